	.target	sm_90a

	.elftype	@"ET_EXEC"


//--------------------- .note.nv.tkinfo           --------------------------
	.section	.note.nv.tkinfo,"",@"SHT_NOTE"
	.sectionflags	@"SHF_NOTE_NV_TKINFO"
	.tkinfo
        /*0018*/ 	.word	0x00000002
        /*0030*/ 	.string	""
        /*0030*/ 	.string	"ptxas"
        /*0030*/ 	.string	"Cuda compilation tools, release 13.0, V13.0.88"
        /*0030*/ 	.string	"Build cuda_13.0.r13.0/compiler.36424714_0"
        /*0030*/ 	.string	"-arch sm_90a -m 64 "



//--------------------- .note.nv.cuinfo           --------------------------
	.section	.note.nv.cuinfo,"",@"SHT_NOTE"
	.sectionflags	@"SHF_NOTE_NV_CUINFO"
        /*0018*/ 	.short	0x0002
        /*001a*/ 	.short	0x005a
        /*001c*/ 	.short	0x0082
	.zero		2


//--------------------- .nv.info                  --------------------------
	.section	.nv.info,"",@"SHT_CUDA_INFO"
	.align	4


	//----- nvinfo : EIATTR_REGCOUNT
	.align		4
        /*0000*/ 	.byte	0x04, 0x2f
        /*0002*/ 	.short	(.L_12 - .L_11)
	.align		4
.L_11:
        /*0004*/ 	.word	index@(_ZN5flash24flash_fwd_splitkv_kernelI23Flash_fwd_kernel_traitsILi64ELi64ELi128ELi4ELb0ELb0EN7cutlass6half_tE19Flash_kernel_traitsILi64ELi64ELi128ELi4ES3_EELb1ELb0ELb1ELb0ELb0ELb1ELb1ELb1EEEvNS_16Flash_fwd_paramsE)
        /*0008*/ 	.word	0x000000fc


	//----- nvinfo : EIATTR_FRAME_SIZE
	.align		4
.L_12:
        /*000c*/ 	.byte	0x04, 0x11
        /*000e*/ 	.short	(.L_14 - .L_13)
	.align		4
.L_13:
        /*0010*/ 	.word	index@(_ZN5flash24flash_fwd_splitkv_kernelI23Flash_fwd_kernel_traitsILi64ELi64ELi128ELi4ELb0ELb0EN7cutlass6half_tE19Flash_kernel_traitsILi64ELi64ELi128ELi4ES3_EELb1ELb0ELb1ELb0ELb0ELb1ELb1ELb1EEEvNS_16Flash_fwd_paramsE)
        /*0014*/ 	.word	0x00000000


	//----- nvinfo : EIATTR_REGCOUNT
	.align		4
.L_14:
        /*0018*/ 	.byte	0x04, 0x2f
        /*001a*/ 	.short	(.L_16 - .L_15)
	.align		4
.L_15:
        /*001c*/ 	.word	index@(_ZN5flash24flash_fwd_splitkv_kernelI23Flash_fwd_kernel_traitsILi64ELi64ELi128ELi4ELb0ELb0EN7cutlass6half_tE19Flash_kernel_traitsILi64ELi64ELi128ELi4ES3_EELb1ELb0ELb1ELb0ELb0ELb0ELb1ELb1EEEvNS_16Flash_fwd_paramsE)
        /*0020*/ 	.word	0x000000b8


	//----- nvinfo : EIATTR_FRAME_SIZE
	.align		4
.L_16:
        /*0024*/ 	.byte	0x04, 0x11
        /*0026*/ 	.short	(.L_18 - .L_17)
	.align		4
.L_17:
        /*0028*/ 	.word	index@(_ZN5flash24flash_fwd_splitkv_kernelI23Flash_fwd_kernel_traitsILi64ELi64ELi128ELi4ELb0ELb0EN7cutlass6half_tE19Flash_kernel_traitsILi64ELi64ELi128ELi4ES3_EELb1ELb0ELb1ELb0ELb0ELb0ELb1ELb1EEEvNS_16Flash_fwd_paramsE)
        /*002c*/ 	.word	0x00000000


	//----- nvinfo : EIATTR_REGCOUNT
	.align		4
.L_18:
        /*0030*/ 	.byte	0x04, 0x2f
        /*0032*/ 	.short	(.L_20 - .L_19)
	.align		4
.L_19:
        /*0034*/ 	.word	index@(_ZN5flash24flash_fwd_splitkv_kernelI23Flash_fwd_kernel_traitsILi64ELi64ELi128ELi4ELb0ELb0EN7cutlass6half_tE19Flash_kernel_traitsILi64ELi64ELi128ELi4ES3_EELb1ELb0ELb0ELb0ELb1ELb1ELb1ELb1EEEvNS_16Flash_fwd_paramsE)
        /*0038*/ 	.word	0x000000ff


	//----- nvinfo : EIATTR_FRAME_SIZE
	.align		4
.L_20:
        /*003c*/ 	.byte	0x04, 0x11
        /*003e*/ 	.short	(.L_22 - .L_21)
	.align		4
.L_21:
        /*0040*/ 	.word	index@(_ZN5flash24flash_fwd_splitkv_kernelI23Flash_fwd_kernel_traitsILi64ELi64ELi128ELi4ELb0ELb0EN7cutlass6half_tE19Flash_kernel_traitsILi64ELi64ELi128ELi4ES3_EELb1ELb0ELb0ELb0ELb1ELb1ELb1ELb1EEEvNS_16Flash_fwd_paramsE)
        /*0044*/ 	.word	0x00000000


	//----- nvinfo : EIATTR_REGCOUNT
	.align		4
.L_22:
        /*0048*/ 	.byte	0x04, 0x2f
        /*004a*/ 	.short	(.L_24 - .L_23)
	.align		4
.L_23:
        /*004c*/ 	.word	index@(_ZN5flash24flash_fwd_splitkv_kernelI23Flash_fwd_kernel_traitsILi64ELi64ELi128ELi4ELb0ELb0EN7cutlass6half_tE19Flash_kernel_traitsILi64ELi64ELi128ELi4ES3_EELb1ELb0ELb0ELb0ELb1ELb0ELb1ELb1EEEvNS_16Flash_fwd_paramsE)
        /*0050*/ 	.word	0x000000bf


	//----- nvinfo : EIATTR_FRAME_SIZE
	.align		4
.L_24:
        /*0054*/ 	.byte	0x04, 0x11
        /*0056*/ 	.short	(.L_26 - .L_25)
	.align		4
.L_25:
        /*0058*/ 	.word	index@(_ZN5flash24flash_fwd_splitkv_kernelI23Flash_fwd_kernel_traitsILi64ELi64ELi128ELi4ELb0ELb0EN7cutlass6half_tE19Flash_kernel_traitsILi64ELi64ELi128ELi4ES3_EELb1ELb0ELb0ELb0ELb1ELb0ELb1ELb1EEEvNS_16Flash_fwd_paramsE)
        /*005c*/ 	.word	0x00000000


	//----- nvinfo : EIATTR_REGCOUNT
	.align		4
.L_26:
        /*0060*/ 	.byte	0x04, 0x2f
        /*0062*/ 	.short	(.L_28 - .L_27)
	.align		4
.L_27:
        /*0064*/ 	.word	index@(_ZN5flash24flash_fwd_splitkv_kernelI23Flash_fwd_kernel_traitsILi64ELi64ELi128ELi4ELb0ELb0EN7cutlass6half_tE19Flash_kernel_traitsILi64ELi64ELi128ELi4ES3_EELb1ELb0ELb1ELb0ELb0ELb1ELb1ELb0EEEvNS_16Flash_fwd_paramsE)
        /*0068*/ 	.word	0x000000fe


	//----- nvinfo : EIATTR_FRAME_SIZE
	.align		4
.L_28:
        /*006c*/ 	.byte	0x04, 0x11
        /*006e*/ 	.short	(.L_30 - .L_29)
	.align		4
.L_29:
        /*0070*/ 	.word	index@(_ZN5flash24flash_fwd_splitkv_kernelI23Flash_fwd_kernel_traitsILi64ELi64ELi128ELi4ELb0ELb0EN7cutlass6half_tE19Flash_kernel_traitsILi64ELi64ELi128ELi4ES3_EELb1ELb0ELb1ELb0ELb0ELb1ELb1ELb0EEEvNS_16Flash_fwd_paramsE)
        /*0074*/ 	.word	0x00000000


	//----- nvinfo : EIATTR_REGCOUNT
	.align		4
.L_30:
        /*0078*/ 	.byte	0x04, 0x2f
        /*007a*/ 	.short	(.L_32 - .L_31)
	.align		4
.L_31:
        /*007c*/ 	.word	index@(_ZN5flash24flash_fwd_splitkv_kernelI23Flash_fwd_kernel_traitsILi64ELi64ELi128ELi4ELb0ELb0EN7cutlass6half_tE19Flash_kernel_traitsILi64ELi64ELi128ELi4ES3_EELb1ELb0ELb1ELb0ELb0ELb0ELb1ELb0EEEvNS_16Flash_fwd_paramsE)
        /*0080*/ 	.word	0x000000ca


	//----- nvinfo : EIATTR_FRAME_SIZE
	.align		4
.L_32:
        /*0084*/ 	.byte	0x04, 0x11
        /*0086*/ 	.short	(.L_34 - .L_33)
	.align		4
.L_33:
        /*0088*/ 	.word	index@(_ZN5flash24flash_fwd_splitkv_kernelI23Flash_fwd_kernel_traitsILi64ELi64ELi128ELi4ELb0ELb0EN7cutlass6half_tE19Flash_kernel_traitsILi64ELi64ELi128ELi4ES3_EELb1ELb0ELb1ELb0ELb0ELb0ELb1ELb0EEEvNS_16Flash_fwd_paramsE)
        /*008c*/ 	.word	0x00000000


	//----- nvinfo : EIATTR_REGCOUNT
	.align		4
.L_34:
        /*0090*/ 	.byte	0x04, 0x2f
        /*0092*/ 	.short	(.L_36 - .L_35)
	.align		4
.L_35:
        /*0094*/ 	.word	index@(_ZN5flash24flash_fwd_splitkv_kernelI23Flash_fwd_kernel_traitsILi64ELi64ELi128ELi4ELb0ELb0EN7cutlass6half_tE19Flash_kernel_traitsILi64ELi64ELi128ELi4ES3_EELb1ELb0ELb0ELb0ELb1ELb1ELb1ELb0EEEvNS_16Flash_fwd_paramsE)
        /*0098*/ 	.word	0x000000fd


	//----- nvinfo : EIATTR_FRAME_SIZE
	.align		4
.L_36:
        /*009c*/ 	.byte	0x04, 0x11
        /*009e*/ 	.short	(.L_38 - .L_37)
	.align		4
.L_37:
        /*00a0*/ 	.word	index@(_ZN5flash24flash_fwd_splitkv_kernelI23Flash_fwd_kernel_traitsILi64ELi64ELi128ELi4ELb0ELb0EN7cutlass6half_tE19Flash_kernel_traitsILi64ELi64ELi128ELi4ES3_EELb1ELb0ELb0ELb0ELb1ELb1ELb1ELb0EEEvNS_16Flash_fwd_paramsE)
        /*00a4*/ 	.word	0x00000000


	//----- nvinfo : EIATTR_REGCOUNT
	.align		4
.L_38:
        /*00a8*/ 	.byte	0x04, 0x2f
        /*00aa*/ 	.short	(.L_40 - .L_39)
	.align		4
.L_39:
        /*00ac*/ 	.word	index@(_ZN5flash24flash_fwd_splitkv_kernelI23Flash_fwd_kernel_traitsILi64ELi64ELi128ELi4ELb0ELb0EN7cutlass6half_tE19Flash_kernel_traitsILi64ELi64ELi128ELi4ES3_EELb1ELb0ELb0ELb0ELb1ELb0ELb1ELb0EEEvNS_16Flash_fwd_paramsE)
        /*00b0*/ 	.word	0x000000c2


	//----- nvinfo : EIATTR_FRAME_SIZE
	.align		4
.L_40:
        /*00b4*/ 	.byte	0x04, 0x11
        /*00b6*/ 	.short	(.L_42 - .L_41)
	.align		4
.L_41:
        /*00b8*/ 	.word	index@(_ZN5flash24flash_fwd_splitkv_kernelI23Flash_fwd_kernel_traitsILi64ELi64ELi128ELi4ELb0ELb0EN7cutlass6half_tE19Flash_kernel_traitsILi64ELi64ELi128ELi4ES3_EELb1ELb0ELb0ELb0ELb1ELb0ELb1ELb0EEEvNS_16Flash_fwd_paramsE)
        /*00bc*/ 	.word	0x00000000


	//----- nvinfo : EIATTR_REGCOUNT
	.align		4
.L_42:
        /*00c0*/ 	.byte	0x04, 0x2f
        /*00c2*/ 	.short	(.L_44 - .L_43)
	.align		4
.L_43:
        /*00c4*/ 	.word	index@(_ZN5flash24flash_fwd_splitkv_kernelI23Flash_fwd_kernel_traitsILi64ELi64ELi128ELi4ELb0ELb0EN7cutlass6half_tE19Flash_kernel_traitsILi64ELi64ELi128ELi4ES3_EELb1ELb0ELb1ELb0ELb0ELb1ELb0ELb1EEEvNS_16Flash_fwd_paramsE)
        /*00c8*/ 	.word	0x000000e5


	//----- nvinfo : EIATTR_FRAME_SIZE
	.align		4
.L_44:
        /*00cc*/ 	.byte	0x04, 0x11
        /*00ce*/ 	.short	(.L_46 - .L_45)
	.align		4
.L_45:
        /*00d0*/ 	.word	index@(_ZN5flash24flash_fwd_splitkv_kernelI23Flash_fwd_kernel_traitsILi64ELi64ELi128ELi4ELb0ELb0EN7cutlass6half_tE19Flash_kernel_traitsILi64ELi64ELi128ELi4ES3_EELb1ELb0ELb1ELb0ELb0ELb1ELb0ELb1EEEvNS_16Flash_fwd_paramsE)
        /*00d4*/ 	.word	0x00000000


	//----- nvinfo : EIATTR_REGCOUNT
	.align		4
.L_46:
        /*00d8*/ 	.byte	0x04, 0x2f
        /*00da*/ 	.short	(.L_48 - .L_47)
	.align		4
.L_47:
        /*00dc*/ 	.word	index@(_ZN5flash24flash_fwd_splitkv_kernelI23Flash_fwd_kernel_traitsILi64ELi64ELi128ELi4ELb0ELb0EN7cutlass6half_tE19Flash_kernel_traitsILi64ELi64ELi128ELi4ES3_EELb1ELb0ELb1ELb0ELb0ELb0ELb0ELb1EEEvNS_16Flash_fwd_paramsE)
        /*00e0*/ 	.word	0x000000cd


	//----- nvinfo : EIATTR_FRAME_SIZE
	.align		4
.L_48:
        /*00e4*/ 	.byte	0x04, 0x11
        /*00e6*/ 	.short	(.L_50 - .L_49)
	.align		4
.L_49:
        /*00e8*/ 	.word	index@(_ZN5flash24flash_fwd_splitkv_kernelI23Flash_fwd_kernel_traitsILi64ELi64ELi128ELi4ELb0ELb0EN7cutlass6half_tE19Flash_kernel_traitsILi64ELi64ELi128ELi4ES3_EELb1ELb0ELb1ELb0ELb0ELb0ELb0ELb1EEEvNS_16Flash_fwd_paramsE)
        /*00ec*/ 	.word	0x00000000


	//----- nvinfo : EIATTR_REGCOUNT
	.align		4
.L_50:
        /*00f0*/ 	.byte	0x04, 0x2f
        /*00f2*/ 	.short	(.L_52 - .L_51)
	.align		4
.L_51:
        /*00f4*/ 	.word	index@(_ZN5flash24flash_fwd_splitkv_kernelI23Flash_fwd_kernel_traitsILi64ELi64ELi128ELi4ELb0ELb0EN7cutlass6half_tE19Flash_kernel_traitsILi64ELi64ELi128ELi4ES3_EELb1ELb0ELb0ELb0ELb1ELb1ELb0ELb1EEEvNS_16Flash_fwd_paramsE)
        /*00f8*/ 	.word	0x000000ff


	//----- nvinfo : EIATTR_FRAME_SIZE
	.align		4
.L_52:
        /*00fc*/ 	.byte	0x04, 0x11
        /*00fe*/ 	.short	(.L_54 - .L_53)
	.align		4
.L_53:
        /*0100*/ 	.word	index@(_ZN5flash24flash_fwd_splitkv_kernelI23Flash_fwd_kernel_traitsILi64ELi64ELi128ELi4ELb0ELb0EN7cutlass6half_tE19Flash_kernel_traitsILi64ELi64ELi128ELi4ES3_EELb1ELb0ELb0ELb0ELb1ELb1ELb0ELb1EEEvNS_16Flash_fwd_paramsE)
        /*0104*/ 	.word	0x00000000


	//----- nvinfo : EIATTR_REGCOUNT
	.align		4
.L_54:
        /*0108*/ 	.byte	0x04, 0x2f
        /*010a*/ 	.short	(.L_56 - .L_55)
	.align		4
.L_55:
        /*010c*/ 	.word	index@(_ZN5flash24flash_fwd_splitkv_kernelI23Flash_fwd_kernel_traitsILi64ELi64ELi128ELi4ELb0ELb0EN7cutlass6half_tE19Flash_kernel_traitsILi64ELi64ELi128ELi4ES3_EELb1ELb0ELb0ELb0ELb1ELb0ELb0ELb1EEEvNS_16Flash_fwd_paramsE)
        /*0110*/ 	.word	0x000000dc


	//----- nvinfo : EIATTR_FRAME_SIZE
	.align		4
.L_56:
        /*0114*/ 	.byte	0x04, 0x11
        /*0116*/ 	.short	(.L_58 - .L_57)
	.align		4
.L_57:
        /*0118*/ 	.word	index@(_ZN5flash24flash_fwd_splitkv_kernelI23Flash_fwd_kernel_traitsILi64ELi64ELi128ELi4ELb0ELb0EN7cutlass6half_tE19Flash_kernel_traitsILi64ELi64ELi128ELi4ES3_EELb1ELb0ELb0ELb0ELb1ELb0ELb0ELb1EEEvNS_16Flash_fwd_paramsE)
        /*011c*/ 	.word	0x00000000


	//----- nvinfo : EIATTR_REGCOUNT
	.align		4
.L_58:
        /*0120*/ 	.byte	0x04, 0x2f
        /*0122*/ 	.short	(.L_60 - .L_59)
	.align		4
.L_59:
        /*0124*/ 	.word	index@(_ZN5flash24flash_fwd_splitkv_kernelI23Flash_fwd_kernel_traitsILi64ELi64ELi128ELi4ELb0ELb0EN7cutlass6half_tE19Flash_kernel_traitsILi64ELi64ELi128ELi4ES3_EELb1ELb0ELb1ELb0ELb0ELb1ELb0ELb0EEEvNS_16Flash_fwd_paramsE)
        /*0128*/ 	.word	0x000000ef


	//----- nvinfo : EIATTR_FRAME_SIZE
	.align		4
.L_60:
        /*012c*/ 	.byte	0x04, 0x11
        /*012e*/ 	.short	(.L_62 - .L_61)
	.align		4
.L_61:
        /*0130*/ 	.word	index@(_ZN5flash24flash_fwd_splitkv_kernelI23Flash_fwd_kernel_traitsILi64ELi64ELi128ELi4ELb0ELb0EN7cutlass6half_tE19Flash_kernel_traitsILi64ELi64ELi128ELi4ES3_EELb1ELb0ELb1ELb0ELb0ELb1ELb0ELb0EEEvNS_16Flash_fwd_paramsE)
        /*0134*/ 	.word	0x00000000


	//----- nvinfo : EIATTR_REGCOUNT
	.align		4
.L_62:
        /*0138*/ 	.byte	0x04, 0x2f
        /*013a*/ 	.short	(.L_64 - .L_63)
	.align		4
.L_63:
        /*013c*/ 	.word	index@(_ZN5flash24flash_fwd_splitkv_kernelI23Flash_fwd_kernel_traitsILi64ELi64ELi128ELi4ELb0ELb0EN7cutlass6half_tE19Flash_kernel_traitsILi64ELi64ELi128ELi4ES3_EELb1ELb0ELb1ELb0ELb0ELb0ELb0ELb0EEEvNS_16Flash_fwd_paramsE)
        /*0140*/ 	.word	0x000000cb


	//----- nvinfo : EIATTR_FRAME_SIZE
	.align		4
.L_64:
        /*0144*/ 	.byte	0x04, 0x11
        /*0146*/ 	.short	(.L_66 - .L_65)
	.align		4
.L_65:
        /*0148*/ 	.word	index@(_ZN5flash24flash_fwd_splitkv_kernelI23Flash_fwd_kernel_traitsILi64ELi64ELi128ELi4ELb0ELb0EN7cutlass6half_tE19Flash_kernel_traitsILi64ELi64ELi128ELi4ES3_EELb1ELb0ELb1ELb0ELb0ELb0ELb0ELb0EEEvNS_16Flash_fwd_paramsE)
        /*014c*/ 	.word	0x00000000


	//----- nvinfo : EIATTR_REGCOUNT
	.align		4
.L_66:
        /*0150*/ 	.byte	0x04, 0x2f
        /*0152*/ 	.short	(.L_68 - .L_67)
	.align		4
.L_67:
        /*0154*/ 	.word	index@(_ZN5flash24flash_fwd_splitkv_kernelI23Flash_fwd_kernel_traitsILi64ELi64ELi128ELi4ELb0ELb0EN7cutlass6half_tE19Flash_kernel_traitsILi64ELi64ELi128ELi4ES3_EELb1ELb0ELb0ELb0ELb1ELb1ELb0ELb0EEEvNS_16Flash_fwd_paramsE)
        /*0158*/ 	.word	0x000000fe


	//----- nvinfo : EIATTR_FRAME_SIZE
	.align		4
.L_68:
        /*015c*/ 	.byte	0x04, 0x11
        /*015e*/ 	.short	(.L_70 - .L_69)
	.align		4
.L_69:
        /*0160*/ 	.word	index@(_ZN5flash24flash_fwd_splitkv_kernelI23Flash_fwd_kernel_traitsILi64ELi64ELi128ELi4ELb0ELb0EN7cutlass6half_tE19Flash_kernel_traitsILi64ELi64ELi128ELi4ES3_EELb1ELb0ELb0ELb0ELb1ELb1ELb0ELb0EEEvNS_16Flash_fwd_paramsE)
        /*0164*/ 	.word	0x00000000


	//----- nvinfo : EIATTR_REGCOUNT
	.align		4
.L_70:
        /*0168*/ 	.byte	0x04, 0x2f
        /*016a*/ 	.short	(.L_72 - .L_71)
	.align		4
.L_71:
        /*016c*/ 	.word	index@(_ZN5flash24flash_fwd_splitkv_kernelI23Flash_fwd_kernel_traitsILi64ELi64ELi128ELi4ELb0ELb0EN7cutlass6half_tE19Flash_kernel_traitsILi64ELi64ELi128ELi4ES3_EELb1ELb0ELb0ELb0ELb1ELb0ELb0ELb0EEEvNS_16Flash_fwd_paramsE)
        /*0170*/ 	.word	0x000000c2


	//----- nvinfo : EIATTR_FRAME_SIZE
	.align		4
.L_72:
        /*0174*/ 	.byte	0x04, 0x11
        /*0176*/ 	.short	(.L_74 - .L_73)
	.align		4
.L_73:
        /*0178*/ 	.word	index@(_ZN5flash24flash_fwd_splitkv_kernelI23Flash_fwd_kernel_traitsILi64ELi64ELi128ELi4ELb0ELb0EN7cutlass6half_tE19Flash_kernel_traitsILi64ELi64ELi128ELi4ES3_EELb1ELb0ELb0ELb0ELb1ELb0ELb0ELb0EEEvNS_16Flash_fwd_paramsE)
        /*017c*/ 	.word	0x00000000


	//----- nvinfo : EIATTR_REGCOUNT
	.align		4
.L_74:
        /*0180*/ 	.byte	0x04, 0x2f
        /*0182*/ 	.short	(.L_76 - .L_75)
	.align		4
.L_75:
        /*0184*/ 	.word	index@(_ZN5flash24flash_fwd_splitkv_kernelI23Flash_fwd_kernel_traitsILi64ELi64ELi128ELi4ELb0ELb0EN7cutlass6half_tE19Flash_kernel_traitsILi64ELi64ELi128ELi4ES3_EELb1ELb0ELb0ELb1ELb1ELb1ELb1ELb0EEEvNS_16Flash_fwd_paramsE)
        /*0188*/ 	.word	0x000000fd


	//----- nvinfo : EIATTR_FRAME_SIZE
	.align		4
.L_76:
        /*018c*/ 	.byte	0x04, 0x11
        /*018e*/ 	.short	(.L_78 - .L_77)
	.align		4
.L_77:
        /*0190*/ 	.word	index@(_ZN5flash24flash_fwd_splitkv_kernelI23Flash_fwd_kernel_traitsILi64ELi64ELi128ELi4ELb0ELb0EN7cutlass6half_tE19Flash_kernel_traitsILi64ELi64ELi128ELi4ES3_EELb1ELb0ELb0ELb1ELb1ELb1ELb1ELb0EEEvNS_16Flash_fwd_paramsE)
        /*0194*/ 	.word	0x00000000


	//----- nvinfo : EIATTR_REGCOUNT
	.align		4
.L_78:
        /*0198*/ 	.byte	0x04, 0x2f
        /*019a*/ 	.short	(.L_80 - .L_79)
	.align		4
.L_79:
        /*019c*/ 	.word	index@(_ZN5flash24flash_fwd_splitkv_kernelI23Flash_fwd_kernel_traitsILi64ELi64ELi128ELi4ELb0ELb0EN7cutlass6half_tE19Flash_kernel_traitsILi64ELi64ELi128ELi4ES3_EELb1ELb0ELb0ELb1ELb1ELb0ELb1ELb0EEEvNS_16Flash_fwd_paramsE)
        /*01a0*/ 	.word	0x000000c2


	//----- nvinfo : EIATTR_FRAME_SIZE
	.align		4
.L_80:
        /*01a4*/ 	.byte	0x04, 0x11
        /*01a6*/ 	.short	(.L_82 - .L_81)
	.align		4
.L_81:
        /*01a8*/ 	.word	index@(_ZN5flash24flash_fwd_splitkv_kernelI23Flash_fwd_kernel_traitsILi64ELi64ELi128ELi4ELb0ELb0EN7cutlass6half_tE19Flash_kernel_traitsILi64ELi64ELi128ELi4ES3_EELb1ELb0ELb0ELb1ELb1ELb0ELb1ELb0EEEvNS_16Flash_fwd_paramsE)
        /*01ac*/ 	.word	0x00000000


	//----- nvinfo : EIATTR_REGCOUNT
	.align		4
.L_82:
        /*01b0*/ 	.byte	0x04, 0x2f
        /*01b2*/ 	.short	(.L_84 - .L_83)
	.align		4
.L_83:
        /*01b4*/ 	.word	index@(_ZN5flash24flash_fwd_splitkv_kernelI23Flash_fwd_kernel_traitsILi64ELi64ELi128ELi4ELb0ELb0EN7cutlass6half_tE19Flash_kernel_traitsILi64ELi64ELi128ELi4ES3_EELb1ELb0ELb0ELb1ELb1ELb1ELb0ELb0EEEvNS_16Flash_fwd_paramsE)
        /*01b8*/ 	.word	0x000000f5


	//----- nvinfo : EIATTR_FRAME_SIZE
	.align		4
.L_84:
        /*01bc*/ 	.byte	0x04, 0x11
        /*01be*/ 	.short	(.L_86 - .L_85)
	.align		4
.L_85:
        /*01c0*/ 	.word	index@(_ZN5flash24flash_fwd_splitkv_kernelI23Flash_fwd_kernel_traitsILi64ELi64ELi128ELi4ELb0ELb0EN7cutlass6half_tE19Flash_kernel_traitsILi64ELi64ELi128ELi4ES3_EELb1ELb0ELb0ELb1ELb1ELb1ELb0ELb0EEEvNS_16Flash_fwd_paramsE)
        /*01c4*/ 	.word	0x00000000


	//----- nvinfo : EIATTR_REGCOUNT
	.align		4
.L_86:
        /*01c8*/ 	.byte	0x04, 0x2f
        /*01ca*/ 	.short	(.L_88 - .L_87)
	.align		4
.L_87:
        /*01cc*/ 	.word	index@(_ZN5flash24flash_fwd_splitkv_kernelI23Flash_fwd_kernel_traitsILi64ELi64ELi128ELi4ELb0ELb0EN7cutlass6half_tE19Flash_kernel_traitsILi64ELi64ELi128ELi4ES3_EELb1ELb0ELb0ELb1ELb1ELb0ELb0ELb0EEEvNS_16Flash_fwd_paramsE)
        /*01d0*/ 	.word	0x000000ca


	//----- nvinfo : EIATTR_FRAME_SIZE
	.align		4
.L_88:
        /*01d4*/ 	.byte	0x04, 0x11
        /*01d6*/ 	.short	(.L_90 - .L_89)
	.align		4
.L_89:
        /*01d8*/ 	.word	index@(_ZN5flash24flash_fwd_splitkv_kernelI23Flash_fwd_kernel_traitsILi64ELi64ELi128ELi4ELb0ELb0EN7cutlass6half_tE19Flash_kernel_traitsILi64ELi64ELi128ELi4ES3_EELb1ELb0ELb0ELb1ELb1ELb0ELb0ELb0EEEvNS_16Flash_fwd_paramsE)
        /*01dc*/ 	.word	0x00000000


	//----- nvinfo : EIATTR_REGCOUNT
	.align		4
.L_90:
        /*01e0*/ 	.byte	0x04, 0x2f
        /*01e2*/ 	.short	(.L_92 - .L_91)
	.align		4
.L_91:
        /*01e4*/ 	.word	index@(_ZN5flash24flash_fwd_splitkv_kernelI23Flash_fwd_kernel_traitsILi64ELi64ELi128ELi4ELb0ELb0EN7cutlass6half_tE19Flash_kernel_traitsILi64ELi64ELi128ELi4ES3_EELb1ELb0ELb0ELb0ELb0ELb1ELb1ELb1EEEvNS_16Flash_fwd_paramsE)
        /*01e8*/ 	.word	0x000000ff


	//----- nvinfo : EIATTR_FRAME_SIZE
	.align		4
.L_92:
        /*01ec*/ 	.byte	0x04, 0x11
        /*01ee*/ 	.short	(.L_94 - .L_93)
	.align		4
.L_93:
        /*01f0*/ 	.word	index@(_ZN5flash24flash_fwd_splitkv_kernelI23Flash_fwd_kernel_traitsILi64ELi64ELi128ELi4ELb0ELb0EN7cutlass6half_tE19Flash_kernel_traitsILi64ELi64ELi128ELi4ES3_EELb1ELb0ELb0ELb0ELb0ELb1ELb1ELb1EEEvNS_16Flash_fwd_paramsE)
        /*01f4*/ 	.word	0x00000000


	//----- nvinfo : EIATTR_REGCOUNT
	.align		4
.L_94:
        /*01f8*/ 	.byte	0x04, 0x2f
        /*01fa*/ 	.short	(.L_96 - .L_95)
	.align		4
.L_95:
        /*01fc*/ 	.word	index@(_ZN5flash24flash_fwd_splitkv_kernelI23Flash_fwd_kernel_traitsILi64ELi64ELi128ELi4ELb0ELb0EN7cutlass6half_tE19Flash_kernel_traitsILi64ELi64ELi128ELi4ES3_EELb1ELb0ELb0ELb0ELb0ELb0ELb1ELb1EEEvNS_16Flash_fwd_paramsE)
        /*0200*/ 	.word	0x000000c6


	//----- nvinfo : EIATTR_FRAME_SIZE
	.align		4
.L_96:
        /*0204*/ 	.byte	0x04, 0x11
        /*0206*/ 	.short	(.L_98 - .L_97)
	.align		4
.L_97:
        /*0208*/ 	.word	index@(_ZN5flash24flash_fwd_splitkv_kernelI23Flash_fwd_kernel_traitsILi64ELi64ELi128ELi4ELb0ELb0EN7cutlass6half_tE19Flash_kernel_traitsILi64ELi64ELi128ELi4ES3_EELb1ELb0ELb0ELb0ELb0ELb0ELb1ELb1EEEvNS_16Flash_fwd_paramsE)
        /*020c*/ 	.word	0x00000000


	//----- nvinfo : EIATTR_REGCOUNT
	.align		4
.L_98:
        /*0210*/ 	.byte	0x04, 0x2f
        /*0212*/ 	.short	(.L_100 - .L_99)
	.align		4
.L_99:
        /*0214*/ 	.word	index@(_ZN5flash24flash_fwd_splitkv_kernelI23Flash_fwd_kernel_traitsILi64ELi64ELi128ELi4ELb0ELb0EN7cutlass6half_tE19Flash_kernel_traitsILi64ELi64ELi128ELi4ES3_EELb1ELb0ELb0ELb0ELb0ELb1ELb1ELb0EEEvNS_16Flash_fwd_paramsE)
        /*0218*/ 	.word	0x000000ff


	//----- nvinfo : EIATTR_FRAME_SIZE
	.align		4
.L_100:
        /*021c*/ 	.byte	0x04, 0x11
        /*021e*/ 	.short	(.L_102 - .L_101)
	.align		4
.L_101:
        /*0220*/ 	.word	index@(_ZN5flash24flash_fwd_splitkv_kernelI23Flash_fwd_kernel_traitsILi64ELi64ELi128ELi4ELb0ELb0EN7cutlass6half_tE19Flash_kernel_traitsILi64ELi64ELi128ELi4ES3_EELb1ELb0ELb0ELb0ELb0ELb1ELb1ELb0EEEvNS_16Flash_fwd_paramsE)
        /*0224*/ 	.word	0x00000000


	//----- nvinfo : EIATTR_REGCOUNT
	.align		4
.L_102:
        /*0228*/ 	.byte	0x04, 0x2f
        /*022a*/ 	.short	(.L_104 - .L_103)
	.align		4
.L_103:
        /*022c*/ 	.word	index@(_ZN5flash24flash_fwd_splitkv_kernelI23Flash_fwd_kernel_traitsILi64ELi64ELi128ELi4ELb0ELb0EN7cutlass6half_tE19Flash_kernel_traitsILi64ELi64ELi128ELi4ES3_EELb1ELb0ELb0ELb0ELb0ELb0ELb1ELb0EEEvNS_16Flash_fwd_paramsE)
        /*0230*/ 	.word	0x000000d8


	//----- nvinfo : EIATTR_FRAME_SIZE
	.align		4
.L_104:
        /*0234*/ 	.byte	0x04, 0x11
        /*0236*/ 	.short	(.L_106 - .L_105)
	.align		4
.L_105:
        /*0238*/ 	.word	index@(_ZN5flash24flash_fwd_splitkv_kernelI23Flash_fwd_kernel_traitsILi64ELi64ELi128ELi4ELb0ELb0EN7cutlass6half_tE19Flash_kernel_traitsILi64ELi64ELi128ELi4ES3_EELb1ELb0ELb0ELb0ELb0ELb0ELb1ELb0EEEvNS_16Flash_fwd_paramsE)
        /*023c*/ 	.word	0x00000000


	//----- nvinfo : EIATTR_REGCOUNT
	.align		4
.L_106:
        /*0240*/ 	.byte	0x04, 0x2f
        /*0242*/ 	.short	(.L_108 - .L_107)
	.align		4
.L_107:
        /*0244*/ 	.word	index@(_ZN5flash24flash_fwd_splitkv_kernelI23Flash_fwd_kernel_traitsILi64ELi64ELi128ELi4ELb0ELb0EN7cutlass6half_tE19Flash_kernel_traitsILi64ELi64ELi128ELi4ES3_EELb1ELb0ELb0ELb0ELb0ELb1ELb0ELb1EEEvNS_16Flash_fwd_paramsE)
        /*0248*/ 	.word	0x000000fe


	//----- nvinfo : EIATTR_FRAME_SIZE
	.align		4
.L_108:
        /*024c*/ 	.byte	0x04, 0x11
        /*024e*/ 	.short	(.L_110 - .L_109)
	.align		4
.L_109:
        /*0250*/ 	.word	index@(_ZN5flash24flash_fwd_splitkv_kernelI23Flash_fwd_kernel_traitsILi64ELi64ELi128ELi4ELb0ELb0EN7cutlass6half_tE19Flash_kernel_traitsILi64ELi64ELi128ELi4ES3_EELb1ELb0ELb0ELb0ELb0ELb1ELb0ELb1EEEvNS_16Flash_fwd_paramsE)
        /*0254*/ 	.word	0x00000000


	//----- nvinfo : EIATTR_REGCOUNT
	.align		4
.L_110:
        /*0258*/ 	.byte	0x04, 0x2f
        /*025a*/ 	.short	(.L_112 - .L_111)
	.align		4
.L_111:
        /*025c*/ 	.word	index@(_ZN5flash24flash_fwd_splitkv_kernelI23Flash_fwd_kernel_traitsILi64ELi64ELi128ELi4ELb0ELb0EN7cutlass6half_tE19Flash_kernel_traitsILi64ELi64ELi128ELi4ES3_EELb1ELb0ELb0ELb0ELb0ELb0ELb0ELb1EEEvNS_16Flash_fwd_paramsE)
        /*0260*/ 	.word	0x000000de


	//----- nvinfo : EIATTR_FRAME_SIZE
	.align		4
.L_112:
        /*0264*/ 	.byte	0x04, 0x11
        /*0266*/ 	.short	(.L_114 - .L_113)
	.align		4
.L_113:
        /*0268*/ 	.word	index@(_ZN5flash24flash_fwd_splitkv_kernelI23Flash_fwd_kernel_traitsILi64ELi64ELi128ELi4ELb0ELb0EN7cutlass6half_tE19Flash_kernel_traitsILi64ELi64ELi128ELi4ES3_EELb1ELb0ELb0ELb0ELb0ELb0ELb0ELb1EEEvNS_16Flash_fwd_paramsE)
        /*026c*/ 	.word	0x00000000


	//----- nvinfo : EIATTR_REGCOUNT
	.align		4
.L_114:
        /*0270*/ 	.byte	0x04, 0x2f
        /*0272*/ 	.short	(.L_116 - .L_115)
	.align		4
.L_115:
        /*0274*/ 	.word	index@(_ZN5flash24flash_fwd_splitkv_kernelI23Flash_fwd_kernel_traitsILi64ELi64ELi128ELi4ELb0ELb0EN7cutlass6half_tE19Flash_kernel_traitsILi64ELi64ELi128ELi4ES3_EELb1ELb0ELb0ELb0ELb0ELb1ELb0ELb0EEEvNS_16Flash_fwd_paramsE)
        /*0278*/ 	.word	0x000000ff


	//----- nvinfo : EIATTR_FRAME_SIZE
	.align		4
.L_116:
        /*027c*/ 	.byte	0x04, 0x11
        /*027e*/ 	.short	(.L_118 - .L_117)
	.align		4
.L_117:
        /*0280*/ 	.word	index@(_ZN5flash24flash_fwd_splitkv_kernelI23Flash_fwd_kernel_traitsILi64ELi64ELi128ELi4ELb0ELb0EN7cutlass6half_tE19Flash_kernel_traitsILi64ELi64ELi128ELi4ES3_EELb1ELb0ELb0ELb0ELb0ELb1ELb0ELb0EEEvNS_16Flash_fwd_paramsE)
        /*0284*/ 	.word	0x00000000


	//----- nvinfo : EIATTR_REGCOUNT
	.align		4
.L_118:
        /*0288*/ 	.byte	0x04, 0x2f
        /*028a*/ 	.short	(.L_120 - .L_119)
	.align		4
.L_119:
        /*028c*/ 	.word	index@(_ZN5flash24flash_fwd_splitkv_kernelI23Flash_fwd_kernel_traitsILi64ELi64ELi128ELi4ELb0ELb0EN7cutlass6half_tE19Flash_kernel_traitsILi64ELi64ELi128ELi4ES3_EELb1ELb0ELb0ELb0ELb0ELb0ELb0ELb0EEEvNS_16Flash_fwd_paramsE)
        /*0290*/ 	.word	0x000000da


	//----- nvinfo : EIATTR_FRAME_SIZE
	.align		4
.L_120:
        /*0294*/ 	.byte	0x04, 0x11
        /*0296*/ 	.short	(.L_122 - .L_121)
	.align		4
.L_121:
        /*0298*/ 	.word	index@(_ZN5flash24flash_fwd_splitkv_kernelI23Flash_fwd_kernel_traitsILi64ELi64ELi128ELi4ELb0ELb0EN7cutlass6half_tE19Flash_kernel_traitsILi64ELi64ELi128ELi4ES3_EELb1ELb0ELb0ELb0ELb0ELb0ELb0ELb0EEEvNS_16Flash_fwd_paramsE)
        /*029c*/ 	.word	0x00000000


	//----- nvinfo : EIATTR_REGCOUNT
	.align		4
.L_122:
        /*02a0*/ 	.byte	0x04, 0x2f
        /*02a2*/ 	.short	(.L_124 - .L_123)
	.align		4
.L_123:
        /*02a4*/ 	.word	index@(_ZN5flash32flash_fwd_splitkv_combine_kernelI23Flash_fwd_kernel_traitsILi64ELi64ELi128ELi4ELb0ELb0EN7cutlass6half_tE19Flash_kernel_traitsILi64ELi64ELi128ELi4ES3_EELi8ELi1ELb1EEEvNS_16Flash_fwd_paramsE)
        /*02a8*/ 	.word	0x00000036


	//----- nvinfo : EIATTR_FRAME_SIZE
	.align		4
.L_124:
        /*02ac*/ 	.byte	0x04, 0x11
        /*02ae*/ 	.short	(.L_126 - .L_125)
	.align		4
.L_125:
        /*02b0*/ 	.word	index@($__internal_27_$__cuda_sm20_div_s64)
        /*02b4*/ 	.word	0x00000000


	//----- nvinfo : EIATTR_FRAME_SIZE
	.align		4
.L_126:
        /*02b8*/ 	.byte	0x04, 0x11
        /*02ba*/ 	.short	(.L_128 - .L_127)
	.align		4
.L_127:
        /*02bc*/ 	.word	index@(_ZN5flash32flash_fwd_splitkv_combine_kernelI23Flash_fwd_kernel_traitsILi64ELi64ELi128ELi4ELb0ELb0EN7cutlass6half_tE19Flash_kernel_traitsILi64ELi64ELi128ELi4ES3_EELi8ELi1ELb1EEEvNS_16Flash_fwd_paramsE)
        /*02c0*/ 	.word	0x00000000


	//----- nvinfo : EIATTR_REGCOUNT
	.align		4
.L_128:
        /*02c4*/ 	.byte	0x04, 0x2f
        /*02c6*/ 	.short	(.L_130 - .L_129)
	.align		4
.L_129:
        /*02c8*/ 	.word	index@(_ZN5flash32flash_fwd_splitkv_combine_kernelI23Flash_fwd_kernel_traitsILi64ELi64ELi128ELi4ELb0ELb0EN7cutlass6half_tE19Flash_kernel_traitsILi64ELi64ELi128ELi4ES3_EELi8ELi2ELb1EEEvNS_16Flash_fwd_paramsE)
        /*02cc*/ 	.word	0x00000036


	//----- nvinfo : EIATTR_FRAME_SIZE
	.align		4
.L_130:
        /*02d0*/ 	.byte	0x04, 0x11
        /*02d2*/ 	.short	(.L_132 - .L_131)
	.align		4
.L_131:
        /*02d4*/ 	.word	index@($__internal_26_$__cuda_sm20_div_s64)
        /*02d8*/ 	.word	0x00000000


	//----- nvinfo : EIATTR_FRAME_SIZE
	.align		4
.L_132:
        /*02dc*/ 	.byte	0x04, 0x11
        /*02de*/ 	.short	(.L_134 - .L_133)
	.align		4
.L_133:
        /*02e0*/ 	.word	index@(_ZN5flash32flash_fwd_splitkv_combine_kernelI23Flash_fwd_kernel_traitsILi64ELi64ELi128ELi4ELb0ELb0EN7cutlass6half_tE19Flash_kernel_traitsILi64ELi64ELi128ELi4ES3_EELi8ELi2ELb1EEEvNS_16Flash_fwd_paramsE)
        /*02e4*/ 	.word	0x00000000


	//----- nvinfo : EIATTR_REGCOUNT
	.align		4
.L_134:
        /*02e8*/ 	.byte	0x04, 0x2f
        /*02ea*/ 	.short	(.L_136 - .L_135)
	.align		4
.L_135:
        /*02ec*/ 	.word	index@(_ZN5flash32flash_fwd_splitkv_combine_kernelI23Flash_fwd_kernel_traitsILi64ELi64ELi128ELi4ELb0ELb0EN7cutlass6half_tE19Flash_kernel_traitsILi64ELi64ELi128ELi4ES3_EELi8ELi3ELb1EEEvNS_16Flash_fwd_paramsE)
        /*02f0*/ 	.word	0x00000036


	//----- nvinfo : EIATTR_FRAME_SIZE
	.align		4
.L_136:
        /*02f4*/ 	.byte	0x04, 0x11
        /*02f6*/ 	.short	(.L_138 - .L_137)
	.align		4
.L_137:
        /*02f8*/ 	.word	index@($__internal_25_$__cuda_sm20_div_s64)
        /*02fc*/ 	.word	0x00000000


	//----- nvinfo : EIATTR_FRAME_SIZE
	.align		4
.L_138:
        /*0300*/ 	.byte	0x04, 0x11
        /*0302*/ 	.short	(.L_140 - .L_139)
	.align		4
.L_139:
        /*0304*/ 	.word	index@(_ZN5flash32flash_fwd_splitkv_combine_kernelI23Flash_fwd_kernel_traitsILi64ELi64ELi128ELi4ELb0ELb0EN7cutlass6half_tE19Flash_kernel_traitsILi64ELi64ELi128ELi4ES3_EELi8ELi3ELb1EEEvNS_16Flash_fwd_paramsE)
        /*0308*/ 	.word	0x00000000


	//----- nvinfo : EIATTR_REGCOUNT
	.align		4
.L_140:
        /*030c*/ 	.byte	0x04, 0x2f
        /*030e*/ 	.short	(.L_142 - .L_141)
	.align		4
.L_141:
        /*0310*/ 	.word	index@(_ZN5flash32flash_fwd_splitkv_combine_kernelI23Flash_fwd_kernel_traitsILi64ELi64ELi128ELi4ELb0ELb0EN7cutlass6half_tE19Flash_kernel_traitsILi64ELi64ELi128ELi4ES3_EELi8ELi4ELb1EEEvNS_16Flash_fwd_paramsE)
        /*0314*/ 	.word	0x00000034


	//----- nvinfo : EIATTR_FRAME_SIZE
	.align		4
.L_142:
        /*0318*/ 	.byte	0x04, 0x11
        /*031a*/ 	.short	(.L_144 - .L_143)
	.align		4
.L_143:
        /*031c*/ 	.word	index@($__internal_24_$__cuda_sm20_div_s64)
        /*0320*/ 	.word	0x00000000


	//----- nvinfo : EIATTR_FRAME_SIZE
	.align		4
.L_144:
        /*0324*/ 	.byte	0x04, 0x11
        /*0326*/ 	.short	(.L_146 - .L_145)
	.align		4
.L_145:
        /*0328*/ 	.word	index@(_ZN5flash32flash_fwd_splitkv_combine_kernelI23Flash_fwd_kernel_traitsILi64ELi64ELi128ELi4ELb0ELb0EN7cutlass6half_tE19Flash_kernel_traitsILi64ELi64ELi128ELi4ES3_EELi8ELi4ELb1EEEvNS_16Flash_fwd_paramsE)
        /*032c*/ 	.word	0x00000000


	//----- nvinfo : EIATTR_REGCOUNT
	.align		4
.L_146:
        /*0330*/ 	.byte	0x04, 0x2f
        /*0332*/ 	.short	(.L_148 - .L_147)
	.align		4
.L_147:
        /*0334*/ 	.word	index@(_ZN5flash32flash_fwd_splitkv_combine_kernelI23Flash_fwd_kernel_traitsILi64ELi64ELi128ELi4ELb0ELb0EN7cutlass6half_tE19Flash_kernel_traitsILi64ELi64ELi128ELi4ES3_EELi8ELi5ELb1EEEvNS_16Flash_fwd_paramsE)
        /*0338*/ 	.word	0x0000003a


	//----- nvinfo : EIATTR_FRAME_SIZE
	.align		4
.L_148:
        /*033c*/ 	.byte	0x04, 0x11
        /*033e*/ 	.short	(.L_150 - .L_149)
	.align		4
.L_149:
        /*0340*/ 	.word	index@($__internal_23_$__cuda_sm20_div_s64)
        /*0344*/ 	.word	0x00000000


	//----- nvinfo : EIATTR_FRAME_SIZE
	.align		4
.L_150:
        /*0348*/ 	.byte	0x04, 0x11
        /*034a*/ 	.short	(.L_152 - .L_151)
	.align		4
.L_151:
        /*034c*/ 	.word	index@(_ZN5flash32flash_fwd_splitkv_combine_kernelI23Flash_fwd_kernel_traitsILi64ELi64ELi128ELi4ELb0ELb0EN7cutlass6half_tE19Flash_kernel_traitsILi64ELi64ELi128ELi4ES3_EELi8ELi5ELb1EEEvNS_16Flash_fwd_paramsE)
        /*0350*/ 	.word	0x00000000


	//----- nvinfo : EIATTR_REGCOUNT
	.align		4
.L_152:
        /*0354*/ 	.byte	0x04, 0x2f
        /*0356*/ 	.short	(.L_154 - .L_153)
	.align		4
.L_153:
        /*0358*/ 	.word	index@(_ZN5flash32flash_fwd_splitkv_combine_kernelI23Flash_fwd_kernel_traitsILi64ELi64ELi128ELi4ELb0ELb0EN7cutlass6half_tE19Flash_kernel_traitsILi64ELi64ELi128ELi4ES3_EELi8ELi6ELb1EEEvNS_16Flash_fwd_paramsE)
        /*035c*/ 	.word	0x0000003c


	//----- nvinfo : EIATTR_FRAME_SIZE
	.align		4
.L_154:
        /*0360*/ 	.byte	0x04, 0x11
        /*0362*/ 	.short	(.L_156 - .L_155)
	.align		4
.L_155:
        /*0364*/ 	.word	index@($__internal_22_$__cuda_sm20_div_s64)
        /*0368*/ 	.word	0x00000000


	//----- nvinfo : EIATTR_FRAME_SIZE
	.align		4
.L_156:
        /*036c*/ 	.byte	0x04, 0x11
        /*036e*/ 	.short	(.L_158 - .L_157)
	.align		4
.L_157:
        /*0370*/ 	.word	index@(_ZN5flash32flash_fwd_splitkv_combine_kernelI23Flash_fwd_kernel_traitsILi64ELi64ELi128ELi4ELb0ELb0EN7cutlass6half_tE19Flash_kernel_traitsILi64ELi64ELi128ELi4ES3_EELi8ELi6ELb1EEEvNS_16Flash_fwd_paramsE)
        /*0374*/ 	.word	0x00000000


	//----- nvinfo : EIATTR_REGCOUNT
	.align		4
.L_158:
        /*0378*/ 	.byte	0x04, 0x2f
        /*037a*/ 	.short	(.L_160 - .L_159)
	.align		4
.L_159:
        /*037c*/ 	.word	index@(_ZN5flash32flash_fwd_splitkv_combine_kernelI23Flash_fwd_kernel_traitsILi64ELi64ELi128ELi4ELb0ELb0EN7cutlass6half_tE19Flash_kernel_traitsILi64ELi64ELi128ELi4ES3_EELi8ELi7ELb1EEEvNS_16Flash_fwd_paramsE)
        /*0380*/ 	.word	0x0000003e


	//----- nvinfo : EIATTR_FRAME_SIZE
	.align		4
.L_160:
        /*0384*/ 	.byte	0x04, 0x11
        /*0386*/ 	.short	(.L_162 - .L_161)
	.align		4
.L_161:
        /*0388*/ 	.word	index@($__internal_21_$__cuda_sm20_div_s64)
        /*038c*/ 	.word	0x00000000


	//----- nvinfo : EIATTR_FRAME_SIZE
	.align		4
.L_162:
        /*0390*/ 	.byte	0x04, 0x11
        /*0392*/ 	.short	(.L_164 - .L_163)
	.align		4
.L_163:
        /*0394*/ 	.word	index@(_ZN5flash32flash_fwd_splitkv_combine_kernelI23Flash_fwd_kernel_traitsILi64ELi64ELi128ELi4ELb0ELb0EN7cutlass6half_tE19Flash_kernel_traitsILi64ELi64ELi128ELi4ES3_EELi8ELi7ELb1EEEvNS_16Flash_fwd_paramsE)
        /*0398*/ 	.word	0x00000000


	//----- nvinfo : EIATTR_REGCOUNT
	.align		4
.L_164:
        /*039c*/ 	.byte	0x04, 0x2f
        /*039e*/ 	.short	(.L_166 - .L_165)
	.align		4
.L_165:
        /*03a0*/ 	.word	index@(_ZN5flash32flash_fwd_splitkv_combine_kernelI23Flash_fwd_kernel_traitsILi64ELi64ELi128ELi4ELb0ELb0EN7cutlass6half_tE19Flash_kernel_traitsILi64ELi64ELi128ELi4ES3_EELi8ELi1ELb0EEEvNS_16Flash_fwd_paramsE)
        /*03a4*/ 	.word	0x00000036


	//----- nvinfo : EIATTR_FRAME_SIZE
	.align		4
.L_166:
        /*03a8*/ 	.byte	0x04, 0x11
        /*03aa*/ 	.short	(.L_168 - .L_167)
	.align		4
.L_167:
        /*03ac*/ 	.word	index@($__internal_20_$__cuda_sm20_div_s64)
        /*03b0*/ 	.word	0x00000000


	//----- nvinfo : EIATTR_FRAME_SIZE
	.align		4
.L_168:
        /*03b4*/ 	.byte	0x04, 0x11
        /*03b6*/ 	.short	(.L_170 - .L_169)
	.align		4
.L_169:
        /*03b8*/ 	.word	index@(_ZN5flash32flash_fwd_splitkv_combine_kernelI23Flash_fwd_kernel_traitsILi64ELi64ELi128ELi4ELb0ELb0EN7cutlass6half_tE19Flash_kernel_traitsILi64ELi64ELi128ELi4ES3_EELi8ELi1ELb0EEEvNS_16Flash_fwd_paramsE)
        /*03bc*/ 	.word	0x00000000


	//----- nvinfo : EIATTR_REGCOUNT
	.align		4
.L_170:
        /*03c0*/ 	.byte	0x04, 0x2f
        /*03c2*/ 	.short	(.L_172 - .L_171)
	.align		4
.L_171:
        /*03c4*/ 	.word	index@(_ZN5flash32flash_fwd_splitkv_combine_kernelI23Flash_fwd_kernel_traitsILi64ELi64ELi128ELi4ELb0ELb0EN7cutlass6half_tE19Flash_kernel_traitsILi64ELi64ELi128ELi4ES3_EELi8ELi2ELb0EEEvNS_16Flash_fwd_paramsE)
        /*03c8*/ 	.word	0x00000036


	//----- nvinfo : EIATTR_FRAME_SIZE
	.align		4
.L_172:
        /*03cc*/ 	.byte	0x04, 0x11
        /*03ce*/ 	.short	(.L_174 - .L_173)
	.align		4
.L_173:
        /*03d0*/ 	.word	index@($__internal_19_$__cuda_sm20_div_s64)
        /*03d4*/ 	.word	0x00000000


	//----- nvinfo : EIATTR_FRAME_SIZE
	.align		4
.L_174:
        /*03d8*/ 	.byte	0x04, 0x11
        /*03da*/ 	.short	(.L_176 - .L_175)
	.align		4
.L_175:
        /*03dc*/ 	.word	index@(_ZN5flash32flash_fwd_splitkv_combine_kernelI23Flash_fwd_kernel_traitsILi64ELi64ELi128ELi4ELb0ELb0EN7cutlass6half_tE19Flash_kernel_traitsILi64ELi64ELi128ELi4ES3_EELi8ELi2ELb0EEEvNS_16Flash_fwd_paramsE)
        /*03e0*/ 	.word	0x00000000


	//----- nvinfo : EIATTR_REGCOUNT
	.align		4
.L_176:
        /*03e4*/ 	.byte	0x04, 0x2f
        /*03e6*/ 	.short	(.L_178 - .L_177)
	.align		4
.L_177:
        /*03e8*/ 	.word	index@(_ZN5flash32flash_fwd_splitkv_combine_kernelI23Flash_fwd_kernel_traitsILi64ELi64ELi128ELi4ELb0ELb0EN7cutlass6half_tE19Flash_kernel_traitsILi64ELi64ELi128ELi4ES3_EELi8ELi3ELb0EEEvNS_16Flash_fwd_paramsE)
        /*03ec*/ 	.word	0x00000036


	//----- nvinfo : EIATTR_FRAME_SIZE
	.align		4
.L_178:
        /*03f0*/ 	.byte	0x04, 0x11
        /*03f2*/ 	.short	(.L_180 - .L_179)
	.align		4
.L_179:
        /*03f4*/ 	.word	index@($__internal_18_$__cuda_sm20_div_s64)
        /*03f8*/ 	.word	0x00000000


	//----- nvinfo : EIATTR_FRAME_SIZE
	.align		4
.L_180:
        /*03fc*/ 	.byte	0x04, 0x11
        /*03fe*/ 	.short	(.L_182 - .L_181)
	.align		4
.L_181:
        /*0400*/ 	.word	index@(_ZN5flash32flash_fwd_splitkv_combine_kernelI23Flash_fwd_kernel_traitsILi64ELi64ELi128ELi4ELb0ELb0EN7cutlass6half_tE19Flash_kernel_traitsILi64ELi64ELi128ELi4ES3_EELi8ELi3ELb0EEEvNS_16Flash_fwd_paramsE)
        /*0404*/ 	.word	0x00000000


	//----- nvinfo : EIATTR_REGCOUNT
	.align		4
.L_182:
        /*0408*/ 	.byte	0x04, 0x2f
        /*040a*/ 	.short	(.L_184 - .L_183)
	.align		4
.L_183:
        /*040c*/ 	.word	index@(_ZN5flash32flash_fwd_splitkv_combine_kernelI23Flash_fwd_kernel_traitsILi64ELi64ELi128ELi4ELb0ELb0EN7cutlass6half_tE19Flash_kernel_traitsILi64ELi64ELi128ELi4ES3_EELi8ELi4ELb0EEEvNS_16Flash_fwd_paramsE)
        /*0410*/ 	.word	0x00000034


	//----- nvinfo : EIATTR_FRAME_SIZE
	.align		4
.L_184:
        /*0414*/ 	.byte	0x04, 0x11
        /*0416*/ 	.short	(.L_186 - .L_185)
	.align		4
.L_185:
        /*0418*/ 	.word	index@($__internal_17_$__cuda_sm20_div_s64)
        /*041c*/ 	.word	0x00000000


	//----- nvinfo : EIATTR_FRAME_SIZE
	.align		4
.L_186:
        /*0420*/ 	.byte	0x04, 0x11
        /*0422*/ 	.short	(.L_188 - .L_187)
	.align		4
.L_187:
        /*0424*/ 	.word	index@(_ZN5flash32flash_fwd_splitkv_combine_kernelI23Flash_fwd_kernel_traitsILi64ELi64ELi128ELi4ELb0ELb0EN7cutlass6half_tE19Flash_kernel_traitsILi64ELi64ELi128ELi4ES3_EELi8ELi4ELb0EEEvNS_16Flash_fwd_paramsE)
        /*0428*/ 	.word	0x00000000


	//----- nvinfo : EIATTR_REGCOUNT
	.align		4
.L_188:
        /*042c*/ 	.byte	0x04, 0x2f
        /*042e*/ 	.short	(.L_190 - .L_189)
	.align		4
.L_189:
        /*0430*/ 	.word	index@(_ZN5flash32flash_fwd_splitkv_combine_kernelI23Flash_fwd_kernel_traitsILi64ELi64ELi128ELi4ELb0ELb0EN7cutlass6half_tE19Flash_kernel_traitsILi64ELi64ELi128ELi4ES3_EELi8ELi5ELb0EEEvNS_16Flash_fwd_paramsE)
        /*0434*/ 	.word	0x0000003a


	//----- nvinfo : EIATTR_FRAME_SIZE
	.align		4
.L_190:
        /*0438*/ 	.byte	0x04, 0x11
        /*043a*/ 	.short	(.L_192 - .L_191)
	.align		4
.L_191:
        /*043c*/ 	.word	index@($__internal_16_$__cuda_sm20_div_s64)
        /*0440*/ 	.word	0x00000000


	//----- nvinfo : EIATTR_FRAME_SIZE
	.align		4
.L_192:
        /*0444*/ 	.byte	0x04, 0x11
        /*0446*/ 	.short	(.L_194 - .L_193)
	.align		4
.L_193:
        /*0448*/ 	.word	index@(_ZN5flash32flash_fwd_splitkv_combine_kernelI23Flash_fwd_kernel_traitsILi64ELi64ELi128ELi4ELb0ELb0EN7cutlass6half_tE19Flash_kernel_traitsILi64ELi64ELi128ELi4ES3_EELi8ELi5ELb0EEEvNS_16Flash_fwd_paramsE)
        /*044c*/ 	.word	0x00000000


	//----- nvinfo : EIATTR_REGCOUNT
	.align		4
.L_194:
        /*0450*/ 	.byte	0x04, 0x2f
        /*0452*/ 	.short	(.L_196 - .L_195)
	.align		4
.L_195:
        /*0454*/ 	.word	index@(_ZN5flash32flash_fwd_splitkv_combine_kernelI23Flash_fwd_kernel_traitsILi64ELi64ELi128ELi4ELb0ELb0EN7cutlass6half_tE19Flash_kernel_traitsILi64ELi64ELi128ELi4ES3_EELi8ELi6ELb0EEEvNS_16Flash_fwd_paramsE)
        /*0458*/ 	.word	0x0000003c


	//----- nvinfo : EIATTR_FRAME_SIZE
	.align		4
.L_196:
        /*045c*/ 	.byte	0x04, 0x11
        /*045e*/ 	.short	(.L_198 - .L_197)
	.align		4
.L_197:
        /*0460*/ 	.word	index@($__internal_15_$__cuda_sm20_div_s64)
        /*0464*/ 	.word	0x00000000


	//----- nvinfo : EIATTR_FRAME_SIZE
	.align		4
.L_198:
        /*0468*/ 	.byte	0x04, 0x11
        /*046a*/ 	.short	(.L_200 - .L_199)
	.align		4
.L_199:
        /*046c*/ 	.word	index@(_ZN5flash32flash_fwd_splitkv_combine_kernelI23Flash_fwd_kernel_traitsILi64ELi64ELi128ELi4ELb0ELb0EN7cutlass6half_tE19Flash_kernel_traitsILi64ELi64ELi128ELi4ES3_EELi8ELi6ELb0EEEvNS_16Flash_fwd_paramsE)
        /*0470*/ 	.word	0x00000000


	//----- nvinfo : EIATTR_REGCOUNT
	.align		4
.L_200:
        /*0474*/ 	.byte	0x04, 0x2f
        /*0476*/ 	.short	(.L_202 - .L_201)
	.align		4
.L_201:
        /*0478*/ 	.word	index@(_ZN5flash32flash_fwd_splitkv_combine_kernelI23Flash_fwd_kernel_traitsILi64ELi64ELi128ELi4ELb0ELb0EN7cutlass6half_tE19Flash_kernel_traitsILi64ELi64ELi128ELi4ES3_EELi8ELi7ELb0EEEvNS_16Flash_fwd_paramsE)
        /*047c*/ 	.word	0x0000003e


	//----- nvinfo : EIATTR_FRAME_SIZE
	.align		4
.L_202:
        /*0480*/ 	.byte	0x04, 0x11
        /*0482*/ 	.short	(.L_204 - .L_203)
	.align		4
.L_203:
        /*0484*/ 	.word	index@($__internal_14_$__cuda_sm20_div_s64)
        /*0488*/ 	.word	0x00000000


	//----- nvinfo : EIATTR_FRAME_SIZE
	.align		4
.L_204:
        /*048c*/ 	.byte	0x04, 0x11
        /*048e*/ 	.short	(.L_206 - .L_205)
	.align		4
.L_205:
        /*0490*/ 	.word	index@(_ZN5flash32flash_fwd_splitkv_combine_kernelI23Flash_fwd_kernel_traitsILi64ELi64ELi128ELi4ELb0ELb0EN7cutlass6half_tE19Flash_kernel_traitsILi64ELi64ELi128ELi4ES3_EELi8ELi7ELb0EEEvNS_16Flash_fwd_paramsE)
        /*0494*/ 	.word	0x00000000


	//----- nvinfo : EIATTR_REGCOUNT
	.align		4
.L_206:
        /*0498*/ 	.byte	0x04, 0x2f
        /*049a*/ 	.short	(.L_208 - .L_207)
	.align		4
.L_207:
        /*049c*/ 	.word	index@(_ZN5flash24flash_fwd_splitkv_kernelI23Flash_fwd_kernel_traitsILi64ELi64ELi256ELi4ELb0ELb0EN7cutlass6half_tE19Flash_kernel_traitsILi64ELi64ELi256ELi4ES3_EELb1ELb0ELb1ELb0ELb0ELb1ELb1ELb1EEEvNS_16Flash_fwd_paramsE)
        /*04a0*/ 	.word	0x000000ff


	//----- nvinfo : EIATTR_FRAME_SIZE
	.align		4
.L_208:
        /*04a4*/ 	.byte	0x04, 0x11
        /*04a6*/ 	.short	(.L_210 - .L_209)
	.align		4
.L_209:
        /*04a8*/ 	.word	index@($_ZN5flash24flash_fwd_splitkv_kernelI23Flash_fwd_kernel_traitsILi64ELi64ELi256ELi4ELb0ELb0EN7cutlass6half_tE19Flash_kernel_traitsILi64ELi64ELi256ELi4ES3_EELb1ELb0ELb1ELb0ELb0ELb1ELb1ELb1EEEvNS_16Flash_fwd_paramsE$_ZN5flash30compute_attn_1rowblock_splitkvI23Flash_fwd_kernel_traitsILi64ELi64ELi256ELi4ELb0ELb0EN7cutlass6half_tE19Flash_kernel_traitsILi64ELi64ELi256ELi4ES3_EELb1ELb0ELb1ELb0ELb0ELb1ELb1ELb1ENS_16Flash_fwd_paramsEEEvRKT8_iiiii)
        /*04ac*/ 	.word	0x00000168


	//----- nvinfo : EIATTR_FRAME_SIZE
	.align		4
.L_210:
        /*04b0*/ 	.byte	0x04, 0x11
        /*04b2*/ 	.short	(.L_212 - .L_211)
	.align		4
.L_211:
        /*04b4*/ 	.word	index@(_ZN5flash24flash_fwd_splitkv_kernelI23Flash_fwd_kernel_traitsILi64ELi64ELi256ELi4ELb0ELb0EN7cutlass6half_tE19Flash_kernel_traitsILi64ELi64ELi256ELi4ES3_EELb1ELb0ELb1ELb0ELb0ELb1ELb1ELb1EEEvNS_16Flash_fwd_paramsE)
        /*04b8*/ 	.word	0x00000168


	//----- nvinfo : EIATTR_REGCOUNT
	.align		4
.L_212:
        /*04bc*/ 	.byte	0x04, 0x2f
        /*04be*/ 	.short	(.L_214 - .L_213)
	.align		4
.L_213:
        /*04c0*/ 	.word	index@(_ZN5flash24flash_fwd_splitkv_kernelI23Flash_fwd_kernel_traitsILi64ELi64ELi256ELi4ELb0ELb0EN7cutlass6half_tE19Flash_kernel_traitsILi64ELi64ELi256ELi4ES3_EELb1ELb0ELb1ELb0ELb0ELb0ELb1ELb1EEEvNS_16Flash_fwd_paramsE)
        /*04c4*/ 	.word	0x000000ff


	//----- nvinfo : EIATTR_FRAME_SIZE
	.align		4
.L_214:
        /*04c8*/ 	.byte	0x04, 0x11
        /*04ca*/ 	.short	(.L_216 - .L_215)
	.align		4
.L_215:
        /*04cc*/ 	.word	index@($_ZN5flash24flash_fwd_splitkv_kernelI23Flash_fwd_kernel_traitsILi64ELi64ELi256ELi4ELb0ELb0EN7cutlass6half_tE19Flash_kernel_traitsILi64ELi64ELi256ELi4ES3_EELb1ELb0ELb1ELb0ELb0ELb0ELb1ELb1EEEvNS_16Flash_fwd_paramsE$_ZN5flash30compute_attn_1rowblock_splitkvI23Flash_fwd_kernel_traitsILi64ELi64ELi256ELi4ELb0ELb0EN7cutlass6half_tE19Flash_kernel_traitsILi64ELi64ELi256ELi4ES3_EELb1ELb0ELb1ELb0ELb0ELb0ELb1ELb1ENS_16Flash_fwd_paramsEEEvRKT8_iiiii)
        /*04d0*/ 	.word	0x00000170


	//----- nvinfo : EIATTR_FRAME_SIZE
	.align		4
.L_216:
        /*04d4*/ 	.byte	0x04, 0x11
        /*04d6*/ 	.short	(.L_218 - .L_217)
	.align		4
.L_217:
        /*04d8*/ 	.word	index@(_ZN5flash24flash_fwd_splitkv_kernelI23Flash_fwd_kernel_traitsILi64ELi64ELi256ELi4ELb0ELb0EN7cutlass6half_tE19Flash_kernel_traitsILi64ELi64ELi256ELi4ES3_EELb1ELb0ELb1ELb0ELb0ELb0ELb1ELb1EEEvNS_16Flash_fwd_paramsE)
        /*04dc*/ 	.word	0x00000170


	//----- nvinfo : EIATTR_REGCOUNT
	.align		4
.L_218:
        /*04e0*/ 	.byte	0x04, 0x2f
        /*04e2*/ 	.short	(.L_220 - .L_219)
	.align		4
.L_219:
        /*04e4*/ 	.word	index@(_ZN5flash24flash_fwd_splitkv_kernelI23Flash_fwd_kernel_traitsILi64ELi64ELi256ELi4ELb0ELb0EN7cutlass6half_tE19Flash_kernel_traitsILi64ELi64ELi256ELi4ES3_EELb1ELb0ELb0ELb0ELb1ELb1ELb1ELb1EEEvNS_16Flash_fwd_paramsE)
        /*04e8*/ 	.word	0x000000ff


	//----- nvinfo : EIATTR_FRAME_SIZE
	.align		4
.L_220:
        /*04ec*/ 	.byte	0x04, 0x11
        /*04ee*/ 	.short	(.L_222 - .L_221)
	.align		4
.L_221:
        /*04f0*/ 	.word	index@(_ZN5flash24flash_fwd_splitkv_kernelI23Flash_fwd_kernel_traitsILi64ELi64ELi256ELi4ELb0ELb0EN7cutlass6half_tE19Flash_kernel_traitsILi64ELi64ELi256ELi4ES3_EELb1ELb0ELb0ELb0ELb1ELb1ELb1ELb1EEEvNS_16Flash_fwd_paramsE)
        /*04f4*/ 	.word	0x00000030


	//----- nvinfo : EIATTR_REGCOUNT
	.align		4
.L_222:
        /*04f8*/ 	.byte	0x04, 0x2f
        /*04fa*/ 	.short	(.L_224 - .L_223)
	.align		4
.L_223:
        /*04fc*/ 	.word	index@(_ZN5flash24flash_fwd_splitkv_kernelI23Flash_fwd_kernel_traitsILi64ELi64ELi256ELi4ELb0ELb0EN7cutlass6half_tE19Flash_kernel_traitsILi64ELi64ELi256ELi4ES3_EELb1ELb0ELb0ELb0ELb1ELb0ELb1ELb1EEEvNS_16Flash_fwd_paramsE)
        /*0500*/ 	.word	0x000000ff


	//----- nvinfo : EIATTR_FRAME_SIZE
	.align		4
.L_224:
        /*0504*/ 	.byte	0x04, 0x11
        /*0506*/ 	.short	(.L_226 - .L_225)
	.align		4
.L_225:
        /*0508*/ 	.word	index@(_ZN5flash24flash_fwd_splitkv_kernelI23Flash_fwd_kernel_traitsILi64ELi64ELi256ELi4ELb0ELb0EN7cutlass6half_tE19Flash_kernel_traitsILi64ELi64ELi256ELi4ES3_EELb1ELb0ELb0ELb0ELb1ELb0ELb1ELb1EEEvNS_16Flash_fwd_paramsE)
        /*050c*/ 	.word	0x00000000


	//----- nvinfo : EIATTR_REGCOUNT
	.align		4
.L_226:
        /*0510*/ 	.byte	0x04, 0x2f
        /*0512*/ 	.short	(.L_228 - .L_227)
	.align		4
.L_227:
        /*0514*/ 	.word	index@(_ZN5flash24flash_fwd_splitkv_kernelI23Flash_fwd_kernel_traitsILi64ELi64ELi256ELi4ELb0ELb0EN7cutlass6half_tE19Flash_kernel_traitsILi64ELi64ELi256ELi4ES3_EELb1ELb0ELb1ELb0ELb0ELb1ELb1ELb0EEEvNS_16Flash_fwd_paramsE)
        /*0518*/ 	.word	0x000000ff


	//----- nvinfo : EIATTR_FRAME_SIZE
	.align		4
.L_228:
        /*051c*/ 	.byte	0x04, 0x11
        /*051e*/ 	.short	(.L_230 - .L_229)
	.align		4
.L_229:
        /*0520*/ 	.word	index@(_ZN5flash24flash_fwd_splitkv_kernelI23Flash_fwd_kernel_traitsILi64ELi64ELi256ELi4ELb0ELb0EN7cutlass6half_tE19Flash_kernel_traitsILi64ELi64ELi256ELi4ES3_EELb1ELb0ELb1ELb0ELb0ELb1ELb1ELb0EEEvNS_16Flash_fwd_paramsE)
        /*0524*/ 	.word	0x00000010


	//----- nvinfo : EIATTR_REGCOUNT
	.align		4
.L_230:
        /*0528*/ 	.byte	0x04, 0x2f
        /*052a*/ 	.short	(.L_232 - .L_231)
	.align		4
.L_231:
        /*052c*/ 	.word	index@(_ZN5flash24flash_fwd_splitkv_kernelI23Flash_fwd_kernel_traitsILi64ELi64ELi256ELi4ELb0ELb0EN7cutlass6half_tE19Flash_kernel_traitsILi64ELi64ELi256ELi4ES3_EELb1ELb0ELb1ELb0ELb0ELb0ELb1ELb0EEEvNS_16Flash_fwd_paramsE)
        /*0530*/ 	.word	0x000000ff


	//----- nvinfo : EIATTR_FRAME_SIZE
	.align		4
.L_232:
        /*0534*/ 	.byte	0x04, 0x11
        /*0536*/ 	.short	(.L_234 - .L_233)
	.align		4
.L_233:
        /*0538*/ 	.word	index@(_ZN5flash24flash_fwd_splitkv_kernelI23Flash_fwd_kernel_traitsILi64ELi64ELi256ELi4ELb0ELb0EN7cutlass6half_tE19Flash_kernel_traitsILi64ELi64ELi256ELi4ES3_EELb1ELb0ELb1ELb0ELb0ELb0ELb1ELb0EEEvNS_16Flash_fwd_paramsE)
        /*053c*/ 	.word	0x00000048


	//----- nvinfo : EIATTR_REGCOUNT
	.align		4
.L_234:
        /*0540*/ 	.byte	0x04, 0x2f
        /*0542*/ 	.short	(.L_236 - .L_235)
	.align		4
.L_235:
        /*0544*/ 	.word	index@(_ZN5flash24flash_fwd_splitkv_kernelI23Flash_fwd_kernel_traitsILi64ELi64ELi256ELi4ELb0ELb0EN7cutlass6half_tE19Flash_kernel_traitsILi64ELi64ELi256ELi4ES3_EELb1ELb0ELb0ELb0ELb1ELb1ELb1ELb0EEEvNS_16Flash_fwd_paramsE)
        /*0548*/ 	.word	0x000000ff


	//----- nvinfo : EIATTR_FRAME_SIZE
	.align		4
.L_236:
        /*054c*/ 	.byte	0x04, 0x11
        /*054e*/ 	.short	(.L_238 - .L_237)
	.align		4
.L_237:
        /*0550*/ 	.word	index@(_ZN5flash24flash_fwd_splitkv_kernelI23Flash_fwd_kernel_traitsILi64ELi64ELi256ELi4ELb0ELb0EN7cutlass6half_tE19Flash_kernel_traitsILi64ELi64ELi256ELi4ES3_EELb1ELb0ELb0ELb0ELb1ELb1ELb1ELb0EEEvNS_16Flash_fwd_paramsE)
        /*0554*/ 	.word	0x00000028


	//----- nvinfo : EIATTR_REGCOUNT
	.align		4
.L_238:
        /*0558*/ 	.byte	0x04, 0x2f
        /*055a*/ 	.short	(.L_240 - .L_239)
	.align		4
.L_239:
        /*055c*/ 	.word	index@(_ZN5flash24flash_fwd_splitkv_kernelI23Flash_fwd_kernel_traitsILi64ELi64ELi256ELi4ELb0ELb0EN7cutlass6half_tE19Flash_kernel_traitsILi64ELi64ELi256ELi4ES3_EELb1ELb0ELb0ELb0ELb1ELb0ELb1ELb0EEEvNS_16Flash_fwd_paramsE)
        /*0560*/ 	.word	0x000000ff


	//----- nvinfo : EIATTR_FRAME_SIZE
	.align		4
.L_240:
        /*0564*/ 	.byte	0x04, 0x11
        /*0566*/ 	.short	(.L_242 - .L_241)
	.align		4
.L_241:
        /*0568*/ 	.word	index@(_ZN5flash24flash_fwd_splitkv_kernelI23Flash_fwd_kernel_traitsILi64ELi64ELi256ELi4ELb0ELb0EN7cutlass6half_tE19Flash_kernel_traitsILi64ELi64ELi256ELi4ES3_EELb1ELb0ELb0ELb0ELb1ELb0ELb1ELb0EEEvNS_16Flash_fwd_paramsE)
        /*056c*/ 	.word	0x00000010


	//----- nvinfo : EIATTR_REGCOUNT
	.align		4
.L_242:
        /*0570*/ 	.byte	0x04, 0x2f
        /*0572*/ 	.short	(.L_244 - .L_243)
	.align		4
.L_243:
        /*0574*/ 	.word	index@(_ZN5flash24flash_fwd_splitkv_kernelI23Flash_fwd_kernel_traitsILi64ELi64ELi256ELi4ELb0ELb0EN7cutlass6half_tE19Flash_kernel_traitsILi64ELi64ELi256ELi4ES3_EELb1ELb0ELb1ELb0ELb0ELb1ELb0ELb1EEEvNS_16Flash_fwd_paramsE)
        /*0578*/ 	.word	0x000000ff


	//----- nvinfo : EIATTR_FRAME_SIZE
	.align		4
.L_244:
        /*057c*/ 	.byte	0x04, 0x11
        /*057e*/ 	.short	(.L_246 - .L_245)
	.align		4
.L_245:
        /*0580*/ 	.word	index@($_ZN5flash24flash_fwd_splitkv_kernelI23Flash_fwd_kernel_traitsILi64ELi64ELi256ELi4ELb0ELb0EN7cutlass6half_tE19Flash_kernel_traitsILi64ELi64ELi256ELi4ES3_EELb1ELb0ELb1ELb0ELb0ELb1ELb0ELb1EEEvNS_16Flash_fwd_paramsE$_ZN5flash30compute_attn_1rowblock_splitkvI23Flash_fwd_kernel_traitsILi64ELi64ELi256ELi4ELb0ELb0EN7cutlass6half_tE19Flash_kernel_traitsILi64ELi64ELi256ELi4ES3_EELb1ELb0ELb1ELb0ELb0ELb1ELb0ELb1ENS_16Flash_fwd_paramsEEEvRKT8_iiiii)
        /*0584*/ 	.word	0x000001d8


	//----- nvinfo : EIATTR_FRAME_SIZE
	.align		4
.L_246:
        /*0588*/ 	.byte	0x04, 0x11
        /*058a*/ 	.short	(.L_248 - .L_247)
	.align		4
.L_247:
        /*058c*/ 	.word	index@(_ZN5flash24flash_fwd_splitkv_kernelI23Flash_fwd_kernel_traitsILi64ELi64ELi256ELi4ELb0ELb0EN7cutlass6half_tE19Flash_kernel_traitsILi64ELi64ELi256ELi4ES3_EELb1ELb0ELb1ELb0ELb0ELb1ELb0ELb1EEEvNS_16Flash_fwd_paramsE)
        /*0590*/ 	.word	0x000001d8


	//----- nvinfo : EIATTR_REGCOUNT
	.align		4
.L_248:
        /*0594*/ 	.byte	0x04, 0x2f
        /*0596*/ 	.short	(.L_250 - .L_249)
	.align		4
.L_249:
        /*0598*/ 	.word	index@(_ZN5flash24flash_fwd_splitkv_kernelI23Flash_fwd_kernel_traitsILi64ELi64ELi256ELi4ELb0ELb0EN7cutlass6half_tE19Flash_kernel_traitsILi64ELi64ELi256ELi4ES3_EELb1ELb0ELb1ELb0ELb0ELb0ELb0ELb1EEEvNS_16Flash_fwd_paramsE)
        /*059c*/ 	.word	0x000000ff


	//----- nvinfo : EIATTR_FRAME_SIZE
	.align		4
.L_250:
        /*05a0*/ 	.byte	0x04, 0x11
        /*05a2*/ 	.short	(.L_252 - .L_251)
	.align		4
.L_251:
        /*05a4*/ 	.word	index@($_ZN5flash24flash_fwd_splitkv_kernelI23Flash_fwd_kernel_traitsILi64ELi64ELi256ELi4ELb0ELb0EN7cutlass6half_tE19Flash_kernel_traitsILi64ELi64ELi256ELi4ES3_EELb1ELb0ELb1ELb0ELb0ELb0ELb0ELb1EEEvNS_16Flash_fwd_paramsE$_ZN5flash30compute_attn_1rowblock_splitkvI23Flash_fwd_kernel_traitsILi64ELi64ELi256ELi4ELb0ELb0EN7cutlass6half_tE19Flash_kernel_traitsILi64ELi64ELi256ELi4ES3_EELb1ELb0ELb1ELb0ELb0ELb0ELb0ELb1ENS_16Flash_fwd_paramsEEEvRKT8_iiiii)
        /*05a8*/ 	.word	0x00000180


	//----- nvinfo : EIATTR_FRAME_SIZE
	.align		4
.L_252:
        /*05ac*/ 	.byte	0x04, 0x11
        /*05ae*/ 	.short	(.L_254 - .L_253)
	.align		4
.L_253:
        /*05b0*/ 	.word	index@(_ZN5flash24flash_fwd_splitkv_kernelI23Flash_fwd_kernel_traitsILi64ELi64ELi256ELi4ELb0ELb0EN7cutlass6half_tE19Flash_kernel_traitsILi64ELi64ELi256ELi4ES3_EELb1ELb0ELb1ELb0ELb0ELb0ELb0ELb1EEEvNS_16Flash_fwd_paramsE)
        /*05b4*/ 	.word	0x00000180


	//----- nvinfo : EIATTR_REGCOUNT
	.align		4
.L_254:
        /*05b8*/ 	.byte	0x04, 0x2f
        /*05ba*/ 	.short	(.L_256 - .L_255)
	.align		4
.L_255:
        /*05bc*/ 	.word	index@(_ZN5flash24flash_fwd_splitkv_kernelI23Flash_fwd_kernel_traitsILi64ELi64ELi256ELi4ELb0ELb0EN7cutlass6half_tE19Flash_kernel_traitsILi64ELi64ELi256ELi4ES3_EELb1ELb0ELb0ELb0ELb1ELb1ELb0ELb1EEEvNS_16Flash_fwd_paramsE)
        /*05c0*/ 	.word	0x000000ff


	//----- nvinfo : EIATTR_FRAME_SIZE
	.align		4
.L_256:
        /*05c4*/ 	.byte	0x04, 0x11
        /*05c6*/ 	.short	(.L_258 - .L_257)
	.align		4
.L_257:
        /*05c8*/ 	.word	index@(_ZN5flash24flash_fwd_splitkv_kernelI23Flash_fwd_kernel_traitsILi64ELi64ELi256ELi4ELb0ELb0EN7cutlass6half_tE19Flash_kernel_traitsILi64ELi64ELi256ELi4ES3_EELb1ELb0ELb0ELb0ELb1ELb1ELb0ELb1EEEvNS_16Flash_fwd_paramsE)
        /*05cc*/ 	.word	0x00000038


	//----- nvinfo : EIATTR_REGCOUNT
	.align		4
.L_258:
        /*05d0*/ 	.byte	0x04, 0x2f
        /*05d2*/ 	.short	(.L_260 - .L_259)
	.align		4
.L_259:
        /*05d4*/ 	.word	index@(_ZN5flash24flash_fwd_splitkv_kernelI23Flash_fwd_kernel_traitsILi64ELi64ELi256ELi4ELb0ELb0EN7cutlass6half_tE19Flash_kernel_traitsILi64ELi64ELi256ELi4ES3_EELb1ELb0ELb0ELb0ELb1ELb0ELb0ELb1EEEvNS_16Flash_fwd_paramsE)
        /*05d8*/ 	.word	0x000000ff


	//----- nvinfo : EIATTR_FRAME_SIZE
	.align		4
.L_260:
        /*05dc*/ 	.byte	0x04, 0x11
        /*05de*/ 	.short	(.L_262 - .L_261)
	.align		4
.L_261:
        /*05e0*/ 	.word	index@(_ZN5flash24flash_fwd_splitkv_kernelI23Flash_fwd_kernel_traitsILi64ELi64ELi256ELi4ELb0ELb0EN7cutlass6half_tE19Flash_kernel_traitsILi64ELi64ELi256ELi4ES3_EELb1ELb0ELb0ELb0ELb1ELb0ELb0ELb1EEEvNS_16Flash_fwd_paramsE)
        /*05e4*/ 	.word	0x00000008


	//----- nvinfo : EIATTR_REGCOUNT
	.align		4
.L_262:
        /*05e8*/ 	.byte	0x04, 0x2f
        /*05ea*/ 	.short	(.L_264 - .L_263)
	.align		4
.L_263:
        /*05ec*/ 	.word	index@(_ZN5flash24flash_fwd_splitkv_kernelI23Flash_fwd_kernel_traitsILi64ELi64ELi256ELi4ELb0ELb0EN7cutlass6half_tE19Flash_kernel_traitsILi64ELi64ELi256ELi4ES3_EELb1ELb0ELb1ELb0ELb0ELb1ELb0ELb0EEEvNS_16Flash_fwd_paramsE)
        /*05f0*/ 	.word	0x000000ff


	//----- nvinfo : EIATTR_FRAME_SIZE
	.align		4
.L_264:
        /*05f4*/ 	.byte	0x04, 0x11
        /*05f6*/ 	.short	(.L_266 - .L_265)
	.align		4
.L_265:
        /*05f8*/ 	.word	index@(_ZN5flash24flash_fwd_splitkv_kernelI23Flash_fwd_kernel_traitsILi64ELi64ELi256ELi4ELb0ELb0EN7cutlass6half_tE19Flash_kernel_traitsILi64ELi64ELi256ELi4ES3_EELb1ELb0ELb1ELb0ELb0ELb1ELb0ELb0EEEvNS_16Flash_fwd_paramsE)
        /*05fc*/ 	.word	0x00000010


	//----- nvinfo : EIATTR_REGCOUNT
	.align		4
.L_266:
        /*0600*/ 	.byte	0x04, 0x2f
        /*0602*/ 	.short	(.L_268 - .L_267)
	.align		4
.L_267:
        /*0604*/ 	.word	index@(_ZN5flash24flash_fwd_splitkv_kernelI23Flash_fwd_kernel_traitsILi64ELi64ELi256ELi4ELb0ELb0EN7cutlass6half_tE19Flash_kernel_traitsILi64ELi64ELi256ELi4ES3_EELb1ELb0ELb1ELb0ELb0ELb0ELb0ELb0EEEvNS_16Flash_fwd_paramsE)
        /*0608*/ 	.word	0x000000ff


	//----- nvinfo : EIATTR_FRAME_SIZE
	.align		4
.L_268:
        /*060c*/ 	.byte	0x04, 0x11
        /*060e*/ 	.short	(.L_270 - .L_269)
	.align		4
.L_269:
        /*0610*/ 	.word	index@(_ZN5flash24flash_fwd_splitkv_kernelI23Flash_fwd_kernel_traitsILi64ELi64ELi256ELi4ELb0ELb0EN7cutlass6half_tE19Flash_kernel_traitsILi64ELi64ELi256ELi4ES3_EELb1ELb0ELb1ELb0ELb0ELb0ELb0ELb0EEEvNS_16Flash_fwd_paramsE)
        /*0614*/ 	.word	0x00000008


	//----- nvinfo : EIATTR_REGCOUNT
	.align		4
.L_270:
        /*0618*/ 	.byte	0x04, 0x2f
        /*061a*/ 	.short	(.L_272 - .L_271)
	.align		4
.L_271:
        /*061c*/ 	.word	index@(_ZN5flash24flash_fwd_splitkv_kernelI23Flash_fwd_kernel_traitsILi64ELi64ELi256ELi4ELb0ELb0EN7cutlass6half_tE19Flash_kernel_traitsILi64ELi64ELi256ELi4ES3_EELb1ELb0ELb0ELb0ELb1ELb1ELb0ELb0EEEvNS_16Flash_fwd_paramsE)
        /*0620*/ 	.word	0x000000ff


	//----- nvinfo : EIATTR_FRAME_SIZE
	.align		4
.L_272:
        /*0624*/ 	.byte	0x04, 0x11
        /*0626*/ 	.short	(.L_274 - .L_273)
	.align		4
.L_273:
        /*0628*/ 	.word	index@(_ZN5flash24flash_fwd_splitkv_kernelI23Flash_fwd_kernel_traitsILi64ELi64ELi256ELi4ELb0ELb0EN7cutlass6half_tE19Flash_kernel_traitsILi64ELi64ELi256ELi4ES3_EELb1ELb0ELb0ELb0ELb1ELb1ELb0ELb0EEEvNS_16Flash_fwd_paramsE)
        /*062c*/ 	.word	0x00000020


	//----- nvinfo : EIATTR_REGCOUNT
	.align		4
.L_274:
        /*0630*/ 	.byte	0x04, 0x2f
        /*0632*/ 	.short	(.L_276 - .L_275)
	.align		4
.L_275:
        /*0634*/ 	.word	index@(_ZN5flash24flash_fwd_splitkv_kernelI23Flash_fwd_kernel_traitsILi64ELi64ELi256ELi4ELb0ELb0EN7cutlass6half_tE19Flash_kernel_traitsILi64ELi64ELi256ELi4ES3_EELb1ELb0ELb0ELb0ELb1ELb0ELb0ELb0EEEvNS_16Flash_fwd_paramsE)
        /*0638*/ 	.word	0x000000ff


	//----- nvinfo : EIATTR_FRAME_SIZE
	.align		4
.L_276:
        /*063c*/ 	.byte	0x04, 0x11
        /*063e*/ 	.short	(.L_278 - .L_277)
	.align		4
.L_277:
        /*0640*/ 	.word	index@(_ZN5flash24flash_fwd_splitkv_kernelI23Flash_fwd_kernel_traitsILi64ELi64ELi256ELi4ELb0ELb0EN7cutlass6half_tE19Flash_kernel_traitsILi64ELi64ELi256ELi4ES3_EELb1ELb0ELb0ELb0ELb1ELb0ELb0ELb0EEEvNS_16Flash_fwd_paramsE)
        /*0644*/ 	.word	0x00000010


	//----- nvinfo : EIATTR_REGCOUNT
	.align		4
.L_278:
        /*0648*/ 	.byte	0x04, 0x2f
        /*064a*/ 	.short	(.L_280 - .L_279)
	.align		4
.L_279:
        /*064c*/ 	.word	index@(_ZN5flash24flash_fwd_splitkv_kernelI23Flash_fwd_kernel_traitsILi64ELi64ELi256ELi4ELb0ELb0EN7cutlass6half_tE19Flash_kernel_traitsILi64ELi64ELi256ELi4ES3_EELb1ELb0ELb0ELb1ELb1ELb1ELb1ELb0EEEvNS_16Flash_fwd_paramsE)
        /*0650*/ 	.word	0x000000ff


	//----- nvinfo : EIATTR_FRAME_SIZE
	.align		4
.L_280:
        /*0654*/ 	.byte	0x04, 0x11
        /*0656*/ 	.short	(.L_282 - .L_281)
	.align		4
.L_281:
        /*0658*/ 	.word	index@(_ZN5flash24flash_fwd_splitkv_kernelI23Flash_fwd_kernel_traitsILi64ELi64ELi256ELi4ELb0ELb0EN7cutlass6half_tE19Flash_kernel_traitsILi64ELi64ELi256ELi4ES3_EELb1ELb0ELb0ELb1ELb1ELb1ELb1ELb0EEEvNS_16Flash_fwd_paramsE)
        /*065c*/ 	.word	0x00000028


	//----- nvinfo : EIATTR_REGCOUNT
	.align		4
.L_282:
        /*0660*/ 	.byte	0x04, 0x2f
        /*0662*/ 	.short	(.L_284 - .L_283)
	.align		4
.L_283:
        /*0664*/ 	.word	index@(_ZN5flash24flash_fwd_splitkv_kernelI23Flash_fwd_kernel_traitsILi64ELi64ELi256ELi4ELb0ELb0EN7cutlass6half_tE19Flash_kernel_traitsILi64ELi64ELi256ELi4ES3_EELb1ELb0ELb0ELb1ELb1ELb0ELb1ELb0EEEvNS_16Flash_fwd_paramsE)
        /*0668*/ 	.word	0x000000ff


	//----- nvinfo : EIATTR_FRAME_SIZE
	.align		4
.L_284:
        /*066c*/ 	.byte	0x04, 0x11
        /*066e*/ 	.short	(.L_286 - .L_285)
	.align		4
.L_285:
        /*0670*/ 	.word	index@(_ZN5flash24flash_fwd_splitkv_kernelI23Flash_fwd_kernel_traitsILi64ELi64ELi256ELi4ELb0ELb0EN7cutlass6half_tE19Flash_kernel_traitsILi64ELi64ELi256ELi4ES3_EELb1ELb0ELb0ELb1ELb1ELb0ELb1ELb0EEEvNS_16Flash_fwd_paramsE)
        /*0674*/ 	.word	0x00000018


	//----- nvinfo : EIATTR_REGCOUNT
	.align		4
.L_286:
        /*0678*/ 	.byte	0x04, 0x2f
        /*067a*/ 	.short	(.L_288 - .L_287)
	.align		4
.L_287:
        /*067c*/ 	.word	index@(_ZN5flash24flash_fwd_splitkv_kernelI23Flash_fwd_kernel_traitsILi64ELi64ELi256ELi4ELb0ELb0EN7cutlass6half_tE19Flash_kernel_traitsILi64ELi64ELi256ELi4ES3_EELb1ELb0ELb0ELb1ELb1ELb1ELb0ELb0EEEvNS_16Flash_fwd_paramsE)
        /*0680*/ 	.word	0x000000ff


	//----- nvinfo : EIATTR_FRAME_SIZE
	.align		4
.L_288:
        /*0684*/ 	.byte	0x04, 0x11
        /*0686*/ 	.short	(.L_290 - .L_289)
	.align		4
.L_289:
        /*0688*/ 	.word	index@(_ZN5flash24flash_fwd_splitkv_kernelI23Flash_fwd_kernel_traitsILi64ELi64ELi256ELi4ELb0ELb0EN7cutlass6half_tE19Flash_kernel_traitsILi64ELi64ELi256ELi4ES3_EELb1ELb0ELb0ELb1ELb1ELb1ELb0ELb0EEEvNS_16Flash_fwd_paramsE)
        /*068c*/ 	.word	0x00000018


	//----- nvinfo : EIATTR_REGCOUNT
	.align		4
.L_290:
        /*0690*/ 	.byte	0x04, 0x2f
        /*0692*/ 	.short	(.L_292 - .L_291)
	.align		4
.L_291:
        /*0694*/ 	.word	index@(_ZN5flash24flash_fwd_splitkv_kernelI23Flash_fwd_kernel_traitsILi64ELi64ELi256ELi4ELb0ELb0EN7cutlass6half_tE19Flash_kernel_traitsILi64ELi64ELi256ELi4ES3_EELb1ELb0ELb0ELb1ELb1ELb0ELb0ELb0EEEvNS_16Flash_fwd_paramsE)
        /*0698*/ 	.word	0x000000ff


	//----- nvinfo : EIATTR_FRAME_SIZE
	.align		4
.L_292:
        /*069c*/ 	.byte	0x04, 0x11
        /*069e*/ 	.short	(.L_294 - .L_293)
	.align		4
.L_293:
        /*06a0*/ 	.word	index@(_ZN5flash24flash_fwd_splitkv_kernelI23Flash_fwd_kernel_traitsILi64ELi64ELi256ELi4ELb0ELb0EN7cutlass6half_tE19Flash_kernel_traitsILi64ELi64ELi256ELi4ES3_EELb1ELb0ELb0ELb1ELb1ELb0ELb0ELb0EEEvNS_16Flash_fwd_paramsE)
        /*06a4*/ 	.word	0x00000000


	//----- nvinfo : EIATTR_REGCOUNT
	.align		4
.L_294:
        /*06a8*/ 	.byte	0x04, 0x2f
        /*06aa*/ 	.short	(.L_296 - .L_295)
	.align		4
.L_295:
        /*06ac*/ 	.word	index@(_ZN5flash24flash_fwd_splitkv_kernelI23Flash_fwd_kernel_traitsILi64ELi64ELi256ELi4ELb0ELb0EN7cutlass6half_tE19Flash_kernel_traitsILi64ELi64ELi256ELi4ES3_EELb1ELb0ELb0ELb0ELb0ELb1ELb1ELb1EEEvNS_16Flash_fwd_paramsE)
        /*06b0*/ 	.word	0x000000ff


	//----- nvinfo : EIATTR_FRAME_SIZE
	.align		4
.L_296:
        /*06b4*/ 	.byte	0x04, 0x11
        /*06b6*/ 	.short	(.L_298 - .L_297)
	.align		4
.L_297:
        /*06b8*/ 	.word	index@($_ZN5flash24flash_fwd_splitkv_kernelI23Flash_fwd_kernel_traitsILi64ELi64ELi256ELi4ELb0ELb0EN7cutlass6half_tE19Flash_kernel_traitsILi64ELi64ELi256ELi4ES3_EELb1ELb0ELb0ELb0ELb0ELb1ELb1ELb1EEEvNS_16Flash_fwd_paramsE$_ZN5flash30compute_attn_1rowblock_splitkvI23Flash_fwd_kernel_traitsILi64ELi64ELi256ELi4ELb0ELb0EN7cutlass6half_tE19Flash_kernel_traitsILi64ELi64ELi256ELi4ES3_EELb1ELb0ELb0ELb0ELb0ELb1ELb1ELb1ENS_16Flash_fwd_paramsEEEvRKT8_iiiii)
        /*06bc*/ 	.word	0x00000178


	//----- nvinfo : EIATTR_FRAME_SIZE
	.align		4
.L_298:
        /*06c0*/ 	.byte	0x04, 0x11
        /*06c2*/ 	.short	(.L_300 - .L_299)
	.align		4
.L_299:
        /*06c4*/ 	.word	index@(_ZN5flash24flash_fwd_splitkv_kernelI23Flash_fwd_kernel_traitsILi64ELi64ELi256ELi4ELb0ELb0EN7cutlass6half_tE19Flash_kernel_traitsILi64ELi64ELi256ELi4ES3_EELb1ELb0ELb0ELb0ELb0ELb1ELb1ELb1EEEvNS_16Flash_fwd_paramsE)
        /*06c8*/ 	.word	0x00000178


	//----- nvinfo : EIATTR_REGCOUNT
	.align		4
.L_300:
        /*06cc*/ 	.byte	0x04, 0x2f
        /*06ce*/ 	.short	(.L_302 - .L_301)
	.align		4
.L_301:
        /*06d0*/ 	.word	index@(_ZN5flash24flash_fwd_splitkv_kernelI23Flash_fwd_kernel_traitsILi64ELi64ELi256ELi4ELb0ELb0EN7cutlass6half_tE19Flash_kernel_traitsILi64ELi64ELi256ELi4ES3_EELb1ELb0ELb0ELb0ELb0ELb0ELb1ELb1EEEvNS_16Flash_fwd_paramsE)
        /*06d4*/ 	.word	0x000000ff


	//----- nvinfo : EIATTR_FRAME_SIZE
	.align		4
.L_302:
        /*06d8*/ 	.byte	0x04, 0x11
        /*06da*/ 	.short	(.L_304 - .L_303)
	.align		4
.L_303:
        /*06dc*/ 	.word	index@($_ZN5flash24flash_fwd_splitkv_kernelI23Flash_fwd_kernel_traitsILi64ELi64ELi256ELi4ELb0ELb0EN7cutlass6half_tE19Flash_kernel_traitsILi64ELi64ELi256ELi4ES3_EELb1ELb0ELb0ELb0ELb0ELb0ELb1ELb1EEEvNS_16Flash_fwd_paramsE$_ZN5flash30compute_attn_1rowblock_splitkvI23Flash_fwd_kernel_traitsILi64ELi64ELi256ELi4ELb0ELb0EN7cutlass6half_tE19Flash_kernel_traitsILi64ELi64ELi256ELi4ES3_EELb1ELb0ELb0ELb0ELb0ELb0ELb1ELb1ENS_16Flash_fwd_paramsEEEvRKT8_iiiii)
        /*06e0*/ 	.word	0x00000160


	//----- nvinfo : EIATTR_FRAME_SIZE
	.align		4
.L_304:
        /*06e4*/ 	.byte	0x04, 0x11
        /*06e6*/ 	.short	(.L_306 - .L_305)
	.align		4
.L_305:
        /*06e8*/ 	.word	index@(_ZN5flash24flash_fwd_splitkv_kernelI23Flash_fwd_kernel_traitsILi64ELi64ELi256ELi4ELb0ELb0EN7cutlass6half_tE19Flash_kernel_traitsILi64ELi64ELi256ELi4ES3_EELb1ELb0ELb0ELb0ELb0ELb0ELb1ELb1EEEvNS_16Flash_fwd_paramsE)
        /*06ec*/ 	.word	0x00000160


	//----- nvinfo : EIATTR_REGCOUNT
	.align		4
.L_306:
        /*06f0*/ 	.byte	0x04, 0x2f
        /*06f2*/ 	.short	(.L_308 - .L_307)
	.align		4
.L_307:
        /*06f4*/ 	.word	index@(_ZN5flash24flash_fwd_splitkv_kernelI23Flash_fwd_kernel_traitsILi64ELi64ELi256ELi4ELb0ELb0EN7cutlass6half_tE19Flash_kernel_traitsILi64ELi64ELi256ELi4ES3_EELb1ELb0ELb0ELb0ELb0ELb1ELb1ELb0EEEvNS_16Flash_fwd_paramsE)
        /*06f8*/ 	.word	0x000000ff


	//----- nvinfo : EIATTR_FRAME_SIZE
	.align		4
.L_308:
        /*06fc*/ 	.byte	0x04, 0x11
        /*06fe*/ 	.short	(.L_310 - .L_309)
	.align		4
.L_309:
        /*0700*/ 	.word	index@(_ZN5flash24flash_fwd_splitkv_kernelI23Flash_fwd_kernel_traitsILi64ELi64ELi256ELi4ELb0ELb0EN7cutlass6half_tE19Flash_kernel_traitsILi64ELi64ELi256ELi4ES3_EELb1ELb0ELb0ELb0ELb0ELb1ELb1ELb0EEEvNS_16Flash_fwd_paramsE)
        /*0704*/ 	.word	0x00000070


	//----- nvinfo : EIATTR_REGCOUNT
	.align		4
.L_310:
        /*0708*/ 	.byte	0x04, 0x2f
        /*070a*/ 	.short	(.L_312 - .L_311)
	.align		4
.L_311:
        /*070c*/ 	.word	index@(_ZN5flash24flash_fwd_splitkv_kernelI23Flash_fwd_kernel_traitsILi64ELi64ELi256ELi4ELb0ELb0EN7cutlass6half_tE19Flash_kernel_traitsILi64ELi64ELi256ELi4ES3_EELb1ELb0ELb0ELb0ELb0ELb0ELb1ELb0EEEvNS_16Flash_fwd_paramsE)
        /*0710*/ 	.word	0x000000ff


	//----- nvinfo : EIATTR_FRAME_SIZE
	.align		4
.L_312:
        /*0714*/ 	.byte	0x04, 0x11
        /*0716*/ 	.short	(.L_314 - .L_313)
	.align		4
.L_313:
        /*0718*/ 	.word	index@(_ZN5flash24flash_fwd_splitkv_kernelI23Flash_fwd_kernel_traitsILi64ELi64ELi256ELi4ELb0ELb0EN7cutlass6half_tE19Flash_kernel_traitsILi64ELi64ELi256ELi4ES3_EELb1ELb0ELb0ELb0ELb0ELb0ELb1ELb0EEEvNS_16Flash_fwd_paramsE)
        /*071c*/ 	.word	0x00000030


	//----- nvinfo : EIATTR_REGCOUNT
	.align		4
.L_314:
        /*0720*/ 	.byte	0x04, 0x2f
        /*0722*/ 	.short	(.L_316 - .L_315)
	.align		4
.L_315:
        /*0724*/ 	.word	index@(_ZN5flash24flash_fwd_splitkv_kernelI23Flash_fwd_kernel_traitsILi64ELi64ELi256ELi4ELb0ELb0EN7cutlass6half_tE19Flash_kernel_traitsILi64ELi64ELi256ELi4ES3_EELb1ELb0ELb0ELb0ELb0ELb1ELb0ELb1EEEvNS_16Flash_fwd_paramsE)
        /*0728*/ 	.word	0x000000ff


	//----- nvinfo : EIATTR_FRAME_SIZE
	.align		4
.L_316:
        /*072c*/ 	.byte	0x04, 0x11
        /*072e*/ 	.short	(.L_318 - .L_317)
	.align		4
.L_317:
        /*0730*/ 	.word	index@($_ZN5flash24flash_fwd_splitkv_kernelI23Flash_fwd_kernel_traitsILi64ELi64ELi256ELi4ELb0ELb0EN7cutlass6half_tE19Flash_kernel_traitsILi64ELi64ELi256ELi4ES3_EELb1ELb0ELb0ELb0ELb0ELb1ELb0ELb1EEEvNS_16Flash_fwd_paramsE$_ZN5flash30compute_attn_1rowblock_splitkvI23Flash_fwd_kernel_traitsILi64ELi64ELi256ELi4ELb0ELb0EN7cutlass6half_tE19Flash_kernel_traitsILi64ELi64ELi256ELi4ES3_EELb1ELb0ELb0ELb0ELb0ELb1ELb0ELb1ENS_16Flash_fwd_paramsEEEvRKT8_iiiii)
        /*0734*/ 	.word	0x00000188


	//----- nvinfo : EIATTR_FRAME_SIZE
	.align		4
.L_318:
        /*0738*/ 	.byte	0x04, 0x11
        /*073a*/ 	.short	(.L_320 - .L_319)
	.align		4
.L_319:
        /*073c*/ 	.word	index@(_ZN5flash24flash_fwd_splitkv_kernelI23Flash_fwd_kernel_traitsILi64ELi64ELi256ELi4ELb0ELb0EN7cutlass6half_tE19Flash_kernel_traitsILi64ELi64ELi256ELi4ES3_EELb1ELb0ELb0ELb0ELb0ELb1ELb0ELb1EEEvNS_16Flash_fwd_paramsE)
        /*0740*/ 	.word	0x00000188


	//----- nvinfo : EIATTR_REGCOUNT
	.align		4
.L_320:
        /*0744*/ 	.byte	0x04, 0x2f
        /*0746*/ 	.short	(.L_322 - .L_321)
	.align		4
.L_321:
        /*0748*/ 	.word	index@(_ZN5flash24flash_fwd_splitkv_kernelI23Flash_fwd_kernel_traitsILi64ELi64ELi256ELi4ELb0ELb0EN7cutlass6half_tE19Flash_kernel_traitsILi64ELi64ELi256ELi4ES3_EELb1ELb0ELb0ELb0ELb0ELb0ELb0ELb1EEEvNS_16Flash_fwd_paramsE)
        /*074c*/ 	.word	0x000000ff


	//----- nvinfo : EIATTR_FRAME_SIZE
	.align		4
.L_322:
        /*0750*/ 	.byte	0x04, 0x11
        /*0752*/ 	.short	(.L_324 - .L_323)
	.align		4
.L_323:
        /*0754*/ 	.word	index@($_ZN5flash24flash_fwd_splitkv_kernelI23Flash_fwd_kernel_traitsILi64ELi64ELi256ELi4ELb0ELb0EN7cutlass6half_tE19Flash_kernel_traitsILi64ELi64ELi256ELi4ES3_EELb1ELb0ELb0ELb0ELb0ELb0ELb0ELb1EEEvNS_16Flash_fwd_paramsE$_ZN5flash30compute_attn_1rowblock_splitkvI23Flash_fwd_kernel_traitsILi64ELi64ELi256ELi4ELb0ELb0EN7cutlass6half_tE19Flash_kernel_traitsILi64ELi64ELi256ELi4ES3_EELb1ELb0ELb0ELb0ELb0ELb0ELb0ELb1ENS_16Flash_fwd_paramsEEEvRKT8_iiiii)
        /*0758*/ 	.word	0x00000178


	//----- nvinfo : EIATTR_FRAME_SIZE
	.align		4
.L_324:
        /*075c*/ 	.byte	0x04, 0x11
        /*075e*/ 	.short	(.L_326 - .L_325)
	.align		4
.L_325:
        /*0760*/ 	.word	index@(_ZN5flash24flash_fwd_splitkv_kernelI23Flash_fwd_kernel_traitsILi64ELi64ELi256ELi4ELb0ELb0EN7cutlass6half_tE19Flash_kernel_traitsILi64ELi64ELi256ELi4ES3_EELb1ELb0ELb0ELb0ELb0ELb0ELb0ELb1EEEvNS_16Flash_fwd_paramsE)
        /*0764*/ 	.word	0x00000178


	//----- nvinfo : EIATTR_REGCOUNT
	.align		4
.L_326:
        /*0768*/ 	.byte	0x04, 0x2f
        /*076a*/ 	.short	(.L_328 - .L_327)
	.align		4
.L_327:
        /*076c*/ 	.word	index@(_ZN5flash24flash_fwd_splitkv_kernelI23Flash_fwd_kernel_traitsILi64ELi64ELi256ELi4ELb0ELb0EN7cutlass6half_tE19Flash_kernel_traitsILi64ELi64ELi256ELi4ES3_EELb1ELb0ELb0ELb0ELb0ELb1ELb0ELb0EEEvNS_16Flash_fwd_paramsE)
        /*0770*/ 	.word	0x000000ff


	//----- nvinfo : EIATTR_FRAME_SIZE
	.align		4
.L_328:
        /*0774*/ 	.byte	0x04, 0x11
        /*0776*/ 	.short	(.L_330 - .L_329)
	.align		4
.L_329:
        /*0778*/ 	.word	index@(_ZN5flash24flash_fwd_splitkv_kernelI23Flash_fwd_kernel_traitsILi64ELi64ELi256ELi4ELb0ELb0EN7cutlass6half_tE19Flash_kernel_traitsILi64ELi64ELi256ELi4ES3_EELb1ELb0ELb0ELb0ELb0ELb1ELb0ELb0EEEvNS_16Flash_fwd_paramsE)
        /*077c*/ 	.word	0x00000058


	//----- nvinfo : EIATTR_REGCOUNT
	.align		4
.L_330:
        /*0780*/ 	.byte	0x04, 0x2f
        /*0782*/ 	.short	(.L_332 - .L_331)
	.align		4
.L_331:
        /*0784*/ 	.word	index@(_ZN5flash24flash_fwd_splitkv_kernelI23Flash_fwd_kernel_traitsILi64ELi64ELi256ELi4ELb0ELb0EN7cutlass6half_tE19Flash_kernel_traitsILi64ELi64ELi256ELi4ES3_EELb1ELb0ELb0ELb0ELb0ELb0ELb0ELb0EEEvNS_16Flash_fwd_paramsE)
        /*0788*/ 	.word	0x000000ff


	//----- nvinfo : EIATTR_FRAME_SIZE
	.align		4
.L_332:
        /*078c*/ 	.byte	0x04, 0x11
        /*078e*/ 	.short	(.L_334 - .L_333)
	.align		4
.L_333:
        /*0790*/ 	.word	index@(_ZN5flash24flash_fwd_splitkv_kernelI23Flash_fwd_kernel_traitsILi64ELi64ELi256ELi4ELb0ELb0EN7cutlass6half_tE19Flash_kernel_traitsILi64ELi64ELi256ELi4ES3_EELb1ELb0ELb0ELb0ELb0ELb0ELb0ELb0EEEvNS_16Flash_fwd_paramsE)
        /*0794*/ 	.word	0x00000030


	//----- nvinfo : EIATTR_REGCOUNT
	.align		4
.L_334:
        /*0798*/ 	.byte	0x04, 0x2f
        /*079a*/ 	.short	(.L_336 - .L_335)
	.align		4
.L_335:
        /*079c*/ 	.word	index@(_ZN5flash32flash_fwd_splitkv_combine_kernelI23Flash_fwd_kernel_traitsILi64ELi64ELi256ELi4ELb0ELb0EN7cutlass6half_tE19Flash_kernel_traitsILi64ELi64ELi256ELi4ES3_EELi8ELi1ELb1EEEvNS_16Flash_fwd_paramsE)
        /*07a0*/ 	.word	0x00000036


	//----- nvinfo : EIATTR_FRAME_SIZE
	.align		4
.L_336:
        /*07a4*/ 	.byte	0x04, 0x11
        /*07a6*/ 	.short	(.L_338 - .L_337)
	.align		4
.L_337:
        /*07a8*/ 	.word	index@($__internal_13_$__cuda_sm20_div_s64)
        /*07ac*/ 	.word	0x00000000


	//----- nvinfo : EIATTR_FRAME_SIZE
	.align		4
.L_338:
        /*07b0*/ 	.byte	0x04, 0x11
        /*07b2*/ 	.short	(.L_340 - .L_339)
	.align		4
.L_339:
        /*07b4*/ 	.word	index@(_ZN5flash32flash_fwd_splitkv_combine_kernelI23Flash_fwd_kernel_traitsILi64ELi64ELi256ELi4ELb0ELb0EN7cutlass6half_tE19Flash_kernel_traitsILi64ELi64ELi256ELi4ES3_EELi8ELi1ELb1EEEvNS_16Flash_fwd_paramsE)
        /*07b8*/ 	.word	0x00000000


	//----- nvinfo : EIATTR_REGCOUNT
	.align		4
.L_340:
        /*07bc*/ 	.byte	0x04, 0x2f
        /*07be*/ 	.short	(.L_342 - .L_341)
	.align		4
.L_341:
        /*07c0*/ 	.word	index@(_ZN5flash32flash_fwd_splitkv_combine_kernelI23Flash_fwd_kernel_traitsILi64ELi64ELi256ELi4ELb0ELb0EN7cutlass6half_tE19Flash_kernel_traitsILi64ELi64ELi256ELi4ES3_EELi8ELi2ELb1EEEvNS_16Flash_fwd_paramsE)
        /*07c4*/ 	.word	0x00000036


	//----- nvinfo : EIATTR_FRAME_SIZE
	.align		4
.L_342:
        /*07c8*/ 	.byte	0x04, 0x11
        /*07ca*/ 	.short	(.L_344 - .L_343)
	.align		4
.L_343:
        /*07cc*/ 	.word	index@($__internal_12_$__cuda_sm20_div_s64)
        /*07d0*/ 	.word	0x00000000


	//----- nvinfo : EIATTR_FRAME_SIZE
	.align		4
.L_344:
        /*07d4*/ 	.byte	0x04, 0x11
        /*07d6*/ 	.short	(.L_346 - .L_345)
	.align		4
.L_345:
        /*07d8*/ 	.word	index@(_ZN5flash32flash_fwd_splitkv_combine_kernelI23Flash_fwd_kernel_traitsILi64ELi64ELi256ELi4ELb0ELb0EN7cutlass6half_tE19Flash_kernel_traitsILi64ELi64ELi256ELi4ES3_EELi8ELi2ELb1EEEvNS_16Flash_fwd_paramsE)
        /*07dc*/ 	.word	0x00000000


	//----- nvinfo : EIATTR_REGCOUNT
	.align		4
.L_346:
        /*07e0*/ 	.byte	0x04, 0x2f
        /*07e2*/ 	.short	(.L_348 - .L_347)
	.align		4
.L_347:
        /*07e4*/ 	.word	index@(_ZN5flash32flash_fwd_splitkv_combine_kernelI23Flash_fwd_kernel_traitsILi64ELi64ELi256ELi4ELb0ELb0EN7cutlass6half_tE19Flash_kernel_traitsILi64ELi64ELi256ELi4ES3_EELi8ELi3ELb1EEEvNS_16Flash_fwd_paramsE)
        /*07e8*/ 	.word	0x00000036


	//----- nvinfo : EIATTR_FRAME_SIZE
	.align		4
.L_348:
        /*07ec*/ 	.byte	0x04, 0x11
        /*07ee*/ 	.short	(.L_350 - .L_349)
	.align		4
.L_349:
        /*07f0*/ 	.word	index@($__internal_11_$__cuda_sm20_div_s64)
        /*07f4*/ 	.word	0x00000000


	//----- nvinfo : EIATTR_FRAME_SIZE
	.align		4
.L_350:
        /*07f8*/ 	.byte	0x04, 0x11
        /*07fa*/ 	.short	(.L_352 - .L_351)
	.align		4
.L_351:
        /*07fc*/ 	.word	index@(_ZN5flash32flash_fwd_splitkv_combine_kernelI23Flash_fwd_kernel_traitsILi64ELi64ELi256ELi4ELb0ELb0EN7cutlass6half_tE19Flash_kernel_traitsILi64ELi64ELi256ELi4ES3_EELi8ELi3ELb1EEEvNS_16Flash_fwd_paramsE)
        /*0800*/ 	.word	0x00000000


	//----- nvinfo : EIATTR_REGCOUNT
	.align		4
.L_352:
        /*0804*/ 	.byte	0x04, 0x2f
        /*0806*/ 	.short	(.L_354 - .L_353)
	.align		4
.L_353:
        /*0808*/ 	.word	index@(_ZN5flash32flash_fwd_splitkv_combine_kernelI23Flash_fwd_kernel_traitsILi64ELi64ELi256ELi4ELb0ELb0EN7cutlass6half_tE19Flash_kernel_traitsILi64ELi64ELi256ELi4ES3_EELi8ELi4ELb1EEEvNS_16Flash_fwd_paramsE)
        /*080c*/ 	.word	0x00000034


	//----- nvinfo : EIATTR_FRAME_SIZE
	.align		4
.L_354:
        /*0810*/ 	.byte	0x04, 0x11
        /*0812*/ 	.short	(.L_356 - .L_355)
	.align		4
.L_355:
        /*0814*/ 	.word	index@($__internal_10_$__cuda_sm20_div_s64)
        /*0818*/ 	.word	0x00000000


	//----- nvinfo : EIATTR_FRAME_SIZE
	.align		4
.L_356:
        /*081c*/ 	.byte	0x04, 0x11
        /*081e*/ 	.short	(.L_358 - .L_357)
	.align		4
.L_357:
        /*0820*/ 	.word	index@(_ZN5flash32flash_fwd_splitkv_combine_kernelI23Flash_fwd_kernel_traitsILi64ELi64ELi256ELi4ELb0ELb0EN7cutlass6half_tE19Flash_kernel_traitsILi64ELi64ELi256ELi4ES3_EELi8ELi4ELb1EEEvNS_16Flash_fwd_paramsE)
        /*0824*/ 	.word	0x00000000


	//----- nvinfo : EIATTR_REGCOUNT
	.align		4
.L_358:
        /*0828*/ 	.byte	0x04, 0x2f
        /*082a*/ 	.short	(.L_360 - .L_359)
	.align		4
.L_359:
        /*082c*/ 	.word	index@(_ZN5flash32flash_fwd_splitkv_combine_kernelI23Flash_fwd_kernel_traitsILi64ELi64ELi256ELi4ELb0ELb0EN7cutlass6half_tE19Flash_kernel_traitsILi64ELi64ELi256ELi4ES3_EELi8ELi5ELb1EEEvNS_16Flash_fwd_paramsE)
        /*0830*/ 	.word	0x0000003a


	//----- nvinfo : EIATTR_FRAME_SIZE
	.align		4
.L_360:
        /*0834*/ 	.byte	0x04, 0x11
        /*0836*/ 	.short	(.L_362 - .L_361)
	.align		4
.L_361:
        /*0838*/ 	.word	index@($__internal_9_$__cuda_sm20_div_s64)
        /*083c*/ 	.word	0x00000000


	//----- nvinfo : EIATTR_FRAME_SIZE
	.align		4
.L_362:
        /*0840*/ 	.byte	0x04, 0x11
        /*0842*/ 	.short	(.L_364 - .L_363)
	.align		4
.L_363:
        /*0844*/ 	.word	index@(_ZN5flash32flash_fwd_splitkv_combine_kernelI23Flash_fwd_kernel_traitsILi64ELi64ELi256ELi4ELb0ELb0EN7cutlass6half_tE19Flash_kernel_traitsILi64ELi64ELi256ELi4ES3_EELi8ELi5ELb1EEEvNS_16Flash_fwd_paramsE)
        /*0848*/ 	.word	0x00000000


	//----- nvinfo : EIATTR_REGCOUNT
	.align		4
.L_364:
        /*084c*/ 	.byte	0x04, 0x2f
        /*084e*/ 	.short	(.L_366 - .L_365)
	.align		4
.L_365:
        /*0850*/ 	.word	index@(_ZN5flash32flash_fwd_splitkv_combine_kernelI23Flash_fwd_kernel_traitsILi64ELi64ELi256ELi4ELb0ELb0EN7cutlass6half_tE19Flash_kernel_traitsILi64ELi64ELi256ELi4ES3_EELi8ELi6ELb1EEEvNS_16Flash_fwd_paramsE)
        /*0854*/ 	.word	0x0000003c


	//----- nvinfo : EIATTR_FRAME_SIZE
	.align		4
.L_366:
        /*0858*/ 	.byte	0x04, 0x11
        /*085a*/ 	.short	(.L_368 - .L_367)
	.align		4
.L_367:
        /*085c*/ 	.word	index@($__internal_8_$__cuda_sm20_div_s64)
        /*0860*/ 	.word	0x00000000


	//----- nvinfo : EIATTR_FRAME_SIZE
	.align		4
.L_368:
        /*0864*/ 	.byte	0x04, 0x11
        /*0866*/ 	.short	(.L_370 - .L_369)
	.align		4
.L_369:
        /*0868*/ 	.word	index@(_ZN5flash32flash_fwd_splitkv_combine_kernelI23Flash_fwd_kernel_traitsILi64ELi64ELi256ELi4ELb0ELb0EN7cutlass6half_tE19Flash_kernel_traitsILi64ELi64ELi256ELi4ES3_EELi8ELi6ELb1EEEvNS_16Flash_fwd_paramsE)
        /*086c*/ 	.word	0x00000000


	//----- nvinfo : EIATTR_REGCOUNT
	.align		4
.L_370:
        /*0870*/ 	.byte	0x04, 0x2f
        /*0872*/ 	.short	(.L_372 - .L_371)
	.align		4
.L_371:
        /*0874*/ 	.word	index@(_ZN5flash32flash_fwd_splitkv_combine_kernelI23Flash_fwd_kernel_traitsILi64ELi64ELi256ELi4ELb0ELb0EN7cutlass6half_tE19Flash_kernel_traitsILi64ELi64ELi256ELi4ES3_EELi8ELi7ELb1EEEvNS_16Flash_fwd_paramsE)
        /*0878*/ 	.word	0x0000003e


	//----- nvinfo : EIATTR_FRAME_SIZE
	.align		4
.L_372:
        /*087c*/ 	.byte	0x04, 0x11
        /*087e*/ 	.short	(.L_374 - .L_373)
	.align		4
.L_373:
        /*0880*/ 	.word	index@($__internal_7_$__cuda_sm20_div_s64)
        /*0884*/ 	.word	0x00000000


	//----- nvinfo : EIATTR_FRAME_SIZE
	.align		4
.L_374:
        /*0888*/ 	.byte	0x04, 0x11
        /*088a*/ 	.short	(.L_376 - .L_375)
	.align		4
.L_375:
        /*088c*/ 	.word	index@(_ZN5flash32flash_fwd_splitkv_combine_kernelI23Flash_fwd_kernel_traitsILi64ELi64ELi256ELi4ELb0ELb0EN7cutlass6half_tE19Flash_kernel_traitsILi64ELi64ELi256ELi4ES3_EELi8ELi7ELb1EEEvNS_16Flash_fwd_paramsE)
        /*0890*/ 	.word	0x00000000


	//----- nvinfo : EIATTR_REGCOUNT
	.align		4
.L_376:
        /*0894*/ 	.byte	0x04, 0x2f
        /*0896*/ 	.short	(.L_378 - .L_377)
	.align		4
.L_377:
        /*0898*/ 	.word	index@(_ZN5flash32flash_fwd_splitkv_combine_kernelI23Flash_fwd_kernel_traitsILi64ELi64ELi256ELi4ELb0ELb0EN7cutlass6half_tE19Flash_kernel_traitsILi64ELi64ELi256ELi4ES3_EELi8ELi1ELb0EEEvNS_16Flash_fwd_paramsE)
        /*089c*/ 	.word	0x00000036


	//----- nvinfo : EIATTR_FRAME_SIZE
	.align		4
.L_378:
        /*08a0*/ 	.byte	0x04, 0x11
        /*08a2*/ 	.short	(.L_380 - .L_379)
	.align		4
.L_379:
        /*08a4*/ 	.word	index@($__internal_6_$__cuda_sm20_div_s64)
        /*08a8*/ 	.word	0x00000000


	//----- nvinfo : EIATTR_FRAME_SIZE
	.align		4
.L_380:
        /*08ac*/ 	.byte	0x04, 0x11
        /*08ae*/ 	.short	(.L_382 - .L_381)
	.align		4
.L_381:
        /*08b0*/ 	.word	index@(_ZN5flash32flash_fwd_splitkv_combine_kernelI23Flash_fwd_kernel_traitsILi64ELi64ELi256ELi4ELb0ELb0EN7cutlass6half_tE19Flash_kernel_traitsILi64ELi64ELi256ELi4ES3_EELi8ELi1ELb0EEEvNS_16Flash_fwd_paramsE)
        /*08b4*/ 	.word	0x00000000


	//----- nvinfo : EIATTR_REGCOUNT
	.align		4
.L_382:
        /*08b8*/ 	.byte	0x04, 0x2f
        /*08ba*/ 	.short	(.L_384 - .L_383)
	.align		4
.L_383:
        /*08bc*/ 	.word	index@(_ZN5flash32flash_fwd_splitkv_combine_kernelI23Flash_fwd_kernel_traitsILi64ELi64ELi256ELi4ELb0ELb0EN7cutlass6half_tE19Flash_kernel_traitsILi64ELi64ELi256ELi4ES3_EELi8ELi2ELb0EEEvNS_16Flash_fwd_paramsE)
        /*08c0*/ 	.word	0x00000036


	//----- nvinfo : EIATTR_FRAME_SIZE
	.align		4
.L_384:
        /*08c4*/ 	.byte	0x04, 0x11
        /*08c6*/ 	.short	(.L_386 - .L_385)
	.align		4
.L_385:
        /*08c8*/ 	.word	index@($__internal_5_$__cuda_sm20_div_s64)
        /*08cc*/ 	.word	0x00000000


	//----- nvinfo : EIATTR_FRAME_SIZE
	.align		4
.L_386:
        /*08d0*/ 	.byte	0x04, 0x11
        /*08d2*/ 	.short	(.L_388 - .L_387)
	.align		4
.L_387:
        /*08d4*/ 	.word	index@(_ZN5flash32flash_fwd_splitkv_combine_kernelI23Flash_fwd_kernel_traitsILi64ELi64ELi256ELi4ELb0ELb0EN7cutlass6half_tE19Flash_kernel_traitsILi64ELi64ELi256ELi4ES3_EELi8ELi2ELb0EEEvNS_16Flash_fwd_paramsE)
        /*08d8*/ 	.word	0x00000000


	//----- nvinfo : EIATTR_REGCOUNT
	.align		4
.L_388:
        /*08dc*/ 	.byte	0x04, 0x2f
        /*08de*/ 	.short	(.L_390 - .L_389)
	.align		4
.L_389:
        /*08e0*/ 	.word	index@(_ZN5flash32flash_fwd_splitkv_combine_kernelI23Flash_fwd_kernel_traitsILi64ELi64ELi256ELi4ELb0ELb0EN7cutlass6half_tE19Flash_kernel_traitsILi64ELi64ELi256ELi4ES3_EELi8ELi3ELb0EEEvNS_16Flash_fwd_paramsE)
        /*08e4*/ 	.word	0x00000036


	//----- nvinfo : EIATTR_FRAME_SIZE
	.align		4
.L_390:
        /*08e8*/ 	.byte	0x04, 0x11
        /*08ea*/ 	.short	(.L_392 - .L_391)
	.align		4
.L_391:
        /*08ec*/ 	.word	index@($__internal_4_$__cuda_sm20_div_s64)
        /*08f0*/ 	.word	0x00000000


	//----- nvinfo : EIATTR_FRAME_SIZE
	.align		4
.L_392:
        /*08f4*/ 	.byte	0x04, 0x11
        /*08f6*/ 	.short	(.L_394 - .L_393)
	.align		4
.L_393:
        /*08f8*/ 	.word	index@(_ZN5flash32flash_fwd_splitkv_combine_kernelI23Flash_fwd_kernel_traitsILi64ELi64ELi256ELi4ELb0ELb0EN7cutlass6half_tE19Flash_kernel_traitsILi64ELi64ELi256ELi4ES3_EELi8ELi3ELb0EEEvNS_16Flash_fwd_paramsE)
        /*08fc*/ 	.word	0x00000000


	//----- nvinfo : EIATTR_REGCOUNT
	.align		4
.L_394:
        /*0900*/ 	.byte	0x04, 0x2f
        /*0902*/ 	.short	(.L_396 - .L_395)
	.align		4
.L_395:
        /*0904*/ 	.word	index@(_ZN5flash32flash_fwd_splitkv_combine_kernelI23Flash_fwd_kernel_traitsILi64ELi64ELi256ELi4ELb0ELb0EN7cutlass6half_tE19Flash_kernel_traitsILi64ELi64ELi256ELi4ES3_EELi8ELi4ELb0EEEvNS_16Flash_fwd_paramsE)
        /*0908*/ 	.word	0x00000034


	//----- nvinfo : EIATTR_FRAME_SIZE
	.align		4
.L_396:
        /*090c*/ 	.byte	0x04, 0x11
        /*090e*/ 	.short	(.L_398 - .L_397)
	.align		4
.L_397:
        /*0910*/ 	.word	index@($__internal_3_$__cuda_sm20_div_s64)
        /*0914*/ 	.word	0x00000000


	//----- nvinfo : EIATTR_FRAME_SIZE
	.align		4
.L_398:
        /*0918*/ 	.byte	0x04, 0x11
        /*091a*/ 	.short	(.L_400 - .L_399)
	.align		4
.L_399:
        /*091c*/ 	.word	index@(_ZN5flash32flash_fwd_splitkv_combine_kernelI23Flash_fwd_kernel_traitsILi64ELi64ELi256ELi4ELb0ELb0EN7cutlass6half_tE19Flash_kernel_traitsILi64ELi64ELi256ELi4ES3_EELi8ELi4ELb0EEEvNS_16Flash_fwd_paramsE)
        /*0920*/ 	.word	0x00000000


	//----- nvinfo : EIATTR_REGCOUNT
	.align		4
.L_400:
        /*0924*/ 	.byte	0x04, 0x2f
        /*0926*/ 	.short	(.L_402 - .L_401)
	.align		4
.L_401:
        /*0928*/ 	.word	index@(_ZN5flash32flash_fwd_splitkv_combine_kernelI23Flash_fwd_kernel_traitsILi64ELi64ELi256ELi4ELb0ELb0EN7cutlass6half_tE19Flash_kernel_traitsILi64ELi64ELi256ELi4ES3_EELi8ELi5ELb0EEEvNS_16Flash_fwd_paramsE)
        /*092c*/ 	.word	0x0000003a


	//----- nvinfo : EIATTR_FRAME_SIZE
	.align		4
.L_402:
        /*0930*/ 	.byte	0x04, 0x11
        /*0932*/ 	.short	(.L_404 - .L_403)
	.align		4
.L_403:
        /*0934*/ 	.word	index@($__internal_2_$__cuda_sm20_div_s64)
        /*0938*/ 	.word	0x00000000


	//----- nvinfo : EIATTR_FRAME_SIZE
	.align		4
.L_404:
        /*093c*/ 	.byte	0x04, 0x11
        /*093e*/ 	.short	(.L_406 - .L_405)
	.align		4
.L_405:
        /*0940*/ 	.word	index@(_ZN5flash32flash_fwd_splitkv_combine_kernelI23Flash_fwd_kernel_traitsILi64ELi64ELi256ELi4ELb0ELb0EN7cutlass6half_tE19Flash_kernel_traitsILi64ELi64ELi256ELi4ES3_EELi8ELi5ELb0EEEvNS_16Flash_fwd_paramsE)
        /*0944*/ 	.word	0x00000000


	//----- nvinfo : EIATTR_REGCOUNT
	.align		4
.L_406:
        /*0948*/ 	.byte	0x04, 0x2f
        /*094a*/ 	.short	(.L_408 - .L_407)
	.align		4
.L_407:
        /*094c*/ 	.word	index@(_ZN5flash32flash_fwd_splitkv_combine_kernelI23Flash_fwd_kernel_traitsILi64ELi64ELi256ELi4ELb0ELb0EN7cutlass6half_tE19Flash_kernel_traitsILi64ELi64ELi256ELi4ES3_EELi8ELi6ELb0EEEvNS_16Flash_fwd_paramsE)
        /*0950*/ 	.word	0x0000003c


	//----- nvinfo : EIATTR_FRAME_SIZE
	.align		4
.L_408:
        /*0954*/ 	.byte	0x04, 0x11
        /*0956*/ 	.short	(.L_410 - .L_409)
	.align		4
.L_409:
        /*0958*/ 	.word	index@($__internal_1_$__cuda_sm20_div_s64)
        /*095c*/ 	.word	0x00000000


	//----- nvinfo : EIATTR_FRAME_SIZE
	.align		4
.L_410:
        /*0960*/ 	.byte	0x04, 0x11
        /*0962*/ 	.short	(.L_412 - .L_411)
	.align		4
.L_411:
        /*0964*/ 	.word	index@(_ZN5flash32flash_fwd_splitkv_combine_kernelI23Flash_fwd_kernel_traitsILi64ELi64ELi256ELi4ELb0ELb0EN7cutlass6half_tE19Flash_kernel_traitsILi64ELi64ELi256ELi4ES3_EELi8ELi6ELb0EEEvNS_16Flash_fwd_paramsE)
        /*0968*/ 	.word	0x00000000


	//----- nvinfo : EIATTR_REGCOUNT
	.align		4
.L_412:
        /*096c*/ 	.byte	0x04, 0x2f
        /*096e*/ 	.short	(.L_414 - .L_413)
	.align		4
.L_413:
        /*0970*/ 	.word	index@(_ZN5flash32flash_fwd_splitkv_combine_kernelI23Flash_fwd_kernel_traitsILi64ELi64ELi256ELi4ELb0ELb0EN7cutlass6half_tE19Flash_kernel_traitsILi64ELi64ELi256ELi4ES3_EELi8ELi7ELb0EEEvNS_16Flash_fwd_paramsE)
        /*0974*/ 	.word	0x0000003e


	//----- nvinfo : EIATTR_FRAME_SIZE
	.align		4
.L_414:
        /*0978*/ 	.byte	0x04, 0x11
        /*097a*/ 	.short	(.L_416 - .L_415)
	.align		4
.L_415:
        /*097c*/ 	.word	index@($__internal_0_$__cuda_sm20_div_s64)
        /*0980*/ 	.word	0x00000000


	//----- nvinfo : EIATTR_FRAME_SIZE
	.align		4
.L_416:
        /*0984*/ 	.byte	0x04, 0x11
        /*0986*/ 	.short	(.L_418 - .L_417)
	.align		4
.L_417:
        /*0988*/ 	.word	index@(_ZN5flash32flash_fwd_splitkv_combine_kernelI23Flash_fwd_kernel_traitsILi64ELi64ELi256ELi4ELb0ELb0EN7cutlass6half_tE19Flash_kernel_traitsILi64ELi64ELi256ELi4ES3_EELi8ELi7ELb0EEEvNS_16Flash_fwd_paramsE)
        /*098c*/ 	.word	0x00000000


	//----- nvinfo : EIATTR_MIN_STACK_SIZE
	.align		4
.L_418:
        /*0990*/ 	.byte	0x04, 0x12
        /*0992*/ 	.short	(.L_420 - .L_419)
	.align		4
.L_419:
        /*0994*/ 	.word	index@(_ZN5flash32flash_fwd_splitkv_combine_kernelI23Flash_fwd_kernel_traitsILi64ELi64ELi256ELi4ELb0ELb0EN7cutlass6half_tE19Flash_kernel_traitsILi64ELi64ELi256ELi4ES3_EELi8ELi7ELb0EEEvNS_16Flash_fwd_paramsE)
        /*0998*/ 	.word	0x00000000


	//----- nvinfo : EIATTR_MIN_STACK_SIZE
	.align		4
.L_420:
        /*099c*/ 	.byte	0x04, 0x12
        /*099e*/ 	.short	(.L_422 - .L_421)
	.align		4
.L_421:
        /*09a0*/ 	.word	index@(_ZN5flash32flash_fwd_splitkv_combine_kernelI23Flash_fwd_kernel_traitsILi64ELi64ELi256ELi4ELb0ELb0EN7cutlass6half_tE19Flash_kernel_traitsILi64ELi64ELi256ELi4ES3_EELi8ELi6ELb0EEEvNS_16Flash_fwd_paramsE)
        /*09a4*/ 	.word	0x00000000


	//----- nvinfo : EIATTR_MIN_STACK_SIZE
	.align		4
.L_422:
        /*09a8*/ 	.byte	0x04, 0x12
        /*09aa*/ 	.short	(.L_424 - .L_423)
	.align		4
.L_423:
        /*09ac*/ 	.word	index@(_ZN5flash32flash_fwd_splitkv_combine_kernelI23Flash_fwd_kernel_traitsILi64ELi64ELi256ELi4ELb0ELb0EN7cutlass6half_tE19Flash_kernel_traitsILi64ELi64ELi256ELi4ES3_EELi8ELi5ELb0EEEvNS_16Flash_fwd_paramsE)
        /*09b0*/ 	.word	0x00000000


	//----- nvinfo : EIATTR_MIN_STACK_SIZE
	.align		4
.L_424:
        /*09b4*/ 	.byte	0x04, 0x12
        /*09b6*/ 	.short	(.L_426 - .L_425)
	.align		4
.L_425:
        /*09b8*/ 	.word	index@(_ZN5flash32flash_fwd_splitkv_combine_kernelI23Flash_fwd_kernel_traitsILi64ELi64ELi256ELi4ELb0ELb0EN7cutlass6half_tE19Flash_kernel_traitsILi64ELi64ELi256ELi4ES3_EELi8ELi4ELb0EEEvNS_16Flash_fwd_paramsE)
        /*09bc*/ 	.word	0x00000000


	//----- nvinfo : EIATTR_MIN_STACK_SIZE
	.align		4
.L_426:
        /*09c0*/ 	.byte	0x04, 0x12
        /*09c2*/ 	.short	(.L_428 - .L_427)
	.align		4
.L_427:
        /*09c4*/ 	.word	index@(_ZN5flash32flash_fwd_splitkv_combine_kernelI23Flash_fwd_kernel_traitsILi64ELi64ELi256ELi4ELb0ELb0EN7cutlass6half_tE19Flash_kernel_traitsILi64ELi64ELi256ELi4ES3_EELi8ELi3ELb0EEEvNS_16Flash_fwd_paramsE)
        /*09c8*/ 	.word	0x00000000


	//----- nvinfo : EIATTR_MIN_STACK_SIZE
	.align		4
.L_428:
        /*09cc*/ 	.byte	0x04, 0x12
        /*09ce*/ 	.short	(.L_430 - .L_429)
	.align		4
.L_429:
        /*09d0*/ 	.word	index@(_ZN5flash32flash_fwd_splitkv_combine_kernelI23Flash_fwd_kernel_traitsILi64ELi64ELi256ELi4ELb0ELb0EN7cutlass6half_tE19Flash_kernel_traitsILi64ELi64ELi256ELi4ES3_EELi8ELi2ELb0EEEvNS_16Flash_fwd_paramsE)
        /*09d4*/ 	.word	0x00000000


	//----- nvinfo : EIATTR_MIN_STACK_SIZE
	.align		4
.L_430:
        /*09d8*/ 	.byte	0x04, 0x12
        /*09da*/ 	.short	(.L_432 - .L_431)
	.align		4
.L_431:
        /*09dc*/ 	.word	index@(_ZN5flash32flash_fwd_splitkv_combine_kernelI23Flash_fwd_kernel_traitsILi64ELi64ELi256ELi4ELb0ELb0EN7cutlass6half_tE19Flash_kernel_traitsILi64ELi64ELi256ELi4ES3_EELi8ELi1ELb0EEEvNS_16Flash_fwd_paramsE)
        /*09e0*/ 	.word	0x00000000


	//----- nvinfo : EIATTR_MIN_STACK_SIZE
	.align		4
.L_432:
        /*09e4*/ 	.byte	0x04, 0x12
        /*09e6*/ 	.short	(.L_434 - .L_433)
	.align		4
.L_433:
        /*09e8*/ 	.word	index@(_ZN5flash32flash_fwd_splitkv_combine_kernelI23Flash_fwd_kernel_traitsILi64ELi64ELi256ELi4ELb0ELb0EN7cutlass6half_tE19Flash_kernel_traitsILi64ELi64ELi256ELi4ES3_EELi8ELi7ELb1EEEvNS_16Flash_fwd_paramsE)
        /*09ec*/ 	.word	0x00000000


	//----- nvinfo : EIATTR_MIN_STACK_SIZE
	.align		4
.L_434:
        /*09f0*/ 	.byte	0x04, 0x12
        /*09f2*/ 	.short	(.L_436 - .L_435)
	.align		4
.L_435:
        /*09f4*/ 	.word	index@(_ZN5flash32flash_fwd_splitkv_combine_kernelI23Flash_fwd_kernel_traitsILi64ELi64ELi256ELi4ELb0ELb0EN7cutlass6half_tE19Flash_kernel_traitsILi64ELi64ELi256ELi4ES3_EELi8ELi6ELb1EEEvNS_16Flash_fwd_paramsE)
        /*09f8*/ 	.word	0x00000000


	//----- nvinfo : EIATTR_MIN_STACK_SIZE
	.align		4
.L_436:
        /*09fc*/ 	.byte	0x04, 0x12
        /*09fe*/ 	.short	(.L_438 - .L_437)
	.align		4
.L_437:
        /*0a00*/ 	.word	index@(_ZN5flash32flash_fwd_splitkv_combine_kernelI23Flash_fwd_kernel_traitsILi64ELi64ELi256ELi4ELb0ELb0EN7cutlass6half_tE19Flash_kernel_traitsILi64ELi64ELi256ELi4ES3_EELi8ELi5ELb1EEEvNS_16Flash_fwd_paramsE)
        /*0a04*/ 	.word	0x00000000


	//----- nvinfo : EIATTR_MIN_STACK_SIZE
	.align		4
.L_438:
        /*0a08*/ 	.byte	0x04, 0x12
        /*0a0a*/ 	.short	(.L_440 - .L_439)
	.align		4
.L_439:
        /*0a0c*/ 	.word	index@(_ZN5flash32flash_fwd_splitkv_combine_kernelI23Flash_fwd_kernel_traitsILi64ELi64ELi256ELi4ELb0ELb0EN7cutlass6half_tE19Flash_kernel_traitsILi64ELi64ELi256ELi4ES3_EELi8ELi4ELb1EEEvNS_16Flash_fwd_paramsE)
        /*0a10*/ 	.word	0x00000000


	//----- nvinfo : EIATTR_MIN_STACK_SIZE
	.align		4
.L_440:
        /*0a14*/ 	.byte	0x04, 0x12
        /*0a16*/ 	.short	(.L_442 - .L_441)
	.align		4
.L_441:
        /*0a18*/ 	.word	index@(_ZN5flash32flash_fwd_splitkv_combine_kernelI23Flash_fwd_kernel_traitsILi64ELi64ELi256ELi4ELb0ELb0EN7cutlass6half_tE19Flash_kernel_traitsILi64ELi64ELi256ELi4ES3_EELi8ELi3ELb1EEEvNS_16Flash_fwd_paramsE)
        /*0a1c*/ 	.word	0x00000000


	//----- nvinfo : EIATTR_MIN_STACK_SIZE
	.align		4
.L_442:
        /*0a20*/ 	.byte	0x04, 0x12
        /*0a22*/ 	.short	(.L_444 - .L_443)
	.align		4
.L_443:
        /*0a24*/ 	.word	index@(_ZN5flash32flash_fwd_splitkv_combine_kernelI23Flash_fwd_kernel_traitsILi64ELi64ELi256ELi4ELb0ELb0EN7cutlass6half_tE19Flash_kernel_traitsILi64ELi64ELi256ELi4ES3_EELi8ELi2ELb1EEEvNS_16Flash_fwd_paramsE)
        /*0a28*/ 	.word	0x00000000


	//----- nvinfo : EIATTR_MIN_STACK_SIZE
	.align		4
.L_444:
        /*0a2c*/ 	.byte	0x04, 0x12
        /*0a2e*/ 	.short	(.L_446 - .L_445)
	.align		4
.L_445:
        /*0a30*/ 	.word	index@(_ZN5flash32flash_fwd_splitkv_combine_kernelI23Flash_fwd_kernel_traitsILi64ELi64ELi256ELi4ELb0ELb0EN7cutlass6half_tE19Flash_kernel_traitsILi64ELi64ELi256ELi4ES3_EELi8ELi1ELb1EEEvNS_16Flash_fwd_paramsE)
        /*0a34*/ 	.word	0x00000000


	//----- nvinfo : EIATTR_MIN_STACK_SIZE
	.align		4
.L_446:
        /*0a38*/ 	.byte	0x04, 0x12
        /*0a3a*/ 	.short	(.L_448 - .L_447)
	.align		4
.L_447:
        /*0a3c*/ 	.word	index@(_ZN5flash24flash_fwd_splitkv_kernelI23Flash_fwd_kernel_traitsILi64ELi64ELi256ELi4ELb0ELb0EN7cutlass6half_tE19Flash_kernel_traitsILi64ELi64ELi256ELi4ES3_EELb1ELb0ELb0ELb0ELb0ELb0ELb0ELb0EEEvNS_16Flash_fwd_paramsE)
        /*0a40*/ 	.word	0x00000030


	//----- nvinfo : EIATTR_MIN_STACK_SIZE
	.align		4
.L_448:
        /*0a44*/ 	.byte	0x04, 0x12
        /*0a46*/ 	.short	(.L_450 - .L_449)
	.align		4
.L_449:
        /*0a48*/ 	.word	index@(_ZN5flash24flash_fwd_splitkv_kernelI23Flash_fwd_kernel_traitsILi64ELi64ELi256ELi4ELb0ELb0EN7cutlass6half_tE19Flash_kernel_traitsILi64ELi64ELi256ELi4ES3_EELb1ELb0ELb0ELb0ELb0ELb1ELb0ELb0EEEvNS_16Flash_fwd_paramsE)
        /*0a4c*/ 	.word	0x00000058


	//----- nvinfo : EIATTR_MIN_STACK_SIZE
	.align		4
.L_450:
        /*0a50*/ 	.byte	0x04, 0x12
        /*0a52*/ 	.short	(.L_452 - .L_451)
	.align		4
.L_451:
        /*0a54*/ 	.word	index@(_ZN5flash24flash_fwd_splitkv_kernelI23Flash_fwd_kernel_traitsILi64ELi64ELi256ELi4ELb0ELb0EN7cutlass6half_tE19Flash_kernel_traitsILi64ELi64ELi256ELi4ES3_EELb1ELb0ELb0ELb0ELb0ELb0ELb0ELb1EEEvNS_16Flash_fwd_paramsE)
        /*0a58*/ 	.word	0x00000178


	//----- nvinfo : EIATTR_MIN_STACK_SIZE
	.align		4
.L_452:
        /*0a5c*/ 	.byte	0x04, 0x12
        /*0a5e*/ 	.short	(.L_454 - .L_453)
	.align		4
.L_453:
        /*0a60*/ 	.word	index@(_ZN5flash24flash_fwd_splitkv_kernelI23Flash_fwd_kernel_traitsILi64ELi64ELi256ELi4ELb0ELb0EN7cutlass6half_tE19Flash_kernel_traitsILi64ELi64ELi256ELi4ES3_EELb1ELb0ELb0ELb0ELb0ELb1ELb0ELb1EEEvNS_16Flash_fwd_paramsE)
        /*0a64*/ 	.word	0x00000188


	//----- nvinfo : EIATTR_MIN_STACK_SIZE
	.align		4
.L_454:
        /*0a68*/ 	.byte	0x04, 0x12
        /*0a6a*/ 	.short	(.L_456 - .L_455)
	.align		4
.L_455:
        /*0a6c*/ 	.word	index@(_ZN5flash24flash_fwd_splitkv_kernelI23Flash_fwd_kernel_traitsILi64ELi64ELi256ELi4ELb0ELb0EN7cutlass6half_tE19Flash_kernel_traitsILi64ELi64ELi256ELi4ES3_EELb1ELb0ELb0ELb0ELb0ELb0ELb1ELb0EEEvNS_16Flash_fwd_paramsE)
        /*0a70*/ 	.word	0x00000030


	//----- nvinfo : EIATTR_MIN_STACK_SIZE
	.align		4
.L_456:
        /*0a74*/ 	.byte	0x04, 0x12
        /*0a76*/ 	.short	(.L_458 - .L_457)
	.align		4
.L_457:
        /*0a78*/ 	.word	index@(_ZN5flash24flash_fwd_splitkv_kernelI23Flash_fwd_kernel_traitsILi64ELi64ELi256ELi4ELb0ELb0EN7cutlass6half_tE19Flash_kernel_traitsILi64ELi64ELi256ELi4ES3_EELb1ELb0ELb0ELb0ELb0ELb1ELb1ELb0EEEvNS_16Flash_fwd_paramsE)
        /*0a7c*/ 	.word	0x00000070


	//----- nvinfo : EIATTR_MIN_STACK_SIZE
	.align		4
.L_458:
        /*0a80*/ 	.byte	0x04, 0x12
        /*0a82*/ 	.short	(.L_460 - .L_459)
	.align		4
.L_459:
        /*0a84*/ 	.word	index@(_ZN5flash24flash_fwd_splitkv_kernelI23Flash_fwd_kernel_traitsILi64ELi64ELi256ELi4ELb0ELb0EN7cutlass6half_tE19Flash_kernel_traitsILi64ELi64ELi256ELi4ES3_EELb1ELb0ELb0ELb0ELb0ELb0ELb1ELb1EEEvNS_16Flash_fwd_paramsE)
        /*0a88*/ 	.word	0x00000160


	//----- nvinfo : EIATTR_MIN_STACK_SIZE
	.align		4
.L_460:
        /*0a8c*/ 	.byte	0x04, 0x12
        /*0a8e*/ 	.short	(.L_462 - .L_461)
	.align		4
.L_461:
        /*0a90*/ 	.word	index@(_ZN5flash24flash_fwd_splitkv_kernelI23Flash_fwd_kernel_traitsILi64ELi64ELi256ELi4ELb0ELb0EN7cutlass6half_tE19Flash_kernel_traitsILi64ELi64ELi256ELi4ES3_EELb1ELb0ELb0ELb0ELb0ELb1ELb1ELb1EEEvNS_16Flash_fwd_paramsE)
        /*0a94*/ 	.word	0x00000178


	//----- nvinfo : EIATTR_MIN_STACK_SIZE
	.align		4
.L_462:
        /*0a98*/ 	.byte	0x04, 0x12
        /*0a9a*/ 	.short	(.L_464 - .L_463)
	.align		4
.L_463:
        /*0a9c*/ 	.word	index@(_ZN5flash24flash_fwd_splitkv_kernelI23Flash_fwd_kernel_traitsILi64ELi64ELi256ELi4ELb0ELb0EN7cutlass6half_tE19Flash_kernel_traitsILi64ELi64ELi256ELi4ES3_EELb1ELb0ELb0ELb1ELb1ELb0ELb0ELb0EEEvNS_16Flash_fwd_paramsE)
        /*0aa0*/ 	.word	0x00000000


	//----- nvinfo : EIATTR_MIN_STACK_SIZE
	.align		4
.L_464:
        /*0aa4*/ 	.byte	0x04, 0x12
        /*0aa6*/ 	.short	(.L_466 - .L_465)
	.align		4
.L_465:
        /*0aa8*/ 	.word	index@(_ZN5flash24flash_fwd_splitkv_kernelI23Flash_fwd_kernel_traitsILi64ELi64ELi256ELi4ELb0ELb0EN7cutlass6half_tE19Flash_kernel_traitsILi64ELi64ELi256ELi4ES3_EELb1ELb0ELb0ELb1ELb1ELb1ELb0ELb0EEEvNS_16Flash_fwd_paramsE)
        /*0aac*/ 	.word	0x00000018


	//----- nvinfo : EIATTR_MIN_STACK_SIZE
	.align		4
.L_466:
        /*0ab0*/ 	.byte	0x04, 0x12
        /*0ab2*/ 	.short	(.L_468 - .L_467)
	.align		4
.L_467:
        /*0ab4*/ 	.word	index@(_ZN5flash24flash_fwd_splitkv_kernelI23Flash_fwd_kernel_traitsILi64ELi64ELi256ELi4ELb0ELb0EN7cutlass6half_tE19Flash_kernel_traitsILi64ELi64ELi256ELi4ES3_EELb1ELb0ELb0ELb1ELb1ELb0ELb1ELb0EEEvNS_16Flash_fwd_paramsE)
        /*0ab8*/ 	.word	0x00000018


	//----- nvinfo : EIATTR_MIN_STACK_SIZE
	.align		4
.L_468:
        /*0abc*/ 	.byte	0x04, 0x12
        /*0abe*/ 	.short	(.L_470 - .L_469)
	.align		4
.L_469:
        /*0ac0*/ 	.word	index@(_ZN5flash24flash_fwd_splitkv_kernelI23Flash_fwd_kernel_traitsILi64ELi64ELi256ELi4ELb0ELb0EN7cutlass6half_tE19Flash_kernel_traitsILi64ELi64ELi256ELi4ES3_EELb1ELb0ELb0ELb1ELb1ELb1ELb1ELb0EEEvNS_16Flash_fwd_paramsE)
        /*0ac4*/ 	.word	0x00000028


	//----- nvinfo : EIATTR_MIN_STACK_SIZE
	.align		4
.L_470:
        /*0ac8*/ 	.byte	0x04, 0x12
        /*0aca*/ 	.short	(.L_472 - .L_471)
	.align		4
.L_471:
        /*0acc*/ 	.word	index@(_ZN5flash24flash_fwd_splitkv_kernelI23Flash_fwd_kernel_traitsILi64ELi64ELi256ELi4ELb0ELb0EN7cutlass6half_tE19Flash_kernel_traitsILi64ELi64ELi256ELi4ES3_EELb1ELb0ELb0ELb0ELb1ELb0ELb0ELb0EEEvNS_16Flash_fwd_paramsE)
        /*0ad0*/ 	.word	0x00000010


	//----- nvinfo : EIATTR_MIN_STACK_SIZE
	.align		4
.L_472:
        /*0ad4*/ 	.byte	0x04, 0x12
        /*0ad6*/ 	.short	(.L_474 - .L_473)
	.align		4
.L_473:
        /*0ad8*/ 	.word	index@(_ZN5flash24flash_fwd_splitkv_kernelI23Flash_fwd_kernel_traitsILi64ELi64ELi256ELi4ELb0ELb0EN7cutlass6half_tE19Flash_kernel_traitsILi64ELi64ELi256ELi4ES3_EELb1ELb0ELb0ELb0ELb1ELb1ELb0ELb0EEEvNS_16Flash_fwd_paramsE)
        /*0adc*/ 	.word	0x00000020


	//----- nvinfo : EIATTR_MIN_STACK_SIZE
	.align		4
.L_474:
        /*0ae0*/ 	.byte	0x04, 0x12
        /*0ae2*/ 	.short	(.L_476 - .L_475)
	.align		4
.L_475:
        /*0ae4*/ 	.word	index@(_ZN5flash24flash_fwd_splitkv_kernelI23Flash_fwd_kernel_traitsILi64ELi64ELi256ELi4ELb0ELb0EN7cutlass6half_tE19Flash_kernel_traitsILi64ELi64ELi256ELi4ES3_EELb1ELb0ELb1ELb0ELb0ELb0ELb0ELb0EEEvNS_16Flash_fwd_paramsE)
        /*0ae8*/ 	.word	0x00000008


	//----- nvinfo : EIATTR_MIN_STACK_SIZE
	.align		4
.L_476:
        /*0aec*/ 	.byte	0x04, 0x12
        /*0aee*/ 	.short	(.L_478 - .L_477)
	.align		4
.L_477:
        /*0af0*/ 	.word	index@(_ZN5flash24flash_fwd_splitkv_kernelI23Flash_fwd_kernel_traitsILi64ELi64ELi256ELi4ELb0ELb0EN7cutlass6half_tE19Flash_kernel_traitsILi64ELi64ELi256ELi4ES3_EELb1ELb0ELb1ELb0ELb0ELb1ELb0ELb0EEEvNS_16Flash_fwd_paramsE)
        /*0af4*/ 	.word	0x00000010


	//----- nvinfo : EIATTR_MIN_STACK_SIZE
	.align		4
.L_478:
        /*0af8*/ 	.byte	0x04, 0x12
        /*0afa*/ 	.short	(.L_480 - .L_479)
	.align		4
.L_479:
        /*0afc*/ 	.word	index@(_ZN5flash24flash_fwd_splitkv_kernelI23Flash_fwd_kernel_traitsILi64ELi64ELi256ELi4ELb0ELb0EN7cutlass6half_tE19Flash_kernel_traitsILi64ELi64ELi256ELi4ES3_EELb1ELb0ELb0ELb0ELb1ELb0ELb0ELb1EEEvNS_16Flash_fwd_paramsE)
        /*0b00*/ 	.word	0x00000008


	//----- nvinfo : EIATTR_MIN_STACK_SIZE
	.align		4
.L_480:
        /*0b04*/ 	.byte	0x04, 0x12
        /*0b06*/ 	.short	(.L_482 - .L_481)
	.align		4
.L_481:
        /*0b08*/ 	.word	index@(_ZN5flash24flash_fwd_splitkv_kernelI23Flash_fwd_kernel_traitsILi64ELi64ELi256ELi4ELb0ELb0EN7cutlass6half_tE19Flash_kernel_traitsILi64ELi64ELi256ELi4ES3_EELb1ELb0ELb0ELb0ELb1ELb1ELb0ELb1EEEvNS_16Flash_fwd_paramsE)
        /*0b0c*/ 	.word	0x00000038


	//----- nvinfo : EIATTR_MIN_STACK_SIZE
	.align		4
.L_482:
        /*0b10*/ 	.byte	0x04, 0x12
        /*0b12*/ 	.short	(.L_484 - .L_483)
	.align		4
.L_483:
        /*0b14*/ 	.word	index@(_ZN5flash24flash_fwd_splitkv_kernelI23Flash_fwd_kernel_traitsILi64ELi64ELi256ELi4ELb0ELb0EN7cutlass6half_tE19Flash_kernel_traitsILi64ELi64ELi256ELi4ES3_EELb1ELb0ELb1ELb0ELb0ELb0ELb0ELb1EEEvNS_16Flash_fwd_paramsE)
        /*0b18*/ 	.word	0x00000180


	//----- nvinfo : EIATTR_MIN_STACK_SIZE
	.align		4
.L_484:
        /*0b1c*/ 	.byte	0x04, 0x12
        /*0b1e*/ 	.short	(.L_486 - .L_485)
	.align		4
.L_485:
        /*0b20*/ 	.word	index@(_ZN5flash24flash_fwd_splitkv_kernelI23Flash_fwd_kernel_traitsILi64ELi64ELi256ELi4ELb0ELb0EN7cutlass6half_tE19Flash_kernel_traitsILi64ELi64ELi256ELi4ES3_EELb1ELb0ELb1ELb0ELb0ELb1ELb0ELb1EEEvNS_16Flash_fwd_paramsE)
        /*0b24*/ 	.word	0x000001d8


	//----- nvinfo : EIATTR_MIN_STACK_SIZE
	.align		4
.L_486:
        /*0b28*/ 	.byte	0x04, 0x12
        /*0b2a*/ 	.short	(.L_488 - .L_487)
	.align		4
.L_487:
        /*0b2c*/ 	.word	index@(_ZN5flash24flash_fwd_splitkv_kernelI23Flash_fwd_kernel_traitsILi64ELi64ELi256ELi4ELb0ELb0EN7cutlass6half_tE19Flash_kernel_traitsILi64ELi64ELi256ELi4ES3_EELb1ELb0ELb0ELb0ELb1ELb0ELb1ELb0EEEvNS_16Flash_fwd_paramsE)
        /*0b30*/ 	.word	0x00000010


	//----- nvinfo : EIATTR_MIN_STACK_SIZE
	.align		4
.L_488:
        /*0b34*/ 	.byte	0x04, 0x12
        /*0b36*/ 	.short	(.L_490 - .L_489)
	.align		4
.L_489:
        /*0b38*/ 	.word	index@(_ZN5flash24flash_fwd_splitkv_kernelI23Flash_fwd_kernel_traitsILi64ELi64ELi256ELi4ELb0ELb0EN7cutlass6half_tE19Flash_kernel_traitsILi64ELi64ELi256ELi4ES3_EELb1ELb0ELb0ELb0ELb1ELb1ELb1ELb0EEEvNS_16Flash_fwd_paramsE)
        /*0b3c*/ 	.word	0x00000028


	//----- nvinfo : EIATTR_MIN_STACK_SIZE
	.align		4
.L_490:
        /*0b40*/ 	.byte	0x04, 0x12
        /*0b42*/ 	.short	(.L_492 - .L_491)
	.align		4
.L_491:
        /*0b44*/ 	.word	index@(_ZN5flash24flash_fwd_splitkv_kernelI23Flash_fwd_kernel_traitsILi64ELi64ELi256ELi4ELb0ELb0EN7cutlass6half_tE19Flash_kernel_traitsILi64ELi64ELi256ELi4ES3_EELb1ELb0ELb1ELb0ELb0ELb0ELb1ELb0EEEvNS_16Flash_fwd_paramsE)
        /*0b48*/ 	.word	0x00000048


	//----- nvinfo : EIATTR_MIN_STACK_SIZE
	.align		4
.L_492:
        /*0b4c*/ 	.byte	0x04, 0x12
        /*0b4e*/ 	.short	(.L_494 - .L_493)
	.align		4
.L_493:
        /*0b50*/ 	.word	index@(_ZN5flash24flash_fwd_splitkv_kernelI23Flash_fwd_kernel_traitsILi64ELi64ELi256ELi4ELb0ELb0EN7cutlass6half_tE19Flash_kernel_traitsILi64ELi64ELi256ELi4ES3_EELb1ELb0ELb1ELb0ELb0ELb1ELb1ELb0EEEvNS_16Flash_fwd_paramsE)
        /*0b54*/ 	.word	0x00000010


	//----- nvinfo : EIATTR_MIN_STACK_SIZE
	.align		4
.L_494:
        /*0b58*/ 	.byte	0x04, 0x12
        /*0b5a*/ 	.short	(.L_496 - .L_495)
	.align		4
.L_495:
        /*0b5c*/ 	.word	index@(_ZN5flash24flash_fwd_splitkv_kernelI23Flash_fwd_kernel_traitsILi64ELi64ELi256ELi4ELb0ELb0EN7cutlass6half_tE19Flash_kernel_traitsILi64ELi64ELi256ELi4ES3_EELb1ELb0ELb0ELb0ELb1ELb0ELb1ELb1EEEvNS_16Flash_fwd_paramsE)
        /*0b60*/ 	.word	0x00000000


	//----- nvinfo : EIATTR_MIN_STACK_SIZE
	.align		4
.L_496:
        /*0b64*/ 	.byte	0x04, 0x12
        /*0b66*/ 	.short	(.L_498 - .L_497)
	.align		4
.L_497:
        /*0b68*/ 	.word	index@(_ZN5flash24flash_fwd_splitkv_kernelI23Flash_fwd_kernel_traitsILi64ELi64ELi256ELi4ELb0ELb0EN7cutlass6half_tE19Flash_kernel_traitsILi64ELi64ELi256ELi4ES3_EELb1ELb0ELb0ELb0ELb1ELb1ELb1ELb1EEEvNS_16Flash_fwd_paramsE)
        /*0b6c*/ 	.word	0x00000030


	//----- nvinfo : EIATTR_MIN_STACK_SIZE
	.align		4
.L_498:
        /*0b70*/ 	.byte	0x04, 0x12
        /*0b72*/ 	.short	(.L_500 - .L_499)
	.align		4
.L_499:
        /*0b74*/ 	.word	index@(_ZN5flash24flash_fwd_splitkv_kernelI23Flash_fwd_kernel_traitsILi64ELi64ELi256ELi4ELb0ELb0EN7cutlass6half_tE19Flash_kernel_traitsILi64ELi64ELi256ELi4ES3_EELb1ELb0ELb1ELb0ELb0ELb0ELb1ELb1EEEvNS_16Flash_fwd_paramsE)
        /*0b78*/ 	.word	0x00000170


	//----- nvinfo : EIATTR_MIN_STACK_SIZE
	.align		4
.L_500:
        /*0b7c*/ 	.byte	0x04, 0x12
        /*0b7e*/ 	.short	(.L_502 - .L_501)
	.align		4
.L_501:
        /*0b80*/ 	.word	index@(_ZN5flash24flash_fwd_splitkv_kernelI23Flash_fwd_kernel_traitsILi64ELi64ELi256ELi4ELb0ELb0EN7cutlass6half_tE19Flash_kernel_traitsILi64ELi64ELi256ELi4ES3_EELb1ELb0ELb1ELb0ELb0ELb1ELb1ELb1EEEvNS_16Flash_fwd_paramsE)
        /*0b84*/ 	.word	0x00000168


	//----- nvinfo : EIATTR_MIN_STACK_SIZE
	.align		4
.L_502:
        /*0b88*/ 	.byte	0x04, 0x12
        /*0b8a*/ 	.short	(.L_504 - .L_503)
	.align		4
.L_503:
        /*0b8c*/ 	.word	index@(_ZN5flash32flash_fwd_splitkv_combine_kernelI23Flash_fwd_kernel_traitsILi64ELi64ELi128ELi4ELb0ELb0EN7cutlass6half_tE19Flash_kernel_traitsILi64ELi64ELi128ELi4ES3_EELi8ELi7ELb0EEEvNS_16Flash_fwd_paramsE)
        /*0b90*/ 	.word	0x00000000


	//----- nvinfo : EIATTR_MIN_STACK_SIZE
	.align		4
.L_504:
        /*0b94*/ 	.byte	0x04, 0x12
        /*0b96*/ 	.short	(.L_506 - .L_505)
	.align		4
.L_505:
        /*0b98*/ 	.word	index@(_ZN5flash32flash_fwd_splitkv_combine_kernelI23Flash_fwd_kernel_traitsILi64ELi64ELi128ELi4ELb0ELb0EN7cutlass6half_tE19Flash_kernel_traitsILi64ELi64ELi128ELi4ES3_EELi8ELi6ELb0EEEvNS_16Flash_fwd_paramsE)
        /*0b9c*/ 	.word	0x00000000


	//----- nvinfo : EIATTR_MIN_STACK_SIZE
	.align		4
.L_506:
        /*0ba0*/ 	.byte	0x04, 0x12
        /*0ba2*/ 	.short	(.L_508 - .L_507)
	.align		4
.L_507:
        /*0ba4*/ 	.word	index@(_ZN5flash32flash_fwd_splitkv_combine_kernelI23Flash_fwd_kernel_traitsILi64ELi64ELi128ELi4ELb0ELb0EN7cutlass6half_tE19Flash_kernel_traitsILi64ELi64ELi128ELi4ES3_EELi8ELi5ELb0EEEvNS_16Flash_fwd_paramsE)
        /*0ba8*/ 	.word	0x00000000


	//----- nvinfo : EIATTR_MIN_STACK_SIZE
	.align		4
.L_508:
        /*0bac*/ 	.byte	0x04, 0x12
        /*0bae*/ 	.short	(.L_510 - .L_509)
	.align		4
.L_509:
        /*0bb0*/ 	.word	index@(_ZN5flash32flash_fwd_splitkv_combine_kernelI23Flash_fwd_kernel_traitsILi64ELi64ELi128ELi4ELb0ELb0EN7cutlass6half_tE19Flash_kernel_traitsILi64ELi64ELi128ELi4ES3_EELi8ELi4ELb0EEEvNS_16Flash_fwd_paramsE)
        /*0bb4*/ 	.word	0x00000000


	//----- nvinfo : EIATTR_MIN_STACK_SIZE
	.align		4
.L_510:
        /*0bb8*/ 	.byte	0x04, 0x12
        /*0bba*/ 	.short	(.L_512 - .L_511)
	.align		4
.L_511:
        /*0bbc*/ 	.word	index@(_ZN5flash32flash_fwd_splitkv_combine_kernelI23Flash_fwd_kernel_traitsILi64ELi64ELi128ELi4ELb0ELb0EN7cutlass6half_tE19Flash_kernel_traitsILi64ELi64ELi128ELi4ES3_EELi8ELi3ELb0EEEvNS_16Flash_fwd_paramsE)
        /*0bc0*/ 	.word	0x00000000


	//----- nvinfo : EIATTR_MIN_STACK_SIZE
	.align		4
.L_512:
        /*0bc4*/ 	.byte	0x04, 0x12
        /*0bc6*/ 	.short	(.L_514 - .L_513)
	.align		4
.L_513:
        /*0bc8*/ 	.word	index@(_ZN5flash32flash_fwd_splitkv_combine_kernelI23Flash_fwd_kernel_traitsILi64ELi64ELi128ELi4ELb0ELb0EN7cutlass6half_tE19Flash_kernel_traitsILi64ELi64ELi128ELi4ES3_EELi8ELi2ELb0EEEvNS_16Flash_fwd_paramsE)
        /*0bcc*/ 	.word	0x00000000


	//----- nvinfo : EIATTR_MIN_STACK_SIZE
	.align		4
.L_514:
        /*0bd0*/ 	.byte	0x04, 0x12
        /*0bd2*/ 	.short	(.L_516 - .L_515)
	.align		4
.L_515:
        /*0bd4*/ 	.word	index@(_ZN5flash32flash_fwd_splitkv_combine_kernelI23Flash_fwd_kernel_traitsILi64ELi64ELi128ELi4ELb0ELb0EN7cutlass6half_tE19Flash_kernel_traitsILi64ELi64ELi128ELi4ES3_EELi8ELi1ELb0EEEvNS_16Flash_fwd_paramsE)
        /*0bd8*/ 	.word	0x00000000


	//----- nvinfo : EIATTR_MIN_STACK_SIZE
	.align		4
.L_516:
        /*0bdc*/ 	.byte	0x04, 0x12
        /*0bde*/ 	.short	(.L_518 - .L_517)
	.align		4
.L_517:
        /*0be0*/ 	.word	index@(_ZN5flash32flash_fwd_splitkv_combine_kernelI23Flash_fwd_kernel_traitsILi64ELi64ELi128ELi4ELb0ELb0EN7cutlass6half_tE19Flash_kernel_traitsILi64ELi64ELi128ELi4ES3_EELi8ELi7ELb1EEEvNS_16Flash_fwd_paramsE)
        /*0be4*/ 	.word	0x00000000


	//----- nvinfo : EIATTR_MIN_STACK_SIZE
	.align		4
.L_518:
        /*0be8*/ 	.byte	0x04, 0x12
        /*0bea*/ 	.short	(.L_520 - .L_519)
	.align		4
.L_519:
        /*0bec*/ 	.word	index@(_ZN5flash32flash_fwd_splitkv_combine_kernelI23Flash_fwd_kernel_traitsILi64ELi64ELi128ELi4ELb0ELb0EN7cutlass6half_tE19Flash_kernel_traitsILi64ELi64ELi128ELi4ES3_EELi8ELi6ELb1EEEvNS_16Flash_fwd_paramsE)
        /*0bf0*/ 	.word	0x00000000


	//----- nvinfo : EIATTR_MIN_STACK_SIZE
	.align		4
.L_520:
        /*0bf4*/ 	.byte	0x04, 0x12
        /*0bf6*/ 	.short	(.L_522 - .L_521)
	.align		4
.L_521:
        /*0bf8*/ 	.word	index@(_ZN5flash32flash_fwd_splitkv_combine_kernelI23Flash_fwd_kernel_traitsILi64ELi64ELi128ELi4ELb0ELb0EN7cutlass6half_tE19Flash_kernel_traitsILi64ELi64ELi128ELi4ES3_EELi8ELi5ELb1EEEvNS_16Flash_fwd_paramsE)
        /*0bfc*/ 	.word	0x00000000


	//----- nvinfo : EIATTR_MIN_STACK_SIZE
	.align		4
.L_522:
        /*0c00*/ 	.byte	0x04, 0x12
        /*0c02*/ 	.short	(.L_524 - .L_523)
	.align		4
.L_523:
        /*0c04*/ 	.word	index@(_ZN5flash32flash_fwd_splitkv_combine_kernelI23Flash_fwd_kernel_traitsILi64ELi64ELi128ELi4ELb0ELb0EN7cutlass6half_tE19Flash_kernel_traitsILi64ELi64ELi128ELi4ES3_EELi8ELi4ELb1EEEvNS_16Flash_fwd_paramsE)
        /*0c08*/ 	.word	0x00000000


	//----- nvinfo : EIATTR_MIN_STACK_SIZE
	.align		4
.L_524:
        /*0c0c*/ 	.byte	0x04, 0x12
        /*0c0e*/ 	.short	(.L_526 - .L_525)
	.align		4
.L_525:
        /*0c10*/ 	.word	index@(_ZN5flash32flash_fwd_splitkv_combine_kernelI23Flash_fwd_kernel_traitsILi64ELi64ELi128ELi4ELb0ELb0EN7cutlass6half_tE19Flash_kernel_traitsILi64ELi64ELi128ELi4ES3_EELi8ELi3ELb1EEEvNS_16Flash_fwd_paramsE)
        /*0c14*/ 	.word	0x00000000


	//----- nvinfo : EIATTR_MIN_STACK_SIZE
	.align		4
.L_526:
        /*0c18*/ 	.byte	0x04, 0x12
        /*0c1a*/ 	.short	(.L_528 - .L_527)
	.align		4
.L_527:
        /*0c1c*/ 	.word	index@(_ZN5flash32flash_fwd_splitkv_combine_kernelI23Flash_fwd_kernel_traitsILi64ELi64ELi128ELi4ELb0ELb0EN7cutlass6half_tE19Flash_kernel_traitsILi64ELi64ELi128ELi4ES3_EELi8ELi2ELb1EEEvNS_16Flash_fwd_paramsE)
        /*0c20*/ 	.word	0x00000000


	//----- nvinfo : EIATTR_MIN_STACK_SIZE
	.align		4
.L_528:
        /*0c24*/ 	.byte	0x04, 0x12
        /*0c26*/ 	.short	(.L_530 - .L_529)
	.align		4
.L_529:
        /*0c28*/ 	.word	index@(_ZN5flash32flash_fwd_splitkv_combine_kernelI23Flash_fwd_kernel_traitsILi64ELi64ELi128ELi4ELb0ELb0EN7cutlass6half_tE19Flash_kernel_traitsILi64ELi64ELi128ELi4ES3_EELi8ELi1ELb1EEEvNS_16Flash_fwd_paramsE)
        /*0c2c*/ 	.word	0x00000000


	//----- nvinfo : EIATTR_MIN_STACK_SIZE
	.align		4
.L_530:
        /*0c30*/ 	.byte	0x04, 0x12
        /*0c32*/ 	.short	(.L_532 - .L_531)
	.align		4
.L_531:
        /*0c34*/ 	.word	index@(_ZN5flash24flash_fwd_splitkv_kernelI23Flash_fwd_kernel_traitsILi64ELi64ELi128ELi4ELb0ELb0EN7cutlass6half_tE19Flash_kernel_traitsILi64ELi64ELi128ELi4ES3_EELb1ELb0ELb0ELb0ELb0ELb0ELb0ELb0EEEvNS_16Flash_fwd_paramsE)
        /*0c38*/ 	.word	0x00000000


	//----- nvinfo : EIATTR_MIN_STACK_SIZE
	.align		4
.L_532:
        /*0c3c*/ 	.byte	0x04, 0x12
        /*0c3e*/ 	.short	(.L_534 - .L_533)
	.align		4
.L_533:
        /*0c40*/ 	.word	index@(_ZN5flash24flash_fwd_splitkv_kernelI23Flash_fwd_kernel_traitsILi64ELi64ELi128ELi4ELb0ELb0EN7cutlass6half_tE19Flash_kernel_traitsILi64ELi64ELi128ELi4ES3_EELb1ELb0ELb0ELb0ELb0ELb1ELb0ELb0EEEvNS_16Flash_fwd_paramsE)
        /*0c44*/ 	.word	0x00000000


	//----- nvinfo : EIATTR_MIN_STACK_SIZE
	.align		4
.L_534:
        /*0c48*/ 	.byte	0x04, 0x12
        /*0c4a*/ 	.short	(.L_536 - .L_535)
	.align		4
.L_535:
        /*0c4c*/ 	.word	index@(_ZN5flash24flash_fwd_splitkv_kernelI23Flash_fwd_kernel_traitsILi64ELi64ELi128ELi4ELb0ELb0EN7cutlass6half_tE19Flash_kernel_traitsILi64ELi64ELi128ELi4ES3_EELb1ELb0ELb0ELb0ELb0ELb0ELb0ELb1EEEvNS_16Flash_fwd_paramsE)
        /*0c50*/ 	.word	0x00000000


	//----- nvinfo : EIATTR_MIN_STACK_SIZE
	.align		4
.L_536:
        /*0c54*/ 	.byte	0x04, 0x12
        /*0c56*/ 	.short	(.L_538 - .L_537)
	.align		4
.L_537:
        /*0c58*/ 	.word	index@(_ZN5flash24flash_fwd_splitkv_kernelI23Flash_fwd_kernel_traitsILi64ELi64ELi128ELi4ELb0ELb0EN7cutlass6half_tE19Flash_kernel_traitsILi64ELi64ELi128ELi4ES3_EELb1ELb0ELb0ELb0ELb0ELb1ELb0ELb1EEEvNS_16Flash_fwd_paramsE)
        /*0c5c*/ 	.word	0x00000000


	//----- nvinfo : EIATTR_MIN_STACK_SIZE
	.align		4
.L_538:
        /*0c60*/ 	.byte	0x04, 0x12
        /*0c62*/ 	.short	(.L_540 - .L_539)
	.align		4
.L_539:
        /*0c64*/ 	.word	index@(_ZN5flash24flash_fwd_splitkv_kernelI23Flash_fwd_kernel_traitsILi64ELi64ELi128ELi4ELb0ELb0EN7cutlass6half_tE19Flash_kernel_traitsILi64ELi64ELi128ELi4ES3_EELb1ELb0ELb0ELb0ELb0ELb0ELb1ELb0EEEvNS_16Flash_fwd_paramsE)
        /*0c68*/ 	.word	0x00000000


	//----- nvinfo : EIATTR_MIN_STACK_SIZE
	.align		4
.L_540:
        /*0c6c*/ 	.byte	0x04, 0x12
        /*0c6e*/ 	.short	(.L_542 - .L_541)
	.align		4
.L_541:
        /*0c70*/ 	.word	index@(_ZN5flash24flash_fwd_splitkv_kernelI23Flash_fwd_kernel_traitsILi64ELi64ELi128ELi4ELb0ELb0EN7cutlass6half_tE19Flash_kernel_traitsILi64ELi64ELi128ELi4ES3_EELb1ELb0ELb0ELb0ELb0ELb1ELb1ELb0EEEvNS_16Flash_fwd_paramsE)
        /*0c74*/ 	.word	0x00000000


	//----- nvinfo : EIATTR_MIN_STACK_SIZE
	.align		4
.L_542:
        /*0c78*/ 	.byte	0x04, 0x12
        /*0c7a*/ 	.short	(.L_544 - .L_543)
	.align		4
.L_543:
        /*0c7c*/ 	.word	index@(_ZN5flash24flash_fwd_splitkv_kernelI23Flash_fwd_kernel_traitsILi64ELi64ELi128ELi4ELb0ELb0EN7cutlass6half_tE19Flash_kernel_traitsILi64ELi64ELi128ELi4ES3_EELb1ELb0ELb0ELb0ELb0ELb0ELb1ELb1EEEvNS_16Flash_fwd_paramsE)
        /*0c80*/ 	.word	0x00000000


	//----- nvinfo : EIATTR_MIN_STACK_SIZE
	.align		4
.L_544:
        /*0c84*/ 	.byte	0x04, 0x12
        /*0c86*/ 	.short	(.L_546 - .L_545)
	.align		4
.L_545:
        /*0c88*/ 	.word	index@(_ZN5flash24flash_fwd_splitkv_kernelI23Flash_fwd_kernel_traitsILi64ELi64ELi128ELi4ELb0ELb0EN7cutlass6half_tE19Flash_kernel_traitsILi64ELi64ELi128ELi4ES3_EELb1ELb0ELb0ELb0ELb0ELb1ELb1ELb1EEEvNS_16Flash_fwd_paramsE)
        /*0c8c*/ 	.word	0x00000000


	//----- nvinfo : EIATTR_MIN_STACK_SIZE
	.align		4
.L_546:
        /*0c90*/ 	.byte	0x04, 0x12
        /*0c92*/ 	.short	(.L_548 - .L_547)
	.align		4
.L_547:
        /*0c94*/ 	.word	index@(_ZN5flash24flash_fwd_splitkv_kernelI23Flash_fwd_kernel_traitsILi64ELi64ELi128ELi4ELb0ELb0EN7cutlass6half_tE19Flash_kernel_traitsILi64ELi64ELi128ELi4ES3_EELb1ELb0ELb0ELb1ELb1ELb0ELb0ELb0EEEvNS_16Flash_fwd_paramsE)
        /*0c98*/ 	.word	0x00000000


	//----- nvinfo : EIATTR_MIN_STACK_SIZE
	.align		4
.L_548:
        /*0c9c*/ 	.byte	0x04, 0x12
        /*0c9e*/ 	.short	(.L_550 - .L_549)
	.align		4
.L_549:
        /*0ca0*/ 	.word	index@(_ZN5flash24flash_fwd_splitkv_kernelI23Flash_fwd_kernel_traitsILi64ELi64ELi128ELi4ELb0ELb0EN7cutlass6half_tE19Flash_kernel_traitsILi64ELi64ELi128ELi4ES3_EELb1ELb0ELb0ELb1ELb1ELb1ELb0ELb0EEEvNS_16Flash_fwd_paramsE)
        /*0ca4*/ 	.word	0x00000000


	//----- nvinfo : EIATTR_MIN_STACK_SIZE
	.align		4
.L_550:
        /*0ca8*/ 	.byte	0x04, 0x12
        /*0caa*/ 	.short	(.L_552 - .L_551)
	.align		4
.L_551:
        /*0cac*/ 	.word	index@(_ZN5flash24flash_fwd_splitkv_kernelI23Flash_fwd_kernel_traitsILi64ELi64ELi128ELi4ELb0ELb0EN7cutlass6half_tE19Flash_kernel_traitsILi64ELi64ELi128ELi4ES3_EELb1ELb0ELb0ELb1ELb1ELb0ELb1ELb0EEEvNS_16Flash_fwd_paramsE)
        /*0cb0*/ 	.word	0x00000000


	//----- nvinfo : EIATTR_MIN_STACK_SIZE
	.align		4
.L_552:
        /*0cb4*/ 	.byte	0x04, 0x12
        /*0cb6*/ 	.short	(.L_554 - .L_553)
	.align		4
.L_553:
        /*0cb8*/ 	.word	index@(_ZN5flash24flash_fwd_splitkv_kernelI23Flash_fwd_kernel_traitsILi64ELi64ELi128ELi4ELb0ELb0EN7cutlass6half_tE19Flash_kernel_traitsILi64ELi64ELi128ELi4ES3_EELb1ELb0ELb0ELb1ELb1ELb1ELb1ELb0EEEvNS_16Flash_fwd_paramsE)
        /*0cbc*/ 	.word	0x00000000


	//----- nvinfo : EIATTR_MIN_STACK_SIZE
	.align		4
.L_554:
        /*0cc0*/ 	.byte	0x04, 0x12
        /*0cc2*/ 	.short	(.L_556 - .L_555)
	.align		4
.L_555:
        /*0cc4*/ 	.word	index@(_ZN5flash24flash_fwd_splitkv_kernelI23Flash_fwd_kernel_traitsILi64ELi64ELi128ELi4ELb0ELb0EN7cutlass6half_tE19Flash_kernel_traitsILi64ELi64ELi128ELi4ES3_EELb1ELb0ELb0ELb0ELb1ELb0ELb0ELb0EEEvNS_16Flash_fwd_paramsE)
        /*0cc8*/ 	.word	0x00000000


	//----- nvinfo : EIATTR_MIN_STACK_SIZE
	.align		4
.L_556:
        /*0ccc*/ 	.byte	0x04, 0x12
        /*0cce*/ 	.short	(.L_558 - .L_557)
	.align		4
.L_557:
        /*0cd0*/ 	.word	index@(_ZN5flash24flash_fwd_splitkv_kernelI23Flash_fwd_kernel_traitsILi64ELi64ELi128ELi4ELb0ELb0EN7cutlass6half_tE19Flash_kernel_traitsILi64ELi64ELi128ELi4ES3_EELb1ELb0ELb0ELb0ELb1ELb1ELb0ELb0EEEvNS_16Flash_fwd_paramsE)
        /*0cd4*/ 	.word	0x00000000


	//----- nvinfo : EIATTR_MIN_STACK_SIZE
	.align		4
.L_558:
        /*0cd8*/ 	.byte	0x04, 0x12
        /*0cda*/ 	.short	(.L_560 - .L_559)
	.align		4
.L_559:
        /*0cdc*/ 	.word	index@(_ZN5flash24flash_fwd_splitkv_kernelI23Flash_fwd_kernel_traitsILi64ELi64ELi128ELi4ELb0ELb0EN7cutlass6half_tE19Flash_kernel_traitsILi64ELi64ELi128ELi4ES3_EELb1ELb0ELb1ELb0ELb0ELb0ELb0ELb0EEEvNS_16Flash_fwd_paramsE)
        /*0ce0*/ 	.word	0x00000000


	//----- nvinfo : EIATTR_MIN_STACK_SIZE
	.align		4
.L_560:
        /*0ce4*/ 	.byte	0x04, 0x12
        /*0ce6*/ 	.short	(.L_562 - .L_561)
	.align		4
.L_561:
        /*0ce8*/ 	.word	index@(_ZN5flash24flash_fwd_splitkv_kernelI23Flash_fwd_kernel_traitsILi64ELi64ELi128ELi4ELb0ELb0EN7cutlass6half_tE19Flash_kernel_traitsILi64ELi64ELi128ELi4ES3_EELb1ELb0ELb1ELb0ELb0ELb1ELb0ELb0EEEvNS_16Flash_fwd_paramsE)
        /*0cec*/ 	.word	0x00000000


	//----- nvinfo : EIATTR_MIN_STACK_SIZE
	.align		4
.L_562:
        /*0cf0*/ 	.byte	0x04, 0x12
        /*0cf2*/ 	.short	(.L_564 - .L_563)
	.align		4
.L_563:
        /*0cf4*/ 	.word	index@(_ZN5flash24flash_fwd_splitkv_kernelI23Flash_fwd_kernel_traitsILi64ELi64ELi128ELi4ELb0ELb0EN7cutlass6half_tE19Flash_kernel_traitsILi64ELi64ELi128ELi4ES3_EELb1ELb0ELb0ELb0ELb1ELb0ELb0ELb1EEEvNS_16Flash_fwd_paramsE)
        /*0cf8*/ 	.word	0x00000000


	//----- nvinfo : EIATTR_MIN_STACK_SIZE
	.align		4
.L_564:
        /*0cfc*/ 	.byte	0x04, 0x12
        /*0cfe*/ 	.short	(.L_566 - .L_565)
	.align		4
.L_565:
        /*0d00*/ 	.word	index@(_ZN5flash24flash_fwd_splitkv_kernelI23Flash_fwd_kernel_traitsILi64ELi64ELi128ELi4ELb0ELb0EN7cutlass6half_tE19Flash_kernel_traitsILi64ELi64ELi128ELi4ES3_EELb1ELb0ELb0ELb0ELb1ELb1ELb0ELb1EEEvNS_16Flash_fwd_paramsE)
        /*0d04*/ 	.word	0x00000000


	//----- nvinfo : EIATTR_MIN_STACK_SIZE
	.align		4
.L_566:
        /*0d08*/ 	.byte	0x04, 0x12
        /*0d0a*/ 	.short	(.L_568 - .L_567)
	.align		4
.L_567:
        /*0d0c*/ 	.word	index@(_ZN5flash24flash_fwd_splitkv_kernelI23Flash_fwd_kernel_traitsILi64ELi64ELi128ELi4ELb0ELb0EN7cutlass6half_tE19Flash_kernel_traitsILi64ELi64ELi128ELi4ES3_EELb1ELb0ELb1ELb0ELb0ELb0ELb0ELb1EEEvNS_16Flash_fwd_paramsE)
        /*0d10*/ 	.word	0x00000000


	//----- nvinfo : EIATTR_MIN_STACK_SIZE
	.align		4
.L_568:
        /*0d14*/ 	.byte	0x04, 0x12
        /*0d16*/ 	.short	(.L_570 - .L_569)
	.align		4
.L_569:
        /*0d18*/ 	.word	index@(_ZN5flash24flash_fwd_splitkv_kernelI23Flash_fwd_kernel_traitsILi64ELi64ELi128ELi4ELb0ELb0EN7cutlass6half_tE19Flash_kernel_traitsILi64ELi64ELi128ELi4ES3_EELb1ELb0ELb1ELb0ELb0ELb1ELb0ELb1EEEvNS_16Flash_fwd_paramsE)
        /*0d1c*/ 	.word	0x00000000


	//----- nvinfo : EIATTR_MIN_STACK_SIZE
	.align		4
.L_570:
        /*0d20*/ 	.byte	0x04, 0x12
        /*0d22*/ 	.short	(.L_572 - .L_571)
	.align		4
.L_571:
        /*0d24*/ 	.word	index@(_ZN5flash24flash_fwd_splitkv_kernelI23Flash_fwd_kernel_traitsILi64ELi64ELi128ELi4ELb0ELb0EN7cutlass6half_tE19Flash_kernel_traitsILi64ELi64ELi128ELi4ES3_EELb1ELb0ELb0ELb0ELb1ELb0ELb1ELb0EEEvNS_16Flash_fwd_paramsE)
        /*0d28*/ 	.word	0x00000000


	//----- nvinfo : EIATTR_MIN_STACK_SIZE
	.align		4
.L_572:
        /*0d2c*/ 	.byte	0x04, 0x12
        /*0d2e*/ 	.short	(.L_574 - .L_573)
	.align		4
.L_573:
        /*0d30*/ 	.word	index@(_ZN5flash24flash_fwd_splitkv_kernelI23Flash_fwd_kernel_traitsILi64ELi64ELi128ELi4ELb0ELb0EN7cutlass6half_tE19Flash_kernel_traitsILi64ELi64ELi128ELi4ES3_EELb1ELb0ELb0ELb0ELb1ELb1ELb1ELb0EEEvNS_16Flash_fwd_paramsE)
        /*0d34*/ 	.word	0x00000000


	//----- nvinfo : EIATTR_MIN_STACK_SIZE
	.align		4
.L_574:
        /*0d38*/ 	.byte	0x04, 0x12
        /*0d3a*/ 	.short	(.L_576 - .L_575)
	.align		4
.L_575:
        /*0d3c*/ 	.word	index@(_ZN5flash24flash_fwd_splitkv_kernelI23Flash_fwd_kernel_traitsILi64ELi64ELi128ELi4ELb0ELb0EN7cutlass6half_tE19Flash_kernel_traitsILi64ELi64ELi128ELi4ES3_EELb1ELb0ELb1ELb0ELb0ELb0ELb1ELb0EEEvNS_16Flash_fwd_paramsE)
        /*0d40*/ 	.word	0x00000000


	//----- nvinfo : EIATTR_MIN_STACK_SIZE
	.align		4
.L_576:
        /*0d44*/ 	.byte	0x04, 0x12
        /*0d46*/ 	.short	(.L_578 - .L_577)
	.align		4
.L_577:
        /*0d48*/ 	.word	index@(_ZN5flash24flash_fwd_splitkv_kernelI23Flash_fwd_kernel_traitsILi64ELi64ELi128ELi4ELb0ELb0EN7cutlass6half_tE19Flash_kernel_traitsILi64ELi64ELi128ELi4ES3_EELb1ELb0ELb1ELb0ELb0ELb1ELb1ELb0EEEvNS_16Flash_fwd_paramsE)
        /*0d4c*/ 	.word	0x00000000


	//----- nvinfo : EIATTR_MIN_STACK_SIZE
	.align		4
.L_578:
        /*0d50*/ 	.byte	0x04, 0x12
        /*0d52*/ 	.short	(.L_580 - .L_579)
	.align		4
.L_579:
        /*0d54*/ 	.word	index@(_ZN5flash24flash_fwd_splitkv_kernelI23Flash_fwd_kernel_traitsILi64ELi64ELi128ELi4ELb0ELb0EN7cutlass6half_tE19Flash_kernel_traitsILi64ELi64ELi128ELi4ES3_EELb1ELb0ELb0ELb0ELb1ELb0ELb1ELb1EEEvNS_16Flash_fwd_paramsE)
        /*0d58*/ 	.word	0x00000000


	//----- nvinfo : EIATTR_MIN_STACK_SIZE
	.align		4
.L_580:
        /*0d5c*/ 	.byte	0x04, 0x12
        /*0d5e*/ 	.short	(.L_582 - .L_581)
	.align		4
.L_581:
        /*0d60*/ 	.word	index@(_ZN5flash24flash_fwd_splitkv_kernelI23Flash_fwd_kernel_traitsILi64ELi64ELi128ELi4ELb0ELb0EN7cutlass6half_tE19Flash_kernel_traitsILi64ELi64ELi128ELi4ES3_EELb1ELb0ELb0ELb0ELb1ELb1ELb1ELb1EEEvNS_16Flash_fwd_paramsE)
        /*0d64*/ 	.word	0x00000000


	//----- nvinfo : EIATTR_MIN_STACK_SIZE
	.align		4
.L_582:
        /*0d68*/ 	.byte	0x04, 0x12
        /*0d6a*/ 	.short	(.L_584 - .L_583)
	.align		4
.L_583:
        /*0d6c*/ 	.word	index@(_ZN5flash24flash_fwd_splitkv_kernelI23Flash_fwd_kernel_traitsILi64ELi64ELi128ELi4ELb0ELb0EN7cutlass6half_tE19Flash_kernel_traitsILi64ELi64ELi128ELi4ES3_EELb1ELb0ELb1ELb0ELb0ELb0ELb1ELb1EEEvNS_16Flash_fwd_paramsE)
        /*0d70*/ 	.word	0x00000000


	//----- nvinfo : EIATTR_MIN_STACK_SIZE
	.align		4
.L_584:
        /*0d74*/ 	.byte	0x04, 0x12
        /*0d76*/ 	.short	(.L_586 - .L_585)
	.align		4
.L_585:
        /*0d78*/ 	.word	index@(_ZN5flash24flash_fwd_splitkv_kernelI23Flash_fwd_kernel_traitsILi64ELi64ELi128ELi4ELb0ELb0EN7cutlass6half_tE19Flash_kernel_traitsILi64ELi64ELi128ELi4ES3_EELb1ELb0ELb1ELb0ELb0ELb1ELb1ELb1EEEvNS_16Flash_fwd_paramsE)
        /*0d7c*/ 	.word	0x00000000
.L_586:


//--------------------- .nv.compat                --------------------------
	.section	.nv.compat,"",@"SHT_CUDA_COMPAT_INFO"
	.align	4
        /*0000*/ 	.byte	0x02, 0x09, 0x01, 0x00, 0x02, 0x02, 0x01, 0x00, 0x02, 0x05, 0x05, 0x00, 0x03, 0x07, 0x01, 0x01
        /*0010*/ 	.byte	0x02, 0x03, 0x00, 0x00, 0x02, 0x06, 0x01, 0x00, 0x04, 0x0b, 0x08, 0x00, 0x00, 0x00, 0x00, 0x00
        /*0020*/ 	.byte	0x00, 0x00, 0x00, 0x00


//--------------------- .nv.info._ZN5flash32flash_fwd_splitkv_combine_kernelI23Flash_fwd_kernel_traitsILi64ELi64ELi256ELi4ELb0ELb0EN7cutlass6half_tE19Flash_kernel_traitsILi64ELi64ELi256ELi4ES3_EELi8ELi7ELb0EEEvNS_16Flash_fwd_paramsE --------------------------
	.section	.nv.info._ZN5flash32flash_fwd_splitkv_combine_kernelI23Flash_fwd_kernel_traitsILi64ELi64ELi256ELi4ELb0ELb0EN7cutlass6half_tE19Flash_kernel_traitsILi64ELi64ELi256ELi4ES3_EELi8ELi7ELb0EEEvNS_16Flash_fwd_paramsE,"",@"SHT_CUDA_INFO"
	.sectionflags	@""
	.align	4


	//----- nvinfo : EIATTR_CUDA_API_VERSION
	.align		4
        /*0000*/ 	.byte	0x04, 0x37
        /*0002*/ 	.short	(.L_588 - .L_587)
.L_587:
        /*0004*/ 	.word	0x00000082


	//----- nvinfo : EIATTR_KPARAM_INFO
	.align		4
.L_588:
        /*0008*/ 	.byte	0x04, 0x17
        /*000a*/ 	.short	(.L_590 - .L_589)
.L_589:
        /*000c*/ 	.word	0x00000000
        /*0010*/ 	.short	0x0000
        /*0012*/ 	.short	0x0000
        /*0014*/ 	.byte	0x00, 0xf0, 0x41, 0x07


	//----- nvinfo : EIATTR_SPARSE_MMA_MASK
	.align		4
.L_590:
        /*0018*/ 	.byte	0x03, 0x50
        /*001a*/ 	.short	0x0000


	//----- nvinfo : EIATTR_MAXREG_COUNT
	.align		4
        /*001c*/ 	.byte	0x03, 0x1b
        /*001e*/ 	.short	0x00ff


	//----- nvinfo : EIATTR_NUM_BARRIERS
	.align		4
        /*0020*/ 	.byte	0x02, 0x4c
        /*0022*/ 	.byte	0x01
	.zero		1


	//----- nvinfo : EIATTR_MERCURY_ISA_VERSION
	.align		4
        /*0024*/ 	.byte	0x03, 0x5f
        /*0026*/ 	.short	0x0101


	//----- nvinfo : EIATTR_COOP_GROUP_MASK_REGIDS
	.align		4
        /*0028*/ 	.byte	0x04, 0x29
        /*002a*/ 	.short	(.L_592 - .L_591)


	//   ....[0]....
.L_591:
        /*002c*/ 	.word	0xffffffff


	//   ....[1]....
        /*0030*/ 	.word	0xffffffff


	//   ....[2]....
        /*0034*/ 	.word	0xffffffff


	//   ....[3]....
        /*0038*/ 	.word	0xffffffff


	//   ....[4]....
        /*003c*/ 	.word	0xffffffff


	//   ....[5]....
        /*0040*/ 	.word	0xffffffff


	//   ....[6]....
        /*0044*/ 	.word	0xffffffff


	//   ....[7]....
        /*0048*/ 	.word	0xffffffff


	//----- nvinfo : EIATTR_COOP_GROUP_INSTR_OFFSETS
	.align		4
.L_592:
        /*004c*/ 	.byte	0x04, 0x28
        /*004e*/ 	.short	(.L_594 - .L_593)


	//   ....[0]....
.L_593:
        /*0050*/ 	.word	0x000020a0


	//   ....[1]....
        /*0054*/ 	.word	0x000020c0


	//   ....[2]....
        /*0058*/ 	.word	0x000020e0


	//   ....[3]....
        /*005c*/ 	.word	0x00002100


	//   ....[4]....
        /*0060*/ 	.word	0x000023a0


	//   ....[5]....
        /*0064*/ 	.word	0x00002410


	//   ....[6]....
        /*0068*/ 	.word	0x00002500


	//   ....[7]....
        /*006c*/ 	.word	0x000025a0


	//----- nvinfo : EIATTR_EXIT_INSTR_OFFSETS
	.align		4
.L_594:
        /*0070*/ 	.byte	0x04, 0x1c
        /*0072*/ 	.short	(.L_596 - .L_595)


	//   ....[0]....
.L_595:
        /*0074*/ 	.word	0x00004c20


	//   ....[1]....
        /*0078*/ 	.word	0x00004c50


	//   ....[2]....
        /*007c*/ 	.word	0x00005140


	//----- nvinfo : EIATTR_CRS_STACK_SIZE
	.align		4
.L_596:
        /*0080*/ 	.byte	0x04, 0x1e
        /*0082*/ 	.short	(.L_598 - .L_597)
.L_597:
        /*0084*/ 	.word	0x00000000


	//----- nvinfo : EIATTR_CBANK_PARAM_SIZE
	.align		4
.L_598:
        /*0088*/ 	.byte	0x03, 0x19
        /*008a*/ 	.short	0x01d0


	//----- nvinfo : EIATTR_PARAM_CBANK
	.align		4
        /*008c*/ 	.byte	0x04, 0x0a
        /*008e*/ 	.short	(.L_600 - .L_599)
	.align		4
.L_599:
        /*0090*/ 	.word	index@(.nv.constant0._ZN5flash32flash_fwd_splitkv_combine_kernelI23Flash_fwd_kernel_traitsILi64ELi64ELi256ELi4ELb0ELb0EN7cutlass6half_tE19Flash_kernel_traitsILi64ELi64ELi256ELi4ES3_EELi8ELi7ELb0EEEvNS_16Flash_fwd_paramsE)
        /*0094*/ 	.short	0x0210
        /*0096*/ 	.short	0x01d0


	//----- nvinfo : EIATTR_SW_WAR
	.align		4
.L_600:
        /*0098*/ 	.byte	0x04, 0x36
        /*009a*/ 	.short	(.L_602 - .L_601)
.L_601:
        /*009c*/ 	.word	0x00000008
.L_602:


//--------------------- .nv.info._ZN5flash32flash_fwd_splitkv_combine_kernelI23Flash_fwd_kernel_traitsILi64ELi64ELi256ELi4ELb0ELb0EN7cutlass6half_tE19Flash_kernel_traitsILi64ELi64ELi256ELi4ES3_EELi8ELi6ELb0EEEvNS_16Flash_fwd_paramsE --------------------------
	.section	.nv.info._ZN5flash32flash_fwd_splitkv_combine_kernelI23Flash_fwd_kernel_traitsILi64ELi64ELi256ELi4ELb0ELb0EN7cutlass6half_tE19Flash_kernel_traitsILi64ELi64ELi256ELi4ES3_EELi8ELi6ELb0EEEvNS_16Flash_fwd_paramsE,"",@"SHT_CUDA_INFO"
	.sectionflags	@""
	.align	4


	//----- nvinfo : EIATTR_CUDA_API_VERSION
	.align		4
        /*0000*/ 	.byte	0x04, 0x37
        /*0002*/ 	.short	(.L_604 - .L_603)
.L_603:
        /*0004*/ 	.word	0x00000082


	//----- nvinfo : EIATTR_KPARAM_INFO
	.align		4
.L_604:
        /*0008*/ 	.byte	0x04, 0x17
        /*000a*/ 	.short	(.L_606 - .L_605)
.L_605:
        /*000c*/ 	.word	0x00000000
        /*0010*/ 	.short	0x0000
        /*0012*/ 	.short	0x0000
        /*0014*/ 	.byte	0x00, 0xf0, 0x41, 0x07


	//----- nvinfo : EIATTR_SPARSE_MMA_MASK
	.align		4
.L_606:
        /*0018*/ 	.byte	0x03, 0x50
        /*001a*/ 	.short	0x0000


	//----- nvinfo : EIATTR_MAXREG_COUNT
	.align		4
        /*001c*/ 	.byte	0x03, 0x1b
        /*001e*/ 	.short	0x00ff


	//----- nvinfo : EIATTR_NUM_BARRIERS
	.align		4
        /*0020*/ 	.byte	0x02, 0x4c
        /*0022*/ 	.byte	0x01
	.zero		1


	//----- nvinfo : EIATTR_MERCURY_ISA_VERSION
	.align		4
        /*0024*/ 	.byte	0x03, 0x5f
        /*0026*/ 	.short	0x0101


	//----- nvinfo : EIATTR_COOP_GROUP_MASK_REGIDS
	.align		4
        /*0028*/ 	.byte	0x04, 0x29
        /*002a*/ 	.short	(.L_608 - .L_607)


	//   ....[0]....
.L_607:
        /*002c*/ 	.word	0xffffffff


	//   ....[1]....
        /*0030*/ 	.word	0xffffffff


	//   ....[2]....
        /*0034*/ 	.word	0xffffffff


	//   ....[3]....
        /*0038*/ 	.word	0xffffffff


	//   ....[4]....
        /*003c*/ 	.word	0xffffffff


	//   ....[5]....
        /*0040*/ 	.word	0xffffffff


	//   ....[6]....
        /*0044*/ 	.word	0xffffffff


	//   ....[7]....
        /*0048*/ 	.word	0xffffffff


	//----- nvinfo : EIATTR_COOP_GROUP_INSTR_OFFSETS
	.align		4
.L_608:
        /*004c*/ 	.byte	0x04, 0x28
        /*004e*/ 	.short	(.L_610 - .L_609)


	//   ....[0]....
.L_609:
        /*0050*/ 	.word	0x00001b70


	//   ....[1]....
        /*0054*/ 	.word	0x00001ba0


	//   ....[2]....
        /*0058*/ 	.word	0x00001bc0


	//   ....[3]....
        /*005c*/ 	.word	0x00001be0


	//   ....[4]....
        /*0060*/ 	.word	0x00001d50


	//   ....[5]....
        /*0064*/ 	.word	0x00001dc0


	//   ....[6]....
        /*0068*/ 	.word	0x00001ea0


	//   ....[7]....
        /*006c*/ 	.word	0x00001fb0


	//----- nvinfo : EIATTR_EXIT_INSTR_OFFSETS
	.align		4
.L_610:
        /*0070*/ 	.byte	0x04, 0x1c
        /*0072*/ 	.short	(.L_612 - .L_611)


	//   ....[0]....
.L_611:
        /*0074*/ 	.word	0x00004390


	//   ....[1]....
        /*0078*/ 	.word	0x000043c0


	//   ....[2]....
        /*007c*/ 	.word	0x000048c0


	//----- nvinfo : EIATTR_CRS_STACK_SIZE
	.align		4
.L_612:
        /*0080*/ 	.byte	0x04, 0x1e
        /*0082*/ 	.short	(.L_614 - .L_613)
.L_613:
        /*0084*/ 	.word	0x00000000


	//----- nvinfo : EIATTR_CBANK_PARAM_SIZE
	.align		4
.L_614:
        /*0088*/ 	.byte	0x03, 0x19
        /*008a*/ 	.short	0x01d0


	//----- nvinfo : EIATTR_PARAM_CBANK
	.align		4
        /*008c*/ 	.byte	0x04, 0x0a
        /*008e*/ 	.short	(.L_616 - .L_615)
	.align		4
.L_615:
        /*0090*/ 	.word	index@(.nv.constant0._ZN5flash32flash_fwd_splitkv_combine_kernelI23Flash_fwd_kernel_traitsILi64ELi64ELi256ELi4ELb0ELb0EN7cutlass6half_tE19Flash_kernel_traitsILi64ELi64ELi256ELi4ES3_EELi8ELi6ELb0EEEvNS_16Flash_fwd_paramsE)
        /*0094*/ 	.short	0x0210
        /*0096*/ 	.short	0x01d0


	//----- nvinfo : EIATTR_SW_WAR
	.align		4
.L_616:
        /*0098*/ 	.byte	0x04, 0x36
        /*009a*/ 	.short	(.L_618 - .L_617)
.L_617:
        /*009c*/ 	.word	0x00000008
.L_618:


//--------------------- .nv.info._ZN5flash32flash_fwd_splitkv_combine_kernelI23Flash_fwd_kernel_traitsILi64ELi64ELi256ELi4ELb0ELb0EN7cutlass6half_tE19Flash_kernel_traitsILi64ELi64ELi256ELi4ES3_EELi8ELi5ELb0EEEvNS_16Flash_fwd_paramsE --------------------------
	.section	.nv.info._ZN5flash32flash_fwd_splitkv_combine_kernelI23Flash_fwd_kernel_traitsILi64ELi64ELi256ELi4ELb0ELb0EN7cutlass6half_tE19Flash_kernel_traitsILi64ELi64ELi256ELi4ES3_EELi8ELi5ELb0EEEvNS_16Flash_fwd_paramsE,"",@"SHT_CUDA_INFO"
	.sectionflags	@""
	.align	4


	//----- nvinfo : EIATTR_CUDA_API_VERSION
	.align		4
        /*0000*/ 	.byte	0x04, 0x37
        /*0002*/ 	.short	(.L_620 - .L_619)
.L_619:
        /*0004*/ 	.word	0x00000082


	//----- nvinfo : EIATTR_KPARAM_INFO
	.align		4
.L_620:
        /*0008*/ 	.byte	0x04, 0x17
        /*000a*/ 	.short	(.L_622 - .L_621)
.L_621:
        /*000c*/ 	.word	0x00000000
        /*0010*/ 	.short	0x0000
        /*0012*/ 	.short	0x0000
        /*0014*/ 	.byte	0x00, 0xf0, 0x41, 0x07


	//----- nvinfo : EIATTR_SPARSE_MMA_MASK
	.align		4
.L_622:
        /*0018*/ 	.byte	0x03, 0x50
        /*001a*/ 	.short	0x0000


	//----- nvinfo : EIATTR_MAXREG_COUNT
	.align		4
        /*001c*/ 	.byte	0x03, 0x1b
        /*001e*/ 	.short	0x00ff


	//----- nvinfo : EIATTR_NUM_BARRIERS
	.align		4
        /*0020*/ 	.byte	0x02, 0x4c
        /*0022*/ 	.byte	0x01
	.zero		1


	//----- nvinfo : EIATTR_MERCURY_ISA_VERSION
	.align		4
        /*0024*/ 	.byte	0x03, 0x5f
        /*0026*/ 	.short	0x0101


	//----- nvinfo : EIATTR_COOP_GROUP_MASK_REGIDS
	.align		4
        /*0028*/ 	.byte	0x04, 0x29
        /*002a*/ 	.short	(.L_624 - .L_623)


	//   ....[0]....
.L_623:
        /*002c*/ 	.word	0xffffffff


	//   ....[1]....
        /*0030*/ 	.word	0xffffffff


	//   ....[2]....
        /*0034*/ 	.word	0xffffffff


	//   ....[3]....
        /*0038*/ 	.word	0xffffffff


	//   ....[4]....
        /*003c*/ 	.word	0xffffffff


	//   ....[5]....
        /*0040*/ 	.word	0xffffffff


	//   ....[6]....
        /*0044*/ 	.word	0xffffffff


	//   ....[7]....
        /*0048*/ 	.word	0xffffffff


	//----- nvinfo : EIATTR_COOP_GROUP_INSTR_OFFSETS
	.align		4
.L_624:
        /*004c*/ 	.byte	0x04, 0x28
        /*004e*/ 	.short	(.L_626 - .L_625)


	//   ....[0]....
.L_625:
        /*0050*/ 	.word	0x000016d0


	//   ....[1]....
        /*0054*/ 	.word	0x000016f0


	//   ....[2]....
        /*0058*/ 	.word	0x00001720


	//   ....[3]....
        /*005c*/ 	.word	0x00001790


	//   ....[4]....
        /*0060*/ 	.word	0x00001980


	//   ....[5]....
        /*0064*/ 	.word	0x000019d0


	//   ....[6]....
        /*0068*/ 	.word	0x00001a70


	//   ....[7]....
        /*006c*/ 	.word	0x00001bc0


	//----- nvinfo : EIATTR_EXIT_INSTR_OFFSETS
	.align		4
.L_626:
        /*0070*/ 	.byte	0x04, 0x1c
        /*0072*/ 	.short	(.L_628 - .L_627)


	//   ....[0]....
.L_627:
        /*0074*/ 	.word	0x00003fe0


	//   ....[1]....
        /*0078*/ 	.word	0x00004010


	//   ....[2]....
        /*007c*/ 	.word	0x00004510


	//----- nvinfo : EIATTR_CRS_STACK_SIZE
	.align		4
.L_628:
        /*0080*/ 	.byte	0x04, 0x1e
        /*0082*/ 	.short	(.L_630 - .L_629)
.L_629:
        /*0084*/ 	.word	0x00000000


	//----- nvinfo : EIATTR_CBANK_PARAM_SIZE
	.align		4
.L_630:
        /*0088*/ 	.byte	0x03, 0x19
        /*008a*/ 	.short	0x01d0


	//----- nvinfo : EIATTR_PARAM_CBANK
	.align		4
        /*008c*/ 	.byte	0x04, 0x0a
        /*008e*/ 	.short	(.L_632 - .L_631)
	.align		4
.L_631:
        /*0090*/ 	.word	index@(.nv.constant0._ZN5flash32flash_fwd_splitkv_combine_kernelI23Flash_fwd_kernel_traitsILi64ELi64ELi256ELi4ELb0ELb0EN7cutlass6half_tE19Flash_kernel_traitsILi64ELi64ELi256ELi4ES3_EELi8ELi5ELb0EEEvNS_16Flash_fwd_paramsE)
        /*0094*/ 	.short	0x0210
        /*0096*/ 	.short	0x01d0


	//----- nvinfo : EIATTR_SW_WAR
	.align		4
.L_632:
        /*0098*/ 	.byte	0x04, 0x36
        /*009a*/ 	.short	(.L_634 - .L_633)
.L_633:
        /*009c*/ 	.word	0x00000008
.L_634:


//--------------------- .nv.info._ZN5flash32flash_fwd_splitkv_combine_kernelI23Flash_fwd_kernel_traitsILi64ELi64ELi256ELi4ELb0ELb0EN7cutlass6half_tE19Flash_kernel_traitsILi64ELi64ELi256ELi4ES3_EELi8ELi4ELb0EEEvNS_16Flash_fwd_paramsE --------------------------
	.section	.nv.info._ZN5flash32flash_fwd_splitkv_combine_kernelI23Flash_fwd_kernel_traitsILi64ELi64ELi256ELi4ELb0ELb0EN7cutlass6half_tE19Flash_kernel_traitsILi64ELi64ELi256ELi4ES3_EELi8ELi4ELb0EEEvNS_16Flash_fwd_paramsE,"",@"SHT_CUDA_INFO"
	.sectionflags	@""
	.align	4


	//----- nvinfo : EIATTR_CUDA_API_VERSION
	.align		4
        /*0000*/ 	.byte	0x04, 0x37
        /*0002*/ 	.short	(.L_636 - .L_635)
.L_635:
        /*0004*/ 	.word	0x00000082


	//----- nvinfo : EIATTR_KPARAM_INFO
	.align		4
.L_636:
        /*0008*/ 	.byte	0x04, 0x17
        /*000a*/ 	.short	(.L_638 - .L_637)
.L_637:
        /*000c*/ 	.word	0x00000000
        /*0010*/ 	.short	0x0000
        /*0012*/ 	.short	0x0000
        /*0014*/ 	.byte	0x00, 0xf0, 0x41, 0x07


	//----- nvinfo : EIATTR_SPARSE_MMA_MASK
	.align		4
.L_638:
        /*0018*/ 	.byte	0x03, 0x50
        /*001a*/ 	.short	0x0000


	//----- nvinfo : EIATTR_MAXREG_COUNT
	.align		4
        /*001c*/ 	.byte	0x03, 0x1b
        /*001e*/ 	.short	0x00ff


	//----- nvinfo : EIATTR_NUM_BARRIERS
	.align		4
        /*0020*/ 	.byte	0x02, 0x4c
        /*0022*/ 	.byte	0x01
	.zero		1


	//----- nvinfo : EIATTR_MERCURY_ISA_VERSION
	.align		4
        /*0024*/ 	.byte	0x03, 0x5f
        /*0026*/ 	.short	0x0101


	//----- nvinfo : EIATTR_COOP_GROUP_MASK_REGIDS
	.align		4
        /*0028*/ 	.byte	0x04, 0x29
        /*002a*/ 	.short	(.L_640 - .L_639)


	//   ....[0]....
.L_639:
        /*002c*/ 	.word	0xffffffff


	//   ....[1]....
        /*0030*/ 	.word	0xffffffff


	//   ....[2]....
        /*0034*/ 	.word	0xffffffff


	//   ....[3]....
        /*0038*/ 	.word	0xffffffff


	//   ....[4]....
        /*003c*/ 	.word	0xffffffff


	//   ....[5]....
        /*0040*/ 	.word	0xffffffff


	//   ....[6]....
        /*0044*/ 	.word	0xffffffff


	//   ....[7]....
        /*0048*/ 	.word	0xffffffff


	//----- nvinfo : EIATTR_COOP_GROUP_INSTR_OFFSETS
	.align		4
.L_640:
        /*004c*/ 	.byte	0x04, 0x28
        /*004e*/ 	.short	(.L_642 - .L_641)


	//   ....[0]....
.L_641:
        /*0050*/ 	.word	0x00001830


	//   ....[1]....
        /*0054*/ 	.word	0x000018a0


	//   ....[2]....
        /*0058*/ 	.word	0x000018e0


	//   ....[3]....
        /*005c*/ 	.word	0x00001910


	//   ....[4]....
        /*0060*/ 	.word	0x00001a40


	//   ....[5]....
        /*0064*/ 	.word	0x00001af0


	//   ....[6]....
        /*0068*/ 	.word	0x00001b90


	//   ....[7]....
        /*006c*/ 	.word	0x00001c80


	//----- nvinfo : EIATTR_EXIT_INSTR_OFFSETS
	.align		4
.L_642:
        /*0070*/ 	.byte	0x04, 0x1c
        /*0072*/ 	.short	(.L_644 - .L_643)


	//   ....[0]....
.L_643:
        /*0074*/ 	.word	0x00004010


	//   ....[1]....
        /*0078*/ 	.word	0x00004040


	//   ....[2]....
        /*007c*/ 	.word	0x00004540


	//----- nvinfo : EIATTR_CRS_STACK_SIZE
	.align		4
.L_644:
        /*0080*/ 	.byte	0x04, 0x1e
        /*0082*/ 	.short	(.L_646 - .L_645)
.L_645:
        /*0084*/ 	.word	0x00000000


	//----- nvinfo : EIATTR_CBANK_PARAM_SIZE
	.align		4
.L_646:
        /*0088*/ 	.byte	0x03, 0x19
        /*008a*/ 	.short	0x01d0


	//----- nvinfo : EIATTR_PARAM_CBANK
	.align		4
        /*008c*/ 	.byte	0x04, 0x0a
        /*008e*/ 	.short	(.L_648 - .L_647)
	.align		4
.L_647:
        /*0090*/ 	.word	index@(.nv.constant0._ZN5flash32flash_fwd_splitkv_combine_kernelI23Flash_fwd_kernel_traitsILi64ELi64ELi256ELi4ELb0ELb0EN7cutlass6half_tE19Flash_kernel_traitsILi64ELi64ELi256ELi4ES3_EELi8ELi4ELb0EEEvNS_16Flash_fwd_paramsE)
        /*0094*/ 	.short	0x0210
        /*0096*/ 	.short	0x01d0


	//----- nvinfo : EIATTR_SW_WAR
	.align		4
.L_648:
        /*0098*/ 	.byte	0x04, 0x36
        /*009a*/ 	.short	(.L_650 - .L_649)
.L_649:
        /*009c*/ 	.word	0x00000008
.L_650:


//--------------------- .nv.info._ZN5flash32flash_fwd_splitkv_combine_kernelI23Flash_fwd_kernel_traitsILi64ELi64ELi256ELi4ELb0ELb0EN7cutlass6half_tE19Flash_kernel_traitsILi64ELi64ELi256ELi4ES3_EELi8ELi3ELb0EEEvNS_16Flash_fwd_paramsE --------------------------
	.section	.nv.info._ZN5flash32flash_fwd_splitkv_combine_kernelI23Flash_fwd_kernel_traitsILi64ELi64ELi256ELi4ELb0ELb0EN7cutlass6half_tE19Flash_kernel_traitsILi64ELi64ELi256ELi4ES3_EELi8ELi3ELb0EEEvNS_16Flash_fwd_paramsE,"",@"SHT_CUDA_INFO"
	.sectionflags	@""
	.align	4


	//----- nvinfo : EIATTR_CUDA_API_VERSION
	.align		4
        /*0000*/ 	.byte	0x04, 0x37
        /*0002*/ 	.short	(.L_652 - .L_651)
.L_651:
        /*0004*/ 	.word	0x00000082


	//----- nvinfo : EIATTR_KPARAM_INFO
	.align		4
.L_652:
        /*0008*/ 	.byte	0x04, 0x17
        /*000a*/ 	.short	(.L_654 - .L_653)
.L_653:
        /*000c*/ 	.word	0x00000000
        /*0010*/ 	.short	0x0000
        /*0012*/ 	.short	0x0000
        /*0014*/ 	.byte	0x00, 0xf0, 0x41, 0x07


	//----- nvinfo : EIATTR_SPARSE_MMA_MASK
	.align		4
.L_654:
        /*0018*/ 	.byte	0x03, 0x50
        /*001a*/ 	.short	0x0000


	//----- nvinfo : EIATTR_MAXREG_COUNT
	.align		4
        /*001c*/ 	.byte	0x03, 0x1b
        /*001e*/ 	.short	0x00ff


	//----- nvinfo : EIATTR_NUM_BARRIERS
	.align		4
        /*0020*/ 	.byte	0x02, 0x4c
        /*0022*/ 	.byte	0x01
	.zero		1


	//----- nvinfo : EIATTR_MERCURY_ISA_VERSION
	.align		4
        /*0024*/ 	.byte	0x03, 0x5f
        /*0026*/ 	.short	0x0101


	//----- nvinfo : EIATTR_COOP_GROUP_MASK_REGIDS
	.align		4
        /*0028*/ 	.byte	0x04, 0x29
        /*002a*/ 	.short	(.L_656 - .L_655)


	//   ....[0]....
.L_655:
        /*002c*/ 	.word	0xffffffff


	//   ....[1]....
        /*0030*/ 	.word	0xffffffff


	//   ....[2]....
        /*0034*/ 	.word	0xffffffff


	//   ....[3]....
        /*0038*/ 	.word	0xffffffff


	//   ....[4]....
        /*003c*/ 	.word	0xffffffff


	//   ....[5]....
        /*0040*/ 	.word	0xffffffff


	//----- nvinfo : EIATTR_COOP_GROUP_INSTR_OFFSETS
	.align		4
.L_656:
        /*0044*/ 	.byte	0x04, 0x28
        /*0046*/ 	.short	(.L_658 - .L_657)


	//   ....[0]....
.L_657:
        /*0048*/ 	.word	0x000017f0


	//   ....[1]....
        /*004c*/ 	.word	0x00001820


	//   ....[2]....
        /*0050*/ 	.word	0x00001860


	//   ....[3]....
        /*0054*/ 	.word	0x00001a10


	//   ....[4]....
        /*0058*/ 	.word	0x00001a90


	//   ....[5]....
        /*005c*/ 	.word	0x00001ba0


	//----- nvinfo : EIATTR_EXIT_INSTR_OFFSETS
	.align		4
.L_658:
        /*0060*/ 	.byte	0x04, 0x1c
        /*0062*/ 	.short	(.L_660 - .L_659)


	//   ....[0]....
.L_659:
        /*0064*/ 	.word	0x00003ec0


	//   ....[1]....
        /*0068*/ 	.word	0x00003ef0


	//   ....[2]....
        /*006c*/ 	.word	0x000043f0


	//----- nvinfo : EIATTR_CRS_STACK_SIZE
	.align		4
.L_660:
        /*0070*/ 	.byte	0x04, 0x1e
        /*0072*/ 	.short	(.L_662 - .L_661)
.L_661:
        /*0074*/ 	.word	0x00000000


	//----- nvinfo : EIATTR_CBANK_PARAM_SIZE
	.align		4
.L_662:
        /*0078*/ 	.byte	0x03, 0x19
        /*007a*/ 	.short	0x01d0


	//----- nvinfo : EIATTR_PARAM_CBANK
	.align		4
        /*007c*/ 	.byte	0x04, 0x0a
        /*007e*/ 	.short	(.L_664 - .L_663)
	.align		4
.L_663:
        /*0080*/ 	.word	index@(.nv.constant0._ZN5flash32flash_fwd_splitkv_combine_kernelI23Flash_fwd_kernel_traitsILi64ELi64ELi256ELi4ELb0ELb0EN7cutlass6half_tE19Flash_kernel_traitsILi64ELi64ELi256ELi4ES3_EELi8ELi3ELb0EEEvNS_16Flash_fwd_paramsE)
        /*0084*/ 	.short	0x0210
        /*0086*/ 	.short	0x01d0


	//----- nvinfo : EIATTR_SW_WAR
	.align		4
.L_664:
        /*0088*/ 	.byte	0x04, 0x36
        /*008a*/ 	.short	(.L_666 - .L_665)
.L_665:
        /*008c*/ 	.word	0x00000008
.L_666:


//--------------------- .nv.info._ZN5flash32flash_fwd_splitkv_combine_kernelI23Flash_fwd_kernel_traitsILi64ELi64ELi256ELi4ELb0ELb0EN7cutlass6half_tE19Flash_kernel_traitsILi64ELi64ELi256ELi4ES3_EELi8ELi2ELb0EEEvNS_16Flash_fwd_paramsE --------------------------
	.section	.nv.info._ZN5flash32flash_fwd_splitkv_combine_kernelI23Flash_fwd_kernel_traitsILi64ELi64ELi256ELi4ELb0ELb0EN7cutlass6half_tE19Flash_kernel_traitsILi64ELi64ELi256ELi4ES3_EELi8ELi2ELb0EEEvNS_16Flash_fwd_paramsE,"",@"SHT_CUDA_INFO"
	.sectionflags	@""
	.align	4


	//----- nvinfo : EIATTR_CUDA_API_VERSION
	.align		4
        /*0000*/ 	.byte	0x04, 0x37
        /*0002*/ 	.short	(.L_668 - .L_667)
.L_667:
        /*0004*/ 	.word	0x00000082


	//----- nvinfo : EIATTR_KPARAM_INFO
	.align		4
.L_668:
        /*0008*/ 	.byte	0x04, 0x17
        /*000a*/ 	.short	(.L_670 - .L_669)
.L_669:
        /*000c*/ 	.word	0x00000000
        /*0010*/ 	.short	0x0000
        /*0012*/ 	.short	0x0000
        /*0014*/ 	.byte	0x00, 0xf0, 0x41, 0x07


	//----- nvinfo : EIATTR_SPARSE_MMA_MASK
	.align		4
.L_670:
        /*0018*/ 	.byte	0x03, 0x50
        /*001a*/ 	.short	0x0000


	//----- nvinfo : EIATTR_MAXREG_COUNT
	.align		4
        /*001c*/ 	.byte	0x03, 0x1b
        /*001e*/ 	.short	0x00ff


	//----- nvinfo : EIATTR_NUM_BARRIERS
	.align		4
        /*0020*/ 	.byte	0x02, 0x4c
        /*0022*/ 	.byte	0x01
	.zero		1


	//----- nvinfo : EIATTR_MERCURY_ISA_VERSION
	.align		4
        /*0024*/ 	.byte	0x03, 0x5f
        /*0026*/ 	.short	0x0101


	//----- nvinfo : EIATTR_COOP_GROUP_MASK_REGIDS
	.align		4
        /*0028*/ 	.byte	0x04, 0x29
        /*002a*/ 	.short	(.L_672 - .L_671)


	//   ....[0]....
.L_671:
        /*002c*/ 	.word	0xffffffff


	//   ....[1]....
        /*0030*/ 	.word	0xffffffff


	//   ....[2]....
        /*0034*/ 	.word	0xffffffff


	//   ....[3]....
        /*0038*/ 	.word	0xffffffff


	//----- nvinfo : EIATTR_COOP_GROUP_INSTR_OFFSETS
	.align		4
.L_672:
        /*003c*/ 	.byte	0x04, 0x28
        /*003e*/ 	.short	(.L_674 - .L_673)


	//   ....[0]....
.L_673:
        /*0040*/ 	.word	0x00001820


	//   ....[1]....
        /*0044*/ 	.word	0x000018c0


	//   ....[2]....
        /*0048*/ 	.word	0x00001a80


	//   ....[3]....
        /*004c*/ 	.word	0x00001af0


	//----- nvinfo : EIATTR_EXIT_INSTR_OFFSETS
	.align		4
.L_674:
        /*0050*/ 	.byte	0x04, 0x1c
        /*0052*/ 	.short	(.L_676 - .L_675)


	//   ....[0]....
.L_675:
        /*0054*/ 	.word	0x00003fb0


	//   ....[1]....
        /*0058*/ 	.word	0x00003fe0


	//   ....[2]....
        /*005c*/ 	.word	0x000044c0


	//----- nvinfo : EIATTR_CRS_STACK_SIZE
	.align		4
.L_676:
        /*0060*/ 	.byte	0x04, 0x1e
        /*0062*/ 	.short	(.L_678 - .L_677)
.L_677:
        /*0064*/ 	.word	0x00000000


	//----- nvinfo : EIATTR_CBANK_PARAM_SIZE
	.align		4
.L_678:
        /*0068*/ 	.byte	0x03, 0x19
        /*006a*/ 	.short	0x01d0


	//----- nvinfo : EIATTR_PARAM_CBANK
	.align		4
        /*006c*/ 	.byte	0x04, 0x0a
        /*006e*/ 	.short	(.L_680 - .L_679)
	.align		4
.L_679:
        /*0070*/ 	.word	index@(.nv.constant0._ZN5flash32flash_fwd_splitkv_combine_kernelI23Flash_fwd_kernel_traitsILi64ELi64ELi256ELi4ELb0ELb0EN7cutlass6half_tE19Flash_kernel_traitsILi64ELi64ELi256ELi4ES3_EELi8ELi2ELb0EEEvNS_16Flash_fwd_paramsE)
        /*0074*/ 	.short	0x0210
        /*0076*/ 	.short	0x01d0


	//----- nvinfo : EIATTR_SW_WAR
	.align		4
.L_680:
        /*0078*/ 	.byte	0x04, 0x36
        /*007a*/ 	.short	(.L_682 - .L_681)
.L_681:
        /*007c*/ 	.word	0x00000008
.L_682:


//--------------------- .nv.info._ZN5flash32flash_fwd_splitkv_combine_kernelI23Flash_fwd_kernel_traitsILi64ELi64ELi256ELi4ELb0ELb0EN7cutlass6half_tE19Flash_kernel_traitsILi64ELi64ELi256ELi4ES3_EELi8ELi1ELb0EEEvNS_16Flash_fwd_paramsE --------------------------
	.section	.nv.info._ZN5flash32flash_fwd_splitkv_combine_kernelI23Flash_fwd_kernel_traitsILi64ELi64ELi256ELi4ELb0ELb0EN7cutlass6half_tE19Flash_kernel_traitsILi64ELi64ELi256ELi4ES3_EELi8ELi1ELb0EEEvNS_16Flash_fwd_paramsE,"",@"SHT_CUDA_INFO"
	.sectionflags	@""
	.align	4


	//----- nvinfo : EIATTR_CUDA_API_VERSION
	.align		4
        /*0000*/ 	.byte	0x04, 0x37
        /*0002*/ 	.short	(.L_684 - .L_683)
.L_683:
        /*0004*/ 	.word	0x00000082


	//----- nvinfo : EIATTR_KPARAM_INFO
	.align		4
.L_684:
        /*0008*/ 	.byte	0x04, 0x17
        /*000a*/ 	.short	(.L_686 - .L_685)
.L_685:
        /*000c*/ 	.word	0x00000000
        /*0010*/ 	.short	0x0000
        /*0012*/ 	.short	0x0000
        /*0014*/ 	.byte	0x00, 0xf0, 0x41, 0x07


	//----- nvinfo : EIATTR_SPARSE_MMA_MASK
	.align		4
.L_686:
        /*0018*/ 	.byte	0x03, 0x50
        /*001a*/ 	.short	0x0000


	//----- nvinfo : EIATTR_MAXREG_COUNT
	.align		4
        /*001c*/ 	.byte	0x03, 0x1b
        /*001e*/ 	.short	0x00ff


	//----- nvinfo : EIATTR_NUM_BARRIERS
	.align		4
        /*0020*/ 	.byte	0x02, 0x4c
        /*0022*/ 	.byte	0x01
	.zero		1


	//----- nvinfo : EIATTR_MERCURY_ISA_VERSION
	.align		4
        /*0024*/ 	.byte	0x03, 0x5f
        /*0026*/ 	.short	0x0101


	//----- nvinfo : EIATTR_COOP_GROUP_MASK_REGIDS
	.align		4
        /*0028*/ 	.byte	0x04, 0x29
        /*002a*/ 	.short	(.L_688 - .L_687)


	//   ....[0]....
.L_687:
        /*002c*/ 	.word	0xffffffff


	//   ....[1]....
        /*0030*/ 	.word	0xffffffff


	//----- nvinfo : EIATTR_COOP_GROUP_INSTR_OFFSETS
	.align		4
.L_688:
        /*0034*/ 	.byte	0x04, 0x28
        /*0036*/ 	.short	(.L_690 - .L_689)


	//   ....[0]....
.L_689:
        /*0038*/ 	.word	0x00001910


	//   ....[1]....
        /*003c*/ 	.word	0x00001b60


	//----- nvinfo : EIATTR_EXIT_INSTR_OFFSETS
	.align		4
.L_690:
        /*0040*/ 	.byte	0x04, 0x1c
        /*0042*/ 	.short	(.L_692 - .L_691)


	//   ....[0]....
.L_691:
        /*0044*/ 	.word	0x00004040


	//   ....[1]....
        /*0048*/ 	.word	0x00004070


	//   ....[2]....
        /*004c*/ 	.word	0x00004550


	//----- nvinfo : EIATTR_CRS_STACK_SIZE
	.align		4
.L_692:
        /*0050*/ 	.byte	0x04, 0x1e
        /*0052*/ 	.short	(.L_694 - .L_693)
.L_693:
        /*0054*/ 	.word	0x00000000


	//----- nvinfo : EIATTR_CBANK_PARAM_SIZE
	.align		4
.L_694:
        /*0058*/ 	.byte	0x03, 0x19
        /*005a*/ 	.short	0x01d0


	//----- nvinfo : EIATTR_PARAM_CBANK
	.align		4
        /*005c*/ 	.byte	0x04, 0x0a
        /*005e*/ 	.short	(.L_696 - .L_695)
	.align		4
.L_695:
        /*0060*/ 	.word	index@(.nv.constant0._ZN5flash32flash_fwd_splitkv_combine_kernelI23Flash_fwd_kernel_traitsILi64ELi64ELi256ELi4ELb0ELb0EN7cutlass6half_tE19Flash_kernel_traitsILi64ELi64ELi256ELi4ES3_EELi8ELi1ELb0EEEvNS_16Flash_fwd_paramsE)
        /*0064*/ 	.short	0x0210
        /*0066*/ 	.short	0x01d0


	//----- nvinfo : EIATTR_SW_WAR
	.align		4
.L_696:
        /*0068*/ 	.byte	0x04, 0x36
        /*006a*/ 	.short	(.L_698 - .L_697)
.L_697:
        /*006c*/ 	.word	0x00000008
.L_698:


//--------------------- .nv.info._ZN5flash32flash_fwd_splitkv_combine_kernelI23Flash_fwd_kernel_traitsILi64ELi64ELi256ELi4ELb0ELb0EN7cutlass6half_tE19Flash_kernel_traitsILi64ELi64ELi256ELi4ES3_EELi8ELi7ELb1EEEvNS_16Flash_fwd_paramsE --------------------------
	.section	.nv.info._ZN5flash32flash_fwd_splitkv_combine_kernelI23Flash_fwd_kernel_traitsILi64ELi64ELi256ELi4ELb0ELb0EN7cutlass6half_tE19Flash_kernel_traitsILi64ELi64ELi256ELi4ES3_EELi8ELi7ELb1EEEvNS_16Flash_fwd_paramsE,"",@"SHT_CUDA_INFO"
	.sectionflags	@""
	.align	4


	//----- nvinfo : EIATTR_CUDA_API_VERSION
	.align		4
        /*0000*/ 	.byte	0x04, 0x37
        /*0002*/ 	.short	(.L_700 - .L_699)
.L_699:
        /*0004*/ 	.word	0x00000082


	//----- nvinfo : EIATTR_KPARAM_INFO
	.align		4
.L_700:
        /*0008*/ 	.byte	0x04, 0x17
        /*000a*/ 	.short	(.L_702 - .L_701)
.L_701:
        /*000c*/ 	.word	0x00000000
        /*0010*/ 	.short	0x0000
        /*0012*/ 	.short	0x0000
        /*0014*/ 	.byte	0x00, 0xf0, 0x41, 0x07


	//----- nvinfo : EIATTR_SPARSE_MMA_MASK
	.align		4
.L_702:
        /*0018*/ 	.byte	0x03, 0x50
        /*001a*/ 	.short	0x0000


	//----- nvinfo : EIATTR_MAXREG_COUNT
	.align		4
        /*001c*/ 	.byte	0x03, 0x1b
        /*001e*/ 	.short	0x00ff


	//----- nvinfo : EIATTR_NUM_BARRIERS
	.align		4
        /*0020*/ 	.byte	0x02, 0x4c
        /*0022*/ 	.byte	0x01
	.zero		1


	//----- nvinfo : EIATTR_MERCURY_ISA_VERSION
	.align		4
        /*0024*/ 	.byte	0x03, 0x5f
        /*0026*/ 	.short	0x0101


	//----- nvinfo : EIATTR_COOP_GROUP_MASK_REGIDS
	.align		4
        /*0028*/ 	.byte	0x04, 0x29
        /*002a*/ 	.short	(.L_704 - .L_703)


	//   ....[0]....
.L_703:
        /*002c*/ 	.word	0xffffffff


	//   ....[1]....
        /*0030*/ 	.word	0xffffffff


	//   ....[2]....
        /*0034*/ 	.word	0xffffffff


	//   ....[3]....
        /*0038*/ 	.word	0xffffffff


	//   ....[4]....
        /*003c*/ 	.word	0xffffffff


	//   ....[5]....
        /*0040*/ 	.word	0xffffffff


	//   ....[6]....
        /*0044*/ 	.word	0xffffffff


	//   ....[7]....
        /*0048*/ 	.word	0xffffffff


	//----- nvinfo : EIATTR_COOP_GROUP_INSTR_OFFSETS
	.align		4
.L_704:
        /*004c*/ 	.byte	0x04, 0x28
        /*004e*/ 	.short	(.L_706 - .L_705)


	//   ....[0]....
.L_705:
        /*0050*/ 	.word	0x000020a0


	//   ....[1]....
        /*0054*/ 	.word	0x000020c0


	//   ....[2]....
        /*0058*/ 	.word	0x000020e0


	//   ....[3]....
        /*005c*/ 	.word	0x00002100


	//   ....[4]....
        /*0060*/ 	.word	0x000023a0


	//   ....[5]....
        /*0064*/ 	.word	0x00002410


	//   ....[6]....
        /*0068*/ 	.word	0x00002500


	//   ....[7]....
        /*006c*/ 	.word	0x000025a0


	//----- nvinfo : EIATTR_EXIT_INSTR_OFFSETS
	.align		4
.L_706:
        /*0070*/ 	.byte	0x04, 0x1c
        /*0072*/ 	.short	(.L_708 - .L_707)


	//   ....[0]....
.L_707:
        /*0074*/ 	.word	0x00004fc0


	//   ....[1]....
        /*0078*/ 	.word	0x000054b0


	//----- nvinfo : EIATTR_CRS_STACK_SIZE
	.align		4
.L_708:
        /*007c*/ 	.byte	0x04, 0x1e
        /*007e*/ 	.short	(.L_710 - .L_709)
.L_709:
        /*0080*/ 	.word	0x00000000


	//----- nvinfo : EIATTR_CBANK_PARAM_SIZE
	.align		4
.L_710:
        /*0084*/ 	.byte	0x03, 0x19
        /*0086*/ 	.short	0x01d0


	//----- nvinfo : EIATTR_PARAM_CBANK
	.align		4
        /*0088*/ 	.byte	0x04, 0x0a
        /*008a*/ 	.short	(.L_712 - .L_711)
	.align		4
.L_711:
        /*008c*/ 	.word	index@(.nv.constant0._ZN5flash32flash_fwd_splitkv_combine_kernelI23Flash_fwd_kernel_traitsILi64ELi64ELi256ELi4ELb0ELb0EN7cutlass6half_tE19Flash_kernel_traitsILi64ELi64ELi256ELi4ES3_EELi8ELi7ELb1EEEvNS_16Flash_fwd_paramsE)
        /*0090*/ 	.short	0x0210
        /*0092*/ 	.short	0x01d0


	//----- nvinfo : EIATTR_SW_WAR
	.align		4
.L_712:
        /*0094*/ 	.byte	0x04, 0x36
        /*0096*/ 	.short	(.L_714 - .L_713)
.L_713:
        /*0098*/ 	.word	0x00000008
.L_714:


//--------------------- .nv.info._ZN5flash32flash_fwd_splitkv_combine_kernelI23Flash_fwd_kernel_traitsILi64ELi64ELi256ELi4ELb0ELb0EN7cutlass6half_tE19Flash_kernel_traitsILi64ELi64ELi256ELi4ES3_EELi8ELi6ELb1EEEvNS_16Flash_fwd_paramsE --------------------------
	.section	.nv.info._ZN5flash32flash_fwd_splitkv_combine_kernelI23Flash_fwd_kernel_traitsILi64ELi64ELi256ELi4ELb0ELb0EN7cutlass6half_tE19Flash_kernel_traitsILi64ELi64ELi256ELi4ES3_EELi8ELi6ELb1EEEvNS_16Flash_fwd_paramsE,"",@"SHT_CUDA_INFO"
	.sectionflags	@""
	.align	4


	//----- nvinfo : EIATTR_CUDA_API_VERSION
	.align		4
        /*0000*/ 	.byte	0x04, 0x37
        /*0002*/ 	.short	(.L_716 - .L_715)
.L_715:
        /*0004*/ 	.word	0x00000082


	//----- nvinfo : EIATTR_KPARAM_INFO
	.align		4
.L_716:
        /*0008*/ 	.byte	0x04, 0x17
        /*000a*/ 	.short	(.L_718 - .L_717)
.L_717:
        /*000c*/ 	.word	0x00000000
        /*0010*/ 	.short	0x0000
        /*0012*/ 	.short	0x0000
        /*0014*/ 	.byte	0x00, 0xf0, 0x41, 0x07


	//----- nvinfo : EIATTR_SPARSE_MMA_MASK
	.align		4
.L_718:
        /*0018*/ 	.byte	0x03, 0x50
        /*001a*/ 	.short	0x0000


	//----- nvinfo : EIATTR_MAXREG_COUNT
	.align		4
        /*001c*/ 	.byte	0x03, 0x1b
        /*001e*/ 	.short	0x00ff


	//----- nvinfo : EIATTR_NUM_BARRIERS
	.align		4
        /*0020*/ 	.byte	0x02, 0x4c
        /*0022*/ 	.byte	0x01
	.zero		1


	//----- nvinfo : EIATTR_MERCURY_ISA_VERSION
	.align		4
        /*0024*/ 	.byte	0x03, 0x5f
        /*0026*/ 	.short	0x0101


	//----- nvinfo : EIATTR_COOP_GROUP_MASK_REGIDS
	.align		4
        /*0028*/ 	.byte	0x04, 0x29
        /*002a*/ 	.short	(.L_720 - .L_719)


	//   ....[0]....
.L_719:
        /*002c*/ 	.word	0xffffffff


	//   ....[1]....
        /*0030*/ 	.word	0xffffffff


	//   ....[2]....
        /*0034*/ 	.word	0xffffffff


	//   ....[3]....
        /*0038*/ 	.word	0xffffffff


	//   ....[4]....
        /*003c*/ 	.word	0xffffffff


	//   ....[5]....
        /*0040*/ 	.word	0xffffffff


	//   ....[6]....
        /*0044*/ 	.word	0xffffffff


	//   ....[7]....
        /*0048*/ 	.word	0xffffffff


	//----- nvinfo : EIATTR_COOP_GROUP_INSTR_OFFSETS
	.align		4
.L_720:
        /*004c*/ 	.byte	0x04, 0x28
        /*004e*/ 	.short	(.L_722 - .L_721)


	//   ....[0]....
.L_721:
        /*0050*/ 	.word	0x00001b70


	//   ....[1]....
        /*0054*/ 	.word	0x00001ba0


	//   ....[2]....
        /*0058*/ 	.word	0x00001bc0


	//   ....[3]....
        /*005c*/ 	.word	0x00001be0


	//   ....[4]....
        /*0060*/ 	.word	0x00001d50


	//   ....[5]....
        /*0064*/ 	.word	0x00001dc0


	//   ....[6]....
        /*0068*/ 	.word	0x00001ea0


	//   ....[7]....
        /*006c*/ 	.word	0x00001fb0


	//----- nvinfo : EIATTR_EXIT_INSTR_OFFSETS
	.align		4
.L_722:
        /*0070*/ 	.byte	0x04, 0x1c
        /*0072*/ 	.short	(.L_724 - .L_723)


	//   ....[0]....
.L_723:
        /*0074*/ 	.word	0x00004750


	//   ....[1]....
        /*0078*/ 	.word	0x00004c50


	//----- nvinfo : EIATTR_CRS_STACK_SIZE
	.align		4
.L_724:
        /*007c*/ 	.byte	0x04, 0x1e
        /*007e*/ 	.short	(.L_726 - .L_725)
.L_725:
        /*0080*/ 	.word	0x00000000


	//----- nvinfo : EIATTR_CBANK_PARAM_SIZE
	.align		4
.L_726:
        /*0084*/ 	.byte	0x03, 0x19
        /*0086*/ 	.short	0x01d0


	//----- nvinfo : EIATTR_PARAM_CBANK
	.align		4
        /*0088*/ 	.byte	0x04, 0x0a
        /*008a*/ 	.short	(.L_728 - .L_727)
	.align		4
.L_727:
        /*008c*/ 	.word	index@(.nv.constant0._ZN5flash32flash_fwd_splitkv_combine_kernelI23Flash_fwd_kernel_traitsILi64ELi64ELi256ELi4ELb0ELb0EN7cutlass6half_tE19Flash_kernel_traitsILi64ELi64ELi256ELi4ES3_EELi8ELi6ELb1EEEvNS_16Flash_fwd_paramsE)
        /*0090*/ 	.short	0x0210
        /*0092*/ 	.short	0x01d0


	//----- nvinfo : EIATTR_SW_WAR
	.align		4
.L_728:
        /*0094*/ 	.byte	0x04, 0x36
        /*0096*/ 	.short	(.L_730 - .L_729)
.L_729:
        /*0098*/ 	.word	0x00000008
.L_730:


//--------------------- .nv.info._ZN5flash32flash_fwd_splitkv_combine_kernelI23Flash_fwd_kernel_traitsILi64ELi64ELi256ELi4ELb0ELb0EN7cutlass6half_tE19Flash_kernel_traitsILi64ELi64ELi256ELi4ES3_EELi8ELi5ELb1EEEvNS_16Flash_fwd_paramsE --------------------------
	.section	.nv.info._ZN5flash32flash_fwd_splitkv_combine_kernelI23Flash_fwd_kernel_traitsILi64ELi64ELi256ELi4ELb0ELb0EN7cutlass6half_tE19Flash_kernel_traitsILi64ELi64ELi256ELi4ES3_EELi8ELi5ELb1EEEvNS_16Flash_fwd_paramsE,"",@"SHT_CUDA_INFO"
	.sectionflags	@""
	.align	4


	//----- nvinfo : EIATTR_CUDA_API_VERSION
	.align		4
        /*0000*/ 	.byte	0x04, 0x37
        /*0002*/ 	.short	(.L_732 - .L_731)
.L_731:
        /*0004*/ 	.word	0x00000082


	//----- nvinfo : EIATTR_KPARAM_INFO
	.align		4
.L_732:
        /*0008*/ 	.byte	0x04, 0x17
        /*000a*/ 	.short	(.L_734 - .L_733)
.L_733:
        /*000c*/ 	.word	0x00000000
        /*0010*/ 	.short	0x0000
        /*0012*/ 	.short	0x0000
        /*0014*/ 	.byte	0x00, 0xf0, 0x41, 0x07


	//----- nvinfo : EIATTR_SPARSE_MMA_MASK
	.align		4
.L_734:
        /*0018*/ 	.byte	0x03, 0x50
        /*001a*/ 	.short	0x0000


	//----- nvinfo : EIATTR_MAXREG_COUNT
	.align		4
        /*001c*/ 	.byte	0x03, 0x1b
        /*001e*/ 	.short	0x00ff


	//----- nvinfo : EIATTR_NUM_BARRIERS
	.align		4
        /*0020*/ 	.byte	0x02, 0x4c
        /*0022*/ 	.byte	0x01
	.zero		1


	//----- nvinfo : EIATTR_MERCURY_ISA_VERSION
	.align		4
        /*0024*/ 	.byte	0x03, 0x5f
        /*0026*/ 	.short	0x0101


	//----- nvinfo : EIATTR_COOP_GROUP_MASK_REGIDS
	.align		4
        /*0028*/ 	.byte	0x04, 0x29
        /*002a*/ 	.short	(.L_736 - .L_735)


	//   ....[0]....
.L_735:
        /*002c*/ 	.word	0xffffffff


	//   ....[1]....
        /*0030*/ 	.word	0xffffffff


	//   ....[2]....
        /*0034*/ 	.word	0xffffffff


	//   ....[3]....
        /*0038*/ 	.word	0xffffffff


	//   ....[4]....
        /*003c*/ 	.word	0xffffffff


	//   ....[5]....
        /*0040*/ 	.word	0xffffffff


	//   ....[6]....
        /*0044*/ 	.word	0xffffffff


	//   ....[7]....
        /*0048*/ 	.word	0xffffffff


	//----- nvinfo : EIATTR_COOP_GROUP_INSTR_OFFSETS
	.align		4
.L_736:
        /*004c*/ 	.byte	0x04, 0x28
        /*004e*/ 	.short	(.L_738 - .L_737)


	//   ....[0]....
.L_737:
        /*0050*/ 	.word	0x000016d0


	//   ....[1]....
        /*0054*/ 	.word	0x000016f0


	//   ....[2]....
        /*0058*/ 	.word	0x00001720


	//   ....[3]....
        /*005c*/ 	.word	0x00001790


	//   ....[4]....
        /*0060*/ 	.word	0x00001980


	//   ....[5]....
        /*0064*/ 	.word	0x000019d0


	//   ....[6]....
        /*0068*/ 	.word	0x00001a70


	//   ....[7]....
        /*006c*/ 	.word	0x00001bc0


	//----- nvinfo : EIATTR_EXIT_INSTR_OFFSETS
	.align		4
.L_738:
        /*0070*/ 	.byte	0x04, 0x1c
        /*0072*/ 	.short	(.L_740 - .L_739)


	//   ....[0]....
.L_739:
        /*0074*/ 	.word	0x000043a0


	//   ....[1]....
        /*0078*/ 	.word	0x000048a0


	//----- nvinfo : EIATTR_CRS_STACK_SIZE
	.align		4
.L_740:
        /*007c*/ 	.byte	0x04, 0x1e
        /*007e*/ 	.short	(.L_742 - .L_741)
.L_741:
        /*0080*/ 	.word	0x00000000


	//----- nvinfo : EIATTR_CBANK_PARAM_SIZE
	.align		4
.L_742:
        /*0084*/ 	.byte	0x03, 0x19
        /*0086*/ 	.short	0x01d0


	//----- nvinfo : EIATTR_PARAM_CBANK
	.align		4
        /*0088*/ 	.byte	0x04, 0x0a
        /*008a*/ 	.short	(.L_744 - .L_743)
	.align		4
.L_743:
        /*008c*/ 	.word	index@(.nv.constant0._ZN5flash32flash_fwd_splitkv_combine_kernelI23Flash_fwd_kernel_traitsILi64ELi64ELi256ELi4ELb0ELb0EN7cutlass6half_tE19Flash_kernel_traitsILi64ELi64ELi256ELi4ES3_EELi8ELi5ELb1EEEvNS_16Flash_fwd_paramsE)
        /*0090*/ 	.short	0x0210
        /*0092*/ 	.short	0x01d0


	//----- nvinfo : EIATTR_SW_WAR
	.align		4
.L_744:
        /*0094*/ 	.byte	0x04, 0x36
        /*0096*/ 	.short	(.L_746 - .L_745)
.L_745:
        /*0098*/ 	.word	0x00000008
.L_746:


//--------------------- .nv.info._ZN5flash32flash_fwd_splitkv_combine_kernelI23Flash_fwd_kernel_traitsILi64ELi64ELi256ELi4ELb0ELb0EN7cutlass6half_tE19Flash_kernel_traitsILi64ELi64ELi256ELi4ES3_EELi8ELi4ELb1EEEvNS_16Flash_fwd_paramsE --------------------------
	.section	.nv.info._ZN5flash32flash_fwd_splitkv_combine_kernelI23Flash_fwd_kernel_traitsILi64ELi64ELi256ELi4ELb0ELb0EN7cutlass6half_tE19Flash_kernel_traitsILi64ELi64ELi256ELi4ES3_EELi8ELi4ELb1EEEvNS_16Flash_fwd_paramsE,"",@"SHT_CUDA_INFO"
	.sectionflags	@""
	.align	4


	//----- nvinfo : EIATTR_CUDA_API_VERSION
	.align		4
        /*0000*/ 	.byte	0x04, 0x37
        /*0002*/ 	.short	(.L_748 - .L_747)
.L_747:
        /*0004*/ 	.word	0x00000082


	//----- nvinfo : EIATTR_KPARAM_INFO
	.align		4
.L_748:
        /*0008*/ 	.byte	0x04, 0x17
        /*000a*/ 	.short	(.L_750 - .L_749)
.L_749:
        /*000c*/ 	.word	0x00000000
        /*0010*/ 	.short	0x0000
        /*0012*/ 	.short	0x0000
        /*0014*/ 	.byte	0x00, 0xf0, 0x41, 0x07


	//----- nvinfo : EIATTR_SPARSE_MMA_MASK
	.align		4
.L_750:
        /*0018*/ 	.byte	0x03, 0x50
        /*001a*/ 	.short	0x0000


	//----- nvinfo : EIATTR_MAXREG_COUNT
	.align		4
        /*001c*/ 	.byte	0x03, 0x1b
        /*001e*/ 	.short	0x00ff


	//----- nvinfo : EIATTR_NUM_BARRIERS
	.align		4
        /*0020*/ 	.byte	0x02, 0x4c
        /*0022*/ 	.byte	0x01
	.zero		1


	//----- nvinfo : EIATTR_MERCURY_ISA_VERSION
	.align		4
        /*0024*/ 	.byte	0x03, 0x5f
        /*0026*/ 	.short	0x0101


	//----- nvinfo : EIATTR_COOP_GROUP_MASK_REGIDS
	.align		4
        /*0028*/ 	.byte	0x04, 0x29
        /*002a*/ 	.short	(.L_752 - .L_751)


	//   ....[0]....
.L_751:
        /*002c*/ 	.word	0xffffffff


	//   ....[1]....
        /*0030*/ 	.word	0xffffffff


	//   ....[2]....
        /*0034*/ 	.word	0xffffffff


	//   ....[3]....
        /*0038*/ 	.word	0xffffffff


	//   ....[4]....
        /*003c*/ 	.word	0xffffffff


	//   ....[5]....
        /*0040*/ 	.word	0xffffffff


	//   ....[6]....
        /*0044*/ 	.word	0xffffffff


	//   ....[7]....
        /*0048*/ 	.word	0xffffffff


	//----- nvinfo : EIATTR_COOP_GROUP_INSTR_OFFSETS
	.align		4
.L_752:
        /*004c*/ 	.byte	0x04, 0x28
        /*004e*/ 	.short	(.L_754 - .L_753)


	//   ....[0]....
.L_753:
        /*0050*/ 	.word	0x00001830


	//   ....[1]....
        /*0054*/ 	.word	0x000018a0


	//   ....[2]....
        /*0058*/ 	.word	0x000018e0


	//   ....[3]....
        /*005c*/ 	.word	0x00001910


	//   ....[4]....
        /*0060*/ 	.word	0x00001a40


	//   ....[5]....
        /*0064*/ 	.word	0x00001af0


	//   ....[6]....
        /*0068*/ 	.word	0x00001b90


	//   ....[7]....
        /*006c*/ 	.word	0x00001c80


	//----- nvinfo : EIATTR_EXIT_INSTR_OFFSETS
	.align		4
.L_754:
        /*0070*/ 	.byte	0x04, 0x1c
        /*0072*/ 	.short	(.L_756 - .L_755)


	//   ....[0]....
.L_755:
        /*0074*/ 	.word	0x000043d0


	//   ....[1]....
        /*0078*/ 	.word	0x000048d0


	//----- nvinfo : EIATTR_CRS_STACK_SIZE
	.align		4
.L_756:
        /*007c*/ 	.byte	0x04, 0x1e
        /*007e*/ 	.short	(.L_758 - .L_757)
.L_757:
        /*0080*/ 	.word	0x00000000


	//----- nvinfo : EIATTR_CBANK_PARAM_SIZE
	.align		4
.L_758:
        /*0084*/ 	.byte	0x03, 0x19
        /*0086*/ 	.short	0x01d0


	//----- nvinfo : EIATTR_PARAM_CBANK
	.align		4
        /*0088*/ 	.byte	0x04, 0x0a
        /*008a*/ 	.short	(.L_760 - .L_759)
	.align		4
.L_759:
        /*008c*/ 	.word	index@(.nv.constant0._ZN5flash32flash_fwd_splitkv_combine_kernelI23Flash_fwd_kernel_traitsILi64ELi64ELi256ELi4ELb0ELb0EN7cutlass6half_tE19Flash_kernel_traitsILi64ELi64ELi256ELi4ES3_EELi8ELi4ELb1EEEvNS_16Flash_fwd_paramsE)
        /*0090*/ 	.short	0x0210
        /*0092*/ 	.short	0x01d0


	//----- nvinfo : EIATTR_SW_WAR
	.align		4
.L_760:
        /*0094*/ 	.byte	0x04, 0x36
        /*0096*/ 	.short	(.L_762 - .L_761)
.L_761:
        /*0098*/ 	.word	0x00000008
.L_762:


//--------------------- .nv.info._ZN5flash32flash_fwd_splitkv_combine_kernelI23Flash_fwd_kernel_traitsILi64ELi64ELi256ELi4ELb0ELb0EN7cutlass6half_tE19Flash_kernel_traitsILi64ELi64ELi256ELi4ES3_EELi8ELi3ELb1EEEvNS_16Flash_fwd_paramsE --------------------------
	.section	.nv.info._ZN5flash32flash_fwd_splitkv_combine_kernelI23Flash_fwd_kernel_traitsILi64ELi64ELi256ELi4ELb0ELb0EN7cutlass6half_tE19Flash_kernel_traitsILi64ELi64ELi256ELi4ES3_EELi8ELi3ELb1EEEvNS_16Flash_fwd_paramsE,"",@"SHT_CUDA_INFO"
	.sectionflags	@""
	.align	4


	//----- nvinfo : EIATTR_CUDA_API_VERSION
	.align		4
        /*0000*/ 	.byte	0x04, 0x37
        /*0002*/ 	.short	(.L_764 - .L_763)
.L_763:
        /*0004*/ 	.word	0x00000082


	//----- nvinfo : EIATTR_KPARAM_INFO
	.align		4
.L_764:
        /*0008*/ 	.byte	0x04, 0x17
        /*000a*/ 	.short	(.L_766 - .L_765)
.L_765:
        /*000c*/ 	.word	0x00000000
        /*0010*/ 	.short	0x0000
        /*0012*/ 	.short	0x0000
        /*0014*/ 	.byte	0x00, 0xf0, 0x41, 0x07


	//----- nvinfo : EIATTR_SPARSE_MMA_MASK
	.align		4
.L_766:
        /*0018*/ 	.byte	0x03, 0x50
        /*001a*/ 	.short	0x0000


	//----- nvinfo : EIATTR_MAXREG_COUNT
	.align		4
        /*001c*/ 	.byte	0x03, 0x1b
        /*001e*/ 	.short	0x00ff


	//----- nvinfo : EIATTR_NUM_BARRIERS
	.align		4
        /*0020*/ 	.byte	0x02, 0x4c
        /*0022*/ 	.byte	0x01
	.zero		1


	//----- nvinfo : EIATTR_MERCURY_ISA_VERSION
	.align		4
        /*0024*/ 	.byte	0x03, 0x5f
        /*0026*/ 	.short	0x0101


	//----- nvinfo : EIATTR_COOP_GROUP_MASK_REGIDS
	.align		4
        /*0028*/ 	.byte	0x04, 0x29
        /*002a*/ 	.short	(.L_768 - .L_767)


	//   ....[0]....
.L_767:
        /*002c*/ 	.word	0xffffffff


	//   ....[1]....
        /*0030*/ 	.word	0xffffffff


	//   ....[2]....
        /*0034*/ 	.word	0xffffffff


	//   ....[3]....
        /*0038*/ 	.word	0xffffffff


	//   ....[4]....
        /*003c*/ 	.word	0xffffffff


	//   ....[5]....
        /*0040*/ 	.word	0xffffffff


	//----- nvinfo : EIATTR_COOP_GROUP_INSTR_OFFSETS
	.align		4
.L_768:
        /*0044*/ 	.byte	0x04, 0x28
        /*0046*/ 	.short	(.L_770 - .L_769)


	//   ....[0]....
.L_769:
        /*0048*/ 	.word	0x000017f0


	//   ....[1]....
        /*004c*/ 	.word	0x00001820


	//   ....[2]....
        /*0050*/ 	.word	0x00001860


	//   ....[3]....
        /*0054*/ 	.word	0x00001a10


	//   ....[4]....
        /*0058*/ 	.word	0x00001a90


	//   ....[5]....
        /*005c*/ 	.word	0x00001ba0


	//----- nvinfo : EIATTR_EXIT_INSTR_OFFSETS
	.align		4
.L_770:
        /*0060*/ 	.byte	0x04, 0x1c
        /*0062*/ 	.short	(.L_772 - .L_771)


	//   ....[0]....
.L_771:
        /*0064*/ 	.word	0x00004270


	//   ....[1]....
        /*0068*/ 	.word	0x00004770


	//----- nvinfo : EIATTR_CRS_STACK_SIZE
	.align		4
.L_772:
        /*006c*/ 	.byte	0x04, 0x1e
        /*006e*/ 	.short	(.L_774 - .L_773)
.L_773:
        /*0070*/ 	.word	0x00000000


	//----- nvinfo : EIATTR_CBANK_PARAM_SIZE
	.align		4
.L_774:
        /*0074*/ 	.byte	0x03, 0x19
        /*0076*/ 	.short	0x01d0


	//----- nvinfo : EIATTR_PARAM_CBANK
	.align		4
        /*0078*/ 	.byte	0x04, 0x0a
        /*007a*/ 	.short	(.L_776 - .L_775)
	.align		4
.L_775:
        /*007c*/ 	.word	index@(.nv.constant0._ZN5flash32flash_fwd_splitkv_combine_kernelI23Flash_fwd_kernel_traitsILi64ELi64ELi256ELi4ELb0ELb0EN7cutlass6half_tE19Flash_kernel_traitsILi64ELi64ELi256ELi4ES3_EELi8ELi3ELb1EEEvNS_16Flash_fwd_paramsE)
        /*0080*/ 	.short	0x0210
        /*0082*/ 	.short	0x01d0


	//----- nvinfo : EIATTR_SW_WAR
	.align		4
.L_776:
        /*0084*/ 	.byte	0x04, 0x36
        /*0086*/ 	.short	(.L_778 - .L_777)
.L_777:
        /*0088*/ 	.word	0x00000008
.L_778:


//--------------------- .nv.info._ZN5flash32flash_fwd_splitkv_combine_kernelI23Flash_fwd_kernel_traitsILi64ELi64ELi256ELi4ELb0ELb0EN7cutlass6half_tE19Flash_kernel_traitsILi64ELi64ELi256ELi4ES3_EELi8ELi2ELb1EEEvNS_16Flash_fwd_paramsE --------------------------
	.section	.nv.info._ZN5flash32flash_fwd_splitkv_combine_kernelI23Flash_fwd_kernel_traitsILi64ELi64ELi256ELi4ELb0ELb0EN7cutlass6half_tE19Flash_kernel_traitsILi64ELi64ELi256ELi4ES3_EELi8ELi2ELb1EEEvNS_16Flash_fwd_paramsE,"",@"SHT_CUDA_INFO"
	.sectionflags	@""
	.align	4


	//----- nvinfo : EIATTR_CUDA_API_VERSION
	.align		4
        /*0000*/ 	.byte	0x04, 0x37
        /*0002*/ 	.short	(.L_780 - .L_779)
.L_779:
        /*0004*/ 	.word	0x00000082


	//----- nvinfo : EIATTR_KPARAM_INFO
	.align		4
.L_780:
        /*0008*/ 	.byte	0x04, 0x17
        /*000a*/ 	.short	(.L_782 - .L_781)
.L_781:
        /*000c*/ 	.word	0x00000000
        /*0010*/ 	.short	0x0000
        /*0012*/ 	.short	0x0000
        /*0014*/ 	.byte	0x00, 0xf0, 0x41, 0x07


	//----- nvinfo : EIATTR_SPARSE_MMA_MASK
	.align		4
.L_782:
        /*0018*/ 	.byte	0x03, 0x50
        /*001a*/ 	.short	0x0000


	//----- nvinfo : EIATTR_MAXREG_COUNT
	.align		4
        /*001c*/ 	.byte	0x03, 0x1b
        /*001e*/ 	.short	0x00ff


	//----- nvinfo : EIATTR_NUM_BARRIERS
	.align		4
        /*0020*/ 	.byte	0x02, 0x4c
        /*0022*/ 	.byte	0x01
	.zero		1


	//----- nvinfo : EIATTR_MERCURY_ISA_VERSION
	.align		4
        /*0024*/ 	.byte	0x03, 0x5f
        /*0026*/ 	.short	0x0101


	//----- nvinfo : EIATTR_COOP_GROUP_MASK_REGIDS
	.align		4
        /*0028*/ 	.byte	0x04, 0x29
        /*002a*/ 	.short	(.L_784 - .L_783)


	//   ....[0]....
.L_783:
        /*002c*/ 	.word	0xffffffff


	//   ....[1]....
        /*0030*/ 	.word	0xffffffff


	//   ....[2]....
        /*0034*/ 	.word	0xffffffff


	//   ....[3]....
        /*0038*/ 	.word	0xffffffff


	//----- nvinfo : EIATTR_COOP_GROUP_INSTR_OFFSETS
	.align		4
.L_784:
        /*003c*/ 	.byte	0x04, 0x28
        /*003e*/ 	.short	(.L_786 - .L_785)


	//   ....[0]....
.L_785:
        /*0040*/ 	.word	0x000017f0


	//   ....[1]....
        /*0044*/ 	.word	0x00001890


	//   ....[2]....
        /*0048*/ 	.word	0x00001a50


	//   ....[3]....
        /*004c*/ 	.word	0x00001ad0


	//----- nvinfo : EIATTR_EXIT_INSTR_OFFSETS
	.align		4
.L_786:
        /*0050*/ 	.byte	0x04, 0x1c
        /*0052*/ 	.short	(.L_788 - .L_787)


	//   ....[0]....
.L_787:
        /*0054*/ 	.word	0x00004340


	//   ....[1]....
        /*0058*/ 	.word	0x00004820


	//----- nvinfo : EIATTR_CRS_STACK_SIZE
	.align		4
.L_788:
        /*005c*/ 	.byte	0x04, 0x1e
        /*005e*/ 	.short	(.L_790 - .L_789)
.L_789:
        /*0060*/ 	.word	0x00000000


	//----- nvinfo : EIATTR_CBANK_PARAM_SIZE
	.align		4
.L_790:
        /*0064*/ 	.byte	0x03, 0x19
        /*0066*/ 	.short	0x01d0


	//----- nvinfo : EIATTR_PARAM_CBANK
	.align		4
        /*0068*/ 	.byte	0x04, 0x0a
        /*006a*/ 	.short	(.L_792 - .L_791)
	.align		4
.L_791:
        /*006c*/ 	.word	index@(.nv.constant0._ZN5flash32flash_fwd_splitkv_combine_kernelI23Flash_fwd_kernel_traitsILi64ELi64ELi256ELi4ELb0ELb0EN7cutlass6half_tE19Flash_kernel_traitsILi64ELi64ELi256ELi4ES3_EELi8ELi2ELb1EEEvNS_16Flash_fwd_paramsE)
        /*0070*/ 	.short	0x0210
        /*0072*/ 	.short	0x01d0


	//----- nvinfo : EIATTR_SW_WAR
	.align		4
.L_792:
        /*0074*/ 	.byte	0x04, 0x36
        /*0076*/ 	.short	(.L_794 - .L_793)
.L_793:
        /*0078*/ 	.word	0x00000008
.L_794:


//--------------------- .nv.info._ZN5flash32flash_fwd_splitkv_combine_kernelI23Flash_fwd_kernel_traitsILi64ELi64ELi256ELi4ELb0ELb0EN7cutlass6half_tE19Flash_kernel_traitsILi64ELi64ELi256ELi4ES3_EELi8ELi1ELb1EEEvNS_16Flash_fwd_paramsE --------------------------
	.section	.nv.info._ZN5flash32flash_fwd_splitkv_combine_kernelI23Flash_fwd_kernel_traitsILi64ELi64ELi256ELi4ELb0ELb0EN7cutlass6half_tE19Flash_kernel_traitsILi64ELi64ELi256ELi4ES3_EELi8ELi1ELb1EEEvNS_16Flash_fwd_paramsE,"",@"SHT_CUDA_INFO"
	.sectionflags	@""
	.align	4


	//----- nvinfo : EIATTR_CUDA_API_VERSION
	.align		4
        /*0000*/ 	.byte	0x04, 0x37
        /*0002*/ 	.short	(.L_796 - .L_795)
.L_795:
        /*0004*/ 	.word	0x00000082


	//----- nvinfo : EIATTR_KPARAM_INFO
	.align		4
.L_796:
        /*0008*/ 	.byte	0x04, 0x17
        /*000a*/ 	.short	(.L_798 - .L_797)
.L_797:
        /*000c*/ 	.word	0x00000000
        /*0010*/ 	.short	0x0000
        /*0012*/ 	.short	0x0000
        /*0014*/ 	.byte	0x00, 0xf0, 0x41, 0x07


	//----- nvinfo : EIATTR_SPARSE_MMA_MASK
	.align		4
.L_798:
        /*0018*/ 	.byte	0x03, 0x50
        /*001a*/ 	.short	0x0000


	//----- nvinfo : EIATTR_MAXREG_COUNT
	.align		4
        /*001c*/ 	.byte	0x03, 0x1b
        /*001e*/ 	.short	0x00ff


	//----- nvinfo : EIATTR_NUM_BARRIERS
	.align		4
        /*0020*/ 	.byte	0x02, 0x4c
        /*0022*/ 	.byte	0x01
	.zero		1


	//----- nvinfo : EIATTR_MERCURY_ISA_VERSION
	.align		4
        /*0024*/ 	.byte	0x03, 0x5f
        /*0026*/ 	.short	0x0101


	//----- nvinfo : EIATTR_COOP_GROUP_MASK_REGIDS
	.align		4
        /*0028*/ 	.byte	0x04, 0x29
        /*002a*/ 	.short	(.L_800 - .L_799)


	//   ....[0]....
.L_799:
        /*002c*/ 	.word	0xffffffff


	//   ....[1]....
        /*0030*/ 	.word	0xffffffff


	//----- nvinfo : EIATTR_COOP_GROUP_INSTR_OFFSETS
	.align		4
.L_800:
        /*0034*/ 	.byte	0x04, 0x28
        /*0036*/ 	.short	(.L_802 - .L_801)


	//   ....[0]....
.L_801:
        /*0038*/ 	.word	0x00001910


	//   ....[1]....
        /*003c*/ 	.word	0x00001b60


	//----- nvinfo : EIATTR_EXIT_INSTR_OFFSETS
	.align		4
.L_802:
        /*0040*/ 	.byte	0x04, 0x1c
        /*0042*/ 	.short	(.L_804 - .L_803)


	//   ....[0]....
.L_803:
        /*0044*/ 	.word	0x00004440


	//   ....[1]....
        /*0048*/ 	.word	0x00004920


	//----- nvinfo : EIATTR_CRS_STACK_SIZE
	.align		4
.L_804:
        /*004c*/ 	.byte	0x04, 0x1e
        /*004e*/ 	.short	(.L_806 - .L_805)
.L_805:
        /*0050*/ 	.word	0x00000000


	//----- nvinfo : EIATTR_CBANK_PARAM_SIZE
	.align		4
.L_806:
        /*0054*/ 	.byte	0x03, 0x19
        /*0056*/ 	.short	0x01d0


	//----- nvinfo : EIATTR_PARAM_CBANK
	.align		4
        /*0058*/ 	.byte	0x04, 0x0a
        /*005a*/ 	.short	(.L_808 - .L_807)
	.align		4
.L_807:
        /*005c*/ 	.word	index@(.nv.constant0._ZN5flash32flash_fwd_splitkv_combine_kernelI23Flash_fwd_kernel_traitsILi64ELi64ELi256ELi4ELb0ELb0EN7cutlass6half_tE19Flash_kernel_traitsILi64ELi64ELi256ELi4ES3_EELi8ELi1ELb1EEEvNS_16Flash_fwd_paramsE)
        /*0060*/ 	.short	0x0210
        /*0062*/ 	.short	0x01d0


	//----- nvinfo : EIATTR_SW_WAR
	.align		4
.L_808:
        /*0064*/ 	.byte	0x04, 0x36
        /*0066*/ 	.short	(.L_810 - .L_809)
.L_809:
        /*0068*/ 	.word	0x00000008
.L_810:


//--------------------- .nv.info._ZN5flash24flash_fwd_splitkv_kernelI23Flash_fwd_kernel_traitsILi64ELi64ELi256ELi4ELb0ELb0EN7cutlass6half_tE19Flash_kernel_traitsILi64ELi64ELi256ELi4ES3_EELb1ELb0ELb0ELb0ELb0ELb0ELb0ELb0EEEvNS_16Flash_fwd_paramsE --------------------------
	.section	.nv.info._ZN5flash24flash_fwd_splitkv_kernelI23Flash_fwd_kernel_traitsILi64ELi64ELi256ELi4ELb0ELb0EN7cutlass6half_tE19Flash_kernel_traitsILi64ELi64ELi256ELi4ES3_EELb1ELb0ELb0ELb0ELb0ELb0ELb0ELb0EEEvNS_16Flash_fwd_paramsE,"",@"SHT_CUDA_INFO"
	.sectionflags	@""
	.align	4


	//----- nvinfo : EIATTR_CUDA_API_VERSION
	.align		4
        /*0000*/ 	.byte	0x04, 0x37
        /*0002*/ 	.short	(.L_812 - .L_811)
.L_811:
        /*0004*/ 	.word	0x00000082


	//----- nvinfo : EIATTR_KPARAM_INFO
	.align		4
.L_812:
        /*0008*/ 	.byte	0x04, 0x17
        /*000a*/ 	.short	(.L_814 - .L_813)
.L_813:
        /*000c*/ 	.word	0x00000000
        /*0010*/ 	.short	0x0000
        /*0012*/ 	.short	0x0000
        /*0014*/ 	.byte	0x00, 0xf0, 0x41, 0x07


	//----- nvinfo : EIATTR_SPARSE_MMA_MASK
	.align		4
.L_814:
        /*0018*/ 	.byte	0x03, 0x50
        /*001a*/ 	.short	0x0000


	//----- nvinfo : EIATTR_MAXREG_COUNT
	.align		4
        /*001c*/ 	.byte	0x03, 0x1b
        /*001e*/ 	.short	0x00ff


	//----- nvinfo : EIATTR_NUM_BARRIERS
	.align		4
        /*0020*/ 	.byte	0x02, 0x4c
        /*0022*/ 	.byte	0x01
	.zero		1


	//----- nvinfo : EIATTR_ANNOTATIONS
	.align		4
        /*0024*/ 	.byte	0x04, 0x55
        /*0026*/ 	.short	(.L_816 - .L_815)


	//   ....[0]....
.L_815:
        /*0028*/ 	.word	0x00000001
        /*002c*/ 	.byte	0xc0, 0xb3, 0x00, 0x00, 0x01, 0x00, 0x00, 0x00, 0x10, 0xd0, 0x00, 0x00, 0x01, 0x00, 0x00, 0x00
        /* <DEDUP_REMOVED lines=12> */
        /*00fc*/ 	.byte	0x20, 0x8e, 0x01, 0x00, 0x01, 0x00, 0x00, 0x00, 0xc0, 0x8e, 0x01, 0x00


	//----- nvinfo : EIATTR_MERCURY_ISA_VERSION
	.align		4
.L_816:
        /*0108*/ 	.byte	0x03, 0x5f
        /*010a*/ 	.short	0x0101


	//----- nvinfo : EIATTR_INT_WARP_WIDE_INSTR_OFFSETS
	.align		4
        /*010c*/ 	.byte	0x04, 0x31
        /*010e*/ 	.short	(.L_818 - .L_817)


	//   ....[0]....
.L_817:
        /*0110*/ 	.word	0x000061c0


	//   ....[1]....
        /*0114*/ 	.word	0x0000b910


	//----- nvinfo : EIATTR_COOP_GROUP_MASK_REGIDS
	.align		4
.L_818:
        /*0118*/ 	.byte	0x04, 0x29
        /*011a*/ 	.short	(.L_820 - .L_819)


	//   ....[0]....
.L_819:
        /*011c*/ 	.word	0xffffffff


	//   ....[1]....
        /*0120*/ 	.word	0xffffffff


	//   ....[2]....
        /*0124*/ 	.word	0xffffffff


	//   ....[3]....
        /*0128*/ 	.word	0xffffffff


	//   ....[4]....
        /*012c*/ 	.word	0xffffffff


	//   ....[5]....
        /*0130*/ 	.word	0xffffffff


	//   ....[6]....
        /*0134*/ 	.word	0xffffffff


	//   ....[7]....
        /*0138*/ 	.word	0xffffffff


	//   ....[8]....
        /*013c*/ 	.word	0xffffffff


	//   ....[9]....
        /*0140*/ 	.word	0xffffffff


	//   ....[10]....
        /*0144*/ 	.word	0xffffffff


	//   ....[11]....
        /*0148*/ 	.word	0xffffffff


	//   ....[12]....
        /*014c*/ 	.word	0xffffffff


	//   ....[13]....
        /*0150*/ 	.word	0xffffffff


	//   ....[14]....
        /*0154*/ 	.word	0xffffffff


	//   ....[15]....
        /*0158*/ 	.word	0xffffffff


	//----- nvinfo : EIATTR_COOP_GROUP_INSTR_OFFSETS
	.align		4
.L_820:
        /*015c*/ 	.byte	0x04, 0x28
        /*015e*/ 	.short	(.L_822 - .L_821)


	//   ....[0]....
.L_821:
        /*0160*/ 	.word	0x000086d0


	//   ....[1]....
        /*0164*/ 	.word	0x00008830


	//   ....[2]....
        /*0168*/ 	.word	0x00008c00


	//   ....[3]....
        /*016c*/ 	.word	0x00008dd0


	//   ....[4]....
        /*0170*/ 	.word	0x000101f0


	//   ....[5]....
        /*0174*/ 	.word	0x00010280


	//   ....[6]....
        /*0178*/ 	.word	0x00010290


	//   ....[7]....
        /*017c*/ 	.word	0x000102b0


	//   ....[8]....
        /*0180*/ 	.word	0x00016320


	//   ....[9]....
        /*0184*/ 	.word	0x00016340


	//   ....[10]....
        /*0188*/ 	.word	0x00016360


	//   ....[11]....
        /*018c*/ 	.word	0x00016390


	//   ....[12]....
        /*0190*/ 	.word	0x00018f00


	//   ....[13]....
        /*0194*/ 	.word	0x00018f70


	//   ....[14]....
        /*0198*/ 	.word	0x00019160


	//   ....[15]....
        /*019c*/ 	.word	0x00019190


	//----- nvinfo : EIATTR_EXIT_INSTR_OFFSETS
	.align		4
.L_822:
        /*01a0*/ 	.byte	0x04, 0x1c
        /*01a2*/ 	.short	(.L_824 - .L_823)


	//   ....[0]....
.L_823:
        /*01a4*/ 	.word	0x000004b0


	//   ....[1]....
        /*01a8*/ 	.word	0x00000df0


	//   ....[2]....
        /*01ac*/ 	.word	0x00000e20


	//   ....[3]....
        /*01b0*/ 	.word	0x00019f10


	//   ....[4]....
        /*01b4*/ 	.word	0x00019fd0


	//----- nvinfo : EIATTR_CRS_STACK_SIZE
	.align		4
.L_824:
        /*01b8*/ 	.byte	0x04, 0x1e
        /*01ba*/ 	.short	(.L_826 - .L_825)
.L_825:
        /*01bc*/ 	.word	0x00000000


	//----- nvinfo : EIATTR_CBANK_PARAM_SIZE
	.align		4
.L_826:
        /*01c0*/ 	.byte	0x03, 0x19
        /*01c2*/ 	.short	0x01d0


	//----- nvinfo : EIATTR_PARAM_CBANK
	.align		4
        /*01c4*/ 	.byte	0x04, 0x0a
        /*01c6*/ 	.short	(.L_828 - .L_827)
	.align		4
.L_827:
        /*01c8*/ 	.word	index@(.nv.constant0._ZN5flash24flash_fwd_splitkv_kernelI23Flash_fwd_kernel_traitsILi64ELi64ELi256ELi4ELb0ELb0EN7cutlass6half_tE19Flash_kernel_traitsILi64ELi64ELi256ELi4ES3_EELb1ELb0ELb0ELb0ELb0ELb0ELb0ELb0EEEvNS_16Flash_fwd_paramsE)
        /*01cc*/ 	.short	0x0210
        /*01ce*/ 	.short	0x01d0


	//----- nvinfo : EIATTR_SW_WAR
	.align		4
.L_828:
        /*01d0*/ 	.byte	0x04, 0x36
        /*01d2*/ 	.short	(.L_830 - .L_829)
.L_829:
        /*01d4*/ 	.word	0x00000008
.L_830:


//--------------------- .nv.info._ZN5flash24flash_fwd_splitkv_kernelI23Flash_fwd_kernel_traitsILi64ELi64ELi256ELi4ELb0ELb0EN7cutlass6half_tE19Flash_kernel_traitsILi64ELi64ELi256ELi4ES3_EELb1ELb0ELb0ELb0ELb0ELb1ELb0ELb0EEEvNS_16Flash_fwd_paramsE --------------------------
	.section	.nv.info._ZN5flash24flash_fwd_splitkv_kernelI23Flash_fwd_kernel_traitsILi64ELi64ELi256ELi4ELb0ELb0EN7cutlass6half_tE19Flash_kernel_traitsILi64ELi64ELi256ELi4ES3_EELb1ELb0ELb0ELb0ELb0ELb1ELb0ELb0EEEvNS_16Flash_fwd_paramsE,"",@"SHT_CUDA_INFO"
	.sectionflags	@""
	.align	4


	//----- nvinfo : EIATTR_CUDA_API_VERSION
	.align		4
        /*0000*/ 	.byte	0x04, 0x37
        /*0002*/ 	.short	(.L_832 - .L_831)
.L_831:
        /*0004*/ 	.word	0x00000082


	//----- nvinfo : EIATTR_KPARAM_INFO
	.align		4
.L_832:
        /*0008*/ 	.byte	0x04, 0x17
        /*000a*/ 	.short	(.L_834 - .L_833)
.L_833:
        /*000c*/ 	.word	0x00000000
        /*0010*/ 	.short	0x0000
        /*0012*/ 	.short	0x0000
        /*0014*/ 	.byte	0x00, 0xf0, 0x41, 0x07


	//----- nvinfo : EIATTR_SPARSE_MMA_MASK
	.align		4
.L_834:
        /*0018*/ 	.byte	0x03, 0x50
        /*001a*/ 	.short	0x0000


	//----- nvinfo : EIATTR_MAXREG_COUNT
	.align		4
        /*001c*/ 	.byte	0x03, 0x1b
        /*001e*/ 	.short	0x00ff


	//----- nvinfo : EIATTR_NUM_BARRIERS
	.align		4
        /*0020*/ 	.byte	0x02, 0x4c
        /*0022*/ 	.byte	0x01
	.zero		1


	//----- nvinfo : EIATTR_ANNOTATIONS
	.align		4
        /*0024*/ 	.byte	0x04, 0x55
        /*0026*/ 	.short	(.L_836 - .L_835)


	//   ....[0]....
.L_835:
        /* <DEDUP_REMOVED lines=32> */


	//----- nvinfo : EIATTR_MERCURY_ISA_VERSION
	.align		4
.L_836:
        /*0218*/ 	.byte	0x03, 0x5f
        /*021a*/ 	.short	0x0101


	//----- nvinfo : EIATTR_INT_WARP_WIDE_INSTR_OFFSETS
	.align		4
        /*021c*/ 	.byte	0x04, 0x31
        /*021e*/ 	.short	(.L_838 - .L_837)


	//   ....[0]....
.L_837:
        /*0220*/ 	.word	0x00007480


	//   ....[1]....
        /*0224*/ 	.word	0x0000d4d0


	//----- nvinfo : EIATTR_COOP_GROUP_MASK_REGIDS
	.align		4
.L_838:
        /*0228*/ 	.byte	0x04, 0x29
        /*022a*/ 	.short	(.L_840 - .L_839)


	//   ....[0]....
.L_839:
        /*022c*/ 	.word	0xffffffff


	//   ....[1]....
        /*0230*/ 	.word	0xffffffff


	//   ....[2]....
        /*0234*/ 	.word	0xffffffff


	//   ....[3]....
        /*0238*/ 	.word	0xffffffff


	//   ....[4]....
        /*023c*/ 	.word	0xffffffff


	//   ....[5]....
        /*0240*/ 	.word	0xffffffff


	//   ....[6]....
        /*0244*/ 	.word	0xffffffff


	//   ....[7]....
        /*0248*/ 	.word	0xffffffff


	//   ....[8]....
        /*024c*/ 	.word	0xffffffff


	//   ....[9]....
        /*0250*/ 	.word	0xffffffff


	//   ....[10]....
        /*0254*/ 	.word	0xffffffff


	//   ....[11]....
        /*0258*/ 	.word	0xffffffff


	//   ....[12]....
        /*025c*/ 	.word	0xffffffff


	//   ....[13]....
        /*0260*/ 	.word	0xffffffff


	//   ....[14]....
        /*0264*/ 	.word	0xffffffff


	//   ....[15]....
        /*0268*/ 	.word	0xffffffff


	//----- nvinfo : EIATTR_COOP_GROUP_INSTR_OFFSETS
	.align		4
.L_840:
        /*026c*/ 	.byte	0x04, 0x28
        /*026e*/ 	.short	(.L_842 - .L_841)


	//   ....[0]....
.L_841:
        /*0270*/ 	.word	0x000099a0


	//   ....[1]....
        /*0274*/ 	.word	0x00009b10


	//   ....[2]....
        /*0278*/ 	.word	0x00009e30


	//   ....[3]....
        /*027c*/ 	.word	0x00009ed0


	//   ....[4]....
        /*0280*/ 	.word	0x00013e60


	//   ....[5]....
        /*0284*/ 	.word	0x00013ec0


	//   ....[6]....
        /*0288*/ 	.word	0x00013f00


	//   ....[7]....
        /*028c*/ 	.word	0x00013fa0


	//   ....[8]....
        /*0290*/ 	.word	0x0001b960


	//   ....[9]....
        /*0294*/ 	.word	0x0001b9d0


	//   ....[10]....
        /*0298*/ 	.word	0x0001b9e0


	//   ....[11]....
        /*029c*/ 	.word	0x0001ba10


	//   ....[12]....
        /*02a0*/ 	.word	0x0001e8a0


	//   ....[13]....
        /*02a4*/ 	.word	0x0001e8b0


	//   ....[14]....
        /*02a8*/ 	.word	0x0001e8e0


	//   ....[15]....
        /*02ac*/ 	.word	0x0001e8f0


	//----- nvinfo : EIATTR_EXIT_INSTR_OFFSETS
	.align		4
.L_842:
        /*02b0*/ 	.byte	0x04, 0x1c
        /*02b2*/ 	.short	(.L_844 - .L_843)


	//   ....[0]....
.L_843:
        /*02b4*/ 	.word	0x000004b0


	//   ....[1]....
        /*02b8*/ 	.word	0x00000e00


	//   ....[2]....
        /*02bc*/ 	.word	0x00000e30


	//   ....[3]....
        /*02c0*/ 	.word	0x0001f860


	//   ....[4]....
        /*02c4*/ 	.word	0x0001f930


	//----- nvinfo : EIATTR_CRS_STACK_SIZE
	.align		4
.L_844:
        /*02c8*/ 	.byte	0x04, 0x1e
        /*02ca*/ 	.short	(.L_846 - .L_845)
.L_845:
        /*02cc*/ 	.word	0x00000000


	//----- nvinfo : EIATTR_CBANK_PARAM_SIZE
	.align		4
.L_846:
        /*02d0*/ 	.byte	0x03, 0x19
        /*02d2*/ 	.short	0x01d0


	//----- nvinfo : EIATTR_PARAM_CBANK
	.align		4
        /*02d4*/ 	.byte	0x04, 0x0a
        /*02d6*/ 	.short	(.L_848 - .L_847)
	.align		4
.L_847:
        /*02d8*/ 	.word	index@(.nv.constant0._ZN5flash24flash_fwd_splitkv_kernelI23Flash_fwd_kernel_traitsILi64ELi64ELi256ELi4ELb0ELb0EN7cutlass6half_tE19Flash_kernel_traitsILi64ELi64ELi256ELi4ES3_EELb1ELb0ELb0ELb0ELb0ELb1ELb0ELb0EEEvNS_16Flash_fwd_paramsE)
        /*02dc*/ 	.short	0x0210
        /*02de*/ 	.short	0x01d0


	//----- nvinfo : EIATTR_SW_WAR
	.align		4
.L_848:
        /*02e0*/ 	.byte	0x04, 0x36
        /*02e2*/ 	.short	(.L_850 - .L_849)
.L_849:
        /*02e4*/ 	.word	0x00000008
.L_850:


//--------------------- .nv.info._ZN5flash24flash_fwd_splitkv_kernelI23Flash_fwd_kernel_traitsILi64ELi64ELi256ELi4ELb0ELb0EN7cutlass6half_tE19Flash_kernel_traitsILi64ELi64ELi256ELi4ES3_EELb1ELb0ELb0ELb0ELb0ELb0ELb0ELb1EEEvNS_16Flash_fwd_paramsE --------------------------
	.section	.nv.info._ZN5flash24flash_fwd_splitkv_kernelI23Flash_fwd_kernel_traitsILi64ELi64ELi256ELi4ELb0ELb0EN7cutlass6half_tE19Flash_kernel_traitsILi64ELi64ELi256ELi4ES3_EELb1ELb0ELb0ELb0ELb0ELb0ELb0ELb1EEEvNS_16Flash_fwd_paramsE,"",@"SHT_CUDA_INFO"
	.sectionflags	@""
	.align	4


	//----- nvinfo : EIATTR_CUDA_API_VERSION
	.align		4
        /*0000*/ 	.byte	0x04, 0x37
        /*0002*/ 	.short	(.L_852 - .L_851)
.L_851:
        /*0004*/ 	.word	0x00000082


	//----- nvinfo : EIATTR_KPARAM_INFO
	.align		4
.L_852:
        /*0008*/ 	.byte	0x04, 0x17
        /*000a*/ 	.short	(.L_854 - .L_853)
.L_853:
        /*000c*/ 	.word	0x00000000
        /*0010*/ 	.short	0x0000
        /*0012*/ 	.short	0x0000
        /*0014*/ 	.byte	0x00, 0xf0, 0x41, 0x07


	//----- nvinfo : EIATTR_SPARSE_MMA_MASK
	.align		4
.L_854:
        /*0018*/ 	.byte	0x03, 0x50
        /*001a*/ 	.short	0x0000


	//----- nvinfo : EIATTR_MAXREG_COUNT
	.align		4
        /*001c*/ 	.byte	0x03, 0x1b
        /*001e*/ 	.short	0x00ff


	//----- nvinfo : EIATTR_NUM_BARRIERS
	.align		4
        /*0020*/ 	.byte	0x02, 0x4c
        /*0022*/ 	.byte	0x01
	.zero		1


	//----- nvinfo : EIATTR_ANNOTATIONS
	.align		4
        /*0024*/ 	.byte	0x04, 0x55
        /*0026*/ 	.short	(.L_856 - .L_855)


	//   ....[0]....
.L_855:
        /* <DEDUP_REMOVED lines=111> */
        /*070c*/ 	.byte	0xf0, 0xc5, 0x02, 0x00


	//----- nvinfo : EIATTR_MERCURY_ISA_VERSION
	.align		4
.L_856:
        /*0710*/ 	.byte	0x03, 0x5f
        /*0712*/ 	.short	0x0101


	//----- nvinfo : EIATTR_COOP_GROUP_MASK_REGIDS
	.align		4
        /*0714*/ 	.byte	0x04, 0x29
        /*0716*/ 	.short	(.L_858 - .L_857)


	//   ....[0]....
.L_857:
        /*0718*/ 	.word	0xffffffff


	//   ....[1]....
        /*071c*/ 	.word	0xffffffff


	//   ....[2]....
        /*0720*/ 	.word	0xffffffff


	//   ....[3]....
        /*0724*/ 	.word	0xffffffff


	//   ....[4]....
        /*0728*/ 	.word	0xffffffff


	//   ....[5]....
        /*072c*/ 	.word	0xffffffff


	//   ....[6]....
        /*0730*/ 	.word	0xffffffff


	//   ....[7]....
        /*0734*/ 	.word	0xffffffff


	//   ....[8]....
        /*0738*/ 	.word	0xffffffff


	//   ....[9]....
        /*073c*/ 	.word	0xffffffff


	//   ....[10]....
        /*0740*/ 	.word	0xffffffff


	//   ....[11]....
        /*0744*/ 	.word	0xffffffff


	//   ....[12]....
        /*0748*/ 	.word	0xffffffff


	//   ....[13]....
        /*074c*/ 	.word	0xffffffff


	//   ....[14]....
        /*0750*/ 	.word	0xffffffff


	//   ....[15]....
        /*0754*/ 	.word	0xffffffff


	//   ....[16]....
        /*0758*/ 	.word	0x05000004


	//   ....[17]....
        /*075c*/ 	.word	0x05000004


	//   ....[18]....
        /*0760*/ 	.word	0x05000004


	//   ....[19]....
        /*0764*/ 	.word	0x05000004


	//----- nvinfo : EIATTR_COOP_GROUP_INSTR_OFFSETS
	.align		4
.L_858:
        /*0768*/ 	.byte	0x04, 0x28
        /*076a*/ 	.short	(.L_860 - .L_859)


	//   ....[0]....
.L_859:
        /*076c*/ 	.word	0x00019440


	//   ....[1]....
        /*0770*/ 	.word	0x000194c0


	//   ....[2]....
        /*0774*/ 	.word	0x00019510


	//   ....[3]....
        /*0778*/ 	.word	0x00019540


	//   ....[4]....
        /*077c*/ 	.word	0x00021c60


	//   ....[5]....
        /*0780*/ 	.word	0x00021cf0


	//   ....[6]....
        /*0784*/ 	.word	0x00021e20


	//   ....[7]....
        /*0788*/ 	.word	0x00021ef0


	//   ....[8]....
        /*078c*/ 	.word	0x00028ae0


	//   ....[9]....
        /*0790*/ 	.word	0x00028b00


	//   ....[10]....
        /*0794*/ 	.word	0x000294d0


	//   ....[11]....
        /*0798*/ 	.word	0x000294f0


	//   ....[12]....
        /*079c*/ 	.word	0x0002bb60


	//   ....[13]....
        /*07a0*/ 	.word	0x0002bb70


	//   ....[14]....
        /*07a4*/ 	.word	0x0002bba0


	//   ....[15]....
        /*07a8*/ 	.word	0x0002bbb0


	//   ....[16]....
        /*07ac*/ 	.word	0x0002cf20


	//   ....[17]....
        /*07b0*/ 	.word	0x0002cf90


	//   ....[18]....
        /*07b4*/ 	.word	0x0002d000


	//   ....[19]....
        /*07b8*/ 	.word	0x0002d060


	//----- nvinfo : EIATTR_EXIT_INSTR_OFFSETS
	.align		4
.L_860:
        /*07bc*/ 	.byte	0x04, 0x1c
        /*07be*/ 	.short	(.L_862 - .L_861)


	//   ....[0]....
.L_861:
        /*07c0*/ 	.word	0x00000060


	//----- nvinfo : EIATTR_CRS_STACK_SIZE
	.align		4
.L_862:
        /*07c4*/ 	.byte	0x04, 0x1e
        /*07c6*/ 	.short	(.L_864 - .L_863)
.L_863:
        /*07c8*/ 	.word	0x00000000


	//----- nvinfo : EIATTR_CBANK_PARAM_SIZE
	.align		4
.L_864:
        /*07cc*/ 	.byte	0x03, 0x19
        /*07ce*/ 	.short	0x01d0


	//----- nvinfo : EIATTR_PARAM_CBANK
	.align		4
        /*07d0*/ 	.byte	0x04, 0x0a
        /*07d2*/ 	.short	(.L_866 - .L_865)
	.align		4
.L_865:
        /*07d4*/ 	.word	index@(.nv.constant0._ZN5flash24flash_fwd_splitkv_kernelI23Flash_fwd_kernel_traitsILi64ELi64ELi256ELi4ELb0ELb0EN7cutlass6half_tE19Flash_kernel_traitsILi64ELi64ELi256ELi4ES3_EELb1ELb0ELb0ELb0ELb0ELb0ELb0ELb1EEEvNS_16Flash_fwd_paramsE)
        /*07d8*/ 	.short	0x0210
        /*07da*/ 	.short	0x01d0


	//----- nvinfo : EIATTR_SW_WAR
	.align		4
.L_866:
        /*07dc*/ 	.byte	0x04, 0x36
        /*07de*/ 	.short	(.L_868 - .L_867)
.L_867:
        /*07e0*/ 	.word	0x00000008
.L_868:


//--------------------- .nv.info._ZN5flash24flash_fwd_splitkv_kernelI23Flash_fwd_kernel_traitsILi64ELi64ELi256ELi4ELb0ELb0EN7cutlass6half_tE19Flash_kernel_traitsILi64ELi64ELi256ELi4ES3_EELb1ELb0ELb0ELb0ELb0ELb1ELb0ELb1EEEvNS_16Flash_fwd_paramsE --------------------------
	.section	.nv.info._ZN5flash24flash_fwd_splitkv_kernelI23Flash_fwd_kernel_traitsILi64ELi64ELi256ELi4ELb0ELb0EN7cutlass6half_tE19Flash_kernel_traitsILi64ELi64ELi256ELi4ES3_EELb1ELb0ELb0ELb0ELb0ELb1ELb0ELb1EEEvNS_16Flash_fwd_paramsE,"",@"SHT_CUDA_INFO"
	.sectionflags	@""
	.align	4


	//----- nvinfo : EIATTR_CUDA_API_VERSION
	.align		4
        /*0000*/ 	.byte	0x04, 0x37
        /*0002*/ 	.short	(.L_870 - .L_869)
.L_869:
        /*0004*/ 	.word	0x00000082


	//----- nvinfo : EIATTR_KPARAM_INFO
	.align		4
.L_870:
        /*0008*/ 	.byte	0x04, 0x17
        /*000a*/ 	.short	(.L_872 - .L_871)
.L_871:
        /*000c*/ 	.word	0x00000000
        /*0010*/ 	.short	0x0000
        /*0012*/ 	.short	0x0000
        /*0014*/ 	.byte	0x00, 0xf0, 0x41, 0x07


	//----- nvinfo : EIATTR_SPARSE_MMA_MASK
	.align		4
.L_872:
        /*0018*/ 	.byte	0x03, 0x50
        /*001a*/ 	.short	0x0000


	//----- nvinfo : EIATTR_MAXREG_COUNT
	.align		4
        /*001c*/ 	.byte	0x03, 0x1b
        /*001e*/ 	.short	0x00ff


	//----- nvinfo : EIATTR_NUM_BARRIERS
	.align		4
        /*0020*/ 	.byte	0x02, 0x4c
        /*0022*/ 	.byte	0x01
	.zero		1


	//----- nvinfo : EIATTR_ANNOTATIONS
	.align		4
        /*0024*/ 	.byte	0x04, 0x55
        /*0026*/ 	.short	(.L_874 - .L_873)


	//   ....[0]....
.L_873:
        /* <DEDUP_REMOVED lines=138> */


	//----- nvinfo : EIATTR_MERCURY_ISA_VERSION
	.align		4
.L_874:
        /*08b0*/ 	.byte	0x03, 0x5f
        /*08b2*/ 	.short	0x0101


	//----- nvinfo : EIATTR_COOP_GROUP_MASK_REGIDS
	.align		4
        /*08b4*/ 	.byte	0x04, 0x29
        /*08b6*/ 	.short	(.L_876 - .L_875)


	//   ....[0]....
.L_875:
        /*08b8*/ 	.word	0xffffffff


	//   ....[1]....
        /*08bc*/ 	.word	0xffffffff


	//   ....[2]....
        /*08c0*/ 	.word	0xffffffff


	//   ....[3]....
        /*08c4*/ 	.word	0xffffffff


	//   ....[4]....
        /*08c8*/ 	.word	0xffffffff


	//   ....[5]....
        /*08cc*/ 	.word	0xffffffff


	//   ....[6]....
        /*08d0*/ 	.word	0xffffffff


	//   ....[7]....
        /*08d4*/ 	.word	0xffffffff


	//   ....[8]....
        /*08d8*/ 	.word	0xffffffff


	//   ....[9]....
        /*08dc*/ 	.word	0xffffffff


	//   ....[10]....
        /*08e0*/ 	.word	0xffffffff


	//   ....[11]....
        /*08e4*/ 	.word	0xffffffff


	//   ....[12]....
        /*08e8*/ 	.word	0xffffffff


	//   ....[13]....
        /*08ec*/ 	.word	0xffffffff


	//   ....[14]....
        /*08f0*/ 	.word	0xffffffff


	//   ....[15]....
        /*08f4*/ 	.word	0xffffffff


	//   ....[16]....
        /*08f8*/ 	.word	0x05000004


	//   ....[17]....
        /*08fc*/ 	.word	0x05000004


	//   ....[18]....
        /*0900*/ 	.word	0x05000004


	//   ....[19]....
        /*0904*/ 	.word	0x05000004


	//----- nvinfo : EIATTR_COOP_GROUP_INSTR_OFFSETS
	.align		4
.L_876:
        /*0908*/ 	.byte	0x04, 0x28
        /*090a*/ 	.short	(.L_878 - .L_877)


	//   ....[0]....
.L_877:
        /*090c*/ 	.word	0x0001a660


	//   ....[1]....
        /*0910*/ 	.word	0x0001a6e0


	//   ....[2]....
        /*0914*/ 	.word	0x0001a730


	//   ....[3]....
        /*0918*/ 	.word	0x0001a750


	//   ....[4]....
        /*091c*/ 	.word	0x00024220


	//   ....[5]....
        /*0920*/ 	.word	0x00024240


	//   ....[6]....
        /*0924*/ 	.word	0x00024360


	//   ....[7]....
        /*0928*/ 	.word	0x000243b0


	//   ....[8]....
        /*092c*/ 	.word	0x0002bde0


	//   ....[9]....
        /*0930*/ 	.word	0x0002be00


	//   ....[10]....
        /*0934*/ 	.word	0x0002c8b0


	//   ....[11]....
        /*0938*/ 	.word	0x0002c8d0


	//   ....[12]....
        /*093c*/ 	.word	0x0002ef50


	//   ....[13]....
        /*0940*/ 	.word	0x0002ef60


	//   ....[14]....
        /*0944*/ 	.word	0x0002ef90


	//   ....[15]....
        /*0948*/ 	.word	0x0002efa0


	//   ....[16]....
        /*094c*/ 	.word	0x00030310


	//   ....[17]....
        /*0950*/ 	.word	0x00030380


	//   ....[18]....
        /*0954*/ 	.word	0x000303f0


	//   ....[19]....
        /*0958*/ 	.word	0x00030450


	//----- nvinfo : EIATTR_EXIT_INSTR_OFFSETS
	.align		4
.L_878:
        /*095c*/ 	.byte	0x04, 0x1c
        /*095e*/ 	.short	(.L_880 - .L_879)


	//   ....[0]....
.L_879:
        /*0960*/ 	.word	0x00000060


	//----- nvinfo : EIATTR_CRS_STACK_SIZE
	.align		4
.L_880:
        /*0964*/ 	.byte	0x04, 0x1e
        /*0966*/ 	.short	(.L_882 - .L_881)
.L_881:
        /*0968*/ 	.word	0x00000000


	//----- nvinfo : EIATTR_CBANK_PARAM_SIZE
	.align		4
.L_882:
        /*096c*/ 	.byte	0x03, 0x19
        /*096e*/ 	.short	0x01d0


	//----- nvinfo : EIATTR_PARAM_CBANK
	.align		4
        /*0970*/ 	.byte	0x04, 0x0a
        /*0972*/ 	.short	(.L_884 - .L_883)
	.align		4
.L_883:
        /*0974*/ 	.word	index@(.nv.constant0._ZN5flash24flash_fwd_splitkv_kernelI23Flash_fwd_kernel_traitsILi64ELi64ELi256ELi4ELb0ELb0EN7cutlass6half_tE19Flash_kernel_traitsILi64ELi64ELi256ELi4ES3_EELb1ELb0ELb0ELb0ELb0ELb1ELb0ELb1EEEvNS_16Flash_fwd_paramsE)
        /*0978*/ 	.short	0x0210
        /*097a*/ 	.short	0x01d0


	//----- nvinfo : EIATTR_SW_WAR
	.align		4
.L_884:
        /*097c*/ 	.byte	0x04, 0x36
        /*097e*/ 	.short	(.L_886 - .L_885)
.L_885:
        /*0980*/ 	.word	0x00000008
.L_886:


//--------------------- .nv.info._ZN5flash24flash_fwd_splitkv_kernelI23Flash_fwd_kernel_traitsILi64ELi64ELi256ELi4ELb0ELb0EN7cutlass6half_tE19Flash_kernel_traitsILi64ELi64ELi256ELi4ES3_EELb1ELb0ELb0ELb0ELb0ELb0ELb1ELb0EEEvNS_16Flash_fwd_paramsE --------------------------
	.section	.nv.info._ZN5flash24flash_fwd_splitkv_kernelI23Flash_fwd_kernel_traitsILi64ELi64ELi256ELi4ELb0ELb0EN7cutlass6half_tE19Flash_kernel_traitsILi64ELi64ELi256ELi4ES3_EELb1ELb0ELb0ELb0ELb0ELb0ELb1ELb0EEEvNS_16Flash_fwd_paramsE,"",@"SHT_CUDA_INFO"
	.sectionflags	@""
	.align	4


	//----- nvinfo : EIATTR_CUDA_API_VERSION
	.align		4
        /*0000*/ 	.byte	0x04, 0x37
        /*0002*/ 	.short	(.L_888 - .L_887)
.L_887:
        /*0004*/ 	.word	0x00000082


	//----- nvinfo : EIATTR_KPARAM_INFO
	.align		4
.L_888:
        /*0008*/ 	.byte	0x04, 0x17
        /*000a*/ 	.short	(.L_890 - .L_889)
.L_889:
        /*000c*/ 	.word	0x00000000
        /*0010*/ 	.short	0x0000
        /*0012*/ 	.short	0x0000
        /*0014*/ 	.byte	0x00, 0xf0, 0x41, 0x07


	//----- nvinfo : EIATTR_SPARSE_MMA_MASK
	.align		4
.L_890:
        /*0018*/ 	.byte	0x03, 0x50
        /*001a*/ 	.short	0x0000


	//----- nvinfo : EIATTR_MAXREG_COUNT
	.align		4
        /*001c*/ 	.byte	0x03, 0x1b
        /*001e*/ 	.short	0x00ff


	//----- nvinfo : EIATTR_NUM_BARRIERS
	.align		4
        /*0020*/ 	.byte	0x02, 0x4c
        /*0022*/ 	.byte	0x01
	.zero		1


	//----- nvinfo : EIATTR_ANNOTATIONS
	.align		4
        /*0024*/ 	.byte	0x04, 0x55
        /*0026*/ 	.short	(.L_892 - .L_891)


	//   ....[0]....
.L_891:
        /* <DEDUP_REMOVED lines=12> */


	//----- nvinfo : EIATTR_MERCURY_ISA_VERSION
	.align		4
.L_892:
        /*00d8*/ 	.byte	0x03, 0x5f
        /*00da*/ 	.short	0x0101


	//----- nvinfo : EIATTR_INT_WARP_WIDE_INSTR_OFFSETS
	.align		4
        /*00dc*/ 	.byte	0x04, 0x31
        /*00de*/ 	.short	(.L_894 - .L_893)


	//   ....[0]....
.L_893:
        /*00e0*/ 	.word	0x00006320


	//   ....[1]....
        /*00e4*/ 	.word	0x0000ba30


	//----- nvinfo : EIATTR_COOP_GROUP_MASK_REGIDS
	.align		4
.L_894:
        /*00e8*/ 	.byte	0x04, 0x29
        /*00ea*/ 	.short	(.L_896 - .L_895)


	//   ....[0]....
.L_895:
        /*00ec*/ 	.word	0xffffffff


	//   ....[1]....
        /*00f0*/ 	.word	0xffffffff


	//   ....[2]....
        /*00f4*/ 	.word	0xffffffff


	//   ....[3]....
        /*00f8*/ 	.word	0xffffffff


	//   ....[4]....
        /*00fc*/ 	.word	0xffffffff


	//   ....[5]....
        /*0100*/ 	.word	0xffffffff


	//   ....[6]....
        /*0104*/ 	.word	0xffffffff


	//   ....[7]....
        /*0108*/ 	.word	0xffffffff


	//   ....[8]....
        /*010c*/ 	.word	0xffffffff


	//   ....[9]....
        /*0110*/ 	.word	0xffffffff


	//   ....[10]....
        /*0114*/ 	.word	0xffffffff


	//   ....[11]....
        /*0118*/ 	.word	0xffffffff


	//   ....[12]....
        /*011c*/ 	.word	0xffffffff


	//   ....[13]....
        /*0120*/ 	.word	0xffffffff


	//   ....[14]....
        /*0124*/ 	.word	0xffffffff


	//   ....[15]....
        /*0128*/ 	.word	0xffffffff


	//----- nvinfo : EIATTR_COOP_GROUP_INSTR_OFFSETS
	.align		4
.L_896:
        /*012c*/ 	.byte	0x04, 0x28
        /*012e*/ 	.short	(.L_898 - .L_897)


	//   ....[0]....
.L_897:
        /*0130*/ 	.word	0x00008850


	//   ....[1]....
        /*0134*/ 	.word	0x000089e0


	//   ....[2]....
        /*0138*/ 	.word	0x00008d40


	//   ....[3]....
        /*013c*/ 	.word	0x00008f10


	//   ....[4]....
        /*0140*/ 	.word	0x00010320


	//   ....[5]....
        /*0144*/ 	.word	0x00010380


	//   ....[6]....
        /*0148*/ 	.word	0x000103a0


	//   ....[7]....
        /*014c*/ 	.word	0x000103d0


	//   ....[8]....
        /*0150*/ 	.word	0x000163b0


	//   ....[9]....
        /*0154*/ 	.word	0x000163d0


	//   ....[10]....
        /*0158*/ 	.word	0x00016410


	//   ....[11]....
        /*015c*/ 	.word	0x00016420


	//   ....[12]....
        /*0160*/ 	.word	0x00018f40


	//   ....[13]....
        /*0164*/ 	.word	0x00018f80


	//   ....[14]....
        /*0168*/ 	.word	0x00019020


	//   ....[15]....
        /*016c*/ 	.word	0x00019040


	//----- nvinfo : EIATTR_EXIT_INSTR_OFFSETS
	.align		4
.L_898:
        /*0170*/ 	.byte	0x04, 0x1c
        /*0172*/ 	.short	(.L_900 - .L_899)


	//   ....[0]....
.L_899:
        /*0174*/ 	.word	0x00000630


	//   ....[1]....
        /*0178*/ 	.word	0x00000ef0


	//   ....[2]....
        /*017c*/ 	.word	0x00000f20


	//   ....[3]....
        /*0180*/ 	.word	0x00019c60


	//   ....[4]....
        /*0184*/ 	.word	0x00019c80


	//----- nvinfo : EIATTR_CRS_STACK_SIZE
	.align		4
.L_900:
        /*0188*/ 	.byte	0x04, 0x1e
        /*018a*/ 	.short	(.L_902 - .L_901)
.L_901:
        /*018c*/ 	.word	0x00000000


	//----- nvinfo : EIATTR_CBANK_PARAM_SIZE
	.align		4
.L_902:
        /*0190*/ 	.byte	0x03, 0x19
        /*0192*/ 	.short	0x01d0


	//----- nvinfo : EIATTR_PARAM_CBANK
	.align		4
        /*0194*/ 	.byte	0x04, 0x0a
        /*0196*/ 	.short	(.L_904 - .L_903)
	.align		4
.L_903:
        /*0198*/ 	.word	index@(.nv.constant0._ZN5flash24flash_fwd_splitkv_kernelI23Flash_fwd_kernel_traitsILi64ELi64ELi256ELi4ELb0ELb0EN7cutlass6half_tE19Flash_kernel_traitsILi64ELi64ELi256ELi4ES3_EELb1ELb0ELb0ELb0ELb0ELb0ELb1ELb0EEEvNS_16Flash_fwd_paramsE)
        /*019c*/ 	.short	0x0210
        /*019e*/ 	.short	0x01d0


	//----- nvinfo : EIATTR_SW_WAR
	.align		4
.L_904:
        /*01a0*/ 	.byte	0x04, 0x36
        /*01a2*/ 	.short	(.L_906 - .L_905)
.L_905:
        /*01a4*/ 	.word	0x00000008
.L_906:


//--------------------- .nv.info._ZN5flash24flash_fwd_splitkv_kernelI23Flash_fwd_kernel_traitsILi64ELi64ELi256ELi4ELb0ELb0EN7cutlass6half_tE19Flash_kernel_traitsILi64ELi64ELi256ELi4ES3_EELb1ELb0ELb0ELb0ELb0ELb1ELb1ELb0EEEvNS_16Flash_fwd_paramsE --------------------------
	.section	.nv.info._ZN5flash24flash_fwd_splitkv_kernelI23Flash_fwd_kernel_traitsILi64ELi64ELi256ELi4ELb0ELb0EN7cutlass6half_tE19Flash_kernel_traitsILi64ELi64ELi256ELi4ES3_EELb1ELb0ELb0ELb0ELb0ELb1ELb1ELb0EEEvNS_16Flash_fwd_paramsE,"",@"SHT_CUDA_INFO"
	.sectionflags	@""
	.align	4


	//----- nvinfo : EIATTR_CUDA_API_VERSION
	.align		4
        /*0000*/ 	.byte	0x04, 0x37
        /*0002*/ 	.short	(.L_908 - .L_907)
.L_907:
        /*0004*/ 	.word	0x00000082


	//----- nvinfo : EIATTR_KPARAM_INFO
	.align		4
.L_908:
        /*0008*/ 	.byte	0x04, 0x17
        /*000a*/ 	.short	(.L_910 - .L_909)
.L_909:
        /*000c*/ 	.word	0x00000000
        /*0010*/ 	.short	0x0000
        /*0012*/ 	.short	0x0000
        /*0014*/ 	.byte	0x00, 0xf0, 0x41, 0x07


	//----- nvinfo : EIATTR_SPARSE_MMA_MASK
	.align		4
.L_910:
        /*0018*/ 	.byte	0x03, 0x50
        /*001a*/ 	.short	0x0000


	//----- nvinfo : EIATTR_MAXREG_COUNT
	.align		4
        /*001c*/ 	.byte	0x03, 0x1b
        /*001e*/ 	.short	0x00ff


	//----- nvinfo : EIATTR_NUM_BARRIERS
	.align		4
        /*0020*/ 	.byte	0x02, 0x4c
        /*0022*/ 	.byte	0x01
	.zero		1


	//----- nvinfo : EIATTR_ANNOTATIONS
	.align		4
        /*0024*/ 	.byte	0x04, 0x55
        /*0026*/ 	.short	(.L_912 - .L_911)


	//   ....[0]....
.L_911:
        /* <DEDUP_REMOVED lines=31> */


	//----- nvinfo : EIATTR_MERCURY_ISA_VERSION
	.align		4
.L_912:
        /*0208*/ 	.byte	0x03, 0x5f
        /*020a*/ 	.short	0x0101


	//----- nvinfo : EIATTR_INT_WARP_WIDE_INSTR_OFFSETS
	.align		4
        /*020c*/ 	.byte	0x04, 0x31
        /*020e*/ 	.short	(.L_914 - .L_913)


	//   ....[0]....
.L_913:
        /*0210*/ 	.word	0x00007550


	//   ....[1]....
        /*0214*/ 	.word	0x0000cdb0


	//----- nvinfo : EIATTR_COOP_GROUP_MASK_REGIDS
	.align		4
.L_914:
        /*0218*/ 	.byte	0x04, 0x29
        /*021a*/ 	.short	(.L_916 - .L_915)


	//   ....[0]....
.L_915:
        /*021c*/ 	.word	0xffffffff


	//   ....[1]....
        /*0220*/ 	.word	0xffffffff


	//   ....[2]....
        /*0224*/ 	.word	0xffffffff


	//   ....[3]....
        /*0228*/ 	.word	0xffffffff


	//   ....[4]....
        /*022c*/ 	.word	0xffffffff


	//   ....[5]....
        /*0230*/ 	.word	0xffffffff


	//   ....[6]....
        /*0234*/ 	.word	0xffffffff


	//   ....[7]....
        /*0238*/ 	.word	0xffffffff


	//   ....[8]....
        /*023c*/ 	.word	0xffffffff


	//   ....[9]....
        /*0240*/ 	.word	0xffffffff


	//   ....[10]....
        /*0244*/ 	.word	0xffffffff


	//   ....[11]....
        /*0248*/ 	.word	0xffffffff


	//   ....[12]....
        /*024c*/ 	.word	0xffffffff


	//   ....[13]....
        /*0250*/ 	.word	0xffffffff


	//   ....[14]....
        /*0254*/ 	.word	0xffffffff


	//   ....[15]....
        /*0258*/ 	.word	0xffffffff


	//----- nvinfo : EIATTR_COOP_GROUP_INSTR_OFFSETS
	.align		4
.L_916:
        /*025c*/ 	.byte	0x04, 0x28
        /*025e*/ 	.short	(.L_918 - .L_917)


	//   ....[0]....
.L_917:
        /*0260*/ 	.word	0x00009ae0


	//   ....[1]....
        /*0264*/ 	.word	0x00009c50


	//   ....[2]....
        /*0268*/ 	.word	0x0000a000


	//   ....[3]....
        /*026c*/ 	.word	0x0000a1d0


	//   ....[4]....
        /*0270*/ 	.word	0x00012570


	//   ....[5]....
        /*0274*/ 	.word	0x000125c0


	//   ....[6]....
        /*0278*/ 	.word	0x000125e0


	//   ....[7]....
        /*027c*/ 	.word	0x00012600


	//   ....[8]....
        /*0280*/ 	.word	0x00019a80


	//   ....[9]....
        /*0284*/ 	.word	0x00019a90


	//   ....[10]....
        /*0288*/ 	.word	0x00019ac0


	//   ....[11]....
        /*028c*/ 	.word	0x00019ad0


	//   ....[12]....
        /*0290*/ 	.word	0x0001c670


	//   ....[13]....
        /*0294*/ 	.word	0x0001c6b0


	//   ....[14]....
        /*0298*/ 	.word	0x0001c750


	//   ....[15]....
        /*029c*/ 	.word	0x0001c760


	//----- nvinfo : EIATTR_EXIT_INSTR_OFFSETS
	.align		4
.L_918:
        /*02a0*/ 	.byte	0x04, 0x1c
        /*02a2*/ 	.short	(.L_920 - .L_919)


	//   ....[0]....
.L_919:
        /*02a4*/ 	.word	0x00000630


	//   ....[1]....
        /*02a8*/ 	.word	0x00000ef0


	//   ....[2]....
        /*02ac*/ 	.word	0x00000f20


	//   ....[3]....
        /*02b0*/ 	.word	0x0001d390


	//   ....[4]....
        /*02b4*/ 	.word	0x0001d3b0


	//----- nvinfo : EIATTR_CRS_STACK_SIZE
	.align		4
.L_920:
        /*02b8*/ 	.byte	0x04, 0x1e
        /*02ba*/ 	.short	(.L_922 - .L_921)
.L_921:
        /*02bc*/ 	.word	0x00000000


	//----- nvinfo : EIATTR_CBANK_PARAM_SIZE
	.align		4
.L_922:
        /*02c0*/ 	.byte	0x03, 0x19
        /*02c2*/ 	.short	0x01d0


	//----- nvinfo : EIATTR_PARAM_CBANK
	.align		4
        /*02c4*/ 	.byte	0x04, 0x0a
        /*02c6*/ 	.short	(.L_924 - .L_923)
	.align		4
.L_923:
        /*02c8*/ 	.word	index@(.nv.constant0._ZN5flash24flash_fwd_splitkv_kernelI23Flash_fwd_kernel_traitsILi64ELi64ELi256ELi4ELb0ELb0EN7cutlass6half_tE19Flash_kernel_traitsILi64ELi64ELi256ELi4ES3_EELb1ELb0ELb0ELb0ELb0ELb1ELb1ELb0EEEvNS_16Flash_fwd_paramsE)
        /*02cc*/ 	.short	0x0210
        /*02ce*/ 	.short	0x01d0


	//----- nvinfo : EIATTR_SW_WAR
	.align		4
.L_924:
        /*02d0*/ 	.byte	0x04, 0x36
        /*02d2*/ 	.short	(.L_926 - .L_925)
.L_925:
        /*02d4*/ 	.word	0x00000008
.L_926:


//--------------------- .nv.info._ZN5flash24flash_fwd_splitkv_kernelI23Flash_fwd_kernel_traitsILi64ELi64ELi256ELi4ELb0ELb0EN7cutlass6half_tE19Flash_kernel_traitsILi64ELi64ELi256ELi4ES3_EELb1ELb0ELb0ELb0ELb0ELb0ELb1ELb1EEEvNS_16Flash_fwd_paramsE --------------------------
	.section	.nv.info._ZN5flash24flash_fwd_splitkv_kernelI23Flash_fwd_kernel_traitsILi64ELi64ELi256ELi4ELb0ELb0EN7cutlass6half_tE19Flash_kernel_traitsILi64ELi64ELi256ELi4ES3_EELb1ELb0ELb0ELb0ELb0ELb0ELb1ELb1EEEvNS_16Flash_fwd_paramsE,"",@"SHT_CUDA_INFO"
	.sectionflags	@""
	.align	4


	//----- nvinfo : EIATTR_CUDA_API_VERSION
	.align		4
        /*0000*/ 	.byte	0x04, 0x37
        /*0002*/ 	.short	(.L_928 - .L_927)
.L_927:
        /*0004*/ 	.word	0x00000082


	//----- nvinfo : EIATTR_KPARAM_INFO
	.align		4
.L_928:
        /*0008*/ 	.byte	0x04, 0x17
        /*000a*/ 	.short	(.L_930 - .L_929)
.L_929:
        /*000c*/ 	.word	0x00000000
        /*0010*/ 	.short	0x0000
        /*0012*/ 	.short	0x0000
        /*0014*/ 	.byte	0x00, 0xf0, 0x41, 0x07


	//----- nvinfo : EIATTR_SPARSE_MMA_MASK
	.align		4
.L_930:
        /*0018*/ 	.byte	0x03, 0x50
        /*001a*/ 	.short	0x0000


	//----- nvinfo : EIATTR_MAXREG_COUNT
	.align		4
        /*001c*/ 	.byte	0x03, 0x1b
        /*001e*/ 	.short	0x00ff


	//----- nvinfo : EIATTR_NUM_BARRIERS
	.align		4
        /*0020*/ 	.byte	0x02, 0x4c
        /*0022*/ 	.byte	0x01
	.zero		1


	//----- nvinfo : EIATTR_ANNOTATIONS
	.align		4
        /*0024*/ 	.byte	0x04, 0x55
        /*0026*/ 	.short	(.L_932 - .L_931)


	//   ....[0]....
.L_931:
        /* <DEDUP_REMOVED lines=132> */


	//----- nvinfo : EIATTR_MERCURY_ISA_VERSION
	.align		4
.L_932:
        /*0850*/ 	.byte	0x03, 0x5f
        /*0852*/ 	.short	0x0101


	//----- nvinfo : EIATTR_COOP_GROUP_MASK_REGIDS
	.align		4
        /*0854*/ 	.byte	0x04, 0x29
        /*0856*/ 	.short	(.L_934 - .L_933)


	//   ....[0]....
.L_933:
        /*0858*/ 	.word	0xffffffff


	//   ....[1]....
        /*085c*/ 	.word	0xffffffff


	//   ....[2]....
        /*0860*/ 	.word	0xffffffff


	//   ....[3]....
        /*0864*/ 	.word	0xffffffff


	//   ....[4]....
        /*0868*/ 	.word	0xffffffff


	//   ....[5]....
        /*086c*/ 	.word	0xffffffff


	//   ....[6]....
        /*0870*/ 	.word	0xffffffff


	//   ....[7]....
        /*0874*/ 	.word	0xffffffff


	//   ....[8]....
        /*0878*/ 	.word	0xffffffff


	//   ....[9]....
        /*087c*/ 	.word	0xffffffff


	//   ....[10]....
        /*0880*/ 	.word	0xffffffff


	//   ....[11]....
        /*0884*/ 	.word	0xffffffff


	//   ....[12]....
        /*0888*/ 	.word	0xffffffff


	//   ....[13]....
        /*088c*/ 	.word	0xffffffff


	//   ....[14]....
        /*0890*/ 	.word	0xffffffff


	//   ....[15]....
        /*0894*/ 	.word	0xffffffff


	//   ....[16]....
        /*0898*/ 	.word	0x05000004


	//   ....[17]....
        /*089c*/ 	.word	0x05000004


	//   ....[18]....
        /*08a0*/ 	.word	0x05000004


	//   ....[19]....
        /*08a4*/ 	.word	0x05000004


	//----- nvinfo : EIATTR_COOP_GROUP_INSTR_OFFSETS
	.align		4
.L_934:
        /*08a8*/ 	.byte	0x04, 0x28
        /*08aa*/ 	.short	(.L_936 - .L_935)


	//   ....[0]....
.L_935:
        /*08ac*/ 	.word	0x00019800


	//   ....[1]....
        /*08b0*/ 	.word	0x000198d0


	//   ....[2]....
        /*08b4*/ 	.word	0x000198e0


	//   ....[3]....
        /*08b8*/ 	.word	0x00019910


	//   ....[4]....
        /*08bc*/ 	.word	0x00021df0


	//   ....[5]....
        /*08c0*/ 	.word	0x00021e80


	//   ....[6]....
        /*08c4*/ 	.word	0x00021f90


	//   ....[7]....
        /*08c8*/ 	.word	0x00022040


	//   ....[8]....
        /*08cc*/ 	.word	0x00028a60


	//   ....[9]....
        /*08d0*/ 	.word	0x00028a80


	//   ....[10]....
        /*08d4*/ 	.word	0x000294b0


	//   ....[11]....
        /*08d8*/ 	.word	0x000294d0


	//   ....[12]....
        /*08dc*/ 	.word	0x0002bbc0


	//   ....[13]....
        /*08e0*/ 	.word	0x0002bbd0


	//   ....[14]....
        /*08e4*/ 	.word	0x0002bc00


	//   ....[15]....
        /*08e8*/ 	.word	0x0002bc10


	//   ....[16]....
        /*08ec*/ 	.word	0x0002cae0


	//   ....[17]....
        /*08f0*/ 	.word	0x0002cb50


	//   ....[18]....
        /*08f4*/ 	.word	0x0002cbc0


	//   ....[19]....
        /*08f8*/ 	.word	0x0002cc20


	//----- nvinfo : EIATTR_EXIT_INSTR_OFFSETS
	.align		4
.L_936:
        /*08fc*/ 	.byte	0x04, 0x1c
        /*08fe*/ 	.short	(.L_938 - .L_937)


	//   ....[0]....
.L_937:
        /*0900*/ 	.word	0x00000200


	//----- nvinfo : EIATTR_CRS_STACK_SIZE
	.align		4
.L_938:
        /*0904*/ 	.byte	0x04, 0x1e
        /*0906*/ 	.short	(.L_940 - .L_939)
.L_939:
        /*0908*/ 	.word	0x00000000


	//----- nvinfo : EIATTR_CBANK_PARAM_SIZE
	.align		4
.L_940:
        /*090c*/ 	.byte	0x03, 0x19
        /*090e*/ 	.short	0x01d0


	//----- nvinfo : EIATTR_PARAM_CBANK
	.align		4
        /*0910*/ 	.byte	0x04, 0x0a
        /*0912*/ 	.short	(.L_942 - .L_941)
	.align		4
.L_941:
        /*0914*/ 	.word	index@(.nv.constant0._ZN5flash24flash_fwd_splitkv_kernelI23Flash_fwd_kernel_traitsILi64ELi64ELi256ELi4ELb0ELb0EN7cutlass6half_tE19Flash_kernel_traitsILi64ELi64ELi256ELi4ES3_EELb1ELb0ELb0ELb0ELb0ELb0ELb1ELb1EEEvNS_16Flash_fwd_paramsE)
        /*0918*/ 	.short	0x0210
        /*091a*/ 	.short	0x01d0


	//----- nvinfo : EIATTR_SW_WAR
	.align		4
.L_942:
        /*091c*/ 	.byte	0x04, 0x36
        /*091e*/ 	.short	(.L_944 - .L_943)
.L_943:
        /*0920*/ 	.word	0x00000008
.L_944:


//--------------------- .nv.info._ZN5flash24flash_fwd_splitkv_kernelI23Flash_fwd_kernel_traitsILi64ELi64ELi256ELi4ELb0ELb0EN7cutlass6half_tE19Flash_kernel_traitsILi64ELi64ELi256ELi4ES3_EELb1ELb0ELb0ELb0ELb0ELb1ELb1ELb1EEEvNS_16Flash_fwd_paramsE --------------------------
	.section	.nv.info._ZN5flash24flash_fwd_splitkv_kernelI23Flash_fwd_kernel_traitsILi64ELi64ELi256ELi4ELb0ELb0EN7cutlass6half_tE19Flash_kernel_traitsILi64ELi64ELi256ELi4ES3_EELb1ELb0ELb0ELb0ELb0ELb1ELb1ELb1EEEvNS_16Flash_fwd_paramsE,"",@"SHT_CUDA_INFO"
	.sectionflags	@""
	.align	4


	//----- nvinfo : EIATTR_CUDA_API_VERSION
	.align		4
        /*0000*/ 	.byte	0x04, 0x37
        /*0002*/ 	.short	(.L_946 - .L_945)
.L_945:
        /*0004*/ 	.word	0x00000082


	//----- nvinfo : EIATTR_KPARAM_INFO
	.align		4
.L_946:
        /*0008*/ 	.byte	0x04, 0x17
        /*000a*/ 	.short	(.L_948 - .L_947)
.L_947:
        /*000c*/ 	.word	0x00000000
        /*0010*/ 	.short	0x0000
        /*0012*/ 	.short	0x0000
        /*0014*/ 	.byte	0x00, 0xf0, 0x41, 0x07


	//----- nvinfo : EIATTR_SPARSE_MMA_MASK
	.align		4
.L_948:
        /*0018*/ 	.byte	0x03, 0x50
        /*001a*/ 	.short	0x0000


	//----- nvinfo : EIATTR_MAXREG_COUNT
	.align		4
        /*001c*/ 	.byte	0x03, 0x1b
        /*001e*/ 	.short	0x00ff


	//----- nvinfo : EIATTR_NUM_BARRIERS
	.align		4
        /*0020*/ 	.byte	0x02, 0x4c
        /*0022*/ 	.byte	0x01
	.zero		1


	//----- nvinfo : EIATTR_ANNOTATIONS
	.align		4
        /*0024*/ 	.byte	0x04, 0x55
        /*0026*/ 	.short	(.L_950 - .L_949)


	//   ....[0]....
.L_949:
        /* <DEDUP_REMOVED lines=136> */


	//----- nvinfo : EIATTR_MERCURY_ISA_VERSION
	.align		4
.L_950:
        /*0890*/ 	.byte	0x03, 0x5f
        /*0892*/ 	.short	0x0101


	//----- nvinfo : EIATTR_COOP_GROUP_MASK_REGIDS
	.align		4
        /*0894*/ 	.byte	0x04, 0x29
        /*0896*/ 	.short	(.L_952 - .L_951)


	//   ....[0]....
.L_951:
        /*0898*/ 	.word	0xffffffff


	//   ....[1]....
        /*089c*/ 	.word	0xffffffff


	//   ....[2]....
        /*08a0*/ 	.word	0xffffffff


	//   ....[3]....
        /*08a4*/ 	.word	0xffffffff


	//   ....[4]....
        /*08a8*/ 	.word	0xffffffff


	//   ....[5]....
        /*08ac*/ 	.word	0xffffffff


	//   ....[6]....
        /*08b0*/ 	.word	0xffffffff


	//   ....[7]....
        /*08b4*/ 	.word	0xffffffff


	//   ....[8]....
        /*08b8*/ 	.word	0xffffffff


	//   ....[9]....
        /*08bc*/ 	.word	0xffffffff


	//   ....[10]....
        /*08c0*/ 	.word	0xffffffff


	//   ....[11]....
        /*08c4*/ 	.word	0xffffffff


	//   ....[12]....
        /*08c8*/ 	.word	0xffffffff


	//   ....[13]....
        /*08cc*/ 	.word	0xffffffff


	//   ....[14]....
        /*08d0*/ 	.word	0xffffffff


	//   ....[15]....
        /*08d4*/ 	.word	0xffffffff


	//   ....[16]....
        /*08d8*/ 	.word	0x05000004


	//   ....[17]....
        /*08dc*/ 	.word	0x05000004


	//   ....[18]....
        /*08e0*/ 	.word	0x05000004


	//   ....[19]....
        /*08e4*/ 	.word	0x05000004


	//----- nvinfo : EIATTR_COOP_GROUP_INSTR_OFFSETS
	.align		4
.L_952:
        /*08e8*/ 	.byte	0x04, 0x28
        /*08ea*/ 	.short	(.L_954 - .L_953)


	//   ....[0]....
.L_953:
        /*08ec*/ 	.word	0x0001a7e0


	//   ....[1]....
        /*08f0*/ 	.word	0x0001a860


	//   ....[2]....
        /*08f4*/ 	.word	0x0001a8b0


	//   ....[3]....
        /*08f8*/ 	.word	0x0001a8d0


	//   ....[4]....
        /*08fc*/ 	.word	0x00023c90


	//   ....[5]....
        /*0900*/ 	.word	0x00023cb0


	//   ....[6]....
        /*0904*/ 	.word	0x00023e10


	//   ....[7]....
        /*0908*/ 	.word	0x00023f10


	//   ....[8]....
        /*090c*/ 	.word	0x0002b8a0


	//   ....[9]....
        /*0910*/ 	.word	0x0002b8c0


	//   ....[10]....
        /*0914*/ 	.word	0x0002c380


	//   ....[11]....
        /*0918*/ 	.word	0x0002c3a0


	//   ....[12]....
        /*091c*/ 	.word	0x0002ead0


	//   ....[13]....
        /*0920*/ 	.word	0x0002eae0


	//   ....[14]....
        /*0924*/ 	.word	0x0002eb10


	//   ....[15]....
        /*0928*/ 	.word	0x0002eb20


	//   ....[16]....
        /*092c*/ 	.word	0x0002f9f0


	//   ....[17]....
        /*0930*/ 	.word	0x0002fa60


	//   ....[18]....
        /*0934*/ 	.word	0x0002fad0


	//   ....[19]....
        /*0938*/ 	.word	0x0002fb30


	//----- nvinfo : EIATTR_EXIT_INSTR_OFFSETS
	.align		4
.L_954:
        /*093c*/ 	.byte	0x04, 0x1c
        /*093e*/ 	.short	(.L_956 - .L_955)


	//   ....[0]....
.L_955:
        /*0940*/ 	.word	0x00000200


	//----- nvinfo : EIATTR_CRS_STACK_SIZE
	.align		4
.L_956:
        /*0944*/ 	.byte	0x04, 0x1e
        /*0946*/ 	.short	(.L_958 - .L_957)
.L_957:
        /*0948*/ 	.word	0x00000000


	//----- nvinfo : EIATTR_CBANK_PARAM_SIZE
	.align		4
.L_958:
        /*094c*/ 	.byte	0x03, 0x19
        /*094e*/ 	.short	0x01d0


	//----- nvinfo : EIATTR_PARAM_CBANK
	.align		4
        /*0950*/ 	.byte	0x04, 0x0a
        /*0952*/ 	.short	(.L_960 - .L_959)
	.align		4
.L_959:
        /*0954*/ 	.word	index@(.nv.constant0._ZN5flash24flash_fwd_splitkv_kernelI23Flash_fwd_kernel_traitsILi64ELi64ELi256ELi4ELb0ELb0EN7cutlass6half_tE19Flash_kernel_traitsILi64ELi64ELi256ELi4ES3_EELb1ELb0ELb0ELb0ELb0ELb1ELb1ELb1EEEvNS_16Flash_fwd_paramsE)
        /*0958*/ 	.short	0x0210
        /*095a*/ 	.short	0x01d0


	//----- nvinfo : EIATTR_SW_WAR
	.align		4
.L_960:
        /*095c*/ 	.byte	0x04, 0x36
        /*095e*/ 	.short	(.L_962 - .L_961)
.L_961:
        /*0960*/ 	.word	0x00000008
.L_962:


//--------------------- .nv.info._ZN5flash24flash_fwd_splitkv_kernelI23Flash_fwd_kernel_traitsILi64ELi64ELi256ELi4ELb0ELb0EN7cutlass6half_tE19Flash_kernel_traitsILi64ELi64ELi256ELi4ES3_EELb1ELb0ELb0ELb1ELb1ELb0ELb0ELb0EEEvNS_16Flash_fwd_paramsE --------------------------
	.section	.nv.info._ZN5flash24flash_fwd_splitkv_kernelI23Flash_fwd_kernel_traitsILi64ELi64ELi256ELi4ELb0ELb0EN7cutlass6half_tE19Flash_kernel_traitsILi64ELi64ELi256ELi4ES3_EELb1ELb0ELb0ELb1ELb1ELb0ELb0ELb0EEEvNS_16Flash_fwd_paramsE,"",@"SHT_CUDA_INFO"
	.sectionflags	@""
	.align	4


	//----- nvinfo : EIATTR_CUDA_API_VERSION
	.align		4
        /*0000*/ 	.byte	0x04, 0x37
        /*0002*/ 	.short	(.L_964 - .L_963)
.L_963:
        /*0004*/ 	.word	0x00000082


	//----- nvinfo : EIATTR_KPARAM_INFO
	.align		4
.L_964:
        /*0008*/ 	.byte	0x04, 0x17
        /*000a*/ 	.short	(.L_966 - .L_965)
.L_965:
        /*000c*/ 	.word	0x00000000
        /*0010*/ 	.short	0x0000
        /*0012*/ 	.short	0x0000
        /*0014*/ 	.byte	0x00, 0xf0, 0x41, 0x07


	//----- nvinfo : EIATTR_SPARSE_MMA_MASK
	.align		4
.L_966:
        /*0018*/ 	.byte	0x03, 0x50
        /*001a*/ 	.short	0x0000


	//----- nvinfo : EIATTR_MAXREG_COUNT
	.align		4
        /*001c*/ 	.byte	0x03, 0x1b
        /*001e*/ 	.short	0x00ff


	//----- nvinfo : EIATTR_NUM_BARRIERS
	.align		4
        /*0020*/ 	.byte	0x02, 0x4c
        /*0022*/ 	.byte	0x01
	.zero		1


	//----- nvinfo : EIATTR_MERCURY_ISA_VERSION
	.align		4
        /*0024*/ 	.byte	0x03, 0x5f
        /*0026*/ 	.short	0x0101


	//----- nvinfo : EIATTR_COOP_GROUP_MASK_REGIDS
	.align		4
        /*0028*/ 	.byte	0x04, 0x29
        /*002a*/ 	.short	(.L_968 - .L_967)


	//   ....[0]....
.L_967:
        /*002c*/ 	.word	0xffffffff


	//   ....[1]....
        /*0030*/ 	.word	0xffffffff


	//   ....[2]....
        /*0034*/ 	.word	0xffffffff


	//   ....[3]....
        /*0038*/ 	.word	0xffffffff


	//   ....[4]....
        /*003c*/ 	.word	0xffffffff


	//   ....[5]....
        /*0040*/ 	.word	0xffffffff


	//   ....[6]....
        /*0044*/ 	.word	0xffffffff


	//   ....[7]....
        /*0048*/ 	.word	0xffffffff


	//   ....[8]....
        /*004c*/ 	.word	0xffffffff


	//   ....[9]....
        /*0050*/ 	.word	0xffffffff


	//   ....[10]....
        /*0054*/ 	.word	0xffffffff


	//   ....[11]....
        /*0058*/ 	.word	0xffffffff


	//----- nvinfo : EIATTR_COOP_GROUP_INSTR_OFFSETS
	.align		4
.L_968:
        /*005c*/ 	.byte	0x04, 0x28
        /*005e*/ 	.short	(.L_970 - .L_969)


	//   ....[0]....
.L_969:
        /*0060*/ 	.word	0x00005260


	//   ....[1]....
        /*0064*/ 	.word	0x000052f0


	//   ....[2]....
        /*0068*/ 	.word	0x00005310


	//   ....[3]....
        /*006c*/ 	.word	0x00005450


	//   ....[4]....
        /*0070*/ 	.word	0x0000a000


	//   ....[5]....
        /*0074*/ 	.word	0x0000a010


	//   ....[6]....
        /*0078*/ 	.word	0x0000a040


	//   ....[7]....
        /*007c*/ 	.word	0x0000a050


	//   ....[8]....
        /*0080*/ 	.word	0x0000cba0


	//   ....[9]....
        /*0084*/ 	.word	0x0000cbe0


	//   ....[10]....
        /*0088*/ 	.word	0x0000cc40


	//   ....[11]....
        /*008c*/ 	.word	0x0000cc50


	//----- nvinfo : EIATTR_EXIT_INSTR_OFFSETS
	.align		4
.L_970:
        /*0090*/ 	.byte	0x04, 0x1c
        /*0092*/ 	.short	(.L_972 - .L_971)


	//   ....[0]....
.L_971:
        /*0094*/ 	.word	0x000001a0


	//   ....[1]....
        /*0098*/ 	.word	0x00000770


	//   ....[2]....
        /*009c*/ 	.word	0x000007a0


	//   ....[3]....
        /*00a0*/ 	.word	0x0000d9e0


	//----- nvinfo : EIATTR_CRS_STACK_SIZE
	.align		4
.L_972:
        /*00a4*/ 	.byte	0x04, 0x1e
        /*00a6*/ 	.short	(.L_974 - .L_973)
.L_973:
        /*00a8*/ 	.word	0x00000000


	//----- nvinfo : EIATTR_CBANK_PARAM_SIZE
	.align		4
.L_974:
        /*00ac*/ 	.byte	0x03, 0x19
        /*00ae*/ 	.short	0x01d0


	//----- nvinfo : EIATTR_PARAM_CBANK
	.align		4
        /*00b0*/ 	.byte	0x04, 0x0a
        /*00b2*/ 	.short	(.L_976 - .L_975)
	.align		4
.L_975:
        /*00b4*/ 	.word	index@(.nv.constant0._ZN5flash24flash_fwd_splitkv_kernelI23Flash_fwd_kernel_traitsILi64ELi64ELi256ELi4ELb0ELb0EN7cutlass6half_tE19Flash_kernel_traitsILi64ELi64ELi256ELi4ES3_EELb1ELb0ELb0ELb1ELb1ELb0ELb0ELb0EEEvNS_16Flash_fwd_paramsE)
        /*00b8*/ 	.short	0x0210
        /*00ba*/ 	.short	0x01d0


	//----- nvinfo : EIATTR_SW_WAR
	.align		4
.L_976:
        /*00bc*/ 	.byte	0x04, 0x36
        /*00be*/ 	.short	(.L_978 - .L_977)
.L_977:
        /*00c0*/ 	.word	0x00000008
.L_978:


//--------------------- .nv.info._ZN5flash24flash_fwd_splitkv_kernelI23Flash_fwd_kernel_traitsILi64ELi64ELi256ELi4ELb0ELb0EN7cutlass6half_tE19Flash_kernel_traitsILi64ELi64ELi256ELi4ES3_EELb1ELb0ELb0ELb1ELb1ELb1ELb0ELb0EEEvNS_16Flash_fwd_paramsE --------------------------
	.section	.nv.info._ZN5flash24flash_fwd_splitkv_kernelI23Flash_fwd_kernel_traitsILi64ELi64ELi256ELi4ELb0ELb0EN7cutlass6half_tE19Flash_kernel_traitsILi64ELi64ELi256ELi4ES3_EELb1ELb0ELb0ELb1ELb1ELb1ELb0ELb0EEEvNS_16Flash_fwd_paramsE,"",@"SHT_CUDA_INFO"
	.sectionflags	@""
	.align	4


	//----- nvinfo : EIATTR_CUDA_API_VERSION
	.align		4
        /*0000*/ 	.byte	0x04, 0x37
        /*0002*/ 	.short	(.L_980 - .L_979)
.L_979:
        /*0004*/ 	.word	0x00000082


	//----- nvinfo : EIATTR_KPARAM_INFO
	.align		4
.L_980:
        /*0008*/ 	.byte	0x04, 0x17
        /*000a*/ 	.short	(.L_982 - .L_981)
.L_981:
        /*000c*/ 	.word	0x00000000
        /*0010*/ 	.short	0x0000
        /*0012*/ 	.short	0x0000
        /*0014*/ 	.byte	0x00, 0xf0, 0x41, 0x07


	//----- nvinfo : EIATTR_SPARSE_MMA_MASK
	.align		4
.L_982:
        /*0018*/ 	.byte	0x03, 0x50
        /*001a*/ 	.short	0x0000


	//----- nvinfo : EIATTR_MAXREG_COUNT
	.align		4
        /*001c*/ 	.byte	0x03, 0x1b
        /*001e*/ 	.short	0x00ff


	//----- nvinfo : EIATTR_NUM_BARRIERS
	.align		4
        /*0020*/ 	.byte	0x02, 0x4c
        /*0022*/ 	.byte	0x01
	.zero		1


	//----- nvinfo : EIATTR_ANNOTATIONS
	.align		4
        /*0024*/ 	.byte	0x04, 0x55
        /*0026*/ 	.short	(.L_984 - .L_983)


	//   ....[0]....
.L_983:
        /* <DEDUP_REMOVED lines=11> */


	//----- nvinfo : EIATTR_MERCURY_ISA_VERSION
	.align		4
.L_984:
        /*00c8*/ 	.byte	0x03, 0x5f
        /*00ca*/ 	.short	0x0101


	//----- nvinfo : EIATTR_COOP_GROUP_MASK_REGIDS
	.align		4
        /*00cc*/ 	.byte	0x04, 0x29
        /*00ce*/ 	.short	(.L_986 - .L_985)


	//   ....[0]....
.L_985:
        /*00d0*/ 	.word	0xffffffff


	//   ....[1]....
        /*00d4*/ 	.word	0xffffffff


	//   ....[2]....
        /*00d8*/ 	.word	0xffffffff


	//   ....[3]....
        /*00dc*/ 	.word	0xffffffff


	//   ....[4]....
        /*00e0*/ 	.word	0xffffffff


	//   ....[5]....
        /*00e4*/ 	.word	0xffffffff


	//   ....[6]....
        /*00e8*/ 	.word	0xffffffff


	//   ....[7]....
        /*00ec*/ 	.word	0xffffffff


	//   ....[8]....
        /*00f0*/ 	.word	0xffffffff


	//   ....[9]....
        /*00f4*/ 	.word	0xffffffff


	//   ....[10]....
        /*00f8*/ 	.word	0xffffffff


	//   ....[11]....
        /*00fc*/ 	.word	0xffffffff


	//----- nvinfo : EIATTR_COOP_GROUP_INSTR_OFFSETS
	.align		4
.L_986:
        /*0100*/ 	.byte	0x04, 0x28
        /*0102*/ 	.short	(.L_988 - .L_987)


	//   ....[0]....
.L_987:
        /*0104*/ 	.word	0x00006290


	//   ....[1]....
        /*0108*/ 	.word	0x00006320


	//   ....[2]....
        /*010c*/ 	.word	0x000064c0


	//   ....[3]....
        /*0110*/ 	.word	0x00006510


	//   ....[4]....
        /*0114*/ 	.word	0x0000c3f0


	//   ....[5]....
        /*0118*/ 	.word	0x0000c410


	//   ....[6]....
        /*011c*/ 	.word	0x0000c440


	//   ....[7]....
        /*0120*/ 	.word	0x0000c450


	//   ....[8]....
        /*0124*/ 	.word	0x0000f180


	//   ....[9]....
        /*0128*/ 	.word	0x0000f190


	//   ....[10]....
        /*012c*/ 	.word	0x0000f1c0


	//   ....[11]....
        /*0130*/ 	.word	0x0000f1d0


	//----- nvinfo : EIATTR_EXIT_INSTR_OFFSETS
	.align		4
.L_988:
        /*0134*/ 	.byte	0x04, 0x1c
        /*0136*/ 	.short	(.L_990 - .L_989)


	//   ....[0]....
.L_989:
        /*0138*/ 	.word	0x000001b0


	//   ....[1]....
        /*013c*/ 	.word	0x00000770


	//   ....[2]....
        /*0140*/ 	.word	0x000007a0


	//   ....[3]....
        /*0144*/ 	.word	0x0000ff40


	//----- nvinfo : EIATTR_CRS_STACK_SIZE
	.align		4
.L_990:
        /*0148*/ 	.byte	0x04, 0x1e
        /*014a*/ 	.short	(.L_992 - .L_991)
.L_991:
        /*014c*/ 	.word	0x00000000


	//----- nvinfo : EIATTR_CBANK_PARAM_SIZE
	.align		4
.L_992:
        /*0150*/ 	.byte	0x03, 0x19
        /*0152*/ 	.short	0x01d0


	//----- nvinfo : EIATTR_PARAM_CBANK
	.align		4
        /*0154*/ 	.byte	0x04, 0x0a
        /*0156*/ 	.short	(.L_994 - .L_993)
	.align		4
.L_993:
        /*0158*/ 	.word	index@(.nv.constant0._ZN5flash24flash_fwd_splitkv_kernelI23Flash_fwd_kernel_traitsILi64ELi64ELi256ELi4ELb0ELb0EN7cutlass6half_tE19Flash_kernel_traitsILi64ELi64ELi256ELi4ES3_EELb1ELb0ELb0ELb1ELb1ELb1ELb0ELb0EEEvNS_16Flash_fwd_paramsE)
        /*015c*/ 	.short	0x0210
        /*015e*/ 	.short	0x01d0


	//----- nvinfo : EIATTR_SW_WAR
	.align		4
.L_994:
        /*0160*/ 	.byte	0x04, 0x36
        /*0162*/ 	.short	(.L_996 - .L_995)
.L_995:
        /*0164*/ 	.word	0x00000008
.L_996:


//--------------------- .nv.info._ZN5flash24flash_fwd_splitkv_kernelI23Flash_fwd_kernel_traitsILi64ELi64ELi256ELi4ELb0ELb0EN7cutlass6half_tE19Flash_kernel_traitsILi64ELi64ELi256ELi4ES3_EELb1ELb0ELb0ELb1ELb1ELb0ELb1ELb0EEEvNS_16Flash_fwd_paramsE --------------------------
	.section	.nv.info._ZN5flash24flash_fwd_splitkv_kernelI23Flash_fwd_kernel_traitsILi64ELi64ELi256ELi4ELb0ELb0EN7cutlass6half_tE19Flash_kernel_traitsILi64ELi64ELi256ELi4ES3_EELb1ELb0ELb0ELb1ELb1ELb0ELb1ELb0EEEvNS_16Flash_fwd_paramsE,"",@"SHT_CUDA_INFO"
	.sectionflags	@""
	.align	4


	//----- nvinfo : EIATTR_CUDA_API_VERSION
	.align		4
        /*0000*/ 	.byte	0x04, 0x37
        /*0002*/ 	.short	(.L_998 - .L_997)
.L_997:
        /*0004*/ 	.word	0x00000082


	//----- nvinfo : EIATTR_KPARAM_INFO
	.align		4
.L_998:
        /*0008*/ 	.byte	0x04, 0x17
        /*000a*/ 	.short	(.L_1000 - .L_999)
.L_999:
        /*000c*/ 	.word	0x00000000
        /*0010*/ 	.short	0x0000
        /*0012*/ 	.short	0x0000
        /*0014*/ 	.byte	0x00, 0xf0, 0x41, 0x07


	//----- nvinfo : EIATTR_SPARSE_MMA_MASK
	.align		4
.L_1000:
        /*0018*/ 	.byte	0x03, 0x50
        /*001a*/ 	.short	0x0000


	//----- nvinfo : EIATTR_MAXREG_COUNT
	.align		4
        /*001c*/ 	.byte	0x03, 0x1b
        /*001e*/ 	.short	0x00ff


	//----- nvinfo : EIATTR_NUM_BARRIERS
	.align		4
        /*0020*/ 	.byte	0x02, 0x4c
        /*0022*/ 	.byte	0x01
	.zero		1


	//----- nvinfo : EIATTR_ANNOTATIONS
	.align		4
        /*0024*/ 	.byte	0x04, 0x55
        /*0026*/ 	.short	(.L_1002 - .L_1001)


	//   ....[0]....
.L_1001:
        /*0028*/ 	.word	0x00000001
        /*002c*/ 	.byte	0x30, 0x32, 0x00, 0x00, 0x01, 0x00, 0x00, 0x00, 0x60, 0x32, 0x00, 0x00, 0x01, 0x00, 0x00, 0x00
        /*003c*/ 	.byte	0x10, 0x33, 0x00, 0x00, 0x01, 0x00, 0x00, 0x00, 0x60, 0x33, 0x00, 0x00, 0x01, 0x00, 0x00, 0x00
        /*004c*/ 	.byte	0xd0, 0x33, 0x00, 0x00, 0x01, 0x00, 0x00, 0x00, 0x40, 0x34, 0x00, 0x00, 0x01, 0x00, 0x00, 0x00
        /*005c*/ 	.byte	0x40, 0x4d, 0x00, 0x00, 0x01, 0x00, 0x00, 0x00, 0x70, 0x4d, 0x00, 0x00, 0x01, 0x00, 0x00, 0x00
        /*006c*/ 	.byte	0x80, 0x4d, 0x00, 0x00, 0x01, 0x00, 0x00, 0x00, 0x90, 0x4d, 0x00, 0x00, 0x01, 0x00, 0x00, 0x00
        /*007c*/ 	.byte	0xa0, 0x4d, 0x00, 0x00, 0x01, 0x00, 0x00, 0x00, 0xb0, 0x4d, 0x00, 0x00


	//----- nvinfo : EIATTR_MERCURY_ISA_VERSION
	.align		4
.L_1002:
        /*0088*/ 	.byte	0x03, 0x5f
        /*008a*/ 	.short	0x0101


	//----- nvinfo : EIATTR_COOP_GROUP_MASK_REGIDS
	.align		4
        /*008c*/ 	.byte	0x04, 0x29
        /*008e*/ 	.short	(.L_1004 - .L_1003)


	//   ....[0]....
.L_1003:
        /*0090*/ 	.word	0xffffffff


	//   ....[1]....
        /*0094*/ 	.word	0xffffffff


	//   ....[2]....
        /*0098*/ 	.word	0xffffffff


	//   ....[3]....
        /*009c*/ 	.word	0xffffffff


	//   ....[4]....
        /*00a0*/ 	.word	0xffffffff


	//   ....[5]....
        /*00a4*/ 	.word	0xffffffff


	//   ....[6]....
        /*00a8*/ 	.word	0xffffffff


	//   ....[7]....
        /*00ac*/ 	.word	0xffffffff


	//   ....[8]....
        /*00b0*/ 	.word	0xffffffff


	//   ....[9]....
        /*00b4*/ 	.word	0xffffffff


	//   ....[10]....
        /*00b8*/ 	.word	0xffffffff


	//   ....[11]....
        /*00bc*/ 	.word	0xffffffff


	//----- nvinfo : EIATTR_COOP_GROUP_INSTR_OFFSETS
	.align		4
.L_1004:
        /*00c0*/ 	.byte	0x04, 0x28
        /*00c2*/ 	.short	(.L_1006 - .L_1005)


	//   ....[0]....
.L_1005:
        /*00c4*/ 	.word	0x00005590


	//   ....[1]....
        /*00c8*/ 	.word	0x000055b0


	//   ....[2]....
        /*00cc*/ 	.word	0x00005620


	//   ....[3]....
        /*00d0*/ 	.word	0x00005810


	//   ....[4]....
        /*00d4*/ 	.word	0x0000a340


	//   ....[5]....
        /*00d8*/ 	.word	0x0000a350


	//   ....[6]....
        /*00dc*/ 	.word	0x0000a380


	//   ....[7]....
        /*00e0*/ 	.word	0x0000a390


	//   ....[8]....
        /*00e4*/ 	.word	0x0000cee0


	//   ....[9]....
        /*00e8*/ 	.word	0x0000cf20


	//   ....[10]....
        /*00ec*/ 	.word	0x0000cfb0


	//   ....[11]....
        /*00f0*/ 	.word	0x0000cfc0


	//----- nvinfo : EIATTR_EXIT_INSTR_OFFSETS
	.align		4
.L_1006:
        /*00f4*/ 	.byte	0x04, 0x1c
        /*00f6*/ 	.short	(.L_1008 - .L_1007)


	//   ....[0]....
.L_1007:
        /*00f8*/ 	.word	0x000002a0


	//   ....[1]....
        /*00fc*/ 	.word	0x00000a30


	//   ....[2]....
        /*0100*/ 	.word	0x00000a60


	//   ....[3]....
        /*0104*/ 	.word	0x0000db00


	//----- nvinfo : EIATTR_CRS_STACK_SIZE
	.align		4
.L_1008:
        /*0108*/ 	.byte	0x04, 0x1e
        /*010a*/ 	.short	(.L_1010 - .L_1009)
.L_1009:
        /*010c*/ 	.word	0x00000000


	//----- nvinfo : EIATTR_CBANK_PARAM_SIZE
	.align		4
.L_1010:
        /*0110*/ 	.byte	0x03, 0x19
        /*0112*/ 	.short	0x01d0


	//----- nvinfo : EIATTR_PARAM_CBANK
	.align		4
        /*0114*/ 	.byte	0x04, 0x0a
        /*0116*/ 	.short	(.L_1012 - .L_1011)
	.align		4
.L_1011:
        /*0118*/ 	.word	index@(.nv.constant0._ZN5flash24flash_fwd_splitkv_kernelI23Flash_fwd_kernel_traitsILi64ELi64ELi256ELi4ELb0ELb0EN7cutlass6half_tE19Flash_kernel_traitsILi64ELi64ELi256ELi4ES3_EELb1ELb0ELb0ELb1ELb1ELb0ELb1ELb0EEEvNS_16Flash_fwd_paramsE)
        /*011c*/ 	.short	0x0210
        /*011e*/ 	.short	0x01d0


	//----- nvinfo : EIATTR_SW_WAR
	.align		4
.L_1012:
        /*0120*/ 	.byte	0x04, 0x36
        /*0122*/ 	.short	(.L_1014 - .L_1013)
.L_1013:
        /*0124*/ 	.word	0x00000008
.L_1014:


//--------------------- .nv.info._ZN5flash24flash_fwd_splitkv_kernelI23Flash_fwd_kernel_traitsILi64ELi64ELi256ELi4ELb0ELb0EN7cutlass6half_tE19Flash_kernel_traitsILi64ELi64ELi256ELi4ES3_EELb1ELb0ELb0ELb1ELb1ELb1ELb1ELb0EEEvNS_16Flash_fwd_paramsE --------------------------
	.section	.nv.info._ZN5flash24flash_fwd_splitkv_kernelI23Flash_fwd_kernel_traitsILi64ELi64ELi256ELi4ELb0ELb0EN7cutlass6half_tE19Flash_kernel_traitsILi64ELi64ELi256ELi4ES3_EELb1ELb0ELb0ELb1ELb1ELb1ELb1ELb0EEEvNS_16Flash_fwd_paramsE,"",@"SHT_CUDA_INFO"
	.sectionflags	@""
	.align	4


	//----- nvinfo : EIATTR_CUDA_API_VERSION
	.align		4
        /*0000*/ 	.byte	0x04, 0x37
        /*0002*/ 	.short	(.L_1016 - .L_1015)
.L_1015:
        /*0004*/ 	.word	0x00000082


	//----- nvinfo : EIATTR_KPARAM_INFO
	.align		4
.L_1016:
        /*0008*/ 	.byte	0x04, 0x17
        /*000a*/ 	.short	(.L_1018 - .L_1017)
.L_1017:
        /*000c*/ 	.word	0x00000000
        /*0010*/ 	.short	0x0000
        /*0012*/ 	.short	0x0000
        /*0014*/ 	.byte	0x00, 0xf0, 0x41, 0x07


	//----- nvinfo : EIATTR_SPARSE_MMA_MASK
	.align		4
.L_1018:
        /*0018*/ 	.byte	0x03, 0x50
        /*001a*/ 	.short	0x0000


	//----- nvinfo : EIATTR_MAXREG_COUNT
	.align		4
        /*001c*/ 	.byte	0x03, 0x1b
        /*001e*/ 	.short	0x00ff


	//----- nvinfo : EIATTR_NUM_BARRIERS
	.align		4
        /*0020*/ 	.byte	0x02, 0x4c
        /*0022*/ 	.byte	0x01
	.zero		1


	//----- nvinfo : EIATTR_ANNOTATIONS
	.align		4
        /*0024*/ 	.byte	0x04, 0x55
        /*0026*/ 	.short	(.L_1020 - .L_1019)


	//   ....[0]....
.L_1019:
        /* <DEDUP_REMOVED lines=16> */


	//----- nvinfo : EIATTR_MERCURY_ISA_VERSION
	.align		4
.L_1020:
        /*0118*/ 	.byte	0x03, 0x5f
        /*011a*/ 	.short	0x0101


	//----- nvinfo : EIATTR_COOP_GROUP_MASK_REGIDS
	.align		4
        /*011c*/ 	.byte	0x04, 0x29
        /*011e*/ 	.short	(.L_1022 - .L_1021)


	//   ....[0]....
.L_1021:
        /*0120*/ 	.word	0xffffffff


	//   ....[1]....
        /*0124*/ 	.word	0xffffffff


	//   ....[2]....
        /*0128*/ 	.word	0xffffffff


	//   ....[3]....
        /*012c*/ 	.word	0xffffffff


	//   ....[4]....
        /*0130*/ 	.word	0xffffffff


	//   ....[5]....
        /*0134*/ 	.word	0xffffffff


	//   ....[6]....
        /*0138*/ 	.word	0xffffffff


	//   ....[7]....
        /*013c*/ 	.word	0xffffffff


	//   ....[8]....
        /*0140*/ 	.word	0xffffffff


	//   ....[9]....
        /*0144*/ 	.word	0xffffffff


	//   ....[10]....
        /*0148*/ 	.word	0xffffffff


	//   ....[11]....
        /*014c*/ 	.word	0xffffffff


	//----- nvinfo : EIATTR_COOP_GROUP_INSTR_OFFSETS
	.align		4
.L_1022:
        /*0150*/ 	.byte	0x04, 0x28
        /*0152*/ 	.short	(.L_1024 - .L_1023)


	//   ....[0]....
.L_1023:
        /*0154*/ 	.word	0x000065e0


	//   ....[1]....
        /*0158*/ 	.word	0x00006670


	//   ....[2]....
        /*015c*/ 	.word	0x000067f0


	//   ....[3]....
        /*0160*/ 	.word	0x00006900


	//   ....[4]....
        /*0164*/ 	.word	0x0000c710


	//   ....[5]....
        /*0168*/ 	.word	0x0000c730


	//   ....[6]....
        /*016c*/ 	.word	0x0000c760


	//   ....[7]....
        /*0170*/ 	.word	0x0000c770


	//   ....[8]....
        /*0174*/ 	.word	0x0000f510


	//   ....[9]....
        /*0178*/ 	.word	0x0000f520


	//   ....[10]....
        /*017c*/ 	.word	0x0000f540


	//   ....[11]....
        /*0180*/ 	.word	0x0000f560


	//----- nvinfo : EIATTR_EXIT_INSTR_OFFSETS
	.align		4
.L_1024:
        /*0184*/ 	.byte	0x04, 0x1c
        /*0186*/ 	.short	(.L_1026 - .L_1025)


	//   ....[0]....
.L_1025:
        /*0188*/ 	.word	0x000002b0


	//   ....[1]....
        /*018c*/ 	.word	0x00000a80


	//   ....[2]....
        /*0190*/ 	.word	0x00000ab0


	//   ....[3]....
        /*0194*/ 	.word	0x00010050


	//----- nvinfo : EIATTR_CRS_STACK_SIZE
	.align		4
.L_1026:
        /*0198*/ 	.byte	0x04, 0x1e
        /*019a*/ 	.short	(.L_1028 - .L_1027)
.L_1027:
        /*019c*/ 	.word	0x00000000


	//----- nvinfo : EIATTR_CBANK_PARAM_SIZE
	.align		4
.L_1028:
        /*01a0*/ 	.byte	0x03, 0x19
        /*01a2*/ 	.short	0x01d0


	//----- nvinfo : EIATTR_PARAM_CBANK
	.align		4
        /*01a4*/ 	.byte	0x04, 0x0a
        /*01a6*/ 	.short	(.L_1030 - .L_1029)
	.align		4
.L_1029:
        /*01a8*/ 	.word	index@(.nv.constant0._ZN5flash24flash_fwd_splitkv_kernelI23Flash_fwd_kernel_traitsILi64ELi64ELi256ELi4ELb0ELb0EN7cutlass6half_tE19Flash_kernel_traitsILi64ELi64ELi256ELi4ES3_EELb1ELb0ELb0ELb1ELb1ELb1ELb1ELb0EEEvNS_16Flash_fwd_paramsE)
        /*01ac*/ 	.short	0x0210
        /*01ae*/ 	.short	0x01d0


	//----- nvinfo : EIATTR_SW_WAR
	.align		4
.L_1030:
        /*01b0*/ 	.byte	0x04, 0x36
        /*01b2*/ 	.short	(.L_1032 - .L_1031)
.L_1031:
        /*01b4*/ 	.word	0x00000008
.L_1032:


//--------------------- .nv.info._ZN5flash24flash_fwd_splitkv_kernelI23Flash_fwd_kernel_traitsILi64ELi64ELi256ELi4ELb0ELb0EN7cutlass6half_tE19Flash_kernel_traitsILi64ELi64ELi256ELi4ES3_EELb1ELb0ELb0ELb0ELb1ELb0ELb0ELb0EEEvNS_16Flash_fwd_paramsE --------------------------
	.section	.nv.info._ZN5flash24flash_fwd_splitkv_kernelI23Flash_fwd_kernel_traitsILi64ELi64ELi256ELi4ELb0ELb0EN7cutlass6half_tE19Flash_kernel_traitsILi64ELi64ELi256ELi4ES3_EELb1ELb0ELb0ELb0ELb1ELb0ELb0ELb0EEEvNS_16Flash_fwd_paramsE,"",@"SHT_CUDA_INFO"
	.sectionflags	@""
	.align	4


	//----- nvinfo : EIATTR_CUDA_API_VERSION
	.align		4
        /*0000*/ 	.byte	0x04, 0x37
        /*0002*/ 	.short	(.L_1034 - .L_1033)
.L_1033:
        /*0004*/ 	.word	0x00000082


	//----- nvinfo : EIATTR_KPARAM_INFO
	.align		4
.L_1034:
        /*0008*/ 	.byte	0x04, 0x17
        /*000a*/ 	.short	(.L_1036 - .L_1035)
.L_1035:
        /*000c*/ 	.word	0x00000000
        /*0010*/ 	.short	0x0000
        /*0012*/ 	.short	0x0000
        /*0014*/ 	.byte	0x00, 0xf0, 0x41, 0x07


	//----- nvinfo : EIATTR_SPARSE_MMA_MASK
	.align		4
.L_1036:
        /*0018*/ 	.byte	0x03, 0x50
        /*001a*/ 	.short	0x0000


	//----- nvinfo : EIATTR_MAXREG_COUNT
	.align		4
        /*001c*/ 	.byte	0x03, 0x1b
        /*001e*/ 	.short	0x00ff


	//----- nvinfo : EIATTR_NUM_BARRIERS
	.align		4
        /*0020*/ 	.byte	0x02, 0x4c
        /*0022*/ 	.byte	0x01
	.zero		1


	//----- nvinfo : EIATTR_ANNOTATIONS
	.align		4
        /*0024*/ 	.byte	0x04, 0x55
        /*0026*/ 	.short	(.L_1038 - .L_1037)


	//   ....[0]....
.L_1037:
        /*0028*/ 	.word	0x00000001
        /*002c*/ 	.byte	0x30, 0x9d, 0x00, 0x00, 0x01, 0x00, 0x00, 0x00, 0x80, 0x9d, 0x00, 0x00, 0x01, 0x00, 0x00, 0x00
        /*003c*/ 	.byte	0xa0, 0xd0, 0x00, 0x00, 0x01, 0x00, 0x00, 0x00, 0xd0, 0xd0, 0x00, 0x00, 0x01, 0x00, 0x00, 0x00
        /*004c*/ 	.byte	0x40, 0x04, 0x01, 0x00, 0x01, 0x00, 0x00, 0x00, 0x60, 0x04, 0x01, 0x00, 0x01, 0x00, 0x00, 0x00
        /*005c*/ 	.byte	0xc0, 0x05, 0x01, 0x00, 0x01, 0x00, 0x00, 0x00, 0x10, 0x06, 0x01, 0x00, 0x01, 0x00, 0x00, 0x00
        /*006c*/ 	.byte	0x70, 0x22, 0x01, 0x00, 0x01, 0x00, 0x00, 0x00, 0xb0, 0x22, 0x01, 0x00, 0x01, 0x00, 0x00, 0x00
        /*007c*/ 	.byte	0xe0, 0x55, 0x01, 0x00, 0x01, 0x00, 0x00, 0x00, 0x10, 0x56, 0x01, 0x00, 0x01, 0x00, 0x00, 0x00
        /*008c*/ 	.byte	0x40, 0x56, 0x01, 0x00, 0x01, 0x00, 0x00, 0x00, 0x50, 0x56, 0x01, 0x00


	//----- nvinfo : EIATTR_MERCURY_ISA_VERSION
	.align		4
.L_1038:
        /*0098*/ 	.byte	0x03, 0x5f
        /*009a*/ 	.short	0x0101


	//----- nvinfo : EIATTR_INT_WARP_WIDE_INSTR_OFFSETS
	.align		4
        /*009c*/ 	.byte	0x04, 0x31
        /*009e*/ 	.short	(.L_1040 - .L_1039)


	//   ....[0]....
.L_1039:
        /*00a0*/ 	.word	0x000023d0


	//   ....[1]....
        /*00a4*/ 	.word	0x00002710


	//   ....[2]....
        /*00a8*/ 	.word	0x00002770


	//   ....[3]....
        /*00ac*/ 	.word	0x00002900


	//   ....[4]....
        /*00b0*/ 	.word	0x00002a10


	//   ....[5]....
        /*00b4*/ 	.word	0x00002b60


	//   ....[6]....
        /*00b8*/ 	.word	0x00002d70


	//   ....[7]....
        /*00bc*/ 	.word	0x00002e70


	//   ....[8]....
        /*00c0*/ 	.word	0x00002e90


	//   ....[9]....
        /*00c4*/ 	.word	0x00002f30


	//   ....[10]....
        /*00c8*/ 	.word	0x000031d0


	//   ....[11]....
        /*00cc*/ 	.word	0x00003280


	//   ....[12]....
        /*00d0*/ 	.word	0x00003500


	//   ....[13]....
        /*00d4*/ 	.word	0x000035a0


	//   ....[14]....
        /*00d8*/ 	.word	0x00003690


	//   ....[15]....
        /*00dc*/ 	.word	0x00003840


	//   ....[16]....
        /*00e0*/ 	.word	0x000038f0


	//   ....[17]....
        /*00e4*/ 	.word	0x000039b0


	//   ....[18]....
        /*00e8*/ 	.word	0x00003a00


	//   ....[19]....
        /*00ec*/ 	.word	0x00003c90


	//   ....[20]....
        /*00f0*/ 	.word	0x00003d10


	//   ....[21]....
        /*00f4*/ 	.word	0x00003ef0


	//----- nvinfo : EIATTR_COOP_GROUP_MASK_REGIDS
	.align		4
.L_1040:
        /*00f8*/ 	.byte	0x04, 0x29
        /*00fa*/ 	.short	(.L_1042 - .L_1041)


	//   ....[0]....
.L_1041:
        /*00fc*/ 	.word	0xffffffff


	//   ....[1]....
        /*0100*/ 	.word	0xffffffff


	//   ....[2]....
        /*0104*/ 	.word	0xffffffff


	//   ....[3]....
        /*0108*/ 	.word	0xffffffff


	//   ....[4]....
        /*010c*/ 	.word	0xffffffff


	//   ....[5]....
        /*0110*/ 	.word	0xffffffff


	//   ....[6]....
        /*0114*/ 	.word	0xffffffff


	//   ....[7]....
        /*0118*/ 	.word	0xffffffff


	//   ....[8]....
        /*011c*/ 	.word	0xffffffff


	//   ....[9]....
        /*0120*/ 	.word	0xffffffff


	//   ....[10]....
        /*0124*/ 	.word	0xffffffff


	//   ....[11]....
        /*0128*/ 	.word	0xffffffff


	//   ....[12]....
        /*012c*/ 	.word	0xffffffff


	//   ....[13]....
        /*0130*/ 	.word	0xffffffff


	//   ....[14]....
        /*0134*/ 	.word	0xffffffff


	//   ....[15]....
        /*0138*/ 	.word	0xffffffff


	//----- nvinfo : EIATTR_COOP_GROUP_INSTR_OFFSETS
	.align		4
.L_1042:
        /*013c*/ 	.byte	0x04, 0x28
        /*013e*/ 	.short	(.L_1044 - .L_1043)


	//   ....[0]....
.L_1043:
        /*0140*/ 	.word	0x000070f0


	//   ....[1]....
        /*0144*/ 	.word	0x00007270


	//   ....[2]....
        /*0148*/ 	.word	0x000076c0


	//   ....[3]....
        /*014c*/ 	.word	0x00007890


	//   ....[4]....
        /*0150*/ 	.word	0x0000d8a0


	//   ....[5]....
        /*0154*/ 	.word	0x0000d930


	//   ....[6]....
        /*0158*/ 	.word	0x0000d950


	//   ....[7]....
        /*015c*/ 	.word	0x0000d9b0


	//   ....[8]....
        /*0160*/ 	.word	0x00012aa0


	//   ....[9]....
        /*0164*/ 	.word	0x00012ab0


	//   ....[10]....
        /*0168*/ 	.word	0x00012ae0


	//   ....[11]....
        /*016c*/ 	.word	0x00012af0


	//   ....[12]....
        /*0170*/ 	.word	0x000156f0


	//   ....[13]....
        /*0174*/ 	.word	0x00015700


	//   ....[14]....
        /*0178*/ 	.word	0x00015730


	//   ....[15]....
        /*017c*/ 	.word	0x00015740


	//----- nvinfo : EIATTR_EXIT_INSTR_OFFSETS
	.align		4
.L_1044:
        /*0180*/ 	.byte	0x04, 0x1c
        /*0182*/ 	.short	(.L_1046 - .L_1045)


	//   ....[0]....
.L_1045:
        /*0184*/ 	.word	0x000004b0


	//   ....[1]....
        /*0188*/ 	.word	0x00000db0


	//   ....[2]....
        /*018c*/ 	.word	0x00000de0


	//   ....[3]....
        /*0190*/ 	.word	0x000166c0


	//   ....[4]....
        /*0194*/ 	.word	0x00016780


	//----- nvinfo : EIATTR_CRS_STACK_SIZE
	.align		4
.L_1046:
        /*0198*/ 	.byte	0x04, 0x1e
        /*019a*/ 	.short	(.L_1048 - .L_1047)
.L_1047:
        /*019c*/ 	.word	0x00000000


	//----- nvinfo : EIATTR_CBANK_PARAM_SIZE
	.align		4
.L_1048:
        /*01a0*/ 	.byte	0x03, 0x19
        /*01a2*/ 	.short	0x01d0


	//----- nvinfo : EIATTR_PARAM_CBANK
	.align		4
        /*01a4*/ 	.byte	0x04, 0x0a
        /*01a6*/ 	.short	(.L_1050 - .L_1049)
	.align		4
.L_1049:
        /*01a8*/ 	.word	index@(.nv.constant0._ZN5flash24flash_fwd_splitkv_kernelI23Flash_fwd_kernel_traitsILi64ELi64ELi256ELi4ELb0ELb0EN7cutlass6half_tE19Flash_kernel_traitsILi64ELi64ELi256ELi4ES3_EELb1ELb0ELb0ELb0ELb1ELb0ELb0ELb0EEEvNS_16Flash_fwd_paramsE)
        /*01ac*/ 	.short	0x0210
        /*01ae*/ 	.short	0x01d0


	//----- nvinfo : EIATTR_SW_WAR
	.align		4
.L_1050:
        /*01b0*/ 	.byte	0x04, 0x36
        /*01b2*/ 	.short	(.L_1052 - .L_1051)
.L_1051:
        /*01b4*/ 	.word	0x00000008
.L_1052:


//--------------------- .nv.info._ZN5flash24flash_fwd_splitkv_kernelI23Flash_fwd_kernel_traitsILi64ELi64ELi256ELi4ELb0ELb0EN7cutlass6half_tE19Flash_kernel_traitsILi64ELi64ELi256ELi4ES3_EELb1ELb0ELb0ELb0ELb1ELb1ELb0ELb0EEEvNS_16Flash_fwd_paramsE --------------------------
	.section	.nv.info._ZN5flash24flash_fwd_splitkv_kernelI23Flash_fwd_kernel_traitsILi64ELi64ELi256ELi4ELb0ELb0EN7cutlass6half_tE19Flash_kernel_traitsILi64ELi64ELi256ELi4ES3_EELb1ELb0ELb0ELb0ELb1ELb1ELb0ELb0EEEvNS_16Flash_fwd_paramsE,"",@"SHT_CUDA_INFO"
	.sectionflags	@""
	.align	4


	//----- nvinfo : EIATTR_CUDA_API_VERSION
	.align		4
        /*0000*/ 	.byte	0x04, 0x37
        /*0002*/ 	.short	(.L_1054 - .L_1053)
.L_1053:
        /*0004*/ 	.word	0x00000082


	//----- nvinfo : EIATTR_KPARAM_INFO
	.align		4
.L_1054:
        /*0008*/ 	.byte	0x04, 0x17
        /*000a*/ 	.short	(.L_1056 - .L_1055)
.L_1055:
        /*000c*/ 	.word	0x00000000
        /*0010*/ 	.short	0x0000
        /*0012*/ 	.short	0x0000
        /*0014*/ 	.byte	0x00, 0xf0, 0x41, 0x07


	//----- nvinfo : EIATTR_SPARSE_MMA_MASK
	.align		4
.L_1056:
        /*0018*/ 	.byte	0x03, 0x50
        /*001a*/ 	.short	0x0000


	//----- nvinfo : EIATTR_MAXREG_COUNT
	.align		4
        /*001c*/ 	.byte	0x03, 0x1b
        /*001e*/ 	.short	0x00ff


	//----- nvinfo : EIATTR_NUM_BARRIERS
	.align		4
        /*0020*/ 	.byte	0x02, 0x4c
        /*0022*/ 	.byte	0x01
	.zero		1


	//----- nvinfo : EIATTR_ANNOTATIONS
	.align		4
        /*0024*/ 	.byte	0x04, 0x55
        /*0026*/ 	.short	(.L_1058 - .L_1057)


	//   ....[0]....
.L_1057:
        /* <DEDUP_REMOVED lines=20> */


	//----- nvinfo : EIATTR_MERCURY_ISA_VERSION
	.align		4
.L_1058:
        /*0158*/ 	.byte	0x03, 0x5f
        /*015a*/ 	.short	0x0101


	//----- nvinfo : EIATTR_INT_WARP_WIDE_INSTR_OFFSETS
	.align		4
        /*015c*/ 	.byte	0x04, 0x31
        /*015e*/ 	.short	(.L_1060 - .L_1059)


	//   ....[0]....
.L_1059:
        /*0160*/ 	.word	0x000024d0


	//   ....[1]....
        /*0164*/ 	.word	0x00002660


	//   ....[2]....
        /*0168*/ 	.word	0x000026f0


	//   ....[3]....
        /*016c*/ 	.word	0x00002970


	//   ....[4]....
        /*0170*/ 	.word	0x00002a20


	//   ....[5]....
        /*0174*/ 	.word	0x00002bf0


	//   ....[6]....
        /*0178*/ 	.word	0x00002d10


	//   ....[7]....
        /*017c*/ 	.word	0x00002d40


	//   ....[8]....
        /*0180*/ 	.word	0x00002e20


	//   ....[9]....
        /*0184*/ 	.word	0x00003110


	//   ....[10]....
        /*0188*/ 	.word	0x000031b0


	//   ....[11]....
        /*018c*/ 	.word	0x00003220


	//   ....[12]....
        /*0190*/ 	.word	0x00003550


	//   ....[13]....
        /*0194*/ 	.word	0x00003580


	//   ....[14]....
        /*0198*/ 	.word	0x000036b0


	//   ....[15]....
        /*019c*/ 	.word	0x00003860


	//   ....[16]....
        /*01a0*/ 	.word	0x000038f0


	//   ....[17]....
        /*01a4*/ 	.word	0x00003a20


	//   ....[18]....
        /*01a8*/ 	.word	0x00003a50


	//   ....[19]....
        /*01ac*/ 	.word	0x00003cc0


	//   ....[20]....
        /*01b0*/ 	.word	0x00003d30


	//   ....[21]....
        /*01b4*/ 	.word	0x00003d40


	//----- nvinfo : EIATTR_COOP_GROUP_MASK_REGIDS
	.align		4
.L_1060:
        /*01b8*/ 	.byte	0x04, 0x29
        /*01ba*/ 	.short	(.L_1062 - .L_1061)


	//   ....[0]....
.L_1061:
        /*01bc*/ 	.word	0xffffffff


	//   ....[1]....
        /*01c0*/ 	.word	0xffffffff


	//   ....[2]....
        /*01c4*/ 	.word	0xffffffff


	//   ....[3]....
        /*01c8*/ 	.word	0xffffffff


	//   ....[4]....
        /*01cc*/ 	.word	0xffffffff


	//   ....[5]....
        /*01d0*/ 	.word	0xffffffff


	//   ....[6]....
        /*01d4*/ 	.word	0xffffffff


	//   ....[7]....
        /*01d8*/ 	.word	0xffffffff


	//   ....[8]....
        /*01dc*/ 	.word	0xffffffff


	//   ....[9]....
        /*01e0*/ 	.word	0xffffffff


	//   ....[10]....
        /*01e4*/ 	.word	0xffffffff


	//   ....[11]....
        /*01e8*/ 	.word	0xffffffff


	//   ....[12]....
        /*01ec*/ 	.word	0xffffffff


	//   ....[13]....
        /*01f0*/ 	.word	0xffffffff


	//   ....[14]....
        /*01f4*/ 	.word	0xffffffff


	//   ....[15]....
        /*01f8*/ 	.word	0xffffffff


	//----- nvinfo : EIATTR_COOP_GROUP_INSTR_OFFSETS
	.align		4
.L_1062:
        /*01fc*/ 	.byte	0x04, 0x28
        /*01fe*/ 	.short	(.L_1064 - .L_1063)


	//   ....[0]....
.L_1063:
        /*0200*/ 	.word	0x00008130


	//   ....[1]....
        /*0204*/ 	.word	0x000082b0


	//   ....[2]....
        /*0208*/ 	.word	0x00008650


	//   ....[3]....
        /*020c*/ 	.word	0x000086e0


	//   ....[4]....
        /*0210*/ 	.word	0x000103c0


	//   ....[5]....
        /*0214*/ 	.word	0x00010450


	//   ....[6]....
        /*0218*/ 	.word	0x00010490


	//   ....[7]....
        /*021c*/ 	.word	0x00010550


	//   ....[8]....
        /*0220*/ 	.word	0x000169e0


	//   ....[9]....
        /*0224*/ 	.word	0x00016a00


	//   ....[10]....
        /*0228*/ 	.word	0x00016a30


	//   ....[11]....
        /*022c*/ 	.word	0x00016a40


	//   ....[12]....
        /*0230*/ 	.word	0x00019730


	//   ....[13]....
        /*0234*/ 	.word	0x00019740


	//   ....[14]....
        /*0238*/ 	.word	0x00019760


	//   ....[15]....
        /*023c*/ 	.word	0x00019780


	//----- nvinfo : EIATTR_EXIT_INSTR_OFFSETS
	.align		4
.L_1064:
        /*0240*/ 	.byte	0x04, 0x1c
        /*0242*/ 	.short	(.L_1066 - .L_1065)


	//   ....[0]....
.L_1065:
        /*0244*/ 	.word	0x000004b0


	//   ....[1]....
        /*0248*/ 	.word	0x00000dc0


	//   ....[2]....
        /*024c*/ 	.word	0x00000df0


	//   ....[3]....
        /*0250*/ 	.word	0x0001a6f0


	//   ....[4]....
        /*0254*/ 	.word	0x0001a7c0


	//----- nvinfo : EIATTR_CRS_STACK_SIZE
	.align		4
.L_1066:
        /*0258*/ 	.byte	0x04, 0x1e
        /*025a*/ 	.short	(.L_1068 - .L_1067)
.L_1067:
        /*025c*/ 	.word	0x00000000


	//----- nvinfo : EIATTR_CBANK_PARAM_SIZE
	.align		4
.L_1068:
        /*0260*/ 	.byte	0x03, 0x19
        /*0262*/ 	.short	0x01d0


	//----- nvinfo : EIATTR_PARAM_CBANK
	.align		4
        /*0264*/ 	.byte	0x04, 0x0a
        /*0266*/ 	.short	(.L_1070 - .L_1069)
	.align		4
.L_1069:
        /*0268*/ 	.word	index@(.nv.constant0._ZN5flash24flash_fwd_splitkv_kernelI23Flash_fwd_kernel_traitsILi64ELi64ELi256ELi4ELb0ELb0EN7cutlass6half_tE19Flash_kernel_traitsILi64ELi64ELi256ELi4ES3_EELb1ELb0ELb0ELb0ELb1ELb1ELb0ELb0EEEvNS_16Flash_fwd_paramsE)
        /*026c*/ 	.short	0x0210
        /*026e*/ 	.short	0x01d0


	//----- nvinfo : EIATTR_SW_WAR
	.align		4
.L_1070:
        /*0270*/ 	.byte	0x04, 0x36
        /*0272*/ 	.short	(.L_1072 - .L_1071)
.L_1071:
        /*0274*/ 	.word	0x00000008
.L_1072:


//--------------------- .nv.info._ZN5flash24flash_fwd_splitkv_kernelI23Flash_fwd_kernel_traitsILi64ELi64ELi256ELi4ELb0ELb0EN7cutlass6half_tE19Flash_kernel_traitsILi64ELi64ELi256ELi4ES3_EELb1ELb0ELb1ELb0ELb0ELb0ELb0ELb0EEEvNS_16Flash_fwd_paramsE --------------------------
	.section	.nv.info._ZN5flash24flash_fwd_splitkv_kernelI23Flash_fwd_kernel_traitsILi64ELi64ELi256ELi4ELb0ELb0EN7cutlass6half_tE19Flash_kernel_traitsILi64ELi64ELi256ELi4ES3_EELb1ELb0ELb1ELb0ELb0ELb0ELb0ELb0EEEvNS_16Flash_fwd_paramsE,"",@"SHT_CUDA_INFO"
	.sectionflags	@""
	.align	4


	//----- nvinfo : EIATTR_CUDA_API_VERSION
	.align		4
        /*0000*/ 	.byte	0x04, 0x37
        /*0002*/ 	.short	(.L_1074 - .L_1073)
.L_1073:
        /*0004*/ 	.word	0x00000082


	//----- nvinfo : EIATTR_KPARAM_INFO
	.align		4
.L_1074:
        /*0008*/ 	.byte	0x04, 0x17
        /*000a*/ 	.short	(.L_1076 - .L_1075)
.L_1075:
        /*000c*/ 	.word	0x00000000
        /*0010*/ 	.short	0x0000
        /*0012*/ 	.short	0x0000
        /*0014*/ 	.byte	0x00, 0xf0, 0x41, 0x07


	//----- nvinfo : EIATTR_SPARSE_MMA_MASK
	.align		4
.L_1076:
        /*0018*/ 	.byte	0x03, 0x50
        /*001a*/ 	.short	0x0000


	//----- nvinfo : EIATTR_MAXREG_COUNT
	.align		4
        /*001c*/ 	.byte	0x03, 0x1b
        /*001e*/ 	.short	0x00ff


	//----- nvinfo : EIATTR_NUM_BARRIERS
	.align		4
        /*0020*/ 	.byte	0x02, 0x4c
        /*0022*/ 	.byte	0x01
	.zero		1


	//----- nvinfo : EIATTR_ANNOTATIONS
	.align		4
        /*0024*/ 	.byte	0x04, 0x55
        /*0026*/ 	.short	(.L_1078 - .L_1077)


	//   ....[0]....
.L_1077:
        /*0028*/ 	.word	0x00000001
        /*002c*/ 	.byte	0x70, 0xe1, 0x00, 0x00, 0x01, 0x00, 0x00, 0x00, 0x00, 0xf8, 0x00, 0x00, 0x01, 0x00, 0x00, 0x00
        /*003c*/ 	.byte	0x20, 0x14, 0x01, 0x00, 0x01, 0x00, 0x00, 0x00, 0x50, 0x14, 0x01, 0x00


	//----- nvinfo : EIATTR_MERCURY_ISA_VERSION
	.align		4
.L_1078:
        /*0048*/ 	.byte	0x03, 0x5f
        /*004a*/ 	.short	0x0101


	//----- nvinfo : EIATTR_INT_WARP_WIDE_INSTR_OFFSETS
	.align		4
        /*004c*/ 	.byte	0x04, 0x31
        /*004e*/ 	.short	(.L_1080 - .L_1079)


	//   ....[0]....
.L_1079:
        /*0050*/ 	.word	0x00008490


	//   ....[1]....
        /*0054*/ 	.word	0x0000c950


	//----- nvinfo : EIATTR_COOP_GROUP_MASK_REGIDS
	.align		4
.L_1080:
        /*0058*/ 	.byte	0x04, 0x29
        /*005a*/ 	.short	(.L_1082 - .L_1081)


	//   ....[0]....
.L_1081:
        /*005c*/ 	.word	0xffffffff


	//   ....[1]....
        /*0060*/ 	.word	0xffffffff


	//   ....[2]....
        /*0064*/ 	.word	0xffffffff


	//   ....[3]....
        /*0068*/ 	.word	0xffffffff


	//   ....[4]....
        /*006c*/ 	.word	0xffffffff


	//   ....[5]....
        /*0070*/ 	.word	0xffffffff


	//   ....[6]....
        /*0074*/ 	.word	0xffffffff


	//   ....[7]....
        /*0078*/ 	.word	0xffffffff


	//   ....[8]....
        /*007c*/ 	.word	0xffffffff


	//   ....[9]....
        /*0080*/ 	.word	0xffffffff


	//   ....[10]....
        /*0084*/ 	.word	0xffffffff


	//   ....[11]....
        /*0088*/ 	.word	0xffffffff


	//   ....[12]....
        /*008c*/ 	.word	0xffffffff


	//   ....[13]....
        /*0090*/ 	.word	0xffffffff


	//   ....[14]....
        /*0094*/ 	.word	0xffffffff


	//   ....[15]....
        /*0098*/ 	.word	0xffffffff


	//----- nvinfo : EIATTR_COOP_GROUP_INSTR_OFFSETS
	.align		4
.L_1082:
        /*009c*/ 	.byte	0x04, 0x28
        /*009e*/ 	.short	(.L_1084 - .L_1083)


	//   ....[0]....
.L_1083:
        /*00a0*/ 	.word	0x000099b0


	//   ....[1]....
        /*00a4*/ 	.word	0x00009aa0


	//   ....[2]....
        /*00a8*/ 	.word	0x00009ac0


	//   ....[3]....
        /*00ac*/ 	.word	0x00009c00


	//   ....[4]....
        /*00b0*/ 	.word	0x00011880


	//   ....[5]....
        /*00b4*/ 	.word	0x000118a0


	//   ....[6]....
        /*00b8*/ 	.word	0x00012240


	//   ....[7]....
        /*00bc*/ 	.word	0x00012290


	//   ....[8]....
        /*00c0*/ 	.word	0x00018f20


	//   ....[9]....
        /*00c4*/ 	.word	0x00018f50


	//   ....[10]....
        /*00c8*/ 	.word	0x00018f80


	//   ....[11]....
        /*00cc*/ 	.word	0x00018f90


	//   ....[12]....
        /*00d0*/ 	.word	0x0001bac0


	//   ....[13]....
        /*00d4*/ 	.word	0x0001bb00


	//   ....[14]....
        /*00d8*/ 	.word	0x0001bb60


	//   ....[15]....
        /*00dc*/ 	.word	0x0001bb70


	//----- nvinfo : EIATTR_EXIT_INSTR_OFFSETS
	.align		4
.L_1084:
        /*00e0*/ 	.byte	0x04, 0x1c
        /*00e2*/ 	.short	(.L_1086 - .L_1085)


	//   ....[0]....
.L_1085:
        /*00e4*/ 	.word	0x000004b0


	//   ....[1]....
        /*00e8*/ 	.word	0x00000df0


	//   ....[2]....
        /*00ec*/ 	.word	0x00000e20


	//   ....[3]....
        /*00f0*/ 	.word	0x0001cb10


	//   ....[4]....
        /*00f4*/ 	.word	0x0001cbe0


	//----- nvinfo : EIATTR_CRS_STACK_SIZE
	.align		4
.L_1086:
        /*00f8*/ 	.byte	0x04, 0x1e
        /*00fa*/ 	.short	(.L_1088 - .L_1087)
.L_1087:
        /*00fc*/ 	.word	0x00000000


	//----- nvinfo : EIATTR_CBANK_PARAM_SIZE
	.align		4
.L_1088:
        /*0100*/ 	.byte	0x03, 0x19
        /*0102*/ 	.short	0x01d0


	//----- nvinfo : EIATTR_PARAM_CBANK
	.align		4
        /*0104*/ 	.byte	0x04, 0x0a
        /*0106*/ 	.short	(.L_1090 - .L_1089)
	.align		4
.L_1089:
        /*0108*/ 	.word	index@(.nv.constant0._ZN5flash24flash_fwd_splitkv_kernelI23Flash_fwd_kernel_traitsILi64ELi64ELi256ELi4ELb0ELb0EN7cutlass6half_tE19Flash_kernel_traitsILi64ELi64ELi256ELi4ES3_EELb1ELb0ELb1ELb0ELb0ELb0ELb0ELb0EEEvNS_16Flash_fwd_paramsE)
        /*010c*/ 	.short	0x0210
        /*010e*/ 	.short	0x01d0


	//----- nvinfo : EIATTR_SW_WAR
	.align		4
.L_1090:
        /*0110*/ 	.byte	0x04, 0x36
        /*0112*/ 	.short	(.L_1092 - .L_1091)
.L_1091:
        /*0114*/ 	.word	0x00000008
.L_1092:


//--------------------- .nv.info._ZN5flash24flash_fwd_splitkv_kernelI23Flash_fwd_kernel_traitsILi64ELi64ELi256ELi4ELb0ELb0EN7cutlass6half_tE19Flash_kernel_traitsILi64ELi64ELi256ELi4ES3_EELb1ELb0ELb1ELb0ELb0ELb1ELb0ELb0EEEvNS_16Flash_fwd_paramsE --------------------------
	.section	.nv.info._ZN5flash24flash_fwd_splitkv_kernelI23Flash_fwd_kernel_traitsILi64ELi64ELi256ELi4ELb0ELb0EN7cutlass6half_tE19Flash_kernel_traitsILi64ELi64ELi256ELi4ES3_EELb1ELb0ELb1ELb0ELb0ELb1ELb0ELb0EEEvNS_16Flash_fwd_paramsE,"",@"SHT_CUDA_INFO"
	.sectionflags	@""
	.align	4


	//----- nvinfo : EIATTR_CUDA_API_VERSION
	.align		4
        /*0000*/ 	.byte	0x04, 0x37
        /*0002*/ 	.short	(.L_1094 - .L_1093)
.L_1093:
        /*0004*/ 	.word	0x00000082


	//----- nvinfo : EIATTR_KPARAM_INFO
	.align		4
.L_1094:
        /*0008*/ 	.byte	0x04, 0x17
        /*000a*/ 	.short	(.L_1096 - .L_1095)
.L_1095:
        /*000c*/ 	.word	0x00000000
        /*0010*/ 	.short	0x0000
        /*0012*/ 	.short	0x0000
        /*0014*/ 	.byte	0x00, 0xf0, 0x41, 0x07


	//----- nvinfo : EIATTR_SPARSE_MMA_MASK
	.align		4
.L_1096:
        /*0018*/ 	.byte	0x03, 0x50
        /*001a*/ 	.short	0x0000


	//----- nvinfo : EIATTR_MAXREG_COUNT
	.align		4
        /*001c*/ 	.byte	0x03, 0x1b
        /*001e*/ 	.short	0x00ff


	//----- nvinfo : EIATTR_NUM_BARRIERS
	.align		4
        /*0020*/ 	.byte	0x02, 0x4c
        /*0022*/ 	.byte	0x01
	.zero		1


	//----- nvinfo : EIATTR_ANNOTATIONS
	.align		4
        /*0024*/ 	.byte	0x04, 0x55
        /*0026*/ 	.short	(.L_1098 - .L_1097)


	//   ....[0]....
.L_1097:
        /*0028*/ 	.word	0x00000001
        /*002c*/ 	.byte	0xa0, 0x83, 0x01, 0x00, 0x01, 0x00, 0x00, 0x00, 0xe0, 0x86, 0x01, 0x00, 0x01, 0x00, 0x00, 0x00
        /*003c*/ 	.byte	0x30, 0x88, 0x01, 0x00, 0x01, 0x00, 0x00, 0x00, 0x70, 0xa5, 0x01, 0x00, 0x01, 0x00, 0x00, 0x00
        /*004c*/ 	.byte	0xa0, 0xa5, 0x01, 0x00, 0x01, 0x00, 0x00, 0x00, 0xe0, 0xa5, 0x01, 0x00


	//----- nvinfo : EIATTR_MERCURY_ISA_VERSION
	.align		4
.L_1098:
        /*0058*/ 	.byte	0x03, 0x5f
        /*005a*/ 	.short	0x0101


	//----- nvinfo : EIATTR_INT_WARP_WIDE_INSTR_OFFSETS
	.align		4
        /*005c*/ 	.byte	0x04, 0x31
        /*005e*/ 	.short	(.L_1100 - .L_1099)


	//   ....[0]....
.L_1099:
        /*0060*/ 	.word	0x000094a0


	//   ....[1]....
        /*0064*/ 	.word	0x0000d920


	//----- nvinfo : EIATTR_COOP_GROUP_MASK_REGIDS
	.align		4
.L_1100:
        /*0068*/ 	.byte	0x04, 0x29
        /*006a*/ 	.short	(.L_1102 - .L_1101)


	//   ....[0]....
.L_1101:
        /*006c*/ 	.word	0xffffffff


	//   ....[1]....
        /*0070*/ 	.word	0xffffffff


	//   ....[2]....
        /*0074*/ 	.word	0xffffffff


	//   ....[3]....
        /*0078*/ 	.word	0xffffffff


	//   ....[4]....
        /*007c*/ 	.word	0xffffffff


	//   ....[5]....
        /*0080*/ 	.word	0xffffffff


	//   ....[6]....
        /*0084*/ 	.word	0xffffffff


	//   ....[7]....
        /*0088*/ 	.word	0xffffffff


	//   ....[8]....
        /*008c*/ 	.word	0xffffffff


	//   ....[9]....
        /*0090*/ 	.word	0xffffffff


	//   ....[10]....
        /*0094*/ 	.word	0xffffffff


	//   ....[11]....
        /*0098*/ 	.word	0xffffffff


	//   ....[12]....
        /*009c*/ 	.word	0xffffffff


	//   ....[13]....
        /*00a0*/ 	.word	0xffffffff


	//   ....[14]....
        /*00a4*/ 	.word	0xffffffff


	//   ....[15]....
        /*00a8*/ 	.word	0xffffffff


	//----- nvinfo : EIATTR_COOP_GROUP_INSTR_OFFSETS
	.align		4
.L_1102:
        /*00ac*/ 	.byte	0x04, 0x28
        /*00ae*/ 	.short	(.L_1104 - .L_1103)


	//   ....[0]....
.L_1103:
        /*00b0*/ 	.word	0x0000a9c0


	//   ....[1]....
        /*00b4*/ 	.word	0x0000aa30


	//   ....[2]....
        /*00b8*/ 	.word	0x0000aa50


	//   ....[3]....
        /*00bc*/ 	.word	0x0000ab90


	//   ....[4]....
        /*00c0*/ 	.word	0x00013c50


	//   ....[5]....
        /*00c4*/ 	.word	0x00013c70


	//   ....[6]....
        /*00c8*/ 	.word	0x00013c90


	//   ....[7]....
        /*00cc*/ 	.word	0x00013cb0


	//   ....[8]....
        /*00d0*/ 	.word	0x0001be00


	//   ....[9]....
        /*00d4*/ 	.word	0x0001be30


	//   ....[10]....
        /*00d8*/ 	.word	0x0001be50


	//   ....[11]....
        /*00dc*/ 	.word	0x0001be70


	//   ....[12]....
        /*00e0*/ 	.word	0x0001ea60


	//   ....[13]....
        /*00e4*/ 	.word	0x0001eaa0


	//   ....[14]....
        /*00e8*/ 	.word	0x0001eb00


	//   ....[15]....
        /*00ec*/ 	.word	0x0001eb10


	//----- nvinfo : EIATTR_EXIT_INSTR_OFFSETS
	.align		4
.L_1104:
        /*00f0*/ 	.byte	0x04, 0x1c
        /*00f2*/ 	.short	(.L_1106 - .L_1105)


	//   ....[0]....
.L_1105:
        /*00f4*/ 	.word	0x000004b0


	//   ....[1]....
        /*00f8*/ 	.word	0x00000df0


	//   ....[2]....
        /*00fc*/ 	.word	0x00000e20


	//   ....[3]....
        /*0100*/ 	.word	0x0001fab0


	//   ....[4]....
        /*0104*/ 	.word	0x0001fb80


	//----- nvinfo : EIATTR_CRS_STACK_SIZE
	.align		4
.L_1106:
        /*0108*/ 	.byte	0x04, 0x1e
        /*010a*/ 	.short	(.L_1108 - .L_1107)
.L_1107:
        /*010c*/ 	.word	0x00000000


	//----- nvinfo : EIATTR_CBANK_PARAM_SIZE
	.align		4
.L_1108:
        /*0110*/ 	.byte	0x03, 0x19
        /*0112*/ 	.short	0x01d0


	//----- nvinfo : EIATTR_PARAM_CBANK
	.align		4
        /*0114*/ 	.byte	0x04, 0x0a
        /*0116*/ 	.short	(.L_1110 - .L_1109)
	.align		4
.L_1109:
        /*0118*/ 	.word	index@(.nv.constant0._ZN5flash24flash_fwd_splitkv_kernelI23Flash_fwd_kernel_traitsILi64ELi64ELi256ELi4ELb0ELb0EN7cutlass6half_tE19Flash_kernel_traitsILi64ELi64ELi256ELi4ES3_EELb1ELb0ELb1ELb0ELb0ELb1ELb0ELb0EEEvNS_16Flash_fwd_paramsE)
        /*011c*/ 	.short	0x0210
        /*011e*/ 	.short	0x01d0


	//----- nvinfo : EIATTR_SW_WAR
	.align		4
.L_1110:
        /*0120*/ 	.byte	0x04, 0x36
        /*0122*/ 	.short	(.L_1112 - .L_1111)
.L_1111:
        /*0124*/ 	.word	0x00000008
.L_1112:


//--------------------- .nv.info._ZN5flash24flash_fwd_splitkv_kernelI23Flash_fwd_kernel_traitsILi64ELi64ELi256ELi4ELb0ELb0EN7cutlass6half_tE19Flash_kernel_traitsILi64ELi64ELi256ELi4ES3_EELb1ELb0ELb0ELb0ELb1ELb0ELb0ELb1EEEvNS_16Flash_fwd_paramsE --------------------------
	.section	.nv.info._ZN5flash24flash_fwd_splitkv_kernelI23Flash_fwd_kernel_traitsILi64ELi64ELi256ELi4ELb0ELb0EN7cutlass6half_tE19Flash_kernel_traitsILi64ELi64ELi256ELi4ES3_EELb1ELb0ELb0ELb0ELb1ELb0ELb0ELb1EEEvNS_16Flash_fwd_paramsE,"",@"SHT_CUDA_INFO"
	.sectionflags	@""
	.align	4


	//----- nvinfo : EIATTR_CUDA_API_VERSION
	.align		4
        /*0000*/ 	.byte	0x04, 0x37
        /*0002*/ 	.short	(.L_1114 - .L_1113)
.L_1113:
        /*0004*/ 	.word	0x00000082


	//----- nvinfo : EIATTR_KPARAM_INFO
	.align		4
.L_1114:
        /*0008*/ 	.byte	0x04, 0x17
        /*000a*/ 	.short	(.L_1116 - .L_1115)
.L_1115:
        /*000c*/ 	.word	0x00000000
        /*0010*/ 	.short	0x0000
        /*0012*/ 	.short	0x0000
        /*0014*/ 	.byte	0x00, 0xf0, 0x41, 0x07


	//----- nvinfo : EIATTR_SPARSE_MMA_MASK
	.align		4
.L_1116:
        /*0018*/ 	.byte	0x03, 0x50
        /*001a*/ 	.short	0x0000


	//----- nvinfo : EIATTR_MAXREG_COUNT
	.align		4
        /*001c*/ 	.byte	0x03, 0x1b
        /*001e*/ 	.short	0x00ff


	//----- nvinfo : EIATTR_NUM_BARRIERS
	.align		4
        /*0020*/ 	.byte	0x02, 0x4c
        /*0022*/ 	.byte	0x01
	.zero		1


	//----- nvinfo : EIATTR_ANNOTATIONS
	.align		4
        /*0024*/ 	.byte	0x04, 0x55
        /*0026*/ 	.short	(.L_1118 - .L_1117)


	//   ....[0]....
.L_1117:
        /*0028*/ 	.word	0x00000001
        /*002c*/ 	.byte	0xc0, 0x9e, 0x01, 0x00, 0x01, 0x00, 0x00, 0x00, 0x00, 0x9f, 0x01, 0x00, 0x01, 0x00, 0x00, 0x00
        /*003c*/ 	.byte	0xc0, 0xd3, 0x01, 0x00, 0x01, 0x00, 0x00, 0x00, 0x30, 0x04, 0x02, 0x00, 0x01, 0x00, 0x00, 0x00
        /*004c*/ 	.byte	0xc0, 0x06, 0x02, 0x00, 0x01, 0x00, 0x00, 0x00, 0x50, 0x25, 0x02, 0x00, 0x01, 0x00, 0x00, 0x00
        /*005c*/ 	.byte	0x90, 0x25, 0x02, 0x00, 0x01, 0x00, 0x00, 0x00, 0xc0, 0x58, 0x02, 0x00, 0x01, 0x00, 0x00, 0x00
        /*006c*/ 	.byte	0xf0, 0x58, 0x02, 0x00, 0x01, 0x00, 0x00, 0x00, 0x20, 0x59, 0x02, 0x00, 0x01, 0x00, 0x00, 0x00
        /*007c*/ 	.byte	0x30, 0x59, 0x02, 0x00


	//----- nvinfo : EIATTR_MERCURY_ISA_VERSION
	.align		4
.L_1118:
        /*0080*/ 	.byte	0x03, 0x5f
        /*0082*/ 	.short	0x0101


	//----- nvinfo : EIATTR_COOP_GROUP_MASK_REGIDS
	.align		4
        /*0084*/ 	.byte	0x04, 0x29
        /*0086*/ 	.short	(.L_1120 - .L_1119)


	//   ....[0]....
.L_1119:
        /*0088*/ 	.word	0xffffffff


	//   ....[1]....
        /*008c*/ 	.word	0xffffffff


	//   ....[2]....
        /*0090*/ 	.word	0xffffffff


	//   ....[3]....
        /*0094*/ 	.word	0xffffffff


	//   ....[4]....
        /*0098*/ 	.word	0xffffffff


	//   ....[5]....
        /*009c*/ 	.word	0xffffffff


	//   ....[6]....
        /*00a0*/ 	.word	0xffffffff


	//   ....[7]....
        /*00a4*/ 	.word	0xffffffff


	//   ....[8]....
        /*00a8*/ 	.word	0xffffffff


	//   ....[9]....
        /*00ac*/ 	.word	0xffffffff


	//   ....[10]....
        /*00b0*/ 	.word	0xffffffff


	//   ....[11]....
        /*00b4*/ 	.word	0xffffffff


	//   ....[12]....
        /*00b8*/ 	.word	0xffffffff


	//   ....[13]....
        /*00bc*/ 	.word	0xffffffff


	//   ....[14]....
        /*00c0*/ 	.word	0xffffffff


	//   ....[15]....
        /*00c4*/ 	.word	0xffffffff


	//----- nvinfo : EIATTR_COOP_GROUP_INSTR_OFFSETS
	.align		4
.L_1120:
        /*00c8*/ 	.byte	0x04, 0x28
        /*00ca*/ 	.short	(.L_1122 - .L_1121)


	//   ....[0]....
.L_1121:
        /*00cc*/ 	.word	0x00017660


	//   ....[1]....
        /*00d0*/ 	.word	0x00017710


	//   ....[2]....
        /*00d4*/ 	.word	0x00017750


	//   ....[3]....
        /*00d8*/ 	.word	0x00017890


	//   ....[4]....
        /*00dc*/ 	.word	0x0001db50


	//   ....[5]....
        /*00e0*/ 	.word	0x0001db70


	//   ....[6]....
        /*00e4*/ 	.word	0x0001db90


	//   ....[7]....
        /*00e8*/ 	.word	0x0001dbb0


	//   ....[8]....
        /*00ec*/ 	.word	0x00022d80


	//   ....[9]....
        /*00f0*/ 	.word	0x00022d90


	//   ....[10]....
        /*00f4*/ 	.word	0x00022dc0


	//   ....[11]....
        /*00f8*/ 	.word	0x00022dd0


	//   ....[12]....
        /*00fc*/ 	.word	0x00025990


	//   ....[13]....
        /*0100*/ 	.word	0x000259a0


	//   ....[14]....
        /*0104*/ 	.word	0x000259d0


	//   ....[15]....
        /*0108*/ 	.word	0x000259e0


	//----- nvinfo : EIATTR_EXIT_INSTR_OFFSETS
	.align		4
.L_1122:
        /*010c*/ 	.byte	0x04, 0x1c
        /*010e*/ 	.short	(.L_1124 - .L_1123)


	//   ....[0]....
.L_1123:
        /*0110*/ 	.word	0x00000390


	//   ....[1]....
        /*0114*/ 	.word	0x00000c60


	//   ....[2]....
        /*0118*/ 	.word	0x00000c90


	//   ....[3]....
        /*011c*/ 	.word	0x000269c0


	//   ....[4]....
        /*0120*/ 	.word	0x00026a80


	//----- nvinfo : EIATTR_CRS_STACK_SIZE
	.align		4
.L_1124:
        /*0124*/ 	.byte	0x04, 0x1e
        /*0126*/ 	.short	(.L_1126 - .L_1125)
.L_1125:
        /*0128*/ 	.word	0x00000000


	//----- nvinfo : EIATTR_CBANK_PARAM_SIZE
	.align		4
.L_1126:
        /*012c*/ 	.byte	0x03, 0x19
        /*012e*/ 	.short	0x01d0


	//----- nvinfo : EIATTR_PARAM_CBANK
	.align		4
        /*0130*/ 	.byte	0x04, 0x0a
        /*0132*/ 	.short	(.L_1128 - .L_1127)
	.align		4
.L_1127:
        /*0134*/ 	.word	index@(.nv.constant0._ZN5flash24flash_fwd_splitkv_kernelI23Flash_fwd_kernel_traitsILi64ELi64ELi256ELi4ELb0ELb0EN7cutlass6half_tE19Flash_kernel_traitsILi64ELi64ELi256ELi4ES3_EELb1ELb0ELb0ELb0ELb1ELb0ELb0ELb1EEEvNS_16Flash_fwd_paramsE)
        /*0138*/ 	.short	0x0210
        /*013a*/ 	.short	0x01d0


	//----- nvinfo : EIATTR_SW_WAR
	.align		4
.L_1128:
        /*013c*/ 	.byte	0x04, 0x36
        /*013e*/ 	.short	(.L_1130 - .L_1129)
.L_1129:
        /*0140*/ 	.word	0x00000008
.L_1130:


//--------------------- .nv.info._ZN5flash24flash_fwd_splitkv_kernelI23Flash_fwd_kernel_traitsILi64ELi64ELi256ELi4ELb0ELb0EN7cutlass6half_tE19Flash_kernel_traitsILi64ELi64ELi256ELi4ES3_EELb1ELb0ELb0ELb0ELb1ELb1ELb0ELb1EEEvNS_16Flash_fwd_paramsE --------------------------
	.section	.nv.info._ZN5flash24flash_fwd_splitkv_kernelI23Flash_fwd_kernel_traitsILi64ELi64ELi256ELi4ELb0ELb0EN7cutlass6half_tE19Flash_kernel_traitsILi64ELi64ELi256ELi4ES3_EELb1ELb0ELb0ELb0ELb1ELb1ELb0ELb1EEEvNS_16Flash_fwd_paramsE,"",@"SHT_CUDA_INFO"
	.sectionflags	@""
	.align	4


	//----- nvinfo : EIATTR_CUDA_API_VERSION
	.align		4
        /*0000*/ 	.byte	0x04, 0x37
        /*0002*/ 	.short	(.L_1132 - .L_1131)
.L_1131:
        /*0004*/ 	.word	0x00000082


	//----- nvinfo : EIATTR_KPARAM_INFO
	.align		4
.L_1132:
        /*0008*/ 	.byte	0x04, 0x17
        /*000a*/ 	.short	(.L_1134 - .L_1133)
.L_1133:
        /*000c*/ 	.word	0x00000000
        /*0010*/ 	.short	0x0000
        /*0012*/ 	.short	0x0000
        /*0014*/ 	.byte	0x00, 0xf0, 0x41, 0x07


	//----- nvinfo : EIATTR_SPARSE_MMA_MASK
	.align		4
.L_1134:
        /*0018*/ 	.byte	0x03, 0x50
        /*001a*/ 	.short	0x0000


	//----- nvinfo : EIATTR_MAXREG_COUNT
	.align		4
        /*001c*/ 	.byte	0x03, 0x1b
        /*001e*/ 	.short	0x00ff


	//----- nvinfo : EIATTR_NUM_BARRIERS
	.align		4
        /*0020*/ 	.byte	0x02, 0x4c
        /*0022*/ 	.byte	0x01
	.zero		1


	//----- nvinfo : EIATTR_ANNOTATIONS
	.align		4
        /*0024*/ 	.byte	0x04, 0x55
        /*0026*/ 	.short	(.L_1136 - .L_1135)


	//   ....[0]....
.L_1135:
        /* <DEDUP_REMOVED lines=17> */


	//----- nvinfo : EIATTR_MERCURY_ISA_VERSION
	.align		4
.L_1136:
        /*0128*/ 	.byte	0x03, 0x5f
        /*012a*/ 	.short	0x0101


	//----- nvinfo : EIATTR_COOP_GROUP_MASK_REGIDS
	.align		4
        /*012c*/ 	.byte	0x04, 0x29
        /*012e*/ 	.short	(.L_1138 - .L_1137)


	//   ....[0]....
.L_1137:
        /*0130*/ 	.word	0xffffffff


	//   ....[1]....
        /*0134*/ 	.word	0xffffffff


	//   ....[2]....
        /*0138*/ 	.word	0xffffffff


	//   ....[3]....
        /*013c*/ 	.word	0xffffffff


	//   ....[4]....
        /*0140*/ 	.word	0xffffffff


	//   ....[5]....
        /*0144*/ 	.word	0xffffffff


	//   ....[6]....
        /*0148*/ 	.word	0xffffffff


	//   ....[7]....
        /*014c*/ 	.word	0xffffffff


	//   ....[8]....
        /*0150*/ 	.word	0xffffffff


	//   ....[9]....
        /*0154*/ 	.word	0xffffffff


	//   ....[10]....
        /*0158*/ 	.word	0xffffffff


	//   ....[11]....
        /*015c*/ 	.word	0xffffffff


	//   ....[12]....
        /*0160*/ 	.word	0xffffffff


	//   ....[13]....
        /*0164*/ 	.word	0xffffffff


	//   ....[14]....
        /*0168*/ 	.word	0xffffffff


	//   ....[15]....
        /*016c*/ 	.word	0xffffffff


	//----- nvinfo : EIATTR_COOP_GROUP_INSTR_OFFSETS
	.align		4
.L_1138:
        /*0170*/ 	.byte	0x04, 0x28
        /*0172*/ 	.short	(.L_1140 - .L_1139)


	//   ....[0]....
.L_1139:
        /*0174*/ 	.word	0x00018680


	//   ....[1]....
        /*0178*/ 	.word	0x000186c0


	//   ....[2]....
        /*017c*/ 	.word	0x000188b0


	//   ....[3]....
        /*0180*/ 	.word	0x00018a80


	//   ....[4]....
        /*0184*/ 	.word	0x0001fb60


	//   ....[5]....
        /*0188*/ 	.word	0x0001fb70


	//   ....[6]....
        /*018c*/ 	.word	0x0001fbb0


	//   ....[7]....
        /*0190*/ 	.word	0x0001fbc0


	//   ....[8]....
        /*0194*/ 	.word	0x00025f50


	//   ....[9]....
        /*0198*/ 	.word	0x00025f60


	//   ....[10]....
        /*019c*/ 	.word	0x00025f90


	//   ....[11]....
        /*01a0*/ 	.word	0x00025fa0


	//   ....[12]....
        /*01a4*/ 	.word	0x00028b20


	//   ....[13]....
        /*01a8*/ 	.word	0x00028b30


	//   ....[14]....
        /*01ac*/ 	.word	0x00028b60


	//   ....[15]....
        /*01b0*/ 	.word	0x00028b70


	//----- nvinfo : EIATTR_EXIT_INSTR_OFFSETS
	.align		4
.L_1140:
        /*01b4*/ 	.byte	0x04, 0x1c
        /*01b6*/ 	.short	(.L_1142 - .L_1141)


	//   ....[0]....
.L_1141:
        /*01b8*/ 	.word	0x00000390


	//   ....[1]....
        /*01bc*/ 	.word	0x00000c60


	//   ....[2]....
        /*01c0*/ 	.word	0x00000c90


	//   ....[3]....
        /*01c4*/ 	.word	0x00029b50


	//   ....[4]....
        /*01c8*/ 	.word	0x00029c10


	//----- nvinfo : EIATTR_CRS_STACK_SIZE
	.align		4
.L_1142:
        /*01cc*/ 	.byte	0x04, 0x1e
        /*01ce*/ 	.short	(.L_1144 - .L_1143)
.L_1143:
        /*01d0*/ 	.word	0x00000000


	//----- nvinfo : EIATTR_CBANK_PARAM_SIZE
	.align		4
.L_1144:
        /*01d4*/ 	.byte	0x03, 0x19
        /*01d6*/ 	.short	0x01d0


	//----- nvinfo : EIATTR_PARAM_CBANK
	.align		4
        /*01d8*/ 	.byte	0x04, 0x0a
        /*01da*/ 	.short	(.L_1146 - .L_1145)
	.align		4
.L_1145:
        /*01dc*/ 	.word	index@(.nv.constant0._ZN5flash24flash_fwd_splitkv_kernelI23Flash_fwd_kernel_traitsILi64ELi64ELi256ELi4ELb0ELb0EN7cutlass6half_tE19Flash_kernel_traitsILi64ELi64ELi256ELi4ES3_EELb1ELb0ELb0ELb0ELb1ELb1ELb0ELb1EEEvNS_16Flash_fwd_paramsE)
        /*01e0*/ 	.short	0x0210
        /*01e2*/ 	.short	0x01d0


	//----- nvinfo : EIATTR_SW_WAR
	.align		4
.L_1146:
        /*01e4*/ 	.byte	0x04, 0x36
        /*01e6*/ 	.short	(.L_1148 - .L_1147)
.L_1147:
        /*01e8*/ 	.word	0x00000008
.L_1148:


//--------------------- .nv.info._ZN5flash24flash_fwd_splitkv_kernelI23Flash_fwd_kernel_traitsILi64ELi64ELi256ELi4ELb0ELb0EN7cutlass6half_tE19Flash_kernel_traitsILi64ELi64ELi256ELi4ES3_EELb1ELb0ELb1ELb0ELb0ELb0ELb0ELb1EEEvNS_16Flash_fwd_paramsE --------------------------
	.section	.nv.info._ZN5flash24flash_fwd_splitkv_kernelI23Flash_fwd_kernel_traitsILi64ELi64ELi256ELi4ELb0ELb0EN7cutlass6half_tE19Flash_kernel_traitsILi64ELi64ELi256ELi4ES3_EELb1ELb0ELb1ELb0ELb0ELb0ELb0ELb1EEEvNS_16Flash_fwd_paramsE,"",@"SHT_CUDA_INFO"
	.sectionflags	@""
	.align	4


	//----- nvinfo : EIATTR_CUDA_API_VERSION
	.align		4
        /*0000*/ 	.byte	0x04, 0x37
        /*0002*/ 	.short	(.L_1150 - .L_1149)
.L_1149:
        /*0004*/ 	.word	0x00000082


	//----- nvinfo : EIATTR_KPARAM_INFO
	.align		4
.L_1150:
        /*0008*/ 	.byte	0x04, 0x17
        /*000a*/ 	.short	(.L_1152 - .L_1151)
.L_1151:
        /*000c*/ 	.word	0x00000000
        /*0010*/ 	.short	0x0000
        /*0012*/ 	.short	0x0000
        /*0014*/ 	.byte	0x00, 0xf0, 0x41, 0x07


	//----- nvinfo : EIATTR_SPARSE_MMA_MASK
	.align		4
.L_1152:
        /*0018*/ 	.byte	0x03, 0x50
        /*001a*/ 	.short	0x0000


	//----- nvinfo : EIATTR_MAXREG_COUNT
	.align		4
        /*001c*/ 	.byte	0x03, 0x1b
        /*001e*/ 	.short	0x00ff


	//----- nvinfo : EIATTR_NUM_BARRIERS
	.align		4
        /*0020*/ 	.byte	0x02, 0x4c
        /*0022*/ 	.byte	0x01
	.zero		1


	//----- nvinfo : EIATTR_ANNOTATIONS
	.align		4
        /*0024*/ 	.byte	0x04, 0x55
        /*0026*/ 	.short	(.L_1154 - .L_1153)


	//   ....[0]....
.L_1153:
        /* <DEDUP_REMOVED lines=112> */


	//----- nvinfo : EIATTR_MERCURY_ISA_VERSION
	.align		4
.L_1154:
        /*0710*/ 	.byte	0x03, 0x5f
        /*0712*/ 	.short	0x0101


	//----- nvinfo : EIATTR_COOP_GROUP_MASK_REGIDS
	.align		4
        /*0714*/ 	.byte	0x04, 0x29
        /*0716*/ 	.short	(.L_1156 - .L_1155)


	//   ....[0]....
.L_1155:
        /*0718*/ 	.word	0xffffffff


	//   ....[1]....
        /*071c*/ 	.word	0xffffffff


	//   ....[2]....
        /*0720*/ 	.word	0xffffffff


	//   ....[3]....
        /*0724*/ 	.word	0xffffffff


	//   ....[4]....
        /*0728*/ 	.word	0xffffffff


	//   ....[5]....
        /*072c*/ 	.word	0xffffffff


	//   ....[6]....
        /*0730*/ 	.word	0xffffffff


	//   ....[7]....
        /*0734*/ 	.word	0xffffffff


	//   ....[8]....
        /*0738*/ 	.word	0xffffffff


	//   ....[9]....
        /*073c*/ 	.word	0xffffffff


	//   ....[10]....
        /*0740*/ 	.word	0xffffffff


	//   ....[11]....
        /*0744*/ 	.word	0xffffffff


	//   ....[12]....
        /*0748*/ 	.word	0xffffffff


	//   ....[13]....
        /*074c*/ 	.word	0xffffffff


	//   ....[14]....
        /*0750*/ 	.word	0xffffffff


	//   ....[15]....
        /*0754*/ 	.word	0xffffffff


	//   ....[16]....
        /*0758*/ 	.word	0x05000004


	//   ....[17]....
        /*075c*/ 	.word	0x05000004


	//   ....[18]....
        /*0760*/ 	.word	0x05000004


	//   ....[19]....
        /*0764*/ 	.word	0x05000004


	//----- nvinfo : EIATTR_COOP_GROUP_INSTR_OFFSETS
	.align		4
.L_1156:
        /*0768*/ 	.byte	0x04, 0x28
        /*076a*/ 	.short	(.L_1158 - .L_1157)


	//   ....[0]....
.L_1157:
        /*076c*/ 	.word	0x0001a590


	//   ....[1]....
        /*0770*/ 	.word	0x0001a650


	//   ....[2]....
        /*0774*/ 	.word	0x0001a660


	//   ....[3]....
        /*0778*/ 	.word	0x0001a690


	//   ....[4]....
        /*077c*/ 	.word	0x00023770


	//   ....[5]....
        /*0780*/ 	.word	0x00023790


	//   ....[6]....
        /*0784*/ 	.word	0x000238b0


	//   ....[7]....
        /*0788*/ 	.word	0x00023900


	//   ....[8]....
        /*078c*/ 	.word	0x0002b4d0


	//   ....[9]....
        /*0790*/ 	.word	0x0002b4f0


	//   ....[10]....
        /*0794*/ 	.word	0x0002c0e0


	//   ....[11]....
        /*0798*/ 	.word	0x0002c100


	//   ....[12]....
        /*079c*/ 	.word	0x0002e4e0


	//   ....[13]....
        /*07a0*/ 	.word	0x0002e4f0


	//   ....[14]....
        /*07a4*/ 	.word	0x0002e520


	//   ....[15]....
        /*07a8*/ 	.word	0x0002e530


	//   ....[16]....
        /*07ac*/ 	.word	0x0002f8a0


	//   ....[17]....
        /*07b0*/ 	.word	0x0002f910


	//   ....[18]....
        /*07b4*/ 	.word	0x0002f980


	//   ....[19]....
        /*07b8*/ 	.word	0x0002f9e0


	//----- nvinfo : EIATTR_EXIT_INSTR_OFFSETS
	.align		4
.L_1158:
        /*07bc*/ 	.byte	0x04, 0x1c
        /*07be*/ 	.short	(.L_1160 - .L_1159)


	//   ....[0]....
.L_1159:
        /*07c0*/ 	.word	0x00000060


	//----- nvinfo : EIATTR_CRS_STACK_SIZE
	.align		4
.L_1160:
        /*07c4*/ 	.byte	0x04, 0x1e
        /*07c6*/ 	.short	(.L_1162 - .L_1161)
.L_1161:
        /*07c8*/ 	.word	0x00000000


	//----- nvinfo : EIATTR_CBANK_PARAM_SIZE
	.align		4
.L_1162:
        /*07cc*/ 	.byte	0x03, 0x19
        /*07ce*/ 	.short	0x01d0


	//----- nvinfo : EIATTR_PARAM_CBANK
	.align		4
        /*07d0*/ 	.byte	0x04, 0x0a
        /*07d2*/ 	.short	(.L_1164 - .L_1163)
	.align		4
.L_1163:
        /*07d4*/ 	.word	index@(.nv.constant0._ZN5flash24flash_fwd_splitkv_kernelI23Flash_fwd_kernel_traitsILi64ELi64ELi256ELi4ELb0ELb0EN7cutlass6half_tE19Flash_kernel_traitsILi64ELi64ELi256ELi4ES3_EELb1ELb0ELb1ELb0ELb0ELb0ELb0ELb1EEEvNS_16Flash_fwd_paramsE)
        /*07d8*/ 	.short	0x0210
        /*07da*/ 	.short	0x01d0


	//----- nvinfo : EIATTR_SW_WAR
	.align		4
.L_1164:
        /*07dc*/ 	.byte	0x04, 0x36
        /*07de*/ 	.short	(.L_1166 - .L_1165)
.L_1165:
        /*07e0*/ 	.word	0x00000008
.L_1166:


//--------------------- .nv.info._ZN5flash24flash_fwd_splitkv_kernelI23Flash_fwd_kernel_traitsILi64ELi64ELi256ELi4ELb0ELb0EN7cutlass6half_tE19Flash_kernel_traitsILi64ELi64ELi256ELi4ES3_EELb1ELb0ELb1ELb0ELb0ELb1ELb0ELb1EEEvNS_16Flash_fwd_paramsE --------------------------
	.section	.nv.info._ZN5flash24flash_fwd_splitkv_kernelI23Flash_fwd_kernel_traitsILi64ELi64ELi256ELi4ELb0ELb0EN7cutlass6half_tE19Flash_kernel_traitsILi64ELi64ELi256ELi4ES3_EELb1ELb0ELb1ELb0ELb0ELb1ELb0ELb1EEEvNS_16Flash_fwd_paramsE,"",@"SHT_CUDA_INFO"
	.sectionflags	@""
	.align	4


	//----- nvinfo : EIATTR_CUDA_API_VERSION
	.align		4
        /*0000*/ 	.byte	0x04, 0x37
        /*0002*/ 	.short	(.L_1168 - .L_1167)
.L_1167:
        /*0004*/ 	.word	0x00000082


	//----- nvinfo : EIATTR_KPARAM_INFO
	.align		4
.L_1168:
        /*0008*/ 	.byte	0x04, 0x17
        /*000a*/ 	.short	(.L_1170 - .L_1169)
.L_1169:
        /*000c*/ 	.word	0x00000000
        /*0010*/ 	.short	0x0000
        /*0012*/ 	.short	0x0000
        /*0014*/ 	.byte	0x00, 0xf0, 0x41, 0x07


	//----- nvinfo : EIATTR_SPARSE_MMA_MASK
	.align		4
.L_1170:
        /*0018*/ 	.byte	0x03, 0x50
        /*001a*/ 	.short	0x0000


	//----- nvinfo : EIATTR_MAXREG_COUNT
	.align		4
        /*001c*/ 	.byte	0x03, 0x1b
        /*001e*/ 	.short	0x00ff


	//----- nvinfo : EIATTR_NUM_BARRIERS
	.align		4
        /*0020*/ 	.byte	0x02, 0x4c
        /*0022*/ 	.byte	0x01
	.zero		1


	//----- nvinfo : EIATTR_ANNOTATIONS
	.align		4
        /*0024*/ 	.byte	0x04, 0x55
        /*0026*/ 	.short	(.L_1172 - .L_1171)


	//   ....[0]....
.L_1171:
        /* <DEDUP_REMOVED lines=154> */


	//----- nvinfo : EIATTR_MERCURY_ISA_VERSION
	.align		4
.L_1172:
        /*09b0*/ 	.byte	0x03, 0x5f
        /*09b2*/ 	.short	0x0101


	//----- nvinfo : EIATTR_COOP_GROUP_MASK_REGIDS
	.align		4
        /*09b4*/ 	.byte	0x04, 0x29
        /*09b6*/ 	.short	(.L_1174 - .L_1173)


	//   ....[0]....
.L_1173:
        /*09b8*/ 	.word	0xffffffff


	//   ....[1]....
        /*09bc*/ 	.word	0xffffffff


	//   ....[2]....
        /*09c0*/ 	.word	0xffffffff


	//   ....[3]....
        /*09c4*/ 	.word	0xffffffff


	//   ....[4]....
        /*09c8*/ 	.word	0xffffffff


	//   ....[5]....
        /*09cc*/ 	.word	0xffffffff


	//   ....[6]....
        /*09d0*/ 	.word	0xffffffff


	//   ....[7]....
        /*09d4*/ 	.word	0xffffffff


	//   ....[8]....
        /*09d8*/ 	.word	0xffffffff


	//   ....[9]....
        /*09dc*/ 	.word	0xffffffff


	//   ....[10]....
        /*09e0*/ 	.word	0xffffffff


	//   ....[11]....
        /*09e4*/ 	.word	0xffffffff


	//   ....[12]....
        /*09e8*/ 	.word	0xffffffff


	//   ....[13]....
        /*09ec*/ 	.word	0xffffffff


	//   ....[14]....
        /*09f0*/ 	.word	0xffffffff


	//   ....[15]....
        /*09f4*/ 	.word	0xffffffff


	//   ....[16]....
        /*09f8*/ 	.word	0x05000004


	//   ....[17]....
        /*09fc*/ 	.word	0x05000004


	//   ....[18]....
        /*0a00*/ 	.word	0x05000004


	//   ....[19]....
        /*0a04*/ 	.word	0x05000004


	//----- nvinfo : EIATTR_COOP_GROUP_INSTR_OFFSETS
	.align		4
.L_1174:
        /*0a08*/ 	.byte	0x04, 0x28
        /*0a0a*/ 	.short	(.L_1176 - .L_1175)


	//   ....[0]....
.L_1175:
        /*0a0c*/ 	.word	0x0001b670


	//   ....[1]....
        /*0a10*/ 	.word	0x0001b720


	//   ....[2]....
        /*0a14*/ 	.word	0x0001b730


	//   ....[3]....
        /*0a18*/ 	.word	0x0001b760


	//   ....[4]....
        /*0a1c*/ 	.word	0x00026340


	//   ....[5]....
        /*0a20*/ 	.word	0x00026360


	//   ....[6]....
        /*0a24*/ 	.word	0x000264a0


	//   ....[7]....
        /*0a28*/ 	.word	0x000264f0


	//   ....[8]....
        /*0a2c*/ 	.word	0x0002eef0


	//   ....[9]....
        /*0a30*/ 	.word	0x0002ef10


	//   ....[10]....
        /*0a34*/ 	.word	0x0002fb30


	//   ....[11]....
        /*0a38*/ 	.word	0x0002fb70


	//   ....[12]....
        /*0a3c*/ 	.word	0x00031fb0


	//   ....[13]....
        /*0a40*/ 	.word	0x00031fc0


	//   ....[14]....
        /*0a44*/ 	.word	0x00031ff0


	//   ....[15]....
        /*0a48*/ 	.word	0x00032000


	//   ....[16]....
        /*0a4c*/ 	.word	0x00033370


	//   ....[17]....
        /*0a50*/ 	.word	0x000333e0


	//   ....[18]....
        /*0a54*/ 	.word	0x00033450


	//   ....[19]....
        /*0a58*/ 	.word	0x000334b0


	//----- nvinfo : EIATTR_EXIT_INSTR_OFFSETS
	.align		4
.L_1176:
        /*0a5c*/ 	.byte	0x04, 0x1c
        /*0a5e*/ 	.short	(.L_1178 - .L_1177)


	//   ....[0]....
.L_1177:
        /*0a60*/ 	.word	0x00000060


	//----- nvinfo : EIATTR_CRS_STACK_SIZE
	.align		4
.L_1178:
        /*0a64*/ 	.byte	0x04, 0x1e
        /*0a66*/ 	.short	(.L_1180 - .L_1179)
.L_1179:
        /*0a68*/ 	.word	0x00000000


	//----- nvinfo : EIATTR_CBANK_PARAM_SIZE
	.align		4
.L_1180:
        /*0a6c*/ 	.byte	0x03, 0x19
        /*0a6e*/ 	.short	0x01d0


	//----- nvinfo : EIATTR_PARAM_CBANK
	.align		4
        /*0a70*/ 	.byte	0x04, 0x0a
        /*0a72*/ 	.short	(.L_1182 - .L_1181)
	.align		4
.L_1181:
        /*0a74*/ 	.word	index@(.nv.constant0._ZN5flash24flash_fwd_splitkv_kernelI23Flash_fwd_kernel_traitsILi64ELi64ELi256ELi4ELb0ELb0EN7cutlass6half_tE19Flash_kernel_traitsILi64ELi64ELi256ELi4ES3_EELb1ELb0ELb1ELb0ELb0ELb1ELb0ELb1EEEvNS_16Flash_fwd_paramsE)
        /*0a78*/ 	.short	0x0210
        /*0a7a*/ 	.short	0x01d0


	//----- nvinfo : EIATTR_SW_WAR
	.align		4
.L_1182:
        /*0a7c*/ 	.byte	0x04, 0x36
        /*0a7e*/ 	.short	(.L_1184 - .L_1183)
.L_1183:
        /*0a80*/ 	.word	0x00000008
.L_1184:


//--------------------- .nv.info._ZN5flash24flash_fwd_splitkv_kernelI23Flash_fwd_kernel_traitsILi64ELi64ELi256ELi4ELb0ELb0EN7cutlass6half_tE19Flash_kernel_traitsILi64ELi64ELi256ELi4ES3_EELb1ELb0ELb0ELb0ELb1ELb0ELb1ELb0EEEvNS_16Flash_fwd_paramsE --------------------------
	.section	.nv.info._ZN5flash24flash_fwd_splitkv_kernelI23Flash_fwd_kernel_traitsILi64ELi64ELi256ELi4ELb0ELb0EN7cutlass6half_tE19Flash_kernel_traitsILi64ELi64ELi256ELi4ES3_EELb1ELb0ELb0ELb0ELb1ELb0ELb1ELb0EEEvNS_16Flash_fwd_paramsE,"",@"SHT_CUDA_INFO"
	.sectionflags	@""
	.align	4


	//----- nvinfo : EIATTR_CUDA_API_VERSION
	.align		4
        /*0000*/ 	.byte	0x04, 0x37
        /*0002*/ 	.short	(.L_1186 - .L_1185)
.L_1185:
        /*0004*/ 	.word	0x00000082


	//----- nvinfo : EIATTR_KPARAM_INFO
	.align		4
.L_1186:
        /*0008*/ 	.byte	0x04, 0x17
        /*000a*/ 	.short	(.L_1188 - .L_1187)
.L_1187:
        /*000c*/ 	.word	0x00000000
        /*0010*/ 	.short	0x0000
        /*0012*/ 	.short	0x0000
        /*0014*/ 	.byte	0x00, 0xf0, 0x41, 0x07


	//----- nvinfo : EIATTR_SPARSE_MMA_MASK
	.align		4
.L_1188:
        /*0018*/ 	.byte	0x03, 0x50
        /*001a*/ 	.short	0x0000


	//----- nvinfo : EIATTR_MAXREG_COUNT
	.align		4
        /*001c*/ 	.byte	0x03, 0x1b
        /*001e*/ 	.short	0x00ff


	//----- nvinfo : EIATTR_NUM_BARRIERS
	.align		4
        /*0020*/ 	.byte	0x02, 0x4c
        /*0022*/ 	.byte	0x01
	.zero		1


	//----- nvinfo : EIATTR_ANNOTATIONS
	.align		4
        /*0024*/ 	.byte	0x04, 0x55
        /*0026*/ 	.short	(.L_1190 - .L_1189)


	//   ....[0]....
.L_1189:
        /* <DEDUP_REMOVED lines=8> */


	//----- nvinfo : EIATTR_MERCURY_ISA_VERSION
	.align		4
.L_1190:
        /*0098*/ 	.byte	0x03, 0x5f
        /*009a*/ 	.short	0x0101


	//----- nvinfo : EIATTR_INT_WARP_WIDE_INSTR_OFFSETS
	.align		4
        /*009c*/ 	.byte	0x04, 0x31
        /*009e*/ 	.short	(.L_1192 - .L_1191)


	//   ....[0]....
.L_1191:
        /*00a0*/ 	.word	0x000024f0


	//   ....[1]....
        /*00a4*/ 	.word	0x00002770


	//   ....[2]....
        /*00a8*/ 	.word	0x000027f0


	//   ....[3]....
        /*00ac*/ 	.word	0x00002a60


	//   ....[4]....
        /*00b0*/ 	.word	0x00002b70


	//   ....[5]....
        /*00b4*/ 	.word	0x00002cc0


	//   ....[6]....
        /*00b8*/ 	.word	0x00002ec0


	//   ....[7]....
        /*00bc*/ 	.word	0x00002ee0


	//   ....[8]....
        /*00c0*/ 	.word	0x00002fe0


	//   ....[9]....
        /*00c4*/ 	.word	0x00003240


	//   ....[10]....
        /*00c8*/ 	.word	0x00003330


	//   ....[11]....
        /*00cc*/ 	.word	0x000033d0


	//   ....[12]....
        /*00d0*/ 	.word	0x00003660


	//   ....[13]....
        /*00d4*/ 	.word	0x000036f0


	//   ....[14]....
        /*00d8*/ 	.word	0x000037d0


	//   ....[15]....
        /*00dc*/ 	.word	0x000039c0


	//   ....[16]....
        /*00e0*/ 	.word	0x00003a10


	//   ....[17]....
        /*00e4*/ 	.word	0x00003ad0


	//   ....[18]....
        /*00e8*/ 	.word	0x00003b60


	//   ....[19]....
        /*00ec*/ 	.word	0x00003d30


	//   ....[20]....
        /*00f0*/ 	.word	0x00003d50


	//   ....[21]....
        /*00f4*/ 	.word	0x00003da0


	//----- nvinfo : EIATTR_COOP_GROUP_MASK_REGIDS
	.align		4
.L_1192:
        /*00f8*/ 	.byte	0x04, 0x29
        /*00fa*/ 	.short	(.L_1194 - .L_1193)


	//   ....[0]....
.L_1193:
        /*00fc*/ 	.word	0xffffffff


	//   ....[1]....
        /*0100*/ 	.word	0xffffffff


	//   ....[2]....
        /*0104*/ 	.word	0xffffffff


	//   ....[3]....
        /*0108*/ 	.word	0xffffffff


	//   ....[4]....
        /*010c*/ 	.word	0xffffffff


	//   ....[5]....
        /*0110*/ 	.word	0xffffffff


	//   ....[6]....
        /*0114*/ 	.word	0xffffffff


	//   ....[7]....
        /*0118*/ 	.word	0xffffffff


	//   ....[8]....
        /*011c*/ 	.word	0xffffffff


	//   ....[9]....
        /*0120*/ 	.word	0xffffffff


	//   ....[10]....
        /*0124*/ 	.word	0xffffffff


	//   ....[11]....
        /*0128*/ 	.word	0xffffffff


	//   ....[12]....
        /*012c*/ 	.word	0xffffffff


	//   ....[13]....
        /*0130*/ 	.word	0xffffffff


	//   ....[14]....
        /*0134*/ 	.word	0xffffffff


	//   ....[15]....
        /*0138*/ 	.word	0xffffffff


	//----- nvinfo : EIATTR_COOP_GROUP_INSTR_OFFSETS
	.align		4
.L_1194:
        /*013c*/ 	.byte	0x04, 0x28
        /*013e*/ 	.short	(.L_1196 - .L_1195)


	//   ....[0]....
.L_1195:
        /*0140*/ 	.word	0x00007150


	//   ....[1]....
        /*0144*/ 	.word	0x000072d0


	//   ....[2]....
        /*0148*/ 	.word	0x00007740


	//   ....[3]....
        /*014c*/ 	.word	0x00007910


	//   ....[4]....
        /*0150*/ 	.word	0x0000d920


	//   ....[5]....
        /*0154*/ 	.word	0x0000d9b0


	//   ....[6]....
        /*0158*/ 	.word	0x0000d9d0


	//   ....[7]....
        /*015c*/ 	.word	0x0000da30


	//   ....[8]....
        /*0160*/ 	.word	0x00012b10


	//   ....[9]....
        /*0164*/ 	.word	0x00012b20


	//   ....[10]....
        /*0168*/ 	.word	0x00012b50


	//   ....[11]....
        /*016c*/ 	.word	0x00012b60


	//   ....[12]....
        /*0170*/ 	.word	0x00015850


	//   ....[13]....
        /*0174*/ 	.word	0x00015860


	//   ....[14]....
        /*0178*/ 	.word	0x00015880


	//   ....[15]....
        /*017c*/ 	.word	0x000158a0


	//----- nvinfo : EIATTR_EXIT_INSTR_OFFSETS
	.align		4
.L_1196:
        /*0180*/ 	.byte	0x04, 0x1c
        /*0182*/ 	.short	(.L_1198 - .L_1197)


	//   ....[0]....
.L_1197:
        /*0184*/ 	.word	0x00000620


	//   ....[1]....
        /*0188*/ 	.word	0x00000e60


	//   ....[2]....
        /*018c*/ 	.word	0x00000e90


	//   ....[3]....
        /*0190*/ 	.word	0x00016380


	//   ....[4]....
        /*0194*/ 	.word	0x000163a0


	//----- nvinfo : EIATTR_CRS_STACK_SIZE
	.align		4
.L_1198:
        /*0198*/ 	.byte	0x04, 0x1e
        /*019a*/ 	.short	(.L_1200 - .L_1199)
.L_1199:
        /*019c*/ 	.word	0x00000000


	//----- nvinfo : EIATTR_CBANK_PARAM_SIZE
	.align		4
.L_1200:
        /*01a0*/ 	.byte	0x03, 0x19
        /*01a2*/ 	.short	0x01d0


	//----- nvinfo : EIATTR_PARAM_CBANK
	.align		4
        /*01a4*/ 	.byte	0x04, 0x0a
        /*01a6*/ 	.short	(.L_1202 - .L_1201)
	.align		4
.L_1201:
        /*01a8*/ 	.word	index@(.nv.constant0._ZN5flash24flash_fwd_splitkv_kernelI23Flash_fwd_kernel_traitsILi64ELi64ELi256ELi4ELb0ELb0EN7cutlass6half_tE19Flash_kernel_traitsILi64ELi64ELi256ELi4ES3_EELb1ELb0ELb0ELb0ELb1ELb0ELb1ELb0EEEvNS_16Flash_fwd_paramsE)
        /*01ac*/ 	.short	0x0210
        /*01ae*/ 	.short	0x01d0


	//----- nvinfo : EIATTR_SW_WAR
	.align		4
.L_1202:
        /*01b0*/ 	.byte	0x04, 0x36
        /*01b2*/ 	.short	(.L_1204 - .L_1203)
.L_1203:
        /*01b4*/ 	.word	0x00000008
.L_1204:


//--------------------- .nv.info._ZN5flash24flash_fwd_splitkv_kernelI23Flash_fwd_kernel_traitsILi64ELi64ELi256ELi4ELb0ELb0EN7cutlass6half_tE19Flash_kernel_traitsILi64ELi64ELi256ELi4ES3_EELb1ELb0ELb0ELb0ELb1ELb1ELb1ELb0EEEvNS_16Flash_fwd_paramsE --------------------------
	.section	.nv.info._ZN5flash24flash_fwd_splitkv_kernelI23Flash_fwd_kernel_traitsILi64ELi64ELi256ELi4ELb0ELb0EN7cutlass6half_tE19Flash_kernel_traitsILi64ELi64ELi256ELi4ES3_EELb1ELb0ELb0ELb0ELb1ELb1ELb1ELb0EEEvNS_16Flash_fwd_paramsE,"",@"SHT_CUDA_INFO"
	.sectionflags	@""
	.align	4


	//----- nvinfo : EIATTR_CUDA_API_VERSION
	.align		4
        /*0000*/ 	.byte	0x04, 0x37
        /*0002*/ 	.short	(.L_1206 - .L_1205)
.L_1205:
        /*0004*/ 	.word	0x00000082


	//----- nvinfo : EIATTR_KPARAM_INFO
	.align		4
.L_1206:
        /*0008*/ 	.byte	0x04, 0x17
        /*000a*/ 	.short	(.L_1208 - .L_1207)
.L_1207:
        /*000c*/ 	.word	0x00000000
        /*0010*/ 	.short	0x0000
        /*0012*/ 	.short	0x0000
        /*0014*/ 	.byte	0x00, 0xf0, 0x41, 0x07


	//----- nvinfo : EIATTR_SPARSE_MMA_MASK
	.align		4
.L_1208:
        /*0018*/ 	.byte	0x03, 0x50
        /*001a*/ 	.short	0x0000


	//----- nvinfo : EIATTR_MAXREG_COUNT
	.align		4
        /*001c*/ 	.byte	0x03, 0x1b
        /*001e*/ 	.short	0x00ff


	//----- nvinfo : EIATTR_NUM_BARRIERS
	.align		4
        /*0020*/ 	.byte	0x02, 0x4c
        /*0022*/ 	.byte	0x01
	.zero		1


	//----- nvinfo : EIATTR_ANNOTATIONS
	.align		4
        /*0024*/ 	.byte	0x04, 0x55
        /*0026*/ 	.short	(.L_1210 - .L_1209)


	//   ....[0]....
.L_1209:
        /* <DEDUP_REMOVED lines=21> */


	//----- nvinfo : EIATTR_MERCURY_ISA_VERSION
	.align		4
.L_1210:
        /*0168*/ 	.byte	0x03, 0x5f
        /*016a*/ 	.short	0x0101


	//----- nvinfo : EIATTR_INT_WARP_WIDE_INSTR_OFFSETS
	.align		4
        /*016c*/ 	.byte	0x04, 0x31
        /*016e*/ 	.short	(.L_1212 - .L_1211)


	//   ....[0]....
.L_1211:
        /*0170*/ 	.word	0x00002560


	//   ....[1]....
        /*0174*/ 	.word	0x000026f0


	//   ....[2]....
        /*0178*/ 	.word	0x00002780


	//   ....[3]....
        /*017c*/ 	.word	0x00002a00


	//   ....[4]....
        /*0180*/ 	.word	0x00002ab0


	//   ....[5]....
        /*0184*/ 	.word	0x00002c80


	//   ....[6]....
        /*0188*/ 	.word	0x00002da0


	//   ....[7]....
        /*018c*/ 	.word	0x00002dd0


	//   ....[8]....
        /*0190*/ 	.word	0x00002eb0


	//   ....[9]....
        /*0194*/ 	.word	0x000031a0


	//   ....[10]....
        /*0198*/ 	.word	0x00003240


	//   ....[11]....
        /*019c*/ 	.word	0x000032b0


	//   ....[12]....
        /*01a0*/ 	.word	0x000035e0


	//   ....[13]....
        /*01a4*/ 	.word	0x00003610


	//   ....[14]....
        /*01a8*/ 	.word	0x00003740


	//   ....[15]....
        /*01ac*/ 	.word	0x000038f0


	//   ....[16]....
        /*01b0*/ 	.word	0x00003980


	//   ....[17]....
        /*01b4*/ 	.word	0x00003ab0


	//   ....[18]....
        /*01b8*/ 	.word	0x00003b00


	//   ....[19]....
        /*01bc*/ 	.word	0x00003c90


	//   ....[20]....
        /*01c0*/ 	.word	0x00003ca0


	//   ....[21]....
        /*01c4*/ 	.word	0x00003e00


	//----- nvinfo : EIATTR_COOP_GROUP_MASK_REGIDS
	.align		4
.L_1212:
        /*01c8*/ 	.byte	0x04, 0x29
        /*01ca*/ 	.short	(.L_1214 - .L_1213)


	//   ....[0]....
.L_1213:
        /*01cc*/ 	.word	0xffffffff


	//   ....[1]....
        /*01d0*/ 	.word	0xffffffff


	//   ....[2]....
        /*01d4*/ 	.word	0xffffffff


	//   ....[3]....
        /*01d8*/ 	.word	0xffffffff


	//   ....[4]....
        /*01dc*/ 	.word	0xffffffff


	//   ....[5]....
        /*01e0*/ 	.word	0xffffffff


	//   ....[6]....
        /*01e4*/ 	.word	0xffffffff


	//   ....[7]....
        /*01e8*/ 	.word	0xffffffff


	//   ....[8]....
        /*01ec*/ 	.word	0xffffffff


	//   ....[9]....
        /*01f0*/ 	.word	0xffffffff


	//   ....[10]....
        /*01f4*/ 	.word	0xffffffff


	//   ....[11]....
        /*01f8*/ 	.word	0xffffffff


	//   ....[12]....
        /*01fc*/ 	.word	0xffffffff


	//   ....[13]....
        /*0200*/ 	.word	0xffffffff


	//   ....[14]....
        /*0204*/ 	.word	0xffffffff


	//   ....[15]....
        /*0208*/ 	.word	0xffffffff


	//----- nvinfo : EIATTR_COOP_GROUP_INSTR_OFFSETS
	.align		4
.L_1214:
        /*020c*/ 	.byte	0x04, 0x28
        /*020e*/ 	.short	(.L_1216 - .L_1215)


	//   ....[0]....
.L_1215:
        /*0210*/ 	.word	0x000081d0


	//   ....[1]....
        /*0214*/ 	.word	0x00008340


	//   ....[2]....
        /*0218*/ 	.word	0x000086f0


	//   ....[3]....
        /*021c*/ 	.word	0x00008780


	//   ....[4]....
        /*0220*/ 	.word	0x00010390


	//   ....[5]....
        /*0224*/ 	.word	0x00010420


	//   ....[6]....
        /*0228*/ 	.word	0x00010460


	//   ....[7]....
        /*022c*/ 	.word	0x00010530


	//   ....[8]....
        /*0230*/ 	.word	0x00016990


	//   ....[9]....
        /*0234*/ 	.word	0x000169b0


	//   ....[10]....
        /*0238*/ 	.word	0x000169e0


	//   ....[11]....
        /*023c*/ 	.word	0x000169f0


	//   ....[12]....
        /*0240*/ 	.word	0x000197a0


	//   ....[13]....
        /*0244*/ 	.word	0x000197b0


	//   ....[14]....
        /*0248*/ 	.word	0x000197d0


	//   ....[15]....
        /*024c*/ 	.word	0x000197f0


	//----- nvinfo : EIATTR_EXIT_INSTR_OFFSETS
	.align		4
.L_1216:
        /*0250*/ 	.byte	0x04, 0x1c
        /*0252*/ 	.short	(.L_1218 - .L_1217)


	//   ....[0]....
.L_1217:
        /*0254*/ 	.word	0x00000620


	//   ....[1]....
        /*0258*/ 	.word	0x00000e60


	//   ....[2]....
        /*025c*/ 	.word	0x00000e90


	//   ....[3]....
        /*0260*/ 	.word	0x0001a340


	//   ....[4]....
        /*0264*/ 	.word	0x0001a360


	//----- nvinfo : EIATTR_CRS_STACK_SIZE
	.align		4
.L_1218:
        /*0268*/ 	.byte	0x04, 0x1e
        /*026a*/ 	.short	(.L_1220 - .L_1219)
.L_1219:
        /*026c*/ 	.word	0x00000000


	//----- nvinfo : EIATTR_CBANK_PARAM_SIZE
	.align		4
.L_1220:
        /*0270*/ 	.byte	0x03, 0x19
        /*0272*/ 	.short	0x01d0


	//----- nvinfo : EIATTR_PARAM_CBANK
	.align		4
        /*0274*/ 	.byte	0x04, 0x0a
        /*0276*/ 	.short	(.L_1222 - .L_1221)
	.align		4
.L_1221:
        /*0278*/ 	.word	index@(.nv.constant0._ZN5flash24flash_fwd_splitkv_kernelI23Flash_fwd_kernel_traitsILi64ELi64ELi256ELi4ELb0ELb0EN7cutlass6half_tE19Flash_kernel_traitsILi64ELi64ELi256ELi4ES3_EELb1ELb0ELb0ELb0ELb1ELb1ELb1ELb0EEEvNS_16Flash_fwd_paramsE)
        /*027c*/ 	.short	0x0210
        /*027e*/ 	.short	0x01d0


	//----- nvinfo : EIATTR_SW_WAR
	.align		4
.L_1222:
        /*0280*/ 	.byte	0x04, 0x36
        /*0282*/ 	.short	(.L_1224 - .L_1223)
.L_1223:
        /*0284*/ 	.word	0x00000008
.L_1224:


//--------------------- .nv.info._ZN5flash24flash_fwd_splitkv_kernelI23Flash_fwd_kernel_traitsILi64ELi64ELi256ELi4ELb0ELb0EN7cutlass6half_tE19Flash_kernel_traitsILi64ELi64ELi256ELi4ES3_EELb1ELb0ELb1ELb0ELb0ELb0ELb1ELb0EEEvNS_16Flash_fwd_paramsE --------------------------
	.section	.nv.info._ZN5flash24flash_fwd_splitkv_kernelI23Flash_fwd_kernel_traitsILi64ELi64ELi256ELi4ELb0ELb0EN7cutlass6half_tE19Flash_kernel_traitsILi64ELi64ELi256ELi4ES3_EELb1ELb0ELb1ELb0ELb0ELb0ELb1ELb0EEEvNS_16Flash_fwd_paramsE,"",@"SHT_CUDA_INFO"
	.sectionflags	@""
	.align	4


	//----- nvinfo : EIATTR_CUDA_API_VERSION
	.align		4
        /*0000*/ 	.byte	0x04, 0x37
        /*0002*/ 	.short	(.L_1226 - .L_1225)
.L_1225:
        /*0004*/ 	.word	0x00000082


	//----- nvinfo : EIATTR_KPARAM_INFO
	.align		4
.L_1226:
        /*0008*/ 	.byte	0x04, 0x17
        /*000a*/ 	.short	(.L_1228 - .L_1227)
.L_1227:
        /*000c*/ 	.word	0x00000000
        /*0010*/ 	.short	0x0000
        /*0012*/ 	.short	0x0000
        /*0014*/ 	.byte	0x00, 0xf0, 0x41, 0x07


	//----- nvinfo : EIATTR_SPARSE_MMA_MASK
	.align		4
.L_1228:
        /*0018*/ 	.byte	0x03, 0x50
        /*001a*/ 	.short	0x0000


	//----- nvinfo : EIATTR_MAXREG_COUNT
	.align		4
        /*001c*/ 	.byte	0x03, 0x1b
        /*001e*/ 	.short	0x00ff


	//----- nvinfo : EIATTR_NUM_BARRIERS
	.align		4
        /*0020*/ 	.byte	0x02, 0x4c
        /*0022*/ 	.byte	0x01
	.zero		1


	//----- nvinfo : EIATTR_ANNOTATIONS
	.align		4
        /*0024*/ 	.byte	0x04, 0x55
        /*0026*/ 	.short	(.L_1230 - .L_1229)


	//   ....[0]....
.L_1229:
        /* <DEDUP_REMOVED lines=17> */


	//----- nvinfo : EIATTR_MERCURY_ISA_VERSION
	.align		4
.L_1230:
        /*0120*/ 	.byte	0x03, 0x5f
        /*0122*/ 	.short	0x0101


	//----- nvinfo : EIATTR_INT_WARP_WIDE_INSTR_OFFSETS
	.align		4
        /*0124*/ 	.byte	0x04, 0x31
        /*0126*/ 	.short	(.L_1232 - .L_1231)


	//   ....[0]....
.L_1231:
        /*0128*/ 	.word	0x00008410


	//   ....[1]....
        /*012c*/ 	.word	0x0000c780


	//----- nvinfo : EIATTR_COOP_GROUP_MASK_REGIDS
	.align		4
.L_1232:
        /*0130*/ 	.byte	0x04, 0x29
        /*0132*/ 	.short	(.L_1234 - .L_1233)


	//   ....[0]....
.L_1233:
        /*0134*/ 	.word	0xffffffff


	//   ....[1]....
        /*0138*/ 	.word	0xffffffff


	//   ....[2]....
        /*013c*/ 	.word	0xffffffff


	//   ....[3]....
        /*0140*/ 	.word	0xffffffff


	//   ....[4]....
        /*0144*/ 	.word	0xffffffff


	//   ....[5]....
        /*0148*/ 	.word	0xffffffff


	//   ....[6]....
        /*014c*/ 	.word	0xffffffff


	//   ....[7]....
        /*0150*/ 	.word	0xffffffff


	//   ....[8]....
        /*0154*/ 	.word	0xffffffff


	//   ....[9]....
        /*0158*/ 	.word	0xffffffff


	//   ....[10]....
        /*015c*/ 	.word	0xffffffff


	//   ....[11]....
        /*0160*/ 	.word	0xffffffff


	//   ....[12]....
        /*0164*/ 	.word	0xffffffff


	//   ....[13]....
        /*0168*/ 	.word	0xffffffff


	//   ....[14]....
        /*016c*/ 	.word	0xffffffff


	//   ....[15]....
        /*0170*/ 	.word	0xffffffff


	//----- nvinfo : EIATTR_COOP_GROUP_INSTR_OFFSETS
	.align		4
.L_1234:
        /*0174*/ 	.byte	0x04, 0x28
        /*0176*/ 	.short	(.L_1236 - .L_1235)


	//   ....[0]....
.L_1235:
        /*0178*/ 	.word	0x000097e0


	//   ....[1]....
        /*017c*/ 	.word	0x00009870


	//   ....[2]....
        /*0180*/ 	.word	0x00009a00


	//   ....[3]....
        /*0184*/ 	.word	0x00009bd0


	//   ....[4]....
        /*0188*/ 	.word	0x00011ab0


	//   ....[5]....
        /*018c*/ 	.word	0x00011b40


	//   ....[6]....
        /*0190*/ 	.word	0x00011c90


	//   ....[7]....
        /*0194*/ 	.word	0x00011e80


	//   ....[8]....
        /*0198*/ 	.word	0x00018c60


	//   ....[9]....
        /*019c*/ 	.word	0x00018c70


	//   ....[10]....
        /*01a0*/ 	.word	0x00018ca0


	//   ....[11]....
        /*01a4*/ 	.word	0x00018cb0


	//   ....[12]....
        /*01a8*/ 	.word	0x0001b830


	//   ....[13]....
        /*01ac*/ 	.word	0x0001b8c0


	//   ....[14]....
        /*01b0*/ 	.word	0x0001bba0


	//   ....[15]....
        /*01b4*/ 	.word	0x0001bbc0


	//----- nvinfo : EIATTR_EXIT_INSTR_OFFSETS
	.align		4
.L_1236:
        /*01b8*/ 	.byte	0x04, 0x1c
        /*01ba*/ 	.short	(.L_1238 - .L_1237)


	//   ....[0]....
.L_1237:
        /*01bc*/ 	.word	0x00000630


	//   ....[1]....
        /*01c0*/ 	.word	0x00000f10


	//   ....[2]....
        /*01c4*/ 	.word	0x00000f40


	//   ....[3]....
        /*01c8*/ 	.word	0x0001c520


	//   ....[4]....
        /*01cc*/ 	.word	0x0001c540


	//----- nvinfo : EIATTR_CRS_STACK_SIZE
	.align		4
.L_1238:
        /*01d0*/ 	.byte	0x04, 0x1e
        /*01d2*/ 	.short	(.L_1240 - .L_1239)
.L_1239:
        /*01d4*/ 	.word	0x00000000


	//----- nvinfo : EIATTR_CBANK_PARAM_SIZE
	.align		4
.L_1240:
        /*01d8*/ 	.byte	0x03, 0x19
        /*01da*/ 	.short	0x01d0


	//----- nvinfo : EIATTR_PARAM_CBANK
	.align		4
        /*01dc*/ 	.byte	0x04, 0x0a
        /*01de*/ 	.short	(.L_1242 - .L_1241)
	.align		4
.L_1241:
        /*01e0*/ 	.word	index@(.nv.constant0._ZN5flash24flash_fwd_splitkv_kernelI23Flash_fwd_kernel_traitsILi64ELi64ELi256ELi4ELb0ELb0EN7cutlass6half_tE19Flash_kernel_traitsILi64ELi64ELi256ELi4ES3_EELb1ELb0ELb1ELb0ELb0ELb0ELb1ELb0EEEvNS_16Flash_fwd_paramsE)
        /*01e4*/ 	.short	0x0210
        /*01e6*/ 	.short	0x01d0


	//----- nvinfo : EIATTR_SW_WAR
	.align		4
.L_1242:
        /*01e8*/ 	.byte	0x04, 0x36
        /*01ea*/ 	.short	(.L_1244 - .L_1243)
.L_1243:
        /*01ec*/ 	.word	0x00000008
.L_1244:


//--------------------- .nv.info._ZN5flash24flash_fwd_splitkv_kernelI23Flash_fwd_kernel_traitsILi64ELi64ELi256ELi4ELb0ELb0EN7cutlass6half_tE19Flash_kernel_traitsILi64ELi64ELi256ELi4ES3_EELb1ELb0ELb1ELb0ELb0ELb1ELb1ELb0EEEvNS_16Flash_fwd_paramsE --------------------------
	.section	.nv.info._ZN5flash24flash_fwd_splitkv_kernelI23Flash_fwd_kernel_traitsILi64ELi64ELi256ELi4ELb0ELb0EN7cutlass6half_tE19Flash_kernel_traitsILi64ELi64ELi256ELi4ES3_EELb1ELb0ELb1ELb0ELb0ELb1ELb1ELb0EEEvNS_16Flash_fwd_paramsE,"",@"SHT_CUDA_INFO"
	.sectionflags	@""
	.align	4


	//----- nvinfo : EIATTR_CUDA_API_VERSION
	.align		4
        /*0000*/ 	.byte	0x04, 0x37
        /*0002*/ 	.short	(.L_1246 - .L_1245)
.L_1245:
        /*0004*/ 	.word	0x00000082


	//----- nvinfo : EIATTR_KPARAM_INFO
	.align		4
.L_1246:
        /*0008*/ 	.byte	0x04, 0x17
        /*000a*/ 	.short	(.L_1248 - .L_1247)
.L_1247:
        /*000c*/ 	.word	0x00000000
        /*0010*/ 	.short	0x0000
        /*0012*/ 	.short	0x0000
        /*0014*/ 	.byte	0x00, 0xf0, 0x41, 0x07


	//----- nvinfo : EIATTR_SPARSE_MMA_MASK
	.align		4
.L_1248:
        /*0018*/ 	.byte	0x03, 0x50
        /*001a*/ 	.short	0x0000


	//----- nvinfo : EIATTR_MAXREG_COUNT
	.align		4
        /*001c*/ 	.byte	0x03, 0x1b
        /*001e*/ 	.short	0x00ff


	//----- nvinfo : EIATTR_NUM_BARRIERS
	.align		4
        /*0020*/ 	.byte	0x02, 0x4c
        /*0022*/ 	.byte	0x01
	.zero		1


	//----- nvinfo : EIATTR_ANNOTATIONS
	.align		4
        /*0024*/ 	.byte	0x04, 0x55
        /*0026*/ 	.short	(.L_1250 - .L_1249)


	//   ....[0]....
.L_1249:
        /*0028*/ 	.word	0x00000001
        /*002c*/ 	.byte	0x70, 0x17, 0x01, 0x00, 0x01, 0x00, 0x00, 0x00, 0x80, 0x35, 0x01, 0x00, 0x01, 0x00, 0x00, 0x00
        /*003c*/ 	.byte	0xd0, 0x84, 0x01, 0x00, 0x01, 0x00, 0x00, 0x00, 0x10, 0x88, 0x01, 0x00, 0x01, 0x00, 0x00, 0x00
        /*004c*/ 	.byte	0x50, 0x89, 0x01, 0x00, 0x01, 0x00, 0x00, 0x00, 0x90, 0xa6, 0x01, 0x00, 0x01, 0x00, 0x00, 0x00
        /*005c*/ 	.byte	0xc0, 0xa6, 0x01, 0x00, 0x01, 0x00, 0x00, 0x00, 0x00, 0xa7, 0x01, 0x00


	//----- nvinfo : EIATTR_MERCURY_ISA_VERSION
	.align		4
.L_1250:
        /*0068*/ 	.byte	0x03, 0x5f
        /*006a*/ 	.short	0x0101


	//----- nvinfo : EIATTR_INT_WARP_WIDE_INSTR_OFFSETS
	.align		4
        /*006c*/ 	.byte	0x04, 0x31
        /*006e*/ 	.short	(.L_1252 - .L_1251)


	//   ....[0]....
.L_1251:
        /*0070*/ 	.word	0x000095f0


	//   ....[1]....
        /*0074*/ 	.word	0x0000da70


	//----- nvinfo : EIATTR_COOP_GROUP_MASK_REGIDS
	.align		4
.L_1252:
        /*0078*/ 	.byte	0x04, 0x29
        /*007a*/ 	.short	(.L_1254 - .L_1253)


	//   ....[0]....
.L_1253:
        /*007c*/ 	.word	0xffffffff


	//   ....[1]....
        /*0080*/ 	.word	0xffffffff


	//   ....[2]....
        /*0084*/ 	.word	0xffffffff


	//   ....[3]....
        /*0088*/ 	.word	0xffffffff


	//   ....[4]....
        /*008c*/ 	.word	0xffffffff


	//   ....[5]....
        /*0090*/ 	.word	0xffffffff


	//   ....[6]....
        /*0094*/ 	.word	0xffffffff


	//   ....[7]....
        /*0098*/ 	.word	0xffffffff


	//   ....[8]....
        /*009c*/ 	.word	0xffffffff


	//   ....[9]....
        /*00a0*/ 	.word	0xffffffff


	//   ....[10]....
        /*00a4*/ 	.word	0xffffffff


	//   ....[11]....
        /*00a8*/ 	.word	0xffffffff


	//   ....[12]....
        /*00ac*/ 	.word	0xffffffff


	//   ....[13]....
        /*00b0*/ 	.word	0xffffffff


	//   ....[14]....
        /*00b4*/ 	.word	0xffffffff


	//   ....[15]....
        /*00b8*/ 	.word	0xffffffff


	//----- nvinfo : EIATTR_COOP_GROUP_INSTR_OFFSETS
	.align		4
.L_1254:
        /*00bc*/ 	.byte	0x04, 0x28
        /*00be*/ 	.short	(.L_1256 - .L_1255)


	//   ....[0]....
.L_1255:
        /*00c0*/ 	.word	0x0000ab10


	//   ....[1]....
        /*00c4*/ 	.word	0x0000ab40


	//   ....[2]....
        /*00c8*/ 	.word	0x0000acb0


	//   ....[3]....
        /*00cc*/ 	.word	0x0000ae80


	//   ....[4]....
        /*00d0*/ 	.word	0x00013af0


	//   ....[5]....
        /*00d4*/ 	.word	0x00013b10


	//   ....[6]....
        /*00d8*/ 	.word	0x00014330


	//   ....[7]....
        /*00dc*/ 	.word	0x00014380


	//   ....[8]....
        /*00e0*/ 	.word	0x0001bf00


	//   ....[9]....
        /*00e4*/ 	.word	0x0001bf30


	//   ....[10]....
        /*00e8*/ 	.word	0x0001bf50


	//   ....[11]....
        /*00ec*/ 	.word	0x0001bf70


	//   ....[12]....
        /*00f0*/ 	.word	0x0001eb30


	//   ....[13]....
        /*00f4*/ 	.word	0x0001eb70


	//   ....[14]....
        /*00f8*/ 	.word	0x0001ec10


	//   ....[15]....
        /*00fc*/ 	.word	0x0001ec20


	//----- nvinfo : EIATTR_EXIT_INSTR_OFFSETS
	.align		4
.L_1256:
        /*0100*/ 	.byte	0x04, 0x1c
        /*0102*/ 	.short	(.L_1258 - .L_1257)


	//   ....[0]....
.L_1257:
        /*0104*/ 	.word	0x00000630


	//   ....[1]....
        /*0108*/ 	.word	0x00000f10


	//   ....[2]....
        /*010c*/ 	.word	0x00000f40


	//   ....[3]....
        /*0110*/ 	.word	0x0001f850


	//   ....[4]....
        /*0114*/ 	.word	0x0001f870


	//----- nvinfo : EIATTR_CRS_STACK_SIZE
	.align		4
.L_1258:
        /*0118*/ 	.byte	0x04, 0x1e
        /*011a*/ 	.short	(.L_1260 - .L_1259)
.L_1259:
        /*011c*/ 	.word	0x00000000


	//----- nvinfo : EIATTR_CBANK_PARAM_SIZE
	.align		4
.L_1260:
        /*0120*/ 	.byte	0x03, 0x19
        /*0122*/ 	.short	0x01d0


	//----- nvinfo : EIATTR_PARAM_CBANK
	.align		4
        /*0124*/ 	.byte	0x04, 0x0a
        /*0126*/ 	.short	(.L_1262 - .L_1261)
	.align		4
.L_1261:
        /*0128*/ 	.word	index@(.nv.constant0._ZN5flash24flash_fwd_splitkv_kernelI23Flash_fwd_kernel_traitsILi64ELi64ELi256ELi4ELb0ELb0EN7cutlass6half_tE19Flash_kernel_traitsILi64ELi64ELi256ELi4ES3_EELb1ELb0ELb1ELb0ELb0ELb1ELb1ELb0EEEvNS_16Flash_fwd_paramsE)
        /*012c*/ 	.short	0x0210
        /*012e*/ 	.short	0x01d0


	//----- nvinfo : EIATTR_SW_WAR
	.align		4
.L_1262:
        /*0130*/ 	.byte	0x04, 0x36
        /*0132*/ 	.short	(.L_1264 - .L_1263)
.L_1263:
        /*0134*/ 	.word	0x00000008
.L_1264:


//--------------------- .nv.info._ZN5flash24flash_fwd_splitkv_kernelI23Flash_fwd_kernel_traitsILi64ELi64ELi256ELi4ELb0ELb0EN7cutlass6half_tE19Flash_kernel_traitsILi64ELi64ELi256ELi4ES3_EELb1ELb0ELb0ELb0ELb1ELb0ELb1ELb1EEEvNS_16Flash_fwd_paramsE --------------------------
	.section	.nv.info._ZN5flash24flash_fwd_splitkv_kernelI23Flash_fwd_kernel_traitsILi64ELi64ELi256ELi4ELb0ELb0EN7cutlass6half_tE19Flash_kernel_traitsILi64ELi64ELi256ELi4ES3_EELb1ELb0ELb0ELb0ELb1ELb0ELb1ELb1EEEvNS_16Flash_fwd_paramsE,"",@"SHT_CUDA_INFO"
	.sectionflags	@""
	.align	4


	//----- nvinfo : EIATTR_CUDA_API_VERSION
	.align		4
        /*0000*/ 	.byte	0x04, 0x37
        /*0002*/ 	.short	(.L_1266 - .L_1265)
.L_1265:
        /*0004*/ 	.word	0x00000082


	//----- nvinfo : EIATTR_KPARAM_INFO
	.align		4
.L_1266:
        /*0008*/ 	.byte	0x04, 0x17
        /*000a*/ 	.short	(.L_1268 - .L_1267)
.L_1267:
        /*000c*/ 	.word	0x00000000
        /*0010*/ 	.short	0x0000
        /*0012*/ 	.short	0x0000
        /*0014*/ 	.byte	0x00, 0xf0, 0x41, 0x07


	//----- nvinfo : EIATTR_SPARSE_MMA_MASK
	.align		4
.L_1268:
        /*0018*/ 	.byte	0x03, 0x50
        /*001a*/ 	.short	0x0000


	//----- nvinfo : EIATTR_MAXREG_COUNT
	.align		4
        /*001c*/ 	.byte	0x03, 0x1b
        /*001e*/ 	.short	0x00ff


	//----- nvinfo : EIATTR_NUM_BARRIERS
	.align		4
        /*0020*/ 	.byte	0x02, 0x4c
        /*0022*/ 	.byte	0x01
	.zero		1


	//----- nvinfo : EIATTR_MERCURY_ISA_VERSION
	.align		4
        /*0024*/ 	.byte	0x03, 0x5f
        /*0026*/ 	.short	0x0101


	//----- nvinfo : EIATTR_INT_WARP_WIDE_INSTR_OFFSETS
	.align		4
        /*0028*/ 	.byte	0x04, 0x31
        /*002a*/ 	.short	(.L_1270 - .L_1269)


	//   ....[0]....
.L_1269:
        /*002c*/ 	.word	0x00000490


	//----- nvinfo : EIATTR_COOP_GROUP_MASK_REGIDS
	.align		4
.L_1270:
        /*0030*/ 	.byte	0x04, 0x29
        /*0032*/ 	.short	(.L_1272 - .L_1271)


	//   ....[0]....
.L_1271:
        /*0034*/ 	.word	0xffffffff


	//   ....[1]....
        /*0038*/ 	.word	0xffffffff


	//   ....[2]....
        /*003c*/ 	.word	0xffffffff


	//   ....[3]....
        /*0040*/ 	.word	0xffffffff


	//   ....[4]....
        /*0044*/ 	.word	0xffffffff


	//   ....[5]....
        /*0048*/ 	.word	0xffffffff


	//   ....[6]....
        /*004c*/ 	.word	0xffffffff


	//   ....[7]....
        /*0050*/ 	.word	0xffffffff


	//   ....[8]....
        /*0054*/ 	.word	0xffffffff


	//   ....[9]....
        /*0058*/ 	.word	0xffffffff


	//   ....[10]....
        /*005c*/ 	.word	0xffffffff


	//   ....[11]....
        /*0060*/ 	.word	0xffffffff


	//   ....[12]....
        /*0064*/ 	.word	0xffffffff


	//   ....[13]....
        /*0068*/ 	.word	0xffffffff


	//   ....[14]....
        /*006c*/ 	.word	0xffffffff


	//   ....[15]....
        /*0070*/ 	.word	0xffffffff


	//----- nvinfo : EIATTR_COOP_GROUP_INSTR_OFFSETS
	.align		4
.L_1272:
        /*0074*/ 	.byte	0x04, 0x28
        /*0076*/ 	.short	(.L_1274 - .L_1273)


	//   ....[0]....
.L_1273:
        /*0078*/ 	.word	0x000179c0


	//   ....[1]....
        /*007c*/ 	.word	0x000179f0


	//   ....[2]....
        /*0080*/ 	.word	0x00017c00


	//   ....[3]....
        /*0084*/ 	.word	0x00017de0


	//   ....[4]....
        /*0088*/ 	.word	0x0001deb0


	//   ....[5]....
        /*008c*/ 	.word	0x0001dec0


	//   ....[6]....
        /*0090*/ 	.word	0x0001df00


	//   ....[7]....
        /*0094*/ 	.word	0x0001df20


	//   ....[8]....
        /*0098*/ 	.word	0x00023380


	//   ....[9]....
        /*009c*/ 	.word	0x00023390


	//   ....[10]....
        /*00a0*/ 	.word	0x000233c0


	//   ....[11]....
        /*00a4*/ 	.word	0x000233d0


	//   ....[12]....
        /*00a8*/ 	.word	0x00025f00


	//   ....[13]....
        /*00ac*/ 	.word	0x00025f40


	//   ....[14]....
        /*00b0*/ 	.word	0x00025ff0


	//   ....[15]....
        /*00b4*/ 	.word	0x00026000


	//----- nvinfo : EIATTR_EXIT_INSTR_OFFSETS
	.align		4
.L_1274:
        /*00b8*/ 	.byte	0x04, 0x1c
        /*00ba*/ 	.short	(.L_1276 - .L_1275)


	//   ....[0]....
.L_1275:
        /*00bc*/ 	.word	0x00000660


	//   ....[1]....
        /*00c0*/ 	.word	0x00000ee0


	//   ....[2]....
        /*00c4*/ 	.word	0x00000f10


	//   ....[3]....
        /*00c8*/ 	.word	0x00026c20


	//   ....[4]....
        /*00cc*/ 	.word	0x00026c40


	//----- nvinfo : EIATTR_CRS_STACK_SIZE
	.align		4
.L_1276:
        /*00d0*/ 	.byte	0x04, 0x1e
        /*00d2*/ 	.short	(.L_1278 - .L_1277)
.L_1277:
        /*00d4*/ 	.word	0x00000000


	//----- nvinfo : EIATTR_CBANK_PARAM_SIZE
	.align		4
.L_1278:
        /*00d8*/ 	.byte	0x03, 0x19
        /*00da*/ 	.short	0x01d0


	//----- nvinfo : EIATTR_PARAM_CBANK
	.align		4
        /*00dc*/ 	.byte	0x04, 0x0a
        /*00de*/ 	.short	(.L_1280 - .L_1279)
	.align		4
.L_1279:
        /*00e0*/ 	.word	index@(.nv.constant0._ZN5flash24flash_fwd_splitkv_kernelI23Flash_fwd_kernel_traitsILi64ELi64ELi256ELi4ELb0ELb0EN7cutlass6half_tE19Flash_kernel_traitsILi64ELi64ELi256ELi4ES3_EELb1ELb0ELb0ELb0ELb1ELb0ELb1ELb1EEEvNS_16Flash_fwd_paramsE)
        /*00e4*/ 	.short	0x0210
        /*00e6*/ 	.short	0x01d0


	//----- nvinfo : EIATTR_SW_WAR
	.align		4
.L_1280:
        /*00e8*/ 	.byte	0x04, 0x36
        /*00ea*/ 	.short	(.L_1282 - .L_1281)
.L_1281:
        /*00ec*/ 	.word	0x00000008
.L_1282:


//--------------------- .nv.info._ZN5flash24flash_fwd_splitkv_kernelI23Flash_fwd_kernel_traitsILi64ELi64ELi256ELi4ELb0ELb0EN7cutlass6half_tE19Flash_kernel_traitsILi64ELi64ELi256ELi4ES3_EELb1ELb0ELb0ELb0ELb1ELb1ELb1ELb1EEEvNS_16Flash_fwd_paramsE --------------------------
	.section	.nv.info._ZN5flash24flash_fwd_splitkv_kernelI23Flash_fwd_kernel_traitsILi64ELi64ELi256ELi4ELb0ELb0EN7cutlass6half_tE19Flash_kernel_traitsILi64ELi64ELi256ELi4ES3_EELb1ELb0ELb0ELb0ELb1ELb1ELb1ELb1EEEvNS_16Flash_fwd_paramsE,"",@"SHT_CUDA_INFO"
	.sectionflags	@""
	.align	4


	//----- nvinfo : EIATTR_CUDA_API_VERSION
	.align		4
        /*0000*/ 	.byte	0x04, 0x37
        /*0002*/ 	.short	(.L_1284 - .L_1283)
.L_1283:
        /*0004*/ 	.word	0x00000082


	//----- nvinfo : EIATTR_KPARAM_INFO
	.align		4
.L_1284:
        /*0008*/ 	.byte	0x04, 0x17
        /*000a*/ 	.short	(.L_1286 - .L_1285)
.L_1285:
        /*000c*/ 	.word	0x00000000
        /*0010*/ 	.short	0x0000
        /*0012*/ 	.short	0x0000
        /*0014*/ 	.byte	0x00, 0xf0, 0x41, 0x07


	//----- nvinfo : EIATTR_SPARSE_MMA_MASK
	.align		4
.L_1286:
        /*0018*/ 	.byte	0x03, 0x50
        /*001a*/ 	.short	0x0000


	//----- nvinfo : EIATTR_MAXREG_COUNT
	.align		4
        /*001c*/ 	.byte	0x03, 0x1b
        /*001e*/ 	.short	0x00ff


	//----- nvinfo : EIATTR_NUM_BARRIERS
	.align		4
        /*0020*/ 	.byte	0x02, 0x4c
        /*0022*/ 	.byte	0x01
	.zero		1


	//----- nvinfo : EIATTR_ANNOTATIONS
	.align		4
        /*0024*/ 	.byte	0x04, 0x55
        /*0026*/ 	.short	(.L_1288 - .L_1287)


	//   ....[0]....
.L_1287:
        /* <DEDUP_REMOVED lines=12> */


	//----- nvinfo : EIATTR_MERCURY_ISA_VERSION
	.align		4
.L_1288:
        /*00d8*/ 	.byte	0x03, 0x5f
        /*00da*/ 	.short	0x0101


	//----- nvinfo : EIATTR_INT_WARP_WIDE_INSTR_OFFSETS
	.align		4
        /*00dc*/ 	.byte	0x04, 0x31
        /*00de*/ 	.short	(.L_1290 - .L_1289)


	//   ....[0]....
.L_1289:
        /*00e0*/ 	.word	0x000004a0


	//----- nvinfo : EIATTR_COOP_GROUP_MASK_REGIDS
	.align		4
.L_1290:
        /*00e4*/ 	.byte	0x04, 0x29
        /*00e6*/ 	.short	(.L_1292 - .L_1291)


	//   ....[0]....
.L_1291:
        /*00e8*/ 	.word	0xffffffff


	//   ....[1]....
        /*00ec*/ 	.word	0xffffffff


	//   ....[2]....
        /*00f0*/ 	.word	0xffffffff


	//   ....[3]....
        /*00f4*/ 	.word	0xffffffff


	//   ....[4]....
        /*00f8*/ 	.word	0xffffffff


	//   ....[5]....
        /*00fc*/ 	.word	0xffffffff


	//   ....[6]....
        /*0100*/ 	.word	0xffffffff


	//   ....[7]....
        /*0104*/ 	.word	0xffffffff


	//   ....[8]....
        /*0108*/ 	.word	0xffffffff


	//   ....[9]....
        /*010c*/ 	.word	0xffffffff


	//   ....[10]....
        /*0110*/ 	.word	0xffffffff


	//   ....[11]....
        /*0114*/ 	.word	0xffffffff


	//   ....[12]....
        /*0118*/ 	.word	0xffffffff


	//   ....[13]....
        /*011c*/ 	.word	0xffffffff


	//   ....[14]....
        /*0120*/ 	.word	0xffffffff


	//   ....[15]....
        /*0124*/ 	.word	0xffffffff


	//----- nvinfo : EIATTR_COOP_GROUP_INSTR_OFFSETS
	.align		4
.L_1292:
        /*0128*/ 	.byte	0x04, 0x28
        /*012a*/ 	.short	(.L_1294 - .L_1293)


	//   ....[0]....
.L_1293:
        /*012c*/ 	.word	0x00018940


	//   ....[1]....
        /*0130*/ 	.word	0x00018960


	//   ....[2]....
        /*0134*/ 	.word	0x00018b50


	//   ....[3]....
        /*0138*/ 	.word	0x00018d20


	//   ....[4]....
        /*013c*/ 	.word	0x0001fee0


	//   ....[5]....
        /*0140*/ 	.word	0x0001fef0


	//   ....[6]....
        /*0144*/ 	.word	0x0001ff30


	//   ....[7]....
        /*0148*/ 	.word	0x0001ff50


	//   ....[8]....
        /*014c*/ 	.word	0x00026560


	//   ....[9]....
        /*0150*/ 	.word	0x00026570


	//   ....[10]....
        /*0154*/ 	.word	0x000265a0


	//   ....[11]....
        /*0158*/ 	.word	0x000265b0


	//   ....[12]....
        /*015c*/ 	.word	0x000290a0


	//   ....[13]....
        /*0160*/ 	.word	0x000290e0


	//   ....[14]....
        /*0164*/ 	.word	0x00029190


	//   ....[15]....
        /*0168*/ 	.word	0x000291a0


	//----- nvinfo : EIATTR_EXIT_INSTR_OFFSETS
	.align		4
.L_1294:
        /*016c*/ 	.byte	0x04, 0x1c
        /*016e*/ 	.short	(.L_1296 - .L_1295)


	//   ....[0]....
.L_1295:
        /*0170*/ 	.word	0x00000670


	//   ....[1]....
        /*0174*/ 	.word	0x00000ef0


	//   ....[2]....
        /*0178*/ 	.word	0x00000f20


	//   ....[3]....
        /*017c*/ 	.word	0x00029dc0


	//   ....[4]....
        /*0180*/ 	.word	0x00029de0


	//----- nvinfo : EIATTR_CRS_STACK_SIZE
	.align		4
.L_1296:
        /*0184*/ 	.byte	0x04, 0x1e
        /*0186*/ 	.short	(.L_1298 - .L_1297)
.L_1297:
        /*0188*/ 	.word	0x00000000


	//----- nvinfo : EIATTR_CBANK_PARAM_SIZE
	.align		4
.L_1298:
        /*018c*/ 	.byte	0x03, 0x19
        /*018e*/ 	.short	0x01d0


	//----- nvinfo : EIATTR_PARAM_CBANK
	.align		4
        /*0190*/ 	.byte	0x04, 0x0a
        /*0192*/ 	.short	(.L_1300 - .L_1299)
	.align		4
.L_1299:
        /*0194*/ 	.word	index@(.nv.constant0._ZN5flash24flash_fwd_splitkv_kernelI23Flash_fwd_kernel_traitsILi64ELi64ELi256ELi4ELb0ELb0EN7cutlass6half_tE19Flash_kernel_traitsILi64ELi64ELi256ELi4ES3_EELb1ELb0ELb0ELb0ELb1ELb1ELb1ELb1EEEvNS_16Flash_fwd_paramsE)
        /*0198*/ 	.short	0x0210
        /*019a*/ 	.short	0x01d0


	//----- nvinfo : EIATTR_SW_WAR
	.align		4
.L_1300:
        /*019c*/ 	.byte	0x04, 0x36
        /*019e*/ 	.short	(.L_1302 - .L_1301)
.L_1301:
        /*01a0*/ 	.word	0x00000008
.L_1302:


//--------------------- .nv.info._ZN5flash24flash_fwd_splitkv_kernelI23Flash_fwd_kernel_traitsILi64ELi64ELi256ELi4ELb0ELb0EN7cutlass6half_tE19Flash_kernel_traitsILi64ELi64ELi256ELi4ES3_EELb1ELb0ELb1ELb0ELb0ELb0ELb1ELb1EEEvNS_16Flash_fwd_paramsE --------------------------
	.section	.nv.info._ZN5flash24flash_fwd_splitkv_kernelI23Flash_fwd_kernel_traitsILi64ELi64ELi256ELi4ELb0ELb0EN7cutlass6half_tE19Flash_kernel_traitsILi64ELi64ELi256ELi4ES3_EELb1ELb0ELb1ELb0ELb0ELb0ELb1ELb1EEEvNS_16Flash_fwd_paramsE,"",@"SHT_CUDA_INFO"
	.sectionflags	@""
	.align	4


	//----- nvinfo : EIATTR_CUDA_API_VERSION
	.align		4
        /*0000*/ 	.byte	0x04, 0x37
        /*0002*/ 	.short	(.L_1304 - .L_1303)
.L_1303:
        /*0004*/ 	.word	0x00000082


	//----- nvinfo : EIATTR_KPARAM_INFO
	.align		4
.L_1304:
        /*0008*/ 	.byte	0x04, 0x17
        /*000a*/ 	.short	(.L_1306 - .L_1305)
.L_1305:
        /*000c*/ 	.word	0x00000000
        /*0010*/ 	.short	0x0000
        /*0012*/ 	.short	0x0000
        /*0014*/ 	.byte	0x00, 0xf0, 0x41, 0x07


	//----- nvinfo : EIATTR_SPARSE_MMA_MASK
	.align		4
.L_1306:
        /*0018*/ 	.byte	0x03, 0x50
        /*001a*/ 	.short	0x0000


	//----- nvinfo : EIATTR_MAXREG_COUNT
	.align		4
        /*001c*/ 	.byte	0x03, 0x1b
        /*001e*/ 	.short	0x00ff


	//----- nvinfo : EIATTR_NUM_BARRIERS
	.align		4
        /*0020*/ 	.byte	0x02, 0x4c
        /*0022*/ 	.byte	0x01
	.zero		1


	//----- nvinfo : EIATTR_ANNOTATIONS
	.align		4
        /*0024*/ 	.byte	0x04, 0x55
        /*0026*/ 	.short	(.L_1308 - .L_1307)


	//   ....[0]....
.L_1307:
        /* <DEDUP_REMOVED lines=133> */


	//----- nvinfo : EIATTR_MERCURY_ISA_VERSION
	.align		4
.L_1308:
        /*0868*/ 	.byte	0x03, 0x5f
        /*086a*/ 	.short	0x0101


	//----- nvinfo : EIATTR_COOP_GROUP_MASK_REGIDS
	.align		4
        /*086c*/ 	.byte	0x04, 0x29
        /*086e*/ 	.short	(.L_1310 - .L_1309)


	//   ....[0]....
.L_1309:
        /*0870*/ 	.word	0xffffffff


	//   ....[1]....
        /*0874*/ 	.word	0xffffffff


	//   ....[2]....
        /*0878*/ 	.word	0xffffffff


	//   ....[3]....
        /*087c*/ 	.word	0xffffffff


	//   ....[4]....
        /*0880*/ 	.word	0xffffffff


	//   ....[5]....
        /*0884*/ 	.word	0xffffffff


	//   ....[6]....
        /*0888*/ 	.word	0xffffffff


	//   ....[7]....
        /*088c*/ 	.word	0xffffffff


	//   ....[8]....
        /*0890*/ 	.word	0xffffffff


	//   ....[9]....
        /*0894*/ 	.word	0xffffffff


	//   ....[10]....
        /*0898*/ 	.word	0xffffffff


	//   ....[11]....
        /*089c*/ 	.word	0xffffffff


	//   ....[12]....
        /*08a0*/ 	.word	0xffffffff


	//   ....[13]....
        /*08a4*/ 	.word	0xffffffff


	//   ....[14]....
        /*08a8*/ 	.word	0xffffffff


	//   ....[15]....
        /*08ac*/ 	.word	0xffffffff


	//   ....[16]....
        /*08b0*/ 	.word	0x05000004


	//   ....[17]....
        /*08b4*/ 	.word	0x05000004


	//   ....[18]....
        /*08b8*/ 	.word	0x05000004


	//   ....[19]....
        /*08bc*/ 	.word	0x05000004


	//----- nvinfo : EIATTR_COOP_GROUP_INSTR_OFFSETS
	.align		4
.L_1310:
        /*08c0*/ 	.byte	0x04, 0x28
        /*08c2*/ 	.short	(.L_1312 - .L_1311)


	//   ....[0]....
.L_1311:
        /*08c4*/ 	.word	0x0001a6e0


	//   ....[1]....
        /*08c8*/ 	.word	0x0001a7a0


	//   ....[2]....
        /*08cc*/ 	.word	0x0001a7b0


	//   ....[3]....
        /*08d0*/ 	.word	0x0001a7e0


	//   ....[4]....
        /*08d4*/ 	.word	0x00023220


	//   ....[5]....
        /*08d8*/ 	.word	0x000232b0


	//   ....[6]....
        /*08dc*/ 	.word	0x00023410


	//   ....[7]....
        /*08e0*/ 	.word	0x00023520


	//   ....[8]....
        /*08e4*/ 	.word	0x0002b150


	//   ....[9]....
        /*08e8*/ 	.word	0x0002b170


	//   ....[10]....
        /*08ec*/ 	.word	0x0002bd70


	//   ....[11]....
        /*08f0*/ 	.word	0x0002bd90


	//   ....[12]....
        /*08f4*/ 	.word	0x0002e2a0


	//   ....[13]....
        /*08f8*/ 	.word	0x0002e2b0


	//   ....[14]....
        /*08fc*/ 	.word	0x0002e2e0


	//   ....[15]....
        /*0900*/ 	.word	0x0002e2f0


	//   ....[16]....
        /*0904*/ 	.word	0x0002f1c0


	//   ....[17]....
        /*0908*/ 	.word	0x0002f230


	//   ....[18]....
        /*090c*/ 	.word	0x0002f2a0


	//   ....[19]....
        /*0910*/ 	.word	0x0002f300


	//----- nvinfo : EIATTR_EXIT_INSTR_OFFSETS
	.align		4
.L_1312:
        /*0914*/ 	.byte	0x04, 0x1c
        /*0916*/ 	.short	(.L_1314 - .L_1313)


	//   ....[0]....
.L_1313:
        /*0918*/ 	.word	0x00000200


	//----- nvinfo : EIATTR_CRS_STACK_SIZE
	.align		4
.L_1314:
        /*091c*/ 	.byte	0x04, 0x1e
        /*091e*/ 	.short	(.L_1316 - .L_1315)
.L_1315:
        /*0920*/ 	.word	0x00000000


	//----- nvinfo : EIATTR_CBANK_PARAM_SIZE
	.align		4
.L_1316:
        /*0924*/ 	.byte	0x03, 0x19
        /*0926*/ 	.short	0x01d0


	//----- nvinfo : EIATTR_PARAM_CBANK
	.align		4
        /*0928*/ 	.byte	0x04, 0x0a
        /*092a*/ 	.short	(.L_1318 - .L_1317)
	.align		4
.L_1317:
        /*092c*/ 	.word	index@(.nv.constant0._ZN5flash24flash_fwd_splitkv_kernelI23Flash_fwd_kernel_traitsILi64ELi64ELi256ELi4ELb0ELb0EN7cutlass6half_tE19Flash_kernel_traitsILi64ELi64ELi256ELi4ES3_EELb1ELb0ELb1ELb0ELb0ELb0ELb1ELb1EEEvNS_16Flash_fwd_paramsE)
        /*0930*/ 	.short	0x0210
        /*0932*/ 	.short	0x01d0


	//----- nvinfo : EIATTR_SW_WAR
	.align		4
.L_1318:
        /*0934*/ 	.byte	0x04, 0x36
        /*0936*/ 	.short	(.L_1320 - .L_1319)
.L_1319:
        /*0938*/ 	.word	0x00000008
.L_1320:


//--------------------- .nv.info._ZN5flash24flash_fwd_splitkv_kernelI23Flash_fwd_kernel_traitsILi64ELi64ELi256ELi4ELb0ELb0EN7cutlass6half_tE19Flash_kernel_traitsILi64ELi64ELi256ELi4ES3_EELb1ELb0ELb1ELb0ELb0ELb1ELb1ELb1EEEvNS_16Flash_fwd_paramsE --------------------------
	.section	.nv.info._ZN5flash24flash_fwd_splitkv_kernelI23Flash_fwd_kernel_traitsILi64ELi64ELi256ELi4ELb0ELb0EN7cutlass6half_tE19Flash_kernel_traitsILi64ELi64ELi256ELi4ES3_EELb1ELb0ELb1ELb0ELb0ELb1ELb1ELb1EEEvNS_16Flash_fwd_paramsE,"",@"SHT_CUDA_INFO"
	.sectionflags	@""
	.align	4


	//----- nvinfo : EIATTR_CUDA_API_VERSION
	.align		4
        /*0000*/ 	.byte	0x04, 0x37
        /*0002*/ 	.short	(.L_1322 - .L_1321)
.L_1321:
        /*0004*/ 	.word	0x00000082


	//----- nvinfo : EIATTR_KPARAM_INFO
	.align		4
.L_1322:
        /*0008*/ 	.byte	0x04, 0x17
        /*000a*/ 	.short	(.L_1324 - .L_1323)
.L_1323:
        /*000c*/ 	.word	0x00000000
        /*0010*/ 	.short	0x0000
        /*0012*/ 	.short	0x0000
        /*0014*/ 	.byte	0x00, 0xf0, 0x41, 0x07


	//----- nvinfo : EIATTR_SPARSE_MMA_MASK
	.align		4
.L_1324:
        /*0018*/ 	.byte	0x03, 0x50
        /*001a*/ 	.short	0x0000


	//----- nvinfo : EIATTR_MAXREG_COUNT
	.align		4
        /*001c*/ 	.byte	0x03, 0x1b
        /*001e*/ 	.short	0x00ff


	//----- nvinfo : EIATTR_NUM_BARRIERS
	.align		4
        /*0020*/ 	.byte	0x02, 0x4c
        /*0022*/ 	.byte	0x01
	.zero		1


	//----- nvinfo : EIATTR_ANNOTATIONS
	.align		4
        /*0024*/ 	.byte	0x04, 0x55
        /*0026*/ 	.short	(.L_1326 - .L_1325)


	//   ....[0]....
.L_1325:
        /* <DEDUP_REMOVED lines=147> */


	//----- nvinfo : EIATTR_MERCURY_ISA_VERSION
	.align		4
.L_1326:
        /*0940*/ 	.byte	0x03, 0x5f
        /*0942*/ 	.short	0x0101


	//----- nvinfo : EIATTR_COOP_GROUP_MASK_REGIDS
	.align		4
        /*0944*/ 	.byte	0x04, 0x29
        /*0946*/ 	.short	(.L_1328 - .L_1327)


	//   ....[0]....
.L_1327:
        /*0948*/ 	.word	0xffffffff


	//   ....[1]....
        /*094c*/ 	.word	0xffffffff


	//   ....[2]....
        /*0950*/ 	.word	0xffffffff


	//   ....[3]....
        /*0954*/ 	.word	0xffffffff


	//   ....[4]....
        /*0958*/ 	.word	0xffffffff


	//   ....[5]....
        /*095c*/ 	.word	0xffffffff


	//   ....[6]....
        /*0960*/ 	.word	0xffffffff


	//   ....[7]....
        /*0964*/ 	.word	0xffffffff


	//   ....[8]....
        /*0968*/ 	.word	0xffffffff


	//   ....[9]....
        /*096c*/ 	.word	0xffffffff


	//   ....[10]....
        /*0970*/ 	.word	0xffffffff


	//   ....[11]....
        /*0974*/ 	.word	0xffffffff


	//   ....[12]....
        /*0978*/ 	.word	0xffffffff


	//   ....[13]....
        /*097c*/ 	.word	0xffffffff


	//   ....[14]....
        /*0980*/ 	.word	0xffffffff


	//   ....[15]....
        /*0984*/ 	.word	0xffffffff


	//   ....[16]....
        /*0988*/ 	.word	0x05000004


	//   ....[17]....
        /*098c*/ 	.word	0x05000004


	//   ....[18]....
        /*0990*/ 	.word	0x05000004


	//   ....[19]....
        /*0994*/ 	.word	0x05000004


	//----- nvinfo : EIATTR_COOP_GROUP_INSTR_OFFSETS
	.align		4
.L_1328:
        /*0998*/ 	.byte	0x04, 0x28
        /*099a*/ 	.short	(.L_1330 - .L_1329)


	//   ....[0]....
.L_1329:
        /*099c*/ 	.word	0x0001b850


	//   ....[1]....
        /*09a0*/ 	.word	0x0001b900


	//   ....[2]....
        /*09a4*/ 	.word	0x0001b910


	//   ....[3]....
        /*09a8*/ 	.word	0x0001b940


	//   ....[4]....
        /*09ac*/ 	.word	0x00025d10


	//   ....[5]....
        /*09b0*/ 	.word	0x00025d30


	//   ....[6]....
        /*09b4*/ 	.word	0x00025e70


	//   ....[7]....
        /*09b8*/ 	.word	0x00025ec0


	//   ....[8]....
        /*09bc*/ 	.word	0x0002e8f0


	//   ....[9]....
        /*09c0*/ 	.word	0x0002e910


	//   ....[10]....
        /*09c4*/ 	.word	0x0002f550


	//   ....[11]....
        /*09c8*/ 	.word	0x0002f580


	//   ....[12]....
        /*09cc*/ 	.word	0x00031a30


	//   ....[13]....
        /*09d0*/ 	.word	0x00031a40


	//   ....[14]....
        /*09d4*/ 	.word	0x00031a70


	//   ....[15]....
        /*09d8*/ 	.word	0x00031a80


	//   ....[16]....
        /*09dc*/ 	.word	0x00032950


	//   ....[17]....
        /*09e0*/ 	.word	0x000329c0


	//   ....[18]....
        /*09e4*/ 	.word	0x00032a30


	//   ....[19]....
        /*09e8*/ 	.word	0x00032a90


	//----- nvinfo : EIATTR_EXIT_INSTR_OFFSETS
	.align		4
.L_1330:
        /*09ec*/ 	.byte	0x04, 0x1c
        /*09ee*/ 	.short	(.L_1332 - .L_1331)


	//   ....[0]....
.L_1331:
        /*09f0*/ 	.word	0x00000200


	//----- nvinfo : EIATTR_CRS_STACK_SIZE
	.align		4
.L_1332:
        /*09f4*/ 	.byte	0x04, 0x1e
        /*09f6*/ 	.short	(.L_1334 - .L_1333)
.L_1333:
        /*09f8*/ 	.word	0x00000000


	//----- nvinfo : EIATTR_CBANK_PARAM_SIZE
	.align		4
.L_1334:
        /*09fc*/ 	.byte	0x03, 0x19
        /*09fe*/ 	.short	0x01d0


	//----- nvinfo : EIATTR_PARAM_CBANK
	.align		4
        /*0a00*/ 	.byte	0x04, 0x0a
        /*0a02*/ 	.short	(.L_1336 - .L_1335)
	.align		4
.L_1335:
        /*0a04*/ 	.word	index@(.nv.constant0._ZN5flash24flash_fwd_splitkv_kernelI23Flash_fwd_kernel_traitsILi64ELi64ELi256ELi4ELb0ELb0EN7cutlass6half_tE19Flash_kernel_traitsILi64ELi64ELi256ELi4ES3_EELb1ELb0ELb1ELb0ELb0ELb1ELb1ELb1EEEvNS_16Flash_fwd_paramsE)
        /*0a08*/ 	.short	0x0210
        /*0a0a*/ 	.short	0x01d0


	//----- nvinfo : EIATTR_SW_WAR
	.align		4
.L_1336:
        /*0a0c*/ 	.byte	0x04, 0x36
        /*0a0e*/ 	.short	(.L_1338 - .L_1337)
.L_1337:
        /*0a10*/ 	.word	0x00000008
.L_1338:


//--------------------- .nv.info._ZN5flash32flash_fwd_splitkv_combine_kernelI23Flash_fwd_kernel_traitsILi64ELi64ELi128ELi4ELb0ELb0EN7cutlass6half_tE19Flash_kernel_traitsILi64ELi64ELi128ELi4ES3_EELi8ELi7ELb0EEEvNS_16Flash_fwd_paramsE --------------------------
	.section	.nv.info._ZN5flash32flash_fwd_splitkv_combine_kernelI23Flash_fwd_kernel_traitsILi64ELi64ELi128ELi4ELb0ELb0EN7cutlass6half_tE19Flash_kernel_traitsILi64ELi64ELi128ELi4ES3_EELi8ELi7ELb0EEEvNS_16Flash_fwd_paramsE,"",@"SHT_CUDA_INFO"
	.sectionflags	@""
	.align	4


	//----- nvinfo : EIATTR_CUDA_API_VERSION
	.align		4
        /*0000*/ 	.byte	0x04, 0x37
        /*0002*/ 	.short	(.L_1340 - .L_1339)
.L_1339:
        /*0004*/ 	.word	0x00000082


	//----- nvinfo : EIATTR_KPARAM_INFO
	.align		4
.L_1340:
        /*0008*/ 	.byte	0x04, 0x17
        /*000a*/ 	.short	(.L_1342 - .L_1341)
.L_1341:
        /*000c*/ 	.word	0x00000000
        /*0010*/ 	.short	0x0000
        /*0012*/ 	.short	0x0000
        /*0014*/ 	.byte	0x00, 0xf0, 0x41, 0x07


	//----- nvinfo : EIATTR_SPARSE_MMA_MASK
	.align		4
.L_1342:
        /*0018*/ 	.byte	0x03, 0x50
        /*001a*/ 	.short	0x0000


	//----- nvinfo : EIATTR_MAXREG_COUNT
	.align		4
        /*001c*/ 	.byte	0x03, 0x1b
        /*001e*/ 	.short	0x00ff


	//----- nvinfo : EIATTR_NUM_BARRIERS
	.align		4
        /*0020*/ 	.byte	0x02, 0x4c
        /*0022*/ 	.byte	0x01
	.zero		1


	//----- nvinfo : EIATTR_MERCURY_ISA_VERSION
	.align		4
        /*0024*/ 	.byte	0x03, 0x5f
        /*0026*/ 	.short	0x0101


	//----- nvinfo : EIATTR_COOP_GROUP_MASK_REGIDS
	.align		4
        /*0028*/ 	.byte	0x04, 0x29
        /*002a*/ 	.short	(.L_1344 - .L_1343)


	//   ....[0]....
.L_1343:
        /*002c*/ 	.word	0xffffffff


	//   ....[1]....
        /*0030*/ 	.word	0xffffffff


	//   ....[2]....
        /*0034*/ 	.word	0xffffffff


	//   ....[3]....
        /*0038*/ 	.word	0xffffffff


	//   ....[4]....
        /*003c*/ 	.word	0xffffffff


	//   ....[5]....
        /*0040*/ 	.word	0xffffffff


	//   ....[6]....
        /*0044*/ 	.word	0xffffffff


	//   ....[7]....
        /*0048*/ 	.word	0xffffffff


	//----- nvinfo : EIATTR_COOP_GROUP_INSTR_OFFSETS
	.align		4
.L_1344:
        /*004c*/ 	.byte	0x04, 0x28
        /*004e*/ 	.short	(.L_1346 - .L_1345)


	//   ....[0]....
.L_1345:
        /*0050*/ 	.word	0x000020a0


	//   ....[1]....
        /*0054*/ 	.word	0x000020c0


	//   ....[2]....
        /*0058*/ 	.word	0x000020e0


	//   ....[3]....
        /*005c*/ 	.word	0x00002100


	//   ....[4]....
        /*0060*/ 	.word	0x000023a0


	//   ....[5]....
        /*0064*/ 	.word	0x00002410


	//   ....[6]....
        /*0068*/ 	.word	0x00002500


	//   ....[7]....
        /*006c*/ 	.word	0x000025a0


	//----- nvinfo : EIATTR_EXIT_INSTR_OFFSETS
	.align		4
.L_1346:
        /*0070*/ 	.byte	0x04, 0x1c
        /*0072*/ 	.short	(.L_1348 - .L_1347)


	//   ....[0]....
.L_1347:
        /*0074*/ 	.word	0x00004c20


	//   ....[1]....
        /*0078*/ 	.word	0x00004c50


	//   ....[2]....
        /*007c*/ 	.word	0x00005140


	//----- nvinfo : EIATTR_CRS_STACK_SIZE
	.align		4
.L_1348:
        /*0080*/ 	.byte	0x04, 0x1e
        /*0082*/ 	.short	(.L_1350 - .L_1349)
.L_1349:
        /*0084*/ 	.word	0x00000000


	//----- nvinfo : EIATTR_CBANK_PARAM_SIZE
	.align		4
.L_1350:
        /*0088*/ 	.byte	0x03, 0x19
        /*008a*/ 	.short	0x01d0


	//----- nvinfo : EIATTR_PARAM_CBANK
	.align		4
        /*008c*/ 	.byte	0x04, 0x0a
        /*008e*/ 	.short	(.L_1352 - .L_1351)
	.align		4
.L_1351:
        /*0090*/ 	.word	index@(.nv.constant0._ZN5flash32flash_fwd_splitkv_combine_kernelI23Flash_fwd_kernel_traitsILi64ELi64ELi128ELi4ELb0ELb0EN7cutlass6half_tE19Flash_kernel_traitsILi64ELi64ELi128ELi4ES3_EELi8ELi7ELb0EEEvNS_16Flash_fwd_paramsE)
        /*0094*/ 	.short	0x0210
        /*0096*/ 	.short	0x01d0


	//----- nvinfo : EIATTR_SW_WAR
	.align		4
.L_1352:
        /*0098*/ 	.byte	0x04, 0x36
        /*009a*/ 	.short	(.L_1354 - .L_1353)
.L_1353:
        /*009c*/ 	.word	0x00000008
.L_1354:


//--------------------- .nv.info._ZN5flash32flash_fwd_splitkv_combine_kernelI23Flash_fwd_kernel_traitsILi64ELi64ELi128ELi4ELb0ELb0EN7cutlass6half_tE19Flash_kernel_traitsILi64ELi64ELi128ELi4ES3_EELi8ELi6ELb0EEEvNS_16Flash_fwd_paramsE --------------------------
	.section	.nv.info._ZN5flash32flash_fwd_splitkv_combine_kernelI23Flash_fwd_kernel_traitsILi64ELi64ELi128ELi4ELb0ELb0EN7cutlass6half_tE19Flash_kernel_traitsILi64ELi64ELi128ELi4ES3_EELi8ELi6ELb0EEEvNS_16Flash_fwd_paramsE,"",@"SHT_CUDA_INFO"
	.sectionflags	@""
	.align	4


	//----- nvinfo : EIATTR_CUDA_API_VERSION
	.align		4
        /*0000*/ 	.byte	0x04, 0x37
        /*0002*/ 	.short	(.L_1356 - .L_1355)
.L_1355:
        /*0004*/ 	.word	0x00000082


	//----- nvinfo : EIATTR_KPARAM_INFO
	.align		4
.L_1356:
        /*0008*/ 	.byte	0x04, 0x17
        /*000a*/ 	.short	(.L_1358 - .L_1357)
.L_1357:
        /*000c*/ 	.word	0x00000000
        /*0010*/ 	.short	0x0000
        /*0012*/ 	.short	0x0000
        /*0014*/ 	.byte	0x00, 0xf0, 0x41, 0x07


	//----- nvinfo : EIATTR_SPARSE_MMA_MASK
	.align		4
.L_1358:
        /*0018*/ 	.byte	0x03, 0x50
        /*001a*/ 	.short	0x0000


	//----- nvinfo : EIATTR_MAXREG_COUNT
	.align		4
        /*001c*/ 	.byte	0x03, 0x1b
        /*001e*/ 	.short	0x00ff


	//----- nvinfo : EIATTR_NUM_BARRIERS
	.align		4
        /*0020*/ 	.byte	0x02, 0x4c
        /*0022*/ 	.byte	0x01
	.zero		1


	//----- nvinfo : EIATTR_MERCURY_ISA_VERSION
	.align		4
        /*0024*/ 	.byte	0x03, 0x5f
        /*0026*/ 	.short	0x0101


	//----- nvinfo : EIATTR_COOP_GROUP_MASK_REGIDS
	.align		4
        /*0028*/ 	.byte	0x04, 0x29
        /*002a*/ 	.short	(.L_1360 - .L_1359)


	//   ....[0]....
.L_1359:
        /*002c*/ 	.word	0xffffffff


	//   ....[1]....
        /*0030*/ 	.word	0xffffffff


	//   ....[2]....
        /*0034*/ 	.word	0xffffffff


	//   ....[3]....
        /*0038*/ 	.word	0xffffffff


	//   ....[4]....
        /*003c*/ 	.word	0xffffffff


	//   ....[5]....
        /*0040*/ 	.word	0xffffffff


	//   ....[6]....
        /*0044*/ 	.word	0xffffffff


	//   ....[7]....
        /*0048*/ 	.word	0xffffffff


	//----- nvinfo : EIATTR_COOP_GROUP_INSTR_OFFSETS
	.align		4
.L_1360:
        /*004c*/ 	.byte	0x04, 0x28
        /*004e*/ 	.short	(.L_1362 - .L_1361)


	//   ....[0]....
.L_1361:
        /*0050*/ 	.word	0x00001b70


	//   ....[1]....
        /*0054*/ 	.word	0x00001ba0


	//   ....[2]....
        /*0058*/ 	.word	0x00001bc0


	//   ....[3]....
        /*005c*/ 	.word	0x00001be0


	//   ....[4]....
        /*0060*/ 	.word	0x00001d50


	//   ....[5]....
        /*0064*/ 	.word	0x00001dc0


	//   ....[6]....
        /*0068*/ 	.word	0x00001ea0


	//   ....[7]....
        /*006c*/ 	.word	0x00001fb0


	//----- nvinfo : EIATTR_EXIT_INSTR_OFFSETS
	.align		4
.L_1362:
        /*0070*/ 	.byte	0x04, 0x1c
        /*0072*/ 	.short	(.L_1364 - .L_1363)


	//   ....[0]....
.L_1363:
        /*0074*/ 	.word	0x00004390


	//   ....[1]....
        /*0078*/ 	.word	0x000043c0


	//   ....[2]....
        /*007c*/ 	.word	0x000048c0


	//----- nvinfo : EIATTR_CRS_STACK_SIZE
	.align		4
.L_1364:
        /*0080*/ 	.byte	0x04, 0x1e
        /*0082*/ 	.short	(.L_1366 - .L_1365)
.L_1365:
        /*0084*/ 	.word	0x00000000


	//----- nvinfo : EIATTR_CBANK_PARAM_SIZE
	.align		4
.L_1366:
        /*0088*/ 	.byte	0x03, 0x19
        /*008a*/ 	.short	0x01d0


	//----- nvinfo : EIATTR_PARAM_CBANK
	.align		4
        /*008c*/ 	.byte	0x04, 0x0a
        /*008e*/ 	.short	(.L_1368 - .L_1367)
	.align		4
.L_1367:
        /*0090*/ 	.word	index@(.nv.constant0._ZN5flash32flash_fwd_splitkv_combine_kernelI23Flash_fwd_kernel_traitsILi64ELi64ELi128ELi4ELb0ELb0EN7cutlass6half_tE19Flash_kernel_traitsILi64ELi64ELi128ELi4ES3_EELi8ELi6ELb0EEEvNS_16Flash_fwd_paramsE)
        /*0094*/ 	.short	0x0210
        /*0096*/ 	.short	0x01d0


	//----- nvinfo : EIATTR_SW_WAR
	.align		4
.L_1368:
        /*0098*/ 	.byte	0x04, 0x36
        /*009a*/ 	.short	(.L_1370 - .L_1369)
.L_1369:
        /*009c*/ 	.word	0x00000008
.L_1370:


//--------------------- .nv.info._ZN5flash32flash_fwd_splitkv_combine_kernelI23Flash_fwd_kernel_traitsILi64ELi64ELi128ELi4ELb0ELb0EN7cutlass6half_tE19Flash_kernel_traitsILi64ELi64ELi128ELi4ES3_EELi8ELi5ELb0EEEvNS_16Flash_fwd_paramsE --------------------------
	.section	.nv.info._ZN5flash32flash_fwd_splitkv_combine_kernelI23Flash_fwd_kernel_traitsILi64ELi64ELi128ELi4ELb0ELb0EN7cutlass6half_tE19Flash_kernel_traitsILi64ELi64ELi128ELi4ES3_EELi8ELi5ELb0EEEvNS_16Flash_fwd_paramsE,"",@"SHT_CUDA_INFO"
	.sectionflags	@""
	.align	4


	//----- nvinfo : EIATTR_CUDA_API_VERSION
	.align		4
        /*0000*/ 	.byte	0x04, 0x37
        /*0002*/ 	.short	(.L_1372 - .L_1371)
.L_1371:
        /*0004*/ 	.word	0x00000082


	//----- nvinfo : EIATTR_KPARAM_INFO
	.align		4
.L_1372:
        /*0008*/ 	.byte	0x04, 0x17
        /*000a*/ 	.short	(.L_1374 - .L_1373)
.L_1373:
        /*000c*/ 	.word	0x00000000
        /*0010*/ 	.short	0x0000
        /*0012*/ 	.short	0x0000
        /*0014*/ 	.byte	0x00, 0xf0, 0x41, 0x07


	//----- nvinfo : EIATTR_SPARSE_MMA_MASK
	.align		4
.L_1374:
        /*0018*/ 	.byte	0x03, 0x50
        /*001a*/ 	.short	0x0000


	//----- nvinfo : EIATTR_MAXREG_COUNT
	.align		4
        /*001c*/ 	.byte	0x03, 0x1b
        /*001e*/ 	.short	0x00ff


	//----- nvinfo : EIATTR_NUM_BARRIERS
	.align		4
        /*0020*/ 	.byte	0x02, 0x4c
        /*0022*/ 	.byte	0x01
	.zero		1


	//----- nvinfo : EIATTR_MERCURY_ISA_VERSION
	.align		4
        /*0024*/ 	.byte	0x03, 0x5f
        /*0026*/ 	.short	0x0101


	//----- nvinfo : EIATTR_COOP_GROUP_MASK_REGIDS
	.align		4
        /*0028*/ 	.byte	0x04, 0x29
        /*002a*/ 	.short	(.L_1376 - .L_1375)


	//   ....[0]....
.L_1375:
        /*002c*/ 	.word	0xffffffff


	//   ....[1]....
        /*0030*/ 	.word	0xffffffff


	//   ....[2]....
        /*0034*/ 	.word	0xffffffff


	//   ....[3]....
        /*0038*/ 	.word	0xffffffff


	//   ....[4]....
        /*003c*/ 	.word	0xffffffff


	//   ....[5]....
        /*0040*/ 	.word	0xffffffff


	//   ....[6]....
        /*0044*/ 	.word	0xffffffff


	//   ....[7]....
        /*0048*/ 	.word	0xffffffff


	//----- nvinfo : EIATTR_COOP_GROUP_INSTR_OFFSETS
	.align		4
.L_1376:
        /*004c*/ 	.byte	0x04, 0x28
        /*004e*/ 	.short	(.L_1378 - .L_1377)


	//   ....[0]....
.L_1377:
        /*0050*/ 	.word	0x000016d0


	//   ....[1]....
        /*0054*/ 	.word	0x000016f0


	//   ....[2]....
        /*0058*/ 	.word	0x00001720


	//   ....[3]....
        /*005c*/ 	.word	0x00001790


	//   ....[4]....
        /*0060*/ 	.word	0x00001980


	//   ....[5]....
        /*0064*/ 	.word	0x000019d0


	//   ....[6]....
        /*0068*/ 	.word	0x00001a70


	//   ....[7]....
        /*006c*/ 	.word	0x00001bc0


	//----- nvinfo : EIATTR_EXIT_INSTR_OFFSETS
	.align		4
.L_1378:
        /*0070*/ 	.byte	0x04, 0x1c
        /*0072*/ 	.short	(.L_1380 - .L_1379)


	//   ....[0]....
.L_1379:
        /*0074*/ 	.word	0x00003fe0


	//   ....[1]....
        /*0078*/ 	.word	0x00004010


	//   ....[2]....
        /*007c*/ 	.word	0x00004510


	//----- nvinfo : EIATTR_CRS_STACK_SIZE
	.align		4
.L_1380:
        /*0080*/ 	.byte	0x04, 0x1e
        /*0082*/ 	.short	(.L_1382 - .L_1381)
.L_1381:
        /*0084*/ 	.word	0x00000000


	//----- nvinfo : EIATTR_CBANK_PARAM_SIZE
	.align		4
.L_1382:
        /*0088*/ 	.byte	0x03, 0x19
        /*008a*/ 	.short	0x01d0


	//----- nvinfo : EIATTR_PARAM_CBANK
	.align		4
        /*008c*/ 	.byte	0x04, 0x0a
        /*008e*/ 	.short	(.L_1384 - .L_1383)
	.align		4
.L_1383:
        /*0090*/ 	.word	index@(.nv.constant0._ZN5flash32flash_fwd_splitkv_combine_kernelI23Flash_fwd_kernel_traitsILi64ELi64ELi128ELi4ELb0ELb0EN7cutlass6half_tE19Flash_kernel_traitsILi64ELi64ELi128ELi4ES3_EELi8ELi5ELb0EEEvNS_16Flash_fwd_paramsE)
        /*0094*/ 	.short	0x0210
        /*0096*/ 	.short	0x01d0


	//----- nvinfo : EIATTR_SW_WAR
	.align		4
.L_1384:
        /*0098*/ 	.byte	0x04, 0x36
        /*009a*/ 	.short	(.L_1386 - .L_1385)
.L_1385:
        /*009c*/ 	.word	0x00000008
.L_1386:


//--------------------- .nv.info._ZN5flash32flash_fwd_splitkv_combine_kernelI23Flash_fwd_kernel_traitsILi64ELi64ELi128ELi4ELb0ELb0EN7cutlass6half_tE19Flash_kernel_traitsILi64ELi64ELi128ELi4ES3_EELi8ELi4ELb0EEEvNS_16Flash_fwd_paramsE --------------------------
	.section	.nv.info._ZN5flash32flash_fwd_splitkv_combine_kernelI23Flash_fwd_kernel_traitsILi64ELi64ELi128ELi4ELb0ELb0EN7cutlass6half_tE19Flash_kernel_traitsILi64ELi64ELi128ELi4ES3_EELi8ELi4ELb0EEEvNS_16Flash_fwd_paramsE,"",@"SHT_CUDA_INFO"
	.sectionflags	@""
	.align	4


	//----- nvinfo : EIATTR_CUDA_API_VERSION
	.align		4
        /*0000*/ 	.byte	0x04, 0x37
        /*0002*/ 	.short	(.L_1388 - .L_1387)
.L_1387:
        /*0004*/ 	.word	0x00000082


	//----- nvinfo : EIATTR_KPARAM_INFO
	.align		4
.L_1388:
        /*0008*/ 	.byte	0x04, 0x17
        /*000a*/ 	.short	(.L_1390 - .L_1389)
.L_1389:
        /*000c*/ 	.word	0x00000000
        /*0010*/ 	.short	0x0000
        /*0012*/ 	.short	0x0000
        /*0014*/ 	.byte	0x00, 0xf0, 0x41, 0x07


	//----- nvinfo : EIATTR_SPARSE_MMA_MASK
	.align		4
.L_1390:
        /*0018*/ 	.byte	0x03, 0x50
        /*001a*/ 	.short	0x0000


	//----- nvinfo : EIATTR_MAXREG_COUNT
	.align		4
        /*001c*/ 	.byte	0x03, 0x1b
        /*001e*/ 	.short	0x00ff


	//----- nvinfo : EIATTR_NUM_BARRIERS
	.align		4
        /*0020*/ 	.byte	0x02, 0x4c
        /*0022*/ 	.byte	0x01
	.zero		1


	//----- nvinfo : EIATTR_MERCURY_ISA_VERSION
	.align		4
        /*0024*/ 	.byte	0x03, 0x5f
        /*0026*/ 	.short	0x0101


	//----- nvinfo : EIATTR_COOP_GROUP_MASK_REGIDS
	.align		4
        /*0028*/ 	.byte	0x04, 0x29
        /*002a*/ 	.short	(.L_1392 - .L_1391)


	//   ....[0]....
.L_1391:
        /*002c*/ 	.word	0xffffffff


	//   ....[1]....
        /*0030*/ 	.word	0xffffffff


	//   ....[2]....
        /*0034*/ 	.word	0xffffffff


	//   ....[3]....
        /*0038*/ 	.word	0xffffffff


	//   ....[4]....
        /*003c*/ 	.word	0xffffffff


	//   ....[5]....
        /*0040*/ 	.word	0xffffffff


	//   ....[6]....
        /*0044*/ 	.word	0xffffffff


	//   ....[7]....
        /*0048*/ 	.word	0xffffffff


	//----- nvinfo : EIATTR_COOP_GROUP_INSTR_OFFSETS
	.align		4
.L_1392:
        /*004c*/ 	.byte	0x04, 0x28
        /*004e*/ 	.short	(.L_1394 - .L_1393)


	//   ....[0]....
.L_1393:
        /*0050*/ 	.word	0x00001830


	//   ....[1]....
        /*0054*/ 	.word	0x000018a0


	//   ....[2]....
        /*0058*/ 	.word	0x000018e0


	//   ....[3]....
        /*005c*/ 	.word	0x00001910


	//   ....[4]....
        /*0060*/ 	.word	0x00001a40


	//   ....[5]....
        /*0064*/ 	.word	0x00001af0


	//   ....[6]....
        /*0068*/ 	.word	0x00001b90


	//   ....[7]....
        /*006c*/ 	.word	0x00001c80


	//----- nvinfo : EIATTR_EXIT_INSTR_OFFSETS
	.align		4
.L_1394:
        /*0070*/ 	.byte	0x04, 0x1c
        /*0072*/ 	.short	(.L_1396 - .L_1395)


	//   ....[0]....
.L_1395:
        /*0074*/ 	.word	0x00004010


	//   ....[1]....
        /*0078*/ 	.word	0x00004040


	//   ....[2]....
        /*007c*/ 	.word	0x00004540


	//----- nvinfo : EIATTR_CRS_STACK_SIZE
	.align		4
.L_1396:
        /*0080*/ 	.byte	0x04, 0x1e
        /*0082*/ 	.short	(.L_1398 - .L_1397)
.L_1397:
        /*0084*/ 	.word	0x00000000


	//----- nvinfo : EIATTR_CBANK_PARAM_SIZE
	.align		4
.L_1398:
        /*0088*/ 	.byte	0x03, 0x19
        /*008a*/ 	.short	0x01d0


	//----- nvinfo : EIATTR_PARAM_CBANK
	.align		4
        /*008c*/ 	.byte	0x04, 0x0a
        /*008e*/ 	.short	(.L_1400 - .L_1399)
	.align		4
.L_1399:
        /*0090*/ 	.word	index@(.nv.constant0._ZN5flash32flash_fwd_splitkv_combine_kernelI23Flash_fwd_kernel_traitsILi64ELi64ELi128ELi4ELb0ELb0EN7cutlass6half_tE19Flash_kernel_traitsILi64ELi64ELi128ELi4ES3_EELi8ELi4ELb0EEEvNS_16Flash_fwd_paramsE)
        /*0094*/ 	.short	0x0210
        /*0096*/ 	.short	0x01d0


	//----- nvinfo : EIATTR_SW_WAR
	.align		4
.L_1400:
        /*0098*/ 	.byte	0x04, 0x36
        /*009a*/ 	.short	(.L_1402 - .L_1401)
.L_1401:
        /*009c*/ 	.word	0x00000008
.L_1402:


//--------------------- .nv.info._ZN5flash32flash_fwd_splitkv_combine_kernelI23Flash_fwd_kernel_traitsILi64ELi64ELi128ELi4ELb0ELb0EN7cutlass6half_tE19Flash_kernel_traitsILi64ELi64ELi128ELi4ES3_EELi8ELi3ELb0EEEvNS_16Flash_fwd_paramsE --------------------------
	.section	.nv.info._ZN5flash32flash_fwd_splitkv_combine_kernelI23Flash_fwd_kernel_traitsILi64ELi64ELi128ELi4ELb0ELb0EN7cutlass6half_tE19Flash_kernel_traitsILi64ELi64ELi128ELi4ES3_EELi8ELi3ELb0EEEvNS_16Flash_fwd_paramsE,"",@"SHT_CUDA_INFO"
	.sectionflags	@""
	.align	4


	//----- nvinfo : EIATTR_CUDA_API_VERSION
	.align		4
        /*0000*/ 	.byte	0x04, 0x37
        /*0002*/ 	.short	(.L_1404 - .L_1403)
.L_1403:
        /*0004*/ 	.word	0x00000082


	//----- nvinfo : EIATTR_KPARAM_INFO
	.align		4
.L_1404:
        /*0008*/ 	.byte	0x04, 0x17
        /*000a*/ 	.short	(.L_1406 - .L_1405)
.L_1405:
        /*000c*/ 	.word	0x00000000
        /*0010*/ 	.short	0x0000
        /*0012*/ 	.short	0x0000
        /*0014*/ 	.byte	0x00, 0xf0, 0x41, 0x07


	//----- nvinfo : EIATTR_SPARSE_MMA_MASK
	.align		4
.L_1406:
        /*0018*/ 	.byte	0x03, 0x50
        /*001a*/ 	.short	0x0000


	//----- nvinfo : EIATTR_MAXREG_COUNT
	.align		4
        /*001c*/ 	.byte	0x03, 0x1b
        /*001e*/ 	.short	0x00ff


	//----- nvinfo : EIATTR_NUM_BARRIERS
	.align		4
        /*0020*/ 	.byte	0x02, 0x4c
        /*0022*/ 	.byte	0x01
	.zero		1


	//----- nvinfo : EIATTR_MERCURY_ISA_VERSION
	.align		4
        /*0024*/ 	.byte	0x03, 0x5f
        /*0026*/ 	.short	0x0101


	//----- nvinfo : EIATTR_COOP_GROUP_MASK_REGIDS
	.align		4
        /*0028*/ 	.byte	0x04, 0x29
        /*002a*/ 	.short	(.L_1408 - .L_1407)


	//   ....[0]....
.L_1407:
        /*002c*/ 	.word	0xffffffff


	//   ....[1]....
        /*0030*/ 	.word	0xffffffff


	//   ....[2]....
        /*0034*/ 	.word	0xffffffff


	//   ....[3]....
        /*0038*/ 	.word	0xffffffff


	//   ....[4]....
        /*003c*/ 	.word	0xffffffff


	//   ....[5]....
        /*0040*/ 	.word	0xffffffff


	//----- nvinfo : EIATTR_COOP_GROUP_INSTR_OFFSETS
	.align		4
.L_1408:
        /*0044*/ 	.byte	0x04, 0x28
        /*0046*/ 	.short	(.L_1410 - .L_1409)


	//   ....[0]....
.L_1409:
        /*0048*/ 	.word	0x000017f0


	//   ....[1]....
        /*004c*/ 	.word	0x00001820


	//   ....[2]....
        /*0050*/ 	.word	0x00001860


	//   ....[3]....
        /*0054*/ 	.word	0x00001a10


	//   ....[4]....
        /*0058*/ 	.word	0x00001a90


	//   ....[5]....
        /*005c*/ 	.word	0x00001ba0


	//----- nvinfo : EIATTR_EXIT_INSTR_OFFSETS
	.align		4
.L_1410:
        /*0060*/ 	.byte	0x04, 0x1c
        /*0062*/ 	.short	(.L_1412 - .L_1411)


	//   ....[0]....
.L_1411:
        /*0064*/ 	.word	0x00003ec0


	//   ....[1]....
        /*0068*/ 	.word	0x00003ef0


	//   ....[2]....
        /*006c*/ 	.word	0x000043f0


	//----- nvinfo : EIATTR_CRS_STACK_SIZE
	.align		4
.L_1412:
        /*0070*/ 	.byte	0x04, 0x1e
        /*0072*/ 	.short	(.L_1414 - .L_1413)
.L_1413:
        /*0074*/ 	.word	0x00000000


	//----- nvinfo : EIATTR_CBANK_PARAM_SIZE
	.align		4
.L_1414:
        /*0078*/ 	.byte	0x03, 0x19
        /*007a*/ 	.short	0x01d0


	//----- nvinfo : EIATTR_PARAM_CBANK
	.align		4
        /*007c*/ 	.byte	0x04, 0x0a
        /*007e*/ 	.short	(.L_1416 - .L_1415)
	.align		4
.L_1415:
        /*0080*/ 	.word	index@(.nv.constant0._ZN5flash32flash_fwd_splitkv_combine_kernelI23Flash_fwd_kernel_traitsILi64ELi64ELi128ELi4ELb0ELb0EN7cutlass6half_tE19Flash_kernel_traitsILi64ELi64ELi128ELi4ES3_EELi8ELi3ELb0EEEvNS_16Flash_fwd_paramsE)
        /*0084*/ 	.short	0x0210
        /*0086*/ 	.short	0x01d0


	//----- nvinfo : EIATTR_SW_WAR
	.align		4
.L_1416:
        /*0088*/ 	.byte	0x04, 0x36
        /*008a*/ 	.short	(.L_1418 - .L_1417)
.L_1417:
        /*008c*/ 	.word	0x00000008
.L_1418:


//--------------------- .nv.info._ZN5flash32flash_fwd_splitkv_combine_kernelI23Flash_fwd_kernel_traitsILi64ELi64ELi128ELi4ELb0ELb0EN7cutlass6half_tE19Flash_kernel_traitsILi64ELi64ELi128ELi4ES3_EELi8ELi2ELb0EEEvNS_16Flash_fwd_paramsE --------------------------
	.section	.nv.info._ZN5flash32flash_fwd_splitkv_combine_kernelI23Flash_fwd_kernel_traitsILi64ELi64ELi128ELi4ELb0ELb0EN7cutlass6half_tE19Flash_kernel_traitsILi64ELi64ELi128ELi4ES3_EELi8ELi2ELb0EEEvNS_16Flash_fwd_paramsE,"",@"SHT_CUDA_INFO"
	.sectionflags	@""
	.align	4


	//----- nvinfo : EIATTR_CUDA_API_VERSION
	.align		4
        /*0000*/ 	.byte	0x04, 0x37
        /*0002*/ 	.short	(.L_1420 - .L_1419)
.L_1419:
        /*0004*/ 	.word	0x00000082


	//----- nvinfo : EIATTR_KPARAM_INFO
	.align		4
.L_1420:
        /*0008*/ 	.byte	0x04, 0x17
        /*000a*/ 	.short	(.L_1422 - .L_1421)
.L_1421:
        /*000c*/ 	.word	0x00000000
        /*0010*/ 	.short	0x0000
        /*0012*/ 	.short	0x0000
        /*0014*/ 	.byte	0x00, 0xf0, 0x41, 0x07


	//----- nvinfo : EIATTR_SPARSE_MMA_MASK
	.align		4
.L_1422:
        /*0018*/ 	.byte	0x03, 0x50
        /*001a*/ 	.short	0x0000


	//----- nvinfo : EIATTR_MAXREG_COUNT
	.align		4
        /*001c*/ 	.byte	0x03, 0x1b
        /*001e*/ 	.short	0x00ff


	//----- nvinfo : EIATTR_NUM_BARRIERS
	.align		4
        /*0020*/ 	.byte	0x02, 0x4c
        /*0022*/ 	.byte	0x01
	.zero		1


	//----- nvinfo : EIATTR_MERCURY_ISA_VERSION
	.align		4
        /*0024*/ 	.byte	0x03, 0x5f
        /*0026*/ 	.short	0x0101


	//----- nvinfo : EIATTR_COOP_GROUP_MASK_REGIDS
	.align		4
        /*0028*/ 	.byte	0x04, 0x29
        /*002a*/ 	.short	(.L_1424 - .L_1423)


	//   ....[0]....
.L_1423:
        /*002c*/ 	.word	0xffffffff


	//   ....[1]....
        /*0030*/ 	.word	0xffffffff


	//   ....[2]....
        /*0034*/ 	.word	0xffffffff


	//   ....[3]....
        /*0038*/ 	.word	0xffffffff


	//----- nvinfo : EIATTR_COOP_GROUP_INSTR_OFFSETS
	.align		4
.L_1424:
        /*003c*/ 	.byte	0x04, 0x28
        /*003e*/ 	.short	(.L_1426 - .L_1425)


	//   ....[0]....
.L_1425:
        /*0040*/ 	.word	0x00001820


	//   ....[1]....
        /*0044*/ 	.word	0x000018c0


	//   ....[2]....
        /*0048*/ 	.word	0x00001a80


	//   ....[3]....
        /*004c*/ 	.word	0x00001af0


	//----- nvinfo : EIATTR_EXIT_INSTR_OFFSETS
	.align		4
.L_1426:
        /*0050*/ 	.byte	0x04, 0x1c
        /*0052*/ 	.short	(.L_1428 - .L_1427)


	//   ....[0]....
.L_1427:
        /*0054*/ 	.word	0x00003fb0


	//   ....[1]....
        /*0058*/ 	.word	0x00003fe0


	//   ....[2]....
        /*005c*/ 	.word	0x000044c0


	//----- nvinfo : EIATTR_CRS_STACK_SIZE
	.align		4
.L_1428:
        /*0060*/ 	.byte	0x04, 0x1e
        /*0062*/ 	.short	(.L_1430 - .L_1429)
.L_1429:
        /*0064*/ 	.word	0x00000000


	//----- nvinfo : EIATTR_CBANK_PARAM_SIZE
	.align		4
.L_1430:
        /*0068*/ 	.byte	0x03, 0x19
        /*006a*/ 	.short	0x01d0


	//----- nvinfo : EIATTR_PARAM_CBANK
	.align		4
        /*006c*/ 	.byte	0x04, 0x0a
        /*006e*/ 	.short	(.L_1432 - .L_1431)
	.align		4
.L_1431:
        /*0070*/ 	.word	index@(.nv.constant0._ZN5flash32flash_fwd_splitkv_combine_kernelI23Flash_fwd_kernel_traitsILi64ELi64ELi128ELi4ELb0ELb0EN7cutlass6half_tE19Flash_kernel_traitsILi64ELi64ELi128ELi4ES3_EELi8ELi2ELb0EEEvNS_16Flash_fwd_paramsE)
        /*0074*/ 	.short	0x0210
        /*0076*/ 	.short	0x01d0


	//----- nvinfo : EIATTR_SW_WAR
	.align		4
.L_1432:
        /*0078*/ 	.byte	0x04, 0x36
        /*007a*/ 	.short	(.L_1434 - .L_1433)
.L_1433:
        /*007c*/ 	.word	0x00000008
.L_1434:


//--------------------- .nv.info._ZN5flash32flash_fwd_splitkv_combine_kernelI23Flash_fwd_kernel_traitsILi64ELi64ELi128ELi4ELb0ELb0EN7cutlass6half_tE19Flash_kernel_traitsILi64ELi64ELi128ELi4ES3_EELi8ELi1ELb0EEEvNS_16Flash_fwd_paramsE --------------------------
	.section	.nv.info._ZN5flash32flash_fwd_splitkv_combine_kernelI23Flash_fwd_kernel_traitsILi64ELi64ELi128ELi4ELb0ELb0EN7cutlass6half_tE19Flash_kernel_traitsILi64ELi64ELi128ELi4ES3_EELi8ELi1ELb0EEEvNS_16Flash_fwd_paramsE,"",@"SHT_CUDA_INFO"
	.sectionflags	@""
	.align	4


	//----- nvinfo : EIATTR_CUDA_API_VERSION
	.align		4
        /*0000*/ 	.byte	0x04, 0x37
        /*0002*/ 	.short	(.L_1436 - .L_1435)
.L_1435:
        /*0004*/ 	.word	0x00000082


	//----- nvinfo : EIATTR_KPARAM_INFO
	.align		4
.L_1436:
        /*0008*/ 	.byte	0x04, 0x17
        /*000a*/ 	.short	(.L_1438 - .L_1437)
.L_1437:
        /*000c*/ 	.word	0x00000000
        /*0010*/ 	.short	0x0000
        /*0012*/ 	.short	0x0000
        /*0014*/ 	.byte	0x00, 0xf0, 0x41, 0x07


	//----- nvinfo : EIATTR_SPARSE_MMA_MASK
	.align		4
.L_1438:
        /*0018*/ 	.byte	0x03, 0x50
        /*001a*/ 	.short	0x0000


	//----- nvinfo : EIATTR_MAXREG_COUNT
	.align		4
        /*001c*/ 	.byte	0x03, 0x1b
        /*001e*/ 	.short	0x00ff


	//----- nvinfo : EIATTR_NUM_BARRIERS
	.align		4
        /*0020*/ 	.byte	0x02, 0x4c
        /*0022*/ 	.byte	0x01
	.zero		1


	//----- nvinfo : EIATTR_MERCURY_ISA_VERSION
	.align		4
        /*0024*/ 	.byte	0x03, 0x5f
        /*0026*/ 	.short	0x0101


	//----- nvinfo : EIATTR_COOP_GROUP_MASK_REGIDS
	.align		4
        /*0028*/ 	.byte	0x04, 0x29
        /*002a*/ 	.short	(.L_1440 - .L_1439)


	//   ....[0]....
.L_1439:
        /*002c*/ 	.word	0xffffffff


	//   ....[1]....
        /*0030*/ 	.word	0xffffffff


	//----- nvinfo : EIATTR_COOP_GROUP_INSTR_OFFSETS
	.align		4
.L_1440:
        /*0034*/ 	.byte	0x04, 0x28
        /*0036*/ 	.short	(.L_1442 - .L_1441)


	//   ....[0]....
.L_1441:
        /*0038*/ 	.word	0x00001910


	//   ....[1]....
        /*003c*/ 	.word	0x00001b60


	//----- nvinfo : EIATTR_EXIT_INSTR_OFFSETS
	.align		4
.L_1442:
        /*0040*/ 	.byte	0x04, 0x1c
        /*0042*/ 	.short	(.L_1444 - .L_1443)


	//   ....[0]....
.L_1443:
        /*0044*/ 	.word	0x00004040


	//   ....[1]....
        /*0048*/ 	.word	0x00004070


	//   ....[2]....
        /*004c*/ 	.word	0x00004550


	//----- nvinfo : EIATTR_CRS_STACK_SIZE
	.align		4
.L_1444:
        /*0050*/ 	.byte	0x04, 0x1e
        /*0052*/ 	.short	(.L_1446 - .L_1445)
.L_1445:
        /*0054*/ 	.word	0x00000000


	//----- nvinfo : EIATTR_CBANK_PARAM_SIZE
	.align		4
.L_1446:
        /*0058*/ 	.byte	0x03, 0x19
        /*005a*/ 	.short	0x01d0


	//----- nvinfo : EIATTR_PARAM_CBANK
	.align		4
        /*005c*/ 	.byte	0x04, 0x0a
        /*005e*/ 	.short	(.L_1448 - .L_1447)
	.align		4
.L_1447:
        /*0060*/ 	.word	index@(.nv.constant0._ZN5flash32flash_fwd_splitkv_combine_kernelI23Flash_fwd_kernel_traitsILi64ELi64ELi128ELi4ELb0ELb0EN7cutlass6half_tE19Flash_kernel_traitsILi64ELi64ELi128ELi4ES3_EELi8ELi1ELb0EEEvNS_16Flash_fwd_paramsE)
        /*0064*/ 	.short	0x0210
        /*0066*/ 	.short	0x01d0


	//----- nvinfo : EIATTR_SW_WAR
	.align		4
.L_1448:
        /*0068*/ 	.byte	0x04, 0x36
        /*006a*/ 	.short	(.L_1450 - .L_1449)
.L_1449:
        /*006c*/ 	.word	0x00000008
.L_1450:


//--------------------- .nv.info._ZN5flash32flash_fwd_splitkv_combine_kernelI23Flash_fwd_kernel_traitsILi64ELi64ELi128ELi4ELb0ELb0EN7cutlass6half_tE19Flash_kernel_traitsILi64ELi64ELi128ELi4ES3_EELi8ELi7ELb1EEEvNS_16Flash_fwd_paramsE --------------------------
	.section	.nv.info._ZN5flash32flash_fwd_splitkv_combine_kernelI23Flash_fwd_kernel_traitsILi64ELi64ELi128ELi4ELb0ELb0EN7cutlass6half_tE19Flash_kernel_traitsILi64ELi64ELi128ELi4ES3_EELi8ELi7ELb1EEEvNS_16Flash_fwd_paramsE,"",@"SHT_CUDA_INFO"
	.sectionflags	@""
	.align	4


	//----- nvinfo : EIATTR_CUDA_API_VERSION
	.align		4
        /*0000*/ 	.byte	0x04, 0x37
        /*0002*/ 	.short	(.L_1452 - .L_1451)
.L_1451:
        /*0004*/ 	.word	0x00000082


	//----- nvinfo : EIATTR_KPARAM_INFO
	.align		4
.L_1452:
        /*0008*/ 	.byte	0x04, 0x17
        /*000a*/ 	.short	(.L_1454 - .L_1453)
.L_1453:
        /*000c*/ 	.word	0x00000000
        /*0010*/ 	.short	0x0000
        /*0012*/ 	.short	0x0000
        /*0014*/ 	.byte	0x00, 0xf0, 0x41, 0x07


	//----- nvinfo : EIATTR_SPARSE_MMA_MASK
	.align		4
.L_1454:
        /*0018*/ 	.byte	0x03, 0x50
        /*001a*/ 	.short	0x0000


	//----- nvinfo : EIATTR_MAXREG_COUNT
	.align		4
        /*001c*/ 	.byte	0x03, 0x1b
        /*001e*/ 	.short	0x00ff


	//----- nvinfo : EIATTR_NUM_BARRIERS
	.align		4
        /*0020*/ 	.byte	0x02, 0x4c
        /*0022*/ 	.byte	0x01
	.zero		1


	//----- nvinfo : EIATTR_MERCURY_ISA_VERSION
	.align		4
        /*0024*/ 	.byte	0x03, 0x5f
        /*0026*/ 	.short	0x0101


	//----- nvinfo : EIATTR_COOP_GROUP_MASK_REGIDS
	.align		4
        /*0028*/ 	.byte	0x04, 0x29
        /*002a*/ 	.short	(.L_1456 - .L_1455)


	//   ....[0]....
.L_1455:
        /*002c*/ 	.word	0xffffffff


	//   ....[1]....
        /*0030*/ 	.word	0xffffffff


	//   ....[2]....
        /*0034*/ 	.word	0xffffffff


	//   ....[3]....
        /*0038*/ 	.word	0xffffffff


	//   ....[4]....
        /*003c*/ 	.word	0xffffffff


	//   ....[5]....
        /*0040*/ 	.word	0xffffffff


	//   ....[6]....
        /*0044*/ 	.word	0xffffffff


	//   ....[7]....
        /*0048*/ 	.word	0xffffffff


	//----- nvinfo : EIATTR_COOP_GROUP_INSTR_OFFSETS
	.align		4
.L_1456:
        /*004c*/ 	.byte	0x04, 0x28
        /*004e*/ 	.short	(.L_1458 - .L_1457)


	//   ....[0]....
.L_1457:
        /*0050*/ 	.word	0x000020a0


	//   ....[1]....
        /*0054*/ 	.word	0x000020c0


	//   ....[2]....
        /*0058*/ 	.word	0x000020e0


	//   ....[3]....
        /*005c*/ 	.word	0x00002100


	//   ....[4]....
        /*0060*/ 	.word	0x000023a0


	//   ....[5]....
        /*0064*/ 	.word	0x00002410


	//   ....[6]....
        /*0068*/ 	.word	0x00002500


	//   ....[7]....
        /*006c*/ 	.word	0x000025a0


	//----- nvinfo : EIATTR_EXIT_INSTR_OFFSETS
	.align		4
.L_1458:
        /*0070*/ 	.byte	0x04, 0x1c
        /*0072*/ 	.short	(.L_1460 - .L_1459)


	//   ....[0]....
.L_1459:
        /*0074*/ 	.word	0x00004fc0


	//   ....[1]....
        /*0078*/ 	.word	0x000054b0


	//----- nvinfo : EIATTR_CRS_STACK_SIZE
	.align		4
.L_1460:
        /*007c*/ 	.byte	0x04, 0x1e
        /*007e*/ 	.short	(.L_1462 - .L_1461)
.L_1461:
        /*0080*/ 	.word	0x00000000


	//----- nvinfo : EIATTR_CBANK_PARAM_SIZE
	.align		4
.L_1462:
        /*0084*/ 	.byte	0x03, 0x19
        /*0086*/ 	.short	0x01d0


	//----- nvinfo : EIATTR_PARAM_CBANK
	.align		4
        /*0088*/ 	.byte	0x04, 0x0a
        /*008a*/ 	.short	(.L_1464 - .L_1463)
	.align		4
.L_1463:
        /*008c*/ 	.word	index@(.nv.constant0._ZN5flash32flash_fwd_splitkv_combine_kernelI23Flash_fwd_kernel_traitsILi64ELi64ELi128ELi4ELb0ELb0EN7cutlass6half_tE19Flash_kernel_traitsILi64ELi64ELi128ELi4ES3_EELi8ELi7ELb1EEEvNS_16Flash_fwd_paramsE)
        /*0090*/ 	.short	0x0210
        /*0092*/ 	.short	0x01d0


	//----- nvinfo : EIATTR_SW_WAR
	.align		4
.L_1464:
        /*0094*/ 	.byte	0x04, 0x36
        /*0096*/ 	.short	(.L_1466 - .L_1465)
.L_1465:
        /*0098*/ 	.word	0x00000008
.L_1466:


//--------------------- .nv.info._ZN5flash32flash_fwd_splitkv_combine_kernelI23Flash_fwd_kernel_traitsILi64ELi64ELi128ELi4ELb0ELb0EN7cutlass6half_tE19Flash_kernel_traitsILi64ELi64ELi128ELi4ES3_EELi8ELi6ELb1EEEvNS_16Flash_fwd_paramsE --------------------------
	.section	.nv.info._ZN5flash32flash_fwd_splitkv_combine_kernelI23Flash_fwd_kernel_traitsILi64ELi64ELi128ELi4ELb0ELb0EN7cutlass6half_tE19Flash_kernel_traitsILi64ELi64ELi128ELi4ES3_EELi8ELi6ELb1EEEvNS_16Flash_fwd_paramsE,"",@"SHT_CUDA_INFO"
	.sectionflags	@""
	.align	4


	//----- nvinfo : EIATTR_CUDA_API_VERSION
	.align		4
        /*0000*/ 	.byte	0x04, 0x37
        /*0002*/ 	.short	(.L_1468 - .L_1467)
.L_1467:
        /*0004*/ 	.word	0x00000082


	//----- nvinfo : EIATTR_KPARAM_INFO
	.align		4
.L_1468:
        /*0008*/ 	.byte	0x04, 0x17
        /*000a*/ 	.short	(.L_1470 - .L_1469)
.L_1469:
        /*000c*/ 	.word	0x00000000
        /*0010*/ 	.short	0x0000
        /*0012*/ 	.short	0x0000
        /*0014*/ 	.byte	0x00, 0xf0, 0x41, 0x07


	//----- nvinfo : EIATTR_SPARSE_MMA_MASK
	.align		4
.L_1470:
        /*0018*/ 	.byte	0x03, 0x50
        /*001a*/ 	.short	0x0000


	//----- nvinfo : EIATTR_MAXREG_COUNT
	.align		4
        /*001c*/ 	.byte	0x03, 0x1b
        /*001e*/ 	.short	0x00ff


	//----- nvinfo : EIATTR_NUM_BARRIERS
	.align		4
        /*0020*/ 	.byte	0x02, 0x4c
        /*0022*/ 	.byte	0x01
	.zero		1


	//----- nvinfo : EIATTR_MERCURY_ISA_VERSION
	.align		4
        /*0024*/ 	.byte	0x03, 0x5f
        /*0026*/ 	.short	0x0101


	//----- nvinfo : EIATTR_COOP_GROUP_MASK_REGIDS
	.align		4
        /*0028*/ 	.byte	0x04, 0x29
        /*002a*/ 	.short	(.L_1472 - .L_1471)


	//   ....[0]....
.L_1471:
        /*002c*/ 	.word	0xffffffff


	//   ....[1]....
        /*0030*/ 	.word	0xffffffff


	//   ....[2]....
        /*0034*/ 	.word	0xffffffff


	//   ....[3]....
        /*0038*/ 	.word	0xffffffff


	//   ....[4]....
        /*003c*/ 	.word	0xffffffff


	//   ....[5]....
        /*0040*/ 	.word	0xffffffff


	//   ....[6]....
        /*0044*/ 	.word	0xffffffff


	//   ....[7]....
        /*0048*/ 	.word	0xffffffff


	//----- nvinfo : EIATTR_COOP_GROUP_INSTR_OFFSETS
	.align		4
.L_1472:
        /*004c*/ 	.byte	0x04, 0x28
        /*004e*/ 	.short	(.L_1474 - .L_1473)


	//   ....[0]....
.L_1473:
        /*0050*/ 	.word	0x00001b70


	//   ....[1]....
        /*0054*/ 	.word	0x00001ba0


	//   ....[2]....
        /*0058*/ 	.word	0x00001bc0


	//   ....[3]....
        /*005c*/ 	.word	0x00001be0


	//   ....[4]....
        /*0060*/ 	.word	0x00001d50


	//   ....[5]....
        /*0064*/ 	.word	0x00001dc0


	//   ....[6]....
        /*0068*/ 	.word	0x00001ea0


	//   ....[7]....
        /*006c*/ 	.word	0x00001fb0


	//----- nvinfo : EIATTR_EXIT_INSTR_OFFSETS
	.align		4
.L_1474:
        /*0070*/ 	.byte	0x04, 0x1c
        /*0072*/ 	.short	(.L_1476 - .L_1475)


	//   ....[0]....
.L_1475:
        /*0074*/ 	.word	0x00004750


	//   ....[1]....
        /*0078*/ 	.word	0x00004c50


	//----- nvinfo : EIATTR_CRS_STACK_SIZE
	.align		4
.L_1476:
        /*007c*/ 	.byte	0x04, 0x1e
        /*007e*/ 	.short	(.L_1478 - .L_1477)
.L_1477:
        /*0080*/ 	.word	0x00000000


	//----- nvinfo : EIATTR_CBANK_PARAM_SIZE
	.align		4
.L_1478:
        /*0084*/ 	.byte	0x03, 0x19
        /*0086*/ 	.short	0x01d0


	//----- nvinfo : EIATTR_PARAM_CBANK
	.align		4
        /*0088*/ 	.byte	0x04, 0x0a
        /*008a*/ 	.short	(.L_1480 - .L_1479)
	.align		4
.L_1479:
        /*008c*/ 	.word	index@(.nv.constant0._ZN5flash32flash_fwd_splitkv_combine_kernelI23Flash_fwd_kernel_traitsILi64ELi64ELi128ELi4ELb0ELb0EN7cutlass6half_tE19Flash_kernel_traitsILi64ELi64ELi128ELi4ES3_EELi8ELi6ELb1EEEvNS_16Flash_fwd_paramsE)
        /*0090*/ 	.short	0x0210
        /*0092*/ 	.short	0x01d0


	//----- nvinfo : EIATTR_SW_WAR
	.align		4
.L_1480:
        /*0094*/ 	.byte	0x04, 0x36
        /*0096*/ 	.short	(.L_1482 - .L_1481)
.L_1481:
        /*0098*/ 	.word	0x00000008
.L_1482:


//--------------------- .nv.info._ZN5flash32flash_fwd_splitkv_combine_kernelI23Flash_fwd_kernel_traitsILi64ELi64ELi128ELi4ELb0ELb0EN7cutlass6half_tE19Flash_kernel_traitsILi64ELi64ELi128ELi4ES3_EELi8ELi5ELb1EEEvNS_16Flash_fwd_paramsE --------------------------
	.section	.nv.info._ZN5flash32flash_fwd_splitkv_combine_kernelI23Flash_fwd_kernel_traitsILi64ELi64ELi128ELi4ELb0ELb0EN7cutlass6half_tE19Flash_kernel_traitsILi64ELi64ELi128ELi4ES3_EELi8ELi5ELb1EEEvNS_16Flash_fwd_paramsE,"",@"SHT_CUDA_INFO"
	.sectionflags	@""
	.align	4


	//----- nvinfo : EIATTR_CUDA_API_VERSION
	.align		4
        /*0000*/ 	.byte	0x04, 0x37
        /*0002*/ 	.short	(.L_1484 - .L_1483)
.L_1483:
        /*0004*/ 	.word	0x00000082


	//----- nvinfo : EIATTR_KPARAM_INFO
	.align		4
.L_1484:
        /*0008*/ 	.byte	0x04, 0x17
        /*000a*/ 	.short	(.L_1486 - .L_1485)
.L_1485:
        /*000c*/ 	.word	0x00000000
        /*0010*/ 	.short	0x0000
        /*0012*/ 	.short	0x0000
        /*0014*/ 	.byte	0x00, 0xf0, 0x41, 0x07


	//----- nvinfo : EIATTR_SPARSE_MMA_MASK
	.align		4
.L_1486:
        /*0018*/ 	.byte	0x03, 0x50
        /*001a*/ 	.short	0x0000


	//----- nvinfo : EIATTR_MAXREG_COUNT
	.align		4
        /*001c*/ 	.byte	0x03, 0x1b
        /*001e*/ 	.short	0x00ff


	//----- nvinfo : EIATTR_NUM_BARRIERS
	.align		4
        /*0020*/ 	.byte	0x02, 0x4c
        /*0022*/ 	.byte	0x01
	.zero		1


	//----- nvinfo : EIATTR_MERCURY_ISA_VERSION
	.align		4
        /*0024*/ 	.byte	0x03, 0x5f
        /*0026*/ 	.short	0x0101


	//----- nvinfo : EIATTR_COOP_GROUP_MASK_REGIDS
	.align		4
        /*0028*/ 	.byte	0x04, 0x29
        /*002a*/ 	.short	(.L_1488 - .L_1487)


	//   ....[0]....
.L_1487:
        /*002c*/ 	.word	0xffffffff


	//   ....[1]....
        /*0030*/ 	.word	0xffffffff


	//   ....[2]....
        /*0034*/ 	.word	0xffffffff


	//   ....[3]....
        /*0038*/ 	.word	0xffffffff


	//   ....[4]....
        /*003c*/ 	.word	0xffffffff


	//   ....[5]....
        /*0040*/ 	.word	0xffffffff


	//   ....[6]....
        /*0044*/ 	.word	0xffffffff


	//   ....[7]....
        /*0048*/ 	.word	0xffffffff


	//----- nvinfo : EIATTR_COOP_GROUP_INSTR_OFFSETS
	.align		4
.L_1488:
        /*004c*/ 	.byte	0x04, 0x28
        /*004e*/ 	.short	(.L_1490 - .L_1489)


	//   ....[0]....
.L_1489:
        /*0050*/ 	.word	0x000016d0


	//   ....[1]....
        /*0054*/ 	.word	0x000016f0


	//   ....[2]....
        /*0058*/ 	.word	0x00001720


	//   ....[3]....
        /*005c*/ 	.word	0x00001790


	//   ....[4]....
        /*0060*/ 	.word	0x00001980


	//   ....[5]....
        /*0064*/ 	.word	0x000019d0


	//   ....[6]....
        /*0068*/ 	.word	0x00001a70


	//   ....[7]....
        /*006c*/ 	.word	0x00001bc0


	//----- nvinfo : EIATTR_EXIT_INSTR_OFFSETS
	.align		4
.L_1490:
        /*0070*/ 	.byte	0x04, 0x1c
        /*0072*/ 	.short	(.L_1492 - .L_1491)


	//   ....[0]....
.L_1491:
        /*0074*/ 	.word	0x000043a0


	//   ....[1]....
        /*0078*/ 	.word	0x000048a0


	//----- nvinfo : EIATTR_CRS_STACK_SIZE
	.align		4
.L_1492:
        /*007c*/ 	.byte	0x04, 0x1e
        /*007e*/ 	.short	(.L_1494 - .L_1493)
.L_1493:
        /*0080*/ 	.word	0x00000000


	//----- nvinfo : EIATTR_CBANK_PARAM_SIZE
	.align		4
.L_1494:
        /*0084*/ 	.byte	0x03, 0x19
        /*0086*/ 	.short	0x01d0


	//----- nvinfo : EIATTR_PARAM_CBANK
	.align		4
        /*0088*/ 	.byte	0x04, 0x0a
        /*008a*/ 	.short	(.L_1496 - .L_1495)
	.align		4
.L_1495:
        /*008c*/ 	.word	index@(.nv.constant0._ZN5flash32flash_fwd_splitkv_combine_kernelI23Flash_fwd_kernel_traitsILi64ELi64ELi128ELi4ELb0ELb0EN7cutlass6half_tE19Flash_kernel_traitsILi64ELi64ELi128ELi4ES3_EELi8ELi5ELb1EEEvNS_16Flash_fwd_paramsE)
        /*0090*/ 	.short	0x0210
        /*0092*/ 	.short	0x01d0


	//----- nvinfo : EIATTR_SW_WAR
	.align		4
.L_1496:
        /*0094*/ 	.byte	0x04, 0x36
        /*0096*/ 	.short	(.L_1498 - .L_1497)
.L_1497:
        /*0098*/ 	.word	0x00000008
.L_1498:


//--------------------- .nv.info._ZN5flash32flash_fwd_splitkv_combine_kernelI23Flash_fwd_kernel_traitsILi64ELi64ELi128ELi4ELb0ELb0EN7cutlass6half_tE19Flash_kernel_traitsILi64ELi64ELi128ELi4ES3_EELi8ELi4ELb1EEEvNS_16Flash_fwd_paramsE --------------------------
	.section	.nv.info._ZN5flash32flash_fwd_splitkv_combine_kernelI23Flash_fwd_kernel_traitsILi64ELi64ELi128ELi4ELb0ELb0EN7cutlass6half_tE19Flash_kernel_traitsILi64ELi64ELi128ELi4ES3_EELi8ELi4ELb1EEEvNS_16Flash_fwd_paramsE,"",@"SHT_CUDA_INFO"
	.sectionflags	@""
	.align	4


	//----- nvinfo : EIATTR_CUDA_API_VERSION
	.align		4
        /*0000*/ 	.byte	0x04, 0x37
        /*0002*/ 	.short	(.L_1500 - .L_1499)
.L_1499:
        /*0004*/ 	.word	0x00000082


	//----- nvinfo : EIATTR_KPARAM_INFO
	.align		4
.L_1500:
        /*0008*/ 	.byte	0x04, 0x17
        /*000a*/ 	.short	(.L_1502 - .L_1501)
.L_1501:
        /*000c*/ 	.word	0x00000000
        /*0010*/ 	.short	0x0000
        /*0012*/ 	.short	0x0000
        /*0014*/ 	.byte	0x00, 0xf0, 0x41, 0x07


	//----- nvinfo : EIATTR_SPARSE_MMA_MASK
	.align		4
.L_1502:
        /*0018*/ 	.byte	0x03, 0x50
        /*001a*/ 	.short	0x0000


	//----- nvinfo : EIATTR_MAXREG_COUNT
	.align		4
        /*001c*/ 	.byte	0x03, 0x1b
        /*001e*/ 	.short	0x00ff


	//----- nvinfo : EIATTR_NUM_BARRIERS
	.align		4
        /*0020*/ 	.byte	0x02, 0x4c
        /*0022*/ 	.byte	0x01
	.zero		1


	//----- nvinfo : EIATTR_MERCURY_ISA_VERSION
	.align		4
        /*0024*/ 	.byte	0x03, 0x5f
        /*0026*/ 	.short	0x0101


	//----- nvinfo : EIATTR_COOP_GROUP_MASK_REGIDS
	.align		4
        /*0028*/ 	.byte	0x04, 0x29
        /*002a*/ 	.short	(.L_1504 - .L_1503)


	//   ....[0]....
.L_1503:
        /*002c*/ 	.word	0xffffffff


	//   ....[1]....
        /*0030*/ 	.word	0xffffffff


	//   ....[2]....
        /*0034*/ 	.word	0xffffffff


	//   ....[3]....
        /*0038*/ 	.word	0xffffffff


	//   ....[4]....
        /*003c*/ 	.word	0xffffffff


	//   ....[5]....
        /*0040*/ 	.word	0xffffffff


	//   ....[6]....
        /*0044*/ 	.word	0xffffffff


	//   ....[7]....
        /*0048*/ 	.word	0xffffffff


	//----- nvinfo : EIATTR_COOP_GROUP_INSTR_OFFSETS
	.align		4
.L_1504:
        /*004c*/ 	.byte	0x04, 0x28
        /*004e*/ 	.short	(.L_1506 - .L_1505)


	//   ....[0]....
.L_1505:
        /*0050*/ 	.word	0x00001830


	//   ....[1]....
        /*0054*/ 	.word	0x000018a0


	//   ....[2]....
        /*0058*/ 	.word	0x000018e0


	//   ....[3]....
        /*005c*/ 	.word	0x00001910


	//   ....[4]....
        /*0060*/ 	.word	0x00001a40


	//   ....[5]....
        /*0064*/ 	.word	0x00001af0


	//   ....[6]....
        /*0068*/ 	.word	0x00001b90


	//   ....[7]....
        /*006c*/ 	.word	0x00001c80


	//----- nvinfo : EIATTR_EXIT_INSTR_OFFSETS
	.align		4
.L_1506:
        /*0070*/ 	.byte	0x04, 0x1c
        /*0072*/ 	.short	(.L_1508 - .L_1507)


	//   ....[0]....
.L_1507:
        /*0074*/ 	.word	0x000043d0


	//   ....[1]....
        /*0078*/ 	.word	0x000048d0


	//----- nvinfo : EIATTR_CRS_STACK_SIZE
	.align		4
.L_1508:
        /*007c*/ 	.byte	0x04, 0x1e
        /*007e*/ 	.short	(.L_1510 - .L_1509)
.L_1509:
        /*0080*/ 	.word	0x00000000


	//----- nvinfo : EIATTR_CBANK_PARAM_SIZE
	.align		4
.L_1510:
        /*0084*/ 	.byte	0x03, 0x19
        /*0086*/ 	.short	0x01d0


	//----- nvinfo : EIATTR_PARAM_CBANK
	.align		4
        /*0088*/ 	.byte	0x04, 0x0a
        /*008a*/ 	.short	(.L_1512 - .L_1511)
	.align		4
.L_1511:
        /*008c*/ 	.word	index@(.nv.constant0._ZN5flash32flash_fwd_splitkv_combine_kernelI23Flash_fwd_kernel_traitsILi64ELi64ELi128ELi4ELb0ELb0EN7cutlass6half_tE19Flash_kernel_traitsILi64ELi64ELi128ELi4ES3_EELi8ELi4ELb1EEEvNS_16Flash_fwd_paramsE)
        /*0090*/ 	.short	0x0210
        /*0092*/ 	.short	0x01d0


	//----- nvinfo : EIATTR_SW_WAR
	.align		4
.L_1512:
        /*0094*/ 	.byte	0x04, 0x36
        /*0096*/ 	.short	(.L_1514 - .L_1513)
.L_1513:
        /*0098*/ 	.word	0x00000008
.L_1514:


//--------------------- .nv.info._ZN5flash32flash_fwd_splitkv_combine_kernelI23Flash_fwd_kernel_traitsILi64ELi64ELi128ELi4ELb0ELb0EN7cutlass6half_tE19Flash_kernel_traitsILi64ELi64ELi128ELi4ES3_EELi8ELi3ELb1EEEvNS_16Flash_fwd_paramsE --------------------------
	.section	.nv.info._ZN5flash32flash_fwd_splitkv_combine_kernelI23Flash_fwd_kernel_traitsILi64ELi64ELi128ELi4ELb0ELb0EN7cutlass6half_tE19Flash_kernel_traitsILi64ELi64ELi128ELi4ES3_EELi8ELi3ELb1EEEvNS_16Flash_fwd_paramsE,"",@"SHT_CUDA_INFO"
	.sectionflags	@""
	.align	4


	//----- nvinfo : EIATTR_CUDA_API_VERSION
	.align		4
        /*0000*/ 	.byte	0x04, 0x37
        /*0002*/ 	.short	(.L_1516 - .L_1515)
.L_1515:
        /*0004*/ 	.word	0x00000082


	//----- nvinfo : EIATTR_KPARAM_INFO
	.align		4
.L_1516:
        /*0008*/ 	.byte	0x04, 0x17
        /*000a*/ 	.short	(.L_1518 - .L_1517)
.L_1517:
        /*000c*/ 	.word	0x00000000
        /*0010*/ 	.short	0x0000
        /*0012*/ 	.short	0x0000
        /*0014*/ 	.byte	0x00, 0xf0, 0x41, 0x07


	//----- nvinfo : EIATTR_SPARSE_MMA_MASK
	.align		4
.L_1518:
        /*0018*/ 	.byte	0x03, 0x50
        /*001a*/ 	.short	0x0000


	//----- nvinfo : EIATTR_MAXREG_COUNT
	.align		4
        /*001c*/ 	.byte	0x03, 0x1b
        /*001e*/ 	.short	0x00ff


	//----- nvinfo : EIATTR_NUM_BARRIERS
	.align		4
        /*0020*/ 	.byte	0x02, 0x4c
        /*0022*/ 	.byte	0x01
	.zero		1


	//----- nvinfo : EIATTR_MERCURY_ISA_VERSION
	.align		4
        /*0024*/ 	.byte	0x03, 0x5f
        /*0026*/ 	.short	0x0101


	//----- nvinfo : EIATTR_COOP_GROUP_MASK_REGIDS
	.align		4
        /*0028*/ 	.byte	0x04, 0x29
        /*002a*/ 	.short	(.L_1520 - .L_1519)


	//   ....[0]....
.L_1519:
        /*002c*/ 	.word	0xffffffff


	//   ....[1]....
        /*0030*/ 	.word	0xffffffff


	//   ....[2]....
        /*0034*/ 	.word	0xffffffff


	//   ....[3]....
        /*0038*/ 	.word	0xffffffff


	//   ....[4]....
        /*003c*/ 	.word	0xffffffff


	//   ....[5]....
        /*0040*/ 	.word	0xffffffff


	//----- nvinfo : EIATTR_COOP_GROUP_INSTR_OFFSETS
	.align		4
.L_1520:
        /*0044*/ 	.byte	0x04, 0x28
        /*0046*/ 	.short	(.L_1522 - .L_1521)


	//   ....[0]....
.L_1521:
        /*0048*/ 	.word	0x000017f0


	//   ....[1]....
        /*004c*/ 	.word	0x00001820


	//   ....[2]....
        /*0050*/ 	.word	0x00001860


	//   ....[3]....
        /*0054*/ 	.word	0x00001a10


	//   ....[4]....
        /*0058*/ 	.word	0x00001a90


	//   ....[5]....
        /*005c*/ 	.word	0x00001ba0


	//----- nvinfo : EIATTR_EXIT_INSTR_OFFSETS
	.align		4
.L_1522:
        /*0060*/ 	.byte	0x04, 0x1c
        /*0062*/ 	.short	(.L_1524 - .L_1523)


	//   ....[0]....
.L_1523:
        /*0064*/ 	.word	0x00004270


	//   ....[1]....
        /*0068*/ 	.word	0x00004770


	//----- nvinfo : EIATTR_CRS_STACK_SIZE
	.align		4
.L_1524:
        /*006c*/ 	.byte	0x04, 0x1e
        /*006e*/ 	.short	(.L_1526 - .L_1525)
.L_1525:
        /*0070*/ 	.word	0x00000000


	//----- nvinfo : EIATTR_CBANK_PARAM_SIZE
	.align		4
.L_1526:
        /*0074*/ 	.byte	0x03, 0x19
        /*0076*/ 	.short	0x01d0


	//----- nvinfo : EIATTR_PARAM_CBANK
	.align		4
        /*0078*/ 	.byte	0x04, 0x0a
        /*007a*/ 	.short	(.L_1528 - .L_1527)
	.align		4
.L_1527:
        /*007c*/ 	.word	index@(.nv.constant0._ZN5flash32flash_fwd_splitkv_combine_kernelI23Flash_fwd_kernel_traitsILi64ELi64ELi128ELi4ELb0ELb0EN7cutlass6half_tE19Flash_kernel_traitsILi64ELi64ELi128ELi4ES3_EELi8ELi3ELb1EEEvNS_16Flash_fwd_paramsE)
        /*0080*/ 	.short	0x0210
        /*0082*/ 	.short	0x01d0


	//----- nvinfo : EIATTR_SW_WAR
	.align		4
.L_1528:
        /*0084*/ 	.byte	0x04, 0x36
        /*0086*/ 	.short	(.L_1530 - .L_1529)
.L_1529:
        /*0088*/ 	.word	0x00000008
.L_1530:


//--------------------- .nv.info._ZN5flash32flash_fwd_splitkv_combine_kernelI23Flash_fwd_kernel_traitsILi64ELi64ELi128ELi4ELb0ELb0EN7cutlass6half_tE19Flash_kernel_traitsILi64ELi64ELi128ELi4ES3_EELi8ELi2ELb1EEEvNS_16Flash_fwd_paramsE --------------------------
	.section	.nv.info._ZN5flash32flash_fwd_splitkv_combine_kernelI23Flash_fwd_kernel_traitsILi64ELi64ELi128ELi4ELb0ELb0EN7cutlass6half_tE19Flash_kernel_traitsILi64ELi64ELi128ELi4ES3_EELi8ELi2ELb1EEEvNS_16Flash_fwd_paramsE,"",@"SHT_CUDA_INFO"
	.sectionflags	@""
	.align	4


	//----- nvinfo : EIATTR_CUDA_API_VERSION
	.align		4
        /*0000*/ 	.byte	0x04, 0x37
        /*0002*/ 	.short	(.L_1532 - .L_1531)
.L_1531:
        /*0004*/ 	.word	0x00000082


	//----- nvinfo : EIATTR_KPARAM_INFO
	.align		4
.L_1532:
        /*0008*/ 	.byte	0x04, 0x17
        /*000a*/ 	.short	(.L_1534 - .L_1533)
.L_1533:
        /*000c*/ 	.word	0x00000000
        /*0010*/ 	.short	0x0000
        /*0012*/ 	.short	0x0000
        /*0014*/ 	.byte	0x00, 0xf0, 0x41, 0x07


	//----- nvinfo : EIATTR_SPARSE_MMA_MASK
	.align		4
.L_1534:
        /*0018*/ 	.byte	0x03, 0x50
        /*001a*/ 	.short	0x0000


	//----- nvinfo : EIATTR_MAXREG_COUNT
	.align		4
        /*001c*/ 	.byte	0x03, 0x1b
        /*001e*/ 	.short	0x00ff


	//----- nvinfo : EIATTR_NUM_BARRIERS
	.align		4
        /*0020*/ 	.byte	0x02, 0x4c
        /*0022*/ 	.byte	0x01
	.zero		1


	//----- nvinfo : EIATTR_MERCURY_ISA_VERSION
	.align		4
        /*0024*/ 	.byte	0x03, 0x5f
        /*0026*/ 	.short	0x0101


	//----- nvinfo : EIATTR_COOP_GROUP_MASK_REGIDS
	.align		4
        /*0028*/ 	.byte	0x04, 0x29
        /*002a*/ 	.short	(.L_1536 - .L_1535)


	//   ....[0]....
.L_1535:
        /*002c*/ 	.word	0xffffffff


	//   ....[1]....
        /*0030*/ 	.word	0xffffffff


	//   ....[2]....
        /*0034*/ 	.word	0xffffffff


	//   ....[3]....
        /*0038*/ 	.word	0xffffffff


	//----- nvinfo : EIATTR_COOP_GROUP_INSTR_OFFSETS
	.align		4
.L_1536:
        /*003c*/ 	.byte	0x04, 0x28
        /*003e*/ 	.short	(.L_1538 - .L_1537)


	//   ....[0]....
.L_1537:
        /*0040*/ 	.word	0x000017f0


	//   ....[1]....
        /*0044*/ 	.word	0x00001890


	//   ....[2]....
        /*0048*/ 	.word	0x00001a50


	//   ....[3]....
        /*004c*/ 	.word	0x00001ad0


	//----- nvinfo : EIATTR_EXIT_INSTR_OFFSETS
	.align		4
.L_1538:
        /*0050*/ 	.byte	0x04, 0x1c
        /*0052*/ 	.short	(.L_1540 - .L_1539)


	//   ....[0]....
.L_1539:
        /*0054*/ 	.word	0x00004340


	//   ....[1]....
        /*0058*/ 	.word	0x00004820


	//----- nvinfo : EIATTR_CRS_STACK_SIZE
	.align		4
.L_1540:
        /*005c*/ 	.byte	0x04, 0x1e
        /*005e*/ 	.short	(.L_1542 - .L_1541)
.L_1541:
        /*0060*/ 	.word	0x00000000


	//----- nvinfo : EIATTR_CBANK_PARAM_SIZE
	.align		4
.L_1542:
        /*0064*/ 	.byte	0x03, 0x19
        /*0066*/ 	.short	0x01d0


	//----- nvinfo : EIATTR_PARAM_CBANK
	.align		4
        /*0068*/ 	.byte	0x04, 0x0a
        /*006a*/ 	.short	(.L_1544 - .L_1543)
	.align		4
.L_1543:
        /*006c*/ 	.word	index@(.nv.constant0._ZN5flash32flash_fwd_splitkv_combine_kernelI23Flash_fwd_kernel_traitsILi64ELi64ELi128ELi4ELb0ELb0EN7cutlass6half_tE19Flash_kernel_traitsILi64ELi64ELi128ELi4ES3_EELi8ELi2ELb1EEEvNS_16Flash_fwd_paramsE)
        /*0070*/ 	.short	0x0210
        /*0072*/ 	.short	0x01d0


	//----- nvinfo : EIATTR_SW_WAR
	.align		4
.L_1544:
        /*0074*/ 	.byte	0x04, 0x36
        /*0076*/ 	.short	(.L_1546 - .L_1545)
.L_1545:
        /*0078*/ 	.word	0x00000008
.L_1546:


//--------------------- .nv.info._ZN5flash32flash_fwd_splitkv_combine_kernelI23Flash_fwd_kernel_traitsILi64ELi64ELi128ELi4ELb0ELb0EN7cutlass6half_tE19Flash_kernel_traitsILi64ELi64ELi128ELi4ES3_EELi8ELi1ELb1EEEvNS_16Flash_fwd_paramsE --------------------------
	.section	.nv.info._ZN5flash32flash_fwd_splitkv_combine_kernelI23Flash_fwd_kernel_traitsILi64ELi64ELi128ELi4ELb0ELb0EN7cutlass6half_tE19Flash_kernel_traitsILi64ELi64ELi128ELi4ES3_EELi8ELi1ELb1EEEvNS_16Flash_fwd_paramsE,"",@"SHT_CUDA_INFO"
	.sectionflags	@""
	.align	4


	//----- nvinfo : EIATTR_CUDA_API_VERSION
	.align		4
        /*0000*/ 	.byte	0x04, 0x37
        /*0002*/ 	.short	(.L_1548 - .L_1547)
.L_1547:
        /*0004*/ 	.word	0x00000082


	//----- nvinfo : EIATTR_KPARAM_INFO
	.align		4
.L_1548:
        /*0008*/ 	.byte	0x04, 0x17
        /*000a*/ 	.short	(.L_1550 - .L_1549)
.L_1549:
        /*000c*/ 	.word	0x00000000
        /*0010*/ 	.short	0x0000
        /*0012*/ 	.short	0x0000
        /*0014*/ 	.byte	0x00, 0xf0, 0x41, 0x07


	//----- nvinfo : EIATTR_SPARSE_MMA_MASK
	.align		4
.L_1550:
        /*0018*/ 	.byte	0x03, 0x50
        /*001a*/ 	.short	0x0000


	//----- nvinfo : EIATTR_MAXREG_COUNT
	.align		4
        /*001c*/ 	.byte	0x03, 0x1b
        /*001e*/ 	.short	0x00ff


	//----- nvinfo : EIATTR_NUM_BARRIERS
	.align		4
        /*0020*/ 	.byte	0x02, 0x4c
        /*0022*/ 	.byte	0x01
	.zero		1


	//----- nvinfo : EIATTR_MERCURY_ISA_VERSION
	.align		4
        /*0024*/ 	.byte	0x03, 0x5f
        /*0026*/ 	.short	0x0101


	//----- nvinfo : EIATTR_COOP_GROUP_MASK_REGIDS
	.align		4
        /*0028*/ 	.byte	0x04, 0x29
        /*002a*/ 	.short	(.L_1552 - .L_1551)


	//   ....[0]....
.L_1551:
        /*002c*/ 	.word	0xffffffff


	//   ....[1]....
        /*0030*/ 	.word	0xffffffff


	//----- nvinfo : EIATTR_COOP_GROUP_INSTR_OFFSETS
	.align		4
.L_1552:
        /*0034*/ 	.byte	0x04, 0x28
        /*0036*/ 	.short	(.L_1554 - .L_1553)


	//   ....[0]....
.L_1553:
        /*0038*/ 	.word	0x00001910


	//   ....[1]....
        /*003c*/ 	.word	0x00001b60


	//----- nvinfo : EIATTR_EXIT_INSTR_OFFSETS
	.align		4
.L_1554:
        /*0040*/ 	.byte	0x04, 0x1c
        /*0042*/ 	.short	(.L_1556 - .L_1555)


	//   ....[0]....
.L_1555:
        /*0044*/ 	.word	0x00004440


	//   ....[1]....
        /*0048*/ 	.word	0x00004920


	//----- nvinfo : EIATTR_CRS_STACK_SIZE
	.align		4
.L_1556:
        /*004c*/ 	.byte	0x04, 0x1e
        /*004e*/ 	.short	(.L_1558 - .L_1557)
.L_1557:
        /*0050*/ 	.word	0x00000000


	//----- nvinfo : EIATTR_CBANK_PARAM_SIZE
	.align		4
.L_1558:
        /*0054*/ 	.byte	0x03, 0x19
        /*0056*/ 	.short	0x01d0


	//----- nvinfo : EIATTR_PARAM_CBANK
	.align		4
        /*0058*/ 	.byte	0x04, 0x0a
        /*005a*/ 	.short	(.L_1560 - .L_1559)
	.align		4
.L_1559:
        /*005c*/ 	.word	index@(.nv.constant0._ZN5flash32flash_fwd_splitkv_combine_kernelI23Flash_fwd_kernel_traitsILi64ELi64ELi128ELi4ELb0ELb0EN7cutlass6half_tE19Flash_kernel_traitsILi64ELi64ELi128ELi4ES3_EELi8ELi1ELb1EEEvNS_16Flash_fwd_paramsE)
        /*0060*/ 	.short	0x0210
        /*0062*/ 	.short	0x01d0


	//----- nvinfo : EIATTR_SW_WAR
	.align		4
.L_1560:
        /*0064*/ 	.byte	0x04, 0x36
        /*0066*/ 	.short	(.L_1562 - .L_1561)
.L_1561:
        /*0068*/ 	.word	0x00000008
.L_1562:


//--------------------- .nv.info._ZN5flash24flash_fwd_splitkv_kernelI23Flash_fwd_kernel_traitsILi64ELi64ELi128ELi4ELb0ELb0EN7cutlass6half_tE19Flash_kernel_traitsILi64ELi64ELi128ELi4ES3_EELb1ELb0ELb0ELb0ELb0ELb0ELb0ELb0EEEvNS_16Flash_fwd_paramsE --------------------------
	.section	.nv.info._ZN5flash24flash_fwd_splitkv_kernelI23Flash_fwd_kernel_traitsILi64ELi64ELi128ELi4ELb0ELb0EN7cutlass6half_tE19Flash_kernel_traitsILi64ELi64ELi128ELi4ES3_EELb1ELb0ELb0ELb0ELb0ELb0ELb0ELb0EEEvNS_16Flash_fwd_paramsE,"",@"SHT_CUDA_INFO"
	.sectionflags	@""
	.align	4


	//----- nvinfo : EIATTR_CUDA_API_VERSION
	.align		4
        /*0000*/ 	.byte	0x04, 0x37
        /*0002*/ 	.short	(.L_1564 - .L_1563)
.L_1563:
        /*0004*/ 	.word	0x00000082


	//----- nvinfo : EIATTR_KPARAM_INFO
	.align		4
.L_1564:
        /*0008*/ 	.byte	0x04, 0x17
        /*000a*/ 	.short	(.L_1566 - .L_1565)
.L_1565:
        /*000c*/ 	.word	0x00000000
        /*0010*/ 	.short	0x0000
        /*0012*/ 	.short	0x0000
        /*0014*/ 	.byte	0x00, 0xf0, 0x41, 0x07


	//----- nvinfo : EIATTR_SPARSE_MMA_MASK
	.align		4
.L_1566:
        /*0018*/ 	.byte	0x03, 0x50
        /*001a*/ 	.short	0x0000


	//----- nvinfo : EIATTR_MAXREG_COUNT
	.align		4
        /*001c*/ 	.byte	0x03, 0x1b
        /*001e*/ 	.short	0x00ff


	//----- nvinfo : EIATTR_NUM_BARRIERS
	.align		4
        /*0020*/ 	.byte	0x02, 0x4c
        /*0022*/ 	.byte	0x01
	.zero		1


	//----- nvinfo : EIATTR_MERCURY_ISA_VERSION
	.align		4
        /*0024*/ 	.byte	0x03, 0x5f
        /*0026*/ 	.short	0x0101


	//----- nvinfo : EIATTR_COOP_GROUP_MASK_REGIDS
	.align		4
        /*0028*/ 	.byte	0x04, 0x29
        /*002a*/ 	.short	(.L_1568 - .L_1567)


	//   ....[0]....
.L_1567:
        /*002c*/ 	.word	0xffffffff


	//   ....[1]....
        /*0030*/ 	.word	0xffffffff


	//   ....[2]....
        /*0034*/ 	.word	0xffffffff


	//   ....[3]....
        /*0038*/ 	.word	0xffffffff


	//   ....[4]....
        /*003c*/ 	.word	0xffffffff


	//   ....[5]....
        /*0040*/ 	.word	0xffffffff


	//   ....[6]....
        /*0044*/ 	.word	0xffffffff


	//   ....[7]....
        /*0048*/ 	.word	0xffffffff


	//   ....[8]....
        /*004c*/ 	.word	0xffffffff


	//   ....[9]....
        /*0050*/ 	.word	0xffffffff


	//   ....[10]....
        /*0054*/ 	.word	0xffffffff


	//   ....[11]....
        /*0058*/ 	.word	0xffffffff


	//   ....[12]....
        /*005c*/ 	.word	0xffffffff


	//   ....[13]....
        /*0060*/ 	.word	0xffffffff


	//   ....[14]....
        /*0064*/ 	.word	0xffffffff


	//   ....[15]....
        /*0068*/ 	.word	0xffffffff


	//----- nvinfo : EIATTR_COOP_GROUP_INSTR_OFFSETS
	.align		4
.L_1568:
        /*006c*/ 	.byte	0x04, 0x28
        /*006e*/ 	.short	(.L_1570 - .L_1569)


	//   ....[0]....
.L_1569:
        /*0070*/ 	.word	0x000056b0


	//   ....[1]....
        /*0074*/ 	.word	0x000057d0


	//   ....[2]....
        /*0078*/ 	.word	0x000057e0


	//   ....[3]....
        /*007c*/ 	.word	0x00005840


	//   ....[4]....
        /*0080*/ 	.word	0x00009500


	//   ....[5]....
        /*0084*/ 	.word	0x00009510


	//   ....[6]....
        /*0088*/ 	.word	0x00009540


	//   ....[7]....
        /*008c*/ 	.word	0x00009550


	//   ....[8]....
        /*0090*/ 	.word	0x0000caf0


	//   ....[9]....
        /*0094*/ 	.word	0x0000cb10


	//   ....[10]....
        /*0098*/ 	.word	0x0000cb50


	//   ....[11]....
        /*009c*/ 	.word	0x0000cb60


	//   ....[12]....
        /*00a0*/ 	.word	0x0000e290


	//   ....[13]....
        /*00a4*/ 	.word	0x0000e2d0


	//   ....[14]....
        /*00a8*/ 	.word	0x0000e330


	//   ....[15]....
        /*00ac*/ 	.word	0x0000e340


	//----- nvinfo : EIATTR_EXIT_INSTR_OFFSETS
	.align		4
.L_1570:
        /*00b0*/ 	.byte	0x04, 0x1c
        /*00b2*/ 	.short	(.L_1572 - .L_1571)


	//   ....[0]....
.L_1571:
        /*00b4*/ 	.word	0x00000310


	//   ....[1]....
        /*00b8*/ 	.word	0x00000c20


	//   ....[2]....
        /*00bc*/ 	.word	0x00000c50


	//   ....[3]....
        /*00c0*/ 	.word	0x0000f2b0


	//   ....[4]....
        /*00c4*/ 	.word	0x0000f370


	//----- nvinfo : EIATTR_CRS_STACK_SIZE
	.align		4
.L_1572:
        /*00c8*/ 	.byte	0x04, 0x1e
        /*00ca*/ 	.short	(.L_1574 - .L_1573)
.L_1573:
        /*00cc*/ 	.word	0x00000000


	//----- nvinfo : EIATTR_CBANK_PARAM_SIZE
	.align		4
.L_1574:
        /*00d0*/ 	.byte	0x03, 0x19
        /*00d2*/ 	.short	0x01d0


	//----- nvinfo : EIATTR_PARAM_CBANK
	.align		4
        /*00d4*/ 	.byte	0x04, 0x0a
        /*00d6*/ 	.short	(.L_1576 - .L_1575)
	.align		4
.L_1575:
        /*00d8*/ 	.word	index@(.nv.constant0._ZN5flash24flash_fwd_splitkv_kernelI23Flash_fwd_kernel_traitsILi64ELi64ELi128ELi4ELb0ELb0EN7cutlass6half_tE19Flash_kernel_traitsILi64ELi64ELi128ELi4ES3_EELb1ELb0ELb0ELb0ELb0ELb0ELb0ELb0EEEvNS_16Flash_fwd_paramsE)
        /*00dc*/ 	.short	0x0210
        /*00de*/ 	.short	0x01d0


	//----- nvinfo : EIATTR_SW_WAR
	.align		4
.L_1576:
        /*00e0*/ 	.byte	0x04, 0x36
        /*00e2*/ 	.short	(.L_1578 - .L_1577)
.L_1577:
        /*00e4*/ 	.word	0x00000008
.L_1578:


//--------------------- .nv.info._ZN5flash24flash_fwd_splitkv_kernelI23Flash_fwd_kernel_traitsILi64ELi64ELi128ELi4ELb0ELb0EN7cutlass6half_tE19Flash_kernel_traitsILi64ELi64ELi128ELi4ES3_EELb1ELb0ELb0ELb0ELb0ELb1ELb0ELb0EEEvNS_16Flash_fwd_paramsE --------------------------
	.section	.nv.info._ZN5flash24flash_fwd_splitkv_kernelI23Flash_fwd_kernel_traitsILi64ELi64ELi128ELi4ELb0ELb0EN7cutlass6half_tE19Flash_kernel_traitsILi64ELi64ELi128ELi4ES3_EELb1ELb0ELb0ELb0ELb0ELb1ELb0ELb0EEEvNS_16Flash_fwd_paramsE,"",@"SHT_CUDA_INFO"
	.sectionflags	@""
	.align	4


	//----- nvinfo : EIATTR_CUDA_API_VERSION
	.align		4
        /*0000*/ 	.byte	0x04, 0x37
        /*0002*/ 	.short	(.L_1580 - .L_1579)
.L_1579:
        /*0004*/ 	.word	0x00000082


	//----- nvinfo : EIATTR_KPARAM_INFO
	.align		4
.L_1580:
        /*0008*/ 	.byte	0x04, 0x17
        /*000a*/ 	.short	(.L_1582 - .L_1581)
.L_1581:
        /*000c*/ 	.word	0x00000000
        /*0010*/ 	.short	0x0000
        /*0012*/ 	.short	0x0000
        /*0014*/ 	.byte	0x00, 0xf0, 0x41, 0x07


	//----- nvinfo : EIATTR_SPARSE_MMA_MASK
	.align		4
.L_1582:
        /*0018*/ 	.byte	0x03, 0x50
        /*001a*/ 	.short	0x0000


	//----- nvinfo : EIATTR_MAXREG_COUNT
	.align		4
        /*001c*/ 	.byte	0x03, 0x1b
        /*001e*/ 	.short	0x00ff


	//----- nvinfo : EIATTR_NUM_BARRIERS
	.align		4
        /*0020*/ 	.byte	0x02, 0x4c
        /*0022*/ 	.byte	0x01
	.zero		1


	//----- nvinfo : EIATTR_MERCURY_ISA_VERSION
	.align		4
        /*0024*/ 	.byte	0x03, 0x5f
        /*0026*/ 	.short	0x0101


	//----- nvinfo : EIATTR_COOP_GROUP_MASK_REGIDS
	.align		4
        /*0028*/ 	.byte	0x04, 0x29
        /*002a*/ 	.short	(.L_1584 - .L_1583)


	//   ....[0]....
.L_1583:
        /*002c*/ 	.word	0xffffffff


	//   ....[1]....
        /*0030*/ 	.word	0xffffffff


	//   ....[2]....
        /*0034*/ 	.word	0xffffffff


	//   ....[3]....
        /*0038*/ 	.word	0xffffffff


	//   ....[4]....
        /*003c*/ 	.word	0xffffffff


	//   ....[5]....
        /*0040*/ 	.word	0xffffffff


	//   ....[6]....
        /*0044*/ 	.word	0xffffffff


	//   ....[7]....
        /*0048*/ 	.word	0xffffffff


	//   ....[8]....
        /*004c*/ 	.word	0xffffffff


	//   ....[9]....
        /*0050*/ 	.word	0xffffffff


	//   ....[10]....
        /*0054*/ 	.word	0xffffffff


	//   ....[11]....
        /*0058*/ 	.word	0xffffffff


	//   ....[12]....
        /*005c*/ 	.word	0xffffffff


	//   ....[13]....
        /*0060*/ 	.word	0xffffffff


	//   ....[14]....
        /*0064*/ 	.word	0xffffffff


	//   ....[15]....
        /*0068*/ 	.word	0xffffffff


	//----- nvinfo : EIATTR_COOP_GROUP_INSTR_OFFSETS
	.align		4
.L_1584:
        /*006c*/ 	.byte	0x04, 0x28
        /*006e*/ 	.short	(.L_1586 - .L_1585)


	//   ....[0]....
.L_1585:
        /*0070*/ 	.word	0x00005da0


	//   ....[1]....
        /*0074*/ 	.word	0x00005f40


	//   ....[2]....
        /*0078*/ 	.word	0x00005f90


	//   ....[3]....
        /*007c*/ 	.word	0x00006030


	//   ....[4]....
        /*0080*/ 	.word	0x0000a480


	//   ....[5]....
        /*0084*/ 	.word	0x0000a490


	//   ....[6]....
        /*0088*/ 	.word	0x0000a4c0


	//   ....[7]....
        /*008c*/ 	.word	0x0000a4d0


	//   ....[8]....
        /*0090*/ 	.word	0x0000e300


	//   ....[9]....
        /*0094*/ 	.word	0x0000e320


	//   ....[10]....
        /*0098*/ 	.word	0x0000e350


	//   ....[11]....
        /*009c*/ 	.word	0x0000e360


	//   ....[12]....
        /*00a0*/ 	.word	0x0000fa40


	//   ....[13]....
        /*00a4*/ 	.word	0x0000fa80


	//   ....[14]....
        /*00a8*/ 	.word	0x0000fae0


	//   ....[15]....
        /*00ac*/ 	.word	0x0000faf0


	//----- nvinfo : EIATTR_EXIT_INSTR_OFFSETS
	.align		4
.L_1586:
        /*00b0*/ 	.byte	0x04, 0x1c
        /*00b2*/ 	.short	(.L_1588 - .L_1587)


	//   ....[0]....
.L_1587:
        /*00b4*/ 	.word	0x00000310


	//   ....[1]....
        /*00b8*/ 	.word	0x00000c20


	//   ....[2]....
        /*00bc*/ 	.word	0x00000c50


	//   ....[3]....
        /*00c0*/ 	.word	0x00010a60


	//   ....[4]....
        /*00c4*/ 	.word	0x00010b20


	//----- nvinfo : EIATTR_CRS_STACK_SIZE
	.align		4
.L_1588:
        /*00c8*/ 	.byte	0x04, 0x1e
        /*00ca*/ 	.short	(.L_1590 - .L_1589)
.L_1589:
        /*00cc*/ 	.word	0x00000000


	//----- nvinfo : EIATTR_CBANK_PARAM_SIZE
	.align		4
.L_1590:
        /*00d0*/ 	.byte	0x03, 0x19
        /*00d2*/ 	.short	0x01d0


	//----- nvinfo : EIATTR_PARAM_CBANK
	.align		4
        /*00d4*/ 	.byte	0x04, 0x0a
        /*00d6*/ 	.short	(.L_1592 - .L_1591)
	.align		4
.L_1591:
        /*00d8*/ 	.word	index@(.nv.constant0._ZN5flash24flash_fwd_splitkv_kernelI23Flash_fwd_kernel_traitsILi64ELi64ELi128ELi4ELb0ELb0EN7cutlass6half_tE19Flash_kernel_traitsILi64ELi64ELi128ELi4ES3_EELb1ELb0ELb0ELb0ELb0ELb1ELb0ELb0EEEvNS_16Flash_fwd_paramsE)
        /*00dc*/ 	.short	0x0210
        /*00de*/ 	.short	0x01d0


	//----- nvinfo : EIATTR_SW_WAR
	.align		4
.L_1592:
        /*00e0*/ 	.byte	0x04, 0x36
        /*00e2*/ 	.short	(.L_1594 - .L_1593)
.L_1593:
        /*00e4*/ 	.word	0x00000008
.L_1594:


//--------------------- .nv.info._ZN5flash24flash_fwd_splitkv_kernelI23Flash_fwd_kernel_traitsILi64ELi64ELi128ELi4ELb0ELb0EN7cutlass6half_tE19Flash_kernel_traitsILi64ELi64ELi128ELi4ES3_EELb1ELb0ELb0ELb0ELb0ELb0ELb0ELb1EEEvNS_16Flash_fwd_paramsE --------------------------
	.section	.nv.info._ZN5flash24flash_fwd_splitkv_kernelI23Flash_fwd_kernel_traitsILi64ELi64ELi128ELi4ELb0ELb0EN7cutlass6half_tE19Flash_kernel_traitsILi64ELi64ELi128ELi4ES3_EELb1ELb0ELb0ELb0ELb0ELb0ELb0ELb1EEEvNS_16Flash_fwd_paramsE,"",@"SHT_CUDA_INFO"
	.sectionflags	@""
	.align	4


	//----- nvinfo : EIATTR_CUDA_API_VERSION
	.align		4
        /*0000*/ 	.byte	0x04, 0x37
        /*0002*/ 	.short	(.L_1596 - .L_1595)
.L_1595:
        /*0004*/ 	.word	0x00000082


	//----- nvinfo : EIATTR_KPARAM_INFO
	.align		4
.L_1596:
        /*0008*/ 	.byte	0x04, 0x17
        /*000a*/ 	.short	(.L_1598 - .L_1597)
.L_1597:
        /*000c*/ 	.word	0x00000000
        /*0010*/ 	.short	0x0000
        /*0012*/ 	.short	0x0000
        /*0014*/ 	.byte	0x00, 0xf0, 0x41, 0x07


	//----- nvinfo : EIATTR_SPARSE_MMA_MASK
	.align		4
.L_1598:
        /*0018*/ 	.byte	0x03, 0x50
        /*001a*/ 	.short	0x0000


	//----- nvinfo : EIATTR_MAXREG_COUNT
	.align		4
        /*001c*/ 	.byte	0x03, 0x1b
        /*001e*/ 	.short	0x00ff


	//----- nvinfo : EIATTR_NUM_BARRIERS
	.align		4
        /*0020*/ 	.byte	0x02, 0x4c
        /*0022*/ 	.byte	0x01
	.zero		1


	//----- nvinfo : EIATTR_MERCURY_ISA_VERSION
	.align		4
        /*0024*/ 	.byte	0x03, 0x5f
        /*0026*/ 	.short	0x0101


	//----- nvinfo : EIATTR_COOP_GROUP_MASK_REGIDS
	.align		4
        /*0028*/ 	.byte	0x04, 0x29
        /*002a*/ 	.short	(.L_1600 - .L_1599)


	//   ....[0]....
.L_1599:
        /*002c*/ 	.word	0xffffffff


	//   ....[1]....
        /*0030*/ 	.word	0xffffffff


	//   ....[2]....
        /*0034*/ 	.word	0xffffffff


	//   ....[3]....
        /*0038*/ 	.word	0xffffffff


	//   ....[4]....
        /*003c*/ 	.word	0xffffffff


	//   ....[5]....
        /*0040*/ 	.word	0xffffffff


	//   ....[6]....
        /*0044*/ 	.word	0xffffffff


	//   ....[7]....
        /*0048*/ 	.word	0xffffffff


	//   ....[8]....
        /*004c*/ 	.word	0xffffffff


	//   ....[9]....
        /*0050*/ 	.word	0xffffffff


	//   ....[10]....
        /*0054*/ 	.word	0xffffffff


	//   ....[11]....
        /*0058*/ 	.word	0xffffffff


	//   ....[12]....
        /*005c*/ 	.word	0xffffffff


	//   ....[13]....
        /*0060*/ 	.word	0xffffffff


	//   ....[14]....
        /*0064*/ 	.word	0xffffffff


	//   ....[15]....
        /*0068*/ 	.word	0xffffffff


	//----- nvinfo : EIATTR_COOP_GROUP_INSTR_OFFSETS
	.align		4
.L_1600:
        /*006c*/ 	.byte	0x04, 0x28
        /*006e*/ 	.short	(.L_1602 - .L_1601)


	//   ....[0]....
.L_1601:
        /*0070*/ 	.word	0x0000f240


	//   ....[1]....
        /*0074*/ 	.word	0x0000f270


	//   ....[2]....
        /*0078*/ 	.word	0x0000f290


	//   ....[3]....
        /*007c*/ 	.word	0x0000f2b0


	//   ....[4]....
        /*0080*/ 	.word	0x00013010


	//   ....[5]....
        /*0084*/ 	.word	0x00013040


	//   ....[6]....
        /*0088*/ 	.word	0x00013060


	//   ....[7]....
        /*008c*/ 	.word	0x00013080


	//   ....[8]....
        /*0090*/ 	.word	0x00016640


	//   ....[9]....
        /*0094*/ 	.word	0x00016660


	//   ....[10]....
        /*0098*/ 	.word	0x00016690


	//   ....[11]....
        /*009c*/ 	.word	0x000166a0


	//   ....[12]....
        /*00a0*/ 	.word	0x00017de0


	//   ....[13]....
        /*00a4*/ 	.word	0x00017e20


	//   ....[14]....
        /*00a8*/ 	.word	0x00017e80


	//   ....[15]....
        /*00ac*/ 	.word	0x00017e90


	//----- nvinfo : EIATTR_EXIT_INSTR_OFFSETS
	.align		4
.L_1602:
        /*00b0*/ 	.byte	0x04, 0x1c
        /*00b2*/ 	.short	(.L_1604 - .L_1603)


	//   ....[0]....
.L_1603:
        /*00b4*/ 	.word	0x00000330


	//   ....[1]....
        /*00b8*/ 	.word	0x00000ca0


	//   ....[2]....
        /*00bc*/ 	.word	0x00000cd0


	//   ....[3]....
        /*00c0*/ 	.word	0x00018dd0


	//   ....[4]....
        /*00c4*/ 	.word	0x00018e90


	//----- nvinfo : EIATTR_CRS_STACK_SIZE
	.align		4
.L_1604:
        /*00c8*/ 	.byte	0x04, 0x1e
        /*00ca*/ 	.short	(.L_1606 - .L_1605)
.L_1605:
        /*00cc*/ 	.word	0x00000000


	//----- nvinfo : EIATTR_CBANK_PARAM_SIZE
	.align		4
.L_1606:
        /*00d0*/ 	.byte	0x03, 0x19
        /*00d2*/ 	.short	0x01d0


	//----- nvinfo : EIATTR_PARAM_CBANK
	.align		4
        /*00d4*/ 	.byte	0x04, 0x0a
        /*00d6*/ 	.short	(.L_1608 - .L_1607)
	.align		4
.L_1607:
        /*00d8*/ 	.word	index@(.nv.constant0._ZN5flash24flash_fwd_splitkv_kernelI23Flash_fwd_kernel_traitsILi64ELi64ELi128ELi4ELb0ELb0EN7cutlass6half_tE19Flash_kernel_traitsILi64ELi64ELi128ELi4ES3_EELb1ELb0ELb0ELb0ELb0ELb0ELb0ELb1EEEvNS_16Flash_fwd_paramsE)
        /*00dc*/ 	.short	0x0210
        /*00de*/ 	.short	0x01d0


	//----- nvinfo : EIATTR_SW_WAR
	.align		4
.L_1608:
        /*00e0*/ 	.byte	0x04, 0x36
        /*00e2*/ 	.short	(.L_1610 - .L_1609)
.L_1609:
        /*00e4*/ 	.word	0x00000008
.L_1610:


//--------------------- .nv.info._ZN5flash24flash_fwd_splitkv_kernelI23Flash_fwd_kernel_traitsILi64ELi64ELi128ELi4ELb0ELb0EN7cutlass6half_tE19Flash_kernel_traitsILi64ELi64ELi128ELi4ES3_EELb1ELb0ELb0ELb0ELb0ELb1ELb0ELb1EEEvNS_16Flash_fwd_paramsE --------------------------
	.section	.nv.info._ZN5flash24flash_fwd_splitkv_kernelI23Flash_fwd_kernel_traitsILi64ELi64ELi128ELi4ELb0ELb0EN7cutlass6half_tE19Flash_kernel_traitsILi64ELi64ELi128ELi4ES3_EELb1ELb0ELb0ELb0ELb0ELb1ELb0ELb1EEEvNS_16Flash_fwd_paramsE,"",@"SHT_CUDA_INFO"
	.sectionflags	@""
	.align	4


	//----- nvinfo : EIATTR_CUDA_API_VERSION
	.align		4
        /*0000*/ 	.byte	0x04, 0x37
        /*0002*/ 	.short	(.L_1612 - .L_1611)
.L_1611:
        /*0004*/ 	.word	0x00000082


	//----- nvinfo : EIATTR_KPARAM_INFO
	.align		4
.L_1612:
        /*0008*/ 	.byte	0x04, 0x17
        /*000a*/ 	.short	(.L_1614 - .L_1613)
.L_1613:
        /*000c*/ 	.word	0x00000000
        /*0010*/ 	.short	0x0000
        /*0012*/ 	.short	0x0000
        /*0014*/ 	.byte	0x00, 0xf0, 0x41, 0x07


	//----- nvinfo : EIATTR_SPARSE_MMA_MASK
	.align		4
.L_1614:
        /*0018*/ 	.byte	0x03, 0x50
        /*001a*/ 	.short	0x0000


	//----- nvinfo : EIATTR_MAXREG_COUNT
	.align		4
        /*001c*/ 	.byte	0x03, 0x1b
        /*001e*/ 	.short	0x00ff


	//----- nvinfo : EIATTR_NUM_BARRIERS
	.align		4
        /*0020*/ 	.byte	0x02, 0x4c
        /*0022*/ 	.byte	0x01
	.zero		1


	//----- nvinfo : EIATTR_MERCURY_ISA_VERSION
	.align		4
        /*0024*/ 	.byte	0x03, 0x5f
        /*0026*/ 	.short	0x0101


	//----- nvinfo : EIATTR_COOP_GROUP_MASK_REGIDS
	.align		4
        /*0028*/ 	.byte	0x04, 0x29
        /*002a*/ 	.short	(.L_1616 - .L_1615)


	//   ....[0]....
.L_1615:
        /*002c*/ 	.word	0xffffffff


	//   ....[1]....
        /*0030*/ 	.word	0xffffffff


	//   ....[2]....
        /*0034*/ 	.word	0xffffffff


	//   ....[3]....
        /*0038*/ 	.word	0xffffffff


	//   ....[4]....
        /*003c*/ 	.word	0xffffffff


	//   ....[5]....
        /*0040*/ 	.word	0xffffffff


	//   ....[6]....
        /*0044*/ 	.word	0xffffffff


	//   ....[7]....
        /*0048*/ 	.word	0xffffffff


	//   ....[8]....
        /*004c*/ 	.word	0xffffffff


	//   ....[9]....
        /*0050*/ 	.word	0xffffffff


	//   ....[10]....
        /*0054*/ 	.word	0xffffffff


	//   ....[11]....
        /*0058*/ 	.word	0xffffffff


	//   ....[12]....
        /*005c*/ 	.word	0xffffffff


	//   ....[13]....
        /*0060*/ 	.word	0xffffffff


	//   ....[14]....
        /*0064*/ 	.word	0xffffffff


	//   ....[15]....
        /*0068*/ 	.word	0xffffffff


	//----- nvinfo : EIATTR_COOP_GROUP_INSTR_OFFSETS
	.align		4
.L_1616:
        /*006c*/ 	.byte	0x04, 0x28
        /*006e*/ 	.short	(.L_1618 - .L_1617)


	//   ....[0]....
.L_1617:
        /*0070*/ 	.word	0x0000fab0


	//   ....[1]....
        /*0074*/ 	.word	0x0000fae0


	//   ....[2]....
        /*0078*/ 	.word	0x0000fb30


	//   ....[3]....
        /*007c*/ 	.word	0x0000fb40


	//   ....[4]....
        /*0080*/ 	.word	0x000140f0


	//   ....[5]....
        /*0084*/ 	.word	0x00014100


	//   ....[6]....
        /*0088*/ 	.word	0x00014140


	//   ....[7]....
        /*008c*/ 	.word	0x00014150


	//   ....[8]....
        /*0090*/ 	.word	0x00017f60


	//   ....[9]....
        /*0094*/ 	.word	0x00017f80


	//   ....[10]....
        /*0098*/ 	.word	0x00017fb0


	//   ....[11]....
        /*009c*/ 	.word	0x00017fc0


	//   ....[12]....
        /*00a0*/ 	.word	0x000196a0


	//   ....[13]....
        /*00a4*/ 	.word	0x000196e0


	//   ....[14]....
        /*00a8*/ 	.word	0x00019740


	//   ....[15]....
        /*00ac*/ 	.word	0x00019750


	//----- nvinfo : EIATTR_EXIT_INSTR_OFFSETS
	.align		4
.L_1618:
        /*00b0*/ 	.byte	0x04, 0x1c
        /*00b2*/ 	.short	(.L_1620 - .L_1619)


	//   ....[0]....
.L_1619:
        /*00b4*/ 	.word	0x00000330


	//   ....[1]....
        /*00b8*/ 	.word	0x00000ca0


	//   ....[2]....
        /*00bc*/ 	.word	0x00000cd0


	//   ....[3]....
        /*00c0*/ 	.word	0x0001a690


	//   ....[4]....
        /*00c4*/ 	.word	0x0001a750


	//----- nvinfo : EIATTR_CRS_STACK_SIZE
	.align		4
.L_1620:
        /*00c8*/ 	.byte	0x04, 0x1e
        /*00ca*/ 	.short	(.L_1622 - .L_1621)
.L_1621:
        /*00cc*/ 	.word	0x00000000


	//----- nvinfo : EIATTR_CBANK_PARAM_SIZE
	.align		4
.L_1622:
        /*00d0*/ 	.byte	0x03, 0x19
        /*00d2*/ 	.short	0x01d0


	//----- nvinfo : EIATTR_PARAM_CBANK
	.align		4
        /*00d4*/ 	.byte	0x04, 0x0a
        /*00d6*/ 	.short	(.L_1624 - .L_1623)
	.align		4
.L_1623:
        /*00d8*/ 	.word	index@(.nv.constant0._ZN5flash24flash_fwd_splitkv_kernelI23Flash_fwd_kernel_traitsILi64ELi64ELi128ELi4ELb0ELb0EN7cutlass6half_tE19Flash_kernel_traitsILi64ELi64ELi128ELi4ES3_EELb1ELb0ELb0ELb0ELb0ELb1ELb0ELb1EEEvNS_16Flash_fwd_paramsE)
        /*00dc*/ 	.short	0x0210
        /*00de*/ 	.short	0x01d0


	//----- nvinfo : EIATTR_SW_WAR
	.align		4
.L_1624:
        /*00e0*/ 	.byte	0x04, 0x36
        /*00e2*/ 	.short	(.L_1626 - .L_1625)
.L_1625:
        /*00e4*/ 	.word	0x00000008
.L_1626:


//--------------------- .nv.info._ZN5flash24flash_fwd_splitkv_kernelI23Flash_fwd_kernel_traitsILi64ELi64ELi128ELi4ELb0ELb0EN7cutlass6half_tE19Flash_kernel_traitsILi64ELi64ELi128ELi4ES3_EELb1ELb0ELb0ELb0ELb0ELb0ELb1ELb0EEEvNS_16Flash_fwd_paramsE --------------------------
	.section	.nv.info._ZN5flash24flash_fwd_splitkv_kernelI23Flash_fwd_kernel_traitsILi64ELi64ELi128ELi4ELb0ELb0EN7cutlass6half_tE19Flash_kernel_traitsILi64ELi64ELi128ELi4ES3_EELb1ELb0ELb0ELb0ELb0ELb0ELb1ELb0EEEvNS_16Flash_fwd_paramsE,"",@"SHT_CUDA_INFO"
	.sectionflags	@""
	.align	4


	//----- nvinfo : EIATTR_CUDA_API_VERSION
	.align		4
        /*0000*/ 	.byte	0x04, 0x37
        /*0002*/ 	.short	(.L_1628 - .L_1627)
.L_1627:
        /*0004*/ 	.word	0x00000082


	//----- nvinfo : EIATTR_KPARAM_INFO
	.align		4
.L_1628:
        /*0008*/ 	.byte	0x04, 0x17
        /*000a*/ 	.short	(.L_1630 - .L_1629)
.L_1629:
        /*000c*/ 	.word	0x00000000
        /*0010*/ 	.short	0x0000
        /*0012*/ 	.short	0x0000
        /*0014*/ 	.byte	0x00, 0xf0, 0x41, 0x07


	//----- nvinfo : EIATTR_SPARSE_MMA_MASK
	.align		4
.L_1630:
        /*0018*/ 	.byte	0x03, 0x50
        /*001a*/ 	.short	0x0000


	//----- nvinfo : EIATTR_MAXREG_COUNT
	.align		4
        /*001c*/ 	.byte	0x03, 0x1b
        /*001e*/ 	.short	0x00ff


	//----- nvinfo : EIATTR_NUM_BARRIERS
	.align		4
        /*0020*/ 	.byte	0x02, 0x4c
        /*0022*/ 	.byte	0x01
	.zero		1


	//----- nvinfo : EIATTR_MERCURY_ISA_VERSION
	.align		4
        /*0024*/ 	.byte	0x03, 0x5f
        /*0026*/ 	.short	0x0101


	//----- nvinfo : EIATTR_COOP_GROUP_MASK_REGIDS
	.align		4
        /*0028*/ 	.byte	0x04, 0x29
        /*002a*/ 	.short	(.L_1632 - .L_1631)


	//   ....[0]....
.L_1631:
        /*002c*/ 	.word	0xffffffff


	//   ....[1]....
        /*0030*/ 	.word	0xffffffff


	//   ....[2]....
        /*0034*/ 	.word	0xffffffff


	//   ....[3]....
        /*0038*/ 	.word	0xffffffff


	//   ....[4]....
        /*003c*/ 	.word	0xffffffff


	//   ....[5]....
        /*0040*/ 	.word	0xffffffff


	//   ....[6]....
        /*0044*/ 	.word	0xffffffff


	//   ....[7]....
        /*0048*/ 	.word	0xffffffff


	//   ....[8]....
        /*004c*/ 	.word	0xffffffff


	//   ....[9]....
        /*0050*/ 	.word	0xffffffff


	//   ....[10]....
        /*0054*/ 	.word	0xffffffff


	//   ....[11]....
        /*0058*/ 	.word	0xffffffff


	//   ....[12]....
        /*005c*/ 	.word	0xffffffff


	//   ....[13]....
        /*0060*/ 	.word	0xffffffff


	//   ....[14]....
        /*0064*/ 	.word	0xffffffff


	//   ....[15]....
        /*0068*/ 	.word	0xffffffff


	//----- nvinfo : EIATTR_COOP_GROUP_INSTR_OFFSETS
	.align		4
.L_1632:
        /*006c*/ 	.byte	0x04, 0x28
        /*006e*/ 	.short	(.L_1634 - .L_1633)


	//   ....[0]....
.L_1633:
        /*0070*/ 	.word	0x00005500


	//   ....[1]....
        /*0074*/ 	.word	0x00005680


	//   ....[2]....
        /*0078*/ 	.word	0x00005750


	//   ....[3]....
        /*007c*/ 	.word	0x000058a0


	//   ....[4]....
        /*0080*/ 	.word	0x00009450


	//   ....[5]....
        /*0084*/ 	.word	0x00009460


	//   ....[6]....
        /*0088*/ 	.word	0x00009490


	//   ....[7]....
        /*008c*/ 	.word	0x000094a0


	//   ....[8]....
        /*0090*/ 	.word	0x0000c990


	//   ....[9]....
        /*0094*/ 	.word	0x0000c9b0


	//   ....[10]....
        /*0098*/ 	.word	0x0000c9f0


	//   ....[11]....
        /*009c*/ 	.word	0x0000ca00


	//   ....[12]....
        /*00a0*/ 	.word	0x0000e110


	//   ....[13]....
        /*00a4*/ 	.word	0x0000e150


	//   ....[14]....
        /*00a8*/ 	.word	0x0000e1e0


	//   ....[15]....
        /*00ac*/ 	.word	0x0000e1f0


	//----- nvinfo : EIATTR_EXIT_INSTR_OFFSETS
	.align		4
.L_1634:
        /*00b0*/ 	.byte	0x04, 0x1c
        /*00b2*/ 	.short	(.L_1636 - .L_1635)


	//   ....[0]....
.L_1635:
        /*00b4*/ 	.word	0x00000450


	//   ....[1]....
        /*00b8*/ 	.word	0x00000cc0


	//   ....[2]....
        /*00bc*/ 	.word	0x00000cf0


	//   ....[3]....
        /*00c0*/ 	.word	0x0000edd0


	//   ....[4]....
        /*00c4*/ 	.word	0x0000edf0


	//----- nvinfo : EIATTR_CRS_STACK_SIZE
	.align		4
.L_1636:
        /*00c8*/ 	.byte	0x04, 0x1e
        /*00ca*/ 	.short	(.L_1638 - .L_1637)
.L_1637:
        /*00cc*/ 	.word	0x00000000


	//----- nvinfo : EIATTR_CBANK_PARAM_SIZE
	.align		4
.L_1638:
        /*00d0*/ 	.byte	0x03, 0x19
        /*00d2*/ 	.short	0x01d0


	//----- nvinfo : EIATTR_PARAM_CBANK
	.align		4
        /*00d4*/ 	.byte	0x04, 0x0a
        /*00d6*/ 	.short	(.L_1640 - .L_1639)
	.align		4
.L_1639:
        /*00d8*/ 	.word	index@(.nv.constant0._ZN5flash24flash_fwd_splitkv_kernelI23Flash_fwd_kernel_traitsILi64ELi64ELi128ELi4ELb0ELb0EN7cutlass6half_tE19Flash_kernel_traitsILi64ELi64ELi128ELi4ES3_EELb1ELb0ELb0ELb0ELb0ELb0ELb1ELb0EEEvNS_16Flash_fwd_paramsE)
        /*00dc*/ 	.short	0x0210
        /*00de*/ 	.short	0x01d0


	//----- nvinfo : EIATTR_SW_WAR
	.align		4
.L_1640:
        /*00e0*/ 	.byte	0x04, 0x36
        /*00e2*/ 	.short	(.L_1642 - .L_1641)
.L_1641:
        /*00e4*/ 	.word	0x00000008
.L_1642:


//--------------------- .nv.info._ZN5flash24flash_fwd_splitkv_kernelI23Flash_fwd_kernel_traitsILi64ELi64ELi128ELi4ELb0ELb0EN7cutlass6half_tE19Flash_kernel_traitsILi64ELi64ELi128ELi4ES3_EELb1ELb0ELb0ELb0ELb0ELb1ELb1ELb0EEEvNS_16Flash_fwd_paramsE --------------------------
	.section	.nv.info._ZN5flash24flash_fwd_splitkv_kernelI23Flash_fwd_kernel_traitsILi64ELi64ELi128ELi4ELb0ELb0EN7cutlass6half_tE19Flash_kernel_traitsILi64ELi64ELi128ELi4ES3_EELb1ELb0ELb0ELb0ELb0ELb1ELb1ELb0EEEvNS_16Flash_fwd_paramsE,"",@"SHT_CUDA_INFO"
	.sectionflags	@""
	.align	4


	//----- nvinfo : EIATTR_CUDA_API_VERSION
	.align		4
        /*0000*/ 	.byte	0x04, 0x37
        /*0002*/ 	.short	(.L_1644 - .L_1643)
.L_1643:
        /*0004*/ 	.word	0x00000082


	//----- nvinfo : EIATTR_KPARAM_INFO
	.align		4
.L_1644:
        /*0008*/ 	.byte	0x04, 0x17
        /*000a*/ 	.short	(.L_1646 - .L_1645)
.L_1645:
        /*000c*/ 	.word	0x00000000
        /*0010*/ 	.short	0x0000
        /*0012*/ 	.short	0x0000
        /*0014*/ 	.byte	0x00, 0xf0, 0x41, 0x07


	//----- nvinfo : EIATTR_SPARSE_MMA_MASK
	.align		4
.L_1646:
        /*0018*/ 	.byte	0x03, 0x50
        /*001a*/ 	.short	0x0000


	//----- nvinfo : EIATTR_MAXREG_COUNT
	.align		4
        /*001c*/ 	.byte	0x03, 0x1b
        /*001e*/ 	.short	0x00ff


	//----- nvinfo : EIATTR_NUM_BARRIERS
	.align		4
        /*0020*/ 	.byte	0x02, 0x4c
        /*0022*/ 	.byte	0x01
	.zero		1


	//----- nvinfo : EIATTR_MERCURY_ISA_VERSION
	.align		4
        /*0024*/ 	.byte	0x03, 0x5f
        /*0026*/ 	.short	0x0101


	//----- nvinfo : EIATTR_COOP_GROUP_MASK_REGIDS
	.align		4
        /*0028*/ 	.byte	0x04, 0x29
        /*002a*/ 	.short	(.L_1648 - .L_1647)


	//   ....[0]....
.L_1647:
        /*002c*/ 	.word	0xffffffff


	//   ....[1]....
        /*0030*/ 	.word	0xffffffff


	//   ....[2]....
        /*0034*/ 	.word	0xffffffff


	//   ....[3]....
        /*0038*/ 	.word	0xffffffff


	//   ....[4]....
        /*003c*/ 	.word	0xffffffff


	//   ....[5]....
        /*0040*/ 	.word	0xffffffff


	//   ....[6]....
        /*0044*/ 	.word	0xffffffff


	//   ....[7]....
        /*0048*/ 	.word	0xffffffff


	//   ....[8]....
        /*004c*/ 	.word	0xffffffff


	//   ....[9]....
        /*0050*/ 	.word	0xffffffff


	//   ....[10]....
        /*0054*/ 	.word	0xffffffff


	//   ....[11]....
        /*0058*/ 	.word	0xffffffff


	//   ....[12]....
        /*005c*/ 	.word	0xffffffff


	//   ....[13]....
        /*0060*/ 	.word	0xffffffff


	//   ....[14]....
        /*0064*/ 	.word	0xffffffff


	//   ....[15]....
        /*0068*/ 	.word	0xffffffff


	//----- nvinfo : EIATTR_COOP_GROUP_INSTR_OFFSETS
	.align		4
.L_1648:
        /*006c*/ 	.byte	0x04, 0x28
        /*006e*/ 	.short	(.L_1650 - .L_1649)


	//   ....[0]....
.L_1649:
        /*0070*/ 	.word	0x00005d90


	//   ....[1]....
        /*0074*/ 	.word	0x00005f30


	//   ....[2]....
        /*0078*/ 	.word	0x00005f80


	//   ....[3]....
        /*007c*/ 	.word	0x00006020


	//   ....[4]....
        /*0080*/ 	.word	0x0000a470


	//   ....[5]....
        /*0084*/ 	.word	0x0000a480


	//   ....[6]....
        /*0088*/ 	.word	0x0000a4b0


	//   ....[7]....
        /*008c*/ 	.word	0x0000a4c0


	//   ....[8]....
        /*0090*/ 	.word	0x0000e270


	//   ....[9]....
        /*0094*/ 	.word	0x0000e280


	//   ....[10]....
        /*0098*/ 	.word	0x0000e2b0


	//   ....[11]....
        /*009c*/ 	.word	0x0000e2c0


	//   ....[12]....
        /*00a0*/ 	.word	0x0000f980


	//   ....[13]....
        /*00a4*/ 	.word	0x0000f9c0


	//   ....[14]....
        /*00a8*/ 	.word	0x0000fa50


	//   ....[15]....
        /*00ac*/ 	.word	0x0000fa60


	//----- nvinfo : EIATTR_EXIT_INSTR_OFFSETS
	.align		4
.L_1650:
        /*00b0*/ 	.byte	0x04, 0x1c
        /*00b2*/ 	.short	(.L_1652 - .L_1651)


	//   ....[0]....
.L_1651:
        /*00b4*/ 	.word	0x00000450


	//   ....[1]....
        /*00b8*/ 	.word	0x00000cc0


	//   ....[2]....
        /*00bc*/ 	.word	0x00000cf0


	//   ....[3]....
        /*00c0*/ 	.word	0x00010640


	//   ....[4]....
        /*00c4*/ 	.word	0x00010660


	//----- nvinfo : EIATTR_CRS_STACK_SIZE
	.align		4
.L_1652:
        /*00c8*/ 	.byte	0x04, 0x1e
        /*00ca*/ 	.short	(.L_1654 - .L_1653)
.L_1653:
        /*00cc*/ 	.word	0x00000000


	//----- nvinfo : EIATTR_CBANK_PARAM_SIZE
	.align		4
.L_1654:
        /*00d0*/ 	.byte	0x03, 0x19
        /*00d2*/ 	.short	0x01d0


	//----- nvinfo : EIATTR_PARAM_CBANK
	.align		4
        /*00d4*/ 	.byte	0x04, 0x0a
        /*00d6*/ 	.short	(.L_1656 - .L_1655)
	.align		4
.L_1655:
        /*00d8*/ 	.word	index@(.nv.constant0._ZN5flash24flash_fwd_splitkv_kernelI23Flash_fwd_kernel_traitsILi64ELi64ELi128ELi4ELb0ELb0EN7cutlass6half_tE19Flash_kernel_traitsILi64ELi64ELi128ELi4ES3_EELb1ELb0ELb0ELb0ELb0ELb1ELb1ELb0EEEvNS_16Flash_fwd_paramsE)
        /*00dc*/ 	.short	0x0210
        /*00de*/ 	.short	0x01d0


	//----- nvinfo : EIATTR_SW_WAR
	.align		4
.L_1656:
        /*00e0*/ 	.byte	0x04, 0x36
        /*00e2*/ 	.short	(.L_1658 - .L_1657)
.L_1657:
        /*00e4*/ 	.word	0x00000008
.L_1658:


//--------------------- .nv.info._ZN5flash24flash_fwd_splitkv_kernelI23Flash_fwd_kernel_traitsILi64ELi64ELi128ELi4ELb0ELb0EN7cutlass6half_tE19Flash_kernel_traitsILi64ELi64ELi128ELi4ES3_EELb1ELb0ELb0ELb0ELb0ELb0ELb1ELb1EEEvNS_16Flash_fwd_paramsE --------------------------
	.section	.nv.info._ZN5flash24flash_fwd_splitkv_kernelI23Flash_fwd_kernel_traitsILi64ELi64ELi128ELi4ELb0ELb0EN7cutlass6half_tE19Flash_kernel_traitsILi64ELi64ELi128ELi4ES3_EELb1ELb0ELb0ELb0ELb0ELb0ELb1ELb1EEEvNS_16Flash_fwd_paramsE,"",@"SHT_CUDA_INFO"
	.sectionflags	@""
	.align	4


	//----- nvinfo : EIATTR_CUDA_API_VERSION
	.align		4
        /*0000*/ 	.byte	0x04, 0x37
        /*0002*/ 	.short	(.L_1660 - .L_1659)
.L_1659:
        /*0004*/ 	.word	0x00000082


	//----- nvinfo : EIATTR_KPARAM_INFO
	.align		4
.L_1660:
        /*0008*/ 	.byte	0x04, 0x17
        /*000a*/ 	.short	(.L_1662 - .L_1661)
.L_1661:
        /*000c*/ 	.word	0x00000000
        /*0010*/ 	.short	0x0000
        /*0012*/ 	.short	0x0000
        /*0014*/ 	.byte	0x00, 0xf0, 0x41, 0x07


	//----- nvinfo : EIATTR_SPARSE_MMA_MASK
	.align		4
.L_1662:
        /*0018*/ 	.byte	0x03, 0x50
        /*001a*/ 	.short	0x0000


	//----- nvinfo : EIATTR_MAXREG_COUNT
	.align		4
        /*001c*/ 	.byte	0x03, 0x1b
        /*001e*/ 	.short	0x00ff


	//----- nvinfo : EIATTR_NUM_BARRIERS
	.align		4
        /*0020*/ 	.byte	0x02, 0x4c
        /*0022*/ 	.byte	0x01
	.zero		1


	//----- nvinfo : EIATTR_MERCURY_ISA_VERSION
	.align		4
        /*0024*/ 	.byte	0x03, 0x5f
        /*0026*/ 	.short	0x0101


	//----- nvinfo : EIATTR_COOP_GROUP_MASK_REGIDS
	.align		4
        /*0028*/ 	.byte	0x04, 0x29
        /*002a*/ 	.short	(.L_1664 - .L_1663)


	//   ....[0]....
.L_1663:
        /*002c*/ 	.word	0xffffffff


	//   ....[1]....
        /*0030*/ 	.word	0xffffffff


	//   ....[2]....
        /*0034*/ 	.word	0xffffffff


	//   ....[3]....
        /*0038*/ 	.word	0xffffffff


	//   ....[4]....
        /*003c*/ 	.word	0xffffffff


	//   ....[5]....
        /*0040*/ 	.word	0xffffffff


	//   ....[6]....
        /*0044*/ 	.word	0xffffffff


	//   ....[7]....
        /*0048*/ 	.word	0xffffffff


	//   ....[8]....
        /*004c*/ 	.word	0xffffffff


	//   ....[9]....
        /*0050*/ 	.word	0xffffffff


	//   ....[10]....
        /*0054*/ 	.word	0xffffffff


	//   ....[11]....
        /*0058*/ 	.word	0xffffffff


	//   ....[12]....
        /*005c*/ 	.word	0xffffffff


	//   ....[13]....
        /*0060*/ 	.word	0xffffffff


	//   ....[14]....
        /*0064*/ 	.word	0xffffffff


	//   ....[15]....
        /*0068*/ 	.word	0xffffffff


	//----- nvinfo : EIATTR_COOP_GROUP_INSTR_OFFSETS
	.align		4
.L_1664:
        /*006c*/ 	.byte	0x04, 0x28
        /*006e*/ 	.short	(.L_1666 - .L_1665)


	//   ....[0]....
.L_1665:
        /*0070*/ 	.word	0x0000f290


	//   ....[1]....
        /*0074*/ 	.word	0x0000f2b0


	//   ....[2]....
        /*0078*/ 	.word	0x0000f340


	//   ....[3]....
        /*007c*/ 	.word	0x0000f350


	//   ....[4]....
        /*0080*/ 	.word	0x00013080


	//   ....[5]....
        /*0084*/ 	.word	0x000130c0


	//   ....[6]....
        /*0088*/ 	.word	0x000130e0


	//   ....[7]....
        /*008c*/ 	.word	0x00013100


	//   ....[8]....
        /*0090*/ 	.word	0x000166a0


	//   ....[9]....
        /*0094*/ 	.word	0x000166c0


	//   ....[10]....
        /*0098*/ 	.word	0x000166f0


	//   ....[11]....
        /*009c*/ 	.word	0x00016700


	//   ....[12]....
        /*00a0*/ 	.word	0x00017e20


	//   ....[13]....
        /*00a4*/ 	.word	0x00017e60


	//   ....[14]....
        /*00a8*/ 	.word	0x00017ef0


	//   ....[15]....
        /*00ac*/ 	.word	0x00017f00


	//----- nvinfo : EIATTR_EXIT_INSTR_OFFSETS
	.align		4
.L_1666:
        /*00b0*/ 	.byte	0x04, 0x1c
        /*00b2*/ 	.short	(.L_1668 - .L_1667)


	//   ....[0]....
.L_1667:
        /*00b4*/ 	.word	0x00000440


	//   ....[1]....
        /*00b8*/ 	.word	0x00000d30


	//   ....[2]....
        /*00bc*/ 	.word	0x00000d60


	//   ....[3]....
        /*00c0*/ 	.word	0x00018b20


	//   ....[4]....
        /*00c4*/ 	.word	0x00018b40


	//----- nvinfo : EIATTR_CRS_STACK_SIZE
	.align		4
.L_1668:
        /*00c8*/ 	.byte	0x04, 0x1e
        /*00ca*/ 	.short	(.L_1670 - .L_1669)
.L_1669:
        /*00cc*/ 	.word	0x00000000


	//----- nvinfo : EIATTR_CBANK_PARAM_SIZE
	.align		4
.L_1670:
        /*00d0*/ 	.byte	0x03, 0x19
        /*00d2*/ 	.short	0x01d0


	//----- nvinfo : EIATTR_PARAM_CBANK
	.align		4
        /*00d4*/ 	.byte	0x04, 0x0a
        /*00d6*/ 	.short	(.L_1672 - .L_1671)
	.align		4
.L_1671:
        /*00d8*/ 	.word	index@(.nv.constant0._ZN5flash24flash_fwd_splitkv_kernelI23Flash_fwd_kernel_traitsILi64ELi64ELi128ELi4ELb0ELb0EN7cutlass6half_tE19Flash_kernel_traitsILi64ELi64ELi128ELi4ES3_EELb1ELb0ELb0ELb0ELb0ELb0ELb1ELb1EEEvNS_16Flash_fwd_paramsE)
        /*00dc*/ 	.short	0x0210
        /*00de*/ 	.short	0x01d0


	//----- nvinfo : EIATTR_SW_WAR
	.align		4
.L_1672:
        /*00e0*/ 	.byte	0x04, 0x36
        /*00e2*/ 	.short	(.L_1674 - .L_1673)
.L_1673:
        /*00e4*/ 	.word	0x00000008
.L_1674:


//--------------------- .nv.info._ZN5flash24flash_fwd_splitkv_kernelI23Flash_fwd_kernel_traitsILi64ELi64ELi128ELi4ELb0ELb0EN7cutlass6half_tE19Flash_kernel_traitsILi64ELi64ELi128ELi4ES3_EELb1ELb0ELb0ELb0ELb0ELb1ELb1ELb1EEEvNS_16Flash_fwd_paramsE --------------------------
	.section	.nv.info._ZN5flash24flash_fwd_splitkv_kernelI23Flash_fwd_kernel_traitsILi64ELi64ELi128ELi4ELb0ELb0EN7cutlass6half_tE19Flash_kernel_traitsILi64ELi64ELi128ELi4ES3_EELb1ELb0ELb0ELb0ELb0ELb1ELb1ELb1EEEvNS_16Flash_fwd_paramsE,"",@"SHT_CUDA_INFO"
	.sectionflags	@""
	.align	4


	//----- nvinfo : EIATTR_CUDA_API_VERSION
	.align		4
        /*0000*/ 	.byte	0x04, 0x37
        /*0002*/ 	.short	(.L_1676 - .L_1675)
.L_1675:
        /*0004*/ 	.word	0x00000082


	//----- nvinfo : EIATTR_KPARAM_INFO
	.align		4
.L_1676:
        /*0008*/ 	.byte	0x04, 0x17
        /*000a*/ 	.short	(.L_1678 - .L_1677)
.L_1677:
        /*000c*/ 	.word	0x00000000
        /*0010*/ 	.short	0x0000
        /*0012*/ 	.short	0x0000
        /*0014*/ 	.byte	0x00, 0xf0, 0x41, 0x07


	//----- nvinfo : EIATTR_SPARSE_MMA_MASK
	.align		4
.L_1678:
        /*0018*/ 	.byte	0x03, 0x50
        /*001a*/ 	.short	0x0000


	//----- nvinfo : EIATTR_MAXREG_COUNT
	.align		4
        /*001c*/ 	.byte	0x03, 0x1b
        /*001e*/ 	.short	0x00ff


	//----- nvinfo : EIATTR_NUM_BARRIERS
	.align		4
        /*0020*/ 	.byte	0x02, 0x4c
        /*0022*/ 	.byte	0x01
	.zero		1


	//----- nvinfo : EIATTR_MERCURY_ISA_VERSION
	.align		4
        /*0024*/ 	.byte	0x03, 0x5f
        /*0026*/ 	.short	0x0101


	//----- nvinfo : EIATTR_COOP_GROUP_MASK_REGIDS
	.align		4
        /*0028*/ 	.byte	0x04, 0x29
        /*002a*/ 	.short	(.L_1680 - .L_1679)


	//   ....[0]....
.L_1679:
        /*002c*/ 	.word	0xffffffff


	//   ....[1]....
        /*0030*/ 	.word	0xffffffff


	//   ....[2]....
        /*0034*/ 	.word	0xffffffff


	//   ....[3]....
        /*0038*/ 	.word	0xffffffff


	//   ....[4]....
        /*003c*/ 	.word	0xffffffff


	//   ....[5]....
        /*0040*/ 	.word	0xffffffff


	//   ....[6]....
        /*0044*/ 	.word	0xffffffff


	//   ....[7]....
        /*0048*/ 	.word	0xffffffff


	//   ....[8]....
        /*004c*/ 	.word	0xffffffff


	//   ....[9]....
        /*0050*/ 	.word	0xffffffff


	//   ....[10]....
        /*0054*/ 	.word	0xffffffff


	//   ....[11]....
        /*0058*/ 	.word	0xffffffff


	//   ....[12]....
        /*005c*/ 	.word	0xffffffff


	//   ....[13]....
        /*0060*/ 	.word	0xffffffff


	//   ....[14]....
        /*0064*/ 	.word	0xffffffff


	//   ....[15]....
        /*0068*/ 	.word	0xffffffff


	//----- nvinfo : EIATTR_COOP_GROUP_INSTR_OFFSETS
	.align		4
.L_1680:
        /*006c*/ 	.byte	0x04, 0x28
        /*006e*/ 	.short	(.L_1682 - .L_1681)


	//   ....[0]....
.L_1681:
        /*0070*/ 	.word	0x0000fb60


	//   ....[1]....
        /*0074*/ 	.word	0x0000fb80


	//   ....[2]....
        /*0078*/ 	.word	0x0000fc00


	//   ....[3]....
        /*007c*/ 	.word	0x0000fc10


	//   ....[4]....
        /*0080*/ 	.word	0x000141b0


	//   ....[5]....
        /*0084*/ 	.word	0x000141c0


	//   ....[6]....
        /*0088*/ 	.word	0x000141f0


	//   ....[7]....
        /*008c*/ 	.word	0x00014200


	//   ....[8]....
        /*0090*/ 	.word	0x00018020


	//   ....[9]....
        /*0094*/ 	.word	0x00018030


	//   ....[10]....
        /*0098*/ 	.word	0x00018060


	//   ....[11]....
        /*009c*/ 	.word	0x00018070


	//   ....[12]....
        /*00a0*/ 	.word	0x00019740


	//   ....[13]....
        /*00a4*/ 	.word	0x00019780


	//   ....[14]....
        /*00a8*/ 	.word	0x00019810


	//   ....[15]....
        /*00ac*/ 	.word	0x00019820


	//----- nvinfo : EIATTR_EXIT_INSTR_OFFSETS
	.align		4
.L_1682:
        /*00b0*/ 	.byte	0x04, 0x1c
        /*00b2*/ 	.short	(.L_1684 - .L_1683)


	//   ....[0]....
.L_1683:
        /*00b4*/ 	.word	0x00000440


	//   ....[1]....
        /*00b8*/ 	.word	0x00000d30


	//   ....[2]....
        /*00bc*/ 	.word	0x00000d60


	//   ....[3]....
        /*00c0*/ 	.word	0x0001a440


	//   ....[4]....
        /*00c4*/ 	.word	0x0001a460


	//----- nvinfo : EIATTR_CRS_STACK_SIZE
	.align		4
.L_1684:
        /*00c8*/ 	.byte	0x04, 0x1e
        /*00ca*/ 	.short	(.L_1686 - .L_1685)
.L_1685:
        /*00cc*/ 	.word	0x00000000


	//----- nvinfo : EIATTR_CBANK_PARAM_SIZE
	.align		4
.L_1686:
        /*00d0*/ 	.byte	0x03, 0x19
        /*00d2*/ 	.short	0x01d0


	//----- nvinfo : EIATTR_PARAM_CBANK
	.align		4
        /*00d4*/ 	.byte	0x04, 0x0a
        /*00d6*/ 	.short	(.L_1688 - .L_1687)
	.align		4
.L_1687:
        /*00d8*/ 	.word	index@(.nv.constant0._ZN5flash24flash_fwd_splitkv_kernelI23Flash_fwd_kernel_traitsILi64ELi64ELi128ELi4ELb0ELb0EN7cutlass6half_tE19Flash_kernel_traitsILi64ELi64ELi128ELi4ES3_EELb1ELb0ELb0ELb0ELb0ELb1ELb1ELb1EEEvNS_16Flash_fwd_paramsE)
        /*00dc*/ 	.short	0x0210
        /*00de*/ 	.short	0x01d0


	//----- nvinfo : EIATTR_SW_WAR
	.align		4
.L_1688:
        /*00e0*/ 	.byte	0x04, 0x36
        /*00e2*/ 	.short	(.L_1690 - .L_1689)
.L_1689:
        /*00e4*/ 	.word	0x00000008
.L_1690:


//--------------------- .nv.info._ZN5flash24flash_fwd_splitkv_kernelI23Flash_fwd_kernel_traitsILi64ELi64ELi128ELi4ELb0ELb0EN7cutlass6half_tE19Flash_kernel_traitsILi64ELi64ELi128ELi4ES3_EELb1ELb0ELb0ELb1ELb1ELb0ELb0ELb0EEEvNS_16Flash_fwd_paramsE --------------------------
	.section	.nv.info._ZN5flash24flash_fwd_splitkv_kernelI23Flash_fwd_kernel_traitsILi64ELi64ELi128ELi4ELb0ELb0EN7cutlass6half_tE19Flash_kernel_traitsILi64ELi64ELi128ELi4ES3_EELb1ELb0ELb0ELb1ELb1ELb0ELb0ELb0EEEvNS_16Flash_fwd_paramsE,"",@"SHT_CUDA_INFO"
	.sectionflags	@""
	.align	4


	//----- nvinfo : EIATTR_CUDA_API_VERSION
	.align		4
        /*0000*/ 	.byte	0x04, 0x37
        /*0002*/ 	.short	(.L_1692 - .L_1691)
.L_1691:
        /*0004*/ 	.word	0x00000082


	//----- nvinfo : EIATTR_KPARAM_INFO
	.align		4
.L_1692:
        /*0008*/ 	.byte	0x04, 0x17
        /*000a*/ 	.short	(.L_1694 - .L_1693)
.L_1693:
        /*000c*/ 	.word	0x00000000
        /*0010*/ 	.short	0x0000
        /*0012*/ 	.short	0x0000
        /*0014*/ 	.byte	0x00, 0xf0, 0x41, 0x07


	//----- nvinfo : EIATTR_SPARSE_MMA_MASK
	.align		4
.L_1694:
        /*0018*/ 	.byte	0x03, 0x50
        /*001a*/ 	.short	0x0000


	//----- nvinfo : EIATTR_MAXREG_COUNT
	.align		4
        /*001c*/ 	.byte	0x03, 0x1b
        /*001e*/ 	.short	0x00ff


	//----- nvinfo : EIATTR_NUM_BARRIERS
	.align		4
        /*0020*/ 	.byte	0x02, 0x4c
        /*0022*/ 	.byte	0x01
	.zero		1


	//----- nvinfo : EIATTR_MERCURY_ISA_VERSION
	.align		4
        /*0024*/ 	.byte	0x03, 0x5f
        /*0026*/ 	.short	0x0101


	//----- nvinfo : EIATTR_COOP_GROUP_MASK_REGIDS
	.align		4
        /*0028*/ 	.byte	0x04, 0x29
        /*002a*/ 	.short	(.L_1696 - .L_1695)


	//   ....[0]....
.L_1695:
        /*002c*/ 	.word	0xffffffff


	//   ....[1]....
        /*0030*/ 	.word	0xffffffff


	//   ....[2]....
        /*0034*/ 	.word	0xffffffff


	//   ....[3]....
        /*0038*/ 	.word	0xffffffff


	//   ....[4]....
        /*003c*/ 	.word	0xffffffff


	//   ....[5]....
        /*0040*/ 	.word	0xffffffff


	//   ....[6]....
        /*0044*/ 	.word	0xffffffff


	//   ....[7]....
        /*0048*/ 	.word	0xffffffff


	//   ....[8]....
        /*004c*/ 	.word	0xffffffff


	//   ....[9]....
        /*0050*/ 	.word	0xffffffff


	//   ....[10]....
        /*0054*/ 	.word	0xffffffff


	//   ....[11]....
        /*0058*/ 	.word	0xffffffff


	//----- nvinfo : EIATTR_COOP_GROUP_INSTR_OFFSETS
	.align		4
.L_1696:
        /*005c*/ 	.byte	0x04, 0x28
        /*005e*/ 	.short	(.L_1698 - .L_1697)


	//   ....[0]....
.L_1697:
        /*0060*/ 	.word	0x00003950


	//   ....[1]....
        /*0064*/ 	.word	0x00003970


	//   ....[2]....
        /*0068*/ 	.word	0x00003a00


	//   ....[3]....
        /*006c*/ 	.word	0x00003a20


	//   ....[4]....
        /*0070*/ 	.word	0x00006560


	//   ....[5]....
        /*0074*/ 	.word	0x00006580


	//   ....[6]....
        /*0078*/ 	.word	0x000065c0


	//   ....[7]....
        /*007c*/ 	.word	0x000065d0


	//   ....[8]....
        /*0080*/ 	.word	0x00007d00


	//   ....[9]....
        /*0084*/ 	.word	0x00007d40


	//   ....[10]....
        /*0088*/ 	.word	0x00007da0


	//   ....[11]....
        /*008c*/ 	.word	0x00007db0


	//----- nvinfo : EIATTR_EXIT_INSTR_OFFSETS
	.align		4
.L_1698:
        /*0090*/ 	.byte	0x04, 0x1c
        /*0092*/ 	.short	(.L_1700 - .L_1699)


	//   ....[0]....
.L_1699:
        /*0094*/ 	.word	0x000001a0


	//   ....[1]....
        /*0098*/ 	.word	0x00000770


	//   ....[2]....
        /*009c*/ 	.word	0x000007a0


	//   ....[3]....
        /*00a0*/ 	.word	0x00008a20


	//----- nvinfo : EIATTR_CRS_STACK_SIZE
	.align		4
.L_1700:
        /*00a4*/ 	.byte	0x04, 0x1e
        /*00a6*/ 	.short	(.L_1702 - .L_1701)
.L_1701:
        /*00a8*/ 	.word	0x00000000


	//----- nvinfo : EIATTR_CBANK_PARAM_SIZE
	.align		4
.L_1702:
        /*00ac*/ 	.byte	0x03, 0x19
        /*00ae*/ 	.short	0x01d0


	//----- nvinfo : EIATTR_PARAM_CBANK
	.align		4
        /*00b0*/ 	.byte	0x04, 0x0a
        /*00b2*/ 	.short	(.L_1704 - .L_1703)
	.align		4
.L_1703:
        /*00b4*/ 	.word	index@(.nv.constant0._ZN5flash24flash_fwd_splitkv_kernelI23Flash_fwd_kernel_traitsILi64ELi64ELi128ELi4ELb0ELb0EN7cutlass6half_tE19Flash_kernel_traitsILi64ELi64ELi128ELi4ES3_EELb1ELb0ELb0ELb1ELb1ELb0ELb0ELb0EEEvNS_16Flash_fwd_paramsE)
        /*00b8*/ 	.short	0x0210
        /*00ba*/ 	.short	0x01d0


	//----- nvinfo : EIATTR_SW_WAR
	.align		4
.L_1704:
        /*00bc*/ 	.byte	0x04, 0x36
        /*00be*/ 	.short	(.L_1706 - .L_1705)
.L_1705:
        /*00c0*/ 	.word	0x00000008
.L_1706:


//--------------------- .nv.info._ZN5flash24flash_fwd_splitkv_kernelI23Flash_fwd_kernel_traitsILi64ELi64ELi128ELi4ELb0ELb0EN7cutlass6half_tE19Flash_kernel_traitsILi64ELi64ELi128ELi4ES3_EELb1ELb0ELb0ELb1ELb1ELb1ELb0ELb0EEEvNS_16Flash_fwd_paramsE --------------------------
	.section	.nv.info._ZN5flash24flash_fwd_splitkv_kernelI23Flash_fwd_kernel_traitsILi64ELi64ELi128ELi4ELb0ELb0EN7cutlass6half_tE19Flash_kernel_traitsILi64ELi64ELi128ELi4ES3_EELb1ELb0ELb0ELb1ELb1ELb1ELb0ELb0EEEvNS_16Flash_fwd_paramsE,"",@"SHT_CUDA_INFO"
	.sectionflags	@""
	.align	4


	//----- nvinfo : EIATTR_CUDA_API_VERSION
	.align		4
        /*0000*/ 	.byte	0x04, 0x37
        /*0002*/ 	.short	(.L_1708 - .L_1707)
.L_1707:
        /*0004*/ 	.word	0x00000082


	//----- nvinfo : EIATTR_KPARAM_INFO
	.align		4
.L_1708:
        /*0008*/ 	.byte	0x04, 0x17
        /*000a*/ 	.short	(.L_1710 - .L_1709)
.L_1709:
        /*000c*/ 	.word	0x00000000
        /*0010*/ 	.short	0x0000
        /*0012*/ 	.short	0x0000
        /*0014*/ 	.byte	0x00, 0xf0, 0x41, 0x07


	//----- nvinfo : EIATTR_SPARSE_MMA_MASK
	.align		4
.L_1710:
        /*0018*/ 	.byte	0x03, 0x50
        /*001a*/ 	.short	0x0000


	//----- nvinfo : EIATTR_MAXREG_COUNT
	.align		4
        /*001c*/ 	.byte	0x03, 0x1b
        /*001e*/ 	.short	0x00ff


	//----- nvinfo : EIATTR_NUM_BARRIERS
	.align		4
        /*0020*/ 	.byte	0x02, 0x4c
        /*0022*/ 	.byte	0x01
	.zero		1


	//----- nvinfo : EIATTR_MERCURY_ISA_VERSION
	.align		4
        /*0024*/ 	.byte	0x03, 0x5f
        /*0026*/ 	.short	0x0101


	//----- nvinfo : EIATTR_COOP_GROUP_MASK_REGIDS
	.align		4
        /*0028*/ 	.byte	0x04, 0x29
        /*002a*/ 	.short	(.L_1712 - .L_1711)


	//   ....[0]....
.L_1711:
        /*002c*/ 	.word	0xffffffff


	//   ....[1]....
        /*0030*/ 	.word	0xffffffff


	//   ....[2]....
        /*0034*/ 	.word	0xffffffff


	//   ....[3]....
        /*0038*/ 	.word	0xffffffff


	//   ....[4]....
        /*003c*/ 	.word	0xffffffff


	//   ....[5]....
        /*0040*/ 	.word	0xffffffff


	//   ....[6]....
        /*0044*/ 	.word	0xffffffff


	//   ....[7]....
        /*0048*/ 	.word	0xffffffff


	//   ....[8]....
        /*004c*/ 	.word	0xffffffff


	//   ....[9]....
        /*0050*/ 	.word	0xffffffff


	//   ....[10]....
        /*0054*/ 	.word	0xffffffff


	//   ....[11]....
        /*0058*/ 	.word	0xffffffff


	//----- nvinfo : EIATTR_COOP_GROUP_INSTR_OFFSETS
	.align		4
.L_1712:
        /*005c*/ 	.byte	0x04, 0x28
        /*005e*/ 	.short	(.L_1714 - .L_1713)


	//   ....[0]....
.L_1713:
        /*0060*/ 	.word	0x00004160


	//   ....[1]....
        /*0064*/ 	.word	0x00004180


	//   ....[2]....
        /*0068*/ 	.word	0x00004220


	//   ....[3]....
        /*006c*/ 	.word	0x000042a0


	//   ....[4]....
        /*0070*/ 	.word	0x000075c0


	//   ....[5]....
        /*0074*/ 	.word	0x000075e0


	//   ....[6]....
        /*0078*/ 	.word	0x00007610


	//   ....[7]....
        /*007c*/ 	.word	0x00007620


	//   ....[8]....
        /*0080*/ 	.word	0x00008d00


	//   ....[9]....
        /*0084*/ 	.word	0x00008d40


	//   ....[10]....
        /*0088*/ 	.word	0x00008da0


	//   ....[11]....
        /*008c*/ 	.word	0x00008db0


	//----- nvinfo : EIATTR_EXIT_INSTR_OFFSETS
	.align		4
.L_1714:
        /*0090*/ 	.byte	0x04, 0x1c
        /*0092*/ 	.short	(.L_1716 - .L_1715)


	//   ....[0]....
.L_1715:
        /*0094*/ 	.word	0x000001a0


	//   ....[1]....
        /*0098*/ 	.word	0x00000770


	//   ....[2]....
        /*009c*/ 	.word	0x000007a0


	//   ....[3]....
        /*00a0*/ 	.word	0x00009a20


	//----- nvinfo : EIATTR_CRS_STACK_SIZE
	.align		4
.L_1716:
        /*00a4*/ 	.byte	0x04, 0x1e
        /*00a6*/ 	.short	(.L_1718 - .L_1717)
.L_1717:
        /*00a8*/ 	.word	0x00000000


	//----- nvinfo : EIATTR_CBANK_PARAM_SIZE
	.align		4
.L_1718:
        /*00ac*/ 	.byte	0x03, 0x19
        /*00ae*/ 	.short	0x01d0


	//----- nvinfo : EIATTR_PARAM_CBANK
	.align		4
        /*00b0*/ 	.byte	0x04, 0x0a
        /*00b2*/ 	.short	(.L_1720 - .L_1719)
	.align		4
.L_1719:
        /*00b4*/ 	.word	index@(.nv.constant0._ZN5flash24flash_fwd_splitkv_kernelI23Flash_fwd_kernel_traitsILi64ELi64ELi128ELi4ELb0ELb0EN7cutlass6half_tE19Flash_kernel_traitsILi64ELi64ELi128ELi4ES3_EELb1ELb0ELb0ELb1ELb1ELb1ELb0ELb0EEEvNS_16Flash_fwd_paramsE)
        /*00b8*/ 	.short	0x0210
        /*00ba*/ 	.short	0x01d0


	//----- nvinfo : EIATTR_SW_WAR
	.align		4
.L_1720:
        /*00bc*/ 	.byte	0x04, 0x36
        /*00be*/ 	.short	(.L_1722 - .L_1721)
.L_1721:
        /*00c0*/ 	.word	0x00000008
.L_1722:


//--------------------- .nv.info._ZN5flash24flash_fwd_splitkv_kernelI23Flash_fwd_kernel_traitsILi64ELi64ELi128ELi4ELb0ELb0EN7cutlass6half_tE19Flash_kernel_traitsILi64ELi64ELi128ELi4ES3_EELb1ELb0ELb0ELb1ELb1ELb0ELb1ELb0EEEvNS_16Flash_fwd_paramsE --------------------------
	.section	.nv.info._ZN5flash24flash_fwd_splitkv_kernelI23Flash_fwd_kernel_traitsILi64ELi64ELi128ELi4ELb0ELb0EN7cutlass6half_tE19Flash_kernel_traitsILi64ELi64ELi128ELi4ES3_EELb1ELb0ELb0ELb1ELb1ELb0ELb1ELb0EEEvNS_16Flash_fwd_paramsE,"",@"SHT_CUDA_INFO"
	.sectionflags	@""
	.align	4


	//----- nvinfo : EIATTR_CUDA_API_VERSION
	.align		4
        /*0000*/ 	.byte	0x04, 0x37
        /*0002*/ 	.short	(.L_1724 - .L_1723)
.L_1723:
        /*0004*/ 	.word	0x00000082


	//----- nvinfo : EIATTR_KPARAM_INFO
	.align		4
.L_1724:
        /*0008*/ 	.byte	0x04, 0x17
        /*000a*/ 	.short	(.L_1726 - .L_1725)
.L_1725:
        /*000c*/ 	.word	0x00000000
        /*0010*/ 	.short	0x0000
        /*0012*/ 	.short	0x0000
        /*0014*/ 	.byte	0x00, 0xf0, 0x41, 0x07


	//----- nvinfo : EIATTR_SPARSE_MMA_MASK
	.align		4
.L_1726:
        /*0018*/ 	.byte	0x03, 0x50
        /*001a*/ 	.short	0x0000


	//----- nvinfo : EIATTR_MAXREG_COUNT
	.align		4
        /*001c*/ 	.byte	0x03, 0x1b
        /*001e*/ 	.short	0x00ff


	//----- nvinfo : EIATTR_NUM_BARRIERS
	.align		4
        /*0020*/ 	.byte	0x02, 0x4c
        /*0022*/ 	.byte	0x01
	.zero		1


	//----- nvinfo : EIATTR_MERCURY_ISA_VERSION
	.align		4
        /*0024*/ 	.byte	0x03, 0x5f
        /*0026*/ 	.short	0x0101


	//----- nvinfo : EIATTR_COOP_GROUP_MASK_REGIDS
	.align		4
        /*0028*/ 	.byte	0x04, 0x29
        /*002a*/ 	.short	(.L_1728 - .L_1727)


	//   ....[0]....
.L_1727:
        /*002c*/ 	.word	0xffffffff


	//   ....[1]....
        /*0030*/ 	.word	0xffffffff


	//   ....[2]....
        /*0034*/ 	.word	0xffffffff


	//   ....[3]....
        /*0038*/ 	.word	0xffffffff


	//   ....[4]....
        /*003c*/ 	.word	0xffffffff


	//   ....[5]....
        /*0040*/ 	.word	0xffffffff


	//   ....[6]....
        /*0044*/ 	.word	0xffffffff


	//   ....[7]....
        /*0048*/ 	.word	0xffffffff


	//   ....[8]....
        /*004c*/ 	.word	0xffffffff


	//   ....[9]....
        /*0050*/ 	.word	0xffffffff


	//   ....[10]....
        /*0054*/ 	.word	0xffffffff


	//   ....[11]....
        /*0058*/ 	.word	0xffffffff


	//----- nvinfo : EIATTR_COOP_GROUP_INSTR_OFFSETS
	.align		4
.L_1728:
        /*005c*/ 	.byte	0x04, 0x28
        /*005e*/ 	.short	(.L_1730 - .L_1729)


	//   ....[0]....
.L_1729:
        /*0060*/ 	.word	0x00003c20


	//   ....[1]....
        /*0064*/ 	.word	0x00003c40


	//   ....[2]....
        /*0068*/ 	.word	0x00003cd0


	//   ....[3]....
        /*006c*/ 	.word	0x00003ce0


	//   ....[4]....
        /*0070*/ 	.word	0x00006840


	//   ....[5]....
        /*0074*/ 	.word	0x00006860


	//   ....[6]....
        /*0078*/ 	.word	0x000068a0


	//   ....[7]....
        /*007c*/ 	.word	0x000068b0


	//   ....[8]....
        /*0080*/ 	.word	0x00007fe0


	//   ....[9]....
        /*0084*/ 	.word	0x00008020


	//   ....[10]....
        /*0088*/ 	.word	0x000080c0


	//   ....[11]....
        /*008c*/ 	.word	0x000080d0


	//----- nvinfo : EIATTR_EXIT_INSTR_OFFSETS
	.align		4
.L_1730:
        /*0090*/ 	.byte	0x04, 0x1c
        /*0092*/ 	.short	(.L_1732 - .L_1731)


	//   ....[0]....
.L_1731:
        /*0094*/ 	.word	0x00000290


	//   ....[1]....
        /*0098*/ 	.word	0x00000a20


	//   ....[2]....
        /*009c*/ 	.word	0x00000a50


	//   ....[3]....
        /*00a0*/ 	.word	0x00008b30


	//----- nvinfo : EIATTR_CRS_STACK_SIZE
	.align		4
.L_1732:
        /*00a4*/ 	.byte	0x04, 0x1e
        /*00a6*/ 	.short	(.L_1734 - .L_1733)
.L_1733:
        /*00a8*/ 	.word	0x00000000


	//----- nvinfo : EIATTR_CBANK_PARAM_SIZE
	.align		4
.L_1734:
        /*00ac*/ 	.byte	0x03, 0x19
        /*00ae*/ 	.short	0x01d0


	//----- nvinfo : EIATTR_PARAM_CBANK
	.align		4
        /*00b0*/ 	.byte	0x04, 0x0a
        /*00b2*/ 	.short	(.L_1736 - .L_1735)
	.align		4
.L_1735:
        /*00b4*/ 	.word	index@(.nv.constant0._ZN5flash24flash_fwd_splitkv_kernelI23Flash_fwd_kernel_traitsILi64ELi64ELi128ELi4ELb0ELb0EN7cutlass6half_tE19Flash_kernel_traitsILi64ELi64ELi128ELi4ES3_EELb1ELb0ELb0ELb1ELb1ELb0ELb1ELb0EEEvNS_16Flash_fwd_paramsE)
        /*00b8*/ 	.short	0x0210
        /*00ba*/ 	.short	0x01d0


	//----- nvinfo : EIATTR_SW_WAR
	.align		4
.L_1736:
        /*00bc*/ 	.byte	0x04, 0x36
        /*00be*/ 	.short	(.L_1738 - .L_1737)
.L_1737:
        /*00c0*/ 	.word	0x00000008
.L_1738:


//--------------------- .nv.info._ZN5flash24flash_fwd_splitkv_kernelI23Flash_fwd_kernel_traitsILi64ELi64ELi128ELi4ELb0ELb0EN7cutlass6half_tE19Flash_kernel_traitsILi64ELi64ELi128ELi4ES3_EELb1ELb0ELb0ELb1ELb1ELb1ELb1ELb0EEEvNS_16Flash_fwd_paramsE --------------------------
	.section	.nv.info._ZN5flash24flash_fwd_splitkv_kernelI23Flash_fwd_kernel_traitsILi64ELi64ELi128ELi4ELb0ELb0EN7cutlass6half_tE19Flash_kernel_traitsILi64ELi64ELi128ELi4ES3_EELb1ELb0ELb0ELb1ELb1ELb1ELb1ELb0EEEvNS_16Flash_fwd_paramsE,"",@"SHT_CUDA_INFO"
	.sectionflags	@""
	.align	4


	//----- nvinfo : EIATTR_CUDA_API_VERSION
	.align		4
        /*0000*/ 	.byte	0x04, 0x37
        /*0002*/ 	.short	(.L_1740 - .L_1739)
.L_1739:
        /*0004*/ 	.word	0x00000082


	//----- nvinfo : EIATTR_KPARAM_INFO
	.align		4
.L_1740:
        /*0008*/ 	.byte	0x04, 0x17
        /*000a*/ 	.short	(.L_1742 - .L_1741)
.L_1741:
        /*000c*/ 	.word	0x00000000
        /*0010*/ 	.short	0x0000
        /*0012*/ 	.short	0x0000
        /*0014*/ 	.byte	0x00, 0xf0, 0x41, 0x07


	//----- nvinfo : EIATTR_SPARSE_MMA_MASK
	.align		4
.L_1742:
        /*0018*/ 	.byte	0x03, 0x50
        /*001a*/ 	.short	0x0000


	//----- nvinfo : EIATTR_MAXREG_COUNT
	.align		4
        /*001c*/ 	.byte	0x03, 0x1b
        /*001e*/ 	.short	0x00ff


	//----- nvinfo : EIATTR_NUM_BARRIERS
	.align		4
        /*0020*/ 	.byte	0x02, 0x4c
        /*0022*/ 	.byte	0x01
	.zero		1


	//----- nvinfo : EIATTR_MERCURY_ISA_VERSION
	.align		4
        /*0024*/ 	.byte	0x03, 0x5f
        /*0026*/ 	.short	0x0101


	//----- nvinfo : EIATTR_COOP_GROUP_MASK_REGIDS
	.align		4
        /*0028*/ 	.byte	0x04, 0x29
        /*002a*/ 	.short	(.L_1744 - .L_1743)


	//   ....[0]....
.L_1743:
        /*002c*/ 	.word	0xffffffff


	//   ....[1]....
        /*0030*/ 	.word	0xffffffff


	//   ....[2]....
        /*0034*/ 	.word	0xffffffff


	//   ....[3]....
        /*0038*/ 	.word	0xffffffff


	//   ....[4]....
        /*003c*/ 	.word	0xffffffff


	//   ....[5]....
        /*0040*/ 	.word	0xffffffff


	//   ....[6]....
        /*0044*/ 	.word	0xffffffff


	//   ....[7]....
        /*0048*/ 	.word	0xffffffff


	//   ....[8]....
        /*004c*/ 	.word	0xffffffff


	//   ....[9]....
        /*0050*/ 	.word	0xffffffff


	//   ....[10]....
        /*0054*/ 	.word	0xffffffff


	//   ....[11]....
        /*0058*/ 	.word	0xffffffff


	//----- nvinfo : EIATTR_COOP_GROUP_INSTR_OFFSETS
	.align		4
.L_1744:
        /*005c*/ 	.byte	0x04, 0x28
        /*005e*/ 	.short	(.L_1746 - .L_1745)


	//   ....[0]....
.L_1745:
        /*0060*/ 	.word	0x000043c0


	//   ....[1]....
        /*0064*/ 	.word	0x000043e0


	//   ....[2]....
        /*0068*/ 	.word	0x00004470


	//   ....[3]....
        /*006c*/ 	.word	0x00004480


	//   ....[4]....
        /*0070*/ 	.word	0x00007820


	//   ....[5]....
        /*0074*/ 	.word	0x00007840


	//   ....[6]....
        /*0078*/ 	.word	0x00007870


	//   ....[7]....
        /*007c*/ 	.word	0x00007880


	//   ....[8]....
        /*0080*/ 	.word	0x00008f60


	//   ....[9]....
        /*0084*/ 	.word	0x00008fa0


	//   ....[10]....
        /*0088*/ 	.word	0x00009040


	//   ....[11]....
        /*008c*/ 	.word	0x00009050


	//----- nvinfo : EIATTR_EXIT_INSTR_OFFSETS
	.align		4
.L_1746:
        /*0090*/ 	.byte	0x04, 0x1c
        /*0092*/ 	.short	(.L_1748 - .L_1747)


	//   ....[0]....
.L_1747:
        /*0094*/ 	.word	0x00000290


	//   ....[1]....
        /*0098*/ 	.word	0x00000a20


	//   ....[2]....
        /*009c*/ 	.word	0x00000a50


	//   ....[3]....
        /*00a0*/ 	.word	0x00009ab0


	//----- nvinfo : EIATTR_CRS_STACK_SIZE
	.align		4
.L_1748:
        /*00a4*/ 	.byte	0x04, 0x1e
        /*00a6*/ 	.short	(.L_1750 - .L_1749)
.L_1749:
        /*00a8*/ 	.word	0x00000000


	//----- nvinfo : EIATTR_CBANK_PARAM_SIZE
	.align		4
.L_1750:
        /*00ac*/ 	.byte	0x03, 0x19
        /*00ae*/ 	.short	0x01d0


	//----- nvinfo : EIATTR_PARAM_CBANK
	.align		4
        /*00b0*/ 	.byte	0x04, 0x0a
        /*00b2*/ 	.short	(.L_1752 - .L_1751)
	.align		4
.L_1751:
        /*00b4*/ 	.word	index@(.nv.constant0._ZN5flash24flash_fwd_splitkv_kernelI23Flash_fwd_kernel_traitsILi64ELi64ELi128ELi4ELb0ELb0EN7cutlass6half_tE19Flash_kernel_traitsILi64ELi64ELi128ELi4ES3_EELb1ELb0ELb0ELb1ELb1ELb1ELb1ELb0EEEvNS_16Flash_fwd_paramsE)
        /*00b8*/ 	.short	0x0210
        /*00ba*/ 	.short	0x01d0


	//----- nvinfo : EIATTR_SW_WAR
	.align		4
.L_1752:
        /*00bc*/ 	.byte	0x04, 0x36
        /*00be*/ 	.short	(.L_1754 - .L_1753)
.L_1753:
        /*00c0*/ 	.word	0x00000008
.L_1754:


//--------------------- .nv.info._ZN5flash24flash_fwd_splitkv_kernelI23Flash_fwd_kernel_traitsILi64ELi64ELi128ELi4ELb0ELb0EN7cutlass6half_tE19Flash_kernel_traitsILi64ELi64ELi128ELi4ES3_EELb1ELb0ELb0ELb0ELb1ELb0ELb0ELb0EEEvNS_16Flash_fwd_paramsE --------------------------
	.section	.nv.info._ZN5flash24flash_fwd_splitkv_kernelI23Flash_fwd_kernel_traitsILi64ELi64ELi128ELi4ELb0ELb0EN7cutlass6half_tE19Flash_kernel_traitsILi64ELi64ELi128ELi4ES3_EELb1ELb0ELb0ELb0ELb1ELb0ELb0ELb0EEEvNS_16Flash_fwd_paramsE,"",@"SHT_CUDA_INFO"
	.sectionflags	@""
	.align	4


	//----- nvinfo : EIATTR_CUDA_API_VERSION
	.align		4
        /*0000*/ 	.byte	0x04, 0x37
        /*0002*/ 	.short	(.L_1756 - .L_1755)
.L_1755:
        /*0004*/ 	.word	0x00000082


	//----- nvinfo : EIATTR_KPARAM_INFO
	.align		4
.L_1756:
        /*0008*/ 	.byte	0x04, 0x17
        /*000a*/ 	.short	(.L_1758 - .L_1757)
.L_1757:
        /*000c*/ 	.word	0x00000000
        /*0010*/ 	.short	0x0000
        /*0012*/ 	.short	0x0000
        /*0014*/ 	.byte	0x00, 0xf0, 0x41, 0x07


	//----- nvinfo : EIATTR_SPARSE_MMA_MASK
	.align		4
.L_1758:
        /*0018*/ 	.byte	0x03, 0x50
        /*001a*/ 	.short	0x0000


	//----- nvinfo : EIATTR_MAXREG_COUNT
	.align		4
        /*001c*/ 	.byte	0x03, 0x1b
        /*001e*/ 	.short	0x00ff


	//----- nvinfo : EIATTR_NUM_BARRIERS
	.align		4
        /*0020*/ 	.byte	0x02, 0x4c
        /*0022*/ 	.byte	0x01
	.zero		1


	//----- nvinfo : EIATTR_MERCURY_ISA_VERSION
	.align		4
        /*0024*/ 	.byte	0x03, 0x5f
        /*0026*/ 	.short	0x0101


	//----- nvinfo : EIATTR_COOP_GROUP_MASK_REGIDS
	.align		4
        /*0028*/ 	.byte	0x04, 0x29
        /*002a*/ 	.short	(.L_1760 - .L_1759)


	//   ....[0]....
.L_1759:
        /*002c*/ 	.word	0xffffffff


	//   ....[1]....
        /*0030*/ 	.word	0xffffffff


	//   ....[2]....
        /*0034*/ 	.word	0xffffffff


	//   ....[3]....
        /*0038*/ 	.word	0xffffffff


	//   ....[4]....
        /*003c*/ 	.word	0xffffffff


	//   ....[5]....
        /*0040*/ 	.word	0xffffffff


	//   ....[6]....
        /*0044*/ 	.word	0xffffffff


	//   ....[7]....
        /*0048*/ 	.word	0xffffffff


	//   ....[8]....
        /*004c*/ 	.word	0xffffffff


	//   ....[9]....
        /*0050*/ 	.word	0xffffffff


	//   ....[10]....
        /*0054*/ 	.word	0xffffffff


	//   ....[11]....
        /*0058*/ 	.word	0xffffffff


	//   ....[12]....
        /*005c*/ 	.word	0xffffffff


	//   ....[13]....
        /*0060*/ 	.word	0xffffffff


	//   ....[14]....
        /*0064*/ 	.word	0xffffffff


	//   ....[15]....
        /*0068*/ 	.word	0xffffffff


	//----- nvinfo : EIATTR_COOP_GROUP_INSTR_OFFSETS
	.align		4
.L_1760:
        /*006c*/ 	.byte	0x04, 0x28
        /*006e*/ 	.short	(.L_1762 - .L_1761)


	//   ....[0]....
.L_1761:
        /*0070*/ 	.word	0x000049d0


	//   ....[1]....
        /*0074*/ 	.word	0x00004a90


	//   ....[2]....
        /*0078*/ 	.word	0x00004aa0


	//   ....[3]....
        /*007c*/ 	.word	0x00004ad0


	//   ....[4]....
        /*0080*/ 	.word	0x00007fb0


	//   ....[5]....
        /*0084*/ 	.word	0x00007ff0


	//   ....[6]....
        /*0088*/ 	.word	0x00008010


	//   ....[7]....
        /*008c*/ 	.word	0x00008030


	//   ....[8]....
        /*0090*/ 	.word	0x0000ae90


	//   ....[9]....
        /*0094*/ 	.word	0x0000aeb0


	//   ....[10]....
        /*0098*/ 	.word	0x0000aef0


	//   ....[11]....
        /*009c*/ 	.word	0x0000af00


	//   ....[12]....
        /*00a0*/ 	.word	0x0000c630


	//   ....[13]....
        /*00a4*/ 	.word	0x0000c670


	//   ....[14]....
        /*00a8*/ 	.word	0x0000c6d0


	//   ....[15]....
        /*00ac*/ 	.word	0x0000c6e0


	//----- nvinfo : EIATTR_EXIT_INSTR_OFFSETS
	.align		4
.L_1762:
        /*00b0*/ 	.byte	0x04, 0x1c
        /*00b2*/ 	.short	(.L_1764 - .L_1763)


	//   ....[0]....
.L_1763:
        /*00b4*/ 	.word	0x00000310


	//   ....[1]....
        /*00b8*/ 	.word	0x00000bd0


	//   ....[2]....
        /*00bc*/ 	.word	0x00000c00


	//   ....[3]....
        /*00c0*/ 	.word	0x0000d600


	//   ....[4]....
        /*00c4*/ 	.word	0x0000d6c0


	//----- nvinfo : EIATTR_CRS_STACK_SIZE
	.align		4
.L_1764:
        /*00c8*/ 	.byte	0x04, 0x1e
        /*00ca*/ 	.short	(.L_1766 - .L_1765)
.L_1765:
        /*00cc*/ 	.word	0x00000000


	//----- nvinfo : EIATTR_CBANK_PARAM_SIZE
	.align		4
.L_1766:
        /*00d0*/ 	.byte	0x03, 0x19
        /*00d2*/ 	.short	0x01d0


	//----- nvinfo : EIATTR_PARAM_CBANK
	.align		4
        /*00d4*/ 	.byte	0x04, 0x0a
        /*00d6*/ 	.short	(.L_1768 - .L_1767)
	.align		4
.L_1767:
        /*00d8*/ 	.word	index@(.nv.constant0._ZN5flash24flash_fwd_splitkv_kernelI23Flash_fwd_kernel_traitsILi64ELi64ELi128ELi4ELb0ELb0EN7cutlass6half_tE19Flash_kernel_traitsILi64ELi64ELi128ELi4ES3_EELb1ELb0ELb0ELb0ELb1ELb0ELb0ELb0EEEvNS_16Flash_fwd_paramsE)
        /*00dc*/ 	.short	0x0210
        /*00de*/ 	.short	0x01d0


	//----- nvinfo : EIATTR_SW_WAR
	.align		4
.L_1768:
        /*00e0*/ 	.byte	0x04, 0x36
        /*00e2*/ 	.short	(.L_1770 - .L_1769)
.L_1769:
        /*00e4*/ 	.word	0x00000008
.L_1770:


//--------------------- .nv.info._ZN5flash24flash_fwd_splitkv_kernelI23Flash_fwd_kernel_traitsILi64ELi64ELi128ELi4ELb0ELb0EN7cutlass6half_tE19Flash_kernel_traitsILi64ELi64ELi128ELi4ES3_EELb1ELb0ELb0ELb0ELb1ELb1ELb0ELb0EEEvNS_16Flash_fwd_paramsE --------------------------
	.section	.nv.info._ZN5flash24flash_fwd_splitkv_kernelI23Flash_fwd_kernel_traitsILi64ELi64ELi128ELi4ELb0ELb0EN7cutlass6half_tE19Flash_kernel_traitsILi64ELi64ELi128ELi4ES3_EELb1ELb0ELb0ELb0ELb1ELb1ELb0ELb0EEEvNS_16Flash_fwd_paramsE,"",@"SHT_CUDA_INFO"
	.sectionflags	@""
	.align	4


	//----- nvinfo : EIATTR_CUDA_API_VERSION
	.align		4
        /*0000*/ 	.byte	0x04, 0x37
        /*0002*/ 	.short	(.L_1772 - .L_1771)
.L_1771:
        /*0004*/ 	.word	0x00000082


	//----- nvinfo : EIATTR_KPARAM_INFO
	.align		4
.L_1772:
        /*0008*/ 	.byte	0x04, 0x17
        /*000a*/ 	.short	(.L_1774 - .L_1773)
.L_1773:
        /*000c*/ 	.word	0x00000000
        /*0010*/ 	.short	0x0000
        /*0012*/ 	.short	0x0000
        /*0014*/ 	.byte	0x00, 0xf0, 0x41, 0x07


	//----- nvinfo : EIATTR_SPARSE_MMA_MASK
	.align		4
.L_1774:
        /*0018*/ 	.byte	0x03, 0x50
        /*001a*/ 	.short	0x0000


	//----- nvinfo : EIATTR_MAXREG_COUNT
	.align		4
        /*001c*/ 	.byte	0x03, 0x1b
        /*001e*/ 	.short	0x00ff


	//----- nvinfo : EIATTR_NUM_BARRIERS
	.align		4
        /*0020*/ 	.byte	0x02, 0x4c
        /*0022*/ 	.byte	0x01
	.zero		1


	//----- nvinfo : EIATTR_MERCURY_ISA_VERSION
	.align		4
        /*0024*/ 	.byte	0x03, 0x5f
        /*0026*/ 	.short	0x0101


	//----- nvinfo : EIATTR_COOP_GROUP_MASK_REGIDS
	.align		4
        /*0028*/ 	.byte	0x04, 0x29
        /*002a*/ 	.short	(.L_1776 - .L_1775)


	//   ....[0]....
.L_1775:
        /*002c*/ 	.word	0xffffffff


	//   ....[1]....
        /*0030*/ 	.word	0xffffffff


	//   ....[2]....
        /*0034*/ 	.word	0xffffffff


	//   ....[3]....
        /*0038*/ 	.word	0xffffffff


	//   ....[4]....
        /*003c*/ 	.word	0xffffffff


	//   ....[5]....
        /*0040*/ 	.word	0xffffffff


	//   ....[6]....
        /*0044*/ 	.word	0xffffffff


	//   ....[7]....
        /*0048*/ 	.word	0xffffffff


	//   ....[8]....
        /*004c*/ 	.word	0xffffffff


	//   ....[9]....
        /*0050*/ 	.word	0xffffffff


	//   ....[10]....
        /*0054*/ 	.word	0xffffffff


	//   ....[11]....
        /*0058*/ 	.word	0xffffffff


	//   ....[12]....
        /*005c*/ 	.word	0xffffffff


	//   ....[13]....
        /*0060*/ 	.word	0xffffffff


	//   ....[14]....
        /*0064*/ 	.word	0xffffffff


	//   ....[15]....
        /*0068*/ 	.word	0xffffffff


	//----- nvinfo : EIATTR_COOP_GROUP_INSTR_OFFSETS
	.align		4
.L_1776:
        /*006c*/ 	.byte	0x04, 0x28
        /*006e*/ 	.short	(.L_1778 - .L_1777)


	//   ....[0]....
.L_1777:
        /*0070*/ 	.word	0x00005140


	//   ....[1]....
        /*0074*/ 	.word	0x00005260


	//   ....[2]....
        /*0078*/ 	.word	0x00005270


	//   ....[3]....
        /*007c*/ 	.word	0x000052c0


	//   ....[4]....
        /*0080*/ 	.word	0x00008f90


	//   ....[5]....
        /*0084*/ 	.word	0x00008fe0


	//   ....[6]....
        /*0088*/ 	.word	0x00009010


	//   ....[7]....
        /*008c*/ 	.word	0x00009030


	//   ....[8]....
        /*0090*/ 	.word	0x0000c700


	//   ....[9]....
        /*0094*/ 	.word	0x0000c710


	//   ....[10]....
        /*0098*/ 	.word	0x0000c740


	//   ....[11]....
        /*009c*/ 	.word	0x0000c750


	//   ....[12]....
        /*00a0*/ 	.word	0x0000de30


	//   ....[13]....
        /*00a4*/ 	.word	0x0000de70


	//   ....[14]....
        /*00a8*/ 	.word	0x0000ded0


	//   ....[15]....
        /*00ac*/ 	.word	0x0000dee0


	//----- nvinfo : EIATTR_EXIT_INSTR_OFFSETS
	.align		4
.L_1778:
        /*00b0*/ 	.byte	0x04, 0x1c
        /*00b2*/ 	.short	(.L_1780 - .L_1779)


	//   ....[0]....
.L_1779:
        /*00b4*/ 	.word	0x00000310


	//   ....[1]....
        /*00b8*/ 	.word	0x00000bd0


	//   ....[2]....
        /*00bc*/ 	.word	0x00000c00


	//   ....[3]....
        /*00c0*/ 	.word	0x0000ee00


	//   ....[4]....
        /*00c4*/ 	.word	0x0000eec0


	//----- nvinfo : EIATTR_CRS_STACK_SIZE
	.align		4
.L_1780:
        /*00c8*/ 	.byte	0x04, 0x1e
        /*00ca*/ 	.short	(.L_1782 - .L_1781)
.L_1781:
        /*00cc*/ 	.word	0x00000000


	//----- nvinfo : EIATTR_CBANK_PARAM_SIZE
	.align		4
.L_1782:
        /*00d0*/ 	.byte	0x03, 0x19
        /*00d2*/ 	.short	0x01d0


	//----- nvinfo : EIATTR_PARAM_CBANK
	.align		4
        /*00d4*/ 	.byte	0x04, 0x0a
        /*00d6*/ 	.short	(.L_1784 - .L_1783)
	.align		4
.L_1783:
        /*00d8*/ 	.word	index@(.nv.constant0._ZN5flash24flash_fwd_splitkv_kernelI23Flash_fwd_kernel_traitsILi64ELi64ELi128ELi4ELb0ELb0EN7cutlass6half_tE19Flash_kernel_traitsILi64ELi64ELi128ELi4ES3_EELb1ELb0ELb0ELb0ELb1ELb1ELb0ELb0EEEvNS_16Flash_fwd_paramsE)
        /*00dc*/ 	.short	0x0210
        /*00de*/ 	.short	0x01d0


	//----- nvinfo : EIATTR_SW_WAR
	.align		4
.L_1784:
        /*00e0*/ 	.byte	0x04, 0x36
        /*00e2*/ 	.short	(.L_1786 - .L_1785)
.L_1785:
        /*00e4*/ 	.word	0x00000008
.L_1786:


//--------------------- .nv.info._ZN5flash24flash_fwd_splitkv_kernelI23Flash_fwd_kernel_traitsILi64ELi64ELi128ELi4ELb0ELb0EN7cutlass6half_tE19Flash_kernel_traitsILi64ELi64ELi128ELi4ES3_EELb1ELb0ELb1ELb0ELb0ELb0ELb0ELb0EEEvNS_16Flash_fwd_paramsE --------------------------
	.section	.nv.info._ZN5flash24flash_fwd_splitkv_kernelI23Flash_fwd_kernel_traitsILi64ELi64ELi128ELi4ELb0ELb0EN7cutlass6half_tE19Flash_kernel_traitsILi64ELi64ELi128ELi4ES3_EELb1ELb0ELb1ELb0ELb0ELb0ELb0ELb0EEEvNS_16Flash_fwd_paramsE,"",@"SHT_CUDA_INFO"
	.sectionflags	@""
	.align	4


	//----- nvinfo : EIATTR_CUDA_API_VERSION
	.align		4
        /*0000*/ 	.byte	0x04, 0x37
        /*0002*/ 	.short	(.L_1788 - .L_1787)
.L_1787:
        /*0004*/ 	.word	0x00000082


	//----- nvinfo : EIATTR_KPARAM_INFO
	.align		4
.L_1788:
        /*0008*/ 	.byte	0x04, 0x17
        /*000a*/ 	.short	(.L_1790 - .L_1789)
.L_1789:
        /*000c*/ 	.word	0x00000000
        /*0010*/ 	.short	0x0000
        /*0012*/ 	.short	0x0000
        /*0014*/ 	.byte	0x00, 0xf0, 0x41, 0x07


	//----- nvinfo : EIATTR_SPARSE_MMA_MASK
	.align		4
.L_1790:
        /*0018*/ 	.byte	0x03, 0x50
        /*001a*/ 	.short	0x0000


	//----- nvinfo : EIATTR_MAXREG_COUNT
	.align		4
        /*001c*/ 	.byte	0x03, 0x1b
        /*001e*/ 	.short	0x00ff


	//----- nvinfo : EIATTR_NUM_BARRIERS
	.align		4
        /*0020*/ 	.byte	0x02, 0x4c
        /*0022*/ 	.byte	0x01
	.zero		1


	//----- nvinfo : EIATTR_MERCURY_ISA_VERSION
	.align		4
        /*0024*/ 	.byte	0x03, 0x5f
        /*0026*/ 	.short	0x0101


	//----- nvinfo : EIATTR_COOP_GROUP_MASK_REGIDS
	.align		4
        /*0028*/ 	.byte	0x04, 0x29
        /*002a*/ 	.short	(.L_1792 - .L_1791)


	//   ....[0]....
.L_1791:
        /*002c*/ 	.word	0xffffffff


	//   ....[1]....
        /*0030*/ 	.word	0xffffffff


	//   ....[2]....
        /*0034*/ 	.word	0xffffffff


	//   ....[3]....
        /*0038*/ 	.word	0xffffffff


	//   ....[4]....
        /*003c*/ 	.word	0xffffffff


	//   ....[5]....
        /*0040*/ 	.word	0xffffffff


	//   ....[6]....
        /*0044*/ 	.word	0xffffffff


	//   ....[7]....
        /*0048*/ 	.word	0xffffffff


	//   ....[8]....
        /*004c*/ 	.word	0xffffffff


	//   ....[9]....
        /*0050*/ 	.word	0xffffffff


	//   ....[10]....
        /*0054*/ 	.word	0xffffffff


	//   ....[11]....
        /*0058*/ 	.word	0xffffffff


	//   ....[12]....
        /*005c*/ 	.word	0xffffffff


	//   ....[13]....
        /*0060*/ 	.word	0xffffffff


	//   ....[14]....
        /*0064*/ 	.word	0xffffffff


	//   ....[15]....
        /*0068*/ 	.word	0xffffffff


	//----- nvinfo : EIATTR_COOP_GROUP_INSTR_OFFSETS
	.align		4
.L_1792:
        /*006c*/ 	.byte	0x04, 0x28
        /*006e*/ 	.short	(.L_1794 - .L_1793)


	//   ....[0]....
.L_1793:
        /*0070*/ 	.word	0x00005dd0


	//   ....[1]....
        /*0074*/ 	.word	0x00005df0


	//   ....[2]....
        /*0078*/ 	.word	0x00005e70


	//   ....[3]....
        /*007c*/ 	.word	0x00005e80


	//   ....[4]....
        /*0080*/ 	.word	0x0000a110


	//   ....[5]....
        /*0084*/ 	.word	0x0000a120


	//   ....[6]....
        /*0088*/ 	.word	0x0000a150


	//   ....[7]....
        /*008c*/ 	.word	0x0000a160


	//   ....[8]....
        /*0090*/ 	.word	0x0000deb0


	//   ....[9]....
        /*0094*/ 	.word	0x0000dec0


	//   ....[10]....
        /*0098*/ 	.word	0x0000def0


	//   ....[11]....
        /*009c*/ 	.word	0x0000df00


	//   ....[12]....
        /*00a0*/ 	.word	0x0000f620


	//   ....[13]....
        /*00a4*/ 	.word	0x0000f660


	//   ....[14]....
        /*00a8*/ 	.word	0x0000f6d0


	//   ....[15]....
        /*00ac*/ 	.word	0x0000f6e0


	//----- nvinfo : EIATTR_EXIT_INSTR_OFFSETS
	.align		4
.L_1794:
        /*00b0*/ 	.byte	0x04, 0x1c
        /*00b2*/ 	.short	(.L_1796 - .L_1795)


	//   ....[0]....
.L_1795:
        /*00b4*/ 	.word	0x00000310


	//   ....[1]....
        /*00b8*/ 	.word	0x00000c20


	//   ....[2]....
        /*00bc*/ 	.word	0x00000c50


	//   ....[3]....
        /*00c0*/ 	.word	0x00010620


	//   ....[4]....
        /*00c4*/ 	.word	0x000106e0


	//----- nvinfo : EIATTR_CRS_STACK_SIZE
	.align		4
.L_1796:
        /*00c8*/ 	.byte	0x04, 0x1e
        /*00ca*/ 	.short	(.L_1798 - .L_1797)
.L_1797:
        /*00cc*/ 	.word	0x00000000


	//----- nvinfo : EIATTR_CBANK_PARAM_SIZE
	.align		4
.L_1798:
        /*00d0*/ 	.byte	0x03, 0x19
        /*00d2*/ 	.short	0x01d0


	//----- nvinfo : EIATTR_PARAM_CBANK
	.align		4
        /*00d4*/ 	.byte	0x04, 0x0a
        /*00d6*/ 	.short	(.L_1800 - .L_1799)
	.align		4
.L_1799:
        /*00d8*/ 	.word	index@(.nv.constant0._ZN5flash24flash_fwd_splitkv_kernelI23Flash_fwd_kernel_traitsILi64ELi64ELi128ELi4ELb0ELb0EN7cutlass6half_tE19Flash_kernel_traitsILi64ELi64ELi128ELi4ES3_EELb1ELb0ELb1ELb0ELb0ELb0ELb0ELb0EEEvNS_16Flash_fwd_paramsE)
        /*00dc*/ 	.short	0x0210
        /*00de*/ 	.short	0x01d0


	//----- nvinfo : EIATTR_SW_WAR
	.align		4
.L_1800:
        /*00e0*/ 	.byte	0x04, 0x36
        /*00e2*/ 	.short	(.L_1802 - .L_1801)
.L_1801:
        /*00e4*/ 	.word	0x00000008
.L_1802:


//--------------------- .nv.info._ZN5flash24flash_fwd_splitkv_kernelI23Flash_fwd_kernel_traitsILi64ELi64ELi128ELi4ELb0ELb0EN7cutlass6half_tE19Flash_kernel_traitsILi64ELi64ELi128ELi4ES3_EELb1ELb0ELb1ELb0ELb0ELb1ELb0ELb0EEEvNS_16Flash_fwd_paramsE --------------------------
	.section	.nv.info._ZN5flash24flash_fwd_splitkv_kernelI23Flash_fwd_kernel_traitsILi64ELi64ELi128ELi4ELb0ELb0EN7cutlass6half_tE19Flash_kernel_traitsILi64ELi64ELi128ELi4ES3_EELb1ELb0ELb1ELb0ELb0ELb1ELb0ELb0EEEvNS_16Flash_fwd_paramsE,"",@"SHT_CUDA_INFO"
	.sectionflags	@""
	.align	4


	//----- nvinfo : EIATTR_CUDA_API_VERSION
	.align		4
        /*0000*/ 	.byte	0x04, 0x37
        /*0002*/ 	.short	(.L_1804 - .L_1803)
.L_1803:
        /*0004*/ 	.word	0x00000082


	//----- nvinfo : EIATTR_KPARAM_INFO
	.align		4
.L_1804:
        /*0008*/ 	.byte	0x04, 0x17
        /*000a*/ 	.short	(.L_1806 - .L_1805)
.L_1805:
        /*000c*/ 	.word	0x00000000
        /*0010*/ 	.short	0x0000
        /*0012*/ 	.short	0x0000
        /*0014*/ 	.byte	0x00, 0xf0, 0x41, 0x07


	//----- nvinfo : EIATTR_SPARSE_MMA_MASK
	.align		4
.L_1806:
        /*0018*/ 	.byte	0x03, 0x50
        /*001a*/ 	.short	0x0000


	//----- nvinfo : EIATTR_MAXREG_COUNT
	.align		4
        /*001c*/ 	.byte	0x03, 0x1b
        /*001e*/ 	.short	0x00ff


	//----- nvinfo : EIATTR_NUM_BARRIERS
	.align		4
        /*0020*/ 	.byte	0x02, 0x4c
        /*0022*/ 	.byte	0x01
	.zero		1


	//----- nvinfo : EIATTR_MERCURY_ISA_VERSION
	.align		4
        /*0024*/ 	.byte	0x03, 0x5f
        /*0026*/ 	.short	0x0101


	//----- nvinfo : EIATTR_COOP_GROUP_MASK_REGIDS
	.align		4
        /*0028*/ 	.byte	0x04, 0x29
        /*002a*/ 	.short	(.L_1808 - .L_1807)


	//   ....[0]....
.L_1807:
        /*002c*/ 	.word	0xffffffff


	//   ....[1]....
        /*0030*/ 	.word	0xffffffff


	//   ....[2]....
        /*0034*/ 	.word	0xffffffff


	//   ....[3]....
        /*0038*/ 	.word	0xffffffff


	//   ....[4]....
        /*003c*/ 	.word	0xffffffff


	//   ....[5]....
        /*0040*/ 	.word	0xffffffff


	//   ....[6]....
        /*0044*/ 	.word	0xffffffff


	//   ....[7]....
        /*0048*/ 	.word	0xffffffff


	//   ....[8]....
        /*004c*/ 	.word	0xffffffff


	//   ....[9]....
        /*0050*/ 	.word	0xffffffff


	//   ....[10]....
        /*0054*/ 	.word	0xffffffff


	//   ....[11]....
        /*0058*/ 	.word	0xffffffff


	//   ....[12]....
        /*005c*/ 	.word	0xffffffff


	//   ....[13]....
        /*0060*/ 	.word	0xffffffff


	//   ....[14]....
        /*0064*/ 	.word	0xffffffff


	//   ....[15]....
        /*0068*/ 	.word	0xffffffff


	//----- nvinfo : EIATTR_COOP_GROUP_INSTR_OFFSETS
	.align		4
.L_1808:
        /*006c*/ 	.byte	0x04, 0x28
        /*006e*/ 	.short	(.L_1810 - .L_1809)


	//   ....[0]....
.L_1809:
        /*0070*/ 	.word	0x000065d0


	//   ....[1]....
        /*0074*/ 	.word	0x000065f0


	//   ....[2]....
        /*0078*/ 	.word	0x00006680


	//   ....[3]....
        /*007c*/ 	.word	0x00006690


	//   ....[4]....
        /*0080*/ 	.word	0x0000b110


	//   ....[5]....
        /*0084*/ 	.word	0x0000b120


	//   ....[6]....
        /*0088*/ 	.word	0x0000b150


	//   ....[7]....
        /*008c*/ 	.word	0x0000b160


	//   ....[8]....
        /*0090*/ 	.word	0x0000f6d0


	//   ....[9]....
        /*0094*/ 	.word	0x0000f6e0


	//   ....[10]....
        /*0098*/ 	.word	0x0000f710


	//   ....[11]....
        /*009c*/ 	.word	0x0000f720


	//   ....[12]....
        /*00a0*/ 	.word	0x00010e10


	//   ....[13]....
        /*00a4*/ 	.word	0x00010e50


	//   ....[14]....
        /*00a8*/ 	.word	0x00010ec0


	//   ....[15]....
        /*00ac*/ 	.word	0x00010ed0


	//----- nvinfo : EIATTR_EXIT_INSTR_OFFSETS
	.align		4
.L_1810:
        /*00b0*/ 	.byte	0x04, 0x1c
        /*00b2*/ 	.short	(.L_1812 - .L_1811)


	//   ....[0]....
.L_1811:
        /*00b4*/ 	.word	0x00000310


	//   ....[1]....
        /*00b8*/ 	.word	0x00000c20


	//   ....[2]....
        /*00bc*/ 	.word	0x00000c50


	//   ....[3]....
        /*00c0*/ 	.word	0x00011e10


	//   ....[4]....
        /*00c4*/ 	.word	0x00011ed0


	//----- nvinfo : EIATTR_CRS_STACK_SIZE
	.align		4
.L_1812:
        /*00c8*/ 	.byte	0x04, 0x1e
        /*00ca*/ 	.short	(.L_1814 - .L_1813)
.L_1813:
        /*00cc*/ 	.word	0x00000000


	//----- nvinfo : EIATTR_CBANK_PARAM_SIZE
	.align		4
.L_1814:
        /*00d0*/ 	.byte	0x03, 0x19
        /*00d2*/ 	.short	0x01d0


	//----- nvinfo : EIATTR_PARAM_CBANK
	.align		4
        /*00d4*/ 	.byte	0x04, 0x0a
        /*00d6*/ 	.short	(.L_1816 - .L_1815)
	.align		4
.L_1815:
        /*00d8*/ 	.word	index@(.nv.constant0._ZN5flash24flash_fwd_splitkv_kernelI23Flash_fwd_kernel_traitsILi64ELi64ELi128ELi4ELb0ELb0EN7cutlass6half_tE19Flash_kernel_traitsILi64ELi64ELi128ELi4ES3_EELb1ELb0ELb1ELb0ELb0ELb1ELb0ELb0EEEvNS_16Flash_fwd_paramsE)
        /*00dc*/ 	.short	0x0210
        /*00de*/ 	.short	0x01d0


	//----- nvinfo : EIATTR_SW_WAR
	.align		4
.L_1816:
        /*00e0*/ 	.byte	0x04, 0x36
        /*00e2*/ 	.short	(.L_1818 - .L_1817)
.L_1817:
        /*00e4*/ 	.word	0x00000008
.L_1818:


//--------------------- .nv.info._ZN5flash24flash_fwd_splitkv_kernelI23Flash_fwd_kernel_traitsILi64ELi64ELi128ELi4ELb0ELb0EN7cutlass6half_tE19Flash_kernel_traitsILi64ELi64ELi128ELi4ES3_EELb1ELb0ELb0ELb0ELb1ELb0ELb0ELb1EEEvNS_16Flash_fwd_paramsE --------------------------
	.section	.nv.info._ZN5flash24flash_fwd_splitkv_kernelI23Flash_fwd_kernel_traitsILi64ELi64ELi128ELi4ELb0ELb0EN7cutlass6half_tE19Flash_kernel_traitsILi64ELi64ELi128ELi4ES3_EELb1ELb0ELb0ELb0ELb1ELb0ELb0ELb1EEEvNS_16Flash_fwd_paramsE,"",@"SHT_CUDA_INFO"
	.sectionflags	@""
	.align	4


	//----- nvinfo : EIATTR_CUDA_API_VERSION
	.align		4
        /*0000*/ 	.byte	0x04, 0x37
        /*0002*/ 	.short	(.L_1820 - .L_1819)
.L_1819:
        /*0004*/ 	.word	0x00000082


	//----- nvinfo : EIATTR_KPARAM_INFO
	.align		4
.L_1820:
        /*0008*/ 	.byte	0x04, 0x17
        /*000a*/ 	.short	(.L_1822 - .L_1821)
.L_1821:
        /*000c*/ 	.word	0x00000000
        /*0010*/ 	.short	0x0000
        /*0012*/ 	.short	0x0000
        /*0014*/ 	.byte	0x00, 0xf0, 0x41, 0x07


	//----- nvinfo : EIATTR_SPARSE_MMA_MASK
	.align		4
.L_1822:
        /*0018*/ 	.byte	0x03, 0x50
        /*001a*/ 	.short	0x0000


	//----- nvinfo : EIATTR_MAXREG_COUNT
	.align		4
        /*001c*/ 	.byte	0x03, 0x1b
        /*001e*/ 	.short	0x00ff


	//----- nvinfo : EIATTR_NUM_BARRIERS
	.align		4
        /*0020*/ 	.byte	0x02, 0x4c
        /*0022*/ 	.byte	0x01
	.zero		1


	//----- nvinfo : EIATTR_MERCURY_ISA_VERSION
	.align		4
        /*0024*/ 	.byte	0x03, 0x5f
        /*0026*/ 	.short	0x0101


	//----- nvinfo : EIATTR_COOP_GROUP_MASK_REGIDS
	.align		4
        /*0028*/ 	.byte	0x04, 0x29
        /*002a*/ 	.short	(.L_1824 - .L_1823)


	//   ....[0]....
.L_1823:
        /*002c*/ 	.word	0xffffffff


	//   ....[1]....
        /*0030*/ 	.word	0xffffffff


	//   ....[2]....
        /*0034*/ 	.word	0xffffffff


	//   ....[3]....
        /*0038*/ 	.word	0xffffffff


	//   ....[4]....
        /*003c*/ 	.word	0xffffffff


	//   ....[5]....
        /*0040*/ 	.word	0xffffffff


	//   ....[6]....
        /*0044*/ 	.word	0xffffffff


	//   ....[7]....
        /*0048*/ 	.word	0xffffffff


	//   ....[8]....
        /*004c*/ 	.word	0xffffffff


	//   ....[9]....
        /*0050*/ 	.word	0xffffffff


	//   ....[10]....
        /*0054*/ 	.word	0xffffffff


	//   ....[11]....
        /*0058*/ 	.word	0xffffffff


	//   ....[12]....
        /*005c*/ 	.word	0xffffffff


	//   ....[13]....
        /*0060*/ 	.word	0xffffffff


	//   ....[14]....
        /*0064*/ 	.word	0xffffffff


	//   ....[15]....
        /*0068*/ 	.word	0xffffffff


	//----- nvinfo : EIATTR_COOP_GROUP_INSTR_OFFSETS
	.align		4
.L_1824:
        /*006c*/ 	.byte	0x04, 0x28
        /*006e*/ 	.short	(.L_1826 - .L_1825)


	//   ....[0]....
.L_1825:
        /*0070*/ 	.word	0x0000df50


	//   ....[1]....
        /*0074*/ 	.word	0x0000df70


	//   ....[2]....
        /*0078*/ 	.word	0x0000e010


	//   ....[3]....
        /*007c*/ 	.word	0x0000e020


	//   ....[4]....
        /*0080*/ 	.word	0x000115a0


	//   ....[5]....
        /*0084*/ 	.word	0x000115f0


	//   ....[6]....
        /*0088*/ 	.word	0x00011610


	//   ....[7]....
        /*008c*/ 	.word	0x00011630


	//   ....[8]....
        /*0090*/ 	.word	0x00014520


	//   ....[9]....
        /*0094*/ 	.word	0x00014540


	//   ....[10]....
        /*0098*/ 	.word	0x00014580


	//   ....[11]....
        /*009c*/ 	.word	0x00014590


	//   ....[12]....
        /*00a0*/ 	.word	0x00015cc0


	//   ....[13]....
        /*00a4*/ 	.word	0x00015d00


	//   ....[14]....
        /*00a8*/ 	.word	0x00015d60


	//   ....[15]....
        /*00ac*/ 	.word	0x00015d70


	//----- nvinfo : EIATTR_EXIT_INSTR_OFFSETS
	.align		4
.L_1826:
        /*00b0*/ 	.byte	0x04, 0x1c
        /*00b2*/ 	.short	(.L_1828 - .L_1827)


	//   ....[0]....
.L_1827:
        /*00b4*/ 	.word	0x00000330


	//   ....[1]....
        /*00b8*/ 	.word	0x00000c10


	//   ....[2]....
        /*00bc*/ 	.word	0x00000c40


	//   ....[3]....
        /*00c0*/ 	.word	0x00016cd0


	//   ....[4]....
        /*00c4*/ 	.word	0x00016d90


	//----- nvinfo : EIATTR_CRS_STACK_SIZE
	.align		4
.L_1828:
        /*00c8*/ 	.byte	0x04, 0x1e
        /*00ca*/ 	.short	(.L_1830 - .L_1829)
.L_1829:
        /*00cc*/ 	.word	0x00000000


	//----- nvinfo : EIATTR_CBANK_PARAM_SIZE
	.align		4
.L_1830:
        /*00d0*/ 	.byte	0x03, 0x19
        /*00d2*/ 	.short	0x01d0


	//----- nvinfo : EIATTR_PARAM_CBANK
	.align		4
        /*00d4*/ 	.byte	0x04, 0x0a
        /*00d6*/ 	.short	(.L_1832 - .L_1831)
	.align		4
.L_1831:
        /*00d8*/ 	.word	index@(.nv.constant0._ZN5flash24flash_fwd_splitkv_kernelI23Flash_fwd_kernel_traitsILi64ELi64ELi128ELi4ELb0ELb0EN7cutlass6half_tE19Flash_kernel_traitsILi64ELi64ELi128ELi4ES3_EELb1ELb0ELb0ELb0ELb1ELb0ELb0ELb1EEEvNS_16Flash_fwd_paramsE)
        /*00dc*/ 	.short	0x0210
        /*00de*/ 	.short	0x01d0


	//----- nvinfo : EIATTR_SW_WAR
	.align		4
.L_1832:
        /*00e0*/ 	.byte	0x04, 0x36
        /*00e2*/ 	.short	(.L_1834 - .L_1833)
.L_1833:
        /*00e4*/ 	.word	0x00000008
.L_1834:


//--------------------- .nv.info._ZN5flash24flash_fwd_splitkv_kernelI23Flash_fwd_kernel_traitsILi64ELi64ELi128ELi4ELb0ELb0EN7cutlass6half_tE19Flash_kernel_traitsILi64ELi64ELi128ELi4ES3_EELb1ELb0ELb0ELb0ELb1ELb1ELb0ELb1EEEvNS_16Flash_fwd_paramsE --------------------------
	.section	.nv.info._ZN5flash24flash_fwd_splitkv_kernelI23Flash_fwd_kernel_traitsILi64ELi64ELi128ELi4ELb0ELb0EN7cutlass6half_tE19Flash_kernel_traitsILi64ELi64ELi128ELi4ES3_EELb1ELb0ELb0ELb0ELb1ELb1ELb0ELb1EEEvNS_16Flash_fwd_paramsE,"",@"SHT_CUDA_INFO"
	.sectionflags	@""
	.align	4


	//----- nvinfo : EIATTR_CUDA_API_VERSION
	.align		4
        /*0000*/ 	.byte	0x04, 0x37
        /*0002*/ 	.short	(.L_1836 - .L_1835)
.L_1835:
        /*0004*/ 	.word	0x00000082


	//----- nvinfo : EIATTR_KPARAM_INFO
	.align		4
.L_1836:
        /*0008*/ 	.byte	0x04, 0x17
        /*000a*/ 	.short	(.L_1838 - .L_1837)
.L_1837:
        /*000c*/ 	.word	0x00000000
        /*0010*/ 	.short	0x0000
        /*0012*/ 	.short	0x0000
        /*0014*/ 	.byte	0x00, 0xf0, 0x41, 0x07


	//----- nvinfo : EIATTR_SPARSE_MMA_MASK
	.align		4
.L_1838:
        /*0018*/ 	.byte	0x03, 0x50
        /*001a*/ 	.short	0x0000


	//----- nvinfo : EIATTR_MAXREG_COUNT
	.align		4
        /*001c*/ 	.byte	0x03, 0x1b
        /*001e*/ 	.short	0x00ff


	//----- nvinfo : EIATTR_NUM_BARRIERS
	.align		4
        /*0020*/ 	.byte	0x02, 0x4c
        /*0022*/ 	.byte	0x01
	.zero		1


	//----- nvinfo : EIATTR_MERCURY_ISA_VERSION
	.align		4
        /*0024*/ 	.byte	0x03, 0x5f
        /*0026*/ 	.short	0x0101


	//----- nvinfo : EIATTR_COOP_GROUP_MASK_REGIDS
	.align		4
        /*0028*/ 	.byte	0x04, 0x29
        /*002a*/ 	.short	(.L_1840 - .L_1839)


	//   ....[0]....
.L_1839:
        /*002c*/ 	.word	0xffffffff


	//   ....[1]....
        /*0030*/ 	.word	0xffffffff


	//   ....[2]....
        /*0034*/ 	.word	0xffffffff


	//   ....[3]....
        /*0038*/ 	.word	0xffffffff


	//   ....[4]....
        /*003c*/ 	.word	0xffffffff


	//   ....[5]....
        /*0040*/ 	.word	0xffffffff


	//   ....[6]....
        /*0044*/ 	.word	0xffffffff


	//   ....[7]....
        /*0048*/ 	.word	0xffffffff


	//   ....[8]....
        /*004c*/ 	.word	0xffffffff


	//   ....[9]....
        /*0050*/ 	.word	0xffffffff


	//   ....[10]....
        /*0054*/ 	.word	0xffffffff


	//   ....[11]....
        /*0058*/ 	.word	0xffffffff


	//   ....[12]....
        /*005c*/ 	.word	0xffffffff


	//   ....[13]....
        /*0060*/ 	.word	0xffffffff


	//   ....[14]....
        /*0064*/ 	.word	0xffffffff


	//   ....[15]....
        /*0068*/ 	.word	0xffffffff


	//----- nvinfo : EIATTR_COOP_GROUP_INSTR_OFFSETS
	.align		4
.L_1840:
        /*006c*/ 	.byte	0x04, 0x28
        /*006e*/ 	.short	(.L_1842 - .L_1841)


	//   ....[0]....
.L_1841:
        /*0070*/ 	.word	0x0000e6b0


	//   ....[1]....
        /*0074*/ 	.word	0x0000e6d0


	//   ....[2]....
        /*0078*/ 	.word	0x0000e760


	//   ....[3]....
        /*007c*/ 	.word	0x0000e770


	//   ....[4]....
        /*0080*/ 	.word	0x000124b0


	//   ....[5]....
        /*0084*/ 	.word	0x00012530


	//   ....[6]....
        /*0088*/ 	.word	0x00012540


	//   ....[7]....
        /*008c*/ 	.word	0x00012570


	//   ....[8]....
        /*0090*/ 	.word	0x00015c90


	//   ....[9]....
        /*0094*/ 	.word	0x00015ca0


	//   ....[10]....
        /*0098*/ 	.word	0x00015cd0


	//   ....[11]....
        /*009c*/ 	.word	0x00015ce0


	//   ....[12]....
        /*00a0*/ 	.word	0x000173c0


	//   ....[13]....
        /*00a4*/ 	.word	0x00017400


	//   ....[14]....
        /*00a8*/ 	.word	0x00017460


	//   ....[15]....
        /*00ac*/ 	.word	0x00017470


	//----- nvinfo : EIATTR_EXIT_INSTR_OFFSETS
	.align		4
.L_1842:
        /*00b0*/ 	.byte	0x04, 0x1c
        /*00b2*/ 	.short	(.L_1844 - .L_1843)


	//   ....[0]....
.L_1843:
        /*00b4*/ 	.word	0x00000330


	//   ....[1]....
        /*00b8*/ 	.word	0x00000c10


	//   ....[2]....
        /*00bc*/ 	.word	0x00000c40


	//   ....[3]....
        /*00c0*/ 	.word	0x000183d0


	//   ....[4]....
        /*00c4*/ 	.word	0x00018490


	//----- nvinfo : EIATTR_CRS_STACK_SIZE
	.align		4
.L_1844:
        /*00c8*/ 	.byte	0x04, 0x1e
        /*00ca*/ 	.short	(.L_1846 - .L_1845)
.L_1845:
        /*00cc*/ 	.word	0x00000000


	//----- nvinfo : EIATTR_CBANK_PARAM_SIZE
	.align		4
.L_1846:
        /*00d0*/ 	.byte	0x03, 0x19
        /*00d2*/ 	.short	0x01d0


	//----- nvinfo : EIATTR_PARAM_CBANK
	.align		4
        /*00d4*/ 	.byte	0x04, 0x0a
        /*00d6*/ 	.short	(.L_1848 - .L_1847)
	.align		4
.L_1847:
        /*00d8*/ 	.word	index@(.nv.constant0._ZN5flash24flash_fwd_splitkv_kernelI23Flash_fwd_kernel_traitsILi64ELi64ELi128ELi4ELb0ELb0EN7cutlass6half_tE19Flash_kernel_traitsILi64ELi64ELi128ELi4ES3_EELb1ELb0ELb0ELb0ELb1ELb1ELb0ELb1EEEvNS_16Flash_fwd_paramsE)
        /*00dc*/ 	.short	0x0210
        /*00de*/ 	.short	0x01d0


	//----- nvinfo : EIATTR_SW_WAR
	.align		4
.L_1848:
        /*00e0*/ 	.byte	0x04, 0x36
        /*00e2*/ 	.short	(.L_1850 - .L_1849)
.L_1849:
        /*00e4*/ 	.word	0x00000008
.L_1850:


//--------------------- .nv.info._ZN5flash24flash_fwd_splitkv_kernelI23Flash_fwd_kernel_traitsILi64ELi64ELi128ELi4ELb0ELb0EN7cutlass6half_tE19Flash_kernel_traitsILi64ELi64ELi128ELi4ES3_EELb1ELb0ELb1ELb0ELb0ELb0ELb0ELb1EEEvNS_16Flash_fwd_paramsE --------------------------
	.section	.nv.info._ZN5flash24flash_fwd_splitkv_kernelI23Flash_fwd_kernel_traitsILi64ELi64ELi128ELi4ELb0ELb0EN7cutlass6half_tE19Flash_kernel_traitsILi64ELi64ELi128ELi4ES3_EELb1ELb0ELb1ELb0ELb0ELb0ELb0ELb1EEEvNS_16Flash_fwd_paramsE,"",@"SHT_CUDA_INFO"
	.sectionflags	@""
	.align	4


	//----- nvinfo : EIATTR_CUDA_API_VERSION
	.align		4
        /*0000*/ 	.byte	0x04, 0x37
        /*0002*/ 	.short	(.L_1852 - .L_1851)
.L_1851:
        /*0004*/ 	.word	0x00000082


	//----- nvinfo : EIATTR_KPARAM_INFO
	.align		4
.L_1852:
        /*0008*/ 	.byte	0x04, 0x17
        /*000a*/ 	.short	(.L_1854 - .L_1853)
.L_1853:
        /*000c*/ 	.word	0x00000000
        /*0010*/ 	.short	0x0000
        /*0012*/ 	.short	0x0000
        /*0014*/ 	.byte	0x00, 0xf0, 0x41, 0x07


	//----- nvinfo : EIATTR_SPARSE_MMA_MASK
	.align		4
.L_1854:
        /*0018*/ 	.byte	0x03, 0x50
        /*001a*/ 	.short	0x0000


	//----- nvinfo : EIATTR_MAXREG_COUNT
	.align		4
        /*001c*/ 	.byte	0x03, 0x1b
        /*001e*/ 	.short	0x00ff


	//----- nvinfo : EIATTR_NUM_BARRIERS
	.align		4
        /*0020*/ 	.byte	0x02, 0x4c
        /*0022*/ 	.byte	0x01
	.zero		1


	//----- nvinfo : EIATTR_MERCURY_ISA_VERSION
	.align		4
        /*0024*/ 	.byte	0x03, 0x5f
        /*0026*/ 	.short	0x0101


	//----- nvinfo : EIATTR_COOP_GROUP_MASK_REGIDS
	.align		4
        /*0028*/ 	.byte	0x04, 0x29
        /*002a*/ 	.short	(.L_1856 - .L_1855)


	//   ....[0]....
.L_1855:
        /*002c*/ 	.word	0xffffffff


	//   ....[1]....
        /*0030*/ 	.word	0xffffffff


	//   ....[2]....
        /*0034*/ 	.word	0xffffffff


	//   ....[3]....
        /*0038*/ 	.word	0xffffffff


	//   ....[4]....
        /*003c*/ 	.word	0xffffffff


	//   ....[5]....
        /*0040*/ 	.word	0xffffffff


	//   ....[6]....
        /*0044*/ 	.word	0xffffffff


	//   ....[7]....
        /*0048*/ 	.word	0xffffffff


	//   ....[8]....
        /*004c*/ 	.word	0xffffffff


	//   ....[9]....
        /*0050*/ 	.word	0xffffffff


	//   ....[10]....
        /*0054*/ 	.word	0xffffffff


	//   ....[11]....
        /*0058*/ 	.word	0xffffffff


	//   ....[12]....
        /*005c*/ 	.word	0xffffffff


	//   ....[13]....
        /*0060*/ 	.word	0xffffffff


	//   ....[14]....
        /*0064*/ 	.word	0xffffffff


	//   ....[15]....
        /*0068*/ 	.word	0xffffffff


	//----- nvinfo : EIATTR_COOP_GROUP_INSTR_OFFSETS
	.align		4
.L_1856:
        /*006c*/ 	.byte	0x04, 0x28
        /*006e*/ 	.short	(.L_1858 - .L_1857)


	//   ....[0]....
.L_1857:
        /*0070*/ 	.word	0x0000f9f0


	//   ....[1]....
        /*0074*/ 	.word	0x0000fa30


	//   ....[2]....
        /*0078*/ 	.word	0x0000fa50


	//   ....[3]....
        /*007c*/ 	.word	0x0000fa70


	//   ....[4]....
        /*0080*/ 	.word	0x00013e00


	//   ....[5]....
        /*0084*/ 	.word	0x00013e10


	//   ....[6]....
        /*0088*/ 	.word	0x00013e40


	//   ....[7]....
        /*008c*/ 	.word	0x00013e50


	//   ....[8]....
        /*0090*/ 	.word	0x00017bb0


	//   ....[9]....
        /*0094*/ 	.word	0x00017bc0


	//   ....[10]....
        /*0098*/ 	.word	0x00017c00


	//   ....[11]....
        /*009c*/ 	.word	0x00017c10


	//   ....[12]....
        /*00a0*/ 	.word	0x00019330


	//   ....[13]....
        /*00a4*/ 	.word	0x00019370


	//   ....[14]....
        /*00a8*/ 	.word	0x000193f0


	//   ....[15]....
        /*00ac*/ 	.word	0x00019400


	//----- nvinfo : EIATTR_EXIT_INSTR_OFFSETS
	.align		4
.L_1858:
        /*00b0*/ 	.byte	0x04, 0x1c
        /*00b2*/ 	.short	(.L_1860 - .L_1859)


	//   ....[0]....
.L_1859:
        /*00b4*/ 	.word	0x00000330


	//   ....[1]....
        /*00b8*/ 	.word	0x00000ca0


	//   ....[2]....
        /*00bc*/ 	.word	0x00000cd0


	//   ....[3]....
        /*00c0*/ 	.word	0x0001a320


	//   ....[4]....
        /*00c4*/ 	.word	0x0001a3e0


	//----- nvinfo : EIATTR_CRS_STACK_SIZE
	.align		4
.L_1860:
        /*00c8*/ 	.byte	0x04, 0x1e
        /*00ca*/ 	.short	(.L_1862 - .L_1861)
.L_1861:
        /*00cc*/ 	.word	0x00000000


	//----- nvinfo : EIATTR_CBANK_PARAM_SIZE
	.align		4
.L_1862:
        /*00d0*/ 	.byte	0x03, 0x19
        /*00d2*/ 	.short	0x01d0


	//----- nvinfo : EIATTR_PARAM_CBANK
	.align		4
        /*00d4*/ 	.byte	0x04, 0x0a
        /*00d6*/ 	.short	(.L_1864 - .L_1863)
	.align		4
.L_1863:
        /*00d8*/ 	.word	index@(.nv.constant0._ZN5flash24flash_fwd_splitkv_kernelI23Flash_fwd_kernel_traitsILi64ELi64ELi128ELi4ELb0ELb0EN7cutlass6half_tE19Flash_kernel_traitsILi64ELi64ELi128ELi4ES3_EELb1ELb0ELb1ELb0ELb0ELb0ELb0ELb1EEEvNS_16Flash_fwd_paramsE)
        /*00dc*/ 	.short	0x0210
        /*00de*/ 	.short	0x01d0


	//----- nvinfo : EIATTR_SW_WAR
	.align		4
.L_1864:
        /*00e0*/ 	.byte	0x04, 0x36
        /*00e2*/ 	.short	(.L_1866 - .L_1865)
.L_1865:
        /*00e4*/ 	.word	0x00000008
.L_1866:


//--------------------- .nv.info._ZN5flash24flash_fwd_splitkv_kernelI23Flash_fwd_kernel_traitsILi64ELi64ELi128ELi4ELb0ELb0EN7cutlass6half_tE19Flash_kernel_traitsILi64ELi64ELi128ELi4ES3_EELb1ELb0ELb1ELb0ELb0ELb1ELb0ELb1EEEvNS_16Flash_fwd_paramsE --------------------------
	.section	.nv.info._ZN5flash24flash_fwd_splitkv_kernelI23Flash_fwd_kernel_traitsILi64ELi64ELi128ELi4ELb0ELb0EN7cutlass6half_tE19Flash_kernel_traitsILi64ELi64ELi128ELi4ES3_EELb1ELb0ELb1ELb0ELb0ELb1ELb0ELb1EEEvNS_16Flash_fwd_paramsE,"",@"SHT_CUDA_INFO"
	.sectionflags	@""
	.align	4


	//----- nvinfo : EIATTR_CUDA_API_VERSION
	.align		4
        /*0000*/ 	.byte	0x04, 0x37
        /*0002*/ 	.short	(.L_1868 - .L_1867)
.L_1867:
        /*0004*/ 	.word	0x00000082


	//----- nvinfo : EIATTR_KPARAM_INFO
	.align		4
.L_1868:
        /*0008*/ 	.byte	0x04, 0x17
        /*000a*/ 	.short	(.L_1870 - .L_1869)
.L_1869:
        /*000c*/ 	.word	0x00000000
        /*0010*/ 	.short	0x0000
        /*0012*/ 	.short	0x0000
        /*0014*/ 	.byte	0x00, 0xf0, 0x41, 0x07


	//----- nvinfo : EIATTR_SPARSE_MMA_MASK
	.align		4
.L_1870:
        /*0018*/ 	.byte	0x03, 0x50
        /*001a*/ 	.short	0x0000


	//----- nvinfo : EIATTR_MAXREG_COUNT
	.align		4
        /*001c*/ 	.byte	0x03, 0x1b
        /*001e*/ 	.short	0x00ff


	//----- nvinfo : EIATTR_NUM_BARRIERS
	.align		4
        /*0020*/ 	.byte	0x02, 0x4c
        /*0022*/ 	.byte	0x01
	.zero		1


	//----- nvinfo : EIATTR_MERCURY_ISA_VERSION
	.align		4
        /*0024*/ 	.byte	0x03, 0x5f
        /*0026*/ 	.short	0x0101


	//----- nvinfo : EIATTR_COOP_GROUP_MASK_REGIDS
	.align		4
        /*0028*/ 	.byte	0x04, 0x29
        /*002a*/ 	.short	(.L_1872 - .L_1871)


	//   ....[0]....
.L_1871:
        /*002c*/ 	.word	0xffffffff


	//   ....[1]....
        /*0030*/ 	.word	0xffffffff


	//   ....[2]....
        /*0034*/ 	.word	0xffffffff


	//   ....[3]....
        /*0038*/ 	.word	0xffffffff


	//   ....[4]....
        /*003c*/ 	.word	0xffffffff


	//   ....[5]....
        /*0040*/ 	.word	0xffffffff


	//   ....[6]....
        /*0044*/ 	.word	0xffffffff


	//   ....[7]....
        /*0048*/ 	.word	0xffffffff


	//   ....[8]....
        /*004c*/ 	.word	0xffffffff


	//   ....[9]....
        /*0050*/ 	.word	0xffffffff


	//   ....[10]....
        /*0054*/ 	.word	0xffffffff


	//   ....[11]....
        /*0058*/ 	.word	0xffffffff


	//   ....[12]....
        /*005c*/ 	.word	0xffffffff


	//   ....[13]....
        /*0060*/ 	.word	0xffffffff


	//   ....[14]....
        /*0064*/ 	.word	0xffffffff


	//   ....[15]....
        /*0068*/ 	.word	0xffffffff


	//----- nvinfo : EIATTR_COOP_GROUP_INSTR_OFFSETS
	.align		4
.L_1872:
        /*006c*/ 	.byte	0x04, 0x28
        /*006e*/ 	.short	(.L_1874 - .L_1873)


	//   ....[0]....
.L_1873:
        /*0070*/ 	.word	0x000101f0


	//   ....[1]....
        /*0074*/ 	.word	0x00010230


	//   ....[2]....
        /*0078*/ 	.word	0x00010250


	//   ....[3]....
        /*007c*/ 	.word	0x00010270


	//   ....[4]....
        /*0080*/ 	.word	0x00014de0


	//   ....[5]....
        /*0084*/ 	.word	0x00014df0


	//   ....[6]....
        /*0088*/ 	.word	0x00014e20


	//   ....[7]....
        /*008c*/ 	.word	0x00014e30


	//   ....[8]....
        /*0090*/ 	.word	0x000193f0


	//   ....[9]....
        /*0094*/ 	.word	0x00019400


	//   ....[10]....
        /*0098*/ 	.word	0x00019430


	//   ....[11]....
        /*009c*/ 	.word	0x00019440


	//   ....[12]....
        /*00a0*/ 	.word	0x0001ab20


	//   ....[13]....
        /*00a4*/ 	.word	0x0001ab60


	//   ....[14]....
        /*00a8*/ 	.word	0x0001abe0


	//   ....[15]....
        /*00ac*/ 	.word	0x0001abf0


	//----- nvinfo : EIATTR_EXIT_INSTR_OFFSETS
	.align		4
.L_1874:
        /*00b0*/ 	.byte	0x04, 0x1c
        /*00b2*/ 	.short	(.L_1876 - .L_1875)


	//   ....[0]....
.L_1875:
        /*00b4*/ 	.word	0x00000330


	//   ....[1]....
        /*00b8*/ 	.word	0x00000ca0


	//   ....[2]....
        /*00bc*/ 	.word	0x00000cd0


	//   ....[3]....
        /*00c0*/ 	.word	0x0001bb10


	//   ....[4]....
        /*00c4*/ 	.word	0x0001bbd0


	//----- nvinfo : EIATTR_CRS_STACK_SIZE
	.align		4
.L_1876:
        /*00c8*/ 	.byte	0x04, 0x1e
        /*00ca*/ 	.short	(.L_1878 - .L_1877)
.L_1877:
        /*00cc*/ 	.word	0x00000000


	//----- nvinfo : EIATTR_CBANK_PARAM_SIZE
	.align		4
.L_1878:
        /*00d0*/ 	.byte	0x03, 0x19
        /*00d2*/ 	.short	0x01d0


	//----- nvinfo : EIATTR_PARAM_CBANK
	.align		4
        /*00d4*/ 	.byte	0x04, 0x0a
        /*00d6*/ 	.short	(.L_1880 - .L_1879)
	.align		4
.L_1879:
        /*00d8*/ 	.word	index@(.nv.constant0._ZN5flash24flash_fwd_splitkv_kernelI23Flash_fwd_kernel_traitsILi64ELi64ELi128ELi4ELb0ELb0EN7cutlass6half_tE19Flash_kernel_traitsILi64ELi64ELi128ELi4ES3_EELb1ELb0ELb1ELb0ELb0ELb1ELb0ELb1EEEvNS_16Flash_fwd_paramsE)
        /*00dc*/ 	.short	0x0210
        /*00de*/ 	.short	0x01d0


	//----- nvinfo : EIATTR_SW_WAR
	.align		4
.L_1880:
        /*00e0*/ 	.byte	0x04, 0x36
        /*00e2*/ 	.short	(.L_1882 - .L_1881)
.L_1881:
        /*00e4*/ 	.word	0x00000008
.L_1882:


//--------------------- .nv.info._ZN5flash24flash_fwd_splitkv_kernelI23Flash_fwd_kernel_traitsILi64ELi64ELi128ELi4ELb0ELb0EN7cutlass6half_tE19Flash_kernel_traitsILi64ELi64ELi128ELi4ES3_EELb1ELb0ELb0ELb0ELb1ELb0ELb1ELb0EEEvNS_16Flash_fwd_paramsE --------------------------
	.section	.nv.info._ZN5flash24flash_fwd_splitkv_kernelI23Flash_fwd_kernel_traitsILi64ELi64ELi128ELi4ELb0ELb0EN7cutlass6half_tE19Flash_kernel_traitsILi64ELi64ELi128ELi4ES3_EELb1ELb0ELb0ELb0ELb1ELb0ELb1ELb0EEEvNS_16Flash_fwd_paramsE,"",@"SHT_CUDA_INFO"
	.sectionflags	@""
	.align	4


	//----- nvinfo : EIATTR_CUDA_API_VERSION
	.align		4
        /*0000*/ 	.byte	0x04, 0x37
        /*0002*/ 	.short	(.L_1884 - .L_1883)
.L_1883:
        /*0004*/ 	.word	0x00000082


	//----- nvinfo : EIATTR_KPARAM_INFO
	.align		4
.L_1884:
        /*0008*/ 	.byte	0x04, 0x17
        /*000a*/ 	.short	(.L_1886 - .L_1885)
.L_1885:
        /*000c*/ 	.word	0x00000000
        /*0010*/ 	.short	0x0000
        /*0012*/ 	.short	0x0000
        /*0014*/ 	.byte	0x00, 0xf0, 0x41, 0x07


	//----- nvinfo : EIATTR_SPARSE_MMA_MASK
	.align		4
.L_1886:
        /*0018*/ 	.byte	0x03, 0x50
        /*001a*/ 	.short	0x0000


	//----- nvinfo : EIATTR_MAXREG_COUNT
	.align		4
        /*001c*/ 	.byte	0x03, 0x1b
        /*001e*/ 	.short	0x00ff


	//----- nvinfo : EIATTR_NUM_BARRIERS
	.align		4
        /*0020*/ 	.byte	0x02, 0x4c
        /*0022*/ 	.byte	0x01
	.zero		1


	//----- nvinfo : EIATTR_MERCURY_ISA_VERSION
	.align		4
        /*0024*/ 	.byte	0x03, 0x5f
        /*0026*/ 	.short	0x0101


	//----- nvinfo : EIATTR_COOP_GROUP_MASK_REGIDS
	.align		4
        /*0028*/ 	.byte	0x04, 0x29
        /*002a*/ 	.short	(.L_1888 - .L_1887)


	//   ....[0]....
.L_1887:
        /*002c*/ 	.word	0xffffffff


	//   ....[1]....
        /*0030*/ 	.word	0xffffffff


	//   ....[2]....
        /*0034*/ 	.word	0xffffffff


	//   ....[3]....
        /*0038*/ 	.word	0xffffffff


	//   ....[4]....
        /*003c*/ 	.word	0xffffffff


	//   ....[5]....
        /*0040*/ 	.word	0xffffffff


	//   ....[6]....
        /*0044*/ 	.word	0xffffffff


	//   ....[7]....
        /*0048*/ 	.word	0xffffffff


	//   ....[8]....
        /*004c*/ 	.word	0xffffffff


	//   ....[9]....
        /*0050*/ 	.word	0xffffffff


	//   ....[10]....
        /*0054*/ 	.word	0xffffffff


	//   ....[11]....
        /*0058*/ 	.word	0xffffffff


	//   ....[12]....
        /*005c*/ 	.word	0xffffffff


	//   ....[13]....
        /*0060*/ 	.word	0xffffffff


	//   ....[14]....
        /*0064*/ 	.word	0xffffffff


	//   ....[15]....
        /*0068*/ 	.word	0xffffffff


	//----- nvinfo : EIATTR_COOP_GROUP_INSTR_OFFSETS
	.align		4
.L_1888:
        /*006c*/ 	.byte	0x04, 0x28
        /*006e*/ 	.short	(.L_1890 - .L_1889)


	//   ....[0]....
.L_1889:
        /*0070*/ 	.word	0x00004a10


	//   ....[1]....
        /*0074*/ 	.word	0x00004ae0


	//   ....[2]....
        /*0078*/ 	.word	0x00004af0


	//   ....[3]....
        /*007c*/ 	.word	0x00004b20


	//   ....[4]....
        /*0080*/ 	.word	0x00007fd0


	//   ....[5]....
        /*0084*/ 	.word	0x00008020


	//   ....[6]....
        /*0088*/ 	.word	0x00008040


	//   ....[7]....
        /*008c*/ 	.word	0x00008060


	//   ....[8]....
        /*0090*/ 	.word	0x0000aed0


	//   ....[9]....
        /*0094*/ 	.word	0x0000aef0


	//   ....[10]....
        /*0098*/ 	.word	0x0000af30


	//   ....[11]....
        /*009c*/ 	.word	0x0000af40


	//   ....[12]....
        /*00a0*/ 	.word	0x0000c650


	//   ....[13]....
        /*00a4*/ 	.word	0x0000c690


	//   ....[14]....
        /*00a8*/ 	.word	0x0000c720


	//   ....[15]....
        /*00ac*/ 	.word	0x0000c730


	//----- nvinfo : EIATTR_EXIT_INSTR_OFFSETS
	.align		4
.L_1890:
        /*00b0*/ 	.byte	0x04, 0x1c
        /*00b2*/ 	.short	(.L_1892 - .L_1891)


	//   ....[0]....
.L_1891:
        /*00b4*/ 	.word	0x00000440


	//   ....[1]....
        /*00b8*/ 	.word	0x00000c30


	//   ....[2]....
        /*00bc*/ 	.word	0x00000c60


	//   ....[3]....
        /*00c0*/ 	.word	0x0000d2e0


	//   ....[4]....
        /*00c4*/ 	.word	0x0000d300


	//----- nvinfo : EIATTR_CRS_STACK_SIZE
	.align		4
.L_1892:
        /*00c8*/ 	.byte	0x04, 0x1e
        /*00ca*/ 	.short	(.L_1894 - .L_1893)
.L_1893:
        /*00cc*/ 	.word	0x00000000


	//----- nvinfo : EIATTR_CBANK_PARAM_SIZE
	.align		4
.L_1894:
        /*00d0*/ 	.byte	0x03, 0x19
        /*00d2*/ 	.short	0x01d0


	//----- nvinfo : EIATTR_PARAM_CBANK
	.align		4
        /*00d4*/ 	.byte	0x04, 0x0a
        /*00d6*/ 	.short	(.L_1896 - .L_1895)
	.align		4
.L_1895:
        /*00d8*/ 	.word	index@(.nv.constant0._ZN5flash24flash_fwd_splitkv_kernelI23Flash_fwd_kernel_traitsILi64ELi64ELi128ELi4ELb0ELb0EN7cutlass6half_tE19Flash_kernel_traitsILi64ELi64ELi128ELi4ES3_EELb1ELb0ELb0ELb0ELb1ELb0ELb1ELb0EEEvNS_16Flash_fwd_paramsE)
        /*00dc*/ 	.short	0x0210
        /*00de*/ 	.short	0x01d0


	//----- nvinfo : EIATTR_SW_WAR
	.align		4
.L_1896:
        /*00e0*/ 	.byte	0x04, 0x36
        /*00e2*/ 	.short	(.L_1898 - .L_1897)
.L_1897:
        /*00e4*/ 	.word	0x00000008
.L_1898:


//--------------------- .nv.info._ZN5flash24flash_fwd_splitkv_kernelI23Flash_fwd_kernel_traitsILi64ELi64ELi128ELi4ELb0ELb0EN7cutlass6half_tE19Flash_kernel_traitsILi64ELi64ELi128ELi4ES3_EELb1ELb0ELb0ELb0ELb1ELb1ELb1ELb0EEEvNS_16Flash_fwd_paramsE --------------------------
	.section	.nv.info._ZN5flash24flash_fwd_splitkv_kernelI23Flash_fwd_kernel_traitsILi64ELi64ELi128ELi4ELb0ELb0EN7cutlass6half_tE19Flash_kernel_traitsILi64ELi64ELi128ELi4ES3_EELb1ELb0ELb0ELb0ELb1ELb1ELb1ELb0EEEvNS_16Flash_fwd_paramsE,"",@"SHT_CUDA_INFO"
	.sectionflags	@""
	.align	4


	//----- nvinfo : EIATTR_CUDA_API_VERSION
	.align		4
        /*0000*/ 	.byte	0x04, 0x37
        /*0002*/ 	.short	(.L_1900 - .L_1899)
.L_1899:
        /*0004*/ 	.word	0x00000082


	//----- nvinfo : EIATTR_KPARAM_INFO
	.align		4
.L_1900:
        /*0008*/ 	.byte	0x04, 0x17
        /*000a*/ 	.short	(.L_1902 - .L_1901)
.L_1901:
        /*000c*/ 	.word	0x00000000
        /*0010*/ 	.short	0x0000
        /*0012*/ 	.short	0x0000
        /*0014*/ 	.byte	0x00, 0xf0, 0x41, 0x07


	//----- nvinfo : EIATTR_SPARSE_MMA_MASK
	.align		4
.L_1902:
        /*0018*/ 	.byte	0x03, 0x50
        /*001a*/ 	.short	0x0000


	//----- nvinfo : EIATTR_MAXREG_COUNT
	.align		4
        /*001c*/ 	.byte	0x03, 0x1b
        /*001e*/ 	.short	0x00ff


	//----- nvinfo : EIATTR_NUM_BARRIERS
	.align		4
        /*0020*/ 	.byte	0x02, 0x4c
        /*0022*/ 	.byte	0x01
	.zero		1


	//----- nvinfo : EIATTR_MERCURY_ISA_VERSION
	.align		4
        /*0024*/ 	.byte	0x03, 0x5f
        /*0026*/ 	.short	0x0101


	//----- nvinfo : EIATTR_COOP_GROUP_MASK_REGIDS
	.align		4
        /*0028*/ 	.byte	0x04, 0x29
        /*002a*/ 	.short	(.L_1904 - .L_1903)


	//   ....[0]....
.L_1903:
        /*002c*/ 	.word	0xffffffff


	//   ....[1]....
        /*0030*/ 	.word	0xffffffff


	//   ....[2]....
        /*0034*/ 	.word	0xffffffff


	//   ....[3]....
        /*0038*/ 	.word	0xffffffff


	//   ....[4]....
        /*003c*/ 	.word	0xffffffff


	//   ....[5]....
        /*0040*/ 	.word	0xffffffff


	//   ....[6]....
        /*0044*/ 	.word	0xffffffff


	//   ....[7]....
        /*0048*/ 	.word	0xffffffff


	//   ....[8]....
        /*004c*/ 	.word	0xffffffff


	//   ....[9]....
        /*0050*/ 	.word	0xffffffff


	//   ....[10]....
        /*0054*/ 	.word	0xffffffff


	//   ....[11]....
        /*0058*/ 	.word	0xffffffff


	//   ....[12]....
        /*005c*/ 	.word	0xffffffff


	//   ....[13]....
        /*0060*/ 	.word	0xffffffff


	//   ....[14]....
        /*0064*/ 	.word	0xffffffff


	//   ....[15]....
        /*0068*/ 	.word	0xffffffff


	//----- nvinfo : EIATTR_COOP_GROUP_INSTR_OFFSETS
	.align		4
.L_1904:
        /*006c*/ 	.byte	0x04, 0x28
        /*006e*/ 	.short	(.L_1906 - .L_1905)


	//   ....[0]....
.L_1905:
        /*0070*/ 	.word	0x000051d0


	//   ....[1]....
        /*0074*/ 	.word	0x00005300


	//   ....[2]....
        /*0078*/ 	.word	0x00005310


	//   ....[3]....
        /*007c*/ 	.word	0x00005360


	//   ....[4]....
        /*0080*/ 	.word	0x00008ff0


	//   ....[5]....
        /*0084*/ 	.word	0x00009040


	//   ....[6]....
        /*0088*/ 	.word	0x00009060


	//   ....[7]....
        /*008c*/ 	.word	0x00009080


	//   ....[8]....
        /*0090*/ 	.word	0x0000c760


	//   ....[9]....
        /*0094*/ 	.word	0x0000c780


	//   ....[10]....
        /*0098*/ 	.word	0x0000c7b0


	//   ....[11]....
        /*009c*/ 	.word	0x0000c7c0


	//   ....[12]....
        /*00a0*/ 	.word	0x0000de80


	//   ....[13]....
        /*00a4*/ 	.word	0x0000dec0


	//   ....[14]....
        /*00a8*/ 	.word	0x0000df50


	//   ....[15]....
        /*00ac*/ 	.word	0x0000df60


	//----- nvinfo : EIATTR_EXIT_INSTR_OFFSETS
	.align		4
.L_1906:
        /*00b0*/ 	.byte	0x04, 0x1c
        /*00b2*/ 	.short	(.L_1908 - .L_1907)


	//   ....[0]....
.L_1907:
        /*00b4*/ 	.word	0x00000440


	//   ....[1]....
        /*00b8*/ 	.word	0x00000c30


	//   ....[2]....
        /*00bc*/ 	.word	0x00000c60


	//   ....[3]....
        /*00c0*/ 	.word	0x0000eb10


	//   ....[4]....
        /*00c4*/ 	.word	0x0000eb30


	//----- nvinfo : EIATTR_CRS_STACK_SIZE
	.align		4
.L_1908:
        /*00c8*/ 	.byte	0x04, 0x1e
        /*00ca*/ 	.short	(.L_1910 - .L_1909)
.L_1909:
        /*00cc*/ 	.word	0x00000000


	//----- nvinfo : EIATTR_CBANK_PARAM_SIZE
	.align		4
.L_1910:
        /*00d0*/ 	.byte	0x03, 0x19
        /*00d2*/ 	.short	0x01d0


	//----- nvinfo : EIATTR_PARAM_CBANK
	.align		4
        /*00d4*/ 	.byte	0x04, 0x0a
        /*00d6*/ 	.short	(.L_1912 - .L_1911)
	.align		4
.L_1911:
        /*00d8*/ 	.word	index@(.nv.constant0._ZN5flash24flash_fwd_splitkv_kernelI23Flash_fwd_kernel_traitsILi64ELi64ELi128ELi4ELb0ELb0EN7cutlass6half_tE19Flash_kernel_traitsILi64ELi64ELi128ELi4ES3_EELb1ELb0ELb0ELb0ELb1ELb1ELb1ELb0EEEvNS_16Flash_fwd_paramsE)
        /*00dc*/ 	.short	0x0210
        /*00de*/ 	.short	0x01d0


	//----- nvinfo : EIATTR_SW_WAR
	.align		4
.L_1912:
        /*00e0*/ 	.byte	0x04, 0x36
        /*00e2*/ 	.short	(.L_1914 - .L_1913)
.L_1913:
        /*00e4*/ 	.word	0x00000008
.L_1914:


//--------------------- .nv.info._ZN5flash24flash_fwd_splitkv_kernelI23Flash_fwd_kernel_traitsILi64ELi64ELi128ELi4ELb0ELb0EN7cutlass6half_tE19Flash_kernel_traitsILi64ELi64ELi128ELi4ES3_EELb1ELb0ELb1ELb0ELb0ELb0ELb1ELb0EEEvNS_16Flash_fwd_paramsE --------------------------
	.section	.nv.info._ZN5flash24flash_fwd_splitkv_kernelI23Flash_fwd_kernel_traitsILi64ELi64ELi128ELi4ELb0ELb0EN7cutlass6half_tE19Flash_kernel_traitsILi64ELi64ELi128ELi4ES3_EELb1ELb0ELb1ELb0ELb0ELb0ELb1ELb0EEEvNS_16Flash_fwd_paramsE,"",@"SHT_CUDA_INFO"
	.sectionflags	@""
	.align	4


	//----- nvinfo : EIATTR_CUDA_API_VERSION
	.align		4
        /*0000*/ 	.byte	0x04, 0x37
        /*0002*/ 	.short	(.L_1916 - .L_1915)
.L_1915:
        /*0004*/ 	.word	0x00000082


	//----- nvinfo : EIATTR_KPARAM_INFO
	.align		4
.L_1916:
        /*0008*/ 	.byte	0x04, 0x17
        /*000a*/ 	.short	(.L_1918 - .L_1917)
.L_1917:
        /*000c*/ 	.word	0x00000000
        /*0010*/ 	.short	0x0000
        /*0012*/ 	.short	0x0000
        /*0014*/ 	.byte	0x00, 0xf0, 0x41, 0x07


	//----- nvinfo : EIATTR_SPARSE_MMA_MASK
	.align		4
.L_1918:
        /*0018*/ 	.byte	0x03, 0x50
        /*001a*/ 	.short	0x0000


	//----- nvinfo : EIATTR_MAXREG_COUNT
	.align		4
        /*001c*/ 	.byte	0x03, 0x1b
        /*001e*/ 	.short	0x00ff


	//----- nvinfo : EIATTR_NUM_BARRIERS
	.align		4
        /*0020*/ 	.byte	0x02, 0x4c
        /*0022*/ 	.byte	0x01
	.zero		1


	//----- nvinfo : EIATTR_MERCURY_ISA_VERSION
	.align		4
        /*0024*/ 	.byte	0x03, 0x5f
        /*0026*/ 	.short	0x0101


	//----- nvinfo : EIATTR_COOP_GROUP_MASK_REGIDS
	.align		4
        /*0028*/ 	.byte	0x04, 0x29
        /*002a*/ 	.short	(.L_1920 - .L_1919)


	//   ....[0]....
.L_1919:
        /*002c*/ 	.word	0xffffffff


	//   ....[1]....
        /*0030*/ 	.word	0xffffffff


	//   ....[2]....
        /*0034*/ 	.word	0xffffffff


	//   ....[3]....
        /*0038*/ 	.word	0xffffffff


	//   ....[4]....
        /*003c*/ 	.word	0xffffffff


	//   ....[5]....
        /*0040*/ 	.word	0xffffffff


	//   ....[6]....
        /*0044*/ 	.word	0xffffffff


	//   ....[7]....
        /*0048*/ 	.word	0xffffffff


	//   ....[8]....
        /*004c*/ 	.word	0xffffffff


	//   ....[9]....
        /*0050*/ 	.word	0xffffffff


	//   ....[10]....
        /*0054*/ 	.word	0xffffffff


	//   ....[11]....
        /*0058*/ 	.word	0xffffffff


	//   ....[12]....
        /*005c*/ 	.word	0xffffffff


	//   ....[13]....
        /*0060*/ 	.word	0xffffffff


	//   ....[14]....
        /*0064*/ 	.word	0xffffffff


	//   ....[15]....
        /*0068*/ 	.word	0xffffffff


	//----- nvinfo : EIATTR_COOP_GROUP_INSTR_OFFSETS
	.align		4
.L_1920:
        /*006c*/ 	.byte	0x04, 0x28
        /*006e*/ 	.short	(.L_1922 - .L_1921)


	//   ....[0]....
.L_1921:
        /*0070*/ 	.word	0x00005e20


	//   ....[1]....
        /*0074*/ 	.word	0x00005e40


	//   ....[2]....
        /*0078*/ 	.word	0x00005ed0


	//   ....[3]....
        /*007c*/ 	.word	0x00005ee0


	//   ....[4]....
        /*0080*/ 	.word	0x0000a160


	//   ....[5]....
        /*0084*/ 	.word	0x0000a170


	//   ....[6]....
        /*0088*/ 	.word	0x0000a1a0


	//   ....[7]....
        /*008c*/ 	.word	0x0000a1b0


	//   ....[8]....
        /*0090*/ 	.word	0x0000df60


	//   ....[9]....
        /*0094*/ 	.word	0x0000df70


	//   ....[10]....
        /*0098*/ 	.word	0x0000dfa0


	//   ....[11]....
        /*009c*/ 	.word	0x0000dfb0


	//   ....[12]....
        /*00a0*/ 	.word	0x0000f6d0


	//   ....[13]....
        /*00a4*/ 	.word	0x0000f710


	//   ....[14]....
        /*00a8*/ 	.word	0x0000f7a0


	//   ....[15]....
        /*00ac*/ 	.word	0x0000f7b0


	//----- nvinfo : EIATTR_EXIT_INSTR_OFFSETS
	.align		4
.L_1922:
        /*00b0*/ 	.byte	0x04, 0x1c
        /*00b2*/ 	.short	(.L_1924 - .L_1923)


	//   ....[0]....
.L_1923:
        /*00b4*/ 	.word	0x00000450


	//   ....[1]....
        /*00b8*/ 	.word	0x00000cc0


	//   ....[2]....
        /*00bc*/ 	.word	0x00000cf0


	//   ....[3]....
        /*00c0*/ 	.word	0x00010390


	//   ....[4]....
        /*00c4*/ 	.word	0x000103b0


	//----- nvinfo : EIATTR_CRS_STACK_SIZE
	.align		4
.L_1924:
        /*00c8*/ 	.byte	0x04, 0x1e
        /*00ca*/ 	.short	(.L_1926 - .L_1925)
.L_1925:
        /*00cc*/ 	.word	0x00000000


	//----- nvinfo : EIATTR_CBANK_PARAM_SIZE
	.align		4
.L_1926:
        /*00d0*/ 	.byte	0x03, 0x19
        /*00d2*/ 	.short	0x01d0


	//----- nvinfo : EIATTR_PARAM_CBANK
	.align		4
        /*00d4*/ 	.byte	0x04, 0x0a
        /*00d6*/ 	.short	(.L_1928 - .L_1927)
	.align		4
.L_1927:
        /*00d8*/ 	.word	index@(.nv.constant0._ZN5flash24flash_fwd_splitkv_kernelI23Flash_fwd_kernel_traitsILi64ELi64ELi128ELi4ELb0ELb0EN7cutlass6half_tE19Flash_kernel_traitsILi64ELi64ELi128ELi4ES3_EELb1ELb0ELb1ELb0ELb0ELb0ELb1ELb0EEEvNS_16Flash_fwd_paramsE)
        /*00dc*/ 	.short	0x0210
        /*00de*/ 	.short	0x01d0


	//----- nvinfo : EIATTR_SW_WAR
	.align		4
.L_1928:
        /*00e0*/ 	.byte	0x04, 0x36
        /*00e2*/ 	.short	(.L_1930 - .L_1929)
.L_1929:
        /*00e4*/ 	.word	0x00000008
.L_1930:


//--------------------- .nv.info._ZN5flash24flash_fwd_splitkv_kernelI23Flash_fwd_kernel_traitsILi64ELi64ELi128ELi4ELb0ELb0EN7cutlass6half_tE19Flash_kernel_traitsILi64ELi64ELi128ELi4ES3_EELb1ELb0ELb1ELb0ELb0ELb1ELb1ELb0EEEvNS_16Flash_fwd_paramsE --------------------------
	.section	.nv.info._ZN5flash24flash_fwd_splitkv_kernelI23Flash_fwd_kernel_traitsILi64ELi64ELi128ELi4ELb0ELb0EN7cutlass6half_tE19Flash_kernel_traitsILi64ELi64ELi128ELi4ES3_EELb1ELb0ELb1ELb0ELb0ELb1ELb1ELb0EEEvNS_16Flash_fwd_paramsE,"",@"SHT_CUDA_INFO"
	.sectionflags	@""
	.align	4


	//----- nvinfo : EIATTR_CUDA_API_VERSION
	.align		4
        /*0000*/ 	.byte	0x04, 0x37
        /*0002*/ 	.short	(.L_1932 - .L_1931)
.L_1931:
        /*0004*/ 	.word	0x00000082


	//----- nvinfo : EIATTR_KPARAM_INFO
	.align		4
.L_1932:
        /*0008*/ 	.byte	0x04, 0x17
        /*000a*/ 	.short	(.L_1934 - .L_1933)
.L_1933:
        /*000c*/ 	.word	0x00000000
        /*0010*/ 	.short	0x0000
        /*0012*/ 	.short	0x0000
        /*0014*/ 	.byte	0x00, 0xf0, 0x41, 0x07


	//----- nvinfo : EIATTR_SPARSE_MMA_MASK
	.align		4
.L_1934:
        /*0018*/ 	.byte	0x03, 0x50
        /*001a*/ 	.short	0x0000


	//----- nvinfo : EIATTR_MAXREG_COUNT
	.align		4
        /*001c*/ 	.byte	0x03, 0x1b
        /*001e*/ 	.short	0x00ff


	//----- nvinfo : EIATTR_NUM_BARRIERS
	.align		4
        /*0020*/ 	.byte	0x02, 0x4c
        /*0022*/ 	.byte	0x01
	.zero		1


	//----- nvinfo : EIATTR_MERCURY_ISA_VERSION
	.align		4
        /*0024*/ 	.byte	0x03, 0x5f
        /*0026*/ 	.short	0x0101


	//----- nvinfo : EIATTR_COOP_GROUP_MASK_REGIDS
	.align		4
        /*0028*/ 	.byte	0x04, 0x29
        /*002a*/ 	.short	(.L_1936 - .L_1935)


	//   ....[0]....
.L_1935:
        /*002c*/ 	.word	0xffffffff


	//   ....[1]....
        /*0030*/ 	.word	0xffffffff


	//   ....[2]....
        /*0034*/ 	.word	0xffffffff


	//   ....[3]....
        /*0038*/ 	.word	0xffffffff


	//   ....[4]....
        /*003c*/ 	.word	0xffffffff


	//   ....[5]....
        /*0040*/ 	.word	0xffffffff


	//   ....[6]....
        /*0044*/ 	.word	0xffffffff


	//   ....[7]....
        /*0048*/ 	.word	0xffffffff


	//   ....[8]....
        /*004c*/ 	.word	0xffffffff


	//   ....[9]....
        /*0050*/ 	.word	0xffffffff


	//   ....[10]....
        /*0054*/ 	.word	0xffffffff


	//   ....[11]....
        /*0058*/ 	.word	0xffffffff


	//   ....[12]....
        /*005c*/ 	.word	0xffffffff


	//   ....[13]....
        /*0060*/ 	.word	0xffffffff


	//   ....[14]....
        /*0064*/ 	.word	0xffffffff


	//   ....[15]....
        /*0068*/ 	.word	0xffffffff


	//----- nvinfo : EIATTR_COOP_GROUP_INSTR_OFFSETS
	.align		4
.L_1936:
        /*006c*/ 	.byte	0x04, 0x28
        /*006e*/ 	.short	(.L_1938 - .L_1937)


	//   ....[0]....
.L_1937:
        /*0070*/ 	.word	0x00006630


	//   ....[1]....
        /*0074*/ 	.word	0x00006650


	//   ....[2]....
        /*0078*/ 	.word	0x000066c0


	//   ....[3]....
        /*007c*/ 	.word	0x000066d0


	//   ....[4]....
        /*0080*/ 	.word	0x0000b170


	//   ....[5]....
        /*0084*/ 	.word	0x0000b180


	//   ....[6]....
        /*0088*/ 	.word	0x0000b1b0


	//   ....[7]....
        /*008c*/ 	.word	0x0000b1c0


	//   ....[8]....
        /*0090*/ 	.word	0x0000f730


	//   ....[9]....
        /*0094*/ 	.word	0x0000f740


	//   ....[10]....
        /*0098*/ 	.word	0x0000f770


	//   ....[11]....
        /*009c*/ 	.word	0x0000f780


	//   ....[12]....
        /*00a0*/ 	.word	0x00010e50


	//   ....[13]....
        /*00a4*/ 	.word	0x00010e90


	//   ....[14]....
        /*00a8*/ 	.word	0x00010f10


	//   ....[15]....
        /*00ac*/ 	.word	0x00010f20


	//----- nvinfo : EIATTR_EXIT_INSTR_OFFSETS
	.align		4
.L_1938:
        /*00b0*/ 	.byte	0x04, 0x1c
        /*00b2*/ 	.short	(.L_1940 - .L_1939)


	//   ....[0]....
.L_1939:
        /*00b4*/ 	.word	0x00000450


	//   ....[1]....
        /*00b8*/ 	.word	0x00000cc0


	//   ....[2]....
        /*00bc*/ 	.word	0x00000cf0


	//   ....[3]....
        /*00c0*/ 	.word	0x00011b10


	//   ....[4]....
        /*00c4*/ 	.word	0x00011b30


	//----- nvinfo : EIATTR_CRS_STACK_SIZE
	.align		4
.L_1940:
        /*00c8*/ 	.byte	0x04, 0x1e
        /*00ca*/ 	.short	(.L_1942 - .L_1941)
.L_1941:
        /*00cc*/ 	.word	0x00000000


	//----- nvinfo : EIATTR_CBANK_PARAM_SIZE
	.align		4
.L_1942:
        /*00d0*/ 	.byte	0x03, 0x19
        /*00d2*/ 	.short	0x01d0


	//----- nvinfo : EIATTR_PARAM_CBANK
	.align		4
        /*00d4*/ 	.byte	0x04, 0x0a
        /*00d6*/ 	.short	(.L_1944 - .L_1943)
	.align		4
.L_1943:
        /*00d8*/ 	.word	index@(.nv.constant0._ZN5flash24flash_fwd_splitkv_kernelI23Flash_fwd_kernel_traitsILi64ELi64ELi128ELi4ELb0ELb0EN7cutlass6half_tE19Flash_kernel_traitsILi64ELi64ELi128ELi4ES3_EELb1ELb0ELb1ELb0ELb0ELb1ELb1ELb0EEEvNS_16Flash_fwd_paramsE)
        /*00dc*/ 	.short	0x0210
        /*00de*/ 	.short	0x01d0


	//----- nvinfo : EIATTR_SW_WAR
	.align		4
.L_1944:
        /*00e0*/ 	.byte	0x04, 0x36
        /*00e2*/ 	.short	(.L_1946 - .L_1945)
.L_1945:
        /*00e4*/ 	.word	0x00000008
.L_1946:


//--------------------- .nv.info._ZN5flash24flash_fwd_splitkv_kernelI23Flash_fwd_kernel_traitsILi64ELi64ELi128ELi4ELb0ELb0EN7cutlass6half_tE19Flash_kernel_traitsILi64ELi64ELi128ELi4ES3_EELb1ELb0ELb0ELb0ELb1ELb0ELb1ELb1EEEvNS_16Flash_fwd_paramsE --------------------------
	.section	.nv.info._ZN5flash24flash_fwd_splitkv_kernelI23Flash_fwd_kernel_traitsILi64ELi64ELi128ELi4ELb0ELb0EN7cutlass6half_tE19Flash_kernel_traitsILi64ELi64ELi128ELi4ES3_EELb1ELb0ELb0ELb0ELb1ELb0ELb1ELb1EEEvNS_16Flash_fwd_paramsE,"",@"SHT_CUDA_INFO"
	.sectionflags	@""
	.align	4


	//----- nvinfo : EIATTR_CUDA_API_VERSION
	.align		4
        /*0000*/ 	.byte	0x04, 0x37
        /*0002*/ 	.short	(.L_1948 - .L_1947)
.L_1947:
        /*0004*/ 	.word	0x00000082


	//----- nvinfo : EIATTR_KPARAM_INFO
	.align		4
.L_1948:
        /*0008*/ 	.byte	0x04, 0x17
        /*000a*/ 	.short	(.L_1950 - .L_1949)
.L_1949:
        /*000c*/ 	.word	0x00000000
        /*0010*/ 	.short	0x0000
        /*0012*/ 	.short	0x0000
        /*0014*/ 	.byte	0x00, 0xf0, 0x41, 0x07


	//----- nvinfo : EIATTR_SPARSE_MMA_MASK
	.align		4
.L_1950:
        /*0018*/ 	.byte	0x03, 0x50
        /*001a*/ 	.short	0x0000


	//----- nvinfo : EIATTR_MAXREG_COUNT
	.align		4
        /*001c*/ 	.byte	0x03, 0x1b
        /*001e*/ 	.short	0x00ff


	//----- nvinfo : EIATTR_NUM_BARRIERS
	.align		4
        /*0020*/ 	.byte	0x02, 0x4c
        /*0022*/ 	.byte	0x01
	.zero		1


	//----- nvinfo : EIATTR_MERCURY_ISA_VERSION
	.align		4
        /*0024*/ 	.byte	0x03, 0x5f
        /*0026*/ 	.short	0x0101


	//----- nvinfo : EIATTR_COOP_GROUP_MASK_REGIDS
	.align		4
        /*0028*/ 	.byte	0x04, 0x29
        /*002a*/ 	.short	(.L_1952 - .L_1951)


	//   ....[0]....
.L_1951:
        /*002c*/ 	.word	0xffffffff


	//   ....[1]....
        /*0030*/ 	.word	0xffffffff


	//   ....[2]....
        /*0034*/ 	.word	0xffffffff


	//   ....[3]....
        /*0038*/ 	.word	0xffffffff


	//   ....[4]....
        /*003c*/ 	.word	0xffffffff


	//   ....[5]....
        /*0040*/ 	.word	0xffffffff


	//   ....[6]....
        /*0044*/ 	.word	0xffffffff


	//   ....[7]....
        /*0048*/ 	.word	0xffffffff


	//   ....[8]....
        /*004c*/ 	.word	0xffffffff


	//   ....[9]....
        /*0050*/ 	.word	0xffffffff


	//   ....[10]....
        /*0054*/ 	.word	0xffffffff


	//   ....[11]....
        /*0058*/ 	.word	0xffffffff


	//   ....[12]....
        /*005c*/ 	.word	0xffffffff


	//   ....[13]....
        /*0060*/ 	.word	0xffffffff


	//   ....[14]....
        /*0064*/ 	.word	0xffffffff


	//   ....[15]....
        /*0068*/ 	.word	0xffffffff


	//----- nvinfo : EIATTR_COOP_GROUP_INSTR_OFFSETS
	.align		4
.L_1952:
        /*006c*/ 	.byte	0x04, 0x28
        /*006e*/ 	.short	(.L_1954 - .L_1953)


	//   ....[0]....
.L_1953:
        /*0070*/ 	.word	0x0000df20


	//   ....[1]....
        /*0074*/ 	.word	0x0000df40


	//   ....[2]....
        /*0078*/ 	.word	0x0000dfe0


	//   ....[3]....
        /*007c*/ 	.word	0x0000dff0


	//   ....[4]....
        /*0080*/ 	.word	0x00011590


	//   ....[5]....
        /*0084*/ 	.word	0x000115e0


	//   ....[6]....
        /*0088*/ 	.word	0x00011600


	//   ....[7]....
        /*008c*/ 	.word	0x00011620


	//   ....[8]....
        /*0090*/ 	.word	0x000144d0


	//   ....[9]....
        /*0094*/ 	.word	0x000144f0


	//   ....[10]....
        /*0098*/ 	.word	0x00014530


	//   ....[11]....
        /*009c*/ 	.word	0x00014540


	//   ....[12]....
        /*00a0*/ 	.word	0x00015c50


	//   ....[13]....
        /*00a4*/ 	.word	0x00015c90


	//   ....[14]....
        /*00a8*/ 	.word	0x00015d30


	//   ....[15]....
        /*00ac*/ 	.word	0x00015d50


	//----- nvinfo : EIATTR_EXIT_INSTR_OFFSETS
	.align		4
.L_1954:
        /*00b0*/ 	.byte	0x04, 0x1c
        /*00b2*/ 	.short	(.L_1956 - .L_1955)


	//   ....[0]....
.L_1955:
        /*00b4*/ 	.word	0x00000440


	//   ....[1]....
        /*00b8*/ 	.word	0x00000c50


	//   ....[2]....
        /*00bc*/ 	.word	0x00000c80


	//   ....[3]....
        /*00c0*/ 	.word	0x000168e0


	//   ....[4]....
        /*00c4*/ 	.word	0x00016900


	//----- nvinfo : EIATTR_CRS_STACK_SIZE
	.align		4
.L_1956:
        /*00c8*/ 	.byte	0x04, 0x1e
        /*00ca*/ 	.short	(.L_1958 - .L_1957)
.L_1957:
        /*00cc*/ 	.word	0x00000000


	//----- nvinfo : EIATTR_CBANK_PARAM_SIZE
	.align		4
.L_1958:
        /*00d0*/ 	.byte	0x03, 0x19
        /*00d2*/ 	.short	0x01d0


	//----- nvinfo : EIATTR_PARAM_CBANK
	.align		4
        /*00d4*/ 	.byte	0x04, 0x0a
        /*00d6*/ 	.short	(.L_1960 - .L_1959)
	.align		4
.L_1959:
        /*00d8*/ 	.word	index@(.nv.constant0._ZN5flash24flash_fwd_splitkv_kernelI23Flash_fwd_kernel_traitsILi64ELi64ELi128ELi4ELb0ELb0EN7cutlass6half_tE19Flash_kernel_traitsILi64ELi64ELi128ELi4ES3_EELb1ELb0ELb0ELb0ELb1ELb0ELb1ELb1EEEvNS_16Flash_fwd_paramsE)
        /*00dc*/ 	.short	0x0210
        /*00de*/ 	.short	0x01d0


	//----- nvinfo : EIATTR_SW_WAR
	.align		4
.L_1960:
        /*00e0*/ 	.byte	0x04, 0x36
        /*00e2*/ 	.short	(.L_1962 - .L_1961)
.L_1961:
        /*00e4*/ 	.word	0x00000008
.L_1962:


//--------------------- .nv.info._ZN5flash24flash_fwd_splitkv_kernelI23Flash_fwd_kernel_traitsILi64ELi64ELi128ELi4ELb0ELb0EN7cutlass6half_tE19Flash_kernel_traitsILi64ELi64ELi128ELi4ES3_EELb1ELb0ELb0ELb0ELb1ELb1ELb1ELb1EEEvNS_16Flash_fwd_paramsE --------------------------
	.section	.nv.info._ZN5flash24flash_fwd_splitkv_kernelI23Flash_fwd_kernel_traitsILi64ELi64ELi128ELi4ELb0ELb0EN7cutlass6half_tE19Flash_kernel_traitsILi64ELi64ELi128ELi4ES3_EELb1ELb0ELb0ELb0ELb1ELb1ELb1ELb1EEEvNS_16Flash_fwd_paramsE,"",@"SHT_CUDA_INFO"
	.sectionflags	@""
	.align	4


	//----- nvinfo : EIATTR_CUDA_API_VERSION
	.align		4
        /*0000*/ 	.byte	0x04, 0x37
        /*0002*/ 	.short	(.L_1964 - .L_1963)
.L_1963:
        /*0004*/ 	.word	0x00000082


	//----- nvinfo : EIATTR_KPARAM_INFO
	.align		4
.L_1964:
        /*0008*/ 	.byte	0x04, 0x17
        /*000a*/ 	.short	(.L_1966 - .L_1965)
.L_1965:
        /*000c*/ 	.word	0x00000000
        /*0010*/ 	.short	0x0000
        /*0012*/ 	.short	0x0000
        /*0014*/ 	.byte	0x00, 0xf0, 0x41, 0x07


	//----- nvinfo : EIATTR_SPARSE_MMA_MASK
	.align		4
.L_1966:
        /*0018*/ 	.byte	0x03, 0x50
        /*001a*/ 	.short	0x0000


	//----- nvinfo : EIATTR_MAXREG_COUNT
	.align		4
        /*001c*/ 	.byte	0x03, 0x1b
        /*001e*/ 	.short	0x00ff


	//----- nvinfo : EIATTR_NUM_BARRIERS
	.align		4
        /*0020*/ 	.byte	0x02, 0x4c
        /*0022*/ 	.byte	0x01
	.zero		1


	//----- nvinfo : EIATTR_MERCURY_ISA_VERSION
	.align		4
        /*0024*/ 	.byte	0x03, 0x5f
        /*0026*/ 	.short	0x0101


	//----- nvinfo : EIATTR_COOP_GROUP_MASK_REGIDS
	.align		4
        /*0028*/ 	.byte	0x04, 0x29
        /*002a*/ 	.short	(.L_1968 - .L_1967)


	//   ....[0]....
.L_1967:
        /*002c*/ 	.word	0xffffffff


	//   ....[1]....
        /*0030*/ 	.word	0xffffffff


	//   ....[2]....
        /*0034*/ 	.word	0xffffffff


	//   ....[3]....
        /*0038*/ 	.word	0xffffffff


	//   ....[4]....
        /*003c*/ 	.word	0xffffffff


	//   ....[5]....
        /*0040*/ 	.word	0xffffffff


	//   ....[6]....
        /*0044*/ 	.word	0xffffffff


	//   ....[7]....
        /*0048*/ 	.word	0xffffffff


	//   ....[8]....
        /*004c*/ 	.word	0xffffffff


	//   ....[9]....
        /*0050*/ 	.word	0xffffffff


	//   ....[10]....
        /*0054*/ 	.word	0xffffffff


	//   ....[11]....
        /*0058*/ 	.word	0xffffffff


	//   ....[12]....
        /*005c*/ 	.word	0xffffffff


	//   ....[13]....
        /*0060*/ 	.word	0xffffffff


	//   ....[14]....
        /*0064*/ 	.word	0xffffffff


	//   ....[15]....
        /*0068*/ 	.word	0xffffffff


	//----- nvinfo : EIATTR_COOP_GROUP_INSTR_OFFSETS
	.align		4
.L_1968:
        /*006c*/ 	.byte	0x04, 0x28
        /*006e*/ 	.short	(.L_1970 - .L_1969)


	//   ....[0]....
.L_1969:
        /*0070*/ 	.word	0x0000e680


	//   ....[1]....
        /*0074*/ 	.word	0x0000e6a0


	//   ....[2]....
        /*0078*/ 	.word	0x0000e720


	//   ....[3]....
        /*007c*/ 	.word	0x0000e730


	//   ....[4]....
        /*0080*/ 	.word	0x000124c0


	//   ....[5]....
        /*0084*/ 	.word	0x00012500


	//   ....[6]....
        /*0088*/ 	.word	0x00012520


	//   ....[7]....
        /*008c*/ 	.word	0x00012540


	//   ....[8]....
        /*0090*/ 	.word	0x00015c60


	//   ....[9]....
        /*0094*/ 	.word	0x00015c70


	//   ....[10]....
        /*0098*/ 	.word	0x00015ca0


	//   ....[11]....
        /*009c*/ 	.word	0x00015cb0


	//   ....[12]....
        /*00a0*/ 	.word	0x00017370


	//   ....[13]....
        /*00a4*/ 	.word	0x000173b0


	//   ....[14]....
        /*00a8*/ 	.word	0x00017440


	//   ....[15]....
        /*00ac*/ 	.word	0x00017450


	//----- nvinfo : EIATTR_EXIT_INSTR_OFFSETS
	.align		4
.L_1970:
        /*00b0*/ 	.byte	0x04, 0x1c
        /*00b2*/ 	.short	(.L_1972 - .L_1971)


	//   ....[0]....
.L_1971:
        /*00b4*/ 	.word	0x00000440


	//   ....[1]....
        /*00b8*/ 	.word	0x00000c50


	//   ....[2]....
        /*00bc*/ 	.word	0x00000c80


	//   ....[3]....
        /*00c0*/ 	.word	0x00018020


	//   ....[4]....
        /*00c4*/ 	.word	0x00018040


	//----- nvinfo : EIATTR_CRS_STACK_SIZE
	.align		4
.L_1972:
        /*00c8*/ 	.byte	0x04, 0x1e
        /*00ca*/ 	.short	(.L_1974 - .L_1973)
.L_1973:
        /*00cc*/ 	.word	0x00000000


	//----- nvinfo : EIATTR_CBANK_PARAM_SIZE
	.align		4
.L_1974:
        /*00d0*/ 	.byte	0x03, 0x19
        /*00d2*/ 	.short	0x01d0


	//----- nvinfo : EIATTR_PARAM_CBANK
	.align		4
        /*00d4*/ 	.byte	0x04, 0x0a
        /*00d6*/ 	.short	(.L_1976 - .L_1975)
	.align		4
.L_1975:
        /*00d8*/ 	.word	index@(.nv.constant0._ZN5flash24flash_fwd_splitkv_kernelI23Flash_fwd_kernel_traitsILi64ELi64ELi128ELi4ELb0ELb0EN7cutlass6half_tE19Flash_kernel_traitsILi64ELi64ELi128ELi4ES3_EELb1ELb0ELb0ELb0ELb1ELb1ELb1ELb1EEEvNS_16Flash_fwd_paramsE)
        /*00dc*/ 	.short	0x0210
        /*00de*/ 	.short	0x01d0


	//----- nvinfo : EIATTR_SW_WAR
	.align		4
.L_1976:
        /*00e0*/ 	.byte	0x04, 0x36
        /*00e2*/ 	.short	(.L_1978 - .L_1977)
.L_1977:
        /*00e4*/ 	.word	0x00000008
.L_1978:


//--------------------- .nv.info._ZN5flash24flash_fwd_splitkv_kernelI23Flash_fwd_kernel_traitsILi64ELi64ELi128ELi4ELb0ELb0EN7cutlass6half_tE19Flash_kernel_traitsILi64ELi64ELi128ELi4ES3_EELb1ELb0ELb1ELb0ELb0ELb0ELb1ELb1EEEvNS_16Flash_fwd_paramsE --------------------------
	.section	.nv.info._ZN5flash24flash_fwd_splitkv_kernelI23Flash_fwd_kernel_traitsILi64ELi64ELi128ELi4ELb0ELb0EN7cutlass6half_tE19Flash_kernel_traitsILi64ELi64ELi128ELi4ES3_EELb1ELb0ELb1ELb0ELb0ELb0ELb1ELb1EEEvNS_16Flash_fwd_paramsE,"",@"SHT_CUDA_INFO"
	.sectionflags	@""
	.align	4


	//----- nvinfo : EIATTR_CUDA_API_VERSION
	.align		4
        /*0000*/ 	.byte	0x04, 0x37
        /*0002*/ 	.short	(.L_1980 - .L_1979)
.L_1979:
        /*0004*/ 	.word	0x00000082


	//----- nvinfo : EIATTR_KPARAM_INFO
	.align		4
.L_1980:
        /*0008*/ 	.byte	0x04, 0x17
        /*000a*/ 	.short	(.L_1982 - .L_1981)
.L_1981:
        /*000c*/ 	.word	0x00000000
        /*0010*/ 	.short	0x0000
        /*0012*/ 	.short	0x0000
        /*0014*/ 	.byte	0x00, 0xf0, 0x41, 0x07


	//----- nvinfo : EIATTR_SPARSE_MMA_MASK
	.align		4
.L_1982:
        /*0018*/ 	.byte	0x03, 0x50
        /*001a*/ 	.short	0x0000


	//----- nvinfo : EIATTR_MAXREG_COUNT
	.align		4
        /*001c*/ 	.byte	0x03, 0x1b
        /*001e*/ 	.short	0x00ff


	//----- nvinfo : EIATTR_NUM_BARRIERS
	.align		4
        /*0020*/ 	.byte	0x02, 0x4c
        /*0022*/ 	.byte	0x01
	.zero		1


	//----- nvinfo : EIATTR_MERCURY_ISA_VERSION
	.align		4
        /*0024*/ 	.byte	0x03, 0x5f
        /*0026*/ 	.short	0x0101


	//----- nvinfo : EIATTR_COOP_GROUP_MASK_REGIDS
	.align		4
        /*0028*/ 	.byte	0x04, 0x29
        /*002a*/ 	.short	(.L_1984 - .L_1983)


	//   ....[0]....
.L_1983:
        /*002c*/ 	.word	0xffffffff


	//   ....[1]....
        /*0030*/ 	.word	0xffffffff


	//   ....[2]....
        /*0034*/ 	.word	0xffffffff


	//   ....[3]....
        /*0038*/ 	.word	0xffffffff


	//   ....[4]....
        /*003c*/ 	.word	0xffffffff


	//   ....[5]....
        /*0040*/ 	.word	0xffffffff


	//   ....[6]....
        /*0044*/ 	.word	0xffffffff


	//   ....[7]....
        /*0048*/ 	.word	0xffffffff


	//   ....[8]....
        /*004c*/ 	.word	0xffffffff


	//   ....[9]....
        /*0050*/ 	.word	0xffffffff


	//   ....[10]....
        /*0054*/ 	.word	0xffffffff


	//   ....[11]....
        /*0058*/ 	.word	0xffffffff


	//   ....[12]....
        /*005c*/ 	.word	0xffffffff


	//   ....[13]....
        /*0060*/ 	.word	0xffffffff


	//   ....[14]....
        /*0064*/ 	.word	0xffffffff


	//   ....[15]....
        /*0068*/ 	.word	0xffffffff


	//----- nvinfo : EIATTR_COOP_GROUP_INSTR_OFFSETS
	.align		4
.L_1984:
        /*006c*/ 	.byte	0x04, 0x28
        /*006e*/ 	.short	(.L_1986 - .L_1985)


	//   ....[0]....
.L_1985:
        /*0070*/ 	.word	0x0000f990


	//   ....[1]....
        /*0074*/ 	.word	0x0000f9b0


	//   ....[2]....
        /*0078*/ 	.word	0x0000fa30


	//   ....[3]....
        /*007c*/ 	.word	0x0000faa0


	//   ....[4]....
        /*0080*/ 	.word	0x00013d90


	//   ....[5]....
        /*0084*/ 	.word	0x00013da0


	//   ....[6]....
        /*0088*/ 	.word	0x00013dd0


	//   ....[7]....
        /*008c*/ 	.word	0x00013de0


	//   ....[8]....
        /*0090*/ 	.word	0x00017b80


	//   ....[9]....
        /*0094*/ 	.word	0x00017b90


	//   ....[10]....
        /*0098*/ 	.word	0x00017bd0


	//   ....[11]....
        /*009c*/ 	.word	0x00017be0


	//   ....[12]....
        /*00a0*/ 	.word	0x000192f0


	//   ....[13]....
        /*00a4*/ 	.word	0x00019330


	//   ....[14]....
        /*00a8*/ 	.word	0x000193c0


	//   ....[15]....
        /*00ac*/ 	.word	0x000193d0


	//----- nvinfo : EIATTR_EXIT_INSTR_OFFSETS
	.align		4
.L_1986:
        /*00b0*/ 	.byte	0x04, 0x1c
        /*00b2*/ 	.short	(.L_1988 - .L_1987)


	//   ....[0]....
.L_1987:
        /*00b4*/ 	.word	0x00000440


	//   ....[1]....
        /*00b8*/ 	.word	0x00000d30


	//   ....[2]....
        /*00bc*/ 	.word	0x00000d60


	//   ....[3]....
        /*00c0*/ 	.word	0x00019ff0


	//   ....[4]....
        /*00c4*/ 	.word	0x0001a010


	//----- nvinfo : EIATTR_CRS_STACK_SIZE
	.align		4
.L_1988:
        /*00c8*/ 	.byte	0x04, 0x1e
        /*00ca*/ 	.short	(.L_1990 - .L_1989)
.L_1989:
        /*00cc*/ 	.word	0x00000000


	//----- nvinfo : EIATTR_CBANK_PARAM_SIZE
	.align		4
.L_1990:
        /*00d0*/ 	.byte	0x03, 0x19
        /*00d2*/ 	.short	0x01d0


	//----- nvinfo : EIATTR_PARAM_CBANK
	.align		4
        /*00d4*/ 	.byte	0x04, 0x0a
        /*00d6*/ 	.short	(.L_1992 - .L_1991)
	.align		4
.L_1991:
        /*00d8*/ 	.word	index@(.nv.constant0._ZN5flash24flash_fwd_splitkv_kernelI23Flash_fwd_kernel_traitsILi64ELi64ELi128ELi4ELb0ELb0EN7cutlass6half_tE19Flash_kernel_traitsILi64ELi64ELi128ELi4ES3_EELb1ELb0ELb1ELb0ELb0ELb0ELb1ELb1EEEvNS_16Flash_fwd_paramsE)
        /*00dc*/ 	.short	0x0210
        /*00de*/ 	.short	0x01d0


	//----- nvinfo : EIATTR_SW_WAR
	.align		4
.L_1992:
        /*00e0*/ 	.byte	0x04, 0x36
        /*00e2*/ 	.short	(.L_1994 - .L_1993)
.L_1993:
        /*00e4*/ 	.word	0x00000008
.L_1994:


//--------------------- .nv.info._ZN5flash24flash_fwd_splitkv_kernelI23Flash_fwd_kernel_traitsILi64ELi64ELi128ELi4ELb0ELb0EN7cutlass6half_tE19Flash_kernel_traitsILi64ELi64ELi128ELi4ES3_EELb1ELb0ELb1ELb0ELb0ELb1ELb1ELb1EEEvNS_16Flash_fwd_paramsE --------------------------
	.section	.nv.info._ZN5flash24flash_fwd_splitkv_kernelI23Flash_fwd_kernel_traitsILi64ELi64ELi128ELi4ELb0ELb0EN7cutlass6half_tE19Flash_kernel_traitsILi64ELi64ELi128ELi4ES3_EELb1ELb0ELb1ELb0ELb0ELb1ELb1ELb1EEEvNS_16Flash_fwd_paramsE,"",@"SHT_CUDA_INFO"
	.sectionflags	@""
	.align	4


	//----- nvinfo : EIATTR_CUDA_API_VERSION
	.align		4
        /*0000*/ 	.byte	0x04, 0x37
        /*0002*/ 	.short	(.L_1996 - .L_1995)
.L_1995:
        /*0004*/ 	.word	0x00000082


	//----- nvinfo : EIATTR_KPARAM_INFO
	.align		4
.L_1996:
        /*0008*/ 	.byte	0x04, 0x17
        /*000a*/ 	.short	(.L_1998 - .L_1997)
.L_1997:
        /*000c*/ 	.word	0x00000000
        /*0010*/ 	.short	0x0000
        /*0012*/ 	.short	0x0000
        /*0014*/ 	.byte	0x00, 0xf0, 0x41, 0x07


	//----- nvinfo : EIATTR_SPARSE_MMA_MASK
	.align		4
.L_1998:
        /*0018*/ 	.byte	0x03, 0x50
        /*001a*/ 	.short	0x0000


	//----- nvinfo : EIATTR_MAXREG_COUNT
	.align		4
        /*001c*/ 	.byte	0x03, 0x1b
        /*001e*/ 	.short	0x00ff


	//----- nvinfo : EIATTR_NUM_BARRIERS
	.align		4
        /*0020*/ 	.byte	0x02, 0x4c
        /*0022*/ 	.byte	0x01
	.zero		1


	//----- nvinfo : EIATTR_MERCURY_ISA_VERSION
	.align		4
        /*0024*/ 	.byte	0x03, 0x5f
        /*0026*/ 	.short	0x0101


	//----- nvinfo : EIATTR_COOP_GROUP_MASK_REGIDS
	.align		4
        /*0028*/ 	.byte	0x04, 0x29
        /*002a*/ 	.short	(.L_2000 - .L_1999)


	//   ....[0]....
.L_1999:
        /*002c*/ 	.word	0xffffffff


	//   ....[1]....
        /*0030*/ 	.word	0xffffffff


	//   ....[2]....
        /*0034*/ 	.word	0xffffffff


	//   ....[3]....
        /*0038*/ 	.word	0xffffffff


	//   ....[4]....
        /*003c*/ 	.word	0xffffffff


	//   ....[5]....
        /*0040*/ 	.word	0xffffffff


	//   ....[6]....
        /*0044*/ 	.word	0xffffffff


	//   ....[7]....
        /*0048*/ 	.word	0xffffffff


	//   ....[8]....
        /*004c*/ 	.word	0xffffffff


	//   ....[9]....
        /*0050*/ 	.word	0xffffffff


	//   ....[10]....
        /*0054*/ 	.word	0xffffffff


	//   ....[11]....
        /*0058*/ 	.word	0xffffffff


	//   ....[12]....
        /*005c*/ 	.word	0xffffffff


	//   ....[13]....
        /*0060*/ 	.word	0xffffffff


	//   ....[14]....
        /*0064*/ 	.word	0xffffffff


	//   ....[15]....
        /*0068*/ 	.word	0xffffffff


	//----- nvinfo : EIATTR_COOP_GROUP_INSTR_OFFSETS
	.align		4
.L_2000:
        /*006c*/ 	.byte	0x04, 0x28
        /*006e*/ 	.short	(.L_2002 - .L_2001)


	//   ....[0]....
.L_2001:
        /*0070*/ 	.word	0x00010120


	//   ....[1]....
        /*0074*/ 	.word	0x00010140


	//   ....[2]....
        /*0078*/ 	.word	0x000101b0


	//   ....[3]....
        /*007c*/ 	.word	0x000101e0


	//   ....[4]....
        /*0080*/ 	.word	0x00014d40


	//   ....[5]....
        /*0084*/ 	.word	0x00014d50


	//   ....[6]....
        /*0088*/ 	.word	0x00014d80


	//   ....[7]....
        /*008c*/ 	.word	0x00014d90


	//   ....[8]....
        /*0090*/ 	.word	0x00019380


	//   ....[9]....
        /*0094*/ 	.word	0x00019390


	//   ....[10]....
        /*0098*/ 	.word	0x000193c0


	//   ....[11]....
        /*009c*/ 	.word	0x000193d0


	//   ....[12]....
        /*00a0*/ 	.word	0x0001aaa0


	//   ....[13]....
        /*00a4*/ 	.word	0x0001aae0


	//   ....[14]....
        /*00a8*/ 	.word	0x0001ab70


	//   ....[15]....
        /*00ac*/ 	.word	0x0001ab80


	//----- nvinfo : EIATTR_EXIT_INSTR_OFFSETS
	.align		4
.L_2002:
        /*00b0*/ 	.byte	0x04, 0x1c
        /*00b2*/ 	.short	(.L_2004 - .L_2003)


	//   ....[0]....
.L_2003:
        /*00b4*/ 	.word	0x00000440


	//   ....[1]....
        /*00b8*/ 	.word	0x00000d30


	//   ....[2]....
        /*00bc*/ 	.word	0x00000d60


	//   ....[3]....
        /*00c0*/ 	.word	0x0001b7a0


	//   ....[4]....
        /*00c4*/ 	.word	0x0001b7c0


	//----- nvinfo : EIATTR_CRS_STACK_SIZE
	.align		4
.L_2004:
        /*00c8*/ 	.byte	0x04, 0x1e
        /*00ca*/ 	.short	(.L_2006 - .L_2005)
.L_2005:
        /*00cc*/ 	.word	0x00000000


	//----- nvinfo : EIATTR_CBANK_PARAM_SIZE
	.align		4
.L_2006:
        /*00d0*/ 	.byte	0x03, 0x19
        /*00d2*/ 	.short	0x01d0


	//----- nvinfo : EIATTR_PARAM_CBANK
	.align		4
        /*00d4*/ 	.byte	0x04, 0x0a
        /*00d6*/ 	.short	(.L_2008 - .L_2007)
	.align		4
.L_2007:
        /*00d8*/ 	.word	index@(.nv.constant0._ZN5flash24flash_fwd_splitkv_kernelI23Flash_fwd_kernel_traitsILi64ELi64ELi128ELi4ELb0ELb0EN7cutlass6half_tE19Flash_kernel_traitsILi64ELi64ELi128ELi4ES3_EELb1ELb0ELb1ELb0ELb0ELb1ELb1ELb1EEEvNS_16Flash_fwd_paramsE)
        /*00dc*/ 	.short	0x0210
        /*00de*/ 	.short	0x01d0


	//----- nvinfo : EIATTR_SW_WAR
	.align		4
.L_2008:
        /*00e0*/ 	.byte	0x04, 0x36
        /*00e2*/ 	.short	(.L_2010 - .L_2009)
.L_2009:
        /*00e4*/ 	.word	0x00000008
.L_2010:


//--------------------- .nv.callgraph             --------------------------
	.section	.nv.callgraph,"",@"SHT_CUDA_CALLGRAPH"
	.align	4
	.sectionentsize	8
	.align		4
        /*0000*/ 	.word	0x00000000
	.align		4
        /*0004*/ 	.word	0xffffffff
	.align		4
        /*0008*/ 	.word	0x00000000
	.align		4
        /*000c*/ 	.word	0xfffffffe
	.align		4
        /*0010*/ 	.word	0x00000000
	.align		4
        /*0014*/ 	.word	0xfffffffd
	.align		4
        /*0018*/ 	.word	0x00000000
	.align		4
        /*001c*/ 	.word	0xfffffffc


//--------------------- .nv.constant4             --------------------------
	.section	.nv.constant4,"a",@progbits
	.align	8
	.align		8
.nv.constant4:
        /*0000*/ 	.dword	_ZN78_INTERNAL_508b6885_42_flash_fwd_split_hdim64_fp16_causal_sm80_cu_0106449f_30314cuda3std3__45__cpo5beginE
	.align		8
        /*0008*/ 	.dword	_ZN78_INTERNAL_508b6885_42_flash_fwd_split_hdim64_fp16_causal_sm80_cu_0106449f_30314cuda3std3__45__cpo3endE
	.align		8
        /*0010*/ 	.dword	_ZN78_INTERNAL_508b6885_42_flash_fwd_split_hdim64_fp16_causal_sm80_cu_0106449f_30314cuda3std3__45__cpo6cbeginE
	.align		8
        /*0018*/ 	.dword	_ZN78_INTERNAL_508b6885_42_flash_fwd_split_hdim64_fp16_causal_sm80_cu_0106449f_30314cuda3std3__45__cpo4cendE
	.align		8
        /*0020*/ 	.dword	_ZN78_INTERNAL_508b6885_42_flash_fwd_split_hdim64_fp16_causal_sm80_cu_0106449f_30314cuda3std3__480_GLOBAL__N__508b6885_42_flash_fwd_split_hdim64_fp16_causal_sm80_cu_0106449f_30316ignoreE
	.align		8
        /*0028*/ 	.dword	_ZN78_INTERNAL_508b6885_42_flash_fwd_split_hdim64_fp16_causal_sm80_cu_0106449f_30314cuda3std3__419piecewise_constructE
	.align		8
        /*0030*/ 	.dword	_ZN78_INTERNAL_508b6885_42_flash_fwd_split_hdim64_fp16_causal_sm80_cu_0106449f_30314cuda3std3__48in_placeE
	.align		8
        /*0038*/ 	.dword	_ZN78_INTERNAL_508b6885_42_flash_fwd_split_hdim64_fp16_causal_sm80_cu_0106449f_30314cuda3std6ranges3__45__cpo4swapE
	.align		8
        /*0040*/ 	.dword	_ZN78_INTERNAL_508b6885_42_flash_fwd_split_hdim64_fp16_causal_sm80_cu_0106449f_30314cuda3std6ranges3__45__cpo9iter_moveE
	.align		8
        /*0048*/ 	.dword	_ZN78_INTERNAL_508b6885_42_flash_fwd_split_hdim64_fp16_causal_sm80_cu_0106449f_30314cute7productE
	.align		8
        /*0050*/ 	.dword	_ZN78_INTERNAL_508b6885_42_flash_fwd_split_hdim64_fp16_causal_sm80_cu_0106449f_30314cute1_E


//--------------------- .text._ZN5flash32flash_fwd_splitkv_combine_kernelI23Flash_fwd_kernel_traitsILi64ELi64ELi256ELi4ELb0ELb0EN7cutlass6half_tE19Flash_kernel_traitsILi64ELi64ELi256ELi4ES3_EELi8ELi7ELb0EEEvNS_16Flash_fwd_paramsE --------------------------
	.section	.text._ZN5flash32flash_fwd_splitkv_combine_kernelI23Flash_fwd_kernel_traitsILi64ELi64ELi256ELi4ELb0ELb0EN7cutlass6half_tE19Flash_kernel_traitsILi64ELi64ELi256ELi4ES3_EELi8ELi7ELb0EEEvNS_16Flash_fwd_paramsE,"ax",@progbits
	.align	128
        .global         _ZN5flash32flash_fwd_splitkv_combine_kernelI23Flash_fwd_kernel_traitsILi64ELi64ELi256ELi4ELb0ELb0EN7cutlass6half_tE19Flash_kernel_traitsILi64ELi64ELi256ELi4ES3_EELi8ELi7ELb0EEEvNS_16Flash_fwd_paramsE
        .type           _ZN5flash32flash_fwd_splitkv_combine_kernelI23Flash_fwd_kernel_traitsILi64ELi64ELi256ELi4ELb0ELb0EN7cutlass6half_tE19Flash_kernel_traitsILi64ELi64ELi256ELi4ES3_EELi8ELi7ELb0EEEvNS_16Flash_fwd_paramsE,@function
        .size           _ZN5flash32flash_fwd_splitkv_combine_kernelI23Flash_fwd_kernel_traitsILi64ELi64ELi256ELi4ELb0ELb0EN7cutlass6half_tE19Flash_kernel_traitsILi64ELi64ELi256ELi4ES3_EELi8ELi7ELb0EEEvNS_16Flash_fwd_paramsE,(.L_x_7832 - _ZN5flash32flash_fwd_splitkv_combine_kernelI23Flash_fwd_kernel_traitsILi64ELi64ELi256ELi4ELb0ELb0EN7cutlass6half_tE19Flash_kernel_traitsILi64ELi64ELi256ELi4ES3_EELi8ELi7ELb0EEEvNS_16Flash_fwd_paramsE)
        .other          _ZN5flash32flash_fwd_splitkv_combine_kernelI23Flash_fwd_kernel_traitsILi64ELi64ELi256ELi4ELb0ELb0EN7cutlass6half_tE19Flash_kernel_traitsILi64ELi64ELi256ELi4ES3_EELi8ELi7ELb0EEEvNS_16Flash_fwd_paramsE,@"STO_CUDA_ENTRY STV_DEFAULT"
_ZN5flash32flash_fwd_splitkv_combine_kernelI23Flash_fwd_kernel_traitsILi64ELi64ELi256ELi4ELb0ELb0EN7cutlass6half_tE19Flash_kernel_traitsILi64ELi64ELi256ELi4ES3_EELi8ELi7ELb0EEEvNS_16Flash_fwd_paramsE:
.text._ZN5flash32flash_fwd_splitkv_combine_kernelI23Flash_fwd_kernel_traitsILi64ELi64ELi256ELi4ELb0ELb0EN7cutlass6half_tE19Flash_kernel_traitsILi64ELi64ELi256ELi4ES3_EELi8ELi7ELb0EEEvNS_16Flash_fwd_paramsE:
[----:B------:R-:W-:Y:S08]  /*0000*/  LDC R1, c[0x0][0x28] ;  /* 0x00000a00ff017b82 */ /* 0x000ff00000000800 */
[----:B------:R-:W0:Y:S01]  /*0010*/  LDC.64 R2, c[0x0][0x2c0] ;  /* 0x0000b000ff027b82 */ /* 0x000e220000000a00 */
[----:B------:R-:W-:-:S07]  /*0020*/  ULDC UR5, c[0x0][0x270] ;  /* 0x00009c0000057ab9 */ /* 0x000fce0000000800 */
[----:B------:R-:W1:Y:S01]  /*0030*/  S2UR UR7, SR_CTAID.X ;  /* 0x00000000000779c3 */ /* 0x000e620000002500 */
[----:B0-----:R-:W-:Y:S01]  /*0040*/  IMAD R2, R2, UR5, RZ ;  /* 0x0000000502027c24 */ /* 0x001fe2000f8e02ff */
[----:B------:R-:W-:-:S03]  /*0050*/  USHF.R.S32.HI UR5, URZ, 0x1f, UR5 ;  /* 0x0000001f3f057899 */ /* 0x000fc60008011405 */
[----:B------:R-:W-:Y:S01]  /*0060*/  IMAD R12, R2, R3, RZ ;  /* 0x00000003020c7224 */ /* 0x000fe200078e02ff */
[----:B------:R-:W-:Y:S01]  /*0070*/  SHF.R.S32.HI R2, RZ, 0x1f, R3 ;  /* 0x0000001fff027819 */ /* 0x000fe20000011403 */
[----:B-1----:R-:W-:-:S03]  /*0080*/  USHF.L.U32 UR7, UR7, 0x3, URZ ;  /* 0x0000000307077899 */ /* 0x002fc6000800063f */
[----:B------:R-:W-:Y:S02]  /*0090*/  ISETP.LT.U32.AND P0, PT, R12, R3, PT ;  /* 0x000000030c00720c */ /* 0x000fe40003f01070 */
[----:B------:R-:W-:Y:S01]  /*00a0*/  SHF.R.S32.HI R5, RZ, 0x1f, R12 ;  /* 0x0000001fff057819 */ /* 0x000fe2000001140c */
[----:B------:R-:W-:-:S03]  /*00b0*/  USHF.R.S32.HI UR6, URZ, 0x1f, UR7 ;  /* 0x0000001f3f067899 */ /* 0x000fc60008011407 */
[----:B------:R-:W-:-:S04]  /*00c0*/  ISETP.LT.AND.EX P0, PT, R5, R2, PT, P0 ;  /* 0x000000020500720c */ /* 0x000fc80003f01300 */
[C---:B------:R-:W-:Y:S02]  /*00d0*/  SEL R2, R5.reuse, R2, P0 ;  /* 0x0000000205027207 */ /* 0x040fe40000000000 */
[----:B------:R-:W-:Y:S02]  /*00e0*/  SEL R40, R12, R3, P0 ;  /* 0x000000030c287207 */ /* 0x000fe40000000000 */
[----:B------:R-:W-:-:S04]  /*00f0*/  LOP3.LUT R0, R5, R2, RZ, 0xfc, !PT ;  /* 0x0000000205007212 */ /* 0x000fc800078efcff */
[----:B------:R-:W-:-:S13]  /*0100*/  ISETP.NE.U32.AND P1, PT, R0, RZ, PT ;  /* 0x000000ff0000720c */ /* 0x000fda0003f25070 */
[----:B------:R-:W-:Y:S05]  /*0110*/  @!P1 BRA `(.L_x_0) ;  /* 0x0000000000249947 */ /* 0x000fea0003800000 */
[----:B------:R-:W-:Y:S01]  /*0120*/  IMAD.MOV.U32 R27, RZ, RZ, R12 ;  /* 0x000000ffff1b7224 */ /* 0x000fe200078e000c */
[----:B------:R-:W-:Y:S01]  /*0130*/  MOV R25, R40 ;  /* 0x0000002800197202 */ /* 0x000fe20000000f00 */
[----:B------:R-:W-:Y:S01]  /*0140*/  IMAD.MOV.U32 R19, RZ, RZ, R5 ;  /* 0x000000ffff137224 */ /* 0x000fe200078e0005 */
[----:B------:R-:W-:Y:S02]  /*0150*/  MOV R24, R2 ;  /* 0x0000000200187202 */ /* 0x000fe40000000f00 */
[----:B------:R-:W-:Y:S02]  /*0160*/  MOV R23, 0x180 ;  /* 0x0000018000177802 */ /* 0x000fe40000000f00 */
[----:B------:R-:W-:Y:S05]  /*0170*/  CALL.REL.NOINC `($__internal_0_$__cuda_sm20_div_s64) ;  /* 0x0000004c00f47944 */ /* 0x000fea0003c00000 */
[----:B------:R-:W-:Y:S02]  /*0180*/  MOV R8, R0 ;  /* 0x0000000000087202 */ /* 0x000fe40000000f00 */
[----:B------:R-:W-:Y:S01]  /*0190*/  MOV R9, R25 ;  /* 0x0000001900097202 */ /* 0x000fe20000000f00 */
[----:B------:R-:W-:Y:S06]  /*01a0*/  BRA `(.L_x_1) ;  /* 0x00000000004c7947 */ /* 0x000fec0003800000 */
.L_x_0:
[----:B------:R-:W0:Y:S01]  /*01b0*/  I2F.U32.RP R6, R40 ;  /* 0x0000002800067306 */ /* 0x000e220000209000 */
[----:B------:R-:W-:Y:S02]  /*01c0*/  ISETP.NE.U32.AND P0, PT, R40, RZ, PT ;  /* 0x000000ff2800720c */ /* 0x000fe40003f05070 */
[----:B------:R-:W-:-:S05]  /*01d0*/  MOV R9, RZ ;  /* 0x000000ff00097202 */ /* 0x000fca0000000f00 */
[----:B0-----:R-:W0:Y:S02]  /*01e0*/  MUFU.RCP R6, R6 ;  /* 0x0000000600067308 */ /* 0x001e240000001000 */
[----:B0-----:R-:W-:-:S06]  /*01f0*/  VIADD R6, R6, 0xffffffe ;  /* 0x0ffffffe06067836 */ /* 0x001fcc0000000000 */
[----:B------:R0:W1:Y:S02]  /*0200*/  F2I.FTZ.U32.TRUNC.NTZ R7, R6 ;  /* 0x0000000600077305 */ /* 0x000064000021f000 */
[----:B0-----:R-:W-:Y:S01]  /*0210*/  HFMA2.MMA R6, -RZ, RZ, 0, 0 ;  /* 0x00000000ff067435 */ /* 0x001fe200000001ff */
[----:B-1----:R-:W-:-:S04]  /*0220*/  IMAD.MOV R0, RZ, RZ, -R7 ;  /* 0x000000ffff007224 */ /* 0x002fc800078e0a07 */
[----:B------:R-:W-:-:S05]  /*0230*/  IMAD R0, R0, R40, RZ ;  /* 0x0000002800007224 */ /* 0x000fca00078e02ff */
[----:B------:R-:W-:-:S06]  /*0240*/  IMAD.HI.U32 R0, R7, R0, R6 ;  /* 0x0000000007007227 */ /* 0x000fcc00078e0006 */
[----:B------:R-:W-:-:S04]  /*0250*/  IMAD.HI.U32 R8, R0, R12, RZ ;  /* 0x0000000c00087227 */ /* 0x000fc800078e00ff */
[----:B------:R-:W-:-:S04]  /*0260*/  IMAD.MOV R0, RZ, RZ, -R8 ;  /* 0x000000ffff007224 */ /* 0x000fc800078e0a08 */
[----:B------:R-:W-:-:S05]  /*0270*/  IMAD R0, R40, R0, R12 ;  /* 0x0000000028007224 */ /* 0x000fca00078e020c */
[----:B------:R-:W-:-:S13]  /*0280*/  ISETP.GE.U32.AND P2, PT, R0, R40, PT ;  /* 0x000000280000720c */ /* 0x000fda0003f46070 */
[----:B------:R-:W-:Y:S01]  /*0290*/  @P2 IADD3 R0, R0, -R40, RZ ;  /* 0x8000002800002210 */ /* 0x000fe20007ffe0ff */
[----:B------:R-:W-:-:S03]  /*02a0*/  @P2 VIADD R8, R8, 0x1 ;  /* 0x0000000108082836 */ /* 0x000fc60000000000 */
[----:B------:R-:W-:-:S13]  /*02b0*/  ISETP.GE.U32.AND P1, PT, R0, R40, PT ;  /* 0x000000280000720c */ /* 0x000fda0003f26070 */
[----:B------:R-:W-:Y:S02]  /*02c0*/  @P1 IADD3 R8, R8, 0x1, RZ ;  /* 0x0000000108081810 */ /* 0x000fe40007ffe0ff */
[----:B------:R-:W-:-:S07]  /*02d0*/  @!P0 LOP3.LUT R8, RZ, R40, RZ, 0x33, !PT ;  /* 0x00000028ff088212 */ /* 0x000fce00078e33ff */
.L_x_1:
[----:B------:R-:W-:Y:S01]  /*02e0*/  ULDC UR4, c[0x0][0x270] ;  /* 0x00009c0000047ab9 */ /* 0x000fe20000000800 */
[----:B------:R-:W-:Y:S01]  /*02f0*/  BSSY B0, `(.L_x_2) ;  /* 0x0000025000007945 */ /* 0x000fe20003800000 */
[----:B------:R-:W-:-:S04]  /*0300*/  ISETP.LT.U32.AND P0, PT, R8, UR4, PT ;  /* 0x0000000408007c0c */ /* 0x000fc8000bf01070 */
[----:B------:R-:W-:-:S04]  /*0310*/  ISETP.LT.AND.EX P0, PT, R9, UR5, PT, P0 ;  /* 0x0000000509007c0c */ /* 0x000fc8000bf01300 */
[C---:B------:R-:W-:Y:S02]  /*0320*/  SEL R6, R9.reuse, UR5, P0 ;  /* 0x0000000509067c07 */ /* 0x040fe40008000000 */
[----:B------:R-:W-:Y:S02]  /*0330*/  SEL R7, R8, UR4, P0 ;  /* 0x0000000408077c07 */ /* 0x000fe40008000000 */
        /* <DEDUP_REMOVED lines=11> */
[----:B------:R-:W-:Y:S05]  /*03f0*/  BRA `(.L_x_4) ;  /* 0x0000000000507947 */ /* 0x000fea0003800000 */
.L_x_3:
[----:B------:R-:W0:Y:S01]  /*0400*/  I2F.U32.RP R10, R7 ;  /* 0x00000007000a7306 */ /* 0x000e220000209000 */
[----:B------:R-:W-:-:S07]  /*0410*/  ISETP.NE.U32.AND P0, PT, R7, RZ, PT ;  /* 0x000000ff0700720c */ /* 0x000fce0003f05070 */
[----:B0-----:R-:W0:Y:S02]  /*0420*/  MUFU.RCP R10, R10 ;  /* 0x0000000a000a7308 */ /* 0x001e240000001000 */
[----:B0-----:R-:W-:-:S06]  /*0430*/  IADD3 R10, R10, 0xffffffe, RZ ;  /* 0x0ffffffe0a0a7810 */ /* 0x001fcc0007ffe0ff */
[----:B------:R-:W0:Y:S02]  /*0440*/  F2I.FTZ.U32.TRUNC.NTZ R11, R10 ;  /* 0x0000000a000b7305 */ /* 0x000e24000021f000 */
[----:B0-----:R-:W-:Y:S01]  /*0450*/  IADD3 R0, RZ, -R11, RZ ;  /* 0x8000000bff007210 */ /* 0x001fe20007ffe0ff */
[----:B------:R-:W-:-:S04]  /*0460*/  IMAD.MOV.U32 R10, RZ, RZ, RZ ;  /* 0x000000ffff0a7224 */ /* 0x000fc800078e00ff */
[----:B------:R-:W-:-:S04]  /*0470*/  IMAD R0, R0, R7, RZ ;  /* 0x0000000700007224 */ /* 0x000fc800078e02ff */
[----:B------:R-:W-:-:S06]  /*0480*/  IMAD.HI.U32 R0, R11, R0, R10 ;  /* 0x000000000b007227 */ /* 0x000fcc00078e000a */
[----:B------:R-:W-:-:S05]  /*0490*/  IMAD.HI.U32 R9, R0, R8, RZ ;  /* 0x0000000800097227 */ /* 0x000fca00078e00ff */
[----:B------:R-:W-:-:S05]  /*04a0*/  IADD3 R0, -R9, RZ, RZ ;  /* 0x000000ff09007210 */ /* 0x000fca0007ffe1ff */
[----:B------:R-:W-:-:S05]  /*04b0*/  IMAD R0, R7, R0, R8 ;  /* 0x0000000007007224 */ /* 0x000fca00078e0208 */
[----:B------:R-:W-:-:S13]  /*04c0*/  ISETP.GE.U32.AND P2, PT, R0, R7, PT ;  /* 0x000000070000720c */ /* 0x000fda0003f46070 */
[----:B------:R-:W-:Y:S01]  /*04d0*/  @P2 IMAD.IADD R0, R0, 0x1, -R7 ;  /* 0x0000000100002824 */ /* 0x000fe200078e0a07 */
[----:B------:R-:W-:-:S04]  /*04e0*/  @P2 IADD3 R9, R9, 0x1, RZ ;  /* 0x0000000109092810 */ /* 0x000fc80007ffe0ff */
[----:B------:R-:W-:-:S13]  /*04f0*/  ISETP.GE.U32.AND P1, PT, R0, R7, PT ;  /* 0x000000070000720c */ /* 0x000fda0003f26070 */
[----:B------:R-:W-:Y:S01]  /*0500*/  @P1 VIADD R9, R9, 0x1 ;  /* 0x0000000109091836 */ /* 0x000fe20000000000 */
[----:B------:R-:W-:-:S04]  /*0510*/  @!P0 LOP3.LUT R9, RZ, R7, RZ, 0x33, !PT ;  /* 0x00000007ff098212 */ /* 0x000fc800078e33ff */
[----:B------:R-:W-:Y:S01]  /*0520*/  MOV R8, R9 ;  /* 0x0000000900087202 */ /* 0x000fe20000000f00 */
[----:B------:R-:W-:Y:S02]  /*0530*/  IMAD.MOV.U32 R9, RZ, RZ, RZ ;  /* 0x000000ffff097224 */ /* 0x000fe400078e00ff */
.L_x_4:
[----:B------:R-:W-:Y:S05]  /*0540*/  BSYNC B0 ;  /* 0x0000000000007941 */ /* 0x000fea0003800000 */
.L_x_2:
[----:B------:R-:W0:Y:S01]  /*0550*/  LDC R0, c[0x0][0x2c4] ;  /* 0x0000b100ff007b82 */ /* 0x000e220000000800 */
[----:B------:R-:W-:Y:S01]  /*0560*/  BSSY B0, `(.L_x_5) ;  /* 0x000004b000007945 */ /* 0x000fe20003800000 */
[----:B0-----:R-:W-:Y:S01]  /*0570*/  IABS R4, R0 ;  /* 0x0000000000047213 */ /* 0x001fe20000000000 */
[C---:B------:R-:W-:Y:S01]  /*0580*/  VIADD R3, R0.reuse, 0xffffffff ;  /* 0xffffffff00037836 */ /* 0x040fe20000000000 */
[----:B------:R-:W-:Y:S02]  /*0590*/  ISETP.NE.AND P3, PT, R0, RZ, PT ;  /* 0x000000ff0000720c */ /* 0x000fe40003f65270 */
[----:B------:R-:W0:Y:S01]  /*05a0*/  I2F.RP R14, R4 ;  /* 0x00000004000e7306 */ /* 0x000e220000209400 */
[----:B------:R-:W-:-:S05]  /*05b0*/  IMAD.IADD R10, R3, 0x1, R4 ;  /* 0x00000001030a7824 */ /* 0x000fca00078e0204 */
[----:B------:R-:W-:Y:S02]  /*05c0*/  IABS R11, R10 ;  /* 0x0000000a000b7213 */ /* 0x000fe40000000000 */
[----:B0-----:R-:W0:Y:S02]  /*05d0*/  MUFU.RCP R14, R14 ;  /* 0x0000000e000e7308 */ /* 0x001e240000001000 */
[----:B0-----:R-:W-:-:S06]  /*05e0*/  VIADD R14, R14, 0xffffffe ;  /* 0x0ffffffe0e0e7836 */ /* 0x001fcc0000000000 */
[----:B------:R-:W0:Y:S02]  /*05f0*/  F2I.FTZ.U32.TRUNC.NTZ R15, R14 ;  /* 0x0000000e000f7305 */ /* 0x000e24000021f000 */
[----:B0-----:R-:W-:Y:S02]  /*0600*/  IMAD.MOV R13, RZ, RZ, -R15 ;  /* 0x000000ffff0d7224 */ /* 0x001fe400078e0a0f */
[----:B------:R-:W-:Y:S02]  /*0610*/  IMAD.MOV.U32 R14, RZ, RZ, RZ ;  /* 0x000000ffff0e7224 */ /* 0x000fe400078e00ff */
[----:B------:R-:W-:-:S04]  /*0620*/  IMAD R13, R13, R4, RZ ;  /* 0x000000040d0d7224 */ /* 0x000fc800078e02ff */
[----:B------:R-:W-:-:S04]  /*0630*/  IMAD.HI.U32 R13, R15, R13, R14 ;  /* 0x0000000d0f0d7227 */ /* 0x000fc800078e000e */
[----:B------:R-:W-:-:S04]  /*0640*/  IMAD.MOV.U32 R14, RZ, RZ, R11 ;  /* 0x000000ffff0e7224 */ /* 0x000fc800078e000b */
[----:B------:R-:W-:-:S04]  /*0650*/  IMAD.HI.U32 R11, R13, R14, RZ ;  /* 0x0000000e0d0b7227 */ /* 0x000fc800078e00ff */
[----:B------:R-:W-:-:S04]  /*0660*/  IMAD.MOV R13, RZ, RZ, -R11 ;  /* 0x000000ffff0d7224 */ /* 0x000fc800078e0a0b */
[----:B------:R-:W-:-:S05]  /*0670*/  IMAD R13, R4, R13, R14 ;  /* 0x0000000d040d7224 */ /* 0x000fca00078e020e */
[----:B------:R-:W-:-:S13]  /*0680*/  ISETP.GT.U32.AND P1, PT, R4, R13, PT ;  /* 0x0000000d0400720c */ /* 0x000fda0003f24070 */
[----:B------:R-:W-:Y:S02]  /*0690*/  @!P1 IMAD.IADD R13, R13, 0x1, -R4 ;  /* 0x000000010d0d9824 */ /* 0x000fe400078e0a04 */
[----:B------:R-:W-:Y:S01]  /*06a0*/  @!P1 VIADD R11, R11, 0x1 ;  /* 0x000000010b0b9836 */ /* 0x000fe20000000000 */
[----:B------:R-:W-:Y:S02]  /*06b0*/  ISETP.NE.AND P1, PT, R0, RZ, PT ;  /* 0x000000ff0000720c */ /* 0x000fe40003f25270 */
[-C--:B------:R-:W-:Y:S02]  /*06c0*/  ISETP.GE.U32.AND P2, PT, R13, R4.reuse, PT ;  /* 0x000000040d00720c */ /* 0x080fe40003f46070 */
[C---:B------:R-:W-:Y:S02]  /*06d0*/  LOP3.LUT R13, R10.reuse, R4, RZ, 0x3c, !PT ;  /* 0x000000040a0d7212 */ /* 0x040fe400078e3cff */
[----:B------:R-:W-:Y:S02]  /*06e0*/  LOP3.LUT R10, R10, R0, RZ, 0x3c, !PT ;  /* 0x000000000a0a7212 */ /* 0x000fe400078e3cff */
[----:B------:R-:W-:-:S07]  /*06f0*/  ISETP.GE.AND P0, PT, R13, RZ, PT ;  /* 0x000000ff0d00720c */ /* 0x000fce0003f06270 */
[----:B------:R-:W-:Y:S01]  /*0700*/  @P2 VIADD R11, R11, 0x1 ;  /* 0x000000010b0b2836 */ /* 0x000fe20000000000 */
[----:B------:R-:W-:-:S03]  /*0710*/  ISETP.GT.AND P2, PT, R0, RZ, PT ;  /* 0x000000ff0000720c */ /* 0x000fc60003f44270 */
[--C-:B------:R-:W-:Y:S02]  /*0720*/  IMAD.MOV.U32 R18, RZ, RZ, R11.reuse ;  /* 0x000000ffff127224 */ /* 0x100fe400078e000b */
[----:B------:R-:W-:Y:S01]  /*0730*/  IMAD.MOV.U32 R13, RZ, RZ, R11 ;  /* 0x000000ffff0d7224 */ /* 0x000fe200078e000b */
[----:B------:R-:W-:Y:S01]  /*0740*/  SHF.R.S32.HI R11, RZ, 0x1f, R0 ;  /* 0x0000001fff0b7819 */ /* 0x000fe20000011400 */
[----:B------:R-:W-:Y:S01]  /*0750*/  @!P0 IMAD.MOV R18, RZ, RZ, -R18 ;  /* 0x000000ffff128224 */ /* 0x000fe200078e0a12 */
[----:B------:R-:W-:Y:S02]  /*0760*/  @!P1 LOP3.LUT R18, RZ, R4, RZ, 0x33, !PT ;  /* 0x00000004ff129212 */ /* 0x000fe400078e33ff */
[----:B------:R-:W-:Y:S02]  /*0770*/  ISETP.GE.AND P1, PT, R10, RZ, PT ;  /* 0x000000ff0a00720c */ /* 0x000fe40003f26270 */
[----:B------:R-:W-:Y:S02]  /*0780*/  ISETP.LT.U32.AND P0, PT, R7, R18, PT ;  /* 0x000000120700720c */ /* 0x000fe40003f01070 */
[----:B------:R-:W-:-:S02]  /*0790*/  SHF.R.S32.HI R17, RZ, 0x1f, R18 ;  /* 0x0000001fff117819 */ /* 0x000fc40000011412 */
[----:B------:R-:W-:Y:S01]  /*07a0*/  LEA.HI.SX32 R10, R0, 0x1, 0x1 ;  /* 0x00000001000a7811 */ /* 0x000fe200078f0aff */
[----:B------:R-:W-:Y:S01]  /*07b0*/  @!P2 IMAD.MOV R10, RZ, RZ, R11 ;  /* 0x000000ffff0aa224 */ /* 0x000fe200078e020b */
[----:B------:R-:W-:-:S04]  /*07c0*/  ISETP.LT.AND.EX P0, PT, R6, R17, PT, P0 ;  /* 0x000000110600720c */ /* 0x000fc80003f01300 */
[C---:B------:R-:W-:Y:S01]  /*07d0*/  SEL R17, R6.reuse, R17, P0 ;  /* 0x0000001106117207 */ /* 0x040fe20000000000 */
[----:B------:R-:W-:Y:S01]  /*07e0*/  @!P1 IMAD.MOV R13, RZ, RZ, -R13 ;  /* 0x000000ffff0d9224 */ /* 0x000fe200078e0a0d */
[----:B------:R-:W-:Y:S02]  /*07f0*/  @!P3 LOP3.LUT R13, RZ, R0, RZ, 0x33, !PT ;  /* 0x00000000ff0db212 */ /* 0x000fe400078e33ff */
[----:B------:R-:W-:Y:S02]  /*0800*/  LOP3.LUT R4, R6, R17, RZ, 0xfc, !PT ;  /* 0x0000001106047212 */ /* 0x000fe400078efcff */
[----:B------:R-:W-:Y:S02]  /*0810*/  SEL R18, R7, R18, P0 ;  /* 0x0000001207127207 */ /* 0x000fe40000000000 */
[----:B------:R-:W-:Y:S01]  /*0820*/  ISETP.NE.U32.AND P1, PT, R4, RZ, PT ;  /* 0x000000ff0400720c */ /* 0x000fe20003f25070 */
[----:B------:R-:W-:-:S12]  /*0830*/  IMAD R4, R13, R10, RZ ;  /* 0x0000000a0d047224 */ /* 0x000fd800078e02ff */
        /* <DEDUP_REMOVED lines=10> */
.L_x_6:
        /* <DEDUP_REMOVED lines=18> */
[----:B------:R-:W-:Y:S02]  /*0a00*/  @!P0 LOP3.LUT R30, RZ, R18, RZ, 0x33, !PT ;  /* 0x00000012ff1e8212 */ /* 0x000fe400078e33ff */
.L_x_7:
[----:B------:R-:W-:Y:S05]  /*0a10*/  BSYNC B0 ;  /* 0x0000000000007941 */ /* 0x000fea0003800000 */
.L_x_5:
[----:B------:R-:W0:Y:S01]  /*0a20*/  LDC R0, c[0x0][0x2c4] ;  /* 0x0000b100ff007b82 */ /* 0x000e220000000800 */
[----:B------:R-:W-:Y:S01]  /*0a30*/  ULDC UR5, c[0x0][0x270] ;  /* 0x00009c0000057ab9 */ /* 0x000fe20000000800 */
[-C--:B------:R-:W-:Y:S01]  /*0a40*/  IABS R10, R4.reuse ;  /* 0x00000004000a7213 */ /* 0x080fe20000000000 */
[----:B------:R-:W-:Y:S01]  /*0a50*/  IMAD.MOV.U32 R22, RZ, RZ, RZ ;  /* 0x000000ffff167224 */ /* 0x000fe200078e00ff */
[----:B------:R-:W-:Y:S01]  /*0a60*/  IABS R15, R4 ;  /* 0x00000004000f7213 */ /* 0x000fe20000000000 */
[----:B------:R-:W1:Y:S01]  /*0a70*/  S2R R39, SR_TID.X ;  /* 0x0000000000277919 */ /* 0x000e620000002100 */
[----:B------:R-:W2:Y:S01]  /*0a80*/  I2F.RP R6, R10 ;  /* 0x0000000a00067306 */ /* 0x000ea20000209400 */
[----:B------:R-:W-:Y:S02]  /*0a90*/  BSSY B0, `(.L_x_8) ;  /* 0x0000076000007945 */ /* 0x000fe40003800000 */
[----:B------:R-:W-:-:S05]  /*0aa0*/  IMAD.MOV R15, RZ, RZ, -R15 ;  /* 0x000000ffff0f7224 */ /* 0x000fca00078e0a0f */
[----:B--2---:R-:W2:Y:S01]  /*0ab0*/  MUFU.RCP R6, R6 ;  /* 0x0000000600067308 */ /* 0x004ea20000001000 */
[----:B0-----:R-:W-:Y:S01]  /*0ac0*/  IMAD R7, R0, UR5, RZ ;  /* 0x0000000500077c24 */ /* 0x001fe2000f8e02ff */
[----:B------:R-:W-:Y:S01]  /*0ad0*/  IABS R11, R0 ;  /* 0x00000000000b7213 */ /* 0x000fe20000000000 */
[----:B------:R-:W-:-:S03]  /*0ae0*/  UIADD3 UR5, UR5, -0x1, URZ ;  /* 0xffffffff05057890 */ /* 0x000fc6000fffe03f */
[-C--:B------:R-:W-:Y:S02]  /*0af0*/  IABS R13, R7.reuse ;  /* 0x00000007000d7213 */ /* 0x080fe40000000000 */
[----:B------:R-:W0:Y:S01]  /*0b00*/  I2F.RP R24, R11 ;  /* 0x0000000b00187306 */ /* 0x000e220000209400 */
[----:B------:R-:W-:Y:S02]  /*0b10*/  IABS R19, R7 ;  /* 0x0000000700137213 */ /* 0x000fe40000000000 */
[----:B------:R-:W-:-:S03]  /*0b20*/  ISETP.NE.AND P5, PT, R7, RZ, PT ;  /* 0x000000ff0700720c */ /* 0x000fc60003fa5270 */
[----:B------:R-:W-:Y:S02]  /*0b30*/  IMAD.MOV R19, RZ, RZ, -R19 ;  /* 0x000000ffff137224 */ /* 0x000fe400078e0a13 */
[----:B------:R-:W3:Y:S01]  /*0b40*/  I2F.RP R26, R13 ;  /* 0x0000000d001a7306 */ /* 0x000ee20000209400 */
[----:B--2---:R-:W-:-:S07]  /*0b50*/  VIADD R6, R6, 0xffffffe ;  /* 0x0ffffffe06067836 */ /* 0x004fce0000000000 */
[----:B0-----:R-:W0:Y:S08]  /*0b60*/  MUFU.RCP R24, R24 ;  /* 0x0000001800187308 */ /* 0x001e300000001000 */
[----:B---3--:R-:W2:Y:S08]  /*0b70*/  MUFU.RCP R26, R26 ;  /* 0x0000001a001a7308 */ /* 0x008eb00000001000 */
[----:B------:R-:W3:Y:S01]  /*0b80*/  F2I.FTZ.U32.TRUNC.NTZ R23, R6 ;  /* 0x0000000600177305 */ /* 0x000ee2000021f000 */
[----:B0-----:R-:W-:-:S07]  /*0b90*/  VIADD R24, R24, 0xffffffe ;  /* 0x0ffffffe18187836 */ /* 0x001fce0000000000 */
[----:B------:R-:W0:Y:S01]  /*0ba0*/  F2I.FTZ.U32.TRUNC.NTZ R25, R24 ;  /* 0x0000001800197305 */ /* 0x000e22000021f000 */
[----:B--2---:R-:W-:Y:S02]  /*0bb0*/  VIADD R26, R26, 0xffffffe ;  /* 0x0ffffffe1a1a7836 */ /* 0x004fe40000000000 */
[----:B---3--:R-:W-:-:S05]  /*0bc0*/  IMAD.MOV R14, RZ, RZ, -R23 ;  /* 0x000000ffff0e7224 */ /* 0x008fca00078e0a17 */
[----:B------:R-:W2:Y:S01]  /*0bd0*/  F2I.FTZ.U32.TRUNC.NTZ R27, R26 ;  /* 0x0000001a001b7305 */ /* 0x000ea2000021f000 */
[----:B------:R-:W-:Y:S02]  /*0be0*/  VIADD R6, R10, UR5 ;  /* 0x000000050a067c36 */ /* 0x000fe40008000000 */
[----:B------:R-:W-:-:S03]  /*0bf0*/  IMAD R14, R14, R10, RZ ;  /* 0x0000000a0e0e7224 */ /* 0x000fc600078e02ff */
[----:B------:R-:W-:Y:S01]  /*0c00*/  IABS R16, R6 ;  /* 0x0000000600107213 */ /* 0x000fe20000000000 */
[----:B------:R-:W-:-:S04]  /*0c10*/  IMAD.HI.U32 R14, R23, R14, R22 ;  /* 0x0000000e170e7227 */ /* 0x000fc800078e0016 */
[----:B------:R-:W-:Y:S02]  /*0c20*/  IMAD.IADD R22, R3, 0x1, R13 ;  /* 0x0000000103167824 */ /* 0x000fe400078e020d */
[----:B0-----:R-:W-:Y:S02]  /*0c30*/  IMAD.MOV R3, RZ, RZ, -R25 ;  /* 0x000000ffff037224 */ /* 0x001fe400078e0a19 */
[----:B--2---:R-:W-:Y:S01]  /*0c40*/  IMAD.MOV R21, RZ, RZ, -R27 ;  /* 0x000000ffff157224 */ /* 0x004fe200078e0a1b */
[----:B------:R-:W-:Y:S01]  /*0c50*/  IABS R20, R22 ;  /* 0x0000001600147213 */ /* 0x000fe20000000000 */
[----:B------:R-:W-:Y:S02]  /*0c60*/  IMAD.MOV.U32 R26, RZ, RZ, RZ ;  /* 0x000000ffff1a7224 */ /* 0x000fe400078e00ff */
[----:B------:R-:W-:Y:S02]  /*0c70*/  IMAD R21, R21, R13, RZ ;  /* 0x0000000d15157224 */ /* 0x000fe400078e02ff */
[----:B------:R-:W-:-:S02]  /*0c80*/  IMAD R3, R3, R11, RZ ;  /* 0x0000000b03037224 */ /* 0x000fc400078e02ff */
[----:B------:R-:W-:-:S04]  /*0c90*/  IMAD.HI.U32 R21, R27, R21, R26 ;  /* 0x000000151b157227 */ /* 0x000fc800078e001a */
[----:B------:R-:W-:Y:S02]  /*0ca0*/  IMAD.MOV.U32 R24, RZ, RZ, RZ ;  /* 0x000000ffff187224 */ /* 0x000fe400078e00ff */
[----:B------:R-:W-:-:S04]  /*0cb0*/  IMAD.HI.U32 R21, R21, R20, RZ ;  /* 0x0000001415157227 */ /* 0x000fc800078e00ff */
[----:B------:R-:W-:Y:S02]  /*0cc0*/  IMAD R19, R21, R19, R20 ;  /* 0x0000001315137224 */ /* 0x000fe400078e0214 */
[----:B------:R-:W-:-:S03]  /*0cd0*/  IMAD.HI.U32 R3, R25, R3, R24 ;  /* 0x0000000319037227 */ /* 0x000fc600078e0018 */
[----:B------:R-:W-:Y:S01]  /*0ce0*/  ISETP.GT.U32.AND P4, PT, R13, R19, PT ;  /* 0x000000130d00720c */ /* 0x000fe20003f84070 */
[----:B------:R-:W-:-:S04]  /*0cf0*/  IMAD.HI.U32 R14, R14, R16, RZ ;  /* 0x000000100e0e7227 */ /* 0x000fc800078e00ff */
[----:B------:R-:W-:-:S04]  /*0d00*/  IMAD.HI.U32 R3, R3, R20, RZ ;  /* 0x0000001403037227 */ /* 0x000fc800078e00ff */
[----:B------:R-:W-:Y:S01]  /*0d10*/  IMAD R16, R14, R15, R16 ;  /* 0x0000000f0e107224 */ /* 0x000fe200078e0210 */
[----:B------:R-:W-:-:S03]  /*0d20*/  IADD3 R15, -R3, RZ, RZ ;  /* 0x000000ff030f7210 */ /* 0x000fc60007ffe1ff */
[----:B------:R-:W-:Y:S01]  /*0d30*/  @!P4 IMAD.IADD R19, R19, 0x1, -R13 ;  /* 0x000000011313c824 */ /* 0x000fe200078e0a0d */
[----:B------:R-:W-:Y:S01]  /*0d40*/  ISETP.GT.U32.AND P3, PT, R10, R16, PT ;  /* 0x000000100a00720c */ /* 0x000fe20003f64070 */
[----:B------:R-:W-:Y:S02]  /*0d50*/  IMAD R15, R11, R15, R20 ;  /* 0x0000000f0b0f7224 */ /* 0x000fe400078e0214 */
[----:B------:R-:W-:Y:S01]  /*0d60*/  @!P4 VIADD R21, R21, 0x1 ;  /* 0x000000011515c836 */ /* 0x000fe20000000000 */
[-C--:B------:R-:W-:Y:S02]  /*0d70*/  ISETP.GE.U32.AND P2, PT, R19, R13.reuse, PT ;  /* 0x0000000d1300720c */ /* 0x080fe40003f46070 */
[----:B------:R-:W-:Y:S02]  /*0d80*/  LOP3.LUT R19, R22, R13, RZ, 0x3c, !PT ;  /* 0x0000000d16137212 */ /* 0x000fe400078e3cff */
[----:B------:R-:W-:Y:S02]  /*0d90*/  ISETP.GT.U32.AND P0, PT, R11, R15, PT ;  /* 0x0000000f0b00720c */ /* 0x000fe40003f04070 */
[----:B------:R-:W-:-:S02]  /*0da0*/  ISETP.GE.AND P1, PT, R19, RZ, PT ;  /* 0x000000ff1300720c */ /* 0x000fc40003f26270 */
[----:B------:R-:W-:Y:S01]  /*0db0*/  LOP3.LUT R22, R22, R0, RZ, 0x3c, !PT ;  /* 0x0000000016167212 */ /* 0x000fe200078e3cff */
[----:B------:R-:W-:Y:S02]  /*0dc0*/  @!P3 IMAD.IADD R16, R16, 0x1, -R10 ;  /* 0x000000011010b824 */ /* 0x000fe400078e0a0a */
[----:B------:R-:W-:Y:S01]  /*0dd0*/  @!P3 VIADD R14, R14, 0x1 ;  /* 0x000000010e0eb836 */ /* 0x000fe20000000000 */
[----:B------:R-:W-:Y:S01]  /*0de0*/  ISETP.NE.AND P3, PT, R4, RZ, PT ;  /* 0x000000ff0400720c */ /* 0x000fe20003f65270 */
[----:B------:R-:W-:Y:S01]  /*0df0*/  @P2 VIADD R21, R21, 0x1 ;  /* 0x0000000115152836 */ /* 0x000fe20000000000 */
[-C--:B------:R-:W-:Y:S02]  /*0e00*/  ISETP.GE.U32.AND P6, PT, R16, R10.reuse, PT ;  /* 0x0000000a1000720c */ /* 0x080fe40003fc6070 */
[----:B------:R-:W-:Y:S01]  /*0e10*/  LOP3.LUT R16, R6, R10, RZ, 0x3c, !PT ;  /* 0x0000000a06107212 */ /* 0x000fe200078e3cff */
[----:B------:R-:W-:Y:S02]  /*0e20*/  @!P0 IMAD.IADD R15, R15, 0x1, -R11 ;  /* 0x000000010f0f8824 */ /* 0x000fe400078e0a0b */
[----:B------:R-:W-:Y:S01]  /*0e30*/  @!P1 IMAD.MOV R21, RZ, RZ, -R21 ;  /* 0x000000ffff159224 */ /* 0x000fe200078e0a15 */
[----:B------:R-:W-:Y:S01]  /*0e40*/  ISETP.GE.AND P2, PT, R16, RZ, PT ;  /* 0x000000ff1000720c */ /* 0x000fe20003f46270 */
[----:B------:R-:W-:Y:S01]  /*0e50*/  @!P0 VIADD R3, R3, 0x1 ;  /* 0x0000000103038836 */ /* 0x000fe20000000000 */
[----:B------:R-:W-:-:S02]  /*0e60*/  @!P5 LOP3.LUT R21, RZ, R13, RZ, 0x33, !PT ;  /* 0x0000000dff15d212 */ /* 0x000fc400078e33ff */
[----:B------:R-:W-:Y:S02]  /*0e70*/  ISETP.GE.U32.AND P4, PT, R15, R11, PT ;  /* 0x0000000b0f00720c */ /* 0x000fe40003f86070 */
[----:B------:R-:W-:Y:S02]  /*0e80*/  ISETP.LT.U32.AND P0, PT, R8, R21, PT ;  /* 0x000000150800720c */ /* 0x000fe40003f01070 */
[----:B------:R-:W-:Y:S02]  /*0e90*/  SHF.R.S32.HI R13, RZ, 0x1f, R21 ;  /* 0x0000001fff0d7819 */ /* 0x000fe40000011415 */
[----:B------:R-:W-:Y:S02]  /*0ea0*/  ISETP.GE.AND P1, PT, R22, RZ, PT ;  /* 0x000000ff1600720c */ /* 0x000fe40003f26270 */
[----:B------:R-:W-:Y:S02]  /*0eb0*/  @P6 IADD3 R14, R14, 0x1, RZ ;  /* 0x000000010e0e6810 */ /* 0x000fe40007ffe0ff */
[----:B------:R-:W-:-:S02]  /*0ec0*/  ISETP.LT.AND.EX P0, PT, R9, R13, PT, P0 ;  /* 0x0000000d0900720c */ /* 0x000fc40003f01300 */
[----:B------:R-:W-:Y:S01]  /*0ed0*/  ISETP.GT.AND P5, PT, R7, RZ, PT ;  /* 0x000000ff0700720c */ /* 0x000fe20003fa4270 */
[----:B------:R-:W-:Y:S01]  /*0ee0*/  @!P2 IMAD.MOV R14, RZ, RZ, -R14 ;  /* 0x000000ffff0ea224 */ /* 0x000fe200078e0a0e */
[----:B------:R-:W-:Y:S01]  /*0ef0*/  SEL R13, R9, R13, P0 ;  /* 0x0000000d090d7207 */ /* 0x000fe20000000000 */
[----:B------:R-:W-:Y:S01]  /*0f00*/  @P4 VIADD R3, R3, 0x1 ;  /* 0x0000000103034836 */ /* 0x000fe20000000000 */
[----:B------:R-:W-:Y:S02]  /*0f10*/  @!P3 LOP3.LUT R14, RZ, R10, RZ, 0x33, !PT ;  /* 0x0000000aff0eb212 */ /* 0x000fe400078e33ff */
[----:B------:R-:W-:Y:S01]  /*0f20*/  SHF.R.S32.HI R10, RZ, 0x1f, R7 ;  /* 0x0000001fff0a7819 */ /* 0x000fe20000011407 */
[----:B------:R-:W-:Y:S01]  /*0f30*/  @!P1 IMAD.MOV R3, RZ, RZ, -R3 ;  /* 0x000000ffff039224 */ /* 0x000fe200078e0a03 */
[----:B------:R-:W-:Y:S02]  /*0f40*/  LEA.HI.SX32 R11, R7, 0x1, 0x1 ;  /* 0x00000001070b7811 */ /* 0x000fe400078f0aff */
[----:B------:R-:W-:-:S02]  /*0f50*/  LOP3.LUT R7, R9, R13, RZ, 0xfc, !PT ;  /* 0x0000000d09077212 */ /* 0x000fc400078efcff */
[----:B------:R-:W-:Y:S01]  /*0f60*/  ISETP.NE.AND P2, PT, R0, RZ, PT ;  /* 0x000000ff0000720c */ /* 0x000fe20003f45270 */
[----:B------:R-:W-:Y:S01]  /*0f70*/  @!P5 IMAD.MOV R11, RZ, RZ, R10 ;  /* 0x000000ffff0bd224 */ /* 0x000fe200078e020a */
[----:B------:R-:W-:Y:S02]  /*0f80*/  ISETP.NE.U32.AND P1, PT, R7, RZ, PT ;  /* 0x000000ff0700720c */ /* 0x000fe40003f25070 */
[----:B------:R-:W-:Y:S02]  /*0f90*/  ISETP.LT.U32.AND P3, PT, R30, R14, PT ;  /* 0x0000000e1e00720c */ /* 0x000fe40003f61070 */
[----:B------:R-:W-:-:S04]  /*0fa0*/  SHF.R.S32.HI R15, RZ, 0x1f, R14 ;  /* 0x0000001fff0f7819 */ /* 0x000fc8000001140e */
[----:B------:R-:W-:-:S03]  /*0fb0*/  ISETP.LT.AND.EX P3, PT, R31, R15, PT, P3 ;  /* 0x0000000f1f00720c */ /* 0x000fc60003f61330 */
[----:B------:R-:W-:Y:S02]  /*0fc0*/  @!P2 LOP3.LUT R3, RZ, R0, RZ, 0x33, !PT ;  /* 0x00000000ff03a212 */ /* 0x000fe400078e33ff */
[----:B------:R-:W-:Y:S02]  /*0fd0*/  SEL R16, R30, R14, P3 ;  /* 0x0000000e1e107207 */ /* 0x000fe40001800000 */
[----:B------:R-:W-:Y:S01]  /*0fe0*/  SEL R15, R31, R15, P3 ;  /* 0x0000000f1f0f7207 */ /* 0x000fe20001800000 */
[----:B------:R-:W-:Y:S01]  /*0ff0*/  IMAD R3, R3, R11, RZ ;  /* 0x0000000b03037224 */ /* 0x000fe200078e02ff */
[----:B------:R-:W-:Y:S01]  /*1000*/  SEL R14, R8, R21, P0 ;  /* 0x00000015080e7207 */ /* 0x000fe20000000000 */
[----:B-1----:R-:W-:Y:S06]  /*1010*/  @!P1 BRA `(.L_x_9) ;  /* 0x0000000000249947 */ /* 0x002fec0003800000 */
        /* <DEDUP_REMOVED lines=9> */
.L_x_9:
        /* <DEDUP_REMOVED lines=20> */
.L_x_10:
[----:B------:R-:W-:Y:S05]  /*11f0*/  BSYNC B0 ;  /* 0x0000000000007941 */ /* 0x000fea0003800000 */
.L_x_8:
[----:B------:R-:W-:Y:S01]  /*1200*/  SHF.R.S32.HI R10, RZ, 0x1f, R39 ;  /* 0x0000001fff0a7819 */ /* 0x000fe20000011427 */
[----:B------:R-:W-:Y:S01]  /*1210*/  ULDC UR4, c[0x0][0x3c4] ;  /* 0x0000f10000047ab9 */ /* 0x000fe20000000800 */
[----:B------:R-:W-:Y:S01]  /*1220*/  IADD3 R19, P0, R12, -UR7, RZ ;  /* 0x800000070c137c10 */ /* 0x000fe2000ff1e0ff */
[----:B------:R-:W-:Y:S01]  /*1230*/  ULDC.64 UR8, c[0x0][0x208] ;  /* 0x0000820000087ab9 */ /* 0x000fe20000000a00 */
[----:B------:R-:W-:Y:S02]  /*1240*/  LEA.HI R0, R10, R39, RZ, 0x3 ;  /* 0x000000270a007211 */ /* 0x000fe400078f18ff */
[----:B------:R-:W-:Y:S02]  /*1250*/  IADD3.X R7, R5, ~UR6, RZ, P0, !PT ;  /* 0x8000000605077c10 */ /* 0x000fe400087fe4ff */
[----:B------:R-:W-:Y:S02]  /*1260*/  LOP3.LUT R11, R0, 0xfffffff8, RZ, 0xc0, !PT ;  /* 0xfffffff8000b7812 */ /* 0x000fe400078ec0ff */
[----:B------:R-:W-:-:S03]  /*1270*/  SHF.R.S32.HI R0, RZ, 0x3, R0 ;  /* 0x00000003ff007819 */ /* 0x000fc60000011400 */
[----:B------:R-:W-:Y:S02]  /*1280*/  IMAD.IADD R11, R39, 0x1, -R11 ;  /* 0x00000001270b7824 */ /* 0x000fe400078e0a0b */
[C---:B------:R-:W-:Y:S02]  /*1290*/  VIADD R22, R0.reuse, 0x10 ;  /* 0x0000001000167836 */ /* 0x040fe40000000000 */
[C---:B------:R-:W-:Y:S01]  /*12a0*/  VIADD R27, R0.reuse, 0x20 ;  /* 0x00000020001b7836 */ /* 0x040fe20000000000 */
[----:B------:R-:W-:Y:S01]  /*12b0*/  ISETP.GT.U32.AND P1, PT, R19, R11, PT ;  /* 0x0000000b1300720c */ /* 0x000fe20003f24070 */
[----:B------:R-:W-:Y:S01]  /*12c0*/  VIADD R35, R0, 0x30 ;  /* 0x0000003000237836 */ /* 0x000fe20000000000 */
[----:B------:R-:W-:Y:S02]  /*12d0*/  SHF.R.S32.HI R19, RZ, 0x1f, R11 ;  /* 0x0000001fff137819 */ /* 0x000fe4000001140b */
[----:B------:R-:W-:Y:S02]  /*12e0*/  IADD3 R28, P3, R11, UR7, RZ ;  /* 0x000000070b1c7c10 */ /* 0x000fe4000ff7e0ff */
[----:B------:R-:W-:-:S02]  /*12f0*/  ISETP.GT.AND.EX P1, PT, R7, R19, PT, P1 ;  /* 0x000000130700720c */ /* 0x000fc40003f24310 */
[----:B------:R-:W-:Y:S02]  /*1300*/  IADD3.X R29, R19, UR6, RZ, P3, !PT ;  /* 0x00000006131d7c10 */ /* 0x000fe40009ffe4ff */
[----:B------:R-:W-:Y:S02]  /*1310*/  ISETP.GE.OR P2, PT, R0, UR4, !P1 ;  /* 0x0000000400007c0c */ /* 0x000fe4000cf46670 */
[----:B------:R-:W-:Y:S02]  /*1320*/  ISETP.GE.OR P0, PT, R22, UR4, !P1 ;  /* 0x0000000416007c0c */ /* 0x000fe4000cf06670 */
[----:B------:R-:W-:Y:S02]  /*1330*/  ISETP.GE.OR P6, PT, R27, UR4, !P1 ;  /* 0x000000041b007c0c */ /* 0x000fe4000cfc6670 */
[----:B------:R-:W-:-:S07]  /*1340*/  ISETP.GE.OR P5, PT, R35, UR4, !P1 ;  /* 0x0000000423007c0c */ /* 0x000fce000cfa6670 */
[----:B------:R-:W0:Y:S01]  /*1350*/  @!P2 LDC.64 R24, c[0x0][0x2b8] ;  /* 0x0000ae00ff18ab82 */ /* 0x000e220000000a00 */
[----:B------:R-:W-:Y:S01]  /*1360*/  @!P2 SHF.R.S32.HI R19, RZ, 0x1f, R0 ;  /* 0x0000001fff13a819 */ /* 0x000fe20000011400 */
[----:B------:R-:W-:Y:S01]  /*1370*/  @!P2 IMAD.MOV.U32 R46, RZ, RZ, R28 ;  /* 0x000000ffff2ea224 */ /* 0x000fe200078e001c */
[----:B------:R-:W-:Y:S01]  /*1380*/  @!P0 SHF.R.S32.HI R7, RZ, 0x1f, R22 ;  /* 0x0000001fff078819 */ /* 0x000fe20000011416 */
[----:B------:R-:W-:Y:S01]  /*1390*/  @!P2 IMAD.MOV.U32 R47, RZ, RZ, R29 ;  /* 0x000000ffff2fa224 */ /* 0x000fe200078e001d */
[----:B------:R-:W-:Y:S01]  /*13a0*/  @!P6 SHF.R.S32.HI R37, RZ, 0x1f, R27 ;  /* 0x0000001fff25e819 */ /* 0x000fe2000001141b */
[----:B------:R-:W-:Y:S01]  /*13b0*/  @!P2 IMAD R19, R19, R12, RZ ;  /* 0x0000000c1313a224 */ /* 0x000fe200078e02ff */
[----:B------:R-:W-:Y:S01]  /*13c0*/  @!P6 MOV R42, R28 ;  /* 0x0000001c002ae202 */ /* 0x000fe20000000f00 */
[----:B------:R-:W1:Y:S01]  /*13d0*/  @!P0 LDC.64 R20, c[0x0][0x2b8] ;  /* 0x0000ae00ff148b82 */ /* 0x000e620000000a00 */
[----:B------:R-:W-:Y:S02]  /*13e0*/  @!P0 IMAD R7, R7, R12, RZ ;  /* 0x0000000c07078224 */ /* 0x000fe400078e02ff */
[----:B------:R-:W-:-:S04]  /*13f0*/  @!P0 IMAD.WIDE.U32 R32, R12, R22, R28 ;  /* 0x000000160c208225 */ /* 0x000fc800078e001c */
[-C--:B------:R-:W-:Y:S02]  /*1400*/  @!P0 IMAD R7, R22, R5.reuse, R7 ;  /* 0x0000000516078224 */ /* 0x080fe400078e0207 */
[----:B------:R-:W-:Y:S01]  /*1410*/  @!P2 IMAD.WIDE.U32 R46, R12, R0, R46 ;  /* 0x000000000c2ea225 */ /* 0x000fe200078e002e */
[----:B------:R-:W2:Y:S03]  /*1420*/  @!P6 LDC.64 R22, c[0x0][0x2b8] ;  /* 0x0000ae00ff16eb82 */ /* 0x000ea60000000a00 */
[----:B------:R-:W-:Y:S02]  /*1430*/  @!P2 IMAD R19, R0, R5, R19 ;  /* 0x000000050013a224 */ /* 0x000fe400078e0213 */
[----:B------:R-:W-:Y:S01]  /*1440*/  @!P0 IMAD.IADD R7, R33, 0x1, R7 ;  /* 0x0000000121078824 */ /* 0x000fe200078e0207 */
[----:B0-----:R-:W-:Y:S01]  /*1450*/  @!P2 LEA R26, P4, R46, R24, 0x2 ;  /* 0x000000182e1aa211 */ /* 0x001fe200078810ff */
[----:B------:R-:W-:-:S02]  /*1460*/  @!P6 IMAD.MOV.U32 R43, RZ, RZ, R29 ;  /* 0x000000ffff2be224 */ /* 0x000fc400078e001d */
[----:B------:R-:W-:Y:S02]  /*1470*/  @!P6 IMAD R37, R37, R12, RZ ;  /* 0x0000000c2525e224 */ /* 0x000fe400078e02ff */
[----:B------:R-:W-:Y:S02]  /*1480*/  @!P2 IMAD.IADD R19, R47, 0x1, R19 ;  /* 0x000000012f13a824 */ /* 0x000fe400078e0213 */
[----:B------:R-:W-:Y:S01]  /*1490*/  VIADD R24, R0, 0x40 ;  /* 0x0000004000187836 */ /* 0x000fe20000000000 */
[----:B-1----:R-:W-:Y:S01]  /*14a0*/  @!P0 LEA R44, P3, R32, R20, 0x2 ;  /* 0x00000014202c8211 */ /* 0x002fe200078610ff */
[----:B------:R-:W-:-:S03]  /*14b0*/  @!P6 IMAD.WIDE.U32 R42, R12, R27, R42 ;  /* 0x0000001b0c2ae225 */ /* 0x000fc600078e002a */
[----:B------:R-:W-:Y:S01]  /*14c0*/  @!P0 LEA.HI.X R45, R32, R21, R7, 0x2, P3 ;  /* 0x00000015202d8211 */ /* 0x000fe200018f1407 */
[----:B------:R-:W-:Y:S01]  /*14d0*/  @!P6 IMAD R37, R27, R5, R37 ;  /* 0x000000051b25e224 */ /* 0x000fe200078e0225 */
[----:B------:R-:W-:Y:S01]  /*14e0*/  @!P2 LEA.HI.X R27, R46, R25, R19, 0x2, P4 ;  /* 0x000000192e1ba211 */ /* 0x000fe200020f1413 */
[----:B------:R-:W0:Y:S01]  /*14f0*/  @!P5 LDC.64 R20, c[0x0][0x2b8] ;  /* 0x0000ae00ff14db82 */ /* 0x000e220000000a00 */
[----:B------:R-:W-:Y:S01]  /*1500*/  ISETP.GE.OR P4, PT, R24, UR4, !P1 ;  /* 0x0000000418007c0c */ /* 0x000fe2000cf86670 */
[----:B------:R-:W-:Y:S01]  /*1510*/  IMAD.MOV.U32 R32, RZ, RZ, -0x800000 ;  /* 0xff800000ff207424 */ /* 0x000fe200078e00ff */
[----:B------:R-:W-:Y:S01]  /*1520*/  MOV R19, 0xff800000 ;  /* 0xff80000000137802 */ /* 0x000fe20000000f00 */
[----:B------:R-:W-:Y:S01]  /*1530*/  VIADD R34, R0, 0x50 ;  /* 0x0000005000227836 */ /* 0x000fe20000000000 */
[----:B------:R-:W-:-:S03]  /*1540*/  @!P5 SHF.R.S32.HI R25, RZ, 0x1f, R35 ;  /* 0x0000001fff19d819 */ /* 0x000fc60000011423 */
[----:B------:R1:W3:Y:S01]  /*1550*/  @!P2 LDG.E R32, desc[UR8][R26.64] ;  /* 0x000000081a20a981 */ /* 0x0002e2000c1e1900 */
[----:B------:R-:W-:Y:S01]  /*1560*/  ISETP.GE.OR P3, PT, R34, UR4, !P1 ;  /* 0x0000000422007c0c */ /* 0x000fe2000cf66670 */
[----:B------:R-:W-:Y:S02]  /*1570*/  @!P5 IMAD R25, R25, R12, RZ ;  /* 0x0000000c1919d224 */ /* 0x000fe400078e02ff */
[----:B------:R4:W5:Y:S01]  /*1580*/  @!P0 LDG.E R19, desc[UR8][R44.64] ;  /* 0x000000082c138981 */ /* 0x000962000c1e1900 */
[----:B------:R-:W-:Y:S01]  /*1590*/  @!P6 IMAD.IADD R37, R43, 0x1, R37 ;  /* 0x000000012b25e824 */ /* 0x000fe200078e0225 */
[----:B--2---:R-:W-:Y:S01]  /*15a0*/  @!P6 LEA R36, P0, R42, R22, 0x2 ;  /* 0x000000162a24e211 */ /* 0x004fe200078010ff */
[----:B------:R-:W-:Y:S01]  /*15b0*/  @!P5 IMAD R25, R35, R5, R25 ;  /* 0x000000052319d224 */ /* 0x000fe200078e0219 */
[----:B------:R-:W-:Y:S01]  /*15c0*/  @!P4 SHF.R.S32.HI R38, RZ, 0x1f, R24 ;  /* 0x0000001fff26c819 */ /* 0x000fe20000011418 */
[----:B------:R-:W-:Y:S01]  /*15d0*/  VIADD R33, R0, 0x60 ;  /* 0x0000006000217836 */ /* 0x000fe20000000000 */
[----:B------:R-:W-:Y:S01]  /*15e0*/  @!P6 LEA.HI.X R37, R42, R23, R37, 0x2, P0 ;  /* 0x000000172a25e211 */ /* 0x000fe200000f1425 */
[----:B------:R-:W-:-:S02]  /*15f0*/  VIADD R7, R0, 0x70 ;  /* 0x0000007000077836 */ /* 0x000fc40000000000 */
[----:B------:R-:W-:Y:S01]  /*1600*/  @!P4 IMAD.MOV.U32 R48, RZ, RZ, R28 ;  /* 0x000000ffff30c224 */ /* 0x000fe200078e001c */
[----:B------:R-:W-:Y:S01]  /*1610*/  ISETP.GE.OR P2, PT, R33, UR4, !P1 ;  /* 0x0000000421007c0c */ /* 0x000fe2000cf46670 */
[----:B------:R-:W-:Y:S01]  /*1620*/  @!P4 IMAD.MOV.U32 R49, RZ, RZ, R29 ;  /* 0x000000ffff31c224 */ /* 0x000fe200078e001d */
[----:B------:R-:W-:Y:S01]  /*1630*/  ISETP.GE.OR P1, PT, R7, UR4, !P1 ;  /* 0x0000000407007c0c */ /* 0x000fe2000cf26670 */
[----:B------:R-:W-:Y:S02]  /*1640*/  @!P4 IMAD R38, R38, R12, RZ ;  /* 0x0000000c2626c224 */ /* 0x000fe400078e02ff */
[----:B------:R-:W-:Y:S01]  /*1650*/  @!P4 IMAD.WIDE.U32 R48, R12, R24, R48 ;  /* 0x000000180c30c225 */ /* 0x000fe200078e0030 */
[----:B-1----:R-:W1:Y:S01]  /*1660*/  @!P4 LDC.64 R26, c[0x0][0x2b8] ;  /* 0x0000ae00ff1acb82 */ /* 0x002e620000000a00 */
[----:B----4-:R-:W-:Y:S02]  /*1670*/  @!P5 MOV R45, R29 ;  /* 0x0000001d002dd202 */ /* 0x010fe40000000f00 */
[----:B------:R-:W-:-:S05]  /*1680*/  @!P5 IMAD.MOV.U32 R44, RZ, RZ, R28 ;  /* 0x000000ffff2cd224 */ /* 0x000fca00078e001c */
[----:B------:R-:W2:Y:S01]  /*1690*/  @!P2 LDC.64 R22, c[0x0][0x2b8] ;  /* 0x0000ae00ff16ab82 */ /* 0x000ea20000000a00 */
[----:B------:R-:W-:Y:S01]  /*16a0*/  @!P5 IMAD.WIDE.U32 R44, R12, R35, R44 ;  /* 0x000000230c2cd225 */ /* 0x000fe200078e002c */
[----:B------:R-:W-:-:S03]  /*16b0*/  @!P2 SHF.R.S32.HI R35, RZ, 0x1f, R33 ;  /* 0x0000001fff23a819 */ /* 0x000fc60000011421 */
[----:B------:R-:W-:Y:S01]  /*16c0*/  @!P5 IMAD.IADD R25, R45, 0x1, R25 ;  /* 0x000000012d19d824 */ /* 0x000fe200078e0219 */
[----:B0-----:R-:W-:Y:S01]  /*16d0*/  @!P5 LEA R42, P0, R44, R20, 0x2 ;  /* 0x000000142c2ad211 */ /* 0x001fe200078010ff */
[----:B------:R-:W-:Y:S02]  /*16e0*/  @!P4 IMAD R20, R24, R5, R38 ;  /* 0x000000051814c224 */ /* 0x000fe400078e0226 */
[----:B------:R-:W-:Y:S01]  /*16f0*/  @!P3 IMAD.MOV.U32 R45, RZ, RZ, R29 ;  /* 0x000000ffff2db224 */ /* 0x000fe200078e001d */
[----:B------:R-:W-:Y:S01]  /*1700*/  @!P5 LEA.HI.X R43, R44, R21, R25, 0x2, P0 ;  /* 0x000000152c2bd211 */ /* 0x000fe200000f1419 */
[----:B------:R-:W-:Y:S01]  /*1710*/  @!P3 IMAD.MOV.U32 R44, RZ, RZ, R28 ;  /* 0x000000ffff2cb224 */ /* 0x000fe200078e001c */
[----:B------:R-:W-:Y:S01]  /*1720*/  @!P3 SHF.R.S32.HI R21, RZ, 0x1f, R34 ;  /* 0x0000001fff15b819 */ /* 0x000fe20000011422 */
[----:B------:R-:W0:Y:S01]  /*1730*/  @!P3 LDC.64 R24, c[0x0][0x2b8] ;  /* 0x0000ae00ff18bb82 */ /* 0x000e220000000a00 */
[----:B------:R-:W-:Y:S02]  /*1740*/  @!P2 IMAD R35, R35, R12, RZ ;  /* 0x0000000c2323a224 */ /* 0x000fe400078e02ff */
[----:B------:R-:W-:Y:S01]  /*1750*/  @!P3 IMAD.WIDE.U32 R44, R12, R34, R44 ;  /* 0x000000220c2cb225 */ /* 0x000fe200078e002c */
[----:B-1----:R-:W-:-:S02]  /*1760*/  @!P4 LEA R46, P0, R48, R26, 0x2 ;  /* 0x0000001a302ec211 */ /* 0x002fc400078010ff */
[----:B------:R-:W-:Y:S01]  /*1770*/  @!P4 IADD3 R26, R49, R20, RZ ;  /* 0x00000014311ac210 */ /* 0x000fe20007ffe0ff */
[----:B------:R-:W-:Y:S02]  /*1780*/  @!P3 IMAD R21, R21, R12, RZ ;  /* 0x0000000c1515b224 */ /* 0x000fe400078e02ff */
[----:B------:R-:W-:Y:S01]  /*1790*/  @!P2 IMAD.MOV.U32 R49, RZ, RZ, R29 ;  /* 0x000000ffff31a224 */ /* 0x000fe200078e001d */
[----:B------:R-:W-:Y:S01]  /*17a0*/  @!P4 LEA.HI.X R47, R48, R27, R26, 0x2, P0 ;  /* 0x0000001b302fc211 */ /* 0x000fe200000f141a */
[----:B------:R-:W-:Y:S01]  /*17b0*/  @!P3 IMAD R34, R34, R5, R21 ;  /* 0x000000052222b224 */ /* 0x000fe200078e0215 */
[----:B------:R-:W-:Y:S01]  /*17c0*/  @!P1 SHF.R.S32.HI R27, RZ, 0x1f, R7 ;  /* 0x0000001fff1b9819 */ /* 0x000fe20000011407 */
[----:B------:R-:W1:Y:S01]  /*17d0*/  @!P1 LDC.64 R20, c[0x0][0x2b8] ;  /* 0x0000ae00ff149b82 */ /* 0x000e620000000a00 */
[----:B------:R-:W-:Y:S02]  /*17e0*/  IMAD.MOV.U32 R26, RZ, RZ, -0x800000 ;  /* 0xff800000ff1a7424 */ /* 0x000fe400078e00ff */
[----:B------:R-:W-:-:S02]  /*17f0*/  @!P2 IMAD.MOV.U32 R48, RZ, RZ, R28 ;  /* 0x000000ffff30a224 */ /* 0x000fc400078e001c */
[----:B------:R-:W-:Y:S02]  /*1800*/  @!P2 IMAD R35, R33, R5, R35 ;  /* 0x000000052123a224 */ /* 0x000fe400078e0223 */
[----:B------:R4:W5:Y:S01]  /*1810*/  @!P6 LDG.E R26, desc[UR8][R36.64] ;  /* 0x00000008241ae981 */ /* 0x000962000c1e1900 */
[----:B------:R-:W-:-:S04]  /*1820*/  @!P2 IMAD.WIDE.U32 R48, R12, R33, R48 ;  /* 0x000000210c30a225 */ /* 0x000fc800078e0030 */
[----:B------:R-:W-:Y:S02]  /*1830*/  IMAD.MOV.U32 R33, RZ, RZ, -0x800000 ;  /* 0xff800000ff217424 */ /* 0x000fe400078e00ff */
[----:B------:R-:W-:Y:S01]  /*1840*/  @!P1 IMAD.WIDE.U32 R28, R12, R7, R28 ;  /* 0x000000070c1c9225 */ /* 0x000fe200078e001c */
[----:B------:R-:W-:-:S03]  /*1850*/  @!P3 IADD3 R34, R45, R34, RZ ;  /* 0x000000222d22b210 */ /* 0x000fc60007ffe0ff */
[----:B------:R-:W5:Y:S01]  /*1860*/  @!P5 LDG.E R33, desc[UR8][R42.64] ;  /* 0x000000082a21d981 */ /* 0x000f62000c1e1900 */
[----:B0-----:R-:W-:Y:S01]  /*1870*/  @!P3 LEA R24, P5, R44, R24, 0x2 ;  /* 0x000000182c18b211 */ /* 0x001fe200078a10ff */
[----:B------:R-:W-:Y:S02]  /*1880*/  @!P2 IMAD.IADD R35, R49, 0x1, R35 ;  /* 0x000000013123a824 */ /* 0x000fe400078e0223 */
[----:B----4-:R-:W-:Y:S02]  /*1890*/  @!P1 IMAD R36, R27, R12, RZ ;  /* 0x0000000c1b249224 */ /* 0x010fe400078e02ff */
[----:B------:R-:W-:Y:S02]  /*18a0*/  IMAD.MOV.U32 R27, RZ, RZ, -0x800000 ;  /* 0xff800000ff1b7424 */ /* 0x000fe400078e00ff */
[----:B------:R-:W-:Y:S01]  /*18b0*/  @!P1 IMAD R36, R7, R5, R36 ;  /* 0x0000000507249224 */ /* 0x000fe200078e0224 */
[----:B-1----:R-:W-:-:S03]  /*18c0*/  @!P1 LEA R20, P0, R28, R20, 0x2 ;  /* 0x000000141c149211 */ /* 0x002fc600078010ff */
[----:B------:R-:W-:Y:S01]  /*18d0*/  @!P1 IMAD.IADD R36, R29, 0x1, R36 ;  /* 0x000000011d249824 */ /* 0x000fe200078e0224 */
[----:B------:R-:W4:Y:S01]  /*18e0*/  @!P4 LDG.E R27, desc[UR8][R46.64] ;  /* 0x000000082e1bc981 */ /* 0x000f22000c1e1900 */
[----:B--2---:R-:W-:Y:S01]  /*18f0*/  @!P2 LEA R22, P4, R48, R22, 0x2 ;  /* 0x000000163016a211 */ /* 0x004fe200078810ff */
[----:B------:R-:W-:Y:S01]  /*1900*/  IMAD.MOV.U32 R29, RZ, RZ, -0x800000 ;  /* 0xff800000ff1d7424 */ /* 0x000fe200078e00ff */
[----:B------:R-:W-:Y:S01]  /*1910*/  @!P3 LEA.HI.X R25, R44, R25, R34, 0x2, P5 ;  /* 0x000000192c19b211 */ /* 0x000fe200028f1422 */
[----:B------:R-:W-:Y:S01]  /*1920*/  IMAD.MOV.U32 R34, RZ, RZ, -0x800000 ;  /* 0xff800000ff227424 */ /* 0x000fe200078e00ff */
[----:B------:R-:W-:Y:S01]  /*1930*/  @!P1 LEA.HI.X R21, R28, R21, R36, 0x2, P0 ;  /* 0x000000151c159211 */ /* 0x000fe200000f1424 */
[----:B------:R-:W-:Y:S01]  /*1940*/  IMAD.MOV.U32 R28, RZ, RZ, -0x800000 ;  /* 0xff800000ff1c7424 */ /* 0x000fe200078e00ff */
[----:B------:R-:W-:Y:S01]  /*1950*/  @!P2 LEA.HI.X R23, R48, R23, R35, 0x2, P4 ;  /* 0x000000173017a211 */ /* 0x000fe200020f1423 */
[----:B------:R-:W2:Y:S04]  /*1960*/  @!P3 LDG.E R29, desc[UR8][R24.64] ;  /* 0x00000008181db981 */ /* 0x000ea8000c1e1900 */
[----:B------:R-:W2:Y:S04]  /*1970*/  @!P2 LDG.E R34, desc[UR8][R22.64] ;  /* 0x000000081622a981 */ /* 0x000ea8000c1e1900 */
[----:B------:R0:W2:Y:S02]  /*1980*/  @!P1 LDG.E R28, desc[UR8][R20.64] ;  /* 0x00000008141c9981 */ /* 0x0000a4000c1e1900 */
[----:B0-----:R-:W0:Y:S02]  /*1990*/  LDC R20, c[0x0][0x270] ;  /* 0x00009c00ff147b82 */ /* 0x001e240000000800 */
[----:B0-----:R-:W-:-:S04]  /*19a0*/  IABS R23, R20 ;  /* 0x0000001400177213 */ /* 0x001fc80000000000 */
[----:B------:R-:W0:Y:S08]  /*19b0*/  I2F.U32.RP R36, R23 ;  /* 0x0000001700247306 */ /* 0x000e300000209000 */
[----:B0-----:R-:W0:Y:S01]  /*19c0*/  MUFU.RCP R36, R36 ;  /* 0x0000002400247308 */ /* 0x001e220000001000 */
[----:B------:R-:W1:Y:S01]  /*19d0*/  S2R R7, SR_CgaCtaId ;  /* 0x0000000000077919 */ /* 0x000e620000008800 */
[----:B0-----:R-:W-:-:S06]  /*19e0*/  IADD3 R36, R36, 0xffffffe, RZ ;  /* 0x0ffffffe24247810 */ /* 0x001fcc0007ffe0ff */
[----:B------:R-:W0:Y:S01]  /*19f0*/  F2I.FTZ.U32.TRUNC.NTZ R37, R36 ;  /* 0x0000002400257305 */ /* 0x000e22000021f000 */
[----:B------:R-:W-:Y:S02]  /*1a00*/  IABS R22, R20 ;  /* 0x0000001400167213 */ /* 0x000fe40000000000 */
[----:B------:R-:W-:Y:S01]  /*1a10*/  MOV R25, 0x400 ;  /* 0x0000040000197802 */ /* 0x000fe20000000f00 */
[----:B0-----:R-:W-:Y:S02]  /*1a20*/  IMAD.MOV R21, RZ, RZ, -R37 ;  /* 0x000000ffff157224 */ /* 0x001fe400078e0a25 */
[----:B------:R-:W-:Y:S02]  /*1a30*/  IMAD.MOV.U32 R36, RZ, RZ, RZ ;  /* 0x000000ffff247224 */ /* 0x000fe400078e00ff */
[----:B------:R-:W-:Y:S01]  /*1a40*/  IMAD R24, R21, R23, RZ ;  /* 0x0000001715187224 */ /* 0x000fe200078e02ff */
[----:B------:R-:W-:-:S03]  /*1a50*/  IABS R21, R6 ;  /* 0x0000000600157213 */ /* 0x000fc60000000000 */
[----:B------:R-:W-:Y:S01]  /*1a60*/  IMAD.HI.U32 R24, R37, R24, R36 ;  /* 0x0000001825187227 */ /* 0x000fe200078e0024 */
[----:B-1----:R-:W-:-:S03]  /*1a70*/  LEA R7, R7, R25, 0x18 ;  /* 0x0000001907077211 */ /* 0x002fc600078ec0ff */
[----:B------:R-:W-:Y:S02]  /*1a80*/  IMAD.MOV R22, RZ, RZ, -R22 ;  /* 0x000000ffff167224 */ /* 0x000fe400078e0a16 */
[----:B------:R-:W-:Y:S01]  /*1a90*/  IMAD.HI.U32 R24, R24, R21, RZ ;  /* 0x0000001518187227 */ /* 0x000fe200078e00ff */
[C---:B------:R-:W-:Y:S02]  /*1aa0*/  ISETP.GT.AND P2, PT, R39.reuse, 0x3ff, PT ;  /* 0x000003ff2700780c */ /* 0x040fe40003f44270 */
[C---:B------:R-:W-:Y:S02]  /*1ab0*/  ISETP.GT.AND P1, PT, R39.reuse, 0x37f, PT ;  /* 0x0000037f2700780c */ /* 0x040fe40003f24270 */
[----:B------:R-:W-:Y:S01]  /*1ac0*/  ISETP.GT.AND P0, PT, R39, 0x2ff, PT ;  /* 0x000002ff2700780c */ /* 0x000fe20003f04270 */
[----:B------:R-:W-:Y:S02]  /*1ad0*/  IMAD R21, R24, R22, R21 ;  /* 0x0000001618157224 */ /* 0x000fe400078e0215 */
[----:B------:R-:W-:-:S03]  /*1ae0*/  IMAD R0, R0, 0x24, R7 ;  /* 0x0000002400007824 */ /* 0x000fc600078e0207 */
[----:B------:R-:W-:Y:S01]  /*1af0*/  ISETP.GT.U32.AND P4, PT, R23, R21, PT ;  /* 0x000000151700720c */ /* 0x000fe20003f84070 */
[----:B------:R-:W-:Y:S01]  /*1b00*/  IMAD R0, R11, 0x4, R0 ;  /* 0x000000040b007824 */ /* 0x000fe200078e0200 */
[C---:B------:R-:W-:Y:S02]  /*1b10*/  ISETP.GT.AND P3, PT, R39.reuse, 0x27f, PT ;  /* 0x0000027f2700780c */ /* 0x040fe40003f64270 */
[----:B------:R-:W-:-:S09]  /*1b20*/  ISETP.GT.AND P6, PT, R39, 0x7f, PT ;  /* 0x0000007f2700780c */ /* 0x000fd20003fc4270 */
[----:B------:R-:W-:Y:S01]  /*1b30*/  @!P4 IMAD.IADD R21, R21, 0x1, -R23 ;  /* 0x000000011515c824 */ /* 0x000fe200078e0a17 */
[----:B------:R-:W-:Y:S02]  /*1b40*/  LOP3.LUT R6, R6, R20, RZ, 0x3c, !PT ;  /* 0x0000001406067212 */ /* 0x000fe400078e3cff */
[----:B------:R-:W-:Y:S01]  /*1b50*/  @!P4 IADD3 R24, R24, 0x1, RZ ;  /* 0x000000011818c810 */ /* 0x000fe20007ffe0ff */
[----:B------:R-:W-:Y:S01]  /*1b60*/  BSSY B0, `(.L_x_11) ;  /* 0x0000032000007945 */ /* 0x000fe20003800000 */
[----:B---3--:R-:W-:Y:S01]  /*1b70*/  @!P2 STS [R0], R32 ;  /* 0x000000200000a388 */ /* 0x008fe20000000800 */
[----:B------:R-:W-:-:S03]  /*1b80*/  ISETP.GT.AND P2, PT, R39, 0x1ff, PT ;  /* 0x000001ff2700780c */ /* 0x000fc60003f44270 */
[----:B-----5:R-:W-:Y:S01]  /*1b90*/  @!P1 STS [R0+0x240], R19 ;  /* 0x0002401300009388 */ /* 0x020fe20000000800 */
[----:B------:R-:W-:-:S03]  /*1ba0*/  ISETP.GT.AND P1, PT, R39, 0x17f, PT ;  /* 0x0000017f2700780c */ /* 0x000fc60003f24270 */
[----:B------:R-:W-:Y:S01]  /*1bb0*/  @!P0 STS [R0+0x480], R26 ;  /* 0x0004801a00008388 */ /* 0x000fe20000000800 */
[----:B------:R-:W-:-:S03]  /*1bc0*/  ISETP.GT.AND P0, PT, R39, 0xff, PT ;  /* 0x000000ff2700780c */ /* 0x000fc60003f04270 */
[----:B------:R-:W-:Y:S01]  /*1bd0*/  @!P3 STS [R0+0x6c0], R33 ;  /* 0x0006c0210000b388 */ /* 0x000fe20000000800 */
[----:B------:R-:W-:-:S03]  /*1be0*/  ISETP.GE.U32.AND P3, PT, R21, R23, PT ;  /* 0x000000171500720c */ /* 0x000fc60003f66070 */
[----:B----4-:R-:W-:Y:S01]  /*1bf0*/  @!P2 STS [R0+0x900], R27 ;  /* 0x0009001b0000a388 */ /* 0x010fe20000000800 */
[----:B------:R-:W-:-:S03]  /*1c00*/  ISETP.GE.AND P2, PT, R6, RZ, PT ;  /* 0x000000ff0600720c */ /* 0x000fc60003f46270 */
[----:B--2---:R-:W-:Y:S04]  /*1c10*/  @!P1 STS [R0+0xb40], R29 ;  /* 0x000b401d00009388 */ /* 0x004fe80000000800 */
[----:B------:R-:W-:Y:S04]  /*1c20*/  @!P0 STS [R0+0xd80], R34 ;  /* 0x000d802200008388 */ /* 0x000fe80000000800 */
[----:B------:R0:W-:Y:S01]  /*1c30*/  @!P6 STS [R0+0xfc0], R28 ;  /* 0x000fc01c0000e388 */ /* 0x0001e20000000800 */
[----:B------:R-:W-:Y:S01]  /*1c40*/  ISETP.NE.AND P0, PT, R20, RZ, PT ;  /* 0x000000ff1400720c */ /* 0x000fe20003f05270 */
[----:B------:R-:W-:-:S04]  /*1c50*/  @P3 VIADD R24, R24, 0x1 ;  /* 0x0000000118183836 */ /* 0x000fc80000000000 */
[----:B------:R-:W-:Y:S01]  /*1c60*/  IMAD.MOV.U32 R6, RZ, RZ, R24 ;  /* 0x000000ffff067224 */ /* 0x000fe200078e0018 */
[----:B0-----:R-:W-:-:S04]  /*1c70*/  LOP3.LUT R0, R31, R15, RZ, 0xfc, !PT ;  /* 0x0000000f1f007212 */ /* 0x001fc800078efcff */
[----:B------:R-:W-:Y:S01]  /*1c80*/  ISETP.NE.U32.AND P1, PT, R0, RZ, PT ;  /* 0x000000ff0000720c */ /* 0x000fe20003f25070 */
[----:B------:R-:W-:Y:S02]  /*1c90*/  @!P2 IMAD.MOV R6, RZ, RZ, -R6 ;  /* 0x000000ffff06a224 */ /* 0x000fe400078e0a06 */
[----:B------:R-:W-:-:S10]  /*1ca0*/  @!P0 LOP3.LUT R6, RZ, R20, RZ, 0x33, !PT ;  /* 0x00000014ff068212 */ /* 0x000fd400078e33ff */
        /* <DEDUP_REMOVED lines=10> */
.L_x_12:
        /* <DEDUP_REMOVED lines=19> */
.L_x_13:
[----:B------:R-:W-:Y:S05]  /*1e80*/  BSYNC B0 ;  /* 0x0000000000007941 */ /* 0x000fea0003800000 */
.L_x_11:
[----:B------:R-:W-:Y:S01]  /*1e90*/  BAR.SYNC.DEFER_BLOCKING 0x0 ;  /* 0x0000000000007b1d */ /* 0x000fe20000010000 */
[----:B------:R-:W-:Y:S01]  /*1ea0*/  LEA.HI R10, R10, R39, RZ, 0x4 ;  /* 0x000000270a0a7211 */ /* 0x000fe200078f20ff */
[----:B------:R-:W-:Y:S01]  /*1eb0*/  IMAD.MOV.U32 R36, RZ, RZ, -0x800000 ;  /* 0xff800000ff247424 */ /* 0x000fe200078e00ff */
[----:B------:R-:W-:Y:S01]  /*1ec0*/  MOV R35, 0xff800000 ;  /* 0xff80000000237802 */ /* 0x000fe20000000f00 */
[----:B------:R-:W-:Y:S01]  /*1ed0*/  IMAD.MOV.U32 R37, RZ, RZ, -0x800000 ;  /* 0xff800000ff257424 */ /* 0x000fe200078e00ff */
[----:B------:R-:W-:Y:S01]  /*1ee0*/  LOP3.LUT R0, R10, 0xfffffff0, RZ, 0xc0, !PT ;  /* 0xfffffff00a007812 */ /* 0x000fe200078ec0ff */
[----:B------:R-:W-:Y:S01]  /*1ef0*/  IMAD.MOV.U32 R34, RZ, RZ, -0x800000 ;  /* 0xff800000ff227424 */ /* 0x000fe200078e00ff */
[----:B------:R-:W-:Y:S01]  /*1f00*/  MOV R30, 0xff800000 ;  /* 0xff800000001e7802 */ /* 0x000fe20000000f00 */
[----:B------:R-:W-:Y:S01]  /*1f10*/  IMAD.MOV.U32 R32, RZ, RZ, -0x800000 ;  /* 0xff800000ff207424 */ /* 0x000fe200078e00ff */
[----:B------:R-:W-:Y:S01]  /*1f20*/  ULDC.U8 UR4, c[0x0][0x3d9] ;  /* 0x0000f64000047ab9 */ /* 0x000fe20000000000 */
[----:B------:R-:W-:Y:S01]  /*1f30*/  IMAD.IADD R39, R39, 0x1, -R0 ;  /* 0x0000000127277824 */ /* 0x000fe200078e0a00 */
[----:B------:R-:W-:Y:S01]  /*1f40*/  BSSY B1, `(.L_x_14) ;  /* 0x0000268000017945 */ /* 0x000fe20003800000 */
[----:B------:R-:W-:-:S02]  /*1f50*/  IMAD.MOV.U32 R33, RZ, RZ, -0x800000 ;  /* 0xff800000ff217424 */ /* 0x000fc400078e00ff */
[----:B------:R-:W-:Y:S01]  /*1f60*/  IMAD R38, R39, 0x24, R7 ;  /* 0x0000002427267824 */ /* 0x000fe200078e0207 */
[----:B------:R-:W-:Y:S01]  /*1f70*/  SHF.R.S32.HI R7, RZ, 0x4, R10 ;  /* 0x00000004ff077819 */ /* 0x000fe2000001140a */
[----:B------:R-:W-:Y:S02]  /*1f80*/  IMAD.MOV.U32 R31, RZ, RZ, -0x800000 ;  /* 0xff800000ff1f7424 */ /* 0x000fe400078e00ff */
[----:B------:R-:W-:Y:S01]  /*1f90*/  IMAD.MOV.U32 R44, RZ, RZ, RZ ;  /* 0x000000ffff2c7224 */ /* 0x000fe200078e00ff */
[----:B------:R-:W-:-:S05]  /*1fa0*/  LEA R38, R7, R38, 0x2 ;  /* 0x0000002607267211 */ /* 0x000fca00078e10ff */
[----:B------:R-:W-:Y:S04]  /*1fb0*/  @!P6 LDS R36, [R38] ;  /* 0x000000002624e984 */ /* 0x000fe80000000800 */
[----:B------:R-:W0:Y:S04]  /*1fc0*/  @!P6 LDS R37, [R38+0x240] ;  /* 0x000240002625e984 */ /* 0x000e280000000800 */
[----:B------:R-:W1:Y:S04]  /*1fd0*/  @!P6 LDS R34, [R38+0x480] ;  /* 0x000480002622e984 */ /* 0x000e680000000800 */
[----:B------:R-:W2:Y:S04]  /*1fe0*/  @!P6 LDS R35, [R38+0x6c0] ;  /* 0x0006c0002623e984 */ /* 0x000ea80000000800 */
[----:B------:R-:W3:Y:S04]  /*1ff0*/  @!P6 LDS R32, [R38+0x900] ;  /* 0x000900002620e984 */ /* 0x000ee80000000800 */
[----:B------:R-:W4:Y:S04]  /*2000*/  @!P6 LDS R33, [R38+0xb40] ;  /* 0x000b40002621e984 */ /* 0x000f280000000800 */
[----:B------:R-:W5:Y:S04]  /*2010*/  @!P6 LDS R30, [R38+0xd80] ;  /* 0x000d8000261ee984 */ /* 0x000f680000000800 */
[----:B------:R-:W5:Y:S01]  /*2020*/  @!P6 LDS R31, [R38+0xfc0] ;  /* 0x000fc000261fe984 */ /* 0x000f620000000800 */
[----:B0-----:R-:W-:-:S04]  /*2030*/  FMNMX.FTZ R0, R36, R37, !PT ;  /* 0x0000002524007209 */ /* 0x001fc80007810000 */
[----:B-1----:R-:W-:-:S04]  /*2040*/  FMNMX.FTZ R0, R0, R34, !PT ;  /* 0x0000002200007209 */ /* 0x002fc80007810000 */
[----:B--2---:R-:W-:-:S04]  /*2050*/  FMNMX.FTZ R0, R0, R35, !PT ;  /* 0x0000002300007209 */ /* 0x004fc80007810000 */
[----:B---3--:R-:W-:-:S04]  /*2060*/  FMNMX.FTZ R0, R0, R32, !PT ;  /* 0x0000002000007209 */ /* 0x008fc80007810000 */
[----:B----4-:R-:W-:-:S04]  /*2070*/  FMNMX.FTZ R0, R0, R33, !PT ;  /* 0x0000002100007209 */ /* 0x010fc80007810000 */
[----:B-----5:R-:W-:-:S04]  /*2080*/  FMNMX.FTZ R0, R0, R30, !PT ;  /* 0x0000001e00007209 */ /* 0x020fc80007810000 */
[----:B------:R-:W-:-:S05]  /*2090*/  FMNMX.FTZ R0, R0, R31, !PT ;  /* 0x0000001f00007209 */ /* 0x000fca0007810000 */
[----:B------:R-:W0:Y:S02]  /*20a0*/  SHFL.BFLY PT, R10, R0, 0x8, 0x1f ;  /* 0x0d001f00000a7f89 */ /* 0x000e2400000e0000 */
[----:B0-----:R-:W-:-:S05]  /*20b0*/  FMNMX.FTZ R10, R0, R10, !PT ;  /* 0x0000000a000a7209 */ /* 0x001fca0007810000 */
[----:B------:R-:W0:Y:S02]  /*20c0*/  SHFL.BFLY PT, R0, R10, 0x4, 0x1f ;  /* 0x0c801f000a007f89 */ /* 0x000e2400000e0000 */
[----:B0-----:R-:W-:-:S05]  /*20d0*/  FMNMX.FTZ R0, R10, R0, !PT ;  /* 0x000000000a007209 */ /* 0x001fca0007810000 */
[----:B------:R-:W0:Y:S02]  /*20e0*/  SHFL.BFLY PT, R10, R0, 0x2, 0x1f ;  /* 0x0c401f00000a7f89 */ /* 0x000e2400000e0000 */
[----:B0-----:R-:W-:-:S05]  /*20f0*/  FMNMX.FTZ R10, R0, R10, !PT ;  /* 0x0000000a000a7209 */ /* 0x001fca0007810000 */
[----:B------:R-:W0:Y:S02]  /*2100*/  SHFL.BFLY PT, R0, R10, 0x1, 0x1f ;  /* 0x0c201f000a007f89 */ /* 0x000e2400000e0000 */
[----:B0-----:R-:W-:-:S04]  /*2110*/  FMNMX.FTZ R0, R10, R0, !PT ;  /* 0x000000000a007209 */ /* 0x001fc80007810000 */
[----:B------:R-:W-:-:S04]  /*2120*/  FSETP.NEU.FTZ.AND P0, PT, R0, -INF , PT ;  /* 0xff8000000000780b */ /* 0x000fc80003f1d000 */
[----:B------:R-:W-:Y:S02]  /*2130*/  FSEL R19, R0, RZ, P0 ;  /* 0x000000ff00137208 */ /* 0x000fe40000000000 */
[----:B------:R-:W-:-:S03]  /*2140*/  ISETP.GT.AND P0, PT, R3, RZ, PT ;  /* 0x000000ff0300720c */ /* 0x000fc60003f04270 */
[C---:B------:R-:W-:Y:S01]  /*2150*/  FADD.FTZ R0, -R19.reuse, R36 ;  /* 0x0000002413007221 */ /* 0x040fe20000010100 */
[C---:B------:R-:W-:Y:S01]  /*2160*/  FADD.FTZ R24, -R19.reuse, R37 ;  /* 0x0000002513187221 */ /* 0x040fe20000010100 */
[C---:B------:R-:W-:Y:S01]  /*2170*/  FADD.FTZ R23, -R19.reuse, R34 ;  /* 0x0000002213177221 */ /* 0x040fe20000010100 */
[----:B------:R-:W-:Y:S01]  /*2180*/  FADD.FTZ R22, -R19, R35 ;  /* 0x0000002313167221 */ /* 0x000fe20000010100 */
[----:B------:R-:W-:Y:S01]  /*2190*/  FMUL.FTZ R0, R0, 1.4426950216293334961 ;  /* 0x3fb8aa3b00007820 */ /* 0x000fe20000410000 */
[----:B------:R-:W-:Y:S01]  /*21a0*/  FMUL.FTZ R24, R24, 1.4426950216293334961 ;  /* 0x3fb8aa3b18187820 */ /* 0x000fe20000410000 */
[----:B------:R-:W-:Y:S01]  /*21b0*/  FMUL.FTZ R23, R23, 1.4426950216293334961 ;  /* 0x3fb8aa3b17177820 */ /* 0x000fe20000410000 */
[----:B------:R-:W-:Y:S01]  /*21c0*/  FMUL.FTZ R22, R22, 1.4426950216293334961 ;  /* 0x3fb8aa3b16167820 */ /* 0x000fe20000410000 */
[C---:B------:R-:W-:Y:S01]  /*21d0*/  FADD.FTZ R21, -R19.reuse, R32 ;  /* 0x0000002013157221 */ /* 0x040fe20000010100 */
[C---:B------:R-:W-:Y:S01]  /*21e0*/  FADD.FTZ R20, -R19.reuse, R33 ;  /* 0x0000002113147221 */ /* 0x040fe20000010100 */
[----:B------:R-:W-:Y:S01]  /*21f0*/  MUFU.EX2 R0, R0 ;  /* 0x0000000000007308 */ /* 0x000fe20000000800 */
[----:B------:R-:W-:Y:S01]  /*2200*/  FADD.FTZ R11, -R19, R30 ;  /* 0x0000001e130b7221 */ /* 0x000fe20000010100 */
[----:B------:R-:W-:Y:S01]  /*2210*/  FMUL.FTZ R21, R21, 1.4426950216293334961 ;  /* 0x3fb8aa3b15157820 */ /* 0x000fe20000410000 */
[----:B------:R-:W-:Y:S01]  /*2220*/  FMUL.FTZ R20, R20, 1.4426950216293334961 ;  /* 0x3fb8aa3b14147820 */ /* 0x000fe20000410000 */
[----:B------:R-:W-:Y:S01]  /*2230*/  FADD.FTZ R10, -R19, R31 ;  /* 0x0000001f130a7221 */ /* 0x000fe20000010100 */
[----:B------:R-:W-:-:S03]  /*2240*/  FMUL.FTZ R11, R11, 1.4426950216293334961 ;  /* 0x3fb8aa3b0b0b7820 */ /* 0x000fc60000410000 */
[----:B------:R-:W0:Y:S01]  /*2250*/  MUFU.EX2 R24, R24 ;  /* 0x0000001800187308 */ /* 0x000e220000000800 */
[----:B------:R-:W-:-:S07]  /*2260*/  FMUL.FTZ R10, R10, 1.4426950216293334961 ;  /* 0x3fb8aa3b0a0a7820 */ /* 0x000fce0000410000 */
[----:B------:R-:W1:Y:S08]  /*2270*/  MUFU.EX2 R23, R23 ;  /* 0x0000001700177308 */ /* 0x000e700000000800 */
[----:B------:R-:W2:Y:S01]  /*2280*/  MUFU.EX2 R22, R22 ;  /* 0x0000001600167308 */ /* 0x000ea20000000800 */
[----:B0-----:R-:W-:Y:S02]  /*2290*/  FADD.FTZ R24, R0, R24 ;  /* 0x0000001800187221 */ /* 0x001fe40000010000 */
[----:B------:R-:W0:Y:S05]  /*22a0*/  LDC R0, c[0x0][0x270] ;  /* 0x00009c00ff007b82 */ /* 0x000e2a0000000800 */
[----:B------:R-:W3:Y:S01]  /*22b0*/  MUFU.EX2 R21, R21 ;  /* 0x0000001500157308 */ /* 0x000ee20000000800 */
[----:B-1----:R-:W-:Y:S01]  /*22c0*/  FADD.FTZ R23, R24, R23 ;  /* 0x0000001718177221 */ /* 0x002fe20000010000 */
[----:B------:R-:W-:-:S06]  /*22d0*/  IABS R24, R3 ;  /* 0x0000000300187213 */ /* 0x000fcc0000000000 */
[----:B------:R-:W1:Y:S01]  /*22e0*/  MUFU.EX2 R20, R20 ;  /* 0x0000001400147308 */ /* 0x000e620000000800 */
[----:B--2---:R-:W-:Y:S01]  /*22f0*/  FADD.FTZ R22, R23, R22 ;  /* 0x0000001617167221 */ /* 0x004fe20000010000 */
[----:B------:R-:W-:-:S06]  /*2300*/  IADD3 R23, R24, UR5, RZ ;  /* 0x0000000518177c10 */ /* 0x000fcc000fffe0ff */
[----:B------:R-:W2:Y:S01]  /*2310*/  MUFU.EX2 R11, R11 ;  /* 0x0000000b000b7308 */ /* 0x000ea20000000800 */
[----:B---3--:R-:W-:Y:S01]  /*2320*/  FADD.FTZ R21, R22, R21 ;  /* 0x0000001516157221 */ /* 0x008fe20000010000 */
[----:B0-----:R-:W-:-:S06]  /*2330*/  IABS R22, R0 ;  /* 0x0000000000167213 */ /* 0x001fcc0000000000 */
[----:B------:R-:W0:Y:S01]  /*2340*/  MUFU.EX2 R10, R10 ;  /* 0x0000000a000a7308 */ /* 0x000e220000000800 */
[----:B-1----:R-:W-:-:S07]  /*2350*/  FADD.FTZ R20, R21, R20 ;  /* 0x0000001415147221 */ /* 0x002fce0000010000 */
[----:B------:R-:W1:Y:S01]  /*2360*/  I2F.U32.RP R28, R22 ;  /* 0x00000016001c7306 */ /* 0x000e620000209000 */
[----:B--2---:R-:W-:-:S04]  /*2370*/  FADD.FTZ R11, R20, R11 ;  /* 0x0000000b140b7221 */ /* 0x004fc80000010000 */
[----:B0-----:R-:W-:-:S03]  /*2380*/  FADD.FTZ R20, R11, R10 ;  /* 0x0000000a0b147221 */ /* 0x001fc60000010000 */
[----:B------:R-:W0:Y:S02]  /*2390*/  I2F.RP R11, R24 ;  /* 0x00000018000b7306 */ /* 0x000e240000209400 */
[----:B------:R-:W2:Y:S06]  /*23a0*/  SHFL.BFLY PT, R10, R20, 0x8, 0x1f ;  /* 0x0d001f00140a7f89 */ /* 0x000eac00000e0000 */
[----:B-1----:R-:W1:Y:S08]  /*23b0*/  MUFU.RCP R28, R28 ;  /* 0x0000001c001c7308 */ /* 0x002e700000001000 */
[----:B0-----:R-:W0:Y:S01]  /*23c0*/  MUFU.RCP R11, R11 ;  /* 0x0000000b000b7308 */ /* 0x001e220000001000 */
[----:B-1----:R-:W-:Y:S01]  /*23d0*/  IADD3 R28, R28, 0xffffffe, RZ ;  /* 0x0ffffffe1c1c7810 */ /* 0x002fe20007ffe0ff */
[----:B--2---:R-:W-:Y:S01]  /*23e0*/  FADD.FTZ R10, R20, R10 ;  /* 0x0000000a140a7221 */ /* 0x004fe20000010000 */
[----:B------:R-:W-:-:S05]  /*23f0*/  IABS R20, R23 ;  /* 0x0000001700147213 */ /* 0x000fca0000000000 */
[----:B------:R-:W1:Y:S01]  /*2400*/  F2I.FTZ.U32.TRUNC.NTZ R29, R28 ;  /* 0x0000001c001d7305 */ /* 0x000e62000021f000 */
[----:B------:R-:W2:Y:S01]  /*2410*/  SHFL.BFLY PT, R26, R10, 0x4, 0x1f ;  /* 0x0c801f000a1a7f89 */ /* 0x000ea200000e0000 */
[----:B0-----:R-:W-:-:S06]  /*2420*/  VIADD R11, R11, 0xffffffe ;  /* 0x0ffffffe0b0b7836 */ /* 0x001fcc0000000000 */
[----:B------:R-:W0:Y:S01]  /*2430*/  F2I.FTZ.U32.TRUNC.NTZ R45, R11 ;  /* 0x0000000b002d7305 */ /* 0x000e22000021f000 */
[----:B-1----:R-:W-:Y:S02]  /*2440*/  IMAD.MOV R21, RZ, RZ, -R29 ;  /* 0x000000ffff157224 */ /* 0x002fe400078e0a1d */
[----:B------:R-:W-:Y:S02]  /*2450*/  IMAD.MOV.U32 R28, RZ, RZ, RZ ;  /* 0x000000ffff1c7224 */ /* 0x000fe400078e00ff */
[----:B------:R-:W-:Y:S02]  /*2460*/  IMAD R21, R21, R22, RZ ;  /* 0x0000001615157224 */ /* 0x000fe400078e02ff */
[----:B0-----:R-:W-:Y:S01]  /*2470*/  IMAD.MOV R27, RZ, RZ, -R45 ;  /* 0x000000ffff1b7224 */ /* 0x001fe200078e0a2d */
[----:B------:R-:W-:Y:S01]  /*2480*/  IABS R11, R3 ;  /* 0x00000003000b7213 */ /* 0x000fe20000000000 */
[----:B------:R-:W-:Y:S01]  /*2490*/  IMAD.HI.U32 R21, R29, R21, R28 ;  /* 0x000000151d157227 */ /* 0x000fe200078e001c */
[----:B------:R-:W-:-:S03]  /*24a0*/  MOV R29, 0x7f800000 ;  /* 0x7f800000001d7802 */ /* 0x000fc60000000f00 */
[----:B--2---:R-:W-:Y:S01]  /*24b0*/  FADD.FTZ R26, R10, R26 ;  /* 0x0000001a0a1a7221 */ /* 0x004fe20000010000 */
[----:B------:R-:W-:Y:S01]  /*24c0*/  IABS R10, R0 ;  /* 0x00000000000a7213 */ /* 0x000fe20000000000 */
[----:B------:R-:W-:Y:S01]  /*24d0*/  IMAD R27, R27, R24, RZ ;  /* 0x000000181b1b7224 */ /* 0x000fe200078e02ff */
[----:B------:R-:W-:Y:S01]  /*24e0*/  IADD3 R11, RZ, -R11, RZ ;  /* 0x8000000bff0b7210 */ /* 0x000fe20007ffe0ff */
[----:B------:R-:W-:Y:S01]  /*24f0*/  IMAD.HI.U32 R21, R21, R20, RZ ;  /* 0x0000001415157227 */ /* 0x000fe200078e00ff */
[----:B------:R-:W0:Y:S01]  /*2500*/  SHFL.BFLY PT, R25, R26, 0x2, 0x1f ;  /* 0x0c401f001a197f89 */ /* 0x000e2200000e0000 */
[----:B------:R-:W-:Y:S02]  /*2510*/  IADD3 R10, RZ, -R10, RZ ;  /* 0x8000000aff0a7210 */ /* 0x000fe40007ffe0ff */
[----:B------:R-:W-:-:S06]  /*2520*/  IMAD.HI.U32 R27, R45, R27, R44 ;  /* 0x0000001b2d1b7227 */ /* 0x000fcc00078e002c */
[----:B------:R-:W-:-:S04]  /*2530*/  IMAD.HI.U32 R27, R27, R20, RZ ;  /* 0x000000141b1b7227 */ /* 0x000fc800078e00ff */
[----:B------:R-:W-:-:S05]  /*2540*/  IMAD R11, R27, R11, R20 ;  /* 0x0000000b1b0b7224 */ /* 0x000fca00078e0214 */
[----:B------:R-:W-:Y:S01]  /*2550*/  ISETP.GT.U32.AND P4, PT, R24, R11, PT ;  /* 0x0000000b1800720c */ /* 0x000fe20003f84070 */
[----:B0-----:R-:W-:Y:S01]  /*2560*/  FADD.FTZ R25, R26, R25 ;  /* 0x000000191a197221 */ /* 0x001fe20000010000 */
[----:B------:R-:W-:Y:S02]  /*2570*/  IMAD R26, R21, R10, R20 ;  /* 0x0000000a151a7224 */ /* 0x000fe400078e0214 */
[----:B------:R-:W0:Y:S03]  /*2580*/  S2R R10, SR_TID.X ;  /* 0x00000000000a7919 */ /* 0x000e260000002100 */
[----:B------:R-:W-:Y:S01]  /*2590*/  ISETP.GT.U32.AND P1, PT, R22, R26, PT ;  /* 0x0000001a1600720c */ /* 0x000fe20003f24070 */
[----:B------:R-:W1:Y:S05]  /*25a0*/  SHFL.BFLY PT, R20, R25, 0x1, 0x1f ;  /* 0x0c201f0019147f89 */ /* 0x000e6a00000e0000 */
[----:B------:R-:W-:-:S02]  /*25b0*/  @!P4 IMAD.IADD R11, R11, 0x1, -R24 ;  /* 0x000000010b0bc824 */ /* 0x000fc400078e0a18 */
[----:B------:R-:W-:Y:S01]  /*25c0*/  @!P4 VIADD R27, R27, 0x1 ;  /* 0x000000011b1bc836 */ /* 0x000fe20000000000 */
[----:B------:R-:W-:Y:S02]  /*25d0*/  ISETP.GT.AND P4, PT, R4, RZ, PT ;  /* 0x000000ff0400720c */ /* 0x000fe40003f84270 */
[-C--:B------:R-:W-:Y:S02]  /*25e0*/  ISETP.GE.U32.AND P2, PT, R11, R24.reuse, PT ;  /* 0x000000180b00720c */ /* 0x080fe40003f46070 */
[C---:B------:R-:W-:Y:S02]  /*25f0*/  LOP3.LUT R11, R23.reuse, R24, RZ, 0x3c, !PT ;  /* 0x00000018170b7212 */ /* 0x040fe400078e3cff */
[----:B------:R-:W-:Y:S02]  /*2600*/  LOP3.LUT R23, R23, R0, RZ, 0x3c, !PT ;  /* 0x0000000017177212 */ /* 0x000fe400078e3cff */
[----:B------:R-:W-:Y:S02]  /*2610*/  @!P1 IADD3 R26, R26, -R22, RZ ;  /* 0x800000161a1a9210 */ /* 0x000fe40007ffe0ff */
[----:B------:R-:W-:-:S02]  /*2620*/  ISETP.GE.AND P3, PT, R11, RZ, PT ;  /* 0x000000ff0b00720c */ /* 0x000fc40003f66270 */
[----:B------:R-:W-:Y:S01]  /*2630*/  ISETP.GE.U32.AND P5, PT, R26, R22, PT ;  /* 0x000000161a00720c */ /* 0x000fe20003fa6070 */
[----:B------:R-:W2:Y:S01]  /*2640*/  LDC R11, c[0x0][0x2c4] ;  /* 0x0000b100ff0b7b82 */ /* 0x000ea20000000800 */
[----:B------:R-:W-:Y:S01]  /*2650*/  @!P1 IADD3 R21, R21, 0x1, RZ ;  /* 0x0000000115159810 */ /* 0x000fe20007ffe0ff */
[----:B------:R-:W-:Y:S01]  /*2660*/  @P2 VIADD R27, R27, 0x1 ;  /* 0x000000011b1b2836 */ /* 0x000fe20000000000 */
[----:B------:R-:W-:Y:S02]  /*2670*/  SHF.R.S32.HI R26, RZ, 0x1f, R3 ;  /* 0x0000001fff1a7819 */ /* 0x000fe40000011403 */
[----:B------:R-:W-:Y:S01]  /*2680*/  ISETP.GE.AND P2, PT, R23, RZ, PT ;  /* 0x000000ff1700720c */ /* 0x000fe20003f46270 */
[----:B-1----:R-:W-:Y:S01]  /*2690*/  FADD.FTZ R25, R25, R20 ;  /* 0x0000001419197221 */ /* 0x002fe20000010000 */
[----:B------:R-:W-:Y:S01]  /*26a0*/  LEA.HI.SX32 R20, R3, 0x1, 0x1 ;  /* 0x0000000103147811 */ /* 0x000fe200078f0aff */
[----:B------:R-:W-:Y:S01]  /*26b0*/  @!P0 IMAD.MOV R20, RZ, RZ, R26 ;  /* 0x000000ffff148224 */ /* 0x000fe200078e021a */
[----:B------:R-:W-:Y:S01]  /*26c0*/  SHF.R.S32.HI R23, RZ, 0x1f, R4 ;  /* 0x0000001fff177819 */ /* 0x000fe20000011404 */
[----:B------:R-:W-:Y:S01]  /*26d0*/  @!P3 IMAD.MOV R27, RZ, RZ, -R27 ;  /* 0x000000ffff1bb224 */ /* 0x000fe200078e0a1b */
[----:B------:R-:W-:-:S02]  /*26e0*/  FSETP.NE.FTZ.AND P1, PT, R25, RZ, PT ;  /* 0x000000ff1900720b */ /* 0x000fc40003f35000 */
[----:B------:R-:W-:Y:S02]  /*26f0*/  @P5 IADD3 R21, R21, 0x1, RZ ;  /* 0x0000000115155810 */ /* 0x000fe40007ffe0ff */
[----:B------:R-:W-:Y:S02]  /*2700*/  ISETP.NE.AND P5, PT, R3, RZ, PT ;  /* 0x000000ff0300720c */ /* 0x000fe40003fa5270 */
[----:B------:R-:W-:Y:S02]  /*2710*/  ISETP.NE.AND P0, PT, R0, RZ, PT ;  /* 0x000000ff0000720c */ /* 0x000fe40003f05270 */
[----:B------:R-:W-:Y:S02]  /*2720*/  LEA.HI.SX32 R22, R4, 0x1, 0x1 ;  /* 0x0000000104167811 */ /* 0x000fe400078f0aff */
[----:B------:R-:W-:Y:S02]  /*2730*/  @!P4 IADD3 R22, R23, RZ, RZ ;  /* 0x000000ff1716c210 */ /* 0x000fe40007ffe0ff */
[----:B0-----:R-:W-:Y:S01]  /*2740*/  LOP3.LUT P4, RZ, R10, 0xf, RZ, 0xc0, !PT ;  /* 0x0000000f0aff7812 */ /* 0x001fe2000788c0ff */
[----:B------:R0:W1:Y:S01]  /*2750*/  @P1 MUFU.LG2 R23, R25 ;  /* 0x0000001900171308 */ /* 0x0000620000000c00 */
[----:B------:R-:W-:-:S02]  /*2760*/  ISETP.NE.AND P3, PT, RZ, UR4, PT ;  /* 0x00000004ff007c0c */ /* 0x000fc4000bf65270 */
[----:B------:R-:W-:Y:S02]  /*2770*/  ISETP.GT.OR P4, PT, R10, 0x7f, P4 ;  /* 0x0000007f0a00780c */ /* 0x000fe40002784670 */
[----:B------:R-:W-:Y:S02]  /*2780*/  @!P5 LOP3.LUT R27, RZ, R24, RZ, 0x33, !PT ;  /* 0x00000018ff1bd212 */ /* 0x000fe400078e33ff */
[----:B--2---:R-:W-:-:S05]  /*2790*/  SEL R11, R11, 0x1, !P3 ;  /* 0x000000010b0b7807 */ /* 0x004fca0005800000 */
[----:B------:R-:W-:Y:S01]  /*27a0*/  IMAD R6, R6, R11, RZ ;  /* 0x0000000b06067224 */ /* 0x000fe200078e02ff */
[----:B0-----:R-:W-:Y:S01]  /*27b0*/  MOV R25, R21 ;  /* 0x0000001500197202 */ /* 0x001fe20000000f00 */
[----:B-1----:R-:W-:Y:S01]  /*27c0*/  @P1 FFMA.FTZ R29, R23, 0.69314718246459960938, R19 ;  /* 0x3f317218171d1823 */ /* 0x002fe20000010013 */
[----:B------:R-:W-:-:S03]  /*27d0*/  SHF.R.S32.HI R21, RZ, 0x1f, R27 ;  /* 0x0000001fff157819 */ /* 0x000fc6000001141b */
[----:B------:R-:W-:Y:S01]  /*27e0*/  @!P2 IMAD.MOV R25, RZ, RZ, -R25 ;  /* 0x000000ffff19a224 */ /* 0x000fe200078e0a19 */
[----:B------:R-:W-:Y:S02]  /*27f0*/  ISETP.LT.U32.AND P2, PT, R8, R27, PT ;  /* 0x0000001b0800720c */ /* 0x000fe40003f41070 */
[----:B------:R-:W-:Y:S02]  /*2800*/  @!P0 LOP3.LUT R25, RZ, R0, RZ, 0x33, !PT ;  /* 0x00000000ff198212 */ /* 0x000fe400078e33ff */
[----:B------:R-:W-:-:S03]  /*2810*/  ISETP.LT.AND.EX P2, PT, R9, R21, PT, P2 ;  /* 0x000000150900720c */ /* 0x000fc60003f41320 */
[----:B------:R-:W-:Y:S01]  /*2820*/  IMAD R25, R25, R11, RZ ;  /* 0x0000000b19197224 */ /* 0x000fe200078e02ff */
[----:B------:R-:W-:Y:S01]  /*2830*/  SEL R11, R8, R27, P2 ;  /* 0x0000001b080b7207 */ /* 0x000fe20001000000 */
[----:B------:R-:W-:Y:S01]  /*2840*/  IMAD R8, R6, R22, RZ ;  /* 0x0000001606087224 */ /* 0x000fe200078e02ff */
[----:B------:R-:W-:Y:S01]  /*2850*/  SEL R10, R9, R21, P2 ;  /* 0x00000015090a7207 */ /* 0x000fe20001000000 */
[----:B------:R-:W-:Y:S01]  /*2860*/  IMAD R9, R20, R25, RZ ;  /* 0x0000001914097224 */ /* 0x000fe200078e02ff */
[----:B------:R-:W-:Y:S06]  /*2870*/  @P4 BRA `(.L_x_15) ;  /* 0x0000001c00504947 */ /* 0x000fec0003800000 */
[----:B------:R-:W-:Y:S01]  /*2880*/  ULDC.U8 UR4, c[0x0][0x3d8] ;  /* 0x0000f60000047ab9 */ /* 0x000fe20000000000 */
[C---:B------:R-:W-:Y:S02]  /*2890*/  IADD3 R44, P0, R7.reuse, UR7, RZ ;  /* 0x00000007072c7c10 */ /* 0x040fe4000ff1e0ff */
[----:B------:R-:W-:Y:S02]  /*28a0*/  ISETP.NE.AND P1, PT, RZ, UR4, PT ;  /* 0x00000004ff007c0c */ /* 0x000fe4000bf25270 */
[----:B------:R-:W-:-:S11]  /*28b0*/  LEA.HI.X.SX32 R45, R7, UR6, 0x1, P0 ;  /* 0x00000006072d7c11 */ /* 0x000fd600080f0eff */
[----:B------:R-:W-:Y:S05]  /*28c0*/  @!P1 BRA `(.L_x_16) ;  /* 0x0000001c002c9947 */ /* 0x000fea0003800000 */
[----:B------:R-:W-:Y:S02]  /*28d0*/  ISETP.GE.U32.AND P1, PT, R44, R12, PT ;  /* 0x0000000c2c00720c */ /* 0x000fe40003f26070 */
[----:B------:R-:W-:Y:S02]  /*28e0*/  ISETP.LT.U32.AND P0, PT, R0, 0x1, PT ;  /* 0x000000010000780c */ /* 0x000fe40003f01070 */
[----:B------:R-:W-:Y:S02]  /*28f0*/  ISETP.GE.AND.EX P1, PT, R45, R5, PT, P1 ;  /* 0x000000052d00720c */ /* 0x000fe40003f26310 */
[----:B------:R-:W-:-:S04]  /*2900*/  SHF.R.S32.HI R19, RZ, 0x1f, R0 ;  /* 0x0000001fff137819 */ /* 0x000fc80000011400 */
[----:B------:R-:W-:-:S04]  /*2910*/  ISETP.LT.AND.EX P0, PT, R19, RZ, PT, P0 ;  /* 0x000000ff1300720c */ /* 0x000fc80003f01300 */
[----:B------:R-:W-:Y:S02]  /*2920*/  SEL R6, R0, 0x1, P0 ;  /* 0x0000000100067807 */ /* 0x000fe40000000000 */
[----:B------:R-:W-:Y:S01]  /*2930*/  SEL R5, R19, RZ, P0 ;  /* 0x000000ff13057207 */ /* 0x000fe20000000000 */
[----:B------:R-:W-:Y:S06]  /*2940*/  @P1 BRA `(.L_x_15) ;  /* 0x0000001c001c1947 */ /* 0x000fec0003800000 */
[----:B------:R-:W-:Y:S01]  /*2950*/  IADD3 R0, P1, R6, 0x1, RZ ;  /* 0x0000000106007810 */ /* 0x000fe20007f3e0ff */
[----:B------:R-:W-:Y:S03]  /*2960*/  BSSY B0, `(.L_x_17) ;  /* 0x0000037000007945 */ /* 0x000fe60003800000 */
[----:B------:R-:W-:Y:S01]  /*2970*/  ISETP.GE.U32.AND P0, PT, R0, 0x3, PT ;  /* 0x000000030000780c */ /* 0x000fe20003f06070 */
[----:B------:R-:W-:-:S05]  /*2980*/  IMAD.X R0, RZ, RZ, R5, P1 ;  /* 0x000000ffff007224 */ /* 0x000fca00008e0605 */
[----:B------:R-:W-:-:S04]  /*2990*/  ISETP.GE.U32.AND.EX P0, PT, R0, RZ, PT, P0 ;  /* 0x000000ff0000720c */ /* 0x000fc80003f06100 */
[----:B------:R-:W-:Y:S02]  /*29a0*/  SEL R0, R5, RZ, !P0 ;  /* 0x000000ff05007207 */ /* 0x000fe40004000000 */
[----:B------:R-:W-:-:S03]  /*29b0*/  SEL R19, R6, RZ, !P0 ;  /* 0x000000ff06137207 */ /* 0x000fc60004000000 */
[-C--:B------:R-:W-:Y:S02]  /*29c0*/  IMAD R0, R0, R40.reuse, RZ ;  /* 0x0000002800007224 */ /* 0x080fe400078e02ff */
[----:B------:R-:W-:-:S04]  /*29d0*/  IMAD.WIDE.U32 R22, R19, R40, RZ ;  /* 0x0000002813167225 */ /* 0x000fc800078e00ff */
[----:B------:R-:W-:Y:S02]  /*29e0*/  IMAD R0, R19, R2, R0 ;  /* 0x0000000213007224 */ /* 0x000fe400078e0200 */
[----:B------:R-:W-:-:S03]  /*29f0*/  IMAD.WIDE.U32 R48, R22, R6, RZ ;  /* 0x0000000616307225 */ /* 0x000fc600078e00ff */
[----:B------:R-:W-:-:S05]  /*2a00*/  IADD3 R0, R23, R0, RZ ;  /* 0x0000000017007210 */ /* 0x000fca0007ffe0ff */
[----:B------:R-:W-:-:S04]  /*2a10*/  IMAD R20, R0, R6, RZ ;  /* 0x0000000600147224 */ /* 0x000fc800078e02ff */
[----:B------:R-:W-:-:S04]  /*2a20*/  IMAD R20, R5, R22, R20 ;  /* 0x0000001605147224 */ /* 0x000fc800078e0214 */
[----:B------:R-:W-:-:S05]  /*2a30*/  IMAD.IADD R20, R49, 0x1, R20 ;  /* 0x0000000131147824 */ /* 0x000fca00078e0214 */
        /* <DEDUP_REMOVED lines=9> */
[-C--:B------:R-:W-:Y:S02]  /*2ad0*/  IADD3 R21, P0, RZ, -R0.reuse, RZ ;  /* 0x80000000ff157210 */ /* 0x080fe40007f1e0ff */
[----:B------:R-:W-:Y:S02]  /*2ae0*/  MOV R50, R0 ;  /* 0x0000000000327202 */ /* 0x000fe40000000f00 */
[----:B------:R-:W-:Y:S01]  /*2af0*/  IADD3.X R19, RZ, ~R25, RZ, P0, !PT ;  /* 0x80000019ff137210 */ /* 0x000fe200007fe4ff */
[----:B------:R-:W-:Y:S01]  /*2b00*/  IMAD.WIDE.U32 R44, R48, R21, R44 ;  /* 0x00000015302c7225 */ /* 0x000fe200078e002c */
[----:B------:R-:W-:-:S03]  /*2b10*/  MOV R51, R25 ;  /* 0x0000001900337202 */ /* 0x000fc60000000f00 */
[----:B------:R-:W-:-:S04]  /*2b20*/  IMAD R19, R19, R48, RZ ;  /* 0x0000003013137224 */ /* 0x000fc800078e02ff */
[----:B------:R-:W-:Y:S01]  /*2b30*/  IMAD R19, R20, R21, R19 ;  /* 0x0000001514137224 */ /* 0x000fe200078e0213 */
[----:B------:R-:W-:-:S04]  /*2b40*/  MOV R20, R44 ;  /* 0x0000002c00147202 */ /* 0x000fc80000000f00 */
[----:B------:R-:W-:Y:S01]  /*2b50*/  IADD3 R19, R45, R19, RZ ;  /* 0x000000132d137210 */ /* 0x000fe20007ffe0ff */
[----:B------:R-:W-:Y:S05]  /*2b60*/  BRA `(.L_x_19) ;  /* 0x0000000000587947 */ /* 0x000fea0003800000 */
.L_x_18:
[----:B------:R-:W0:Y:S01]  /*2b70*/  I2F.U32.RP R20, R48 ;  /* 0x0000003000147306 */ /* 0x000e220000209000 */
[----:B------:R-:W-:Y:S01]  /*2b80*/  ISETP.NE.U32.AND P0, PT, R48, RZ, PT ;  /* 0x000000ff3000720c */ /* 0x000fe20003f05070 */
[----:B------:R-:W-:Y:S01]  /*2b90*/  HFMA2.MMA R51, -RZ, RZ, 0, 0 ;  /* 0x00000000ff337435 */ /* 0x000fe200000001ff */
[----:B------:R-:W-:-:S05]  /*2ba0*/  MOV R19, RZ ;  /* 0x000000ff00137202 */ /* 0x000fca0000000f00 */
[----:B0-----:R-:W0:Y:S02]  /*2bb0*/  MUFU.RCP R20, R20 ;  /* 0x0000001400147308 */ /* 0x001e240000001000 */
[----:B0-----:R-:W-:-:S06]  /*2bc0*/  IADD3 R20, R20, 0xffffffe, RZ ;  /* 0x0ffffffe14147810 */ /* 0x001fcc0007ffe0ff */
        /* <DEDUP_REMOVED lines=13> */
[----:B------:R-:W-:-:S05]  /*2ca0*/  @!P0 LOP3.LUT R50, RZ, R48, RZ, 0x33, !PT ;  /* 0x00000030ff328212 */ /* 0x000fca00078e33ff */
[----:B------:R-:W-:-:S04]  /*2cb0*/  IMAD.MOV R20, RZ, RZ, -R50 ;  /* 0x000000ffff147224 */ /* 0x000fc800078e0a32 */
[----:B------:R-:W-:Y:S02]  /*2cc0*/  IMAD R20, R48, R20, R44 ;  /* 0x0000001430147224 */ /* 0x000fe400078e022c */
.L_x_19:
[----:B------:R-:W-:Y:S05]  /*2cd0*/  BSYNC B0 ;  /* 0x0000000000007941 */ /* 0x000fea0003800000 */
.L_x_17:
[----:B------:R-:W-:Y:S01]  /*2ce0*/  LOP3.LUT R0, R19, R2, RZ, 0xfc, !PT ;  /* 0x0000000213007212 */ /* 0x000fe200078efcff */
[----:B------:R-:W-:Y:S03]  /*2cf0*/  BSSY B0, `(.L_x_20) ;  /* 0x0000029000007945 */ /* 0x000fe60003800000 */
[----:B------:R-:W-:-:S13]  /*2d00*/  ISETP.NE.U32.AND P0, PT, R0, RZ, PT ;  /* 0x000000ff0000720c */ /* 0x000fda0003f05070 */
[----:B------:R-:W-:Y:S05]  /*2d10*/  @!P0 BRA `(.L_x_21) ;  /* 0x0000000000408947 */ /* 0x000fea0003800000 */
[----:B------:R-:W-:Y:S01]  /*2d20*/  IMAD.MOV.U32 R27, RZ, RZ, R20 ;  /* 0x000000ffff1b7224 */ /* 0x000fe200078e0014 */
[----:B------:R-:W-:Y:S01]  /*2d30*/  MOV R25, R40 ;  /* 0x0000002800197202 */ /* 0x000fe20000000f00 */
[----:B------:R-:W-:Y:S01]  /*2d40*/  IMAD.MOV.U32 R24, RZ, RZ, R2 ;  /* 0x000000ffff187224 */ /* 0x000fe200078e0002 */
[----:B------:R-:W-:Y:S02]  /*2d50*/  MOV R23, 0x2d70 ;  /* 0x00002d7000177802 */ /* 0x000fe40000000f00 */
[----:B------:R-:W-:Y:S05]  /*2d60*/  CALL.REL.NOINC `($__internal_0_$__cuda_sm20_div_s64) ;  /* 0x0000002000f87944 */ /* 0x000fea0003c00000 */
[----:B------:R-:W-:Y:S01]  /*2d70*/  IADD3 R22, P0, RZ, -R0, RZ ;  /* 0x80000000ff167210 */ /* 0x000fe20007f1e0ff */
[----:B------:R-:W-:Y:S01]  /*2d80*/  IMAD.MOV.U32 R45, RZ, RZ, R25 ;  /* 0x000000ffff2d7224 */ /* 0x000fe200078e0019 */
[----:B------:R-:W-:Y:S02]  /*2d90*/  MOV R26, R20 ;  /* 0x00000014001a7202 */ /* 0x000fe40000000f00 */
[----:B------:R-:W-:Y:S02]  /*2da0*/  IADD3.X R21, RZ, ~R25, RZ, P0, !PT ;  /* 0x80000019ff157210 */ /* 0x000fe400007fe4ff */
[----:B------:R-:W-:Y:S02]  /*2db0*/  MOV R27, R19 ;  /* 0x00000013001b7202 */ /* 0x000fe40000000f00 */
[----:B------:R-:W-:Y:S01]  /*2dc0*/  MOV R44, R0 ;  /* 0x00000000002c7202 */ /* 0x000fe20000000f00 */
[----:B------:R-:W-:Y:S02]  /*2dd0*/  IMAD R21, R21, R40, RZ ;  /* 0x0000002815157224 */ /* 0x000fe400078e02ff */
[----:B------:R-:W-:-:S04]  /*2de0*/  IMAD.WIDE.U32 R40, R40, R22, R26 ;  /* 0x0000001628287225 */ /* 0x000fc800078e001a */
[----:B------:R-:W-:-:S04]  /*2df0*/  IMAD R2, R2, R22, R21 ;  /* 0x0000001602027224 */ /* 0x000fc800078e0215 */
[----:B------:R-:W-:Y:S01]  /*2e00*/  IMAD.IADD R2, R41, 0x1, R2 ;  /* 0x0000000129027824 */ /* 0x000fe200078e0202 */
[----:B------:R-:W-:Y:S05]  /*2e10*/  BRA `(.L_x_22) ;  /* 0x0000000000587947 */ /* 0x000fea0003800000 */
.L_x_21:
        /* <DEDUP_REMOVED lines=22> */
.L_x_22:
[----:B------:R-:W-:Y:S05]  /*2f80*/  BSYNC B0 ;  /* 0x0000000000007941 */ /* 0x000fea0003800000 */
.L_x_20:
[----:B------:R-:W0:Y:S01]  /*2f90*/  LDC R26, c[0x0][0x2c0] ;  /* 0x0000b000ff1a7b82 */ /* 0x000e220000000800 */
[----:B------:R-:W-:Y:S01]  /*2fa0*/  LOP3.LUT R0, R45, R5, RZ, 0xfc, !PT ;  /* 0x000000052d007212 */ /* 0x000fe200078efcff */
[----:B------:R-:W-:Y:S03]  /*2fb0*/  BSSY B0, `(.L_x_23) ;  /* 0x000002c000007945 */ /* 0x000fe60003800000 */
[----:B------:R-:W-:Y:S02]  /*2fc0*/  ISETP.NE.U32.AND P0, PT, R0, RZ, PT ;  /* 0x000000ff0000720c */ /* 0x000fe40003f05070 */
[----:B0-----:R-:W-:-:S11]  /*2fd0*/  SEL R26, R26, 0x1, P3 ;  /* 0x000000011a1a7807 */ /* 0x001fd60001800000 */
[----:B------:R-:W-:Y:S05]  /*2fe0*/  @!P0 BRA `(.L_x_24) ;  /* 0x0000000000488947 */ /* 0x000fea0003800000 */
[----:B------:R-:W-:Y:S01]  /*2ff0*/  IMAD.MOV.U32 R27, RZ, RZ, R44 ;  /* 0x000000ffff1b7224 */ /* 0x000fe200078e002c */
[----:B------:R-:W-:Y:S01]  /*3000*/  MOV R25, R6 ;  /* 0x0000000600197202 */ /* 0x000fe20000000f00 */
[----:B------:R-:W-:Y:S01]  /*3010*/  IMAD.MOV.U32 R19, RZ, RZ, R45 ;  /* 0x000000ffff137224 */ /* 0x000fe200078e002d */
[----:B------:R-:W-:Y:S02]  /*3020*/  MOV R24, R5 ;  /* 0x0000000500187202 */ /* 0x000fe40000000f00 */
[----:B------:R-:W-:Y:S02]  /*3030*/  MOV R23, 0x3050 ;  /* 0x0000305000177802 */ /* 0x000fe40000000f00 */
[----:B------:R-:W-:Y:S05]  /*3040*/  CALL.REL.NOINC `($__internal_0_$__cuda_sm20_div_s64) ;  /* 0x0000002000407944 */ /* 0x000fea0003c00000 */
[----:B------:R-:W-:Y:S01]  /*3050*/  IADD3 R20, P0, RZ, -R0, RZ ;  /* 0x80000000ff147210 */ /* 0x000fe20007f1e0ff */
[----:B------:R-:W-:Y:S01]  /*3060*/  IMAD.MOV.U32 R23, RZ, RZ, R45 ;  /* 0x000000ffff177224 */ /* 0x000fe200078e002d */
[----:B------:R-:W-:Y:S02]  /*3070*/  MOV R22, R44 ;  /* 0x0000002c00167202 */ /* 0x000fe40000000f00 */
[----:B------:R-:W-:-:S03]  /*3080*/  IADD3.X R19, RZ, ~R25, RZ, P0, !PT ;  /* 0x80000019ff137210 */ /* 0x000fc600007fe4ff */
[----:B------:R-:W-:-:S04]  /*3090*/  IMAD.WIDE.U32 R22, R6, R20, R22 ;  /* 0x0000001406167225 */ /* 0x000fc800078e0016 */
[----:B------:R-:W-:Y:S01]  /*30a0*/  IMAD R19, R19, R6, RZ ;  /* 0x0000000613137224 */ /* 0x000fe200078e02ff */
[----:B------:R-:W-:Y:S02]  /*30b0*/  MOV R44, R22 ;  /* 0x00000016002c7202 */ /* 0x000fe40000000f00 */
[----:B------:R-:W-:Y:S01]  /*30c0*/  MOV R22, R0 ;  /* 0x0000000000167202 */ /* 0x000fe20000000f00 */
[----:B------:R-:W-:-:S04]  /*30d0*/  IMAD R5, R5, R20, R19 ;  /* 0x0000001405057224 */ /* 0x000fc800078e0213 */
[----:B------:R-:W-:Y:S01]  /*30e0*/  IMAD.IADD R5, R23, 0x1, R5 ;  /* 0x0000000117057824 */ /* 0x000fe200078e0205 */
[----:B------:R-:W-:Y:S01]  /*30f0*/  MOV R23, R25 ;  /* 0x0000001900177202 */ /* 0x000fe20000000f00 */
[----:B------:R-:W-:Y:S05]  /*3100*/  BRA `(.L_x_25) ;  /* 0x0000000000587947 */ /* 0x000fea0003800000 */
.L_x_24:
        /* <DEDUP_REMOVED lines=22> */
.L_x_25:
[----:B------:R-:W-:Y:S05]  /*3270*/  BSYNC B0 ;  /* 0x0000000000007941 */ /* 0x000fea0003800000 */
.L_x_23:
[-C--:B------:R-:W-:Y:S01]  /*3280*/  IMAD R0, R43, R18.reuse, RZ ;  /* 0x000000122b007224 */ /* 0x080fe200078e02ff */
[----:B------:R-:W-:Y:S01]  /*3290*/  ULDC.U8 UR10, c[0x0][0x3d9] ;  /* 0x0000f640000a7ab9 */ /* 0x000fe20000000000 */
[C---:B------:R-:W-:Y:S01]  /*32a0*/  IMAD.WIDE.U32 R48, R42.reuse, R18, RZ ;  /* 0x000000122a307225 */ /* 0x040fe200078e00ff */
[----:B------:R-:W-:Y:S01]  /*32b0*/  UISETP.NE.AND UP0, UPT, UR10, URZ, UPT ;  /* 0x0000003f0a00728c */ /* 0x000fe2000bf05270 */
[----:B------:R-:W-:Y:S01]  /*32c0*/  BSSY B0, `(.L_x_26) ;  /* 0x0000047000007945 */ /* 0x000fe20003800000 */
[----:B------:R-:W-:Y:S01]  /*32d0*/  ULDC.64 UR4, c[0x0][0x2c0] ;  /* 0x0000b00000047ab9 */ /* 0x000fe20000000a00 */
[----:B------:R-:W-:Y:S01]  /*32e0*/  IMAD R0, R42, R17, R0 ;  /* 0x000000112a007224 */ /* 0x000fe200078e0200 */
[----:B------:R-:W-:Y:S01]  /*32f0*/  UIMAD UR4, UR4, UR5, URZ ;  /* 0x00000005040472a4 */ /* 0x000fe2000f8e023f */
[----:B------:R-:W-:Y:S01]  /*3300*/  IMAD R2, R2, R26, RZ ;  /* 0x0000001a02027224 */ /* 0x000fe200078e02ff */
[----:B------:R-:W-:Y:S02]  /*3310*/  USEL UR5, UR5, 0x1, !UP0 ;  /* 0x0000000105057887 */ /* 0x000fe4000c000000 */
[----:B------:R-:W-:Y:S01]  /*3320*/  IADD3 R0, R49, R0, RZ ;  /* 0x0000000031007210 */ /* 0x000fe20007ffe0ff */
[----:B------:R-:W-:Y:S01]  /*3330*/  USHF.R.S32.HI UR11, URZ, 0x1f, UR4 ;  /* 0x0000001f3f0b7899 */ /* 0x000fe20008011404 */
[----:B------:R-:W-:Y:S01]  /*3340*/  IMAD R6, R5, UR4, RZ ;  /* 0x0000000405067c24 */ /* 0x000fe2000f8e02ff */
[----:B------:R-:W-:Y:S01]  /*3350*/  USHF.R.S32.HI UR10, URZ, 0x1f, UR5 ;  /* 0x0000001f3f0a7899 */ /* 0x000fe20008011405 */
[----:B------:R-:W-:-:S02]  /*3360*/  IMAD R5, R23, UR5, RZ ;  /* 0x0000000517057c24 */ /* 0x000fc4000f8e02ff */
[----:B------:R-:W-:Y:S01]  /*3370*/  IMAD R20, R0, R16, RZ ;  /* 0x0000001000147224 */ /* 0x000fe200078e02ff */
[----:B------:R-:W-:Y:S01]  /*3380*/  SHF.R.S32.HI R0, RZ, 0x1f, R26 ;  /* 0x0000001fff007819 */ /* 0x000fe2000001141a */
[----:B------:R-:W-:Y:S02]  /*3390*/  IMAD R6, R44, UR11, R6 ;  /* 0x0000000b2c067c24 */ /* 0x000fe4000f8e0206 */
[----:B------:R-:W-:Y:S02]  /*33a0*/  IMAD R20, R15, R48, R20 ;  /* 0x000000300f147224 */ /* 0x000fe400078e0214 */
[----:B------:R-:W-:-:S04]  /*33b0*/  IMAD.WIDE.U32 R48, R48, R16, RZ ;  /* 0x0000001030307225 */ /* 0x000fc800078e00ff */
[----:B------:R-:W-:Y:S01]  /*33c0*/  IMAD R2, R0, R40, R2 ;  /* 0x0000002800027224 */ /* 0x000fe200078e0202 */
[----:B------:R-:W-:Y:S01]  /*33d0*/  IADD3 R20, R49, R20, RZ ;  /* 0x0000001431147210 */ /* 0x000fe20007ffe0ff */
[----:B------:R-:W-:-:S03]  /*33e0*/  IMAD.WIDE.U32 R40, R40, R26, RZ ;  /* 0x0000001a28287225 */ /* 0x000fc600078e00ff */
[----:B------:R-:W-:Y:S01]  /*33f0*/  LOP3.LUT R0, R51, R20, RZ, 0xfc, !PT ;  /* 0x0000001433007212 */ /* 0x000fe200078efcff */
[----:B------:R-:W-:Y:S01]  /*3400*/  IMAD.WIDE.U32 R44, R44, UR4, RZ ;  /* 0x000000042c2c7c25 */ /* 0x000fe2000f8e00ff */
[----:B------:R-:W-:Y:S02]  /*3410*/  IADD3 R2, R41, R2, RZ ;  /* 0x0000000229027210 */ /* 0x000fe40007ffe0ff */
[----:B------:R-:W-:Y:S01]  /*3420*/  ISETP.NE.U32.AND P0, PT, R0, RZ, PT ;  /* 0x000000ff0000720c */ /* 0x000fe20003f05070 */
[C---:B------:R-:W-:Y:S01]  /*3430*/  IMAD R5, R22.reuse, UR10, R5 ;  /* 0x0000000a16057c24 */ /* 0x040fe2000f8e0205 */
[----:B------:R-:W-:Y:S01]  /*3440*/  IADD3 R6, R45, R6, RZ ;  /* 0x000000062d067210 */ /* 0x000fe20007ffe0ff */
[----:B------:R-:W-:-:S04]  /*3450*/  IMAD.WIDE.U32 R42, R22, UR5, RZ ;  /* 0x00000005162a7c25 */ /* 0x000fc8000f8e00ff */
[----:B------:R-:W-:Y:S01]  /*3460*/  IMAD R4, R4, UR4, RZ ;  /* 0x0000000404047c24 */ /* 0x000fe2000f8e02ff */
[----:B------:R-:W-:Y:S01]  /*3470*/  IADD3 R5, R43, R5, RZ ;  /* 0x000000052b057210 */ /* 0x000fe20007ffe0ff */
[----:B------:R-:W-:-:S04]  /*3480*/  IMAD R3, R3, UR4, RZ ;  /* 0x0000000403037c24 */ /* 0x000fc8000f8e02ff */
        /* <DEDUP_REMOVED lines=10> */
[----:B------:R-:W-:-:S05]  /*3530*/  IADD3.X R19, RZ, ~R25, RZ, P0, !PT ;  /* 0x80000019ff137210 */ /* 0x000fca00007fe4ff */
[-C--:B------:R-:W-:Y:S02]  /*3540*/  IMAD R19, R19, R48.reuse, RZ ;  /* 0x0000003013137224 */ /* 0x080fe400078e02ff */
[----:B------:R-:W-:-:S04]  /*3550*/  IMAD.WIDE.U32 R48, R21, R48, R22 ;  /* 0x0000003015307225 */ /* 0x000fc800078e0016 */
[----:B------:R-:W-:Y:S01]  /*3560*/  IMAD R19, R20, R21, R19 ;  /* 0x0000001514137224 */ /* 0x000fe200078e0213 */
[----:B------:R-:W-:Y:S02]  /*3570*/  MOV R20, R48 ;  /* 0x0000003000147202 */ /* 0x000fe40000000f00 */
[----:B------:R-:W-:Y:S01]  /*3580*/  MOV R48, R0 ;  /* 0x0000000000307202 */ /* 0x000fe20000000f00 */
[----:B------:R-:W-:Y:S01]  /*3590*/  IMAD.IADD R19, R49, 0x1, R19 ;  /* 0x0000000131137824 */ /* 0x000fe200078e0213 */
[----:B------:R-:W-:Y:S01]  /*35a0*/  MOV R49, R25 ;  /* 0x0000001900317202 */ /* 0x000fe20000000f00 */
[----:B------:R-:W-:Y:S05]  /*35b0*/  BRA `(.L_x_28) ;  /* 0x00000000005c7947 */ /* 0x000fea0003800000 */
.L_x_27:
[----:B------:R-:W0:Y:S01]  /*35c0*/  I2F.U32.RP R0, R48 ;  /* 0x0000003000007306 */ /* 0x000e220000209000 */
[----:B------:R-:W-:Y:S01]  /*35d0*/  IMAD.MOV.U32 R20, RZ, RZ, RZ ;  /* 0x000000ffff147224 */ /* 0x000fe200078e00ff */
[----:B------:R-:W-:Y:S01]  /*35e0*/  ISETP.NE.U32.AND P0, PT, R48, RZ, PT ;  /* 0x000000ff3000720c */ /* 0x000fe20003f05070 */
[----:B------:R-:W-:-:S05]  /*35f0*/  IMAD.MOV.U32 R19, RZ, RZ, RZ ;  /* 0x000000ffff137224 */ /* 0x000fca00078e00ff */
[----:B0-----:R-:W0:Y:S02]  /*3600*/  MUFU.RCP R0, R0 ;  /* 0x0000000000007308 */ /* 0x001e240000001000 */
[----:B0-----:R-:W-:-:S06]  /*3610*/  IADD3 R0, R0, 0xffffffe, RZ ;  /* 0x0ffffffe00007810 */ /* 0x001fcc0007ffe0ff */
[----:B------:R-:W0:Y:S02]  /*3620*/  F2I.FTZ.U32.TRUNC.NTZ R21, R0 ;  /* 0x0000000000157305 */ /* 0x000e24000021f000 */
[----:B0-----:R-:W-:-:S05]  /*3630*/  IADD3 R0, RZ, -R21, RZ ;  /* 0x80000015ff007210 */ /* 0x001fca0007ffe0ff */
        /* <DEDUP_REMOVED lines=11> */
[----:B------:R-:W-:-:S05]  /*36f0*/  IADD3 R20, -R49, RZ, RZ ;  /* 0x000000ff31147210 */ /* 0x000fca0007ffe1ff */
[----:B------:R-:W-:Y:S01]  /*3700*/  IMAD R20, R48, R20, R50 ;  /* 0x0000001430147224 */ /* 0x000fe200078e0232 */
[----:B------:R-:W-:Y:S01]  /*3710*/  MOV R48, R49 ;  /* 0x0000003100307202 */ /* 0x000fe20000000f00 */
[----:B------:R-:W-:Y:S02]  /*3720*/  IMAD.MOV.U32 R49, RZ, RZ, RZ ;  /* 0x000000ffff317224 */ /* 0x000fe400078e00ff */
.L_x_28:
[----:B------:R-:W-:Y:S05]  /*3730*/  BSYNC B0 ;  /* 0x0000000000007941 */ /* 0x000fea0003800000 */
.L_x_26:
        /* <DEDUP_REMOVED lines=20> */
.L_x_30:
[----:B------:R-:W0:Y:S01]  /*3880*/  I2F.U32.RP R0, R18 ;  /* 0x0000001200007306 */ /* 0x000e220000209000 */
[----:B------:R-:W-:Y:S01]  /*3890*/  HFMA2.MMA R50, -RZ, RZ, 0, 0 ;  /* 0x00000000ff327435 */ /* 0x000fe200000001ff */
[----:B------:R-:W-:Y:S02]  /*38a0*/  ISETP.NE.U32.AND P0, PT, R18, RZ, PT ;  /* 0x000000ff1200720c */ /* 0x000fe40003f05070 */
[----:B------:R-:W-:-:S04]  /*38b0*/  MOV R17, RZ ;  /* 0x000000ff00117202 */ /* 0x000fc80000000f00 */
[----:B0-----:R-:W0:Y:S02]  /*38c0*/  MUFU.RCP R0, R0 ;  /* 0x0000000000007308 */ /* 0x001e240000001000 */
[----:B0-----:R-:W-:-:S06]  /*38d0*/  IADD3 R0, R0, 0xffffffe, RZ ;  /* 0x0ffffffe00007810 */ /* 0x001fcc0007ffe0ff */
[----:B------:R-:W0:Y:S02]  /*38e0*/  F2I.FTZ.U32.TRUNC.NTZ R51, R0 ;  /* 0x0000000000337305 */ /* 0x000e24000021f000 */
[----:B0-----:R-:W-:-:S04]  /*38f0*/  IMAD.MOV R0, RZ, RZ, -R51 ;  /* 0x000000ffff007224 */ /* 0x001fc800078e0a33 */
[----:B------:R-:W-:-:S04]  /*3900*/  IMAD R0, R0, R18, RZ ;  /* 0x0000001200007224 */ /* 0x000fc800078e02ff */
[----:B------:R-:W-:Y:S01]  /*3910*/  IMAD.HI.U32 R50, R51, R0, R50 ;  /* 0x0000000033327227 */ /* 0x000fe200078e0032 */
[----:B------:R-:W-:-:S05]  /*3920*/  HFMA2.MMA R51, -RZ, RZ, 0, 0 ;  /* 0x00000000ff337435 */ /* 0x000fca00000001ff */
        /* <DEDUP_REMOVED lines=11> */
.L_x_31:
[----:B------:R-:W-:Y:S05]  /*39e0*/  BSYNC B0 ;  /* 0x0000000000007941 */ /* 0x000fea0003800000 */
.L_x_29:
[----:B------:R-:W-:Y:S01]  /*39f0*/  LOP3.LUT R0, R51, R15, RZ, 0xfc, !PT ;  /* 0x0000000f33007212 */ /* 0x000fe200078efcff */
[----:B------:R-:W-:Y:S03]  /*3a00*/  BSSY B0, `(.L_x_32) ;  /* 0x000002c000007945 */ /* 0x000fe60003800000 */
        /* <DEDUP_REMOVED lines=11> */
[-C--:B------:R-:W-:Y:S02]  /*3ac0*/  IADD3.X R19, RZ, ~R25.reuse, RZ, P0, !PT ;  /* 0x80000019ff137210 */ /* 0x080fe400007fe4ff */
[----:B------:R-:W-:Y:S01]  /*3ad0*/  MOV R21, R25 ;  /* 0x0000001900157202 */ /* 0x000fe20000000f00 */
[----:B------:R-:W-:-:S04]  /*3ae0*/  IMAD.WIDE.U32 R22, R16, R20, R22 ;  /* 0x0000001410167225 */ /* 0x000fc800078e0016 */
[----:B------:R-:W-:Y:S01]  /*3af0*/  IMAD R19, R19, R16, RZ ;  /* 0x0000001013137224 */ /* 0x000fe200078e02ff */
[----:B------:R-:W-:-:S03]  /*3b00*/  MOV R16, R22 ;  /* 0x0000001600107202 */ /* 0x000fc60000000f00 */
[----:B------:R-:W-:Y:S01]  /*3b10*/  IMAD R15, R15, R20, R19 ;  /* 0x000000140f0f7224 */ /* 0x000fe200078e0213 */
[----:B------:R-:W-:-:S03]  /*3b20*/  MOV R20, R0 ;  /* 0x0000000000147202 */ /* 0x000fc60000000f00 */
[----:B------:R-:W-:Y:S01]  /*3b30*/  IMAD.IADD R15, R23, 0x1, R15 ;  /* 0x00000001170f7824 */ /* 0x000fe200078e020f */
[----:B------:R-:W-:Y:S05]  /*3b40*/  BRA `(.L_x_34) ;  /* 0x00000000005c7947 */ /* 0x000fea0003800000 */
.L_x_33:
[----:B------:R-:W0:Y:S01]  /*3b50*/  I2F.U32.RP R0, R16 ;  /* 0x0000001000007306 */ /* 0x000e220000209000 */
[----:B------:R-:W-:Y:S01]  /*3b60*/  IMAD.MOV.U32 R20, RZ, RZ, RZ ;  /* 0x000000ffff147224 */ /* 0x000fe200078e00ff */
[----:B------:R-:W-:-:S06]  /*3b70*/  ISETP.NE.U32.AND P0, PT, R16, RZ, PT ;  /* 0x000000ff1000720c */ /* 0x000fcc0003f05070 */
[----:B0-----:R-:W0:Y:S02]  /*3b80*/  MUFU.RCP R0, R0 ;  /* 0x0000000000007308 */ /* 0x001e240000001000 */
[----:B0-----:R-:W-:-:S06]  /*3b90*/  IADD3 R0, R0, 0xffffffe, RZ ;  /* 0x0ffffffe00007810 */ /* 0x001fcc0007ffe0ff */
[----:B------:R-:W0:Y:S02]  /*3ba0*/  F2I.FTZ.U32.TRUNC.NTZ R21, R0 ;  /* 0x0000000000157305 */ /* 0x000e24000021f000 */
[----:B0-----:R-:W-:-:S05]  /*3bb0*/  IADD3 R0, RZ, -R21, RZ ;  /* 0x80000015ff007210 */ /* 0x001fca0007ffe0ff */
[----:B------:R-:W-:-:S04]  /*3bc0*/  IMAD R0, R0, R16, RZ ;  /* 0x0000001000007224 */ /* 0x000fc800078e02ff */
[----:B------:R-:W-:-:S04]  /*3bd0*/  IMAD.HI.U32 R0, R21, R0, R20 ;  /* 0x0000000015007227 */ /* 0x000fc800078e0014 */
[----:B------:R-:W-:Y:S02]  /*3be0*/  IMAD.MOV.U32 R21, RZ, RZ, RZ ;  /* 0x000000ffff157224 */ /* 0x000fe400078e00ff */
[----:B------:R-:W-:-:S05]  /*3bf0*/  IMAD.HI.U32 R0, R0, R50, RZ ;  /* 0x0000003200007227 */ /* 0x000fca00078e00ff */
[----:B------:R-:W-:-:S05]  /*3c00*/  IADD3 R15, -R0, RZ, RZ ;  /* 0x000000ff000f7210 */ /* 0x000fca0007ffe1ff */
[----:B------:R-:W-:-:S05]  /*3c10*/  IMAD R15, R16, R15, R50 ;  /* 0x0000000f100f7224 */ /* 0x000fca00078e0232 */
[----:B------:R-:W-:-:S13]  /*3c20*/  ISETP.GE.U32.AND P2, PT, R15, R16, PT ;  /* 0x000000100f00720c */ /* 0x000fda0003f46070 */
[----:B------:R-:W-:Y:S01]  /*3c30*/  @P2 IMAD.IADD R15, R15, 0x1, -R16 ;  /* 0x000000010f0f2824 */ /* 0x000fe200078e0a10 */
[----:B------:R-:W-:-:S04]  /*3c40*/  @P2 IADD3 R0, R0, 0x1, RZ ;  /* 0x0000000100002810 */ /* 0x000fc80007ffe0ff */
[----:B------:R-:W-:Y:S01]  /*3c50*/  ISETP.GE.U32.AND P1, PT, R15, R16, PT ;  /* 0x000000100f00720c */ /* 0x000fe20003f26070 */
[----:B------:R-:W-:-:S12]  /*3c60*/  IMAD.MOV.U32 R15, RZ, RZ, RZ ;  /* 0x000000ffff0f7224 */ /* 0x000fd800078e00ff */
[----:B------:R-:W-:Y:S01]  /*3c70*/  @P1 VIADD R0, R0, 0x1 ;  /* 0x0000000100001836 */ /* 0x000fe20000000000 */
[----:B------:R-:W-:-:S04]  /*3c80*/  @!P0 LOP3.LUT R0, RZ, R16, RZ, 0x33, !PT ;  /* 0x00000010ff008212 */ /* 0x000fc800078e33ff */
[----:B------:R-:W-:Y:S02]  /*3c90*/  IADD3 R19, -R0, RZ, RZ ;  /* 0x000000ff00137210 */ /* 0x000fe40007ffe1ff */
[----:B------:R-:W-:-:S03]  /*3ca0*/  MOV R20, R0 ;  /* 0x0000000000147202 */ /* 0x000fc60000000f00 */
[----:B------:R-:W-:Y:S02]  /*3cb0*/  IMAD R16, R16, R19, R50 ;  /* 0x0000001310107224 */ /* 0x000fe400078e0232 */
.L_x_34:
[----:B------:R-:W-:Y:S05]  /*3cc0*/  BSYNC B0 ;  /* 0x0000000000007941 */ /* 0x000fea0003800000 */
.L_x_32:
[----:B------:R-:W-:Y:S01]  /*3cd0*/  SHF.R.S32.HI R19, RZ, 0x1f, R8 ;  /* 0x0000001fff137819 */ /* 0x000fe20000011408 */
[-C--:B------:R-:W-:Y:S01]  /*3ce0*/  IMAD R0, R21, R8.reuse, RZ ;  /* 0x0000000815007224 */ /* 0x080fe200078e02ff */
[----:B------:R-:W-:Y:S01]  /*3cf0*/  ULDC UR4, c[0x0][0x2c4] ;  /* 0x0000b10000047ab9 */ /* 0x000fe20000000800 */
[----:B------:R-:W-:Y:S01]  /*3d00*/  IMAD.WIDE.U32 R50, R20, R8, RZ ;  /* 0x0000000814327225 */ /* 0x000fe200078e00ff */
[----:B------:R-:W-:Y:S01]  /*3d10*/  SHF.R.S32.HI R21, RZ, 0x1f, R4 ;  /* 0x0000001fff157819 */ /* 0x000fe20000011404 */
[----:B------:R-:W-:Y:S02]  /*3d20*/  BSSY B0, `(.L_x_35) ;  /* 0x0000039000007945 */ /* 0x000fe40003800000 */
[----:B------:R-:W-:Y:S01]  /*3d30*/  IMAD R8, R19, R20, R0 ;  /* 0x0000001413087224 */ /* 0x000fe200078e0200 */
[----:B------:R-:W-:Y:S01]  /*3d40*/  LOP3.LUT R20, R49, R13, RZ, 0xfc, !PT ;  /* 0x0000000d31147212 */ /* 0x000fe200078efcff */
[----:B------:R-:W-:Y:S02]  /*3d50*/  IMAD R52, R26, UR4, RZ ;  /* 0x000000041a347c24 */ /* 0x000fe4000f8e02ff */
[----:B------:R-:W-:Y:S01]  /*3d60*/  IMAD R15, R15, R4, RZ ;  /* 0x000000040f0f7224 */ /* 0x000fe200078e02ff */
[----:B------:R-:W-:Y:S01]  /*3d70*/  ISETP.NE.U32.AND P0, PT, R20, RZ, PT ;  /* 0x000000ff1400720c */ /* 0x000fe20003f05070 */
[----:B------:R-:W-:Y:S01]  /*3d80*/  IMAD R19, R17, R52, RZ ;  /* 0x0000003411137224 */ /* 0x000fe200078e02ff */
[----:B------:R-:W-:Y:S01]  /*3d90*/  SHF.R.S32.HI R0, RZ, 0x1f, R52 ;  /* 0x0000001fff007819 */ /* 0x000fe20000011434 */
[----:B------:R-:W-:Y:S01]  /*3da0*/  IMAD R15, R21, R16, R15 ;  /* 0x00000010150f7224 */ /* 0x000fe200078e020f */
[----:B------:R-:W-:Y:S01]  /*3db0*/  IADD3 R8, R51, R8, RZ ;  /* 0x0000000833087210 */ /* 0x000fe20007ffe0ff */
[----:B------:R-:W-:-:S04]  /*3dc0*/  IMAD.WIDE.U32 R16, R16, R4, RZ ;  /* 0x0000000410107225 */ /* 0x000fc800078e00ff */
[----:B------:R-:W-:Y:S01]  /*3dd0*/  IMAD R4, R0, R18, R19 ;  /* 0x0000001200047224 */ /* 0x000fe200078e0213 */
[----:B------:R-:W-:Y:S01]  /*3de0*/  IADD3 R15, R17, R15, RZ ;  /* 0x0000000f110f7210 */ /* 0x000fe20007ffe0ff */
[----:B------:R-:W-:-:S05]  /*3df0*/  IMAD.WIDE.U32 R52, R18, R52, RZ ;  /* 0x0000003412347225 */ /* 0x000fca00078e00ff */
[----:B------:R-:W-:Y:S01]  /*3e00*/  IADD3 R4, R53, R4, RZ ;  /* 0x0000000435047210 */ /* 0x000fe20007ffe0ff */
[----:B------:R-:W-:Y:S06]  /*3e10*/  @!P0 BRA `(.L_x_36) ;  /* 0x0000000000488947 */ /* 0x000fec0003800000 */
        /* <DEDUP_REMOVED lines=9> */
[----:B------:R-:W-:Y:S02]  /*3eb0*/  IADD3.X R18, RZ, ~R25, RZ, P0, !PT ;  /* 0x80000019ff127210 */ /* 0x000fe400007fe4ff */
[----:B------:R-:W-:Y:S01]  /*3ec0*/  MOV R48, R0 ;  /* 0x0000000000307202 */ /* 0x000fe20000000f00 */
[----:B------:R-:W-:Y:S01]  /*3ed0*/  IMAD.WIDE.U32 R20, R14, R19, R20 ;  /* 0x000000130e147225 */ /* 0x000fe200078e0014 */
[----:B------:R-:W-:-:S03]  /*3ee0*/  MOV R49, R25 ;  /* 0x0000001900317202 */ /* 0x000fc60000000f00 */
[----:B------:R-:W-:Y:S01]  /*3ef0*/  IMAD R18, R18, R14, RZ ;  /* 0x0000000e12127224 */ /* 0x000fe200078e02ff */
[----:B------:R-:W-:-:S03]  /*3f00*/  MOV R14, R20 ;  /* 0x00000014000e7202 */ /* 0x000fc60000000f00 */
[----:B------:R-:W-:-:S04]  /*3f10*/  IMAD R13, R13, R19, R18 ;  /* 0x000000130d0d7224 */ /* 0x000fc800078e0212 */
[----:B------:R-:W-:Y:S01]  /*3f20*/  IMAD.IADD R13, R21, 0x1, R13 ;  /* 0x00000001150d7824 */ /* 0x000fe200078e020d */
[----:B------:R-:W-:Y:S05]  /*3f30*/  BRA `(.L_x_37) ;  /* 0x00000000005c7947 */ /* 0x000fea0003800000 */
.L_x_36:
        /* <DEDUP_REMOVED lines=23> */
.L_x_37:
[----:B------:R-:W-:Y:S05]  /*40b0*/  BSYNC B0 ;  /* 0x0000000000007941 */ /* 0x000fea0003800000 */
.L_x_35:
[----:B------:R-:W-:Y:S01]  /*40c0*/  ULDC UR5, c[0x0][0x270] ;  /* 0x00009c0000057ab9 */ /* 0x000fe20000000800 */
[----:B------:R-:W-:Y:S01]  /*40d0*/  ULDC UR4, c[0x0][0x2c4] ;  /* 0x0000b10000047ab9 */ /* 0x000fe20000000800 */
[----:B------:R-:W-:Y:S01]  /*40e0*/  LOP3.LUT R18, R49, R10, RZ, 0xfc, !PT ;  /* 0x0000000a31127212 */ /* 0x000fe200078efcff */
[----:B------:R-:W-:Y:S01]  /*40f0*/  UIMAD UR4, UR5, UR4, URZ ;  /* 0x00000004050472a4 */ /* 0x000fe2000f8e023f */
[----:B------:R-:W-:Y:S02]  /*4100*/  BSSY B0, `(.L_x_38) ;  /* 0x0000032000007945 */ /* 0x000fe40003800000 */
[----:B------:R-:W-:-:S03]  /*4110*/  ISETP.NE.U32.AND P0, PT, R18, RZ, PT ;  /* 0x000000ff1200720c */ /* 0x000fc60003f05070 */
[----:B------:R-:W-:-:S04]  /*4120*/  IMAD R26, R26, UR4, RZ ;  /* 0x000000041a1a7c24 */ /* 0x000fc8000f8e02ff */
[-C--:B------:R-:W-:Y:S01]  /*4130*/  IMAD R13, R13, R26.reuse, RZ ;  /* 0x0000001a0d0d7224 */ /* 0x080fe200078e02ff */
[----:B------:R-:W-:Y:S01]  /*4140*/  SHF.R.S32.HI R0, RZ, 0x1f, R26 ;  /* 0x0000001fff007819 */ /* 0x000fe2000001141a */
[----:B------:R-:W-:-:S04]  /*4150*/  IMAD.WIDE.U32 R54, R14, R26, RZ ;  /* 0x0000001a0e367225 */ /* 0x000fc800078e00ff */
[----:B------:R-:W-:-:S05]  /*4160*/  IMAD R13, R0, R14, R13 ;  /* 0x0000000e000d7224 */ /* 0x000fca00078e020d */
        /* <DEDUP_REMOVED lines=20> */
.L_x_39:
        /* <DEDUP_REMOVED lines=20> */
[----:B------:R-:W-:Y:S02]  /*43f0*/  IADD3 R0, -R14, RZ, RZ ;  /* 0x000000ff0e007210 */ /* 0x000fe40007ffe1ff */
[----:B------:R-:W-:-:S03]  /*4400*/  MOV R18, R14 ;  /* 0x0000000e00127202 */ /* 0x000fc60000000f00 */
[----:B------:R-:W-:Y:S02]  /*4410*/  IMAD R11, R11, R0, R48 ;  /* 0x000000000b0b7224 */ /* 0x000fe400078e0230 */
.L_x_40:
[----:B------:R-:W-:Y:S05]  /*4420*/  BSYNC B0 ;  /* 0x0000000000007941 */ /* 0x000fea0003800000 */
.L_x_38:
[----:B------:R-:W-:Y:S01]  /*4430*/  IADD3 R40, P1, P0, R44, R42, R40 ;  /* 0x0000002a2c287210 */ /* 0x000fe2000783e028 */
[----:B------:R-:W-:Y:S01]  /*4440*/  IMAD R0, R19, R9, RZ ;  /* 0x0000000913007224 */ /* 0x000fe200078e02ff */
[----:B------:R-:W-:Y:S01]  /*4450*/  ULDC.64 UR4, c[0x0][0x2b0] ;  /* 0x0000ac0000047ab9 */ /* 0x000fe20000000a00 */
[----:B------:R-:W-:Y:S01]  /*4460*/  IMAD R10, R10, R3, RZ ;  /* 0x000000030a0a7224 */ /* 0x000fe200078e02ff */
[----:B------:R-:W-:Y:S02]  /*4470*/  IADD3 R40, P3, P2, R50, R40, R52 ;  /* 0x0000002832287210 */ /* 0x000fe40007a7e034 */
[----:B------:R-:W-:Y:S02]  /*4480*/  IADD3.X R2, R6, R5, R2, P1, P0 ;  /* 0x0000000506027210 */ /* 0x000fe40000fe0402 */
[----:B------:R-:W-:Y:S02]  /*4490*/  IADD3 R16, P1, P0, R54, R40, R16 ;  /* 0x0000002836107210 */ /* 0x000fe4000783e010 */
[----:B------:R-:W-:-:S02]  /*44a0*/  IADD3.X R2, R8, R2, R4, P3, P2 ;  /* 0x0000000208027210 */ /* 0x000fc40001fe4404 */
[----:B------:R-:W-:Y:S02]  /*44b0*/  SHF.R.S32.HI R4, RZ, 0x1f, R9 ;  /* 0x0000001fff047819 */ /* 0x000fe40000011409 */
[----:B------:R-:W-:Y:S02]  /*44c0*/  IADD3.X R17, R13, R2, R15, P1, P0 ;  /* 0x000000020d117210 */ /* 0x000fe40000fe040f */
[----:B------:R-:W-:Y:S01]  /*44d0*/  SHF.R.S32.HI R2, RZ, 0x1f, R3 ;  /* 0x0000001fff027819 */ /* 0x000fe20000011403 */
[-C--:B------:R-:W-:Y:S02]  /*44e0*/  IMAD R0, R4, R18.reuse, R0 ;  /* 0x0000001204007224 */ /* 0x080fe400078e0200 */
[----:B------:R-:W-:-:S04]  /*44f0*/  IMAD.WIDE.U32 R16, R9, R18, R16 ;  /* 0x0000001209107225 */ /* 0x000fc800078e0010 */
[----:B------:R-:W-:Y:S02]  /*4500*/  IMAD.IADD R17, R17, 0x1, R0 ;  /* 0x0000000111117824 */ /* 0x000fe400078e0200 */
[-C--:B------:R-:W-:Y:S02]  /*4510*/  IMAD R2, R2, R11.reuse, R10 ;  /* 0x0000000b02027224 */ /* 0x080fe400078e020a */
[----:B------:R-:W-:-:S04]  /*4520*/  IMAD.WIDE.U32 R16, R3, R11, R16 ;  /* 0x0000000b03107225 */ /* 0x000fc800078e0010 */
[----:B------:R-:W-:Y:S01]  /*4530*/  IMAD.IADD R2, R17, 0x1, R2 ;  /* 0x0000000111027824 */ /* 0x000fe200078e0202 */
[----:B------:R-:W-:-:S04]  /*4540*/  LEA R4, P0, R16, UR4, 0x2 ;  /* 0x0000000410047c11 */ /* 0x000fc8000f8010ff */
[----:B------:R-:W-:-:S05]  /*4550*/  LEA.HI.X R5, R16, UR5, R2, 0x2, P0 ;  /* 0x0000000510057c11 */ /* 0x000fca00080f1402 */
[----:B------:R1:W-:Y:S01]  /*4560*/  STG.E desc[UR8][R4.64], R29 ;  /* 0x0000001d04007986 */ /* 0x0003e2000c101908 */
[----:B------:R-:W-:Y:S05]  /*4570*/  BRA `(.L_x_15) ;  /* 0x0000000000107947 */ /* 0x000fea0003800000 */
.L_x_16:
[----:B------:R-:W-:Y:S02]  /*4580*/  ULDC.64 UR4, c[0x0][0x2b0] ;  /* 0x0000ac0000047ab9 */ /* 0x000fe40000000a00 */
[----:B------:R-:W-:-:S04]  /*4590*/  LEA R2, P0, R44, UR4, 0x2 ;  /* 0x000000042c027c11 */ /* 0x000fc8000f8010ff */
[----:B------:R-:W-:-:S05]  /*45a0*/  LEA.HI.X R3, R44, UR5, R45, 0x2, P0 ;  /* 0x000000052c037c11 */ /* 0x000fca00080f142d */
[----:B------:R0:W-:Y:S04]  /*45b0*/  STG.E desc[UR8][R2.64], R29 ;  /* 0x0000001d02007986 */ /* 0x0001e8000c101908 */
.L_x_15:
[----:B------:R-:W-:Y:S05]  /*45c0*/  BSYNC B1 ;  /* 0x0000000000017941 */ /* 0x000fea0003800000 */
.L_x_14:
[----:B------:R-:W2:Y:S01]  /*45d0*/  LDC R0, c[0x0][0x3c4] ;  /* 0x0000f100ff007b82 */ /* 0x000ea20000000800 */
[C---:B0-----:R-:W-:Y:S01]  /*45e0*/  IADD3 R2, R39.reuse, 0x10, RZ ;  /* 0x0000001027027810 */ /* 0x041fe20007ffe0ff */
[----:B-1----:R-:W-:Y:S01]  /*45f0*/  HFMA2.MMA R4, -RZ, RZ, 0, 0 ;  /* 0x00000000ff047435 */ /* 0x002fe200000001ff */
[C---:B------:R-:W-:Y:S01]  /*4600*/  IMAD.SHL.U32 R16, R39.reuse, 0x4, RZ ;  /* 0x0000000427107824 */ /* 0x040fe200078e00ff */
[CC--:B--2---:R-:W-:Y:S02]  /*4610*/  ISETP.GE.OR P0, PT, R39.reuse, R0.reuse, P6 ;  /* 0x000000002700720c */ /* 0x0c4fe40003706670 */
[----:B------:R-:W-:Y:S02]  /*4620*/  ISETP.GE.OR P5, PT, R2, R0, P6 ;  /* 0x000000000200720c */ /* 0x000fe400037a6670 */
[----:B------:R-:W-:-:S04]  /*4630*/  IADD3 R2, R39, 0x20, RZ ;  /* 0x0000002027027810 */ /* 0x000fc80007ffe0ff */
[----:B------:R-:W-:Y:S02]  /*4640*/  ISETP.GE.OR P4, PT, R2, R0, P6 ;  /* 0x000000000200720c */ /* 0x000fe40003786670 */
[----:B------:R-:W-:-:S03]  /*4650*/  IADD3 R2, R39, 0x30, RZ ;  /* 0x0000003027027810 */ /* 0x000fc60007ffe0ff */
[C---:B------:R-:W-:Y:S01]  /*4660*/  @!P0 FADD.FTZ R3, -R29.reuse, R36 ;  /* 0x000000241d038221 */ /* 0x040fe20000010100 */
[-C--:B------:R-:W-:Y:S01]  /*4670*/  ISETP.GE.OR P3, PT, R2, R0.reuse, P6 ;  /* 0x000000000200720c */ /* 0x080fe20003766670 */
[----:B------:R-:W-:Y:S01]  /*4680*/  @!P5 FADD.FTZ R37, -R29, R37 ;  /* 0x000000251d25d221 */ /* 0x000fe20000010100 */
[----:B------:R-:W-:Y:S01]  /*4690*/  IADD3 R2, R39, 0x40, RZ ;  /* 0x0000004027027810 */ /* 0x000fe20007ffe0ff */
[----:B------:R-:W-:Y:S02]  /*46a0*/  @!P0 FMUL.FTZ R3, R3, 1.4426950216293334961 ;  /* 0x3fb8aa3b03038820 */ /* 0x000fe40000410000 */
[----:B------:R-:W-:Y:S01]  /*46b0*/  @!P5 FMUL.FTZ R37, R37, 1.4426950216293334961 ;  /* 0x3fb8aa3b2525d820 */ /* 0x000fe20000410000 */
[-C--:B------:R-:W-:Y:S01]  /*46c0*/  ISETP.GE.OR P2, PT, R2, R0.reuse, P6 ;  /* 0x000000000200720c */ /* 0x080fe20003746670 */
[----:B------:R-:W-:Y:S02]  /*46d0*/  VIADD R2, R39, 0x50 ;  /* 0x0000005027027836 */ /* 0x000fe40000000000 */
[C---:B------:R-:W-:Y:S01]  /*46e0*/  @!P4 FADD.FTZ R34, -R29.reuse, R34 ;  /* 0x000000221d22c221 */ /* 0x040fe20000010100 */
[----:B------:R-:W0:Y:S02]  /*46f0*/  @!P0 MUFU.EX2 R3, R3 ;  /* 0x0000000300038308 */ /* 0x000e240000000800 */
[----:B------:R-:W-:Y:S01]  /*4700*/  ISETP.GE.OR P1, PT, R2, R0, P6 ;  /* 0x000000000200720c */ /* 0x000fe20003726670 */
[----:B------:R-:W-:Y:S01]  /*4710*/  @!P3 FADD.FTZ R35, -R29, R35 ;  /* 0x000000231d23b221 */ /* 0x000fe20000010100 */
[----:B------:R-:W-:Y:S01]  /*4720*/  IADD3 R2, R39, 0x60, RZ ;  /* 0x0000006027027810 */ /* 0x000fe20007ffe0ff */
[----:B------:R-:W-:-:S02]  /*4730*/  @!P4 FMUL.FTZ R34, R34, 1.4426950216293334961 ;  /* 0x3fb8aa3b2222c820 */ /* 0x000fc40000410000 */
[----:B------:R-:W-:Y:S01]  /*4740*/  @!P3 FMUL.FTZ R35, R35, 1.4426950216293334961 ;  /* 0x3fb8aa3b2323b820 */ /* 0x000fe20000410000 */
[----:B------:R-:W1:Y:S01]  /*4750*/  @!P5 MUFU.EX2 R37, R37 ;  /* 0x000000250025d308 */ /* 0x000e620000000800 */
[----:B------:R-:W-:-:S04]  /*4760*/  @!P2 FADD.FTZ R32, -R29, R32 ;  /* 0x000000201d20a221 */ /* 0x000fc80000010100 */
[----:B------:R-:W-:Y:S02]  /*4770*/  @!P2 FMUL.FTZ R32, R32, 1.4426950216293334961 ;  /* 0x3fb8aa3b2020a820 */ /* 0x000fe40000410000 */
[----:B------:R-:W-:Y:S01]  /*4780*/  @!P1 FADD.FTZ R33, -R29, R33 ;  /* 0x000000211d219221 */ /* 0x000fe20000010100 */
[----:B0-----:R-:W-:Y:S01]  /*4790*/  @!P0 STS [R38], R3 ;  /* 0x0000000326008388 */ /* 0x001fe20000000800 */
[----:B------:R-:W-:Y:S01]  /*47a0*/  ISETP.GE.OR P0, PT, R2, R0, P6 ;  /* 0x000000000200720c */ /* 0x000fe20003706670 */
[----:B------:R-:W0:Y:S01]  /*47b0*/  @!P4 MUFU.EX2 R34, R34 ;  /* 0x000000220022c308 */ /* 0x000e220000000800 */
[----:B------:R-:W-:Y:S01]  /*47c0*/  IADD3 R2, R39, 0x70, RZ ;  /* 0x0000007027027810 */ /* 0x000fe20007ffe0ff */
[----:B------:R-:W-:-:S03]  /*47d0*/  @!P1 FMUL.FTZ R33, R33, 1.4426950216293334961 ;  /* 0x3fb8aa3b21219820 */ /* 0x000fc60000410000 */
[----:B------:R-:W-:Y:S01]  /*47e0*/  ISETP.GE.OR P6, PT, R2, R0, P6 ;  /* 0x000000000200720c */ /* 0x000fe200037c6670 */
[----:B-1----:R-:W-:Y:S02]  /*47f0*/  @!P5 STS [R38+0x240], R37 ;  /* 0x000240252600d388 */ /* 0x002fe40000000800 */
[----:B------:R-:W1:Y:S04]  /*4800*/  @!P3 MUFU.EX2 R35, R35 ;  /* 0x000000230023b308 */ /* 0x000e680000000800 */
[----:B------:R-:W-:-:S04]  /*4810*/  @!P0 FADD.FTZ R30, -R29, R30 ;  /* 0x0000001e1d1e8221 */ /* 0x000fc80000010100 */
[----:B------:R-:W-:Y:S01]  /*4820*/  @!P0 FMUL.FTZ R30, R30, 1.4426950216293334961 ;  /* 0x3fb8aa3b1e1e8820 */ /* 0x000fe20000410000 */
[----:B------:R-:W2:Y:S01]  /*4830*/  @!P2 MUFU.EX2 R32, R32 ;  /* 0x000000200020a308 */ /* 0x000ea20000000800 */
[----:B------:R-:W-:Y:S01]  /*4840*/  @!P6 FADD.FTZ R29, -R29, R31 ;  /* 0x0000001f1d1de221 */ /* 0x000fe20000010100 */
[----:B0-----:R-:W-:Y:S03]  /*4850*/  @!P4 STS [R38+0x480], R34 ;  /* 0x000480222600c388 */ /* 0x001fe60000000800 */
[----:B------:R-:W-:-:S03]  /*4860*/  @!P6 FMUL.FTZ R2, R29, 1.4426950216293334961 ;  /* 0x3fb8aa3b1d02e820 */ /* 0x000fc60000410000 */
[----:B------:R-:W0:Y:S01]  /*4870*/  @!P0 MUFU.EX2 R30, R30 ;  /* 0x0000001e001e8308 */ /* 0x000e220000000800 */
[----:B-1----:R-:W-:Y:S07]  /*4880*/  @!P3 STS [R38+0x6c0], R35 ;  /* 0x0006c0232600b388 */ /* 0x002fee0000000800 */
[----:B------:R-:W1:Y:S01]  /*4890*/  @!P1 MUFU.EX2 R33, R33 ;  /* 0x0000002100219308 */ /* 0x000e620000000800 */
[----:B--2---:R-:W-:Y:S07]  /*48a0*/  @!P2 STS [R38+0x900], R32 ;  /* 0x000900202600a388 */ /* 0x004fee0000000800 */
[----:B------:R-:W2:Y:S01]  /*48b0*/  @!P6 MUFU.EX2 R2, R2 ;  /* 0x000000020002e308 */ /* 0x000ea20000000800 */
[----:B0-----:R-:W-:Y:S01]  /*48c0*/  @!P0 STS [R38+0xd80], R30 ;  /* 0x000d801e26008388 */ /* 0x001fe20000000800 */
[----:B------:R-:W-:-:S02]  /*48d0*/  ISETP.GE.AND P0, PT, R0, 0x1, PT ;  /* 0x000000010000780c */ /* 0x000fc40003f06270 */
[----:B------:R-:W-:Y:S01]  /*48e0*/  MOV R0, RZ ;  /* 0x000000ff00007202 */ /* 0x000fe20000000f00 */
[----:B-1----:R-:W-:Y:S04]  /*48f0*/  @!P1 STS [R38+0xb40], R33 ;  /* 0x000b402126009388 */ /* 0x002fe80000000800 */
[----:B--2---:R0:W-:Y:S02]  /*4900*/  @!P6 STS [R38+0xfc0], R2 ;  /* 0x000fc0022600e388 */ /* 0x0041e40000000800 */
[----:B0-----:R-:W-:Y:S01]  /*4910*/  CS2R R2, SRZ ;  /* 0x0000000000027805 */ /* 0x001fe2000001ff00 */
[----:B------:R-:W-:Y:S06]  /*4920*/  BAR.SYNC.DEFER_BLOCKING 0x0 ;  /* 0x0000000000007b1d */ /* 0x000fec0000010000 */
[----:B------:R-:W-:Y:S05]  /*4930*/  @!P0 BRA `(.L_x_41) ;  /* 0x0000000000b08947 */ /* 0x000fea0003800000 */
[----:B------:R-:W0:Y:S01]  /*4940*/  S2UR UR6, SR_CgaCtaId ;  /* 0x00000000000679c3 */ /* 0x000e220000008800 */
[----:B------:R-:W-:Y:S01]  /*4950*/  ULDC UR10, c[0x0][0x2dc] ;  /* 0x0000b700000a7ab9 */ /* 0x000fe20000000800 */
[C---:B------:R-:W-:Y:S01]  /*4960*/  IMAD R14, R7.reuse, 0x40, R16 ;  /* 0x00000040070e7824 */ /* 0x040fe200078e0210 */
[----:B------:R-:W-:Y:S01]  /*4970*/  UIMAD UR4, UR7, UR10, URZ ;  /* 0x0000000a070472a4 */ /* 0x000fe2000f8e023f */
[C---:B------:R-:W-:Y:S01]  /*4980*/  VIADD R5, R12.reuse, -UR7 ;  /* 0x800000070c057c36 */ /* 0x040fe20008000000 */
[----:B------:R-:W-:Y:S01]  /*4990*/  CS2R R8, SRZ ;  /* 0x0000000000087805 */ /* 0x000fe2000001ff00 */
[----:B------:R-:W-:Y:S01]  /*49a0*/  IMAD R20, R12, UR10, RZ ;  /* 0x0000000a0c147c24 */ /* 0x000fe2000f8e02ff */
[----:B------:R-:W-:Y:S01]  /*49b0*/  USHF.R.S32.HI UR11, URZ, 0x1f, UR4 ;  /* 0x0000001f3f0b7899 */ /* 0x000fe20008011404 */
[----:B------:R-:W1:Y:S01]  /*49c0*/  LDC R13, c[0x0][0x3c4] ;  /* 0x0000f100ff0d7b82 */ /* 0x000e620000000800 */
[----:B------:R-:W-:Y:S01]  /*49d0*/  IADD3 R4, P0, R14, UR4, RZ ;  /* 0x000000040e047c10 */ /* 0x000fe2000ff1e0ff */
[----:B------:R-:W-:Y:S01]  /*49e0*/  ULDC.64 UR4, c[0x0][0x288] ;  /* 0x0000a20000047ab9 */ /* 0x000fe20000000a00 */
[----:B------:R-:W-:-:S02]  /*49f0*/  ISETP.GE.AND P2, PT, R7, R5, PT ;  /* 0x000000050700720c */ /* 0x000fc40003f46270 */
[----:B------:R-:W-:Y:S02]  /*4a00*/  CS2R R10, SRZ ;  /* 0x00000000000a7805 */ /* 0x000fe4000001ff00 */
[----:B------:R-:W-:Y:S01]  /*4a10*/  LEA.HI.X.SX32 R14, R14, UR11, 0x1, P0 ;  /* 0x0000000b0e0e7c11 */ /* 0x000fe200080f0eff */
[----:B------:R-:W-:Y:S01]  /*4a20*/  IMAD.WIDE R20, R20, 0x4, RZ ;  /* 0x0000000414147825 */ /* 0x000fe200078e02ff */
[----:B------:R-:W-:Y:S01]  /*4a30*/  LEA R15, P0, R4, UR4, 0x2 ;  /* 0x00000004040f7c11 */ /* 0x000fe2000f8010ff */
[----:B------:R-:W-:-:S03]  /*4a40*/  UMOV UR4, 0x400 ;  /* 0x0000040000047882 */ /* 0x000fc60000000000 */
[----:B------:R-:W-:Y:S01]  /*4a50*/  LEA.HI.X R14, R4, UR5, R14, 0x2, P0 ;  /* 0x00000005040e7c11 */ /* 0x000fe200080f140e */
[----:B------:R-:W-:Y:S01]  /*4a60*/  IMAD.MOV.U32 R4, RZ, RZ, RZ ;  /* 0x000000ffff047224 */ /* 0x000fe200078e00ff */
[----:B------:R-:W-:Y:S01]  /*4a70*/  UMOV UR5, URZ ;  /* 0x0000003f00057c82 */ /* 0x000fe20008000000 */
[----:B0-----:R-:W-:-:S06]  /*4a80*/  ULEA UR4, UR6, UR4, 0x18 ;  /* 0x0000000406047291 */ /* 0x001fcc000f8ec03f */
[----:B------:R-:W-:Y:S01]  /*4a90*/  LEA R6, R7, UR4, 0x2 ;  /* 0x0000000407067c11 */ /* 0x000fe2000f8e10ff */
[----:B------:R-:W-:-:S06]  /*4aa0*/  ULDC UR4, c[0x0][0x2d0] ;  /* 0x0000b40000047ab9 */ /* 0x000fcc0000000800 */
.L_x_44:
[----:B------:R0:W2:Y:S01]  /*4ab0*/  LDS R5, [R6] ;  /* 0x0000000006057984 */ /* 0x0000a20000000800 */
[----:B------:R-:W-:Y:S01]  /*4ac0*/  UIADD3 UR5, UR5, 0x1, URZ ;  /* 0x0000000105057890 */ /* 0x000fe2000fffe03f */
[----:B------:R-:W-:Y:S05]  /*4ad0*/  BSSY B0, `(.L_x_42) ;  /* 0x000000a000007945 */ /* 0x000fea0003800000 */
[----:B-1----:R-:W-:Y:S01]  /*4ae0*/  ISETP.LE.AND P1, PT, R13, UR5, PT ;  /* 0x000000050d007c0c */ /* 0x002fe2000bf23270 */
[----:B------:R-:W-:Y:S01]  /*4af0*/  @!UPT UIADD3 URZ, URZ, URZ, URZ ;  /* 0x0000003f3f3ff290 */ /* 0x000fe2000fffe03f */
[----:B------:R-:W-:Y:S11]  /*4b00*/  @P2 BRA `(.L_x_43) ;  /* 0x0000000000182947 */ /* 0x000ff60003800000 */
[----:B------:R-:W-:Y:S02]  /*4b10*/  ISETP.GE.AND P0, PT, R16, UR4, PT ;  /* 0x0000000410007c0c */ /* 0x000fe4000bf06270 */
[----:B------:R-:W-:Y:S02]  /*4b20*/  CS2R R8, SRZ ;  /* 0x0000000000087805 */ /* 0x000fe4000001ff00 */
[----:B------:R-:W-:Y:S09]  /*4b30*/  CS2R R10, SRZ ;  /* 0x00000000000a7805 */ /* 0x000ff2000001ff00 */
[----:B------:R-:W-:Y:S02]  /*4b40*/  @!P0 IMAD.MOV.U32 R18, RZ, RZ, R15 ;  /* 0x000000ffff128224 */ /* 0x000fe400078e000f */
[----:B------:R-:W-:Y:S05]  /*4b50*/  @!P0 IMAD.MOV.U32 R19, RZ, RZ, R14 ;  /* 0x000000ffff138224 */ /* 0x000fea00078e000e */
[----:B------:R1:W5:Y:S02]  /*4b60*/  @!P0 LDG.E.128 R8, desc[UR8][R18.64] ;  /* 0x0000000812088981 */ /* 0x000364000c1e1d00 */
.L_x_43:
[----:B------:R-:W-:Y:S05]  /*4b70*/  BSYNC B0 ;  /* 0x0000000000007941 */ /* 0x000fea0003800000 */
.L_x_42:
[----:B------:R-:W-:Y:S01]  /*4b80*/  IADD3 R15, P0, R20, R15, RZ ;  /* 0x0000000f140f7210 */ /* 0x000fe20007f1e0ff */
[C---:B--2--5:R-:W-:Y:S01]  /*4b90*/  FFMA.FTZ R0, R5.reuse, R8, R0 ;  /* 0x0000000805007223 */ /* 0x064fe20000010000 */
[----:B0-----:R-:W-:Y:S01]  /*4ba0*/  IADD3 R6, R6, 0x24, RZ ;  /* 0x0000002406067810 */ /* 0x001fe20007ffe0ff */
[C---:B------:R-:W-:Y:S01]  /*4bb0*/  FFMA.FTZ R2, R5.reuse, R9, R2 ;  /* 0x0000000905027223 */ /* 0x040fe20000010002 */
[----:B------:R-:W-:Y:S01]  /*4bc0*/  FFMA.FTZ R3, R5, R10, R3 ;  /* 0x0000000a05037223 */ /* 0x000fe20000010003 */
[----:B------:R-:W-:Y:S01]  /*4bd0*/  IADD3.X R14, R21, R14, RZ, P0, !PT ;  /* 0x0000000e150e7210 */ /* 0x000fe200007fe4ff */
[----:B------:R-:W-:Y:S01]  /*4be0*/  FFMA.FTZ R4, R5, R11, R4 ;  /* 0x0000000b05047223 */ /* 0x000fe20000010004 */
[----:B------:R-:W-:Y:S06]  /*4bf0*/  @!P1 BRA `(.L_x_44) ;  /* 0xfffffffc00ac9947 */ /* 0x000fec000383ffff */
.L_x_41:
[----:B------:R-:W-:-:S04]  /*4c00*/  IADD3 R7, R7, UR7, RZ ;  /* 0x0000000707077c10 */ /* 0x000fc8000fffe0ff */
[----:B------:R-:W-:-:S13]  /*4c10*/  ISETP.GE.AND P0, PT, R7, R12, PT ;  /* 0x0000000c0700720c */ /* 0x000fda0003f06270 */
[----:B------:R-:W-:Y:S05]  /*4c20*/  @P0 EXIT ;  /* 0x000000000000094d */ /* 0x000fea0003800000 */
[----:B------:R-:W-:Y:S02]  /*4c30*/  ULDC UR4, c[0x0][0x2d0] ;  /* 0x0000b40000047ab9 */ /* 0x000fe40000000800 */
[----:B------:R-:W-:-:S13]  /*4c40*/  ISETP.GE.AND P0, PT, R16, UR4, PT ;  /* 0x0000000410007c0c */ /* 0x000fda000bf06270 */
[----:B------:R-:W-:Y:S05]  /*4c50*/  @P0 EXIT ;  /* 0x000000000000094d */ /* 0x000fea0003800000 */
[----:B------:R-:W0:Y:S01]  /*4c60*/  LDC R9, c[0x0][0x2c4] ;  /* 0x0000b100ff097b82 */ /* 0x000e220000000800 */
[----:B------:R-:W-:Y:S01]  /*4c70*/  ULDC UR4, c[0x0][0x270] ;  /* 0x00009c0000047ab9 */ /* 0x000fe20000000800 */
[----:B------:R-:W-:Y:S02]  /*4c80*/  IABS R13, R7 ;  /* 0x00000007000d7213 */ /* 0x000fe40000000000 */
[----:B------:R-:W-:Y:S02]  /*4c90*/  SHF.R.S32.HI R17, RZ, 0x1f, R16 ;  /* 0x0000001fff117819 */ /* 0x000fe40000011410 */
[----:B------:R-:W-:Y:S02]  /*4ca0*/  F2FP.F16.F32.PACK_AB R2, R2, R0 ;  /* 0x000000000202723e */ /* 0x000fe400000000ff */
[----:B------:R-:W-:Y:S01]  /*4cb0*/  F2FP.F16.F32.PACK_AB R3, R4, R3 ;  /* 0x000000030403723e */ /* 0x000fe200000000ff */
[----:B0-----:R-:W-:Y:S01]  /*4cc0*/  IMAD R10, R9, UR4, RZ ;  /* 0x00000004090a7c24 */ /* 0x001fe2000f8e02ff */
[----:B------:R-:W-:Y:S01]  /*4cd0*/  IABS R8, R9 ;  /* 0x0000000900087213 */ /* 0x000fe20000000000 */
[----:B------:R-:W-:-:S03]  /*4ce0*/  ULDC.64 UR4, c[0x0][0x290] ;  /* 0x0000a40000047ab9 */ /* 0x000fc60000000a00 */
[-C--:B------:R-:W-:Y:S01]  /*4cf0*/  IABS R12, R10.reuse ;  /* 0x0000000a000c7213 */ /* 0x080fe20000000000 */
[----:B------:R-:W0:Y:S01]  /*4d00*/  I2F.RP R5, R8 ;  /* 0x0000000800057306 */ /* 0x000e220000209400 */
[----:B------:R-:W-:-:S05]  /*4d10*/  IABS R6, R10 ;  /* 0x0000000a00067213 */ /* 0x000fca0000000000 */
[----:B------:R-:W-:Y:S02]  /*4d20*/  IMAD.MOV R6, RZ, RZ, -R6 ;  /* 0x000000ffff067224 */ /* 0x000fe400078e0a06 */
[----:B------:R-:W2:Y:S08]  /*4d30*/  I2F.RP R14, R12 ;  /* 0x0000000c000e7306 */ /* 0x000eb00000209400 */
[----:B0-----:R-:W0:Y:S08]  /*4d40*/  MUFU.RCP R5, R5 ;  /* 0x0000000500057308 */ /* 0x001e300000001000 */
[----:B--2---:R-:W2:Y:S01]  /*4d50*/  MUFU.RCP R14, R14 ;  /* 0x0000000e000e7308 */ /* 0x004ea20000001000 */
[----:B0-----:R-:W-:-:S02]  /*4d60*/  VIADD R5, R5, 0xffffffe ;  /* 0x0ffffffe05057836 */ /* 0x001fc40000000000 */
[----:B--2---:R-:W-:-:S05]  /*4d70*/  VIADD R14, R14, 0xffffffe ;  /* 0x0ffffffe0e0e7836 */ /* 0x004fca0000000000 */
[----:B------:R0:W2:Y:S02]  /*4d80*/  F2I.FTZ.U32.TRUNC.NTZ R15, R14 ;  /* 0x0000000e000f7305 */ /* 0x0000a4000021f000 */
[----:B0-----:R-:W-:Y:S01]  /*4d90*/  HFMA2.MMA R14, -RZ, RZ, 0, 0 ;  /* 0x00000000ff0e7435 */ /* 0x001fe200000001ff */
[----:B--2---:R-:W-:-:S04]  /*4da0*/  IMAD.MOV R11, RZ, RZ, -R15 ;  /* 0x000000ffff0b7224 */ /* 0x004fc800078e0a0f */
[----:B------:R-:W-:-:S05]  /*4db0*/  IMAD R11, R11, R12, RZ ;  /* 0x0000000c0b0b7224 */ /* 0x000fca00078e02ff */
[----:B------:R-:W-:Y:S02]  /*4dc0*/  IMAD.HI.U32 R11, R15, R11, R14 ;  /* 0x0000000b0f0b7227 */ /* 0x000fe400078e000e */
[----:B------:R-:W0:Y:S04]  /*4dd0*/  F2I.FTZ.U32.TRUNC.NTZ R15, R5 ;  /* 0x00000005000f7305 */ /* 0x000e28000021f000 */
[----:B------:R-:W-:-:S04]  /*4de0*/  IMAD.HI.U32 R11, R11, R13, RZ ;  /* 0x0000000d0b0b7227 */ /* 0x000fc800078e00ff */
[----:B------:R-:W-:-:S05]  /*4df0*/  IMAD R6, R11, R6, R13 ;  /* 0x000000060b067224 */ /* 0x000fca00078e020d */
[----:B------:R-:W-:-:S13]  /*4e00*/  ISETP.GT.U32.AND P1, PT, R12, R6, PT ;  /* 0x000000060c00720c */ /* 0x000fda0003f24070 */
[----:B------:R-:W-:Y:S01]  /*4e10*/  @!P1 IMAD.IADD R6, R6, 0x1, -R12 ;  /* 0x0000000106069824 */ /* 0x000fe200078e0a0c */
[----:B------:R-:W-:Y:S02]  /*4e20*/  @!P1 IADD3 R11, R11, 0x1, RZ ;  /* 0x000000010b0b9810 */ /* 0x000fe40007ffe0ff */
[----:B------:R-:W-:Y:S02]  /*4e30*/  ISETP.NE.AND P1, PT, R10, RZ, PT ;  /* 0x000000ff0a00720c */ /* 0x000fe40003f25270 */
[----:B------:R-:W-:Y:S02]  /*4e40*/  ISETP.GE.U32.AND P2, PT, R6, R12, PT ;  /* 0x0000000c0600720c */ /* 0x000fe40003f46070 */
[----:B------:R-:W-:-:S04]  /*4e50*/  LOP3.LUT R6, R7, R10, RZ, 0x3c, !PT ;  /* 0x0000000a07067212 */ /* 0x000fc800078e3cff */
[----:B------:R-:W-:Y:S02]  /*4e60*/  ISETP.GE.AND P0, PT, R6, RZ, PT ;  /* 0x000000ff0600720c */ /* 0x000fe40003f06270 */
[----:B0-----:R-:W-:-:S05]  /*4e70*/  IADD3 R6, RZ, -R15, RZ ;  /* 0x8000000fff067210 */ /* 0x001fca0007ffe0ff */
[----:B------:R-:W-:Y:S01]  /*4e80*/  @P2 IADD3 R11, R11, 0x1, RZ ;  /* 0x000000010b0b2810 */ /* 0x000fe20007ffe0ff */
[----:B------:R-:W-:-:S04]  /*4e90*/  IMAD R6, R6, R8, RZ ;  /* 0x0000000806067224 */ /* 0x000fc800078e02ff */
[----:B------:R-:W-:-:S04]  /*4ea0*/  IMAD.HI.U32 R6, R15, R6, R14 ;  /* 0x000000060f067227 */ /* 0x000fc800078e000e */
[----:B------:R-:W-:Y:S01]  /*4eb0*/  @!P0 IMAD.MOV R11, RZ, RZ, -R11 ;  /* 0x000000ffff0b8224 */ /* 0x000fe200078e0a0b */
[----:B------:R-:W-:-:S05]  /*4ec0*/  @!P1 LOP3.LUT R11, RZ, R10, RZ, 0x33, !PT ;  /* 0x0000000aff0b9212 */ /* 0x000fca00078e33ff */
[C---:B------:R-:W-:Y:S02]  /*4ed0*/  IMAD R10, R11.reuse, R10, RZ ;  /* 0x0000000a0b0a7224 */ /* 0x040fe400078e02ff */
[----:B------:R-:W-:-:S04]  /*4ee0*/  IMAD.WIDE.U32 R16, R11, UR4, R16 ;  /* 0x000000040b107c25 */ /* 0x000fc8000f8e0010 */
[----:B------:R-:W-:-:S05]  /*4ef0*/  IMAD.IADD R12, R7, 0x1, -R10 ;  /* 0x00000001070c7824 */ /* 0x000fca00078e0a0a */
[----:B------:R-:W-:Y:S02]  /*4f00*/  IABS R5, R12 ;  /* 0x0000000c00057213 */ /* 0x000fe40000000000 */
[----:B------:R-:W-:-:S03]  /*4f10*/  LOP3.LUT R12, R12, R9, RZ, 0x3c, !PT ;  /* 0x000000090c0c7212 */ /* 0x000fc600078e3cff */
[----:B------:R-:W-:Y:S01]  /*4f20*/  IMAD.HI.U32 R13, R6, R5, RZ ;  /* 0x00000005060d7227 */ /* 0x000fe200078e00ff */
[----:B------:R-:W-:-:S04]  /*4f30*/  ISETP.GE.AND P1, PT, R12, RZ, PT ;  /* 0x000000ff0c00720c */ /* 0x000fc80003f26270 */
[----:B------:R-:W-:-:S05]  /*4f40*/  IADD3 R6, -R13, RZ, RZ ;  /* 0x000000ff0d067210 */ /* 0x000fca0007ffe1ff */
[----:B------:R-:W-:-:S05]  /*4f50*/  IMAD R5, R8, R6, R5 ;  /* 0x0000000608057224 */ /* 0x000fca00078e0205 */
[----:B------:R-:W-:-:S13]  /*4f60*/  ISETP.GT.U32.AND P0, PT, R8, R5, PT ;  /* 0x000000050800720c */ /* 0x000fda0003f04070 */
[----:B------:R-:W-:Y:S01]  /*4f70*/  @!P0 IMAD.IADD R5, R5, 0x1, -R8 ;  /* 0x0000000105058824 */ /* 0x000fe200078e0a08 */
[----:B------:R-:W-:Y:S02]  /*4f80*/  @!P0 IADD3 R13, R13, 0x1, RZ ;  /* 0x000000010d0d8810 */ /* 0x000fe40007ffe0ff */
[----:B------:R-:W-:Y:S02]  /*4f90*/  ISETP.NE.AND P0, PT, R9, RZ, PT ;  /* 0x000000ff0900720c */ /* 0x000fe40003f05270 */
[----:B------:R-:W-:Y:S02]  /*4fa0*/  ISETP.GE.U32.AND P2, PT, R5, R8, PT ;  /* 0x000000080500720c */ /* 0x000fe40003f46070 */
[----:B------:R-:W-:-:S05]  /*4fb0*/  SHF.R.S32.HI R5, RZ, 0x1f, R11 ;  /* 0x0000001fff057819 */ /* 0x000fca000001140b */
[----:B------:R-:W-:-:S04]  /*4fc0*/  IMAD R5, R5, UR4, RZ ;  /* 0x0000000405057c24 */ /* 0x000fc8000f8e02ff */
[----:B------:R-:W-:Y:S01]  /*4fd0*/  IMAD R11, R11, UR5, R5 ;  /* 0x000000050b0b7c24 */ /* 0x000fe2000f8e0205 */
[----:B------:R-:W-:Y:S01]  /*4fe0*/  ULDC.64 UR4, c[0x0][0x2a0] ;  /* 0x0000a80000047ab9 */ /* 0x000fe20000000a00 */
[----:B------:R-:W-:Y:S02]  /*4ff0*/  @P2 VIADD R13, R13, 0x1 ;  /* 0x000000010d0d2836 */ /* 0x000fe40000000000 */
[----:B------:R-:W-:-:S03]  /*5000*/  IMAD.IADD R17, R17, 0x1, R11 ;  /* 0x0000000111117824 */ /* 0x000fc600078e020b */
[----:B------:R-:W-:Y:S02]  /*5010*/  @!P1 IADD3 R13, -R13, RZ, RZ ;  /* 0x000000ff0d0d9210 */ /* 0x000fe40007ffe1ff */
[----:B------:R-:W-:-:S04]  /*5020*/  @!P0 LOP3.LUT R13, RZ, R9, RZ, 0x33, !PT ;  /* 0x00000009ff0d8212 */ /* 0x000fc800078e33ff */
[----:B------:R-:W-:Y:S01]  /*5030*/  SHF.R.S32.HI R5, RZ, 0x1f, R13 ;  /* 0x0000001fff057819 */ /* 0x000fe2000001140d */
[C---:B------:R-:W-:Y:S02]  /*5040*/  IMAD R9, R13.reuse, R9, R10 ;  /* 0x000000090d097224 */ /* 0x040fe400078e020a */
[----:B------:R-:W-:-:S03]  /*5050*/  IMAD.WIDE.U32 R16, R13, UR4, R16 ;  /* 0x000000040d107c25 */ /* 0x000fc6000f8e0010 */
[----:B------:R-:W-:Y:S01]  /*5060*/  IADD3 R9, R7, -R9, RZ ;  /* 0x8000000907097210 */ /* 0x000fe20007ffe0ff */
[----:B------:R-:W-:-:S04]  /*5070*/  IMAD R5, R5, UR4, RZ ;  /* 0x0000000405057c24 */ /* 0x000fc8000f8e02ff */
[----:B------:R-:W-:Y:S01]  /*5080*/  IMAD R13, R13, UR5, R5 ;  /* 0x000000050d0d7c24 */ /* 0x000fe2000f8e0205 */
[----:B------:R-:W-:Y:S01]  /*5090*/  SHF.R.S32.HI R5, RZ, 0x1f, R9 ;  /* 0x0000001fff057819 */ /* 0x000fe20000011409 */
[----:B------:R-:W-:Y:S02]  /*50a0*/  ULDC.64 UR4, c[0x0][0x298] ;  /* 0x0000a60000047ab9 */ /* 0x000fe40000000a00 */
[----:B------:R-:W-:Y:S02]  /*50b0*/  IMAD.IADD R17, R17, 0x1, R13 ;  /* 0x0000000111117824 */ /* 0x000fe400078e020d */
[----:B------:R-:W-:Y:S02]  /*50c0*/  IMAD R5, R5, UR4, RZ ;  /* 0x0000000405057c24 */ /* 0x000fe4000f8e02ff */
[----:B------:R-:W-:-:S04]  /*50d0*/  IMAD.WIDE.U32 R16, R9, UR4, R16 ;  /* 0x0000000409107c25 */ /* 0x000fc8000f8e0010 */
[----:B------:R-:W-:Y:S01]  /*50e0*/  IMAD R5, R9, UR5, R5 ;  /* 0x0000000509057c24 */ /* 0x000fe2000f8e0205 */
[----:B------:R-:W-:Y:S02]  /*50f0*/  ULDC.64 UR4, c[0x0][0x280] ;  /* 0x0000a00000047ab9 */ /* 0x000fe40000000a00 */
[----:B------:R-:W-:Y:S02]  /*5100*/  LEA R6, P0, R16, UR4, 0x1 ;  /* 0x0000000410067c11 */ /* 0x000fe4000f8008ff */
[----:B------:R-:W-:-:S04]  /*5110*/  IADD3 R5, R17, R5, RZ ;  /* 0x0000000511057210 */ /* 0x000fc80007ffe0ff */
[----:B------:R-:W-:-:S05]  /*5120*/  LEA.HI.X R7, R16, UR5, R5, 0x1, P0 ;  /* 0x0000000510077c11 */ /* 0x000fca00080f0c05 */
[----:B------:R-:W-:Y:S01]  /*5130*/  STG.E.64 desc[UR8][R6.64], R2 ;  /* 0x0000000206007986 */ /* 0x000fe2000c101b08 */
[----:B------:R-:W-:Y:S05]  /*5140*/  EXIT ;  /* 0x000000000000794d */ /* 0x000fea0003800000 */
        .weak           $__internal_0_$__cuda_sm20_div_s64
        .type           $__internal_0_$__cuda_sm20_div_s64,@function
        .size           $__internal_0_$__cuda_sm20_div_s64,(.L_x_7832 - $__internal_0_$__cuda_sm20_div_s64)
$__internal_0_$__cuda_sm20_div_s64:
[----:B------:R-:W-:Y:S02]  /*5150*/  IADD3 R46, P0, RZ, -R25, RZ ;  /* 0x80000019ff2e7210 */ /* 0x000fe40007f1e0ff */
[----:B------:R-:W-:-:S03]  /*5160*/  ISETP.GE.AND P1, PT, R24, RZ, PT ;  /* 0x000000ff1800720c */ /* 0x000fc60003f26270 */
[----:B------:R-:W-:Y:S01]  /*5170*/  IMAD.X R0, RZ, RZ, ~R24, P0 ;  /* 0x000000ffff007224 */ /* 0x000fe200000e0e18 */
[----:B------:R-:W-:-:S04]  /*5180*/  SEL R46, R46, R25, !P1 ;  /* 0x000000192e2e7207 */ /* 0x000fc80004800000 */
[----:B------:R-:W-:-:S04]  /*5190*/  SEL R47, R0, R24, !P1 ;  /* 0x00000018002f7207 */ /* 0x000fc80004800000 */
[----:B------:R-:W0:Y:S08]  /*51a0*/  I2F.U64.RP R0, R46 ;  /* 0x0000002e00007312 */ /* 0x000e300000309000 */
[----:B0-----:R-:W0:Y:S02]  /*51b0*/  MUFU.RCP R0, R0 ;  /* 0x0000000000007308 */ /* 0x001e240000001000 */
[----:B0-----:R-:W-:-:S06]  /*51c0*/  VIADD R0, R0, 0x1ffffffe ;  /* 0x1ffffffe00007836 */ /* 0x001fcc0000000000 */
[----:B------:R-:W0:Y:S02]  /*51d0*/  F2I.U64.TRUNC R56, R0 ;  /* 0x0000000000387311 */ /* 0x000e24000020d800 */
[----:B0-----:R-:W-:-:S04]  /*51e0*/  IMAD.WIDE.U32 R58, R56, R46, RZ ;  /* 0x0000002e383a7225 */ /* 0x001fc800078e00ff */
[C---:B------:R-:W-:Y:S01]  /*51f0*/  IMAD R0, R56.reuse, R47, R59 ;  /* 0x0000002f38007224 */ /* 0x040fe200078e023b */
[----:B------:R-:W-:Y:S01]  /*5200*/  IADD3 R21, P0, RZ, -R58, RZ ;  /* 0x8000003aff157210 */ /* 0x000fe20007f1e0ff */
[----:B------:R-:W-:Y:S02]  /*5210*/  IMAD.MOV.U32 R59, RZ, RZ, R56 ;  /* 0x000000ffff3b7224 */ /* 0x000fe400078e0038 */
[----:B------:R-:W-:Y:S02]  /*5220*/  IMAD R0, R57, R46, R0 ;  /* 0x0000002e39007224 */ /* 0x000fe400078e0200 */
[----:B------:R-:W-:-:S04]  /*5230*/  IMAD.HI.U32 R58, R56, R21, RZ ;  /* 0x00000015383a7227 */ /* 0x000fc800078e00ff */
[----:B------:R-:W-:-:S04]  /*5240*/  IMAD.X R0, RZ, RZ, ~R0, P0 ;  /* 0x000000ffff007224 */ /* 0x000fc800000e0e00 */
[----:B------:R-:W-:-:S04]  /*5250*/  IMAD.WIDE.U32 R58, P0, R56, R0, R58 ;  /* 0x00000000383a7225 */ /* 0x000fc8000780003a */
[----:B------:R-:W-:-:S04]  /*5260*/  IMAD.HI.U32 R28, R57, R0, RZ ;  /* 0x00000000391c7227 */ /* 0x000fc800078e00ff */
[----:B------:R-:W-:-:S04]  /*5270*/  IMAD.HI.U32 R21, P1, R57, R21, R58 ;  /* 0x0000001539157227 */ /* 0x000fc8000782003a */
[----:B------:R-:W-:Y:S02]  /*5280*/  IMAD R0, R57, R0, RZ ;  /* 0x0000000039007224 */ /* 0x000fe400078e02ff */
[----:B------:R-:W-:-:S03]  /*5290*/  IMAD.X R28, R28, 0x1, R57, P0 ;  /* 0x000000011c1c7824 */ /* 0x000fc600000e0639 */
[----:B------:R-:W-:-:S04]  /*52a0*/  IADD3 R57, P0, R0, R21, RZ ;  /* 0x0000001500397210 */ /* 0x000fc80007f1e0ff */
[----:B------:R-:W-:Y:S01]  /*52b0*/  IADD3.X R28, RZ, RZ, R28, P0, P1 ;  /* 0x000000ffff1c7210 */ /* 0x000fe200007e241c */
[----:B------:R-:W-:Y:S01]  /*52c0*/  IMAD.WIDE.U32 R58, R57, R46, RZ ;  /* 0x0000002e393a7225 */ /* 0x000fe200078e00ff */
[----:B------:R-:W-:-:S03]  /*52d0*/  ISETP.GE.AND P1, PT, R19, RZ, PT ;  /* 0x000000ff1300720c */ /* 0x000fc60003f26270 */
[----:B------:R-:W-:Y:S01]  /*52e0*/  IMAD R21, R57, R47, R59 ;  /* 0x0000002f39157224 */ /* 0x000fe200078e023b */
[----:B------:R-:W-:-:S03]  /*52f0*/  IADD3 R22, P0, RZ, -R58, RZ ;  /* 0x8000003aff167210 */ /* 0x000fc60007f1e0ff */
[----:B------:R-:W-:Y:S02]  /*5300*/  IMAD R21, R28, R46, R21 ;  /* 0x0000002e1c157224 */ /* 0x000fe400078e0215 */
[----:B------:R-:W-:-:S04]  /*5310*/  IMAD.HI.U32 R56, R57, R22, RZ ;  /* 0x0000001639387227 */ /* 0x000fc800078e00ff */
[----:B------:R-:W-:-:S04]  /*5320*/  IMAD.X R21, RZ, RZ, ~R21, P0 ;  /* 0x000000ffff157224 */ /* 0x000fc800000e0e15 */
[----:B------:R-:W-:-:S04]  /*5330*/  IMAD.WIDE.U32 R56, P0, R57, R21, R56 ;  /* 0x0000001539387225 */ /* 0x000fc80007800038 */
[----:B------:R-:W-:-:S04]  /*5340*/  IMAD.HI.U32 R0, R28, R21, RZ ;  /* 0x000000151c007227 */ /* 0x000fc800078e00ff */
[----:B------:R-:W-:Y:S01]  /*5350*/  IMAD.HI.U32 R22, P4, R28, R22, R56 ;  /* 0x000000161c167227 */ /* 0x000fe20007880038 */
[----:B------:R-:W-:-:S03]  /*5360*/  IADD3.X R0, R0, R28, RZ, P0, !PT ;  /* 0x0000001c00007210 */ /* 0x000fc600007fe4ff */
[----:B------:R-:W-:Y:S02]  /*5370*/  IMAD R21, R28, R21, RZ ;  /* 0x000000151c157224 */ /* 0x000fe400078e02ff */
[----:B------:R-:W-:-:S03]  /*5380*/  IMAD.MOV.U32 R57, RZ, RZ, RZ ;  /* 0x000000ffff397224 */ /* 0x000fc600078e00ff */
[----:B------:R-:W-:Y:S02]  /*5390*/  IADD3 R28, P2, R21, R22, RZ ;  /* 0x00000016151c7210 */ /* 0x000fe40007f5e0ff */
[-C--:B------:R-:W-:Y:S02]  /*53a0*/  IADD3 R22, P0, RZ, -R27.reuse, RZ ;  /* 0x8000001bff167210 */ /* 0x080fe40007f1e0ff */
[----:B------:R-:W-:Y:S02]  /*53b0*/  IADD3.X R0, RZ, RZ, R0, P2, P4 ;  /* 0x000000ffff007210 */ /* 0x000fe400017e8400 */
[----:B------:R-:W-:Y:S01]  /*53c0*/  SEL R22, R22, R27, !P1 ;  /* 0x0000001b16167207 */ /* 0x000fe20004800000 */
[----:B------:R-:W-:-:S04]  /*53d0*/  IMAD.X R21, RZ, RZ, ~R19, P0 ;  /* 0x000000ffff157224 */ /* 0x000fc800000e0e13 */
[----:B------:R-:W-:Y:S01]  /*53e0*/  IMAD.HI.U32 R56, R28, R22, RZ ;  /* 0x000000161c387227 */ /* 0x000fe200078e00ff */
[----:B------:R-:W-:-:S05]  /*53f0*/  SEL R21, R21, R19, !P1 ;  /* 0x0000001315157207 */ /* 0x000fca0004800000 */
[----:B------:R-:W-:-:S04]  /*5400*/  IMAD.WIDE.U32 R56, R28, R21, R56 ;  /* 0x000000151c387225 */ /* 0x000fc800078e0038 */
[C---:B------:R-:W-:Y:S02]  /*5410*/  IMAD R28, R0.reuse, R21, RZ ;  /* 0x00000015001c7224 */ /* 0x040fe400078e02ff */
[----:B------:R-:W-:-:S04]  /*5420*/  IMAD.HI.U32 R27, P2, R0, R22, R56 ;  /* 0x00000016001b7227 */ /* 0x000fc80007840038 */
[----:B------:R-:W-:Y:S01]  /*5430*/  IMAD.HI.U32 R0, R0, R21, RZ ;  /* 0x0000001500007227 */ /* 0x000fe200078e00ff */
[----:B------:R-:W-:-:S03]  /*5440*/  IADD3 R28, P1, R28, R27, RZ ;  /* 0x0000001b1c1c7210 */ /* 0x000fc60007f3e0ff */
[----:B------:R-:W-:Y:S02]  /*5450*/  IMAD.X R0, RZ, RZ, R0, P2 ;  /* 0x000000ffff007224 */ /* 0x000fe400010e0600 */
[----:B------:R-:W-:-:S04]  /*5460*/  IMAD.WIDE.U32 R56, R28, R46, RZ ;  /* 0x0000002e1c387225 */ /* 0x000fc800078e00ff */
[----:B------:R-:W-:Y:S01]  /*5470*/  IMAD R27, R28, R47, R57 ;  /* 0x0000002f1c1b7224 */ /* 0x000fe200078e0239 */
[----:B------:R-:W-:Y:S01]  /*5480*/  IADD3 R22, P0, -R56, R22, RZ ;  /* 0x0000001638167210 */ /* 0x000fe20007f1e1ff */
[----:B------:R-:W-:-:S03]  /*5490*/  IMAD.X R0, RZ, RZ, R0, P1 ;  /* 0x000000ffff007224 */ /* 0x000fc600008e0600 */
[-C--:B------:R-:W-:Y:S01]  /*54a0*/  ISETP.GE.U32.AND P2, PT, R22, R46.reuse, PT ;  /* 0x0000002e1600720c */ /* 0x080fe20003f46070 */
[----:B------:R-:W-:-:S05]  /*54b0*/  IMAD R27, R0, R46, R27 ;  /* 0x0000002e001b7224 */ /* 0x000fca00078e021b */
[----:B------:R-:W-:Y:S02]  /*54c0*/  IADD3.X R21, ~R27, R21, RZ, P0, !PT ;  /* 0x000000151b157210 */ /* 0x000fe400007fe5ff */
[----:B------:R-:W-:Y:S02]  /*54d0*/  IADD3 R27, P0, R22, -R46, RZ ;  /* 0x8000002e161b7210 */ /* 0x000fe40007f1e0ff */
[----:B------:R-:W-:-:S04]  /*54e0*/  ISETP.GE.U32.AND.EX P2, PT, R21, R47, PT, P2 ;  /* 0x0000002f1500720c */ /* 0x000fc80003f46120 */
[----:B------:R-:W-:Y:S01]  /*54f0*/  SEL R27, R27, R22, P2 ;  /* 0x000000161b1b7207 */ /* 0x000fe20001000000 */
[----:B------:R-:W-:-:S03]  /*5500*/  IMAD.X R22, R21, 0x1, ~R47, P0 ;  /* 0x0000000115167824 */ /* 0x000fc600000e0e2f */
[----:B------:R-:W-:Y:S02]  /*5510*/  ISETP.GE.U32.AND P1, PT, R27, R46, PT ;  /* 0x0000002e1b00720c */ /* 0x000fe40003f26070 */
[----:B------:R-:W-:Y:S02]  /*5520*/  SEL R22, R22, R21, P2 ;  /* 0x0000001516167207 */ /* 0x000fe40001000000 */
[----:B------:R-:W-:Y:S02]  /*5530*/  IADD3 R21, P0, R28, 0x1, RZ ;  /* 0x000000011c157810 */ /* 0x000fe40007f1e0ff */
[----:B------:R-:W-:Y:S02]  /*5540*/  ISETP.GE.U32.AND.EX P1, PT, R22, R47, PT, P1 ;  /* 0x0000002f1600720c */ /* 0x000fe40003f26110 */
[----:B------:R-:W-:Y:S01]  /*5550*/  SEL R28, R21, R28, P2 ;  /* 0x0000001c151c7207 */ /* 0x000fe20001000000 */
[----:B------:R-:W-:Y:S01]  /*5560*/  IMAD.X R21, RZ, RZ, R0, P0 ;  /* 0x000000ffff157224 */ /* 0x000fe200000e0600 */
[----:B------:R-:W-:-:S02]  /*5570*/  LOP3.LUT R27, R24, R19, RZ, 0x3c, !PT ;  /* 0x00000013181b7212 */ /* 0x000fc400078e3cff */
[----:B------:R-:W-:Y:S02]  /*5580*/  IADD3 R22, P0, R28, 0x1, RZ ;  /* 0x000000011c167810 */ /* 0x000fe40007f1e0ff */
[----:B------:R-:W-:Y:S02]  /*5590*/  SEL R21, R21, R0, P2 ;  /* 0x0000000015157207 */ /* 0x000fe40001000000 */
[----:B------:R-:W-:Y:S02]  /*55a0*/  SEL R22, R22, R28, P1 ;  /* 0x0000001c16167207 */ /* 0x000fe40000800000 */
[----:B------:R-:W-:Y:S01]  /*55b0*/  ISETP.GE.AND P2, PT, R27, RZ, PT ;  /* 0x000000ff1b00720c */ /* 0x000fe20003f46270 */
[----:B------:R-:W-:Y:S01]  /*55c0*/  IMAD.X R0, RZ, RZ, R21, P0 ;  /* 0x000000ffff007224 */ /* 0x000fe200000e0615 */
[----:B------:R-:W-:-:S04]  /*55d0*/  ISETP.NE.U32.AND P0, PT, R25, RZ, PT ;  /* 0x000000ff1900720c */ /* 0x000fc80003f05070 */
[----:B------:R-:W-:Y:S02]  /*55e0*/  SEL R21, R0, R21, P1 ;  /* 0x0000001500157207 */ /* 0x000fe40000800000 */
[-C--:B------:R-:W-:Y:S02]  /*55f0*/  IADD3 R0, P1, RZ, -R22.reuse, RZ ;  /* 0x80000016ff007210 */ /* 0x080fe40007f3e0ff */
[----:B------:R-:W-:Y:S02]  /*5600*/  ISETP.NE.AND.EX P0, PT, R24, RZ, PT, P0 ;  /* 0x000000ff1800720c */ /* 0x000fe40003f05300 */
[-C--:B------:R-:W-:Y:S02]  /*5610*/  IADD3.X R25, RZ, ~R21.reuse, RZ, P1, !PT ;  /* 0x80000015ff197210 */ /* 0x080fe40000ffe4ff */
[----:B------:R-:W-:Y:S01]  /*5620*/  SEL R0, R0, R22, !P2 ;  /* 0x0000001600007207 */ /* 0x000fe20005000000 */
[----:B------:R-:W-:Y:S01]  /*5630*/  IMAD.MOV.U32 R22, RZ, RZ, R23 ;  /* 0x000000ffff167224 */ /* 0x000fe200078e0017 */
[----:B------:R-:W-:Y:S01]  /*5640*/  SEL R25, R25, R21, !P2 ;  /* 0x0000001519197207 */ /* 0x000fe20005000000 */
[----:B------:R-:W-:Y:S01]  /*5650*/  IMAD.MOV.U32 R23, RZ, RZ, 0x0 ;  /* 0x00000000ff177424 */ /* 0x000fe200078e00ff */
[----:B------:R-:W-:-:S02]  /*5660*/  SEL R0, R0, 0xffffffff, P0 ;  /* 0xffffffff00007807 */ /* 0x000fc40000000000 */
[----:B------:R-:W-:Y:S01]  /*5670*/  SEL R25, R25, 0xffffffff, P0 ;  /* 0xffffffff19197807 */ /* 0x000fe20000000000 */
[----:B------:R-:W-:Y:S06]  /*5680*/  RET.REL.NODEC R22 `(_ZN5flash32flash_fwd_splitkv_combine_kernelI23Flash_fwd_kernel_traitsILi64ELi64ELi256ELi4ELb0ELb0EN7cutlass6half_tE19Flash_kernel_traitsILi64ELi64ELi256ELi4ES3_EELi8ELi7ELb0EEEvNS_16Flash_fwd_paramsE) ;  /* 0xffffffa8165c7950 */ /* 0x000fec0003c3ffff */
.L_x_45:
[----:B------:R-:W-:-:S00]  /*5690*/  BRA `(.L_x_45) ;  /* 0xfffffffc00fc7947 */ /* 0x000fc0000383ffff */
[----:B------:R-:W-:-:S00]  /*56a0*/  NOP ;  /* 0x0000000000007918 */ /* 0x000fc00000000000 */
        /* <DEDUP_REMOVED lines=13> */
.L_x_7832:


//--------------------- .text._ZN5flash32flash_fwd_splitkv_combine_kernelI23Flash_fwd_kernel_traitsILi64ELi64ELi256ELi4ELb0ELb0EN7cutlass6half_tE19Flash_kernel_traitsILi64ELi64ELi256ELi4ES3_EELi8ELi6ELb0EEEvNS_16Flash_fwd_paramsE --------------------------
	.section	.text._ZN5flash32flash_fwd_splitkv_combine_kernelI23Flash_fwd_kernel_traitsILi64ELi64ELi256ELi4ELb0ELb0EN7cutlass6half_tE19Flash_kernel_traitsILi64ELi64ELi256ELi4ES3_EELi8ELi6ELb0EEEvNS_16Flash_fwd_paramsE,"ax",@progbits
	.align	128
        .global         _ZN5flash32flash_fwd_splitkv_combine_kernelI23Flash_fwd_kernel_traitsILi64ELi64ELi256ELi4ELb0ELb0EN7cutlass6half_tE19Flash_kernel_traitsILi64ELi64ELi256ELi4ES3_EELi8ELi6ELb0EEEvNS_16Flash_fwd_paramsE
        .type           _ZN5flash32flash_fwd_splitkv_combine_kernelI23Flash_fwd_kernel_traitsILi64ELi64ELi256ELi4ELb0ELb0EN7cutlass6half_tE19Flash_kernel_traitsILi64ELi64ELi256ELi4ES3_EELi8ELi6ELb0EEEvNS_16Flash_fwd_paramsE,@function
        .size           _ZN5flash32flash_fwd_splitkv_combine_kernelI23Flash_fwd_kernel_traitsILi64ELi64ELi256ELi4ELb0ELb0EN7cutlass6half_tE19Flash_kernel_traitsILi64ELi64ELi256ELi4ES3_EELi8ELi6ELb0EEEvNS_16Flash_fwd_paramsE,(.L_x_7833 - _ZN5flash32flash_fwd_splitkv_combine_kernelI23Flash_fwd_kernel_traitsILi64ELi64ELi256ELi4ELb0ELb0EN7cutlass6half_tE19Flash_kernel_traitsILi64ELi64ELi256ELi4ES3_EELi8ELi6ELb0EEEvNS_16Flash_fwd_paramsE)
        .other          _ZN5flash32flash_fwd_splitkv_combine_kernelI23Flash_fwd_kernel_traitsILi64ELi64ELi256ELi4ELb0ELb0EN7cutlass6half_tE19Flash_kernel_traitsILi64ELi64ELi256ELi4ES3_EELi8ELi6ELb0EEEvNS_16Flash_fwd_paramsE,@"STO_CUDA_ENTRY STV_DEFAULT"
_ZN5flash32flash_fwd_splitkv_combine_kernelI23Flash_fwd_kernel_traitsILi64ELi64ELi256ELi4ELb0ELb0EN7cutlass6half_tE19Flash_kernel_traitsILi64ELi64ELi256ELi4ES3_EELi8ELi6ELb0EEEvNS_16Flash_fwd_paramsE:
.text._ZN5flash32flash_fwd_splitkv_combine_kernelI23Flash_fwd_kernel_traitsILi64ELi64ELi256ELi4ELb0ELb0EN7cutlass6half_tE19Flash_kernel_traitsILi64ELi64ELi256ELi4ES3_EELi8ELi6ELb0EEEvNS_16Flash_fwd_paramsE:
[----:B------:R-:W-:Y:S08]  /*0000*/  LDC R1, c[0x0][0x28] ;  /* 0x00000a00ff017b82 */ /* 0x000ff00000000800 */
[----:B------:R-:W0:Y:S01]  /*0010*/  LDC.64 R26, c[0x0][0x2c0] ;  /* 0x0000b000ff1a7b82 */ /* 0x000e220000000a00 */
[----:B------:R-:W-:-:S07]  /*0020*/  ULDC UR5, c[0x0][0x270] ;  /* 0x00009c0000057ab9 */ /* 0x000fce0000000800 */
[----:B------:R-:W1:Y:S01]  /*0030*/  S2UR UR7, SR_CTAID.X ;  /* 0x00000000000779c3 */ /* 0x000e620000002500 */
[----:B0-----:R-:W-:Y:S01]  /*0040*/  IMAD R12, R26, UR5, RZ ;  /* 0x000000051a0c7c24 */ /* 0x001fe2000f8e02ff */
[----:B------:R-:W-:Y:S01]  /*0050*/  SHF.R.S32.HI R0, RZ, 0x1f, R27 ;  /* 0x0000001fff007819 */ /* 0x000fe2000001141b */
[----:B------:R-:W-:Y:S02]  /*0060*/  USHF.R.S32.HI UR5, URZ, 0x1f, UR5 ;  /* 0x0000001f3f057899 */ /* 0x000fe40008011405 */
[----:B------:R-:W-:Y:S01]  /*0070*/  IMAD R12, R12, R27, RZ ;  /* 0x0000001b0c0c7224 */ /* 0x000fe200078e02ff */
[----:B-1----:R-:W-:-:S04]  /*0080*/  USHF.L.U32 UR7, UR7, 0x3, URZ ;  /* 0x0000000307077899 */ /* 0x002fc8000800063f */
        /* <DEDUP_REMOVED lines=14> */
[----:B------:R-:W-:Y:S05]  /*0170*/  CALL.REL.NOINC `($__internal_1_$__cuda_sm20_div_s64) ;  /* 0x0000004400d47944 */ /* 0x000fea0003c00000 */
[----:B------:R-:W-:Y:S05]  /*0180*/  BRA `(.L_x_47) ;  /* 0x00000000004c7947 */ /* 0x000fea0003800000 */
.L_x_46:
[----:B------:R-:W0:Y:S01]  /*0190*/  I2F.U32.RP R4, R27 ;  /* 0x0000001b00047306 */ /* 0x000e220000209000 */
[----:B------:R-:W-:Y:S02]  /*01a0*/  ISETP.NE.U32.AND P0, PT, R27, RZ, PT ;  /* 0x000000ff1b00720c */ /* 0x000fe40003f05070 */
[----:B------:R-:W-:-:S05]  /*01b0*/  MOV R21, RZ ;  /* 0x000000ff00157202 */ /* 0x000fca0000000f00 */
[----:B0-----:R-:W0:Y:S02]  /*01c0*/  MUFU.RCP R3, R4 ;  /* 0x0000000400037308 */ /* 0x001e240000001000 */
[----:B0-----:R-:W-:-:S06]  /*01d0*/  VIADD R3, R3, 0xffffffe ;  /* 0x0ffffffe03037836 */ /* 0x001fcc0000000000 */
[----:B------:R-:W0:Y:S02]  /*01e0*/  F2I.FTZ.U32.TRUNC.NTZ R3, R3 ;  /* 0x0000000300037305 */ /* 0x000e24000021f000 */
[----:B0-----:R-:W-:-:S04]  /*01f0*/  IMAD.MOV R2, RZ, RZ, -R3 ;  /* 0x000000ffff027224 */ /* 0x001fc800078e0a03 */
[----:B------:R-:W-:Y:S01]  /*0200*/  IMAD R7, R2, R27, RZ ;  /* 0x0000001b02077224 */ /* 0x000fe200078e02ff */
[----:B------:R-:W-:-:S10]  /*0210*/  HFMA2.MMA R2, -RZ, RZ, 0, 0 ;  /* 0x00000000ff027435 */ /* 0x000fd400000001ff */
        /* <DEDUP_REMOVED lines=10> */
.L_x_47:
        /* <DEDUP_REMOVED lines=10> */
[----:B------:R-:W-:Y:S02]  /*0360*/  MOV R19, R21 ;  /* 0x0000001500137202 */ /* 0x000fe40000000f00 */
[----:B------:R-:W-:Y:S02]  /*0370*/  MOV R24, 0x390 ;  /* 0x0000039000187802 */ /* 0x000fe40000000f00 */
[----:B------:R-:W-:Y:S05]  /*0380*/  CALL.REL.NOINC `($__internal_1_$__cuda_sm20_div_s64) ;  /* 0x0000004400507944 */ /* 0x000fea0003c00000 */
[----:B------:R-:W-:Y:S02]  /*0390*/  MOV R6, R20 ;  /* 0x0000001400067202 */ /* 0x000fe40000000f00 */
[----:B------:R-:W-:Y:S01]  /*03a0*/  MOV R7, R21 ;  /* 0x0000001500077202 */ /* 0x000fe20000000f00 */
[----:B------:R-:W-:Y:S05]  /*03b0*/  BRA `(.L_x_50) ;  /* 0x00000000004c7947 */ /* 0x000fea0003800000 */
.L_x_49:
[----:B------:R-:W0:Y:S01]  /*03c0*/  I2F.U32.RP R8, R26 ;  /* 0x0000001a00087306 */ /* 0x000e220000209000 */
[----:B------:R-:W-:-:S07]  /*03d0*/  ISETP.NE.U32.AND P0, PT, R26, RZ, PT ;  /* 0x000000ff1a00720c */ /* 0x000fce0003f05070 */
[----:B0-----:R-:W0:Y:S02]  /*03e0*/  MUFU.RCP R4, R8 ;  /* 0x0000000800047308 */ /* 0x001e240000001000 */
[----:B0-----:R-:W-:-:S06]  /*03f0*/  VIADD R4, R4, 0xffffffe ;  /* 0x0ffffffe04047836 */ /* 0x001fcc0000000000 */
[----:B------:R-:W0:Y:S02]  /*0400*/  F2I.FTZ.U32.TRUNC.NTZ R3, R4 ;  /* 0x0000000400037305 */ /* 0x000e24000021f000 */
[----:B0-----:R-:W-:-:S04]  /*0410*/  IMAD.MOV R2, RZ, RZ, -R3 ;  /* 0x000000ffff027224 */ /* 0x001fc800078e0a03 */
[----:B------:R-:W-:Y:S01]  /*0420*/  IMAD R7, R2, R26, RZ ;  /* 0x0000001a02077224 */ /* 0x000fe200078e02ff */
[----:B------:R-:W-:-:S10]  /*0430*/  HFMA2.MMA R2, -RZ, RZ, 0, 0 ;  /* 0x00000000ff027435 */ /* 0x000fd400000001ff */
[----:B------:R-:W-:-:S06]  /*0440*/  IMAD.HI.U32 R7, R3, R7, R2 ;  /* 0x0000000703077227 */ /* 0x000fcc00078e0002 */
[----:B------:R-:W-:Y:S01]  /*0450*/  IMAD.HI.U32 R6, R7, R20, RZ ;  /* 0x0000001407067227 */ /* 0x000fe200078e00ff */
[----:B------:R-:W-:-:S03]  /*0460*/  MOV R7, RZ ;  /* 0x000000ff00077202 */ /* 0x000fc60000000f00 */
        /* <DEDUP_REMOVED lines=8> */
.L_x_50:
[----:B------:R-:W-:Y:S05]  /*04f0*/  BSYNC B0 ;  /* 0x0000000000007941 */ /* 0x000fea0003800000 */
.L_x_48:
        /* <DEDUP_REMOVED lines=26> */
[----:B------:R-:W-:-:S02]  /*06a0*/  ISETP.GE.AND P0, PT, R8, RZ, PT ;  /* 0x000000ff0800720c */ /* 0x000fc40003f06270 */
[----:B------:R-:W-:-:S05]  /*06b0*/  LEA.HI.SX32 R8, R3, 0x1, 0x1 ;  /* 0x0000000103087811 */ /* 0x000fca00078f0aff */
[----:B------:R-:W-:Y:S01]  /*06c0*/  @P2 VIADD R11, R11, 0x1 ;  /* 0x000000010b0b2836 */ /* 0x000fe20000000000 */
[----:B------:R-:W-:-:S03]  /*06d0*/  ISETP.GT.AND P2, PT, R3, RZ, PT ;  /* 0x000000ff0300720c */ /* 0x000fc60003f44270 */
[----:B------:R-:W-:-:S04]  /*06e0*/  IMAD.MOV.U32 R17, RZ, RZ, R11 ;  /* 0x000000ffff117224 */ /* 0x000fc800078e000b */
[----:B------:R-:W-:Y:S01]  /*06f0*/  @!P0 IMAD.MOV R17, RZ, RZ, -R17 ;  /* 0x000000ffff118224 */ /* 0x000fe200078e0a11 */
[----:B------:R-:W-:Y:S02]  /*0700*/  @!P1 LOP3.LUT R17, RZ, R9, RZ, 0x33, !PT ;  /* 0x00000009ff119212 */ /* 0x000fe400078e33ff */
[----:B------:R-:W-:Y:S02]  /*0710*/  ISETP.GE.AND P1, PT, R4, RZ, PT ;  /* 0x000000ff0400720c */ /* 0x000fe40003f26270 */
[----:B------:R-:W-:Y:S02]  /*0720*/  ISETP.LT.U32.AND P0, PT, R26, R17, PT ;  /* 0x000000111a00720c */ /* 0x000fe40003f01070 */
[----:B------:R-:W-:Y:S02]  /*0730*/  SHF.R.S32.HI R16, RZ, 0x1f, R17 ;  /* 0x0000001fff107819 */ /* 0x000fe40000011411 */
[----:B------:R-:W-:Y:S02]  /*0740*/  SHF.R.S32.HI R9, RZ, 0x1f, R3 ;  /* 0x0000001fff097819 */ /* 0x000fe40000011403 */
[----:B------:R-:W-:-:S03]  /*0750*/  ISETP.LT.AND.EX P0, PT, R25, R16, PT, P0 ;  /* 0x000000101900720c */ /* 0x000fc60003f01300 */
[----:B------:R-:W-:Y:S01]  /*0760*/  @!P2 IMAD.MOV R8, RZ, RZ, R9 ;  /* 0x000000ffff08a224 */ /* 0x000fe200078e0209 */
[C---:B------:R-:W-:Y:S01]  /*0770*/  SEL R16, R25.reuse, R16, P0 ;  /* 0x0000001019107207 */ /* 0x040fe20000000000 */
[----:B------:R-:W-:Y:S01]  /*0780*/  @!P1 IMAD.MOV R11, RZ, RZ, -R11 ;  /* 0x000000ffff0b9224 */ /* 0x000fe200078e0a0b */
[----:B------:R-:W-:Y:S02]  /*0790*/  @!P3 LOP3.LUT R11, RZ, R3, RZ, 0x33, !PT ;  /* 0x00000003ff0bb212 */ /* 0x000fe400078e33ff */
[----:B------:R-:W-:Y:S02]  /*07a0*/  LOP3.LUT R4, R25, R16, RZ, 0xfc, !PT ;  /* 0x0000001019047212 */ /* 0x000fe400078efcff */
[----:B------:R-:W-:Y:S01]  /*07b0*/  SEL R17, R26, R17, P0 ;  /* 0x000000111a117207 */ /* 0x000fe20000000000 */
[----:B------:R-:W-:Y:S01]  /*07c0*/  IMAD R3, R11, R8, RZ ;  /* 0x000000080b037224 */ /* 0x000fe200078e02ff */
        /* <DEDUP_REMOVED lines=8> */
[----:B------:R-:W-:Y:S02]  /*0850*/  MOV R32, R20 ;  /* 0x0000001400207202 */ /* 0x000fe40000000f00 */
[----:B------:R-:W-:Y:S01]  /*0860*/  MOV R33, R21 ;  /* 0x0000001500217202 */ /* 0x000fe20000000f00 */
[----:B------:R-:W-:Y:S05]  /*0870*/  BRA `(.L_x_53) ;  /* 0x00000000004c7947 */ /* 0x000fea0003800000 */
.L_x_52:
        /* <DEDUP_REMOVED lines=19> */
.L_x_53:
[----:B------:R-:W-:Y:S05]  /*09b0*/  BSYNC B0 ;  /* 0x0000000000007941 */ /* 0x000fea0003800000 */
.L_x_51:
[----:B------:R-:W0:Y:S01]  /*09c0*/  LDC R8, c[0x0][0x2c4] ;  /* 0x0000b100ff087b82 */ /* 0x000e220000000800 */
[----:B------:R-:W-:Y:S01]  /*09d0*/  ULDC UR4, c[0x0][0x270] ;  /* 0x00009c0000047ab9 */ /* 0x000fe20000000800 */
[----:B------:R-:W-:Y:S01]  /*09e0*/  IABS R11, R3 ;  /* 0x00000003000b7213 */ /* 0x000fe20000000000 */
[----:B------:R-:W1:Y:S01]  /*09f0*/  S2R R35, SR_TID.X ;  /* 0x0000000000237919 */ /* 0x000e620000002100 */
[----:B------:R-:W-:Y:S02]  /*0a00*/  BSSY B0, `(.L_x_54) ;  /* 0x0000078000007945 */ /* 0x000fe40003800000 */
[----:B------:R-:W2:Y:S08]  /*0a10*/  I2F.RP R4, R11 ;  /* 0x0000000b00047306 */ /* 0x000eb00000209400 */
[----:B--2---:R-:W2:Y:S01]  /*0a20*/  MUFU.RCP R4, R4 ;  /* 0x0000000400047308 */ /* 0x004ea20000001000 */
[----:B0-----:R-:W-:Y:S01]  /*0a30*/  IMAD R9, R8, UR4, RZ ;  /* 0x0000000408097c24 */ /* 0x001fe2000f8e02ff */
[----:B------:R-:W-:Y:S01]  /*0a40*/  IABS R10, R8 ;  /* 0x00000008000a7213 */ /* 0x000fe20000000000 */
[----:B------:R-:W-:-:S03]  /*0a50*/  UIADD3 UR4, UR4, -0x1, URZ ;  /* 0xffffffff04047890 */ /* 0x000fc6000fffe03f */
[----:B------:R-:W-:Y:S02]  /*0a60*/  IABS R13, R9 ;  /* 0x00000009000d7213 */ /* 0x000fe40000000000 */
[----:B------:R-:W0:Y:S01]  /*0a70*/  I2F.RP R15, R10 ;  /* 0x0000000a000f7306 */ /* 0x000e220000209400 */
[----:B------:R-:W-:Y:S02]  /*0a80*/  ISETP.NE.AND P5, PT, R9, RZ, PT ;  /* 0x000000ff0900720c */ /* 0x000fe40003fa5270 */
[----:B------:R-:W-:Y:S01]  /*0a90*/  IMAD.IADD R22, R2, 0x1, R13 ;  /* 0x0000000102167824 */ /* 0x000fe200078e020d */
[----:B------:R-:W-:-:S04]  /*0aa0*/  IABS R2, R3 ;  /* 0x0000000300027213 */ /* 0x000fc80000000000 */
[----:B------:R-:W3:Y:S01]  /*0ab0*/  I2F.RP R20, R13 ;  /* 0x0000000d00147306 */ /* 0x000ee20000209400 */
[----:B--2---:R-:W-:Y:S02]  /*0ac0*/  VIADD R18, R4, 0xffffffe ;  /* 0x0ffffffe04127836 */ /* 0x004fe40000000000 */
[----:B------:R-:W-:-:S05]  /*0ad0*/  IMAD.MOV R2, RZ, RZ, -R2 ;  /* 0x000000ffff027224 */ /* 0x000fca00078e0a02 */
[----:B0-----:R-:W0:Y:S08]  /*0ae0*/  MUFU.RCP R24, R15 ;  /* 0x0000000f00187308 */ /* 0x001e300000001000 */
[----:B---3--:R-:W2:Y:S08]  /*0af0*/  MUFU.RCP R28, R20 ;  /* 0x00000014001c7308 */ /* 0x008eb00000001000 */
[----:B------:R-:W3:Y:S01]  /*0b00*/  F2I.FTZ.U32.TRUNC.NTZ R19, R18 ;  /* 0x0000001200137305 */ /* 0x000ee2000021f000 */
[----:B0-----:R-:W-:-:S07]  /*0b10*/  VIADD R24, R24, 0xffffffe ;  /* 0x0ffffffe18187836 */ /* 0x001fce0000000000 */
[----:B------:R-:W0:Y:S01]  /*0b20*/  F2I.FTZ.U32.TRUNC.NTZ R25, R24 ;  /* 0x0000001800197305 */ /* 0x000e22000021f000 */
[----:B--2---:R-:W-:Y:S01]  /*0b30*/  VIADD R28, R28, 0xffffffe ;  /* 0x0ffffffe1c1c7836 */ /* 0x004fe20000000000 */
[----:B------:R-:W-:Y:S01]  /*0b40*/  IABS R20, R22 ;  /* 0x0000001600147213 */ /* 0x000fe20000000000 */
[----:B---3--:R-:W-:-:S05]  /*0b50*/  IMAD.MOV R14, RZ, RZ, -R19 ;  /* 0x000000ffff0e7224 */ /* 0x008fca00078e0a13 */
[----:B------:R-:W2:Y:S01]  /*0b60*/  F2I.FTZ.U32.TRUNC.NTZ R29, R28 ;  /* 0x0000001c001d7305 */ /* 0x000ea2000021f000 */
[----:B------:R-:W-:Y:S02]  /*0b70*/  IMAD.MOV.U32 R18, RZ, RZ, RZ ;  /* 0x000000ffff127224 */ /* 0x000fe400078e00ff */
[----:B------:R-:W-:-:S04]  /*0b80*/  IMAD R14, R14, R11, RZ ;  /* 0x0000000b0e0e7224 */ /* 0x000fc800078e02ff */
[----:B------:R-:W-:Y:S01]  /*0b90*/  IMAD.HI.U32 R14, R19, R14, R18 ;  /* 0x0000000e130e7227 */ /* 0x000fe200078e0012 */
[----:B------:R-:W-:-:S03]  /*0ba0*/  IABS R19, R9 ;  /* 0x0000000900137213 */ /* 0x000fc60000000000 */
[----:B0-----:R-:W-:Y:S02]  /*0bb0*/  IMAD.MOV R15, RZ, RZ, -R25 ;  /* 0x000000ffff0f7224 */ /* 0x001fe400078e0a19 */
[----:B------:R-:W-:Y:S02]  /*0bc0*/  IMAD.MOV R19, RZ, RZ, -R19 ;  /* 0x000000ffff137224 */ /* 0x000fe400078e0a13 */
[----:B--2---:R-:W-:Y:S02]  /*0bd0*/  IMAD.MOV R4, RZ, RZ, -R29 ;  /* 0x000000ffff047224 */ /* 0x004fe400078e0a1d */
[----:B------:R-:W-:Y:S02]  /*0be0*/  IMAD.MOV.U32 R28, RZ, RZ, RZ ;  /* 0x000000ffff1c7224 */ /* 0x000fe400078e00ff */
[----:B------:R-:W-:Y:S02]  /*0bf0*/  IMAD R21, R4, R13, RZ ;  /* 0x0000000d04157224 */ /* 0x000fe400078e02ff */
[----:B------:R-:W-:-:S02]  /*0c00*/  VIADD R4, R11, UR4 ;  /* 0x000000040b047c36 */ /* 0x000fc40008000000 */
[----:B------:R-:W-:-:S03]  /*0c10*/  IMAD.HI.U32 R21, R29, R21, R28 ;  /* 0x000000151d157227 */ /* 0x000fc600078e001c */
[----:B------:R-:W-:Y:S01]  /*0c20*/  IABS R18, R4 ;  /* 0x0000000400127213 */ /* 0x000fe20000000000 */
[----:B------:R-:W-:Y:S02]  /*0c30*/  IMAD R15, R15, R10, RZ ;  /* 0x0000000a0f0f7224 */ /* 0x000fe400078e02ff */
[----:B------:R-:W-:-:S04]  /*0c40*/  IMAD.HI.U32 R21, R21, R20, RZ ;  /* 0x0000001415157227 */ /* 0x000fc800078e00ff */
[----:B------:R-:W-:Y:S02]  /*0c50*/  IMAD R26, R21, R19, R20 ;  /* 0x00000013151a7224 */ /* 0x000fe400078e0214 */
[----:B------:R-:W-:Y:S02]  /*0c60*/  IMAD.MOV.U32 R24, RZ, RZ, RZ ;  /* 0x000000ffff187224 */ /* 0x000fe400078e00ff */
[----:B------:R-:W-:Y:S01]  /*0c70*/  IMAD.HI.U32 R19, R14, R18, RZ ;  /* 0x000000120e137227 */ /* 0x000fe200078e00ff */
[----:B------:R-:W-:Y:S02]  /*0c80*/  ISETP.GT.U32.AND P4, PT, R13, R26, PT ;  /* 0x0000001a0d00720c */ /* 0x000fe40003f84070 */
[C---:B------:R-:W-:Y:S01]  /*0c90*/  LOP3.LUT R14, R22.reuse, R13, RZ, 0x3c, !PT ;  /* 0x0000000d160e7212 */ /* 0x040fe200078e3cff */
[----:B------:R-:W-:Y:S01]  /*0ca0*/  IMAD.HI.U32 R15, R25, R15, R24 ;  /* 0x0000000f190f7227 */ /* 0x000fe200078e0018 */
[----:B------:R-:W-:Y:S02]  /*0cb0*/  LOP3.LUT R22, R22, R8, RZ, 0x3c, !PT ;  /* 0x0000000816167212 */ /* 0x000fe400078e3cff */
[----:B------:R-:W-:Y:S01]  /*0cc0*/  ISETP.GE.AND P1, PT, R14, RZ, PT ;  /* 0x000000ff0e00720c */ /* 0x000fe20003f26270 */
[----:B------:R-:W-:Y:S01]  /*0cd0*/  IMAD R2, R19, R2, R18 ;  /* 0x0000000213027224 */ /* 0x000fe200078e0212 */
[----:B------:R-:W-:Y:S01]  /*0ce0*/  LEA.HI.SX32 R14, R9, 0x1, 0x1 ;  /* 0x00000001090e7811 */ /* 0x000fe200078f0aff */
[----:B------:R-:W-:-:S03]  /*0cf0*/  IMAD.HI.U32 R15, R15, R20, RZ ;  /* 0x000000140f0f7227 */ /* 0x000fc600078e00ff */
[----:B------:R-:W-:Y:S01]  /*0d00*/  ISETP.GT.U32.AND P3, PT, R11, R2, PT ;  /* 0x000000020b00720c */ /* 0x000fe20003f64070 */
[----:B------:R-:W-:Y:S01]  /*0d10*/  @!P4 IMAD.IADD R26, R26, 0x1, -R13 ;  /* 0x000000011a1ac824 */ /* 0x000fe200078e0a0d */
[----:B------:R-:W-:Y:S01]  /*0d20*/  IADD3 R23, -R15, RZ, RZ ;  /* 0x000000ff0f177210 */ /* 0x000fe20007ffe1ff */
[----:B------:R-:W-:-:S03]  /*0d30*/  @!P4 VIADD R21, R21, 0x1 ;  /* 0x000000011515c836 */ /* 0x000fc60000000000 */
[----:B------:R-:W-:Y:S01]  /*0d40*/  ISETP.GE.U32.AND P2, PT, R26, R13, PT ;  /* 0x0000000d1a00720c */ /* 0x000fe20003f46070 */
[----:B------:R-:W-:-:S05]  /*0d50*/  IMAD R23, R10, R23, R20 ;  /* 0x000000170a177224 */ /* 0x000fca00078e0214 */
[----:B------:R-:W-:Y:S01]  /*0d60*/  ISETP.GT.U32.AND P0, PT, R10, R23, PT ;  /* 0x000000170a00720c */ /* 0x000fe20003f04070 */
[----:B------:R-:W-:Y:S02]  /*0d70*/  @!P3 IMAD.IADD R2, R2, 0x1, -R11 ;  /* 0x000000010202b824 */ /* 0x000fe400078e0a0b */
[----:B------:R-:W-:Y:S01]  /*0d80*/  @!P3 VIADD R19, R19, 0x1 ;  /* 0x000000011313b836 */ /* 0x000fe20000000000 */
[----:B------:R-:W-:Y:S02]  /*0d90*/  ISETP.NE.AND P3, PT, R3, RZ, PT ;  /* 0x000000ff0300720c */ /* 0x000fe40003f65270 */
[-C--:B------:R-:W-:Y:S01]  /*0da0*/  ISETP.GE.U32.AND P6, PT, R2, R11.reuse, PT ;  /* 0x0000000b0200720c */ /* 0x080fe20003fc6070 */
[----:B------:R-:W-:Y:S01]  /*0db0*/  @P2 VIADD R21, R21, 0x1 ;  /* 0x0000000115152836 */ /* 0x000fe20000000000 */
[----:B------:R-:W-:-:S03]  /*0dc0*/  LOP3.LUT R2, R4, R11, RZ, 0x3c, !PT ;  /* 0x0000000b04027212 */ /* 0x000fc600078e3cff */
[----:B------:R-:W-:Y:S01]  /*0dd0*/  @!P1 IMAD.MOV R21, RZ, RZ, -R21 ;  /* 0x000000ffff159224 */ /* 0x000fe200078e0a15 */
[----:B------:R-:W-:Y:S01]  /*0de0*/  ISETP.GE.AND P2, PT, R2, RZ, PT ;  /* 0x000000ff0200720c */ /* 0x000fe20003f46270 */
[----:B------:R-:W-:Y:S01]  /*0df0*/  @!P0 IMAD.IADD R23, R23, 0x1, -R10 ;  /* 0x0000000117178824 */ /* 0x000fe200078e0a0a */
[----:B------:R-:W-:Y:S01]  /*0e00*/  @!P5 LOP3.LUT R21, RZ, R13, RZ, 0x33, !PT ;  /* 0x0000000dff15d212 */ /* 0x000fe200078e33ff */
[----:B------:R-:W-:Y:S01]  /*0e10*/  @!P0 VIADD R15, R15, 0x1 ;  /* 0x000000010f0f8836 */ /* 0x000fe20000000000 */
[----:B------:R-:W-:Y:S02]  /*0e20*/  ISETP.GE.AND P1, PT, R22, RZ, PT ;  /* 0x000000ff1600720c */ /* 0x000fe40003f26270 */
[----:B------:R-:W-:Y:S02]  /*0e30*/  ISETP.GE.U32.AND P4, PT, R23, R10, PT ;  /* 0x0000000a1700720c */ /* 0x000fe40003f86070 */
[----:B------:R-:W-:Y:S02]  /*0e40*/  ISETP.LT.U32.AND P0, PT, R6, R21, PT ;  /* 0x000000150600720c */ /* 0x000fe40003f01070 */
[----:B------:R-:W-:-:S02]  /*0e50*/  SHF.R.S32.HI R13, RZ, 0x1f, R21 ;  /* 0x0000001fff0d7819 */ /* 0x000fc40000011415 */
[----:B------:R-:W-:Y:S02]  /*0e60*/  @P6 IADD3 R19, R19, 0x1, RZ ;  /* 0x0000000113136810 */ /* 0x000fe40007ffe0ff */
[----:B------:R-:W-:Y:S02]  /*0e70*/  ISETP.LT.AND.EX P0, PT, R7, R13, PT, P0 ;  /* 0x0000000d0700720c */ /* 0x000fe40003f01300 */
[----:B------:R-:W-:Y:S01]  /*0e80*/  ISETP.GT.AND P5, PT, R9, RZ, PT ;  /* 0x000000ff0900720c */ /* 0x000fe20003fa4270 */
[----:B------:R-:W-:Y:S01]  /*0e90*/  @!P2 IMAD.MOV R19, RZ, RZ, -R19 ;  /* 0x000000ffff13a224 */ /* 0x000fe200078e0a13 */
[----:B------:R-:W-:Y:S01]  /*0ea0*/  @!P3 LOP3.LUT R19, RZ, R11, RZ, 0x33, !PT ;  /* 0x0000000bff13b212 */ /* 0x000fe200078e33ff */
[----:B------:R-:W-:Y:S01]  /*0eb0*/  @P4 VIADD R15, R15, 0x1 ;  /* 0x000000010f0f4836 */ /* 0x000fe20000000000 */
[C---:B------:R-:W-:Y:S02]  /*0ec0*/  SEL R11, R7.reuse, R13, P0 ;  /* 0x0000000d070b7207 */ /* 0x040fe40000000000 */
[----:B------:R-:W-:Y:S01]  /*0ed0*/  ISETP.NE.AND P2, PT, R8, RZ, PT ;  /* 0x000000ff0800720c */ /* 0x000fe20003f45270 */
[----:B------:R-:W-:Y:S01]  /*0ee0*/  @!P1 IMAD.MOV R15, RZ, RZ, -R15 ;  /* 0x000000ffff0f9224 */ /* 0x000fe200078e0a0f */
[----:B------:R-:W-:-:S02]  /*0ef0*/  LOP3.LUT R10, R7, R11, RZ, 0xfc, !PT ;  /* 0x0000000b070a7212 */ /* 0x000fc400078efcff */
[----:B------:R-:W-:Y:S02]  /*0f00*/  SHF.R.S32.HI R2, RZ, 0x1f, R9 ;  /* 0x0000001fff027819 */ /* 0x000fe40000011409 */
[----:B------:R-:W-:Y:S02]  /*0f10*/  ISETP.NE.U32.AND P1, PT, R10, RZ, PT ;  /* 0x000000ff0a00720c */ /* 0x000fe40003f25070 */
[----:B------:R-:W-:Y:S01]  /*0f20*/  ISETP.LT.U32.AND P3, PT, R32, R19, PT ;  /* 0x000000132000720c */ /* 0x000fe20003f61070 */
[----:B------:R-:W-:Y:S01]  /*0f30*/  @!P5 IMAD.MOV R14, RZ, RZ, R2 ;  /* 0x000000ffff0ed224 */ /* 0x000fe200078e0202 */
[----:B------:R-:W-:Y:S02]  /*0f40*/  SHF.R.S32.HI R9, RZ, 0x1f, R19 ;  /* 0x0000001fff097819 */ /* 0x000fe40000011413 */
[----:B------:R-:W-:Y:S02]  /*0f50*/  SEL R13, R6, R21, P0 ;  /* 0x00000015060d7207 */ /* 0x000fe40000000000 */
[----:B------:R-:W-:-:S02]  /*0f60*/  @!P2 LOP3.LUT R15, RZ, R8, RZ, 0x33, !PT ;  /* 0x00000008ff0fa212 */ /* 0x000fc400078e33ff */
[----:B------:R-:W-:-:S03]  /*0f70*/  ISETP.LT.AND.EX P3, PT, R33, R9, PT, P3 ;  /* 0x000000092100720c */ /* 0x000fc60003f61330 */
[----:B------:R-:W-:Y:S01]  /*0f80*/  IMAD R2, R15, R14, RZ ;  /* 0x0000000e0f027224 */ /* 0x000fe200078e02ff */
[----:B------:R-:W-:Y:S02]  /*0f90*/  SEL R15, R32, R19, P3 ;  /* 0x00000013200f7207 */ /* 0x000fe40001800000 */
[----:B------:R-:W-:Y:S01]  /*0fa0*/  SEL R14, R33, R9, P3 ;  /* 0x00000009210e7207 */ /* 0x000fe20001800000 */
[----:B-1----:R-:W-:Y:S06]  /*0fb0*/  @!P1 BRA `(.L_x_55) ;  /* 0x0000000000249947 */ /* 0x002fec0003800000 */
        /* <DEDUP_REMOVED lines=9> */
.L_x_55:
[----:B------:R-:W0:Y:S01]  /*1050*/  I2F.U32.RP R10, R13 ;  /* 0x0000000d000a7306 */ /* 0x000e220000209000 */
[----:B------:R-:W-:Y:S01]  /*1060*/  HFMA2.MMA R8, -RZ, RZ, 0, 0 ;  /* 0x00000000ff087435 */ /* 0x000fe200000001ff */
[----:B------:R-:W-:-:S06]  /*1070*/  ISETP.NE.U32.AND P0, PT, R13, RZ, PT ;  /* 0x000000ff0d00720c */ /* 0x000fcc0003f05070 */
[----:B0-----:R-:W0:Y:S02]  /*1080*/  MUFU.RCP R9, R10 ;  /* 0x0000000a00097308 */ /* 0x001e240000001000 */
[----:B0-----:R-:W-:-:S06]  /*1090*/  VIADD R9, R9, 0xffffffe ;  /* 0x0ffffffe09097836 */ /* 0x001fcc0000000000 */
[----:B------:R-:W0:Y:S02]  /*10a0*/  F2I.FTZ.U32.TRUNC.NTZ R9, R9 ;  /* 0x0000000900097305 */ /* 0x000e24000021f000 */
[----:B0-----:R-:W-:-:S04]  /*10b0*/  IMAD.MOV R7, RZ, RZ, -R9 ;  /* 0x000000ffff077224 */ /* 0x001fc800078e0a09 */
[----:B------:R-:W-:-:S04]  /*10c0*/  IMAD R7, R7, R13, RZ ;  /* 0x0000000d07077224 */ /* 0x000fc800078e02ff */
[----:B------:R-:W-:Y:S01]  /*10d0*/  IMAD.HI.U32 R7, R9, R7, R8 ;  /* 0x0000000709077227 */ /* 0x000fe200078e0008 */
[----:B------:R-:W-:-:S05]  /*10e0*/  MOV R9, RZ ;  /* 0x000000ff00097202 */ /* 0x000fca0000000f00 */
        /* <DEDUP_REMOVED lines=9> */
.L_x_56:
[----:B------:R-:W-:Y:S05]  /*1180*/  BSYNC B0 ;  /* 0x0000000000007941 */ /* 0x000fea0003800000 */
.L_x_54:
        /* <DEDUP_REMOVED lines=10> */
[----:B------:R-:W-:Y:S01]  /*1230*/  VIADD R37, R25, 0x20 ;  /* 0x0000002019257836 */ /* 0x000fe20000000000 */
        /* <DEDUP_REMOVED lines=12> */
[----:B------:R-:W-:Y:S01]  /*1300*/  @!P1 IMAD.WIDE.U32 R44, R12, R25, R42 ;  /* 0x000000190c2c9225 */ /* 0x000fe200078e002a */
[----:B------:R-:W-:Y:S02]  /*1310*/  @!P5 SHF.R.S32.HI R29, RZ, 0x1f, R31 ;  /* 0x0000001fff1dd819 */ /* 0x000fe4000001141f */
[----:B------:R-:W-:Y:S01]  /*1320*/  @!P4 SHF.R.S32.HI R39, RZ, 0x1f, R37 ;  /* 0x0000001fff27c819 */ /* 0x000fe20000011425 */
[-C--:B------:R-:W-:Y:S02]  /*1330*/  @!P1 IMAD R26, R41, R12.reuse, RZ ;  /* 0x0000000c291a9224 */ /* 0x080fe400078e02ff */
[----:B------:R-:W1:Y:S01]  /*1340*/  @!P3 LDC.64 R6, c[0x0][0x2b8] ;  /* 0x0000ae00ff06bb82 */ /* 0x000e620000000a00 */
[----:B------:R-:W-:Y:S02]  /*1350*/  @!P5 IMAD R28, R29, R12, RZ ;  /* 0x0000000c1d1cd224 */ /* 0x000fe400078e02ff */
[----:B------:R-:W-:-:S02]  /*1360*/  @!P1 IMAD R29, R25, R5, R26 ;  /* 0x00000005191d9224 */ /* 0x000fc400078e021a */
[----:B------:R-:W-:-:S03]  /*1370*/  @!P5 IMAD.WIDE.U32 R40, R12, R31, R42 ;  /* 0x0000001f0c28d225 */ /* 0x000fc600078e002a */
[----:B------:R-:W2:Y:S01]  /*1380*/  @!P4 LDC.64 R18, c[0x0][0x2b8] ;  /* 0x0000ae00ff12cb82 */ /* 0x000ea20000000a00 */
[----:B------:R-:W-:Y:S01]  /*1390*/  @!P5 IMAD R28, R31, R5, R28 ;  /* 0x000000051f1cd224 */ /* 0x000fe200078e021c */
[----:B------:R-:W-:Y:S01]  /*13a0*/  @!P3 SHF.R.S32.HI R31, RZ, 0x1f, R30 ;  /* 0x0000001fff1fb819 */ /* 0x000fe2000001141e */
[----:B------:R-:W-:Y:S02]  /*13b0*/  @!P4 IMAD R26, R39, R12, RZ ;  /* 0x0000000c271ac224 */ /* 0x000fe400078e02ff */
[----:B------:R-:W-:Y:S02]  /*13c0*/  @!P4 IMAD.MOV.U32 R38, RZ, RZ, R42 ;  /* 0x000000ffff26c224 */ /* 0x000fe400078e002a */
[----:B------:R-:W-:Y:S01]  /*13d0*/  @!P4 IMAD.MOV.U32 R39, RZ, RZ, R43 ;  /* 0x000000ffff27c224 */ /* 0x000fe200078e002b */
[----:B------:R-:W3:Y:S01]  /*13e0*/  @!P5 LDC.64 R20, c[0x0][0x2b8] ;  /* 0x0000ae00ff14db82 */ /* 0x000ee20000000a00 */
[----:B------:R-:W-:Y:S01]  /*13f0*/  @!P1 IMAD.IADD R29, R45, 0x1, R29 ;  /* 0x000000012d1d9824 */ /* 0x000fe200078e021d */
[----:B0-----:R-:W-:Y:S01]  /*1400*/  @!P1 LEA R22, P0, R44, R22, 0x2 ;  /* 0x000000162c169211 */ /* 0x001fe200078010ff */
[----:B------:R-:W-:-:S03]  /*1410*/  @!P4 IMAD.WIDE.U32 R38, R12, R37, R38 ;  /* 0x000000250c26c225 */ /* 0x000fc600078e0026 */
[----:B------:R-:W-:Y:S01]  /*1420*/  @!P1 LEA.HI.X R23, R44, R23, R29, 0x2, P0 ;  /* 0x000000172c179211 */ /* 0x000fe200000f141d */
[----:B------:R-:W-:Y:S02]  /*1430*/  @!P4 IMAD R26, R37, R5, R26 ;  /* 0x00000005251ac224 */ /* 0x000fe400078e021a */
[----:B------:R-:W-:Y:S02]  /*1440*/  @!P3 IMAD R31, R31, R12, RZ ;  /* 0x0000000c1f1fb224 */ /* 0x000fe400078e02ff */
[----:B------:R-:W-:Y:S02]  /*1450*/  @!P3 IMAD.MOV.U32 R36, RZ, RZ, R42 ;  /* 0x000000ffff24b224 */ /* 0x000fe400078e002a */
[----:B------:R-:W-:Y:S02]  /*1460*/  @!P3 IMAD.MOV.U32 R37, RZ, RZ, R43 ;  /* 0x000000ffff25b224 */ /* 0x000fe400078e002b */
[----:B------:R-:W-:Y:S02]  /*1470*/  IMAD.MOV.U32 R29, RZ, RZ, -0x800000 ;  /* 0xff800000ff1d7424 */ /* 0x000fe400078e00ff */
[----:B------:R-:W-:-:S04]  /*1480*/  @!P3 IMAD.WIDE.U32 R36, R12, R30, R36 ;  /* 0x0000001e0c24b225 */ /* 0x000fc800078e0024 */
[----:B------:R-:W-:Y:S01]  /*1490*/  @!P3 IMAD R31, R30, R5, R31 ;  /* 0x000000051e1fb224 */ /* 0x000fe200078e021f */
[----:B-1----:R-:W-:Y:S01]  /*14a0*/  @!P3 LEA R6, P0, R36, R6, 0x2 ;  /* 0x000000062406b211 */ /* 0x002fe200078010ff */
[----:B------:R0:W4:Y:S01]  /*14b0*/  @!P1 LDG.E R29, desc[UR8][R22.64] ;  /* 0x00000008161d9981 */ /* 0x000122000c1e1900 */
[----:B------:R-:W-:Y:S01]  /*14c0*/  @!P4 IMAD.IADD R26, R39, 0x1, R26 ;  /* 0x00000001271ac824 */ /* 0x000fe200078e021a */
[----:B--2---:R-:W-:Y:S01]  /*14d0*/  @!P4 LEA R18, P1, R38, R18, 0x2 ;  /* 0x000000122612c211 */ /* 0x004fe200078210ff */
[----:B------:R-:W-:Y:S01]  /*14e0*/  @!P3 IMAD.IADD R31, R37, 0x1, R31 ;  /* 0x00000001251fb824 */ /* 0x000fe200078e021f */
[----:B---3--:R-:W-:Y:S01]  /*14f0*/  @!P5 LEA R20, P2, R40, R20, 0x2 ;  /* 0x000000142814d211 */ /* 0x008fe200078410ff */
[----:B------:R-:W-:Y:S01]  /*1500*/  @!P5 IMAD.IADD R28, R41, 0x1, R28 ;  /* 0x00000001291cd824 */ /* 0x000fe200078e021c */
[----:B------:R-:W-:Y:S01]  /*1510*/  @!P4 LEA.HI.X R19, R38, R19, R26, 0x2, P1 ;  /* 0x000000132613c211 */ /* 0x000fe200008f141a */
[----:B------:R-:W-:Y:S01]  /*1520*/  IMAD.MOV.U32 R26, RZ, RZ, -0x800000 ;  /* 0xff800000ff1a7424 */ /* 0x000fe200078e00ff */
[----:B------:R-:W-:-:S02]  /*1530*/  @!P3 LEA.HI.X R7, R36, R7, R31, 0x2, P0 ;  /* 0x000000072407b211 */ /* 0x000fc400000f141f */
[----:B------:R-:W-:Y:S01]  /*1540*/  @!P5 LEA.HI.X R21, R40, R21, R28, 0x2, P2 ;  /* 0x000000152815d211 */ /* 0x000fe200010f141c */
[----:B------:R-:W1:Y:S04]  /*1550*/  LDC R31, c[0x0][0x270] ;  /* 0x00009c00ff1f7b82 */ /* 0x000e680000000800 */
[----:B------:R2:W3:Y:S01]  /*1560*/  @!P5 LDG.E R26, desc[UR8][R20.64] ;  /* 0x00000008141ad981 */ /* 0x0004e2000c1e1900 */
[----:B0-----:R-:W-:Y:S02]  /*1570*/  IMAD.MOV.U32 R22, RZ, RZ, -0x800000 ;  /* 0xff800000ff167424 */ /* 0x001fe400078e00ff */
[----:B------:R-:W-:-:S04]  /*1580*/  IMAD.MOV.U32 R23, RZ, RZ, -0x800000 ;  /* 0xff800000ff177424 */ /* 0x000fc800078e00ff */
[----:B------:R0:W5:Y:S04]  /*1590*/  @!P3 LDG.E R22, desc[UR8][R6.64] ;  /* 0x000000080616b981 */ /* 0x000168000c1e1900 */
[----:B------:R0:W5:Y:S01]  /*15a0*/  @!P4 LDG.E R23, desc[UR8][R18.64] ;  /* 0x000000081217c981 */ /* 0x000162000c1e1900 */
[----:B-1----:R-:W-:-:S04]  /*15b0*/  IABS R28, R31 ;  /* 0x0000001f001c7213 */ /* 0x002fc80000000000 */
[----:B------:R-:W1:Y:S08]  /*15c0*/  I2F.U32.RP R34, R28 ;  /* 0x0000001c00227306 */ /* 0x000e700000209000 */
[----:B-1----:R-:W1:Y:S01]  /*15d0*/  MUFU.RCP R36, R34 ;  /* 0x0000002200247308 */ /* 0x002e620000001000 */
[----:B--2---:R-:W2:Y:S01]  /*15e0*/  S2R R20, SR_CgaCtaId ;  /* 0x0000000000147919 */ /* 0x004ea20000008800 */
[----:B-1----:R-:W-:-:S06]  /*15f0*/  VIADD R36, R36, 0xffffffe ;  /* 0x0ffffffe24247836 */ /* 0x002fcc0000000000 */
[----:B------:R-:W1:Y:S01]  /*1600*/  F2I.FTZ.U32.TRUNC.NTZ R37, R36 ;  /* 0x0000002400257305 */ /* 0x000e62000021f000 */
[----:B0-----:R-:W-:Y:S02]  /*1610*/  IABS R6, R4 ;  /* 0x0000000400067213 */ /* 0x001fe40000000000 */
[----:B------:R-:W-:Y:S01]  /*1620*/  IABS R18, R31 ;  /* 0x0000001f00127213 */ /* 0x000fe20000000000 */
[----:B-1----:R-:W-:Y:S02]  /*1630*/  IMAD.MOV R30, RZ, RZ, -R37 ;  /* 0x000000ffff1e7224 */ /* 0x002fe400078e0a25 */
[----:B------:R-:W-:Y:S02]  /*1640*/  IMAD.MOV.U32 R36, RZ, RZ, RZ ;  /* 0x000000ffff247224 */ /* 0x000fe400078e00ff */
[----:B------:R-:W-:-:S04]  /*1650*/  IMAD R7, R30, R28, RZ ;  /* 0x0000001c1e077224 */ /* 0x000fc800078e02ff */
[----:B------:R-:W-:-:S04]  /*1660*/  IMAD.HI.U32 R7, R37, R7, R36 ;  /* 0x0000000725077227 */ /* 0x000fc800078e0024 */
[----:B------:R-:W-:Y:S02]  /*1670*/  IMAD.MOV R18, RZ, RZ, -R18 ;  /* 0x000000ffff127224 */ /* 0x000fe400078e0a12 */
[----:B------:R-:W-:-:S04]  /*1680*/  IMAD.HI.U32 R7, R7, R6, RZ ;  /* 0x0000000607077227 */ /* 0x000fc800078e00ff */
[----:B------:R-:W-:Y:S01]  /*1690*/  IMAD R19, R7, R18, R6 ;  /* 0x0000001207137224 */ /* 0x000fe200078e0206 */
[----:B------:R-:W-:-:S04]  /*16a0*/  MOV R21, 0x400 ;  /* 0x0000040000157802 */ /* 0x000fc80000000f00 */
[----:B------:R-:W-:Y:S02]  /*16b0*/  ISETP.GT.U32.AND P3, PT, R28, R19, PT ;  /* 0x000000131c00720c */ /* 0x000fe40003f64070 */
[----:B--2---:R-:W-:Y:S02]  /*16c0*/  LEA R6, R20, R21, 0x18 ;  /* 0x0000001514067211 */ /* 0x004fe400078ec0ff */
[C---:B------:R-:W-:Y:S02]  /*16d0*/  ISETP.GT.AND P6, PT, R35.reuse, 0x7f, PT ;  /* 0x0000007f2300780c */ /* 0x040fe40003fc4270 */
[----:B------:R-:W-:Y:S01]  /*16e0*/  ISETP.GT.AND P1, PT, R35, 0x17f, PT ;  /* 0x0000017f2300780c */ /* 0x000fe20003f24270 */
[----:B------:R-:W-:Y:S01]  /*16f0*/  IMAD R25, R25, 0x24, R6 ;  /* 0x0000002419197824 */ /* 0x000fe200078e0206 */
[C---:B------:R-:W-:Y:S02]  /*1700*/  ISETP.GT.AND P2, PT, R35.reuse, 0x1ff, PT ;  /* 0x000001ff2300780c */ /* 0x040fe40003f44270 */
[----:B------:R-:W-:Y:S01]  /*1710*/  ISETP.GT.AND P0, PT, R35, 0xff, PT ;  /* 0x000000ff2300780c */ /* 0x000fe20003f04270 */
[----:B------:R-:W-:-:S02]  /*1720*/  IMAD R25, R24, 0x4, R25 ;  /* 0x0000000418197824 */ /* 0x000fc400078e0219 */
[----:B------:R-:W-:Y:S01]  /*1730*/  @!P3 IMAD.IADD R19, R19, 0x1, -R28 ;  /* 0x000000011313b824 */ /* 0x000fe200078e0a1c */
[----:B------:R-:W-:-:S04]  /*1740*/  LOP3.LUT R18, R33, R14, RZ, 0xfc, !PT ;  /* 0x0000000e21127212 */ /* 0x000fc800078efcff */
[----:B------:R-:W-:Y:S02]  /*1750*/  ISETP.GE.U32.AND P4, PT, R19, R28, PT ;  /* 0x0000001c1300720c */ /* 0x000fe40003f86070 */
[----:B------:R-:W-:Y:S01]  /*1760*/  LOP3.LUT R4, R4, R31, RZ, 0x3c, !PT ;  /* 0x0000001f04047212 */ /* 0x000fe200078e3cff */
[----:B------:R-:W-:Y:S01]  /*1770*/  @!P3 VIADD R7, R7, 0x1 ;  /* 0x000000010707b836 */ /* 0x000fe20000000000 */
[----:B------:R-:W-:Y:S09]  /*1780*/  BSSY B0, `(.L_x_57) ;  /* 0x0000029000007945 */ /* 0x000ff20003800000 */
[----:B------:R-:W-:Y:S01]  /*1790*/  @P4 VIADD R7, R7, 0x1 ;  /* 0x0000000107074836 */ /* 0x000fe20000000000 */
[----:B----4-:R0:W-:Y:S01]  /*17a0*/  @!P2 STS [R25], R29 ;  /* 0x0000001d1900a388 */ /* 0x0101e20000000800 */
[----:B------:R-:W-:-:S02]  /*17b0*/  ISETP.GE.AND P2, PT, R4, RZ, PT ;  /* 0x000000ff0400720c */ /* 0x000fc40003f46270 */
[----:B------:R-:W-:Y:S01]  /*17c0*/  IMAD.MOV.U32 R4, RZ, RZ, R7 ;  /* 0x000000ffff047224 */ /* 0x000fe200078e0007 */
[----:B---3--:R0:W-:Y:S01]  /*17d0*/  @!P1 STS [R25+0x240], R26 ;  /* 0x0002401a19009388 */ /* 0x0081e20000000800 */
[----:B------:R-:W-:-:S03]  /*17e0*/  ISETP.NE.U32.AND P1, PT, R18, RZ, PT ;  /* 0x000000ff1200720c */ /* 0x000fc60003f25070 */
[----:B-----5:R0:W-:Y:S04]  /*17f0*/  @!P6 STS [R25+0x6c0], R22 ;  /* 0x0006c0161900e388 */ /* 0x0201e80000000800 */
[----:B------:R0:W-:Y:S01]  /*1800*/  @!P0 STS [R25+0x480], R23 ;  /* 0x0004801719008388 */ /* 0x0001e20000000800 */
[----:B------:R-:W-:Y:S01]  /*1810*/  ISETP.NE.AND P0, PT, R31, RZ, PT ;  /* 0x000000ff1f00720c */ /* 0x000fe20003f05270 */
[----:B------:R-:W-:-:S12]  /*1820*/  @!P2 IMAD.MOV R4, RZ, RZ, -R4 ;  /* 0x000000ffff04a224 */ /* 0x000fd800078e0a04 */
[----:B------:R-:W-:Y:S01]  /*1830*/  @!P0 LOP3.LUT R4, RZ, R31, RZ, 0x33, !PT ;  /* 0x0000001fff048212 */ /* 0x000fe200078e33ff */
[----:B------:R-:W-:Y:S06]  /*1840*/  @!P1 BRA `(.L_x_58) ;  /* 0x0000000000249947 */ /* 0x000fec0003800000 */
[----:B------:R-:W-:Y:S01]  /*1850*/  IMAD.MOV.U32 R28, RZ, RZ, R32 ;  /* 0x000000ffff1c7224 */ /* 0x000fe200078e0020 */
[----:B0-----:R-:W-:Y:S01]  /*1860*/  MOV R26, R15 ;  /* 0x0000000f001a7202 */ /* 0x001fe20000000f00 */
[----:B------:R-:W-:Y:S01]  /*1870*/  IMAD.MOV.U32 R19, RZ, RZ, R33 ;  /* 0x000000ffff137224 */ /* 0x000fe200078e0021 */
[----:B------:R-:W-:Y:S02]  /*1880*/  MOV R25, R14 ;  /* 0x0000000e00197202 */ /* 0x000fe40000000f00 */
[----:B------:R-:W-:Y:S02]  /*1890*/  MOV R24, 0x18b0 ;  /* 0x000018b000187802 */ /* 0x000fe40000000f00 */
[----:B------:R-:W-:Y:S05]  /*18a0*/  CALL.REL.NOINC `($__internal_1_$__cuda_sm20_div_s64) ;  /* 0x0000003000087944 */ /* 0x000fea0003c00000 */
[----:B------:R-:W-:Y:S02]  /*18b0*/  MOV R40, R20 ;  /* 0x0000001400287202 */ /* 0x000fe40000000f00 */
[----:B------:R-:W-:Y:S01]  /*18c0*/  MOV R41, R21 ;  /* 0x0000001500297202 */ /* 0x000fe20000000f00 */
[----:B------:R-:W-:Y:S05]  /*18d0*/  BRA `(.L_x_59) ;  /* 0x00000000004c7947 */ /* 0x000fea0003800000 */
.L_x_58:
[----:B------:R-:W1:Y:S01]  /*18e0*/  I2F.U32.RP R20, R15 ;  /* 0x0000000f00147306 */ /* 0x000e620000209000 */
[----:B------:R-:W-:Y:S02]  /*18f0*/  ISETP.NE.U32.AND P0, PT, R15, RZ, PT ;  /* 0x000000ff0f00720c */ /* 0x000fe40003f05070 */
[----:B------:R-:W-:-:S05]  /*1900*/  MOV R41, RZ ;  /* 0x000000ff00297202 */ /* 0x000fca0000000f00 */
[----:B-1----:R-:W1:Y:S02]  /*1910*/  MUFU.RCP R18, R20 ;  /* 0x0000001400127308 */ /* 0x002e640000001000 */
[----:B-1----:R-:W-:-:S06]  /*1920*/  VIADD R18, R18, 0xffffffe ;  /* 0x0ffffffe12127836 */ /* 0x002fcc0000000000 */
[----:B------:R1:W2:Y:S02]  /*1930*/  F2I.FTZ.U32.TRUNC.NTZ R19, R18 ;  /* 0x0000001200137305 */ /* 0x0002a4000021f000 */
[----:B-1----:R-:W-:Y:S01]  /*1940*/  HFMA2.MMA R18, -RZ, RZ, 0, 0 ;  /* 0x00000000ff127435 */ /* 0x002fe200000001ff */
[----:B--2---:R-:W-:-:S04]  /*1950*/  IMAD.MOV R7, RZ, RZ, -R19 ;  /* 0x000000ffff077224 */ /* 0x004fc800078e0a13 */
        /* <DEDUP_REMOVED lines=11> */
.L_x_59:
[----:B------:R-:W-:Y:S05]  /*1a10*/  BSYNC B0 ;  /* 0x0000000000007941 */ /* 0x000fea0003800000 */
.L_x_57:
[----:B------:R-:W-:Y:S01]  /*1a20*/  BAR.SYNC.DEFER_BLOCKING 0x0 ;  /* 0x0000000000007b1d */ /* 0x000fe20000010000 */
[----:B------:R-:W-:Y:S01]  /*1a30*/  LEA.HI R7, R10, R35, RZ, 0x4 ;  /* 0x000000230a077211 */ /* 0x000fe200078f20ff */
[----:B------:R-:W-:Y:S01]  /*1a40*/  IMAD.MOV.U32 R36, RZ, RZ, -0x800000 ;  /* 0xff800000ff247424 */ /* 0x000fe200078e00ff */
[----:B------:R-:W-:Y:S01]  /*1a50*/  MOV R32, 0xff800000 ;  /* 0xff80000000207802 */ /* 0x000fe20000000f00 */
[----:B------:R-:W-:Y:S01]  /*1a60*/  IMAD.MOV.U32 R31, RZ, RZ, -0x800000 ;  /* 0xff800000ff1f7424 */ /* 0x000fe200078e00ff */
[----:B------:R-:W-:Y:S01]  /*1a70*/  LOP3.LUT R10, R7, 0xfffffff0, RZ, 0xc0, !PT ;  /* 0xfffffff0070a7812 */ /* 0x000fe200078ec0ff */
[----:B------:R-:W-:Y:S01]  /*1a80*/  IMAD.MOV.U32 R34, RZ, RZ, -0x800000 ;  /* 0xff800000ff227424 */ /* 0x000fe200078e00ff */
[----:B------:R-:W-:Y:S01]  /*1a90*/  SHF.R.S32.HI R7, RZ, 0x4, R7 ;  /* 0x00000004ff077819 */ /* 0x000fe20000011407 */
[----:B------:R-:W-:Y:S01]  /*1aa0*/  IMAD.MOV.U32 R42, RZ, RZ, RZ ;  /* 0x000000ffff2a7224 */ /* 0x000fe200078e00ff */
[----:B------:R-:W-:Y:S01]  /*1ab0*/  IABS R24, R2 ;  /* 0x0000000200187213 */ /* 0x000fe20000000000 */
[----:B------:R-:W-:Y:S01]  /*1ac0*/  IMAD.IADD R35, R35, 0x1, -R10 ;  /* 0x0000000123237824 */ /* 0x000fe200078e0a0a */
[----:B------:R-:W-:Y:S03]  /*1ad0*/  BSSY B1, `(.L_x_60) ;  /* 0x0000240000017945 */ /* 0x000fe60003800000 */
[----:B------:R-:W-:-:S04]  /*1ae0*/  IMAD R6, R35, 0x24, R6 ;  /* 0x0000002423067824 */ /* 0x000fc800078e0206 */
[----:B------:R-:W-:-:S05]  /*1af0*/  IMAD R33, R7, 0x4, R6 ;  /* 0x0000000407217824 */ /* 0x000fca00078e0206 */
[----:B------:R-:W-:Y:S04]  /*1b00*/  @!P6 LDS R36, [R33] ;  /* 0x000000002124e984 */ /* 0x000fe80000000800 */
[----:B------:R-:W1:Y:S04]  /*1b10*/  @!P6 LDS R31, [R33+0x240] ;  /* 0x00024000211fe984 */ /* 0x000e680000000800 */
[----:B------:R-:W2:Y:S04]  /*1b20*/  @!P6 LDS R32, [R33+0x480] ;  /* 0x000480002120e984 */ /* 0x000ea80000000800 */
[----:B------:R-:W3:Y:S01]  /*1b30*/  @!P6 LDS R34, [R33+0x6c0] ;  /* 0x0006c0002122e984 */ /* 0x000ee20000000800 */
[----:B-1----:R-:W-:-:S04]  /*1b40*/  FMNMX.FTZ R19, R36, R31, !PT ;  /* 0x0000001f24137209 */ /* 0x002fc80007810000 */
[----:B--2---:R-:W-:-:S04]  /*1b50*/  FMNMX.FTZ R19, R19, R32, !PT ;  /* 0x0000002013137209 */ /* 0x004fc80007810000 */
[----:B---3--:R-:W-:-:S05]  /*1b60*/  FMNMX.FTZ R18, R19, R34, !PT ;  /* 0x0000002213127209 */ /* 0x008fca0007810000 */
[----:B------:R-:W1:Y:S02]  /*1b70*/  SHFL.BFLY PT, R21, R18, 0x8, 0x1f ;  /* 0x0d001f0012157f89 */ /* 0x000e6400000e0000 */
[----:B-1----:R-:W-:Y:S02]  /*1b80*/  FMNMX.FTZ R21, R18, R21, !PT ;  /* 0x0000001512157209 */ /* 0x002fe40007810000 */
[----:B------:R-:W1:Y:S03]  /*1b90*/  LDC R18, c[0x0][0x270] ;  /* 0x00009c00ff127b82 */ /* 0x000e660000000800 */
[----:B------:R-:W2:Y:S02]  /*1ba0*/  SHFL.BFLY PT, R10, R21, 0x4, 0x1f ;  /* 0x0c801f00150a7f89 */ /* 0x000ea400000e0000 */
[----:B--2---:R-:W-:-:S05]  /*1bb0*/  FMNMX.FTZ R10, R21, R10, !PT ;  /* 0x0000000a150a7209 */ /* 0x004fca0007810000 */
[----:B0-----:R-:W0:Y:S02]  /*1bc0*/  SHFL.BFLY PT, R23, R10, 0x2, 0x1f ;  /* 0x0c401f000a177f89 */ /* 0x001e2400000e0000 */
        /* <DEDUP_REMOVED lines=13> */
[----:B------:R-:W-:Y:S02]  /*1ca0*/  FMUL.FTZ R23, R23, 1.4426950216293334961 ;  /* 0x3fb8aa3b17177820 */ /* 0x000fe40000410000 */
[----:B------:R1:W-:Y:S08]  /*1cb0*/  MUFU.EX2 R21, R22 ;  /* 0x0000001600157308 */ /* 0x0003f00000000800 */
[----:B------:R-:W0:Y:S08]  /*1cc0*/  MUFU.EX2 R20, R20 ;  /* 0x0000001400147308 */ /* 0x000e300000000800 */
[----:B------:R-:W2:Y:S01]  /*1cd0*/  MUFU.EX2 R6, R6 ;  /* 0x0000000600067308 */ /* 0x000ea20000000800 */
[----:B-1----:R-:W-:-:S07]  /*1ce0*/  IABS R22, R18 ;  /* 0x0000001200167213 */ /* 0x002fce0000000000 */
[----:B------:R-:W1:Y:S01]  /*1cf0*/  MUFU.EX2 R10, R23 ;  /* 0x00000017000a7308 */ /* 0x000e620000000800 */
[----:B0-----:R-:W-:-:S07]  /*1d00*/  FADD.FTZ R21, R21, R20 ;  /* 0x0000001415157221 */ /* 0x001fce0000010000 */
[----:B------:R-:W0:Y:S01]  /*1d10*/  I2F.U32.RP R20, R22 ;  /* 0x0000001600147306 */ /* 0x000e220000209000 */
[----:B--2---:R-:W-:-:S04]  /*1d20*/  FADD.FTZ R21, R21, R6 ;  /* 0x0000000615157221 */ /* 0x004fc80000010000 */
[----:B-1----:R-:W-:-:S03]  /*1d30*/  FADD.FTZ R10, R21, R10 ;  /* 0x0000000a150a7221 */ /* 0x002fc60000010000 */
[----:B------:R-:W1:Y:S02]  /*1d40*/  I2F.RP R21, R24 ;  /* 0x0000001800157306 */ /* 0x000e640000209400 */
[----:B------:R-:W2:Y:S06]  /*1d50*/  SHFL.BFLY PT, R29, R10, 0x8, 0x1f ;  /* 0x0d001f000a1d7f89 */ /* 0x000eac00000e0000 */
[----:B0-----:R-:W0:Y:S08]  /*1d60*/  MUFU.RCP R38, R20 ;  /* 0x0000001400267308 */ /* 0x001e300000001000 */
[----:B-1----:R-:W1:Y:S01]  /*1d70*/  MUFU.RCP R6, R21 ;  /* 0x0000001500067308 */ /* 0x002e620000001000 */
[----:B0-----:R-:W-:-:S02]  /*1d80*/  VIADD R38, R38, 0xffffffe ;  /* 0x0ffffffe26267836 */ /* 0x001fc40000000000 */
[----:B--2---:R-:W-:Y:S01]  /*1d90*/  FADD.FTZ R29, R10, R29 ;  /* 0x0000001d0a1d7221 */ /* 0x004fe20000010000 */
[----:B------:R-:W-:-:S04]  /*1da0*/  IABS R10, R2 ;  /* 0x00000002000a7213 */ /* 0x000fc80000000000 */
[----:B------:R-:W0:Y:S01]  /*1db0*/  F2I.FTZ.U32.TRUNC.NTZ R39, R38 ;  /* 0x0000002600277305 */ /* 0x000e22000021f000 */
[----:B------:R-:W2:Y:S01]  /*1dc0*/  SHFL.BFLY PT, R26, R29, 0x4, 0x1f ;  /* 0x0c801f001d1a7f89 */ /* 0x000ea200000e0000 */
[----:B-1----:R-:W-:Y:S01]  /*1dd0*/  VIADD R6, R6, 0xffffffe ;  /* 0x0ffffffe06067836 */ /* 0x002fe20000000000 */
[----:B------:R-:W-:-:S05]  /*1de0*/  IADD3 R10, RZ, -R10, RZ ;  /* 0x8000000aff0a7210 */ /* 0x000fca0007ffe0ff */
[----:B------:R-:W1:Y:S01]  /*1df0*/  F2I.FTZ.U32.TRUNC.NTZ R43, R6 ;  /* 0x00000006002b7305 */ /* 0x000e62000021f000 */
[----:B0-----:R-:W-:Y:S02]  /*1e00*/  IMAD.MOV R21, RZ, RZ, -R39 ;  /* 0x000000ffff157224 */ /* 0x001fe400078e0a27 */
[----:B------:R-:W-:Y:S02]  /*1e10*/  IMAD.MOV.U32 R38, RZ, RZ, RZ ;  /* 0x000000ffff267224 */ /* 0x000fe400078e00ff */
[----:B------:R-:W-:Y:S01]  /*1e20*/  IMAD R21, R21, R22, RZ ;  /* 0x0000001615157224 */ /* 0x000fe200078e02ff */
[----:B-1----:R-:W-:-:S03]  /*1e30*/  IADD3 R23, RZ, -R43, RZ ;  /* 0x8000002bff177210 */ /* 0x002fc60007ffe0ff */
[----:B------:R-:W-:Y:S01]  /*1e40*/  IMAD.HI.U32 R21, R39, R21, R38 ;  /* 0x0000001527157227 */ /* 0x000fe200078e0026 */
[----:B------:R-:W-:-:S03]  /*1e50*/  IABS R6, R18 ;  /* 0x0000001200067213 */ /* 0x000fc60000000000 */
[----:B--2---:R-:W-:Y:S01]  /*1e60*/  FADD.FTZ R26, R29, R26 ;  /* 0x0000001a1d1a7221 */ /* 0x004fe20000010000 */
[----:B------:R-:W-:Y:S02]  /*1e70*/  IMAD R28, R23, R24, RZ ;  /* 0x00000018171c7224 */ /* 0x000fe400078e02ff */
[----:B------:R-:W-:Y:S01]  /*1e80*/  VIADD R23, R24, UR4 ;  /* 0x0000000418177c36 */ /* 0x000fe20008000000 */
[----:B------:R-:W-:Y:S01]  /*1e90*/  ULDC.U8 UR4, c[0x0][0x3d9] ;  /* 0x0000f64000047ab9 */ /* 0x000fe20000000000 */
[----:B------:R-:W0:Y:S01]  /*1ea0*/  SHFL.BFLY PT, R25, R26, 0x2, 0x1f ;  /* 0x0c401f001a197f89 */ /* 0x000e2200000e0000 */
[----:B------:R-:W-:Y:S02]  /*1eb0*/  IMAD.HI.U32 R28, R43, R28, R42 ;  /* 0x0000001c2b1c7227 */ /* 0x000fe400078e002a */
[----:B------:R-:W-:Y:S02]  /*1ec0*/  IABS R20, R23 ;  /* 0x0000001700147213 */ /* 0x000fe40000000000 */
[----:B------:R-:W-:-:S03]  /*1ed0*/  IMAD.MOV R6, RZ, RZ, -R6 ;  /* 0x000000ffff067224 */ /* 0x000fc600078e0a06 */
[----:B------:R-:W-:-:S04]  /*1ee0*/  IMAD.HI.U32 R21, R21, R20, RZ ;  /* 0x0000001415157227 */ /* 0x000fc800078e00ff */
[----:B------:R-:W-:Y:S01]  /*1ef0*/  IMAD.HI.U32 R29, R28, R20, RZ ;  /* 0x000000141c1d7227 */ /* 0x000fe200078e00ff */
[----:B------:R-:W-:-:S03]  /*1f00*/  SHF.R.S32.HI R28, RZ, 0x1f, R2 ;  /* 0x0000001fff1c7819 */ /* 0x000fc60000011402 */
[--C-:B------:R-:W-:Y:S02]  /*1f10*/  IMAD R39, R21, R6, R20.reuse ;  /* 0x0000000615277224 */ /* 0x100fe400078e0214 */
[----:B------:R-:W-:Y:S01]  /*1f20*/  IMAD R37, R29, R10, R20 ;  /* 0x0000000a1d257224 */ /* 0x000fe200078e0214 */
[----:B------:R-:W-:Y:S01]  /*1f30*/  LOP3.LUT R20, R23, R24, RZ, 0x3c, !PT ;  /* 0x0000001817147212 */ /* 0x000fe200078e3cff */
[----:B------:R-:W1:Y:S01]  /*1f40*/  S2R R10, SR_TID.X ;  /* 0x00000000000a7919 */ /* 0x000e620000002100 */
[----:B------:R-:W-:Y:S02]  /*1f50*/  ISETP.GT.U32.AND P1, PT, R22, R39, PT ;  /* 0x000000271600720c */ /* 0x000fe40003f24070 */
[----:B------:R-:W-:Y:S01]  /*1f60*/  ISETP.GT.U32.AND P4, PT, R24, R37, PT ;  /* 0x000000251800720c */ /* 0x000fe20003f84070 */
[----:B0-----:R-:W-:Y:S01]  /*1f70*/  FADD.FTZ R25, R26, R25 ;  /* 0x000000191a197221 */ /* 0x001fe20000010000 */
[----:B------:R-:W-:Y:S02]  /*1f80*/  ISETP.GE.AND P3, PT, R20, RZ, PT ;  /* 0x000000ff1400720c */ /* 0x000fe40003f66270 */
[----:B------:R-:W-:Y:S01]  /*1f90*/  LEA.HI.SX32 R20, R2, 0x1, 0x1 ;  /* 0x0000000102147811 */ /* 0x000fe200078f0aff */
[----:B------:R-:W-:Y:S01]  /*1fa0*/  @!P0 IMAD.MOV R20, RZ, RZ, R28 ;  /* 0x000000ffff148224 */ /* 0x000fe200078e021c */
[----:B------:R-:W0:Y:S01]  /*1fb0*/  SHFL.BFLY PT, R6, R25, 0x1, 0x1f ;  /* 0x0c201f0019067f89 */ /* 0x000e2200000e0000 */
[----:B------:R-:W-:-:S02]  /*1fc0*/  SHF.R.S32.HI R26, RZ, 0x1f, R3 ;  /* 0x0000001fff1a7819 */ /* 0x000fc40000011403 */
[----:B------:R-:W-:Y:S02]  /*1fd0*/  ISETP.NE.AND P0, PT, R18, RZ, PT ;  /* 0x000000ff1200720c */ /* 0x000fe40003f05270 */
[-C--:B------:R-:W-:Y:S01]  /*1fe0*/  @!P1 IADD3 R39, R39, -R22.reuse, RZ ;  /* 0x8000001627279210 */ /* 0x080fe20007ffe0ff */
[----:B------:R-:W-:Y:S02]  /*1ff0*/  @!P1 VIADD R21, R21, 0x1 ;  /* 0x0000000115159836 */ /* 0x000fe40000000000 */
[----:B------:R-:W-:Y:S01]  /*2000*/  @!P4 IMAD.IADD R37, R37, 0x1, -R24 ;  /* 0x000000012525c824 */ /* 0x000fe200078e0a18 */
[----:B------:R-:W-:Y:S01]  /*2010*/  ISETP.GE.U32.AND P5, PT, R39, R22, PT ;  /* 0x000000162700720c */ /* 0x000fe20003fa6070 */
[----:B------:R-:W-:Y:S01]  /*2020*/  @!P4 VIADD R29, R29, 0x1 ;  /* 0x000000011d1dc836 */ /* 0x000fe20000000000 */
[----:B------:R-:W-:Y:S02]  /*2030*/  ISETP.GT.AND P4, PT, R3, RZ, PT ;  /* 0x000000ff0300720c */ /* 0x000fe40003f84270 */
[----:B------:R-:W-:-:S09]  /*2040*/  ISETP.GE.U32.AND P2, PT, R37, R24, PT ;  /* 0x000000182500720c */ /* 0x000fd20003f46070 */
[----:B------:R-:W-:Y:S01]  /*2050*/  @P5 IADD3 R21, R21, 0x1, RZ ;  /* 0x0000000115155810 */ /* 0x000fe20007ffe0ff */
[----:B0-----:R-:W-:Y:S01]  /*2060*/  FADD.FTZ R22, R25, R6 ;  /* 0x0000000619167221 */ /* 0x001fe20000010000 */
[----:B------:R-:W-:Y:S02]  /*2070*/  LOP3.LUT R6, R23, R18, RZ, 0x3c, !PT ;  /* 0x0000001217067212 */ /* 0x000fe400078e3cff */
[----:B------:R-:W-:Y:S01]  /*2080*/  @P2 VIADD R29, R29, 0x1 ;  /* 0x000000011d1d2836 */ /* 0x000fe20000000000 */
[----:B------:R-:W0:Y:S01]  /*2090*/  LDC R23, c[0x0][0x2c4] ;  /* 0x0000b100ff177b82 */ /* 0x000e220000000800 */
[----:B------:R-:W-:Y:S02]  /*20a0*/  ISETP.NE.AND P5, PT, R2, RZ, PT ;  /* 0x000000ff0200720c */ /* 0x000fe40003fa5270 */
[----:B------:R-:W-:Y:S01]  /*20b0*/  FSETP.NE.FTZ.AND P1, PT, R22, RZ, PT ;  /* 0x000000ff1600720b */ /* 0x000fe20003f35000 */
[----:B------:R-:W-:Y:S01]  /*20c0*/  IMAD.MOV.U32 R25, RZ, RZ, R29 ;  /* 0x000000ffff197224 */ /* 0x000fe200078e001d */
[----:B------:R-:W-:Y:S01]  /*20d0*/  ISETP.GE.AND P2, PT, R6, RZ, PT ;  /* 0x000000ff0600720c */ /* 0x000fe20003f46270 */
[----:B------:R-:W-:Y:S01]  /*20e0*/  IMAD.MOV.U32 R29, RZ, RZ, 0x7f800000 ;  /* 0x7f800000ff1d7424 */ /* 0x000fe200078e00ff */
[----:B------:R-:W-:Y:S01]  /*20f0*/  LEA.HI.SX32 R6, R3, 0x1, 0x1 ;  /* 0x0000000103067811 */ /* 0x000fe200078f0aff */
[----:B------:R-:W-:Y:S01]  /*2100*/  @!P3 IMAD.MOV R25, RZ, RZ, -R25 ;  /* 0x000000ffff19b224 */ /* 0x000fe200078e0a19 */
[----:B------:R-:W-:Y:S01]  /*2110*/  @!P4 IADD3 R6, R26, RZ, RZ ;  /* 0x000000ff1a06c210 */ /* 0x000fe20007ffe0ff */
[----:B------:R-:W-:Y:S01]  /*2120*/  IMAD.MOV.U32 R26, RZ, RZ, R21 ;  /* 0x000000ffff1a7224 */ /* 0x000fe200078e0015 */
[----:B-1----:R-:W-:-:S02]  /*2130*/  LOP3.LUT P4, RZ, R10, 0xf, RZ, 0xc0, !PT ;  /* 0x0000000f0aff7812 */ /* 0x002fc4000788c0ff */
[----:B------:R-:W-:Y:S02]  /*2140*/  ISETP.NE.AND P3, PT, RZ, UR4, PT ;  /* 0x00000004ff007c0c */ /* 0x000fe4000bf65270 */
[----:B------:R-:W-:Y:S01]  /*2150*/  ISETP.GT.OR P4, PT, R10, 0x7f, P4 ;  /* 0x0000007f0a00780c */ /* 0x000fe20002784670 */
[----:B------:R-:W1:Y:S01]  /*2160*/  @P1 MUFU.LG2 R22, R22 ;  /* 0x0000001600161308 */ /* 0x000e620000000c00 */
[----:B------:R-:W-:Y:S02]  /*2170*/  @!P5 LOP3.LUT R25, RZ, R24, RZ, 0x33, !PT ;  /* 0x00000018ff19d212 */ /* 0x000fe400078e33ff */
[----:B------:R-:W-:Y:S02]  /*2180*/  @!P2 IADD3 R26, -R26, RZ, RZ ;  /* 0x000000ff1a1aa210 */ /* 0x000fe40007ffe1ff */
[----:B------:R-:W-:Y:S02]  /*2190*/  ISETP.LT.U32.AND P2, PT, R8, R25, PT ;  /* 0x000000190800720c */ /* 0x000fe40003f41070 */
[----:B------:R-:W-:-:S02]  /*21a0*/  SHF.R.S32.HI R21, RZ, 0x1f, R25 ;  /* 0x0000001fff157819 */ /* 0x000fc40000011419 */
[----:B0-----:R-:W-:Y:S02]  /*21b0*/  SEL R23, R23, 0x1, !P3 ;  /* 0x0000000117177807 */ /* 0x001fe40005800000 */
[----:B------:R-:W-:Y:S02]  /*21c0*/  @!P0 LOP3.LUT R26, RZ, R18, RZ, 0x33, !PT ;  /* 0x00000012ff1a8212 */ /* 0x000fe400078e33ff */
[C---:B------:R-:W-:Y:S01]  /*21d0*/  ISETP.LT.AND.EX P2, PT, R9.reuse, R21, PT, P2 ;  /* 0x000000150900720c */ /* 0x040fe20003f41320 */
[-C--:B------:R-:W-:Y:S02]  /*21e0*/  IMAD R37, R4, R23.reuse, RZ ;  /* 0x0000001704257224 */ /* 0x080fe400078e02ff */
[----:B------:R-:W-:Y:S01]  /*21f0*/  IMAD R23, R26, R23, RZ ;  /* 0x000000171a177224 */ /* 0x000fe200078e02ff */
[----:B------:R-:W-:Y:S01]  /*2200*/  SEL R10, R8, R25, P2 ;  /* 0x00000019080a7207 */ /* 0x000fe20001000000 */
[----:B-1----:R-:W-:Y:S01]  /*2210*/  @P1 FFMA.FTZ R29, R22, 0.69314718246459960938, R19 ;  /* 0x3f317218161d1823 */ /* 0x002fe20000010013 */
[----:B------:R-:W-:Y:S01]  /*2220*/  SEL R9, R9, R21, P2 ;  /* 0x0000001509097207 */ /* 0x000fe20001000000 */
[----:B------:R-:W-:-:S02]  /*2230*/  IMAD R6, R37, R6, RZ ;  /* 0x0000000625067224 */ /* 0x000fc400078e02ff */
        /* <DEDUP_REMOVED lines=36> */
[----:B------:R-:W-:Y:S02]  /*2480*/  MOV R24, 0x24a0 ;  /* 0x000024a000187802 */ /* 0x000fe40000000f00 */
[----:B------:R-:W-:Y:S05]  /*2490*/  CALL.REL.NOINC `($__internal_1_$__cuda_sm20_div_s64) ;  /* 0x00000024000c7944 */ /* 0x000fea0003c00000 */
[-C--:B------:R-:W-:Y:S02]  /*24a0*/  IADD3 R23, P0, RZ, -R20.reuse, RZ ;  /* 0x80000014ff177210 */ /* 0x080fe40007f1e0ff */
[----:B------:R-:W-:Y:S02]  /*24b0*/  MOV R48, R20 ;  /* 0x0000001400307202 */ /* 0x000fe40000000f00 */
[----:B------:R-:W-:Y:S01]  /*24c0*/  IADD3.X R19, RZ, ~R21, RZ, P0, !PT ;  /* 0x80000015ff137210 */ /* 0x000fe200007fe4ff */
[----:B------:R-:W-:Y:S01]  /*24d0*/  IMAD.WIDE.U32 R38, R42, R23, R38 ;  /* 0x000000172a267225 */ /* 0x000fe200078e0026 */
[----:B------:R-:W-:-:S03]  /*24e0*/  MOV R49, R21 ;  /* 0x0000001500317202 */ /* 0x000fc60000000f00 */
[----:B------:R-:W-:-:S04]  /*24f0*/  IMAD R18, R19, R42, RZ ;  /* 0x0000002a13127224 */ /* 0x000fc800078e02ff */
[----:B------:R-:W-:-:S05]  /*2500*/  IMAD R19, R25, R23, R18 ;  /* 0x0000001719137224 */ /* 0x000fca00078e0212 */
[----:B------:R-:W-:Y:S01]  /*2510*/  IADD3 R19, R39, R19, RZ ;  /* 0x0000001327137210 */ /* 0x000fe20007ffe0ff */
[----:B------:R-:W-:Y:S05]  /*2520*/  BRA `(.L_x_65) ;  /* 0x0000000000587947 */ /* 0x000fea0003800000 */
.L_x_64:
[----:B------:R-:W0:Y:S01]  /*2530*/  I2F.U32.RP R22, R42 ;  /* 0x0000002a00167306 */ /* 0x000e220000209000 */
[----:B------:R-:W-:Y:S01]  /*2540*/  ISETP.NE.U32.AND P0, PT, R42, RZ, PT ;  /* 0x000000ff2a00720c */ /* 0x000fe20003f05070 */
[----:B------:R-:W-:-:S06]  /*2550*/  HFMA2.MMA R49, -RZ, RZ, 0, 0 ;  /* 0x00000000ff317435 */ /* 0x000fcc00000001ff */
        /* <DEDUP_REMOVED lines=13> */
[----:B------:R-:W-:Y:S02]  /*2630*/  ISETP.GE.U32.AND P1, PT, R19, R42, PT ;  /* 0x0000002a1300720c */ /* 0x000fe40003f26070 */
[----:B------:R-:W-:-:S11]  /*2640*/  MOV R19, RZ ;  /* 0x000000ff00137202 */ /* 0x000fd60000000f00 */
[----:B------:R-:W-:Y:S02]  /*2650*/  @P1 IADD3 R48, R48, 0x1, RZ ;  /* 0x0000000130301810 */ /* 0x000fe40007ffe0ff */
[----:B------:R-:W-:-:S05]  /*2660*/  @!P0 LOP3.LUT R48, RZ, R42, RZ, 0x33, !PT ;  /* 0x0000002aff308212 */ /* 0x000fca00078e33ff */
[----:B------:R-:W-:-:S04]  /*2670*/  IMAD.MOV R21, RZ, RZ, -R48 ;  /* 0x000000ffff157224 */ /* 0x000fc800078e0a30 */
[----:B------:R-:W-:Y:S02]  /*2680*/  IMAD R38, R42, R21, R38 ;  /* 0x000000152a267224 */ /* 0x000fe400078e0226 */
.L_x_65:
[----:B------:R-:W-:Y:S05]  /*2690*/  BSYNC B0 ;  /* 0x0000000000007941 */ /* 0x000fea0003800000 */
.L_x_63:
        /* <DEDUP_REMOVED lines=11> */
[-C--:B------:R-:W-:Y:S02]  /*2750*/  IADD3.X R18, RZ, ~R21.reuse, RZ, P0, !PT ;  /* 0x80000015ff127210 */ /* 0x080fe400007fe4ff */
[----:B------:R-:W-:Y:S01]  /*2760*/  MOV R42, R20 ;  /* 0x00000014002a7202 */ /* 0x000fe20000000f00 */
[----:B------:R-:W-:Y:S01]  /*2770*/  IMAD.WIDE.U32 R38, R27, R22, R38 ;  /* 0x000000161b267225 */ /* 0x000fe200078e0026 */
[----:B------:R-:W-:-:S03]  /*2780*/  MOV R43, R21 ;  /* 0x00000015002b7202 */ /* 0x000fc60000000f00 */
[----:B------:R-:W-:-:S04]  /*2790*/  IMAD R23, R18, R27, RZ ;  /* 0x0000001b12177224 */ /* 0x000fc800078e02ff */
[----:B------:R-:W-:-:S05]  /*27a0*/  IMAD R0, R0, R22, R23 ;  /* 0x0000001600007224 */ /* 0x000fca00078e0217 */
[----:B------:R-:W-:Y:S01]  /*27b0*/  IADD3 R0, R39, R0, RZ ;  /* 0x0000000027007210 */ /* 0x000fe20007ffe0ff */
[----:B------:R-:W-:Y:S05]  /*27c0*/  BRA `(.L_x_68) ;  /* 0x0000000000587947 */ /* 0x000fea0003800000 */
.L_x_67:
        /* <DEDUP_REMOVED lines=22> */
.L_x_68:
[----:B------:R-:W-:Y:S05]  /*2930*/  BSYNC B0 ;  /* 0x0000000000007941 */ /* 0x000fea0003800000 */
.L_x_66:
        /* <DEDUP_REMOVED lines=11> */
[----:B------:R-:W-:Y:S05]  /*29f0*/  CALL.REL.NOINC `($__internal_1_$__cuda_sm20_div_s64) ;  /* 0x0000001c00b47944 */ /* 0x000fea0003c00000 */
[----:B------:R-:W-:-:S04]  /*2a00*/  IADD3 R19, P0, RZ, -R20, RZ ;  /* 0x80000014ff137210 */ /* 0x000fc80007f1e0ff */
[----:B------:R-:W-:Y:S01]  /*2a10*/  IADD3.X R18, RZ, ~R21, RZ, P0, !PT ;  /* 0x80000015ff127210 */ /* 0x000fe200007fe4ff */
[----:B------:R-:W-:-:S04]  /*2a20*/  IMAD.WIDE.U32 R42, R5, R19, R42 ;  /* 0x00000013052a7225 */ /* 0x000fc800078e002a */
[----:B------:R-:W-:-:S04]  /*2a30*/  IMAD R18, R18, R5, RZ ;  /* 0x0000000512127224 */ /* 0x000fc800078e02ff */
[----:B------:R-:W-:-:S05]  /*2a40*/  IMAD R4, R4, R19, R18 ;  /* 0x0000001304047224 */ /* 0x000fca00078e0212 */
[----:B------:R-:W-:Y:S01]  /*2a50*/  IADD3 R4, R43, R4, RZ ;  /* 0x000000042b047210 */ /* 0x000fe20007ffe0ff */
[----:B------:R-:W-:Y:S05]  /*2a60*/  BRA `(.L_x_71) ;  /* 0x0000000000587947 */ /* 0x000fea0003800000 */
.L_x_70:
[----:B------:R-:W0:Y:S01]  /*2a70*/  I2F.U32.RP R21, R5 ;  /* 0x0000000500157306 */ /* 0x000e220000209000 */
[----:B------:R-:W-:-:S07]  /*2a80*/  ISETP.NE.U32.AND P0, PT, R5, RZ, PT ;  /* 0x000000ff0500720c */ /* 0x000fce0003f05070 */
[----:B0-----:R-:W0:Y:S02]  /*2a90*/  MUFU.RCP R18, R21 ;  /* 0x0000001500127308 */ /* 0x001e240000001000 */
[----:B0-----:R-:W-:Y:S01]  /*2aa0*/  IADD3 R18, R18, 0xffffffe, RZ ;  /* 0x0ffffffe12127810 */ /* 0x001fe20007ffe0ff */
[----:B------:R-:W-:-:S05]  /*2ab0*/  HFMA2.MMA R21, -RZ, RZ, 0, 0 ;  /* 0x00000000ff157435 */ /* 0x000fca00000001ff */
        /* <DEDUP_REMOVED lines=17> */
.L_x_71:
[----:B------:R-:W-:Y:S05]  /*2bd0*/  BSYNC B0 ;  /* 0x0000000000007941 */ /* 0x000fea0003800000 */
.L_x_69:
[-C--:B------:R-:W-:Y:S01]  /*2be0*/  IMAD R5, R41, R17.reuse, RZ ;  /* 0x0000001129057224 */ /* 0x080fe200078e02ff */
[----:B------:R-:W-:Y:S01]  /*2bf0*/  SHF.R.S32.HI R19, RZ, 0x1f, R27 ;  /* 0x0000001fff137819 */ /* 0x000fe2000001141b */
[C---:B------:R-:W-:Y:S01]  /*2c00*/  IMAD.WIDE.U32 R46, R40.reuse, R17, RZ ;  /* 0x00000011282e7225 */ /* 0x040fe200078e00ff */
[----:B------:R-:W-:Y:S01]  /*2c10*/  ULDC.U8 UR10, c[0x0][0x3d9] ;  /* 0x0000f640000a7ab9 */ /* 0x000fe20000000000 */
[----:B------:R-:W-:Y:S01]  /*2c20*/  ULDC.64 UR4, c[0x0][0x2c0] ;  /* 0x0000b00000047ab9 */ /* 0x000fe20000000a00 */
[----:B------:R-:W-:Y:S01]  /*2c30*/  UISETP.NE.AND UP0, UPT, UR10, URZ, UPT ;  /* 0x0000003f0a00728c */ /* 0x000fe2000bf05270 */
[----:B------:R-:W-:Y:S01]  /*2c40*/  IMAD R5, R40, R16, R5 ;  /* 0x0000001028057224 */ /* 0x000fe200078e0205 */
[----:B------:R-:W-:Y:S01]  /*2c50*/  UIMAD UR4, UR4, UR5, URZ ;  /* 0x00000005040472a4 */ /* 0x000fe2000f8e023f */
[----:B------:R-:W-:Y:S01]  /*2c60*/  IMAD R0, R0, R27, RZ ;  /* 0x0000001b00007224 */ /* 0x000fe200078e02ff */
[----:B------:R-:W-:Y:S01]  /*2c70*/  USEL UR5, UR5, 0x1, !UP0 ;  /* 0x0000000105057887 */ /* 0x000fe2000c000000 */
[----:B------:R-:W-:Y:S01]  /*2c80*/  BSSY B0, `(.L_x_72) ;  /* 0x0000040000007945 */ /* 0x000fe20003800000 */
[----:B------:R-:W-:Y:S01]  /*2c90*/  IADD3 R18, R47, R5, RZ ;  /* 0x000000052f127210 */ /* 0x000fe20007ffe0ff */
[----:B------:R-:W-:Y:S01]  /*2ca0*/  IMAD R19, R19, R38, R0 ;  /* 0x0000002613137224 */ /* 0x000fe200078e0200 */
[----:B------:R-:W-:Y:S01]  /*2cb0*/  USHF.R.S32.HI UR11, URZ, 0x1f, UR4 ;  /* 0x0000001f3f0b7899 */ /* 0x000fe20008011404 */
[----:B------:R-:W-:Y:S01]  /*2cc0*/  IMAD R23, R4, UR4, RZ ;  /* 0x0000000404177c24 */ /* 0x000fe2000f8e02ff */
[----:B------:R-:W-:Y:S01]  /*2cd0*/  USHF.R.S32.HI UR10, URZ, 0x1f, UR5 ;  /* 0x0000001f3f0a7899 */ /* 0x000fe20008011405 */
[----:B------:R-:W-:-:S02]  /*2ce0*/  IMAD R25, R18, R15, RZ ;  /* 0x0000000f12197224 */ /* 0x000fc400078e02ff */
[----:B------:R-:W-:Y:S02]  /*2cf0*/  IMAD R5, R21, UR5, RZ ;  /* 0x0000000515057c24 */ /* 0x000fe4000f8e02ff */
[----:B------:R-:W-:Y:S02]  /*2d00*/  IMAD R25, R14, R46, R25 ;  /* 0x0000002e0e197224 */ /* 0x000fe400078e0219 */
[----:B------:R-:W-:-:S04]  /*2d10*/  IMAD.WIDE.U32 R46, R46, R15, RZ ;  /* 0x0000000f2e2e7225 */ /* 0x000fc800078e00ff */
[----:B------:R-:W-:Y:S01]  /*2d20*/  IMAD R21, R42, UR11, R23 ;  /* 0x0000000b2a157c24 */ /* 0x000fe2000f8e0217 */
[----:B------:R-:W-:Y:S01]  /*2d30*/  IADD3 R25, R47, R25, RZ ;  /* 0x000000192f197210 */ /* 0x000fe20007ffe0ff */
[----:B------:R-:W-:-:S03]  /*2d40*/  IMAD.WIDE.U32 R38, R38, R27, RZ ;  /* 0x0000001b26267225 */ /* 0x000fc600078e00ff */
[----:B------:R-:W-:Y:S01]  /*2d50*/  LOP3.LUT R0, R49, R25, RZ, 0xfc, !PT ;  /* 0x0000001931007212 */ /* 0x000fe200078efcff */
[----:B------:R-:W-:-:S03]  /*2d60*/  IMAD.WIDE.U32 R42, R42, UR4, RZ ;  /* 0x000000042a2a7c25 */ /* 0x000fc6000f8e00ff */
[----:B------:R-:W-:Y:S01]  /*2d70*/  ISETP.NE.U32.AND P0, PT, R0, RZ, PT ;  /* 0x000000ff0000720c */ /* 0x000fe20003f05070 */
[C---:B------:R-:W-:Y:S01]  /*2d80*/  IMAD R5, R20.reuse, UR10, R5 ;  /* 0x0000000a14057c24 */ /* 0x040fe2000f8e0205 */
[----:B------:R-:W-:Y:S01]  /*2d90*/  IADD3 R0, R39, R19, RZ ;  /* 0x0000001327007210 */ /* 0x000fe20007ffe0ff */
[----:B------:R-:W-:Y:S01]  /*2da0*/  IMAD.WIDE.U32 R40, R20, UR5, RZ ;  /* 0x0000000514287c25 */ /* 0x000fe2000f8e00ff */
[----:B------:R-:W-:-:S03]  /*2db0*/  IADD3 R4, R43, R21, RZ ;  /* 0x000000152b047210 */ /* 0x000fc60007ffe0ff */
[----:B------:R-:W-:Y:S01]  /*2dc0*/  IMAD R3, R3, UR4, RZ ;  /* 0x0000000403037c24 */ /* 0x000fe2000f8e02ff */
[----:B------:R-:W-:Y:S01]  /*2dd0*/  IADD3 R5, R41, R5, RZ ;  /* 0x0000000529057210 */ /* 0x000fe20007ffe0ff */
[----:B------:R-:W-:-:S04]  /*2de0*/  IMAD R2, R2, UR4, RZ ;  /* 0x0000000402027c24 */ /* 0x000fc8000f8e02ff */
[----:B------:R-:W-:Y:S05]  /*2df0*/  @!P0 BRA `(.L_x_73) ;  /* 0x0000000000448947 */ /* 0x000fea0003800000 */
[----:B------:R-:W-:Y:S01]  /*2e00*/  IMAD.MOV.U32 R28, RZ, RZ, R48 ;  /* 0x000000ffff1c7224 */ /* 0x000fe200078e0030 */
[----:B------:R-:W-:Y:S01]  /*2e10*/  MOV R19, R49 ;  /* 0x0000003100137202 */ /* 0x000fe20000000f00 */
[----:B------:R-:W-:Y:S01]  /*2e20*/  IMAD.MOV.U32 R26, RZ, RZ, R46 ;  /* 0x000000ffff1a7224 */ /* 0x000fe200078e002e */
[----:B------:R-:W-:Y:S02]  /*2e30*/  MOV R24, 0x2e50 ;  /* 0x00002e5000187802 */ /* 0x000fe40000000f00 */
[----:B------:R-:W-:Y:S05]  /*2e40*/  CALL.REL.NOINC `($__internal_1_$__cuda_sm20_div_s64) ;  /* 0x0000001800a07944 */ /* 0x000fea0003c00000 */
        /* <DEDUP_REMOVED lines=12> */
.L_x_73:
        /* <DEDUP_REMOVED lines=20> */
[----:B------:R-:W-:-:S05]  /*3050*/  IADD3 R21, -R20, RZ, RZ ;  /* 0x000000ff14157210 */ /* 0x000fca0007ffe1ff */
[----:B------:R-:W-:Y:S01]  /*3060*/  IMAD R18, R46, R21, R48 ;  /* 0x000000152e127224 */ /* 0x000fe200078e0230 */
[----:B------:R-:W-:Y:S02]  /*3070*/  MOV R46, R20 ;  /* 0x00000014002e7202 */ /* 0x000fe40000000f00 */
.L_x_74:
[----:B------:R-:W-:Y:S05]  /*3080*/  BSYNC B0 ;  /* 0x0000000000007941 */ /* 0x000fea0003800000 */
.L_x_72:
        /* <DEDUP_REMOVED lines=18> */
.L_x_76:
[----:B------:R-:W0:Y:S01]  /*31b0*/  I2F.U32.RP R21, R17 ;  /* 0x0000001100157306 */ /* 0x000e220000209000 */
[----:B------:R-:W-:Y:S01]  /*31c0*/  HFMA2.MMA R22, -RZ, RZ, 0, 0 ;  /* 0x00000000ff167435 */ /* 0x000fe200000001ff */
[----:B------:R-:W-:Y:S01]  /*31d0*/  ISETP.NE.U32.AND P0, PT, R17, RZ, PT ;  /* 0x000000ff1100720c */ /* 0x000fe20003f05070 */
[----:B------:R-:W-:-:S05]  /*31e0*/  HFMA2.MMA R49, -RZ, RZ, 0, 0 ;  /* 0x00000000ff317435 */ /* 0x000fca00000001ff */
[----:B0-----:R-:W0:Y:S02]  /*31f0*/  MUFU.RCP R20, R21 ;  /* 0x0000001500147308 */ /* 0x001e240000001000 */
[----:B0-----:R-:W-:-:S06]  /*3200*/  IADD3 R20, R20, 0xffffffe, RZ ;  /* 0x0ffffffe14147810 */ /* 0x001fcc0007ffe0ff */
[----:B------:R-:W0:Y:S02]  /*3210*/  F2I.FTZ.U32.TRUNC.NTZ R23, R20 ;  /* 0x0000001400177305 */ /* 0x000e24000021f000 */
[----:B0-----:R-:W-:-:S04]  /*3220*/  IMAD.MOV R16, RZ, RZ, -R23 ;  /* 0x000000ffff107224 */ /* 0x001fc800078e0a17 */
[----:B------:R-:W-:-:S04]  /*3230*/  IMAD R16, R16, R17, RZ ;  /* 0x0000001110107224 */ /* 0x000fc800078e02ff */
        /* <DEDUP_REMOVED lines=13> */
.L_x_77:
[----:B------:R-:W-:Y:S05]  /*3310*/  BSYNC B0 ;  /* 0x0000000000007941 */ /* 0x000fea0003800000 */
.L_x_75:
        /* <DEDUP_REMOVED lines=10> */
[----:B------:R-:W-:Y:S01]  /*33c0*/  IADD3 R17, P0, RZ, -R20, RZ ;  /* 0x80000014ff117210 */ /* 0x000fe20007f1e0ff */
[----:B------:R-:W-:Y:S01]  /*33d0*/  IMAD.MOV.U32 R25, RZ, RZ, R49 ;  /* 0x000000ffff197224 */ /* 0x000fe200078e0031 */
[----:B------:R-:W-:Y:S02]  /*33e0*/  MOV R24, R48 ;  /* 0x0000003000187202 */ /* 0x000fe40000000f00 */
[----:B------:R-:W-:-:S03]  /*33f0*/  IADD3.X R22, RZ, ~R21, RZ, P0, !PT ;  /* 0x80000015ff167210 */ /* 0x000fc600007fe4ff */
[----:B------:R-:W-:-:S04]  /*3400*/  IMAD.WIDE.U32 R24, R15, R17, R24 ;  /* 0x000000110f187225 */ /* 0x000fc800078e0018 */
[----:B------:R-:W-:-:S04]  /*3410*/  IMAD R22, R22, R15, RZ ;  /* 0x0000000f16167224 */ /* 0x000fc800078e02ff */
[----:B------:R-:W-:Y:S01]  /*3420*/  IMAD R14, R14, R17, R22 ;  /* 0x000000110e0e7224 */ /* 0x000fe200078e0216 */
[----:B------:R-:W-:Y:S02]  /*3430*/  MOV R22, R24 ;  /* 0x0000001800167202 */ /* 0x000fe40000000f00 */
[----:B------:R-:W-:Y:S01]  /*3440*/  MOV R24, R20 ;  /* 0x0000001400187202 */ /* 0x000fe20000000f00 */
[----:B------:R-:W-:Y:S01]  /*3450*/  IMAD.IADD R14, R25, 0x1, R14 ;  /* 0x00000001190e7824 */ /* 0x000fe200078e020e */
[----:B------:R-:W-:Y:S01]  /*3460*/  MOV R25, R21 ;  /* 0x0000001500197202 */ /* 0x000fe20000000f00 */
[----:B------:R-:W-:Y:S05]  /*3470*/  BRA `(.L_x_80) ;  /* 0x00000000005c7947 */ /* 0x000fea0003800000 */
.L_x_79:
        /* <DEDUP_REMOVED lines=23> */
.L_x_80:
[----:B------:R-:W-:Y:S05]  /*35f0*/  BSYNC B0 ;  /* 0x0000000000007941 */ /* 0x000fea0003800000 */
.L_x_78:
[----:B------:R-:W-:Y:S01]  /*3600*/  IMAD R17, R14, R3, RZ ;  /* 0x000000030e117224 */ /* 0x000fe200078e02ff */
[----:B------:R-:W-:Y:S01]  /*3610*/  LOP3.LUT R14, R47, R11, RZ, 0xfc, !PT ;  /* 0x0000000b2f0e7212 */ /* 0x000fe200078efcff */
[----:B------:R-:W-:Y:S01]  /*3620*/  ULDC UR4, c[0x0][0x2c4] ;  /* 0x0000b10000047ab9 */ /* 0x000fe20000000800 */
[----:B------:R-:W-:Y:S01]  /*3630*/  SHF.R.S32.HI R19, RZ, 0x1f, R3 ;  /* 0x0000001fff137819 */ /* 0x000fe20000011403 */
[----:B------:R-:W-:Y:S01]  /*3640*/  IMAD R51, R27, UR4, RZ ;  /* 0x000000041b337c24 */ /* 0x000fe2000f8e02ff */
[----:B------:R-:W-:Y:S01]  /*3650*/  ISETP.NE.U32.AND P0, PT, R14, RZ, PT ;  /* 0x000000ff0e00720c */ /* 0x000fe20003f05070 */
[-C--:B------:R-:W-:Y:S01]  /*3660*/  IMAD R15, R25, R6.reuse, RZ ;  /* 0x00000006190f7224 */ /* 0x080fe200078e02ff */
[----:B------:R-:W-:Y:S01]  /*3670*/  SHF.R.S32.HI R20, RZ, 0x1f, R6 ;  /* 0x0000001fff147819 */ /* 0x000fe20000011406 */
[----:B------:R-:W-:Y:S01]  /*3680*/  IMAD.WIDE.U32 R48, R24, R6, RZ ;  /* 0x0000000618307225 */ /* 0x000fe200078e00ff */
[----:B------:R-:W-:Y:S01]  /*3690*/  SHF.R.S32.HI R21, RZ, 0x1f, R51 ;  /* 0x0000001fff157819 */ /* 0x000fe20000011433 */
[----:B------:R-:W-:Y:S02]  /*36a0*/  BSSY B0, `(.L_x_81) ;  /* 0x0000034000007945 */ /* 0x000fe40003800000 */
[----:B------:R-:W-:-:S02]  /*36b0*/  IMAD R6, R16, R51, RZ ;  /* 0x0000003310067224 */ /* 0x000fc400078e02ff */
[----:B------:R-:W-:Y:S02]  /*36c0*/  IMAD R19, R19, R22, R17 ;  /* 0x0000001613137224 */ /* 0x000fe400078e0211 */
[----:B------:R-:W-:-:S04]  /*36d0*/  IMAD.WIDE.U32 R16, R22, R3, RZ ;  /* 0x0000000316107225 */ /* 0x000fc800078e00ff */
[----:B------:R-:W-:Y:S01]  /*36e0*/  IMAD R15, R20, R24, R15 ;  /* 0x00000018140f7224 */ /* 0x000fe200078e020f */
[----:B------:R-:W-:Y:S01]  /*36f0*/  IADD3 R14, R17, R19, RZ ;  /* 0x00000013110e7210 */ /* 0x000fe20007ffe0ff */
[----:B------:R-:W-:Y:S02]  /*3700*/  IMAD R3, R21, R18, R6 ;  /* 0x0000001215037224 */ /* 0x000fe400078e0206 */
[----:B------:R-:W-:Y:S01]  /*3710*/  IMAD.WIDE.U32 R50, R18, R51, RZ ;  /* 0x0000003312327225 */ /* 0x000fe200078e00ff */
[----:B------:R-:W-:-:S04]  /*3720*/  IADD3 R6, R49, R15, RZ ;  /* 0x0000000f31067210 */ /* 0x000fc80007ffe0ff */
[----:B------:R-:W-:Y:S01]  /*3730*/  IADD3 R3, R51, R3, RZ ;  /* 0x0000000333037210 */ /* 0x000fe20007ffe0ff */
[----:B------:R-:W-:Y:S06]  /*3740*/  @!P0 BRA `(.L_x_82) ;  /* 0x0000000000488947 */ /* 0x000fec0003800000 */
        /* <DEDUP_REMOVED lines=9> */
[-C--:B------:R-:W-:Y:S02]  /*37e0*/  IADD3.X R18, RZ, ~R21.reuse, RZ, P0, !PT ;  /* 0x80000015ff127210 */ /* 0x080fe400007fe4ff */
[----:B------:R-:W-:Y:S01]  /*37f0*/  MOV R46, R20 ;  /* 0x00000014002e7202 */ /* 0x000fe20000000f00 */
[----:B------:R-:W-:Y:S01]  /*3800*/  IMAD.WIDE.U32 R24, R13, R22, R24 ;  /* 0x000000160d187225 */ /* 0x000fe200078e0018 */
[----:B------:R-:W-:-:S03]  /*3810*/  MOV R47, R21 ;  /* 0x00000015002f7202 */ /* 0x000fc60000000f00 */
[----:B------:R-:W-:-:S04]  /*3820*/  IMAD R18, R18, R13, RZ ;  /* 0x0000000d12127224 */ /* 0x000fc800078e02ff */
[----:B------:R-:W-:Y:S01]  /*3830*/  IMAD R11, R11, R22, R18 ;  /* 0x000000160b0b7224 */ /* 0x000fe200078e0212 */
[----:B------:R-:W-:-:S03]  /*3840*/  MOV R18, R24 ;  /* 0x0000001800127202 */ /* 0x000fc60000000f00 */
[----:B------:R-:W-:Y:S01]  /*3850*/  IMAD.IADD R11, R25, 0x1, R11 ;  /* 0x00000001190b7824 */ /* 0x000fe200078e020b */
[----:B------:R-:W-:Y:S05]  /*3860*/  BRA `(.L_x_83) ;  /* 0x00000000005c7947 */ /* 0x000fea0003800000 */
.L_x_82:
        /* <DEDUP_REMOVED lines=12> */
[----:B------:R-:W-:Y:S02]  /*3930*/  IMAD R18, R13, R11, R46 ;  /* 0x0000000b0d127224 */ /* 0x000fe400078e022e */
[----:B------:R-:W-:-:S03]  /*3940*/  IMAD.MOV.U32 R11, RZ, RZ, RZ ;  /* 0x000000ffff0b7224 */ /* 0x000fc600078e00ff */
        /* <DEDUP_REMOVED lines=8> */
[----:B------:R-:W-:Y:S02]  /*39d0*/  MOV R46, R15 ;  /* 0x0000000f002e7202 */ /* 0x000fe40000000f00 */
.L_x_83:
[----:B------:R-:W-:Y:S05]  /*39e0*/  BSYNC B0 ;  /* 0x0000000000007941 */ /* 0x000fea0003800000 */
.L_x_81:
        /* <DEDUP_REMOVED lines=19> */
[----:B------:R-:W-:Y:S02]  /*3b20*/  IADD3 R15, P0, RZ, -R20, RZ ;  /* 0x80000014ff0f7210 */ /* 0x000fe40007f1e0ff */
[----:B------:R-:W-:Y:S02]  /*3b30*/  MOV R22, R46 ;  /* 0x0000002e00167202 */ /* 0x000fe40000000f00 */
[----:B------:R-:W-:Y:S02]  /*3b40*/  IADD3.X R13, RZ, ~R21, RZ, P0, !PT ;  /* 0x80000015ff0d7210 */ /* 0x000fe400007fe4ff */
[----:B------:R-:W-:-:S03]  /*3b50*/  MOV R23, R47 ;  /* 0x0000002f00177202 */ /* 0x000fc60000000f00 */
[----:B------:R-:W-:Y:S02]  /*3b60*/  IMAD R18, R13, R10, RZ ;  /* 0x0000000a0d127224 */ /* 0x000fe400078e02ff */
[----:B------:R-:W-:-:S04]  /*3b70*/  IMAD.WIDE.U32 R22, R10, R15, R22 ;  /* 0x0000000f0a167225 */ /* 0x000fc800078e0016 */
[----:B------:R-:W-:Y:S01]  /*3b80*/  IMAD R9, R9, R15, R18 ;  /* 0x0000000f09097224 */ /* 0x000fe200078e0212 */
[----:B------:R-:W-:-:S04]  /*3b90*/  MOV R10, R22 ;  /* 0x00000016000a7202 */ /* 0x000fc80000000f00 */
[----:B------:R-:W-:Y:S01]  /*3ba0*/  IADD3 R9, R23, R9, RZ ;  /* 0x0000000917097210 */ /* 0x000fe20007ffe0ff */
[----:B------:R-:W-:Y:S05]  /*3bb0*/  BRA `(.L_x_86) ;  /* 0x00000000005c7947 */ /* 0x000fea0003800000 */
.L_x_85:
        /* <DEDUP_REMOVED lines=23> */
.L_x_86:
[----:B------:R-:W-:Y:S05]  /*3d30*/  BSYNC B0 ;  /* 0x0000000000007941 */ /* 0x000fea0003800000 */
.L_x_84:
[----:B------:R-:W-:Y:S01]  /*3d40*/  IADD3 R39, P1, P0, R42, R40, R38 ;  /* 0x000000282a277210 */ /* 0x000fe2000783e026 */
[----:B------:R-:W-:Y:S01]  /*3d50*/  IMAD R9, R9, R2, RZ ;  /* 0x0000000209097224 */ /* 0x000fe200078e02ff */
[----:B------:R-:W-:Y:S02]  /*3d60*/  ULDC.64 UR4, c[0x0][0x2b0] ;  /* 0x0000ac0000047ab9 */ /* 0x000fe40000000a00 */
[----:B------:R-:W-:Y:S02]  /*3d70*/  IADD3 R39, P3, P2, R48, R39, R50 ;  /* 0x0000002730277210 */ /* 0x000fe40007a7e032 */
[----:B------:R-:W-:Y:S02]  /*3d80*/  IADD3.X R0, R4, R5, R0, P1, P0 ;  /* 0x0000000504007210 */ /* 0x000fe40000fe0400 */
[----:B------:R-:W-:Y:S02]  /*3d90*/  IADD3 R16, P1, P0, R52, R39, R16 ;  /* 0x0000002734107210 */ /* 0x000fe4000783e010 */
[----:B------:R-:W-:Y:S01]  /*3da0*/  IADD3.X R0, R6, R0, R3, P3, P2 ;  /* 0x0000000006007210 */ /* 0x000fe20001fe4403 */
[----:B------:R-:W-:Y:S01]  /*3db0*/  IMAD R3, R21, R8, RZ ;  /* 0x0000000815037224 */ /* 0x000fe200078e02ff */
[----:B------:R-:W-:-:S02]  /*3dc0*/  SHF.R.S32.HI R4, RZ, 0x1f, R8 ;  /* 0x0000001fff047819 */ /* 0x000fc40000011408 */
        /* <DEDUP_REMOVED lines=12> */
.L_x_62:
[----:B------:R-:W-:Y:S02]  /*3e90*/  ULDC.64 UR4, c[0x0][0x2b0] ;  /* 0x0000ac0000047ab9 */ /* 0x000fe40000000a00 */
[----:B------:R-:W-:-:S04]  /*3ea0*/  LEA R2, P0, R38, UR4, 0x2 ;  /* 0x0000000426027c11 */ /* 0x000fc8000f8010ff */
[----:B------:R-:W-:-:S05]  /*3eb0*/  LEA.HI.X R3, R38, UR5, R39, 0x2, P0 ;  /* 0x0000000526037c11 */ /* 0x000fca00080f1427 */
[----:B------:R0:W-:Y:S04]  /*3ec0*/  STG.E desc[UR8][R2.64], R29 ;  /* 0x0000001d02007986 */ /* 0x0001e8000c101908 */
.L_x_61:
[----:B------:R-:W-:Y:S05]  /*3ed0*/  BSYNC B1 ;  /* 0x0000000000017941 */ /* 0x000fea0003800000 */
.L_x_60:
[----:B------:R-:W2:Y:S01]  /*3ee0*/  LDC R0, c[0x0][0x3c4] ;  /* 0x0000f100ff007b82 */ /* 0x000ea20000000800 */
[C---:B0-----:R-:W-:Y:S01]  /*3ef0*/  IADD3 R3, R35.reuse, 0x10, RZ ;  /* 0x0000001023037810 */ /* 0x041fe20007ffe0ff */
[----:B-1----:R-:W-:Y:S01]  /*3f00*/  HFMA2.MMA R5, -RZ, RZ, 0, 0 ;  /* 0x00000000ff057435 */ /* 0x002fe200000001ff */
[----:B------:R-:W-:Y:S02]  /*3f10*/  IMAD.SHL.U32 R16, R35, 0x4, RZ ;  /* 0x0000000423107824 */ /* 0x000fe400078e00ff */
[-C--:B--2---:R-:W-:Y:S02]  /*3f20*/  ISETP.GE.OR P1, PT, R3, R0.reuse, P6 ;  /* 0x000000000300720c */ /* 0x084fe40003726670 */
[C---:B------:R-:W-:Y:S02]  /*3f30*/  IADD3 R3, R35.reuse, 0x20, RZ ;  /* 0x0000002023037810 */ /* 0x040fe40007ffe0ff */
[-C--:B------:R-:W-:Y:S02]  /*3f40*/  ISETP.GE.OR P2, PT, R35, R0.reuse, P6 ;  /* 0x000000002300720c */ /* 0x080fe40003746670 */
[----:B------:R-:W-:-:S02]  /*3f50*/  ISETP.GE.OR P0, PT, R3, R0, P6 ;  /* 0x000000000300720c */ /* 0x000fc40003706670 */
[----:B------:R-:W-:-:S04]  /*3f60*/  IADD3 R3, R35, 0x30, RZ ;  /* 0x0000003023037810 */ /* 0x000fc80007ffe0ff */
[----:B------:R-:W-:Y:S01]  /*3f70*/  ISETP.GE.OR P6, PT, R3, R0, P6 ;  /* 0x000000000300720c */ /* 0x000fe200037c6670 */
[----:B------:R-:W-:Y:S01]  /*3f80*/  @!P1 FADD.FTZ R31, -R29, R31 ;  /* 0x0000001f1d1f9221 */ /* 0x000fe20000010100 */
[----:B------:R-:W-:-:S03]  /*3f90*/  CS2R R2, SRZ ;  /* 0x0000000000027805 */ /* 0x000fc6000001ff00 */
[----:B------:R-:W-:Y:S01]  /*3fa0*/  @!P2 FADD.FTZ R36, -R29, R36 ;  /* 0x000000241d24a221 */ /* 0x000fe20000010100 */
[----:B------:R-:W-:Y:S01]  /*3fb0*/  @!P1 FMUL.FTZ R31, R31, 1.4426950216293334961 ;  /* 0x3fb8aa3b1f1f9820 */ /* 0x000fe20000410000 */
[C---:B------:R-:W-:Y:S02]  /*3fc0*/  @!P0 FADD.FTZ R32, -R29.reuse, R32 ;  /* 0x000000201d208221 */ /* 0x040fe40000010100 */
[----:B------:R-:W-:Y:S01]  /*3fd0*/  @!P2 FMUL.FTZ R36, R36, 1.4426950216293334961 ;  /* 0x3fb8aa3b2424a820 */ /* 0x000fe20000410000 */
[----:B------:R-:W0:Y:S01]  /*3fe0*/  @!P1 MUFU.EX2 R4, R31 ;  /* 0x0000001f00049308 */ /* 0x000e220000000800 */
[----:B------:R-:W-:Y:S02]  /*3ff0*/  @!P0 FMUL.FTZ R32, R32, 1.4426950216293334961 ;  /* 0x3fb8aa3b20208820 */ /* 0x000fe40000410000 */
[----:B------:R-:W-:-:S04]  /*4000*/  @!P6 FADD.FTZ R29, -R29, R34 ;  /* 0x000000221d1de221 */ /* 0x000fc80000010100 */
[----:B------:R-:W-:Y:S01]  /*4010*/  @!P6 FMUL.FTZ R6, R29, 1.4426950216293334961 ;  /* 0x3fb8aa3b1d06e820 */ /* 0x000fe20000410000 */
[----:B------:R-:W1:Y:S08]  /*4020*/  @!P0 MUFU.EX2 R32, R32 ;  /* 0x0000002000208308 */ /* 0x000e700000000800 */
[----:B------:R-:W2:Y:S01]  /*4030*/  @!P2 MUFU.EX2 R36, R36 ;  /* 0x000000240024a308 */ /* 0x000ea20000000800 */
[----:B0-----:R0:W-:Y:S07]  /*4040*/  @!P1 STS [R33+0x240], R4 ;  /* 0x0002400421009388 */ /* 0x0011ee0000000800 */
[----:B------:R-:W3:Y:S01]  /*4050*/  @!P6 MUFU.EX2 R6, R6 ;  /* 0x000000060006e308 */ /* 0x000ee20000000800 */
[----:B-1----:R0:W-:Y:S01]  /*4060*/  @!P0 STS [R33+0x480], R32 ;  /* 0x0004802021008388 */ /* 0x0021e20000000800 */
[----:B------:R-:W-:Y:S01]  /*4070*/  ISETP.GE.AND P0, PT, R0, 0x1, PT ;  /* 0x000000010000780c */ /* 0x000fe20003f06270 */
[----:B------:R-:W-:-:S02]  /*4080*/  IMAD.MOV.U32 R0, RZ, RZ, RZ ;  /* 0x000000ffff007224 */ /* 0x000fc400078e00ff */
[----:B--2---:R0:W-:Y:S04]  /*4090*/  @!P2 STS [R33], R36 ;  /* 0x000000242100a388 */ /* 0x0041e80000000800 */
[----:B---3--:R0:W-:Y:S01]  /*40a0*/  @!P6 STS [R33+0x6c0], R6 ;  /* 0x0006c0062100e388 */ /* 0x0081e20000000800 */
[----:B------:R-:W-:Y:S06]  /*40b0*/  BAR.SYNC.DEFER_BLOCKING 0x0 ;  /* 0x0000000000007b1d */ /* 0x000fec0000010000 */
[----:B------:R-:W-:Y:S05]  /*40c0*/  @!P0 BRA `(.L_x_87) ;  /* 0x0000000000a88947 */ /* 0x000fea0003800000 */
[----:B------:R-:W1:Y:S01]  /*40d0*/  S2UR UR6, SR_CgaCtaId ;  /* 0x00000000000679c3 */ /* 0x000e620000008800 */
[----:B------:R-:W-:Y:S01]  /*40e0*/  ULDC UR10, c[0x0][0x2dc] ;  /* 0x0000b700000a7ab9 */ /* 0x000fe20000000800 */
[----:B------:R-:W-:Y:S01]  /*40f0*/  IMAD R15, R7, 0x40, R16 ;  /* 0x00000040070f7824 */ /* 0x000fe200078e0210 */
[----:B------:R-:W-:Y:S01]  /*4100*/  UIMAD UR4, UR7, UR10, URZ ;  /* 0x0000000a070472a4 */ /* 0x000fe2000f8e023f */
[C---:B0-----:R-:W-:Y:S01]  /*4110*/  VIADD R4, R12.reuse, -UR7 ;  /* 0x800000070c047c36 */ /* 0x041fe20008000000 */
[----:B------:R-:W-:Y:S01]  /*4120*/  CS2R R8, SRZ ;  /* 0x0000000000087805 */ /* 0x000fe2000001ff00 */
[----:B------:R-:W-:Y:S01]  /*4130*/  IMAD R18, R12, UR10, RZ ;  /* 0x0000000a0c127c24 */ /* 0x000fe2000f8e02ff */
[----:B------:R-:W-:Y:S01]  /*4140*/  USHF.R.S32.HI UR11, URZ, 0x1f, UR4 ;  /* 0x0000001f3f0b7899 */ /* 0x000fe20008011404 */
[----:B------:R-:W0:Y:S01]  /*4150*/  LDC R13, c[0x0][0x3c4] ;  /* 0x0000f100ff0d7b82 */ /* 0x000e220000000800 */
        /* <DEDUP_REMOVED lines=11> */
[----:B-1----:R-:W-:-:S06]  /*4210*/  ULEA UR4, UR6, UR4, 0x18 ;  /* 0x0000000406047291 */ /* 0x002fcc000f8ec03f */
[----:B------:R-:W-:Y:S01]  /*4220*/  LEA R6, R7, UR4, 0x2 ;  /* 0x0000000407067c11 */ /* 0x000fe2000f8e10ff */
[----:B------:R-:W-:-:S06]  /*4230*/  ULDC UR4, c[0x0][0x2d0] ;  /* 0x0000b40000047ab9 */ /* 0x000fcc0000000800 */
.L_x_90:
[----:B------:R1:W2:Y:S01]  /*4240*/  LDS R4, [R6] ;  /* 0x0000000006047984 */ /* 0x0002a20000000800 */
[----:B------:R-:W-:Y:S01]  /*4250*/  UIADD3 UR5, UR5, 0x1, URZ ;  /* 0x0000000105057890 */ /* 0x000fe2000fffe03f */
[----:B------:R-:W-:Y:S05]  /*4260*/  BSSY B0, `(.L_x_88) ;  /* 0x0000008000007945 */ /* 0x000fea0003800000 */
[----:B0-----:R-:W-:Y:S01]  /*4270*/  ISETP.LE.AND P1, PT, R13, UR5, PT ;  /* 0x000000050d007c0c */ /* 0x001fe2000bf23270 */
[----:B------:R-:W-:Y:S01]  /*4280*/  @!UPT UIADD3 URZ, URZ, URZ, URZ ;  /* 0x0000003f3f3ff290 */ /* 0x000fe2000fffe03f */
[----:B------:R-:W-:Y:S11]  /*4290*/  @P2 BRA `(.L_x_89) ;  /* 0x0000000000102947 */ /* 0x000ff60003800000 */
[----:B------:R-:W-:Y:S02]  /*42a0*/  ISETP.GE.AND P0, PT, R16, UR4, PT ;  /* 0x0000000410007c0c */ /* 0x000fe4000bf06270 */
[----:B------:R-:W-:Y:S02]  /*42b0*/  CS2R R8, SRZ ;  /* 0x0000000000087805 */ /* 0x000fe4000001ff00 */
[----:B------:R-:W-:Y:S09]  /*42c0*/  CS2R R10, SRZ ;  /* 0x00000000000a7805 */ /* 0x000ff2000001ff00 */
[----:B------:R0:W5:Y:S02]  /*42d0*/  @!P0 LDG.E.128 R8, desc[UR8][R14.64] ;  /* 0x000000080e088981 */ /* 0x000164000c1e1d00 */
.L_x_89:
[----:B------:R-:W-:Y:S05]  /*42e0*/  BSYNC B0 ;  /* 0x0000000000007941 */ /* 0x000fea0003800000 */
.L_x_88:
[----:B0-----:R-:W-:Y:S01]  /*42f0*/  IADD3 R14, P0, R18, R14, RZ ;  /* 0x0000000e120e7210 */ /* 0x001fe20007f1e0ff */
[----:B--2--5:R-:W-:Y:S01]  /*4300*/  FFMA.FTZ R3, R4, R8, R3 ;  /* 0x0000000804037223 */ /* 0x024fe20000010003 */
[----:B-1----:R-:W-:Y:S01]  /*4310*/  IADD3 R6, R6, 0x24, RZ ;  /* 0x0000002406067810 */ /* 0x002fe20007ffe0ff */
[C---:B------:R-:W-:Y:S01]  /*4320*/  FFMA.FTZ R0, R4.reuse, R9, R0 ;  /* 0x0000000904007223 */ /* 0x040fe20000010000 */
[C---:B------:R-:W-:Y:S01]  /*4330*/  FFMA.FTZ R5, R4.reuse, R10, R5 ;  /* 0x0000000a04057223 */ /* 0x040fe20000010005 */
[----:B------:R-:W-:Y:S01]  /*4340*/  IADD3.X R15, R19, R15, RZ, P0, !PT ;  /* 0x0000000f130f7210 */ /* 0x000fe200007fe4ff */
[----:B------:R-:W-:Y:S01]  /*4350*/  FFMA.FTZ R2, R4, R11, R2 ;  /* 0x0000000b04027223 */ /* 0x000fe20000010002 */
[----:B------:R-:W-:Y:S06]  /*4360*/  @!P1 BRA `(.L_x_90) ;  /* 0xfffffffc00b49947 */ /* 0x000fec000383ffff */
.L_x_87:
[----:B------:R-:W-:-:S04]  /*4370*/  IADD3 R7, R7, UR7, RZ ;  /* 0x0000000707077c10 */ /* 0x000fc8000fffe0ff */
[----:B------:R-:W-:-:S13]  /*4380*/  ISETP.GE.AND P0, PT, R7, R12, PT ;  /* 0x0000000c0700720c */ /* 0x000fda0003f06270 */
[----:B------:R-:W-:Y:S05]  /*4390*/  @P0 EXIT ;  /* 0x000000000000094d */ /* 0x000fea0003800000 */
[----:B------:R-:W-:Y:S02]  /*43a0*/  ULDC UR4, c[0x0][0x2d0] ;  /* 0x0000b40000047ab9 */ /* 0x000fe40000000800 */
[----:B------:R-:W-:-:S13]  /*43b0*/  ISETP.GE.AND P0, PT, R16, UR4, PT ;  /* 0x0000000410007c0c */ /* 0x000fda000bf06270 */
[----:B------:R-:W-:Y:S05]  /*43c0*/  @P0 EXIT ;  /* 0x000000000000094d */ /* 0x000fea0003800000 */
[----:B------:R-:W1:Y:S01]  /*43d0*/  LDC R9, c[0x0][0x2c4] ;  /* 0x0000b100ff097b82 */ /* 0x000e620000000800 */
[----:B------:R-:W-:Y:S01]  /*43e0*/  ULDC UR4, c[0x0][0x270] ;  /* 0x00009c0000047ab9 */ /* 0x000fe20000000800 */
[----:B------:R-:W-:Y:S02]  /*43f0*/  IABS R13, R7 ;  /* 0x00000007000d7213 */ /* 0x000fe40000000000 */
[----:B------:R-:W-:Y:S02]  /*4400*/  SHF.R.S32.HI R17, RZ, 0x1f, R16 ;  /* 0x0000001fff117819 */ /* 0x000fe40000011410 */
[----:B------:R-:W-:Y:S01]  /*4410*/  F2FP.F16.F32.PACK_AB R5, R2, R5 ;  /* 0x000000050205723e */ /* 0x000fe200000000ff */
[----:B-1----:R-:W-:Y:S01]  /*4420*/  IMAD R10, R9, UR4, RZ ;  /* 0x00000004090a7c24 */ /* 0x002fe2000f8e02ff */
[----:B------:R-:W-:-:S04]  /*4430*/  ULDC.64 UR4, c[0x0][0x290] ;  /* 0x0000a40000047ab9 */ /* 0x000fc80000000a00 */
[-C--:B------:R-:W-:Y:S02]  /*4440*/  IABS R12, R10.reuse ;  /* 0x0000000a000c7213 */ /* 0x080fe40000000000 */
[----:B0-----:R-:W-:Y:S02]  /*4450*/  IABS R6, R10 ;  /* 0x0000000a00067213 */ /* 0x001fe40000000000 */
[----:B------:R-:W0:Y:S03]  /*4460*/  I2F.RP R8, R12 ;  /* 0x0000000c00087306 */ /* 0x000e260000209400 */
[----:B------:R-:W-:-:S05]  /*4470*/  IMAD.MOV R6, RZ, RZ, -R6 ;  /* 0x000000ffff067224 */ /* 0x000fca00078e0a06 */
[----:B0-----:R-:W0:Y:S02]  /*4480*/  MUFU.RCP R14, R8 ;  /* 0x00000008000e7308 */ /* 0x001e240000001000 */
[----:B0-----:R-:W-:Y:S01]  /*4490*/  VIADD R14, R14, 0xffffffe ;  /* 0x0ffffffe0e0e7836 */ /* 0x001fe20000000000 */
[----:B------:R-:W-:-:S05]  /*44a0*/  IABS R8, R9 ;  /* 0x0000000900087213 */ /* 0x000fca0000000000 */
[----:B------:R-:W0:Y:S02]  /*44b0*/  F2I.FTZ.U32.TRUNC.NTZ R15, R14 ;  /* 0x0000000e000f7305 */ /* 0x000e24000021f000 */
[----:B0-----:R-:W-:Y:S01]  /*44c0*/  IMAD.MOV R11, RZ, RZ, -R15 ;  /* 0x000000ffff0b7224 */ /* 0x001fe200078e0a0f */
[----:B------:R-:W-:-:S03]  /*44d0*/  MOV R14, RZ ;  /* 0x000000ff000e7202 */ /* 0x000fc60000000f00 */
[----:B------:R-:W-:-:S04]  /*44e0*/  IMAD R4, R11, R12, RZ ;  /* 0x0000000c0b047224 */ /* 0x000fc800078e02ff */
[----:B------:R-:W-:-:S06]  /*44f0*/  IMAD.HI.U32 R4, R15, R4, R14 ;  /* 0x000000040f047227 */ /* 0x000fcc00078e000e */
[----:B------:R-:W-:Y:S02]  /*4500*/  IMAD.HI.U32 R11, R4, R13, RZ ;  /* 0x0000000d040b7227 */ /* 0x000fe400078e00ff */
[----:B------:R-:W0:Y:S02]  /*4510*/  I2F.RP R4, R8 ;  /* 0x0000000800047306 */ /* 0x000e240000209400 */
[----:B------:R-:W-:Y:S01]  /*4520*/  IMAD R13, R11, R6, R13 ;  /* 0x000000060b0d7224 */ /* 0x000fe200078e020d */
[----:B------:R-:W-:-:S04]  /*4530*/  LOP3.LUT R6, R7, R10, RZ, 0x3c, !PT ;  /* 0x0000000a07067212 */ /* 0x000fc800078e3cff */
[----:B------:R-:W-:Y:S02]  /*4540*/  ISETP.GT.U32.AND P1, PT, R12, R13, PT ;  /* 0x0000000d0c00720c */ /* 0x000fe40003f24070 */
[----:B------:R-:W-:Y:S01]  /*4550*/  ISETP.GE.AND P0, PT, R6, RZ, PT ;  /* 0x000000ff0600720c */ /* 0x000fe20003f06270 */
[----:B0-----:R-:W0:Y:S10]  /*4560*/  MUFU.RCP R4, R4 ;  /* 0x0000000400047308 */ /* 0x001e340000001000 */
[----:B------:R-:W-:Y:S01]  /*4570*/  @!P1 IMAD.IADD R13, R13, 0x1, -R12 ;  /* 0x000000010d0d9824 */ /* 0x000fe200078e0a0c */
[----:B------:R-:W-:-:S02]  /*4580*/  @!P1 IADD3 R11, R11, 0x1, RZ ;  /* 0x000000010b0b9810 */ /* 0x000fc40007ffe0ff */
[----:B------:R-:W-:Y:S02]  /*4590*/  ISETP.NE.AND P1, PT, R10, RZ, PT ;  /* 0x000000ff0a00720c */ /* 0x000fe40003f25270 */
[----:B------:R-:W-:Y:S01]  /*45a0*/  ISETP.GE.U32.AND P2, PT, R13, R12, PT ;  /* 0x0000000c0d00720c */ /* 0x000fe20003f46070 */
[----:B0-----:R-:W-:-:S04]  /*45b0*/  VIADD R14, R4, 0xffffffe ;  /* 0x0ffffffe040e7836 */ /* 0x001fc80000000000 */
[----:B------:R-:W0:Y:S08]  /*45c0*/  F2I.FTZ.U32.TRUNC.NTZ R15, R14 ;  /* 0x0000000e000f7305 */ /* 0x000e30000021f000 */
[----:B------:R-:W-:-:S05]  /*45d0*/  @P2 VIADD R11, R11, 0x1 ;  /* 0x000000010b0b2836 */ /* 0x000fca0000000000 */
[----:B------:R-:W-:Y:S02]  /*45e0*/  @!P0 IADD3 R11, -R11, RZ, RZ ;  /* 0x000000ff0b0b8210 */ /* 0x000fe40007ffe1ff */
[----:B------:R-:W-:-:S05]  /*45f0*/  @!P1 LOP3.LUT R11, RZ, R10, RZ, 0x33, !PT ;  /* 0x0000000aff0b9212 */ /* 0x000fca00078e33ff */
[----:B------:R-:W-:Y:S02]  /*4600*/  IMAD R10, R11, R10, RZ ;  /* 0x0000000a0b0a7224 */ /* 0x000fe400078e02ff */
[----:B0-----:R-:W-:Y:S02]  /*4610*/  IMAD.MOV R13, RZ, RZ, -R15 ;  /* 0x000000ffff0d7224 */ /* 0x001fe400078e0a0f */
[----:B------:R-:W-:Y:S01]  /*4620*/  IMAD.MOV.U32 R14, RZ, RZ, RZ ;  /* 0x000000ffff0e7224 */ /* 0x000fe200078e00ff */
[----:B------:R-:W-:Y:S01]  /*4630*/  IADD3 R12, R7, -R10, RZ ;  /* 0x8000000a070c7210 */ /* 0x000fe20007ffe0ff */
[----:B------:R-:W-:Y:S02]  /*4640*/  IMAD R6, R13, R8, RZ ;  /* 0x000000080d067224 */ /* 0x000fe400078e02ff */
[----:B------:R-:W-:Y:S01]  /*4650*/  IMAD.WIDE.U32 R16, R11, UR4, R16 ;  /* 0x000000040b107c25 */ /* 0x000fe2000f8e0010 */
[----:B------:R-:W-:Y:S02]  /*4660*/  IABS R4, R12 ;  /* 0x0000000c00047213 */ /* 0x000fe40000000000 */
[----:B------:R-:W-:Y:S01]  /*4670*/  LOP3.LUT R12, R12, R9, RZ, 0x3c, !PT ;  /* 0x000000090c0c7212 */ /* 0x000fe200078e3cff */
[----:B------:R-:W-:-:S03]  /*4680*/  IMAD.HI.U32 R6, R15, R6, R14 ;  /* 0x000000060f067227 */ /* 0x000fc600078e000e */
[----:B------:R-:W-:-:S03]  /*4690*/  ISETP.GE.AND P1, PT, R12, RZ, PT ;  /* 0x000000ff0c00720c */ /* 0x000fc60003f26270 */
[----:B------:R-:W-:-:S05]  /*46a0*/  IMAD.HI.U32 R6, R6, R4, RZ ;  /* 0x0000000406067227 */ /* 0x000fca00078e00ff */
[----:B------:R-:W-:-:S05]  /*46b0*/  IADD3 R13, -R6, RZ, RZ ;  /* 0x000000ff060d7210 */ /* 0x000fca0007ffe1ff */
[----:B------:R-:W-:Y:S01]  /*46c0*/  IMAD R13, R8, R13, R4 ;  /* 0x0000000d080d7224 */ /* 0x000fe200078e0204 */
[----:B------:R-:W-:-:S04]  /*46d0*/  SHF.R.S32.HI R4, RZ, 0x1f, R11 ;  /* 0x0000001fff047819 */ /* 0x000fc8000001140b */
[----:B------:R-:W-:Y:S01]  /*46e0*/  ISETP.GT.U32.AND P0, PT, R8, R13, PT ;  /* 0x0000000d0800720c */ /* 0x000fe20003f04070 */
[----:B------:R-:W-:-:S04]  /*46f0*/  IMAD R4, R4, UR4, RZ ;  /* 0x0000000404047c24 */ /* 0x000fc8000f8e02ff */
[----:B------:R-:W-:Y:S01]  /*4700*/  IMAD R11, R11, UR5, R4 ;  /* 0x000000050b0b7c24 */ /* 0x000fe2000f8e0204 */
[----:B------:R-:W-:-:S03]  /*4710*/  ULDC.64 UR4, c[0x0][0x2a0] ;  /* 0x0000a80000047ab9 */ /* 0x000fc60000000a00 */
[----:B------:R-:W-:-:S04]  /*4720*/  IMAD.IADD R17, R17, 0x1, R11 ;  /* 0x0000000111117824 */ /* 0x000fc800078e020b */
[----:B------:R-:W-:Y:S01]  /*4730*/  @!P0 IMAD.IADD R13, R13, 0x1, -R8 ;  /* 0x000000010d0d8824 */ /* 0x000fe200078e0a08 */
[----:B------:R-:W-:Y:S02]  /*4740*/  @!P0 IADD3 R6, R6, 0x1, RZ ;  /* 0x0000000106068810 */ /* 0x000fe40007ffe0ff */
[----:B------:R-:W-:Y:S02]  /*4750*/  ISETP.NE.AND P0, PT, R9, RZ, PT ;  /* 0x000000ff0900720c */ /* 0x000fe40003f05270 */
[----:B------:R-:W-:-:S13]  /*4760*/  ISETP.GE.U32.AND P2, PT, R13, R8, PT ;  /* 0x000000080d00720c */ /* 0x000fda0003f46070 */
[----:B------:R-:W-:-:S05]  /*4770*/  @P2 VIADD R6, R6, 0x1 ;  /* 0x0000000106062836 */ /* 0x000fca0000000000 */
[----:B------:R-:W-:Y:S02]  /*4780*/  @!P1 IADD3 R6, -R6, RZ, RZ ;  /* 0x000000ff06069210 */ /* 0x000fe40007ffe1ff */
[----:B------:R-:W-:-:S04]  /*4790*/  @!P0 LOP3.LUT R6, RZ, R9, RZ, 0x33, !PT ;  /* 0x00000009ff068212 */ /* 0x000fc800078e33ff */
[----:B------:R-:W-:Y:S01]  /*47a0*/  SHF.R.S32.HI R4, RZ, 0x1f, R6 ;  /* 0x0000001fff047819 */ /* 0x000fe20000011406 */
[C---:B------:R-:W-:Y:S02]  /*47b0*/  IMAD R10, R6.reuse, R9, R10 ;  /* 0x00000009060a7224 */ /* 0x040fe400078e020a */
[----:B------:R-:W-:-:S03]  /*47c0*/  IMAD.WIDE.U32 R16, R6, UR4, R16 ;  /* 0x0000000406107c25 */ /* 0x000fc6000f8e0010 */
[----:B------:R-:W-:Y:S01]  /*47d0*/  IADD3 R10, R7, -R10, RZ ;  /* 0x8000000a070a7210 */ /* 0x000fe20007ffe0ff */
[----:B------:R-:W-:Y:S01]  /*47e0*/  IMAD R9, R4, UR4, RZ ;  /* 0x0000000404097c24 */ /* 0x000fe2000f8e02ff */
[----:B------:R-:W-:Y:S02]  /*47f0*/  F2FP.F16.F32.PACK_AB R4, R0, R3 ;  /* 0x000000030004723e */ /* 0x000fe400000000ff */
[----:B------:R-:W-:Y:S01]  /*4800*/  SHF.R.S32.HI R7, RZ, 0x1f, R10 ;  /* 0x0000001fff077819 */ /* 0x000fe2000001140a */
[----:B------:R-:W-:Y:S01]  /*4810*/  IMAD R9, R6, UR5, R9 ;  /* 0x0000000506097c24 */ /* 0x000fe2000f8e0209 */
[----:B------:R-:W-:-:S03]  /*4820*/  ULDC.64 UR4, c[0x0][0x298] ;  /* 0x0000a60000047ab9 */ /* 0x000fc60000000a00 */
[----:B------:R-:W-:Y:S02]  /*4830*/  IMAD R7, R7, UR4, RZ ;  /* 0x0000000407077c24 */ /* 0x000fe4000f8e02ff */
[----:B------:R-:W-:Y:S02]  /*4840*/  IMAD.IADD R17, R17, 0x1, R9 ;  /* 0x0000000111117824 */ /* 0x000fe400078e0209 */
[C---:B------:R-:W-:Y:S02]  /*4850*/  IMAD R7, R10.reuse, UR5, R7 ;  /* 0x000000050a077c24 */ /* 0x040fe4000f8e0207 */
[----:B------:R-:W-:Y:S01]  /*4860*/  IMAD.WIDE.U32 R10, R10, UR4, R16 ;  /* 0x000000040a0a7c25 */ /* 0x000fe2000f8e0010 */
[----:B------:R-:W-:-:S04]  /*4870*/  ULDC.64 UR4, c[0x0][0x280] ;  /* 0x0000a00000047ab9 */ /* 0x000fc80000000a00 */
[----:B------:R-:W-:Y:S02]  /*4880*/  IADD3 R7, R11, R7, RZ ;  /* 0x000000070b077210 */ /* 0x000fe40007ffe0ff */
[----:B------:R-:W-:-:S04]  /*4890*/  LEA R6, P0, R10, UR4, 0x1 ;  /* 0x000000040a067c11 */ /* 0x000fc8000f8008ff */
[----:B------:R-:W-:-:S05]  /*48a0*/  LEA.HI.X R7, R10, UR5, R7, 0x1, P0 ;  /* 0x000000050a077c11 */ /* 0x000fca00080f0c07 */
[----:B------:R-:W-:Y:S01]  /*48b0*/  STG.E.64 desc[UR8][R6.64], R4 ;  /* 0x0000000406007986 */ /* 0x000fe2000c101b08 */
[----:B------:R-:W-:Y:S05]  /*48c0*/  EXIT ;  /* 0x000000000000794d */ /* 0x000fea0003800000 */
        .weak           $__internal_1_$__cuda_sm20_div_s64
        .type           $__internal_1_$__cuda_sm20_div_s64,@function
        .size           $__internal_1_$__cuda_sm20_div_s64,(.L_x_7833 - $__internal_1_$__cuda_sm20_div_s64)
$__internal_1_$__cuda_sm20_div_s64:
        /* <DEDUP_REMOVED lines=17> */
[C---:B------:R-:W-:Y:S02]  /*49e0*/  IMAD R20, R57.reuse, R21, RZ ;  /* 0x0000001539147224 */ /* 0x040fe400078e02ff */
[----:B------:R-:W-:-:S04]  /*49f0*/  IMAD.HI.U32 R23, P1, R57, R23, R54 ;  /* 0x0000001739177227 */ /* 0x000fc80007820036 */
[----:B------:R-:W-:Y:S01]  /*4a00*/  IMAD.HI.U32 R21, R57, R21, RZ ;  /* 0x0000001539157227 */ /* 0x000fe200078e00ff */
[----:B------:R-:W-:-:S03]  /*4a10*/  IADD3 R55, P0, R20, R23, RZ ;  /* 0x0000001714377210 */ /* 0x000fc60007f1e0ff */
[----:B------:R-:W-:Y:S02]  /*4a20*/  IMAD.X R21, R21, 0x1, R57, P2 ;  /* 0x0000000115157824 */ /* 0x000fe400010e0639 */
[----:B------:R-:W-:-:S03]  /*4a30*/  IMAD.WIDE.U32 R56, R55, R44, RZ ;  /* 0x0000002c37387225 */ /* 0x000fc600078e00ff */
[----:B------:R-:W-:Y:S01]  /*4a40*/  IADD3.X R37, RZ, RZ, R21, P0, P1 ;  /* 0x000000ffff257210 */ /* 0x000fe200007e2415 */
[----:B------:R-:W-:Y:S01]  /*4a50*/  IMAD R22, R55, R45, R57 ;  /* 0x0000002d37167224 */ /* 0x000fe200078e0239 */
[----:B------:R-:W-:Y:S02]  /*4a60*/  IADD3 R20, P0, RZ, -R56, RZ ;  /* 0x80000038ff147210 */ /* 0x000fe40007f1e0ff */
[----:B------:R-:W-:Y:S01]  /*4a70*/  ISETP.GE.AND P1, PT, R19, RZ, PT ;  /* 0x000000ff1300720c */ /* 0x000fe20003f26270 */
[----:B------:R-:W-:Y:S02]  /*4a80*/  IMAD R22, R37, R44, R22 ;  /* 0x0000002c25167224 */ /* 0x000fe400078e0216 */
[----:B------:R-:W-:-:S04]  /*4a90*/  IMAD.HI.U32 R54, R55, R20, RZ ;  /* 0x0000001437367227 */ /* 0x000fc800078e00ff */
[----:B------:R-:W-:Y:S01]  /*4aa0*/  IMAD.X R22, RZ, RZ, ~R22, P0 ;  /* 0x000000ffff167224 */ /* 0x000fe200000e0e16 */
[----:B------:R-:W-:-:S03]  /*4ab0*/  IADD3 R21, P0, RZ, -R28, RZ ;  /* 0x8000001cff157210 */ /* 0x000fc60007f1e0ff */
[----:B------:R-:W-:Y:S01]  /*4ac0*/  IMAD.WIDE.U32 R54, P5, R55, R22, R54 ;  /* 0x0000001637367225 */ /* 0x000fe200078a0036 */
[----:B------:R-:W-:-:S03]  /*4ad0*/  SEL R21, R21, R28, !P1 ;  /* 0x0000001c15157207 */ /* 0x000fc60004800000 */
[C---:B------:R-:W-:Y:S02]  /*4ae0*/  IMAD R23, R37.reuse, R22, RZ ;  /* 0x0000001625177224 */ /* 0x040fe400078e02ff */
[----:B------:R-:W-:-:S04]  /*4af0*/  IMAD.HI.U32 R20, P4, R37, R20, R54 ;  /* 0x0000001425147227 */ /* 0x000fc80007880036 */
[----:B------:R-:W-:Y:S01]  /*4b00*/  IMAD.HI.U32 R22, R37, R22, RZ ;  /* 0x0000001625167227 */ /* 0x000fe200078e00ff */
[----:B------:R-:W-:Y:S02]  /*4b10*/  IADD3 R23, P2, R23, R20, RZ ;  /* 0x0000001417177210 */ /* 0x000fe40007f5e0ff */
[----:B------:R-:W-:Y:S01]  /*4b20*/  IADD3.X R20, RZ, ~R19, RZ, P0, !PT ;  /* 0x80000013ff147210 */ /* 0x000fe200007fe4ff */
[----:B------:R-:W-:Y:S02]  /*4b30*/  IMAD.X R37, R22, 0x1, R37, P5 ;  /* 0x0000000116257824 */ /* 0x000fe400028e0625 */
[----:B------:R-:W-:Y:S01]  /*4b40*/  IMAD.HI.U32 R54, R23, R21, RZ ;  /* 0x0000001517367227 */ /* 0x000fe200078e00ff */
[----:B------:R-:W-:Y:S02]  /*4b50*/  SEL R20, R20, R19, !P1 ;  /* 0x0000001314147207 */ /* 0x000fe40004800000 */
[----:B------:R-:W-:Y:S01]  /*4b60*/  IADD3.X R37, RZ, RZ, R37, P2, P4 ;  /* 0x000000ffff257210 */ /* 0x000fe200017e8425 */
[----:B------:R-:W-:-:S02]  /*4b70*/  IMAD.MOV.U32 R55, RZ, RZ, RZ ;  /* 0x000000ffff377224 */ /* 0x000fc400078e00ff */
[----:B------:R-:W-:-:S04]  /*4b80*/  IMAD.WIDE.U32 R54, R23, R20, R54 ;  /* 0x0000001417367225 */ /* 0x000fc800078e0036 */
[C---:B------:R-:W-:Y:S02]  /*4b90*/  IMAD R30, R37.reuse, R20, RZ ;  /* 0x00000014251e7224 */ /* 0x040fe400078e02ff */
[----:B------:R-:W-:-:S04]  /*4ba0*/  IMAD.HI.U32 R23, P1, R37, R21, R54 ;  /* 0x0000001525177227 */ /* 0x000fc80007820036 */
[----:B------:R-:W-:Y:S01]  /*4bb0*/  IMAD.HI.U32 R22, R37, R20, RZ ;  /* 0x0000001425167227 */ /* 0x000fe200078e00ff */
[----:B------:R-:W-:-:S03]  /*4bc0*/  IADD3 R30, P0, R30, R23, RZ ;  /* 0x000000171e1e7210 */ /* 0x000fc60007f1e0ff */
[----:B------:R-:W-:Y:S02]  /*4bd0*/  IMAD.X R22, RZ, RZ, R22, P1 ;  /* 0x000000ffff167224 */ /* 0x000fe400008e0616 */
[----:B------:R-:W-:-:S04]  /*4be0*/  IMAD.WIDE.U32 R54, R30, R44, RZ ;  /* 0x0000002c1e367225 */ /* 0x000fc800078e00ff */
[----:B------:R-:W-:Y:S01]  /*4bf0*/  IMAD.X R28, RZ, RZ, R22, P0 ;  /* 0x000000ffff1c7224 */ /* 0x000fe200000e0616 */
[----:B------:R-:W-:Y:S01]  /*4c00*/  IADD3 R21, P0, -R54, R21, RZ ;  /* 0x0000001536157210 */ /* 0x000fe20007f1e1ff */
[----:B------:R-:W-:-:S03]  /*4c10*/  IMAD R23, R30, R45, R55 ;  /* 0x0000002d1e177224 */ /* 0x000fc600078e0237 */
[CC--:B------:R-:W-:Y:S01]  /*4c20*/  ISETP.GE.U32.AND P2, PT, R21.reuse, R44.reuse, PT ;  /* 0x0000002c1500720c */ /* 0x0c0fe20003f46070 */
[-C--:B------:R-:W-:Y:S01]  /*4c30*/  IMAD R23, R28, R44.reuse, R23 ;  /* 0x0000002c1c177224 */ /* 0x080fe200078e0217 */
[----:B------:R-:W-:-:S04]  /*4c40*/  IADD3 R22, P1, R21, -R44, RZ ;  /* 0x8000002c15167210 */ /* 0x000fc80007f3e0ff */
[----:B------:R-:W-:Y:S02]  /*4c50*/  IADD3.X R20, ~R23, R20, RZ, P0, !PT ;  /* 0x0000001417147210 */ /* 0x000fe400007fe5ff */
[----:B------:R-:W-:Y:S02]  /*4c60*/  IADD3 R23, P0, R30, 0x1, RZ ;  /* 0x000000011e177810 */ /* 0x000fe40007f1e0ff */
[----:B------:R-:W-:-:S04]  /*4c70*/  ISETP.GE.U32.AND.EX P2, PT, R20, R45, PT, P2 ;  /* 0x0000002d1400720c */ /* 0x000fc80003f46120 */
[----:B------:R-:W-:Y:S01]  /*4c80*/  SEL R22, R22, R21, P2 ;  /* 0x0000001516167207 */ /* 0x000fe20001000000 */
[----:B------:R-:W-:Y:S01]  /*4c90*/  IMAD.X R21, R20, 0x1, ~R45, P1 ;  /* 0x0000000114157824 */ /* 0x000fe200008e0e2d */
[----:B------:R-:W-:Y:S01]  /*4ca0*/  SEL R30, R23, R30, P2 ;  /* 0x0000001e171e7207 */ /* 0x000fe20001000000 */
[----:B------:R-:W-:Y:S01]  /*4cb0*/  IMAD.X R23, RZ, RZ, R28, P0 ;  /* 0x000000ffff177224 */ /* 0x000fe200000e061c */
[----:B------:R-:W-:Y:S02]  /*4cc0*/  ISETP.GE.U32.AND P0, PT, R22, R44, PT ;  /* 0x0000002c1600720c */ /* 0x000fe40003f06070 */
[----:B------:R-:W-:Y:S02]  /*4cd0*/  SEL R21, R21, R20, P2 ;  /* 0x0000001415157207 */ /* 0x000fe40001000000 */
[----:B------:R-:W-:Y:S02]  /*4ce0*/  SEL R23, R23, R28, P2 ;  /* 0x0000001c17177207 */ /* 0x000fe40001000000 */
[----:B------:R-:W-:-:S02]  /*4cf0*/  IADD3 R37, P1, R30, 0x1, RZ ;  /* 0x000000011e257810 */ /* 0x000fc40007f3e0ff */
[----:B------:R-:W-:Y:S02]  /*4d00*/  ISETP.GE.U32.AND.EX P0, PT, R21, R45, PT, P0 ;  /* 0x0000002d1500720c */ /* 0x000fe40003f06100 */
[----:B------:R-:W-:Y:S01]  /*4d10*/  LOP3.LUT R21, R25, R19, RZ, 0x3c, !PT ;  /* 0x0000001319157212 */ /* 0x000fe200078e3cff */
[----:B------:R-:W-:Y:S01]  /*4d20*/  IMAD.X R20, RZ, RZ, R23, P1 ;  /* 0x000000ffff147224 */ /* 0x000fe200008e0617 */
[----:B------:R-:W-:Y:S02]  /*4d30*/  SEL R37, R37, R30, P0 ;  /* 0x0000001e25257207 */ /* 0x000fe40000000000 */
[----:B------:R-:W-:Y:S02]  /*4d40*/  ISETP.GE.AND P2, PT, R21, RZ, PT ;  /* 0x000000ff1500720c */ /* 0x000fe40003f46270 */
[----:B------:R-:W-:Y:S02]  /*4d50*/  SEL R23, R20, R23, P0 ;  /* 0x0000001714177207 */ /* 0x000fe40000000000 */
[----:B------:R-:W-:-:S02]  /*4d60*/  IADD3 R20, P1, RZ, -R37, RZ ;  /* 0x80000025ff147210 */ /* 0x000fc40007f3e0ff */
[----:B------:R-:W-:Y:S02]  /*4d70*/  ISETP.NE.U32.AND P0, PT, R26, RZ, PT ;  /* 0x000000ff1a00720c */ /* 0x000fe40003f05070 */
[-C--:B------:R-:W-:Y:S02]  /*4d80*/  IADD3.X R22, RZ, ~R23.reuse, RZ, P1, !PT ;  /* 0x80000017ff167210 */ /* 0x080fe40000ffe4ff */
[----:B------:R-:W-:Y:S02]  /*4d90*/  ISETP.NE.AND.EX P0, PT, R25, RZ, PT, P0 ;  /* 0x000000ff1900720c */ /* 0x000fe40003f05300 */
[----:B------:R-:W-:Y:S01]  /*4da0*/  SEL R22, R22, R23, !P2 ;  /* 0x0000001716167207 */ /* 0x000fe20005000000 */
[----:B------:R-:W-:Y:S01]  /*4db0*/  IMAD.MOV.U32 R23, RZ, RZ, 0x0 ;  /* 0x00000000ff177424 */ /* 0x000fe200078e00ff */
[----:B------:R-:W-:Y:S02]  /*4dc0*/  SEL R20, R20, R37, !P2 ;  /* 0x0000002514147207 */ /* 0x000fe40005000000 */
[----:B------:R-:W-:Y:S01]  /*4dd0*/  SEL R21, R22, 0xffffffff, P0 ;  /* 0xffffffff16157807 */ /* 0x000fe20000000000 */
[----:B------:R-:W-:Y:S01]  /*4de0*/  IMAD.MOV.U32 R22, RZ, RZ, R24 ;  /* 0x000000ffff167224 */ /* 0x000fe200078e0018 */
[----:B------:R-:W-:-:S03]  /*4df0*/  SEL R20, R20, 0xffffffff, P0 ;  /* 0xffffffff14147807 */ /* 0x000fc60000000000 */
[----:B------:R-:W-:Y:S05]  /*4e00*/  RET.REL.NODEC R22 `(_ZN5flash32flash_fwd_splitkv_combine_kernelI23Flash_fwd_kernel_traitsILi64ELi64ELi256ELi4ELb0ELb0EN7cutlass6half_tE19Flash_kernel_traitsILi64ELi64ELi256ELi4ES3_EELi8ELi6ELb0EEEvNS_16Flash_fwd_paramsE) ;  /* 0xffffffb0167c7950 */ /* 0x000fea0003c3ffff */
.L_x_91:
        /* <DEDUP_REMOVED lines=15> */
.L_x_7833:


//--------------------- .text._ZN5flash32flash_fwd_splitkv_combine_kernelI23Flash_fwd_kernel_traitsILi64ELi64ELi256ELi4ELb0ELb0EN7cutlass6half_tE19Flash_kernel_traitsILi64ELi64ELi256ELi4ES3_EELi8ELi5ELb0EEEvNS_16Flash_fwd_paramsE --------------------------
	.section	.text._ZN5flash32flash_fwd_splitkv_combine_kernelI23Flash_fwd_kernel_traitsILi64ELi64ELi256ELi4ELb0ELb0EN7cutlass6half_tE19Flash_kernel_traitsILi64ELi64ELi256ELi4ES3_EELi8ELi5ELb0EEEvNS_16Flash_fwd_paramsE,"ax",@progbits
	.align	128
        .global         _ZN5flash32flash_fwd_splitkv_combine_kernelI23Flash_fwd_kernel_traitsILi64ELi64ELi256ELi4ELb0ELb0EN7cutlass6half_tE19Flash_kernel_traitsILi64ELi64ELi256ELi4ES3_EELi8ELi5ELb0EEEvNS_16Flash_fwd_paramsE
        .type           _ZN5flash32flash_fwd_splitkv_combine_kernelI23Flash_fwd_kernel_traitsILi64ELi64ELi256ELi4ELb0ELb0EN7cutlass6half_tE19Flash_kernel_traitsILi64ELi64ELi256ELi4ES3_EELi8ELi5ELb0EEEvNS_16Flash_fwd_paramsE,@function
        .size           _ZN5flash32flash_fwd_splitkv_combine_kernelI23Flash_fwd_kernel_traitsILi64ELi64ELi256ELi4ELb0ELb0EN7cutlass6half_tE19Flash_kernel_traitsILi64ELi64ELi256ELi4ES3_EELi8ELi5ELb0EEEvNS_16Flash_fwd_paramsE,(.L_x_7834 - _ZN5flash32flash_fwd_splitkv_combine_kernelI23Flash_fwd_kernel_traitsILi64ELi64ELi256ELi4ELb0ELb0EN7cutlass6half_tE19Flash_kernel_traitsILi64ELi64ELi256ELi4ES3_EELi8ELi5ELb0EEEvNS_16Flash_fwd_paramsE)
        .other          _ZN5flash32flash_fwd_splitkv_combine_kernelI23Flash_fwd_kernel_traitsILi64ELi64ELi256ELi4ELb0ELb0EN7cutlass6half_tE19Flash_kernel_traitsILi64ELi64ELi256ELi4ES3_EELi8ELi5ELb0EEEvNS_16Flash_fwd_paramsE,@"STO_CUDA_ENTRY STV_DEFAULT"
_ZN5flash32flash_fwd_splitkv_combine_kernelI23Flash_fwd_kernel_traitsILi64ELi64ELi256ELi4ELb0ELb0EN7cutlass6half_tE19Flash_kernel_traitsILi64ELi64ELi256ELi4ES3_EELi8ELi5ELb0EEEvNS_16Flash_fwd_paramsE:
.text._ZN5flash32flash_fwd_splitkv_combine_kernelI23Flash_fwd_kernel_traitsILi64ELi64ELi256ELi4ELb0ELb0EN7cutlass6half_tE19Flash_kernel_traitsILi64ELi64ELi256ELi4ES3_EELi8ELi5ELb0EEEvNS_16Flash_fwd_paramsE:
        /* <DEDUP_REMOVED lines=23> */
[----:B------:R-:W-:Y:S05]  /*0170*/  CALL.REL.NOINC `($__internal_2_$__cuda_sm20_div_s64) ;  /* 0x0000004000e87944 */ /* 0x000fea0003c00000 */
[----:B------:R-:W-:Y:S05]  /*0180*/  BRA `(.L_x_93) ;  /* 0x00000000004c7947 */ /* 0x000fea0003800000 */
.L_x_92:
        /* <DEDUP_REMOVED lines=19> */
.L_x_93:
        /* <DEDUP_REMOVED lines=12> */
[----:B------:R-:W-:Y:S05]  /*0380*/  CALL.REL.NOINC `($__internal_2_$__cuda_sm20_div_s64) ;  /* 0x0000004000647944 */ /* 0x000fea0003c00000 */
[----:B------:R-:W-:Y:S02]  /*0390*/  MOV R8, R22 ;  /* 0x0000001600087202 */ /* 0x000fe40000000f00 */
[----:B------:R-:W-:Y:S01]  /*03a0*/  MOV R9, R23 ;  /* 0x0000001700097202 */ /* 0x000fe20000000f00 */
[----:B------:R-:W-:Y:S05]  /*03b0*/  BRA `(.L_x_96) ;  /* 0x00000000004c7947 */ /* 0x000fea0003800000 */
.L_x_95:
        /* <DEDUP_REMOVED lines=19> */
.L_x_96:
[----:B------:R-:W-:Y:S05]  /*04f0*/  BSYNC B0 ;  /* 0x0000000000007941 */ /* 0x000fea0003800000 */
.L_x_94:
[----:B------:R-:W0:Y:S01]  /*0500*/  LDC R4, c[0x0][0x2c4] ;  /* 0x0000b100ff047b82 */ /* 0x000e220000000800 */
[----:B------:R-:W-:Y:S01]  /*0510*/  IMAD.MOV.U32 R14, RZ, RZ, RZ ;  /* 0x000000ffff0e7224 */ /* 0x000fe200078e00ff */
[----:B------:R-:W-:Y:S01]  /*0520*/  BSSY B0, `(.L_x_97) ;  /* 0x000003b000007945 */ /* 0x000fe20003800000 */
[----:B0-----:R-:W-:Y:S01]  /*0530*/  IABS R11, R4 ;  /* 0x00000004000b7213 */ /* 0x001fe20000000000 */
[----:B------:R-:W-:-:S03]  /*0540*/  VIADD R6, R4, 0xffffffff ;  /* 0xffffffff04067836 */ /* 0x000fc60000000000 */
[----:B------:R-:W0:Y:S01]  /*0550*/  I2F.RP R13, R11 ;  /* 0x0000000b000d7306 */ /* 0x000e220000209400 */
[----:B------:R-:W-:-:S05]  /*0560*/  IMAD.IADD R2, R6, 0x1, R11 ;  /* 0x0000000106027824 */ /* 0x000fca00078e020b */
[----:B------:R-:W-:Y:S02]  /*0570*/  IABS R3, R2 ;  /* 0x0000000200037213 */ /* 0x000fe40000000000 */
[----:B0-----:R-:W0:Y:S02]  /*0580*/  MUFU.RCP R15, R13 ;  /* 0x0000000d000f7308 */ /* 0x001e240000001000 */
[----:B0-----:R-:W-:-:S06]  /*0590*/  VIADD R15, R15, 0xffffffe ;  /* 0x0ffffffe0f0f7836 */ /* 0x001fcc0000000000 */
[----:B------:R-:W0:Y:S02]  /*05a0*/  F2I.FTZ.U32.TRUNC.NTZ R15, R15 ;  /* 0x0000000f000f7305 */ /* 0x000e24000021f000 */
[----:B0-----:R-:W-:-:S04]  /*05b0*/  IMAD.MOV R10, RZ, RZ, -R15 ;  /* 0x000000ffff0a7224 */ /* 0x001fc800078e0a0f */
[----:B------:R-:W-:-:S04]  /*05c0*/  IMAD R7, R10, R11, RZ ;  /* 0x0000000b0a077224 */ /* 0x000fc800078e02ff */
[----:B------:R-:W-:-:S06]  /*05d0*/  IMAD.HI.U32 R14, R15, R7, R14 ;  /* 0x000000070f0e7227 */ /* 0x000fcc00078e000e */
[----:B------:R-:W-:-:S04]  /*05e0*/  IMAD.HI.U32 R7, R14, R3, RZ ;  /* 0x000000030e077227 */ /* 0x000fc800078e00ff */
[----:B------:R-:W-:-:S04]  /*05f0*/  IMAD.MOV R10, RZ, RZ, -R7 ;  /* 0x000000ffff0a7224 */ /* 0x000fc800078e0a07 */
[----:B------:R-:W-:Y:S01]  /*0600*/  IMAD R10, R11, R10, R3 ;  /* 0x0000000a0b0a7224 */ /* 0x000fe200078e0203 */
[----:B------:R-:W-:-:S04]  /*0610*/  LOP3.LUT R3, R2, R11, RZ, 0x3c, !PT ;  /* 0x0000000b02037212 */ /* 0x000fc800078e3cff */
[----:B------:R-:W-:Y:S02]  /*0620*/  ISETP.GT.U32.AND P1, PT, R11, R10, PT ;  /* 0x0000000a0b00720c */ /* 0x000fe40003f24070 */
[----:B------:R-:W-:-:S11]  /*0630*/  ISETP.GE.AND P0, PT, R3, RZ, PT ;  /* 0x000000ff0300720c */ /* 0x000fd60003f06270 */
[----:B------:R-:W-:Y:S02]  /*0640*/  @!P1 IMAD.IADD R10, R10, 0x1, -R11 ;  /* 0x000000010a0a9824 */ /* 0x000fe400078e0a0b */
[----:B------:R-:W-:Y:S01]  /*0650*/  @!P1 VIADD R7, R7, 0x1 ;  /* 0x0000000107079836 */ /* 0x000fe20000000000 */
[----:B------:R-:W-:Y:S02]  /*0660*/  ISETP.NE.AND P1, PT, R4, RZ, PT ;  /* 0x000000ff0400720c */ /* 0x000fe40003f25270 */
[----:B------:R-:W-:-:S13]  /*0670*/  ISETP.GE.U32.AND P2, PT, R10, R11, PT ;  /* 0x0000000b0a00720c */ /* 0x000fda0003f46070 */
[----:B------:R-:W-:-:S04]  /*0680*/  @P2 VIADD R7, R7, 0x1 ;  /* 0x0000000107072836 */ /* 0x000fc80000000000 */
[----:B------:R-:W-:Y:S01]  /*0690*/  @!P0 IMAD.MOV R7, RZ, RZ, -R7 ;  /* 0x000000ffff078224 */ /* 0x000fe200078e0a07 */
[----:B------:R-:W-:-:S04]  /*06a0*/  @!P1 LOP3.LUT R7, RZ, R11, RZ, 0x33, !PT ;  /* 0x0000000bff079212 */ /* 0x000fc800078e33ff */
[----:B------:R-:W-:Y:S02]  /*06b0*/  ISETP.LT.U32.AND P0, PT, R28, R7, PT ;  /* 0x000000071c00720c */ /* 0x000fe40003f01070 */
[----:B------:R-:W-:-:S04]  /*06c0*/  SHF.R.S32.HI R16, RZ, 0x1f, R7 ;  /* 0x0000001fff107819 */ /* 0x000fc80000011407 */
        /* <DEDUP_REMOVED lines=13> */
.L_x_98:
        /* <DEDUP_REMOVED lines=19> */
.L_x_99:
[----:B------:R-:W-:Y:S05]  /*08d0*/  BSYNC B0 ;  /* 0x0000000000007941 */ /* 0x000fea0003800000 */
.L_x_97:
[----:B------:R-:W0:Y:S01]  /*08e0*/  LDC R7, c[0x0][0x2c4] ;  /* 0x0000b100ff077b82 */ /* 0x000e220000000800 */
[----:B------:R-:W-:Y:S01]  /*08f0*/  ULDC UR5, c[0x0][0x270] ;  /* 0x00009c0000057ab9 */ /* 0x000fe20000000800 */
[----:B------:R-:W-:Y:S01]  /*0900*/  BSSY B0, `(.L_x_100) ;  /* 0x000005d000007945 */ /* 0x000fe20003800000 */
[----:B------:R-:W-:Y:S01]  /*0910*/  UIADD3 UR4, UR5, -0x1, URZ ;  /* 0xffffffff05047890 */ /* 0x000fe2000fffe03f */
[----:B0-----:R-:W-:Y:S02]  /*0920*/  IABS R10, R7 ;  /* 0x00000007000a7213 */ /* 0x001fe40000000000 */
[----:B------:R-:W-:Y:S02]  /*0930*/  ISETP.GT.AND P3, PT, R7, RZ, PT ;  /* 0x000000ff0700720c */ /* 0x000fe40003f64270 */
[----:B------:R-:W0:Y:S08]  /*0940*/  I2F.RP R13, R10 ;  /* 0x0000000a000d7306 */ /* 0x000e300000209400 */
[----:B0-----:R-:W0:Y:S02]  /*0950*/  MUFU.RCP R14, R13 ;  /* 0x0000000d000e7308 */ /* 0x001e240000001000 */
[----:B0-----:R-:W-:-:S06]  /*0960*/  VIADD R14, R14, 0xffffffe ;  /* 0x0ffffffe0e0e7836 */ /* 0x001fcc0000000000 */
[----:B------:R-:W0:Y:S02]  /*0970*/  F2I.FTZ.U32.TRUNC.NTZ R15, R14 ;  /* 0x0000000e000f7305 */ /* 0x000e24000021f000 */
[--C-:B0-----:R-:W-:Y:S02]  /*0980*/  IMAD.MOV R3, RZ, RZ, -R15.reuse ;  /* 0x000000ffff037224 */ /* 0x101fe400078e0a0f */
[----:B------:R-:W-:Y:S02]  /*0990*/  IMAD.MOV.U32 R14, RZ, RZ, RZ ;  /* 0x000000ffff0e7224 */ /* 0x000fe400078e00ff */
[----:B------:R-:W-:Y:S01]  /*09a0*/  IMAD R4, R3, R10, RZ ;  /* 0x0000000a03047224 */ /* 0x000fe200078e02ff */
[----:B------:R-:W-:Y:S02]  /*09b0*/  IABS R3, R2 ;  /* 0x0000000200037213 */ /* 0x000fe40000000000 */
[----:B------:R-:W-:Y:S01]  /*09c0*/  LOP3.LUT R2, R2, R7, RZ, 0x3c, !PT ;  /* 0x0000000702027212 */ /* 0x000fe200078e3cff */
[----:B------:R-:W-:-:S03]  /*09d0*/  IMAD.HI.U32 R4, R15, R4, R14 ;  /* 0x000000040f047227 */ /* 0x000fc600078e000e */
[----:B------:R-:W-:Y:S01]  /*09e0*/  ISETP.GE.AND P1, PT, R2, RZ, PT ;  /* 0x000000ff0200720c */ /* 0x000fe20003f26270 */
[----:B------:R-:W-:Y:S01]  /*09f0*/  IMAD.MOV.U32 R11, RZ, RZ, R3 ;  /* 0x000000ffff0b7224 */ /* 0x000fe200078e0003 */
[----:B------:R-:W-:-:S03]  /*0a00*/  SHF.R.S32.HI R2, RZ, 0x1f, R7 ;  /* 0x0000001fff027819 */ /* 0x000fc60000011407 */
[----:B------:R-:W-:-:S04]  /*0a10*/  IMAD.HI.U32 R4, R4, R11, RZ ;  /* 0x0000000b04047227 */ /* 0x000fc800078e00ff */
[----:B------:R-:W-:-:S04]  /*0a20*/  IMAD.MOV R3, RZ, RZ, -R4 ;  /* 0x000000ffff037224 */ /* 0x000fc800078e0a04 */
[----:B------:R-:W-:-:S05]  /*0a30*/  IMAD R3, R10, R3, R11 ;  /* 0x000000030a037224 */ /* 0x000fca00078e020b */
[----:B------:R-:W-:-:S13]  /*0a40*/  ISETP.GT.U32.AND P2, PT, R10, R3, PT ;  /* 0x000000030a00720c */ /* 0x000fda0003f44070 */
[----:B------:R-:W-:Y:S02]  /*0a50*/  @!P2 IMAD.IADD R3, R3, 0x1, -R10 ;  /* 0x000000010303a824 */ /* 0x000fe400078e0a0a */
[----:B------:R-:W-:Y:S01]  /*0a60*/  @!P2 VIADD R4, R4, 0x1 ;  /* 0x000000010404a836 */ /* 0x000fe20000000000 */
[----:B------:R-:W-:Y:S02]  /*0a70*/  ISETP.NE.AND P2, PT, R7, RZ, PT ;  /* 0x000000ff0700720c */ /* 0x000fe40003f45270 */
[----:B------:R-:W-:Y:S02]  /*0a80*/  ISETP.GE.U32.AND P0, PT, R3, R10, PT ;  /* 0x0000000a0300720c */ /* 0x000fe40003f06070 */
[----:B------:R-:W-:Y:S02]  /*0a90*/  LEA.HI.SX32 R3, R7, 0x1, 0x1 ;  /* 0x0000000107037811 */ /* 0x000fe400078f0aff */
[----:B------:R-:W-:-:S09]  /*0aa0*/  @!P3 IADD3 R3, R2, RZ, RZ ;  /* 0x000000ff0203b210 */ /* 0x000fd20007ffe0ff */
[----:B------:R-:W-:-:S04]  /*0ab0*/  @P0 VIADD R4, R4, 0x1 ;  /* 0x0000000104040836 */ /* 0x000fc80000000000 */
[----:B------:R-:W-:Y:S01]  /*0ac0*/  @!P1 IMAD.MOV R4, RZ, RZ, -R4 ;  /* 0x000000ffff049224 */ /* 0x000fe200078e0a04 */
[----:B------:R-:W-:-:S05]  /*0ad0*/  @!P2 LOP3.LUT R4, RZ, R7, RZ, 0x33, !PT ;  /* 0x00000007ff04a212 */ /* 0x000fca00078e33ff */
[----:B------:R-:W-:-:S05]  /*0ae0*/  IMAD R3, R3, R4, RZ ;  /* 0x0000000403037224 */ /* 0x000fca00078e02ff */
[-C--:B------:R-:W-:Y:S02]  /*0af0*/  IABS R13, R3.reuse ;  /* 0x00000003000d7213 */ /* 0x080fe40000000000 */
[----:B------:R-:W-:Y:S02]  /*0b00*/  IABS R2, R3 ;  /* 0x0000000300027213 */ /* 0x000fe40000000000 */
[----:B------:R-:W0:Y:S01]  /*0b10*/  I2F.RP R18, R13 ;  /* 0x0000000d00127306 */ /* 0x000e220000209400 */
[----:B------:R-:W-:Y:S02]  /*0b20*/  VIADD R4, R13, UR4 ;  /* 0x000000040d047c36 */ /* 0x000fe40008000000 */
[----:B------:R-:W-:-:S05]  /*0b30*/  IMAD.MOV R2, RZ, RZ, -R2 ;  /* 0x000000ffff027224 */ /* 0x000fca00078e0a02 */
[----:B0-----:R-:W0:Y:S02]  /*0b40*/  MUFU.RCP R14, R18 ;  /* 0x00000012000e7308 */ /* 0x001e240000001000 */
[----:B0-----:R-:W-:-:S06]  /*0b50*/  VIADD R14, R14, 0xffffffe ;  /* 0x0ffffffe0e0e7836 */ /* 0x001fcc0000000000 */
[----:B------:R-:W0:Y:S02]  /*0b60*/  F2I.FTZ.U32.TRUNC.NTZ R15, R14 ;  /* 0x0000000e000f7305 */ /* 0x000e24000021f000 */
[----:B0-----:R-:W-:Y:S02]  /*0b70*/  IMAD.MOV R10, RZ, RZ, -R15 ;  /* 0x000000ffff0a7224 */ /* 0x001fe400078e0a0f */
[----:B------:R-:W-:Y:S02]  /*0b80*/  IMAD.MOV.U32 R14, RZ, RZ, RZ ;  /* 0x000000ffff0e7224 */ /* 0x000fe400078e00ff */
[----:B------:R-:W-:Y:S01]  /*0b90*/  IMAD R11, R10, R13, RZ ;  /* 0x0000000d0a0b7224 */ /* 0x000fe200078e02ff */
[----:B------:R-:W-:-:S03]  /*0ba0*/  IABS R10, R4 ;  /* 0x00000004000a7213 */ /* 0x000fc60000000000 */
[----:B------:R-:W-:-:S06]  /*0bb0*/  IMAD.HI.U32 R11, R15, R11, R14 ;  /* 0x0000000b0f0b7227 */ /* 0x000fcc00078e000e */
[----:B------:R-:W-:-:S04]  /*0bc0*/  IMAD.HI.U32 R15, R11, R10, RZ ;  /* 0x0000000a0b0f7227 */ /* 0x000fc800078e00ff */
[----:B------:R-:W-:-:S05]  /*0bd0*/  IMAD R2, R15, R2, R10 ;  /* 0x000000020f027224 */ /* 0x000fca00078e020a */
[----:B------:R-:W-:-:S13]  /*0be0*/  ISETP.GT.U32.AND P1, PT, R13, R2, PT ;  /* 0x000000020d00720c */ /* 0x000fda0003f24070 */
[-C--:B------:R-:W-:Y:S01]  /*0bf0*/  @!P1 IADD3 R2, R2, -R13.reuse, RZ ;  /* 0x8000000d02029210 */ /* 0x080fe20007ffe0ff */
[----:B------:R-:W-:Y:S01]  /*0c00*/  @!P1 VIADD R15, R15, 0x1 ;  /* 0x000000010f0f9836 */ /* 0x000fe20000000000 */
[----:B------:R-:W-:Y:S02]  /*0c10*/  ISETP.NE.AND P1, PT, R3, RZ, PT ;  /* 0x000000ff0300720c */ /* 0x000fe40003f25270 */
[-C--:B------:R-:W-:Y:S02]  /*0c20*/  ISETP.GE.U32.AND P2, PT, R2, R13.reuse, PT ;  /* 0x0000000d0200720c */ /* 0x080fe40003f46070 */
[----:B------:R-:W-:-:S04]  /*0c30*/  LOP3.LUT R2, R4, R13, RZ, 0x3c, !PT ;  /* 0x0000000d04027212 */ /* 0x000fc800078e3cff */
[----:B------:R-:W-:-:S07]  /*0c40*/  ISETP.GE.AND P0, PT, R2, RZ, PT ;  /* 0x000000ff0200720c */ /* 0x000fce0003f06270 */
[----:B------:R-:W-:-:S06]  /*0c50*/  @P2 VIADD R15, R15, 0x1 ;  /* 0x000000010f0f2836 */ /* 0x000fcc0000000000 */
        /* <DEDUP_REMOVED lines=8> */
[----:B------:R-:W-:Y:S01]  /*0ce0*/  ISETP.NE.U32.AND P1, PT, R2, RZ, PT ;  /* 0x000000ff0200720c */ /* 0x000fe20003f25070 */
[----:B------:R-:W-:-:S12]  /*0cf0*/  IMAD R2, R7, UR5, RZ ;  /* 0x0000000507027c24 */ /* 0x000fd8000f8e02ff */
[----:B------:R-:W-:Y:S05]  /*0d00*/  @!P1 BRA `(.L_x_101) ;  /* 0x0000000000249947 */ /* 0x000fea0003800000 */
[----:B------:R-:W-:Y:S01]  /*0d10*/  IMAD.MOV.U32 R24, RZ, RZ, R22 ;  /* 0x000000ffff187224 */ /* 0x000fe200078e0016 */
[----:B------:R-:W-:Y:S01]  /*0d20*/  MOV R28, R15 ;  /* 0x0000000f001c7202 */ /* 0x000fe20000000f00 */
[----:B------:R-:W-:Y:S01]  /*0d30*/  IMAD.MOV.U32 R19, RZ, RZ, R23 ;  /* 0x000000ffff137224 */ /* 0x000fe200078e0017 */
[----:B------:R-:W-:Y:S02]  /*0d40*/  MOV R25, R14 ;  /* 0x0000000e00197202 */ /* 0x000fe40000000f00 */
[----:B------:R-:W-:Y:S02]  /*0d50*/  MOV R26, 0xd70 ;  /* 0x00000d70001a7802 */ /* 0x000fe40000000f00 */
[----:B------:R-:W-:Y:S05]  /*0d60*/  CALL.REL.NOINC `($__internal_2_$__cuda_sm20_div_s64) ;  /* 0x0000003400ec7944 */ /* 0x000fea0003c00000 */
[----:B------:R-:W-:Y:S02]  /*0d70*/  MOV R38, R22 ;  /* 0x0000001600267202 */ /* 0x000fe40000000f00 */
[----:B------:R-:W-:Y:S01]  /*0d80*/  MOV R39, R23 ;  /* 0x0000001700277202 */ /* 0x000fe20000000f00 */
[----:B------:R-:W-:Y:S05]  /*0d90*/  BRA `(.L_x_102) ;  /* 0x00000000004c7947 */ /* 0x000fea0003800000 */
.L_x_101:
        /* <DEDUP_REMOVED lines=19> */
.L_x_102:
[----:B------:R-:W-:Y:S05]  /*0ed0*/  BSYNC B0 ;  /* 0x0000000000007941 */ /* 0x000fea0003800000 */
.L_x_100:
[-C--:B------:R-:W-:Y:S01]  /*0ee0*/  IABS R7, R2.reuse ;  /* 0x0000000200077213 */ /* 0x080fe20000000000 */
[----:B------:R-:W-:Y:S01]  /*0ef0*/  BSSY B0, `(.L_x_103) ;  /* 0x000003b000007945 */ /* 0x000fe20003800000 */
[----:B------:R-:W-:Y:S02]  /*0f00*/  IABS R10, R2 ;  /* 0x00000002000a7213 */ /* 0x000fe40000000000 */
[----:B------:R-:W0:Y:S01]  /*0f10*/  I2F.RP R20, R7 ;  /* 0x0000000700147306 */ /* 0x000e220000209400 */
[----:B------:R-:W-:Y:S02]  /*0f20*/  IMAD.IADD R6, R6, 0x1, R7 ;  /* 0x0000000106067824 */ /* 0x000fe400078e0207 */
[----:B------:R-:W-:-:S03]  /*0f30*/  IMAD.MOV R10, RZ, RZ, -R10 ;  /* 0x000000ffff0a7224 */ /* 0x000fc600078e0a0a */
[----:B------:R-:W-:Y:S02]  /*0f40*/  IABS R11, R6 ;  /* 0x00000006000b7213 */ /* 0x000fe40000000000 */
[----:B0-----:R-:W0:Y:S02]  /*0f50*/  MUFU.RCP R19, R20 ;  /* 0x0000001400137308 */ /* 0x001e240000001000 */
[----:B0-----:R-:W-:-:S06]  /*0f60*/  VIADD R19, R19, 0xffffffe ;  /* 0x0ffffffe13137836 */ /* 0x001fcc0000000000 */
[----:B------:R-:W0:Y:S02]  /*0f70*/  F2I.FTZ.U32.TRUNC.NTZ R19, R19 ;  /* 0x0000001300137305 */ /* 0x000e24000021f000 */
[----:B0-----:R-:W-:-:S04]  /*0f80*/  IMAD.MOV R18, RZ, RZ, -R19 ;  /* 0x000000ffff127224 */ /* 0x001fc800078e0a13 */
[----:B------:R-:W-:Y:S02]  /*0f90*/  IMAD R13, R18, R7, RZ ;  /* 0x00000007120d7224 */ /* 0x000fe400078e02ff */
[----:B------:R-:W-:-:S04]  /*0fa0*/  IMAD.MOV.U32 R18, RZ, RZ, RZ ;  /* 0x000000ffff127224 */ /* 0x000fc800078e00ff */
[----:B------:R-:W-:-:S06]  /*0fb0*/  IMAD.HI.U32 R13, R19, R13, R18 ;  /* 0x0000000d130d7227 */ /* 0x000fcc00078e0012 */
[----:B------:R-:W-:-:S04]  /*0fc0*/  IMAD.HI.U32 R13, R13, R11, RZ ;  /* 0x0000000b0d0d7227 */ /* 0x000fc800078e00ff */
[----:B------:R-:W-:-:S05]  /*0fd0*/  IMAD R10, R13, R10, R11 ;  /* 0x0000000a0d0a7224 */ /* 0x000fca00078e020b */
[----:B------:R-:W-:-:S13]  /*0fe0*/  ISETP.GT.U32.AND P1, PT, R7, R10, PT ;  /* 0x0000000a0700720c */ /* 0x000fda0003f24070 */
[----:B------:R-:W-:Y:S02]  /*0ff0*/  @!P1 IMAD.IADD R10, R10, 0x1, -R7 ;  /* 0x000000010a0a9824 */ /* 0x000fe400078e0a07 */
        /* <DEDUP_REMOVED lines=23> */
.L_x_104:
        /* <DEDUP_REMOVED lines=19> */
.L_x_105:
[----:B------:R-:W-:Y:S05]  /*12a0*/  BSYNC B0 ;  /* 0x0000000000007941 */ /* 0x000fea0003800000 */
.L_x_103:
[----:B------:R-:W0:Y:S01]  /*12b0*/  S2R R10, SR_TID.X ;  /* 0x00000000000a7919 */ /* 0x000e220000002100 */
[----:B------:R-:W-:Y:S01]  /*12c0*/  IADD3 R9, P0, R12, -UR7, RZ ;  /* 0x800000070c097c10 */ /* 0x000fe2000ff1e0ff */
[----:B------:R-:W-:Y:S01]  /*12d0*/  ULDC UR5, c[0x0][0x3c4] ;  /* 0x0000f10000057ab9 */ /* 0x000fe20000000800 */
[----:B------:R-:W-:Y:S02]  /*12e0*/  ULDC.64 UR8, c[0x0][0x208] ;  /* 0x0000820000087ab9 */ /* 0x000fe40000000a00 */
[----:B------:R-:W-:Y:S02]  /*12f0*/  IADD3.X R8, R5, ~UR6, RZ, P0, !PT ;  /* 0x8000000605087c10 */ /* 0x000fe400087fe4ff */
[----:B0-----:R-:W-:-:S04]  /*1300*/  SHF.R.S32.HI R29, RZ, 0x1f, R10 ;  /* 0x0000001fff1d7819 */ /* 0x001fc8000001140a */
[----:B------:R-:W-:-:S04]  /*1310*/  LEA.HI R7, R29, R10, RZ, 0x3 ;  /* 0x0000000a1d077211 */ /* 0x000fc800078f18ff */
[----:B------:R-:W-:Y:S02]  /*1320*/  LOP3.LUT R19, R7, 0xfffffff8, RZ, 0xc0, !PT ;  /* 0xfffffff807137812 */ /* 0x000fe400078ec0ff */
[----:B------:R-:W-:-:S03]  /*1330*/  SHF.R.S32.HI R7, RZ, 0x3, R7 ;  /* 0x00000003ff077819 */ /* 0x000fc60000011407 */
[----:B------:R-:W-:Y:S02]  /*1340*/  IMAD.IADD R20, R10, 0x1, -R19 ;  /* 0x000000010a147824 */ /* 0x000fe400078e0a13 */
[----:B------:R-:W-:-:S03]  /*1350*/  VIADD R25, R7, 0x10 ;  /* 0x0000001007197836 */ /* 0x000fc60000000000 */
[----:B------:R-:W-:Y:S02]  /*1360*/  ISETP.GT.U32.AND P2, PT, R9, R20, PT ;  /* 0x000000140900720c */ /* 0x000fe40003f44070 */
[----:B------:R-:W-:Y:S02]  /*1370*/  SHF.R.S32.HI R21, RZ, 0x1f, R20 ;  /* 0x0000001fff157819 */ /* 0x000fe40000011414 */
[----:B------:R-:W-:Y:S02]  /*1380*/  IADD3 R30, P0, R20, UR7, RZ ;  /* 0x00000007141e7c10 */ /* 0x000fe4000ff1e0ff */
[----:B------:R-:W-:Y:S02]  /*1390*/  ISETP.GT.AND.EX P2, PT, R8, R21, PT, P2 ;  /* 0x000000150800720c */ /* 0x000fe40003f44320 */
[----:B------:R-:W-:Y:S02]  /*13a0*/  IADD3.X R31, R21, UR6, RZ, P0, !PT ;  /* 0x00000006151f7c10 */ /* 0x000fe400087fe4ff */
[----:B------:R-:W-:-:S02]  /*13b0*/  ISETP.GE.OR P3, PT, R7, UR5, !P2 ;  /* 0x0000000507007c0c */ /* 0x000fc4000d766670 */
[----:B------:R-:W-:-:S11]  /*13c0*/  ISETP.GE.OR P2, PT, R25, UR5, !P2 ;  /* 0x0000000519007c0c */ /* 0x000fd6000d746670 */
[----:B------:R-:W0:Y:S01]  /*13d0*/  @!P3 LDC.64 R18, c[0x0][0x2b8] ;  /* 0x0000ae00ff12bb82 */ /* 0x000e220000000a00 */
[----:B------:R-:W-:Y:S02]  /*13e0*/  @!P3 SHF.R.S32.HI R33, RZ, 0x1f, R7 ;  /* 0x0000001fff21b819 */ /* 0x000fe40000011407 */
[----:B------:R-:W-:-:S03]  /*13f0*/  @!P2 SHF.R.S32.HI R21, RZ, 0x1f, R25 ;  /* 0x0000001fff15a819 */ /* 0x000fc60000011419 */
[-C--:B------:R-:W-:Y:S02]  /*1400*/  @!P3 IMAD R26, R33, R12.reuse, RZ ;  /* 0x0000000c211ab224 */ /* 0x080fe400078e02ff */
[----:B------:R-:W1:Y:S01]  /*1410*/  @!P2 LDC.64 R8, c[0x0][0x2b8] ;  /* 0x0000ae00ff08ab82 */ /* 0x000e620000000a00 */
[----:B------:R-:W-:Y:S02]  /*1420*/  @!P2 IMAD R24, R21, R12, RZ ;  /* 0x0000000c1518a224 */ /* 0x000fe400078e02ff */
[----:B------:R-:W-:-:S04]  /*1430*/  @!P3 IMAD.WIDE.U32 R32, R12, R7, R30 ;  /* 0x000000070c20b225 */ /* 0x000fc800078e001e */
[----:B------:R-:W-:Y:S02]  /*1440*/  @!P3 IMAD R21, R7, R5, R26 ;  /* 0x000000050715b224 */ /* 0x000fe400078e021a */
[----:B------:R-:W-:-:S04]  /*1450*/  @!P2 IMAD.WIDE.U32 R30, R12, R25, R30 ;  /* 0x000000190c1ea225 */ /* 0x000fc800078e001e */
[----:B------:R-:W-:Y:S02]  /*1460*/  @!P2 IMAD R24, R25, R5, R24 ;  /* 0x000000051918a224 */ /* 0x000fe400078e0218 */
[----:B------:R-:W-:Y:S01]  /*1470*/  @!P3 IMAD.IADD R21, R33, 0x1, R21 ;  /* 0x000000012115b824 */ /* 0x000fe200078e0215 */
[----:B0-----:R-:W-:Y:S01]  /*1480*/  @!P3 LEA R18, P1, R32, R18, 0x2 ;  /* 0x000000122012b211 */ /* 0x001fe200078210ff */
[----:B------:R-:W-:-:S03]  /*1490*/  @!P2 IMAD.IADD R24, R31, 0x1, R24 ;  /* 0x000000011f18a824 */ /* 0x000fc600078e0218 */
[----:B------:R-:W-:Y:S01]  /*14a0*/  @!P3 LEA.HI.X R19, R32, R19, R21, 0x2, P1 ;  /* 0x000000132013b211 */ /* 0x000fe200008f1415 */
[----:B------:R-:W-:Y:S01]  /*14b0*/  IMAD.MOV.U32 R21, RZ, RZ, -0x800000 ;  /* 0xff800000ff157424 */ /* 0x000fe200078e00ff */
[----:B-1----:R-:W-:Y:S01]  /*14c0*/  @!P2 LEA R36, P0, R30, R8, 0x2 ;  /* 0x000000081e24a211 */ /* 0x002fe200078010ff */
[----:B------:R-:W-:-:S04]  /*14d0*/  IMAD.MOV.U32 R8, RZ, RZ, -0x800000 ;  /* 0xff800000ff087424 */ /* 0x000fc800078e00ff */
[----:B------:R0:W2:Y:S01]  /*14e0*/  @!P3 LDG.E R21, desc[UR8][R18.64] ;  /* 0x000000081215b981 */ /* 0x0000a2000c1e1900 */
[----:B------:R-:W-:-:S05]  /*14f0*/  @!P2 LEA.HI.X R37, R30, R9, R24, 0x2, P0 ;  /* 0x000000091e25a211 */ /* 0x000fca00000f1418 */
[----:B------:R-:W3:Y:S01]  /*1500*/  @!P2 LDG.E R8, desc[UR8][R36.64] ;  /* 0x000000082408a981 */ /* 0x000ee2000c1e1900 */
[----:B------:R-:W1:Y:S01]  /*1510*/  S2R R34, SR_CgaCtaId ;  /* 0x0000000000227919 */ /* 0x000e620000008800 */
[----:B------:R-:W-:Y:S02]  /*1520*/  MOV R9, 0x400 ;  /* 0x0000040000097802 */ /* 0x000fe40000000f00 */
[C---:B------:R-:W-:Y:S02]  /*1530*/  ISETP.GT.AND P0, PT, R10.reuse, 0xff, PT ;  /* 0x000000ff0a00780c */ /* 0x040fe40003f04270 */
[----:B------:R-:W-:Y:S02]  /*1540*/  ISETP.GT.AND P3, PT, R10, 0x7f, PT ;  /* 0x0000007f0a00780c */ /* 0x000fe40003f64270 */
[----:B------:R-:W-:-:S04]  /*1550*/  LEA.HI R29, R29, R10, RZ, 0x4 ;  /* 0x0000000a1d1d7211 */ /* 0x000fc800078f20ff */
[----:B------:R-:W-:Y:S02]  /*1560*/  LOP3.LUT R35, R29, 0xfffffff0, RZ, 0xc0, !PT ;  /* 0xfffffff01d237812 */ /* 0x000fe400078ec0ff */
[----:B-1----:R-:W-:-:S05]  /*1570*/  LEA R34, R34, R9, 0x18 ;  /* 0x0000000922227211 */ /* 0x002fca00078ec0ff */
[----:B------:R-:W-:-:S04]  /*1580*/  IMAD R9, R7, 0x24, R34 ;  /* 0x0000002407097824 */ /* 0x000fc800078e0222 */
[----:B------:R-:W-:Y:S02]  /*1590*/  IMAD R20, R20, 0x4, R9 ;  /* 0x0000000414147824 */ /* 0x000fe400078e0209 */
[----:B------:R-:W-:Y:S01]  /*15a0*/  IMAD.IADD R35, R10, 0x1, -R35 ;  /* 0x000000010a237824 */ /* 0x000fe200078e0a23 */
[----:B------:R-:W-:Y:S01]  /*15b0*/  SHF.R.S32.HI R7, RZ, 0x4, R29 ;  /* 0x00000004ff077819 */ /* 0x000fe2000001141d */
[----:B------:R-:W-:Y:S01]  /*15c0*/  IMAD.MOV.U32 R33, RZ, RZ, -0x800000 ;  /* 0xff800000ff217424 */ /* 0x000fe200078e00ff */
[----:B------:R-:W0:Y:S01]  /*15d0*/  LDC R9, c[0x0][0x2c4] ;  /* 0x0000b100ff097b82 */ /* 0x000e220000000800 */
[----:B------:R-:W-:Y:S02]  /*15e0*/  IMAD R34, R35, 0x24, R34 ;  /* 0x0000002423227824 */ /* 0x000fe400078e0222 */
[----:B------:R-:W-:Y:S02]  /*15f0*/  IMAD.MOV.U32 R32, RZ, RZ, -0x800000 ;  /* 0xff800000ff207424 */ /* 0x000fe400078e00ff */
[----:B------:R-:W-:Y:S01]  /*1600*/  IMAD R34, R7, 0x4, R34 ;  /* 0x0000000407227824 */ /* 0x000fe200078e0222 */
[----:B0-----:R-:W-:-:S04]  /*1610*/  IABS R19, R9 ;  /* 0x0000000900137213 */ /* 0x001fc80000000000 */
[----:B------:R-:W0:Y:S08]  /*1620*/  I2F.RP R28, R19 ;  /* 0x00000013001c7306 */ /* 0x000e300000209400 */
[----:B0-----:R-:W0:Y:S02]  /*1630*/  MUFU.RCP R24, R28 ;  /* 0x0000001c00187308 */ /* 0x001e240000001000 */
[----:B0-----:R-:W-:-:S06]  /*1640*/  VIADD R24, R24, 0xffffffe ;  /* 0x0ffffffe18187836 */ /* 0x001fcc0000000000 */
[----:B------:R0:W1:Y:S02]  /*1650*/  F2I.FTZ.U32.TRUNC.NTZ R25, R24 ;  /* 0x0000001800197305 */ /* 0x000064000021f000 */
[----:B0-----:R-:W-:Y:S01]  /*1660*/  IMAD.MOV.U32 R24, RZ, RZ, RZ ;  /* 0x000000ffff187224 */ /* 0x001fe200078e00ff */
[----:B--2---:R-:W-:Y:S04]  /*1670*/  @!P0 STS [R20], R21 ;  /* 0x0000001514008388 */ /* 0x004fe80000000800 */
[----:B---3--:R-:W-:Y:S01]  /*1680*/  @!P3 STS [R20+0x240], R8 ;  /* 0x000240081400b388 */ /* 0x008fe20000000800 */
[----:B------:R-:W-:Y:S06]  /*1690*/  BAR.SYNC.DEFER_BLOCKING 0x0 ;  /* 0x0000000000007b1d */ /* 0x000fec0000010000 */
[----:B------:R-:W-:Y:S04]  /*16a0*/  @!P3 LDS R33, [R34] ;  /* 0x000000002221b984 */ /* 0x000fe80000000800 */
[----:B------:R-:W0:Y:S02]  /*16b0*/  @!P3 LDS R32, [R34+0x240] ;  /* 0x000240002220b984 */ /* 0x000e240000000800 */
[----:B0-----:R-:W-:-:S05]  /*16c0*/  FMNMX.FTZ R29, R33, R32, !PT ;  /* 0x00000020211d7209 */ /* 0x001fca0007810000 */
[----:B------:R-:W0:Y:S02]  /*16d0*/  SHFL.BFLY PT, R26, R29, 0x8, 0x1f ;  /* 0x0d001f001d1a7f89 */ /* 0x000e2400000e0000 */
[----:B0-----:R-:W-:-:S05]  /*16e0*/  FMNMX.FTZ R26, R29, R26, !PT ;  /* 0x0000001a1d1a7209 */ /* 0x001fca0007810000 */
[----:B------:R-:W0:Y:S01]  /*16f0*/  SHFL.BFLY PT, R21, R26, 0x4, 0x1f ;  /* 0x0c801f001a157f89 */ /* 0x000e2200000e0000 */
[----:B-1----:R-:W-:Y:S01]  /*1700*/  IMAD.MOV R8, RZ, RZ, -R25 ;  /* 0x000000ffff087224 */ /* 0x002fe200078e0a19 */
[----:B0-----:R-:W-:-:S05]  /*1710*/  FMNMX.FTZ R21, R26, R21, !PT ;  /* 0x000000151a157209 */ /* 0x001fca0007810000 */
[----:B------:R-:W0:Y:S01]  /*1720*/  SHFL.BFLY PT, R20, R21, 0x2, 0x1f ;  /* 0x0c401f0015147f89 */ /* 0x000e2200000e0000 */
[----:B------:R-:W-:Y:S01]  /*1730*/  IMAD R18, R8, R19, RZ ;  /* 0x0000001308127224 */ /* 0x000fe200078e02ff */
[----:B------:R-:W-:-:S03]  /*1740*/  IABS R8, R6 ;  /* 0x0000000600087213 */ /* 0x000fc60000000000 */
[----:B------:R-:W-:-:S06]  /*1750*/  IMAD.HI.U32 R18, R25, R18, R24 ;  /* 0x0000001219127227 */ /* 0x000fcc00078e0018 */
[----:B------:R-:W-:-:S04]  /*1760*/  IMAD.HI.U32 R18, R18, R8, RZ ;  /* 0x0000000812127227 */ /* 0x000fc800078e00ff */
[----:B------:R-:W-:Y:S01]  /*1770*/  IMAD.MOV R24, RZ, RZ, -R18 ;  /* 0x000000ffff187224 */ /* 0x000fe200078e0a12 */
[----:B0-----:R-:W-:-:S05]  /*1780*/  FMNMX.FTZ R20, R21, R20, !PT ;  /* 0x0000001415147209 */ /* 0x001fca0007810000 */
[----:B------:R-:W0:Y:S01]  /*1790*/  SHFL.BFLY PT, R21, R20, 0x1, 0x1f ;  /* 0x0c201f0014157f89 */ /* 0x000e2200000e0000 */
[----:B------:R-:W-:-:S05]  /*17a0*/  IMAD R8, R19, R24, R8 ;  /* 0x0000001813087224 */ /* 0x000fca00078e0208 */
[----:B------:R-:W-:Y:S02]  /*17b0*/  ISETP.GT.U32.AND P2, PT, R19, R8, PT ;  /* 0x000000081300720c */ /* 0x000fe40003f44070 */
[----:B------:R-:W-:-:S11]  /*17c0*/  LOP3.LUT R6, R6, R9, RZ, 0x3c, !PT ;  /* 0x0000000906067212 */ /* 0x000fd600078e3cff */
[----:B------:R-:W-:Y:S01]  /*17d0*/  @!P2 IMAD.IADD R8, R8, 0x1, -R19 ;  /* 0x000000010808a824 */ /* 0x000fe200078e0a13 */
[----:B0-----:R-:W-:-:S04]  /*17e0*/  FMNMX.FTZ R21, R20, R21, !PT ;  /* 0x0000001514157209 */ /* 0x001fc80007810000 */
[----:B------:R-:W-:Y:S02]  /*17f0*/  ISETP.GE.U32.AND P4, PT, R8, R19, PT ;  /* 0x000000130800720c */ /* 0x000fe40003f86070 */
[C---:B------:R-:W-:Y:S01]  /*1800*/  FSETP.NEU.FTZ.AND P0, PT, R21.reuse, -INF , PT ;  /* 0xff8000001500780b */ /* 0x040fe20003f1d000 */
[----:B------:R-:W-:Y:S01]  /*1810*/  @!P2 VIADD R18, R18, 0x1 ;  /* 0x000000011212a836 */ /* 0x000fe20000000000 */
[----:B------:R-:W-:Y:S01]  /*1820*/  ISETP.GE.AND P1, PT, R6, RZ, PT ;  /* 0x000000ff0600720c */ /* 0x000fe20003f26270 */
[----:B------:R-:W0:Y:S01]  /*1830*/  LDC R19, c[0x0][0x270] ;  /* 0x00009c00ff137b82 */ /* 0x000e220000000800 */
[----:B------:R-:W-:Y:S02]  /*1840*/  FSEL R6, R21, RZ, P0 ;  /* 0x000000ff15067208 */ /* 0x000fe40000000000 */
[----:B------:R-:W-:Y:S02]  /*1850*/  ISETP.GT.AND P2, PT, R2, RZ, PT ;  /* 0x000000ff0200720c */ /* 0x000fe40003f44270 */
[----:B------:R-:W-:Y:S01]  /*1860*/  ISETP.NE.AND P0, PT, R9, RZ, PT ;  /* 0x000000ff0900720c */ /* 0x000fe20003f05270 */
[----:B------:R-:W-:Y:S01]  /*1870*/  FADD.FTZ R8, -R6, R33 ;  /* 0x0000002106087221 */ /* 0x000fe20000010100 */
[----:B------:R-:W-:Y:S01]  /*1880*/  SHF.R.S32.HI R20, RZ, 0x1f, R2 ;  /* 0x0000001fff147819 */ /* 0x000fe20000011402 */
[----:B------:R-:W-:Y:S01]  /*1890*/  @P4 VIADD R18, R18, 0x1 ;  /* 0x0000000112124836 */ /* 0x000fe20000000000 */
[----:B------:R-:W-:Y:S01]  /*18a0*/  LEA.HI.SX32 R21, R2, 0x1, 0x1 ;  /* 0x0000000102157811 */ /* 0x000fe200078f0aff */
[----:B------:R-:W-:Y:S01]  /*18b0*/  FADD.FTZ R2, -R6, R32 ;  /* 0x0000002006027221 */ /* 0x000fe20000010100 */
[----:B------:R-:W-:Y:S01]  /*18c0*/  FMUL.FTZ R8, R8, 1.4426950216293334961 ;  /* 0x3fb8aa3b08087820 */ /* 0x000fe20000410000 */
[----:B------:R-:W-:-:S02]  /*18d0*/  @!P1 IMAD.MOV R18, RZ, RZ, -R18 ;  /* 0x000000ffff129224 */ /* 0x000fc400078e0a12 */
[----:B------:R-:W-:Y:S02]  /*18e0*/  FMUL.FTZ R26, R2, 1.4426950216293334961 ;  /* 0x3fb8aa3b021a7820 */ /* 0x000fe40000410000 */
[----:B------:R-:W-:Y:S02]  /*18f0*/  @!P2 IMAD.MOV R21, RZ, RZ, R20 ;  /* 0x000000ffff15a224 */ /* 0x000fe400078e0214 */
[----:B------:R-:W-:Y:S01]  /*1900*/  @!P0 LOP3.LUT R18, RZ, R9, RZ, 0x33, !PT ;  /* 0x00000009ff128212 */ /* 0x000fe200078e33ff */
[----:B------:R-:W-:Y:S04]  /*1910*/  MUFU.EX2 R8, R8 ;  /* 0x0000000800087308 */ /* 0x000fe80000000800 */
[----:B------:R-:W-:-:S04]  /*1920*/  IMAD R2, R21, R18, RZ ;  /* 0x0000001215027224 */ /* 0x000fc800078e02ff */
[----:B------:R-:W1:Y:S01]  /*1930*/  MUFU.EX2 R21, R26 ;  /* 0x0000001a00157308 */ /* 0x000e620000000800 */
[----:B------:R-:W-:Y:S02]  /*1940*/  IABS R29, R2 ;  /* 0x00000002001d7213 */ /* 0x000fe40000000000 */
[----:B0-----:R-:W-:-:S05]  /*1950*/  IABS R24, R19 ;  /* 0x0000001300187213 */ /* 0x001fca0000000000 */
[----:B------:R-:W0:Y:S01]  /*1960*/  I2F.RP R25, R29 ;  /* 0x0000001d00197306 */ /* 0x000e220000209400 */
[----:B-1----:R-:W-:-:S05]  /*1970*/  FADD.FTZ R21, R8, R21 ;  /* 0x0000001508157221 */ /* 0x002fca0000010000 */
[----:B------:R-:W1:Y:S02]  /*1980*/  SHFL.BFLY PT, R8, R21, 0x8, 0x1f ;  /* 0x0d001f0015087f89 */ /* 0x000e6400000e0000 */
[----:B------:R-:W2:Y:S08]  /*1990*/  I2F.U32.RP R20, R24 ;  /* 0x0000001800147306 */ /* 0x000eb00000209000 */
[----:B0-----:R-:W0:Y:S08]  /*19a0*/  MUFU.RCP R42, R25 ;  /* 0x00000019002a7308 */ /* 0x001e300000001000 */
[----:B--2---:R-:W2:Y:S01]  /*19b0*/  MUFU.RCP R40, R20 ;  /* 0x0000001400287308 */ /* 0x004ea20000001000 */
[----:B-1----:R-:W-:-:S05]  /*19c0*/  FADD.FTZ R8, R21, R8 ;  /* 0x0000000815087221 */ /* 0x002fca0000010000 */
[----:B------:R-:W1:Y:S01]  /*19d0*/  SHFL.BFLY PT, R31, R8, 0x4, 0x1f ;  /* 0x0c801f00081f7f89 */ /* 0x000e6200000e0000 */
[----:B0-----:R-:W-:-:S04]  /*19e0*/  VIADD R42, R42, 0xffffffe ;  /* 0x0ffffffe2a2a7836 */ /* 0x001fc80000000000 */
[----:B------:R-:W0:Y:S01]  /*19f0*/  F2I.FTZ.U32.TRUNC.NTZ R43, R42 ;  /* 0x0000002a002b7305 */ /* 0x000e22000021f000 */
[----:B--2---:R-:W-:-:S07]  /*1a00*/  VIADD R40, R40, 0xffffffe ;  /* 0x0ffffffe28287836 */ /* 0x004fce0000000000 */
[----:B------:R-:W2:Y:S01]  /*1a10*/  F2I.FTZ.U32.TRUNC.NTZ R41, R40 ;  /* 0x0000002800297305 */ /* 0x000ea2000021f000 */
[----:B------:R-:W-:Y:S02]  /*1a20*/  VIADD R20, R29, UR4 ;  /* 0x000000041d147c36 */ /* 0x000fe40008000000 */
[----:B0-----:R-:W-:Y:S02]  /*1a30*/  IMAD.MOV R18, RZ, RZ, -R43 ;  /* 0x000000ffff127224 */ /* 0x001fe400078e0a2b */
[----:B-1----:R-:W-:Y:S02]  /*1a40*/  FADD.FTZ R31, R8, R31 ;  /* 0x0000001f081f7221 */ /* 0x002fe40000010000 */
[----:B------:R-:W-:Y:S02]  /*1a50*/  IMAD R37, R18, R29, RZ ;  /* 0x0000001d12257224 */ /* 0x000fe400078e02ff */
[----:B------:R-:W-:Y:S01]  /*1a60*/  IMAD.MOV.U32 R42, RZ, RZ, RZ ;  /* 0x000000ffff2a7224 */ /* 0x000fe200078e00ff */
[----:B------:R-:W0:Y:S01]  /*1a70*/  SHFL.BFLY PT, R28, R31, 0x2, 0x1f ;  /* 0x0c401f001f1c7f89 */ /* 0x000e2200000e0000 */
[----:B--2---:R-:W-:Y:S01]  /*1a80*/  IMAD.MOV R21, RZ, RZ, -R41 ;  /* 0x000000ffff157224 */ /* 0x004fe200078e0a29 */
[----:B------:R-:W-:Y:S01]  /*1a90*/  IABS R25, R2 ;  /* 0x0000000200197213 */ /* 0x000fe20000000000 */
[----:B------:R-:W-:Y:S01]  /*1aa0*/  IMAD.HI.U32 R37, R43, R37, R42 ;  /* 0x000000252b257227 */ /* 0x000fe200078e002a */
[----:B------:R-:W-:-:S03]  /*1ab0*/  IABS R26, R20 ;  /* 0x00000014001a7213 */ /* 0x000fc60000000000 */
[----:B------:R-:W-:Y:S02]  /*1ac0*/  IMAD R21, R21, R24, RZ ;  /* 0x0000001815157224 */ /* 0x000fe400078e02ff */
[----:B------:R-:W-:Y:S02]  /*1ad0*/  IMAD.MOV.U32 R40, RZ, RZ, RZ ;  /* 0x000000ffff287224 */ /* 0x000fe400078e00ff */
[----:B------:R-:W-:Y:S02]  /*1ae0*/  IMAD.MOV R25, RZ, RZ, -R25 ;  /* 0x000000ffff197224 */ /* 0x000fe400078e0a19 */
[----:B------:R-:W-:Y:S01]  /*1af0*/  IMAD.HI.U32 R30, R37, R26, RZ ;  /* 0x0000001a251e7227 */ /* 0x000fe200078e00ff */
[----:B------:R-:W-:Y:S02]  /*1b00*/  IABS R18, R19 ;  /* 0x0000001300127213 */ /* 0x000fe40000000000 */
[----:B------:R-:W-:Y:S01]  /*1b10*/  IABS R8, R4 ;  /* 0x0000000400087213 */ /* 0x000fe20000000000 */
[----:B------:R-:W-:-:S04]  /*1b20*/  IMAD.HI.U32 R21, R41, R21, R40 ;  /* 0x0000001529157227 */ /* 0x000fc800078e0028 */
[----:B------:R-:W-:Y:S02]  /*1b30*/  IMAD R36, R30, R25, R26 ;  /* 0x000000191e247224 */ /* 0x000fe400078e021a */
[----:B------:R-:W-:Y:S02]  /*1b40*/  IMAD.MOV R25, RZ, RZ, -R18 ;  /* 0x000000ffff197224 */ /* 0x000fe400078e0a12 */
[----:B------:R-:W-:Y:S01]  /*1b50*/  IMAD.HI.U32 R18, R21, R8, RZ ;  /* 0x0000000815127227 */ /* 0x000fe200078e00ff */
[----:B------:R-:W-:-:S03]  /*1b60*/  ISETP.GT.U32.AND P4, PT, R29, R36, PT ;  /* 0x000000241d00720c */ /* 0x000fc60003f84070 */
[----:B------:R-:W-:-:S04]  /*1b70*/  IMAD.HI.U32 R21, R21, R26, RZ ;  /* 0x0000001a15157227 */ /* 0x000fc800078e00ff */
[----:B0-----:R-:W-:Y:S01]  /*1b80*/  FADD.FTZ R31, R31, R28 ;  /* 0x0000001c1f1f7221 */ /* 0x001fe20000010000 */
[-C--:B------:R-:W-:Y:S02]  /*1b90*/  IMAD R37, R18, R25.reuse, R8 ;  /* 0x0000001912257224 */ /* 0x080fe400078e0208 */
[----:B------:R-:W-:-:S03]  /*1ba0*/  IMAD R25, R21, R25, R26 ;  /* 0x0000001915197224 */ /* 0x000fc600078e021a */
[C---:B------:R-:W-:Y:S01]  /*1bb0*/  ISETP.GT.U32.AND P1, PT, R24.reuse, R37, PT ;  /* 0x000000251800720c */ /* 0x040fe20003f24070 */
[----:B------:R-:W0:Y:S01]  /*1bc0*/  SHFL.BFLY PT, R8, R31, 0x1, 0x1f ;  /* 0x0c201f001f087f89 */ /* 0x000e2200000e0000 */
[----:B------:R-:W-:Y:S01]  /*1bd0*/  ISETP.GT.U32.AND P5, PT, R24, R25, PT ;  /* 0x000000191800720c */ /* 0x000fe20003fa4070 */
[----:B------:R-:W-:-:S05]  /*1be0*/  @!P4 IMAD.IADD R36, R36, 0x1, -R29 ;  /* 0x000000012424c824 */ /* 0x000fca00078e0a1d */
[----:B------:R-:W-:Y:S01]  /*1bf0*/  ISETP.GE.U32.AND P0, PT, R36, R29, PT ;  /* 0x0000001d2400720c */ /* 0x000fe20003f06070 */
[----:B------:R-:W-:-:S04]  /*1c00*/  @!P4 VIADD R30, R30, 0x1 ;  /* 0x000000011e1ec836 */ /* 0x000fc80000000000 */
[--C-:B------:R-:W-:Y:S02]  /*1c10*/  @!P1 IMAD.IADD R37, R37, 0x1, -R24.reuse ;  /* 0x0000000125259824 */ /* 0x100fe400078e0a18 */
[----:B------:R-:W-:Y:S01]  /*1c20*/  @!P5 IMAD.IADD R25, R25, 0x1, -R24 ;  /* 0x000000011919d824 */ /* 0x000fe200078e0a18 */
[----:B------:R-:W-:Y:S02]  /*1c30*/  LOP3.LUT R26, R20, R29, RZ, 0x3c, !PT ;  /* 0x0000001d141a7212 */ /* 0x000fe400078e3cff */
[-C--:B------:R-:W-:Y:S02]  /*1c40*/  ISETP.GE.U32.AND P4, PT, R37, R24.reuse, PT ;  /* 0x000000182500720c */ /* 0x080fe40003f86070 */
[-C--:B------:R-:W-:Y:S02]  /*1c50*/  LOP3.LUT R4, R4, R19.reuse, RZ, 0x3c, !PT ;  /* 0x0000001304047212 */ /* 0x080fe400078e3cff */
[----:B------:R-:W-:Y:S02]  /*1c60*/  ISETP.GE.U32.AND P6, PT, R25, R24, PT ;  /* 0x000000181900720c */ /* 0x000fe40003fc6070 */
[----:B------:R-:W-:Y:S01]  /*1c70*/  LOP3.LUT R20, R20, R19, RZ, 0x3c, !PT ;  /* 0x0000001314147212 */ /* 0x000fe200078e3cff */
[----:B------:R-:W-:Y:S01]  /*1c80*/  @P0 VIADD R30, R30, 0x1 ;  /* 0x000000011e1e0836 */ /* 0x000fe20000000000 */
[----:B------:R-:W-:Y:S01]  /*1c90*/  ISETP.GE.AND P0, PT, R4, RZ, PT ;  /* 0x000000ff0400720c */ /* 0x000fe20003f06270 */
[----:B------:R-:W-:Y:S01]  /*1ca0*/  @!P5 VIADD R21, R21, 0x1 ;  /* 0x000000011515d836 */ /* 0x000fe20000000000 */
[----:B------:R-:W-:Y:S01]  /*1cb0*/  ISETP.GT.AND P5, PT, R3, RZ, PT ;  /* 0x000000ff0300720c */ /* 0x000fe20003fa4270 */
[----:B------:R-:W-:Y:S01]  /*1cc0*/  @!P1 VIADD R18, R18, 0x1 ;  /* 0x0000000112129836 */ /* 0x000fe20000000000 */
[----:B------:R-:W-:Y:S01]  /*1cd0*/  ISETP.GE.AND P1, PT, R20, RZ, PT ;  /* 0x000000ff1400720c */ /* 0x000fe20003f26270 */
[----:B------:R-:W1:Y:S01]  /*1ce0*/  LDC.U8 R4, c[0x0][0x3d9] ;  /* 0x0000f640ff047b82 */ /* 0x000e620000000000 */
[----:B0-----:R-:W-:Y:S01]  /*1cf0*/  FADD.FTZ R31, R31, R8 ;  /* 0x000000081f1f7221 */ /* 0x001fe20000010000 */
[----:B------:R-:W-:Y:S01]  /*1d00*/  @P4 VIADD R18, R18, 0x1 ;  /* 0x0000000112124836 */ /* 0x000fe20000000000 */
[----:B------:R-:W-:-:S02]  /*1d10*/  ISETP.GE.AND P2, PT, R26, RZ, PT ;  /* 0x000000ff1a00720c */ /* 0x000fc40003f46270 */
[----:B------:R-:W-:Y:S02]  /*1d20*/  SHF.R.S32.HI R20, RZ, 0x1f, R3 ;  /* 0x0000001fff147819 */ /* 0x000fe40000011403 */
[----:B------:R-:W-:Y:S01]  /*1d30*/  FSETP.NE.FTZ.AND P4, PT, R31, RZ, PT ;  /* 0x000000ff1f00720b */ /* 0x000fe20003f95000 */
[----:B------:R-:W-:Y:S01]  /*1d40*/  @P6 VIADD R21, R21, 0x1 ;  /* 0x0000000115156836 */ /* 0x000fe20000000000 */
[----:B------:R-:W-:Y:S01]  /*1d50*/  LEA.HI.SX32 R8, R3, 0x1, 0x1 ;  /* 0x0000000103087811 */ /* 0x000fe200078f0aff */
[----:B------:R-:W-:Y:S01]  /*1d60*/  @!P5 IMAD.MOV R8, RZ, RZ, R20 ;  /* 0x000000ffff08d224 */ /* 0x000fe200078e0214 */
[----:B------:R-:W-:Y:S01]  /*1d70*/  ISETP.NE.AND P6, PT, R2, RZ, PT ;  /* 0x000000ff0200720c */ /* 0x000fe20003fc5270 */
[----:B------:R-:W-:Y:S01]  /*1d80*/  @!P0 IMAD.MOV R18, RZ, RZ, -R18 ;  /* 0x000000ffff128224 */ /* 0x000fe200078e0a12 */
[----:B------:R-:W-:Y:S01]  /*1d90*/  ISETP.NE.AND P5, PT, R19, RZ, PT ;  /* 0x000000ff1300720c */ /* 0x000fe20003fa5270 */
[----:B------:R-:W-:Y:S01]  /*1da0*/  @!P1 IMAD.MOV R21, RZ, RZ, -R21 ;  /* 0x000000ffff159224 */ /* 0x000fe200078e0a15 */
[----:B------:R-:W-:Y:S01]  /*1db0*/  LOP3.LUT R20, RZ, R19, RZ, 0x33, !PT ;  /* 0x00000013ff147212 */ /* 0x000fe200078e33ff */
[----:B------:R-:W-:-:S03]  /*1dc0*/  IMAD.MOV.U32 R25, RZ, RZ, R30 ;  /* 0x000000ffff197224 */ /* 0x000fc600078e001e */
[C---:B------:R-:W-:Y:S02]  /*1dd0*/  SEL R18, R20.reuse, R18, !P5 ;  /* 0x0000001214127207 */ /* 0x040fe40006800000 */
[----:B------:R-:W-:Y:S01]  /*1de0*/  SEL R20, R20, R21, !P5 ;  /* 0x0000001514147207 */ /* 0x000fe20006800000 */
[----:B------:R-:W-:Y:S01]  /*1df0*/  @!P2 IMAD.MOV R25, RZ, RZ, -R25 ;  /* 0x000000ffff19a224 */ /* 0x000fe200078e0a19 */
[----:B------:R-:W-:Y:S01]  /*1e00*/  LOP3.LUT P5, RZ, R10, 0xf, RZ, 0xc0, !PT ;  /* 0x0000000f0aff7812 */ /* 0x000fe200078ac0ff */
[----:B------:R-:W0:Y:S01]  /*1e10*/  @P4 MUFU.LG2 R31, R31 ;  /* 0x0000001f001f4308 */ /* 0x000e220000000c00 */
[----:B------:R-:W-:Y:S02]  /*1e20*/  ISETP.GT.AND P2, PT, R2, RZ, PT ;  /* 0x000000ff0200720c */ /* 0x000fe40003f44270 */
[----:B------:R-:W-:Y:S02]  /*1e30*/  ISETP.GT.OR P5, PT, R10, 0x7f, P5 ;  /* 0x0000007f0a00780c */ /* 0x000fe40002fa4670 */
[----:B-1----:R-:W-:-:S02]  /*1e40*/  ISETP.NE.AND P0, PT, R4, RZ, PT ;  /* 0x000000ff0400720c */ /* 0x002fc40003f05270 */
[----:B------:R-:W-:Y:S02]  /*1e50*/  @!P6 LOP3.LUT R25, RZ, R29, RZ, 0x33, !PT ;  /* 0x0000001dff19e212 */ /* 0x000fe400078e33ff */
[----:B------:R-:W-:Y:S02]  /*1e60*/  SHF.R.S32.HI R24, RZ, 0x1f, R2 ;  /* 0x0000001fff187819 */ /* 0x000fe40000011402 */
[----:B------:R-:W-:Y:S02]  /*1e70*/  SEL R9, R9, 0x1, !P0 ;  /* 0x0000000109097807 */ /* 0x000fe40004000000 */
[----:B------:R-:W-:Y:S02]  /*1e80*/  ISETP.LT.U32.AND P1, PT, R22, R25, PT ;  /* 0x000000191600720c */ /* 0x000fe40003f21070 */
[----:B------:R-:W-:Y:S01]  /*1e90*/  SHF.R.S32.HI R21, RZ, 0x1f, R25 ;  /* 0x0000001fff157819 */ /* 0x000fe20000011419 */
[----:B------:R-:W-:Y:S01]  /*1ea0*/  IMAD R29, R18, R9, RZ ;  /* 0x00000009121d7224 */ /* 0x000fe200078e02ff */
[----:B------:R-:W-:Y:S01]  /*1eb0*/  LEA.HI.SX32 R4, R2, 0x1, 0x1 ;  /* 0x0000000102047811 */ /* 0x000fe200078f0aff */
[----:B------:R-:W-:Y:S01]  /*1ec0*/  @!P2 IMAD.MOV R4, RZ, RZ, R24 ;  /* 0x000000ffff04a224 */ /* 0x000fe200078e0218 */
[----:B------:R-:W-:Y:S01]  /*1ed0*/  ISETP.LT.AND.EX P1, PT, R23, R21, PT, P1 ;  /* 0x000000151700720c */ /* 0x000fe20003f21310 */
[----:B------:R-:W-:Y:S01]  /*1ee0*/  IMAD R37, R20, R9, RZ ;  /* 0x0000000914257224 */ /* 0x000fe200078e02ff */
[----:B------:R-:W-:Y:S01]  /*1ef0*/  BSSY B1, `(.L_x_106) ;  /* 0x00001cf000017945 */ /* 0x000fe20003800000 */
[----:B------:R-:W-:-:S02]  /*1f00*/  IMAD.MOV.U32 R30, RZ, RZ, 0x7f800000 ;  /* 0x7f800000ff1e7424 */ /* 0x000fc400078e00ff */
[----:B0-----:R-:W-:Y:S01]  /*1f10*/  @P4 FFMA.FTZ R30, R31, 0.69314718246459960938, R6 ;  /* 0x3f3172181f1e4823 */ /* 0x001fe20000010006 */
        /* <DEDUP_REMOVED lines=40> */
[----:B------:R-:W-:Y:S05]  /*21a0*/  CALL.REL.NOINC `($__internal_2_$__cuda_sm20_div_s64) ;  /* 0x0000002000dc7944 */ /* 0x000fea0003c00000 */
        /* <DEDUP_REMOVED lines=9> */
.L_x_110:
        /* <DEDUP_REMOVED lines=22> */
.L_x_111:
[----:B------:R-:W-:Y:S05]  /*23a0*/  BSYNC B0 ;  /* 0x0000000000007941 */ /* 0x000fea0003800000 */
.L_x_109:
        /* <DEDUP_REMOVED lines=19> */
.L_x_113:
        /* <DEDUP_REMOVED lines=22> */
.L_x_114:
[----:B------:R-:W-:Y:S05]  /*2640*/  BSYNC B0 ;  /* 0x0000000000007941 */ /* 0x000fea0003800000 */
.L_x_112:
        /* <DEDUP_REMOVED lines=11> */
[----:B------:R-:W-:Y:S05]  /*2700*/  CALL.REL.NOINC `($__internal_2_$__cuda_sm20_div_s64) ;  /* 0x0000001c00847944 */ /* 0x000fea0003c00000 */
[----:B------:R-:W-:-:S04]  /*2710*/  IADD3 R19, P0, RZ, -R22, RZ ;  /* 0x80000016ff137210 */ /* 0x000fc80007f1e0ff */
[----:B------:R-:W-:Y:S01]  /*2720*/  IADD3.X R18, RZ, ~R23, RZ, P0, !PT ;  /* 0x80000017ff127210 */ /* 0x000fe200007fe4ff */
[----:B------:R-:W-:-:S04]  /*2730*/  IMAD.WIDE.U32 R42, R5, R19, R42 ;  /* 0x00000013052a7225 */ /* 0x000fc800078e002a */
[----:B------:R-:W-:-:S04]  /*2740*/  IMAD R18, R18, R5, RZ ;  /* 0x0000000512127224 */ /* 0x000fc800078e02ff */
[----:B------:R-:W-:-:S05]  /*2750*/  IMAD R4, R4, R19, R18 ;  /* 0x0000001304047224 */ /* 0x000fca00078e0212 */
[----:B------:R-:W-:Y:S01]  /*2760*/  IADD3 R4, R43, R4, RZ ;  /* 0x000000042b047210 */ /* 0x000fe20007ffe0ff */
[----:B------:R-:W-:Y:S05]  /*2770*/  BRA `(.L_x_117) ;  /* 0x0000000000587947 */ /* 0x000fea0003800000 */
.L_x_116:
        /* <DEDUP_REMOVED lines=22> */
.L_x_117:
[----:B------:R-:W-:Y:S05]  /*28e0*/  BSYNC B0 ;  /* 0x0000000000007941 */ /* 0x000fea0003800000 */
.L_x_115:
        /* <DEDUP_REMOVED lines=38> */
[----:B------:R-:W-:Y:S05]  /*2b50*/  CALL.REL.NOINC `($__internal_2_$__cuda_sm20_div_s64) ;  /* 0x0000001800707944 */ /* 0x000fea0003c00000 */
        /* <DEDUP_REMOVED lines=12> */
.L_x_119:
        /* <DEDUP_REMOVED lines=23> */
.L_x_120:
[----:B------:R-:W-:Y:S05]  /*2d90*/  BSYNC B0 ;  /* 0x0000000000007941 */ /* 0x000fea0003800000 */
.L_x_118:
        /* <DEDUP_REMOVED lines=18> */
.L_x_122:
        /* <DEDUP_REMOVED lines=22> */
.L_x_123:
[----:B------:R-:W-:Y:S05]  /*3020*/  BSYNC B0 ;  /* 0x0000000000007941 */ /* 0x000fea0003800000 */
.L_x_121:
        /* <DEDUP_REMOVED lines=22> */
.L_x_125:
        /* <DEDUP_REMOVED lines=23> */
.L_x_126:
[----:B------:R-:W-:Y:S05]  /*3300*/  BSYNC B0 ;  /* 0x0000000000007941 */ /* 0x000fea0003800000 */
.L_x_124:
        /* <DEDUP_REMOVED lines=39> */
.L_x_128:
        /* <DEDUP_REMOVED lines=23> */
.L_x_129:
[----:B------:R-:W-:Y:S05]  /*36f0*/  BSYNC B0 ;  /* 0x0000000000007941 */ /* 0x000fea0003800000 */
.L_x_127:
        /* <DEDUP_REMOVED lines=29> */
.L_x_131:
        /* <DEDUP_REMOVED lines=23> */
.L_x_132:
[----:B------:R-:W-:Y:S05]  /*3a40*/  BSYNC B0 ;  /* 0x0000000000007941 */ /* 0x000fea0003800000 */
.L_x_130:
        /* <DEDUP_REMOVED lines=21> */
.L_x_108:
[----:B------:R-:W-:Y:S02]  /*3ba0*/  ULDC.64 UR4, c[0x0][0x2b0] ;  /* 0x0000ac0000047ab9 */ /* 0x000fe40000000a00 */
[----:B------:R-:W-:-:S04]  /*3bb0*/  LEA R2, P0, R36, UR4, 0x2 ;  /* 0x0000000424027c11 */ /* 0x000fc8000f8010ff */
[----:B------:R-:W-:-:S05]  /*3bc0*/  LEA.HI.X R3, R36, UR5, R37, 0x2, P0 ;  /* 0x0000000524037c11 */ /* 0x000fca00080f1425 */
[----:B------:R0:W-:Y:S04]  /*3bd0*/  STG.E desc[UR8][R2.64], R30 ;  /* 0x0000001e02007986 */ /* 0x0001e8000c101908 */
.L_x_107:
[----:B------:R-:W-:Y:S05]  /*3be0*/  BSYNC B1 ;  /* 0x0000000000017941 */ /* 0x000fea0003800000 */
.L_x_106:
[----:B------:R-:W2:Y:S01]  /*3bf0*/  LDC R0, c[0x0][0x3c4] ;  /* 0x0000f100ff007b82 */ /* 0x000ea20000000800 */
[C---:B0-----:R-:W-:Y:S01]  /*3c00*/  VIADD R3, R35.reuse, 0x10 ;  /* 0x0000001023037836 */ /* 0x041fe20000000000 */
[----:B-1----:R-:W-:Y:S01]  /*3c10*/  HFMA2.MMA R5, -RZ, RZ, 0, 0 ;  /* 0x00000000ff057435 */ /* 0x002fe200000001ff */
[C---:B------:R-:W-:Y:S01]  /*3c20*/  IMAD.SHL.U32 R16, R35.reuse, 0x4, RZ ;  /* 0x0000000423107824 */ /* 0x040fe200078e00ff */
[-C--:B--2---:R-:W-:Y:S02]  /*3c30*/  ISETP.GE.OR P0, PT, R35, R0.reuse, P3 ;  /* 0x000000002300720c */ /* 0x084fe40001f06670 */
[----:B------:R-:W-:-:S11]  /*3c40*/  ISETP.GE.OR P3, PT, R3, R0, P3 ;  /* 0x000000000300720c */ /* 0x000fd60001f66670 */
[C---:B------:R-:W-:Y:S02]  /*3c50*/  @!P0 FADD.FTZ R3, -R30.reuse, R33 ;  /* 0x000000211e038221 */ /* 0x040fe40000010100 */
[----:B------:R-:W-:Y:S02]  /*3c60*/  @!P3 FADD.FTZ R30, -R30, R32 ;  /* 0x000000201e1eb221 */ /* 0x000fe40000010100 */
[----:B------:R-:W-:Y:S02]  /*3c70*/  @!P0 FMUL.FTZ R3, R3, 1.4426950216293334961 ;  /* 0x3fb8aa3b03038820 */ /* 0x000fe40000410000 */
[----:B------:R-:W-:Y:S02]  /*3c80*/  @!P3 FMUL.FTZ R11, R30, 1.4426950216293334961 ;  /* 0x3fb8aa3b1e0bb820 */ /* 0x000fe40000410000 */
[----:B------:R-:W0:Y:S08]  /*3c90*/  @!P0 MUFU.EX2 R9, R3 ;  /* 0x0000000300098308 */ /* 0x000e300000000800 */
[----:B------:R-:W1:Y:S01]  /*3ca0*/  @!P3 MUFU.EX2 R11, R11 ;  /* 0x0000000b000bb308 */ /* 0x000e620000000800 */
[----:B0-----:R0:W-:Y:S01]  /*3cb0*/  @!P0 STS [R34], R9 ;  /* 0x0000000922008388 */ /* 0x0011e20000000800 */
[----:B------:R-:W-:-:S02]  /*3cc0*/  ISETP.GE.AND P0, PT, R0, 0x1, PT ;  /* 0x000000010000780c */ /* 0x000fc40003f06270 */
[----:B------:R-:W-:Y:S02]  /*3cd0*/  CS2R R2, SRZ ;  /* 0x0000000000027805 */ /* 0x000fe4000001ff00 */
[----:B------:R-:W-:Y:S01]  /*3ce0*/  MOV R0, RZ ;  /* 0x000000ff00007202 */ /* 0x000fe20000000f00 */
[----:B-1----:R0:W-:Y:S01]  /*3cf0*/  @!P3 STS [R34+0x240], R11 ;  /* 0x0002400b2200b388 */ /* 0x0021e20000000800 */
[----:B------:R-:W-:Y:S07]  /*3d00*/  BAR.SYNC.DEFER_BLOCKING 0x0 ;  /* 0x0000000000007b1d */ /* 0x000fee0000010000 */
[----:B------:R-:W-:Y:S05]  /*3d10*/  @!P0 BRA `(.L_x_133) ;  /* 0x0000000000a88947 */ /* 0x000fea0003800000 */
[----:B------:R-:W1:Y:S01]  /*3d20*/  S2UR UR6, SR_CgaCtaId ;  /* 0x00000000000679c3 */ /* 0x000e620000008800 */
[----:B------:R-:W-:Y:S01]  /*3d30*/  ULDC UR10, c[0x0][0x2dc] ;  /* 0x0000b700000a7ab9 */ /* 0x000fe20000000800 */
[----:B------:R-:W-:Y:S01]  /*3d40*/  IMAD R15, R7, 0x40, R16 ;  /* 0x00000040070f7824 */ /* 0x000fe200078e0210 */
[----:B------:R-:W-:Y:S01]  /*3d50*/  UIMAD UR4, UR7, UR10, URZ ;  /* 0x0000000a070472a4 */ /* 0x000fe2000f8e023f */
[C---:B------:R-:W-:Y:S01]  /*3d60*/  VIADD R4, R12.reuse, -UR7 ;  /* 0x800000070c047c36 */ /* 0x040fe20008000000 */
[----:B0-----:R-:W-:Y:S01]  /*3d70*/  CS2R R8, SRZ ;  /* 0x0000000000087805 */ /* 0x001fe2000001ff00 */
        /* <DEDUP_REMOVED lines=17> */
.L_x_136:
        /* <DEDUP_REMOVED lines=10> */
.L_x_135:
[----:B------:R-:W-:Y:S05]  /*3f30*/  BSYNC B0 ;  /* 0x0000000000007941 */ /* 0x000fea0003800000 */
.L_x_134:
        /* <DEDUP_REMOVED lines=8> */
.L_x_133:
[----:B------:R-:W-:-:S04]  /*3fc0*/  IADD3 R7, R7, UR7, RZ ;  /* 0x0000000707077c10 */ /* 0x000fc8000fffe0ff */
[----:B------:R-:W-:-:S13]  /*3fd0*/  ISETP.GE.AND P0, PT, R7, R12, PT ;  /* 0x0000000c0700720c */ /* 0x000fda0003f06270 */
[----:B------:R-:W-:Y:S05]  /*3fe0*/  @P0 EXIT ;  /* 0x000000000000094d */ /* 0x000fea0003800000 */
[----:B------:R-:W-:Y:S02]  /*3ff0*/  ULDC UR4, c[0x0][0x2d0] ;  /* 0x0000b40000047ab9 */ /* 0x000fe40000000800 */
[----:B------:R-:W-:-:S13]  /*4000*/  ISETP.GE.AND P0, PT, R16, UR4, PT ;  /* 0x0000000410007c0c */ /* 0x000fda000bf06270 */
[----:B------:R-:W-:Y:S05]  /*4010*/  @P0 EXIT ;  /* 0x000000000000094d */ /* 0x000fea0003800000 */
[----:B0-----:R-:W0:Y:S01]  /*4020*/  LDC R9, c[0x0][0x2c4] ;  /* 0x0000b100ff097b82 */ /* 0x001e220000000800 */
[----:B------:R-:W-:Y:S01]  /*4030*/  ULDC UR4, c[0x0][0x270] ;  /* 0x00009c0000047ab9 */ /* 0x000fe20000000800 */
[----:B------:R-:W-:Y:S02]  /*4040*/  IABS R13, R7 ;  /* 0x00000007000d7213 */ /* 0x000fe40000000000 */
[----:B------:R-:W-:Y:S02]  /*4050*/  SHF.R.S32.HI R17, RZ, 0x1f, R16 ;  /* 0x0000001fff117819 */ /* 0x000fe40000011410 */
[----:B------:R-:W-:Y:S01]  /*4060*/  F2FP.F16.F32.PACK_AB R5, R2, R5 ;  /* 0x000000050205723e */ /* 0x000fe200000000ff */
[----:B0-----:R-:W-:Y:S01]  /*4070*/  IMAD R10, R9, UR4, RZ ;  /* 0x00000004090a7c24 */ /* 0x001fe2000f8e02ff */
[----:B------:R-:W-:-:S04]  /*4080*/  ULDC.64 UR4, c[0x0][0x290] ;  /* 0x0000a40000047ab9 */ /* 0x000fc80000000a00 */
[-C--:B------:R-:W-:Y:S02]  /*4090*/  IABS R12, R10.reuse ;  /* 0x0000000a000c7213 */ /* 0x080fe40000000000 */
[----:B------:R-:W-:Y:S02]  /*40a0*/  IABS R6, R10 ;  /* 0x0000000a00067213 */ /* 0x000fe40000000000 */
[----:B------:R-:W0:Y:S03]  /*40b0*/  I2F.RP R8, R12 ;  /* 0x0000000c00087306 */ /* 0x000e260000209400 */
[----:B------:R-:W-:-:S05]  /*40c0*/  IMAD.MOV R6, RZ, RZ, -R6 ;  /* 0x000000ffff067224 */ /* 0x000fca00078e0a06 */
[----:B0-----:R-:W0:Y:S02]  /*40d0*/  MUFU.RCP R14, R8 ;  /* 0x00000008000e7308 */ /* 0x001e240000001000 */
[----:B0-----:R-:W-:Y:S01]  /*40e0*/  VIADD R14, R14, 0xffffffe ;  /* 0x0ffffffe0e0e7836 */ /* 0x001fe20000000000 */
[----:B------:R-:W-:-:S05]  /*40f0*/  IABS R8, R9 ;  /* 0x0000000900087213 */ /* 0x000fca0000000000 */
[----:B------:R0:W1:Y:S02]  /*4100*/  F2I.FTZ.U32.TRUNC.NTZ R15, R14 ;  /* 0x0000000e000f7305 */ /* 0x000064000021f000 */
[----:B0-----:R-:W-:Y:S01]  /*4110*/  HFMA2.MMA R14, -RZ, RZ, 0, 0 ;  /* 0x00000000ff0e7435 */ /* 0x001fe200000001ff */
[----:B-1----:R-:W-:-:S04]  /*4120*/  IMAD.MOV R11, RZ, RZ, -R15 ;  /* 0x000000ffff0b7224 */ /* 0x002fc800078e0a0f */
[----:B------:R-:W-:-:S05]  /*4130*/  IMAD R4, R11, R12, RZ ;  /* 0x0000000c0b047224 */ /* 0x000fca00078e02ff */
        /* <DEDUP_REMOVED lines=62> */
        .weak           $__internal_2_$__cuda_sm20_div_s64
        .type           $__internal_2_$__cuda_sm20_div_s64,@function
        .size           $__internal_2_$__cuda_sm20_div_s64,(.L_x_7834 - $__internal_2_$__cuda_sm20_div_s64)
$__internal_2_$__cuda_sm20_div_s64:
        /* <DEDUP_REMOVED lines=32> */
[----:B------:R-:W-:Y:S02]  /*4720*/  SEL R21, R21, R24, !P2 ;  /* 0x0000001815157207 */ /* 0x000fe40005000000 */
[----:B------:R-:W-:Y:S01]  /*4730*/  IADD3.X R24, RZ, ~R19, RZ, P1, !PT ;  /* 0x80000013ff187210 */ /* 0x000fe20000ffe4ff */
[----:B------:R-:W-:-:S04]  /*4740*/  IMAD.HI.U32 R29, P5, R23, R22, R40 ;  /* 0x00000016171d7227 */ /* 0x000fc800078a0028 */
[CC--:B------:R-:W-:Y:S02]  /*4750*/  IMAD R22, R23.reuse, R20.reuse, RZ ;  /* 0x0000001417167224 */ /* 0x0c0fe400078e02ff */
[----:B------:R-:W-:-:S03]  /*4760*/  IMAD.HI.U32 R20, R23, R20, RZ ;  /* 0x0000001417147227 */ /* 0x000fc600078e00ff */
[----:B------:R-:W-:Y:S01]  /*4770*/  IADD3 R22, P4, R22, R29, RZ ;  /* 0x0000001d16167210 */ /* 0x000fe20007f9e0ff */
[----:B------:R-:W-:Y:S01]  /*4780*/  IMAD.X R23, R20, 0x1, R23, P6 ;  /* 0x0000000114177824 */ /* 0x000fe200030e0617 */
[----:B------:R-:W-:Y:S01]  /*4790*/  SEL R20, R24, R19, !P2 ;  /* 0x0000001318147207 */ /* 0x000fe20005000000 */
[----:B------:R-:W-:Y:S02]  /*47a0*/  IMAD.MOV.U32 R41, RZ, RZ, RZ ;  /* 0x000000ffff297224 */ /* 0x000fe400078e00ff */
[----:B------:R-:W-:Y:S01]  /*47b0*/  IMAD.HI.U32 R40, R22, R21, RZ ;  /* 0x0000001516287227 */ /* 0x000fe200078e00ff */
[----:B------:R-:W-:-:S03]  /*47c0*/  IADD3.X R23, RZ, RZ, R23, P4, P5 ;  /* 0x000000ffff177210 */ /* 0x000fc600027ea417 */
        /* <DEDUP_REMOVED lines=10> */
[-C--:B------:R-:W-:Y:S01]  /*4870*/  ISETP.GE.U32.AND P4, PT, R21, R44.reuse, PT ;  /* 0x0000002c1500720c */ /* 0x080fe20003f86070 */
[-C--:B------:R-:W-:Y:S01]  /*4880*/  IMAD R23, R29, R44.reuse, R22 ;  /* 0x0000002c1d177224 */ /* 0x080fe200078e0216 */
[----:B------:R-:W-:-:S04]  /*4890*/  IADD3 R22, P2, R21, -R44, RZ ;  /* 0x8000002c15167210 */ /* 0x000fc80007f5e0ff */
[----:B------:R-:W-:Y:S02]  /*48a0*/  IADD3.X R20, ~R23, R20, RZ, P1, !PT ;  /* 0x0000001417147210 */ /* 0x000fe40000ffe5ff */
[----:B------:R-:W-:Y:S02]  /*48b0*/  IADD3 R24, P1, R31, 0x1, RZ ;  /* 0x000000011f187810 */ /* 0x000fe40007f3e0ff */
[C---:B------:R-:W-:Y:S01]  /*48c0*/  ISETP.GE.U32.AND.EX P4, PT, R20.reuse, R45, PT, P4 ;  /* 0x0000002d1400720c */ /* 0x040fe20003f86140 */
[----:B------:R-:W-:Y:S02]  /*48d0*/  IMAD.X R23, R20, 0x1, ~R45, P2 ;  /* 0x0000000114177824 */ /* 0x000fe400010e0e2d */
[----:B------:R-:W-:Y:S01]  /*48e0*/  IMAD.X R40, RZ, RZ, R29, P1 ;  /* 0x000000ffff287224 */ /* 0x000fe200008e061d */
[----:B------:R-:W-:Y:S02]  /*48f0*/  SEL R22, R22, R21, P4 ;  /* 0x0000001516167207 */ /* 0x000fe40002000000 */
[----:B------:R-:W-:-:S02]  /*4900*/  SEL R24, R24, R31, P4 ;  /* 0x0000001f18187207 */ /* 0x000fc40002000000 */
[----:B------:R-:W-:Y:S02]  /*4910*/  SEL R23, R23, R20, P4 ;  /* 0x0000001417177207 */ /* 0x000fe40002000000 */
[----:B------:R-:W-:Y:S02]  /*4920*/  ISETP.GE.U32.AND P1, PT, R22, R44, PT ;  /* 0x0000002c1600720c */ /* 0x000fe40003f26070 */
[----:B------:R-:W-:Y:S02]  /*4930*/  SEL R40, R40, R29, P4 ;  /* 0x0000001d28287207 */ /* 0x000fe40002000000 */
[----:B------:R-:W-:Y:S02]  /*4940*/  IADD3 R21, P2, R24, 0x1, RZ ;  /* 0x0000000118157810 */ /* 0x000fe40007f5e0ff */
[----:B------:R-:W-:Y:S02]  /*4950*/  ISETP.GE.U32.AND.EX P1, PT, R23, R45, PT, P1 ;  /* 0x0000002d1700720c */ /* 0x000fe40003f26110 */
[----:B------:R-:W-:Y:S01]  /*4960*/  LOP3.LUT R20, R25, R19, RZ, 0x3c, !PT ;  /* 0x0000001319147212 */ /* 0x000fe200078e3cff */
[----:B------:R-:W-:Y:S01]  /*4970*/  IMAD.X R23, RZ, RZ, R40, P2 ;  /* 0x000000ffff177224 */ /* 0x000fe200010e0628 */
[----:B------:R-:W-:-:S02]  /*4980*/  SEL R21, R21, R24, P1 ;  /* 0x0000001815157207 */ /* 0x000fc40000800000 */
[----:B------:R-:W-:Y:S02]  /*4990*/  ISETP.GE.AND P4, PT, R20, RZ, PT ;  /* 0x000000ff1400720c */ /* 0x000fe40003f86270 */
[----:B------:R-:W-:Y:S02]  /*49a0*/  SEL R23, R23, R40, P1 ;  /* 0x0000002817177207 */ /* 0x000fe40000800000 */
[----:B------:R-:W-:Y:S02]  /*49b0*/  IADD3 R22, P2, RZ, -R21, RZ ;  /* 0x80000015ff167210 */ /* 0x000fe40007f5e0ff */
[----:B------:R-:W-:Y:S02]  /*49c0*/  ISETP.NE.U32.AND P1, PT, R28, RZ, PT ;  /* 0x000000ff1c00720c */ /* 0x000fe40003f25070 */
[----:B------:R-:W-:Y:S02]  /*49d0*/  IADD3.X R20, RZ, ~R23, RZ, P2, !PT ;  /* 0x80000017ff147210 */ /* 0x000fe400017fe4ff */
[----:B------:R-:W-:-:S02]  /*49e0*/  ISETP.NE.AND.EX P1, PT, R25, RZ, PT, P1 ;  /* 0x000000ff1900720c */ /* 0x000fc40003f25310 */
[----:B------:R-:W-:Y:S02]  /*49f0*/  SEL R20, R20, R23, !P4 ;  /* 0x0000001714147207 */ /* 0x000fe40006000000 */
[----:B------:R-:W-:Y:S01]  /*4a00*/  SEL R22, R22, R21, !P4 ;  /* 0x0000001516167207 */ /* 0x000fe20006000000 */
[----:B------:R-:W-:Y:S01]  /*4a10*/  IMAD.MOV.U32 R21, RZ, RZ, 0x0 ;  /* 0x00000000ff157424 */ /* 0x000fe200078e00ff */
[----:B------:R-:W-:Y:S01]  /*4a20*/  SEL R23, R20, 0xffffffff, P1 ;  /* 0xffffffff14177807 */ /* 0x000fe20000800000 */
[----:B------:R-:W-:Y:S01]  /*4a30*/  IMAD.MOV.U32 R20, RZ, RZ, R26 ;  /* 0x000000ffff147224 */ /* 0x000fe200078e001a */
[----:B------:R-:W-:-:S03]  /*4a40*/  SEL R22, R22, 0xffffffff, P1 ;  /* 0xffffffff16167807 */ /* 0x000fc60000800000 */
[----:B------:R-:W-:Y:S05]  /*4a50*/  RET.REL.NODEC R20 `(_ZN5flash32flash_fwd_splitkv_combine_kernelI23Flash_fwd_kernel_traitsILi64ELi64ELi256ELi4ELb0ELb0EN7cutlass6half_tE19Flash_kernel_traitsILi64ELi64ELi256ELi4ES3_EELi8ELi5ELb0EEEvNS_16Flash_fwd_paramsE) ;  /* 0xffffffb414687950 */ /* 0x000fea0003c3ffff */
.L_x_137:
        /* <DEDUP_REMOVED lines=10> */
.L_x_7834:


//--------------------- .text._ZN5flash32flash_fwd_splitkv_combine_kernelI23Flash_fwd_kernel_traitsILi64ELi64ELi256ELi4ELb0ELb0EN7cutlass6half_tE19Flash_kernel_traitsILi64ELi64ELi256ELi4ES3_EELi8ELi4ELb0EEEvNS_16Flash_fwd_paramsE --------------------------
	.section	.text._ZN5flash32flash_fwd_splitkv_combine_kernelI23Flash_fwd_kernel_traitsILi64ELi64ELi256ELi4ELb0ELb0EN7cutlass6half_tE19Flash_kernel_traitsILi64ELi64ELi256ELi4ES3_EELi8ELi4ELb0EEEvNS_16Flash_fwd_paramsE,"ax",@progbits
	.align	128
        .global         _ZN5flash32flash_fwd_splitkv_combine_kernelI23Flash_fwd_kernel_traitsILi64ELi64ELi256ELi4ELb0ELb0EN7cutlass6half_tE19Flash_kernel_traitsILi64ELi64ELi256ELi4ES3_EELi8ELi4ELb0EEEvNS_16Flash_fwd_paramsE
        .type           _ZN5flash32flash_fwd_splitkv_combine_kernelI23Flash_fwd_kernel_traitsILi64ELi64ELi256ELi4ELb0ELb0EN7cutlass6half_tE19Flash_kernel_traitsILi64ELi64ELi256ELi4ES3_EELi8ELi4ELb0EEEvNS_16Flash_fwd_paramsE,@function
        .size           _ZN5flash32flash_fwd_splitkv_combine_kernelI23Flash_fwd_kernel_traitsILi64ELi64ELi256ELi4ELb0ELb0EN7cutlass6half_tE19Flash_kernel_traitsILi64ELi64ELi256ELi4ES3_EELi8ELi4ELb0EEEvNS_16Flash_fwd_paramsE,(.L_x_7835 - _ZN5flash32flash_fwd_splitkv_combine_kernelI23Flash_fwd_kernel_traitsILi64ELi64ELi256ELi4ELb0ELb0EN7cutlass6half_tE19Flash_kernel_traitsILi64ELi64ELi256ELi4ES3_EELi8ELi4ELb0EEEvNS_16Flash_fwd_paramsE)
        .other          _ZN5flash32flash_fwd_splitkv_combine_kernelI23Flash_fwd_kernel_traitsILi64ELi64ELi256ELi4ELb0ELb0EN7cutlass6half_tE19Flash_kernel_traitsILi64ELi64ELi256ELi4ES3_EELi8ELi4ELb0EEEvNS_16Flash_fwd_paramsE,@"STO_CUDA_ENTRY STV_DEFAULT"
_ZN5flash32flash_fwd_splitkv_combine_kernelI23Flash_fwd_kernel_traitsILi64ELi64ELi256ELi4ELb0ELb0EN7cutlass6half_tE19Flash_kernel_traitsILi64ELi64ELi256ELi4ES3_EELi8ELi4ELb0EEEvNS_16Flash_fwd_paramsE:
.text._ZN5flash32flash_fwd_splitkv_combine_kernelI23Flash_fwd_kernel_traitsILi64ELi64ELi256ELi4ELb0ELb0EN7cutlass6half_tE19Flash_kernel_traitsILi64ELi64ELi256ELi4ES3_EELi8ELi4ELb0EEEvNS_16Flash_fwd_paramsE:
        /* <DEDUP_REMOVED lines=23> */
[----:B------:R-:W-:Y:S05]  /*0170*/  CALL.REL.NOINC `($__internal_3_$__cuda_sm20_div_s64) ;  /* 0x0000004000f47944 */ /* 0x000fea0003c00000 */
[----:B------:R-:W-:Y:S05]  /*0180*/  BRA `(.L_x_139) ;  /* 0x00000000004c7947 */ /* 0x000fea0003800000 */
.L_x_138:
        /* <DEDUP_REMOVED lines=19> */
.L_x_139:
        /* <DEDUP_REMOVED lines=12> */
[----:B------:R-:W-:Y:S02]  /*0380*/  MOV R22, 0x3a0 ;  /* 0x000003a000167802 */ /* 0x000fe40000000f00 */
[----:B------:R-:W-:Y:S05]  /*0390*/  CALL.REL.NOINC `($__internal_3_$__cuda_sm20_div_s64) ;  /* 0x00000040006c7944 */ /* 0x000fea0003c00000 */
[----:B------:R-:W-:Y:S02]  /*03a0*/  MOV R8, R20 ;  /* 0x0000001400087202 */ /* 0x000fe40000000f00 */
[----:B------:R-:W-:Y:S01]  /*03b0*/  MOV R9, R21 ;  /* 0x0000001500097202 */ /* 0x000fe20000000f00 */
[----:B------:R-:W-:Y:S05]  /*03c0*/  BRA `(.L_x_142) ;  /* 0x00000000004c7947 */ /* 0x000fea0003800000 */
.L_x_141:
[----:B------:R-:W0:Y:S01]  /*03d0*/  I2F.U32.RP R4, R3 ;  /* 0x0000000300047306 */ /* 0x000e220000209000 */
[----:B------:R-:W-:-:S07]  /*03e0*/  ISETP.NE.U32.AND P0, PT, R3, RZ, PT ;  /* 0x000000ff0300720c */ /* 0x000fce0003f05070 */
[----:B0-----:R-:W0:Y:S02]  /*03f0*/  MUFU.RCP R6, R4 ;  /* 0x0000000400067308 */ /* 0x001e240000001000 */
[----:B0-----:R-:W-:-:S06]  /*0400*/  VIADD R6, R6, 0xffffffe ;  /* 0x0ffffffe06067836 */ /* 0x001fcc0000000000 */
[----:B------:R0:W1:Y:S02]  /*0410*/  F2I.FTZ.U32.TRUNC.NTZ R7, R6 ;  /* 0x0000000600077305 */ /* 0x000064000021f000 */
[----:B0-----:R-:W-:Y:S01]  /*0420*/  HFMA2.MMA R6, -RZ, RZ, 0, 0 ;  /* 0x00000000ff067435 */ /* 0x001fe200000001ff */
[----:B-1----:R-:W-:-:S04]  /*0430*/  IMAD.MOV R2, RZ, RZ, -R7 ;  /* 0x000000ffff027224 */ /* 0x002fc800078e0a07 */
[----:B------:R-:W-:-:S05]  /*0440*/  IMAD R9, R2, R3, RZ ;  /* 0x0000000302097224 */ /* 0x000fca00078e02ff */
        /* <DEDUP_REMOVED lines=11> */
.L_x_142:
[----:B------:R-:W-:Y:S05]  /*0500*/  BSYNC B0 ;  /* 0x0000000000007941 */ /* 0x000fea0003800000 */
.L_x_140:
[----:B------:R-:W0:Y:S01]  /*0510*/  LDC R7, c[0x0][0x2c4] ;  /* 0x0000b100ff077b82 */ /* 0x000e220000000800 */
        /* <DEDUP_REMOVED lines=30> */
[----:B------:R-:W-:Y:S02]  /*0700*/  SEL R15, R23, R4, P0 ;  /* 0x00000004170f7207 */ /* 0x000fe40000000000 */
        /* <DEDUP_REMOVED lines=11> */
.L_x_144:
[----:B------:R-:W0:Y:S01]  /*07c0*/  I2F.U32.RP R13, R16 ;  /* 0x00000010000d7306 */ /* 0x000e220000209000 */
[----:B------:R-:W-:Y:S01]  /*07d0*/  HFMA2.MMA R10, -RZ, RZ, 0, 0 ;  /* 0x00000000ff0a7435 */ /* 0x000fe200000001ff */
[----:B------:R-:W-:Y:S02]  /*07e0*/  ISETP.NE.U32.AND P0, PT, R16, RZ, PT ;  /* 0x000000ff1000720c */ /* 0x000fe40003f05070 */
[----:B------:R-:W-:-:S04]  /*07f0*/  MOV R21, RZ ;  /* 0x000000ff00157202 */ /* 0x000fc80000000f00 */
        /* <DEDUP_REMOVED lines=15> */
.L_x_145:
[----:B------:R-:W-:Y:S05]  /*08f0*/  BSYNC B0 ;  /* 0x0000000000007941 */ /* 0x000fea0003800000 */
.L_x_143:
[----:B------:R-:W0:Y:S01]  /*0900*/  LDC R3, c[0x0][0x2c4] ;  /* 0x0000b100ff037b82 */ /* 0x000e220000000800 */
[----:B------:R-:W-:Y:S01]  /*0910*/  IMAD.MOV.U32 R18, RZ, RZ, RZ ;  /* 0x000000ffff127224 */ /* 0x000fe200078e00ff */
        /* <DEDUP_REMOVED lines=9> */
[----:B0-----:R-:W-:-:S04]  /*09b0*/  IMAD.MOV R4, RZ, RZ, -R19 ;  /* 0x000000ffff047224 */ /* 0x001fc800078e0a13 */
        /* <DEDUP_REMOVED lines=11> */
[----:B------:R-:W-:Y:S01]  /*0a70*/  @!P2 IMAD.IADD R7, R7, 0x1, -R10 ;  /* 0x000000010707a824 */ /* 0x000fe200078e0a0a */
[----:B------:R-:W-:Y:S02]  /*0a80*/  @!P2 IADD3 R4, R4, 0x1, RZ ;  /* 0x000000010404a810 */ /* 0x000fe40007ffe0ff */
[----:B------:R-:W-:Y:S02]  /*0a90*/  ISETP.NE.AND P2, PT, R3, RZ, PT ;  /* 0x000000ff0300720c */ /* 0x000fe40003f45270 */
[----:B------:R-:W-:Y:S02]  /*0aa0*/  ISETP.GE.U32.AND P0, PT, R7, R10, PT ;  /* 0x0000000a0700720c */ /* 0x000fe40003f06070 */
[----:B------:R-:W-:Y:S01]  /*0ab0*/  LEA.HI.SX32 R7, R3, 0x1, 0x1 ;  /* 0x0000000103077811 */ /* 0x000fe200078f0aff */
[----:B------:R-:W-:-:S10]  /*0ac0*/  @!P3 IMAD.MOV R7, RZ, RZ, R2 ;  /* 0x000000ffff07b224 */ /* 0x000fd400078e0202 */
[----:B------:R-:W-:-:S04]  /*0ad0*/  @P0 VIADD R4, R4, 0x1 ;  /* 0x0000000104040836 */ /* 0x000fc80000000000 */
[----:B------:R-:W-:Y:S01]  /*0ae0*/  @!P1 IMAD.MOV R4, RZ, RZ, -R4 ;  /* 0x000000ffff049224 */ /* 0x000fe200078e0a04 */
[----:B------:R-:W-:Y:S01]  /*0af0*/  @!P2 LOP3.LUT R4, RZ, R3, RZ, 0x33, !PT ;  /* 0x00000003ff04a212 */ /* 0x000fe200078e33ff */
[----:B------:R-:W-:-:S04]  /*0b00*/  IMAD R3, R3, UR5, RZ ;  /* 0x0000000503037c24 */ /* 0x000fc8000f8e02ff */
        /* <DEDUP_REMOVED lines=9> */
[----:B0-----:R-:W-:Y:S01]  /*0ba0*/  IADD3 R10, RZ, -R19, RZ ;  /* 0x80000013ff0a7210 */ /* 0x001fe20007ffe0ff */
[----:B------:R-:W-:-:S04]  /*0bb0*/  IMAD.MOV.U32 R18, RZ, RZ, RZ ;  /* 0x000000ffff127224 */ /* 0x000fc800078e00ff */
[----:B------:R-:W-:Y:S01]  /*0bc0*/  IMAD R11, R10, R13, RZ ;  /* 0x0000000d0a0b7224 */ /* 0x000fe200078e02ff */
[----:B------:R-:W-:-:S03]  /*0bd0*/  IABS R10, R4 ;  /* 0x00000004000a7213 */ /* 0x000fc60000000000 */
[----:B------:R-:W-:-:S06]  /*0be0*/  IMAD.HI.U32 R11, R19, R11, R18 ;  /* 0x0000000b130b7227 */ /* 0x000fcc00078e0012 */
[----:B------:R-:W-:-:S04]  /*0bf0*/  IMAD.HI.U32 R11, R11, R10, RZ ;  /* 0x0000000a0b0b7227 */ /* 0x000fc800078e00ff */
[----:B------:R-:W-:Y:S01]  /*0c00*/  IMAD R10, R11, R7, R10 ;  /* 0x000000070b0a7224 */ /* 0x000fe200078e020a */
[----:B------:R-:W-:-:S04]  /*0c10*/  LOP3.LUT R7, R4, R13, RZ, 0x3c, !PT ;  /* 0x0000000d04077212 */ /* 0x000fc800078e3cff */
[----:B------:R-:W-:Y:S02]  /*0c20*/  ISETP.GT.U32.AND P1, PT, R13, R10, PT ;  /* 0x0000000a0d00720c */ /* 0x000fe40003f24070 */
[----:B------:R-:W-:-:S11]  /*0c30*/  ISETP.GE.AND P0, PT, R7, RZ, PT ;  /* 0x000000ff0700720c */ /* 0x000fd60003f06270 */
[----:B------:R-:W-:Y:S01]  /*0c40*/  @!P1 IMAD.IADD R10, R10, 0x1, -R13 ;  /* 0x000000010a0a9824 */ /* 0x000fe200078e0a0d */
[----:B------:R-:W-:Y:S02]  /*0c50*/  @!P1 IADD3 R11, R11, 0x1, RZ ;  /* 0x000000010b0b9810 */ /* 0x000fe40007ffe0ff */
[----:B------:R-:W-:Y:S02]  /*0c60*/  ISETP.NE.AND P1, PT, R2, RZ, PT ;  /* 0x000000ff0200720c */ /* 0x000fe40003f25270 */
[----:B------:R-:W-:-:S13]  /*0c70*/  ISETP.GE.U32.AND P2, PT, R10, R13, PT ;  /* 0x0000000d0a00720c */ /* 0x000fda0003f46070 */
[----:B------:R-:W-:-:S04]  /*0c80*/  @P2 VIADD R11, R11, 0x1 ;  /* 0x000000010b0b2836 */ /* 0x000fc80000000000 */
[----:B------:R-:W-:-:S04]  /*0c90*/  IMAD.MOV.U32 R7, RZ, RZ, R11 ;  /* 0x000000ffff077224 */ /* 0x000fc800078e000b */
        /* <DEDUP_REMOVED lines=16> */
[----:B------:R-:W-:Y:S02]  /*0da0*/  MOV R32, R20 ;  /* 0x0000001400207202 */ /* 0x000fe40000000f00 */
[----:B------:R-:W-:Y:S01]  /*0db0*/  MOV R33, R21 ;  /* 0x0000001500217202 */ /* 0x000fe20000000f00 */
[----:B------:R-:W-:Y:S05]  /*0dc0*/  BRA `(.L_x_148) ;  /* 0x00000000004c7947 */ /* 0x000fea0003800000 */
.L_x_147:
        /* <DEDUP_REMOVED lines=19> */
.L_x_148:
[----:B------:R-:W-:Y:S05]  /*0f00*/  BSYNC B0 ;  /* 0x0000000000007941 */ /* 0x000fea0003800000 */
.L_x_146:
        /* <DEDUP_REMOVED lines=43> */
.L_x_150:
        /* <DEDUP_REMOVED lines=19> */
.L_x_151:
[----:B------:R-:W-:Y:S05]  /*12f0*/  BSYNC B0 ;  /* 0x0000000000007941 */ /* 0x000fea0003800000 */
.L_x_149:
[----:B------:R-:W0:Y:S01]  /*1300*/  LDC R9, c[0x0][0x2c4] ;  /* 0x0000b100ff097b82 */ /* 0x000e220000000800 */
[----:B------:R-:W1:Y:S01]  /*1310*/  S2R R18, SR_TID.X ;  /* 0x0000000000127919 */ /* 0x000e620000002100 */
[----:B------:R-:W-:Y:S01]  /*1320*/  ISETP.GT.AND P4, PT, R3, RZ, PT ;  /* 0x000000ff0300720c */ /* 0x000fe20003f84270 */
[----:B------:R-:W-:Y:S01]  /*1330*/  ULDC UR5, c[0x0][0x3c4] ;  /* 0x0000f10000057ab9 */ /* 0x000fe20000000800 */
[----:B------:R-:W-:Y:S01]  /*1340*/  ULDC.64 UR8, c[0x0][0x208] ;  /* 0x0000820000087ab9 */ /* 0x000fe20000000a00 */
[----:B------:R-:W-:Y:S01]  /*1350*/  BSSY B0, `(.L_x_152) ;  /* 0x000003e000007945 */ /* 0x000fe20003800000 */
[----:B------:R-:W-:Y:S01]  /*1360*/  IMAD.MOV.U32 R29, RZ, RZ, -0x800000 ;  /* 0xff800000ff1d7424 */ /* 0x000fe200078e00ff */
[----:B0-----:R-:W-:-:S04]  /*1370*/  IABS R8, R9 ;  /* 0x0000000900087213 */ /* 0x001fc80000000000 */
[----:B------:R-:W0:Y:S01]  /*1380*/  I2F.RP R17, R8 ;  /* 0x0000000800117306 */ /* 0x000e220000209400 */
[----:B-1----:R-:W-:-:S07]  /*1390*/  ISETP.GT.AND P1, PT, R18, 0x7f, PT ;  /* 0x0000007f1200780c */ /* 0x002fce0003f24270 */
        /* <DEDUP_REMOVED lines=9> */
[----:B------:R-:W-:Y:S02]  /*1430*/  ISETP.GE.AND P2, PT, R6, RZ, PT ;  /* 0x000000ff0600720c */ /* 0x000fe40003f46270 */
[----:B------:R-:W-:Y:S01]  /*1440*/  SHF.R.S32.HI R6, RZ, 0x1f, R3 ;  /* 0x0000001fff067819 */ /* 0x000fe20000011403 */
[----:B------:R-:W-:Y:S01]  /*1450*/  IMAD.HI.U32 R17, R20, R7, RZ ;  /* 0x0000000714117227 */ /* 0x000fe200078e00ff */
[----:B------:R-:W-:-:S03]  /*1460*/  LEA.HI.SX32 R20, R3, 0x1, 0x1 ;  /* 0x0000000103147811 */ /* 0x000fc600078f0aff */
[----:B------:R-:W-:Y:S02]  /*1470*/  IMAD.MOV R19, RZ, RZ, -R17 ;  /* 0x000000ffff137224 */ /* 0x000fe400078e0a11 */
[----:B------:R-:W-:Y:S01]  /*1480*/  @!P4 IMAD.MOV R20, RZ, RZ, R6 ;  /* 0x000000ffff14c224 */ /* 0x000fe200078e0206 */
[----:B------:R-:W-:Y:S01]  /*1490*/  @!P1 MOV R6, 0x400 ;  /* 0x0000040000069802 */ /* 0x000fe20000000f00 */
[C---:B------:R-:W-:Y:S02]  /*14a0*/  IMAD R19, R8.reuse, R19, R7 ;  /* 0x0000001308137224 */ /* 0x040fe400078e0207 */
[----:B------:R-:W0:Y:S03]  /*14b0*/  @!P1 S2R R7, SR_CgaCtaId ;  /* 0x0000000000079919 */ /* 0x000e260000008800 */
[----:B------:R-:W-:-:S13]  /*14c0*/  ISETP.GT.U32.AND P0, PT, R8, R19, PT ;  /* 0x000000130800720c */ /* 0x000fda0003f04070 */
[----:B------:R-:W-:Y:S02]  /*14d0*/  @!P0 IMAD.IADD R19, R19, 0x1, -R8 ;  /* 0x0000000113138824 */ /* 0x000fe400078e0a08 */
[----:B------:R-:W-:Y:S01]  /*14e0*/  @!P0 VIADD R17, R17, 0x1 ;  /* 0x0000000111118836 */ /* 0x000fe20000000000 */
[----:B------:R-:W-:Y:S02]  /*14f0*/  ISETP.NE.AND P0, PT, R9, RZ, PT ;  /* 0x000000ff0900720c */ /* 0x000fe40003f05270 */
[----:B------:R-:W-:Y:S02]  /*1500*/  ISETP.GE.U32.AND P3, PT, R19, R8, PT ;  /* 0x000000081300720c */ /* 0x000fe40003f66070 */
[----:B------:R-:W-:-:S04]  /*1510*/  SHF.R.S32.HI R19, RZ, 0x1f, R18 ;  /* 0x0000001fff137819 */ /* 0x000fc80000011412 */
[----:B------:R-:W-:-:S04]  /*1520*/  LEA.HI R8, R19, R18, RZ, 0x3 ;  /* 0x0000001213087211 */ /* 0x000fc800078f18ff */
[----:B------:R-:W-:Y:S02]  /*1530*/  SHF.R.S32.HI R21, RZ, 0x3, R8 ;  /* 0x00000003ff157819 */ /* 0x000fe40000011408 */
[----:B0-----:R-:W-:Y:S01]  /*1540*/  @!P1 LEA R6, R7, R6, 0x18 ;  /* 0x0000000607069211 */ /* 0x001fe200078ec0ff */
[----:B------:R-:W-:Y:S01]  /*1550*/  @P3 VIADD R17, R17, 0x1 ;  /* 0x0000000111113836 */ /* 0x000fe20000000000 */
[----:B------:R-:W-:-:S03]  /*1560*/  LOP3.LUT R7, R8, 0xfffffff8, RZ, 0xc0, !PT ;  /* 0xfffffff808077812 */ /* 0x000fc600078ec0ff */
[----:B------:R-:W-:Y:S01]  /*1570*/  @!P2 IMAD.MOV R17, RZ, RZ, -R17 ;  /* 0x000000ffff11a224 */ /* 0x000fe200078e0a11 */
[----:B------:R-:W-:Y:S01]  /*1580*/  @!P0 LOP3.LUT R17, RZ, R9, RZ, 0x33, !PT ;  /* 0x00000009ff118212 */ /* 0x000fe200078e33ff */
[----:B------:R-:W-:Y:S01]  /*1590*/  IMAD.IADD R8, R18, 0x1, -R7 ;  /* 0x0000000112087824 */ /* 0x000fe200078e0a07 */
[----:B------:R-:W-:-:S03]  /*15a0*/  ISETP.GE.AND P0, PT, R21, UR5, PT ;  /* 0x0000000515007c0c */ /* 0x000fc6000bf06270 */
[----:B------:R-:W-:Y:S02]  /*15b0*/  IMAD R3, R20, R17, RZ ;  /* 0x0000001114037224 */ /* 0x000fe400078e02ff */
[----:B------:R-:W-:Y:S02]  /*15c0*/  @!P1 IMAD R17, R21, 0x24, R6 ;  /* 0x0000002415119824 */ /* 0x000fe400078e0206 */
[----:B------:R-:W-:Y:S01]  /*15d0*/  IMAD.MOV.U32 R20, RZ, RZ, -0x800000 ;  /* 0xff800000ff147424 */ /* 0x000fe200078e00ff */
[----:B------:R-:W-:Y:S01]  /*15e0*/  IABS R31, R3 ;  /* 0x00000003001f7213 */ /* 0x000fe20000000000 */
[----:B------:R-:W-:-:S04]  /*15f0*/  @!P1 IMAD R17, R8, 0x4, R17 ;  /* 0x0000000408119824 */ /* 0x000fc800078e0211 */
[----:B------:R-:W-:Y:S01]  /*1600*/  VIADD R24, R31, UR4 ;  /* 0x000000041f187c36 */ /* 0x000fe20008000000 */
[----:B------:R-:W-:Y:S06]  /*1610*/  @P0 BRA `(.L_x_153) ;  /* 0x0000000000440947 */ /* 0x000fec0003800000 */
[----:B------:R-:W-:Y:S02]  /*1620*/  IADD3 R27, P2, R12, -UR7, RZ ;  /* 0x800000070c1b7c10 */ /* 0x000fe4000ff5e0ff */
[----:B------:R-:W-:Y:S02]  /*1630*/  SHF.R.S32.HI R7, RZ, 0x1f, R8 ;  /* 0x0000001fff077819 */ /* 0x000fe40000011408 */
[----:B------:R-:W-:Y:S02]  /*1640*/  ISETP.GT.U32.AND P0, PT, R27, R8, PT ;  /* 0x000000081b00720c */ /* 0x000fe40003f04070 */
[----:B------:R-:W-:-:S04]  /*1650*/  IADD3.X R6, R5, ~UR6, RZ, P2, !PT ;  /* 0x8000000605067c10 */ /* 0x000fc800097fe4ff */
[----:B------:R-:W-:-:S13]  /*1660*/  ISETP.GT.AND.EX P0, PT, R6, R7, PT, P0 ;  /* 0x000000070600720c */ /* 0x000fda0003f04300 */
[----:B------:R-:W-:Y:S05]  /*1670*/  @!P0 BRA `(.L_x_153) ;  /* 0x00000000002c8947 */ /* 0x000fea0003800000 */
[----:B------:R-:W-:Y:S01]  /*1680*/  IADD3 R34, P0, R8, UR7, RZ ;  /* 0x0000000708227c10 */ /* 0x000fe2000ff1e0ff */
[----:B------:R-:W-:Y:S01]  /*1690*/  IMAD R27, R5, R21, RZ ;  /* 0x00000015051b7224 */ /* 0x000fe200078e02ff */
[----:B------:R-:W-:Y:S01]  /*16a0*/  SHF.R.S32.HI R6, RZ, 0x1f, R21 ;  /* 0x0000001fff067819 */ /* 0x000fe20000011415 */
[----:B------:R-:W-:Y:S01]  /*16b0*/  ULDC.64 UR4, c[0x0][0x2b8] ;  /* 0x0000ae0000047ab9 */ /* 0x000fe20000000a00 */
[----:B------:R-:W-:-:S03]  /*16c0*/  IADD3.X R35, R7, UR6, RZ, P0, !PT ;  /* 0x0000000607237c10 */ /* 0x000fc600087fe4ff */
[C---:B------:R-:W-:Y:S02]  /*16d0*/  IMAD R6, R12.reuse, R6, R27 ;  /* 0x000000060c067224 */ /* 0x040fe400078e021b */
[----:B------:R-:W-:-:S04]  /*16e0*/  IMAD.WIDE.U32 R34, R12, R21, R34 ;  /* 0x000000150c227225 */ /* 0x000fc800078e0022 */
[----:B------:R-:W-:Y:S01]  /*16f0*/  IMAD.IADD R6, R35, 0x1, R6 ;  /* 0x0000000123067824 */ /* 0x000fe200078e0206 */
[----:B------:R-:W-:-:S04]  /*1700*/  LEA R20, P0, R34, UR4, 0x2 ;  /* 0x0000000422147c11 */ /* 0x000fc8000f8010ff */
[----:B------:R-:W-:-:S05]  /*1710*/  LEA.HI.X R21, R34, UR5, R6, 0x2, P0 ;  /* 0x0000000522157c11 */ /* 0x000fca00080f1406 */
[----:B------:R0:W5:Y:S04]  /*1720*/  LDG.E R20, desc[UR8][R20.64] ;  /* 0x0000000814147981 */ /* 0x000168000c1e1900 */
.L_x_153:
[----:B------:R-:W-:Y:S05]  /*1730*/  BSYNC B0 ;  /* 0x0000000000007941 */ /* 0x000fea0003800000 */
.L_x_152:
[----:B-----5:R1:W-:Y:S01]  /*1740*/  @!P1 STS [R17], R20 ;  /* 0x0000001411009388 */ /* 0x0203e20000000800 */
[----:B------:R-:W-:Y:S01]  /*1750*/  BSSY B0, `(.L_x_154) ;  /* 0x000000d000007945 */ /* 0x000fe20003800000 */
[----:B------:R-:W-:Y:S06]  /*1760*/  BAR.SYNC.DEFER_BLOCKING 0x0 ;  /* 0x0000000000007b1d */ /* 0x000fec0000010000 */
[----:B------:R-:W-:Y:S05]  /*1770*/  @P1 BRA `(.L_x_155) ;  /* 0x0000000000281947 */ /* 0x000fea0003800000 */
[----:B------:R-:W2:Y:S01]  /*1780*/  S2R R6, SR_CgaCtaId ;  /* 0x0000000000067919 */ /* 0x000ea20000008800 */
[----:B------:R-:W-:Y:S02]  /*1790*/  LEA.HI R8, R19, R18, RZ, 0x4 ;  /* 0x0000001213087211 */ /* 0x000fe400078f20ff */
[----:B------:R-:W-:Y:S02]  /*17a0*/  MOV R7, 0x400 ;  /* 0x0000040000077802 */ /* 0x000fe40000000f00 */
[----:B-1----:R-:W-:-:S05]  /*17b0*/  LOP3.LUT R17, R8, 0xfffffff0, RZ, 0xc0, !PT ;  /* 0xfffffff008117812 */ /* 0x002fca00078ec0ff */
[----:B------:R-:W-:Y:S01]  /*17c0*/  IMAD.IADD R17, R18, 0x1, -R17 ;  /* 0x0000000112117824 */ /* 0x000fe200078e0a11 */
[----:B--2---:R-:W-:Y:S02]  /*17d0*/  LEA R6, R6, R7, 0x18 ;  /* 0x0000000706067211 */ /* 0x004fe400078ec0ff */
[----:B------:R-:W-:-:S03]  /*17e0*/  SHF.R.S32.HI R7, RZ, 0x4, R8 ;  /* 0x00000004ff077819 */ /* 0x000fc60000011408 */
[----:B------:R-:W-:-:S04]  /*17f0*/  IMAD R6, R17, 0x24, R6 ;  /* 0x0000002411067824 */ /* 0x000fc800078e0206 */
[----:B------:R-:W-:-:S05]  /*1800*/  IMAD R6, R7, 0x4, R6 ;  /* 0x0000000407067824 */ /* 0x000fca00078e0206 */
[----:B------:R2:W3:Y:S02]  /*1810*/  LDS R29, [R6] ;  /* 0x00000000061d7984 */ /* 0x0004e40000000800 */
.L_x_155:
[----:B------:R-:W-:Y:S05]  /*1820*/  BSYNC B0 ;  /* 0x0000000000007941 */ /* 0x000fea0003800000 */
.L_x_154:
[----:B--23--:R-:W2:Y:S01]  /*1830*/  SHFL.BFLY PT, R6, R29, 0x8, 0x1f ;  /* 0x0d001f001d067f89 */ /* 0x00cea200000e0000 */
[----:B-1----:R-:W1:Y:S01]  /*1840*/  LDC R17, c[0x0][0x270] ;  /* 0x00009c00ff117b82 */ /* 0x002e620000000800 */
[----:B------:R-:W-:Y:S01]  /*1850*/  ISETP.GT.AND P5, PT, R3, RZ, PT ;  /* 0x000000ff0300720c */ /* 0x000fe20003fa4270 */
[----:B------:R-:W-:Y:S01]  /*1860*/  BSSY B1, `(.L_x_156) ;  /* 0x0000231000017945 */ /* 0x000fe20003800000 */
[----:B--2---:R-:W-:Y:S02]  /*1870*/  FMNMX.FTZ R7, R6, R29, !PT ;  /* 0x0000001d06077209 */ /* 0x004fe40007810000 */
[-C--:B-1----:R-:W-:Y:S02]  /*1880*/  IABS R27, R17.reuse ;  /* 0x00000011001b7213 */ /* 0x082fe40000000000 */
[----:B------:R-:W-:Y:S01]  /*1890*/  IABS R36, R17 ;  /* 0x0000001100247213 */ /* 0x000fe20000000000 */
[----:B------:R-:W1:Y:S01]  /*18a0*/  SHFL.BFLY PT, R8, R7, 0x4, 0x1f ;  /* 0x0c801f0007087f89 */ /* 0x000e6200000e0000 */
[----:B------:R-:W-:Y:S03]  /*18b0*/  I2F.U32.RP R26, R27 ;  /* 0x0000001b001a7306 */ /* 0x000fe60000209000 */
[----:B------:R-:W-:Y:S01]  /*18c0*/  IMAD.MOV R36, RZ, RZ, -R36 ;  /* 0x000000ffff247224 */ /* 0x000fe200078e0a24 */
[----:B-1----:R-:W-:-:S05]  /*18d0*/  FMNMX.FTZ R8, R7, R8, !PT ;  /* 0x0000000807087209 */ /* 0x002fca0007810000 */
[----:B0-----:R-:W0:Y:S02]  /*18e0*/  SHFL.BFLY PT, R21, R8, 0x2, 0x1f ;  /* 0x0c401f0008157f89 */ /* 0x001e2400000e0000 */
[----:B0-----:R-:W-:Y:S02]  /*18f0*/  FMNMX.FTZ R21, R8, R21, !PT ;  /* 0x0000001508157209 */ /* 0x001fe40007810000 */
[----:B------:R-:W0:Y:S03]  /*1900*/  I2F.RP R8, R31 ;  /* 0x0000001f00087306 */ /* 0x000e260000209400 */
[----:B------:R-:W1:Y:S05]  /*1910*/  SHFL.BFLY PT, R6, R21, 0x1, 0x1f ;  /* 0x0c201f0015067f89 */ /* 0x000e6a00000e0000 */
[----:B0-----:R-:W0:Y:S01]  /*1920*/  MUFU.RCP R8, R8 ;  /* 0x0000000800087308 */ /* 0x001e220000001000 */
[----:B-1----:R-:W-:-:S04]  /*1930*/  FMNMX.FTZ R6, R21, R6, !PT ;  /* 0x0000000615067209 */ /* 0x002fc80007810000 */
[----:B------:R-:W-:Y:S01]  /*1940*/  FSETP.NEU.FTZ.AND P0, PT, R6, -INF , PT ;  /* 0xff8000000600780b */ /* 0x000fe20003f1d000 */
[----:B0-----:R-:W-:-:S03]  /*1950*/  VIADD R34, R8, 0xffffffe ;  /* 0x0ffffffe08227836 */ /* 0x001fc60000000000 */
[----:B------:R-:W-:Y:S01]  /*1960*/  FSEL R20, R6, RZ, P0 ;  /* 0x000000ff06147208 */ /* 0x000fe20000000000 */
[----:B------:R0:W-:Y:S01]  /*1970*/  F2I.FTZ.U32.TRUNC.NTZ R35, R34 ;  /* 0x0000002200237305 */ /* 0x0001e2000021f000 */
[----:B------:R-:W-:-:S03]  /*1980*/  ISETP.GT.AND P0, PT, R2, RZ, PT ;  /* 0x000000ff0200720c */ /* 0x000fc60003f04270 */
[----:B------:R-:W-:-:S04]  /*1990*/  FADD.FTZ R30, -R20, R29 ;  /* 0x0000001d141e7221 */ /* 0x000fc80000010100 */
[----:B------:R-:W-:Y:S01]  /*19a0*/  FMUL.FTZ R30, R30, 1.4426950216293334961 ;  /* 0x3fb8aa3b1e1e7820 */ /* 0x000fe20000410000 */
[----:B------:R-:W1:Y:S01]  /*19b0*/  MUFU.RCP R6, R26 ;  /* 0x0000001a00067308 */ /* 0x000e620000001000 */
[----:B0-----:R-:W-:-:S07]  /*19c0*/  IMAD.MOV.U32 R34, RZ, RZ, RZ ;  /* 0x000000ffff227224 */ /* 0x001fce00078e00ff */
[----:B------:R-:W0:Y:S01]  /*19d0*/  MUFU.EX2 R30, R30 ;  /* 0x0000001e001e7308 */ /* 0x000e220000000800 */
[----:B-1----:R-:W-:Y:S01]  /*19e0*/  VIADD R38, R6, 0xffffffe ;  /* 0x0ffffffe06267836 */ /* 0x002fe20000000000 */
[----:B------:R-:W-:Y:S01]  /*19f0*/  IABS R26, R24 ;  /* 0x00000018001a7213 */ /* 0x000fe20000000000 */
[----:B------:R-:W-:-:S05]  /*1a00*/  IMAD.MOV R6, RZ, RZ, -R35 ;  /* 0x000000ffff067224 */ /* 0x000fca00078e0a23 */
[----:B------:R-:W1:Y:S01]  /*1a10*/  F2I.FTZ.U32.TRUNC.NTZ R39, R38 ;  /* 0x0000002600277305 */ /* 0x000e62000021f000 */
[----:B------:R-:W-:Y:S01]  /*1a20*/  IMAD R21, R6, R31, RZ ;  /* 0x0000001f06157224 */ /* 0x000fe200078e02ff */
[----:B------:R-:W-:Y:S01]  /*1a30*/  IABS R6, R3 ;  /* 0x0000000300067213 */ /* 0x000fe20000000000 */
[----:B0-----:R-:W0:Y:S02]  /*1a40*/  SHFL.BFLY PT, R7, R30, 0x8, 0x1f ;  /* 0x0d001f001e077f89 */ /* 0x001e2400000e0000 */
[----:B------:R-:W-:-:S04]  /*1a50*/  IMAD.HI.U32 R21, R35, R21, R34 ;  /* 0x0000001523157227 */ /* 0x000fc800078e0022 */
[----:B------:R-:W-:Y:S02]  /*1a60*/  IMAD.MOV R6, RZ, RZ, -R6 ;  /* 0x000000ffff067224 */ /* 0x000fe400078e0a06 */
[----:B------:R-:W-:-:S04]  /*1a70*/  IMAD.HI.U32 R21, R21, R26, RZ ;  /* 0x0000001a15157227 */ /* 0x000fc800078e00ff */
[----:B-1----:R-:W-:Y:S02]  /*1a80*/  IMAD.MOV R8, RZ, RZ, -R39 ;  /* 0x000000ffff087224 */ /* 0x002fe400078e0a27 */
[----:B------:R-:W-:Y:S02]  /*1a90*/  IMAD R6, R21, R6, R26 ;  /* 0x0000000615067224 */ /* 0x000fe400078e021a */
[----:B------:R-:W-:Y:S02]  /*1aa0*/  IMAD R35, R8, R27, RZ ;  /* 0x0000001b08237224 */ /* 0x000fe400078e02ff */
[----:B------:R-:W-:Y:S01]  /*1ab0*/  IMAD.MOV.U32 R38, RZ, RZ, RZ ;  /* 0x000000ffff267224 */ /* 0x000fe200078e00ff */
[----:B------:R-:W-:-:S03]  /*1ac0*/  ISETP.GT.U32.AND P1, PT, R31, R6, PT ;  /* 0x000000061f00720c */ /* 0x000fc60003f24070 */
[----:B------:R-:W-:-:S04]  /*1ad0*/  IMAD.HI.U32 R35, R39, R35, R38 ;  /* 0x0000002327237227 */ /* 0x000fc800078e0026 */
[----:B0-----:R-:W-:-:S05]  /*1ae0*/  FADD.FTZ R7, R30, R7 ;  /* 0x000000071e077221 */ /* 0x001fca0000010000 */
[----:B------:R-:W0:Y:S01]  /*1af0*/  SHFL.BFLY PT, R28, R7, 0x4, 0x1f ;  /* 0x0c801f00071c7f89 */ /* 0x000e2200000e0000 */
[----:B------:R-:W-:Y:S02]  /*1b00*/  @!P1 IMAD.IADD R6, R6, 0x1, -R31 ;  /* 0x0000000106069824 */ /* 0x000fe400078e0a1f */
[----:B------:R-:W-:Y:S01]  /*1b10*/  @!P1 VIADD R21, R21, 0x1 ;  /* 0x0000000115159836 */ /* 0x000fe20000000000 */
[----:B------:R-:W-:Y:S02]  /*1b20*/  ISETP.NE.AND P1, PT, R3, RZ, PT ;  /* 0x000000ff0300720c */ /* 0x000fe40003f25270 */
[----:B------:R-:W-:Y:S02]  /*1b30*/  ISETP.GE.U32.AND P4, PT, R6, R31, PT ;  /* 0x0000001f0600720c */ /* 0x000fe40003f86070 */
[----:B------:R-:W-:-:S11]  /*1b40*/  SHF.R.S32.HI R6, RZ, 0x1f, R2 ;  /* 0x0000001fff067819 */ /* 0x000fd60000011402 */
[----:B------:R-:W-:Y:S02]  /*1b50*/  @P4 VIADD R21, R21, 0x1 ;  /* 0x0000000115154836 */ /* 0x000fe40000000000 */
[----:B0-----:R-:W-:Y:S01]  /*1b60*/  FADD.FTZ R28, R7, R28 ;  /* 0x0000001c071c7221 */ /* 0x001fe20000010000 */
[----:B------:R-:W-:Y:S02]  /*1b70*/  IABS R7, R4 ;  /* 0x0000000400077213 */ /* 0x000fe40000000000 */
[----:B------:R-:W-:Y:S02]  /*1b80*/  LOP3.LUT R4, R4, R17, RZ, 0x3c, !PT ;  /* 0x0000001104047212 */ /* 0x000fe400078e3cff */
[----:B------:R-:W0:Y:S01]  /*1b90*/  SHFL.BFLY PT, R37, R28, 0x2, 0x1f ;  /* 0x0c401f001c257f89 */ /* 0x000e2200000e0000 */
[----:B------:R-:W-:-:S04]  /*1ba0*/  IMAD.HI.U32 R34, R35, R7, RZ ;  /* 0x0000000723227227 */ /* 0x000fc800078e00ff */
[----:B------:R-:W-:-:S04]  /*1bb0*/  IMAD.HI.U32 R35, R35, R26, RZ ;  /* 0x0000001a23237227 */ /* 0x000fc800078e00ff */
[-C--:B------:R-:W-:Y:S01]  /*1bc0*/  IMAD R30, R34, R36.reuse, R7 ;  /* 0x00000024221e7224 */ /* 0x080fe200078e0207 */
[----:B------:R-:W-:Y:S01]  /*1bd0*/  LEA.HI.SX32 R7, R2, 0x1, 0x1 ;  /* 0x0000000102077811 */ /* 0x000fe200078f0aff */
[----:B------:R-:W-:Y:S02]  /*1be0*/  IMAD R36, R35, R36, R26 ;  /* 0x0000002423247224 */ /* 0x000fe400078e021a */
[----:B------:R-:W-:Y:S01]  /*1bf0*/  @!P0 IMAD.MOV R7, RZ, RZ, R6 ;  /* 0x000000ffff078224 */ /* 0x000fe200078e0206 */
[C---:B------:R-:W-:Y:S01]  /*1c00*/  ISETP.GT.U32.AND P3, PT, R27.reuse, R30, PT ;  /* 0x0000001e1b00720c */ /* 0x040fe20003f64070 */
[----:B------:R-:W1:Y:S01]  /*1c10*/  LDC.U8 R26, c[0x0][0x3d9] ;  /* 0x0000f640ff1a7b82 */ /* 0x000e620000000000 */
[----:B------:R-:W-:Y:S02]  /*1c20*/  ISETP.GT.U32.AND P2, PT, R27, R36, PT ;  /* 0x000000241b00720c */ /* 0x000fe40003f44070 */
[----:B------:R-:W-:Y:S01]  /*1c30*/  LEA.HI.SX32 R6, R3, 0x1, 0x1 ;  /* 0x0000000103067811 */ /* 0x000fe200078f0aff */
[----:B0-----:R-:W-:Y:S01]  /*1c40*/  FADD.FTZ R37, R28, R37 ;  /* 0x000000251c257221 */ /* 0x001fe20000010000 */
[----:B------:R-:W-:-:S07]  /*1c50*/  LOP3.LUT R28, R24, R31, RZ, 0x3c, !PT ;  /* 0x0000001f181c7212 */ /* 0x000fce00078e3cff */
[--C-:B------:R-:W-:Y:S01]  /*1c60*/  @!P3 IMAD.IADD R30, R30, 0x1, -R27.reuse ;  /* 0x000000011e1eb824 */ /* 0x100fe200078e0a1b */
[----:B------:R-:W-:Y:S01]  /*1c70*/  LOP3.LUT R24, R24, R17, RZ, 0x3c, !PT ;  /* 0x0000001118187212 */ /* 0x000fe200078e3cff */
[----:B------:R-:W0:Y:S01]  /*1c80*/  SHFL.BFLY PT, R8, R37, 0x1, 0x1f ;  /* 0x0c201f0025087f89 */ /* 0x000e2200000e0000 */
[----:B------:R-:W-:Y:S01]  /*1c90*/  ISETP.GE.AND P0, PT, R28, RZ, PT ;  /* 0x000000ff1c00720c */ /* 0x000fe20003f06270 */
[----:B------:R-:W-:Y:S01]  /*1ca0*/  @!P2 IMAD.IADD R36, R36, 0x1, -R27 ;  /* 0x000000012424a824 */ /* 0x000fe200078e0a1b */
[----:B------:R-:W-:Y:S01]  /*1cb0*/  SHF.R.S32.HI R28, RZ, 0x1f, R3 ;  /* 0x0000001fff1c7819 */ /* 0x000fe20000011403 */
[----:B------:R-:W-:Y:S01]  /*1cc0*/  @!P3 VIADD R34, R34, 0x1 ;  /* 0x000000012222b836 */ /* 0x000fe20000000000 */
[-C--:B------:R-:W-:Y:S01]  /*1cd0*/  ISETP.GE.U32.AND P4, PT, R30, R27.reuse, PT ;  /* 0x0000001b1e00720c */ /* 0x080fe20003f86070 */
[----:B------:R-:W-:Y:S01]  /*1ce0*/  @!P2 VIADD R35, R35, 0x1 ;  /* 0x000000012323a836 */ /* 0x000fe20000000000 */
[----:B------:R-:W-:Y:S01]  /*1cf0*/  ISETP.GE.AND P3, PT, R24, RZ, PT ;  /* 0x000000ff1800720c */ /* 0x000fe20003f66270 */
[----:B------:R-:W-:Y:S01]  /*1d00*/  @!P5 IMAD.MOV R6, RZ, RZ, R28 ;  /* 0x000000ffff06d224 */ /* 0x000fe200078e021c */
[----:B------:R-:W-:Y:S01]  /*1d10*/  ISETP.GE.U32.AND P5, PT, R36, R27, PT ;  /* 0x0000001b2400720c */ /* 0x000fe20003fa6070 */
[----:B------:R-:W-:Y:S01]  /*1d20*/  IMAD.MOV.U32 R28, RZ, RZ, 0x7f800000 ;  /* 0x7f800000ff1c7424 */ /* 0x000fe200078e00ff */
[----:B-1----:R-:W-:-:S03]  /*1d30*/  ISETP.NE.AND P2, PT, R26, RZ, PT ;  /* 0x000000ff1a00720c */ /* 0x002fc60003f45270 */
[----:B------:R-:W-:Y:S01]  /*1d40*/  @!P0 IMAD.MOV R21, RZ, RZ, -R21 ;  /* 0x000000ffff158224 */ /* 0x000fe200078e0a15 */
[----:B------:R-:W-:Y:S02]  /*1d50*/  @!P1 LOP3.LUT R21, RZ, R31, RZ, 0x33, !PT ;  /* 0x0000001fff159212 */ /* 0x000fe400078e33ff */
[----:B------:R-:W-:Y:S01]  /*1d60*/  ISETP.GE.AND P1, PT, R4, RZ, PT ;  /* 0x000000ff0400720c */ /* 0x000fe20003f26270 */
[----:B------:R-:W-:Y:S01]  /*1d70*/  @P4 VIADD R34, R34, 0x1 ;  /* 0x0000000122224836 */ /* 0x000fe20000000000 */
[C---:B------:R-:W-:Y:S02]  /*1d80*/  LOP3.LUT P4, RZ, R18.reuse, 0xf, RZ, 0xc0, !PT ;  /* 0x0000000f12ff7812 */ /* 0x040fe4000788c0ff */
[----:B------:R-:W-:Y:S01]  /*1d90*/  LOP3.LUT R31, RZ, R17, RZ, 0x33, !PT ;  /* 0x00000011ff1f7212 */ /* 0x000fe200078e33ff */
[----:B------:R-:W-:Y:S01]  /*1da0*/  @P5 VIADD R35, R35, 0x1 ;  /* 0x0000000123235836 */ /* 0x000fe20000000000 */
[----:B------:R-:W-:Y:S01]  /*1db0*/  ISETP.GT.OR P4, PT, R18, 0x7f, P4 ;  /* 0x0000007f1200780c */ /* 0x000fe20002784670 */
[----:B0-----:R-:W-:Y:S01]  /*1dc0*/  FADD.FTZ R8, R37, R8 ;  /* 0x0000000825087221 */ /* 0x001fe20000010000 */
[----:B------:R-:W-:Y:S01]  /*1dd0*/  ISETP.NE.AND P5, PT, R17, RZ, PT ;  /* 0x000000ff1100720c */ /* 0x000fe20003fa5270 */
[----:B------:R-:W-:Y:S01]  /*1de0*/  IMAD.MOV.U32 R4, RZ, RZ, R35 ;  /* 0x000000ffff047224 */ /* 0x000fe200078e0023 */
[----:B------:R-:W-:-:S02]  /*1df0*/  SEL R9, R9, 0x1, !P2 ;  /* 0x0000000109097807 */ /* 0x000fc40005000000 */
[----:B------:R-:W-:Y:S01]  /*1e00*/  FSETP.NE.FTZ.AND P0, PT, R8, RZ, PT ;  /* 0x000000ff0800720b */ /* 0x000fe20003f15000 */
[----:B------:R-:W-:Y:S01]  /*1e10*/  @!P1 IMAD.MOV R34, RZ, RZ, -R34 ;  /* 0x000000ffff229224 */ /* 0x000fe200078e0a22 */
[----:B------:R-:W-:Y:S01]  /*1e20*/  ISETP.LT.U32.AND P1, PT, R22, R21, PT ;  /* 0x000000151600720c */ /* 0x000fe20003f21070 */
[----:B------:R-:W-:Y:S01]  /*1e30*/  @!P3 IMAD.MOV R4, RZ, RZ, -R4 ;  /* 0x000000ffff04b224 */ /* 0x000fe200078e0a04 */
[----:B------:R-:W-:Y:S02]  /*1e40*/  SHF.R.S32.HI R35, RZ, 0x1f, R21 ;  /* 0x0000001fff237819 */ /* 0x000fe40000011415 */
[C---:B------:R-:W-:Y:S02]  /*1e50*/  SEL R34, R31.reuse, R34, !P5 ;  /* 0x000000221f227207 */ /* 0x040fe40006800000 */
[----:B------:R-:W-:Y:S02]  /*1e60*/  SEL R24, R31, R4, !P5 ;  /* 0x000000041f187207 */ /* 0x000fe40006800000 */
[----:B------:R-:W-:Y:S01]  /*1e70*/  ISETP.LT.AND.EX P1, PT, R23, R35, PT, P1 ;  /* 0x000000231700720c */ /* 0x000fe20003f21310 */
[----:B------:R-:W-:-:S02]  /*1e80*/  IMAD R4, R34, R9, RZ ;  /* 0x0000000922047224 */ /* 0x000fc400078e02ff */
[----:B------:R0:W1:Y:S01]  /*1e90*/  @P0 MUFU.LG2 R27, R8 ;  /* 0x00000008001b0308 */ /* 0x0000620000000c00 */
[----:B------:R-:W-:Y:S01]  /*1ea0*/  IMAD R31, R24, R9, RZ ;  /* 0x00000009181f7224 */ /* 0x000fe200078e02ff */
[----:B------:R-:W-:Y:S01]  /*1eb0*/  SEL R9, R22, R21, P1 ;  /* 0x0000001516097207 */ /* 0x000fe20000800000 */
[----:B------:R-:W-:Y:S02]  /*1ec0*/  IMAD R7, R7, R4, RZ ;  /* 0x0000000407077224 */ /* 0x000fe400078e02ff */
[----:B------:R-:W-:Y:S01]  /*1ed0*/  IMAD R6, R31, R6, RZ ;  /* 0x000000061f067224 */ /* 0x000fe200078e02ff */
[----:B0-----:R-:W-:Y:S01]  /*1ee0*/  SEL R8, R23, R35, P1 ;  /* 0x0000002317087207 */ /* 0x001fe20000800000 */
[----:B-1----:R-:W-:Y:S01]  /*1ef0*/  @P0 FFMA.FTZ R28, R27, 0.69314718246459960938, R20 ;  /* 0x3f3172181b1c0823 */ /* 0x002fe20000010014 */
[----:B------:R-:W-:Y:S06]  /*1f00*/  @P4 BRA `(.L_x_157) ;  /* 0x0000001c00184947 */ /* 0x000fec0003800000 */
[----:B------:R-:W-:Y:S01]  /*1f10*/  ULDC.U8 UR4, c[0x0][0x3d8] ;  /* 0x0000f60000047ab9 */ /* 0x000fe20000000000 */
[----:B------:R-:W-:Y:S02]  /*1f20*/  LEA.HI R4, R19, R18, RZ, 0x4 ;  /* 0x0000001213047211 */ /* 0x000fe400078f20ff */
[----:B------:R-:W-:Y:S02]  /*1f30*/  ISETP.NE.AND P1, PT, RZ, UR4, PT ;  /* 0x00000004ff007c0c */ /* 0x000fe4000bf25270 */
[----:B------:R-:W-:-:S04]  /*1f40*/  SHF.R.S32.HI R4, RZ, 0x4, R4 ;  /* 0x00000004ff047819 */ /* 0x000fc80000011404 */
[----:B------:R-:W-:-:S04]  /*1f50*/  IADD3 R30, P0, R4, UR7, RZ ;  /* 0x00000007041e7c10 */ /* 0x000fc8000ff1e0ff */
[----:B------:R-:W-:-:S03]  /*1f60*/  LEA.HI.X.SX32 R31, R4, UR6, 0x1, P0 ;  /* 0x00000006041f7c11 */ /* 0x000fc600080f0eff */
[----:B------:R-:W-:Y:S06]  /*1f70*/  @!P1 BRA `(.L_x_158) ;  /* 0x0000001800ec9947 */ /* 0x000fec0003800000 */
        /* <DEDUP_REMOVED lines=41> */
.L_x_160:
        /* <DEDUP_REMOVED lines=22> */
.L_x_161:
[----:B------:R-:W-:Y:S05]  /*2370*/  BSYNC B0 ;  /* 0x0000000000007941 */ /* 0x000fea0003800000 */
.L_x_159:
[----:B------:R-:W-:Y:S01]  /*2380*/  LOP3.LUT R19, R17, R0, RZ, 0xfc, !PT ;  /* 0x0000000011137212 */ /* 0x000fe200078efcff */
[----:B------:R-:W-:Y:S03]  /*2390*/  BSSY B0, `(.L_x_162) ;  /* 0x0000028000007945 */ /* 0x000fe60003800000 */
[----:B------:R-:W-:-:S13]  /*23a0*/  ISETP.NE.U32.AND P0, PT, R19, RZ, PT ;  /* 0x000000ff1300720c */ /* 0x000fda0003f05070 */
[----:B------:R-:W-:Y:S05]  /*23b0*/  @!P0 BRA `(.L_x_163) ;  /* 0x00000000003c8947 */ /* 0x000fea0003800000 */
[----:B------:R-:W-:Y:S01]  /*23c0*/  IMAD.MOV.U32 R24, RZ, RZ, R25 ;  /* 0x000000ffff187224 */ /* 0x000fe200078e0019 */
[----:B------:R-:W-:Y:S02]  /*23d0*/  MOV R23, R0 ;  /* 0x0000000000177202 */ /* 0x000fe40000000f00 */
[----:B------:R-:W-:Y:S02]  /*23e0*/  MOV R22, 0x2400 ;  /* 0x0000240000167802 */ /* 0x000fe40000000f00 */
[----:B------:R-:W-:Y:S05]  /*23f0*/  CALL.REL.NOINC `($__internal_3_$__cuda_sm20_div_s64) ;  /* 0x0000002000547944 */ /* 0x000fea0003c00000 */
        /* <DEDUP_REMOVED lines=11> */
.L_x_163:
        /* <DEDUP_REMOVED lines=22> */
.L_x_164:
[----:B------:R-:W-:Y:S05]  /*2610*/  BSYNC B0 ;  /* 0x0000000000007941 */ /* 0x000fea0003800000 */
.L_x_162:
        /* <DEDUP_REMOVED lines=11> */
[----:B------:R-:W-:Y:S05]  /*26d0*/  CALL.REL.NOINC `($__internal_3_$__cuda_sm20_div_s64) ;  /* 0x0000001c009c7944 */ /* 0x000fea0003c00000 */
[----:B------:R-:W-:-:S04]  /*26e0*/  IADD3 R17, P0, RZ, -R20, RZ ;  /* 0x80000014ff117210 */ /* 0x000fc80007f1e0ff */
[----:B------:R-:W-:Y:S01]  /*26f0*/  IADD3.X R18, RZ, ~R21, RZ, P0, !PT ;  /* 0x80000015ff127210 */ /* 0x000fe200007fe4ff */
[----:B------:R-:W-:-:S04]  /*2700*/  IMAD.WIDE.U32 R36, R5, R17, R36 ;  /* 0x0000001105247225 */ /* 0x000fc800078e0024 */
[----:B------:R-:W-:-:S04]  /*2710*/  IMAD R18, R18, R5, RZ ;  /* 0x0000000512127224 */ /* 0x000fc800078e02ff */
[----:B------:R-:W-:-:S05]  /*2720*/  IMAD R4, R4, R17, R18 ;  /* 0x0000001104047224 */ /* 0x000fca00078e0212 */
[----:B------:R-:W-:Y:S01]  /*2730*/  IADD3 R4, R37, R4, RZ ;  /* 0x0000000425047210 */ /* 0x000fe20007ffe0ff */
[----:B------:R-:W-:Y:S05]  /*2740*/  BRA `(.L_x_167) ;  /* 0x0000000000587947 */ /* 0x000fea0003800000 */
.L_x_166:
        /* <DEDUP_REMOVED lines=22> */
.L_x_167:
[----:B------:R-:W-:Y:S05]  /*28b0*/  BSYNC B0 ;  /* 0x0000000000007941 */ /* 0x000fea0003800000 */
.L_x_165:
        /* <DEDUP_REMOVED lines=38> */
[----:B------:R-:W-:Y:S05]  /*2b20*/  CALL.REL.NOINC `($__internal_3_$__cuda_sm20_div_s64) ;  /* 0x0000001800887944 */ /* 0x000fea0003c00000 */
        /* <DEDUP_REMOVED lines=12> */
.L_x_169:
[----:B------:R-:W0:Y:S01]  /*2bf0*/  I2F.U32.RP R20, R40 ;  /* 0x0000002800147306 */ /* 0x000e220000209000 */
[----:B------:R-:W-:Y:S01]  /*2c00*/  ISETP.NE.U32.AND P0, PT, R40, RZ, PT ;  /* 0x000000ff2800720c */ /* 0x000fe20003f05070 */
[----:B------:R-:W-:-:S06]  /*2c10*/  IMAD.MOV.U32 R41, RZ, RZ, RZ ;  /* 0x000000ffff297224 */ /* 0x000fcc00078e00ff */
        /* <DEDUP_REMOVED lines=20> */
.L_x_170:
[----:B------:R-:W-:Y:S05]  /*2d60*/  BSYNC B0 ;  /* 0x0000000000007941 */ /* 0x000fea0003800000 */
.L_x_168:
        /* <DEDUP_REMOVED lines=19> */
.L_x_172:
        /* <DEDUP_REMOVED lines=22> */
.L_x_173:
[----:B------:R-:W-:Y:S05]  /*3000*/  BSYNC B0 ;  /* 0x0000000000007941 */ /* 0x000fea0003800000 */
.L_x_171:
        /* <DEDUP_REMOVED lines=20> */
.L_x_175:
        /* <DEDUP_REMOVED lines=23> */
.L_x_176:
[----:B------:R-:W-:Y:S05]  /*32c0*/  BSYNC B0 ;  /* 0x0000000000007941 */ /* 0x000fea0003800000 */
.L_x_174:
[----:B------:R-:W-:Y:S01]  /*32d0*/  LOP3.LUT R19, R41, R10, RZ, 0xfc, !PT ;  /* 0x0000000a29137212 */ /* 0x000fe200078efcff */
[----:B------:R-:W-:Y:S01]  /*32e0*/  ULDC UR4, c[0x0][0x2c4] ;  /* 0x0000b10000047ab9 */ /* 0x000fe20000000800 */
[----:B------:R-:W-:Y:S01]  /*32f0*/  SHF.R.S32.HI R18, RZ, 0x1f, R7 ;  /* 0x0000001fff127819 */ /* 0x000fe20000011407 */
[-C--:B------:R-:W-:Y:S01]  /*3300*/  IMAD R17, R21, R7.reuse, RZ ;  /* 0x0000000715117224 */ /* 0x080fe200078e02ff */
[----:B------:R-:W-:Y:S01]  /*3310*/  ISETP.NE.U32.AND P0, PT, R19, RZ, PT ;  /* 0x000000ff1300720c */ /* 0x000fe20003f05070 */
[----:B------:R-:W-:Y:S01]  /*3320*/  IMAD R44, R25, UR4, RZ ;  /* 0x00000004192c7c24 */ /* 0x000fe2000f8e02ff */
[----:B------:R-:W-:Y:S01]  /*3330*/  SHF.R.S32.HI R21, RZ, 0x1f, R2 ;  /* 0x0000001fff157819 */ /* 0x000fe20000011402 */
[----:B------:R-:W-:Y:S01]  /*3340*/  IMAD.WIDE.U32 R42, R20, R7, RZ ;  /* 0x00000007142a7225 */ /* 0x000fe200078e00ff */
[----:B------:R-:W-:Y:S03]  /*3350*/  BSSY B0, `(.L_x_177) ;  /* 0x0000036000007945 */ /* 0x000fe60003800000 */
[----:B------:R-:W-:Y:S01]  /*3360*/  IMAD R7, R18, R20, R17 ;  /* 0x0000001412077224 */ /* 0x000fe200078e0211 */
[----:B------:R-:W-:Y:S01]  /*3370*/  SHF.R.S32.HI R17, RZ, 0x1f, R44 ;  /* 0x0000001fff117819 */ /* 0x000fe2000001142c */
[----:B------:R-:W-:-:S02]  /*3380*/  IMAD R13, R13, R2, RZ ;  /* 0x000000020d0d7224 */ /* 0x000fc400078e02ff */
[----:B------:R-:W-:Y:S01]  /*3390*/  IMAD R18, R15, R44, RZ ;  /* 0x0000002c0f127224 */ /* 0x000fe200078e02ff */
[----:B------:R-:W-:Y:S01]  /*33a0*/  IADD3 R7, R43, R7, RZ ;  /* 0x000000072b077210 */ /* 0x000fe20007ffe0ff */
[----:B------:R-:W-:Y:S02]  /*33b0*/  IMAD R13, R21, R14, R13 ;  /* 0x0000000e150d7224 */ /* 0x000fe400078e020d */
        /* <DEDUP_REMOVED lines=24> */
.L_x_178:
        /* <DEDUP_REMOVED lines=23> */
.L_x_179:
[----:B------:R-:W-:Y:S05]  /*36b0*/  BSYNC B0 ;  /* 0x0000000000007941 */ /* 0x000fea0003800000 */
.L_x_177:
        /* <DEDUP_REMOVED lines=26> */
.L_x_181:
        /* <DEDUP_REMOVED lines=23> */
.L_x_182:
[----:B------:R-:W-:Y:S05]  /*39d0*/  BSYNC B0 ;  /* 0x0000000000007941 */ /* 0x000fea0003800000 */
.L_x_180:
[----:B------:R-:W-:Y:S01]  /*39e0*/  IADD3 R31, P1, P0, R36, R32, R30 ;  /* 0x00000020241f7210 */ /* 0x000fe2000783e01e */
[----:B------:R-:W-:-:S03]  /*39f0*/  ULDC.64 UR4, c[0x0][0x2b0] ;  /* 0x0000ac0000047ab9 */ /* 0x000fc60000000a00 */
[----:B------:R-:W-:Y:S02]  /*3a00*/  IADD3 R31, P3, P2, R42, R31, R44 ;  /* 0x0000001f2a1f7210 */ /* 0x000fe40007a7e02c */
[----:B------:R-:W-:Y:S01]  /*3a10*/  IADD3.X R0, R4, R5, R0, P1, P0 ;  /* 0x0000000504007210 */ /* 0x000fe20000fe0400 */
[----:B------:R-:W-:Y:S01]  /*3a20*/  IMAD R5, R21, R6, RZ ;  /* 0x0000000615057224 */ /* 0x000fe200078e02ff */
[----:B------:R-:W-:Y:S02]  /*3a30*/  IADD3 R14, P1, P0, R46, R31, R14 ;  /* 0x0000001f2e0e7210 */ /* 0x000fe4000783e00e */
[----:B------:R-:W-:Y:S02]  /*3a40*/  IADD3.X R0, R7, R0, R2, P3, P2 ;  /* 0x0000000007007210 */ /* 0x000fe40001fe4402 */
[----:B------:R-:W-:Y:S02]  /*3a50*/  SHF.R.S32.HI R2, RZ, 0x1f, R6 ;  /* 0x0000001fff027819 */ /* 0x000fe40000011406 */
[----:B------:R-:W-:-:S02]  /*3a60*/  IADD3.X R15, R10, R0, R13, P1, P0 ;  /* 0x000000000a0f7210 */ /* 0x000fc40000fe040d */
[----:B------:R-:W-:Y:S01]  /*3a70*/  SHF.R.S32.HI R0, RZ, 0x1f, R3 ;  /* 0x0000001fff007819 */ /* 0x000fe20000011403 */
[-C--:B------:R-:W-:Y:S02]  /*3a80*/  IMAD R2, R2, R20.reuse, R5 ;  /* 0x0000001402027224 */ /* 0x080fe400078e0205 */
[----:B------:R-:W-:-:S04]  /*3a90*/  IMAD.WIDE.U32 R14, R6, R20, R14 ;  /* 0x00000014060e7225 */ /* 0x000fc800078e000e */
[----:B------:R-:W-:Y:S02]  /*3aa0*/  IMAD R5, R8, R3, RZ ;  /* 0x0000000308057224 */ /* 0x000fe400078e02ff */
        /* <DEDUP_REMOVED lines=8> */
.L_x_158:
[----:B------:R-:W-:Y:S02]  /*3b30*/  ULDC.64 UR4, c[0x0][0x2b0] ;  /* 0x0000ac0000047ab9 */ /* 0x000fe40000000a00 */
[----:B------:R-:W-:-:S04]  /*3b40*/  LEA R2, P0, R30, UR4, 0x2 ;  /* 0x000000041e027c11 */ /* 0x000fc8000f8010ff */
[----:B------:R-:W-:-:S05]  /*3b50*/  LEA.HI.X R3, R30, UR5, R31, 0x2, P0 ;  /* 0x000000051e037c11 */ /* 0x000fca00080f141f */
[----:B------:R0:W-:Y:S04]  /*3b60*/  STG.E desc[UR8][R2.64], R28 ;  /* 0x0000001c02007986 */ /* 0x0001e8000c101908 */
.L_x_157:
[----:B------:R-:W-:Y:S05]  /*3b70*/  BSYNC B1 ;  /* 0x0000000000017941 */ /* 0x000fea0003800000 */
.L_x_156:
[----:B------:R-:W2:Y:S01]  /*3b80*/  S2R R0, SR_TID.X ;  /* 0x0000000000007919 */ /* 0x000ea20000002100 */
[----:B01----:R-:W0:Y:S01]  /*3b90*/  LDC R3, c[0x0][0x3c4] ;  /* 0x0000f100ff037b82 */ /* 0x003e220000000800 */
[----:B------:R-:W-:Y:S01]  /*3ba0*/  BSSY B0, `(.L_x_183) ;  /* 0x0000012000007945 */ /* 0x000fe20003800000 */
[----:B--2---:R-:W-:-:S04]  /*3bb0*/  SHF.R.S32.HI R13, RZ, 0x1f, R0 ;  /* 0x0000001fff0d7819 */ /* 0x004fc80000011400 */
[----:B------:R-:W-:-:S04]  /*3bc0*/  LEA.HI R13, R13, R0, RZ, 0x4 ;  /* 0x000000000d0d7211 */ /* 0x000fc800078f20ff */
[----:B------:R-:W-:-:S05]  /*3bd0*/  LOP3.LUT R5, R13, 0xfffffff0, RZ, 0xc0, !PT ;  /* 0xfffffff00d057812 */ /* 0x000fca00078ec0ff */
[----:B------:R-:W-:-:S05]  /*3be0*/  IMAD.IADD R16, R0, 0x1, -R5 ;  /* 0x0000000100107824 */ /* 0x000fca00078e0a05 */
[----:B0-----:R-:W-:-:S04]  /*3bf0*/  ISETP.GE.AND P0, PT, R16, R3, PT ;  /* 0x000000031000720c */ /* 0x001fc80003f06270 */
[----:B------:R-:W-:-:S13]  /*3c00*/  ISETP.LT.AND P0, PT, R0, 0x80, !P0 ;  /* 0x000000800000780c */ /* 0x000fda0004701270 */
[----:B------:R-:W-:Y:S05]  /*3c10*/  @!P0 BRA `(.L_x_184) ;  /* 0x0000000000288947 */ /* 0x000fea0003800000 */
[----:B------:R-:W0:Y:S01]  /*3c20*/  S2R R0, SR_CgaCtaId ;  /* 0x0000000000007919 */ /* 0x000e220000008800 */
[----:B------:R-:W-:Y:S01]  /*3c30*/  FADD.FTZ R2, -R28, R29 ;  /* 0x0000001d1c027221 */ /* 0x000fe20000010100 */
[----:B------:R-:W-:-:S03]  /*3c40*/  MOV R5, 0x400 ;  /* 0x0000040000057802 */ /* 0x000fc60000000f00 */
[----:B------:R-:W-:-:S06]  /*3c50*/  FMUL.FTZ R2, R2, 1.4426950216293334961 ;  /* 0x3fb8aa3b02027820 */ /* 0x000fcc0000410000 */
[----:B------:R-:W1:Y:S01]  /*3c60*/  MUFU.EX2 R2, R2 ;  /* 0x0000000200027308 */ /* 0x000e620000000800 */
[----:B0-----:R-:W-:-:S05]  /*3c70*/  LEA R5, R0, R5, 0x18 ;  /* 0x0000000500057211 */ /* 0x001fca00078ec0ff */
[----:B------:R-:W-:Y:S01]  /*3c80*/  IMAD R0, R16, 0x24, R5 ;  /* 0x0000002410007824 */ /* 0x000fe200078e0205 */
[----:B------:R-:W-:-:S04]  /*3c90*/  SHF.R.S32.HI R5, RZ, 0x4, R13 ;  /* 0x00000004ff057819 */ /* 0x000fc8000001140d */
[----:B------:R-:W-:-:S05]  /*3ca0*/  LEA R5, R5, R0, 0x2 ;  /* 0x0000000005057211 */ /* 0x000fca00078e10ff */
[----:B-1----:R0:W-:Y:S02]  /*3cb0*/  STS [R5], R2 ;  /* 0x0000000205007388 */ /* 0x0021e40000000800 */
.L_x_184:
[----:B------:R-:W-:Y:S05]  /*3cc0*/  BSYNC B0 ;  /* 0x0000000000007941 */ /* 0x000fea0003800000 */
.L_x_183:
[----:B------:R-:W-:Y:S01]  /*3cd0*/  BAR.SYNC.DEFER_BLOCKING 0x0 ;  /* 0x0000000000007b1d */ /* 0x000fe20000010000 */
[----:B------:R-:W-:Y:S02]  /*3ce0*/  ISETP.GE.AND P0, PT, R3, 0x1, PT ;  /* 0x000000010300780c */ /* 0x000fe40003f06270 */
[----:B0-----:R-:W-:Y:S01]  /*3cf0*/  CS2R R2, SRZ ;  /* 0x0000000000027805 */ /* 0x001fe2000001ff00 */
[----:B------:R-:W-:Y:S01]  /*3d00*/  IMAD.MOV.U32 R5, RZ, RZ, RZ ;  /* 0x000000ffff057224 */ /* 0x000fe200078e00ff */
[----:B------:R-:W-:Y:S01]  /*3d10*/  SHF.R.S32.HI R13, RZ, 0x4, R13 ;  /* 0x00000004ff0d7819 */ /* 0x000fe2000001140d */
[----:B------:R-:W-:Y:S02]  /*3d20*/  IMAD.MOV.U32 R0, RZ, RZ, RZ ;  /* 0x000000ffff007224 */ /* 0x000fe400078e00ff */
[----:B------:R-:W-:-:S06]  /*3d30*/  IMAD.SHL.U32 R16, R16, 0x4, RZ ;  /* 0x0000000410107824 */ /* 0x000fcc00078e00ff */
[----:B------:R-:W-:Y:S05]  /*3d40*/  @!P0 BRA `(.L_x_185) ;  /* 0x0000000000a88947 */ /* 0x000fea0003800000 */
[----:B------:R-:W0:Y:S01]  /*3d50*/  S2UR UR6, SR_CgaCtaId ;  /* 0x00000000000679c3 */ /* 0x000e220000008800 */
[----:B------:R-:W-:Y:S01]  /*3d60*/  ULDC UR10, c[0x0][0x2dc] ;  /* 0x0000b700000a7ab9 */ /* 0x000fe20000000800 */
[----:B------:R-:W-:Y:S01]  /*3d70*/  IMAD R15, R13, 0x40, R16 ;  /* 0x000000400d0f7824 */ /* 0x000fe200078e0210 */
        /* <DEDUP_REMOVED lines=20> */
.L_x_188:
        /* <DEDUP_REMOVED lines=9> */
[----:B------:R1:W5:Y:S02]  /*3f50*/  @!P0 LDG.E.128 R8, desc[UR8][R14.64] ;  /* 0x000000080e088981 */ /* 0x000364000c1e1d00 */
.L_x_187:
[----:B------:R-:W-:Y:S05]  /*3f60*/  BSYNC B0 ;  /* 0x0000000000007941 */ /* 0x000fea0003800000 */
.L_x_186:
[----:B-1----:R-:W-:Y:S01]  /*3f70*/  IADD3 R14, P0, R18, R14, RZ ;  /* 0x0000000e120e7210 */ /* 0x002fe20007f1e0ff */
[----:B--2--5:R-:W-:Y:S01]  /*3f80*/  FFMA.FTZ R3, R4, R8, R3 ;  /* 0x0000000804037223 */ /* 0x024fe20000010003 */
[----:B0-----:R-:W-:Y:S01]  /*3f90*/  IADD3 R6, R6, 0x24, RZ ;  /* 0x0000002406067810 */ /* 0x001fe20007ffe0ff */
[C---:B------:R-:W-:Y:S01]  /*3fa0*/  FFMA.FTZ R0, R4.reuse, R9, R0 ;  /* 0x0000000904007223 */ /* 0x040fe20000010000 */
[C---:B------:R-:W-:Y:S01]  /*3fb0*/  FFMA.FTZ R5, R4.reuse, R10, R5 ;  /* 0x0000000a04057223 */ /* 0x040fe20000010005 */
[----:B------:R-:W-:Y:S01]  /*3fc0*/  IADD3.X R15, R19, R15, RZ, P0, !PT ;  /* 0x0000000f130f7210 */ /* 0x000fe200007fe4ff */
[----:B------:R-:W-:Y:S01]  /*3fd0*/  FFMA.FTZ R2, R4, R11, R2 ;  /* 0x0000000b04027223 */ /* 0x000fe20000010002 */
[----:B------:R-:W-:Y:S06]  /*3fe0*/  @!P1 BRA `(.L_x_188) ;  /* 0xfffffffc00b49947 */ /* 0x000fec000383ffff */
.L_x_185:
        /* <DEDUP_REMOVED lines=18> */
[----:B0-----:R-:W-:-:S06]  /*4110*/  VIADD R14, R14, 0xffffffe ;  /* 0x0ffffffe0e0e7836 */ /* 0x001fcc0000000000 */
[----:B------:R-:W0:Y:S02]  /*4120*/  F2I.FTZ.U32.TRUNC.NTZ R7, R14 ;  /* 0x0000000e00077305 */ /* 0x000e24000021f000 */
[----:B0-----:R-:W-:-:S04]  /*4130*/  IMAD.MOV R6, RZ, RZ, -R7 ;  /* 0x000000ffff067224 */ /* 0x001fc800078e0a07 */
[----:B------:R-:W-:Y:S01]  /*4140*/  IMAD R11, R6, R9, RZ ;  /* 0x00000009060b7224 */ /* 0x000fe200078e02ff */
[----:B------:R-:W-:-:S10]  /*4150*/  HFMA2.MMA R6, -RZ, RZ, 0, 0 ;  /* 0x00000000ff067435 */ /* 0x000fd400000001ff */
[----:B------:R-:W-:Y:S01]  /*4160*/  IMAD.HI.U32 R11, R7, R11, R6 ;  /* 0x0000000b070b7227 */ /* 0x000fe200078e0006 */
[----:B------:R-:W-:-:S04]  /*4170*/  IABS R7, R8 ;  /* 0x0000000800077213 */ /* 0x000fc80000000000 */
[----:B------:R-:W0:Y:S01]  /*4180*/  I2F.RP R6, R7 ;  /* 0x0000000700067306 */ /* 0x000e220000209400 */
[----:B------:R-:W-:-:S04]  /*4190*/  IMAD.HI.U32 R11, R11, R12, RZ ;  /* 0x0000000c0b0b7227 */ /* 0x000fc800078e00ff */
[----:B------:R-:W-:-:S05]  /*41a0*/  IMAD R10, R11, R10, R12 ;  /* 0x0000000a0b0a7224 */ /* 0x000fca00078e020c */
[----:B------:R-:W-:Y:S01]  /*41b0*/  ISETP.GT.U32.AND P1, PT, R9, R10, PT ;  /* 0x0000000a0900720c */ /* 0x000fe20003f24070 */
[----:B0-----:R-:W0:-:S12]  /*41c0*/  MUFU.RCP R6, R6 ;  /* 0x0000000600067308 */ /* 0x001e180000001000 */
[----:B------:R-:W-:Y:S01]  /*41d0*/  @!P1 IMAD.IADD R10, R10, 0x1, -R9 ;  /* 0x000000010a0a9824 */ /* 0x000fe200078e0a09 */
[----:B------:R-:W-:Y:S02]  /*41e0*/  @!P1 IADD3 R11, R11, 0x1, RZ ;  /* 0x000000010b0b9810 */ /* 0x000fe40007ffe0ff */
[----:B------:R-:W-:Y:S02]  /*41f0*/  ISETP.NE.AND P1, PT, R4, RZ, PT ;  /* 0x000000ff0400720c */ /* 0x000fe40003f25270 */
[----:B------:R-:W-:Y:S02]  /*4200*/  ISETP.GE.U32.AND P2, PT, R10, R9, PT ;  /* 0x000000090a00720c */ /* 0x000fe40003f46070 */
[----:B------:R-:W-:Y:S01]  /*4210*/  LOP3.LUT R9, R13, R4, RZ, 0x3c, !PT ;  /* 0x000000040d097212 */ /* 0x000fe200078e3cff */
[----:B0-----:R-:W-:-:S03]  /*4220*/  VIADD R18, R6, 0xffffffe ;  /* 0x0ffffffe06127836 */ /* 0x001fc60000000000 */
[----:B------:R-:W-:Y:S01]  /*4230*/  ISETP.GE.AND P0, PT, R9, RZ, PT ;  /* 0x000000ff0900720c */ /* 0x000fe20003f06270 */
[----:B------:R-:W0:Y:S06]  /*4240*/  F2I.FTZ.U32.TRUNC.NTZ R19, R18 ;  /* 0x0000001200137305 */ /* 0x000e2c000021f000 */
[----:B------:R-:W-:-:S06]  /*4250*/  @P2 VIADD R11, R11, 0x1 ;  /* 0x000000010b0b2836 */ /* 0x000fcc0000000000 */
[----:B------:R-:W-:Y:S02]  /*4260*/  @!P0 IADD3 R11, -R11, RZ, RZ ;  /* 0x000000ff0b0b8210 */ /* 0x000fe40007ffe1ff */
[-C--:B------:R-:W-:Y:S01]  /*4270*/  @!P1 LOP3.LUT R11, RZ, R4.reuse, RZ, 0x33, !PT ;  /* 0x00000004ff0b9212 */ /* 0x080fe200078e33ff */
[----:B0-----:R-:W-:Y:S02]  /*4280*/  IMAD.MOV R6, RZ, RZ, -R19 ;  /* 0x000000ffff067224 */ /* 0x001fe400078e0a13 */
[----:B------:R-:W-:Y:S02]  /*4290*/  IMAD.MOV.U32 R18, RZ, RZ, RZ ;  /* 0x000000ffff127224 */ /* 0x000fe400078e00ff */
[C---:B------:R-:W-:Y:S02]  /*42a0*/  IMAD R9, R11.reuse, R4, RZ ;  /* 0x000000040b097224 */ /* 0x040fe400078e02ff */
[----:B------:R-:W-:Y:S02]  /*42b0*/  IMAD R6, R6, R7, RZ ;  /* 0x0000000706067224 */ /* 0x000fe400078e02ff */
[----:B------:R-:W-:Y:S01]  /*42c0*/  IMAD.WIDE.U32 R16, R11, UR4, R16 ;  /* 0x000000040b107c25 */ /* 0x000fe2000f8e0010 */
[----:B------:R-:W-:-:S03]  /*42d0*/  IADD3 R15, R13, -R9, RZ ;  /* 0x800000090d0f7210 */ /* 0x000fc60007ffe0ff */
[----:B------:R-:W-:Y:S01]  /*42e0*/  IMAD.HI.U32 R6, R19, R6, R18 ;  /* 0x0000000613067227 */ /* 0x000fe200078e0012 */
        /* <DEDUP_REMOVED lines=23> */
[----:B------:R-:W-:Y:S01]  /*4460*/  IMAD R7, R4, UR4, RZ ;  /* 0x0000000404077c24 */ /* 0x000fe2000f8e02ff */
[----:B------:R-:W-:-:S03]  /*4470*/  F2FP.F16.F32.PACK_AB R4, R0, R3 ;  /* 0x000000030004723e */ /* 0x000fc600000000ff */
[----:B------:R-:W-:Y:S01]  /*4480*/  IMAD R9, R10, UR5, R7 ;  /* 0x000000050a097c24 */ /* 0x000fe2000f8e0207 */
[----:B------:R-:W-:Y:S01]  /*4490*/  SHF.R.S32.HI R7, RZ, 0x1f, R8 ;  /* 0x0000001fff077819 */ /* 0x000fe20000011408 */
[----:B------:R-:W-:Y:S02]  /*44a0*/  ULDC.64 UR4, c[0x0][0x298] ;  /* 0x0000a60000047ab9 */ /* 0x000fe40000000a00 */
[----:B------:R-:W-:Y:S02]  /*44b0*/  IMAD.IADD R17, R17, 0x1, R9 ;  /* 0x0000000111117824 */ /* 0x000fe400078e0209 */
[----:B------:R-:W-:-:S04]  /*44c0*/  IMAD R7, R7, UR4, RZ ;  /* 0x0000000407077c24 */ /* 0x000fc8000f8e02ff */
        /* <DEDUP_REMOVED lines=8> */
        .weak           $__internal_3_$__cuda_sm20_div_s64
        .type           $__internal_3_$__cuda_sm20_div_s64,@function
        .size           $__internal_3_$__cuda_sm20_div_s64,(.L_x_7835 - $__internal_3_$__cuda_sm20_div_s64)
$__internal_3_$__cuda_sm20_div_s64:
        /* <DEDUP_REMOVED lines=29> */
[----:B------:R-:W-:-:S04]  /*4720*/  IMAD.X R26, RZ, RZ, ~R26, P0 ;  /* 0x000000ffff1a7224 */ /* 0x000fc800000e0e1a */
[----:B------:R-:W-:-:S04]  /*4730*/  IMAD.WIDE.U32 R34, P5, R35, R26, R34 ;  /* 0x0000001a23227225 */ /* 0x000fc800078a0022 */
[C---:B------:R-:W-:Y:S02]  /*4740*/  IMAD R21, R27.reuse, R26, RZ ;  /* 0x0000001a1b157224 */ /* 0x040fe400078e02ff */
[----:B------:R-:W-:-:S04]  /*4750*/  IMAD.HI.U32 R20, P4, R27, R20, R34 ;  /* 0x000000141b147227 */ /* 0x000fc80007880022 */
[----:B------:R-:W-:Y:S01]  /*4760*/  IMAD.HI.U32 R19, R27, R26, RZ ;  /* 0x0000001a1b137227 */ /* 0x000fe200078e00ff */
[----:B------:R-:W-:Y:S02]  /*4770*/  IADD3 R21, P3, R21, R20, RZ ;  /* 0x0000001415157210 */ /* 0x000fe40007f7e0ff */
[-C--:B------:R-:W-:Y:S01]  /*4780*/  IADD3 R20, P0, RZ, -R18.reuse, RZ ;  /* 0x80000012ff147210 */ /* 0x080fe20007f1e0ff */
[----:B------:R-:W-:Y:S02]  /*4790*/  IMAD.X R27, R19, 0x1, R27, P5 ;  /* 0x00000001131b7824 */ /* 0x000fe400028e061b */
[----:B------:R-:W-:Y:S01]  /*47a0*/  IMAD.MOV.U32 R35, RZ, RZ, RZ ;  /* 0x000000ffff237224 */ /* 0x000fe200078e00ff */
[----:B------:R-:W-:Y:S02]  /*47b0*/  SEL R20, R20, R18, !P1 ;  /* 0x0000001214147207 */ /* 0x000fe40004800000 */
[----:B------:R-:W-:-:S03]  /*47c0*/  IADD3.X R26, RZ, ~R17, RZ, P0, !PT ;  /* 0x80000011ff1a7210 */ /* 0x000fc600007fe4ff */
[----:B------:R-:W-:Y:S01]  /*47d0*/  IMAD.HI.U32 R34, R21, R20, RZ ;  /* 0x0000001415227227 */ /* 0x000fe200078e00ff */
[----:B------:R-:W-:Y:S02]  /*47e0*/  SEL R19, R26, R17, !P1 ;  /* 0x000000111a137207 */ /* 0x000fe40004800000 */
        /* <DEDUP_REMOVED lines=12> */
[-C--:B------:R-:W-:Y:S01]  /*48b0*/  IMAD R34, R26, R38.reuse, R21 ;  /* 0x000000261a227224 */ /* 0x080fe200078e0215 */
[----:B------:R-:W-:-:S04]  /*48c0*/  IADD3 R21, P3, R20, -R38, RZ ;  /* 0x8000002614157210 */ /* 0x000fc80007f7e0ff */
[----:B------:R-:W-:Y:S02]  /*48d0*/  IADD3.X R19, ~R34, R19, RZ, P0, !PT ;  /* 0x0000001322137210 */ /* 0x000fe400007fe5ff */
[----:B------:R-:W-:Y:S02]  /*48e0*/  IADD3 R34, P1, R27, 0x1, RZ ;  /* 0x000000011b227810 */ /* 0x000fe40007f3e0ff */
[----:B------:R-:W-:-:S04]  /*48f0*/  ISETP.GE.U32.AND.EX P4, PT, R19, R39, PT, P4 ;  /* 0x000000271300720c */ /* 0x000fc80003f86140 */
[----:B------:R-:W-:Y:S01]  /*4900*/  SEL R21, R21, R20, P4 ;  /* 0x0000001415157207 */ /* 0x000fe20002000000 */
[----:B------:R-:W-:Y:S01]  /*4910*/  IMAD.X R20, R19, 0x1, ~R39, P3 ;  /* 0x0000000113147824 */ /* 0x000fe200018e0e27 */
[----:B------:R-:W-:Y:S02]  /*4920*/  SEL R34, R34, R27, P4 ;  /* 0x0000001b22227207 */ /* 0x000fe40002000000 */
[----:B------:R-:W-:Y:S01]  /*4930*/  ISETP.GE.U32.AND P0, PT, R21, R38, PT ;  /* 0x000000261500720c */ /* 0x000fe20003f06070 */
[----:B------:R-:W-:Y:S01]  /*4940*/  IMAD.X R21, RZ, RZ, R26, P1 ;  /* 0x000000ffff157224 */ /* 0x000fe200008e061a */
[----:B------:R-:W-:Y:S02]  /*4950*/  SEL R19, R20, R19, P4 ;  /* 0x0000001314137207 */ /* 0x000fe40002000000 */
[----:B------:R-:W-:Y:S02]  /*4960*/  IADD3 R27, P1, R34, 0x1, RZ ;  /* 0x00000001221b7810 */ /* 0x000fe40007f3e0ff */
[----:B------:R-:W-:Y:S01]  /*4970*/  SEL R21, R21, R26, P4 ;  /* 0x0000001a15157207 */ /* 0x000fe20002000000 */
[----:B------:R-:W-:Y:S01]  /*4980*/  IMAD.MOV.U32 R26, RZ, RZ, R22 ;  /* 0x000000ffff1a7224 */ /* 0x000fe200078e0016 */
[----:B------:R-:W-:-:S02]  /*4990*/  ISETP.GE.U32.AND.EX P0, PT, R19, R39, PT, P0 ;  /* 0x000000271300720c */ /* 0x000fc40003f06100 */
[----:B------:R-:W-:Y:S01]  /*49a0*/  LOP3.LUT R19, R23, R17, RZ, 0x3c, !PT ;  /* 0x0000001117137212 */ /* 0x000fe200078e3cff */
[----:B------:R-:W-:Y:S01]  /*49b0*/  IMAD.X R20, RZ, RZ, R21, P1 ;  /* 0x000000ffff147224 */ /* 0x000fe200008e0615 */
[----:B------:R-:W-:Y:S02]  /*49c0*/  SEL R27, R27, R34, P0 ;  /* 0x000000221b1b7207 */ /* 0x000fe40000000000 */
[----:B------:R-:W-:Y:S02]  /*49d0*/  ISETP.GE.AND P3, PT, R19, RZ, PT ;  /* 0x000000ff1300720c */ /* 0x000fe40003f66270 */
[----:B------:R-:W-:Y:S02]  /*49e0*/  SEL R21, R20, R21, P0 ;  /* 0x0000001514157207 */ /* 0x000fe40000000000 */
[----:B------:R-:W-:Y:S02]  /*49f0*/  IADD3 R20, P1, RZ, -R27, RZ ;  /* 0x8000001bff147210 */ /* 0x000fe40007f3e0ff */
[----:B------:R-:W-:-:S02]  /*4a00*/  ISETP.NE.U32.AND P0, PT, R24, RZ, PT ;  /* 0x000000ff1800720c */ /* 0x000fc40003f05070 */
[----:B------:R-:W-:Y:S02]  /*4a10*/  IADD3.X R24, RZ, ~R21, RZ, P1, !PT ;  /* 0x80000015ff187210 */ /* 0x000fe40000ffe4ff */
[----:B------:R-:W-:Y:S01]  /*4a20*/  SEL R20, R20, R27, !P3 ;  /* 0x0000001b14147207 */ /* 0x000fe20005800000 */
[----:B------:R-:W-:Y:S01]  /*4a30*/  IMAD.MOV.U32 R27, RZ, RZ, 0x0 ;  /* 0x00000000ff1b7424 */ /* 0x000fe200078e00ff */
[----:B------:R-:W-:Y:S02]  /*4a40*/  ISETP.NE.AND.EX P0, PT, R23, RZ, PT, P0 ;  /* 0x000000ff1700720c */ /* 0x000fe40003f05300 */
[----:B------:R-:W-:Y:S02]  /*4a50*/  SEL R24, R24, R21, !P3 ;  /* 0x0000001518187207 */ /* 0x000fe40005800000 */
[----:B------:R-:W-:Y:S02]  /*4a60*/  SEL R20, R20, 0xffffffff, P0 ;  /* 0xffffffff14147807 */ /* 0x000fe40000000000 */
[----:B------:R-:W-:Y:S01]  /*4a70*/  SEL R21, R24, 0xffffffff, P0 ;  /* 0xffffffff18157807 */ /* 0x000fe20000000000 */
[----:B------:R-:W-:Y:S06]  /*4a80*/  RET.REL.NODEC R26 `(_ZN5flash32flash_fwd_splitkv_combine_kernelI23Flash_fwd_kernel_traitsILi64ELi64ELi256ELi4ELb0ELb0EN7cutlass6half_tE19Flash_kernel_traitsILi64ELi64ELi256ELi4ES3_EELi8ELi4ELb0EEEvNS_16Flash_fwd_paramsE) ;  /* 0xffffffb41a5c7950 */ /* 0x000fec0003c3ffff */
.L_x_189:
        /* <DEDUP_REMOVED lines=15> */
.L_x_7835:


//--------------------- .text._ZN5flash32flash_fwd_splitkv_combine_kernelI23Flash_fwd_kernel_traitsILi64ELi64ELi256ELi4ELb0ELb0EN7cutlass6half_tE19Flash_kernel_traitsILi64ELi64ELi256ELi4ES3_EELi8ELi3ELb0EEEvNS_16Flash_fwd_paramsE --------------------------
	.section	.text._ZN5flash32flash_fwd_splitkv_combine_kernelI23Flash_fwd_kernel_traitsILi64ELi64ELi256ELi4ELb0ELb0EN7cutlass6half_tE19Flash_kernel_traitsILi64ELi64ELi256ELi4ES3_EELi8ELi3ELb0EEEvNS_16Flash_fwd_paramsE,"ax",@progbits
	.align	128
        .global         _ZN5flash32flash_fwd_splitkv_combine_kernelI23Flash_fwd_kernel_traitsILi64ELi64ELi256ELi4ELb0ELb0EN7cutlass6half_tE19Flash_kernel_traitsILi64ELi64ELi256ELi4ES3_EELi8ELi3ELb0EEEvNS_16Flash_fwd_paramsE
        .type           _ZN5flash32flash_fwd_splitkv_combine_kernelI23Flash_fwd_kernel_traitsILi64ELi64ELi256ELi4ELb0ELb0EN7cutlass6half_tE19Flash_kernel_traitsILi64ELi64ELi256ELi4ES3_EELi8ELi3ELb0EEEvNS_16Flash_fwd_paramsE,@function
        .size           _ZN5flash32flash_fwd_splitkv_combine_kernelI23Flash_fwd_kernel_traitsILi64ELi64ELi256ELi4ELb0ELb0EN7cutlass6half_tE19Flash_kernel_traitsILi64ELi64ELi256ELi4ES3_EELi8ELi3ELb0EEEvNS_16Flash_fwd_paramsE,(.L_x_7836 - _ZN5flash32flash_fwd_splitkv_combine_kernelI23Flash_fwd_kernel_traitsILi64ELi64ELi256ELi4ELb0ELb0EN7cutlass6half_tE19Flash_kernel_traitsILi64ELi64ELi256ELi4ES3_EELi8ELi3ELb0EEEvNS_16Flash_fwd_paramsE)
        .other          _ZN5flash32flash_fwd_splitkv_combine_kernelI23Flash_fwd_kernel_traitsILi64ELi64ELi256ELi4ELb0ELb0EN7cutlass6half_tE19Flash_kernel_traitsILi64ELi64ELi256ELi4ES3_EELi8ELi3ELb0EEEvNS_16Flash_fwd_paramsE,@"STO_CUDA_ENTRY STV_DEFAULT"
_ZN5flash32flash_fwd_splitkv_combine_kernelI23Flash_fwd_kernel_traitsILi64ELi64ELi256ELi4ELb0ELb0EN7cutlass6half_tE19Flash_kernel_traitsILi64ELi64ELi256ELi4ES3_EELi8ELi3ELb0EEEvNS_16Flash_fwd_paramsE:
.text._ZN5flash32flash_fwd_splitkv_combine_kernelI23Flash_fwd_kernel_traitsILi64ELi64ELi256ELi4ELb0ELb0EN7cutlass6half_tE19Flash_kernel_traitsILi64ELi64ELi256ELi4ES3_EELi8ELi3ELb0EEEvNS_16Flash_fwd_paramsE:
        /* <DEDUP_REMOVED lines=23> */
[----:B------:R-:W-:Y:S05]  /*0170*/  CALL.REL.NOINC `($__internal_4_$__cuda_sm20_div_s64) ;  /* 0x0000004000a07944 */ /* 0x000fea0003c00000 */
[----:B------:R-:W-:Y:S02]  /*0180*/  MOV R20, R0 ;  /* 0x0000000000147202 */ /* 0x000fe40000000f00 */
[----:B------:R-:W-:Y:S01]  /*0190*/  MOV R21, R23 ;  /* 0x0000001700157202 */ /* 0x000fe20000000f00 */
[----:B------:R-:W-:Y:S06]  /*01a0*/  BRA `(.L_x_191) ;  /* 0x00000000004c7947 */ /* 0x000fec0003800000 */
.L_x_190:
        /* <DEDUP_REMOVED lines=19> */
.L_x_191:
        /* <DEDUP_REMOVED lines=9> */
[----:B------:R-:W-:Y:S02]  /*0370*/  MOV R24, R20 ;  /* 0x0000001400187202 */ /* 0x000fe40000000f00 */
[----:B------:R-:W-:Y:S02]  /*0380*/  MOV R20, 0x3a0 ;  /* 0x000003a000147802 */ /* 0x000fe40000000f00 */
[----:B------:R-:W-:Y:S05]  /*0390*/  CALL.REL.NOINC `($__internal_4_$__cuda_sm20_div_s64) ;  /* 0x0000004000187944 */ /* 0x000fea0003c00000 */
[----:B------:R-:W-:Y:S02]  /*03a0*/  MOV R10, R0 ;  /* 0x00000000000a7202 */ /* 0x000fe40000000f00 */
[----:B------:R-:W-:Y:S01]  /*03b0*/  MOV R11, R23 ;  /* 0x00000017000b7202 */ /* 0x000fe20000000f00 */
[----:B------:R-:W-:Y:S05]  /*03c0*/  BRA `(.L_x_194) ;  /* 0x00000000004c7947 */ /* 0x000fea0003800000 */
.L_x_193:
        /* <DEDUP_REMOVED lines=19> */
.L_x_194:
[----:B------:R-:W-:Y:S05]  /*0500*/  BSYNC B0 ;  /* 0x0000000000007941 */ /* 0x000fea0003800000 */
.L_x_192:
[----:B------:R-:W0:Y:S01]  /*0510*/  LDC R2, c[0x0][0x2c4] ;  /* 0x0000b100ff027b82 */ /* 0x000e220000000800 */
[----:B------:R-:W-:Y:S01]  /*0520*/  IMAD.MOV.U32 R14, RZ, RZ, RZ ;  /* 0x000000ffff0e7224 */ /* 0x000fe200078e00ff */
[----:B------:R-:W-:Y:S01]  /*0530*/  BSSY B0, `(.L_x_195) ;  /* 0x000003e000007945 */ /* 0x000fe20003800000 */
[----:B0-----:R-:W-:Y:S01]  /*0540*/  IABS R7, R2 ;  /* 0x0000000200077213 */ /* 0x001fe20000000000 */
[----:B------:R-:W-:-:S03]  /*0550*/  VIADD R9, R2, 0xffffffff ;  /* 0xffffffff02097836 */ /* 0x000fc60000000000 */
[----:B------:R-:W0:Y:S01]  /*0560*/  I2F.RP R13, R7 ;  /* 0x00000007000d7306 */ /* 0x000e220000209400 */
[----:B------:R-:W-:-:S07]  /*0570*/  IMAD.IADD R4, R9, 0x1, R7 ;  /* 0x0000000109047824 */ /* 0x000fce00078e0207 */
[----:B0-----:R-:W0:Y:S02]  /*0580*/  MUFU.RCP R15, R13 ;  /* 0x0000000d000f7308 */ /* 0x001e240000001000 */
[----:B0-----:R-:W-:-:S06]  /*0590*/  VIADD R15, R15, 0xffffffe ;  /* 0x0ffffffe0f0f7836 */ /* 0x001fcc0000000000 */
[----:B------:R-:W0:Y:S02]  /*05a0*/  F2I.FTZ.U32.TRUNC.NTZ R15, R15 ;  /* 0x0000000f000f7305 */ /* 0x000e24000021f000 */
[----:B0-----:R-:W-:-:S04]  /*05b0*/  IMAD.MOV R0, RZ, RZ, -R15 ;  /* 0x000000ffff007224 */ /* 0x001fc800078e0a0f */
[----:B------:R-:W-:Y:S01]  /*05c0*/  IMAD R5, R0, R7, RZ ;  /* 0x0000000700057224 */ /* 0x000fe200078e02ff */
[----:B------:R-:W-:-:S03]  /*05d0*/  IABS R0, R4 ;  /* 0x0000000400007213 */ /* 0x000fc60000000000 */
        /* <DEDUP_REMOVED lines=31> */
[----:B------:R-:W-:Y:S05]  /*07d0*/  BRA `(.L_x_197) ;  /* 0x00000000004c7947 */ /* 0x000fea0003800000 */
.L_x_196:
        /* <DEDUP_REMOVED lines=19> */
.L_x_197:
[----:B------:R-:W-:Y:S05]  /*0910*/  BSYNC B0 ;  /* 0x0000000000007941 */ /* 0x000fea0003800000 */
.L_x_195:
        /* <DEDUP_REMOVED lines=17> */
[----:B------:R-:W-:-:S04]  /*0a30*/  IMAD.MOV.U32 R2, RZ, RZ, R0 ;  /* 0x000000ffff027224 */ /* 0x000fc800078e0000 */
[----:B------:R-:W-:-:S04]  /*0a40*/  IMAD.HI.U32 R0, R15, R2, RZ ;  /* 0x000000020f007227 */ /* 0x000fc800078e00ff */
[----:B------:R-:W-:-:S04]  /*0a50*/  IMAD.MOV R7, RZ, RZ, -R0 ;  /* 0x000000ffff077224 */ /* 0x000fc800078e0a00 */
[----:B------:R-:W-:Y:S01]  /*0a60*/  IMAD R7, R6, R7, R2 ;  /* 0x0000000706077224 */ /* 0x000fe200078e0202 */
[----:B------:R-:W-:-:S04]  /*0a70*/  SHF.R.S32.HI R2, RZ, 0x1f, R5 ;  /* 0x0000001fff027819 */ /* 0x000fc80000011405 */
        /* <DEDUP_REMOVED lines=16> */
[----:B------:R-:W-:-:S03]  /*0b80*/  IMAD.MOV R0, RZ, RZ, -R0 ;  /* 0x000000ffff007224 */ /* 0x000fc600078e0a00 */
[----:B------:R-:W-:Y:S02]  /*0b90*/  IABS R2, R7 ;  /* 0x0000000700027213 */ /* 0x000fe40000000000 */
[----:B0-----:R-:W0:Y:S02]  /*0ba0*/  MUFU.RCP R16, R15 ;  /* 0x0000000f00107308 */ /* 0x001e240000001000 */
[----:B0-----:R-:W-:-:S06]  /*0bb0*/  VIADD R16, R16, 0xffffffe ;  /* 0x0ffffffe10107836 */ /* 0x001fcc0000000000 */
[----:B------:R-:W0:Y:S02]  /*0bc0*/  F2I.FTZ.U32.TRUNC.NTZ R17, R16 ;  /* 0x0000001000117305 */ /* 0x000e24000021f000 */
[----:B0-----:R-:W-:Y:S02]  /*0bd0*/  IMAD.MOV R13, RZ, RZ, -R17 ;  /* 0x000000ffff0d7224 */ /* 0x001fe400078e0a11 */
[----:B------:R-:W-:Y:S02]  /*0be0*/  IMAD.MOV.U32 R16, RZ, RZ, RZ ;  /* 0x000000ffff107224 */ /* 0x000fe400078e00ff */
[----:B------:R-:W-:-:S04]  /*0bf0*/  IMAD R6, R13, R14, RZ ;  /* 0x0000000e0d067224 */ /* 0x000fc800078e02ff */
[----:B------:R-:W-:-:S06]  /*0c00*/  IMAD.HI.U32 R6, R17, R6, R16 ;  /* 0x0000000611067227 */ /* 0x000fcc00078e0010 */
[----:B------:R-:W-:-:S04]  /*0c10*/  IMAD.HI.U32 R17, R6, R2, RZ ;  /* 0x0000000206117227 */ /* 0x000fc800078e00ff */
[----:B------:R-:W-:Y:S01]  /*0c20*/  IMAD R13, R17, R0, R2 ;  /* 0x00000000110d7224 */ /* 0x000fe200078e0202 */
[----:B------:R-:W-:-:S04]  /*0c30*/  LOP3.LUT R0, R7, R14, RZ, 0x3c, !PT ;  /* 0x0000000e07007212 */ /* 0x000fc800078e3cff */
[----:B------:R-:W-:Y:S02]  /*0c40*/  ISETP.GT.U32.AND P1, PT, R14, R13, PT ;  /* 0x0000000d0e00720c */ /* 0x000fe40003f24070 */
[----:B------:R-:W-:-:S11]  /*0c50*/  ISETP.GE.AND P0, PT, R0, RZ, PT ;  /* 0x000000ff0000720c */ /* 0x000fd60003f06270 */
[-C--:B------:R-:W-:Y:S01]  /*0c60*/  @!P1 IADD3 R13, R13, -R14.reuse, RZ ;  /* 0x8000000e0d0d9210 */ /* 0x080fe20007ffe0ff */
        /* <DEDUP_REMOVED lines=17> */
[----:B------:R-:W-:Y:S02]  /*0d80*/  MOV R20, 0xda0 ;  /* 0x00000da000147802 */ /* 0x000fe40000000f00 */
[----:B------:R-:W-:Y:S05]  /*0d90*/  CALL.REL.NOINC `($__internal_4_$__cuda_sm20_div_s64) ;  /* 0x0000003400987944 */ /* 0x000fea0003c00000 */
[----:B------:R-:W-:Y:S02]  /*0da0*/  MOV R32, R0 ;  /* 0x0000000000207202 */ /* 0x000fe40000000f00 */
[----:B------:R-:W-:Y:S01]  /*0db0*/  MOV R33, R23 ;  /* 0x0000001700217202 */ /* 0x000fe20000000f00 */
[----:B------:R-:W-:Y:S05]  /*0dc0*/  BRA `(.L_x_200) ;  /* 0x00000000004c7947 */ /* 0x000fea0003800000 */
.L_x_199:
        /* <DEDUP_REMOVED lines=19> */
.L_x_200:
[----:B------:R-:W-:Y:S05]  /*0f00*/  BSYNC B0 ;  /* 0x0000000000007941 */ /* 0x000fea0003800000 */
.L_x_198:
        /* <DEDUP_REMOVED lines=40> */
[----:B------:R-:W-:Y:S01]  /*1190*/  MOV R22, R0 ;  /* 0x0000000000167202 */ /* 0x000fe20000000f00 */
[----:B------:R-:W-:Y:S05]  /*11a0*/  BRA `(.L_x_203) ;  /* 0x00000000004c7947 */ /* 0x000fea0003800000 */
.L_x_202:
        /* <DEDUP_REMOVED lines=19> */
.L_x_203:
[----:B------:R-:W-:Y:S05]  /*12e0*/  BSYNC B0 ;  /* 0x0000000000007941 */ /* 0x000fea0003800000 */
.L_x_201:
[----:B------:R-:W0:Y:S01]  /*12f0*/  LDC R10, c[0x0][0x2c4] ;  /* 0x0000b100ff0a7b82 */ /* 0x000e220000000800 */
[----:B------:R-:W-:Y:S01]  /*1300*/  ISETP.GT.AND P3, PT, R5, RZ, PT ;  /* 0x000000ff0500720c */ /* 0x000fe20003f64270 */
[----:B------:R-:W-:Y:S01]  /*1310*/  ULDC UR4, c[0x0][0x3c4] ;  /* 0x0000f10000047ab9 */ /* 0x000fe20000000800 */
[----:B------:R-:W-:Y:S01]  /*1320*/  ULDC.64 UR8, c[0x0][0x208] ;  /* 0x0000820000087ab9 */ /* 0x000fe20000000a00 */
[----:B------:R-:W-:Y:S01]  /*1330*/  BSSY B0, `(.L_x_204) ;  /* 0x0000042000007945 */ /* 0x000fe20003800000 */
[----:B------:R-:W-:Y:S01]  /*1340*/  IMAD.MOV.U32 R29, RZ, RZ, -0x800000 ;  /* 0xff800000ff1d7424 */ /* 0x000fe200078e00ff */
[----:B0-----:R-:W-:-:S04]  /*1350*/  IABS R6, R10 ;  /* 0x0000000a00067213 */ /* 0x001fc80000000000 */
[----:B------:R-:W0:Y:S08]  /*1360*/  I2F.RP R11, R6 ;  /* 0x00000006000b7306 */ /* 0x000e300000209400 */
[----:B0-----:R-:W0:Y:S02]  /*1370*/  MUFU.RCP R20, R11 ;  /* 0x0000000b00147308 */ /* 0x001e240000001000 */
[----:B0-----:R-:W-:Y:S01]  /*1380*/  VIADD R20, R20, 0xffffffe ;  /* 0x0ffffffe14147836 */ /* 0x001fe20000000000 */
[----:B------:R-:W0:Y:S05]  /*1390*/  S2R R11, SR_TID.X ;  /* 0x00000000000b7919 */ /* 0x000e2a0000002100 */
[----:B------:R-:W1:Y:S02]  /*13a0*/  F2I.FTZ.U32.TRUNC.NTZ R21, R20 ;  /* 0x0000001400157305 */ /* 0x000e64000021f000 */
[----:B-1----:R-:W-:-:S02]  /*13b0*/  IMAD.MOV R0, RZ, RZ, -R21 ;  /* 0x000000ffff007224 */ /* 0x002fc400078e0a15 */
[----:B------:R-:W-:Y:S02]  /*13c0*/  IMAD.MOV.U32 R20, RZ, RZ, RZ ;  /* 0x000000ffff147224 */ /* 0x000fe400078e00ff */
[----:B------:R-:W-:Y:S01]  /*13d0*/  IMAD R2, R0, R6, RZ ;  /* 0x0000000600027224 */ /* 0x000fe200078e02ff */
[----:B------:R-:W-:Y:S02]  /*13e0*/  IABS R0, R9 ;  /* 0x0000000900007213 */ /* 0x000fe40000000000 */
[----:B------:R-:W-:Y:S01]  /*13f0*/  LOP3.LUT R9, R9, R10, RZ, 0x3c, !PT ;  /* 0x0000000a09097212 */ /* 0x000fe200078e3cff */
[----:B------:R-:W-:-:S03]  /*1400*/  IMAD.HI.U32 R21, R21, R2, R20 ;  /* 0x0000000215157227 */ /* 0x000fc600078e0014 */
[----:B------:R-:W-:Y:S02]  /*1410*/  ISETP.GE.AND P1, PT, R9, RZ, PT ;  /* 0x000000ff0900720c */ /* 0x000fe40003f26270 */
[----:B------:R-:W-:Y:S01]  /*1420*/  SHF.R.S32.HI R9, RZ, 0x1f, R5 ;  /* 0x0000001fff097819 */ /* 0x000fe20000011405 */
[----:B------:R-:W-:-:S04]  /*1430*/  IMAD.HI.U32 R2, R21, R0, RZ ;  /* 0x0000000015027227 */ /* 0x000fc800078e00ff */
[----:B------:R-:W-:-:S04]  /*1440*/  IMAD.MOV R13, RZ, RZ, -R2 ;  /* 0x000000ffff0d7224 */ /* 0x000fc800078e0a02 */
[C---:B------:R-:W-:Y:S02]  /*1450*/  IMAD R13, R6.reuse, R13, R0 ;  /* 0x0000000d060d7224 */ /* 0x040fe400078e0200 */
[----:B------:R-:W1:Y:S03]  /*1460*/  S2R R0, SR_CgaCtaId ;  /* 0x0000000000007919 */ /* 0x000e660000008800 */
[----:B------:R-:W-:-:S13]  /*1470*/  ISETP.GT.U32.AND P0, PT, R6, R13, PT ;  /* 0x0000000d0600720c */ /* 0x000fda0003f04070 */
[----:B------:R-:W-:Y:S01]  /*1480*/  @!P0 IMAD.IADD R13, R13, 0x1, -R6 ;  /* 0x000000010d0d8824 */ /* 0x000fe200078e0a06 */
[----:B------:R-:W-:Y:S02]  /*1490*/  @!P0 IADD3 R2, R2, 0x1, RZ ;  /* 0x0000000102028810 */ /* 0x000fe40007ffe0ff */
[----:B------:R-:W-:Y:S02]  /*14a0*/  ISETP.NE.AND P0, PT, R10, RZ, PT ;  /* 0x000000ff0a00720c */ /* 0x000fe40003f05270 */
[----:B------:R-:W-:Y:S01]  /*14b0*/  ISETP.GE.U32.AND P2, PT, R13, R6, PT ;  /* 0x000000060d00720c */ /* 0x000fe20003f46070 */
[----:B------:R-:W-:Y:S01]  /*14c0*/  IMAD.MOV.U32 R13, RZ, RZ, -0x800000 ;  /* 0xff800000ff0d7424 */ /* 0x000fe200078e00ff */
[----:B------:R-:W-:Y:S01]  /*14d0*/  LEA.HI.SX32 R6, R5, 0x1, 0x1 ;  /* 0x0000000105067811 */ /* 0x000fe200078f0aff */
[----:B------:R-:W-:Y:S01]  /*14e0*/  @!P3 IMAD.MOV R6, RZ, RZ, R9 ;  /* 0x000000ffff06b224 */ /* 0x000fe200078e0209 */
[----:B------:R-:W-:-:S04]  /*14f0*/  MOV R9, 0x400 ;  /* 0x0000040000097802 */ /* 0x000fc80000000f00 */
[----:B-1----:R-:W-:-:S05]  /*1500*/  LEA R9, R0, R9, 0x18 ;  /* 0x0000000900097211 */ /* 0x002fca00078ec0ff */
[----:B------:R-:W-:-:S04]  /*1510*/  @P2 VIADD R2, R2, 0x1 ;  /* 0x0000000102022836 */ /* 0x000fc80000000000 */
[----:B------:R-:W-:Y:S01]  /*1520*/  IMAD.MOV.U32 R5, RZ, RZ, R2 ;  /* 0x000000ffff057224 */ /* 0x000fe200078e0002 */
[----:B0-----:R-:W-:-:S04]  /*1530*/  SHF.R.S32.HI R2, RZ, 0x1f, R11 ;  /* 0x0000001fff027819 */ /* 0x001fc8000001140b */
[----:B------:R-:W-:Y:S02]  /*1540*/  LEA.HI R2, R2, R11, RZ, 0x3 ;  /* 0x0000000b02027211 */ /* 0x000fe400078f18ff */
[----:B------:R-:W-:Y:S02]  /*1550*/  @!P1 IADD3 R5, -R5, RZ, RZ ;  /* 0x000000ff05059210 */ /* 0x000fe40007ffe1ff */
[----:B------:R-:W-:Y:S02]  /*1560*/  LOP3.LUT R20, R2, 0xfffffff8, RZ, 0xc0, !PT ;  /* 0xfffffff802147812 */ /* 0x000fe400078ec0ff */
[C---:B------:R-:W-:Y:S02]  /*1570*/  ISETP.GT.AND P1, PT, R11.reuse, 0x3f, PT ;  /* 0x0000003f0b00780c */ /* 0x040fe40003f24270 */
[----:B------:R-:W-:Y:S01]  /*1580*/  SHF.R.S32.HI R2, RZ, 0x3, R2 ;  /* 0x00000003ff027819 */ /* 0x000fe20000011402 */
[----:B------:R-:W-:Y:S01]  /*1590*/  IMAD.IADD R20, R11, 0x1, -R20 ;  /* 0x000000010b147824 */ /* 0x000fe200078e0a14 */
[----:B------:R-:W-:-:S02]  /*15a0*/  @!P0 LOP3.LUT R5, RZ, R10, RZ, 0x33, !PT ;  /* 0x0000000aff058212 */ /* 0x000fc400078e33ff */
[----:B------:R-:W-:-:S03]  /*15b0*/  ISETP.GE.AND P0, PT, R2, UR4, PT ;  /* 0x0000000402007c0c */ /* 0x000fc6000bf06270 */
[----:B------:R-:W-:-:S04]  /*15c0*/  IMAD R5, R6, R5, RZ ;  /* 0x0000000506057224 */ /* 0x000fc800078e02ff */
[--C-:B------:R-:W-:Y:S01]  /*15d0*/  @!P1 IMAD R21, R2, 0x24, R9.reuse ;  /* 0x0000002402159824 */ /* 0x100fe200078e0209 */
[----:B------:R-:W-:Y:S01]  /*15e0*/  IABS R30, R5 ;  /* 0x00000005001e7213 */ /* 0x000fe20000000000 */
[----:B------:R-:W-:-:S03]  /*15f0*/  IMAD R9, R20, 0x24, R9 ;  /* 0x0000002414097824 */ /* 0x000fc600078e0209 */
[----:B------:R-:W-:Y:S01]  /*1600*/  @!P1 LEA R6, R20, R21, 0x2 ;  /* 0x0000001514069211 */ /* 0x000fe200078e10ff */
[----:B------:R-:W-:Y:S02]  /*1610*/  IMAD R28, R2, 0x4, R9 ;  /* 0x00000004021c7824 */ /* 0x000fe400078e0209 */
        /* <DEDUP_REMOVED lines=19> */
.L_x_205:
[----:B------:R-:W-:Y:S05]  /*1750*/  BSYNC B0 ;  /* 0x0000000000007941 */ /* 0x000fea0003800000 */
.L_x_204:
[----:B-----5:R1:W-:Y:S01]  /*1760*/  @!P1 STS [R6], R13 ;  /* 0x0000000d06009388 */ /* 0x0203e20000000800 */
[----:B------:R-:W1:Y:S01]  /*1770*/  I2F.RP R20, R30 ;  /* 0x0000001e00147306 */ /* 0x000e620000209400 */
[----:B------:R-:W-:Y:S01]  /*1780*/  BAR.SYNC.DEFER_BLOCKING 0x0 ;  /* 0x0000000000007b1d */ /* 0x000fe20000010000 */
[----:B------:R-:W-:Y:S02]  /*1790*/  ISETP.GT.AND P5, PT, R4, RZ, PT ;  /* 0x000000ff0400720c */ /* 0x000fe40003fa4270 */
[----:B------:R-:W-:-:S03]  /*17a0*/  ISETP.NE.AND P6, PT, R5, RZ, PT ;  /* 0x000000ff0500720c */ /* 0x000fc60003fc5270 */
[----:B------:R-:W-:Y:S01]  /*17b0*/  BSSY B1, `(.L_x_206) ;  /* 0x000022c000017945 */ /* 0x000fe20003800000 */
[----:B-1----:R-:W0:Y:S01]  /*17c0*/  MUFU.RCP R13, R20 ;  /* 0x00000014000d7308 */ /* 0x002e220000001000 */
[----:B------:R-:W1:Y:S01]  /*17d0*/  @!P1 LDS R29, [R28] ;  /* 0x000000001c1d9984 */ /* 0x000e620000000800 */
[----:B0-----:R-:W-:-:S03]  /*17e0*/  VIADD R35, R13, 0xffffffe ;  /* 0x0ffffffe0d237836 */ /* 0x001fc60000000000 */
[----:B-1----:R-:W0:Y:S02]  /*17f0*/  SHFL.BFLY PT, R0, R29, 0x4, 0x1f ;  /* 0x0c801f001d007f89 */ /* 0x002e2400000e0000 */
[----:B0-----:R-:W-:Y:S02]  /*1800*/  FMNMX.FTZ R27, R0, R29, !PT ;  /* 0x0000001d001b7209 */ /* 0x001fe40007810000 */
[----:B------:R-:W0:Y:S03]  /*1810*/  LDC R0, c[0x0][0x270] ;  /* 0x00009c00ff007b82 */ /* 0x000e260000000800 */
[----:B------:R-:W1:Y:S01]  /*1820*/  SHFL.BFLY PT, R26, R27, 0x2, 0x1f ;  /* 0x0c401f001b1a7f89 */ /* 0x000e6200000e0000 */
[----:B0-----:R-:W-:Y:S02]  /*1830*/  IABS R24, R0 ;  /* 0x0000000000187213 */ /* 0x001fe40000000000 */
[----:B-1----:R-:W-:-:S02]  /*1840*/  FMNMX.FTZ R26, R27, R26, !PT ;  /* 0x0000001a1b1a7209 */ /* 0x002fc40007810000 */
[----:B------:R-:W0:Y:S03]  /*1850*/  I2F.U32.RP R31, R24 ;  /* 0x00000018001f7306 */ /* 0x000e260000209000 */
[----:B------:R-:W1:Y:S05]  /*1860*/  SHFL.BFLY PT, R9, R26, 0x1, 0x1f ;  /* 0x0c201f001a097f89 */ /* 0x000e6a00000e0000 */
[----:B------:R-:W2:Y:S08]  /*1870*/  F2I.FTZ.U32.TRUNC.NTZ R27, R35 ;  /* 0x00000023001b7305 */ /* 0x000eb0000021f000 */
[----:B0-----:R-:W0:Y:S01]  /*1880*/  MUFU.RCP R38, R31 ;  /* 0x0000001f00267308 */ /* 0x001e220000001000 */
[----:B--2---:R-:W-:-:S04]  /*1890*/  IMAD.MOV R13, RZ, RZ, -R27 ;  /* 0x000000ffff0d7224 */ /* 0x004fc800078e0a1b */
[----:B------:R-:W-:Y:S01]  /*18a0*/  IMAD R13, R13, R30, RZ ;  /* 0x0000001e0d0d7224 */ /* 0x000fe200078e02ff */
[----:B-1----:R-:W-:Y:S01]  /*18b0*/  FMNMX.FTZ R9, R26, R9, !PT ;  /* 0x000000091a097209 */ /* 0x002fe20007810000 */
[----:B------:R-:W-:-:S03]  /*18c0*/  IMAD.MOV.U32 R26, RZ, RZ, RZ ;  /* 0x000000ffff1a7224 */ /* 0x000fc600078e00ff */
[----:B------:R-:W-:Y:S01]  /*18d0*/  FSETP.NEU.FTZ.AND P0, PT, R9, -INF , PT ;  /* 0xff8000000900780b */ /* 0x000fe20003f1d000 */
[----:B0-----:R-:W-:Y:S02]  /*18e0*/  VIADD R38, R38, 0xffffffe ;  /* 0x0ffffffe26267836 */ /* 0x001fe40000000000 */
[----:B------:R-:W-:Y:S01]  /*18f0*/  IMAD.HI.U32 R20, R27, R13, R26 ;  /* 0x0000000d1b147227 */ /* 0x000fe200078e001a */
[----:B------:R-:W-:Y:S01]  /*1900*/  FSEL R6, R9, RZ, P0 ;  /* 0x000000ff09067208 */ /* 0x000fe20000000000 */
[----:B------:R-:W0:Y:S01]  /*1910*/  F2I.FTZ.U32.TRUNC.NTZ R39, R38 ;  /* 0x0000002600277305 */ /* 0x000e22000021f000 */
[----:B------:R-:W-:Y:S02]  /*1920*/  IABS R27, R21 ;  /* 0x00000015001b7213 */ /* 0x000fe40000000000 */
[----:B------:R-:W-:Y:S01]  /*1930*/  IABS R26, R5 ;  /* 0x00000005001a7213 */ /* 0x000fe20000000000 */
[----:B------:R-:W-:Y:S02]  /*1940*/  FADD.FTZ R9, -R6, R29 ;  /* 0x0000001d06097221 */ /* 0x000fe40000010100 */
[----:B------:R-:W-:-:S04]  /*1950*/  IMAD.HI.U32 R35, R20, R27, RZ ;  /* 0x0000001b14237227 */ /* 0x000fc800078e00ff */
[----:B------:R-:W-:Y:S01]  /*1960*/  FMUL.FTZ R9, R9, 1.4426950216293334961 ;  /* 0x3fb8aa3b09097820 */ /* 0x000fe20000410000 */
[----:B------:R-:W-:-:S05]  /*1970*/  IMAD.MOV R26, RZ, RZ, -R26 ;  /* 0x000000ffff1a7224 */ /* 0x000fca00078e0a1a */
[----:B------:R-:W1:Y:S01]  /*1980*/  MUFU.EX2 R9, R9 ;  /* 0x0000000900097308 */ /* 0x000e620000000800 */
[----:B0-----:R-:W-:Y:S02]  /*1990*/  IMAD.MOV R13, RZ, RZ, -R39 ;  /* 0x000000ffff0d7224 */ /* 0x001fe400078e0a27 */
[----:B------:R-:W-:Y:S02]  /*19a0*/  IMAD.MOV.U32 R38, RZ, RZ, RZ ;  /* 0x000000ffff267224 */ /* 0x000fe400078e00ff */
[----:B------:R-:W-:Y:S01]  /*19b0*/  IMAD R20, R13, R24, RZ ;  /* 0x000000180d147224 */ /* 0x000fe200078e02ff */
[----:B------:R-:W-:Y:S01]  /*19c0*/  IABS R13, R0 ;  /* 0x00000000000d7213 */ /* 0x000fe20000000000 */
[----:B------:R-:W-:Y:S02]  /*19d0*/  IMAD R37, R35, R26, R27 ;  /* 0x0000001a23257224 */ /* 0x000fe400078e021b */
[----:B------:R-:W-:-:S03]  /*19e0*/  IMAD.HI.U32 R20, R39, R20, R38 ;  /* 0x0000001427147227 */ /* 0x000fc600078e0026 */
[----:B------:R-:W-:Y:S01]  /*19f0*/  ISETP.GT.U32.AND P4, PT, R30, R37, PT ;  /* 0x000000251e00720c */ /* 0x000fe20003f84070 */
[----:B------:R-:W-:Y:S01]  /*1a00*/  IMAD.MOV R26, RZ, RZ, -R13 ;  /* 0x000000ffff1a7224 */ /* 0x000fe200078e0a0d */
[----:B-1----:R-:W0:Y:S11]  /*1a10*/  SHFL.BFLY PT, R34, R9, 0x4, 0x1f ;  /* 0x0c801f0009227f89 */ /* 0x002e3600000e0000 */
[----:B------:R-:W-:-:S02]  /*1a20*/  @!P4 IMAD.IADD R37, R37, 0x1, -R30 ;  /* 0x000000012525c824 */ /* 0x000fc400078e0a1e */
[----:B------:R-:W-:-:S03]  /*1a30*/  @!P4 VIADD R35, R35, 0x1 ;  /* 0x000000012323c836 */ /* 0x000fc60000000000 */
[----:B------:R-:W-:Y:S01]  /*1a40*/  ISETP.GE.U32.AND P0, PT, R37, R30, PT ;  /* 0x0000001e2500720c */ /* 0x000fe20003f06070 */
[----:B0-----:R-:W-:Y:S01]  /*1a50*/  FADD.FTZ R34, R9, R34 ;  /* 0x0000002209227221 */ /* 0x001fe20000010000 */
[----:B------:R-:W-:-:S11]  /*1a60*/  IABS R9, R7 ;  /* 0x0000000700097213 */ /* 0x000fd60000000000 */
[----:B------:R-:W-:Y:S01]  /*1a70*/  @P0 VIADD R35, R35, 0x1 ;  /* 0x0000000123230836 */ /* 0x000fe20000000000 */
[----:B------:R-:W-:Y:S01]  /*1a80*/  LOP3.LUT R7, R7, R0, RZ, 0x3c, !PT ;  /* 0x0000000007077212 */ /* 0x000fe200078e3cff */
[----:B------:R-:W0:Y:S01]  /*1a90*/  SHFL.BFLY PT, R31, R34, 0x2, 0x1f ;  /* 0x0c401f00221f7f89 */ /* 0x000e2200000e0000 */
[----:B------:R-:W-:Y:S02]  /*1aa0*/  IMAD.HI.U32 R13, R20, R9, RZ ;  /* 0x00000009140d7227 */ /* 0x000fe400078e00ff */
[----:B------:R-:W-:Y:S02]  /*1ab0*/  ISETP.GE.AND P0, PT, R7, RZ, PT ;  /* 0x000000ff0700720c */ /* 0x000fe40003f06270 */
[----:B------:R-:W-:Y:S01]  /*1ac0*/  LEA.HI.SX32 R7, R4, 0x1, 0x1 ;  /* 0x0000000104077811 */ /* 0x000fe200078f0aff */
[----:B------:R-:W-:Y:S02]  /*1ad0*/  IMAD R9, R13, R26, R9 ;  /* 0x0000001a0d097224 */ /* 0x000fe400078e0209 */
[----:B------:R-:W-:-:S03]  /*1ae0*/  IMAD.HI.U32 R20, R20, R27, RZ ;  /* 0x0000001b14147227 */ /* 0x000fc600078e00ff */
[----:B------:R-:W-:Y:S01]  /*1af0*/  ISETP.GT.U32.AND P1, PT, R24, R9, PT ;  /* 0x000000091800720c */ /* 0x000fe20003f24070 */
[----:B------:R-:W-:Y:S01]  /*1b00*/  IMAD R27, R20, R26, R27 ;  /* 0x0000001a141b7224 */ /* 0x000fe200078e021b */
[C---:B------:R-:W-:Y:S02]  /*1b10*/  LOP3.LUT R26, R21.reuse, R30, RZ, 0x3c, !PT ;  /* 0x0000001e151a7212 */ /* 0x040fe400078e3cff */
[----:B------:R-:W-:Y:S02]  /*1b20*/  LOP3.LUT R21, R21, R0, RZ, 0x3c, !PT ;  /* 0x0000000015157212 */ /* 0x000fe400078e3cff */
[----:B------:R-:W-:Y:S02]  /*1b30*/  ISETP.GT.U32.AND P2, PT, R24, R27, PT ;  /* 0x0000001b1800720c */ /* 0x000fe40003f44070 */
[----:B------:R-:W-:Y:S02]  /*1b40*/  ISETP.GE.AND P3, PT, R26, RZ, PT ;  /* 0x000000ff1a00720c */ /* 0x000fe40003f66270 */
[----:B------:R-:W1:Y:S03]  /*1b50*/  LDC.U8 R26, c[0x0][0x3d9] ;  /* 0x0000f640ff1a7b82 */ /* 0x000e660000000000 */
[----:B------:R-:W-:-:S02]  /*1b60*/  @!P1 IMAD.IADD R9, R9, 0x1, -R24 ;  /* 0x0000000109099824 */ /* 0x000fc400078e0a18 */
[----:B0-----:R-:W-:Y:S01]  /*1b70*/  FADD.FTZ R31, R34, R31 ;  /* 0x0000001f221f7221 */ /* 0x001fe20000010000 */
[----:B------:R-:W-:Y:S02]  /*1b80*/  @!P1 VIADD R13, R13, 0x1 ;  /* 0x000000010d0d9836 */ /* 0x000fe40000000000 */
[----:B------:R-:W-:Y:S02]  /*1b90*/  ISETP.GE.U32.AND P4, PT, R9, R24, PT ;  /* 0x000000180900720c */ /* 0x000fe40003f86070 */
[----:B------:R-:W0:Y:S01]  /*1ba0*/  SHFL.BFLY PT, R34, R31, 0x1, 0x1f ;  /* 0x0c201f001f227f89 */ /* 0x000e2200000e0000 */
[----:B------:R-:W-:Y:S01]  /*1bb0*/  @!P2 IMAD.IADD R27, R27, 0x1, -R24 ;  /* 0x000000011b1ba824 */ /* 0x000fe200078e0a18 */
[----:B------:R-:W-:Y:S01]  /*1bc0*/  SHF.R.S32.HI R9, RZ, 0x1f, R4 ;  /* 0x0000001fff097819 */ /* 0x000fe20000011404 */
[----:B------:R-:W-:Y:S01]  /*1bd0*/  @!P3 IMAD.MOV R35, RZ, RZ, -R35 ;  /* 0x000000ffff23b224 */ /* 0x000fe200078e0a23 */
[----:B------:R-:W-:Y:S01]  /*1be0*/  @!P6 LOP3.LUT R35, RZ, R30, RZ, 0x33, !PT ;  /* 0x0000001eff23e212 */ /* 0x000fe200078e33ff */
[----:B------:R-:W-:Y:S01]  /*1bf0*/  @!P2 VIADD R20, R20, 0x1 ;  /* 0x000000011414a836 */ /* 0x000fe20000000000 */
[----:B------:R-:W-:Y:S01]  /*1c00*/  ISETP.GE.U32.AND P3, PT, R27, R24, PT ;  /* 0x000000181b00720c */ /* 0x000fe20003f66070 */
[----:B------:R-:W-:Y:S01]  /*1c10*/  @!P5 IMAD.MOV R7, RZ, RZ, R9 ;  /* 0x000000ffff07d224 */ /* 0x000fe200078e0209 */
[----:B------:R-:W-:-:S02]  /*1c20*/  ISETP.GE.AND P5, PT, R21, RZ, PT ;  /* 0x000000ff1500720c */ /* 0x000fc40003fa6270 */
[----:B------:R-:W-:Y:S01]  /*1c30*/  ISETP.NE.AND P2, PT, R0, RZ, PT ;  /* 0x000000ff0000720c */ /* 0x000fe20003f45270 */
[----:B------:R-:W-:Y:S01]  /*1c40*/  @P4 VIADD R13, R13, 0x1 ;  /* 0x000000010d0d4836 */ /* 0x000fe20000000000 */
[----:B------:R-:W-:Y:S02]  /*1c50*/  SHF.R.S32.HI R27, RZ, 0x1f, R35 ;  /* 0x0000001fff1b7819 */ /* 0x000fe40000011423 */
[----:B-1----:R-:W-:Y:S01]  /*1c60*/  ISETP.NE.AND P4, PT, R26, RZ, PT ;  /* 0x000000ff1a00720c */ /* 0x002fe20003f85270 */
[----:B------:R-:W-:Y:S01]  /*1c70*/  IMAD.MOV.U32 R24, RZ, RZ, R13 ;  /* 0x000000ffff187224 */ /* 0x000fe200078e000d */
[----:B------:R-:W-:Y:S01]  /*1c80*/  LOP3.LUT R13, RZ, R0, RZ, 0x33, !PT ;  /* 0x00000000ff0d7212 */ /* 0x000fe200078e33ff */
[----:B------:R-:W-:Y:S01]  /*1c90*/  IMAD.MOV.U32 R26, RZ, RZ, 0x7f800000 ;  /* 0x7f800000ff1a7424 */ /* 0x000fe200078e00ff */
[----:B------:R-:W-:Y:S01]  /*1ca0*/  SEL R10, R10, 0x1, !P4 ;  /* 0x000000010a0a7807 */ /* 0x000fe20006000000 */
[----:B------:R-:W-:Y:S01]  /*1cb0*/  @!P0 IMAD.MOV R24, RZ, RZ, -R24 ;  /* 0x000000ffff188224 */ /* 0x000fe200078e0a18 */
[----:B------:R-:W-:Y:S01]  /*1cc0*/  LOP3.LUT P0, RZ, R11, 0x7, RZ, 0xc0, !PT ;  /* 0x000000070bff7812 */ /* 0x000fe2000780c0ff */
[----:B------:R-:W-:Y:S01]  /*1cd0*/  @P3 VIADD R20, R20, 0x1 ;  /* 0x0000000114143836 */ /* 0x000fe20000000000 */
[----:B------:R-:W-:Y:S01]  /*1ce0*/  ISETP.GT.AND P3, PT, R5, RZ, PT ;  /* 0x000000ff0500720c */ /* 0x000fe20003f64270 */
[----:B0-----:R-:W-:Y:S01]  /*1cf0*/  FADD.FTZ R34, R31, R34 ;  /* 0x000000221f227221 */ /* 0x001fe20000010000 */
[----:B------:R-:W-:Y:S01]  /*1d00*/  ISETP.GT.OR P0, PT, R11, 0x3f, P0 ;  /* 0x0000003f0b00780c */ /* 0x000fe20000704670 */
[----:B------:R-:W-:Y:S01]  /*1d10*/  @!P5 IMAD.MOV R20, RZ, RZ, -R20 ;  /* 0x000000ffff14d224 */ /* 0x000fe200078e0a14 */
[----:B------:R-:W-:-:S02]  /*1d20*/  SEL R31, R13, R24, !P2 ;  /* 0x000000180d1f7207 */ /* 0x000fc40005000000 */
[----:B------:R-:W-:Y:S02]  /*1d30*/  FSETP.NE.FTZ.AND P1, PT, R34, RZ, PT ;  /* 0x000000ff2200720b */ /* 0x000fe40003f35000 */
[----:B------:R-:W-:Y:S02]  /*1d40*/  SHF.R.S32.HI R24, RZ, 0x1f, R5 ;  /* 0x0000001fff187819 */ /* 0x000fe40000011405 */
[----:B------:R-:W-:Y:S01]  /*1d50*/  SEL R13, R13, R20, !P2 ;  /* 0x000000140d0d7207 */ /* 0x000fe20005000000 */
[-C--:B------:R-:W-:Y:S01]  /*1d60*/  IMAD R20, R31, R10.reuse, RZ ;  /* 0x0000000a1f147224 */ /* 0x080fe200078e02ff */
[----:B------:R-:W-:Y:S02]  /*1d70*/  ISETP.LT.U32.AND P5, PT, R22, R35, PT ;  /* 0x000000231600720c */ /* 0x000fe40003fa1070 */
[----:B------:R-:W-:Y:S01]  /*1d80*/  LEA.HI.SX32 R9, R5, 0x1, 0x1 ;  /* 0x0000000105097811 */ /* 0x000fe200078f0aff */
[----:B------:R-:W-:Y:S01]  /*1d90*/  @!P3 IMAD.MOV R9, RZ, RZ, R24 ;  /* 0x000000ffff09b224 */ /* 0x000fe200078e0218 */
[----:B------:R-:W-:Y:S01]  /*1da0*/  ISETP.LT.AND.EX P5, PT, R23, R27, PT, P5 ;  /* 0x0000001b1700720c */ /* 0x000fe20003fa1350 */
[----:B------:R-:W-:-:S02]  /*1db0*/  IMAD R24, R13, R10, RZ ;  /* 0x0000000a0d187224 */ /* 0x000fc400078e02ff */
[----:B------:R-:W0:Y:S01]  /*1dc0*/  @P1 MUFU.LG2 R21, R34 ;  /* 0x0000002200151308 */ /* 0x000e220000000c00 */
[----:B------:R-:W-:Y:S01]  /*1dd0*/  SEL R13, R22, R35, P5 ;  /* 0x00000023160d7207 */ /* 0x000fe20002800000 */
[----:B------:R-:W-:Y:S01]  /*1de0*/  IMAD R10, R7, R20, RZ ;  /* 0x00000014070a7224 */ /* 0x000fe200078e02ff */
[----:B------:R-:W-:Y:S01]  /*1df0*/  SEL R11, R23, R27, P5 ;  /* 0x0000001b170b7207 */ /* 0x000fe20002800000 */
[----:B------:R-:W-:Y:S02]  /*1e00*/  IMAD R9, R24, R9, RZ ;  /* 0x0000000918097224 */ /* 0x000fe400078e02ff */
[----:B0-----:R-:W-:Y:S01]  /*1e10*/  @P1 FFMA.FTZ R26, R21, 0.69314718246459960938, R6 ;  /* 0x3f317218151a1823 */ /* 0x001fe20000010006 */
        /* <DEDUP_REMOVED lines=37> */
[-C--:B------:R-:W-:Y:S02]  /*2070*/  IADD3 R27, P0, RZ, -R0.reuse, RZ ;  /* 0x80000000ff1b7210 */ /* 0x080fe40007f1e0ff */
[----:B------:R-:W-:Y:S02]  /*2080*/  MOV R40, R0 ;  /* 0x0000000000287202 */ /* 0x000fe40000000f00 */
[----:B------:R-:W-:Y:S01]  /*2090*/  IADD3.X R21, RZ, ~R23, RZ, P0, !PT ;  /* 0x80000017ff157210 */ /* 0x000fe200007fe4ff */
[----:B------:R-:W-:Y:S01]  /*20a0*/  IMAD.WIDE.U32 R30, R34, R27, R30 ;  /* 0x0000001b221e7225 */ /* 0x000fe200078e001e */
[----:B------:R-:W-:-:S03]  /*20b0*/  MOV R41, R23 ;  /* 0x0000001700297202 */ /* 0x000fc60000000f00 */
[----:B------:R-:W-:Y:S01]  /*20c0*/  IMAD R21, R21, R34, RZ ;  /* 0x0000002215157224 */ /* 0x000fe200078e02ff */
[----:B------:R-:W-:-:S03]  /*20d0*/  MOV R24, R30 ;  /* 0x0000001e00187202 */ /* 0x000fc60000000f00 */
[----:B------:R-:W-:-:S05]  /*20e0*/  IMAD R21, R6, R27, R21 ;  /* 0x0000001b06157224 */ /* 0x000fca00078e0215 */
[----:B------:R-:W-:Y:S01]  /*20f0*/  IADD3 R21, R31, R21, RZ ;  /* 0x000000151f157210 */ /* 0x000fe20007ffe0ff */
[----:B------:R-:W-:Y:S05]  /*2100*/  BRA `(.L_x_211) ;  /* 0x0000000000587947 */ /* 0x000fea0003800000 */
.L_x_210:
        /* <DEDUP_REMOVED lines=22> */
.L_x_211:
[----:B------:R-:W-:Y:S05]  /*2270*/  BSYNC B0 ;  /* 0x0000000000007941 */ /* 0x000fea0003800000 */
.L_x_209:
[----:B------:R-:W-:Y:S01]  /*2280*/  LOP3.LUT R0, R21, R8, RZ, 0xfc, !PT ;  /* 0x0000000815007212 */ /* 0x000fe200078efcff */
[----:B------:R-:W-:Y:S03]  /*2290*/  BSSY B0, `(.L_x_212) ;  /* 0x0000027000007945 */ /* 0x000fe60003800000 */
[----:B------:R-:W-:-:S13]  /*22a0*/  ISETP.NE.U32.AND P0, PT, R0, RZ, PT ;  /* 0x000000ff0000720c */ /* 0x000fda0003f05070 */
[----:B------:R-:W-:Y:S05]  /*22b0*/  @!P0 BRA `(.L_x_213) ;  /* 0x0000000000388947 */ /* 0x000fea0003800000 */
[----:B------:R-:W-:Y:S01]  /*22c0*/  IMAD.MOV.U32 R22, RZ, RZ, R25 ;  /* 0x000000ffff167224 */ /* 0x000fe200078e0019 */
[----:B------:R-:W-:Y:S02]  /*22d0*/  MOV R6, R8 ;  /* 0x0000000800067202 */ /* 0x000fe40000000f00 */
[----:B------:R-:W-:Y:S02]  /*22e0*/  MOV R20, 0x2300 ;  /* 0x0000230000147802 */ /* 0x000fe40000000f00 */
[----:B------:R-:W-:Y:S05]  /*22f0*/  CALL.REL.NOINC `($__internal_4_$__cuda_sm20_div_s64) ;  /* 0x0000002000407944 */ /* 0x000fea0003c00000 */
[----:B------:R-:W-:Y:S02]  /*2300*/  IADD3 R6, P0, RZ, -R0, RZ ;  /* 0x80000000ff067210 */ /* 0x000fe40007f1e0ff */
        /* <DEDUP_REMOVED lines=9> */
.L_x_213:
        /* <DEDUP_REMOVED lines=22> */
.L_x_214:
[----:B------:R-:W-:Y:S05]  /*2500*/  BSYNC B0 ;  /* 0x0000000000007941 */ /* 0x000fea0003800000 */
.L_x_212:
        /* <DEDUP_REMOVED lines=11> */
[----:B------:R-:W-:Y:S05]  /*25c0*/  CALL.REL.NOINC `($__internal_4_$__cuda_sm20_div_s64) ;  /* 0x0000001c008c7944 */ /* 0x000fea0003c00000 */
[-C--:B------:R-:W-:Y:S02]  /*25d0*/  IADD3 R6, P0, RZ, -R0.reuse, RZ ;  /* 0x80000000ff067210 */ /* 0x080fe40007f1e0ff */
[----:B------:R-:W-:Y:S02]  /*25e0*/  MOV R22, R0 ;  /* 0x0000000000167202 */ /* 0x000fe40000000f00 */
[----:B------:R-:W-:Y:S01]  /*25f0*/  IADD3.X R2, RZ, ~R23, RZ, P0, !PT ;  /* 0x80000017ff027210 */ /* 0x000fe200007fe4ff */
[----:B------:R-:W-:-:S04]  /*2600*/  IMAD.WIDE.U32 R34, R7, R6, R34 ;  /* 0x0000000607227225 */ /* 0x000fc800078e0022 */
[----:B------:R-:W-:-:S04]  /*2610*/  IMAD R2, R2, R7, RZ ;  /* 0x0000000702027224 */ /* 0x000fc800078e02ff */
[----:B------:R-:W-:-:S05]  /*2620*/  IMAD R2, R3, R6, R2 ;  /* 0x0000000603027224 */ /* 0x000fca00078e0202 */
[----:B------:R-:W-:Y:S01]  /*2630*/  IADD3 R2, R35, R2, RZ ;  /* 0x0000000223027210 */ /* 0x000fe20007ffe0ff */
[----:B------:R-:W-:Y:S05]  /*2640*/  BRA `(.L_x_217) ;  /* 0x0000000000547947 */ /* 0x000fea0003800000 */
.L_x_216:
        /* <DEDUP_REMOVED lines=20> */
[----:B------:R-:W-:Y:S02]  /*2790*/  IMAD R34, R7, R0, R34 ;  /* 0x0000000007227224 */ /* 0x000fe400078e0222 */
.L_x_217:
[----:B------:R-:W-:Y:S05]  /*27a0*/  BSYNC B0 ;  /* 0x0000000000007941 */ /* 0x000fea0003800000 */
.L_x_215:
        /* <DEDUP_REMOVED lines=8> */
[----:B------:R-:W-:Y:S01]  /*2830*/  IMAD.WIDE.U32 R32, R6, R17, RZ ;  /* 0x0000001106207225 */ /* 0x000fe200078e00ff */
[----:B------:R-:W-:Y:S02]  /*2840*/  USEL UR5, UR5, 0x1, !UP0 ;  /* 0x0000000105057887 */ /* 0x000fe4000c000000 */
[----:B------:R-:W-:Y:S01]  /*2850*/  IADD3 R0, R7, R3, RZ ;  /* 0x0000000307007210 */ /* 0x000fe20007ffe0ff */
[----:B------:R-:W-:Y:S01]  /*2860*/  USHF.R.S32.HI UR11, URZ, 0x1f, UR4 ;  /* 0x0000001f3f0b7899 */ /* 0x000fe20008011404 */
[----:B------:R-:W-:Y:S01]  /*2870*/  SHF.R.S32.HI R3, RZ, 0x1f, R25 ;  /* 0x0000001fff037819 */ /* 0x000fe20000011419 */
[----:B------:R-:W-:Y:S01]  /*2880*/  USHF.R.S32.HI UR10, URZ, 0x1f, UR5 ;  /* 0x0000001f3f0a7899 */ /* 0x000fe20008011405 */
[----:B------:R-:W-:-:S02]  /*2890*/  IMAD R8, R8, R25, RZ ;  /* 0x0000001908087224 */ /* 0x000fc400078e02ff */
[----:B------:R-:W-:Y:S02]  /*28a0*/  IMAD R7, R0, R17, RZ ;  /* 0x0000001100077224 */ /* 0x000fe400078e02ff */
[----:B------:R-:W-:Y:S02]  /*28b0*/  IMAD R21, R23, UR5, RZ ;  /* 0x0000000517157c24 */ /* 0x000fe4000f8e02ff */
[----:B------:R-:W-:Y:S02]  /*28c0*/  IMAD R7, R16, R6, R7 ;  /* 0x0000000610077224 */ /* 0x000fe400078e0207 */
[----:B------:R-:W-:Y:S02]  /*28d0*/  IMAD R3, R3, R30, R8 ;  /* 0x0000001e03037224 */ /* 0x000fe400078e0208 */
[----:B------:R-:W-:Y:S01]  /*28e0*/  IMAD.WIDE.U32 R36, R34, UR4, RZ ;  /* 0x0000000422247c25 */ /* 0x000fe2000f8e00ff */
[----:B------:R-:W-:-:S03]  /*28f0*/  IADD3 R6, R33, R7, RZ ;  /* 0x0000000721067210 */ /* 0x000fc60007ffe0ff */
[----:B------:R-:W-:Y:S01]  /*2900*/  IMAD R7, R2, UR4, RZ ;  /* 0x0000000402077c24 */ /* 0x000fe2000f8e02ff */
[----:B------:R-:W-:Y:S01]  /*2910*/  LOP3.LUT R0, R41, R6, RZ, 0xfc, !PT ;  /* 0x0000000629007212 */ /* 0x000fe200078efcff */
[----:B------:R-:W-:-:S03]  /*2920*/  IMAD.WIDE.U32 R30, R30, R25, RZ ;  /* 0x000000191e1e7225 */ /* 0x000fc600078e00ff */
[----:B------:R-:W-:Y:S01]  /*2930*/  ISETP.NE.U32.AND P0, PT, R0, RZ, PT ;  /* 0x000000ff0000720c */ /* 0x000fe20003f05070 */
[----:B------:R-:W-:Y:S01]  /*2940*/  IMAD R7, R34, UR11, R7 ;  /* 0x0000000b22077c24 */ /* 0x000fe2000f8e0207 */
[----:B------:R-:W-:Y:S01]  /*2950*/  IADD3 R3, R31, R3, RZ ;  /* 0x000000031f037210 */ /* 0x000fe20007ffe0ff */
[C---:B------:R-:W-:Y:S02]  /*2960*/  IMAD R21, R22.reuse, UR10, R21 ;  /* 0x0000000a16157c24 */ /* 0x040fe4000f8e0215 */
[----:B------:R-:W-:Y:S01]  /*2970*/  IMAD.WIDE.U32 R34, R22, UR5, RZ ;  /* 0x0000000516227c25 */ /* 0x000fe2000f8e00ff */
[----:B------:R-:W-:-:S03]  /*2980*/  IADD3 R7, R37, R7, RZ ;  /* 0x0000000725077210 */ /* 0x000fc60007ffe0ff */
[----:B------:R-:W-:Y:S01]  /*2990*/  IMAD R5, R5, UR4, RZ ;  /* 0x0000000405057c24 */ /* 0x000fe2000f8e02ff */
[----:B------:R-:W-:Y:S01]  /*29a0*/  IADD3 R8, R35, R21, RZ ;  /* 0x0000001523087210 */ /* 0x000fe20007ffe0ff */
[----:B------:R-:W-:Y:S02]  /*29b0*/  IMAD R4, R4, UR4, RZ ;  /* 0x0000000404047c24 */ /* 0x000fe4000f8e02ff */
[----:B------:R-:W-:Y:S05]  /*29c0*/  @!P0 BRA `(.L_x_219) ;  /* 0x0000000000448947 */ /* 0x000fea0003800000 */
[----:B------:R-:W-:Y:S01]  /*29d0*/  IMAD.MOV.U32 R24, RZ, RZ, R40 ;  /* 0x000000ffff187224 */ /* 0x000fe200078e0028 */
[----:B------:R-:W-:Y:S01]  /*29e0*/  MOV R21, R41 ;  /* 0x0000002900157202 */ /* 0x000fe20000000f00 */
[----:B------:R-:W-:Y:S01]  /*29f0*/  IMAD.MOV.U32 R22, RZ, RZ, R32 ;  /* 0x000000ffff167224 */ /* 0x000fe200078e0020 */
[----:B------:R-:W-:Y:S02]  /*2a00*/  MOV R20, 0x2a20 ;  /* 0x00002a2000147802 */ /* 0x000fe40000000f00 */
[----:B------:R-:W-:Y:S05]  /*2a10*/  CALL.REL.NOINC `($__internal_4_$__cuda_sm20_div_s64) ;  /* 0x0000001800787944 */ /* 0x000fea0003c00000 */
[----:B------:R-:W-:Y:S01]  /*2a20*/  IADD3 R27, P0, RZ, -R0, RZ ;  /* 0x80000000ff1b7210 */ /* 0x000fe20007f1e0ff */
[----:B------:R-:W-:Y:S01]  /*2a30*/  IMAD.MOV.U32 R39, RZ, RZ, R41 ;  /* 0x000000ffff277224 */ /* 0x000fe200078e0029 */
[----:B------:R-:W-:Y:S02]  /*2a40*/  MOV R38, R40 ;  /* 0x0000002800267202 */ /* 0x000fe40000000f00 */
[-C--:B------:R-:W-:Y:S02]  /*2a50*/  IADD3.X R21, RZ, ~R23.reuse, RZ, P0, !PT ;  /* 0x80000017ff157210 */ /* 0x080fe400007fe4ff */
[----:B------:R-:W-:Y:S02]  /*2a60*/  MOV R40, R0 ;  /* 0x0000000000287202 */ /* 0x000fe40000000f00 */
[----:B------:R-:W-:Y:S01]  /*2a70*/  MOV R41, R23 ;  /* 0x0000001700297202 */ /* 0x000fe20000000f00 */
[-C--:B------:R-:W-:Y:S02]  /*2a80*/  IMAD R21, R21, R32.reuse, RZ ;  /* 0x0000002015157224 */ /* 0x080fe400078e02ff */
[----:B------:R-:W-:-:S04]  /*2a90*/  IMAD.WIDE.U32 R32, R27, R32, R38 ;  /* 0x000000201b207225 */ /* 0x000fc800078e0026 */
[----:B------:R-:W-:Y:S01]  /*2aa0*/  IMAD R21, R6, R27, R21 ;  /* 0x0000001b06157224 */ /* 0x000fe200078e0215 */
[----:B------:R-:W-:-:S03]  /*2ab0*/  MOV R24, R32 ;  /* 0x0000002000187202 */ /* 0x000fc60000000f00 */
[----:B------:R-:W-:Y:S01]  /*2ac0*/  IMAD.IADD R21, R33, 0x1, R21 ;  /* 0x0000000121157824 */ /* 0x000fe200078e0215 */
[----:B------:R-:W-:Y:S05]  /*2ad0*/  BRA `(.L_x_220) ;  /* 0x00000000005c7947 */ /* 0x000fea0003800000 */
.L_x_219:
        /* <DEDUP_REMOVED lines=23> */
.L_x_220:
[----:B------:R-:W-:Y:S05]  /*2c50*/  BSYNC B0 ;  /* 0x0000000000007941 */ /* 0x000fea0003800000 */
.L_x_218:
        /* <DEDUP_REMOVED lines=18> */
.L_x_222:
[----:B------:R-:W0:Y:S01]  /*2d80*/  I2F.U32.RP R6, R19 ;  /* 0x0000001300067306 */ /* 0x000e220000209000 */
[----:B------:R-:W-:Y:S01]  /*2d90*/  HFMA2.MMA R20, -RZ, RZ, 0, 0 ;  /* 0x00000000ff147435 */ /* 0x000fe200000001ff */
[----:B------:R-:W-:Y:S01]  /*2da0*/  ISETP.NE.U32.AND P0, PT, R19, RZ, PT ;  /* 0x000000ff1300720c */ /* 0x000fe20003f05070 */
[----:B------:R-:W-:Y:S01]  /*2db0*/  HFMA2.MMA R45, -RZ, RZ, 0, 0 ;  /* 0x00000000ff2d7435 */ /* 0x000fe200000001ff */
[----:B------:R-:W-:-:S04]  /*2dc0*/  MOV R18, RZ ;  /* 0x000000ff00127202 */ /* 0x000fc80000000f00 */
        /* <DEDUP_REMOVED lines=17> */
.L_x_223:
[----:B------:R-:W-:Y:S05]  /*2ee0*/  BSYNC B0 ;  /* 0x0000000000007941 */ /* 0x000fea0003800000 */
.L_x_221:
        /* <DEDUP_REMOVED lines=10> */
[----:B------:R-:W-:Y:S01]  /*2f90*/  IADD3 R6, P0, RZ, -R0, RZ ;  /* 0x80000000ff067210 */ /* 0x000fe20007f1e0ff */
[----:B------:R-:W-:Y:S01]  /*2fa0*/  IMAD.MOV.U32 R22, RZ, RZ, R0 ;  /* 0x000000ffff167224 */ /* 0x000fe200078e0000 */
[----:B------:R-:W-:Y:S02]  /*2fb0*/  MOV R20, R44 ;  /* 0x0000002c00147202 */ /* 0x000fe40000000f00 */
[----:B------:R-:W-:Y:S02]  /*2fc0*/  IADD3.X R2, RZ, ~R23, RZ, P0, !PT ;  /* 0x80000017ff027210 */ /* 0x000fe400007fe4ff */
[----:B------:R-:W-:-:S03]  /*2fd0*/  MOV R21, R45 ;  /* 0x0000002d00157202 */ /* 0x000fc60000000f00 */
[----:B------:R-:W-:Y:S02]  /*2fe0*/  IMAD R19, R2, R17, RZ ;  /* 0x0000001102137224 */ /* 0x000fe400078e02ff */
[----:B------:R-:W-:-:S04]  /*2ff0*/  IMAD.WIDE.U32 R20, R17, R6, R20 ;  /* 0x0000000611147225 */ /* 0x000fc800078e0014 */
[----:B------:R-:W-:Y:S02]  /*3000*/  IMAD R19, R16, R6, R19 ;  /* 0x0000000610137224 */ /* 0x000fe400078e0213 */
[----:B------:R-:W-:-:S03]  /*3010*/  IMAD.MOV.U32 R2, RZ, RZ, R20 ;  /* 0x000000ffff027224 */ /* 0x000fc600078e0014 */
[----:B------:R-:W-:Y:S01]  /*3020*/  IADD3 R19, R21, R19, RZ ;  /* 0x0000001315137210 */ /* 0x000fe20007ffe0ff */
[----:B------:R-:W-:Y:S05]  /*3030*/  BRA `(.L_x_226) ;  /* 0x00000000005c7947 */ /* 0x000fea0003800000 */
.L_x_225:
        /* <DEDUP_REMOVED lines=10> */
[----:B------:R-:W-:-:S04]  /*30e0*/  IMAD.HI.U32 R0, R19, R44, RZ ;  /* 0x0000002c13007227 */ /* 0x000fc800078e00ff */
[----:B------:R-:W-:Y:S01]  /*30f0*/  IMAD.MOV.U32 R19, RZ, RZ, RZ ;  /* 0x000000ffff137224 */ /* 0x000fe200078e00ff */
        /* <DEDUP_REMOVED lines=11> */
.L_x_226:
[----:B------:R-:W-:Y:S05]  /*31b0*/  BSYNC B0 ;  /* 0x0000000000007941 */ /* 0x000fea0003800000 */
.L_x_224:
[----:B------:R-:W-:Y:S01]  /*31c0*/  LOP3.LUT R6, R41, R14, RZ, 0xfc, !PT ;  /* 0x0000000e29067212 */ /* 0x000fe200078efcff */
[----:B------:R-:W-:Y:S01]  /*31d0*/  ULDC UR4, c[0x0][0x2c4] ;  /* 0x0000b10000047ab9 */ /* 0x000fe20000000800 */
[----:B------:R-:W-:Y:S01]  /*31e0*/  SHF.R.S32.HI R0, RZ, 0x1f, R10 ;  /* 0x0000001fff007819 */ /* 0x000fe2000001140a */
[----:B------:R-:W-:Y:S01]  /*31f0*/  IMAD R33, R25, UR4, RZ ;  /* 0x0000000419217c24 */ /* 0x000fe2000f8e02ff */
[----:B------:R-:W-:Y:S01]  /*3200*/  ISETP.NE.U32.AND P0, PT, R6, RZ, PT ;  /* 0x000000ff0600720c */ /* 0x000fe20003f05070 */
[----:B------:R-:W-:Y:S01]  /*3210*/  IMAD R17, R23, R10, RZ ;  /* 0x0000000a17117224 */ /* 0x000fe200078e02ff */
[----:B------:R-:W-:Y:S01]  /*3220*/  SHF.R.S32.HI R23, RZ, 0x1f, R4 ;  /* 0x0000001fff177819 */ /* 0x000fe20000011404 */
[----:B------:R-:W-:Y:S01]  /*3230*/  IMAD R19, R19, R4, RZ ;  /* 0x0000000413137224 */ /* 0x000fe200078e02ff */
[----:B------:R-:W-:Y:S01]  /*3240*/  SHF.R.S32.HI R21, RZ, 0x1f, R33 ;  /* 0x0000001fff157819 */ /* 0x000fe20000011421 */
[----:B------:R-:W-:Y:S01]  /*3250*/  IMAD R17, R0, R22, R17 ;  /* 0x0000001600117224 */ /* 0x000fe200078e0211 */
[----:B------:R-:W-:Y:S01]  /*3260*/  BSSY B0, `(.L_x_227) ;  /* 0x0000034000007945 */ /* 0x000fe20003800000 */
[----:B------:R-:W-:-:S02]  /*3270*/  IMAD R0, R18, R33, RZ ;  /* 0x0000002112007224 */ /* 0x000fc400078e02ff */
[----:B------:R-:W-:Y:S02]  /*3280*/  IMAD R23, R23, R2, R19 ;  /* 0x0000000217177224 */ /* 0x000fe400078e0213 */
[----:B------:R-:W-:Y:S02]  /*3290*/  IMAD R21, R21, R32, R0 ;  /* 0x0000002015157224 */ /* 0x000fe400078e0200 */
[----:B------:R-:W-:-:S04]  /*32a0*/  IMAD.WIDE.U32 R44, R22, R10, RZ ;  /* 0x0000000a162c7225 */ /* 0x000fc800078e00ff */
[----:B------:R-:W-:Y:S01]  /*32b0*/  IMAD.WIDE.U32 R18, R2, R4, RZ ;  /* 0x0000000402127225 */ /* 0x000fe200078e00ff */
[----:B------:R-:W-:-:S03]  /*32c0*/  IADD3 R17, R45, R17, RZ ;  /* 0x000000112d117210 */ /* 0x000fc60007ffe0ff */
        /* <DEDUP_REMOVED lines=22> */
.L_x_228:
        /* <DEDUP_REMOVED lines=23> */
.L_x_229:
[----:B------:R-:W-:Y:S05]  /*35a0*/  BSYNC B0 ;  /* 0x0000000000007941 */ /* 0x000fea0003800000 */
.L_x_227:
        /* <DEDUP_REMOVED lines=27> */
.L_x_231:
[----:B------:R-:W0:Y:S01]  /*3760*/  I2F.U32.RP R14, R13 ;  /* 0x0000000d000e7306 */ /* 0x000e220000209000 */
[----:B------:R-:W-:Y:S01]  /*3770*/  IMAD.MOV.U32 R20, RZ, RZ, RZ ;  /* 0x000000ffff147224 */ /* 0x000fe200078e00ff */
[----:B------:R-:W-:Y:S01]  /*3780*/  ISETP.NE.U32.AND P0, PT, R13, RZ, PT ;  /* 0x000000ff0d00720c */ /* 0x000fe20003f05070 */
[----:B------:R-:W-:-:S05]  /*3790*/  IMAD.MOV.U32 R23, RZ, RZ, RZ ;  /* 0x000000ffff177224 */ /* 0x000fca00078e00ff */
        /* <DEDUP_REMOVED lines=19> */
.L_x_232:
[----:B------:R-:W-:Y:S05]  /*38d0*/  BSYNC B0 ;  /* 0x0000000000007941 */ /* 0x000fea0003800000 */
.L_x_230:
[----:B------:R-:W-:Y:S01]  /*38e0*/  IADD3 R31, P1, P0, R36, R34, R30 ;  /* 0x00000022241f7210 */ /* 0x000fe2000783e01e */
[----:B------:R-:W-:Y:S01]  /*38f0*/  ULDC.64 UR4, c[0x0][0x2b0] ;  /* 0x0000ac0000047ab9 */ /* 0x000fe20000000a00 */
[----:B------:R-:W-:Y:S02]  /*3900*/  SHF.R.S32.HI R0, RZ, 0x1f, R9 ;  /* 0x0000001fff007819 */ /* 0x000fe40000011409 */
[----:B------:R-:W-:Y:S02]  /*3910*/  IADD3 R31, P3, P2, R44, R31, R32 ;  /* 0x0000001f2c1f7210 */ /* 0x000fe40007a7e020 */
[----:B------:R-:W-:Y:S02]  /*3920*/  IADD3.X R3, R7, R8, R3, P1, P0 ;  /* 0x0000000807037210 */ /* 0x000fe40000fe0403 */
[----:B------:R-:W-:Y:S02]  /*3930*/  IADD3 R18, P1, P0, R46, R31, R18 ;  /* 0x0000001f2e127210 */ /* 0x000fe4000783e012 */
[----:B------:R-:W-:Y:S01]  /*3940*/  IADD3.X R4, R17, R3, R4, P3, P2 ;  /* 0x0000000311047210 */ /* 0x000fe20001fe4404 */
[----:B------:R-:W-:-:S03]  /*3950*/  IMAD R3, R23, R9, RZ ;  /* 0x0000000917037224 */ /* 0x000fc600078e02ff */
[----:B------:R-:W-:Y:S01]  /*3960*/  IADD3.X R19, R15, R4, R10, P1, P0 ;  /* 0x000000040f137210 */ /* 0x000fe20000fe040a */
[-C--:B------:R-:W-:Y:S02]  /*3970*/  IMAD R0, R0, R22.reuse, R3 ;  /* 0x0000001600007224 */ /* 0x080fe400078e0203 */
[----:B------:R-:W-:Y:S01]  /*3980*/  IMAD R3, R2, R5, RZ ;  /* 0x0000000502037224 */ /* 0x000fe200078e02ff */
[----:B------:R-:W-:Y:S01]  /*3990*/  SHF.R.S32.HI R2, RZ, 0x1f, R5 ;  /* 0x0000001fff027819 */ /* 0x000fe20000011405 */
        /* <DEDUP_REMOVED lines=9> */
.L_x_208:
[----:B------:R-:W-:Y:S02]  /*3a30*/  ULDC.64 UR4, c[0x0][0x2b0] ;  /* 0x0000ac0000047ab9 */ /* 0x000fe40000000a00 */
[----:B------:R-:W-:-:S04]  /*3a40*/  LEA R2, P0, R30, UR4, 0x2 ;  /* 0x000000041e027c11 */ /* 0x000fc8000f8010ff */
[----:B------:R-:W-:-:S05]  /*3a50*/  LEA.HI.X R3, R30, UR5, R31, 0x2, P0 ;  /* 0x000000051e037c11 */ /* 0x000fca00080f141f */
[----:B------:R1:W-:Y:S04]  /*3a60*/  STG.E desc[UR8][R2.64], R26 ;  /* 0x0000001a02007986 */ /* 0x0003e8000c101908 */
.L_x_207:
[----:B------:R-:W-:Y:S05]  /*3a70*/  BSYNC B1 ;  /* 0x0000000000017941 */ /* 0x000fea0003800000 */
.L_x_206:
[----:B------:R-:W0:Y:S01]  /*3a80*/  S2R R5, SR_TID.X ;  /* 0x0000000000057919 */ /* 0x000e220000002100 */
[----:B------:R-:W2:Y:S01]  /*3a90*/  LDC R0, c[0x0][0x3c4] ;  /* 0x0000f100ff007b82 */ /* 0x000ea20000000800 */
[----:B01----:R-:W-:-:S04]  /*3aa0*/  SHF.R.S32.HI R2, RZ, 0x1f, R5 ;  /* 0x0000001fff027819 */ /* 0x003fc80000011405 */
[CC--:B------:R-:W-:Y:S02]  /*3ab0*/  LEA.HI R4, R2.reuse, R5.reuse, RZ, 0x3 ;  /* 0x0000000502047211 */ /* 0x0c0fe400078f18ff */
[----:B------:R-:W-:Y:S02]  /*3ac0*/  LEA.HI R16, R2, R5, RZ, 0x4 ;  /* 0x0000000502107211 */ /* 0x000fe400078f20ff */
[----:B------:R-:W-:Y:S02]  /*3ad0*/  LOP3.LUT R4, R4, 0xfffffff8, RZ, 0xc0, !PT ;  /* 0xfffffff804047812 */ /* 0x000fe400078ec0ff */
[----:B------:R-:W-:Y:S02]  /*3ae0*/  LOP3.LUT R18, R16, 0x3ffffff0, RZ, 0xc0, !PT ;  /* 0x3ffffff010127812 */ /* 0x000fe400078ec0ff */
[----:B------:R-:W-:Y:S01]  /*3af0*/  SHF.R.S32.HI R16, RZ, 0x4, R16 ;  /* 0x00000004ff107819 */ /* 0x000fe20000011410 */
[C---:B------:R-:W-:Y:S02]  /*3b00*/  IMAD.IADD R3, R5.reuse, 0x1, -R4 ;  /* 0x0000000105037824 */ /* 0x040fe400078e0a04 */
[----:B------:R-:W-:-:S03]  /*3b10*/  IMAD.IADD R18, R5, 0x1, -R18 ;  /* 0x0000000105127824 */ /* 0x000fc600078e0a12 */
[----:B--2---:R-:W-:Y:S02]  /*3b20*/  ISETP.GE.AND P0, PT, R3, R0, PT ;  /* 0x000000000300720c */ /* 0x004fe40003f06270 */
[----:B------:R-:W-:Y:S01]  /*3b30*/  CS2R R2, SRZ ;  /* 0x0000000000027805 */ /* 0x000fe2000001ff00 */
[----:B------:R-:W-:Y:S01]  /*3b40*/  IMAD.SHL.U32 R18, R18, 0x4, RZ ;  /* 0x0000000412127824 */ /* 0x000fe200078e00ff */
[----:B------:R-:W-:Y:S01]  /*3b50*/  ISETP.GT.OR P0, PT, R5, 0x3f, P0 ;  /* 0x0000003f0500780c */ /* 0x000fe20000704670 */
[----:B------:R-:W-:-:S12]  /*3b60*/  IMAD.MOV.U32 R5, RZ, RZ, RZ ;  /* 0x000000ffff057224 */ /* 0x000fd800078e00ff */
[----:B------:R-:W-:-:S04]  /*3b70*/  @!P0 FADD.FTZ R7, -R26, R29 ;  /* 0x0000001d1a078221 */ /* 0x000fc80000010100 */
[----:B------:R-:W-:-:S06]  /*3b80*/  @!P0 FMUL.FTZ R7, R7, 1.4426950216293334961 ;  /* 0x3fb8aa3b07078820 */ /* 0x000fcc0000410000 */
[----:B------:R-:W0:Y:S02]  /*3b90*/  @!P0 MUFU.EX2 R7, R7 ;  /* 0x0000000700078308 */ /* 0x000e240000000800 */
[----:B0-----:R0:W-:Y:S01]  /*3ba0*/  @!P0 STS [R28], R7 ;  /* 0x000000071c008388 */ /* 0x0011e20000000800 */
[----:B------:R-:W-:Y:S01]  /*3bb0*/  BAR.SYNC.DEFER_BLOCKING 0x0 ;  /* 0x0000000000007b1d */ /* 0x000fe20000010000 */
[----:B------:R-:W-:Y:S01]  /*3bc0*/  ISETP.GE.AND P0, PT, R0, 0x1, PT ;  /* 0x000000010000780c */ /* 0x000fe20003f06270 */
[----:B------:R-:W-:-:S12]  /*3bd0*/  IMAD.MOV.U32 R0, RZ, RZ, RZ ;  /* 0x000000ffff007224 */ /* 0x000fd800078e00ff */
[----:B------:R-:W-:Y:S05]  /*3be0*/  @!P0 BRA `(.L_x_233) ;  /* 0x0000000000ac8947 */ /* 0x000fea0003800000 */
[----:B------:R-:W1:Y:S01]  /*3bf0*/  S2UR UR6, SR_CgaCtaId ;  /* 0x00000000000679c3 */ /* 0x000e620000008800 */
[----:B------:R-:W-:Y:S01]  /*3c00*/  ULDC UR10, c[0x0][0x2dc] ;  /* 0x0000b700000a7ab9 */ /* 0x000fe20000000800 */
[----:B------:R-:W-:Y:S01]  /*3c10*/  IMAD R13, R16, 0x40, R18 ;  /* 0x00000040100d7824 */ /* 0x000fe200078e0212 */
[----:B------:R-:W-:Y:S01]  /*3c20*/  UIMAD UR4, UR7, UR10, URZ ;  /* 0x0000000a070472a4 */ /* 0x000fe2000f8e023f */
[C---:B------:R-:W-:Y:S01]  /*3c30*/  VIADD R9, R12.reuse, -UR7 ;  /* 0x800000070c097c36 */ /* 0x040fe20008000000 */
[----:B------:R-:W-:Y:S01]  /*3c40*/  CS2R R10, SRZ ;  /* 0x00000000000a7805 */ /* 0x000fe2000001ff00 */
[----:B------:R-:W-:Y:S01]  /*3c50*/  IMAD R20, R12, UR10, RZ ;  /* 0x0000000a0c147c24 */ /* 0x000fe2000f8e02ff */
[----:B------:R-:W-:Y:S01]  /*3c60*/  USHF.R.S32.HI UR11, URZ, 0x1f, UR4 ;  /* 0x0000001f3f0b7899 */ /* 0x000fe20008011404 */
[----:B0-----:R-:W0:Y:S01]  /*3c70*/  LDC R7, c[0x0][0x3c4] ;  /* 0x0000f100ff077b82 */ /* 0x001e220000000800 */
        /* <DEDUP_REMOVED lines=14> */
.L_x_236:
        /* <DEDUP_REMOVED lines=9> */
[----:B------:R-:W-:Y:S05]  /*3df0*/  @!P0 IMAD.MOV.U32 R15, RZ, RZ, R13 ;  /* 0x000000ffff0f8224 */ /* 0x000fea00078e000d */
[----:B------:R0:W5:Y:S02]  /*3e00*/  @!P0 LDG.E.128 R8, desc[UR8][R14.64] ;  /* 0x000000080e088981 */ /* 0x000164000c1e1d00 */
.L_x_235:
[----:B------:R-:W-:Y:S05]  /*3e10*/  BSYNC B0 ;  /* 0x0000000000007941 */ /* 0x000fea0003800000 */
.L_x_234:
        /* <DEDUP_REMOVED lines=8> */
.L_x_233:
[----:B0-----:R-:W-:-:S04]  /*3ea0*/  IADD3 R7, R16, UR7, RZ ;  /* 0x0000000710077c10 */ /* 0x001fc8000fffe0ff */
        /* <DEDUP_REMOVED lines=85> */
        .weak           $__internal_4_$__cuda_sm20_div_s64
        .type           $__internal_4_$__cuda_sm20_div_s64,@function
        .size           $__internal_4_$__cuda_sm20_div_s64,(.L_x_7836 - $__internal_4_$__cuda_sm20_div_s64)
$__internal_4_$__cuda_sm20_div_s64:
        /* <DEDUP_REMOVED lines=25> */
[----:B------:R-:W-:Y:S01]  /*4590*/  IADD3 R2, P0, RZ, -R48, RZ ;  /* 0x80000030ff027210 */ /* 0x000fe20007f1e0ff */
[----:B------:R-:W-:Y:S01]  /*45a0*/  IMAD.MOV.U32 R49, RZ, RZ, RZ ;  /* 0x000000ffff317224 */ /* 0x000fe200078e00ff */
[----:B------:R-:W-:Y:S01]  /*45b0*/  ISETP.GE.AND P1, PT, R21, RZ, PT ;  /* 0x000000ff1500720c */ /* 0x000fe20003f26270 */
[----:B------:R-:W-:Y:S02]  /*45c0*/  IMAD R0, R27, R38, R0 ;  /* 0x000000261b007224 */ /* 0x000fe400078e0200 */
[----:B------:R-:W-:-:S04]  /*45d0*/  IMAD.HI.U32 R42, R43, R2, RZ ;  /* 0x000000022b2a7227 */ /* 0x000fc800078e00ff */
[----:B------:R-:W-:-:S04]  /*45e0*/  IMAD.X R0, RZ, RZ, ~R0, P0 ;  /* 0x000000ffff007224 */ /* 0x000fc800000e0e00 */
[----:B------:R-:W-:-:S04]  /*45f0*/  IMAD.WIDE.U32 R42, P0, R43, R0, R42 ;  /* 0x000000002b2a7225 */ /* 0x000fc8000780002a */
[----:B------:R-:W-:-:S04]  /*4600*/  IMAD.HI.U32 R23, P3, R27, R2, R42 ;  /* 0x000000021b177227 */ /* 0x000fc8000786002a */
[----:B------:R-:W-:-:S04]  /*4610*/  IMAD.HI.U32 R2, R27, R0, RZ ;  /* 0x000000001b027227 */ /* 0x000fc800078e00ff */
[----:B------:R-:W-:Y:S01]  /*4620*/  IMAD R0, R27, R0, RZ ;  /* 0x000000001b007224 */ /* 0x000fe200078e02ff */
[----:B------:R-:W-:-:S04]  /*4630*/  IADD3.X R2, R2, R27, RZ, P0, !PT ;  /* 0x0000001b02027210 */ /* 0x000fc800007fe4ff */
        /* <DEDUP_REMOVED lines=9> */
[----:B------:R-:W-:-:S05]  /*46d0*/  IMAD.HI.U32 R2, P0, R43, R23, R48 ;  /* 0x000000172b027227 */ /* 0x000fca0007800030 */
[----:B------:R-:W-:Y:S01]  /*46e0*/  IADD3 R27, P1, R27, R2, RZ ;  /* 0x000000021b1b7210 */ /* 0x000fe20007f3e0ff */
[----:B------:R-:W-:-:S04]  /*46f0*/  IMAD.HI.U32 R2, R43, R0, RZ ;  /* 0x000000002b027227 */ /* 0x000fc800078e00ff */
        /* <DEDUP_REMOVED lines=13> */
[----:B------:R-:W-:Y:S02]  /*47d0*/  IADD3 R38, P1, R27, 0x1, RZ ;  /* 0x000000011b267810 */ /* 0x000fe40007f3e0ff */
[----:B------:R-:W-:Y:S02]  /*47e0*/  SEL R43, R0, R43, P3 ;  /* 0x0000002b002b7207 */ /* 0x000fe40001800000 */
[----:B------:R-:W-:Y:S01]  /*47f0*/  SEL R38, R38, R27, P3 ;  /* 0x0000001b26267207 */ /* 0x000fe20001800000 */
[----:B------:R-:W-:Y:S01]  /*4800*/  IMAD.X R23, RZ, RZ, R2, P1 ;  /* 0x000000ffff177224 */ /* 0x000fe200008e0602 */
[----:B------:R-:W-:Y:S01]  /*4810*/  ISETP.GE.U32.AND.EX P0, PT, R43, R39, PT, P0 ;  /* 0x000000272b00720c */ /* 0x000fe20003f06100 */
[----:B------:R-:W-:Y:S01]  /*4820*/  IMAD.MOV.U32 R39, RZ, RZ, 0x0 ;  /* 0x00000000ff277424 */ /* 0x000fe200078e00ff */
[----:B------:R-:W-:-:S02]  /*4830*/  IADD3 R27, P1, R38, 0x1, RZ ;  /* 0x00000001261b7810 */ /* 0x000fc40007f3e0ff */
[----:B------:R-:W-:Y:S02]  /*4840*/  SEL R23, R23, R2, P3 ;  /* 0x0000000217177207 */ /* 0x000fe40001800000 */
[----:B------:R-:W-:Y:S01]  /*4850*/  SEL R27, R27, R38, P0 ;  /* 0x000000261b1b7207 */ /* 0x000fe20000000000 */
[----:B------:R-:W-:Y:S01]  /*4860*/  IMAD.MOV.U32 R38, RZ, RZ, R20 ;  /* 0x000000ffff267224 */ /* 0x000fe200078e0014 */
[----:B------:R-:W-:Y:S01]  /*4870*/  LOP3.LUT R2, R6, R21, RZ, 0x3c, !PT ;  /* 0x0000001506027212 */ /* 0x000fe200078e3cff */
[----:B------:R-:W-:-:S03]  /*4880*/  IMAD.X R0, RZ, RZ, R23, P1 ;  /* 0x000000ffff007224 */ /* 0x000fc600008e0617 */
[----:B------:R-:W-:Y:S02]  /*4890*/  ISETP.GE.AND P2, PT, R2, RZ, PT ;  /* 0x000000ff0200720c */ /* 0x000fe40003f46270 */
[----:B------:R-:W-:Y:S02]  /*48a0*/  SEL R23, R0, R23, P0 ;  /* 0x0000001700177207 */ /* 0x000fe40000000000 */
[----:B------:R-:W-:Y:S02]  /*48b0*/  IADD3 R0, P1, RZ, -R27, RZ ;  /* 0x8000001bff007210 */ /* 0x000fe40007f3e0ff */
[----:B------:R-:W-:Y:S02]  /*48c0*/  ISETP.NE.U32.AND P0, PT, R22, RZ, PT ;  /* 0x000000ff1600720c */ /* 0x000fe40003f05070 */
[----:B------:R-:W-:Y:S02]  /*48d0*/  IADD3.X R2, RZ, ~R23, RZ, P1, !PT ;  /* 0x80000017ff027210 */ /* 0x000fe40000ffe4ff */
[----:B------:R-:W-:-:S02]  /*48e0*/  ISETP.NE.AND.EX P0, PT, R6, RZ, PT, P0 ;  /* 0x000000ff0600720c */ /* 0x000fc40003f05300 */
[----:B------:R-:W-:Y:S02]  /*48f0*/  SEL R0, R0, R27, !P2 ;  /* 0x0000001b00007207 */ /* 0x000fe40005000000 */
[----:B------:R-:W-:Y:S02]  /*4900*/  SEL R2, R2, R23, !P2 ;  /* 0x0000001702027207 */ /* 0x000fe40005000000 */
[----:B------:R-:W-:Y:S02]  /*4910*/  SEL R0, R0, 0xffffffff, P0 ;  /* 0xffffffff00007807 */ /* 0x000fe40000000000 */
[----:B------:R-:W-:Y:S01]  /*4920*/  SEL R23, R2, 0xffffffff, P0 ;  /* 0xffffffff02177807 */ /* 0x000fe20000000000 */
[----:B------:R-:W-:Y:S06]  /*4930*/  RET.REL.NODEC R38 `(_ZN5flash32flash_fwd_splitkv_combine_kernelI23Flash_fwd_kernel_traitsILi64ELi64ELi256ELi4ELb0ELb0EN7cutlass6half_tE19Flash_kernel_traitsILi64ELi64ELi256ELi4ES3_EELi8ELi3ELb0EEEvNS_16Flash_fwd_paramsE) ;  /* 0xffffffb426b07950 */ /* 0x000fec0003c3ffff */
.L_x_237:
        /* <DEDUP_REMOVED lines=12> */
.L_x_7836:


//--------------------- .text._ZN5flash32flash_fwd_splitkv_combine_kernelI23Flash_fwd_kernel_traitsILi64ELi64ELi256ELi4ELb0ELb0EN7cutlass6half_tE19Flash_kernel_traitsILi64ELi64ELi256ELi4ES3_EELi8ELi2ELb0EEEvNS_16Flash_fwd_paramsE --------------------------
	.section	.text._ZN5flash32flash_fwd_splitkv_combine_kernelI23Flash_fwd_kernel_traitsILi64ELi64ELi256ELi4ELb0ELb0EN7cutlass6half_tE19Flash_kernel_traitsILi64ELi64ELi256ELi4ES3_EELi8ELi2ELb0EEEvNS_16Flash_fwd_paramsE,"ax",@progbits
	.align	128
        .global         _ZN5flash32flash_fwd_splitkv_combine_kernelI23Flash_fwd_kernel_traitsILi64ELi64ELi256ELi4ELb0ELb0EN7cutlass6half_tE19Flash_kernel_traitsILi64ELi64ELi256ELi4ES3_EELi8ELi2ELb0EEEvNS_16Flash_fwd_paramsE
        .type           _ZN5flash32flash_fwd_splitkv_combine_kernelI23Flash_fwd_kernel_traitsILi64ELi64ELi256ELi4ELb0ELb0EN7cutlass6half_tE19Flash_kernel_traitsILi64ELi64ELi256ELi4ES3_EELi8ELi2ELb0EEEvNS_16Flash_fwd_paramsE,@function
        .size           _ZN5flash32flash_fwd_splitkv_combine_kernelI23Flash_fwd_kernel_traitsILi64ELi64ELi256ELi4ELb0ELb0EN7cutlass6half_tE19Flash_kernel_traitsILi64ELi64ELi256ELi4ES3_EELi8ELi2ELb0EEEvNS_16Flash_fwd_paramsE,(.L_x_7837 - _ZN5flash32flash_fwd_splitkv_combine_kernelI23Flash_fwd_kernel_traitsILi64ELi64ELi256ELi4ELb0ELb0EN7cutlass6half_tE19Flash_kernel_traitsILi64ELi64ELi256ELi4ES3_EELi8ELi2ELb0EEEvNS_16Flash_fwd_paramsE)
        .other          _ZN5flash32flash_fwd_splitkv_combine_kernelI23Flash_fwd_kernel_traitsILi64ELi64ELi256ELi4ELb0ELb0EN7cutlass6half_tE19Flash_kernel_traitsILi64ELi64ELi256ELi4ES3_EELi8ELi2ELb0EEEvNS_16Flash_fwd_paramsE,@"STO_CUDA_ENTRY STV_DEFAULT"
_ZN5flash32flash_fwd_splitkv_combine_kernelI23Flash_fwd_kernel_traitsILi64ELi64ELi256ELi4ELb0ELb0EN7cutlass6half_tE19Flash_kernel_traitsILi64ELi64ELi256ELi4ES3_EELi8ELi2ELb0EEEvNS_16Flash_fwd_paramsE:
.text._ZN5flash32flash_fwd_splitkv_combine_kernelI23Flash_fwd_kernel_traitsILi64ELi64ELi256ELi4ELb0ELb0EN7cutlass6half_tE19Flash_kernel_traitsILi64ELi64ELi256ELi4ES3_EELi8ELi2ELb0EEEvNS_16Flash_fwd_paramsE:
        /* <DEDUP_REMOVED lines=23> */
[----:B------:R-:W-:Y:S05]  /*0170*/  CALL.REL.NOINC `($__internal_5_$__cuda_sm20_div_s64) ;  /* 0x0000004000d47944 */ /* 0x000fea0003c00000 */
[----:B------:R-:W-:Y:S02]  /*0180*/  MOV R20, R0 ;  /* 0x0000000000147202 */ /* 0x000fe40000000f00 */
[----:B------:R-:W-:Y:S01]  /*0190*/  MOV R21, R23 ;  /* 0x0000001700157202 */ /* 0x000fe20000000f00 */
[----:B------:R-:W-:Y:S06]  /*01a0*/  BRA `(.L_x_239) ;  /* 0x00000000004c7947 */ /* 0x000fec0003800000 */
.L_x_238:
        /* <DEDUP_REMOVED lines=19> */
.L_x_239:
        /* <DEDUP_REMOVED lines=11> */
[----:B------:R-:W-:Y:S05]  /*0390*/  CALL.REL.NOINC `($__internal_5_$__cuda_sm20_div_s64) ;  /* 0x00000040004c7944 */ /* 0x000fea0003c00000 */
[----:B------:R-:W-:Y:S02]  /*03a0*/  MOV R30, R0 ;  /* 0x00000000001e7202 */ /* 0x000fe40000000f00 */
[----:B------:R-:W-:Y:S01]  /*03b0*/  MOV R31, R23 ;  /* 0x00000017001f7202 */ /* 0x000fe20000000f00 */
[----:B------:R-:W-:Y:S05]  /*03c0*/  BRA `(.L_x_242) ;  /* 0x00000000004c7947 */ /* 0x000fea0003800000 */
.L_x_241:
        /* <DEDUP_REMOVED lines=19> */
.L_x_242:
[----:B------:R-:W-:Y:S05]  /*0500*/  BSYNC B0 ;  /* 0x0000000000007941 */ /* 0x000fea0003800000 */
.L_x_240:
[----:B------:R-:W0:Y:S01]  /*0510*/  LDC R2, c[0x0][0x2c4] ;  /* 0x0000b100ff027b82 */ /* 0x000e220000000800 */
        /* <DEDUP_REMOVED lines=8> */
[----:B0-----:R-:W-:Y:S02]  /*05a0*/  IMAD.MOV R0, RZ, RZ, -R15 ;  /* 0x000000ffff007224 */ /* 0x001fe400078e0a0f */
[----:B------:R-:W-:Y:S02]  /*05b0*/  IMAD.MOV.U32 R14, RZ, RZ, RZ ;  /* 0x000000ffff0e7224 */ /* 0x000fe400078e00ff */
        /* <DEDUP_REMOVED lines=31> */
[----:B------:R-:W-:Y:S01]  /*07b0*/  MOV R22, R0 ;  /* 0x0000000000167202 */ /* 0x000fe20000000f00 */
[----:B------:R-:W-:Y:S05]  /*07c0*/  BRA `(.L_x_245) ;  /* 0x00000000004c7947 */ /* 0x000fea0003800000 */
.L_x_244:
        /* <DEDUP_REMOVED lines=19> */
.L_x_245:
[----:B------:R-:W-:Y:S05]  /*0900*/  BSYNC B0 ;  /* 0x0000000000007941 */ /* 0x000fea0003800000 */
.L_x_243:
        /* <DEDUP_REMOVED lines=75> */
[----:B------:R-:W-:Y:S05]  /*0dc0*/  BRA `(.L_x_248) ;  /* 0x00000000004c7947 */ /* 0x000fea0003800000 */
.L_x_247:
        /* <DEDUP_REMOVED lines=19> */
.L_x_248:
[----:B------:R-:W-:Y:S05]  /*0f00*/  BSYNC B0 ;  /* 0x0000000000007941 */ /* 0x000fea0003800000 */
.L_x_246:
        /* <DEDUP_REMOVED lines=42> */
.L_x_250:
        /* <DEDUP_REMOVED lines=19> */
.L_x_251:
[----:B------:R-:W-:Y:S05]  /*12e0*/  BSYNC B0 ;  /* 0x0000000000007941 */ /* 0x000fea0003800000 */
.L_x_249:
[----:B------:R-:W0:Y:S01]  /*12f0*/  LDC R13, c[0x0][0x2c4] ;  /* 0x0000b100ff0d7b82 */ /* 0x000e220000000800 */
[----:B------:R-:W1:Y:S01]  /*1300*/  S2R R0, SR_TID.X ;  /* 0x0000000000007919 */ /* 0x000e620000002100 */
[C---:B------:R-:W-:Y:S01]  /*1310*/  ISETP.GT.AND P3, PT, R7.reuse, RZ, PT ;  /* 0x000000ff0700720c */ /* 0x040fe20003f64270 */
[----:B------:R-:W-:Y:S01]  /*1320*/  ULDC UR5, c[0x0][0x3c4] ;  /* 0x0000f10000057ab9 */ /* 0x000fe20000000800 */
[----:B------:R-:W-:Y:S01]  /*1330*/  LEA.HI.SX32 R27, R7, 0x1, 0x1 ;  /* 0x00000001071b7811 */ /* 0x000fe200078f0aff */
[----:B------:R-:W-:Y:S01]  /*1340*/  ULDC.64 UR8, c[0x0][0x208] ;  /* 0x0000820000087ab9 */ /* 0x000fe20000000a00 */
[----:B------:R-:W-:Y:S01]  /*1350*/  BSSY B0, `(.L_x_252) ;  /* 0x000003e000007945 */ /* 0x000fe20003800000 */
[----:B------:R-:W-:Y:S02]  /*1360*/  MOV R30, 0xff800000 ;  /* 0xff800000001e7802 */ /* 0x000fe40000000f00 */
        /* <DEDUP_REMOVED lines=12> */
[----:B------:R-:W-:-:S03]  /*1430*/  ISETP.GE.AND P1, PT, R8, RZ, PT ;  /* 0x000000ff0800720c */ /* 0x000fc60003f26270 */
[----:B------:R-:W-:-:S04]  /*1440*/  IMAD.HI.U32 R6, R6, R11, RZ ;  /* 0x0000000b06067227 */ /* 0x000fc800078e00ff */
[----:B------:R-:W-:-:S04]  /*1450*/  IMAD.MOV R14, RZ, RZ, -R6 ;  /* 0x000000ffff0e7224 */ /* 0x000fc800078e0a06 */
[C---:B------:R-:W-:Y:S02]  /*1460*/  IMAD R21, R2.reuse, R14, R11 ;  /* 0x0000000e02157224 */ /* 0x040fe400078e020b */
[----:B------:R-:W0:Y:S03]  /*1470*/  @!P4 S2R R11, SR_CgaCtaId ;  /* 0x00000000000bc919 */ /* 0x000e260000008800 */
[----:B------:R-:W-:-:S13]  /*1480*/  ISETP.GT.U32.AND P0, PT, R2, R21, PT ;  /* 0x000000150200720c */ /* 0x000fda0003f04070 */
[----:B------:R-:W-:Y:S02]  /*1490*/  @!P0 IMAD.IADD R21, R21, 0x1, -R2 ;  /* 0x0000000115158824 */ /* 0x000fe400078e0a02 */
[----:B------:R-:W-:Y:S01]  /*14a0*/  @!P0 VIADD R6, R6, 0x1 ;  /* 0x0000000106068836 */ /* 0x000fe20000000000 */
[----:B------:R-:W-:Y:S02]  /*14b0*/  ISETP.NE.AND P0, PT, R13, RZ, PT ;  /* 0x000000ff0d00720c */ /* 0x000fe40003f05270 */
[----:B------:R-:W-:Y:S02]  /*14c0*/  ISETP.GE.U32.AND P2, PT, R21, R2, PT ;  /* 0x000000021500720c */ /* 0x000fe40003f46070 */
[----:B------:R-:W-:Y:S02]  /*14d0*/  SHF.R.S32.HI R21, RZ, 0x1f, R0 ;  /* 0x0000001fff157819 */ /* 0x000fe40000011400 */
[----:B------:R-:W-:Y:S02]  /*14e0*/  SHF.R.S32.HI R2, RZ, 0x1f, R7 ;  /* 0x0000001fff027819 */ /* 0x000fe40000011407 */
[----:B------:R-:W-:-:S03]  /*14f0*/  LEA.HI R25, R21, R0, RZ, 0x3 ;  /* 0x0000000015197211 */ /* 0x000fc600078f18ff */
[----:B------:R-:W-:Y:S01]  /*1500*/  @!P3 IMAD.MOV R27, RZ, RZ, R2 ;  /* 0x000000ffff1bb224 */ /* 0x000fe200078e0202 */
[----:B------:R-:W-:Y:S02]  /*1510*/  SHF.R.S32.HI R26, RZ, 0x3, R25 ;  /* 0x00000003ff1a7819 */ /* 0x000fe40000011419 */
[----:B------:R-:W-:Y:S01]  /*1520*/  @!P4 MOV R2, 0x400 ;  /* 0x000004000002c802 */ /* 0x000fe20000000f00 */
[----:B------:R-:W-:Y:S01]  /*1530*/  @P2 VIADD R6, R6, 0x1 ;  /* 0x0000000106062836 */ /* 0x000fe20000000000 */
[----:B------:R-:W-:Y:S02]  /*1540*/  LOP3.LUT R25, R25, 0xfffffff8, RZ, 0xc0, !PT ;  /* 0xfffffff819197812 */ /* 0x000fe400078ec0ff */
[----:B0-----:R-:W-:Y:S02]  /*1550*/  @!P4 LEA R11, R11, R2, 0x18 ;  /* 0x000000020b0bc211 */ /* 0x001fe400078ec0ff */
[----:B------:R-:W-:Y:S01]  /*1560*/  MOV R8, R6 ;  /* 0x0000000600087202 */ /* 0x000fe20000000f00 */
[----:B------:R-:W-:-:S02]  /*1570*/  IMAD.IADD R14, R0, 0x1, -R25 ;  /* 0x00000001000e7824 */ /* 0x000fc400078e0a19 */
[C---:B------:R-:W-:Y:S02]  /*1580*/  @!P4 IMAD R11, R26.reuse, 0x24, R11 ;  /* 0x000000241a0bc824 */ /* 0x040fe400078e020b */
[----:B------:R-:W-:Y:S01]  /*1590*/  @!P1 IMAD.MOV R8, RZ, RZ, -R8 ;  /* 0x000000ffff089224 */ /* 0x000fe200078e0a08 */
[----:B------:R-:W-:Y:S01]  /*15a0*/  @!P0 LOP3.LUT R8, RZ, R13, RZ, 0x33, !PT ;  /* 0x0000000dff088212 */ /* 0x000fe200078e33ff */
[----:B------:R-:W-:Y:S01]  /*15b0*/  IMAD.MOV.U32 R25, RZ, RZ, -0x800000 ;  /* 0xff800000ff197424 */ /* 0x000fe200078e00ff */
[----:B------:R-:W-:Y:S01]  /*15c0*/  ISETP.GE.AND P0, PT, R26, UR5, PT ;  /* 0x000000051a007c0c */ /* 0x000fe2000bf06270 */
[----:B------:R-:W-:Y:S02]  /*15d0*/  @!P4 IMAD R24, R14, 0x4, R11 ;  /* 0x000000040e18c824 */ /* 0x000fe400078e020b */
[----:B------:R-:W-:-:S05]  /*15e0*/  IMAD R8, R27, R8, RZ ;  /* 0x000000081b087224 */ /* 0x000fca00078e02ff */
[----:B------:R-:W-:-:S05]  /*15f0*/  IABS R27, R8 ;  /* 0x00000008001b7213 */ /* 0x000fca0000000000 */
        /* <DEDUP_REMOVED lines=19> */
.L_x_253:
[----:B------:R-:W-:Y:S05]  /*1730*/  BSYNC B0 ;  /* 0x0000000000007941 */ /* 0x000fea0003800000 */
.L_x_252:
[----:B-----5:R1:W-:Y:S01]  /*1740*/  @!P4 STS [R24], R25 ;  /* 0x000000191800c388 */ /* 0x0203e20000000800 */
[----:B------:R-:W-:Y:S01]  /*1750*/  BSSY B0, `(.L_x_254) ;  /* 0x000000c000007945 */ /* 0x000fe20003800000 */
[----:B------:R-:W-:Y:S06]  /*1760*/  BAR.SYNC.DEFER_BLOCKING 0x0 ;  /* 0x0000000000007b1d */ /* 0x000fec0000010000 */
[----:B------:R-:W-:Y:S05]  /*1770*/  @P4 BRA `(.L_x_255) ;  /* 0x0000000000244947 */ /* 0x000fea0003800000 */
[----:B------:R-:W2:Y:S01]  /*1780*/  S2R R2, SR_CgaCtaId ;  /* 0x0000000000027919 */ /* 0x000ea20000008800 */
[----:B-1----:R-:W-:Y:S02]  /*1790*/  LEA.HI R25, R21, R0, RZ, 0x2 ;  /* 0x0000000015197211 */ /* 0x002fe400078f10ff */
[----:B------:R-:W-:Y:S02]  /*17a0*/  MOV R11, 0x400 ;  /* 0x00000400000b7802 */ /* 0x000fe40000000f00 */
[----:B------:R-:W-:Y:S02]  /*17b0*/  LOP3.LUT R25, R25, 0xfffffffc, RZ, 0xc0, !PT ;  /* 0xfffffffc19197812 */ /* 0x000fe400078ec0ff */
[----:B--2---:R-:W-:-:S03]  /*17c0*/  LEA R2, R2, R11, 0x18 ;  /* 0x0000000b02027211 */ /* 0x004fc600078ec0ff */
[----:B------:R-:W-:-:S04]  /*17d0*/  IMAD.IADD R11, R0, 0x1, -R25 ;  /* 0x00000001000b7824 */ /* 0x000fc800078e0a19 */
[----:B------:R-:W-:-:S04]  /*17e0*/  IMAD R2, R11, 0x24, R2 ;  /* 0x000000240b027824 */ /* 0x000fc800078e0202 */
[----:B------:R-:W-:-:S05]  /*17f0*/  IMAD.IADD R2, R25, 0x1, R2 ;  /* 0x0000000119027824 */ /* 0x000fca00078e0202 */
[----:B------:R2:W3:Y:S02]  /*1800*/  LDS R30, [R2] ;  /* 0x00000000021e7984 */ /* 0x0004e40000000800 */
.L_x_255:
[----:B------:R-:W-:Y:S05]  /*1810*/  BSYNC B0 ;  /* 0x0000000000007941 */ /* 0x000fea0003800000 */
.L_x_254:
[----:B---3--:R-:W3:Y:S01]  /*1820*/  SHFL.BFLY PT, R11, R30, 0x2, 0x1f ;  /* 0x0c401f001e0b7f89 */ /* 0x008ee200000e0000 */
[----:B------:R-:W4:Y:S01]  /*1830*/  LDC R31, c[0x0][0x270] ;  /* 0x00009c00ff1f7b82 */ /* 0x000f220000000800 */
[----:B-1----:R-:W1:Y:S01]  /*1840*/  I2F.RP R24, R27 ;  /* 0x0000001b00187306 */ /* 0x002e620000209400 */
[----:B0-----:R-:W-:Y:S01]  /*1850*/  IABS R32, R8 ;  /* 0x0000000800207213 */ /* 0x001fe20000000000 */
[----:B------:R-:W-:Y:S01]  /*1860*/  BSSY B1, `(.L_x_256) ;  /* 0x000022a000017945 */ /* 0x000fe20003800000 */
[----:B------:R-:W-:-:S03]  /*1870*/  ISETP.GT.AND P2, PT, R4, RZ, PT ;  /* 0x000000ff0400720c */ /* 0x000fc60003f44270 */
[----:B------:R-:W-:Y:S02]  /*1880*/  IMAD.MOV R32, RZ, RZ, -R32 ;  /* 0x000000ffff207224 */ /* 0x000fe400078e0a20 */
[----:B-1----:R-:W0:Y:S01]  /*1890*/  MUFU.RCP R24, R24 ;  /* 0x0000001800187308 */ /* 0x002e220000001000 */
[----:B---3--:R-:W-:Y:S02]  /*18a0*/  FMNMX.FTZ R26, R11, R30, !PT ;  /* 0x0000001e0b1a7209 */ /* 0x008fe40007810000 */
[----:B----4-:R-:W-:-:S03]  /*18b0*/  IABS R14, R31 ;  /* 0x0000001f000e7213 */ /* 0x010fc60000000000 */
[----:B------:R-:W1:Y:S02]  /*18c0*/  SHFL.BFLY PT, R11, R26, 0x1, 0x1f ;  /* 0x0c201f001a0b7f89 */ /* 0x000e6400000e0000 */
[----:B------:R-:W3:Y:S01]  /*18d0*/  I2F.U32.RP R25, R14 ;  /* 0x0000000e00197306 */ /* 0x000ee20000209000 */
[----:B0-----:R-:W-:-:S07]  /*18e0*/  VIADD R40, R24, 0xffffffe ;  /* 0x0ffffffe18287836 */ /* 0x001fce0000000000 */
[----:B------:R-:W0:Y:S08]  /*18f0*/  F2I.FTZ.U32.TRUNC.NTZ R41, R40 ;  /* 0x0000002800297305 */ /* 0x000e30000021f000 */
[----:B---3--:R3:W4:Y:S01]  /*1900*/  MUFU.RCP R38, R25 ;  /* 0x0000001900267308 */ /* 0x0087220000001000 */
[----:B-1----:R-:W-:Y:S01]  /*1910*/  FMNMX.FTZ R11, R26, R11, !PT ;  /* 0x0000000b1a0b7209 */ /* 0x002fe20007810000 */
[----:B0-----:R-:W-:-:S02]  /*1920*/  IMAD.MOV R24, RZ, RZ, -R41 ;  /* 0x000000ffff187224 */ /* 0x001fc400078e0a29 */
[----:B------:R-:W-:Y:S01]  /*1930*/  IMAD.MOV.U32 R40, RZ, RZ, RZ ;  /* 0x000000ffff287224 */ /* 0x000fe200078e00ff */
[C---:B------:R-:W-:Y:S01]  /*1940*/  FSETP.NEU.FTZ.AND P0, PT, R11.reuse, -INF , PT ;  /* 0xff8000000b00780b */ /* 0x040fe20003f1d000 */
[----:B------:R-:W-:Y:S01]  /*1950*/  IMAD R37, R24, R27, RZ ;  /* 0x0000001b18257224 */ /* 0x000fe200078e02ff */
[----:B------:R-:W-:Y:S02]  /*1960*/  IABS R24, R6 ;  /* 0x0000000600187213 */ /* 0x000fe40000000000 */
[----:B------:R-:W-:Y:S01]  /*1970*/  FSEL R11, R11, RZ, P0 ;  /* 0x000000ff0b0b7208 */ /* 0x000fe20000000000 */
[----:B------:R-:W-:Y:S01]  /*1980*/  IMAD.HI.U32 R37, R41, R37, R40 ;  /* 0x0000002529257227 */ /* 0x000fe200078e0028 */
[----:B---3--:R-:W-:-:S03]  /*1990*/  IABS R25, R31 ;  /* 0x0000001f00197213 */ /* 0x008fc60000000000 */
[----:B--2---:R-:W-:Y:S01]  /*19a0*/  FADD.FTZ R2, -R11, R30 ;  /* 0x0000001e0b027221 */ /* 0x004fe20000010100 */
[----:B----4-:R-:W-:Y:S02]  /*19b0*/  VIADD R38, R38, 0xffffffe ;  /* 0x0ffffffe26267836 */ /* 0x010fe40000000000 */
[----:B------:R-:W-:-:S04]  /*19c0*/  IMAD.HI.U32 R37, R37, R24, RZ ;  /* 0x0000001825257227 */ /* 0x000fc800078e00ff */
[----:B------:R-:W-:Y:S01]  /*19d0*/  FMUL.FTZ R2, R2, 1.4426950216293334961 ;  /* 0x3fb8aa3b02027820 */ /* 0x000fe20000410000 */
[----:B------:R-:W0:Y:S01]  /*19e0*/  F2I.FTZ.U32.TRUNC.NTZ R39, R38 ;  /* 0x0000002600277305 */ /* 0x000e22000021f000 */
[----:B------:R-:W-:Y:S02]  /*19f0*/  IMAD R32, R37, R32, R24 ;  /* 0x0000002025207224 */ /* 0x000fe400078e0218 */
[----:B------:R-:W-:-:S03]  /*1a00*/  IMAD.MOV R25, RZ, RZ, -R25 ;  /* 0x000000ffff197224 */ /* 0x000fc600078e0a19 */
[----:B------:R-:W-:Y:S02]  /*1a10*/  ISETP.GT.U32.AND P0, PT, R27, R32, PT ;  /* 0x000000201b00720c */ /* 0x000fe40003f04070 */
[----:B------:R-:W1:Y:S01]  /*1a20*/  MUFU.EX2 R2, R2 ;  /* 0x0000000200027308 */ /* 0x000e620000000800 */
[----:B0-----:R-:W-:Y:S02]  /*1a30*/  IMAD.MOV R33, RZ, RZ, -R39 ;  /* 0x000000ffff217224 */ /* 0x001fe400078e0a27 */
[----:B------:R-:W-:Y:S02]  /*1a40*/  IMAD.MOV.U32 R38, RZ, RZ, RZ ;  /* 0x000000ffff267224 */ /* 0x000fe400078e00ff */
[----:B------:R-:W-:-:S06]  /*1a50*/  IMAD R33, R33, R14, RZ ;  /* 0x0000000e21217224 */ /* 0x000fcc00078e02ff */
[----:B------:R-:W-:Y:S02]  /*1a60*/  @!P0 IMAD.IADD R32, R32, 0x1, -R27 ;  /* 0x0000000120208824 */ /* 0x000fe400078e0a1b */
[----:B------:R-:W-:Y:S01]  /*1a70*/  IMAD.HI.U32 R33, R39, R33, R38 ;  /* 0x0000002127217227 */ /* 0x000fe200078e0026 */
[----:B-1----:R-:W0:Y:S02]  /*1a80*/  SHFL.BFLY PT, R29, R2, 0x2, 0x1f ;  /* 0x0c401f00021d7f89 */ /* 0x002e2400000e0000 */
[----:B------:R-:W-:Y:S01]  /*1a90*/  ISETP.GE.U32.AND P1, PT, R32, R27, PT ;  /* 0x0000001b2000720c */ /* 0x000fe20003f26070 */
[----:B------:R-:W-:-:S12]  /*1aa0*/  @!P0 VIADD R37, R37, 0x1 ;  /* 0x0000000125258836 */ /* 0x000fd80000000000 */
[----:B------:R-:W-:Y:S02]  /*1ab0*/  @P1 VIADD R37, R37, 0x1 ;  /* 0x0000000125251836 */ /* 0x000fe40000000000 */
[----:B0-----:R-:W-:Y:S01]  /*1ac0*/  FADD.FTZ R29, R2, R29 ;  /* 0x0000001d021d7221 */ /* 0x001fe20000010000 */
[----:B------:R-:W-:Y:S02]  /*1ad0*/  IABS R2, R10 ;  /* 0x0000000a00027213 */ /* 0x000fe40000000000 */
[----:B------:R-:W-:Y:S02]  /*1ae0*/  LOP3.LUT R10, R10, R31, RZ, 0x3c, !PT ;  /* 0x0000001f0a0a7212 */ /* 0x000fe400078e3cff */
[----:B------:R-:W0:Y:S01]  /*1af0*/  SHFL.BFLY PT, R26, R29, 0x1, 0x1f ;  /* 0x0c201f001d1a7f89 */ /* 0x000e2200000e0000 */
[C---:B------:R-:W-:Y:S01]  /*1b00*/  IMAD.HI.U32 R28, R33.reuse, R2, RZ ;  /* 0x00000002211c7227 */ /* 0x040fe200078e00ff */
[----:B------:R-:W-:Y:S02]  /*1b10*/  ISETP.GE.AND P1, PT, R10, RZ, PT ;  /* 0x000000ff0a00720c */ /* 0x000fe40003f26270 */
[----:B------:R-:W-:Y:S01]  /*1b20*/  LEA.HI.SX32 R10, R8, 0x1, 0x1 ;  /* 0x00000001080a7811 */ /* 0x000fe200078f0aff */
[----:B------:R-:W-:Y:S01]  /*1b30*/  IMAD R39, R28, R25, R2 ;  /* 0x000000191c277224 */ /* 0x000fe200078e0202 */
[C---:B------:R-:W-:Y:S01]  /*1b40*/  LOP3.LUT R2, R6.reuse, R27, RZ, 0x3c, !PT ;  /* 0x0000001b06027212 */ /* 0x040fe200078e3cff */
[----:B------:R-:W-:Y:S01]  /*1b50*/  IMAD.HI.U32 R33, R33, R24, RZ ;  /* 0x0000001821217227 */ /* 0x000fe200078e00ff */
[----:B------:R-:W-:-:S02]  /*1b60*/  LOP3.LUT R6, R6, R31, RZ, 0x3c, !PT ;  /* 0x0000001f06067212 */ /* 0x000fc400078e3cff */
[----:B------:R-:W-:Y:S01]  /*1b70*/  ISETP.GT.U32.AND P3, PT, R14, R39, PT ;  /* 0x000000270e00720c */ /* 0x000fe20003f64070 */
[----:B------:R-:W-:Y:S01]  /*1b80*/  IMAD R25, R33, R25, R24 ;  /* 0x0000001921197224 */ /* 0x000fe200078e0218 */
[----:B------:R-:W-:Y:S02]  /*1b90*/  ISETP.GE.AND P5, PT, R2, RZ, PT ;  /* 0x000000ff0200720c */ /* 0x000fe40003fa6270 */
[----:B------:R-:W1:Y:S01]  /*1ba0*/  LDC.U8 R2, c[0x0][0x3d9] ;  /* 0x0000f640ff027b82 */ /* 0x000e620000000000 */
[----:B------:R-:W-:Y:S02]  /*1bb0*/  LEA.HI.SX32 R24, R4, 0x1, 0x1 ;  /* 0x0000000104187811 */ /* 0x000fe400078f0aff */
[----:B------:R-:W-:-:S06]  /*1bc0*/  ISETP.GT.U32.AND P6, PT, R14, R25, PT ;  /* 0x000000190e00720c */ /* 0x000fcc0003fc4070 */
[----:B------:R-:W-:Y:S02]  /*1bd0*/  @!P3 IMAD.IADD R39, R39, 0x1, -R14 ;  /* 0x000000012727b824 */ /* 0x000fe400078e0a0e */
[----:B0-----:R-:W-:Y:S01]  /*1be0*/  FADD.FTZ R26, R29, R26 ;  /* 0x0000001a1d1a7221 */ /* 0x001fe20000010000 */
[----:B------:R-:W-:Y:S01]  /*1bf0*/  @!P3 VIADD R28, R28, 0x1 ;  /* 0x000000011c1cb836 */ /* 0x000fe20000000000 */
[C---:B------:R-:W-:Y:S01]  /*1c00*/  ISETP.GT.AND P3, PT, R8.reuse, RZ, PT ;  /* 0x000000ff0800720c */ /* 0x040fe20003f64270 */
[----:B------:R-:W-:Y:S01]  /*1c10*/  @!P5 IMAD.MOV R37, RZ, RZ, -R37 ;  /* 0x000000ffff25d224 */ /* 0x000fe200078e0a25 */
[----:B------:R-:W-:Y:S01]  /*1c20*/  ISETP.GE.U32.AND P0, PT, R39, R14, PT ;  /* 0x0000000e2700720c */ /* 0x000fe20003f06070 */
[----:B------:R-:W-:Y:S02]  /*1c30*/  @!P6 IMAD.IADD R25, R25, 0x1, -R14 ;  /* 0x000000011919e824 */ /* 0x000fe400078e0a0e */
[----:B------:R-:W-:Y:S01]  /*1c40*/  @!P6 VIADD R33, R33, 0x1 ;  /* 0x000000012121e836 */ /* 0x000fe20000000000 */
[----:B------:R-:W-:-:S02]  /*1c50*/  ISETP.NE.AND P6, PT, R8, RZ, PT ;  /* 0x000000ff0800720c */ /* 0x000fc40003fc5270 */
[----:B------:R-:W-:Y:S02]  /*1c60*/  ISETP.GE.U32.AND P5, PT, R25, R14, PT ;  /* 0x0000000e1900720c */ /* 0x000fe40003fa6070 */
[----:B------:R-:W-:Y:S02]  /*1c70*/  SHF.R.S32.HI R25, RZ, 0x1f, R4 ;  /* 0x0000001fff197819 */ /* 0x000fe40000011404 */
[----:B------:R-:W-:-:S03]  /*1c80*/  SHF.R.S32.HI R14, RZ, 0x1f, R8 ;  /* 0x0000001fff0e7819 */ /* 0x000fc60000011408 */
[----:B------:R-:W-:Y:S01]  /*1c90*/  @P0 VIADD R28, R28, 0x1 ;  /* 0x000000011c1c0836 */ /* 0x000fe20000000000 */
[----:B------:R-:W-:Y:S01]  /*1ca0*/  FSETP.NE.FTZ.AND P0, PT, R26, RZ, PT ;  /* 0x000000ff1a00720b */ /* 0x000fe20003f15000 */
[----:B------:R-:W-:Y:S01]  /*1cb0*/  @!P2 IMAD.MOV R24, RZ, RZ, R25 ;  /* 0x000000ffff18a224 */ /* 0x000fe200078e0219 */
[----:B------:R-:W-:Y:S01]  /*1cc0*/  ISETP.GE.AND P2, PT, R6, RZ, PT ;  /* 0x000000ff0600720c */ /* 0x000fe20003f46270 */
[----:B------:R-:W-:Y:S01]  /*1cd0*/  @!P3 IMAD.MOV R10, RZ, RZ, R14 ;  /* 0x000000ffff0ab224 */ /* 0x000fe200078e020e */
[----:B------:R-:W-:Y:S01]  /*1ce0*/  @!P6 LOP3.LUT R37, RZ, R27, RZ, 0x33, !PT ;  /* 0x0000001bff25e212 */ /* 0x000fe200078e33ff */
[----:B------:R-:W-:Y:S01]  /*1cf0*/  @!P1 IMAD.MOV R28, RZ, RZ, -R28 ;  /* 0x000000ffff1c9224 */ /* 0x000fe200078e0a1c */
[----:B-1----:R-:W-:Y:S01]  /*1d00*/  ISETP.NE.AND P3, PT, R2, RZ, PT ;  /* 0x000000ff0200720c */ /* 0x002fe20003f65270 */
[----:B------:R-:W-:Y:S01]  /*1d10*/  @P5 VIADD R33, R33, 0x1 ;  /* 0x0000000121215836 */ /* 0x000fe20000000000 */
[----:B------:R-:W-:Y:S02]  /*1d20*/  LOP3.LUT P5, RZ, R0, 0x3, RZ, 0xc0, !PT ;  /* 0x0000000300ff7812 */ /* 0x000fe400078ac0ff */
[----:B------:R-:W-:-:S02]  /*1d30*/  ISETP.NE.AND P1, PT, R31, RZ, PT ;  /* 0x000000ff1f00720c */ /* 0x000fc40003f25270 */
[----:B------:R-:W-:Y:S01]  /*1d40*/  ISETP.GT.OR P5, PT, R0, 0x1f, P5 ;  /* 0x0000001f0000780c */ /* 0x000fe20002fa4670 */
[----:B------:R-:W0:Y:S01]  /*1d50*/  @P0 MUFU.LG2 R26, R26 ;  /* 0x0000001a001a0308 */ /* 0x000e220000000c00 */
[----:B------:R-:W-:Y:S01]  /*1d60*/  LOP3.LUT R27, RZ, R31, RZ, 0x33, !PT ;  /* 0x0000001fff1b7212 */ /* 0x000fe200078e33ff */
[----:B------:R-:W-:Y:S01]  /*1d70*/  @!P2 IMAD.MOV R33, RZ, RZ, -R33 ;  /* 0x000000ffff21a224 */ /* 0x000fe200078e0a21 */
[----:B------:R-:W-:Y:S02]  /*1d80*/  SEL R25, R13, 0x1, !P3 ;  /* 0x000000010d197807 */ /* 0x000fe40005800000 */
[C---:B------:R-:W-:Y:S02]  /*1d90*/  SEL R28, R27.reuse, R28, !P1 ;  /* 0x0000001c1b1c7207 */ /* 0x040fe40004800000 */
[----:B------:R-:W-:Y:S01]  /*1da0*/  SEL R2, R27, R33, !P1 ;  /* 0x000000211b027207 */ /* 0x000fe20004800000 */
[----:B------:R-:W-:Y:S01]  /*1db0*/  IMAD.MOV.U32 R27, RZ, RZ, 0x7f800000 ;  /* 0x7f800000ff1b7424 */ /* 0x000fe200078e00ff */
[----:B------:R-:W-:Y:S01]  /*1dc0*/  ISETP.LT.U32.AND P2, PT, R22, R37, PT ;  /* 0x000000251600720c */ /* 0x000fe20003f41070 */
[-C--:B------:R-:W-:Y:S01]  /*1dd0*/  IMAD R29, R28, R25.reuse, RZ ;  /* 0x000000191c1d7224 */ /* 0x080fe200078e02ff */
[----:B------:R-:W-:Y:S01]  /*1de0*/  SHF.R.S32.HI R13, RZ, 0x1f, R37 ;  /* 0x0000001fff0d7819 */ /* 0x000fe20000011425 */
[----:B------:R-:W-:-:S03]  /*1df0*/  IMAD R25, R2, R25, RZ ;  /* 0x0000001902197224 */ /* 0x000fc600078e02ff */
[----:B------:R-:W-:Y:S01]  /*1e00*/  ISETP.LT.AND.EX P2, PT, R23, R13, PT, P2 ;  /* 0x0000000d1700720c */ /* 0x000fe20003f41320 */
[----:B------:R-:W-:Y:S02]  /*1e10*/  IMAD R10, R25, R10, RZ ;  /* 0x0000000a190a7224 */ /* 0x000fe400078e02ff */
[----:B0-----:R-:W-:Y:S01]  /*1e20*/  @P0 FFMA.FTZ R27, R26, 0.69314718246459960938, R11 ;  /* 0x3f3172181a1b0823 */ /* 0x001fe2000001000b */
[----:B------:R-:W-:Y:S01]  /*1e30*/  IMAD R11, R24, R29, RZ ;  /* 0x0000001d180b7224 */ /* 0x000fe200078e02ff */
[----:B------:R-:W-:Y:S02]  /*1e40*/  SEL R14, R22, R37, P2 ;  /* 0x00000025160e7207 */ /* 0x000fe40001000000 */
[----:B------:R-:W-:Y:S01]  /*1e50*/  SEL R13, R23, R13, P2 ;  /* 0x0000000d170d7207 */ /* 0x000fe20001000000 */
        /* <DEDUP_REMOVED lines=38> */
[----:B------:R-:W-:Y:S05]  /*20c0*/  CALL.REL.NOINC `($__internal_5_$__cuda_sm20_div_s64) ;  /* 0x0000002400007944 */ /* 0x000fea0003c00000 */
        /* <DEDUP_REMOVED lines=10> */
.L_x_260:
        /* <DEDUP_REMOVED lines=22> */
.L_x_261:
[----:B------:R-:W-:Y:S05]  /*22d0*/  BSYNC B0 ;  /* 0x0000000000007941 */ /* 0x000fea0003800000 */
.L_x_259:
[----:B------:R-:W-:Y:S01]  /*22e0*/  LOP3.LUT R0, R21, R5, RZ, 0xfc, !PT ;  /* 0x0000000515007212 */ /* 0x000fe200078efcff */
[----:B------:R-:W-:Y:S03]  /*22f0*/  BSSY B0, `(.L_x_262) ;  /* 0x0000028000007945 */ /* 0x000fe60003800000 */
[----:B------:R-:W-:-:S13]  /*2300*/  ISETP.NE.U32.AND P0, PT, R0, RZ, PT ;  /* 0x000000ff0000720c */ /* 0x000fda0003f05070 */
[----:B------:R-:W-:Y:S05]  /*2310*/  @!P0 BRA `(.L_x_263) ;  /* 0x00000000003c8947 */ /* 0x000fea0003800000 */
[----:B------:R-:W-:Y:S01]  /*2320*/  IMAD.MOV.U32 R24, RZ, RZ, R3 ;  /* 0x000000ffff187224 */ /* 0x000fe200078e0003 */
[----:B------:R-:W-:Y:S02]  /*2330*/  MOV R6, R5 ;  /* 0x0000000500067202 */ /* 0x000fe40000000f00 */
[----:B------:R-:W-:Y:S02]  /*2340*/  MOV R22, 0x2360 ;  /* 0x0000236000167802 */ /* 0x000fe40000000f00 */
[----:B------:R-:W-:Y:S05]  /*2350*/  CALL.REL.NOINC `($__internal_5_$__cuda_sm20_div_s64) ;  /* 0x00000020005c7944 */ /* 0x000fea0003c00000 */
        /* <DEDUP_REMOVED lines=11> */
.L_x_263:
        /* <DEDUP_REMOVED lines=22> */
.L_x_264:
[----:B------:R-:W-:Y:S05]  /*2570*/  BSYNC B0 ;  /* 0x0000000000007941 */ /* 0x000fea0003800000 */
.L_x_262:
[----:B------:R-:W0:Y:S01]  /*2580*/  LDC.64 R2, c[0x0][0x2c0] ;  /* 0x0000b000ff027b82 */ /* 0x000e220000000a00 */
[----:B------:R-:W-:Y:S01]  /*2590*/  LOP3.LUT R0, R37, R9, RZ, 0xfc, !PT ;  /* 0x0000000925007212 */ /* 0x000fe200078efcff */
[----:B------:R-:W-:Y:S03]  /*25a0*/  BSSY B0, `(.L_x_265) ;  /* 0x0000029000007945 */ /* 0x000fe60003800000 */
[----:B------:R-:W-:Y:S01]  /*25b0*/  ISETP.NE.U32.AND P0, PT, R0, RZ, PT ;  /* 0x000000ff0000720c */ /* 0x000fe20003f05070 */
[C---:B0-----:R-:W-:Y:S01]  /*25c0*/  IMAD R3, R2.reuse, R3, RZ ;  /* 0x0000000302037224 */ /* 0x041fe200078e02ff */
[----:B------:R-:W-:-:S11]  /*25d0*/  SEL R28, R2, 0x1, P3 ;  /* 0x00000001021c7807 */ /* 0x000fd60001800000 */
[----:B------:R-:W-:Y:S05]  /*25e0*/  @!P0 BRA `(.L_x_266) ;  /* 0x0000000000388947 */ /* 0x000fea0003800000 */
[----:B------:R-:W-:Y:S01]  /*25f0*/  IMAD.MOV.U32 R26, RZ, RZ, R36 ;  /* 0x000000ffff1a7224 */ /* 0x000fe200078e0024 */
[----:B------:R-:W-:Y:S01]  /*2600*/  MOV R24, R31 ;  /* 0x0000001f00187202 */ /* 0x000fe20000000f00 */
[----:B------:R-:W-:Y:S01]  /*2610*/  IMAD.MOV.U32 R21, RZ, RZ, R37 ;  /* 0x000000ffff157224 */ /* 0x000fe200078e0025 */
[----:B------:R-:W-:Y:S02]  /*2620*/  MOV R6, R9 ;  /* 0x0000000900067202 */ /* 0x000fe40000000f00 */
[----:B------:R-:W-:Y:S02]  /*2630*/  MOV R22, 0x2650 ;  /* 0x0000265000167802 */ /* 0x000fe40000000f00 */
[----:B------:R-:W-:Y:S05]  /*2640*/  CALL.REL.NOINC `($__internal_5_$__cuda_sm20_div_s64) ;  /* 0x0000001c00a07944 */ /* 0x000fea0003c00000 */
        /* <DEDUP_REMOVED lines=8> */
.L_x_266:
[----:B------:R-:W0:Y:S01]  /*26d0*/  I2F.U32.RP R6, R31 ;  /* 0x0000001f00067306 */ /* 0x000e220000209000 */
[----:B------:R-:W-:Y:S01]  /*26e0*/  HFMA2.MMA R22, -RZ, RZ, 0, 0 ;  /* 0x00000000ff167435 */ /* 0x000fe200000001ff */
[----:B------:R-:W-:-:S06]  /*26f0*/  ISETP.NE.U32.AND P0, PT, R31, RZ, PT ;  /* 0x000000ff1f00720c */ /* 0x000fcc0003f05070 */
[----:B0-----:R-:W0:Y:S02]  /*2700*/  MUFU.RCP R2, R6 ;  /* 0x0000000600027308 */ /* 0x001e240000001000 */
[----:B0-----:R-:W-:-:S06]  /*2710*/  IADD3 R2, R2, 0xffffffe, RZ ;  /* 0x0ffffffe02027810 */ /* 0x001fcc0007ffe0ff */
[----:B------:R-:W0:Y:S02]  /*2720*/  F2I.FTZ.U32.TRUNC.NTZ R23, R2 ;  /* 0x0000000200177305 */ /* 0x000e24000021f000 */
[----:B0-----:R-:W-:Y:S01]  /*2730*/  IMAD.MOV R0, RZ, RZ, -R23 ;  /* 0x000000ffff007224 */ /* 0x001fe200078e0a17 */
[----:B------:R-:W-:-:S03]  /*2740*/  MOV R2, RZ ;  /* 0x000000ff00027202 */ /* 0x000fc60000000f00 */
[----:B------:R-:W-:-:S04]  /*2750*/  IMAD R0, R0, R31, RZ ;  /* 0x0000001f00007224 */ /* 0x000fc800078e02ff */
[----:B------:R-:W-:-:S06]  /*2760*/  IMAD.HI.U32 R23, R23, R0, R22 ;  /* 0x0000000017177227 */ /* 0x000fcc00078e0016 */
[----:B------:R-:W-:Y:S01]  /*2770*/  IMAD.HI.U32 R22, R23, R36, RZ ;  /* 0x0000002417167227 */ /* 0x000fe200078e00ff */
[----:B------:R-:W-:-:S03]  /*2780*/  HFMA2.MMA R23, -RZ, RZ, 0, 0 ;  /* 0x00000000ff177435 */ /* 0x000fc600000001ff */
        /* <DEDUP_REMOVED lines=10> */
.L_x_267:
[----:B------:R-:W-:Y:S05]  /*2830*/  BSYNC B0 ;  /* 0x0000000000007941 */ /* 0x000fea0003800000 */
.L_x_265:
[-C--:B------:R-:W-:Y:S01]  /*2840*/  IMAD R0, R35, R20.reuse, RZ ;  /* 0x0000001423007224 */ /* 0x080fe200078e02ff */
[----:B------:R-:W-:Y:S01]  /*2850*/  ULDC.U8 UR5, c[0x0][0x3d9] ;  /* 0x0000f64000057ab9 */ /* 0x000fe20000000000 */
[C---:B------:R-:W-:Y:S01]  /*2860*/  IMAD.WIDE.U32 R24, R34.reuse, R20, RZ ;  /* 0x0000001422187225 */ /* 0x040fe200078e00ff */
[----:B------:R-:W-:Y:S01]  /*2870*/  UISETP.NE.AND UP0, UPT, UR5, URZ, UPT ;  /* 0x0000003f0500728c */ /* 0x000fe2000bf05270 */
[----:B------:R-:W-:Y:S01]  /*2880*/  SHF.R.S32.HI R21, RZ, 0x1f, R28 ;  /* 0x0000001fff157819 */ /* 0x000fe2000001141c */
[----:B------:R-:W-:Y:S01]  /*2890*/  ULDC UR4, c[0x0][0x2c4] ;  /* 0x0000b10000047ab9 */ /* 0x000fe20000000800 */
[----:B------:R-:W-:Y:S01]  /*28a0*/  IMAD R35, R34, R19, R0 ;  /* 0x0000001322237224 */ /* 0x000fe200078e0200 */
[----:B------:R-:W-:Y:S01]  /*28b0*/  USEL UR4, UR4, 0x1, !UP0 ;  /* 0x0000000104047887 */ /* 0x000fe2000c000000 */
[----:B------:R-:W-:Y:S01]  /*28c0*/  IMAD R9, R2, R3, RZ ;  /* 0x0000000302097224 */ /* 0x000fe200078e02ff */
[----:B------:R-:W-:Y:S01]  /*28d0*/  BSSY B0, `(.L_x_268) ;  /* 0x0000040000007945 */ /* 0x000fe20003800000 */
[----:B------:R-:W-:Y:S01]  /*28e0*/  IMAD R5, R5, R28, RZ ;  /* 0x0000001c05057224 */ /* 0x000fe200078e02ff */
[----:B------:R-:W-:Y:S01]  /*28f0*/  IADD3 R35, R25, R35, RZ ;  /* 0x0000002319237210 */ /* 0x000fe20007ffe0ff */
[----:B------:R-:W-:Y:S01]  /*2900*/  USHF.R.S32.HI UR5, URZ, 0x1f, UR4 ;  /* 0x0000001f3f057899 */ /* 0x000fe20008011404 */
[----:B------:R-:W-:-:S02]  /*2910*/  IMAD R23, R23, UR4, RZ ;  /* 0x0000000417177c24 */ /* 0x000fc4000f8e02ff */
[----:B------:R-:W-:Y:S02]  /*2920*/  IMAD R21, R21, R32, R5 ;  /* 0x0000002015157224 */ /* 0x000fe400078e0205 */
[-C--:B------:R-:W-:Y:S02]  /*2930*/  IMAD R0, R35, R18.reuse, RZ ;  /* 0x0000001223007224 */ /* 0x080fe400078e02ff */
[----:B------:R-:W-:-:S04]  /*2940*/  IMAD.WIDE.U32 R34, R24, R18, RZ ;  /* 0x0000001218227225 */ /* 0x000fc800078e00ff */
[----:B------:R-:W-:Y:S01]  /*2950*/  IMAD R25, R17, R24, R0 ;  /* 0x0000001811197224 */ /* 0x000fe200078e0200 */
[----:B------:R-:W-:Y:S01]  /*2960*/  SHF.R.S32.HI R0, RZ, 0x1f, R3 ;  /* 0x0000001fff007819 */ /* 0x000fe20000011403 */
[----:B------:R-:W-:-:S03]  /*2970*/  IMAD.WIDE.U32 R38, R36, R3, RZ ;  /* 0x0000000324267225 */ /* 0x000fc600078e00ff */
[----:B------:R-:W-:Y:S01]  /*2980*/  IADD3 R6, R35, R25, RZ ;  /* 0x0000001923067210 */ /* 0x000fe20007ffe0ff */
[----:B------:R-:W-:Y:S02]  /*2990*/  IMAD R9, R0, R36, R9 ;  /* 0x0000002400097224 */ /* 0x000fe400078e0209 */
[----:B------:R-:W-:Y:S01]  /*29a0*/  IMAD.WIDE.U32 R32, R32, R28, RZ ;  /* 0x0000001c20207225 */ /* 0x000fe200078e00ff */
[----:B------:R-:W-:Y:S02]  /*29b0*/  LOP3.LUT R0, R43, R6, RZ, 0xfc, !PT ;  /* 0x000000062b007212 */ /* 0x000fe400078efcff */
[----:B------:R-:W-:Y:S01]  /*29c0*/  IADD3 R9, R39, R9, RZ ;  /* 0x0000000927097210 */ /* 0x000fe20007ffe0ff */
[----:B------:R-:W-:Y:S01]  /*29d0*/  IMAD R23, R22, UR5, R23 ;  /* 0x0000000516177c24 */ /* 0x000fe2000f8e0217 */
[----:B------:R-:W-:Y:S01]  /*29e0*/  ISETP.NE.U32.AND P0, PT, R0, RZ, PT ;  /* 0x000000ff0000720c */ /* 0x000fe20003f05070 */
[----:B------:R-:W-:-:S04]  /*29f0*/  IMAD.WIDE.U32 R36, R22, UR4, RZ ;  /* 0x0000000416247c25 */ /* 0x000fc8000f8e00ff */
[----:B------:R-:W-:Y:S01]  /*2a00*/  IMAD R5, R8, R3, RZ ;  /* 0x0000000308057224 */ /* 0x000fe200078e02ff */
[----:B------:R-:W-:Y:S01]  /*2a10*/  IADD3 R8, R37, R23, RZ ;  /* 0x0000001725087210 */ /* 0x000fe20007ffe0ff */
[----:B------:R-:W-:Y:S01]  /*2a20*/  IMAD R4, R4, R3, RZ ;  /* 0x0000000304047224 */ /* 0x000fe200078e02ff */
[----:B------:R-:W-:-:S05]  /*2a30*/  IADD3 R3, R33, R21, RZ ;  /* 0x0000001521037210 */ /* 0x000fca0007ffe0ff */
[----:B------:R-:W-:Y:S05]  /*2a40*/  @!P0 BRA `(.L_x_269) ;  /* 0x0000000000448947 */ /* 0x000fea0003800000 */
[----:B------:R-:W-:Y:S01]  /*2a50*/  IMAD.MOV.U32 R26, RZ, RZ, R42 ;  /* 0x000000ffff1a7224 */ /* 0x000fe200078e002a */
[----:B------:R-:W-:Y:S01]  /*2a60*/  MOV R21, R43 ;  /* 0x0000002b00157202 */ /* 0x000fe20000000f00 */
[----:B------:R-:W-:Y:S01]  /*2a70*/  IMAD.MOV.U32 R24, RZ, RZ, R34 ;  /* 0x000000ffff187224 */ /* 0x000fe200078e0022 */
[----:B------:R-:W-:Y:S02]  /*2a80*/  MOV R22, 0x2aa0 ;  /* 0x00002aa000167802 */ /* 0x000fe40000000f00 */
[----:B------:R-:W-:Y:S05]  /*2a90*/  CALL.REL.NOINC `($__internal_5_$__cuda_sm20_div_s64) ;  /* 0x00000018008c7944 */ /* 0x000fea0003c00000 */
        /* <DEDUP_REMOVED lines=12> */
.L_x_269:
        /* <DEDUP_REMOVED lines=23> */
.L_x_270:
[----:B------:R-:W-:Y:S05]  /*2cd0*/  BSYNC B0 ;  /* 0x0000000000007941 */ /* 0x000fea0003800000 */
.L_x_268:
        /* <DEDUP_REMOVED lines=19> */
.L_x_272:
        /* <DEDUP_REMOVED lines=22> */
.L_x_273:
[----:B------:R-:W-:Y:S05]  /*2f70*/  BSYNC B0 ;  /* 0x0000000000007941 */ /* 0x000fea0003800000 */
.L_x_271:
        /* <DEDUP_REMOVED lines=21> */
.L_x_275:
        /* <DEDUP_REMOVED lines=23> */
.L_x_276:
[----:B------:R-:W-:Y:S05]  /*3240*/  BSYNC B0 ;  /* 0x0000000000007941 */ /* 0x000fea0003800000 */
.L_x_274:
        /* <DEDUP_REMOVED lines=30> */
[-C--:B------:R-:W-:Y:S02]  /*3430*/  IADD3.X R21, RZ, ~R23.reuse, RZ, P0, !PT ;  /* 0x80000017ff157210 */ /* 0x080fe400007fe4ff */
        /* <DEDUP_REMOVED lines=8> */
.L_x_278:
        /* <DEDUP_REMOVED lines=23> */
.L_x_279:
[----:B------:R-:W-:Y:S05]  /*3630*/  BSYNC B0 ;  /* 0x0000000000007941 */ /* 0x000fea0003800000 */
.L_x_277:
[----:B------:R-:W-:Y:S01]  /*3640*/  LOP3.LUT R0, R35, R13, RZ, 0xfc, !PT ;  /* 0x0000000d23007212 */ /* 0x000fe200078efcff */
[----:B------:R-:W-:Y:S01]  /*3650*/  IMAD R47, R7, R28, RZ ;  /* 0x0000001c072f7224 */ /* 0x000fe200078e02ff */
[----:B------:R-:W-:Y:S02]  /*3660*/  BSSY B0, `(.L_x_280) ;  /* 0x0000030000007945 */ /* 0x000fe40003800000 */
[----:B------:R-:W-:Y:S01]  /*3670*/  ISETP.NE.U32.AND P0, PT, R0, RZ, PT ;  /* 0x000000ff0000720c */ /* 0x000fe20003f05070 */
        /* <DEDUP_REMOVED lines=23> */
.L_x_281:
        /* <DEDUP_REMOVED lines=23> */
.L_x_282:
[----:B------:R-:W-:Y:S05]  /*3960*/  BSYNC B0 ;  /* 0x0000000000007941 */ /* 0x000fea0003800000 */
.L_x_280:
        /* <DEDUP_REMOVED lines=21> */
.L_x_258:
[----:B------:R-:W-:Y:S02]  /*3ac0*/  ULDC.64 UR4, c[0x0][0x2b0] ;  /* 0x0000ac0000047ab9 */ /* 0x000fe40000000a00 */
[----:B------:R-:W-:-:S04]  /*3ad0*/  LEA R2, P0, R32, UR4, 0x2 ;  /* 0x0000000420027c11 */ /* 0x000fc8000f8010ff */
[----:B------:R-:W-:-:S05]  /*3ae0*/  LEA.HI.X R3, R32, UR5, R33, 0x2, P0 ;  /* 0x0000000520037c11 */ /* 0x000fca00080f1421 */
[----:B------:R0:W-:Y:S04]  /*3af0*/  STG.E desc[UR8][R2.64], R27 ;  /* 0x0000001b02007986 */ /* 0x0001e8000c101908 */
.L_x_257:
[----:B------:R-:W-:Y:S05]  /*3b00*/  BSYNC B1 ;  /* 0x0000000000017941 */ /* 0x000fea0003800000 */
.L_x_256:
[----:B------:R-:W2:Y:S01]  /*3b10*/  S2R R6, SR_TID.X ;  /* 0x0000000000067919 */ /* 0x000ea20000002100 */
[----:B01----:R-:W0:Y:S01]  /*3b20*/  LDC R2, c[0x0][0x3c4] ;  /* 0x0000f100ff027b82 */ /* 0x003e220000000800 */
[----:B------:R-:W-:Y:S01]  /*3b30*/  BSSY B0, `(.L_x_283) ;  /* 0x0000010000007945 */ /* 0x000fe20003800000 */
[----:B--2---:R-:W-:-:S04]  /*3b40*/  SHF.R.S32.HI R5, RZ, 0x1f, R6 ;  /* 0x0000001fff057819 */ /* 0x004fc80000011406 */
[----:B------:R-:W-:-:S04]  /*3b50*/  LEA.HI R4, R5, R6, RZ, 0x2 ;  /* 0x0000000605047211 */ /* 0x000fc800078f10ff */
[----:B------:R-:W-:-:S05]  /*3b60*/  LOP3.LUT R4, R4, 0xfffffffc, RZ, 0xc0, !PT ;  /* 0xfffffffc04047812 */ /* 0x000fca00078ec0ff */
[----:B------:R-:W-:-:S05]  /*3b70*/  IMAD.IADD R3, R6, 0x1, -R4 ;  /* 0x0000000106037824 */ /* 0x000fca00078e0a04 */
[----:B0-----:R-:W-:-:S13]  /*3b80*/  ISETP.GE.OR P4, PT, R3, R2, P4 ;  /* 0x000000020300720c */ /* 0x001fda0002786670 */
[----:B------:R-:W-:Y:S05]  /*3b90*/  @P4 BRA `(.L_x_284) ;  /* 0x0000000000244947 */ /* 0x000fea0003800000 */
[----:B------:R-:W0:Y:S01]  /*3ba0*/  S2R R0, SR_CgaCtaId ;  /* 0x0000000000007919 */ /* 0x000e220000008800 */
[----:B------:R-:W-:Y:S01]  /*3bb0*/  FADD.FTZ R8, -R27, R30 ;  /* 0x0000001e1b087221 */ /* 0x000fe20000010100 */
[----:B------:R-:W-:-:S03]  /*3bc0*/  MOV R9, 0x400 ;  /* 0x0000040000097802 */ /* 0x000fc60000000f00 */
[----:B------:R-:W-:-:S06]  /*3bd0*/  FMUL.FTZ R8, R8, 1.4426950216293334961 ;  /* 0x3fb8aa3b08087820 */ /* 0x000fcc0000410000 */
[----:B------:R-:W1:Y:S01]  /*3be0*/  MUFU.EX2 R8, R8 ;  /* 0x0000000800087308 */ /* 0x000e620000000800 */
[----:B0-----:R-:W-:-:S05]  /*3bf0*/  LEA R0, R0, R9, 0x18 ;  /* 0x0000000900007211 */ /* 0x001fca00078ec0ff */
[----:B------:R-:W-:-:S05]  /*3c00*/  IMAD R3, R3, 0x24, R0 ;  /* 0x0000002403037824 */ /* 0x000fca00078e0200 */
[----:B------:R-:W-:-:S05]  /*3c10*/  IADD3 R3, R4, R3, RZ ;  /* 0x0000000304037210 */ /* 0x000fca0007ffe0ff */
[----:B-1----:R0:W-:Y:S02]  /*3c20*/  STS [R3], R8 ;  /* 0x0000000803007388 */ /* 0x0021e40000000800 */
.L_x_284:
[----:B------:R-:W-:Y:S05]  /*3c30*/  BSYNC B0 ;  /* 0x0000000000007941 */ /* 0x000fea0003800000 */
.L_x_283:
[----:B------:R-:W-:Y:S01]  /*3c40*/  BAR.SYNC.DEFER_BLOCKING 0x0 ;  /* 0x0000000000007b1d */ /* 0x000fe20000010000 */
[----:B------:R-:W-:Y:S01]  /*3c50*/  ISETP.GE.AND P0, PT, R2, 0x1, PT ;  /* 0x000000010200780c */ /* 0x000fe20003f06270 */
[----:B------:R-:W-:Y:S01]  /*3c60*/  IMAD.MOV.U32 R0, RZ, RZ, RZ ;  /* 0x000000ffff007224 */ /* 0x000fe200078e00ff */
[----:B------:R-:W-:Y:S01]  /*3c70*/  LEA.HI R16, R5, R6, RZ, 0x4 ;  /* 0x0000000605107211 */ /* 0x000fe200078f20ff */
[----:B------:R-:W-:-:S03]  /*3c80*/  IMAD.MOV.U32 R5, RZ, RZ, RZ ;  /* 0x000000ffff057224 */ /* 0x000fc600078e00ff */
[----:B0-----:R-:W-:Y:S02]  /*3c90*/  LOP3.LUT R3, R16, 0x3ffffff0, RZ, 0xc0, !PT ;  /* 0x3ffffff010037812 */ /* 0x001fe400078ec0ff */
[----:B------:R-:W-:-:S03]  /*3ca0*/  SHF.R.S32.HI R16, RZ, 0x4, R16 ;  /* 0x00000004ff107819 */ /* 0x000fc60000011410 */
[----:B------:R-:W-:Y:S01]  /*3cb0*/  IMAD.IADD R6, R6, 0x1, -R3 ;  /* 0x0000000106067824 */ /* 0x000fe200078e0a03 */
[----:B------:R-:W-:-:S03]  /*3cc0*/  CS2R R2, SRZ ;  /* 0x0000000000027805 */ /* 0x000fc6000001ff00 */
[----:B------:R-:W-:Y:S01]  /*3cd0*/  IMAD.SHL.U32 R18, R6, 0x4, RZ ;  /* 0x0000000406127824 */ /* 0x000fe200078e00ff */
[----:B------:R-:W-:Y:S06]  /*3ce0*/  @!P0 BRA `(.L_x_285) ;  /* 0x0000000000a88947 */ /* 0x000fec0003800000 */
        /* <DEDUP_REMOVED lines=23> */
.L_x_288:
        /* <DEDUP_REMOVED lines=10> */
.L_x_287:
[----:B------:R-:W-:Y:S05]  /*3f00*/  BSYNC B0 ;  /* 0x0000000000007941 */ /* 0x000fea0003800000 */
.L_x_286:
        /* <DEDUP_REMOVED lines=8> */
.L_x_285:
[----:B------:R-:W-:-:S04]  /*3f90*/  IADD3 R16, R16, UR7, RZ ;  /* 0x0000000710107c10 */ /* 0x000fc8000fffe0ff */
[----:B------:R-:W-:-:S13]  /*3fa0*/  ISETP.GE.AND P0, PT, R16, R12, PT ;  /* 0x0000000c1000720c */ /* 0x000fda0003f06270 */
[----:B------:R-:W-:Y:S05]  /*3fb0*/  @P0 EXIT ;  /* 0x000000000000094d */ /* 0x000fea0003800000 */
[----:B------:R-:W-:Y:S02]  /*3fc0*/  ULDC UR4, c[0x0][0x2d0] ;  /* 0x0000b40000047ab9 */ /* 0x000fe40000000800 */
[----:B------:R-:W-:-:S13]  /*3fd0*/  ISETP.GE.AND P0, PT, R18, UR4, PT ;  /* 0x0000000412007c0c */ /* 0x000fda000bf06270 */
[----:B------:R-:W-:Y:S05]  /*3fe0*/  @P0 EXIT ;  /* 0x000000000000094d */ /* 0x000fea0003800000 */
[-C--:B------:R-:W-:Y:S01]  /*3ff0*/  IABS R10, R7.reuse ;  /* 0x00000007000a7213 */ /* 0x080fe20000000000 */
[----:B------:R-:W0:Y:S01]  /*4000*/  LDC R6, c[0x0][0x2c4] ;  /* 0x0000b100ff067b82 */ /* 0x000e220000000800 */
[----:B------:R-:W-:Y:S01]  /*4010*/  IABS R12, R16 ;  /* 0x00000010000c7213 */ /* 0x000fe20000000000 */
[----:B------:R-:W-:Y:S01]  /*4020*/  ULDC.64 UR4, c[0x0][0x290] ;  /* 0x0000a40000047ab9 */ /* 0x000fe20000000a00 */
[----:B------:R-:W1:Y:S01]  /*4030*/  I2F.RP R8, R10 ;  /* 0x0000000a00087306 */ /* 0x000e620000209400 */
[----:B------:R-:W-:Y:S02]  /*4040*/  IABS R11, R7 ;  /* 0x00000007000b7213 */ /* 0x000fe40000000000 */
[----:B------:R-:W-:Y:S02]  /*4050*/  SHF.R.S32.HI R19, RZ, 0x1f, R18 ;  /* 0x0000001fff137819 */ /* 0x000fe40000011412 */
[----:B------:R-:W-:Y:S01]  /*4060*/  F2FP.F16.F32.PACK_AB R5, R2, R5 ;  /* 0x000000050205723e */ /* 0x000fe200000000ff */
[----:B------:R-:W-:-:S02]  /*4070*/  IMAD.MOV R11, RZ, RZ, -R11 ;  /* 0x000000ffff0b7224 */ /* 0x000fc400078e0a0b */
[----:B-1----:R-:W1:Y:S02]  /*4080*/  MUFU.RCP R14, R8 ;  /* 0x00000008000e7308 */ /* 0x002e640000001000 */
[----:B-1----:R-:W-:-:S06]  /*4090*/  VIADD R14, R14, 0xffffffe ;  /* 0x0ffffffe0e0e7836 */ /* 0x002fcc0000000000 */
[----:B------:R1:W2:Y:S02]  /*40a0*/  F2I.FTZ.U32.TRUNC.NTZ R15, R14 ;  /* 0x0000000e000f7305 */ /* 0x0002a4000021f000 */
[----:B-1----:R-:W-:Y:S01]  /*40b0*/  HFMA2.MMA R14, -RZ, RZ, 0, 0 ;  /* 0x00000000ff0e7435 */ /* 0x002fe200000001ff */
[----:B--2---:R-:W-:-:S04]  /*40c0*/  IMAD.MOV R4, RZ, RZ, -R15 ;  /* 0x000000ffff047224 */ /* 0x004fc800078e0a0f */
[----:B------:R-:W-:Y:S01]  /*40d0*/  IMAD R9, R4, R10, RZ ;  /* 0x0000000a04097224 */ /* 0x000fe200078e02ff */
[----:B0-----:R-:W-:-:S04]  /*40e0*/  IABS R4, R6 ;  /* 0x0000000600047213 */ /* 0x001fc80000000000 */
[----:B------:R-:W-:-:S06]  /*40f0*/  IMAD.HI.U32 R9, R15, R9, R14 ;  /* 0x000000090f097227 */ /* 0x000fcc00078e000e */
[----:B------:R-:W-:Y:S02]  /*4100*/  IMAD.HI.U32 R8, R9, R12, RZ ;  /* 0x0000000c09087227 */ /* 0x000fe400078e00ff */
[----:B------:R-:W0:Y:S02]  /*4110*/  I2F.RP R9, R4 ;  /* 0x0000000400097306 */ /* 0x000e240000209400 */
[----:B------:R-:W-:-:S05]  /*4120*/  IMAD R11, R8, R11, R12 ;  /* 0x0000000b080b7224 */ /* 0x000fca00078e020c */
[----:B------:R-:W-:Y:S01]  /*4130*/  ISETP.GT.U32.AND P1, PT, R10, R11, PT ;  /* 0x0000000b0a00720c */ /* 0x000fe20003f24070 */
[----:B0-----:R-:W0:-:S12]  /*4140*/  MUFU.RCP R9, R9 ;  /* 0x0000000900097308 */ /* 0x001e180000001000 */
[----:B------:R-:W-:Y:S01]  /*4150*/  @!P1 IMAD.IADD R11, R11, 0x1, -R10 ;  /* 0x000000010b0b9824 */ /* 0x000fe200078e0a0a */
[----:B------:R-:W-:Y:S02]  /*4160*/  @!P1 IADD3 R8, R8, 0x1, RZ ;  /* 0x0000000108089810 */ /* 0x000fe40007ffe0ff */
[----:B------:R-:W-:Y:S02]  /*4170*/  ISETP.NE.AND P1, PT, R7, RZ, PT ;  /* 0x000000ff0700720c */ /* 0x000fe40003f25270 */
[----:B------:R-:W-:Y:S02]  /*4180*/  ISETP.GE.U32.AND P2, PT, R11, R10, PT ;  /* 0x0000000a0b00720c */ /* 0x000fe40003f46070 */
[----:B------:R-:W-:-:S04]  /*4190*/  LOP3.LUT R10, R16, R7, RZ, 0x3c, !PT ;  /* 0x00000007100a7212 */ /* 0x000fc800078e3cff */
[----:B------:R-:W-:Y:S01]  /*41a0*/  ISETP.GE.AND P0, PT, R10, RZ, PT ;  /* 0x000000ff0a00720c */ /* 0x000fe20003f06270 */
[----:B0-----:R-:W-:-:S04]  /*41b0*/  VIADD R14, R9, 0xffffffe ;  /* 0x0ffffffe090e7836 */ /* 0x001fc80000000000 */
[----:B------:R-:W0:Y:S02]  /*41c0*/  F2I.FTZ.U32.TRUNC.NTZ R15, R14 ;  /* 0x0000000e000f7305 */ /* 0x000e24000021f000 */
[----:B------:R-:W-:-:S06]  /*41d0*/  @P2 VIADD R8, R8, 0x1 ;  /* 0x0000000108082836 */ /* 0x000fcc0000000000 */
[----:B------:R-:W-:Y:S02]  /*41e0*/  @!P0 IADD3 R8, -R8, RZ, RZ ;  /* 0x000000ff08088210 */ /* 0x000fe40007ffe1ff */
[----:B------:R-:W-:Y:S01]  /*41f0*/  @!P1 LOP3.LUT R8, RZ, R7, RZ, 0x33, !PT ;  /* 0x00000007ff089212 */ /* 0x000fe200078e33ff */
[----:B0-----:R-:W-:-:S04]  /*4200*/  IMAD.MOV R9, RZ, RZ, -R15 ;  /* 0x000000ffff097224 */ /* 0x001fc800078e0a0f */
[----:B------:R-:W-:Y:S02]  /*4210*/  IMAD R11, R8, R7, RZ ;  /* 0x00000007080b7224 */ /* 0x000fe400078e02ff */
[----:B------:R-:W-:Y:S02]  /*4220*/  IMAD R9, R9, R4, RZ ;  /* 0x0000000409097224 */ /* 0x000fe400078e02ff */
[----:B------:R-:W-:Y:S01]  /*4230*/  IMAD.MOV.U32 R14, RZ, RZ, RZ ;  /* 0x000000ffff0e7224 */ /* 0x000fe200078e00ff */
[----:B------:R-:W-:Y:S01]  /*4240*/  IADD3 R13, R16, -R11, RZ ;  /* 0x8000000b100d7210 */ /* 0x000fe20007ffe0ff */
[----:B------:R-:W-:-:S03]  /*4250*/  IMAD.WIDE.U32 R18, R8, UR4, R18 ;  /* 0x0000000408127c25 */ /* 0x000fc6000f8e0012 */
[----:B------:R-:W-:Y:S01]  /*4260*/  IABS R7, R13 ;  /* 0x0000000d00077213 */ /* 0x000fe20000000000 */
[----:B------:R-:W-:Y:S01]  /*4270*/  IMAD.HI.U32 R9, R15, R9, R14 ;  /* 0x000000090f097227 */ /* 0x000fe200078e000e */
[----:B------:R-:W-:-:S04]  /*4280*/  LOP3.LUT R13, R13, R6, RZ, 0x3c, !PT ;  /* 0x000000060d0d7212 */ /* 0x000fc800078e3cff */
[----:B------:R-:W-:Y:S01]  /*4290*/  ISETP.GE.AND P1, PT, R13, RZ, PT ;  /* 0x000000ff0d00720c */ /* 0x000fe20003f26270 */
[----:B------:R-:W-:-:S05]  /*42a0*/  IMAD.HI.U32 R10, R9, R7, RZ ;  /* 0x00000007090a7227 */ /* 0x000fca00078e00ff */
        /* <DEDUP_REMOVED lines=19> */
[----:B------:R-:W-:-:S03]  /*43e0*/  IMAD R7, R4, UR4, RZ ;  /* 0x0000000404077c24 */ /* 0x000fc6000f8e02ff */
[----:B------:R-:W-:Y:S01]  /*43f0*/  SHF.R.S32.HI R4, RZ, 0x1f, R11 ;  /* 0x0000001fff047819 */ /* 0x000fe2000001140b */
[----:B------:R-:W-:Y:S01]  /*4400*/  IMAD R7, R10, UR5, R7 ;  /* 0x000000050a077c24 */ /* 0x000fe2000f8e0207 */
[----:B------:R-:W-:-:S03]  /*4410*/  ULDC.64 UR4, c[0x0][0x298] ;  /* 0x0000a60000047ab9 */ /* 0x000fc60000000a00 */
[----:B------:R-:W-:Y:S02]  /*4420*/  IMAD.IADD R19, R19, 0x1, R7 ;  /* 0x0000000113137824 */ /* 0x000fe400078e0207 */
[----:B------:R-:W-:Y:S02]  /*4430*/  IMAD R4, R4, UR4, RZ ;  /* 0x0000000404047c24 */ /* 0x000fe4000f8e02ff */
[----:B------:R-:W-:-:S04]  /*4440*/  IMAD.WIDE.U32 R18, R11, UR4, R18 ;  /* 0x000000040b127c25 */ /* 0x000fc8000f8e0012 */
[----:B------:R-:W-:Y:S01]  /*4450*/  IMAD R4, R11, UR5, R4 ;  /* 0x000000050b047c24 */ /* 0x000fe2000f8e0204 */
[----:B------:R-:W-:Y:S02]  /*4460*/  ULDC.64 UR4, c[0x0][0x280] ;  /* 0x0000a00000047ab9 */ /* 0x000fe40000000a00 */
[----:B------:R-:W-:Y:S02]  /*4470*/  LEA R6, P0, R18, UR4, 0x1 ;  /* 0x0000000412067c11 */ /* 0x000fe4000f8008ff */
[----:B------:R-:W-:Y:S02]  /*4480*/  IADD3 R7, R19, R4, RZ ;  /* 0x0000000413077210 */ /* 0x000fe40007ffe0ff */
[----:B------:R-:W-:Y:S02]  /*4490*/  F2FP.F16.F32.PACK_AB R4, R0, R3 ;  /* 0x000000030004723e */ /* 0x000fe400000000ff */
[----:B------:R-:W-:-:S05]  /*44a0*/  LEA.HI.X R7, R18, UR5, R7, 0x1, P0 ;  /* 0x0000000512077c11 */ /* 0x000fca00080f0c07 */
[----:B------:R-:W-:Y:S01]  /*44b0*/  STG.E.64 desc[UR8][R6.64], R4 ;  /* 0x0000000406007986 */ /* 0x000fe2000c101b08 */
[----:B------:R-:W-:Y:S05]  /*44c0*/  EXIT ;  /* 0x000000000000794d */ /* 0x000fea0003800000 */
        .weak           $__internal_5_$__cuda_sm20_div_s64
        .type           $__internal_5_$__cuda_sm20_div_s64,@function
        .size           $__internal_5_$__cuda_sm20_div_s64,(.L_x_7837 - $__internal_5_$__cuda_sm20_div_s64)
$__internal_5_$__cuda_sm20_div_s64:
        /* <DEDUP_REMOVED lines=34> */
[----:B------:R-:W-:Y:S01]  /*46f0*/  IADD3.X R2, R2, R25, RZ, P0, !PT ;  /* 0x0000001902027210 */ /* 0x000fe200007fe4ff */
        /* <DEDUP_REMOVED lines=48> */
[----:B------:R-:W-:Y:S06]  /*4a00*/  RET.REL.NODEC R40 `(_ZN5flash32flash_fwd_splitkv_combine_kernelI23Flash_fwd_kernel_traitsILi64ELi64ELi256ELi4ELb0ELb0EN7cutlass6half_tE19Flash_kernel_traitsILi64ELi64ELi256ELi4ES3_EELi8ELi2ELb0EEEvNS_16Flash_fwd_paramsE) ;  /* 0xffffffb4287c7950 */ /* 0x000fec0003c3ffff */
.L_x_289:
        /* <DEDUP_REMOVED lines=15> */
.L_x_7837:


//--------------------- .text._ZN5flash32flash_fwd_splitkv_combine_kernelI23Flash_fwd_kernel_traitsILi64ELi64ELi256ELi4ELb0ELb0EN7cutlass6half_tE19Flash_kernel_traitsILi64ELi64ELi256ELi4ES3_EELi8ELi1ELb0EEEvNS_16Flash_fwd_paramsE --------------------------
	.section	.text._ZN5flash32flash_fwd_splitkv_combine_kernelI23Flash_fwd_kernel_traitsILi64ELi64ELi256ELi4ELb0ELb0EN7cutlass6half_tE19Flash_kernel_traitsILi64ELi64ELi256ELi4ES3_EELi8ELi1ELb0EEEvNS_16Flash_fwd_paramsE,"ax",@progbits
	.align	128
        .global         _ZN5flash32flash_fwd_splitkv_combine_kernelI23Flash_fwd_kernel_traitsILi64ELi64ELi256ELi4ELb0ELb0EN7cutlass6half_tE19Flash_kernel_traitsILi64ELi64ELi256ELi4ES3_EELi8ELi1ELb0EEEvNS_16Flash_fwd_paramsE
        .type           _ZN5flash32flash_fwd_splitkv_combine_kernelI23Flash_fwd_kernel_traitsILi64ELi64ELi256ELi4ELb0ELb0EN7cutlass6half_tE19Flash_kernel_traitsILi64ELi64ELi256ELi4ES3_EELi8ELi1ELb0EEEvNS_16Flash_fwd_paramsE,@function
        .size           _ZN5flash32flash_fwd_splitkv_combine_kernelI23Flash_fwd_kernel_traitsILi64ELi64ELi256ELi4ELb0ELb0EN7cutlass6half_tE19Flash_kernel_traitsILi64ELi64ELi256ELi4ES3_EELi8ELi1ELb0EEEvNS_16Flash_fwd_paramsE,(.L_x_7838 - _ZN5flash32flash_fwd_splitkv_combine_kernelI23Flash_fwd_kernel_traitsILi64ELi64ELi256ELi4ELb0ELb0EN7cutlass6half_tE19Flash_kernel_traitsILi64ELi64ELi256ELi4ES3_EELi8ELi1ELb0EEEvNS_16Flash_fwd_paramsE)
        .other          _ZN5flash32flash_fwd_splitkv_combine_kernelI23Flash_fwd_kernel_traitsILi64ELi64ELi256ELi4ELb0ELb0EN7cutlass6half_tE19Flash_kernel_traitsILi64ELi64ELi256ELi4ES3_EELi8ELi1ELb0EEEvNS_16Flash_fwd_paramsE,@"STO_CUDA_ENTRY STV_DEFAULT"
_ZN5flash32flash_fwd_splitkv_combine_kernelI23Flash_fwd_kernel_traitsILi64ELi64ELi256ELi4ELb0ELb0EN7cutlass6half_tE19Flash_kernel_traitsILi64ELi64ELi256ELi4ES3_EELi8ELi1ELb0EEEvNS_16Flash_fwd_paramsE:
.text._ZN5flash32flash_fwd_splitkv_combine_kernelI23Flash_fwd_kernel_traitsILi64ELi64ELi256ELi4ELb0ELb0EN7cutlass6half_tE19Flash_kernel_traitsILi64ELi64ELi256ELi4ES3_EELi8ELi1ELb0EEEvNS_16Flash_fwd_paramsE:
        /* <DEDUP_REMOVED lines=23> */
[----:B------:R-:W-:Y:S05]  /*0170*/  CALL.REL.NOINC `($__internal_6_$__cuda_sm20_div_s64) ;  /* 0x0000004000f87944 */ /* 0x000fea0003c00000 */
[----:B------:R-:W-:Y:S02]  /*0180*/  MOV R8, R0 ;  /* 0x0000000000087202 */ /* 0x000fe40000000f00 */
[----:B------:R-:W-:Y:S01]  /*0190*/  MOV R9, R23 ;  /* 0x0000001700097202 */ /* 0x000fe20000000f00 */
[----:B------:R-:W-:Y:S06]  /*01a0*/  BRA `(.L_x_291) ;  /* 0x00000000004c7947 */ /* 0x000fec0003800000 */
.L_x_290:
        /* <DEDUP_REMOVED lines=19> */
.L_x_291:
        /* <DEDUP_REMOVED lines=13> */
[----:B------:R-:W-:Y:S05]  /*03b0*/  CALL.REL.NOINC `($__internal_6_$__cuda_sm20_div_s64) ;  /* 0x0000004000687944 */ /* 0x000fea0003c00000 */
[----:B------:R-:W-:Y:S02]  /*03c0*/  MOV R10, R0 ;  /* 0x00000000000a7202 */ /* 0x000fe40000000f00 */
[----:B------:R-:W-:Y:S01]  /*03d0*/  MOV R11, R23 ;  /* 0x00000017000b7202 */ /* 0x000fe20000000f00 */
[----:B------:R-:W-:Y:S05]  /*03e0*/  BRA `(.L_x_294) ;  /* 0x00000000004c7947 */ /* 0x000fea0003800000 */
.L_x_293:
        /* <DEDUP_REMOVED lines=19> */
.L_x_294:
[----:B------:R-:W-:Y:S05]  /*0520*/  BSYNC B0 ;  /* 0x0000000000007941 */ /* 0x000fea0003800000 */
.L_x_292:
        /* <DEDUP_REMOVED lines=44> */
[----:B------:R-:W-:Y:S05]  /*07f0*/  BRA `(.L_x_297) ;  /* 0x00000000004c7947 */ /* 0x000fea0003800000 */
.L_x_296:
        /* <DEDUP_REMOVED lines=19> */
.L_x_297:
[----:B------:R-:W-:Y:S05]  /*0930*/  BSYNC B0 ;  /* 0x0000000000007941 */ /* 0x000fea0003800000 */
.L_x_295:
        /* <DEDUP_REMOVED lines=20> */
[----:B------:R-:W-:-:S05]  /*0a80*/  IMAD R0, R8, R0, R9 ;  /* 0x0000000008007224 */ /* 0x000fca00078e0209 */
[----:B------:R-:W-:-:S13]  /*0a90*/  ISETP.GT.U32.AND P2, PT, R8, R0, PT ;  /* 0x000000000800720c */ /* 0x000fda0003f44070 */
[----:B------:R-:W-:Y:S02]  /*0aa0*/  @!P2 IMAD.IADD R0, R0, 0x1, -R8 ;  /* 0x000000010000a824 */ /* 0x000fe400078e0a08 */
[----:B------:R-:W-:Y:S01]  /*0ab0*/  @!P2 VIADD R5, R5, 0x1 ;  /* 0x000000010505a836 */ /* 0x000fe20000000000 */
[C---:B------:R-:W-:Y:S02]  /*0ac0*/  ISETP.NE.AND P2, PT, R7.reuse, RZ, PT ;  /* 0x000000ff0700720c */ /* 0x040fe40003f45270 */
[----:B------:R-:W-:Y:S02]  /*0ad0*/  ISETP.GE.U32.AND P0, PT, R0, R8, PT ;  /* 0x000000080000720c */ /* 0x000fe40003f06070 */
[----:B------:R-:W-:-:S11]  /*0ae0*/  LEA.HI.SX32 R0, R7, 0x1, 0x1 ;  /* 0x0000000107007811 */ /* 0x000fd600078f0aff */
[----:B------:R-:W-:-:S05]  /*0af0*/  @P0 IADD3 R5, R5, 0x1, RZ ;  /* 0x0000000105050810 */ /* 0x000fca0007ffe0ff */
[----:B------:R-:W-:Y:S01]  /*0b00*/  IMAD.MOV.U32 R3, RZ, RZ, R5 ;  /* 0x000000ffff037224 */ /* 0x000fe200078e0005 */
[----:B------:R-:W-:-:S03]  /*0b10*/  SHF.R.S32.HI R5, RZ, 0x1f, R7 ;  /* 0x0000001fff057819 */ /* 0x000fc60000011407 */
[----:B------:R-:W-:Y:S01]  /*0b20*/  @!P1 IMAD.MOV R3, RZ, RZ, -R3 ;  /* 0x000000ffff039224 */ /* 0x000fe200078e0a03 */
[----:B------:R-:W-:Y:S01]  /*0b30*/  @!P2 LOP3.LUT R3, RZ, R7, RZ, 0x33, !PT ;  /* 0x00000007ff03a212 */ /* 0x000fe200078e33ff */
[----:B------:R-:W-:Y:S02]  /*0b40*/  @!P3 IMAD.MOV R0, RZ, RZ, R5 ;  /* 0x000000ffff00b224 */ /* 0x000fe400078e0205 */
[----:B------:R-:W-:Y:S02]  /*0b50*/  IMAD R7, R7, UR5, RZ ;  /* 0x0000000507077c24 */ /* 0x000fe4000f8e02ff */
        /* <DEDUP_REMOVED lines=10> */
[----:B0-----:R-:W-:Y:S01]  /*0c00*/  IADD3 R9, RZ, -R17, RZ ;  /* 0x80000011ff097210 */ /* 0x001fe20007ffe0ff */
[----:B------:R-:W-:-:S04]  /*0c10*/  IMAD.MOV.U32 R16, RZ, RZ, RZ ;  /* 0x000000ffff107224 */ /* 0x000fc800078e00ff */
[----:B------:R-:W-:-:S04]  /*0c20*/  IMAD R9, R9, R13, RZ ;  /* 0x0000000d09097224 */ /* 0x000fc800078e02ff */
[----:B------:R-:W-:-:S06]  /*0c30*/  IMAD.HI.U32 R9, R17, R9, R16 ;  /* 0x0000000911097227 */ /* 0x000fcc00078e0010 */
[----:B------:R-:W-:-:S04]  /*0c40*/  IMAD.HI.U32 R9, R9, R5, RZ ;  /* 0x0000000509097227 */ /* 0x000fc800078e00ff */
[----:B------:R-:W-:-:S05]  /*0c50*/  IMAD R0, R9, R0, R5 ;  /* 0x0000000009007224 */ /* 0x000fca00078e0205 */
[----:B------:R-:W-:-:S13]  /*0c60*/  ISETP.GT.U32.AND P1, PT, R13, R0, PT ;  /* 0x000000000d00720c */ /* 0x000fda0003f24070 */
[----:B------:R-:W-:Y:S01]  /*0c70*/  @!P1 IMAD.IADD R0, R0, 0x1, -R13 ;  /* 0x0000000100009824 */ /* 0x000fe200078e0a0d */
[----:B------:R-:W-:Y:S02]  /*0c80*/  @!P1 IADD3 R9, R9, 0x1, RZ ;  /* 0x0000000109099810 */ /* 0x000fe40007ffe0ff */
[----:B------:R-:W-:Y:S02]  /*0c90*/  ISETP.NE.AND P1, PT, R3, RZ, PT ;  /* 0x000000ff0300720c */ /* 0x000fe40003f25270 */
[-C--:B------:R-:W-:Y:S02]  /*0ca0*/  ISETP.GE.U32.AND P2, PT, R0, R13.reuse, PT ;  /* 0x0000000d0000720c */ /* 0x080fe40003f46070 */
[----:B------:R-:W-:-:S04]  /*0cb0*/  LOP3.LUT R0, R8, R13, RZ, 0x3c, !PT ;  /* 0x0000000d08007212 */ /* 0x000fc800078e3cff */
[----:B------:R-:W-:-:S07]  /*0cc0*/  ISETP.GE.AND P0, PT, R0, RZ, PT ;  /* 0x000000ff0000720c */ /* 0x000fce0003f06270 */
        /* <DEDUP_REMOVED lines=21> */
.L_x_299:
        /* <DEDUP_REMOVED lines=19> */
.L_x_300:
[----:B------:R-:W-:Y:S05]  /*0f50*/  BSYNC B0 ;  /* 0x0000000000007941 */ /* 0x000fea0003800000 */
.L_x_298:
        /* <DEDUP_REMOVED lines=43> */
.L_x_302:
        /* <DEDUP_REMOVED lines=20> */
.L_x_303:
[----:B------:R-:W-:Y:S05]  /*1350*/  BSYNC B0 ;  /* 0x0000000000007941 */ /* 0x000fea0003800000 */
.L_x_301:
[----:B------:R-:W0:Y:S01]  /*1360*/  LDC R36, c[0x0][0x2c4] ;  /* 0x0000b100ff247b82 */ /* 0x000e220000000800 */
[----:B------:R-:W1:Y:S01]  /*1370*/  S2R R26, SR_TID.X ;  /* 0x00000000001a7919 */ /* 0x000e620000002100 */
[----:B------:R-:W-:Y:S01]  /*1380*/  ISETP.GT.AND P2, PT, R7, RZ, PT ;  /* 0x000000ff0700720c */ /* 0x000fe20003f44270 */
[----:B------:R-:W-:Y:S01]  /*1390*/  ULDC UR5, c[0x0][0x3c4] ;  /* 0x0000f10000057ab9 */ /* 0x000fe20000000800 */
[----:B------:R-:W-:Y:S01]  /*13a0*/  ULDC.64 UR8, c[0x0][0x208] ;  /* 0x0000820000087ab9 */ /* 0x000fe20000000a00 */
[----:B------:R-:W-:Y:S01]  /*13b0*/  BSSY B0, `(.L_x_304) ;  /* 0x0000043000007945 */ /* 0x000fe20003800000 */
[----:B------:R-:W-:Y:S02]  /*13c0*/  IMAD.MOV.U32 R25, RZ, RZ, -0x800000 ;  /* 0xff800000ff197424 */ /* 0x000fe400078e00ff */
[----:B------:R-:W2:Y:S01]  /*13d0*/  LDC R33, c[0x0][0x270] ;  /* 0x00009c00ff217b82 */ /* 0x000ea20000000800 */
[----:B0-----:R-:W-:-:S04]  /*13e0*/  IABS R0, R36 ;  /* 0x0000002400007213 */ /* 0x001fc80000000000 */
[----:B------:R-:W0:Y:S01]  /*13f0*/  I2F.RP R20, R0 ;  /* 0x0000000000147306 */ /* 0x000e220000209400 */
[----:B--2---:R-:W-:Y:S02]  /*1400*/  IABS R22, R33 ;  /* 0x0000002100167213 */ /* 0x004fe40000000000 */
[----:B-1----:R-:W-:-:S05]  /*1410*/  SHF.R.S32.HI R31, RZ, 0x1f, R26 ;  /* 0x0000001fff1f7819 */ /* 0x002fca000001141a */
        /* <DEDUP_REMOVED lines=8> */
[----:B------:R-:W-:Y:S01]  /*14a0*/  IMAD.HI.U32 R9, R21, R9, R20 ;  /* 0x0000000915097227 */ /* 0x000fe200078e0014 */
[----:B------:R-:W-:-:S02]  /*14b0*/  LEA.HI R20, R31, R26, RZ, 0x3 ;  /* 0x0000001a1f147211 */ /* 0x000fc400078f18ff */
[----:B------:R-:W-:Y:S02]  /*14c0*/  ISETP.GE.AND P1, PT, R4, RZ, PT ;  /* 0x000000ff0400720c */ /* 0x000fe40003f26270 */
[----:B------:R-:W-:Y:S01]  /*14d0*/  SHF.R.S32.HI R27, RZ, 0x3, R20 ;  /* 0x00000003ff1b7819 */ /* 0x000fe20000011414 */
[----:B------:R-:W-:Y:S01]  /*14e0*/  IMAD.HI.U32 R9, R9, R5, RZ ;  /* 0x0000000509097227 */ /* 0x000fe200078e00ff */
[----:B------:R-:W-:-:S03]  /*14f0*/  LOP3.LUT R20, R20, 0xfffffff8, RZ, 0xc0, !PT ;  /* 0xfffffff814147812 */ /* 0x000fc600078ec0ff */
[----:B------:R-:W-:Y:S02]  /*1500*/  IMAD.MOV R13, RZ, RZ, -R9 ;  /* 0x000000ffff0d7224 */ /* 0x000fe400078e0a09 */
[----:B------:R-:W-:Y:S02]  /*1510*/  IMAD.IADD R20, R26, 0x1, -R20 ;  /* 0x000000011a147824 */ /* 0x000fe400078e0a14 */
[----:B------:R-:W-:-:S05]  /*1520*/  IMAD R5, R0, R13, R5 ;  /* 0x0000000d00057224 */ /* 0x000fca00078e0205 */
[----:B------:R-:W-:-:S13]  /*1530*/  ISETP.GT.U32.AND P0, PT, R0, R5, PT ;  /* 0x000000050000720c */ /* 0x000fda0003f04070 */
[----:B------:R-:W-:Y:S02]  /*1540*/  @!P0 IMAD.IADD R5, R5, 0x1, -R0 ;  /* 0x0000000105058824 */ /* 0x000fe400078e0a00 */
[----:B------:R-:W-:Y:S01]  /*1550*/  @!P0 VIADD R9, R9, 0x1 ;  /* 0x0000000109098836 */ /* 0x000fe20000000000 */
[----:B------:R-:W-:Y:S02]  /*1560*/  ISETP.NE.AND P0, PT, R36, RZ, PT ;  /* 0x000000ff2400720c */ /* 0x000fe40003f05270 */
[----:B------:R-:W-:Y:S02]  /*1570*/  ISETP.GE.U32.AND P3, PT, R5, R0, PT ;  /* 0x000000000500720c */ /* 0x000fe40003f66070 */
[----:B------:R-:W-:Y:S02]  /*1580*/  SHF.R.S32.HI R5, RZ, 0x1f, R7 ;  /* 0x0000001fff057819 */ /* 0x000fe40000011407 */
[----:B------:R-:W-:-:S03]  /*1590*/  LEA.HI.SX32 R0, R7, 0x1, 0x1 ;  /* 0x0000000107007811 */ /* 0x000fc600078f0aff */
[----:B------:R-:W-:-:S06]  /*15a0*/  @!P2 IMAD.MOV R0, RZ, RZ, R5 ;  /* 0x000000ffff00a224 */ /* 0x000fcc00078e0205 */
[----:B------:R-:W-:Y:S01]  /*15b0*/  @P3 VIADD R9, R9, 0x1 ;  /* 0x0000000109093836 */ /* 0x000fe20000000000 */
[----:B------:R-:W-:-:S03]  /*15c0*/  ISETP.GT.AND P3, PT, R26, 0xf, PT ;  /* 0x0000000f1a00780c */ /* 0x000fc60003f64270 */
[----:B------:R-:W-:-:S04]  /*15d0*/  IMAD.MOV.U32 R4, RZ, RZ, R9 ;  /* 0x000000ffff047224 */ /* 0x000fc800078e0009 */
[----:B------:R-:W-:Y:S01]  /*15e0*/  @!P1 IMAD.MOV R4, RZ, RZ, -R4 ;  /* 0x000000ffff049224 */ /* 0x000fe200078e0a04 */
[----:B------:R-:W-:Y:S02]  /*15f0*/  @!P0 LOP3.LUT R4, RZ, R36, RZ, 0x33, !PT ;  /* 0x00000024ff048212 */ /* 0x000fe400078e33ff */
[----:B------:R-:W-:-:S03]  /*1600*/  ISETP.GE.AND P0, PT, R27, UR5, PT ;  /* 0x000000051b007c0c */ /* 0x000fc6000bf06270 */
[----:B------:R-:W0:Y:S01]  /*1610*/  @!P3 S2R R23, SR_CgaCtaId ;  /* 0x000000000017b919 */ /* 0x000e220000008800 */
[----:B------:R-:W-:Y:S01]  /*1620*/  IMAD R4, R0, R4, RZ ;  /* 0x0000000400047224 */ /* 0x000fe200078e02ff */
[----:B------:R-:W-:-:S04]  /*1630*/  @!P3 MOV R0, 0x400 ;  /* 0x000004000000b802 */ /* 0x000fc80000000f00 */
[----:B------:R-:W-:-:S04]  /*1640*/  IABS R24, R4 ;  /* 0x0000000400187213 */ /* 0x000fc80000000000 */
[----:B------:R-:W1:Y:S01]  /*1650*/  I2F.RP R5, R24 ;  /* 0x0000001800057306 */ /* 0x000e620000209400 */
[----:B------:R-:W-:-:S07]  /*1660*/  VIADD R21, R24, UR4 ;  /* 0x0000000418157c36 */ /* 0x000fce0008000000 */
[----:B-1----:R-:W1:Y:S01]  /*1670*/  MUFU.RCP R5, R5 ;  /* 0x0000000500057308 */ /* 0x002e620000001000 */
[----:B0-----:R-:W-:-:S07]  /*1680*/  @!P3 LEA R23, R23, R0, 0x18 ;  /* 0x000000001717b211 */ /* 0x001fce00078ec0ff */
[----:B------:R0:W2:Y:S01]  /*1690*/  I2F.U32.RP R0, R22 ;  /* 0x0000001600007306 */ /* 0x0000a20000209000 */
[----:B------:R-:W-:-:S04]  /*16a0*/  @!P3 IMAD R23, R27, 0x24, R23 ;  /* 0x000000241b17b824 */ /* 0x000fc800078e0217 */
[----:B------:R-:W-:Y:S01]  /*16b0*/  @!P3 IMAD R23, R20, 0x4, R23 ;  /* 0x000000041417b824 */ /* 0x000fe200078e0217 */
[----:B-1----:R-:W-:Y:S06]  /*16c0*/  @P0 BRA `(.L_x_305) ;  /* 0x0000000000440947 */ /* 0x002fec0003800000 */
        /* <DEDUP_REMOVED lines=17> */
.L_x_305:
[----:B------:R-:W-:Y:S05]  /*17e0*/  BSYNC B0 ;  /* 0x0000000000007941 */ /* 0x000fea0003800000 */
.L_x_304:
[----:B-----5:R3:W-:Y:S01]  /*17f0*/  @!P3 STS [R23], R25 ;  /* 0x000000191700b388 */ /* 0x0207e20000000800 */
[----:B------:R-:W-:Y:S01]  /*1800*/  BSSY B0, `(.L_x_306) ;  /* 0x000000f000007945 */ /* 0x000fe20003800000 */
[----:B------:R-:W-:Y:S01]  /*1810*/  MOV R30, 0xff800000 ;  /* 0xff800000001e7802 */ /* 0x000fe20000000f00 */
[----:B------:R-:W-:Y:S06]  /*1820*/  BAR.SYNC.DEFER_BLOCKING 0x0 ;  /* 0x0000000000007b1d */ /* 0x000fec0000010000 */
[----:B------:R-:W-:Y:S05]  /*1830*/  @P3 BRA `(.L_x_307) ;  /* 0x00000000002c3947 */ /* 0x000fea0003800000 */
[----:B------:R-:W4:Y:S01]  /*1840*/  S2R R9, SR_CgaCtaId ;  /* 0x0000000000097919 */ /* 0x000f220000008800 */
[----:B---3--:R-:W-:Y:S02]  /*1850*/  LEA.HI R23, R26, R26, RZ, 0x1 ;  /* 0x0000001a1a177211 */ /* 0x008fe400078f08ff */
[----:B------:R-:W-:Y:S02]  /*1860*/  MOV R13, 0x400 ;  /* 0x00000400000d7802 */ /* 0x000fe40000000f00 */
[C---:B------:R-:W-:Y:S01]  /*1870*/  LOP3.LUT R20, R23.reuse, 0xfffffffe, RZ, 0xc0, !PT ;  /* 0xfffffffe17147812 */ /* 0x040fe200078ec0ff */
[----:B------:R-:W-:-:S04]  /*1880*/  IMAD.SHL.U32 R23, R23, 0x2, RZ ;  /* 0x0000000217177824 */ /* 0x000fc800078e00ff */
[----:B------:R-:W-:Y:S01]  /*1890*/  IMAD.IADD R20, R26, 0x1, -R20 ;  /* 0x000000011a147824 */ /* 0x000fe200078e0a14 */
[----:B------:R-:W-:Y:S02]  /*18a0*/  LOP3.LUT R23, R23, 0xfffffffc, RZ, 0xc0, !PT ;  /* 0xfffffffc17177812 */ /* 0x000fe400078ec0ff */
[----:B----4-:R-:W-:-:S05]  /*18b0*/  LEA R9, R9, R13, 0x18 ;  /* 0x0000000d09097211 */ /* 0x010fca00078ec0ff */
[----:B------:R-:W-:-:S04]  /*18c0*/  IMAD R9, R20, 0x24, R9 ;  /* 0x0000002414097824 */ /* 0x000fc800078e0209 */
[----:B------:R-:W-:-:S05]  /*18d0*/  IMAD.IADD R9, R9, 0x1, R23 ;  /* 0x0000000109097824 */ /* 0x000fca00078e0217 */
[----:B------:R4:W3:Y:S02]  /*18e0*/  LDS R30, [R9] ;  /* 0x00000000091e7984 */ /* 0x0008e40000000800 */
.L_x_307:
[----:B------:R-:W-:Y:S05]  /*18f0*/  BSYNC B0 ;  /* 0x0000000000007941 */ /* 0x000fea0003800000 */
.L_x_306:
[----:B--2---:R-:W2:Y:S01]  /*1900*/  MUFU.RCP R0, R0 ;  /* 0x0000000000007308 */ /* 0x004ea20000001000 */
[----:B---34-:R-:W3:Y:S01]  /*1910*/  SHFL.BFLY PT, R9, R30, 0x1, 0x1f ;  /* 0x0c201f001e097f89 */ /* 0x018ee200000e0000 */
[----:B------:R-:W-:Y:S01]  /*1920*/  VIADD R5, R5, 0xffffffe ;  /* 0x0ffffffe05057836 */ /* 0x000fe20000000000 */
[----:B------:R-:W-:Y:S01]  /*1930*/  IABS R20, R4 ;  /* 0x0000000400147213 */ /* 0x000fe20000000000 */
[----:B-1----:R-:W-:Y:S01]  /*1940*/  IMAD.MOV.U32 R38, RZ, RZ, RZ ;  /* 0x000000ffff267224 */ /* 0x002fe200078e00ff */
[----:B------:R-:W-:Y:S01]  /*1950*/  IABS R23, R21 ;  /* 0x0000001500177213 */ /* 0x000fe20000000000 */
[----:B------:R-:W-:Y:S01]  /*1960*/  IMAD.MOV.U32 R28, RZ, RZ, RZ ;  /* 0x000000ffff1c7224 */ /* 0x000fe200078e00ff */
[----:B------:R-:W-:Y:S01]  /*1970*/  BSSY B1, `(.L_x_308) ;  /* 0x0000220000017945 */ /* 0x000fe20003800000 */
[----:B------:R-:W1:Y:S01]  /*1980*/  F2I.FTZ.U32.TRUNC.NTZ R39, R5 ;  /* 0x0000000500277305 */ /* 0x000e62000021f000 */
[----:B------:R-:W-:Y:S02]  /*1990*/  IMAD.MOV R20, RZ, RZ, -R20 ;  /* 0x000000ffff147224 */ /* 0x000fe400078e0a14 */
[----:B--2---:R-:W-:-:S05]  /*19a0*/  VIADD R0, R0, 0xffffffe ;  /* 0x0ffffffe00007836 */ /* 0x004fca0000000000 */
[----:B------:R2:W4:Y:S01]  /*19b0*/  F2I.FTZ.U32.TRUNC.NTZ R29, R0 ;  /* 0x00000000001d7305 */ /* 0x000522000021f000 */
[--C-:B-1----:R-:W-:Y:S01]  /*19c0*/  IMAD.MOV R27, RZ, RZ, -R39.reuse ;  /* 0x000000ffff1b7224 */ /* 0x102fe200078e0a27 */
[----:B------:R-:W-:Y:S02]  /*19d0*/  IABS R5, R8 ;  /* 0x0000000800057213 */ /* 0x000fe40000000000 */
[----:B---3--:R-:W-:Y:S01]  /*19e0*/  FMNMX.FTZ R9, R9, R30, !PT ;  /* 0x0000001e09097209 */ /* 0x008fe20007810000 */
[----:B------:R-:W-:Y:S01]  /*19f0*/  IMAD R27, R27, R24, RZ ;  /* 0x000000181b1b7224 */ /* 0x000fe200078e02ff */
[----:B------:R-:W-:Y:S02]  /*1a00*/  LOP3.LUT R8, R8, R33, RZ, 0x3c, !PT ;  /* 0x0000002108087212 */ /* 0x000fe400078e3cff */
[----:B------:R-:W-:Y:S01]  /*1a10*/  FSETP.NEU.FTZ.AND P0, PT, R9, -INF , PT ;  /* 0xff8000000900780b */ /* 0x000fe20003f1d000 */
[----:B------:R-:W-:-:S03]  /*1a20*/  IMAD.HI.U32 R27, R39, R27, R38 ;  /* 0x0000001b271b7227 */ /* 0x000fc600078e0026 */
[----:B--2---:R-:W-:Y:S01]  /*1a30*/  FSEL R0, R9, RZ, P0 ;  /* 0x000000ff09007208 */ /* 0x004fe20000000000 */
[----:B----4-:R-:W-:Y:S01]  /*1a40*/  IMAD.MOV R13, RZ, RZ, -R29 ;  /* 0x000000ffff0d7224 */ /* 0x010fe200078e0a1d */
[----:B------:R-:W-:Y:S01]  /*1a50*/  IABS R9, R33 ;  /* 0x0000002100097213 */ /* 0x000fe20000000000 */
[----:B------:R-:W-:-:S04]  /*1a60*/  IMAD.HI.U32 R27, R27, R23, RZ ;  /* 0x000000171b1b7227 */ /* 0x000fc800078e00ff */
[----:B------:R-:W-:Y:S01]  /*1a70*/  FADD.FTZ R25, -R0, R30 ;  /* 0x0000001e00197221 */ /* 0x000fe20000010100 */
[----:B------:R-:W-:-:S03]  /*1a80*/  IMAD R13, R13, R22, RZ ;  /* 0x000000160d0d7224 */ /* 0x000fc600078e02ff */
[----:B------:R-:W-:Y:S01]  /*1a90*/  FMUL.FTZ R25, R25, 1.4426950216293334961 ;  /* 0x3fb8aa3b19197820 */ /* 0x000fe20000410000 */
[----:B------:R-:W-:Y:S02]  /*1aa0*/  IMAD.MOV R9, RZ, RZ, -R9 ;  /* 0x000000ffff097224 */ /* 0x000fe400078e0a09 */
[----:B------:R-:W-:-:S03]  /*1ab0*/  IMAD.HI.U32 R13, R29, R13, R28 ;  /* 0x0000000d1d0d7227 */ /* 0x000fc600078e001c */
[----:B------:R-:W1:Y:S01]  /*1ac0*/  MUFU.EX2 R25, R25 ;  /* 0x0000001900197308 */ /* 0x000e620000000800 */
[----:B------:R-:W-:Y:S02]  /*1ad0*/  IMAD R29, R27, R20, R23 ;  /* 0x000000141b1d7224 */ /* 0x000fe400078e0217 */
[----:B------:R-:W-:-:S03]  /*1ae0*/  IMAD.HI.U32 R28, R13, R5, RZ ;  /* 0x000000050d1c7227 */ /* 0x000fc600078e00ff */
[----:B------:R-:W-:Y:S01]  /*1af0*/  ISETP.GT.U32.AND P4, PT, R24, R29, PT ;  /* 0x0000001d1800720c */ /* 0x000fe20003f84070 */
[----:B------:R-:W-:Y:S02]  /*1b00*/  IMAD R5, R28, R9, R5 ;  /* 0x000000091c057224 */ /* 0x000fe400078e0205 */
[----:B------:R-:W-:-:S03]  /*1b10*/  IMAD.HI.U32 R13, R13, R23, RZ ;  /* 0x000000170d0d7227 */ /* 0x000fc600078e00ff */
[C---:B------:R-:W-:Y:S01]  /*1b20*/  ISETP.GT.U32.AND P1, PT, R22.reuse, R5, PT ;  /* 0x000000051600720c */ /* 0x040fe20003f24070 */
[----:B------:R-:W-:Y:S01]  /*1b30*/  IMAD R9, R13, R9, R23 ;  /* 0x000000090d097224 */ /* 0x000fe200078e0217 */
[C---:B------:R-:W-:Y:S02]  /*1b40*/  LOP3.LUT R23, R21.reuse, R24, RZ, 0x3c, !PT ;  /* 0x0000001815177212 */ /* 0x040fe400078e3cff */
[----:B------:R-:W-:Y:S01]  /*1b50*/  LOP3.LUT R21, R21, R33, RZ, 0x3c, !PT ;  /* 0x0000002115157212 */ /* 0x000fe200078e3cff */
[----:B-1----:R-:W1:Y:S01]  /*1b60*/  SHFL.BFLY PT, R20, R25, 0x1, 0x1f ;  /* 0x0c201f0019147f89 */ /* 0x002e6200000e0000 */
[----:B------:R-:W-:Y:S01]  /*1b70*/  ISETP.GT.U32.AND P0, PT, R22, R9, PT ;  /* 0x000000091600720c */ /* 0x000fe20003f04070 */
[----:B------:R-:W-:Y:S01]  /*1b80*/  @!P4 IMAD.IADD R29, R29, 0x1, -R24 ;  /* 0x000000011d1dc824 */ /* 0x000fe200078e0a18 */
[----:B------:R-:W-:Y:S01]  /*1b90*/  ISETP.GE.AND P2, PT, R23, RZ, PT ;  /* 0x000000ff1700720c */ /* 0x000fe20003f46270 */
[----:B------:R-:W-:Y:S01]  /*1ba0*/  @!P4 VIADD R27, R27, 0x1 ;  /* 0x000000011b1bc836 */ /* 0x000fe20000000000 */
[----:B------:R-:W-:-:S02]  /*1bb0*/  SHF.R.S32.HI R23, RZ, 0x1f, R4 ;  /* 0x0000001fff177819 */ /* 0x000fc40000011404 */
[----:B------:R-:W-:Y:S01]  /*1bc0*/  ISETP.GE.U32.AND P5, PT, R29, R24, PT ;  /* 0x000000181d00720c */ /* 0x000fe20003fa6070 */
[--C-:B------:R-:W-:Y:S02]  /*1bd0*/  @!P1 IMAD.IADD R5, R5, 0x1, -R22.reuse ;  /* 0x0000000105059824 */ /* 0x100fe400078e0a16 */
[----:B------:R-:W-:Y:S01]  /*1be0*/  @!P1 VIADD R28, R28, 0x1 ;  /* 0x000000011c1c9836 */ /* 0x000fe20000000000 */
[----:B------:R-:W-:Y:S01]  /*1bf0*/  ISETP.GE.AND P1, PT, R21, RZ, PT ;  /* 0x000000ff1500720c */ /* 0x000fe20003f26270 */
[----:B------:R-:W-:Y:S01]  /*1c00*/  IMAD.MOV.U32 R29, RZ, RZ, 0x7f800000 ;  /* 0x7f800000ff1d7424 */ /* 0x000fe200078e00ff */
[----:B------:R-:W-:Y:S01]  /*1c10*/  ISETP.GE.U32.AND P4, PT, R5, R22, PT ;  /* 0x000000160500720c */ /* 0x000fe20003f86070 */
[----:B------:R-:W-:Y:S01]  /*1c20*/  @!P0 IMAD.IADD R9, R9, 0x1, -R22 ;  /* 0x0000000109098824 */ /* 0x000fe200078e0a16 */
[----:B------:R-:W-:Y:S01]  /*1c30*/  LEA.HI.SX32 R5, R3, 0x1, 0x1 ;  /* 0x0000000103057811 */ /* 0x000fe200078f0aff */
[----:B------:R-:W-:Y:S01]  /*1c40*/  @!P0 VIADD R13, R13, 0x1 ;  /* 0x000000010d0d8836 */ /* 0x000fe20000000000 */
[----:B------:R-:W-:-:S02]  /*1c50*/  ISETP.GE.AND P0, PT, R8, RZ, PT ;  /* 0x000000ff0800720c */ /* 0x000fc40003f06270 */
[----:B------:R-:W-:Y:S02]  /*1c60*/  ISETP.GE.U32.AND P6, PT, R9, R22, PT ;  /* 0x000000160900720c */ /* 0x000fe40003fc6070 */
[----:B------:R-:W-:Y:S01]  /*1c70*/  @P5 IADD3 R27, R27, 0x1, RZ ;  /* 0x000000011b1b5810 */ /* 0x000fe20007ffe0ff */
[----:B------:R-:W2:Y:S01]  /*1c80*/  LDC.U8 R9, c[0x0][0x3d9] ;  /* 0x0000f640ff097b82 */ /* 0x000ea20000000000 */
[----:B------:R-:W-:Y:S01]  /*1c90*/  ISETP.GT.AND P5, PT, R3, RZ, PT ;  /* 0x000000ff0300720c */ /* 0x000fe20003fa4270 */
[----:B-1----:R-:W-:Y:S01]  /*1ca0*/  FADD.FTZ R20, R25, R20 ;  /* 0x0000001419147221 */ /* 0x002fe20000010000 */
[----:B------:R-:W-:Y:S01]  /*1cb0*/  SHF.R.S32.HI R8, RZ, 0x1f, R3 ;  /* 0x0000001fff087819 */ /* 0x000fe20000011403 */
[----:B------:R-:W-:Y:S01]  /*1cc0*/  @P4 VIADD R28, R28, 0x1 ;  /* 0x000000011c1c4836 */ /* 0x000fe20000000000 */
[----:B------:R-:W-:Y:S02]  /*1cd0*/  @!P2 IADD3 R27, -R27, RZ, RZ ;  /* 0x000000ff1b1ba210 */ /* 0x000fe40007ffe1ff */
[----:B------:R-:W-:Y:S01]  /*1ce0*/  FSETP.NE.FTZ.AND P4, PT, R20, RZ, PT ;  /* 0x000000ff1400720b */ /* 0x000fe20003f95000 */
[----:B0-----:R-:W-:Y:S01]  /*1cf0*/  IMAD.MOV.U32 R22, RZ, RZ, R28 ;  /* 0x000000ffff167224 */ /* 0x001fe200078e001c */
[----:B------:R-:W-:Y:S01]  /*1d00*/  ISETP.NE.AND P2, PT, R33, RZ, PT ;  /* 0x000000ff2100720c */ /* 0x000fe20003f45270 */
[----:B------:R-:W-:Y:S01]  /*1d10*/  @P6 VIADD R13, R13, 0x1 ;  /* 0x000000010d0d6836 */ /* 0x000fe20000000000 */
[C---:B------:R-:W-:Y:S01]  /*1d20*/  ISETP.NE.AND P6, PT, R4.reuse, RZ, PT ;  /* 0x000000ff0400720c */ /* 0x040fe20003fc5270 */
[----:B------:R-:W-:Y:S01]  /*1d30*/  @!P0 IMAD.MOV R22, RZ, RZ, -R22 ;  /* 0x000000ffff168224 */ /* 0x000fe200078e0a16 */
[----:B------:R-:W-:Y:S01]  /*1d40*/  ISETP.GT.AND P0, PT, R4, RZ, PT ;  /* 0x000000ff0400720c */ /* 0x000fe20003f04270 */
[----:B------:R-:W-:Y:S01]  /*1d50*/  @!P5 IMAD.MOV R5, RZ, RZ, R8 ;  /* 0x000000ffff05d224 */ /* 0x000fe200078e0208 */
[----:B------:R-:W-:Y:S01]  /*1d60*/  LOP3.LUT R8, RZ, R33, RZ, 0x33, !PT ;  /* 0x00000021ff087212 */ /* 0x000fe200078e33ff */
[----:B------:R-:W-:-:S03]  /*1d70*/  @!P1 IMAD.MOV R13, RZ, RZ, -R13 ;  /* 0x000000ffff0d9224 */ /* 0x000fc600078e0a0d */
[C---:B------:R-:W-:Y:S01]  /*1d80*/  SEL R22, R8.reuse, R22, !P2 ;  /* 0x0000001608167207 */ /* 0x040fe20005000000 */
[----:B------:R-:W0:Y:S01]  /*1d90*/  @P4 MUFU.LG2 R20, R20 ;  /* 0x0000001400144308 */ /* 0x000e220000000c00 */
[----:B------:R-:W-:Y:S02]  /*1da0*/  SEL R8, R8, R13, !P2 ;  /* 0x0000000d08087207 */ /* 0x000fe40005000000 */
[----:B------:R-:W-:Y:S02]  /*1db0*/  LOP3.LUT R13, R26, 0x1, RZ, 0xc0, !PT ;  /* 0x000000011a0d7812 */ /* 0x000fe400078ec0ff */
[----:B------:R-:W-:Y:S02]  /*1dc0*/  @!P6 LOP3.LUT R27, RZ, R24, RZ, 0x33, !PT ;  /* 0x00000018ff1be212 */ /* 0x000fe400078e33ff */
[----:B------:R-:W-:Y:S02]  /*1dd0*/  ISETP.EQ.U32.OR P5, PT, R13, 0x1, P3 ;  /* 0x000000010d00780c */ /* 0x000fe40001fa2470 */
[----:B--2---:R-:W-:-:S02]  /*1de0*/  ISETP.NE.AND P1, PT, R9, RZ, PT ;  /* 0x000000ff0900720c */ /* 0x004fc40003f25270 */
[----:B------:R-:W-:Y:S02]  /*1df0*/  ISETP.LT.U32.AND P2, PT, R10, R27, PT ;  /* 0x0000001b0a00720c */ /* 0x000fe40003f41070 */
[----:B------:R-:W-:Y:S02]  /*1e00*/  SHF.R.S32.HI R21, RZ, 0x1f, R27 ;  /* 0x0000001fff157819 */ /* 0x000fe4000001141b */
[----:B------:R-:W-:Y:S02]  /*1e10*/  SEL R36, R36, 0x1, !P1 ;  /* 0x0000000124247807 */ /* 0x000fe40004800000 */
[----:B------:R-:W-:Y:S01]  /*1e20*/  LEA.HI.SX32 R9, R4, 0x1, 0x1 ;  /* 0x0000000104097811 */ /* 0x000fe200078f0aff */
[----:B------:R-:W-:Y:S01]  /*1e30*/  @!P0 IMAD.MOV R9, RZ, RZ, R23 ;  /* 0x000000ffff098224 */ /* 0x000fe200078e0217 */
[----:B------:R-:W-:Y:S01]  /*1e40*/  ISETP.LT.AND.EX P2, PT, R11, R21, PT, P2 ;  /* 0x000000150b00720c */ /* 0x000fe20003f41320 */
[-C--:B------:R-:W-:Y:S02]  /*1e50*/  IMAD R22, R22, R36.reuse, RZ ;  /* 0x0000002416167224 */ /* 0x080fe400078e02ff */
[----:B0-----:R-:W-:Y:S01]  /*1e60*/  @P4 FFMA.FTZ R29, R20, 0.69314718246459960938, R0 ;  /* 0x3f317218141d4823 */ /* 0x001fe20000010000 */
[----:B------:R-:W-:Y:S01]  /*1e70*/  IMAD R8, R8, R36, RZ ;  /* 0x0000002408087224 */ /* 0x000fe200078e02ff */
[----:B------:R-:W-:Y:S01]  /*1e80*/  SEL R13, R10, R27, P2 ;  /* 0x0000001b0a0d7207 */ /* 0x000fe20001000000 */
[----:B------:R-:W-:Y:S01]  /*1e90*/  IMAD R10, R5, R22, RZ ;  /* 0x00000016050a7224 */ /* 0x000fe200078e02ff */
[----:B------:R-:W-:Y:S01]  /*1ea0*/  SEL R11, R11, R21, P2 ;  /* 0x000000150b0b7207 */ /* 0x000fe20001000000 */
[----:B------:R-:W-:Y:S01]  /*1eb0*/  IMAD R9, R8, R9, RZ ;  /* 0x0000000908097224 */ /* 0x000fe200078e02ff */
        /* <DEDUP_REMOVED lines=39> */
[----:B------:R-:W-:Y:S02]  /*2130*/  IADD3 R20, P0, RZ, -R0, RZ ;  /* 0x80000000ff147210 */ /* 0x000fe40007f1e0ff */
[-C--:B------:R-:W-:Y:S02]  /*2140*/  MOV R43, R23.reuse ;  /* 0x00000017002b7202 */ /* 0x080fe40000000f00 */
[----:B------:R-:W-:Y:S01]  /*2150*/  IADD3.X R6, RZ, ~R23, RZ, P0, !PT ;  /* 0x80000017ff067210 */ /* 0x000fe200007fe4ff */
[----:B------:R-:W-:-:S04]  /*2160*/  IMAD.WIDE.U32 R38, R42, R20, R38 ;  /* 0x000000142a267225 */ /* 0x000fc800078e0026 */
[----:B------:R-:W-:Y:S01]  /*2170*/  IMAD R6, R6, R42, RZ ;  /* 0x0000002a06067224 */ /* 0x000fe200078e02ff */
[----:B------:R-:W-:Y:S02]  /*2180*/  MOV R25, R38 ;  /* 0x0000002600197202 */ /* 0x000fe40000000f00 */
[----:B------:R-:W-:Y:S01]  /*2190*/  MOV R42, R0 ;  /* 0x00000000002a7202 */ /* 0x000fe20000000f00 */
[----:B------:R-:W-:-:S05]  /*21a0*/  IMAD R6, R5, R20, R6 ;  /* 0x0000001405067224 */ /* 0x000fca00078e0206 */
[----:B------:R-:W-:Y:S01]  /*21b0*/  IADD3 R6, R39, R6, RZ ;  /* 0x0000000627067210 */ /* 0x000fe20007ffe0ff */
[----:B------:R-:W-:Y:S05]  /*21c0*/  BRA `(.L_x_313) ;  /* 0x00000000005c7947 */ /* 0x000fea0003800000 */
.L_x_312:
        /* <DEDUP_REMOVED lines=23> */
.L_x_313:
[----:B------:R-:W-:Y:S05]  /*2340*/  BSYNC B0 ;  /* 0x0000000000007941 */ /* 0x000fea0003800000 */
.L_x_311:
        /* <DEDUP_REMOVED lines=10> */
[-C--:B------:R-:W-:Y:S02]  /*23f0*/  IADD3 R20, P0, RZ, -R0.reuse, RZ ;  /* 0x80000000ff147210 */ /* 0x080fe40007f1e0ff */
[----:B------:R-:W-:Y:S01]  /*2400*/  MOV R24, R25 ;  /* 0x0000001900187202 */ /* 0x000fe20000000f00 */
[----:B------:R-:W-:Y:S01]  /*2410*/  IMAD.MOV.U32 R25, RZ, RZ, R6 ;  /* 0x000000ffff197224 */ /* 0x000fe200078e0006 */
        /* <DEDUP_REMOVED lines=9> */
.L_x_315:
        /* <DEDUP_REMOVED lines=22> */
.L_x_316:
[----:B------:R-:W-:Y:S05]  /*2610*/  BSYNC B0 ;  /* 0x0000000000007941 */ /* 0x000fea0003800000 */
.L_x_314:
        /* <DEDUP_REMOVED lines=14> */
[----:B------:R-:W-:Y:S02]  /*2700*/  MOV R40, R0 ;  /* 0x0000000000287202 */ /* 0x000fe40000000f00 */
[-C--:B------:R-:W-:Y:S01]  /*2710*/  IADD3.X R5, RZ, ~R23.reuse, RZ, P0, !PT ;  /* 0x80000017ff057210 */ /* 0x080fe200007fe4ff */
[----:B------:R-:W-:Y:S01]  /*2720*/  IMAD.WIDE.U32 R38, R33, R20, R38 ;  /* 0x0000001421267225 */ /* 0x000fe200078e0026 */
[----:B------:R-:W-:-:S03]  /*2730*/  MOV R41, R23 ;  /* 0x0000001700297202 */ /* 0x000fc60000000f00 */
[----:B------:R-:W-:-:S04]  /*2740*/  IMAD R5, R5, R33, RZ ;  /* 0x0000002105057224 */ /* 0x000fc800078e02ff */
[----:B------:R-:W-:-:S05]  /*2750*/  IMAD R5, R8, R20, R5 ;  /* 0x0000001408057224 */ /* 0x000fca00078e0205 */
[----:B------:R-:W-:Y:S01]  /*2760*/  IADD3 R8, R39, R5, RZ ;  /* 0x0000000527087210 */ /* 0x000fe20007ffe0ff */
[----:B------:R-:W-:Y:S05]  /*2770*/  BRA `(.L_x_319) ;  /* 0x0000000000587947 */ /* 0x000fea0003800000 */
.L_x_318:
        /* <DEDUP_REMOVED lines=22> */
.L_x_319:
[----:B------:R-:W-:Y:S05]  /*28e0*/  BSYNC B0 ;  /* 0x0000000000007941 */ /* 0x000fea0003800000 */
.L_x_317:
[-C--:B------:R-:W-:Y:S01]  /*28f0*/  IMAD R0, R35, R19.reuse, RZ ;  /* 0x0000001323007224 */ /* 0x080fe200078e02ff */
[----:B------:R-:W-:Y:S01]  /*2900*/  SHF.R.S32.HI R22, RZ, 0x1f, R2 ;  /* 0x0000001fff167819 */ /* 0x000fe20000011402 */
[C---:B------:R-:W-:Y:S01]  /*2910*/  IMAD.WIDE.U32 R20, R34.reuse, R19, RZ ;  /* 0x0000001322147225 */ /* 0x040fe200078e00ff */
[----:B------:R-:W-:Y:S01]  /*2920*/  SHF.R.S32.HI R23, RZ, 0x1f, R36 ;  /* 0x0000001fff177819 */ /* 0x000fe20000011424 */
[----:B------:R-:W-:Y:S02]  /*2930*/  BSSY B0, `(.L_x_320) ;  /* 0x0000040000007945 */ /* 0x000fe40003800000 */
[----:B------:R-:W-:Y:S02]  /*2940*/  IMAD R0, R34, R18, R0 ;  /* 0x0000001222007224 */ /* 0x000fe400078e0200 */
[----:B------:R-:W-:-:S03]  /*2950*/  IMAD.WIDE.U32 R34, R20, R17, RZ ;  /* 0x0000001114227225 */ /* 0x000fc600078e00ff */
[----:B------:R-:W-:Y:S01]  /*2960*/  IADD3 R0, R21, R0, RZ ;  /* 0x0000000015007210 */ /* 0x000fe20007ffe0ff */
[-C--:B------:R-:W-:Y:S01]  /*2970*/  IMAD R8, R8, R2.reuse, RZ ;  /* 0x0000000208087224 */ /* 0x080fe200078e02ff */
[----:B------:R-:W-:Y:S01]  /*2980*/  SHF.R.S32.HI R21, RZ, 0x1f, R25 ;  /* 0x0000001fff157819 */ /* 0x000fe20000011419 */
[----:B------:R-:W-:Y:S02]  /*2990*/  IMAD R4, R4, R2, RZ ;  /* 0x0000000204047224 */ /* 0x000fe400078e02ff */
[----:B------:R-:W-:Y:S02]  /*29a0*/  IMAD R5, R0, R17, RZ ;  /* 0x0000001100057224 */ /* 0x000fe400078e02ff */
[----:B------:R-:W-:Y:S02]  /*29b0*/  IMAD R0, R6, R25, RZ ;  /* 0x0000001906007224 */ /* 0x000fe400078e02ff */
[----:B------:R-:W-:Y:S02]  /*29c0*/  IMAD R5, R16, R20, R5 ;  /* 0x0000001410057224 */ /* 0x000fe400078e0205 */
[----:B------:R-:W-:-:S02]  /*29d0*/  IMAD R6, R41, R36, RZ ;  /* 0x0000002429067224 */ /* 0x000fc400078e02ff */
[----:B------:R-:W-:Y:S01]  /*29e0*/  IMAD R8, R22, R38, R8 ;  /* 0x0000002616087224 */ /* 0x000fe200078e0208 */
[----:B------:R-:W-:Y:S01]  /*29f0*/  IADD3 R5, R35, R5, RZ ;  /* 0x0000000523057210 */ /* 0x000fe20007ffe0ff */
[----:B------:R-:W-:Y:S02]  /*2a00*/  IMAD R0, R21, R32, R0 ;  /* 0x0000002015007224 */ /* 0x000fe400078e0200 */
[----:B------:R-:W-:Y:S01]  /*2a10*/  IMAD.WIDE.U32 R36, R40, R36, RZ ;  /* 0x0000002428247225 */ /* 0x000fe200078e00ff */
[----:B------:R-:W-:-:S03]  /*2a20*/  LOP3.LUT R20, R43, R5, RZ, 0xfc, !PT ;  /* 0x000000052b147212 */ /* 0x000fc600078efcff */
[----:B------:R-:W-:Y:S01]  /*2a30*/  IMAD R6, R23, R40, R6 ;  /* 0x0000002817067224 */ /* 0x000fe200078e0206 */
[----:B------:R-:W-:Y:S01]  /*2a40*/  ISETP.NE.U32.AND P0, PT, R20, RZ, PT ;  /* 0x000000ff1400720c */ /* 0x000fe20003f05070 */
[----:B------:R-:W-:-:S03]  /*2a50*/  IMAD.WIDE.U32 R38, R38, R2, RZ ;  /* 0x0000000226267225 */ /* 0x000fc600078e00ff */
[----:B------:R-:W-:Y:S01]  /*2a60*/  IADD3 R6, R37, R6, RZ ;  /* 0x0000000625067210 */ /* 0x000fe20007ffe0ff */
[----:B------:R-:W-:Y:S01]  /*2a70*/  IMAD.WIDE.U32 R32, R32, R25, RZ ;  /* 0x0000001920207225 */ /* 0x000fe200078e00ff */
[----:B------:R-:W-:-:S03]  /*2a80*/  IADD3 R8, R39, R8, RZ ;  /* 0x0000000827087210 */ /* 0x000fc60007ffe0ff */
[----:B------:R-:W-:Y:S01]  /*2a90*/  IMAD R3, R3, R2, RZ ;  /* 0x0000000203037224 */ /* 0x000fe200078e02ff */
[----:B------:R-:W-:-:S03]  /*2aa0*/  IADD3 R2, R33, R0, RZ ;  /* 0x0000000021027210 */ /* 0x000fc60007ffe0ff */
[----:B------:R-:W-:Y:S05]  /*2ab0*/  @!P0 BRA `(.L_x_321) ;  /* 0x0000000000408947 */ /* 0x000fea0003800000 */
[----:B------:R-:W-:Y:S01]  /*2ac0*/  IMAD.MOV.U32 R28, RZ, RZ, R42 ;  /* 0x000000ffff1c7224 */ /* 0x000fe200078e002a */
[----:B------:R-:W-:Y:S01]  /*2ad0*/  MOV R24, R43 ;  /* 0x0000002b00187202 */ /* 0x000fe20000000f00 */
[----:B------:R-:W-:Y:S01]  /*2ae0*/  IMAD.MOV.U32 R23, RZ, RZ, R34 ;  /* 0x000000ffff177224 */ /* 0x000fe200078e0022 */
[----:B------:R-:W-:Y:S02]  /*2af0*/  MOV R22, 0x2b10 ;  /* 0x00002b1000167802 */ /* 0x000fe40000000f00 */
[----:B------:R-:W-:Y:S05]  /*2b00*/  CALL.REL.NOINC `($__internal_6_$__cuda_sm20_div_s64) ;  /* 0x0000001800947944 */ /* 0x000fea0003c00000 */
[----:B------:R-:W-:Y:S02]  /*2b10*/  IADD3 R21, P0, RZ, -R0, RZ ;  /* 0x80000000ff157210 */ /* 0x000fe40007f1e0ff */
[----:B------:R-:W-:Y:S02]  /*2b20*/  MOV R40, R42 ;  /* 0x0000002a00287202 */ /* 0x000fe40000000f00 */
[----:B------:R-:W-:Y:S02]  /*2b30*/  IADD3.X R20, RZ, ~R23, RZ, P0, !PT ;  /* 0x80000017ff147210 */ /* 0x000fe400007fe4ff */
[----:B------:R-:W-:Y:S01]  /*2b40*/  MOV R41, R43 ;  /* 0x0000002b00297202 */ /* 0x000fe20000000f00 */
[----:B------:R-:W-:Y:S01]  /*2b50*/  IMAD.MOV.U32 R43, RZ, RZ, R23 ;  /* 0x000000ffff2b7224 */ /* 0x000fe200078e0017 */
[----:B------:R-:W-:Y:S01]  /*2b60*/  MOV R42, R0 ;  /* 0x00000000002a7202 */ /* 0x000fe20000000f00 */
[-C--:B------:R-:W-:Y:S02]  /*2b70*/  IMAD R20, R20, R34.reuse, RZ ;  /* 0x0000002214147224 */ /* 0x080fe400078e02ff */
[----:B------:R-:W-:-:S04]  /*2b80*/  IMAD.WIDE.U32 R34, R21, R34, R40 ;  /* 0x0000002215227225 */ /* 0x000fc800078e0028 */
[----:B------:R-:W-:-:S04]  /*2b90*/  IMAD R20, R5, R21, R20 ;  /* 0x0000001505147224 */ /* 0x000fc800078e0214 */
[----:B------:R-:W-:Y:S01]  /*2ba0*/  IMAD.IADD R24, R35, 0x1, R20 ;  /* 0x0000000123187824 */ /* 0x000fe200078e0214 */
[----:B------:R-:W-:Y:S05]  /*2bb0*/  BRA `(.L_x_322) ;  /* 0x00000000005c7947 */ /* 0x000fea0003800000 */
.L_x_321:
        /* <DEDUP_REMOVED lines=23> */
.L_x_322:
[----:B------:R-:W-:Y:S05]  /*2d30*/  BSYNC B0 ;  /* 0x0000000000007941 */ /* 0x000fea0003800000 */
.L_x_320:
        /* <DEDUP_REMOVED lines=11> */
[----:B------:R-:W-:Y:S01]  /*2df0*/  IADD3.X R5, RZ, ~R23, RZ, P0, !PT ;  /* 0x80000017ff057210 */ /* 0x000fe200007fe4ff */
[----:B------:R-:W-:-:S04]  /*2e00*/  IMAD.WIDE.U32 R34, R19, R20, R34 ;  /* 0x0000001413227225 */ /* 0x000fc800078e0022 */
[----:B------:R-:W-:Y:S01]  /*2e10*/  IMAD R5, R5, R19, RZ ;  /* 0x0000001305057224 */ /* 0x000fe200078e02ff */
[----:B------:R-:W-:Y:S02]  /*2e20*/  MOV R19, R34 ;  /* 0x0000002200137202 */ /* 0x000fe40000000f00 */
[----:B------:R-:W-:Y:S01]  /*2e30*/  MOV R34, R0 ;  /* 0x0000000000227202 */ /* 0x000fe20000000f00 */
[----:B------:R-:W-:-:S04]  /*2e40*/  IMAD R5, R18, R20, R5 ;  /* 0x0000001412057224 */ /* 0x000fc800078e0205 */
[----:B------:R-:W-:Y:S02]  /*2e50*/  IMAD.IADD R18, R35, 0x1, R5 ;  /* 0x0000000123127824 */ /* 0x000fe400078e0205 */
[----:B------:R-:W-:Y:S01]  /*2e60*/  IMAD.MOV.U32 R35, RZ, RZ, R23 ;  /* 0x000000ffff237224 */ /* 0x000fe200078e0017 */
[----:B------:R-:W-:Y:S05]  /*2e70*/  BRA `(.L_x_325) ;  /* 0x00000000005c7947 */ /* 0x000fea0003800000 */
.L_x_324:
        /* <DEDUP_REMOVED lines=23> */
.L_x_325:
[----:B------:R-:W-:Y:S05]  /*2ff0*/  BSYNC B0 ;  /* 0x0000000000007941 */ /* 0x000fea0003800000 */
.L_x_323:
        /* <DEDUP_REMOVED lines=12> */
[----:B------:R-:W-:Y:S01]  /*30c0*/  IADD3.X R5, RZ, ~R23, RZ, P0, !PT ;  /* 0x80000017ff057210 */ /* 0x000fe200007fe4ff */
[----:B------:R-:W-:-:S04]  /*30d0*/  IMAD.WIDE.U32 R34, R17, R20, R34 ;  /* 0x0000001411227225 */ /* 0x000fc800078e0022 */
[----:B------:R-:W-:Y:S01]  /*30e0*/  IMAD R5, R5, R17, RZ ;  /* 0x0000001105057224 */ /* 0x000fe200078e02ff */
[----:B------:R-:W-:-:S03]  /*30f0*/  MOV R17, R34 ;  /* 0x0000002200117202 */ /* 0x000fc60000000f00 */
[----:B------:R-:W-:-:S05]  /*3100*/  IMAD R5, R16, R20, R5 ;  /* 0x0000001410057224 */ /* 0x000fca00078e0205 */
[----:B------:R-:W-:Y:S01]  /*3110*/  IADD3 R5, R35, R5, RZ ;  /* 0x0000000523057210 */ /* 0x000fe20007ffe0ff */
[----:B------:R-:W-:Y:S05]  /*3120*/  BRA `(.L_x_328) ;  /* 0x00000000005c7947 */ /* 0x000fea0003800000 */
.L_x_327:
        /* <DEDUP_REMOVED lines=23> */
.L_x_328:
[----:B------:R-:W-:Y:S05]  /*32a0*/  BSYNC B0 ;  /* 0x0000000000007941 */ /* 0x000fea0003800000 */
.L_x_326:
[----:B------:R-:W-:Y:S01]  /*32b0*/  SHF.R.S32.HI R20, RZ, 0x1f, R10 ;  /* 0x0000001fff147819 */ /* 0x000fe2000001140a */
[-C--:B------:R-:W-:Y:S01]  /*32c0*/  IMAD R16, R23, R10.reuse, RZ ;  /* 0x0000000a17107224 */ /* 0x080fe200078e02ff */
[----:B------:R-:W-:Y:S01]  /*32d0*/  ULDC UR4, c[0x0][0x2c4] ;  /* 0x0000b10000047ab9 */ /* 0x000fe20000000800 */
[----:B------:R-:W-:Y:S01]  /*32e0*/  IMAD.WIDE.U32 R34, R22, R10, RZ ;  /* 0x0000000a16227225 */ /* 0x000fe200078e00ff */
[----:B------:R-:W-:Y:S03]  /*32f0*/  BSSY B0, `(.L_x_329) ;  /* 0x000003a000007945 */ /* 0x000fe60003800000 */
[----:B------:R-:W-:Y:S01]  /*3300*/  IMAD R10, R20, R22, R16 ;  /* 0x00000016140a7224 */ /* 0x000fe200078e0210 */
[----:B------:R-:W-:Y:S01]  /*3310*/  LOP3.LUT R20, R43, R14, RZ, 0xfc, !PT ;  /* 0x0000000e2b147212 */ /* 0x000fe200078efcff */
[----:B------:R-:W-:Y:S01]  /*3320*/  IMAD R0, R25, UR4, RZ ;  /* 0x0000000419007c24 */ /* 0x000fe2000f8e02ff */
[----:B------:R-:W-:Y:S01]  /*3330*/  SHF.R.S32.HI R16, RZ, 0x1f, R3 ;  /* 0x0000001fff107819 */ /* 0x000fe20000011403 */
[-C--:B------:R-:W-:Y:S01]  /*3340*/  IMAD R21, R5, R3.reuse, RZ ;  /* 0x0000000305157224 */ /* 0x080fe200078e02ff */
[----:B------:R-:W-:Y:S01]  /*3350*/  ISETP.NE.U32.AND P0, PT, R20, RZ, PT ;  /* 0x000000ff1400720c */ /* 0x000fe20003f05070 */
[----:B------:R-:W-:Y:S01]  /*3360*/  IMAD R18, R18, R0, RZ ;  /* 0x0000000012127224 */ /* 0x000fe200078e02ff */
[----:B------:R-:W-:Y:S01]  /*3370*/  SHF.R.S32.HI R5, RZ, 0x1f, R0 ;  /* 0x0000001fff057819 */ /* 0x000fe20000011400 */
[----:B------:R-:W-:Y:S01]  /*3380*/  IMAD.WIDE.U32 R44, R17, R3, RZ ;  /* 0x00000003112c7225 */ /* 0x000fe200078e00ff */
[----:B------:R-:W-:-:S03]  /*3390*/  IADD3 R10, R35, R10, RZ ;  /* 0x0000000a230a7210 */ /* 0x000fc60007ffe0ff */
[----:B------:R-:W-:Y:S02]  /*33a0*/  IMAD R3, R5, R19, R18 ;  /* 0x0000001305037224 */ /* 0x000fe400078e0212 */
[----:B------:R-:W-:Y:S02]  /*33b0*/  IMAD R16, R16, R17, R21 ;  /* 0x0000001110107224 */ /* 0x000fe400078e0215 */
[----:B------:R-:W-:-:S03]  /*33c0*/  IMAD.WIDE.U32 R18, R19, R0, RZ ;  /* 0x0000000013127225 */ /* 0x000fc600078e00ff */
[----:B------:R-:W-:Y:S02]  /*33d0*/  IADD3 R16, R45, R16, RZ ;  /* 0x000000102d107210 */ /* 0x000fe40007ffe0ff */
[----:B------:R-:W-:Y:S01]  /*33e0*/  IADD3 R3, R19, R3, RZ ;  /* 0x0000000313037210 */ /* 0x000fe20007ffe0ff */
[----:B------:R-:W-:Y:S06]  /*33f0*/  @!P0 BRA `(.L_x_330) ;  /* 0x0000000000488947 */ /* 0x000fec0003800000 */
[----:B------:R-:W-:Y:S01]  /*3400*/  IMAD.MOV.U32 R28, RZ, RZ, R42 ;  /* 0x000000ffff1c7224 */ /* 0x000fe200078e002a */
[----:B------:R-:W-:Y:S01]  /*3410*/  MOV R23, R15 ;  /* 0x0000000f00177202 */ /* 0x000fe20000000f00 */
[----:B------:R-:W-:Y:S01]  /*3420*/  IMAD.MOV.U32 R24, RZ, RZ, R43 ;  /* 0x000000ffff187224 */ /* 0x000fe200078e002b */
[----:B------:R-:W-:Y:S02]  /*3430*/  MOV R5, R14 ;  /* 0x0000000e00057202 */ /* 0x000fe40000000f00 */
[----:B------:R-:W-:Y:S02]  /*3440*/  MOV R22, 0x3460 ;  /* 0x0000346000167802 */ /* 0x000fe40000000f00 */
[----:B------:R-:W-:Y:S05]  /*3450*/  CALL.REL.NOINC `($__internal_6_$__cuda_sm20_div_s64) ;  /* 0x0000001000407944 */ /* 0x000fea0003c00000 */
        /* <DEDUP_REMOVED lines=12> */
.L_x_330:
        /* <DEDUP_REMOVED lines=23> */
.L_x_331:
[----:B------:R-:W-:Y:S05]  /*3690*/  BSYNC B0 ;  /* 0x0000000000007941 */ /* 0x000fea0003800000 */
.L_x_329:
        /* <DEDUP_REMOVED lines=28> */
.L_x_333:
        /* <DEDUP_REMOVED lines=23> */
.L_x_334:
[----:B------:R-:W-:Y:S05]  /*39d0*/  BSYNC B0 ;  /* 0x0000000000007941 */ /* 0x000fea0003800000 */
.L_x_332:
        /* <DEDUP_REMOVED lines=21> */
.L_x_310:
[----:B------:R-:W-:Y:S02]  /*3b30*/  ULDC.64 UR4, c[0x0][0x2b0] ;  /* 0x0000ac0000047ab9 */ /* 0x000fe40000000a00 */
[----:B------:R-:W-:-:S04]  /*3b40*/  LEA R2, P0, R38, UR4, 0x2 ;  /* 0x0000000426027c11 */ /* 0x000fc8000f8010ff */
[----:B------:R-:W-:-:S05]  /*3b50*/  LEA.HI.X R3, R38, UR5, R39, 0x2, P0 ;  /* 0x0000000526037c11 */ /* 0x000fca00080f1427 */
[----:B------:R0:W-:Y:S04]  /*3b60*/  STG.E desc[UR8][R2.64], R29 ;  /* 0x0000001d02007986 */ /* 0x0001e8000c101908 */
.L_x_309:
[----:B------:R-:W-:Y:S05]  /*3b70*/  BSYNC B1 ;  /* 0x0000000000017941 */ /* 0x000fea0003800000 */
.L_x_308:
[----:B0-----:R-:W0:Y:S01]  /*3b80*/  LDC R2, c[0x0][0x3c4] ;  /* 0x0000f100ff027b82 */ /* 0x001e220000000800 */
[----:B------:R-:W-:Y:S01]  /*3b90*/  LEA.HI R4, R26, R26, RZ, 0x1 ;  /* 0x0000001a1a047211 */ /* 0x000fe200078f08ff */
[----:B------:R-:W-:Y:S03]  /*3ba0*/  BSSY B0, `(.L_x_335) ;  /* 0x0000010000007945 */ /* 0x000fe60003800000 */
[----:B------:R-:W-:-:S05]  /*3bb0*/  LOP3.LUT R3, R4, 0xfffffffe, RZ, 0xc0, !PT ;  /* 0xfffffffe04037812 */ /* 0x000fca00078ec0ff */
[----:B------:R-:W-:-:S05]  /*3bc0*/  IMAD.IADD R3, R26, 0x1, -R3 ;  /* 0x000000011a037824 */ /* 0x000fca00078e0a03 */
[----:B0-----:R-:W-:-:S13]  /*3bd0*/  ISETP.GE.OR P3, PT, R3, R2, P3 ;  /* 0x000000020300720c */ /* 0x001fda0001f66670 */
[----:B------:R-:W-:Y:S05]  /*3be0*/  @P3 BRA `(.L_x_336) ;  /* 0x00000000002c3947 */ /* 0x000fea0003800000 */
[----:B------:R-:W0:Y:S01]  /*3bf0*/  S2R R0, SR_CgaCtaId ;  /* 0x0000000000007919 */ /* 0x000e220000008800 */
[----:B------:R-:W-:Y:S01]  /*3c00*/  FADD.FTZ R6, -R29, R30 ;  /* 0x0000001e1d067221 */ /* 0x000fe20000010100 */
[----:B------:R-:W-:Y:S02]  /*3c10*/  MOV R5, 0x400 ;  /* 0x0000040000057802 */ /* 0x000fe40000000f00 */
[----:B------:R-:W-:Y:S01]  /*3c20*/  SHF.L.U32 R4, R4, 0x1, RZ ;  /* 0x0000000104047819 */ /* 0x000fe200000006ff */
[----:B------:R-:W-:-:S03]  /*3c30*/  FMUL.FTZ R6, R6, 1.4426950216293334961 ;  /* 0x3fb8aa3b06067820 */ /* 0x000fc60000410000 */
[----:B------:R-:W-:-:S03]  /*3c40*/  LOP3.LUT R4, R4, 0xfffffffc, RZ, 0xc0, !PT ;  /* 0xfffffffc04047812 */ /* 0x000fc600078ec0ff */
[----:B------:R-:W2:Y:S01]  /*3c50*/  MUFU.EX2 R6, R6 ;  /* 0x0000000600067308 */ /* 0x000ea20000000800 */
[----:B0-----:R-:W-:-:S05]  /*3c60*/  LEA R0, R0, R5, 0x18 ;  /* 0x0000000500007211 */ /* 0x001fca00078ec0ff */
[----:B------:R-:W-:-:S05]  /*3c70*/  IMAD R0, R3, 0x24, R0 ;  /* 0x0000002403007824 */ /* 0x000fca00078e0200 */
[----:B------:R-:W-:-:S05]  /*3c80*/  IADD3 R0, R0, R4, RZ ;  /* 0x0000000400007210 */ /* 0x000fca0007ffe0ff */
[----:B--2---:R0:W-:Y:S02]  /*3c90*/  STS [R0], R6 ;  /* 0x0000000600007388 */ /* 0x0041e40000000800 */
.L_x_336:
[----:B------:R-:W-:Y:S05]  /*3ca0*/  BSYNC B0 ;  /* 0x0000000000007941 */ /* 0x000fea0003800000 */
.L_x_335:
[----:B------:R-:W-:Y:S01]  /*3cb0*/  BAR.SYNC.DEFER_BLOCKING 0x0 ;  /* 0x0000000000007b1d */ /* 0x000fe20000010000 */
[----:B------:R-:W-:Y:S01]  /*3cc0*/  ISETP.GE.AND P0, PT, R2, 0x1, PT ;  /* 0x000000010200780c */ /* 0x000fe20003f06270 */
[----:B------:R-:W-:Y:S01]  /*3cd0*/  IMAD.MOV.U32 R4, RZ, RZ, RZ ;  /* 0x000000ffff047224 */ /* 0x000fe200078e00ff */
[----:B------:R-:W-:Y:S02]  /*3ce0*/  LEA.HI R16, R31, R26, RZ, 0x4 ;  /* 0x0000001a1f107211 */ /* 0x000fe400078f20ff */
[----:B------:R-:W-:Y:S01]  /*3cf0*/  CS2R R2, SRZ ;  /* 0x0000000000027805 */ /* 0x000fe2000001ff00 */
[----:B0-----:R-:W-:Y:S01]  /*3d00*/  IMAD.MOV.U32 R0, RZ, RZ, RZ ;  /* 0x000000ffff007224 */ /* 0x001fe200078e00ff */
[----:B------:R-:W-:Y:S02]  /*3d10*/  LOP3.LUT R18, R16, 0x3ffffff0, RZ, 0xc0, !PT ;  /* 0x3ffffff010127812 */ /* 0x000fe400078ec0ff */
[----:B------:R-:W-:-:S03]  /*3d20*/  SHF.R.S32.HI R16, RZ, 0x4, R16 ;  /* 0x00000004ff107819 */ /* 0x000fc60000011410 */
[----:B------:R-:W-:-:S04]  /*3d30*/  IMAD.IADD R18, R26, 0x1, -R18 ;  /* 0x000000011a127824 */ /* 0x000fc800078e0a12 */
[----:B------:R-:W-:Y:S01]  /*3d40*/  IMAD.SHL.U32 R18, R18, 0x4, RZ ;  /* 0x0000000412127824 */ /* 0x000fe200078e00ff */
[----:B------:R-:W-:Y:S06]  /*3d50*/  @!P0 BRA `(.L_x_337) ;  /* 0x0000000000b08947 */ /* 0x000fec0003800000 */
[----:B------:R-:W0:Y:S01]  /*3d60*/  S2UR UR6, SR_CgaCtaId ;  /* 0x00000000000679c3 */ /* 0x000e220000008800 */
[----:B------:R-:W-:Y:S01]  /*3d70*/  ULDC UR10, c[0x0][0x2dc] ;  /* 0x0000b700000a7ab9 */ /* 0x000fe20000000800 */
[----:B------:R-:W-:Y:S01]  /*3d80*/  IMAD R14, R16, 0x40, R18 ;  /* 0x00000040100e7824 */ /* 0x000fe200078e0212 */
[----:B------:R-:W-:Y:S01]  /*3d90*/  UIMAD UR4, UR7, UR10, URZ ;  /* 0x0000000a070472a4 */ /* 0x000fe2000f8e023f */
[C---:B------:R-:W-:Y:S01]  /*3da0*/  VIADD R5, R12.reuse, -UR7 ;  /* 0x800000070c057c36 */ /* 0x040fe20008000000 */
[----:B-1----:R-:W-:Y:S01]  /*3db0*/  CS2R R8, SRZ ;  /* 0x0000000000087805 */ /* 0x002fe2000001ff00 */
        /* <DEDUP_REMOVED lines=17> */
.L_x_340:
        /* <DEDUP_REMOVED lines=12> */
.L_x_339:
[----:B------:R-:W-:Y:S05]  /*3f90*/  BSYNC B0 ;  /* 0x0000000000007941 */ /* 0x000fea0003800000 */
.L_x_338:
        /* <DEDUP_REMOVED lines=8> */
.L_x_337:
        /* <DEDUP_REMOVED lines=10> */
[----:B------:R-:W2:Y:S01]  /*40c0*/  I2F.RP R14, R11 ;  /* 0x0000000b000e7306 */ /* 0x000ea20000209400 */
[----:B------:R-:W-:Y:S02]  /*40d0*/  IABS R10, R7 ;  /* 0x00000007000a7213 */ /* 0x000fe40000000000 */
[----:B------:R-:W-:Y:S02]  /*40e0*/  SHF.R.S32.HI R19, RZ, 0x1f, R18 ;  /* 0x0000001fff137819 */ /* 0x000fe40000011412 */
[----:B------:R-:W-:Y:S01]  /*40f0*/  F2FP.F16.F32.PACK_AB R2, R2, R0 ;  /* 0x000000000202723e */ /* 0x000fe200000000ff */
[----:B------:R-:W-:Y:S01]  /*4100*/  IMAD.MOV R10, RZ, RZ, -R10 ;  /* 0x000000ffff0a7224 */ /* 0x000fe200078e0a0a */
[----:B------:R-:W-:Y:S01]  /*4110*/  F2FP.F16.F32.PACK_AB R3, R4, R3 ;  /* 0x000000030403723e */ /* 0x000fe200000000ff */
[----:B--2---:R-:W2:Y:S02]  /*4120*/  MUFU.RCP R14, R14 ;  /* 0x0000000e000e7308 */ /* 0x004ea40000001000 */
[----:B--2---:R-:W-:-:S06]  /*4130*/  VIADD R14, R14, 0xffffffe ;  /* 0x0ffffffe0e0e7836 */ /* 0x004fcc0000000000 */
[----:B------:R2:W3:Y:S02]  /*4140*/  F2I.FTZ.U32.TRUNC.NTZ R15, R14 ;  /* 0x0000000e000f7305 */ /* 0x0004e4000021f000 */
[----:B--2---:R-:W-:Y:S01]  /*4150*/  HFMA2.MMA R14, -RZ, RZ, 0, 0 ;  /* 0x00000000ff0e7435 */ /* 0x004fe200000001ff */
[----:B---3--:R-:W-:-:S04]  /*4160*/  IMAD.MOV R5, RZ, RZ, -R15 ;  /* 0x000000ffff057224 */ /* 0x008fc800078e0a0f */
[----:B-1----:R-:W-:Y:S01]  /*4170*/  IMAD R8, R5, R11, RZ ;  /* 0x0000000b05087224 */ /* 0x002fe200078e02ff */
[----:B0-----:R-:W-:-:S04]  /*4180*/  IABS R5, R6 ;  /* 0x0000000600057213 */ /* 0x001fc80000000000 */
[----:B------:R-:W-:Y:S01]  /*4190*/  IMAD.HI.U32 R8, R15, R8, R14 ;  /* 0x000000080f087227 */ /* 0x000fe200078e000e */
[----:B------:R-:W0:Y:S05]  /*41a0*/  I2F.RP R9, R5 ;  /* 0x0000000500097306 */ /* 0x000e2a0000209400 */
[----:B------:R-:W-:-:S04]  /*41b0*/  IMAD.HI.U32 R8, R8, R12, RZ ;  /* 0x0000000c08087227 */ /* 0x000fc800078e00ff */
[----:B------:R-:W-:Y:S02]  /*41c0*/  IMAD R10, R8, R10, R12 ;  /* 0x0000000a080a7224 */ /* 0x000fe400078e020c */
[----:B------:R-:W-:-:S03]  /*41d0*/  IMAD.MOV.U32 R12, RZ, RZ, RZ ;  /* 0x000000ffff0c7224 */ /* 0x000fc600078e00ff */
[----:B------:R-:W-:Y:S01]  /*41e0*/  ISETP.GT.U32.AND P1, PT, R11, R10, PT ;  /* 0x0000000a0b00720c */ /* 0x000fe20003f24070 */
[----:B0-----:R-:W0:-:S12]  /*41f0*/  MUFU.RCP R9, R9 ;  /* 0x0000000900097308 */ /* 0x001e180000001000 */
[----:B------:R-:W-:Y:S01]  /*4200*/  @!P1 IMAD.IADD R10, R10, 0x1, -R11 ;  /* 0x000000010a0a9824 */ /* 0x000fe200078e0a0b */
[----:B------:R-:W-:Y:S02]  /*4210*/  @!P1 IADD3 R8, R8, 0x1, RZ ;  /* 0x0000000108089810 */ /* 0x000fe40007ffe0ff */
[----:B------:R-:W-:Y:S02]  /*4220*/  ISETP.NE.AND P1, PT, R7, RZ, PT ;  /* 0x000000ff0700720c */ /* 0x000fe40003f25270 */
[----:B------:R-:W-:Y:S01]  /*4230*/  ISETP.GE.U32.AND P2, PT, R10, R11, PT ;  /* 0x0000000b0a00720c */ /* 0x000fe20003f46070 */
[----:B0-----:R-:W-:Y:S01]  /*4240*/  VIADD R9, R9, 0xffffffe ;  /* 0x0ffffffe09097836 */ /* 0x001fe20000000000 */
[----:B------:R-:W-:-:S03]  /*4250*/  LOP3.LUT R10, R16, R7, RZ, 0x3c, !PT ;  /* 0x00000007100a7212 */ /* 0x000fc600078e3cff */
[----:B------:R-:W0:Y:S01]  /*4260*/  F2I.FTZ.U32.TRUNC.NTZ R13, R9 ;  /* 0x00000009000d7305 */ /* 0x000e22000021f000 */
[----:B------:R-:W-:-:S07]  /*4270*/  ISETP.GE.AND P0, PT, R10, RZ, PT ;  /* 0x000000ff0a00720c */ /* 0x000fce0003f06270 */
[----:B------:R-:W-:-:S06]  /*4280*/  @P2 VIADD R8, R8, 0x1 ;  /* 0x0000000108082836 */ /* 0x000fcc0000000000 */
[----:B------:R-:W-:Y:S01]  /*4290*/  @!P0 IADD3 R8, -R8, RZ, RZ ;  /* 0x000000ff08088210 */ /* 0x000fe20007ffe1ff */
[----:B0-----:R-:W-:Y:S01]  /*42a0*/  IMAD.MOV R9, RZ, RZ, -R13 ;  /* 0x000000ffff097224 */ /* 0x001fe200078e0a0d */
[----:B------:R-:W-:-:S03]  /*42b0*/  @!P1 LOP3.LUT R8, RZ, R7, RZ, 0x33, !PT ;  /* 0x00000007ff089212 */ /* 0x000fc600078e33ff */
[----:B------:R-:W-:Y:S02]  /*42c0*/  IMAD R9, R9, R5, RZ ;  /* 0x0000000509097224 */ /* 0x000fe400078e02ff */
[----:B------:R-:W-:Y:S02]  /*42d0*/  IMAD R10, R8, R7, RZ ;  /* 0x00000007080a7224 */ /* 0x000fe400078e02ff */
[----:B------:R-:W-:-:S03]  /*42e0*/  IMAD.HI.U32 R9, R13, R9, R12 ;  /* 0x000000090d097227 */ /* 0x000fc600078e000c */
[----:B------:R-:W-:Y:S01]  /*42f0*/  IADD3 R11, R16, -R10, RZ ;  /* 0x8000000a100b7210 */ /* 0x000fe20007ffe0ff */
[----:B------:R-:W-:-:S03]  /*4300*/  IMAD.WIDE.U32 R18, R8, UR4, R18 ;  /* 0x0000000408127c25 */ /* 0x000fc6000f8e0012 */
        /* <DEDUP_REMOVED lines=37> */
        .weak           $__internal_6_$__cuda_sm20_div_s64
        .type           $__internal_6_$__cuda_sm20_div_s64,@function
        .size           $__internal_6_$__cuda_sm20_div_s64,(.L_x_7838 - $__internal_6_$__cuda_sm20_div_s64)
$__internal_6_$__cuda_sm20_div_s64:
        /* <DEDUP_REMOVED lines=78> */
[----:B------:R-:W-:Y:S01]  /*4a40*/  IMAD.MOV.U32 R21, RZ, RZ, 0x0 ;  /* 0x00000000ff157424 */ /* 0x000fe200078e00ff */
[----:B------:R-:W-:Y:S01]  /*4a50*/  SEL R23, R23, R20, !P4 ;  /* 0x0000001417177207 */ /* 0x000fe20006000000 */
[----:B------:R-:W-:Y:S01]  /*4a60*/  IMAD.MOV.U32 R20, RZ, RZ, R22 ;  /* 0x000000ffff147224 */ /* 0x000fe200078e0016 */
[----:B------:R-:W-:-:S02]  /*4a70*/  SEL R0, R0, 0xffffffff, P0 ;  /* 0xffffffff00007807 */ /* 0x000fc40000000000 */
[----:B------:R-:W-:Y:S01]  /*4a80*/  SEL R23, R23, 0xffffffff, P0 ;  /* 0xffffffff17177807 */ /* 0x000fe20000000000 */
[----:B------:R-:W-:Y:S06]  /*4a90*/  RET.REL.NODEC R20 `(_ZN5flash32flash_fwd_splitkv_combine_kernelI23Flash_fwd_kernel_traitsILi64ELi64ELi256ELi4ELb0ELb0EN7cutlass6half_tE19Flash_kernel_traitsILi64ELi64ELi256ELi4ES3_EELi8ELi1ELb0EEEvNS_16Flash_fwd_paramsE) ;  /* 0xffffffb414587950 */ /* 0x000fec0003c3ffff */
.L_x_341:
        /* <DEDUP_REMOVED lines=14> */
.L_x_7838:


//--------------------- .text._ZN5flash32flash_fwd_splitkv_combine_kernelI23Flash_fwd_kernel_traitsILi64ELi64ELi256ELi4ELb0ELb0EN7cutlass6half_tE19Flash_kernel_traitsILi64ELi64ELi256ELi4ES3_EELi8ELi7ELb1EEEvNS_16Flash_fwd_paramsE --------------------------
	.section	.text._ZN5flash32flash_fwd_splitkv_combine_kernelI23Flash_fwd_kernel_traitsILi64ELi64ELi256ELi4ELb0ELb0EN7cutlass6half_tE19Flash_kernel_traitsILi64ELi64ELi256ELi4ES3_EELi8ELi7ELb1EEEvNS_16Flash_fwd_paramsE,"ax",@progbits
	.align	128
        .global         _ZN5flash32flash_fwd_splitkv_combine_kernelI23Flash_fwd_kernel_traitsILi64ELi64ELi256ELi4ELb0ELb0EN7cutlass6half_tE19Flash_kernel_traitsILi64ELi64ELi256ELi4ES3_EELi8ELi7ELb1EEEvNS_16Flash_fwd_paramsE
        .type           _ZN5flash32flash_fwd_splitkv_combine_kernelI23Flash_fwd_kernel_traitsILi64ELi64ELi256ELi4ELb0ELb0EN7cutlass6half_tE19Flash_kernel_traitsILi64ELi64ELi256ELi4ES3_EELi8ELi7ELb1EEEvNS_16Flash_fwd_paramsE,@function
        .size           _ZN5flash32flash_fwd_splitkv_combine_kernelI23Flash_fwd_kernel_traitsILi64ELi64ELi256ELi4ELb0ELb0EN7cutlass6half_tE19Flash_kernel_traitsILi64ELi64ELi256ELi4ES3_EELi8ELi7ELb1EEEvNS_16Flash_fwd_paramsE,(.L_x_7839 - _ZN5flash32flash_fwd_splitkv_combine_kernelI23Flash_fwd_kernel_traitsILi64ELi64ELi256ELi4ELb0ELb0EN7cutlass6half_tE19Flash_kernel_traitsILi64ELi64ELi256ELi4ES3_EELi8ELi7ELb1EEEvNS_16Flash_fwd_paramsE)
        .other          _ZN5flash32flash_fwd_splitkv_combine_kernelI23Flash_fwd_kernel_traitsILi64ELi64ELi256ELi4ELb0ELb0EN7cutlass6half_tE19Flash_kernel_traitsILi64ELi64ELi256ELi4ES3_EELi8ELi7ELb1EEEvNS_16Flash_fwd_paramsE,@"STO_CUDA_ENTRY STV_DEFAULT"
_ZN5flash32flash_fwd_splitkv_combine_kernelI23Flash_fwd_kernel_traitsILi64ELi64ELi256ELi4ELb0ELb0EN7cutlass6half_tE19Flash_kernel_traitsILi64ELi64ELi256ELi4ES3_EELi8ELi7ELb1EEEvNS_16Flash_fwd_paramsE:
.text._ZN5flash32flash_fwd_splitkv_combine_kernelI23Flash_fwd_kernel_traitsILi64ELi64ELi256ELi4ELb0ELb0EN7cutlass6half_tE19Flash_kernel_traitsILi64ELi64ELi256ELi4ES3_EELi8ELi7ELb1EEEvNS_16Flash_fwd_paramsE:
        /* <DEDUP_REMOVED lines=23> */
[----:B------:R-:W-:Y:S05]  /*0170*/  CALL.REL.NOINC `($__internal_7_$__cuda_sm20_div_s64) ;  /* 0x0000005000d07944 */ /* 0x000fea0003c00000 */
[----:B------:R-:W-:Y:S02]  /*0180*/  MOV R8, R0 ;  /* 0x0000000000087202 */ /* 0x000fe40000000f00 */
[----:B------:R-:W-:Y:S01]  /*0190*/  MOV R9, R25 ;  /* 0x0000001900097202 */ /* 0x000fe20000000f00 */
[----:B------:R-:W-:Y:S06]  /*01a0*/  BRA `(.L_x_343) ;  /* 0x00000000004c7947 */ /* 0x000fec0003800000 */
.L_x_342:
        /* <DEDUP_REMOVED lines=19> */
.L_x_343:
        /* <DEDUP_REMOVED lines=17> */
[----:B------:R-:W-:Y:S05]  /*03f0*/  BRA `(.L_x_346) ;  /* 0x0000000000507947 */ /* 0x000fea0003800000 */
.L_x_345:
        /* <DEDUP_REMOVED lines=20> */
.L_x_346:
[----:B------:R-:W-:Y:S05]  /*0540*/  BSYNC B0 ;  /* 0x0000000000007941 */ /* 0x000fea0003800000 */
.L_x_344:
        /* <DEDUP_REMOVED lines=57> */
.L_x_348:
        /* <DEDUP_REMOVED lines=19> */
.L_x_349:
[----:B------:R-:W-:Y:S05]  /*0a10*/  BSYNC B0 ;  /* 0x0000000000007941 */ /* 0x000fea0003800000 */
.L_x_347:
        /* <DEDUP_REMOVED lines=105> */
.L_x_351:
        /* <DEDUP_REMOVED lines=20> */
.L_x_352:
[----:B------:R-:W-:Y:S05]  /*11f0*/  BSYNC B0 ;  /* 0x0000000000007941 */ /* 0x000fea0003800000 */
.L_x_350:
        /* <DEDUP_REMOVED lines=181> */
.L_x_354:
        /* <DEDUP_REMOVED lines=19> */
.L_x_355:
[----:B------:R-:W-:Y:S05]  /*1e80*/  BSYNC B0 ;  /* 0x0000000000007941 */ /* 0x000fea0003800000 */
.L_x_353:
        /* <DEDUP_REMOVED lines=206> */
.L_x_360:
        /* <DEDUP_REMOVED lines=22> */
.L_x_361:
[----:B------:R-:W-:Y:S05]  /*2cd0*/  BSYNC B0 ;  /* 0x0000000000007941 */ /* 0x000fea0003800000 */
.L_x_359:
        /* <DEDUP_REMOVED lines=8> */
[----:B------:R-:W-:Y:S05]  /*2d60*/  CALL.REL.NOINC `($__internal_7_$__cuda_sm20_div_s64) ;  /* 0x0000002400d47944 */ /* 0x000fea0003c00000 */
        /* <DEDUP_REMOVED lines=11> */
.L_x_363:
        /* <DEDUP_REMOVED lines=22> */
.L_x_364:
[----:B------:R-:W-:Y:S05]  /*2f80*/  BSYNC B0 ;  /* 0x0000000000007941 */ /* 0x000fea0003800000 */
.L_x_362:
        /* <DEDUP_REMOVED lines=11> */
[----:B------:R-:W-:Y:S05]  /*3040*/  CALL.REL.NOINC `($__internal_7_$__cuda_sm20_div_s64) ;  /* 0x00000024001c7944 */ /* 0x000fea0003c00000 */
        /* <DEDUP_REMOVED lines=12> */
.L_x_366:
        /* <DEDUP_REMOVED lines=22> */
.L_x_367:
[----:B------:R-:W-:Y:S05]  /*3270*/  BSYNC B0 ;  /* 0x0000000000007941 */ /* 0x000fea0003800000 */
.L_x_365:
        /* <DEDUP_REMOVED lines=52> */
.L_x_369:
        /* <DEDUP_REMOVED lines=23> */
.L_x_370:
[----:B------:R-:W-:Y:S05]  /*3730*/  BSYNC B0 ;  /* 0x0000000000007941 */ /* 0x000fea0003800000 */
.L_x_368:
        /* <DEDUP_REMOVED lines=20> */
.L_x_372:
        /* <DEDUP_REMOVED lines=22> */
.L_x_373:
[----:B------:R-:W-:Y:S05]  /*39e0*/  BSYNC B0 ;  /* 0x0000000000007941 */ /* 0x000fea0003800000 */
.L_x_371:
        /* <DEDUP_REMOVED lines=22> */
.L_x_375:
        /* <DEDUP_REMOVED lines=23> */
.L_x_376:
[----:B------:R-:W-:Y:S05]  /*3cc0*/  BSYNC B0 ;  /* 0x0000000000007941 */ /* 0x000fea0003800000 */
.L_x_374:
        /* <DEDUP_REMOVED lines=39> */
.L_x_378:
        /* <DEDUP_REMOVED lines=23> */
.L_x_379:
[----:B------:R-:W-:Y:S05]  /*40b0*/  BSYNC B0 ;  /* 0x0000000000007941 */ /* 0x000fea0003800000 */
.L_x_377:
        /* <DEDUP_REMOVED lines=31> */
.L_x_381:
        /* <DEDUP_REMOVED lines=23> */
.L_x_382:
[----:B------:R-:W-:Y:S05]  /*4420*/  BSYNC B0 ;  /* 0x0000000000007941 */ /* 0x000fea0003800000 */
.L_x_380:
        /* <DEDUP_REMOVED lines=21> */
.L_x_358:
[----:B------:R-:W-:Y:S02]  /*4580*/  ULDC.64 UR4, c[0x0][0x2b0] ;  /* 0x0000ac0000047ab9 */ /* 0x000fe40000000a00 */
[----:B------:R-:W-:-:S04]  /*4590*/  LEA R2, P0, R44, UR4, 0x2 ;  /* 0x000000042c027c11 */ /* 0x000fc8000f8010ff */
[----:B------:R-:W-:-:S05]  /*45a0*/  LEA.HI.X R3, R44, UR5, R45, 0x2, P0 ;  /* 0x000000052c037c11 */ /* 0x000fca00080f142d */
[----:B------:R0:W-:Y:S04]  /*45b0*/  STG.E desc[UR8][R2.64], R29 ;  /* 0x0000001d02007986 */ /* 0x0001e8000c101908 */
.L_x_357:
[----:B------:R-:W-:Y:S05]  /*45c0*/  BSYNC B1 ;  /* 0x0000000000017941 */ /* 0x000fea0003800000 */
.L_x_356:
[----:B------:R-:W2:Y:S01]  /*45d0*/  LDC R14, c[0x0][0x3c4] ;  /* 0x0000f100ff0e7b82 */ /* 0x000ea20000000800 */
[C---:B------:R-:W-:Y:S01]  /*45e0*/  IADD3 R0, R39.reuse, 0x10, RZ ;  /* 0x0000001027007810 */ /* 0x040fe20007ffe0ff */
[C---:B------:R-:W-:Y:S01]  /*45f0*/  IMAD.SHL.U32 R16, R39.reuse, 0x4, RZ ;  /* 0x0000000427107824 */ /* 0x040fe200078e00ff */
[----:B-1----:R-:W-:Y:S02]  /*4600*/  MOV R4, RZ ;  /* 0x000000ff00047202 */ /* 0x002fe40000000f00 */
[CC--:B--2---:R-:W-:Y:S02]  /*4610*/  ISETP.GE.OR P0, PT, R39.reuse, R14.reuse, P6 ;  /* 0x0000000e2700720c */ /* 0x0c4fe40003706670 */
[----:B------:R-:W-:Y:S02]  /*4620*/  ISETP.GE.OR P5, PT, R0, R14, P6 ;  /* 0x0000000e0000720c */ /* 0x000fe400037a6670 */
[----:B------:R-:W-:-:S04]  /*4630*/  IADD3 R0, R39, 0x20, RZ ;  /* 0x0000002027007810 */ /* 0x000fc80007ffe0ff */
[----:B------:R-:W-:Y:S02]  /*4640*/  ISETP.GE.OR P4, PT, R0, R14, P6 ;  /* 0x0000000e0000720c */ /* 0x000fe40003786670 */
[----:B------:R-:W-:-:S03]  /*4650*/  IADD3 R0, R39, 0x30, RZ ;  /* 0x0000003027007810 */ /* 0x000fc60007ffe0ff */
[C---:B0-----:R-:W-:Y:S01]  /*4660*/  @!P0 FADD.FTZ R2, -R29.reuse, R36 ;  /* 0x000000241d028221 */ /* 0x041fe20000010100 */
        /* <DEDUP_REMOVED lines=18> */
[----:B0-----:R0:W-:Y:S01]  /*4790*/  @!P0 STS [R38], R2 ;  /* 0x0000000226008388 */ /* 0x0011e20000000800 */
[----:B------:R-:W-:Y:S01]  /*47a0*/  ISETP.GE.OR P0, PT, R0, R14, P6 ;  /* 0x0000000e0000720c */ /* 0x000fe20003706670 */
[----:B------:R-:W2:Y:S01]  /*47b0*/  @!P4 MUFU.EX2 R34, R34 ;  /* 0x000000220022c308 */ /* 0x000ea20000000800 */
[----:B------:R-:W-:Y:S01]  /*47c0*/  IADD3 R0, R39, 0x70, RZ ;  /* 0x0000007027007810 */ /* 0x000fe20007ffe0ff */
[----:B------:R-:W-:-:S03]  /*47d0*/  @!P1 FMUL.FTZ R33, R33, 1.4426950216293334961 ;  /* 0x3fb8aa3b21219820 */ /* 0x000fc60000410000 */
[----:B------:R-:W-:Y:S01]  /*47e0*/  ISETP.GE.OR P6, PT, R0, R14, P6 ;  /* 0x0000000e0000720c */ /* 0x000fe200037c6670 */
[----:B-1----:R-:W-:Y:S02]  /*47f0*/  @!P5 STS [R38+0x240], R37 ;  /* 0x000240252600d388 */ /* 0x002fe40000000800 */
[----:B------:R-:W1:Y:S04]  /*4800*/  @!P3 MUFU.EX2 R35, R35 ;  /* 0x000000230023b308 */ /* 0x000e680000000800 */
[----:B------:R-:W-:-:S04]  /*4810*/  @!P0 FADD.FTZ R30, -R29, R30 ;  /* 0x0000001e1d1e8221 */ /* 0x000fc80000010100 */
[----:B------:R-:W-:Y:S01]  /*4820*/  @!P0 FMUL.FTZ R30, R30, 1.4426950216293334961 ;  /* 0x3fb8aa3b1e1e8820 */ /* 0x000fe20000410000 */
[----:B------:R-:W3:Y:S01]  /*4830*/  @!P2 MUFU.EX2 R32, R32 ;  /* 0x000000200020a308 */ /* 0x000ee20000000800 */
[----:B------:R-:W-:Y:S01]  /*4840*/  @!P6 FADD.FTZ R29, -R29, R31 ;  /* 0x0000001f1d1de221 */ /* 0x000fe20000010100 */
[----:B--2---:R-:W-:Y:S03]  /*4850*/  @!P4 STS [R38+0x480], R34 ;  /* 0x000480222600c388 */ /* 0x004fe60000000800 */
[----:B------:R-:W-:Y:S01]  /*4860*/  @!P6 FMUL.FTZ R0, R29, 1.4426950216293334961 ;  /* 0x3fb8aa3b1d00e820 */ /* 0x000fe20000410000 */
[----:B0-----:R-:W-:Y:S02]  /*4870*/  CS2R R2, SRZ ;  /* 0x0000000000027805 */ /* 0x001fe4000001ff00 */
[----:B------:R-:W0:Y:S01]  /*4880*/  @!P0 MUFU.EX2 R30, R30 ;  /* 0x0000001e001e8308 */ /* 0x000e220000000800 */
[----:B-1----:R-:W-:Y:S07]  /*4890*/  @!P3 STS [R38+0x6c0], R35 ;  /* 0x0006c0232600b388 */ /* 0x002fee0000000800 */
[----:B------:R-:W1:Y:S01]  /*48a0*/  @!P1 MUFU.EX2 R33, R33 ;  /* 0x0000002100219308 */ /* 0x000e620000000800 */
[----:B---3--:R-:W-:Y:S07]  /*48b0*/  @!P2 STS [R38+0x900], R32 ;  /* 0x000900202600a388 */ /* 0x008fee0000000800 */
[----:B------:R-:W2:Y:S01]  /*48c0*/  @!P6 MUFU.EX2 R0, R0 ;  /* 0x000000000000e308 */ /* 0x000ea20000000800 */
[----:B0-----:R-:W-:Y:S01]  /*48d0*/  @!P0 STS [R38+0xd80], R30 ;  /* 0x000d801e26008388 */ /* 0x001fe20000000800 */
[----:B------:R-:W-:-:S03]  /*48e0*/  ISETP.GE.AND P0, PT, R14, 0x1, PT ;  /* 0x000000010e00780c */ /* 0x000fc60003f06270 */
[----:B-1----:R-:W-:Y:S04]  /*48f0*/  @!P1 STS [R38+0xb40], R33 ;  /* 0x000b402126009388 */ /* 0x002fe80000000800 */
[----:B--2---:R0:W-:Y:S02]  /*4900*/  @!P6 STS [R38+0xfc0], R0 ;  /* 0x000fc0002600e388 */ /* 0x0041e40000000800 */
[----:B0-----:R-:W-:Y:S01]  /*4910*/  HFMA2.MMA R0, -RZ, RZ, 0, 0 ;  /* 0x00000000ff007435 */ /* 0x001fe200000001ff */
[----:B------:R-:W-:Y:S06]  /*4920*/  BAR.SYNC.DEFER_BLOCKING 0x0 ;  /* 0x0000000000007b1d */ /* 0x000fec0000010000 */
[----:B------:R-:W-:Y:S05]  /*4930*/  @!P0 BRA `(.L_x_383) ;  /* 0x0000000400988947 */ /* 0x000fea0003800000 */
[----:B------:R-:W-:Y:S01]  /*4940*/  ULDC UR10, c[0x0][0x2dc] ;  /* 0x0000b700000a7ab9 */ /* 0x000fe20000000800 */
[----:B------:R-:W0:Y:S01]  /*4950*/  S2UR UR6, SR_CgaCtaId ;  /* 0x00000000000679c3 */ /* 0x000e220000008800 */
[----:B------:R-:W-:Y:S01]  /*4960*/  UIMAD UR4, UR7, UR10, URZ ;  /* 0x0000000a070472a4 */ /* 0x000fe2000f8e023f */
[----:B------:R-:W-:Y:S01]  /*4970*/  IMAD R21, R7, 0x40, R16 ;  /* 0x0000004007157824 */ /* 0x000fe200078e0210 */
[----:B------:R-:W-:Y:S01]  /*4980*/  PLOP3.LUT P4, PT, PT, PT, PT, 0x80, 0x0 ;  /* 0x000000000000781c */ /* 0x000fe20003f8f070 */
[C---:B------:R-:W-:Y:S01]  /*4990*/  IMAD R18, R12.reuse, UR10, RZ ;  /* 0x0000000a0c127c24 */ /* 0x040fe2000f8e02ff */
[----:B------:R-:W-:Y:S01]  /*49a0*/  USHF.R.S32.HI UR11, URZ, 0x1f, UR4 ;  /* 0x0000001f3f0b7899 */ /* 0x000fe20008011404 */
[----:B------:R-:W-:Y:S01]  /*49b0*/  VIADD R15, R12, -UR7 ;  /* 0x800000070c0f7c36 */ /* 0x000fe20008000000 */
[----:B------:R-:W-:Y:S01]  /*49c0*/  IADD3 R0, P0, R21, UR4, RZ ;  /* 0x0000000415007c10 */ /* 0x000fe2000ff1e0ff */
[----:B------:R-:W-:Y:S01]  /*49d0*/  ULDC.64 UR4, c[0x0][0x288] ;  /* 0x0000a20000047ab9 */ /* 0x000fe20000000a00 */
[----:B------:R-:W1:Y:S01]  /*49e0*/  LDC R13, c[0x0][0x3c4] ;  /* 0x0000f100ff0d7b82 */ /* 0x000e620000000800 */
[----:B------:R-:W-:-:S02]  /*49f0*/  CS2R R8, SRZ ;  /* 0x0000000000087805 */ /* 0x000fc4000001ff00 */
[----:B------:R-:W-:Y:S02]  /*4a00*/  LEA.HI.X.SX32 R21, R21, UR11, 0x1, P0 ;  /* 0x0000000b15157c11 */ /* 0x000fe400080f0eff */
[----:B------:R-:W-:Y:S02]  /*4a10*/  CS2R R10, SRZ ;  /* 0x00000000000a7805 */ /* 0x000fe4000001ff00 */
[----:B------:R-:W-:Y:S01]  /*4a20*/  LEA R20, P0, R0, UR4, 0x2 ;  /* 0x0000000400147c11 */ /* 0x000fe2000f8010ff */
[----:B------:R-:W-:Y:S01]  /*4a30*/  UMOV UR4, 0x400 ;  /* 0x0000040000047882 */ /* 0x000fe20000000000 */
[----:B------:R-:W-:Y:S02]  /*4a40*/  IMAD.WIDE R18, R18, 0x4, RZ ;  /* 0x0000000412127825 */ /* 0x000fe400078e02ff */
[----:B------:R-:W-:Y:S01]  /*4a50*/  LEA.HI.X R21, R0, UR5, R21, 0x2, P0 ;  /* 0x0000000500157c11 */ /* 0x000fe200080f1415 */
[----:B------:R-:W-:Y:S01]  /*4a60*/  UMOV UR5, URZ ;  /* 0x0000003f00057c82 */ /* 0x000fe20008000000 */
[----:B------:R-:W-:Y:S01]  /*4a70*/  ISETP.GT.AND P0, PT, R14, 0x3, PT ;  /* 0x000000030e00780c */ /* 0x000fe20003f04270 */
[----:B------:R-:W-:Y:S01]  /*4a80*/  IMAD.MOV.U32 R0, RZ, RZ, RZ ;  /* 0x000000ffff007224 */ /* 0x000fe200078e00ff */
[----:B0-----:R-:W-:-:S06]  /*4a90*/  ULEA UR4, UR6, UR4, 0x18 ;  /* 0x0000000406047291 */ /* 0x001fcc000f8ec03f */
[----:B------:R-:W-:-:S05]  /*4aa0*/  LEA R6, R7, UR4, 0x2 ;  /* 0x0000000407067c11 */ /* 0x000fca000f8e10ff */
[----:B------:R-:W-:Y:S05]  /*4ab0*/  @!P0 BRA `(.L_x_384) ;  /* 0x0000000000a48947 */ /* 0x000fea0003800000 */
[----:B------:R-:W-:Y:S01]  /*4ac0*/  PLOP3.LUT P4, PT, PT, PT, PT, 0x8, 0x0 ;  /* 0x000000000000781c */ /* 0x000fe20003f8e170 */
[----:B------:R-:W-:Y:S01]  /*4ad0*/  VIADD R14, R14, 0xfffffffd ;  /* 0xfffffffd0e0e7836 */ /* 0x000fe20000000000 */
[CC--:B------:R-:W-:Y:S02]  /*4ae0*/  ISETP.GE.AND P3, PT, R7.reuse, R15.reuse, PT ;  /* 0x0000000f0700720c */ /* 0x0c0fe40003f66270 */
[----:B------:R-:W-:-:S13]  /*4af0*/  ISETP.GE.AND P0, PT, R7, R15, PT ;  /* 0x0000000f0700720c */ /* 0x000fda0003f06270 */
.L_x_385:
[----:B------:R0:W2:Y:S01]  /*4b00*/  @!P3 LDG.E.128 R8, desc[UR8][R20.64] ;  /* 0x000000081408b981 */ /* 0x0000a2000c1e1d00 */
[----:B------:R-:W-:Y:S01]  /*4b10*/  PLOP3.LUT P3, PT, P0, PT, PT, 0x80, 0x0 ;  /* 0x000000000000781c */ /* 0x000fe2000076f070 */
[----:B------:R-:W-:Y:S02]  /*4b20*/  UIADD3 UR5, UR5, 0x4, URZ ;  /* 0x0000000405057890 */ /* 0x000fe4000fffe03f */
[----:B------:R-:W2:Y:S04]  /*4b30*/  LDS R5, [R6] ;  /* 0x0000000006057984 */ /* 0x000ea80000000800 */
[----:B------:R-:W-:Y:S02]  /*4b40*/  ISETP.LE.AND P2, PT, R14, UR5, PT ;  /* 0x000000050e007c0c */ /* 0x000fe4000bf43270 */
[C---:B0-----:R-:W-:Y:S04]  /*4b50*/  IADD3 R20, P1, R18.reuse, R20, RZ ;  /* 0x0000001412147210 */ /* 0x041fe80007f3e0ff */
[----:B------:R-:W-:Y:S01]  /*4b60*/  IADD3.X R21, R19, R21, RZ, P1, !PT ;  /* 0x0000001513157210 */ /* 0x000fe20000ffe4ff */
[C---:B--2---:R-:W-:Y:S01]  /*4b70*/  FFMA.FTZ R4, R5.reuse, R8, R4 ;  /* 0x0000000805047223 */ /* 0x044fe20000010004 */
[C---:B------:R-:W-:Y:S01]  /*4b80*/  FFMA.FTZ R3, R5.reuse, R9, R3 ;  /* 0x0000000905037223 */ /* 0x040fe20000010003 */
[C---:B------:R-:W-:Y:S01]  /*4b90*/  FFMA.FTZ R2, R5.reuse, R10, R2 ;  /* 0x0000000a05027223 */ /* 0x040fe20000010002 */
[----:B------:R-:W-:Y:S02]  /*4ba0*/  FFMA.FTZ R0, R5, R11, R0 ;  /* 0x0000000b05007223 */ /* 0x000fe40000010000 */
[----:B------:R0:W2:Y:S04]  /*4bb0*/  @!P3 LDG.E.128 R8, desc[UR8][R20.64] ;  /* 0x000000081408b981 */ /* 0x0000a8000c1e1d00 */
[----:B------:R-:W2:Y:S01]  /*4bc0*/  LDS R5, [R6+0x24] ;  /* 0x0000240006057984 */ /* 0x000ea20000000800 */
        /* <DEDUP_REMOVED lines=15> */
[----:B------:R3:W2:Y:S01]  /*4cc0*/  LDS R5, [R6+0x6c] ;  /* 0x00006c0006057984 */ /* 0x0006a20000000800 */
[----:B0-----:R-:W-:Y:S02]  /*4cd0*/  IADD3 R20, P1, R18, R20, RZ ;  /* 0x0000001412147210 */ /* 0x001fe40007f3e0ff */
[----:B---3--:R-:W-:Y:S02]  /*4ce0*/  IADD3 R6, R6, 0x90, RZ ;  /* 0x0000009006067810 */ /* 0x008fe40007ffe0ff */
[----:B------:R-:W-:Y:S01]  /*4cf0*/  IADD3.X R21, R19, R21, RZ, P1, !PT ;  /* 0x0000001513157210 */ /* 0x000fe20000ffe4ff */
[C---:B--2---:R-:W-:Y:S01]  /*4d00*/  FFMA.FTZ R4, R5.reuse, R8, R4 ;  /* 0x0000000805047223 */ /* 0x044fe20000010004 */
[C---:B------:R-:W-:Y:S01]  /*4d10*/  FFMA.FTZ R3, R5.reuse, R9, R3 ;  /* 0x0000000905037223 */ /* 0x040fe20000010003 */
[C---:B------:R-:W-:Y:S01]  /*4d20*/  FFMA.FTZ R2, R5.reuse, R10, R2 ;  /* 0x0000000a05027223 */ /* 0x040fe20000010002 */
[----:B------:R-:W-:Y:S01]  /*4d30*/  FFMA.FTZ R0, R5, R11, R0 ;  /* 0x0000000b05007223 */ /* 0x000fe20000010000 */
[----:B------:R-:W-:Y:S09]  /*4d40*/  @!P2 BRA `(.L_x_385) ;  /* 0xfffffffc006ca947 */ /* 0x000ff2000383ffff */
.L_x_384:
[----:B-1----:R-:W-:-:S04]  /*4d50*/  IADD3 R5, R13, -UR5, RZ ;  /* 0x800000050d057c10 */ /* 0x002fc8000fffe0ff */
[----:B------:R-:W-:-:S13]  /*4d60*/  ISETP.GT.AND P0, PT, R5, 0x1, PT ;  /* 0x000000010500780c */ /* 0x000fda0003f04270 */
[----:B------:R-:W-:Y:S05]  /*4d70*/  @!P0 BRA `(.L_x_386) ;  /* 0x0000000000588947 */ /* 0x000fea0003800000 */
[----:B------:R-:W-:Y:S01]  /*4d80*/  ISETP.GE.AND P0, PT, R7, R15, PT ;  /* 0x0000000f0700720c */ /* 0x000fe20003f06270 */
[----:B------:R-:W0:-:S12]  /*4d90*/  LDS R5, [R6] ;  /* 0x0000000006057984 */ /* 0x000e180000000800 */
[----:B------:R1:W0:Y:S02]  /*4da0*/  @!P0 LDG.E.128 R8, desc[UR8][R20.64] ;  /* 0x0000000814088981 */ /* 0x000224000c1e1d00 */
[----:B-1----:R-:W-:-:S04]  /*4db0*/  IADD3 R20, P1, R18, R20, RZ ;  /* 0x0000001412147210 */ /* 0x002fc80007f3e0ff */
[----:B------:R-:W-:Y:S01]  /*4dc0*/  IADD3.X R21, R19, R21, RZ, P1, !PT ;  /* 0x0000001513157210 */ /* 0x000fe20000ffe4ff */
[-C--:B0-----:R-:W-:Y:S01]  /*4dd0*/  FFMA.FTZ R4, R8, R5.reuse, R4 ;  /* 0x0000000508047223 */ /* 0x081fe20000010004 */
[-C--:B------:R-:W-:Y:S01]  /*4de0*/  FFMA.FTZ R3, R9, R5.reuse, R3 ;  /* 0x0000000509037223 */ /* 0x080fe20000010003 */
[-C--:B------:R-:W-:Y:S01]  /*4df0*/  FFMA.FTZ R2, R10, R5.reuse, R2 ;  /* 0x000000050a027223 */ /* 0x080fe20000010002 */
[----:B------:R-:W-:Y:S02]  /*4e00*/  FFMA.FTZ R0, R11, R5, R0 ;  /* 0x000000050b007223 */ /* 0x000fe40000010000 */
[----:B------:R0:W2:Y:S01]  /*4e10*/  @!P0 LDG.E.128 R8, desc[UR8][R20.64] ;  /* 0x0000000814088981 */ /* 0x0000a2000c1e1d00 */
[----:B------:R-:W-:Y:S01]  /*4e20*/  UIADD3 UR5, UR5, 0x1, URZ ;  /* 0x0000000105057890 */ /* 0x000fe2000fffe03f */
[----:B------:R-:W-:Y:S02]  /*4e30*/  PLOP3.LUT P4, PT, PT, PT, PT, 0x8, 0x0 ;  /* 0x000000000000781c */ /* 0x000fe40003f8e170 */
[----:B------:R1:W2:Y:S01]  /*4e40*/  LDS R5, [R6+0x24] ;  /* 0x0000240006057984 */ /* 0x0002a20000000800 */
[----:B------:R-:W-:Y:S01]  /*4e50*/  UIADD3 UR5, UR5, 0x1, URZ ;  /* 0x0000000105057890 */ /* 0x000fe2000fffe03f */
[----:B0-----:R-:W-:-:S02]  /*4e60*/  IADD3 R20, P0, R18, R20, RZ ;  /* 0x0000001412147210 */ /* 0x001fc40007f1e0ff */
[----:B-1----:R-:W-:Y:S02]  /*4e70*/  IADD3 R6, R6, 0x24, RZ ;  /* 0x0000002406067810 */ /* 0x002fe40007ffe0ff */
[----:B------:R-:W-:Y:S02]  /*4e80*/  IADD3.X R21, R19, R21, RZ, P0, !PT ;  /* 0x0000001513157210 */ /* 0x000fe400007fe4ff */
[----:B------:R-:W-:Y:S01]  /*4e90*/  IADD3 R6, R6, 0x24, RZ ;  /* 0x0000002406067810 */ /* 0x000fe20007ffe0ff */
[-C--:B--2---:R-:W-:Y:S01]  /*4ea0*/  FFMA.FTZ R4, R8, R5.reuse, R4 ;  /* 0x0000000508047223 */ /* 0x084fe20000010004 */
[-C--:B------:R-:W-:Y:S01]  /*4eb0*/  FFMA.FTZ R3, R9, R5.reuse, R3 ;  /* 0x0000000509037223 */ /* 0x080fe20000010003 */
[-C--:B------:R-:W-:Y:S01]  /*4ec0*/  FFMA.FTZ R2, R10, R5.reuse, R2 ;  /* 0x000000050a027223 */ /* 0x080fe20000010002 */
[----:B------:R-:W-:-:S07]  /*4ed0*/  FFMA.FTZ R0, R11, R5, R0 ;  /* 0x000000050b007223 */ /* 0x000fce0000010000 */
.L_x_386:
[----:B------:R-:W-:-:S13]  /*4ee0*/  ISETP.GT.OR P4, PT, R13, UR5, P4 ;  /* 0x000000050d007c0c */ /* 0x000fda000a784670 */
[----:B------:R-:W-:Y:S05]  /*4ef0*/  @!P4 BRA `(.L_x_383) ;  /* 0x000000000028c947 */ /* 0x000fea0003800000 */
[----:B------:R-:W0:Y:S01]  /*4f00*/  LDS R6, [R6] ;  /* 0x0000000006067984 */ /* 0x000e220000000800 */
[----:B------:R-:W-:Y:S01]  /*4f10*/  ISETP.GE.AND P0, PT, R7, R15, PT ;  /* 0x0000000f0700720c */ /* 0x000fe20003f06270 */
[----:B------:R-:W-:-:S12]  /*4f20*/  BSSY B0, `(.L_x_387) ;  /* 0x0000003000007945 */ /* 0x000fd80003800000 */
[----:B------:R-:W-:Y:S05]  /*4f30*/  @P0 BRA `(.L_x_388) ;  /* 0x0000000000040947 */ /* 0x000fea0003800000 */
[----:B------:R1:W5:Y:S02]  /*4f40*/  LDG.E.128 R8, desc[UR8][R20.64] ;  /* 0x0000000814087981 */ /* 0x000364000c1e1d00 */
.L_x_388:
[----:B------:R-:W-:Y:S05]  /*4f50*/  BSYNC B0 ;  /* 0x0000000000007941 */ /* 0x000fea0003800000 */
.L_x_387:
[C---:B0----5:R-:W-:Y:S01]  /*4f60*/  FFMA.FTZ R4, R6.reuse, R8, R4 ;  /* 0x0000000806047223 */ /* 0x061fe20000010004 */
[C---:B------:R-:W-:Y:S01]  /*4f70*/  FFMA.FTZ R3, R6.reuse, R9, R3 ;  /* 0x0000000906037223 */ /* 0x040fe20000010003 */
[C---:B------:R-:W-:Y:S01]  /*4f80*/  FFMA.FTZ R2, R6.reuse, R10, R2 ;  /* 0x0000000a06027223 */ /* 0x040fe20000010002 */
[----:B------:R-:W-:Y:S01]  /*4f90*/  FFMA.FTZ R0, R6, R11, R0 ;  /* 0x0000000b06007223 */ /* 0x000fe20000010000 */
.L_x_383:
[----:B------:R-:W-:-:S04]  /*4fa0*/  IADD3 R7, R7, UR7, RZ ;  /* 0x0000000707077c10 */ /* 0x000fc8000fffe0ff */
[----:B------:R-:W-:-:S13]  /*4fb0*/  ISETP.GE.AND P0, PT, R7, R12, PT ;  /* 0x0000000c0700720c */ /* 0x000fda0003f06270 */
[----:B------:R-:W-:Y:S05]  /*4fc0*/  @P0 EXIT ;  /* 0x000000000000094d */ /* 0x000fea0003800000 */
[----:B------:R-:W0:Y:S01]  /*4fd0*/  LDC R9, c[0x0][0x2c4] ;  /* 0x0000b100ff097b82 */ /* 0x000e220000000800 */
[----:B------:R-:W-:Y:S01]  /*4fe0*/  ULDC UR4, c[0x0][0x270] ;  /* 0x00009c0000047ab9 */ /* 0x000fe20000000800 */
[----:B------:R-:W-:Y:S02]  /*4ff0*/  IABS R13, R7 ;  /* 0x00000007000d7213 */ /* 0x000fe40000000000 */
[----:B------:R-:W-:Y:S02]  /*5000*/  SHF.R.S32.HI R17, RZ, 0x1f, R16 ;  /* 0x0000001fff117819 */ /* 0x000fe40000011410 */
        /* <DEDUP_REMOVED lines=71> */
[----:B------:R-:W-:Y:S02]  /*5480*/  LEA.HI.X R7, R16, UR5, R5, 0x1, P0 ;  /* 0x0000000510077c11 */ /* 0x000fe400080f0c05 */
[----:B------:R-:W-:-:S05]  /*5490*/  F2FP.F16.F32.PACK_AB R5, R0, R2 ;  /* 0x000000020005723e */ /* 0x000fca00000000ff */
[----:B------:R-:W-:Y:S01]  /*54a0*/  STG.E.64 desc[UR8][R6.64], R4 ;  /* 0x0000000406007986 */ /* 0x000fe2000c101b08 */
[----:B------:R-:W-:Y:S05]  /*54b0*/  EXIT ;  /* 0x000000000000794d */ /* 0x000fea0003800000 */
        .weak           $__internal_7_$__cuda_sm20_div_s64
        .type           $__internal_7_$__cuda_sm20_div_s64,@function
        .size           $__internal_7_$__cuda_sm20_div_s64,(.L_x_7839 - $__internal_7_$__cuda_sm20_div_s64)
$__internal_7_$__cuda_sm20_div_s64:
        /* <DEDUP_REMOVED lines=83> */
[----:B------:R-:W-:Y:S06]  /*59f0*/  RET.REL.NODEC R22 `(_ZN5flash32flash_fwd_splitkv_combine_kernelI23Flash_fwd_kernel_traitsILi64ELi64ELi256ELi4ELb0ELb0EN7cutlass6half_tE19Flash_kernel_traitsILi64ELi64ELi256ELi4ES3_EELi8ELi7ELb1EEEvNS_16Flash_fwd_paramsE) ;  /* 0xffffffa416807950 */ /* 0x000fec0003c3ffff */
.L_x_389:
        /* <DEDUP_REMOVED lines=16> */
.L_x_7839:


//--------------------- .text._ZN5flash32flash_fwd_splitkv_combine_kernelI23Flash_fwd_kernel_traitsILi64ELi64ELi256ELi4ELb0ELb0EN7cutlass6half_tE19Flash_kernel_traitsILi64ELi64ELi256ELi4ES3_EELi8ELi6ELb1EEEvNS_16Flash_fwd_paramsE --------------------------
	.section	.text._ZN5flash32flash_fwd_splitkv_combine_kernelI23Flash_fwd_kernel_traitsILi64ELi64ELi256ELi4ELb0ELb0EN7cutlass6half_tE19Flash_kernel_traitsILi64ELi64ELi256ELi4ES3_EELi8ELi6ELb1EEEvNS_16Flash_fwd_paramsE,"ax",@progbits
	.align	128
        .global         _ZN5flash32flash_fwd_splitkv_combine_kernelI23Flash_fwd_kernel_traitsILi64ELi64ELi256ELi4ELb0ELb0EN7cutlass6half_tE19Flash_kernel_traitsILi64ELi64ELi256ELi4ES3_EELi8ELi6ELb1EEEvNS_16Flash_fwd_paramsE
        .type           _ZN5flash32flash_fwd_splitkv_combine_kernelI23Flash_fwd_kernel_traitsILi64ELi64ELi256ELi4ELb0ELb0EN7cutlass6half_tE19Flash_kernel_traitsILi64ELi64ELi256ELi4ES3_EELi8ELi6ELb1EEEvNS_16Flash_fwd_paramsE,@function
        .size           _ZN5flash32flash_fwd_splitkv_combine_kernelI23Flash_fwd_kernel_traitsILi64ELi64ELi256ELi4ELb0ELb0EN7cutlass6half_tE19Flash_kernel_traitsILi64ELi64ELi256ELi4ES3_EELi8ELi6ELb1EEEvNS_16Flash_fwd_paramsE,(.L_x_7840 - _ZN5flash32flash_fwd_splitkv_combine_kernelI23Flash_fwd_kernel_traitsILi64ELi64ELi256ELi4ELb0ELb0EN7cutlass6half_tE19Flash_kernel_traitsILi64ELi64ELi256ELi4ES3_EELi8ELi6ELb1EEEvNS_16Flash_fwd_paramsE)
        .other          _ZN5flash32flash_fwd_splitkv_combine_kernelI23Flash_fwd_kernel_traitsILi64ELi64ELi256ELi4ELb0ELb0EN7cutlass6half_tE19Flash_kernel_traitsILi64ELi64ELi256ELi4ES3_EELi8ELi6ELb1EEEvNS_16Flash_fwd_paramsE,@"STO_CUDA_ENTRY STV_DEFAULT"
_ZN5flash32flash_fwd_splitkv_combine_kernelI23Flash_fwd_kernel_traitsILi64ELi64ELi256ELi4ELb0ELb0EN7cutlass6half_tE19Flash_kernel_traitsILi64ELi64ELi256ELi4ES3_EELi8ELi6ELb1EEEvNS_16Flash_fwd_paramsE:
.text._ZN5flash32flash_fwd_splitkv_combine_kernelI23Flash_fwd_kernel_traitsILi64ELi64ELi256ELi4ELb0ELb0EN7cutlass6half_tE19Flash_kernel_traitsILi64ELi64ELi256ELi4ES3_EELi8ELi6ELb1EEEvNS_16Flash_fwd_paramsE:
        /* <DEDUP_REMOVED lines=23> */
[----:B------:R-:W-:Y:S05]  /*0170*/  CALL.REL.NOINC `($__internal_8_$__cuda_sm20_div_s64) ;  /* 0x0000004800b87944 */ /* 0x000fea0003c00000 */
[----:B------:R-:W-:Y:S05]  /*0180*/  BRA `(.L_x_391) ;  /* 0x00000000004c7947 */ /* 0x000fea0003800000 */
.L_x_390:
        /* <DEDUP_REMOVED lines=19> */
.L_x_391:
        /* <DEDUP_REMOVED lines=12> */
[----:B------:R-:W-:Y:S05]  /*0380*/  CALL.REL.NOINC `($__internal_8_$__cuda_sm20_div_s64) ;  /* 0x0000004800347944 */ /* 0x000fea0003c00000 */
[----:B------:R-:W-:Y:S02]  /*0390*/  MOV R6, R20 ;  /* 0x0000001400067202 */ /* 0x000fe40000000f00 */
[----:B------:R-:W-:Y:S01]  /*03a0*/  MOV R7, R21 ;  /* 0x0000001500077202 */ /* 0x000fe20000000f00 */
[----:B------:R-:W-:Y:S05]  /*03b0*/  BRA `(.L_x_394) ;  /* 0x00000000004c7947 */ /* 0x000fea0003800000 */
.L_x_393:
        /* <DEDUP_REMOVED lines=19> */
.L_x_394:
[----:B------:R-:W-:Y:S05]  /*04f0*/  BSYNC B0 ;  /* 0x0000000000007941 */ /* 0x000fea0003800000 */
.L_x_392:
        /* <DEDUP_REMOVED lines=53> */
[----:B------:R-:W-:Y:S02]  /*0850*/  MOV R32, R20 ;  /* 0x0000001400207202 */ /* 0x000fe40000000f00 */
[----:B------:R-:W-:Y:S01]  /*0860*/  MOV R33, R21 ;  /* 0x0000001500217202 */ /* 0x000fe20000000f00 */
[----:B------:R-:W-:Y:S05]  /*0870*/  BRA `(.L_x_397) ;  /* 0x00000000004c7947 */ /* 0x000fea0003800000 */
.L_x_396:
        /* <DEDUP_REMOVED lines=19> */
.L_x_397:
[----:B------:R-:W-:Y:S05]  /*09b0*/  BSYNC B0 ;  /* 0x0000000000007941 */ /* 0x000fea0003800000 */
.L_x_395:
        /* <DEDUP_REMOVED lines=105> */
.L_x_399:
        /* <DEDUP_REMOVED lines=19> */
.L_x_400:
[----:B------:R-:W-:Y:S05]  /*1180*/  BSYNC B0 ;  /* 0x0000000000007941 */ /* 0x000fea0003800000 */
.L_x_398:
        /* <DEDUP_REMOVED lines=113> */
[----:B------:R-:W-:Y:S05]  /*18a0*/  CALL.REL.NOINC `($__internal_8_$__cuda_sm20_div_s64) ;  /* 0x0000003000ec7944 */ /* 0x000fea0003c00000 */
[----:B------:R-:W-:Y:S02]  /*18b0*/  MOV R40, R20 ;  /* 0x0000001400287202 */ /* 0x000fe40000000f00 */
[----:B------:R-:W-:Y:S01]  /*18c0*/  MOV R41, R21 ;  /* 0x0000001500297202 */ /* 0x000fe20000000f00 */
[----:B------:R-:W-:Y:S05]  /*18d0*/  BRA `(.L_x_403) ;  /* 0x00000000004c7947 */ /* 0x000fea0003800000 */
.L_x_402:
        /* <DEDUP_REMOVED lines=19> */
.L_x_403:
[----:B------:R-:W-:Y:S05]  /*1a10*/  BSYNC B0 ;  /* 0x0000000000007941 */ /* 0x000fea0003800000 */
.L_x_401:
        /* <DEDUP_REMOVED lines=167> */
[----:B------:R-:W-:Y:S05]  /*2490*/  CALL.REL.NOINC `($__internal_8_$__cuda_sm20_div_s64) ;  /* 0x0000002400f07944 */ /* 0x000fea0003c00000 */
        /* <DEDUP_REMOVED lines=9> */
.L_x_408:
        /* <DEDUP_REMOVED lines=22> */
.L_x_409:
[----:B------:R-:W-:Y:S05]  /*2690*/  BSYNC B0 ;  /* 0x0000000000007941 */ /* 0x000fea0003800000 */
.L_x_407:
        /* <DEDUP_REMOVED lines=19> */
.L_x_411:
        /* <DEDUP_REMOVED lines=22> */
.L_x_412:
[----:B------:R-:W-:Y:S05]  /*2930*/  BSYNC B0 ;  /* 0x0000000000007941 */ /* 0x000fea0003800000 */
.L_x_410:
        /* <DEDUP_REMOVED lines=11> */
[----:B------:R-:W-:Y:S05]  /*29f0*/  CALL.REL.NOINC `($__internal_8_$__cuda_sm20_div_s64) ;  /* 0x0000002000987944 */ /* 0x000fea0003c00000 */
[----:B------:R-:W-:-:S04]  /*2a00*/  IADD3 R19, P0, RZ, -R20, RZ ;  /* 0x80000014ff137210 */ /* 0x000fc80007f1e0ff */
[----:B------:R-:W-:Y:S01]  /*2a10*/  IADD3.X R18, RZ, ~R21, RZ, P0, !PT ;  /* 0x80000015ff127210 */ /* 0x000fe200007fe4ff */
[----:B------:R-:W-:-:S04]  /*2a20*/  IMAD.WIDE.U32 R42, R5, R19, R42 ;  /* 0x00000013052a7225 */ /* 0x000fc800078e002a */
[----:B------:R-:W-:-:S04]  /*2a30*/  IMAD R18, R18, R5, RZ ;  /* 0x0000000512127224 */ /* 0x000fc800078e02ff */
[----:B------:R-:W-:-:S05]  /*2a40*/  IMAD R4, R4, R19, R18 ;  /* 0x0000001304047224 */ /* 0x000fca00078e0212 */
[----:B------:R-:W-:Y:S01]  /*2a50*/  IADD3 R4, R43, R4, RZ ;  /* 0x000000042b047210 */ /* 0x000fe20007ffe0ff */
[----:B------:R-:W-:Y:S05]  /*2a60*/  BRA `(.L_x_415) ;  /* 0x0000000000587947 */ /* 0x000fea0003800000 */
.L_x_414:
        /* <DEDUP_REMOVED lines=22> */
.L_x_415:
[----:B------:R-:W-:Y:S05]  /*2bd0*/  BSYNC B0 ;  /* 0x0000000000007941 */ /* 0x000fea0003800000 */
.L_x_413:
        /* <DEDUP_REMOVED lines=38> */
[----:B------:R-:W-:Y:S05]  /*2e40*/  CALL.REL.NOINC `($__internal_8_$__cuda_sm20_div_s64) ;  /* 0x0000001c00847944 */ /* 0x000fea0003c00000 */
        /* <DEDUP_REMOVED lines=12> */
.L_x_417:
        /* <DEDUP_REMOVED lines=23> */
.L_x_418:
[----:B------:R-:W-:Y:S05]  /*3080*/  BSYNC B0 ;  /* 0x0000000000007941 */ /* 0x000fea0003800000 */
.L_x_416:
        /* <DEDUP_REMOVED lines=18> */
.L_x_420:
        /* <DEDUP_REMOVED lines=22> */
.L_x_421:
[----:B------:R-:W-:Y:S05]  /*3310*/  BSYNC B0 ;  /* 0x0000000000007941 */ /* 0x000fea0003800000 */
.L_x_419:
        /* <DEDUP_REMOVED lines=22> */
.L_x_423:
        /* <DEDUP_REMOVED lines=23> */
.L_x_424:
[----:B------:R-:W-:Y:S05]  /*35f0*/  BSYNC B0 ;  /* 0x0000000000007941 */ /* 0x000fea0003800000 */
.L_x_422:
        /* <DEDUP_REMOVED lines=39> */
.L_x_426:
        /* <DEDUP_REMOVED lines=23> */
.L_x_427:
[----:B------:R-:W-:Y:S05]  /*39e0*/  BSYNC B0 ;  /* 0x0000000000007941 */ /* 0x000fea0003800000 */
.L_x_425:
        /* <DEDUP_REMOVED lines=29> */
.L_x_429:
        /* <DEDUP_REMOVED lines=23> */
.L_x_430:
[----:B------:R-:W-:Y:S05]  /*3d30*/  BSYNC B0 ;  /* 0x0000000000007941 */ /* 0x000fea0003800000 */
.L_x_428:
        /* <DEDUP_REMOVED lines=21> */
.L_x_406:
[----:B------:R-:W-:Y:S02]  /*3e90*/  ULDC.64 UR4, c[0x0][0x2b0] ;  /* 0x0000ac0000047ab9 */ /* 0x000fe40000000a00 */
[----:B------:R-:W-:-:S04]  /*3ea0*/  LEA R2, P0, R38, UR4, 0x2 ;  /* 0x0000000426027c11 */ /* 0x000fc8000f8010ff */
[----:B------:R-:W-:-:S05]  /*3eb0*/  LEA.HI.X R3, R38, UR5, R39, 0x2, P0 ;  /* 0x0000000526037c11 */ /* 0x000fca00080f1427 */
[----:B------:R0:W-:Y:S04]  /*3ec0*/  STG.E desc[UR8][R2.64], R29 ;  /* 0x0000001d02007986 */ /* 0x0001e8000c101908 */
.L_x_405:
[----:B------:R-:W-:Y:S05]  /*3ed0*/  BSYNC B1 ;  /* 0x0000000000017941 */ /* 0x000fea0003800000 */
.L_x_404:
[----:B------:R-:W2:Y:S01]  /*3ee0*/  LDC R14, c[0x0][0x3c4] ;  /* 0x0000f100ff0e7b82 */ /* 0x000ea20000000800 */
[C---:B0-----:R-:W-:Y:S01]  /*3ef0*/  IADD3 R3, R35.reuse, 0x10, RZ ;  /* 0x0000001023037810 */ /* 0x041fe20007ffe0ff */
[----:B------:R-:W-:Y:S01]  /*3f00*/  HFMA2.MMA R0, -RZ, RZ, 0, 0 ;  /* 0x00000000ff007435 */ /* 0x000fe200000001ff */
[----:B------:R-:W-:Y:S02]  /*3f10*/  IMAD.SHL.U32 R18, R35, 0x4, RZ ;  /* 0x0000000423127824 */ /* 0x000fe400078e00ff */
[----:B-1----:R-:W-:Y:S01]  /*3f20*/  IMAD.MOV.U32 R5, RZ, RZ, RZ ;  /* 0x000000ffff057224 */ /* 0x002fe200078e00ff */
[-C--:B--2---:R-:W-:Y:S02]  /*3f30*/  ISETP.GE.OR P1, PT, R3, R14.reuse, P6 ;  /* 0x0000000e0300720c */ /* 0x084fe40003726670 */
[C---:B------:R-:W-:Y:S02]  /*3f40*/  IADD3 R3, R35.reuse, 0x20, RZ ;  /* 0x0000002023037810 */ /* 0x040fe40007ffe0ff */
[----:B------:R-:W-:-:S02]  /*3f50*/  ISETP.GE.OR P2, PT, R35, R14, P6 ;  /* 0x0000000e2300720c */ /* 0x000fc40003746670 */
[----:B------:R-:W-:Y:S02]  /*3f60*/  ISETP.GE.OR P0, PT, R3, R14, P6 ;  /* 0x0000000e0300720c */ /* 0x000fe40003706670 */
        /* <DEDUP_REMOVED lines=17> */
[----:B------:R-:W-:-:S03]  /*4080*/  ISETP.GE.AND P0, PT, R14, 0x1, PT ;  /* 0x000000010e00780c */ /* 0x000fc60003f06270 */
[----:B--2---:R0:W-:Y:S04]  /*4090*/  @!P2 STS [R33], R36 ;  /* 0x000000242100a388 */ /* 0x0041e80000000800 */
[----:B---3--:R0:W-:Y:S01]  /*40a0*/  @!P6 STS [R33+0x6c0], R6 ;  /* 0x0006c0062100e388 */ /* 0x0081e20000000800 */
[----:B------:R-:W-:Y:S06]  /*40b0*/  BAR.SYNC.DEFER_BLOCKING 0x0 ;  /* 0x0000000000007b1d */ /* 0x000fec0000010000 */
[----:B------:R-:W-:Y:S05]  /*40c0*/  @!P0 BRA `(.L_x_431) ;  /* 0x0000000400988947 */ /* 0x000fea0003800000 */
[----:B------:R-:W-:Y:S01]  /*40d0*/  ULDC UR10, c[0x0][0x2dc] ;  /* 0x0000b700000a7ab9 */ /* 0x000fe20000000800 */
[----:B------:R-:W1:Y:S01]  /*40e0*/  S2UR UR6, SR_CgaCtaId ;  /* 0x00000000000679c3 */ /* 0x000e620000008800 */
        /* <DEDUP_REMOVED lines=8> */
[----:B------:R-:W2:Y:S01]  /*4170*/  LDC R13, c[0x0][0x3c4] ;  /* 0x0000f100ff0d7b82 */ /* 0x000ea20000000800 */
        /* <DEDUP_REMOVED lines=10> */
[----:B-1----:R-:W-:-:S06]  /*4220*/  ULEA UR4, UR6, UR4, 0x18 ;  /* 0x0000000406047291 */ /* 0x002fcc000f8ec03f */
[----:B0-----:R-:W-:-:S05]  /*4230*/  LEA R6, R7, UR4, 0x2 ;  /* 0x0000000407067c11 */ /* 0x001fca000f8e10ff */
[----:B------:R-:W-:Y:S05]  /*4240*/  @!P0 BRA `(.L_x_432) ;  /* 0x0000000000a48947 */ /* 0x000fea0003800000 */
[----:B------:R-:W-:Y:S01]  /*4250*/  PLOP3.LUT P4, PT, PT, PT, PT, 0x8, 0x0 ;  /* 0x000000000000781c */ /* 0x000fe20003f8e170 */
[----:B------:R-:W-:Y:S01]  /*4260*/  VIADD R14, R14, 0xfffffffd ;  /* 0xfffffffd0e0e7836 */ /* 0x000fe20000000000 */
[CC--:B------:R-:W-:Y:S02]  /*4270*/  ISETP.GE.AND P3, PT, R7.reuse, R16.reuse, PT ;  /* 0x000000100700720c */ /* 0x0c0fe40003f66270 */
[----:B------:R-:W-:-:S13]  /*4280*/  ISETP.GE.AND P0, PT, R7, R16, PT ;  /* 0x000000100700720c */ /* 0x000fda0003f06270 */
.L_x_433:
[----:B------:R0:W3:Y:S01]  /*4290*/  @!P3 LDG.E.128 R8, desc[UR8][R24.64] ;  /* 0x000000081808b981 */ /* 0x0000e2000c1e1d00 */
[----:B------:R-:W-:Y:S01]  /*42a0*/  PLOP3.LUT P3, PT, P0, PT, PT, 0x80, 0x0 ;  /* 0x000000000000781c */ /* 0x000fe2000076f070 */
[----:B------:R-:W-:Y:S01]  /*42b0*/  UIADD3 UR5, UR5, 0x4, URZ ;  /* 0x0000000405057890 */ /* 0x000fe2000fffe03f */
[----:B------:R-:W-:Y:S01]  /*42c0*/  IADD3 R26, P1, R20, R24, RZ ;  /* 0x00000018141a7210 */ /* 0x000fe20007f3e0ff */
[----:B------:R-:W3:Y:S03]  /*42d0*/  LDS R4, [R6] ;  /* 0x0000000006047984 */ /* 0x000ee60000000800 */
[C---:B------:R-:W-:Y:S02]  /*42e0*/  IADD3.X R27, R21.reuse, R25, RZ, P1, !PT ;  /* 0x00000019151b7210 */ /* 0x040fe40000ffe4ff */
[----:B------:R-:W-:Y:S02]  /*42f0*/  ISETP.LE.AND P2, PT, R14, UR5, PT ;  /* 0x000000050e007c0c */ /* 0x000fe4000bf43270 */
[C---:B0-----:R-:W-:Y:S04]  /*4300*/  IADD3 R24, P1, R20.reuse, R26, RZ ;  /* 0x0000001a14187210 */ /* 0x041fe80007f3e0ff */
[C---:B------:R-:W-:Y:S02]  /*4310*/  IADD3.X R25, R21.reuse, R27, RZ, P1, !PT ;  /* 0x0000001b15197210 */ /* 0x040fe40000ffe4ff */
[----:B------:R-:W-:Y:S04]  /*4320*/  IADD3 R22, P1, R20, R24, RZ ;  /* 0x0000001814167210 */ /* 0x000fe80007f3e0ff */
[C---:B------:R-:W-:Y:S01]  /*4330*/  IADD3.X R23, R21.reuse, R25, RZ, P1, !PT ;  /* 0x0000001915177210 */ /* 0x040fe20000ffe4ff */
[C---:B---3--:R-:W-:Y:S01]  /*4340*/  FFMA.FTZ R5, R4.reuse, R8, R5 ;  /* 0x0000000804057223 */ /* 0x048fe20000010005 */
[C---:B------:R-:W-:Y:S01]  /*4350*/  FFMA.FTZ R2, R4.reuse, R9, R2 ;  /* 0x0000000904027223 */ /* 0x040fe20000010002 */
[C---:B------:R-:W-:Y:S01]  /*4360*/  FFMA.FTZ R3, R4.reuse, R10, R3 ;  /* 0x0000000a04037223 */ /* 0x040fe20000010003 */
[----:B------:R-:W-:Y:S02]  /*4370*/  FFMA.FTZ R0, R4, R11, R0 ;  /* 0x0000000b04007223 */ /* 0x000fe40000010000 */
[----:B------:R-:W3:Y:S04]  /*4380*/  @!P3 LDG.E.128 R8, desc[UR8][R26.64] ;  /* 0x000000081a08b981 */ /* 0x000ee8000c1e1d00 */
[----:B------:R-:W3:Y:S02]  /*4390*/  LDS R4, [R6+0x24] ;  /* 0x0000240006047984 */ /* 0x000ee40000000800 */
[C---:B---3--:R-:W-:Y:S01]  /*43a0*/  FFMA.FTZ R5, R4.reuse, R8, R5 ;  /* 0x0000000804057223 */ /* 0x048fe20000010005 */
[C---:B------:R-:W-:Y:S01]  /*43b0*/  FFMA.FTZ R2, R4.reuse, R9, R2 ;  /* 0x0000000904027223 */ /* 0x040fe20000010002 */
[C---:B------:R-:W-:Y:S01]  /*43c0*/  FFMA.FTZ R3, R4.reuse, R10, R3 ;  /* 0x0000000a04037223 */ /* 0x040fe20000010003 */
[----:B------:R-:W-:Y:S02]  /*43d0*/  FFMA.FTZ R0, R4, R11, R0 ;  /* 0x0000000b04007223 */ /* 0x000fe40000010000 */
[----:B------:R0:W3:Y:S04]  /*43e0*/  @!P3 LDG.E.128 R8, desc[UR8][R24.64] ;  /* 0x000000081808b981 */ /* 0x0000e8000c1e1d00 */
[----:B------:R-:W3:Y:S01]  /*43f0*/  LDS R4, [R6+0x48] ;  /* 0x0000480006047984 */ /* 0x000ee20000000800 */
[----:B0-----:R-:W-:Y:S04]  /*4400*/  IADD3 R24, P1, R20, R22, RZ ;  /* 0x0000001614187210 */ /* 0x001fe80007f3e0ff */
[----:B------:R-:W-:Y:S01]  /*4410*/  IADD3.X R25, R21, R23, RZ, P1, !PT ;  /* 0x0000001715197210 */ /* 0x000fe20000ffe4ff */
[C---:B---3--:R-:W-:Y:S01]  /*4420*/  FFMA.FTZ R5, R4.reuse, R8, R5 ;  /* 0x0000000804057223 */ /* 0x048fe20000010005 */
[C---:B------:R-:W-:Y:S01]  /*4430*/  FFMA.FTZ R2, R4.reuse, R9, R2 ;  /* 0x0000000904027223 */ /* 0x040fe20000010002 */
[C---:B------:R-:W-:Y:S01]  /*4440*/  FFMA.FTZ R3, R4.reuse, R10, R3 ;  /* 0x0000000a04037223 */ /* 0x040fe20000010003 */
[----:B------:R-:W-:Y:S02]  /*4450*/  FFMA.FTZ R0, R4, R11, R0 ;  /* 0x0000000b04007223 */ /* 0x000fe40000010000 */
[----:B------:R-:W3:Y:S04]  /*4460*/  @!P3 LDG.E.128 R8, desc[UR8][R22.64] ;  /* 0x000000081608b981 */ /* 0x000ee8000c1e1d00 */
[----:B------:R0:W3:Y:S02]  /*4470*/  LDS R4, [R6+0x6c] ;  /* 0x00006c0006047984 */ /* 0x0000e40000000800 */
[----:B0-----:R-:W-:Y:S01]  /*4480*/  IADD3 R6, R6, 0x90, RZ ;  /* 0x0000009006067810 */ /* 0x001fe20007ffe0ff */
[C---:B---3--:R-:W-:Y:S01]  /*4490*/  FFMA.FTZ R5, R4.reuse, R8, R5 ;  /* 0x0000000804057223 */ /* 0x048fe20000010005 */
[C---:B------:R-:W-:Y:S01]  /*44a0*/  FFMA.FTZ R2, R4.reuse, R9, R2 ;  /* 0x0000000904027223 */ /* 0x040fe20000010002 */
[C---:B------:R-:W-:Y:S01]  /*44b0*/  FFMA.FTZ R3, R4.reuse, R10, R3 ;  /* 0x0000000a04037223 */ /* 0x040fe20000010003 */
[----:B------:R-:W-:Y:S01]  /*44c0*/  FFMA.FTZ R0, R4, R11, R0 ;  /* 0x0000000b04007223 */ /* 0x000fe20000010000 */
[----:B------:R-:W-:Y:S09]  /*44d0*/  @!P2 BRA `(.L_x_433) ;  /* 0xfffffffc006ca947 */ /* 0x000ff2000383ffff */
.L_x_432:
[----:B--2---:R-:W-:-:S04]  /*44e0*/  IADD3 R4, R13, -UR5, RZ ;  /* 0x800000050d047c10 */ /* 0x004fc8000fffe0ff */
[----:B------:R-:W-:-:S13]  /*44f0*/  ISETP.GT.AND P0, PT, R4, 0x1, PT ;  /* 0x000000010400780c */ /* 0x000fda0003f04270 */
[----:B------:R-:W-:Y:S05]  /*4500*/  @!P0 BRA `(.L_x_434) ;  /* 0x0000000000588947 */ /* 0x000fea0003800000 */
[----:B------:R-:W-:Y:S01]  /*4510*/  ISETP.GE.AND P0, PT, R7, R16, PT ;  /* 0x000000100700720c */ /* 0x000fe20003f06270 */
[----:B------:R-:W0:-:S12]  /*4520*/  LDS R4, [R6] ;  /* 0x0000000006047984 */ /* 0x000e180000000800 */
[----:B------:R-:W0:Y:S01]  /*4530*/  @!P0 LDG.E.128 R8, desc[UR8][R24.64] ;  /* 0x0000000818088981 */ /* 0x000e22000c1e1d00 */
[----:B------:R-:W-:-:S04]  /*4540*/  IADD3 R14, P1, R20, R24, RZ ;  /* 0x00000018140e7210 */ /* 0x000fc80007f3e0ff */
[----:B------:R-:W-:Y:S01]  /*4550*/  IADD3.X R15, R21, R25, RZ, P1, !PT ;  /* 0x00000019150f7210 */ /* 0x000fe20000ffe4ff */
[-C--:B0-----:R-:W-:Y:S01]  /*4560*/  FFMA.FTZ R5, R8, R4.reuse, R5 ;  /* 0x0000000408057223 */ /* 0x081fe20000010005 */
[-C--:B------:R-:W-:Y:S01]  /*4570*/  FFMA.FTZ R2, R9, R4.reuse, R2 ;  /* 0x0000000409027223 */ /* 0x080fe20000010002 */
[-C--:B------:R-:W-:Y:S01]  /*4580*/  FFMA.FTZ R3, R10, R4.reuse, R3 ;  /* 0x000000040a037223 */ /* 0x080fe20000010003 */
[----:B------:R-:W-:Y:S02]  /*4590*/  FFMA.FTZ R0, R11, R4, R0 ;  /* 0x000000040b007223 */ /* 0x000fe40000010000 */
[----:B------:R-:W2:Y:S01]  /*45a0*/  @!P0 LDG.E.128 R8, desc[UR8][R14.64] ;  /* 0x000000080e088981 */ /* 0x000ea2000c1e1d00 */
[----:B------:R-:W-:Y:S01]  /*45b0*/  IADD3 R24, P0, R20, R14, RZ ;  /* 0x0000000e14187210 */ /* 0x000fe20007f1e0ff */
[----:B------:R-:W-:Y:S01]  /*45c0*/  UIADD3 UR5, UR5, 0x1, URZ ;  /* 0x0000000105057890 */ /* 0x000fe2000fffe03f */
[----:B------:R-:W-:Y:S01]  /*45d0*/  IADD3 R17, R6, 0x24, RZ ;  /* 0x0000002406117810 */ /* 0x000fe20007ffe0ff */
[----:B------:R0:W2:Y:S01]  /*45e0*/  LDS R4, [R6+0x24] ;  /* 0x0000240006047984 */ /* 0x0000a20000000800 */
[----:B------:R-:W-:Y:S01]  /*45f0*/  IADD3.X R25, R21, R15, RZ, P0, !PT ;  /* 0x0000000f15197210 */ /* 0x000fe200007fe4ff */
[----:B------:R-:W-:Y:S01]  /*4600*/  UIADD3 UR5, UR5, 0x1, URZ ;  /* 0x0000000105057890 */ /* 0x000fe2000fffe03f */
[----:B------:R-:W-:-:S02]  /*4610*/  PLOP3.LUT P4, PT, PT, PT, PT, 0x8, 0x0 ;  /* 0x000000000000781c */ /* 0x000fc40003f8e170 */
[----:B0-----:R-:W-:Y:S01]  /*4620*/  IADD3 R6, R17, 0x24, RZ ;  /* 0x0000002411067810 */ /* 0x001fe20007ffe0ff */
[-C--:B--2---:R-:W-:Y:S01]  /*4630*/  FFMA.FTZ R5, R8, R4.reuse, R5 ;  /* 0x0000000408057223 */ /* 0x084fe20000010005 */
[-C--:B------:R-:W-:Y:S01]  /*4640*/  FFMA.FTZ R2, R9, R4.reuse, R2 ;  /* 0x0000000409027223 */ /* 0x080fe20000010002 */
[-C--:B------:R-:W-:Y:S01]  /*4650*/  FFMA.FTZ R3, R10, R4.reuse, R3 ;  /* 0x000000040a037223 */ /* 0x080fe20000010003 */
[----:B------:R-:W-:-:S07]  /*4660*/  FFMA.FTZ R0, R11, R4, R0 ;  /* 0x000000040b007223 */ /* 0x000fce0000010000 */
.L_x_434:
[----:B------:R-:W-:-:S13]  /*4670*/  ISETP.GT.OR P4, PT, R13, UR5, P4 ;  /* 0x000000050d007c0c */ /* 0x000fda000a784670 */
[----:B------:R-:W-:Y:S05]  /*4680*/  @!P4 BRA `(.L_x_431) ;  /* 0x000000000028c947 */ /* 0x000fea0003800000 */
[----:B------:R-:W0:Y:S01]  /*4690*/  LDS R6, [R6] ;  /* 0x0000000006067984 */ /* 0x000e220000000800 */
[----:B------:R-:W-:Y:S01]  /*46a0*/  ISETP.GE.AND P0, PT, R7, R16, PT ;  /* 0x000000100700720c */ /* 0x000fe20003f06270 */
[----:B------:R-:W-:-:S12]  /*46b0*/  BSSY B0, `(.L_x_435) ;  /* 0x0000003000007945 */ /* 0x000fd80003800000 */
[----:B------:R-:W-:Y:S05]  /*46c0*/  @P0 BRA `(.L_x_436) ;  /* 0x0000000000040947 */ /* 0x000fea0003800000 */
[----:B------:R1:W5:Y:S02]  /*46d0*/  LDG.E.128 R8, desc[UR8][R24.64] ;  /* 0x0000000818087981 */ /* 0x000364000c1e1d00 */
.L_x_436:
[----:B------:R-:W-:Y:S05]  /*46e0*/  BSYNC B0 ;  /* 0x0000000000007941 */ /* 0x000fea0003800000 */
.L_x_435:
[C---:B0----5:R-:W-:Y:S01]  /*46f0*/  FFMA.FTZ R5, R6.reuse, R8, R5 ;  /* 0x0000000806057223 */ /* 0x061fe20000010005 */
[C---:B------:R-:W-:Y:S01]  /*4700*/  FFMA.FTZ R2, R6.reuse, R9, R2 ;  /* 0x0000000906027223 */ /* 0x040fe20000010002 */
[C---:B------:R-:W-:Y:S01]  /*4710*/  FFMA.FTZ R3, R6.reuse, R10, R3 ;  /* 0x0000000a06037223 */ /* 0x040fe20000010003 */
[----:B------:R-:W-:Y:S01]  /*4720*/  FFMA.FTZ R0, R6, R11, R0 ;  /* 0x0000000b06007223 */ /* 0x000fe20000010000 */
.L_x_431:
[----:B------:R-:W-:-:S04]  /*4730*/  IADD3 R7, R7, UR7, RZ ;  /* 0x0000000707077c10 */ /* 0x000fc8000fffe0ff */
[----:B------:R-:W-:-:S13]  /*4740*/  ISETP.GE.AND P0, PT, R7, R12, PT ;  /* 0x0000000c0700720c */ /* 0x000fda0003f06270 */
[----:B------:R-:W-:Y:S05]  /*4750*/  @P0 EXIT ;  /* 0x000000000000094d */ /* 0x000fea0003800000 */
[----:B------:R-:W2:Y:S01]  /*4760*/  LDC R9, c[0x0][0x2c4] ;  /* 0x0000b100ff097b82 */ /* 0x000ea20000000800 */
[----:B------:R-:W-:Y:S01]  /*4770*/  ULDC UR4, c[0x0][0x270] ;  /* 0x00009c0000047ab9 */ /* 0x000fe20000000800 */
[----:B------:R-:W-:Y:S02]  /*4780*/  IABS R13, R7 ;  /* 0x00000007000d7213 */ /* 0x000fe40000000000 */
[----:B------:R-:W-:Y:S02]  /*4790*/  SHF.R.S32.HI R19, RZ, 0x1f, R18 ;  /* 0x0000001fff137819 */ /* 0x000fe40000011412 */
[----:B------:R-:W-:Y:S02]  /*47a0*/  F2FP.F16.F32.PACK_AB R2, R2, R5 ;  /* 0x000000050202723e */ /* 0x000fe400000000ff */
[----:B------:R-:W-:Y:S01]  /*47b0*/  F2FP.F16.F32.PACK_AB R3, R0, R3 ;  /* 0x000000030003723e */ /* 0x000fe200000000ff */
[----:B--2---:R-:W-:Y:S01]  /*47c0*/  IMAD R10, R9, UR4, RZ ;  /* 0x00000004090a7c24 */ /* 0x004fe2000f8e02ff */
        /* <DEDUP_REMOVED lines=8> */
[----:B------:R0:W2:Y:S02]  /*4850*/  F2I.FTZ.U32.TRUNC.NTZ R15, R14 ;  /* 0x0000000e000f7305 */ /* 0x0000a4000021f000 */
[----:B0-----:R-:W-:Y:S01]  /*4860*/  HFMA2.MMA R14, -RZ, RZ, 0, 0 ;  /* 0x00000000ff0e7435 */ /* 0x001fe200000001ff */
[----:B--2---:R-:W-:-:S04]  /*4870*/  IMAD.MOV R11, RZ, RZ, -R15 ;  /* 0x000000ffff0b7224 */ /* 0x004fc800078e0a0f */
        /* <DEDUP_REMOVED lines=62> */
        .weak           $__internal_8_$__cuda_sm20_div_s64
        .type           $__internal_8_$__cuda_sm20_div_s64,@function
        .size           $__internal_8_$__cuda_sm20_div_s64,(.L_x_7840 - $__internal_8_$__cuda_sm20_div_s64)
$__internal_8_$__cuda_sm20_div_s64:
        /* <DEDUP_REMOVED lines=83> */
[----:B------:R-:W-:Y:S05]  /*5190*/  RET.REL.NODEC R22 `(_ZN5flash32flash_fwd_splitkv_combine_kernelI23Flash_fwd_kernel_traitsILi64ELi64ELi256ELi4ELb0ELb0EN7cutlass6half_tE19Flash_kernel_traitsILi64ELi64ELi256ELi4ES3_EELi8ELi6ELb1EEEvNS_16Flash_fwd_paramsE) ;  /* 0xffffffac16987950 */ /* 0x000fea0003c3ffff */
.L_x_437:
        /* <DEDUP_REMOVED lines=14> */
.L_x_7840:


//--------------------- .text._ZN5flash32flash_fwd_splitkv_combine_kernelI23Flash_fwd_kernel_traitsILi64ELi64ELi256ELi4ELb0ELb0EN7cutlass6half_tE19Flash_kernel_traitsILi64ELi64ELi256ELi4ES3_EELi8ELi5ELb1EEEvNS_16Flash_fwd_paramsE --------------------------
	.section	.text._ZN5flash32flash_fwd_splitkv_combine_kernelI23Flash_fwd_kernel_traitsILi64ELi64ELi256ELi4ELb0ELb0EN7cutlass6half_tE19Flash_kernel_traitsILi64ELi64ELi256ELi4ES3_EELi8ELi5ELb1EEEvNS_16Flash_fwd_paramsE,"ax",@progbits
	.align	128
        .global         _ZN5flash32flash_fwd_splitkv_combine_kernelI23Flash_fwd_kernel_traitsILi64ELi64ELi256ELi4ELb0ELb0EN7cutlass6half_tE19Flash_kernel_traitsILi64ELi64ELi256ELi4ES3_EELi8ELi5ELb1EEEvNS_16Flash_fwd_paramsE
        .type           _ZN5flash32flash_fwd_splitkv_combine_kernelI23Flash_fwd_kernel_traitsILi64ELi64ELi256ELi4ELb0ELb0EN7cutlass6half_tE19Flash_kernel_traitsILi64ELi64ELi256ELi4ES3_EELi8ELi5ELb1EEEvNS_16Flash_fwd_paramsE,@function
        .size           _ZN5flash32flash_fwd_splitkv_combine_kernelI23Flash_fwd_kernel_traitsILi64ELi64ELi256ELi4ELb0ELb0EN7cutlass6half_tE19Flash_kernel_traitsILi64ELi64ELi256ELi4ES3_EELi8ELi5ELb1EEEvNS_16Flash_fwd_paramsE,(.L_x_7841 - _ZN5flash32flash_fwd_splitkv_combine_kernelI23Flash_fwd_kernel_traitsILi64ELi64ELi256ELi4ELb0ELb0EN7cutlass6half_tE19Flash_kernel_traitsILi64ELi64ELi256ELi4ES3_EELi8ELi5ELb1EEEvNS_16Flash_fwd_paramsE)
        .other          _ZN5flash32flash_fwd_splitkv_combine_kernelI23Flash_fwd_kernel_traitsILi64ELi64ELi256ELi4ELb0ELb0EN7cutlass6half_tE19Flash_kernel_traitsILi64ELi64ELi256ELi4ES3_EELi8ELi5ELb1EEEvNS_16Flash_fwd_paramsE,@"STO_CUDA_ENTRY STV_DEFAULT"
_ZN5flash32flash_fwd_splitkv_combine_kernelI23Flash_fwd_kernel_traitsILi64ELi64ELi256ELi4ELb0ELb0EN7cutlass6half_tE19Flash_kernel_traitsILi64ELi64ELi256ELi4ES3_EELi8ELi5ELb1EEEvNS_16Flash_fwd_paramsE:
.text._ZN5flash32flash_fwd_splitkv_combine_kernelI23Flash_fwd_kernel_traitsILi64ELi64ELi256ELi4ELb0ELb0EN7cutlass6half_tE19Flash_kernel_traitsILi64ELi64ELi256ELi4ES3_EELi8ELi5ELb1EEEvNS_16Flash_fwd_paramsE:
        /* <DEDUP_REMOVED lines=23> */
[----:B------:R-:W-:Y:S05]  /*0170*/  CALL.REL.NOINC `($__internal_9_$__cuda_sm20_div_s64) ;  /* 0x0000004400cc7944 */ /* 0x000fea0003c00000 */
[----:B------:R-:W-:Y:S05]  /*0180*/  BRA `(.L_x_439) ;  /* 0x00000000004c7947 */ /* 0x000fea0003800000 */
.L_x_438:
        /* <DEDUP_REMOVED lines=19> */
.L_x_439:
        /* <DEDUP_REMOVED lines=12> */
[----:B------:R-:W-:Y:S05]  /*0380*/  CALL.REL.NOINC `($__internal_9_$__cuda_sm20_div_s64) ;  /* 0x0000004400487944 */ /* 0x000fea0003c00000 */
[----:B------:R-:W-:Y:S02]  /*0390*/  MOV R8, R22 ;  /* 0x0000001600087202 */ /* 0x000fe40000000f00 */
[----:B------:R-:W-:Y:S01]  /*03a0*/  MOV R9, R23 ;  /* 0x0000001700097202 */ /* 0x000fe20000000f00 */
[----:B------:R-:W-:Y:S05]  /*03b0*/  BRA `(.L_x_442) ;  /* 0x00000000004c7947 */ /* 0x000fea0003800000 */
.L_x_441:
        /* <DEDUP_REMOVED lines=19> */
.L_x_442:
[----:B------:R-:W-:Y:S05]  /*04f0*/  BSYNC B0 ;  /* 0x0000000000007941 */ /* 0x000fea0003800000 */
.L_x_440:
        /* <DEDUP_REMOVED lines=42> */
.L_x_444:
        /* <DEDUP_REMOVED lines=19> */
.L_x_445:
[----:B------:R-:W-:Y:S05]  /*08d0*/  BSYNC B0 ;  /* 0x0000000000007941 */ /* 0x000fea0003800000 */
.L_x_443:
        /* <DEDUP_REMOVED lines=72> */
[----:B------:R-:W-:Y:S05]  /*0d60*/  CALL.REL.NOINC `($__internal_9_$__cuda_sm20_div_s64) ;  /* 0x0000003800d07944 */ /* 0x000fea0003c00000 */
[----:B------:R-:W-:Y:S02]  /*0d70*/  MOV R38, R22 ;  /* 0x0000001600267202 */ /* 0x000fe40000000f00 */
[----:B------:R-:W-:Y:S01]  /*0d80*/  MOV R39, R23 ;  /* 0x0000001700277202 */ /* 0x000fe20000000f00 */
[----:B------:R-:W-:Y:S05]  /*0d90*/  BRA `(.L_x_448) ;  /* 0x00000000004c7947 */ /* 0x000fea0003800000 */
.L_x_447:
        /* <DEDUP_REMOVED lines=19> */
.L_x_448:
[----:B------:R-:W-:Y:S05]  /*0ed0*/  BSYNC B0 ;  /* 0x0000000000007941 */ /* 0x000fea0003800000 */
.L_x_446:
        /* <DEDUP_REMOVED lines=41> */
.L_x_450:
        /* <DEDUP_REMOVED lines=19> */
.L_x_451:
[----:B------:R-:W-:Y:S05]  /*12a0*/  BSYNC B0 ;  /* 0x0000000000007941 */ /* 0x000fea0003800000 */
.L_x_449:
        /* <DEDUP_REMOVED lines=239> */
[----:B------:R-:W-:Y:S05]  /*21a0*/  CALL.REL.NOINC `($__internal_9_$__cuda_sm20_div_s64) ;  /* 0x0000002400c07944 */ /* 0x000fea0003c00000 */
        /* <DEDUP_REMOVED lines=9> */
.L_x_456:
        /* <DEDUP_REMOVED lines=22> */
.L_x_457:
[----:B------:R-:W-:Y:S05]  /*23a0*/  BSYNC B0 ;  /* 0x0000000000007941 */ /* 0x000fea0003800000 */
.L_x_455:
        /* <DEDUP_REMOVED lines=19> */
.L_x_459:
        /* <DEDUP_REMOVED lines=22> */
.L_x_460:
[----:B------:R-:W-:Y:S05]  /*2640*/  BSYNC B0 ;  /* 0x0000000000007941 */ /* 0x000fea0003800000 */
.L_x_458:
        /* <DEDUP_REMOVED lines=11> */
[----:B------:R-:W-:Y:S05]  /*2700*/  CALL.REL.NOINC `($__internal_9_$__cuda_sm20_div_s64) ;  /* 0x0000002000687944 */ /* 0x000fea0003c00000 */
[----:B------:R-:W-:-:S04]  /*2710*/  IADD3 R19, P0, RZ, -R22, RZ ;  /* 0x80000016ff137210 */ /* 0x000fc80007f1e0ff */
[----:B------:R-:W-:Y:S01]  /*2720*/  IADD3.X R18, RZ, ~R23, RZ, P0, !PT ;  /* 0x80000017ff127210 */ /* 0x000fe200007fe4ff */
[----:B------:R-:W-:-:S04]  /*2730*/  IMAD.WIDE.U32 R42, R5, R19, R42 ;  /* 0x00000013052a7225 */ /* 0x000fc800078e002a */
[----:B------:R-:W-:-:S04]  /*2740*/  IMAD R18, R18, R5, RZ ;  /* 0x0000000512127224 */ /* 0x000fc800078e02ff */
[----:B------:R-:W-:-:S05]  /*2750*/  IMAD R4, R4, R19, R18 ;  /* 0x0000001304047224 */ /* 0x000fca00078e0212 */
[----:B------:R-:W-:Y:S01]  /*2760*/  IADD3 R4, R43, R4, RZ ;  /* 0x000000042b047210 */ /* 0x000fe20007ffe0ff */
[----:B------:R-:W-:Y:S05]  /*2770*/  BRA `(.L_x_463) ;  /* 0x0000000000587947 */ /* 0x000fea0003800000 */
.L_x_462:
        /* <DEDUP_REMOVED lines=22> */
.L_x_463:
[----:B------:R-:W-:Y:S05]  /*28e0*/  BSYNC B0 ;  /* 0x0000000000007941 */ /* 0x000fea0003800000 */
.L_x_461:
        /* <DEDUP_REMOVED lines=38> */
[----:B------:R-:W-:Y:S05]  /*2b50*/  CALL.REL.NOINC `($__internal_9_$__cuda_sm20_div_s64) ;  /* 0x0000001c00547944 */ /* 0x000fea0003c00000 */
        /* <DEDUP_REMOVED lines=12> */
.L_x_465:
        /* <DEDUP_REMOVED lines=23> */
.L_x_466:
[----:B------:R-:W-:Y:S05]  /*2d90*/  BSYNC B0 ;  /* 0x0000000000007941 */ /* 0x000fea0003800000 */
.L_x_464:
        /* <DEDUP_REMOVED lines=18> */
.L_x_468:
        /* <DEDUP_REMOVED lines=22> */
.L_x_469:
[----:B------:R-:W-:Y:S05]  /*3020*/  BSYNC B0 ;  /* 0x0000000000007941 */ /* 0x000fea0003800000 */
.L_x_467:
        /* <DEDUP_REMOVED lines=22> */
.L_x_471:
        /* <DEDUP_REMOVED lines=23> */
.L_x_472:
[----:B------:R-:W-:Y:S05]  /*3300*/  BSYNC B0 ;  /* 0x0000000000007941 */ /* 0x000fea0003800000 */
.L_x_470:
        /* <DEDUP_REMOVED lines=39> */
.L_x_474:
        /* <DEDUP_REMOVED lines=23> */
.L_x_475:
[----:B------:R-:W-:Y:S05]  /*36f0*/  BSYNC B0 ;  /* 0x0000000000007941 */ /* 0x000fea0003800000 */
.L_x_473:
        /* <DEDUP_REMOVED lines=29> */
.L_x_477:
        /* <DEDUP_REMOVED lines=23> */
.L_x_478:
[----:B------:R-:W-:Y:S05]  /*3a40*/  BSYNC B0 ;  /* 0x0000000000007941 */ /* 0x000fea0003800000 */
.L_x_476:
        /* <DEDUP_REMOVED lines=21> */
.L_x_454:
[----:B------:R-:W-:Y:S02]  /*3ba0*/  ULDC.64 UR4, c[0x0][0x2b0] ;  /* 0x0000ac0000047ab9 */ /* 0x000fe40000000a00 */
[----:B------:R-:W-:-:S04]  /*3bb0*/  LEA R2, P0, R36, UR4, 0x2 ;  /* 0x0000000424027c11 */ /* 0x000fc8000f8010ff */
[----:B------:R-:W-:-:S05]  /*3bc0*/  LEA.HI.X R3, R36, UR5, R37, 0x2, P0 ;  /* 0x0000000524037c11 */ /* 0x000fca00080f1425 */
[----:B------:R0:W-:Y:S04]  /*3bd0*/  STG.E desc[UR8][R2.64], R30 ;  /* 0x0000001e02007986 */ /* 0x0001e8000c101908 */
.L_x_453:
[----:B------:R-:W-:Y:S05]  /*3be0*/  BSYNC B1 ;  /* 0x0000000000017941 */ /* 0x000fea0003800000 */
.L_x_452:
[----:B------:R-:W2:Y:S01]  /*3bf0*/  LDC R14, c[0x0][0x3c4] ;  /* 0x0000f100ff0e7b82 */ /* 0x000ea20000000800 */
[C---:B0-----:R-:W-:Y:S01]  /*3c00*/  VIADD R3, R35.reuse, 0x10 ;  /* 0x0000001023037836 */ /* 0x041fe20000000000 */
[----:B------:R-:W-:Y:S01]  /*3c10*/  HFMA2.MMA R0, -RZ, RZ, 0, 0 ;  /* 0x00000000ff007435 */ /* 0x000fe200000001ff */
[C---:B------:R-:W-:Y:S01]  /*3c20*/  IMAD.SHL.U32 R18, R35.reuse, 0x4, RZ ;  /* 0x0000000423127824 */ /* 0x040fe200078e00ff */
[----:B-1----:R-:W-:Y:S02]  /*3c30*/  MOV R5, RZ ;  /* 0x000000ff00057202 */ /* 0x002fe40000000f00 */
[-C--:B--2---:R-:W-:Y:S02]  /*3c40*/  ISETP.GE.OR P0, PT, R35, R14.reuse, P3 ;  /* 0x0000000e2300720c */ /* 0x084fe40001f06670 */
[----:B------:R-:W-:Y:S02]  /*3c50*/  ISETP.GE.OR P3, PT, R3, R14, P3 ;  /* 0x0000000e0300720c */ /* 0x000fe40001f66670 */
[----:B------:R-:W-:-:S09]  /*3c60*/  CS2R R2, SRZ ;  /* 0x0000000000027805 */ /* 0x000fd2000001ff00 */
[C---:B------:R-:W-:Y:S02]  /*3c70*/  @!P0 FADD.FTZ R4, -R30.reuse, R33 ;  /* 0x000000211e048221 */ /* 0x040fe40000010100 */
[----:B------:R-:W-:Y:S02]  /*3c80*/  @!P3 FADD.FTZ R30, -R30, R32 ;  /* 0x000000201e1eb221 */ /* 0x000fe40000010100 */
[----:B------:R-:W-:Y:S02]  /*3c90*/  @!P0 FMUL.FTZ R4, R4, 1.4426950216293334961 ;  /* 0x3fb8aa3b04048820 */ /* 0x000fe40000410000 */
[----:B------:R-:W-:Y:S02]  /*3ca0*/  @!P3 FMUL.FTZ R11, R30, 1.4426950216293334961 ;  /* 0x3fb8aa3b1e0bb820 */ /* 0x000fe40000410000 */
[----:B------:R-:W0:Y:S08]  /*3cb0*/  @!P0 MUFU.EX2 R9, R4 ;  /* 0x0000000400098308 */ /* 0x000e300000000800 */
[----:B------:R-:W1:Y:S01]  /*3cc0*/  @!P3 MUFU.EX2 R11, R11 ;  /* 0x0000000b000bb308 */ /* 0x000e620000000800 */
[----:B0-----:R0:W-:Y:S01]  /*3cd0*/  @!P0 STS [R34], R9 ;  /* 0x0000000922008388 */ /* 0x0011e20000000800 */
[----:B------:R-:W-:-:S03]  /*3ce0*/  ISETP.GE.AND P0, PT, R14, 0x1, PT ;  /* 0x000000010e00780c */ /* 0x000fc60003f06270 */
[----:B-1----:R0:W-:Y:S01]  /*3cf0*/  @!P3 STS [R34+0x240], R11 ;  /* 0x0002400b2200b388 */ /* 0x0021e20000000800 */
[----:B------:R-:W-:Y:S09]  /*3d00*/  BAR.SYNC.DEFER_BLOCKING 0x0 ;  /* 0x0000000000007b1d */ /* 0x000ff20000010000 */
        /* <DEDUP_REMOVED lines=12> */
[----:B0-----:R-:W-:-:S02]  /*3dd0*/  CS2R R8, SRZ ;  /* 0x0000000000087805 */ /* 0x001fc4000001ff00 */
        /* <DEDUP_REMOVED lines=10> */
[----:B------:R-:W-:-:S05]  /*3e80*/  LEA R6, R7, UR4, 0x2 ;  /* 0x0000000407067c11 */ /* 0x000fca000f8e10ff */
[----:B------:R-:W-:Y:S05]  /*3e90*/  @!P0 BRA `(.L_x_480) ;  /* 0x0000000000a48947 */ /* 0x000fea0003800000 */
[----:B------:R-:W-:Y:S01]  /*3ea0*/  PLOP3.LUT P4, PT, PT, PT, PT, 0x8, 0x0 ;  /* 0x000000000000781c */ /* 0x000fe20003f8e170 */
[----:B------:R-:W-:Y:S01]  /*3eb0*/  VIADD R14, R14, 0xfffffffd ;  /* 0xfffffffd0e0e7836 */ /* 0x000fe20000000000 */
[CC--:B------:R-:W-:Y:S02]  /*3ec0*/  ISETP.GE.AND P3, PT, R7.reuse, R16.reuse, PT ;  /* 0x000000100700720c */ /* 0x0c0fe40003f66270 */
[----:B------:R-:W-:-:S13]  /*3ed0*/  ISETP.GE.AND P0, PT, R7, R16, PT ;  /* 0x000000100700720c */ /* 0x000fda0003f06270 */
.L_x_481:
        /* <DEDUP_REMOVED lines=37> */
.L_x_480:
        /* <DEDUP_REMOVED lines=25> */
.L_x_482:
[----:B------:R-:W-:-:S13]  /*42c0*/  ISETP.GT.OR P4, PT, R13, UR5, P4 ;  /* 0x000000050d007c0c */ /* 0x000fda000a784670 */
[----:B------:R-:W-:Y:S05]  /*42d0*/  @!P4 BRA `(.L_x_479) ;  /* 0x000000000028c947 */ /* 0x000fea0003800000 */
[----:B------:R-:W0:Y:S01]  /*42e0*/  LDS R6, [R6] ;  /* 0x0000000006067984 */ /* 0x000e220000000800 */
[----:B------:R-:W-:Y:S01]  /*42f0*/  ISETP.GE.AND P0, PT, R7, R16, PT ;  /* 0x000000100700720c */ /* 0x000fe20003f06270 */
[----:B------:R-:W-:-:S12]  /*4300*/  BSSY B0, `(.L_x_483) ;  /* 0x0000003000007945 */ /* 0x000fd80003800000 */
[----:B------:R-:W-:Y:S05]  /*4310*/  @P0 BRA `(.L_x_484) ;  /* 0x0000000000040947 */ /* 0x000fea0003800000 */
[----:B------:R1:W5:Y:S02]  /*4320*/  LDG.E.128 R8, desc[UR8][R24.64] ;  /* 0x0000000818087981 */ /* 0x000364000c1e1d00 */
.L_x_484:
[----:B------:R-:W-:Y:S05]  /*4330*/  BSYNC B0 ;  /* 0x0000000000007941 */ /* 0x000fea0003800000 */
.L_x_483:
[C---:B0----5:R-:W-:Y:S01]  /*4340*/  FFMA.FTZ R5, R6.reuse, R8, R5 ;  /* 0x0000000806057223 */ /* 0x061fe20000010005 */
[C---:B------:R-:W-:Y:S01]  /*4350*/  FFMA.FTZ R2, R6.reuse, R9, R2 ;  /* 0x0000000906027223 */ /* 0x040fe20000010002 */
[C---:B------:R-:W-:Y:S01]  /*4360*/  FFMA.FTZ R3, R6.reuse, R10, R3 ;  /* 0x0000000a06037223 */ /* 0x040fe20000010003 */
[----:B------:R-:W-:Y:S01]  /*4370*/  FFMA.FTZ R0, R6, R11, R0 ;  /* 0x0000000b06007223 */ /* 0x000fe20000010000 */
.L_x_479:
[----:B------:R-:W-:-:S04]  /*4380*/  IADD3 R7, R7, UR7, RZ ;  /* 0x0000000707077c10 */ /* 0x000fc8000fffe0ff */
[----:B------:R-:W-:-:S13]  /*4390*/  ISETP.GE.AND P0, PT, R7, R12, PT ;  /* 0x0000000c0700720c */ /* 0x000fda0003f06270 */
[----:B------:R-:W-:Y:S05]  /*43a0*/  @P0 EXIT ;  /* 0x000000000000094d */ /* 0x000fea0003800000 */
[----:B0-----:R-:W0:Y:S01]  /*43b0*/  LDC R9, c[0x0][0x2c4] ;  /* 0x0000b100ff097b82 */ /* 0x001e220000000800 */
[----:B------:R-:W-:Y:S01]  /*43c0*/  ULDC UR4, c[0x0][0x270] ;  /* 0x00009c0000047ab9 */ /* 0x000fe20000000800 */
[----:B------:R-:W-:Y:S02]  /*43d0*/  IABS R13, R7 ;  /* 0x00000007000d7213 */ /* 0x000fe40000000000 */
[----:B------:R-:W-:Y:S02]  /*43e0*/  SHF.R.S32.HI R19, RZ, 0x1f, R18 ;  /* 0x0000001fff137819 */ /* 0x000fe40000011412 */
[----:B------:R-:W-:Y:S02]  /*43f0*/  F2FP.F16.F32.PACK_AB R2, R2, R5 ;  /* 0x000000050202723e */ /* 0x000fe400000000ff */
        /* <DEDUP_REMOVED lines=75> */
        .weak           $__internal_9_$__cuda_sm20_div_s64
        .type           $__internal_9_$__cuda_sm20_div_s64,@function
        .size           $__internal_9_$__cuda_sm20_div_s64,(.L_x_7841 - $__internal_9_$__cuda_sm20_div_s64)
$__internal_9_$__cuda_sm20_div_s64:
        /* <DEDUP_REMOVED lines=83> */
[----:B------:R-:W-:Y:S05]  /*4de0*/  RET.REL.NODEC R20 `(_ZN5flash32flash_fwd_splitkv_combine_kernelI23Flash_fwd_kernel_traitsILi64ELi64ELi256ELi4ELb0ELb0EN7cutlass6half_tE19Flash_kernel_traitsILi64ELi64ELi256ELi4ES3_EELi8ELi5ELb1EEEvNS_16Flash_fwd_paramsE) ;  /* 0xffffffb014847950 */ /* 0x000fea0003c3ffff */
.L_x_485:
        /* <DEDUP_REMOVED lines=9> */
.L_x_7841:


//--------------------- .text._ZN5flash32flash_fwd_splitkv_combine_kernelI23Flash_fwd_kernel_traitsILi64ELi64ELi256ELi4ELb0ELb0EN7cutlass6half_tE19Flash_kernel_traitsILi64ELi64ELi256ELi4ES3_EELi8ELi4ELb1EEEvNS_16Flash_fwd_paramsE --------------------------
	.section	.text._ZN5flash32flash_fwd_splitkv_combine_kernelI23Flash_fwd_kernel_traitsILi64ELi64ELi256ELi4ELb0ELb0EN7cutlass6half_tE19Flash_kernel_traitsILi64ELi64ELi256ELi4ES3_EELi8ELi4ELb1EEEvNS_16Flash_fwd_paramsE,"ax",@progbits
	.align	128
        .global         _ZN5flash32flash_fwd_splitkv_combine_kernelI23Flash_fwd_kernel_traitsILi64ELi64ELi256ELi4ELb0ELb0EN7cutlass6half_tE19Flash_kernel_traitsILi64ELi64ELi256ELi4ES3_EELi8ELi4ELb1EEEvNS_16Flash_fwd_paramsE
        .type           _ZN5flash32flash_fwd_splitkv_combine_kernelI23Flash_fwd_kernel_traitsILi64ELi64ELi256ELi4ELb0ELb0EN7cutlass6half_tE19Flash_kernel_traitsILi64ELi64ELi256ELi4ES3_EELi8ELi4ELb1EEEvNS_16Flash_fwd_paramsE,@function
        .size           _ZN5flash32flash_fwd_splitkv_combine_kernelI23Flash_fwd_kernel_traitsILi64ELi64ELi256ELi4ELb0ELb0EN7cutlass6half_tE19Flash_kernel_traitsILi64ELi64ELi256ELi4ES3_EELi8ELi4ELb1EEEvNS_16Flash_fwd_paramsE,(.L_x_7842 - _ZN5flash32flash_fwd_splitkv_combine_kernelI23Flash_fwd_kernel_traitsILi64ELi64ELi256ELi4ELb0ELb0EN7cutlass6half_tE19Flash_kernel_traitsILi64ELi64ELi256ELi4ES3_EELi8ELi4ELb1EEEvNS_16Flash_fwd_paramsE)
        .other          _ZN5flash32flash_fwd_splitkv_combine_kernelI23Flash_fwd_kernel_traitsILi64ELi64ELi256ELi4ELb0ELb0EN7cutlass6half_tE19Flash_kernel_traitsILi64ELi64ELi256ELi4ES3_EELi8ELi4ELb1EEEvNS_16Flash_fwd_paramsE,@"STO_CUDA_ENTRY STV_DEFAULT"
_ZN5flash32flash_fwd_splitkv_combine_kernelI23Flash_fwd_kernel_traitsILi64ELi64ELi256ELi4ELb0ELb0EN7cutlass6half_tE19Flash_kernel_traitsILi64ELi64ELi256ELi4ES3_EELi8ELi4ELb1EEEvNS_16Flash_fwd_paramsE:
.text._ZN5flash32flash_fwd_splitkv_combine_kernelI23Flash_fwd_kernel_traitsILi64ELi64ELi256ELi4ELb0ELb0EN7cutlass6half_tE19Flash_kernel_traitsILi64ELi64ELi256ELi4ES3_EELi8ELi4ELb1EEEvNS_16Flash_fwd_paramsE:
        /* <DEDUP_REMOVED lines=23> */
[----:B------:R-:W-:Y:S05]  /*0170*/  CALL.REL.NOINC `($__internal_10_$__cuda_sm20_div_s64) ;  /* 0x0000004400d87944 */ /* 0x000fea0003c00000 */
[----:B------:R-:W-:Y:S05]  /*0180*/  BRA `(.L_x_487) ;  /* 0x00000000004c7947 */ /* 0x000fea0003800000 */
.L_x_486:
        /* <DEDUP_REMOVED lines=19> */
.L_x_487:
        /* <DEDUP_REMOVED lines=13> */
[----:B------:R-:W-:Y:S05]  /*0390*/  CALL.REL.NOINC `($__internal_10_$__cuda_sm20_div_s64) ;  /* 0x0000004400507944 */ /* 0x000fea0003c00000 */
[----:B------:R-:W-:Y:S02]  /*03a0*/  MOV R8, R20 ;  /* 0x0000001400087202 */ /* 0x000fe40000000f00 */
[----:B------:R-:W-:Y:S01]  /*03b0*/  MOV R9, R21 ;  /* 0x0000001500097202 */ /* 0x000fe20000000f00 */
[----:B------:R-:W-:Y:S05]  /*03c0*/  BRA `(.L_x_490) ;  /* 0x00000000004c7947 */ /* 0x000fea0003800000 */
.L_x_489:
        /* <DEDUP_REMOVED lines=19> */
.L_x_490:
[----:B------:R-:W-:Y:S05]  /*0500*/  BSYNC B0 ;  /* 0x0000000000007941 */ /* 0x000fea0003800000 */
.L_x_488:
        /* <DEDUP_REMOVED lines=43> */
.L_x_492:
        /* <DEDUP_REMOVED lines=19> */
.L_x_493:
[----:B------:R-:W-:Y:S05]  /*08f0*/  BSYNC B0 ;  /* 0x0000000000007941 */ /* 0x000fea0003800000 */
.L_x_491:
        /* <DEDUP_REMOVED lines=74> */
[----:B------:R-:W-:Y:S02]  /*0da0*/  MOV R32, R20 ;  /* 0x0000001400207202 */ /* 0x000fe40000000f00 */
[----:B------:R-:W-:Y:S01]  /*0db0*/  MOV R33, R21 ;  /* 0x0000001500217202 */ /* 0x000fe20000000f00 */
[----:B------:R-:W-:Y:S05]  /*0dc0*/  BRA `(.L_x_496) ;  /* 0x00000000004c7947 */ /* 0x000fea0003800000 */
.L_x_495:
        /* <DEDUP_REMOVED lines=19> */
.L_x_496:
[----:B------:R-:W-:Y:S05]  /*0f00*/  BSYNC B0 ;  /* 0x0000000000007941 */ /* 0x000fea0003800000 */
.L_x_494:
        /* <DEDUP_REMOVED lines=43> */
.L_x_498:
        /* <DEDUP_REMOVED lines=19> */
.L_x_499:
[----:B------:R-:W-:Y:S05]  /*12f0*/  BSYNC B0 ;  /* 0x0000000000007941 */ /* 0x000fea0003800000 */
.L_x_497:
        /* <DEDUP_REMOVED lines=67> */
.L_x_501:
[----:B------:R-:W-:Y:S05]  /*1730*/  BSYNC B0 ;  /* 0x0000000000007941 */ /* 0x000fea0003800000 */
.L_x_500:
        /* <DEDUP_REMOVED lines=14> */
.L_x_503:
[----:B------:R-:W-:Y:S05]  /*1820*/  BSYNC B0 ;  /* 0x0000000000007941 */ /* 0x000fea0003800000 */
.L_x_502:
        /* <DEDUP_REMOVED lines=158> */
.L_x_508:
        /* <DEDUP_REMOVED lines=22> */
.L_x_509:
[----:B------:R-:W-:Y:S05]  /*2370*/  BSYNC B0 ;  /* 0x0000000000007941 */ /* 0x000fea0003800000 */
.L_x_507:
[----:B------:R-:W-:Y:S01]  /*2380*/  LOP3.LUT R19, R17, R0, RZ, 0xfc, !PT ;  /* 0x0000000011137212 */ /* 0x000fe200078efcff */
[----:B------:R-:W-:Y:S03]  /*2390*/  BSSY B0, `(.L_x_510) ;  /* 0x0000028000007945 */ /* 0x000fe60003800000 */
[----:B------:R-:W-:-:S13]  /*23a0*/  ISETP.NE.U32.AND P0, PT, R19, RZ, PT ;  /* 0x000000ff1300720c */ /* 0x000fda0003f05070 */
[----:B------:R-:W-:Y:S05]  /*23b0*/  @!P0 BRA `(.L_x_511) ;  /* 0x00000000003c8947 */ /* 0x000fea0003800000 */
[----:B------:R-:W-:Y:S01]  /*23c0*/  IMAD.MOV.U32 R24, RZ, RZ, R25 ;  /* 0x000000ffff187224 */ /* 0x000fe200078e0019 */
[----:B------:R-:W-:Y:S02]  /*23d0*/  MOV R23, R0 ;  /* 0x0000000000177202 */ /* 0x000fe40000000f00 */
[----:B------:R-:W-:Y:S02]  /*23e0*/  MOV R22, 0x2400 ;  /* 0x0000240000167802 */ /* 0x000fe40000000f00 */
[----:B------:R-:W-:Y:S05]  /*23f0*/  CALL.REL.NOINC `($__internal_10_$__cuda_sm20_div_s64) ;  /* 0x0000002400387944 */ /* 0x000fea0003c00000 */
        /* <DEDUP_REMOVED lines=11> */
.L_x_511:
        /* <DEDUP_REMOVED lines=22> */
.L_x_512:
[----:B------:R-:W-:Y:S05]  /*2610*/  BSYNC B0 ;  /* 0x0000000000007941 */ /* 0x000fea0003800000 */
.L_x_510:
        /* <DEDUP_REMOVED lines=11> */
[----:B------:R-:W-:Y:S05]  /*26d0*/  CALL.REL.NOINC `($__internal_10_$__cuda_sm20_div_s64) ;  /* 0x0000002000807944 */ /* 0x000fea0003c00000 */
[----:B------:R-:W-:-:S04]  /*26e0*/  IADD3 R17, P0, RZ, -R20, RZ ;  /* 0x80000014ff117210 */ /* 0x000fc80007f1e0ff */
[----:B------:R-:W-:Y:S01]  /*26f0*/  IADD3.X R18, RZ, ~R21, RZ, P0, !PT ;  /* 0x80000015ff127210 */ /* 0x000fe200007fe4ff */
[----:B------:R-:W-:-:S04]  /*2700*/  IMAD.WIDE.U32 R36, R5, R17, R36 ;  /* 0x0000001105247225 */ /* 0x000fc800078e0024 */
[----:B------:R-:W-:-:S04]  /*2710*/  IMAD R18, R18, R5, RZ ;  /* 0x0000000512127224 */ /* 0x000fc800078e02ff */
[----:B------:R-:W-:-:S05]  /*2720*/  IMAD R4, R4, R17, R18 ;  /* 0x0000001104047224 */ /* 0x000fca00078e0212 */
[----:B------:R-:W-:Y:S01]  /*2730*/  IADD3 R4, R37, R4, RZ ;  /* 0x0000000425047210 */ /* 0x000fe20007ffe0ff */
[----:B------:R-:W-:Y:S05]  /*2740*/  BRA `(.L_x_515) ;  /* 0x0000000000587947 */ /* 0x000fea0003800000 */
.L_x_514:
        /* <DEDUP_REMOVED lines=22> */
.L_x_515:
[----:B------:R-:W-:Y:S05]  /*28b0*/  BSYNC B0 ;  /* 0x0000000000007941 */ /* 0x000fea0003800000 */
.L_x_513:
        /* <DEDUP_REMOVED lines=38> */
[----:B------:R-:W-:Y:S05]  /*2b20*/  CALL.REL.NOINC `($__internal_10_$__cuda_sm20_div_s64) ;  /* 0x0000001c006c7944 */ /* 0x000fea0003c00000 */
        /* <DEDUP_REMOVED lines=12> */
.L_x_517:
        /* <DEDUP_REMOVED lines=23> */
.L_x_518:
[----:B------:R-:W-:Y:S05]  /*2d60*/  BSYNC B0 ;  /* 0x0000000000007941 */ /* 0x000fea0003800000 */
.L_x_516:
        /* <DEDUP_REMOVED lines=19> */
.L_x_520:
        /* <DEDUP_REMOVED lines=22> */
.L_x_521:
[----:B------:R-:W-:Y:S05]  /*3000*/  BSYNC B0 ;  /* 0x0000000000007941 */ /* 0x000fea0003800000 */
.L_x_519:
        /* <DEDUP_REMOVED lines=20> */
.L_x_523:
        /* <DEDUP_REMOVED lines=23> */
.L_x_524:
[----:B------:R-:W-:Y:S05]  /*32c0*/  BSYNC B0 ;  /* 0x0000000000007941 */ /* 0x000fea0003800000 */
.L_x_522:
        /* <DEDUP_REMOVED lines=39> */
.L_x_526:
        /* <DEDUP_REMOVED lines=23> */
.L_x_527:
[----:B------:R-:W-:Y:S05]  /*36b0*/  BSYNC B0 ;  /* 0x0000000000007941 */ /* 0x000fea0003800000 */
.L_x_525:
        /* <DEDUP_REMOVED lines=26> */
.L_x_529:
        /* <DEDUP_REMOVED lines=23> */
.L_x_530:
[----:B------:R-:W-:Y:S05]  /*39d0*/  BSYNC B0 ;  /* 0x0000000000007941 */ /* 0x000fea0003800000 */
.L_x_528:
        /* <DEDUP_REMOVED lines=21> */
.L_x_506:
[----:B------:R-:W-:Y:S02]  /*3b30*/  ULDC.64 UR4, c[0x0][0x2b0] ;  /* 0x0000ac0000047ab9 */ /* 0x000fe40000000a00 */
[----:B------:R-:W-:-:S04]  /*3b40*/  LEA R2, P0, R30, UR4, 0x2 ;  /* 0x000000041e027c11 */ /* 0x000fc8000f8010ff */
[----:B------:R-:W-:-:S05]  /*3b50*/  LEA.HI.X R3, R30, UR5, R31, 0x2, P0 ;  /* 0x000000051e037c11 */ /* 0x000fca00080f141f */
[----:B------:R0:W-:Y:S04]  /*3b60*/  STG.E desc[UR8][R2.64], R28 ;  /* 0x0000001c02007986 */ /* 0x0001e8000c101908 */
.L_x_505:
[----:B------:R-:W-:Y:S05]  /*3b70*/  BSYNC B1 ;  /* 0x0000000000017941 */ /* 0x000fea0003800000 */
.L_x_504:
[----:B------:R-:W2:Y:S01]  /*3b80*/  S2R R0, SR_TID.X ;  /* 0x0000000000007919 */ /* 0x000ea20000002100 */
[----:B------:R-:W3:Y:S01]  /*3b90*/  LDC R14, c[0x0][0x3c4] ;  /* 0x0000f100ff0e7b82 */ /* 0x000ee20000000800 */
[----:B------:R-:W-:Y:S01]  /*3ba0*/  BSSY B0, `(.L_x_531) ;  /* 0x0000012000007945 */ /* 0x000fe20003800000 */
[----:B--2---:R-:W-:-:S04]  /*3bb0*/  SHF.R.S32.HI R13, RZ, 0x1f, R0 ;  /* 0x0000001fff0d7819 */ /* 0x004fc80000011400 */
[----:B------:R-:W-:-:S04]  /*3bc0*/  LEA.HI R13, R13, R0, RZ, 0x4 ;  /* 0x000000000d0d7211 */ /* 0x000fc800078f20ff */
[----:B------:R-:W-:-:S05]  /*3bd0*/  LOP3.LUT R19, R13, 0xfffffff0, RZ, 0xc0, !PT ;  /* 0xfffffff00d137812 */ /* 0x000fca00078ec0ff */
[----:B------:R-:W-:-:S05]  /*3be0*/  IMAD.IADD R19, R0, 0x1, -R19 ;  /* 0x0000000100137824 */ /* 0x000fca00078e0a13 */
[----:B---3--:R-:W-:-:S04]  /*3bf0*/  ISETP.GE.AND P0, PT, R19, R14, PT ;  /* 0x0000000e1300720c */ /* 0x008fc80003f06270 */
[----:B------:R-:W-:-:S13]  /*3c00*/  ISETP.LT.AND P0, PT, R0, 0x80, !P0 ;  /* 0x000000800000780c */ /* 0x000fda0004701270 */
[----:B------:R-:W-:Y:S05]  /*3c10*/  @!P0 BRA `(.L_x_532) ;  /* 0x0000000000288947 */ /* 0x000fea0003800000 */
[----:B------:R-:W2:Y:S01]  /*3c20*/  S2R R0, SR_CgaCtaId ;  /* 0x0000000000007919 */ /* 0x000ea20000008800 */
[----:B01----:R-:W-:Y:S01]  /*3c30*/  FADD.FTZ R2, -R28, R29 ;  /* 0x0000001d1c027221 */ /* 0x003fe20000010100 */
[----:B------:R-:W-:-:S03]  /*3c40*/  MOV R3, 0x400 ;  /* 0x0000040000037802 */ /* 0x000fc60000000f00 */
[----:B------:R-:W-:-:S06]  /*3c50*/  FMUL.FTZ R2, R2, 1.4426950216293334961 ;  /* 0x3fb8aa3b02027820 */ /* 0x000fcc0000410000 */
[----:B------:R-:W0:Y:S01]  /*3c60*/  MUFU.EX2 R2, R2 ;  /* 0x0000000200027308 */ /* 0x000e220000000800 */
[----:B--2---:R-:W-:Y:S02]  /*3c70*/  LEA R0, R0, R3, 0x18 ;  /* 0x0000000300007211 */ /* 0x004fe400078ec0ff */
[----:B------:R-:W-:-:S03]  /*3c80*/  SHF.R.S32.HI R3, RZ, 0x4, R13 ;  /* 0x00000004ff037819 */ /* 0x000fc6000001140d */
[----:B------:R-:W-:-:S05]  /*3c90*/  IMAD R0, R19, 0x24, R0 ;  /* 0x0000002413007824 */ /* 0x000fca00078e0200 */
[----:B------:R-:W-:-:S05]  /*3ca0*/  LEA R3, R3, R0, 0x2 ;  /* 0x0000000003037211 */ /* 0x000fca00078e10ff */
[----:B0-----:R2:W-:Y:S02]  /*3cb0*/  STS [R3], R2 ;  /* 0x0000000203007388 */ /* 0x0015e40000000800 */
.L_x_532:
[----:B------:R-:W-:Y:S05]  /*3cc0*/  BSYNC B0 ;  /* 0x0000000000007941 */ /* 0x000fea0003800000 */
.L_x_531:
[----:B------:R-:W-:Y:S01]  /*3cd0*/  BAR.SYNC.DEFER_BLOCKING 0x0 ;  /* 0x0000000000007b1d */ /* 0x000fe20000010000 */
[----:B------:R-:W-:Y:S01]  /*3ce0*/  ISETP.GE.AND P0, PT, R14, 0x1, PT ;  /* 0x000000010e00780c */ /* 0x000fe20003f06270 */
[----:B------:R-:W-:Y:S01]  /*3cf0*/  IMAD.MOV.U32 R0, RZ, RZ, RZ ;  /* 0x000000ffff007224 */ /* 0x000fe200078e00ff */
[----:B012---:R-:W-:Y:S01]  /*3d00*/  CS2R R2, SRZ ;  /* 0x0000000000027805 */ /* 0x007fe2000001ff00 */
[----:B------:R-:W-:Y:S01]  /*3d10*/  IMAD.MOV.U32 R5, RZ, RZ, RZ ;  /* 0x000000ffff057224 */ /* 0x000fe200078e00ff */
[----:B------:R-:W-:Y:S01]  /*3d20*/  SHF.R.S32.HI R13, RZ, 0x4, R13 ;  /* 0x00000004ff0d7819 */ /* 0x000fe2000001140d */
[----:B------:R-:W-:-:S08]  /*3d30*/  IMAD.SHL.U32 R18, R19, 0x4, RZ ;  /* 0x0000000413127824 */ /* 0x000fd000078e00ff */
        /* <DEDUP_REMOVED lines=29> */
.L_x_535:
[----:B------:R0:W2:Y:S01]  /*3f10*/  @!P3 LDG.E.128 R8, desc[UR8][R24.64] ;  /* 0x000000081808b981 */ /* 0x0000a2000c1e1d00 */
[----:B------:R-:W-:Y:S01]  /*3f20*/  PLOP3.LUT P3, PT, P0, PT, PT, 0x80, 0x0 ;  /* 0x000000000000781c */ /* 0x000fe2000076f070 */
[----:B------:R-:W-:Y:S01]  /*3f30*/  UIADD3 UR5, UR5, 0x4, URZ ;  /* 0x0000000405057890 */ /* 0x000fe2000fffe03f */
[----:B------:R-:W-:Y:S01]  /*3f40*/  IADD3 R26, P1, R20, R24, RZ ;  /* 0x00000018141a7210 */ /* 0x000fe20007f3e0ff */
[----:B------:R-:W2:Y:S03]  /*3f50*/  LDS R4, [R6] ;  /* 0x0000000006047984 */ /* 0x000ea60000000800 */
[C---:B------:R-:W-:Y:S02]  /*3f60*/  IADD3.X R27, R21.reuse, R25, RZ, P1, !PT ;  /* 0x00000019151b7210 */ /* 0x040fe40000ffe4ff */
[----:B------:R-:W-:Y:S02]  /*3f70*/  ISETP.LE.AND P2, PT, R14, UR5, PT ;  /* 0x000000050e007c0c */ /* 0x000fe4000bf43270 */
[C---:B0-----:R-:W-:Y:S04]  /*3f80*/  IADD3 R24, P1, R20.reuse, R26, RZ ;  /* 0x0000001a14187210 */ /* 0x041fe80007f3e0ff */
[C---:B------:R-:W-:Y:S02]  /*3f90*/  IADD3.X R25, R21.reuse, R27, RZ, P1, !PT ;  /* 0x0000001b15197210 */ /* 0x040fe40000ffe4ff */
[----:B------:R-:W-:Y:S04]  /*3fa0*/  IADD3 R22, P1, R20, R24, RZ ;  /* 0x0000001814167210 */ /* 0x000fe80007f3e0ff */
[C---:B------:R-:W-:Y:S01]  /*3fb0*/  IADD3.X R23, R21.reuse, R25, RZ, P1, !PT ;  /* 0x0000001915177210 */ /* 0x040fe20000ffe4ff */
[C---:B--2---:R-:W-:Y:S01]  /*3fc0*/  FFMA.FTZ R5, R4.reuse, R8, R5 ;  /* 0x0000000804057223 */ /* 0x044fe20000010005 */
[C---:B------:R-:W-:Y:S01]  /*3fd0*/  FFMA.FTZ R2, R4.reuse, R9, R2 ;  /* 0x0000000904027223 */ /* 0x040fe20000010002 */
[C---:B------:R-:W-:Y:S01]  /*3fe0*/  FFMA.FTZ R3, R4.reuse, R10, R3 ;  /* 0x0000000a04037223 */ /* 0x040fe20000010003 */
[----:B------:R-:W-:Y:S02]  /*3ff0*/  FFMA.FTZ R0, R4, R11, R0 ;  /* 0x0000000b04007223 */ /* 0x000fe40000010000 */
[----:B------:R-:W2:Y:S04]  /*4000*/  @!P3 LDG.E.128 R8, desc[UR8][R26.64] ;  /* 0x000000081a08b981 */ /* 0x000ea8000c1e1d00 */
[----:B------:R-:W2:Y:S02]  /*4010*/  LDS R4, [R6+0x24] ;  /* 0x0000240006047984 */ /* 0x000ea40000000800 */
[C---:B--2---:R-:W-:Y:S01]  /*4020*/  FFMA.FTZ R5, R4.reuse, R8, R5 ;  /* 0x0000000804057223 */ /* 0x044fe20000010005 */
[C---:B------:R-:W-:Y:S01]  /*4030*/  FFMA.FTZ R2, R4.reuse, R9, R2 ;  /* 0x0000000904027223 */ /* 0x040fe20000010002 */
[C---:B------:R-:W-:Y:S01]  /*4040*/  FFMA.FTZ R3, R4.reuse, R10, R3 ;  /* 0x0000000a04037223 */ /* 0x040fe20000010003 */
[----:B------:R-:W-:Y:S02]  /*4050*/  FFMA.FTZ R0, R4, R11, R0 ;  /* 0x0000000b04007223 */ /* 0x000fe40000010000 */
[----:B------:R0:W2:Y:S04]  /*4060*/  @!P3 LDG.E.128 R8, desc[UR8][R24.64] ;  /* 0x000000081808b981 */ /* 0x0000a8000c1e1d00 */
[----:B------:R-:W2:Y:S01]  /*4070*/  LDS R4, [R6+0x48] ;  /* 0x0000480006047984 */ /* 0x000ea20000000800 */
[----:B0-----:R-:W-:Y:S04]  /*4080*/  IADD3 R24, P1, R20, R22, RZ ;  /* 0x0000001614187210 */ /* 0x001fe80007f3e0ff */
[----:B------:R-:W-:Y:S01]  /*4090*/  IADD3.X R25, R21, R23, RZ, P1, !PT ;  /* 0x0000001715197210 */ /* 0x000fe20000ffe4ff */
[C---:B--2---:R-:W-:Y:S01]  /*40a0*/  FFMA.FTZ R5, R4.reuse, R8, R5 ;  /* 0x0000000804057223 */ /* 0x044fe20000010005 */
[C---:B------:R-:W-:Y:S01]  /*40b0*/  FFMA.FTZ R2, R4.reuse, R9, R2 ;  /* 0x0000000904027223 */ /* 0x040fe20000010002 */
[C---:B------:R-:W-:Y:S01]  /*40c0*/  FFMA.FTZ R3, R4.reuse, R10, R3 ;  /* 0x0000000a04037223 */ /* 0x040fe20000010003 */
[----:B------:R-:W-:Y:S02]  /*40d0*/  FFMA.FTZ R0, R4, R11, R0 ;  /* 0x0000000b04007223 */ /* 0x000fe40000010000 */
[----:B------:R-:W2:Y:S04]  /*40e0*/  @!P3 LDG.E.128 R8, desc[UR8][R22.64] ;  /* 0x000000081608b981 */ /* 0x000ea8000c1e1d00 */
[----:B------:R0:W2:Y:S02]  /*40f0*/  LDS R4, [R6+0x6c] ;  /* 0x00006c0006047984 */ /* 0x0000a40000000800 */
[----:B0-----:R-:W-:Y:S01]  /*4100*/  IADD3 R6, R6, 0x90, RZ ;  /* 0x0000009006067810 */ /* 0x001fe20007ffe0ff */
[C---:B--2---:R-:W-:Y:S01]  /*4110*/  FFMA.FTZ R5, R4.reuse, R8, R5 ;  /* 0x0000000804057223 */ /* 0x044fe20000010005 */
[C---:B------:R-:W-:Y:S01]  /*4120*/  FFMA.FTZ R2, R4.reuse, R9, R2 ;  /* 0x0000000904027223 */ /* 0x040fe20000010002 */
[C---:B------:R-:W-:Y:S01]  /*4130*/  FFMA.FTZ R3, R4.reuse, R10, R3 ;  /* 0x0000000a04037223 */ /* 0x040fe20000010003 */
[----:B------:R-:W-:Y:S01]  /*4140*/  FFMA.FTZ R0, R4, R11, R0 ;  /* 0x0000000b04007223 */ /* 0x000fe20000010000 */
[----:B------:R-:W-:Y:S09]  /*4150*/  @!P2 BRA `(.L_x_535) ;  /* 0xfffffffc006ca947 */ /* 0x000ff2000383ffff */
.L_x_534:
[----:B-1----:R-:W-:-:S04]  /*4160*/  IADD3 R4, R7, -UR5, RZ ;  /* 0x8000000507047c10 */ /* 0x002fc8000fffe0ff */
        /* <DEDUP_REMOVED lines=24> */
.L_x_536:
[----:B------:R-:W-:-:S13]  /*42f0*/  ISETP.GT.OR P4, PT, R7, UR5, P4 ;  /* 0x0000000507007c0c */ /* 0x000fda000a784670 */
[----:B------:R-:W-:Y:S05]  /*4300*/  @!P4 BRA `(.L_x_533) ;  /* 0x000000000028c947 */ /* 0x000fea0003800000 */
[----:B------:R-:W0:Y:S01]  /*4310*/  LDS R6, [R6] ;  /* 0x0000000006067984 */ /* 0x000e220000000800 */
[----:B------:R-:W-:Y:S01]  /*4320*/  ISETP.GE.AND P0, PT, R13, R16, PT ;  /* 0x000000100d00720c */ /* 0x000fe20003f06270 */
[----:B------:R-:W-:-:S12]  /*4330*/  BSSY B0, `(.L_x_537) ;  /* 0x0000003000007945 */ /* 0x000fd80003800000 */
[----:B------:R-:W-:Y:S05]  /*4340*/  @P0 BRA `(.L_x_538) ;  /* 0x0000000000040947 */ /* 0x000fea0003800000 */
[----:B------:R1:W5:Y:S02]  /*4350*/  LDG.E.128 R8, desc[UR8][R24.64] ;  /* 0x0000000818087981 */ /* 0x000364000c1e1d00 */
.L_x_538:
[----:B------:R-:W-:Y:S05]  /*4360*/  BSYNC B0 ;  /* 0x0000000000007941 */ /* 0x000fea0003800000 */
.L_x_537:
[C---:B0----5:R-:W-:Y:S01]  /*4370*/  FFMA.FTZ R5, R6.reuse, R8, R5 ;  /* 0x0000000806057223 */ /* 0x061fe20000010005 */
[C---:B------:R-:W-:Y:S01]  /*4380*/  FFMA.FTZ R2, R6.reuse, R9, R2 ;  /* 0x0000000906027223 */ /* 0x040fe20000010002 */
[C---:B------:R-:W-:Y:S01]  /*4390*/  FFMA.FTZ R3, R6.reuse, R10, R3 ;  /* 0x0000000a06037223 */ /* 0x040fe20000010003 */
[----:B------:R-:W-:Y:S01]  /*43a0*/  FFMA.FTZ R0, R6, R11, R0 ;  /* 0x0000000b06007223 */ /* 0x000fe20000010000 */
.L_x_533:
[----:B------:R-:W-:-:S04]  /*43b0*/  IADD3 R13, R13, UR7, RZ ;  /* 0x000000070d0d7c10 */ /* 0x000fc8000fffe0ff */
[----:B------:R-:W-:-:S13]  /*43c0*/  ISETP.GE.AND P0, PT, R13, R12, PT ;  /* 0x0000000c0d00720c */ /* 0x000fda0003f06270 */
        /* <DEDUP_REMOVED lines=81> */
        .weak           $__internal_10_$__cuda_sm20_div_s64
        .type           $__internal_10_$__cuda_sm20_div_s64,@function
        .size           $__internal_10_$__cuda_sm20_div_s64,(.L_x_7842 - $__internal_10_$__cuda_sm20_div_s64)
$__internal_10_$__cuda_sm20_div_s64:
        /* <DEDUP_REMOVED lines=83> */
[----:B------:R-:W-:Y:S06]  /*4e10*/  RET.REL.NODEC R26 `(_ZN5flash32flash_fwd_splitkv_combine_kernelI23Flash_fwd_kernel_traitsILi64ELi64ELi256ELi4ELb0ELb0EN7cutlass6half_tE19Flash_kernel_traitsILi64ELi64ELi256ELi4ES3_EELi8ELi4ELb1EEEvNS_16Flash_fwd_paramsE) ;  /* 0xffffffb01a787950 */ /* 0x000fec0003c3ffff */
.L_x_539:
        /* <DEDUP_REMOVED lines=14> */
.L_x_7842:


//--------------------- .text._ZN5flash32flash_fwd_splitkv_combine_kernelI23Flash_fwd_kernel_traitsILi64ELi64ELi256ELi4ELb0ELb0EN7cutlass6half_tE19Flash_kernel_traitsILi64ELi64ELi256ELi4ES3_EELi8ELi3ELb1EEEvNS_16Flash_fwd_paramsE --------------------------
	.section	.text._ZN5flash32flash_fwd_splitkv_combine_kernelI23Flash_fwd_kernel_traitsILi64ELi64ELi256ELi4ELb0ELb0EN7cutlass6half_tE19Flash_kernel_traitsILi64ELi64ELi256ELi4ES3_EELi8ELi3ELb1EEEvNS_16Flash_fwd_paramsE,"ax",@progbits
	.align	128
        .global         _ZN5flash32flash_fwd_splitkv_combine_kernelI23Flash_fwd_kernel_traitsILi64ELi64ELi256ELi4ELb0ELb0EN7cutlass6half_tE19Flash_kernel_traitsILi64ELi64ELi256ELi4ES3_EELi8ELi3ELb1EEEvNS_16Flash_fwd_paramsE
        .type           _ZN5flash32flash_fwd_splitkv_combine_kernelI23Flash_fwd_kernel_traitsILi64ELi64ELi256ELi4ELb0ELb0EN7cutlass6half_tE19Flash_kernel_traitsILi64ELi64ELi256ELi4ES3_EELi8ELi3ELb1EEEvNS_16Flash_fwd_paramsE,@function
        .size           _ZN5flash32flash_fwd_splitkv_combine_kernelI23Flash_fwd_kernel_traitsILi64ELi64ELi256ELi4ELb0ELb0EN7cutlass6half_tE19Flash_kernel_traitsILi64ELi64ELi256ELi4ES3_EELi8ELi3ELb1EEEvNS_16Flash_fwd_paramsE,(.L_x_7843 - _ZN5flash32flash_fwd_splitkv_combine_kernelI23Flash_fwd_kernel_traitsILi64ELi64ELi256ELi4ELb0ELb0EN7cutlass6half_tE19Flash_kernel_traitsILi64ELi64ELi256ELi4ES3_EELi8ELi3ELb1EEEvNS_16Flash_fwd_paramsE)
        .other          _ZN5flash32flash_fwd_splitkv_combine_kernelI23Flash_fwd_kernel_traitsILi64ELi64ELi256ELi4ELb0ELb0EN7cutlass6half_tE19Flash_kernel_traitsILi64ELi64ELi256ELi4ES3_EELi8ELi3ELb1EEEvNS_16Flash_fwd_paramsE,@"STO_CUDA_ENTRY STV_DEFAULT"
_ZN5flash32flash_fwd_splitkv_combine_kernelI23Flash_fwd_kernel_traitsILi64ELi64ELi256ELi4ELb0ELb0EN7cutlass6half_tE19Flash_kernel_traitsILi64ELi64ELi256ELi4ES3_EELi8ELi3ELb1EEEvNS_16Flash_fwd_paramsE:
.text._ZN5flash32flash_fwd_splitkv_combine_kernelI23Flash_fwd_kernel_traitsILi64ELi64ELi256ELi4ELb0ELb0EN7cutlass6half_tE19Flash_kernel_traitsILi64ELi64ELi256ELi4ES3_EELi8ELi3ELb1EEEvNS_16Flash_fwd_paramsE:
        /* <DEDUP_REMOVED lines=23> */
[----:B------:R-:W-:Y:S05]  /*0170*/  CALL.REL.NOINC `($__internal_11_$__cuda_sm20_div_s64) ;  /* 0x0000004400807944 */ /* 0x000fea0003c00000 */
[----:B------:R-:W-:Y:S02]  /*0180*/  MOV R20, R0 ;  /* 0x0000000000147202 */ /* 0x000fe40000000f00 */
[----:B------:R-:W-:Y:S01]  /*0190*/  MOV R21, R23 ;  /* 0x0000001700157202 */ /* 0x000fe20000000f00 */
[----:B------:R-:W-:Y:S06]  /*01a0*/  BRA `(.L_x_541) ;  /* 0x00000000004c7947 */ /* 0x000fec0003800000 */
.L_x_540:
        /* <DEDUP_REMOVED lines=19> */
.L_x_541:
        /* <DEDUP_REMOVED lines=11> */
[----:B------:R-:W-:Y:S05]  /*0390*/  CALL.REL.NOINC `($__internal_11_$__cuda_sm20_div_s64) ;  /* 0x0000004000f87944 */ /* 0x000fea0003c00000 */
[----:B------:R-:W-:Y:S02]  /*03a0*/  MOV R10, R0 ;  /* 0x00000000000a7202 */ /* 0x000fe40000000f00 */
[----:B------:R-:W-:Y:S01]  /*03b0*/  MOV R11, R23 ;  /* 0x00000017000b7202 */ /* 0x000fe20000000f00 */
[----:B------:R-:W-:Y:S05]  /*03c0*/  BRA `(.L_x_544) ;  /* 0x00000000004c7947 */ /* 0x000fea0003800000 */
.L_x_543:
        /* <DEDUP_REMOVED lines=19> */
.L_x_544:
[----:B------:R-:W-:Y:S05]  /*0500*/  BSYNC B0 ;  /* 0x0000000000007941 */ /* 0x000fea0003800000 */
.L_x_542:
        /* <DEDUP_REMOVED lines=44> */
[----:B------:R-:W-:Y:S05]  /*07d0*/  BRA `(.L_x_547) ;  /* 0x00000000004c7947 */ /* 0x000fea0003800000 */
.L_x_546:
        /* <DEDUP_REMOVED lines=19> */
.L_x_547:
[----:B------:R-:W-:Y:S05]  /*0910*/  BSYNC B0 ;  /* 0x0000000000007941 */ /* 0x000fea0003800000 */
.L_x_545:
        /* <DEDUP_REMOVED lines=71> */
[----:B------:R-:W-:Y:S05]  /*0d90*/  CALL.REL.NOINC `($__internal_11_$__cuda_sm20_div_s64) ;  /* 0x0000003800787944 */ /* 0x000fea0003c00000 */
[----:B------:R-:W-:Y:S02]  /*0da0*/  MOV R32, R0 ;  /* 0x0000000000207202 */ /* 0x000fe40000000f00 */
[----:B------:R-:W-:Y:S01]  /*0db0*/  MOV R33, R23 ;  /* 0x0000001700217202 */ /* 0x000fe20000000f00 */
[----:B------:R-:W-:Y:S05]  /*0dc0*/  BRA `(.L_x_550) ;  /* 0x00000000004c7947 */ /* 0x000fea0003800000 */
.L_x_549:
        /* <DEDUP_REMOVED lines=19> */
.L_x_550:
[----:B------:R-:W-:Y:S05]  /*0f00*/  BSYNC B0 ;  /* 0x0000000000007941 */ /* 0x000fea0003800000 */
.L_x_548:
        /* <DEDUP_REMOVED lines=40> */
[----:B------:R-:W-:Y:S01]  /*1190*/  MOV R22, R0 ;  /* 0x0000000000167202 */ /* 0x000fe20000000f00 */
[----:B------:R-:W-:Y:S05]  /*11a0*/  BRA `(.L_x_553) ;  /* 0x00000000004c7947 */ /* 0x000fea0003800000 */
.L_x_552:
        /* <DEDUP_REMOVED lines=19> */
.L_x_553:
[----:B------:R-:W-:Y:S05]  /*12e0*/  BSYNC B0 ;  /* 0x0000000000007941 */ /* 0x000fea0003800000 */
.L_x_551:
        /* <DEDUP_REMOVED lines=70> */
.L_x_555:
[----:B------:R-:W-:Y:S05]  /*1750*/  BSYNC B0 ;  /* 0x0000000000007941 */ /* 0x000fea0003800000 */
.L_x_554:
        /* <DEDUP_REMOVED lines=155> */
.L_x_560:
        /* <DEDUP_REMOVED lines=22> */
.L_x_561:
[----:B------:R-:W-:Y:S05]  /*2270*/  BSYNC B0 ;  /* 0x0000000000007941 */ /* 0x000fea0003800000 */
.L_x_559:
[----:B------:R-:W-:Y:S01]  /*2280*/  LOP3.LUT R0, R21, R8, RZ, 0xfc, !PT ;  /* 0x0000000815007212 */ /* 0x000fe200078efcff */
[----:B------:R-:W-:Y:S03]  /*2290*/  BSSY B0, `(.L_x_562) ;  /* 0x0000027000007945 */ /* 0x000fe60003800000 */
[----:B------:R-:W-:-:S13]  /*22a0*/  ISETP.NE.U32.AND P0, PT, R0, RZ, PT ;  /* 0x000000ff0000720c */ /* 0x000fda0003f05070 */
[----:B------:R-:W-:Y:S05]  /*22b0*/  @!P0 BRA `(.L_x_563) ;  /* 0x0000000000388947 */ /* 0x000fea0003800000 */
[----:B------:R-:W-:Y:S01]  /*22c0*/  IMAD.MOV.U32 R22, RZ, RZ, R25 ;  /* 0x000000ffff167224 */ /* 0x000fe200078e0019 */
[----:B------:R-:W-:Y:S02]  /*22d0*/  MOV R6, R8 ;  /* 0x0000000800067202 */ /* 0x000fe40000000f00 */
[----:B------:R-:W-:Y:S02]  /*22e0*/  MOV R20, 0x2300 ;  /* 0x0000230000147802 */ /* 0x000fe40000000f00 */
[----:B------:R-:W-:Y:S05]  /*22f0*/  CALL.REL.NOINC `($__internal_11_$__cuda_sm20_div_s64) ;  /* 0x0000002400207944 */ /* 0x000fea0003c00000 */
        /* <DEDUP_REMOVED lines=10> */
.L_x_563:
        /* <DEDUP_REMOVED lines=22> */
.L_x_564:
[----:B------:R-:W-:Y:S05]  /*2500*/  BSYNC B0 ;  /* 0x0000000000007941 */ /* 0x000fea0003800000 */
.L_x_562:
        /* <DEDUP_REMOVED lines=11> */
[----:B------:R-:W-:Y:S05]  /*25c0*/  CALL.REL.NOINC `($__internal_11_$__cuda_sm20_div_s64) ;  /* 0x00000020006c7944 */ /* 0x000fea0003c00000 */
        /* <DEDUP_REMOVED lines=8> */
.L_x_566:
        /* <DEDUP_REMOVED lines=21> */
.L_x_567:
[----:B------:R-:W-:Y:S05]  /*27a0*/  BSYNC B0 ;  /* 0x0000000000007941 */ /* 0x000fea0003800000 */
.L_x_565:
        /* <DEDUP_REMOVED lines=38> */
[----:B------:R-:W-:Y:S05]  /*2a10*/  CALL.REL.NOINC `($__internal_11_$__cuda_sm20_div_s64) ;  /* 0x0000001c00587944 */ /* 0x000fea0003c00000 */
        /* <DEDUP_REMOVED lines=12> */
.L_x_569:
        /* <DEDUP_REMOVED lines=23> */
.L_x_570:
[----:B------:R-:W-:Y:S05]  /*2c50*/  BSYNC B0 ;  /* 0x0000000000007941 */ /* 0x000fea0003800000 */
.L_x_568:
        /* <DEDUP_REMOVED lines=18> */
.L_x_572:
        /* <DEDUP_REMOVED lines=22> */
.L_x_573:
[----:B------:R-:W-:Y:S05]  /*2ee0*/  BSYNC B0 ;  /* 0x0000000000007941 */ /* 0x000fea0003800000 */
.L_x_571:
        /* <DEDUP_REMOVED lines=21> */
.L_x_575:
        /* <DEDUP_REMOVED lines=23> */
.L_x_576:
[----:B------:R-:W-:Y:S05]  /*31b0*/  BSYNC B0 ;  /* 0x0000000000007941 */ /* 0x000fea0003800000 */
.L_x_574:
        /* <DEDUP_REMOVED lines=39> */
.L_x_578:
        /* <DEDUP_REMOVED lines=23> */
.L_x_579:
[----:B------:R-:W-:Y:S05]  /*35a0*/  BSYNC B0 ;  /* 0x0000000000007941 */ /* 0x000fea0003800000 */
.L_x_577:
        /* <DEDUP_REMOVED lines=27> */
.L_x_581:
        /* <DEDUP_REMOVED lines=23> */
.L_x_582:
[----:B------:R-:W-:Y:S05]  /*38d0*/  BSYNC B0 ;  /* 0x0000000000007941 */ /* 0x000fea0003800000 */
.L_x_580:
        /* <DEDUP_REMOVED lines=21> */
.L_x_558:
[----:B------:R-:W-:Y:S02]  /*3a30*/  ULDC.64 UR4, c[0x0][0x2b0] ;  /* 0x0000ac0000047ab9 */ /* 0x000fe40000000a00 */
[----:B------:R-:W-:-:S04]  /*3a40*/  LEA R2, P0, R30, UR4, 0x2 ;  /* 0x000000041e027c11 */ /* 0x000fc8000f8010ff */
[----:B------:R-:W-:-:S05]  /*3a50*/  LEA.HI.X R3, R30, UR5, R31, 0x2, P0 ;  /* 0x000000051e037c11 */ /* 0x000fca00080f141f */
[----:B------:R1:W-:Y:S04]  /*3a60*/  STG.E desc[UR8][R2.64], R26 ;  /* 0x0000001a02007986 */ /* 0x0003e8000c101908 */
.L_x_557:
[----:B------:R-:W-:Y:S05]  /*3a70*/  BSYNC B1 ;  /* 0x0000000000017941 */ /* 0x000fea0003800000 */
.L_x_556:
[----:B------:R-:W2:Y:S01]  /*3a80*/  S2R R16, SR_TID.X ;  /* 0x0000000000107919 */ /* 0x000ea20000002100 */
[----:B------:R-:W3:Y:S01]  /*3a90*/  LDC R13, c[0x0][0x3c4] ;  /* 0x0000f100ff0d7b82 */ /* 0x000ee20000000800 */
[----:B------:R-:W-:Y:S01]  /*3aa0*/  IMAD.MOV.U32 R5, RZ, RZ, RZ ;  /* 0x000000ffff057224 */ /* 0x000fe200078e00ff */
[----:B--2---:R-:W-:-:S04]  /*3ab0*/  SHF.R.S32.HI R15, RZ, 0x1f, R16 ;  /* 0x0000001fff0f7819 */ /* 0x004fc80000011410 */
[CC--:B01----:R-:W-:Y:S02]  /*3ac0*/  LEA.HI R3, R15.reuse, R16.reuse, RZ, 0x3 ;  /* 0x000000100f037211 */ /* 0x0c3fe400078f18ff */
[----:B------:R-:W-:Y:S02]  /*3ad0*/  LEA.HI R15, R15, R16, RZ, 0x4 ;  /* 0x000000100f0f7211 */ /* 0x000fe400078f20ff */
[----:B------:R-:W-:-:S05]  /*3ae0*/  LOP3.LUT R3, R3, 0xfffffff8, RZ, 0xc0, !PT ;  /* 0xfffffff803037812 */ /* 0x000fca00078ec0ff */
[----:B------:R-:W-:Y:S01]  /*3af0*/  IMAD.IADD R0, R16, 0x1, -R3 ;  /* 0x0000000110007824 */ /* 0x000fe200078e0a03 */
[----:B------:R-:W-:Y:S02]  /*3b00*/  LOP3.LUT R3, R15, 0x3ffffff0, RZ, 0xc0, !PT ;  /* 0x3ffffff00f037812 */ /* 0x000fe400078ec0ff */
[----:B------:R-:W-:Y:S02]  /*3b10*/  SHF.R.S32.HI R15, RZ, 0x4, R15 ;  /* 0x00000004ff0f7819 */ /* 0x000fe4000001140f */
[----:B---3--:R-:W-:Y:S01]  /*3b20*/  ISETP.GE.AND P0, PT, R0, R13, PT ;  /* 0x0000000d0000720c */ /* 0x008fe20003f06270 */
[----:B------:R-:W-:-:S03]  /*3b30*/  IMAD.MOV.U32 R0, RZ, RZ, RZ ;  /* 0x000000ffff007224 */ /* 0x000fc600078e00ff */
[C---:B------:R-:W-:Y:S01]  /*3b40*/  ISETP.GT.OR P0, PT, R16.reuse, 0x3f, P0 ;  /* 0x0000003f1000780c */ /* 0x040fe20000704670 */
[----:B------:R-:W-:Y:S01]  /*3b50*/  IMAD.IADD R16, R16, 0x1, -R3 ;  /* 0x0000000110107824 */ /* 0x000fe200078e0a03 */
[----:B------:R-:W-:-:S03]  /*3b60*/  CS2R R2, SRZ ;  /* 0x0000000000027805 */ /* 0x000fc6000001ff00 */
[----:B------:R-:W-:-:S08]  /*3b70*/  IMAD.SHL.U32 R16, R16, 0x4, RZ ;  /* 0x0000000410107824 */ /* 0x000fd000078e00ff */
[----:B------:R-:W-:-:S04]  /*3b80*/  @!P0 FADD.FTZ R7, -R26, R29 ;  /* 0x0000001d1a078221 */ /* 0x000fc80000010100 */
[----:B------:R-:W-:-:S06]  /*3b90*/  @!P0 FMUL.FTZ R7, R7, 1.4426950216293334961 ;  /* 0x3fb8aa3b07078820 */ /* 0x000fcc0000410000 */
[----:B------:R-:W0:Y:S02]  /*3ba0*/  @!P0 MUFU.EX2 R7, R7 ;  /* 0x0000000700078308 */ /* 0x000e240000000800 */
[----:B0-----:R0:W-:Y:S01]  /*3bb0*/  @!P0 STS [R28], R7 ;  /* 0x000000071c008388 */ /* 0x0011e20000000800 */
[----:B------:R-:W-:Y:S01]  /*3bc0*/  BAR.SYNC.DEFER_BLOCKING 0x0 ;  /* 0x0000000000007b1d */ /* 0x000fe20000010000 */
[----:B------:R-:W-:-:S13]  /*3bd0*/  ISETP.GE.AND P0, PT, R13, 0x1, PT ;  /* 0x000000010d00780c */ /* 0x000fda0003f06270 */
        /* <DEDUP_REMOVED lines=11> */
[----:B0-----:R-:W0:Y:S01]  /*3c90*/  LDC R7, c[0x0][0x3c4] ;  /* 0x0000f100ff077b82 */ /* 0x001e220000000800 */
        /* <DEDUP_REMOVED lines=17> */
.L_x_585:
[----:B------:R1:W2:Y:S01]  /*3db0*/  @!P3 LDG.E.128 R8, desc[UR8][R22.64] ;  /* 0x000000081608b981 */ /* 0x0002a2000c1e1d00 */
[----:B------:R-:W-:Y:S01]  /*3dc0*/  PLOP3.LUT P3, PT, P0, PT, PT, 0x80, 0x0 ;  /* 0x000000000000781c */ /* 0x000fe2000076f070 */
[----:B------:R-:W-:Y:S01]  /*3dd0*/  UIADD3 UR5, UR5, 0x4, URZ ;  /* 0x0000000405057890 */ /* 0x000fe2000fffe03f */
[C---:B------:R-:W-:Y:S01]  /*3de0*/  IADD3 R24, P1, R18.reuse, R22, RZ ;  /* 0x0000001612187210 */ /* 0x040fe20007f3e0ff */
[----:B------:R-:W2:Y:S03]  /*3df0*/  LDS R4, [R6] ;  /* 0x0000000006047984 */ /* 0x000ea60000000800 */
[----:B------:R-:W-:Y:S02]  /*3e00*/  IADD3.X R25, R19, R23, RZ, P1, !PT ;  /* 0x0000001713197210 */ /* 0x000fe40000ffe4ff */
[----:B------:R-:W-:Y:S02]  /*3e10*/  ISETP.LE.AND P2, PT, R13, UR5, PT ;  /* 0x000000050d007c0c */ /* 0x000fe4000bf43270 */
[C---:B-1----:R-:W-:Y:S04]  /*3e20*/  IADD3 R22, P1, R18.reuse, R24, RZ ;  /* 0x0000001812167210 */ /* 0x042fe80007f3e0ff */
        /* <DEDUP_REMOVED lines=15> */
[----:B-1----:R-:W-:Y:S04]  /*3f20*/  IADD3 R22, P1, R18, R20, RZ ;  /* 0x0000001412167210 */ /* 0x002fe80007f3e0ff */
[----:B------:R-:W-:Y:S01]  /*3f30*/  IADD3.X R23, R19, R21, RZ, P1, !PT ;  /* 0x0000001513177210 */ /* 0x000fe20000ffe4ff */
[C---:B--2---:R-:W-:Y:S01]  /*3f40*/  FFMA.FTZ R5, R4.reuse, R8, R5 ;  /* 0x0000000804057223 */ /* 0x044fe20000010005 */
[C---:B------:R-:W-:Y:S01]  /*3f50*/  FFMA.FTZ R2, R4.reuse, R9, R2 ;  /* 0x0000000904027223 */ /* 0x040fe20000010002 */
[C---:B------:R-:W-:Y:S01]  /*3f60*/  FFMA.FTZ R3, R4.reuse, R10, R3 ;  /* 0x0000000a04037223 */ /* 0x040fe20000010003 */
[----:B------:R-:W-:Y:S02]  /*3f70*/  FFMA.FTZ R0, R4, R11, R0 ;  /* 0x0000000b04007223 */ /* 0x000fe40000010000 */
[----:B------:R-:W2:Y:S04]  /*3f80*/  @!P3 LDG.E.128 R8, desc[UR8][R20.64] ;  /* 0x000000081408b981 */ /* 0x000ea8000c1e1d00 */
[----:B------:R1:W2:Y:S02]  /*3f90*/  LDS R4, [R6+0x6c] ;  /* 0x00006c0006047984 */ /* 0x0002a40000000800 */
[----:B-1----:R-:W-:Y:S01]  /*3fa0*/  IADD3 R6, R6, 0x90, RZ ;  /* 0x0000009006067810 */ /* 0x002fe20007ffe0ff */
[C---:B--2---:R-:W-:Y:S01]  /*3fb0*/  FFMA.FTZ R5, R4.reuse, R8, R5 ;  /* 0x0000000804057223 */ /* 0x044fe20000010005 */
[C---:B------:R-:W-:Y:S01]  /*3fc0*/  FFMA.FTZ R2, R4.reuse, R9, R2 ;  /* 0x0000000904027223 */ /* 0x040fe20000010002 */
[C---:B------:R-:W-:Y:S01]  /*3fd0*/  FFMA.FTZ R3, R4.reuse, R10, R3 ;  /* 0x0000000a04037223 */ /* 0x040fe20000010003 */
[----:B------:R-:W-:Y:S01]  /*3fe0*/  FFMA.FTZ R0, R4, R11, R0 ;  /* 0x0000000b04007223 */ /* 0x000fe20000010000 */
[----:B------:R-:W-:Y:S09]  /*3ff0*/  @!P2 BRA `(.L_x_585) ;  /* 0xfffffffc006ca947 */ /* 0x000ff2000383ffff */
.L_x_584:
[----:B0-----:R-:W-:-:S04]  /*4000*/  IADD3 R4, R7, -UR5, RZ ;  /* 0x8000000507047c10 */ /* 0x001fc8000fffe0ff */
        /* <DEDUP_REMOVED lines=24> */
.L_x_586:
[----:B------:R-:W-:-:S13]  /*4190*/  ISETP.GT.OR P4, PT, R7, UR5, P4 ;  /* 0x0000000507007c0c */ /* 0x000fda000a784670 */
[----:B------:R-:W-:Y:S05]  /*41a0*/  @!P4 BRA `(.L_x_583) ;  /* 0x000000000028c947 */ /* 0x000fea0003800000 */
[----:B------:R-:W0:Y:S01]  /*41b0*/  LDS R6, [R6] ;  /* 0x0000000006067984 */ /* 0x000e220000000800 */
[----:B------:R-:W-:Y:S01]  /*41c0*/  ISETP.GE.AND P0, PT, R15, R14, PT ;  /* 0x0000000e0f00720c */ /* 0x000fe20003f06270 */
[----:B------:R-:W-:-:S12]  /*41d0*/  BSSY B0, `(.L_x_587) ;  /* 0x0000003000007945 */ /* 0x000fd80003800000 */
[----:B------:R-:W-:Y:S05]  /*41e0*/  @P0 BRA `(.L_x_588) ;  /* 0x0000000000040947 */ /* 0x000fea0003800000 */
[----:B------:R1:W5:Y:S02]  /*41f0*/  LDG.E.128 R8, desc[UR8][R22.64] ;  /* 0x0000000816087981 */ /* 0x000364000c1e1d00 */
.L_x_588:
[----:B------:R-:W-:Y:S05]  /*4200*/  BSYNC B0 ;  /* 0x0000000000007941 */ /* 0x000fea0003800000 */
.L_x_587:
[C---:B0----5:R-:W-:Y:S01]  /*4210*/  FFMA.FTZ R5, R6.reuse, R8, R5 ;  /* 0x0000000806057223 */ /* 0x061fe20000010005 */
[C---:B------:R-:W-:Y:S01]  /*4220*/  FFMA.FTZ R2, R6.reuse, R9, R2 ;  /* 0x0000000906027223 */ /* 0x040fe20000010002 */
[C---:B------:R-:W-:Y:S01]  /*4230*/  FFMA.FTZ R3, R6.reuse, R10, R3 ;  /* 0x0000000a06037223 */ /* 0x040fe20000010003 */
[----:B------:R-:W-:Y:S01]  /*4240*/  FFMA.FTZ R0, R6, R11, R0 ;  /* 0x0000000b06007223 */ /* 0x000fe20000010000 */
.L_x_583:
        /* <DEDUP_REMOVED lines=12> */
[----:B------:R-:W-:Y:S02]  /*4310*/  IABS R10, R4 ;  /* 0x00000004000a7213 */ /* 0x000fe40000000000 */
[----:B------:R-:W2:Y:S03]  /*4320*/  I2F.RP R14, R9 ;  /* 0x00000009000e7306 */ /* 0x000ea60000209400 */
[----:B------:R-:W-:-:S05]  /*4330*/  IMAD.MOV R10, RZ, RZ, -R10 ;  /* 0x000000ffff0a7224 */ /* 0x000fca00078e0a0a */
[----:B--2---:R-:W2:Y:S02]  /*4340*/  MUFU.RCP R13, R14 ;  /* 0x0000000e000d7308 */ /* 0x004ea40000001000 */
[----:B--2---:R-:W-:-:S06]  /*4350*/  VIADD R13, R13, 0xffffffe ;  /* 0x0ffffffe0d0d7836 */ /* 0x004fcc0000000000 */
[----:B0-----:R-:W0:Y:S02]  /*4360*/  F2I.FTZ.U32.TRUNC.NTZ R7, R13 ;  /* 0x0000000d00077305 */ /* 0x001e24000021f000 */
        /* <DEDUP_REMOVED lines=65> */
        .weak           $__internal_11_$__cuda_sm20_div_s64
        .type           $__internal_11_$__cuda_sm20_div_s64,@function
        .size           $__internal_11_$__cuda_sm20_div_s64,(.L_x_7843 - $__internal_11_$__cuda_sm20_div_s64)
$__internal_11_$__cuda_sm20_div_s64:
        /* <DEDUP_REMOVED lines=83> */
[----:B------:R-:W-:Y:S06]  /*4cb0*/  RET.REL.NODEC R38 `(_ZN5flash32flash_fwd_splitkv_combine_kernelI23Flash_fwd_kernel_traitsILi64ELi64ELi256ELi4ELb0ELb0EN7cutlass6half_tE19Flash_kernel_traitsILi64ELi64ELi256ELi4ES3_EELi8ELi3ELb1EEEvNS_16Flash_fwd_paramsE) ;  /* 0xffffffb026d07950 */ /* 0x000fec0003c3ffff */
.L_x_589:
        /* <DEDUP_REMOVED lines=12> */
.L_x_7843:


//--------------------- .text._ZN5flash32flash_fwd_splitkv_combine_kernelI23Flash_fwd_kernel_traitsILi64ELi64ELi256ELi4ELb0ELb0EN7cutlass6half_tE19Flash_kernel_traitsILi64ELi64ELi256ELi4ES3_EELi8ELi2ELb1EEEvNS_16Flash_fwd_paramsE --------------------------
	.section	.text._ZN5flash32flash_fwd_splitkv_combine_kernelI23Flash_fwd_kernel_traitsILi64ELi64ELi256ELi4ELb0ELb0EN7cutlass6half_tE19Flash_kernel_traitsILi64ELi64ELi256ELi4ES3_EELi8ELi2ELb1EEEvNS_16Flash_fwd_paramsE,"ax",@progbits
	.align	128
        .global         _ZN5flash32flash_fwd_splitkv_combine_kernelI23Flash_fwd_kernel_traitsILi64ELi64ELi256ELi4ELb0ELb0EN7cutlass6half_tE19Flash_kernel_traitsILi64ELi64ELi256ELi4ES3_EELi8ELi2ELb1EEEvNS_16Flash_fwd_paramsE
        .type           _ZN5flash32flash_fwd_splitkv_combine_kernelI23Flash_fwd_kernel_traitsILi64ELi64ELi256ELi4ELb0ELb0EN7cutlass6half_tE19Flash_kernel_traitsILi64ELi64ELi256ELi4ES3_EELi8ELi2ELb1EEEvNS_16Flash_fwd_paramsE,@function
        .size           _ZN5flash32flash_fwd_splitkv_combine_kernelI23Flash_fwd_kernel_traitsILi64ELi64ELi256ELi4ELb0ELb0EN7cutlass6half_tE19Flash_kernel_traitsILi64ELi64ELi256ELi4ES3_EELi8ELi2ELb1EEEvNS_16Flash_fwd_paramsE,(.L_x_7844 - _ZN5flash32flash_fwd_splitkv_combine_kernelI23Flash_fwd_kernel_traitsILi64ELi64ELi256ELi4ELb0ELb0EN7cutlass6half_tE19Flash_kernel_traitsILi64ELi64ELi256ELi4ES3_EELi8ELi2ELb1EEEvNS_16Flash_fwd_paramsE)
        .other          _ZN5flash32flash_fwd_splitkv_combine_kernelI23Flash_fwd_kernel_traitsILi64ELi64ELi256ELi4ELb0ELb0EN7cutlass6half_tE19Flash_kernel_traitsILi64ELi64ELi256ELi4ES3_EELi8ELi2ELb1EEEvNS_16Flash_fwd_paramsE,@"STO_CUDA_ENTRY STV_DEFAULT"
_ZN5flash32flash_fwd_splitkv_combine_kernelI23Flash_fwd_kernel_traitsILi64ELi64ELi256ELi4ELb0ELb0EN7cutlass6half_tE19Flash_kernel_traitsILi64ELi64ELi256ELi4ES3_EELi8ELi2ELb1EEEvNS_16Flash_fwd_paramsE:
.text._ZN5flash32flash_fwd_splitkv_combine_kernelI23Flash_fwd_kernel_traitsILi64ELi64ELi256ELi4ELb0ELb0EN7cutlass6half_tE19Flash_kernel_traitsILi64ELi64ELi256ELi4ES3_EELi8ELi2ELb1EEEvNS_16Flash_fwd_paramsE:
        /* <DEDUP_REMOVED lines=23> */
[----:B------:R-:W-:Y:S05]  /*0170*/  CALL.REL.NOINC `($__internal_12_$__cuda_sm20_div_s64) ;  /* 0x0000004400ac7944 */ /* 0x000fea0003c00000 */
[----:B------:R-:W-:Y:S01]  /*0180*/  MOV R20, R0 ;  /* 0x0000000000147202 */ /* 0x000fe20000000f00 */
[----:B------:R-:W-:Y:S06]  /*0190*/  BRA `(.L_x_591) ;  /* 0x00000000004c7947 */ /* 0x000fec0003800000 */
.L_x_590:
        /* <DEDUP_REMOVED lines=19> */
.L_x_591:
        /* <DEDUP_REMOVED lines=11> */
[----:B------:R-:W-:Y:S05]  /*0380*/  CALL.REL.NOINC `($__internal_12_$__cuda_sm20_div_s64) ;  /* 0x0000004400287944 */ /* 0x000fea0003c00000 */
[----:B------:R-:W-:Y:S02]  /*0390*/  MOV R8, R0 ;  /* 0x0000000000087202 */ /* 0x000fe40000000f00 */
[----:B------:R-:W-:Y:S01]  /*03a0*/  MOV R9, R21 ;  /* 0x0000001500097202 */ /* 0x000fe20000000f00 */
[----:B------:R-:W-:Y:S05]  /*03b0*/  BRA `(.L_x_594) ;  /* 0x00000000004c7947 */ /* 0x000fea0003800000 */
.L_x_593:
        /* <DEDUP_REMOVED lines=19> */
.L_x_594:
[----:B------:R-:W-:Y:S05]  /*04f0*/  BSYNC B0 ;  /* 0x0000000000007941 */ /* 0x000fea0003800000 */
.L_x_592:
        /* <DEDUP_REMOVED lines=42> */
[----:B------:R-:W-:Y:S05]  /*07a0*/  BRA `(.L_x_597) ;  /* 0x00000000004c7947 */ /* 0x000fea0003800000 */
.L_x_596:
        /* <DEDUP_REMOVED lines=19> */
.L_x_597:
[----:B------:R-:W-:Y:S05]  /*08e0*/  BSYNC B0 ;  /* 0x0000000000007941 */ /* 0x000fea0003800000 */
.L_x_595:
        /* <DEDUP_REMOVED lines=48> */
[----:B------:R-:W-:Y:S01]  /*0bf0*/  LOP3.LUT R5, R4, R11, RZ, 0x3c, !PT ;  /* 0x0000000b04057212 */ /* 0x000fe200078e3cff */
[----:B------:R-:W-:-:S03]  /*0c00*/  IMAD R7, R0, UR5, RZ ;  /* 0x0000000500077c24 */ /* 0x000fc6000f8e02ff */
        /* <DEDUP_REMOVED lines=21> */
[----:B------:R-:W-:Y:S05]  /*0d60*/  CALL.REL.NOINC `($__internal_12_$__cuda_sm20_div_s64) ;  /* 0x0000003800b07944 */ /* 0x000fea0003c00000 */
[----:B------:R-:W-:Y:S02]  /*0d70*/  MOV R38, R0 ;  /* 0x0000000000267202 */ /* 0x000fe40000000f00 */
[----:B------:R-:W-:Y:S01]  /*0d80*/  MOV R39, R21 ;  /* 0x0000001500277202 */ /* 0x000fe20000000f00 */
[----:B------:R-:W-:Y:S05]  /*0d90*/  BRA `(.L_x_600) ;  /* 0x00000000004c7947 */ /* 0x000fea0003800000 */
.L_x_599:
        /* <DEDUP_REMOVED lines=19> */
.L_x_600:
[----:B------:R-:W-:Y:S05]  /*0ed0*/  BSYNC B0 ;  /* 0x0000000000007941 */ /* 0x000fea0003800000 */
.L_x_598:
[-C--:B------:R-:W-:Y:S01]  /*0ee0*/  IABS R5, R7.reuse ;  /* 0x0000000700057213 */ /* 0x080fe20000000000 */
[----:B------:R-:W-:Y:S01]  /*0ef0*/  BSSY B0, `(.L_x_601) ;  /* 0x000003d000007945 */ /* 0x000fe20003800000 */
[----:B------:R-:W-:Y:S02]  /*0f00*/  IABS R0, R7 ;  /* 0x0000000700007213 */ /* 0x000fe40000000000 */
[----:B------:R-:W0:Y:S01]  /*0f10*/  I2F.RP R13, R5 ;  /* 0x00000005000d7306 */ /* 0x000e220000209400 */
[----:B------:R-:W-:Y:S02]  /*0f20*/  IMAD.IADD R6, R6, 0x1, R5 ;  /* 0x0000000106067824 */ /* 0x000fe400078e0205 */
        /* <DEDUP_REMOVED lines=35> */
[----:B------:R-:W-:Y:S02]  /*1160*/  MOV R10, R0 ;  /* 0x00000000000a7202 */ /* 0x000fe40000000f00 */
[----:B------:R-:W-:Y:S01]  /*1170*/  MOV R11, R21 ;  /* 0x00000015000b7202 */ /* 0x000fe20000000f00 */
[----:B------:R-:W-:Y:S05]  /*1180*/  BRA `(.L_x_603) ;  /* 0x00000000004c7947 */ /* 0x000fea0003800000 */
.L_x_602:
        /* <DEDUP_REMOVED lines=19> */
.L_x_603:
[----:B------:R-:W-:Y:S05]  /*12c0*/  BSYNC B0 ;  /* 0x0000000000007941 */ /* 0x000fea0003800000 */
.L_x_601:
        /* <DEDUP_REMOVED lines=9> */
[----:B-1----:R-:W-:Y:S02]  /*1360*/  ISETP.GT.AND P4, PT, R21, 0x1f, PT ;  /* 0x0000001f1500780c */ /* 0x002fe40003f84270 */
[----:B------:R-:W-:-:S05]  /*1370*/  SHF.R.S32.HI R30, RZ, 0x1f, R21 ;  /* 0x0000001fff1e7819 */ /* 0x000fca0000011415 */
        /* <DEDUP_REMOVED lines=10> */
[----:B------:R-:W-:Y:S01]  /*1420*/  LEA.HI R6, R30, R21, RZ, 0x3 ;  /* 0x000000151e067211 */ /* 0x000fe200078f18ff */
[----:B------:R-:W-:-:S03]  /*1430*/  IMAD.HI.U32 R9, R8, R5, RZ ;  /* 0x0000000508097227 */ /* 0x000fc600078e00ff */
[----:B------:R-:W-:Y:S01]  /*1440*/  SHF.R.S32.HI R22, RZ, 0x3, R6 ;  /* 0x00000003ff167819 */ /* 0x000fe20000011406 */
[----:B------:R-:W-:Y:S01]  /*1450*/  IMAD.MOV R8, RZ, RZ, -R9 ;  /* 0x000000ffff087224 */ /* 0x000fe200078e0a09 */
[----:B------:R-:W-:-:S03]  /*1460*/  LOP3.LUT R6, R6, 0xfffffff8, RZ, 0xc0, !PT ;  /* 0xfffffff806067812 */ /* 0x000fc600078ec0ff */
[C---:B------:R-:W-:Y:S01]  /*1470*/  IMAD R23, R0.reuse, R8, R5 ;  /* 0x0000000800177224 */ /* 0x040fe200078e0205 */
[----:B------:R-:W-:Y:S01]  /*1480*/  LEA.HI.SX32 R8, R7, 0x1, 0x1 ;  /* 0x0000000107087811 */ /* 0x000fe200078f0aff */
[----:B------:R-:W0:Y:S01]  /*1490*/  @!P4 S2R R5, SR_CgaCtaId ;  /* 0x000000000005c919 */ /* 0x000e220000008800 */
[----:B------:R-:W-:Y:S02]  /*14a0*/  IMAD.IADD R6, R21, 0x1, -R6 ;  /* 0x0000000115067824 */ /* 0x000fe400078e0a06 */
[----:B------:R-:W-:-:S13]  /*14b0*/  ISETP.GT.U32.AND P0, PT, R0, R23, PT ;  /* 0x000000170000720c */ /* 0x000fda0003f04070 */
[----:B------:R-:W-:Y:S02]  /*14c0*/  @!P0 IMAD.IADD R23, R23, 0x1, -R0 ;  /* 0x0000000117178824 */ /* 0x000fe400078e0a00 */
[----:B------:R-:W-:Y:S01]  /*14d0*/  @!P0 VIADD R9, R9, 0x1 ;  /* 0x0000000109098836 */ /* 0x000fe20000000000 */
[----:B------:R-:W-:Y:S02]  /*14e0*/  ISETP.NE.AND P0, PT, R13, RZ, PT ;  /* 0x000000ff0d00720c */ /* 0x000fe40003f05270 */
[----:B------:R-:W-:Y:S01]  /*14f0*/  ISETP.GE.U32.AND P2, PT, R23, R0, PT ;  /* 0x000000001700720c */ /* 0x000fe20003f46070 */
[----:B------:R-:W-:Y:S01]  /*1500*/  IMAD.MOV.U32 R23, RZ, RZ, -0x800000 ;  /* 0xff800000ff177424 */ /* 0x000fe200078e00ff */
[----:B------:R-:W-:-:S05]  /*1510*/  SHF.R.S32.HI R0, RZ, 0x1f, R7 ;  /* 0x0000001fff007819 */ /* 0x000fca0000011407 */
[----:B------:R-:W-:Y:S01]  /*1520*/  @!P3 IMAD.MOV R8, RZ, RZ, R0 ;  /* 0x000000ffff08b224 */ /* 0x000fe200078e0200 */
[----:B------:R-:W-:-:S04]  /*1530*/  @!P4 MOV R0, 0x400 ;  /* 0x000004000000c802 */ /* 0x000fc80000000f00 */
[----:B0-----:R-:W-:Y:S01]  /*1540*/  @!P4 LEA R5, R5, R0, 0x18 ;  /* 0x000000000505c211 */ /* 0x001fe200078ec0ff */
[----:B------:R-:W-:-:S04]  /*1550*/  @P2 VIADD R9, R9, 0x1 ;  /* 0x0000000109092836 */ /* 0x000fc80000000000 */
[----:B------:R-:W-:Y:S01]  /*1560*/  @!P1 IMAD.MOV R9, RZ, RZ, -R9 ;  /* 0x000000ffff099224 */ /* 0x000fe200078e0a09 */
[----:B------:R-:W-:Y:S01]  /*1570*/  @!P0 LOP3.LUT R9, RZ, R13, RZ, 0x33, !PT ;  /* 0x0000000dff098212 */ /* 0x000fe200078e33ff */
[C---:B------:R-:W-:Y:S01]  /*1580*/  @!P4 IMAD R5, R22.reuse, 0x24, R5 ;  /* 0x000000241605c824 */ /* 0x040fe200078e0205 */
[----:B------:R-:W-:-:S03]  /*1590*/  ISETP.GE.AND P0, PT, R22, UR5, PT ;  /* 0x0000000516007c0c */ /* 0x000fc6000bf06270 */
[----:B------:R-:W-:Y:S02]  /*15a0*/  IMAD R9, R8, R9, RZ ;  /* 0x0000000908097224 */ /* 0x000fe400078e02ff */
[----:B------:R-:W-:-:S03]  /*15b0*/  @!P4 IMAD R20, R6, 0x4, R5 ;  /* 0x000000040614c824 */ /* 0x000fc600078e0205 */
        /* <DEDUP_REMOVED lines=18> */
[----:B------:R-:W-:-:S06]  /*16e0*/  LEA.HI.X R23, R26, UR5, R0, 0x2, P0 ;  /* 0x000000051a177c11 */ /* 0x000fcc00080f1400 */
[----:B------:R0:W5:Y:S03]  /*16f0*/  LDG.E R23, desc[UR8][R22.64] ;  /* 0x0000000816177981 */ /* 0x000166000c1e1900 */
.L_x_605:
[----:B------:R-:W-:Y:S05]  /*1700*/  BSYNC B0 ;  /* 0x0000000000007941 */ /* 0x000fea0003800000 */
.L_x_604:
[----:B-----5:R1:W-:Y:S01]  /*1710*/  @!P4 STS [R20], R23 ;  /* 0x000000171400c388 */ /* 0x0203e20000000800 */
[----:B------:R-:W-:Y:S01]  /*1720*/  BSSY B0, `(.L_x_606) ;  /* 0x000000c000007945 */ /* 0x000fe20003800000 */
[----:B------:R-:W-:Y:S06]  /*1730*/  BAR.SYNC.DEFER_BLOCKING 0x0 ;  /* 0x0000000000007b1d */ /* 0x000fec0000010000 */
[----:B------:R-:W-:Y:S05]  /*1740*/  @P4 BRA `(.L_x_607) ;  /* 0x0000000000244947 */ /* 0x000fea0003800000 */
[----:B------:R-:W2:Y:S01]  /*1750*/  S2R R0, SR_CgaCtaId ;  /* 0x0000000000007919 */ /* 0x000ea20000008800 */
[----:B------:R-:W-:Y:S02]  /*1760*/  LEA.HI R6, R30, R21, RZ, 0x2 ;  /* 0x000000151e067211 */ /* 0x000fe400078f10ff */
[----:B------:R-:W-:Y:S02]  /*1770*/  MOV R5, 0x400 ;  /* 0x0000040000057802 */ /* 0x000fe40000000f00 */
[----:B------:R-:W-:Y:S02]  /*1780*/  LOP3.LUT R6, R6, 0xfffffffc, RZ, 0xc0, !PT ;  /* 0xfffffffc06067812 */ /* 0x000fe400078ec0ff */
[----:B--2---:R-:W-:-:S03]  /*1790*/  LEA R0, R0, R5, 0x18 ;  /* 0x0000000500007211 */ /* 0x004fc600078ec0ff */
[----:B------:R-:W-:-:S04]  /*17a0*/  IMAD.IADD R5, R21, 0x1, -R6 ;  /* 0x0000000115057824 */ /* 0x000fc800078e0a06 */
[----:B------:R-:W-:-:S04]  /*17b0*/  IMAD R5, R5, 0x24, R0 ;  /* 0x0000002405057824 */ /* 0x000fc800078e0200 */
[----:B------:R-:W-:-:S05]  /*17c0*/  IMAD.IADD R5, R6, 0x1, R5 ;  /* 0x0000000106057824 */ /* 0x000fca00078e0205 */
[----:B------:R2:W3:Y:S02]  /*17d0*/  LDS R29, [R5] ;  /* 0x00000000051d7984 */ /* 0x0004e40000000800 */
.L_x_607:
[----:B------:R-:W-:Y:S05]  /*17e0*/  BSYNC B0 ;  /* 0x0000000000007941 */ /* 0x000fea0003800000 */
.L_x_606:
[----:B---3--:R-:W3:Y:S01]  /*17f0*/  SHFL.BFLY PT, R0, R29, 0x2, 0x1f ;  /* 0x0c401f001d007f89 */ /* 0x008ee200000e0000 */
[----:B--2---:R-:W1:Y:S01]  /*1800*/  LDC R5, c[0x0][0x270] ;  /* 0x00009c00ff057b82 */ /* 0x004e620000000800 */
[----:B0-----:R-:W0:Y:S01]  /*1810*/  I2F.RP R22, R25 ;  /* 0x0000001900167306 */ /* 0x001e220000209400 */
[----:B------:R-:W-:Y:S01]  /*1820*/  IABS R28, R9 ;  /* 0x00000009001c7213 */ /* 0x000fe20000000000 */
[----:B------:R-:W-:Y:S01]  /*1830*/  BSSY B1, `(.L_x_608) ;  /* 0x000022b000017945 */ /* 0x000fe20003800000 */
[----:B------:R-:W-:-:S03]  /*1840*/  ISETP.GT.AND P2, PT, R3, RZ, PT ;  /* 0x000000ff0300720c */ /* 0x000fc60003f44270 */
[----:B------:R-:W-:Y:S02]  /*1850*/  IMAD.MOV R28, RZ, RZ, -R28 ;  /* 0x000000ffff1c7224 */ /* 0x000fe400078e0a1c */
[----:B0-----:R-:W0:Y:S01]  /*1860*/  MUFU.RCP R22, R22 ;  /* 0x0000001600167308 */ /* 0x001e220000001000 */
[----:B---3--:R-:W-:Y:S02]  /*1870*/  FMNMX.FTZ R27, R0, R29, !PT ;  /* 0x0000001d001b7209 */ /* 0x008fe40007810000 */
[----:B-1----:R-:W-:-:S03]  /*1880*/  IABS R20, R5 ;  /* 0x0000000500147213 */ /* 0x002fc60000000000 */
[----:B------:R-:W1:Y:S02]  /*1890*/  SHFL.BFLY PT, R0, R27, 0x1, 0x1f ;  /* 0x0c201f001b007f89 */ /* 0x000e6400000e0000 */
[----:B------:R-:W2:Y:S01]  /*18a0*/  I2F.U32.RP R23, R20 ;  /* 0x0000001400177306 */ /* 0x000ea20000209000 */
[----:B0-----:R-:W-:-:S07]  /*18b0*/  VIADD R42, R22, 0xffffffe ;  /* 0x0ffffffe162a7836 */ /* 0x001fce0000000000 */
[----:B------:R-:W0:Y:S08]  /*18c0*/  F2I.FTZ.U32.TRUNC.NTZ R43, R42 ;  /* 0x0000002a002b7305 */ /* 0x000e30000021f000 */
[----:B--2---:R2:W3:Y:S01]  /*18d0*/  MUFU.RCP R40, R23 ;  /* 0x0000001700287308 */ /* 0x0044e20000001000 */
[----:B-1----:R-:W-:Y:S01]  /*18e0*/  FMNMX.FTZ R0, R27, R0, !PT ;  /* 0x000000001b007209 */ /* 0x002fe20007810000 */
[----:B0-----:R-:W-:-:S02]  /*18f0*/  IMAD.MOV R22, RZ, RZ, -R43 ;  /* 0x000000ffff167224 */ /* 0x001fc400078e0a2b */
[----:B------:R-:W-:Y:S01]  /*1900*/  IMAD.MOV.U32 R42, RZ, RZ, RZ ;  /* 0x000000ffff2a7224 */ /* 0x000fe200078e00ff */
[----:B------:R-:W-:Y:S01]  /*1910*/  FSETP.NEU.FTZ.AND P0, PT, R0, -INF , PT ;  /* 0xff8000000000780b */ /* 0x000fe20003f1d000 */
[----:B------:R-:W-:Y:S01]  /*1920*/  IMAD R33, R22, R25, RZ ;  /* 0x0000001916217224 */ /* 0x000fe200078e02ff */
[----:B------:R-:W-:Y:S02]  /*1930*/  IABS R22, R8 ;  /* 0x0000000800167213 */ /* 0x000fe40000000000 */
[----:B------:R-:W-:Y:S01]  /*1940*/  FSEL R0, R0, RZ, P0 ;  /* 0x000000ff00007208 */ /* 0x000fe20000000000 */
[----:B------:R-:W-:Y:S01]  /*1950*/  IMAD.HI.U32 R33, R43, R33, R42 ;  /* 0x000000212b217227 */ /* 0x000fe200078e002a */
[----:B--2---:R-:W-:-:S03]  /*1960*/  IABS R23, R5 ;  /* 0x0000000500177213 */ /* 0x004fc60000000000 */
[----:B------:R-:W-:Y:S01]  /*1970*/  FADD.FTZ R6, -R0, R29 ;  /* 0x0000001d00067221 */ /* 0x000fe20000010100 */
[----:B---3--:R-:W-:Y:S02]  /*1980*/  VIADD R40, R40, 0xffffffe ;  /* 0x0ffffffe28287836 */ /* 0x008fe40000000000 */
        /* <DEDUP_REMOVED lines=14> */
[----:B------:R-:W-:Y:S02]  /*1a70*/  @!P0 VIADD R33, R33, 0x1 ;  /* 0x0000000121218836 */ /* 0x000fe40000000000 */
[----:B------:R-:W-:-:S10]  /*1a80*/  IMAD.MOV.U32 R28, RZ, RZ, 0x7f800000 ;  /* 0x7f800000ff1c7424 */ /* 0x000fd400078e00ff */
[----:B------:R-:W-:Y:S02]  /*1a90*/  @P1 VIADD R33, R33, 0x1 ;  /* 0x0000000121211836 */ /* 0x000fe40000000000 */
[----:B0-----:R-:W-:Y:S01]  /*1aa0*/  FADD.FTZ R27, R6, R27 ;  /* 0x0000001b061b7221 */ /* 0x001fe20000010000 */
[----:B------:R-:W-:Y:S02]  /*1ab0*/  IABS R6, R4 ;  /* 0x0000000400067213 */ /* 0x000fe40000000000 */
[----:B------:R-:W-:Y:S02]  /*1ac0*/  LOP3.LUT R4, R4, R5, RZ, 0x3c, !PT ;  /* 0x0000000504047212 */ /* 0x000fe400078e3cff */
[----:B------:R-:W0:Y:S01]  /*1ad0*/  SHFL.BFLY PT, R24, R27, 0x1, 0x1f ;  /* 0x0c201f001b187f89 */ /* 0x000e2200000e0000 */
[----:B------:R-:W-:Y:S01]  /*1ae0*/  IMAD.HI.U32 R26, R31, R6, RZ ;  /* 0x000000061f1a7227 */ /* 0x000fe200078e00ff */
[----:B------:R-:W-:Y:S02]  /*1af0*/  ISETP.GE.AND P1, PT, R4, RZ, PT ;  /* 0x000000ff0400720c */ /* 0x000fe40003f26270 */
[----:B------:R-:W-:Y:S01]  /*1b00*/  LEA.HI.SX32 R4, R3, 0x1, 0x1 ;  /* 0x0000000103047811 */ /* 0x000fe200078f0aff */
[----:B------:R-:W-:Y:S01]  /*1b10*/  IMAD R41, R26, R23, R6 ;  /* 0x000000171a297224 */ /* 0x000fe200078e0206 */
[----:B------:R-:W-:Y:S01]  /*1b20*/  LOP3.LUT R6, R8, R25, RZ, 0x3c, !PT ;  /* 0x0000001908067212 */ /* 0x000fe200078e3cff */
[----:B------:R-:W-:-:S03]  /*1b30*/  IMAD.HI.U32 R31, R31, R22, RZ ;  /* 0x000000161f1f7227 */ /* 0x000fc600078e00ff */
[----:B------:R-:W-:Y:S01]  /*1b40*/  ISETP.GT.U32.AND P3, PT, R20, R41, PT ;  /* 0x000000291400720c */ /* 0x000fe20003f64070 */
[----:B------:R-:W-:Y:S01]  /*1b50*/  IMAD R23, R31, R23, R22 ;  /* 0x000000171f177224 */ /* 0x000fe200078e0216 */
[----:B------:R-:W-:Y:S02]  /*1b60*/  ISETP.GE.AND P5, PT, R6, RZ, PT ;  /* 0x000000ff0600720c */ /* 0x000fe40003fa6270 */
[----:B------:R-:W1:Y:S01]  /*1b70*/  LDC.U8 R6, c[0x0][0x3d9] ;  /* 0x0000f640ff067b82 */ /* 0x000e620000000000 */
[----:B------:R-:W-:Y:S02]  /*1b80*/  SHF.R.S32.HI R22, RZ, 0x1f, R3 ;  /* 0x0000001fff167819 */ /* 0x000fe40000011403 */
[----:B------:R-:W-:-:S03]  /*1b90*/  ISETP.GT.U32.AND P6, PT, R20, R23, PT ;  /* 0x000000171400720c */ /* 0x000fc60003fc4070 */
[----:B------:R-:W-:-:S03]  /*1ba0*/  @!P2 IMAD.MOV R4, RZ, RZ, R22 ;  /* 0x000000ffff04a224 */ /* 0x000fc600078e0216 */
[----:B------:R-:W-:Y:S02]  /*1bb0*/  @!P3 IMAD.IADD R41, R41, 0x1, -R20 ;  /* 0x000000012929b824 */ /* 0x000fe400078e0a14 */
[----:B0-----:R-:W-:Y:S01]  /*1bc0*/  FADD.FTZ R24, R27, R24 ;  /* 0x000000181b187221 */ /* 0x001fe20000010000 */
[----:B------:R-:W-:Y:S02]  /*1bd0*/  @!P5 IMAD.MOV R33, RZ, RZ, -R33 ;  /* 0x000000ffff21d224 */ /* 0x000fe400078e0a21 */
[----:B------:R-:W-:Y:S01]  /*1be0*/  @!P3 VIADD R26, R26, 0x1 ;  /* 0x000000011a1ab836 */ /* 0x000fe20000000000 */
[----:B------:R-:W-:Y:S01]  /*1bf0*/  ISETP.GE.U32.AND P0, PT, R41, R20, PT ;  /* 0x000000142900720c */ /* 0x000fe20003f06070 */
[----:B------:R-:W-:Y:S01]  /*1c00*/  @!P6 IMAD.IADD R23, R23, 0x1, -R20 ;  /* 0x000000011717e824 */ /* 0x000fe200078e0a14 */
[----:B------:R-:W-:Y:S01]  /*1c10*/  ISETP.GT.AND P3, PT, R9, RZ, PT ;  /* 0x000000ff0900720c */ /* 0x000fe20003f64270 */
[----:B------:R-:W-:Y:S01]  /*1c20*/  @!P6 VIADD R31, R31, 0x1 ;  /* 0x000000011f1fe836 */ /* 0x000fe20000000000 */
[----:B------:R-:W-:-:S02]  /*1c30*/  ISETP.NE.AND P6, PT, R9, RZ, PT ;  /* 0x000000ff0900720c */ /* 0x000fc40003fc5270 */
[----:B------:R-:W-:Y:S02]  /*1c40*/  ISETP.GE.U32.AND P5, PT, R23, R20, PT ;  /* 0x000000141700720c */ /* 0x000fe40003fa6070 */
[----:B------:R-:W-:Y:S02]  /*1c50*/  LOP3.LUT R23, R8, R5, RZ, 0x3c, !PT ;  /* 0x0000000508177212 */ /* 0x000fe400078e3cff */
[----:B------:R-:W-:-:S03]  /*1c60*/  SHF.R.S32.HI R20, RZ, 0x1f, R9 ;  /* 0x0000001fff147819 */ /* 0x000fc60000011409 */
[----:B------:R-:W-:Y:S01]  /*1c70*/  @P0 VIADD R26, R26, 0x1 ;  /* 0x000000011a1a0836 */ /* 0x000fe20000000000 */
[----:B------:R-:W-:Y:S02]  /*1c80*/  FSETP.NE.FTZ.AND P0, PT, R24, RZ, PT ;  /* 0x000000ff1800720b */ /* 0x000fe40003f15000 */
[----:B------:R-:W-:Y:S01]  /*1c90*/  ISETP.GE.AND P2, PT, R23, RZ, PT ;  /* 0x000000ff1700720c */ /* 0x000fe20003f46270 */
[----:B------:R-:W-:Y:S01]  /*1ca0*/  @!P1 IMAD.MOV R26, RZ, RZ, -R26 ;  /* 0x000000ffff1a9224 */ /* 0x000fe200078e0a1a */
[----:B------:R-:W-:Y:S01]  /*1cb0*/  LEA.HI.SX32 R8, R9, 0x1, 0x1 ;  /* 0x0000000109087811 */ /* 0x000fe200078f0aff */
[----:B------:R-:W-:Y:S01]  /*1cc0*/  @!P3 IMAD.MOV R8, RZ, RZ, R20 ;  /* 0x000000ffff08b224 */ /* 0x000fe200078e0214 */
[----:B-1----:R-:W-:Y:S01]  /*1cd0*/  ISETP.NE.AND P3, PT, R6, RZ, PT ;  /* 0x000000ff0600720c */ /* 0x002fe20003f65270 */
[----:B------:R-:W-:Y:S01]  /*1ce0*/  @P5 VIADD R31, R31, 0x1 ;  /* 0x000000011f1f5836 */ /* 0x000fe20000000000 */
[C---:B------:R-:W-:Y:S02]  /*1cf0*/  LOP3.LUT P5, RZ, R21.reuse, 0x3, RZ, 0xc0, !PT ;  /* 0x0000000315ff7812 */ /* 0x040fe400078ac0ff */
[----:B------:R-:W-:Y:S01]  /*1d00*/  @!P6 LOP3.LUT R33, RZ, R25, RZ, 0x33, !PT ;  /* 0x00000019ff21e212 */ /* 0x000fe200078e33ff */
[----:B------:R-:W-:Y:S01]  /*1d10*/  IMAD.MOV.U32 R6, RZ, RZ, R31 ;  /* 0x000000ffff067224 */ /* 0x000fe200078e001f */
[----:B------:R-:W-:Y:S01]  /*1d20*/  ISETP.GT.OR P5, PT, R21, 0x1f, P5 ;  /* 0x0000001f1500780c */ /* 0x000fe20002fa4670 */
[----:B------:R-:W0:Y:S01]  /*1d30*/  @P0 MUFU.LG2 R23, R24 ;  /* 0x0000001800170308 */ /* 0x000e220000000c00 */
[----:B------:R-:W-:Y:S01]  /*1d40*/  ISETP.NE.AND P1, PT, R5, RZ, PT ;  /* 0x000000ff0500720c */ /* 0x000fe20003f25270 */
[----:B------:R-:W-:Y:S01]  /*1d50*/  @!P2 IMAD.MOV R6, RZ, RZ, -R6 ;  /* 0x000000ffff06a224 */ /* 0x000fe200078e0a06 */
[----:B------:R-:W-:-:S02]  /*1d60*/  LOP3.LUT R25, RZ, R5, RZ, 0x33, !PT ;  /* 0x00000005ff197212 */ /* 0x000fc400078e33ff */
[----:B------:R-:W-:Y:S02]  /*1d70*/  SEL R36, R13, 0x1, !P3 ;  /* 0x000000010d247807 */ /* 0x000fe40005800000 */
[----:B------:R-:W-:Y:S02]  /*1d80*/  SEL R27, R25, R26, !P1 ;  /* 0x0000001a191b7207 */ /* 0x000fe40004800000 */
[----:B------:R-:W-:Y:S02]  /*1d90*/  ISETP.LT.U32.AND P2, PT, R10, R33, PT ;  /* 0x000000210a00720c */ /* 0x000fe40003f41070 */
[----:B------:R-:W-:Y:S01]  /*1da0*/  SHF.R.S32.HI R31, RZ, 0x1f, R33 ;  /* 0x0000001fff1f7819 */ /* 0x000fe20000011421 */
[----:B------:R-:W-:Y:S01]  /*1db0*/  IMAD R27, R27, R36, RZ ;  /* 0x000000241b1b7224 */ /* 0x000fe200078e02ff */
[----:B------:R-:W-:Y:S02]  /*1dc0*/  SEL R25, R25, R6, !P1 ;  /* 0x0000000619197207 */ /* 0x000fe40004800000 */
[----:B------:R-:W-:Y:S01]  /*1dd0*/  ISETP.LT.AND.EX P2, PT, R11, R31, PT, P2 ;  /* 0x0000001f0b00720c */ /* 0x000fe20003f41320 */
[----:B0-----:R-:W-:-:S02]  /*1de0*/  @P0 FFMA.FTZ R28, R23, 0.69314718246459960938, R0 ;  /* 0x3f317218171c0823 */ /* 0x001fc40000010000 */
        /* <DEDUP_REMOVED lines=44> */
[----:B------:R-:W-:Y:S02]  /*20b0*/  IADD3 R25, P0, RZ, -R0, RZ ;  /* 0x80000000ff197210 */ /* 0x000fe40007f1e0ff */
[-C--:B------:R-:W-:Y:S02]  /*20c0*/  MOV R43, R21.reuse ;  /* 0x00000015002b7202 */ /* 0x080fe40000000f00 */
[----:B------:R-:W-:Y:S01]  /*20d0*/  IADD3.X R23, RZ, ~R21, RZ, P0, !PT ;  /* 0x80000015ff177210 */ /* 0x000fe200007fe4ff */
[----:B------:R-:W-:-:S04]  /*20e0*/  IMAD.WIDE.U32 R32, R42, R25, R32 ;  /* 0x000000192a207225 */ /* 0x000fc800078e0020 */
[----:B------:R-:W-:Y:S01]  /*20f0*/  IMAD R20, R23, R42, RZ ;  /* 0x0000002a17147224 */ /* 0x000fe200078e02ff */
[----:B------:R-:W-:-:S03]  /*2100*/  MOV R42, R0 ;  /* 0x00000000002a7202 */ /* 0x000fc60000000f00 */
[----:B------:R-:W-:-:S05]  /*2110*/  IMAD R5, R5, R25, R20 ;  /* 0x0000001905057224 */ /* 0x000fca00078e0214 */
[----:B------:R-:W-:Y:S01]  /*2120*/  IADD3 R23, R33, R5, RZ ;  /* 0x0000000521177210 */ /* 0x000fe20007ffe0ff */
[----:B------:R-:W-:Y:S05]  /*2130*/  BRA `(.L_x_613) ;  /* 0x00000000005c7947 */ /* 0x000fea0003800000 */
.L_x_612:
[----:B------:R-:W0:Y:S01]  /*2140*/  I2F.U32.RP R22, R42 ;  /* 0x0000002a00167306 */ /* 0x000e220000209000 */
[----:B------:R-:W-:Y:S01]  /*2150*/  ISETP.NE.U32.AND P0, PT, R42, RZ, PT ;  /* 0x000000ff2a00720c */ /* 0x000fe20003f05070 */
[----:B------:R-:W-:Y:S02]  /*2160*/  IMAD.MOV.U32 R23, RZ, RZ, RZ ;  /* 0x000000ffff177224 */ /* 0x000fe400078e00ff */
[----:B------:R-:W-:-:S04]  /*2170*/  IMAD.MOV.U32 R43, RZ, RZ, RZ ;  /* 0x000000ffff2b7224 */ /* 0x000fc800078e00ff */
        /* <DEDUP_REMOVED lines=19> */
.L_x_613:
[----:B------:R-:W-:Y:S05]  /*22b0*/  BSYNC B0 ;  /* 0x0000000000007941 */ /* 0x000fea0003800000 */
.L_x_611:
        /* <DEDUP_REMOVED lines=8> */
[----:B------:R-:W-:Y:S05]  /*2340*/  CALL.REL.NOINC `($__internal_12_$__cuda_sm20_div_s64) ;  /* 0x0000002400387944 */ /* 0x000fea0003c00000 */
[-C--:B------:R-:W-:Y:S02]  /*2350*/  IADD3 R5, P0, RZ, -R0.reuse, RZ ;  /* 0x80000000ff057210 */ /* 0x080fe40007f1e0ff */
[----:B------:R-:W-:Y:S02]  /*2360*/  MOV R33, R23 ;  /* 0x0000001700217202 */ /* 0x000fe40000000f00 */
[----:B------:R-:W-:Y:S02]  /*2370*/  IADD3.X R20, RZ, ~R21, RZ, P0, !PT ;  /* 0x80000015ff147210 */ /* 0x000fe400007fe4ff */
[----:B------:R-:W-:Y:S01]  /*2380*/  MOV R34, R0 ;  /* 0x0000000000227202 */ /* 0x000fe20000000f00 */
[----:B------:R-:W-:-:S04]  /*2390*/  IMAD.WIDE.U32 R32, R35, R5, R32 ;  /* 0x0000000523207225 */ /* 0x000fc800078e0020 */
[----:B------:R-:W-:Y:S01]  /*23a0*/  IMAD R20, R20, R35, RZ ;  /* 0x0000002314147224 */ /* 0x000fe200078e02ff */
[----:B------:R-:W-:-:S03]  /*23b0*/  MOV R35, R21 ;  /* 0x0000001500237202 */ /* 0x000fc60000000f00 */
[----:B------:R-:W-:-:S05]  /*23c0*/  IMAD R20, R2, R5, R20 ;  /* 0x0000000502147224 */ /* 0x000fca00078e0214 */
[----:B------:R-:W-:Y:S01]  /*23d0*/  IADD3 R33, R33, R20, RZ ;  /* 0x0000001421217210 */ /* 0x000fe20007ffe0ff */
[----:B------:R-:W-:Y:S05]  /*23e0*/  BRA `(.L_x_616) ;  /* 0x0000000000587947 */ /* 0x000fea0003800000 */
.L_x_615:
[----:B------:R-:W0:Y:S01]  /*23f0*/  I2F.U32.RP R2, R35 ;  /* 0x0000002300027306 */ /* 0x000e220000209000 */
[----:B------:R-:W-:Y:S02]  /*2400*/  ISETP.NE.U32.AND P0, PT, R35, RZ, PT ;  /* 0x000000ff2300720c */ /* 0x000fe40003f05070 */
        /* <DEDUP_REMOVED lines=18> */
[----:B------:R-:W-:Y:S01]  /*2530*/  IMAD R32, R35, R0, R32 ;  /* 0x0000000023207224 */ /* 0x000fe200078e0220 */
[----:B------:R-:W-:-:S11]  /*2540*/  HFMA2.MMA R35, -RZ, RZ, 0, 0 ;  /* 0x00000000ff237435 */ /* 0x000fd600000001ff */
.L_x_616:
[----:B------:R-:W-:Y:S05]  /*2550*/  BSYNC B0 ;  /* 0x0000000000007941 */ /* 0x000fea0003800000 */
.L_x_614:
        /* <DEDUP_REMOVED lines=12> */
[----:B------:R-:W-:Y:S05]  /*2620*/  CALL.REL.NOINC `($__internal_12_$__cuda_sm20_div_s64) ;  /* 0x0000002000807944 */ /* 0x000fea0003c00000 */
        /* <DEDUP_REMOVED lines=12> */
.L_x_618:
        /* <DEDUP_REMOVED lines=22> */
.L_x_619:
[----:B------:R-:W-:Y:S05]  /*2850*/  BSYNC B0 ;  /* 0x0000000000007941 */ /* 0x000fea0003800000 */
.L_x_617:
        /* <DEDUP_REMOVED lines=8> */
[----:B------:R-:W-:Y:S02]  /*28e0*/  IMAD R21, R33, R26, RZ ;  /* 0x0000001a21157224 */ /* 0x000fe400078e02ff */
[----:B------:R-:W-:Y:S02]  /*28f0*/  IMAD R23, R23, R2, RZ ;  /* 0x0000000217177224 */ /* 0x000fe400078e02ff */
[----:B------:R-:W-:Y:S02]  /*2900*/  IMAD R5, R0, R17, RZ ;  /* 0x0000001100057224 */ /* 0x000fe400078e02ff */
[----:B------:R-:W-:Y:S02]  /*2910*/  IMAD R25, R25, R36, RZ ;  /* 0x0000002419197224 */ /* 0x000fe400078e02ff */
[----:B------:R-:W-:Y:S01]  /*2920*/  IMAD R5, R16, R20, R5 ;  /* 0x0000001410057224 */ /* 0x000fe200078e0205 */
[----:B------:R-:W-:Y:S01]  /*2930*/  SHF.R.S32.HI R20, RZ, 0x1f, R2 ;  /* 0x0000001fff147819 */ /* 0x000fe20000011402 */
[----:B------:R-:W-:-:S02]  /*2940*/  IMAD R21, R4, R32, R21 ;  /* 0x0000002004157224 */ /* 0x000fc400078e0215 */
[----:B------:R-:W-:Y:S01]  /*2950*/  IMAD.WIDE.U32 R36, R24, R36, RZ ;  /* 0x0000002418247225 */ /* 0x000fe200078e00ff */
[----:B------:R-:W-:-:S03]  /*2960*/  IADD3 R5, R35, R5, RZ ;  /* 0x0000000523057210 */ /* 0x000fc60007ffe0ff */
[----:B------:R-:W-:Y:S01]  /*2970*/  IMAD R25, R22, R24, R25 ;  /* 0x0000001816197224 */ /* 0x000fe200078e0219 */
[----:B------:R-:W-:Y:S01]  /*2980*/  LOP3.LUT R0, R43, R5, RZ, 0xfc, !PT ;  /* 0x000000052b007212 */ /* 0x000fe200078efcff */
[----:B------:R-:W-:Y:S02]  /*2990*/  IMAD R23, R20, R6, R23 ;  /* 0x0000000614177224 */ /* 0x000fe400078e0217 */
[----:B------:R-:W-:Y:S01]  /*29a0*/  IMAD.WIDE.U32 R38, R6, R2, RZ ;  /* 0x0000000206267225 */ /* 0x000fe200078e00ff */
[----:B------:R-:W-:-:S03]  /*29b0*/  ISETP.NE.U32.AND P0, PT, R0, RZ, PT ;  /* 0x000000ff0000720c */ /* 0x000fc60003f05070 */
[----:B------:R-:W-:Y:S01]  /*29c0*/  IMAD.WIDE.U32 R32, R32, R26, RZ ;  /* 0x0000001a20207225 */ /* 0x000fe200078e00ff */
[----:B------:R-:W-:-:S03]  /*29d0*/  IADD3 R6, R39, R23, RZ ;  /* 0x0000001727067210 */ /* 0x000fc60007ffe0ff */
[-C--:B------:R-:W-:Y:S01]  /*29e0*/  IMAD R4, R9, R2.reuse, RZ ;  /* 0x0000000209047224 */ /* 0x080fe200078e02ff */
[----:B------:R-:W-:Y:S01]  /*29f0*/  IADD3 R9, R37, R25, RZ ;  /* 0x0000001925097210 */ /* 0x000fe20007ffe0ff */
[----:B------:R-:W-:Y:S01]  /*2a00*/  IMAD R3, R3, R2, RZ ;  /* 0x0000000203037224 */ /* 0x000fe200078e02ff */
[----:B------:R-:W-:-:S03]  /*2a10*/  IADD3 R2, R33, R21, RZ ;  /* 0x0000001521027210 */ /* 0x000fc60007ffe0ff */
[----:B------:R-:W-:Y:S05]  /*2a20*/  @!P0 BRA `(.L_x_621) ;  /* 0x0000000000408947 */ /* 0x000fea0003800000 */
[----:B------:R-:W-:Y:S01]  /*2a30*/  IMAD.MOV.U32 R20, RZ, RZ, R42 ;  /* 0x000000ffff147224 */ /* 0x000fe200078e002a */
[----:B------:R-:W-:Y:S01]  /*2a40*/  MOV R23, R43 ;  /* 0x0000002b00177202 */ /* 0x000fe20000000f00 */
[----:B------:R-:W-:Y:S01]  /*2a50*/  IMAD.MOV.U32 R24, RZ, RZ, R34 ;  /* 0x000000ffff187224 */ /* 0x000fe200078e0022 */
[----:B------:R-:W-:Y:S02]  /*2a60*/  MOV R22, 0x2a80 ;  /* 0x00002a8000167802 */ /* 0x000fe40000000f00 */
[----:B------:R-:W-:Y:S05]  /*2a70*/  CALL.REL.NOINC `($__internal_12_$__cuda_sm20_div_s64) ;  /* 0x0000001c006c7944 */ /* 0x000fea0003c00000 */
        /* <DEDUP_REMOVED lines=11> */
.L_x_621:
        /* <DEDUP_REMOVED lines=23> */
.L_x_622:
[----:B------:R-:W-:Y:S05]  /*2ca0*/  BSYNC B0 ;  /* 0x0000000000007941 */ /* 0x000fea0003800000 */
.L_x_620:
        /* <DEDUP_REMOVED lines=13> */
[----:B------:R-:W-:Y:S01]  /*2d80*/  IMAD.WIDE.U32 R34, R19, R5, R34 ;  /* 0x0000000513227225 */ /* 0x000fe200078e0022 */
[----:B------:R-:W-:-:S03]  /*2d90*/  MOV R47, R21 ;  /* 0x00000015002f7202 */ /* 0x000fc60000000f00 */
[----:B------:R-:W-:-:S04]  /*2da0*/  IMAD R20, R20, R19, RZ ;  /* 0x0000001314147224 */ /* 0x000fc800078e02ff */
[----:B------:R-:W-:-:S05]  /*2db0*/  IMAD R18, R18, R5, R20 ;  /* 0x0000000512127224 */ /* 0x000fca00078e0214 */
[----:B------:R-:W-:Y:S01]  /*2dc0*/  IADD3 R18, R35, R18, RZ ;  /* 0x0000001223127210 */ /* 0x000fe20007ffe0ff */
[----:B------:R-:W-:Y:S05]  /*2dd0*/  BRA `(.L_x_625) ;  /* 0x0000000000587947 */ /* 0x000fea0003800000 */
.L_x_624:
[----:B------:R-:W0:Y:S01]  /*2de0*/  I2F.U32.RP R20, R19 ;  /* 0x0000001300147306 */ /* 0x000e220000209000 */
[----:B------:R-:W-:Y:S01]  /*2df0*/  HFMA2.MMA R22, -RZ, RZ, 0, 0 ;  /* 0x00000000ff167435 */ /* 0x000fe200000001ff */
[----:B------:R-:W-:Y:S01]  /*2e00*/  ISETP.NE.U32.AND P0, PT, R19, RZ, PT ;  /* 0x000000ff1300720c */ /* 0x000fe20003f05070 */
[----:B------:R-:W-:-:S05]  /*2e10*/  HFMA2.MMA R47, -RZ, RZ, 0, 0 ;  /* 0x00000000ff2f7435 */ /* 0x000fca00000001ff */
[----:B0-----:R-:W0:Y:S02]  /*2e20*/  MUFU.RCP R18, R20 ;  /* 0x0000001400127308 */ /* 0x001e240000001000 */
[----:B0-----:R-:W-:-:S06]  /*2e30*/  IADD3 R18, R18, 0xffffffe, RZ ;  /* 0x0ffffffe12127810 */ /* 0x001fcc0007ffe0ff */
[----:B------:R-:W0:Y:S02]  /*2e40*/  F2I.FTZ.U32.TRUNC.NTZ R23, R18 ;  /* 0x0000001200177305 */ /* 0x000e24000021f000 */
[----:B0-----:R-:W-:Y:S01]  /*2e50*/  IMAD.MOV R0, RZ, RZ, -R23 ;  /* 0x000000ffff007224 */ /* 0x001fe200078e0a17 */
[----:B------:R-:W-:-:S03]  /*2e60*/  MOV R18, RZ ;  /* 0x000000ff00127202 */ /* 0x000fc60000000f00 */
        /* <DEDUP_REMOVED lines=13> */
.L_x_625:
[----:B------:R-:W-:Y:S05]  /*2f40*/  BSYNC B0 ;  /* 0x0000000000007941 */ /* 0x000fea0003800000 */
.L_x_623:
        /* <DEDUP_REMOVED lines=22> */
.L_x_627:
        /* <DEDUP_REMOVED lines=23> */
.L_x_628:
[----:B------:R-:W-:Y:S05]  /*3220*/  BSYNC B0 ;  /* 0x0000000000007941 */ /* 0x000fea0003800000 */
.L_x_626:
[----:B------:R-:W-:Y:S01]  /*3230*/  SHF.R.S32.HI R0, RZ, 0x1f, R10 ;  /* 0x0000001fff007819 */ /* 0x000fe2000001140a */
[-C--:B------:R-:W-:Y:S01]  /*3240*/  IMAD R5, R23, R10.reuse, RZ ;  /* 0x0000000a17057224 */ /* 0x080fe200078e02ff */
[----:B------:R-:W-:Y:S01]  /*3250*/  ULDC UR4, c[0x0][0x2c4] ;  /* 0x0000b10000047ab9 */ /* 0x000fe20000000800 */
[----:B------:R-:W-:Y:S01]  /*3260*/  IMAD.WIDE.U32 R46, R22, R10, RZ ;  /* 0x0000000a162e7225 */ /* 0x000fe200078e00ff */
[----:B------:R-:W-:Y:S01]  /*3270*/  LOP3.LUT R10, R43, R14, RZ, 0xfc, !PT ;  /* 0x0000000e2b0a7212 */ /* 0x000fe200078efcff */
[----:B------:R-:W-:Y:S01]  /*3280*/  BSSY B0, `(.L_x_629) ;  /* 0x0000039000007945 */ /* 0x000fe20003800000 */
[----:B------:R-:W-:Y:S01]  /*3290*/  SHF.R.S32.HI R17, RZ, 0x1f, R3 ;  /* 0x0000001fff117819 */ /* 0x000fe20000011403 */
[----:B------:R-:W-:Y:S01]  /*32a0*/  IMAD R35, R26, UR4, RZ ;  /* 0x000000041a237c24 */ /* 0x000fe2000f8e02ff */
[----:B------:R-:W-:Y:S01]  /*32b0*/  ISETP.NE.U32.AND P0, PT, R10, RZ, PT ;  /* 0x000000ff0a00720c */ /* 0x000fe20003f05070 */
[----:B------:R-:W-:Y:S02]  /*32c0*/  IMAD R5, R0, R22, R5 ;  /* 0x0000001600057224 */ /* 0x000fe400078e0205 */
[----:B------:R-:W-:Y:S01]  /*32d0*/  IMAD R0, R18, R35, RZ ;  /* 0x0000002312007224 */ /* 0x000fe200078e02ff */
[----:B------:R-:W-:Y:S01]  /*32e0*/  SHF.R.S32.HI R21, RZ, 0x1f, R35 ;  /* 0x0000001fff157819 */ /* 0x000fe20000011423 */
[----:B------:R-:W-:Y:S01]  /*32f0*/  IMAD R16, R16, R3, RZ ;  /* 0x0000000310107224 */ /* 0x000fe200078e02ff */
[----:B------:R-:W-:Y:S01]  /*3300*/  IADD3 R10, R47, R5, RZ ;  /* 0x000000052f0a7210 */ /* 0x000fe20007ffe0ff */
[----:B------:R-:W-:-:S04]  /*3310*/  IMAD.WIDE.U32 R18, R20, R3, RZ ;  /* 0x0000000314127225 */ /* 0x000fc800078e00ff */
        /* <DEDUP_REMOVED lines=24> */
.L_x_630:
        /* <DEDUP_REMOVED lines=23> */
.L_x_631:
[----:B------:R-:W-:Y:S05]  /*3610*/  BSYNC B0 ;  /* 0x0000000000007941 */ /* 0x000fea0003800000 */
.L_x_629:
        /* <DEDUP_REMOVED lines=16> */
[----:B------:R-:W-:Y:S02]  /*3720*/  IADD3 R20, P0, RZ, -R0, RZ ;  /* 0x80000000ff147210 */ /* 0x000fe40007f1e0ff */
[----:B------:R-:W-:Y:S02]  /*3730*/  MOV R22, R42 ;  /* 0x0000002a00167202 */ /* 0x000fe40000000f00 */
[----:B------:R-:W-:Y:S02]  /*3740*/  IADD3.X R14, RZ, ~R21, RZ, P0, !PT ;  /* 0x80000015ff0e7210 */ /* 0x000fe400007fe4ff */
[----:B------:R-:W-:-:S03]  /*3750*/  MOV R23, R43 ;  /* 0x0000002b00177202 */ /* 0x000fc60000000f00 */
[----:B------:R-:W-:Y:S02]  /*3760*/  IMAD R14, R14, R13, RZ ;  /* 0x0000000d0e0e7224 */ /* 0x000fe400078e02ff */
[----:B------:R-:W-:-:S04]  /*3770*/  IMAD.WIDE.U32 R22, R13, R20, R22 ;  /* 0x000000140d167225 */ /* 0x000fc800078e0016 */
[----:B------:R-:W-:Y:S02]  /*3780*/  IMAD R14, R11, R20, R14 ;  /* 0x000000140b0e7224 */ /* 0x000fe400078e020e */
[----:B------:R-:W-:Y:S02]  /*3790*/  IMAD.MOV.U32 R13, RZ, RZ, R22 ;  /* 0x000000ffff0d7224 */ /* 0x000fe400078e0016 */
[----:B------:R-:W-:Y:S01]  /*37a0*/  IMAD.MOV.U32 R20, RZ, RZ, R0 ;  /* 0x000000ffff147224 */ /* 0x000fe200078e0000 */
[----:B------:R-:W-:Y:S01]  /*37b0*/  IADD3 R5, R23, R14, RZ ;  /* 0x0000000e17057210 */ /* 0x000fe20007ffe0ff */
[----:B------:R-:W-:Y:S05]  /*37c0*/  BRA `(.L_x_634) ;  /* 0x00000000005c7947 */ /* 0x000fea0003800000 */
.L_x_633:
        /* <DEDUP_REMOVED lines=23> */
.L_x_634:
[----:B------:R-:W-:Y:S05]  /*3940*/  BSYNC B0 ;  /* 0x0000000000007941 */ /* 0x000fea0003800000 */
.L_x_632:
        /* <DEDUP_REMOVED lines=9> */
[----:B------:R-:W-:Y:S01]  /*39e0*/  IMAD R0, R0, R20, R3 ;  /* 0x0000001400007224 */ /* 0x000fe200078e0203 */
[----:B------:R-:W-:Y:S01]  /*39f0*/  SHF.R.S32.HI R3, RZ, 0x1f, R4 ;  /* 0x0000001fff037819 */ /* 0x000fe20000011404 */
[----:B------:R-:W-:Y:S02]  /*3a00*/  IMAD R2, R5, R4, RZ ;  /* 0x0000000405027224 */ /* 0x000fe400078e02ff */
        /* <DEDUP_REMOVED lines=9> */
.L_x_610:
[----:B------:R-:W-:Y:S02]  /*3aa0*/  ULDC.64 UR4, c[0x0][0x2b0] ;  /* 0x0000ac0000047ab9 */ /* 0x000fe40000000a00 */
[----:B------:R-:W-:-:S04]  /*3ab0*/  LEA R2, P0, R32, UR4, 0x2 ;  /* 0x0000000420027c11 */ /* 0x000fc8000f8010ff */
[----:B------:R-:W-:-:S05]  /*3ac0*/  LEA.HI.X R3, R32, UR5, R33, 0x2, P0 ;  /* 0x0000000520037c11 */ /* 0x000fca00080f1421 */
[----:B------:R0:W-:Y:S04]  /*3ad0*/  STG.E desc[UR8][R2.64], R28 ;  /* 0x0000001c02007986 */ /* 0x0001e8000c101908 */
.L_x_609:
[----:B------:R-:W-:Y:S05]  /*3ae0*/  BSYNC B1 ;  /* 0x0000000000017941 */ /* 0x000fea0003800000 */
.L_x_608:
[----:B------:R-:W0:Y:S01]  /*3af0*/  S2R R5, SR_TID.X ;  /* 0x0000000000057919 */ /* 0x000e220000002100 */
[----:B------:R-:W2:Y:S01]  /*3b00*/  LDC R14, c[0x0][0x3c4] ;  /* 0x0000f100ff0e7b82 */ /* 0x000ea20000000800 */
[----:B------:R-:W-:Y:S01]  /*3b10*/  BSSY B0, `(.L_x_635) ;  /* 0x000000f000007945 */ /* 0x000fe20003800000 */
[----:B01----:R-:W-:-:S04]  /*3b20*/  LEA.HI R2, R30, R5, RZ, 0x2 ;  /* 0x000000051e027211 */ /* 0x003fc800078f10ff */
[----:B------:R-:W-:-:S05]  /*3b30*/  LOP3.LUT R2, R2, 0xfffffffc, RZ, 0xc0, !PT ;  /* 0xfffffffc02027812 */ /* 0x000fca00078ec0ff */
[----:B------:R-:W-:-:S05]  /*3b40*/  IMAD.IADD R3, R5, 0x1, -R2 ;  /* 0x0000000105037824 */ /* 0x000fca00078e0a02 */
[----:B--2---:R-:W-:-:S13]  /*3b50*/  ISETP.GE.OR P4, PT, R3, R14, P4 ;  /* 0x0000000e0300720c */ /* 0x004fda0002786670 */
        /* <DEDUP_REMOVED lines=10> */
.L_x_636:
[----:B------:R-:W-:Y:S05]  /*3c00*/  BSYNC B0 ;  /* 0x0000000000007941 */ /* 0x000fea0003800000 */
.L_x_635:
[----:B------:R-:W-:Y:S01]  /*3c10*/  BAR.SYNC.DEFER_BLOCKING 0x0 ;  /* 0x0000000000007b1d */ /* 0x000fe20000010000 */
[----:B------:R-:W-:Y:S01]  /*3c20*/  ISETP.GE.AND P0, PT, R14, 0x1, PT ;  /* 0x000000010e00780c */ /* 0x000fe20003f06270 */
[----:B------:R-:W-:Y:S01]  /*3c30*/  IMAD.MOV.U32 R0, RZ, RZ, RZ ;  /* 0x000000ffff007224 */ /* 0x000fe200078e00ff */
[----:B------:R-:W-:Y:S02]  /*3c40*/  LEA.HI R16, R30, R5, RZ, 0x4 ;  /* 0x000000051e107211 */ /* 0x000fe400078f20ff */
[----:B0-----:R-:W-:Y:S02]  /*3c50*/  CS2R R2, SRZ ;  /* 0x0000000000027805 */ /* 0x001fe4000001ff00 */
[----:B------:R-:W-:Y:S02]  /*3c60*/  LOP3.LUT R18, R16, 0x3ffffff0, RZ, 0xc0, !PT ;  /* 0x3ffffff010127812 */ /* 0x000fe400078ec0ff */
[----:B------:R-:W-:-:S03]  /*3c70*/  SHF.R.S32.HI R16, RZ, 0x4, R16 ;  /* 0x00000004ff107819 */ /* 0x000fc60000011410 */
[----:B------:R-:W-:Y:S02]  /*3c80*/  IMAD.IADD R18, R5, 0x1, -R18 ;  /* 0x0000000105127824 */ /* 0x000fe400078e0a12 */
[----:B------:R-:W-:Y:S02]  /*3c90*/  IMAD.MOV.U32 R5, RZ, RZ, RZ ;  /* 0x000000ffff057224 */ /* 0x000fe400078e00ff */
[----:B------:R-:W-:Y:S01]  /*3ca0*/  IMAD.SHL.U32 R18, R18, 0x4, RZ ;  /* 0x0000000412127824 */ /* 0x000fe200078e00ff */
[----:B------:R-:W-:Y:S06]  /*3cb0*/  @!P0 BRA `(.L_x_637) ;  /* 0x0000000400988947 */ /* 0x000fec0003800000 */
        /* <DEDUP_REMOVED lines=28> */
.L_x_639:
        /* <DEDUP_REMOVED lines=37> */
.L_x_638:
        /* <DEDUP_REMOVED lines=25> */
.L_x_640:
[----:B------:R-:W-:-:S13]  /*4260*/  ISETP.GT.OR P4, PT, R13, UR5, P4 ;  /* 0x000000050d007c0c */ /* 0x000fda000a784670 */
[----:B------:R-:W-:Y:S05]  /*4270*/  @!P4 BRA `(.L_x_637) ;  /* 0x000000000028c947 */ /* 0x000fea0003800000 */
[----:B------:R-:W0:Y:S01]  /*4280*/  LDS R6, [R6] ;  /* 0x0000000006067984 */ /* 0x000e220000000800 */
[----:B------:R-:W-:Y:S01]  /*4290*/  ISETP.GE.AND P0, PT, R16, R15, PT ;  /* 0x0000000f1000720c */ /* 0x000fe20003f06270 */
[----:B------:R-:W-:-:S12]  /*42a0*/  BSSY B0, `(.L_x_641) ;  /* 0x0000003000007945 */ /* 0x000fd80003800000 */
[----:B------:R-:W-:Y:S05]  /*42b0*/  @P0 BRA `(.L_x_642) ;  /* 0x0000000000040947 */ /* 0x000fea0003800000 */
[----:B------:R1:W5:Y:S02]  /*42c0*/  LDG.E.128 R8, desc[UR8][R24.64] ;  /* 0x0000000818087981 */ /* 0x000364000c1e1d00 */
.L_x_642:
[----:B------:R-:W-:Y:S05]  /*42d0*/  BSYNC B0 ;  /* 0x0000000000007941 */ /* 0x000fea0003800000 */
.L_x_641:
[C---:B0----5:R-:W-:Y:S01]  /*42e0*/  FFMA.FTZ R5, R6.reuse, R8, R5 ;  /* 0x0000000806057223 */ /* 0x061fe20000010005 */
[C---:B------:R-:W-:Y:S01]  /*42f0*/  FFMA.FTZ R2, R6.reuse, R9, R2 ;  /* 0x0000000906027223 */ /* 0x040fe20000010002 */
[C---:B------:R-:W-:Y:S01]  /*4300*/  FFMA.FTZ R3, R6.reuse, R10, R3 ;  /* 0x0000000a06037223 */ /* 0x040fe20000010003 */
[----:B------:R-:W-:Y:S01]  /*4310*/  FFMA.FTZ R0, R6, R11, R0 ;  /* 0x0000000b06007223 */ /* 0x000fe20000010000 */
.L_x_637:
[----:B------:R-:W-:-:S04]  /*4320*/  IADD3 R16, R16, UR7, RZ ;  /* 0x0000000710107c10 */ /* 0x000fc8000fffe0ff */
[----:B------:R-:W-:-:S13]  /*4330*/  ISETP.GE.AND P0, PT, R16, R12, PT ;  /* 0x0000000c1000720c */ /* 0x000fda0003f06270 */
        /* <DEDUP_REMOVED lines=73> */
[----:B------:R-:W-:-:S04]  /*47d0*/  ULDC.64 UR4, c[0x0][0x280] ;  /* 0x0000a00000047ab9 */ /* 0x000fc80000000a00 */
[----:B------:R-:W-:Y:S02]  /*47e0*/  IADD3 R6, R19, R4, RZ ;  /* 0x0000000413067210 */ /* 0x000fe40007ffe0ff */
[----:B------:R-:W-:-:S04]  /*47f0*/  LEA R4, P0, R18, UR4, 0x1 ;  /* 0x0000000412047c11 */ /* 0x000fc8000f8008ff */
[----:B------:R-:W-:-:S05]  /*4800*/  LEA.HI.X R5, R18, UR5, R6, 0x1, P0 ;  /* 0x0000000512057c11 */ /* 0x000fca00080f0c06 */
[----:B------:R-:W-:Y:S01]  /*4810*/  STG.E.64 desc[UR8][R4.64], R2 ;  /* 0x0000000204007986 */ /* 0x000fe2000c101b08 */
[----:B------:R-:W-:Y:S05]  /*4820*/  EXIT ;  /* 0x000000000000794d */ /* 0x000fea0003800000 */
        .weak           $__internal_12_$__cuda_sm20_div_s64
        .type           $__internal_12_$__cuda_sm20_div_s64,@function
        .size           $__internal_12_$__cuda_sm20_div_s64,(.L_x_7844 - $__internal_12_$__cuda_sm20_div_s64)
$__internal_12_$__cuda_sm20_div_s64:
        /* <DEDUP_REMOVED lines=26> */
[----:B------:R-:W-:Y:S01]  /*49d0*/  IADD3 R44, P0, RZ, -R44, RZ ;  /* 0x8000002cff2c7210 */ /* 0x000fe20007f1e0ff */
[----:B------:R-:W-:Y:S02]  /*49e0*/  IMAD.MOV.U32 R45, RZ, RZ, RZ ;  /* 0x000000ffff2d7224 */ /* 0x000fe400078e00ff */
[----:B------:R-:W-:Y:S02]  /*49f0*/  IMAD R0, R25, R40, R0 ;  /* 0x0000002819007224 */ /* 0x000fe400078e0200 */
[----:B------:R-:W-:-:S04]  /*4a00*/  IMAD.HI.U32 R50, R51, R44, RZ ;  /* 0x0000002c33327227 */ /* 0x000fc800078e00ff */
[----:B------:R-:W-:-:S04]  /*4a10*/  IMAD.X R0, RZ, RZ, ~R0, P0 ;  /* 0x000000ffff007224 */ /* 0x000fc800000e0e00 */
[----:B------:R-:W-:-:S04]  /*4a20*/  IMAD.WIDE.U32 R50, P0, R51, R0, R50 ;  /* 0x0000000033327225 */ /* 0x000fc80007800032 */
[----:B------:R-:W-:-:S04]  /*4a30*/  IMAD.HI.U32 R31, R25, R0, RZ ;  /* 0x00000000191f7227 */ /* 0x000fc800078e00ff */
[----:B------:R-:W-:Y:S01]  /*4a40*/  IMAD.HI.U32 R21, P5, R25, R44, R50 ;  /* 0x0000002c19157227 */ /* 0x000fe200078a0032 */
[----:B------:R-:W-:-:S03]  /*4a50*/  IADD3.X R31, R31, R25, RZ, P0, !PT ;  /* 0x000000191f1f7210 */ /* 0x000fc600007fe4ff */
[----:B------:R-:W-:Y:S01]  /*4a60*/  IMAD R0, R25, R0, RZ ;  /* 0x0000000019007224 */ /* 0x000fe200078e02ff */
[----:B------:R-:W-:-:S04]  /*4a70*/  IADD3 R25, P0, RZ, -R20, RZ ;  /* 0x80000014ff197210 */ /* 0x000fc80007f1e0ff */
[----:B------:R-:W-:Y:S02]  /*4a80*/  IADD3 R21, P2, R0, R21, RZ ;  /* 0x0000001500157210 */ /* 0x000fe40007f5e0ff */
[----:B------:R-:W-:Y:S01]  /*4a90*/  SEL R0, R25, R20, !P1 ;  /* 0x0000001419007207 */ /* 0x000fe20004800000 */
[----:B------:R-:W-:Y:S01]  /*4aa0*/  IMAD.X R20, RZ, RZ, ~R23, P0 ;  /* 0x000000ffff147224 */ /* 0x000fe200000e0e17 */
[----:B------:R-:W-:-:S03]  /*4ab0*/  IADD3.X R31, RZ, RZ, R31, P2, P5 ;  /* 0x000000ffff1f7210 */ /* 0x000fc600017ea41f */
[----:B------:R-:W-:Y:S01]  /*4ac0*/  IMAD.HI.U32 R44, R21, R0, RZ ;  /* 0x00000000152c7227 */ /* 0x000fe200078e00ff */
[----:B------:R-:W-:-:S05]  /*4ad0*/  SEL R20, R20, R23, !P1 ;  /* 0x0000001714147207 */ /* 0x000fca0004800000 */
[----:B------:R-:W-:-:S04]  /*4ae0*/  IMAD.WIDE.U32 R44, R21, R20, R44 ;  /* 0x00000014152c7225 */ /* 0x000fc800078e002c */
[C---:B------:R-:W-:Y:S02]  /*4af0*/  IMAD R27, R31.reuse, R20, RZ ;  /* 0x000000141f1b7224 */ /* 0x040fe400078e02ff */
[----:B------:R-:W-:-:S05]  /*4b00*/  IMAD.HI.U32 R44, P2, R31, R0, R44 ;  /* 0x000000001f2c7227 */ /* 0x000fca000784002c */
[----:B------:R-:W-:-:S05]  /*4b10*/  IADD3 R27, P1, R27, R44, RZ ;  /* 0x0000002c1b1b7210 */ /* 0x000fca0007f3e0ff */
[----:B------:R-:W-:-:S04]  /*4b20*/  IMAD.WIDE.U32 R44, R27, R40, RZ ;  /* 0x000000281b2c7225 */ /* 0x000fc800078e00ff */
[----:B------:R-:W-:Y:S01]  /*4b30*/  IMAD R25, R27, R41, R45 ;  /* 0x000000291b197224 */ /* 0x000fe200078e022d */
[----:B------:R-:W-:Y:S01]  /*4b40*/  IADD3 R21, P0, -R44, R0, RZ ;  /* 0x000000002c157210 */ /* 0x000fe20007f1e1ff */
[----:B------:R-:W-:-:S04]  /*4b50*/  IMAD.HI.U32 R0, R31, R20, RZ ;  /* 0x000000141f007227 */ /* 0x000fc800078e00ff */
[----:B------:R-:W-:Y:S01]  /*4b60*/  IMAD.X R0, RZ, RZ, R0, P2 ;  /* 0x000000ffff007224 */ /* 0x000fe200010e0600 */
[----:B------:R-:W-:-:S03]  /*4b70*/  ISETP.GE.U32.AND P2, PT, R21, R40, PT ;  /* 0x000000281500720c */ /* 0x000fc60003f46070 */
[----:B------:R-:W-:-:S04]  /*4b80*/  IMAD.X R0, RZ, RZ, R0, P1 ;  /* 0x000000ffff007224 */ /* 0x000fc800008e0600 */
        /* <DEDUP_REMOVED lines=18> */
[----:B------:R-:W-:Y:S01]  /*4cb0*/  IMAD.X R0, RZ, RZ, R21, P0 ;  /* 0x000000ffff007224 */ /* 0x000fe200000e0615 */
[----:B------:R-:W-:Y:S02]  /*4cc0*/  ISETP.NE.U32.AND P0, PT, R24, RZ, PT ;  /* 0x000000ff1800720c */ /* 0x000fe40003f05070 */
[----:B------:R-:W-:Y:S02]  /*4cd0*/  ISETP.GE.AND P2, PT, R20, RZ, PT ;  /* 0x000000ff1400720c */ /* 0x000fe40003f46270 */
[----:B------:R-:W-:-:S02]  /*4ce0*/  SEL R21, R0, R21, P1 ;  /* 0x0000001500157207 */ /* 0x000fc40000800000 */
[----:B------:R-:W-:Y:S02]  /*4cf0*/  IADD3 R0, P1, RZ, -R25, RZ ;  /* 0x80000019ff007210 */ /* 0x000fe40007f3e0ff */
[----:B------:R-:W-:Y:S02]  /*4d00*/  ISETP.NE.AND.EX P0, PT, R5, RZ, PT, P0 ;  /* 0x000000ff0500720c */ /* 0x000fe40003f05300 */
[----:B------:R-:W-:Y:S02]  /*4d10*/  IADD3.X R20, RZ, ~R21, RZ, P1, !PT ;  /* 0x80000015ff147210 */ /* 0x000fe40000ffe4ff */
[----:B------:R-:W-:Y:S02]  /*4d20*/  SEL R0, R0, R25, !P2 ;  /* 0x0000001900007207 */ /* 0x000fe40005000000 */
[----:B------:R-:W-:Y:S02]  /*4d30*/  SEL R20, R20, R21, !P2 ;  /* 0x0000001514147207 */ /* 0x000fe40005000000 */
[----:B------:R-:W-:-:S02]  /*4d40*/  SEL R0, R0, 0xffffffff, P0 ;  /* 0xffffffff00007807 */ /* 0x000fc40000000000 */
[----:B------:R-:W-:Y:S01]  /*4d50*/  SEL R21, R20, 0xffffffff, P0 ;  /* 0xffffffff14157807 */ /* 0x000fe20000000000 */
[----:B------:R-:W-:Y:S06]  /*4d60*/  RET.REL.NODEC R40 `(_ZN5flash32flash_fwd_splitkv_combine_kernelI23Flash_fwd_kernel_traitsILi64ELi64ELi256ELi4ELb0ELb0EN7cutlass6half_tE19Flash_kernel_traitsILi64ELi64ELi256ELi4ES3_EELi8ELi2ELb1EEEvNS_16Flash_fwd_paramsE) ;  /* 0xffffffb028a47950 */ /* 0x000fec0003c3ffff */
.L_x_643:
        /* <DEDUP_REMOVED lines=9> */
.L_x_7844:


//--------------------- .text._ZN5flash32flash_fwd_splitkv_combine_kernelI23Flash_fwd_kernel_traitsILi64ELi64ELi256ELi4ELb0ELb0EN7cutlass6half_tE19Flash_kernel_traitsILi64ELi64ELi256ELi4ES3_EELi8ELi1ELb1EEEvNS_16Flash_fwd_paramsE --------------------------
	.section	.text._ZN5flash32flash_fwd_splitkv_combine_kernelI23Flash_fwd_kernel_traitsILi64ELi64ELi256ELi4ELb0ELb0EN7cutlass6half_tE19Flash_kernel_traitsILi64ELi64ELi256ELi4ES3_EELi8ELi1ELb1EEEvNS_16Flash_fwd_paramsE,"ax",@progbits
	.align	128
        .global         _ZN5flash32flash_fwd_splitkv_combine_kernelI23Flash_fwd_kernel_traitsILi64ELi64ELi256ELi4ELb0ELb0EN7cutlass6half_tE19Flash_kernel_traitsILi64ELi64ELi256ELi4ES3_EELi8ELi1ELb1EEEvNS_16Flash_fwd_paramsE
        .type           _ZN5flash32flash_fwd_splitkv_combine_kernelI23Flash_fwd_kernel_traitsILi64ELi64ELi256ELi4ELb0ELb0EN7cutlass6half_tE19Flash_kernel_traitsILi64ELi64ELi256ELi4ES3_EELi8ELi1ELb1EEEvNS_16Flash_fwd_paramsE,@function
        .size           _ZN5flash32flash_fwd_splitkv_combine_kernelI23Flash_fwd_kernel_traitsILi64ELi64ELi256ELi4ELb0ELb0EN7cutlass6half_tE19Flash_kernel_traitsILi64ELi64ELi256ELi4ES3_EELi8ELi1ELb1EEEvNS_16Flash_fwd_paramsE,(.L_x_7845 - _ZN5flash32flash_fwd_splitkv_combine_kernelI23Flash_fwd_kernel_traitsILi64ELi64ELi256ELi4ELb0ELb0EN7cutlass6half_tE19Flash_kernel_traitsILi64ELi64ELi256ELi4ES3_EELi8ELi1ELb1EEEvNS_16Flash_fwd_paramsE)
        .other          _ZN5flash32flash_fwd_splitkv_combine_kernelI23Flash_fwd_kernel_traitsILi64ELi64ELi256ELi4ELb0ELb0EN7cutlass6half_tE19Flash_kernel_traitsILi64ELi64ELi256ELi4ES3_EELi8ELi1ELb1EEEvNS_16Flash_fwd_paramsE,@"STO_CUDA_ENTRY STV_DEFAULT"
_ZN5flash32flash_fwd_splitkv_combine_kernelI23Flash_fwd_kernel_traitsILi64ELi64ELi256ELi4ELb0ELb0EN7cutlass6half_tE19Flash_kernel_traitsILi64ELi64ELi256ELi4ES3_EELi8ELi1ELb1EEEvNS_16Flash_fwd_paramsE:
.text._ZN5flash32flash_fwd_splitkv_combine_kernelI23Flash_fwd_kernel_traitsILi64ELi64ELi256ELi4ELb0ELb0EN7cutlass6half_tE19Flash_kernel_traitsILi64ELi64ELi256ELi4ES3_EELi8ELi1ELb1EEEvNS_16Flash_fwd_paramsE:
        /* <DEDUP_REMOVED lines=23> */
[----:B------:R-:W-:Y:S05]  /*0170*/  CALL.REL.NOINC `($__internal_13_$__cuda_sm20_div_s64) ;  /* 0x0000004400ec7944 */ /* 0x000fea0003c00000 */
[----:B------:R-:W-:Y:S02]  /*0180*/  MOV R8, R0 ;  /* 0x0000000000087202 */ /* 0x000fe40000000f00 */
[----:B------:R-:W-:Y:S01]  /*0190*/  MOV R9, R23 ;  /* 0x0000001700097202 */ /* 0x000fe20000000f00 */
[----:B------:R-:W-:Y:S06]  /*01a0*/  BRA `(.L_x_645) ;  /* 0x00000000004c7947 */ /* 0x000fec0003800000 */
.L_x_644:
        /* <DEDUP_REMOVED lines=19> */
.L_x_645:
        /* <DEDUP_REMOVED lines=13> */
[----:B------:R-:W-:Y:S05]  /*03b0*/  CALL.REL.NOINC `($__internal_13_$__cuda_sm20_div_s64) ;  /* 0x00000044005c7944 */ /* 0x000fea0003c00000 */
[----:B------:R-:W-:Y:S02]  /*03c0*/  MOV R10, R0 ;  /* 0x00000000000a7202 */ /* 0x000fe40000000f00 */
[----:B------:R-:W-:Y:S01]  /*03d0*/  MOV R11, R23 ;  /* 0x00000017000b7202 */ /* 0x000fe20000000f00 */
[----:B------:R-:W-:Y:S05]  /*03e0*/  BRA `(.L_x_648) ;  /* 0x00000000004c7947 */ /* 0x000fea0003800000 */
.L_x_647:
        /* <DEDUP_REMOVED lines=19> */
.L_x_648:
[----:B------:R-:W-:Y:S05]  /*0520*/  BSYNC B0 ;  /* 0x0000000000007941 */ /* 0x000fea0003800000 */
.L_x_646:
        /* <DEDUP_REMOVED lines=44> */
[----:B------:R-:W-:Y:S05]  /*07f0*/  BRA `(.L_x_651) ;  /* 0x00000000004c7947 */ /* 0x000fea0003800000 */
.L_x_650:
        /* <DEDUP_REMOVED lines=19> */
.L_x_651:
[----:B------:R-:W-:Y:S05]  /*0930*/  BSYNC B0 ;  /* 0x0000000000007941 */ /* 0x000fea0003800000 */
.L_x_649:
        /* <DEDUP_REMOVED lines=78> */
.L_x_653:
        /* <DEDUP_REMOVED lines=19> */
.L_x_654:
[----:B------:R-:W-:Y:S05]  /*0f50*/  BSYNC B0 ;  /* 0x0000000000007941 */ /* 0x000fea0003800000 */
.L_x_652:
        /* <DEDUP_REMOVED lines=43> */
.L_x_656:
        /* <DEDUP_REMOVED lines=20> */
.L_x_657:
[----:B------:R-:W-:Y:S05]  /*1350*/  BSYNC B0 ;  /* 0x0000000000007941 */ /* 0x000fea0003800000 */
.L_x_655:
        /* <DEDUP_REMOVED lines=72> */
.L_x_659:
[----:B------:R-:W-:Y:S05]  /*17e0*/  BSYNC B0 ;  /* 0x0000000000007941 */ /* 0x000fea0003800000 */
.L_x_658:
        /* <DEDUP_REMOVED lines=16> */
.L_x_661:
[----:B------:R-:W-:Y:S05]  /*18f0*/  BSYNC B0 ;  /* 0x0000000000007941 */ /* 0x000fea0003800000 */
.L_x_660:
        /* <DEDUP_REMOVED lines=141> */
.L_x_666:
        /* <DEDUP_REMOVED lines=23> */
.L_x_667:
[----:B------:R-:W-:Y:S05]  /*2340*/  BSYNC B0 ;  /* 0x0000000000007941 */ /* 0x000fea0003800000 */
.L_x_665:
        /* <DEDUP_REMOVED lines=22> */
.L_x_669:
        /* <DEDUP_REMOVED lines=22> */
.L_x_670:
[----:B------:R-:W-:Y:S05]  /*2610*/  BSYNC B0 ;  /* 0x0000000000007941 */ /* 0x000fea0003800000 */
.L_x_668:
        /* <DEDUP_REMOVED lines=22> */
.L_x_672:
        /* <DEDUP_REMOVED lines=22> */
.L_x_673:
[----:B------:R-:W-:Y:S05]  /*28e0*/  BSYNC B0 ;  /* 0x0000000000007941 */ /* 0x000fea0003800000 */
.L_x_671:
        /* <DEDUP_REMOVED lines=33> */
[----:B------:R-:W-:Y:S05]  /*2b00*/  CALL.REL.NOINC `($__internal_13_$__cuda_sm20_div_s64) ;  /* 0x0000001c00887944 */ /* 0x000fea0003c00000 */
        /* <DEDUP_REMOVED lines=11> */
.L_x_675:
        /* <DEDUP_REMOVED lines=23> */
.L_x_676:
[----:B------:R-:W-:Y:S05]  /*2d30*/  BSYNC B0 ;  /* 0x0000000000007941 */ /* 0x000fea0003800000 */
.L_x_674:
        /* <DEDUP_REMOVED lines=20> */
.L_x_678:
        /* <DEDUP_REMOVED lines=23> */
.L_x_679:
[----:B------:R-:W-:Y:S05]  /*2ff0*/  BSYNC B0 ;  /* 0x0000000000007941 */ /* 0x000fea0003800000 */
.L_x_677:
        /* <DEDUP_REMOVED lines=19> */
.L_x_681:
        /* <DEDUP_REMOVED lines=23> */
.L_x_682:
[----:B------:R-:W-:Y:S05]  /*32a0*/  BSYNC B0 ;  /* 0x0000000000007941 */ /* 0x000fea0003800000 */
.L_x_680:
        /* <DEDUP_REMOVED lines=26> */
[----:B------:R-:W-:Y:S05]  /*3450*/  CALL.REL.NOINC `($__internal_13_$__cuda_sm20_div_s64) ;  /* 0x0000001400347944 */ /* 0x000fea0003c00000 */
        /* <DEDUP_REMOVED lines=12> */
.L_x_684:
        /* <DEDUP_REMOVED lines=23> */
.L_x_685:
[----:B------:R-:W-:Y:S05]  /*3690*/  BSYNC B0 ;  /* 0x0000000000007941 */ /* 0x000fea0003800000 */
.L_x_683:
        /* <DEDUP_REMOVED lines=28> */
.L_x_687:
        /* <DEDUP_REMOVED lines=23> */
.L_x_688:
[----:B------:R-:W-:Y:S05]  /*39d0*/  BSYNC B0 ;  /* 0x0000000000007941 */ /* 0x000fea0003800000 */
.L_x_686:
        /* <DEDUP_REMOVED lines=21> */
.L_x_664:
[----:B------:R-:W-:Y:S02]  /*3b30*/  ULDC.64 UR4, c[0x0][0x2b0] ;  /* 0x0000ac0000047ab9 */ /* 0x000fe40000000a00 */
[----:B------:R-:W-:-:S04]  /*3b40*/  LEA R2, P0, R38, UR4, 0x2 ;  /* 0x0000000426027c11 */ /* 0x000fc8000f8010ff */
[----:B------:R-:W-:-:S05]  /*3b50*/  LEA.HI.X R3, R38, UR5, R39, 0x2, P0 ;  /* 0x0000000526037c11 */ /* 0x000fca00080f1427 */
[----:B------:R0:W-:Y:S04]  /*3b60*/  STG.E desc[UR8][R2.64], R29 ;  /* 0x0000001d02007986 */ /* 0x0001e8000c101908 */
.L_x_663:
[----:B------:R-:W-:Y:S05]  /*3b70*/  BSYNC B1 ;  /* 0x0000000000017941 */ /* 0x000fea0003800000 */
.L_x_662:
[----:B------:R-:W2:Y:S01]  /*3b80*/  LDC R14, c[0x0][0x3c4] ;  /* 0x0000f100ff0e7b82 */ /* 0x000ea20000000800 */
[----:B0-----:R-:W-:Y:S01]  /*3b90*/  LEA.HI R3, R26, R26, RZ, 0x1 ;  /* 0x0000001a1a037211 */ /* 0x001fe200078f08ff */
[----:B------:R-:W-:Y:S03]  /*3ba0*/  BSSY B0, `(.L_x_689) ;  /* 0x0000010000007945 */ /* 0x000fe60003800000 */
[----:B------:R-:W-:-:S05]  /*3bb0*/  LOP3.LUT R2, R3, 0xfffffffe, RZ, 0xc0, !PT ;  /* 0xfffffffe03027812 */ /* 0x000fca00078ec0ff */
[----:B------:R-:W-:-:S05]  /*3bc0*/  IMAD.IADD R2, R26, 0x1, -R2 ;  /* 0x000000011a027824 */ /* 0x000fca00078e0a02 */
[----:B--2---:R-:W-:-:S13]  /*3bd0*/  ISETP.GE.OR P3, PT, R2, R14, P3 ;  /* 0x0000000e0200720c */ /* 0x004fda0001f66670 */
        /* <DEDUP_REMOVED lines=12> */
.L_x_690:
[----:B------:R-:W-:Y:S05]  /*3ca0*/  BSYNC B0 ;  /* 0x0000000000007941 */ /* 0x000fea0003800000 */
.L_x_689:
[----:B------:R-:W-:Y:S01]  /*3cb0*/  BAR.SYNC.DEFER_BLOCKING 0x0 ;  /* 0x0000000000007b1d */ /* 0x000fe20000010000 */
[----:B------:R-:W-:Y:S01]  /*3cc0*/  ISETP.GE.AND P0, PT, R14, 0x1, PT ;  /* 0x000000010e00780c */ /* 0x000fe20003f06270 */
[----:B0-----:R-:W-:Y:S01]  /*3cd0*/  IMAD.MOV.U32 R0, RZ, RZ, RZ ;  /* 0x000000ffff007224 */ /* 0x001fe200078e00ff */
[----:B------:R-:W-:Y:S02]  /*3ce0*/  LEA.HI R16, R31, R26, RZ, 0x4 ;  /* 0x0000001a1f107211 */ /* 0x000fe400078f20ff */
[----:B------:R-:W-:Y:S01]  /*3cf0*/  CS2R R2, SRZ ;  /* 0x0000000000027805 */ /* 0x000fe2000001ff00 */
[----:B------:R-:W-:Y:S01]  /*3d00*/  IMAD.MOV.U32 R4, RZ, RZ, RZ ;  /* 0x000000ffff047224 */ /* 0x000fe200078e00ff */
[----:B------:R-:W-:Y:S02]  /*3d10*/  LOP3.LUT R18, R16, 0x3ffffff0, RZ, 0xc0, !PT ;  /* 0x3ffffff010127812 */ /* 0x000fe400078ec0ff */
[----:B------:R-:W-:-:S03]  /*3d20*/  SHF.R.S32.HI R16, RZ, 0x4, R16 ;  /* 0x00000004ff107819 */ /* 0x000fc60000011410 */
[----:B------:R-:W-:-:S04]  /*3d30*/  IMAD.IADD R18, R26, 0x1, -R18 ;  /* 0x000000011a127824 */ /* 0x000fc800078e0a12 */
        /* <DEDUP_REMOVED lines=13> */
[----:B-1----:R-:W-:-:S02]  /*3e10*/  CS2R R8, SRZ ;  /* 0x0000000000087805 */ /* 0x002fc4000001ff00 */
        /* <DEDUP_REMOVED lines=16> */
.L_x_693:
[----:B------:R-:W0:Y:S01]  /*3f20*/  LDS R5, [R6] ;  /* 0x0000000006057984 */ /* 0x000e220000000800 */
[-C--:B------:R-:W-:Y:S01]  /*3f30*/  @!P3 MOV R24, R17.reuse ;  /* 0x000000110018b202 */ /* 0x080fe20000000f00 */
[----:B------:R-:W-:Y:S01]  /*3f40*/  UIADD3 UR5, UR5, 0x4, URZ ;  /* 0x0000000405057890 */ /* 0x000fe2000fffe03f */
[-C--:B------:R-:W-:Y:S05]  /*3f50*/  @!P3 MOV R25, R22.reuse ;  /* 0x000000160019b202 */ /* 0x080fea0000000f00 */
[----:B------:R1:W0:Y:S01]  /*3f60*/  @!P3 LDG.E.128 R8, desc[UR8][R24.64] ;  /* 0x000000081808b981 */ /* 0x000222000c1e1d00 */
[----:B------:R-:W-:Y:S02]  /*3f70*/  PLOP3.LUT P3, PT, P0, PT, PT, 0x80, 0x0 ;  /* 0x000000000000781c */ /* 0x000fe4000076f070 */
[----:B------:R-:W-:Y:S02]  /*3f80*/  ISETP.LE.AND P2, PT, R14, UR5, PT ;  /* 0x000000050e007c0c */ /* 0x000fe4000bf43270 */
[C---:B-1----:R-:W-:Y:S04]  /*3f90*/  IADD3 R24, P1, R20.reuse, R17, RZ ;  /* 0x0000001114187210 */ /* 0x042fe80007f3e0ff */
[C---:B------:R-:W-:Y:S02]  /*3fa0*/  IADD3.X R25, R21.reuse, R22, RZ, P1, !PT ;  /* 0x0000001615197210 */ /* 0x040fe40000ffe4ff */
[C---:B------:R-:W-:Y:S04]  /*3fb0*/  IADD3 R22, P1, R20.reuse, R24, RZ ;  /* 0x0000001814167210 */ /* 0x040fe80007f3e0ff */
[----:B------:R-:W-:Y:S01]  /*3fc0*/  IADD3.X R23, R21, R25, RZ, P1, !PT ;  /* 0x0000001915177210 */ /* 0x000fe20000ffe4ff */
[C---:B0-----:R-:W-:Y:S01]  /*3fd0*/  FFMA.FTZ R4, R5.reuse, R8, R4 ;  /* 0x0000000805047223 */ /* 0x041fe20000010004 */
[C---:B------:R-:W-:Y:S01]  /*3fe0*/  FFMA.FTZ R3, R5.reuse, R9, R3 ;  /* 0x0000000905037223 */ /* 0x040fe20000010003 */
[C---:B------:R-:W-:Y:S01]  /*3ff0*/  FFMA.FTZ R2, R5.reuse, R10, R2 ;  /* 0x0000000a05027223 */ /* 0x040fe20000010002 */
[----:B------:R-:W-:Y:S02]  /*4000*/  FFMA.FTZ R0, R5, R11, R0 ;  /* 0x0000000b05007223 */ /* 0x000fe40000010000 */
[----:B------:R-:W0:Y:S04]  /*4010*/  LDS R5, [R6+0x24] ;  /* 0x0000240006057984 */ /* 0x000e280000000800 */
[----:B------:R-:W0:Y:S02]  /*4020*/  @!P3 LDG.E.128 R8, desc[UR8][R24.64] ;  /* 0x000000081808b981 */ /* 0x000e24000c1e1d00 */
[C---:B0-----:R-:W-:Y:S01]  /*4030*/  FFMA.FTZ R4, R5.reuse, R8, R4 ;  /* 0x0000000805047223 */ /* 0x041fe20000010004 */
[C---:B------:R-:W-:Y:S01]  /*4040*/  FFMA.FTZ R3, R5.reuse, R9, R3 ;  /* 0x0000000905037223 */ /* 0x040fe20000010003 */
[C---:B------:R-:W-:Y:S01]  /*4050*/  FFMA.FTZ R2, R5.reuse, R10, R2 ;  /* 0x0000000a05027223 */ /* 0x040fe20000010002 */
[----:B------:R-:W-:Y:S02]  /*4060*/  FFMA.FTZ R0, R5, R11, R0 ;  /* 0x0000000b05007223 */ /* 0x000fe40000010000 */
[----:B------:R-:W0:Y:S04]  /*4070*/  LDS R5, [R6+0x48] ;  /* 0x0000480006057984 */ /* 0x000e280000000800 */
[----:B------:R1:W0:Y:S02]  /*4080*/  @!P3 LDG.E.128 R8, desc[UR8][R22.64] ;  /* 0x000000081608b981 */ /* 0x000224000c1e1d00 */
[C---:B-1----:R-:W-:Y:S04]  /*4090*/  IADD3 R22, P1, R20.reuse, R22, RZ ;  /* 0x0000001614167210 */ /* 0x042fe80007f3e0ff */
[----:B------:R-:W-:Y:S02]  /*40a0*/  IADD3.X R23, R21, R23, RZ, P1, !PT ;  /* 0x0000001715177210 */ /* 0x000fe40000ffe4ff */
[----:B------:R-:W-:Y:S01]  /*40b0*/  IADD3 R17, P1, R20, R22, RZ ;  /* 0x0000001614117210 */ /* 0x000fe20007f3e0ff */
[C---:B0-----:R-:W-:Y:S01]  /*40c0*/  FFMA.FTZ R4, R5.reuse, R8, R4 ;  /* 0x0000000805047223 */ /* 0x041fe20000010004 */
[C---:B------:R-:W-:Y:S01]  /*40d0*/  FFMA.FTZ R3, R5.reuse, R9, R3 ;  /* 0x0000000905037223 */ /* 0x040fe20000010003 */
[C---:B------:R-:W-:Y:S01]  /*40e0*/  FFMA.FTZ R2, R5.reuse, R10, R2 ;  /* 0x0000000a05027223 */ /* 0x040fe20000010002 */
[----:B------:R-:W-:Y:S02]  /*40f0*/  FFMA.FTZ R0, R5, R11, R0 ;  /* 0x0000000b05007223 */ /* 0x000fe40000010000 */
[----:B------:R0:W1:Y:S04]  /*4100*/  LDS R5, [R6+0x6c] ;  /* 0x00006c0006057984 */ /* 0x0000680000000800 */
[----:B------:R3:W1:Y:S01]  /*4110*/  @!P3 LDG.E.128 R8, desc[UR8][R22.64] ;  /* 0x000000081608b981 */ /* 0x000662000c1e1d00 */
[----:B0-----:R-:W-:Y:S02]  /*4120*/  IADD3 R6, R6, 0x90, RZ ;  /* 0x0000009006067810 */ /* 0x001fe40007ffe0ff */
[----:B---3--:R-:W-:Y:S01]  /*4130*/  IADD3.X R22, R21, R23, RZ, P1, !PT ;  /* 0x0000001715167210 */ /* 0x008fe20000ffe4ff */
[C---:B-1----:R-:W-:Y:S01]  /*4140*/  FFMA.FTZ R4, R5.reuse, R8, R4 ;  /* 0x0000000805047223 */ /* 0x042fe20000010004 */
[C---:B------:R-:W-:Y:S01]  /*4150*/  FFMA.FTZ R3, R5.reuse, R9, R3 ;  /* 0x0000000905037223 */ /* 0x040fe20000010003 */
[C---:B------:R-:W-:Y:S01]  /*4160*/  FFMA.FTZ R2, R5.reuse, R10, R2 ;  /* 0x0000000a05027223 */ /* 0x040fe20000010002 */
[----:B------:R-:W-:Y:S01]  /*4170*/  FFMA.FTZ R0, R5, R11, R0 ;  /* 0x0000000b05007223 */ /* 0x000fe20000010000 */
[----:B------:R-:W-:Y:S09]  /*4180*/  @!P2 BRA `(.L_x_693) ;  /* 0xfffffffc0064a947 */ /* 0x000ff2000383ffff */
.L_x_692:
[----:B--2---:R-:W-:-:S04]  /*4190*/  IADD3 R5, R13, -UR5, RZ ;  /* 0x800000050d057c10 */ /* 0x004fc8000fffe0ff */
[----:B------:R-:W-:-:S13]  /*41a0*/  ISETP.GT.AND P0, PT, R5, 0x1, PT ;  /* 0x000000010500780c */ /* 0x000fda0003f04270 */
[----:B------:R-:W-:Y:S05]  /*41b0*/  @!P0 BRA `(.L_x_694) ;  /* 0x0000000000608947 */ /* 0x000fea0003800000 */
[----:B------:R-:W-:Y:S01]  /*41c0*/  ISETP.GE.AND P0, PT, R16, R15, PT ;  /* 0x0000000f1000720c */ /* 0x000fe20003f06270 */
[----:B------:R-:W0:-:S12]  /*41d0*/  LDS R5, [R6] ;  /* 0x0000000006057984 */ /* 0x000e180000000800 */
[----:B------:R-:W-:Y:S02]  /*41e0*/  @!P0 MOV R24, R17 ;  /* 0x0000001100188202 */ /* 0x000fe40000000f00 */
[----:B------:R-:W-:-:S05]  /*41f0*/  @!P0 MOV R25, R22 ;  /* 0x0000001600198202 */ /* 0x000fca0000000f00 */
[----:B------:R1:W0:Y:S02]  /*4200*/  @!P0 LDG.E.128 R8, desc[UR8][R24.64] ;  /* 0x0000000818088981 */ /* 0x000224000c1e1d00 */
[----:B-1----:R-:W-:-:S04]  /*4210*/  IADD3 R24, P1, R20, R17, RZ ;  /* 0x0000001114187210 */ /* 0x002fc80007f3e0ff */
        /* <DEDUP_REMOVED lines=8> */
[----:B------:R-:W-:Y:S01]  /*42a0*/  PLOP3.LUT P4, PT, PT, PT, PT, 0x8, 0x0 ;  /* 0x000000000000781c */ /* 0x000fe20003f8e170 */
[----:B------:R0:W2:Y:S01]  /*42b0*/  LDS R5, [R6+0x24] ;  /* 0x0000240006057984 */ /* 0x0000a20000000800 */
[----:B------:R-:W-:Y:S01]  /*42c0*/  IADD3.X R22, R21, R25, RZ, P0, !PT ;  /* 0x0000001915167210 */ /* 0x000fe200007fe4ff */
[----:B------:R-:W-:Y:S01]  /*42d0*/  UIADD3 UR5, UR5, 0x1, URZ ;  /* 0x0000000105057890 */ /* 0x000fe2000fffe03f */
[----:B0-----:R-:W-:-:S04]  /*42e0*/  IADD3 R6, R6, 0x24, RZ ;  /* 0x0000002406067810 */ /* 0x001fc80007ffe0ff */
[----:B------:R-:W-:Y:S01]  /*42f0*/  IADD3 R6, R6, 0x24, RZ ;  /* 0x0000002406067810 */ /* 0x000fe20007ffe0ff */
[-C--:B--2---:R-:W-:Y:S01]  /*4300*/  FFMA.FTZ R4, R8, R5.reuse, R4 ;  /* 0x0000000508047223 */ /* 0x084fe20000010004 */
[-C--:B------:R-:W-:Y:S01]  /*4310*/  FFMA.FTZ R3, R9, R5.reuse, R3 ;  /* 0x0000000509037223 */ /* 0x080fe20000010003 */
[-C--:B------:R-:W-:Y:S01]  /*4320*/  FFMA.FTZ R2, R10, R5.reuse, R2 ;  /* 0x000000050a027223 */ /* 0x080fe20000010002 */
[----:B------:R-:W-:-:S07]  /*4330*/  FFMA.FTZ R0, R11, R5, R0 ;  /* 0x000000050b007223 */ /* 0x000fce0000010000 */
.L_x_694:
[----:B------:R-:W-:Y:S01]  /*4340*/  ISETP.GT.OR P4, PT, R13, UR5, P4 ;  /* 0x000000050d007c0c */ /* 0x000fe2000a784670 */
[----:B------:R-:W-:Y:S01]  /*4350*/  IMAD.MOV.U32 R23, RZ, RZ, R22 ;  /* 0x000000ffff177224 */ /* 0x000fe200078e0016 */
[----:B------:R-:W-:-:S11]  /*4360*/  MOV R22, R17 ;  /* 0x0000001100167202 */ /* 0x000fd60000000f00 */
[----:B------:R-:W-:Y:S05]  /*4370*/  @!P4 BRA `(.L_x_691) ;  /* 0x000000000028c947 */ /* 0x000fea0003800000 */
[----:B------:R-:W0:Y:S01]  /*4380*/  LDS R6, [R6] ;  /* 0x0000000006067984 */ /* 0x000e220000000800 */
[----:B------:R-:W-:Y:S01]  /*4390*/  ISETP.GE.AND P0, PT, R16, R15, PT ;  /* 0x0000000f1000720c */ /* 0x000fe20003f06270 */
[----:B------:R-:W-:-:S12]  /*43a0*/  BSSY B0, `(.L_x_695) ;  /* 0x0000003000007945 */ /* 0x000fd80003800000 */
[----:B------:R-:W-:Y:S05]  /*43b0*/  @P0 BRA `(.L_x_696) ;  /* 0x0000000000040947 */ /* 0x000fea0003800000 */
[----:B------:R1:W5:Y:S02]  /*43c0*/  LDG.E.128 R8, desc[UR8][R22.64] ;  /* 0x0000000816087981 */ /* 0x000364000c1e1d00 */
.L_x_696:
[----:B------:R-:W-:Y:S05]  /*43d0*/  BSYNC B0 ;  /* 0x0000000000007941 */ /* 0x000fea0003800000 */
.L_x_695:
[C---:B0----5:R-:W-:Y:S01]  /*43e0*/  FFMA.FTZ R4, R6.reuse, R8, R4 ;  /* 0x0000000806047223 */ /* 0x061fe20000010004 */
[C---:B------:R-:W-:Y:S01]  /*43f0*/  FFMA.FTZ R3, R6.reuse, R9, R3 ;  /* 0x0000000906037223 */ /* 0x040fe20000010003 */
[C---:B------:R-:W-:Y:S01]  /*4400*/  FFMA.FTZ R2, R6.reuse, R10, R2 ;  /* 0x0000000a06027223 */ /* 0x040fe20000010002 */
[----:B------:R-:W-:Y:S01]  /*4410*/  FFMA.FTZ R0, R6, R11, R0 ;  /* 0x0000000b06007223 */ /* 0x000fe20000010000 */
.L_x_691:
        /* <DEDUP_REMOVED lines=11> */
[----:B------:R-:W-:-:S02]  /*44d0*/  IMAD.MOV R10, RZ, RZ, -R10 ;  /* 0x000000ffff0a7224 */ /* 0x000fc400078e0a0a */
        /* <DEDUP_REMOVED lines=69> */
        .weak           $__internal_13_$__cuda_sm20_div_s64
        .type           $__internal_13_$__cuda_sm20_div_s64,@function
        .size           $__internal_13_$__cuda_sm20_div_s64,(.L_x_7845 - $__internal_13_$__cuda_sm20_div_s64)
$__internal_13_$__cuda_sm20_div_s64:
        /* <DEDUP_REMOVED lines=83> */
[----:B------:R-:W-:Y:S06]  /*4e60*/  RET.REL.NODEC R20 `(_ZN5flash32flash_fwd_splitkv_combine_kernelI23Flash_fwd_kernel_traitsILi64ELi64ELi256ELi4ELb0ELb0EN7cutlass6half_tE19Flash_kernel_traitsILi64ELi64ELi256ELi4ES3_EELi8ELi1ELb1EEEvNS_16Flash_fwd_paramsE) ;  /* 0xffffffb014647950 */ /* 0x000fec0003c3ffff */
.L_x_697:
        /* <DEDUP_REMOVED lines=9> */
.L_x_7845:


//--------------------- .text._ZN5flash24flash_fwd_splitkv_kernelI23Flash_fwd_kernel_traitsILi64ELi64ELi256ELi4ELb0ELb0EN7cutlass6half_tE19Flash_kernel_traitsILi64ELi64ELi256ELi4ES3_EELb1ELb0ELb0ELb0ELb0ELb0ELb0ELb0EEEvNS_16Flash_fwd_paramsE --------------------------
	.section	.text._ZN5flash24flash_fwd_splitkv_kernelI23Flash_fwd_kernel_traitsILi64ELi64ELi256ELi4ELb0ELb0EN7cutlass6half_tE19Flash_kernel_traitsILi64ELi64ELi256ELi4ES3_EELb1ELb0ELb0ELb0ELb0ELb0ELb0ELb0EEEvNS_16Flash_fwd_paramsE,"ax",@progbits
	.align	128
        .global         _ZN5flash24flash_fwd_splitkv_kernelI23Flash_fwd_kernel_traitsILi64ELi64ELi256ELi4ELb0ELb0EN7cutlass6half_tE19Flash_kernel_traitsILi64ELi64ELi256ELi4ES3_EELb1ELb0ELb0ELb0ELb0ELb0ELb0ELb0EEEvNS_16Flash_fwd_paramsE
        .type           _ZN5flash24flash_fwd_splitkv_kernelI23Flash_fwd_kernel_traitsILi64ELi64ELi256ELi4ELb0ELb0EN7cutlass6half_tE19Flash_kernel_traitsILi64ELi64ELi256ELi4ES3_EELb1ELb0ELb0ELb0ELb0ELb0ELb0ELb0EEEvNS_16Flash_fwd_paramsE,@function
        .size           _ZN5flash24flash_fwd_splitkv_kernelI23Flash_fwd_kernel_traitsILi64ELi64ELi256ELi4ELb0ELb0EN7cutlass6half_tE19Flash_kernel_traitsILi64ELi64ELi256ELi4ES3_EELb1ELb0ELb0ELb0ELb0ELb0ELb0ELb0EEEvNS_16Flash_fwd_paramsE,(.L_x_7882 - _ZN5flash24flash_fwd_splitkv_kernelI23Flash_fwd_kernel_traitsILi64ELi64ELi256ELi4ELb0ELb0EN7cutlass6half_tE19Flash_kernel_traitsILi64ELi64ELi256ELi4ES3_EELb1ELb0ELb0ELb0ELb0ELb0ELb0ELb0EEEvNS_16Flash_fwd_paramsE)
        .other          _ZN5flash24flash_fwd_splitkv_kernelI23Flash_fwd_kernel_traitsILi64ELi64ELi256ELi4ELb0ELb0EN7cutlass6half_tE19Flash_kernel_traitsILi64ELi64ELi256ELi4ES3_EELb1ELb0ELb0ELb0ELb0ELb0ELb0ELb0EEEvNS_16Flash_fwd_paramsE,@"STO_CUDA_ENTRY STV_DEFAULT"
_ZN5flash24flash_fwd_splitkv_kernelI23Flash_fwd_kernel_traitsILi64ELi64ELi256ELi4ELb0ELb0EN7cutlass6half_tE19Flash_kernel_traitsILi64ELi64ELi256ELi4ES3_EELb1ELb0ELb0ELb0ELb0ELb0ELb0ELb0EEEvNS_16Flash_fwd_paramsE:
.text._ZN5flash24flash_fwd_splitkv_kernelI23Flash_fwd_kernel_traitsILi64ELi64ELi256ELi4ELb0ELb0EN7cutlass6half_tE19Flash_kernel_traitsILi64ELi64ELi256ELi4ES3_EELb1ELb0ELb0ELb0ELb0ELb0ELb0ELb0EEEvNS_16Flash_fwd_paramsE:
[----:B------:R-:W1:Y:S08]  /*0000*/  LDC R1, c[0x0][0x28] ;  /* 0x00000a00ff017b82 */ /* 0x000e700000000800 */
[----:B------:R-:W2:Y:S01]  /*0010*/  S2UR UR27, SR_CTAID.Y ;  /* 0x00000000001b79c3 */ /* 0x000ea20000002600 */
[----:B------:R-:W-:Y:S01]  /*0020*/  ULDC.64 UR4, c[0x0][0x300] ;  /* 0x0000c00000047ab9 */ /* 0x000fe20000000a00 */
[----:B------:R-:W-:Y:S01]  /*0030*/  ULDC.64 UR6, c[0x0][0x2f0] ;  /* 0x0000bc0000067ab9 */ /* 0x000fe20000000a00 */
[----:B------:R-:W-:Y:S01]  /*0040*/  UISETP.NE.U32.AND UP1, UPT, UR4, URZ, UPT ;  /* 0x0000003f0400728c */ /* 0x000fe2000bf25070 */
[----:B-1----:R-:W-:Y:S01]  /*0050*/  VIADD R1, R1, 0xffffffd0 ;  /* 0xffffffd001017836 */ /* 0x002fe20000000000 */
[----:B------:R-:W-:-:S02]  /*0060*/  UISETP.NE.U32.AND UP2, UPT, UR6, URZ, UPT ;  /* 0x0000003f0600728c */ /* 0x000fc4000bf45070 */
[----:B------:R-:W-:Y:S02]  /*0070*/  UISETP.NE.AND.EX UP1, UPT, UR5, URZ, UPT, UP1 ;  /* 0x0000003f0500728c */ /* 0x000fe4000bf25310 */
[----:B------:R-:W-:Y:S01]  /*0080*/  UISETP.NE.AND.EX UP2, UPT, UR7, URZ, UPT, UP2 ;  /* 0x0000003f0700728c */ /* 0x000fe2000bf45320 */
[----:B------:R-:W-:Y:S01]  /*0090*/  ULDC.64 UR8, c[0x0][0x2f0] ;  /* 0x0000bc0000087ab9 */ /* 0x000fe20000000a00 */
[----:B------:R-:W-:Y:S02]  /*00a0*/  ULDC.U8 UR6, c[0x0][0x3c2] ;  /* 0x0000f08000067ab9 */ /* 0x000fe40000000000 */
[----:B------:R-:W-:Y:S01]  /*00b0*/  PLOP3.LUT P0, PT, PT, PT, UP1, 0x80, 0x0 ;  /* 0x000000000000781c */ /* 0x000fe20003f0f018 */
[----:B------:R-:W-:Y:S01]  /*00c0*/  ULDC.64 UR4, c[0x0][0x2f8] ;  /* 0x0000be0000047ab9 */ /* 0x000fe20000000a00 */
[----:B------:R-:W-:Y:S01]  /*00d0*/  PLOP3.LUT P2, PT, PT, PT, UP2, 0x80, 0x0 ;  /* 0x000000000000781c */ /* 0x000fe20003f4f028 */
[----:B------:R-:W-:Y:S02]  /*00e0*/  UISETP.NE.AND UP3, UPT, UR6, URZ, UPT ;  /* 0x0000003f0600728c */ /* 0x000fe4000bf65270 */
[----:B------:R-:W-:Y:S01]  /*00f0*/  UISETP.EQ.U32.AND UP0, UPT, UR4, URZ, UPT ;  /* 0x0000003f0400728c */ /* 0x000fe2000bf02070 */
[----:B------:R-:W-:Y:S01]  /*0100*/  ULDC.64 UR22, c[0x0][0x208] ;  /* 0x0000820000167ab9 */ /* 0x000fe20000000a00 */
[----:B------:R-:W-:-:S02]  /*0110*/  ULDC.64 UR6, c[0x0][0x2f8] ;  /* 0x0000be0000067ab9 */ /* 0x000fc40000000a00 */
[----:B------:R-:W-:Y:S02]  /*0120*/  UISETP.EQ.OR.EX UP0, UPT, UR5, URZ, !UP3, UP0 ;  /* 0x0000003f0500728c */ /* 0x000fe4000df02700 */
[----:B--2---:R-:W-:-:S06]  /*0130*/  UIMAD.WIDE UR8, UR27, 0x4, UR8 ;  /* 0x000000041b0878a5 */ /* 0x004fcc000f8e0208 */
[----:B------:R-:W-:Y:S02]  /*0140*/  IMAD.U32 R10, RZ, RZ, UR8 ;  /* 0x00000008ff0a7e24 */ /* 0x000fe4000f8e00ff */
[----:B------:R-:W-:Y:S01]  /*0150*/  IMAD.U32 R11, RZ, RZ, UR9 ;  /* 0x00000009ff0b7e24 */ /* 0x000fe2000f8e00ff */
[----:B------:R-:W-:Y:S02]  /*0160*/  @UP1 ULDC.64 UR8, c[0x0][0x300] ;  /* 0x0000c00000081ab9 */ /* 0x000fe40000000a00 */
[----:B------:R-:W-:Y:S02]  /*0170*/  @UP1 UIMAD.WIDE UR8, UR27, 0x4, UR8 ;  /* 0x000000041b0818a5 */ /* 0x000fe4000f8e0208 */
[----:B------:R-:W2:Y:S04]  /*0180*/  @P2 LDG.E R4, desc[UR22][R10.64] ;  /* 0x000000160a042981 */ /* 0x000ea8000c1e1900 */
[----:B------:R-:W-:Y:S01]  /*0190*/  IMAD.U32 R8, RZ, RZ, UR8 ;  /* 0x00000008ff087e24 */ /* 0x000fe2000f8e00ff */
[----:B------:R-:W3:Y:S01]  /*01a0*/  @P2 LDG.E R0, desc[UR22][R10.64+0x4] ;  /* 0x000004160a002981 */ /* 0x000ee2000c1e1900 */
[----:B------:R-:W-:Y:S01]  /*01b0*/  IMAD.U32 R9, RZ, RZ, UR9 ;  /* 0x00000009ff097e24 */ /* 0x000fe2000f8e00ff */
[----:B------:R-:W-:Y:S01]  /*01c0*/  PLOP3.LUT P1, PT, PT, PT, UP0, 0x80, 0x0 ;  /* 0x000000000000781c */ /* 0x000fe20003f2f008 */
[----:B------:R-:W-:-:S03]  /*01d0*/  UIMAD.WIDE UR6, UR27, 0x4, UR6 ;  /* 0x000000041b0678a5 */ /* 0x000fc6000f8e0206 */
[----:B------:R-:W4:Y:S03]  /*01e0*/  @P0 LDG.E R2, desc[UR22][R8.64] ;  /* 0x0000001608020981 */ /* 0x000f26000c1e1900 */
[----:B------:R-:W-:Y:S02]  /*01f0*/  IMAD.U32 R6, RZ, RZ, UR6 ;  /* 0x00000006ff067e24 */ /* 0x000fe4000f8e00ff */
[----:B------:R-:W-:-:S05]  /*0200*/  IMAD.U32 R7, RZ, RZ, UR7 ;  /* 0x00000007ff077e24 */ /* 0x000fca000f8e00ff */
[----:B------:R-:W5:Y:S01]  /*0210*/  @!P1 LDG.E R3, desc[UR22][R6.64] ;  /* 0x0000001606039981 */ /* 0x000f62000c1e1900 */
[----:B------:R-:W-:Y:S01]  /*0220*/  UMOV UR16, 0xffffffff ;  /* 0xffffffff00107882 */ /* 0x000fe20000000000 */
[----:B------:R-:W-:Y:S01]  /*0230*/  UMOV UR7, URZ ;  /* 0x0000003f00077c82 */ /* 0x000fe20008000000 */
[----:B------:R-:W-:Y:S01]  /*0240*/  UMOV UR8, 0xffffffff ;  /* 0xffffffff00087882 */ /* 0x000fe20000000000 */
[----:B------:R-:W1:Y:S08]  /*0250*/  S2UR UR25, SR_CTAID.X ;  /* 0x00000000001979c3 */ /* 0x000e700000002500 */
[----:B------:R-:W1:Y:S01]  /*0260*/  S2UR UR10, SR_CTAID.Z ;  /* 0x00000000000a79c3 */ /* 0x000e620000002700 */
[----:B--2---:R-:W-:-:S02]  /*0270*/  @P2 R2UR UR16, R4 ;  /* 0x00000000041022ca */ /* 0x004fc400000e0000 */
[----:B---3--:R-:W-:Y:S02]  /*0280*/  @P2 R2UR UR18, R0 ;  /* 0x00000000001222ca */ /* 0x008fe400000e0000 */
[----:B----4-:R-:W-:Y:S02]  /*0290*/  @P0 R2UR UR7, R2 ;  /* 0x00000000020702ca */ /* 0x010fe400000e0000 */
[----:B------:R-:W-:-:S04]  /*02a0*/  ISETP.NE.U32.AND P0, PT, RZ, UR4, PT ;  /* 0x00000004ff007c0c */ /* 0x000fc8000bf05070 */
[----:B------:R-:W-:-:S05]  /*02b0*/  ISETP.NE.AND.EX P0, PT, RZ, UR5, PT, P0 ;  /* 0x00000005ff007c0c */ /* 0x000fca000bf05300 */
[----:B------:R-:W-:Y:S01]  /*02c0*/  @UP2 UIADD3 UR18, UR18, -UR16, URZ ;  /* 0x8000001012122290 */ /* 0x000fe2000fffe03f */
[----:B-----5:R-:W-:-:S06]  /*02d0*/  @!P1 R2UR UR8, R3 ;  /* 0x00000000030892ca */ /* 0x020fcc00000e0000 */
[----:B------:R-:W-:Y:S01]  /*02e0*/  @!UP2 ULDC UR18, c[0x0][0x2c4] ;  /* 0x0000b1000012aab9 */ /* 0x000fe20000000800 */
[----:B-1----:R-:W-:Y:S08]  /*02f0*/  @!P0 BRA `(.L_x_698) ;  /* 0x00000000001c8947 */ /* 0x002ff00003800000 */
[----:B------:R-:W-:-:S13]  /*0300*/  PLOP3.LUT P0, PT, PT, PT, UP3, 0x80, 0x0 ;  /* 0x000000000000781c */ /* 0x000fda0003f0f038 */
[----:B------:R-:W2:Y:S04]  /*0310*/  @P0 LDG.E R0, desc[UR22][R6.64+0x4] ;  /* 0x0000041606000981 */ /* 0x000ea8000c1e1900 */
[----:B------:R-:W3:Y:S01]  /*0320*/  @!P0 LDG.E R2, desc[UR22][R6.64] ;  /* 0x0000001606028981 */ /* 0x000ee2000c1e1900 */
[----:B--2---:R-:W-:-:S13]  /*0330*/  @P0 R2UR UR6, R0 ;  /* 0x00000000000602ca */ /* 0x004fda00000e0000 */
[----:B------:R-:W-:-:S07]  /*0340*/  @UP3 UIADD3 UR6, UR6, -UR8, URZ ;  /* 0x8000000806063290 */ /* 0x000fce000fffe03f */
[----:B---3--:R-:W-:Y:S01]  /*0350*/  @!P0 R2UR UR6, R2 ;  /* 0x00000000020682ca */ /* 0x008fe200000e0000 */
[----:B------:R-:W-:-:S14]  /*0360*/  BRA `(.L_x_699) ;  /* 0x0000000000047947 */ /* 0x000fdc0003800000 */
.L_x_698:
[----:B------:R-:W-:-:S03]  /*0370*/  ULDC UR6, c[0x0][0x2c8] ;  /* 0x0000b20000067ab9 */ /* 0x000fc60000000800 */
.L_x_699:
[----:B------:R-:W-:Y:S02]  /*0380*/  ULDC.64 UR4, c[0x0][0x308] ;  /* 0x0000c20000047ab9 */ /* 0x000fe40000000a00 */
[----:B------:R-:W-:-:S04]  /*0390*/  UISETP.NE.U32.AND UP2, UPT, UR4, URZ, UPT ;  /* 0x0000003f0400728c */ /* 0x000fc8000bf45070 */
[----:B------:R-:W-:-:S06]  /*03a0*/  UISETP.NE.AND.EX UP2, UPT, UR5, URZ, UPT, UP2 ;  /* 0x0000003f0500728c */ /* 0x000fcc000bf45320 */
[----:B------:R-:W-:-:S05]  /*03b0*/  PLOP3.LUT P0, PT, PT, PT, UP2, 0x80, 0x0 ;  /* 0x000000000000781c */ /* 0x000fca0003f0f028 */
[----:B------:R-:W-:Y:S02]  /*03c0*/  @UP2 ULDC.64 UR4, c[0x0][0x308] ;  /* 0x0000c20000042ab9 */ /* 0x000fe40000000a00 */
[----:B------:R-:W-:-:S06]  /*03d0*/  @UP2 UIMAD.WIDE UR4, UR27, 0x4, UR4 ;  /* 0x000000041b0428a5 */ /* 0x000fcc000f8e0204 */
[----:B------:R-:W-:Y:S02]  /*03e0*/  IMAD.U32 R2, RZ, RZ, UR4 ;  /* 0x00000004ff027e24 */ /* 0x000fe4000f8e00ff */
[----:B------:R-:W-:Y:S01]  /*03f0*/  IMAD.U32 R3, RZ, RZ, UR5 ;  /* 0x00000005ff037e24 */ /* 0x000fe2000f8e00ff */
[----:B------:R-:W-:Y:S01]  /*0400*/  USHF.L.U32 UR25, UR25, 0x6, URZ ;  /* 0x0000000619197899 */ /* 0x000fe2000800063f */
[----:B------:R-:W-:-:S03]  /*0410*/  @!UP2 ULDC.64 UR4, c[0x0][0x318] ;  /* 0x0000c6000004aab9 */ /* 0x000fc60000000a00 */
[----:B------:R-:W2:Y:S01]  /*0420*/  @P0 LDG.E R0, desc[UR22][R2.64] ;  /* 0x0000001602000981 */ /* 0x000ea2000c1e1900 */
[----:B------:R-:W-:Y:S02]  /*0430*/  UISETP.GT.AND UP1, UPT, UR18, UR25, UPT ;  /* 0x000000191200728c */ /* 0x000fe4000bf24270 */
[----:B------:R-:W-:-:S03]  /*0440*/  @!UP2 UISETP.NE.U32.AND UP0, UPT, UR4, URZ, UPT ;  /* 0x0000003f0400a28c */ /* 0x000fc6000bf05070 */
[----:B------:R-:W-:Y:S01]  /*0450*/  @!UP2 ULDC UR4, c[0x0][0x2cc] ;  /* 0x0000b3000004aab9 */ /* 0x000fe20000000800 */
[----:B------:R-:W-:-:S04]  /*0460*/  @!UP2 UISETP.NE.AND.EX UP0, UPT, UR5, URZ, UPT, UP0 ;  /* 0x0000003f0500a28c */ /* 0x000fc8000bf05300 */
[----:B------:R-:W-:Y:S01]  /*0470*/  @!UP2 USEL UR4, UR4, URZ, UP0 ;  /* 0x0000003f0404a287 */ /* 0x000fe20008000000 */
[----:B--2---:R-:W-:Y:S02]  /*0480*/  @P0 R2UR UR26, R0 ;  /* 0x00000000001a02ca */ /* 0x004fe400000e0000 */
[----:B------:R-:W-:-:S11]  /*0490*/  PLOP3.LUT P0, PT, PT, PT, UP1, 0x80, 0x0 ;  /* 0x000000000000781c */ /* 0x000fd60003f0f018 */
[----:B------:R-:W-:Y:S02]  /*04a0*/  @UP2 UIADD3 UR26, UR26, -UR7, URZ ;  /* 0x800000071a1a2290 */ /* 0x000fe4000fffe03f */
[----:B------:R-:W-:Y:S10]  /*04b0*/  @!P0 EXIT ;  /* 0x000000000000894d */ /* 0x000ff40003800000 */
[----:B------:R-:W-:Y:S01]  /*04c0*/  UIADD3 UR5, -UR18, 0x13f, UR25 ;  /* 0x0000013f12057890 */ /* 0x000fe2000fffe119 */
[----:B------:R-:W1:Y:S01]  /*04d0*/  S2R R3, SR_TID.X ;  /* 0x0000000000037919 */ /* 0x000e620000002100 */
[----:B------:R-:W-:Y:S01]  /*04e0*/  @!UP2 UIADD3 UR26, UR4, UR6, -UR7 ;  /* 0x00000006041aa290 */ /* 0x000fe2000fffe807 */
[----:B------:R-:W-:Y:S01]  /*04f0*/  ULDC UR24, c[0x0][0x398] ;  /* 0x0000e60000187ab9 */ /* 0x000fe20000000800 */
[----:B------:R-:W-:Y:S02]  /*0500*/  ULDC UR12, c[0x0][0x2c8] ;  /* 0x0000b200000c7ab9 */ /* 0x000fe40000000800 */
[----:B------:R-:W-:Y:S02]  /*0510*/  UIADD3 UR5, UR5, UR24, UR26 ;  /* 0x0000001805057290 */ /* 0x000fe4000fffe01a */
[----:B------:R-:W-:Y:S02]  /*0520*/  UIADD3 UR9, UR26, 0xff, URZ ;  /* 0x000000ff1a097890 */ /* 0x000fe4000fffe03f */
[----:B------:R-:W-:-:S02]  /*0530*/  USHF.R.S32.HI UR4, URZ, 0x1f, UR5 ;  /* 0x0000001f3f047899 */ /* 0x000fc40008011405 */
[----:B------:R-:W-:Y:S02]  /*0540*/  USHF.R.S32.HI UR6, URZ, 0x1f, UR9 ;  /* 0x0000001f3f067899 */ /* 0x000fe40008011409 */
[----:B------:R-:W-:Y:S02]  /*0550*/  UIADD3 UR12, UR12, 0xff, URZ ;  /* 0x000000ff0c0c7890 */ /* 0x000fe4000fffe03f */
[----:B------:R-:W-:Y:S02]  /*0560*/  ULEA.HI UR4, UR4, UR5, URZ, 0x8 ;  /* 0x0000000504047291 */ /* 0x000fe4000f8f403f */
[----:B------:R-:W-:Y:S02]  /*0570*/  ULEA.HI UR6, UR6, UR9, URZ, 0x8 ;  /* 0x0000000906067291 */ /* 0x000fe4000f8f403f */
[----:B------:R-:W-:Y:S02]  /*0580*/  USHF.R.S32.HI UR11, URZ, 0x1f, UR12 ;  /* 0x0000001f3f0b7899 */ /* 0x000fe4000801140c */
[----:B------:R-:W-:-:S02]  /*0590*/  USHF.R.S32.HI UR4, URZ, 0x8, UR4 ;  /* 0x000000083f047899 */ /* 0x000fc40008011404 */
[----:B------:R-:W-:Y:S02]  /*05a0*/  USHF.R.S32.HI UR6, URZ, 0x8, UR6 ;  /* 0x000000083f067899 */ /* 0x000fe40008011406 */
[----:B------:R-:W-:Y:S02]  /*05b0*/  ULEA.HI UR11, UR11, UR12, URZ, 0x8 ;  /* 0x0000000c0b0b7291 */ /* 0x000fe4000f8f403f */
[----:B------:R-:W-:Y:S02]  /*05c0*/  IMAD.U32 R5, RZ, RZ, UR4 ;  /* 0x00000004ff057e24 */ /* 0x000fe4000f8e00ff */
[----:B------:R-:W-:Y:S01]  /*05d0*/  USHF.R.S32.HI UR11, URZ, 0x8, UR11 ;  /* 0x000000083f0b7899 */ /* 0x000fe2000801140b */
[----:B------:R-:W-:-:S05]  /*05e0*/  IMAD.U32 R0, RZ, RZ, UR6 ;  /* 0x00000006ff007e24 */ /* 0x000fca000f8e00ff */
[----:B------:R-:W-:-:S04]  /*05f0*/  VIMNMX3 R0, R0, UR11, R5, PT ;  /* 0x0000000b00007c0f */ /* 0x000fc8000b800105 */
[----:B------:R-:W-:-:S13]  /*0600*/  R2UR UR20, R0 ;  /* 0x00000000001472ca */ /* 0x000fda00000e0000 */
[----:B------:R-:W-:-:S13]  /*0610*/  ISETP.LT.AND P0, PT, RZ, UR20, PT ;  /* 0x00000014ff007c0c */ /* 0x000fda000bf01270 */
[----:B-1----:R-:W-:Y:S05]  /*0620*/  @P0 BRA `(.L_x_700) ;  /* 0x0000000800000947 */ /* 0x002fea0003800000 */
[----:B------:R-:W-:Y:S01]  /*0630*/  UISETP.NE.AND UP0, UPT, UR16, -0x1, UPT ;  /* 0xffffffff1000788c */ /* 0x000fe2000bf05270 */
[----:B------:R-:W-:Y:S01]  /*0640*/  SHF.R.S32.HI R0, RZ, 0x1f, R3 ;  /* 0x0000001fff007819 */ /* 0x000fe20000011403 */
[----:B------:R-:W-:Y:S01]  /*0650*/  USHF.R.S32.HI UR8, URZ, 0x1f, UR25 ;  /* 0x0000001f3f087899 */ /* 0x000fe20008011419 */
[----:B------:R-:W-:Y:S01]  /*0660*/  BSSY B0, `(.L_x_701) ;  /* 0x000003a000007945 */ /* 0x000fe20003800000 */
[----:B------:R-:W-:Y:S01]  /*0670*/  ULDC UR6, c[0x0][0x2d0] ;  /* 0x0000b40000067ab9 */ /* 0x000fe20000000800 */
[----:B------:R-:W-:Y:S01]  /*0680*/  LEA.HI R7, R0, R3, RZ, 0x3 ;  /* 0x0000000300077211 */ /* 0x000fe200078f18ff */
[----:B------:R-:W-:Y:S02]  /*0690*/  UIADD3 UR18, -UR25, UR18, URZ ;  /* 0x0000001219127290 */ /* 0x000fe4000fffe13f */
[----:B------:R-:W-:Y:S01]  /*06a0*/  USHF.R.S32.HI UR9, URZ, 0x1f, UR10 ;  /* 0x0000001f3f097899 */ /* 0x000fe2000801140a */
[----:B------:R-:W-:Y:S02]  /*06b0*/  LOP3.LUT R8, R7, 0xfffffff8, RZ, 0xc0, !PT ;  /* 0xfffffff807087812 */ /* 0x000fe400078ec0ff */
[----:B------:R-:W-:Y:S01]  /*06c0*/  @!UP0 USHF.R.S32.HI UR7, URZ, 0x1f, UR27 ;  /* 0x0000001f3f078899 */ /* 0x000fe2000801141b */
[----:B------:R-:W-:Y:S01]  /*06d0*/  SHF.R.S32.HI R7, RZ, 0x3, R7 ;  /* 0x00000003ff077819 */ /* 0x000fe20000011407 */
[----:B------:R-:W-:Y:S01]  /*06e0*/  @!UP0 ULDC.64 UR4, c[0x0][0x290] ;  /* 0x0000a40000048ab9 */ /* 0x000fe20000000a00 */
[----:B------:R-:W-:Y:S01]  /*06f0*/  IMAD.IADD R8, R3, 0x1, -R8 ;  /* 0x0000000103087824 */ /* 0x000fe200078e0a08 */
[----:B------:R-:W-:-:S02]  /*0700*/  @!UP0 UIMAD UR7, UR7, UR4, URZ ;  /* 0x00000004070782a4 */ /* 0x000fc4000f8e023f */
[----:B------:R-:W-:Y:S01]  /*0710*/  @!UP0 UIMAD.WIDE.U32 UR12, UR27, UR4, URZ ;  /* 0x000000041b0c82a5 */ /* 0x000fe2000f8e003f */
[C---:B------:R-:W-:Y:S01]  /*0720*/  IMAD.SHL.U32 R2, R8.reuse, 0x8, RZ ;  /* 0x0000000808027824 */ /* 0x040fe200078e00ff */
[----:B------:R-:W-:Y:S01]  /*0730*/  @!UP0 UIMAD UR7, UR27, UR5, UR7 ;  /* 0x000000051b0782a4 */ /* 0x000fe2000f8e0207 */
[C---:B------:R-:W-:Y:S01]  /*0740*/  VIADD R0, R7.reuse, 0x10 ;  /* 0x0000001007007836 */ /* 0x040fe20000000000 */
[----:B------:R-:W-:Y:S01]  /*0750*/  ISETP.NE.AND P3, PT, R8, RZ, PT ;  /* 0x000000ff0800720c */ /* 0x000fe20003f65270 */
[----:B------:R-:W-:Y:S01]  /*0760*/  ULDC.64 UR4, c[0x0][0x298] ;  /* 0x0000a60000047ab9 */ /* 0x000fe20000000a00 */
[--C-:B------:R-:W-:Y:S01]  /*0770*/  SHF.R.S32.HI R3, RZ, 0x1f, R2.reuse ;  /* 0x0000001fff037819 */ /* 0x100fe20000011402 */
[----:B------:R-:W-:Y:S01]  /*0780*/  UIMAD UR8, UR8, UR4, URZ ;  /* 0x00000004080872a4 */ /* 0x000fe2000f8e023f */
[----:B------:R-:W-:Y:S01]  /*0790*/  IMAD.U32 R4, RZ, RZ, UR4 ;  /* 0x00000004ff047e24 */ /* 0x000fe2000f8e00ff */
[----:B------:R-:W-:Y:S01]  /*07a0*/  @UP0 UIMAD.WIDE.U32 UR14, UR16, UR4, URZ ;  /* 0x00000004100e02a5 */ /* 0x000fe2000f8e003f */
[----:B------:R-:W-:Y:S01]  /*07b0*/  ISETP.GE.AND P6, PT, R2, UR6, PT ;  /* 0x0000000602007c0c */ /* 0x000fe2000bfc6270 */
[----:B------:R-:W-:Y:S01]  /*07c0*/  UIMAD UR8, UR25, UR5, UR8 ;  /* 0x00000005190872a4 */ /* 0x000fe2000f8e0208 */
[----:B------:R-:W-:Y:S01]  /*07d0*/  IMAD.WIDE.U32 R4, R4, UR25, R2 ;  /* 0x0000001904047c25 */ /* 0x000fe2000f8e0002 */
[----:B------:R-:W-:Y:S01]  /*07e0*/  @UP0 UIMAD UR16, UR16, UR5, UR15 ;  /* 0x00000005101002a4 */ /* 0x000fe2000f8e020f */
[----:B------:R-:W-:Y:S01]  /*07f0*/  ISETP.GE.OR P2, PT, R7, UR18, P6 ;  /* 0x0000001207007c0c */ /* 0x000fe2000b746670 */
[----:B------:R-:W-:Y:S01]  /*0800*/  @!UP0 UIADD3 UR16, UR13, UR7, URZ ;  /* 0x000000070d108290 */ /* 0x000fe2000fffe03f */
[----:B------:R-:W-:Y:S01]  /*0810*/  ISETP.GE.AND P1, PT, R0, UR18, PT ;  /* 0x0000001200007c0c */ /* 0x000fe2000bf26270 */
[----:B------:R-:W-:Y:S01]  /*0820*/  @!UP0 UMOV UR14, UR12 ;  /* 0x0000000c000e8c82 */ /* 0x000fe20008000000 */
[----:B------:R-:W-:Y:S01]  /*0830*/  IMAD.U32 R2, RZ, RZ, UR8 ;  /* 0x00000008ff027e24 */ /* 0x000fe2000f8e00ff */
[----:B------:R-:W-:Y:S01]  /*0840*/  IADD3 R4, P0, R4, UR14, RZ ;  /* 0x0000000e04047c10 */ /* 0x000fe2000ff1e0ff */
[----:B------:R-:W-:Y:S01]  /*0850*/  ULDC.64 UR6, c[0x0][0x2a0] ;  /* 0x0000a80000067ab9 */ /* 0x000fe20000000a00 */
[----:B------:R-:W-:Y:S01]  /*0860*/  ULDC UR8, c[0x0][0x270] ;  /* 0x00009c0000087ab9 */ /* 0x000fe20000000800 */
[----:B------:R-:W-:Y:S01]  /*0870*/  UIMAD UR9, UR9, UR6, URZ ;  /* 0x00000006090972a4 */ /* 0x000fe2000f8e023f */
[----:B------:R-:W-:Y:S01]  /*0880*/  IADD3.X R5, R5, UR16, R2, P0, !PT ;  /* 0x0000001005057c10 */ /* 0x000fe200087fe402 */
[----:B------:R-:W-:Y:S01]  /*0890*/  IMAD.U32 R10, RZ, RZ, UR6 ;  /* 0x00000006ff0a7e24 */ /* 0x000fe2000f8e00ff */
[----:B------:R-:W-:Y:S01]  /*08a0*/  UIMAD UR8, UR27, UR8, UR10 ;  /* 0x000000081b0872a4 */ /* 0x000fe2000f8e020a */
[----:B------:R-:W-:Y:S01]  /*08b0*/  ISETP.GE.OR P5, PT, R0, UR18, P6 ;  /* 0x0000001200007c0c */ /* 0x000fe2000b7a6670 */
[----:B------:R-:W-:Y:S01]  /*08c0*/  UIMAD UR7, UR10, UR7, UR9 ;  /* 0x000000070a0772a4 */ /* 0x000fe2000f8e0209 */
[----:B------:R-:W-:Y:S01]  /*08d0*/  IMAD.WIDE.U32 R10, R10, UR10, R4 ;  /* 0x0000000a0a0a7c25 */ /* 0x000fe2000f8e0004 */
[----:B------:R-:W-:Y:S01]  /*08e0*/  ULDC UR6, c[0x0][0x2c4] ;  /* 0x0000b10000067ab9 */ /* 0x000fe20000000800 */
[----:B------:R-:W-:Y:S01]  /*08f0*/  SHF.R.S32.HI R5, RZ, 0x1f, R7 ;  /* 0x0000001fff057819 */ /* 0x000fe20000011407 */
[----:B------:R-:W-:Y:S01]  /*0900*/  UIMAD UR25, UR8, UR6, UR25 ;  /* 0x00000006081972a4 */ /* 0x000fe2000f8e0219 */
[----:B------:R-:W-:-:S02]  /*0910*/  VIADD R0, R7, 0x20 ;  /* 0x0000002007007836 */ /* 0x000fc40000000000 */
[----:B------:R-:W-:Y:S02]  /*0920*/  VIADD R15, R11, UR7 ;  /* 0x000000070b0f7c36 */ /* 0x000fe40008000000 */
[----:B------:R-:W-:Y:S01]  /*0930*/  VIADD R6, R7, 0x30 ;  /* 0x0000003007067836 */ /* 0x000fe20000000000 */
[C---:B------:R-:W-:Y:S02]  /*0940*/  ISETP.GE.AND P0, PT, R0.reuse, UR18, PT ;  /* 0x0000001200007c0c */ /* 0x040fe4000bf06270 */
[----:B------:R-:W-:Y:S01]  /*0950*/  ISETP.GE.OR P4, PT, R0, UR18, P6 ;  /* 0x0000001200007c0c */ /* 0x000fe2000b786670 */
[----:B------:R-:W-:-:S12]  /*0960*/  @P2 BRA `(.L_x_702) ;  /* 0x0000000000242947 */ /* 0x000fd80003800000 */
[----:B------:R-:W-:Y:S01]  /*0970*/  MOV R14, R10 ;  /* 0x0000000a000e7202 */ /* 0x000fe20000000f00 */
[----:B------:R-:W-:Y:S01]  /*0980*/  IMAD R0, R5, UR4, RZ ;  /* 0x0000000405007c24 */ /* 0x000fe2000f8e02ff */
[----:B------:R-:W-:-:S03]  /*0990*/  ULDC.64 UR6, c[0x0][0x280] ;  /* 0x0000a00000067ab9 */ /* 0x000fc60000000a00 */
[----:B------:R-:W-:-:S04]  /*09a0*/  IMAD.WIDE.U32 R2, R7, UR4, R14 ;  /* 0x0000000407027c25 */ /* 0x000fc8000f8e000e */
[----:B------:R-:W-:Y:S01]  /*09b0*/  IMAD R0, R7, UR5, R0 ;  /* 0x0000000507007c24 */ /* 0x000fe2000f8e0200 */
[----:B------:R-:W-:-:S04]  /*09c0*/  LEA R12, P2, R2, UR6, 0x1 ;  /* 0x00000006020c7c11 */ /* 0x000fc8000f8408ff */
[----:B------:R-:W-:-:S04]  /*09d0*/  IADD3 R0, R3, R0, RZ ;  /* 0x0000000003007210 */ /* 0x000fc80007ffe0ff */
[----:B------:R-:W-:-:S05]  /*09e0*/  LEA.HI.X R13, R2, UR7, R0, 0x1, P2 ;  /* 0x00000007020d7c11 */ /* 0x000fca00090f0c00 */
[----:B------:R1:W-:Y:S02]  /*09f0*/  STG.E.128 desc[UR22][R12.64], RZ ;  /* 0x000000ff0c007986 */ /* 0x0003e4000c101d16 */
.L_x_702:
[----:B------:R-:W-:Y:S05]  /*0a00*/  BSYNC B0 ;  /* 0x0000000000007941 */ /* 0x000fea0003800000 */
.L_x_701:
[----:B------:R-:W-:Y:S01]  /*0a10*/  BSSY B0, `(.L_x_703) ;  /* 0x0000014000007945 */ /* 0x000fe20003800000 */
[C---:B------:R-:W-:Y:S01]  /*0a20*/  IADD3 R4, P2, R7.reuse, UR25, RZ ;  /* 0x0000001907047c10 */ /* 0x040fe2000ff5e0ff */
[----:B------:R-:W-:Y:S01]  /*0a30*/  IMAD.U32 R0, RZ, RZ, UR25 ;  /* 0x00000019ff007e24 */ /* 0x000fe2000f8e00ff */
[C---:B------:R-:W-:Y:S02]  /*0a40*/  ISETP.NE.OR P1, PT, R8.reuse, RZ, P1 ;  /* 0x000000ff0800720c */ /* 0x040fe40000f25670 */
[----:B------:R-:W-:Y:S02]  /*0a50*/  ISETP.NE.OR P0, PT, R8, RZ, P0 ;  /* 0x000000ff0800720c */ /* 0x000fe40000705670 */
[----:B------:R-:W-:Y:S02]  /*0a60*/  ISETP.GE.OR P3, PT, R7, UR18, P3 ;  /* 0x0000001207007c0c */ /* 0x000fe40009f66670 */
[----:B------:R-:W-:Y:S01]  /*0a70*/  ISETP.GE.OR P6, PT, R6, UR18, P6 ;  /* 0x0000001206007c0c */ /* 0x000fe2000b7c6670 */
[----:B------:R-:W-:-:S12]  /*0a80*/  @P5 BRA `(.L_x_704) ;  /* 0x0000000000305947 */ /* 0x000fd80003800000 */
[----:B------:R-:W-:Y:S01]  /*0a90*/  IADD3 R3, P5, R7, 0x10, RZ ;  /* 0x0000001007037810 */ /* 0x000fe20007fbe0ff */
[----:B-1----:R-:W-:Y:S01]  /*0aa0*/  IMAD.MOV.U32 R12, RZ, RZ, R10 ;  /* 0x000000ffff0c7224 */ /* 0x002fe200078e000a */
[----:B------:R-:W-:Y:S01]  /*0ab0*/  MOV R13, R15 ;  /* 0x0000000f000d7202 */ /* 0x000fe20000000f00 */
[----:B------:R-:W-:Y:S02]  /*0ac0*/  ULDC.64 UR6, c[0x0][0x280] ;  /* 0x0000a00000067ab9 */ /* 0x000fe40000000a00 */
[----:B------:R-:W-:Y:S02]  /*0ad0*/  IMAD.X R2, RZ, RZ, R5, P5 ;  /* 0x000000ffff027224 */ /* 0x000fe400028e0605 */
[----:B------:R-:W-:-:S04]  /*0ae0*/  IMAD.WIDE.U32 R12, R3, UR4, R12 ;  /* 0x00000004030c7c25 */ /* 0x000fc8000f8e000c */
[----:B------:R-:W-:Y:S01]  /*0af0*/  IMAD R2, R2, UR4, RZ ;  /* 0x0000000402027c24 */ /* 0x000fe2000f8e02ff */
[----:B------:R-:W-:-:S03]  /*0b00*/  LEA R16, P5, R12, UR6, 0x1 ;  /* 0x000000060c107c11 */ /* 0x000fc6000f8a08ff */
[----:B------:R-:W-:-:S05]  /*0b10*/  IMAD R2, R3, UR5, R2 ;  /* 0x0000000503027c24 */ /* 0x000fca000f8e0202 */
[----:B------:R-:W-:-:S04]  /*0b20*/  IADD3 R3, R13, R2, RZ ;  /* 0x000000020d037210 */ /* 0x000fc80007ffe0ff */
[----:B------:R-:W-:-:S05]  /*0b30*/  LEA.HI.X R17, R12, UR7, R3, 0x1, P5 ;  /* 0x000000070c117c11 */ /* 0x000fca000a8f0c03 */
[----:B------:R2:W-:Y:S02]  /*0b40*/  STG.E.128 desc[UR22][R16.64], RZ ;  /* 0x000000ff10007986 */ /* 0x0005e4000c101d16 */
.L_x_704:
[----:B------:R-:W-:Y:S05]  /*0b50*/  BSYNC B0 ;  /* 0x0000000000007941 */ /* 0x000fea0003800000 */
.L_x_703:
[----:B------:R-:W-:Y:S04]  /*0b60*/  BSSY B0, `(.L_x_705) ;  /* 0x000000e000007945 */ /* 0x000fe80003800000 */
[----:B------:R-:W-:Y:S05]  /*0b70*/  @P4 BRA `(.L_x_706) ;  /* 0x0000000000304947 */ /* 0x000fea0003800000 */
[----:B------:R-:W-:Y:S01]  /*0b80*/  IADD3 R3, P4, R7, 0x20, RZ ;  /* 0x0000002007037810 */ /* 0x000fe20007f9e0ff */
[----:B-1----:R-:W-:Y:S01]  /*0b90*/  IMAD.MOV.U32 R12, RZ, RZ, R10 ;  /* 0x000000ffff0c7224 */ /* 0x002fe200078e000a */
[----:B------:R-:W-:Y:S01]  /*0ba0*/  MOV R13, R15 ;  /* 0x0000000f000d7202 */ /* 0x000fe20000000f00 */
[----:B------:R-:W-:Y:S02]  /*0bb0*/  ULDC.64 UR6, c[0x0][0x280] ;  /* 0x0000a00000067ab9 */ /* 0x000fe40000000a00 */
[----:B------:R-:W-:Y:S02]  /*0bc0*/  IMAD.X R2, RZ, RZ, R5, P4 ;  /* 0x000000ffff027224 */ /* 0x000fe400020e0605 */
[----:B------:R-:W-:-:S04]  /*0bd0*/  IMAD.WIDE.U32 R12, R3, UR4, R12 ;  /* 0x00000004030c7c25 */ /* 0x000fc8000f8e000c */
[----:B------:R-:W-:Y:S01]  /*0be0*/  IMAD R2, R2, UR4, RZ ;  /* 0x0000000402027c24 */ /* 0x000fe2000f8e02ff */
[----:B--2---:R-:W-:-:S03]  /*0bf0*/  LEA R16, P4, R12, UR6, 0x1 ;  /* 0x000000060c107c11 */ /* 0x004fc6000f8808ff */
[----:B------:R-:W-:-:S05]  /*0c00*/  IMAD R2, R3, UR5, R2 ;  /* 0x0000000503027c24 */ /* 0x000fca000f8e0202 */
[----:B------:R-:W-:-:S04]  /*0c10*/  IADD3 R3, R13, R2, RZ ;  /* 0x000000020d037210 */ /* 0x000fc80007ffe0ff */
[----:B------:R-:W-:-:S05]  /*0c20*/  LEA.HI.X R17, R12, UR7, R3, 0x1, P4 ;  /* 0x000000070c117c11 */ /* 0x000fca000a0f0c03 */
[----:B------:R3:W-:Y:S02]  /*0c30*/  STG.E.128 desc[UR22][R16.64], RZ ;  /* 0x000000ff10007986 */ /* 0x0007e4000c101d16 */
.L_x_706:
[----:B------:R-:W-:Y:S05]  /*0c40*/  BSYNC B0 ;  /* 0x0000000000007941 */ /* 0x000fea0003800000 */
.L_x_705:
[----:B------:R-:W-:Y:S04]  /*0c50*/  BSSY B0, `(.L_x_707) ;  /* 0x000000d000007945 */ /* 0x000fe80003800000 */
[----:B------:R-:W-:Y:S05]  /*0c60*/  @P6 BRA `(.L_x_708) ;  /* 0x00000000002c6947 */ /* 0x000fea0003800000 */
[----:B------:R-:W-:Y:S01]  /*0c70*/  IADD3 R7, P4, R7, 0x30, RZ ;  /* 0x0000003007077810 */ /* 0x000fe20007f9e0ff */
[----:B------:R-:W-:Y:S01]  /*0c80*/  ULDC.64 UR6, c[0x0][0x280] ;  /* 0x0000a00000067ab9 */ /* 0x000fe20000000a00 */
[----:B------:R-:W-:Y:S02]  /*0c90*/  MOV R11, R15 ;  /* 0x0000000f000b7202 */ /* 0x000fe40000000f00 */
[----:B------:R-:W-:Y:S01]  /*0ca0*/  IADD3.X R2, RZ, R5, RZ, P4, !PT ;  /* 0x00000005ff027210 */ /* 0x000fe200027fe4ff */
[----:B------:R-:W-:-:S04]  /*0cb0*/  IMAD.WIDE.U32 R10, R7, UR4, R10 ;  /* 0x00000004070a7c25 */ /* 0x000fc8000f8e000a */
[----:B------:R-:W-:-:S04]  /*0cc0*/  IMAD R2, R2, UR4, RZ ;  /* 0x0000000402027c24 */ /* 0x000fc8000f8e02ff */
[----:B------:R-:W-:Y:S01]  /*0cd0*/  IMAD R7, R7, UR5, R2 ;  /* 0x0000000507077c24 */ /* 0x000fe2000f8e0202 */
[----:B------:R-:W-:-:S04]  /*0ce0*/  LEA R2, P4, R10, UR6, 0x1 ;  /* 0x000000060a027c11 */ /* 0x000fc8000f8808ff */
[----:B------:R-:W-:-:S04]  /*0cf0*/  IADD3 R7, R11, R7, RZ ;  /* 0x000000070b077210 */ /* 0x000fc80007ffe0ff */
[----:B------:R-:W-:-:S05]  /*0d00*/  LEA.HI.X R3, R10, UR7, R7, 0x1, P4 ;  /* 0x000000070a037c11 */ /* 0x000fca000a0f0c07 */
[----:B------:R4:W-:Y:S02]  /*0d10*/  STG.E.128 desc[UR22][R2.64], RZ ;  /* 0x000000ff02007986 */ /* 0x0009e4000c101d16 */
.L_x_708:
[----:B------:R-:W-:Y:S05]  /*0d20*/  BSYNC B0 ;  /* 0x0000000000007941 */ /* 0x000fea0003800000 */
.L_x_707:
[----:B------:R-:W-:Y:S01]  /*0d30*/  LEA.HI.X.SX32 R5, R0, R5, 0x1, P2 ;  /* 0x0000000500057211 */ /* 0x000fe200010f0eff */
[----:B------:R-:W-:Y:S01]  /*0d40*/  ULDC.64 UR6, c[0x0][0x2b0] ;  /* 0x0000ac0000067ab9 */ /* 0x000fe20000000a00 */
[----:B------:R-:W-:Y:S01]  /*0d50*/  ISETP.GE.AND P2, PT, R6, UR18, PT ;  /* 0x0000001206007c0c */ /* 0x000fe2000bf46270 */
[----:B------:R-:W-:Y:S01]  /*0d60*/  @!P3 IMAD.MOV.U32 R9, RZ, RZ, 0x7f800000 ;  /* 0x7f800000ff09b424 */ /* 0x000fe200078e00ff */
[----:B----4-:R-:W-:Y:S01]  /*0d70*/  LEA R2, P4, R4, UR6, 0x2 ;  /* 0x0000000604027c11 */ /* 0x010fe2000f8810ff */
[----:B------:R-:W-:Y:S01]  /*0d80*/  @!P1 IMAD.MOV.U32 R7, RZ, RZ, 0x7f800000 ;  /* 0x7f800000ff079424 */ /* 0x000fe200078e00ff */
[----:B------:R-:W-:Y:S02]  /*0d90*/  ISETP.NE.OR P2, PT, R8, RZ, P2 ;  /* 0x000000ff0800720c */ /* 0x000fe40001745670 */
[----:B------:R-:W-:Y:S01]  /*0da0*/  LEA.HI.X R3, R4, UR7, R5, 0x2, P4 ;  /* 0x0000000704037c11 */ /* 0x000fe2000a0f1405 */
[----:B------:R-:W-:-:S04]  /*0db0*/  @!P0 IMAD.MOV.U32 R5, RZ, RZ, 0x7f800000 ;  /* 0x7f800000ff058424 */ /* 0x000fc800078e00ff */
[----:B------:R4:W-:Y:S04]  /*0dc0*/  @!P3 STG.E desc[UR22][R2.64], R9 ;  /* 0x000000090200b986 */ /* 0x0009e8000c101916 */
[----:B------:R4:W-:Y:S04]  /*0dd0*/  @!P1 STG.E desc[UR22][R2.64+0x40], R7 ;  /* 0x0000400702009986 */ /* 0x0009e8000c101916 */
[----:B------:R4:W-:Y:S01]  /*0de0*/  @!P0 STG.E desc[UR22][R2.64+0x80], R5 ;  /* 0x0000800502008986 */ /* 0x0009e2000c101916 */
[----:B------:R-:W-:Y:S05]  /*0df0*/  @P2 EXIT ;  /* 0x000000000000294d */ /* 0x000fea0003800000 */
[----:B----4-:R-:W-:-:S05]  /*0e00*/  MOV R5, 0x7f800000 ;  /* 0x7f80000000057802 */ /* 0x010fca0000000f00 */
[----:B------:R-:W-:Y:S01]  /*0e10*/  STG.E desc[UR22][R2.64+0xc0], R5 ;  /* 0x0000c00502007986 */ /* 0x000fe2000c101916 */
[----:B------:R-:W-:Y:S05]  /*0e20*/  EXIT ;  /* 0x000000000000794d */ /* 0x000fea0003800000 */
.L_x_700:
        /* <DEDUP_REMOVED lines=8> */
[----:B------:R-:W-:-:S04]  /*0eb0*/  ULDC.64 UR4, c[0x0][0x370] ;  /* 0x0000dc0000047ab9 */ /* 0x000fc80000000a00 */
[----:B------:R-:W2:Y:S01]  /*0ec0*/  @P0 LDG.E R4, desc[UR22][R4.64] ;  /* 0x0000001604040981 */ /* 0x000ea2000c1e1900 */
[----:B------:R-:W-:Y:S01]  /*0ed0*/  ISETP.NE.U32.AND P1, PT, RZ, UR4, PT ;  /* 0x00000004ff007c0c */ /* 0x000fe2000bf25070 */
[----:B------:R-:W-:Y:S01]  /*0ee0*/  UMOV UR6, UR27 ;  /* 0x0000001b00067c82 */ /* 0x000fe20008000000 */
[----:B------:R-:W-:Y:S02]  /*0ef0*/  CS2R R246, SRZ ;  /* 0x0000000000f67805 */ /* 0x000fe4000001ff00 */
[----:B------:R-:W-:Y:S02]  /*0f00*/  ISETP.NE.AND.EX P1, PT, RZ, UR5, PT, P1 ;  /* 0x00000005ff007c0c */ /* 0x000fe4000bf25310 */
[----:B--2---:R-:W-:Y:S02]  /*0f10*/  @P0 R2UR UR6, R4 ;  /* 0x00000000040602ca */ /* 0x004fe400000e0000 */
[----:B------:R-:W-:-:S09]  /*0f20*/  PLOP3.LUT P0, PT, PT, PT, PT, 0x8, 0x0 ;  /* 0x000000000000781c */ /* 0x000fd20003f0e170 */
[----:B------:R-:W-:Y:S05]  /*0f30*/  @!P1 BRA `(.L_x_709) ;  /* 0x00000000002c9947 */ /* 0x000fea0003800000 */
[----:B------:R-:W1:Y:S01]  /*0f40*/  LDC.64 R4, c[0x0][0x378] ;  /* 0x0000de00ff047b82 */ /* 0x000e620000000a00 */
[----:B------:R-:W-:-:S06]  /*0f50*/  USHF.R.S32.HI UR9, URZ, 0x1f, UR27 ;  /* 0x0000001f3f097899 */ /* 0x000fcc000801141b */
[C---:B-1----:R-:W-:Y:S02]  /*0f60*/  IMAD R0, R4.reuse, UR9, RZ ;  /* 0x0000000904007c24 */ /* 0x042fe4000f8e02ff */
[----:B------:R-:W-:-:S04]  /*0f70*/  IMAD.WIDE.U32 R6, R4, UR27, RZ ;  /* 0x0000001b04067c25 */ /* 0x000fc8000f8e00ff */
[----:B------:R-:W-:Y:S01]  /*0f80*/  IMAD R5, R5, UR27, R0 ;  /* 0x0000001b05057c24 */ /* 0x000fe2000f8e0200 */
[----:B------:R-:W-:-:S03]  /*0f90*/  LEA R246, P1, R6, UR4, 0x2 ;  /* 0x0000000406f67c11 */ /* 0x000fc6000f8210ff */
[----:B------:R-:W-:Y:S01]  /*0fa0*/  IMAD.IADD R5, R7, 0x1, R5 ;  /* 0x0000000107057824 */ /* 0x000fe200078e0205 */
[----:B------:R-:W-:-:S04]  /*0fb0*/  ISETP.NE.U32.AND P0, PT, R246, RZ, PT ;  /* 0x000000fff600720c */ /* 0x000fc80003f05070 */
[----:B------:R-:W-:-:S04]  /*0fc0*/  SHF.L.U64.HI R5, R6, 0x2, R5 ;  /* 0x0000000206057819 */ /* 0x000fc80000010205 */
[----:B------:R-:W-:-:S04]  /*0fd0*/  IADD3.X R247, R5, UR5, RZ, P1, !PT ;  /* 0x0000000505f77c10 */ /* 0x000fc80008ffe4ff */
[----:B------:R-:W-:-:S13]  /*0fe0*/  ISETP.NE.AND.EX P0, PT, R247, RZ, PT, P0 ;  /* 0x000000fff700720c */ /* 0x000fda0003f05300 */
.L_x_709:
[----:B------:R-:W-:Y:S05]  /*0ff0*/  @!P0 BRA `(.L_x_710) ;  /* 0x0000000400588947 */ /* 0x000fea0003800000 */
[----:B------:R-:W1:Y:S01]  /*1000*/  LDC R9, c[0x0][0x380] ;  /* 0x0000e000ff097b82 */ /* 0x000e620000000800 */
[----:B------:R-:W-:Y:S01]  /*1010*/  ULEA UR7, UR20, 0xffffff00, 0x8 ;  /* 0xffffff0014077891 */ /* 0x000fe2000f8e403f */
[----:B------:R-:W-:Y:S01]  /*1020*/  ULDC.64 UR4, c[0x0][0x230] ;  /* 0x00008c0000047ab9 */ /* 0x000fe20000000a00 */
[----:B------:R-:W-:-:S04]  /*1030*/  ULDC.64 UR12, c[0x0][0x248] ;  /* 0x00009200000c7ab9 */ /* 0x000fc80000000a00 */
[----:B------:R-:W-:-:S04]  /*1040*/  MOV R0, UR7 ;  /* 0x0000000700007c02 */ /* 0x000fc80008000f00 */
[----:B------:R-:W-:Y:S02]  /*1050*/  IABS R0, R0 ;  /* 0x0000000000007213 */ /* 0x000fe40000000000 */
[----:B-1----:R-:W-:-:S04]  /*1060*/  IABS R4, R9 ;  /* 0x0000000900047213 */ /* 0x002fc80000000000 */
[----:B------:R-:W1:Y:S08]  /*1070*/  I2F.RP R8, R4 ;  /* 0x0000000400087306 */ /* 0x000e700000209400 */
[----:B-1----:R-:W1:Y:S02]  /*1080*/  MUFU.RCP R6, R8 ;  /* 0x0000000800067308 */ /* 0x002e640000001000 */
[----:B-1----:R-:W-:-:S06]  /*1090*/  VIADD R6, R6, 0xffffffe ;  /* 0x0ffffffe06067836 */ /* 0x002fcc0000000000 */
[----:B------:R-:W1:Y:S02]  /*10a0*/  F2I.FTZ.U32.TRUNC.NTZ R7, R6 ;  /* 0x0000000600077305 */ /* 0x000e64000021f000 */
[----:B-1----:R-:W-:Y:S02]  /*10b0*/  IMAD.MOV R5, RZ, RZ, -R7 ;  /* 0x000000ffff057224 */ /* 0x002fe400078e0a07 */
[----:B------:R-:W-:Y:S02]  /*10c0*/  IMAD.MOV.U32 R6, RZ, RZ, RZ ;  /* 0x000000ffff067224 */ /* 0x000fe400078e00ff */
[----:B------:R-:W-:-:S04]  /*10d0*/  IMAD R2, R5, R4, RZ ;  /* 0x0000000405027224 */ /* 0x000fc800078e02ff */
[----:B------:R-:W-:-:S06]  /*10e0*/  IMAD.HI.U32 R7, R7, R2, R6 ;  /* 0x0000000207077227 */ /* 0x000fcc00078e0006 */
[----:B------:R-:W-:-:S05]  /*10f0*/  IMAD.HI.U32 R7, R7, R0, RZ ;  /* 0x0000000007077227 */ /* 0x000fca00078e00ff */
[----:B------:R-:W-:-:S05]  /*1100*/  IADD3 R5, -R7, RZ, RZ ;  /* 0x000000ff07057210 */ /* 0x000fca0007ffe1ff */
[----:B------:R-:W-:Y:S01]  /*1110*/  IMAD R5, R4, R5, R0 ;  /* 0x0000000504057224 */ /* 0x000fe200078e0200 */
[----:B------:R-:W-:-:S04]  /*1120*/  LOP3.LUT R0, R9, UR7, RZ, 0x3c, !PT ;  /* 0x0000000709007c12 */ /* 0x000fc8000f8e3cff */
[----:B------:R-:W-:Y:S02]  /*1130*/  ISETP.GT.U32.AND P2, PT, R4, R5, PT ;  /* 0x000000050400720c */ /* 0x000fe40003f44070 */
[----:B------:R-:W-:Y:S02]  /*1140*/  ISETP.GE.AND P1, PT, R0, RZ, PT ;  /* 0x000000ff0000720c */ /* 0x000fe40003f26270 */
[----:B------:R-:W1:Y:S09]  /*1150*/  LDC R0, c[0x0][0x278] ;  /* 0x00009e00ff007b82 */ /* 0x000e720000000800 */
[----:B------:R-:W-:Y:S01]  /*1160*/  @!P2 IMAD.IADD R5, R5, 0x1, -R4 ;  /* 0x000000010505a824 */ /* 0x000fe200078e0a04 */
[----:B------:R-:W-:-:S02]  /*1170*/  @!P2 IADD3 R7, R7, 0x1, RZ ;  /* 0x000000010707a810 */ /* 0x000fc40007ffe0ff */
[----:B------:R-:W-:Y:S02]  /*1180*/  ISETP.NE.AND P2, PT, R9, RZ, PT ;  /* 0x000000ff0900720c */ /* 0x000fe40003f45270 */
[----:B------:R-:W-:-:S13]  /*1190*/  ISETP.GE.U32.AND P3, PT, R5, R4, PT ;  /* 0x000000040500720c */ /* 0x000fda0003f66070 */
[----:B------:R-:W-:-:S05]  /*11a0*/  @P3 VIADD R7, R7, 0x1 ;  /* 0x0000000107073836 */ /* 0x000fca0000000000 */
[----:B------:R-:W-:Y:S02]  /*11b0*/  @!P1 IADD3 R7, -R7, RZ, RZ ;  /* 0x000000ff07079210 */ /* 0x000fe40007ffe1ff */
[----:B------:R-:W-:-:S05]  /*11c0*/  @!P2 LOP3.LUT R7, RZ, R9, RZ, 0x33, !PT ;  /* 0x00000009ff07a212 */ /* 0x000fca00078e33ff */
[----:B------:R-:W-:-:S05]  /*11d0*/  IMAD.WIDE R14, R7, 0x4, R246 ;  /* 0x00000004070e7825 */ /* 0x000fca00078e02f6 */
[----:B------:R-:W2:Y:S01]  /*11e0*/  LDG.E R4, desc[UR22][R14.64] ;  /* 0x000000160e047981 */ /* 0x000ea2000c1e1900 */
[----:B-1----:R-:W-:Y:S01]  /*11f0*/  IABS R6, R0 ;  /* 0x0000000000067213 */ /* 0x002fe20000000000 */
[----:B------:R-:W1:Y:S03]  /*1200*/  S2R R2, SR_CTAID.Z ;  /* 0x0000000000027919 */ /* 0x000e660000002700 */
[----:B------:R-:W3:Y:S08]  /*1210*/  I2F.RP R12, R6 ;  /* 0x00000006000c7306 */ /* 0x000ef00000209400 */
[----:B---3--:R-:W3:Y:S01]  /*1220*/  MUFU.RCP R10, R12 ;  /* 0x0000000c000a7308 */ /* 0x008ee20000001000 */
[----:B-1----:R-:W-:Y:S01]  /*1230*/  IABS R2, R2 ;  /* 0x0000000200027213 */ /* 0x002fe20000000000 */
[----:B---3--:R-:W-:-:S03]  /*1240*/  VIADD R10, R10, 0xffffffe ;  /* 0x0ffffffe0a0a7836 */ /* 0x008fc60000000000 */
[----:B------:R-:W-:-:S03]  /*1250*/  MOV R8, R2 ;  /* 0x0000000200087202 */ /* 0x000fc60000000f00 */
[----:B------:R-:W1:Y:S02]  /*1260*/  F2I.FTZ.U32.TRUNC.NTZ R11, R10 ;  /* 0x0000000a000b7305 */ /* 0x000e64000021f000 */
[----:B-1----:R-:W-:Y:S01]  /*1270*/  IADD3 R5, RZ, -R11, RZ ;  /* 0x8000000bff057210 */ /* 0x002fe20007ffe0ff */
[----:B------:R-:W-:-:S04]  /*1280*/  IMAD.MOV.U32 R10, RZ, RZ, RZ ;  /* 0x000000ffff0a7224 */ /* 0x000fc800078e00ff */
[----:B------:R-:W-:-:S04]  /*1290*/  IMAD R5, R5, R6, RZ ;  /* 0x0000000605057224 */ /* 0x000fc800078e02ff */
[----:B------:R-:W-:-:S06]  /*12a0*/  IMAD.HI.U32 R5, R11, R5, R10 ;  /* 0x000000050b057227 */ /* 0x000fcc00078e000a */
[----:B------:R-:W-:-:S04]  /*12b0*/  IMAD.HI.U32 R2, R5, R8, RZ ;  /* 0x0000000805027227 */ /* 0x000fc800078e00ff */
[----:B------:R-:W-:-:S04]  /*12c0*/  IMAD.MOV R5, RZ, RZ, -R2 ;  /* 0x000000ffff057224 */ /* 0x000fc800078e0a02 */
[----:B------:R-:W-:-:S05]  /*12d0*/  IMAD R5, R6, R5, R8 ;  /* 0x0000000506057224 */ /* 0x000fca00078e0208 */
[----:B------:R-:W-:-:S13]  /*12e0*/  ISETP.GT.U32.AND P2, PT, R6, R5, PT ;  /* 0x000000050600720c */ /* 0x000fda0003f44070 */
[-C--:B------:R-:W-:Y:S02]  /*12f0*/  @!P2 IADD3 R5, R5, -R6.reuse, RZ ;  /* 0x800000060505a210 */ /* 0x080fe40007ffe0ff */
[----:B------:R-:W-:Y:S02]  /*1300*/  @!P2 IADD3 R2, R2, 0x1, RZ ;  /* 0x000000010202a810 */ /* 0x000fe40007ffe0ff */
[----:B------:R-:W-:Y:S01]  /*1310*/  ISETP.GE.U32.AND P3, PT, R5, R6, PT ;  /* 0x000000060500720c */ /* 0x000fe20003f66070 */
[----:B------:R-:W-:Y:S01]  /*1320*/  IMAD.MOV R6, RZ, RZ, -R7 ;  /* 0x000000ffff067224 */ /* 0x000fe200078e0a07 */
[----:B------:R-:W-:-:S03]  /*1330*/  ISETP.NE.AND P2, PT, R0, RZ, PT ;  /* 0x000000ff0000720c */ /* 0x000fc60003f45270 */
[----:B------:R-:W-:-:S05]  /*1340*/  IMAD R9, R9, R6, UR7 ;  /* 0x0000000709097e24 */ /* 0x000fca000f8e0206 */
[----:B------:R-:W-:-:S03]  /*1350*/  SHF.R.S32.HI R25, RZ, 0x1f, R9 ;  /* 0x0000001fff197819 */ /* 0x000fc60000011409 */
[----:B------:R-:W-:Y:S01]  /*1360*/  @P3 VIADD R2, R2, 0x1 ;  /* 0x0000000102023836 */ /* 0x000fe20000000000 */
[----:B--2---:R-:W-:Y:S02]  /*1370*/  R2UR UR9, R4 ;  /* 0x00000000040972ca */ /* 0x004fe400000e0000 */
[----:B------:R-:W-:-:S04]  /*1380*/  LOP3.LUT R4, R0, UR10, RZ, 0x3c, !PT ;  /* 0x0000000a00047c12 */ /* 0x000fc8000f8e3cff */
[----:B------:R-:W-:Y:S01]  /*1390*/  ISETP.GE.AND P1, PT, R4, RZ, PT ;  /* 0x000000ff0400720c */ /* 0x000fe20003f26270 */
[----:B------:R-:W-:-:S06]  /*13a0*/  IMAD R4, R25, UR12, RZ ;  /* 0x0000000c19047c24 */ /* 0x000fcc000f8e02ff */
[----:B------:R-:W-:Y:S02]  /*13b0*/  USHF.R.S32.HI UR8, URZ, 0x1f, UR9 ;  /* 0x0000001f3f087899 */ /* 0x000fe40008011409 */
[----:B------:R-:W-:Y:S02]  /*13c0*/  UIMAD.WIDE.U32 UR14, UR9, UR4, URZ ;  /* 0x00000004090e72a5 */ /* 0x000fe4000f8e003f */
[----:B------:R-:W-:Y:S02]  /*13d0*/  UIMAD UR6, UR8, UR4, URZ ;  /* 0x00000004080672a4 */ /* 0x000fe4000f8e023f */
[----:B------:R-:W-:Y:S02]  /*13e0*/  @!P1 IADD3 R2, -R2, RZ, RZ ;  /* 0x000000ff02029210 */ /* 0x000fe40007ffe1ff */
[----:B------:R-:W-:Y:S01]  /*13f0*/  UIMAD UR4, UR9, UR5, UR6 ;  /* 0x00000005090472a4 */ /* 0x000fe2000f8e0206 */
[----:B------:R-:W-:Y:S01]  /*1400*/  MOV R7, UR15 ;  /* 0x0000000f00077c02 */ /* 0x000fe20008000f00 */
[----:B------:R-:W-:Y:S01]  /*1410*/  IMAD.U32 R6, RZ, RZ, UR14 ;  /* 0x0000000eff067e24 */ /* 0x000fe2000f8e00ff */
[----:B------:R-:W-:Y:S01]  /*1420*/  @!P2 LOP3.LUT R2, RZ, R0, RZ, 0x33, !PT ;  /* 0x00000000ff02a212 */ /* 0x000fe200078e33ff */
[----:B------:R-:W-:Y:S01]  /*1430*/  UIADD3 UR4, UR15, UR4, URZ ;  /* 0x000000040f047290 */ /* 0x000fe2000fffe03f */
[----:B------:R-:W-:Y:S01]  /*1440*/  IMAD R0, R9, UR13, R4 ;  /* 0x0000000d09007c24 */ /* 0x000fe2000f8e0204 */
[----:B------:R-:W-:Y:S01]  /*1450*/  ULDC.64 UR6, c[0x0][0x260] ;  /* 0x0000980000067ab9 */ /* 0x000fe20000000a00 */
[--C-:B------:R-:W-:Y:S01]  /*1460*/  SHF.R.S32.HI R15, RZ, 0x1f, R2.reuse ;  /* 0x0000001fff0f7819 */ /* 0x100fe20000011402 */
[----:B------:R-:W-:-:S02]  /*1470*/  IMAD.MOV.U32 R28, RZ, RZ, R2 ;  /* 0x000000ffff1c7224 */ /* 0x000fc400078e0002 */
[----:B------:R-:W-:Y:S01]  /*1480*/  IMAD.U32 R7, RZ, RZ, UR4 ;  /* 0x00000004ff077e24 */ /* 0x000fe2000f8e00ff */
[----:B------:R-:W-:Y:S02]  /*1490*/  ULDC.64 UR4, c[0x0][0x238] ;  /* 0x00008e0000047ab9 */ /* 0x000fe40000000a00 */
[----:B------:R-:W-:Y:S01]  /*14a0*/  UIMAD UR8, UR8, UR4, URZ ;  /* 0x00000004080872a4 */ /* 0x000fe2000f8e023f */
[----:B------:R-:W-:Y:S01]  /*14b0*/  IMAD.WIDE.U32 R4, R9, UR12, R6 ;  /* 0x0000000c09047c25 */ /* 0x000fe2000f8e0006 */
[----:B------:R-:W-:Y:S02]  /*14c0*/  UIMAD.WIDE.U32 UR14, UR9, UR4, URZ ;  /* 0x00000004090e72a5 */ /* 0x000fe4000f8e003f */
[----:B------:R-:W-:Y:S01]  /*14d0*/  UIMAD UR5, UR9, UR5, UR8 ;  /* 0x00000005090572a4 */ /* 0x000fe2000f8e0208 */
[----:B------:R-:W-:Y:S01]  /*14e0*/  IMAD.MOV.U32 R6, RZ, RZ, R4 ;  /* 0x000000ffff067224 */ /* 0x000fe200078e0004 */
[----:B------:R-:W-:Y:S01]  /*14f0*/  IADD3 R7, R5, R0, RZ ;  /* 0x0000000005077210 */ /* 0x000fe20007ffe0ff */
[----:B------:R-:W-:Y:S01]  /*1500*/  IMAD R5, R15, UR6, RZ ;  /* 0x000000060f057c24 */ /* 0x000fe2000f8e02ff */
[----:B------:R-:W-:-:S03]  /*1510*/  UIADD3 UR11, UR15, UR5, URZ ;  /* 0x000000050f0b7290 */ /* 0x000fc6000fffe03f */
[C---:B------:R-:W-:Y:S02]  /*1520*/  IMAD R5, R2.reuse, UR7, R5 ;  /* 0x0000000702057c24 */ /* 0x040fe4000f8e0205 */
[----:B------:R-:W-:-:S05]  /*1530*/  IMAD.WIDE.U32 R12, R2, UR6, R6 ;  /* 0x00000006020c7c25 */ /* 0x000fca000f8e0006 */
[----:B------:R-:W-:Y:S01]  /*1540*/  IADD3 R13, R13, R5, RZ ;  /* 0x000000050d0d7210 */ /* 0x000fe20007ffe0ff */
[----:B------:R-:W-:Y:S06]  /*1550*/  BRA `(.L_x_711) ;  /* 0x0000000400487947 */ /* 0x000fec0003800000 */
.L_x_710:
[----:B------:R-:W1:Y:S01]  /*1560*/  LDC R0, c[0x0][0x278] ;  /* 0x00009e00ff007b82 */ /* 0x000e620000000800 */
[----:B------:R-:W2:Y:S01]  /*1570*/  S2R R2, SR_CTAID.Z ;  /* 0x0000000000027919 */ /* 0x000ea20000002700 */
[----:B------:R-:W-:Y:S02]  /*1580*/  UISETP.NE.AND UP0, UPT, UR8, -0x1, UPT ;  /* 0xffffffff0800788c */ /* 0x000fe4000bf05270 */
[----:B------:R-:W-:-:S04]  /*1590*/  ULEA UR9, UR20, 0xffffff00, 0x8 ;  /* 0xffffff0014097891 */ /* 0x000fc8000f8e403f */
[----:B------:R-:W-:Y:S01]  /*15a0*/  PLOP3.LUT P1, PT, PT, PT, UP0, 0x80, 0x0 ;  /* 0x000000000000781c */ /* 0x000fe20003f2f008 */
[----:B------:R-:W-:-:S04]  /*15b0*/  USHF.R.S32.HI UR14, URZ, 0x1f, UR9 ;  /* 0x0000001f3f0e7899 */ /* 0x000fc80008011409 */
[----:B------:R-:W-:Y:S01]  /*15c0*/  @UP0 UIADD3 UR5, UR7, UR8, URZ ;  /* 0x0000000807050290 */ /* 0x000fe2000fffe03f */
[----:B------:R-:W-:-:S03]  /*15d0*/  @UP0 ULDC.64 UR12, c[0x0][0x248] ;  /* 0x00009200000c0ab9 */ /* 0x000fc60000000a00 */
[----:B------:R-:W-:Y:S02]  /*15e0*/  @UP0 UIMAD.WIDE.U32 UR28, UR5, UR12, URZ ;  /* 0x0000000c051c02a5 */ /* 0x000fe4000f8e003f */
[----:B------:R-:W-:-:S04]  /*15f0*/  @UP0 UIMAD UR5, UR5, UR13, URZ ;  /* 0x0000000d050502a4 */ /* 0x000fc8000f8e023f */
[----:B------:R-:W-:Y:S01]  /*1600*/  @UP0 UIADD3 UR5, UR29, UR5, URZ ;  /* 0x000000051d050290 */ /* 0x000fe2000fffe03f */
[----:B-1----:R-:W-:Y:S02]  /*1610*/  IABS R7, R0 ;  /* 0x0000000000077213 */ /* 0x002fe40000000000 */
[----:B------:R-:W-:Y:S02]  /*1620*/  ISETP.NE.AND P2, PT, R0, RZ, PT ;  /* 0x000000ff0000720c */ /* 0x000fe40003f45270 */
[----:B------:R-:W1:Y:S01]  /*1630*/  I2F.RP R5, R7 ;  /* 0x0000000700057306 */ /* 0x000e620000209400 */
[----:B--2---:R-:W-:-:S07]  /*1640*/  IABS R2, R2 ;  /* 0x0000000200027213 */ /* 0x004fce0000000000 */
[----:B-1----:R-:W1:Y:S02]  /*1650*/  MUFU.RCP R8, R5 ;  /* 0x0000000500087308 */ /* 0x002e640000001000 */
[----:B-1----:R-:W-:-:S06]  /*1660*/  VIADD R8, R8, 0xffffffe ;  /* 0x0ffffffe08087836 */ /* 0x002fcc0000000000 */
[----:B------:R-:W1:Y:S02]  /*1670*/  F2I.FTZ.U32.TRUNC.NTZ R9, R8 ;  /* 0x0000000800097305 */ /* 0x000e64000021f000 */
[----:B-1----:R-:W-:Y:S01]  /*1680*/  IMAD.MOV R4, RZ, RZ, -R9 ;  /* 0x000000ffff047224 */ /* 0x002fe200078e0a09 */
[----:B------:R-:W-:-:S03]  /*1690*/  MOV R8, RZ ;  /* 0x000000ff00087202 */ /* 0x000fc60000000f00 */
[----:B------:R-:W-:-:S04]  /*16a0*/  IMAD R4, R4, R7, RZ ;  /* 0x0000000704047224 */ /* 0x000fc800078e02ff */
[----:B------:R-:W-:Y:S02]  /*16b0*/  IMAD.HI.U32 R9, R9, R4, R8 ;  /* 0x0000000409097227 */ /* 0x000fe400078e0008 */
[----:B------:R-:W1:Y:S04]  /*16c0*/  LDC.64 R4, c[0x0][0x260] ;  /* 0x00009800ff047b82 */ /* 0x000e680000000a00 */
[----:B------:R-:W-:-:S04]  /*16d0*/  IMAD.HI.U32 R28, R9, R2, RZ ;  /* 0x00000002091c7227 */ /* 0x000fc800078e00ff */
[----:B------:R-:W-:-:S04]  /*16e0*/  IMAD.MOV R6, RZ, RZ, -R28 ;  /* 0x000000ffff067224 */ /* 0x000fc800078e0a1c */
[----:B------:R-:W-:Y:S01]  /*16f0*/  IMAD R6, R7, R6, R2 ;  /* 0x0000000607067224 */ /* 0x000fe200078e0202 */
[----:B------:R-:W-:-:S04]  /*1700*/  LOP3.LUT R2, R0, UR10, RZ, 0x3c, !PT ;  /* 0x0000000a00027c12 */ /* 0x000fc8000f8e3cff */
[----:B------:R-:W-:Y:S02]  /*1710*/  ISETP.GT.U32.AND P5, PT, R7, R6, PT ;  /* 0x000000060700720c */ /* 0x000fe40003fa4070 */
[----:B------:R-:W-:-:S11]  /*1720*/  ISETP.GE.AND P3, PT, R2, RZ, PT ;  /* 0x000000ff0200720c */ /* 0x000fd60003f66270 */
[----:B------:R-:W-:Y:S01]  /*1730*/  @!P5 IADD3 R6, R6, -R7, RZ ;  /* 0x800000070606d210 */ /* 0x000fe20007ffe0ff */
[----:B------:R-:W-:-:S03]  /*1740*/  @!P5 VIADD R28, R28, 0x1 ;  /* 0x000000011c1cd836 */ /* 0x000fc60000000000 */
[----:B------:R-:W-:-:S13]  /*1750*/  ISETP.GE.U32.AND P4, PT, R6, R7, PT ;  /* 0x000000070600720c */ /* 0x000fda0003f86070 */
[----:B------:R-:W-:Y:S01]  /*1760*/  @P4 IADD3 R28, R28, 0x1, RZ ;  /* 0x000000011c1c4810 */ /* 0x000fe20007ffe0ff */
[----:B-1----:R-:W-:Y:S06]  /*1770*/  @P1 BRA `(.L_x_712) ;  /* 0x0000000000301947 */ /* 0x002fec0003800000 */
[----:B------:R-:W-:Y:S01]  /*1780*/  USHF.R.S32.HI UR11, URZ, 0x1f, UR7 ;  /* 0x0000001f3f0b7899 */ /* 0x000fe20008011407 */
[----:B------:R-:W-:Y:S01]  /*1790*/  ULDC.64 UR12, c[0x0][0x248] ;  /* 0x00009200000c7ab9 */ /* 0x000fe20000000a00 */
[----:B------:R-:W-:Y:S02]  /*17a0*/  USHF.R.S32.HI UR15, URZ, 0x1f, UR6 ;  /* 0x0000001f3f0f7899 */ /* 0x000fe40008011406 */
[----:B------:R-:W-:Y:S02]  /*17b0*/  UIMAD UR11, UR11, UR12, URZ ;  /* 0x0000000c0b0b72a4 */ /* 0x000fe4000f8e023f */
[----:B------:R-:W-:Y:S02]  /*17c0*/  UIMAD.WIDE.U32 UR28, UR7, UR12, URZ ;  /* 0x0000000c071c72a5 */ /* 0x000fe4000f8e003f */
[----:B------:R-:W-:Y:S01]  /*17d0*/  UIMAD UR11, UR7, UR13, UR11 ;  /* 0x0000000d070b72a4 */ /* 0x000fe2000f8e020b */
[----:B------:R-:W-:-:S03]  /*17e0*/  ULDC.64 UR4, c[0x0][0x230] ;  /* 0x00008c0000047ab9 */ /* 0x000fc60000000a00 */
[----:B------:R-:W-:Y:S02]  /*17f0*/  UIADD3 UR29, UR29, UR11, URZ ;  /* 0x0000000b1d1d7290 */ /* 0x000fe4000fffe03f */
[----:B------:R-:W-:Y:S02]  /*1800*/  UIMAD UR15, UR15, UR4, URZ ;  /* 0x000000040f0f72a4 */ /* 0x000fe4000f8e023f */
[----:B------:R-:W-:Y:S02]  /*1810*/  UIMAD.WIDE.U32 UR28, UR6, UR4, UR28 ;  /* 0x00000004061c72a5 */ /* 0x000fe4000f8e001c */
[----:B------:R-:W-:-:S04]  /*1820*/  UIMAD UR5, UR6, UR5, UR15 ;  /* 0x00000005060572a4 */ /* 0x000fc8000f8e020f */
[----:B------:R-:W-:-:S12]  /*1830*/  UIADD3 UR5, UR29, UR5, URZ ;  /* 0x000000051d057290 */ /* 0x000fd8000fffe03f */
.L_x_712:
[----:B------:R-:W-:Y:S01]  /*1840*/  UIMAD UR4, UR14, UR12, URZ ;  /* 0x0000000c0e0472a4 */ /* 0x000fe2000f8e023f */
[----:B------:R-:W-:Y:S01]  /*1850*/  @!P3 IADD3 R28, -R28, RZ, RZ ;  /* 0x000000ff1c1cb210 */ /* 0x000fe20007ffe1ff */
[----:B------:R-:W-:Y:S01]  /*1860*/  UMOV UR29, UR5 ;  /* 0x00000005001d7c82 */ /* 0x000fe20008000000 */
[----:B------:R-:W-:Y:S01]  /*1870*/  @!P2 LOP3.LUT R28, RZ, R0, RZ, 0x33, !PT ;  /* 0x00000000ff1ca212 */ /* 0x000fe200078e33ff */
[----:B------:R-:W-:Y:S01]  /*1880*/  UIMAD.WIDE.U32 UR28, UR12, UR9, UR28 ;  /* 0x000000090c1c72a5 */ /* 0x000fe2000f8e001c */
[----:B------:R-:W-:Y:S01]  /*1890*/  IMAD.U32 R25, RZ, RZ, UR14 ;  /* 0x0000000eff197e24 */ /* 0x000fe2000f8e00ff */
[----:B------:R-:W-:Y:S01]  /*18a0*/  UIMAD UR4, UR13, UR9, UR4 ;  /* 0x000000090d0472a4 */ /* 0x000fe2000f8e0204 */
[----:B------:R-:W-:Y:S01]  /*18b0*/  SHF.R.S32.HI R15, RZ, 0x1f, R28 ;  /* 0x0000001fff0f7819 */ /* 0x000fe2000001141c */
[----:B------:R-:W-:Y:S01]  /*18c0*/  @UP0 UIADD3 UR8, UR7, UR8, URZ ;  /* 0x0000000807080290 */ /* 0x000fe2000fffe03f */
[----:B------:R-:W-:Y:S01]  /*18d0*/  MOV R9, UR9 ;  /* 0x0000000900097c02 */ /* 0x000fe20008000f00 */
[----:B------:R-:W-:Y:S01]  /*18e0*/  UIADD3 UR4, UR29, UR4, URZ ;  /* 0x000000041d047290 */ /* 0x000fe2000fffe03f */
[----:B------:R-:W-:Y:S01]  /*18f0*/  IMAD.U32 R7, RZ, RZ, UR29 ;  /* 0x0000001dff077e24 */ /* 0x000fe2000f8e00ff */
[----:B------:R-:W-:Y:S01]  /*1900*/  MOV R6, UR28 ;  /* 0x0000001c00067c02 */ /* 0x000fe20008000f00 */
[----:B------:R-:W-:-:S03]  /*1910*/  IMAD R0, R15, R4, RZ ;  /* 0x000000040f007224 */ /* 0x000fc600078e02ff */
[----:B------:R-:W-:Y:S01]  /*1920*/  MOV R7, UR4 ;  /* 0x0000000400077c02 */ /* 0x000fe20008000f00 */
[----:B------:R-:W-:Y:S01]  /*1930*/  @UP0 ULDC.64 UR4, c[0x0][0x250] ;  /* 0x0000940000040ab9 */ /* 0x000fe20000000a00 */
[C---:B------:R-:W-:Y:S01]  /*1940*/  IMAD R0, R28.reuse, R5, R0 ;  /* 0x000000051c007224 */ /* 0x040fe200078e0200 */
[----:B------:R-:W-:Y:S01]  /*1950*/  @UP0 UIMAD.WIDE.U32 UR28, UR8, UR4, URZ ;  /* 0x00000004081c02a5 */ /* 0x000fe2000f8e003f */
[----:B------:R-:W-:-:S03]  /*1960*/  IMAD.WIDE.U32 R12, R28, R4, R6 ;  /* 0x000000041c0c7225 */ /* 0x000fc600078e0006 */
[----:B------:R-:W-:Y:S01]  /*1970*/  @UP0 UIMAD UR11, UR8, UR5, UR29 ;  /* 0x00000005080b02a4 */ /* 0x000fe2000f8e021d */
[----:B------:R-:W-:Y:S02]  /*1980*/  IMAD.IADD R13, R13, 0x1, R0 ;  /* 0x000000010d0d7824 */ /* 0x000fe400078e0200 */
[----:B------:R-:W-:Y:S01]  /*1990*/  @UP0 UMOV UR14, UR28 ;  /* 0x0000001c000e0c82 */ /* 0x000fe20008000000 */
[----:B------:R-:W-:Y:S08]  /*19a0*/  @P1 BRA `(.L_x_711) ;  /* 0x0000000000341947 */ /* 0x000ff00003800000 */
[----:B------:R-:W-:Y:S01]  /*19b0*/  USHF.R.S32.HI UR8, URZ, 0x1f, UR7 ;  /* 0x0000001f3f087899 */ /* 0x000fe20008011407 */
[----:B------:R-:W-:-:S03]  /*19c0*/  ULDC.64 UR4, c[0x0][0x250] ;  /* 0x0000940000047ab9 */ /* 0x000fc60000000a00 */
[----:B------:R-:W-:Y:S02]  /*19d0*/  UIMAD UR8, UR8, UR4, URZ ;  /* 0x00000004080872a4 */ /* 0x000fe4000f8e023f */
[----:B------:R-:W-:Y:S02]  /*19e0*/  UIMAD.WIDE.U32 UR14, UR7, UR4, URZ ;  /* 0x00000004070e72a5 */ /* 0x000fe4000f8e003f */
[----:B------:R-:W-:Y:S02]  /*19f0*/  UIMAD UR8, UR7, UR5, UR8 ;  /* 0x00000005070872a4 */ /* 0x000fe4000f8e0208 */
[----:B------:R-:W-:Y:S01]  /*1a00*/  USHF.R.S32.HI UR7, URZ, 0x1f, UR6 ;  /* 0x0000001f3f077899 */ /* 0x000fe20008011406 */
[----:B------:R-:W-:Y:S01]  /*1a10*/  ULDC.64 UR4, c[0x0][0x238] ;  /* 0x00008e0000047ab9 */ /* 0x000fe20000000a00 */
[----:B------:R-:W-:Y:S02]  /*1a20*/  UIADD3 UR9, UR15, UR8, URZ ;  /* 0x000000080f097290 */ /* 0x000fe4000fffe03f */
[----:B------:R-:W-:Y:S01]  /*1a30*/  UIMAD UR7, UR7, UR4, URZ ;  /* 0x00000004070772a4 */ /* 0x000fe2000f8e023f */
[----:B------:R-:W-:-:S03]  /*1a40*/  UMOV UR8, UR14 ;  /* 0x0000000e00087c82 */ /* 0x000fc60008000000 */
[----:B------:R-:W-:Y:S02]  /*1a50*/  UIMAD UR5, UR6, UR5, UR7 ;  /* 0x00000005060572a4 */ /* 0x000fe4000f8e0207 */
[----:B------:R-:W-:-:S04]  /*1a60*/  UIMAD.WIDE.U32 UR14, UR6, UR4, UR8 ;  /* 0x00000004060e72a5 */ /* 0x000fc8000f8e0008 */
[----:B------:R-:W-:-:S12]  /*1a70*/  UIADD3 UR11, UR15, UR5, URZ ;  /* 0x000000050f0b7290 */ /* 0x000fd8000fffe03f */
.L_x_711:
[----:B------:R-:W-:Y:S01]  /*1a80*/  SHF.R.S32.HI R180, RZ, 0x1f, R3 ;  /* 0x0000001fffb47819 */ /* 0x000fe20000011403 */
[----:B------:R-:W-:Y:S01]  /*1a90*/  UISETP.NE.AND UP0, UPT, UR16, -0x1, UPT ;  /* 0xffffffff1000788c */ /* 0x000fe2000bf05270 */
[----:B------:R-:W1:Y:S01]  /*1aa0*/  S2R R27, SR_CTAID.X ;  /* 0x00000000001b7919 */ /* 0x000e620000002500 */
[----:B------:R-:W2:Y:S01]  /*1ab0*/  S2UR UR21, SR_CgaCtaId ;  /* 0x00000000001579c3 */ /* 0x000ea20000008800 */
[CC--:B------:R-:W-:Y:S01]  /*1ac0*/  LEA.HI R2, R180.reuse, R3.reuse, RZ, 0x3 ;  /* 0x00000003b4027211 */ /* 0x0c0fe200078f18ff */
[----:B------:R-:W-:Y:S01]  /*1ad0*/  ULDC.64 UR8, c[0x0][0x258] ;  /* 0x0000960000087ab9 */ /* 0x000fe20000000a00 */
[-C--:B------:R-:W-:Y:S01]  /*1ae0*/  LEA.HI R8, R180, R3.reuse, RZ, 0x4 ;  /* 0x00000003b4087211 */ /* 0x080fe200078f20ff */
[----:B------:R-:W-:Y:S01]  /*1af0*/  UIADD3 UR17, UR20, -0x1, URZ ;  /* 0xffffffff14117890 */ /* 0x000fe2000fffe03f */
[----:B------:R-:W-:Y:S01]  /*1b00*/  SHF.R.S32.HI R20, RZ, 0x3, R2 ;  /* 0x00000003ff147819 */ /* 0x000fe20000011402 */
[----:B------:R-:W-:Y:S01]  /*1b10*/  IMAD.U32 R16, RZ, RZ, UR8 ;  /* 0x00000008ff107e24 */ /* 0x000fe2000f8e00ff */
[----:B------:R-:W-:Y:S01]  /*1b20*/  LOP3.LUT R2, R2, 0xfffffff8, RZ, 0xc0, !PT ;  /* 0xfffffff802027812 */ /* 0x000fe200078ec0ff */
[----:B------:R-:W-:Y:S01]  /*1b30*/  USHF.L.U32 UR19, UR17, 0x8, URZ ;  /* 0x0000000811137899 */ /* 0x000fe2000800063f */
[----:B------:R-:W-:Y:S01]  /*1b40*/  LOP3.LUT R0, R8, 0xfffffff0, RZ, 0xc0, !PT ;  /* 0xfffffff008007812 */ /* 0x000fe200078ec0ff */
[----:B------:R-:W-:Y:S01]  /*1b50*/  IMAD.SHL.U32 R7, R20, 0x40, RZ ;  /* 0x0000004014077824 */ /* 0x000fe200078e00ff */
[----:B------:R-:W-:Y:S01]  /*1b60*/  @UP0 ULDC.64 UR4, c[0x0][0x240] ;  /* 0x0000900000040ab9 */ /* 0x000fe20000000a00 */
[C---:B------:R-:W-:Y:S01]  /*1b70*/  IMAD.IADD R2, R3.reuse, 0x1, -R2 ;  /* 0x0000000103027824 */ /* 0x040fe200078e0a02 */
[----:B------:R-:W-:Y:S01]  /*1b80*/  @UP0 UIMAD.WIDE.U32 UR28, UR16, UR4, URZ ;  /* 0x00000004101c02a5 */ /* 0x000fe2000f8e003f */
[----:B------:R-:W-:Y:S01]  /*1b90*/  IMAD.IADD R0, R3, 0x1, -R0 ;  /* 0x0000000103007824 */ /* 0x000fe200078e0a00 */
[----:B------:R-:W-:Y:S01]  /*1ba0*/  LOP3.LUT R7, R7, 0x1c0, RZ, 0xc0, !PT ;  /* 0x000001c007077812 */ /* 0x000fe200078ec0ff */
[----:B------:R-:W-:Y:S01]  /*1bb0*/  IMAD.SHL.U32 R244, R2, 0x8, RZ ;  /* 0x0000000802f47824 */ /* 0x000fe200078e00ff */
[----:B------:R-:W-:Y:S01]  /*1bc0*/  @!UP0 USHF.R.S32.HI UR6, URZ, 0x1f, UR27 ;  /* 0x0000001f3f068899 */ /* 0x000fe2000801141b */
[----:B------:R-:W-:Y:S01]  /*1bd0*/  LEA.HI R11, R180, R3, RZ, 0x6 ;  /* 0x00000003b40b7211 */ /* 0x000fe200078f30ff */
[----:B------:R-:W-:Y:S01]  /*1be0*/  @UP0 UIMAD UR15, UR16, UR5, UR29 ;  /* 0x00000005100f02a4 */ /* 0x000fe2000f8e021d */
[----:B------:R-:W-:Y:S01]  /*1bf0*/  SHF.R.U32.HI R242, RZ, 0x3, R7 ;  /* 0x00000003fff27819 */ /* 0x000fe20000011607 */
[----:B------:R-:W-:Y:S01]  /*1c00*/  USHF.R.S32.HI UR29, URZ, 0x1f, UR10 ;  /* 0x0000001f3f1d7899 */ /* 0x000fe2000801140a */
[----:B------:R-:W-:Y:S01]  /*1c10*/  LOP3.LUT R5, R7, 0x38, R244, 0xf8, !PT ;  /* 0x0000003807057812 */ /* 0x000fe200078ef8f4 */
[----:B------:R-:W-:Y:S01]  /*1c20*/  @!UP0 ULDC.64 UR4, c[0x0][0x228] ;  /* 0x00008a0000048ab9 */ /* 0x000fe20000000a00 */
[----:B------:R-:W-:Y:S01]  /*1c30*/  SHF.R.S32.HI R7, RZ, 0x1f, R0 ;  /* 0x0000001fff077819 */ /* 0x000fe20000011400 */
[----:B------:R-:W-:Y:S01]  /*1c40*/  @!UP0 UIMAD UR6, UR6, UR4, URZ ;  /* 0x00000004060682a4 */ /* 0x000fe2000f8e023f */
[----:B------:R-:W-:Y:S01]  /*1c50*/  LOP3.LUT R242, R5, R242, RZ, 0x3c, !PT ;  /* 0x000000f205f27212 */ /* 0x000fe200078e3cff */
[----:B------:R-:W-:Y:S01]  /*1c60*/  @!UP0 UIMAD.WIDE.U32 UR30, UR27, UR4, URZ ;  /* 0x000000041b1e82a5 */ /* 0x000fe2000f8e003f */
[----:B------:R-:W-:Y:S01]  /*1c70*/  LEA.HI R7, R7, R0, RZ, 0x3 ;  /* 0x0000000007077211 */ /* 0x000fe200078f18ff */
[----:B------:R-:W-:Y:S01]  /*1c80*/  @!UP0 UIMAD UR27, UR27, UR5, UR6 ;  /* 0x000000051b1b82a4 */ /* 0x000fe2000f8e0206 */
[----:B------:R-:W-:Y:S01]  /*1c90*/  IADD3 R18, P2, R244, UR14, RZ ;  /* 0x0000000ef4127c10 */ /* 0x000fe2000ff5e0ff */
[----:B------:R-:W-:Y:S01]  /*1ca0*/  UIADD3 UR5, -UR25, UR18, URZ ;  /* 0x0000001219057290 */ /* 0x000fe2000fffe13f */
[----:B------:R-:W-:Y:S01]  /*1cb0*/  LOP3.LUT R5, R7, 0xfffffff8, RZ, 0xc0, !PT ;  /* 0xfffffff807057812 */ /* 0x000fe200078ec0ff */
[----:B------:R-:W-:Y:S01]  /*1cc0*/  @!UP0 UIADD3 UR15, UR31, UR27, URZ ;  /* 0x0000001b1f0f8290 */ /* 0x000fe2000fffe03f */
[----:B------:R-:W-:Y:S01]  /*1cd0*/  IMAD.SHL.U32 R11, R11, 0x8, RZ ;  /* 0x000000080b0b7824 */ /* 0x000fe200078e00ff */
[----:B------:R-:W-:Y:S01]  /*1ce0*/  @!UP0 UMOV UR28, UR30 ;  /* 0x0000001e001c8c82 */ /* 0x000fe20008000000 */
[----:B------:R-:W-:Y:S01]  /*1cf0*/  UIMAD UR29, UR29, UR8, URZ ;  /* 0x000000081d1d72a4 */ /* 0x000fe2000f8e023f */
[----:B------:R-:W-:Y:S01]  /*1d00*/  IMAD.IADD R5, R0, 0x1, -R5 ;  /* 0x0000000100057824 */ /* 0x000fe200078e0a05 */
[----:B------:R-:W-:Y:S01]  /*1d10*/  SHF.R.S32.HI R0, RZ, 0x1f, R244 ;  /* 0x0000001fff007819 */ /* 0x000fe200000114f4 */
[----:B------:R-:W-:Y:S01]  /*1d20*/  ULDC.64 UR6, c[0x0][0x268] ;  /* 0x00009a0000067ab9 */ /* 0x000fe20000000a00 */
[----:B------:R-:W-:Y:S01]  /*1d30*/  IADD3 R30, P1, R244, UR28, RZ ;  /* 0x0000001cf41e7c10 */ /* 0x000fe2000ff3e0ff */
[----:B------:R-:W-:Y:S01]  /*1d40*/  UIMAD UR9, UR10, UR9, UR29 ;  /* 0x000000090a0972a4 */ /* 0x000fe2000f8e021d */
[----:B------:R-:W-:Y:S01]  /*1d50*/  ISETP.GE.AND P5, PT, R20, UR5, PT ;  /* 0x0000000514007c0c */ /* 0x000fe2000bfa6270 */
[----:B------:R-:W-:Y:S01]  /*1d60*/  IMAD R15, R15, UR6, RZ ;  /* 0x000000060f0f7c24 */ /* 0x000fe2000f8e02ff */
[C---:B------:R-:W-:Y:S01]  /*1d70*/  IADD3.X R31, R0.reuse, UR15, RZ, P1, !PT ;  /* 0x0000000f001f7c10 */ /* 0x040fe20008ffe4ff */
[----:B------:R-:W-:Y:S01]  /*1d80*/  UMOV UR4, 0x400 ;  /* 0x0000040000047882 */ /* 0x000fe20000000000 */
[----:B------:R-:W-:Y:S01]  /*1d90*/  IADD3.X R19, R0, UR11, RZ, P2, !PT ;  /* 0x0000000b00137c10 */ /* 0x000fe200097fe4ff */
[----:B--2---:R-:W-:Y:S01]  /*1da0*/  ULEA UR4, UR21, UR4, 0x18 ;  /* 0x0000000415047291 */ /* 0x004fe2000f8ec03f */
[----:B------:R-:W-:Y:S01]  /*1db0*/  LOP3.LUT R242, R242, 0xfffffe00, R11, 0xf8, !PT ;  /* 0xfffffe00f2f27812 */ /* 0x000fe200078ef80b */
[----:B------:R-:W-:Y:S01]  /*1dc0*/  IMAD.WIDE.U32 R16, R16, UR10, R30 ;  /* 0x0000000a10107c25 */ /* 0x000fe2000f8e001e */
[----:B------:R-:W-:Y:S01]  /*1dd0*/  SHF.R.S32.HI R21, RZ, 0x1f, R20 ;  /* 0x0000001fff157819 */ /* 0x000fe20000011414 */
[----:B------:R-:W-:Y:S01]  /*1de0*/  UIADD3 UR21, -UR19, UR26, URZ ;  /* 0x0000001a13157290 */ /* 0x000fe2000fffe13f */
[----:B------:R-:W-:Y:S01]  /*1df0*/  IADD3 R12, P3, R244, R12, RZ ;  /* 0x0000000cf40c7210 */ /* 0x000fe20007f7e0ff */
[C---:B------:R-:W-:Y:S01]  /*1e00*/  VIADD R23, R20.reuse, 0x10 ;  /* 0x0000001014177836 */ /* 0x040fe20000000000 */
[----:B------:R-:W-:Y:S01]  /*1e10*/  BSSY B0, `(.L_x_713) ;  /* 0x000001e000007945 */ /* 0x000fe20003800000 */
[----:B------:R-:W-:Y:S01]  /*1e20*/  VIADD R22, R20, 0x20 ;  /* 0x0000002014167836 */ /* 0x000fe20000000000 */
[----:B------:R-:W-:Y:S01]  /*1e30*/  LEA R242, R242, UR4, 0x1 ;  /* 0x00000004f2f27c11 */ /* 0x000fe2000f8e08ff */
[----:B------:R-:W-:Y:S01]  /*1e40*/  VIADD R11, R20, 0x30 ;  /* 0x00000030140b7836 */ /* 0x000fe20000000000 */
[----:B------:R-:W-:Y:S01]  /*1e50*/  ISETP.GE.AND P4, PT, R23, UR5, PT ;  /* 0x0000000517007c0c */ /* 0x000fe2000bf86270 */
[----:B------:R-:W-:Y:S01]  /*1e60*/  IMAD R24, R28, UR7, R15 ;  /* 0x000000071c187c24 */ /* 0x000fe2000f8e020f */
[----:B------:R-:W-:Y:S01]  /*1e70*/  ISETP.GE.AND P1, PT, R22, UR5, PT ;  /* 0x0000000516007c0c */ /* 0x000fe2000bf26270 */
[----:B------:R-:W-:Y:S01]  /*1e80*/  IMAD.WIDE.U32 R28, R28, UR6, R18 ;  /* 0x000000061c1c7c25 */ /* 0x000fe2000f8e0012 */
[----:B------:R-:W-:-:S03]  /*1e90*/  ISETP.GE.AND P2, PT, R11, UR5, PT ;  /* 0x000000050b007c0c */ /* 0x000fc6000bf46270 */
[----:B------:R-:W-:Y:S02]  /*1ea0*/  VIADD R19, R17, UR9 ;  /* 0x0000000911137c36 */ /* 0x000fe40008000000 */
[----:B-1----:R-:W-:-:S04]  /*1eb0*/  IMAD.WIDE R26, R27, 0x40, R20 ;  /* 0x000000401b1a7825 */ /* 0x002fc800078e0214 */
[----:B------:R-:W-:Y:S01]  /*1ec0*/  IMAD.X R13, R0, 0x1, R13, P3 ;  /* 0x00000001000d7824 */ /* 0x000fe200018e060d */
[----:B------:R-:W-:Y:S06]  /*1ed0*/  @P5 BRA `(.L_x_714) ;  /* 0x0000000000445947 */ /* 0x000fec0003800000 */
[----:B------:R-:W-:Y:S02]  /*1ee0*/  ULDC UR6, c[0x0][0x2d0] ;  /* 0x0000b40000067ab9 */ /* 0x000fe40000000800 */
[----:B------:R-:W-:-:S13]  /*1ef0*/  ISETP.GE.AND P3, PT, R244, UR6, PT ;  /* 0x00000006f4007c0c */ /* 0x000fda000bf66270 */
[----:B------:R1:W-:Y:S01]  /*1f00*/  @P3 STS.128 [R242], RZ ;  /* 0x000000fff2003388 */ /* 0x0003e20000000c00 */
[----:B------:R-:W-:Y:S05]  /*1f10*/  @P3 BRA `(.L_x_714) ;  /* 0x0000000000343947 */ /* 0x000fea0003800000 */
[----:B------:R-:W-:Y:S01]  /*1f20*/  ULDC.64 UR6, c[0x0][0x240] ;  /* 0x0000900000067ab9 */ /* 0x000fe20000000a00 */
[----:B------:R-:W-:Y:S01]  /*1f30*/  MOV R18, R16 ;  /* 0x0000001000127202 */ /* 0x000fe20000000f00 */
[----:B------:R-:W-:-:S04]  /*1f40*/  IMAD R15, R27, UR6, RZ ;  /* 0x000000061b0f7c24 */ /* 0x000fc8000f8e02ff */
[----:B------:R-:W-:-:S04]  /*1f50*/  IMAD.WIDE.U32 R30, R26, UR6, R18 ;  /* 0x000000061a1e7c25 */ /* 0x000fc8000f8e0012 */
[----:B------:R-:W-:Y:S01]  /*1f60*/  IMAD R0, R26, UR7, R15 ;  /* 0x000000071a007c24 */ /* 0x000fe2000f8e020f */
[----:B------:R-:W-:Y:S02]  /*1f70*/  ULDC.64 UR6, c[0x0][0x210] ;  /* 0x0000840000067ab9 */ /* 0x000fe40000000a00 */
[----:B------:R-:W-:Y:S02]  /*1f80*/  LEA R14, P3, R30, UR6, 0x1 ;  /* 0x000000061e0e7c11 */ /* 0x000fe4000f8608ff */
[----:B------:R-:W-:-:S04]  /*1f90*/  IADD3 R0, R31, R0, RZ ;  /* 0x000000001f007210 */ /* 0x000fc80007ffe0ff */
[----:B------:R-:W-:-:S05]  /*1fa0*/  LEA.HI.X R15, R30, UR7, R0, 0x1, P3 ;  /* 0x000000071e0f7c11 */ /* 0x000fca00098f0c00 */
[----:B------:R-:W-:Y:S01]  /*1fb0*/  @!PT LDS RZ, [RZ] ;  /* 0x00000000fffff984 */ /* 0x000fe20000000800 */
[----:B------:R-:W-:Y:S01]  /*1fc0*/  @!PT LDS RZ, [RZ] ;  /* 0x00000000fffff984 */ /* 0x000fe20000000800 */
[----:B------:R-:W-:Y:S01]  /*1fd0*/  @!PT LDS RZ, [RZ] ;  /* 0x00000000fffff984 */ /* 0x000fe20000000800 */
[----:B------:R2:W-:Y:S02]  /*1fe0*/  LDGSTS.E.BYPASS.LTC128B.128 [R242], desc[UR22][R14.64] ;  /* 0x000000000ef27fae */ /* 0x0005e4000b901d56 */
.L_x_714:
[----:B------:R-:W-:Y:S05]  /*1ff0*/  BSYNC B0 ;  /* 0x0000000000007941 */ /* 0x000fea0003800000 */
.L_x_713:
[----:B------:R-:W-:Y:S04]  /*2000*/  BSSY B0, `(.L_x_715) ;  /* 0x0000016000007945 */ /* 0x000fe80003800000 */
[----:B------:R-:W-:Y:S05]  /*2010*/  @P4 BRA `(.L_x_716) ;  /* 0x0000000000504947 */ /* 0x000fea0003800000 */
[----:B------:R-:W-:Y:S02]  /*2020*/  ULDC UR6, c[0x0][0x2d0] ;  /* 0x0000b40000067ab9 */ /* 0x000fe40000000800 */
[----:B------:R-:W-:-:S13]  /*2030*/  ISETP.GE.AND P3, PT, R244, UR6, PT ;  /* 0x00000006f4007c0c */ /* 0x000fda000bf66270 */
[----:B------:R3:W-:Y:S01]  /*2040*/  @P3 STS.128 [R242+0x800], RZ ;  /* 0x000800fff2003388 */ /* 0x0007e20000000c00 */
[----:B------:R-:W-:Y:S05]  /*2050*/  @P3 BRA `(.L_x_716) ;  /* 0x0000000000403947 */ /* 0x000fea0003800000 */
[----:B--2---:R-:W-:Y:S01]  /*2060*/  IADD3 R15, P3, R26, 0x10, RZ ;  /* 0x000000101a0f7810 */ /* 0x004fe20007f7e0ff */
[----:B------:R-:W-:Y:S01]  /*2070*/  ULDC.64 UR6, c[0x0][0x240] ;  /* 0x0000900000067ab9 */ /* 0x000fe20000000a00 */
[----:B------:R-:W-:Y:S01]  /*2080*/  MOV R31, R19 ;  /* 0x00000013001f7202 */ /* 0x000fe20000000f00 */
[----:B------:R-:W-:Y:S02]  /*2090*/  IMAD.MOV.U32 R30, RZ, RZ, R16 ;  /* 0x000000ffff1e7224 */ /* 0x000fe400078e0010 */
[----:B------:R-:W-:Y:S02]  /*20a0*/  IMAD.X R0, RZ, RZ, R27, P3 ;  /* 0x000000ffff007224 */ /* 0x000fe400018e061b */
[----:B------:R-:W-:-:S04]  /*20b0*/  IMAD.WIDE.U32 R30, R15, UR6, R30 ;  /* 0x000000060f1e7c25 */ /* 0x000fc8000f8e001e */
[----:B------:R-:W-:-:S04]  /*20c0*/  IMAD R0, R0, UR6, RZ ;  /* 0x0000000600007c24 */ /* 0x000fc8000f8e02ff */
        /* <DEDUP_REMOVED lines=8> */
[----:B------:R4:W-:Y:S02]  /*2150*/  LDGSTS.E.BYPASS.LTC128B.128 [R242+0x800], desc[UR22][R14.64] ;  /* 0x008000000ef27fae */ /* 0x0009e4000b901d56 */
.L_x_716:
[----:B------:R-:W-:Y:S05]  /*2160*/  BSYNC B0 ;  /* 0x0000000000007941 */ /* 0x000fea0003800000 */
.L_x_715:
[----:B------:R-:W-:Y:S04]  /*2170*/  BSSY B0, `(.L_x_717) ;  /* 0x0000016000007945 */ /* 0x000fe80003800000 */
[----:B------:R-:W-:Y:S05]  /*2180*/  @P1 BRA `(.L_x_718) ;  /* 0x0000000000501947 */ /* 0x000fea0003800000 */
[----:B------:R-:W-:Y:S02]  /*2190*/  ULDC UR6, c[0x0][0x2d0] ;  /* 0x0000b40000067ab9 */ /* 0x000fe40000000800 */
[----:B------:R-:W-:-:S13]  /*21a0*/  ISETP.GE.AND P1, PT, R244, UR6, PT ;  /* 0x00000006f4007c0c */ /* 0x000fda000bf26270 */
[----:B------:R1:W-:Y:S01]  /*21b0*/  @P1 STS.128 [R242+0x1000], RZ ;  /* 0x001000fff2001388 */ /* 0x0003e20000000c00 */
[----:B------:R-:W-:Y:S05]  /*21c0*/  @P1 BRA `(.L_x_718) ;  /* 0x0000000000401947 */ /* 0x000fea0003800000 */
[----:B--2-4-:R-:W-:Y:S01]  /*21d0*/  IADD3 R15, P1, R26, 0x20, RZ ;  /* 0x000000201a0f7810 */ /* 0x014fe20007f3e0ff */
        /* <DEDUP_REMOVED lines=15> */
.L_x_718:
[----:B------:R-:W-:Y:S05]  /*22d0*/  BSYNC B0 ;  /* 0x0000000000007941 */ /* 0x000fea0003800000 */
.L_x_717:
[----:B------:R-:W-:Y:S04]  /*22e0*/  BSSY B0, `(.L_x_719) ;  /* 0x0000015000007945 */ /* 0x000fe80003800000 */
[----:B------:R-:W-:Y:S05]  /*22f0*/  @P2 BRA `(.L_x_720) ;  /* 0x00000000004c2947 */ /* 0x000fea0003800000 */
[----:B------:R-:W-:Y:S02]  /*2300*/  ULDC UR6, c[0x0][0x2d0] ;  /* 0x0000b40000067ab9 */ /* 0x000fe40000000800 */
[----:B------:R-:W-:-:S13]  /*2310*/  ISETP.GE.AND P1, PT, R244, UR6, PT ;  /* 0x00000006f4007c0c */ /* 0x000fda000bf26270 */
[----:B------:R1:W-:Y:S01]  /*2320*/  @P1 STS.128 [R242+0x1800], RZ ;  /* 0x001800fff2001388 */ /* 0x0003e20000000c00 */
[----:B------:R-:W-:Y:S05]  /*2330*/  @P1 BRA `(.L_x_720) ;  /* 0x00000000003c1947 */ /* 0x000fea0003800000 */
[----:B------:R-:W-:Y:S01]  /*2340*/  IADD3 R0, P1, R26, 0x30, RZ ;  /* 0x000000301a007810 */ /* 0x000fe20007f3e0ff */
[----:B------:R-:W-:Y:S01]  /*2350*/  ULDC.64 UR6, c[0x0][0x240] ;  /* 0x0000900000067ab9 */ /* 0x000fe20000000a00 */
[----:B------:R-:W-:Y:S02]  /*2360*/  MOV R17, R19 ;  /* 0x0000001300117202 */ /* 0x000fe40000000f00 */
[----:B--2-4-:R-:W-:Y:S01]  /*2370*/  IADD3.X R15, RZ, R27, RZ, P1, !PT ;  /* 0x0000001bff0f7210 */ /* 0x014fe20000ffe4ff */
        /* <DEDUP_REMOVED lines=11> */
.L_x_720:
[----:B------:R-:W-:Y:S05]  /*2430*/  BSYNC B0 ;  /* 0x0000000000007941 */ /* 0x000fea0003800000 */
.L_x_719:
[C---:B------:R-:W-:Y:S01]  /*2440*/  ISETP.GE.AND P6, PT, R20.reuse, UR21, PT ;  /* 0x0000001514007c0c */ /* 0x040fe2000bfc6270 */
[C---:B------:R-:W-:Y:S01]  /*2450*/  IMAD R201, R21.reuse, UR12, RZ ;  /* 0x0000000c15c97c24 */ /* 0x040fe2000f8e02ff */
[C---:B------:R-:W-:Y:S01]  /*2460*/  IADD3 R178, P1, R20.reuse, R9, RZ ;  /* 0x0000000914b27210 */ /* 0x040fe20007f3e0ff */
[----:B------:R-:W-:Y:S01]  /*2470*/  IMAD.MOV.U32 R241, RZ, RZ, 0x20 ;  /* 0x00000020fff17424 */ /* 0x000fe200078e00ff */
[----:B------:R-:W-:Y:S01]  /*2480*/  BSSY B0, `(.L_x_721) ;  /* 0x000001e000007945 */ /* 0x000fe20003800000 */
[----:B------:R-:W-:Y:S01]  /*2490*/  IMAD.MOV.U32 R0, RZ, RZ, 0x10 ;  /* 0x00000010ff007424 */ /* 0x000fe200078e00ff */
[----:B------:R-:W-:Y:S01]  /*24a0*/  IADD3.X R25, R21, R25, RZ, P1, !PT ;  /* 0x0000001915197210 */ /* 0x000fe20000ffe4ff */
[C---:B------:R-:W-:Y:S01]  /*24b0*/  VIADD R6, R20.reuse, 0x40 ;  /* 0x0000004014067836 */ /* 0x040fe20000000000 */
[----:B------:R-:W-:Y:S01]  /*24c0*/  R2P PR, R5, 0x6 ;  /* 0x0000000605007804 */ /* 0x000fe20000000000 */
[C---:B------:R-:W-:Y:S01]  /*24d0*/  VIADD R10, R20.reuse, 0x50 ;  /* 0x00000050140a7836 */ /* 0x040fe20000000000 */
[----:B------:R-:W-:Y:S01]  /*24e0*/  ISETP.GE.AND P5, PT, R23, UR21, PT ;  /* 0x0000001517007c0c */ /* 0x000fe2000bfa6270 */
[----:B------:R-:W-:Y:S01]  /*24f0*/  IMAD.WIDE.U32 R12, R20, UR12, R12 ;  /* 0x0000000c140c7c25 */ /* 0x000fe2000f8e000c */
[----:B------:R-:W-:-:S02]  /*2500*/  ISETP.GE.AND P4, PT, R22, UR21, PT ;  /* 0x0000001516007c0c */ /* 0x000fc4000bf86270 */
[----:B------:R-:W-:Y:S01]  /*2510*/  SEL R241, R241, 0xffffffe0, !P2 ;  /* 0xffffffe0f1f17807 */ /* 0x000fe20005000000 */
[----:B------:R-:W-:Y:S01]  /*2520*/  IMAD R201, R20, UR13, R201 ;  /* 0x0000000d14c97c24 */ /* 0x000fe2000f8e02c9 */
[----:B------:R-:W-:Y:S01]  /*2530*/  SEL R243, R0, 0xfffffff0, !P1 ;  /* 0xfffffff000f37807 */ /* 0x000fe20004800000 */
[----:B------:R-:W-:Y:S01]  /*2540*/  VIADD R9, R20, 0x60 ;  /* 0x0000006014097836 */ /* 0x000fe20000000000 */
[----:B------:R-:W-:Y:S01]  /*2550*/  ISETP.GE.AND P3, PT, R11, UR21, PT ;  /* 0x000000150b007c0c */ /* 0x000fe2000bf66270 */
[----:B------:R-:W-:Y:S01]  /*2560*/  IMAD.IADD R201, R13, 0x1, R201 ;  /* 0x000000010dc97824 */ /* 0x000fe200078e02c9 */
[----:B------:R-:W-:Y:S02]  /*2570*/  ISETP.GE.AND P2, PT, R6, UR21, PT ;  /* 0x0000001506007c0c */ /* 0x000fe4000bf46270 */
[----:B------:R-:W-:Y:S02]  /*2580*/  ISETP.GE.AND P1, PT, R10, UR21, PT ;  /* 0x000000150a007c0c */ /* 0x000fe4000bf26270 */
[----:B------:R-:W-:Y:S01]  /*2590*/  MOV R200, R12 ;  /* 0x0000000c00c87202 */ /* 0x000fe20000000f00 */
[----:B------:R-:W-:Y:S10]  /*25a0*/  @P6 BRA `(.L_x_722) ;  /* 0x00000000002c6947 */ /* 0x000ff40003800000 */
[----:B------:R-:W-:Y:S02]  /*25b0*/  ULDC UR6, c[0x0][0x2d0] ;  /* 0x0000b40000067ab9 */ /* 0x000fe40000000800 */
[----:B------:R-:W-:-:S13]  /*25c0*/  ISETP.GE.AND P6, PT, R244, UR6, PT ;  /* 0x00000006f4007c0c */ /* 0x000fda000bfc6270 */
[----:B------:R1:W-:Y:S01]  /*25d0*/  @P6 STS.128 [R242+0x2000], RZ ;  /* 0x002000fff2006388 */ /* 0x0003e20000000c00 */
[----:B------:R-:W-:Y:S05]  /*25e0*/  @P6 BRA `(.L_x_722) ;  /* 0x00000000001c6947 */ /* 0x000fea0003800000 */
[----:B------:R-:W-:Y:S02]  /*25f0*/  ULDC.64 UR6, c[0x0][0x218] ;  /* 0x0000860000067ab9 */ /* 0x000fe40000000a00 */
[----:B------:R-:W-:-:S04]  /*2600*/  LEA R12, P6, R200, UR6, 0x1 ;  /* 0x00000006c80c7c11 */ /* 0x000fc8000f8c08ff */
[----:B------:R-:W-:-:S05]  /*2610*/  LEA.HI.X R13, R200, UR7, R201, 0x1, P6 ;  /* 0x00000007c80d7c11 */ /* 0x000fca000b0f0cc9 */
[----:B------:R-:W-:Y:S01]  /*2620*/  @!PT LDS RZ, [RZ] ;  /* 0x00000000fffff984 */ /* 0x000fe20000000800 */
[----:B------:R-:W-:Y:S01]  /*2630*/  @!PT LDS RZ, [RZ] ;  /* 0x00000000fffff984 */ /* 0x000fe20000000800 */
[----:B------:R-:W-:Y:S01]  /*2640*/  @!PT LDS RZ, [RZ] ;  /* 0x00000000fffff984 */ /* 0x000fe20000000800 */
[----:B------:R1:W-:Y:S04]  /*2650*/  LDGSTS.E.BYPASS.LTC128B.128 [R242+0x2000], desc[UR22][R12.64] ;  /* 0x020000000cf27fae */ /* 0x0003e8000b901d56 */
.L_x_722:
[----:B------:R-:W-:Y:S05]  /*2660*/  BSYNC B0 ;  /* 0x0000000000007941 */ /* 0x000fea0003800000 */
.L_x_721:
[----:B------:R-:W-:Y:S01]  /*2670*/  USHF.L.U64.HI UR14, UR12, 0x4, UR13 ;  /* 0x000000040c0e7899 */ /* 0x000fe2000801020d */
[----:B------:R-:W-:Y:S01]  /*2680*/  BSSY B0, `(.L_x_723) ;  /* 0x0000012000007945 */ /* 0x000fe20003800000 */
[----:B------:R-:W-:Y:S01]  /*2690*/  USHF.L.U32 UR15, UR12, 0x4, URZ ;  /* 0x000000040c0f7899 */ /* 0x000fe2000800063f */
[----:B------:R-:W-:Y:S02]  /*26a0*/  ISETP.GE.AND P6, PT, R9, UR21, PT ;  /* 0x0000001509007c0c */ /* 0x000fe4000bfc6270 */
[----:B------:R-:W-:Y:S01]  /*26b0*/  IADD3 R19, R20, 0x70, RZ ;  /* 0x0000007014137810 */ /* 0x000fe20007ffe0ff */
[----:B------:R-:W-:Y:S05]  /*26c0*/  @P5 BRA `(.L_x_724) ;  /* 0x0000000000345947 */ /* 0x000fea0003800000 */
[----:B------:R-:W-:Y:S02]  /*26d0*/  ULDC UR6, c[0x0][0x2d0] ;  /* 0x0000b40000067ab9 */ /* 0x000fe40000000800 */
[----:B------:R-:W-:-:S13]  /*26e0*/  ISETP.GE.AND P5, PT, R244, UR6, PT ;  /* 0x00000006f4007c0c */ /* 0x000fda000bfa6270 */
[----:B------:R1:W-:Y:S01]  /*26f0*/  @P5 STS.128 [R242+0x2800], RZ ;  /* 0x002800fff2005388 */ /* 0x0003e20000000c00 */
[----:B------:R-:W-:Y:S05]  /*2700*/  @P5 BRA `(.L_x_724) ;  /* 0x0000000000245947 */ /* 0x000fea0003800000 */
[----:B-1----:R-:W-:Y:S01]  /*2710*/  IADD3 R13, P5, R200, UR15, RZ ;  /* 0x0000000fc80d7c10 */ /* 0x002fe2000ffbe0ff */
[----:B------:R-:W-:-:S03]  /*2720*/  ULDC.64 UR6, c[0x0][0x218] ;  /* 0x0000860000067ab9 */ /* 0x000fc60000000a00 */
[----:B------:R-:W-:Y:S02]  /*2730*/  IADD3.X R4, R201, UR14, RZ, P5, !PT ;  /* 0x0000000ec9047c10 */ /* 0x000fe4000affe4ff */
[----:B------:R-:W-:-:S04]  /*2740*/  LEA R12, P5, R13, UR6, 0x1 ;  /* 0x000000060d0c7c11 */ /* 0x000fc8000f8a08ff */
[----:B------:R-:W-:-:S05]  /*2750*/  LEA.HI.X R13, R13, UR7, R4, 0x1, P5 ;  /* 0x000000070d0d7c11 */ /* 0x000fca000a8f0c04 */
[----:B------:R-:W-:Y:S01]  /*2760*/  @!PT LDS RZ, [RZ] ;  /* 0x00000000fffff984 */ /* 0x000fe20000000800 */
[----:B------:R-:W-:Y:S01]  /*2770*/  @!PT LDS RZ, [RZ] ;  /* 0x00000000fffff984 */ /* 0x000fe20000000800 */
[----:B------:R-:W-:Y:S01]  /*2780*/  @!PT LDS RZ, [RZ] ;  /* 0x00000000fffff984 */ /* 0x000fe20000000800 */
[----:B------:R1:W-:Y:S04]  /*2790*/  LDGSTS.E.BYPASS.LTC128B.128 [R242+0x2800], desc[UR22][R12.64] ;  /* 0x028000000cf27fae */ /* 0x0003e8000b901d56 */
.L_x_724:
[----:B------:R-:W-:Y:S05]  /*27a0*/  BSYNC B0 ;  /* 0x0000000000007941 */ /* 0x000fea0003800000 */
.L_x_723:
[----:B------:R-:W-:Y:S01]  /*27b0*/  BSSY B0, `(.L_x_725) ;  /* 0x0000014000007945 */ /* 0x000fe20003800000 */
[----:B------:R-:W-:Y:S02]  /*27c0*/  ISETP.GE.AND P5, PT, R19, UR21, PT ;  /* 0x0000001513007c0c */ /* 0x000fe4000bfa6270 */
[----:B------:R-:W-:Y:S01]  /*27d0*/  IADD3 R18, R20, 0x80, RZ ;  /* 0x0000008014127810 */ /* 0x000fe20007ffe0ff */
[----:B------:R-:W-:Y:S05]  /*27e0*/  @P4 BRA `(.L_x_726) ;  /* 0x0000000000404947 */ /* 0x000fea0003800000 */
[----:B------:R-:W-:Y:S02]  /*27f0*/  ULDC UR6, c[0x0][0x2d0] ;  /* 0x0000b40000067ab9 */ /* 0x000fe40000000800 */
[----:B------:R-:W-:-:S13]  /*2800*/  ISETP.GE.AND P4, PT, R244, UR6, PT ;  /* 0x00000006f4007c0c */ /* 0x000fda000bf86270 */
[----:B------:R1:W-:Y:S01]  /*2810*/  @P4 STS.128 [R242+0x3000], RZ ;  /* 0x003000fff2004388 */ /* 0x0003e20000000c00 */
[----:B------:R-:W-:Y:S05]  /*2820*/  @P4 BRA `(.L_x_726) ;  /* 0x0000000000304947 */ /* 0x000fea0003800000 */
[----:B-1----:R-:W-:Y:S01]  /*2830*/  IMAD.U32 R13, RZ, RZ, UR12 ;  /* 0x0000000cff0d7e24 */ /* 0x002fe2000f8e00ff */
[----:B------:R-:W-:Y:S01]  /*2840*/  ULDC.64 UR6, c[0x0][0x218] ;  /* 0x0000860000067ab9 */ /* 0x000fe20000000a00 */
[----:B------:R-:W-:Y:S02]  /*2850*/  IMAD.U32 R12, RZ, RZ, UR12 ;  /* 0x0000000cff0c7e24 */ /* 0x000fe4000f8e00ff */
[----:B------:R-:W-:Y:S01]  /*2860*/  IMAD.U32 R4, RZ, RZ, UR13 ;  /* 0x0000000dff047e24 */ /* 0x000fe2000f8e00ff */
[----:B------:R-:W-:-:S04]  /*2870*/  LEA R13, P4, R13, R200, 0x5 ;  /* 0x000000c80d0d7211 */ /* 0x000fc800078828ff */
[----:B------:R-:W-:Y:S02]  /*2880*/  LEA.HI.X R4, R12, R201, R4, 0x5, P4 ;  /* 0x000000c90c047211 */ /* 0x000fe400020f2c04 */
[----:B------:R-:W-:-:S04]  /*2890*/  LEA R12, P4, R13, UR6, 0x1 ;  /* 0x000000060d0c7c11 */ /* 0x000fc8000f8808ff */
[----:B------:R-:W-:-:S05]  /*28a0*/  LEA.HI.X R13, R13, UR7, R4, 0x1, P4 ;  /* 0x000000070d0d7c11 */ /* 0x000fca000a0f0c04 */
[----:B------:R-:W-:Y:S01]  /*28b0*/  @!PT LDS RZ, [RZ] ;  /* 0x00000000fffff984 */ /* 0x000fe20000000800 */
[----:B------:R-:W-:Y:S01]  /*28c0*/  @!PT LDS RZ, [RZ] ;  /* 0x00000000fffff984 */ /* 0x000fe20000000800 */
[----:B------:R-:W-:Y:S01]  /*28d0*/  @!PT LDS RZ, [RZ] ;  /* 0x00000000fffff984 */ /* 0x000fe20000000800 */
[----:B------:R1:W-:Y:S04]  /*28e0*/  LDGSTS.E.BYPASS.LTC128B.128 [R242+0x3000], desc[UR22][R12.64] ;  /* 0x030000000cf27fae */ /* 0x0003e8000b901d56 */
.L_x_726:
[----:B------:R-:W-:Y:S05]  /*28f0*/  BSYNC B0 ;  /* 0x0000000000007941 */ /* 0x000fea0003800000 */
.L_x_725:
        /* <DEDUP_REMOVED lines=8> */
[----:B------:R-:W-:Y:S01]  /*2980*/  IMAD.U32 R4, RZ, RZ, UR12 ;  /* 0x0000000cff047e24 */ /* 0x000fe2000f8e00ff */
[----:B------:R-:W-:Y:S01]  /*2990*/  UIMAD UR8, UR13, 0x30, URZ ;  /* 0x000000300d0878a4 */ /* 0x000fe2000f8e023f */
[----:B------:R-:W-:Y:S02]  /*29a0*/  ULDC.64 UR6, c[0x0][0x218] ;  /* 0x0000860000067ab9 */ /* 0x000fe40000000a00 */
[----:B--2-4-:R-:W-:-:S05]  /*29b0*/  IMAD.WIDE.U32 R14, R4, 0x30, R200 ;  /* 0x00000030040e7825 */ /* 0x014fca00078e00c8 */
[----:B------:R-:W-:Y:S02]  /*29c0*/  IADD3 R4, R15, UR8, RZ ;  /* 0x000000080f047c10 */ /* 0x000fe4000fffe0ff */
[----:B-1----:R-:W-:-:S04]  /*29d0*/  LEA R12, P3, R14, UR6, 0x1 ;  /* 0x000000060e0c7c11 */ /* 0x002fc8000f8608ff */
[----:B------:R-:W-:-:S05]  /*29e0*/  LEA.HI.X R13, R14, UR7, R4, 0x1, P3 ;  /* 0x000000070e0d7c11 */ /* 0x000fca00098f0c04 */
[----:B------:R-:W-:Y:S01]  /*29f0*/  @!PT LDS RZ, [RZ] ;  /* 0x00000000fffff984 */ /* 0x000fe20000000800 */
[----:B------:R-:W-:Y:S01]  /*2a00*/  @!PT LDS RZ, [RZ] ;  /* 0x00000000fffff984 */ /* 0x000fe20000000800 */
[----:B------:R-:W-:Y:S01]  /*2a10*/  @!PT LDS RZ, [RZ] ;  /* 0x00000000fffff984 */ /* 0x000fe20000000800 */
[----:B------:R1:W-:Y:S04]  /*2a20*/  LDGSTS.E.BYPASS.LTC128B.128 [R242+0x3800], desc[UR22][R12.64] ;  /* 0x038000000cf27fae */ /* 0x0003e8000b901d56 */
.L_x_728:
[----:B------:R-:W-:Y:S05]  /*2a30*/  BSYNC B0 ;  /* 0x0000000000007941 */ /* 0x000fea0003800000 */
.L_x_727:
        /* <DEDUP_REMOVED lines=20> */
.L_x_730:
[----:B------:R-:W-:Y:S05]  /*2b80*/  BSYNC B0 ;  /* 0x0000000000007941 */ /* 0x000fea0003800000 */
.L_x_729:
[----:B------:R-:W-:Y:S01]  /*2b90*/  BSSY B0, `(.L_x_731) ;  /* 0x0000013000007945 */ /* 0x000fe20003800000 */
[----:B------:R-:W-:Y:S02]  /*2ba0*/  ISETP.GE.AND P2, PT, R16, UR21, PT ;  /* 0x0000001510007c0c */ /* 0x000fe4000bf46270 */
[----:B--2-4-:R-:W-:Y:S01]  /*2bb0*/  IADD3 R15, R20, 0xb0, RZ ;  /* 0x000000b0140f7810 */ /* 0x014fe20007ffe0ff */
        /* <DEDUP_REMOVED lines=8> */
[----:B------:R-:W-:-:S05]  /*2c40*/  IMAD.WIDE.U32 R26, R4, 0x50, R200 ;  /* 0x00000050041a7825 */ /* 0x000fca00078e00c8 */
[----:B------:R-:W-:Y:S02]  /*2c50*/  IADD3 R4, R27, UR8, RZ ;  /* 0x000000081b047c10 */ /* 0x000fe4000fffe0ff */
[----:B-1----:R-:W-:-:S04]  /*2c60*/  LEA R12, P1, R26, UR6, 0x1 ;  /* 0x000000061a0c7c11 */ /* 0x002fc8000f8208ff */
[----:B------:R-:W-:-:S05]  /*2c70*/  LEA.HI.X R13, R26, UR7, R4, 0x1, P1 ;  /* 0x000000071a0d7c11 */ /* 0x000fca00088f0c04 */
[----:B------:R-:W-:Y:S01]  /*2c80*/  @!PT LDS RZ, [RZ] ;  /* 0x00000000fffff984 */ /* 0x000fe20000000800 */
[----:B------:R-:W-:Y:S01]  /*2c90*/  @!PT LDS RZ, [RZ] ;  /* 0x00000000fffff984 */ /* 0x000fe20000000800 */
[----:B------:R-:W-:Y:S01]  /*2ca0*/  @!PT LDS RZ, [RZ] ;  /* 0x00000000fffff984 */ /* 0x000fe20000000800 */
[----:B------:R4:W-:Y:S04]  /*2cb0*/  LDGSTS.E.BYPASS.LTC128B.128 [R242+0x4800], desc[UR22][R12.64] ;  /* 0x048000000cf27fae */ /* 0x0009e8000b901d56 */
.L_x_732:
[----:B------:R-:W-:Y:S05]  /*2cc0*/  BSYNC B0 ;  /* 0x0000000000007941 */ /* 0x000fea0003800000 */
.L_x_731:
        /* <DEDUP_REMOVED lines=13> */
[----:B-1--4-:R-:W-:-:S04]  /*2da0*/  LEA R12, P6, R26, UR6, 0x1 ;  /* 0x000000061a0c7c11 */ /* 0x012fc8000f8c08ff */
[----:B------:R-:W-:-:S05]  /*2db0*/  LEA.HI.X R13, R26, UR7, R4, 0x1, P6 ;  /* 0x000000071a0d7c11 */ /* 0x000fca000b0f0c04 */
[----:B------:R-:W-:Y:S01]  /*2dc0*/  @!PT LDS RZ, [RZ] ;  /* 0x00000000fffff984 */ /* 0x000fe20000000800 */
[----:B------:R-:W-:Y:S01]  /*2dd0*/  @!PT LDS RZ, [RZ] ;  /* 0x00000000fffff984 */ /* 0x000fe20000000800 */
[----:B------:R-:W-:Y:S01]  /*2de0*/  @!PT LDS RZ, [RZ] ;  /* 0x00000000fffff984 */ /* 0x000fe20000000800 */
[----:B------:R1:W-:Y:S04]  /*2df0*/  LDGSTS.E.BYPASS.LTC128B.128 [R242+0x5000], desc[UR22][R12.64] ;  /* 0x050000000cf27fae */ /* 0x0003e8000b901d56 */
.L_x_734:
[----:B------:R-:W-:Y:S05]  /*2e00*/  BSYNC B0 ;  /* 0x0000000000007941 */ /* 0x000fea0003800000 */
.L_x_733:
[----:B------:R-:W-:Y:S01]  /*2e10*/  BSSY B0, `(.L_x_735) ;  /* 0x0000013000007945 */ /* 0x000fe20003800000 */
[----:B------:R-:W-:Y:S02]  /*2e20*/  ISETP.GE.AND P6, PT, R14, UR21, PT ;  /* 0x000000150e007c0c */ /* 0x000fe4000bfc6270 */
[----:B-1--4-:R-:W-:Y:S01]  /*2e30*/  IADD3 R13, R20, 0xd0, RZ ;  /* 0x000000d0140d7810 */ /* 0x012fe20007ffe0ff */
        /* <DEDUP_REMOVED lines=10> */
[----:B------:R-:W-:-:S04]  /*2ee0*/  LEA R26, P5, R30, UR6, 0x1 ;  /* 0x000000061e1a7c11 */ /* 0x000fc8000f8a08ff */
[----:B------:R-:W-:-:S05]  /*2ef0*/  LEA.HI.X R27, R30, UR7, R4, 0x1, P5 ;  /* 0x000000071e1b7c11 */ /* 0x000fca000a8f0c04 */
[----:B------:R-:W-:Y:S01]  /*2f00*/  @!PT LDS RZ, [RZ] ;  /* 0x00000000fffff984 */ /* 0x000fe20000000800 */
[----:B------:R-:W-:Y:S01]  /*2f10*/  @!PT LDS RZ, [RZ] ;  /* 0x00000000fffff984 */ /* 0x000fe20000000800 */
[----:B------:R-:W-:Y:S01]  /*2f20*/  @!PT LDS RZ, [RZ] ;  /* 0x00000000fffff984 */ /* 0x000fe20000000800 */
[----:B------:R4:W-:Y:S04]  /*2f30*/  LDGSTS.E.BYPASS.LTC128B.128 [R242+0x5800], desc[UR22][R26.64] ;  /* 0x058000001af27fae */ /* 0x0009e8000b901d56 */
.L_x_736:
[----:B------:R-:W-:Y:S05]  /*2f40*/  BSYNC B0 ;  /* 0x0000000000007941 */ /* 0x000fea0003800000 */
.L_x_735:
        /* <DEDUP_REMOVED lines=8> */
[----:B----4-:R-:W-:Y:S01]  /*2fd0*/  IMAD.U32 R27, RZ, RZ, UR12 ;  /* 0x0000000cff1b7e24 */ /* 0x010fe2000f8e00ff */
        /* <DEDUP_REMOVED lines=11> */
.L_x_738:
[----:B------:R-:W-:Y:S05]  /*3090*/  BSYNC B0 ;  /* 0x0000000000007941 */ /* 0x000fea0003800000 */
.L_x_737:
        /* <DEDUP_REMOVED lines=19> */
.L_x_740:
[----:B------:R-:W-:Y:S05]  /*31d0*/  BSYNC B0 ;  /* 0x0000000000007941 */ /* 0x000fea0003800000 */
.L_x_739:
[----:B------:R-:W-:Y:S01]  /*31e0*/  ULDC.64 UR8, c[0x0][0x250] ;  /* 0x0000940000087ab9 */ /* 0x000fe20000000a00 */
[----:B------:R-:W-:Y:S01]  /*31f0*/  BSSY B0, `(.L_x_741) ;  /* 0x0000014000007945 */ /* 0x000fe20003800000 */
[----:B------:R-:W-:Y:S01]  /*3200*/  ISETP.GE.AND P3, PT, R4, UR21, PT ;  /* 0x0000001504007c0c */ /* 0x000fe2000bf66270 */
[----:B------:R-:W-:Y:S01]  /*3210*/  IMAD R25, R25, UR8, RZ ;  /* 0x0000000819197c24 */ /* 0x000fe2000f8e02ff */
[----:B----4-:R-:W-:Y:S01]  /*3220*/  IADD3 R27, R29, R24, RZ ;  /* 0x000000181d1b7210 */ /* 0x010fe20007ffe0ff */
        /* <DEDUP_REMOVED lines=16> */
.L_x_742:
[----:B------:R-:W-:Y:S05]  /*3330*/  BSYNC B0 ;  /* 0x0000000000007941 */ /* 0x000fea0003800000 */
.L_x_741:
[----:B------:R-:W-:Y:S04]  /*3340*/  BSSY B0, `(.L_x_743) ;  /* 0x0000011000007945 */ /* 0x000fe80003800000 */
        /* <DEDUP_REMOVED lines=16> */
.L_x_744:
[----:B------:R-:W-:Y:S05]  /*3450*/  BSYNC B0 ;  /* 0x0000000000007941 */ /* 0x000fea0003800000 */
.L_x_743:
        /* <DEDUP_REMOVED lines=17> */
.L_x_746:
[----:B------:R-:W-:Y:S05]  /*3570*/  BSYNC B0 ;  /* 0x0000000000007941 */ /* 0x000fea0003800000 */
.L_x_745:
        /* <DEDUP_REMOVED lines=17> */
.L_x_748:
[----:B------:R-:W-:Y:S05]  /*3690*/  BSYNC B0 ;  /* 0x0000000000007941 */ /* 0x000fea0003800000 */
.L_x_747:
        /* <DEDUP_REMOVED lines=17> */
.L_x_750:
[----:B------:R-:W-:Y:S05]  /*37b0*/  BSYNC B0 ;  /* 0x0000000000007941 */ /* 0x000fea0003800000 */
.L_x_749:
        /* <DEDUP_REMOVED lines=17> */
.L_x_752:
[----:B------:R-:W-:Y:S05]  /*38d0*/  BSYNC B0 ;  /* 0x0000000000007941 */ /* 0x000fea0003800000 */
.L_x_751:
[----:B------:R-:W0:Y:S01]  /*38e0*/  LDGDEPBAR ;  /* 0x00000000000079af */ /* 0x000e220000000000 */
[----:B------:R-:W-:Y:S01]  /*38f0*/  ISETP.GE.AND P5, PT, R20, UR21, PT ;  /* 0x0000001514007c0c */ /* 0x000fe2000bfa6270 */
[----:B------:R-:W-:Y:S01]  /*3900*/  IMAD.MOV.U32 R26, RZ, RZ, R28 ;  /* 0x000000ffff1a7224 */ /* 0x000fe200078e001c */
[----:B------:R-:W-:Y:S01]  /*3910*/  LEA.HI R180, R180, R3, RZ, 0x5 ;  /* 0x00000003b4b47211 */ /* 0x000fe200078f28ff */
[C---:B------:R-:W-:Y:S01]  /*3920*/  IMAD R25, R178.reuse, UR9, R25 ;  /* 0x00000009b2197c24 */ /* 0x040fe2000f8e0219 */
[----:B------:R-:W-:Y:S01]  /*3930*/  ULDC.64 UR10, c[0x0][0x220] ;  /* 0x00008800000a7ab9 */ /* 0x000fe20000000a00 */
[----:B------:R-:W-:Y:S01]  /*3940*/  IMAD.WIDE.U32 R178, R178, UR8, R26 ;  /* 0x00000008b2b27c25 */ /* 0x000fe2000f8e001a */
[----:B------:R-:W-:Y:S01]  /*3950*/  ISETP.GE.AND P1, PT, R6, UR21, PT ;  /* 0x0000001506007c0c */ /* 0x000fe2000bf26270 */
[----:B------:R-:W-:Y:S01]  /*3960*/  BSSY B0, `(.L_x_753) ;  /* 0x0000019000007945 */ /* 0x000fe20003800000 */
[----:B------:R-:W-:Y:S01]  /*3970*/  SHF.R.S32.HI R6, RZ, 0x5, R180 ;  /* 0x00000005ff067819 */ /* 0x000fe200000114b4 */
[----:B------:R-:W-:Y:S01]  /*3980*/  IMAD.IADD R181, R179, 0x1, R25 ;  /* 0x00000001b3b57824 */ /* 0x000fe200078e0219 */
[----:B------:R-:W-:Y:S01]  /*3990*/  LEA R204, P6, R178, UR10, 0x1 ;  /* 0x0000000ab2cc7c11 */ /* 0x000fe2000f8c08ff */
[----:B------:R-:W-:Y:S01]  /*39a0*/  IMAD.U32 R177, RZ, RZ, UR24 ;  /* 0x00000018ffb17e24 */ /* 0x000fe2000f8e00ff */
[----:B------:R-:W-:-:S02]  /*39b0*/  ISETP.GE.AND P4, PT, R23, UR21, PT ;  /* 0x0000001517007c0c */ /* 0x000fc4000bf86270 */
[----:B------:R-:W-:Y:S02]  /*39c0*/  LEA.HI.X R205, R178, UR11, R181, 0x1, P6 ;  /* 0x0000000bb2cd7c11 */ /* 0x000fe4000b0f0cb5 */
[----:B------:R-:W-:Y:S02]  /*39d0*/  ISETP.GE.AND P3, PT, R22, UR21, PT ;  /* 0x0000001516007c0c */ /* 0x000fe4000bf66270 */
[----:B------:R-:W-:Y:S02]  /*39e0*/  ISETP.GE.AND P2, PT, R11, UR21, PT ;  /* 0x000000150b007c0c */ /* 0x000fe4000bf46270 */
[----:B------:R-:W-:Y:S02]  /*39f0*/  ISETP.GE.AND P6, PT, R10, UR21, PT ;  /* 0x000000150a007c0c */ /* 0x000fe4000bfc6270 */
[----:B------:R-:W-:Y:S01]  /*3a00*/  LEA R184, R6, UR25, 0x4 ;  /* 0x0000001906b87c11 */ /* 0x000fe2000f8e20ff */
[----:B------:R-:W-:-:S04]  /*3a10*/  DEPBAR.LE SB0, 0x0 ;  /* 0x000080000000791a */ /* 0x000fc80000000000 */
[----:B------:R-:W-:Y:S06]  /*3a20*/  BAR.SYNC.DEFER_BLOCKING 0x0 ;  /* 0x0000000000007b1d */ /* 0x000fec0000010000 */
[----:B------:R1:W-:Y:S01]  /*3a30*/  @P5 STS.128 [R242+0xa000], RZ ;  /* 0x00a000fff2005388 */ /* 0x0003e20000000c00 */
[----:B------:R-:W-:Y:S05]  /*3a40*/  @P5 BRA `(.L_x_754) ;  /* 0x0000000000285947 */ /* 0x000fea0003800000 */
[----:B------:R-:W-:Y:S02]  /*3a50*/  ULDC UR6, c[0x0][0x2d0] ;  /* 0x0000b40000067ab9 */ /* 0x000fe40000000800 */
[----:B------:R-:W-:-:S13]  /*3a60*/  ISETP.GE.AND P5, PT, R244, UR6, PT ;  /* 0x00000006f4007c0c */ /* 0x000fda000bfa6270 */
[----:B------:R1:W-:Y:S01]  /*3a70*/  @P5 STS.128 [R242+0xa000], RZ ;  /* 0x00a000fff2005388 */ /* 0x0003e20000000c00 */
[----:B------:R-:W-:Y:S05]  /*3a80*/  @P5 BRA `(.L_x_754) ;  /* 0x0000000000185947 */ /* 0x000fea0003800000 */
[----:B------:R-:W-:Y:S02]  /*3a90*/  MOV R10, R204 ;  /* 0x000000cc000a7202 */ /* 0x000fe40000000f00 */
[----:B------:R-:W-:-:S05]  /*3aa0*/  MOV R11, R205 ;  /* 0x000000cd000b7202 */ /* 0x000fca0000000f00 */
[----:B------:R-:W-:Y:S01]  /*3ab0*/  @!PT LDS RZ, [RZ] ;  /* 0x00000000fffff984 */ /* 0x000fe20000000800 */
[----:B------:R-:W-:Y:S01]  /*3ac0*/  @!PT LDS RZ, [RZ] ;  /* 0x00000000fffff984 */ /* 0x000fe20000000800 */
[----:B------:R-:W-:Y:S01]  /*3ad0*/  @!PT LDS RZ, [RZ] ;  /* 0x00000000fffff984 */ /* 0x000fe20000000800 */
[----:B------:R1:W-:Y:S02]  /*3ae0*/  LDGSTS.E.BYPASS.LTC128B.128 [R242+0xa000], desc[UR22][R10.64] ;  /* 0x0a0000000af27fae */ /* 0x0003e4000b901d56 */
.L_x_754:
[----:B------:R-:W-:Y:S05]  /*3af0*/  BSYNC B0 ;  /* 0x0000000000007941 */ /* 0x000fea0003800000 */
.L_x_753:
[----:B------:R1:W-:Y:S01]  /*3b00*/  @P4 STS.128 [R242+0xa800], RZ ;  /* 0x00a800fff2004388 */ /* 0x0003e20000000c00 */
[----:B------:R-:W-:Y:S01]  /*3b10*/  USHF.L.U64.HI UR24, UR8, 0x4, UR9 ;  /* 0x0000000408187899 */ /* 0x000fe20008010209 */
[----:B------:R-:W-:Y:S01]  /*3b20*/  BSSY B0, `(.L_x_755) ;  /* 0x0000011000007945 */ /* 0x000fe20003800000 */
[----:B------:R-:W-:Y:S01]  /*3b30*/  USHF.L.U32 UR25, UR8, 0x4, URZ ;  /* 0x0000000408197899 */ /* 0x000fe2000800063f */
[----:B------:R-:W-:Y:S02]  /*3b40*/  ISETP.GE.AND P5, PT, R9, UR21, PT ;  /* 0x0000001509007c0c */ /* 0x000fe4000bfa6270 */
[----:B------:R-:W-:Y:S11]  /*3b50*/  @P4 BRA `(.L_x_756) ;  /* 0x0000000000344947 */ /* 0x000ff60003800000 */
[----:B------:R-:W-:Y:S02]  /*3b60*/  ULDC UR6, c[0x0][0x2d0] ;  /* 0x0000b40000067ab9 */ /* 0x000fe40000000800 */
[----:B------:R-:W-:-:S13]  /*3b70*/  ISETP.GE.AND P4, PT, R244, UR6, PT ;  /* 0x00000006f4007c0c */ /* 0x000fda000bf86270 */
[----:B------:R1:W-:Y:S01]  /*3b80*/  @P4 STS.128 [R242+0xa800], RZ ;  /* 0x00a800fff2004388 */ /* 0x0003e20000000c00 */
[----:B------:R-:W-:Y:S05]  /*3b90*/  @P4 BRA `(.L_x_756) ;  /* 0x0000000000244947 */ /* 0x000fea0003800000 */
[----:B-1----:R-:W-:Y:S01]  /*3ba0*/  IMAD.U32 R11, RZ, RZ, UR25 ;  /* 0x00000019ff0b7e24 */ /* 0x002fe2000f8e00ff */
[----:B------:R-:W-:Y:S01]  /*3bb0*/  MOV R9, UR25 ;  /* 0x0000001900097c02 */ /* 0x000fe20008000f00 */
[----:B------:R-:W-:-:S03]  /*3bc0*/  IMAD.U32 R10, RZ, RZ, UR24 ;  /* 0x00000018ff0a7e24 */ /* 0x000fc6000f8e00ff */
[----:B------:R-:W-:-:S04]  /*3bd0*/  LEA R22, P4, R11, R204, 0x1 ;  /* 0x000000cc0b167211 */ /* 0x000fc800078808ff */
[----:B------:R-:W-:-:S05]  /*3be0*/  LEA.HI.X R23, R9, R205, R10, 0x1, P4 ;  /* 0x000000cd09177211 */ /* 0x000fca00020f0c0a */
[----:B------:R-:W-:Y:S01]  /*3bf0*/  @!PT LDS RZ, [RZ] ;  /* 0x00000000fffff984 */ /* 0x000fe20000000800 */
[----:B------:R-:W-:Y:S01]  /*3c00*/  @!PT LDS RZ, [RZ] ;  /* 0x00000000fffff984 */ /* 0x000fe20000000800 */
[----:B------:R-:W-:Y:S01]  /*3c10*/  @!PT LDS RZ, [RZ] ;  /* 0x00000000fffff984 */ /* 0x000fe20000000800 */
[----:B------:R1:W-:Y:S04]  /*3c20*/  LDGSTS.E.BYPASS.LTC128B.128 [R242+0xa800], desc[UR22][R22.64] ;  /* 0x0a80000016f27fae */ /* 0x0003e8000b901d56 */
.L_x_756:
[----:B------:R-:W-:Y:S05]  /*3c30*/  BSYNC B0 ;  /* 0x0000000000007941 */ /* 0x000fea0003800000 */
.L_x_755:
[----:B------:R1:W-:Y:S01]  /*3c40*/  @P3 STS.128 [R242+0xb000], RZ ;  /* 0x00b000fff2003388 */ /* 0x0003e20000000c00 */
[----:B------:R-:W-:Y:S01]  /*3c50*/  BSSY B0, `(.L_x_757) ;  /* 0x0000010000007945 */ /* 0x000fe20003800000 */
[----:B------:R-:W-:-:S03]  /*3c60*/  ISETP.GE.AND P4, PT, R19, UR21, PT ;  /* 0x0000001513007c0c */ /* 0x000fc6000bf86270 */
[----:B------:R-:W-:Y:S10]  /*3c70*/  @P3 BRA `(.L_x_758) ;  /* 0x0000000000343947 */ /* 0x000ff40003800000 */
        /* <DEDUP_REMOVED lines=13> */
.L_x_758:
[----:B------:R-:W-:Y:S05]  /*3d50*/  BSYNC B0 ;  /* 0x0000000000007941 */ /* 0x000fea0003800000 */
.L_x_757:
        /* <DEDUP_REMOVED lines=8> */
[----:B------:R-:W-:Y:S01]  /*3de0*/  MOV R9, UR8 ;  /* 0x0000000800097c02 */ /* 0x000fe20008000f00 */
[----:B------:R-:W-:Y:S01]  /*3df0*/  UIMAD UR6, UR9, 0x60, URZ ;  /* 0x00000060090678a4 */ /* 0x000fe2000f8e023f */
[----:B-1----:R-:W-:Y:S02]  /*3e00*/  MOV R10, R204 ;  /* 0x000000cc000a7202 */ /* 0x002fe40000000f00 */
[----:B------:R-:W-:-:S03]  /*3e10*/  MOV R11, R205 ;  /* 0x000000cd000b7202 */ /* 0x000fc60000000f00 */
[----:B------:R-:W-:-:S05]  /*3e20*/  IMAD.WIDE.U32 R10, R9, 0x60, R10 ;  /* 0x00000060090a7825 */ /* 0x000fca00078e000a */
[----:B------:R-:W-:-:S05]  /*3e30*/  IADD3 R11, R11, UR6, RZ ;  /* 0x000000060b0b7c10 */ /* 0x000fca000fffe0ff */
[----:B------:R-:W-:Y:S01]  /*3e40*/  @!PT LDS RZ, [RZ] ;  /* 0x00000000fffff984 */ /* 0x000fe20000000800 */
[----:B------:R-:W-:Y:S01]  /*3e50*/  @!PT LDS RZ, [RZ] ;  /* 0x00000000fffff984 */ /* 0x000fe20000000800 */
[----:B------:R-:W-:Y:S01]  /*3e60*/  @!PT LDS RZ, [RZ] ;  /* 0x00000000fffff984 */ /* 0x000fe20000000800 */
[----:B------:R1:W-:Y:S02]  /*3e70*/  LDGSTS.E.BYPASS.LTC128B.128 [R242+0xb800], desc[UR22][R10.64] ;  /* 0x0b8000000af27fae */ /* 0x0003e4000b901d56 */
.L_x_760:
[----:B------:R-:W-:Y:S05]  /*3e80*/  BSYNC B0 ;  /* 0x0000000000007941 */ /* 0x000fea0003800000 */
.L_x_759:
        /* <DEDUP_REMOVED lines=17> */
.L_x_762:
[----:B------:R-:W-:Y:S05]  /*3fa0*/  BSYNC B0 ;  /* 0x0000000000007941 */ /* 0x000fea0003800000 */
.L_x_761:
        /* <DEDUP_REMOVED lines=18> */
.L_x_764:
[----:B------:R-:W-:Y:S05]  /*40d0*/  BSYNC B0 ;  /* 0x0000000000007941 */ /* 0x000fea0003800000 */
.L_x_763:
        /* <DEDUP_REMOVED lines=18> */
.L_x_766:
[----:B------:R-:W-:Y:S05]  /*4200*/  BSYNC B0 ;  /* 0x0000000000007941 */ /* 0x000fea0003800000 */
.L_x_765:
[----:B------:R1:W-:Y:S01]  /*4210*/  @P4 STS.128 [R242+0xd800], RZ ;  /* 0x00d800fff2004388 */ /* 0x0003e20000000c00 */
[----:B------:R-:W-:Y:S01]  /*4220*/  BSSY B0, `(.L_x_767) ;  /* 0x0000012000007945 */ /* 0x000fe20003800000 */
[----:B------:R-:W-:Y:S02]  /*4230*/  ISETP.GE.AND P5, PT, R14, UR21, PT ;  /* 0x000000150e007c0c */ /* 0x000fe4000bfa6270 */
[----:B------:R-:W-:Y:S01]  /*4240*/  SHF.R.S32.HI R9, RZ, 0x4, R8 ;  /* 0x00000004ff097819 */ /* 0x000fe20000011408 */
[----:B------:R-:W-:Y:S05]  /*4250*/  @P4 BRA `(.L_x_768) ;  /* 0x0000000000384947 */ /* 0x000fea0003800000 */
[----:B------:R-:W-:Y:S02]  /*4260*/  ULDC UR6, c[0x0][0x2d0] ;  /* 0x0000b40000067ab9 */ /* 0x000fe40000000800 */
[----:B------:R-:W-:-:S13]  /*4270*/  ISETP.GE.AND P4, PT, R244, UR6, PT ;  /* 0x00000006f4007c0c */ /* 0x000fda000bf86270 */
[----:B------:R1:W-:Y:S01]  /*4280*/  @P4 STS.128 [R242+0xd800], RZ ;  /* 0x00d800fff2004388 */ /* 0x0003e20000000c00 */
[----:B------:R-:W-:Y:S05]  /*4290*/  @P4 BRA `(.L_x_768) ;  /* 0x0000000000284947 */ /* 0x000fea0003800000 */
[----:B-1----:R-:W-:Y:S01]  /*42a0*/  MOV R10, UR8 ;  /* 0x00000008000a7c02 */ /* 0x002fe20008000f00 */
[----:B------:R-:W-:Y:S01]  /*42b0*/  UIMAD UR6, UR9, 0xe0, URZ ;  /* 0x000000e0090678a4 */ /* 0x000fe2000f8e023f */
[----:B------:R-:W-:Y:S02]  /*42c0*/  MOV R14, R204 ;  /* 0x000000cc000e7202 */ /* 0x000fe40000000f00 */
[----:B------:R-:W-:-:S03]  /*42d0*/  MOV R15, R205 ;  /* 0x000000cd000f7202 */ /* 0x000fc60000000f00 */
[----:B------:R-:W-:-:S05]  /*42e0*/  IMAD.WIDE.U32 R10, R10, 0xe0, R14 ;  /* 0x000000e00a0a7825 */ /* 0x000fca00078e000e */
[----:B------:R-:W-:-:S05]  /*42f0*/  IADD3 R11, R11, UR6, RZ ;  /* 0x000000060b0b7c10 */ /* 0x000fca000fffe0ff */
[----:B------:R-:W-:Y:S01]  /*4300*/  @!PT LDS RZ, [RZ] ;  /* 0x00000000fffff984 */ /* 0x000fe20000000800 */
[----:B------:R-:W-:Y:S01]  /*4310*/  @!PT LDS RZ, [RZ] ;  /* 0x00000000fffff984 */ /* 0x000fe20000000800 */
[----:B------:R-:W-:Y:S01]  /*4320*/  @!PT LDS RZ, [RZ] ;  /* 0x00000000fffff984 */ /* 0x000fe20000000800 */
[----:B------:R1:W-:Y:S02]  /*4330*/  LDGSTS.E.BYPASS.LTC128B.128 [R242+0xd800], desc[UR22][R10.64] ;  /* 0x0d8000000af27fae */ /* 0x0003e4000b901d56 */
.L_x_768:
[----:B------:R-:W-:Y:S05]  /*4340*/  BSYNC B0 ;  /* 0x0000000000007941 */ /* 0x000fea0003800000 */
.L_x_767:
[----:B------:R1:W-:Y:S01]  /*4350*/  @P3 STS.128 [R242+0xe000], RZ ;  /* 0x00e000fff2003388 */ /* 0x0003e20000000c00 */
[----:B------:R-:W-:Y:S01]  /*4360*/  LEA.HI R14, R8, R9, RZ, 0x1 ;  /* 0x00000009080e7211 */ /* 0x000fe200078f08ff */
[----:B------:R-:W-:Y:S01]  /*4370*/  BSSY B0, `(.L_x_769) ;  /* 0x0000011000007945 */ /* 0x000fe20003800000 */
[----:B------:R-:W-:Y:S02]  /*4380*/  ISETP.GE.AND P4, PT, R13, UR21, PT ;  /* 0x000000150d007c0c */ /* 0x000fe4000bf86270 */
[----:B------:R-:W-:Y:S01]  /*4390*/  LOP3.LUT R14, R14, 0xfffffffe, RZ, 0xc0, !PT ;  /* 0xfffffffe0e0e7812 */ /* 0x000fe200078ec0ff */
[----:B------:R-:W-:Y:S05]  /*43a0*/  @P3 BRA `(.L_x_770) ;  /* 0x0000000000343947 */ /* 0x000fea0003800000 */
        /* <DEDUP_REMOVED lines=13> */
.L_x_770:
[----:B------:R-:W-:Y:S05]  /*4480*/  BSYNC B0 ;  /* 0x0000000000007941 */ /* 0x000fea0003800000 */
.L_x_769:
[----:B------:R1:W-:Y:S01]  /*4490*/  @P2 STS.128 [R242+0xe800], RZ ;  /* 0x00e800fff2002388 */ /* 0x0003e20000000c00 */
[----:B------:R-:W-:Y:S01]  /*44a0*/  IMAD.SHL.U32 R8, R2, 0x40, RZ ;  /* 0x0000004002087824 */ /* 0x000fe200078e00ff */
[----:B------:R-:W-:Y:S01]  /*44b0*/  BSSY B0, `(.L_x_771) ;  /* 0x0000020000007945 */ /* 0x000fe20003800000 */
[----:B------:R-:W-:Y:S01]  /*44c0*/  IMAD.IADD R14, R9, 0x1, -R14 ;  /* 0x00000001090e7824 */ /* 0x000fe200078e0a0e */
[----:B------:R-:W-:Y:S01]  /*44d0*/  ISETP.GE.AND P3, PT, R12, UR21, PT ;  /* 0x000000150c007c0c */ /* 0x000fe2000bf66270 */
[----:B------:R-:W-:Y:S01]  /*44e0*/  IMAD.SHL.U32 R5, R5, 0x40, RZ ;  /* 0x0000004005057824 */ /* 0x000fe200078e00ff */
[----:B------:R-:W-:Y:S01]  /*44f0*/  LOP3.LUT R9, R8, 0x1c0, RZ, 0xc0, !PT ;  /* 0x000001c008097812 */ /* 0x000fe200078ec0ff */
[----:B------:R-:W-:Y:S02]  /*4500*/  IMAD.SHL.U32 R8, R14, 0x8, RZ ;  /* 0x000000080e087824 */ /* 0x000fe400078e00ff */
[----:B------:R-:W-:Y:S01]  /*4510*/  IMAD.SHL.U32 R20, R20, 0x8, RZ ;  /* 0x0000000814147824 */ /* 0x000fe200078e00ff */
[----:B------:R-:W-:Y:S01]  /*4520*/  LOP3.LUT R5, R5, 0x1c0, RZ, 0xc0, !PT ;  /* 0x000001c005057812 */ /* 0x000fe200078ec0ff */
[----:B------:R-:W-:-:S03]  /*4530*/  IMAD.SHL.U32 R183, R7, 0x40, RZ ;  /* 0x0000004007b77824 */ /* 0x000fc600078e00ff */
[----:B------:R-:W-:Y:S02]  /*4540*/  LOP3.LUT R8, R5, 0x8, R8, 0xf8, !PT ;  /* 0x0000000805087812 */ /* 0x000fe400078ef808 */
[----:B------:R-:W-:Y:S02]  /*4550*/  LOP3.LUT R20, R9, 0x8, R20, 0xf8, !PT ;  /* 0x0000000809147812 */ /* 0x000fe400078ef814 */
[----:B------:R-:W-:Y:S02]  /*4560*/  SHF.R.U32.HI R5, RZ, 0x3, R5 ;  /* 0x00000003ff057819 */ /* 0x000fe40000011605 */
[----:B------:R-:W-:Y:S02]  /*4570*/  LOP3.LUT R183, R183, 0xfffffe00, RZ, 0xc0, !PT ;  /* 0xfffffe00b7b77812 */ /* 0x000fe400078ec0ff */
[----:B------:R-:W-:Y:S02]  /*4580*/  SHF.R.U32.HI R9, RZ, 0x3, R9 ;  /* 0x00000003ff097819 */ /* 0x000fe40000011609 */
[----:B------:R-:W-:Y:S01]  /*4590*/  LOP3.LUT R182, R8, R5, RZ, 0x3c, !PT ;  /* 0x0000000508b67212 */ /* 0x000fe200078e3cff */
[----:B------:R-:W-:Y:S01]  /*45a0*/  IMAD R5, R6, 0x400, R183 ;  /* 0x0000040006057824 */ /* 0x000fe200078e02b7 */
[----:B------:R-:W-:Y:S01]  /*45b0*/  LOP3.LUT R9, R20, R9, RZ, 0x3c, !PT ;  /* 0x0000000914097212 */ /* 0x000fe200078e3cff */
[----:B-1----:R-:W-:Y:S05]  /*45c0*/  @P2 BRA `(.L_x_772) ;  /* 0x0000000000382947 */ /* 0x002fea0003800000 */
[----:B------:R-:W-:Y:S02]  /*45d0*/  ULDC UR6, c[0x0][0x2d0] ;  /* 0x0000b40000067ab9 */ /* 0x000fe40000000800 */
[----:B------:R-:W-:-:S13]  /*45e0*/  ISETP.GE.AND P2, PT, R244, UR6, PT ;  /* 0x00000006f4007c0c */ /* 0x000fda000bf46270 */
[----:B------:R1:W-:Y:S01]  /*45f0*/  @P2 STS.128 [R242+0xe800], RZ ;  /* 0x00e800fff2002388 */ /* 0x0003e20000000c00 */
[----:B------:R-:W-:Y:S05]  /*4600*/  @P2 BRA `(.L_x_772) ;  /* 0x0000000000282947 */ /* 0x000fea0003800000 */
[----:B------:R-:W-:Y:S01]  /*4610*/  MOV R6, UR8 ;  /* 0x0000000800067c02 */ /* 0x000fe20008000f00 */
        /* <DEDUP_REMOVED lines=9> */
.L_x_772:
[----:B------:R-:W-:Y:S05]  /*46b0*/  BSYNC B0 ;  /* 0x0000000000007941 */ /* 0x000fea0003800000 */
.L_x_771:
[----:B------:R1:W-:Y:S01]  /*46c0*/  @P1 STS.128 [R242+0xf000], RZ ;  /* 0x00f000fff2001388 */ /* 0x0003e20000000c00 */
[----:B------:R-:W-:Y:S01]  /*46d0*/  IMAD R239, R14, 0x200, R9 ;  /* 0x000002000eef7824 */ /* 0x000fe200078e0209 */
[----:B------:R-:W-:Y:S01]  /*46e0*/  BSSY B0, `(.L_x_773) ;  /* 0x0000014000007945 */ /* 0x000fe20003800000 */
[----:B------:R-:W-:Y:S01]  /*46f0*/  IMAD.IADD R240, R182, 0x1, R5 ;  /* 0x00000001b6f07824 */ /* 0x000fe200078e0205 */
[----:B------:R-:W-:Y:S02]  /*4700*/  ISETP.GE.AND P2, PT, R4, UR21, PT ;  /* 0x0000001504007c0c */ /* 0x000fe4000bf46270 */
[----:B------:R-:W-:Y:S02]  /*4710*/  LEA R239, R239, UR4, 0x1 ;  /* 0x00000004efef7c11 */ /* 0x000fe4000f8e08ff */
[----:B------:R-:W-:Y:S01]  /*4720*/  LEA R240, R240, UR4, 0x1 ;  /* 0x00000004f0f07c11 */ /* 0x000fe2000f8e08ff */
[----:B------:R-:W-:Y:S05]  /*4730*/  @P1 BRA `(.L_x_774) ;  /* 0x0000000000381947 */ /* 0x000fea0003800000 */
        /* <DEDUP_REMOVED lines=14> */
.L_x_774:
[----:B------:R-:W-:Y:S05]  /*4820*/  BSYNC B0 ;  /* 0x0000000000007941 */ /* 0x000fea0003800000 */
.L_x_773:
[----:B------:R1:W-:Y:S01]  /*4830*/  @P6 STS.128 [R242+0xf800], RZ ;  /* 0x00f800fff2006388 */ /* 0x0003e20000000c00 */
[----:B------:R-:W-:Y:S04]  /*4840*/  BSSY B0, `(.L_x_775) ;  /* 0x0000010000007945 */ /* 0x000fe80003800000 */
        /* <DEDUP_REMOVED lines=15> */
.L_x_776:
[----:B------:R-:W-:Y:S05]  /*4940*/  BSYNC B0 ;  /* 0x0000000000007941 */ /* 0x000fea0003800000 */
.L_x_775:
        /* <DEDUP_REMOVED lines=17> */
.L_x_778:
[----:B------:R-:W-:Y:S05]  /*4a60*/  BSYNC B0 ;  /* 0x0000000000007941 */ /* 0x000fea0003800000 */
.L_x_777:
        /* <DEDUP_REMOVED lines=17> */
.L_x_780:
[----:B------:R-:W-:Y:S05]  /*4b80*/  BSYNC B0 ;  /* 0x0000000000007941 */ /* 0x000fea0003800000 */
.L_x_779:
        /* <DEDUP_REMOVED lines=17> */
.L_x_782:
[----:B------:R-:W-:Y:S05]  /*4ca0*/  BSYNC B0 ;  /* 0x0000000000007941 */ /* 0x000fea0003800000 */
.L_x_781:
        /* <DEDUP_REMOVED lines=17> */
.L_x_784:
[----:B------:R-:W-:Y:S05]  /*4dc0*/  BSYNC B0 ;  /* 0x0000000000007941 */ /* 0x000fea0003800000 */
.L_x_783:
[----:B------:R-:W-:Y:S01]  /*4dd0*/  LDSM.16.M88.4 R92, [R240] ;  /* 0x00000000f05c783b */ /* 0x000fe20000000200 */
[----:B------:R-:W-:Y:S01]  /*4de0*/  LOP3.LUT P1, RZ, R2, 0x2, RZ, 0xc0, !PT ;  /* 0x0000000202ff7812 */ /* 0x000fe2000782c0ff */
[--C-:B------:R-:W-:Y:S01]  /*4df0*/  IMAD R176, R243, 0x2, R240.reuse ;  /* 0x00000002f3b07824 */ /* 0x100fe200078e02f0 */
[----:B------:R-:W-:Y:S01]  /*4e00*/  IADD3 R238, R239, 0x2040, RZ ;  /* 0x00002040efee7810 */ /* 0x000fe20007ffe0ff */
[----:B------:R-:W5:Y:S01]  /*4e10*/  LDSM.16.M88.4 R84, [R239+0x2000] ;  /* 0x00200000ef54783b */ /* 0x000f620000000200 */
[----:B------:R-:W-:Y:S01]  /*4e20*/  SEL R0, R0, 0xfffffff0, !P1 ;  /* 0xfffffff000007807 */ /* 0x000fe20004800000 */
[----:B------:R-:W-:Y:S01]  /*4e30*/  UISETP.GE.AND UP0, UPT, UR20, 0x2, UPT ;  /* 0x000000021400788c */ /* 0x000fe2000bf06270 */
[----:B------:R-:W-:Y:S01]  /*4e40*/  LOP3.LUT P1, RZ, R2, 0x4, RZ, 0xc0, !PT ;  /* 0x0000000402ff7812 */ /* 0x000fe2000782c0ff */
[----:B------:R-:W2:Y:S01]  /*4e50*/  LDSM.16.M88.4 R76, [R239+0x2800] ;  /* 0x00280000ef4c783b */ /* 0x000ea20000000200 */
[----:B------:R-:W-:Y:S01]  /*4e60*/  IMAD R2, R241, 0x2, R240 ;  /* 0x00000002f1027824 */ /* 0x000fe200078e02f0 */
[----:B------:R-:W-:Y:S01]  /*4e70*/  MOV R202, 0x8 ;  /* 0x0000000800ca7802 */ /* 0x000fe20000000f00 */
[----:B------:R-:W-:Y:S01]  /*4e80*/  IMAD R235, R0, 0x2, R239 ;  /* 0x0000000200eb7824 */ /* 0x000fe200078e02ef */
[----:B------:R-:W3:Y:S02]  /*4e90*/  LDSM.16.M88.4 R68, [R239+0x3000] ;  /* 0x00300000ef44783b */ /* 0x000ee40000000200 */
[----:B------:R-:W-:-:S02]  /*4ea0*/  LEA R237, R243, R2, 0x1 ;  /* 0x00000002f3ed7211 */ /* 0x000fc400078e08ff */
[----:B------:R-:W4:Y:S04]  /*4eb0*/  LDSM.16.M88.4 R60, [R239+0x3800] ;  /* 0x00380000ef3c783b */ /* 0x000f280000000200 */
[----:B------:R-:W4:Y:S04]  /*4ec0*/  LDSM.16.M88.4 R52, [R239+0x4000] ;  /* 0x00400000ef34783b */ /* 0x000f280000000200 */
[----:B------:R-:W4:Y:S04]  /*4ed0*/  LDSM.16.M88.4 R44, [R239+0x4800] ;  /* 0x00480000ef2c783b */ /* 0x000f280000000200 */
[----:B------:R-:W4:Y:S04]  /*4ee0*/  LDSM.16.M88.4 R36, [R239+0x5000] ;  /* 0x00500000ef24783b */ /* 0x000f280000000200 */
[----:B------:R-:W4:Y:S04]  /*4ef0*/  LDSM.16.M88.4 R28, [R239+0x5800] ;  /* 0x00580000ef1c783b */ /* 0x000f280000000200 */
[----:B------:R-:W4:Y:S04]  /*4f00*/  LDSM.16.M88.4 R20, [R239+0x6000] ;  /* 0x00600000ef14783b */ /* 0x000f280000000200 */
[----:B------:R-:W4:Y:S04]  /*4f10*/  LDSM.16.M88.4 R12, [R239+0x6800] ;  /* 0x00680000ef0c783b */ /* 0x000f280000000200 */
[----:B-1----:R-:W1:Y:S01]  /*4f20*/  LDSM.16.M88.4 R4, [R239+0x7000] ;  /* 0x00700000ef04783b */ /* 0x002e620000000200 */
[C---:B-----5:R-:W-:Y:S03]  /*4f30*/  HMMA.16816.F32 R88, R92.reuse, R84, RZ ;  /* 0x000000545c58723c */ /* 0x060fe600000018ff */
[----:B------:R-:W5:Y:S03]  /*4f40*/  LDSM.16.M88.4 R132, [R239+0x7800] ;  /* 0x00780000ef84783b */ /* 0x000f660000000200 */
[C---:B--2---:R-:W-:Y:S01]  /*4f50*/  HMMA.16816.F32 R80, R92.reuse, R76, RZ ;  /* 0x0000004c5c50723c */ /* 0x044fe200000018ff */
[----:B------:R-:W2:Y:S04]  /*4f60*/  LDSM.16.M88.4 R124, [R239+0x8000] ;  /* 0x00800000ef7c783b */ /* 0x000ea80000000200 */
[----:B------:R-:W2:Y:S01]  /*4f70*/  LDSM.16.M88.4 R116, [R239+0x8800] ;  /* 0x00880000ef74783b */ /* 0x000ea20000000200 */
[C---:B---3--:R-:W-:Y:S03]  /*4f80*/  HMMA.16816.F32 R72, R92.reuse, R68, RZ ;  /* 0x000000445c48723c */ /* 0x048fe600000018ff */
[----:B------:R-:W3:Y:S03]  /*4f90*/  LDSM.16.M88.4 R108, [R239+0x9000] ;  /* 0x00900000ef6c783b */ /* 0x000ee60000000200 */
[C---:B----4-:R-:W-:Y:S01]  /*4fa0*/  HMMA.16816.F32 R64, R92.reuse, R60, RZ ;  /* 0x0000003c5c40723c */ /* 0x050fe200000018ff */
[----:B------:R-:W4:Y:S04]  /*4fb0*/  LDSM.16.M88.4 R100, [R239+0x9800] ;  /* 0x00980000ef64783b */ /* 0x000f280000000200 */
[----:B------:R-:W-:Y:S01]  /*4fc0*/  LDSM.16.M88.4 R96, [R176] ;  /* 0x00000000b060783b */ /* 0x000fe20000000200 */
[C---:B------:R-:W-:Y:S03]  /*4fd0*/  HMMA.16816.F32 R56, R92.reuse, R52, RZ ;  /* 0x000000345c38723c */ /* 0x040fe600000018ff */
[----:B------:R-:W4:Y:S03]  /*4fe0*/  LDSM.16.M88.4 R144, [R235+0x3000] ;  /* 0x00300000eb90783b */ /* 0x000f260000000200 */
[C---:B------:R-:W-:Y:S01]  /*4ff0*/  HMMA.16816.F32 R48, R92.reuse, R44, RZ ;  /* 0x0000002c5c30723c */ /* 0x040fe200000018ff */
[----:B------:R-:W4:Y:S04]  /*5000*/  LDSM.16.M88.4 R140, [R235+0x4000] ;  /* 0x00400000eb8c783b */ /* 0x000f280000000200 */
[----:B------:R-:W4:Y:S01]  /*5010*/  LDSM.16.M88.4 R148, [R235+0x2800] ;  /* 0x00280000eb94783b */ /* 0x000f220000000200 */
[C---:B------:R-:W-:Y:S03]  /*5020*/  HMMA.16816.F32 R40, R92.reuse, R36, RZ ;  /* 0x000000245c28723c */ /* 0x040fe600000018ff */
[----:B------:R-:W-:Y:S03]  /*5030*/  LDSM.16.M88.4 R152, [R235+0x2000] ;  /* 0x00200000eb98783b */ /* 0x000fe60000000200 */
[C---:B------:R-:W-:Y:S01]  /*5040*/  HMMA.16816.F32 R32, R92.reuse, R28, RZ ;  /* 0x0000001c5c20723c */ /* 0x040fe200000018ff */
[----:B------:R-:W-:Y:S04]  /*5050*/  LDSM.16.M88.4 R156, [R235+0x5000] ;  /* 0x00500000eb9c783b */ /* 0x000fe80000000200 */
[----:B------:R-:W-:Y:S01]  /*5060*/  LDSM.16.M88.4 R160, [R235+0x3800] ;  /* 0x00380000eba0783b */ /* 0x000fe20000000200 */
[C---:B------:R-:W-:Y:S03]  /*5070*/  HMMA.16816.F32 R24, R92.reuse, R20, RZ ;  /* 0x000000145c18723c */ /* 0x040fe600000018ff */
[----:B------:R-:W-:Y:S03]  /*5080*/  LDSM.16.M88.4 R172, [R235+0x9800] ;  /* 0x00980000ebac783b */ /* 0x000fe60000000200 */
[C---:B------:R-:W-:Y:S01]  /*5090*/  HMMA.16816.F32 R16, R92.reuse, R12, RZ ;  /* 0x0000000c5c10723c */ /* 0x040fe200000018ff */
[----:B------:R-:W0:Y:S05]  /*50a0*/  LDGDEPBAR ;  /* 0x00000000000079af */ /* 0x000e2a0000000000 */
[C---:B-1----:R-:W-:Y:S06]  /*50b0*/  HMMA.16816.F32 R8, R92.reuse, R4, RZ ;  /* 0x000000045c08723c */ /* 0x042fec00000018ff */
[C---:B-----5:R-:W-:Y:S06]  /*50c0*/  HMMA.16816.F32 R136, R92.reuse, R132, RZ ;  /* 0x000000845c88723c */ /* 0x060fec00000018ff */
[C---:B--2---:R-:W-:Y:S06]  /*50d0*/  HMMA.16816.F32 R128, R92.reuse, R124, RZ ;  /* 0x0000007c5c80723c */ /* 0x044fec00000018ff */
[C---:B------:R-:W-:Y:S06]  /*50e0*/  HMMA.16816.F32 R120, R92.reuse, R116, RZ ;  /* 0x000000745c78723c */ /* 0x040fec00000018ff */
[C---:B---3--:R-:W-:Y:S06]  /*50f0*/  HMMA.16816.F32 R112, R92.reuse, R108, RZ ;  /* 0x0000006c5c70723c */ /* 0x048fec00000018ff */
[C---:B------:R-:W-:Y:S06]  /*5100*/  HMMA.16816.F32 R84, R92.reuse, R86, RZ ;  /* 0x000000565c54723c */ /* 0x040fec00000018ff */
        /* <DEDUP_REMOVED lines=14> */
[C---:B----4-:R-:W-:Y:S06]  /*51f0*/  HMMA.16816.F32 R104, R92.reuse, R100, RZ ;  /* 0x000000645c68723c */ /* 0x050fec00000018ff */
[----:B------:R-:W-:Y:S01]  /*5200*/  HMMA.16816.F32 R92, R92, R102, RZ ;  /* 0x000000665c5c723c */ /* 0x000fe200000018ff */
[----:B------:R-:W1:Y:S05]  /*5210*/  LDSM.16.M88.4 R100, [R235+0x4800] ;  /* 0x00480000eb64783b */ /* 0x000e6a0000000200 */
[C---:B------:R-:W-:Y:S06]  /*5220*/  HMMA.16816.F32 R72, R96.reuse, R144, R72 ;  /* 0x000000906048723c */ /* 0x040fec0000001848 */
[C---:B------:R-:W-:Y:S01]  /*5230*/  HMMA.16816.F32 R68, R96.reuse, R146, R68 ;  /* 0x000000926044723c */ /* 0x040fe20000001844 */
[----:B------:R-:W2:Y:S05]  /*5240*/  LDSM.16.M88.4 R144, [R235+0x6800] ;  /* 0x00680000eb90783b */ /* 0x000eaa0000000200 */
[C---:B------:R-:W-:Y:S06]  /*5250*/  HMMA.16816.F32 R56, R96.reuse, R140, R56 ;  /* 0x0000008c6038723c */ /* 0x040fec0000001838 */
[C---:B------:R-:W-:Y:S01]  /*5260*/  HMMA.16816.F32 R52, R96.reuse, R142, R52 ;  /* 0x0000008e6034723c */ /* 0x040fe20000001834 */
[----:B------:R-:W3:Y:S05]  /*5270*/  LDSM.16.M88.4 R140, [R235+0x7000] ;  /* 0x00700000eb8c783b */ /* 0x000eea0000000200 */
[C---:B------:R-:W-:Y:S06]  /*5280*/  HMMA.16816.F32 R80, R96.reuse, R148, R80 ;  /* 0x000000946050723c */ /* 0x040fec0000001850 */
[C---:B------:R-:W-:Y:S01]  /*5290*/  HMMA.16816.F32 R76, R96.reuse, R150, R76 ;  /* 0x00000096604c723c */ /* 0x040fe2000000184c */
[----:B------:R-:W4:Y:S05]  /*52a0*/  LDSM.16.M88.4 R148, [R235+0x6000] ;  /* 0x00600000eb94783b */ /* 0x000f2a0000000200 */
[C---:B-1----:R-:W-:Y:S06]  /*52b0*/  HMMA.16816.F32 R48, R96.reuse, R100, R48 ;  /* 0x000000646030723c */ /* 0x042fec0000001830 */
[C---:B------:R-:W-:Y:S01]  /*52c0*/  HMMA.16816.F32 R44, R96.reuse, R102, R44 ;  /* 0x00000066602c723c */ /* 0x040fe2000000182c */
[----:B------:R-:W1:Y:S05]  /*52d0*/  LDSM.16.M88.4 R100, [R235+0x7800] ;  /* 0x00780000eb64783b */ /* 0x000e6a0000000200 */
[C---:B--2---:R-:W-:Y:S06]  /*52e0*/  HMMA.16816.F32 R16, R96.reuse, R144, R16 ;  /* 0x000000906010723c */ /* 0x044fec0000001810 */
[C---:B------:R-:W-:Y:S01]  /*52f0*/  HMMA.16816.F32 R12, R96.reuse, R146, R12 ;  /* 0x00000092600c723c */ /* 0x040fe2000000180c */
[----:B------:R-:W2:Y:S05]  /*5300*/  LDSM.16.M88.4 R144, [R235+0x9000] ;  /* 0x00900000eb90783b */ /* 0x000eaa0000000200 */
[C---:B---3--:R-:W-:Y:S06]  /*5310*/  HMMA.16816.F32 R8, R96.reuse, R140, R8 ;  /* 0x0000008c6008723c */ /* 0x048fec0000001808 */
[----:B------:R-:W-:Y:S01]  /*5320*/  HMMA.16816.F32 R88, R96, R152, R88 ;  /* 0x000000986058723c */ /* 0x000fe20000001858 */
[----:B------:R-:W-:-:S04]  /*5330*/  VIADD R140, R239, 0x2000 ;  /* 0x00002000ef8c7836 */ /* 0x000fc80000000000 */
[----:B------:R-:W-:Y:S01]  /*5340*/  @P1 VIADD R238, R140, 0xffffffc0 ;  /* 0xffffffc08cee1836 */ /* 0x000fe20000000000 */
[C---:B------:R-:W-:Y:S01]  /*5350*/  HMMA.16816.F32 R84, R96.reuse, R154, R84 ;  /* 0x0000009a6054723c */ /* 0x040fe20000001854 */
[----:B------:R-:W3:Y:S01]  /*5360*/  LDSM.16.M88.4 R152, [R235+0x5800] ;  /* 0x00580000eb98783b */ /* 0x000ee20000000200 */
[----:B------:R-:W-:Y:S01]  /*5370*/  PLOP3.LUT P1, PT, PT, PT, UP0, 0x80, 0x0 ;  /* 0x000000000000781c */ /* 0x000fe20003f2f008 */
[----:B------:R-:W-:Y:S01]  /*5380*/  IMAD R216, R0, 0x2, R238 ;  /* 0x0000000200d87824 */ /* 0x000fe200078e02ee */
[----:B------:R-:W-:Y:S01]  /*5390*/  LOP3.LUT R0, R180, 0xffffffe0, RZ, 0xc0, !PT ;  /* 0xffffffe0b4007812 */ /* 0x000fe200078ec0ff */
[----:B------:R-:W-:Y:S01]  /*53a0*/  LDSM.16.M88.4 R168, [R238] ;  /* 0x00000000eea8783b */ /* 0x000fe20000000200 */
[C---:B------:R-:W-:Y:S01]  /*53b0*/  HMMA.16816.F32 R40, R96.reuse, R156, R40 ;  /* 0x0000009c6028723c */ /* 0x040fe20000001828 */
[C---:B------:R-:W-:Y:S01]  /*53c0*/  VIADD R231, R238.reuse, 0x800 ;  /* 0x00000800eee77836 */ /* 0x040fe20000000000 */
[C---:B------:R-:W-:Y:S01]  /*53d0*/  IADD3 R229, R238.reuse, 0x1800, RZ ;  /* 0x00001800eee57810 */ /* 0x040fe20007ffe0ff */
[----:B------:R-:W-:Y:S01]  /*53e0*/  LDSM.16.M88.4 R164, [R238+0x800] ;  /* 0x00080000eea4783b */ /* 0x000fe20000000200 */
[----:B------:R-:W-:Y:S01]  /*53f0*/  IMAD.IADD R0, R3, 0x1, -R0 ;  /* 0x0000000103007824 */ /* 0x000fe200078e0a00 */
[C---:B------:R-:W-:Y:S01]  /*5400*/  IADD3 R226, R238.reuse, 0x3000, RZ ;  /* 0x00003000eee27810 */ /* 0x040fe20007ffe0ff */
[C---:B------:R-:W-:Y:S01]  /*5410*/  HMMA.16816.F32 R36, R96.reuse, R158, R36 ;  /* 0x0000009e6024723c */ /* 0x040fe20000001824 */
[----:B------:R-:W5:Y:S01]  /*5420*/  LDSM.16.M88.4 R156, [R235+0x8000] ;  /* 0x00800000eb9c783b */ /* 0x000f620000000200 */
[C---:B------:R-:W-:Y:S01]  /*5430*/  VIADD R230, R238.reuse, 0x1000 ;  /* 0x00001000eee67836 */ /* 0x040fe20000000000 */
[C---:B------:R-:W-:Y:S01]  /*5440*/  IADD3 R223, R238.reuse, 0x4800, RZ ;  /* 0x00004800eedf7810 */ /* 0x040fe20007ffe0ff */
[C---:B------:R-:W-:Y:S01]  /*5450*/  VIADD R228, R238.reuse, 0x2000 ;  /* 0x00002000eee47836 */ /* 0x040fe20000000000 */
[C---:B------:R-:W-:Y:S01]  /*5460*/  IADD3 R220, R238.reuse, 0x6000, RZ ;  /* 0x00006000eedc7810 */ /* 0x040fe20007ffe0ff */
[----:B----4-:R-:W-:Y:S01]  /*5470*/  HMMA.16816.F32 R24, R96, R148, R24 ;  /* 0x000000946018723c */ /* 0x010fe20000001818 */
[C---:B------:R-:W-:Y:S01]  /*5480*/  VIADD R227, R238.reuse, 0x2800 ;  /* 0x00002800eee37836 */ /* 0x040fe20000000000 */
[C---:B------:R-:W-:Y:S01]  /*5490*/  IADD3 R217, R238.reuse, 0x7800, RZ ;  /* 0x00007800eed97810 */ /* 0x040fe20007ffe0ff */
[----:B------:R-:W-:-:S02]  /*54a0*/  VIADD R225, R238, 0x3800 ;  /* 0x00003800eee17836 */ /* 0x000fc40000000000 */
[C---:B------:R-:W-:Y:S01]  /*54b0*/  VIADD R224, R238.reuse, 0x4000 ;  /* 0x00004000eee07836 */ /* 0x040fe20000000000 */
[C---:B------:R-:W-:Y:S01]  /*54c0*/  HMMA.16816.F32 R20, R96.reuse, R150, R20 ;  /* 0x000000966014723c */ /* 0x040fe20000001814 */
[----:B------:R-:W4:Y:S01]  /*54d0*/  LDSM.16.M88.4 R148, [R235+0x8800] ;  /* 0x00880000eb94783b */ /* 0x000f220000000200 */
[C---:B------:R-:W-:Y:S02]  /*54e0*/  VIADD R222, R238.reuse, 0x5000 ;  /* 0x00005000eede7836 */ /* 0x040fe40000000000 */
[C---:B------:R-:W-:Y:S02]  /*54f0*/  VIADD R221, R238.reuse, 0x5800 ;  /* 0x00005800eedd7836 */ /* 0x040fe40000000000 */
[----:B------:R-:W-:Y:S01]  /*5500*/  HMMA.16816.F32 R4, R96, R142, R4 ;  /* 0x0000008e6004723c */ /* 0x000fe20000001804 */
[----:B------:R-:W-:Y:S01]  /*5510*/  LDSM.16.M88.4 R140, [R2] ;  /* 0x00000000028c783b */ /* 0x000fe20000000200 */
[C---:B------:R-:W-:Y:S02]  /*5520*/  VIADD R219, R238.reuse, 0x6800 ;  /* 0x00006800eedb7836 */ /* 0x040fe40000000000 */
[----:B------:R-:W-:-:S02]  /*5530*/  VIADD R218, R238, 0x7000 ;  /* 0x00007000eeda7836 */ /* 0x000fc40000000000 */
[C---:B-1----:R-:W-:Y:S06]  /*5540*/  HMMA.16816.F32 R136, R96.reuse, R100, R136 ;  /* 0x000000646088723c */ /* 0x042fec0000001888 */
[C---:B------:R-:W-:Y:S01]  /*5550*/  HMMA.16816.F32 R132, R96.reuse, R102, R132 ;  /* 0x000000666084723c */ /* 0x040fe20000001884 */
[----:B------:R-:W1:Y:S05]  /*5560*/  LDSM.16.M88.4 R100, [R238+0x1800] ;  /* 0x00180000ee64783b */ /* 0x000e6a0000000200 */
[C---:B------:R-:W-:Y:S06]  /*5570*/  HMMA.16816.F32 R64, R96.reuse, R160, R64 ;  /* 0x000000a06040723c */ /* 0x040fec0000001840 */
[C---:B------:R-:W-:Y:S01]  /*5580*/  HMMA.16816.F32 R60, R96.reuse, R162, R60 ;  /* 0x000000a2603c723c */ /* 0x040fe2000000183c */
[----:B------:R-:W-:Y:S05]  /*5590*/  LDSM.16.M88.4 R160, [R238+0x1000] ;  /* 0x00100000eea0783b */ /* 0x000fea0000000200 */
[C---:B--2---:R-:W-:Y:S06]  /*55a0*/  HMMA.16816.F32 R112, R96.reuse, R144, R112 ;  /* 0x000000906070723c */ /* 0x044fec0000001870 */
[C---:B------:R-:W-:Y:S01]  /*55b0*/  HMMA.16816.F32 R108, R96.reuse, R146, R108 ;  /* 0x00000092606c723c */ /* 0x040fe2000000186c */
[----:B------:R-:W2:Y:S05]  /*55c0*/  LDSM.16.M88.4 R144, [R238+0x3800] ;  /* 0x00380000ee90783b */ /* 0x000eaa0000000200 */
[C---:B---3--:R-:W-:Y:S06]  /*55d0*/  HMMA.16816.F32 R32, R96.reuse, R152, R32 ;  /* 0x000000986020723c */ /* 0x048fec0000001820 */
[C---:B------:R-:W-:Y:S01]  /*55e0*/  HMMA.16816.F32 R28, R96.reuse, R154, R28 ;  /* 0x0000009a601c723c */ /* 0x040fe2000000181c */
[----:B------:R-:W3:Y:S05]  /*55f0*/  LDSM.16.M88.4 R152, [R238+0x2000] ;  /* 0x00200000ee98783b */ /* 0x000eea0000000200 */
[C---:B-----5:R-:W-:Y:S06]  /*5600*/  HMMA.16816.F32 R128, R96.reuse, R156, R128 ;  /* 0x0000009c6080723c */ /* 0x060fec0000001880 */
[C---:B------:R-:W-:Y:S01]  /*5610*/  HMMA.16816.F32 R124, R96.reuse, R158, R124 ;  /* 0x0000009e607c723c */ /* 0x040fe2000000187c */
[----:B------:R-:W-:Y:S05]  /*5620*/  LDSM.16.M88.4 R156, [R238+0x3000] ;  /* 0x00300000ee9c783b */ /* 0x000fea0000000200 */
[C---:B----4-:R-:W-:Y:S06]  /*5630*/  HMMA.16816.F32 R120, R96.reuse, R148, R120 ;  /* 0x000000946078723c */ /* 0x050fec0000001878 */
[C---:B------:R-:W-:Y:S01]  /*5640*/  HMMA.16816.F32 R116, R96.reuse, R150, R116 ;  /* 0x000000966074723c */ /* 0x040fe20000001874 */
[----:B------:R-:W4:Y:S05]  /*5650*/  LDSM.16.M88.4 R148, [R238+0x2800] ;  /* 0x00280000ee94783b */ /* 0x000f2a0000000200 */
[C---:B------:R-:W-:Y:S06]  /*5660*/  HMMA.16816.F32 R104, R96.reuse, R172, R104 ;  /* 0x000000ac6068723c */ /* 0x040fec0000001868 */
[----:B------:R-:W-:Y:S01]  /*5670*/  HMMA.16816.F32 R92, R96, R174, R92 ;  /* 0x000000ae605c723c */ /* 0x000fe2000000185c */
[----:B------:R-:W5:Y:S05]  /*5680*/  LDSM.16.M88.4 R96, [R238+0x4000] ;  /* 0x00400000ee60783b */ /* 0x000f6a0000000200 */
[C---:B-1----:R-:W-:Y:S06]  /*5690*/  HMMA.16816.F32 R64, R140.reuse, R100, R64 ;  /* 0x000000648c40723c */ /* 0x042fec0000001840 */
[C---:B------:R-:W-:Y:S01]  /*56a0*/  HMMA.16816.F32 R60, R140.reuse, R102, R60 ;  /* 0x000000668c3c723c */ /* 0x040fe2000000183c */
[----:B------:R-:W1:Y:S05]  /*56b0*/  LDSM.16.M88.4 R100, [R238+0x4800] ;  /* 0x00480000ee64783b */ /* 0x000e6a0000000200 */
[C---:B--2---:R-:W-:Y:S06]  /*56c0*/  HMMA.16816.F32 R32, R140.reuse, R144, R32 ;  /* 0x000000908c20723c */ /* 0x044fec0000001820 */
[C---:B------:R-:W-:Y:S01]  /*56d0*/  HMMA.16816.F32 R28, R140.reuse, R146, R28 ;  /* 0x000000928c1c723c */ /* 0x040fe2000000181c */
[----:B------:R-:W2:Y:S05]  /*56e0*/  LDSM.16.M88.4 R144, [R238+0x7000] ;  /* 0x00700000ee90783b */ /* 0x000eaa0000000200 */
[C---:B------:R-:W-:Y:S06]  /*56f0*/  HMMA.16816.F32 R88, R140.reuse, R168, R88 ;  /* 0x000000a88c58723c */ /* 0x040fec0000001858 */
[C---:B------:R-:W-:Y:S01]  /*5700*/  HMMA.16816.F32 R84, R140.reuse, R170, R84 ;  /* 0x000000aa8c54723c */ /* 0x040fe20000001854 */
[----:B------:R-:W-:Y:S05]  /*5710*/  LDSM.16.M88.4 R168, [R238+0x6000] ;  /* 0x00600000eea8783b */ /* 0x000fea0000000200 */
[C---:B------:R-:W-:Y:S06]  /*5720*/  HMMA.16816.F32 R80, R140.reuse, R164, R80 ;  /* 0x000000a48c50723c */ /* 0x040fec0000001850 */
[C---:B------:R-:W-:Y:S01]  /*5730*/  HMMA.16816.F32 R76, R140.reuse, R166, R76 ;  /* 0x000000a68c4c723c */ /* 0x040fe2000000184c */
[----:B------:R-:W-:Y:S05]  /*5740*/  LDSM.16.M88.4 R164, [R238+0x6800] ;  /* 0x00680000eea4783b */ /* 0x000fea0000000200 */
[C---:B------:R-:W-:Y:S06]  /*5750*/  HMMA.16816.F32 R72, R140.reuse, R160, R72 ;  /* 0x000000a08c48723c */ /* 0x040fec0000001848 */
[C---:B------:R-:W-:Y:S01]  /*5760*/  HMMA.16816.F32 R68, R140.reuse, R162, R68 ;  /* 0x000000a28c44723c */ /* 0x040fe20000001844 */
[----:B------:R-:W-:Y:S05]  /*5770*/  LDSM.16.M88.4 R160, [R238+0x7800] ;  /* 0x00780000eea0783b */ /* 0x000fea0000000200 */
[C---:B---3--:R-:W-:Y:S06]  /*5780*/  HMMA.16816.F32 R56, R140.reuse, R152, R56 ;  /* 0x000000988c38723c */ /* 0x048fec0000001838 */
[C---:B------:R-:W-:Y:S01]  /*5790*/  HMMA.16816.F32 R52, R140.reuse, R154, R52 ;  /* 0x0000009a8c34723c */ /* 0x040fe20000001834 */
[----:B------:R-:W3:Y:S05]  /*57a0*/  LDSM.16.M88.4 R152, [R238+0x5000] ;  /* 0x00500000ee98783b */ /* 0x000eea0000000200 */
[C---:B----4-:R-:W-:Y:S06]  /*57b0*/  HMMA.16816.F32 R48, R140.reuse, R148, R48 ;  /* 0x000000948c30723c */ /* 0x050fec0000001830 */
[C---:B------:R-:W-:Y:S01]  /*57c0*/  HMMA.16816.F32 R44, R140.reuse, R150, R44 ;  /* 0x000000968c2c723c */ /* 0x040fe2000000182c */
[----:B------:R-:W4:Y:S05]  /*57d0*/  LDSM.16.M88.4 R148, [R238+0x5800] ;  /* 0x00580000ee94783b */ /* 0x000f2a0000000200 */
[C---:B-----5:R-:W-:Y:S06]  /*57e0*/  HMMA.16816.F32 R24, R140.reuse, R96, R24 ;  /* 0x000000608c18723c */ /* 0x060fec0000001818 */
[C---:B------:R-:W-:Y:S01]  /*57f0*/  HMMA.16816.F32 R20, R140.reuse, R98, R20 ;  /* 0x000000628c14723c */ /* 0x040fe20000001814 */
[----:B------:R-:W-:Y:S05]  /*5800*/  LDSM.16.M88.4 R96, [R237] ;  /* 0x00000000ed60783b */ /* 0x000fea0000000200 */
        /* <DEDUP_REMOVED lines=8> */
[----:B------:R-:W5:Y:S05]  /*5890*/  LDSM.16.M88.4 R156, [R216] ;  /* 0x00000000d89c783b */ /* 0x000f6a0000000200 */
[C---:B---3--:R-:W-:Y:S06]  /*58a0*/  HMMA.16816.F32 R8, R140.reuse, R152, R8 ;  /* 0x000000988c08723c */ /* 0x048fec0000001808 */
[C---:B------:R-:W-:Y:S01]  /*58b0*/  HMMA.16816.F32 R4, R140.reuse, R154, R4 ;  /* 0x0000009a8c04723c */ /* 0x040fe20000001804 */
[----:B------:R-:W3:Y:S05]  /*58c0*/  LDSM.16.M88.4 R152, [R216+0x1000] ;  /* 0x00100000d898783b */ /* 0x000eea0000000200 */
[C---:B----4-:R-:W-:Y:S06]  /*58d0*/  HMMA.16816.F32 R136, R140.reuse, R148, R136 ;  /* 0x000000948c88723c */ /* 0x050fec0000001888 */
[C---:B------:R-:W-:Y:S01]  /*58e0*/  HMMA.16816.F32 R132, R140.reuse, R150, R132 ;  /* 0x000000968c84723c */ /* 0x040fe20000001884 */
[----:B------:R-:W4:Y:S05]  /*58f0*/  LDSM.16.M88.4 R148, [R216+0x1800] ;  /* 0x00180000d894783b */ /* 0x000f2a0000000200 */
[C---:B------:R-:W-:Y:S06]  /*5900*/  HMMA.16816.F32 R128, R140.reuse, R168, R128 ;  /* 0x000000a88c80723c */ /* 0x040fec0000001880 */
[C---:B------:R-:W-:Y:S01]  /*5910*/  HMMA.16816.F32 R124, R140.reuse, R170, R124 ;  /* 0x000000aa8c7c723c */ /* 0x040fe2000000187c */
[----:B------:R-:W-:Y:S05]  /*5920*/  LDSM.16.M88.4 R168, [R216+0x3000] ;  /* 0x00300000d8a8783b */ /* 0x000fea0000000200 */
[C---:B------:R-:W-:Y:S06]  /*5930*/  HMMA.16816.F32 R120, R140.reuse, R164, R120 ;  /* 0x000000a48c78723c */ /* 0x040fec0000001878 */
[C---:B------:R-:W-:Y:S01]  /*5940*/  HMMA.16816.F32 R116, R140.reuse, R166, R116 ;  /* 0x000000a68c74723c */ /* 0x040fe20000001874 */
[----:B------:R-:W-:Y:S05]  /*5950*/  LDSM.16.M88.4 R164, [R216+0x4000] ;  /* 0x00400000d8a4783b */ /* 0x000fea0000000200 */
[C---:B------:R-:W-:Y:S06]  /*5960*/  HMMA.16816.F32 R104, R140.reuse, R160, R104 ;  /* 0x000000a08c68723c */ /* 0x040fec0000001868 */
[----:B------:R-:W-:Y:S01]  /*5970*/  HMMA.16816.F32 R92, R140, R162, R92 ;  /* 0x000000a28c5c723c */ /* 0x000fe2000000185c */
[----:B------:R-:W4:Y:S04]  /*5980*/  LDSM.16.M88.4 R140, [R216+0x2800] ;  /* 0x00280000d88c783b */ /* 0x000f280000000200 */
[----:B------:R-:W-:Y:S01]  /*5990*/  LDSM.16.M88.4 R160, [R216+0x4800] ;  /* 0x00480000d8a0783b */ /* 0x000fe20000000200 */
[C---:B-1----:R-:W-:Y:S06]  /*59a0*/  HMMA.16816.F32 R80, R96.reuse, R100, R80 ;  /* 0x000000646050723c */ /* 0x042fec0000001850 */
[C---:B------:R-:W-:Y:S01]  /*59b0*/  HMMA.16816.F32 R76, R96.reuse, R102, R76 ;  /* 0x00000066604c723c */ /* 0x040fe2000000184c */
[----:B------:R-:W1:Y:S05]  /*59c0*/  LDSM.16.M88.4 R100, [R216+0x3800] ;  /* 0x00380000d864783b */ /* 0x000e6a0000000200 */
[C---:B--2---:R-:W-:Y:S06]  /*59d0*/  HMMA.16816.F32 R56, R96.reuse, R144, R56 ;  /* 0x000000906038723c */ /* 0x044fec0000001838 */
[C---:B------:R-:W-:Y:S01]  /*59e0*/  HMMA.16816.F32 R52, R96.reuse, R146, R52 ;  /* 0x000000926034723c */ /* 0x040fe20000001834 */
[----:B------:R-:W2:Y:S05]  /*59f0*/  LDSM.16.M88.4 R144, [R216+0x6800] ;  /* 0x00680000d890783b */ /* 0x000eaa0000000200 */
[C---:B-----5:R-:W-:Y:S06]  /*5a00*/  HMMA.16816.F32 R88, R96.reuse, R156, R88 ;  /* 0x0000009c6058723c */ /* 0x060fec0000001858 */
[C---:B------:R-:W-:Y:S01]  /*5a10*/  HMMA.16816.F32 R84, R96.reuse, R158, R84 ;  /* 0x0000009e6054723c */ /* 0x040fe20000001854 */
[----:B------:R-:W5:Y:S05]  /*5a20*/  LDSM.16.M88.4 R156, [R216+0x5000] ;  /* 0x00500000d89c783b */ /* 0x000f6a0000000200 */
        /* <DEDUP_REMOVED lines=8> */
[----:B------:R-:W4:Y:S05]  /*5ab0*/  LDSM.16.M88.4 R140, [R216+0x7000] ;  /* 0x00700000d88c783b */ /* 0x000f2a0000000200 */
[C---:B-1----:R-:W-:Y:S06]  /*5ac0*/  HMMA.16816.F32 R32, R96.reuse, R100, R32 ;  /* 0x000000646020723c */ /* 0x042fec0000001820 */
[----:B------:R-:W-:Y:S01]  /*5ad0*/  HMMA.16816.F32 R28, R96, R102, R28 ;  /* 0x00000066601c723c */ /* 0x000fe2000000181c */
[----:B------:R-:W1:Y:S01]  /*5ae0*/  LDSM.16.M88.4 R100, [R216+0x7800] ;  /* 0x00780000d864783b */ /* 0x000e620000000200 */
[----:B------:R-:W-:-:S04]  /*5af0*/  DEPBAR.LE SB0, 0x0 ;  /* 0x000080000000791a */ /* 0x000fc80000000000 */
[C---:B--2---:R-:W-:Y:S06]  /*5b00*/  HMMA.16816.F32 R120, R96.reuse, R144, R120 ;  /* 0x000000906078723c */ /* 0x044fec0000001878 */
[----:B-----5:R-:W-:Y:S01]  /*5b10*/  HMMA.16816.F32 R8, R96, R156, R8 ;  /* 0x0000009c6008723c */ /* 0x020fe20000001808 */
[----:B------:R-:W-:-:S04]  /*5b20*/  SHF.R.S32.HI R145, RZ, 0x1f, R0 ;  /* 0x0000001fff917819 */ /* 0x000fc80000011400 */
[----:B------:R-:W-:Y:S01]  /*5b30*/  LEA.HI R145, R145, R0, RZ, 0x2 ;  /* 0x0000000091917211 */ /* 0x000fe200078f10ff */
[C---:B------:R-:W-:Y:S01]  /*5b40*/  HMMA.16816.F32 R40, R96.reuse, R168, R40 ;  /* 0x000000a86028723c */ /* 0x040fe20000001828 */
[----:B------:R-:W-:Y:S01]  /*5b50*/  MOV R0, UR18 ;  /* 0x0000001200007c02 */ /* 0x000fe20008000f00 */
[----:B------:R-:W-:Y:S01]  /*5b60*/  IMAD.SHL.U32 R157, R3, 0x2, RZ ;  /* 0x00000002039d7824 */ /* 0x000fe200078e00ff */
[----:B------:R-:W-:Y:S01]  /*5b70*/  LEA.HI.SX32 R145, R145, R184, 0x1e ;  /* 0x000000b891917211 */ /* 0x000fe200078ff2ff */
[----:B------:R-:W-:Y:S02]  /*5b80*/  IMAD.IADD R3, R183, 0x1, R182 ;  /* 0x00000001b7037824 */ /* 0x000fe400078e02b6 */
[----:B------:R-:W-:Y:S01]  /*5b90*/  HMMA.16816.F32 R36, R96, R170, R36 ;  /* 0x000000aa6024723c */ /* 0x000fe20000001824 */
[----:B------:R-:W-:Y:S02]  /*5ba0*/  IADD3 R0, -R0, 0x1, R145 ;  /* 0x0000000100007810 */ /* 0x000fe40007ffe191 */
[----:B------:R-:W-:-:S02]  /*5bb0*/  LOP3.LUT R157, R157, 0x6, RZ, 0xc0, !PT ;  /* 0x000000069d9d7812 */ /* 0x000fc400078ec0ff */
[----:B------:R-:W-:Y:S01]  /*5bc0*/  IADD3 R177, R0, UR26, R177 ;  /* 0x0000001a00b17c10 */ /* 0x000fe2000fffe0b1 */
[C---:B------:R-:W-:Y:S03]  /*5bd0*/  HMMA.16816.F32 R24, R96.reuse, R164, R24 ;  /* 0x000000a46018723c */ /* 0x040fe60000001818 */
[C---:B------:R-:W-:Y:S02]  /*5be0*/  VIADDMNMX R202, R177.reuse, R202, UR26, PT ;  /* 0x0000001ab1ca7e46 */ /* 0x040fe4000b8001ca */
[----:B------:R-:W-:Y:S01]  /*5bf0*/  VIMNMX R203, R177, UR26, PT ;  /* 0x0000001ab1cb7c48 */ /* 0x000fe2000bfe0100 */
[C---:B------:R-:W-:Y:S06]  /*5c00*/  HMMA.16816.F32 R20, R96.reuse, R166, R20 ;  /* 0x000000a66014723c */ /* 0x040fec0000001814 */
[C---:B------:R-:W-:Y:S06]  /*5c10*/  HMMA.16816.F32 R16, R96.reuse, R160, R16 ;  /* 0x000000a06010723c */ /* 0x040fec0000001810 */
[C---:B------:R-:W-:Y:S06]  /*5c20*/  HMMA.16816.F32 R12, R96.reuse, R162, R12 ;  /* 0x000000a2600c723c */ /* 0x040fec000000180c */
[C---:B------:R-:W-:Y:S06]  /*5c30*/  HMMA.16816.F32 R4, R96.reuse, R158, R4 ;  /* 0x0000009e6004723c */ /* 0x040fec0000001804 */
[C---:B---3--:R-:W-:Y:S06]  /*5c40*/  HMMA.16816.F32 R136, R96.reuse, R152, R136 ;  /* 0x000000986088723c */ /* 0x048fec0000001888 */
[C---:B------:R-:W-:Y:S06]  /*5c50*/  HMMA.16816.F32 R132, R96.reuse, R154, R132 ;  /* 0x0000009a6084723c */ /* 0x040fec0000001884 */
[C---:B----4-:R-:W-:Y:S06]  /*5c60*/  HMMA.16816.F32 R128, R96.reuse, R148, R128 ;  /* 0x000000946080723c */ /* 0x050fec0000001880 */
[C---:B------:R-:W-:Y:S06]  /*5c70*/  HMMA.16816.F32 R124, R96.reuse, R150, R124 ;  /* 0x00000096607c723c */ /* 0x040fec000000187c */
[C---:B------:R-:W-:Y:S06]  /*5c80*/  HMMA.16816.F32 R116, R96.reuse, R146, R116 ;  /* 0x000000926074723c */ /* 0x040fec0000001874 */
[C---:B------:R-:W-:Y:S06]  /*5c90*/  HMMA.16816.F32 R112, R96.reuse, R140, R112 ;  /* 0x0000008c6070723c */ /* 0x040fec0000001870 */
[C---:B------:R-:W-:Y:S06]  /*5ca0*/  HMMA.16816.F32 R108, R96.reuse, R142, R108 ;  /* 0x0000008e606c723c */ /* 0x040fec000000186c */
[C---:B-1----:R-:W-:Y:S06]  /*5cb0*/  HMMA.16816.F32 R104, R96.reuse, R100, R104 ;  /* 0x000000646068723c */ /* 0x042fec0000001868 */
[----:B------:R-:W-:Y:S01]  /*5cc0*/  HMMA.16816.F32 R92, R96, R102, R92 ;  /* 0x00000066605c723c */ /* 0x000fe2000000185c */
[----:B------:R-:W-:Y:S06]  /*5cd0*/  BAR.SYNC.DEFER_BLOCKING 0x0 ;  /* 0x0000000000007b1d */ /* 0x000fec0000010000 */
[----:B------:R-:W-:-:S02]  /*5ce0*/  NOP ;  /* 0x0000000000007918 */ /* 0x000fc40000000000 */
[----:B------:R-:W-:-:S15]  /*5cf0*/  @!P1 BRA `(.L_x_785) ;  /* 0x00000010005c9947 */ /* 0x000fde0003800000 */
[----:B------:R-:W-:Y:S05]  /*5d00*/  @!P0 BRA `(.L_x_786) ;  /* 0x0000000000f08947 */ /* 0x000fea0003800000 */
[----:B------:R-:W1:Y:S01]  /*5d10*/  LDC R2, c[0x0][0x380] ;  /* 0x0000e000ff027b82 */ /* 0x000e620000000800 */
[----:B------:R-:W-:Y:S01]  /*5d20*/  UIADD3 UR6, UR19, -0x100, URZ ;  /* 0xffffff0013067890 */ /* 0x000fe2000fffe03f */
[----:B------:R-:W-:-:S05]  /*5d30*/  IABS R98, UR19 ;  /* 0x0000001300627c13 */ /* 0x000fca0008000000 */
[----:B------:R-:W-:-:S05]  /*5d40*/  IMAD.U32 R96, RZ, RZ, UR6 ;  /* 0x00000006ff607e24 */ /* 0x000fca000f8e00ff */
[----:B------:R-:W-:Y:S02]  /*5d50*/  IABS R96, R96 ;  /* 0x0000006000607213 */ /* 0x000fe40000000000 */
[----:B-1----:R-:W-:-:S04]  /*5d60*/  IABS R0, R2 ;  /* 0x0000000200007213 */ /* 0x002fc80000000000 */
[----:B------:R-:W1:Y:S08]  /*5d70*/  I2F.RP R99, R0 ;  /* 0x0000000000637306 */ /* 0x000e700000209400 */
[----:B-1----:R-:W1:Y:S02]  /*5d80*/  MUFU.RCP R100, R99 ;  /* 0x0000006300647308 */ /* 0x002e640000001000 */
[----:B-1----:R-:W-:-:S06]  /*5d90*/  VIADD R100, R100, 0xffffffe ;  /* 0x0ffffffe64647836 */ /* 0x002fcc0000000000 */
[----:B------:R-:W1:Y:S02]  /*5da0*/  F2I.FTZ.U32.TRUNC.NTZ R101, R100 ;  /* 0x0000006400657305 */ /* 0x000e64000021f000 */
[----:B-1----:R-:W-:Y:S02]  /*5db0*/  IADD3 R97, RZ, -R101, RZ ;  /* 0x80000065ff617210 */ /* 0x002fe40007ffe0ff */
[----:B------:R-:W-:-:S03]  /*5dc0*/  MOV R100, RZ ;  /* 0x000000ff00647202 */ /* 0x000fc60000000f00 */
[----:B------:R-:W-:-:S04]  /*5dd0*/  IMAD R97, R97, R0, RZ ;  /* 0x0000000061617224 */ /* 0x000fc800078e02ff */
[----:B------:R-:W-:-:S06]  /*5de0*/  IMAD.HI.U32 R97, R101, R97, R100 ;  /* 0x0000006165617227 */ /* 0x000fcc00078e0064 */
[----:B------:R-:W-:-:S04]  /*5df0*/  IMAD.HI.U32 R101, R97, R98, RZ ;  /* 0x0000006261657227 */ /* 0x000fc800078e00ff */
[----:B------:R-:W-:-:S04]  /*5e00*/  IMAD.HI.U32 R100, R97, R96, RZ ;  /* 0x0000006061647227 */ /* 0x000fc800078e00ff */
[----:B------:R-:W-:Y:S01]  /*5e10*/  IMAD.MOV R99, RZ, RZ, -R101 ;  /* 0x000000ffff637224 */ /* 0x000fe200078e0a65 */
[----:B------:R-:W-:-:S03]  /*5e20*/  IADD3 R97, -R100, RZ, RZ ;  /* 0x000000ff64617210 */ /* 0x000fc60007ffe1ff */
[C---:B------:R-:W-:Y:S02]  /*5e30*/  IMAD R99, R0.reuse, R99, R98 ;  /* 0x0000006300637224 */ /* 0x040fe400078e0262 */
[----:B------:R-:W-:Y:S01]  /*5e40*/  IMAD R97, R0, R97, R96 ;  /* 0x0000006100617224 */ /* 0x000fe200078e0260 */
[----:B------:R-:W-:Y:S02]  /*5e50*/  LOP3.LUT R96, R2, UR19, RZ, 0x3c, !PT ;  /* 0x0000001302607c12 */ /* 0x000fe4000f8e3cff */
[C---:B------:R-:W-:Y:S02]  /*5e60*/  ISETP.GT.U32.AND P2, PT, R0.reuse, R99, PT ;  /* 0x000000630000720c */ /* 0x040fe40003f44070 */
[----:B------:R-:W-:Y:S02]  /*5e70*/  ISETP.GT.U32.AND P3, PT, R0, R97, PT ;  /* 0x000000610000720c */ /* 0x000fe40003f64070 */
[----:B------:R-:W-:Y:S02]  /*5e80*/  ISETP.GE.AND P4, PT, R96, RZ, PT ;  /* 0x000000ff6000720c */ /* 0x000fe40003f86270 */
[----:B------:R-:W-:-:S07]  /*5e90*/  LOP3.LUT R96, RZ, R2, RZ, 0x33, !PT ;  /* 0x00000002ff607212 */ /* 0x000fce00078e33ff */
[----:B------:R-:W-:Y:S02]  /*5ea0*/  @!P2 IMAD.IADD R99, R99, 0x1, -R0 ;  /* 0x000000016363a824 */ /* 0x000fe400078e0a00 */
[-C--:B------:R-:W-:Y:S01]  /*5eb0*/  @!P3 IADD3 R97, R97, -R0.reuse, RZ ;  /* 0x800000006161b210 */ /* 0x080fe20007ffe0ff */
[----:B------:R-:W-:Y:S01]  /*5ec0*/  @!P2 VIADD R101, R101, 0x1 ;  /* 0x000000016565a836 */ /* 0x000fe20000000000 */
[----:B------:R-:W-:Y:S02]  /*5ed0*/  @!P3 IADD3 R100, R100, 0x1, RZ ;  /* 0x000000016464b810 */ /* 0x000fe40007ffe0ff */
[-C--:B------:R-:W-:Y:S02]  /*5ee0*/  ISETP.GE.U32.AND P6, PT, R99, R0.reuse, PT ;  /* 0x000000006300720c */ /* 0x080fe40003fc6070 */
[----:B------:R-:W-:Y:S02]  /*5ef0*/  ISETP.GE.U32.AND P5, PT, R97, R0, PT ;  /* 0x000000006100720c */ /* 0x000fe40003fa6070 */
[C---:B------:R-:W-:Y:S01]  /*5f00*/  LOP3.LUT R0, R2.reuse, UR6, RZ, 0x3c, !PT ;  /* 0x0000000602007c12 */ /* 0x040fe2000f8e3cff */
[----:B------:R-:W-:Y:S01]  /*5f10*/  ULDC.64 UR6, c[0x0][0x230] ;  /* 0x00008c0000067ab9 */ /* 0x000fe20000000a00 */
[----:B------:R-:W-:-:S02]  /*5f20*/  ISETP.NE.AND P3, PT, R2, RZ, PT ;  /* 0x000000ff0200720c */ /* 0x000fc40003f65270 */
[----:B------:R-:W-:-:S05]  /*5f30*/  ISETP.GE.AND P2, PT, R0, RZ, PT ;  /* 0x000000ff0000720c */ /* 0x000fca0003f46270 */
[----:B------:R-:W-:Y:S02]  /*5f40*/  @P6 VIADD R101, R101, 0x1 ;  /* 0x0000000165656836 */ /* 0x000fe40000000000 */
[----:B------:R-:W-:Y:S02]  /*5f50*/  @P5 IADD3 R100, R100, 0x1, RZ ;  /* 0x0000000164645810 */ /* 0x000fe40007ffe0ff */
[----:B------:R-:W-:-:S04]  /*5f60*/  @!P4 IMAD.MOV R101, RZ, RZ, -R101 ;  /* 0x000000ffff65c224 */ /* 0x000fc800078e0a65 */
[----:B------:R-:W-:Y:S02]  /*5f70*/  @!P2 IADD3 R100, -R100, RZ, RZ ;  /* 0x000000ff6464a210 */ /* 0x000fe40007ffe1ff */
[C---:B------:R-:W-:Y:S02]  /*5f80*/  SEL R97, R96.reuse, R101, !P3 ;  /* 0x0000006560617207 */ /* 0x040fe40005800000 */
[----:B------:R-:W-:-:S03]  /*5f90*/  SEL R96, R96, R100, !P3 ;  /* 0x0000006460607207 */ /* 0x000fc60005800000 */
[----:B------:R-:W-:-:S04]  /*5fa0*/  IMAD.WIDE R98, R97, 0x4, R246 ;  /* 0x0000000461627825 */ /* 0x000fc800078e02f6 */
[----:B------:R-:W-:Y:S02]  /*5fb0*/  IMAD.WIDE R102, R96, 0x4, R246 ;  /* 0x0000000460667825 */ /* 0x000fe400078e02f6 */
[----:B------:R-:W2:Y:S04]  /*5fc0*/  LDG.E R99, desc[UR22][R98.64] ;  /* 0x0000001662637981 */ /* 0x000ea8000c1e1900 */
[----:B------:R-:W2:Y:S01]  /*5fd0*/  LDG.E R0, desc[UR22][R102.64] ;  /* 0x0000001666007981 */ /* 0x000ea2000c1e1900 */
[----:B------:R-:W-:-:S04]  /*5fe0*/  IMAD.IADD R97, R97, 0x1, -R96 ;  /* 0x0000000161617824 */ /* 0x000fc800078e0a60 */
[----:B------:R-:W-:-:S04]  /*5ff0*/  IMAD R96, R97, R2, -0x100 ;  /* 0xffffff0061607424 */ /* 0x000fc800078e0202 */
[----:B------:R-:W-:Y:S01]  /*6000*/  IMAD.WIDE.U32 R100, R96, UR12, RZ ;  /* 0x0000000c60647c25 */ /* 0x000fe2000f8e00ff */
[----:B------:R-:W-:-:S05]  /*6010*/  SHF.R.S32.HI R2, RZ, 0x1f, R96 ;  /* 0x0000001fff027819 */ /* 0x000fca0000011460 */
[----:B------:R-:W-:-:S04]  /*6020*/  IMAD R97, R2, UR12, RZ ;  /* 0x0000000c02617c24 */ /* 0x000fc8000f8e02ff */
[----:B------:R-:W-:-:S04]  /*6030*/  IMAD R97, R96, UR13, R97 ;  /* 0x0000000d60617c24 */ /* 0x000fc8000f8e0261 */
[----:B------:R-:W-:Y:S01]  /*6040*/  IMAD.IADD R101, R101, 0x1, R97 ;  /* 0x0000000165657824 */ /* 0x000fe200078e0261 */
[----:B--2---:R-:W-:-:S04]  /*6050*/  IADD3 R0, -R99, R0, RZ ;  /* 0x0000000063007210 */ /* 0x004fc80007ffe1ff */
[----:B------:R-:W-:Y:S01]  /*6060*/  SHF.R.S32.HI R2, RZ, 0x1f, R0 ;  /* 0x0000001fff027819 */ /* 0x000fe20000011400 */
[----:B------:R-:W-:-:S04]  /*6070*/  IMAD.WIDE.U32 R100, R0, UR6, R100 ;  /* 0x0000000600647c25 */ /* 0x000fc8000f8e0064 */
[----:B------:R-:W-:Y:S02]  /*6080*/  IMAD R99, R2, UR6, RZ ;  /* 0x0000000602637c24 */ /* 0x000fe4000f8e02ff */
[----:B------:R-:W-:Y:S02]  /*6090*/  IMAD.MOV.U32 R147, RZ, RZ, R100 ;  /* 0x000000ffff937224 */ /* 0x000fe400078e0064 */
[----:B------:R-:W-:-:S05]  /*60a0*/  IMAD R99, R0, UR7, R99 ;  /* 0x0000000700637c24 */ /* 0x000fca000f8e0263 */
[----:B------:R-:W-:Y:S01]  /*60b0*/  IADD3 R2, R101, R99, RZ ;  /* 0x0000006365027210 */ /* 0x000fe20007ffe0ff */
[----:B------:R-:W-:Y:S06]  /*60c0*/  BRA `(.L_x_787) ;  /* 0x0000000000107947 */ /* 0x000fec0003800000 */
.L_x_786:
[----:B------:R-:W-:-:S04]  /*60d0*/  ULEA UR6, -UR12, URZ, 0x8 ;  /* 0x0000003f0c067291 */ /* 0x000fc8000f8e413f */
[----:B------:R-:W-:Y:S02]  /*60e0*/  USHF.R.S32.HI UR7, URZ, 0x1f, UR6 ;  /* 0x0000001f3f077899 */ /* 0x000fe40008011406 */
[----:B------:R-:W-:-:S04]  /*60f0*/  MOV R147, UR6 ;  /* 0x0000000600937c02 */ /* 0x000fc80008000f00 */
[----:B------:R-:W-:-:S07]  /*6100*/  MOV R2, UR7 ;  /* 0x0000000700027c02 */ /* 0x000fce0008000f00 */
.L_x_787:
[----:B------:R-:W-:Y:S01]  /*6110*/  ULDC UR6, c[0x0][0x2d0] ;  /* 0x0000b40000067ab9 */ /* 0x000fe20000000800 */
[----:B------:R-:W-:Y:S01]  /*6120*/  IMAD.U32 R97, RZ, RZ, UR12 ;  /* 0x0000000cff617e24 */ /* 0x000fe2000f8e00ff */
[----:B------:R-:W-:Y:S01]  /*6130*/  ISETP.GE.AND P2, PT, R244, UR6, PT ;  /* 0x00000006f4007c0c */ /* 0x000fe2000bf46270 */
[----:B------:R-:W-:Y:S01]  /*6140*/  IMAD.U32 R143, RZ, RZ, UR12 ;  /* 0x0000000cff8f7e24 */ /* 0x000fe2000f8e00ff */
[----:B------:R-:W-:Y:S01]  /*6150*/  BSSY B0, `(.L_x_788) ;  /* 0x00000ce000007945 */ /* 0x000fe20003800000 */
[----:B------:R-:W-:Y:S02]  /*6160*/  IMAD.U32 R0, RZ, RZ, UR13 ;  /* 0x0000000dff007e24 */ /* 0x000fe4000f8e00ff */
[----:B------:R-:W-:Y:S02]  /*6170*/  IMAD.U32 R99, RZ, RZ, UR12 ;  /* 0x0000000cff637e24 */ /* 0x000fe4000f8e00ff */
[----:B------:R-:W-:Y:S02]  /*6180*/  IMAD.U32 R100, RZ, RZ, UR12 ;  /* 0x0000000cff647e24 */ /* 0x000fe4000f8e00ff */
[----:B------:R-:W-:-:S02]  /*6190*/  IMAD.U32 R148, RZ, RZ, UR12 ;  /* 0x0000000cff947e24 */ /* 0x000fc4000f8e00ff */
[----:B------:R-:W-:Y:S02]  /*61a0*/  IMAD.U32 R167, RZ, RZ, UR12 ;  /* 0x0000000cffa77e24 */ /* 0x000fe4000f8e00ff */
[-C--:B------:R-:W-:Y:S01]  /*61b0*/  @!P2 LEA R142, P3, R97, R200.reuse, 0x6 ;  /* 0x000000c8618ea211 */ /* 0x080fe200078630ff */
[----:B------:R-:W-:Y:S01]  /*61c0*/  VOTEU.ALL UP0, P2 ;  /* 0x00000000003f7886 */ /* 0x000fe20001000000 */
[----:B------:R-:W-:Y:S01]  /*61d0*/  @!P2 IMAD.WIDE.U32 R100, R100, 0x50, R200 ;  /* 0x000000506464a825 */ /* 0x000fe200078e00c8 */
[-C--:B------:R-:W-:Y:S01]  /*61e0*/  @!P2 LEA R170, P4, R99, R200.reuse, 0x5 ;  /* 0x000000c863aaa211 */ /* 0x080fe200078828ff */
[----:B------:R1:W-:Y:S01]  /*61f0*/  @P2 STS.128 [R242+0x2000], RZ ;  /* 0x002000fff2002388 */ /* 0x0003e20000000c00 */
[-C--:B------:R-:W-:Y:S01]  /*6200*/  @!P2 LEA.HI.X R143, R143, R201.reuse, R0, 0x6, P3 ;  /* 0x000000c98f8fa211 */ /* 0x080fe200018f3400 */
[----:B------:R-:W-:Y:S01]  /*6210*/  IMAD.U32 R96, RZ, RZ, UR13 ;  /* 0x0000000dff607e24 */ /* 0x000fe2000f8e00ff */
[----:B------:R-:W-:Y:S01]  /*6220*/  @!P2 LEA R160, P3, R99, R200, 0x7 ;  /* 0x000000c863a0a211 */ /* 0x000fe200078638ff */
[----:B------:R-:W-:Y:S01]  /*6230*/  @!UP0 UIMAD UR21, UR13, 0x50, URZ ;  /* 0x000000500d1588a4 */ /* 0x000fe2000f8e023f */
[----:B------:R-:W-:Y:S01]  /*6240*/  @!P2 IMAD.WIDE.U32 R148, R148, 0x30, R200 ;  /* 0x000000309494a825 */ /* 0x000fe200078e00c8 */
[----:B------:R-:W-:Y:S01]  /*6250*/  @!UP0 UIMAD UR6, UR13, 0x30, URZ ;  /* 0x000000300d0688a4 */ /* 0x000fe2000f8e023f */
[-C--:B------:R-:W-:Y:S01]  /*6260*/  @!P2 LEA.HI.X R0, R97, R201.reuse, R0, 0x7, P3 ;  /* 0x000000c96100a211 */ /* 0x080fe200018f3c00 */
[----:B------:R-:W-:Y:S01]  /*6270*/  @!UP0 UIMAD UR7, UR13, 0x60, URZ ;  /* 0x000000600d0788a4 */ /* 0x000fe2000f8e023f */
[----:B------:R-:W-:Y:S01]  /*6280*/  @!P2 IADD3 R165, P3, R147, R100, RZ ;  /* 0x0000006493a5a210 */ /* 0x000fe20007f7e0ff */
[----:B------:R-:W-:Y:S01]  /*6290*/  IMAD.U32 R98, RZ, RZ, UR12 ;  /* 0x0000000cff627e24 */ /* 0x000fe2000f8e00ff */
[----:B------:R-:W-:Y:S01]  /*62a0*/  @!P2 LEA.HI.X R167, R167, R201, R96, 0x5, P4 ;  /* 0x000000c9a7a7a211 */ /* 0x000fe200020f2c60 */
[----:B------:R-:W-:Y:S01]  /*62b0*/  IMAD.U32 R96, RZ, RZ, UR12 ;  /* 0x0000000cff607e24 */ /* 0x000fe2000f8e00ff */
[C---:B------:R-:W-:Y:S01]  /*62c0*/  @!P2 IADD3 R145, P4, R147.reuse, R148, RZ ;  /* 0x000000949391a210 */ /* 0x040fe20007f9e0ff */
[----:B------:R-:W-:Y:S01]  /*62d0*/  @!P2 IMAD.WIDE.U32 R98, R98, 0x60, R200 ;  /* 0x000000606262a825 */ /* 0x000fe200078e00c8 */
[----:B------:R-:W-:Y:S01]  /*62e0*/  @!P2 IADD3.X R166, R2, UR21, R101, P3, !PT ;  /* 0x0000001502a6ac10 */ /* 0x000fe20009ffe465 */
[----:B------:R-:W-:Y:S01]  /*62f0*/  @!UP0 UIMAD UR21, UR13, 0xa0, URZ ;  /* 0x000000a00d1588a4 */ /* 0x000fe2000f8e023f */
[----:B------:R-:W2:Y:S01]  /*6300*/  @!P2 LDC.64 R100, c[0x0][0x218] ;  /* 0x00008600ff64ab82 */ /* 0x000ea20000000a00 */
[----:B------:R-:W-:Y:S01]  /*6310*/  @!P2 IMAD.WIDE.U32 R96, R96, 0x70, R200 ;  /* 0x000000706060a825 */ /* 0x000fe200078e00c8 */
[C---:B------:R-:W-:Y:S01]  /*6320*/  @!P2 IADD3.X R144, R2.reuse, UR6, R149, P4, !PT ;  /* 0x000000060290ac10 */ /* 0x040fe2000a7fe495 */
[----:B------:R-:W-:Y:S01]  /*6330*/  @!UP0 UIMAD UR6, UR13, 0x70, URZ ;  /* 0x000000700d0688a4 */ /* 0x000fe2000f8e023f */
[C---:B------:R-:W-:Y:S01]  /*6340*/  @!P2 IADD3 R161, P4, R147.reuse, R98, RZ ;  /* 0x0000006293a1a210 */ /* 0x040fe20007f9e0ff */
[----:B------:R-:W-:Y:S01]  /*6350*/  IMAD.U32 R168, RZ, RZ, UR12 ;  /* 0x0000000cffa87e24 */ /* 0x000fe2000f8e00ff */
[C---:B------:R-:W-:Y:S01]  /*6360*/  @!P2 IADD3 R163, P3, R147.reuse, R96, RZ ;  /* 0x0000006093a3a210 */ /* 0x040fe20007f7e0ff */
[----:B------:R-:W-:Y:S01]  /*6370*/  IMAD.U32 R140, RZ, RZ, UR12 ;  /* 0x0000000cff8c7e24 */ /* 0x000fe2000f8e00ff */
[----:B------:R-:W-:Y:S01]  /*6380*/  @!P2 IADD3.X R162, R2, UR7, R99, P4, !PT ;  /* 0x0000000702a2ac10 */ /* 0x000fe2000a7fe463 */
[----:B------:R-:W-:Y:S01]  /*6390*/  @!P2 IMAD.WIDE.U32 R168, R168, 0xb0, R200 ;  /* 0x000000b0a8a8a825 */ /* 0x000fe200078e00c8 */
[----:B------:R-:W-:Y:S01]  /*63a0*/  @!P2 IADD3.X R164, R2, UR6, R97, P3, !PT ;  /* 0x0000000602a4ac10 */ /* 0x000fe20009ffe461 */
[----:B------:R-:W3:Y:S01]  /*63b0*/  @!P2 LDC.64 R98, c[0x0][0x218] ;  /* 0x00008600ff62ab82 */ /* 0x000ee20000000a00 */
[----:B------:R-:W-:Y:S01]  /*63c0*/  @!UP0 UIMAD UR7, UR13, 0xb0, URZ ;  /* 0x000000b00d0788a4 */ /* 0x000fe2000f8e023f */
[----:B------:R-:W-:Y:S01]  /*63d0*/  @!P2 IMAD.WIDE.U32 R140, R140, 0xc0, R200 ;  /* 0x000000c08c8ca825 */ /* 0x000fe200078e00c8 */
[----:B------:R-:W-:Y:S01]  /*63e0*/  @!UP0 UIMAD UR6, UR13, 0xc0, URZ ;  /* 0x000000c00d0688a4 */ /* 0x000fe2000f8e023f */
[C---:B------:R-:W-:Y:S01]  /*63f0*/  @!P2 IADD3 R153, P4, R147.reuse, R168, RZ ;  /* 0x000000a89399a210 */ /* 0x040fe20007f9e0ff */
[----:B------:R-:W-:Y:S01]  /*6400*/  @!UP0 UIMAD UR26, UR13, 0x90, URZ ;  /* 0x000000900d1a88a4 */ /* 0x000fe2000f8e023f */
[----:B------:R-:W-:Y:S01]  /*6410*/  IMAD.U32 R172, RZ, RZ, UR12 ;  /* 0x0000000cffac7e24 */ /* 0x000fe2000f8e00ff */
[C---:B------:R-:W-:Y:S01]  /*6420*/  @!P2 IADD3 R155, P3, R147.reuse, R140, RZ ;  /* 0x0000008c939ba210 */ /* 0x040fe20007f7e0ff */
[----:B------:R-:W4:Y:S01]  /*6430*/  @!P2 LDC.64 R96, c[0x0][0x218] ;  /* 0x00008600ff60ab82 */ /* 0x000f220000000a00 */
[----:B------:R-:W-:Y:S01]  /*6440*/  IMAD.U32 R174, RZ, RZ, UR12 ;  /* 0x0000000cffae7e24 */ /* 0x000fe2000f8e00ff */
[----:B------:R-:W-:Y:S01]  /*6450*/  @!P2 IADD3.X R150, R2, UR7, R169, P4, !PT ;  /* 0x000000070296ac10 */ /* 0x000fe2000a7fe4a9 */
[----:B------:R-:W-:Y:S01]  /*6460*/  @!P2 IMAD.WIDE.U32 R172, R172, 0xa0, R200 ;  /* 0x000000a0acaca825 */ /* 0x000fe200078e00c8 */
[----:B------:R-:W-:Y:S01]  /*6470*/  @!P2 IADD3.X R152, R2, UR6, R141, P3, !PT ;  /* 0x000000060298ac10 */ /* 0x000fe20009ffe48d */
[----:B------:R-:W-:Y:S01]  /*6480*/  @!UP0 UIMAD UR7, UR13, 0xd0, URZ ;  /* 0x000000d00d0788a4 */ /* 0x000fe2000f8e023f */
[C---:B------:R-:W-:Y:S01]  /*6490*/  @!P2 IADD3 R169, P3, R147.reuse, R200, RZ ;  /* 0x000000c893a9a210 */ /* 0x040fe20007f7e0ff */
[----:B------:R-:W-:Y:S01]  /*64a0*/  IMAD.U32 R102, RZ, RZ, UR12 ;  /* 0x0000000cff667e24 */ /* 0x000fe2000f8e00ff */
[C---:B------:R-:W-:Y:S01]  /*64b0*/  @!P2 IADD3 R151, P5, R147.reuse, R172, RZ ;  /* 0x000000ac9397a210 */ /* 0x040fe20007fbe0ff */
[----:B------:R-:W-:Y:S01]  /*64c0*/  IMAD.U32 R158, RZ, RZ, UR12 ;  /* 0x0000000cff9e7e24 */ /* 0x000fe2000f8e00ff */
[----:B------:R-:W-:Y:S01]  /*64d0*/  @!UP0 UIMAD UR6, UR13, 0xe0, URZ ;  /* 0x000000e00d0688a4 */ /* 0x000fe2000f8e023f */
[----:B------:R-:W-:Y:S01]  /*64e0*/  @!P2 IMAD.WIDE.U32 R174, R174, 0x90, R200 ;  /* 0x00000090aeaea825 */ /* 0x000fe200078e00c8 */
[----:B------:R-:W-:Y:S01]  /*64f0*/  @!P2 IADD3.X R148, R2, UR21, R173, P5, !PT ;  /* 0x000000150294ac10 */ /* 0x000fe2000affe4ad */
[----:B------:R-:W5:Y:S02]  /*6500*/  @!P2 LDC.64 R140, c[0x0][0x218] ;  /* 0x00008600ff8cab82 */ /* 0x000f640000000a00 */
[----:B------:R-:W-:Y:S01]  /*6510*/  @!P2 IMAD.WIDE.U32 R102, R102, 0xd0, R200 ;  /* 0x000000d06666a825 */ /* 0x000fe200078e00c8 */
[----:B------:R-:W-:-:S02]  /*6520*/  @!P2 IADD3 R149, P6, R147, R174, RZ ;  /* 0x000000ae9395a210 */ /* 0x000fc40007fde0ff */
[----:B--2---:R-:W-:Y:S01]  /*6530*/  @!P2 LEA R174, P5, R169, R100, 0x1 ;  /* 0x00000064a9aea211 */ /* 0x004fe200078a08ff */
[----:B------:R-:W-:Y:S01]  /*6540*/  @!P2 IMAD.WIDE.U32 R158, R158, 0xe0, R200 ;  /* 0x000000e09e9ea825 */ /* 0x000fe200078e00c8 */
[C---:B------:R-:W-:Y:S02]  /*6550*/  @!P2 IADD3 R154, P4, R147.reuse, R102, RZ ;  /* 0x00000066939aa210 */ /* 0x040fe40007f9e0ff */
[C---:B------:R-:W-:Y:S01]  /*6560*/  @!P2 IADD3.X R146, R2.reuse, UR26, R175, P6, !PT ;  /* 0x0000001a0292ac10 */ /* 0x040fe2000b7fe4af */
[C---:B------:R-:W-:Y:S01]  /*6570*/  @!P2 IMAD.X R168, R2.reuse, 0x1, R201, P3 ;  /* 0x0000000102a8a824 */ /* 0x040fe200018e06c9 */
[----:B------:R-:W-:Y:S02]  /*6580*/  @!P2 IADD3 R156, P3, R147, R158, RZ ;  /* 0x0000009e939ca210 */ /* 0x000fe40007f7e0ff */
[C---:B------:R-:W-:Y:S02]  /*6590*/  @!P2 IADD3.X R158, R2.reuse, UR7, R103, P4, !PT ;  /* 0x00000007029eac10 */ /* 0x040fe4000a7fe467 */
[----:B------:R-:W-:Y:S01]  /*65a0*/  @!P2 LEA.HI.X R175, R169, R101, R168, 0x1, P5 ;  /* 0x00000065a9afa211 */ /* 0x000fe200028f0ca8 */
[----:B------:R-:W2:Y:S01]  /*65b0*/  @!P2 LDC.64 R102, c[0x0][0x218] ;  /* 0x00008600ff66ab82 */ /* 0x000ea20000000a00 */
[----:B------:R-:W-:-:S02]  /*65c0*/  @!P2 IADD3.X R159, R2, UR6, R159, P3, !PT ;  /* 0x00000006029fac10 */ /* 0x000fc40009ffe49f */
[C---:B------:R-:W-:Y:S01]  /*65d0*/  @!P2 IADD3 R169, P5, P4, R147.reuse, UR15, R200 ;  /* 0x0000000f93a9ac10 */ /* 0x040fe2000fcbe0c8 */
[----:B------:R-:W-:Y:S01]  /*65e0*/  @!PT LDS RZ, [RZ] ;  /* 0x00000000fffff984 */ /* 0x000fe20000000800 */
[----:B------:R-:W-:Y:S01]  /*65f0*/  @!PT LDS RZ, [RZ] ;  /* 0x00000000fffff984 */ /* 0x000fe20000000800 */
[----:B------:R-:W-:Y:S01]  /*6600*/  @!PT LDS RZ, [RZ] ;  /* 0x00000000fffff984 */ /* 0x000fe20000000800 */
[----:B------:R2:W-:Y:S01]  /*6610*/  @!P2 LDGSTS.E.BYPASS.LTC128B.128 [R242+0x2000], desc[UR22][R174.64] ;  /* 0x02000000aef2afae */ /* 0x0005e2000b901d56 */
[----:B------:R-:W-:Y:S02]  /*6620*/  @!P2 IADD3 R170, P3, R147, R170, RZ ;  /* 0x000000aa93aaa210 */ /* 0x000fe40007f7e0ff */
[C---:B------:R-:W-:Y:S01]  /*6630*/  @!P2 IADD3.X R168, R2.reuse, UR14, R201, P5, P4 ;  /* 0x0000000e02a8ac10 */ /* 0x040fe2000afe84c9 */
[----:B------:R-:W1:Y:S01]  /*6640*/  @!P2 LDC.64 R100, c[0x0][0x218] ;  /* 0x00008600ff64ab82 */ /* 0x000e620000000a00 */
[C---:B---3--:R-:W-:Y:S01]  /*6650*/  @!P2 LEA R172, P4, R169.reuse, R98, 0x1 ;  /* 0x00000062a9aca211 */ /* 0x048fe200078808ff */
[----:B------:R-:W-:Y:S01]  /*6660*/  @!P2 IMAD.X R167, R2, 0x1, R167, P3 ;  /* 0x0000000102a7a824 */ /* 0x000fe200018e06a7 */
[----:B----4-:R-:W-:Y:S01]  /*6670*/  @!P2 LEA R182, P3, R170, R96, 0x1 ;  /* 0x00000060aab6a211 */ /* 0x010fe200078608ff */
[----:B------:R3:W-:Y:S01]  /*6680*/  @P2 STS.128 [R242+0x2800], RZ ;  /* 0x002800fff2002388 */ /* 0x0007e20000000c00 */
[----:B------:R-:W-:-:S02]  /*6690*/  @!P2 LEA.HI.X R173, R169, R99, R168, 0x1, P4 ;  /* 0x00000063a9ada211 */ /* 0x000fc400020f0ca8 */
[----:B------:R-:W-:Y:S01]  /*66a0*/  @!P2 LEA.HI.X R183, R170, R97, R167, 0x1, P3 ;  /* 0x00000061aab7a211 */ /* 0x000fe200018f0ca7 */
[----:B------:R-:W4:Y:S01]  /*66b0*/  @!P2 LDC.64 R98, c[0x0][0x218] ;  /* 0x00008600ff62ab82 */ /* 0x000f220000000a00 */
[----:B------:R-:W-:Y:S01]  /*66c0*/  @!P2 IADD3 R142, P3, R147, R142, RZ ;  /* 0x0000008e938ea210 */ /* 0x000fe20007f7e0ff */
[----:B------:R-:W-:Y:S01]  /*66d0*/  @!PT LDS RZ, [RZ] ;  /* 0x00000000fffff984 */ /* 0x000fe20000000800 */
[----:B------:R-:W-:Y:S01]  /*66e0*/  @!PT LDS RZ, [RZ] ;  /* 0x00000000fffff984 */ /* 0x000fe20000000800 */
[----:B------:R-:W-:Y:S01]  /*66f0*/  @!PT LDS RZ, [RZ] ;  /* 0x00000000fffff984 */ /* 0x000fe20000000800 */
[----:B------:R1:W-:Y:S01]  /*6700*/  @!P2 LDGSTS.E.BYPASS.LTC128B.128 [R242+0x2800], desc[UR22][R172.64] ;  /* 0x02800000acf2afae */ /* 0x0003e2000b901d56 */
[----:B-----5:R-:W-:-:S03]  /*6710*/  @!P2 LEA R168, P4, R145, R140, 0x1 ;  /* 0x0000008c91a8a211 */ /* 0x020fc600078808ff */
[----:B------:R-:W-:Y:S01]  /*6720*/  @!P2 IMAD.X R143, R2, 0x1, R143, P3 ;  /* 0x00000001028fa824 */ /* 0x000fe200018e068f */
[----:B------:R-:W-:Y:S01]  /*6730*/  @!P2 LEA.HI.X R169, R145, R141, R144, 0x1, P4 ;  /* 0x0000008d91a9a211 */ /* 0x000fe200020f0c90 */
[----:B------:R-:W5:Y:S01]  /*6740*/  @!P2 LDC.64 R96, c[0x0][0x218] ;  /* 0x00008600ff60ab82 */ /* 0x000f620000000a00 */
[----:B------:R3:W-:Y:S04]  /*6750*/  @P2 STS.128 [R242+0x3000], RZ ;  /* 0x003000fff2002388 */ /* 0x0007e80000000c00 */
[----:B------:R-:W-:Y:S01]  /*6760*/  @!PT LDS RZ, [RZ] ;  /* 0x00000000fffff984 */ /* 0x000fe20000000800 */
[----:B------:R-:W-:Y:S01]  /*6770*/  @!PT LDS RZ, [RZ] ;  /* 0x00000000fffff984 */ /* 0x000fe20000000800 */
[----:B------:R-:W-:Y:S01]  /*6780*/  @!PT LDS RZ, [RZ] ;  /* 0x00000000fffff984 */ /* 0x000fe20000000800 */
[----:B------:R3:W-:Y:S01]  /*6790*/  @!P2 LDGSTS.E.BYPASS.LTC128B.128 [R242+0x3000], desc[UR22][R182.64] ;  /* 0x03000000b6f2afae */ /* 0x0007e2000b901d56 */
[C---:B--2---:R-:W-:Y:S02]  /*67a0*/  @!P2 LEA R174, P3, R142.reuse, R102, 0x1 ;  /* 0x000000668eaea211 */ /* 0x044fe400078608ff */
[----:B------:R-:W2:Y:S01]  /*67b0*/  @!P2 LDC.64 R144, c[0x0][0x218] ;  /* 0x00008600ff90ab82 */ /* 0x000ea20000000a00 */
[----:B------:R3:W-:Y:S01]  /*67c0*/  @P2 STS.128 [R242+0x3800], RZ ;  /* 0x003800fff2002388 */ /* 0x0007e20000000c00 */
[----:B------:R-:W-:-:S03]  /*67d0*/  @!P2 LEA.HI.X R175, R142, R103, R143, 0x1, P3 ;  /* 0x000000678eafa211 */ /* 0x000fc600018f0c8f */
[----:B------:R-:W-:Y:S01]  /*67e0*/  @!PT LDS RZ, [RZ] ;  /* 0x00000000fffff984 */ /* 0x000fe20000000800 */
[----:B------:R-:W-:Y:S01]  /*67f0*/  @!PT LDS RZ, [RZ] ;  /* 0x00000000fffff984 */ /* 0x000fe20000000800 */
[----:B------:R-:W-:Y:S01]  /*6800*/  @!PT LDS RZ, [RZ] ;  /* 0x00000000fffff984 */ /* 0x000fe20000000800 */
[----:B------:R3:W-:Y:S03]  /*6810*/  @!P2 LDGSTS.E.BYPASS.LTC128B.128 [R242+0x3800], desc[UR22][R168.64] ;  /* 0x03800000a8f2afae */ /* 0x0007e6000b901d56 */
[----:B------:R-:W3:Y:S01]  /*6820*/  @!P2 LDC.64 R142, c[0x0][0x218] ;  /* 0x00008600ff8eab82 */ /* 0x000ee20000000a00 */
[----:B------:R2:W-:Y:S01]  /*6830*/  @P2 STS.128 [R242+0x4000], RZ ;  /* 0x004000fff2002388 */ /* 0x0005e20000000c00 */
[----:B-1----:R-:W-:-:S03]  /*6840*/  @!P2 LEA R172, P3, R165, R100, 0x1 ;  /* 0x00000064a5aca211 */ /* 0x002fc600078608ff */
[----:B------:R-:W-:Y:S01]  /*6850*/  @!PT LDS RZ, [RZ] ;  /* 0x00000000fffff984 */ /* 0x000fe20000000800 */
[----:B------:R-:W-:Y:S01]  /*6860*/  @!PT LDS RZ, [RZ] ;  /* 0x00000000fffff984 */ /* 0x000fe20000000800 */
[----:B------:R-:W-:Y:S01]  /*6870*/  @!PT LDS RZ, [RZ] ;  /* 0x00000000fffff984 */ /* 0x000fe20000000800 */
[----:B------:R1:W-:Y:S03]  /*6880*/  @!P2 LDGSTS.E.BYPASS.LTC128B.128 [R242+0x4000], desc[UR22][R174.64] ;  /* 0x04000000aef2afae */ /* 0x0003e6000b901d56 */
[----:B------:R-:W1:Y:S01]  /*6890*/  @!P2 LDC.64 R140, c[0x0][0x218] ;  /* 0x00008600ff8cab82 */ /* 0x000e620000000a00 */
[----:B------:R-:W-:Y:S01]  /*68a0*/  @!P2 LEA.HI.X R173, R165, R101, R166, 0x1, P3 ;  /* 0x00000065a5ada211 */ /* 0x000fe200018f0ca6 */
[----:B------:R1:W-:Y:S01]  /*68b0*/  @P2 STS.128 [R242+0x4800], RZ ;  /* 0x004800fff2002388 */ /* 0x0003e20000000c00 */
[----:B----4-:R-:W-:Y:S02]  /*68c0*/  @!P2 LEA R166, P4, R161, R98, 0x1 ;  /* 0x00000062a1a6a211 */ /* 0x010fe400078808ff */
[----:B-----5:R-:W-:Y:S01]  /*68d0*/  @!P2 LEA R170, P3, R163, R96, 0x1 ;  /* 0x00000060a3aaa211 */ /* 0x020fe200078608ff */
[----:B------:R-:W-:Y:S01]  /*68e0*/  @!PT LDS RZ, [RZ] ;  /* 0x00000000fffff984 */ /* 0x000fe20000000800 */
[----:B------:R-:W-:Y:S01]  /*68f0*/  @!PT LDS RZ, [RZ] ;  /* 0x00000000fffff984 */ /* 0x000fe20000000800 */
[----:B------:R-:W-:Y:S01]  /*6900*/  @!PT LDS RZ, [RZ] ;  /* 0x00000000fffff984 */ /* 0x000fe20000000800 */
[----:B------:R4:W-:Y:S01]  /*6910*/  @!P2 LDGSTS.E.BYPASS.LTC128B.128 [R242+0x4800], desc[UR22][R172.64] ;  /* 0x04800000acf2afae */ /* 0x0009e2000b901d56 */
[----:B------:R-:W-:Y:S01]  /*6920*/  @!P2 LEA.HI.X R167, R161, R99, R162, 0x1, P4 ;  /* 0x00000063a1a7a211 */ /* 0x000fe200020f0ca2 */
[----:B------:R-:W5:Y:S01]  /*6930*/  @!P2 LDC.64 R102, c[0x0][0x218] ;  /* 0x00008600ff66ab82 */ /* 0x000f620000000a00 */
[----:B------:R-:W-:Y:S01]  /*6940*/  @!P2 LEA.HI.X R171, R163, R97, R164, 0x1, P3 ;  /* 0x00000061a3aba211 */ /* 0x000fe200018f0ca4 */
[----:B------:R4:W-:Y:S01]  /*6950*/  @P2 STS.128 [R242+0x5000], RZ ;  /* 0x005000fff2002388 */ /* 0x0009e20000000c00 */
[----:B------:R-:W-:-:S03]  /*6960*/  @!P2 IADD3 R160, P3, R147, R160, RZ ;  /* 0x000000a093a0a210 */ /* 0x000fc60007f7e0ff */
[----:B------:R-:W-:Y:S01]  /*6970*/  @!PT LDS RZ, [RZ] ;  /* 0x00000000fffff984 */ /* 0x000fe20000000800 */
[----:B------:R-:W-:Y:S01]  /*6980*/  @!PT LDS RZ, [RZ] ;  /* 0x00000000fffff984 */ /* 0x000fe20000000800 */
[----:B------:R-:W-:Y:S01]  /*6990*/  @!PT LDS RZ, [RZ] ;  /* 0x00000000fffff984 */ /* 0x000fe20000000800 */
[----:B------:R4:W-:Y:S02]  /*69a0*/  @!P2 LDGSTS.E.BYPASS.LTC128B.128 [R242+0x5000], desc[UR22][R166.64] ;  /* 0x05000000a6f2afae */ /* 0x0009e4000b901d56 */
[----:B------:R-:W4:Y:S01]  /*69b0*/  @!P2 LDC.64 R100, c[0x0][0x218] ;  /* 0x00008600ff64ab82 */ /* 0x000f220000000a00 */
[----:B------:R-:W-:Y:S01]  /*69c0*/  @!P2 IMAD.X R0, R2, 0x1, R0, P3 ;  /* 0x000000010200a824 */ /* 0x000fe200018e0600 */
[C---:B--2---:R-:W-:Y:S01]  /*69d0*/  @!P2 LEA R144, P3, R160.reuse, R144, 0x1 ;  /* 0x00000090a090a211 */ /* 0x044fe200078608ff */
[----:B------:R2:W-:Y:S03]  /*69e0*/  @P2 STS.128 [R242+0x5800], RZ ;  /* 0x005800fff2002388 */ /* 0x0005e60000000c00 */
[----:B------:R-:W-:Y:S01]  /*69f0*/  @!P2 LEA.HI.X R145, R160, R145, R0, 0x1, P3 ;  /* 0x00000091a091a211 */ /* 0x000fe200018f0c00 */
[----:B------:R-:W-:Y:S01]  /*6a00*/  @!PT LDS RZ, [RZ] ;  /* 0x00000000fffff984 */ /* 0x000fe20000000800 */
[----:B------:R-:W-:Y:S01]  /*6a10*/  @!PT LDS RZ, [RZ] ;  /* 0x00000000fffff984 */ /* 0x000fe20000000800 */
[----:B------:R-:W-:Y:S01]  /*6a20*/  @!PT LDS RZ, [RZ] ;  /* 0x00000000fffff984 */ /* 0x000fe20000000800 */
[----:B------:R2:W-:Y:S01]  /*6a30*/  @!P2 LDGSTS.E.BYPASS.LTC128B.128 [R242+0x5800], desc[UR22][R170.64] ;  /* 0x05800000aaf2afae */ /* 0x0005e2000b901d56 */
[----:B------:R-:W2:Y:S01]  /*6a40*/  @!P2 LDC.64 R98, c[0x0][0x218] ;  /* 0x00008600ff62ab82 */ /* 0x000ea20000000a00 */
[----:B---3--:R-:W-:-:S02]  /*6a50*/  @!P2 LEA R142, P3, R149, R142, 0x1 ;  /* 0x0000008e958ea211 */ /* 0x008fc400078608ff */
[----:B-1----:R-:W-:Y:S01]  /*6a60*/  @!P2 LEA R140, P4, R151, R140, 0x1 ;  /* 0x0000008c978ca211 */ /* 0x002fe200078808ff */
[----:B------:R1:W-:Y:S01]  /*6a70*/  @P2 STS.128 [R242+0x6000], RZ ;  /* 0x006000fff2002388 */ /* 0x0003e20000000c00 */
[----:B------:R-:W-:Y:S02]  /*6a80*/  @!P2 LEA.HI.X R143, R149, R143, R146, 0x1, P3 ;  /* 0x0000008f958fa211 */ /* 0x000fe400018f0c92 */
[----:B------:R-:W-:Y:S01]  /*6a90*/  @!P2 LEA.HI.X R141, R151, R141, R148, 0x1, P4 ;  /* 0x0000008d978da211 */ /* 0x000fe200020f0c94 */
[----:B------:R-:W3:Y:S01]  /*6aa0*/  @!P2 LDC.64 R96, c[0x0][0x218] ;  /* 0x00008600ff60ab82 */ /* 0x000ee20000000a00 */
[C---:B-----5:R-:W-:Y:S01]  /*6ab0*/  @!P2 LEA R102, P3, R153.reuse, R102, 0x1 ;  /* 0x000000669966a211 */ /* 0x060fe200078608ff */
[----:B------:R-:W-:Y:S01]  /*6ac0*/  @!PT LDS RZ, [RZ] ;  /* 0x00000000fffff984 */ /* 0x000fe20000000800 */
[----:B------:R-:W-:Y:S01]  /*6ad0*/  @!PT LDS RZ, [RZ] ;  /* 0x00000000fffff984 */ /* 0x000fe20000000800 */
[----:B------:R-:W-:Y:S01]  /*6ae0*/  @!PT LDS RZ, [RZ] ;  /* 0x00000000fffff984 */ /* 0x000fe20000000800 */
[----:B------:R1:W-:Y:S03]  /*6af0*/  @!P2 LDGSTS.E.BYPASS.LTC128B.128 [R242+0x6000], desc[UR22][R144.64] ;  /* 0x0600000090f2afae */ /* 0x0003e6000b901d56 */
[----:B------:R-:W-:Y:S01]  /*6b00*/  @!P2 LEA.HI.X R103, R153, R103, R150, 0x1, P3 ;  /* 0x000000679967a211 */ /* 0x000fe200018f0c96 */
[----:B------:R1:W-:Y:S01]  /*6b10*/  @P2 STS.128 [R242+0x6800], RZ ;  /* 0x006800fff2002388 */ /* 0x0003e20000000c00 */
[----:B----4-:R-:W-:-:S03]  /*6b20*/  @!P2 LEA R100, P5, R155, R100, 0x1 ;  /* 0x000000649b64a211 */ /* 0x010fc600078a08ff */
[----:B------:R-:W-:Y:S01]  /*6b30*/  @!PT LDS RZ, [RZ] ;  /* 0x00000000fffff984 */ /* 0x000fe20000000800 */
[----:B------:R-:W-:Y:S01]  /*6b40*/  @!PT LDS RZ, [RZ] ;  /* 0x00000000fffff984 */ /* 0x000fe20000000800 */
[----:B------:R-:W-:Y:S01]  /*6b50*/  @!PT LDS RZ, [RZ] ;  /* 0x00000000fffff984 */ /* 0x000fe20000000800 */
[----:B------:R1:W-:Y:S01]  /*6b60*/  @!P2 LDGSTS.E.BYPASS.LTC128B.128 [R242+0x6800], desc[UR22][R142.64] ;  /* 0x068000008ef2afae */ /* 0x0003e2000b901d56 */
[----:B------:R-:W-:-:S03]  /*6b70*/  @!P2 LEA.HI.X R101, R155, R101, R152, 0x1, P5 ;  /* 0x000000659b65a211 */ /* 0x000fc600028f0c98 */
[----:B------:R1:W-:Y:S01]  /*6b80*/  @P2 STS.128 [R242+0x7000], RZ ;  /* 0x007000fff2002388 */ /* 0x0003e20000000c00 */
[----:B--2---:R-:W-:-:S03]  /*6b90*/  @!P2 LEA R98, P4, R154, R98, 0x1 ;  /* 0x000000629a62a211 */ /* 0x004fc600078808ff */
[----:B------:R-:W-:Y:S01]  /*6ba0*/  @!PT LDS RZ, [RZ] ;  /* 0x00000000fffff984 */ /* 0x000fe20000000800 */
[----:B------:R-:W-:Y:S01]  /*6bb0*/  @!PT LDS RZ, [RZ] ;  /* 0x00000000fffff984 */ /* 0x000fe20000000800 */
[----:B------:R-:W-:Y:S01]  /*6bc0*/  @!PT LDS RZ, [RZ] ;  /* 0x00000000fffff984 */ /* 0x000fe20000000800 */
[----:B------:R1:W-:Y:S01]  /*6bd0*/  @!P2 LDGSTS.E.BYPASS.LTC128B.128 [R242+0x7000], desc[UR22][R140.64] ;  /* 0x070000008cf2afae */ /* 0x0003e2000b901d56 */
[----:B------:R-:W-:-:S03]  /*6be0*/  @!P2 LEA.HI.X R99, R154, R99, R158, 0x1, P4 ;  /* 0x000000639a63a211 */ /* 0x000fc600020f0c9e */
[----:B------:R1:W-:Y:S01]  /*6bf0*/  @P2 STS.128 [R242+0x7800], RZ ;  /* 0x007800fff2002388 */ /* 0x0003e20000000c00 */
[----:B---3--:R-:W-:-:S03]  /*6c00*/  @!P2 LEA R96, P3, R156, R96, 0x1 ;  /* 0x000000609c60a211 */ /* 0x008fc600078608ff */
[----:B------:R-:W-:Y:S01]  /*6c10*/  @!PT LDS RZ, [RZ] ;  /* 0x00000000fffff984 */ /* 0x000fe20000000800 */
[----:B------:R-:W-:Y:S01]  /*6c20*/  @!PT LDS RZ, [RZ] ;  /* 0x00000000fffff984 */ /* 0x000fe20000000800 */
[----:B------:R-:W-:Y:S01]  /*6c30*/  @!PT LDS RZ, [RZ] ;  /* 0x00000000fffff984 */ /* 0x000fe20000000800 */
[----:B------:R1:W-:Y:S01]  /*6c40*/  @!P2 LDGSTS.E.BYPASS.LTC128B.128 [R242+0x7800], desc[UR22][R102.64] ;  /* 0x0780000066f2afae */ /* 0x0003e2000b901d56 */
[----:B------:R-:W-:-:S03]  /*6c50*/  @!P2 LEA.HI.X R97, R156, R97, R159, 0x1, P3 ;  /* 0x000000619c61a211 */ /* 0x000fc600018f0c9f */
[----:B------:R1:W-:Y:S04]  /*6c60*/  @P2 STS.128 [R242+0x8000], RZ ;  /* 0x008000fff2002388 */ /* 0x0003e80000000c00 */
[----:B------:R-:W-:Y:S01]  /*6c70*/  @!PT LDS RZ, [RZ] ;  /* 0x00000000fffff984 */ /* 0x000fe20000000800 */
[----:B------:R-:W-:Y:S01]  /*6c80*/  @!PT LDS RZ, [RZ] ;  /* 0x00000000fffff984 */ /* 0x000fe20000000800 */
[----:B------:R-:W-:Y:S01]  /*6c90*/  @!PT LDS RZ, [RZ] ;  /* 0x00000000fffff984 */ /* 0x000fe20000000800 */
[----:B------:R1:W-:Y:S04]  /*6ca0*/  @!P2 LDGSTS.E.BYPASS.LTC128B.128 [R242+0x8000], desc[UR22][R100.64] ;  /* 0x0800000064f2afae */ /* 0x0003e8000b901d56 */
        /* <DEDUP_REMOVED lines=10> */
[----:B------:R1:W-:Y:S01]  /*6d50*/  @P2 STS.128 [R242+0x9800], RZ ;  /* 0x009800fff2002388 */ /* 0x0003e20000000c00 */
[----:B------:R-:W-:Y:S05]  /*6d60*/  @P2 BRA `(.L_x_789) ;  /* 0x0000000000302947 */ /* 0x000fea0003800000 */
[----:B------:R-:W-:Y:S01]  /*6d70*/  IMAD.U32 R0, RZ, RZ, UR12 ;  /* 0x0000000cff007e24 */ /* 0x000fe2000f8e00ff */
[----:B------:R-:W-:Y:S01]  /*6d80*/  UIMAD UR21, UR13, 0xf0, URZ ;  /* 0x000000f00d1578a4 */ /* 0x000fe2000f8e023f */
[----:B------:R-:W-:Y:S02]  /*6d90*/  ULDC.64 UR6, c[0x0][0x218] ;  /* 0x0000860000067ab9 */ /* 0x000fe40000000a00 */
[----:B-1----:R-:W-:-:S03]  /*6da0*/  IMAD.WIDE.U32 R98, R0, 0xf0, R200 ;  /* 0x000000f000627825 */ /* 0x002fc600078e00c8 */
[----:B------:R-:W-:-:S04]  /*6db0*/  IADD3 R97, P2, R147, R98, RZ ;  /* 0x0000006293617210 */ /* 0x000fc80007f5e0ff */
[----:B------:R-:W-:Y:S02]  /*6dc0*/  IADD3.X R0, R2, UR21, R99, P2, !PT ;  /* 0x0000001502007c10 */ /* 0x000fe400097fe463 */
[----:B------:R-:W-:-:S04]  /*6dd0*/  LEA R96, P2, R97, UR6, 0x1 ;  /* 0x0000000661607c11 */ /* 0x000fc8000f8408ff */
[----:B------:R-:W-:-:S05]  /*6de0*/  LEA.HI.X R97, R97, UR7, R0, 0x1, P2 ;  /* 0x0000000761617c11 */ /* 0x000fca00090f0c00 */
[----:B------:R-:W-:Y:S01]  /*6df0*/  @!PT LDS RZ, [RZ] ;  /* 0x00000000fffff984 */ /* 0x000fe20000000800 */
[----:B------:R-:W-:Y:S01]  /*6e00*/  @!PT LDS RZ, [RZ] ;  /* 0x00000000fffff984 */ /* 0x000fe20000000800 */
[----:B------:R-:W-:Y:S01]  /*6e10*/  @!PT LDS RZ, [RZ] ;  /* 0x00000000fffff984 */ /* 0x000fe20000000800 */
[----:B------:R2:W-:Y:S04]  /*6e20*/  LDGSTS.E.BYPASS.LTC128B.128 [R242+0x9800], desc[UR22][R96.64] ;  /* 0x0980000060f27fae */ /* 0x0005e8000b901d56 */
.L_x_789:
[----:B------:R-:W-:Y:S05]  /*6e30*/  BSYNC B0 ;  /* 0x0000000000007941 */ /* 0x000fea0003800000 */
.L_x_788:
[----:B------:R-:W0:Y:S01]  /*6e40*/  LDGDEPBAR ;  /* 0x00000000000079af */ /* 0x000e220000000000 */
[----:B------:R-:W-:-:S04]  /*6e50*/  IADD3 R200, P2, R147, R200, RZ ;  /* 0x000000c893c87210 */ /* 0x000fc80007f5e0ff */
[----:B------:R-:W-:-:S09]  /*6e60*/  IADD3.X R201, R2, R201, RZ, P2, !PT ;  /* 0x000000c902c97210 */ /* 0x000fd200017fe4ff */
.L_x_785:
[----:B------:R-:W-:Y:S01]  /*6e70*/  VIADD R0, R157, UR19 ;  /* 0x000000139d007c36 */ /* 0x000fe20008000000 */
[----:B------:R-:W-:-:S03]  /*6e80*/  ULDC UR6, c[0x0][0x2ec] ;  /* 0x0000bb0000067ab9 */ /* 0x000fc60000000800 */
[C---:B------:R-:W-:Y:S01]  /*6e90*/  VIADD R2, R0.reuse, 0x1 ;  /* 0x0000000100027836 */ /* 0x040fe20000000000 */
[C---:B------:R-:W-:Y:S01]  /*6ea0*/  ISETP.GE.AND P4, PT, R0.reuse, R202, PT ;  /* 0x000000ca0000720c */ /* 0x040fe20003f86270 */
[----:B-12---:R-:W-:-:S03]  /*6eb0*/  VIADD R96, R0, 0x8 ;  /* 0x0000000800607836 */ /* 0x006fc60000000000 */
[CC--:B------:R-:W-:Y:S02]  /*6ec0*/  ISETP.GE.AND P3, PT, R2.reuse, R203.reuse, PT ;  /* 0x000000cb0200720c */ /* 0x0c0fe40003f66270 */
[-C--:B------:R-:W-:Y:S01]  /*6ed0*/  ISETP.GE.AND P5, PT, R2, R202.reuse, PT ;  /* 0x000000ca0200720c */ /* 0x080fe20003fa6270 */
[----:B------:R-:W-:Y:S01]  /*6ee0*/  VIADD R2, R0, 0x9 ;  /* 0x0000000900027836 */ /* 0x000fe20000000000 */
[CC--:B------:R-:W-:Y:S02]  /*6ef0*/  ISETP.GE.AND P2, PT, R96.reuse, R203.reuse, PT ;  /* 0x000000cb6000720c */ /* 0x0c0fe40003f46270 */
[----:B------:R-:W-:Y:S01]  /*6f00*/  ISETP.GE.AND P6, PT, R96, R202, PT ;  /* 0x000000ca6000720c */ /* 0x000fe20003fc6270 */
[----:B------:R-:W-:Y:S01]  /*6f10*/  VIADD R96, R0, 0x10 ;  /* 0x0000001000607836 */ /* 0x000fe20000000000 */
[----:B------:R-:W-:Y:S01]  /*6f20*/  FSEL R100, R90, -INF , !P4 ;  /* 0xff8000005a647808 */ /* 0x000fe20006000000 */
[----:B------:R-:W-:Y:S01]  /*6f30*/  VIADD R90, R0, 0x11 ;  /* 0x00000011005a7836 */ /* 0x000fe20000000000 */
[----:B------:R-:W-:-:S02]  /*6f40*/  ISETP.GE.AND P4, PT, R2, R203, PT ;  /* 0x000000cb0200720c */ /* 0x000fc40003f86270 */
[----:B------:R-:W-:Y:S01]  /*6f50*/  FSEL R209, R84, -INF , !P2 ;  /* 0xff80000054d17808 */ /* 0x000fe20005000000 */
[----:B------:R-:W-:Y:S01]  /*6f60*/  VIADD R84, R0, 0x18 ;  /* 0x0000001800547836 */ /* 0x000fe20000000000 */
[-C--:B------:R-:W-:Y:S02]  /*6f70*/  ISETP.GE.AND P2, PT, R2, R202.reuse, PT ;  /* 0x000000ca0200720c */ /* 0x080fe40003f46270 */
[----:B------:R-:W-:Y:S02]  /*6f80*/  FSEL R2, R86, -INF , !P6 ;  /* 0xff80000056027808 */ /* 0x000fe40007000000 */
[----:B------:R-:W-:Y:S02]  /*6f90*/  FSEL R232, R85, -INF , !P4 ;  /* 0xff80000055e87808 */ /* 0x000fe40006000000 */
[C---:B------:R-:W-:Y:S02]  /*6fa0*/  ISETP.GE.AND P6, PT, R96.reuse, R203, PT ;  /* 0x000000cb6000720c */ /* 0x040fe40003fc6270 */
[----:B------:R-:W-:-:S02]  /*6fb0*/  ISETP.GE.AND P4, PT, R96, R202, PT ;  /* 0x000000ca6000720c */ /* 0x000fc40003f86270 */
[----:B------:R-:W-:Y:S02]  /*6fc0*/  FSEL R102, R87, -INF , !P2 ;  /* 0xff80000057667808 */ /* 0x000fe40005000000 */
[-C--:B------:R-:W-:Y:S02]  /*6fd0*/  ISETP.GE.AND P2, PT, R90, R203.reuse, PT ;  /* 0x000000cb5a00720c */ /* 0x080fe40003f46270 */
[----:B------:R-:W-:Y:S01]  /*6fe0*/  FSEL R207, R80, -INF , !P6 ;  /* 0xff80000050cf7808 */ /* 0x000fe20007000000 */
[----:B------:R-:W-:Y:S01]  /*6ff0*/  VIADD R80, R0, 0x19 ;  /* 0x0000001900507836 */ /* 0x000fe20000000000 */
[----:B------:R-:W-:Y:S02]  /*7000*/  FSEL R234, R82, -INF , !P4 ;  /* 0xff80000052ea7808 */ /* 0x000fe40006000000 */
[----:B------:R-:W-:Y:S02]  /*7010*/  ISETP.GE.AND P6, PT, R90, R202, PT ;  /* 0x000000ca5a00720c */ /* 0x000fe40003fc6270 */
[----:B------:R-:W-:-:S02]  /*7020*/  ISETP.GE.AND P4, PT, R84, R203, PT ;  /* 0x000000cb5400720c */ /* 0x000fc40003f86270 */
[----:B------:R-:W-:Y:S01]  /*7030*/  FSEL R199, R81, -INF , !P2 ;  /* 0xff80000051c77808 */ /* 0x000fe20005000000 */
[----:B------:R-:W-:Y:S01]  /*7040*/  VIADD R81, R0, 0x20 ;  /* 0x0000002000517836 */ /* 0x000fe20000000000 */
[-C--:B------:R-:W-:Y:S02]  /*7050*/  ISETP.GE.AND P2, PT, R84, R202.reuse, PT ;  /* 0x000000ca5400720c */ /* 0x080fe40003f46270 */
[----:B------:R-:W-:Y:S02]  /*7060*/  FSEL R236, R83, -INF , !P6 ;  /* 0xff80000053ec7808 */ /* 0x000fe40007000000 */
[----:B------:R-:W-:Y:S01]  /*7070*/  FSEL R197, R76, -INF , !P4 ;  /* 0xff8000004cc57808 */ /* 0x000fe20006000000 */
[----:B------:R-:W-:Y:S01]  /*7080*/  VIADD R76, R0, 0x28 ;  /* 0x00000028004c7836 */ /* 0x000fe20000000000 */
[C---:B------:R-:W-:Y:S02]  /*7090*/  ISETP.GE.AND P6, PT, R80.reuse, R203, PT ;  /* 0x000000cb5000720c */ /* 0x040fe40003fc6270 */
[----:B------:R-:W-:Y:S01]  /*70a0*/  ISETP.GE.AND P4, PT, R80, R202, PT ;  /* 0x000000ca5000720c */ /* 0x000fe20003f86270 */
[----:B------:R-:W-:Y:S01]  /*70b0*/  VIADD R80, R0, 0x21 ;  /* 0x0000002100507836 */ /* 0x000fe20000000000 */
[----:B------:R-:W-:-:S02]  /*70c0*/  FSEL R101, R78, -INF , !P2 ;  /* 0xff8000004e657808 */ /* 0x000fc40005000000 */
[-C--:B------:R-:W-:Y:S02]  /*70d0*/  ISETP.GE.AND P2, PT, R81, R203.reuse, PT ;  /* 0x000000cb5100720c */ /* 0x080fe40003f46270 */
[----:B------:R-:W-:Y:S02]  /*70e0*/  FSEL R195, R77, -INF , !P6 ;  /* 0xff8000004dc37808 */ /* 0x000fe40007000000 */
[-C--:B------:R-:W-:Y:S02]  /*70f0*/  ISETP.GE.AND P6, PT, R81, R202.reuse, PT ;  /* 0x000000ca5100720c */ /* 0x080fe40003fc6270 */
[----:B------:R-:W-:Y:S02]  /*7100*/  FSEL R103, R79, -INF , !P4 ;  /* 0xff8000004f677808 */ /* 0x000fe40006000000 */
[----:B------:R-:W-:Y:S02]  /*7110*/  ISETP.GE.AND P4, PT, R80, R203, PT ;  /* 0x000000cb5000720c */ /* 0x000fe40003f86270 */
[----:B------:R-:W-:Y:S01]  /*7120*/  FSEL R193, R72, -INF , !P2 ;  /* 0xff80000048c17808 */ /* 0x000fe20005000000 */
[----:B------:R-:W-:Y:S01]  /*7130*/  VIADD R72, R0, 0x29 ;  /* 0x0000002900487836 */ /* 0x000fe20000000000 */
[----:B------:R-:W-:-:S02]  /*7140*/  ISETP.GE.AND P2, PT, R80, R202, PT ;  /* 0x000000ca5000720c */ /* 0x000fc40003f46270 */
[----:B------:R-:W-:Y:S02]  /*7150*/  FSEL R213, R74, -INF , !P6 ;  /* 0xff8000004ad57808 */ /* 0x000fe40007000000 */
[-C--:B------:R-:W-:Y:S02]  /*7160*/  ISETP.GE.AND P6, PT, R76, R203.reuse, PT ;  /* 0x000000cb4c00720c */ /* 0x080fe40003fc6270 */
[----:B------:R-:W-:Y:S01]  /*7170*/  FSEL R189, R73, -INF , !P4 ;  /* 0xff80000049bd7808 */ /* 0x000fe20006000000 */
[----:B------:R-:W-:Y:S01]  /*7180*/  VIADD R73, R0, 0x30 ;  /* 0x0000003000497836 */ /* 0x000fe20000000000 */
[----:B------:R-:W-:Y:S02]  /*7190*/  ISETP.GE.AND P4, PT, R76, R202, PT ;  /* 0x000000ca4c00720c */ /* 0x000fe40003f86270 */
[----:B------:R-:W-:Y:S02]  /*71a0*/  FSEL R215, R75, -INF , !P2 ;  /* 0xff8000004bd77808 */ /* 0x000fe40005000000 */
[----:B------:R-:W-:-:S02]  /*71b0*/  ISETP.GE.AND P2, PT, R72, R203, PT ;  /* 0x000000cb4800720c */ /* 0x000fc40003f46270 */
[----:B------:R-:W-:Y:S01]  /*71c0*/  FSEL R185, R68, -INF , !P6 ;  /* 0xff80000044b97808 */ /* 0x000fe20007000000 */
[----:B------:R-:W-:Y:S01]  /*71d0*/  VIADD R68, R0, 0x38 ;  /* 0x0000003800447836 */ /* 0x000fe20000000000 */
[-C--:B------:R-:W-:Y:S01]  /*71e0*/  ISETP.GE.AND P6, PT, R72, R202.reuse, PT ;  /* 0x000000ca4800720c */ /* 0x080fe20003fc6270 */
[----:B------:R-:W-:Y:S01]  /*71f0*/  VIADD R72, R0, 0x31 ;  /* 0x0000003100487836 */ /* 0x000fe20000000000 */
[----:B------:R-:W-:Y:S02]  /*7200*/  FSEL R233, R70, -INF , !P4 ;  /* 0xff80000046e97808 */ /* 0x000fe40006000000 */
[----:B------:R-:W-:Y:S02]  /*7210*/  ISETP.GE.AND P4, PT, R73, R203, PT ;  /* 0x000000cb4900720c */ /* 0x000fe40003f86270 */
[----:B------:R-:W-:Y:S02]  /*7220*/  FSEL R183, R69, -INF , !P2 ;  /* 0xff80000045b77808 */ /* 0x000fe40005000000 */
[----:B------:R-:W-:-:S02]  /*7230*/  ISETP.GE.AND P2, PT, R73, R202, PT ;  /* 0x000000ca4900720c */ /* 0x000fc40003f46270 */
[----:B------:R-:W-:Y:S02]  /*7240*/  FSEL R249, R71, -INF , !P6 ;  /* 0xff80000047f97808 */ /* 0x000fe40007000000 */
[----:B------:R-:W-:Y:S01]  /*7250*/  FSEL R175, R64, -INF , !P4 ;  /* 0xff80000040af7808 */ /* 0x000fe20006000000 */
[----:B------:R-:W-:Y:S01]  /*7260*/  VIADD R64, R0, 0x39 ;  /* 0x0000003900407836 */ /* 0x000fe20000000000 */
[CC--:B------:R-:W-:Y:S02]  /*7270*/  ISETP.GE.AND P6, PT, R72.reuse, R203.reuse, PT ;  /* 0x000000cb4800720c */ /* 0x0c0fe40003fc6270 */
[----:B------:R-:W-:Y:S02]  /*7280*/  ISETP.GE.AND P4, PT, R72, R202, PT ;  /* 0x000000ca4800720c */ /* 0x000fe40003f86270 */
[----:B------:R-:W-:Y:S02]  /*7290*/  FSEL R66, R66, -INF , !P2 ;  /* 0xff80000042427808 */ /* 0x000fe40005000000 */
[----:B------:R-:W-:-:S02]  /*72a0*/  ISETP.GE.AND P2, PT, R68, R203, PT ;  /* 0x000000cb4400720c */ /* 0x000fc40003f46270 */
[----:B------:R-:W-:Y:S01]  /*72b0*/  FSEL R173, R65, -INF , !P6 ;  /* 0xff80000041ad7808 */ /* 0x000fe20007000000 */
[----:B------:R-:W-:Y:S01]  /*72c0*/  VIADD R65, R0, 0x40 ;  /* 0x0000004000417836 */ /* 0x000fe20000000000 */
[----:B------:R-:W-:Y:S02]  /*72d0*/  FSEL R251, R67, -INF , !P4 ;  /* 0xff80000043fb7808 */ /* 0x000fe40006000000 */
[-C--:B------:R-:W-:Y:S02]  /*72e0*/  ISETP.GE.AND P6, PT, R68, R202.reuse, PT ;  /* 0x000000ca4400720c */ /* 0x080fe40003fc6270 */
[----:B------:R-:W-:Y:S02]  /*72f0*/  ISETP.GE.AND P4, PT, R64, R203, PT ;  /* 0x000000cb4000720c */ /* 0x000fe40003f86270 */
[----:B------:R-:W-:Y:S01]  /*7300*/  FSEL R145, R60, -INF , !P2 ;  /* 0xff8000003c917808 */ /* 0x000fe20005000000 */
[----:B------:R-:W-:Y:S01]  /*7310*/  VIADD R60, R0, 0x48 ;  /* 0x00000048003c7836 */ /* 0x000fe20000000000 */
[----:B------:R-:W-:Y:S01]  /*7320*/  ISETP.GE.AND P2, PT, R64, R202, PT ;  /* 0x000000ca4000720c */ /* 0x000fe20003f46270 */
[----:B------:R-:W-:Y:S01]  /*7330*/  VIADD R64, R0, 0x41 ;  /* 0x0000004100407836 */ /* 0x000fe20000000000 */
[----:B------:R-:W-:-:S02]  /*7340*/  FSEL R62, R62, -INF , !P6 ;  /* 0xff8000003e3e7808 */ /* 0x000fc40007000000 */
[----:B------:R-:W-:Y:S02]  /*7350*/  FSEL R142, R61, -INF , !P4 ;  /* 0xff8000003d8e7808 */ /* 0x000fe40006000000 */
[CC--:B------:R-:W-:Y:S02]  /*7360*/  ISETP.GE.AND P6, PT, R65.reuse, R203.reuse, PT ;  /* 0x000000cb4100720c */ /* 0x0c0fe40003fc6270 */
[----:B------:R-:W-:Y:S02]  /*7370*/  ISETP.GE.AND P4, PT, R65, R202, PT ;  /* 0x000000ca4100720c */ /* 0x000fe40003f86270 */
[----:B------:R-:W-:Y:S02]  /*7380*/  FSEL R63, R63, -INF , !P2 ;  /* 0xff8000003f3f7808 */ /* 0x000fe40005000000 */
[----:B------:R-:W-:Y:S02]  /*7390*/  ISETP.GE.AND P2, PT, R64, R203, PT ;  /* 0x000000cb4000720c */ /* 0x000fe40003f46270 */
[----:B------:R-:W-:Y:S01]  /*73a0*/  FSEL R143, R56, -INF , !P6 ;  /* 0xff800000388f7808 */ /* 0x000fe20007000000 */
[----:B------:R-:W-:Y:S01]  /*73b0*/  VIADD R56, R0, 0x49 ;  /* 0x0000004900387836 */ /* 0x000fe20000000000 */
[----:B------:R-:W-:-:S02]  /*73c0*/  FSEL R211, R58, -INF , !P4 ;  /* 0xff8000003ad37808 */ /* 0x000fc40006000000 */
[-C--:B------:R-:W-:Y:S02]  /*73d0*/  ISETP.GE.AND P6, PT, R64, R202.reuse, PT ;  /* 0x000000ca4000720c */ /* 0x080fe40003fc6270 */
[----:B------:R-:W-:Y:S02]  /*73e0*/  ISETP.GE.AND P4, PT, R60, R203, PT ;  /* 0x000000cb3c00720c */ /* 0x000fe40003f86270 */
[----:B------:R-:W-:Y:S01]  /*73f0*/  FSEL R160, R57, -INF , !P2 ;  /* 0xff80000039a07808 */ /* 0x000fe20005000000 */
[----:B------:R-:W-:Y:S01]  /*7400*/  VIADD R57, R0, 0x50 ;  /* 0x0000005000397836 */ /* 0x000fe20000000000 */
[----:B------:R-:W-:Y:S02]  /*7410*/  ISETP.GE.AND P2, PT, R60, R202, PT ;  /* 0x000000ca3c00720c */ /* 0x000fe40003f46270 */
[----:B------:R-:W-:Y:S01]  /*7420*/  FSEL R58, R59, -INF , !P6 ;  /* 0xff8000003b3a7808 */ /* 0x000fe20007000000 */
[----:B------:R-:W-:Y:S01]  /*7430*/  IMAD.MOV.U32 R59, RZ, RZ, R63 ;  /* 0x000000ffff3b7224 */ /* 0x000fe200078e003f */
[----:B------:R-:W-:-:S02]  /*7440*/  FSEL R168, R52, -INF , !P4 ;  /* 0xff80000034a87808 */ /* 0x000fc40006000000 */
[CC--:B------:R-:W-:Y:S02]  /*7450*/  ISETP.GE.AND P6, PT, R56.reuse, R203.reuse, PT ;  /* 0x000000cb3800720c */ /* 0x0c0fe40003fc6270 */
[-C--:B------:R-:W-:Y:S01]  /*7460*/  ISETP.GE.AND P4, PT, R56, R202.reuse, PT ;  /* 0x000000ca3800720c */ /* 0x080fe20003f86270 */
[----:B------:R-:W-:Y:S01]  /*7470*/  VIADD R56, R0, 0x51 ;  /* 0x0000005100387836 */ /* 0x000fe20000000000 */
[----:B------:R-:W-:Y:S02]  /*7480*/  FSEL R54, R54, -INF , !P2 ;  /* 0xff80000036367808 */ /* 0x000fe40005000000 */
[-C--:B------:R-:W-:Y:S02]  /*7490*/  ISETP.GE.AND P2, PT, R57, R203.reuse, PT ;  /* 0x000000cb3900720c */ /* 0x080fe40003f46270 */
[----:B------:R-:W-:Y:S01]  /*74a0*/  FSEL R162, R53, -INF , !P6 ;  /* 0xff80000035a27808 */ /* 0x000fe20007000000 */
[C---:B------:R-:W-:Y:S01]  /*74b0*/  VIADD R53, R0.reuse, 0x59 ;  /* 0x0000005900357836 */ /* 0x040fe20000000000 */
[----:B------:R-:W-:Y:S01]  /*74c0*/  FSEL R52, R55, -INF , !P4 ;  /* 0xff80000037347808 */ /* 0x000fe20006000000 */
[----:B------:R-:W-:Y:S01]  /*74d0*/  VIADD R55, R0, 0x58 ;  /* 0x0000005800377836 */ /* 0x000fe20000000000 */
[----:B------:R-:W-:Y:S01]  /*74e0*/  ISETP.GE.AND P6, PT, R57, R202, PT ;  /* 0x000000ca3900720c */ /* 0x000fe20003fc6270 */
[----:B------:R-:W-:Y:S01]  /*74f0*/  IMAD.MOV.U32 R57, RZ, RZ, R62 ;  /* 0x000000ffff397224 */ /* 0x000fe200078e003e */
[----:B------:R-:W-:Y:S01]  /*7500*/  FSEL R149, R48, -INF , !P2 ;  /* 0xff80000030957808 */ /* 0x000fe20005000000 */
[----:B------:R-:W-:Y:S01]  /*7510*/  VIADD R48, R0, 0x60 ;  /* 0x0000006000307836 */ /* 0x000fe20000000000 */
[----:B------:R-:W-:-:S02]  /*7520*/  ISETP.GE.AND P4, PT, R56, R203, PT ;  /* 0x000000cb3800720c */ /* 0x000fc40003f86270 */
[-C--:B------:R-:W-:Y:S02]  /*7530*/  ISETP.GE.AND P2, PT, R56, R202.reuse, PT ;  /* 0x000000ca3800720c */ /* 0x080fe40003f46270 */
[----:B------:R-:W-:Y:S01]  /*7540*/  FSEL R56, R50, -INF , !P6 ;  /* 0xff80000032387808 */ /* 0x000fe20007000000 */
[----:B------:R-:W-:Y:S01]  /*7550*/  IMAD.MOV.U32 R50, RZ, RZ, R66 ;  /* 0x000000ffff327224 */ /* 0x000fe200078e0042 */
[----:B------:R-:W-:Y:S02]  /*7560*/  ISETP.GE.AND P6, PT, R55, R203, PT ;  /* 0x000000cb3700720c */ /* 0x000fe40003fc6270 */
[----:B------:R-:W-:Y:S02]  /*7570*/  FSEL R182, R49, -INF , !P4 ;  /* 0xff80000031b67808 */ /* 0x000fe40006000000 */
[----:B------:R-:W-:Y:S01]  /*7580*/  FSEL R151, R44, -INF , !P6 ;  /* 0xff8000002c977808 */ /* 0x000fe20007000000 */
[----:B------:R-:W-:Y:S01]  /*7590*/  VIADD R44, R0, 0x61 ;  /* 0x00000061002c7836 */ /* 0x000fe20000000000 */
[----:B------:R-:W-:-:S02]  /*75a0*/  ISETP.GE.AND P4, PT, R55, R202, PT ;  /* 0x000000ca3700720c */ /* 0x000fc40003f86270 */
[----:B------:R-:W-:Y:S02]  /*75b0*/  ISETP.GE.AND P6, PT, R53, R202, PT ;  /* 0x000000ca3500720c */ /* 0x000fe40003fc6270 */
[----:B------:R-:W-:Y:S02]  /*75c0*/  FSEL R187, R46, -INF , !P4 ;  /* 0xff8000002ebb7808 */ /* 0x000fe40006000000 */
[----:B------:R-:W-:Y:S02]  /*75d0*/  FSEL R177, R47, -INF , !P6 ;  /* 0xff8000002fb17808 */ /* 0x000fe40007000000 */
[-C--:B------:R-:W-:Y:S02]  /*75e0*/  ISETP.GE.AND P4, PT, R48, R203.reuse, PT ;  /* 0x000000cb3000720c */ /* 0x080fe40003f86270 */
[----:B------:R-:W-:Y:S02]  /*75f0*/  ISETP.GE.AND P6, PT, R44, R203, PT ;  /* 0x000000cb2c00720c */ /* 0x000fe40003fc6270 */
[----:B------:R-:W-:-:S02]  /*7600*/  FSEL R157, R40, -INF , !P4 ;  /* 0xff800000289d7808 */ /* 0x000fc40006000000 */
[----:B------:R-:W-:Y:S01]  /*7610*/  FSEL R208, R41, -INF , !P6 ;  /* 0xff80000029d07808 */ /* 0x000fe20007000000 */
[----:B------:R-:W-:Y:S01]  /*7620*/  VIADD R41, R0, 0x69 ;  /* 0x0000006900297836 */ /* 0x000fe20000000000 */
[----:B------:R-:W-:Y:S02]  /*7630*/  ISETP.GE.AND P4, PT, R44, R202, PT ;  /* 0x000000ca2c00720c */ /* 0x000fe40003f86270 */
[----:B------:R-:W-:Y:S02]  /*7640*/  FSEL R191, R51, -INF , !P2 ;  /* 0xff80000033bf7808 */ /* 0x000fe40005000000 */
[----:B------:R-:W-:Y:S02]  /*7650*/  ISETP.GE.AND P2, PT, R53, R203, PT ;  /* 0x000000cb3500720c */ /* 0x000fe40003f46270 */
[----:B------:R-:W-:Y:S02]  /*7660*/  FSEL R40, R91, -INF , !P5 ;  /* 0xff8000005b287808 */ /* 0x000fe40006800000 */
[----:B------:R-:W-:-:S02]  /*7670*/  FSEL R152, R43, -INF , !P4 ;  /* 0xff8000002b987808 */ /* 0x000fc40006000000 */
[C---:B------:R-:W-:Y:S02]  /*7680*/  ISETP.GE.AND P5, PT, R41.reuse, R203, PT ;  /* 0x000000cb2900720c */ /* 0x040fe40003fa6270 */
[----:B------:R-:W-:Y:S02]  /*7690*/  ISETP.GE.AND P4, PT, R41, R202, PT ;  /* 0x000000ca2900720c */ /* 0x000fe40003f86270 */
[----:B------:R-:W-:Y:S01]  /*76a0*/  FSEL R196, R45, -INF , !P2 ;  /* 0xff8000002dc47808 */ /* 0x000fe20005000000 */
[----:B------:R-:W-:Y:S01]  /*76b0*/  VIADD R45, R0, 0x68 ;  /* 0x00000068002d7836 */ /* 0x000fe20000000000 */
[----:B------:R-:W-:Y:S02]  /*76c0*/  FMNMX.FTZ R41, R100, R40, !PT ;  /* 0x0000002864297209 */ /* 0x000fe40007810000 */
[----:B------:R-:W-:Y:S02]  /*76d0*/  ISETP.GE.AND P2, PT, R48, R202, PT ;  /* 0x000000ca3000720c */ /* 0x000fe40003f46270 */
[----:B------:R-:W-:-:S02]  /*76e0*/  FMNMX.FTZ R41, R2, R41, !PT ;  /* 0x0000002902297209 */ /* 0x000fc40007810000 */
[----:B------:R-:W-:Y:S01]  /*76f0*/  FSEL R171, R42, -INF , !P2 ;  /* 0xff8000002aab7808 */ /* 0x000fe20005000000 */
[----:B------:R-:W-:Y:S01]  /*7700*/  VIADD R42, R0, 0x70 ;  /* 0x00000070002a7836 */ /* 0x000fe20000000000 */
[----:B------:R-:W-:Y:S02]  /*7710*/  ISETP.GE.AND P2, PT, R45, R203, PT ;  /* 0x000000cb2d00720c */ /* 0x000fe40003f46270 */
[----:B------:R-:W-:Y:S02]  /*7720*/  FSEL R210, R37, -INF , !P5 ;  /* 0xff80000025d27808 */ /* 0x000fe40006800000 */
[----:B------:R-:W-:Y:S02]  /*7730*/  FMNMX.FTZ R37, R102, R41, !PT ;  /* 0x0000002966257209 */ /* 0x000fe40007810000 */
[----:B------:R-:W-:Y:S01]  /*7740*/  FSEL R248, R36, -INF , !P2 ;  /* 0xff80000024f87808 */ /* 0x000fe20005000000 */
[----:B------:R-:W-:Y:S01]  /*7750*/  VIADD R36, R0, 0x78 ;  /* 0x0000007800247836 */ /* 0x000fe20000000000 */
[----:B------:R-:W-:-:S02]  /*7760*/  ISETP.GE.AND P2, PT, R42, R203, PT ;  /* 0x000000cb2a00720c */ /* 0x000fc40003f46270 */
[----:B------:R-:W-:Y:S02]  /*7770*/  FMNMX.FTZ R37, R234, R37, !PT ;  /* 0x00000025ea257209 */ /* 0x000fe40007810000 */
[----:B------:R-:W-:Y:S02]  /*7780*/  FSEL R165, R32, -INF , !P2 ;  /* 0xff80000020a57808 */ /* 0x000fe40005000000 */
[----:B------:R-:W-:Y:S02]  /*7790*/  FMNMX.FTZ R32, R236, R37, !PT ;  /* 0x00000025ec207209 */ /* 0x000fe40007810000 */
[----:B------:R-:W-:Y:S02]  /*77a0*/  ISETP.GE.AND P6, PT, R45, R202, PT ;  /* 0x000000ca2d00720c */ /* 0x000fe40003fc6270 */
[----:B------:R-:W-:Y:S02]  /*77b0*/  FMNMX.FTZ R32, R101, R32, !PT ;  /* 0x0000002065207209 */ /* 0x000fe40007810000 */
[----:B------:R-:W-:Y:S01]  /*77c0*/  FSEL R141, R38, -INF , !P6 ;  /* 0xff800000268d7808 */ /* 0x000fe20007000000 */
[----:B------:R-:W-:Y:S01]  /*77d0*/  VIADD R38, R0, 0x71 ;  /* 0x0000007100267836 */ /* 0x000fe20000000000 */
[----:B------:R-:W-:-:S02]  /*77e0*/  ISETP.GE.AND P2, PT, R36, R203, PT ;  /* 0x000000cb2400720c */ /* 0x000fc40003f46270 */
[----:B------:R-:W-:Y:S02]  /*77f0*/  FMNMX.FTZ R32, R103, R32, !PT ;  /* 0x0000002067207209 */ /* 0x000fe40007810000 */
[----:B------:R-:W-:Y:S02]  /*7800*/  ISETP.GE.AND P6, PT, R42, R202, PT ;  /* 0x000000ca2a00720c */ /* 0x000fe40003fc6270 */
[----:B------:R-:W-:Y:S02]  /*7810*/  FSEL R250, R28, -INF , !P2 ;  /* 0xff8000001cfa7808 */ /* 0x000fe40005000000 */
[----:B------:R-:W-:Y:S02]  /*7820*/  FMNMX.FTZ R28, R213, R32, !PT ;  /* 0x00000020d51c7209 */ /* 0x000fe40007810000 */
[----:B------:R-:W-:Y:S02]  /*7830*/  ISETP.GE.AND P5, PT, R38, R203, PT ;  /* 0x000000cb2600720c */ /* 0x000fe40003fa6270 */
[----:B------:R-:W-:Y:S01]  /*7840*/  FSEL R147, R34, -INF , !P6 ;  /* 0xff80000022937808 */ /* 0x000fe20007000000 */
[----:B------:R-:W-:Y:S01]  /*7850*/  VIADD R34, R0, 0x79 ;  /* 0x0000007900227836 */ /* 0x000fe20000000000 */
[----:B------:R-:W-:-:S02]  /*7860*/  FMNMX.FTZ R28, R215, R28, !PT ;  /* 0x0000001cd71c7209 */ /* 0x000fc40007810000 */
[----:B------:R-:W-:Y:S02]  /*7870*/  ISETP.GE.AND P6, PT, R36, R202, PT ;  /* 0x000000ca2400720c */ /* 0x000fe40003fc6270 */
[----:B------:R-:W-:Y:S01]  /*7880*/  FSEL R161, R33, -INF , !P5 ;  /* 0xff80000021a17808 */ /* 0x000fe20006800000 */
[----:B------:R-:W-:Y:S01]  /*7890*/  VIADD R33, R0, 0x80 ;  /* 0x0000008000217836 */ /* 0x000fe20000000000 */
[-C--:B------:R-:W-:Y:S02]  /*78a0*/  ISETP.GE.AND P5, PT, R34, R203.reuse, PT ;  /* 0x000000cb2200720c */ /* 0x080fe40003fa6270 */
[----:B------:R-:W-:Y:S01]  /*78b0*/  FMNMX.FTZ R32, R233, R28, !PT ;  /* 0x0000001ce9207209 */ /* 0x000fe20007810000 */
[----:B------:R-:W-:Y:S01]  /*78c0*/  VIADD R28, R0, 0x88 ;  /* 0x00000088001c7836 */ /* 0x000fe20000000000 */
[----:B------:R-:W-:Y:S01]  /*78d0*/  FSEL R153, R30, -INF , !P6 ;  /* 0xff8000001e997808 */ /* 0x000fe20007000000 */
[----:B------:R-:W-:Y:S01]  /*78e0*/  VIADD R30, R0, 0x81 ;  /* 0x00000081001e7836 */ /* 0x000fe20000000000 */
[----:B------:R-:W-:-:S02]  /*78f0*/  ISETP.GE.AND P2, PT, R33, R203, PT ;  /* 0x000000cb2100720c */ /* 0x000fc40003f46270 */
[----:B------:R-:W-:Y:S02]  /*7900*/  FSEL R212, R29, -INF , !P5 ;  /* 0xff8000001dd47808 */ /* 0x000fe40006800000 */
[----:B------:R-:W-:Y:S01]  /*7910*/  FMNMX.FTZ R29, R249, R32, !PT ;  /* 0x00000020f91d7209 */ /* 0x000fe20007810000 */
[----:B------:R-:W-:Y:S01]  /*7920*/  VIADD R32, R0, 0xa9 ;  /* 0x000000a900207836 */ /* 0x000fe20000000000 */
[----:B------:R-:W-:Y:S02]  /*7930*/  ISETP.GE.AND P5, PT, R30, R203, PT ;  /* 0x000000cb1e00720c */ /* 0x000fe40003fa6270 */
[----:B------:R-:W-:Y:S02]  /*7940*/  FSEL R194, R24, -INF , !P2 ;  /* 0xff80000018c27808 */ /* 0x000fe40005000000 */
[----:B------:R-:W-:Y:S01]  /*7950*/  FMNMX.FTZ R24, R50, R29, !PT ;  /* 0x0000001d32187209 */ /* 0x000fe20007810000 */
[----:B------:R-:W-:Y:S01]  /*7960*/  VIADD R29, R0, 0xb8 ;  /* 0x000000b8001d7836 */ /* 0x000fe20000000000 */
[----:B------:R-:W-:-:S02]  /*7970*/  FSEL R192, R25, -INF , !P5 ;  /* 0xff80000019c07808 */ /* 0x000fc40006800000 */
[----:B------:R-:W-:Y:S01]  /*7980*/  FMNMX.FTZ R25, R251, R24, !PT ;  /* 0x00000018fb197209 */ /* 0x000fe20007810000 */
[----:B------:R-:W-:Y:S01]  /*7990*/  VIADD R24, R0, 0x90 ;  /* 0x0000009000187836 */ /* 0x000fe20000000000 */
[----:B------:R-:W-:Y:S02]  /*79a0*/  ISETP.GE.AND P2, PT, R28, R203, PT ;  /* 0x000000cb1c00720c */ /* 0x000fe40003f46270 */
[----:B------:R-:W-:Y:S02]  /*79b0*/  FMNMX.FTZ R25, R57, R25, !PT ;  /* 0x0000001939197209 */ /* 0x000fe40007810000 */
[----:B------:R-:W-:Y:S02]  /*79c0*/  FSEL R159, R39, -INF , !P4 ;  /* 0xff800000279f7808 */ /* 0x000fe40006000000 */
[-C--:B------:R-:W-:Y:S02]  /*79d0*/  ISETP.GE.AND P6, PT, R33, R202.reuse, PT ;  /* 0x000000ca2100720c */ /* 0x080fe40003fc6270 */
[----:B------:R-:W-:-:S02]  /*79e0*/  ISETP.GE.AND P4, PT, R38, R202, PT ;  /* 0x000000ca2600720c */ /* 0x000fc40003f86270 */
[----:B------:R-:W-:Y:S02]  /*79f0*/  FSEL R188, R20, -INF , !P2 ;  /* 0xff80000014bc7808 */ /* 0x000fe40005000000 */
[----:B------:R-:W-:Y:S02]  /*7a00*/  FMNMX.FTZ R20, R59, R25, !PT ;  /* 0x000000193b147209 */ /* 0x000fe40007810000 */
[----:B------:R-:W-:Y:S01]  /*7a10*/  FSEL R155, R26, -INF , !P6 ;  /* 0xff8000001a9b7808 */ /* 0x000fe20007000000 */
[----:B------:R-:W-:Y:S01]  /*7a20*/  VIADD R26, R0, 0x89 ;  /* 0x00000089001a7836 */ /* 0x000fe20000000000 */
[----:B------:R-:W-:Y:S02]  /*7a30*/  FSEL R174, R35, -INF , !P4 ;  /* 0xff80000023ae7808 */ /* 0x000fe40006000000 */
[----:B------:R-:W-:Y:S02]  /*7a40*/  ISETP.GE.AND P4, PT, R34, R202, PT ;  /* 0x000000ca2200720c */ /* 0x000fe40003f86270 */
[----:B------:R-:W-:Y:S01]  /*7a50*/  FMNMX.FTZ R25, R211, R20, !PT ;  /* 0x00000014d3197209 */ /* 0x000fe20007810000 */
[C---:B------:R-:W-:Y:S01]  /*7a60*/  VIADD R20, R0.reuse, 0x98 ;  /* 0x0000009800147836 */ /* 0x040fe20000000000 */
[----:B------:R-:W-:Y:S01]  /*7a70*/  FSEL R198, R31, -INF , !P4 ;  /* 0xff8000001fc67808 */ /* 0x000fe20006000000 */
[----:B------:R-:W-:Y:S01]  /*7a80*/  VIADD R31, R0, 0xb0 ;  /* 0x000000b0001f7836 */ /* 0x000fe20000000000 */
[----:B------:R-:W-:-:S02]  /*7a90*/  ISETP.GE.AND P5, PT, R26, R203, PT ;  /* 0x000000cb1a00720c */ /* 0x000fc40003fa6270 */
[-C--:B------:R-:W-:Y:S01]  /*7aa0*/  ISETP.GE.AND P4, PT, R30, R202.reuse, PT ;  /* 0x000000ca1e00720c */ /* 0x080fe20003f86270 */
[----:B------:R-:W-:Y:S01]  /*7ab0*/  VIADD R30, R0, 0xb1 ;  /* 0x000000b1001e7836 */ /* 0x000fe20000000000 */
[-C--:B------:R-:W-:Y:S01]  /*7ac0*/  ISETP.GE.AND P6, PT, R28, R202.reuse, PT ;  /* 0x000000ca1c00720c */ /* 0x080fe20003fc6270 */
[----:B------:R-:W-:Y:S01]  /*7ad0*/  VIADD R28, R0, 0xb9 ;  /* 0x000000b9001c7836 */ /* 0x000fe20000000000 */
[----:B------:R-:W-:Y:S02]  /*7ae0*/  FMNMX.FTZ R25, R58, R25, !PT ;  /* 0x000000193a197209 */ /* 0x000fe40007810000 */
[----:B------:R-:W-:Y:S02]  /*7af0*/  FSEL R184, R21, -INF , !P5 ;  /* 0xff80000015b87808 */ /* 0x000fe40006800000 */
[----:B------:R-:W-:Y:S01]  /*7b00*/  FSEL R169, R27, -INF , !P4 ;  /* 0xff8000001ba97808 */ /* 0x000fe20006000000 */
[----:B------:R-:W-:Y:S01]  /*7b10*/  VIADD R27, R0, 0xc0 ;  /* 0x000000c0001b7836 */ /* 0x000fe20000000000 */
[----:B------:R-:W-:Y:S01]  /*7b20*/  FSEL R163, R22, -INF , !P6 ;  /* 0xff80000016a37808 */ /* 0x000fe20007000000 */
[----:B------:R-:W-:Y:S01]  /*7b30*/  VIADD R22, R0, 0x91 ;  /* 0x0000009100167836 */ /* 0x000fe20000000000 */
[----:B------:R-:W-:Y:S01]  /*7b40*/  FMNMX.FTZ R21, R54, R25, !PT ;  /* 0x0000001936157209 */ /* 0x000fe20007810000 */
[----:B------:R-:W-:Y:S01]  /*7b50*/  VIADD R25, R0, 0xc8 ;  /* 0x000000c800197836 */ /* 0x000fe20000000000 */
[----:B------:R-:W-:Y:S01]  /*7b60*/  ISETP.GE.AND P4, PT, R26, R202, PT ;  /* 0x000000ca1a00720c */ /* 0x000fe20003f86270 */
[----:B------:R-:W-:Y:S01]  /*7b70*/  VIADD R26, R0, 0xc1 ;  /* 0x000000c1001a7836 */ /* 0x000fe20000000000 */
[----:B------:R-:W-:-:S02]  /*7b80*/  ISETP.GE.AND P2, PT, R24, R203, PT ;  /* 0x000000cb1800720c */ /* 0x000fc40003f46270 */
[-C--:B------:R-:W-:Y:S01]  /*7b90*/  ISETP.GE.AND P6, PT, R24, R202.reuse, PT ;  /* 0x000000ca1800720c */ /* 0x080fe20003fc6270 */
[----:B------:R-:W-:Y:S01]  /*7ba0*/  VIADD R24, R0, 0xc9 ;  /* 0x000000c900187836 */ /* 0x000fe20000000000 */
[----:B------:R-:W-:Y:S02]  /*7bb0*/  FMNMX.FTZ R21, R52, R21, !PT ;  /* 0x0000001534157209 */ /* 0x000fe40007810000 */
[----:B------:R-:W-:Y:S01]  /*7bc0*/  FSEL R167, R23, -INF , !P4 ;  /* 0xff80000017a77808 */ /* 0x000fe20006000000 */
[----:B------:R-:W-:Y:S01]  /*7bd0*/  VIADD R23, R0, 0xd0 ;  /* 0x000000d000177836 */ /* 0x000fe20000000000 */
[----:B------:R-:W-:Y:S02]  /*7be0*/  ISETP.GE.AND P4, PT, R22, R202, PT ;  /* 0x000000ca1600720c */ /* 0x000fe40003f86270 */
[----:B------:R-:W-:Y:S02]  /*7bf0*/  FSEL R170, R16, -INF , !P2 ;  /* 0xff80000010aa7808 */ /* 0x000fe40005000000 */
[----:B------:R-:W-:-:S02]  /*7c00*/  FSEL R252, R18, -INF , !P6 ;  /* 0xff80000012fc7808 */ /* 0x000fc40007000000 */
[-C--:B------:R-:W-:Y:S02]  /*7c10*/  ISETP.GE.AND P5, PT, R22, R203.reuse, PT ;  /* 0x000000cb1600720c */ /* 0x080fe40003fa6270 */
[C---:B------:R-:W-:Y:S02]  /*7c20*/  ISETP.GE.AND P2, PT, R20.reuse, R203, PT ;  /* 0x000000cb1400720c */ /* 0x040fe40003f46270 */
[----:B------:R-:W-:Y:S02]  /*7c30*/  ISETP.GE.AND P6, PT, R20, R202, PT ;  /* 0x000000ca1400720c */ /* 0x000fe40003fc6270 */
[----:B------:R-:W-:Y:S01]  /*7c40*/  FMNMX.FTZ R20, R56, R21, !PT ;  /* 0x0000001538147209 */ /* 0x000fe20007810000 */
[C---:B------:R-:W-:Y:S01]  /*7c50*/  VIADD R21, R0.reuse, 0xd8 ;  /* 0x000000d800157836 */ /* 0x040fe20000000000 */
[----:B------:R-:W-:Y:S02]  /*7c60*/  FSEL R214, R19, -INF , !P4 ;  /* 0xff80000013d67808 */ /* 0x000fe40006000000 */
[----:B------:R-:W-:Y:S01]  /*7c70*/  FSEL R166, R17, -INF , !P5 ;  /* 0xff80000011a67808 */ /* 0x000fe20006800000 */
[C---:B------:R-:W-:Y:S01]  /*7c80*/  VIADD R17, R0.reuse, 0x99 ;  /* 0x0000009900117836 */ /* 0x040fe20000000000 */
[----:B------:R-:W-:-:S02]  /*7c90*/  ISETP.GE.AND P4, PT, R0, R203, PT ;  /* 0x000000cb0000720c */ /* 0x000fc40003f86270 */
[----:B------:R-:W-:Y:S02]  /*7ca0*/  FMNMX.FTZ R20, R191, R20, !PT ;  /* 0x00000014bf147209 */ /* 0x000fe40007810000 */
[----:B------:R-:W-:Y:S02]  /*7cb0*/  FSEL R16, R89, -INF , !P3 ;  /* 0xff80000059107808 */ /* 0x000fe40005800000 */
[----:B------:R-:W-:Y:S02]  /*7cc0*/  FSEL R18, R88, -INF , !P4 ;  /* 0xff80000058127808 */ /* 0x000fe40006000000 */
[----:B------:R-:W-:Y:S02]  /*7cd0*/  FMNMX.FTZ R20, R187, R20, !PT ;  /* 0x00000014bb147209 */ /* 0x000fe40007810000 */
[C---:B------:R-:W-:Y:S02]  /*7ce0*/  ISETP.GE.AND P3, PT, R17.reuse, R203, PT ;  /* 0x000000cb1100720c */ /* 0x040fe40003f66270 */
[----:B------:R-:W-:Y:S01]  /*7cf0*/  ISETP.GE.AND P5, PT, R17, R202, PT ;  /* 0x000000ca1100720c */ /* 0x000fe20003fa6270 */
[----:B------:R-:W-:Y:S01]  /*7d00*/  VIADD R17, R0, 0xa0 ;  /* 0x000000a000117836 */ /* 0x000fe20000000000 */
[----:B------:R-:W-:-:S02]  /*7d10*/  FMNMX.FTZ R22, R18, R16, !PT ;  /* 0x0000001012167209 */ /* 0x000fc40007810000 */
[----:B------:R-:W-:Y:S02]  /*7d20*/  FMNMX.FTZ R20, R177, R20, !PT ;  /* 0x00000014b1147209 */ /* 0x000fe40007810000 */
[----:B------:R-:W-:Y:S01]  /*7d30*/  FSEL R164, R12, -INF , !P2 ;  /* 0xff8000000ca47808 */ /* 0x000fe20005000000 */
[C---:B------:R-:W-:Y:S01]  /*7d40*/  VIADD R12, R0.reuse, 0xa1 ;  /* 0x000000a1000c7836 */ /* 0x040fe20000000000 */
[C---:B------:R-:W-:Y:S02]  /*7d50*/  ISETP.GE.AND P2, PT, R17.reuse, R203, PT ;  /* 0x000000cb1100720c */ /* 0x040fe40003f46270 */
[----:B------:R-:W-:Y:S02]  /*7d60*/  ISETP.GE.AND P4, PT, R17, R202, PT ;  /* 0x000000ca1100720c */ /* 0x000fe40003f86270 */
[----:B------:R-:W-:Y:S01]  /*7d70*/  FMNMX.FTZ R19, R209, R22, !PT ;  /* 0x00000016d1137209 */ /* 0x000fe20007810000 */
[----:B------:R-:W-:Y:S01]  /*7d80*/  VIADD R22, R0, 0xd1 ;  /* 0x000000d100167836 */ /* 0x000fe20000000000 */
[----:B------:R-:W-:-:S02]  /*7d90*/  FMNMX.FTZ R17, R171, R20, !PT ;  /* 0x00000014ab117209 */ /* 0x000fc40007810000 */
[----:B------:R-:W-:Y:S02]  /*7da0*/  FSEL R206, R14, -INF , !P6 ;  /* 0xff8000000ece7808 */ /* 0x000fe40007000000 */
[----:B------:R-:W-:Y:S01]  /*7db0*/  FMNMX.FTZ R20, R232, R19, !PT ;  /* 0x00000013e8147209 */ /* 0x000fe20007810000 */
[----:B------:R-:W-:Y:S01]  /*7dc0*/  VIADD R19, R0, 0xe0 ;  /* 0x000000e000137836 */ /* 0x000fe20000000000 */
[----:B------:R-:W-:Y:S01]  /*7dd0*/  FMNMX.FTZ R14, R152, R17, !PT ;  /* 0x00000011980e7209 */ /* 0x000fe20007810000 */
[----:B------:R-:W-:Y:S01]  /*7de0*/  VIADD R17, R0, 0xe1 ;  /* 0x000000e100117836 */ /* 0x000fe20000000000 */
[----:B------:R-:W-:Y:S02]  /*7df0*/  FMNMX.FTZ R20, R207, R20, !PT ;  /* 0x00000014cf147209 */ /* 0x000fe40007810000 */
[----:B------:R-:W-:Y:S02]  /*7e00*/  FMNMX.FTZ R14, R141, R14, !PT ;  /* 0x0000000e8d0e7209 */ /* 0x000fe40007810000 */
[----:B------:R-:W-:-:S02]  /*7e10*/  FMNMX.FTZ R20, R199, R20, !PT ;  /* 0x00000014c7147209 */ /* 0x000fc40007810000 */
[----:B------:R-:W-:Y:S02]  /*7e20*/  FSEL R156, R13, -INF , !P3 ;  /* 0xff8000000d9c7808 */ /* 0x000fe40005800000 */
[----:B------:R-:W-:Y:S02]  /*7e30*/  FMNMX.FTZ R14, R159, R14, !PT ;  /* 0x0000000e9f0e7209 */ /* 0x000fe40007810000 */
[CC--:B------:R-:W-:Y:S02]  /*7e40*/  ISETP.GE.AND P6, PT, R12.reuse, R203.reuse, PT ;  /* 0x000000cb0c00720c */ /* 0x0c0fe40003fc6270 */
[----:B------:R-:W-:Y:S01]  /*7e50*/  ISETP.GE.AND P3, PT, R12, R202, PT ;  /* 0x000000ca0c00720c */ /* 0x000fe20003f66270 */
[----:B------:R-:W-:Y:S01]  /*7e60*/  VIADD R12, R0, 0xa8 ;  /* 0x000000a8000c7836 */ /* 0x000fe20000000000 */
[----:B------:R-:W-:Y:S02]  /*7e70*/  FSEL R140, R8, -INF , !P2 ;  /* 0xff800000088c7808 */ /* 0x000fe40005000000 */
[----:B------:R-:W-:Y:S01]  /*7e80*/  FMNMX.FTZ R8, R197, R20, !PT ;  /* 0x00000014c5087209 */ /* 0x000fe20007810000 */
[C---:B------:R-:W-:Y:S01]  /*7e90*/  VIADD R20, R0.reuse, 0xd9 ;  /* 0x000000d900147836 */ /* 0x040fe20000000000 */
[----:B------:R-:W-:Y:S01]  /*7ea0*/  FMNMX.FTZ R13, R147, R14, !PT ;  /* 0x0000000e930d7209 */ /* 0x000fe20007810000 */
[C---:B------:R-:W-:Y:S01]  /*7eb0*/  VIADD R14, R0.reuse, 0xe9 ;  /* 0x000000e9000e7836 */ /* 0x040fe20000000000 */
[----:B------:R-:W-:Y:S01]  /*7ec0*/  FSEL R190, R15, -INF , !P5 ;  /* 0xff8000000fbe7808 */ /* 0x000fe20006800000 */
[----:B------:R-:W-:Y:S01]  /*7ed0*/  VIADD R15, R0, 0xe8 ;  /* 0x000000e8000f7836 */ /* 0x000fe20000000000 */
[----:B------:R-:W-:-:S02]  /*7ee0*/  ISETP.GE.AND P5, PT, R12, R203, PT ;  /* 0x000000cb0c00720c */ /* 0x000fc40003fa6270 */
[----:B------:R-:W-:Y:S02]  /*7ef0*/  ISETP.GE.AND P2, PT, R12, R202, PT ;  /* 0x000000ca0c00720c */ /* 0x000fe40003f46270 */
[----:B------:R-:W-:Y:S02]  /*7f00*/  FMNMX.FTZ R8, R195, R8, !PT ;  /* 0x00000008c3087209 */ /* 0x000fe40007810000 */
[----:B------:R-:W-:Y:S02]  /*7f10*/  FMNMX.FTZ R12, R174, R13, !PT ;  /* 0x0000000dae0c7209 */ /* 0x000fe40007810000 */
[----:B------:R-:W-:Y:S02]  /*7f20*/  FMNMX.FTZ R8, R193, R8, !PT ;  /* 0x00000008c1087209 */ /* 0x000fe40007810000 */
[----:B------:R-:W-:Y:S02]  /*7f30*/  FMNMX.FTZ R13, R153, R12, !PT ;  /* 0x0000000c990d7209 */ /* 0x000fe40007810000 */
[----:B------:R-:W-:-:S02]  /*7f40*/  FMNMX.FTZ R8, R189, R8, !PT ;  /* 0x00000008bd087209 */ /* 0x000fc40007810000 */
[----:B------:R-:W-:Y:S02]  /*7f50*/  FMNMX.FTZ R12, R198, R13, !PT ;  /* 0x0000000dc60c7209 */ /* 0x000fe40007810000 */
[----:B------:R-:W-:Y:S02]  /*7f60*/  FMNMX.FTZ R8, R185, R8, !PT ;  /* 0x00000008b9087209 */ /* 0x000fe40007810000 */
[----:B------:R-:W-:Y:S02]  /*7f70*/  FMNMX.FTZ R12, R155, R12, !PT ;  /* 0x0000000c9b0c7209 */ /* 0x000fe40007810000 */
[----:B------:R-:W-:Y:S02]  /*7f80*/  FMNMX.FTZ R8, R183, R8, !PT ;  /* 0x00000008b7087209 */ /* 0x000fe40007810000 */
[----:B------:R-:W-:Y:S02]  /*7f90*/  FMNMX.FTZ R12, R169, R12, !PT ;  /* 0x0000000ca90c7209 */ /* 0x000fe40007810000 */
[----:B------:R-:W-:-:S02]  /*7fa0*/  FMNMX.FTZ R8, R175, R8, !PT ;  /* 0x00000008af087209 */ /* 0x000fc40007810000 */
[----:B------:R-:W-:Y:S02]  /*7fb0*/  FMNMX.FTZ R12, R163, R12, !PT ;  /* 0x0000000ca30c7209 */ /* 0x000fe40007810000 */
[----:B------:R-:W-:Y:S02]  /*7fc0*/  FMNMX.FTZ R8, R173, R8, !PT ;  /* 0x00000008ad087209 */ /* 0x000fe40007810000 */
[----:B------:R-:W-:Y:S01]  /*7fd0*/  FMNMX.FTZ R33, R167, R12, !PT ;  /* 0x0000000ca7217209 */ /* 0x000fe20007810000 */
[----:B------:R-:W-:Y:S01]  /*7fe0*/  VIADD R12, R0, 0xf1 ;  /* 0x000000f1000c7836 */ /* 0x000fe20000000000 */
[----:B------:R-:W-:Y:S02]  /*7ff0*/  FMNMX.FTZ R13, R145, R8, !PT ;  /* 0x00000008910d7209 */ /* 0x000fe40007810000 */
[----:B------:R-:W-:Y:S02]  /*8000*/  FMNMX.FTZ R33, R252, R33, !PT ;  /* 0x00000021fc217209 */ /* 0x000fe40007810000 */
[----:B------:R-:W-:Y:S01]  /*8010*/  FMNMX.FTZ R8, R142, R13, !PT ;  /* 0x0000000d8e087209 */ /* 0x000fe20007810000 */
[----:B------:R-:W-:Y:S01]  /*8020*/  VIADD R13, R0, 0xf0 ;  /* 0x000000f0000d7836 */ /* 0x000fe20000000000 */
[----:B------:R-:W-:-:S02]  /*8030*/  FMNMX.FTZ R33, R214, R33, !PT ;  /* 0x00000021d6217209 */ /* 0x000fc40007810000 */
[----:B------:R-:W-:Y:S01]  /*8040*/  FMNMX.FTZ R35, R143, R8, !PT ;  /* 0x000000088f237209 */ /* 0x000fe20007810000 */
[----:B------:R-:W-:Y:S01]  /*8050*/  VIADD R8, R0, 0xf8 ;  /* 0x000000f800087836 */ /* 0x000fe20000000000 */
[----:B------:R-:W-:Y:S02]  /*8060*/  FMNMX.FTZ R33, R206, R33, !PT ;  /* 0x00000021ce217209 */ /* 0x000fe40007810000 */
[----:B------:R-:W-:Y:S02]  /*8070*/  FMNMX.FTZ R35, R160, R35, !PT ;  /* 0x00000023a0237209 */ /* 0x000fe40007810000 */
[----:B------:R-:W-:Y:S01]  /*8080*/  FSEL R186, R10, -INF , !P4 ;  /* 0xff8000000aba7808 */ /* 0x000fe20006000000 */
[----:B------:R-:W-:Y:S01]  /*8090*/  VIADD R10, R0, 0xf9 ;  /* 0x000000f9000a7836 */ /* 0x000fe20000000000 */
[----:B------:R-:W-:Y:S02]  /*80a0*/  FMNMX.FTZ R33, R190, R33, !PT ;  /* 0x00000021be217209 */ /* 0x000fe40007810000 */
[----:B------:R-:W-:-:S02]  /*80b0*/  FSEL R172, R11, -INF , !P3 ;  /* 0xff8000000bac7808 */ /* 0x000fc40005800000 */
[----:B------:R-:W-:Y:S02]  /*80c0*/  FMNMX.FTZ R11, R168, R35, !PT ;  /* 0x00000023a80b7209 */ /* 0x000fe40007810000 */
[----:B------:R-:W-:Y:S02]  /*80d0*/  FMNMX.FTZ R33, R186, R33, !PT ;  /* 0x00000021ba217209 */ /* 0x000fe40007810000 */
[----:B------:R-:W-:Y:S02]  /*80e0*/  ISETP.GE.AND P3, PT, R32, R202, PT ;  /* 0x000000ca2000720c */ /* 0x000fe40003f66270 */
[----:B------:R-:W-:Y:S02]  /*80f0*/  FMNMX.FTZ R0, R162, R11, !PT ;  /* 0x0000000ba2007209 */ /* 0x000fe40007810000 */
[----:B------:R-:W-:Y:S02]  /*8100*/  FSEL R158, R6, -INF , !P2 ;  /* 0xff800000069e7808 */ /* 0x000fe40005000000 */
[----:B------:R-:W-:-:S02]  /*8110*/  FMNMX.FTZ R33, R172, R33, !PT ;  /* 0x00000021ac217209 */ /* 0x000fc40007810000 */
[----:B------:R-:W-:Y:S02]  /*8120*/  FSEL R154, R7, -INF , !P3 ;  /* 0xff800000079a7808 */ /* 0x000fe40005800000 */
[----:B------:R-:W-:Y:S02]  /*8130*/  FMNMX.FTZ R11, R149, R0, !PT ;  /* 0x00000000950b7209 */ /* 0x000fe40007810000 */
[-C--:B------:R-:W-:Y:S02]  /*8140*/  ISETP.GE.AND P2, PT, R31, R202.reuse, PT ;  /* 0x000000ca1f00720c */ /* 0x080fe40003f46270 */
[----:B------:R-:W-:Y:S02]  /*8150*/  FMNMX.FTZ R7, R158, R33, !PT ;  /* 0x000000219e077209 */ /* 0x000fe40007810000 */
[----:B------:R-:W-:Y:S02]  /*8160*/  FMNMX.FTZ R0, R182, R11, !PT ;  /* 0x0000000bb6007209 */ /* 0x000fe40007810000 */
[----:B------:R-:W-:-:S02]  /*8170*/  ISETP.GE.AND P3, PT, R30, R202, PT ;  /* 0x000000ca1e00720c */ /* 0x000fc40003f66270 */
[----:B------:R-:W-:Y:S02]  /*8180*/  FSEL R146, R138, -INF , !P2 ;  /* 0xff8000008a927808 */ /* 0x000fe40005000000 */
[----:B------:R-:W-:Y:S02]  /*8190*/  FMNMX.FTZ R7, R154, R7, !PT ;  /* 0x000000079a077209 */ /* 0x000fe40007810000 */
[----:B------:R-:W-:Y:S02]  /*81a0*/  FMNMX.FTZ R11, R151, R0, !PT ;  /* 0x00000000970b7209 */ /* 0x000fe40007810000 */
[----:B------:R-:W-:Y:S02]  /*81b0*/  ISETP.GE.AND P2, PT, R29, R202, PT ;  /* 0x000000ca1d00720c */ /* 0x000fe40003f46270 */
[----:B------:R-:W-:Y:S02]  /*81c0*/  FSEL R60, R139, -INF , !P3 ;  /* 0xff8000008b3c7808 */ /* 0x000fe40005800000 */
[----:B------:R-:W-:-:S02]  /*81d0*/  FMNMX.FTZ R7, R146, R7, !PT ;  /* 0x0000000792077209 */ /* 0x000fc40007810000 */
[----:B------:R-:W-:Y:S02]  /*81e0*/  FMNMX.FTZ R6, R196, R11, !PT ;  /* 0x0000000bc4067209 */ /* 0x000fe40007810000 */
[----:B------:R-:W-:Y:S02]  /*81f0*/  ISETP.GE.AND P3, PT, R28, R202, PT ;  /* 0x000000ca1c00720c */ /* 0x000fe40003f66270 */
[----:B------:R-:W-:Y:S02]  /*8200*/  FSEL R61, R134, -INF , !P2 ;  /* 0xff800000863d7808 */ /* 0x000fe40005000000 */
        /* <DEDUP_REMOVED lines=22> */
[-C--:B------:R-:W-:Y:S02]  /*8370*/  ISETP.GE.AND P3, PT, R22, R202.reuse, PT ;  /* 0x000000ca1600720c */ /* 0x080fe40003f66270 */
        /* <DEDUP_REMOVED lines=42> */
[----:B------:R-:W-:Y:S02]  /*8620*/  FSEL R150, R9, -INF , !P6 ;  /* 0xff80000009967808 */ /* 0x000fe40007000000 */
[----:B------:R-:W-:Y:S02]  /*8630*/  FMNMX.FTZ R7, R140, R7, !PT ;  /* 0x000000078c077209 */ /* 0x000fe40007810000 */
[----:B------:R-:W-:Y:S02]  /*8640*/  FSEL R78, R95, -INF , !P3 ;  /* 0xff8000005f4e7808 */ /* 0x000fe40005800000 */
[----:B------:R-:W-:-:S02]  /*8650*/  FMNMX.FTZ R9, R77, R0, !PT ;  /* 0x000000004d097209 */ /* 0x000fc40007810000 */
[----:B------:R-:W-:Y:S02]  /*8660*/  ISETP.GE.AND P2, PT, R32, R203, PT ;  /* 0x000000cb2000720c */ /* 0x000fe40003f46270 */
[----:B------:R-:W-:Y:S02]  /*8670*/  FSEL R148, R4, -INF , !P5 ;  /* 0xff80000004947808 */ /* 0x000fe40006800000 */
[----:B------:R-:W-:Y:S02]  /*8680*/  FMNMX.FTZ R7, R150, R7, !PT ;  /* 0x0000000796077209 */ /* 0x000fe40007810000 */
[----:B------:R-:W-:Y:S02]  /*8690*/  FMNMX.FTZ R0, R78, R9, !PT ;  /* 0x000000094e007209 */ /* 0x000fe40007810000 */
[----:B------:R-:W-:Y:S02]  /*86a0*/  ISETP.GE.AND P3, PT, R31, R203, PT ;  /* 0x000000cb1f00720c */ /* 0x000fe40003f66270 */
[----:B------:R-:W-:-:S02]  /*86b0*/  FSEL R144, R5, -INF , !P2 ;  /* 0xff80000005907808 */ /* 0x000fc40005000000 */
[----:B------:R-:W-:Y:S01]  /*86c0*/  FMNMX.FTZ R7, R148, R7, !PT ;  /* 0x0000000794077209 */ /* 0x000fe20007810000 */
[----:B------:R-:W1:Y:S01]  /*86d0*/  SHFL.BFLY PT, R5, R0, 0x2, 0x1f ;  /* 0x0c401f0000057f89 */ /* 0x000e6200000e0000 */
[----:B------:R-:W-:Y:S02]  /*86e0*/  ISETP.GE.AND P2, PT, R30, R203, PT ;  /* 0x000000cb1e00720c */ /* 0x000fe40003f46270 */
[----:B------:R-:W-:Y:S02]  /*86f0*/  FSEL R79, R136, -INF , !P3 ;  /* 0xff800000884f7808 */ /* 0x000fe40005800000 */
[----:B------:R-:W-:Y:S02]  /*8700*/  FMNMX.FTZ R4, R144, R7, !PT ;  /* 0x0000000790047209 */ /* 0x000fe40007810000 */
[----:B------:R-:W-:Y:S02]  /*8710*/  ISETP.GE.AND P3, PT, R29, R203, PT ;  /* 0x000000cb1d00720c */ /* 0x000fe40003f66270 */
[----:B------:R-:W-:-:S02]  /*8720*/  FSEL R80, R137, -INF , !P2 ;  /* 0xff80000089507808 */ /* 0x000fc40005000000 */
[----:B------:R-:W-:Y:S02]  /*8730*/  FMNMX.FTZ R7, R79, R4, !PT ;  /* 0x000000044f077209 */ /* 0x000fe40007810000 */
        /* <DEDUP_REMOVED lines=12> */
[----:B-1----:R-:W-:Y:S02]  /*8800*/  FMNMX.FTZ R0, R0, R5, !PT ;  /* 0x0000000500007209 */ /* 0x002fe40007810000 */
[----:B------:R-:W-:Y:S02]  /*8810*/  ISETP.GE.AND P2, PT, R24, R203, PT ;  /* 0x000000cb1800720c */ /* 0x000fe40003f46270 */
[----:B------:R-:W-:Y:S01]  /*8820*/  FSEL R85, R124, -INF , !P3 ;  /* 0xff8000007c557808 */ /* 0x000fe20005800000 */
[----:B------:R-:W1:Y:S01]  /*8830*/  SHFL.BFLY PT, R5, R0, 0x1, 0x1f ;  /* 0x0c201f0000057f89 */ /* 0x000e6200000e0000 */
[----:B------:R-:W-:Y:S02]  /*8840*/  FMNMX.FTZ R4, R84, R7, !PT ;  /* 0x0000000754047209 */ /* 0x000fe40007810000 */
[----:B------:R-:W-:-:S02]  /*8850*/  ISETP.GE.AND P3, PT, R23, R203, PT ;  /* 0x000000cb1700720c */ /* 0x000fc40003f66270 */
[----:B------:R-:W-:Y:S02]  /*8860*/  FSEL R86, R125, -INF , !P2 ;  /* 0xff8000007d567808 */ /* 0x000fe40005000000 */
[----:B------:R-:W-:Y:S02]  /*8870*/  FMNMX.FTZ R7, R85, R4, !PT ;  /* 0x0000000455077209 */ /* 0x000fe40007810000 */
[----:B------:R-:W-:Y:S02]  /*8880*/  ISETP.GE.AND P2, PT, R22, R203, PT ;  /* 0x000000cb1600720c */ /* 0x000fe40003f46270 */
[----:B------:R-:W-:Y:S02]  /*8890*/  FSEL R87, R120, -INF , !P3 ;  /* 0xff80000078577808 */ /* 0x000fe40005800000 */
        /* <DEDUP_REMOVED lines=13> */
[----:B-1----:R-:W-:-:S02]  /*8970*/  FMNMX.FTZ R0, R0, R5, !PT ;  /* 0x0000000500007209 */ /* 0x002fc40007810000 */
[-C--:B------:R-:W-:Y:S02]  /*8980*/  ISETP.GE.AND P2, PT, R15, R203.reuse, PT ;  /* 0x000000cb0f00720c */ /* 0x080fe40003f46270 */
[----:B------:R-:W-:Y:S01]  /*8990*/  FSEL R94, R113, -INF , !P4 ;  /* 0xff800000715e7808 */ /* 0x000fe20006000000 */
[----:B------:R-:W-:Y:S01]  /*89a0*/  FMUL.FTZ R97, R0, UR6 ;  /* 0x0000000600617c20 */ /* 0x000fe20008410000 */
[----:B------:R-:W-:Y:S02]  /*89b0*/  FMNMX.FTZ R5, R91, R4, !PT ;  /* 0x000000045b057209 */ /* 0x000fe40007810000 */
[----:B------:R-:W-:Y:S02]  /*89c0*/  ISETP.GE.AND P3, PT, R14, R203, PT ;  /* 0x000000cb0e00720c */ /* 0x000fe40003f66270 */
[----:B------:R-:W-:Y:S02]  /*89d0*/  FSEL R95, R108, -INF , !P2 ;  /* 0xff8000006c5f7808 */ /* 0x000fe40005000000 */
[----:B------:R-:W-:-:S02]  /*89e0*/  FMNMX.FTZ R4, R94, R5, !PT ;  /* 0x000000055e047209 */ /* 0x000fc40007810000 */
[-C--:B------:R-:W-:Y:S02]  /*89f0*/  ISETP.GE.AND P4, PT, R13, R203.reuse, PT ;  /* 0x000000cb0d00720c */ /* 0x080fe40003f86270 */
[----:B------:R-:W-:Y:S02]  /*8a00*/  FSEL R96, R109, -INF , !P3 ;  /* 0xff8000006d607808 */ /* 0x000fe40005800000 */
[----:B------:R-:W-:Y:S02]  /*8a10*/  FMNMX.FTZ R5, R95, R4, !PT ;  /* 0x000000045f057209 */ /* 0x000fe40007810000 */
[----:B------:R-:W-:Y:S02]  /*8a20*/  FSETP.NEU.FTZ.AND P2, PT, R0, -INF , PT ;  /* 0xff8000000000780b */ /* 0x000fe40003f5d000 */
[----:B------:R-:W-:Y:S02]  /*8a30*/  ISETP.GE.AND P3, PT, R12, R203, PT ;  /* 0x000000cb0c00720c */ /* 0x000fe40003f66270 */
[----:B------:R-:W-:-:S02]  /*8a40*/  FSEL R98, R104, -INF , !P4 ;  /* 0xff80000068627808 */ /* 0x000fc40006000000 */
[----:B------:R-:W-:Y:S02]  /*8a50*/  FMNMX.FTZ R5, R96, R5, !PT ;  /* 0x0000000560057209 */ /* 0x000fe40007810000 */
[----:B------:R-:W-:Y:S02]  /*8a60*/  FSEL R97, R97, RZ, P2 ;  /* 0x000000ff61617208 */ /* 0x000fe40001000000 */
[----:B------:R-:W-:Y:S02]  /*8a70*/  ISETP.GE.AND P2, PT, R8, R203, PT ;  /* 0x000000cb0800720c */ /* 0x000fe40003f46270 */
[----:B------:R-:W-:Y:S01]  /*8a80*/  FSEL R99, R105, -INF , !P3 ;  /* 0xff80000069637808 */ /* 0x000fe20005800000 */
[--C-:B------:R-:W-:Y:S01]  /*8a90*/  FFMA.FTZ R6, R100, UR6, -R97.reuse ;  /* 0x0000000664067c23 */ /* 0x100fe20008010861 */
[----:B------:R-:W-:Y:S01]  /*8aa0*/  FMNMX.FTZ R4, R98, R5, !PT ;  /* 0x0000000562047209 */ /* 0x000fe20007810000 */
[--C-:B------:R-:W-:Y:S01]  /*8ab0*/  FFMA.FTZ R109, R236, UR6, -R97.reuse ;  /* 0x00000006ec6d7c23 */ /* 0x100fe20008010861 */
[----:B------:R-:W-:Y:S01]  /*8ac0*/  ISETP.GE.AND P3, PT, R10, R203, PT ;  /* 0x000000cb0a00720c */ /* 0x000fe20003f66270 */
[--C-:B------:R-:W-:Y:S01]  /*8ad0*/  FFMA.FTZ R114, R2, UR6, -R97.reuse ;  /* 0x0000000602727c23 */ /* 0x100fe20008010861 */
[----:B------:R-:W-:Y:S01]  /*8ae0*/  FSEL R100, R92, -INF , !P2 ;  /* 0xff8000005c647808 */ /* 0x000fe20005000000 */
[--C-:B------:R-:W-:Y:S01]  /*8af0*/  FFMA.FTZ R112, R234, UR6, -R97.reuse ;  /* 0x00000006ea707c23 */ /* 0x100fe20008010861 */
[----:B------:R-:W-:Y:S01]  /*8b00*/  FMNMX.FTZ R5, R99, R4, !PT ;  /* 0x0000000463057209 */ /* 0x000fe20007810000 */
[----:B------:R-:W-:Y:S01]  /*8b10*/  MUFU.EX2 R92, R6 ;  /* 0x00000006005c7308 */ /* 0x000fe20000000800 */
[----:B------:R-:W-:Y:S01]  /*8b20*/  FSEL R116, R93, -INF , !P3 ;  /* 0xff8000005d747808 */ /* 0x000fe20005800000 */
[--C-:B------:R-:W-:Y:S01]  /*8b30*/  FFMA.FTZ R106, R233, UR6, -R97.reuse ;  /* 0x00000006e96a7c23 */ /* 0x100fe20008010861 */
[----:B------:R-:W-:Y:S01]  /*8b40*/  FMNMX.FTZ R5, R100, R5, !PT ;  /* 0x0000000564057209 */ /* 0x000fe20007810000 */
[--C-:B------:R-:W-:Y:S01]  /*8b50*/  FFMA.FTZ R113, R40, UR6, -R97.reuse ;  /* 0x0000000628717c23 */ /* 0x100fe20008010861 */
[----:B------:R-:W-:Y:S01]  /*8b60*/  LEA R236, R3, UR4, 0x1 ;  /* 0x0000000403ec7c11 */ /* 0x000fe2000f8e08ff */
[--C-:B------:R-:W-:Y:S01]  /*8b70*/  FFMA.FTZ R111, R102, UR6, -R97.reuse ;  /* 0x00000006666f7c23 */ /* 0x100fe20008010861 */
[----:B------:R-:W-:Y:S01]  /*8b80*/  FMNMX.FTZ R5, R116, R5, !PT ;  /* 0x0000000574057209 */ /* 0x000fe20007810000 */
[----:B------:R-:W-:Y:S01]  /*8b90*/  FFMA.FTZ R104, R50, UR6, -R97 ;  /* 0x0000000632687c23 */ /* 0x000fe20008010861 */
[----:B------:R-:W-:Y:S01]  /*8ba0*/  MUFU.EX2 R114, R114 ;  /* 0x0000007200727308 */ /* 0x000fe20000000800 */
[--C-:B------:R-:W-:Y:S01]  /*8bb0*/  IMAD R234, R243, 0x2, R236.reuse ;  /* 0x00000002f3ea7824 */ /* 0x100fe200078e02ec */
[----:B------:R-:W-:Y:S01]  /*8bc0*/  LDSM.16.MT88.4 R12, [R236+0xa000] ;  /* 0x00a00000ec0c783b */ /* 0x000fe20000004200 */
[----:B------:R-:W-:-:S02]  /*8bd0*/  IMAD R233, R241, 0x2, R236 ;  /* 0x00000002f1e97824 */ /* 0x000fc400078e02ec */
[--C-:B------:R-:W-:Y:S01]  /*8be0*/  FFMA.FTZ R110, R101, UR6, -R97.reuse ;  /* 0x00000006656e7c23 */ /* 0x100fe20008010861 */
[--C-:B------:R-:W-:Y:S01]  /*8bf0*/  FFMA.FTZ R107, R103, UR6, -R97.reuse ;  /* 0x00000006676b7c23 */ /* 0x100fe20008010861 */
[----:B------:R-:W1:Y:S01]  /*8c00*/  SHFL.BFLY PT, R4, R5, 0x2, 0x1f ;  /* 0x0c401f0005047f89 */ /* 0x000e6200000e0000 */
[--C-:B------:R-:W-:Y:S01]  /*8c10*/  FFMA.FTZ R102, R57, UR6, -R97.reuse ;  /* 0x0000000639667c23 */ /* 0x100fe20008010861 */
[----:B------:R-:W2:Y:S01]  /*8c20*/  MUFU.EX2 R113, R113 ;  /* 0x0000007100717308 */ /* 0x000ea20000000800 */
[--C-:B------:R-:W-:Y:S01]  /*8c30*/  FFMA.FTZ R93, R59, UR6, -R97.reuse ;  /* 0x000000063b5d7c23 */ /* 0x100fe20008010861 */
[----:B------:R-:W-:Y:S01]  /*8c40*/  LDSM.16.MT88.4 R36, [R233+0xa000] ;  /* 0x00a00000e924783b */ /* 0x000fe20000004200 */
[--C-:B------:R-:W-:Y:S01]  /*8c50*/  FFMA.FTZ R119, R58, UR6, -R97.reuse ;  /* 0x000000063a777c23 */ /* 0x100fe20008010861 */
[--C-:B------:R-:W-:Y:S01]  /*8c60*/  FFMA.FTZ R3, R56, UR6, -R97.reuse ;  /* 0x0000000638037c23 */ /* 0x100fe20008010861 */
[--C-:B------:R-:W-:Y:S01]  /*8c70*/  FFMA.FTZ R118, R54, UR6, -R97.reuse ;  /* 0x0000000636767c23 */ /* 0x100fe20008010861 */
[----:B------:R-:W-:Y:S01]  /*8c80*/  LDSM.16.MT88.4 R20, [R234+0xa800] ;  /* 0x00a80000ea14783b */ /* 0x000fe20000004200 */
[--C-:B------:R-:W-:Y:S01]  /*8c90*/  FFMA.FTZ R117, R52, UR6, -R97.reuse ;  /* 0x0000000634757c23 */ /* 0x100fe20008010861 */
[----:B------:R-:W3:Y:S01]  /*8ca0*/  MUFU.EX2 R111, R111 ;  /* 0x0000006f006f7308 */ /* 0x000ee20000000800 */
[--C-:B------:R-:W-:Y:S01]  /*8cb0*/  FFMA.FTZ R108, R213, UR6, -R97.reuse ;  /* 0x00000006d56c7c23 */ /* 0x100fe20008010861 */
[----:B------:R-:W-:Y:S01]  /*8cc0*/  LDSM.16.MT88.4 R24, [R236+0xa800] ;  /* 0x00a80000ec18783b */ /* 0x000fe20000004200 */
[--C-:B------:R-:W-:Y:S01]  /*8cd0*/  FFMA.FTZ R105, R215, UR6, -R97.reuse ;  /* 0x00000006d7697c23 */ /* 0x100fe20008010861 */
[--C-:B------:R-:W-:Y:S01]  /*8ce0*/  FFMA.FTZ R103, R249, UR6, -R97.reuse ;  /* 0x00000006f9677c23 */ /* 0x100fe20008010861 */
[--C-:B------:R-:W-:Y:S01]  /*8cf0*/  FFMA.FTZ R101, R251, UR6, -R97.reuse ;  /* 0x00000006fb657c23 */ /* 0x100fe20008010861 */
[----:B------:R-:W-:Y:S01]  /*8d00*/  LDSM.16.MT88.4 R44, [R233+0xa800] ;  /* 0x00a80000e92c783b */ /* 0x000fe20000004200 */
[--C-:B------:R-:W-:Y:S01]  /*8d10*/  FFMA.FTZ R120, R211, UR6, -R97.reuse ;  /* 0x00000006d3787c23 */ /* 0x100fe20008010861 */
[----:B------:R-:W-:Y:S01]  /*8d20*/  MUFU.EX2 R112, R112 ;  /* 0x0000007000707308 */ /* 0x000fe20000000800 */
[----:B--2---:R-:W-:Y:S01]  /*8d30*/  F2FP.F16.F32.PACK_AB R29, R113, R92 ;  /* 0x0000005c711d723e */ /* 0x004fe200000000ff */
[--C-:B------:R-:W-:Y:S01]  /*8d40*/  FFMA.FTZ R134, R191, UR6, -R97.reuse ;  /* 0x00000006bf867c23 */ /* 0x100fe20008010861 */
[--C-:B------:R-:W-:Y:S01]  /*8d50*/  FFMA.FTZ R133, R187, UR6, -R97.reuse ;  /* 0x00000006bb857c23 */ /* 0x100fe20008010861 */
[--C-:B------:R-:W-:Y:S01]  /*8d60*/  FFMA.FTZ R136, R177, UR6, -R97.reuse ;  /* 0x00000006b1887c23 */ /* 0x100fe20008010861 */
[--C-:B------:R-:W-:Y:S01]  /*8d70*/  FFMA.FTZ R139, R171, UR6, -R97.reuse ;  /* 0x00000006ab8b7c23 */ /* 0x100fe20008010861 */
[----:B-1----:R-:W-:Y:S01]  /*8d80*/  FMNMX.FTZ R4, R5, R4, !PT ;  /* 0x0000000405047209 */ /* 0x002fe20007810000 */
[--C-:B------:R-:W-:Y:S01]  /*8d90*/  FFMA.FTZ R152, R152, UR6, -R97.reuse ;  /* 0x0000000698987c23 */ /* 0x100fe20008010861 */
[----:B------:R-:W1:Y:S01]  /*8da0*/  MUFU.EX2 R109, R109 ;  /* 0x0000006d006d7308 */ /* 0x000e620000000800 */
[----:B---3--:R-:W-:Y:S01]  /*8db0*/  F2FP.F16.F32.PACK_AB R31, R111, R114 ;  /* 0x000000726f1f723e */ /* 0x008fe200000000ff */
[--C-:B------:R-:W-:Y:S01]  /*8dc0*/  FFMA.FTZ R141, R141, UR6, -R97.reuse ;  /* 0x000000068d8d7c23 */ /* 0x100fe20008010861 */
[----:B------:R-:W2:Y:S01]  /*8dd0*/  SHFL.BFLY PT, R5, R4, 0x1, 0x1f ;  /* 0x0c201f0004057f89 */ /* 0x000ea200000e0000 */
[--C-:B------:R-:W-:Y:S01]  /*8de0*/  FFMA.FTZ R147, R147, UR6, -R97.reuse ;  /* 0x0000000693937c23 */ /* 0x100fe20008010861 */
[--C-:B------:R-:W-:Y:S01]  /*8df0*/  FFMA.FTZ R174, R174, UR6, -R97.reuse ;  /* 0x00000006aeae7c23 */ /* 0x100fe20008010861 */
[--C-:B------:R-:W-:Y:S01]  /*8e00*/  FFMA.FTZ R153, R153, UR6, -R97.reuse ;  /* 0x0000000699997c23 */ /* 0x100fe20008010861 */
[--C-:B------:R-:W-:Y:S01]  /*8e10*/  FFMA.FTZ R198, R198, UR6, -R97.reuse ;  /* 0x00000006c6c67c23 */ /* 0x100fe20008010861 */
[----:B------:R-:W-:Y:S01]  /*8e20*/  MUFU.EX2 R110, R110 ;  /* 0x0000006e006e7308 */ /* 0x000fe20000000800 */
[--C-:B------:R-:W-:Y:S01]  /*8e30*/  FFMA.FTZ R155, R155, UR6, -R97.reuse ;  /* 0x000000069b9b7c23 */ /* 0x100fe20008010861 */
[--C-:B------:R-:W-:Y:S01]  /*8e40*/  FFMA.FTZ R163, R163, UR6, -R97.reuse ;  /* 0x00000006a3a37c23 */ /* 0x100fe20008010861 */
[--C-:B------:R-:W-:Y:S01]  /*8e50*/  FFMA.FTZ R167, R167, UR6, -R97.reuse ;  /* 0x00000006a7a77c23 */ /* 0x100fe20008010861 */
[--C-:B------:R-:W-:Y:S01]  /*8e60*/  FFMA.FTZ R171, R252, UR6, -R97.reuse ;  /* 0x00000006fcab7c23 */ /* 0x100fe20008010861 */
[--C-:B------:R-:W-:Y:S01]  /*8e70*/  FFMA.FTZ R214, R214, UR6, -R97.reuse ;  /* 0x00000006d6d67c23 */ /* 0x100fe20008010861 */
[--C-:B------:R-:W-:Y:S01]  /*8e80*/  FFMA.FTZ R172, R172, UR6, -R97.reuse ;  /* 0x00000006acac7c23 */ /* 0x100fe20008010861 */
[----:B------:R-:W-:Y:S01]  /*8e90*/  FFMA.FTZ R146, R146, UR6, -R97 ;  /* 0x0000000692927c23 */ /* 0x000fe20008010861 */
[----:B------:R-:W3:Y:S01]  /*8ea0*/  MUFU.EX2 R107, R107 ;  /* 0x0000006b006b7308 */ /* 0x000ee20000000800 */
[----:B-1----:R-:W-:Y:S01]  /*8eb0*/  F2FP.F16.F32.PACK_AB R53, R109, R112 ;  /* 0x000000706d35723e */ /* 0x002fe200000000ff */
[----:B------:R-:W-:Y:S01]  /*8ec0*/  FADD.FTZ R113, R92, R113 ;  /* 0x000000715c717221 */ /* 0x000fe20000010000 */
[--C-:B------:R-:W-:Y:S01]  /*8ed0*/  FFMA.FTZ R67, R67, UR6, -R97.reuse ;  /* 0x0000000643437c23 */ /* 0x100fe20008010861 */
[--C-:B------:R-:W-:Y:S01]  /*8ee0*/  FFMA.FTZ R68, R68, UR6, -R97.reuse ;  /* 0x0000000644447c23 */ /* 0x100fe20008010861 */
[----:B------:R-:W-:Y:S01]  /*8ef0*/  FFMA.FTZ R69, R69, UR6, -R97 ;  /* 0x0000000645457c23 */ /* 0x000fe20008010861 */
[----:B------:R-:W-:Y:S01]  /*8f00*/  FADD.FTZ R114, R114, R113 ;  /* 0x0000007172727221 */ /* 0x000fe20000010000 */
[--C-:B------:R-:W-:Y:S01]  /*8f10*/  FFMA.FTZ R70, R70, UR6, -R97.reuse ;  /* 0x0000000646467c23 */ /* 0x100fe20008010861 */
[----:B------:R-:W-:Y:S01]  /*8f20*/  MUFU.EX2 R108, R108 ;  /* 0x0000006c006c7308 */ /* 0x000fe20000000800 */
[--C-:B------:R-:W-:Y:S01]  /*8f30*/  FFMA.FTZ R252, R78, UR6, -R97.reuse ;  /* 0x000000064efc7c23 */ /* 0x100fe20008010861 */
[----:B------:R-:W-:Y:S01]  /*8f40*/  FADD.FTZ R111, R111, R114 ;  /* 0x000000726f6f7221 */ /* 0x000fe20000010000 */
[----:B--2---:R-:W-:Y:S01]  /*8f50*/  FMNMX.FTZ R2, R4, R5, !PT ;  /* 0x0000000504027209 */ /* 0x004fe20007810000 */
[----:B------:R-:W-:Y:S01]  /*8f60*/  FFMA.FTZ R76, R76, UR6, -R97 ;  /* 0x000000064c4c7c23 */ /* 0x000fe20008010861 */
[----:B------:R-:W1:Y:S01]  /*8f70*/  LDSM.16.MT88.4 R4, [R234+0xa000] ;  /* 0x00a00000ea04783b */ /* 0x000e620000004200 */
[----:B------:R-:W-:Y:S01]  /*8f80*/  FADD.FTZ R112, R112, R111 ;  /* 0x0000006f70707221 */ /* 0x000fe20000010000 */
[C---:B------:R-:W-:Y:S01]  /*8f90*/  FSETP.NEU.FTZ.AND P2, PT, R2.reuse, -INF , PT ;  /* 0xff8000000200780b */ /* 0x040fe20003f5d000 */
[----:B------:R-:W-:Y:S01]  /*8fa0*/  FMUL.FTZ R115, R2, UR6 ;  /* 0x0000000602737c20 */ /* 0x000fe20008410000 */
[----:B---3--:R-:W-:Y:S01]  /*8fb0*/  F2FP.F16.F32.PACK_AB R55, R107, R110 ;  /* 0x0000006e6b37723e */ /* 0x008fe200000000ff */
[----:B------:R-:W-:Y:S01]  /*8fc0*/  MUFU.EX2 R105, R105 ;  /* 0x0000006900697308 */ /* 0x000fe20000000800 */
[----:B------:R-:W-:-:S02]  /*8fd0*/  FADD.FTZ R109, R109, R112 ;  /* 0x000000706d6d7221 */ /* 0x000fc40000010000 */
[----:B------:R-:W-:Y:S02]  /*8fe0*/  FSEL R115, R115, RZ, P2 ;  /* 0x000000ff73737208 */ /* 0x000fe40001000000 */
[----:B------:R-:W-:-:S03]  /*8ff0*/  FADD.FTZ R110, R110, R109 ;  /* 0x0000006d6e6e7221 */ /* 0x000fc60000010000 */
[----:B------:R-:W-:Y:S01]  /*9000*/  FFMA.FTZ R125, R232, UR6, -R115 ;  /* 0x00000006e87d7c23 */ /* 0x000fe20008010873 */
[----:B------:R-:W-:Y:S02]  /*9010*/  IMAD R232, R243, 0x2, R233 ;  /* 0x00000002f3e87824 */ /* 0x000fe400078e02e9 */
[--C-:B------:R-:W-:Y:S01]  /*9020*/  FFMA.FTZ R128, R18, UR6, -R115.reuse ;  /* 0x0000000612807c23 */ /* 0x100fe20008010873 */
[--C-:B------:R-:W-:Y:S01]  /*9030*/  FFMA.FTZ R127, R16, UR6, -R115.reuse ;  /* 0x00000006107f7c23 */ /* 0x100fe20008010873 */
[--C-:B------:R-:W-:Y:S01]  /*9040*/  FFMA.FTZ R126, R209, UR6, -R115.reuse ;  /* 0x00000006d17e7c23 */ /* 0x100fe20008010873 */
[--C-:B------:R-:W-:Y:S01]  /*9050*/  FFMA.FTZ R124, R207, UR6, -R115.reuse ;  /* 0x00000006cf7c7c23 */ /* 0x100fe20008010873 */
[----:B------:R-:W2:Y:S01]  /*9060*/  LDSM.16.MT88.4 R48, [R232+0xa000] ;  /* 0x00a00000e830783b */ /* 0x000ea20000004200 */
[----:B------:R-:W-:Y:S01]  /*9070*/  MUFU.EX2 R125, R125 ;  /* 0x0000007d007d7308 */ /* 0x000fe20000000800 */
[--C-:B------:R-:W-:Y:S01]  /*9080*/  FFMA.FTZ R123, R199, UR6, -R115.reuse ;  /* 0x00000006c77b7c23 */ /* 0x100fe20008010873 */
[--C-:B------:R-:W-:Y:S01]  /*9090*/  FFMA.FTZ R122, R197, UR6, -R115.reuse ;  /* 0x00000006c57a7c23 */ /* 0x100fe20008010873 */
[--C-:B------:R-:W-:Y:S01]  /*90a0*/  FFMA.FTZ R121, R195, UR6, -R115.reuse ;  /* 0x00000006c3797c23 */ /* 0x100fe20008010873 */
[----:B------:R-:W3:Y:S01]  /*90b0*/  LDSM.16.MT88.4 R56, [R232+0xa800] ;  /* 0x00a80000e838783b */ /* 0x000ee20000004200 */
        /* <DEDUP_REMOVED lines=10> */
[--C-:B------:R-:W-:Y:S01]  /*9160*/  FFMA.FTZ R160, R160, UR6, -R115.reuse ;  /* 0x00000006a0a07c23 */ /* 0x100fe20008010873 */
[----:B------:R-:W4:Y:S01]  /*9170*/  MUFU.EX2 R127, R127 ;  /* 0x0000007f007f7308 */ /* 0x000f220000000800 */
[--C-:B------:R-:W-:Y:S01]  /*9180*/  FFMA.FTZ R145, R168, UR6, -R115.reuse ;  /* 0x00000006a8917c23 */ /* 0x100fe20008010873 */
[--C-:B------:R-:W-:Y:S01]  /*9190*/  FFMA.FTZ R162, R162, UR6, -R115.reuse ;  /* 0x00000006a2a27c23 */ /* 0x100fe20008010873 */
[--C-:B------:R-:W-:Y:S01]  /*91a0*/  FFMA.FTZ R149, R149, UR6, -R115.reuse ;  /* 0x0000000695957c23 */ /* 0x100fe20008010873 */
[--C-:B------:R-:W-:Y:S01]  /*91b0*/  FFMA.FTZ R182, R182, UR6, -R115.reuse ;  /* 0x00000006b6b67c23 */ /* 0x100fe20008010873 */
[--C-:B------:R-:W-:Y:S01]  /*91c0*/  FFMA.FTZ R151, R151, UR6, -R115.reuse ;  /* 0x0000000697977c23 */ /* 0x100fe20008010873 */
[----:B------:R-:W-:Y:S01]  /*91d0*/  FFMA.FTZ R196, R196, UR6, -R115 ;  /* 0x00000006c4c47c23 */ /* 0x000fe20008010873 */
[----:B------:R-:W-:Y:S01]  /*91e0*/  FFMA.FTZ R168, R159, UR6, -R97 ;  /* 0x000000069fa87c23 */ /* 0x000fe20008010861 */
[----:B------:R-:W5:Y:S01]  /*91f0*/  MUFU.EX2 R126, R126 ;  /* 0x0000007e007e7308 */ /* 0x000f620000000800 */
[--C-:B------:R-:W-:Y:S01]  /*9200*/  FFMA.FTZ R157, R157, UR6, -R115.reuse ;  /* 0x000000069d9d7c23 */ /* 0x100fe20008010873 */
[--C-:B------:R-:W-:Y:S01]  /*9210*/  FFMA.FTZ R208, R208, UR6, -R115.reuse ;  /* 0x00000006d0d07c23 */ /* 0x100fe20008010873 */
[--C-:B------:R-:W-:Y:S01]  /*9220*/  FFMA.FTZ R159, R248, UR6, -R115.reuse ;  /* 0x00000006f89f7c23 */ /* 0x100fe20008010873 */
[----:B------:R-:W-:Y:S01]  /*9230*/  FFMA.FTZ R210, R210, UR6, -R115 ;  /* 0x00000006d2d27c23 */ /* 0x000fe20008010873 */
[----:B------:R-:W-:Y:S01]  /*9240*/  FFMA.FTZ R248, R169, UR6, -R97 ;  /* 0x00000006a9f87c23 */ /* 0x000fe20008010861 */
[--C-:B------:R-:W-:Y:S01]  /*9250*/  FFMA.FTZ R165, R165, UR6, -R115.reuse ;  /* 0x00000006a5a57c23 */ /* 0x100fe20008010873 */
[--C-:B------:R-:W-:Y:S01]  /*9260*/  FFMA.FTZ R161, R161, UR6, -R115.reuse ;  /* 0x00000006a1a17c23 */ /* 0x100fe20008010873 */
[----:B------:R-:W-:Y:S01]  /*9270*/  MUFU.EX2 R124, R124 ;  /* 0x0000007c007c7308 */ /* 0x000fe20000000800 */
[----:B----4-:R-:W-:Y:S01]  /*9280*/  F2FP.F16.F32.PACK_AB R28, R127, R128 ;  /* 0x000000807f1c723e */ /* 0x010fe200000000ff */
[--C-:B------:R-:W-:Y:S01]  /*9290*/  FFMA.FTZ R169, R250, UR6, -R115.reuse ;  /* 0x00000006faa97c23 */ /* 0x100fe20008010873 */
[--C-:B------:R-:W-:Y:S01]  /*92a0*/  FFMA.FTZ R212, R212, UR6, -R115.reuse ;  /* 0x00000006d4d47c23 */ /* 0x100fe20008010873 */
[--C-:B------:R-:W-:Y:S01]  /*92b0*/  FFMA.FTZ R175, R194, UR6, -R115.reuse ;  /* 0x00000006c2af7c23 */ /* 0x100fe20008010873 */
[--C-:B------:R-:W-:Y:S01]  /*92c0*/  FFMA.FTZ R192, R192, UR6, -R115.reuse ;  /* 0x00000006c0c07c23 */ /* 0x100fe20008010873 */
[--C-:B------:R-:W-:Y:S01]  /*92d0*/  FFMA.FTZ R177, R188, UR6, -R115.reuse ;  /* 0x00000006bcb17c23 */ /* 0x100fe20008010873 */
[----:B------:R-:W-:Y:S01]  /*92e0*/  FFMA.FTZ R184, R184, UR6, -R115 ;  /* 0x00000006b8b87c23 */ /* 0x000fe20008010873 */
[----:B------:R-:W4:Y:S01]  /*92f0*/  MUFU.EX2 R123, R123 ;  /* 0x0000007b007b7308 */ /* 0x000f220000000800 */
[----:B-----5:R-:W-:Y:S01]  /*9300*/  F2FP.F16.F32.PACK_AB R30, R125, R126 ;  /* 0x0000007e7d1e723e */ /* 0x020fe200000000ff */
[--C-:B------:R-:W-:Y:S01]  /*9310*/  FFMA.FTZ R173, R206, UR6, -R97.reuse ;  /* 0x00000006cead7c23 */ /* 0x100fe20008010861 */
[----:B------:R-:W-:Y:S01]  /*9320*/  FFMA.FTZ R188, R190, UR6, -R97 ;  /* 0x00000006bebc7c23 */ /* 0x000fe20008010861 */
[--C-:B------:R-:W-:Y:S01]  /*9330*/  FFMA.FTZ R170, R170, UR6, -R115.reuse ;  /* 0x00000006aaaa7c23 */ /* 0x100fe20008010873 */
[--C-:B------:R-:W-:Y:S01]  /*9340*/  FFMA.FTZ R185, R166, UR6, -R115.reuse ;  /* 0x00000006a6b97c23 */ /* 0x100fe20008010873 */
[--C-:B------:R-:W-:Y:S01]  /*9350*/  FFMA.FTZ R164, R164, UR6, -R115.reuse ;  /* 0x00000006a4a47c23 */ /* 0x100fe20008010873 */
[----:B------:R-:W-:Y:S01]  /*9360*/  FFMA.FTZ R187, R156, UR6, -R115 ;  /* 0x000000069cbb7c23 */ /* 0x000fe20008010873 */
[C---:B-1----:R-:W-:Y:S01]  /*9370*/  HMMA.16816.F32 R8, R28.reuse, R4, RZ ;  /* 0x000000041c08723c */ /* 0x042fe200000018ff */
[----:B------:R-:W-:Y:S01]  /*9380*/  MUFU.EX2 R122, R122 ;  /* 0x0000007a007a7308 */ /* 0x000fe20000000800 */
[--C-:B------:R-:W-:Y:S01]  /*9390*/  FFMA.FTZ R183, R186, UR6, -R97.reuse ;  /* 0x00000006bab77c23 */ /* 0x100fe20008010861 */
[--C-:B------:R-:W-:Y:S01]  /*93a0*/  FFMA.FTZ R156, R158, UR6, -R97.reuse ;  /* 0x000000069e9c7c23 */ /* 0x100fe20008010861 */
[----:B------:R-:W-:Y:S01]  /*93b0*/  FFMA.FTZ R189, R154, UR6, -R97 ;  /* 0x000000069abd7c23 */ /* 0x000fe20008010861 */
[--C-:B------:R-:W-:Y:S01]  /*93c0*/  FFMA.FTZ R140, R140, UR6, -R115.reuse ;  /* 0x000000068c8c7c23 */ /* 0x100fe20008010873 */
[C---:B------:R-:W-:Y:S01]  /*93d0*/  HMMA.16816.F32 R4, R28.reuse, R6, RZ ;  /* 0x000000061c04723c */ /* 0x040fe200000018ff */
[--C-:B------:R-:W-:Y:S01]  /*93e0*/  FFMA.FTZ R191, R150, UR6, -R115.reuse ;  /* 0x0000000696bf7c23 */ /* 0x100fe20008010873 */
[--C-:B------:R-:W-:Y:S01]  /*93f0*/  FFMA.FTZ R148, R148, UR6, -R115.reuse ;  /* 0x0000000694947c23 */ /* 0x100fe20008010873 */
[----:B------:R-:W1:Y:S01]  /*9400*/  MUFU.EX2 R121, R121 ;  /* 0x0000007900797308 */ /* 0x000e620000000800 */
[----:B----4-:R-:W-:Y:S01]  /*9410*/  F2FP.F16.F32.PACK_AB R52, R123, R124 ;  /* 0x0000007c7b34723e */ /* 0x010fe200000000ff */
[----:B------:R-:W-:Y:S01]  /*9420*/  FFMA.FTZ R193, R144, UR6, -R115 ;  /* 0x0000000690c17c23 */ /* 0x000fe20008010873 */
[C---:B------:R-:W-:Y:S01]  /*9430*/  HMMA.16816.F32 R16, R28.reuse, R12, RZ ;  /* 0x0000000c1c10723c */ /* 0x040fe200000018ff */
[--C-:B------:R-:W-:Y:S01]  /*9440*/  FFMA.FTZ R195, R60, UR6, -R97.reuse ;  /* 0x000000063cc37c23 */ /* 0x100fe20008010861 */
[--C-:B------:R-:W-:Y:S01]  /*9450*/  FFMA.FTZ R60, R61, UR6, -R97.reuse ;  /* 0x000000063d3c7c23 */ /* 0x100fe20008010861 */
[--C-:B------:R-:W-:Y:S01]  /*9460*/  FFMA.FTZ R61, R62, UR6, -R97.reuse ;  /* 0x000000063e3d7c23 */ /* 0x100fe20008010861 */
[----:B------:R-:W-:Y:S01]  /*9470*/  FFMA.FTZ R62, R63, UR6, -R97 ;  /* 0x000000063f3e7c23 */ /* 0x000fe20008010861 */
[----:B------:R-:W-:Y:S01]  /*9480*/  MUFU.EX2 R106, R106 ;  /* 0x0000006a006a7308 */ /* 0x000fe20000000800 */
[C---:B------:R-:W-:Y:S01]  /*9490*/  HMMA.16816.F32 R40, R28.reuse, R36, RZ ;  /* 0x000000241c28723c */ /* 0x040fe200000018ff */
[--C-:B------:R-:W-:Y:S01]  /*94a0*/  FFMA.FTZ R63, R79, UR6, -R115.reuse ;  /* 0x000000064f3f7c23 */ /* 0x100fe20008010873 */
[--C-:B------:R-:W-:Y:S01]  /*94b0*/  FFMA.FTZ R80, R80, UR6, -R115.reuse ;  /* 0x0000000650507c23 */ /* 0x100fe20008010873 */
[--C-:B------:R-:W-:Y:S01]  /*94c0*/  FFMA.FTZ R79, R81, UR6, -R115.reuse ;  /* 0x00000006514f7c23 */ /* 0x100fe20008010873 */
[----:B------:R-:W-:Y:S01]  /*94d0*/  FFMA.FTZ R82, R82, UR6, -R115 ;  /* 0x0000000652527c23 */ /* 0x000fe20008010873 */
[----:B------:R-:W-:Y:S01]  /*94e0*/  FADD.FTZ R127, R128, R127 ;  /* 0x0000007f807f7221 */ /* 0x000fe20000010000 */
[C---:B------:R-:W-:Y:S01]  /*94f0*/  HMMA.16816.F32 R12, R28.reuse, R14, RZ ;  /* 0x0000000e1c0c723c */ /* 0x040fe200000018ff */
[----:B------:R-:W4:Y:S01]  /*9500*/  MUFU.EX2 R103, R103 ;  /* 0x0000006700677308 */ /* 0x000f220000000800 */
[----:B-1----:R-:W-:Y:S01]  /*9510*/  F2FP.F16.F32.PACK_AB R54, R121, R122 ;  /* 0x0000007a7936723e */ /* 0x002fe200000000ff */
[----:B------:R-:W-:Y:S01]  /*9520*/  FADD.FTZ R126, R126, R127 ;  /* 0x0000007f7e7e7221 */ /* 0x000fe20000010000 */
[--C-:B------:R-:W-:Y:S01]  /*9530*/  FFMA.FTZ R81, R64, UR6, -R97.reuse ;  /* 0x0000000640517c23 */ /* 0x100fe20008010861 */
[--C-:B------:R-:W-:Y:S01]  /*9540*/  FFMA.FTZ R64, R65, UR6, -R97.reuse ;  /* 0x0000000641407c23 */ /* 0x100fe20008010861 */
[C---:B------:R-:W-:Y:S01]  /*9550*/  HMMA.16816.F32 R36, R28.reuse, R38, RZ ;  /* 0x000000261c24723c */ /* 0x040fe200000018ff */
[----:B------:R-:W-:Y:S01]  /*9560*/  FADD.FTZ R125, R125, R126 ;  /* 0x0000007e7d7d7221 */ /* 0x000fe20000010000 */
[----:B------:R-:W-:Y:S01]  /*9570*/  FFMA.FTZ R65, R66, UR6, -R97 ;  /* 0x0000000642417c23 */ /* 0x000fe20008010861 */
[----:B------:R-:W-:Y:S01]  /*9580*/  MUFU.EX2 R129, R129 ;  /* 0x0000008100817308 */ /* 0x000fe20000000800 */
[----:B------:R-:W-:Y:S01]  /*9590*/  FFMA.FTZ R66, R83, UR6, -R115 ;  /* 0x0000000653427c23 */ /* 0x000fe20008010873 */
[----:B------:R-:W-:Y:S01]  /*95a0*/  FADD.FTZ R124, R124, R125 ;  /* 0x0000007d7c7c7221 */ /* 0x000fe20000010000 */
[C---:B--2---:R-:W-:Y:S01]  /*95b0*/  HMMA.16816.F32 R32, R28.reuse, R48, RZ ;  /* 0x000000301c20723c */ /* 0x044fe200000018ff */
[--C-:B------:R-:W-:Y:S01]  /*95c0*/  FFMA.FTZ R83, R84, UR6, -R115.reuse ;  /* 0x0000000654537c23 */ /* 0x100fe20008010873 */
[--C-:B------:R-:W-:Y:S01]  /*95d0*/  FFMA.FTZ R84, R85, UR6, -R115.reuse ;  /* 0x0000000655547c23 */ /* 0x100fe20008010873 */
[----:B------:R-:W-:Y:S01]  /*95e0*/  FADD.FTZ R123, R123, R124 ;  /* 0x0000007c7b7b7221 */ /* 0x000fe20000010000 */
[----:B------:R-:W-:Y:S01]  /*95f0*/  FFMA.FTZ R85, R86, UR6, -R115 ;  /* 0x0000000656557c23 */ /* 0x000fe20008010873 */
[----:B------:R-:W1:Y:S01]  /*9600*/  MUFU.EX2 R130, R130 ;  /* 0x0000008200827308 */ /* 0x000e620000000800 */
[----:B------:R-:W-:Y:S01]  /*9610*/  HMMA.16816.F32 R28, R28, R50, RZ ;  /* 0x000000321c1c723c */ /* 0x000fe200000018ff */
[----:B------:R-:W-:Y:S01]  /*9620*/  F2FP.F16.F32.PACK_AB R49, R105, R108 ;  /* 0x0000006c6931723e */ /* 0x000fe200000000ff */
[----:B------:R-:W-:Y:S01]  /*9630*/  FADD.FTZ R122, R122, R123 ;  /* 0x0000007b7a7a7221 */ /* 0x000fe20000010000 */
[----:B------:R-:W-:Y:S01]  /*9640*/  FADD.FTZ R107, R107, R110 ;  /* 0x0000006e6b6b7221 */ /* 0x000fe20000010000 */
[--C-:B------:R-:W-:Y:S01]  /*9650*/  FFMA.FTZ R86, R87, UR6, -R115.reuse ;  /* 0x0000000657567c23 */ /* 0x100fe20008010873 */
[----:B------:R-:W-:Y:S01]  /*9660*/  FFMA.FTZ R87, R88, UR6, -R115 ;  /* 0x0000000658577c23 */ /* 0x000fe20008010873 */
[C---:B------:R-:W-:Y:S01]  /*9670*/  HMMA.16816.F32 R8, R52.reuse, R20, R8 ;  /* 0x000000143408723c */ /* 0x040fe20000001808 */
[----:B------:R-:W-:Y:S01]  /*9680*/  MUFU.EX2 R131, R131 ;  /* 0x0000008300837308 */ /* 0x000fe20000000800 */
[----:B----4-:R-:W-:Y:S01]  /*9690*/  F2FP.F16.F32.PACK_AB R51, R103, R106 ;  /* 0x0000006a6733723e */ /* 0x010fe200000000ff */
[----:B------:R-:W-:Y:S01]  /*96a0*/  FADD.FTZ R122, R121, R122 ;  /* 0x0000007a797a7221 */ /* 0x000fe20000010000 */
[----:B------:R-:W-:Y:S01]  /*96b0*/  FADD.FTZ R108, R108, R107 ;  /* 0x0000006b6c6c7221 */ /* 0x000fe20000010000 */
[----:B------:R-:W-:Y:S01]  /*96c0*/  FFMA.FTZ R88, R89, UR6, -R115 ;  /* 0x0000000659587c23 */ /* 0x000fe20008010873 */
[C---:B------:R-:W-:Y:S01]  /*96d0*/  HMMA.16816.F32 R4, R52.reuse, R22, R4 ;  /* 0x000000163404723c */ /* 0x040fe20000001804 */
[----:B------:R-:W2:Y:S01]  /*96e0*/  LDSM.16.MT88.4 R20, [R234+0xb000] ;  /* 0x00b00000ea14783b */ /* 0x000ea20000004200 */
[----:B------:R-:W-:Y:S01]  /*96f0*/  FADD.FTZ R105, R105, R108 ;  /* 0x0000006c69697221 */ /* 0x000fe20000010000 */
[----:B------:R-:W4:Y:S01]  /*9700*/  MUFU.EX2 R132, R132 ;  /* 0x0000008400847308 */ /* 0x000f220000000800 */
[----:B-1----:R-:W-:Y:S01]  /*9710*/  F2FP.F16.F32.PACK_AB R48, R130, R129 ;  /* 0x000000818230723e */ /* 0x002fe200000000ff */
[----:B------:R-:W-:Y:S01]  /*9720*/  FADD.FTZ R129, R129, R122 ;  /* 0x0000007a81817221 */ /* 0x000fe20000010000 */
[C---:B------:R-:W-:Y:S01]  /*9730*/  HMMA.16816.F32 R16, R52.reuse, R24, R16 ;  /* 0x000000183410723c */ /* 0x040fe20000001810 */
[----:B------:R-:W-:Y:S01]  /*9740*/  FADD.FTZ R106, R106, R105 ;  /* 0x000000696a6a7221 */ /* 0x000fe20000010000 */
[----:B------:R-:W-:Y:S01]  /*9750*/  FFMA.FTZ R89, R90, UR6, -R115 ;  /* 0x000000065a597c23 */ /* 0x000fe20008010873 */
[----:B------:R-:W-:Y:S01]  /*9760*/  FADD.FTZ R130, R130, R129 ;  /* 0x0000008182827221 */ /* 0x000fe20000010000 */
[--C-:B------:R-:W-:Y:S01]  /*9770*/  FFMA.FTZ R91, R91, UR6, -R115.reuse ;  /* 0x000000065b5b7c23 */ /* 0x100fe20008010873 */
[----:B------:R-:W-:Y:S01]  /*9780*/  MUFU.EX2 R104, R104 ;  /* 0x0000006800687308 */ /* 0x000fe20000000800 */
[----:B------:R-:W-:Y:S01]  /*9790*/  HMMA.16816.F32 R12, R52, R26, R12 ;  /* 0x0000001a340c723c */ /* 0x000fe2000000180c */
[----:B------:R-:W1:Y:S01]  /*97a0*/  LDSM.16.MT88.4 R24, [R236+0xb000] ;  /* 0x00b00000ec18783b */ /* 0x000e620000004200 */
[----:B------:R-:W-:Y:S01]  /*97b0*/  FADD.FTZ R103, R103, R106 ;  /* 0x0000006a67677221 */ /* 0x000fe20000010000 */
[----:B------:R-:W-:-:S03]  /*97c0*/  FFMA.FTZ R78, R99, UR6, -R115 ;  /* 0x00000006634e7c23 */ /* 0x000fc60008010873 */
[----:B---3--:R-:W-:Y:S01]  /*97d0*/  HMMA.16816.F32 R32, R52, R56, R32 ;  /* 0x000000383420723c */ /* 0x008fe20000001820 */
[----:B------:R-:W3:Y:S01]  /*97e0*/  MUFU.EX2 R101, R101 ;  /* 0x0000006500657308 */ /* 0x000ee20000000800 */
[----:B----4-:R-:W-:Y:S01]  /*97f0*/  F2FP.F16.F32.PACK_AB R50, R132, R131 ;  /* 0x000000838432723e */ /* 0x010fe200000000ff */
[----:B------:R-:W-:-:S03]  /*9800*/  FADD.FTZ R131, R131, R130 ;  /* 0x0000008283837221 */ /* 0x000fc60000010000 */
[C---:B------:R-:W-:Y:S01]  /*9810*/  HMMA.16816.F32 R28, R52.reuse, R58, R28 ;  /* 0x0000003a341c723c */ /* 0x040fe2000000181c */
[----:B------:R-:W4:Y:S01]  /*9820*/  LDSM.16.MT88.4 R56, [R232+0xb000] ;  /* 0x00b00000e838783b */ /* 0x000f220000004200 */
[----:B------:R-:W-:Y:S01]  /*9830*/  FADD.FTZ R132, R132, R131 ;  /* 0x0000008384847221 */ /* 0x000fe20000010000 */
[----:B------:R-:W-:Y:S03]  /*9840*/  MUFU.EX2 R102, R102 ;  /* 0x0000006600667308 */ /* 0x000fe60000000800 */
[C---:B------:R-:W-:Y:S05]  /*9850*/  HMMA.16816.F32 R40, R52.reuse, R44, R40 ;  /* 0x0000002c3428723c */ /* 0x040fea0000001828 */
[----:B------:R-:W5:Y:S01]  /*9860*/  MUFU.EX2 R93, R93 ;  /* 0x0000005d005d7308 */ /* 0x000f620000000800 */
[----:B------:R-:W-:Y:S01]  /*9870*/  HMMA.16816.F32 R36, R52, R46, R36 ;  /* 0x0000002e3424723c */ /* 0x000fe20000001824 */
[----:B------:R-:W4:Y:S05]  /*9880*/  LDSM.16.MT88.4 R44, [R233+0xb000] ;  /* 0x00b00000e92c783b */ /* 0x000f2a0000004200 */
[----:B--2---:R-:W-:Y:S01]  /*9890*/  HMMA.16816.F32 R8, R48, R20, R8 ;  /* 0x000000143008723c */ /* 0x004fe20000001808 */
[----:B------:R-:W-:Y:S01]  /*98a0*/  MUFU.EX2 R135, R135 ;  /* 0x0000008700877308 */ /* 0x000fe20000000800 */
[----:B---3--:R-:W-:Y:S01]  /*98b0*/  F2FP.F16.F32.PACK_AB R53, R101, R104 ;  /* 0x000000686535723e */ /* 0x008fe200000000ff */
[----:B------:R-:W-:-:S03]  /*98c0*/  FADD.FTZ R104, R104, R103 ;  /* 0x0000006768687221 */ /* 0x000fc60000010000 */
[C---:B------:R-:W-:Y:S01]  /*98d0*/  HMMA.16816.F32 R4, R48.reuse, R22, R4 ;  /* 0x000000163004723c */ /* 0x040fe20000001804 */
[----:B------:R-:W2:Y:S01]  /*98e0*/  LDSM.16.MT88.4 R20, [R234+0xb800] ;  /* 0x00b80000ea14783b */ /* 0x000ea20000004200 */
[----:B------:R-:W-:Y:S01]  /*98f0*/  FADD.FTZ R101, R101, R104 ;  /* 0x0000006865657221 */ /* 0x000fe20000010000 */
[----:B------:R-:W3:Y:S01]  /*9900*/  MUFU.EX2 R138, R138 ;  /* 0x0000008a008a7308 */ /* 0x000ee20000000800 */
[----:B-----5:R-:W-:Y:S02]  /*9910*/  F2FP.F16.F32.PACK_AB R55, R93, R102 ;  /* 0x000000665d37723e */ /* 0x020fe400000000ff */
[----:B-1----:R-:W-:Y:S01]  /*9920*/  HMMA.16816.F32 R16, R48, R24, R16 ;  /* 0x000000183010723c */ /* 0x002fe20000001810 */
[----:B------:R-:W-:-:S04]  /*9930*/  FADD.FTZ R102, R102, R101 ;  /* 0x0000006566667221 */ /* 0x000fc80000010000 */
[----:B------:R-:W-:Y:S01]  /*9940*/  MUFU.EX2 R137, R137 ;  /* 0x0000008900897308 */ /* 0x000fe20000000800 */
[----:B------:R-:W-:Y:S01]  /*9950*/  HMMA.16816.F32 R12, R48, R26, R12 ;  /* 0x0000001a300c723c */ /* 0x000fe2000000180c */
[----:B------:R-:W1:Y:S01]  /*9960*/  LDSM.16.MT88.4 R24, [R236+0xb800] ;  /* 0x00b80000ec18783b */ /* 0x000e620000004200 */
[----:B------:R-:W-:-:S04]  /*9970*/  FADD.FTZ R93, R93, R102 ;  /* 0x000000665d5d7221 */ /* 0x000fc80000010000 */
[----:B----4-:R-:W-:Y:S01]  /*9980*/  HMMA.16816.F32 R32, R48, R56, R32 ;  /* 0x000000383020723c */ /* 0x010fe20000001820 */
[----:B------:R-:W4:Y:S01]  /*9990*/  MUFU.EX2 R142, R142 ;  /* 0x0000008e008e7308 */ /* 0x000f220000000800 */
[----:B---3--:R-:W-:Y:S01]  /*99a0*/  F2FP.F16.F32.PACK_AB R52, R138, R135 ;  /* 0x000000878a34723e */ /* 0x008fe200000000ff */
[----:B------:R-:W-:-:S03]  /*99b0*/  FADD.FTZ R135, R135, R132 ;  /* 0x0000008487877221 */ /* 0x000fc60000010000 */
[C---:B------:R-:W-:Y:S01]  /*99c0*/  HMMA.16816.F32 R28, R48.reuse, R58, R28 ;  /* 0x0000003a301c723c */ /* 0x040fe2000000181c */
[----:B------:R-:W3:Y:S01]  /*99d0*/  LDSM.16.MT88.4 R56, [R232+0xb800] ;  /* 0x00b80000e838783b */ /* 0x000ee20000004200 */
[----:B------:R-:W-:Y:S01]  /*99e0*/  FADD.FTZ R138, R138, R135 ;  /* 0x000000878a8a7221 */ /* 0x000fe20000010000 */
[----:B------:R-:W-:Y:S03]  /*99f0*/  MUFU.EX2 R120, R120 ;  /* 0x0000007800787308 */ /* 0x000fe60000000800 */
[C---:B------:R-:W-:Y:S05]  /*9a00*/  HMMA.16816.F32 R40, R48.reuse, R44, R40 ;  /* 0x0000002c3028723c */ /* 0x040fea0000001828 */
[----:B------:R-:W5:Y:S01]  /*9a10*/  MUFU.EX2 R119, R119 ;  /* 0x0000007700777308 */ /* 0x000f620000000800 */
[----:B------:R-:W-:Y:S01]  /*9a20*/  HMMA.16816.F32 R36, R48, R46, R36 ;  /* 0x0000002e3024723c */ /* 0x000fe20000001824 */
[----:B------:R-:W3:Y:S01]  /*9a30*/  LDSM.16.MT88.4 R44, [R233+0xb800] ;  /* 0x00b80000e92c783b */ /* 0x000ee20000004200 */
[----:B----4-:R-:W-:Y:S01]  /*9a40*/  F2FP.F16.F32.PACK_AB R54, R142, R137 ;  /* 0x000000898e36723e */ /* 0x010fe200000000ff */
[----:B------:R-:W-:-:S04]  /*9a50*/  FADD.FTZ R137, R137, R138 ;  /* 0x0000008a89897221 */ /* 0x000fc80000010000 */
[----:B------:R-:W-:Y:S01]  /*9a60*/  MUFU.EX2 R118, R118 ;  /* 0x0000007600767308 */ /* 0x000fe20000000800 */
[----:B------:R-:W-:Y:S01]  /*9a70*/  FADD.FTZ R142, R142, R137 ;  /* 0x000000898e8e7221 */ /* 0x000fe20000010000 */
[C---:B--2---:R-:W-:Y:S06]  /*9a80*/  HMMA.16816.F32 R8, R52.reuse, R20, R8 ;  /* 0x000000143408723c */ /* 0x044fec0000001808 */
[----:B------:R-:W-:Y:S01]  /*9a90*/  HMMA.16816.F32 R4, R52, R22, R4 ;  /* 0x000000163404723c */ /* 0x000fe20000001804 */
[----:B------:R-:W2:Y:S01]  /*9aa0*/  LDSM.16.MT88.4 R20, [R234+0xc000] ;  /* 0x00c00000ea14783b */ /* 0x000ea20000004200 */
[----:B------:R-:W4:Y:S01]  /*9ab0*/  MUFU.EX2 R117, R117 ;  /* 0x0000007500757308 */ /* 0x000f220000000800 */
[----:B-----5:R-:W-:Y:S01]  /*9ac0*/  F2FP.F16.F32.PACK_AB R49, R119, R120 ;  /* 0x000000787731723e */ /* 0x020fe200000000ff */
[----:B------:R-:W-:-:S02]  /*9ad0*/  FADD.FTZ R120, R120, R93 ;  /* 0x0000005d78787221 */ /* 0x000fc40000010000 */
[C---:B-1----:R-:W-:Y:S02]  /*9ae0*/  HMMA.16816.F32 R16, R52.reuse, R24, R16 ;  /* 0x000000183410723c */ /* 0x042fe40000001810 */
[----:B------:R-:W-:Y:S02]  /*9af0*/  FADD.FTZ R119, R119, R120 ;  /* 0x0000007877777221 */ /* 0x000fe40000010000 */
[----:B------:R-:W-:Y:S02]  /*9b00*/  MUFU.EX2 R143, R143 ;  /* 0x0000008f008f7308 */ /* 0x000fe40000000800 */
[C---:B------:R-:W-:Y:S01]  /*9b10*/  HMMA.16816.F32 R12, R52.reuse, R26, R12 ;  /* 0x0000001a340c723c */ /* 0x040fe2000000180c */
[----:B------:R-:W1:Y:S05]  /*9b20*/  LDSM.16.MT88.4 R24, [R236+0xc000] ;  /* 0x00c00000ec18783b */ /* 0x000e6a0000004200 */
        /* <DEDUP_REMOVED lines=11> */
[----:B------:R-:W4:Y:S01]  /*9be0*/  LDSM.16.MT88.4 R44, [R233+0xc000] ;  /* 0x00c00000e92c783b */ /* 0x000f220000004200 */
[----:B---3--:R-:W-:Y:S01]  /*9bf0*/  F2FP.F16.F32.PACK_AB R48, R160, R143 ;  /* 0x0000008fa030723e */ /* 0x008fe200000000ff */
[----:B------:R-:W-:-:S04]  /*9c00*/  FADD.FTZ R143, R143, R142 ;  /* 0x0000008e8f8f7221 */ /* 0x000fc80000010000 */
[----:B------:R-:W-:Y:S01]  /*9c10*/  MUFU.EX2 R3, R3 ;  /* 0x0000000300037308 */ /* 0x000fe20000000800 */
[----:B------:R-:W-:-:S07]  /*9c20*/  FADD.FTZ R160, R160, R143 ;  /* 0x0000008fa0a07221 */ /* 0x000fce0000010000 */
[----:B------:R-:W3:Y:S01]  /*9c30*/  MUFU.EX2 R134, R134 ;  /* 0x0000008600867308 */ /* 0x000ee20000000800 */
[----:B-----5:R-:W-:Y:S01]  /*9c40*/  F2FP.F16.F32.PACK_AB R50, R162, R145 ;  /* 0x00000091a232723e */ /* 0x020fe200000000ff */
[----:B------:R-:W-:-:S04]  /*9c50*/  FADD.FTZ R145, R145, R160 ;  /* 0x000000a091917221 */ /* 0x000fc80000010000 */
[----:B------:R-:W-:Y:S02]  /*9c60*/  FADD.FTZ R162, R162, R145 ;  /* 0x00000091a2a27221 */ /* 0x000fe40000010000 */
[C---:B--2---:R-:W-:Y:S01]  /*9c70*/  HMMA.16816.F32 R8, R48.reuse, R20, R8 ;  /* 0x000000143008723c */ /* 0x044fe20000001808 */
[----:B------:R-:W-:Y:S05]  /*9c80*/  MUFU.EX2 R133, R133 ;  /* 0x0000008500857308 */ /* 0x000fea0000000800 */
[C---:B------:R-:W-:Y:S01]  /*9c90*/  HMMA.16816.F32 R4, R48.reuse, R22, R4 ;  /* 0x000000163004723c */ /* 0x040fe20000001804 */
[----:B------:R-:W2:Y:S02]  /*9ca0*/  LDSM.16.MT88.4 R20, [R234+0xc800] ;  /* 0x00c80000ea14783b */ /* 0x000ea40000004200 */
[----:B------:R-:W5:Y:S01]  /*9cb0*/  MUFU.EX2 R136, R136 ;  /* 0x0000008800887308 */ /* 0x000f620000000800 */
[C---:B---3--:R-:W-:Y:S01]  /*9cc0*/  F2FP.F16.F32.PACK_AB R53, R134.reuse, R3 ;  /* 0x000000038635723e */ /* 0x048fe200000000ff */
[----:B------:R-:W-:Y:S01]  /*9cd0*/  FADD.FTZ R3, R3, R118 ;  /* 0x0000007603037221 */ /* 0x000fe20000010000 */
[----:B-1----:R-:W-:Y:S03]  /*9ce0*/  HMMA.16816.F32 R16, R48, R24, R16 ;  /* 0x000000183010723c */ /* 0x002fe60000001810 */
[----:B------:R-:W-:-:S02]  /*9cf0*/  FADD.FTZ R134, R134, R3 ;  /* 0x0000000386867221 */ /* 0x000fc40000010000 */
[----:B------:R-:W-:Y:S01]  /*9d00*/  MUFU.EX2 R149, R149 ;  /* 0x0000009500957308 */ /* 0x000fe20000000800 */
[C---:B------:R-:W-:Y:S01]  /*9d10*/  HMMA.16816.F32 R12, R48.reuse, R26, R12 ;  /* 0x0000001a300c723c */ /* 0x040fe2000000180c */
[----:B------:R-:W1:Y:S05]  /*9d20*/  LDSM.16.MT88.4 R24, [R236+0xc800] ;  /* 0x00c80000ec18783b */ /* 0x000e6a0000004200 */
[----:B----4-:R-:W-:Y:S01]  /*9d30*/  HMMA.16816.F32 R32, R48, R56, R32 ;  /* 0x000000383020723c */ /* 0x010fe20000001820 */
[----:B------:R-:W3:Y:S01]  /*9d40*/  MUFU.EX2 R182, R182 ;  /* 0x000000b600b67308 */ /* 0x000ee20000000800 */
[----:B-----5:R-:W-:Y:S01]  /*9d50*/  F2FP.F16.F32.PACK_AB R55, R136, R133 ;  /* 0x000000858837723e */ /* 0x020fe200000000ff */
        /* <DEDUP_REMOVED lines=47> */
[----:B------:R-:W-:-:S06]  /*a050*/  FADD.FTZ R159, R159, R208 ;  /* 0x000000d09f9f7221 */ /* 0x000fcc0000010000 */
        /* <DEDUP_REMOVED lines=24> */
[----:B---3--:R-:W-:-:S03]  /*a1e0*/  F2FP.F16.F32.PACK_AB R52, R161, R165 ;  /* 0x000000a5a134723e */ /* 0x008fc600000000ff */
[----:B------:R-:W-:Y:S02]  /*a1f0*/  LDSM.16.MT88.4 R48, [R233+0xe000] ;  /* 0x00e00000e930783b */ /* 0x000fe40000004200 */
[----:B------:R-:W-:Y:S08]  /*a200*/  MUFU.EX2 R155, R155 ;  /* 0x0000009b009b7308 */ /* 0x000ff00000000800 */
[----:B------:R-:W3:Y:S01]  /*a210*/  MUFU.EX2 R248, R248 ;  /* 0x000000f800f87308 */ /* 0x000ee20000000800 */
[----:B-----5:R-:W-:-:S07]  /*a220*/  F2FP.F16.F32.PACK_AB R54, R212, R169 ;  /* 0x000000a9d436723e */ /* 0x020fce00000000ff */
[C---:B--2---:R-:W-:Y:S01]  /*a230*/  HMMA.16816.F32 R8, R52.reuse, R20, R8 ;  /* 0x000000143408723c */ /* 0x044fe20000001808 */
[----:B------:R-:W-:Y:S05]  /*a240*/  MUFU.EX2 R163, R163 ;  /* 0x000000a300a37308 */ /* 0x000fea0000000800 */
[C---:B------:R-:W-:Y:S01]  /*a250*/  HMMA.16816.F32 R4, R52.reuse, R22, R4 ;  /* 0x000000163404723c */ /* 0x040fe20000001804 */
[----:B------:R-:W2:Y:S02]  /*a260*/  LDSM.16.MT88.4 R20, [R234+0xe000] ;  /* 0x00e00000ea14783b */ /* 0x000ea40000004200 */
[----:B------:R-:W-:Y:S03]  /*a270*/  MUFU.EX2 R167, R167 ;  /* 0x000000a700a77308 */ /* 0x000fe60000000800 */
[C---:B-1----:R-:W-:Y:S05]  /*a280*/  HMMA.16816.F32 R16, R52.reuse, R24, R16 ;  /* 0x000000183410723c */ /* 0x042fea0000001810 */
[----:B------:R-:W-:Y:S01]  /*a290*/  MUFU.EX2 R175, R175 ;  /* 0x000000af00af7308 */ /* 0x000fe20000000800 */
[C---:B------:R-:W-:Y:S01]  /*a2a0*/  HMMA.16816.F32 R12, R52.reuse, R26, R12 ;  /* 0x0000001a340c723c */ /* 0x040fe2000000180c */
[----:B------:R-:W1:Y:S05]  /*a2b0*/  LDSM.16.MT88.4 R24, [R236+0xe000] ;  /* 0x00e00000ec18783b */ /* 0x000e6a0000004200 */
[C---:B----4-:R-:W-:Y:S01]  /*a2c0*/  HMMA.16816.F32 R32, R52.reuse, R56, R32 ;  /* 0x000000383420723c */ /* 0x050fe20000001820 */
[----:B------:R-:W4:Y:S05]  /*a2d0*/  MUFU.EX2 R192, R192 ;  /* 0x000000c000c07308 */ /* 0x000f2a0000000800 */
[C---:B------:R-:W-:Y:S01]  /*a2e0*/  HMMA.16816.F32 R28, R52.reuse, R58, R28 ;  /* 0x0000003a341c723c */ /* 0x040fe2000000181c */
[----:B------:R-:W5:Y:S02]  /*a2f0*/  LDSM.16.MT88.4 R56, [R232+0xe000] ;  /* 0x00e00000e838783b */ /* 0x000f640000004200 */
[----:B------:R-:W-:Y:S03]  /*a300*/  MUFU.EX2 R177, R177 ;  /* 0x000000b100b17308 */ /* 0x000fe60000000800 */
[C---:B------:R-:W-:Y:S05]  /*a310*/  HMMA.16816.F32 R40, R52.reuse, R44, R40 ;  /* 0x0000002c3428723c */ /* 0x040fea0000001828 */
[----:B------:R-:W2:Y:S01]  /*a320*/  MUFU.EX2 R184, R184 ;  /* 0x000000b800b87308 */ /* 0x000ea20000000800 */
[----:B------:R-:W-:Y:S01]  /*a330*/  HMMA.16816.F32 R36, R52, R46, R36 ;  /* 0x0000002e3424723c */ /* 0x000fe20000001824 */
[----:B---3--:R-:W-:Y:S01]  /*a340*/  F2FP.F16.F32.PACK_AB R45, R248, R155 ;  /* 0x0000009bf82d723e */ /* 0x008fe200000000ff */
[----:B------:R-:W-:Y:S01]  /*a350*/  FADD.FTZ R155, R155, R198 ;  /* 0x000000c69b9b7221 */ /* 0x000fe20000010000 */
[----:B----4-:R-:W-:-:S04]  /*a360*/  F2FP.F16.F32.PACK_AB R44, R192, R175 ;  /* 0x000000afc02c723e */ /* 0x010fc800000000ff */
[----:B------:R-:W-:Y:S01]  /*a370*/  F2FP.F16.F32.PACK_AB R47, R167, R163 ;  /* 0x000000a3a72f723e */ /* 0x000fe200000000ff */
[----:B------:R-:W-:Y:S01]  /*a380*/  MUFU.EX2 R171, R171 ;  /* 0x000000ab00ab7308 */ /* 0x000fe20000000800 */
[----:B--2---:R-:W-:-:S07]  /*a390*/  F2FP.F16.F32.PACK_AB R46, R184, R177 ;  /* 0x000000b1b82e723e */ /* 0x004fce00000000ff */
[----:B------:R-:W2:Y:S01]  /*a3a0*/  MUFU.EX2 R214, R214 ;  /* 0x000000d600d67308 */ /* 0x000ea20000000800 */
[C---:B------:R-:W-:Y:S07]  /*a3b0*/  HMMA.16816.F32 R8, R44.reuse, R20, R8 ;  /* 0x000000142c08723c */ /* 0x040fee0000001808 */
[----:B------:R-:W-:Y:S01]  /*a3c0*/  MUFU.EX2 R173, R173 ;  /* 0x000000ad00ad7308 */ /* 0x000fe20000000800 */
[C---:B------:R-:W-:Y:S01]  /*a3d0*/  HMMA.16816.F32 R4, R44.reuse, R22, R4 ;  /* 0x000000162c04723c */ /* 0x040fe20000001804 */
[----:B------:R-:W3:Y:S06]  /*a3e0*/  LDSM.16.MT88.4 R20, [R234+0xe800] ;  /* 0x00e80000ea14783b */ /* 0x000eec0000004200 */
[----:B------:R-:W4:Y:S01]  /*a3f0*/  MUFU.EX2 R188, R188 ;  /* 0x000000bc00bc7308 */ /* 0x000f220000000800 */
[----:B--2---:R-:W-:Y:S01]  /*a400*/  F2FP.F16.F32.PACK_AB R53, R214, R171 ;  /* 0x000000abd635723e */ /* 0x004fe200000000ff */
[C---:B-1----:R-:W-:Y:S06]  /*a410*/  HMMA.16816.F32 R16, R44.reuse, R24, R16 ;  /* 0x000000182c10723c */ /* 0x042fec0000001810 */
[C---:B------:R-:W-:Y:S01]  /*a420*/  HMMA.16816.F32 R12, R44.reuse, R26, R12 ;  /* 0x0000001a2c0c723c */ /* 0x040fe2000000180c */
[----:B------:R-:W-:Y:S01]  /*a430*/  MUFU.EX2 R170, R170 ;  /* 0x000000aa00aa7308 */ /* 0x000fe20000000800 */
[----:B------:R-:W1:Y:S04]  /*a440*/  LDSM.16.MT88.4 R24, [R236+0xe800] ;  /* 0x00e80000ec18783b */ /* 0x000e680000004200 */
[----:B------:R-:W-:Y:S03]  /*a450*/  HMMA.16816.F32 R40, R44, R48, R40 ;  /* 0x000000302c28723c */ /* 0x000fe60000001828 */
[----:B------:R-:W2:Y:S01]  /*a460*/  MUFU.EX2 R185, R185 ;  /* 0x000000b900b97308 */ /* 0x000ea20000000800 */
[----:B----4-:R-:W-:-:S02]  /*a470*/  F2FP.F16.F32.PACK_AB R55, R188, R173 ;  /* 0x000000adbc37723e */ /* 0x010fc400000000ff */
[C---:B------:R-:W-:Y:S01]  /*a480*/  HMMA.16816.F32 R36, R44.reuse, R50, R36 ;  /* 0x000000322c24723c */ /* 0x040fe20000001824 */
[----:B------:R-:W-:Y:S04]  /*a490*/  LDSM.16.MT88.4 R48, [R233+0xe800] ;  /* 0x00e80000e930783b */ /* 0x000fe80000004200 */
[----:B------:R-:W-:Y:S01]  /*a4a0*/  MUFU.EX2 R164, R164 ;  /* 0x000000a400a47308 */ /* 0x000fe20000000800 */
[C---:B-----5:R-:W-:Y:S06]  /*a4b0*/  HMMA.16816.F32 R32, R44.reuse, R56, R32 ;  /* 0x000000382c20723c */ /* 0x060fec0000001820 */
[----:B------:R-:W-:Y:S01]  /*a4c0*/  HMMA.16816.F32 R28, R44, R58, R28 ;  /* 0x0000003a2c1c723c */ /* 0x000fe2000000181c */
[----:B------:R-:W4:Y:S01]  /*a4d0*/  LDSM.16.MT88.4 R44, [R232+0xe800] ;  /* 0x00e80000e82c783b */ /* 0x000f220000004200 */
[----:B------:R-:W5:Y:S01]  /*a4e0*/  MUFU.EX2 R187, R187 ;  /* 0x000000bb00bb7308 */ /* 0x000f620000000800 */
[----:B--2---:R-:W-:-:S07]  /*a4f0*/  F2FP.F16.F32.PACK_AB R52, R185, R170 ;  /* 0x000000aab934723e */ /* 0x004fce00000000ff */
[----:B------:R-:W-:Y:S08]  /*a500*/  MUFU.EX2 R183, R183 ;  /* 0x000000b700b77308 */ /* 0x000ff00000000800 */
[----:B------:R-:W2:Y:S01]  /*a510*/  MUFU.EX2 R172, R172 ;  /* 0x000000ac00ac7308 */ /* 0x000ea20000000800 */
[----:B-----5:R-:W-:-:S07]  /*a520*/  F2FP.F16.F32.PACK_AB R54, R187, R164 ;  /* 0x000000a4bb36723e */ /* 0x020fce00000000ff */
[C---:B---3--:R-:W-:Y:S01]  /*a530*/  HMMA.16816.F32 R8, R52.reuse, R20, R8 ;  /* 0x000000143408723c */ /* 0x048fe20000001808 */
[----:B------:R-:W-:Y:S05]  /*a540*/  MUFU.EX2 R156, R156 ;  /* 0x0000009c009c7308 */ /* 0x000fea0000000800 */
[----:B------:R-:W-:Y:S01]  /*a550*/  HMMA.16816.F32 R4, R52, R22, R4 ;  /* 0x000000163404723c */ /* 0x000fe20000001804 */
[----:B------:R-:W3:Y:S02]  /*a560*/  LDSM.16.MT88.4 R20, [R234+0xf000] ;  /* 0x00f00000ea14783b */ /* 0x000ee40000004200 */
[----:B------:R-:W5:Y:S01]  /*a570*/  MUFU.EX2 R189, R189 ;  /* 0x000000bd00bd7308 */ /* 0x000f620000000800 */
[----:B--2---:R-:W-:-:S02]  /*a580*/  F2FP.F16.F32.PACK_AB R57, R172, R183 ;  /* 0x000000b7ac39723e */ /* 0x004fc400000000ff */
[C---:B-1----:R-:W-:Y:S05]  /*a590*/  HMMA.16816.F32 R16, R52.reuse, R24, R16 ;  /* 0x000000183410723c */ /* 0x042fea0000001810 */
[----:B------:R-:W-:Y:S01]  /*a5a0*/  MUFU.EX2 R140, R140 ;  /* 0x0000008c008c7308 */ /* 0x000fe20000000800 */
[C---:B----4-:R-:W-:Y:S06]  /*a5b0*/  HMMA.16816.F32 R32, R52.reuse, R44, R32 ;  /* 0x0000002c3420723c */ /* 0x050fec0000001820 */
[----:B------:R-:W-:Y:S01]  /*a5c0*/  HMMA.16816.F32 R28, R52, R46, R28 ;  /* 0x0000002e341c723c */ /* 0x000fe2000000181c */
[----:B------:R-:W1:Y:S01]  /*a5d0*/  LDSM.16.MT88.4 R44, [R232+0xf000] ;  /* 0x00f00000e82c783b */ /* 0x000e620000004200 */
[----:B------:R-:W2:Y:S01]  /*a5e0*/  MUFU.EX2 R191, R191 ;  /* 0x000000bf00bf7308 */ /* 0x000ea20000000800 */
[----:B-----5:R-:W-:-:S03]  /*a5f0*/  F2FP.F16.F32.PACK_AB R59, R189, R156 ;  /* 0x0000009cbd3b723e */ /* 0x020fc600000000ff */
[C---:B------:R-:W-:Y:S01]  /*a600*/  HMMA.16816.F32 R12, R52.reuse, R26, R12 ;  /* 0x0000001a340c723c */ /* 0x040fe2000000180c */
[----:B------:R-:W4:Y:S03]  /*a610*/  LDSM.16.MT88.4 R24, [R236+0xf000] ;  /* 0x00f00000ec18783b */ /* 0x000f260000004200 */
[----:B------:R-:W-:Y:S02]  /*a620*/  MUFU.EX2 R148, R148 ;  /* 0x0000009400947308 */ /* 0x000fe40000000800 */
[C---:B------:R-:W-:Y:S06]  /*a630*/  HMMA.16816.F32 R40, R52.reuse, R48, R40 ;  /* 0x000000303428723c */ /* 0x040fec0000001828 */
[----:B------:R-:W5:Y:S01]  /*a640*/  MUFU.EX2 R193, R193 ;  /* 0x000000c100c17308 */ /* 0x000f620000000800 */
[----:B------:R-:W-:Y:S01]  /*a650*/  HMMA.16816.F32 R36, R52, R50, R36 ;  /* 0x000000323424723c */ /* 0x000fe20000001824 */
[----:B------:R-:W4:Y:S01]  /*a660*/  LDSM.16.MT88.4 R48, [R233+0xf000] ;  /* 0x00f00000e930783b */ /* 0x000f220000004200 */
[----:B--2---:R-:W-:-:S05]  /*a670*/  F2FP.F16.F32.PACK_AB R56, R191, R140 ;  /* 0x0000008cbf38723e */ /* 0x004fca00000000ff */
        /* <DEDUP_REMOVED lines=11> */
[C---:B------:R-:W-:Y:S01]  /*a730*/  HMMA.16816.F32 R28, R56.reuse, R46, R28 ;  /* 0x0000002e381c723c */ /* 0x040fe2000000181c */
[----:B------:R-:W1:Y:S05]  /*a740*/  LDSM.16.MT88.4 R44, [R232+0xf800] ;  /* 0x00f80000e82c783b */ /* 0x000e6a0000004200 */
[----:B----4-:R-:W-:Y:S01]  /*a750*/  HMMA.16816.F32 R16, R56, R24, R16 ;  /* 0x000000183810723c */ /* 0x010fe20000001810 */
[----:B------:R-:W2:Y:S01]  /*a760*/  MUFU.EX2 R80, R80 ;  /* 0x0000005000507308 */ /* 0x000ea20000000800 */
[----:B-----5:R-:W-:-:S04]  /*a770*/  F2FP.F16.F32.PACK_AB R55, R61, R60 ;  /* 0x0000003c3d37723e */ /* 0x020fc800000000ff */
[C---:B------:R-:W-:Y:S01]  /*a780*/  HMMA.16816.F32 R12, R56.reuse, R26, R12 ;  /* 0x0000001a380c723c */ /* 0x040fe2000000180c */
[----:B------:R-:W4:Y:S02]  /*a790*/  LDSM.16.MT88.4 R24, [R236+0xf800] ;  /* 0x00f80000ec18783b */ /* 0x000f240000004200 */
[----:B------:R-:W-:Y:S03]  /*a7a0*/  MUFU.EX2 R79, R79 ;  /* 0x0000004f004f7308 */ /* 0x000fe60000000800 */
[C---:B------:R-:W-:Y:S05]  /*a7b0*/  HMMA.16816.F32 R40, R56.reuse, R48, R40 ;  /* 0x000000303828723c */ /* 0x040fea0000001828 */
        /* <DEDUP_REMOVED lines=27> */
[----:B--2---:R-:W-:-:S03]  /*a970*/  F2FP.F16.F32.PACK_AB R56, R83, R66 ;  /* 0x000000425338723e */ /* 0x004fc600000000ff */
[----:B------:R-:W-:Y:S02]  /*a980*/  LDSM.16.MT88.4 R52, [R232+0x10800] ;  /* 0x01080000e834783b */ /* 0x000fe40000004200 */
[----:B------:R-:W-:Y:S08]  /*a990*/  MUFU.EX2 R67, R67 ;  /* 0x0000004300437308 */ /* 0x000ff00000000800 */
[----:B------:R-:W2:Y:S01]  /*a9a0*/  MUFU.EX2 R68, R68 ;  /* 0x0000004400447308 */ /* 0x000ea20000000800 */
[----:B-----5:R-:W-:-:S07]  /*a9b0*/  F2FP.F16.F32.PACK_AB R58, R85, R84 ;  /* 0x00000054553a723e */ /* 0x020fce00000000ff */
[C---:B---3--:R-:W-:Y:S01]  /*a9c0*/  HMMA.16816.F32 R8, R56.reuse, R20, R8 ;  /* 0x000000143808723c */ /* 0x048fe20000001808 */
[----:B------:R-:W-:Y:S05]  /*a9d0*/  MUFU.EX2 R69, R69 ;  /* 0x0000004500457308 */ /* 0x000fea0000000800 */
[C---:B------:R-:W-:Y:S01]  /*a9e0*/  HMMA.16816.F32 R4, R56.reuse, R22, R4 ;  /* 0x000000163804723c */ /* 0x040fe20000001804 */
[----:B------:R-:W3:Y:S02]  /*a9f0*/  LDSM.16.MT88.4 R20, [R236+0x10800] ;  /* 0x01080000ec14783b */ /* 0x000ee40000004200 */
        /* <DEDUP_REMOVED lines=11> */
[----:B------:R-:W3:Y:S01]  /*aab0*/  MUFU.EX2 R89, R89 ;  /* 0x0000005900597308 */ /* 0x000ee20000000800 */
[----:B------:R-:W-:Y:S01]  /*aac0*/  HMMA.16816.F32 R36, R56, R50, R36 ;  /* 0x000000323824723c */ /* 0x000fe20000001824 */
[----:B--2---:R-:W-:-:S02]  /*aad0*/  F2FP.F16.F32.PACK_AB R49, R68, R67 ;  /* 0x000000434431723e */ /* 0x004fc400000000ff */
[----:B----4-:R-:W-:-:S04]  /*aae0*/  F2FP.F16.F32.PACK_AB R48, R87, R86 ;  /* 0x000000565730723e */ /* 0x010fc800000000ff */
[----:B------:R-:W-:Y:S01]  /*aaf0*/  F2FP.F16.F32.PACK_AB R51, R70, R69 ;  /* 0x000000454633723e */ /* 0x000fe200000000ff */
[--C-:B------:R-:W-:Y:S01]  /*ab00*/  FFMA.FTZ R56, R71, UR6, -R97.reuse ;  /* 0x0000000647387c23 */ /* 0x100fe20008010861 */
[--C-:B------:R-:W-:Y:S01]  /*ab10*/  FFMA.FTZ R57, R72, UR6, -R97.reuse ;  /* 0x0000000648397c23 */ /* 0x100fe20008010861 */
[--C-:B------:R-:W-:Y:S01]  /*ab20*/  FFMA.FTZ R59, R74, UR6, -R97.reuse ;  /* 0x000000064a3b7c23 */ /* 0x100fe20008010861 */
[----:B------:R-:W-:Y:S01]  /*ab30*/  FFMA.FTZ R58, R73, UR6, -R97 ;  /* 0x00000006493a7c23 */ /* 0x000fe20008010861 */
[--C-:B------:R-:W-:Y:S01]  /*ab40*/  FFMA.FTZ R72, R94, UR6, -R115.reuse ;  /* 0x000000065e487c23 */ /* 0x100fe20008010873 */
[--C-:B------:R-:W-:Y:S01]  /*ab50*/  FFMA.FTZ R71, R95, UR6, -R115.reuse ;  /* 0x000000065f477c23 */ /* 0x100fe20008010873 */
[----:B------:R-:W-:Y:S01]  /*ab60*/  FFMA.FTZ R74, R96, UR6, -R115 ;  /* 0x00000006604a7c23 */ /* 0x000fe20008010873 */
[----:B------:R-:W-:Y:S01]  /*ab70*/  MUFU.EX2 R56, R56 ;  /* 0x0000003800387308 */ /* 0x000fe20000000800 */
[----:B---3--:R-:W-:Y:S01]  /*ab80*/  F2FP.F16.F32.PACK_AB R50, R89, R88 ;  /* 0x000000585932723e */ /* 0x008fe200000000ff */
[--C-:B------:R-:W-:Y:S01]  /*ab90*/  FFMA.FTZ R73, R75, UR6, -R97.reuse ;  /* 0x000000064b497c23 */ /* 0x100fe20008010861 */
[----:B------:R-:W-:Y:S01]  /*aba0*/  FFMA.FTZ R75, R77, UR6, -R97 ;  /* 0x000000064d4b7c23 */ /* 0x000fe20008010861 */
[----:B------:R-:W-:-:S04]  /*abb0*/  FFMA.FTZ R77, R98, UR6, -R115 ;  /* 0x00000006624d7c23 */ /* 0x000fc80008010873 */
[C---:B------:R-:W-:Y:S01]  /*abc0*/  HMMA.16816.F32 R16, R48.reuse, R20, R16 ;  /* 0x000000143010723c */ /* 0x040fe20000001810 */
[----:B------:R-:W2:Y:S05]  /*abd0*/  MUFU.EX2 R57, R57 ;  /* 0x0000003900397308 */ /* 0x000eaa0000000800 */
[C---:B------:R-:W-:Y:S01]  /*abe0*/  HMMA.16816.F32 R12, R48.reuse, R22, R12 ;  /* 0x00000016300c723c */ /* 0x040fe2000000180c */
[----:B------:R-:W3:Y:S02]  /*abf0*/  LDSM.16.MT88.4 R20, [R236+0x11000] ;  /* 0x01100000ec14783b */ /* 0x000ee40000004200 */
[----:B------:R-:W-:Y:S03]  /*ac00*/  MUFU.EX2 R58, R58 ;  /* 0x0000003a003a7308 */ /* 0x000fe60000000800 */
[C---:B-1----:R-:W-:Y:S05]  /*ac10*/  HMMA.16816.F32 R40, R48.reuse, R44, R40 ;  /* 0x0000002c3028723c */ /* 0x042fea0000001828 */
[----:B------:R-:W1:Y:S01]  /*ac20*/  MUFU.EX2 R59, R59 ;  /* 0x0000003b003b7308 */ /* 0x000e620000000800 */
[----:B------:R-:W-:Y:S01]  /*ac30*/  HMMA.16816.F32 R32, R48, R52, R32 ;  /* 0x000000343020723c */ /* 0x000fe20000001820 */
[----:B------:R-:W-:-:S04]  /*ac40*/  FADD.FTZ R44, R210, R159 ;  /* 0x0000009fd22c7221 */ /* 0x000fc80000010000 */
[----:B------:R-:W-:Y:S01]  /*ac50*/  FADD.FTZ R44, R165, R44 ;  /* 0x0000002ca52c7221 */ /* 0x000fe20000010000 */
[C---:B------:R-:W-:Y:S01]  /*ac60*/  HMMA.16816.F32 R36, R48.reuse, R46, R36 ;  /* 0x0000002e3024723c */ /* 0x040fe20000001824 */
[----:B------:R-:W-:Y:S02]  /*ac70*/  MUFU.EX2 R3, R91 ;  /* 0x0000005b00037308 */ /* 0x000fe40000000800 */
[----:B------:R-:W-:Y:S02]  /*ac80*/  FADD.FTZ R52, R161, R44 ;  /* 0x0000002ca1347221 */ /* 0x000fe40000010000 */
[----:B------:R-:W4:Y:S01]  /*ac90*/  LDSM.16.MT88.4 R44, [R233+0x11000] ;  /* 0x01100000e92c783b */ /* 0x000f220000004200 */
[C---:B-----5:R-:W-:Y:S01]  /*aca0*/  HMMA.16816.F32 R8, R48.reuse, R24, R8 ;  /* 0x000000183008723c */ /* 0x060fe20000001808 */
[----:B------:R-:W-:Y:S02]  /*acb0*/  FADD.FTZ R169, R169, R52 ;  /* 0x00000034a9a97221 */ /* 0x000fe40000010000 */
[----:B------:R-:W5:Y:S02]  /*acc0*/  MUFU.EX2 R72, R72 ;  /* 0x0000004800487308 */ /* 0x000f640000000800 */
[----:B------:R-:W-:Y:S01]  /*acd0*/  FADD.FTZ R212, R212, R169 ;  /* 0x000000a9d4d47221 */ /* 0x000fe20000010000 */
[----:B------:R-:W-:Y:S01]  /*ace0*/  HMMA.16816.F32 R4, R48, R26, R4 ;  /* 0x0000001a3004723c */ /* 0x000fe20000001804 */
[----:B------:R-:W4:Y:S02]  /*acf0*/  LDSM.16.MT88.4 R24, [R234+0x11000] ;  /* 0x01100000ea18783b */ /* 0x000f240000004200 */
[----:B------:R-:W-:-:S02]  /*ad00*/  FADD.FTZ R175, R175, R212 ;  /* 0x000000d4afaf7221 */ /* 0x000fc40000010000 */
[----:B------:R-:W-:Y:S01]  /*ad10*/  MUFU.EX2 R71, R71 ;  /* 0x0000004700477308 */ /* 0x000fe20000000800 */
[----:B------:R-:W-:Y:S01]  /*ad20*/  HMMA.16816.F32 R28, R48, R54, R28 ;  /* 0x00000036301c723c */ /* 0x000fe2000000181c */
[----:B------:R-:W-:Y:S01]  /*ad30*/  FADD.FTZ R192, R192, R175 ;  /* 0x000000afc0c07221 */ /* 0x000fe20000010000 */
[----:B------:R-:W4:Y:S05]  /*ad40*/  LDSM.16.MT88.4 R52, [R232+0x11000] ;  /* 0x01100000e834783b */ /* 0x000f2a0000004200 */
[----:B------:R-:W3:Y:S01]  /*ad50*/  MUFU.EX2 R74, R74 ;  /* 0x0000004a004a7308 */ /* 0x000ee20000000800 */
[----:B--2---:R-:W-:Y:S02]  /*ad60*/  F2FP.F16.F32.PACK_AB R49, R57, R56 ;  /* 0x000000383931723e */ /* 0x004fe400000000ff */
[----:B-1----:R-:W-:-:S02]  /*ad70*/  F2FP.F16.F32.PACK_AB R51, R59, R58 ;  /* 0x0000003a3b33723e */ /* 0x002fc400000000ff */
[----:B-----5:R-:W-:-:S03]  /*ad80*/  F2FP.F16.F32.PACK_AB R48, R72, R3 ;  /* 0x000000034830723e */ /* 0x020fc600000000ff */
[----:B------:R-:W-:Y:S08]  /*ad90*/  MUFU.EX2 R73, R73 ;  /* 0x0000004900497308 */ /* 0x000ff00000000800 */
[----:B------:R-:W1:Y:S01]  /*ada0*/  MUFU.EX2 R76, R76 ;  /* 0x0000004c004c7308 */ /* 0x000e620000000800 */
[----:B---3--:R-:W-:-:S07]  /*adb0*/  F2FP.F16.F32.PACK_AB R50, R74, R71 ;  /* 0x000000474a32723e */ /* 0x008fce00000000ff */
[C---:B------:R-:W-:Y:S01]  /*adc0*/  HMMA.16816.F32 R16, R48.reuse, R20, R16 ;  /* 0x000000143010723c */ /* 0x040fe20000001810 */
[----:B------:R-:W-:Y:S05]  /*add0*/  MUFU.EX2 R75, R75 ;  /* 0x0000004b004b7308 */ /* 0x000fea0000000800 */
[C---:B------:R-:W-:Y:S01]  /*ade0*/  HMMA.16816.F32 R12, R48.reuse, R22, R12 ;  /* 0x00000016300c723c */ /* 0x040fe2000000180c */
[----:B------:R-:W-:Y:S01]  /*adf0*/  FADD.FTZ R20, R248, R155 ;  /* 0x0000009bf8147221 */ /* 0x000fe20000010000 */
[----:B------:R-:W-:Y:S01]  /*ae00*/  FADD.FTZ R21, R177, R192 ;  /* 0x000000c0b1157221 */ /* 0x000fe20000010000 */
[----:B------:R-:W2:Y:S01]  /*ae10*/  MUFU.EX2 R252, R252 ;  /* 0x000000fc00fc7308 */ /* 0x000ea20000000800 */
[----:B-1----:R-:W-:Y:S01]  /*ae20*/  F2FP.F16.F32.PACK_AB R133, R76, R73 ;  /* 0x000000494c85723e */ /* 0x002fe200000000ff */
[----:B------:R-:W-:Y:S01]  /*ae30*/  FADD.FTZ R20, R163, R20 ;  /* 0x00000014a3147221 */ /* 0x000fe20000010000 */
[----:B------:R-:W-:Y:S01]  /*ae40*/  FADD.FTZ R21, R184, R21 ;  /* 0x00000015b8157221 */ /* 0x000fe20000010000 */
[C---:B----4-:R-:W-:Y:S02]  /*ae50*/  HMMA.16816.F32 R40, R48.reuse, R44, R40 ;  /* 0x0000002c3028723c */ /* 0x050fe40000001828 */
[----:B------:R-:W-:Y:S01]  /*ae60*/  FADD.FTZ R20, R167, R20 ;  /* 0x00000014a7147221 */ /* 0x000fe20000010000 */
[----:B------:R-:W-:Y:S01]  /*ae70*/  FADD.FTZ R170, R170, R21 ;  /* 0x00000015aaaa7221 */ /* 0x000fe20000010000 */
[----:B------:R-:W-:Y:S02]  /*ae80*/  MUFU.EX2 R77, R77 ;  /* 0x0000004d004d7308 */ /* 0x000fe40000000800 */
[----:B------:R-:W-:Y:S01]  /*ae90*/  FADD.FTZ R171, R171, R20 ;  /* 0x00000014abab7221 */ /* 0x000fe20000010000 */
[----:B------:R-:W-:Y:S01]  /*aea0*/  FADD.FTZ R185, R185, R170 ;  /* 0x000000aab9b97221 */ /* 0x000fe20000010000 */
[----:B------:R-:W1:Y:S01]  /*aeb0*/  LDSM.16.MT88.4 R20, [R236+0x11800] ;  /* 0x01180000ec14783b */ /* 0x000e620000004200 */
[--C-:B------:R-:W-:Y:S01]  /*aec0*/  FFMA.FTZ R44, R100, UR6, -R115.reuse ;  /* 0x00000006642c7c23 */ /* 0x100fe20008010873 */
[----:B------:R-:W-:Y:S01]  /*aed0*/  FFMA.FTZ R45, R116, UR6, -R115 ;  /* 0x00000006742d7c23 */ /* 0x000fe20008010873 */
[----:B------:R-:W-:Y:S01]  /*aee0*/  FADD.FTZ R164, R164, R185 ;  /* 0x000000b9a4a47221 */ /* 0x000fe20000010000 */
[----:B------:R-:W3:Y:S01]  /*aef0*/  MUFU.EX2 R78, R78 ;  /* 0x0000004e004e7308 */ /* 0x000ee20000000800 */
[----:B------:R-:W-:Y:S01]  /*af00*/  FADD.FTZ R214, R214, R171 ;  /* 0x000000abd6d67221 */ /* 0x000fe20000010000 */
[C---:B------:R-:W-:Y:S01]  /*af10*/  HMMA.16816.F32 R8, R48.reuse, R24, R8 ;  /* 0x000000183008723c */ /* 0x040fe20000001808 */
[----:B------:R-:W-:Y:S01]  /*af20*/  FADD.FTZ R187, R187, R164 ;  /* 0x000000a4bbbb7221 */ /* 0x000fe20000010000 */
[----:B--2---:R-:W-:Y:S01]  /*af30*/  F2FP.F16.F32.PACK_AB R135, R252, R75 ;  /* 0x0000004bfc87723e */ /* 0x004fe200000000ff */
[----:B------:R-:W-:Y:S01]  /*af40*/  FADD.FTZ R173, R173, R214 ;  /* 0x000000d6adad7221 */ /* 0x000fe20000010000 */
[----:B------:R-:W-:Y:S01]  /*af50*/  ULDC.64 UR6, c[0x0][0x218] ;  /* 0x0000860000067ab9 */ /* 0x000fe20000000a00 */
[----:B------:R-:W-:Y:S01]  /*af60*/  FADD.FTZ R140, R140, R187 ;  /* 0x000000bb8c8c7221 */ /* 0x000fe20000010000 */
[----:B------:R-:W-:Y:S01]  /*af70*/  MUFU.EX2 R44, R44 ;  /* 0x0000002c002c7308 */ /* 0x000fe20000000800 */
[C---:B------:R-:W-:Y:S01]  /*af80*/  HMMA.16816.F32 R4, R48.reuse, R26, R4 ;  /* 0x0000001a3004723c */ /* 0x040fe20000001804 */
[----:B------:R-:W2:Y:S01]  /*af90*/  LDSM.16.MT88.4 R24, [R234+0x11800] ;  /* 0x01180000ea18783b */ /* 0x000ea20000004200 */
[----:B------:R-:W-:Y:S01]  /*afa0*/  FADD.FTZ R191, R191, R140 ;  /* 0x0000008cbfbf7221 */ /* 0x000fe20000010000 */
[----:B------:R-:W-:Y:S01]  /*afb0*/  FADD.FTZ R188, R188, R173 ;  /* 0x000000adbcbc7221 */ /* 0x000fe20000010000 */
[----:B------:R-:W-:Y:S01]  /*afc0*/  LEA R250, P2, R200, UR6, 0x1 ;  /* 0x00000006c8fa7c11 */ /* 0x000fe2000f8408ff */
[----:B------:R-:W4:Y:S01]  /*afd0*/  LDSM.16.MT88.4 R140, [R233+0x11800] ;  /* 0x01180000e98c783b */ /* 0x000f220000004200 */
[----:B------:R-:W-:Y:S01]  /*afe0*/  FADD.FTZ R148, R148, R191 ;  /* 0x000000bf94947221 */ /* 0x000fe20000010000 */
[----:B------:R-:W5:Y:S01]  /*aff0*/  MUFU.EX2 R45, R45 ;  /* 0x0000002d002d7308 */ /* 0x000f620000000800 */
[----:B---3--:R-:W-:Y:S01]  /*b000*/  F2FP.F16.F32.PACK_AB R132, R78, R77 ;  /* 0x0000004d4e84723e */ /* 0x008fe200000000ff */
[----:B------:R-:W-:Y:S01]  /*b010*/  FADD.FTZ R183, R183, R188 ;  /* 0x000000bcb7b77221 */ /* 0x000fe20000010000 */
[----:B------:R-:W-:Y:S01]  /*b020*/  FADD.FTZ R148, R193, R148 ;  /* 0x00000094c1947221 */ /* 0x000fe20000010000 */
[----:B------:R-:W-:Y:S01]  /*b030*/  HMMA.16816.F32 R36, R48, R46, R36 ;  /* 0x0000002e3024723c */ /* 0x000fe20000001824 */
[----:B------:R-:W-:Y:S01]  /*b040*/  LEA.HI.X R251, R200, UR7, R201, 0x1, P2 ;  /* 0x00000007c8fb7c11 */ /* 0x000fe200090f0cc9 */
[----:B------:R-:W-:Y:S01]  /*b050*/  FADD.FTZ R183, R172, R183 ;  /* 0x000000b7acb77221 */ /* 0x000fe20000010000 */
[----:B------:R-:W-:-:S03]  /*b060*/  FADD.FTZ R63, R63, R148 ;  /* 0x000000943f3f7221 */ /* 0x000fc60000010000 */
[----:B------:R-:W-:Y:S01]  /*b070*/  FADD.FTZ R156, R156, R183 ;  /* 0x000000b79c9c7221 */ /* 0x000fe20000010000 */
[----:B------:R-:W-:Y:S01]  /*b080*/  FADD.FTZ R80, R80, R63 ;  /* 0x0000003f50507221 */ /* 0x000fe20000010000 */
[----:B------:R-:W-:Y:S02]  /*b090*/  HMMA.16816.F32 R32, R48, R52, R32 ;  /* 0x000000343020723c */ /* 0x000fe40000001820 */
[----:B------:R-:W-:Y:S01]  /*b0a0*/  FADD.FTZ R189, R189, R156 ;  /* 0x0000009cbdbd7221 */ /* 0x000fe20000010000 */
[----:B-----5:R-:W-:-:S03]  /*b0b0*/  F2FP.F16.F32.PACK_AB R134, R45, R44 ;  /* 0x0000002c2d86723e */ /* 0x020fc600000000ff */
[----:B------:R-:W-:Y:S01]  /*b0c0*/  FADD.FTZ R146, R146, R189 ;  /* 0x000000bd92927221 */ /* 0x000fe20000010000 */
[----:B------:R-:W-:Y:S03]  /*b0d0*/  HMMA.16816.F32 R28, R48, R54, R28 ;  /* 0x00000036301c723c */ /* 0x000fe6000000181c */
[----:B------:R-:W-:-:S03]  /*b0e0*/  FADD.FTZ R195, R195, R146 ;  /* 0x00000092c3c37221 */ /* 0x000fc60000010000 */
[----:B-1----:R-:W-:Y:S01]  /*b0f0*/  HMMA.16816.F32 R160, R132, R20, R16 ;  /* 0x0000001484a0723c */ /* 0x002fe20000001810 */
[----:B------:R-:W-:-:S04]  /*b100*/  FADD.FTZ R60, R60, R195 ;  /* 0x000000c33c3c7221 */ /* 0x000fc80000010000 */
[----:B------:R-:W-:Y:S01]  /*b110*/  FADD.FTZ R61, R61, R60 ;  /* 0x0000003c3d3d7221 */ /* 0x000fe20000010000 */
[C---:B------:R-:W-:Y:S01]  /*b120*/  HMMA.16816.F32 R156, R132.reuse, R22, R12 ;  /* 0x00000016849c723c */ /* 0x040fe2000000180c */
[----:B------:R-:W-:Y:S01]  /*b130*/  FADD.FTZ R17, R79, R80 ;  /* 0x000000504f117221 */ /* 0x000fe20000010000 */
[----:B------:R-:W1:Y:S01]  /*b140*/  LDSM.16.MT88.4 R12, [R232+0x11800] ;  /* 0x01180000e80c783b */ /* 0x000e620000004200 */
[----:B------:R-:W-:Y:S02]  /*b150*/  FADD.FTZ R62, R62, R61 ;  /* 0x0000003d3e3e7221 */ /* 0x000fe40000010000 */
[----:B------:R-:W-:Y:S01]  /*b160*/  FADD.FTZ R17, R82, R17 ;  /* 0x0000001152117221 */ /* 0x000fe20000010000 */
[----:B--2---:R-:W-:Y:S01]  /*b170*/  HMMA.16816.F32 R148, R132, R26, R4 ;  /* 0x0000001a8494723c */ /* 0x004fe20000001804 */
[----:B------:R-:W-:Y:S02]  /*b180*/  FADD.FTZ R81, R81, R62 ;  /* 0x0000003e51517221 */ /* 0x000fe40000010000 */
[----:B------:R-:W-:-:S03]  /*b190*/  FADD.FTZ R66, R66, R17 ;  /* 0x0000001142427221 */ /* 0x000fc60000010000 */
[----:B------:R-:W-:Y:S01]  /*b1a0*/  HMMA.16816.F32 R152, R132, R24, R8 ;  /* 0x000000188498723c */ /* 0x000fe20000001808 */
[----:B------:R-:W-:-:S04]  /*b1b0*/  FADD.FTZ R83, R83, R66 ;  /* 0x0000004253537221 */ /* 0x000fc80000010000 */
[----:B------:R-:W-:Y:S01]  /*b1c0*/  FADD.FTZ R84, R84, R83 ;  /* 0x0000005354547221 */ /* 0x000fe20000010000 */
[C---:B----4-:R-:W-:Y:S01]  /*b1d0*/  HMMA.16816.F32 R144, R132.reuse, R140, R40 ;  /* 0x0000008c8490723c */ /* 0x050fe20000001828 */
[----:B------:R-:W-:Y:S02]  /*b1e0*/  FADD.FTZ R8, R64, R81 ;  /* 0x0000005140087221 */ /* 0x000fe40000010000 */
[----:B------:R-:W-:Y:S02]  /*b1f0*/  FADD.FTZ R85, R85, R84 ;  /* 0x0000005455557221 */ /* 0x000fe40000010000 */
[----:B------:R-:W-:Y:S01]  /*b200*/  FADD.FTZ R8, R65, R8 ;  /* 0x0000000841087221 */ /* 0x000fe20000010000 */
[----:B------:R-:W-:Y:S01]  /*b210*/  HMMA.16816.F32 R140, R132, R142, R36 ;  /* 0x0000008e848c723c */ /* 0x000fe20000001824 */
[----:B------:R-:W-:Y:S02]  /*b220*/  FADD.FTZ R86, R86, R85 ;  /* 0x0000005556567221 */ /* 0x000fe40000010000 */
[----:B------:R-:W-:-:S02]  /*b230*/  FADD.FTZ R67, R67, R8 ;  /* 0x0000000843437221 */ /* 0x000fc40000010000 */
[----:B------:R-:W-:Y:S02]  /*b240*/  FADD.FTZ R87, R87, R86 ;  /* 0x0000005657577221 */ /* 0x000fe40000010000 */
[----:B------:R-:W-:Y:S02]  /*b250*/  FADD.FTZ R68, R68, R67 ;  /* 0x0000004344447221 */ /* 0x000fe40000010000 */
[----:B------:R-:W-:Y:S02]  /*b260*/  FADD.FTZ R4, R88, R87 ;  /* 0x0000005758047221 */ /* 0x000fe40000010000 */
[----:B------:R-:W-:Y:S02]  /*b270*/  FADD.FTZ R5, R69, R68 ;  /* 0x0000004445057221 */ /* 0x000fe40000010000 */
[----:B------:R-:W-:Y:S02]  /*b280*/  FADD.FTZ R4, R89, R4 ;  /* 0x0000000459047221 */ /* 0x000fe40000010000 */
[----:B------:R-:W-:-:S02]  /*b290*/  FADD.FTZ R5, R70, R5 ;  /* 0x0000000546057221 */ /* 0x000fc40000010000 */
[----:B------:R-:W-:Y:S01]  /*b2a0*/  FADD.FTZ R3, R3, R4 ;  /* 0x0000000403037221 */ /* 0x000fe20000010000 */
[C---:B-1----:R-:W-:Y:S01]  /*b2b0*/  HMMA.16816.F32 R136, R132.reuse, R12, R32 ;  /* 0x0000000c8488723c */ /* 0x042fe20000001820 */
        /* <DEDUP_REMOVED lines=12> */
[----:B------:R-:W-:Y:S02]  /*b380*/  FADD.FTZ R44, R44, R77 ;  /* 0x0000004d2c2c7221 */ /* 0x000fe40000010000 */
[----:B------:R-:W-:Y:S02]  /*b390*/  FADD.FTZ R75, R75, R76 ;  /* 0x0000004c4b4b7221 */ /* 0x000fe40000010000 */
[----:B------:R-:W-:Y:S02]  /*b3a0*/  FADD.FTZ R3, R45, R44 ;  /* 0x0000002c2d037221 */ /* 0x000fe40000010000 */
[----:B------:R-:W-:-:S03]  /*b3b0*/  FADD.FTZ R252, R252, R75 ;  /* 0x0000004bfcfc7221 */ /* 0x000fc60000010000 */
[----:B------:R1:W-:Y:S01]  /*b3c0*/  STL [R1], R3 ;  /* 0x0000000301007387 */ /* 0x0003e20000100800 */
[----:B------:R-:W-:Y:S05]  /*b3d0*/  @!P1 BRA `(.L_x_790) ;  /* 0x00000078008c9947 */ /* 0x000fea0003800000 */
[----:B------:R-:W-:-:S04]  /*b3e0*/  DEPBAR.LE SB0, 0x0 ;  /* 0x000080000000791a */ /* 0x000fc80000000000 */
[----:B------:R-:W-:Y:S01]  /*b3f0*/  UIADD3 UR17, UR20, -0x2, URZ ;  /* 0xfffffffe14117890 */ /* 0x000fe2000fffe03f */
[----:B------:R-:W-:Y:S06]  /*b400*/  BAR.SYNC.DEFER_BLOCKING 0x0 ;  /* 0x0000000000007b1d */ /* 0x000fec0000010000 */
[----:B------:R-:W-:Y:S05]  /*b410*/  @!P0 BRA `(.L_x_791) ;  /* 0x0000000000f48947 */ /* 0x000fea0003800000 */
[----:B------:R-:W1:Y:S01]  /*b420*/  LDC R4, c[0x0][0x380] ;  /* 0x0000e000ff047b82 */ /* 0x000e620000000800 */
[----:B------:R-:W-:-:S04]  /*b430*/  USHF.L.U32 UR4, UR17, 0x8, URZ ;  /* 0x0000000811047899 */ /* 0x000fc8000800063f */
[----:B------:R-:W-:Y:S02]  /*b440*/  UIADD3 UR6, UR4, 0x100, URZ ;  /* 0x0000010004067890 */ /* 0x000fe4000fffe03f */
[----:B------:R-:W-:-:S04]  /*b450*/  MOV R5, UR4 ;  /* 0x0000000400057c02 */ /* 0x000fc80008000f00 */
[----:B------:R-:W-:Y:S01]  /*b460*/  IMAD.U32 R7, RZ, RZ, UR6 ;  /* 0x00000006ff077e24 */ /* 0x000fe2000f8e00ff */
[----:B------:R-:W-:-:S04]  /*b470*/  IABS R5, R5 ;  /* 0x0000000500057213 */ /* 0x000fc80000000000 */
[----:B------:R-:W-:Y:S02]  /*b480*/  IABS R7, R7 ;  /* 0x0000000700077213 */ /* 0x000fe40000000000 */
[----:B-1----:R-:W-:-:S04]  /*b490*/  IABS R3, R4 ;  /* 0x0000000400037213 */ /* 0x002fc80000000000 */
[----:B------:R-:W1:Y:S08]  /*b4a0*/  I2F.RP R10, R3 ;  /* 0x00000003000a7306 */ /* 0x000e700000209400 */
[----:B-1----:R-:W1:Y:S02]  /*b4b0*/  MUFU.RCP R8, R10 ;  /* 0x0000000a00087308 */ /* 0x002e640000001000 */
[----:B-1----:R-:W-:-:S06]  /*b4c0*/  VIADD R8, R8, 0xffffffe ;  /* 0x0ffffffe08087836 */ /* 0x002fcc0000000000 */
[----:B------:R-:W1:Y:S02]  /*b4d0*/  F2I.FTZ.U32.TRUNC.NTZ R9, R8 ;  /* 0x0000000800097305 */ /* 0x000e64000021f000 */
[----:B-1----:R-:W-:Y:S01]  /*b4e0*/  IADD3 R6, RZ, -R9, RZ ;  /* 0x80000009ff067210 */ /* 0x002fe20007ffe0ff */
[----:B------:R-:W-:-:S04]  /*b4f0*/  IMAD.MOV.U32 R8, RZ, RZ, RZ ;  /* 0x000000ffff087224 */ /* 0x000fc800078e00ff */
[----:B------:R-:W-:-:S04]  /*b500*/  IMAD R6, R6, R3, RZ ;  /* 0x0000000306067224 */ /* 0x000fc800078e02ff */
[----:B------:R-:W-:-:S06]  /*b510*/  IMAD.HI.U32 R6, R9, R6, R8 ;  /* 0x0000000609067227 */ /* 0x000fcc00078e0008 */
[----:B------:R-:W-:-:S04]  /*b520*/  IMAD.HI.U32 R10, R6, R7, RZ ;  /* 0x00000007060a7227 */ /* 0x000fc800078e00ff */
[----:B------:R-:W-:Y:S01]  /*b530*/  IMAD.HI.U32 R9, R6, R5, RZ ;  /* 0x0000000506097227 */ /* 0x000fe200078e00ff */
[----:B------:R-:W-:-:S03]  /*b540*/  IADD3 R8, -R10, RZ, RZ ;  /* 0x000000ff0a087210 */ /* 0x000fc60007ffe1ff */
[----:B------:R-:W-:Y:S02]  /*b550*/  IMAD.MOV R6, RZ, RZ, -R9 ;  /* 0x000000ffff067224 */ /* 0x000fe400078e0a09 */
[C---:B------:R-:W-:Y:S01]  /*b560*/  IMAD R8, R3.reuse, R8, R7 ;  /* 0x0000000803087224 */ /* 0x040fe200078e0207 */
[----:B------:R-:W-:Y:S01]  /*b570*/  LOP3.LUT R7, RZ, R4, RZ, 0x33, !PT ;  /* 0x00000004ff077212 */ /* 0x000fe200078e33ff */
[C---:B------:R-:W-:Y:S01]  /*b580*/  IMAD R6, R3.reuse, R6, R5 ;  /* 0x0000000603067224 */ /* 0x040fe200078e0205 */
[----:B------:R-:W-:Y:S01]  /*b590*/  LOP3.LUT R5, R4, UR6, RZ, 0x3c, !PT ;  /* 0x0000000604057c12 */ /* 0x000fe2000f8e3cff */
[----:B------:R-:W-:Y:S01]  /*b5a0*/  ULDC.64 UR6, c[0x0][0x238] ;  /* 0x00008e0000067ab9 */ /* 0x000fe20000000a00 */
[C---:B------:R-:W-:Y:S02]  /*b5b0*/  ISETP.GT.U32.AND P4, PT, R3.reuse, R8, PT ;  /* 0x000000080300720c */ /* 0x040fe40003f84070 */
[----:B------:R-:W-:Y:S02]  /*b5c0*/  ISETP.GT.U32.AND P2, PT, R3, R6, PT ;  /* 0x000000060300720c */ /* 0x000fe40003f44070 */
[----:B------:R-:W-:-:S09]  /*b5d0*/  ISETP.GE.AND P3, PT, R5, RZ, PT ;  /* 0x000000ff0500720c */ /* 0x000fd20003f66270 */
[-C--:B------:R-:W-:Y:S02]  /*b5e0*/  @!P4 IADD3 R8, R8, -R3.reuse, RZ ;  /* 0x800000030808c210 */ /* 0x080fe40007ffe0ff */
[----:B------:R-:W-:Y:S01]  /*b5f0*/  @!P2 IMAD.IADD R6, R6, 0x1, -R3 ;  /* 0x000000010606a824 */ /* 0x000fe200078e0a03 */
[----:B------:R-:W-:Y:S01]  /*b600*/  @!P4 IADD3 R10, R10, 0x1, RZ ;  /* 0x000000010a0ac810 */ /* 0x000fe20007ffe0ff */
[----:B------:R-:W-:Y:S01]  /*b610*/  @!P2 VIADD R9, R9, 0x1 ;  /* 0x000000010909a836 */ /* 0x000fe20000000000 */
[-C--:B------:R-:W-:Y:S02]  /*b620*/  ISETP.GE.U32.AND P6, PT, R8, R3.reuse, PT ;  /* 0x000000030800720c */ /* 0x080fe40003fc6070 */
[----:B------:R-:W-:Y:S02]  /*b630*/  ISETP.GE.U32.AND P5, PT, R6, R3, PT ;  /* 0x000000030600720c */ /* 0x000fe40003fa6070 */
[C---:B------:R-:W-:Y:S02]  /*b640*/  LOP3.LUT R3, R4.reuse, UR4, RZ, 0x3c, !PT ;  /* 0x0000000404037c12 */ /* 0x040fe4000f8e3cff */
[----:B------:R-:W-:-:S02]  /*b650*/  ISETP.NE.AND P2, PT, R4, RZ, PT ;  /* 0x000000ff0400720c */ /* 0x000fc40003f45270 */
[----:B------:R-:W-:-:S05]  /*b660*/  ISETP.GE.AND P1, PT, R3, RZ, PT ;  /* 0x000000ff0300720c */ /* 0x000fca0003f26270 */
[----:B------:R-:W-:Y:S02]  /*b670*/  @P6 IADD3 R10, R10, 0x1, RZ ;  /* 0x000000010a0a6810 */ /* 0x000fe40007ffe0ff */
[----:B------:R-:W-:Y:S02]  /*b680*/  @P5 VIADD R9, R9, 0x1 ;  /* 0x0000000109095836 */ /* 0x000fe40000000000 */
[----:B------:R-:W-:-:S04]  /*b690*/  @!P3 IADD3 R10, -R10, RZ, RZ ;  /* 0x000000ff0a0ab210 */ /* 0x000fc80007ffe1ff */
[----:B------:R-:W-:Y:S01]  /*b6a0*/  @!P1 IMAD.MOV R9, RZ, RZ, -R9 ;  /* 0x000000ffff099224 */ /* 0x000fe200078e0a09 */
[----:B------:R-:W-:-:S04]  /*b6b0*/  SEL R3, R7, R10, !P2 ;  /* 0x0000000a07037207 */ /* 0x000fc80005000000 */
[----:B------:R-:W-:Y:S01]  /*b6c0*/  SEL R7, R7, R9, !P2 ;  /* 0x0000000907077207 */ /* 0x000fe20005000000 */
[----:B------:R-:W-:-:S04]  /*b6d0*/  IMAD.WIDE R12, R3, 0x4, R246 ;  /* 0x00000004030c7825 */ /* 0x000fc800078e02f6 */
[----:B------:R-:W-:Y:S01]  /*b6e0*/  IMAD.WIDE R10, R7, 0x4, R246 ;  /* 0x00000004070a7825 */ /* 0x000fe200078e02f6 */
[----:B------:R-:W2:Y:S04]  /*b6f0*/  LDG.E R6, desc[UR22][R12.64] ;  /* 0x000000160c067981 */ /* 0x000ea8000c1e1900 */
[----:B------:R-:W2:Y:S01]  /*b700*/  LDG.E R5, desc[UR22][R10.64] ;  /* 0x000000160a057981 */ /* 0x000ea2000c1e1900 */
[----:B------:R-:W-:-:S05]  /*b710*/  IADD3 R3, R3, -R7, RZ ;  /* 0x8000000703037210 */ /* 0x000fca0007ffe0ff */
[----:B------:R-:W-:-:S04]  /*b720*/  IMAD R4, R3, R4, -0x100 ;  /* 0xffffff0003047424 */ /* 0x000fc800078e0204 */
[----:B------:R-:W-:Y:S01]  /*b730*/  IMAD.WIDE.U32 R8, R4, UR8, RZ ;  /* 0x0000000804087c25 */ /* 0x000fe2000f8e00ff */
[----:B------:R-:W-:-:S05]  /*b740*/  SHF.R.S32.HI R3, RZ, 0x1f, R4 ;  /* 0x0000001fff037819 */ /* 0x000fca0000011404 */
[----:B------:R-:W-:-:S04]  /*b750*/  IMAD R3, R3, UR8, RZ ;  /* 0x0000000803037c24 */ /* 0x000fc8000f8e02ff */
[----:B------:R-:W-:-:S05]  /*b760*/  IMAD R3, R4, UR9, R3 ;  /* 0x0000000904037c24 */ /* 0x000fca000f8e0203 */
[----:B------:R-:W-:Y:S01]  /*b770*/  IADD3 R9, R9, R3, RZ ;  /* 0x0000000309097210 */ /* 0x000fe20007ffe0ff */
[----:B--2---:R-:W-:-:S05]  /*b780*/  IMAD.IADD R5, R5, 0x1, -R6 ;  /* 0x0000000105057824 */ /* 0x004fca00078e0a06 */
[----:B------:R-:W-:-:S05]  /*b790*/  SHF.R.S32.HI R6, RZ, 0x1f, R5 ;  /* 0x0000001fff067819 */ /* 0x000fca0000011405 */
[----:B------:R-:W-:-:S04]  /*b7a0*/  IMAD R6, R6, UR6, RZ ;  /* 0x0000000606067c24 */ /* 0x000fc8000f8e02ff */
[C---:B------:R-:W-:Y:S02]  /*b7b0*/  IMAD R6, R5.reuse, UR7, R6 ;  /* 0x0000000705067c24 */ /* 0x040fe4000f8e0206 */
[----:B------:R-:W-:-:S04]  /*b7c0*/  IMAD.WIDE.U32 R4, R5, UR6, R8 ;  /* 0x0000000605047c25 */ /* 0x000fc8000f8e0008 */
[----:B------:R-:W-:Y:S01]  /*b7d0*/  IMAD.IADD R3, R5, 0x1, R6 ;  /* 0x0000000105037824 */ /* 0x000fe200078e0206 */
[----:B------:R-:W-:Y:S06]  /*b7e0*/  BRA `(.L_x_792) ;  /* 0x0000000000107947 */ /* 0x000fec0003800000 */
.L_x_791:
[----:B------:R-:W-:-:S04]  /*b7f0*/  ULEA UR4, -UR8, URZ, 0x8 ;  /* 0x0000003f08047291 */ /* 0x000fc8000f8e413f */
[----:B------:R-:W-:Y:S02]  /*b800*/  USHF.R.S32.HI UR6, URZ, 0x1f, UR4 ;  /* 0x0000001f3f067899 */ /* 0x000fe40008011404 */
[----:B------:R-:W-:-:S04]  /*b810*/  MOV R4, UR4 ;  /* 0x0000000400047c02 */ /* 0x000fc80008000f00 */
[----:B-1----:R-:W-:-:S07]  /*b820*/  MOV R3, UR6 ;  /* 0x0000000600037c02 */ /* 0x002fce0008000f00 */
.L_x_792:
[----:B------:R-:W-:Y:S01]  /*b830*/  ULDC UR4, c[0x0][0x2d0] ;  /* 0x0000b40000047ab9 */ /* 0x000fe20000000800 */
[----:B------:R-:W-:Y:S01]  /*b840*/  LEA R204, P2, R4, R204, 0x1 ;  /* 0x000000cc04cc7211 */ /* 0x000fe200078408ff */
[----:B------:R-:W-:Y:S01]  /*b850*/  IMAD.U32 R5, RZ, RZ, UR8 ;  /* 0x00000008ff057e24 */ /* 0x000fe2000f8e00ff */
[----:B------:R-:W-:Y:S01]  /*b860*/  ISETP.GE.AND P1, PT, R244, UR4, PT ;  /* 0x00000004f4007c0c */ /* 0x000fe2000bf26270 */
[----:B------:R-:W-:Y:S01]  /*b870*/  IMAD.U32 R180, RZ, RZ, UR8 ;  /* 0x00000008ffb47e24 */ /* 0x000fe2000f8e00ff */
[----:B------:R-:W-:Y:S01]  /*b880*/  LEA.HI.X R205, R4, R205, R3, 0x1, P2 ;  /* 0x000000cd04cd7211 */ /* 0x000fe200010f0c03 */
[----:B------:R-:W-:Y:S01]  /*b890*/  IMAD.U32 R7, RZ, RZ, UR9 ;  /* 0x00000009ff077e24 */ /* 0x000fe2000f8e00ff */
[----:B------:R-:W-:Y:S01]  /*b8a0*/  UISETP.GE.AND UP1, UPT, UR20, 0x3, UPT ;  /* 0x000000031400788c */ /* 0x000fe2000bf26270 */
[----:B------:R-:W-:Y:S02]  /*b8b0*/  IMAD.U32 R8, RZ, RZ, UR8 ;  /* 0x00000008ff087e24 */ /* 0x000fe4000f8e00ff */
[----:B------:R-:W-:-:S02]  /*b8c0*/  IMAD.U32 R9, RZ, RZ, UR9 ;  /* 0x00000009ff097e24 */ /* 0x000fc4000f8e00ff */
[----:B------:R-:W-:Y:S02]  /*b8d0*/  IMAD.U32 R13, RZ, RZ, UR8 ;  /* 0x00000008ff0d7e24 */ /* 0x000fe4000f8e00ff */
[----:B------:R-:W-:Y:S02]  /*b8e0*/  IMAD.U32 R14, RZ, RZ, UR8 ;  /* 0x00000008ff0e7e24 */ /* 0x000fe4000f8e00ff */
[-C--:B------:R-:W-:Y:S01]  /*b8f0*/  @!P1 LEA R5, P2, R5, R178.reuse, 0x5 ;  /* 0x000000b205059211 */ /* 0x080fe200078428ff */
[----:B------:R-:W-:Y:S01]  /*b900*/  IMAD.U32 R16, RZ, RZ, UR8 ;  /* 0x00000008ff107e24 */ /* 0x000fe2000f8e00ff */
[----:B------:R-:W-:Y:S01]  /*b910*/  VOTEU.ALL UP0, P1 ;  /* 0x00000000003f7886 */ /* 0x000fe20000800000 */
[--C-:B------:R-:W-:Y:S01]  /*b920*/  @!P1 IMAD.MOV.U32 R10, RZ, RZ, R178.reuse ;  /* 0x000000ffff0a9224 */ /* 0x100fe200078e00b2 */
[-C--:B------:R-:W-:Y:S01]  /*b930*/  @!P1 LEA.HI.X R6, R180, R181.reuse, R7, 0x5, P2 ;  /* 0x000000b5b4069211 */ /* 0x080fe200010f2c07 */
[----:B------:R-:W-:Y:S01]  /*b940*/  IMAD.U32 R7, RZ, RZ, UR8 ;  /* 0x00000008ff077e24 */ /* 0x000fe2000f8e00ff */
[----:B------:R-:W-:Y:S01]  /*b950*/  @P1 STS.128 [R242+0xa000], RZ ;  /* 0x00a000fff2001388 */ /* 0x000fe20000000c00 */
[----:B------:R-:W-:Y:S01]  /*b960*/  @!P1 IMAD.MOV.U32 R180, RZ, RZ, R178 ;  /* 0x000000ffffb49224 */ /* 0x000fe200078e00b2 */
[----:B------:R-:W-:Y:S01]  /*b970*/  @!UP0 UIMAD UR19, UR9, 0x30, URZ ;  /* 0x00000030091388a4 */ /* 0x000fe2000f8e023f */
[--C-:B------:R-:W-:Y:S01]  /*b980*/  @!P1 IMAD.MOV.U32 R11, RZ, RZ, R181.reuse ;  /* 0x000000ffff0b9224 */ /* 0x100fe200078e00b5 */
[-C--:B------:R-:W-:Y:S01]  /*b990*/  @!P1 LEA R7, P2, R7, R178.reuse, 0x6 ;  /* 0x000000b207079211 */ /* 0x080fe200078430ff */
[----:B------:R-:W-:Y:S01]  /*b9a0*/  @!P1 IMAD.WIDE.U32 R12, R13, 0x30, R180 ;  /* 0x000000300d0c9825 */ /* 0x000fe200078e00b4 */
[----:B------:R-:W-:Y:S01]  /*b9b0*/  @!UP0 UIMAD UR7, UR9, 0x50, URZ ;  /* 0x00000050090788a4 */ /* 0x000fe2000f8e023f */
[----:B------:R-:W-:Y:S01]  /*b9c0*/  @!PT LDS RZ, [RZ] ;  /* 0x00000000fffff984 */ /* 0x000fe20000000800 */
[----:B------:R-:W-:Y:S01]  /*b9d0*/  @!PT LDS RZ, [RZ] ;  /* 0x00000000fffff984 */ /* 0x000fe20000000800 */
[----:B------:R-:W-:Y:S01]  /*b9e0*/  @!PT LDS RZ, [RZ] ;  /* 0x00000000fffff984 */ /* 0x000fe20000000800 */
[----:B------:R-:W-:Y:S01]  /*b9f0*/  @!P1 LDGSTS.E.BYPASS.LTC128B.128 [R242+0xa000], desc[UR22][R204.64] ;  /* 0x0a000000ccf29fae */ /* 0x000fe2000b901d56 */
[----:B------:R-:W-:Y:S01]  /*ba00*/  @!P1 LEA.HI.X R8, R8, R181, R9, 0x6, P2 ;  /* 0x000000b508089211 */ /* 0x000fe200010f3409 */
[----:B------:R-:W-:Y:S01]  /*ba10*/  IMAD.U32 R9, RZ, RZ, UR8 ;  /* 0x00000008ff097e24 */ /* 0x000fe2000f8e00ff */
[----:B------:R-:W-:Y:S01]  /*ba20*/  @!UP0 UIMAD UR6, UR9, 0x60, URZ ;  /* 0x00000060090688a4 */ /* 0x000fe2000f8e023f */
[--C-:B------:R-:W-:Y:S01]  /*ba30*/  @!P1 IMAD.WIDE.U32 R14, R14, 0x50, R10.reuse ;  /* 0x000000500e0e9825 */ /* 0x100fe200078e000a */
[----:B------:R-:W-:Y:S01]  /*ba40*/  @!UP0 UIMAD UR4, UR9, 0x70, URZ ;  /* 0x00000070090488a4 */ /* 0x000fe2000f8e023f */
[----:B------:R-:W-:Y:S01]  /*ba50*/  @P1 STS.128 [R242+0xa800], RZ ;  /* 0x00a800fff2001388 */ /* 0x000fe20000000c00 */
[----:B------:R-:W-:Y:S01]  /*ba60*/  @!P1 LEA R9, P2, R9, R178, 0x7 ;  /* 0x000000b209099211 */ /* 0x000fe200078438ff */
[----:B------:R-:W-:Y:S01]  /*ba70*/  @!P1 IMAD.WIDE.U32 R16, R16, 0x60, R10 ;  /* 0x0000006010109825 */ /* 0x000fe200078e000a */
[----:B------:R-:W-:-:S03]  /*ba80*/  @!P1 IADD3 R14, P4, R4, R14, RZ ;  /* 0x0000000e040e9210 */ /* 0x000fc60007f9e0ff */
[----:B------:R-:W-:Y:S02]  /*ba90*/  IMAD.U32 R180, RZ, RZ, UR8 ;  /* 0x00000008ffb47e24 */ /* 0x000fe4000f8e00ff */
[----:B------:R-:W-:Y:S02]  /*baa0*/  IMAD.U32 R11, RZ, RZ, UR9 ;  /* 0x00000009ff0b7e24 */ /* 0x000fe4000f8e00ff */
[----:B------:R-:W-:Y:S02]  /*bab0*/  IMAD.U32 R18, RZ, RZ, UR8 ;  /* 0x00000008ff127e24 */ /* 0x000fe4000f8e00ff */
[--C-:B------:R-:W-:Y:S01]  /*bac0*/  @!P1 IMAD.MOV.U32 R22, RZ, RZ, R178.reuse ;  /* 0x000000ffff169224 */ /* 0x100fe200078e00b2 */
[----:B------:R-:W-:Y:S01]  /*bad0*/  @!P1 LEA.HI.X R10, R180, R181, R11, 0x7, P2 ;  /* 0x000000b5b40a9211 */ /* 0x000fe200010f3c0b */
[----:B------:R-:W-:Y:S01]  /*bae0*/  @!P1 IMAD.MOV.U32 R23, RZ, RZ, R181 ;  /* 0x000000ffff179224 */ /* 0x000fe200078e00b5 */
[----:B------:R-:W-:Y:S01]  /*baf0*/  @!P1 IADD3 R11, P3, P2, R4, UR25, R178 ;  /* 0x00000019040b9c10 */ /* 0x000fe2000fa7e0b2 */
[----:B------:R-:W-:-:S02]  /*bb00*/  IMAD.U32 R20, RZ, RZ, UR8 ;  /* 0x00000008ff147e24 */ /* 0x000fc4000f8e00ff */
[----:B------:R-:W-:Y:S01]  /*bb10*/  @!P1 IMAD.MOV.U32 R24, RZ, RZ, R178 ;  /* 0x000000ffff189224 */ /* 0x000fe200078e00b2 */
[--C-:B------:R-:W-:Y:S01]  /*bb20*/  @!P1 IADD3.X R180, R3, UR24, R181.reuse, P3, P2 ;  /* 0x0000001803b49c10 */ /* 0x100fe20009fe44b5 */
[----:B------:R-:W-:Y:S01]  /*bb30*/  @!P1 IMAD.MOV.U32 R25, RZ, RZ, R181 ;  /* 0x000000ffff199224 */ /* 0x000fe200078e00b5 */
[C---:B------:R-:W-:Y:S01]  /*bb40*/  @!P1 LEA R34, P2, R11.reuse, UR10, 0x1 ;  /* 0x0000000a0b229c11 */ /* 0x040fe2000f8408ff */
[----:B------:R-:W-:Y:S01]  /*bb50*/  @!P1 IMAD.WIDE.U32 R18, R18, 0x70, R22 ;  /* 0x0000007012129825 */ /* 0x000fe200078e0016 */
[C---:B------:R-:W-:Y:S02]  /*bb60*/  @!P1 IADD3 R16, P3, R4.reuse, R16, RZ ;  /* 0x0000001004109210 */ /* 0x040fe40007f7e0ff */
[----:B------:R-:W-:Y:S01]  /*bb70*/  @!P1 LEA.HI.X R35, R11, UR11, R180, 0x1, P2 ;  /* 0x0000000b0b239c11 */ /* 0x000fe200090f0cb4 */
[----:B------:R-:W-:Y:S01]  /*bb80*/  IMAD.U32 R22, RZ, RZ, UR8 ;  /* 0x00000008ff167e24 */ /* 0x000fe2000f8e00ff */
[----:B------:R-:W-:Y:S01]  /*bb90*/  @!P1 IADD3 R12, P2, R4, R12, RZ ;  /* 0x0000000c040c9210 */ /* 0x000fe20007f5e0ff */
[----:B------:R-:W-:-:S02]  /*bba0*/  @!P1 IMAD.WIDE.U32 R20, R20, 0x90, R24 ;  /* 0x0000009014149825 */ /* 0x000fc400078e0018 */
[----:B------:R-:W-:Y:S01]  /*bbb0*/  @!PT LDS RZ, [RZ] ;  /* 0x00000000fffff984 */ /* 0x000fe20000000800 */
[----:B------:R-:W-:Y:S01]  /*bbc0*/  @!PT LDS RZ, [RZ] ;  /* 0x00000000fffff984 */ /* 0x000fe20000000800 */
[----:B------:R-:W-:Y:S01]  /*bbd0*/  @!PT LDS RZ, [RZ] ;  /* 0x00000000fffff984 */ /* 0x000fe20000000800 */
[----:B------:R-:W-:Y:S01]  /*bbe0*/  @!P1 LDGSTS.E.BYPASS.LTC128B.128 [R242+0xa800], desc[UR22][R34.64] ;  /* 0x0a80000022f29fae */ /* 0x000fe2000b901d56 */
[C---:B------:R-:W-:Y:S01]  /*bbf0*/  @!P1 IADD3.X R11, R3.reuse, UR19, R13, P2, !PT ;  /* 0x00000013030b9c10 */ /* 0x040fe200097fe40d */
[--C-:B------:R-:W-:Y:S01]  /*bc00*/  @!P1 IMAD.MOV.U32 R26, RZ, RZ, R178.reuse ;  /* 0x000000ffff1a9224 */ /* 0x100fe200078e00b2 */
[----:B------:R-:W-:Y:S01]  /*bc10*/  @!P1 IADD3 R18, P2, R4, R18, RZ ;  /* 0x0000001204129210 */ /* 0x000fe20007f5e0ff */
[----:B------:R-:W-:Y:S01]  /*bc20*/  @!P1 IMAD.MOV.U32 R27, RZ, RZ, R181 ;  /* 0x000000ffff1b9224 */ /* 0x000fe200078e00b5 */
[C---:B------:R-:W-:Y:S01]  /*bc30*/  @!P1 IADD3.X R13, R3.reuse, UR7, R15, P4, !PT ;  /* 0x00000007030d9c10 */ /* 0x040fe2000a7fe40f */
[----:B------:R-:W-:Y:S01]  /*bc40*/  IMAD.U32 R24, RZ, RZ, UR8 ;  /* 0x00000008ff187e24 */ /* 0x000fe2000f8e00ff */
[C---:B------:R-:W-:Y:S01]  /*bc50*/  @!P1 IADD3.X R15, R3.reuse, UR6, R17, P3, !PT ;  /* 0x00000006030f9c10 */ /* 0x040fe20009ffe411 */
[----:B------:R-:W-:Y:S01]  /*bc60*/  @!P1 IMAD.MOV.U32 R28, RZ, RZ, R178 ;  /* 0x000000ffff1c9224 */ /* 0x000fe200078e00b2 */
[----:B------:R-:W-:Y:S01]  /*bc70*/  @!UP0 UIMAD UR7, UR9, 0x90, URZ ;  /* 0x00000090090788a4 */ /* 0x000fe2000f8e023f */
[----:B------:R-:W-:Y:S01]  /*bc80*/  @!P1 IMAD.MOV.U32 R29, RZ, RZ, R181 ;  /* 0x000000ffff1d9224 */ /* 0x000fe200078e00b5 */
[C---:B------:R-:W-:Y:S01]  /*bc90*/  @!P1 IADD3.X R17, R3.reuse, UR4, R19, P2, !PT ;  /* 0x0000000403119c10 */ /* 0x040fe200097fe413 */
[----:B------:R-:W-:Y:S01]  /*bca0*/  @!P1 IMAD.WIDE.U32 R22, R22, 0xa0, R26 ;  /* 0x000000a016169825 */ /* 0x000fe200078e001a */
[----:B------:R-:W-:Y:S01]  /*bcb0*/  @!UP0 UIMAD UR4, UR9, 0xa0, URZ ;  /* 0x000000a0090488a4 */ /* 0x000fe2000f8e023f */
[C---:B------:R-:W-:Y:S01]  /*bcc0*/  @!P1 IADD3 R20, P3, R4.reuse, R20, RZ ;  /* 0x0000001404149210 */ /* 0x040fe20007f7e0ff */
[----:B------:R-:W-:Y:S01]  /*bcd0*/  @!UP0 UIMAD UR19, UR9, 0xb0, URZ ;  /* 0x000000b0091388a4 */ /* 0x000fe2000f8e023f */
[----:B------:R-:W-:Y:S01]  /*bce0*/  IMAD.U32 R26, RZ, RZ, UR8 ;  /* 0x00000008ff1a7e24 */ /* 0x000fe2000f8e00ff */
[----:B------:R-:W-:Y:S01]  /*bcf0*/  @!P1 IADD3 R22, P2, R4, R22, RZ ;  /* 0x0000001604169210 */ /* 0x000fe20007f5e0ff */
[----:B------:R-:W-:Y:S01]  /*bd00*/  @!P1 IMAD.WIDE.U32 R24, R24, 0xb0, R28 ;  /* 0x000000b018189825 */ /* 0x000fe200078e001c */
[----:B------:R-:W-:Y:S01]  /*bd10*/  @!UP0 UIMAD UR6, UR9, 0xc0, URZ ;  /* 0x000000c0090688a4 */ /* 0x000fe2000f8e023f */
[C---:B------:R-:W-:Y:S01]  /*bd20*/  @!P1 IADD3.X R19, R3.reuse, UR7, R21, P3, !PT ;  /* 0x0000000703139c10 */ /* 0x040fe20009ffe415 */
[----:B------:R-:W-:Y:S01]  /*bd30*/  @!UP0 UIMAD UR7, UR9, 0xd0, URZ ;  /* 0x000000d0090788a4 */ /* 0x000fe2000f8e023f */
[----:B------:R-:W-:Y:S01]  /*bd40*/  @!P1 IMAD.MOV.U32 R32, RZ, RZ, R178 ;  /* 0x000000ffff209224 */ /* 0x000fe200078e00b2 */
[C---:B------:R-:W-:Y:S01]  /*bd50*/  @!P1 IADD3.X R21, R3.reuse, UR4, R23, P2, !PT ;  /* 0x0000000403159c10 */ /* 0x040fe200097fe417 */
[----:B------:R-:W-:Y:S01]  /*bd60*/  @!P1 IMAD.MOV.U32 R33, RZ, RZ, R181 ;  /* 0x000000ffff219224 */ /* 0x000fe200078e00b5 */
[----:B------:R-:W-:Y:S01]  /*bd70*/  @!P1 IADD3 R24, P5, R4, R24, RZ ;  /* 0x0000001804189210 */ /* 0x000fe20007fbe0ff */
[----:B------:R-:W-:Y:S01]  /*bd80*/  IMAD.U32 R28, RZ, RZ, UR8 ;  /* 0x00000008ff1c7e24 */ /* 0x000fe2000f8e00ff */
[----:B------:R-:W-:Y:S01]  /*bd90*/  @!UP0 UIMAD UR4, UR9, 0xe0, URZ ;  /* 0x000000e0090488a4 */ /* 0x000fe2000f8e023f */
[----:B------:R-:W-:Y:S01]  /*bda0*/  IMAD.U32 R30, RZ, RZ, UR8 ;  /* 0x00000008ff1e7e24 */ /* 0x000fe2000f8e00ff */
[----:B------:R-:W-:Y:S01]  /*bdb0*/  @!P1 IADD3.X R23, R3, UR19, R25, P5, !PT ;  /* 0x0000001303179c10 */ /* 0x000fe2000affe419 */
[--C-:B------:R-:W-:Y:S01]  /*bdc0*/  @!P1 IMAD.WIDE.U32 R26, R26, 0xc0, R32.reuse ;  /* 0x000000c01a1a9825 */ /* 0x100fe200078e0020 */
[----:B------:R-:W-:Y:S01]  /*bdd0*/  @!UP0 UIMAD UR9, UR9, 0xf0, URZ ;  /* 0x000000f0090988a4 */ /* 0x000fe2000f8e023f */
[----:B------:R-:W-:Y:S02]  /*bde0*/  @P1 STS.128 [R242+0xb000], RZ ;  /* 0x00b000fff2001388 */ /* 0x000fe40000000c00 */
[----:B------:R-:W-:Y:S01]  /*bdf0*/  @!P1 IMAD.WIDE.U32 R28, R28, 0xd0, R32 ;  /* 0x000000d01c1c9825 */ /* 0x000fe200078e0020 */
[----:B------:R-:W-:-:S03]  /*be00*/  @!P1 IADD3 R26, P4, R4, R26, RZ ;  /* 0x0000001a041a9210 */ /* 0x000fc60007f9e0ff */
[----:B------:R-:W-:Y:S01]  /*be10*/  @!P1 IMAD.WIDE.U32 R30, R30, 0xe0, R32 ;  /* 0x000000e01e1e9825 */ /* 0x000fe200078e0020 */
[C---:B------:R-:W-:Y:S02]  /*be20*/  @!P1 IADD3 R28, P3, R4.reuse, R28, RZ ;  /* 0x0000001c041c9210 */ /* 0x040fe40007f7e0ff */
[C---:B------:R-:W-:Y:S01]  /*be30*/  @!P1 IADD3.X R25, R3.reuse, UR6, R27, P4, !PT ;  /* 0x0000000603199c10 */ /* 0x040fe2000a7fe41b */
[----:B------:R-:W-:Y:S01]  /*be40*/  IMAD.U32 R32, RZ, RZ, UR8 ;  /* 0x00000008ff207e24 */ /* 0x000fe2000f8e00ff */
[----:B------:R-:W-:Y:S01]  /*be50*/  @!P1 IADD3 R30, P2, R4, R30, RZ ;  /* 0x0000001e041e9210 */ /* 0x000fe20007f5e0ff */
[----:B------:R-:W-:Y:S01]  /*be60*/  @!P1 IMAD.MOV.U32 R179, RZ, RZ, R181 ;  /* 0x000000ffffb39224 */ /* 0x000fe200078e00b5 */
[C---:B------:R-:W-:Y:S02]  /*be70*/  @!P1 IADD3.X R27, R3.reuse, UR7, R29, P3, !PT ;  /* 0x00000007031b9c10 */ /* 0x040fe40009ffe41d */
[----:B------:R-:W-:Y:S01]  /*be80*/  @!P1 IADD3.X R29, R3, UR4, R31, P2, !PT ;  /* 0x00000004031d9c10 */ /* 0x000fe200097fe41f */
[----:B------:R-:W-:Y:S01]  /*be90*/  @!P1 IMAD.WIDE.U32 R32, R32, 0xf0, R178 ;  /* 0x000000f020209825 */ /* 0x000fe200078e00b2 */
[C---:B------:R-:W-:Y:S01]  /*bea0*/  @!P1 IADD3 R9, P2, R4.reuse, R9, RZ ;  /* 0x0000000904099210 */ /* 0x040fe20007f5e0ff */
[----:B------:R-:W-:Y:S01]  /*beb0*/  USHF.L.U32 UR4, UR17, 0x8, URZ ;  /* 0x0000000811047899 */ /* 0x000fe2000800063f */
[----:B------:R-:W-:-:S02]  /*bec0*/  @!P1 IADD3 R5, P4, R4, R5, RZ ;  /* 0x0000000504059210 */ /* 0x000fc40007f9e0ff */
[C---:B------:R-:W-:Y:S01]  /*bed0*/  @!P1 IADD3 R7, P3, R4.reuse, R7, RZ ;  /* 0x0000000704079210 */ /* 0x040fe20007f7e0ff */
[C---:B------:R-:W-:Y:S01]  /*bee0*/  @!P1 IMAD.X R10, R3.reuse, 0x1, R10, P2 ;  /* 0x00000001030a9824 */ /* 0x040fe200010e060a */
[----:B------:R-:W-:Y:S01]  /*bef0*/  @!P1 IADD3 R4, P2, R4, R32, RZ ;  /* 0x0000002004049210 */ /* 0x000fe20007f5e0ff */
[----:B------:R-:W-:Y:S01]  /*bf00*/  @!P1 IMAD.X R6, R3, 0x1, R6, P4 ;  /* 0x0000000103069824 */ /* 0x000fe200020e0606 */
[----:B------:R-:W-:Y:S01]  /*bf10*/  @!P1 LEA R36, P4, R7, UR10, 0x1 ;  /* 0x0000000a07249c11 */ /* 0x000fe2000f8808ff */
[----:B------:R-:W-:Y:S01]  /*bf20*/  @!P1 IMAD.X R8, R3, 0x1, R8, P3 ;  /* 0x0000000103089824 */ /* 0x000fe200018e0608 */
[----:B------:R-:W-:Y:S01]  /*bf30*/  @!P1 LEA R32, P3, R9, UR10, 0x1 ;  /* 0x0000000a09209c11 */ /* 0x000fe2000f8608ff */
[----:B------:R-:W-:Y:S01]  /*bf40*/  IMAD.U32 R206, RZ, RZ, UR4 ;  /* 0x00000004ffce7e24 */ /* 0x000fe2000f8e00ff */
[----:B------:R-:W-:Y:S01]  /*bf50*/  @!P1 LEA R38, P5, R5, UR10, 0x1 ;  /* 0x0000000a05269c11 */ /* 0x000fe2000f8a08ff */
[----:B------:R-:W-:Y:S01]  /*bf60*/  IMAD.U32 R214, RZ, RZ, UR4 ;  /* 0x00000004ffd67e24 */ /* 0x000fe2000f8e00ff */
[----:B------:R-:W-:Y:S01]  /*bf70*/  @!P1 IADD3.X R3, R3, UR9, R33, P2, !PT ;  /* 0x0000000903039c10 */ /* 0x000fe200097fe421 */
[----:B------:R-:W-:Y:S01]  /*bf80*/  IMAD.U32 R208, RZ, RZ, UR4 ;  /* 0x00000004ffd07e24 */ /* 0x000fe2000f8e00ff */
[----:B------:R-:W-:-:S02]  /*bf90*/  @!P1 LEA.HI.X R37, R7, UR11, R8, 0x1, P4 ;  /* 0x0000000b07259c11 */ /* 0x000fc4000a0f0c08 */
[----:B------:R-:W-:Y:S02]  /*bfa0*/  @!P1 LEA.HI.X R33, R9, UR11, R10, 0x1, P3 ;  /* 0x0000000b09219c11 */ /* 0x000fe400098f0c0a */
[----:B------:R-:W-:Y:S02]  /*bfb0*/  @!P1 LEA R10, P4, R12, UR10, 0x1 ;  /* 0x0000000a0c0a9c11 */ /* 0x000fe4000f8808ff */
[----:B------:R-:W-:Y:S02]  /*bfc0*/  @!P1 LEA.HI.X R39, R5, UR11, R6, 0x1, P5 ;  /* 0x0000000b05279c11 */ /* 0x000fe4000a8f0c06 */
[----:B------:R-:W-:Y:S02]  /*bfd0*/  @!P1 LEA R8, P3, R14, UR10, 0x1 ;  /* 0x0000000a0e089c11 */ /* 0x000fe4000f8608ff */
[----:B------:R-:W-:Y:S01]  /*bfe0*/  @!P1 LEA.HI.X R11, R12, UR11, R11, 0x1, P4 ;  /* 0x0000000b0c0b9c11 */ /* 0x000fe2000a0f0c0b */
[----:B------:R-:W-:Y:S01]  /*bff0*/  @!PT LDS RZ, [RZ] ;  /* 0x00000000fffff984 */ /* 0x000fe20000000800 */
[----:B------:R-:W-:Y:S01]  /*c000*/  @!PT LDS RZ, [RZ] ;  /* 0x00000000fffff984 */ /* 0x000fe20000000800 */
[----:B------:R-:W-:Y:S01]  /*c010*/  @!PT LDS RZ, [RZ] ;  /* 0x00000000fffff984 */ /* 0x000fe20000000800 */
[----:B------:R-:W-:Y:S01]  /*c020*/  @!P1 LDGSTS.E.BYPASS.LTC128B.128 [R242+0xb000], desc[UR22][R38.64] ;  /* 0x0b00000026f29fae */ /* 0x000fe2000b901d56 */
[----:B------:R-:W-:-:S02]  /*c030*/  @!P1 LEA R6, P2, R16, UR10, 0x1 ;  /* 0x0000000a10069c11 */ /* 0x000fc4000f8408ff */
[----:B------:R-:W-:Y:S01]  /*c040*/  @!P1 LEA.HI.X R9, R14, UR11, R13, 0x1, P3 ;  /* 0x0000000b0e099c11 */ /* 0x000fe200098f0c0d */
[----:B------:R-:W-:Y:S01]  /*c050*/  @P1 STS.128 [R242+0xb800], RZ ;  /* 0x00b800fff2001388 */ /* 0x000fe20000000c00 */
[----:B------:R-:W-:Y:S02]  /*c060*/  @!P1 LEA R40, P5, R18, UR10, 0x1 ;  /* 0x0000000a12289c11 */ /* 0x000fe4000f8a08ff */
[----:B------:R-:W-:Y:S01]  /*c070*/  @!P1 LEA.HI.X R7, R16, UR11, R15, 0x1, P2 ;  /* 0x0000000b10079c11 */ /* 0x000fe200090f0c0f */
[----:B------:R-:W-:Y:S01]  /*c080*/  @!PT LDS RZ, [RZ] ;  /* 0x00000000fffff984 */ /* 0x000fe20000000800 */
[----:B------:R-:W-:Y:S01]  /*c090*/  @!PT LDS RZ, [RZ] ;  /* 0x00000000fffff984 */ /* 0x000fe20000000800 */
[----:B------:R-:W-:Y:S01]  /*c0a0*/  @!PT LDS RZ, [RZ] ;  /* 0x00000000fffff984 */ /* 0x000fe20000000800 */
[----:B------:R-:W-:Y:S01]  /*c0b0*/  @!P1 LDGSTS.E.BYPASS.LTC128B.128 [R242+0xb800], desc[UR22][R10.64] ;  /* 0x0b8000000af29fae */ /* 0x000fe2000b901d56 */
[----:B------:R-:W-:Y:S02]  /*c0c0*/  @!P1 LEA R16, P4, R20, UR10, 0x1 ;  /* 0x0000000a14109c11 */ /* 0x000fe4000f8808ff */
[----:B------:R-:W-:Y:S01]  /*c0d0*/  @!P1 LEA.HI.X R41, R18, UR11, R17, 0x1, P5 ;  /* 0x0000000b12299c11 */ /* 0x000fe2000a8f0c11 */
[----:B------:R-:W-:Y:S01]  /*c0e0*/  @P1 STS.128 [R242+0xc000], RZ ;  /* 0x00c000fff2001388 */ /* 0x000fe20000000c00 */
[----:B------:R-:W-:-:S02]  /*c0f0*/  @!P1 LEA R12, P2, R24, UR10, 0x1 ;  /* 0x0000000a180c9c11 */ /* 0x000fc4000f8408ff */
[----:B------:R-:W-:Y:S01]  /*c100*/  @!P1 LEA R14, P3, R22, UR10, 0x1 ;  /* 0x0000000a160e9c11 */ /* 0x000fe2000f8608ff */
[----:B------:R-:W-:Y:S01]  /*c110*/  @!PT LDS RZ, [RZ] ;  /* 0x00000000fffff984 */ /* 0x000fe20000000800 */
[----:B------:R-:W-:Y:S01]  /*c120*/  @!PT LDS RZ, [RZ] ;  /* 0x00000000fffff984 */ /* 0x000fe20000000800 */
[----:B------:R-:W-:Y:S01]  /*c130*/  @!PT LDS RZ, [RZ] ;  /* 0x00000000fffff984 */ /* 0x000fe20000000800 */
[----:B------:R1:W-:Y:S01]  /*c140*/  @!P1 LDGSTS.E.BYPASS.LTC128B.128 [R242+0xc000], desc[UR22][R36.64] ;  /* 0x0c00000024f29fae */ /* 0x0003e2000b901d56 */
[----:B------:R-:W-:Y:S02]  /*c150*/  @!P1 LEA.HI.X R17, R20, UR11, R19, 0x1, P4 ;  /* 0x0000000b14119c11 */ /* 0x000fe4000a0f0c13 */
[----:B------:R-:W-:Y:S01]  /*c160*/  @!P1 LEA.HI.X R13, R24, UR11, R23, 0x1, P2 ;  /* 0x0000000b180d9c11 */ /* 0x000fe200090f0c17 */
[----:B------:R-:W-:Y:S01]  /*c170*/  @P1 STS.128 [R242+0xc800], RZ ;  /* 0x00c800fff2001388 */ /* 0x000fe20000000c00 */
[----:B------:R-:W-:Y:S02]  /*c180*/  @!P1 LEA.HI.X R15, R22, UR11, R21, 0x1, P3 ;  /* 0x0000000b160f9c11 */ /* 0x000fe400098f0c15 */
[----:B------:R-:W-:Y:S01]  /*c190*/  @!P1 LEA R24, P5, R26, UR10, 0x1 ;  /* 0x0000000a1a189c11 */ /* 0x000fe2000f8a08ff */
[----:B------:R-:W-:Y:S01]  /*c1a0*/  @!PT LDS RZ, [RZ] ;  /* 0x00000000fffff984 */ /* 0x000fe20000000800 */
[----:B------:R-:W-:Y:S01]  /*c1b0*/  @!PT LDS RZ, [RZ] ;  /* 0x00000000fffff984 */ /* 0x000fe20000000800 */
[----:B------:R-:W-:Y:S01]  /*c1c0*/  @!PT LDS RZ, [RZ] ;  /* 0x00000000fffff984 */ /* 0x000fe20000000800 */
[----:B------:R-:W-:Y:S01]  /*c1d0*/  @!P1 LDGSTS.E.BYPASS.LTC128B.128 [R242+0xc800], desc[UR22][R8.64] ;  /* 0x0c80000008f29fae */ /* 0x000fe2000b901d56 */
[----:B------:R-:W-:-:S02]  /*c1e0*/  @!P1 LEA R22, P4, R28, UR10, 0x1 ;  /* 0x0000000a1c169c11 */ /* 0x000fc4000f8808ff */
[----:B------:R-:W-:Y:S01]  /*c1f0*/  @!P1 LEA R20, P3, R30, UR10, 0x1 ;  /* 0x0000000a1e149c11 */ /* 0x000fe2000f8608ff */
[----:B------:R-:W-:Y:S01]  /*c200*/  @P1 STS.128 [R242+0xd000], RZ ;  /* 0x00d000fff2001388 */ /* 0x000fe20000000c00 */
[----:B------:R-:W-:Y:S02]  /*c210*/  @!P1 LEA.HI.X R25, R26, UR11, R25, 0x1, P5 ;  /* 0x0000000b1a199c11 */ /* 0x000fe4000a8f0c19 */
[----:B------:R-:W-:Y:S01]  /*c220*/  @!P1 LEA R18, P2, R4, UR10, 0x1 ;  /* 0x0000000a04129c11 */ /* 0x000fe2000f8408ff */
[----:B------:R-:W-:Y:S01]  /*c230*/  @!PT LDS RZ, [RZ] ;  /* 0x00000000fffff984 */ /* 0x000fe20000000800 */
[----:B------:R-:W-:Y:S01]  /*c240*/  @!PT LDS RZ, [RZ] ;  /* 0x00000000fffff984 */ /* 0x000fe20000000800 */
[----:B------:R-:W-:Y:S01]  /*c250*/  @!PT LDS RZ, [RZ] ;  /* 0x00000000fffff984 */ /* 0x000fe20000000800 */
[----:B------:R-:W-:Y:S01]  /*c260*/  @!P1 LDGSTS.E.BYPASS.LTC128B.128 [R242+0xd000], desc[UR22][R6.64] ;  /* 0x0d00000006f29fae */ /* 0x000fe2000b901d56 */
[----:B------:R-:W-:Y:S02]  /*c270*/  @!P1 LEA.HI.X R23, R28, UR11, R27, 0x1, P4 ;  /* 0x0000000b1c179c11 */ /* 0x000fe4000a0f0c1b */
[----:B------:R-:W-:Y:S01]  /*c280*/  @!P1 LEA.HI.X R21, R30, UR11, R29, 0x1, P3 ;  /* 0x0000000b1e159c11 */ /* 0x000fe200098f0c1d */
[----:B------:R-:W-:Y:S01]  /*c290*/  @P1 STS.128 [R242+0xd800], RZ ;  /* 0x00d800fff2001388 */ /* 0x000fe20000000c00 */
[----:B------:R-:W-:-:S03]  /*c2a0*/  @!P1 LEA.HI.X R19, R4, UR11, R3, 0x1, P2 ;  /* 0x0000000b04139c11 */ /* 0x000fc600090f0c03 */
[----:B------:R-:W-:Y:S01]  /*c2b0*/  @!PT LDS RZ, [RZ] ;  /* 0x00000000fffff984 */ /* 0x000fe20000000800 */
[----:B------:R-:W-:Y:S01]  /*c2c0*/  @!PT LDS RZ, [RZ] ;  /* 0x00000000fffff984 */ /* 0x000fe20000000800 */
[----:B------:R-:W-:Y:S01]  /*c2d0*/  @!PT LDS RZ, [RZ] ;  /* 0x00000000fffff984 */ /* 0x000fe20000000800 */
[----:B------:R-:W-:Y:S04]  /*c2e0*/  @!P1 LDGSTS.E.BYPASS.LTC128B.128 [R242+0xd800], desc[UR22][R40.64] ;  /* 0x0d80000028f29fae */ /* 0x000fe8000b901d56 */
[----:B------:R-:W-:Y:S04]  /*c2f0*/  @P1 STS.128 [R242+0xe000], RZ ;  /* 0x00e000fff2001388 */ /* 0x000fe80000000c00 */
        /* <DEDUP_REMOVED lines=33> */
[----:B------:R2:W-:Y:S04]  /*c510*/  @!P1 LDGSTS.E.BYPASS.LTC128B.128 [R242+0x11000], desc[UR22][R20.64] ;  /* 0x1100000014f29fae */ /* 0x0005e8000b901d56 */
[----:B------:R-:W-:Y:S04]  /*c520*/  @P1 STS.128 [R242+0x11800], RZ ;  /* 0x011800fff2001388 */ /* 0x000fe80000000c00 */
[----:B------:R-:W-:Y:S01]  /*c530*/  @!PT LDS RZ, [RZ] ;  /* 0x00000000fffff984 */ /* 0x000fe20000000800 */
[----:B------:R-:W-:Y:S01]  /*c540*/  @!PT LDS RZ, [RZ] ;  /* 0x00000000fffff984 */ /* 0x000fe20000000800 */
[----:B------:R-:W-:Y:S01]  /*c550*/  @!PT LDS RZ, [RZ] ;  /* 0x00000000fffff984 */ /* 0x000fe20000000800 */
[----:B------:R3:W-:Y:S04]  /*c560*/  @!P1 LDGSTS.E.BYPASS.LTC128B.128 [R242+0x11800], desc[UR22][R18.64] ;  /* 0x1180000012f29fae */ /* 0x0007e8000b901d56 */
[----:B------:R-:W-:Y:S04]  /*c570*/  LDSM.16.M88.4 R124, [R240] ;  /* 0x00000000f07c783b */ /* 0x000fe80000000200 */
[----:B------:R-:W4:Y:S04]  /*c580*/  LDSM.16.M88.4 R76, [R239+0x3800] ;  /* 0x00380000ef4c783b */ /* 0x000f280000000200 */
[----:B------:R-:W5:Y:S04]  /*c590*/  LDSM.16.M88.4 R100, [R239+0x2000] ;  /* 0x00200000ef64783b */ /* 0x000f680000000200 */
[----:B------:R-:W3:Y:S04]  /*c5a0*/  LDSM.16.M88.4 R84, [R239+0x3000] ;  /* 0x00300000ef54783b */ /* 0x000ee80000000200 */
[----:B------:R-:W-:Y:S04]  /*c5b0*/  LDSM.16.M88.4 R108, [R176] ;  /* 0x00000000b06c783b */ /* 0x000fe80000000200 */
[----:B------:R-:W3:Y:S04]  /*c5c0*/  LDSM.16.M88.4 R112, [R235+0x3800] ;  /* 0x00380000eb70783b */ /* 0x000ee80000000200 */
[----:B------:R-:W3:Y:S04]  /*c5d0*/  LDSM.16.M88.4 R68, [R239+0x4000] ;  /* 0x00400000ef44783b */ /* 0x000ee80000000200 */
[----:B------:R-:W3:Y:S04]  /*c5e0*/  LDSM.16.M88.4 R60, [R239+0x4800] ;  /* 0x00480000ef3c783b */ /* 0x000ee80000000200 */
[----:B------:R-:W3:Y:S04]  /*c5f0*/  LDSM.16.M88.4 R92, [R239+0x2800] ;  /* 0x00280000ef5c783b */ /* 0x000ee80000000200 */
[----:B------:R-:W3:Y:S04]  /*c600*/  LDSM.16.M88.4 R52, [R239+0x5000] ;  /* 0x00500000ef34783b */ /* 0x000ee80000000200 */
[----:B------:R-:W3:Y:S04]  /*c610*/  LDSM.16.M88.4 R44, [R239+0x5800] ;  /* 0x00580000ef2c783b */ /* 0x000ee80000000200 */
[----:B-1----:R-:W1:Y:S01]  /*c620*/  LDSM.16.M88.4 R36, [R239+0x6000] ;  /* 0x00600000ef24783b */ /* 0x002e620000000200 */
[C---:B----4-:R-:W-:Y:S03]  /*c630*/  HMMA.16816.F32 R80, R124.reuse, R76, RZ ;  /* 0x0000004c7c50723c */ /* 0x050fe600000018ff */
[----:B------:R-:W4:Y:S03]  /*c640*/  LDSM.16.M88.4 R28, [R239+0x6800] ;  /* 0x00680000ef1c783b */ /* 0x000f260000000200 */
[C---:B------:R-:W-:Y:S01]  /*c650*/  HMMA.16816.F32 R76, R124.reuse, R78, RZ ;  /* 0x0000004e7c4c723c */ /* 0x040fe200000018ff */
[----:B--2---:R-:W2:Y:S04]  /*c660*/  LDSM.16.M88.4 R20, [R239+0x7000] ;  /* 0x00700000ef14783b */ /* 0x004ea80000000200 */
[----:B------:R-:W2:Y:S01]  /*c670*/  LDSM.16.M88.4 R12, [R239+0x7800] ;  /* 0x00780000ef0c783b */ /* 0x000ea20000000200 */
[C---:B-----5:R-:W-:Y:S03]  /*c680*/  HMMA.16816.F32 R104, R124.reuse, R100, RZ ;  /* 0x000000647c68723c */ /* 0x060fe600000018ff */
[----:B------:R-:W5:Y:S03]  /*c690*/  LDSM.16.M88.4 R4, [R239+0x8000] ;  /* 0x00800000ef04783b */ /* 0x000f660000000200 */
[C---:B------:R-:W-:Y:S01]  /*c6a0*/  HMMA.16816.F32 R100, R124.reuse, R102, RZ ;  /* 0x000000667c64723c */ /* 0x040fe200000018ff */
[----:B------:R-:W5:Y:S04]  /*c6b0*/  LDSM.16.M88.4 R172, [R239+0x8800] ;  /* 0x00880000efac783b */ /* 0x000f680000000200 */
[----:B------:R-:W5:Y:S01]  /*c6c0*/  LDSM.16.M88.4 R164, [R239+0x9000] ;  /* 0x00900000efa4783b */ /* 0x000f620000000200 */
[C---:B---3--:R-:W-:Y:S03]  /*c6d0*/  HMMA.16816.F32 R88, R124.reuse, R84, RZ ;  /* 0x000000547c58723c */ /* 0x048fe600000018ff */
[----:B------:R-:W3:Y:S03]  /*c6e0*/  LDSM.16.M88.4 R192, [R239+0x9800] ;  /* 0x00980000efc0783b */ /* 0x000ee60000000200 */
[----:B------:R-:W-:Y:S01]  /*c6f0*/  HMMA.16816.F32 R84, R124, R86, RZ ;  /* 0x000000567c54723c */ /* 0x000fe200000018ff */
[----:B------:R-:W3:Y:S04]  /*c700*/  LDSM.16.M88.4 R188, [R235+0x2000] ;  /* 0x00200000ebbc783b */ /* 0x000ee80000000200 */
[----:B------:R-:W3:Y:S01]  /*c710*/  LDSM.16.M88.4 R180, [R235+0x3000] ;  /* 0x00300000ebb4783b */ /* 0x000ee20000000200 */
[C---:B------:R-:W-:Y:S03]  /*c720*/  HMMA.16816.F32 R80, R108.reuse, R112, R80 ;  /* 0x000000706c50723c */ /* 0x040fe60000001850 */
[----:B------:R-:W3:Y:S03]  /*c730*/  LDSM.16.M88.4 R120, [R235+0x4000] ;  /* 0x00400000eb78783b */ /* 0x000ee60000000200 */
[----:B------:R-:W-:Y:S01]  /*c740*/  HMMA.16816.F32 R76, R108, R114, R76 ;  /* 0x000000726c4c723c */ /* 0x000fe2000000184c */
[----:B------:R-:W3:Y:S04]  /*c750*/  LDSM.16.M88.4 R116, [R235+0x4800] ;  /* 0x00480000eb74783b */ /* 0x000ee80000000200 */
[----:B------:R-:W3:Y:S01]  /*c760*/  LDSM.16.M88.4 R112, [R235+0x6800] ;  /* 0x00680000eb70783b */ /* 0x000ee20000000200 */
[C---:B------:R-:W-:Y:S03]  /*c770*/  HMMA.16816.F32 R72, R124.reuse, R68, RZ ;  /* 0x000000447c48723c */ /* 0x040fe600000018ff */
[----:B------:R-:W3:Y:S03]  /*c780*/  LDSM.16.M88.4 R184, [R235+0x2800] ;  /* 0x00280000ebb8783b */ /* 0x000ee60000000200 */
[C---:B------:R-:W-:Y:S01]  /*c790*/  HMMA.16816.F32 R64, R124.reuse, R60, RZ ;  /* 0x0000003c7c40723c */ /* 0x040fe200000018ff */
[----:B------:R-:W-:Y:S01]  /*c7a0*/  LDSM.16.M88.4 R196, [R235+0x5000] ;  /* 0x00500000ebc4783b */ /* 0x000fe20000000200 */
[----:B------:R-:W4:Y:S04]  /*c7b0*/  S2R R3, SR_TID.X ;  /* 0x0000000000037919 */ /* 0x000f280000002100 */
[C---:B------:R-:W-:Y:S01]  /*c7c0*/  HMMA.16816.F32 R68, R124.reuse, R70, RZ ;  /* 0x000000467c44723c */ /* 0x040fe200000018ff */
[----:B------:R-:W0:Y:S05]  /*c7d0*/  LDGDEPBAR ;  /* 0x00000000000079af */ /* 0x000e2a0000000000 */
[C---:B------:R-:W-:Y:S06]  /*c7e0*/  HMMA.16816.F32 R60, R124.reuse, R62, RZ ;  /* 0x0000003e7c3c723c */ /* 0x040fec00000018ff */
[C---:B------:R-:W-:Y:S06]  /*c7f0*/  HMMA.16816.F32 R96, R124.reuse, R92, RZ ;  /* 0x0000005c7c60723c */ /* 0x040fec00000018ff */
[C---:B------:R-:W-:Y:S06]  /*c800*/  HMMA.16816.F32 R56, R124.reuse, R52, RZ ;  /* 0x000000347c38723c */ /* 0x040fec00000018ff */
[C---:B------:R-:W-:Y:S06]  /*c810*/  HMMA.16816.F32 R48, R124.reuse, R44, RZ ;  /* 0x0000002c7c30723c */ /* 0x040fec00000018ff */
[----:B-1----:R-:W-:Y:S01]  /*c820*/  HMMA.16816.F32 R40, R124, R36, RZ ;  /* 0x000000247c28723c */ /* 0x002fe200000018ff */
[----:B----4-:R-:W-:-:S05]  /*c830*/  IMAD.SHL.U32 R3, R3, 0x2, RZ ;  /* 0x0000000203037824 */ /* 0x010fca00078e00ff */
[C---:B------:R-:W-:Y:S06]  /*c840*/  HMMA.16816.F32 R32, R124.reuse, R28, RZ ;  /* 0x0000001c7c20723c */ /* 0x040fec00000018ff */
[C---:B--2---:R-:W-:Y:S06]  /*c850*/  HMMA.16816.F32 R24, R124.reuse, R20, RZ ;  /* 0x000000147c18723c */ /* 0x044fec00000018ff */
[C---:B------:R-:W-:Y:S06]  /*c860*/  HMMA.16816.F32 R16, R124.reuse, R12, RZ ;  /* 0x0000000c7c10723c */ /* 0x040fec00000018ff */
[C---:B-----5:R-:W-:Y:S06]  /*c870*/  HMMA.16816.F32 R8, R124.reuse, R4, RZ ;  /* 0x000000047c08723c */ /* 0x060fec00000018ff */
        /* <DEDUP_REMOVED lines=12> */
[----:B---3--:R-:W-:Y:S06]  /*c940*/  HMMA.16816.F32 R128, R124, R192, RZ ;  /* 0x000000c07c80723c */ /* 0x008fec00000018ff */
[C---:B------:R-:W-:Y:S06]  /*c950*/  HMMA.16816.F32 R104, R108.reuse, R188, R104 ;  /* 0x000000bc6c68723c */ /* 0x040fec0000001868 */
[----:B------:R-:W-:Y:S01]  /*c960*/  HMMA.16816.F32 R100, R108, R190, R100 ;  /* 0x000000be6c64723c */ /* 0x000fe20000001864 */
[----:B------:R-:W1:Y:S05]  /*c970*/  LDSM.16.M88.4 R188, [R235+0x6000] ;  /* 0x00600000ebbc783b */ /* 0x000e6a0000000200 */
[----:B------:R-:W-:Y:S01]  /*c980*/  HMMA.16816.F32 R124, R124, R194, RZ ;  /* 0x000000c27c7c723c */ /* 0x000fe200000018ff */
[----:B------:R-:W2:Y:S05]  /*c990*/  LDSM.16.M88.4 R192, [R235+0x5800] ;  /* 0x00580000ebc0783b */ /* 0x000eaa0000000200 */
[C---:B------:R-:W-:Y:S06]  /*c9a0*/  HMMA.16816.F32 R88, R108.reuse, R180, R88 ;  /* 0x000000b46c58723c */ /* 0x040fec0000001858 */
[C---:B------:R-:W-:Y:S01]  /*c9b0*/  HMMA.16816.F32 R84, R108.reuse, R182, R84 ;  /* 0x000000b66c54723c */ /* 0x040fe20000001854 */
[----:B------:R-:W3:Y:S05]  /*c9c0*/  LDSM.16.M88.4 R180, [R235+0x7800] ;  /* 0x00780000ebb4783b */ /* 0x000eea0000000200 */
[C---:B------:R-:W-:Y:S06]  /*c9d0*/  HMMA.16816.F32 R72, R108.reuse, R120, R72 ;  /* 0x000000786c48723c */ /* 0x040fec0000001848 */
[C---:B------:R-:W-:Y:S01]  /*c9e0*/  HMMA.16816.F32 R68, R108.reuse, R122, R68 ;  /* 0x0000007a6c44723c */ /* 0x040fe20000001844 */
[----:B------:R-:W4:Y:S05]  /*c9f0*/  LDSM.16.M88.4 R120, [R235+0x8000] ;  /* 0x00800000eb78783b */ /* 0x000f2a0000000200 */
[C---:B------:R-:W-:Y:S06]  /*ca00*/  HMMA.16816.F32 R64, R108.reuse, R116, R64 ;  /* 0x000000746c40723c */ /* 0x040fec0000001840 */
[C---:B------:R-:W-:Y:S01]  /*ca10*/  HMMA.16816.F32 R60, R108.reuse, R118, R60 ;  /* 0x000000766c3c723c */ /* 0x040fe2000000183c */
[----:B------:R-:W5:Y:S05]  /*ca20*/  LDSM.16.M88.4 R116, [R235+0x8800] ;  /* 0x00880000eb74783b */ /* 0x000f6a0000000200 */
[C---:B------:R-:W-:Y:S06]  /*ca30*/  HMMA.16816.F32 R32, R108.reuse, R112, R32 ;  /* 0x000000706c20723c */ /* 0x040fec0000001820 */
[C---:B------:R-:W-:Y:S01]  /*ca40*/  HMMA.16816.F32 R28, R108.reuse, R114, R28 ;  /* 0x000000726c1c723c */ /* 0x040fe2000000181c */
[----:B------:R-:W5:Y:S05]  /*ca50*/  LDSM.16.M88.4 R112, [R235+0x9000] ;  /* 0x00900000eb70783b */ /* 0x000f6a0000000200 */
[C---:B------:R-:W-:Y:S06]  /*ca60*/  HMMA.16816.F32 R96, R108.reuse, R184, R96 ;  /* 0x000000b86c60723c */ /* 0x040fec0000001860 */
[C---:B------:R-:W-:Y:S01]  /*ca70*/  HMMA.16816.F32 R92, R108.reuse, R186, R92 ;  /* 0x000000ba6c5c723c */ /* 0x040fe2000000185c */
[----:B------:R-:W5:Y:S05]  /*ca80*/  LDSM.16.M88.4 R184, [R235+0x7000] ;  /* 0x00700000ebb8783b */ /* 0x000f6a0000000200 */
[C---:B-1----:R-:W-:Y:S06]  /*ca90*/  HMMA.16816.F32 R40, R108.reuse, R188, R40 ;  /* 0x000000bc6c28723c */ /* 0x042fec0000001828 */
[C---:B------:R-:W-:Y:S01]  /*caa0*/  HMMA.16816.F32 R36, R108.reuse, R190, R36 ;  /* 0x000000be6c24723c */ /* 0x040fe20000001824 */
[----:B------:R-:W1:Y:S05]  /*cab0*/  LDSM.16.M88.4 R188, [R235+0x9800] ;  /* 0x00980000ebbc783b */ /* 0x000e6a0000000200 */
[C---:B--2---:R-:W-:Y:S06]  /*cac0*/  HMMA.16816.F32 R48, R108.reuse, R192, R48 ;  /* 0x000000c06c30723c */ /* 0x044fec0000001830 */
[----:B------:R-:W-:Y:S01]  /*cad0*/  HMMA.16816.F32 R44, R108, R194, R44 ;  /* 0x000000c26c2c723c */ /* 0x000fe2000000182c */
[----:B------:R-:W-:-:S05]  /*cae0*/  IMAD R192, R241, 0x2, R240 ;  /* 0x00000002f1c07824 */ /* 0x000fca00078e02f0 */
[C---:B---3--:R-:W-:Y:S01]  /*caf0*/  HMMA.16816.F32 R16, R108.reuse, R180, R16 ;  /* 0x000000b46c10723c */ /* 0x048fe20000001810 */
[----:B------:R-:W-:Y:S05]  /*cb00*/  LDSM.16.M88.4 R192, [R192] ;  /* 0x00000000c0c0783b */ /* 0x000fea0000000200 */
[C---:B------:R-:W-:Y:S01]  /*cb10*/  HMMA.16816.F32 R12, R108.reuse, R182, R12 ;  /* 0x000000b66c0c723c */ /* 0x040fe2000000180c */
[----:B------:R-:W2:Y:S05]  /*cb20*/  LDSM.16.M88.4 R180, [R231] ;  /* 0x00000000e7b4783b */ /* 0x000eaa0000000200 */
[C---:B----4-:R-:W-:Y:S06]  /*cb30*/  HMMA.16816.F32 R8, R108.reuse, R120, R8 ;  /* 0x000000786c08723c */ /* 0x050fec0000001808 */
[C---:B------:R-:W-:Y:S01]  /*cb40*/  HMMA.16816.F32 R4, R108.reuse, R122, R4 ;  /* 0x0000007a6c04723c */ /* 0x040fe20000001804 */
[----:B------:R-:W3:Y:S05]  /*cb50*/  LDSM.16.M88.4 R120, [R230] ;  /* 0x00000000e678783b */ /* 0x000eea0000000200 */
[C---:B-----5:R-:W-:Y:S06]  /*cb60*/  HMMA.16816.F32 R176, R108.reuse, R116, R176 ;  /* 0x000000746cb0723c */ /* 0x060fec00000018b0 */
[C---:B------:R-:W-:Y:S01]  /*cb70*/  HMMA.16816.F32 R172, R108.reuse, R118, R172 ;  /* 0x000000766cac723c */ /* 0x040fe200000018ac */
[----:B------:R-:W4:Y:S05]  /*cb80*/  LDSM.16.M88.4 R116, [R229] ;  /* 0x00000000e574783b */ /* 0x000f2a0000000200 */
[C---:B------:R-:W-:Y:S06]  /*cb90*/  HMMA.16816.F32 R168, R108.reuse, R112, R168 ;  /* 0x000000706ca8723c */ /* 0x040fec00000018a8 */
[C---:B------:R-:W-:Y:S01]  /*cba0*/  HMMA.16816.F32 R164, R108.reuse, R114, R164 ;  /* 0x000000726ca4723c */ /* 0x040fe200000018a4 */
[----:B------:R-:W5:Y:S05]  /*cbb0*/  LDSM.16.M88.4 R112, [R228] ;  /* 0x00000000e470783b */ /* 0x000f6a0000000200 */
[C---:B------:R-:W-:Y:S06]  /*cbc0*/  HMMA.16816.F32 R56, R108.reuse, R196, R56 ;  /* 0x000000c46c38723c */ /* 0x040fec0000001838 */
[C---:B------:R-:W-:Y:S06]  /*cbd0*/  HMMA.16816.F32 R52, R108.reuse, R198, R52 ;  /* 0x000000c66c34723c */ /* 0x040fec0000001834 */
[C---:B------:R-:W-:Y:S06]  /*cbe0*/  HMMA.16816.F32 R24, R108.reuse, R184, R24 ;  /* 0x000000b86c18723c */ /* 0x040fec0000001818 */
[C---:B------:R-:W-:Y:S01]  /*cbf0*/  HMMA.16816.F32 R20, R108.reuse, R186, R20 ;  /* 0x000000ba6c14723c */ /* 0x040fe20000001814 */
[----:B------:R-:W-:Y:S05]  /*cc00*/  LDSM.16.M88.4 R184, [R238] ;  /* 0x00000000eeb8783b */ /* 0x000fea0000000200 */
[C---:B-1----:R-:W-:Y:S06]  /*cc10*/  HMMA.16816.F32 R128, R108.reuse, R188, R128 ;  /* 0x000000bc6c80723c */ /* 0x042fec0000001880 */
[----:B------:R-:W-:Y:S01]  /*cc20*/  HMMA.16816.F32 R124, R108, R190, R124 ;  /* 0x000000be6c7c723c */ /* 0x000fe2000000187c */
[----:B------:R-:W1:Y:S04]  /*cc30*/  LDSM.16.M88.4 R108, [R227] ;  /* 0x00000000e36c783b */ /* 0x000e680000000200 */
[----:B------:R-:W-:Y:S01]  /*cc40*/  LDSM.16.M88.4 R188, [R226] ;  /* 0x00000000e2bc783b */ /* 0x000fe20000000200 */
[C---:B--2---:R-:W-:Y:S06]  /*cc50*/  HMMA.16816.F32 R96, R192.reuse, R180, R96 ;  /* 0x000000b4c060723c */ /* 0x044fec0000001860 */
[C---:B------:R-:W-:Y:S01]  /*cc60*/  HMMA.16816.F32 R92, R192.reuse, R182, R92 ;  /* 0x000000b6c05c723c */ /* 0x040fe2000000185c */
[----:B------:R-:W2:Y:S05]  /*cc70*/  LDSM.16.M88.4 R180, [R224] ;  /* 0x00000000e0b4783b */ /* 0x000eaa0000000200 */
[C---:B---3--:R-:W-:Y:S06]  /*cc80*/  HMMA.16816.F32 R88, R192.reuse, R120, R88 ;  /* 0x00000078c058723c */ /* 0x048fec0000001858 */
[C---:B------:R-:W-:Y:S01]  /*cc90*/  HMMA.16816.F32 R84, R192.reuse, R122, R84 ;  /* 0x0000007ac054723c */ /* 0x040fe20000001854 */
[----:B------:R-:W3:Y:S05]  /*cca0*/  LDSM.16.M88.4 R120, [R223] ;  /* 0x00000000df78783b */ /* 0x000eea0000000200 */
[C---:B----4-:R-:W-:Y:S06]  /*ccb0*/  HMMA.16816.F32 R80, R192.reuse, R116, R80 ;  /* 0x00000074c050723c */ /* 0x050fec0000001850 */
[C---:B------:R-:W-:Y:S01]  /*ccc0*/  HMMA.16816.F32 R76, R192.reuse, R118, R76 ;  /* 0x00000076c04c723c */ /* 0x040fe2000000184c */
[----:B------:R-:W4:Y:S05]  /*ccd0*/  LDSM.16.M88.4 R116, [R222] ;  /* 0x00000000de74783b */ /* 0x000f2a0000000200 */
[C---:B-----5:R-:W-:Y:S06]  /*cce0*/  HMMA.16816.F32 R72, R192.reuse, R112, R72 ;  /* 0x00000070c048723c */ /* 0x060fec0000001848 */
[C---:B------:R-:W-:Y:S01]  /*ccf0*/  HMMA.16816.F32 R68, R192.reuse, R114, R68 ;  /* 0x00000072c044723c */ /* 0x040fe20000001844 */
[----:B------:R-:W5:Y:S05]  /*cd00*/  LDSM.16.M88.4 R112, [R221] ;  /* 0x00000000dd70783b */ /* 0x000f6a0000000200 */
[C---:B-1----:R-:W-:Y:S06]  /*cd10*/  HMMA.16816.F32 R64, R192.reuse, R108, R64 ;  /* 0x0000006cc040723c */ /* 0x042fec0000001840 */
[C---:B------:R-:W-:Y:S01]  /*cd20*/  HMMA.16816.F32 R60, R192.reuse, R110, R60 ;  /* 0x0000006ec03c723c */ /* 0x040fe2000000183c */
[----:B------:R-:W1:Y:S05]  /*cd30*/  LDSM.16.M88.4 R108, [R220] ;  /* 0x00000000dc6c783b */ /* 0x000e6a0000000200 */
[C---:B--2---:R-:W-:Y:S06]  /*cd40*/  HMMA.16816.F32 R40, R192.reuse, R180, R40 ;  /* 0x000000b4c028723c */ /* 0x044fec0000001828 */
[C---:B------:R-:W-:Y:S01]  /*cd50*/  HMMA.16816.F32 R36, R192.reuse, R182, R36 ;  /* 0x000000b6c024723c */ /* 0x040fe20000001824 */
[----:B------:R-:W2:Y:S05]  /*cd60*/  LDSM.16.M88.4 R180, [R217] ;  /* 0x00000000d9b4783b */ /* 0x000eaa0000000200 */
[C---:B---3--:R-:W-:Y:S06]  /*cd70*/  HMMA.16816.F32 R32, R192.reuse, R120, R32 ;  /* 0x00000078c020723c */ /* 0x048fec0000001820 */
[C---:B------:R-:W-:Y:S01]  /*cd80*/  HMMA.16816.F32 R28, R192.reuse, R122, R28 ;  /* 0x0000007ac01c723c */ /* 0x040fe2000000181c */
[----:B------:R-:W-:Y:S05]  /*cd90*/  LDSM.16.M88.4 R120, [R237] ;  /* 0x00000000ed78783b */ /* 0x000fea0000000200 */
[C---:B----4-:R-:W-:Y:S06]  /*cda0*/  HMMA.16816.F32 R24, R192.reuse, R116, R24 ;  /* 0x00000074c018723c */ /* 0x050fec0000001818 */
[C---:B------:R-:W-:Y:S01]  /*cdb0*/  HMMA.16816.F32 R20, R192.reuse, R118, R20 ;  /* 0x00000076c014723c */ /* 0x040fe20000001814 */
[----:B------:R-:W3:Y:S05]  /*cdc0*/  LDSM.16.M88.4 R116, [R216] ;  /* 0x00000000d874783b */ /* 0x000eea0000000200 */
[C---:B------:R-:W-:Y:S06]  /*cdd0*/  HMMA.16816.F32 R56, R192.reuse, R188, R56 ;  /* 0x000000bcc038723c */ /* 0x040fec0000001838 */
[C---:B------:R-:W-:Y:S01]  /*cde0*/  HMMA.16816.F32 R52, R192.reuse, R190, R52 ;  /* 0x000000bec034723c */ /* 0x040fe20000001834 */
[----:B------:R-:W4:Y:S05]  /*cdf0*/  LDSM.16.M88.4 R188, [R219] ;  /* 0x00000000dbbc783b */ /* 0x000f2a0000000200 */
[C---:B-----5:R-:W-:Y:S06]  /*ce00*/  HMMA.16816.F32 R16, R192.reuse, R112, R16 ;  /* 0x00000070c010723c */ /* 0x060fec0000001810 */
[C---:B------:R-:W-:Y:S01]  /*ce10*/  HMMA.16816.F32 R12, R192.reuse, R114, R12 ;  /* 0x00000072c00c723c */ /* 0x040fe2000000180c */
[----:B------:R-:W5:Y:S05]  /*ce20*/  LDSM.16.M88.4 R112, [R216+0x800] ;  /* 0x00080000d870783b */ /* 0x000f6a0000000200 */
[C---:B------:R-:W-:Y:S06]  /*ce30*/  HMMA.16816.F32 R104, R192.reuse, R184, R104 ;  /* 0x000000b8c068723c */ /* 0x040fec0000001868 */
[C---:B-1----:R-:W-:Y:S06]  /*ce40*/  HMMA.16816.F32 R8, R192.reuse, R108, R8 ;  /* 0x0000006cc008723c */ /* 0x042fec0000001808 */
[C---:B------:R-:W-:Y:S01]  /*ce50*/  HMMA.16816.F32 R4, R192.reuse, R110, R4 ;  /* 0x0000006ec004723c */ /* 0x040fe20000001804 */
[----:B------:R-:W1:Y:S05]  /*ce60*/  LDSM.16.M88.4 R108, [R216+0x1000] ;  /* 0x00100000d86c783b */ /* 0x000e6a0000000200 */
[C---:B--2---:R-:W-:Y:S06]  /*ce70*/  HMMA.16816.F32 R128, R192.reuse, R180, R128 ;  /* 0x000000b4c080723c */ /* 0x044fec0000001880 */
[C---:B------:R-:W-:Y:S01]  /*ce80*/  HMMA.16816.F32 R124, R192.reuse, R182, R124 ;  /* 0x000000b6c07c723c */ /* 0x040fe2000000187c */
[----:B------:R-:W2:Y:S05]  /*ce90*/  LDSM.16.M88.4 R180, [R216+0x1800] ;  /* 0x00180000d8b4783b */ /* 0x000eaa0000000200 */
[----:B------:R-:W-:Y:S01]  /*cea0*/  HMMA.16816.F32 R100, R192, R186, R100 ;  /* 0x000000bac064723c */ /* 0x000fe20000001864 */
[----:B------:R-:W2:Y:S05]  /*ceb0*/  LDSM.16.M88.4 R184, [R225] ;  /* 0x00000000e1b8783b */ /* 0x000eaa0000000200 */
[----:B---3--:R-:W-:Y:S06]  /*cec0*/  HMMA.16816.F32 R104, R120, R116, R104 ;  /* 0x000000747868723c */ /* 0x008fec0000001868 */
[C---:B----4-:R-:W-:Y:S06]  /*ced0*/  HMMA.16816.F32 R176, R192.reuse, R188, R176 ;  /* 0x000000bcc0b0723c */ /* 0x050fec00000018b0 */
[----:B------:R-:W-:Y:S01]  /*cee0*/  HMMA.16816.F32 R172, R192, R190, R172 ;  /* 0x000000bec0ac723c */ /* 0x000fe200000018ac */
[----:B------:R-:W-:-:S05]  /*cef0*/  LOP3.LUT R189, R3, 0x6, RZ, 0xc0, !PT ;  /* 0x0000000603bd7812 */ /* 0x000fca00078ec0ff */
[C---:B------:R-:W-:Y:S01]  /*cf00*/  HMMA.16816.F32 R100, R120.reuse, R118, R100 ;  /* 0x000000767864723c */ /* 0x040fe20000001864 */
[----:B------:R-:W-:Y:S01]  /*cf10*/  LOP3.LUT R191, R189, UR4, RZ, 0xfc, !PT ;  /* 0x00000004bdbf7c12 */ /* 0x000fe2000f8efcff */
[----:B------:R-:W3:Y:S04]  /*cf20*/  LDSM.16.M88.4 R116, [R216+0x2000] ;  /* 0x00200000d874783b */ /* 0x000ee80000000200 */
[----:B-----5:R-:W-:Y:S01]  /*cf30*/  HMMA.16816.F32 R96, R120, R112, R96 ;  /* 0x000000707860723c */ /* 0x020fe20000001860 */
[----:B------:R-:W-:-:S05]  /*cf40*/  VIADD R3, R191, 0x1 ;  /* 0x00000001bf037836 */ /* 0x000fca0000000000 */
[C---:B------:R-:W-:Y:S01]  /*cf50*/  HMMA.16816.F32 R92, R120.reuse, R114, R92 ;  /* 0x00000072785c723c */ /* 0x040fe2000000185c */
[----:B------:R-:W4:Y:S01]  /*cf60*/  LDSM.16.M88.4 R112, [R216+0x2800] ;  /* 0x00280000d870783b */ /* 0x000f220000000200 */
[CC--:B------:R-:W-:Y:S02]  /*cf70*/  ISETP.GE.AND P2, PT, R3.reuse, R203.reuse, PT ;  /* 0x000000cb0300720c */ /* 0x0c0fe40003f46270 */
[-C--:B------:R-:W-:Y:S01]  /*cf80*/  ISETP.GE.AND P4, PT, R3, R202.reuse, PT ;  /* 0x000000ca0300720c */ /* 0x080fe20003f86270 */
[----:B------:R-:W-:Y:S01]  /*cf90*/  VIADD R3, R191, 0x9 ;  /* 0x00000009bf037836 */ /* 0x000fe20000000000 */
[C---:B-1----:R-:W-:Y:S01]  /*cfa0*/  HMMA.16816.F32 R88, R120.reuse, R108, R88 ;  /* 0x0000006c7858723c */ /* 0x042fe20000001858 */
[----:B------:R-:W-:Y:S02]  /*cfb0*/  FSEL R105, R105, -INF , !P2 ;  /* 0xff80000069697808 */ /* 0x000fe40005000000 */
[----:B------:R-:W-:Y:S02]  /*cfc0*/  FSEL R248, R107, -INF , !P4 ;  /* 0xff8000006bf87808 */ /* 0x000fe40006000000 */
[----:B------:R-:W-:Y:S01]  /*cfd0*/  ISETP.GE.AND P3, PT, R3, R203, PT ;  /* 0x000000cb0300720c */ /* 0x000fe20003f66270 */
[----:B------:R-:W-:Y:S01]  /*cfe0*/  HMMA.16816.F32 R84, R120, R110, R84 ;  /* 0x0000006e7854723c */ /* 0x000fe20000001854 */
[----:B------:R-:W-:Y:S01]  /*cff0*/  VIADD R108, R191, 0x11 ;  /* 0x00000011bf6c7836 */ /* 0x000fe20000000000 */
[----:B------:R-:W-:Y:S01]  /*d000*/  ISETP.GE.AND P5, PT, R3, R202, PT ;  /* 0x000000ca0300720c */ /* 0x000fe20003fa6270 */
[----:B------:R1:W-:Y:S01]  /*d010*/  STL [R1+0x4], R105 ;  /* 0x0000046901007387 */ /* 0x0003e20000100800 */
[----:B------:R-:W-:-:S02]  /*d020*/  VIADD R3, R191, 0x19 ;  /* 0x00000019bf037836 */ /* 0x000fc40000000000 */
[CC--:B------:R-:W-:Y:S01]  /*d030*/  ISETP.GE.AND P6, PT, R108.reuse, R203.reuse, PT ;  /* 0x000000cb6c00720c */ /* 0x0c0fe20003fc6270 */
[C---:B--2---:R-:W-:Y:S01]  /*d040*/  HMMA.16816.F32 R80, R120.reuse, R180, R80 ;  /* 0x000000b47850723c */ /* 0x044fe20000001850 */
[----:B------:R-:W-:Y:S02]  /*d050*/  ISETP.GE.AND P2, PT, R108, R202, PT ;  /* 0x000000ca6c00720c */ /* 0x000fe40003f46270 */
[----:B------:R-:W2:Y:S01]  /*d060*/  LDSM.16.M88.4 R108, [R216+0x3000] ;  /* 0x00300000d86c783b */ /* 0x000ea20000000200 */
[----:B------:R-:W-:Y:S02]  /*d070*/  FSEL R103, R103, -INF , !P5 ;  /* 0xff80000067677808 */ /* 0x000fe40006800000 */
[----:B------:R-:W-:Y:S01]  /*d080*/  HMMA.16816.F32 R76, R120, R182, R76 ;  /* 0x000000b6784c723c */ /* 0x000fe2000000184c */
[----:B------:R-:W5:Y:S01]  /*d090*/  LDSM.16.M88.4 R180, [R216+0x3800] ;  /* 0x00380000d8b4783b */ /* 0x000f620000000200 */
[----:B------:R-:W-:Y:S02]  /*d0a0*/  FSEL R97, R97, -INF , !P6 ;  /* 0xff80000061617808 */ /* 0x000fe40007000000 */
[----:B------:R-:W-:-:S02]  /*d0b0*/  ISETP.GE.AND P4, PT, R3, R203, PT ;  /* 0x000000cb0300720c */ /* 0x000fc40003f86270 */
[----:B------:R-:W-:Y:S01]  /*d0c0*/  HMMA.16816.F32 R48, R192, R184, R48 ;  /* 0x000000b8c030723c */ /* 0x000fe20000001830 */
[----:B------:R-:W-:-:S05]  /*d0d0*/  FSEL R249, R99, -INF , !P2 ;  /* 0xff80000063f97808 */ /* 0x000fca0005000000 */
[----:B------:R-:W-:Y:S01]  /*d0e0*/  HMMA.16816.F32 R44, R192, R186, R44 ;  /* 0x000000bac02c723c */ /* 0x000fe2000000182c */
[----:B------:R-:W-:Y:S01]  /*d0f0*/  LDSM.16.M88.4 R184, [R218] ;  /* 0x00000000dab8783b */ /* 0x000fe20000000200 */
[----:B-1----:R-:W-:Y:S01]  /*d100*/  FSEL R105, R101, -INF , !P3 ;  /* 0xff80000065697808 */ /* 0x002fe20005800000 */
[----:B------:R-:W-:Y:S01]  /*d110*/  VIADD R101, R191, 0x21 ;  /* 0x00000021bf657836 */ /* 0x000fe20000000000 */
[-C--:B------:R-:W-:Y:S02]  /*d120*/  ISETP.GE.AND P3, PT, R3, R202.reuse, PT ;  /* 0x000000ca0300720c */ /* 0x080fe40003f66270 */
[C---:B---3--:R-:W-:Y:S01]  /*d130*/  HMMA.16816.F32 R72, R120.reuse, R116, R72 ;  /* 0x000000747848723c */ /* 0x048fe20000001848 */
[----:B------:R-:W-:Y:S01]  /*d140*/  VIADD R3, R191, 0x29 ;  /* 0x00000029bf037836 */ /* 0x000fe20000000000 */
[----:B------:R-:W-:Y:S01]  /*d150*/  STL [R1+0x14], R105 ;  /* 0x0000146901007387 */ /* 0x000fe20000100800 */
[C---:B------:R-:W-:Y:S02]  /*d160*/  ISETP.GE.AND P5, PT, R101.reuse, R203, PT ;  /* 0x000000cb6500720c */ /* 0x040fe40003fa6270 */
[----:B------:R-:W-:Y:S01]  /*d170*/  ISETP.GE.AND P6, PT, R101, R202, PT ;  /* 0x000000ca6500720c */ /* 0x000fe20003fc6270 */
[----:B------:R-:W-:Y:S01]  /*d180*/  HMMA.16816.F32 R68, R120, R118, R68 ;  /* 0x000000767844723c */ /* 0x000fe20000001844 */
[----:B------:R-:W1:Y:S01]  /*d190*/  LDSM.16.M88.4 R116, [R216+0x4000] ;  /* 0x00400000d874783b */ /* 0x000e620000000200 */
[----:B------:R-:W-:-:S02]  /*d1a0*/  FSEL R89, R89, -INF , !P5 ;  /* 0xff80000059597808 */ /* 0x000fc40006800000 */
[----:B------:R-:W-:Y:S01]  /*d1b0*/  ISETP.GE.AND P2, PT, R3, R203, PT ;  /* 0x000000cb0300720c */ /* 0x000fe20003f46270 */
[----:B------:R-:W-:Y:S01]  /*d1c0*/  STL [R1+0x8], R103 ;  /* 0x0000086701007387 */ /* 0x000fe20000100800 */
[C---:B----4-:R-:W-:Y:S01]  /*d1d0*/  HMMA.16816.F32 R64, R120.reuse, R112, R64 ;  /* 0x000000707840723c */ /* 0x050fe20000001840 */
[----:B------:R-:W-:Y:S02]  /*d1e0*/  FSEL R209, R91, -INF , !P6 ;  /* 0xff8000005bd17808 */ /* 0x000fe40007000000 */
[----:B------:R3:W-:Y:S01]  /*d1f0*/  STL [R1+0x1c], R97 ;  /* 0x00001c6101007387 */ /* 0x0007e20000100800 */
[----:B------:R-:W-:Y:S02]  /*d200*/  FSEL R215, R95, -INF , !P3 ;  /* 0xff8000005fd77808 */ /* 0x000fe40005800000 */
[C---:B------:R-:W-:Y:S01]  /*d210*/  HMMA.16816.F32 R60, R120.reuse, R114, R60 ;  /* 0x00000072783c723c */ /* 0x040fe2000000183c */
[----:B------:R-:W4:Y:S05]  /*d220*/  LDSM.16.M88.4 R112, [R216+0x4800] ;  /* 0x00480000d870783b */ /* 0x000f2a0000000200 */
[C---:B--2---:R-:W-:Y:S06]  /*d230*/  HMMA.16816.F32 R56, R120.reuse, R108, R56 ;  /* 0x0000006c7838723c */ /* 0x044fec0000001838 */
[C---:B------:R-:W-:Y:S01]  /*d240*/  HMMA.16816.F32 R52, R120.reuse, R110, R52 ;  /* 0x0000006e7834723c */ /* 0x040fe20000001834 */
[----:B------:R-:W2:Y:S05]  /*d250*/  LDSM.16.M88.4 R108, [R216+0x5000] ;  /* 0x00500000d86c783b */ /* 0x000eaa0000000200 */
[----:B-----5:R-:W-:Y:S01]  /*d260*/  HMMA.16816.F32 R48, R120, R180, R48 ;  /* 0x000000b47830723c */ /* 0x020fe20000001830 */
[----:B---3--:R-:W-:Y:S01]  /*d270*/  FSEL R97, R93, -INF , !P4 ;  /* 0xff8000005d617808 */ /* 0x008fe20006000000 */
[----:B------:R-:W-:-:S04]  /*d280*/  VIADD R93, R191, 0x31 ;  /* 0x00000031bf5d7836 */ /* 0x000fc80000000000 */
[C---:B------:R-:W-:Y:S01]  /*d290*/  HMMA.16816.F32 R44, R120.reuse, R182, R44 ;  /* 0x000000b6782c723c */ /* 0x040fe2000000182c */
[----:B------:R-:W3:Y:S01]  /*d2a0*/  LDSM.16.M88.4 R180, [R216+0x5800] ;  /* 0x00580000d8b4783b */ /* 0x000ee20000000200 */
[-C--:B------:R-:W-:Y:S01]  /*d2b0*/  ISETP.GE.AND P4, PT, R3, R202.reuse, PT ;  /* 0x000000ca0300720c */ /* 0x080fe20003f86270 */
[----:B------:R-:W-:Y:S01]  /*d2c0*/  VIADD R3, R191, 0x39 ;  /* 0x00000039bf037836 */ /* 0x000fe20000000000 */
[C---:B------:R-:W-:Y:S01]  /*d2d0*/  ISETP.GE.AND P5, PT, R93.reuse, R202, PT ;  /* 0x000000ca5d00720c */ /* 0x040fe20003fa6270 */
[----:B------:R-:W-:Y:S01]  /*d2e0*/  STL [R1+0x20], R97 ;  /* 0x0000206101007387 */ /* 0x000fe20000100800 */
[----:B-1----:R-:W-:Y:S01]  /*d2f0*/  HMMA.16816.F32 R40, R120, R116, R40 ;  /* 0x000000747828723c */ /* 0x002fe20000001828 */
[-C--:B------:R-:W-:Y:S02]  /*d300*/  ISETP.GE.AND P3, PT, R93, R203.reuse, PT ;  /* 0x000000cb5d00720c */ /* 0x080fe40003f66270 */
[----:B------:R1:W-:Y:S01]  /*d310*/  STL [R1+0x18], R89 ;  /* 0x0000185901007387 */ /* 0x0003e20000100800 */
[----:B------:R-:W-:-:S02]  /*d320*/  ISETP.GE.AND P6, PT, R3, R203, PT ;  /* 0x000000cb0300720c */ /* 0x000fc40003fc6270 */
[C---:B------:R-:W-:Y:S01]  /*d330*/  HMMA.16816.F32 R36, R120.reuse, R118, R36 ;  /* 0x000000767824723c */ /* 0x040fe20000001824 */
[----:B------:R-:W5:Y:S01]  /*d340*/  LDSM.16.M88.4 R116, [R216+0x6000] ;  /* 0x00600000d874783b */ /* 0x000f620000000200 */
[----:B------:R-:W-:Y:S01]  /*d350*/  FSEL R212, R77, -INF , !P6 ;  /* 0xff8000004dd47808 */ /* 0x000fe20007000000 */
[----:B------:R-:W-:Y:S01]  /*d360*/  VIADD R77, R191, 0x51 ;  /* 0x00000051bf4d7836 */ /* 0x000fe20000000000 */
[----:B------:R-:W-:Y:S02]  /*d370*/  FSEL R81, R81, -INF , !P3 ;  /* 0xff80000051517808 */ /* 0x000fe40005800000 */
[----:B----4-:R-:W-:Y:S01]  /*d380*/  HMMA.16816.F32 R32, R120, R112, R32 ;  /* 0x000000707820723c */ /* 0x010fe20000001820 */
[----:B------:R-:W-:-:S05]  /*d390*/  FSEL R207, R87, -INF , !P4 ;  /* 0xff80000057cf7808 */ /* 0x000fca0006000000 */
[----:B------:R-:W-:Y:S01]  /*d3a0*/  HMMA.16816.F32 R28, R120, R114, R28 ;  /* 0x00000072781c723c */ /* 0x000fe2000000181c */
[----:B------:R-:W4:Y:S05]  /*d3b0*/  LDSM.16.M88.4 R112, [R216+0x6800] ;  /* 0x00680000d870783b */ /* 0x000f2a0000000200 */
[----:B------:R-:W-:Y:S01]  /*d3c0*/  HMMA.16816.F32 R168, R192, R184, R168 ;  /* 0x000000b8c0a8723c */ /* 0x000fe200000018a8 */
[----:B-1----:R-:W-:Y:S01]  /*d3d0*/  FSEL R89, R85, -INF , !P2 ;  /* 0xff80000055597808 */ /* 0x002fe20005000000 */
[----:B------:R-:W-:Y:S01]  /*d3e0*/  VIADD R85, R191, 0x41 ;  /* 0x00000041bf557836 */ /* 0x000fe20000000000 */
[----:B------:R-:W-:Y:S01]  /*d3f0*/  ISETP.GE.AND P2, PT, R3, R202, PT ;  /* 0x000000ca0300720c */ /* 0x000fe20003f46270 */
[----:B------:R-:W-:-:S02]  /*d400*/  VIADD R3, R191, 0x49 ;  /* 0x00000049bf037836 */ /* 0x000fc40000000000 */
[----:B------:R-:W-:Y:S01]  /*d410*/  HMMA.16816.F32 R164, R192, R186, R164 ;  /* 0x000000bac0a4723c */ /* 0x000fe200000018a4 */
[----:B------:R-:W-:Y:S01]  /*d420*/  STL [R1+0x10], R89 ;  /* 0x0000105901007387 */ /* 0x000fe20000100800 */
[-C--:B------:R-:W-:Y:S02]  /*d430*/  ISETP.GE.AND P3, PT, R85, R202.reuse, PT ;  /* 0x000000ca5500720c */ /* 0x080fe40003f66270 */
[----:B------:R-:W-:Y:S01]  /*d440*/  ISETP.GE.AND P6, PT, R3, R202, PT ;  /* 0x000000ca0300720c */ /* 0x000fe20003fc6270 */
[----:B------:R-:W-:Y:S01]  /*d450*/  STL [R1+0xc], R81 ;  /* 0x00000c5101007387 */ /* 0x000fe20000100800 */
[C---:B--2---:R-:W-:Y:S01]  /*d460*/  HMMA.16816.F32 R24, R120.reuse, R108, R24 ;  /* 0x0000006c7818723c */ /* 0x044fe20000001818 */
[----:B------:R-:W-:Y:S01]  /*d470*/  FSEL R195, R83, -INF , !P5 ;  /* 0xff80000053c37808 */ /* 0x000fe20006800000 */
[----:B------:R-:W-:Y:S01]  /*d480*/  IMAD.U32 R194, RZ, RZ, UR4 ;  /* 0x00000004ffc27e24 */ /* 0x000fe2000f8e00ff */
[-C--:B------:R-:W-:Y:S01]  /*d490*/  ISETP.GE.AND P5, PT, R3, R203.reuse, PT ;  /* 0x000000cb0300720c */ /* 0x080fe20003fa6270 */
[----:B------:R-:W-:Y:S01]  /*d4a0*/  VIADD R3, R191, 0x59 ;  /* 0x00000059bf037836 */ /* 0x000fe20000000000 */
[----:B------:R-:W-:Y:S01]  /*d4b0*/  ISETP.GE.AND P4, PT, R85, R203, PT ;  /* 0x000000cb5500720c */ /* 0x000fe20003f86270 */
[C---:B------:R-:W-:Y:S01]  /*d4c0*/  HMMA.16816.F32 R20, R120.reuse, R110, R20 ;  /* 0x0000006e7814723c */ /* 0x040fe20000001814 */
[----:B------:R-:W1:Y:S01]  /*d4d0*/  LDSM.16.M88.4 R108, [R216+0x7000] ;  /* 0x00700000d86c783b */ /* 0x000e620000000200 */
[----:B------:R-:W-:Y:S01]  /*d4e0*/  FSEL R187, R75, -INF , !P3 ;  /* 0xff8000004bbb7808 */ /* 0x000fe20005800000 */
[----:B------:R-:W-:Y:S01]  /*d4f0*/  IMAD.U32 R192, RZ, RZ, UR4 ;  /* 0x00000004ffc07e24 */ /* 0x000fe2000f8e00ff */
[----:B------:R-:W-:Y:S01]  /*d500*/  FSEL R198, R69, -INF , !P5 ;  /* 0xff80000045c67808 */ /* 0x000fe20006800000 */
[----:B------:R-:W-:Y:S01]  /*d510*/  VIADD R69, R191, 0x69 ;  /* 0x00000069bf457836 */ /* 0x000fe20000000000 */
[----:B---3--:R-:W-:Y:S01]  /*d520*/  HMMA.16816.F32 R16, R120, R180, R16 ;  /* 0x000000b47810723c */ /* 0x008fe20000001810 */
[----:B------:R-:W-:-:S02]  /*d530*/  FSEL R193, R79, -INF , !P2 ;  /* 0xff8000004fc17808 */ /* 0x000fc40005000000 */
[CC--:B------:R-:W-:Y:S02]  /*d540*/  ISETP.GE.AND P3, PT, R3.reuse, R203.reuse, PT ;  /* 0x000000cb0300720c */ /* 0x0c0fe40003f66270 */
[----:B------:R-:W-:Y:S01]  /*d550*/  ISETP.GE.AND P5, PT, R3, R202, PT ;  /* 0x000000ca0300720c */ /* 0x000fe20003fa6270 */
[----:B------:R-:W-:Y:S01]  /*d560*/  HMMA.16816.F32 R12, R120, R182, R12 ;  /* 0x000000b6780c723c */ /* 0x000fe2000000180c */
[----:B------:R-:W2:Y:S01]  /*d570*/  LDSM.16.M88.4 R180, [R216+0x7800] ;  /* 0x00780000d8b4783b */ /* 0x000ea20000000200 */
[----:B------:R-:W-:Y:S01]  /*d580*/  ISETP.GE.AND P2, PT, R77, R203, PT ;  /* 0x000000cb4d00720c */ /* 0x000fe20003f46270 */
[----:B------:R-:W-:Y:S01]  /*d590*/  VIADD R3, R191, 0x61 ;  /* 0x00000061bf037836 */ /* 0x000fe20000000000 */
[----:B------:R-:W-:Y:S01]  /*d5a0*/  FSEL R210, R73, -INF , !P4 ;  /* 0xff80000049d27808 */ /* 0x000fe20006000000 */
[----:B------:R-:W-:-:S04]  /*d5b0*/  DEPBAR.LE SB0, 0x0 ;  /* 0x000080000000791a */ /* 0x000fc80000000000 */
[-C--:B------:R-:W-:Y:S01]  /*d5c0*/  ISETP.GE.AND P4, PT, R77, R202.reuse, PT ;  /* 0x000000ca4d00720c */ /* 0x080fe20003f86270 */
[C---:B-----5:R-:W-:Y:S01]  /*d5d0*/  HMMA.16816.F32 R8, R120.reuse, R116, R8 ;  /* 0x000000747808723c */ /* 0x060fe20000001808 */
[----:B------:R-:W-:Y:S02]  /*d5e0*/  FSEL R185, R71, -INF , !P6 ;  /* 0xff80000047b97808 */ /* 0x000fe40007000000 */
[----:B------:R-:W-:Y:S01]  /*d5f0*/  FSEL R196, R65, -INF , !P2 ;  /* 0xff80000041c47808 */ /* 0x000fe20005000000 */
[----:B------:R-:W-:Y:S01]  /*d600*/  VIADD R65, R191, 0x71 ;  /* 0x00000071bf417836 */ /* 0x000fe20000000000 */
[C---:B------:R-:W-:Y:S01]  /*d610*/  ISETP.GE.AND P6, PT, R3.reuse, R203, PT ;  /* 0x000000cb0300720c */ /* 0x040fe20003fc6270 */
[----:B------:R-:W-:Y:S01]  /*d620*/  HMMA.16816.F32 R4, R120, R118, R4 ;  /* 0x000000767804723c */ /* 0x000fe20000001804 */
[----:B------:R-:W-:Y:S01]  /*d630*/  ISETP.GE.AND P2, PT, R3, R202, PT ;  /* 0x000000ca0300720c */ /* 0x000fe20003f46270 */
[----:B------:R-:W-:Y:S01]  /*d640*/  IMAD.U32 R116, RZ, RZ, UR4 ;  /* 0x00000004ff747e24 */ /* 0x000fe2000f8e00ff */
[----:B------:R-:W-:-:S02]  /*d650*/  FSEL R3, R67, -INF , !P4 ;  /* 0xff80000043037808 */ /* 0x000fc40006000000 */
[----:B------:R-:W-:Y:S01]  /*d660*/  FSEL R190, R61, -INF , !P3 ;  /* 0xff8000003dbe7808 */ /* 0x000fe20005800000 */
[----:B------:R-:W-:Y:S01]  /*d670*/  VIADD R61, R191, 0x79 ;  /* 0x00000079bf3d7836 */ /* 0x000fe20000000000 */
[-C--:B------:R-:W-:Y:S01]  /*d680*/  ISETP.GE.AND P4, PT, R69, R203.reuse, PT ;  /* 0x000000cb4500720c */ /* 0x080fe20003f86270 */
[C---:B----4-:R-:W-:Y:S01]  /*d690*/  HMMA.16816.F32 R176, R120.reuse, R112, R176 ;  /* 0x0000007078b0723c */ /* 0x050fe200000018b0 */
[----:B------:R-:W-:Y:S01]  /*d6a0*/  FSEL R59, R59, -INF , !P2 ;  /* 0xff8000003b3b7808 */ /* 0x000fe20005000000 */
[----:B------:R-:W-:Y:S01]  /*d6b0*/  IMAD.U32 R118, RZ, RZ, UR4 ;  /* 0x00000004ff767e24 */ /* 0x000fe2000f8e00ff */
[----:B------:R-:W-:Y:S01]  /*d6c0*/  FSEL R186, R53, -INF , !P4 ;  /* 0xff80000035ba7808 */ /* 0x000fe20006000000 */
[----:B------:R-:W-:Y:S01]  /*d6d0*/  VIADD R53, R191, 0x89 ;  /* 0x00000089bf357836 */ /* 0x000fe20000000000 */
[----:B------:R-:W-:Y:S01]  /*d6e0*/  FSEL R63, R63, -INF , !P5 ;  /* 0xff8000003f3f7808 */ /* 0x000fe20006800000 */
[C---:B------:R-:W-:Y:S01]  /*d6f0*/  HMMA.16816.F32 R172, R120.reuse, R114, R172 ;  /* 0x0000007278ac723c */ /* 0x040fe200000018ac */
[CC--:B------:R-:W-:Y:S01]  /*d700*/  ISETP.GE.AND P2, PT, R61.reuse, R203.reuse, PT ;  /* 0x000000cb3d00720c */ /* 0x0c0fe20003f46270 */
[----:B------:R-:W-:Y:S01]  /*d710*/  IMAD.U32 R119, RZ, RZ, UR4 ;  /* 0x00000004ff777e24 */ /* 0x000fe2000f8e00ff */
[-C--:B------:R-:W-:Y:S01]  /*d720*/  ISETP.GE.AND P4, PT, R61, R202.reuse, PT ;  /* 0x000000ca3d00720c */ /* 0x080fe20003f86270 */
[----:B------:R-:W-:Y:S01]  /*d730*/  VIADD R61, R191, 0x81 ;  /* 0x00000081bf3d7836 */ /* 0x000fe20000000000 */
[----:B------:R-:W-:Y:S01]  /*d740*/  ISETP.GE.AND P3, PT, R69, R202, PT ;  /* 0x000000ca4500720c */ /* 0x000fe20003f66270 */
[----:B-1----:R-:W-:Y:S01]  /*d750*/  HMMA.16816.F32 R168, R120, R108, R168 ;  /* 0x0000006c78a8723c */ /* 0x002fe200000018a8 */
[----:B------:R-:W-:Y:S01]  /*d760*/  ISETP.GE.AND P5, PT, R65, R203, PT ;  /* 0x000000cb4100720c */ /* 0x000fe20003fa6270 */
[----:B------:R-:W-:Y:S01]  /*d770*/  IMAD.U32 R114, RZ, RZ, UR4 ;  /* 0x00000004ff727e24 */ /* 0x000fe2000f8e00ff */
[----:B------:R-:W-:-:S02]  /*d780*/  FSEL R188, R57, -INF , !P6 ;  /* 0xff80000039bc7808 */ /* 0x000fc40007000000 */
[-C--:B------:R-:W-:Y:S01]  /*d790*/  ISETP.GE.AND P6, PT, R65, R202.reuse, PT ;  /* 0x000000ca4100720c */ /* 0x080fe20003fc6270 */
[C---:B--2---:R-:W-:Y:S01]  /*d7a0*/  HMMA.16816.F32 R128, R120.reuse, R180, R128 ;  /* 0x000000b47880723c */ /* 0x044fe20000001880 */
[----:B------:R-:W-:Y:S01]  /*d7b0*/  FSEL R57, R55, -INF , !P3 ;  /* 0xff80000037397808 */ /* 0x000fe20005800000 */
[----:B------:R-:W-:Y:S01]  /*d7c0*/  IMAD.U32 R55, RZ, RZ, UR4 ;  /* 0x00000004ff377e24 */ /* 0x000fe2000f8e00ff */
[----:B------:R-:W-:Y:S01]  /*d7d0*/  FSEL R184, R49, -INF , !P5 ;  /* 0xff80000031b87808 */ /* 0x000fe20006800000 */
[----:B------:R-:W-:Y:S01]  /*d7e0*/  VIADD R49, R191, 0x91 ;  /* 0x00000091bf317836 */ /* 0x000fe20000000000 */
[CC--:B------:R-:W-:Y:S01]  /*d7f0*/  ISETP.GE.AND P3, PT, R61.reuse, R203.reuse, PT ;  /* 0x000000cb3d00720c */ /* 0x0c0fe20003f66270 */
[C---:B------:R-:W-:Y:S01]  /*d800*/  HMMA.16816.F32 R124, R120.reuse, R182, R124 ;  /* 0x000000b6787c723c */ /* 0x040fe2000000187c */
[-C--:B------:R-:W-:Y:S01]  /*d810*/  ISETP.GE.AND P5, PT, R61, R202.reuse, PT ;  /* 0x000000ca3d00720c */ /* 0x080fe20003fa6270 */
[----:B------:R-:W-:Y:S01]  /*d820*/  IMAD.U32 R180, RZ, RZ, UR4 ;  /* 0x00000004ffb47e24 */ /* 0x000fe2000f8e00ff */
[----:B------:R-:W-:Y:S01]  /*d830*/  FSEL R61, R51, -INF , !P6 ;  /* 0xff800000333d7808 */ /* 0x000fe20007000000 */
[----:B------:R-:W-:Y:S01]  /*d840*/  IMAD.U32 R51, RZ, RZ, UR4 ;  /* 0x00000004ff337e24 */ /* 0x000fe2000f8e00ff */
[----:B------:R-:W-:Y:S01]  /*d850*/  FSEL R65, R45, -INF , !P2 ;  /* 0xff8000002d417808 */ /* 0x000fe20005000000 */
[----:B------:R-:W-:Y:S01]  /*d860*/  VIADD R45, R191, 0x99 ;  /* 0x00000099bf2d7836 */ /* 0x000fe20000000000 */
[-C--:B------:R-:W-:Y:S01]  /*d870*/  ISETP.GE.AND P6, PT, R53, R203.reuse, PT ;  /* 0x000000cb3500720c */ /* 0x080fe20003fc6270 */
[----:B------:R-:W-:Y:S01]  /*d880*/  HMMA.16816.F32 R164, R120, R110, R164 ;  /* 0x0000006e78a4723c */ /* 0x000fe200000018a4 */
[----:B------:R-:W-:Y:S01]  /*d890*/  FSEL R67, R47, -INF , !P4 ;  /* 0xff8000002f437808 */ /* 0x000fe20006000000 */
[----:B------:R-:W-:Y:S01]  /*d8a0*/  IMAD.U32 R47, RZ, RZ, UR4 ;  /* 0x00000004ff2f7e24 */ /* 0x000fe2000f8e00ff */
[----:B------:R-:W-:Y:S01]  /*d8b0*/  FSEL R69, R41, -INF , !P3 ;  /* 0xff80000029457808 */ /* 0x000fe20005800000 */
[----:B------:R-:W-:Y:S01]  /*d8c0*/  VIADD R41, R191, 0xa1 ;  /* 0x000000a1bf297836 */ /* 0x000fe20000000000 */
[----:B------:R-:W-:Y:S01]  /*d8d0*/  FSEL R71, R43, -INF , !P5 ;  /* 0xff8000002b477808 */ /* 0x000fe20006800000 */
[----:B------:R-:W-:Y:S01]  /*d8e0*/  IMAD.U32 R182, RZ, RZ, UR4 ;  /* 0x00000004ffb67e24 */ /* 0x000fe2000f8e00ff */
[----:B------:R-:W-:Y:S01]  /*d8f0*/  FSEL R73, R37, -INF , !P6 ;  /* 0xff80000025497808 */ /* 0x000fe20007000000 */
[----:B------:R-:W-:Y:S01]  /*d900*/  VIADD R37, R191, 0xa9 ;  /* 0x000000a9bf257836 */ /* 0x000fe20000000000 */
[-C--:B------:R-:W-:Y:S01]  /*d910*/  ISETP.GE.AND P2, PT, R53, R202.reuse, PT ;  /* 0x000000ca3500720c */ /* 0x080fe20003f46270 */
[----:B------:R-:W-:Y:S01]  /*d920*/  IMAD.U32 R120, RZ, RZ, UR4 ;  /* 0x00000004ff787e24 */ /* 0x000fe2000f8e00ff */
[CC--:B------:R-:W-:Y:S01]  /*d930*/  ISETP.GE.AND P4, PT, R49.reuse, R203.reuse, PT ;  /* 0x000000cb3100720c */ /* 0x0c0fe20003f86270 */
[----:B------:R-:W-:Y:S01]  /*d940*/  IMAD.U32 R121, RZ, RZ, UR4 ;  /* 0x00000004ff797e24 */ /* 0x000fe2000f8e00ff */
[----:B------:R-:W-:Y:S01]  /*d950*/  ISETP.GE.AND P3, PT, R49, R202, PT ;  /* 0x000000ca3100720c */ /* 0x000fe20003f66270 */
[----:B------:R-:W-:Y:S01]  /*d960*/  IMAD.U32 R49, RZ, RZ, UR4 ;  /* 0x00000004ff317e24 */ /* 0x000fe2000f8e00ff */
[----:B------:R-:W-:Y:S01]  /*d970*/  ISETP.GE.AND P5, PT, R45, R203, PT ;  /* 0x000000cb2d00720c */ /* 0x000fe20003fa6270 */
[----:B------:R-:W-:Y:S01]  /*d980*/  IMAD.U32 R123, RZ, RZ, UR4 ;  /* 0x00000004ff7b7e24 */ /* 0x000fe2000f8e00ff */
[----:B------:R-:W-:Y:S01]  /*d990*/  FSEL R75, R39, -INF , !P2 ;  /* 0xff800000274b7808 */ /* 0x000fe20005000000 */
[----:B------:R-:W-:Y:S01]  /*d9a0*/  IMAD.U32 R53, RZ, RZ, UR4 ;  /* 0x00000004ff357e24 */ /* 0x000fe2000f8e00ff */
[----:B------:R-:W-:Y:S01]  /*d9b0*/  FSEL R77, R33, -INF , !P4 ;  /* 0xff800000214d7808 */ /* 0x000fe20006000000 */
[----:B------:R-:W-:Y:S01]  /*d9c0*/  VIADD R33, R191, 0xb1 ;  /* 0x000000b1bf217836 */ /* 0x000fe20000000000 */
[----:B------:R-:W-:-:S02]  /*d9d0*/  FSEL R79, R35, -INF , !P3 ;  /* 0xff800000234f7808 */ /* 0x000fc40005800000 */
[----:B------:R-:W-:Y:S01]  /*d9e0*/  FSEL R81, R29, -INF , !P5 ;  /* 0xff8000001d517808 */ /* 0x000fe20006800000 */
[----:B------:R-:W-:Y:S01]  /*d9f0*/  VIADD R29, R191, 0xb9 ;  /* 0x000000b9bf1d7836 */ /* 0x000fe20000000000 */
[-C--:B------:R-:W-:Y:S01]  /*da00*/  ISETP.GE.AND P6, PT, R45, R202.reuse, PT ;  /* 0x000000ca2d00720c */ /* 0x080fe20003fc6270 */
[----:B------:R-:W-:Y:S01]  /*da10*/  IMAD.U32 R45, RZ, RZ, UR4 ;  /* 0x00000004ff2d7e24 */ /* 0x000fe2000f8e00ff */
[CC--:B------:R-:W-:Y:S02]  /*da20*/  ISETP.GE.AND P2, PT, R41.reuse, R203.reuse, PT ;  /* 0x000000cb2900720c */ /* 0x0c0fe40003f46270 */
[----:B------:R-:W-:Y:S02]  /*da30*/  ISETP.GE.AND P4, PT, R41, R202, PT ;  /* 0x000000ca2900720c */ /* 0x000fe40003f86270 */
[----:B------:R-:W-:Y:S02]  /*da40*/  ISETP.GE.AND P3, PT, R37, R203, PT ;  /* 0x000000cb2500720c */ /* 0x000fe40003f66270 */
[----:B------:R-:W-:-:S02]  /*da50*/  FSEL R83, R31, -INF , !P6 ;  /* 0xff8000001f537808 */ /* 0x000fc40007000000 */
[----:B------:R-:W-:Y:S01]  /*da60*/  FSEL R85, R25, -INF , !P2 ;  /* 0xff80000019557808 */ /* 0x000fe20005000000 */
[----:B------:R-:W-:Y:S01]  /*da70*/  VIADD R25, R191, 0xc1 ;  /* 0x000000c1bf197836 */ /* 0x000fe20000000000 */
[----:B------:R-:W-:Y:S02]  /*da80*/  FSEL R87, R27, -INF , !P4 ;  /* 0xff8000001b577808 */ /* 0x000fe40006000000 */
[----:B------:R-:W-:Y:S01]  /*da90*/  FSEL R89, R21, -INF , !P3 ;  /* 0xff80000015597808 */ /* 0x000fe20005800000 */
[----:B------:R-:W-:Y:S01]  /*daa0*/  VIADD R21, R191, 0xc9 ;  /* 0x000000c9bf157836 */ /* 0x000fe20000000000 */
[-C--:B------:R-:W-:Y:S01]  /*dab0*/  ISETP.GE.AND P5, PT, R37, R202.reuse, PT ;  /* 0x000000ca2500720c */ /* 0x080fe20003fa6270 */
[----:B------:R-:W-:Y:S01]  /*dac0*/  IMAD.U32 R37, RZ, RZ, UR4 ;  /* 0x00000004ff257e24 */ /* 0x000fe2000f8e00ff */
[C---:B------:R-:W-:Y:S02]  /*dad0*/  ISETP.GE.AND P6, PT, R33.reuse, R203, PT ;  /* 0x000000cb2100720c */ /* 0x040fe40003fc6270 */
[----:B------:R-:W-:-:S02]  /*dae0*/  ISETP.GE.AND P2, PT, R33, R202, PT ;  /* 0x000000ca2100720c */ /* 0x000fc40003f46270 */
[-C--:B------:R-:W-:Y:S02]  /*daf0*/  ISETP.GE.AND P4, PT, R29, R203.reuse, PT ;  /* 0x000000cb1d00720c */ /* 0x080fe40003f86270 */
[----:B------:R-:W-:Y:S02]  /*db00*/  FSEL R91, R23, -INF , !P5 ;  /* 0xff800000175b7808 */ /* 0x000fe40006800000 */
[----:B------:R-:W-:Y:S01]  /*db10*/  FSEL R93, R17, -INF , !P6 ;  /* 0xff800000115d7808 */ /* 0x000fe20007000000 */
[----:B------:R-:W-:Y:S01]  /*db20*/  VIADD R17, R191, 0xd1 ;  /* 0x000000d1bf117836 */ /* 0x000fe20000000000 */
[----:B------:R-:W-:Y:S01]  /*db30*/  FSEL R95, R19, -INF , !P2 ;  /* 0xff800000135f7808 */ /* 0x000fe20005000000 */
[----:B------:R-:W-:Y:S01]  /*db40*/  VIADD R19, R191, 0xf9 ;  /* 0x000000f9bf137836 */ /* 0x000fe20000000000 */
[----:B------:R-:W-:Y:S01]  /*db50*/  FSEL R97, R13, -INF , !P4 ;  /* 0xff8000000d617808 */ /* 0x000fe20006000000 */
[----:B------:R-:W-:Y:S01]  /*db60*/  VIADD R13, R191, 0xd9 ;  /* 0x000000d9bf0d7836 */ /* 0x000fe20000000000 */
[----:B------:R-:W-:-:S02]  /*db70*/  ISETP.GE.AND P5, PT, R25, R203, PT ;  /* 0x000000cb1900720c */ /* 0x000fc40003fa6270 */
[-C--:B------:R-:W-:Y:S02]  /*db80*/  ISETP.GE.AND P6, PT, R25, R202.reuse, PT ;  /* 0x000000ca1900720c */ /* 0x080fe40003fc6270 */
[----:B------:R-:W-:Y:S02]  /*db90*/  ISETP.GE.AND P2, PT, R21, R203, PT ;  /* 0x000000cb1500720c */ /* 0x000fe40003f46270 */
        /* <DEDUP_REMOVED lines=8> */
[----:B------:R-:W-:-:S02]  /*dc20*/  ISETP.GE.AND P5, PT, R17, R202, PT ;  /* 0x000000ca1100720c */ /* 0x000fc40003fa6270 */
[-C--:B------:R-:W-:Y:S02]  /*dc30*/  ISETP.GE.AND P6, PT, R13, R203.reuse, PT ;  /* 0x000000cb0d00720c */ /* 0x080fe40003fc6270 */
[----:B------:R-:W-:Y:S02]  /*dc40*/  FSEL R99, R15, -INF , !P3 ;  /* 0xff8000000f637808 */ /* 0x000fe40005800000 */
[----:B------:R-:W-:Y:S02]  /*dc50*/  FSEL R109, R179, -INF , !P5 ;  /* 0xff800000b36d7808 */ /* 0x000fe40006800000 */
[----:B------:R-:W-:Y:S02]  /*dc60*/  FSEL R110, R173, -INF , !P6 ;  /* 0xff800000ad6e7808 */ /* 0x000fe40007000000 */
[-C--:B------:R-:W-:Y:S01]  /*dc70*/  ISETP.GE.AND P3, PT, R17, R203.reuse, PT ;  /* 0x000000cb1100720c */ /* 0x080fe20003f66270 */
[----:B------:R-:W-:Y:S01]  /*dc80*/  IMAD.U32 R17, RZ, RZ, UR4 ;  /* 0x00000004ff117e24 */ /* 0x000fe2000f8e00ff */
[----:B------:R-:W-:-:S02]  /*dc90*/  ISETP.GE.AND P5, PT, R5, R203, PT ;  /* 0x000000cb0500720c */ /* 0x000fc40003fa6270 */
[-C--:B------:R-:W-:Y:S01]  /*dca0*/  ISETP.GE.AND P6, PT, R5, R202.reuse, PT ;  /* 0x000000ca0500720c */ /* 0x080fe20003fc6270 */
[----:B------:R-:W-:Y:S01]  /*dcb0*/  VIADD R5, R191, 0xf1 ;  /* 0x000000f1bf057836 */ /* 0x000fe20000000000 */
[-C--:B------:R-:W-:Y:S02]  /*dcc0*/  ISETP.GE.AND P4, PT, R21, R202.reuse, PT ;  /* 0x000000ca1500720c */ /* 0x080fe40003f86270 */
[-C--:B------:R-:W-:Y:S02]  /*dcd0*/  ISETP.GE.AND P2, PT, R13, R202.reuse, PT ;  /* 0x000000ca0d00720c */ /* 0x080fe40003f46270 */
[----:B------:R-:W-:Y:S02]  /*dce0*/  FSEL R108, R177, -INF , !P3 ;  /* 0xff800000b16c7808 */ /* 0x000fe40005800000 */
[----:B------:R-:W-:Y:S02]  /*dcf0*/  FSEL R107, R7, -INF , !P4 ;  /* 0xff800000076b7808 */ /* 0x000fe40006000000 */
[----:B------:R-:W-:-:S02]  /*dd00*/  ISETP.GE.AND P3, PT, R9, R202, PT ;  /* 0x000000ca0900720c */ /* 0x000fc40003f66270 */
[----:B------:R-:W-:Y:S02]  /*dd10*/  FSEL R111, R175, -INF , !P2 ;  /* 0xff800000af6f7808 */ /* 0x000fe40005000000 */
[-C--:B------:R-:W-:Y:S01]  /*dd20*/  ISETP.GE.AND P4, PT, R9, R203.reuse, PT ;  /* 0x000000cb0900720c */ /* 0x080fe20003f86270 */
[----:B------:R-:W-:Y:S01]  /*dd30*/  IMAD.U32 R9, RZ, RZ, UR4 ;  /* 0x00000004ff097e24 */ /* 0x000fe2000f8e00ff */
[----:B------:R-:W-:Y:S02]  /*dd40*/  ISETP.GE.AND P2, PT, R5, R203, PT ;  /* 0x000000cb0500720c */ /* 0x000fe40003f46270 */
[----:B------:R-:W-:Y:S02]  /*dd50*/  LOP3.LUT R7, R116, 0x8, R189, 0xfe, !PT ;  /* 0x0000000874077812 */ /* 0x000fe400078efebd */
[----:B------:R-:W-:Y:S02]  /*dd60*/  FSEL R113, R171, -INF , !P3 ;  /* 0xff800000ab717808 */ /* 0x000fe40005800000 */
[----:B------:R-:W-:-:S02]  /*dd70*/  FSEL R112, R169, -INF , !P4 ;  /* 0xff800000a9707808 */ /* 0x000fc40006000000 */
[-C--:B------:R-:W-:Y:S02]  /*dd80*/  ISETP.GE.AND P3, PT, R191, R203.reuse, PT ;  /* 0x000000cbbf00720c */ /* 0x080fe40003f66270 */
[----:B------:R-:W-:Y:S01]  /*dd90*/  FSEL R116, R129, -INF , !P2 ;  /* 0xff80000081747808 */ /* 0x000fe20005000000 */
[----:B------:R-:W-:Y:S01]  /*dda0*/  IMAD.U32 R129, RZ, RZ, UR4 ;  /* 0x00000004ff817e24 */ /* 0x000fe2000f8e00ff */
[----:B------:R-:W-:Y:S02]  /*ddb0*/  ISETP.GE.AND P4, PT, R5, R202, PT ;  /* 0x000000ca0500720c */ /* 0x000fe40003f86270 */
[----:B------:R-:W-:Y:S02]  /*ddc0*/  ISETP.GE.AND P2, PT, R19, R203, PT ;  /* 0x000000cb1300720c */ /* 0x000fe40003f46270 */
[----:B------:R-:W-:Y:S02]  /*ddd0*/  LOP3.LUT R5, R114, 0x10, R189, 0xfe, !PT ;  /* 0x0000001072057812 */ /* 0x000fe400078efebd */
[----:B------:R-:W-:-:S02]  /*dde0*/  FSEL R122, R104, -INF , !P3 ;  /* 0xff800000687a7808 */ /* 0x000fc40005800000 */
[----:B------:R-:W-:Y:S01]  /*ddf0*/  FSEL R104, R125, -INF , !P2 ;  /* 0xff8000007d687808 */ /* 0x000fe20005000000 */
[----:B------:R-:W-:Y:S01]  /*de00*/  IMAD.U32 R125, RZ, RZ, UR4 ;  /* 0x00000004ff7d7e24 */ /* 0x000fe2000f8e00ff */
[C---:B------:R-:W-:Y:S02]  /*de10*/  ISETP.GE.AND P3, PT, R5.reuse, R203, PT ;  /* 0x000000cb0500720c */ /* 0x040fe40003f66270 */
[-C--:B------:R-:W-:Y:S01]  /*de20*/  ISETP.GE.AND P2, PT, R5, R202.reuse, PT ;  /* 0x000000ca0500720c */ /* 0x080fe20003f46270 */
[----:B------:R-:W-:Y:S01]  /*de30*/  IMAD.U32 R5, RZ, RZ, UR4 ;  /* 0x00000004ff057e24 */ /* 0x000fe2000f8e00ff */
[----:B------:R-:W-:Y:S01]  /*de40*/  FSEL R114, R165, -INF , !P5 ;  /* 0xff800000a5727808 */ /* 0x000fe20006800000 */
[----:B------:R-:W-:Y:S01]  /*de50*/  IMAD.U32 R165, RZ, RZ, UR4 ;  /* 0x00000004ffa57e24 */ /* 0x000fe2000f8e00ff */
[----:B------:R-:W-:Y:S02]  /*de60*/  ISETP.GE.AND P5, PT, R191, R202, PT ;  /* 0x000000cabf00720c */ /* 0x000fe40003fa6270 */
[----:B------:R-:W-:-:S02]  /*de70*/  FSEL R115, R167, -INF , !P6 ;  /* 0xff800000a7737808 */ /* 0x000fc40007000000 */
[----:B------:R-:W-:Y:S02]  /*de80*/  ISETP.GE.AND P6, PT, R7, R203, PT ;  /* 0x000000cb0700720c */ /* 0x000fe40003fc6270 */
[--C-:B------:R-:W-:Y:S02]  /*de90*/  LOP3.LUT R5, R5, 0x18, R189.reuse, 0xfe, !PT ;  /* 0x0000001805057812 */ /* 0x100fe400078efebd */
[----:B------:R-:W-:Y:S01]  /*dea0*/  FSEL R117, R131, -INF , !P4 ;  /* 0xff80000083757808 */ /* 0x000fe20006000000 */
[----:B------:R-:W-:Y:S01]  /*deb0*/  IMAD.U32 R131, RZ, RZ, UR4 ;  /* 0x00000004ff837e24 */ /* 0x000fe2000f8e00ff */
[----:B------:R-:W-:Y:S02]  /*dec0*/  ISETP.GE.AND P4, PT, R7, R202, PT ;  /* 0x000000ca0700720c */ /* 0x000fe40003f86270 */
[----:B------:R-:W-:Y:S02]  /*ded0*/  LOP3.LUT R11, R11, 0x20, R189, 0xfe, !PT ;  /* 0x000000200b0b7812 */ /* 0x000fe400078efebd */
[----:B------:R-:W-:-:S02]  /*dee0*/  FSEL R7, R106, -INF , !P5 ;  /* 0xff8000006a077808 */ /* 0x000fc40006800000 */
[----:B------:R-:W-:Y:S02]  /*def0*/  ISETP.GE.AND P5, PT, R5, R203, PT ;  /* 0x000000cb0500720c */ /* 0x000fe40003fa6270 */
[----:B------:R-:W-:Y:S02]  /*df00*/  FSEL R15, R100, -INF , !P6 ;  /* 0xff800000640f7808 */ /* 0x000fe40007000000 */
[----:B------:R-:W-:Y:S02]  /*df10*/  LOP3.LUT R37, R37, 0x28, R189, 0xfe, !PT ;  /* 0x0000002825257812 */ /* 0x000fe400078efebd */
[----:B------:R-:W-:Y:S02]  /*df20*/  ISETP.GE.AND P6, PT, R5, R202, PT ;  /* 0x000000ca0500720c */ /* 0x000fe40003fc6270 */
[----:B------:R-:W-:Y:S02]  /*df30*/  FSEL R5, R102, -INF , !P4 ;  /* 0xff80000066057808 */ /* 0x000fe40006000000 */
[----:B------:R-:W-:-:S02]  /*df40*/  FSEL R13, R96, -INF , !P3 ;  /* 0xff800000600d7808 */ /* 0x000fc40005800000 */
[--C-:B------:R-:W-:Y:S02]  /*df50*/  LOP3.LUT R9, R9, 0x30, R189.reuse, 0xfe, !PT ;  /* 0x0000003009097812 */ /* 0x100fe400078efebd */
[C---:B------:R-:W-:Y:S02]  /*df60*/  ISETP.GE.AND P4, PT, R11.reuse, R203, PT ;  /* 0x000000cb0b00720c */ /* 0x040fe40003f86270 */
[----:B------:R-:W-:Y:S02]  /*df70*/  ISETP.GE.AND P3, PT, R11, R202, PT ;  /* 0x000000ca0b00720c */ /* 0x000fe40003f66270 */
[----:B------:R-:W-:Y:S02]  /*df80*/  FSEL R33, R98, -INF , !P2 ;  /* 0xff80000062217808 */ /* 0x000fe40005000000 */
[----:B------:R-:W-:Y:S02]  /*df90*/  FSEL R11, R92, -INF , !P5 ;  /* 0xff8000005c0b7808 */ /* 0x000fe40006800000 */
[----:B------:R-:W-:-:S02]  /*dfa0*/  LOP3.LUT R17, R17, 0x38, R189, 0xfe, !PT ;  /* 0x0000003811117812 */ /* 0x000fc400078efebd */
[CC--:B------:R-:W-:Y:S02]  /*dfb0*/  ISETP.GE.AND P2, PT, R37.reuse, R203.reuse, PT ;  /* 0x000000cb2500720c */ /* 0x0c0fe40003f46270 */
[----:B------:R-:W-:Y:S02]  /*dfc0*/  ISETP.GE.AND P5, PT, R37, R202, PT ;  /* 0x000000ca2500720c */ /* 0x000fe40003fa6270 */
[C-C-:B------:R-:W-:Y:S02]  /*dfd0*/  LOP3.LUT R31, R120.reuse, 0xd8, R189.reuse, 0xfe, !PT ;  /* 0x000000d8781f7812 */ /* 0x140fe400078efebd */
[----:B------:R-:W-:Y:S02]  /*dfe0*/  LOP3.LUT R21, R120, 0xf8, R189, 0xfe, !PT ;  /* 0x000000f878157812 */ /* 0x000fe400078efebd */
[----:B------:R-:W-:Y:S02]  /*dff0*/  FSEL R37, R94, -INF , !P6 ;  /* 0xff8000005e257808 */ /* 0x000fe40007000000 */
[----:B------:R-:W-:-:S02]  /*e000*/  ISETP.GE.AND P6, PT, R9, R203, PT ;  /* 0x000000cb0900720c */ /* 0x000fc40003fc6270 */
[----:B------:R-:W-:Y:S02]  /*e010*/  FSEL R120, R88, -INF , !P4 ;  /* 0xff80000058787808 */ /* 0x000fe40006000000 */
[----:B------:R-:W-:Y:S02]  /*e020*/  LOP3.LUT R29, R29, 0x40, R189, 0xfe, !PT ;  /* 0x000000401d1d7812 */ /* 0x000fe400078efebd */
[----:B------:R-:W-:Y:S02]  /*e030*/  ISETP.GE.AND P4, PT, R9, R202, PT ;  /* 0x000000ca0900720c */ /* 0x000fe40003f86270 */
[----:B------:R-:W-:Y:S02]  /*e040*/  FSEL R171, R90, -INF , !P3 ;  /* 0xff8000005aab7808 */ /* 0x000fe40005800000 */
[----:B------:R-:W-:Y:S02]  /*e050*/  ISETP.GE.AND P3, PT, R17, R203, PT ;  /* 0x000000cb1100720c */ /* 0x000fe40003f66270 */
[----:B------:R-:W-:-:S02]  /*e060*/  FSEL R9, R84, -INF , !P2 ;  /* 0xff80000054097808 */ /* 0x000fc40005000000 */
[-C--:B------:R-:W-:Y:S02]  /*e070*/  ISETP.GE.AND P2, PT, R17, R202.reuse, PT ;  /* 0x000000ca1100720c */ /* 0x080fe40003f46270 */
[----:B------:R-:W-:Y:S02]  /*e080*/  LOP3.LUT R165, R165, 0x50, R189, 0xfe, !PT ;  /* 0x00000050a5a57812 */ /* 0x000fe400078efebd */
[----:B------:R-:W-:Y:S02]  /*e090*/  FSEL R173, R86, -INF , !P5 ;  /* 0xff80000056ad7808 */ /* 0x000fe40006800000 */
[----:B------:R-:W-:Y:S02]  /*e0a0*/  FSEL R17, R80, -INF , !P6 ;  /* 0xff80000050117808 */ /* 0x000fe40007000000 */
[C---:B------:R-:W-:Y:S02]  /*e0b0*/  ISETP.GE.AND P5, PT, R29.reuse, R203, PT ;  /* 0x000000cb1d00720c */ /* 0x040fe40003fa6270 */
[----:B------:R-:W-:-:S02]  /*e0c0*/  ISETP.GE.AND P6, PT, R29, R202, PT ;  /* 0x000000ca1d00720c */ /* 0x000fc40003fc6270 */
[----:B------:R-:W-:Y:S02]  /*e0d0*/  FSEL R29, R76, -INF , !P3 ;  /* 0xff8000004c1d7808 */ /* 0x000fe40005800000 */
[----:B------:R-:W-:Y:S02]  /*e0e0*/  FSEL R76, R78, -INF , !P2 ;  /* 0xff8000004e4c7808 */ /* 0x000fe40005000000 */
[----:B------:R-:W-:Y:S02]  /*e0f0*/  ISETP.GE.AND P2, PT, R165, R203, PT ;  /* 0x000000cba500720c */ /* 0x000fe40003f46270 */
[----:B------:R-:W-:Y:S01]  /*e100*/  LOP3.LUT R129, R129, 0x60, R189, 0xfe, !PT ;  /* 0x0000006081817812 */ /* 0x000fe200078efebd */
[----:B------:R-:W-:Y:S01]  /*e110*/  STL [R1+0x28], R76 ;  /* 0x0000284c01007387 */ /* 0x000fe20000100800 */
[----:B------:R-:W-:Y:S02]  /*e120*/  FSEL R167, R64, -INF , !P2 ;  /* 0xff80000040a77808 */ /* 0x000fe40005000000 */
[----:B------:R-:W-:-:S02]  /*e130*/  ISETP.GE.AND P2, PT, R129, R202, PT ;  /* 0x000000ca8100720c */ /* 0x000fc40003f46270 */
[--C-:B------:R-:W-:Y:S02]  /*e140*/  LOP3.LUT R121, R121, 0x78, R189.reuse, 0xfe, !PT ;  /* 0x0000007879797812 */ /* 0x100fe400078efebd */
[--C-:B------:R-:W-:Y:S02]  /*e150*/  LOP3.LUT R49, R49, 0x48, R189.reuse, 0xfe, !PT ;  /* 0x0000004831317812 */ /* 0x100fe400078efebd */
[----:B------:R-:W-:Y:S02]  /*e160*/  FSEL R199, R58, -INF , !P2 ;  /* 0xff8000003ac77808 */ /* 0x000fe40005000000 */
[----:B------:R-:W-:Y:S02]  /*e170*/  LOP3.LUT R131, R131, 0x58, R189, 0xfe, !PT ;  /* 0x0000005883837812 */ /* 0x000fe400078efebd */
[----:B------:R-:W-:Y:S02]  /*e180*/  FSEL R169, R82, -INF , !P4 ;  /* 0xff80000052a97808 */ /* 0x000fe40006000000 */
[----:B------:R-:W-:-:S02]  /*e190*/  ISETP.GE.AND P2, PT, R121, R203, PT ;  /* 0x000000cb7900720c */ /* 0x000fc40003f46270 */
[--C-:B------:R-:W-:Y:S02]  /*e1a0*/  LOP3.LUT R118, R118, 0x88, R189.reuse, 0xfe, !PT ;  /* 0x0000008876767812 */ /* 0x100fe400078efebd */
[CC--:B------:R-:W-:Y:S02]  /*e1b0*/  ISETP.GE.AND P4, PT, R49.reuse, R203.reuse, PT ;  /* 0x000000cb3100720c */ /* 0x0c0fe40003f86270 */
[----:B------:R-:W-:Y:S02]  /*e1c0*/  ISETP.GE.AND P3, PT, R49, R202, PT ;  /* 0x000000ca3100720c */ /* 0x000fe40003f66270 */
[----:B------:R-:W-:Y:S02]  /*e1d0*/  LOP3.LUT R39, R206, 0xc8, R189, 0xfe, !PT ;  /* 0x000000c8ce277812 */ /* 0x000fe400078efebd */
[----:B------:R-:W-:Y:S02]  /*e1e0*/  FSEL R179, R74, -INF , !P6 ;  /* 0xff8000004ab37808 */ /* 0x000fe40007000000 */
[----:B------:R-:W-:-:S02]  /*e1f0*/  ISETP.GE.AND P6, PT, R131, R203, PT ;  /* 0x000000cb8300720c */ /* 0x000fc40003fc6270 */
[----:B------:R-:W-:Y:S02]  /*e200*/  FSEL R206, R44, -INF , !P2 ;  /* 0xff8000002cce7808 */ /* 0x000fe40005000000 */
[----:B------:R-:W-:Y:S02]  /*e210*/  FSEL R49, R72, -INF , !P5 ;  /* 0xff80000048317808 */ /* 0x000fe40006800000 */
[----:B------:R-:W-:Y:S02]  /*e220*/  FSEL R68, R68, -INF , !P4 ;  /* 0xff80000044447808 */ /* 0x000fe40006000000 */
[----:B------:R-:W-:Y:S02]  /*e230*/  FSEL R181, R70, -INF , !P3 ;  /* 0xff80000046b57808 */ /* 0x000fe40005800000 */
[----:B------:R-:W-:Y:S01]  /*e240*/  ISETP.GE.AND P2, PT, R118, R202, PT ;  /* 0x000000ca7600720c */ /* 0x000fe20003f46270 */
[----:B------:R-:W-:Y:S01]  /*e250*/  STL [R1+0x2c], R68 ;  /* 0x00002c4401007387 */ /* 0x000fe20000100800 */
[----:B------:R-:W-:-:S02]  /*e260*/  LOP3.LUT R51, R51, 0xa0, R189, 0xfe, !PT ;  /* 0x000000a033337812 */ /* 0x000fc400078efebd */
[-C--:B------:R-:W-:Y:S02]  /*e270*/  ISETP.GE.AND P5, PT, R165, R202.reuse, PT ;  /* 0x000000caa500720c */ /* 0x080fe40003fa6270 */
[----:B------:R-:W-:Y:S02]  /*e280*/  ISETP.GE.AND P4, PT, R131, R202, PT ;  /* 0x000000ca8300720c */ /* 0x000fe40003f86270 */
[----:B------:R-:W-:Y:S02]  /*e290*/  ISETP.GE.AND P3, PT, R129, R203, PT ;  /* 0x000000cb8100720c */ /* 0x000fe40003f66270 */
[--C-:B------:R-:W-:Y:S02]  /*e2a0*/  LOP3.LUT R125, R125, 0x68, R189.reuse, 0xfe, !PT ;  /* 0x000000687d7d7812 */ /* 0x100fe400078efebd */
[----:B------:R-:W-:Y:S02]  /*e2b0*/  LOP3.LUT R123, R123, 0x70, R189, 0xfe, !PT ;  /* 0x000000707b7b7812 */ /* 0x000fe400078efebd */
[----:B------:R-:W-:-:S02]  /*e2c0*/  FSEL R60, R60, -INF , !P6 ;  /* 0xff8000003c3c7808 */ /* 0x000fc40007000000 */
[----:B------:R-:W-:Y:S02]  /*e2d0*/  FSEL R175, R38, -INF , !P2 ;  /* 0xff80000026af7808 */ /* 0x000fe40005000000 */
[----:B------:R-:W-:Y:S01]  /*e2e0*/  FSEL R213, R66, -INF , !P5 ;  /* 0xff80000042d57808 */ /* 0x000fe20006800000 */
[----:B------:R1:W-:Y:S01]  /*e2f0*/  STL [R1+0x24], R60 ;  /* 0x0000243c01007387 */ /* 0x0003e20000100800 */
[----:B------:R-:W-:Y:S02]  /*e300*/  FSEL R211, R62, -INF , !P4 ;  /* 0xff8000003ed37808 */ /* 0x000fe40006000000 */
[----:B------:R-:W-:Y:S02]  /*e310*/  FSEL R183, R56, -INF , !P3 ;  /* 0xff80000038b77808 */ /* 0x000fe40005800000 */
[----:B------:R-:W-:Y:S02]  /*e320*/  ISETP.GE.AND P2, PT, R51, R203, PT ;  /* 0x000000cb3300720c */ /* 0x000fe40003f46270 */
[----:B------:R-:W-:-:S02]  /*e330*/  LOP3.LUT R45, R45, 0xb0, R189, 0xfe, !PT ;  /* 0x000000b02d2d7812 */ /* 0x000fc400078efebd */
[CC--:B------:R-:W-:Y:S02]  /*e340*/  ISETP.GE.AND P5, PT, R125.reuse, R203.reuse, PT ;  /* 0x000000cb7d00720c */ /* 0x0c0fe40003fa6270 */
[-C--:B------:R-:W-:Y:S02]  /*e350*/  ISETP.GE.AND P6, PT, R125, R202.reuse, PT ;  /* 0x000000ca7d00720c */ /* 0x080fe40003fc6270 */
[C---:B------:R-:W-:Y:S02]  /*e360*/  ISETP.GE.AND P4, PT, R123.reuse, R203, PT ;  /* 0x000000cb7b00720c */ /* 0x040fe40003f86270 */
[----:B------:R-:W-:Y:S02]  /*e370*/  ISETP.GE.AND P3, PT, R123, R202, PT ;  /* 0x000000ca7b00720c */ /* 0x000fe40003f66270 */
[--C-:B------:R-:W-:Y:S02]  /*e380*/  LOP3.LUT R119, R119, 0x80, R189.reuse, 0xfe, !PT ;  /* 0x0000008077777812 */ /* 0x100fe400078efebd */
[----:B------:R-:W-:-:S02]  /*e390*/  LOP3.LUT R43, R214, 0xb8, R189, 0xfe, !PT ;  /* 0x000000b8d62b7812 */ /* 0x000fc400078efebd */
[----:B------:R-:W-:Y:S02]  /*e3a0*/  LOP3.LUT R41, R208, 0xc0, R189, 0xfe, !PT ;  /* 0x000000c0d0297812 */ /* 0x000fe400078efebd */
[----:B------:R-:W-:Y:S02]  /*e3b0*/  FSEL R214, R52, -INF , !P5 ;  /* 0xff80000034d67808 */ /* 0x000fe40006800000 */
[----:B-1----:R-:W-:Y:S02]  /*e3c0*/  FSEL R60, R24, -INF , !P2 ;  /* 0xff800000183c7808 */ /* 0x002fe40005000000 */
[----:B------:R-:W-:Y:S02]  /*e3d0*/  FSEL R197, R54, -INF , !P6 ;  /* 0xff80000036c57808 */ /* 0x000fe40007000000 */
[----:B------:R-:W-:Y:S02]  /*e3e0*/  FSEL R208, R48, -INF , !P4 ;  /* 0xff80000030d07808 */ /* 0x000fe40006000000 */
[----:B------:R-:W-:-:S02]  /*e3f0*/  FSEL R191, R50, -INF , !P3 ;  /* 0xff80000032bf7808 */ /* 0x000fc40005800000 */
[-C--:B------:R-:W-:Y:S02]  /*e400*/  ISETP.GE.AND P2, PT, R45, R202.reuse, PT ;  /* 0x000000ca2d00720c */ /* 0x080fe40003f46270 */
[-C--:B------:R-:W-:Y:S02]  /*e410*/  ISETP.GE.AND P5, PT, R121, R202.reuse, PT ;  /* 0x000000ca7900720c */ /* 0x080fe40003fa6270 */
[CC--:B------:R-:W-:Y:S02]  /*e420*/  ISETP.GE.AND P6, PT, R119.reuse, R203.reuse, PT ;  /* 0x000000cb7700720c */ /* 0x0c0fe40003fc6270 */
[----:B------:R-:W-:Y:S02]  /*e430*/  ISETP.GE.AND P4, PT, R119, R202, PT ;  /* 0x000000ca7700720c */ /* 0x000fe40003f86270 */
[----:B------:R-:W-:Y:S02]  /*e440*/  ISETP.GE.AND P3, PT, R118, R203, PT ;  /* 0x000000cb7600720c */ /* 0x000fe40003f66270 */
[----:B------:R-:W-:-:S02]  /*e450*/  LOP3.LUT R55, R55, 0x90, R189, 0xfe, !PT ;  /* 0x0000009037377812 */ /* 0x000fc400078efebd */
[--C-:B------:R-:W-:Y:S02]  /*e460*/  LOP3.LUT R53, R53, 0x98, R189.reuse, 0xfe, !PT ;  /* 0x0000009835357812 */ /* 0x100fe400078efebd */
[--C-:B------:R-:W-:Y:S02]  /*e470*/  LOP3.LUT R47, R47, 0xa8, R189.reuse, 0xfe, !PT ;  /* 0x000000a82f2f7812 */ /* 0x100fe400078efebd */
[--C-:B------:R-:W-:Y:S02]  /*e480*/  LOP3.LUT R35, R194, 0xd0, R189.reuse, 0xfe, !PT ;  /* 0x000000d0c2237812 */ /* 0x100fe400078efebd */
[--C-:B------:R-:W-:Y:S02]  /*e490*/  LOP3.LUT R27, R192, 0xe0, R189.reuse, 0xfe, !PT ;  /* 0x000000e0c01b7812 */ /* 0x100fe400078efebd */
[--C-:B------:R-:W-:Y:S02]  /*e4a0*/  LOP3.LUT R25, R182, 0xe8, R189.reuse, 0xfe, !PT ;  /* 0x000000e8b6197812 */ /* 0x100fe400078efebd */
[----:B------:R-:W-:-:S02]  /*e4b0*/  LOP3.LUT R23, R180, 0xf0, R189, 0xfe, !PT ;  /* 0x000000f0b4177812 */ /* 0x000fc400078efebd */
[----:B------:R-:W-:Y:S02]  /*e4c0*/  FSEL R70, R18, -INF , !P2 ;  /* 0xff80000012467808 */ /* 0x000fe40005000000 */
[----:B------:R-:W-:Y:S02]  /*e4d0*/  FSEL R189, R46, -INF , !P5 ;  /* 0xff8000002ebd7808 */ /* 0x000fe40006800000 */
[----:B------:R-:W-:Y:S02]  /*e4e0*/  FSEL R194, R40, -INF , !P6 ;  /* 0xff80000028c27808 */ /* 0x000fe40007000000 */
[----:B------:R-:W-:Y:S02]  /*e4f0*/  FSEL R177, R42, -INF , !P4 ;  /* 0xff8000002ab17808 */ /* 0x000fe40006000000 */
[----:B------:R-:W-:Y:S01]  /*e500*/  FSEL R192, R36, -INF , !P3 ;  /* 0xff80000024c07808 */ /* 0x000fe20005800000 */
[----:B------:R-:W-:Y:S01]  /*e510*/  BAR.SYNC.DEFER_BLOCKING 0x0 ;  /* 0x0000000000007b1d */ /* 0x000fe20000010000 */
[----:B------:R-:W-:-:S02]  /*e520*/  ISETP.GE.AND P2, PT, R39, R203, PT ;  /* 0x000000cb2700720c */ /* 0x000fc40003f46270 */
[CC--:B------:R-:W-:Y:S02]  /*e530*/  ISETP.GE.AND P5, PT, R55.reuse, R203.reuse, PT ;  /* 0x000000cb3700720c */ /* 0x0c0fe40003fa6270 */
[-C--:B------:R-:W-:Y:S02]  /*e540*/  ISETP.GE.AND P6, PT, R55, R202.reuse, PT ;  /* 0x000000ca3700720c */ /* 0x080fe40003fc6270 */
[C---:B------:R-:W-:Y:S02]  /*e550*/  ISETP.GE.AND P4, PT, R53.reuse, R203, PT ;  /* 0x000000cb3500720c */ /* 0x040fe40003f86270 */
[----:B------:R-:W-:Y:S02]  /*e560*/  ISETP.GE.AND P3, PT, R53, R202, PT ;  /* 0x000000ca3500720c */ /* 0x000fe40003f66270 */
[----:B------:R-:W-:Y:S02]  /*e570*/  FSEL R80, R4, -INF , !P2 ;  /* 0xff80000004507808 */ /* 0x000fe40005000000 */
[----:B------:R-:W-:-:S02]  /*e580*/  FSEL R182, R32, -INF , !P5 ;  /* 0xff80000020b67808 */ /* 0x000fc40006800000 */
[----:B------:R-:W-:Y:S02]  /*e590*/  FSEL R56, R34, -INF , !P6 ;  /* 0xff80000022387808 */ /* 0x000fe40007000000 */
[----:B------:R-:W-:Y:S02]  /*e5a0*/  FSEL R180, R28, -INF , !P4 ;  /* 0xff8000001cb47808 */ /* 0x000fe40006000000 */
[----:B------:R-:W-:Y:S02]  /*e5b0*/  FSEL R58, R30, -INF , !P3 ;  /* 0xff8000001e3a7808 */ /* 0x000fe40005800000 */
[-C--:B------:R-:W-:Y:S02]  /*e5c0*/  ISETP.GE.AND P2, PT, R31, R202.reuse, PT ;  /* 0x000000ca1f00720c */ /* 0x080fe40003f46270 */
[----:B------:R-:W-:Y:S02]  /*e5d0*/  ISETP.GE.AND P5, PT, R51, R202, PT ;  /* 0x000000ca3300720c */ /* 0x000fe40003fa6270 */
[----:B------:R-:W-:-:S02]  /*e5e0*/  ISETP.GE.AND P6, PT, R47, R203, PT ;  /* 0x000000cb2f00720c */ /* 0x000fc40003fc6270 */
[----:B------:R-:W-:Y:S02]  /*e5f0*/  ISETP.GE.AND P4, PT, R47, R202, PT ;  /* 0x000000ca2f00720c */ /* 0x000fe40003f86270 */
[----:B------:R-:W-:Y:S02]  /*e600*/  ISETP.GE.AND P3, PT, R45, R203, PT ;  /* 0x000000cb2d00720c */ /* 0x000fe40003f66270 */
[----:B------:R-:W-:Y:S02]  /*e610*/  FSEL R90, R174, -INF , !P2 ;  /* 0xff800000ae5a7808 */ /* 0x000fe40005000000 */
[----:B------:R-:W-:Y:S02]  /*e620*/  FSEL R62, R26, -INF , !P5 ;  /* 0xff8000001a3e7808 */ /* 0x000fe40006800000 */
[----:B------:R-:W-:Y:S02]  /*e630*/  FSEL R64, R20, -INF , !P6 ;  /* 0xff80000014407808 */ /* 0x000fe40007000000 */
[----:B------:R-:W-:-:S02]  /*e640*/  FSEL R66, R22, -INF , !P4 ;  /* 0xff80000016427808 */ /* 0x000fc40006000000 */
[----:B------:R-:W-:Y:S02]  /*e650*/  FSEL R68, R16, -INF , !P3 ;  /* 0xff80000010447808 */ /* 0x000fe40005800000 */
[-C--:B------:R-:W-:Y:S02]  /*e660*/  ISETP.GE.AND P2, PT, R23, R203.reuse, PT ;  /* 0x000000cb1700720c */ /* 0x080fe40003f46270 */
[CC--:B------:R-:W-:Y:S02]  /*e670*/  ISETP.GE.AND P5, PT, R43.reuse, R203.reuse, PT ;  /* 0x000000cb2b00720c */ /* 0x0c0fe40003fa6270 */
[-C--:B------:R-:W-:Y:S02]  /*e680*/  ISETP.GE.AND P6, PT, R43, R202.reuse, PT ;  /* 0x000000ca2b00720c */ /* 0x080fe40003fc6270 */
[C---:B------:R-:W-:Y:S02]  /*e690*/  ISETP.GE.AND P4, PT, R41.reuse, R203, PT ;  /* 0x000000cb2900720c */ /* 0x040fe40003f86270 */
[----:B------:R-:W-:-:S02]  /*e6a0*/  ISETP.GE.AND P3, PT, R41, R202, PT ;  /* 0x000000ca2900720c */ /* 0x000fc40003f66270 */
[----:B------:R-:W-:Y:S02]  /*e6b0*/  FSEL R100, R128, -INF , !P2 ;  /* 0xff80000080647808 */ /* 0x000fe40005000000 */
[----:B------:R-:W-:Y:S02]  /*e6c0*/  FSEL R72, R12, -INF , !P5 ;  /* 0xff8000000c487808 */ /* 0x000fe40006800000 */
[----:B------:R-:W-:Y:S02]  /*e6d0*/  FSEL R74, R14, -INF , !P6 ;  /* 0xff8000000e4a7808 */ /* 0x000fe40007000000 */
[----:B------:R-:W-:Y:S02]  /*e6e0*/  FSEL R76, R8, -INF , !P4 ;  /* 0xff800000084c7808 */ /* 0x000fe40006000000 */
[----:B------:R-:W-:Y:S02]  /*e6f0*/  FSEL R78, R10, -INF , !P3 ;  /* 0xff8000000a4e7808 */ /* 0x000fe40005800000 */
[----:B------:R-:W-:-:S02]  /*e700*/  PLOP3.LUT P2, PT, PT, PT, UP1, 0x80, 0x0 ;  /* 0x000000000000781c */ /* 0x000fc40003f4f018 */
[-C--:B------:R-:W-:Y:S02]  /*e710*/  ISETP.GE.AND P5, PT, R39, R202.reuse, PT ;  /* 0x000000ca2700720c */ /* 0x080fe40003fa6270 */
[CC--:B------:R-:W-:Y:S02]  /*e720*/  ISETP.GE.AND P6, PT, R35.reuse, R203.reuse, PT ;  /* 0x000000cb2300720c */ /* 0x0c0fe40003fc6270 */
[----:B------:R-:W-:Y:S02]  /*e730*/  ISETP.GE.AND P4, PT, R35, R202, PT ;  /* 0x000000ca2300720c */ /* 0x000fe40003f86270 */
[----:B------:R-:W-:Y:S02]  /*e740*/  ISETP.GE.AND P3, PT, R31, R203, PT ;  /* 0x000000cb1f00720c */ /* 0x000fe40003f66270 */
[----:B------:R-:W-:Y:S02]  /*e750*/  FSEL R82, R6, -INF , !P5 ;  /* 0xff80000006527808 */ /* 0x000fe40006800000 */
[----:B------:R-:W-:-:S02]  /*e760*/  FSEL R84, R176, -INF , !P6 ;  /* 0xff800000b0547808 */ /* 0x000fc40007000000 */
[----:B------:R-:W-:Y:S02]  /*e770*/  FSEL R86, R178, -INF , !P4 ;  /* 0xff800000b2567808 */ /* 0x000fe40006000000 */
[----:B------:R-:W-:Y:S02]  /*e780*/  FSEL R88, R172, -INF , !P3 ;  /* 0xff800000ac587808 */ /* 0x000fe40005800000 */
        /* <DEDUP_REMOVED lines=8> */
[----:B------:R-:W-:Y:S02]  /*e810*/  ISETP.GE.AND P5, PT, R23, R202, PT ;  /* 0x000000ca1700720c */ /* 0x000fe40003fa6270 */
[----:B------:R-:W-:-:S02]  /*e820*/  ISETP.GE.AND P6, PT, R21, R203, PT ;  /* 0x000000cb1500720c */ /* 0x000fc40003fc6270 */
[-C--:B------:R-:W-:Y:S02]  /*e830*/  ISETP.GE.AND P4, PT, R21, R202.reuse, PT ;  /* 0x000000ca1500720c */ /* 0x080fe40003f86270 */
[----:B------:R-:W-:Y:S02]  /*e840*/  ISETP.GE.AND P3, PT, R19, R202, PT ;  /* 0x000000ca1300720c */ /* 0x000fe40003f66270 */
[----:B------:R-:W-:Y:S02]  /*e850*/  FSEL R102, R130, -INF , !P5 ;  /* 0xff80000082667808 */ /* 0x000fe40006800000 */
[----:B------:R-:W-:Y:S02]  /*e860*/  FSEL R106, R124, -INF , !P6 ;  /* 0xff8000007c6a7808 */ /* 0x000fe40007000000 */
[----:B------:R-:W-:Y:S02]  /*e870*/  FSEL R118, R126, -INF , !P4 ;  /* 0xff8000007e767808 */ /* 0x000fe40006000000 */
[----:B------:R-:W-:Y:S01]  /*e880*/  FSEL R119, R127, -INF , !P3 ;  /* 0xff8000007f777808 */ /* 0x000fe20005800000 */
[----:B------:R-:W-:Y:S06]  /*e890*/  @!P2 BRA `(.L_x_793) ;  /* 0x00000010001ca947 */ /* 0x000fec0003800000 */
        /* <DEDUP_REMOVED lines=24> */
[----:B------:R-:W-:-:S09]  /*ea20*/  ISETP.GE.AND P4, PT, R8, RZ, PT ;  /* 0x000000ff0800720c */ /* 0x000fd20003f86270 */
        /* <DEDUP_REMOVED lines=9> */
[----:B------:R-:W-:Y:S02]  /*eac0*/  ISETP.GE.AND P2, PT, R4, RZ, PT ;  /* 0x000000ff0400720c */ /* 0x000fe40003f46270 */
[----:B------:R-:W-:-:S03]  /*ead0*/  LOP3.LUT R4, RZ, R6, RZ, 0x33, !PT ;  /* 0x00000006ff047212 */ /* 0x000fc600078e33ff */
[----:B------:R-:W-:Y:S02]  /*eae0*/  @P6 VIADD R14, R14, 0x1 ;  /* 0x000000010e0e6836 */ /* 0x000fe40000000000 */
[----:B------:R-:W-:Y:S02]  /*eaf0*/  @P5 IADD3 R12, R12, 0x1, RZ ;  /* 0x000000010c0c5810 */ /* 0x000fe40007ffe0ff */
[----:B------:R-:W-:-:S04]  /*eb00*/  @!P4 IMAD.MOV R14, RZ, RZ, -R14 ;  /* 0x000000ffff0ec224 */ /* 0x000fc800078e0a0e */
[----:B------:R-:W-:Y:S02]  /*eb10*/  @!P2 IADD3 R12, -R12, RZ, RZ ;  /* 0x000000ff0c0ca210 */ /* 0x000fe40007ffe1ff */
[C---:B------:R-:W-:Y:S02]  /*eb20*/  SEL R19, R4.reuse, R14, !P3 ;  /* 0x0000000e04137207 */ /* 0x040fe40005800000 */
[----:B------:R-:W-:-:S03]  /*eb30*/  SEL R4, R4, R12, !P3 ;  /* 0x0000000c04047207 */ /* 0x000fc60005800000 */
[----:B------:R-:W-:-:S04]  /*eb40*/  IMAD.WIDE R24, R19, 0x4, R246 ;  /* 0x0000000413187825 */ /* 0x000fc800078e02f6 */
[----:B------:R-:W-:Y:S01]  /*eb50*/  IMAD.WIDE R22, R4, 0x4, R246 ;  /* 0x0000000404167825 */ /* 0x000fe200078e02f6 */
[----:B------:R-:W2:Y:S04]  /*eb60*/  LDG.E R21, desc[UR22][R24.64] ;  /* 0x0000001618157981 */ /* 0x000ea8000c1e1900 */
[----:B------:R-:W2:Y:S01]  /*eb70*/  LDG.E R8, desc[UR22][R22.64] ;  /* 0x0000001616087981 */ /* 0x000ea2000c1e1900 */
[----:B------:R-:W-:-:S04]  /*eb80*/  IMAD.IADD R19, R19, 0x1, -R4 ;  /* 0x0000000113137824 */ /* 0x000fc800078e0a04 */
[----:B------:R-:W-:-:S05]  /*eb90*/  IMAD R19, R19, R6, -0x100 ;  /* 0xffffff0013137424 */ /* 0x000fca00078e0206 */
[----:B------:R-:W-:-:S05]  /*eba0*/  SHF.R.S32.HI R4, RZ, 0x1f, R19 ;  /* 0x0000001fff047819 */ /* 0x000fca0000011413 */
[----:B------:R-:W-:-:S04]  /*ebb0*/  IMAD R4, R4, UR12, RZ ;  /* 0x0000000c04047c24 */ /* 0x000fc8000f8e02ff */
[----:B------:R-:W-:Y:S01]  /*ebc0*/  IMAD R4, R19, UR13, R4 ;  /* 0x0000000d13047c24 */ /* 0x000fe2000f8e0204 */
[----:B--2---:R-:W-:Y:S01]  /*ebd0*/  IADD3 R8, -R21, R8, RZ ;  /* 0x0000000815087210 */ /* 0x004fe20007ffe1ff */
[----:B------:R-:W-:-:S03]  /*ebe0*/  IMAD.WIDE.U32 R20, R19, UR12, RZ ;  /* 0x0000000c13147c25 */ /* 0x000fc6000f8e00ff */
[----:B------:R-:W-:Y:S01]  /*ebf0*/  SHF.R.S32.HI R6, RZ, 0x1f, R8 ;  /* 0x0000001fff067819 */ /* 0x000fe20000011408 */
[----:B------:R-:W-:-:S04]  /*ec00*/  IMAD.IADD R21, R21, 0x1, R4 ;  /* 0x0000000115157824 */ /* 0x000fc800078e0204 */
[----:B------:R-:W-:Y:S02]  /*ec10*/  IMAD R19, R6, UR6, RZ ;  /* 0x0000000606137c24 */ /* 0x000fe4000f8e02ff */
[----:B------:R-:W-:-:S04]  /*ec20*/  IMAD.WIDE.U32 R20, R8, UR6, R20 ;  /* 0x0000000608147c25 */ /* 0x000fc8000f8e0014 */
[----:B------:R-:W-:Y:S02]  /*ec30*/  IMAD R19, R8, UR7, R19 ;  /* 0x0000000708137c24 */ /* 0x000fe4000f8e0213 */
[----:B------:R-:W-:-:S03]  /*ec40*/  IMAD.MOV.U32 R251, RZ, RZ, R20 ;  /* 0x000000fffffb7224 */ /* 0x000fc600078e0014 */
[----:B------:R-:W-:Y:S01]  /*ec50*/  IADD3 R4, R21, R19, RZ ;  /* 0x0000001315047210 */ /* 0x000fe20007ffe0ff */
[----:B------:R-:W-:Y:S06]  /*ec60*/  BRA `(.L_x_795) ;  /* 0x0000000000107947 */ /* 0x000fec0003800000 */
.L_x_794:
[----:B------:R-:W-:-:S04]  /*ec70*/  ULEA UR6, -UR12, URZ, 0x8 ;  /* 0x0000003f0c067291 */ /* 0x000fc8000f8e413f */
[----:B------:R-:W-:Y:S02]  /*ec80*/  USHF.R.S32.HI UR4, URZ, 0x1f, UR6 ;  /* 0x0000001f3f047899 */ /* 0x000fe40008011406 */
[----:B------:R-:W-:-:S04]  /*ec90*/  MOV R251, UR6 ;  /* 0x0000000600fb7c02 */ /* 0x000fc80008000f00 */
[----:B------:R-:W-:-:S07]  /*eca0*/  MOV R4, UR4 ;  /* 0x0000000400047c02 */ /* 0x000fce0008000f00 */
.L_x_795:
[----:B------:R-:W-:Y:S01]  /*ecb0*/  @!P1 IADD3 R21, P3, P2, R251, UR15, R200 ;  /* 0x0000000ffb159c10 */ /* 0x000fe2000fa7e0c8 */
[----:B------:R-:W-:Y:S01]  /*ecc0*/  ULDC.64 UR6, c[0x0][0x218] ;  /* 0x0000860000067ab9 */ /* 0x000fe20000000a00 */
[----:B------:R-:W-:Y:S01]  /*ecd0*/  IMAD.U32 R25, RZ, RZ, UR12 ;  /* 0x0000000cff197e24 */ /* 0x000fe2000f8e00ff */
[----:B------:R-:W-:Y:S01]  /*ece0*/  @!UP0 UIMAD UR9, UR13, 0x50, URZ ;  /* 0x000000500d0988a4 */ /* 0x000fe2000f8e023f */
[--C-:B------:R-:W-:Y:S01]  /*ecf0*/  @!P1 IADD3.X R14, R4, UR14, R201.reuse, P3, P2 ;  /* 0x0000000e040e9c10 */ /* 0x100fe20009fe44c9 */
[----:B------:R-:W-:Y:S01]  /*ed00*/  IMAD.U32 R27, RZ, RZ, UR12 ;  /* 0x0000000cff1b7e24 */ /* 0x000fe2000f8e00ff */
[----:B------:R-:W-:Y:S01]  /*ed10*/  @!P1 LEA R52, P4, R21, UR6, 0x1 ;  /* 0x0000000615349c11 */ /* 0x000fe2000f8808ff */
[----:B------:R-:W-:Y:S01]  /*ed20*/  IMAD.U32 R38, RZ, RZ, UR12 ;  /* 0x0000000cff267e24 */ /* 0x000fe2000f8e00ff */
[-C--:B------:R-:W-:Y:S01]  /*ed30*/  @!P1 LEA R10, P2, R25, R200.reuse, 0x6 ;  /* 0x000000c8190a9211 */ /* 0x080fe200078430ff */
[----:B------:R-:W-:Y:S01]  /*ed40*/  IMAD.U32 R23, RZ, RZ, UR12 ;  /* 0x0000000cff177e24 */ /* 0x000fe2000f8e00ff */
[----:B------:R-:W-:Y:S01]  /*ed50*/  @!P1 LEA.HI.X R53, R21, UR7, R14, 0x1, P4 ;  /* 0x0000000715359c11 */ /* 0x000fe2000a0f0c0e */
[----:B------:R-:W-:Y:S01]  /*ed60*/  IMAD.U32 R8, RZ, RZ, UR13 ;  /* 0x0000000dff087e24 */ /* 0x000fe2000f8e00ff */
[-C--:B------:R-:W-:Y:S01]  /*ed70*/  @!P1 LEA R6, P3, R27, R200.reuse, 0x5 ;  /* 0x000000c81b069211 */ /* 0x080fe200078628ff */
[----:B------:R-:W-:Y:S01]  /*ed80*/  IMAD.U32 R21, RZ, RZ, UR12 ;  /* 0x0000000cff157e24 */ /* 0x000fe2000f8e00ff */
[----:B------:R-:W-:Y:S01]  /*ed90*/  @!UP0 UIMAD UR4, UR13, 0x60, URZ ;  /* 0x000000600d0488a4 */ /* 0x000fe2000f8e023f */
[----:B------:R-:W-:Y:S01]  /*eda0*/  IMAD.U32 R30, RZ, RZ, UR12 ;  /* 0x0000000cff1e7e24 */ /* 0x000fe2000f8e00ff */
[-C--:B------:R-:W-:Y:S01]  /*edb0*/  @!P1 LEA.HI.X R23, R23, R201.reuse, R8, 0x6, P2 ;  /* 0x000000c917179211 */ /* 0x080fe200010f3408 */
[----:B------:R-:W-:Y:S01]  /*edc0*/  IMAD.U32 R19, RZ, RZ, UR12 ;  /* 0x0000000cff137e24 */ /* 0x000fe2000f8e00ff */
[----:B------:R-:W-:Y:S01]  /*edd0*/  @!P1 LEA R18, P2, R21, R200, 0x7 ;  /* 0x000000c815129211 */ /* 0x000fe200078438ff */
[----:B------:R-:W-:Y:S01]  /*ede0*/  IMAD.U32 R12, RZ, RZ, UR13 ;  /* 0x0000000dff0c7e24 */ /* 0x000fe2000f8e00ff */
[----:B------:R-:W-:Y:S01]  /*edf0*/  @!UP0 UIMAD UR10, UR13, 0x30, URZ ;  /* 0x000000300d0a88a4 */ /* 0x000fe2000f8e023f */
[----:B------:R-:W-:Y:S01]  /*ee00*/  @!P1 IMAD.WIDE.U32 R38, R38, 0x50, R200 ;  /* 0x0000005026269825 */ /* 0x000fe200078e00c8 */
[----:B------:R-:W-:Y:S01]  /*ee10*/  @!UP0 UIMAD UR11, UR13, 0xa0, URZ ;  /* 0x000000a00d0b88a4 */ /* 0x000fe2000f8e023f */
[----:B------:R1:W-:Y:S01]  /*ee20*/  @P1 STS.128 [R242+0x2000], RZ ;  /* 0x002000fff2001388 */ /* 0x0003e20000000c00 */
[-C--:B------:R-:W-:Y:S01]  /*ee30*/  @!P1 LEA.HI.X R19, R19, R201.reuse, R12, 0x5, P3 ;  /* 0x000000c913139211 */ /* 0x080fe200018f2c0c */
[----:B------:R-:W-:Y:S01]  /*ee40*/  IMAD.U32 R35, RZ, RZ, UR12 ;  /* 0x0000000cff237e24 */ /* 0x000fe2000f8e00ff */
[----:B------:R-:W-:Y:S01]  /*ee50*/  @!P1 IADD3 R25, P3, R251, R38, RZ ;  /* 0x00000026fb199210 */ /* 0x000fe20007f7e0ff */
[----:B------:R-:W-:Y:S01]  /*ee60*/  @!P1 IMAD.WIDE.U32 R30, R30, 0x60, R200 ;  /* 0x000000601e1e9825 */ /* 0x000fe200078e00c8 */
[----:B------:R-:W-:Y:S02]  /*ee70*/  BSSY B0, `(.L_x_796) ;  /* 0x00000a6000007945 */ /* 0x000fe40003800000 */
[----:B------:R-:W-:Y:S01]  /*ee80*/  @!P1 LEA.HI.X R35, R35, R201, R8, 0x7, P2 ;  /* 0x000000c923239211 */ /* 0x000fe200010f3c08 */
[----:B------:R-:W-:Y:S01]  /*ee90*/  IMAD.U32 R42, RZ, RZ, UR12 ;  /* 0x0000000cff2a7e24 */ /* 0x000fe2000f8e00ff */
[C---:B------:R-:W-:Y:S01]  /*eea0*/  @!P1 IADD3 R27, P2, R251.reuse, R30, RZ ;  /* 0x0000001efb1b9210 */ /* 0x040fe20007f5e0ff */
[----:B------:R-:W-:Y:S01]  /*eeb0*/  IMAD.U32 R40, RZ, RZ, UR12 ;  /* 0x0000000cff287e24 */ /* 0x000fe2000f8e00ff */
[----:B------:R-:W-:Y:S01]  /*eec0*/  @!P1 IADD3.X R12, R4, UR9, R39, P3, !PT ;  /* 0x00000009040c9c10 */ /* 0x000fe20009ffe427 */
[----:B------:R-:W-:Y:S01]  /*eed0*/  @!P1 IMAD.WIDE.U32 R42, R42, 0x70, R200 ;  /* 0x000000702a2a9825 */ /* 0x000fe200078e00c8 */
[----:B------:R-:W-:Y:S01]  /*eee0*/  @!UP0 UIMAD UR9, UR13, 0x70, URZ ;  /* 0x000000700d0988a4 */ /* 0x000fe2000f8e023f */
[----:B------:R-:W-:Y:S01]  /*eef0*/  @!P1 IADD3.X R14, R4, UR4, R31, P2, !PT ;  /* 0x00000004040e9c10 */ /* 0x000fe200097fe41f */
[----:B------:R-:W-:Y:S01]  /*ef00*/  @!UP0 UIMAD UR4, UR13, 0x90, URZ ;  /* 0x000000900d0488a4 */ /* 0x000fe2000f8e023f */
[----:B------:R-:W-:Y:S01]  /*ef10*/  IMAD.U32 R50, RZ, RZ, UR12 ;  /* 0x0000000cff327e24 */ /* 0x000fe2000f8e00ff */
[----:B------:R-:W-:Y:S01]  /*ef20*/  @!P1 IADD3 R31, P3, R251, R42, RZ ;  /* 0x0000002afb1f9210 */ /* 0x000fe20007f7e0ff */
[----:B------:R-:W-:-:S03]  /*ef30*/  @!P1 IMAD.WIDE.U32 R40, R40, 0x90, R200 ;  /* 0x0000009028289825 */ /* 0x000fc600078e00c8 */
[----:B------:R-:W-:Y:S01]  /*ef40*/  @!P1 IADD3.X R16, R4, UR9, R43, P3, !PT ;  /* 0x0000000904109c10 */ /* 0x000fe20009ffe42b */
[----:B------:R-:W-:Y:S01]  /*ef50*/  IMAD.U32 R126, RZ, RZ, UR12 ;  /* 0x0000000cff7e7e24 */ /* 0x000fe2000f8e00ff */
[C---:B------:R-:W-:Y:S01]  /*ef60*/  @!P1 IADD3 R39, P2, R251.reuse, R40, RZ ;  /* 0x00000028fb279210 */ /* 0x040fe20007f5e0ff */
[----:B------:R-:W-:Y:S01]  /*ef70*/  @!P1 IMAD.WIDE.U32 R50, R50, 0xc0, R200 ;  /* 0x000000c032329825 */ /* 0x000fe200078e00c8 */
[----:B------:R-:W-:Y:S02]  /*ef80*/  @!UP0 UIMAD UR9, UR13, 0xc0, URZ ;  /* 0x000000c00d0988a4 */ /* 0x000fe4000f8e023f */
[----:B------:R-:W-:Y:S01]  /*ef90*/  @!P1 IADD3.X R20, R4, UR4, R41, P2, !PT ;  /* 0x0000000404149c10 */ /* 0x000fe200097fe429 */
[----:B------:R-:W-:Y:S01]  /*efa0*/  IMAD.U32 R46, RZ, RZ, UR12 ;  /* 0x0000000cff2e7e24 */ /* 0x000fe2000f8e00ff */
[----:B------:R-:W-:Y:S01]  /*efb0*/  @!P1 IADD3 R26, P3, R251, R50, RZ ;  /* 0x00000032fb1a9210 */ /* 0x000fe20007f7e0ff */
[----:B------:R-:W-:Y:S01]  /*efc0*/  @!P1 IMAD.WIDE.U32 R126, R126, 0x30, R200 ;  /* 0x000000307e7e9825 */ /* 0x000fe200078e00c8 */
[----:B------:R-:W-:-:S02]  /*efd0*/  @!UP0 UIMAD UR4, UR13, 0xd0, URZ ;  /* 0x000000d00d0488a4 */ /* 0x000fc4000f8e023f */
[----:B------:R-:W-:Y:S01]  /*efe0*/  @!P1 IADD3.X R51, R4, UR9, R51, P3, !PT ;  /* 0x0000000904339c10 */ /* 0x000fe20009ffe433 */
[----:B------:R-:W-:Y:S01]  /*eff0*/  @!P1 IMAD.WIDE.U32 R46, R46, 0xd0, R200 ;  /* 0x000000d02e2e9825 */ /* 0x000fe200078e00c8 */
[C---:B------:R-:W-:Y:S02]  /*f000*/  @!P1 IADD3 R21, P4, R251.reuse, R126, RZ ;  /* 0x0000007efb159210 */ /* 0x040fe40007f9e0ff */
[C---:B------:R-:W-:Y:S01]  /*f010*/  @!P1 IADD3 R10, P3, R251.reuse, R10, RZ ;  /* 0x0000000afb0a9210 */ /* 0x040fe20007f7e0ff */
        /* <DEDUP_REMOVED lines=11> */
[C---:B------:R-:W-:Y:S01]  /*f0d0*/  @!P1 IADD3.X R24, R4.reuse, UR10, R55, P4, !PT ;  /* 0x0000000a04189c10 */ /* 0x040fe2000a7fe437 */
[----:B------:R-:W-:Y:S01]  /*f0e0*/  @!P1 IMAD.X R23, R4, 0x1, R23, P3 ;  /* 0x0000000104179824 */ /* 0x000fe200018e0617 */
[----:B------:R-:W-:Y:S01]  /*f0f0*/  @!P1 LEA R54, P3, R10, UR6, 0x1 ;  /* 0x000000060a369c11 */ /* 0x000fe2000f8608ff */
[----:B------:R-:W-:Y:S01]  /*f100*/  @!P1 IMAD.WIDE.U32 R124, R124, 0xa0, R200 ;  /* 0x000000a07c7c9825 */ /* 0x000fe200078e00c8 */
[C---:B------:R-:W-:Y:S02]  /*f110*/  @!P1 IADD3 R30, P2, R251.reuse, R44, RZ ;  /* 0x0000002cfb1e9210 */ /* 0x040fe40007f5e0ff */
[----:B------:R-:W-:Y:S02]  /*f120*/  @!P1 LEA.HI.X R55, R10, UR7, R23, 0x1, P3 ;  /* 0x000000070a379c11 */ /* 0x000fe400098f0c17 */
[----:B------:R-:W-:Y:S02]  /*f130*/  @!P1 IADD3 R41, P5, R251, R124, RZ ;  /* 0x0000007cfb299210 */ /* 0x000fe40007fbe0ff */
[----:B------:R-:W-:-:S02]  /*f140*/  @!P1 IADD3.X R45, R4, UR4, R45, P2, !PT ;  /* 0x00000004042d9c10 */ /* 0x000fc400097fe42d */
[----:B------:R-:W-:Y:S02]  /*f150*/  @!P1 IADD3 R18, P3, R251, R18, RZ ;  /* 0x00000012fb129210 */ /* 0x000fe40007f7e0ff */
[----:B------:R-:W-:Y:S02]  /*f160*/  @!P1 LEA R124, P2, R21, UR6, 0x1 ;  /* 0x00000006157c9c11 */ /* 0x000fe4000f8408ff */
[C---:B------:R-:W-:Y:S01]  /*f170*/  @!P1 IADD3.X R22, R4.reuse, UR11, R125, P5, !PT ;  /* 0x0000000b04169c10 */ /* 0x040fe2000affe47d */
[C---:B------:R-:W-:Y:S01]  /*f180*/  @!P1 IMAD.X R35, R4.reuse, 0x1, R35, P3 ;  /* 0x0000000104239824 */ /* 0x040fe200018e0623 */
[----:B------:R-:W-:Y:S02]  /*f190*/  @!P1 IADD3 R6, P4, R251, R6, RZ ;  /* 0x00000006fb069210 */ /* 0x000fe40007f9e0ff */
[----:B------:R-:W-:Y:S02]  /*f1a0*/  @!P1 LEA.HI.X R125, R21, UR7, R8, 0x1, P2 ;  /* 0x00000007157d9c11 */ /* 0x000fe400090f0c08 */
[----:B------:R-:W-:Y:S01]  /*f1b0*/  @!P1 LEA R128, P2, R27, UR6, 0x1 ;  /* 0x000000061b809c11 */ /* 0x000fe2000f8408ff */
[----:B------:R-:W-:Y:S01]  /*f1c0*/  @!P1 IMAD.X R19, R4, 0x1, R19, P4 ;  /* 0x0000000104139824 */ /* 0x000fe200020e0613 */
[----:B------:R-:W-:-:S02]  /*f1d0*/  @!P1 LEA R34, P3, R18, UR6, 0x1 ;  /* 0x0000000612229c11 */ /* 0x000fc4000f8608ff */
[----:B------:R-:W-:Y:S02]  /*f1e0*/  @!P1 LEA R126, P4, R6, UR6, 0x1 ;  /* 0x00000006067e9c11 */ /* 0x000fe4000f8808ff */
[----:B------:R-:W-:Y:S02]  /*f1f0*/  @!P1 LEA.HI.X R129, R27, UR7, R14, 0x1, P2 ;  /* 0x000000071b819c11 */ /* 0x000fe400090f0c0e */
[----:B------:R-:W-:Y:S02]  /*f200*/  @!P1 LEA.HI.X R35, R18, UR7, R35, 0x1, P3 ;  /* 0x0000000712239c11 */ /* 0x000fe400098f0c23 */
[----:B------:R-:W-:Y:S02]  /*f210*/  @!P1 LEA R164, P2, R31, UR6, 0x1 ;  /* 0x000000061fa49c11 */ /* 0x000fe4000f8408ff */
[----:B------:R-:W-:Y:S02]  /*f220*/  @!P1 LEA R18, P3, R41, UR6, 0x1 ;  /* 0x0000000629129c11 */ /* 0x000fe4000f8608ff */
[----:B------:R-:W-:-:S02]  /*f230*/  @!P1 LEA.HI.X R127, R6, UR7, R19, 0x1, P4 ;  /* 0x00000007067f9c11 */ /* 0x000fc4000a0f0c13 */
[----:B------:R-:W-:Y:S02]  /*f240*/  @!P1 LEA.HI.X R165, R31, UR7, R16, 0x1, P2 ;  /* 0x000000071fa59c11 */ /* 0x000fe400090f0c10 */
[----:B------:R-:W-:Y:S02]  /*f250*/  @!P1 LEA.HI.X R19, R41, UR7, R22, 0x1, P3 ;  /* 0x0000000729139c11 */ /* 0x000fe400098f0c16 */
[----:B------:R-:W-:Y:S02]  /*f260*/  @!P1 LEA R40, P2, R43, UR6, 0x1 ;  /* 0x000000062b289c11 */ /* 0x000fe4000f8408ff */
[----:B------:R-:W-:Y:S02]  /*f270*/  LEA R250, P3, R200, UR6, 0x1 ;  /* 0x00000006c8fa7c11 */ /* 0x000fe4000f8608ff */
[----:B------:R-:W-:Y:S02]  /*f280*/  @!P1 LEA R130, P4, R25, UR6, 0x1 ;  /* 0x0000000619829c11 */ /* 0x000fe4000f8808ff */
[----:B------:R-:W-:-:S02]  /*f290*/  @!P1 LEA.HI.X R41, R43, UR7, R24, 0x1, P2 ;  /* 0x000000072b299c11 */ /* 0x000fc400090f0c18 */
[----:B------:R-:W-:Y:S02]  /*f2a0*/  LEA.HI.X R6, R200, UR7, R201, 0x1, P3 ;  /* 0x00000007c8067c11 */ /* 0x000fe400098f0cc9 */
[----:B------:R-:W-:Y:S02]  /*f2b0*/  @!P1 LEA R24, P3, R251, R250, 0x1 ;  /* 0x000000fafb189211 */ /* 0x000fe400078608ff */
[----:B------:R-:W-:Y:S02]  /*f2c0*/  @!P1 LEA.HI.X R131, R25, UR7, R12, 0x1, P4 ;  /* 0x0000000719839c11 */ /* 0x000fe4000a0f0c0c */
[----:B------:R-:W-:Y:S02]  /*f2d0*/  @!P1 LEA.HI.X R25, R251, R6, R4, 0x1, P3 ;  /* 0x00000006fb199211 */ /* 0x000fe400018f0c04 */
[----:B------:R-:W-:-:S03]  /*f2e0*/  @!P1 LEA R38, P4, R39, UR6, 0x1 ;  /* 0x0000000627269c11 */ /* 0x000fc6000f8808ff */
[----:B------:R-:W-:Y:S01]  /*f2f0*/  @!PT LDS RZ, [RZ] ;  /* 0x00000000fffff984 */ /* 0x000fe20000000800 */
[----:B------:R-:W-:Y:S01]  /*f300*/  @!PT LDS RZ, [RZ] ;  /* 0x00000000fffff984 */ /* 0x000fe20000000800 */
[----:B------:R-:W-:Y:S01]  /*f310*/  @!PT LDS RZ, [RZ] ;  /* 0x00000000fffff984 */ /* 0x000fe20000000800 */
[----:B------:R1:W-:Y:S01]  /*f320*/  @!P1 LDGSTS.E.BYPASS.LTC128B.128 [R242+0x2000], desc[UR22][R24.64] ;  /* 0x0200000018f29fae */ /* 0x0003e2000b901d56 */
[----:B------:R-:W-:Y:S02]  /*f330*/  @!P1 LEA.HI.X R39, R39, UR7, R20, 0x1, P4 ;  /* 0x0000000727279c11 */ /* 0x000fe4000a0f0c14 */
[----:B------:R-:W-:Y:S01]  /*f340*/  @!P1 LEA R22, P4, R26, UR6, 0x1 ;  /* 0x000000061a169c11 */ /* 0x000fe2000f8808ff */
[----:B------:R1:W-:Y:S01]  /*f350*/  @P1 STS.128 [R242+0x2800], RZ ;  /* 0x002800fff2001388 */ /* 0x0003e20000000c00 */
[----:B------:R-:W-:Y:S02]  /*f360*/  @!P1 LEA R20, P2, R28, UR6, 0x1 ;  /* 0x000000061c149c11 */ /* 0x000fe4000f8408ff */
[----:B------:R-:W-:Y:S01]  /*f370*/  @!P1 LEA.HI.X R23, R26, UR7, R51, 0x1, P4 ;  /* 0x000000071a179c11 */ /* 0x000fe2000a0f0c33 */
[----:B------:R-:W-:Y:S01]  /*f380*/  @!PT LDS RZ, [RZ] ;  /* 0x00000000fffff984 */ /* 0x000fe20000000800 */
[----:B------:R-:W-:Y:S01]  /*f390*/  @!PT LDS RZ, [RZ] ;  /* 0x00000000fffff984 */ /* 0x000fe20000000800 */
[----:B------:R-:W-:Y:S01]  /*f3a0*/  @!PT LDS RZ, [RZ] ;  /* 0x00000000fffff984 */ /* 0x000fe20000000800 */
[----:B------:R1:W-:Y:S01]  /*f3b0*/  @!P1 LDGSTS.E.BYPASS.LTC128B.128 [R242+0x2800], desc[UR22][R52.64] ;  /* 0x0280000034f29fae */ /* 0x0003e2000b901d56 */
[----:B------:R-:W-:Y:S02]  /*f3c0*/  @!P1 LEA.HI.X R21, R28, UR7, R47, 0x1, P2 ;  /* 0x000000071c159c11 */ /* 0x000fe400090f0c2f */
[C---:B------:R-:W-:Y:S01]  /*f3d0*/  @!P1 LEA R26, P2, R30.reuse, UR6, 0x1 ;  /* 0x000000061e1a9c11 */ /* 0x040fe2000f8408ff */
[----:B------:R1:W-:Y:S03]  /*f3e0*/  @P1 STS.128 [R242+0x3000], RZ ;  /* 0x003000fff2001388 */ /* 0x0003e60000000c00 */
[----:B------:R-:W-:Y:S01]  /*f3f0*/  @!P1 LEA.HI.X R27, R30, UR7, R45, 0x1, P2 ;  /* 0x000000071e1b9c11 */ /* 0x000fe200090f0c2d */
        /* <DEDUP_REMOVED lines=67> */
[----:B------:R-:W-:-:S03]  /*f830*/  UIMAD UR4, UR13, 0xf0, URZ ;  /* 0x000000f00d0478a4 */ /* 0x000fc6000f8e023f */
[----:B------:R-:W-:-:S03]  /*f840*/  IMAD.WIDE.U32 R200, R8, 0xf0, R200 ;  /* 0x000000f008c87825 */ /* 0x000fc600078e00c8 */
[----:B-1----:R-:W-:-:S04]  /*f850*/  IADD3 R19, P1, R251, R200, RZ ;  /* 0x000000c8fb137210 */ /* 0x002fc80007f3e0ff */
[----:B------:R-:W-:Y:S02]  /*f860*/  IADD3.X R8, R4, UR4, R201, P1, !PT ;  /* 0x0000000404087c10 */ /* 0x000fe40008ffe4c9 */
[----:B------:R-:W-:-:S04]  /*f870*/  LEA R18, P1, R19, UR6, 0x1 ;  /* 0x0000000613127c11 */ /* 0x000fc8000f8208ff */
[----:B------:R-:W-:-:S05]  /*f880*/  LEA.HI.X R19, R19, UR7, R8, 0x1, P1 ;  /* 0x0000000713137c11 */ /* 0x000fca00088f0c08 */
[----:B------:R-:W-:Y:S01]  /*f890*/  @!PT LDS RZ, [RZ] ;  /* 0x00000000fffff984 */ /* 0x000fe20000000800 */
[----:B------:R-:W-:Y:S01]  /*f8a0*/  @!PT LDS RZ, [RZ] ;  /* 0x00000000fffff984 */ /* 0x000fe20000000800 */
[----:B------:R-:W-:Y:S01]  /*f8b0*/  @!PT LDS RZ, [RZ] ;  /* 0x00000000fffff984 */ /* 0x000fe20000000800 */
[----:B------:R2:W-:Y:S04]  /*f8c0*/  LDGSTS.E.BYPASS.LTC128B.128 [R242+0x9800], desc[UR22][R18.64] ;  /* 0x0980000012f27fae */ /* 0x0005e8000b901d56 */
.L_x_797:
[----:B------:R-:W-:Y:S05]  /*f8d0*/  BSYNC B0 ;  /* 0x0000000000007941 */ /* 0x000fea0003800000 */
.L_x_796:
[----:B------:R-:W0:Y:S01]  /*f8e0*/  LDGDEPBAR ;  /* 0x00000000000079af */ /* 0x000e220000000000 */
[----:B------:R-:W-:-:S04]  /*f8f0*/  LEA R250, P1, R251, R250, 0x1 ;  /* 0x000000fafbfa7211 */ /* 0x000fc800078208ff */
[----:B------:R-:W-:-:S09]  /*f900*/  LEA.HI.X R251, R251, R6, R4, 0x1, P1 ;  /* 0x00000006fbfb7211 */ /* 0x000fd200008f0c04 */
.L_x_793:
[----:B------:R-:W3:Y:S01]  /*f910*/  LDL.LU R12, [R1+0x24] ;  /* 0x00002400010c7983 */ /* 0x000ee20000300800 */
[----:B------:R-:W-:Y:S01]  /*f920*/  MOV R200, R171 ;  /* 0x000000ab00c87202 */ /* 0x000fe20000000f00 */
[----:B------:R-:W-:Y:S02]  /*f930*/  ULDC UR4, c[0x0][0x2ec] ;  /* 0x0000bb0000047ab9 */ /* 0x000fe40000000800 */
[----:B------:R-:W4:Y:S04]  /*f940*/  LDL.LU R6, [R1+0x28] ;  /* 0x0000280001067983 */ /* 0x000f280000300800 */
[----:B------:R-:W5:Y:S04]  /*f950*/  LDL.LU R4, [R1] ;  /* 0x0000000001047983 */ /* 0x000f680000300800 */
[----:B-1----:R-:W5:Y:S04]  /*f960*/  LDL.LU R22, [R1+0x4] ;  /* 0x0000040001167983 */ /* 0x002f680000300800 */
[----:B------:R-:W5:Y:S04]  /*f970*/  LDL.LU R20, [R1+0x14] ;  /* 0x0000140001147983 */ /* 0x000f680000300800 */
[----:B--2---:R-:W2:Y:S04]  /*f980*/  LDL.LU R18, [R1+0x1c] ;  /* 0x00001c0001127983 */ /* 0x004ea80000300800 */
[----:B------:R-:W2:Y:S04]  /*f990*/  LDL.LU R14, [R1+0x20] ;  /* 0x00002000010e7983 */ /* 0x000ea80000300800 */
[----:B------:R-:W2:Y:S04]  /*f9a0*/  LDL.LU R10, [R1+0x8] ;  /* 0x00000800010a7983 */ /* 0x000ea80000300800 */
[----:B------:R-:W2:Y:S04]  /*f9b0*/  LDL.LU R8, [R1+0x18] ;  /* 0x0000180001087983 */ /* 0x000ea80000300800 */
[----:B------:R-:W2:Y:S04]  /*f9c0*/  LDL.LU R16, [R1+0x10] ;  /* 0x0000100001107983 */ /* 0x000ea80000300800 */
[----:B------:R-:W2:Y:S04]  /*f9d0*/  LDL.LU R25, [R1+0xc] ;  /* 0x00000c0001197983 */ /* 0x000ea80000300800 */
[----:B------:R-:W2:Y:S01]  /*f9e0*/  LDL.LU R201, [R1+0x2c] ;  /* 0x00002c0001c97983 */ /* 0x000ea20000300800 */
[----:B------:R-:W-:-:S02]  /*f9f0*/  MOV R178, R173 ;  /* 0x000000ad00b27202 */ /* 0x000fc40000000f00 */
[----:B------:R-:W-:Y:S01]  /*fa00*/  MOV R176, R167 ;  /* 0x000000a700b07202 */ /* 0x000fe20000000f00 */
[----:B------:R-:W-:Y:S01]  /*fa10*/  LDSM.16.MT88.4 R40, [R234+0xa800] ;  /* 0x00a80000ea28783b */ /* 0x000fe20000004200 */
[----:B------:R-:W-:Y:S02]  /*fa20*/  MOV R174, R169 ;  /* 0x000000a900ae7202 */ /* 0x000fe40000000f00 */
[----:B---3--:R-:W-:Y:S02]  /*fa30*/  MOV R170, R12 ;  /* 0x0000000c00aa7202 */ /* 0x008fe40000000f00 */
[----:B----4-:R-:W-:Y:S02]  /*fa40*/  MOV R172, R6 ;  /* 0x0000000600ac7202 */ /* 0x010fe40000000f00 */
[----:B-----5:R-:W-:Y:S02]  /*fa50*/  MOV R12, R4 ;  /* 0x00000004000c7202 */ /* 0x020fe40000000f00 */
[----:B------:R-:W-:-:S04]  /*fa60*/  FMNMX.FTZ R4, R2, R122, !PT ;  /* 0x0000007a02047209 */ /* 0x000fc80007810000 */
[----:B------:R-:W-:-:S04]  /*fa70*/  FMNMX.FTZ R4, R22, R4, !PT ;  /* 0x0000000416047209 */ /* 0x000fc80007810000 */
[----:B------:R-:W-:-:S04]  /*fa80*/  FMNMX.FTZ R4, R15, R4, !PT ;  /* 0x000000040f047209 */ /* 0x000fc80007810000 */
[----:B------:R-:W-:-:S04]  /*fa90*/  FMNMX.FTZ R4, R20, R4, !PT ;  /* 0x0000000414047209 */ /* 0x000fc80007810000 */
[----:B------:R-:W-:-:S04]  /*faa0*/  FMNMX.FTZ R4, R13, R4, !PT ;  /* 0x000000040d047209 */ /* 0x000fc80007810000 */
[----:B--2---:R-:W-:-:S04]  /*fab0*/  FMNMX.FTZ R4, R18, R4, !PT ;  /* 0x0000000412047209 */ /* 0x004fc80007810000 */
[----:B------:R-:W-:-:S04]  /*fac0*/  FMNMX.FTZ R19, R11, R4, !PT ;  /* 0x000000040b137209 */ /* 0x000fc80007810000 */
[----:B------:R-:W-:-:S04]  /*fad0*/  FMNMX.FTZ R19, R14, R19, !PT ;  /* 0x000000130e137209 */ /* 0x000fc80007810000 */
        /* <DEDUP_REMOVED lines=70> */
[----:B------:R-:W-:-:S04]  /*ff40*/  FMNMX.FTZ R19, R89, R6, !PT ;  /* 0x0000000659137209 */ /* 0x000fc80007810000 */
[----:B------:R-:W-:Y:S02]  /*ff50*/  FMNMX.FTZ R6, R68, R19, !PT ;  /* 0x0000001344067209 */ /* 0x000fe40007810000 */
        /* <DEDUP_REMOVED lines=39> */
[----:B------:R-:W-:-:S04]  /*101d0*/  FMNMX.FTZ R19, R111, R4, !PT ;  /* 0x000000046f137209 */ /* 0x000fc80007810000 */
[----:B------:R-:W-:Y:S01]  /*101e0*/  FMNMX.FTZ R4, R94, R19, !PT ;  /* 0x000000135e047209 */ /* 0x000fe20007810000 */
[----:B------:R-:W1:Y:S03]  /*101f0*/  SHFL.BFLY PT, R6, R21, 0x2, 0x1f ;  /* 0x0c401f0015067f89 */ /* 0x000e6600000e0000 */
[----:B------:R-:W-:-:S04]  /*10200*/  FMNMX.FTZ R19, R113, R4, !PT ;  /* 0x0000000471137209 */ /* 0x000fc80007810000 */
[----:B------:R-:W-:-:S04]  /*10210*/  FMNMX.FTZ R4, R98, R19, !PT ;  /* 0x0000001362047209 */ /* 0x000fc80007810000 */
[----:B------:R-:W-:-:S04]  /*10220*/  FMNMX.FTZ R19, R115, R4, !PT ;  /* 0x0000000473137209 */ /* 0x000fc80007810000 */
[----:B------:R-:W-:-:S04]  /*10230*/  FMNMX.FTZ R4, R102, R19, !PT ;  /* 0x0000001366047209 */ /* 0x000fc80007810000 */
[----:B------:R-:W-:-:S04]  /*10240*/  FMNMX.FTZ R19, R117, R4, !PT ;  /* 0x0000000475137209 */ /* 0x000fc80007810000 */
[----:B------:R-:W-:Y:S02]  /*10250*/  FMNMX.FTZ R4, R118, R19, !PT ;  /* 0x0000001376047209 */ /* 0x000fe40007810000 */
[----:B-1----:R-:W-:Y:S02]  /*10260*/  FMNMX.FTZ R6, R21, R6, !PT ;  /* 0x0000000615067209 */ /* 0x002fe40007810000 */
[----:B------:R-:W-:-:S05]  /*10270*/  FMNMX.FTZ R21, R119, R4, !PT ;  /* 0x0000000477157209 */ /* 0x000fca0007810000 */
[----:B------:R-:W1:Y:S04]  /*10280*/  SHFL.BFLY PT, R4, R21, 0x2, 0x1f ;  /* 0x0c401f0015047f89 */ /* 0x000e6800000e0000 */
[----:B------:R-:W2:Y:S01]  /*10290*/  SHFL.BFLY PT, R167, R6, 0x1, 0x1f ;  /* 0x0c201f0006a77f89 */ /* 0x000ea200000e0000 */
[----:B-1----:R-:W-:-:S05]  /*102a0*/  FMNMX.FTZ R4, R21, R4, !PT ;  /* 0x0000000415047209 */ /* 0x002fca0007810000 */
[----:B------:R-:W1:Y:S01]  /*102b0*/  SHFL.BFLY PT, R19, R4, 0x1, 0x1f ;  /* 0x0c201f0004137f89 */ /* 0x000e6200000e0000 */
[----:B--2---:R-:W-:-:S04]  /*102c0*/  FMNMX.FTZ R167, R6, R167, !PT ;  /* 0x000000a706a77209 */ /* 0x004fc80007810000 */
[----:B------:R-:W-:-:S04]  /*102d0*/  FSETP.NEU.FTZ.AND P2, PT, R167, -INF , PT ;  /* 0xff800000a700780b */ /* 0x000fc80003f5d000 */
[C---:B------:R-:W-:Y:S01]  /*102e0*/  FSEL R173, R167.reuse, RZ, P2 ;  /* 0x000000ffa7ad7208 */ /* 0x040fe20001000000 */
[----:B------:R-:W-:-:S04]  /*102f0*/  FMUL.FTZ R165, R167, UR4 ;  /* 0x00000004a7a57c20 */ /* 0x000fc80008410000 */
[----:B------:R-:W-:Y:S01]  /*10300*/  FADD.FTZ R173, R2, -R173 ;  /* 0x800000ad02ad7221 */ /* 0x000fe20000010000 */
[----:B------:R-:W-:-:S03]  /*10310*/  FSEL R165, R165, RZ, P2 ;  /* 0x000000ffa5a57208 */ /* 0x000fc60001000000 */
[----:B------:R-:W-:Y:S02]  /*10320*/  FMUL.FTZ R173, R173, UR4 ;  /* 0x00000004adad7c20 */ /* 0x000fe40008410000 */
[----:B------:R-:W-:Y:S01]  /*10330*/  FFMA.FTZ R164, R122, UR4, -R165 ;  /* 0x000000047aa47c23 */ /* 0x000fe200080108a5 */
[----:B-1----:R-:W-:-:S03]  /*10340*/  FMNMX.FTZ R166, R4, R19, !PT ;  /* 0x0000001304a67209 */ /* 0x002fc60007810000 */
[----:B------:R-:W1:Y:S01]  /*10350*/  MUFU.EX2 R173, R173 ;  /* 0x000000ad00ad7308 */ /* 0x000e620000000800 */
[C---:B------:R-:W-:Y:S01]  /*10360*/  FSETP.NEU.FTZ.AND P1, PT, R166.reuse, -INF , PT ;  /* 0xff800000a600780b */ /* 0x040fe20003f3d000 */
[----:B------:R-:W-:Y:S01]  /*10370*/  FMUL.FTZ R122, R166, UR4 ;  /* 0x00000004a67a7c20 */ /* 0x000fe20008410000 */
[----:B------:R-:W-:-:S04]  /*10380*/  FFMA.FTZ R124, R120, UR4, -R165 ;  /* 0x00000004787c7c23 */ /* 0x000fc800080108a5 */
[----:B------:R-:W-:-:S05]  /*10390*/  FSEL R122, R122, RZ, P1 ;  /* 0x000000ff7a7a7208 */ /* 0x000fca0000800000 */
[--C-:B------:R-:W-:Y:S01]  /*103a0*/  FFMA.FTZ R120, R5, UR4, -R122.reuse ;  /* 0x0000000405787c23 */ /* 0x100fe2000801087a */
[----:B------:R-:W-:Y:S01]  /*103b0*/  FSEL R5, R166, RZ, P1 ;  /* 0x000000ffa6057208 */ /* 0x000fe20000800000 */
[----:B------:R-:W-:Y:S01]  /*103c0*/  FFMA.FTZ R128, R13, UR4, -R165 ;  /* 0x000000040d807c23 */ /* 0x000fe200080108a5 */
[----:B------:R-:W-:Y:S01]  /*103d0*/  MOV R24, R12 ;  /* 0x0000000c00187202 */ /* 0x000fe20000000f00 */
[-C--:B-1----:R-:W-:Y:S01]  /*103e0*/  FMUL.FTZ R12, R160, R173.reuse ;  /* 0x000000ada00c7220 */ /* 0x082fe20000410000 */
[----:B------:R-:W-:Y:S01]  /*103f0*/  FMUL.FTZ R13, R161, R173 ;  /* 0x000000ada10d7220 */ /* 0x000fe20000410000 */
[----:B------:R-:W-:Y:S01]  /*10400*/  FADD.FTZ R0, R0, -R5 ;  /* 0x8000000500007221 */ /* 0x000fe20000010000 */
[--C-:B------:R-:W-:Y:S01]  /*10410*/  FFMA.FTZ R127, R18, UR4, -R165.reuse ;  /* 0x00000004127f7c23 */ /* 0x100fe200080108a5 */
[----:B------:R-:W-:Y:S01]  /*10420*/  FFMA.FTZ R123, R7, UR4, -R122 ;  /* 0x00000004077b7c23 */ /* 0x000fe2000801087a */
[--C-:B------:R-:W-:Y:S01]  /*10430*/  FFMA.FTZ R161, R16, UR4, -R165.reuse ;  /* 0x0000000410a17c23 */ /* 0x100fe200080108a5 */
[--C-:B------:R-:W-:Y:S01]  /*10440*/  FFMA.FTZ R160, R17, UR4, -R165.reuse ;  /* 0x0000000411a07c23 */ /* 0x100fe200080108a5 */
[--C-:B------:R-:W-:Y:S01]  /*10450*/  FFMA.FTZ R131, R22, UR4, -R165.reuse ;  /* 0x0000000416837c23 */ /* 0x100fe200080108a5 */
[----:B------:R-:W-:Y:S01]  /*10460*/  FFMA.FTZ R129, R20, UR4, -R165 ;  /* 0x0000000414817c23 */ /* 0x000fe200080108a5 */
[----:B------:R-:W1:Y:S01]  /*10470*/  LDSM.16.MT88.4 R4, [R234+0xa000] ;  /* 0x00a00000ea04783b */ /* 0x000e620000004200 */
[----:B------:R-:W-:-:S03]  /*10480*/  FMUL.FTZ R2, R0, UR4 ;  /* 0x0000000400027c20 */ /* 0x000fc60008410000 */
[----:B------:R-:W2:Y:S04]  /*10490*/  LDSM.16.MT88.4 R16, [R233+0xa000] ;  /* 0x00a00000e910783b */ /* 0x000ea80000004200 */
[----:B------:R-:W3:Y:S01]  /*104a0*/  LDSM.16.MT88.4 R20, [R236+0xa000] ;  /* 0x00a00000ec14783b */ /* 0x000ee20000004200 */
[----:B------:R-:W-:Y:S01]  /*104b0*/  MOV R168, R24 ;  /* 0x0000001800a87202 */ /* 0x000fe20000000f00 */
[----:B------:R-:W4:Y:S01]  /*104c0*/  MUFU.EX2 R2, R2 ;  /* 0x0000000200027308 */ /* 0x000f220000000800 */
[----:B------:R-:W-:Y:S01]  /*104d0*/  FMUL.FTZ R24, R152, R173 ;  /* 0x000000ad98187220 */ /* 0x000fe20000410000 */
[--C-:B------:R-:W-:Y:S01]  /*104e0*/  FFMA.FTZ R152, R29, UR4, -R165.reuse ;  /* 0x000000041d987c23 */ /* 0x100fe200080108a5 */
[----:B------:R-:W-:Y:S01]  /*104f0*/  FFMA.FTZ R130, R15, UR4, -R165 ;  /* 0x000000040f827c23 */ /* 0x000fe200080108a5 */
[----:B------:R-:W5:Y:S01]  /*10500*/  LDSM.16.MT88.4 R28, [R232+0xa000] ;  /* 0x00a00000e81c783b */ /* 0x000f620000004200 */
[--C-:B------:R-:W-:Y:S01]  /*10510*/  FFMA.FTZ R121, R248, UR4, -R122.reuse ;  /* 0x00000004f8797c23 */ /* 0x100fe2000801087a */
[----:B------:R-:W-:-:S02]  /*10520*/  FFMA.FTZ R169, R10, UR4, -R122 ;  /* 0x000000040aa97c23 */ /* 0x000fc4000801087a */
[----:B------:R-:W-:Y:S01]  /*10530*/  MUFU.EX2 R164, R164 ;  /* 0x000000a400a47308 */ /* 0x000fe20000000800 */
[----:B------:R-:W-:-:S07]  /*10540*/  FFMA.FTZ R32, R25, UR4, -R165 ;  /* 0x0000000419207c23 */ /* 0x000fce00080108a5 */
[----:B------:R-:W1:Y:S08]  /*10550*/  MUFU.EX2 R131, R131 ;  /* 0x0000008300837308 */ /* 0x000e700000000800 */
[----:B------:R-:W-:Y:S08]  /*10560*/  MUFU.EX2 R130, R130 ;  /* 0x0000008200827308 */ /* 0x000ff00000000800 */
[----:B------:R-:W-:Y:S08]  /*10570*/  MUFU.EX2 R129, R129 ;  /* 0x0000008100817308 */ /* 0x000ff00000000800 */
[----:B------:R-:W-:Y:S08]  /*10580*/  MUFU.EX2 R123, R123 ;  /* 0x0000007b007b7308 */ /* 0x000ff00000000800 */
[----:B------:R-:W2:Y:S08]  /*10590*/  MUFU.EX2 R121, R121 ;  /* 0x0000007900797308 */ /* 0x000eb00000000800 */
[----:B------:R-:W-:Y:S08]  /*105a0*/  MUFU.EX2 R120, R120 ;  /* 0x0000007800787308 */ /* 0x000ff00000000800 */
[----:B------:R-:W3:Y:S01]  /*105b0*/  MUFU.EX2 R169, R169 ;  /* 0x000000a900a97308 */ /* 0x000ee20000000800 */
[----:B------:R-:W-:Y:S01]  /*105c0*/  FMUL.FTZ R25, R153, R173 ;  /* 0x000000ad99197220 */ /* 0x000fe20000410000 */
[----:B----4-:R-:W-:Y:S01]  /*105d0*/  FMUL.FTZ R26, R154, R2 ;  /* 0x000000029a1a7220 */ /* 0x010fe20000410000 */
[----:B------:R-:W-:-:S05]  /*105e0*/  FFMA.FTZ R154, R33, UR4, -R122 ;  /* 0x00000004219a7c23 */ /* 0x000fca000801087a */
[----:B------:R4:W-:Y:S01]  /*105f0*/  MUFU.EX2 R153, R32 ;  /* 0x0000002000997308 */ /* 0x0009e20000000800 */
[--C-:B------:R-:W-:Y:S01]  /*10600*/  FFMA.FTZ R126, R11, UR4, -R165.reuse ;  /* 0x000000040b7e7c23 */ /* 0x100fe200080108a5 */
[--C-:B------:R-:W-:Y:S01]  /*10610*/  FFMA.FTZ R171, R8, UR4, -R165.reuse ;  /* 0x0000000408ab7c23 */ /* 0x100fe200080108a5 */
[--C-:B------:R-:W-:Y:S01]  /*10620*/  FFMA.FTZ R0, R9, UR4, -R165.reuse ;  /* 0x0000000409007c23 */ /* 0x100fe200080108a5 */
[--C-:B------:R-:W-:Y:S01]  /*10630*/  FFMA.FTZ R48, R37, UR4, -R122.reuse ;  /* 0x0000000425307c23 */ /* 0x100fe2000801087a */
[--C-:B------:R-:W-:Y:S01]  /*10640*/  FFMA.FTZ R125, R14, UR4, -R165.reuse ;  /* 0x000000040e7d7c23 */ /* 0x100fe200080108a5 */
[----:B-1----:R-:W-:Y:S01]  /*10650*/  F2FP.F16.F32.PACK_AB R8, R131, R164 ;  /* 0x000000a48308723e */ /* 0x002fe200000000ff */
[----:B------:R-:W-:Y:S01]  /*10660*/  FMUL.FTZ R27, R155, R2 ;  /* 0x000000029b1b7220 */ /* 0x000fe20000410000 */
[----:B--2---:R-:W-:Y:S01]  /*10670*/  F2FP.F16.F32.PACK_AB R9, R121, R123 ;  /* 0x0000007b7909723e */ /* 0x004fe200000000ff */
[-C--:B------:R-:W-:Y:S01]  /*10680*/  FMUL.FTZ R36, R144, R173.reuse ;  /* 0x000000ad90247220 */ /* 0x080fe20000410000 */
[----:B------:R-:W-:Y:S01]  /*10690*/  F2FP.F16.F32.PACK_AB R10, R129, R130 ;  /* 0x00000082810a723e */ /* 0x000fe200000000ff */
[----:B----4-:R-:W1:Y:S01]  /*106a0*/  LDSM.16.MT88.4 R32, [R236+0xa800] ;  /* 0x00a80000ec20783b */ /* 0x010e620000004200 */
[----:B---3--:R-:W-:Y:S01]  /*106b0*/  F2FP.F16.F32.PACK_AB R11, R169, R120 ;  /* 0x00000078a90b723e */ /* 0x008fe200000000ff */
[-C--:B------:R-:W-:Y:S01]  /*106c0*/  FMUL.FTZ R37, R145, R173.reuse ;  /* 0x000000ad91257220 */ /* 0x080fe20000410000 */
        /* <DEDUP_REMOVED lines=15> */
[----:B------:R-:W-:Y:S01]  /*107c0*/  FMUL.FTZ R159, R159, R2 ;  /* 0x000000029f9f7220 */ /* 0x000fe20000410000 */
[--C-:B------:R-:W-:Y:S01]  /*107d0*/  FFMA.FTZ R249, R249, UR4, -R122.reuse ;  /* 0x00000004f9f97c23 */ /* 0x100fe2000801087a */
[----:B------:R-:W-:Y:S01]  /*107e0*/  FFMA.FTZ R215, R215, UR4, -R122 ;  /* 0x00000004d7d77c23 */ /* 0x000fe2000801087a */
[----:B------:R-:W-:Y:S01]  /*107f0*/  HMMA.16816.F32 R24, R8, R4, R24 ;  /* 0x000000040818723c */ /* 0x000fe20000001818 */
[-C--:B------:R-:W-:Y:S01]  /*10800*/  FMUL.FTZ R44, R136, R173.reuse ;  /* 0x000000ad882c7220 */ /* 0x080fe20000410000 */
[----:B------:R2:W-:Y:S01]  /*10810*/  MUFU.EX2 R144, R48 ;  /* 0x0000003000907308 */ /* 0x0005e20000000800 */
[----:B------:R-:W-:Y:S01]  /*10820*/  FFMA.FTZ R136, R49, UR4, -R165 ;  /* 0x0000000431887c23 */ /* 0x000fe200080108a5 */
[----:B------:R-:W-:-:S02]  /*10830*/  FMUL.FTZ R45, R137, R173 ;  /* 0x000000ad892d7220 */ /* 0x000fc40000410000 */
[C---:B------:R-:W-:Y:S01]  /*10840*/  HMMA.16816.F32 R36, R8.reuse, R16, R36 ;  /* 0x000000100824723c */ /* 0x040fe20000001824 */
[-C--:B------:R-:W-:Y:S01]  /*10850*/  FMUL.FTZ R46, R138, R2.reuse ;  /* 0x000000028a2e7220 */ /* 0x080fe20000410000 */
[-C--:B------:R-:W-:Y:S01]  /*10860*/  FMUL.FTZ R47, R139, R2.reuse ;  /* 0x000000028b2f7220 */ /* 0x080fe20000410000 */
[-C--:B------:R-:W-:Y:S01]  /*10870*/  FMUL.FTZ R132, R132, R173.reuse ;  /* 0x000000ad84847220 */ /* 0x080fe20000410000 */
[----:B------:R-:W-:Y:S01]  /*10880*/  MUFU.EX2 R128, R128 ;  /* 0x0000008000807308 */ /* 0x000fe20000000800 */
[----:B------:R-:W-:Y:S01]  /*10890*/  FMUL.FTZ R133, R133, R173 ;  /* 0x000000ad85857220 */ /* 0x000fe20000410000 */
[----:B------:R-:W-:Y:S01]  /*108a0*/  HMMA.16816.F32 R12, R8, R20, R12 ;  /* 0x00000014080c723c */ /* 0x000fe2000000180c */
[-C--:B------:R-:W-:Y:S01]  /*108b0*/  FMUL.FTZ R134, R134, R2.reuse ;  /* 0x0000000286867220 */ /* 0x080fe20000410000 */
[----:B------:R-:W-:-:S04]  /*108c0*/  FMUL.FTZ R135, R135, R2 ;  /* 0x0000000287877220 */ /* 0x000fc80000410000 */
[C---:B------:R-:W-:Y:S01]  /*108d0*/  HMMA.16816.F32 R4, R8.reuse, R6, R148 ;  /* 0x000000060804723c */ /* 0x040fe20000001894 */
[----:B------:R-:W3:Y:S01]  /*108e0*/  MUFU.EX2 R127, R127 ;  /* 0x0000007f007f7308 */ /* 0x000ee20000000800 */
[----:B--2---:R-:W2:Y:S04]  /*108f0*/  LDSM.16.MT88.4 R48, [R233+0xa800] ;  /* 0x00a80000e930783b */ /* 0x004ea80000004200 */
[C---:B------:R-:W-:Y:S03]  /*10900*/  HMMA.16816.F32 R16, R8.reuse, R18, R140 ;  /* 0x000000120810723c */ /* 0x040fe6000000188c */
[----:B------:R-:W-:Y:S03]  /*10910*/  MUFU.EX2 R126, R126 ;  /* 0x0000007e007e7308 */ /* 0x000fe60000000800 */
[C---:B------:R-:W-:Y:S05]  /*10920*/  HMMA.16816.F32 R20, R8.reuse, R22, R156 ;  /* 0x000000160814723c */ /* 0x040fea000000189c */
[----:B------:R-:W4:Y:S01]  /*10930*/  MUFU.EX2 R125, R125 ;  /* 0x0000007d007d7308 */ /* 0x000f220000000800 */
[C---:B-----5:R-:W-:Y:S07]  /*10940*/  HMMA.16816.F32 R44, R8.reuse, R28, R44 ;  /* 0x0000001c082c723c */ /* 0x060fee000000182c */
[----:B------:R-:W-:Y:S01]  /*10950*/  MUFU.EX2 R154, R154 ;  /* 0x0000009a009a7308 */ /* 0x000fe20000000800 */
[----:B------:R-:W-:Y:S01]  /*10960*/  HMMA.16816.F32 R132, R8, R30, R132 ;  /* 0x0000001e0884723c */ /* 0x000fe20000001884 */
[----:B------:R-:W5:Y:S06]  /*10970*/  LDSM.16.MT88.4 R28, [R236+0xb000] ;  /* 0x00b00000ec1c783b */ /* 0x000f6c0000004200 */
[----:B------:R-:W1:Y:S08]  /*10980*/  MUFU.EX2 R149, R249 ;  /* 0x000000f900957308 */ /* 0x000e700000000800 */
[----:B------:R-:W2:Y:S01]  /*10990*/  MUFU.EX2 R141, R215 ;  /* 0x000000d7008d7308 */ /* 0x000ea20000000800 */
[----:B---3--:R-:W-:Y:S01]  /*109a0*/  F2FP.F16.F32.PACK_AB R52, R127, R128 ;  /* 0x000000807f34723e */ /* 0x008fe200000000ff */
[----:B------:R-:W3:Y:S01]  /*109b0*/  LDSM.16.MT88.4 R8, [R232+0xa800] ;  /* 0x00a80000e808783b */ /* 0x000ee20000004200 */
[----:B----4-:R-:W-:Y:S01]  /*109c0*/  F2FP.F16.F32.PACK_AB R54, R125, R126 ;  /* 0x0000007e7d36723e */ /* 0x010fe200000000ff */
[--C-:B------:R-:W-:Y:S01]  /*109d0*/  FFMA.FTZ R140, R200, UR4, -R122.reuse ;  /* 0x00000004c88c7c23 */ /* 0x100fe2000801087a */
[--C-:B------:R-:W-:Y:S01]  /*109e0*/  FFMA.FTZ R143, R209, UR4, -R122.reuse ;  /* 0x00000004d18f7c23 */ /* 0x100fe2000801087a */
[--C-:B------:R-:W-:Y:S01]  /*109f0*/  FFMA.FTZ R142, R178, UR4, -R122.reuse ;  /* 0x00000004b28e7c23 */ /* 0x100fe2000801087a */
[----:B------:R-:W-:Y:S01]  /*10a00*/  FFMA.FTZ R145, R207, UR4, -R122 ;  /* 0x00000004cf917c23 */ /* 0x000fe2000801087a */
[----:B-1----:R-:W-:Y:S01]  /*10a10*/  F2FP.F16.F32.PACK_AB R53, R149, R154 ;  /* 0x0000009a9535723e */ /* 0x002fe200000000ff */
[----:B------:R-:W-:Y:S01]  /*10a20*/  MUFU.EX2 R124, R124 ;  /* 0x0000007c007c7308 */ /* 0x000fe20000000800 */
[----:B--2---:R-:W-:-:S07]  /*10a30*/  F2FP.F16.F32.PACK_AB R55, R141, R144 ;  /* 0x000000908d37723e */ /* 0x004fce00000000ff */
[----:B------:R-:W1:Y:S01]  /*10a40*/  MUFU.EX2 R171, R171 ;  /* 0x000000ab00ab7308 */ /* 0x000e620000000800 */
[C---:B------:R-:W-:Y:S07]  /*10a50*/  HMMA.16816.F32 R12, R52.reuse, R32, R12 ;  /* 0x00000020340c723c */ /* 0x040fee000000180c */
[----:B------:R-:W-:Y:S01]  /*10a60*/  MUFU.EX2 R0, R0 ;  /* 0x0000000000007308 */ /* 0x000fe20000000800 */
[C---:B------:R-:W-:Y:S01]  /*10a70*/  HMMA.16816.F32 R20, R52.reuse, R34, R20 ;  /* 0x000000223414723c */ /* 0x040fe20000001814 */
[----:B------:R-:W2:Y:S06]  /*10a80*/  LDSM.16.MT88.4 R32, [R234+0xb000] ;  /* 0x00b00000ea20783b */ /* 0x000eac0000004200 */
[----:B------:R-:W-:Y:S08]  /*10a90*/  MUFU.EX2 R161, R161 ;  /* 0x000000a100a17308 */ /* 0x000ff00000000800 */
[----:B------:R-:W-:Y:S08]  /*10aa0*/  MUFU.EX2 R140, R140 ;  /* 0x0000008c008c7308 */ /* 0x000ff00000000800 */
[----:B------:R-:W4:Y:S08]  /*10ab0*/  MUFU.EX2 R143, R143 ;  /* 0x0000008f008f7308 */ /* 0x000f300000000800 */
[----:B------:R-:W-:Y:S08]  /*10ac0*/  MUFU.EX2 R142, R142 ;  /* 0x0000008e008e7308 */ /* 0x000ff00000000800 */
[----:B------:R-:W5:Y:S01]  /*10ad0*/  MUFU.EX2 R145, R145 ;  /* 0x0000009100917308 */ /* 0x000f620000000800 */
[C---:B------:R-:W-:Y:S06]  /*10ae0*/  HMMA.16816.F32 R36, R52.reuse, R48, R36 ;  /* 0x000000303424723c */ /* 0x040fec0000001824 */
[----:B------:R-:W-:Y:S01]  /*10af0*/  HMMA.16816.F32 R16, R52, R50, R16 ;  /* 0x000000323410723c */ /* 0x000fe20000001810 */
[----:B-1----:R-:W-:-:S02]  /*10b00*/  F2FP.F16.F32.PACK_AB R48, R171, R124 ;  /* 0x0000007cab30723e */ /* 0x002fc400000000ff */
[----:B----4-:R-:W-:-:S04]  /*10b10*/  F2FP.F16.F32.PACK_AB R49, R143, R140 ;  /* 0x0000008c8f31723e */ /* 0x010fc800000000ff */
[----:B------:R-:W-:Y:S02]  /*10b20*/  F2FP.F16.F32.PACK_AB R50, R161, R0 ;  /* 0x00000000a132723e */ /* 0x000fe400000000ff */
[----:B-----5:R-:W-:Y:S01]  /*10b30*/  F2FP.F16.F32.PACK_AB R51, R145, R142 ;  /* 0x0000008e9133723e */ /* 0x020fe200000000ff */
[C---:B------:R-:W-:Y:S06]  /*10b40*/  HMMA.16816.F32 R24, R52.reuse, R40, R24 ;  /* 0x000000283418723c */ /* 0x040fec0000001818 */
[----:B------:R-:W-:Y:S01]  /*10b50*/  HMMA.16816.F32 R4, R52, R42, R4 ;  /* 0x0000002a3404723c */ /* 0x000fe20000001804 */
[----:B------:R-:W1:Y:S05]  /*10b60*/  LDSM.16.MT88.4 R40, [R233+0xb000] ;  /* 0x00b00000e928783b */ /* 0x000e6a0000004200 */
[C---:B------:R-:W-:Y:S06]  /*10b70*/  HMMA.16816.F32 R12, R48.reuse, R28, R12 ;  /* 0x0000001c300c723c */ /* 0x040fec000000180c */
[----:B------:R-:W-:Y:S01]  /*10b80*/  HMMA.16816.F32 R20, R48, R30, R20 ;  /* 0x0000001e3014723c */ /* 0x000fe20000001814 */
[----:B------:R-:W4:Y:S01]  /*10b90*/  LDSM.16.MT88.4 R28, [R236+0xb800] ;  /* 0x00b80000ec1c783b */ /* 0x000f220000004200 */
[----:B------:R-:W-:Y:S01]  /*10ba0*/  FFMA.FTZ R137, R212, UR4, -R165 ;  /* 0x00000004d4897c23 */ /* 0x000fe200080108a5 */
[--C-:B------:R-:W-:Y:S01]  /*10bb0*/  FFMA.FTZ R148, R174, UR4, -R122.reuse ;  /* 0x00000004ae947c23 */ /* 0x100fe2000801087a */
[--C-:B------:R-:W-:Y:S01]  /*10bc0*/  FFMA.FTZ R155, R195, UR4, -R122.reuse ;  /* 0x00000004c39b7c23 */ /* 0x100fe2000801087a */
[--C-:B------:R-:W-:Y:S01]  /*10bd0*/  FFMA.FTZ R150, R172, UR4, -R122.reuse ;  /* 0x00000004ac967c23 */ /* 0x100fe2000801087a */
[----:B---3--:R-:W-:Y:S01]  /*10be0*/  HMMA.16816.F32 R44, R52, R8, R44 ;  /* 0x00000008342c723c */ /* 0x008fe2000000182c */
[----:B------:R-:W-:-:S05]  /*10bf0*/  FFMA.FTZ R157, R193, UR4, -R122 ;  /* 0x00000004c19d7c23 */ /* 0x000fca000801087a */
[----:B------:R-:W-:Y:S01]  /*10c00*/  HMMA.16816.F32 R132, R52, R10, R132 ;  /* 0x0000000a3484723c */ /* 0x000fe20000001884 */
[----:B------:R-:W3:Y:S01]  /*10c10*/  LDSM.16.MT88.4 R8, [R232+0xb000] ;  /* 0x00b00000e808783b */ /* 0x000ee20000004200 */
[----:B------:R-:W5:Y:S08]  /*10c20*/  MUFU.EX2 R160, R160 ;  /* 0x000000a000a07308 */ /* 0x000f700000000800 */
[----:B------:R-:W-:Y:S08]  /*10c30*/  MUFU.EX2 R152, R152 ;  /* 0x0000009800987308 */ /* 0x000ff00000000800 */
[----:B------:R-:W-:Y:S08]  /*10c40*/  MUFU.EX2 R137, R137 ;  /* 0x0000008900897308 */ /* 0x000ff00000000800 */
[----:B------:R-:W-:Y:S08]  /*10c50*/  MUFU.EX2 R148, R148 ;  /* 0x0000009400947308 */ /* 0x000ff00000000800 */
[----:B------:R-:W1:Y:S08]  /*10c60*/  MUFU.EX2 R155, R155 ;  /* 0x0000009b009b7308 */ /* 0x000e700000000800 */
[----:B------:R-:W-:Y:S08]  /*10c70*/  MUFU.EX2 R150, R150 ;  /* 0x0000009600967308 */ /* 0x000ff00000000800 */
[----:B------:R-:W4:Y:S01]  /*10c80*/  MUFU.EX2 R157, R157 ;  /* 0x0000009d009d7308 */ /* 0x000f220000000800 */
[C---:B--2---:R-:W-:Y:S06]  /*10c90*/  HMMA.16816.F32 R24, R48.reuse, R32, R24 ;  /* 0x000000203018723c */ /* 0x044fec0000001818 */
[----:B------:R-:W-:Y:S01]  /*10ca0*/  HMMA.16816.F32 R4, R48, R34, R4 ;  /* 0x000000223004723c */ /* 0x000fe20000001804 */
[----:B------:R-:W2:Y:S01]  /*10cb0*/  LDSM.16.MT88.4 R32, [R234+0xb800] ;  /* 0x00b80000ea20783b */ /* 0x000ea20000004200 */
[----:B-----5:R-:W-:-:S02]  /*10cc0*/  F2FP.F16.F32.PACK_AB R52, R153, R160 ;  /* 0x000000a09934723e */ /* 0x020fc400000000ff */
[----:B-1----:R-:W-:Y:S02]  /*10cd0*/  F2FP.F16.F32.PACK_AB R53, R155, R148 ;  /* 0x000000949b35723e */ /* 0x002fe400000000ff */
[----:B------:R-:W-:Y:S02]  /*10ce0*/  F2FP.F16.F32.PACK_AB R54, R137, R152 ;  /* 0x000000988936723e */ /* 0x000fe400000000ff */
[----:B----4-:R-:W-:Y:S01]  /*10cf0*/  F2FP.F16.F32.PACK_AB R55, R157, R150 ;  /* 0x000000969d37723e */ /* 0x010fe200000000ff */
[C---:B------:R-:W-:Y:S06]  /*10d00*/  HMMA.16816.F32 R36, R48.reuse, R40, R36 ;  /* 0x000000283024723c */ /* 0x040fec0000001824 */
[----:B------:R-:W-:Y:S01]  /*10d10*/  HMMA.16816.F32 R16, R48, R42, R16 ;  /* 0x0000002a3010723c */ /* 0x000fe20000001810 */
[----:B------:R-:W1:Y:S05]  /*10d20*/  LDSM.16.MT88.4 R40, [R233+0xb800] ;  /* 0x00b80000e928783b */ /* 0x000e6a0000004200 */
[C---:B------:R-:W-:Y:S06]  /*10d30*/  HMMA.16816.F32 R12, R52.reuse, R28, R12 ;  /* 0x0000001c340c723c */ /* 0x040fec000000180c */
[----:B------:R-:W-:Y:S01]  /*10d40*/  HMMA.16816.F32 R20, R52, R30, R20 ;  /* 0x0000001e3414723c */ /* 0x000fe20000001814 */
[----:B------:R-:W4:Y:S01]  /*10d50*/  LDSM.16.MT88.4 R28, [R236+0xc000] ;  /* 0x00c00000ec1c783b */ /* 0x000f220000004200 */
[--C-:B------:R-:W-:Y:S01]  /*10d60*/  FFMA.FTZ R138, R201, UR4, -R165.reuse ;  /* 0x00000004c98a7c23 */ /* 0x100fe200080108a5 */
[----:B------:R-:W-:Y:S01]  /*10d70*/  MOV R201, R168 ;  /* 0x000000a800c97202 */ /* 0x000fe20000000f00 */
[--C-:B------:R-:W-:Y:S01]  /*10d80*/  FFMA.FTZ R162, R179, UR4, -R122.reuse ;  /* 0x00000004b3a27c23 */ /* 0x100fe2000801087a */
[--C-:B------:R-:W-:Y:S01]  /*10d90*/  FFMA.FTZ R168, R181, UR4, -R122.reuse ;  /* 0x00000004b5a87c23 */ /* 0x100fe2000801087a */
[----:B---3--:R-:W-:Y:S01]  /*10da0*/  HMMA.16816.F32 R44, R48, R8, R44 ;  /* 0x00000008302c723c */ /* 0x008fe2000000182c */
[--C-:B------:R-:W-:Y:S01]  /*10db0*/  FFMA.FTZ R139, R210, UR4, -R165.reuse ;  /* 0x00000004d28b7c23 */ /* 0x100fe200080108a5 */
[----:B------:R-:W-:Y:S01]  /*10dc0*/  FFMA.FTZ R147, R198, UR4, -R165 ;  /* 0x00000004c6937c23 */ /* 0x000fe200080108a5 */
[--C-:B------:R-:W-:Y:S01]  /*10dd0*/  FFMA.FTZ R179, R187, UR4, -R122.reuse ;  /* 0x00000004bbb37c23 */ /* 0x100fe2000801087a */
[----:B------:R-:W-:-:S02]  /*10de0*/  FFMA.FTZ R181, R185, UR4, -R122 ;  /* 0x00000004b9b57c23 */ /* 0x000fc4000801087a */
[----:B------:R-:W-:Y:S01]  /*10df0*/  HMMA.16816.F32 R132, R48, R10, R132 ;  /* 0x0000000a3084723c */ /* 0x000fe20000001884 */
[----:B------:R-:W3:Y:S01]  /*10e00*/  LDSM.16.MT88.4 R8, [R232+0xb800] ;  /* 0x00b80000e808783b */ /* 0x000ee20000004200 */
[----:B------:R-:W-:Y:S08]  /*10e10*/  MUFU.EX2 R136, R136 ;  /* 0x0000008800887308 */ /* 0x000ff00000000800 */
        /* <DEDUP_REMOVED lines=21> */
[--C-:B------:R-:W-:Y:S01]  /*10f70*/  FFMA.FTZ R146, R196, UR4, -R165.reuse ;  /* 0x00000004c4927c23 */ /* 0x100fe200080108a5 */
[--C-:B------:R-:W-:Y:S01]  /*10f80*/  FFMA.FTZ R156, R170, UR4, -R165.reuse ;  /* 0x00000004aa9c7c23 */ /* 0x100fe200080108a5 */
[----:B------:R-:W-:Y:S01]  /*10f90*/  FFMA.FTZ R159, R190, UR4, -R165 ;  /* 0x00000004be9f7c23 */ /* 0x000fe200080108a5 */
[----:B---3--:R-:W-:Y:S01]  /*10fa0*/  HMMA.16816.F32 R44, R52, R8, R44 ;  /* 0x00000008342c723c */ /* 0x008fe2000000182c */
[--C-:B------:R-:W-:Y:S01]  /*10fb0*/  FFMA.FTZ R174, R213, UR4, -R122.reuse ;  /* 0x00000004d5ae7c23 */ /* 0x100fe2000801087a */
[--C-:B------:R-:W-:Y:S01]  /*10fc0*/  FFMA.FTZ R3, R3, UR4, -R122.reuse ;  /* 0x0000000403037c23 */ /* 0x100fe2000801087a */
        /* <DEDUP_REMOVED lines=60> */
[--C-:B------:R-:W-:Y:S01]  /*11390*/  FFMA.FTZ R192, R61, UR4, -R122.reuse ;  /* 0x000000043dc07c23 */ /* 0x100fe2000801087a */
[C---:B---3--:R-:W-:Y:S01]  /*113a0*/  HMMA.16816.F32 R44, R52.reuse, R8, R44 ;  /* 0x00000008342c723c */ /* 0x048fe2000000182c */
[--C-:B------:R-:W-:Y:S01]  /*113b0*/  FFMA.FTZ R172, R208, UR4, -R165.reuse ;  /* 0x00000004d0ac7c23 */ /* 0x100fe200080108a5 */
[--C-:B------:R-:W-:Y:S01]  /*113c0*/  FFMA.FTZ R178, R65, UR4, -R165.reuse ;  /* 0x0000000441b27c23 */ /* 0x100fe200080108a5 */
[--C-:B------:R-:W-:Y:S01]  /*113d0*/  FFMA.FTZ R191, R191, UR4, -R122.reuse ;  /* 0x00000004bfbf7c23 */ /* 0x100fe2000801087a */
[--C-:B------:R-:W-:Y:S01]  /*113e0*/  FFMA.FTZ R61, R189, UR4, -R122.reuse ;  /* 0x00000004bd3d7c23 */ /* 0x100fe2000801087a */
[----:B------:R-:W-:Y:S01]  /*113f0*/  FFMA.FTZ R194, R67, UR4, -R122 ;  /* 0x0000000443c27c23 */ /* 0x000fe2000801087a */
[----:B------:R-:W-:Y:S01]  /*11400*/  HMMA.16816.F32 R132, R52, R10, R132 ;  /* 0x0000000a3484723c */ /* 0x000fe20000001884 */
[----:B------:R-:W3:Y:S01]  /*11410*/  LDSM.16.MT88.4 R8, [R232+0xd000] ;  /* 0x00d00000e808783b */ /* 0x000ee20000004200 */
[----:B------:R-:W-:Y:S01]  /*11420*/  FFMA.FTZ R206, R206, UR4, -R165 ;  /* 0x00000004cece7c23 */ /* 0x000fe200080108a5 */
        /* <DEDUP_REMOVED lines=25> */
[----:B---3--:R-:W-:Y:S01]  /*115c0*/  HMMA.16816.F32 R44, R48, R8, R44 ;  /* 0x00000008302c723c */ /* 0x008fe2000000182c */
[----:B------:R-:W-:Y:S01]  /*115d0*/  FFMA.FTZ R73, R73, UR4, -R165 ;  /* 0x0000000449497c23 */ /* 0x000fe200080108a5 */
        /* <DEDUP_REMOVED lines=33> */
[----:B------:R-:W-:-:S03]  /*117f0*/  FFMA.FTZ R202, R83, UR4, -R122 ;  /* 0x0000000453ca7c23 */ /* 0x000fc6000801087a */
        /* <DEDUP_REMOVED lines=25> */
[----:B------:R-:W-:Y:S01]  /*11990*/  FFMA.FTZ R83, R89, UR4, -R165 ;  /* 0x0000000459537c23 */ /* 0x000fe200080108a5 */
[--C-:B------:R-:W-:Y:S01]  /*119a0*/  FFMA.FTZ R62, R62, UR4, -R122.reuse ;  /* 0x000000043e3e7c23 */ /* 0x100fe2000801087a */
        /* <DEDUP_REMOVED lines=38> */
[----:B------:R-:W-:Y:S03]  /*11c10*/  MUFU.EX2 R68, R68 ;  /* 0x0000004400447308 */ /* 0x000fe60000000800 */
[----:B------:R-:W5:Y:S05]  /*11c20*/  LDSM.16.MT88.4 R8, [R232+0xf000] ;  /* 0x00f00000e808783b */ /* 0x000f6a0000004200 */
[----:B------:R-:W1:Y:S08]  /*11c30*/  MUFU.EX2 R89, R89 ;  /* 0x0000005900597308 */ /* 0x000e700000000800 */
[----:B------:R-:W-:Y:S08]  /*11c40*/  MUFU.EX2 R72, R72 ;  /* 0x0000004800487308 */ /* 0x000ff00000000800 */
[----:B------:R-:W-:Y:S08]  /*11c50*/  MUFU.EX2 R93, R93 ;  /* 0x0000005d005d7308 */ /* 0x000ff00000000800 */
[----:B------:R-:W-:Y:S08]  /*11c60*/  MUFU.EX2 R70, R70 ;  /* 0x0000004600467308 */ /* 0x000ff00000000800 */
[----:B------:R-:W4:Y:S08]  /*11c70*/  MUFU.EX2 R95, R95 ;  /* 0x0000005f005f7308 */ /* 0x000f300000000800 */
[----:B------:R-:W-:Y:S08]  /*11c80*/  MUFU.EX2 R74, R74 ;  /* 0x0000004a004a7308 */ /* 0x000ff00000000800 */
[----:B------:R-:W3:Y:S01]  /*11c90*/  MUFU.EX2 R99, R99 ;  /* 0x0000006300637308 */ /* 0x000ee20000000800 */
[----:B--2---:R-:W-:Y:S01]  /*11ca0*/  HMMA.16816.F32 R24, R48, R32, R24 ;  /* 0x000000203018723c */ /* 0x004fe20000001818 */
[----:B-1----:R-:W-:-:S02]  /*11cb0*/  F2FP.F16.F32.PACK_AB R56, R89, R68 ;  /* 0x000000445938723e */ /* 0x002fc400000000ff */
[----:B----4-:R-:W-:Y:S02]  /*11cc0*/  F2FP.F16.F32.PACK_AB R57, R95, R70 ;  /* 0x000000465f39723e */ /* 0x010fe400000000ff */
[----:B------:R-:W-:Y:S01]  /*11cd0*/  F2FP.F16.F32.PACK_AB R58, R93, R72 ;  /* 0x000000485d3a723e */ /* 0x000fe200000000ff */
[----:B------:R-:W-:Y:S01]  /*11ce0*/  HMMA.16816.F32 R4, R48, R34, R4 ;  /* 0x000000223004723c */ /* 0x000fe20000001804 */
[----:B------:R-:W1:Y:S01]  /*11cf0*/  LDSM.16.MT88.4 R32, [R233+0xf800] ;  /* 0x00f80000e920783b */ /* 0x000e620000004200 */
[----:B---3--:R-:W-:-:S04]  /*11d00*/  F2FP.F16.F32.PACK_AB R59, R99, R74 ;  /* 0x0000004a633b723e */ /* 0x008fc800000000ff */
[----:B------:R-:W-:Y:S01]  /*11d10*/  HMMA.16816.F32 R36, R48, R40, R36 ;  /* 0x000000283024723c */ /* 0x000fe20000001824 */
[----:B------:R-:W-:-:S05]  /*11d20*/  FFMA.FTZ R164, R201, R173, R164 ;  /* 0x000000adc9a47223 */ /* 0x000fca00000100a4 */
[----:B------:R-:W-:Y:S01]  /*11d30*/  HMMA.16816.F32 R16, R48, R42, R16 ;  /* 0x0000002a3010723c */ /* 0x000fe20000001810 */
[----:B------:R-:W2:Y:S05]  /*11d40*/  LDSM.16.MT88.4 R40, [R232+0xf800] ;  /* 0x00f80000e828783b */ /* 0x000eaa0000004200 */
[C---:B------:R-:W-:Y:S06]  /*11d50*/  HMMA.16816.F32 R12, R56.reuse, R28, R12 ;  /* 0x0000001c380c723c */ /* 0x040fec000000180c */
[C---:B------:R-:W-:Y:S01]  /*11d60*/  HMMA.16816.F32 R20, R56.reuse, R30, R20 ;  /* 0x0000001e3814723c */ /* 0x040fe20000001814 */
[----:B------:R-:W3:Y:S01]  /*11d70*/  LDSM.16.MT88.4 R28, [R234+0x10000] ;  /* 0x01000000ea1c783b */ /* 0x000ee20000004200 */
[----:B------:R-:W-:Y:S01]  /*11d80*/  FADD.FTZ R131, R131, R164 ;  /* 0x000000a483837221 */ /* 0x000fe20000010000 */
[----:B------:R-:W-:Y:S01]  /*11d90*/  FFMA.FTZ R252, R252, R2, R123 ;  /* 0x00000002fcfc7223 */ /* 0x000fe2000001007b */
[--C-:B------:R-:W-:Y:S01]  /*11da0*/  FFMA.FTZ R97, R101, UR4, -R165.reuse ;  /* 0x0000000465617c23 */ /* 0x100fe200080108a5 */
[----:B------:R-:W-:Y:S01]  /*11db0*/  FFMA.FTZ R76, R76, UR4, -R165 ;  /* 0x000000044c4c7c23 */ /* 0x000fe200080108a5 */
[----:B------:R-:W-:Y:S01]  /*11dc0*/  HMMA.16816.F32 R24, R56, R52, R24 ;  /* 0x000000343818723c */ /* 0x000fe20000001818 */
[----:B------:R-:W-:Y:S01]  /*11dd0*/  FADD.FTZ R130, R130, R131 ;  /* 0x0000008382827221 */ /* 0x000fe20000010000 */
[--C-:B------:R-:W-:Y:S01]  /*11de0*/  FFMA.FTZ R80, R80, UR4, -R165.reuse ;  /* 0x0000000450507c23 */ /* 0x100fe200080108a5 */
[----:B------:R-:W-:Y:S01]  /*11df0*/  FFMA.FTZ R101, R105, UR4, -R165 ;  /* 0x0000000469657c23 */ /* 0x000fe200080108a5 */
[--C-:B------:R-:W-:Y:S01]  /*11e00*/  FFMA.FTZ R78, R78, UR4, -R122.reuse ;  /* 0x000000044e4e7c23 */ /* 0x100fe2000801087a */
[----:B------:R-:W-:Y:S01]  /*11e10*/  FFMA.FTZ R103, R103, UR4, -R122 ;  /* 0x0000000467677c23 */ /* 0x000fe2000801087a */
[----:B------:R-:W-:Y:S01]  /*11e20*/  FADD.FTZ R121, R121, R252 ;  /* 0x000000fc79797221 */ /* 0x000fe20000010000 */
[--C-:B------:R-:W-:Y:S01]  /*11e30*/  FFMA.FTZ R52, R82, UR4, -R122.reuse ;  /* 0x0000000452347c23 */ /* 0x100fe2000801087a */
[----:B------:R-:W-:Y:S01]  /*11e40*/  FFMA.FTZ R53, R107, UR4, -R122 ;  /* 0x000000046b357c23 */ /* 0x000fe2000801087a */
[----:B------:R-:W-:Y:S01]  /*11e50*/  FADD.FTZ R129, R129, R130 ;  /* 0x0000008281817221 */ /* 0x000fe20000010000 */
[----:B-----5:R-:W-:Y:S01]  /*11e60*/  HMMA.16816.F32 R44, R48, R8, R44 ;  /* 0x00000008302c723c */ /* 0x020fe2000000182c */
[----:B------:R-:W-:Y:S01]  /*11e70*/  FADD.FTZ R120, R120, R121 ;  /* 0x0000007978787221 */ /* 0x000fe20000010000 */
[----:B------:R-:W-:Y:S01]  /*11e80*/  MUFU.EX2 R76, R76 ;  /* 0x0000004c004c7308 */ /* 0x000fe20000000800 */
[----:B------:R-:W-:-:S03]  /*11e90*/  FADD.FTZ R128, R128, R129 ;  /* 0x0000008180807221 */ /* 0x000fc60000010000 */
[----:B------:R-:W-:Y:S01]  /*11ea0*/  HMMA.16816.F32 R132, R48, R10, R132 ;  /* 0x0000000a3084723c */ /* 0x000fe20000001884 */
[----:B------:R-:W-:-:S03]  /*11eb0*/  FADD.FTZ R169, R169, R120 ;  /* 0x00000078a9a97221 */ /* 0x000fc60000010000 */
[----:B------:R-:W4:Y:S01]  /*11ec0*/  MUFU.EX2 R97, R97 ;  /* 0x0000006100617308 */ /* 0x000f220000000800 */
[----:B------:R-:W-:-:S07]  /*11ed0*/  FADD.FTZ R127, R127, R128 ;  /* 0x000000807f7f7221 */ /* 0x000fce0000010000 */
[----:B------:R-:W-:Y:S01]  /*11ee0*/  MUFU.EX2 R80, R80 ;  /* 0x0000005000507308 */ /* 0x000fe20000000800 */
[----:B------:R-:W-:-:S07]  /*11ef0*/  FADD.FTZ R154, R154, R169 ;  /* 0x000000a99a9a7221 */ /* 0x000fce0000010000 */
[----:B------:R-:W-:Y:S08]  /*11f00*/  MUFU.EX2 R101, R101 ;  /* 0x0000006500657308 */ /* 0x000ff00000000800 */
[----:B------:R-:W-:Y:S08]  /*11f10*/  MUFU.EX2 R78, R78 ;  /* 0x0000004e004e7308 */ /* 0x000ff00000000800 */
[----:B------:R-:W5:Y:S08]  /*11f20*/  MUFU.EX2 R103, R103 ;  /* 0x0000006700677308 */ /* 0x000f700000000800 */
[----:B------:R-:W-:Y:S08]  /*11f30*/  MUFU.EX2 R52, R52 ;  /* 0x0000003400347308 */ /* 0x000ff00000000800 */
[----:B------:R-:W1:Y:S01]  /*11f40*/  MUFU.EX2 R53, R53 ;  /* 0x0000003500357308 */ /* 0x000e620000000800 */
[----:B------:R-:W-:Y:S01]  /*11f50*/  FADD.FTZ R126, R126, R127 ;  /* 0x0000007f7e7e7221 */ /* 0x000fe20000010000 */
[----:B------:R-:W-:Y:S01]  /*11f60*/  FADD.FTZ R149, R149, R154 ;  /* 0x0000009a95957221 */ /* 0x000fe20000010000 */
[----:B------:R-:W3:Y:S02]  /*11f70*/  LDSM.16.MT88.4 R8, [R236+0x10000] ;  /* 0x01000000ec08783b */ /* 0x000ee40000004200 */
[----:B------:R-:W-:Y:S01]  /*11f80*/  FADD.FTZ R125, R125, R126 ;  /* 0x0000007e7d7d7221 */ /* 0x000fe20000010000 */
[----:B------:R-:W-:Y:S01]  /*11f90*/  FADD.FTZ R144, R144, R149 ;  /* 0x0000009590907221 */ /* 0x000fe20000010000 */
[----:B----4-:R-:W-:-:S02]  /*11fa0*/  F2FP.F16.F32.PACK_AB R48, R97, R76 ;  /* 0x0000004c6130723e */ /* 0x010fc400000000ff */
[----:B-----5:R-:W-:Y:S01]  /*11fb0*/  F2FP.F16.F32.PACK_AB R49, R103, R78 ;  /* 0x0000004e6731723e */ /* 0x020fe200000000ff */
[----:B------:R-:W-:Y:S01]  /*11fc0*/  FADD.FTZ R124, R124, R125 ;  /* 0x0000007d7c7c7221 */ /* 0x000fe20000010000 */
[----:B------:R-:W-:Y:S01]  /*11fd0*/  F2FP.F16.F32.PACK_AB R50, R101, R80 ;  /* 0x000000506532723e */ /* 0x000fe200000000ff */
[----:B------:R-:W-:Y:S01]  /*11fe0*/  FADD.FTZ R141, R141, R144 ;  /* 0x000000908d8d7221 */ /* 0x000fe20000010000 */
[----:B-1----:R-:W-:Y:S01]  /*11ff0*/  F2FP.F16.F32.PACK_AB R51, R53, R52 ;  /* 0x000000343533723e */ /* 0x002fe200000000ff */
[----:B------:R-:W-:Y:S01]  /*12000*/  FADD.FTZ R171, R171, R124 ;  /* 0x0000007cabab7221 */ /* 0x000fe20000010000 */
[----:B------:R-:W-:Y:S01]  /*12010*/  HMMA.16816.F32 R36, R56, R32, R36 ;  /* 0x000000203824723c */ /* 0x000fe20000001824 */
[----:B------:R-:W-:-:S05]  /*12020*/  FADD.FTZ R140, R140, R141 ;  /* 0x0000008d8c8c7221 */ /* 0x000fca0000010000 */
[C---:B------:R-:W-:Y:S01]  /*12030*/  HMMA.16816.F32 R16, R56.reuse, R34, R16 ;  /* 0x000000223810723c */ /* 0x040fe20000001810 */
[----:B------:R-:W1:Y:S05]  /*12040*/  LDSM.16.MT88.4 R32, [R233+0x10000] ;  /* 0x01000000e920783b */ /* 0x000e6a0000004200 */
[----:B--2---:R-:W-:Y:S01]  /*12050*/  HMMA.16816.F32 R44, R56, R40, R44 ;  /* 0x00000028382c723c */ /* 0x004fe2000000182c */
[----:B------:R-:W-:-:S05]  /*12060*/  FADD.FTZ R143, R143, R140 ;  /* 0x0000008c8f8f7221 */ /* 0x000fca0000010000 */
[----:B------:R-:W-:Y:S01]  /*12070*/  HMMA.16816.F32 R132, R56, R42, R132 ;  /* 0x0000002a3884723c */ /* 0x000fe20000001884 */
[----:B------:R-:W2:Y:S05]  /*12080*/  LDSM.16.MT88.4 R40, [R232+0x10000] ;  /* 0x01000000e828783b */ /* 0x000eaa0000004200 */
[----:B---3--:R-:W-:Y:S01]  /*12090*/  HMMA.16816.F32 R24, R48, R28, R24 ;  /* 0x0000001c3018723c */ /* 0x008fe20000001818 */
[----:B------:R-:W-:-:S06]  /*120a0*/  FADD.FTZ R142, R142, R143 ;  /* 0x0000008f8e8e7221 */ /* 0x000fcc0000010000 */
[----:B------:R-:W-:-:S04]  /*120b0*/  FADD.FTZ R28, R0, R171 ;  /* 0x000000ab001c7221 */ /* 0x000fc80000010000 */
[----:B------:R-:W-:Y:S01]  /*120c0*/  FADD.FTZ R161, R161, R28 ;  /* 0x0000001ca1a17221 */ /* 0x000fe20000010000 */
[----:B------:R-:W-:Y:S01]  /*120d0*/  FADD.FTZ R145, R145, R142 ;  /* 0x0000008e91917221 */ /* 0x000fe20000010000 */
[----:B------:R-:W-:Y:S01]  /*120e0*/  HMMA.16816.F32 R4, R56, R54, R4 ;  /* 0x000000363804723c */ /* 0x000fe20000001804 */
[----:B------:R-:W-:Y:S01]  /*120f0*/  FFMA.FTZ R2, R84, UR4, -R165 ;  /* 0x0000000454027c23 */ /* 0x000fe200080108a5 */
[----:B------:R-:W-:Y:S01]  /*12100*/  FADD.FTZ R160, R160, R161 ;  /* 0x000000a1a0a07221 */ /* 0x000fe20000010000 */
[----:B------:R-:W-:Y:S01]  /*12110*/  FADD.FTZ R148, R148, R145 ;  /* 0x0000009194947221 */ /* 0x000fe20000010000 */
[--C-:B------:R-:W-:Y:S01]  /*12120*/  FFMA.FTZ R105, R111, UR4, -R122.reuse ;  /* 0x000000046f697c23 */ /* 0x100fe2000801087a */
[----:B------:R-:W-:Y:S01]  /*12130*/  FFMA.FTZ R90, R90, UR4, -R122 ;  /* 0x000000045a5a7c23 */ /* 0x000fe2000801087a */
[----:B------:R-:W-:Y:S01]  /*12140*/  FADD.FTZ R153, R153, R160 ;  /* 0x000000a099997221 */ /* 0x000fe20000010000 */
[----:B------:R-:W-:Y:S01]  /*12150*/  FADD.FTZ R155, R155, R148 ;  /* 0x000000949b9b7221 */ /* 0x000fe20000010000 */
[C---:B------:R-:W-:Y:S01]  /*12160*/  HMMA.16816.F32 R12, R48.reuse, R8, R12 ;  /* 0x00000008300c723c */ /* 0x040fe2000000180c */
[----:B------:R-:W-:Y:S01]  /*12170*/  FFMA.FTZ R107, R112, UR4, -R165 ;  /* 0x00000004706b7c23 */ /* 0x000fe200080108a5 */
[----:B------:R-:W-:Y:S01]  /*12180*/  FADD.FTZ R152, R152, R153 ;  /* 0x0000009998987221 */ /* 0x000fe20000010000 */
[----:B------:R-:W-:Y:S01]  /*12190*/  FADD.FTZ R150, R150, R155 ;  /* 0x0000009b96967221 */ /* 0x000fe20000010000 */
[----:B------:R-:W-:Y:S01]  /*121a0*/  FFMA.FTZ R82, R96, UR4, -R165 ;  /* 0x0000000460527c23 */ /* 0x000fe200080108a5 */
[----:B------:R-:W-:Y:S01]  /*121b0*/  FFMA.FTZ R113, R113, UR4, -R122 ;  /* 0x0000000471717c23 */ /* 0x000fe2000801087a */
[----:B------:R-:W-:Y:S01]  /*121c0*/  FADD.FTZ R137, R137, R152 ;  /* 0x0000009889897221 */ /* 0x000fe20000010000 */
[----:B------:R-:W-:Y:S01]  /*121d0*/  FADD.FTZ R157, R157, R150 ;  /* 0x000000969d9d7221 */ /* 0x000fe20000010000 */
[C---:B------:R-:W-:Y:S01]  /*121e0*/  HMMA.16816.F32 R20, R48.reuse, R10, R20 ;  /* 0x0000000a3014723c */ /* 0x040fe20000001814 */
[----:B------:R-:W3:Y:S01]  /*121f0*/  LDSM.16.MT88.4 R8, [R236+0x10800] ;  /* 0x01080000ec08783b */ /* 0x000ee20000004200 */
[----:B------:R-:W-:Y:S01]  /*12200*/  FADD.FTZ R136, R136, R137 ;  /* 0x0000008988887221 */ /* 0x000fe20000010000 */
[----:B------:R-:W-:Y:S01]  /*12210*/  FADD.FTZ R162, R162, R157 ;  /* 0x0000009da2a27221 */ /* 0x000fe20000010000 */
[----:B------:R-:W-:Y:S01]  /*12220*/  FFMA.FTZ R98, R98, UR4, -R122 ;  /* 0x0000000462627c23 */ /* 0x000fe2000801087a */
[----:B------:R-:W-:Y:S01]  /*12230*/  FFMA.FTZ R106, R106, UR4, -R165 ;  /* 0x000000046a6a7c23 */ /* 0x000fe200080108a5 */
[----:B------:R-:W-:Y:S01]  /*12240*/  FADD.FTZ R139, R139, R136 ;  /* 0x000000888b8b7221 */ /* 0x000fe20000010000 */
[----:B------:R-:W-:Y:S01]  /*12250*/  FADD.FTZ R179, R179, R162 ;  /* 0x000000a2b3b37221 */ /* 0x000fe20000010000 */
[----:B-1----:R-:W-:Y:S01]  /*12260*/  HMMA.16816.F32 R36, R48, R32, R36 ;  /* 0x000000203024723c */ /* 0x002fe20000001824 */
[----:B------:R-:W-:Y:S01]  /*12270*/  LDSM.16.MT88.4 R140, [R233+0x11800] ;  /* 0x01180000e98c783b */ /* 0x000fe20000004200 */
[----:B------:R-:W-:Y:S01]  /*12280*/  FADD.FTZ R138, R138, R139 ;  /* 0x0000008b8a8a7221 */ /* 0x000fe20000010000 */
[----:B------:R-:W-:-:S03]  /*12290*/  FADD.FTZ R168, R168, R179 ;  /* 0x000000b3a8a87221 */ /* 0x000fc60000010000 */
[----:B------:R-:W-:Y:S01]  /*122a0*/  FADD.FTZ R138, R147, R138 ;  /* 0x0000008a938a7221 */ /* 0x000fe20000010000 */
[----:B------:R-:W-:Y:S01]  /*122b0*/  HMMA.16816.F32 R4, R48, R30, R4 ;  /* 0x0000001e3004723c */ /* 0x000fe20000001804 */
[----:B------:R-:W-:-:S05]  /*122c0*/  FADD.FTZ R181, R181, R168 ;  /* 0x000000a8b5b57221 */ /* 0x000fca0000010000 */
[----:B------:R-:W-:Y:S01]  /*122d0*/  HMMA.16816.F32 R16, R48, R34, R16 ;  /* 0x000000223010723c */ /* 0x000fe20000001810 */
[----:B------:R-:W-:-:S05]  /*122e0*/  FADD.FTZ R151, R151, R138 ;  /* 0x0000008a97977221 */ /* 0x000fca0000010000 */
[C---:B--2---:R-:W-:Y:S06]  /*122f0*/  HMMA.16816.F32 R44, R48.reuse, R40, R44 ;  /* 0x00000028302c723c */ /* 0x044fec000000182c */
[----:B------:R-:W-:Y:S01]  /*12300*/  HMMA.16816.F32 R132, R48, R42, R132 ;  /* 0x0000002a3084723c */ /* 0x000fe20000001884 */
[----:B------:R-:W1:Y:S01]  /*12310*/  LDSM.16.MT88.4 R48, [R232+0x10800] ;  /* 0x01080000e830783b */ /* 0x000e620000004200 */
[----:B------:R-:W-:Y:S01]  /*12320*/  FADD.FTZ R151, R146, R151 ;  /* 0x0000009792977221 */ /* 0x000fe20000010000 */
[--C-:B------:R-:W-:Y:S01]  /*12330*/  FFMA.FTZ R55, R108, UR4, -R165.reuse ;  /* 0x000000046c377c23 */ /* 0x100fe200080108a5 */
[--C-:B------:R-:W-:Y:S01]  /*12340*/  FFMA.FTZ R54, R88, UR4, -R165.reuse ;  /* 0x0000000458367c23 */ /* 0x100fe200080108a5 */
[----:B------:R-:W-:Y:S01]  /*12350*/  FFMA.FTZ R57, R110, UR4, -R165 ;  /* 0x000000046e397c23 */ /* 0x000fe200080108a5 */
[--C-:B------:R-:W-:Y:S01]  /*12360*/  FFMA.FTZ R56, R86, UR4, -R122.reuse ;  /* 0x0000000456387c23 */ /* 0x100fe2000801087a */
[----:B------:R-:W-:Y:S01]  /*12370*/  FFMA.FTZ R59, R109, UR4, -R122 ;  /* 0x000000046d3b7c23 */ /* 0x000fe2000801087a */
[----:B------:R-:W-:Y:S01]  /*12380*/  FADD.FTZ R174, R174, R181 ;  /* 0x000000b5aeae7221 */ /* 0x000fe20000010000 */
[----:B------:R-:W2:Y:S01]  /*12390*/  LDSM.16.MT88.4 R28, [R234+0x10800] ;  /* 0x01080000ea1c783b */ /* 0x000ea20000004200 */
[----:B------:R-:W-:-:S02]  /*123a0*/  FADD.FTZ R156, R156, R151 ;  /* 0x000000979c9c7221 */ /* 0x000fc40000010000 */
[----:B------:R-:W-:Y:S01]  /*123b0*/  FADD.FTZ R3, R3, R174 ;  /* 0x000000ae03037221 */ /* 0x000fe20000010000 */
[----:B------:R-:W-:Y:S01]  /*123c0*/  MUFU.EX2 R2, R2 ;  /* 0x0000000200027308 */ /* 0x000fe20000000800 */
[----:B------:R-:W-:Y:S01]  /*123d0*/  FADD.FTZ R159, R159, R156 ;  /* 0x0000009c9f9f7221 */ /* 0x000fe20000010000 */
[----:B------:R-:W4:Y:S01]  /*123e0*/  LDSM.16.MT88.4 R32, [R233+0x10800] ;  /* 0x01080000e920783b */ /* 0x000f220000004200 */
[----:B------:R-:W-:-:S05]  /*123f0*/  FADD.FTZ R176, R176, R3 ;  /* 0x00000003b0b07221 */ /* 0x000fca0000010000 */
[----:B------:R-:W5:Y:S01]  /*12400*/  MUFU.EX2 R55, R55 ;  /* 0x0000003700377308 */ /* 0x000f620000000800 */
[----:B------:R-:W-:Y:S01]  /*12410*/  FADD.FTZ R158, R158, R159 ;  /* 0x0000009f9e9e7221 */ /* 0x000fe20000010000 */
[----:B------:R-:W-:-:S06]  /*12420*/  FADD.FTZ R63, R63, R176 ;  /* 0x000000b03f3f7221 */ /* 0x000fcc0000010000 */
[----:B------:R-:W-:Y:S08]  /*12430*/  MUFU.EX2 R54, R54 ;  /* 0x0000003600367308 */ /* 0x000ff00000000800 */
[----:B------:R-:W-:Y:S08]  /*12440*/  MUFU.EX2 R57, R57 ;  /* 0x0000003900397308 */ /* 0x000ff00000000800 */
[----:B------:R-:W-:Y:S08]  /*12450*/  MUFU.EX2 R56, R56 ;  /* 0x0000003800387308 */ /* 0x000ff00000000800 */
[----:B------:R-:W3:Y:S08]  /*12460*/  MUFU.EX2 R59, R59 ;  /* 0x0000003b003b7308 */ /* 0x000ef00000000800 */
[----:B------:R-:W-:Y:S08]  /*12470*/  MUFU.EX2 R0, R90 ;  /* 0x0000005a00007308 */ /* 0x000ff00000000800 */
[----:B------:R-:W1:Y:S01]  /*12480*/  MUFU.EX2 R105, R105 ;  /* 0x0000006900697308 */ /* 0x000e620000000800 */
[----:B------:R-:W-:Y:S01]  /*12490*/  FADD.FTZ R163, R163, R158 ;  /* 0x0000009ea3a37221 */ /* 0x000fe20000010000 */
[----:B------:R-:W-:Y:S01]  /*124a0*/  FADD.FTZ R186, R186, R63 ;  /* 0x0000003fbaba7221 */ /* 0x000fe20000010000 */
[----:B-----5:R-:W-:Y:S01]  /*124b0*/  F2FP.F16.F32.PACK_AB R40, R55, R2 ;  /* 0x000000023728723e */ /* 0x020fe200000000ff */
[----:B------:R-:W-:Y:S01]  /*124c0*/  FFMA.FTZ R58, R92, UR4, -R165 ;  /* 0x000000045c3a7c23 */ /* 0x000fe200080108a5 */
[----:B------:R-:W-:Y:S01]  /*124d0*/  FADD.FTZ R170, R170, R163 ;  /* 0x000000a3aaaa7221 */ /* 0x000fe20000010000 */
[----:B------:R-:W-:Y:S01]  /*124e0*/  FADD.FTZ R187, R187, R186 ;  /* 0x000000babbbb7221 */ /* 0x000fe20000010000 */
[----:B---3--:R-:W-:Y:S01]  /*124f0*/  F2FP.F16.F32.PACK_AB R41, R59, R56 ;  /* 0x000000383b29723e */ /* 0x008fe200000000ff */
[----:B------:R-:W-:Y:S01]  /*12500*/  FFMA.FTZ R109, R114, UR4, -R165 ;  /* 0x00000004726d7c23 */ /* 0x000fe200080108a5 */
[----:B------:R-:W-:Y:S01]  /*12510*/  FADD.FTZ R183, R183, R170 ;  /* 0x000000aab7b77221 */ /* 0x000fe20000010000 */
[----:B------:R-:W-:Y:S01]  /*12520*/  F2FP.F16.F32.PACK_AB R42, R57, R54 ;  /* 0x00000036392a723e */ /* 0x000fe200000000ff */
[----:B------:R-:W-:Y:S01]  /*12530*/  FADD.FTZ R188, R188, R187 ;  /* 0x000000bbbcbc7221 */ /* 0x000fe20000010000 */
[--C-:B------:R-:W-:Y:S01]  /*12540*/  FFMA.FTZ R84, R94, UR4, -R122.reuse ;  /* 0x000000045e547c23 */ /* 0x100fe2000801087a */
[----:B------:R-:W-:Y:S01]  /*12550*/  FADD.FTZ R172, R172, R183 ;  /* 0x000000b7acac7221 */ /* 0x000fe20000010000 */
[----:B------:R-:W-:Y:S01]  /*12560*/  FFMA.FTZ R86, R115, UR4, -R122 ;  /* 0x0000000473567c23 */ /* 0x000fe2000801087a */
[----:B------:R-:W-:Y:S08]  /*12570*/  MUFU.EX2 R107, R107 ;  /* 0x0000006b006b7308 */ /* 0x000ff00000000800 */
[----:B------:R-:W-:Y:S01]  /*12580*/  MUFU.EX2 R82, R82 ;  /* 0x0000005200527308 */ /* 0x000fe20000000800 */
[----:B-1----:R-:W-:Y:S01]  /*12590*/  F2FP.F16.F32.PACK_AB R43, R105, R0 ;  /* 0x00000000692b723e */ /* 0x002fe200000000ff */
[----:B------:R-:W-:Y:S01]  /*125a0*/  FADD.FTZ R188, R193, R188 ;  /* 0x000000bcc1bc7221 */ /* 0x000fe20000010000 */
[----:B------:R-:W-:Y:S01]  /*125b0*/  FADD.FTZ R172, R185, R172 ;  /* 0x000000acb9ac7221 */ /* 0x000fe20000010000 */
[----:B------:R-:W-:Y:S02]  /*125c0*/  LDSM.16.MT88.4 R156, [R236+0x11800] ;  /* 0x01180000ec9c783b */ /* 0x000fe40000004200 */
[----:B------:R-:W-:-:S02]  /*125d0*/  FADD.FTZ R191, R191, R188 ;  /* 0x000000bcbfbf7221 */ /* 0x000fc40000010000 */
[C---:B------:R-:W-:Y:S01]  /*125e0*/  HMMA.16816.F32 R12, R40.reuse, R8, R12 ;  /* 0x00000008280c723c */ /* 0x040fe2000000180c */
[--C-:B------:R-:W-:Y:S01]  /*125f0*/  FFMA.FTZ R88, R100, UR4, -R165.reuse ;  /* 0x0000000464587c23 */ /* 0x100fe200080108a5 */
[----:B------:R-:W-:Y:S01]  /*12600*/  FFMA.FTZ R111, R116, UR4, -R165 ;  /* 0x00000004746f7c23 */ /* 0x000fe200080108a5 */
[----:B------:R-:W-:Y:S03]  /*12610*/  LDSM.16.MT88.4 R148, [R234+0x11800] ;  /* 0x01180000ea94783b */ /* 0x000fe60000004200 */
[----:B------:R-:W-:Y:S01]  /*12620*/  HMMA.16816.F32 R20, R40, R10, R20 ;  /* 0x0000000a2814723c */ /* 0x000fe20000001814 */
[----:B------:R-:W1:Y:S01]  /*12630*/  LDSM.16.MT88.4 R8, [R236+0x11000] ;  /* 0x01100000ec08783b */ /* 0x000e620000004200 */
[----:B------:R-:W-:-:S04]  /*12640*/  FADD.FTZ R192, R192, R191 ;  /* 0x000000bfc0c07221 */ /* 0x000fc80000010000 */
[----:B------:R-:W-:Y:S01]  /*12650*/  HMMA.16816.F32 R44, R40, R48, R44 ;  /* 0x00000030282c723c */ /* 0x000fe2000000182c */
[----:B------:R-:W-:-:S06]  /*12660*/  FADD.FTZ R61, R61, R192 ;  /* 0x000000c03d3d7221 */ /* 0x000fcc0000010000 */
[----:B------:R-:W-:Y:S01]  /*12670*/  FADD.FTZ R49, R65, R172 ;  /* 0x000000ac41317221 */ /* 0x000fe20000010000 */
[----:B--2---:R-:W-:Y:S03]  /*12680*/  HMMA.16816.F32 R24, R40, R28, R24 ;  /* 0x0000001c2818723c */ /* 0x004fe60000001818 */
[----:B------:R-:W-:-:S03]  /*12690*/  FADD.FTZ R49, R178, R49 ;  /* 0x00000031b2317221 */ /* 0x000fc60000010000 */
[----:B------:R-:W-:Y:S01]  /*126a0*/  HMMA.16816.F32 R4, R40, R30, R4 ;  /* 0x0000001e2804723c */ /* 0x000fe20000001804 */
[----:B------:R-:W2:Y:S01]  /*126b0*/  LDSM.16.MT88.4 R28, [R234+0x11000] ;  /* 0x01100000ea1c783b */ /* 0x000ea20000004200 */
[----:B------:R-:W-:Y:S01]  /*126c0*/  FADD.FTZ R184, R184, R49 ;  /* 0x00000031b8b87221 */ /* 0x000fe20000010000 */
[----:B------:R-:W-:Y:S01]  /*126d0*/  FADD.FTZ R194, R194, R61 ;  /* 0x0000003dc2c27221 */ /* 0x000fe20000010000 */
[----:B------:R-:W3:Y:S02]  /*126e0*/  MUFU.EX2 R58, R58 ;  /* 0x0000003a003a7308 */ /* 0x000ee40000000800 */
[----:B------:R-:W-:Y:S01]  /*126f0*/  FADD.FTZ R69, R69, R184 ;  /* 0x000000b845457221 */ /* 0x000fe20000010000 */
[----:B------:R-:W-:-:S05]  /*12700*/  FADD.FTZ R81, R81, R194 ;  /* 0x000000c251517221 */ /* 0x000fca0000010000 */
[----:B------:R-:W-:Y:S01]  /*12710*/  MUFU.EX2 R109, R109 ;  /* 0x0000006d006d7308 */ /* 0x000fe20000000800 */
[----:B------:R-:W-:Y:S01]  /*12720*/  FADD.FTZ R190, R190, R69 ;  /* 0x00000045bebe7221 */ /* 0x000fe20000010000 */
[----:B------:R-:W-:-:S06]  /*12730*/  FADD.FTZ R196, R196, R81 ;  /* 0x00000051c4c47221 */ /* 0x000fcc0000010000 */
[----:B------:R-:W-:Y:S01]  /*12740*/  MUFU.EX2 R84, R84 ;  /* 0x0000005400547308 */ /* 0x000fe20000000800 */
[----:B------:R-:W-:-:S07]  /*12750*/  FADD.FTZ R190, R73, R190 ;  /* 0x000000be49be7221 */ /* 0x000fce0000010000 */
[----:B------:R-:W5:Y:S08]  /*12760*/  MUFU.EX2 R3, R113 ;  /* 0x0000007100037308 */ /* 0x000f700000000800 */
[----:B------:R-:W-:Y:S08]  /*12770*/  MUFU.EX2 R63, R98 ;  /* 0x00000062003f7308 */ /* 0x000ff00000000800 */
[----:B------:R-:W1:Y:S01]  /*12780*/  MUFU.EX2 R86, R86 ;  /* 0x0000005600567308 */ /* 0x000e620000000800 */
[----:B------:R-:W-:Y:S01]  /*12790*/  FADD.FTZ R71, R71, R196 ;  /* 0x000000c447477221 */ /* 0x000fe20000010000 */
[----:B------:R-:W-:-:S03]  /*127a0*/  FADD.FTZ R67, R67, R190 ;  /* 0x000000be43437221 */ /* 0x000fc60000010000 */
[----:B------:R-:W-:Y:S01]  /*127b0*/  FADD.FTZ R198, R198, R71 ;  /* 0x00000047c6c67221 */ /* 0x000fe20000010000 */
[----:B------:R-:W-:Y:S01]  /*127c0*/  FADD.FTZ R180, R180, R67 ;  /* 0x00000043b4b47221 */ /* 0x000fe20000010000 */
[----:B----4-:R-:W-:Y:S02]  /*127d0*/  HMMA.16816.F32 R36, R40, R32, R36 ;  /* 0x000000202824723c */ /* 0x010fe40000001824 */
[----:B------:R-:W-:Y:S01]  /*127e0*/  FADD.FTZ R85, R85, R198 ;  /* 0x000000c655557221 */ /* 0x000fe20000010000 */
[----:B------:R-:W-:-:S03]  /*127f0*/  FADD.FTZ R77, R77, R180 ;  /* 0x000000b44d4d7221 */ /* 0x000fc60000010000 */
[----:B------:R-:W-:Y:S01]  /*12800*/  HMMA.16816.F32 R16, R40, R34, R16 ;  /* 0x000000222810723c */ /* 0x000fe20000001810 */
[----:B------:R-:W-:-:S05]  /*12810*/  FADD.FTZ R200, R200, R85 ;  /* 0x00000055c8c87221 */ /* 0x000fca0000010000 */
[----:B------:R-:W-:Y:S01]  /*12820*/  HMMA.16816.F32 R132, R40, R50, R132 ;  /* 0x000000322884723c */ /* 0x000fe20000001884 */
[----:B------:R-:W-:Y:S01]  /*12830*/  FADD.FTZ R77, R182, R77 ;  /* 0x0000004db64d7221 */ /* 0x000fe20000010000 */
[----:B------:R-:W-:Y:S01]  /*12840*/  FFMA.FTZ R90, R104, UR4, -R165 ;  /* 0x00000004685a7c23 */ /* 0x000fe200080108a5 */
[----:B------:R-:W-:Y:S01]  /*12850*/  MUFU.EX2 R88, R88 ;  /* 0x0000005800587308 */ /* 0x000fe20000000800 */
[----:B------:R-:W4:Y:S03]  /*12860*/  LDSM.16.MT88.4 R32, [R233+0x11000] ;  /* 0x01100000e920783b */ /* 0x000f260000004200 */
[----:B---3--:R-:W-:Y:S02]  /*12870*/  F2FP.F16.F32.PACK_AB R40, R107, R58 ;  /* 0x0000003a6b28723e */ /* 0x008fe400000000ff */
[----:B-----5:R-:W-:Y:S02]  /*12880*/  F2FP.F16.F32.PACK_AB R41, R3, R84 ;  /* 0x000000540329723e */ /* 0x020fe400000000ff */
[----:B------:R-:W-:-:S02]  /*12890*/  F2FP.F16.F32.PACK_AB R42, R109, R82 ;  /* 0x000000526d2a723e */ /* 0x000fc400000000ff */
[----:B-1----:R-:W-:Y:S01]  /*128a0*/  F2FP.F16.F32.PACK_AB R43, R86, R63 ;  /* 0x0000003f562b723e */ /* 0x002fe200000000ff */
[----:B------:R-:W-:Y:S01]  /*128b0*/  FADD.FTZ R60, R60, R77 ;  /* 0x0000004d3c3c7221 */ /* 0x000fe20000010000 */
[----:B------:R-:W1:Y:S01]  /*128c0*/  MUFU.EX2 R111, R111 ;  /* 0x0000006f006f7308 */ /* 0x000e620000000800 */
[----:B------:R-:W3:Y:S04]  /*128d0*/  LDSM.16.MT88.4 R48, [R232+0x11000] ;  /* 0x01100000e830783b */ /* 0x000ee80000004200 */
[----:B------:R-:W-:Y:S01]  /*128e0*/  HMMA.16816.F32 R12, R40, R8, R12 ;  /* 0x00000008280c723c */ /* 0x000fe2000000180c */
[----:B------:R-:W-:-:S06]  /*128f0*/  FADD.FTZ R75, R75, R60 ;  /* 0x0000003c4b4b7221 */ /* 0x000fcc0000010000 */
[----:B------:R-:W-:-:S04]  /*12900*/  FADD.FTZ R9, R79, R200 ;  /* 0x000000c84f097221 */ /* 0x000fc80000010000 */
[----:B------:R-:W-:Y:S01]  /*12910*/  FADD.FTZ R9, R202, R9 ;  /* 0x00000009ca097221 */ /* 0x000fe20000010000 */
[----:B--2---:R-:W-:Y:S01]  /*12920*/  HMMA.16816.F32 R24, R40, R28, R24 ;  /* 0x0000001c2818723c */ /* 0x004fe20000001818 */
[----:B------:R-:W-:Y:S02]  /*12930*/  FADD.FTZ R64, R64, R75 ;  /* 0x0000004b40407221 */ /* 0x000fe40000010000 */
[----:B------:R-:W-:-:S03]  /*12940*/  FADD.FTZ R62, R62, R9 ;  /* 0x000000093e3e7221 */ /* 0x000fc60000010000 */
[----:B------:R-:W-:Y:S01]  /*12950*/  HMMA.16816.F32 R4, R40, R30, R4 ;  /* 0x0000001e2804723c */ /* 0x000fe20000001804 */
[--C-:B------:R-:W-:Y:S01]  /*12960*/  FFMA.FTZ R28, R102, UR4, -R122.reuse ;  /* 0x00000004661c7c23 */ /* 0x100fe2000801087a */
[----:B------:R-:W-:Y:S01]  /*12970*/  FFMA.FTZ R29, R117, UR4, -R122 ;  /* 0x00000004751d7c23 */ /* 0x000fe2000801087a */
[----:B------:R-:W-:Y:S01]  /*12980*/  FADD.FTZ R87, R87, R62 ;  /* 0x0000003e57577221 */ /* 0x000fe20000010000 */
[----:B------:R-:W-:-:S03]  /*12990*/  FADD.FTZ R83, R83, R64 ;  /* 0x0000004053537221 */ /* 0x000fc60000010000 */
[--C-:B------:R-:W-:Y:S01]  /*129a0*/  FFMA.FTZ R30, R118, UR4, -R122.reuse ;  /* 0x00000004761e7c23 */ /* 0x100fe2000801087a */
[----:B------:R-:W-:Y:S01]  /*129b0*/  FFMA.FTZ R31, R119, UR4, -R122 ;  /* 0x00000004771f7c23 */ /* 0x000fe2000801087a */
[----:B------:R-:W-:Y:S01]  /*129c0*/  FADD.FTZ R66, R66, R87 ;  /* 0x0000005742427221 */ /* 0x000fe20000010000 */
[----:B------:R-:W-:Y:S01]  /*129d0*/  MUFU.EX2 R61, R106 ;  /* 0x0000006a003d7308 */ /* 0x000fe20000000800 */
[----:B------:R-:W-:Y:S02]  /*129e0*/  FADD.FTZ R68, R68, R83 ;  /* 0x0000005344447221 */ /* 0x000fe40000010000 */
[----:B------:R-:W-:-:S05]  /*129f0*/  FADD.FTZ R91, R91, R66 ;  /* 0x000000425b5b7221 */ /* 0x000fca0000010000 */
[----:B------:R-:W-:Y:S01]  /*12a00*/  MUFU.EX2 R90, R90 ;  /* 0x0000005a005a7308 */ /* 0x000fe20000000800 */
[----:B------:R-:W-:-:S07]  /*12a10*/  FADD.FTZ R89, R89, R68 ;  /* 0x0000004459597221 */ /* 0x000fce0000010000 */
[----:B------:R-:W-:Y:S01]  /*12a20*/  MUFU.EX2 R28, R28 ;  /* 0x0000001c001c7308 */ /* 0x000fe20000000800 */
[----:B------:R-:W-:-:S07]  /*12a30*/  FADD.FTZ R70, R70, R91 ;  /* 0x0000005b46467221 */ /* 0x000fce0000010000 */
[----:B------:R-:W2:Y:S08]  /*12a40*/  MUFU.EX2 R29, R29 ;  /* 0x0000001d001d7308 */ /* 0x000eb00000000800 */
[----:B------:R-:W-:Y:S08]  /*12a50*/  MUFU.EX2 R30, R30 ;  /* 0x0000001e001e7308 */ /* 0x000ff00000000800 */
[----:B------:R-:W5:Y:S01]  /*12a60*/  MUFU.EX2 R31, R31 ;  /* 0x0000001f001f7308 */ /* 0x000f620000000800 */
[----:B------:R-:W-:Y:S01]  /*12a70*/  FADD.FTZ R72, R72, R89 ;  /* 0x0000005948487221 */ /* 0x000fe20000010000 */
[----:B------:R-:W-:-:S03]  /*12a80*/  FADD.FTZ R95, R95, R70 ;  /* 0x000000465f5f7221 */ /* 0x000fc60000010000 */
[----:B------:R-:W-:Y:S01]  /*12a90*/  FADD.FTZ R93, R93, R72 ;  /* 0x000000485d5d7221 */ /* 0x000fe20000010000 */
[----:B------:R-:W-:Y:S01]  /*12aa0*/  FADD.FTZ R74, R74, R95 ;  /* 0x0000005f4a4a7221 */ /* 0x000fe20000010000 */
[----:B------:R-:W-:Y:S01]  /*12ab0*/  HMMA.16816.F32 R20, R40, R10, R20 ;  /* 0x0000000a2814723c */ /* 0x000fe20000001814 */
[----:B-1----:R-:W-:Y:S01]  /*12ac0*/  F2FP.F16.F32.PACK_AB R8, R111, R88 ;  /* 0x000000586f08723e */ /* 0x002fe200000000ff */
[----:B------:R-:W-:Y:S01]  /*12ad0*/  FADD.FTZ R76, R76, R93 ;  /* 0x0000005d4c4c7221 */ /* 0x000fe20000010000 */
[----:B--2---:R-:W-:Y:S01]  /*12ae0*/  F2FP.F16.F32.PACK_AB R9, R29, R28 ;  /* 0x0000001c1d09723e */ /* 0x004fe200000000ff */
[----:B------:R-:W-:-:S03]  /*12af0*/  FADD.FTZ R99, R99, R74 ;  /* 0x0000004a63637221 */ /* 0x000fc60000010000 */
[----:B------:R-:W-:Y:S02]  /*12b00*/  F2FP.F16.F32.PACK_AB R10, R90, R61 ;  /* 0x0000003d5a0a723e */ /* 0x000fe400000000ff */
[----:B-----5:R-:W-:Y:S01]  /*12b10*/  F2FP.F16.F32.PACK_AB R11, R31, R30 ;  /* 0x0000001e1f0b723e */ /* 0x020fe200000000ff */
[----:B------:R-:W-:Y:S01]  /*12b20*/  FADD.FTZ R97, R97, R76 ;  /* 0x0000004c61617221 */ /* 0x000fe20000010000 */
[----:B------:R-:W-:-:S03]  /*12b30*/  FADD.FTZ R78, R78, R99 ;  /* 0x000000634e4e7221 */ /* 0x000fc60000010000 */
[----:B------:R-:W-:Y:S02]  /*12b40*/  FADD.FTZ R80, R80, R97 ;  /* 0x0000006150507221 */ /* 0x000fe40000010000 */
[----:B------:R-:W-:Y:S01]  /*12b50*/  HMMA.16816.F32 R160, R8, R156, R12 ;  /* 0x0000009c08a0723c */ /* 0x000fe2000000180c */
[----:B------:R-:W1:Y:S01]  /*12b60*/  LDSM.16.MT88.4 R12, [R232+0x11800] ;  /* 0x01180000e80c783b */ /* 0x000e620000004200 */
[----:B------:R-:W-:Y:S01]  /*12b70*/  FADD.FTZ R103, R103, R78 ;  /* 0x0000004e67677221 */ /* 0x000fe20000010000 */
[----:B------:R-:W-:-:S03]  /*12b80*/  FADD.FTZ R101, R101, R80 ;  /* 0x0000005065657221 */ /* 0x000fc60000010000 */
        /* <DEDUP_REMOVED lines=8> */
[----:B------:R-:W-:Y:S01]  /*12c10*/  FADD.FTZ R59, R59, R56 ;  /* 0x000000383b3b7221 */ /* 0x000fe20000010000 */
[----:B------:R-:W-:-:S04]  /*12c20*/  FADD.FTZ R57, R57, R54 ;  /* 0x0000003639397221 */ /* 0x000fc80000010000 */
[C---:B---3--:R-:W-:Y:S06]  /*12c30*/  HMMA.16816.F32 R44, R40.reuse, R48, R44 ;  /* 0x00000030282c723c */ /* 0x048fec000000182c */
[----:B------:R-:W-:Y:S01]  /*12c40*/  HMMA.16816.F32 R132, R40, R50, R132 ;  /* 0x000000322884723c */ /* 0x000fe20000001884 */
[----:B------:R-:W-:Y:S01]  /*12c50*/  FADD.FTZ R0, R0, R59 ;  /* 0x0000003b00007221 */ /* 0x000fe20000010000 */
[----:B------:R-:W-:-:S03]  /*12c60*/  FADD.FTZ R58, R58, R57 ;  /* 0x000000393a3a7221 */ /* 0x000fc60000010000 */
[----:B------:R-:W-:Y:S01]  /*12c70*/  FADD.FTZ R105, R105, R0 ;  /* 0x0000000069697221 */ /* 0x000fe20000010000 */
[----:B------:R-:W-:-:S03]  /*12c80*/  FADD.FTZ R107, R107, R58 ;  /* 0x0000003a6b6b7221 */ /* 0x000fc60000010000 */
[----:B------:R-:W-:Y:S01]  /*12c90*/  FADD.FTZ R0, R84, R105 ;  /* 0x0000006954007221 */ /* 0x000fe20000010000 */
[----:B------:R-:W-:-:S03]  /*12ca0*/  FADD.FTZ R82, R82, R107 ;  /* 0x0000006b52527221 */ /* 0x000fc60000010000 */
[----:B------:R-:W-:Y:S01]  /*12cb0*/  FADD.FTZ R0, R3, R0 ;  /* 0x0000000003007221 */ /* 0x000fe20000010000 */
[----:B------:R-:W-:Y:S01]  /*12cc0*/  FADD.FTZ R109, R109, R82 ;  /* 0x000000526d6d7221 */ /* 0x000fe20000010000 */
[----:B------:R-:W-:Y:S02]  /*12cd0*/  HMMA.16816.F32 R152, R8, R148, R24 ;  /* 0x000000940898723c */ /* 0x000fe40000001818 */
[----:B------:R-:W-:Y:S01]  /*12ce0*/  FADD.FTZ R3, R63, R0 ;  /* 0x000000003f037221 */ /* 0x000fe20000010000 */
[----:B------:R-:W-:-:S03]  /*12cf0*/  FADD.FTZ R88, R88, R109 ;  /* 0x0000006d58587221 */ /* 0x000fc60000010000 */
[----:B------:R-:W-:Y:S01]  /*12d00*/  HMMA.16816.F32 R144, R8, R140, R36 ;  /* 0x0000008c0890723c */ /* 0x000fe20000001824 */
[----:B------:R-:W-:Y:S01]  /*12d10*/  FADD.FTZ R3, R86, R3 ;  /* 0x0000000356037221 */ /* 0x000fe20000010000 */
[----:B------:R-:W-:-:S04]  /*12d20*/  FADD.FTZ R88, R111, R88 ;  /* 0x000000586f587221 */ /* 0x000fc80000010000 */
[C---:B------:R-:W-:Y:S06]  /*12d30*/  HMMA.16816.F32 R156, R8.reuse, R158, R20 ;  /* 0x0000009e089c723c */ /* 0x040fec0000001814 */
[C---:B------:R-:W-:Y:S06]  /*12d40*/  HMMA.16816.F32 R148, R8.reuse, R150, R4 ;  /* 0x000000960894723c */ /* 0x040fec0000001804 */
[C---:B------:R-:W-:Y:S06]  /*12d50*/  HMMA.16816.F32 R140, R8.reuse, R142, R16 ;  /* 0x0000008e088c723c */ /* 0x040fec0000001810 */
[C---:B-1----:R-:W-:Y:S06]  /*12d60*/  HMMA.16816.F32 R136, R8.reuse, R12, R44 ;  /* 0x0000000c0888723c */ /* 0x042fec000000182c */
[----:B------:R-:W-:Y:S01]  /*12d70*/  HMMA.16816.F32 R132, R8, R14, R132 ;  /* 0x0000000e0884723c */ /* 0x000fe20000001884 */
[----:B------:R-:W-:Y:S01]  /*12d80*/  FADD.FTZ R28, R28, R3 ;  /* 0x000000031c1c7221 */ /* 0x000fe20000010000 */
[----:B------:R-:W-:-:S03]  /*12d90*/  FADD.FTZ R61, R61, R88 ;  /* 0x000000583d3d7221 */ /* 0x000fc60000010000 */
[----:B------:R-:W-:Y:S01]  /*12da0*/  FADD.FTZ R29, R29, R28 ;  /* 0x0000001c1d1d7221 */ /* 0x000fe20000010000 */
[----:B------:R-:W-:-:S03]  /*12db0*/  FADD.FTZ R2, R90, R61 ;  /* 0x0000003d5a027221 */ /* 0x000fc60000010000 */
[----:B------:R-:W-:Y:S01]  /*12dc0*/  FADD.FTZ R30, R30, R29 ;  /* 0x0000001d1e1e7221 */ /* 0x000fe20000010000 */
[----:B------:R-:W-:Y:S01]  /*12dd0*/  MOV R0, R166 ;  /* 0x000000a600007202 */ /* 0x000fe20000000f00 */
[----:B------:R1:W-:Y:S02]  /*12de0*/  STL [R1], R2 ;  /* 0x0000000201007387 */ /* 0x0003e40000100800 */
[----:B------:R-:W-:Y:S01]  /*12df0*/  FADD.FTZ R252, R31, R30 ;  /* 0x0000001e1ffc7221 */ /* 0x000fe20000010000 */
[----:B-1----:R-:W-:-:S10]  /*12e00*/  MOV R2, R167 ;  /* 0x000000a700027202 */ /* 0x002fd40000000f00 */
.L_x_790:
[----:B------:R-:W-:-:S06]  /*12e10*/  UISETP.GE.AND UP0, UPT, UR17, 0x1, UPT ;  /* 0x000000011100788c */ /* 0x000fcc000bf06270 */
[----:B------:R-:W-:-:S13]  /*12e20*/  PLOP3.LUT P1, PT, PT, PT, UP0, 0x80, 0x0 ;  /* 0x000000000000781c */ /* 0x000fda0003f2f008 */
[----:B------:R-:W-:Y:S05]  /*12e30*/  @!P1 BRA `(.L_x_798) ;  /* 0x0000006000209947 */ /* 0x000fea0003800000 */
[----:B------:R-:W-:Y:S01]  /*12e40*/  ULEA UR7, -UR8, URZ, 0x8 ;  /* 0x0000003f08077291 */ /* 0x000fe2000f8e413f */
[----:B-1----:R-:W-:Y:S01]  /*12e50*/  IMAD.MOV.U32 R3, RZ, RZ, R0 ;  /* 0x000000ffff037224 */ /* 0x002fe200078e0000 */
[----:B------:R-:W-:Y:S01]  /*12e60*/  ULDC UR13, c[0x0][0x2d0] ;  /* 0x0000b400000d7ab9 */ /* 0x000fe20000000800 */
[----:B------:R-:W-:Y:S01]  /*12e70*/  IMAD.MOV.U32 R165, RZ, RZ, R2 ;  /* 0x000000ffffa57224 */ /* 0x000fe200078e0002 */
[----:B------:R-:W-:Y:S01]  /*12e80*/  USHF.R.S32.HI UR6, URZ, 0x1f, UR7 ;  /* 0x0000001f3f067899 */ /* 0x000fe20008011407 */
[----:B------:R-:W-:Y:S01]  /*12e90*/  ULDC.64 UR8, c[0x0][0x250] ;  /* 0x0000940000087ab9 */ /* 0x000fe20000000a00 */
[----:B------:R-:W-:Y:S01]  /*12ea0*/  MOV R249, UR7 ;  /* 0x0000000700f97c02 */ /* 0x000fe20008000f00 */
[----:B------:R-:W-:Y:S01]  /*12eb0*/  ULDC UR4, c[0x0][0x2ec] ;  /* 0x0000bb0000047ab9 */ /* 0x000fe20000000800 */
[----:B------:R-:W-:Y:S02]  /*12ec0*/  ULDC UR12, c[0x0][0x250] ;  /* 0x00009400000c7ab9 */ /* 0x000fe40000000800 */
[----:B------:R-:W-:Y:S01]  /*12ed0*/  MOV R248, UR6 ;  /* 0x0000000600f87c02 */ /* 0x000fe20008000f00 */
[----:B------:R-:W-:Y:S01]  /*12ee0*/  ULDC.64 UR6, c[0x0][0x248] ;  /* 0x0000920000067ab9 */ /* 0x000fe20000000a00 */
[----:B------:R-:W-:-:S05]  /*12ef0*/  UMOV UR10, UR9 ;  /* 0x00000009000a7c82 */ /* 0x000fca0008000000 */
.L_x_802:
[----:B------:R-:W-:Y:S01]  /*12f00*/  ISETP.GE.AND P1, PT, R244, UR13, PT ;  /* 0x0000000df4007c0c */ /* 0x000fe2000bf26270 */
[----:B------:R-:W-:Y:S04]  /*12f10*/  DEPBAR.LE SB0, 0x0 ;  /* 0x000080000000791a */ /* 0x000fe80000000000 */
[----:B------:R-:W-:Y:S01]  /*12f20*/  BAR.SYNC.DEFER_BLOCKING 0x0 ;  /* 0x0000000000007b1d */ /* 0x000fe20000010000 */
[----:B------:R-:W-:Y:S01]  /*12f30*/  IMAD.MOV.U32 R52, RZ, RZ, R249 ;  /* 0x000000ffff347224 */ /* 0x000fe200078e00f9 */
[----:B------:R-:W-:Y:S06]  /*12f40*/  MOV R53, R248 ;  /* 0x000000f800357202 */ /* 0x000fec0000000f00 */
[----:B------:R-:W1:Y:S01]  /*12f50*/  @!P1 LDC.64 R46, c[0x0][0x250] ;  /* 0x00009400ff2e9b82 */ /* 0x000e620000000a00 */
[----:B------:R-:W-:Y:S01]  /*12f60*/  UMOV UR20, UR12 ;  /* 0x0000000c00147c82 */ /* 0x000fe20008000000 */
[----:B------:R-:W-:Y:S06]  /*12f70*/  UMOV UR19, UR9 ;  /* 0x0000000900137c82 */ /* 0x000fec0008000000 */
[----:B------:R-:W2:Y:S01]  /*12f80*/  @!P1 LDC.64 R50, c[0x0][0x250] ;  /* 0x00009400ff329b82 */ /* 0x000ea20000000a00 */
[----:B------:R-:W-:Y:S05]  /*12f90*/  @!P0 BRA `(.L_x_799) ;  /* 0x0000000400008947 */ /* 0x000fea0003800000 */
[----:B------:R-:W3:Y:S01]  /*12fa0*/  LDC R0, c[0x0][0x380] ;  /* 0x0000e000ff007b82 */ /* 0x000ee20000000800 */
[----:B------:R-:W-:Y:S01]  /*12fb0*/  USHF.L.U32 UR19, UR17, 0x8, URZ ;  /* 0x0000000811137899 */ /* 0x000fe2000800063f */
[----:B------:R-:W-:Y:S03]  /*12fc0*/  UMOV UR20, UR8 ;  /* 0x0000000800147c82 */ /* 0x000fe60008000000 */
[----:B------:R-:W-:Y:S02]  /*12fd0*/  UIADD3 UR11, UR19, -0x100, URZ ;  /* 0xffffff00130b7890 */ /* 0x000fe4000fffe03f */
[----:B------:R-:W-:Y:S05]  /*12fe0*/  IMAD.U32 R6, RZ, RZ, UR19 ;  /* 0x00000013ff067e24 */ /* 0x000fea000f8e00ff */
[----:B------:R-:W-:Y:S02]  /*12ff0*/  IABS R6, R6 ;  /* 0x0000000600067213 */ /* 0x000fe40000000000 */
[----:B---3--:R-:W-:Y:S04]  /*13000*/  IABS R2, R0 ;  /* 0x0000000000027213 */ /* 0x008fe80000000000 */
[----:B------:R-:W3:Y:S10]  /*13010*/  I2F.RP R7, R2 ;  /* 0x0000000200077306 */ /* 0x000ef40000209400 */
[----:B---3--:R-:W3:Y:S02]  /*13020*/  MUFU.RCP R4, R7 ;  /* 0x0000000700047308 */ /* 0x008ee40000001000 */
[----:B---3--:R-:W-:Y:S01]  /*13030*/  VIADD R8, R4, 0xffffffe ;  /* 0x0ffffffe04087836 */ /* 0x008fe20000000000 */
[----:B------:R-:W-:Y:S07]  /*13040*/  MOV R4, UR11 ;  /* 0x0000000b00047c02 */ /* 0x000fee0008000f00 */
[----:B------:R-:W3:Y:S01]  /*13050*/  F2I.FTZ.U32.TRUNC.NTZ R9, R8 ;  /* 0x0000000800097305 */ /* 0x000ee2000021f000 */
[----:B------:R-:W-:Y:S01]  /*13060*/  IABS R4, R4 ;  /* 0x0000000400047213 */ /* 0x000fe20000000000 */
[--C-:B---3--:R-:W-:Y:S02]  /*13070*/  IMAD.MOV R5, RZ, RZ, -R9.reuse ;  /* 0x000000ffff057224 */ /* 0x108fe400078e0a09 */
[----:B------:R-:W-:Y:S02]  /*13080*/  IMAD.MOV.U32 R8, RZ, RZ, RZ ;  /* 0x000000ffff087224 */ /* 0x000fe400078e00ff */
[----:B------:R-:W-:Y:S04]  /*13090*/  IMAD R5, R5, R2, RZ ;  /* 0x0000000205057224 */ /* 0x000fe800078e02ff */
[----:B------:R-:W-:Y:S06]  /*130a0*/  IMAD.HI.U32 R9, R9, R5, R8 ;  /* 0x0000000509097227 */ /* 0x000fec00078e0008 */
[C---:B------:R-:W-:Y:S04]  /*130b0*/  IMAD.HI.U32 R8, R9.reuse, R4, RZ ;  /* 0x0000000409087227 */ /* 0x040fe800078e00ff */
[----:B------:R-:W-:Y:S01]  /*130c0*/  IMAD.HI.U32 R9, R9, R6, RZ ;  /* 0x0000000609097227 */ /* 0x000fe200078e00ff */
[----:B------:R-:W-:Y:S03]  /*130d0*/  IADD3 R5, -R8, RZ, RZ ;  /* 0x000000ff08057210 */ /* 0x000fe60007ffe1ff */
[----:B------:R-:W-:Y:S02]  /*130e0*/  IMAD.MOV R7, RZ, RZ, -R9 ;  /* 0x000000ffff077224 */ /* 0x000fe400078e0a09 */
[C---:B------:R-:W-:Y:S02]  /*130f0*/  IMAD R4, R2.reuse, R5, R4 ;  /* 0x0000000502047224 */ /* 0x040fe400078e0204 */
[C---:B------:R-:W-:Y:S03]  /*13100*/  IMAD R6, R2.reuse, R7, R6 ;  /* 0x0000000702067224 */ /* 0x040fe600078e0206 */
[C---:B------:R-:W-:Y:S02]  /*13110*/  ISETP.GT.U32.AND P3, PT, R2.reuse, R4, PT ;  /* 0x000000040200720c */ /* 0x040fe40003f64070 */
[----:B------:R-:W-:Y:S11]  /*13120*/  ISETP.GT.U32.AND P4, PT, R2, R6, PT ;  /* 0x000000060200720c */ /* 0x000ff60003f84070 */
[----:B------:R-:W-:Y:S02]  /*13130*/  @!P3 IMAD.IADD R4, R4, 0x1, -R2 ;  /* 0x000000010404b824 */ /* 0x000fe400078e0a02 */
[-C--:B------:R-:W-:Y:S01]  /*13140*/  @!P4 IADD3 R6, R6, -R2.reuse, RZ ;  /* 0x800000020606c210 */ /* 0x080fe20007ffe0ff */
[----:B------:R-:W-:Y:S02]  /*13150*/  @!P3 VIADD R8, R8, 0x1 ;  /* 0x000000010808b836 */ /* 0x000fe40000000000 */
[-C--:B------:R-:W-:Y:S01]  /*13160*/  ISETP.GE.U32.AND P5, PT, R4, R2.reuse, PT ;  /* 0x000000020400720c */ /* 0x080fe20003fa6070 */
[----:B------:R-:W-:Y:S01]  /*13170*/  @!P4 VIADD R9, R9, 0x1 ;  /* 0x000000010909c836 */ /* 0x000fe20000000000 */
[----:B------:R-:W-:Y:S02]  /*13180*/  ISETP.GE.U32.AND P6, PT, R6, R2, PT ;  /* 0x000000020600720c */ /* 0x000fe40003fc6070 */
[C---:B------:R-:W-:Y:S02]  /*13190*/  LOP3.LUT R2, R0.reuse, UR11, RZ, 0x3c, !PT ;  /* 0x0000000b00027c12 */ /* 0x040fe4000f8e3cff */
[----:B------:R-:W-:Y:S01]  /*131a0*/  LOP3.LUT R4, R0, UR19, RZ, 0x3c, !PT ;  /* 0x0000001300047c12 */ /* 0x000fe2000f8e3cff */
[----:B------:R-:W-:Y:S01]  /*131b0*/  UMOV UR19, UR10 ;  /* 0x0000000a00137c82 */ /* 0x000fe20008000000 */
[----:B------:R-:W-:Y:S02]  /*131c0*/  ISETP.GE.AND P2, PT, R2, RZ, PT ;  /* 0x000000ff0200720c */ /* 0x000fe40003f46270 */
[----:B------:R-:W-:Y:S02]  /*131d0*/  ISETP.GE.AND P3, PT, R4, RZ, PT ;  /* 0x000000ff0400720c */ /* 0x000fe40003f66270 */
[----:B------:R-:W-:Y:S02]  /*131e0*/  ISETP.NE.AND P4, PT, R0, RZ, PT ;  /* 0x000000ff0000720c */ /* 0x000fe40003f85270 */
[----:B------:R-:W-:Y:S01]  /*131f0*/  @P5 IADD3 R8, R8, 0x1, RZ ;  /* 0x0000000108085810 */ /* 0x000fe20007ffe0ff */
[----:B------:R-:W-:Y:S01]  /*13200*/  @P6 VIADD R9, R9, 0x1 ;  /* 0x0000000109096836 */ /* 0x000fe20000000000 */
[----:B------:R-:W-:Y:S05]  /*13210*/  LOP3.LUT R2, RZ, R0, RZ, 0x33, !PT ;  /* 0x00000000ff027212 */ /* 0x000fea00078e33ff */
[----:B------:R-:W-:Y:S02]  /*13220*/  @!P2 IMAD.MOV R8, RZ, RZ, -R8 ;  /* 0x000000ffff08a224 */ /* 0x000fe400078e0a08 */
[----:B------:R-:W-:Y:S03]  /*13230*/  @!P3 IADD3 R9, -R9, RZ, RZ ;  /* 0x000000ff0909b210 */ /* 0x000fe60007ffe1ff */
[C---:B------:R-:W-:Y:S02]  /*13240*/  SEL R5, R2.reuse, R8, !P4 ;  /* 0x0000000802057207 */ /* 0x040fe40006000000 */
[----:B------:R-:W-:Y:S02]  /*13250*/  SEL R9, R2, R9, !P4 ;  /* 0x0000000902097207 */ /* 0x000fe40006000000 */
[-C--:B------:R-:W-:Y:S02]  /*13260*/  LEA R12, P3, R5, R246.reuse, 0x2 ;  /* 0x000000f6050c7211 */ /* 0x080fe400078610ff */
[----:B------:R-:W-:Y:S02]  /*13270*/  LEA R10, P2, R9, R246, 0x2 ;  /* 0x000000f6090a7211 */ /* 0x000fe400078410ff */
[-C--:B------:R-:W-:Y:S02]  /*13280*/  LEA.HI.X.SX32 R13, R5, R247.reuse, 0x2, P3 ;  /* 0x000000f7050d7211 */ /* 0x080fe400018f16ff */
[C---:B------:R-:W-:Y:S01]  /*13290*/  LEA.HI.X.SX32 R11, R9.reuse, R247, 0x2, P2 ;  /* 0x000000f7090b7211 */ /* 0x040fe200010f16ff */
[----:B------:R-:W-:Y:S02]  /*132a0*/  IMAD.IADD R9, R9, 0x1, -R5 ;  /* 0x0000000109097824 */ /* 0x000fe400078e0a05 */
[----:B------:R-:W3:Y:S01]  /*132b0*/  LDG.E R2, desc[UR22][R12.64] ;  /* 0x000000160c027981 */ /* 0x000ee2000c1e1900 */
[----:B------:R-:W4:Y:S01]  /*132c0*/  LDC.64 R4, c[0x0][0x238] ;  /* 0x00008e00ff047b82 */ /* 0x000f220000000a00 */
[----:B------:R-:W-:Y:S02]  /*132d0*/  IMAD R52, R9, R0, -0x100 ;  /* 0xffffff0009347424 */ /* 0x000fe400078e0200 */
[----:B------:R-:W3:Y:S02]  /*132e0*/  LDG.E R7, desc[UR22][R10.64] ;  /* 0x000000160a077981 */ /* 0x000ee4000c1e1900 */
[C---:B------:R-:W-:Y:S01]  /*132f0*/  IMAD R0, R52.reuse, UR10, RZ ;  /* 0x0000000a34007c24 */ /* 0x040fe2000f8e02ff */
[----:B------:R-:W-:Y:S01]  /*13300*/  SHF.R.S32.HI R9, RZ, 0x1f, R52 ;  /* 0x0000001fff097819 */ /* 0x000fe20000011434 */
[----:B------:R-:W-:Y:S04]  /*13310*/  IMAD.WIDE.U32 R52, R52, UR8, RZ ;  /* 0x0000000834347c25 */ /* 0x000fe8000f8e00ff */
[----:B------:R-:W-:Y:S04]  /*13320*/  IMAD R0, R9, UR8, R0 ;  /* 0x0000000809007c24 */ /* 0x000fe8000f8e0200 */
[----:B------:R-:W-:Y:S01]  /*13330*/  IMAD.IADD R53, R53, 0x1, R0 ;  /* 0x0000000135357824 */ /* 0x000fe200078e0200 */
[----:B---3--:R-:W-:Y:S04]  /*13340*/  IADD3 R7, -R7, R2, RZ ;  /* 0x0000000207077210 */ /* 0x008fe80007ffe1ff */
[----:B------:R-:W-:Y:S01]  /*13350*/  SHF.R.S32.HI R9, RZ, 0x1f, R7 ;  /* 0x0000001fff097819 */ /* 0x000fe20000011407 */
[-C--:B----4-:R-:W-:Y:S04]  /*13360*/  IMAD.WIDE.U32 R52, R7, R4.reuse, R52 ;  /* 0x0000000407347225 */ /* 0x090fe800078e0034 */
[----:B------:R-:W-:Y:S04]  /*13370*/  IMAD R0, R9, R4, RZ ;  /* 0x0000000409007224 */ /* 0x000fe800078e02ff */
[----:B------:R-:W-:Y:S05]  /*13380*/  IMAD R0, R7, R5, R0 ;  /* 0x0000000507007224 */ /* 0x000fea00078e0200 */
[----:B------:R-:W-:Y:S07]  /*13390*/  IADD3 R53, R53, R0, RZ ;  /* 0x0000000035357210 */ /* 0x000fee0007ffe0ff */
.L_x_799:
[CC--:B------:R-:W-:Y:S01]  /*133a0*/  LEA R166, P3, R52.reuse, R204.reuse, 0x1 ;  /* 0x000000cc34a67211 */ /* 0x0c0fe200078608ff */
[----:B------:R-:W-:Y:S01]  /*133b0*/  @P1 STS.128 [R242+0xa000], RZ ;  /* 0x00a000fff2001388 */ /* 0x000fe20000000c00 */
[C---:B------:R-:W-:Y:S01]  /*133c0*/  @!P1 IADD3 R55, P2, R52.reuse, UR25, RZ ;  /* 0x0000001934379c10 */ /* 0x040fe2000ff5e0ff */
[----:B------:R-:W3:Y:S01]  /*133d0*/  @!P1 LDC.64 R48, c[0x0][0x250] ;  /* 0x00009400ff309b82 */ /* 0x000ee20000000a00 */
[-CC-:B------:R-:W-:Y:S01]  /*133e0*/  LEA.HI.X R167, R52, R205.reuse, R53.reuse, 0x1, P3 ;  /* 0x000000cd34a77211 */ /* 0x180fe200018f0c35 */
[----:B--2---:R-:W-:Y:S01]  /*133f0*/  @!P1 IMAD R51, R51, 0x30, RZ ;  /* 0x0000003033339824 */ /* 0x004fe200078e02ff */
[----:B------:R-:W-:Y:S01]  /*13400*/  @!P1 IADD3.X R0, R53, UR24, RZ, P2, !PT ;  /* 0x0000001835009c10 */ /* 0x000fe200097fe4ff */
[----:B------:R-:W-:Y:S01]  /*13410*/  @!P1 IMAD.WIDE.U32 R58, R50, 0x30, R52 ;  /* 0x00000030323a9825 */ /* 0x000fe200078e0034 */
[C---:B------:R-:W-:Y:S01]  /*13420*/  @!P1 LEA R54, P2, R55.reuse, R204, 0x1 ;  /* 0x000000cc37369211 */ /* 0x040fe200078408ff */
[----:B------:R-:W-:Y:S01]  /*13430*/  @!PT LDS RZ, [RZ] ;  /* 0x00000000fffff984 */ /* 0x000fe20000000800 */
[----:B------:R-:W-:Y:S01]  /*13440*/  @!PT LDS RZ, [RZ] ;  /* 0x00000000fffff984 */ /* 0x000fe20000000800 */
[----:B------:R-:W-:Y:S01]  /*13450*/  @!PT LDS RZ, [RZ] ;  /* 0x00000000fffff984 */ /* 0x000fe20000000800 */
[----:B------:R-:W-:Y:S01]  /*13460*/  @!P1 LDGSTS.E.BYPASS.LTC128B.128 [R242+0xa000], desc[UR22][R166.64] ;  /* 0x0a000000a6f29fae */ /* 0x000fe2000b901d56 */
[----:B------:R-:W-:Y:S01]  /*13470*/  UISETP.GE.AND UP0, UPT, UR17, 0x2, UPT ;  /* 0x000000021100788c */ /* 0x000fe2000bf06270 */
[----:B------:R-:W2:Y:S01]  /*13480*/  @!P1 LDC.64 R44, c[0x0][0x250] ;  /* 0x00009400ff2c9b82 */ /* 0x000ea20000000a00 */
[----:B------:R-:W-:Y:S01]  /*13490*/  @!P1 LEA.HI.X R55, R55, R205, R0, 0x1, P2 ;  /* 0x000000cd37379211 */ /* 0x000fe200010f0c00 */
[----:B------:R-:W-:Y:S01]  /*134a0*/  @P1 STS.128 [R242+0xa800], RZ ;  /* 0x00a800fff2001388 */ /* 0x000fe20000000c00 */
[C---:B-1----:R-:W-:Y:S01]  /*134b0*/  @!P1 LEA R0, P2, R46.reuse, R52, 0x5 ;  /* 0x000000342e009211 */ /* 0x042fe200078428ff */
[----:B------:R-:W-:Y:S02]  /*134c0*/  @!P1 IMAD.IADD R50, R51, 0x1, R59 ;  /* 0x0000000133329824 */ /* 0x000fe400078e023b */
[----:B------:R-:W-:Y:S01]  /*134d0*/  @!PT LDS RZ, [RZ] ;  /* 0x00000000fffff984 */ /* 0x000fe20000000800 */
[----:B------:R-:W-:Y:S01]  /*134e0*/  @!PT LDS RZ, [RZ] ;  /* 0x00000000fffff984 */ /* 0x000fe20000000800 */
[----:B------:R-:W-:Y:S01]  /*134f0*/  @!PT LDS RZ, [RZ] ;  /* 0x00000000fffff984 */ /* 0x000fe20000000800 */
[----:B------:R1:W-:Y:S01]  /*13500*/  @!P1 LDGSTS.E.BYPASS.LTC128B.128 [R242+0xa800], desc[UR22][R54.64] ;  /* 0x0a80000036f29fae */ /* 0x0003e2000b901d56 */
[----:B------:R-:W-:Y:S02]  /*13510*/  @!P1 LEA.HI.X R47, R46, R53, R47, 0x5, P2 ;  /* 0x000000352e2f9211 */ /* 0x000fe400010f2c2f */
[CC--:B------:R-:W-:Y:S01]  /*13520*/  @!P1 LEA R60, P2, R0.reuse, R204.reuse, 0x1 ;  /* 0x000000cc003c9211 */ /* 0x0c0fe200078408ff */
[----:B------:R-:W-:Y:S03]  /*13530*/  @P1 STS.128 [R242+0xb000], RZ ;  /* 0x00b000fff2001388 */ /* 0x000fe60000000c00 */
[-C--:B------:R-:W-:Y:S02]  /*13540*/  @!P1 LEA.HI.X R61, R0, R205.reuse, R47, 0x1, P2 ;  /* 0x000000cd003d9211 */ /* 0x080fe400010f0c2f */
[----:B------:R-:W4:Y:S03]  /*13550*/  @!P1 LDC.64 R46, c[0x0][0x250] ;  /* 0x00009400ff2e9b82 */ /* 0x000f260000000a00 */
[----:B------:R-:W-:Y:S01]  /*13560*/  @!PT LDS RZ, [RZ] ;  /* 0x00000000fffff984 */ /* 0x000fe20000000800 */
[----:B------:R-:W-:Y:S01]  /*13570*/  @!PT LDS RZ, [RZ] ;  /* 0x00000000fffff984 */ /* 0x000fe20000000800 */
[----:B------:R-:W-:Y:S01]  /*13580*/  @!PT LDS RZ, [RZ] ;  /* 0x00000000fffff984 */ /* 0x000fe20000000800 */
[----:B------:R5:W-:Y:S04]  /*13590*/  @!P1 LDGSTS.E.BYPASS.LTC128B.128 [R242+0xb000], desc[UR22][R60.64] ;  /* 0x0b0000003cf29fae */ /* 0x000be8000b901d56 */
[----:B------:R-:W-:Y:S01]  /*135a0*/  @P1 STS.128 [R242+0xb800], RZ ;  /* 0x00b800fff2001388 */ /* 0x000fe20000000c00 */
[C---:B-1----:R-:W-:Y:S04]  /*135b0*/  @!P1 LEA R54, P3, R58.reuse, R204, 0x1 ;  /* 0x000000cc3a369211 */ /* 0x042fe800078608ff */
[----:B------:R-:W-:Y:S02]  /*135c0*/  @!P1 LEA.HI.X R55, R58, R205, R50, 0x1, P3 ;  /* 0x000000cd3a379211 */ /* 0x000fe400018f0c32 */
[C---:B---3--:R-:W-:Y:S01]  /*135d0*/  @!P1 LEA R2, P2, R48.reuse, R52, 0x6 ;  /* 0x0000003430029211 */ /* 0x048fe200078430ff */
[----:B--2---:R-:W-:Y:S01]  /*135e0*/  @!P1 IMAD R0, R45, 0x50, RZ ;  /* 0x000000502d009824 */ /* 0x004fe200078e02ff */
[----:B------:R-:W1:Y:S01]  /*135f0*/  @!P1 LDC.64 R50, c[0x0][0x250] ;  /* 0x00009400ff329b82 */ /* 0x000e620000000a00 */
[----:B------:R-:W-:Y:S01]  /*13600*/  @!PT LDS RZ, [RZ] ;  /* 0x00000000fffff984 */ /* 0x000fe20000000800 */
[----:B------:R-:W-:Y:S01]  /*13610*/  @!PT LDS RZ, [RZ] ;  /* 0x00000000fffff984 */ /* 0x000fe20000000800 */
[----:B------:R-:W-:Y:S01]  /*13620*/  @!PT LDS RZ, [RZ] ;  /* 0x00000000fffff984 */ /* 0x000fe20000000800 */
[----:B------:R2:W-:Y:S01]  /*13630*/  @!P1 LDGSTS.E.BYPASS.LTC128B.128 [R242+0xb800], desc[UR22][R54.64] ;  /* 0x0b80000036f29fae */ /* 0x0005e2000b901d56 */
[----:B------:R-:W-:Y:S01]  /*13640*/  @!P1 LEA.HI.X R49, R48, R53, R49, 0x6, P2 ;  /* 0x0000003530319211 */ /* 0x000fe200010f3431 */
[----:B------:R-:W-:Y:S01]  /*13650*/  @!P1 IMAD.WIDE.U32 R56, R44, 0x50, R52 ;  /* 0x000000502c389825 */ /* 0x000fe200078e0034 */
[-C--:B------:R-:W-:Y:S01]  /*13660*/  @!P1 LEA R58, P3, R2, R204.reuse, 0x1 ;  /* 0x000000cc023a9211 */ /* 0x080fe200078608ff */
[----:B------:R-:W-:Y:S02]  /*13670*/  @P1 STS.128 [R242+0xc000], RZ ;  /* 0x00c000fff2001388 */ /* 0x000fe40000000c00 */
[----:B------:R-:W-:Y:S01]  /*13680*/  @!P1 IMAD.IADD R0, R0, 0x1, R57 ;  /* 0x0000000100009824 */ /* 0x000fe200078e0239 */
[-C--:B------:R-:W-:Y:S01]  /*13690*/  @!P1 LEA.HI.X R59, R2, R205.reuse, R49, 0x1, P3 ;  /* 0x000000cd023b9211 */ /* 0x080fe200018f0c31 */
[----:B------:R-:W3:Y:S01]  /*136a0*/  @!P1 LDC.64 R44, c[0x0][0x250] ;  /* 0x00009400ff2c9b82 */ /* 0x000ee20000000a00 */
[-C--:B-----5:R-:W-:Y:S01]  /*136b0*/  @!P1 LEA R60, P2, R56, R204.reuse, 0x1 ;  /* 0x000000cc383c9211 */ /* 0x0a0fe200078408ff */
[----:B----4-:R-:W-:Y:S02]  /*136c0*/  @!P1 IMAD R47, R47, 0x60, RZ ;  /* 0x000000602f2f9824 */ /* 0x010fe400078e02ff */
[----:B------:R-:W-:Y:S01]  /*136d0*/  @!PT LDS RZ, [RZ] ;  /* 0x00000000fffff984 */ /* 0x000fe20000000800 */
[----:B------:R-:W-:Y:S01]  /*136e0*/  @!PT LDS RZ, [RZ] ;  /* 0x00000000fffff984 */ /* 0x000fe20000000800 */
[----:B------:R-:W-:Y:S01]  /*136f0*/  @!PT LDS RZ, [RZ] ;  /* 0x00000000fffff984 */ /* 0x000fe20000000800 */
[----:B------:R4:W-:Y:S01]  /*13700*/  @!P1 LDGSTS.E.BYPASS.LTC128B.128 [R242+0xc000], desc[UR22][R58.64] ;  /* 0x0c0000003af29fae */ /* 0x0009e2000b901d56 */
[----:B------:R-:W-:Y:S01]  /*13710*/  @!P1 IMAD.WIDE.U32 R62, R46, 0x60, R52 ;  /* 0x000000602e3e9825 */ /* 0x000fe200078e0034 */
[-C--:B------:R-:W-:Y:S02]  /*13720*/  @!P1 LEA.HI.X R61, R56, R205.reuse, R0, 0x1, P2 ;  /* 0x000000cd383d9211 */ /* 0x080fe400010f0c00 */
[----:B------:R-:W-:Y:S01]  /*13730*/  @P1 STS.128 [R242+0xc800], RZ ;  /* 0x00c800fff2001388 */ /* 0x000fe20000000c00 */
[----:B------:R-:W-:Y:S01]  /*13740*/  @!P1 IMAD.IADD R0, R47, 0x1, R63 ;  /* 0x000000012f009824 */ /* 0x000fe200078e023f */
[----:B------:R-:W5:Y:S02]  /*13750*/  @!P1 LDC.64 R48, c[0x0][0x250] ;  /* 0x00009400ff309b82 */ /* 0x000f640000000a00 */
[----:B------:R-:W-:Y:S01]  /*13760*/  @!PT LDS RZ, [RZ] ;  /* 0x00000000fffff984 */ /* 0x000fe20000000800 */
[----:B------:R-:W-:Y:S01]  /*13770*/  @!PT LDS RZ, [RZ] ;  /* 0x00000000fffff984 */ /* 0x000fe20000000800 */
[----:B------:R-:W-:Y:S01]  /*13780*/  @!PT LDS RZ, [RZ] ;  /* 0x00000000fffff984 */ /* 0x000fe20000000800 */
[----:B------:R5:W-:Y:S04]  /*13790*/  @!P1 LDGSTS.E.BYPASS.LTC128B.128 [R242+0xc800], desc[UR22][R60.64] ;  /* 0x0c8000003cf29fae */ /* 0x000be8000b901d56 */
[----:B------:R-:W-:Y:S02]  /*137a0*/  @P1 STS.128 [R242+0xd000], RZ ;  /* 0x00d000fff2001388 */ /* 0x000fe40000000c00 */
[----:B------:R-:W5:Y:S01]  /*137b0*/  @!P1 LDC.64 R46, c[0x0][0x250] ;  /* 0x00009400ff2e9b82 */ /* 0x000f620000000a00 */
[C---:B--2---:R-:W-:Y:S04]  /*137c0*/  @!P1 LEA R54, P2, R62.reuse, R204, 0x1 ;  /* 0x000000cc3e369211 */ /* 0x044fe800078408ff */
[-C--:B------:R-:W-:Y:S01]  /*137d0*/  @!P1 LEA.HI.X R55, R62, R205.reuse, R0, 0x1, P2 ;  /* 0x000000cd3e379211 */ /* 0x080fe200010f0c00 */
[----:B---3--:R-:W-:Y:S01]  /*137e0*/  @!P1 IMAD R2, R45, 0x70, RZ ;  /* 0x000000702d029824 */ /* 0x008fe200078e02ff */
[----:B-1----:R-:W-:Y:S01]  /*137f0*/  @!P1 LEA R0, P2, R50, R52, 0x7 ;  /* 0x0000003432009211 */ /* 0x002fe200078438ff */
[----:B------:R-:W-:Y:S02]  /*13800*/  @!P1 IMAD.WIDE.U32 R56, R44, 0x70, R52 ;  /* 0x000000702c389825 */ /* 0x000fe400078e0034 */
[----:B------:R-:W-:Y:S01]  /*13810*/  @!PT LDS RZ, [RZ] ;  /* 0x00000000fffff984 */ /* 0x000fe20000000800 */
[----:B------:R-:W-:Y:S01]  /*13820*/  @!PT LDS RZ, [RZ] ;  /* 0x00000000fffff984 */ /* 0x000fe20000000800 */
[----:B------:R-:W-:Y:S01]  /*13830*/  @!PT LDS RZ, [RZ] ;  /* 0x00000000fffff984 */ /* 0x000fe20000000800 */
[----:B------:R1:W-:Y:S01]  /*13840*/  @!P1 LDGSTS.E.BYPASS.LTC128B.128 [R242+0xd000], desc[UR22][R54.64] ;  /* 0x0d00000036f29fae */ /* 0x0003e2000b901d56 */
[----:B------:R-:W2:Y:S01]  /*13850*/  @!P1 LDC.64 R44, c[0x0][0x250] ;  /* 0x00009400ff2c9b82 */ /* 0x000ea20000000a00 */
[----:B------:R-:W-:Y:S01]  /*13860*/  @!P1 IMAD.IADD R2, R2, 0x1, R57 ;  /* 0x0000000102029824 */ /* 0x000fe200078e0239 */
[CC--:B----4-:R-:W-:Y:S01]  /*13870*/  @!P1 LEA R58, P3, R56.reuse, R204.reuse, 0x1 ;  /* 0x000000cc383a9211 */ /* 0x0d0fe200078608ff */
[----:B------:R-:W-:Y:S01]  /*13880*/  @P1 STS.128 [R242+0xd800], RZ ;  /* 0x00d800fff2001388 */ /* 0x000fe20000000c00 */
[----:B-----5:R-:W-:Y:S02]  /*13890*/  @!P1 IMAD R49, R49, 0x90, RZ ;  /* 0x0000009031319824 */ /* 0x020fe400078e02ff */
[----:B------:R-:W-:Y:S01]  /*138a0*/  @!P1 LEA.HI.X R59, R56, R205, R2, 0x1, P3 ;  /* 0x000000cd383b9211 */ /* 0x000fe200018f0c02 */
[----:B------:R-:W-:Y:S01]  /*138b0*/  @!P1 IMAD.WIDE.U32 R56, R48, 0x90, R52 ;  /* 0x0000009030389825 */ /* 0x000fe200078e0034 */
[----:B------:R-:W-:Y:S02]  /*138c0*/  @!P1 LEA.HI.X R2, R50, R53, R51, 0x7, P2 ;  /* 0x0000003532029211 */ /* 0x000fe400010f3c33 */
[CC--:B------:R-:W-:Y:S01]  /*138d0*/  @!P1 LEA R60, P2, R0.reuse, R204.reuse, 0x1 ;  /* 0x000000cc003c9211 */ /* 0x0c0fe200078408ff */
[----:B------:R-:W-:Y:S01]  /*138e0*/  @!PT LDS RZ, [RZ] ;  /* 0x00000000fffff984 */ /* 0x000fe20000000800 */
[----:B------:R-:W-:Y:S01]  /*138f0*/  @!PT LDS RZ, [RZ] ;  /* 0x00000000fffff984 */ /* 0x000fe20000000800 */
[----:B------:R-:W-:Y:S01]  /*13900*/  @!PT LDS RZ, [RZ] ;  /* 0x00000000fffff984 */ /* 0x000fe20000000800 */
[----:B------:R3:W-:Y:S01]  /*13910*/  @!P1 LDGSTS.E.BYPASS.LTC128B.128 [R242+0xd800], desc[UR22][R58.64] ;  /* 0x0d8000003af29fae */ /* 0x0007e2000b901d56 */
[----:B------:R-:W4:Y:S02]  /*13920*/  @!P1 LDC.64 R50, c[0x0][0x250] ;  /* 0x00009400ff329b82 */ /* 0x000f240000000a00 */
[-C--:B------:R-:W-:Y:S01]  /*13930*/  @!P1 LEA.HI.X R61, R0, R205.reuse, R2, 0x1, P2 ;  /* 0x000000cd003d9211 */ /* 0x080fe200010f0c02 */
[----:B------:R-:W-:Y:S01]  /*13940*/  @P1 STS.128 [R242+0xe000], RZ ;  /* 0x00e000fff2001388 */ /* 0x000fe20000000c00 */
[----:B------:R-:W-:Y:S03]  /*13950*/  @!P1 IMAD.IADD R0, R49, 0x1, R57 ;  /* 0x0000000131009824 */ /* 0x000fe600078e0239 */
[----:B------:R-:W-:Y:S01]  /*13960*/  @!PT LDS RZ, [RZ] ;  /* 0x00000000fffff984 */ /* 0x000fe20000000800 */
[----:B------:R-:W-:Y:S01]  /*13970*/  @!PT LDS RZ, [RZ] ;  /* 0x00000000fffff984 */ /* 0x000fe20000000800 */
[----:B------:R-:W-:Y:S01]  /*13980*/  @!PT LDS RZ, [RZ] ;  /* 0x00000000fffff984 */ /* 0x000fe20000000800 */
[----:B------:R4:W-:Y:S01]  /*13990*/  @!P1 LDGSTS.E.BYPASS.LTC128B.128 [R242+0xe000], desc[UR22][R60.64] ;  /* 0x0e0000003cf29fae */ /* 0x0009e2000b901d56 */
[----:B------:R-:W5:Y:S03]  /*139a0*/  @!P1 LDC.64 R48, c[0x0][0x250] ;  /* 0x00009400ff309b82 */ /* 0x000f660000000a00 */
[----:B------:R-:W-:Y:S01]  /*139b0*/  @P1 STS.128 [R242+0xe800], RZ ;  /* 0x00e800fff2001388 */ /* 0x000fe20000000c00 */
[----:B--2---:R-:W-:Y:S01]  /*139c0*/  @!P1 IMAD R2, R45, 0xb0, RZ ;  /* 0x000000b02d029824 */ /* 0x004fe200078e02ff */
[CC--:B-1----:R-:W-:Y:S04]  /*139d0*/  @!P1 LEA R54, P2, R56.reuse, R204.reuse, 0x1 ;  /* 0x000000cc38369211 */ /* 0x0c2fe800078408ff */
[-C--:B------:R-:W-:Y:S01]  /*139e0*/  @!P1 LEA.HI.X R55, R56, R205.reuse, R0, 0x1, P2 ;  /* 0x000000cd38379211 */ /* 0x080fe200010f0c00 */
[----:B------:R-:W-:Y:S02]  /*139f0*/  @!P1 IMAD R0, R47, 0xa0, RZ ;  /* 0x000000a02f009824 */ /* 0x000fe400078e02ff */
[----:B------:R-:W-:Y:S02]  /*13a00*/  @!P1 IMAD.WIDE.U32 R56, R46, 0xa0, R52 ;  /* 0x000000a02e389825 */ /* 0x000fe400078e0034 */
[----:B------:R-:W-:Y:S01]  /*13a10*/  @!PT LDS RZ, [RZ] ;  /* 0x00000000fffff984 */ /* 0x000fe20000000800 */
[----:B------:R-:W-:Y:S01]  /*13a20*/  @!PT LDS RZ, [RZ] ;  /* 0x00000000fffff984 */ /* 0x000fe20000000800 */
[----:B------:R-:W-:Y:S01]  /*13a30*/  @!PT LDS RZ, [RZ] ;  /* 0x00000000fffff984 */ /* 0x000fe20000000800 */
[----:B------:R1:W-:Y:S01]  /*13a40*/  @!P1 LDGSTS.E.BYPASS.LTC128B.128 [R242+0xe800], desc[UR22][R54.64] ;  /* 0x0e80000036f29fae */ /* 0x0003e2000b901d56 */
[----:B------:R-:W2:Y:S01]  /*13a50*/  @!P1 LDC.64 R46, c[0x0][0x250] ;  /* 0x00009400ff2e9b82 */ /* 0x000ea20000000a00 */
[----:B------:R-:W-:Y:S01]  /*13a60*/  @!P1 IMAD.IADD R0, R0, 0x1, R57 ;  /* 0x0000000100009824 */ /* 0x000fe200078e0239 */
[-C--:B------:R-:W-:Y:S01]  /*13a70*/  @!P1 LEA R62, P2, R56, R204.reuse, 0x1 ;  /* 0x000000cc383e9211 */ /* 0x080fe200078408ff */
[----:B---3--:R-:W-:Y:S01]  /*13a80*/  @!P1 IMAD.WIDE.U32 R58, R44, 0xb0, R52 ;  /* 0x000000b02c3a9825 */ /* 0x008fe200078e0034 */
[----:B------:R-:W-:Y:S02]  /*13a90*/  @P1 STS.128 [R242+0xf000], RZ ;  /* 0x00f000fff2001388 */ /* 0x000fe40000000c00 */
[-C--:B------:R-:W-:Y:S01]  /*13aa0*/  @!P1 LEA.HI.X R63, R56, R205.reuse, R0, 0x1, P2 ;  /* 0x000000cd383f9211 */ /* 0x080fe200010f0c00 */
[----:B------:R-:W-:Y:S01]  /*13ab0*/  @!P1 IMAD.IADD R2, R2, 0x1, R59 ;  /* 0x0000000102029824 */ /* 0x000fe200078e023b */
[-C--:B------:R-:W-:Y:S01]  /*13ac0*/  @!P1 LEA R56, P3, R58, R204.reuse, 0x1 ;  /* 0x000000cc3a389211 */ /* 0x080fe200078608ff */
[----:B------:R-:W3:Y:S01]  /*13ad0*/  @!P1 LDC.64 R44, c[0x0][0x250] ;  /* 0x00009400ff2c9b82 */ /* 0x000ee20000000a00 */
[----:B----4-:R-:W-:Y:S01]  /*13ae0*/  @!P1 IMAD.WIDE.U32 R60, R50, 0xc0, R52 ;  /* 0x000000c0323c9825 */ /* 0x010fe200078e0034 */
[----:B------:R-:W-:Y:S01]  /*13af0*/  @!PT LDS RZ, [RZ] ;  /* 0x00000000fffff984 */ /* 0x000fe20000000800 */
[----:B------:R-:W-:Y:S01]  /*13b00*/  @!PT LDS RZ, [RZ] ;  /* 0x00000000fffff984 */ /* 0x000fe20000000800 */
[----:B------:R-:W-:Y:S01]  /*13b10*/  @!PT LDS RZ, [RZ] ;  /* 0x00000000fffff984 */ /* 0x000fe20000000800 */
[----:B------:R-:W-:Y:S02]  /*13b20*/  @!P1 LDGSTS.E.BYPASS.LTC128B.128 [R242+0xf000], desc[UR22][R62.64] ;  /* 0x0f0000003ef29fae */ /* 0x000fe4000b901d56 */
[-C--:B------:R-:W-:Y:S01]  /*13b30*/  @!P1 LEA.HI.X R57, R58, R205.reuse, R2, 0x1, P3 ;  /* 0x000000cd3a399211 */ /* 0x080fe200018f0c02 */
[----:B------:R-:W-:Y:S01]  /*13b40*/  @!P1 IMAD R51, R51, 0xc0, RZ ;  /* 0x000000c033339824 */ /* 0x000fe200078e02ff */
[----:B------:R-:W-:Y:S01]  /*13b50*/  @P1 STS.128 [R242+0xf800], RZ ;  /* 0x00f800fff2001388 */ /* 0x000fe20000000c00 */
[CC--:B------:R-:W-:Y:S01]  /*13b60*/  @!P1 LEA R50, P2, R60.reuse, R204.reuse, 0x1 ;  /* 0x000000cc3c329211 */ /* 0x0c0fe200078408ff */
[----:B-----5:R-:W-:Y:S02]  /*13b70*/  @!P1 IMAD R49, R49, 0xd0, RZ ;  /* 0x000000d031319824 */ /* 0x020fe400078e02ff */
[----:B------:R-:W-:Y:S01]  /*13b80*/  @!P1 IMAD.IADD R51, R51, 0x1, R61 ;  /* 0x0000000133339824 */ /* 0x000fe200078e023d */
[----:B------:R-:W-:Y:S01]  /*13b90*/  @!PT LDS RZ, [RZ] ;  /* 0x00000000fffff984 */ /* 0x000fe20000000800 */
[----:B------:R-:W-:Y:S01]  /*13ba0*/  @!PT LDS RZ, [RZ] ;  /* 0x00000000fffff984 */ /* 0x000fe20000000800 */
[----:B------:R-:W-:Y:S01]  /*13bb0*/  @!PT LDS RZ, [RZ] ;  /* 0x00000000fffff984 */ /* 0x000fe20000000800 */
[----:B------:R-:W-:Y:S04]  /*13bc0*/  @!P1 LDGSTS.E.BYPASS.LTC128B.128 [R242+0xf800], desc[UR22][R56.64] ;  /* 0x0f80000038f29fae */ /* 0x000fe8000b901d56 */
[-C--:B------:R-:W-:Y:S01]  /*13bd0*/  @!P1 LEA.HI.X R51, R60, R205.reuse, R51, 0x1, P2 ;  /* 0x000000cd3c339211 */ /* 0x080fe200010f0c33 */
[----:B------:R-:W-:Y:S01]  /*13be0*/  @P1 STS.128 [R242+0x10000], RZ ;  /* 0x010000fff2001388 */ /* 0x000fe20000000c00 */
[--C-:B-1----:R-:W-:Y:S03]  /*13bf0*/  @!P1 IMAD.WIDE.U32 R54, R48, 0xd0, R52.reuse ;  /* 0x000000d030369825 */ /* 0x102fe600078e0034 */
[----:B------:R-:W-:Y:S01]  /*13c00*/  @!PT LDS RZ, [RZ] ;  /* 0x00000000fffff984 */ /* 0x000fe20000000800 */
[----:B------:R-:W-:Y:S01]  /*13c10*/  @!PT LDS RZ, [RZ] ;  /* 0x00000000fffff984 */ /* 0x000fe20000000800 */
[----:B------:R-:W-:Y:S01]  /*13c20*/  @!PT LDS RZ, [RZ] ;  /* 0x00000000fffff984 */ /* 0x000fe20000000800 */
[----:B------:R-:W-:Y:S01]  /*13c30*/  @!P1 LDGSTS.E.BYPASS.LTC128B.128 [R242+0x10000], desc[UR22][R50.64] ;  /* 0x1000000032f29fae */ /* 0x000fe2000b901d56 */
[----:B--2---:R-:W-:Y:S02]  /*13c40*/  @!P1 IMAD R47, R47, 0xe0, RZ ;  /* 0x000000e02f2f9824 */ /* 0x004fe400078e02ff */
[----:B------:R-:W-:Y:S01]  /*13c50*/  @!P1 IMAD.WIDE.U32 R58, R46, 0xe0, R52 ;  /* 0x000000e02e3a9825 */ /* 0x000fe200078e0034 */
[-C--:B------:R-:W-:Y:S01]  /*13c60*/  @!P1 LEA R46, P4, R54, R204.reuse, 0x1 ;  /* 0x000000cc362e9211 */ /* 0x080fe200078808ff */
[----:B------:R-:W-:Y:S02]  /*13c70*/  @P1 STS.128 [R242+0x10800], RZ ;  /* 0x010800fff2001388 */ /* 0x000fe40000000c00 */
[----:B------:R-:W-:Y:S01]  /*13c80*/  @!P1 IMAD.IADD R49, R49, 0x1, R55 ;  /* 0x0000000131319824 */ /* 0x000fe200078e0237 */
[-C--:B------:R-:W-:Y:S01]  /*13c90*/  @!P1 LEA R48, P3, R58, R204.reuse, 0x1 ;  /* 0x000000cc3a309211 */ /* 0x080fe200078608ff */
[----:B------:R-:W-:Y:S02]  /*13ca0*/  @!P1 IMAD.IADD R0, R47, 0x1, R59 ;  /* 0x000000012f009824 */ /* 0x000fe400078e023b */
[----:B---3--:R-:W-:Y:S01]  /*13cb0*/  @!P1 IMAD.WIDE.U32 R52, R44, 0xf0, R52 ;  /* 0x000000f02c349825 */ /* 0x008fe200078e0034 */
[-C--:B------:R-:W-:Y:S02]  /*13cc0*/  @!P1 LEA.HI.X R47, R54, R205.reuse, R49, 0x1, P4 ;  /* 0x000000cd362f9211 */ /* 0x080fe400020f0c31 */
[-C--:B------:R-:W-:Y:S01]  /*13cd0*/  @!P1 LEA.HI.X R49, R58, R205.reuse, R0, 0x1, P3 ;  /* 0x000000cd3a319211 */ /* 0x080fe200018f0c00 */
[----:B------:R-:W-:Y:S01]  /*13ce0*/  @!P1 IMAD R45, R45, 0xf0, RZ ;  /* 0x000000f02d2d9824 */ /* 0x000fe200078e02ff */
[C---:B------:R-:W-:Y:S01]  /*13cf0*/  @!P1 LEA R44, P2, R52.reuse, R204, 0x1 ;  /* 0x000000cc342c9211 */ /* 0x040fe200078408ff */
[----:B------:R-:W-:Y:S01]  /*13d00*/  @!PT LDS RZ, [RZ] ;  /* 0x00000000fffff984 */ /* 0x000fe20000000800 */
[----:B------:R-:W-:Y:S01]  /*13d10*/  @!PT LDS RZ, [RZ] ;  /* 0x00000000fffff984 */ /* 0x000fe20000000800 */
[----:B------:R-:W-:Y:S01]  /*13d20*/  @!PT LDS RZ, [RZ] ;  /* 0x00000000fffff984 */ /* 0x000fe20000000800 */
[----:B------:R-:W-:Y:S02]  /*13d30*/  @!P1 LDGSTS.E.BYPASS.LTC128B.128 [R242+0x10800], desc[UR22][R46.64] ;  /* 0x108000002ef29fae */ /* 0x000fe4000b901d56 */
[----:B------:R-:W-:Y:S02]  /*13d40*/  @!P1 IMAD.IADD R45, R45, 0x1, R53 ;  /* 0x000000012d2d9824 */ /* 0x000fe400078e0235 */
[----:B------:R-:W-:Y:S03]  /*13d50*/  @P1 STS.128 [R242+0x11000], RZ ;  /* 0x011000fff2001388 */ /* 0x000fe60000000c00 */
[----:B------:R-:W-:Y:S01]  /*13d60*/  @!P1 LEA.HI.X R45, R52, R205, R45, 0x1, P2 ;  /* 0x000000cd342d9211 */ /* 0x000fe200010f0c2d */
[----:B------:R-:W-:Y:S01]  /*13d70*/  @!PT LDS RZ, [RZ] ;  /* 0x00000000fffff984 */ /* 0x000fe20000000800 */
[----:B------:R-:W-:Y:S01]  /*13d80*/  @!PT LDS RZ, [RZ] ;  /* 0x00000000fffff984 */ /* 0x000fe20000000800 */
[----:B------:R-:W-:Y:S01]  /*13d90*/  @!PT LDS RZ, [RZ] ;  /* 0x00000000fffff984 */ /* 0x000fe20000000800 */
[----:B------:R-:W-:Y:S01]  /*13da0*/  @!P1 LDGSTS.E.BYPASS.LTC128B.128 [R242+0x11000], desc[UR22][R48.64] ;  /* 0x1100000030f29fae */ /* 0x000fe2000b901d56 */
[----:B------:R-:W-:Y:S03]  /*13db0*/  PLOP3.LUT P2, PT, PT, PT, UP0, 0x80, 0x0 ;  /* 0x000000000000781c */ /* 0x000fe60003f4f008 */
[----:B------:R-:W-:Y:S04]  /*13dc0*/  @P1 STS.128 [R242+0x11800], RZ ;  /* 0x011800fff2001388 */ /* 0x000fe80000000c00 */
[----:B------:R-:W-:Y:S01]  /*13dd0*/  @!PT LDS RZ, [RZ] ;  /* 0x00000000fffff984 */ /* 0x000fe20000000800 */
[----:B------:R-:W-:Y:S01]  /*13de0*/  @!PT LDS RZ, [RZ] ;  /* 0x00000000fffff984 */ /* 0x000fe20000000800 */
[----:B------:R-:W-:Y:S01]  /*13df0*/  @!PT LDS RZ, [RZ] ;  /* 0x00000000fffff984 */ /* 0x000fe20000000800 */
[----:B------:R1:W-:Y:S04]  /*13e00*/  @!P1 LDGSTS.E.BYPASS.LTC128B.128 [R242+0x11800], desc[UR22][R44.64] ;  /* 0x118000002cf29fae */ /* 0x0003e8000b901d56 */
[----:B------:R-:W-:Y:S04]  /*13e10*/  LDSM.16.M88.4 R168, [R240] ;  /* 0x00000000f0a8783b */ /* 0x000fe80000000200 */
[----:B------:R-:W2:Y:S04]  /*13e20*/  LDSM.16.M88.4 R172, [R239+0x2000] ;  /* 0x00200000efac783b */ /* 0x000ea80000000200 */
[----:B------:R-:W3:Y:S04]  /*13e30*/  LDSM.16.M88.4 R176, [R239+0x2800] ;  /* 0x00280000efb0783b */ /* 0x000ee80000000200 */
[----:B------:R-:W4:Y:S04]  /*13e40*/  LDSM.16.M88.4 R180, [R239+0x3000] ;  /* 0x00300000efb4783b */ /* 0x000f280000000200 */
[----:B------:R-:W5:Y:S04]  /*13e50*/  LDSM.16.M88.4 R184, [R239+0x3800] ;  /* 0x00380000efb8783b */ /* 0x000f680000000200 */
[----:B------:R-:W0:Y:S04]  /*13e60*/  LDGDEPBAR ;  /* 0x00000000000079af */ /* 0x000e280000000000 */
[----:B------:R-:W1:Y:S04]  /*13e70*/  LDSM.16.M88.4 R188, [R239+0x4000] ;  /* 0x00400000efbc783b */ /* 0x000e680000000200 */
[----:B------:R-:W1:Y:S04]  /*13e80*/  LDSM.16.M88.4 R192, [R239+0x4800] ;  /* 0x00480000efc0783b */ /* 0x000e680000000200 */
[----:B------:R-:W1:Y:S04]  /*13e90*/  LDSM.16.M88.4 R196, [R239+0x5000] ;  /* 0x00500000efc4783b */ /* 0x000e680000000200 */
[----:B------:R-:W1:Y:S04]  /*13ea0*/  LDSM.16.M88.4 R200, [R239+0x5800] ;  /* 0x00580000efc8783b */ /* 0x000e680000000200 */
[----:B------:R-:W-:Y:S01]  /*13eb0*/  LDSM.16.M88.4 R104, [R239+0x8000] ;  /* 0x00800000ef68783b */ /* 0x000fe20000000200 */
[C---:B--2---:R-:W-:Y:S03]  /*13ec0*/  HMMA.16816.F32 R4, R168.reuse, R172, RZ ;  /* 0x000000aca804723c */ /* 0x044fe600000018ff */
[----:B------:R-:W-:Y:S04]  /*13ed0*/  LDSM.16.M88.4 R112, [R239+0x8800] ;  /* 0x00880000ef70783b */ /* 0x000fe80000000200 */
[----:B------:R-:W-:Y:S01]  /*13ee0*/  LDSM.16.M88.4 R120, [R239+0x9000] ;  /* 0x00900000ef78783b */ /* 0x000fe20000000200 */
[C---:B------:R-:W-:Y:S03]  /*13ef0*/  HMMA.16816.F32 R8, R168.reuse, R174, RZ ;  /* 0x000000aea808723c */ /* 0x040fe600000018ff */
[----:B------:R-:W2:Y:S03]  /*13f00*/  LDSM.16.M88.4 R172, [R239+0x6000] ;  /* 0x00600000efac783b */ /* 0x000ea60000000200 */
[C---:B---3--:R-:W-:Y:S01]  /*13f10*/  HMMA.16816.F32 R12, R168.reuse, R176, RZ ;  /* 0x000000b0a80c723c */ /* 0x048fe200000018ff */
[----:B------:R-:W-:Y:S04]  /*13f20*/  LDSM.16.M88.4 R128, [R239+0x9800] ;  /* 0x00980000ef80783b */ /* 0x000fe80000000200 */
[----:B------:R-:W-:Y:S01]  /*13f30*/  LDSM.16.M88.4 R204, [R229] ;  /* 0x00000000e5cc783b */ /* 0x000fe20000000200 */
[C---:B------:R-:W-:Y:S03]  /*13f40*/  HMMA.16816.F32 R16, R168.reuse, R178, RZ ;  /* 0x000000b2a810723c */ /* 0x040fe600000018ff */
[----:B------:R-:W3:Y:S03]  /*13f50*/  LDSM.16.M88.4 R176, [R239+0x6800] ;  /* 0x00680000efb0783b */ /* 0x000ee60000000200 */
[C---:B----4-:R-:W-:Y:S01]  /*13f60*/  HMMA.16816.F32 R20, R168.reuse, R180, RZ ;  /* 0x000000b4a814723c */ /* 0x050fe200000018ff */
[----:B------:R-:W-:Y:S04]  /*13f70*/  LDSM.16.M88.4 R208, [R228] ;  /* 0x00000000e4d0783b */ /* 0x000fe80000000200 */
[----:B------:R-:W-:Y:S01]  /*13f80*/  LDSM.16.M88.4 R212, [R216+0x800] ;  /* 0x00080000d8d4783b */ /* 0x000fe20000000200 */
[C---:B------:R-:W-:Y:S03]  /*13f90*/  HMMA.16816.F32 R24, R168.reuse, R182, RZ ;  /* 0x000000b6a818723c */ /* 0x040fe600000018ff */
[----:B------:R-:W4:Y:S03]  /*13fa0*/  LDSM.16.M88.4 R180, [R239+0x7000] ;  /* 0x00700000efb4783b */ /* 0x000f260000000200 */
[C---:B-----5:R-:W-:Y:S06]  /*13fb0*/  HMMA.16816.F32 R28, R168.reuse, R184, RZ ;  /* 0x000000b8a81c723c */ /* 0x060fec00000018ff */
[C---:B------:R-:W-:Y:S01]  /*13fc0*/  HMMA.16816.F32 R32, R168.reuse, R186, RZ ;  /* 0x000000baa820723c */ /* 0x040fe200000018ff */
[----:B------:R-:W5:Y:S05]  /*13fd0*/  LDSM.16.M88.4 R184, [R239+0x7800] ;  /* 0x00780000efb8783b */ /* 0x000f6a0000000200 */
[C---:B-1----:R-:W-:Y:S06]  /*13fe0*/  HMMA.16816.F32 R36, R168.reuse, R188, RZ ;  /* 0x000000bca824723c */ /* 0x042fec00000018ff */
[C---:B------:R-:W-:Y:S01]  /*13ff0*/  HMMA.16816.F32 R40, R168.reuse, R190, RZ ;  /* 0x000000bea828723c */ /* 0x040fe200000018ff */
[--C-:B------:R-:W-:Y:S05]  /*14000*/  IMAD R188, R243, 0x2, R240.reuse ;  /* 0x00000002f3bc7824 */ /* 0x100fea00078e02f0 */
[C---:B------:R-:W-:Y:S01]  /*14010*/  HMMA.16816.F32 R44, R168.reuse, R192, RZ ;  /* 0x000000c0a82c723c */ /* 0x040fe200000018ff */
[----:B------:R-:W-:Y:S05]  /*14020*/  LDSM.16.M88.4 R188, [R188] ;  /* 0x00000000bcbc783b */ /* 0x000fea0000000200 */
[C---:B------:R-:W-:Y:S01]  /*14030*/  HMMA.16816.F32 R48, R168.reuse, R194, RZ ;  /* 0x000000c2a830723c */ /* 0x040fe200000018ff */
[----:B------:R-:W1:Y:S05]  /*14040*/  LDSM.16.M88.4 R192, [R235+0x2000] ;  /* 0x00200000ebc0783b */ /* 0x000e6a0000000200 */
[C---:B------:R-:W-:Y:S06]  /*14050*/  HMMA.16816.F32 R52, R168.reuse, R196, RZ ;  /* 0x000000c4a834723c */ /* 0x040fec00000018ff */
[C---:B------:R-:W-:Y:S01]  /*14060*/  HMMA.16816.F32 R56, R168.reuse, R198, RZ ;  /* 0x000000c6a838723c */ /* 0x040fe200000018ff */
[----:B------:R-:W-:Y:S05]  /*14070*/  LDSM.16.M88.4 R196, [R238] ;  /* 0x00000000eec4783b */ /* 0x000fea0000000200 */
[C---:B------:R-:W-:Y:S06]  /*14080*/  HMMA.16816.F32 R60, R168.reuse, R200, RZ ;  /* 0x000000c8a83c723c */ /* 0x040fec00000018ff */
[C---:B------:R-:W-:Y:S01]  /*14090*/  HMMA.16816.F32 R64, R168.reuse, R202, RZ ;  /* 0x000000caa840723c */ /* 0x040fe200000018ff */
[----:B------:R-:W-:Y:S05]  /*140a0*/  LDSM.16.M88.4 R200, [R230] ;  /* 0x00000000e6c8783b */ /* 0x000fea0000000200 */
[C---:B--2---:R-:W-:Y:S06]  /*140b0*/  HMMA.16816.F32 R68, R168.reuse, R172, RZ ;  /* 0x000000aca844723c */ /* 0x044fec00000018ff */
[C---:B------:R-:W-:Y:S01]  /*140c0*/  HMMA.16816.F32 R72, R168.reuse, R174, RZ ;  /* 0x000000aea848723c */ /* 0x040fe200000018ff */
[----:B------:R-:W2:Y:S05]  /*140d0*/  LDSM.16.M88.4 R172, [R235+0x2800] ;  /* 0x00280000ebac783b */ /* 0x000eaa0000000200 */
[C---:B---3--:R-:W-:Y:S06]  /*140e0*/  HMMA.16816.F32 R76, R168.reuse, R176, RZ ;  /* 0x000000b0a84c723c */ /* 0x048fec00000018ff */
[C---:B------:R-:W-:Y:S01]  /*140f0*/  HMMA.16816.F32 R80, R168.reuse, R178, RZ ;  /* 0x000000b2a850723c */ /* 0x040fe200000018ff */
[----:B------:R-:W3:Y:S05]  /*14100*/  LDSM.16.M88.4 R176, [R235+0x3000] ;  /* 0x00300000ebb0783b */ /* 0x000eea0000000200 */
[C---:B----4-:R-:W-:Y:S06]  /*14110*/  HMMA.16816.F32 R84, R168.reuse, R180, RZ ;  /* 0x000000b4a854723c */ /* 0x050fec00000018ff */
[C---:B------:R-:W-:Y:S01]  /*14120*/  HMMA.16816.F32 R88, R168.reuse, R182, RZ ;  /* 0x000000b6a858723c */ /* 0x040fe200000018ff */
[----:B------:R-:W4:Y:S05]  /*14130*/  LDSM.16.M88.4 R180, [R235+0x3800] ;  /* 0x00380000ebb4783b */ /* 0x000f2a0000000200 */
[C---:B-----5:R-:W-:Y:S06]  /*14140*/  HMMA.16816.F32 R92, R168.reuse, R184, RZ ;  /* 0x000000b8a85c723c */ /* 0x060fec00000018ff */
[C---:B------:R-:W-:Y:S01]  /*14150*/  HMMA.16816.F32 R96, R168.reuse, R186, RZ ;  /* 0x000000baa860723c */ /* 0x040fe200000018ff */
[----:B------:R-:W5:Y:S05]  /*14160*/  LDSM.16.M88.4 R184, [R235+0x4000] ;  /* 0x00400000ebb8783b */ /* 0x000f6a0000000200 */
[C---:B------:R-:W-:Y:S06]  /*14170*/  HMMA.16816.F32 R100, R168.reuse, R104, RZ ;  /* 0x00000068a864723c */ /* 0x040fec00000018ff */
[C---:B------:R-:W-:Y:S06]  /*14180*/  HMMA.16816.F32 R104, R168.reuse, R106, RZ ;  /* 0x0000006aa868723c */ /* 0x040fec00000018ff */
[C---:B------:R-:W-:Y:S06]  /*14190*/  HMMA.16816.F32 R108, R168.reuse, R112, RZ ;  /* 0x00000070a86c723c */ /* 0x040fec00000018ff */
[C---:B------:R-:W-:Y:S06]  /*141a0*/  HMMA.16816.F32 R112, R168.reuse, R114, RZ ;  /* 0x00000072a870723c */ /* 0x040fec00000018ff */
[C---:B------:R-:W-:Y:S06]  /*141b0*/  HMMA.16816.F32 R116, R168.reuse, R120, RZ ;  /* 0x00000078a874723c */ /* 0x040fec00000018ff */
[C---:B------:R-:W-:Y:S06]  /*141c0*/  HMMA.16816.F32 R120, R168.reuse, R122, RZ ;  /* 0x0000007aa878723c */ /* 0x040fec00000018ff */
[C---:B------:R-:W-:Y:S06]  /*141d0*/  HMMA.16816.F32 R124, R168.reuse, R128, RZ ;  /* 0x00000080a87c723c */ /* 0x040fec00000018ff */
[----:B------:R-:W-:Y:S01]  /*141e0*/  HMMA.16816.F32 R128, R168, R130, RZ ;  /* 0x00000082a880723c */ /* 0x000fe200000018ff */
[----:B------:R-:W5:Y:S05]  /*141f0*/  LDSM.16.M88.4 R168, [R235+0x4800] ;  /* 0x00480000eba8783b */ /* 0x000f6a0000000200 */
[C---:B-1----:R-:W-:Y:S06]  /*14200*/  HMMA.16816.F32 R4, R188.reuse, R192, R4 ;  /* 0x000000c0bc04723c */ /* 0x042fec0000001804 */
[C---:B------:R-:W-:Y:S01]  /*14210*/  HMMA.16816.F32 R8, R188.reuse, R194, R8 ;  /* 0x000000c2bc08723c */ /* 0x040fe20000001808 */
[----:B------:R-:W1:Y:S05]  /*14220*/  LDSM.16.M88.4 R192, [R235+0x5000] ;  /* 0x00500000ebc0783b */ /* 0x000e6a0000000200 */
[C---:B--2---:R-:W-:Y:S06]  /*14230*/  HMMA.16816.F32 R12, R188.reuse, R172, R12 ;  /* 0x000000acbc0c723c */ /* 0x044fec000000180c */
[C---:B------:R-:W-:Y:S01]  /*14240*/  HMMA.16816.F32 R16, R188.reuse, R174, R16 ;  /* 0x000000aebc10723c */ /* 0x040fe20000001810 */
[----:B------:R-:W2:Y:S05]  /*14250*/  LDSM.16.M88.4 R172, [R235+0x5800] ;  /* 0x00580000ebac783b */ /* 0x000eaa0000000200 */
        /* <DEDUP_REMOVED lines=25> */
[C---:B------:R-:W-:Y:S05]  /*143f0*/  HMMA.16816.F32 R88, R188.reuse, R186, R88 ;  /* 0x000000babc58723c */ /* 0x040fea0000001858 */
[----:B------:R-:W-:Y:S01]  /*14400*/  IMAD R184, R241, 0x2, R240 ;  /* 0x00000002f1b87824 */ /* 0x000fe200078e02f0 */
[C---:B------:R-:W-:Y:S05]  /*14410*/  HMMA.16816.F32 R92, R188.reuse, R168, R92 ;  /* 0x000000a8bc5c723c */ /* 0x040fea000000185c */
[----:B------:R-:W5:Y:S01]  /*14420*/  LDSM.16.M88.4 R184, [R184] ;  /* 0x00000000b8b8783b */ /* 0x000f620000000200 */
[C---:B------:R-:W-:Y:S03]  /*14430*/  HMMA.16816.F32 R96, R188.reuse, R170, R96 ;  /* 0x000000aabc60723c */ /* 0x040fe60000001860 */
[----:B------:R-:W5:Y:S03]  /*14440*/  LDSM.16.M88.4 R168, [R231] ;  /* 0x00000000e7a8783b */ /* 0x000f660000000200 */
        /* <DEDUP_REMOVED lines=8> */
[----:B------:R-:W3:Y:S05]  /*144d0*/  LDSM.16.M88.4 R176, [R225] ;  /* 0x00000000e1b0783b */ /* 0x000eea0000000200 */
[C---:B----4-:R-:W-:Y:S06]  /*144e0*/  HMMA.16816.F32 R124, R188.reuse, R180, R124 ;  /* 0x000000b4bc7c723c */ /* 0x050fec000000187c */
[----:B------:R-:W-:Y:S01]  /*144f0*/  HMMA.16816.F32 R128, R188, R182, R128 ;  /* 0x000000b6bc80723c */ /* 0x000fe20000001880 */
[----:B------:R-:W4:Y:S04]  /*14500*/  LDSM.16.M88.4 R180, [R224] ;  /* 0x00000000e0b4783b */ /* 0x000f280000000200 */
[----:B------:R-:W-:Y:S01]  /*14510*/  LDSM.16.M88.4 R188, [R222] ;  /* 0x00000000debc783b */ /* 0x000fe20000000200 */
[C---:B-----5:R-:W-:Y:S06]  /*14520*/  HMMA.16816.F32 R4, R184.reuse, R196, R4 ;  /* 0x000000c4b804723c */ /* 0x060fec0000001804 */
[C---:B------:R-:W-:Y:S01]  /*14530*/  HMMA.16816.F32 R8, R184.reuse, R198, R8 ;  /* 0x000000c6b808723c */ /* 0x040fe20000001808 */
[----:B------:R-:W-:Y:S05]  /*14540*/  LDSM.16.M88.4 R196, [R218] ;  /* 0x00000000dac4783b */ /* 0x000fea0000000200 */
[C---:B------:R-:W-:Y:S06]  /*14550*/  HMMA.16816.F32 R12, R184.reuse, R168, R12 ;  /* 0x000000a8b80c723c */ /* 0x040fec000000180c */
[C---:B------:R-:W-:Y:S01]  /*14560*/  HMMA.16816.F32 R16, R184.reuse, R170, R16 ;  /* 0x000000aab810723c */ /* 0x040fe20000001810 */
[----:B------:R-:W5:Y:S05]  /*14570*/  LDSM.16.M88.4 R168, [R223] ;  /* 0x00000000dfa8783b */ /* 0x000f6a0000000200 */
[C---:B------:R-:W-:Y:S06]  /*14580*/  HMMA.16816.F32 R20, R184.reuse, R200, R20 ;  /* 0x000000c8b814723c */ /* 0x040fec0000001814 */
[C---:B------:R-:W-:Y:S01]  /*14590*/  HMMA.16816.F32 R24, R184.reuse, R202, R24 ;  /* 0x000000cab818723c */ /* 0x040fe20000001818 */
[----:B------:R-:W-:Y:S05]  /*145a0*/  LDSM.16.M88.4 R200, [R217] ;  /* 0x00000000d9c8783b */ /* 0x000fea0000000200 */
[C---:B------:R-:W-:Y:S06]  /*145b0*/  HMMA.16816.F32 R28, R184.reuse, R204, R28 ;  /* 0x000000ccb81c723c */ /* 0x040fec000000181c */
[C---:B------:R-:W-:Y:S01]  /*145c0*/  HMMA.16816.F32 R32, R184.reuse, R206, R32 ;  /* 0x000000ceb820723c */ /* 0x040fe20000001820 */
[----:B------:R-:W-:Y:S05]  /*145d0*/  LDSM.16.M88.4 R204, [R237] ;  /* 0x00000000edcc783b */ /* 0x000fea0000000200 */
[C---:B------:R-:W-:Y:S06]  /*145e0*/  HMMA.16816.F32 R36, R184.reuse, R208, R36 ;  /* 0x000000d0b824723c */ /* 0x040fec0000001824 */
[C---:B------:R-:W-:Y:S01]  /*145f0*/  HMMA.16816.F32 R40, R184.reuse, R210, R40 ;  /* 0x000000d2b828723c */ /* 0x040fe20000001828 */
[----:B------:R-:W-:Y:S05]  /*14600*/  LDSM.16.M88.4 R208, [R216] ;  /* 0x00000000d8d0783b */ /* 0x000fea0000000200 */
[C---:B-1----:R-:W-:Y:S06]  /*14610*/  HMMA.16816.F32 R44, R184.reuse, R192, R44 ;  /* 0x000000c0b82c723c */ /* 0x042fec000000182c */
[C---:B------:R-:W-:Y:S01]  /*14620*/  HMMA.16816.F32 R48, R184.reuse, R194, R48 ;  /* 0x000000c2b830723c */ /* 0x040fe20000001830 */
[----:B------:R-:W-:Y:S05]  /*14630*/  LDSM.16.M88.4 R192, [R219] ;  /* 0x00000000dbc0783b */ /* 0x000fea0000000200 */
[C---:B--2---:R-:W-:Y:S06]  /*14640*/  HMMA.16816.F32 R52, R184.reuse, R172, R52 ;  /* 0x000000acb834723c */ /* 0x044fec0000001834 */
[C---:B------:R-:W-:Y:S01]  /*14650*/  HMMA.16816.F32 R56, R184.reuse, R174, R56 ;  /* 0x000000aeb838723c */ /* 0x040fe20000001838 */
[----:B------:R-:W1:Y:S05]  /*14660*/  LDSM.16.M88.4 R172, [R221] ;  /* 0x00000000ddac783b */ /* 0x000e6a0000000200 */
[C---:B---3--:R-:W-:Y:S06]  /*14670*/  HMMA.16816.F32 R60, R184.reuse, R176, R60 ;  /* 0x000000b0b83c723c */ /* 0x048fec000000183c */
[C---:B------:R-:W-:Y:S01]  /*14680*/  HMMA.16816.F32 R64, R184.reuse, R178, R64 ;  /* 0x000000b2b840723c */ /* 0x040fe20000001840 */
[----:B------:R-:W2:Y:S05]  /*14690*/  LDSM.16.M88.4 R176, [R220] ;  /* 0x00000000dcb0783b */ /* 0x000eaa0000000200 */
[C---:B----4-:R-:W-:Y:S06]  /*146a0*/  HMMA.16816.F32 R68, R184.reuse, R180, R68 ;  /* 0x000000b4b844723c */ /* 0x050fec0000001844 */
[C---:B------:R-:W-:Y:S01]  /*146b0*/  HMMA.16816.F32 R72, R184.reuse, R182, R72 ;  /* 0x000000b6b848723c */ /* 0x040fe20000001848 */
[----:B------:R-:W3:Y:S05]  /*146c0*/  LDSM.16.M88.4 R180, [R216+0x1000] ;  /* 0x00100000d8b4783b */ /* 0x000eea0000000200 */
[C---:B-----5:R-:W-:Y:S06]  /*146d0*/  HMMA.16816.F32 R76, R184.reuse, R168, R76 ;  /* 0x000000a8b84c723c */ /* 0x060fec000000184c */
[C---:B------:R-:W-:Y:S01]  /*146e0*/  HMMA.16816.F32 R80, R184.reuse, R170, R80 ;  /* 0x000000aab850723c */ /* 0x040fe20000001850 */
[----:B------:R-:W4:Y:S05]  /*146f0*/  LDSM.16.M88.4 R168, [R216+0x1800] ;  /* 0x00180000d8a8783b */ /* 0x000f2a0000000200 */
        /* <DEDUP_REMOVED lines=17> */
[----:B------:R-:W2:Y:S04]  /*14810*/  LDSM.16.M88.4 R184, [R216+0x3800] ;  /* 0x00380000d8b8783b */ /* 0x000ea80000000200 */
[----:B------:R-:W-:Y:S01]  /*14820*/  LDSM.16.M88.4 R200, [R216+0x6000] ;  /* 0x00600000d8c8783b */ /* 0x000fe20000000200 */
        /* <DEDUP_REMOVED lines=14> */
[----:B------:R-:W5:Y:S01]  /*14910*/  LDSM.16.M88.4 R188, [R216+0x7800] ;  /* 0x00780000d8bc783b */ /* 0x000f620000000200 */
[----:B------:R-:W-:Y:S04]  /*14920*/  DEPBAR.LE SB0, 0x0 ;  /* 0x000080000000791a */ /* 0x000fe80000000000 */
[C---:B-1----:R-:W-:Y:S01]  /*14930*/  HMMA.16816.F32 R44, R204.reuse, R172, R44 ;  /* 0x000000accc2c723c */ /* 0x042fe2000000182c */
[----:B------:R-:W-:Y:S05]  /*14940*/  BAR.SYNC.DEFER_BLOCKING 0x0 ;  /* 0x0000000000007b1d */ /* 0x000fea0000010000 */
[C---:B------:R-:W-:Y:S06]  /*14950*/  HMMA.16816.F32 R48, R204.reuse, R174, R48 ;  /* 0x000000aecc30723c */ /* 0x040fec0000001830 */
[C---:B--2---:R-:W-:Y:S06]  /*14960*/  HMMA.16816.F32 R52, R204.reuse, R176, R52 ;  /* 0x000000b0cc34723c */ /* 0x044fec0000001834 */
        /* <DEDUP_REMOVED lines=17> */
[C---:B-----5:R-:W-:Y:S06]  /*14a80*/  HMMA.16816.F32 R124, R204.reuse, R188, R124 ;  /* 0x000000bccc7c723c */ /* 0x060fec000000187c */
[----:B------:R-:W-:Y:S07]  /*14a90*/  HMMA.16816.F32 R128, R204, R190, R128 ;  /* 0x000000becc80723c */ /* 0x000fee0000001880 */
[----:B------:R-:W-:Y:S04]  /*14aa0*/  IMAD.MOV.U32 R204, RZ, RZ, R166 ;  /* 0x000000ffffcc7224 */ /* 0x000fe800078e00a6 */
[----:B------:R-:W-:Y:S01]  /*14ab0*/  IMAD.MOV.U32 R205, RZ, RZ, R167 ;  /* 0x000000ffffcd7224 */ /* 0x000fe200078e00a7 */
[----:B------:R-:W-:Y:S01]  /*14ac0*/  @!UPT UIADD3 URZ, URZ, URZ, URZ ;  /* 0x0000003f3f3ff290 */ /* 0x000fe2000fffe03f */
[----:B------:R-:W-:Y:S11]  /*14ad0*/  @!P2 BRA `(.L_x_800) ;  /* 0x000000100000a947 */ /* 0x000ff60003800000 */
[----:B------:R-:W1:Y:S01]  /*14ae0*/  LDC R0, c[0x0][0x248] ;  /* 0x00009200ff007b82 */ /* 0x000e620000000800 */
[----:B------:R-:W-:Y:S07]  /*14af0*/  ULDC.64 UR10, c[0x0][0x248] ;  /* 0x00009200000a7ab9 */ /* 0x000fee0000000a00 */
[----:B------:R-:W2:Y:S08]  /*14b00*/  @!P1 LDC R168, c[0x0][0x24c] ;  /* 0x00009300ffa89b82 */ /* 0x000eb00000000800 */
[----:B------:R-:W3:Y:S01]  /*14b10*/  @!P1 LDC R2, c[0x0][0x24c] ;  /* 0x00009300ff029b82 */ /* 0x000ee20000000800 */
[----:B-1----:R-:W-:Y:S04]  /*14b20*/  LEA R170, -R0, RZ, 0x8 ;  /* 0x000000ff00aa7211 */ /* 0x002fe800078e41ff */
[----:B------:R-:W-:Y:S01]  /*14b30*/  SHF.R.S32.HI R171, RZ, 0x1f, R170 ;  /* 0x0000001fffab7819 */ /* 0x000fe200000114aa */
[----:B------:R-:W-:Y:S06]  /*14b40*/  @!P0 BRA `(.L_x_801) ;  /* 0x0000000400048947 */ /* 0x000fec0003800000 */
[----:B------:R-:W1:Y:S01]  /*14b50*/  LDC R164, c[0x0][0x380] ;  /* 0x0000e000ffa47b82 */ /* 0x000e620000000800 */
[----:B------:R-:W-:Y:S01]  /*14b60*/  USHF.L.U32 UR8, UR17, 0x8, URZ ;  /* 0x0000000811087899 */ /* 0x000fe2000800063f */
[----:B------:R-:W-:Y:S03]  /*14b70*/  UMOV UR11, UR7 ;  /* 0x00000007000b7c82 */ /* 0x000fe60008000000 */
[----:B------:R-:W-:Y:S02]  /*14b80*/  UIADD3 UR10, UR8, -0x200, URZ ;  /* 0xfffffe00080a7890 */ /* 0x000fe4000fffe03f */
[----:B------:R-:W-:Y:S04]  /*14b90*/  UIADD3 UR8, UR8, -0x100, URZ ;  /* 0xffffff0008087890 */ /* 0x000fe8000fffe03f */
[----:B------:R-:W-:Y:S02]  /*14ba0*/  MOV R169, UR10 ;  /* 0x0000000a00a97c02 */ /* 0x000fe40008000f00 */
[----:B------:R-:W-:Y:S02]  /*14bb0*/  IMAD.U32 R170, RZ, RZ, UR8 ;  /* 0x00000008ffaa7e24 */ /* 0x000fe4000f8e00ff */
[----:B------:R-:W-:Y:S03]  /*14bc0*/  IABS R169, R169 ;  /* 0x000000a900a97213 */ /* 0x000fe60000000000 */
[----:B------:R-:W-:Y:S02]  /*14bd0*/  IABS R170, R170 ;  /* 0x000000aa00aa7213 */ /* 0x000fe40000000000 */
[----:B-1----:R-:W-:Y:S04]  /*14be0*/  IABS R166, R164 ;  /* 0x000000a400a67213 */ /* 0x002fe80000000000 */
[----:B------:R-:W1:Y:S10]  /*14bf0*/  I2F.RP R171, R166 ;  /* 0x000000a600ab7306 */ /* 0x000e740000209400 */
[----:B-1----:R-:W1:Y:S02]  /*14c00*/  MUFU.RCP R167, R171 ;  /* 0x000000ab00a77308 */ /* 0x002e640000001000 */
[----:B-1----:R-:W-:Y:S08]  /*14c10*/  VIADD R172, R167, 0xffffffe ;  /* 0x0ffffffea7ac7836 */ /* 0x002ff00000000000 */
[----:B------:R-:W1:Y:S02]  /*14c20*/  F2I.FTZ.U32.TRUNC.NTZ R173, R172 ;  /* 0x000000ac00ad7305 */ /* 0x000e64000021f000 */
[--C-:B-1----:R-:W-:Y:S02]  /*14c30*/  IMAD.MOV R167, RZ, RZ, -R173.reuse ;  /* 0x000000ffffa77224 */ /* 0x102fe400078e0aad */
[----:B------:R-:W-:Y:S02]  /*14c40*/  IMAD.MOV.U32 R172, RZ, RZ, RZ ;  /* 0x000000ffffac7224 */ /* 0x000fe400078e00ff */
[----:B------:R-:W-:Y:S04]  /*14c50*/  IMAD R167, R167, R166, RZ ;  /* 0x000000a6a7a77224 */ /* 0x000fe800078e02ff */
[----:B------:R-:W-:Y:S06]  /*14c60*/  IMAD.HI.U32 R173, R173, R167, R172 ;  /* 0x000000a7adad7227 */ /* 0x000fec00078e00ac */
[C---:B------:R-:W-:Y:S04]  /*14c70*/  IMAD.HI.U32 R172, R173.reuse, R169, RZ ;  /* 0x000000a9adac7227 */ /* 0x040fe800078e00ff */
[----:B------:R-:W-:Y:S01]  /*14c80*/  IMAD.HI.U32 R173, R173, R170, RZ ;  /* 0x000000aaadad7227 */ /* 0x000fe200078e00ff */
[----:B------:R-:W-:Y:S03]  /*14c90*/  IADD3 R167, -R172, RZ, RZ ;  /* 0x000000ffaca77210 */ /* 0x000fe60007ffe1ff */
[----:B------:R-:W-:Y:S02]  /*14ca0*/  IMAD.MOV R171, RZ, RZ, -R173 ;  /* 0x000000ffffab7224 */ /* 0x000fe400078e0aad */
[----:B------:R-:W-:Y:S01]  /*14cb0*/  IMAD R169, R166, R167, R169 ;  /* 0x000000a7a6a97224 */ /* 0x000fe200078e02a9 */
[----:B------:R-:W-:Y:S01]  /*14cc0*/  LOP3.LUT R167, R164, UR8, RZ, 0x3c, !PT ;  /* 0x00000008a4a77c12 */ /* 0x000fe2000f8e3cff */
[C---:B------:R-:W-:Y:S01]  /*14cd0*/  IMAD R170, R166.reuse, R171, R170 ;  /* 0x000000aba6aa7224 */ /* 0x040fe200078e02aa */
[----:B------:R-:W-:Y:S02]  /*14ce0*/  LOP3.LUT R171, RZ, R164, RZ, 0x33, !PT ;  /* 0x000000a4ffab7212 */ /* 0x000fe400078e33ff */
[C---:B------:R-:W-:Y:S02]  /*14cf0*/  ISETP.GT.U32.AND P3, PT, R166.reuse, R169, PT ;  /* 0x000000a9a600720c */ /* 0x040fe40003f64070 */
[----:B------:R-:W-:Y:S11]  /*14d00*/  ISETP.GT.U32.AND P4, PT, R166, R170, PT ;  /* 0x000000aaa600720c */ /* 0x000ff60003f84070 */
[----:B------:R-:W-:Y:S02]  /*14d10*/  @!P3 IMAD.IADD R169, R169, 0x1, -R166 ;  /* 0x00000001a9a9b824 */ /* 0x000fe400078e0aa6 */
[-C--:B------:R-:W-:Y:S01]  /*14d20*/  @!P4 IADD3 R170, R170, -R166.reuse, RZ ;  /* 0x800000a6aaaac210 */ /* 0x080fe20007ffe0ff */
[----:B------:R-:W-:Y:S01]  /*14d30*/  @!P3 VIADD R172, R172, 0x1 ;  /* 0x00000001acacb836 */ /* 0x000fe20000000000 */
[----:B------:R-:W-:Y:S01]  /*14d40*/  ISETP.GE.AND P3, PT, R167, RZ, PT ;  /* 0x000000ffa700720c */ /* 0x000fe20003f66270 */
[----:B------:R-:W-:Y:S01]  /*14d50*/  @!P4 VIADD R173, R173, 0x1 ;  /* 0x00000001adadc836 */ /* 0x000fe20000000000 */
[-C--:B------:R-:W-:Y:S02]  /*14d60*/  ISETP.GE.U32.AND P5, PT, R169, R166.reuse, PT ;  /* 0x000000a6a900720c */ /* 0x080fe40003fa6070 */
[----:B------:R-:W-:Y:S02]  /*14d70*/  ISETP.GE.U32.AND P6, PT, R170, R166, PT ;  /* 0x000000a6aa00720c */ /* 0x000fe40003fc6070 */
[C---:B------:R-:W-:Y:S01]  /*14d80*/  LOP3.LUT R166, R164.reuse, UR10, RZ, 0x3c, !PT ;  /* 0x0000000aa4a67c12 */ /* 0x040fe2000f8e3cff */
[----:B------:R-:W-:Y:S01]  /*14d90*/  UMOV UR10, UR6 ;  /* 0x00000006000a7c82 */ /* 0x000fe20008000000 */
[----:B------:R-:W-:Y:S02]  /*14da0*/  ISETP.NE.AND P4, PT, R164, RZ, PT ;  /* 0x000000ffa400720c */ /* 0x000fe40003f85270 */
[----:B------:R-:W-:Y:S05]  /*14db0*/  ISETP.GE.AND P2, PT, R166, RZ, PT ;  /* 0x000000ffa600720c */ /* 0x000fea0003f46270 */
[----:B------:R-:W-:Y:S02]  /*14dc0*/  @P5 IADD3 R172, R172, 0x1, RZ ;  /* 0x00000001acac5810 */ /* 0x000fe40007ffe0ff */
[----:B------:R-:W-:Y:S05]  /*14dd0*/  @P6 VIADD R173, R173, 0x1 ;  /* 0x00000001adad6836 */ /* 0x000fea0000000000 */
[----:B------:R-:W-:Y:S01]  /*14de0*/  @!P3 IADD3 R173, -R173, RZ, RZ ;  /* 0x000000ffadadb210 */ /* 0x000fe20007ffe1ff */
[----:B------:R-:W-:Y:S05]  /*14df0*/  @!P2 IMAD.MOV R172, RZ, RZ, -R172 ;  /* 0x000000ffffaca224 */ /* 0x000fea00078e0aac */
[C---:B------:R-:W-:Y:S02]  /*14e00*/  SEL R167, R171.reuse, R172, !P4 ;  /* 0x000000acaba77207 */ /* 0x040fe40006000000 */
[----:B------:R-:W-:Y:S02]  /*14e10*/  SEL R171, R171, R173, !P4 ;  /* 0x000000adabab7207 */ /* 0x000fe40006000000 */
[-C--:B------:R-:W-:Y:S02]  /*14e20*/  LEA R176, P3, R167, R246.reuse, 0x2 ;  /* 0x000000f6a7b07211 */ /* 0x080fe400078610ff */
[----:B------:R-:W-:Y:S02]  /*14e30*/  LEA R174, P2, R171, R246, 0x2 ;  /* 0x000000f6abae7211 */ /* 0x000fe400078410ff */
[-C--:B------:R-:W-:Y:S02]  /*14e40*/  LEA.HI.X.SX32 R177, R167, R247.reuse, 0x2, P3 ;  /* 0x000000f7a7b17211 */ /* 0x080fe400018f16ff */
[C---:B------:R-:W-:Y:S01]  /*14e50*/  LEA.HI.X.SX32 R175, R171.reuse, R247, 0x2, P2 ;  /* 0x000000f7abaf7211 */ /* 0x040fe200010f16ff */
[----:B------:R-:W-:Y:S02]  /*14e60*/  IMAD.IADD R171, R171, 0x1, -R167 ;  /* 0x00000001abab7824 */ /* 0x000fe400078e0aa7 */
[----:B------:R-:W4:Y:S01]  /*14e70*/  LDG.E R169, desc[UR22][R176.64] ;  /* 0x00000016b0a97981 */ /* 0x000f22000c1e1900 */
[----:B------:R-:W1:Y:S01]  /*14e80*/  LDC.64 R166, c[0x0][0x230] ;  /* 0x00008c00ffa67b82 */ /* 0x000e620000000a00 */
[----:B------:R-:W-:Y:S02]  /*14e90*/  IMAD R172, R171, R164, -0x100 ;  /* 0xffffff00abac7424 */ /* 0x000fe400078e02a4 */
[----:B------:R-:W4:Y:S02]  /*14ea0*/  LDG.E R170, desc[UR22][R174.64] ;  /* 0x00000016aeaa7981 */ /* 0x000f24000c1e1900 */
[----:B------:R-:W-:Y:S01]  /*14eb0*/  IMAD R164, R172, UR7, RZ ;  /* 0x00000007aca47c24 */ /* 0x000fe2000f8e02ff */
[----:B------:R-:W-:Y:S05]  /*14ec0*/  SHF.R.S32.HI R171, RZ, 0x1f, R172 ;  /* 0x0000001fffab7819 */ /* 0x000fea00000114ac */
[----:B------:R-:W-:Y:S01]  /*14ed0*/  IMAD R164, R171, UR6, R164 ;  /* 0x00000006aba47c24 */ /* 0x000fe2000f8e02a4 */
[----:B----4-:R-:W-:Y:S01]  /*14ee0*/  IADD3 R169, -R170, R169, RZ ;  /* 0x000000a9aaa97210 */ /* 0x010fe20007ffe1ff */
[----:B------:R-:W-:Y:S03]  /*14ef0*/  IMAD.WIDE.U32 R170, R172, UR6, RZ ;  /* 0x00000006acaa7c25 */ /* 0x000fe6000f8e00ff */
[----:B------:R-:W-:Y:S01]  /*14f00*/  SHF.R.S32.HI R173, RZ, 0x1f, R169 ;  /* 0x0000001fffad7819 */ /* 0x000fe200000114a9 */
[----:B------:R-:W-:Y:S04]  /*14f10*/  IMAD.IADD R171, R171, 0x1, R164 ;  /* 0x00000001abab7824 */ /* 0x000fe800078e02a4 */
[-C--:B-1----:R-:W-:Y:S02]  /*14f20*/  IMAD R164, R173, R166.reuse, RZ ;  /* 0x000000a6ada47224 */ /* 0x082fe400078e02ff */
[C---:B------:R-:W-:Y:S04]  /*14f30*/  IMAD.WIDE.U32 R170, R169.reuse, R166, R170 ;  /* 0x000000a6a9aa7225 */ /* 0x040fe800078e00aa */
[----:B------:R-:W-:Y:S05]  /*14f40*/  IMAD R164, R169, R167, R164 ;  /* 0x000000a7a9a47224 */ /* 0x000fea00078e02a4 */
[----:B------:R-:W-:Y:S07]  /*14f50*/  IADD3 R171, R171, R164, RZ ;  /* 0x000000a4abab7210 */ /* 0x000fee0007ffe0ff */
.L_x_801:
[----:B------:R1:W-:Y:S01]  /*14f60*/  @P1 STS.128 [R242+0x2000], RZ ;  /* 0x002000fff2001388 */ /* 0x0003e20000000c00 */
[CC--:B------:R-:W-:Y:S01]  /*14f70*/  LEA R184, P3, R170.reuse, R250.reuse, 0x1 ;  /* 0x000000faaab87211 */ /* 0x0c0fe200078608ff */
[----:B------:R-:W4:Y:S01]  /*14f80*/  @!P1 LDC R166, c[0x0][0x24c] ;  /* 0x00009300ffa69b82 */ /* 0x000f220000000800 */
[----:B------:R-:W-:Y:S01]  /*14f90*/  @!P1 IADD3 R167, P2, R170, UR15, RZ ;  /* 0x0000000faaa79c10 */ /* 0x000fe2000ff5e0ff */
[----:B------:R-:W-:Y:S01]  /*14fa0*/  @!P1 IMAD.WIDE.U32 R174, R0, 0x30, R170 ;  /* 0x0000003000ae9825 */ /* 0x000fe200078e00aa */
[-C--:B------:R-:W-:Y:S01]  /*14fb0*/  LEA.HI.X R185, R170, R251.reuse, R171, 0x1, P3 ;  /* 0x000000fbaab97211 */ /* 0x080fe200018f0cab */
[----:B------:R-:W-:Y:S01]  /*14fc0*/  UMOV UR6, UR10 ;  /* 0x0000000a00067c82 */ /* 0x000fe20008000000 */
[----:B------:R-:W-:Y:S01]  /*14fd0*/  @!P1 IADD3.X R164, R171, UR14, RZ, P2, !PT ;  /* 0x0000000eaba49c10 */ /* 0x000fe200097fe4ff */
[----:B---3--:R-:W-:Y:S01]  /*14fe0*/  @!P1 IMAD R2, R2, 0x30, RZ ;  /* 0x0000003002029824 */ /* 0x008fe200078e02ff */
[C---:B------:R-:W-:Y:S01]  /*14ff0*/  @!P1 LEA R178, P2, R167.reuse, R250, 0x1 ;  /* 0x000000faa7b29211 */ /* 0x040fe200078408ff */
[----:B------:R-:W-:Y:S01]  /*15000*/  @!PT LDS RZ, [RZ] ;  /* 0x00000000fffff984 */ /* 0x000fe20000000800 */
[----:B------:R-:W-:Y:S01]  /*15010*/  @!PT LDS RZ, [RZ] ;  /* 0x00000000fffff984 */ /* 0x000fe20000000800 */
[----:B------:R-:W-:Y:S01]  /*15020*/  @!PT LDS RZ, [RZ] ;  /* 0x00000000fffff984 */ /* 0x000fe20000000800 */
[----:B------:R-:W-:Y:S01]  /*15030*/  @!P1 LDGSTS.E.BYPASS.LTC128B.128 [R242+0x2000], desc[UR22][R184.64] ;  /* 0x02000000b8f29fae */ /* 0x000fe2000b901d56 */
[----:B------:R-:W-:Y:S01]  /*15040*/  @!P1 LEA R169, P3, R0, R170, 0x5 ;  /* 0x000000aa00a99211 */ /* 0x000fe200078628ff */
[----:B------:R-:W-:Y:S01]  /*15050*/  @!P1 IMAD.IADD R2, R2, 0x1, R175 ;  /* 0x0000000102029824 */ /* 0x000fe200078e02af */
[----:B------:R-:W-:Y:S01]  /*15060*/  @!P1 LEA.HI.X R179, R167, R251, R164, 0x1, P2 ;  /* 0x000000fba7b39211 */ /* 0x000fe200010f0ca4 */
[----:B------:R1:W-:Y:S01]  /*15070*/  @P1 STS.128 [R242+0x2800], RZ ;  /* 0x002800fff2001388 */ /* 0x0003e20000000c00 */
[----:B------:R-:W3:Y:S01]  /*15080*/  @!P1 LDC R167, c[0x0][0x24c] ;  /* 0x00009300ffa79b82 */ /* 0x000ee20000000800 */
[CC--:B------:R-:W-:Y:S01]  /*15090*/  @!P1 LEA R172, P2, R169.reuse, R250.reuse, 0x1 ;  /* 0x000000faa9ac9211 */ /* 0x0c0fe200078408ff */
[----:B------:R-:W-:Y:S01]  /*150a0*/  @!P1 IMAD.MOV.U32 R182, RZ, RZ, R170 ;  /* 0x000000ffffb69224 */ /* 0x000fe200078e00aa */
[----:B------:R-:W-:Y:S01]  /*150b0*/  @!PT LDS RZ, [RZ] ;  /* 0x00000000fffff984 */ /* 0x000fe20000000800 */
[----:B------:R-:W-:Y:S01]  /*150c0*/  @!PT LDS RZ, [RZ] ;  /* 0x00000000fffff984 */ /* 0x000fe20000000800 */
[----:B------:R-:W-:Y:S01]  /*150d0*/  @!PT LDS RZ, [RZ] ;  /* 0x00000000fffff984 */ /* 0x000fe20000000800 */
[----:B------:R5:W-:Y:S01]  /*150e0*/  @!P1 LDGSTS.E.BYPASS.LTC128B.128 [R242+0x2800], desc[UR22][R178.64] ;  /* 0x02800000b2f29fae */ /* 0x000be2000b901d56 */
[----:B--2---:R-:W-:Y:S01]  /*150f0*/  @!P1 LEA.HI.X R168, R0, R171, R168, 0x5, P3 ;  /* 0x000000ab00a89211 */ /* 0x004fe200018f2ca8 */
[--C-:B------:R-:W-:Y:S01]  /*15100*/  @!P1 IMAD.MOV.U32 R183, RZ, RZ, R171.reuse ;  /* 0x000000ffffb79224 */ /* 0x100fe200078e00ab */
[----:B------:R-:W-:Y:S01]  /*15110*/  UMOV UR7, UR11 ;  /* 0x0000000b00077c82 */ /* 0x000fe20008000000 */
[----:B------:R1:W-:Y:S01]  /*15120*/  @P1 STS.128 [R242+0x3000], RZ ;  /* 0x003000fff2001388 */ /* 0x0003e20000000c00 */
[-C--:B------:R-:W-:Y:S01]  /*15130*/  @!P1 LEA.HI.X R173, R169, R251.reuse, R168, 0x1, P2 ;  /* 0x000000fba9ad9211 */ /* 0x080fe200010f0ca8 */
[----:B------:R-:W2:Y:S01]  /*15140*/  @!P1 LDC R164, c[0x0][0x24c] ;  /* 0x00009300ffa49b82 */ /* 0x000ea20000000800 */
[----:B------:R-:W-:Y:S01]  /*15150*/  @!P1 LEA R180, P2, R174, R250, 0x1 ;  /* 0x000000faaeb49211 */ /* 0x000fe200078408ff */
[--C-:B------:R-:W-:Y:S01]  /*15160*/  @!P1 IMAD.MOV.U32 R169, RZ, RZ, R171.reuse ;  /* 0x000000ffffa99224 */ /* 0x100fe200078e00ab */
[----:B------:R-:W-:Y:S01]  /*15170*/  @!P1 LEA R168, P3, R0, R170, 0x6 ;  /* 0x000000aa00a89211 */ /* 0x000fe200078630ff */
[----:B------:R-:W-:Y:S01]  /*15180*/  @!PT LDS RZ, [RZ] ;  /* 0x00000000fffff984 */ /* 0x000fe20000000800 */
[----:B------:R-:W-:Y:S01]  /*15190*/  @!PT LDS RZ, [RZ] ;  /* 0x00000000fffff984 */ /* 0x000fe20000000800 */
[----:B------:R-:W-:Y:S01]  /*151a0*/  @!PT LDS RZ, [RZ] ;  /* 0x00000000fffff984 */ /* 0x000fe20000000800 */
[----:B------:R-:W-:Y:S01]  /*151b0*/  @!P1 LDGSTS.E.BYPASS.LTC128B.128 [R242+0x3000], desc[UR22][R172.64] ;  /* 0x03000000acf29fae */ /* 0x000fe2000b901d56 */
[----:B------:R-:W-:Y:S01]  /*151c0*/  @!P1 LEA.HI.X R181, R174, R251, R2, 0x1, P2 ;  /* 0x000000fbaeb59211 */ /* 0x000fe200010f0c02 */
[--C-:B------:R-:W-:Y:S01]  /*151d0*/  @!P1 IMAD.WIDE.U32 R174, R0, 0x50, R170.reuse ;  /* 0x0000005000ae9825 */ /* 0x100fe200078e00aa */
[-C--:B------:R-:W-:Y:S01]  /*151e0*/  @!P1 LEA R176, P2, R168, R250.reuse, 0x1 ;  /* 0x000000faa8b09211 */ /* 0x080fe200078408ff */
[----:B------:R1:W-:Y:S01]  /*151f0*/  @P1 STS.128 [R242+0x3800], RZ ;  /* 0x003800fff2001388 */ /* 0x0003e20000000c00 */
[----:B------:R-:W5:Y:S01]  /*15200*/  @!P1 LDC R2, c[0x0][0x24c] ;  /* 0x00009300ff029b82 */ /* 0x000f620000000800 */
[C---:B------:R-:W-:Y:S02]  /*15210*/  @!P1 IMAD.WIDE.U32 R188, R0.reuse, 0x90, R170 ;  /* 0x0000009000bc9825 */ /* 0x040fe400078e00aa */
[----:B------:R-:W-:Y:S01]  /*15220*/  @!PT LDS RZ, [RZ] ;  /* 0x00000000fffff984 */ /* 0x000fe20000000800 */
[----:B------:R-:W-:Y:S01]  /*15230*/  @!PT LDS RZ, [RZ] ;  /* 0x00000000fffff984 */ /* 0x000fe20000000800 */
[----:B------:R-:W-:Y:S01]  /*15240*/  @!PT LDS RZ, [RZ] ;  /* 0x00000000fffff984 */ /* 0x000fe20000000800 */
[----:B------:R1:W-:Y:S02]  /*15250*/  @!P1 LDGSTS.E.BYPASS.LTC128B.128 [R242+0x3800], desc[UR22][R180.64] ;  /* 0x03800000b4f29fae */ /* 0x0003e4000b901d56 */
[----:B------:R-:W-:Y:S02]  /*15260*/  @!P1 IMAD.WIDE.U32 R182, R0, 0xa0, R182 ;  /* 0x000000a000b69825 */ /* 0x000fe400078e00b6 */
[----:B------:R1:W-:Y:S02]  /*15270*/  @P1 STS.128 [R242+0x4000], RZ ;  /* 0x004000fff2001388 */ /* 0x0003e40000000c00 */
[----:B-----5:R-:W-:Y:S01]  /*15280*/  @!P1 IMAD R2, R2, 0x70, RZ ;  /* 0x0000007002029824 */ /* 0x020fe200078e02ff */
[----:B---3--:R-:W-:Y:S01]  /*15290*/  @!P1 LEA.HI.X R167, R0, R171, R167, 0x6, P3 ;  /* 0x000000ab00a79211 */ /* 0x008fe200018f34a7 */
[----:B----4-:R-:W-:Y:S01]  /*152a0*/  @!P1 IMAD R166, R166, 0x50, RZ ;  /* 0x00000050a6a69824 */ /* 0x010fe200078e02ff */
[----:B------:R-:W-:Y:S01]  /*152b0*/  @!P1 LEA R178, P3, R174, R250, 0x1 ;  /* 0x000000faaeb29211 */ /* 0x000fe200078608ff */
[----:B--2---:R-:W-:Y:S01]  /*152c0*/  @!P1 IMAD R164, R164, 0x60, RZ ;  /* 0x00000060a4a49824 */ /* 0x004fe200078e02ff */
[-C--:B------:R-:W-:Y:S01]  /*152d0*/  @!P1 LEA.HI.X R177, R168, R251.reuse, R167, 0x1, P2 ;  /* 0x000000fba8b19211 */ /* 0x080fe200010f0ca7 */
[----:B------:R-:W-:Y:S01]  /*152e0*/  @!P1 IMAD.IADD R166, R166, 0x1, R175 ;  /* 0x00000001a6a69824 */ /* 0x000fe200078e02af */
[----:B------:R-:W2:Y:S01]  /*152f0*/  @!P1 LDC R167, c[0x0][0x24c] ;  /* 0x00009300ffa79b82 */ /* 0x000ea20000000800 */
[----:B------:R-:W-:Y:S01]  /*15300*/  @!P1 IMAD.MOV.U32 R168, RZ, RZ, R170 ;  /* 0x000000ffffa89224 */ /* 0x000fe200078e00aa */
[----:B-1----:R-:W-:Y:S01]  /*15310*/  @!P1 MOV R180, R170 ;  /* 0x000000aa00b49202 */ /* 0x002fe20000000f00 */
[----:B------:R-:W-:Y:S01]  /*15320*/  @!PT LDS RZ, [RZ] ;  /* 0x00000000fffff984 */ /* 0x000fe20000000800 */
[----:B------:R-:W-:Y:S01]  /*15330*/  @!PT LDS RZ, [RZ] ;  /* 0x00000000fffff984 */ /* 0x000fe20000000800 */
[----:B------:R-:W-:Y:S01]  /*15340*/  @!PT LDS RZ, [RZ] ;  /* 0x00000000fffff984 */ /* 0x000fe20000000800 */
[----:B------:R1:W-:Y:S01]  /*15350*/  @!P1 LDGSTS.E.BYPASS.LTC128B.128 [R242+0x4000], desc[UR22][R176.64] ;  /* 0x04000000b0f29fae */ /* 0x0003e2000b901d56 */
[----:B------:R-:W-:Y:S01]  /*15360*/  @!P1 LEA.HI.X R179, R174, R251, R166, 0x1, P3 ;  /* 0x000000fbaeb39211 */ /* 0x000fe200018f0ca6 */
[C---:B------:R-:W-:Y:S02]  /*15370*/  @!P1 IMAD.WIDE.U32 R168, R0.reuse, 0x60, R168 ;  /* 0x0000006000a89825 */ /* 0x040fe400078e00a8 */
[----:B------:R3:W-:Y:S01]  /*15380*/  @P1 STS.128 [R242+0x4800], RZ ;  /* 0x004800fff2001388 */ /* 0x0007e20000000c00 */
[----:B------:R-:W4:Y:S01]  /*15390*/  @!P1 LDC R166, c[0x0][0x24c] ;  /* 0x00009300ffa69b82 */ /* 0x000f220000000800 */
[----:B------:R-:W-:Y:S01]  /*153a0*/  @!P1 IMAD.WIDE.U32 R174, R0, 0x70, R170 ;  /* 0x0000007000ae9825 */ /* 0x000fe200078e00aa */
[-C--:B------:R-:W-:Y:S01]  /*153b0*/  @!P1 LEA R172, P2, R168, R250.reuse, 0x1 ;  /* 0x000000faa8ac9211 */ /* 0x080fe200078408ff */
[----:B------:R-:W-:Y:S01]  /*153c0*/  @!PT LDS RZ, [RZ] ;  /* 0x00000000fffff984 */ /* 0x000fe20000000800 */
[----:B------:R-:W-:Y:S01]  /*153d0*/  @!PT LDS RZ, [RZ] ;  /* 0x00000000fffff984 */ /* 0x000fe20000000800 */
[----:B------:R-:W-:Y:S01]  /*153e0*/  @!PT LDS RZ, [RZ] ;  /* 0x00000000fffff984 */ /* 0x000fe20000000800 */
[----:B------:R5:W-:Y:S01]  /*153f0*/  @!P1 LDGSTS.E.BYPASS.LTC128B.128 [R242+0x4800], desc[UR22][R178.64] ;  /* 0x04800000b2f29fae */ /* 0x000be2000b901d56 */
[----:B------:R-:W-:Y:S01]  /*15400*/  @!P1 IADD3 R164, R164, R169, RZ ;  /* 0x000000a9a4a49210 */ /* 0x000fe20007ffe0ff */
[----:B------:R-:W-:Y:S02]  /*15410*/  @!P1 IMAD.IADD R2, R2, 0x1, R175 ;  /* 0x0000000102029824 */ /* 0x000fe400078e02af */
[----:B------:R3:W-:Y:S01]  /*15420*/  @P1 STS.128 [R242+0x5000], RZ ;  /* 0x005000fff2001388 */ /* 0x0007e20000000c00 */
[-C--:B------:R-:W-:Y:S01]  /*15430*/  @!P1 LEA.HI.X R173, R168, R251.reuse, R164, 0x1, P2 ;  /* 0x000000fba8ad9211 */ /* 0x080fe200010f0ca4 */
[----:B------:R-:W3:Y:S01]  /*15440*/  @!P1 LDC R169, c[0x0][0x24c] ;  /* 0x00009300ffa99b82 */ /* 0x000ee20000000800 */
[C---:B------:R-:W-:Y:S01]  /*15450*/  @!P1 LEA R190, P2, R174.reuse, R250, 0x1 ;  /* 0x000000faaebe9211 */ /* 0x040fe200078408ff */
[--C-:B------:R-:W-:Y:S02]  /*15460*/  @!P1 IMAD.MOV.U32 R181, RZ, RZ, R171.reuse ;  /* 0x000000ffffb59224 */ /* 0x100fe400078e00ab */
[----:B------:R-:W-:Y:S01]  /*15470*/  @!PT LDS RZ, [RZ] ;  /* 0x00000000fffff984 */ /* 0x000fe20000000800 */
[----:B------:R-:W-:Y:S01]  /*15480*/  @!PT LDS RZ, [RZ] ;  /* 0x00000000fffff984 */ /* 0x000fe20000000800 */
[----:B------:R-:W-:Y:S01]  /*15490*/  @!PT LDS RZ, [RZ] ;  /* 0x00000000fffff984 */ /* 0x000fe20000000800 */
[----:B------:R5:W-:Y:S01]  /*154a0*/  @!P1 LDGSTS.E.BYPASS.LTC128B.128 [R242+0x5000], desc[UR22][R172.64] ;  /* 0x05000000acf29fae */ /* 0x000be2000b901d56 */
[----:B------:R-:W-:Y:S01]  /*154b0*/  @!P1 LEA.HI.X R191, R174, R251, R2, 0x1, P2 ;  /* 0x000000fbaebf9211 */ /* 0x000fe200010f0c02 */
[----:B------:R-:W-:Y:S01]  /*154c0*/  @!P1 IMAD.MOV.U32 R174, RZ, RZ, R170 ;  /* 0x000000ffffae9224 */ /* 0x000fe200078e00aa */
[----:B------:R-:W-:Y:S01]  /*154d0*/  @!P1 LEA R168, P2, R0, R170, 0x7 ;  /* 0x000000aa00a89211 */ /* 0x000fe200078438ff */
[----:B------:R1:W-:Y:S01]  /*154e0*/  @P1 STS.128 [R242+0x5800], RZ ;  /* 0x005800fff2001388 */ /* 0x0003e20000000c00 */
[----:B------:R-:W4:Y:S01]  /*154f0*/  @!P1 LDC R164, c[0x0][0x24c] ;  /* 0x00009300ffa49b82 */ /* 0x000f220000000800 */
[----:B--2---:R-:W-:Y:S01]  /*15500*/  @!P1 IMAD R167, R167, 0x90, RZ ;  /* 0x00000090a7a79824 */ /* 0x004fe200078e02ff */
[----:B------:R-:W-:Y:S01]  /*15510*/  @!P1 LEA R186, P3, R168, R250, 0x1 ;  /* 0x000000faa8ba9211 */ /* 0x000fe200078608ff */
[----:B------:R-:W-:Y:S01]  /*15520*/  @!PT LDS RZ, [RZ] ;  /* 0x00000000fffff984 */ /* 0x000fe20000000800 */
[----:B------:R-:W-:Y:S01]  /*15530*/  @!PT LDS RZ, [RZ] ;  /* 0x00000000fffff984 */ /* 0x000fe20000000800 */
[----:B------:R-:W-:Y:S01]  /*15540*/  @!PT LDS RZ, [RZ] ;  /* 0x00000000fffff984 */ /* 0x000fe20000000800 */
[----:B------:R2:W-:Y:S01]  /*15550*/  @!P1 LDGSTS.E.BYPASS.LTC128B.128 [R242+0x5800], desc[UR22][R190.64] ;  /* 0x05800000bef29fae */ /* 0x0005e2000b901d56 */
[-C--:B-1----:R-:W-:Y:S01]  /*15560*/  @!P1 MOV R176, R170.reuse ;  /* 0x000000aa00b09202 */ /* 0x082fe20000000f00 */
[--C-:B------:R-:W-:Y:S02]  /*15570*/  @!P1 IMAD.MOV.U32 R177, RZ, RZ, R171.reuse ;  /* 0x000000ffffb19224 */ /* 0x100fe400078e00ab */
[----:B------:R1:W-:Y:S01]  /*15580*/  @P1 STS.128 [R242+0x6000], RZ ;  /* 0x006000fff2001388 */ /* 0x0003e20000000c00 */
[----:B------:R-:W1:Y:S01]  /*15590*/  @!P1 LDC R2, c[0x0][0x24c] ;  /* 0x00009300ff029b82 */ /* 0x000e620000000800 */
[----:B------:R-:W-:Y:S02]  /*155a0*/  @!P1 IMAD.MOV.U32 R175, RZ, RZ, R171 ;  /* 0x000000ffffaf9224 */ /* 0x000fe400078e00ab */
[C---:B------:R-:W-:Y:S01]  /*155b0*/  @!P1 IMAD.WIDE.U32 R180, R0.reuse, 0xb0, R180 ;  /* 0x000000b000b49825 */ /* 0x040fe200078e00b4 */
[----:B---3--:R-:W-:Y:S03]  /*155c0*/  @!P1 LEA.HI.X R169, R0, R171, R169, 0x7, P2 ;  /* 0x000000ab00a99211 */ /* 0x008fe600010f3ca9 */
[----:B-----5:R-:W-:Y:S02]  /*155d0*/  @!P1 IMAD.MOV.U32 R178, RZ, RZ, R170 ;  /* 0x000000ffffb29224 */ /* 0x020fe400078e00aa */
[----:B------:R-:W-:Y:S01]  /*155e0*/  @!P1 IMAD.MOV.U32 R179, RZ, RZ, R171 ;  /* 0x000000ffffb39224 */ /* 0x000fe200078e00ab */
[-C--:B------:R-:W-:Y:S01]  /*155f0*/  @!P1 LEA.HI.X R187, R168, R251.reuse, R169, 0x1, P3 ;  /* 0x000000fba8bb9211 */ /* 0x080fe200018f0ca9 */
[----:B------:R-:W-:Y:S01]  /*15600*/  @!P1 IMAD.WIDE.U32 R176, R0, 0xd0, R176 ;  /* 0x000000d000b09825 */ /* 0x000fe200078e00b0 */
[----:B------:R-:W3:Y:S02]  /*15610*/  @!P1 LDC R168, c[0x0][0x24c] ;  /* 0x00009300ffa89b82 */ /* 0x000ee40000000800 */
[----:B------:R-:W-:Y:S01]  /*15620*/  @!P1 MOV R172, R170 ;  /* 0x000000aa00ac9202 */ /* 0x000fe20000000f00 */
[----:B------:R-:W-:Y:S01]  /*15630*/  @!PT LDS RZ, [RZ] ;  /* 0x00000000fffff984 */ /* 0x000fe20000000800 */
[----:B------:R-:W-:Y:S01]  /*15640*/  @!PT LDS RZ, [RZ] ;  /* 0x00000000fffff984 */ /* 0x000fe20000000800 */
[----:B------:R-:W-:Y:S01]  /*15650*/  @!PT LDS RZ, [RZ] ;  /* 0x00000000fffff984 */ /* 0x000fe20000000800 */
[----:B------:R-:W-:Y:S01]  /*15660*/  @!P1 LDGSTS.E.BYPASS.LTC128B.128 [R242+0x6000], desc[UR22][R186.64] ;  /* 0x06000000baf29fae */ /* 0x000fe2000b901d56 */
[----:B------:R-:W-:Y:S01]  /*15670*/  @!P1 IMAD.MOV.U32 R173, RZ, RZ, R171 ;  /* 0x000000ffffad9224 */ /* 0x000fe200078e00ab */
[-C--:B------:R-:W-:Y:S01]  /*15680*/  @!P1 LEA R170, P2, R188, R250.reuse, 0x1 ;  /* 0x000000fabcaa9211 */ /* 0x080fe200078408ff */
[----:B------:R-:W-:Y:S01]  /*15690*/  @!P1 IMAD.WIDE.U32 R178, R0, 0xc0, R178 ;  /* 0x000000c000b29825 */ /* 0x000fe200078e00b2 */
[----:B------:R1:W-:Y:S02]  /*156a0*/  @P1 STS.128 [R242+0x6800], RZ ;  /* 0x006800fff2001388 */ /* 0x0003e40000000c00 */
[-C--:B--2---:R-:W-:Y:S01]  /*156b0*/  @!P1 LEA R190, P3, R180, R250.reuse, 0x1 ;  /* 0x000000fab4be9211 */ /* 0x084fe200078608ff */
[C---:B------:R-:W-:Y:S04]  /*156c0*/  @!P1 IMAD.WIDE.U32 R174, R0.reuse, 0xe0, R174 ;  /* 0x000000e000ae9825 */ /* 0x040fe800078e00ae */
[----:B------:R-:W-:Y:S04]  /*156d0*/  @!P1 IMAD.WIDE.U32 R172, R0, 0xf0, R172 ;  /* 0x000000f000ac9825 */ /* 0x000fe800078e00ac */
[----:B------:R-:W-:Y:S02]  /*156e0*/  @!P1 IMAD.IADD R0, R167, 0x1, R189 ;  /* 0x00000001a7009824 */ /* 0x000fe400078e02bd */
[----:B----4-:R-:W-:Y:S01]  /*156f0*/  @!P1 IMAD R169, R166, 0xa0, RZ ;  /* 0x000000a0a6a99824 */ /* 0x010fe200078e02ff */
[----:B------:R-:W2:Y:S01]  /*15700*/  @!P1 LDC R167, c[0x0][0x24c] ;  /* 0x00009300ffa79b82 */ /* 0x000ea20000000800 */
[----:B------:R-:W-:Y:S01]  /*15710*/  @!P1 IMAD R164, R164, 0xb0, RZ ;  /* 0x000000b0a4a49824 */ /* 0x000fe200078e02ff */
[----:B------:R-:W-:Y:S01]  /*15720*/  @!P1 LEA.HI.X R171, R188, R251, R0, 0x1, P2 ;  /* 0x000000fbbcab9211 */ /* 0x000fe200010f0c00 */
[----:B------:R-:W-:Y:S01]  /*15730*/  @!P1 IMAD.IADD R166, R169, 0x1, R183 ;  /* 0x00000001a9a69824 */ /* 0x000fe200078e02b7 */
[-C--:B------:R-:W-:Y:S01]  /*15740*/  @!P1 LEA R188, P2, R182, R250.reuse, 0x1 ;  /* 0x000000fab6bc9211 */ /* 0x080fe200078408ff */
[----:B-1----:R-:W-:Y:S01]  /*15750*/  @!P1 IMAD R169, R2, 0xc0, RZ ;  /* 0x000000c002a99824 */ /* 0x002fe200078e02ff */
[----:B------:R-:W-:Y:S01]  /*15760*/  @!P1 IADD3 R164, R164, R181, RZ ;  /* 0x000000b5a4a49210 */ /* 0x000fe20007ffe0ff */
[----:B------:R-:W-:Y:S01]  /*15770*/  @!PT LDS RZ, [RZ] ;  /* 0x00000000fffff984 */ /* 0x000fe20000000800 */
[----:B------:R-:W-:Y:S01]  /*15780*/  @!PT LDS RZ, [RZ] ;  /* 0x00000000fffff984 */ /* 0x000fe20000000800 */
[----:B------:R-:W-:Y:S01]  /*15790*/  @!PT LDS RZ, [RZ] ;  /* 0x00000000fffff984 */ /* 0x000fe20000000800 */
[----:B------:R1:W-:Y:S01]  /*157a0*/  @!P1 LDGSTS.E.BYPASS.LTC128B.128 [R242+0x6800], desc[UR22][R170.64] ;  /* 0x06800000aaf29fae */ /* 0x0003e2000b901d56 */
[-C--:B------:R-:W-:Y:S01]  /*157b0*/  @!P1 LEA.HI.X R189, R182, R251.reuse, R166, 0x1, P2 ;  /* 0x000000fbb6bd9211 */ /* 0x080fe200010f0ca6 */
[----:B------:R-:W4:Y:S01]  /*157c0*/  @!P1 LDC R0, c[0x0][0x24c] ;  /* 0x00009300ff009b82 */ /* 0x000f220000000800 */
[-C--:B------:R-:W-:Y:S01]  /*157d0*/  @!P1 LEA.HI.X R191, R180, R251.reuse, R164, 0x1, P3 ;  /* 0x000000fbb4bf9211 */ /* 0x080fe200018f0ca4 */
[----:B------:R1:W-:Y:S01]  /*157e0*/  @P1 STS.128 [R242+0x7000], RZ ;  /* 0x007000fff2001388 */ /* 0x0003e20000000c00 */
[-C--:B------:R-:W-:Y:S01]  /*157f0*/  @!P1 LEA R182, P2, R178, R250.reuse, 0x1 ;  /* 0x000000fab2b69211 */ /* 0x080fe200078408ff */
[----:B------:R-:W-:Y:S01]  /*15800*/  @!P1 IMAD.IADD R169, R169, 0x1, R179 ;  /* 0x00000001a9a99824 */ /* 0x000fe200078e02b3 */
[-C--:B------:R-:W-:Y:S01]  /*15810*/  @!P1 LEA R166, P3, R174, R250.reuse, 0x1 ;  /* 0x000000faaea69211 */ /* 0x080fe200078608ff */
[----:B------:R-:W-:Y:S01]  /*15820*/  @!PT LDS RZ, [RZ] ;  /* 0x00000000fffff984 */ /* 0x000fe20000000800 */
[----:B------:R-:W-:Y:S01]  /*15830*/  @!PT LDS RZ, [RZ] ;  /* 0x00000000fffff984 */ /* 0x000fe20000000800 */
[----:B------:R-:W-:Y:S01]  /*15840*/  @!PT LDS RZ, [RZ] ;  /* 0x00000000fffff984 */ /* 0x000fe20000000800 */
[----:B------:R1:W-:Y:S03]  /*15850*/  @!P1 LDGSTS.E.BYPASS.LTC128B.128 [R242+0x7000], desc[UR22][R188.64] ;  /* 0x07000000bcf29fae */ /* 0x0003e6000b901d56 */
[-C--:B------:R-:W-:Y:S01]  /*15860*/  @!P1 LEA.HI.X R183, R178, R251.reuse, R169, 0x1, P2 ;  /* 0x000000fbb2b79211 */ /* 0x080fe200010f0ca9 */
[----:B------:R1:W-:Y:S01]  /*15870*/  @P1 STS.128 [R242+0x7800], RZ ;  /* 0x007800fff2001388 */ /* 0x0003e20000000c00 */
[----:B---3--:R-:W-:Y:S01]  /*15880*/  @!P1 IMAD R169, R168, 0xd0, RZ ;  /* 0x000000d0a8a99824 */ /* 0x008fe200078e02ff */
[CC--:B------:R-:W-:Y:S02]  /*15890*/  @!P1 LEA R168, P4, R176.reuse, R250.reuse, 0x1 ;  /* 0x000000fab0a89211 */ /* 0x0c0fe400078808ff */
[----:B------:R-:W-:Y:S01]  /*158a0*/  @!PT LDS RZ, [RZ] ;  /* 0x00000000fffff984 */ /* 0x000fe20000000800 */
[----:B------:R-:W-:Y:S01]  /*158b0*/  @!PT LDS RZ, [RZ] ;  /* 0x00000000fffff984 */ /* 0x000fe20000000800 */
[----:B------:R-:W-:Y:S01]  /*158c0*/  @!PT LDS RZ, [RZ] ;  /* 0x00000000fffff984 */ /* 0x000fe20000000800 */
[----:B------:R3:W-:Y:S01]  /*158d0*/  @!P1 LDGSTS.E.BYPASS.LTC128B.128 [R242+0x7800], desc[UR22][R190.64] ;  /* 0x07800000bef29fae */ /* 0x0007e2000b901d56 */
[----:B------:R-:W-:Y:S02]  /*158e0*/  @!P1 IMAD.IADD R169, R169, 0x1, R177 ;  /* 0x00000001a9a99824 */ /* 0x000fe400078e02b1 */
[----:B--2---:R-:W-:Y:S01]  /*158f0*/  @!P1 IMAD R167, R167, 0xe0, RZ ;  /* 0x000000e0a7a79824 */ /* 0x004fe200078e02ff */
[----:B------:R3:W-:Y:S02]  /*15900*/  @P1 STS.128 [R242+0x8000], RZ ;  /* 0x008000fff2001388 */ /* 0x0007e40000000c00 */
[-C--:B------:R-:W-:Y:S01]  /*15910*/  @!P1 LEA.HI.X R169, R176, R251.reuse, R169, 0x1, P4 ;  /* 0x000000fbb0a99211 */ /* 0x080fe200020f0ca9 */
[----:B------:R-:W-:Y:S01]  /*15920*/  @!P1 IMAD.IADD R167, R167, 0x1, R175 ;  /* 0x00000001a7a79824 */ /* 0x000fe200078e02af */
[----:B------:R-:W-:Y:S01]  /*15930*/  @!PT LDS RZ, [RZ] ;  /* 0x00000000fffff984 */ /* 0x000fe20000000800 */
[----:B------:R-:W-:Y:S01]  /*15940*/  @!PT LDS RZ, [RZ] ;  /* 0x00000000fffff984 */ /* 0x000fe20000000800 */
[----:B------:R-:W-:Y:S01]  /*15950*/  @!PT LDS RZ, [RZ] ;  /* 0x00000000fffff984 */ /* 0x000fe20000000800 */
[----:B------:R3:W-:Y:S01]  /*15960*/  @!P1 LDGSTS.E.BYPASS.LTC128B.128 [R242+0x8000], desc[UR22][R182.64] ;  /* 0x08000000b6f29fae */ /* 0x0007e2000b901d56 */
[----:B-1----:R-:W-:Y:S03]  /*15970*/  @!P1 LEA R170, P2, R172, R250, 0x1 ;  /* 0x000000faacaa9211 */ /* 0x002fe600078408ff */
[----:B------:R3:W-:Y:S01]  /*15980*/  @P1 STS.128 [R242+0x8800], RZ ;  /* 0x008800fff2001388 */ /* 0x0007e20000000c00 */
[----:B------:R-:W-:Y:S01]  /*15990*/  @!P1 LEA.HI.X R167, R174, R251, R167, 0x1, P3 ;  /* 0x000000fbaea79211 */ /* 0x000fe200018f0ca7 */
[----:B----4-:R-:W-:Y:S02]  /*159a0*/  @!P1 IMAD R171, R0, 0xf0, RZ ;  /* 0x000000f000ab9824 */ /* 0x010fe400078e02ff */
[----:B------:R-:W-:Y:S01]  /*159b0*/  @!PT LDS RZ, [RZ] ;  /* 0x00000000fffff984 */ /* 0x000fe20000000800 */
[----:B------:R-:W-:Y:S01]  /*159c0*/  @!PT LDS RZ, [RZ] ;  /* 0x00000000fffff984 */ /* 0x000fe20000000800 */
[----:B------:R-:W-:Y:S01]  /*159d0*/  @!PT LDS RZ, [RZ] ;  /* 0x00000000fffff984 */ /* 0x000fe20000000800 */
[----:B------:R3:W-:Y:S01]  /*159e0*/  @!P1 LDGSTS.E.BYPASS.LTC128B.128 [R242+0x8800], desc[UR22][R168.64] ;  /* 0x08800000a8f29fae */ /* 0x0007e2000b901d56 */
[----:B------:R-:W-:Y:S02]  /*159f0*/  IMAD.MOV.U32 R250, RZ, RZ, R184 ;  /* 0x000000fffffa7224 */ /* 0x000fe400078e00b8 */
[----:B------:R-:W-:Y:S01]  /*15a00*/  @!P1 IADD3 R171, R171, R173, RZ ;  /* 0x000000adabab9210 */ /* 0x000fe20007ffe0ff */
[----:B------:R3:W-:Y:S03]  /*15a10*/  @P1 STS.128 [R242+0x9000], RZ ;  /* 0x009000fff2001388 */ /* 0x0007e60000000c00 */
[----:B------:R-:W-:Y:S01]  /*15a20*/  @!P1 LEA.HI.X R171, R172, R251, R171, 0x1, P2 ;  /* 0x000000fbacab9211 */ /* 0x000fe200010f0cab */
[----:B------:R-:W-:Y:S01]  /*15a30*/  @!PT LDS RZ, [RZ] ;  /* 0x00000000fffff984 */ /* 0x000fe20000000800 */
[----:B------:R-:W-:Y:S01]  /*15a40*/  @!PT LDS RZ, [RZ] ;  /* 0x00000000fffff984 */ /* 0x000fe20000000800 */
[----:B------:R-:W-:Y:S01]  /*15a50*/  @!PT LDS RZ, [RZ] ;  /* 0x00000000fffff984 */ /* 0x000fe20000000800 */
[----:B------:R3:W-:Y:S01]  /*15a60*/  @!P1 LDGSTS.E.BYPASS.LTC128B.128 [R242+0x9000], desc[UR22][R166.64] ;  /* 0x09000000a6f29fae */ /* 0x0007e2000b901d56 */
[----:B------:R-:W-:Y:S03]  /*15a70*/  IMAD.MOV.U32 R251, RZ, RZ, R185 ;  /* 0x000000fffffb7224 */ /* 0x000fe600078e00b9 */
[----:B------:R3:W-:Y:S04]  /*15a80*/  @P1 STS.128 [R242+0x9800], RZ ;  /* 0x009800fff2001388 */ /* 0x0007e80000000c00 */
[----:B------:R-:W-:Y:S01]  /*15a90*/  @!PT LDS RZ, [RZ] ;  /* 0x00000000fffff984 */ /* 0x000fe20000000800 */
[----:B------:R-:W-:Y:S01]  /*15aa0*/  @!PT LDS RZ, [RZ] ;  /* 0x00000000fffff984 */ /* 0x000fe20000000800 */
[----:B------:R-:W-:Y:S01]  /*15ab0*/  @!PT LDS RZ, [RZ] ;  /* 0x00000000fffff984 */ /* 0x000fe20000000800 */
[----:B------:R3:W-:Y:S04]  /*15ac0*/  @!P1 LDGSTS.E.BYPASS.LTC128B.128 [R242+0x9800], desc[UR22][R170.64] ;  /* 0x09800000aaf29fae */ /* 0x0007e8000b901d56 */
[----:B------:R-:W0:Y:S02]  /*15ad0*/  LDGDEPBAR ;  /* 0x00000000000079af */ /* 0x000e240000000000 */
.L_x_800:
[----:B------:R-:W-:Y:S01]  /*15ae0*/  FMNMX.FTZ R0, R4, R165, !PT ;  /* 0x000000a504007209 */ /* 0x000fe20007810000 */
[----:B------:R-:W2:Y:S01]  /*15af0*/  LDL.LU R201, [R1] ;  /* 0x0000000001c97983 */ /* 0x000ea20000300800 */
[----:B------:R-:W-:Y:S01]  /*15b00*/  FMNMX.FTZ R2, R6, R3, !PT ;  /* 0x0000000306027209 */ /* 0x000fe20007810000 */
[----:B------:R-:W-:Y:S01]  /*15b10*/  UISETP.GT.AND UP0, UPT, UR17, 0x1, UPT ;  /* 0x000000011100788c */ /* 0x000fe2000bf04270 */
[----:B---3--:R-:W-:Y:S01]  /*15b20*/  FMNMX.FTZ R167, R5, R0, !PT ;  /* 0x0000000005a77209 */ /* 0x008fe20007810000 */
[----:B------:R-:W-:Y:S01]  /*15b30*/  UIADD3 UR17, UR17, -0x1, URZ ;  /* 0xffffffff11117890 */ /* 0x000fe2000fffe03f */
[----:B------:R-:W-:Y:S01]  /*15b40*/  FMNMX.FTZ R169, R7, R2, !PT ;  /* 0x0000000207a97209 */ /* 0x000fe20007810000 */
[----:B------:R-:W-:Y:S01]  /*15b50*/  UMOV UR10, UR19 ;  /* 0x00000013000a7c82 */ /* 0x000fe20008000000 */
[----:B------:R-:W-:Y:S01]  /*15b60*/  FMNMX.FTZ R0, R8, R167, !PT ;  /* 0x000000a708007209 */ /* 0x000fe20007810000 */
[----:B------:R-:W-:Y:S01]  /*15b70*/  UMOV UR8, UR20 ;  /* 0x0000001400087c82 */ /* 0x000fe20008000000 */
[----:B------:R-:W-:Y:S02]  /*15b80*/  FMNMX.FTZ R2, R10, R169, !PT ;  /* 0x000000a90a027209 */ /* 0x000fe40007810000 */
        /* <DEDUP_REMOVED lines=118> */
[----:B------:R-:W-:Y:S04]  /*162f0*/  FMNMX.FTZ R0, R128, R167, !PT ;  /* 0x000000a780007209 */ /* 0x000fe80007810000 */
[----:B------:R-:W-:Y:S02]  /*16300*/  FMNMX.FTZ R166, R129, R0, !PT ;  /* 0x0000000081a67209 */ /* 0x000fe40007810000 */
[----:B------:R-:W-:Y:S03]  /*16310*/  FMNMX.FTZ R0, R130, R171, !PT ;  /* 0x000000ab82007209 */ /* 0x000fe60007810000 */
[----:B------:R-:W1:Y:S01]  /*16320*/  SHFL.BFLY PT, R171, R166, 0x2, 0x1f ;  /* 0x0c401f00a6ab7f89 */ /* 0x000e6200000e0000 */
[----:B------:R-:W-:Y:S07]  /*16330*/  FMNMX.FTZ R169, R131, R0, !PT ;  /* 0x0000000083a97209 */ /* 0x000fee0007810000 */
[----:B------:R-:W3:Y:S01]  /*16340*/  SHFL.BFLY PT, R0, R169, 0x2, 0x1f ;  /* 0x0c401f00a9007f89 */ /* 0x000ee200000e0000 */
[----:B-1----:R-:W-:Y:S07]  /*16350*/  FMNMX.FTZ R173, R166, R171, !PT ;  /* 0x000000aba6ad7209 */ /* 0x002fee0007810000 */
[----:B------:R-:W1:Y:S01]  /*16360*/  SHFL.BFLY PT, R2, R173, 0x1, 0x1f ;  /* 0x0c201f00ad027f89 */ /* 0x000e6200000e0000 */
[----:B---3--:R-:W-:Y:S07]  /*16370*/  FMNMX.FTZ R167, R169, R0, !PT ;  /* 0x00000000a9a77209 */ /* 0x008fee0007810000 */
[----:B------:R-:W-:Y:S08]  /*16380*/  LDSM.16.MT88.4 R168, [R233+0xa000] ;  /* 0x00a00000e9a8783b */ /* 0x000ff00000004200 */
[----:B------:R-:W3:Y:S01]  /*16390*/  SHFL.BFLY PT, R0, R167, 0x1, 0x1f ;  /* 0x0c201f00a7007f89 */ /* 0x000ee200000e0000 */
[----:B-1----:R-:W-:Y:S04]  /*163a0*/  FMNMX.FTZ R2, R173, R2, !PT ;  /* 0x00000002ad027209 */ /* 0x002fe80007810000 */
[C---:B------:R-:W-:Y:S01]  /*163b0*/  FSETP.NEU.FTZ.AND P1, PT, R2.reuse, -INF , PT ;  /* 0xff8000000200780b */ /* 0x040fe20003f3d000 */
[C---:B------:R-:W-:Y:S01]  /*163c0*/  FMUL.FTZ R172, R2.reuse, UR4 ;  /* 0x0000000402ac7c20 */ /* 0x040fe20008410000 */
[----:B------:R-:W-:Y:S04]  /*163d0*/  FADD.FTZ R164, -R2, R165 ;  /* 0x000000a502a47221 */ /* 0x000fe80000010100 */
[----:B------:R-:W-:Y:S01]  /*163e0*/  FSEL R172, R172, RZ, P1 ;  /* 0x000000ffacac7208 */ /* 0x000fe20000800000 */
[----:B------:R-:W-:Y:S01]  /*163f0*/  FMUL.FTZ R165, R164, UR4 ;  /* 0x00000004a4a57c20 */ /* 0x000fe20008410000 */
[----:B---3--:R-:W-:Y:S03]  /*16400*/  FMNMX.FTZ R0, R167, R0, !PT ;  /* 0x00000000a7007209 */ /* 0x008fe60007810000 */
[----:B------:R-:W1:Y:S01]  /*16410*/  MUFU.EX2 R164, R165 ;  /* 0x000000a500a47308 */ /* 0x000e620000000800 */
[--C-:B------:R-:W-:Y:S01]  /*16420*/  FFMA.FTZ R184, R20, UR4, -R172.reuse ;  /* 0x0000000414b87c23 */ /* 0x100fe200080108ac */
[--C-:B------:R-:W-:Y:S01]  /*16430*/  FFMA.FTZ R177, R21, UR4, -R172.reuse ;  /* 0x0000000415b17c23 */ /* 0x100fe200080108ac */
[--C-:B------:R-:W-:Y:S01]  /*16440*/  FFMA.FTZ R178, R24, UR4, -R172.reuse ;  /* 0x0000000418b27c23 */ /* 0x100fe200080108ac */
[--C-:B------:R-:W-:Y:S01]  /*16450*/  FFMA.FTZ R173, R25, UR4, -R172.reuse ;  /* 0x0000000419ad7c23 */ /* 0x100fe200080108ac */
[--C-:B------:R-:W-:Y:S01]  /*16460*/  FFMA.FTZ R189, R12, UR4, -R172.reuse ;  /* 0x000000040cbd7c23 */ /* 0x100fe200080108ac */
[--C-:B------:R-:W-:Y:S01]  /*16470*/  FFMA.FTZ R188, R13, UR4, -R172.reuse ;  /* 0x000000040dbc7c23 */ /* 0x100fe200080108ac */
[--C-:B------:R-:W-:Y:S03]  /*16480*/  FFMA.FTZ R176, R28, UR4, -R172.reuse ;  /* 0x000000041cb07c23 */ /* 0x100fe600080108ac */
[----:B------:R-:W-:Y:S01]  /*16490*/  MUFU.EX2 R184, R184 ;  /* 0x000000b800b87308 */ /* 0x000fe20000000800 */
[C---:B------:R-:W-:Y:S01]  /*164a0*/  FMUL.FTZ R167, R0.reuse, UR4 ;  /* 0x0000000400a77c20 */ /* 0x040fe20008410000 */
[C---:B------:R-:W-:Y:S01]  /*164b0*/  FSETP.NEU.FTZ.AND P1, PT, R0.reuse, -INF , PT ;  /* 0xff8000000000780b */ /* 0x040fe20003f3d000 */
[----:B------:R-:W-:Y:S01]  /*164c0*/  FADD.FTZ R3, -R0, R3 ;  /* 0x0000000300037221 */ /* 0x000fe20000010100 */
[--C-:B------:R-:W-:Y:S01]  /*164d0*/  FFMA.FTZ R196, R5, UR4, -R172.reuse ;  /* 0x0000000405c47c23 */ /* 0x100fe200080108ac */
[--C-:B------:R-:W-:Y:S01]  /*164e0*/  FFMA.FTZ R5, R32, UR4, -R172.reuse ;  /* 0x0000000420057c23 */ /* 0x100fe200080108ac */
[----:B------:R-:W-:Y:S01]  /*164f0*/  FSEL R167, R167, RZ, P1 ;  /* 0x000000ffa7a77208 */ /* 0x000fe20000800000 */
[----:B------:R-:W-:Y:S03]  /*16500*/  FMUL.FTZ R166, R3, UR4 ;  /* 0x0000000403a67c20 */ /* 0x000fe60008410000 */
[----:B------:R-:W-:Y:S01]  /*16510*/  MUFU.EX2 R189, R189 ;  /* 0x000000bd00bd7308 */ /* 0x000fe20000000800 */
[C---:B-1----:R-:W-:Y:S01]  /*16520*/  FMUL.FTZ R12, R164.reuse, R156 ;  /* 0x0000009ca40c7220 */ /* 0x042fe20000410000 */
[----:B------:R-:W-:Y:S01]  /*16530*/  FMUL.FTZ R13, R164, R157 ;  /* 0x0000009da40d7220 */ /* 0x000fe20000410000 */
[--C-:B------:R-:W-:Y:S01]  /*16540*/  FFMA.FTZ R180, R22, UR4, -R167.reuse ;  /* 0x0000000416b47c23 */ /* 0x100fe200080108a7 */
[--C-:B------:R-:W-:Y:S01]  /*16550*/  FFMA.FTZ R181, R23, UR4, -R167.reuse ;  /* 0x0000000417b57c23 */ /* 0x100fe200080108a7 */
[--C-:B------:R-:W-:Y:S01]  /*16560*/  FFMA.FTZ R179, R26, UR4, -R167.reuse ;  /* 0x000000041ab37c23 */ /* 0x100fe200080108a7 */
[----:B------:R-:W1:Y:S01]  /*16570*/  LDSM.16.MT88.4 R20, [R236+0xa000] ;  /* 0x00a00000ec14783b */ /* 0x000e620000004200 */
[--C-:B------:R-:W-:Y:S03]  /*16580*/  FFMA.FTZ R174, R27, UR4, -R167.reuse ;  /* 0x000000041bae7c23 */ /* 0x100fe600080108a7 */
[----:B------:R-:W3:Y:S01]  /*16590*/  MUFU.EX2 R3, R166 ;  /* 0x000000a600037308 */ /* 0x000ee20000000800 */
[C---:B------:R-:W-:Y:S01]  /*165a0*/  FMUL.FTZ R28, R164.reuse, R140 ;  /* 0x0000008ca41c7220 */ /* 0x040fe20000410000 */
[----:B------:R-:W-:Y:S01]  /*165b0*/  FMUL.FTZ R32, R164, R136 ;  /* 0x00000088a4207220 */ /* 0x000fe20000410000 */
[--C-:B------:R-:W-:Y:S01]  /*165c0*/  FFMA.FTZ R190, R14, UR4, -R167.reuse ;  /* 0x000000040ebe7c23 */ /* 0x100fe200080108a7 */
[--C-:B------:R-:W-:Y:S01]  /*165d0*/  FFMA.FTZ R187, R15, UR4, -R167.reuse ;  /* 0x000000040fbb7c23 */ /* 0x100fe200080108a7 */
[--C-:B------:R-:W-:Y:S01]  /*165e0*/  FFMA.FTZ R34, R34, UR4, -R167.reuse ;  /* 0x0000000422227c23 */ /* 0x100fe200080108a7 */
[----:B------:R-:W4:Y:S01]  /*165f0*/  LDSM.16.MT88.4 R24, [R234+0xa000] ;  /* 0x00a00000ea18783b */ /* 0x000f220000004200 */
[--C-:B------:R-:W-:Y:S03]  /*16600*/  FFMA.FTZ R35, R35, UR4, -R167.reuse ;  /* 0x0000000423237c23 */ /* 0x100fe600080108a7 */
[----:B------:R-:W-:Y:S01]  /*16610*/  MUFU.EX2 R196, R196 ;  /* 0x000000c400c47308 */ /* 0x000fe20000000800 */
[--C-:B------:R-:W-:Y:S01]  /*16620*/  FFMA.FTZ R175, R30, UR4, -R167.reuse ;  /* 0x000000041eaf7c23 */ /* 0x100fe200080108a7 */
[--C-:B------:R-:W-:Y:S01]  /*16630*/  FFMA.FTZ R198, R6, UR4, -R167.reuse ;  /* 0x0000000406c67c23 */ /* 0x100fe200080108a7 */
[--C-:B------:R-:W-:Y:S01]  /*16640*/  FFMA.FTZ R6, R33, UR4, -R172.reuse ;  /* 0x0000000421067c23 */ /* 0x100fe200080108ac */
[C---:B------:R-:W-:Y:S01]  /*16650*/  FMUL.FTZ R33, R164.reuse, R137 ;  /* 0x00000089a4217220 */ /* 0x040fe20000410000 */
[--C-:B------:R-:W-:Y:S01]  /*16660*/  FFMA.FTZ R193, R7, UR4, -R167.reuse ;  /* 0x0000000407c17c23 */ /* 0x100fe200080108a7 */
[--C-:B------:R-:W-:Y:S01]  /*16670*/  FFMA.FTZ R7, R29, UR4, -R172.reuse ;  /* 0x000000041d077c23 */ /* 0x100fe200080108ac */
[----:B------:R-:W-:Y:S03]  /*16680*/  FMUL.FTZ R29, R164, R141 ;  /* 0x0000008da41d7220 */ /* 0x000fe60000410000 */
[----:B------:R-:W-:Y:S01]  /*16690*/  MUFU.EX2 R198, R198 ;  /* 0x000000c600c67308 */ /* 0x000fe20000000800 */
[C---:B---3--:R-:W-:Y:S01]  /*166a0*/  FMUL.FTZ R14, R3.reuse, R158 ;  /* 0x0000009e030e7220 */ /* 0x048fe20000410000 */
[C---:B------:R-:W-:Y:S01]  /*166b0*/  FMUL.FTZ R15, R3.reuse, R159 ;  /* 0x0000009f030f7220 */ /* 0x040fe20000410000 */
[----:B------:R-:W-:Y:S01]  /*166c0*/  FMUL.FTZ R30, R3, R142 ;  /* 0x0000008e031e7220 */ /* 0x000fe20000410000 */
[----:B------:R-:W3:Y:S01]  /*166d0*/  LDSM.16.MT88.4 R156, [R232+0xa000] ;  /* 0x00a00000e89c783b */ /* 0x000ee20000004200 */
[--C-:B------:R-:W-:Y:S01]  /*166e0*/  FFMA.FTZ R166, R31, UR4, -R167.reuse ;  /* 0x000000041fa67c23 */ /* 0x100fe200080108a7 */
[----:B------:R-:W-:Y:S01]  /*166f0*/  FMUL.FTZ R31, R3, R143 ;  /* 0x0000008f031f7220 */ /* 0x000fe20000410000 */
[--C-:B------:R-:W-:Y:S03]  /*16700*/  FFMA.FTZ R183, R16, UR4, -R172.reuse ;  /* 0x0000000410b77c23 */ /* 0x100fe600080108ac */
[----:B------:R-:W5:Y:S01]  /*16710*/  MUFU.EX2 R193, R193 ;  /* 0x000000c100c17308 */ /* 0x000f620000000800 */
[--C-:B------:R-:W-:Y:S01]  /*16720*/  FFMA.FTZ R186, R17, UR4, -R172.reuse ;  /* 0x0000000411ba7c23 */ /* 0x100fe200080108ac */
[--C-:B------:R-:W-:Y:S01]  /*16730*/  FFMA.FTZ R185, R18, UR4, -R167.reuse ;  /* 0x0000000412b97c23 */ /* 0x100fe200080108a7 */
[--C-:B------:R-:W-:Y:S01]  /*16740*/  FFMA.FTZ R182, R19, UR4, -R167.reuse ;  /* 0x0000000413b67c23 */ /* 0x100fe200080108a7 */
[----:B------:R-:W-:Y:S01]  /*16750*/  LDSM.16.MT88.4 R140, [R232+0xa800] ;  /* 0x00a80000e88c783b */ /* 0x000fe20000004200 */
[C---:B------:R-:W-:Y:S01]  /*16760*/  FMUL.FTZ R16, R164.reuse, R152 ;  /* 0x00000098a4107220 */ /* 0x040fe20000410000 */
[----:B------:R-:W-:Y:S01]  /*16770*/  FMUL.FTZ R17, R164, R153 ;  /* 0x00000099a4117220 */ /* 0x000fe20000410000 */
[C---:B------:R-:W-:Y:S03]  /*16780*/  FMUL.FTZ R18, R3.reuse, R154 ;  /* 0x0000009a03127220 */ /* 0x040fe60000410000 */
[----:B------:R2:W-:Y:S01]  /*16790*/  MUFU.EX2 R152, R34 ;  /* 0x0000002200987308 */ /* 0x0005e20000000800 */
[----:B------:R-:W-:Y:S01]  /*167a0*/  FMUL.FTZ R19, R3, R155 ;  /* 0x0000009b03137220 */ /* 0x000fe20000410000 */
[--C-:B------:R-:W-:Y:S01]  /*167b0*/  FFMA.FTZ R154, R36, UR4, -R172.reuse ;  /* 0x00000004249a7c23 */ /* 0x100fe200080108ac */
[C---:B------:R-:W-:Y:S01]  /*167c0*/  FMUL.FTZ R36, R164.reuse, R132 ;  /* 0x00000084a4247220 */ /* 0x040fe20000410000 */
[--C-:B------:R-:W-:Y:S01]  /*167d0*/  FFMA.FTZ R155, R37, UR4, -R172.reuse ;  /* 0x00000004259b7c23 */ /* 0x100fe200080108ac */
[----:B------:R-:W-:Y:S01]  /*167e0*/  FMUL.FTZ R37, R164, R133 ;  /* 0x00000085a4257220 */ /* 0x000fe20000410000 */
[--C-:B------:R-:W-:Y:S01]  /*167f0*/  FFMA.FTZ R200, R38, UR4, -R167.reuse ;  /* 0x0000000426c87c23 */ /* 0x100fe200080108a7 */
[----:B------:R-:W-:Y:S03]  /*16800*/  FMUL.FTZ R38, R3, R134 ;  /* 0x0000008603267220 */ /* 0x000fe60000410000 */
[----:B------:R1:W-:Y:S01]  /*16810*/  MUFU.EX2 R153, R35 ;  /* 0x0000002300997308 */ /* 0x0003e20000000800 */
[--C-:B------:R-:W-:Y:S01]  /*16820*/  FFMA.FTZ R199, R39, UR4, -R167.reuse ;  /* 0x0000000427c77c23 */ /* 0x100fe200080108a7 */
[----:B------:R-:W-:Y:S01]  /*16830*/  FMUL.FTZ R39, R3, R135 ;  /* 0x0000008703277220 */ /* 0x000fe20000410000 */
[--C-:B------:R-:W-:Y:S01]  /*16840*/  FFMA.FTZ R64, R64, UR4, -R172.reuse ;  /* 0x0000000440407c23 */ /* 0x100fe200080108ac */
[--C-:B------:R-:W-:Y:S01]  /*16850*/  FFMA.FTZ R65, R65, UR4, -R172.reuse ;  /* 0x0000000441417c23 */ /* 0x100fe200080108ac */
[--C-:B------:R-:W-:Y:S01]  /*16860*/  FFMA.FTZ R66, R66, UR4, -R167.reuse ;  /* 0x0000000442427c23 */ /* 0x100fe200080108a7 */
[--C-:B------:R-:W-:Y:S01]  /*16870*/  FFMA.FTZ R67, R67, UR4, -R167.reuse ;  /* 0x0000000443437c23 */ /* 0x100fe200080108a7 */
[--C-:B------:R-:W-:Y:S03]  /*16880*/  FFMA.FTZ R72, R72, UR4, -R172.reuse ;  /* 0x0000000448487c23 */ /* 0x100fe600080108ac */
[----:B------:R-:W4:Y:S01]  /*16890*/  MUFU.EX2 R188, R188 ;  /* 0x000000bc00bc7308 */ /* 0x000f220000000800 */
[----:B--2---:R-:W-:Y:S01]  /*168a0*/  FMUL.FTZ R34, R3, R138 ;  /* 0x0000008a03227220 */ /* 0x004fe20000410000 */
[--C-:B------:R-:W-:Y:S01]  /*168b0*/  FFMA.FTZ R78, R78, UR4, -R167.reuse ;  /* 0x000000044e4e7c23 */ /* 0x100fe200080108a7 */
[--C-:B------:R-:W-:Y:S01]  /*168c0*/  FFMA.FTZ R100, R100, UR4, -R172.reuse ;  /* 0x0000000464647c23 */ /* 0x100fe200080108ac */
[--C-:B------:R-:W-:Y:S01]  /*168d0*/  FFMA.FTZ R110, R110, UR4, -R167.reuse ;  /* 0x000000046e6e7c23 */ /* 0x100fe200080108a7 */
[--C-:B------:R-:W-:Y:S01]  /*168e0*/  FFMA.FTZ R121, R121, UR4, -R172.reuse ;  /* 0x0000000479797c23 */ /* 0x100fe200080108ac */
[--C-:B------:R-:W-:Y:S01]  /*168f0*/  FFMA.FTZ R197, R4, UR4, -R172.reuse ;  /* 0x0000000404c57c23 */ /* 0x100fe200080108ac */
[--C-:B------:R-:W-:Y:S03]  /*16900*/  FFMA.FTZ R195, R8, UR4, -R172.reuse ;  /* 0x0000000408c37c23 */ /* 0x100fe600080108ac */
[----:B------:R-:W-:Y:S01]  /*16910*/  MUFU.EX2 R190, R190 ;  /* 0x000000be00be7308 */ /* 0x000fe20000000800 */
[----:B-1----:R-:W-:Y:S01]  /*16920*/  FMUL.FTZ R35, R3, R139 ;  /* 0x0000008b03237220 */ /* 0x002fe20000410000 */
[C---:B------:R-:W-:Y:S01]  /*16930*/  FMUL.FTZ R8, R164.reuse, R160 ;  /* 0x000000a0a4087220 */ /* 0x040fe20000410000 */
[----:B------:R-:W-:Y:S01]  /*16940*/  LDSM.16.MT88.4 R136, [R233+0xa800] ;  /* 0x00a80000e988783b */ /* 0x000fe20000004200 */
[----:B------:R-:W-:Y:S01]  /*16950*/  FFMA.FTZ R192, R9, UR4, -R172 ;  /* 0x0000000409c07c23 */ /* 0x000fe200080108ac */
[----:B------:R-:W-:Y:S01]  /*16960*/  FMUL.FTZ R9, R164, R161 ;  /* 0x000000a1a4097220 */ /* 0x000fe20000410000 */
[----:B-----5:R-:W-:Y:S01]  /*16970*/  F2FP.F16.F32.PACK_AB R161, R193, R198 ;  /* 0x000000c6c1a1723e */ /* 0x020fe200000000ff */
[--C-:B------:R-:W-:Y:S03]  /*16980*/  FFMA.FTZ R194, R10, UR4, -R167.reuse ;  /* 0x000000040ac27c23 */ /* 0x100fe600080108a7 */
[----:B------:R-:W1:Y:S01]  /*16990*/  MUFU.EX2 R197, R197 ;  /* 0x000000c500c57308 */ /* 0x000e620000000800 */
[----:B----4-:R-:W-:Y:S01]  /*169a0*/  F2FP.F16.F32.PACK_AB R132, R188, R189 ;  /* 0x000000bdbc84723e */ /* 0x010fe200000000ff */
[----:B------:R-:W-:Y:S01]  /*169b0*/  FMUL.FTZ R10, R3, R162 ;  /* 0x000000a2030a7220 */ /* 0x000fe20000410000 */
[----:B------:R-:W-:Y:S01]  /*169c0*/  FFMA.FTZ R191, R11, UR4, -R167 ;  /* 0x000000040bbf7c23 */ /* 0x000fe200080108a7 */
[C---:B------:R-:W-:Y:S01]  /*169d0*/  FMUL.FTZ R11, R3.reuse, R163 ;  /* 0x000000a3030b7220 */ /* 0x040fe20000410000 */
[----:B------:R-:W-:Y:S01]  /*169e0*/  FFMA.FTZ R198, R3, R252, R198 ;  /* 0x000000fc03c67223 */ /* 0x000fe200000100c6 */
[--C-:B------:R-:W-:Y:S01]  /*169f0*/  FFMA.FTZ R96, R96, UR4, -R172.reuse ;  /* 0x0000000460607c23 */ /* 0x100fe200080108ac */
[----:B------:R-:W-:Y:S03]  /*16a00*/  FFMA.FTZ R128, R128, UR4, -R172 ;  /* 0x0000000480807c23 */ /* 0x000fe600080108ac */
[----:B------:R-:W-:Y:S01]  /*16a10*/  MUFU.EX2 R195, R195 ;  /* 0x000000c300c37308 */ /* 0x000fe20000000800 */
[----:B------:R-:W-:Y:S01]  /*16a20*/  FADD.FTZ R193, R193, R198 ;  /* 0x000000c6c1c17221 */ /* 0x000fe20000010000 */
[----:B------:R-:W-:Y:S02]  /*16a30*/  PLOP3.LUT P1, PT, PT, PT, UP0, 0x80, 0x0 ;  /* 0x000000000000781c */ /* 0x000fe40003f2f008 */
[----:B------:R-:W-:Y:S06]  /*16a40*/  MOV R165, R2 ;  /* 0x0000000200a57202 */ /* 0x000fec0000000f00 */
[----:B------:R-:W2:Y:S01]  /*16a50*/  MUFU.EX2 R192, R192 ;  /* 0x000000c000c07308 */ /* 0x000ea20000000800 */
[----:B-1----:R-:W-:Y:S01]  /*16a60*/  F2FP.F16.F32.PACK_AB R160, R196, R197 ;  /* 0x000000c5c4a0723e */ /* 0x002fe200000000ff */
[----:B------:R-:W-:Y:S04]  /*16a70*/  FFMA.FTZ R197, R164, R201, R197 ;  /* 0x000000c9a4c57223 */ /* 0x000fe800000100c5 */
[----:B------:R-:W-:Y:S04]  /*16a80*/  FADD.FTZ R196, R196, R197 ;  /* 0x000000c5c4c47221 */ /* 0x000fe80000010000 */
[----:B------:R-:W-:Y:S10]  /*16a90*/  MUFU.EX2 R194, R194 ;  /* 0x000000c200c27308 */ /* 0x000ff40000000800 */
[----:B------:R-:W1:Y:S01]  /*16aa0*/  MUFU.EX2 R191, R191 ;  /* 0x000000bf00bf7308 */ /* 0x000e620000000800 */
[C---:B--2---:R-:W-:Y:S01]  /*16ab0*/  F2FP.F16.F32.PACK_AB R162, R192.reuse, R195 ;  /* 0x000000c3c0a2723e */ /* 0x044fe200000000ff */
[----:B------:R-:W-:Y:S04]  /*16ac0*/  FADD.FTZ R195, R195, R196 ;  /* 0x000000c4c3c37221 */ /* 0x000fe80000010000 */
[----:B------:R-:W-:Y:S04]  /*16ad0*/  FADD.FTZ R192, R192, R195 ;  /* 0x000000c3c0c07221 */ /* 0x000fe80000010000 */
[----:B------:R-:W2:Y:S01]  /*16ae0*/  MUFU.EX2 R187, R187 ;  /* 0x000000bb00bb7308 */ /* 0x000ea20000000800 */
[----:B------:R-:W-:Y:S04]  /*16af0*/  FADD.FTZ R189, R189, R192 ;  /* 0x000000c0bdbd7221 */ /* 0x000fe80000010000 */
[----:B------:R-:W-:Y:S05]  /*16b00*/  FADD.FTZ R188, R188, R189 ;  /* 0x000000bdbcbc7221 */ /* 0x000fea0000010000 */
[----:B------:R-:W-:Y:S01]  /*16b10*/  MUFU.EX2 R183, R183 ;  /* 0x000000b700b77308 */ /* 0x000fe20000000800 */
[C---:B-1----:R-:W-:Y:S01]  /*16b20*/  F2FP.F16.F32.PACK_AB R163, R191.reuse, R194 ;  /* 0x000000c2bfa3723e */ /* 0x042fe200000000ff */
[----:B------:R-:W-:Y:S04]  /*16b30*/  FADD.FTZ R194, R194, R193 ;  /* 0x000000c1c2c27221 */ /* 0x000fe80000010000 */
[----:B------:R-:W-:Y:S04]  /*16b40*/  FADD.FTZ R191, R191, R194 ;  /* 0x000000c2bfbf7221 */ /* 0x000fe80000010000 */
[----:B------:R-:W1:Y:S01]  /*16b50*/  MUFU.EX2 R186, R186 ;  /* 0x000000ba00ba7308 */ /* 0x000e620000000800 */
[C---:B--2---:R-:W-:Y:S01]  /*16b60*/  F2FP.F16.F32.PACK_AB R133, R187.reuse, R190 ;  /* 0x000000bebb85723e */ /* 0x044fe200000000ff */
[C---:B------:R-:W-:Y:S05]  /*16b70*/  HMMA.16816.F32 R8, R160.reuse, R20, R8 ;  /* 0x00000014a008723c */ /* 0x040fea0000001808 */
[----:B------:R-:W-:Y:S03]  /*16b80*/  FADD.FTZ R190, R190, R191 ;  /* 0x000000bfbebe7221 */ /* 0x000fe60000010000 */
[----:B------:R-:W-:Y:S03]  /*16b90*/  MUFU.EX2 R185, R185 ;  /* 0x000000b900b97308 */ /* 0x000fe60000000800 */
[C---:B------:R-:W-:Y:S01]  /*16ba0*/  FMUL.FTZ R20, R164.reuse, R148 ;  /* 0x00000094a4147220 */ /* 0x040fe20000410000 */
[----:B------:R-:W-:Y:S01]  /*16bb0*/  FMUL.FTZ R21, R164, R149 ;  /* 0x00000095a4157220 */ /* 0x000fe20000410000 */
[C---:B------:R-:W-:Y:S03]  /*16bc0*/  HMMA.16816.F32 R12, R160.reuse, R22, R12 ;  /* 0x00000016a00c723c */ /* 0x040fe6000000180c */
[----:B------:R-:W-:Y:S02]  /*16bd0*/  FADD.FTZ R190, R187, R190 ;  /* 0x000000bebbbe7221 */ /* 0x000fe40000010000 */
[----:B------:R-:W2:Y:S01]  /*16be0*/  MUFU.EX2 R182, R182 ;  /* 0x000000b600b67308 */ /* 0x000ea20000000800 */
[----:B-1----:R-:W-:Y:S01]  /*16bf0*/  F2FP.F16.F32.PACK_AB R134, R186, R183 ;  /* 0x000000b7ba86723e */ /* 0x002fe200000000ff */
[C---:B------:R-:W-:Y:S01]  /*16c00*/  FMUL.FTZ R22, R3.reuse, R150 ;  /* 0x0000009603167220 */ /* 0x040fe20000410000 */
[C---:B------:R-:W-:Y:S01]  /*16c10*/  FMUL.FTZ R23, R3.reuse, R151 ;  /* 0x0000009703177220 */ /* 0x040fe20000410000 */
[C---:B------:R-:W-:Y:S01]  /*16c20*/  HMMA.16816.F32 R16, R160.reuse, R24, R16 ;  /* 0x00000018a010723c */ /* 0x040fe20000001810 */
[----:B------:R-:W1:Y:S05]  /*16c30*/  LDSM.16.MT88.4 R148, [R236+0xa800] ;  /* 0x00a80000ec94783b */ /* 0x000e6a0000004200 */
[----:B------:R-:W4:Y:S01]  /*16c40*/  MUFU.EX2 R177, R177 ;  /* 0x000000b100b17308 */ /* 0x000f220000000800 */
[C---:B------:R-:W-:Y:S04]  /*16c50*/  HMMA.16816.F32 R20, R160.reuse, R26, R20 ;  /* 0x0000001aa014723c */ /* 0x040fe80000001814 */
[C---:B------:R-:W-:Y:S05]  /*16c60*/  FMUL.FTZ R24, R164.reuse, R144 ;  /* 0x00000090a4187220 */ /* 0x040fea0000410000 */
[----:B------:R-:W-:Y:S02]  /*16c70*/  MUFU.EX2 R180, R180 ;  /* 0x000000b400b47308 */ /* 0x000fe40000000800 */
[----:B------:R-:W-:Y:S01]  /*16c80*/  FMUL.FTZ R25, R164, R145 ;  /* 0x00000091a4197220 */ /* 0x000fe20000410000 */
[C---:B------:R-:W-:Y:S01]  /*16c90*/  FMUL.FTZ R26, R3.reuse, R146 ;  /* 0x00000092031a7220 */ /* 0x040fe20000410000 */
[----:B------:R-:W-:Y:S01]  /*16ca0*/  FMUL.FTZ R27, R3, R147 ;  /* 0x00000093031b7220 */ /* 0x000fe20000410000 */
[----:B--2---:R-:W-:Y:S01]  /*16cb0*/  F2FP.F16.F32.PACK_AB R135, R182, R185 ;  /* 0x000000b9b687723e */ /* 0x004fe200000000ff */
[----:B------:R-:W2:Y:S04]  /*16cc0*/  LDSM.16.MT88.4 R144, [R234+0xa800] ;  /* 0x00a80000ea90783b */ /* 0x000ea80000004200 */
[----:B------:R-:W5:Y:S01]  /*16cd0*/  MUFU.EX2 R181, R181 ;  /* 0x000000b500b57308 */ /* 0x000f620000000800 */
[--C-:B------:R-:W-:Y:S01]  /*16ce0*/  FFMA.FTZ R3, R101, UR4, -R172.reuse ;  /* 0x0000000465037c23 */ /* 0x100fe200080108ac */
[--C-:B------:R-:W-:Y:S01]  /*16cf0*/  FFMA.FTZ R101, R104, UR4, -R172.reuse ;  /* 0x0000000468657c23 */ /* 0x100fe200080108ac */
[----:B------:R-:W-:Y:S01]  /*16d00*/  FFMA.FTZ R104, R105, UR4, -R172 ;  /* 0x0000000469687c23 */ /* 0x000fe200080108ac */
[C---:B------:R-:W-:Y:S03]  /*16d10*/  HMMA.16816.F32 R24, R160.reuse, R168, R24 ;  /* 0x000000a8a018723c */ /* 0x040fe60000001818 */
[----:B------:R-:W-:Y:S03]  /*16d20*/  FADD.FTZ R185, R185, R190 ;  /* 0x000000beb9b97221 */ /* 0x000fe60000010000 */
[----:B------:R-:W-:Y:S01]  /*16d30*/  MUFU.EX2 R178, R178 ;  /* 0x000000b200b27308 */ /* 0x000fe20000000800 */
[C---:B------:R-:W-:Y:S04]  /*16d40*/  HMMA.16816.F32 R28, R160.reuse, R170, R28 ;  /* 0x000000aaa01c723c */ /* 0x040fe8000000181c */
[----:B------:R-:W-:Y:S05]  /*16d50*/  FFMA.FTZ R169, R46, UR4, -R167 ;  /* 0x000000042ea97c23 */ /* 0x000fea00080108a7 */
[----:B------:R-:W5:Y:S02]  /*16d60*/  MUFU.EX2 R173, R173 ;  /* 0x000000ad00ad7308 */ /* 0x000f640000000800 */
[--C-:B------:R-:W-:Y:S01]  /*16d70*/  FFMA.FTZ R170, R56, UR4, -R172.reuse ;  /* 0x0000000438aa7c23 */ /* 0x100fe200080108ac */
[C---:B---3--:R-:W-:Y:S03]  /*16d80*/  HMMA.16816.F32 R32, R160.reuse, R156, R32 ;  /* 0x0000009ca020723c */ /* 0x048fe60000001820 */
[----:B------:R-:W-:Y:S04]  /*16d90*/  FADD.FTZ R185, R182, R185 ;  /* 0x000000b9b6b97221 */ /* 0x000fe80000010000 */
[----:B------:R-:W-:Y:S01]  /*16da0*/  MUFU.EX2 R179, R179 ;  /* 0x000000b300b37308 */ /* 0x000fe20000000800 */
[----:B------:R-:W-:Y:S03]  /*16db0*/  HMMA.16816.F32 R36, R160, R158, R36 ;  /* 0x0000009ea024723c */ /* 0x000fe60000001824 */
[--C-:B------:R-:W-:Y:S01]  /*16dc0*/  FFMA.FTZ R156, R40, UR4, -R172.reuse ;  /* 0x00000004289c7c23 */ /* 0x100fe200080108ac */
[----:B----4-:R-:W-:Y:S02]  /*16dd0*/  F2FP.F16.F32.PACK_AB R40, R177, R184 ;  /* 0x000000b8b128723e */ /* 0x010fe400000000ff */
[C---:B-1----:R-:W-:Y:S03]  /*16de0*/  HMMA.16816.F32 R8, R132.reuse, R148, R8 ;  /* 0x000000948408723c */ /* 0x042fe60000001808 */
[----:B------:R-:W1:Y:S02]  /*16df0*/  MUFU.EX2 R174, R174 ;  /* 0x000000ae00ae7308 */ /* 0x000e640000000800 */
[--C-:B------:R-:W-:Y:S01]  /*16e00*/  FFMA.FTZ R163, R44, UR4, -R172.reuse ;  /* 0x000000042ca37c23 */ /* 0x100fe200080108ac */
[C---:B------:R-:W-:Y:S01]  /*16e10*/  HMMA.16816.F32 R12, R132.reuse, R150, R12 ;  /* 0x00000096840c723c */ /* 0x040fe2000000180c */
[----:B------:R-:W3:Y:S06]  /*16e20*/  LDSM.16.MT88.4 R148, [R236+0xb000] ;  /* 0x00b00000ec94783b */ /* 0x000eec0000004200 */
[----:B------:R-:W-:Y:S01]  /*16e30*/  MUFU.EX2 R176, R176 ;  /* 0x000000b000b07308 */ /* 0x000fe20000000800 */
[--C-:B------:R-:W-:Y:S01]  /*16e40*/  FFMA.FTZ R160, R45, UR4, -R172.reuse ;  /* 0x000000042da07c23 */ /* 0x100fe200080108ac */
[C---:B--2---:R-:W-:Y:S08]  /*16e50*/  HMMA.16816.F32 R16, R132.reuse, R144, R16 ;  /* 0x000000908410723c */ /* 0x044ff00000001810 */
[----:B------:R-:W2:Y:S01]  /*16e60*/  MUFU.EX2 R7, R7 ;  /* 0x0000000700077308 */ /* 0x000ea20000000800 */
[C---:B------:R-:W-:Y:S01]  /*16e70*/  HMMA.16816.F32 R20, R132.reuse, R146, R20 ;  /* 0x000000928414723c */ /* 0x040fe20000001814 */
[----:B------:R-:W4:Y:S02]  /*16e80*/  LDSM.16.MT88.4 R144, [R234+0xb000] ;  /* 0x00b00000ea90783b */ /* 0x000f240000004200 */
[--C-:B------:R-:W-:Y:S03]  /*16e90*/  FFMA.FTZ R162, R47, UR4, -R167.reuse ;  /* 0x000000042fa27c23 */ /* 0x100fe600080108a7 */
[C---:B------:R-:W-:Y:S03]  /*16ea0*/  HMMA.16816.F32 R24, R132.reuse, R136, R24 ;  /* 0x000000888418723c */ /* 0x040fe60000001818 */
[----:B------:R-:W-:Y:S01]  /*16eb0*/  MUFU.EX2 R175, R175 ;  /* 0x000000af00af7308 */ /* 0x000fe20000000800 */
[----:B------:R-:W-:Y:S01]  /*16ec0*/  LDSM.16.MT88.4 R44, [R232+0xb000] ;  /* 0x00b00000e82c783b */ /* 0x000fe20000004200 */
[--C-:B------:R-:W-:Y:S01]  /*16ed0*/  FFMA.FTZ R159, R41, UR4, -R172.reuse ;  /* 0x00000004299f7c23 */ /* 0x100fe200080108ac */
[C---:B------:R-:W-:Y:S07]  /*16ee0*/  HMMA.16816.F32 R28, R132.reuse, R138, R28 ;  /* 0x0000008a841c723c */ /* 0x040fee000000181c */
[----:B------:R-:W2:Y:S01]  /*16ef0*/  MUFU.EX2 R166, R166 ;  /* 0x000000a600a67308 */ /* 0x000ea20000000800 */
[----:B------:R-:W2:Y:S01]  /*16f00*/  LDSM.16.MT88.4 R136, [R233+0xb000] ;  /* 0x00b00000e988783b */ /* 0x000ea20000004200 */
[C---:B------:R-:W-:Y:S08]  /*16f10*/  HMMA.16816.F32 R32, R132.reuse, R140, R32 ;  /* 0x0000008c8420723c */ /* 0x040ff00000001820 */
[----:B------:R-:W-:Y:S03]  /*16f20*/  MUFU.EX2 R5, R5 ;  /* 0x0000000500057308 */ /* 0x000fe60000000800 */
[----:B-----5:R-:W-:Y:S01]  /*16f30*/  F2FP.F16.F32.PACK_AB R41, R181, R180 ;  /* 0x000000b4b529723e */ /* 0x020fe200000000ff */
[----:B------:R-:W-:Y:S01]  /*16f40*/  HMMA.16816.F32 R36, R132, R142, R36 ;  /* 0x0000008e8424723c */ /* 0x000fe20000001824 */
[----:B------:R-:W5:Y:S02]  /*16f50*/  LDSM.16.MT88.4 R132, [R236+0xb800] ;  /* 0x00b80000ec84783b */ /* 0x000f640000004200 */
[--C-:B------:R-:W-:Y:S01]  /*16f60*/  FFMA.FTZ R158, R42, UR4, -R167.reuse ;  /* 0x000000042a9e7c23 */ /* 0x100fe200080108a7 */
[----:B------:R-:W-:Y:S02]  /*16f70*/  F2FP.F16.F32.PACK_AB R42, R173, R178 ;  /* 0x000000b2ad2a723e */ /* 0x000fe400000000ff */
[----:B------:R-:W-:Y:S01]  /*16f80*/  MUFU.EX2 R6, R6 ;  /* 0x0000000600067308 */ /* 0x000fe20000000800 */
[--C-:B------:R-:W-:Y:S01]  /*16f90*/  FFMA.FTZ R161, R43, UR4, -R167.reuse ;  /* 0x000000042ba17c23 */ /* 0x100fe200080108a7 */
[----:B-1----:R-:W-:Y:S01]  /*16fa0*/  F2FP.F16.F32.PACK_AB R43, R174, R179 ;  /* 0x000000b3ae2b723e */ /* 0x002fe200000000ff */
[----:B------:R-:W1:Y:S07]  /*16fb0*/  LDSM.16.MT88.4 R140, [R234+0xb800] ;  /* 0x00b80000ea8c783b */ /* 0x000e6e0000004200 */
[----:B------:R-:W-:Y:S01]  /*16fc0*/  MUFU.EX2 R154, R154 ;  /* 0x0000009a009a7308 */ /* 0x000fe20000000800 */
[C---:B---3--:R-:W-:Y:S06]  /*16fd0*/  HMMA.16816.F32 R8, R40.reuse, R148, R8 ;  /* 0x000000942808723c */ /* 0x048fec0000001808 */
[C---:B------:R-:W-:Y:S03]  /*16fe0*/  HMMA.16816.F32 R12, R40.reuse, R150, R12 ;  /* 0x00000096280c723c */ /* 0x040fe6000000180c */
[----:B------:R-:W3:Y:S02]  /*16ff0*/  MUFU.EX2 R155, R155 ;  /* 0x0000009b009b7308 */ /* 0x000ee40000000800 */
[--C-:B------:R-:W-:Y:S01]  /*17000*/  FFMA.FTZ R148, R48, UR4, -R172.reuse ;  /* 0x0000000430947c23 */ /* 0x100fe200080108ac */
[C---:B----4-:R-:W-:Y:S07]  /*17010*/  HMMA.16816.F32 R16, R40.reuse, R144, R16 ;  /* 0x000000902810723c */ /* 0x050fee0000001810 */
[----:B------:R-:W-:Y:S01]  /*17020*/  MUFU.EX2 R168, R200 ;  /* 0x000000c800a87308 */ /* 0x000fe20000000800 */
[--C-:B------:R-:W-:Y:S01]  /*17030*/  FFMA.FTZ R151, R54, UR4, -R167.reuse ;  /* 0x0000000436977c23 */ /* 0x100fe200080108a7 */
[C---:B------:R-:W-:Y:S08]  /*17040*/  HMMA.16816.F32 R20, R40.reuse, R146, R20 ;  /* 0x000000922814723c */ /* 0x040ff00000001814 */
[----:B------:R-:W-:Y:S01]  /*17050*/  MUFU.EX2 R157, R199 ;  /* 0x000000c7009d7308 */ /* 0x000fe20000000800 */
[C---:B--2---:R-:W-:Y:S03]  /*17060*/  HMMA.16816.F32 R24, R40.reuse, R136, R24 ;  /* 0x000000882818723c */ /* 0x044fe60000001818 */
[--C-:B------:R-:W-:Y:S03]  /*17070*/  FFMA.FTZ R146, R52, UR4, -R172.reuse ;  /* 0x0000000434927c23 */ /* 0x100fe600080108ac */
[C---:B------:R-:W-:Y:S03]  /*17080*/  HMMA.16816.F32 R28, R40.reuse, R138, R28 ;  /* 0x0000008a281c723c */ /* 0x040fe6000000181c */
[----:B------:R-:W-:Y:S01]  /*17090*/  MUFU.EX2 R156, R156 ;  /* 0x0000009c009c7308 */ /* 0x000fe20000000800 */
[----:B------:R-:W2:Y:S01]  /*170a0*/  LDSM.16.MT88.4 R136, [R233+0xb800] ;  /* 0x00b80000e988783b */ /* 0x000ea20000004200 */
[--C-:B------:R-:W-:Y:S01]  /*170b0*/  FFMA.FTZ R147, R53, UR4, -R172.reuse ;  /* 0x0000000435937c23 */ /* 0x100fe200080108ac */
[C---:B------:R-:W-:Y:S07]  /*170c0*/  HMMA.16816.F32 R32, R40.reuse, R44, R32 ;  /* 0x0000002c2820723c */ /* 0x040fee0000001820 */
[----:B------:R-:W4:Y:S01]  /*170d0*/  MUFU.EX2 R159, R159 ;  /* 0x0000009f009f7308 */ /* 0x000f220000000800 */
[--C-:B------:R-:W-:Y:S01]  /*170e0*/  FFMA.FTZ R150, R55, UR4, -R167.reuse ;  /* 0x0000000437967c23 */ /* 0x100fe200080108a7 */
[----:B------:R-:W-:Y:S01]  /*170f0*/  HMMA.16816.F32 R36, R40, R46, R36 ;  /* 0x0000002e2824723c */ /* 0x000fe20000001824 */
[----:B------:R-:W2:Y:S07]  /*17100*/  LDSM.16.MT88.4 R40, [R232+0xb800] ;  /* 0x00b80000e828783b */ /* 0x000eae0000004200 */
[----:B------:R-:W-:Y:S03]  /*17110*/  MUFU.EX2 R158, R158 ;  /* 0x0000009e009e7308 */ /* 0x000fe60000000800 */
[----:B------:R-:W-:Y:S01]  /*17120*/  F2FP.F16.F32.PACK_AB R48, R7, R176 ;  /* 0x000000b00730723e */ /* 0x000fe200000000ff */
[--C-:B------:R-:W-:Y:S01]  /*17130*/  FFMA.FTZ R149, R49, UR4, -R172.reuse ;  /* 0x0000000431957c23 */ /* 0x100fe200080108ac */
[----:B------:R-:W-:Y:S01]  /*17140*/  F2FP.F16.F32.PACK_AB R49, R166, R175 ;  /* 0x000000afa631723e */ /* 0x000fe200000000ff */
[----:B------:R-:W2:Y:S01]  /*17150*/  LDSM.16.MT88.4 R52, [R236+0xc000] ;  /* 0x00c00000ec34783b */ /* 0x000ea20000004200 */
[----:B---3--:R-:W-:Y:S01]  /*17160*/  F2FP.F16.F32.PACK_AB R44, R155, R154 ;  /* 0x0000009a9b2c723e */ /* 0x008fe200000000ff */
[--C-:B------:R-:W-:Y:S02]  /*17170*/  FFMA.FTZ R145, R50, UR4, -R167.reuse ;  /* 0x0000000432917c23 */ /* 0x100fe400080108a7 */
[----:B------:R-:W3:Y:S01]  /*17180*/  MUFU.EX2 R161, R161 ;  /* 0x000000a100a17308 */ /* 0x000ee20000000800 */
[----:B----4-:R-:W-:Y:S01]  /*17190*/  F2FP.F16.F32.PACK_AB R46, R159, R156 ;  /* 0x0000009c9f2e723e */ /* 0x010fe200000000ff */
[--C-:B------:R-:W-:Y:S01]  /*171a0*/  FFMA.FTZ R144, R51, UR4, -R167.reuse ;  /* 0x0000000433907c23 */ /* 0x100fe200080108a7 */
[----:B------:R-:W-:Y:S02]  /*171b0*/  F2FP.F16.F32.PACK_AB R50, R6, R5 ;  /* 0x000000050632723e */ /* 0x000fe400000000ff */
[----:B------:R-:W-:Y:S02]  /*171c0*/  F2FP.F16.F32.PACK_AB R51, R153, R152 ;  /* 0x000000989933723e */ /* 0x000fe400000000ff */
[----:B------:R-:W-:Y:S03]  /*171d0*/  F2FP.F16.F32.PACK_AB R45, R157, R168 ;  /* 0x000000a89d2d723e */ /* 0x000fe600000000ff */
[----:B------:R-:W-:Y:S02]  /*171e0*/  MUFU.EX2 R163, R163 ;  /* 0x000000a300a37308 */ /* 0x000fe40000000800 */
[C---:B-----5:R-:W-:Y:S08]  /*171f0*/  HMMA.16816.F32 R8, R48.reuse, R132, R8 ;  /* 0x000000843008723c */ /* 0x060ff00000001808 */
[----:B------:R-:W4:Y:S03]  /*17200*/  MUFU.EX2 R160, R160 ;  /* 0x000000a000a07308 */ /* 0x000f260000000800 */
[----:B---3--:R-:W-:Y:S01]  /*17210*/  F2FP.F16.F32.PACK_AB R47, R161, R158 ;  /* 0x0000009ea12f723e */ /* 0x008fe200000000ff */
[C---:B------:R-:W-:Y:S01]  /*17220*/  HMMA.16816.F32 R12, R48.reuse, R134, R12 ;  /* 0x00000086300c723c */ /* 0x040fe2000000180c */
[----:B------:R-:W3:Y:S05]  /*17230*/  LDSM.16.MT88.4 R132, [R234+0xc000] ;  /* 0x00c00000ea84783b */ /* 0x000eea0000004200 */
[----:B------:R-:W-:Y:S01]  /*17240*/  MUFU.EX2 R169, R169 ;  /* 0x000000a900a97308 */ /* 0x000fe20000000800 */
[C---:B-1----:R-:W-:Y:S06]  /*17250*/  HMMA.16816.F32 R16, R48.reuse, R140, R16 ;  /* 0x0000008c3010723c */ /* 0x042fec0000001810 */
[C---:B------:R-:W-:Y:S03]  /*17260*/  HMMA.16816.F32 R20, R48.reuse, R142, R20 ;  /* 0x0000008e3014723c */ /* 0x040fe60000001814 */
[----:B------:R-:W1:Y:S02]  /*17270*/  MUFU.EX2 R162, R162 ;  /* 0x000000a200a27308 */ /* 0x000e640000000800 */
[--C-:B------:R-:W-:Y:S01]  /*17280*/  FFMA.FTZ R141, R57, UR4, -R172.reuse ;  /* 0x00000004398d7c23 */ /* 0x100fe200080108ac */
[--C-:B------:R-:W-:Y:S01]  /*17290*/  FFMA.FTZ R140, R63, UR4, -R167.reuse ;  /* 0x000000043f8c7c23 */ /* 0x100fe200080108a7 */
[--C-:B------:R-:W-:Y:S01]  /*172a0*/  FFMA.FTZ R143, R58, UR4, -R167.reuse ;  /* 0x000000043a8f7c23 */ /* 0x100fe200080108a7 */
[C---:B--2---:R-:W-:Y:S05]  /*172b0*/  HMMA.16816.F32 R24, R48.reuse, R136, R24 ;  /* 0x000000883018723c */ /* 0x044fea0000001818 */
[----:B------:R-:W-:Y:S01]  /*172c0*/  MUFU.EX2 R148, R148 ;  /* 0x0000009400947308 */ /* 0x000fe20000000800 */
[C---:B------:R-:W-:Y:S09]  /*172d0*/  HMMA.16816.F32 R28, R48.reuse, R138, R28 ;  /* 0x0000008a301c723c */ /* 0x040ff2000000181c */
[----:B------:R-:W2:Y:S02]  /*172e0*/  MUFU.EX2 R149, R149 ;  /* 0x0000009500957308 */ /* 0x000ea40000000800 */
[--C-:B------:R-:W-:Y:S01]  /*172f0*/  FFMA.FTZ R136, R59, UR4, -R167.reuse ;  /* 0x000000043b887c23 */ /* 0x100fe200080108a7 */
[C---:B------:R-:W-:Y:S01]  /*17300*/  HMMA.16816.F32 R32, R48.reuse, R40, R32 ;  /* 0x000000283020723c */ /* 0x040fe20000001820 */
[----:B------:R-:W5:Y:S06]  /*17310*/  LDSM.16.MT88.4 R56, [R233+0xc000] ;  /* 0x00c00000e938783b */ /* 0x000f6c0000004200 */
[----:B------:R-:W-:Y:S01]  /*17320*/  MUFU.EX2 R145, R145 ;  /* 0x0000009100917308 */ /* 0x000fe20000000800 */
[----:B------:R-:W-:Y:S01]  /*17330*/  HMMA.16816.F32 R36, R48, R42, R36 ;  /* 0x0000002a3024723c */ /* 0x000fe20000001824 */
[----:B------:R-:W2:Y:S02]  /*17340*/  LDSM.16.MT88.4 R40, [R232+0xc000] ;  /* 0x00c00000e828783b */ /* 0x000ea40000004200 */
[--C-:B------:R-:W-:Y:S03]  /*17350*/  FFMA.FTZ R138, R60, UR4, -R172.reuse ;  /* 0x000000043c8a7c23 */ /* 0x100fe600080108ac */
[C---:B------:R-:W-:Y:S03]  /*17360*/  HMMA.16816.F32 R8, R44.reuse, R52, R8 ;  /* 0x000000342c08723c */ /* 0x040fe60000001808 */
[----:B------:R-:W2:Y:S02]  /*17370*/  MUFU.EX2 R144, R144 ;  /* 0x0000009000907308 */ /* 0x000ea40000000800 */
[--C-:B------:R-:W-:Y:S01]  /*17380*/  FFMA.FTZ R137, R61, UR4, -R172.reuse ;  /* 0x000000043d897c23 */ /* 0x100fe200080108ac */
[C---:B------:R-:W-:Y:S01]  /*17390*/  HMMA.16816.F32 R12, R44.reuse, R54, R12 ;  /* 0x000000362c0c723c */ /* 0x040fe2000000180c */
[----:B------:R-:W2:Y:S06]  /*173a0*/  LDSM.16.MT88.4 R52, [R236+0xc800] ;  /* 0x00c80000ec34783b */ /* 0x000eac0000004200 */
[----:B------:R-:W-:Y:S01]  /*173b0*/  MUFU.EX2 R146, R146 ;  /* 0x0000009200927308 */ /* 0x000fe20000000800 */
[--C-:B------:R-:W-:Y:S01]  /*173c0*/  FFMA.FTZ R139, R62, UR4, -R167.reuse ;  /* 0x000000043e8b7c23 */ /* 0x100fe200080108a7 */
[C---:B---3--:R-:W-:Y:S01]  /*173d0*/  HMMA.16816.F32 R16, R44.reuse, R132, R16 ;  /* 0x000000842c10723c */ /* 0x048fe20000001810 */
[----:B------:R-:W3:Y:S07]  /*173e0*/  LDSM.16.MT88.4 R60, [R234+0xc800] ;  /* 0x00c80000ea3c783b */ /* 0x000eee0000004200 */
[----:B------:R-:W3:Y:S01]  /*173f0*/  MUFU.EX2 R147, R147 ;  /* 0x0000009300937308 */ /* 0x000ee20000000800 */
[C---:B------:R-:W-:Y:S03]  /*17400*/  HMMA.16816.F32 R20, R44.reuse, R134, R20 ;  /* 0x000000862c14723c */ /* 0x040fe60000001814 */
[----:B----4-:R-:W-:Y:S01]  /*17410*/  F2FP.F16.F32.PACK_AB R48, R160, R163 ;  /* 0x000000a3a030723e */ /* 0x010fe200000000ff */
[--C-:B------:R-:W-:Y:S05]  /*17420*/  FFMA.FTZ R133, R68, UR4, -R172.reuse ;  /* 0x0000000444857c23 */ /* 0x100fea00080108ac */
[----:B------:R-:W-:Y:S02]  /*17430*/  MUFU.EX2 R151, R151 ;  /* 0x0000009700977308 */ /* 0x000fe40000000800 */
[----:B-1----:R-:W-:Y:S01]  /*17440*/  F2FP.F16.F32.PACK_AB R49, R162, R169 ;  /* 0x000000a9a231723e */ /* 0x002fe200000000ff */
[C---:B-----5:R-:W-:Y:S03]  /*17450*/  HMMA.16816.F32 R24, R44.reuse, R56, R24 ;  /* 0x000000382c18723c */ /* 0x060fe60000001818 */
[----:B--2---:R-:W-:Y:S04]  /*17460*/  F2FP.F16.F32.PACK_AB R50, R149, R148 ;  /* 0x000000949532723e */ /* 0x004fe800000000ff */
[----:B------:R-:W1:Y:S01]  /*17470*/  MUFU.EX2 R150, R150 ;  /* 0x0000009600967308 */ /* 0x000e620000000800 */
[----:B------:R-:W-:Y:S01]  /*17480*/  F2FP.F16.F32.PACK_AB R51, R144, R145 ;  /* 0x000000919033723e */ /* 0x000fe200000000ff */
[C---:B------:R-:W-:Y:S01]  /*17490*/  HMMA.16816.F32 R28, R44.reuse, R58, R28 ;  /* 0x0000003a2c1c723c */ /* 0x040fe2000000181c */
[----:B------:R-:W2:Y:S02]  /*174a0*/  LDSM.16.MT88.4 R56, [R233+0xc800] ;  /* 0x00c80000e938783b */ /* 0x000ea40000004200 */
[--C-:B------:R-:W-:Y:S05]  /*174b0*/  FFMA.FTZ R68, R69, UR4, -R172.reuse ;  /* 0x0000000445447c23 */ /* 0x100fea00080108ac */
[----:B------:R-:W-:Y:S01]  /*174c0*/  MUFU.EX2 R170, R170 ;  /* 0x000000aa00aa7308 */ /* 0x000fe20000000800 */
[C---:B------:R-:W-:Y:S03]  /*174d0*/  HMMA.16816.F32 R32, R44.reuse, R40, R32 ;  /* 0x000000282c20723c */ /* 0x040fe60000001820 */
[--C-:B------:R-:W-:Y:S01]  /*174e0*/  FFMA.FTZ R69, R70, UR4, -R167.reuse ;  /* 0x0000000446457c23 */ /* 0x100fe200080108a7 */
[--C-:B------:R-:W-:Y:S02]  /*174f0*/  FFMA.FTZ R70, R71, UR4, -R167.reuse ;  /* 0x0000000447467c23 */ /* 0x100fe400080108a7 */
[----:B------:R-:W-:Y:S03]  /*17500*/  HMMA.16816.F32 R36, R44, R42, R36 ;  /* 0x0000002a2c24723c */ /* 0x000fe60000001824 */
[----:B------:R-:W4:Y:S01]  /*17510*/  MUFU.EX2 R141, R141 ;  /* 0x0000008d008d7308 */ /* 0x000f220000000800 */
[----:B------:R-:W5:Y:S01]  /*17520*/  LDSM.16.MT88.4 R40, [R232+0xc800] ;  /* 0x00c80000e828783b */ /* 0x000f620000004200 */
[--C-:B------:R-:W-:Y:S01]  /*17530*/  FFMA.FTZ R71, R73, UR4, -R172.reuse ;  /* 0x0000000449477c23 */ /* 0x100fe200080108ac */
[C---:B------:R-:W-:Y:S07]  /*17540*/  HMMA.16816.F32 R8, R48.reuse, R52, R8 ;  /* 0x000000343008723c */ /* 0x040fee0000001808 */
[----:B------:R-:W-:Y:S01]  /*17550*/  MUFU.EX2 R143, R143 ;  /* 0x0000008f008f7308 */ /* 0x000fe20000000800 */
[----:B---3--:R-:W-:Y:S01]  /*17560*/  F2FP.F16.F32.PACK_AB R44, R147, R146 ;  /* 0x00000092932c723e */ /* 0x008fe200000000ff */
[C---:B------:R-:W-:Y:S01]  /*17570*/  HMMA.16816.F32 R12, R48.reuse, R54, R12 ;  /* 0x00000036300c723c */ /* 0x040fe2000000180c */
[----:B------:R-:W3:Y:S07]  /*17580*/  LDSM.16.MT88.4 R52, [R236+0xd000] ;  /* 0x00d00000ec34783b */ /* 0x000eee0000004200 */
[----:B------:R-:W5:Y:S01]  /*17590*/  MUFU.EX2 R136, R136 ;  /* 0x0000008800887308 */ /* 0x000f620000000800 */
[C---:B------:R-:W-:Y:S03]  /*175a0*/  HMMA.16816.F32 R16, R48.reuse, R60, R16 ;  /* 0x0000003c3010723c */ /* 0x040fe60000001810 */
[----:B-1----:R-:W-:Y:S03]  /*175b0*/  F2FP.F16.F32.PACK_AB R45, R150, R151 ;  /* 0x00000097962d723e */ /* 0x002fe600000000ff */
[C---:B------:R-:W-:Y:S03]  /*175c0*/  HMMA.16816.F32 R20, R48.reuse, R62, R20 ;  /* 0x0000003e3014723c */ /* 0x040fe60000001814 */
[----:B------:R-:W-:Y:S01]  /*175d0*/  MUFU.EX2 R138, R138 ;  /* 0x0000008a008a7308 */ /* 0x000fe20000000800 */
[----:B------:R-:W1:Y:S01]  /*175e0*/  LDSM.16.MT88.4 R60, [R234+0xd000] ;  /* 0x00d00000ea3c783b */ /* 0x000e620000004200 */
[----:B----4-:R-:W-:Y:S01]  /*175f0*/  F2FP.F16.F32.PACK_AB R46, R141, R170 ;  /* 0x000000aa8d2e723e */ /* 0x010fe200000000ff */
[C---:B--2---:R-:W-:Y:S07]  /*17600*/  HMMA.16816.F32 R24, R48.reuse, R56, R24 ;  /* 0x000000383018723c */ /* 0x044fee0000001818 */
[----:B------:R-:W2:Y:S01]  /*17610*/  MUFU.EX2 R137, R137 ;  /* 0x0000008900897308 */ /* 0x000ea20000000800 */
[----:B-----5:R-:W-:Y:S01]  /*17620*/  F2FP.F16.F32.PACK_AB R47, R136, R143 ;  /* 0x0000008f882f723e */ /* 0x020fe200000000ff */
[C---:B------:R-:W-:Y:S01]  /*17630*/  HMMA.16816.F32 R28, R48.reuse, R58, R28 ;  /* 0x0000003a301c723c */ /* 0x040fe2000000181c */
[----:B------:R-:W4:Y:S07]  /*17640*/  LDSM.16.MT88.4 R56, [R233+0xd000] ;  /* 0x00d00000e938783b */ /* 0x000f2e0000004200 */
[----:B------:R-:W-:Y:S01]  /*17650*/  MUFU.EX2 R139, R139 ;  /* 0x0000008b008b7308 */ /* 0x000fe20000000800 */
[C---:B------:R-:W-:Y:S03]  /*17660*/  HMMA.16816.F32 R32, R48.reuse, R40, R32 ;  /* 0x000000283020723c */ /* 0x040fe60000001820 */
[--C-:B------:R-:W-:Y:S03]  /*17670*/  FFMA.FTZ R73, R74, UR4, -R167.reuse ;  /* 0x000000044a497c23 */ /* 0x100fe600080108a7 */
[----:B------:R-:W-:Y:S03]  /*17680*/  HMMA.16816.F32 R36, R48, R42, R36 ;  /* 0x0000002a3024723c */ /* 0x000fe60000001824 */
[----:B------:R-:W5:Y:S01]  /*17690*/  MUFU.EX2 R140, R140 ;  /* 0x0000008c008c7308 */ /* 0x000f620000000800 */
[----:B------:R-:W4:Y:S01]  /*176a0*/  LDSM.16.MT88.4 R40, [R232+0xd000] ;  /* 0x00d00000e828783b */ /* 0x000f220000004200 */
[--C-:B------:R-:W-:Y:S01]  /*176b0*/  FFMA.FTZ R74, R75, UR4, -R167.reuse ;  /* 0x000000044b4a7c23 */ /* 0x100fe200080108a7 */
[C---:B---3--:R-:W-:Y:S07]  /*176c0*/  HMMA.16816.F32 R8, R44.reuse, R52, R8 ;  /* 0x000000342c08723c */ /* 0x048fee0000001808 */
[----:B------:R-:W-:Y:S01]  /*176d0*/  MUFU.EX2 R64, R64 ;  /* 0x0000004000407308 */ /* 0x000fe20000000800 */
[----:B--2---:R-:W-:Y:S01]  /*176e0*/  F2FP.F16.F32.PACK_AB R48, R137, R138 ;  /* 0x0000008a8930723e */ /* 0x004fe200000000ff */
[C---:B------:R-:W-:Y:S01]  /*176f0*/  HMMA.16816.F32 R12, R44.reuse, R54, R12 ;  /* 0x000000362c0c723c */ /* 0x040fe2000000180c */
[----:B------:R-:W2:Y:S07]  /*17700*/  LDSM.16.MT88.4 R52, [R236+0xd800] ;  /* 0x00d80000ec34783b */ /* 0x000eae0000004200 */
[----:B------:R-:W3:Y:S01]  /*17710*/  MUFU.EX2 R65, R65 ;  /* 0x0000004100417308 */ /* 0x000ee20000000800 */
[C---:B-1----:R-:W-:Y:S03]  /*17720*/  HMMA.16816.F32 R16, R44.reuse, R60, R16 ;  /* 0x0000003c2c10723c */ /* 0x042fe60000001810 */
[----:B-----5:R-:W-:Y:S03]  /*17730*/  F2FP.F16.F32.PACK_AB R49, R140, R139 ;  /* 0x0000008b8c31723e */ /* 0x020fe600000000ff */
[C---:B------:R-:W-:Y:S03]  /*17740*/  HMMA.16816.F32 R20, R44.reuse, R62, R20 ;  /* 0x0000003e2c14723c */ /* 0x040fe60000001814 */
[----:B------:R-:W-:Y:S01]  /*17750*/  MUFU.EX2 R66, R66 ;  /* 0x0000004200427308 */ /* 0x000fe20000000800 */
[----:B------:R-:W1:Y:S01]  /*17760*/  LDSM.16.MT88.4 R60, [R234+0xd800] ;  /* 0x00d80000ea3c783b */ /* 0x000e620000004200 */
[--C-:B------:R-:W-:Y:S01]  /*17770*/  FFMA.FTZ R75, R76, UR4, -R172.reuse ;  /* 0x000000044c4b7c23 */ /* 0x100fe200080108ac */
[C---:B----4-:R-:W-:Y:S07]  /*17780*/  HMMA.16816.F32 R24, R44.reuse, R56, R24 ;  /* 0x000000382c18723c */ /* 0x050fee0000001818 */
[----:B------:R-:W4:Y:S01]  /*17790*/  MUFU.EX2 R67, R67 ;  /* 0x0000004300437308 */ /* 0x000f220000000800 */
[----:B---3--:R-:W-:Y:S01]  /*177a0*/  F2FP.F16.F32.PACK_AB R50, R65, R64 ;  /* 0x000000404132723e */ /* 0x008fe200000000ff */
[C---:B------:R-:W-:Y:S01]  /*177b0*/  HMMA.16816.F32 R28, R44.reuse, R58, R28 ;  /* 0x0000003a2c1c723c */ /* 0x040fe2000000181c */
[----:B------:R-:W3:Y:S07]  /*177c0*/  LDSM.16.MT88.4 R56, [R233+0xd800] ;  /* 0x00d80000e938783b */ /* 0x000eee0000004200 */
[----:B------:R-:W-:Y:S01]  /*177d0*/  MUFU.EX2 R133, R133 ;  /* 0x0000008500857308 */ /* 0x000fe20000000800 */
[C---:B------:R-:W-:Y:S03]  /*177e0*/  HMMA.16816.F32 R32, R44.reuse, R40, R32 ;  /* 0x000000282c20723c */ /* 0x040fe60000001820 */
[--C-:B------:R-:W-:Y:S03]  /*177f0*/  FFMA.FTZ R76, R77, UR4, -R172.reuse ;  /* 0x000000044d4c7c23 */ /* 0x100fe600080108ac */
[----:B------:R-:W-:Y:S03]  /*17800*/  HMMA.16816.F32 R36, R44, R42, R36 ;  /* 0x0000002a2c24723c */ /* 0x000fe60000001824 */
[----:B------:R-:W5:Y:S01]  /*17810*/  MUFU.EX2 R68, R68 ;  /* 0x0000004400447308 */ /* 0x000f620000000800 */
[----:B------:R-:W3:Y:S01]  /*17820*/  LDSM.16.MT88.4 R40, [R232+0xd800] ;  /* 0x00d80000e828783b */ /* 0x000ee20000004200 */
[----:B----4-:R-:W-:Y:S01]  /*17830*/  F2FP.F16.F32.PACK_AB R51, R67, R66 ;  /* 0x000000424333723e */ /* 0x010fe200000000ff */
[--C-:B------:R-:W-:Y:S01]  /*17840*/  FFMA.FTZ R77, R79, UR4, -R167.reuse ;  /* 0x000000044f4d7c23 */ /* 0x100fe200080108a7 */
[--C-:B------:R-:W-:Y:S01]  /*17850*/  FFMA.FTZ R79, R80, UR4, -R172.reuse ;  /* 0x00000004504f7c23 */ /* 0x100fe200080108ac */
[--C-:B------:R-:W-:Y:S05]  /*17860*/  FFMA.FTZ R80, R81, UR4, -R172.reuse ;  /* 0x0000000451507c23 */ /* 0x100fea00080108ac */
[----:B------:R-:W-:Y:S01]  /*17870*/  MUFU.EX2 R69, R69 ;  /* 0x0000004500457308 */ /* 0x000fe20000000800 */
[--C-:B------:R-:W-:Y:S01]  /*17880*/  FFMA.FTZ R81, R82, UR4, -R167.reuse ;  /* 0x0000000452517c23 */ /* 0x100fe200080108a7 */
[C---:B--2---:R-:W-:Y:S08]  /*17890*/  HMMA.16816.F32 R8, R48.reuse, R52, R8 ;  /* 0x000000343008723c */ /* 0x044ff00000001808 */
[----:B------:R-:W2:Y:S01]  /*178a0*/  MUFU.EX2 R70, R70 ;  /* 0x0000004600467308 */ /* 0x000ea20000000800 */
[C---:B------:R-:W-:Y:S01]  /*178b0*/  HMMA.16816.F32 R12, R48.reuse, R54, R12 ;  /* 0x00000036300c723c */ /* 0x040fe2000000180c */
[----:B------:R-:W4:Y:S02]  /*178c0*/  LDSM.16.MT88.4 R52, [R236+0xe000] ;  /* 0x00e00000ec34783b */ /* 0x000f240000004200 */
[----:B-----5:R-:W-:Y:S03]  /*178d0*/  F2FP.F16.F32.PACK_AB R44, R68, R133 ;  /* 0x00000085442c723e */ /* 0x020fe600000000ff */
[C---:B-1----:R-:W-:Y:S03]  /*178e0*/  HMMA.16816.F32 R16, R48.reuse, R60, R16 ;  /* 0x0000003c3010723c */ /* 0x042fe60000001810 */
[----:B------:R-:W-:Y:S02]  /*178f0*/  MUFU.EX2 R72, R72 ;  /* 0x0000004800487308 */ /* 0x000fe40000000800 */
[--C-:B------:R-:W-:Y:S01]  /*17900*/  FFMA.FTZ R82, R83, UR4, -R167.reuse ;  /* 0x0000000453527c23 */ /* 0x100fe200080108a7 */
[C---:B------:R-:W-:Y:S01]  /*17910*/  HMMA.16816.F32 R20, R48.reuse, R62, R20 ;  /* 0x0000003e3014723c */ /* 0x040fe20000001814 */
[----:B------:R-:W1:Y:S06]  /*17920*/  LDSM.16.MT88.4 R60, [R234+0xe000] ;  /* 0x00e00000ea3c783b */ /* 0x000e6c0000004200 */
[----:B------:R-:W5:Y:S01]  /*17930*/  MUFU.EX2 R71, R71 ;  /* 0x0000004700477308 */ /* 0x000f620000000800 */
[----:B--2---:R-:W-:Y:S01]  /*17940*/  F2FP.F16.F32.PACK_AB R45, R70, R69 ;  /* 0x00000045462d723e */ /* 0x004fe200000000ff */
[C---:B---3--:R-:W-:Y:S08]  /*17950*/  HMMA.16816.F32 R24, R48.reuse, R56, R24 ;  /* 0x000000383018723c */ /* 0x048ff00000001818 */
[----:B------:R-:W-:Y:S01]  /*17960*/  MUFU.EX2 R73, R73 ;  /* 0x0000004900497308 */ /* 0x000fe20000000800 */
[C---:B------:R-:W-:Y:S01]  /*17970*/  HMMA.16816.F32 R28, R48.reuse, R58, R28 ;  /* 0x0000003a301c723c */ /* 0x040fe2000000181c */
[----:B------:R-:W2:Y:S02]  /*17980*/  LDSM.16.MT88.4 R56, [R233+0xe000] ;  /* 0x00e00000e938783b */ /* 0x000ea40000004200 */
[--C-:B------:R-:W-:Y:S03]  /*17990*/  FFMA.FTZ R83, R84, UR4, -R172.reuse ;  /* 0x0000000454537c23 */ /* 0x100fe600080108ac */
[C---:B------:R-:W-:Y:S03]  /*179a0*/  HMMA.16816.F32 R32, R48.reuse, R40, R32 ;  /* 0x000000283020723c */ /* 0x040fe60000001820 */
[----:B------:R-:W3:Y:S02]  /*179b0*/  MUFU.EX2 R74, R74 ;  /* 0x0000004a004a7308 */ /* 0x000ee40000000800 */
[----:B-----5:R-:W-:Y:S01]  /*179c0*/  F2FP.F16.F32.PACK_AB R46, R71, R72 ;  /* 0x00000048472e723e */ /* 0x020fe200000000ff */
[----:B------:R-:W-:Y:S01]  /*179d0*/  HMMA.16816.F32 R36, R48, R42, R36 ;  /* 0x0000002a3024723c */ /* 0x000fe20000001824 */
[----:B------:R-:W5:Y:S06]  /*179e0*/  LDSM.16.MT88.4 R40, [R232+0xe000] ;  /* 0x00e00000e828783b */ /* 0x000f6c0000004200 */
[----:B------:R-:W-:Y:S01]  /*179f0*/  MUFU.EX2 R75, R75 ;  /* 0x0000004b004b7308 */ /* 0x000fe20000000800 */
[--C-:B------:R-:W-:Y:S03]  /*17a00*/  FFMA.FTZ R84, R85, UR4, -R172.reuse ;  /* 0x0000000455547c23 */ /* 0x100fe600080108ac */
[--C-:B------:R-:W-:Y:S01]  /*17a10*/  FFMA.FTZ R85, R86, UR4, -R167.reuse ;  /* 0x0000000456557c23 */ /* 0x100fe200080108a7 */
[--C-:B------:R-:W-:Y:S01]  /*17a20*/  FFMA.FTZ R86, R87, UR4, -R167.reuse ;  /* 0x0000000457567c23 */ /* 0x100fe200080108a7 */
[--C-:B------:R-:W-:Y:S01]  /*17a30*/  FFMA.FTZ R87, R88, UR4, -R172.reuse ;  /* 0x0000000458577c23 */ /* 0x100fe200080108ac */
[----:B------:R-:W5:Y:S03]  /*17a40*/  LDSM.16.MT88.4 R48, [R236+0xe800] ;  /* 0x00e80000ec30783b */ /* 0x000f660000004200 */
[----:B------:R-:W5:Y:S01]  /*17a50*/  MUFU.EX2 R76, R76 ;  /* 0x0000004c004c7308 */ /* 0x000f620000000800 */
[----:B---3--:R-:W-:Y:S01]  /*17a60*/  F2FP.F16.F32.PACK_AB R47, R74, R73 ;  /* 0x000000494a2f723e */ /* 0x008fe200000000ff */
[--C-:B------:R-:W-:Y:S01]  /*17a70*/  FFMA.FTZ R88, R89, UR4, -R172.reuse ;  /* 0x0000000459587c23 */ /* 0x100fe200080108ac */
[--C-:B------:R-:W-:Y:S01]  /*17a80*/  FFMA.FTZ R89, R90, UR4, -R167.reuse ;  /* 0x000000045a597c23 */ /* 0x100fe200080108a7 */
[--C-:B------:R-:W-:Y:S01]  /*17a90*/  FFMA.FTZ R90, R91, UR4, -R167.reuse ;  /* 0x000000045b5a7c23 */ /* 0x100fe200080108a7 */
[--C-:B------:R-:W-:Y:S01]  /*17aa0*/  FFMA.FTZ R91, R92, UR4, -R172.reuse ;  /* 0x000000045c5b7c23 */ /* 0x100fe200080108ac */
[--C-:B------:R-:W-:Y:S01]  /*17ab0*/  FFMA.FTZ R92, R93, UR4, -R172.reuse ;  /* 0x000000045d5c7c23 */ /* 0x100fe200080108ac */
[--C-:B------:R-:W-:Y:S03]  /*17ac0*/  FFMA.FTZ R93, R94, UR4, -R167.reuse ;  /* 0x000000045e5d7c23 */ /* 0x100fe600080108a7 */
[----:B------:R-:W-:Y:S01]  /*17ad0*/  MUFU.EX2 R78, R78 ;  /* 0x0000004e004e7308 */ /* 0x000fe20000000800 */
[C---:B----4-:R-:W-:Y:S05]  /*17ae0*/  HMMA.16816.F32 R8, R44.reuse, R52, R8 ;  /* 0x000000342c08723c */ /* 0x050fea0000001808 */
[--C-:B------:R-:W-:Y:S01]  /*17af0*/  FFMA.FTZ R94, R95, UR4, -R167.reuse ;  /* 0x000000045f5e7c23 */ /* 0x100fe200080108a7 */
[C---:B------:R-:W-:Y:S03]  /*17b00*/  HMMA.16816.F32 R12, R44.reuse, R54, R12 ;  /* 0x000000362c0c723c */ /* 0x040fe6000000180c */
[----:B------:R-:W3:Y:S01]  /*17b10*/  MUFU.EX2 R77, R77 ;  /* 0x0000004d004d7308 */ /* 0x000ee20000000800 */
[----:B------:R-:W4:Y:S01]  /*17b20*/  LDSM.16.MT88.4 R52, [R234+0xe800] ;  /* 0x00e80000ea34783b */ /* 0x000f220000004200 */
[--C-:B------:R-:W-:Y:S01]  /*17b30*/  FFMA.FTZ R95, R97, UR4, -R172.reuse ;  /* 0x00000004615f7c23 */ /* 0x100fe200080108ac */
[C---:B-1----:R-:W-:Y:S07]  /*17b40*/  HMMA.16816.F32 R16, R44.reuse, R60, R16 ;  /* 0x0000003c2c10723c */ /* 0x042fee0000001810 */
[----:B------:R-:W-:Y:S01]  /*17b50*/  MUFU.EX2 R79, R79 ;  /* 0x0000004f004f7308 */ /* 0x000fe20000000800 */
[--C-:B------:R-:W-:Y:S01]  /*17b60*/  FFMA.FTZ R97, R98, UR4, -R167.reuse ;  /* 0x0000000462617c23 */ /* 0x100fe200080108a7 */
[C---:B------:R-:W-:Y:S01]  /*17b70*/  HMMA.16816.F32 R20, R44.reuse, R62, R20 ;  /* 0x0000003e2c14723c */ /* 0x040fe20000001814 */
[----:B------:R-:W-:Y:S07]  /*17b80*/  LDSM.16.MT88.4 R60, [R236+0xf000] ;  /* 0x00f00000ec3c783b */ /* 0x000fee0000004200 */
[----:B------:R-:W1:Y:S01]  /*17b90*/  MUFU.EX2 R80, R80 ;  /* 0x0000005000507308 */ /* 0x000e620000000800 */
[C---:B--2---:R-:W-:Y:S03]  /*17ba0*/  HMMA.16816.F32 R24, R44.reuse, R56, R24 ;  /* 0x000000382c18723c */ /* 0x044fe60000001818 */
[--C-:B------:R-:W-:Y:S03]  /*17bb0*/  FFMA.FTZ R98, R99, UR4, -R167.reuse ;  /* 0x0000000463627c23 */ /* 0x100fe600080108a7 */
[C---:B------:R-:W-:Y:S03]  /*17bc0*/  HMMA.16816.F32 R28, R44.reuse, R58, R28 ;  /* 0x0000003a2c1c723c */ /* 0x040fe6000000181c */
[----:B------:R-:W-:Y:S01]  /*17bd0*/  MUFU.EX2 R81, R81 ;  /* 0x0000005100517308 */ /* 0x000fe20000000800 */
[----:B------:R-:W2:Y:S01]  /*17be0*/  LDSM.16.MT88.4 R56, [R233+0xe800] ;  /* 0x00e80000e938783b */ /* 0x000ea20000004200 */
[--C-:B------:R-:W-:Y:S01]  /*17bf0*/  FFMA.FTZ R99, R102, UR4, -R167.reuse ;  /* 0x0000000466637c23 */ /* 0x100fe200080108a7 */
[C---:B-----5:R-:W-:Y:S07]  /*17c00*/  HMMA.16816.F32 R32, R44.reuse, R40, R32 ;  /* 0x000000282c20723c */ /* 0x060fee0000001820 */
[----:B------:R-:W5:Y:S01]  /*17c10*/  MUFU.EX2 R82, R82 ;  /* 0x0000005200527308 */ /* 0x000f620000000800 */
[--C-:B------:R-:W-:Y:S01]  /*17c20*/  FFMA.FTZ R102, R103, UR4, -R167.reuse ;  /* 0x0000000467667c23 */ /* 0x100fe200080108a7 */
[----:B------:R-:W-:Y:S01]  /*17c30*/  HMMA.16816.F32 R36, R44, R42, R36 ;  /* 0x0000002a2c24723c */ /* 0x000fe20000001824 */
[----:B------:R-:W2:Y:S07]  /*17c40*/  LDSM.16.MT88.4 R44, [R232+0xe800] ;  /* 0x00e80000e82c783b */ /* 0x000eae0000004200 */
[----:B------:R-:W-:Y:S03]  /*17c50*/  MUFU.EX2 R83, R83 ;  /* 0x0000005300537308 */ /* 0x000fe60000000800 */
[----:B------:R-:W-:Y:S01]  /*17c60*/  F2FP.F16.F32.PACK_AB R40, R76, R75 ;  /* 0x0000004b4c28723e */ /* 0x000fe200000000ff */
[--C-:B------:R-:W-:Y:S01]  /*17c70*/  FFMA.FTZ R103, R106, UR4, -R167.reuse ;  /* 0x000000046a677c23 */ /* 0x100fe200080108a7 */
[----:B---3--:R-:W-:Y:S02]  /*17c80*/  F2FP.F16.F32.PACK_AB R41, R77, R78 ;  /* 0x0000004e4d29723e */ /* 0x008fe400000000ff */
[----:B-1----:R-:W-:Y:S01]  /*17c90*/  F2FP.F16.F32.PACK_AB R42, R80, R79 ;  /* 0x0000004f502a723e */ /* 0x002fe200000000ff */
[--C-:B------:R-:W-:Y:S02]  /*17ca0*/  FFMA.FTZ R106, R107, UR4, -R167.reuse ;  /* 0x000000046b6a7c23 */ /* 0x100fe400080108a7 */
[----:B------:R-:W1:Y:S01]  /*17cb0*/  MUFU.EX2 R84, R84 ;  /* 0x0000005400547308 */ /* 0x000e620000000800 */
[----:B-----5:R-:W-:Y:S01]  /*17cc0*/  F2FP.F16.F32.PACK_AB R43, R82, R81 ;  /* 0x00000051522b723e */ /* 0x020fe200000000ff */
[----:B------:R-:W-:Y:S01]  /*17cd0*/  FFMA.FTZ R107, R114, UR4, -R167 ;  /* 0x00000004726b7c23 */ /* 0x000fe200080108a7 */
[----:B------:R-:W-:Y:S07]  /*17ce0*/  FFMA.FTZ R114, R117, UR4, -R172 ;  /* 0x0000000475727c23 */ /* 0x000fee00080108ac */
[----:B------:R-:W-:Y:S01]  /*17cf0*/  MUFU.EX2 R85, R85 ;  /* 0x0000005500557308 */ /* 0x000fe20000000800 */
[C---:B------:R-:W-:Y:S06]  /*17d00*/  HMMA.16816.F32 R8, R40.reuse, R48, R8 ;  /* 0x000000302808723c */ /* 0x040fec0000001808 */
[C---:B------:R-:W-:Y:S03]  /*17d10*/  HMMA.16816.F32 R12, R40.reuse, R50, R12 ;  /* 0x00000032280c723c */ /* 0x040fe6000000180c */
[----:B------:R-:W3:Y:S02]  /*17d20*/  MUFU.EX2 R86, R86 ;  /* 0x0000005600567308 */ /* 0x000ee40000000800 */
[----:B-1----:R-:W-:Y:S01]  /*17d30*/  F2FP.F16.F32.PACK_AB R48, R84, R83 ;  /* 0x000000535430723e */ /* 0x002fe200000000ff */
[C---:B----4-:R-:W-:Y:S07]  /*17d40*/  HMMA.16816.F32 R16, R40.reuse, R52, R16 ;  /* 0x000000342810723c */ /* 0x050fee0000001810 */
[----:B------:R-:W-:Y:S01]  /*17d50*/  MUFU.EX2 R87, R87 ;  /* 0x0000005700577308 */ /* 0x000fe20000000800 */
[C---:B------:R-:W-:Y:S01]  /*17d60*/  HMMA.16816.F32 R20, R40.reuse, R54, R20 ;  /* 0x000000362814723c */ /* 0x040fe20000001814 */
[----:B------:R-:W1:Y:S08]  /*17d70*/  LDSM.16.MT88.4 R52, [R234+0xf000] ;  /* 0x00f00000ea34783b */ /* 0x000e700000004200 */
[----:B------:R-:W4:Y:S01]  /*17d80*/  MUFU.EX2 R88, R88 ;  /* 0x0000005800587308 */ /* 0x000f220000000800 */
[C---:B--2---:R-:W-:Y:S03]  /*17d90*/  HMMA.16816.F32 R24, R40.reuse, R56, R24 ;  /* 0x000000382818723c */ /* 0x044fe60000001818 */
[----:B---3--:R-:W-:Y:S03]  /*17da0*/  F2FP.F16.F32.PACK_AB R49, R86, R85 ;  /* 0x000000555631723e */ /* 0x008fe600000000ff */
[C---:B------:R-:W-:Y:S03]  /*17db0*/  HMMA.16816.F32 R28, R40.reuse, R58, R28 ;  /* 0x0000003a281c723c */ /* 0x040fe6000000181c */
[----:B------:R-:W-:Y:S01]  /*17dc0*/  MUFU.EX2 R89, R89 ;  /* 0x0000005900597308 */ /* 0x000fe20000000800 */
[----:B------:R-:W2:Y:S02]  /*17dd0*/  LDSM.16.MT88.4 R56, [R233+0xf000] ;  /* 0x00f00000e938783b */ /* 0x000ea40000004200 */
[C---:B------:R-:W-:Y:S07]  /*17de0*/  HMMA.16816.F32 R32, R40.reuse, R44, R32 ;  /* 0x0000002c2820723c */ /* 0x040fee0000001820 */
[----:B------:R-:W3:Y:S01]  /*17df0*/  MUFU.EX2 R90, R90 ;  /* 0x0000005a005a7308 */ /* 0x000ee20000000800 */
[----:B----4-:R-:W-:Y:S01]  /*17e00*/  F2FP.F16.F32.PACK_AB R50, R88, R87 ;  /* 0x000000575832723e */ /* 0x010fe200000000ff */
[----:B------:R-:W-:Y:S01]  /*17e10*/  HMMA.16816.F32 R36, R40, R46, R36 ;  /* 0x0000002e2824723c */ /* 0x000fe20000001824 */
[----:B------:R-:W4:Y:S07]  /*17e20*/  LDSM.16.MT88.4 R40, [R232+0xf000] ;  /* 0x00f00000e828783b */ /* 0x000f2e0000004200 */
[----:B------:R-:W-:Y:S03]  /*17e30*/  MUFU.EX2 R91, R91 ;  /* 0x0000005b005b7308 */ /* 0x000fe60000000800 */
[----:B------:R-:W-:Y:S01]  /*17e40*/  FADD.FTZ R45, R183, R188 ;  /* 0x000000bcb72d7221 */ /* 0x000fe20000010000 */
[----:B------:R-:W-:Y:S03]  /*17e50*/  FADD.FTZ R44, R180, R185 ;  /* 0x000000b9b42c7221 */ /* 0x000fe60000010000 */
[----:B------:R-:W-:Y:S01]  /*17e60*/  FADD.FTZ R45, R186, R45 ;  /* 0x0000002dba2d7221 */ /* 0x000fe20000010000 */
[----:B------:R-:W-:Y:S02]  /*17e70*/  FADD.FTZ R44, R181, R44 ;  /* 0x0000002cb52c7221 */ /* 0x000fe40000010000 */
[----:B------:R-:W5:Y:S01]  /*17e80*/  MUFU.EX2 R92, R92 ;  /* 0x0000005c005c7308 */ /* 0x000f620000000800 */
[----:B---3--:R-:W-:Y:S01]  /*17e90*/  F2FP.F16.F32.PACK_AB R51, R90, R89 ;  /* 0x000000595a33723e */ /* 0x008fe200000000ff */
[----:B------:R-:W-:Y:S01]  /*17ea0*/  FADD.FTZ R184, R184, R45 ;  /* 0x0000002db8b87221 */ /* 0x000fe20000010000 */
[----:B------:R-:W-:Y:S03]  /*17eb0*/  FADD.FTZ R179, R179, R44 ;  /* 0x0000002cb3b37221 */ /* 0x000fe60000010000 */
[----:B------:R-:W-:Y:S01]  /*17ec0*/  FADD.FTZ R177, R177, R184 ;  /* 0x000000b8b1b17221 */ /* 0x000fe20000010000 */
[----:B------:R-:W-:Y:S03]  /*17ed0*/  FADD.FTZ R174, R174, R179 ;  /* 0x000000b3aeae7221 */ /* 0x000fe60000010000 */
[----:B------:R-:W-:Y:S01]  /*17ee0*/  MUFU.EX2 R93, R93 ;  /* 0x0000005d005d7308 */ /* 0x000fe20000000800 */
[C---:B------:R-:W-:Y:S05]  /*17ef0*/  HMMA.16816.F32 R8, R48.reuse, R60, R8 ;  /* 0x0000003c3008723c */ /* 0x040fea0000001808 */
[----:B------:R-:W-:Y:S01]  /*17f00*/  FADD.FTZ R105, R175, R174 ;  /* 0x000000aeaf697221 */ /* 0x000fe20000010000 */
[C---:B------:R-:W-:Y:S03]  /*17f10*/  HMMA.16816.F32 R12, R48.reuse, R62, R12 ;  /* 0x0000003e300c723c */ /* 0x040fe6000000180c */
[----:B------:R-:W3:Y:S01]  /*17f20*/  MUFU.EX2 R94, R94 ;  /* 0x0000005e005e7308 */ /* 0x000ee20000000800 */
[----:B------:R-:W4:Y:S01]  /*17f30*/  LDSM.16.MT88.4 R60, [R236+0xf800] ;  /* 0x00f80000ec3c783b */ /* 0x000f220000004200 */
[----:B-----5:R-:W-:Y:S01]  /*17f40*/  F2FP.F16.F32.PACK_AB R44, R92, R91 ;  /* 0x0000005b5c2c723e */ /* 0x020fe200000000ff */
[C---:B-1----:R-:W-:Y:S07]  /*17f50*/  HMMA.16816.F32 R16, R48.reuse, R52, R16 ;  /* 0x000000343010723c */ /* 0x042fee0000001810 */
[----:B------:R-:W-:Y:S01]  /*17f60*/  MUFU.EX2 R96, R96 ;  /* 0x0000006000607308 */ /* 0x000fe20000000800 */
[----:B------:R-:W-:Y:S01]  /*17f70*/  FADD.FTZ R105, R166, R105 ;  /* 0x00000069a6697221 */ /* 0x000fe20000010000 */
[C---:B------:R-:W-:Y:S01]  /*17f80*/  HMMA.16816.F32 R20, R48.reuse, R54, R20 ;  /* 0x000000363014723c */ /* 0x040fe20000001814 */
[----:B------:R-:W1:Y:S07]  /*17f90*/  LDSM.16.MT88.4 R52, [R234+0xf800] ;  /* 0x00f80000ea34783b */ /* 0x000e6e0000004200 */
[----:B------:R-:W5:Y:S01]  /*17fa0*/  MUFU.EX2 R95, R95 ;  /* 0x0000005f005f7308 */ /* 0x000f620000000800 */
[C---:B--2---:R-:W-:Y:S03]  /*17fb0*/  HMMA.16816.F32 R24, R48.reuse, R56, R24 ;  /* 0x000000383018723c */ /* 0x044fe60000001818 */
[----:B---3--:R-:W-:Y:S03]  /*17fc0*/  F2FP.F16.F32.PACK_AB R45, R94, R93 ;  /* 0x0000005d5e2d723e */ /* 0x008fe600000000ff */
[C---:B------:R-:W-:Y:S03]  /*17fd0*/  HMMA.16816.F32 R28, R48.reuse, R58, R28 ;  /* 0x0000003a301c723c */ /* 0x040fe6000000181c */
[----:B------:R-:W-:Y:S01]  /*17fe0*/  MUFU.EX2 R97, R97 ;  /* 0x0000006100617308 */ /* 0x000fe20000000800 */
[----:B------:R-:W2:Y:S01]  /*17ff0*/  LDSM.16.MT88.4 R56, [R233+0xf800] ;  /* 0x00f80000e938783b */ /* 0x000ea20000004200 */
[----:B------:R-:W-:Y:S01]  /*18000*/  FADD.FTZ R152, R152, R105 ;  /* 0x0000006998987221 */ /* 0x000fe20000010000 */
[C---:B----4-:R-:W-:Y:S07]  /*18010*/  HMMA.16816.F32 R32, R48.reuse, R40, R32 ;  /* 0x000000283020723c */ /* 0x050fee0000001820 */
[----:B------:R-:W3:Y:S01]  /*18020*/  MUFU.EX2 R98, R98 ;  /* 0x0000006200627308 */ /* 0x000ee20000000800 */
[----:B-----5:R-:W-:Y:S01]  /*18030*/  F2FP.F16.F32.PACK_AB R46, R95, R96 ;  /* 0x000000605f2e723e */ /* 0x020fe200000000ff */
[----:B------:R-:W-:Y:S01]  /*18040*/  HMMA.16816.F32 R36, R48, R42, R36 ;  /* 0x0000002a3024723c */ /* 0x000fe20000001824 */
[----:B------:R-:W4:Y:S07]  /*18050*/  LDSM.16.MT88.4 R40, [R232+0xf800] ;  /* 0x00f80000e828783b */ /* 0x000f2e0000004200 */
[----:B------:R-:W-:Y:S03]  /*18060*/  MUFU.EX2 R100, R100 ;  /* 0x0000006400647308 */ /* 0x000fe60000000800 */
[----:B------:R-:W-:Y:S01]  /*18070*/  FADD.FTZ R178, R178, R177 ;  /* 0x000000b1b2b27221 */ /* 0x000fe20000010000 */
[----:B------:R-:W-:Y:S01]  /*18080*/  FADD.FTZ R153, R153, R152 ;  /* 0x0000009899997221 */ /* 0x000fe20000010000 */
[----:B------:R-:W-:Y:S02]  /*18090*/  FFMA.FTZ R105, R112, UR4, -R172 ;  /* 0x0000000470697c23 */ /* 0x000fe400080108ac */
[----:B------:R-:W-:Y:S01]  /*180a0*/  FADD.FTZ R173, R173, R178 ;  /* 0x000000b2adad7221 */ /* 0x000fe20000010000 */
[----:B------:R-:W-:Y:S02]  /*180b0*/  FADD.FTZ R168, R168, R153 ;  /* 0x00000099a8a87221 */ /* 0x000fe40000010000 */
[----:B------:R-:W5:Y:S01]  /*180c0*/  MUFU.EX2 R3, R3 ;  /* 0x0000000300037308 */ /* 0x000f620000000800 */
[----:B---3--:R-:W-:Y:S01]  /*180d0*/  F2FP.F16.F32.PACK_AB R47, R98, R97 ;  /* 0x00000061622f723e */ /* 0x008fe200000000ff */
[----:B------:R-:W-:Y:S01]  /*180e0*/  FADD.FTZ R132, R176, R173 ;  /* 0x000000adb0847221 */ /* 0x000fe20000010000 */
[----:B------:R-:W-:Y:S01]  /*180f0*/  FADD.FTZ R157, R157, R168 ;  /* 0x000000a89d9d7221 */ /* 0x000fe20000010000 */
[----:B------:R-:W-:Y:S02]  /*18100*/  FFMA.FTZ R112, R115, UR4, -R167 ;  /* 0x0000000473707c23 */ /* 0x000fe400080108a7 */
[----:B------:R-:W-:Y:S01]  /*18110*/  FADD.FTZ R132, R7, R132 ;  /* 0x0000008407847221 */ /* 0x000fe20000010000 */
[----:B------:R-:W-:Y:S03]  /*18120*/  FADD.FTZ R48, R158, R157 ;  /* 0x0000009d9e307221 */ /* 0x000fe60000010000 */
[----:B------:R-:W-:Y:S01]  /*18130*/  MUFU.EX2 R99, R99 ;  /* 0x0000006300637308 */ /* 0x000fe20000000800 */
[C---:B------:R-:W-:Y:S05]  /*18140*/  HMMA.16816.F32 R8, R44.reuse, R60, R8 ;  /* 0x0000003c2c08723c */ /* 0x040fea0000001808 */
[----:B------:R-:W-:Y:S01]  /*18150*/  FADD.FTZ R48, R161, R48 ;  /* 0x00000030a1307221 */ /* 0x000fe20000010000 */
[C---:B------:R-:W-:Y:S03]  /*18160*/  HMMA.16816.F32 R12, R44.reuse, R62, R12 ;  /* 0x0000003e2c0c723c */ /* 0x040fe6000000180c */
[----:B------:R-:W-:Y:S01]  /*18170*/  MUFU.EX2 R102, R102 ;  /* 0x0000006600667308 */ /* 0x000fe20000000800 */
[----:B------:R-:W3:Y:S01]  /*18180*/  LDSM.16.MT88.4 R60, [R236+0x10000] ;  /* 0x01000000ec3c783b */ /* 0x000ee20000004200 */
[----:B------:R-:W-:Y:S01]  /*18190*/  FADD.FTZ R169, R169, R48 ;  /* 0x00000030a9a97221 */ /* 0x000fe20000010000 */
[C---:B-1----:R-:W-:Y:S07]  /*181a0*/  HMMA.16816.F32 R16, R44.reuse, R52, R16 ;  /* 0x000000342c10723c */ /* 0x042fee0000001810 */
[----:B------:R-:W-:Y:S01]  /*181b0*/  MUFU.EX2 R101, R101 ;  /* 0x0000006500657308 */ /* 0x000fe20000000800 */
[----:B------:R-:W-:Y:S01]  /*181c0*/  FADD.FTZ R5, R5, R132 ;  /* 0x0000008405057221 */ /* 0x000fe20000010000 */
[C---:B------:R-:W-:Y:S01]  /*181d0*/  HMMA.16816.F32 R20, R44.reuse, R54, R20 ;  /* 0x000000362c14723c */ /* 0x040fe20000001814 */
[----:B------:R-:W1:Y:S07]  /*181e0*/  LDSM.16.MT88.4 R52, [R234+0x10000] ;  /* 0x01000000ea34783b */ /* 0x000e6e0000004200 */
[----:B------:R-:W-:Y:S01]  /*181f0*/  MUFU.EX2 R104, R104 ;  /* 0x0000006800687308 */ /* 0x000fe20000000800 */
[C---:B--2---:R-:W-:Y:S03]  /*18200*/  HMMA.16816.F32 R24, R44.reuse, R56, R24 ;  /* 0x000000382c18723c */ /* 0x044fe60000001818 */
[----:B------:R-:W-:Y:S03]  /*18210*/  FADD.FTZ R49, R6, R5 ;  /* 0x0000000506317221 */ /* 0x000fe60000010000 */
[C---:B------:R-:W-:Y:S03]  /*18220*/  HMMA.16816.F32 R28, R44.reuse, R58, R28 ;  /* 0x0000003a2c1c723c */ /* 0x040fe6000000181c */
[----:B------:R-:W-:Y:S01]  /*18230*/  MUFU.EX2 R103, R103 ;  /* 0x0000006700677308 */ /* 0x000fe20000000800 */
[----:B------:R-:W2:Y:S01]  /*18240*/  LDSM.16.MT88.4 R56, [R233+0x10000] ;  /* 0x01000000e938783b */ /* 0x000ea20000004200 */
[----:B------:R-:W-:Y:S01]  /*18250*/  FADD.FTZ R154, R154, R49 ;  /* 0x000000319a9a7221 */ /* 0x000fe20000010000 */
[C---:B----4-:R-:W-:Y:S07]  /*18260*/  HMMA.16816.F32 R32, R44.reuse, R40, R32 ;  /* 0x000000282c20723c */ /* 0x050fee0000001820 */
[----:B------:R-:W4:Y:S01]  /*18270*/  MUFU.EX2 R106, R106 ;  /* 0x0000006a006a7308 */ /* 0x000f220000000800 */
[----:B------:R-:W-:Y:S01]  /*18280*/  FADD.FTZ R155, R155, R154 ;  /* 0x0000009a9b9b7221 */ /* 0x000fe20000010000 */
[----:B------:R-:W-:Y:S01]  /*18290*/  HMMA.16816.F32 R36, R44, R42, R36 ;  /* 0x0000002a2c24723c */ /* 0x000fe20000001824 */
[----:B------:R-:W2:Y:S07]  /*182a0*/  LDSM.16.MT88.4 R40, [R232+0x10000] ;  /* 0x01000000e828783b */ /* 0x000eae0000004200 */
[----:B------:R3:W-:Y:S03]  /*182b0*/  MUFU.EX2 R5, R110 ;  /* 0x0000006e00057308 */ /* 0x0007e60000000800 */
[----:B------:R-:W-:Y:S01]  /*182c0*/  FADD.FTZ R50, R156, R155 ;  /* 0x0000009b9c327221 */ /* 0x000fe20000010000 */
[--C-:B------:R-:W-:Y:S01]  /*182d0*/  FFMA.FTZ R7, R108, UR4, -R172.reuse ;  /* 0x000000046c077c23 */ /* 0x100fe200080108ac */
[----:B------:R-:W-:Y:S02]  /*182e0*/  FFMA.FTZ R108, R109, UR4, -R172 ;  /* 0x000000046d6c7c23 */ /* 0x000fe400080108ac */
[----:B------:R-:W-:Y:S01]  /*182f0*/  FADD.FTZ R50, R159, R50 ;  /* 0x000000329f327221 */ /* 0x000fe20000010000 */
[----:B-----5:R-:W-:Y:S01]  /*18300*/  F2FP.F16.F32.PACK_AB R48, R3, R100 ;  /* 0x000000640330723e */ /* 0x020fe200000000ff */
[----:B------:R-:W-:Y:S01]  /*18310*/  FFMA.FTZ R6, R111, UR4, -R167 ;  /* 0x000000046f067c23 */ /* 0x000fe200080108a7 */
[----:B----4-:R-:W-:Y:S01]  /*18320*/  F2FP.F16.F32.PACK_AB R51, R106, R103 ;  /* 0x000000676a33723e */ /* 0x010fe200000000ff */
[----:B------:R-:W-:Y:S01]  /*18330*/  FADD.FTZ R109, R163, R50 ;  /* 0x00000032a36d7221 */ /* 0x000fe20000010000 */
[----:B------:R-:W-:Y:S01]  /*18340*/  F2FP.F16.F32.PACK_AB R50, R104, R101 ;  /* 0x000000656832723e */ /* 0x000fe200000000ff */
[----:B------:R-:W-:Y:S01]  /*18350*/  MUFU.EX2 R7, R7 ;  /* 0x0000000700077308 */ /* 0x000fe20000000800 */
[----:B------:R-:W-:Y:S01]  /*18360*/  F2FP.F16.F32.PACK_AB R49, R102, R99 ;  /* 0x000000636631723e */ /* 0x000fe200000000ff */
[----:B------:R-:W-:Y:S01]  /*18370*/  LDSM.16.MT88.4 R156, [R236+0x11800] ;  /* 0x01180000ec9c783b */ /* 0x000fe20000004200 */
[----:B------:R-:W-:Y:S01]  /*18380*/  FADD.FTZ R109, R160, R109 ;  /* 0x0000006da06d7221 */ /* 0x000fe20000010000 */
[----:B------:R-:W-:Y:S01]  /*18390*/  FFMA.FTZ R111, R118, UR4, -R167 ;  /* 0x00000004766f7c23 */ /* 0x000fe200080108a7 */
[--C-:B---3--:R-:W-:Y:S01]  /*183a0*/  FFMA.FTZ R110, R113, UR4, -R172.reuse ;  /* 0x00000004716e7c23 */ /* 0x108fe200080108ac */
[----:B------:R-:W-:Y:S01]  /*183b0*/  FFMA.FTZ R113, R120, UR4, -R172 ;  /* 0x0000000478717c23 */ /* 0x000fe200080108ac */
[----:B------:R-:W-:Y:S01]  /*183c0*/  FADD.FTZ R148, R148, R109 ;  /* 0x0000006d94947221 */ /* 0x000fe20000010000 */
[C---:B------:R-:W-:Y:S02]  /*183d0*/  HMMA.16816.F32 R8, R48.reuse, R60, R8 ;  /* 0x0000003c3008723c */ /* 0x040fe40000001808 */
[----:B------:R-:W3:Y:S03]  /*183e0*/  MUFU.EX2 R108, R108 ;  /* 0x0000006c006c7308 */ /* 0x000ee60000000800 */
[----:B------:R-:W-:Y:S01]  /*183f0*/  FADD.FTZ R149, R149, R148 ;  /* 0x0000009495957221 */ /* 0x000fe20000010000 */
[C---:B------:R-:W-:Y:S01]  /*18400*/  HMMA.16816.F32 R12, R48.reuse, R62, R12 ;  /* 0x0000003e300c723c */ /* 0x040fe2000000180c */
[----:B------:R-:W4:Y:S05]  /*18410*/  LDSM.16.MT88.4 R60, [R236+0x10800] ;  /* 0x01080000ec3c783b */ /* 0x000f2a0000004200 */
[----:B------:R-:W5:Y:S01]  /*18420*/  MUFU.EX2 R6, R6 ;  /* 0x0000000600067308 */ /* 0x000f620000000800 */
[----:B------:R-:W-:Y:S01]  /*18430*/  FADD.FTZ R146, R146, R149 ;  /* 0x0000009592927221 */ /* 0x000fe20000010000 */
[C---:B-1----:R-:W-:Y:S08]  /*18440*/  HMMA.16816.F32 R16, R48.reuse, R52, R16 ;  /* 0x000000343010723c */ /* 0x042ff00000001810 */
[----:B------:R-:W-:Y:S01]  /*18450*/  MUFU.EX2 R105, R105 ;  /* 0x0000006900697308 */ /* 0x000fe20000000800 */
[C---:B------:R-:W-:Y:S01]  /*18460*/  HMMA.16816.F32 R20, R48.reuse, R54, R20 ;  /* 0x000000363014723c */ /* 0x040fe20000001814 */
[----:B------:R-:W1:Y:S02]  /*18470*/  LDSM.16.MT88.4 R52, [R234+0x10800] ;  /* 0x01080000ea34783b */ /* 0x000e640000004200 */
[----:B---3--:R-:W-:Y:S03]  /*18480*/  F2FP.F16.F32.PACK_AB R44, R108, R7 ;  /* 0x000000076c2c723e */ /* 0x008fe600000000ff */
[C---:B--2---:R-:W-:Y:S03]  /*18490*/  HMMA.16816.F32 R24, R48.reuse, R56, R24 ;  /* 0x000000383018723c */ /* 0x044fe60000001818 */
[----:B------:R-:W2:Y:S02]  /*184a0*/  MUFU.EX2 R110, R110 ;  /* 0x0000006e006e7308 */ /* 0x000ea40000000800 */
[----:B------:R-:W-:Y:S01]  /*184b0*/  FADD.FTZ R162, R162, R169 ;  /* 0x000000a9a2a27221 */ /* 0x000fe20000010000 */
[C---:B------:R-:W-:Y:S01]  /*184c0*/  HMMA.16816.F32 R28, R48.reuse, R58, R28 ;  /* 0x0000003a301c723c */ /* 0x040fe2000000181c */
[----:B------:R-:W3:Y:S06]  /*184d0*/  LDSM.16.MT88.4 R56, [R233+0x10800] ;  /* 0x01080000e938783b */ /* 0x000eec0000004200 */
[----:B------:R-:W-:Y:S01]  /*184e0*/  MUFU.EX2 R107, R107 ;  /* 0x0000006b006b7308 */ /* 0x000fe20000000800 */
[----:B------:R-:W-:Y:S01]  /*184f0*/  FADD.FTZ R145, R145, R162 ;  /* 0x000000a291917221 */ /* 0x000fe20000010000 */
[C---:B------:R-:W-:Y:S08]  /*18500*/  HMMA.16816.F32 R32, R48.reuse, R40, R32 ;  /* 0x000000283020723c */ /* 0x040ff00000001820 */
[----:B------:R-:W4:Y:S01]  /*18510*/  MUFU.EX2 R112, R112 ;  /* 0x0000007000707308 */ /* 0x000f220000000800 */
[----:B------:R-:W-:Y:S01]  /*18520*/  HMMA.16816.F32 R36, R48, R42, R36 ;  /* 0x0000002a3024723c */ /* 0x000fe20000001824 */
[----:B------:R-:W3:Y:S02]  /*18530*/  LDSM.16.MT88.4 R40, [R232+0x10800] ;  /* 0x01080000e828783b */ /* 0x000ee40000004200 */
[----:B------:R-:W-:Y:S01]  /*18540*/  FADD.FTZ R144, R144, R145 ;  /* 0x0000009190907221 */ /* 0x000fe20000010000 */
[----:B-----5:R-:W-:Y:S01]  /*18550*/  F2FP.F16.F32.PACK_AB R45, R6, R5 ;  /* 0x00000005062d723e */ /* 0x020fe200000000ff */
[----:B------:R-:W-:Y:S01]  /*18560*/  FADD.FTZ R147, R147, R146 ;  /* 0x0000009293937221 */ /* 0x000fe20000010000 */
[----:B--2---:R-:W-:Y:S03]  /*18570*/  F2FP.F16.F32.PACK_AB R46, R110, R105 ;  /* 0x000000696e2e723e */ /* 0x004fe600000000ff */
[----:B------:R-:W-:Y:S02]  /*18580*/  MUFU.EX2 R114, R114 ;  /* 0x0000007200727308 */ /* 0x000fe40000000800 */
[----:B------:R-:W-:Y:S01]  /*18590*/  FADD.FTZ R151, R151, R144 ;  /* 0x0000009097977221 */ /* 0x000fe20000010000 */
[----:B------:R-:W-:Y:S01]  /*185a0*/  FADD.FTZ R170, R170, R147 ;  /* 0x00000093aaaa7221 */ /* 0x000fe20000010000 */
[----:B------:R-:W-:Y:S01]  /*185b0*/  FFMA.FTZ R109, R116, UR4, -R172 ;  /* 0x00000004746d7c23 */ /* 0x000fe200080108ac */
[----:B------:R-:W-:Y:S01]  /*185c0*/  FFMA.FTZ R116, R119, UR4, -R167 ;  /* 0x0000000477747c23 */ /* 0x000fe200080108a7 */
[----:B------:R-:W-:Y:S01]  /*185d0*/  FADD.FTZ R150, R150, R151 ;  /* 0x0000009796967221 */ /* 0x000fe20000010000 */
[----:B----4-:R-:W-:Y:S01]  /*185e0*/  F2FP.F16.F32.PACK_AB R47, R112, R107 ;  /* 0x0000006b702f723e */ /* 0x010fe200000000ff */
[----:B------:R-:W-:Y:S02]  /*185f0*/  FADD.FTZ R141, R141, R170 ;  /* 0x000000aa8d8d7221 */ /* 0x000fe40000010000 */
[----:B------:R-:W-:Y:S01]  /*18600*/  MUFU.EX2 R111, R111 ;  /* 0x0000006f006f7308 */ /* 0x000fe20000000800 */
[----:B------:R-:W-:Y:S02]  /*18610*/  FADD.FTZ R143, R143, R150 ;  /* 0x000000968f8f7221 */ /* 0x000fe40000010000 */
[----:B------:R-:W-:Y:S01]  /*18620*/  LDSM.16.MT88.4 R148, [R234+0x11800] ;  /* 0x01180000ea94783b */ /* 0x000fe20000004200 */
[----:B------:R-:W-:Y:S01]  /*18630*/  FADD.FTZ R138, R138, R141 ;  /* 0x0000008d8a8a7221 */ /* 0x000fe20000010000 */
[C---:B------:R-:W-:Y:S05]  /*18640*/  HMMA.16816.F32 R8, R44.reuse, R60, R8 ;  /* 0x0000003c2c08723c */ /* 0x040fea0000001808 */
[----:B------:R-:W2:Y:S01]  /*18650*/  MUFU.EX2 R109, R109 ;  /* 0x0000006d006d7308 */ /* 0x000ea20000000800 */
[----:B------:R-:W-:Y:S01]  /*18660*/  FADD.FTZ R136, R136, R143 ;  /* 0x0000008f88887221 */ /* 0x000fe20000010000 */
[C---:B------:R-:W-:Y:S04]  /*18670*/  HMMA.16816.F32 R12, R44.reuse, R62, R12 ;  /* 0x0000003e2c0c723c */ /* 0x040fe8000000180c */
[----:B------:R-:W-:Y:S02]  /*18680*/  FADD.FTZ R49, R139, R136 ;  /* 0x000000888b317221 */ /* 0x000fe40000010000 */
[C---:B-1----:R-:W-:Y:S02]  /*18690*/  HMMA.16816.F32 R16, R44.reuse, R52, R16 ;  /* 0x000000342c10723c */ /* 0x042fe40000001810 */
[----:B------:R-:W1:Y:S03]  /*186a0*/  MUFU.EX2 R116, R116 ;  /* 0x0000007400747308 */ /* 0x000e660000000800 */
[----:B------:R-:W-:Y:S01]  /*186b0*/  FADD.FTZ R137, R137, R138 ;  /* 0x0000008a89897221 */ /* 0x000fe20000010000 */
[C---:B------:R-:W-:Y:S01]  /*186c0*/  HMMA.16816.F32 R20, R44.reuse, R54, R20 ;  /* 0x000000362c14723c */ /* 0x040fe20000001814 */
[----:B------:R-:W-:Y:S05]  /*186d0*/  LDSM.16.MT88.4 R52, [R234+0x11000] ;  /* 0x01100000ea34783b */ /* 0x000fea0000004200 */
[----:B------:R-:W-:Y:S01]  /*186e0*/  MUFU.EX2 R113, R113 ;  /* 0x0000007100717308 */ /* 0x000fe20000000800 */
[----:B------:R-:W-:Y:S01]  /*186f0*/  FADD.FTZ R49, R140, R49 ;  /* 0x000000318c317221 */ /* 0x000fe20000010000 */
[C---:B---3--:R-:W-:Y:S01]  /*18700*/  HMMA.16816.F32 R24, R44.reuse, R56, R24 ;  /* 0x000000382c18723c */ /* 0x048fe20000001818 */
[----:B------:R-:W-:Y:S02]  /*18710*/  LDSM.16.MT88.4 R140, [R233+0x11800] ;  /* 0x01180000e98c783b */ /* 0x000fe40000004200 */
[----:B------:R-:W-:Y:S03]  /*18720*/  FADD.FTZ R64, R64, R137 ;  /* 0x0000008940407221 */ /* 0x000fe60000010000 */
[C---:B------:R-:W-:Y:S02]  /*18730*/  HMMA.16816.F32 R28, R44.reuse, R58, R28 ;  /* 0x0000003a2c1c723c */ /* 0x040fe4000000181c */
[----:B------:R-:W3:Y:S03]  /*18740*/  MUFU.EX2 R60, R121 ;  /* 0x00000079003c7308 */ /* 0x000ee60000000800 */
[----:B------:R-:W-:Y:S01]  /*18750*/  FADD.FTZ R66, R66, R49 ;  /* 0x0000003142427221 */ /* 0x000fe20000010000 */
[C---:B------:R-:W-:Y:S01]  /*18760*/  HMMA.16816.F32 R32, R44.reuse, R40, R32 ;  /* 0x000000282c20723c */ /* 0x040fe20000001820 */
[----:B------:R-:W4:Y:S04]  /*18770*/  LDSM.16.MT88.4 R48, [R236+0x11000] ;  /* 0x01100000ec30783b */ /* 0x000f280000004200 */
[----:B------:R-:W-:Y:S01]  /*18780*/  FADD.FTZ R64, R65, R64 ;  /* 0x0000004041407221 */ /* 0x000fe20000010000 */
[----:B------:R-:W-:Y:S03]  /*18790*/  HMMA.16816.F32 R36, R44, R42, R36 ;  /* 0x0000002a2c24723c */ /* 0x000fe60000001824 */
[----:B------:R-:W5:Y:S02]  /*187a0*/  LDSM.16.MT88.4 R56, [R233+0x11000] ;  /* 0x01100000e938783b */ /* 0x000f640000004200 */
[----:B------:R-:W-:Y:S01]  /*187b0*/  FADD.FTZ R133, R133, R64 ;  /* 0x0000004085857221 */ /* 0x000fe20000010000 */
[--C-:B------:R-:W-:Y:S01]  /*187c0*/  FFMA.FTZ R61, R122, UR4, -R167.reuse ;  /* 0x000000047a3d7c23 */ /* 0x100fe200080108a7 */
[----:B------:R-:W-:Y:S01]  /*187d0*/  FFMA.FTZ R62, R123, UR4, -R167 ;  /* 0x000000047b3e7c23 */ /* 0x000fe200080108a7 */
[----:B------:R-:W-:Y:S03]  /*187e0*/  FADD.FTZ R66, R67, R66 ;  /* 0x0000004243427221 */ /* 0x000fe60000010000 */
[----:B------:R-:W-:Y:S01]  /*187f0*/  FADD.FTZ R133, R68, R133 ;  /* 0x0000008544857221 */ /* 0x000fe20000010000 */
[----:B------:R-:W-:Y:S01]  /*18800*/  MUFU.EX2 R61, R61 ;  /* 0x0000003d003d7308 */ /* 0x000fe20000000800 */
[----:B--2---:R-:W-:Y:S01]  /*18810*/  F2FP.F16.F32.PACK_AB R40, R114, R109 ;  /* 0x0000006d7228723e */ /* 0x004fe200000000ff */
[----:B------:R-:W-:Y:S01]  /*18820*/  FADD.FTZ R69, R69, R66 ;  /* 0x0000004245457221 */ /* 0x000fe20000010000 */
[----:B------:R-:W-:Y:S01]  /*18830*/  FADD.FTZ R72, R72, R133 ;  /* 0x0000008548487221 */ /* 0x000fe20000010000 */
[----:B-1----:R-:W-:Y:S01]  /*18840*/  F2FP.F16.F32.PACK_AB R41, R116, R111 ;  /* 0x0000006f7429723e */ /* 0x002fe200000000ff */
[----:B------:R-:W1:Y:S01]  /*18850*/  LDSM.16.MT88.4 R44, [R232+0x11000] ;  /* 0x01100000e82c783b */ /* 0x000e620000004200 */
[----:B---3--:R-:W-:Y:S01]  /*18860*/  F2FP.F16.F32.PACK_AB R42, R60, R113 ;  /* 0x000000713c2a723e */ /* 0x008fe200000000ff */
[----:B------:R-:W-:Y:S03]  /*18870*/  FADD.FTZ R72, R71, R72 ;  /* 0x0000004847487221 */ /* 0x000fe60000010000 */
[----:B------:R-:W2:Y:S01]  /*18880*/  MUFU.EX2 R62, R62 ;  /* 0x0000003e003e7308 */ /* 0x000ea20000000800 */
[----:B------:R-:W-:Y:S01]  /*18890*/  FADD.FTZ R70, R70, R69 ;  /* 0x0000004546467221 */ /* 0x000fe20000010000 */
[----:B------:R-:W-:Y:S01]  /*188a0*/  FFMA.FTZ R63, R124, UR4, -R172 ;  /* 0x000000047c3f7c23 */ /* 0x000fe200080108ac */
[----:B------:R-:W-:Y:S01]  /*188b0*/  FADD.FTZ R75, R75, R72 ;  /* 0x000000484b4b7221 */ /* 0x000fe20000010000 */
[----:B------:R-:W-:Y:S01]  /*188c0*/  FFMA.FTZ R64, R125, UR4, -R172 ;  /* 0x000000047d407c23 */ /* 0x000fe200080108ac */
[----:B------:R-:W-:Y:S01]  /*188d0*/  FADD.FTZ R73, R73, R70 ;  /* 0x0000004649497221 */ /* 0x000fe20000010000 */
[----:B------:R-:W-:Y:S01]  /*188e0*/  FFMA.FTZ R172, R129, UR4, -R172 ;  /* 0x0000000481ac7c23 */ /* 0x000fe200080108ac */
[----:B------:R-:W-:Y:S03]  /*188f0*/  FADD.FTZ R76, R76, R75 ;  /* 0x0000004b4c4c7221 */ /* 0x000fe60000010000 */
[----:B------:R-:W-:Y:S01]  /*18900*/  MUFU.EX2 R63, R63 ;  /* 0x0000003f003f7308 */ /* 0x000fe20000000800 */
[----:B------:R-:W-:Y:S01]  /*18910*/  FADD.FTZ R73, R74, R73 ;  /* 0x000000494a497221 */ /* 0x000fe20000010000 */
[--C-:B------:R-:W-:Y:S01]  /*18920*/  FFMA.FTZ R65, R126, UR4, -R167.reuse ;  /* 0x000000047e417c23 */ /* 0x100fe200080108a7 */
[----:B------:R-:W-:Y:S01]  /*18930*/  FADD.FTZ R79, R79, R76 ;  /* 0x0000004c4f4f7221 */ /* 0x000fe20000010000 */
[----:B------:R-:W-:Y:S01]  /*18940*/  FFMA.FTZ R66, R127, UR4, -R167 ;  /* 0x000000047f427c23 */ /* 0x000fe200080108a7 */
[----:B------:R-:W-:Y:S02]  /*18950*/  FADD.FTZ R78, R78, R73 ;  /* 0x000000494e4e7221 */ /* 0x000fe40000010000 */
[----:B------:R-:W-:Y:S03]  /*18960*/  FADD.FTZ R80, R80, R79 ;  /* 0x0000004f50507221 */ /* 0x000fe60000010000 */
[----:B------:R-:W-:Y:S01]  /*18970*/  MUFU.EX2 R64, R64 ;  /* 0x0000004000407308 */ /* 0x000fe20000000800 */
[----:B--2---:R-:W-:Y:S01]  /*18980*/  F2FP.F16.F32.PACK_AB R43, R62, R61 ;  /* 0x0000003d3e2b723e */ /* 0x004fe200000000ff */
[----:B------:R-:W-:Y:S01]  /*18990*/  FADD.FTZ R78, R77, R78 ;  /* 0x0000004e4d4e7221 */ /* 0x000fe20000010000 */
[----:B------:R-:W-:Y:S03]  /*189a0*/  FADD.FTZ R83, R83, R80 ;  /* 0x0000005053537221 */ /* 0x000fe60000010000 */
[----:B------:R-:W-:Y:S01]  /*189b0*/  FADD.FTZ R81, R81, R78 ;  /* 0x0000004e51517221 */ /* 0x000fe20000010000 */
[----:B------:R-:W-:Y:S01]  /*189c0*/  FADD.FTZ R84, R84, R83 ;  /* 0x0000005354547221 */ /* 0x000fe20000010000 */
[C---:B----4-:R-:W-:Y:S02]  /*189d0*/  HMMA.16816.F32 R8, R40.reuse, R48, R8 ;  /* 0x000000302808723c */ /* 0x050fe40000001808 */
[----:B------:R-:W-:Y:S03]  /*189e0*/  MUFU.EX2 R49, R172 ;  /* 0x000000ac00317308 */ /* 0x000fe60000000800 */
[----:B------:R-:W-:Y:S01]  /*189f0*/  FADD.FTZ R87, R87, R84 ;  /* 0x0000005457577221 */ /* 0x000fe20000010000 */
[C---:B------:R-:W-:Y:S06]  /*18a00*/  HMMA.16816.F32 R12, R40.reuse, R50, R12 ;  /* 0x00000032280c723c */ /* 0x040fec000000180c */
[----:B------:R-:W2:Y:S01]  /*18a10*/  MUFU.EX2 R48, R128 ;  /* 0x0000008000307308 */ /* 0x000ea20000000800 */
[----:B------:R-:W-:Y:S01]  /*18a20*/  FADD.FTZ R88, R88, R87 ;  /* 0x0000005758587221 */ /* 0x000fe20000010000 */
[C---:B------:R-:W-:Y:S03]  /*18a30*/  HMMA.16816.F32 R16, R40.reuse, R52, R16 ;  /* 0x000000342810723c */ /* 0x040fe60000001810 */
[----:B------:R-:W-:Y:S03]  /*18a40*/  FADD.FTZ R51, R91, R88 ;  /* 0x000000585b337221 */ /* 0x000fe60000010000 */
[C---:B------:R-:W-:Y:S02]  /*18a50*/  HMMA.16816.F32 R20, R40.reuse, R54, R20 ;  /* 0x000000362814723c */ /* 0x040fe40000001814 */
[----:B------:R-:W-:Y:S03]  /*18a60*/  MUFU.EX2 R65, R65 ;  /* 0x0000004100417308 */ /* 0x000fe60000000800 */
[----:B------:R-:W-:Y:S01]  /*18a70*/  FADD.FTZ R51, R92, R51 ;  /* 0x000000335c337221 */ /* 0x000fe20000010000 */
[C---:B-----5:R-:W-:Y:S06]  /*18a80*/  HMMA.16816.F32 R24, R40.reuse, R56, R24 ;  /* 0x000000382818723c */ /* 0x060fec0000001818 */
[----:B------:R-:W3:Y:S01]  /*18a90*/  MUFU.EX2 R66, R66 ;  /* 0x0000004200427308 */ /* 0x000ee20000000800 */
[----:B------:R-:W-:Y:S01]  /*18aa0*/  FADD.FTZ R96, R96, R51 ;  /* 0x0000003360607221 */ /* 0x000fe20000010000 */
[C---:B------:R-:W-:Y:S03]  /*18ab0*/  HMMA.16816.F32 R28, R40.reuse, R58, R28 ;  /* 0x0000003a281c723c */ /* 0x040fe6000000181c */
[----:B------:R-:W-:Y:S03]  /*18ac0*/  FADD.FTZ R82, R82, R81 ;  /* 0x0000005152527221 */ /* 0x000fe60000010000 */
[C---:B-1----:R-:W-:Y:S05]  /*18ad0*/  HMMA.16816.F32 R32, R40.reuse, R44, R32 ;  /* 0x0000002c2820723c */ /* 0x042fea0000001820 */
[----:B------:R-:W-:Y:S01]  /*18ae0*/  FADD.FTZ R95, R95, R96 ;  /* 0x000000605f5f7221 */ /* 0x000fe20000010000 */
[----:B------:R-:W-:Y:S01]  /*18af0*/  HMMA.16816.F32 R36, R40, R46, R36 ;  /* 0x0000002e2824723c */ /* 0x000fe20000001824 */
[----:B------:R-:W1:Y:S04]  /*18b00*/  LDSM.16.MT88.4 R40, [R232+0x11800] ;  /* 0x01180000e828783b */ /* 0x000e680000004200 */
[----:B------:R-:W-:Y:S01]  /*18b10*/  FADD.FTZ R85, R85, R82 ;  /* 0x0000005255557221 */ /* 0x000fe20000010000 */
[----:B------:R-:W-:Y:S01]  /*18b20*/  FFMA.FTZ R50, R130, UR4, -R167 ;  /* 0x0000000482327c23 */ /* 0x000fe200080108a7 */
[----:B------:R-:W-:Y:S01]  /*18b30*/  FADD.FTZ R100, R100, R95 ;  /* 0x0000005f64647221 */ /* 0x000fe20000010000 */
[----:B------:R-:W-:Y:S03]  /*18b40*/  FFMA.FTZ R167, R131, UR4, -R167 ;  /* 0x0000000483a77c23 */ /* 0x000fe600080108a7 */
[----:B------:R-:W-:Y:S01]  /*18b50*/  FADD.FTZ R86, R86, R85 ;  /* 0x0000005556567221 */ /* 0x000fe20000010000 */
[----:B------:R-:W-:Y:S01]  /*18b60*/  FADD.FTZ R100, R3, R100 ;  /* 0x0000006403647221 */ /* 0x000fe20000010000 */
[----:B------:R-:W-:Y:S01]  /*18b70*/  MUFU.EX2 R50, R50 ;  /* 0x0000003200327308 */ /* 0x000fe20000000800 */
[----:B--2---:R-:W-:Y:S01]  /*18b80*/  F2FP.F16.F32.PACK_AB R134, R49, R48 ;  /* 0x000000303186723e */ /* 0x004fe200000000ff */
[----:B------:R-:W-:Y:S01]  /*18b90*/  FADD.FTZ R89, R89, R86 ;  /* 0x0000005659597221 */ /* 0x000fe20000010000 */
[----:B------:R-:W-:Y:S01]  /*18ba0*/  FADD.FTZ R101, R101, R100 ;  /* 0x0000006465657221 */ /* 0x000fe20000010000 */
[----:B------:R-:W-:Y:S02]  /*18bb0*/  F2FP.F16.F32.PACK_AB R132, R64, R63 ;  /* 0x0000003f4084723e */ /* 0x000fe400000000ff */
[----:B------:R-:W-:Y:S01]  /*18bc0*/  FADD.FTZ R90, R90, R89 ;  /* 0x000000595a5a7221 */ /* 0x000fe20000010000 */
[----:B------:R-:W-:Y:S03]  /*18bd0*/  FADD.FTZ R104, R104, R101 ;  /* 0x0000006568687221 */ /* 0x000fe60000010000 */
[----:B------:R-:W2:Y:S01]  /*18be0*/  MUFU.EX2 R167, R167 ;  /* 0x000000a700a77308 */ /* 0x000ea20000000800 */
[----:B---3--:R-:W-:Y:S01]  /*18bf0*/  F2FP.F16.F32.PACK_AB R133, R66, R65 ;  /* 0x000000414285723e */ /* 0x008fe200000000ff */
[----:B------:R-:W-:Y:S01]  /*18c00*/  FADD.FTZ R93, R93, R90 ;  /* 0x0000005a5d5d7221 */ /* 0x000fe20000010000 */
[----:B------:R-:W-:Y:S03]  /*18c10*/  FADD.FTZ R7, R7, R104 ;  /* 0x0000006807077221 */ /* 0x000fe60000010000 */
[----:B------:R-:W-:Y:S01]  /*18c20*/  FADD.FTZ R94, R94, R93 ;  /* 0x0000005d5e5e7221 */ /* 0x000fe20000010000 */
[----:B------:R-:W-:Y:S03]  /*18c30*/  FADD.FTZ R108, R108, R7 ;  /* 0x000000076c6c7221 */ /* 0x000fe60000010000 */
[----:B------:R-:W-:Y:S01]  /*18c40*/  FADD.FTZ R97, R97, R94 ;  /* 0x0000005e61617221 */ /* 0x000fe20000010000 */
[----:B------:R-:W-:Y:S03]  /*18c50*/  FADD.FTZ R105, R105, R108 ;  /* 0x0000006c69697221 */ /* 0x000fe60000010000 */
[----:B------:R-:W-:Y:S01]  /*18c60*/  FADD.FTZ R98, R98, R97 ;  /* 0x0000006162627221 */ /* 0x000fe20000010000 */
[----:B------:R-:W-:Y:S01]  /*18c70*/  FADD.FTZ R110, R110, R105 ;  /* 0x000000696e6e7221 */ /* 0x000fe20000010000 */
[----:B--2---:R-:W-:Y:S02]  /*18c80*/  F2FP.F16.F32.PACK_AB R135, R167, R50 ;  /* 0x00000032a787723e */ /* 0x004fe400000000ff */
[----:B------:R-:W-:Y:S01]  /*18c90*/  FADD.FTZ R99, R99, R98 ;  /* 0x0000006263637221 */ /* 0x000fe20000010000 */
[----:B------:R-:W-:Y:S03]  /*18ca0*/  FADD.FTZ R109, R109, R110 ;  /* 0x0000006e6d6d7221 */ /* 0x000fe60000010000 */
[----:B------:R-:W-:Y:S01]  /*18cb0*/  FADD.FTZ R102, R102, R99 ;  /* 0x0000006366667221 */ /* 0x000fe20000010000 */
[----:B------:R-:W-:Y:S01]  /*18cc0*/  FADD.FTZ R114, R114, R109 ;  /* 0x0000006d72727221 */ /* 0x000fe20000010000 */
[C---:B------:R-:W-:Y:S05]  /*18cd0*/  HMMA.16816.F32 R160, R132.reuse, R156, R8 ;  /* 0x0000009c84a0723c */ /* 0x040fea0000001808 */
        /* <DEDUP_REMOVED lines=11> */
[----:B------:R-:W-:Y:S01]  /*18d90*/  FADD.FTZ R6, R6, R5 ;  /* 0x0000000506067221 */ /* 0x000fe20000010000 */
[C---:B-1----:R-:W-:Y:S04]  /*18da0*/  HMMA.16816.F32 R136, R132.reuse, R40, R32 ;  /* 0x000000288488723c */ /* 0x042fe80000001820 */
[----:B------:R-:W-:Y:S01]  /*18db0*/  FADD.FTZ R63, R64, R63 ;  /* 0x0000003f403f7221 */ /* 0x000fe20000010000 */
[----:B------:R-:W-:Y:S01]  /*18dc0*/  FADD.FTZ R107, R107, R6 ;  /* 0x000000066b6b7221 */ /* 0x000fe20000010000 */
[----:B------:R-:W-:Y:S05]  /*18dd0*/  HMMA.16816.F32 R132, R132, R42, R36 ;  /* 0x0000002a8484723c */ /* 0x000fea0000001824 */
[----:B------:R-:W-:Y:S01]  /*18de0*/  FADD.FTZ R48, R48, R63 ;  /* 0x0000003f30307221 */ /* 0x000fe20000010000 */
[----:B------:R-:W-:Y:S05]  /*18df0*/  FADD.FTZ R112, R112, R107 ;  /* 0x0000006b70707221 */ /* 0x000fea0000010000 */
[----:B------:R-:W-:Y:S01]  /*18e00*/  FADD.FTZ R3, R49, R48 ;  /* 0x0000003031037221 */ /* 0x000fe20000010000 */
[----:B------:R-:W-:Y:S04]  /*18e10*/  FADD.FTZ R111, R111, R112 ;  /* 0x000000706f6f7221 */ /* 0x000fe80000010000 */
[----:B------:R1:W-:Y:S01]  /*18e20*/  STL [R1], R3 ;  /* 0x0000000301007387 */ /* 0x0003e20000100800 */
[----:B------:R-:W-:Y:S04]  /*18e30*/  FADD.FTZ R116, R116, R111 ;  /* 0x0000006f74747221 */ /* 0x000fe80000010000 */
[----:B------:R-:W-:Y:S04]  /*18e40*/  FADD.FTZ R61, R61, R116 ;  /* 0x000000743d3d7221 */ /* 0x000fe80000010000 */
[----:B------:R-:W-:Y:S04]  /*18e50*/  FADD.FTZ R62, R62, R61 ;  /* 0x0000003d3e3e7221 */ /* 0x000fe80000010000 */
[----:B------:R-:W-:Y:S04]  /*18e60*/  FADD.FTZ R65, R65, R62 ;  /* 0x0000003e41417221 */ /* 0x000fe80000010000 */
[----:B------:R-:W-:Y:S04]  /*18e70*/  FADD.FTZ R65, R66, R65 ;  /* 0x0000004142417221 */ /* 0x000fe80000010000 */
[----:B------:R-:W-:Y:S01]  /*18e80*/  FADD.FTZ R50, R50, R65 ;  /* 0x0000004132327221 */ /* 0x000fe20000010000 */
[----:B-1----:R-:W-:Y:S03]  /*18e90*/  MOV R3, R0 ;  /* 0x0000000000037202 */ /* 0x002fe60000000f00 */
[----:B------:R-:W-:Y:S01]  /*18ea0*/  FADD.FTZ R252, R167, R50 ;  /* 0x00000032a7fc7221 */ /* 0x000fe20000010000 */
[----:B------:R-:W-:Y:S06]  /*18eb0*/  @P1 BRA `(.L_x_802) ;  /* 0xffffffa000101947 */ /* 0x000fec000383ffff */
.L_x_798:
[----:B------:R-:W1:Y:S01]  /*18ec0*/  LDL.LU R4, [R1] ;  /* 0x0000000001047983 */ /* 0x000e620000300800 */
[----:B------:R-:W2:Y:S01]  /*18ed0*/  S2UR UR4, SR_CgaCtaId ;  /* 0x00000000000479c3 */ /* 0x000ea20000008800 */
[----:B------:R-:W-:Y:S01]  /*18ee0*/  MOV R7, 0x3f800000 ;  /* 0x3f80000000077802 */ /* 0x000fe20000000f00 */
[----:B------:R-:W-:Y:S01]  /*18ef0*/  UMOV UR6, 0x400 ;  /* 0x0000040000067882 */ /* 0x000fe20000000000 */
[----:B------:R-:W3:Y:S01]  /*18f00*/  SHFL.BFLY PT, R5, R252, 0x2, 0x1f ;  /* 0x0c401f00fc057f89 */ /* 0x000ee200000e0000 */
[----:B------:R-:W-:Y:S01]  /*18f10*/  MOV R8, 0x3f800000 ;  /* 0x3f80000000087802 */ /* 0x000fe20000000f00 */
[----:B------:R-:W-:Y:S02]  /*18f20*/  UISETP.NE.AND UP0, UPT, UR16, -0x1, UPT ;  /* 0xffffffff1000788c */ /* 0x000fe4000bf05270 */
[----:B--2---:R-:W-:Y:S01]  /*18f30*/  ULEA UR4, UR4, UR6, 0x18 ;  /* 0x0000000604047291 */ /* 0x004fe2000f8ec03f */
[----:B---3--:R-:W-:-:S08]  /*18f40*/  FADD.FTZ R10, R5, R252 ;  /* 0x000000fc050a7221 */ /* 0x008fd00000010000 */
[----:B------:R-:W-:Y:S02]  /*18f50*/  @UP0 ULDC.64 UR6, c[0x0][0x298] ;  /* 0x0000a60000060ab9 */ /* 0x000fe40000000a00 */
[----:B------:R-:W-:Y:S01]  /*18f60*/  @UP0 UIMAD.WIDE.U32 UR10, UR16, UR6, URZ ;  /* 0x00000006100a02a5 */ /* 0x000fe2000f8e003f */
[----:B------:R-:W2:Y:S03]  /*18f70*/  SHFL.BFLY PT, R5, R10, 0x1, 0x1f ;  /* 0x0c201f000a057f89 */ /* 0x000ea600000e0000 */
[----:B------:R-:W-:Y:S01]  /*18f80*/  @UP0 UIMAD UR8, UR16, UR7, UR11 ;  /* 0x00000007100802a4 */ /* 0x000fe2000f8e020b */
[----:B--2---:R-:W-:-:S05]  /*18f90*/  FADD.FTZ R5, R10, R5 ;  /* 0x000000050a057221 */ /* 0x004fca0000010000 */
[----:B------:R-:W-:-:S13]  /*18fa0*/  FSETP.NE.FTZ.AND P3, PT, R5, RZ, PT ;  /* 0x000000ff0500720b */ /* 0x000fda0003f75000 */
[----:B------:R-:W2:Y:S08]  /*18fb0*/  @P3 MUFU.RCP R8, R5 ;  /* 0x0000000500083308 */ /* 0x000eb00000001000 */
[----:B------:R-:W3:Y:S01]  /*18fc0*/  @P3 MUFU.LG2 R5, R5 ;  /* 0x0000000500053308 */ /* 0x000ee20000000c00 */
[C---:B--2---:R-:W-:Y:S01]  /*18fd0*/  FMUL.FTZ R163, R8.reuse, R163 ;  /* 0x000000a308a37220 */ /* 0x044fe20000410000 */
[C---:B------:R-:W-:Y:S01]  /*18fe0*/  FMUL.FTZ R162, R8.reuse, R162 ;  /* 0x000000a208a27220 */ /* 0x040fe20000410000 */
        /* <DEDUP_REMOVED lines=8> */
[----:B------:R-:W-:Y:S01]  /*19070*/  F2FP.F16.F32.PACK_AB R162, R163, R162 ;  /* 0x000000a2a3a2723e */ /* 0x000fe200000000ff */
        /* <DEDUP_REMOVED lines=9> */
[----:B------:R-:W-:Y:S01]  /*19110*/  FMUL.FTZ R8, R8, R134 ;  /* 0x0000008608087220 */ /* 0x000fe20000410000 */
[----:B------:R-:W-:Y:S01]  /*19120*/  F2FP.F16.F32.PACK_AB R142, R143, R142 ;  /* 0x0000008e8f8e723e */ /* 0x000fe200000000ff */
[----:B---3--:R-:W-:Y:S01]  /*19130*/  @P3 FMUL.FTZ R5, R5, 0.69314718246459960938 ;  /* 0x3f31721805053820 */ /* 0x008fe20000410000 */
[----:B------:R-:W-:-:S02]  /*19140*/  F2FP.F16.F32.PACK_AB R138, R139, R138 ;  /* 0x0000008a8b8a723e */ /* 0x000fc400000000ff */
[----:B------:R-:W-:Y:S01]  /*19150*/  F2FP.F16.F32.PACK_AB R8, R135, R8 ;  /* 0x000000088708723e */ /* 0x000fe200000000ff */
[----:B-1----:R-:W1:Y:S02]  /*19160*/  SHFL.BFLY PT, R3, R4, 0x2, 0x1f ;  /* 0x0c401f0004037f89 */ /* 0x002e6400000e0000 */
[----:B-1----:R-:W-:Y:S02]  /*19170*/  FADD.FTZ R3, R3, R4 ;  /* 0x0000000403037221 */ /* 0x002fe40000010000 */
[----:B------:R-:W1:Y:S03]  /*19180*/  S2R R4, SR_TID.X ;  /* 0x0000000000047919 */ /* 0x000e660000002100 */
[----:B------:R-:W2:Y:S02]  /*19190*/  SHFL.BFLY PT, R6, R3, 0x1, 0x1f ;  /* 0x0c201f0003067f89 */ /* 0x000ea400000e0000 */
[----:B--2---:R-:W-:Y:S01]  /*191a0*/  FADD.FTZ R6, R3, R6 ;  /* 0x0000000603067221 */ /* 0x004fe20000010000 */
[----:B-1----:R-:W-:-:S04]  /*191b0*/  SHF.R.S32.HI R3, RZ, 0x1f, R4 ;  /* 0x0000001fff037819 */ /* 0x002fc80000011404 */
[----:B------:R-:W-:Y:S02]  /*191c0*/  FSETP.NE.FTZ.AND P4, PT, R6, RZ, PT ;  /* 0x000000ff0600720b */ /* 0x000fe40003f95000 */
[----:B------:R-:W-:-:S04]  /*191d0*/  LEA.HI R9, R3, R4, RZ, 0x2 ;  /* 0x0000000403097211 */ /* 0x000fc800078f10ff */
[--C-:B------:R-:W-:Y:S02]  /*191e0*/  SHF.R.S32.HI R11, RZ, 0x2, R9.reuse ;  /* 0x00000002ff0b7819 */ /* 0x100fe40000011409 */
[----:B------:R-:W-:Y:S02]  /*191f0*/  SHF.R.S32.HI R10, RZ, 0x1f, R9 ;  /* 0x0000001fff0a7819 */ /* 0x000fe40000011409 */
[----:B------:R-:W-:Y:S02]  /*19200*/  LOP3.LUT R9, R9, 0x3ffffffc, RZ, 0xc0, !PT ;  /* 0x3ffffffc09097812 */ /* 0x000fe400078ec0ff */
[----:B------:R-:W-:Y:S01]  /*19210*/  LEA.HI R10, R10, R11, RZ, 0x3 ;  /* 0x0000000b0a0a7211 */ /* 0x000fe200078f18ff */
[----:B------:R-:W1:Y:S02]  /*19220*/  @P4 MUFU.RCP R7, R6 ;  /* 0x0000000600074308 */ /* 0x000e640000001000 */
[----:B------:R-:W-:Y:S01]  /*19230*/  IMAD.IADD R14, R4, 0x1, -R9 ;  /* 0x00000001040e7824 */ /* 0x000fe200078e0a09 */
[----:B------:R-:W-:-:S05]  /*19240*/  LOP3.LUT R10, R10, 0xfffffff8, RZ, 0xc0, !PT ;  /* 0xfffffff80a0a7812 */ /* 0x000fca00078ec0ff */
[----:B------:R-:W-:Y:S01]  /*19250*/  IMAD.IADD R10, R11, 0x1, -R10 ;  /* 0x000000010b0a7824 */ /* 0x000fe200078e0a0a */
[----:B------:R-:W-:Y:S01]  /*19260*/  LEA.HI R11, R3, R4, RZ, 0x5 ;  /* 0x00000004030b7211 */ /* 0x000fe200078f28ff */
[----:B------:R-:W2:Y:S03]  /*19270*/  @P4 MUFU.LG2 R6, R6 ;  /* 0x0000000600064308 */ /* 0x000ea60000000c00 */
[----:B------:R-:W-:Y:S02]  /*19280*/  SHF.L.U32 R12, R10, 0x6, RZ ;  /* 0x000000060a0c7819 */ /* 0x000fe400000006ff */
[----:B------:R-:W-:Y:S02]  /*19290*/  SHF.R.S32.HI R13, RZ, 0x5, R11 ;  /* 0x00000005ff0d7819 */ /* 0x000fe4000001140b */
[----:B------:R-:W-:Y:S01]  /*192a0*/  LOP3.LUT R12, R12, 0x1c0, RZ, 0xc0, !PT ;  /* 0x000001c00c0c7812 */ /* 0x000fe200078ec0ff */
[C---:B-1----:R-:W-:Y:S01]  /*192b0*/  FMUL.FTZ R160, R7.reuse, R160 ;  /* 0x000000a007a07220 */ /* 0x042fe20000410000 */
[----:B------:R-:W-:Y:S01]  /*192c0*/  LOP3.LUT R9, R10, 0x1, RZ, 0xc0, !PT ;  /* 0x000000010a097812 */ /* 0x000fe200078ec0ff */
[----:B------:R-:W-:Y:S01]  /*192d0*/  FMUL.FTZ R161, R7, R161 ;  /* 0x000000a107a17220 */ /* 0x000fe20000410000 */
[----:B------:R-:W-:Y:S01]  /*192e0*/  LEA R14, R13, R14, 0x9 ;  /* 0x0000000e0d0e7211 */ /* 0x000fe200078e48ff */
[C---:B------:R-:W-:Y:S01]  /*192f0*/  FMUL.FTZ R156, R7.reuse, R156 ;  /* 0x0000009c079c7220 */ /* 0x040fe20000410000 */
[----:B------:R-:W-:Y:S01]  /*19300*/  LEA.HI R15, R12, R12, RZ, 0x1d ;  /* 0x0000000c0c0f7211 */ /* 0x000fe200078fe8ff */
[----:B------:R-:W-:Y:S01]  /*19310*/  FMUL.FTZ R157, R7, R157 ;  /* 0x0000009d079d7220 */ /* 0x000fe20000410000 */
[----:B------:R-:W-:Y:S01]  /*19320*/  ISETP.NE.U32.AND P0, PT, R9, 0x1, PT ;  /* 0x000000010900780c */ /* 0x000fe20003f05070 */
[----:B------:R-:W-:Y:S01]  /*19330*/  IMAD.MOV.U32 R9, RZ, RZ, -0x10 ;  /* 0xfffffff0ff097424 */ /* 0x000fe200078e00ff */
[----:B------:R-:W-:Y:S01]  /*19340*/  LEA R14, R14, R15, 0x1 ;  /* 0x0000000f0e0e7211 */ /* 0x000fe200078e08ff */
[----:B------:R-:W-:Y:S01]  /*19350*/  FMUL.FTZ R152, R7, R152 ;  /* 0x0000009807987220 */ /* 0x000fe20000410000 */
[----:B------:R-:W-:Y:S01]  /*19360*/  R2P PR, R10, 0x6 ;  /* 0x000000060a007804 */ /* 0x000fe20000000000 */
[----:B------:R-:W-:Y:S01]  /*19370*/  IMAD.MOV.U32 R10, RZ, RZ, 0x20 ;  /* 0x00000020ff0a7424 */ /* 0x000fe200078e00ff */
[----:B------:R-:W-:Y:S01]  /*19380*/  SEL R9, R9, 0x10, !P0 ;  /* 0x0000001009097807 */ /* 0x000fe20004000000 */
[C---:B------:R-:W-:Y:S01]  /*19390*/  FMUL.FTZ R153, R7.reuse, R153 ;  /* 0x0000009907997220 */ /* 0x040fe20000410000 */
[----:B------:R-:W-:Y:S01]  /*193a0*/  LEA R15, R14, UR4, 0x1 ;  /* 0x000000040e0f7c11 */ /* 0x000fe2000f8e08ff */
[C---:B------:R-:W-:Y:S01]  /*193b0*/  FMUL.FTZ R148, R7.reuse, R148 ;  /* 0x0000009407947220 */ /* 0x040fe20000410000 */
[----:B------:R-:W-:Y:S01]  /*193c0*/  SEL R10, R10, 0xffffffe0, !P1 ;  /* 0xffffffe00a0a7807 */ /* 0x000fe20004800000 */
[----:B------:R-:W-:Y:S01]  /*193d0*/  FMUL.FTZ R149, R7, R149 ;  /* 0x0000009507957220 */ /* 0x000fe20000410000 */
[----:B------:R-:W-:Y:S01]  /*193e0*/  IADD3 R17, R15, R9, RZ ;  /* 0x000000090f117210 */ /* 0x000fe20007ffe0ff */
[C---:B------:R-:W-:Y:S01]  /*193f0*/  FMUL.FTZ R144, R7.reuse, R144 ;  /* 0x0000009007907220 */ /* 0x040fe20000410000 */
[----:B------:R-:W-:Y:S01]  /*19400*/  FMUL.FTZ R145, R7, R145 ;  /* 0x0000009107917220 */ /* 0x000fe20000410000 */
[----:B------:R-:W-:Y:S01]  /*19410*/  F2FP.F16.F32.PACK_AB R160, R161, R160 ;  /* 0x000000a0a1a0723e */ /* 0x000fe200000000ff */
[--C-:B------:R-:W-:Y:S01]  /*19420*/  IMAD.IADD R21, R15, 0x1, R10.reuse ;  /* 0x000000010f157824 */ /* 0x100fe200078e020a */
[----:B------:R-:W-:Y:S01]  /*19430*/  F2FP.F16.F32.PACK_AB R156, R157, R156 ;  /* 0x0000009c9d9c723e */ /* 0x000fe200000000ff */
[----:B------:R-:W-:Y:S01]  /*19440*/  IMAD.IADD R23, R17, 0x1, R10 ;  /* 0x0000000111177824 */ /* 0x000fe200078e020a */
[----:B------:R-:W-:Y:S01]  /*19450*/  F2FP.F16.F32.PACK_AB R152, R153, R152 ;  /* 0x000000989998723e */ /* 0x000fe200000000ff */
[----:B------:R-:W-:Y:S01]  /*19460*/  STS [R15], R160 ;  /* 0x000000a00f007388 */ /* 0x000fe20000000800 */
[----:B------:R-:W-:Y:S01]  /*19470*/  F2FP.F16.F32.PACK_AB R148, R149, R148 ;  /* 0x000000949594723e */ /* 0x000fe200000000ff */
[----:B------:R-:W-:Y:S01]  /*19480*/  FMUL.FTZ R140, R7, R140 ;  /* 0x0000008c078c7220 */ /* 0x000fe20000410000 */
[----:B------:R-:W-:Y:S01]  /*19490*/  IADD3 R19, R15, 0x40, RZ ;  /* 0x000000400f137810 */ /* 0x000fe20007ffe0ff */
[----:B------:R1:W-:Y:S01]  /*194a0*/  STS [R15+0x400], R162 ;  /* 0x000400a20f007388 */ /* 0x0003e20000000800 */
[----:B------:R-:W-:Y:S01]  /*194b0*/  F2FP.F16.F32.PACK_AB R144, R145, R144 ;  /* 0x000000909190723e */ /* 0x000fe200000000ff */
[----:B------:R-:W-:Y:S01]  /*194c0*/  FMUL.FTZ R141, R7, R141 ;  /* 0x0000008d078d7220 */ /* 0x000fe20000410000 */
[----:B------:R-:W-:Y:S01]  /*194d0*/  @P2 IADD3 R19, R15, -0x40, RZ ;  /* 0xffffffc00f132810 */ /* 0x000fe20007ffe0ff */
[----:B------:R-:W-:Y:S01]  /*194e0*/  STS [R17], R156 ;  /* 0x0000009c11007388 */ /* 0x000fe20000000800 */
[----:B------:R-:W-:Y:S01]  /*194f0*/  PLOP3.LUT P0, PT, PT, PT, UP0, 0x80, 0x0 ;  /* 0x000000000000781c */ /* 0x000fe20003f0f008 */
[C---:B------:R-:W-:Y:S01]  /*19500*/  FMUL.FTZ R136, R7.reuse, R136 ;  /* 0x0000008807887220 */ /* 0x040fe20000410000 */
[----:B------:R-:W-:Y:S01]  /*19510*/  FMUL.FTZ R137, R7, R137 ;  /* 0x0000008907897220 */ /* 0x000fe20000410000 */
[----:B------:R3:W-:Y:S01]  /*19520*/  STS [R17+0x400], R158 ;  /* 0x0004009e11007388 */ /* 0x0007e20000000800 */
[----:B------:R-:W-:-:S02]  /*19530*/  IMAD.IADD R9, R9, 0x1, R19 ;  /* 0x0000000109097824 */ /* 0x000fc400078e0213 */
[C---:B------:R-:W-:Y:S01]  /*19540*/  FMUL.FTZ R132, R7.reuse, R132 ;  /* 0x0000008407847220 */ /* 0x040fe20000410000 */
[----:B------:R-:W-:Y:S01]  /*19550*/  FMUL.FTZ R7, R7, R133 ;  /* 0x0000008507077220 */ /* 0x000fe20000410000 */
[----:B------:R-:W-:Y:S01]  /*19560*/  STS [R21], R152 ;  /* 0x0000009815007388 */ /* 0x000fe20000000800 */
[----:B------:R-:W-:Y:S01]  /*19570*/  F2FP.F16.F32.PACK_AB R140, R141, R140 ;  /* 0x0000008c8d8c723e */ /* 0x000fe200000000ff */
[----:B------:R-:W-:Y:S01]  /*19580*/  ULDC.U8 UR4, c[0x0][0x3d8] ;  /* 0x0000f60000047ab9 */ /* 0x000fe20000000000 */
[----:B------:R-:W-:Y:S01]  /*19590*/  F2FP.F16.F32.PACK_AB R136, R137, R136 ;  /* 0x000000888988723e */ /* 0x000fe200000000ff */
[----:B------:R-:W-:Y:S01]  /*195a0*/  STS [R21+0x400], R154 ;  /* 0x0004009a15007388 */ /* 0x000fe20000000800 */
[----:B------:R-:W-:Y:S02]  /*195b0*/  F2FP.F16.F32.PACK_AB R7, R7, R132 ;  /* 0x000000840707723e */ /* 0x000fe400000000ff */
[----:B------:R-:W-:Y:S01]  /*195c0*/  ISETP.NE.AND P1, PT, RZ, UR4, PT ;  /* 0x00000004ff007c0c */ /* 0x000fe2000bf25270 */
[----:B------:R-:W-:Y:S04]  /*195d0*/  STS [R23], R148 ;  /* 0x0000009417007388 */ /* 0x000fe80000000800 */
[----:B------:R-:W-:Y:S01]  /*195e0*/  STS [R23+0x400], R150 ;  /* 0x0004009617007388 */ /* 0x000fe20000000800 */
[C---:B-1----:R-:W-:Y:S01]  /*195f0*/  IADD3 R15, R10.reuse, R19, RZ ;  /* 0x000000130a0f7210 */ /* 0x042fe20007ffe0ff */
[----:B------:R-:W-:-:S02]  /*19600*/  IMAD.IADD R10, R10, 0x1, R9 ;  /* 0x000000010a0a7824 */ /* 0x000fc400078e0209 */
[----:B------:R-:W-:Y:S04]  /*19610*/  STS [R19], R144 ;  /* 0x0000009013007388 */ /* 0x000fe80000000800 */
[----:B------:R1:W-:Y:S01]  /*19620*/  STS [R19+0x400], R146 ;  /* 0x0004009213007388 */ /* 0x0003e20000000800 */
[----:B---3--:R-:W3:Y:S03]  /*19630*/  @P3 LDC R17, c[0x0][0x2e8] ;  /* 0x0000ba00ff113b82 */ /* 0x008ee60000000800 */
[----:B------:R-:W-:Y:S04]  /*19640*/  STS [R9], R140 ;  /* 0x0000008c09007388 */ /* 0x000fe80000000800 */
[----:B------:R2:W-:Y:S04]  /*19650*/  STS [R9+0x400], R142 ;  /* 0x0004008e09007388 */ /* 0x0005e80000000800 */
[----:B------:R-:W-:Y:S04]  /*19660*/  STS [R15], R136 ;  /* 0x000000880f007388 */ /* 0x000fe80000000800 */
[----:B------:R-:W-:Y:S04]  /*19670*/  STS [R15+0x400], R138 ;  /* 0x0004008a0f007388 */ /* 0x000fe80000000800 */
[----:B------:R4:W-:Y:S04]  /*19680*/  STS [R10], R7 ;  /* 0x000000070a007388 */ /* 0x0009e80000000800 */
[----:B------:R5:W-:Y:S01]  /*19690*/  STS [R10+0x400], R8 ;  /* 0x000400080a007388 */ /* 0x000be20000000800 */
[----:B-1----:R-:W1:Y:S01]  /*196a0*/  @P4 LDC R19, c[0x0][0x2e8] ;  /* 0x0000ba00ff134b82 */ /* 0x002e620000000800 */
[----:B--2---:R-:W-:Y:S01]  /*196b0*/  @P4 FMUL.FTZ R9, R6, 0.69314718246459960938 ;  /* 0x3f31721806094820 */ /* 0x004fe20000410000 */
[----:B----4-:R-:W-:Y:S01]  /*196c0*/  MOV R7, 0x7f800000 ;  /* 0x7f80000000077802 */ /* 0x010fe20000000f00 */
[----:B-----5:R-:W-:Y:S01]  /*196d0*/  IMAD.MOV.U32 R8, RZ, RZ, 0x7f800000 ;  /* 0x7f800000ff087424 */ /* 0x020fe200078e00ff */
[----:B---3--:R-:W-:Y:S06]  /*196e0*/  @P0 BRA `(.L_x_803) ;  /* 0x00000000001c0947 */ /* 0x008fec0003800000 */
[----:B------:R-:W2:Y:S01]  /*196f0*/  S2UR UR8, SR_CTAID.Y ;  /* 0x00000000000879c3 */ /* 0x000ea20000002600 */
[----:B------:R-:W-:Y:S01]  /*19700*/  ULDC.64 UR6, c[0x0][0x290] ;  /* 0x0000a40000067ab9 */ /* 0x000fe20000000a00 */
[----:B--2---:R-:W-:Y:S02]  /*19710*/  USHF.R.S32.HI UR4, URZ, 0x1f, UR8 ;  /* 0x0000001f3f047899 */ /* 0x004fe40008011408 */
[----:B------:R-:W-:Y:S02]  /*19720*/  UIMAD.WIDE.U32 UR10, UR8, UR6, URZ ;  /* 0x00000006080a72a5 */ /* 0x000fe4000f8e003f */
[----:B------:R-:W-:-:S04]  /*19730*/  UIMAD UR4, UR4, UR6, URZ ;  /* 0x00000006040472a4 */ /* 0x000fc8000f8e023f */
[----:B------:R-:W-:-:S04]  /*19740*/  UIMAD UR4, UR8, UR7, UR4 ;  /* 0x00000007080472a4 */ /* 0x000fc8000f8e0204 */
[----:B------:R-:W-:-:S12]  /*19750*/  UIADD3 UR8, UR11, UR4, URZ ;  /* 0x000000040b087290 */ /* 0x000fd8000fffe03f */
.L_x_803:
[----:B-1----:R-:W-:Y:S01]  /*19760*/  @P4 FFMA.FTZ R7, R2, R19, R9 ;  /* 0x0000001302074223 */ /* 0x002fe20000010009 */
[----:B------:R-:W-:Y:S01]  /*19770*/  @P3 FFMA.FTZ R8, R0, R17, R5 ;  /* 0x0000001100083223 */ /* 0x000fe20000010005 */
[----:B------:R-:W-:Y:S06]  /*19780*/  @!P1 BRA `(.L_x_804) ;  /* 0x00000000001c9947 */ /* 0x000fec0003800000 */
[----:B------:R-:W1:Y:S01]  /*19790*/  S2UR UR7, SR_CTAID.Y ;  /* 0x00000000000779c3 */ /* 0x000e620000002600 */
[----:B------:R-:W-:-:S07]  /*197a0*/  ULDC UR6, c[0x0][0x2c4] ;  /* 0x0000b10000067ab9 */ /* 0x000fce0000000800 */
[----:B------:R-:W2:Y:S01]  /*197b0*/  S2UR UR4, SR_CTAID.Z ;  /* 0x00000000000479c3 */ /* 0x000ea20000002700 */
[----:B-1----:R-:W-:-:S03]  /*197c0*/  @!UP0 UIMAD UR16, UR7, UR6, URZ ;  /* 0x00000006071082a4 */ /* 0x002fc6000f8e023f */
[----:B------:R-:W-:Y:S02]  /*197d0*/  ULDC UR6, c[0x0][0x2e4] ;  /* 0x0000b90000067ab9 */ /* 0x000fe40000000800 */
[----:B--2---:R-:W-:Y:S01]  /*197e0*/  UIMAD UR16, UR4, UR6, UR16 ;  /* 0x00000006041072a4 */ /* 0x004fe2000f8e0210 */
[----:B------:R-:W-:Y:S05]  /*197f0*/  BRA `(.L_x_805) ;  /* 0x0000000000187947 */ /* 0x000fea0003800000 */
.L_x_804:
[----:B------:R-:W-:Y:S01]  /*19800*/  S2UR UR4, SR_CTAID.Z ;  /* 0x00000000000479c3 */ /* 0x000fe20000002700 */
[----:B------:R-:W-:Y:S01]  /*19810*/  ULDC UR6, c[0x0][0x270] ;  /* 0x00009c0000067ab9 */ /* 0x000fe20000000800 */
[----:B------:R-:W-:-:S06]  /*19820*/  ULDC UR16, c[0x0][0x2c4] ;  /* 0x0000b10000107ab9 */ /* 0x000fcc0000000800 */
[----:B------:R-:W1:Y:S02]  /*19830*/  S2UR UR7, SR_CTAID.Y ;  /* 0x00000000000779c3 */ /* 0x000e640000002600 */
[----:B-1----:R-:W-:-:S04]  /*19840*/  UIMAD UR6, UR7, UR6, UR4 ;  /* 0x00000006070672a4 */ /* 0x002fc8000f8e0204 */
[----:B------:R-:W-:Y:S02]  /*19850*/  UIMAD UR16, UR6, UR16, URZ ;  /* 0x00000010061072a4 */ /* 0x000fe4000f8e023f */
.L_x_805:
[----:B------:R-:W-:Y:S01]  /*19860*/  LOP3.LUT R5, R11, 0xffffffe0, RZ, 0xc0, !PT ;  /* 0xffffffe00b057812 */ /* 0x000fe200078ec0ff */
[----:B------:R-:W1:Y:S01]  /*19870*/  S2R R0, SR_TID.X ;  /* 0x0000000000007919 */ /* 0x000e620000002100 */
[----:B------:R-:W-:Y:S01]  /*19880*/  SHF.R.S32.HI R6, RZ, 0x1f, R13 ;  /* 0x0000001fff067819 */ /* 0x000fe2000001140d */
[----:B------:R-:W-:Y:S02]  /*19890*/  BSSY B0, `(.L_x_806) ;  /* 0x0000019000007945 */ /* 0x000fe40003800000 */
[----:B------:R-:W-:Y:S01]  /*198a0*/  IMAD.IADD R5, R4, 0x1, -R5 ;  /* 0x0000000104057824 */ /* 0x000fe200078e0a05 */
[----:B------:R-:W-:Y:S01]  /*198b0*/  LEA.HI R6, R6, R13, RZ, 0x2 ;  /* 0x0000000d06067211 */ /* 0x000fe200078f10ff */
[----:B------:R-:W-:Y:S03]  /*198c0*/  BAR.SYNC.DEFER_BLOCKING 0x0 ;  /* 0x0000000000007b1d */ /* 0x000fe60000010000 */
[----:B------:R-:W-:-:S02]  /*198d0*/  LOP3.LUT P0, RZ, R5, 0x3, RZ, 0xc0, !PT ;  /* 0x0000000305ff7812 */ /* 0x000fc4000780c0ff */
[----:B------:R-:W-:Y:S02]  /*198e0*/  SHF.R.S32.HI R2, RZ, 0x1f, R5 ;  /* 0x0000001fff027819 */ /* 0x000fe40000011405 */
[----:B------:R-:W-:Y:S02]  /*198f0*/  LOP3.LUT R6, R6, 0xffffffc, RZ, 0xc0, !PT ;  /* 0x0ffffffc06067812 */ /* 0x000fe400078ec0ff */
[----:B------:R-:W-:-:S03]  /*19900*/  LEA.HI R2, R2, R5, RZ, 0x2 ;  /* 0x0000000502027211 */ /* 0x000fc600078f10ff */
[----:B------:R-:W-:Y:S01]  /*19910*/  IMAD.IADD R6, R13, 0x1, -R6 ;  /* 0x000000010d067824 */ /* 0x000fe200078e0a06 */
[----:B------:R-:W-:-:S05]  /*19920*/  SHF.R.S32.HI R5, RZ, 0x2, R2 ;  /* 0x00000002ff057819 */ /* 0x000fca0000011402 */
[----:B------:R-:W-:Y:S01]  /*19930*/  IMAD R6, R6, 0x10, R5 ;  /* 0x0000001006067824 */ /* 0x000fe200078e0205 */
[----:B------:R-:W-:Y:S06]  /*19940*/  @P0 BRA `(.L_x_807) ;  /* 0x0000000000340947 */ /* 0x000fec0003800000 */
[----:B------:R-:W2:Y:S01]  /*19950*/  S2UR UR6, SR_CTAID.X ;  /* 0x00000000000679c3 */ /* 0x000ea20000002500 */
[C---:B------:R-:W-:Y:S01]  /*19960*/  VIADD R5, R6.reuse, 0x8 ;  /* 0x0000000806057836 */ /* 0x040fe20000000000 */
[----:B------:R-:W-:-:S04]  /*19970*/  ISETP.GE.AND P2, PT, R6, UR5, PT ;  /* 0x0000000506007c0c */ /* 0x000fc8000bf46270 */
[----:B------:R-:W-:Y:S01]  /*19980*/  ISETP.GE.AND P1, PT, R5, UR5, PT ;  /* 0x0000000505007c0c */ /* 0x000fe2000bf26270 */
[----:B--2---:R-:W-:-:S04]  /*19990*/  ULEA UR6, UR6, UR16, 0x6 ;  /* 0x0000001006067291 */ /* 0x004fc8000f8e303f */
[----:B------:R-:W-:Y:S02]  /*199a0*/  USHF.R.S32.HI UR9, URZ, 0x1f, UR6 ;  /* 0x0000001f3f097899 */ /* 0x000fe40008011406 */
[----:B------:R-:W-:Y:S01]  /*199b0*/  IADD3 R2, P0, R6, UR6, RZ ;  /* 0x0000000606027c10 */ /* 0x000fe2000ff1e0ff */
[----:B------:R-:W-:-:S03]  /*199c0*/  ULDC.64 UR6, c[0x0][0x2b0] ;  /* 0x0000ac0000067ab9 */ /* 0x000fc60000000a00 */
[----:B------:R-:W-:Y:S02]  /*199d0*/  LEA.HI.X.SX32 R5, R6, UR9, 0x1, P0 ;  /* 0x0000000906057c11 */ /* 0x000fe400080f0eff */
[----:B------:R-:W-:-:S04]  /*199e0*/  LEA R10, P0, R2, UR6, 0x2 ;  /* 0x00000006020a7c11 */ /* 0x000fc8000f8010ff */
[----:B------:R-:W-:-:S05]  /*199f0*/  LEA.HI.X R11, R2, UR7, R5, 0x2, P0 ;  /* 0x00000007020b7c11 */ /* 0x000fca00080f1405 */
[----:B------:R2:W-:Y:S04]  /*19a00*/  @!P2 STG.E desc[UR22][R10.64], R7 ;  /* 0x000000070a00a986 */ /* 0x0005e8000c101916 */
[----:B------:R2:W-:Y:S02]  /*19a10*/  @!P1 STG.E desc[UR22][R10.64+0x20], R8 ;  /* 0x000020080a009986 */ /* 0x0005e4000c101916 */
.L_x_807:
[----:B------:R-:W-:Y:S05]  /*19a20*/  BSYNC B0 ;  /* 0x0000000000007941 */ /* 0x000fea0003800000 */
.L_x_806:
[----:B------:R-:W3:Y:S01]  /*19a30*/  S2UR UR9, SR_CTAID.X ;  /* 0x00000000000979c3 */ /* 0x000ee20000002500 */
[----:B------:R-:W-:Y:S01]  /*19a40*/  SHF.R.S32.HI R245, RZ, 0x1f, R244 ;  /* 0x0000001ffff57819 */ /* 0x000fe200000114f4 */
[----:B------:R-:W-:Y:S01]  /*19a50*/  ULDC UR7, c[0x0][0x2d0] ;  /* 0x0000b40000077ab9 */ /* 0x000fe20000000800 */
[----:B-1----:R-:W-:Y:S01]  /*19a60*/  SHF.R.S32.HI R5, RZ, 0x1f, R0 ;  /* 0x0000001fff057819 */ /* 0x002fe20000011400 */
[----:B------:R1:W4:Y:S01]  /*19a70*/  LDS.128 R12, [R242+0x1800] ;  /* 0x00180000f20c7984 */ /* 0x0003220000000c00 */
[----:B------:R-:W-:Y:S01]  /*19a80*/  ISETP.GE.AND P0, PT, R244, UR7, PT ;  /* 0x00000007f4007c0c */ /* 0x000fe2000bf06270 */
[----:B------:R-:W-:Y:S01]  /*19a90*/  BSSY B0, `(.L_x_808) ;  /* 0x0000027000007945 */ /* 0x000fe20003800000 */
[----:B------:R-:W-:Y:S01]  /*19aa0*/  LEA.HI R4, R3, R4, RZ, 0x3 ;  /* 0x0000000403047211 */ /* 0x000fe200078f18ff */
[----:B--2---:R-:W2:Y:S01]  /*19ab0*/  LDC.64 R8, c[0x0][0x298] ;  /* 0x0000a600ff087b82 */ /* 0x004ea20000000a00 */
[----:B------:R-:W-:Y:S02]  /*19ac0*/  LEA.HI R3, R5, R0, RZ, 0x3 ;  /* 0x0000000005037211 */ /* 0x000fe400078f18ff */
[----:B------:R-:W-:-:S02]  /*19ad0*/  SHF.R.S32.HI R0, RZ, 0x3, R4 ;  /* 0x00000003ff007819 */ /* 0x000fc40000011404 */
[----:B------:R-:W-:-:S03]  /*19ae0*/  SHF.R.S32.HI R3, RZ, 0x3, R3 ;  /* 0x00000003ff037819 */ /* 0x000fc60000011403 */
[----:B------:R-:W5:Y:S01]  /*19af0*/  LDC.64 R6, c[0x0][0x2a0] ;  /* 0x0000a800ff067b82 */ /* 0x000f620000000a00 */
[C---:B------:R-:W-:Y:S01]  /*19b00*/  VIADD R4, R0.reuse, 0x20 ;  /* 0x0000002000047836 */ /* 0x040fe20000000000 */
[----:B------:R-:W-:Y:S01]  /*19b10*/  SHF.R.S32.HI R3, RZ, 0x1f, R3 ;  /* 0x0000001fff037819 */ /* 0x000fe20000011403 */
[----:B------:R-:W-:-:S03]  /*19b20*/  VIADD R2, R0, 0x10 ;  /* 0x0000001000027836 */ /* 0x000fc60000000000 */
[----:B------:R-:W-:Y:S01]  /*19b30*/  ISETP.GE.OR P2, PT, R4, UR5, P0 ;  /* 0x0000000504007c0c */ /* 0x000fe20008746670 */
[----:B---3--:R-:W-:Y:S01]  /*19b40*/  USHF.L.U32 UR9, UR9, 0x6, URZ ;  /* 0x0000000609097899 */ /* 0x008fe2000800063f */
[----:B------:R-:W-:Y:S01]  /*19b50*/  ISETP.GE.OR P3, PT, R2, UR5, P0 ;  /* 0x0000000502007c0c */ /* 0x000fe20008766670 */
[----:B------:R-:W-:Y:S02]  /*19b60*/  VIADD R2, R0, 0x30 ;  /* 0x0000003000027836 */ /* 0x000fe40000000000 */
[----:B------:R-:W-:Y:S02]  /*19b70*/  USHF.R.S32.HI UR6, URZ, 0x1f, UR9 ;  /* 0x0000001f3f067899 */ /* 0x000fe40008011409 */
[----:B--2---:R-:W-:-:S04]  /*19b80*/  IMAD.WIDE.U32 R244, R8, UR9, R244 ;  /* 0x0000000908f47c25 */ /* 0x004fc8000f8e00f4 */
[----:B------:R-:W-:Y:S01]  /*19b90*/  IMAD R10, R8, UR6, RZ ;  /* 0x00000006080a7c24 */ /* 0x000fe2000f8e02ff */
[----:B------:R-:W-:Y:S01]  /*19ba0*/  USHF.R.S32.HI UR6, URZ, 0x1f, UR4 ;  /* 0x0000001f3f067899 */ /* 0x000fe20008011404 */
[----:B------:R-:W-:Y:S02]  /*19bb0*/  IADD3 R18, P1, R244, UR10, RZ ;  /* 0x0000000af4127c10 */ /* 0x000fe4000ff3e0ff */
[----:B------:R-:W-:Y:S01]  /*19bc0*/  IMAD R5, R9, UR9, R10 ;  /* 0x0000000909057c24 */ /* 0x000fe2000f8e020a */
[----:B------:R-:W-:Y:S02]  /*19bd0*/  UIADD3 UR9, -UR9, UR18, URZ ;  /* 0x0000001209097290 */ /* 0x000fe4000fffe13f */
[----:B-----5:R-:W-:Y:S02]  /*19be0*/  IMAD R10, R6, UR6, RZ ;  /* 0x00000006060a7c24 */ /* 0x020fe4000f8e02ff */
[----:B------:R-:W-:Y:S02]  /*19bf0*/  IADD3.X R19, R245, UR8, R5, P1, !PT ;  /* 0x00000008f5137c10 */ /* 0x000fe40008ffe405 */
[----:B------:R-:W-:Y:S01]  /*19c00*/  IMAD R21, R7, UR4, R10 ;  /* 0x0000000407157c24 */ /* 0x000fe2000f8e020a */
[----:B------:R-:W-:Y:S01]  /*19c10*/  ISETP.GE.OR P1, PT, R2, UR5, P0 ;  /* 0x0000000502007c0c */ /* 0x000fe20008726670 */
[----:B------:R-:W-:Y:S01]  /*19c20*/  IMAD.WIDE.U32 R18, R6, UR4, R18 ;  /* 0x0000000406127c25 */ /* 0x000fe2000f8e0012 */
[----:B------:R-:W-:Y:S01]  /*19c30*/  ISETP.GE.OR P0, PT, R0, UR9, P0 ;  /* 0x0000000900007c0c */ /* 0x000fe20008706670 */
[----:B------:R1:W2:Y:S02]  /*19c40*/  LDS.128 R4, [R242] ;  /* 0x00000000f2047984 */ /* 0x0002a40000000c00 */
[----:B------:R-:W-:-:S10]  /*19c50*/  IMAD.IADD R21, R21, 0x1, R19 ;  /* 0x0000000115157824 */ /* 0x000fd400078e0213 */
[----:B----4-:R-:W-:Y:S05]  /*19c60*/  @P0 BRA `(.L_x_809) ;  /* 0x0000000000240947 */ /* 0x010fea0003800000 */
[----:B------:R-:W-:Y:S01]  /*19c70*/  MOV R20, R18 ;  /* 0x0000001200147202 */ /* 0x000fe20000000f00 */
[----:B------:R-:W-:Y:S01]  /*19c80*/  IMAD R2, R3, R8, RZ ;  /* 0x0000000803027224 */ /* 0x000fe200078e02ff */
[----:B------:R-:W-:-:S03]  /*19c90*/  ULDC.64 UR6, c[0x0][0x280] ;  /* 0x0000a00000067ab9 */ /* 0x000fc60000000a00 */
[----:B------:R-:W-:-:S04]  /*19ca0*/  IMAD.WIDE.U32 R10, R0, R8, R20 ;  /* 0x00000008000a7225 */ /* 0x000fc800078e0014 */
[----:B------:R-:W-:Y:S01]  /*19cb0*/  IMAD R2, R0, R9, R2 ;  /* 0x0000000900027224 */ /* 0x000fe200078e0202 */
[----:B------:R-:W-:-:S04]  /*19cc0*/  LEA R16, P0, R10, UR6, 0x1 ;  /* 0x000000060a107c11 */ /* 0x000fc8000f8008ff */
[----:B------:R-:W-:-:S04]  /*19cd0*/  IADD3 R2, R2, R11, RZ ;  /* 0x0000000b02027210 */ /* 0x000fc80007ffe0ff */
[----:B------:R-:W-:-:S05]  /*19ce0*/  LEA.HI.X R17, R10, UR7, R2, 0x1, P0 ;  /* 0x000000070a117c11 */ /* 0x000fca00080f0c02 */
[----:B--2---:R3:W-:Y:S02]  /*19cf0*/  STG.E.128 desc[UR22][R16.64], R4 ;  /* 0x0000000410007986 */ /* 0x0047e4000c101d16 */
.L_x_809:
[----:B------:R-:W-:Y:S05]  /*19d00*/  BSYNC B0 ;  /* 0x0000000000007941 */ /* 0x000fea0003800000 */
.L_x_808:
[----:B--23--:R2:W3:Y:S01]  /*19d10*/  LDS.128 R4, [R242+0x800] ;  /* 0x00080000f2047984 */ /* 0x00c4e20000000c00 */
[----:B------:R-:W-:Y:S04]  /*19d20*/  BSSY B0, `(.L_x_810) ;  /* 0x000000e000007945 */ /* 0x000fe80003800000 */
[----:B------:R-:W-:Y:S05]  /*19d30*/  @P3 BRA `(.L_x_811) ;  /* 0x0000000000303947 */ /* 0x000fea0003800000 */
[----:B------:R-:W-:Y:S01]  /*19d40*/  IADD3 R11, P0, R0, 0x10, RZ ;  /* 0x00000010000b7810 */ /* 0x000fe20007f1e0ff */
[----:B------:R-:W-:Y:S01]  /*19d50*/  IMAD.MOV.U32 R16, RZ, RZ, R18 ;  /* 0x000000ffff107224 */ /* 0x000fe200078e0012 */
[----:B------:R-:W-:-:S03]  /*19d60*/  ULDC.64 UR6, c[0x0][0x280] ;  /* 0x0000a00000067ab9 */ /* 0x000fc60000000a00 */
[----:B------:R-:W-:-:S04]  /*19d70*/  IMAD.X R17, RZ, RZ, R3, P0 ;  /* 0x000000ffff117224 */ /* 0x000fc800000e0603 */
[----:B------:R-:W-:Y:S01]  /*19d80*/  IMAD R2, R17, R8, RZ ;  /* 0x0000000811027224 */ /* 0x000fe200078e02ff */
[----:B------:R-:W-:-:S03]  /*19d90*/  MOV R17, R21 ;  /* 0x0000001500117202 */ /* 0x000fc60000000f00 */
[C---:B------:R-:W-:Y:S02]  /*19da0*/  IMAD R2, R11.reuse, R9, R2 ;  /* 0x000000090b027224 */ /* 0x040fe400078e0202 */
[----:B------:R-:W-:-:S03]  /*19db0*/  IMAD.WIDE.U32 R16, R11, R8, R16 ;  /* 0x000000080b107225 */ /* 0x000fc600078e0010 */
[----:B------:R-:W-:Y:S02]  /*19dc0*/  LEA R10, P0, R16, UR6, 0x1 ;  /* 0x00000006100a7c11 */ /* 0x000fe4000f8008ff */
[----:B------:R-:W-:-:S04]  /*19dd0*/  IADD3 R2, R2, R17, RZ ;  /* 0x0000001102027210 */ /* 0x000fc80007ffe0ff */
[----:B------:R-:W-:-:S05]  /*19de0*/  LEA.HI.X R11, R16, UR7, R2, 0x1, P0 ;  /* 0x00000007100b7c11 */ /* 0x000fca00080f0c02 */
[----:B---3--:R4:W-:Y:S02]  /*19df0*/  STG.E.128 desc[UR22][R10.64], R4 ;  /* 0x000000040a007986 */ /* 0x0089e4000c101d16 */
.L_x_811:
[----:B------:R-:W-:Y:S05]  /*19e00*/  BSYNC B0 ;  /* 0x0000000000007941 */ /* 0x000fea0003800000 */
.L_x_810:
[----:B-12---:R-:W1:Y:S01]  /*19e10*/  LDS.128 R240, [R242+0x1000] ;  /* 0x00100000f2f07984 */ /* 0x006e620000000c00 */
[----:B------:R-:W-:Y:S04]  /*19e20*/  BSSY B0, `(.L_x_812) ;  /* 0x000000e000007945 */ /* 0x000fe80003800000 */
[----:B------:R-:W-:Y:S05]  /*19e30*/  @P2 BRA `(.L_x_813) ;  /* 0x0000000000302947 */ /* 0x000fea0003800000 */
[----:B---34-:R-:W-:Y:S01]  /*19e40*/  IADD3 R5, P0, R0, 0x20, RZ ;  /* 0x0000002000057810 */ /* 0x018fe20007f1e0ff */
        /* <DEDUP_REMOVED lines=10> */
[----:B-1----:R2:W-:Y:S02]  /*19ef0*/  STG.E.128 desc[UR22][R4.64], R240 ;  /* 0x000000f004007986 */ /* 0x0025e4000c101d16 */
.L_x_813:
[----:B------:R-:W-:Y:S05]  /*19f00*/  BSYNC B0 ;  /* 0x0000000000007941 */ /* 0x000fea0003800000 */
.L_x_812:
[----:B------:R-:W-:Y:S05]  /*19f10*/  @P1 EXIT ;  /* 0x000000000000194d */ /* 0x000fea0003800000 */
[----:B------:R-:W-:Y:S01]  /*19f20*/  IADD3 R0, P0, R0, 0x30, RZ ;  /* 0x0000003000007810 */ /* 0x000fe20007f1e0ff */
[----:B------:R-:W-:Y:S01]  /*19f30*/  ULDC.64 UR4, c[0x0][0x280] ;  /* 0x0000a00000047ab9 */ /* 0x000fe20000000a00 */
[----:B------:R-:W-:Y:S02]  /*19f40*/  MOV R19, R21 ;  /* 0x0000001500137202 */ /* 0x000fe40000000f00 */
[----:B------:R-:W-:Y:S01]  /*19f50*/  IADD3.X R3, RZ, R3, RZ, P0, !PT ;  /* 0x00000003ff037210 */ /* 0x000fe200007fe4ff */
[----:B------:R-:W-:-:S04]  /*19f60*/  IMAD.WIDE.U32 R18, R0, R8, R18 ;  /* 0x0000000800127225 */ /* 0x000fc800078e0012 */
[----:B------:R-:W-:Y:S01]  /*19f70*/  IMAD R2, R3, R8, RZ ;  /* 0x0000000803027224 */ /* 0x000fe200078e02ff */
[----:B--234-:R-:W-:-:S03]  /*19f80*/  LEA R4, P0, R18, UR4, 0x1 ;  /* 0x0000000412047c11 */ /* 0x01cfc6000f8008ff */
[----:B------:R-:W-:-:S05]  /*19f90*/  IMAD R2, R0, R9, R2 ;  /* 0x0000000900027224 */ /* 0x000fca00078e0202 */
[----:B------:R-:W-:-:S04]  /*19fa0*/  IADD3 R3, R2, R19, RZ ;  /* 0x0000001302037210 */ /* 0x000fc80007ffe0ff */
[----:B------:R-:W-:-:S05]  /*19fb0*/  LEA.HI.X R5, R18, UR5, R3, 0x1, P0 ;  /* 0x0000000512057c11 */ /* 0x000fca00080f0c03 */
[----:B------:R-:W-:Y:S01]  /*19fc0*/  STG.E.128 desc[UR22][R4.64], R12 ;  /* 0x0000000c04007986 */ /* 0x000fe2000c101d16 */
[----:B------:R-:W-:Y:S05]  /*19fd0*/  EXIT ;  /* 0x000000000000794d */ /* 0x000fea0003800000 */
.L_x_814:
        /* <DEDUP_REMOVED lines=10> */
.L_x_7882:


//--------------------- .text._ZN5flash24flash_fwd_splitkv_kernelI23Flash_fwd_kernel_traitsILi64ELi64ELi256ELi4ELb0ELb0EN7cutlass6half_tE19Flash_kernel_traitsILi64ELi64ELi256ELi4ES3_EELb1ELb0ELb0ELb0ELb0ELb1ELb0ELb0EEEvNS_16Flash_fwd_paramsE --------------------------
	.section	.text._ZN5flash24flash_fwd_splitkv_kernelI23Flash_fwd_kernel_traitsILi64ELi64ELi256ELi4ELb0ELb0EN7cutlass6half_tE19Flash_kernel_traitsILi64ELi64ELi256ELi4ES3_EELb1ELb0ELb0ELb0ELb0ELb1ELb0ELb0EEEvNS_16Flash_fwd_paramsE,"ax",@progbits
	.align	128
        .global         _ZN5flash24flash_fwd_splitkv_kernelI23Flash_fwd_kernel_traitsILi64ELi64ELi256ELi4ELb0ELb0EN7cutlass6half_tE19Flash_kernel_traitsILi64ELi64ELi256ELi4ES3_EELb1ELb0ELb0ELb0ELb0ELb1ELb0ELb0EEEvNS_16Flash_fwd_paramsE
        .type           _ZN5flash24flash_fwd_splitkv_kernelI23Flash_fwd_kernel_traitsILi64ELi64ELi256ELi4ELb0ELb0EN7cutlass6half_tE19Flash_kernel_traitsILi64ELi64ELi256ELi4ES3_EELb1ELb0ELb0ELb0ELb0ELb1ELb0ELb0EEEvNS_16Flash_fwd_paramsE,@function
        .size           _ZN5flash24flash_fwd_splitkv_kernelI23Flash_fwd_kernel_traitsILi64ELi64ELi256ELi4ELb0ELb0EN7cutlass6half_tE19Flash_kernel_traitsILi64ELi64ELi256ELi4ES3_EELb1ELb0ELb0ELb0ELb0ELb1ELb0ELb0EEEvNS_16Flash_fwd_paramsE,(.L_x_7883 - _ZN5flash24flash_fwd_splitkv_kernelI23Flash_fwd_kernel_traitsILi64ELi64ELi256ELi4ELb0ELb0EN7cutlass6half_tE19Flash_kernel_traitsILi64ELi64ELi256ELi4ES3_EELb1ELb0ELb0ELb0ELb0ELb1ELb0ELb0EEEvNS_16Flash_fwd_paramsE)
        .other          _ZN5flash24flash_fwd_splitkv_kernelI23Flash_fwd_kernel_traitsILi64ELi64ELi256ELi4ELb0ELb0EN7cutlass6half_tE19Flash_kernel_traitsILi64ELi64ELi256ELi4ES3_EELb1ELb0ELb0ELb0ELb0ELb1ELb0ELb0EEEvNS_16Flash_fwd_paramsE,@"STO_CUDA_ENTRY STV_DEFAULT"
_ZN5flash24flash_fwd_splitkv_kernelI23Flash_fwd_kernel_traitsILi64ELi64ELi256ELi4ELb0ELb0EN7cutlass6half_tE19Flash_kernel_traitsILi64ELi64ELi256ELi4ES3_EELb1ELb0ELb0ELb0ELb0ELb1ELb0ELb0EEEvNS_16Flash_fwd_paramsE:
.text._ZN5flash24flash_fwd_splitkv_kernelI23Flash_fwd_kernel_traitsILi64ELi64ELi256ELi4ELb0ELb0EN7cutlass6half_tE19Flash_kernel_traitsILi64ELi64ELi256ELi4ES3_EELb1ELb0ELb0ELb0ELb0ELb1ELb0ELb0EEEvNS_16Flash_fwd_paramsE:
[----:B------:R-:W1:Y:S08]  /*0000*/  LDC R1, c[0x0][0x28] ;  /* 0x00000a00ff017b82 */ /* 0x000e700000000800 */
[----:B------:R-:W2:Y:S01]  /*0010*/  S2UR UR27, SR_CTAID.Y ;  /* 0x00000000001b79c3 */ /* 0x000ea20000002600 */
[----:B------:R-:W-:Y:S01]  /*0020*/  ULDC.64 UR4, c[0x0][0x300] ;  /* 0x0000c00000047ab9 */ /* 0x000fe20000000a00 */
[----:B------:R-:W-:Y:S01]  /*0030*/  ULDC.64 UR6, c[0x0][0x2f0] ;  /* 0x0000bc0000067ab9 */ /* 0x000fe20000000a00 */
[----:B------:R-:W-:Y:S01]  /*0040*/  UISETP.NE.U32.AND UP1, UPT, UR4, URZ, UPT ;  /* 0x0000003f0400728c */ /* 0x000fe2000bf25070 */
[----:B-1----:R-:W-:Y:S01]  /*0050*/  VIADD R1, R1, 0xffffffa8 ;  /* 0xffffffa801017836 */ /* 0x002fe20000000000 */
[----:B------:R-:W-:-:S02]  /*0060*/  UISETP.NE.U32.AND UP2, UPT, UR6, URZ, UPT ;  /* 0x0000003f0600728c */ /* 0x000fc4000bf45070 */
[----:B------:R-:W-:Y:S01]  /*0070*/  UISETP.NE.AND.EX UP1, UPT, UR5, URZ, UPT, UP1 ;  /* 0x0000003f0500728c */ /* 0x000fe2000bf25310 */
[----:B------:R-:W-:Y:S01]  /*0080*/  ULDC.64 UR8, c[0x0][0x2f0] ;  /* 0x0000bc0000087ab9 */ /* 0x000fe20000000a00 */
[----:B------:R-:W-:Y:S01]  /*0090*/  UISETP.NE.AND.EX UP2, UPT, UR7, URZ, UPT, UP2 ;  /* 0x0000003f0700728c */ /* 0x000fe2000bf45320 */
[----:B------:R-:W-:-:S03]  /*00a0*/  ULDC.U8 UR6, c[0x0][0x3c2] ;  /* 0x0000f08000067ab9 */ /* 0x000fc60000000000 */
[----:B------:R-:W-:Y:S01]  /*00b0*/  PLOP3.LUT P0, PT, PT, PT, UP1, 0x80, 0x0 ;  /* 0x000000000000781c */ /* 0x000fe20003f0f018 */
[----:B------:R-:W-:Y:S01]  /*00c0*/  ULDC.64 UR4, c[0x0][0x2f8] ;  /* 0x0000be0000047ab9 */ /* 0x000fe20000000a00 */
[----:B------:R-:W-:Y:S01]  /*00d0*/  UISETP.NE.AND UP3, UPT, UR6, URZ, UPT ;  /* 0x0000003f0600728c */ /* 0x000fe2000bf65270 */
[----:B------:R-:W-:Y:S01]  /*00e0*/  PLOP3.LUT P2, PT, PT, PT, UP2, 0x80, 0x0 ;  /* 0x000000000000781c */ /* 0x000fe20003f4f028 */
[----:B------:R-:W-:Y:S01]  /*00f0*/  UISETP.EQ.U32.AND UP0, UPT, UR4, URZ, UPT ;  /* 0x0000003f0400728c */ /* 0x000fe2000bf02070 */
[----:B------:R-:W-:Y:S01]  /*0100*/  ULDC.64 UR22, c[0x0][0x208] ;  /* 0x0000820000167ab9 */ /* 0x000fe20000000a00 */
[----:B------:R-:W-:Y:S02]  /*0110*/  ULDC.64 UR6, c[0x0][0x2f8] ;  /* 0x0000be0000067ab9 */ /* 0x000fe40000000a00 */
        /* <DEDUP_REMOVED lines=8> */
[----:B------:R1:W3:Y:S01]  /*01a0*/  @P2 LDG.E R6, desc[UR22][R2.64+0x4] ;  /* 0x0000041602062981 */ /* 0x0002e2000c1e1900 */
[----:B------:R-:W-:Y:S01]  /*01b0*/  IMAD.U32 R5, RZ, RZ, UR9 ;  /* 0x00000009ff057e24 */ /* 0x000fe2000f8e00ff */
[----:B------:R-:W-:Y:S01]  /*01c0*/  PLOP3.LUT P1, PT, PT, PT, UP0, 0x80, 0x0 ;  /* 0x000000000000781c */ /* 0x000fe20003f2f008 */
[----:B------:R-:W-:-:S03]  /*01d0*/  UIMAD.WIDE UR6, UR27, 0x4, UR6 ;  /* 0x000000041b0678a5 */ /* 0x000fc6000f8e0206 */
[----:B------:R-:W4:Y:S03]  /*01e0*/  @P0 LDG.E R4, desc[UR22][R4.64] ;  /* 0x0000001604040981 */ /* 0x000f26000c1e1900 */
[----:B-1----:R-:W-:Y:S02]  /*01f0*/  IMAD.U32 R2, RZ, RZ, UR6 ;  /* 0x00000006ff027e24 */ /* 0x002fe4000f8e00ff */
        /* <DEDUP_REMOVED lines=12> */
[----:B------:R-:W-:-:S07]  /*02c0*/  @UP2 UIADD3 UR18, UR18, -UR16, URZ ;  /* 0x8000001012122290 */ /* 0x000fce000fffe03f */
[----:B------:R-:W-:Y:S01]  /*02d0*/  @!UP2 ULDC UR18, c[0x0][0x2c4] ;  /* 0x0000b1000012aab9 */ /* 0x000fe20000000800 */
[----:B-----5:R-:W-:Y:S01]  /*02e0*/  @!P1 R2UR UR8, R0 ;  /* 0x00000000000892ca */ /* 0x020fe200000e0000 */
[----:B-1----:R-:W-:-:S14]  /*02f0*/  @!P0 BRA `(.L_x_815) ;  /* 0x00000000001c8947 */ /* 0x002fdc0003800000 */
[----:B------:R-:W-:-:S13]  /*0300*/  PLOP3.LUT P0, PT, PT, PT, UP3, 0x80, 0x0 ;  /* 0x000000000000781c */ /* 0x000fda0003f0f038 */
[----:B------:R-:W2:Y:S04]  /*0310*/  @P0 LDG.E R0, desc[UR22][R2.64+0x4] ;  /* 0x0000041602000981 */ /* 0x000ea8000c1e1900 */
[----:B------:R-:W3:Y:S01]  /*0320*/  @!P0 LDG.E R2, desc[UR22][R2.64] ;  /* 0x0000001602028981 */ /* 0x000ee2000c1e1900 */
[----:B--2---:R-:W-:-:S13]  /*0330*/  @P0 R2UR UR6, R0 ;  /* 0x00000000000602ca */ /* 0x004fda00000e0000 */
[----:B------:R-:W-:-:S07]  /*0340*/  @UP3 UIADD3 UR6, UR6, -UR8, URZ ;  /* 0x8000000806063290 */ /* 0x000fce000fffe03f */
[----:B---3--:R-:W-:Y:S01]  /*0350*/  @!P0 R2UR UR6, R2 ;  /* 0x00000000020682ca */ /* 0x008fe200000e0000 */
[----:B------:R-:W-:-:S14]  /*0360*/  BRA `(.L_x_816) ;  /* 0x0000000000047947 */ /* 0x000fdc0003800000 */
.L_x_815:
[----:B------:R-:W-:-:S05]  /*0370*/  ULDC UR6, c[0x0][0x2c8] ;  /* 0x0000b20000067ab9 */ /* 0x000fca0000000800 */
.L_x_816:
        /* <DEDUP_REMOVED lines=53> */
[----:B------:R-:W-:-:S02]  /*06d0*/  @!UP0 ULDC.64 UR4, c[0x0][0x290] ;  /* 0x0000a40000048ab9 */ /* 0x000fc40000000a00 */
[----:B------:R-:W-:Y:S01]  /*06e0*/  IMAD.IADD R10, R189, 0x1, -R0 ;  /* 0x00000001bd0a7824 */ /* 0x000fe200078e0a00 */
[----:B------:R-:W-:Y:S01]  /*06f0*/  @!UP0 UIMAD UR7, UR7, UR4, URZ ;  /* 0x00000004070782a4 */ /* 0x000fe2000f8e023f */
[----:B------:R-:W-:Y:S01]  /*0700*/  SHF.R.S32.HI R0, RZ, 0x3, R3 ;  /* 0x00000003ff007819 */ /* 0x000fe20000011403 */
[----:B------:R-:W-:Y:S01]  /*0710*/  @!UP0 UIMAD.WIDE.U32 UR12, UR27, UR4, URZ ;  /* 0x000000041b0c82a5 */ /* 0x000fe2000f8e003f */
[C---:B------:R-:W-:Y:S01]  /*0720*/  IMAD.SHL.U32 R2, R10.reuse, 0x8, RZ ;  /* 0x000000080a027824 */ /* 0x040fe200078e00ff */
[----:B------:R-:W-:Y:S01]  /*0730*/  @!UP0 UIMAD UR7, UR27, UR5, UR7 ;  /* 0x000000051b0782a4 */ /* 0x000fe2000f8e0207 */
[----:B------:R-:W-:Y:S01]  /*0740*/  ISETP.NE.AND P3, PT, R10, RZ, PT ;  /* 0x000000ff0a00720c */ /* 0x000fe20003f65270 */
[----:B------:R-:W-:Y:S01]  /*0750*/  VIADD R5, R0, 0x10 ;  /* 0x0000001000057836 */ /* 0x000fe20000000000 */
        /* <DEDUP_REMOVED lines=11> */
[C---:B------:R-:W-:Y:S01]  /*0810*/  ISETP.GE.AND P1, PT, R5.reuse, UR18, PT ;  /* 0x0000001205007c0c */ /* 0x040fe2000bf26270 */
[----:B------:R-:W-:Y:S01]  /*0820*/  @!UP0 UMOV UR14, UR12 ;  /* 0x0000000c000e8c82 */ /* 0x000fe20008000000 */
[----:B------:R-:W-:Y:S01]  /*0830*/  IMAD.U32 R4, RZ, RZ, UR8 ;  /* 0x00000008ff047e24 */ /* 0x000fe2000f8e00ff */
[----:B------:R-:W-:Y:S01]  /*0840*/  IADD3 R2, P0, R2, UR14, RZ ;  /* 0x0000000e02027c10 */ /* 0x000fe2000ff1e0ff */
[----:B------:R-:W-:Y:S01]  /*0850*/  ULDC.64 UR6, c[0x0][0x2a0] ;  /* 0x0000a80000067ab9 */ /* 0x000fe20000000a00 */
[----:B------:R-:W-:Y:S01]  /*0860*/  ISETP.GE.OR P5, PT, R5, UR18, P6 ;  /* 0x0000001205007c0c */ /* 0x000fe2000b7a6670 */
[----:B------:R-:W-:Y:S01]  /*0870*/  UIMAD UR9, UR9, UR6, URZ ;  /* 0x00000006090972a4 */ /* 0x000fe2000f8e023f */
[----:B------:R-:W-:Y:S01]  /*0880*/  IADD3.X R3, R3, UR16, R4, P0, !PT ;  /* 0x0000001003037c10 */ /* 0x000fe200087fe404 */
[----:B------:R-:W-:Y:S01]  /*0890*/  IMAD.U32 R6, RZ, RZ, UR6 ;  /* 0x00000006ff067e24 */ /* 0x000fe2000f8e00ff */
[----:B------:R-:W-:Y:S01]  /*08a0*/  ULDC UR8, c[0x0][0x270] ;  /* 0x00009c0000087ab9 */ /* 0x000fe20000000800 */
[----:B------:R-:W-:Y:S01]  /*08b0*/  VIADD R5, R0, 0x20 ;  /* 0x0000002000057836 */ /* 0x000fe20000000000 */
[----:B------:R-:W-:Y:S01]  /*08c0*/  UIMAD UR7, UR10, UR7, UR9 ;  /* 0x000000070a0772a4 */ /* 0x000fe2000f8e0209 */
[----:B------:R-:W-:Y:S01]  /*08d0*/  IMAD.WIDE.U32 R6, R6, UR10, R2 ;  /* 0x0000000a06067c25 */ /* 0x000fe2000f8e0002 */
[----:B------:R-:W-:Y:S01]  /*08e0*/  UIMAD UR8, UR27, UR8, UR10 ;  /* 0x000000081b0872a4 */ /* 0x000fe2000f8e020a */
[----:B------:R-:W-:Y:S01]  /*08f0*/  SHF.R.S32.HI R12, RZ, 0x1f, R0 ;  /* 0x0000001fff0c7819 */ /* 0x000fe20000011400 */
[----:B------:R-:W-:Y:S01]  /*0900*/  ULDC UR6, c[0x0][0x2c4] ;  /* 0x0000b10000067ab9 */ /* 0x000fe20000000800 */
[C---:B------:R-:W-:Y:S01]  /*0910*/  ISETP.GE.AND P0, PT, R5.reuse, UR18, PT ;  /* 0x0000001205007c0c */ /* 0x040fe2000bf06270 */
[----:B------:R-:W-:Y:S01]  /*0920*/  UIMAD UR25, UR8, UR6, UR25 ;  /* 0x00000006081972a4 */ /* 0x000fe2000f8e0219 */
[----:B------:R-:W-:Y:S01]  /*0930*/  ISETP.GE.OR P4, PT, R5, UR18, P6 ;  /* 0x0000001205007c0c */ /* 0x000fe2000b786670 */
[----:B------:R-:W-:-:S02]  /*0940*/  VIADD R5, R7, UR7 ;  /* 0x0000000707057c36 */ /* 0x000fc40008000000 */
[----:B------:R-:W-:Y:S01]  /*0950*/  VIADD R13, R0, 0x30 ;  /* 0x00000030000d7836 */ /* 0x000fe20000000000 */
[----:B------:R-:W-:Y:S09]  /*0960*/  @P2 BRA `(.L_x_819) ;  /* 0x0000000000242947 */ /* 0x000ff20003800000 */
[----:B------:R-:W-:Y:S01]  /*0970*/  MOV R4, R6 ;  /* 0x0000000600047202 */ /* 0x000fe20000000f00 */
[----:B------:R-:W-:Y:S01]  /*0980*/  IMAD R8, R12, UR4, RZ ;  /* 0x000000040c087c24 */ /* 0x000fe2000f8e02ff */
[----:B------:R-:W-:-:S03]  /*0990*/  ULDC.64 UR6, c[0x0][0x280] ;  /* 0x0000a00000067ab9 */ /* 0x000fc60000000a00 */
[----:B------:R-:W-:-:S04]  /*09a0*/  IMAD.WIDE.U32 R2, R0, UR4, R4 ;  /* 0x0000000400027c25 */ /* 0x000fc8000f8e0004 */
[----:B------:R-:W-:-:S05]  /*09b0*/  IMAD R8, R0, UR5, R8 ;  /* 0x0000000500087c24 */ /* 0x000fca000f8e0208 */
[----:B------:R-:W-:Y:S02]  /*09c0*/  IADD3 R3, R3, R8, RZ ;  /* 0x0000000803037210 */ /* 0x000fe40007ffe0ff */
[----:B------:R-:W-:-:S04]  /*09d0*/  LEA R8, P2, R2, UR6, 0x1 ;  /* 0x0000000602087c11 */ /* 0x000fc8000f8408ff */
[----:B------:R-:W-:-:S05]  /*09e0*/  LEA.HI.X R9, R2, UR7, R3, 0x1, P2 ;  /* 0x0000000702097c11 */ /* 0x000fca00090f0c03 */
[----:B------:R1:W-:Y:S04]  /*09f0*/  STG.E.128 desc[UR22][R8.64], RZ ;  /* 0x000000ff08007986 */ /* 0x0003e8000c101d16 */
.L_x_819:
[----:B------:R-:W-:Y:S05]  /*0a00*/  BSYNC B0 ;  /* 0x0000000000007941 */ /* 0x000fea0003800000 */
.L_x_818:
[----:B------:R-:W-:Y:S01]  /*0a10*/  BSSY B0, `(.L_x_820) ;  /* 0x0000014000007945 */ /* 0x000fe20003800000 */
[----:B------:R-:W-:Y:S01]  /*0a20*/  IADD3 R11, P2, R0, UR25, RZ ;  /* 0x00000019000b7c10 */ /* 0x000fe2000ff5e0ff */
[----:B------:R-:W-:Y:S01]  /*0a30*/  IMAD.U32 R14, RZ, RZ, UR25 ;  /* 0x00000019ff0e7e24 */ /* 0x000fe2000f8e00ff */
[C---:B------:R-:W-:Y:S02]  /*0a40*/  ISETP.NE.OR P1, PT, R10.reuse, RZ, P1 ;  /* 0x000000ff0a00720c */ /* 0x040fe40000f25670 */
[----:B------:R-:W-:Y:S02]  /*0a50*/  ISETP.NE.OR P0, PT, R10, RZ, P0 ;  /* 0x000000ff0a00720c */ /* 0x000fe40000705670 */
[----:B------:R-:W-:Y:S02]  /*0a60*/  ISETP.GE.OR P3, PT, R0, UR18, P3 ;  /* 0x0000001200007c0c */ /* 0x000fe40009f66670 */
[----:B------:R-:W-:Y:S01]  /*0a70*/  ISETP.GE.OR P6, PT, R13, UR18, P6 ;  /* 0x000000120d007c0c */ /* 0x000fe2000b7c6670 */
[----:B------:R-:W-:-:S12]  /*0a80*/  @P5 BRA `(.L_x_821) ;  /* 0x0000000000305947 */ /* 0x000fd80003800000 */
[----:B-1----:R-:W-:Y:S01]  /*0a90*/  IADD3 R8, P5, R0, 0x10, RZ ;  /* 0x0000001000087810 */ /* 0x002fe20007fbe0ff */
[----:B------:R-:W-:Y:S01]  /*0aa0*/  ULDC.64 UR6, c[0x0][0x280] ;  /* 0x0000a00000067ab9 */ /* 0x000fe20000000a00 */
[----:B------:R-:W-:-:S03]  /*0ab0*/  MOV R3, R5 ;  /* 0x0000000500037202 */ /* 0x000fc60000000f00 */
[----:B------:R-:W-:-:S04]  /*0ac0*/  IMAD.X R2, RZ, RZ, R12, P5 ;  /* 0x000000ffff027224 */ /* 0x000fc800028e060c */
[----:B------:R-:W-:Y:S02]  /*0ad0*/  IMAD R9, R2, UR4, RZ ;  /* 0x0000000402097c24 */ /* 0x000fe4000f8e02ff */
[----:B------:R-:W-:Y:S02]  /*0ae0*/  IMAD.MOV.U32 R2, RZ, RZ, R6 ;  /* 0x000000ffff027224 */ /* 0x000fe400078e0006 */
[C---:B------:R-:W-:Y:S02]  /*0af0*/  IMAD R9, R8.reuse, UR5, R9 ;  /* 0x0000000508097c24 */ /* 0x040fe4000f8e0209 */
[----:B------:R-:W-:-:S03]  /*0b00*/  IMAD.WIDE.U32 R2, R8, UR4, R2 ;  /* 0x0000000408027c25 */ /* 0x000fc6000f8e0002 */
[----:B------:R-:W-:Y:S02]  /*0b10*/  LEA R8, P5, R2, UR6, 0x1 ;  /* 0x0000000602087c11 */ /* 0x000fe4000f8a08ff */
[----:B------:R-:W-:-:S04]  /*0b20*/  IADD3 R9, R3, R9, RZ ;  /* 0x0000000903097210 */ /* 0x000fc80007ffe0ff */
[----:B------:R-:W-:-:S05]  /*0b30*/  LEA.HI.X R9, R2, UR7, R9, 0x1, P5 ;  /* 0x0000000702097c11 */ /* 0x000fca000a8f0c09 */
[----:B------:R2:W-:Y:S02]  /*0b40*/  STG.E.128 desc[UR22][R8.64], RZ ;  /* 0x000000ff08007986 */ /* 0x0005e4000c101d16 */
.L_x_821:
[----:B------:R-:W-:Y:S05]  /*0b50*/  BSYNC B0 ;  /* 0x0000000000007941 */ /* 0x000fea0003800000 */
.L_x_820:
[----:B------:R-:W-:Y:S04]  /*0b60*/  BSSY B0, `(.L_x_822) ;  /* 0x000000e000007945 */ /* 0x000fe80003800000 */
[----:B------:R-:W-:Y:S05]  /*0b70*/  @P4 BRA `(.L_x_823) ;  /* 0x0000000000304947 */ /* 0x000fea0003800000 */
[----:B-12---:R-:W-:Y:S01]  /*0b80*/  IADD3 R8, P4, R0, 0x20, RZ ;  /* 0x0000002000087810 */ /* 0x006fe20007f9e0ff */
        /* <DEDUP_REMOVED lines=11> */
.L_x_823:
[----:B------:R-:W-:Y:S05]  /*0c40*/  BSYNC B0 ;  /* 0x0000000000007941 */ /* 0x000fea0003800000 */
.L_x_822:
[----:B------:R-:W-:Y:S04]  /*0c50*/  BSSY B0, `(.L_x_824) ;  /* 0x000000e000007945 */ /* 0x000fe80003800000 */
[----:B------:R-:W-:Y:S05]  /*0c60*/  @P6 BRA `(.L_x_825) ;  /* 0x0000000000306947 */ /* 0x000fea0003800000 */
[----:B------:R-:W-:Y:S01]  /*0c70*/  IADD3 R7, P4, R0, 0x30, RZ ;  /* 0x0000003000077810 */ /* 0x000fe20007f9e0ff */
[----:B------:R-:W-:Y:S01]  /*0c80*/  IMAD.MOV.U32 R2, RZ, RZ, R6 ;  /* 0x000000ffff027224 */ /* 0x000fe200078e0006 */
        /* <DEDUP_REMOVED lines=10> */
.L_x_825:
[----:B------:R-:W-:Y:S05]  /*0d30*/  BSYNC B0 ;  /* 0x0000000000007941 */ /* 0x000fea0003800000 */
.L_x_824:
[----:B------:R-:W-:Y:S01]  /*0d40*/  LEA.HI.X.SX32 R0, R14, R12, 0x1, P2 ;  /* 0x0000000c0e007211 */ /* 0x000fe200010f0eff */
[----:B------:R-:W-:Y:S01]  /*0d50*/  ULDC.64 UR6, c[0x0][0x2b0] ;  /* 0x0000ac0000067ab9 */ /* 0x000fe20000000a00 */
[----:B------:R-:W-:Y:S01]  /*0d60*/  ISETP.GE.AND P2, PT, R13, UR18, PT ;  /* 0x000000120d007c0c */ /* 0x000fe2000bf46270 */
[----:B------:R-:W-:Y:S01]  /*0d70*/  @!P3 IMAD.MOV.U32 R5, RZ, RZ, 0x7f800000 ;  /* 0x7f800000ff05b424 */ /* 0x000fe200078e00ff */
[C---:B----4-:R-:W-:Y:S01]  /*0d80*/  LEA R2, P4, R11.reuse, UR6, 0x2 ;  /* 0x000000060b027c11 */ /* 0x050fe2000f8810ff */
        /* <DEDUP_REMOVED lines=11> */
.L_x_817:
        /* <DEDUP_REMOVED lines=9> */
[----:B------:R1:W2:Y:S01]  /*0ed0*/  @P0 LDG.E R2, desc[UR22][R2.64] ;  /* 0x0000001602020981 */ /* 0x0002a2000c1e1900 */
[----:B------:R-:W-:Y:S01]  /*0ee0*/  ISETP.NE.U32.AND P1, PT, RZ, UR4, PT ;  /* 0x00000004ff007c0c */ /* 0x000fe2000bf25070 */
[----:B------:R-:W-:Y:S01]  /*0ef0*/  UMOV UR6, UR27 ;  /* 0x0000001b00067c82 */ /* 0x000fe20008000000 */
[----:B------:R-:W-:Y:S02]  /*0f00*/  IMAD.MOV.U32 R0, RZ, RZ, RZ ;  /* 0x000000ffff007224 */ /* 0x000fe400078e00ff */
[----:B------:R-:W-:Y:S01]  /*0f10*/  ISETP.NE.AND.EX P1, PT, RZ, UR5, PT, P1 ;  /* 0x00000005ff007c0c */ /* 0x000fe2000bf25310 */
[----:B-1----:R-:W-:Y:S01]  /*0f20*/  IMAD.MOV.U32 R3, RZ, RZ, RZ ;  /* 0x000000ffff037224 */ /* 0x002fe200078e00ff */
[----:B--2---:R-:W-:Y:S02]  /*0f30*/  @P0 R2UR UR6, R2 ;  /* 0x00000000020602ca */ /* 0x004fe400000e0000 */
[----:B------:R-:W-:-:S09]  /*0f40*/  PLOP3.LUT P0, PT, PT, PT, PT, 0x8, 0x0 ;  /* 0x000000000000781c */ /* 0x000fd20003f0e170 */
[----:B------:R-:W-:Y:S05]  /*0f50*/  @!P1 BRA `(.L_x_826) ;  /* 0x00000000002c9947 */ /* 0x000fea0003800000 */
[----:B------:R-:W1:Y:S01]  /*0f60*/  LDC.64 R4, c[0x0][0x378] ;  /* 0x0000de00ff047b82 */ /* 0x000e620000000a00 */
[----:B------:R-:W-:-:S06]  /*0f70*/  USHF.R.S32.HI UR9, URZ, 0x1f, UR27 ;  /* 0x0000001f3f097899 */ /* 0x000fcc000801141b */
[C---:B-1----:R-:W-:Y:S02]  /*0f80*/  IMAD R0, R4.reuse, UR9, RZ ;  /* 0x0000000904007c24 */ /* 0x042fe4000f8e02ff */
[----:B------:R-:W-:-:S04]  /*0f90*/  IMAD.WIDE.U32 R2, R4, UR27, RZ ;  /* 0x0000001b04027c25 */ /* 0x000fc8000f8e00ff */
[----:B------:R-:W-:-:S04]  /*0fa0*/  IMAD R5, R5, UR27, R0 ;  /* 0x0000001b05057c24 */ /* 0x000fc8000f8e0200 */
[----:B------:R-:W-:Y:S01]  /*0fb0*/  IMAD.IADD R0, R3, 0x1, R5 ;  /* 0x0000000103007824 */ /* 0x000fe200078e0205 */
[----:B------:R-:W-:-:S04]  /*0fc0*/  LEA R3, P1, R2, UR4, 0x2 ;  /* 0x0000000402037c11 */ /* 0x000fc8000f8210ff */
[----:B------:R-:W-:Y:S02]  /*0fd0*/  SHF.L.U64.HI R0, R2, 0x2, R0 ;  /* 0x0000000202007819 */ /* 0x000fe40000010200 */
[----:B------:R-:W-:Y:S02]  /*0fe0*/  ISETP.NE.U32.AND P0, PT, R3, RZ, PT ;  /* 0x000000ff0300720c */ /* 0x000fe40003f05070 */
[----:B------:R-:W-:-:S04]  /*0ff0*/  IADD3.X R0, R0, UR5, RZ, P1, !PT ;  /* 0x0000000500007c10 */ /* 0x000fc80008ffe4ff */
[----:B------:R-:W-:-:S13]  /*1000*/  ISETP.NE.AND.EX P0, PT, R0, RZ, PT, P0 ;  /* 0x000000ff0000720c */ /* 0x000fda0003f05300 */
.L_x_826:
[----:B------:R-:W-:Y:S02]  /*1010*/  MOV R196, R3 ;  /* 0x0000000300c47202 */ /* 0x000fe40000000f00 */
[----:B------:R-:W-:-:S05]  /*1020*/  MOV R197, R0 ;  /* 0x0000000000c57202 */ /* 0x000fca0000000f00 */
[----:B------:R1:W-:Y:S01]  /*1030*/  STL.64 [R1+0x8], R196 ;  /* 0x000008c401007387 */ /* 0x0003e20000100a00 */
[----:B------:R-:W-:Y:S05]  /*1040*/  @!P0 BRA `(.L_x_827) ;  /* 0x0000000400608947 */ /* 0x000fea0003800000 */
[----:B------:R-:W2:Y:S01]  /*1050*/  LDC R14, c[0x0][0x380] ;  /* 0x0000e000ff0e7b82 */ /* 0x000ea20000000800 */
[----:B------:R-:W-:-:S07]  /*1060*/  ULEA UR7, UR20, 0xffffff00, 0x8 ;  /* 0xffffff0014077891 */ /* 0x000fce000f8e403f */
[----:B------:R-:W3:Y:S01]  /*1070*/  LDC R7, c[0x0][0x278] ;  /* 0x00009e00ff077b82 */ /* 0x000ee20000000800 */
[----:B------:R-:W4:Y:S01]  /*1080*/  S2R R8, SR_CTAID.Z ;  /* 0x0000000000087919 */ /* 0x000f220000002700 */
[----:B------:R-:W-:Y:S01]  /*1090*/  ULDC.64 UR4, c[0x0][0x230] ;  /* 0x00008c0000047ab9 */ /* 0x000fe20000000a00 */
[----:B------:R-:W-:Y:S01]  /*10a0*/  ULDC.64 UR12, c[0x0][0x248] ;  /* 0x00009200000c7ab9 */ /* 0x000fe20000000a00 */
[----:B--2---:R-:W-:-:S04]  /*10b0*/  IABS R5, R14 ;  /* 0x0000000e00057213 */ /* 0x004fc80000000000 */
[----:B------:R-:W2:Y:S08]  /*10c0*/  I2F.RP R2, R5 ;  /* 0x0000000500027306 */ /* 0x000eb00000209400 */
[----:B--2---:R-:W2:Y:S02]  /*10d0*/  MUFU.RCP R2, R2 ;  /* 0x0000000200027308 */ /* 0x004ea40000001000 */
[----:B--2---:R-:W-:-:S06]  /*10e0*/  VIADD R2, R2, 0xffffffe ;  /* 0x0ffffffe02027836 */ /* 0x004fcc0000000000 */
[----:B------:R2:W5:Y:S02]  /*10f0*/  F2I.FTZ.U32.TRUNC.NTZ R3, R2 ;  /* 0x0000000200037305 */ /* 0x000564000021f000 */
[----:B--2---:R-:W-:Y:S01]  /*1100*/  MOV R2, UR7 ;  /* 0x0000000700027c02 */ /* 0x004fe20008000f00 */
[----:B-----5:R-:W-:-:S03]  /*1110*/  IMAD.MOV R0, RZ, RZ, -R3 ;  /* 0x000000ffff007224 */ /* 0x020fc600078e0a03 */
[----:B------:R-:W-:Y:S01]  /*1120*/  IABS R4, R2 ;  /* 0x0000000200047213 */ /* 0x000fe20000000000 */
[----:B------:R-:W-:Y:S02]  /*1130*/  IMAD R0, R0, R5, RZ ;  /* 0x0000000500007224 */ /* 0x000fe400078e02ff */
[----:B------:R-:W-:-:S04]  /*1140*/  IMAD.MOV.U32 R2, RZ, RZ, RZ ;  /* 0x000000ffff027224 */ /* 0x000fc800078e00ff */
[----:B------:R-:W-:Y:S01]  /*1150*/  IMAD.HI.U32 R0, R3, R0, R2 ;  /* 0x0000000003007227 */ /* 0x000fe200078e0002 */
[----:B------:R-:W-:-:S05]  /*1160*/  MOV R3, R4 ;  /* 0x0000000400037202 */ /* 0x000fca0000000f00 */
[----:B------:R-:W-:-:S04]  /*1170*/  IMAD.HI.U32 R0, R0, R3, RZ ;  /* 0x0000000300007227 */ /* 0x000fc800078e00ff */
[----:B------:R-:W-:-:S04]  /*1180*/  IMAD.MOV R2, RZ, RZ, -R0 ;  /* 0x000000ffff027224 */ /* 0x000fc800078e0a00 */
[----:B------:R-:W-:-:S05]  /*1190*/  IMAD R2, R5, R2, R3 ;  /* 0x0000000205027224 */ /* 0x000fca00078e0203 */
[----:B------:R-:W-:-:S13]  /*11a0*/  ISETP.GT.U32.AND P2, PT, R5, R2, PT ;  /* 0x000000020500720c */ /* 0x000fda0003f44070 */
[-C--:B------:R-:W-:Y:S01]  /*11b0*/  @!P2 IADD3 R2, R2, -R5.reuse, RZ ;  /* 0x800000050202a210 */ /* 0x080fe20007ffe0ff */
[----:B------:R-:W-:Y:S01]  /*11c0*/  @!P2 VIADD R0, R0, 0x1 ;  /* 0x000000010000a836 */ /* 0x000fe20000000000 */
[----:B------:R-:W-:Y:S02]  /*11d0*/  ISETP.NE.AND P2, PT, R14, RZ, PT ;  /* 0x000000ff0e00720c */ /* 0x000fe40003f45270 */
[----:B------:R-:W-:Y:S02]  /*11e0*/  ISETP.GE.U32.AND P3, PT, R2, R5, PT ;  /* 0x000000050200720c */ /* 0x000fe40003f66070 */
[----:B------:R-:W-:-:S04]  /*11f0*/  LOP3.LUT R2, R14, UR7, RZ, 0x3c, !PT ;  /* 0x000000070e027c12 */ /* 0x000fc8000f8e3cff */
[----:B------:R-:W-:-:S07]  /*1200*/  ISETP.GE.AND P1, PT, R2, RZ, PT ;  /* 0x000000ff0200720c */ /* 0x000fce0003f26270 */
[----:B------:R-:W-:-:S05]  /*1210*/  @P3 IADD3 R0, R0, 0x1, RZ ;  /* 0x0000000100003810 */ /* 0x000fca0007ffe0ff */
[----:B------:R-:W-:-:S05]  /*1220*/  IMAD.MOV.U32 R4, RZ, RZ, R0 ;  /* 0x000000ffff047224 */ /* 0x000fca00078e0000 */
[----:B------:R-:W-:Y:S02]  /*1230*/  @!P1 IADD3 R4, -R4, RZ, RZ ;  /* 0x000000ff04049210 */ /* 0x000fe40007ffe1ff */
[----:B------:R-:W-:-:S05]  /*1240*/  @!P2 LOP3.LUT R4, RZ, R14, RZ, 0x33, !PT ;  /* 0x0000000eff04a212 */ /* 0x000fca00078e33ff */
[----:B------:R-:W-:-:S05]  /*1250*/  IMAD.WIDE R2, R4, 0x4, R196 ;  /* 0x0000000404027825 */ /* 0x000fca00078e02c4 */
[----:B------:R2:W5:Y:S01]  /*1260*/  LDG.E R5, desc[UR22][R2.64] ;  /* 0x0000001602057981 */ /* 0x000562000c1e1900 */
[----:B---3--:R-:W-:Y:S02]  /*1270*/  IABS R6, R7 ;  /* 0x0000000700067213 */ /* 0x008fe40000000000 */
[----:B----4-:R-:W-:Y:S02]  /*1280*/  IABS R8, R8 ;  /* 0x0000000800087213 */ /* 0x010fe40000000000 */
[----:B--2---:R-:W2:Y:S08]  /*1290*/  I2F.RP R2, R6 ;  /* 0x0000000600027306 */ /* 0x004eb00000209400 */
[----:B--2---:R-:W2:Y:S02]  /*12a0*/  MUFU.RCP R2, R2 ;  /* 0x0000000200027308 */ /* 0x004ea40000001000 */
[----:B--2---:R-:W-:-:S06]  /*12b0*/  VIADD R2, R2, 0xffffffe ;  /* 0x0ffffffe02027836 */ /* 0x004fcc0000000000 */
[----:B------:R-:W2:Y:S02]  /*12c0*/  F2I.FTZ.U32.TRUNC.NTZ R3, R2 ;  /* 0x0000000200037305 */ /* 0x000ea4000021f000 */
[----:B--2---:R-:W-:Y:S01]  /*12d0*/  IADD3 R0, RZ, -R3, RZ ;  /* 0x80000003ff007210 */ /* 0x004fe20007ffe0ff */
[----:B------:R-:W-:-:S04]  /*12e0*/  IMAD.MOV.U32 R2, RZ, RZ, RZ ;  /* 0x000000ffff027224 */ /* 0x000fc800078e00ff */
[----:B------:R-:W-:-:S04]  /*12f0*/  IMAD R0, R0, R6, RZ ;  /* 0x0000000600007224 */ /* 0x000fc800078e02ff */
[----:B------:R-:W-:Y:S01]  /*1300*/  IMAD.HI.U32 R0, R3, R0, R2 ;  /* 0x0000000003007227 */ /* 0x000fe200078e0002 */
[----:B------:R-:W-:-:S05]  /*1310*/  MOV R3, R8 ;  /* 0x0000000800037202 */ /* 0x000fca0000000f00 */
[----:B------:R-:W-:-:S04]  /*1320*/  IMAD.HI.U32 R0, R0, R3, RZ ;  /* 0x0000000300007227 */ /* 0x000fc800078e00ff */
[----:B------:R-:W-:-:S04]  /*1330*/  IMAD.MOV R2, RZ, RZ, -R0 ;  /* 0x000000ffff027224 */ /* 0x000fc800078e0a00 */
[----:B------:R-:W-:Y:S01]  /*1340*/  IMAD R2, R6, R2, R3 ;  /* 0x0000000206027224 */ /* 0x000fe200078e0203 */
[----:B------:R-:W-:-:S04]  /*1350*/  LOP3.LUT R3, R7, UR10, RZ, 0x3c, !PT ;  /* 0x0000000a07037c12 */ /* 0x000fc8000f8e3cff */
[----:B------:R-:W-:Y:S02]  /*1360*/  ISETP.GT.U32.AND P2, PT, R6, R2, PT ;  /* 0x000000020600720c */ /* 0x000fe40003f44070 */
[----:B------:R-:W-:-:S11]  /*1370*/  ISETP.GE.AND P1, PT, R3, RZ, PT ;  /* 0x000000ff0300720c */ /* 0x000fd60003f26270 */
[-C--:B------:R-:W-:Y:S02]  /*1380*/  @!P2 IADD3 R2, R2, -R6.reuse, RZ ;  /* 0x800000060202a210 */ /* 0x080fe40007ffe0ff */
[----:B------:R-:W-:Y:S02]  /*1390*/  @!P2 IADD3 R0, R0, 0x1, RZ ;  /* 0x000000010000a810 */ /* 0x000fe40007ffe0ff */
[----:B------:R-:W-:Y:S01]  /*13a0*/  ISETP.GE.U32.AND P3, PT, R2, R6, PT ;  /* 0x000000060200720c */ /* 0x000fe20003f66070 */
[----:B------:R-:W-:Y:S01]  /*13b0*/  IMAD.MOV R2, RZ, RZ, -R4 ;  /* 0x000000ffff027224 */ /* 0x000fe200078e0a04 */
[----:B------:R-:W-:-:S03]  /*13c0*/  ISETP.NE.AND P2, PT, R7, RZ, PT ;  /* 0x000000ff0700720c */ /* 0x000fc60003f45270 */
[----:B------:R-:W-:-:S05]  /*13d0*/  IMAD R14, R14, R2, UR7 ;  /* 0x000000070e0e7e24 */ /* 0x000fca000f8e0202 */
[----:B------:R-:W-:-:S03]  /*13e0*/  SHF.R.S32.HI R15, RZ, 0x1f, R14 ;  /* 0x0000001fff0f7819 */ /* 0x000fc6000001140e */
[----:B------:R-:W-:Y:S02]  /*13f0*/  @P3 VIADD R0, R0, 0x1 ;  /* 0x0000000100003836 */ /* 0x000fe40000000000 */
[----:B------:R-:W-:-:S03]  /*1400*/  IMAD R4, R15, UR12, RZ ;  /* 0x0000000c0f047c24 */ /* 0x000fc6000f8e02ff */
[----:B------:R-:W-:Y:S01]  /*1410*/  @!P1 IADD3 R0, -R0, RZ, RZ ;  /* 0x000000ff00009210 */ /* 0x000fe20007ffe1ff */
[----:B------:R-:W-:Y:S01]  /*1420*/  IMAD R4, R14, UR13, R4 ;  /* 0x0000000d0e047c24 */ /* 0x000fe2000f8e0204 */
[----:B------:R-:W-:-:S04]  /*1430*/  @!P2 LOP3.LUT R0, RZ, R7, RZ, 0x33, !PT ;  /* 0x00000007ff00a212 */ /* 0x000fc800078e33ff */
[--C-:B------:R-:W-:Y:S01]  /*1440*/  SHF.R.S32.HI R10, RZ, 0x1f, R0.reuse ;  /* 0x0000001fff0a7819 */ /* 0x100fe20000011400 */
[----:B------:R-:W-:Y:S01]  /*1450*/  IMAD.MOV.U32 R9, RZ, RZ, R0 ;  /* 0x000000ffff097224 */ /* 0x000fe200078e0000 */
[----:B-----5:R-:W-:-:S13]  /*1460*/  R2UR UR9, R5 ;  /* 0x00000000050972ca */ /* 0x020fda00000e0000 */
[----:B------:R-:W-:Y:S02]  /*1470*/  USHF.R.S32.HI UR8, URZ, 0x1f, UR9 ;  /* 0x0000001f3f087899 */ /* 0x000fe40008011409 */
[----:B------:R-:W-:Y:S02]  /*1480*/  UIMAD.WIDE.U32 UR14, UR9, UR4, URZ ;  /* 0x00000004090e72a5 */ /* 0x000fe4000f8e003f */
[----:B------:R-:W-:-:S04]  /*1490*/  UIMAD UR6, UR8, UR4, URZ ;  /* 0x00000004080672a4 */ /* 0x000fc8000f8e023f */
[----:B------:R-:W-:Y:S01]  /*14a0*/  UIMAD UR4, UR9, UR5, UR6 ;  /* 0x00000005090472a4 */ /* 0x000fe2000f8e0206 */
[----:B------:R-:W-:Y:S01]  /*14b0*/  MOV R3, UR15 ;  /* 0x0000000f00037c02 */ /* 0x000fe20008000f00 */
[----:B------:R-:W-:Y:S01]  /*14c0*/  IMAD.U32 R2, RZ, RZ, UR14 ;  /* 0x0000000eff027e24 */ /* 0x000fe2000f8e00ff */
[----:B------:R-:W-:Y:S01]  /*14d0*/  ULDC.64 UR6, c[0x0][0x260] ;  /* 0x0000980000067ab9 */ /* 0x000fe20000000a00 */
[----:B------:R-:W-:-:S06]  /*14e0*/  UIADD3 UR4, UR15, UR4, URZ ;  /* 0x000000040f047290 */ /* 0x000fcc000fffe03f */
[----:B------:R-:W-:Y:S01]  /*14f0*/  IMAD.U32 R3, RZ, RZ, UR4 ;  /* 0x00000004ff037e24 */ /* 0x000fe2000f8e00ff */
[----:B------:R-:W-:Y:S02]  /*1500*/  ULDC.64 UR4, c[0x0][0x238] ;  /* 0x00008e0000047ab9 */ /* 0x000fe40000000a00 */
[----:B------:R-:W-:Y:S01]  /*1510*/  UIMAD UR8, UR8, UR4, URZ ;  /* 0x00000004080872a4 */ /* 0x000fe2000f8e023f */
[----:B------:R-:W-:Y:S01]  /*1520*/  IMAD.WIDE.U32 R2, R14, UR12, R2 ;  /* 0x0000000c0e027c25 */ /* 0x000fe2000f8e0002 */
[----:B------:R-:W-:Y:S02]  /*1530*/  UIMAD.WIDE.U32 UR14, UR9, UR4, URZ ;  /* 0x00000004090e72a5 */ /* 0x000fe4000f8e003f */
[----:B------:R-:W-:Y:S02]  /*1540*/  UIMAD UR5, UR9, UR5, UR8 ;  /* 0x00000005090572a4 */ /* 0x000fe4000f8e0208 */
[----:B------:R-:W-:Y:S01]  /*1550*/  IADD3 R3, R3, R4, RZ ;  /* 0x0000000403037210 */ /* 0x000fe20007ffe0ff */
[----:B------:R-:W-:Y:S01]  /*1560*/  IMAD R4, R10, UR6, RZ ;  /* 0x000000060a047c24 */ /* 0x000fe2000f8e02ff */
[----:B------:R-:W-:Y:S01]  /*1570*/  UIADD3 UR11, UR15, UR5, URZ ;  /* 0x000000050f0b7290 */ /* 0x000fe2000fffe03f */
[----:B------:R-:W-:-:S04]  /*1580*/  IMAD.WIDE.U32 R2, R0, UR6, R2 ;  /* 0x0000000600027c25 */ /* 0x000fc8000f8e0002 */
[----:B------:R-:W-:Y:S01]  /*1590*/  IMAD R4, R0, UR7, R4 ;  /* 0x0000000700047c24 */ /* 0x000fe2000f8e0204 */
[----:B------:R-:W-:-:S03]  /*15a0*/  MOV R7, R2 ;  /* 0x0000000200077202 */ /* 0x000fc60000000f00 */
[----:B------:R-:W-:Y:S01]  /*15b0*/  IMAD.IADD R11, R3, 0x1, R4 ;  /* 0x00000001030b7824 */ /* 0x000fe200078e0204 */
[----:B------:R-:W-:Y:S06]  /*15c0*/  BRA `(.L_x_828) ;  /* 0x0000000400547947 */ /* 0x000fec0003800000 */
.L_x_827:
[----:B------:R-:W2:Y:S01]  /*15d0*/  LDC R7, c[0x0][0x278] ;  /* 0x00009e00ff077b82 */ /* 0x000ea20000000800 */
[----:B------:R-:W3:Y:S01]  /*15e0*/  S2R R4, SR_CTAID.Z ;  /* 0x0000000000047919 */ /* 0x000ee20000002700 */
        /* <DEDUP_REMOVED lines=9> */
[----:B--2---:R-:W-:Y:S02]  /*1680*/  IABS R6, R7 ;  /* 0x0000000700067213 */ /* 0x004fe40000000000 */
[----:B------:R-:W-:Y:S02]  /*1690*/  ISETP.NE.AND P2, PT, R7, RZ, PT ;  /* 0x000000ff0700720c */ /* 0x000fe40003f45270 */
[----:B------:R-:W2:Y:S01]  /*16a0*/  I2F.RP R2, R6 ;  /* 0x0000000600027306 */ /* 0x000ea20000209400 */
[----:B---3--:R-:W-:-:S07]  /*16b0*/  IABS R4, R4 ;  /* 0x0000000400047213 */ /* 0x008fce0000000000 */
[----:B--2---:R-:W2:Y:S02]  /*16c0*/  MUFU.RCP R2, R2 ;  /* 0x0000000200027308 */ /* 0x004ea40000001000 */
[----:B--2---:R-:W-:-:S06]  /*16d0*/  VIADD R2, R2, 0xffffffe ;  /* 0x0ffffffe02027836 */ /* 0x004fcc0000000000 */
[----:B------:R-:W2:Y:S02]  /*16e0*/  F2I.FTZ.U32.TRUNC.NTZ R3, R2 ;  /* 0x0000000200037305 */ /* 0x000ea4000021f000 */
[----:B--2---:R-:W-:Y:S01]  /*16f0*/  IMAD.MOV R0, RZ, RZ, -R3 ;  /* 0x000000ffff007224 */ /* 0x004fe200078e0a03 */
[----:B------:R-:W-:-:S03]  /*1700*/  MOV R2, RZ ;  /* 0x000000ff00027202 */ /* 0x000fc60000000f00 */
[----:B------:R-:W-:-:S04]  /*1710*/  IMAD R0, R0, R6, RZ ;  /* 0x0000000600007224 */ /* 0x000fc800078e02ff */
[----:B------:R-:W-:-:S04]  /*1720*/  IMAD.HI.U32 R0, R3, R0, R2 ;  /* 0x0000000003007227 */ /* 0x000fc800078e0002 */
[----:B------:R-:W-:Y:S02]  /*1730*/  IMAD.MOV.U32 R3, RZ, RZ, R4 ;  /* 0x000000ffff037224 */ /* 0x000fe400078e0004 */
[----:B------:R-:W2:Y:S02]  /*1740*/  LDC.64 R4, c[0x0][0x260] ;  /* 0x00009800ff047b82 */ /* 0x000ea40000000a00 */
        /* <DEDUP_REMOVED lines=10> */
[----:B------:R-:W-:Y:S06]  /*17f0*/  @P1 BRA `(.L_x_829) ;  /* 0x0000000000301947 */ /* 0x000fec0003800000 */
        /* <DEDUP_REMOVED lines=12> */
.L_x_829:
[----:B------:R-:W-:Y:S01]  /*18c0*/  UIMAD UR4, UR14, UR12, URZ ;  /* 0x0000000c0e0472a4 */ /* 0x000fe2000f8e023f */
[----:B------:R-:W-:Y:S01]  /*18d0*/  @!P3 IADD3 R0, -R0, RZ, RZ ;  /* 0x000000ff0000b210 */ /* 0x000fe20007ffe1ff */
[----:B------:R-:W-:Y:S01]  /*18e0*/  UMOV UR29, UR5 ;  /* 0x00000005001d7c82 */ /* 0x000fe20008000000 */
[----:B------:R-:W-:Y:S01]  /*18f0*/  @!P2 LOP3.LUT R0, RZ, R7, RZ, 0x33, !PT ;  /* 0x00000007ff00a212 */ /* 0x000fe200078e33ff */
[----:B------:R-:W-:Y:S01]  /*1900*/  UIMAD.WIDE.U32 UR28, UR12, UR9, UR28 ;  /* 0x000000090c1c72a5 */ /* 0x000fe2000f8e001c */
[----:B------:R-:W-:Y:S01]  /*1910*/  MOV R15, UR14 ;  /* 0x0000000e000f7c02 */ /* 0x000fe20008000f00 */
[----:B------:R-:W-:Y:S01]  /*1920*/  UIMAD UR4, UR13, UR9, UR4 ;  /* 0x000000090d0472a4 */ /* 0x000fe2000f8e0204 */
[----:B------:R-:W-:Y:S01]  /*1930*/  SHF.R.S32.HI R10, RZ, 0x1f, R0 ;  /* 0x0000001fff0a7819 */ /* 0x000fe20000011400 */
[----:B------:R-:W-:Y:S01]  /*1940*/  @UP0 UIADD3 UR8, UR7, UR8, URZ ;  /* 0x0000000807080290 */ /* 0x000fe2000fffe03f */
[----:B------:R-:W-:Y:S01]  /*1950*/  IMAD.U32 R14, RZ, RZ, UR9 ;  /* 0x00000009ff0e7e24 */ /* 0x000fe2000f8e00ff */
[----:B------:R-:W-:Y:S01]  /*1960*/  UIADD3 UR4, UR29, UR4, URZ ;  /* 0x000000041d047290 */ /* 0x000fe2000fffe03f */
[----:B------:R-:W-:Y:S01]  /*1970*/  IMAD.U32 R3, RZ, RZ, UR29 ;  /* 0x0000001dff037e24 */ /* 0x000fe2000f8e00ff */
[----:B------:R-:W-:Y:S01]  /*1980*/  MOV R2, UR28 ;  /* 0x0000001c00027c02 */ /* 0x000fe20008000f00 */
[----:B--2---:R-:W-:-:S02]  /*1990*/  IMAD R6, R10, R4, RZ ;  /* 0x000000040a067224 */ /* 0x004fc400078e02ff */
[----:B------:R-:W-:Y:S01]  /*19a0*/  IMAD.MOV.U32 R9, RZ, RZ, R0 ;  /* 0x000000ffff097224 */ /* 0x000fe200078e0000 */
[----:B------:R-:W-:Y:S01]  /*19b0*/  MOV R3, UR4 ;  /* 0x0000000400037c02 */ /* 0x000fe20008000f00 */
[----:B------:R-:W-:Y:S02]  /*19c0*/  @UP0 ULDC.64 UR4, c[0x0][0x250] ;  /* 0x0000940000040ab9 */ /* 0x000fe40000000a00 */
[----:B------:R-:W-:Y:S01]  /*19d0*/  @UP0 UIMAD.WIDE.U32 UR28, UR8, UR4, URZ ;  /* 0x00000004081c02a5 */ /* 0x000fe2000f8e003f */
[----:B------:R-:W-:-:S03]  /*19e0*/  IMAD.WIDE.U32 R2, R0, R4, R2 ;  /* 0x0000000400027225 */ /* 0x000fc600078e0002 */
[----:B------:R-:W-:Y:S01]  /*19f0*/  @UP0 UIMAD UR11, UR8, UR5, UR29 ;  /* 0x00000005080b02a4 */ /* 0x000fe2000f8e021d */
[----:B------:R-:W-:Y:S02]  /*1a00*/  IMAD R4, R0, R5, R6 ;  /* 0x0000000500047224 */ /* 0x000fe400078e0206 */
[----:B------:R-:W-:Y:S01]  /*1a10*/  @UP0 UMOV UR14, UR28 ;  /* 0x0000001c000e0c82 */ /* 0x000fe20008000000 */
[----:B------:R-:W-:Y:S02]  /*1a20*/  IMAD.MOV.U32 R7, RZ, RZ, R2 ;  /* 0x000000ffff077224 */ /* 0x000fe400078e0002 */
[----:B------:R-:W-:Y:S01]  /*1a30*/  IADD3 R11, R3, R4, RZ ;  /* 0x00000004030b7210 */ /* 0x000fe20007ffe0ff */
[----:B------:R-:W-:Y:S06]  /*1a40*/  @P1 BRA `(.L_x_828) ;  /* 0x0000000000341947 */ /* 0x000fec0003800000 */
        /* <DEDUP_REMOVED lines=13> */
.L_x_828:
[----:B------:R-:W-:Y:S01]  /*1b20*/  SHF.R.S32.HI R36, RZ, 0x1f, R189 ;  /* 0x0000001fff247819 */ /* 0x000fe200000114bd */
[----:B------:R-:W-:Y:S01]  /*1b30*/  UISETP.NE.AND UP0, UPT, UR16, -0x1, UPT ;  /* 0xffffffff1000788c */ /* 0x000fe2000bf05270 */
[----:B------:R-:W2:Y:S01]  /*1b40*/  S2R R2, SR_CTAID.X ;  /* 0x0000000000027919 */ /* 0x000ea20000002500 */
[----:B------:R-:W3:Y:S01]  /*1b50*/  S2UR UR21, SR_CgaCtaId ;  /* 0x00000000001579c3 */ /* 0x000ee20000008800 */
[CC--:B------:R-:W-:Y:S01]  /*1b60*/  LEA.HI R0, R36.reuse, R189.reuse, RZ, 0x3 ;  /* 0x000000bd24007211 */ /* 0x0c0fe200078f18ff */
[----:B------:R-:W-:Y:S01]  /*1b70*/  ULDC.64 UR8, c[0x0][0x258] ;  /* 0x0000960000087ab9 */ /* 0x000fe20000000a00 */
[----:B------:R-:W-:Y:S01]  /*1b80*/  LEA.HI R35, R36, R189, RZ, 0x4 ;  /* 0x000000bd24237211 */ /* 0x000fe200078f20ff */
[----:B------:R-:W-:Y:S01]  /*1b90*/  UIADD3 UR17, UR20, -0x1, URZ ;  /* 0xffffffff14117890 */ /* 0x000fe2000fffe03f */
[----:B------:R-:W-:Y:S01]  /*1ba0*/  SHF.R.S32.HI R12, RZ, 0x3, R0 ;  /* 0x00000003ff0c7819 */ /* 0x000fe20000011400 */
[----:B------:R-:W-:Y:S01]  /*1bb0*/  IMAD.U32 R8, RZ, RZ, UR8 ;  /* 0x00000008ff087e24 */ /* 0x000fe2000f8e00ff */
[----:B------:R-:W-:Y:S01]  /*1bc0*/  LOP3.LUT R0, R0, 0xfffffff8, RZ, 0xc0, !PT ;  /* 0xfffffff800007812 */ /* 0x000fe200078ec0ff */
[----:B------:R-:W-:Y:S01]  /*1bd0*/  USHF.L.U32 UR19, UR17, 0x8, URZ ;  /* 0x0000000811137899 */ /* 0x000fe2000800063f */
[----:B------:R-:W-:Y:S01]  /*1be0*/  SHF.R.S32.HI R13, RZ, 0x1f, R12 ;  /* 0x0000001fff0d7819 */ /* 0x000fe2000001140c */
[C---:B------:R-:W-:Y:S01]  /*1bf0*/  IMAD.SHL.U32 R4, R12.reuse, 0x40, RZ ;  /* 0x000000400c047824 */ /* 0x040fe200078e00ff */
[----:B------:R-:W-:Y:S01]  /*1c00*/  @UP0 ULDC.64 UR4, c[0x0][0x240] ;  /* 0x0000900000040ab9 */ /* 0x000fe20000000a00 */
[----:B------:R-:W-:Y:S01]  /*1c10*/  IMAD.IADD R32, R189, 0x1, -R0 ;  /* 0x00000001bd207824 */ /* 0x000fe200078e0a00 */
[----:B------:R-:W-:Y:S01]  /*1c20*/  @UP0 UIMAD.WIDE.U32 UR28, UR16, UR4, URZ ;  /* 0x00000004101c02a5 */ /* 0x000fe2000f8e003f */
[----:B------:R-:W-:Y:S01]  /*1c30*/  VIADD R27, R12, 0x10 ;  /* 0x000000100c1b7836 */ /* 0x000fe20000000000 */
[----:B------:R-:W-:Y:S01]  /*1c40*/  LOP3.LUT R0, R4, 0x1c0, RZ, 0xc0, !PT ;  /* 0x000001c004007812 */ /* 0x000fe200078ec0ff */
[----:B------:R-:W-:Y:S01]  /*1c50*/  IMAD.SHL.U32 R194, R32, 0x8, RZ ;  /* 0x0000000820c27824 */ /* 0x000fe200078e00ff */
[----:B------:R-:W-:Y:S01]  /*1c60*/  LOP3.LUT R4, R35, 0xfffffff0, RZ, 0xc0, !PT ;  /* 0xfffffff023047812 */ /* 0x000fe200078ec0ff */
[----:B------:R-:W-:Y:S01]  /*1c70*/  @!UP0 USHF.R.S32.HI UR6, URZ, 0x1f, UR27 ;  /* 0x0000001f3f068899 */ /* 0x000fe2000801141b */
[----:B------:R-:W-:Y:S01]  /*1c80*/  SHF.R.U32.HI R5, RZ, 0x3, R0 ;  /* 0x00000003ff057819 */ /* 0x000fe20000011600 */
[----:B------:R-:W-:Y:S01]  /*1c90*/  @UP0 UIMAD UR15, UR16, UR5, UR29 ;  /* 0x00000005100f02a4 */ /* 0x000fe2000f8e021d */
[----:B------:R-:W-:Y:S01]  /*1ca0*/  LOP3.LUT R6, R0, 0x38, R194, 0xf8, !PT ;  /* 0x0000003800067812 */ /* 0x000fe200078ef8c2 */
[----:B------:R-:W-:Y:S01]  /*1cb0*/  IMAD.IADD R0, R189, 0x1, -R4 ;  /* 0x00000001bd007824 */ /* 0x000fe200078e0a04 */
[----:B------:R-:W-:Y:S01]  /*1cc0*/  @!UP0 ULDC.64 UR4, c[0x0][0x228] ;  /* 0x00008a0000048ab9 */ /* 0x000fe20000000a00 */
[----:B------:R4:W-:Y:S01]  /*1cd0*/  STL [R1+0x18], R194 ;  /* 0x000018c201007387 */ /* 0x0009e20000100800 */
[----:B------:R-:W-:Y:S01]  /*1ce0*/  LOP3.LUT R5, R6, R5, RZ, 0x3c, !PT ;  /* 0x0000000506057212 */ /* 0x000fe200078e3cff */
[----:B------:R-:W-:Y:S01]  /*1cf0*/  @!UP0 UIMAD UR6, UR6, UR4, URZ ;  /* 0x00000004060682a4 */ /* 0x000fe2000f8e023f */
[----:B------:R-:W-:Y:S01]  /*1d00*/  SHF.R.S32.HI R4, RZ, 0x1f, R0 ;  /* 0x0000001fff047819 */ /* 0x000fe20000011400 */
[----:B------:R-:W-:Y:S01]  /*1d10*/  @!UP0 UIMAD.WIDE.U32 UR30, UR27, UR4, URZ ;  /* 0x000000041b1e82a5 */ /* 0x000fe2000f8e003f */
[----:B------:R-:W-:Y:S01]  /*1d20*/  LEA.HI R6, R36, R189, RZ, 0x6 ;  /* 0x000000bd24067211 */ /* 0x000fe200078f30ff */
[----:B------:R-:W-:Y:S01]  /*1d30*/  @!UP0 UIMAD UR27, UR27, UR5, UR6 ;  /* 0x000000051b1b82a4 */ /* 0x000fe2000f8e0206 */
[----:B------:R-:W-:Y:S01]  /*1d40*/  LEA.HI R34, R4, R0, RZ, 0x3 ;  /* 0x0000000004227211 */ /* 0x000fe200078f18ff */
[----:B------:R-:W-:Y:S01]  /*1d50*/  UIADD3 UR5, -UR25, UR18, URZ ;  /* 0x0000001219057290 */ /* 0x000fe2000fffe13f */
[----:B------:R-:W-:Y:S01]  /*1d60*/  IADD3 R16, P3, R194, R7, RZ ;  /* 0x00000007c2107210 */ /* 0x000fe20007f7e0ff */
[----:B------:R-:W-:Y:S01]  /*1d70*/  IMAD.SHL.U32 R6, R6, 0x8, RZ ;  /* 0x0000000806067824 */ /* 0x000fe200078e00ff */
[----:B------:R-:W-:Y:S01]  /*1d80*/  LOP3.LUT R4, R34, 0xfffffff8, RZ, 0xc0, !PT ;  /* 0xfffffff822047812 */ /* 0x000fe200078ec0ff */
[----:B------:R-:W-:Y:S01]  /*1d90*/  @!UP0 UIADD3 UR15, UR31, UR27, URZ ;  /* 0x0000001b1f0f8290 */ /* 0x000fe2000fffe03f */
[----:B------:R-:W-:Y:S01]  /*1da0*/  VIADD R29, R12, 0x20 ;  /* 0x000000200c1d7836 */ /* 0x000fe20000000000 */
[----:B------:R-:W-:Y:S01]  /*1db0*/  @!UP0 UMOV UR28, UR30 ;  /* 0x0000001e001c8c82 */ /* 0x000fe20008000000 */
[----:B------:R-:W-:Y:S01]  /*1dc0*/  USHF.R.S32.HI UR29, URZ, 0x1f, UR10 ;  /* 0x0000001f3f1d7899 */ /* 0x000fe2000801140a */
[----:B------:R-:W-:Y:S01]  /*1dd0*/  LOP3.LUT R241, R5, 0xfffffe00, R6, 0xf8, !PT ;  /* 0xfffffe0005f17812 */ /* 0x000fe200078ef806 */
[----:B------:R-:W-:Y:S01]  /*1de0*/  IMAD.IADD R33, R0, 0x1, -R4 ;  /* 0x0000000100217824 */ /* 0x000fe200078e0a04 */
[----:B------:R-:W-:Y:S01]  /*1df0*/  SHF.R.S32.HI R0, RZ, 0x1f, R194 ;  /* 0x0000001fff007819 */ /* 0x000fe200000114c2 */
[----:B------:R-:W-:Y:S01]  /*1e00*/  UIMAD UR29, UR29, UR8, URZ ;  /* 0x000000081d1d72a4 */ /* 0x000fe2000f8e023f */
[----:B------:R-:W-:Y:S01]  /*1e10*/  IADD3 R6, P1, R194, UR28, RZ ;  /* 0x0000001cc2067c10 */ /* 0x000fe2000ff3e0ff */
[----:B------:R-:W-:Y:S01]  /*1e20*/  ULDC.64 UR6, c[0x0][0x268] ;  /* 0x00009a0000067ab9 */ /* 0x000fe20000000a00 */
[----:B------:R-:W-:Y:S01]  /*1e30*/  ISETP.GE.AND P5, PT, R12, UR5, PT ;  /* 0x000000050c007c0c */ /* 0x000fe2000bfa6270 */
[----:B------:R-:W-:Y:S01]  /*1e40*/  UIMAD UR9, UR10, UR9, UR29 ;  /* 0x000000090a0972a4 */ /* 0x000fe2000f8e021d */
[----:B------:R-:W-:Y:S01]  /*1e50*/  IADD3 R4, P2, R194, UR14, RZ ;  /* 0x0000000ec2047c10 */ /* 0x000fe2000ff5e0ff */
[----:B------:R-:W-:Y:S01]  /*1e60*/  UMOV UR4, 0x400 ;  /* 0x0000040000047882 */ /* 0x000fe20000000000 */
[----:B------:R-:W-:Y:S01]  /*1e70*/  IADD3.X R7, R0, UR15, RZ, P1, !PT ;  /* 0x0000000f00077c10 */ /* 0x000fe20008ffe4ff */
[----:B------:R-:W-:Y:S01]  /*1e80*/  IMAD R10, R10, UR6, RZ ;  /* 0x000000060a0a7c24 */ /* 0x000fe2000f8e02ff */
[----:B------:R-:W-:Y:S01]  /*1e90*/  IADD3.X R5, R0, UR11, RZ, P2, !PT ;  /* 0x0000000b00057c10 */ /* 0x000fe200097fe4ff */
[----:B---3--:R-:W-:Y:S01]  /*1ea0*/  ULEA UR4, UR21, UR4, 0x18 ;  /* 0x0000000415047291 */ /* 0x008fe2000f8ec03f */
[----:B------:R-:W-:Y:S01]  /*1eb0*/  VIADD R28, R12, 0x30 ;  /* 0x000000300c1c7836 */ /* 0x000fe20000000000 */
[----:B------:R-:W-:Y:S01]  /*1ec0*/  UIADD3 UR21, -UR19, UR26, URZ ;  /* 0x0000001a13157290 */ /* 0x000fe2000fffe13f */
[----:B------:R-:W-:Y:S01]  /*1ed0*/  IMAD.WIDE.U32 R6, R8, UR10, R6 ;  /* 0x0000000a08067c25 */ /* 0x000fe2000f8e0006 */
[----:B------:R-:W-:Y:S01]  /*1ee0*/  BSSY B0, `(.L_x_830) ;  /* 0x000001c000007945 */ /* 0x000fe20003800000 */
[----:B------:R-:W-:-:S02]  /*1ef0*/  ISETP.GE.AND P4, PT, R27, UR5, PT ;  /* 0x000000051b007c0c */ /* 0x000fc4000bf86270 */
[----:B------:R-:W-:Y:S01]  /*1f00*/  IMAD.WIDE.U32 R18, R9, UR6, R4 ;  /* 0x0000000609127c25 */ /* 0x000fe2000f8e0004 */
[----:B------:R-:W-:Y:S02]  /*1f10*/  ISETP.GE.AND P1, PT, R29, UR5, PT ;  /* 0x000000051d007c0c */ /* 0x000fe4000bf26270 */
[----:B------:R-:W-:Y:S01]  /*1f20*/  ISETP.GE.AND P2, PT, R28, UR5, PT ;  /* 0x000000051c007c0c */ /* 0x000fe2000bf46270 */
[----:B------:R-:W-:Y:S01]  /*1f30*/  IMAD R31, R9, UR7, R10 ;  /* 0x00000007091f7c24 */ /* 0x000fe2000f8e020a */
[----:B------:R-:W-:Y:S01]  /*1f40*/  LEA R241, R241, UR4, 0x1 ;  /* 0x00000004f1f17c11 */ /* 0x000fe2000f8e08ff */
[----:B------:R-:W-:Y:S02]  /*1f50*/  VIADD R5, R7, UR9 ;  /* 0x0000000907057c36 */ /* 0x000fe40008000000 */
[----:B--2---:R-:W-:-:S04]  /*1f60*/  IMAD.WIDE R2, R2, 0x40, R12 ;  /* 0x0000004002027825 */ /* 0x004fc800078e020c */
[----:B------:R-:W-:Y:S01]  /*1f70*/  IMAD.X R17, R0, 0x1, R11, P3 ;  /* 0x0000000100117824 */ /* 0x000fe200018e060b */
[----:B----4-:R-:W-:Y:S06]  /*1f80*/  @P5 BRA `(.L_x_831) ;  /* 0x0000000000445947 */ /* 0x010fec0003800000 */
        /* <DEDUP_REMOVED lines=17> */
.L_x_831:
[----:B------:R-:W-:Y:S05]  /*20a0*/  BSYNC B0 ;  /* 0x0000000000007941 */ /* 0x000fea0003800000 */
.L_x_830:
        /* <DEDUP_REMOVED lines=8> */
[----:B------:R-:W-:-:S03]  /*2130*/  MOV R9, R5 ;  /* 0x0000000500097202 */ /* 0x000fc60000000f00 */
[----:B------:R-:W-:-:S04]  /*2140*/  IMAD.X R8, RZ, RZ, R3, P3 ;  /* 0x000000ffff087224 */ /* 0x000fc800018e0603 */
[----:B---3--:R-:W-:Y:S02]  /*2150*/  IMAD R10, R8, UR6, RZ ;  /* 0x00000006080a7c24 */ /* 0x008fe4000f8e02ff */
[----:B------:R-:W-:-:S04]  /*2160*/  IMAD.MOV.U32 R8, RZ, RZ, R6 ;  /* 0x000000ffff087224 */ /* 0x000fc800078e0006 */
        /* <DEDUP_REMOVED lines=10> */
.L_x_833:
[----:B------:R-:W-:Y:S05]  /*2210*/  BSYNC B0 ;  /* 0x0000000000007941 */ /* 0x000fea0003800000 */
.L_x_832:
        /* <DEDUP_REMOVED lines=22> */
.L_x_835:
[----:B------:R-:W-:Y:S05]  /*2380*/  BSYNC B0 ;  /* 0x0000000000007941 */ /* 0x000fea0003800000 */
.L_x_834:
        /* <DEDUP_REMOVED lines=9> */
[----:B------:R-:W-:-:S03]  /*2420*/  IADD3.X R2, RZ, R3, RZ, P1, !PT ;  /* 0x00000003ff027210 */ /* 0x000fc60000ffe4ff */
        /* <DEDUP_REMOVED lines=11> */
.L_x_837:
[----:B------:R-:W-:Y:S05]  /*24e0*/  BSYNC B0 ;  /* 0x0000000000007941 */ /* 0x000fea0003800000 */
.L_x_836:
[C---:B------:R-:W-:Y:S01]  /*24f0*/  ISETP.GE.AND P6, PT, R12.reuse, UR21, PT ;  /* 0x000000150c007c0c */ /* 0x040fe2000bfc6270 */
[C---:B-1----:R-:W-:Y:S01]  /*2500*/  IMAD R2, R13.reuse, UR12, RZ ;  /* 0x0000000c0d027c24 */ /* 0x042fe2000f8e02ff */
        /* <DEDUP_REMOVED lines=12> */
[C---:B------:R-:W-:Y:S01]  /*25d0*/  IMAD R2, R12.reuse, UR13, R2 ;  /* 0x0000000d0c027c24 */ /* 0x040fe2000f8e0202 */
        /* <DEDUP_REMOVED lines=19> */
.L_x_839:
[----:B------:R-:W-:Y:S05]  /*2710*/  BSYNC B0 ;  /* 0x0000000000007941 */ /* 0x000fea0003800000 */
.L_x_838:
        /* <DEDUP_REMOVED lines=10> */
[----:B------:R-:W-:Y:S01]  /*27c0*/  IADD3 R0, P5, R38, UR15, RZ ;  /* 0x0000000f26007c10 */ /* 0x000fe2000ffbe0ff */
[----:B------:R-:W-:-:S03]  /*27d0*/  ULDC.64 UR6, c[0x0][0x218] ;  /* 0x0000860000067ab9 */ /* 0x000fc60000000a00 */
[----:B------:R-:W-:Y:S02]  /*27e0*/  IADD3.X R2, R39, UR14, RZ, P5, !PT ;  /* 0x0000000e27027c10 */ /* 0x000fe4000affe4ff */
[----:B-1----:R-:W-:-:S04]  /*27f0*/  LEA R4, P5, R0, UR6, 0x1 ;  /* 0x0000000600047c11 */ /* 0x002fc8000f8a08ff */
[----:B------:R-:W-:-:S05]  /*2800*/  LEA.HI.X R5, R0, UR7, R2, 0x1, P5 ;  /* 0x0000000700057c11 */ /* 0x000fca000a8f0c02 */
[----:B------:R-:W-:Y:S01]  /*2810*/  @!PT LDS RZ, [RZ] ;  /* 0x00000000fffff984 */ /* 0x000fe20000000800 */
[----:B------:R-:W-:Y:S01]  /*2820*/  @!PT LDS RZ, [RZ] ;  /* 0x00000000fffff984 */ /* 0x000fe20000000800 */
[----:B------:R-:W-:Y:S01]  /*2830*/  @!PT LDS RZ, [RZ] ;  /* 0x00000000fffff984 */ /* 0x000fe20000000800 */
[----:B------:R1:W-:Y:S04]  /*2840*/  LDGSTS.E.BYPASS.LTC128B.128 [R241+0x2800], desc[UR22][R4.64] ;  /* 0x0280000004f17fae */ /* 0x0003e8000b901d56 */
.L_x_841:
[----:B------:R-:W-:Y:S05]  /*2850*/  BSYNC B0 ;  /* 0x0000000000007941 */ /* 0x000fea0003800000 */
.L_x_840:
        /* <DEDUP_REMOVED lines=9> */
[----:B------:R-:W-:Y:S01]  /*28f0*/  ULDC.64 UR6, c[0x0][0x218] ;  /* 0x0000860000067ab9 */ /* 0x000fe20000000a00 */
[----:B-1----:R-:W-:Y:S02]  /*2900*/  IMAD.U32 R4, RZ, RZ, UR12 ;  /* 0x0000000cff047e24 */ /* 0x002fe4000f8e00ff */
        /* <DEDUP_REMOVED lines=9> */
.L_x_843:
[----:B------:R-:W-:Y:S05]  /*29a0*/  BSYNC B0 ;  /* 0x0000000000007941 */ /* 0x000fea0003800000 */
.L_x_842:
        /* <DEDUP_REMOVED lines=8> */
[----:B-1----:R-:W-:Y:S01]  /*2a30*/  MOV R5, R39 ;  /* 0x0000002700057202 */ /* 0x002fe20000000f00 */
[----:B------:R-:W-:Y:S01]  /*2a40*/  IMAD.U32 R0, RZ, RZ, UR12 ;  /* 0x0000000cff007e24 */ /* 0x000fe2000f8e00ff */
[----:B------:R-:W-:Y:S01]  /*2a50*/  UIMAD UR8, UR13, 0x30, URZ ;  /* 0x000000300d0878a4 */ /* 0x000fe2000f8e023f */
[----:B------:R-:W-:Y:S01]  /*2a60*/  IMAD.MOV.U32 R4, RZ, RZ, R38 ;  /* 0x000000ffff047224 */ /* 0x000fe200078e0026 */
[----:B------:R-:W-:-:S03]  /*2a70*/  ULDC.64 UR6, c[0x0][0x218] ;  /* 0x0000860000067ab9 */ /* 0x000fc60000000a00 */
        /* <DEDUP_REMOVED lines=8> */
.L_x_845:
[----:B------:R-:W-:Y:S05]  /*2b00*/  BSYNC B0 ;  /* 0x0000000000007941 */ /* 0x000fea0003800000 */
.L_x_844:
        /* <DEDUP_REMOVED lines=20> */
.L_x_847:
[----:B------:R-:W-:Y:S05]  /*2c50*/  BSYNC B0 ;  /* 0x0000000000007941 */ /* 0x000fea0003800000 */
.L_x_846:
        /* <DEDUP_REMOVED lines=21> */
.L_x_849:
[----:B------:R-:W-:Y:S05]  /*2db0*/  BSYNC B0 ;  /* 0x0000000000007941 */ /* 0x000fea0003800000 */
.L_x_848:
        /* <DEDUP_REMOVED lines=21> */
.L_x_851:
[----:B------:R-:W-:Y:S05]  /*2f10*/  BSYNC B0 ;  /* 0x0000000000007941 */ /* 0x000fea0003800000 */
.L_x_850:
[----:B------:R-:W-:Y:S01]  /*2f20*/  BSSY B0, `(.L_x_852) ;  /* 0x0000015000007945 */ /* 0x000fe20003800000 */
[----:B------:R-:W-:Y:S02]  /*2f30*/  ISETP.GE.AND P6, PT, R14, UR21, PT ;  /* 0x000000150e007c0c */ /* 0x000fe4000bfc6270 */
[----:B---3--:R-:W-:Y:S01]  /*2f40*/  IADD3 R11, R12, 0xd0, RZ ;  /* 0x000000d00c0b7810 */ /* 0x008fe20007ffe0ff */
        /* <DEDUP_REMOVED lines=18> */
.L_x_853:
[----:B------:R-:W-:Y:S05]  /*3070*/  BSYNC B0 ;  /* 0x0000000000007941 */ /* 0x000fea0003800000 */
.L_x_852:
        /* <DEDUP_REMOVED lines=20> */
.L_x_855:
[----:B------:R-:W-:Y:S05]  /*31c0*/  BSYNC B0 ;  /* 0x0000000000007941 */ /* 0x000fea0003800000 */
.L_x_854:
        /* <DEDUP_REMOVED lines=21> */
.L_x_857:
[----:B------:R-:W-:Y:S05]  /*3320*/  BSYNC B0 ;  /* 0x0000000000007941 */ /* 0x000fea0003800000 */
.L_x_856:
[----:B------:R-:W-:Y:S01]  /*3330*/  ULDC.64 UR8, c[0x0][0x250] ;  /* 0x0000940000087ab9 */ /* 0x000fe20000000a00 */
[----:B------:R-:W-:Y:S01]  /*3340*/  BSSY B0, `(.L_x_858) ;  /* 0x0000016000007945 */ /* 0x000fe20003800000 */
[----:B------:R-:W-:Y:S01]  /*3350*/  ISETP.GE.AND P3, PT, R30, UR21, PT ;  /* 0x000000151e007c0c */ /* 0x000fe2000bf66270 */
[----:B------:R-:W-:Y:S01]  /*3360*/  IMAD R2, R15, UR8, RZ ;  /* 0x000000080f027c24 */ /* 0x000fe2000f8e02ff */
[----:B------:R-:W-:Y:S01]  /*3370*/  IADD3 R9, R19, R31, RZ ;  /* 0x0000001f13097210 */ /* 0x000fe20007ffe0ff */
        /* <DEDUP_REMOVED lines=18> */
.L_x_859:
[----:B------:R-:W-:Y:S05]  /*34a0*/  BSYNC B0 ;  /* 0x0000000000007941 */ /* 0x000fea0003800000 */
.L_x_858:
[----:B------:R-:W-:Y:S04]  /*34b0*/  BSSY B0, `(.L_x_860) ;  /* 0x0000013000007945 */ /* 0x000fe80003800000 */
        /* <DEDUP_REMOVED lines=18> */
.L_x_861:
[----:B------:R-:W-:Y:S05]  /*35e0*/  BSYNC B0 ;  /* 0x0000000000007941 */ /* 0x000fea0003800000 */
.L_x_860:
        /* <DEDUP_REMOVED lines=19> */
.L_x_863:
[----:B------:R-:W-:Y:S05]  /*3720*/  BSYNC B0 ;  /* 0x0000000000007941 */ /* 0x000fea0003800000 */
.L_x_862:
        /* <DEDUP_REMOVED lines=19> */
.L_x_865:
[----:B------:R-:W-:Y:S05]  /*3860*/  BSYNC B0 ;  /* 0x0000000000007941 */ /* 0x000fea0003800000 */
.L_x_864:
        /* <DEDUP_REMOVED lines=19> */
.L_x_867:
[----:B------:R-:W-:Y:S05]  /*39a0*/  BSYNC B0 ;  /* 0x0000000000007941 */ /* 0x000fea0003800000 */
.L_x_866:
        /* <DEDUP_REMOVED lines=19> */
.L_x_869:
[----:B------:R-:W-:Y:S05]  /*3ae0*/  BSYNC B0 ;  /* 0x0000000000007941 */ /* 0x000fea0003800000 */
.L_x_868:
[----:B------:R-:W0:Y:S01]  /*3af0*/  LDGDEPBAR ;  /* 0x00000000000079af */ /* 0x000e220000000000 */
[----:B------:R-:W-:Y:S01]  /*3b00*/  ISETP.GE.AND P5, PT, R12, UR21, PT ;  /* 0x000000150c007c0c */ /* 0x000fe2000bfa6270 */
[----:B------:R-:W-:Y:S01]  /*3b10*/  IMAD.MOV.U32 R8, RZ, RZ, R18 ;  /* 0x000000ffff087224 */ /* 0x000fe200078e0012 */
[----:B------:R-:W-:Y:S01]  /*3b20*/  LEA.HI R96, R36, R189, RZ, 0x5 ;  /* 0x000000bd24607211 */ /* 0x000fe200078f28ff */
[C---:B------:R-:W-:Y:S01]  /*3b30*/  IMAD R0, R20.reuse, UR9, R2 ;  /* 0x0000000914007c24 */ /* 0x040fe2000f8e0202 */
[----:B------:R-:W-:Y:S01]  /*3b40*/  ULDC.64 UR10, c[0x0][0x220] ;  /* 0x00008800000a7ab9 */ /* 0x000fe20000000a00 */
[----:B------:R-:W-:Y:S01]  /*3b50*/  IMAD.WIDE.U32 R98, R20, UR8, R8 ;  /* 0x0000000814627c25 */ /* 0x000fe2000f8e0008 */
[----:B-1----:R-:W-:Y:S01]  /*3b60*/  SHF.R.S32.HI R7, RZ, 0x5, R96 ;  /* 0x00000005ff077819 */ /* 0x002fe20000011460 */
[----:B------:R-:W-:Y:S01]  /*3b70*/  BSSY B0, `(.L_x_870) ;  /* 0x0000019000007945 */ /* 0x000fe20003800000 */
[----:B------:R-:W-:Y:S01]  /*3b80*/  ISETP.GE.AND P4, PT, R27, UR21, PT ;  /* 0x000000151b007c0c */ /* 0x000fe2000bf86270 */
        /* <DEDUP_REMOVED lines=23> */
.L_x_871:
[----:B------:R-:W-:Y:S05]  /*3d00*/  BSYNC B0 ;  /* 0x0000000000007941 */ /* 0x000fea0003800000 */
.L_x_870:
        /* <DEDUP_REMOVED lines=19> */
.L_x_873:
[----:B------:R-:W-:Y:S05]  /*3e40*/  BSYNC B0 ;  /* 0x0000000000007941 */ /* 0x000fea0003800000 */
.L_x_872:
        /* <DEDUP_REMOVED lines=17> */
.L_x_875:
[----:B------:R-:W-:Y:S05]  /*3f60*/  BSYNC B0 ;  /* 0x0000000000007941 */ /* 0x000fea0003800000 */
.L_x_874:
        /* <DEDUP_REMOVED lines=18> */
.L_x_877:
[----:B------:R-:W-:Y:S05]  /*4090*/  BSYNC B0 ;  /* 0x0000000000007941 */ /* 0x000fea0003800000 */
.L_x_876:
        /* <DEDUP_REMOVED lines=17> */
.L_x_879:
[----:B------:R-:W-:Y:S05]  /*41b0*/  BSYNC B0 ;  /* 0x0000000000007941 */ /* 0x000fea0003800000 */
.L_x_878:
        /* <DEDUP_REMOVED lines=18> */
.L_x_881:
[----:B------:R-:W-:Y:S05]  /*42e0*/  BSYNC B0 ;  /* 0x0000000000007941 */ /* 0x000fea0003800000 */
.L_x_880:
        /* <DEDUP_REMOVED lines=18> */
.L_x_883:
[----:B------:R-:W-:Y:S05]  /*4410*/  BSYNC B0 ;  /* 0x0000000000007941 */ /* 0x000fea0003800000 */
.L_x_882:
        /* <DEDUP_REMOVED lines=19> */
.L_x_885:
[----:B------:R-:W-:Y:S05]  /*4550*/  BSYNC B0 ;  /* 0x0000000000007941 */ /* 0x000fea0003800000 */
.L_x_884:
        /* <DEDUP_REMOVED lines=19> */
.L_x_887:
[----:B------:R-:W-:Y:S05]  /*4690*/  BSYNC B0 ;  /* 0x0000000000007941 */ /* 0x000fea0003800000 */
.L_x_886:
[----:B------:R2:W-:Y:S01]  /*46a0*/  @P2 STS.128 [R241+0xe800], RZ ;  /* 0x00e800fff1002388 */ /* 0x0005e20000000c00 */
[----:B-1----:R-:W-:Y:S01]  /*46b0*/  IMAD.SHL.U32 R4, R32, 0x40, RZ ;  /* 0x0000004020047824 */ /* 0x002fe200078e00ff */
        /* <DEDUP_REMOVED lines=17> */
[----:B--2---:R-:W-:Y:S05]  /*47d0*/  @P2 BRA `(.L_x_889) ;  /* 0x0000000000382947 */ /* 0x004fea0003800000 */
        /* <DEDUP_REMOVED lines=14> */
.L_x_889:
[----:B------:R-:W-:Y:S05]  /*48c0*/  BSYNC B0 ;  /* 0x0000000000007941 */ /* 0x000fea0003800000 */
.L_x_888:
        /* <DEDUP_REMOVED lines=14> */
[----:B--2---:R-:W-:Y:S02]  /*49b0*/  MOV R4, R67 ;  /* 0x0000004300047202 */ /* 0x004fe40000000f00 */
[----:B------:R-:W-:-:S03]  /*49c0*/  MOV R5, R68 ;  /* 0x0000004400057202 */ /* 0x000fc60000000f00 */
[----:B------:R-:W-:-:S05]  /*49d0*/  IMAD.WIDE.U32 R4, R0, 0x140, R4 ;  /* 0x0000014000047825 */ /* 0x000fca00078e0004 */
[----:B------:R-:W-:-:S05]  /*49e0*/  IADD3 R5, R5, UR6, RZ ;  /* 0x0000000605057c10 */ /* 0x000fca000fffe0ff */
[----:B------:R-:W-:Y:S01]  /*49f0*/  @!PT LDS RZ, [RZ] ;  /* 0x00000000fffff984 */ /* 0x000fe20000000800 */
[----:B------:R-:W-:Y:S01]  /*4a00*/  @!PT LDS RZ, [RZ] ;  /* 0x00000000fffff984 */ /* 0x000fe20000000800 */
[----:B------:R-:W-:Y:S01]  /*4a10*/  @!PT LDS RZ, [RZ] ;  /* 0x00000000fffff984 */ /* 0x000fe20000000800 */
[----:B------:R2:W-:Y:S02]  /*4a20*/  LDGSTS.E.BYPASS.LTC128B.128 [R241+0xf000], desc[UR22][R4.64] ;  /* 0x0f00000004f17fae */ /* 0x0005e4000b901d56 */
.L_x_891:
[----:B------:R-:W-:Y:S05]  /*4a30*/  BSYNC B0 ;  /* 0x0000000000007941 */ /* 0x000fea0003800000 */
.L_x_890:
[----:B------:R1:W-:Y:S01]  /*4a40*/  @P6 STS.128 [R241+0xf800], RZ ;  /* 0x00f800fff1006388 */ /* 0x0003e20000000c00 */
[----:B------:R-:W-:Y:S04]  /*4a50*/  BSSY B0, `(.L_x_892) ;  /* 0x0000010000007945 */ /* 0x000fe80003800000 */
        /* <DEDUP_REMOVED lines=15> */
.L_x_893:
[----:B------:R-:W-:Y:S05]  /*4b50*/  BSYNC B0 ;  /* 0x0000000000007941 */ /* 0x000fea0003800000 */
.L_x_892:
        /* <DEDUP_REMOVED lines=17> */
.L_x_895:
[----:B------:R-:W-:Y:S05]  /*4c70*/  BSYNC B0 ;  /* 0x0000000000007941 */ /* 0x000fea0003800000 */
.L_x_894:
        /* <DEDUP_REMOVED lines=17> */
.L_x_897:
[----:B------:R-:W-:Y:S05]  /*4d90*/  BSYNC B0 ;  /* 0x0000000000007941 */ /* 0x000fea0003800000 */
.L_x_896:
        /* <DEDUP_REMOVED lines=17> */
.L_x_899:
[----:B------:R-:W-:Y:S05]  /*4eb0*/  BSYNC B0 ;  /* 0x0000000000007941 */ /* 0x000fea0003800000 */
.L_x_898:
        /* <DEDUP_REMOVED lines=17> */
.L_x_901:
[----:B------:R-:W-:Y:S05]  /*4fd0*/  BSYNC B0 ;  /* 0x0000000000007941 */ /* 0x000fea0003800000 */
.L_x_900:
[----:B------:R-:W-:Y:S01]  /*4fe0*/  LDSM.16.M88.4 R16, [R221] ;  /* 0x00000000dd10783b */ /* 0x000fe20000000200 */
[C---:B------:R-:W-:Y:S01]  /*4ff0*/  LOP3.LUT P1, RZ, R32.reuse, 0x2, RZ, 0xc0, !PT ;  /* 0x0000000220ff7812 */ /* 0x040fe2000782c0ff */
[----:B------:R-:W-:Y:S01]  /*5000*/  ULDC UR6, c[0x0][0x39c] ;  /* 0x0000e70000067ab9 */ /* 0x000fe20000000800 */
[----:B------:R-:W-:Y:S01]  /*5010*/  LEA R0, R223, R221, 0x1 ;  /* 0x000000dddf007211 */ /* 0x000fe200078e08ff */
[----:B--2---:R-:W2:Y:S01]  /*5020*/  LDSM.16.M88.4 R4, [R134+0x2000] ;  /* 0x002000008604783b */ /* 0x004ea20000000200 */
[----:B------:R-:W-:Y:S01]  /*5030*/  SEL R2, R3, 0xfffffff0, !P1 ;  /* 0xfffffff003027807 */ /* 0x000fe20004800000 */
[----:B------:R-:W-:Y:S01]  /*5040*/  UISETP.GE.AND UP0, UPT, UR20, 0x2, UPT ;  /* 0x000000021400788c */ /* 0x000fe2000bf06270 */
[----:B------:R-:W-:Y:S01]  /*5050*/  LOP3.LUT P1, RZ, R32, 0x4, RZ, 0xc0, !PT ;  /* 0x0000000420ff7812 */ /* 0x000fe2000782c0ff */
[----:B------:R-:W-:Y:S01]  /*5060*/  LDSM.16.M88.4 R12, [R0] ;  /* 0x00000000000c783b */ /* 0x000fe20000000200 */
[----:B------:R-:W-:Y:S02]  /*5070*/  LEA R220, R2, R134, 0x1 ;  /* 0x0000008602dc7211 */ /* 0x000fe400078e08ff */
[C---:B------:R-:W-:Y:S01]  /*5080*/  IADD3 R3, R134.reuse, 0x2000, RZ ;  /* 0x0000200086037810 */ /* 0x040fe20007ffe0ff */
[----:B------:R-:W5:Y:S01]  /*5090*/  LDSM.16.M88.4 R40, [R134+0x2800] ;  /* 0x002800008628783b */ /* 0x000f620000000200 */
[----:B------:R-:W-:-:S03]  /*50a0*/  IADD3 R222, R134, 0x2040, RZ ;  /* 0x0000204086de7810 */ /* 0x000fc60007ffe0ff */
[----:B------:R-:W3:Y:S04]  /*50b0*/  LDSM.16.M88.4 R28, [R220+0x2000] ;  /* 0x00200000dc1c783b */ /* 0x000ee80000000200 */
[----:B------:R4:W-:Y:S01]  /*50c0*/  STL [R1+0x20], R0 ;  /* 0x0000200001007387 */ /* 0x0009e20000100800 */
[----:B------:R-:W-:Y:S02]  /*50d0*/  @P1 IADD3 R222, R3, -0x40, RZ ;  /* 0xffffffc003de1810 */ /* 0x000fe40007ffe0ff */
[----:B------:R-:W-:Y:S01]  /*50e0*/  PLOP3.LUT P1, PT, PT, PT, UP0, 0x80, 0x0 ;  /* 0x000000000000781c */ /* 0x000fe20003f2f008 */
[----:B------:R-:W1:Y:S01]  /*50f0*/  LDSM.16.M88.4 R52, [R220+0x2800] ;  /* 0x00280000dc34783b */ /* 0x000e620000000200 */
[----:B------:R-:W-:Y:S02]  /*5100*/  LEA R219, R2, R222, 0x1 ;  /* 0x000000de02db7211 */ /* 0x000fe400078e08ff */
[C---:B------:R-:W-:Y:S01]  /*5110*/  IADD3 R240, R222.reuse, 0x800, RZ ;  /* 0x00000800def07810 */ /* 0x040fe20007ffe0ff */
[----:B------:R-:W-:Y:S01]  /*5120*/  LDSM.16.M88.4 R48, [R222] ;  /* 0x00000000de30783b */ /* 0x000fe20000000200 */
[----:B------:R-:W-:-:S02]  /*5130*/  IADD3 R239, R222, 0x1000, RZ ;  /* 0x00001000deef7810 */ /* 0x000fc40007ffe0ff */
[C---:B------:R-:W-:Y:S01]  /*5140*/  IADD3 R238, R222.reuse, 0x1800, RZ ;  /* 0x00001800deee7810 */ /* 0x040fe20007ffe0ff */
[----:B------:R-:W-:Y:S01]  /*5150*/  LDSM.16.M88.4 R76, [R219] ;  /* 0x00000000db4c783b */ /* 0x000fe20000000200 */
[C---:B------:R-:W-:Y:S02]  /*5160*/  IADD3 R237, R222.reuse, 0x2000, RZ ;  /* 0x00002000deed7810 */ /* 0x040fe40007ffe0ff */
[C---:B------:R-:W-:Y:S01]  /*5170*/  IADD3 R236, R222.reuse, 0x2800, RZ ;  /* 0x00002800deec7810 */ /* 0x040fe20007ffe0ff */
[----:B------:R-:W-:Y:S01]  /*5180*/  LDSM.16.M88.4 R60, [R134+0x3000] ;  /* 0x00300000863c783b */ /* 0x000fe20000000200 */
[C---:B------:R-:W-:Y:S02]  /*5190*/  IADD3 R235, R222.reuse, 0x3000, RZ ;  /* 0x00003000deeb7810 */ /* 0x040fe40007ffe0ff */
[C---:B------:R-:W-:Y:S01]  /*51a0*/  IADD3 R234, R222.reuse, 0x3800, RZ ;  /* 0x00003800deea7810 */ /* 0x040fe20007ffe0ff */
[----:B------:R-:W-:Y:S01]  /*51b0*/  LDSM.16.M88.4 R72, [R222+0x800] ;  /* 0x00080000de48783b */ /* 0x000fe20000000200 */
[----:B------:R-:W-:-:S02]  /*51c0*/  IADD3 R233, R222, 0x4000, RZ ;  /* 0x00004000dee97810 */ /* 0x000fc40007ffe0ff */
[----:B------:R-:W-:Y:S01]  /*51d0*/  IADD3 R232, R222, 0x4800, RZ ;  /* 0x00004800dee87810 */ /* 0x000fe20007ffe0ff */
[C---:B--2---:R-:W-:Y:S01]  /*51e0*/  HMMA.16816.F32 R20, R16.reuse, R4, RZ ;  /* 0x000000041014723c */ /* 0x044fe200000018ff */
[----:B----4-:R-:W-:Y:S01]  /*51f0*/  LEA R0, R224, R221, 0x1 ;  /* 0x000000dde0007211 */ /* 0x010fe200078e08ff */
[----:B------:R-:W-:Y:S01]  /*5200*/  LDSM.16.M88.4 R56, [R220+0x3000] ;  /* 0x00300000dc38783b */ /* 0x000fe20000000200 */
[C---:B------:R-:W-:Y:S02]  /*5210*/  IADD3 R231, R222.reuse, 0x5000, RZ ;  /* 0x00005000dee77810 */ /* 0x040fe40007ffe0ff */
[----:B------:R-:W-:Y:S01]  /*5220*/  LEA R225, R223, R0, 0x1 ;  /* 0x00000000dfe17211 */ /* 0x000fe200078e08ff */
[----:B------:R-:W2:Y:S01]  /*5230*/  LDSM.16.M88.4 R8, [R0] ;  /* 0x000000000008783b */ /* 0x000ea20000000200 */
[----:B------:R-:W-:Y:S01]  /*5240*/  HMMA.16816.F32 R32, R16, R6, RZ ;  /* 0x000000061020723c */ /* 0x000fe200000018ff */
[C---:B------:R-:W-:Y:S02]  /*5250*/  IADD3 R230, R222.reuse, 0x5800, RZ ;  /* 0x00005800dee67810 */ /* 0x040fe40007ffe0ff */
[----:B------:R-:W4:Y:S01]  /*5260*/  LDSM.16.M88.4 R4, [R225] ;  /* 0x00000000e104783b */ /* 0x000f220000000200 */
[----:B------:R-:W-:-:S02]  /*5270*/  IADD3 R229, R222, 0x6000, RZ ;  /* 0x00006000dee57810 */ /* 0x000fc40007ffe0ff */
[----:B-----5:R-:W-:Y:S01]  /*5280*/  HMMA.16816.F32 R24, R16, R40, RZ ;  /* 0x000000281018723c */ /* 0x020fe200000018ff */
[----:B------:R-:W-:Y:S01]  /*5290*/  LDSM.16.M88.4 R84, [R219+0x800] ;  /* 0x00080000db54783b */ /* 0x000fe20000000200 */
[C---:B------:R-:W-:Y:S02]  /*52a0*/  IADD3 R228, R222.reuse, 0x6800, RZ ;  /* 0x00006800dee47810 */ /* 0x040fe40007ffe0ff */
[C---:B------:R-:W-:Y:S01]  /*52b0*/  IADD3 R227, R222.reuse, 0x7000, RZ ;  /* 0x00007000dee37810 */ /* 0x040fe20007ffe0ff */
[----:B------:R-:W5:Y:S01]  /*52c0*/  LDSM.16.M88.4 R80, [R134+0x3800] ;  /* 0x003800008650783b */ /* 0x000f620000000200 */
[----:B------:R-:W-:-:S03]  /*52d0*/  IADD3 R226, R222, 0x7800, RZ ;  /* 0x00007800dee27810 */ /* 0x000fc60007ffe0ff */
[----:B------:R-:W-:Y:S02]  /*52e0*/  LDSM.16.M88.4 R88, [R219+0x1000] ;  /* 0x00100000db58783b */ /* 0x000fe40000000200 */
[C---:B---3--:R-:W-:Y:S02]  /*52f0*/  HMMA.16816.F32 R20, R12.reuse, R28, R20 ;  /* 0x0000001c0c14723c */ /* 0x048fe40000001814 */
[----:B------:R-:W-:Y:S04]  /*5300*/  LDSM.16.M88.4 R92, [R219+0x2800] ;  /* 0x00280000db5c783b */ /* 0x000fe80000000200 */
[----:B------:R-:W0:Y:S01]  /*5310*/  LDGDEPBAR ;  /* 0x00000000000079af */ /* 0x000e220000000000 */
[C---:B------:R-:W-:Y:S06]  /*5320*/  HMMA.16816.F32 R28, R12.reuse, R30, R32 ;  /* 0x0000001e0c1c723c */ /* 0x040fec0000001820 */
[----:B-1----:R-:W-:Y:S06]  /*5330*/  HMMA.16816.F32 R44, R12, R52, R24 ;  /* 0x000000340c2c723c */ /* 0x002fec0000001818 */
[----:B------:R-:W-:Y:S06]  /*5340*/  HMMA.16816.F32 R24, R16, R42, RZ ;  /* 0x0000002a1018723c */ /* 0x000fec00000018ff */
[C---:B--2---:R-:W-:Y:S06]  /*5350*/  HMMA.16816.F32 R20, R8.reuse, R48, R20 ;  /* 0x000000300814723c */ /* 0x044fec0000001814 */
[----:B------:R-:W-:Y:S06]  /*5360*/  HMMA.16816.F32 R28, R8, R50, R28 ;  /* 0x00000032081c723c */ /* 0x000fec000000181c */
[----:B------:R-:W-:Y:S06]  /*5370*/  HMMA.16816.F32 R40, R16, R60, RZ ;  /* 0x0000003c1028723c */ /* 0x000fec00000018ff */
[----:B------:R-:W-:Y:S06]  /*5380*/  HMMA.16816.F32 R24, R12, R54, R24 ;  /* 0x000000360c18723c */ /* 0x000fec0000001818 */
[C---:B----4-:R-:W-:Y:S06]  /*5390*/  HMMA.16816.F32 R32, R4.reuse, R76, R20 ;  /* 0x0000004c0420723c */ /* 0x050fec0000001814 */
[----:B------:R-:W-:Y:S01]  /*53a0*/  HMMA.16816.F32 R48, R4, R78, R28 ;  /* 0x0000004e0430723c */ /* 0x000fe2000000181c */
[----:B------:R-:W1:Y:S05]  /*53b0*/  LDSM.16.M88.4 R76, [R222+0x1000] ;  /* 0x00100000de4c783b */ /* 0x000e6a0000000200 */
[----:B------:R-:W-:Y:S06]  /*53c0*/  HMMA.16816.F32 R20, R8, R72, R44 ;  /* 0x000000480814723c */ /* 0x000fec000000182c */
[----:B------:R-:W-:Y:S01]  /*53d0*/  HMMA.16816.F32 R28, R16, R62, RZ ;  /* 0x0000003e101c723c */ /* 0x000fe200000018ff */
[----:B------:R-:W2:Y:S05]  /*53e0*/  LDSM.16.M88.4 R60, [R220+0x3800] ;  /* 0x00380000dc3c783b */ /* 0x000eaa0000000200 */
[----:B------:R-:W-:Y:S01]  /*53f0*/  FMUL.FTZ R0, R32, UR6 ;  /* 0x0000000620007c20 */ /* 0x000fe20008410000 */
[----:B------:R-:W-:Y:S03]  /*5400*/  HMMA.16816.F32 R44, R12, R56, R40 ;  /* 0x000000380c2c723c */ /* 0x000fe60000001828 */
[----:B------:R3:W4:Y:S03]  /*5410*/  MUFU.TANH R188, R0 ;  /* 0x0000000000bc7308 */ /* 0x0007260000002400 */
[----:B------:R-:W-:Y:S01]  /*5420*/  HMMA.16816.F32 R40, R8, R74, R24 ;  /* 0x0000004a0828723c */ /* 0x000fe20000001818 */
[----:B------:R-:W-:Y:S10]  /*5430*/  LDSM.16.M88.4 R72, [R220+0x4000] ;  /* 0x00400000dc48783b */ /* 0x000ff40000000200 */
[----:B------:R-:W-:Y:S01]  /*5440*/  HMMA.16816.F32 R24, R12, R58, R28 ;  /* 0x0000003a0c18723c */ /* 0x000fe2000000181c */
[----:B------:R-:W4:Y:S01]  /*5450*/  LDSM.16.M88.4 R56, [R134+0x4000] ;  /* 0x004000008638783b */ /* 0x000f220000000200 */
[----:B---3--:R-:W-:-:S04]  /*5460*/  FMUL.FTZ R0, R33, UR6 ;  /* 0x0000000621007c20 */ /* 0x008fc80008410000 */
[----:B-----5:R-:W-:Y:S01]  /*5470*/  HMMA.16816.F32 R28, R16, R80, RZ ;  /* 0x00000050101c723c */ /* 0x020fe200000018ff */
[----:B------:R3:W1:Y:S06]  /*5480*/  MUFU.TANH R187, R0 ;  /* 0x0000000000bb7308 */ /* 0x00066c0000002400 */
[----:B------:R-:W-:Y:S06]  /*5490*/  HMMA.16816.F32 R52, R4, R86, R40 ;  /* 0x000000560434723c */ /* 0x000fec0000001828 */
[----:B------:R-:W-:Y:S01]  /*54a0*/  HMMA.16816.F32 R40, R16, R82, RZ ;  /* 0x000000521028723c */ /* 0x000fe200000018ff */
[----:B------:R-:W-:Y:S01]  /*54b0*/  LDSM.16.M88.4 R80, [R219+0x1800] ;  /* 0x00180000db50783b */ /* 0x000fe20000000200 */
[----:B---3--:R-:W-:-:S04]  /*54c0*/  FMUL.FTZ R0, R34, UR6 ;  /* 0x0000000622007c20 */ /* 0x008fc80008410000 */
[----:B------:R3:W1:Y:S02]  /*54d0*/  MUFU.TANH R185, R0 ;  /* 0x0000000000b97308 */ /* 0x0006640000002400 */
[----:B---3--:R-:W-:Y:S02]  /*54e0*/  FMUL.FTZ R0, R35, UR6 ;  /* 0x0000000623007c20 */ /* 0x008fe40008410000 */
[----:B------:R-:W-:Y:S01]  /*54f0*/  HMMA.16816.F32 R32, R4, R84, R20 ;  /* 0x000000540420723c */ /* 0x000fe20000001814 */
[----:B------:R-:W3:Y:S03]  /*5500*/  LDSM.16.M88.4 R84, [R222+0x1800] ;  /* 0x00180000de54783b */ /* 0x000ee60000000200 */
[----:B------:R5:W2:Y:S02]  /*5510*/  MUFU.TANH R183, R0 ;  /* 0x0000000000b77308 */ /* 0x000aa40000002400 */
[C---:B-1----:R-:W-:Y:S06]  /*5520*/  HMMA.16816.F32 R20, R8.reuse, R76, R44 ;  /* 0x0000004c0814723c */ /* 0x042fec000000182c */
[----:B------:R-:W-:Y:S01]  /*5530*/  HMMA.16816.F32 R44, R8, R78, R24 ;  /* 0x0000004e082c723c */ /* 0x000fe20000001818 */
[----:B------:R-:W1:Y:S01]  /*5540*/  LDSM.16.M88.4 R76, [R134+0x4800] ;  /* 0x00480000864c783b */ /* 0x000e620000000200 */
[----:B-----5:R-:W-:-:S04]  /*5550*/  FMUL.FTZ R0, R48, UR6 ;  /* 0x0000000630007c20 */ /* 0x020fc80008410000 */
[----:B------:R5:W1:-:S12]  /*5560*/  MUFU.TANH R182, R0 ;  /* 0x0000000000b67308 */ /* 0x000a580000002400 */
[----:B------:R-:W-:Y:S01]  /*5570*/  HMMA.16816.F32 R20, R4, R88, R20 ;  /* 0x000000580414723c */ /* 0x000fe20000001814 */
[----:B-----5:R-:W-:-:S04]  /*5580*/  FMUL.FTZ R0, R49, UR6 ;  /* 0x0000000631007c20 */ /* 0x020fc80008410000 */
[----:B------:R5:W1:Y:S02]  /*5590*/  MUFU.TANH R181, R0 ;  /* 0x0000000000b57308 */ /* 0x000a640000002400 */
[----:B-----5:R-:W-:-:S06]  /*55a0*/  FMUL.FTZ R0, R50, UR6 ;  /* 0x0000000632007c20 */ /* 0x020fcc0008410000 */
[----:B------:R5:W1:Y:S02]  /*55b0*/  MUFU.TANH R179, R0 ;  /* 0x0000000000b37308 */ /* 0x000a640000002400 */
[----:B-----5:R-:W-:Y:S02]  /*55c0*/  FMUL.FTZ R0, R51, UR6 ;  /* 0x0000000633007c20 */ /* 0x020fe40008410000 */
[C---:B--2---:R-:W-:Y:S04]  /*55d0*/  HMMA.16816.F32 R48, R12.reuse, R60, R28 ;  /* 0x0000003c0c30723c */ /* 0x044fe8000000181c */
[----:B------:R2:W1:Y:S02]  /*55e0*/  MUFU.TANH R177, R0 ;  /* 0x0000000000b17308 */ /* 0x0004640000002400 */
[----:B------:R-:W-:Y:S01]  /*55f0*/  HMMA.16816.F32 R28, R12, R62, R40 ;  /* 0x0000003e0c1c723c */ /* 0x000fe20000001828 */
[----:B------:R-:W-:Y:S05]  /*5600*/  LDSM.16.M88.4 R60, [R134+0x5000] ;  /* 0x00500000863c783b */ /* 0x000fea0000000200 */
[----:B----4-:R-:W-:Y:S01]  /*5610*/  HMMA.16816.F32 R40, R16, R58, RZ ;  /* 0x0000003a1028723c */ /* 0x010fe200000018ff */
[----:B--2---:R-:W-:-:S04]  /*5620*/  FMUL.FTZ R0, R32, UR6 ;  /* 0x0000000620007c20 */ /* 0x004fc80008410000 */
[----:B------:R2:W4:Y:S07]  /*5630*/  MUFU.TANH R175, R0 ;  /* 0x0000000000af7308 */ /* 0x00052e0000002400 */
[----:B---3--:R-:W-:Y:S01]  /*5640*/  HMMA.16816.F32 R24, R8, R84, R48 ;  /* 0x000000540818723c */ /* 0x008fe20000001830 */
[----:B--2---:R-:W-:-:S04]  /*5650*/  FMUL.FTZ R0, R33, UR6 ;  /* 0x0000000621007c20 */ /* 0x004fc80008410000 */
[----:B------:R2:W3:Y:S02]  /*5660*/  MUFU.TANH R174, R0 ;  /* 0x0000000000ae7308 */ /* 0x0004e40000002400 */
[----:B--2---:R-:W-:-:S06]  /*5670*/  FMUL.FTZ R0, R34, UR6 ;  /* 0x0000000622007c20 */ /* 0x004fcc0008410000 */
[----:B------:R2:W1:Y:S02]  /*5680*/  MUFU.TANH R172, R0 ;  /* 0x0000000000ac7308 */ /* 0x0004640000002400 */
[----:B--2---:R-:W-:Y:S02]  /*5690*/  FMUL.FTZ R0, R35, UR6 ;  /* 0x0000000623007c20 */ /* 0x004fe40008410000 */
[----:B------:R-:W-:Y:S01]  /*56a0*/  HMMA.16816.F32 R32, R16, R56, RZ ;  /* 0x000000381020723c */ /* 0x000fe200000018ff */
[----:B------:R-:W-:Y:S03]  /*56b0*/  LDSM.16.M88.4 R56, [R220+0x4800] ;  /* 0x00480000dc38783b */ /* 0x000fe60000000200 */
[----:B------:R2:W1:Y:S02]  /*56c0*/  MUFU.TANH R170, R0 ;  /* 0x0000000000aa7308 */ /* 0x0004640000002400 */
[----:B--2---:R-:W-:-:S06]  /*56d0*/  FMUL.FTZ R0, R52, UR6 ;  /* 0x0000000634007c20 */ /* 0x004fcc0008410000 */
[----:B------:R2:W2:-:S12]  /*56e0*/  MUFU.TANH R168, R0 ;  /* 0x0000000000a87308 */ /* 0x0004980000002400 */
[----:B------:R-:W-:Y:S06]  /*56f0*/  HMMA.16816.F32 R48, R12, R72, R32 ;  /* 0x000000480c30723c */ /* 0x000fec0000001820 */
[----:B-1----:R-:W-:Y:S01]  /*5700*/  HMMA.16816.F32 R32, R16, R76, RZ ;  /* 0x0000004c1020723c */ /* 0x002fe200000018ff */
[----:B--2---:R-:W-:-:S04]  /*5710*/  FMUL.FTZ R0, R53, UR6 ;  /* 0x0000000635007c20 */ /* 0x004fc80008410000 */
[----:B------:R1:W2:Y:S02]  /*5720*/  MUFU.TANH R162, R0 ;  /* 0x0000000000a27308 */ /* 0x0002a40000002400 */
[----:B-1----:R-:W-:-:S06]  /*5730*/  FMUL.FTZ R0, R54, UR6 ;  /* 0x0000000636007c20 */ /* 0x002fcc0008410000 */
[----:B------:R1:W1:Y:S02]  /*5740*/  MUFU.TANH R160, R0 ;  /* 0x0000000000a07308 */ /* 0x0002640000002400 */
[----:B-1----:R-:W-:Y:S02]  /*5750*/  FMUL.FTZ R0, R55, UR6 ;  /* 0x0000000637007c20 */ /* 0x002fe40008410000 */
[----:B------:R-:W-:Y:S01]  /*5760*/  HMMA.16816.F32 R52, R4, R90, R44 ;  /* 0x0000005a0434723c */ /* 0x000fe2000000182c */
[----:B------:R-:W1:Y:S03]  /*5770*/  LDSM.16.M88.4 R88, [R222+0x2000] ;  /* 0x00200000de58783b */ /* 0x000e660000000200 */
[----:B------:R5:W1:Y:S02]  /*5780*/  MUFU.TANH R159, R0 ;  /* 0x00000000009f7308 */ /* 0x000a640000002400 */
[----:B------:R-:W-:Y:S01]  /*5790*/  HMMA.16816.F32 R44, R8, R86, R28 ;  /* 0x00000056082c723c */ /* 0x000fe2000000181c */
[----:B------:R-:W4:Y:S05]  /*57a0*/  LDSM.16.M88.4 R84, [R219+0x2000] ;  /* 0x00200000db54783b */ /* 0x000f2a0000000200 */
[----:B------:R-:W-:Y:S01]  /*57b0*/  HMMA.16816.F32 R28, R12, R74, R40 ;  /* 0x0000004a0c1c723c */ /* 0x000fe20000001828 */
[----:B------:R-:W-:Y:S05]  /*57c0*/  LDSM.16.M88.4 R72, [R220+0x5000] ;  /* 0x00500000dc48783b */ /* 0x000fea0000000200 */
[----:B------:R-:W-:Y:S01]  /*57d0*/  HMMA.16816.F32 R40, R16, R78, RZ ;  /* 0x0000004e1028723c */ /* 0x000fe200000018ff */
[----:B-----5:R-:W-:Y:S01]  /*57e0*/  FMUL.FTZ R0, R20, UR6 ;  /* 0x0000000614007c20 */ /* 0x020fe20008410000 */
[----:B------:R-:W-:Y:S03]  /*57f0*/  LDSM.16.M88.4 R76, [R134+0x5800] ;  /* 0x00580000864c783b */ /* 0x000fe60000000200 */
[----:B------:R5:W1:Y:S02]  /*5800*/  MUFU.TANH R66, R0 ;  /* 0x0000000000427308 */ /* 0x000a640000002400 */
[----:B-----5:R-:W-:-:S06]  /*5810*/  FMUL.FTZ R0, R21, UR6 ;  /* 0x0000000615007c20 */ /* 0x020fcc0008410000 */
[----:B------:R5:W1:Y:S02]  /*5820*/  MUFU.TANH R157, R0 ;  /* 0x00000000009d7308 */ /* 0x000a640000002400 */
[----:B-----5:R-:W-:-:S06]  /*5830*/  FMUL.FTZ R0, R22, UR6 ;  /* 0x0000000616007c20 */ /* 0x020fcc0008410000 */
[----:B------:R5:W1:Y:S02]  /*5840*/  MUFU.TANH R69, R0 ;  /* 0x0000000000457308 */ /* 0x000a640000002400 */
[----:B-----5:R-:W-:Y:S02]  /*5850*/  FMUL.FTZ R0, R23, UR6 ;  /* 0x0000000617007c20 */ /* 0x020fe40008410000 */
[----:B------:R-:W-:Y:S04]  /*5860*/  HMMA.16816.F32 R20, R4, R80, R24 ;  /* 0x000000500414723c */ /* 0x000fe80000001818 */
[----:B------:R5:W2:Y:S02]  /*5870*/  MUFU.TANH R156, R0 ;  /* 0x00000000009c7308 */ /* 0x000aa40000002400 */
[----:B-1----:R-:W-:Y:S06]  /*5880*/  HMMA.16816.F32 R24, R8, R88, R48 ;  /* 0x000000580818723c */ /* 0x002fec0000001830 */
[----:B------:R-:W-:Y:S06]  /*5890*/  HMMA.16816.F32 R48, R12, R56, R32 ;  /* 0x000000380c30723c */ /* 0x000fec0000001820 */
[----:B------:R-:W-:Y:S01]  /*58a0*/  HMMA.16816.F32 R32, R16, R60, RZ ;  /* 0x0000003c1020723c */ /* 0x000fe200000018ff */
[----:B-----5:R-:W-:-:S04]  /*58b0*/  FMUL.FTZ R0, R52, UR6 ;  /* 0x0000000634007c20 */ /* 0x020fc80008410000 */
[----:B------:R1:W1:Y:S02]  /*58c0*/  MUFU.TANH R70, R0 ;  /* 0x0000000000467308 */ /* 0x0002640000002400 */
[----:B-1----:R-:W-:-:S06]  /*58d0*/  FMUL.FTZ R0, R53, UR6 ;  /* 0x0000000635007c20 */ /* 0x002fcc0008410000 */
[----:B------:R1:W1:Y:S02]  /*58e0*/  MUFU.TANH R151, R0 ;  /* 0x0000000000977308 */ /* 0x0002640000002400 */
[----:B-1----:R-:W-:-:S06]  /*58f0*/  FMUL.FTZ R0, R54, UR6 ;  /* 0x0000000636007c20 */ /* 0x002fcc0008410000 */
[----:B------:R1:W1:Y:S02]  /*5900*/  MUFU.TANH R149, R0 ;  /* 0x0000000000957308 */ /* 0x0002640000002400 */
[----:B-1----:R-:W-:Y:S02]  /*5910*/  FMUL.FTZ R0, R55, UR6 ;  /* 0x0000000637007c20 */ /* 0x002fe40008410000 */
[----:B------:R-:W-:Y:S01]  /*5920*/  HMMA.16816.F32 R52, R4, R82, R44 ;  /* 0x000000520434723c */ /* 0x000fe2000000182c */
[----:B------:R-:W1:Y:S03]  /*5930*/  LDSM.16.M88.4 R80, [R222+0x2800] ;  /* 0x00280000de50783b */ /* 0x000e660000000200 */
[----:B------:R5:W1:Y:S02]  /*5940*/  MUFU.TANH R148, R0 ;  /* 0x0000000000947308 */ /* 0x000a640000002400 */
[----:B------:R-:W-:Y:S01]  /*5950*/  HMMA.16816.F32 R44, R8, R90, R28 ;  /* 0x0000005a082c723c */ /* 0x000fe2000000181c */
[----:B------:R-:W-:Y:S05]  /*5960*/  LDSM.16.M88.4 R88, [R219+0x3000] ;  /* 0x00300000db58783b */ /* 0x000fea0000000200 */
        /* <DEDUP_REMOVED lines=11> */
[----:B----4-:R-:W-:Y:S04]  /*5a20*/  HMMA.16816.F32 R20, R4, R84, R24 ;  /* 0x000000540414723c */ /* 0x010fe80000001818 */
[----:B------:R4:W2:Y:S02]  /*5a30*/  MUFU.TANH R144, R0 ;  /* 0x0000000000907308 */ /* 0x0008a40000002400 */
[----:B-1----:R-:W-:Y:S06]  /*5a40*/  HMMA.16816.F32 R24, R8, R80, R48 ;  /* 0x000000500818723c */ /* 0x002fec0000001830 */
[----:B------:R-:W-:Y:S06]  /*5a50*/  HMMA.16816.F32 R48, R12, R72, R32 ;  /* 0x000000480c30723c */ /* 0x000fec0000001820 */
[----:B------:R-:W-:Y:S01]  /*5a60*/  HMMA.16816.F32 R32, R16, R76, RZ ;  /* 0x0000004c1020723c */ /* 0x000fe200000018ff */
[----:B----4-:R-:W-:-:S04]  /*5a70*/  FMUL.FTZ R0, R52, UR6 ;  /* 0x0000000634007c20 */ /* 0x010fc80008410000 */
[----:B------:R1:W4:Y:S02]  /*5a80*/  MUFU.TANH R101, R0 ;  /* 0x0000000000657308 */ /* 0x0003240000002400 */
        /* <DEDUP_REMOVED lines=9> */
[----:B------:R-:W3:Y:S05]  /*5b20*/  LDSM.16.M88.4 R80, [R222+0x3800] ;  /* 0x00380000de50783b */ /* 0x000eea0000000200 */
[----:B------:R-:W-:Y:S01]  /*5b30*/  HMMA.16816.F32 R28, R12, R74, R40 ;  /* 0x0000004a0c1c723c */ /* 0x000fe20000001828 */
[----:B------:R-:W2:Y:S05]  /*5b40*/  LDSM.16.M88.4 R72, [R220+0x6000] ;  /* 0x00600000dc48783b */ /* 0x000eaa0000000200 */
[----:B------:R-:W-:Y:S01]  /*5b50*/  HMMA.16816.F32 R40, R16, R78, RZ ;  /* 0x0000004e1028723c */ /* 0x000fe200000018ff */
[----:B-----5:R-:W-:Y:S01]  /*5b60*/  FMUL.FTZ R0, R20, UR6 ;  /* 0x0000000614007c20 */ /* 0x020fe20008410000 */
[----:B------:R-:W5:Y:S03]  /*5b70*/  LDSM.16.M88.4 R76, [R134+0x6800] ;  /* 0x00680000864c783b */ /* 0x000f660000000200 */
[----:B------:R4:W1:Y:S02]  /*5b80*/  MUFU.TANH R106, R0 ;  /* 0x00000000006a7308 */ /* 0x0008640000002400 */
[----:B----4-:R-:W-:-:S06]  /*5b90*/  FMUL.FTZ R0, R21, UR6 ;  /* 0x0000000615007c20 */ /* 0x010fcc0008410000 */
[----:B------:R4:W1:Y:S02]  /*5ba0*/  MUFU.TANH R141, R0 ;  /* 0x00000000008d7308 */ /* 0x0008640000002400 */
[----:B----4-:R-:W-:-:S06]  /*5bb0*/  FMUL.FTZ R0, R22, UR6 ;  /* 0x0000000616007c20 */ /* 0x010fcc0008410000 */
[----:B------:R4:W1:Y:S02]  /*5bc0*/  MUFU.TANH R107, R0 ;  /* 0x00000000006b7308 */ /* 0x0008640000002400 */
[----:B----4-:R-:W-:Y:S02]  /*5bd0*/  FMUL.FTZ R0, R23, UR6 ;  /* 0x0000000617007c20 */ /* 0x010fe40008410000 */
[----:B------:R-:W-:Y:S04]  /*5be0*/  HMMA.16816.F32 R20, R4, R92, R24 ;  /* 0x0000005c0414723c */ /* 0x000fe80000001818 */
        /* <DEDUP_REMOVED lines=17> */
[----:B------:R-:W4:Y:S05]  /*5d00*/  LDSM.16.M88.4 R56, [R220+0x6800] ;  /* 0x00680000dc38783b */ /* 0x000f2a0000000200 */
[----:B------:R-:W-:Y:S01]  /*5d10*/  HMMA.16816.F32 R40, R16, R62, RZ ;  /* 0x0000003e1028723c */ /* 0x000fe200000018ff */
[----:B---3--:R-:W-:Y:S01]  /*5d20*/  FMUL.FTZ R0, R20, UR6 ;  /* 0x0000000614007c20 */ /* 0x008fe20008410000 */
[----:B------:R-:W3:Y:S03]  /*5d30*/  LDSM.16.M88.4 R60, [R134+0x7000] ;  /* 0x00700000863c783b */ /* 0x000ee60000000200 */
[----:B------:R5:W1:Y:S02]  /*5d40*/  MUFU.TANH R113, R0 ;  /* 0x0000000000717308 */ /* 0x000a640000002400 */
[----:B-----5:R-:W-:-:S06]  /*5d50*/  FMUL.FTZ R0, R21, UR6 ;  /* 0x0000000615007c20 */ /* 0x020fcc0008410000 */
[----:B------:R5:W1:Y:S02]  /*5d60*/  MUFU.TANH R114, R0 ;  /* 0x0000000000727308 */ /* 0x000a640000002400 */
[----:B-----5:R-:W-:-:S06]  /*5d70*/  FMUL.FTZ R0, R22, UR6 ;  /* 0x0000000616007c20 */ /* 0x020fcc0008410000 */
[----:B------:R5:W1:Y:S02]  /*5d80*/  MUFU.TANH R65, R0 ;  /* 0x0000000000417308 */ /* 0x000a640000002400 */
[----:B-----5:R-:W-:Y:S02]  /*5d90*/  FMUL.FTZ R0, R23, UR6 ;  /* 0x0000000617007c20 */ /* 0x020fe40008410000 */
[----:B------:R-:W-:Y:S04]  /*5da0*/  HMMA.16816.F32 R20, R4, R88, R24 ;  /* 0x000000580414723c */ /* 0x000fe80000001818 */
[----:B------:R5:W1:Y:S02]  /*5db0*/  MUFU.TANH R71, R0 ;  /* 0x0000000000477308 */ /* 0x000a640000002400 */
[----:B------:R-:W-:Y:S06]  /*5dc0*/  HMMA.16816.F32 R24, R8, R80, R48 ;  /* 0x000000500818723c */ /* 0x000fec0000001830 */
[----:B--2---:R-:W-:Y:S06]  /*5dd0*/  HMMA.16816.F32 R48, R12, R72, R32 ;  /* 0x000000480c30723c */ /* 0x004fec0000001820 */
[----:B------:R-:W-:Y:S01]  /*5de0*/  HMMA.16816.F32 R32, R16, R76, RZ ;  /* 0x0000004c1020723c */ /* 0x000fe200000018ff */
[----:B-----5:R-:W-:-:S04]  /*5df0*/  FMUL.FTZ R0, R52, UR6 ;  /* 0x0000000634007c20 */ /* 0x020fc80008410000 */
[----:B------:R2:W1:Y:S02]  /*5e00*/  MUFU.TANH R116, R0 ;  /* 0x0000000000747308 */ /* 0x0004640000002400 */
[----:B--2---:R-:W-:-:S06]  /*5e10*/  FMUL.FTZ R0, R53, UR6 ;  /* 0x0000000635007c20 */ /* 0x004fcc0008410000 */
[----:B------:R2:W1:Y:S02]  /*5e20*/  MUFU.TANH R138, R0 ;  /* 0x00000000008a7308 */ /* 0x0004640000002400 */
[----:B--2---:R-:W-:-:S06]  /*5e30*/  FMUL.FTZ R0, R54, UR6 ;  /* 0x0000000636007c20 */ /* 0x004fcc0008410000 */
[----:B------:R2:W1:Y:S02]  /*5e40*/  MUFU.TANH R118, R0 ;  /* 0x0000000000767308 */ /* 0x0004640000002400 */
[----:B--2---:R-:W-:Y:S02]  /*5e50*/  FMUL.FTZ R0, R55, UR6 ;  /* 0x0000000637007c20 */ /* 0x004fe40008410000 */
[----:B------:R-:W-:Y:S01]  /*5e60*/  HMMA.16816.F32 R52, R4, R90, R44 ;  /* 0x0000005a0434723c */ /* 0x000fe2000000182c */
[----:B------:R-:W2:Y:S03]  /*5e70*/  LDSM.16.M88.4 R88, [R219+0x4000] ;  /* 0x00400000db58783b */ /* 0x000ea60000000200 */
[----:B------:R5:W1:Y:S02]  /*5e80*/  MUFU.TANH R137, R0 ;  /* 0x0000000000897308 */ /* 0x000a640000002400 */
[----:B------:R-:W-:Y:S01]  /*5e90*/  HMMA.16816.F32 R44, R8, R82, R28 ;  /* 0x00000052082c723c */ /* 0x000fe2000000181c */
[----:B------:R-:W2:Y:S05]  /*5ea0*/  LDSM.16.M88.4 R80, [R222+0x4800] ;  /* 0x00480000de50783b */ /* 0x000eaa0000000200 */
        /* <DEDUP_REMOVED lines=11> */
[----:B-1----:R-:W-:Y:S04]  /*5f60*/  HMMA.16816.F32 R20, R4, R92, R24 ;  /* 0x0000005c0414723c */ /* 0x002fe80000001818 */
[----:B------:R1:W4:Y:S02]  /*5f70*/  MUFU.TANH R104, R0 ;  /* 0x0000000000687308 */ /* 0x0003240000002400 */
[----:B------:R-:W-:Y:S06]  /*5f80*/  HMMA.16816.F32 R24, R8, R84, R48 ;  /* 0x000000540818723c */ /* 0x000fec0000001830 */
[----:B------:R-:W-:Y:S06]  /*5f90*/  HMMA.16816.F32 R48, R12, R56, R32 ;  /* 0x000000380c30723c */ /* 0x000fec0000001820 */
[----:B---3--:R-:W-:Y:S01]  /*5fa0*/  HMMA.16816.F32 R32, R16, R60, RZ ;  /* 0x0000003c1020723c */ /* 0x008fe200000018ff */
[----:B-1----:R-:W-:-:S04]  /*5fb0*/  FMUL.FTZ R0, R52, UR6 ;  /* 0x0000000634007c20 */ /* 0x002fc80008410000 */
[----:B------:R1:W3:Y:S02]  /*5fc0*/  MUFU.TANH R124, R0 ;  /* 0x00000000007c7308 */ /* 0x0002e40000002400 */
        /* <DEDUP_REMOVED lines=11> */
[----:B------:R-:W3:Y:S05]  /*6080*/  LDSM.16.M88.4 R56, [R220+0x7800] ;  /* 0x00780000dc38783b */ /* 0x000eea0000000200 */
[----:B------:R-:W-:Y:S01]  /*6090*/  HMMA.16816.F32 R40, R16, R62, RZ ;  /* 0x0000003e1028723c */ /* 0x000fe200000018ff */
[----:B--2---:R-:W-:Y:S01]  /*60a0*/  FMUL.FTZ R0, R20, UR6 ;  /* 0x0000000614007c20 */ /* 0x004fe20008410000 */
[----:B------:R-:W2:Y:S03]  /*60b0*/  LDSM.16.M88.4 R60, [R134+0x8000] ;  /* 0x00800000863c783b */ /* 0x000ea60000000200 */
        /* <DEDUP_REMOVED lines=9> */
[----:B------:R-:W-:Y:S06]  /*6150*/  HMMA.16816.F32 R48, R12, R72, R32 ;  /* 0x000000480c30723c */ /* 0x000fec0000001820 */
[----:B------:R-:W-:Y:S01]  /*6160*/  HMMA.16816.F32 R32, R16, R76, RZ ;  /* 0x0000004c1020723c */ /* 0x000fe200000018ff */
[----:B-----5:R-:W-:-:S04]  /*6170*/  FMUL.FTZ R0, R52, UR6 ;  /* 0x0000000634007c20 */ /* 0x020fc80008410000 */
[----:B------:R5:W1:Y:S02]  /*6180*/  MUFU.TANH R130, R0 ;  /* 0x0000000000827308 */ /* 0x000a640000002400 */
[----:B-----5:R-:W-:-:S06]  /*6190*/  FMUL.FTZ R0, R53, UR6 ;  /* 0x0000000635007c20 */ /* 0x020fcc0008410000 */
[----:B------:R5:W1:Y:S02]  /*61a0*/  MUFU.TANH R132, R0 ;  /* 0x0000000000847308 */ /* 0x000a640000002400 */
[----:B-----5:R-:W-:-:S06]  /*61b0*/  FMUL.FTZ R0, R54, UR6 ;  /* 0x0000000636007c20 */ /* 0x020fcc0008410000 */
[----:B------:R5:W1:Y:S02]  /*61c0*/  MUFU.TANH R115, R0 ;  /* 0x0000000000737308 */ /* 0x000a640000002400 */
[----:B-----5:R-:W-:Y:S02]  /*61d0*/  FMUL.FTZ R0, R55, UR6 ;  /* 0x0000000637007c20 */ /* 0x020fe40008410000 */
[----:B------:R-:W-:Y:S01]  /*61e0*/  HMMA.16816.F32 R52, R4, R90, R44 ;  /* 0x0000005a0434723c */ /* 0x000fe2000000182c */
[----:B------:R-:W5:Y:S03]  /*61f0*/  LDSM.16.M88.4 R88, [R219+0x5000] ;  /* 0x00500000db58783b */ /* 0x000f660000000200 */
[----:B------:R4:W1:Y:S02]  /*6200*/  MUFU.TANH R117, R0 ;  /* 0x0000000000757308 */ /* 0x0008640000002400 */
[----:B------:R-:W-:Y:S01]  /*6210*/  HMMA.16816.F32 R44, R8, R82, R28 ;  /* 0x00000052082c723c */ /* 0x000fe2000000181c */
[----:B------:R-:W-:Y:S05]  /*6220*/  LDSM.16.M88.4 R80, [R134+0x8800] ;  /* 0x008800008650783b */ /* 0x000fea0000000200 */
[----:B------:R-:W-:Y:S01]  /*6230*/  HMMA.16816.F32 R28, R12, R74, R40 ;  /* 0x0000004a0c1c723c */ /* 0x000fe20000001828 */
[----:B------:R-:W5:Y:S05]  /*6240*/  LDSM.16.M88.4 R72, [R222+0x5800] ;  /* 0x00580000de48783b */ /* 0x000f6a0000000200 */
[----:B------:R-:W-:Y:S01]  /*6250*/  HMMA.16816.F32 R40, R16, R78, RZ ;  /* 0x0000004e1028723c */ /* 0x000fe200000018ff */
[----:B----4-:R-:W-:Y:S01]  /*6260*/  FMUL.FTZ R0, R20, UR6 ;  /* 0x0000000614007c20 */ /* 0x010fe20008410000 */
[----:B------:R-:W4:Y:S03]  /*6270*/  LDSM.16.M88.4 R76, [R220+0x8000] ;  /* 0x00800000dc4c783b */ /* 0x000f260000000200 */
[----:B------:R3:W1:Y:S02]  /*6280*/  MUFU.TANH R136, R0 ;  /* 0x0000000000887308 */ /* 0x0006640000002400 */
[----:B---3--:R-:W-:-:S06]  /*6290*/  FMUL.FTZ R0, R21, UR6 ;  /* 0x0000000615007c20 */ /* 0x008fcc0008410000 */
[----:B------:R3:W1:Y:S02]  /*62a0*/  MUFU.TANH R152, R0 ;  /* 0x0000000000987308 */ /* 0x0006640000002400 */
[----:B---3--:R-:W-:-:S06]  /*62b0*/  FMUL.FTZ R0, R22, UR6 ;  /* 0x0000000616007c20 */ /* 0x008fcc0008410000 */
[----:B------:R3:W1:Y:S02]  /*62c0*/  MUFU.TANH R119, R0 ;  /* 0x0000000000777308 */ /* 0x0006640000002400 */
[----:B---3--:R-:W-:Y:S02]  /*62d0*/  FMUL.FTZ R0, R23, UR6 ;  /* 0x0000000617007c20 */ /* 0x008fe40008410000 */
[----:B-1----:R-:W-:Y:S04]  /*62e0*/  HMMA.16816.F32 R20, R4, R92, R24 ;  /* 0x0000005c0414723c */ /* 0x002fe80000001818 */
[----:B------:R1:W3:Y:S02]  /*62f0*/  MUFU.TANH R122, R0 ;  /* 0x00000000007a7308 */ /* 0x0002e40000002400 */
[----:B------:R-:W-:Y:S06]  /*6300*/  HMMA.16816.F32 R24, R8, R84, R48 ;  /* 0x000000540818723c */ /* 0x000fec0000001830 */
[----:B------:R-:W-:Y:S06]  /*6310*/  HMMA.16816.F32 R48, R12, R56, R32 ;  /* 0x000000380c30723c */ /* 0x000fec0000001820 */
[----:B--2---:R-:W-:Y:S01]  /*6320*/  HMMA.16816.F32 R32, R16, R60, RZ ;  /* 0x0000003c1020723c */ /* 0x004fe200000018ff */
[----:B-1----:R-:W-:-:S04]  /*6330*/  FMUL.FTZ R0, R52, UR6 ;  /* 0x0000000634007c20 */ /* 0x002fc80008410000 */
[----:B------:R1:W2:Y:S02]  /*6340*/  MUFU.TANH R154, R0 ;  /* 0x00000000009a7308 */ /* 0x0002a40000002400 */
        /* <DEDUP_REMOVED lines=24> */
[----:B----4-:R-:W-:Y:S06]  /*64d0*/  HMMA.16816.F32 R48, R12, R76, R32 ;  /* 0x0000004c0c30723c */ /* 0x010fec0000001820 */
[----:B------:R-:W-:Y:S01]  /*64e0*/  HMMA.16816.F32 R32, R16, R80, RZ ;  /* 0x000000501020723c */ /* 0x000fe200000018ff */
[----:B-----5:R-:W-:-:S04]  /*64f0*/  FMUL.FTZ R0, R52, UR6 ;  /* 0x0000000634007c20 */ /* 0x020fc80008410000 */
[----:B------:R4:W1:Y:S02]  /*6500*/  MUFU.TANH R171, R0 ;  /* 0x0000000000ab7308 */ /* 0x0008640000002400 */
[----:B----4-:R-:W-:-:S06]  /*6510*/  FMUL.FTZ R0, R53, UR6 ;  /* 0x0000000635007c20 */ /* 0x010fcc0008410000 */
[----:B------:R4:W1:Y:S02]  /*6520*/  MUFU.TANH R173, R0 ;  /* 0x0000000000ad7308 */ /* 0x0008640000002400 */
[----:B----4-:R-:W-:-:S06]  /*6530*/  FMUL.FTZ R0, R54, UR6 ;  /* 0x0000000636007c20 */ /* 0x010fcc0008410000 */
[----:B------:R4:W1:Y:S02]  /*6540*/  MUFU.TANH R133, R0 ;  /* 0x0000000000857308 */ /* 0x0008640000002400 */
[----:B----4-:R-:W-:Y:S02]  /*6550*/  FMUL.FTZ R0, R55, UR6 ;  /* 0x0000000637007c20 */ /* 0x010fe40008410000 */
[----:B------:R-:W-:Y:S01]  /*6560*/  HMMA.16816.F32 R52, R4, R90, R44 ;  /* 0x0000005a0434723c */ /* 0x000fe2000000182c */
[----:B------:R-:W-:Y:S03]  /*6570*/  LDSM.16.M88.4 R88, [R219+0x6000] ;  /* 0x00600000db58783b */ /* 0x000fe60000000200 */
[----:B------:R4:W1:Y:S02]  /*6580*/  MUFU.TANH R153, R0 ;  /* 0x0000000000997308 */ /* 0x0008640000002400 */
[----:B------:R-:W-:Y:S01]  /*6590*/  HMMA.16816.F32 R44, R8, R74, R28 ;  /* 0x0000004a082c723c */ /* 0x000fe2000000181c */
[----:B------:R-:W5:Y:S05]  /*65a0*/  LDSM.16.M88.4 R72, [R220+0x8800] ;  /* 0x00880000dc48783b */ /* 0x000f6a0000000200 */
[----:B------:R-:W-:Y:S01]  /*65b0*/  HMMA.16816.F32 R28, R12, R78, R40 ;  /* 0x0000004e0c1c723c */ /* 0x000fe20000001828 */
[----:B------:R-:W2:Y:S05]  /*65c0*/  LDSM.16.M88.4 R76, [R222+0x6800] ;  /* 0x00680000de4c783b */ /* 0x000eaa0000000200 */
[----:B------:R-:W-:Y:S01]  /*65d0*/  HMMA.16816.F32 R40, R16, R82, RZ ;  /* 0x000000521028723c */ /* 0x000fe200000018ff */
[----:B----4-:R-:W-:Y:S01]  /*65e0*/  FMUL.FTZ R0, R20, UR6 ;  /* 0x0000000614007c20 */ /* 0x010fe20008410000 */
[----:B------:R-:W-:Y:S03]  /*65f0*/  LDSM.16.M88.4 R80, [R222+0x7000] ;  /* 0x00700000de50783b */ /* 0x000fe60000000200 */
        /* <DEDUP_REMOVED lines=8> */
[----:B---3--:R-:W-:Y:S06]  /*6680*/  HMMA.16816.F32 R24, R8, R84, R48 ;  /* 0x000000540818723c */ /* 0x008fec0000001830 */
[----:B-----5:R-:W-:Y:S06]  /*6690*/  HMMA.16816.F32 R48, R12, R72, R32 ;  /* 0x000000480c30723c */ /* 0x020fec0000001820 */
[----:B------:R-:W-:Y:S01]  /*66a0*/  HMMA.16816.F32 R32, R16, R56, RZ ;  /* 0x000000381020723c */ /* 0x000fe200000018ff */
[----:B-1----:R-:W-:-:S04]  /*66b0*/  FMUL.FTZ R0, R52, UR6 ;  /* 0x0000000634007c20 */ /* 0x002fc80008410000 */
[----:B------:R1:W3:Y:S02]  /*66c0*/  MUFU.TANH R161, R0 ;  /* 0x0000000000a17308 */ /* 0x0002e40000002400 */
[----:B-1----:R-:W-:-:S06]  /*66d0*/  FMUL.FTZ R0, R53, UR6 ;  /* 0x0000000635007c20 */ /* 0x002fcc0008410000 */
[----:B------:R1:W1:Y:S02]  /*66e0*/  MUFU.TANH R164, R0 ;  /* 0x0000000000a47308 */ /* 0x0002640000002400 */
[----:B-1----:R-:W-:-:S06]  /*66f0*/  FMUL.FTZ R0, R54, UR6 ;  /* 0x0000000636007c20 */ /* 0x002fcc0008410000 */
[----:B------:R1:W1:Y:S02]  /*6700*/  MUFU.TANH R163, R0 ;  /* 0x0000000000a37308 */ /* 0x0002640000002400 */
[----:B-1----:R-:W-:Y:S02]  /*6710*/  FMUL.FTZ R0, R55, UR6 ;  /* 0x0000000637007c20 */ /* 0x002fe40008410000 */
[----:B------:R-:W-:Y:S04]  /*6720*/  HMMA.16816.F32 R52, R4, R94, R44 ;  /* 0x0000005e0434723c */ /* 0x000fe8000000182c */
[----:B------:R1:W1:Y:S02]  /*6730*/  MUFU.TANH R165, R0 ;  /* 0x0000000000a57308 */ /* 0x0002640000002400 */
[----:B------:R-:W-:Y:S01]  /*6740*/  HMMA.16816.F32 R44, R8, R86, R28 ;  /* 0x00000056082c723c */ /* 0x000fe2000000181c */
[----:B------:R-:W5:Y:S05]  /*6750*/  LDSM.16.M88.4 R84, [R219+0x6800] ;  /* 0x00680000db54783b */ /* 0x000f6a0000000200 */
[----:B------:R-:W-:Y:S01]  /*6760*/  HMMA.16816.F32 R28, R12, R74, R40 ;  /* 0x0000004a0c1c723c */ /* 0x000fe20000001828 */
[----:B------:R-:W4:Y:S05]  /*6770*/  LDSM.16.M88.4 R72, [R134+0x9800] ;  /* 0x009800008648783b */ /* 0x000f2a0000000200 */
[----:B------:R-:W-:Y:S01]  /*6780*/  HMMA.16816.F32 R40, R16, R58, RZ ;  /* 0x0000003a1028723c */ /* 0x000fe200000018ff */
[----:B-1----:R-:W-:Y:S01]  /*6790*/  FMUL.FTZ R0, R20, UR6 ;  /* 0x0000000614007c20 */ /* 0x002fe20008410000 */
[----:B------:R-:W1:Y:S03]  /*67a0*/  LDSM.16.M88.4 R56, [R220+0x9800] ;  /* 0x00980000dc38783b */ /* 0x000e660000000200 */
[----:B------:R2:W1:Y:S02]  /*67b0*/  MUFU.TANH R178, R0 ;  /* 0x0000000000b27308 */ /* 0x0004640000002400 */
[----:B--2---:R-:W-:-:S06]  /*67c0*/  FMUL.FTZ R0, R21, UR6 ;  /* 0x0000000615007c20 */ /* 0x004fcc0008410000 */
[----:B------:R2:W1:Y:S02]  /*67d0*/  MUFU.TANH R180, R0 ;  /* 0x0000000000b47308 */ /* 0x0004640000002400 */
[----:B--2---:R-:W-:-:S06]  /*67e0*/  FMUL.FTZ R0, R22, UR6 ;  /* 0x0000000616007c20 */ /* 0x004fcc0008410000 */
[----:B------:R2:W1:Y:S02]  /*67f0*/  MUFU.TANH R169, R0 ;  /* 0x0000000000a97308 */ /* 0x0004640000002400 */
[----:B--2---:R-:W-:Y:S02]  /*6800*/  FMUL.FTZ R0, R23, UR6 ;  /* 0x0000000617007c20 */ /* 0x004fe40008410000 */
[----:B------:R-:W-:Y:S04]  /*6810*/  HMMA.16816.F32 R20, R4, R88, R24 ;  /* 0x000000580414723c */ /* 0x000fe80000001818 */
[----:B------:R2:W1:Y:S02]  /*6820*/  MUFU.TANH R186, R0 ;  /* 0x0000000000ba7308 */ /* 0x0004640000002400 */
[----:B------:R-:W-:Y:S06]  /*6830*/  HMMA.16816.F32 R24, R8, R76, R48 ;  /* 0x0000004c0818723c */ /* 0x000fec0000001830 */
[----:B------:R-:W-:Y:S06]  /*6840*/  HMMA.16816.F32 R48, R4, R90, R44 ;  /* 0x0000005a0430723c */ /* 0x000fec000000182c */
[----:B------:R-:W-:Y:S01]  /*6850*/  HMMA.16816.F32 R44, R12, R60, R32 ;  /* 0x0000003c0c2c723c */ /* 0x000fe20000001820 */
[----:B--2---:R-:W-:-:S04]  /*6860*/  FMUL.FTZ R0, R52, UR6 ;  /* 0x0000000634007c20 */ /* 0x004fc80008410000 */
[----:B------:R2:W1:Y:S01]  /*6870*/  MUFU.TANH R184, R0 ;  /* 0x0000000000b87308 */ /* 0x0004620000002400 */
[----:B------:R-:W-:Y:S06]  /*6880*/  HMMA.16816.F32 R32, R8, R78, R28 ;  /* 0x0000004e0820723c */ /* 0x000fec000000181c */
[----:B-----5:R-:W-:Y:S06]  /*6890*/  HMMA.16816.F32 R24, R4, R84, R24 ;  /* 0x000000540418723c */ /* 0x020fec0000001818 */
[----:B------:R-:W-:Y:S01]  /*68a0*/  HMMA.16816.F32 R28, R12, R62, R40 ;  /* 0x0000003e0c1c723c */ /* 0x000fe20000001828 */
[----:B--2---:R-:W-:-:S05]  /*68b0*/  FMUL.FTZ R0, R53, UR6 ;  /* 0x0000000635007c20 */ /* 0x004fca0008410000 */
[----:B------:R-:W-:Y:S01]  /*68c0*/  HMMA.16816.F32 R40, R8, R80, R44 ;  /* 0x000000500828723c */ /* 0x000fe2000000182c */
[----:B------:R2:W1:Y:S05]  /*68d0*/  MUFU.TANH R192, R0 ;  /* 0x0000000000c07308 */ /* 0x00046a0000002400 */
[----:B------:R-:W-:Y:S06]  /*68e0*/  HMMA.16816.F32 R44, R4, R86, R32 ;  /* 0x00000056042c723c */ /* 0x000fec0000001820 */
[----:B----4-:R-:W-:Y:S01]  /*68f0*/  HMMA.16816.F32 R32, R16, R74, RZ ;  /* 0x0000004a1020723c */ /* 0x010fe200000018ff */
[----:B--2---:R-:W-:-:S04]  /*6900*/  FMUL.FTZ R0, R54, UR6 ;  /* 0x0000000636007c20 */ /* 0x004fc80008410000 */
[----:B------:R2:W4:-:S13]  /*6910*/  MUFU.TANH R193, R0 ;  /* 0x0000000000c17308 */ /* 0x00051a0000002400 */
[----:B------:R-:W-:-:S04]  /*6920*/  FMUL.FTZ R46, R46, UR6 ;  /* 0x000000062e2e7c20 */ /* 0x000fc80008410000 */
[----:B------:R-:W1:Y:S01]  /*6930*/  MUFU.TANH R81, R46 ;  /* 0x0000002e00517308 */ /* 0x000e620000002400 */
[----:B--2---:R-:W-:Y:S02]  /*6940*/  FMUL.FTZ R0, R55, UR6 ;  /* 0x0000000637007c20 */ /* 0x004fe40008410000 */
[----:B------:R-:W2:Y:S05]  /*6950*/  LDSM.16.M88.4 R52, [R219+0x7000] ;  /* 0x00700000db34783b */ /* 0x000eaa0000000200 */
[----:B------:R5:W1:Y:S02]  /*6960*/  MUFU.TANH R200, R0 ;  /* 0x0000000000c87308 */ /* 0x000a640000002400 */
[----:B-----5:R-:W-:-:S06]  /*6970*/  FMUL.FTZ R0, R20, UR6 ;  /* 0x0000000614007c20 */ /* 0x020fcc0008410000 */
[----:B------:R5:W1:Y:S02]  /*6980*/  MUFU.TANH R206, R0 ;  /* 0x0000000000ce7308 */ /* 0x000a640000002400 */
[----:B-----5:R-:W-:-:S06]  /*6990*/  FMUL.FTZ R0, R21, UR6 ;  /* 0x0000000615007c20 */ /* 0x020fcc0008410000 */
[----:B------:R5:W1:Y:S02]  /*69a0*/  MUFU.TANH R209, R0 ;  /* 0x0000000000d17308 */ /* 0x000a640000002400 */
[----:B-----5:R-:W-:-:S06]  /*69b0*/  FMUL.FTZ R0, R22, UR6 ;  /* 0x0000000616007c20 */ /* 0x020fcc0008410000 */
[----:B------:R5:W1:Y:S02]  /*69c0*/  MUFU.TANH R204, R0 ;  /* 0x0000000000cc7308 */ /* 0x000a640000002400 */
[----:B-----5:R-:W-:Y:S02]  /*69d0*/  FMUL.FTZ R0, R23, UR6 ;  /* 0x0000000617007c20 */ /* 0x020fe40008410000 */
[----:B------:R-:W-:Y:S04]  /*69e0*/  HMMA.16816.F32 R20, R16, R72, RZ ;  /* 0x000000481014723c */ /* 0x000fe800000018ff */
[----:B------:R5:W1:Y:S02]  /*69f0*/  MUFU.TANH R90, R0 ;  /* 0x00000000005a7308 */ /* 0x000a640000002400 */
[----:B-----5:R-:W-:-:S06]  /*6a00*/  FMUL.FTZ R0, R48, UR6 ;  /* 0x0000000630007c20 */ /* 0x020fcc0008410000 */
[----:B------:R5:W2:-:S12]  /*6a10*/  MUFU.TANH R211, R0 ;  /* 0x0000000000d37308 */ /* 0x000a980000002400 */
[----:B-1----:R-:W-:Y:S06]  /*6a20*/  HMMA.16816.F32 R16, R12, R56, R20 ;  /* 0x000000380c10723c */ /* 0x002fec0000001814 */
[----:B------:R-:W-:Y:S01]  /*6a30*/  HMMA.16816.F32 R20, R8, R82, R28 ;  /* 0x000000520814723c */ /* 0x000fe2000000181c */
[----:B------:R-:W-:Y:S05]  /*6a40*/  LDSM.16.M88.4 R28, [R219+0x7800] ;  /* 0x00780000db1c783b */ /* 0x000fea0000000200 */
[----:B------:R-:W-:Y:S01]  /*6a50*/  HMMA.16816.F32 R12, R12, R58, R32 ;  /* 0x0000003a0c0c723c */ /* 0x000fe20000001820 */
[----:B-----5:R-:W-:-:S04]  /*6a60*/  FMUL.FTZ R0, R49, UR6 ;  /* 0x0000000631007c20 */ /* 0x020fc80008410000 */
[----:B------:R1:W1:-:S13]  /*6a70*/  MUFU.TANH R212, R0 ;  /* 0x0000000000d47308 */ /* 0x00025a0000002400 */
[----:B--2---:R-:W-:Y:S01]  /*6a80*/  HMMA.16816.F32 R20, R4, R54, R20 ;  /* 0x000000360414723c */ /* 0x004fe20000001814 */
[----:B-1----:R-:W-:-:S04]  /*6a90*/  FMUL.FTZ R0, R50, UR6 ;  /* 0x0000000632007c20 */ /* 0x002fc80008410000 */
[----:B------:R1:W2:Y:S02]  /*6aa0*/  MUFU.TANH R89, R0 ;  /* 0x0000000000597308 */ /* 0x0002a40000002400 */
[----:B-1----:R-:W-:Y:S02]  /*6ab0*/  FMUL.FTZ R0, R51, UR6 ;  /* 0x0000000633007c20 */ /* 0x002fe40008410000 */
[----:B------:R-:W1:Y:S01]  /*6ac0*/  LDSM.16.M88.4 R48, [R222+0x7800] ;  /* 0x00780000de30783b */ /* 0x000e620000000200 */
[----:B------:R-:W-:-:S04]  /*6ad0*/  DEPBAR.LE SB0, 0x0 ;  /* 0x000080000000791a */ /* 0x000fc80000000000 */
[----:B------:R5:W1:Y:S02]  /*6ae0*/  MUFU.TANH R88, R0 ;  /* 0x0000000000587308 */ /* 0x000a640000002400 */
[----:B-----5:R-:W-:-:S06]  /*6af0*/  FMUL.FTZ R0, R24, UR6 ;  /* 0x0000000618007c20 */ /* 0x020fcc0008410000 */
[----:B------:R5:W2:Y:S01]  /*6b00*/  MUFU.TANH R135, R0 ;  /* 0x0000000000877308 */ /* 0x000aa20000002400 */
[----:B-1----:R-:W-:Y:S01]  /*6b10*/  HMMA.16816.F32 R16, R8, R48, R16 ;  /* 0x000000300810723c */ /* 0x002fe20000001810 */
[----:B-----5:R-:W-:-:S05]  /*6b20*/  FMUL.FTZ R0, R25, UR6 ;  /* 0x0000000619007c20 */ /* 0x020fca0008410000 */
[----:B------:R-:W-:Y:S01]  /*6b30*/  HMMA.16816.F32 R8, R8, R50, R12 ;  /* 0x000000320808723c */ /* 0x000fe2000000180c */
[----:B------:R1:W1:Y:S02]  /*6b40*/  MUFU.TANH R91, R0 ;  /* 0x00000000005b7308 */ /* 0x0002640000002400 */
[----:B-1----:R-:W-:-:S15]  /*6b50*/  FMUL.FTZ R0, R26, UR6 ;  /* 0x000000061a007c20 */ /* 0x002fde0008410000 */
[C---:B------:R-:W-:Y:S01]  /*6b60*/  HMMA.16816.F32 R16, R4.reuse, R28, R16 ;  /* 0x0000001c0410723c */ /* 0x040fe20000001810 */
[----:B------:R1:W1:Y:S05]  /*6b70*/  MUFU.TANH R84, R0 ;  /* 0x0000000000547308 */ /* 0x00026a0000002400 */
[----:B------:R-:W-:Y:S01]  /*6b80*/  HMMA.16816.F32 R8, R4, R30, R8 ;  /* 0x0000001e0408723c */ /* 0x000fe20000001808 */
[----:B-1----:R-:W-:-:S05]  /*6b90*/  FMUL.FTZ R0, R27, UR6 ;  /* 0x000000061b007c20 */ /* 0x002fca0008410000 */
[----:B------:R-:W-:Y:S01]  /*6ba0*/  HMMA.16816.F32 R24, R4, R52, R40 ;  /* 0x000000340418723c */ /* 0x000fe20000001828 */
[----:B------:R1:W1:Y:S11]  /*6bb0*/  MUFU.TANH R82, R0 ;  /* 0x0000000000527308 */ /* 0x0002760000002400 */
[----:B------:R-:W-:Y:S01]  /*6bc0*/  FMUL.FTZ R2, R17, UR6 ;  /* 0x0000000611027c20 */ /* 0x000fe20008410000 */
[----:B------:R-:W-:-:S05]  /*6bd0*/  MOV R4, 0x8 ;  /* 0x0000000800047802 */ /* 0x000fca0000000f00 */
[----:B------:R-:W-:Y:S01]  /*6be0*/  FMUL.FTZ R8, R8, UR6 ;  /* 0x0000000608087c20 */ /* 0x000fe20008410000 */
[----:B------:R-:W-:Y:S01]  /*6bf0*/  FMUL.FTZ R9, R9, UR6 ;  /* 0x0000000609097c20 */ /* 0x000fe20008410000 */
[----:B------:R5:W2:Y:S01]  /*6c00*/  MUFU.TANH R76, R2 ;  /* 0x00000002004c7308 */ /* 0x000aa20000002400 */
[----:B------:R-:W-:Y:S01]  /*6c10*/  FMUL.FTZ R10, R10, UR6 ;  /* 0x000000060a0a7c20 */ /* 0x000fe20008410000 */
[----:B------:R-:W-:-:S06]  /*6c20*/  FMUL.FTZ R11, R11, UR6 ;  /* 0x000000060b0b7c20 */ /* 0x000fcc0008410000 */
[----:B------:R-:W2:Y:S01]  /*6c30*/  MUFU.TANH R73, R8 ;  /* 0x0000000800497308 */ /* 0x000ea20000002400 */
[----:B-1----:R-:W-:Y:S01]  /*6c40*/  FMUL.FTZ R0, R44, UR6 ;  /* 0x000000062c007c20 */ /* 0x002fe20008410000 */
[----:B------:R-:W-:-:S06]  /*6c50*/  FMUL.FTZ R27, R27, UR6 ;  /* 0x000000061b1b7c20 */ /* 0x000fcc0008410000 */
[----:B------:R1:W1:Y:S01]  /*6c60*/  MUFU.TANH R87, R0 ;  /* 0x0000000000577308 */ /* 0x0002620000002400 */
[----:B-----5:R-:W-:-:S07]  /*6c70*/  FMUL.FTZ R2, R18, UR6 ;  /* 0x0000000612027c20 */ /* 0x020fce0008410000 */
[----:B------:R-:W2:Y:S08]  /*6c80*/  MUFU.TANH R61, R2 ;  /* 0x00000002003d7308 */ /* 0x000eb00000002400 */
[----:B------:R-:W2:Y:S01]  /*6c90*/  MUFU.TANH R74, R27 ;  /* 0x0000001b004a7308 */ /* 0x000ea20000002400 */
[----:B-1----:R-:W-:-:S07]  /*6ca0*/  FMUL.FTZ R0, R45, UR6 ;  /* 0x000000062d007c20 */ /* 0x002fce0008410000 */
[----:B------:R1:W1:Y:S08]  /*6cb0*/  MUFU.TANH R86, R0 ;  /* 0x0000000000567308 */ /* 0x0002700000002400 */
[----:B------:R-:W2:Y:S08]  /*6cc0*/  MUFU.TANH R72, R9 ;  /* 0x0000000900487308 */ /* 0x000eb00000002400 */
[----:B------:R-:W2:Y:S01]  /*6cd0*/  MUFU.TANH R59, R10 ;  /* 0x0000000a003b7308 */ /* 0x000ea20000002400 */
[----:B-1----:R-:W-:-:S07]  /*6ce0*/  FMUL.FTZ R0, R47, UR6 ;  /* 0x000000062f007c20 */ /* 0x002fce0008410000 */
[----:B------:R1:W1:Y:S08]  /*6cf0*/  MUFU.TANH R78, R0 ;  /* 0x00000000004e7308 */ /* 0x0002700000002400 */
[----:B------:R-:W2:Y:S01]  /*6d00*/  MUFU.TANH R58, R11 ;  /* 0x0000000b003a7308 */ /* 0x000ea20000002400 */
[----:B-1----:R-:W-:-:S07]  /*6d10*/  FMUL.FTZ R0, R24, UR6 ;  /* 0x0000000618007c20 */ /* 0x002fce0008410000 */
[----:B------:R1:W1:Y:S02]  /*6d20*/  MUFU.TANH R85, R0 ;  /* 0x0000000000557308 */ /* 0x0002640000002400 */
[----:B-1----:R-:W-:-:S06]  /*6d30*/  FMUL.FTZ R0, R25, UR6 ;  /* 0x0000000619007c20 */ /* 0x002fcc0008410000 */
        /* <DEDUP_REMOVED lines=13> */
[----:B-1----:R-:W-:-:S04]  /*6e10*/  LOP3.LUT R0, R96, 0xffffffe0, RZ, 0xc0, !PT ;  /* 0xffffffe060007812 */ /* 0x002fc800078ec0ff */
[----:B------:R-:W-:Y:S02]  /*6e20*/  IADD3 R0, -R0, R189, RZ ;  /* 0x000000bd00007210 */ /* 0x000fe40007ffe1ff */
[----:B------:R-:W-:Y:S02]  /*6e30*/  SHF.L.U32 R189, R189, 0x1, RZ ;  /* 0x00000001bdbd7819 */ /* 0x000fe400000006ff */
[----:B------:R-:W-:Y:S02]  /*6e40*/  SHF.R.S32.HI R3, RZ, 0x1f, R0 ;  /* 0x0000001fff037819 */ /* 0x000fe40000011400 */
[----:B------:R-:W-:Y:S02]  /*6e50*/  LOP3.LUT R189, R189, 0x6, RZ, 0xc0, !PT ;  /* 0x00000006bdbd7812 */ /* 0x000fe400078ec0ff */
[----:B------:R-:W-:Y:S01]  /*6e60*/  LEA.HI R0, R3, R0, RZ, 0x2 ;  /* 0x0000000003007211 */ /* 0x000fe200078f10ff */
[----:B------:R-:W-:-:S03]  /*6e70*/  FMUL.FTZ R3, R19, UR6 ;  /* 0x0000000613037c20 */ /* 0x000fc60008410000 */
[----:B------:R-:W-:Y:S01]  /*6e80*/  LEA.HI.SX32 R2, R0, R176, 0x1e ;  /* 0x000000b000027211 */ /* 0x000fe200078ff2ff */
[----:B------:R1:W1:Y:S01]  /*6e90*/  MUFU.TANH R60, R3 ;  /* 0x00000003003c7308 */ /* 0x0002620000002400 */
[----:B------:R-:W-:-:S04]  /*6ea0*/  MOV R0, UR18 ;  /* 0x0000001200007c02 */ /* 0x000fc80008000f00 */
[----:B------:R-:W-:-:S04]  /*6eb0*/  IADD3 R0, -R0, 0x1, R2 ;  /* 0x0000000100007810 */ /* 0x000fc80007ffe102 */
[----:B------:R-:W-:Y:S02]  /*6ec0*/  IADD3 R5, R0, UR26, R190 ;  /* 0x0000001a00057c10 */ /* 0x000fe4000fffe0be */
[----:B------:R-:W-:Y:S02]  /*6ed0*/  IADD3 R0, R37, R36, RZ ;  /* 0x0000002425007210 */ /* 0x000fe40007ffe0ff */
[C---:B------:R-:W-:Y:S02]  /*6ee0*/  VIADDMNMX R4, R5.reuse, R4, UR26, PT ;  /* 0x0000001a05047e46 */ /* 0x040fe4000b800104 */
[----:B------:R-:W-:Y:S01]  /*6ef0*/  VIMNMX R5, R5, UR26, PT ;  /* 0x0000001a05057c48 */ /* 0x000fe2000bfe0100 */
[----:B------:R-:W-:Y:S06]  /*6f00*/  BAR.SYNC.DEFER_BLOCKING 0x0 ;  /* 0x0000000000007b1d */ /* 0x000fec0000010000 */
[----:B-1234-:R-:W-:Y:S05]  /*6f10*/  @!P1 BRA `(.L_x_902) ;  /* 0x00000010008c9947 */ /* 0x01efea0003800000 */
[----:B------:R-:W-:Y:S05]  /*6f20*/  @!P0 BRA `(.L_x_903) ;  /* 0x0000000000fc8947 */ /* 0x000fea0003800000 */
[----:B------:R-:W1:Y:S01]  /*6f30*/  LDC R11, c[0x0][0x380] ;  /* 0x0000e000ff0b7b82 */ /* 0x000e620000000800 */
[----:B------:R-:W-:Y:S01]  /*6f40*/  UIADD3 UR6, UR19, -0x100, URZ ;  /* 0xffffff0013067890 */ /* 0x000fe2000fffe03f */
[----:B------:R-:W-:Y:S02]  /*6f50*/  IABS R7, UR19 ;  /* 0x0000001300077c13 */ /* 0x000fe40008000000 */
[----:B-1----:R-:W-:-:S04]  /*6f60*/  IABS R10, R11 ;  /* 0x0000000b000a7213 */ /* 0x002fc80000000000 */
[----:B------:R-:W1:Y:S08]  /*6f70*/  I2F.RP R2, R10 ;  /* 0x0000000a00027306 */ /* 0x000e700000209400 */
[----:B-1----:R-:W1:Y:S02]  /*6f80*/  MUFU.RCP R2, R2 ;  /* 0x0000000200027308 */ /* 0x002e640000001000 */
[----:B-1----:R-:W-:-:S06]  /*6f90*/  VIADD R2, R2, 0xffffffe ;  /* 0x0ffffffe02027836 */ /* 0x002fcc0000000000 */
[----:B------:R-:W1:Y:S02]  /*6fa0*/  F2I.FTZ.U32.TRUNC.NTZ R3, R2 ;  /* 0x0000000200037305 */ /* 0x000e64000021f000 */
[----:B-1----:R-:W-:-:S05]  /*6fb0*/  IMAD.MOV R2, RZ, RZ, -R3 ;  /* 0x000000ffff027224 */ /* 0x002fca00078e0a03 */
[----:B------:R-:W-:Y:S01]  /*6fc0*/  MOV R6, R2 ;  /* 0x0000000200067202 */ /* 0x000fe20000000f00 */
[----:B------:R-:W-:-:S04]  /*6fd0*/  IMAD.U32 R2, RZ, RZ, UR6 ;  /* 0x00000006ff027e24 */ /* 0x000fc8000f8e00ff */
[----:B------:R-:W-:Y:S01]  /*6fe0*/  IMAD R6, R6, R10, RZ ;  /* 0x0000000a06067224 */ /* 0x000fe200078e02ff */
[----:B------:R-:W-:Y:S02]  /*6ff0*/  IABS R8, R2 ;  /* 0x0000000200087213 */ /* 0x000fe40000000000 */
[----:B------:R-:W-:-:S05]  /*7000*/  MOV R2, RZ ;  /* 0x000000ff00027202 */ /* 0x000fca0000000f00 */
[----:B------:R-:W-:-:S04]  /*7010*/  IMAD.HI.U32 R2, R3, R6, R2 ;  /* 0x0000000603027227 */ /* 0x000fc800078e0002 */
[----:B------:R-:W-:Y:S02]  /*7020*/  IMAD.MOV.U32 R6, RZ, RZ, R8 ;  /* 0x000000ffff067224 */ /* 0x000fe400078e0008 */
[----:B------:R-:W-:-:S04]  /*7030*/  IMAD.HI.U32 R3, R2, R7, RZ ;  /* 0x0000000702037227 */ /* 0x000fc800078e00ff */
[----:B------:R-:W-:Y:S01]  /*7040*/  IMAD.HI.U32 R2, R2, R6, RZ ;  /* 0x0000000602027227 */ /* 0x000fe200078e00ff */
[----:B------:R-:W-:-:S03]  /*7050*/  IADD3 R8, -R3, RZ, RZ ;  /* 0x000000ff03087210 */ /* 0x000fc60007ffe1ff */
[----:B------:R-:W-:Y:S02]  /*7060*/  IMAD.MOV R9, RZ, RZ, -R2 ;  /* 0x000000ffff097224 */ /* 0x000fe400078e0a02 */
[C---:B------:R-:W-:Y:S02]  /*7070*/  IMAD R7, R10.reuse, R8, R7 ;  /* 0x000000080a077224 */ /* 0x040fe400078e0207 */
[----:B------:R-:W-:-:S03]  /*7080*/  IMAD R6, R10, R9, R6 ;  /* 0x000000090a067224 */ /* 0x000fc600078e0206 */
[C---:B------:R-:W-:Y:S02]  /*7090*/  ISETP.GT.U32.AND P2, PT, R10.reuse, R7, PT ;  /* 0x000000070a00720c */ /* 0x040fe40003f44070 */
[----:B------:R-:W-:-:S11]  /*70a0*/  ISETP.GT.U32.AND P3, PT, R10, R6, PT ;  /* 0x000000060a00720c */ /* 0x000fd60003f64070 */
[-C--:B------:R-:W-:Y:S02]  /*70b0*/  @!P2 IADD3 R7, R7, -R10.reuse, RZ ;  /* 0x8000000a0707a210 */ /* 0x080fe40007ffe0ff */
[----:B------:R-:W-:Y:S01]  /*70c0*/  @!P3 IMAD.IADD R6, R6, 0x1, -R10 ;  /* 0x000000010606b824 */ /* 0x000fe200078e0a0a */
[----:B------:R-:W-:Y:S01]  /*70d0*/  @!P2 IADD3 R3, R3, 0x1, RZ ;  /* 0x000000010303a810 */ /* 0x000fe20007ffe0ff */
[----:B------:R-:W-:Y:S01]  /*70e0*/  @!P3 VIADD R2, R2, 0x1 ;  /* 0x000000010202b836 */ /* 0x000fe20000000000 */
[-C--:B------:R-:W-:Y:S02]  /*70f0*/  ISETP.GE.U32.AND P6, PT, R7, R10.reuse, PT ;  /* 0x0000000a0700720c */ /* 0x080fe40003fc6070 */
[----:B------:R-:W-:Y:S02]  /*7100*/  ISETP.GE.U32.AND P5, PT, R6, R10, PT ;  /* 0x0000000a0600720c */ /* 0x000fe40003fa6070 */
[C---:B------:R-:W-:Y:S01]  /*7110*/  LOP3.LUT R6, R11.reuse, UR6, RZ, 0x3c, !PT ;  /* 0x000000060b067c12 */ /* 0x040fe2000f8e3cff */
[----:B------:R-:W-:Y:S01]  /*7120*/  ULDC.64 UR6, c[0x0][0x230] ;  /* 0x00008c0000067ab9 */ /* 0x000fe20000000a00 */
[----:B------:R-:W-:-:S02]  /*7130*/  LOP3.LUT R7, R11, UR19, RZ, 0x3c, !PT ;  /* 0x000000130b077c12 */ /* 0x000fc4000f8e3cff */
[----:B------:R-:W-:Y:S02]  /*7140*/  ISETP.GE.AND P2, PT, R6, RZ, PT ;  /* 0x000000ff0600720c */ /* 0x000fe40003f46270 */
[----:B------:R-:W-:Y:S02]  /*7150*/  ISETP.GE.AND P4, PT, R7, RZ, PT ;  /* 0x000000ff0700720c */ /* 0x000fe40003f86270 */
[----:B------:R-:W-:Y:S02]  /*7160*/  ISETP.NE.AND P3, PT, R11, RZ, PT ;  /* 0x000000ff0b00720c */ /* 0x000fe40003f65270 */
[----:B------:R-:W-:Y:S01]  /*7170*/  @P6 IADD3 R3, R3, 0x1, RZ ;  /* 0x0000000103036810 */ /* 0x000fe20007ffe0ff */
[----:B------:R-:W-:Y:S01]  /*7180*/  @P5 VIADD R2, R2, 0x1 ;  /* 0x0000000102025836 */ /* 0x000fe20000000000 */
[----:B------:R-:W-:-:S05]  /*7190*/  LOP3.LUT R6, RZ, R11, RZ, 0x33, !PT ;  /* 0x0000000bff067212 */ /* 0x000fca00078e33ff */
[----:B------:R-:W-:Y:S02]  /*71a0*/  @!P2 IMAD.MOV R2, RZ, RZ, -R2 ;  /* 0x000000ffff02a224 */ /* 0x000fe400078e0a02 */
[----:B------:R-:W-:-:S03]  /*71b0*/  @!P4 IADD3 R3, -R3, RZ, RZ ;  /* 0x000000ff0303c210 */ /* 0x000fc60007ffe1ff */
[C---:B------:R-:W-:Y:S02]  /*71c0*/  SEL R2, R6.reuse, R2, !P3 ;  /* 0x0000000206027207 */ /* 0x040fe40005800000 */
[----:B------:R-:W-:-:S03]  /*71d0*/  SEL R3, R6, R3, !P3 ;  /* 0x0000000306037207 */ /* 0x000fc60005800000 */
[----:B------:R-:W-:-:S04]  /*71e0*/  IMAD.WIDE R8, R2, 0x4, R196 ;  /* 0x0000000402087825 */ /* 0x000fc800078e02c4 */
[C---:B------:R-:W-:Y:S02]  /*71f0*/  IMAD.WIDE R6, R3.reuse, 0x4, R196 ;  /* 0x0000000403067825 */ /* 0x040fe400078e02c4 */
[----:B------:R-:W2:Y:S04]  /*7200*/  LDG.E R8, desc[UR22][R8.64] ;  /* 0x0000001608087981 */ /* 0x000ea8000c1e1900 */
[----:B------:R-:W2:Y:S01]  /*7210*/  LDG.E R6, desc[UR22][R6.64] ;  /* 0x0000001606067981 */ /* 0x000ea2000c1e1900 */
[----:B------:R-:W-:-:S05]  /*7220*/  IADD3 R2, R3, -R2, RZ ;  /* 0x8000000203027210 */ /* 0x000fca0007ffe0ff */
[----:B------:R-:W-:-:S05]  /*7230*/  IMAD R2, R2, R11, -0x100 ;  /* 0xffffff0002027424 */ /* 0x000fca00078e020b */
[----:B------:R-:W-:-:S05]  /*7240*/  SHF.R.S32.HI R3, RZ, 0x1f, R2 ;  /* 0x0000001fff037819 */ /* 0x000fca0000011402 */
[----:B------:R-:W-:Y:S02]  /*7250*/  IMAD R3, R3, UR12, RZ ;  /* 0x0000000c03037c24 */ /* 0x000fe4000f8e02ff */
[----:B--2---:R-:W-:Y:S02]  /*7260*/  IMAD.IADD R9, R8, 0x1, -R6 ;  /* 0x0000000108097824 */ /* 0x004fe400078e0a06 */
[----:B------:R-:W-:-:S03]  /*7270*/  IMAD.WIDE.U32 R6, R2, UR12, RZ ;  /* 0x0000000c02067c25 */ /* 0x000fc6000f8e00ff */
[----:B------:R-:W-:Y:S01]  /*7280*/  SHF.R.S32.HI R8, RZ, 0x1f, R9 ;  /* 0x0000001fff087819 */ /* 0x000fe20000011409 */
[----:B------:R-:W-:-:S04]  /*7290*/  IMAD R2, R2, UR13, R3 ;  /* 0x0000000d02027c24 */ /* 0x000fc8000f8e0203 */
[----:B------:R-:W-:Y:S01]  /*72a0*/  IMAD R8, R8, UR6, RZ ;  /* 0x0000000608087c24 */ /* 0x000fe2000f8e02ff */
[----:B------:R-:W-:Y:S01]  /*72b0*/  IADD3 R3, R7, R2, RZ ;  /* 0x0000000207037210 */ /* 0x000fe20007ffe0ff */
[----:B------:R-:W-:Y:S02]  /*72c0*/  IMAD.MOV.U32 R2, RZ, RZ, R6 ;  /* 0x000000ffff027224 */ /* 0x000fe400078e0006 */
[C---:B------:R-:W-:Y:S02]  /*72d0*/  IMAD R8, R9.reuse, UR7, R8 ;  /* 0x0000000709087c24 */ /* 0x040fe4000f8e0208 */
[----:B------:R-:W-:-:S04]  /*72e0*/  IMAD.WIDE.U32 R6, R9, UR6, R2 ;  /* 0x0000000609067c25 */ /* 0x000fc8000f8e0002 */
[----:B------:R-:W-:Y:S01]  /*72f0*/  IMAD.MOV.U32 R3, RZ, RZ, R6 ;  /* 0x000000ffff037224 */ /* 0x000fe200078e0006 */
[----:B------:R-:W-:Y:S01]  /*7300*/  IADD3 R2, R7, R8, RZ ;  /* 0x0000000807027210 */ /* 0x000fe20007ffe0ff */
[----:B------:R-:W-:Y:S06]  /*7310*/  BRA `(.L_x_904) ;  /* 0x0000000000107947 */ /* 0x000fec0003800000 */
.L_x_903:
[----:B------:R-:W-:-:S04]  /*7320*/  ULEA UR6, -UR12, URZ, 0x8 ;  /* 0x0000003f0c067291 */ /* 0x000fc8000f8e413f */
[----:B------:R-:W-:Y:S02]  /*7330*/  USHF.R.S32.HI UR7, URZ, 0x1f, UR6 ;  /* 0x0000001f3f077899 */ /* 0x000fe40008011406 */
[----:B------:R-:W-:-:S04]  /*7340*/  MOV R3, UR6 ;  /* 0x0000000600037c02 */ /* 0x000fc80008000f00 */
[----:B------:R-:W-:-:S07]  /*7350*/  MOV R2, UR7 ;  /* 0x0000000700027c02 */ /* 0x000fce0008000f00 */
.L_x_904:
        /* <DEDUP_REMOVED lines=11> */
[----:B------:R-:W-:Y:S01]  /*7410*/  IMAD.U32 R6, RZ, RZ, UR13 ;  /* 0x0000000dff067e24 */ /* 0x000fe2000f8e00ff */
[----:B------:R-:W-:Y:S01]  /*7420*/  @!P2 LEA R53, P3, R8, R38, 0x6 ;  /* 0x000000260835a211 */ /* 0x000fe200078630ff */
[----:B------:R-:W-:Y:S01]  /*7430*/  IMAD.U32 R8, RZ, RZ, UR13 ;  /* 0x0000000dff087e24 */ /* 0x000fe2000f8e00ff */
[-C--:B------:R-:W-:Y:S01]  /*7440*/  @!P2 LEA.HI.X R51, R10, R39.reuse, R9, 0x5, P4 ;  /* 0x000000270a33a211 */ /* 0x080fe200020f2c09 */
[----:B------:R-:W-:Y:S01]  /*7450*/  IMAD.U32 R9, RZ, RZ, UR12 ;  /* 0x0000000cff097e24 */ /* 0x000fe2000f8e00ff */
[----:B------:R-:W-:Y:S01]  /*7460*/  @!P2 LEA.HI.X R52, R7, R39, R6, 0x6, P3 ;  /* 0x000000270734a211 */ /* 0x000fe200018f3406 */
[----:B------:R-:W-:Y:S01]  /*7470*/  @!P2 IMAD.MOV.U32 R6, RZ, RZ, R38 ;  /* 0x000000ffff06a224 */ /* 0x000fe200078e0026 */
[----:B------:R-:W-:Y:S01]  /*7480*/  VOTEU.ALL UP0, P2 ;  /* 0x00000000003f7886 */ /* 0x000fe20001000000 */
[----:B------:R-:W-:Y:S01]  /*7490*/  @!P2 IMAD.MOV.U32 R7, RZ, RZ, R39 ;  /* 0x000000ffff07a224 */ /* 0x000fe200078e0027 */
[----:B------:R-:W1:Y:S01]  /*74a0*/  @!P2 LDC.64 R30, c[0x0][0x218] ;  /* 0x00008600ff1eab82 */ /* 0x000e620000000a00 */
[----:B------:R-:W-:Y:S01]  /*74b0*/  IMAD.U32 R16, RZ, RZ, UR12 ;  /* 0x0000000cff107e24 */ /* 0x000fe2000f8e00ff */
[----:B------:R2:W-:Y:S01]  /*74c0*/  @P2 STS.128 [R241+0x2000], RZ ;  /* 0x002000fff1002388 */ /* 0x0005e20000000c00 */
[----:B------:R-:W-:Y:S01]  /*74d0*/  @!P2 IMAD.WIDE.U32 R20, R20, 0x30, R6 ;  /* 0x000000301414a825 */ /* 0x000fe200078e0006 */
[----:B------:R-:W-:-:S02]  /*74e0*/  @!UP0 UIMAD UR6, UR13, 0x30, URZ ;  /* 0x000000300d0688a4 */ /* 0x000fc4000f8e023f */
[----:B------:R-:W-:Y:S01]  /*74f0*/  @!UP0 UIMAD UR21, UR13, 0x50, URZ ;  /* 0x000000500d1588a4 */ /* 0x000fe2000f8e023f */
[----:B------:R-:W-:Y:S01]  /*7500*/  @!P2 IMAD.WIDE.U32 R18, R18, 0x50, R6 ;  /* 0x000000501212a825 */ /* 0x000fe200078e0006 */
[----:B------:R-:W-:Y:S01]  /*7510*/  @!P2 IADD3 R20, P4, R3, R20, RZ ;  /* 0x000000140314a210 */ /* 0x000fe20007f9e0ff */
[----:B------:R-:W-:Y:S01]  /*7520*/  @!UP0 UIMAD UR7, UR13, 0x60, URZ ;  /* 0x000000600d0788a4 */ /* 0x000fe2000f8e023f */
[----:B------:R-:W3:Y:S01]  /*7530*/  @!P2 LDC.64 R32, c[0x0][0x218] ;  /* 0x00008600ff20ab82 */ /* 0x000ee20000000a00 */
[----:B------:R-:W-:Y:S01]  /*7540*/  IMAD.U32 R6, RZ, RZ, UR12 ;  /* 0x0000000cff067e24 */ /* 0x000fe2000f8e00ff */
[----:B------:R-:W-:Y:S01]  /*7550*/  @!P2 IADD3.X R41, R2, UR6, R21, P4, !PT ;  /* 0x000000060229ac10 */ /* 0x000fe2000a7fe415 */
[----:B------:R-:W-:Y:S01]  /*7560*/  IMAD.U32 R14, RZ, RZ, UR12 ;  /* 0x0000000cff0e7e24 */ /* 0x000fe2000f8e00ff */
[----:B------:R-:W-:Y:S01]  /*7570*/  @!UP0 UIMAD UR6, UR13, 0x70, URZ ;  /* 0x000000700d0688a4 */ /* 0x000fe2000f8e023f */
[----:B------:R-:W-:Y:S01]  /*7580*/  IMAD.U32 R12, RZ, RZ, UR12 ;  /* 0x0000000cff0c7e24 */ /* 0x000fe2000f8e00ff */
[----:B------:R-:W-:Y:S01]  /*7590*/  @!P2 LEA R54, P3, R6, R38, 0x7 ;  /* 0x000000260636a211 */ /* 0x000fe200078638ff */
[----:B------:R-:W-:Y:S01]  /*75a0*/  @!P2 IMAD.MOV.U32 R6, RZ, RZ, R38 ;  /* 0x000000ffff06a224 */ /* 0x000fe200078e0026 */
[----:B------:R-:W-:Y:S01]  /*75b0*/  @!UP0 UIMAD UR26, UR13, 0x90, URZ ;  /* 0x000000900d1a88a4 */ /* 0x000fe2000f8e023f */
[----:B------:R-:W-:Y:S01]  /*75c0*/  IMAD.U32 R22, RZ, RZ, UR12 ;  /* 0x0000000cff167e24 */ /* 0x000fe2000f8e00ff */
[----:B------:R-:W-:Y:S01]  /*75d0*/  @!P2 LEA.HI.X R55, R9, R39, R8, 0x7, P3 ;  /* 0x000000270937a211 */ /* 0x000fe200018f3c08 */
[----:B------:R-:W-:Y:S01]  /*75e0*/  IMAD.U32 R8, RZ, RZ, UR12 ;  /* 0x0000000cff087e24 */ /* 0x000fe2000f8e00ff */
[----:B------:R-:W-:Y:S01]  /*75f0*/  @!P2 IADD3 R18, P3, R3, R18, RZ ;  /* 0x000000120312a210 */ /* 0x000fe20007f7e0ff */
[----:B------:R-:W-:-:S03]  /*7600*/  @!P2 IMAD.WIDE.U32 R16, R16, 0x60, R6 ;  /* 0x000000601010a825 */ /* 0x000fc600078e0006 */
[----:B------:R-:W-:Y:S01]  /*7610*/  @!P2 IADD3.X R19, R2, UR21, R19, P3, !PT ;  /* 0x000000150213ac10 */ /* 0x000fe20009ffe413 */
[--C-:B------:R-:W-:Y:S01]  /*7620*/  @!P2 IMAD.WIDE.U32 R14, R14, 0x70, R6.reuse ;  /* 0x000000700e0ea825 */ /* 0x100fe200078e0006 */
[C---:B------:R-:W-:Y:S01]  /*7630*/  @!P2 IADD3 R28, P4, R3.reuse, R16, RZ ;  /* 0x00000010031ca210 */ /* 0x040fe20007f9e0ff */
[----:B------:R-:W-:Y:S02]  /*7640*/  @!UP0 UIMAD UR21, UR13, 0xa0, URZ ;  /* 0x000000a00d1588a4 */ /* 0x000fe4000f8e023f */
[----:B------:R-:W-:Y:S01]  /*7650*/  @!P2 IMAD.WIDE.U32 R12, R12, 0x90, R6 ;  /* 0x000000900c0ca825 */ /* 0x000fe200078e0006 */
[C---:B------:R-:W-:Y:S02]  /*7660*/  @!P2 IADD3 R21, P3, R3.reuse, R14, RZ ;  /* 0x0000000e0315a210 */ /* 0x040fe40007f7e0ff */
[----:B------:R-:W-:Y:S01]  /*7670*/  @!P2 IADD3.X R43, R2, UR7, R17, P4, !PT ;  /* 0x00000007022bac10 */ /* 0x000fe2000a7fe411 */
[----:B------:R-:W-:Y:S01]  /*7680*/  @!P2 IMAD.WIDE.U32 R10, R10, 0xa0, R6 ;  /* 0x000000a00a0aa825 */ /* 0x000fe200078e0006 */
[----:B------:R-:W-:Y:S01]  /*7690*/  @!P2 IADD3.X R42, R2, UR6, R15, P3, !PT ;  /* 0x00000006022aac10 */ /* 0x000fe20009ffe40f */
[----:B------:R-:W-:Y:S01]  /*76a0*/  @!UP0 UIMAD UR6, UR13, 0xc0, URZ ;  /* 0x000000c00d0688a4 */ /* 0x000fe2000f8e023f */
[----:B------:R-:W4:Y:S01]  /*76b0*/  @!P2 LDC.64 R16, c[0x0][0x218] ;  /* 0x00008600ff10ab82 */ /* 0x000f220000000a00 */
[----:B------:R-:W-:Y:S01]  /*76c0*/  @!P2 IMAD.WIDE.U32 R8, R8, 0xb0, R6 ;  /* 0x000000b00808a825 */ /* 0x000fe200078e0006 */
[----:B------:R-:W-:Y:S01]  /*76d0*/  @!UP0 UIMAD UR7, UR13, 0xb0, URZ ;  /* 0x000000b00d0788a4 */ /* 0x000fe2000f8e023f */
[----:B------:R-:W-:-:S02]  /*76e0*/  @!P2 IADD3 R36, P5, R3, R10, RZ ;  /* 0x0000000a0324a210 */ /* 0x000fc40007fbe0ff */
[----:B------:R-:W-:Y:S01]  /*76f0*/  @!P2 IMAD.WIDE.U32 R6, R22, 0xc0, R6 ;  /* 0x000000c01606a825 */ /* 0x000fe200078e0006 */
[C---:B------:R-:W-:Y:S02]  /*7700*/  @!P2 IADD3 R37, P4, R3.reuse, R8, RZ ;  /* 0x000000080325a210 */ /* 0x040fe40007f9e0ff */
[C---:B------:R-:W-:Y:S01]  /*7710*/  @!P2 IADD3.X R48, R2.reuse, UR21, R11, P5, !PT ;  /* 0x000000150230ac10 */ /* 0x040fe2000affe40b */
[----:B------:R-:W-:Y:S01]  /*7720*/  IMAD.U32 R24, RZ, RZ, UR12 ;  /* 0x0000000cff187e24 */ /* 0x000fe2000f8e00ff */
[C---:B------:R-:W-:Y:S01]  /*7730*/  @!P2 IADD3 R40, P3, R3.reuse, R6, RZ ;  /* 0x000000060328a210 */ /* 0x040fe20007f7e0ff */
[----:B------:R-:W-:Y:S01]  /*7740*/  @!P2 IMAD.MOV.U32 R22, RZ, RZ, R38 ;  /* 0x000000ffff16a224 */ /* 0x000fe200078e0026 */
[C---:B------:R-:W-:Y:S01]  /*7750*/  @!P2 IADD3.X R46, R2.reuse, UR7, R9, P4, !PT ;  /* 0x00000007022eac10 */ /* 0x040fe2000a7fe409 */
[----:B------:R-:W-:Y:S01]  /*7760*/  @!P2 IMAD.MOV.U32 R23, RZ, RZ, R39 ;  /* 0x000000ffff17a224 */ /* 0x000fe200078e0027 */
[----:B------:R-:W-:Y:S01]  /*7770*/  @!P2 IADD3.X R50, R2, UR6, R7, P3, !PT ;  /* 0x000000060232ac10 */ /* 0x000fe20009ffe407 */
[----:B------:R-:W-:Y:S01]  /*7780*/  IMAD.U32 R26, RZ, RZ, UR12 ;  /* 0x0000000cff1a7e24 */ /* 0x000fe2000f8e00ff */
[C---:B------:R-:W-:Y:S01]  /*7790*/  @!P2 IADD3 R7, P3, R3.reuse, R38, RZ ;  /* 0x000000260307a210 */ /* 0x040fe20007f7e0ff */
[--C-:B------:R-:W-:Y:S01]  /*77a0*/  @!P2 IMAD.WIDE.U32 R24, R24, 0xd0, R22.reuse ;  /* 0x000000d01818a825 */ /* 0x100fe200078e0016 */
[----:B------:R-:W-:Y:S01]  /*77b0*/  @!UP0 UIMAD UR6, UR13, 0xe0, URZ ;  /* 0x000000e00d0688a4 */ /* 0x000fe2000f8e023f */
[----:B------:R-:W5:Y:S01]  /*77c0*/  @!P2 LDC.64 R14, c[0x0][0x218] ;  /* 0x00008600ff0eab82 */ /* 0x000f620000000a00 */
[----:B------:R-:W-:Y:S01]  /*77d0*/  @!UP0 UIMAD UR7, UR13, 0xd0, URZ ;  /* 0x000000d00d0788a4 */ /* 0x000fe2000f8e023f */
[----:B------:R-:W-:Y:S01]  /*77e0*/  @!P2 IMAD.WIDE.U32 R22, R26, 0xe0, R22 ;  /* 0x000000e01a16a825 */ /* 0x000fe200078e0016 */
[----:B------:R-:W-:-:S02]  /*77f0*/  @!P2 IADD3 R34, P4, R3, R24, RZ ;  /* 0x000000180322a210 */ /* 0x000fc40007f9e0ff */
[C---:B------:R-:W-:Y:S01]  /*7800*/  @!P2 IADD3 R29, P6, R3.reuse, R12, RZ ;  /* 0x0000000c031da210 */ /* 0x040fe20007fde0ff */
[C---:B------:R-:W-:Y:S01]  /*7810*/  @!P2 IMAD.X R8, R2.reuse, 0x1, R39, P3 ;  /* 0x000000010208a824 */ /* 0x040fe200018e0627 */
[C---:B------:R-:W-:Y:S01]  /*7820*/  @!P2 IADD3 R35, P3, R3.reuse, R22, RZ ;  /* 0x000000160323a210 */ /* 0x040fe20007f7e0ff */
[----:B------:R-:W2:Y:S01]  /*7830*/  @!P2 LDC.64 R26, c[0x0][0x218] ;  /* 0x00008600ff1aab82 */ /* 0x000ea20000000a00 */
[C---:B------:R-:W-:Y:S02]  /*7840*/  @!P2 IADD3.X R47, R2.reuse, UR7, R25, P4, !PT ;  /* 0x00000007022fac10 */ /* 0x040fe4000a7fe419 */
[C---:B------:R-:W-:Y:S02]  /*7850*/  @!P2 IADD3.X R44, R2.reuse, UR6, R23, P3, !PT ;  /* 0x00000006022cac10 */ /* 0x040fe40009ffe417 */
[----:B------:R-:W-:Y:S02]  /*7860*/  @!P2 IADD3 R11, P3, R3, R49, RZ ;  /* 0x00000031030ba210 */ /* 0x000fe40007f7e0ff */
[C---:B------:R-:W-:Y:S01]  /*7870*/  @!P2 IADD3.X R45, R2.reuse, UR26, R13, P6, !PT ;  /* 0x0000001a022dac10 */ /* 0x040fe2000b7fe40d */
[----:B------:R-:W5:Y:S02]  /*7880*/  @!P2 LDC.64 R24, c[0x0][0x218] ;  /* 0x00008600ff18ab82 */ /* 0x000f640000000a00 */
[----:B------:R-:W-:Y:S01]  /*7890*/  @!P2 IMAD.X R13, R2, 0x1, R51, P3 ;  /* 0x00000001020da824 */ /* 0x000fe200018e0633 */
[----:B---3--:R-:W-:-:S04]  /*78a0*/  @!P2 LEA R10, P3, R11, R32, 0x1 ;  /* 0x000000200b0aa211 */ /* 0x008fc800078608ff */
[----:B------:R-:W-:Y:S01]  /*78b0*/  @!P2 LEA.HI.X R11, R11, R33, R13, 0x1, P3 ;  /* 0x000000210b0ba211 */ /* 0x000fe200018f0c0d */
[----:B------:R-:W3:Y:S01]  /*78c0*/  @!P2 LDC.64 R22, c[0x0][0x218] ;  /* 0x00008600ff16ab82 */ /* 0x000ee20000000a00 */
[----:B--2---:R-:W-:-:S04]  /*78d0*/  @!P2 LEA R6, P5, R7, R26, 0x1 ;  /* 0x0000001a0706a211 */ /* 0x004fc800078a08ff */
[----:B------:R-:W-:-:S03]  /*78e0*/  @!P2 LEA.HI.X R7, R7, R27, R8, 0x1, P5 ;  /* 0x0000001b0707a211 */ /* 0x000fc600028f0c08 */
[----:B------:R-:W2:Y:S01]  /*78f0*/  @!P2 LDC.64 R26, c[0x0][0x218] ;  /* 0x00008600ff1aab82 */ /* 0x000ea20000000a00 */
[----:B------:R-:W-:Y:S01]  /*7900*/  @!P2 IADD3 R9, P5, P4, R3, UR15, R38 ;  /* 0x0000000f0309ac10 */ /* 0x000fe2000fcbe026 */
[----:B------:R-:W-:Y:S01]  /*7910*/  @!PT LDS RZ, [RZ] ;  /* 0x00000000fffff984 */ /* 0x000fe20000000800 */
[----:B------:R-:W-:Y:S01]  /*7920*/  @!PT LDS RZ, [RZ] ;  /* 0x00000000fffff984 */ /* 0x000fe20000000800 */
[----:B------:R-:W-:Y:S01]  /*7930*/  @!PT LDS RZ, [RZ] ;  /* 0x00000000fffff984 */ /* 0x000fe20000000800 */
[----:B------:R4:W-:Y:S03]  /*7940*/  @!P2 LDGSTS.E.BYPASS.LTC128B.128 [R241+0x2000], desc[UR22][R6.64] ;  /* 0x0200000006f1afae */ /* 0x0009e6000b901d56 */
[----:B------:R-:W-:Y:S02]  /*7950*/  @!P2 IADD3.X R12, R2, UR14, R39, P5, P4 ;  /* 0x0000000e020cac10 */ /* 0x000fe4000afe8427 */
[C---:B-1----:R-:W-:Y:S01]  /*7960*/  @!P2 LEA R8, P4, R9.reuse, R30, 0x1 ;  /* 0x0000001e0908a211 */ /* 0x042fe200078808ff */
[----:B------:R1:W-:Y:S03]  /*7970*/  @P2 STS.128 [R241+0x2800], RZ ;  /* 0x002800fff1002388 */ /* 0x0003e60000000c00 */
[----:B------:R-:W-:-:S02]  /*7980*/  @!P2 LEA.HI.X R9, R9, R31, R12, 0x1, P4 ;  /* 0x0000001f0909a211 */ /* 0x000fc400020f0c0c */
[----:B------:R-:W-:-:S03]  /*7990*/  @!P2 IADD3 R12, P3, R3, R53, RZ ;  /* 0x00000035030ca210 */ /* 0x000fc60007f7e0ff */
        /* <DEDUP_REMOVED lines=10> */
[----:B----4-:R-:W-:-:S04]  /*7a40*/  @!P2 LEA R6, P4, R20, R16, 0x1 ;  /* 0x000000101406a211 */ /* 0x010fc800078808ff */
[----:B------:R-:W-:Y:S02]  /*7a50*/  @!P2 LEA.HI.X R7, R20, R17, R41, 0x1, P4 ;  /* 0x000000111407a211 */ /* 0x000fe400020f0c29 */
[----:B------:R-:W4:Y:S03]  /*7a60*/  @!P2 LDC.64 R16, c[0x0][0x218] ;  /* 0x00008600ff10ab82 */ /* 0x000f260000000a00 */
[----:B------:R-:W-:Y:S01]  /*7a70*/  @!PT LDS RZ, [RZ] ;  /* 0x00000000fffff984 */ /* 0x000fe20000000800 */
[----:B------:R-:W-:Y:S01]  /*7a80*/  @!PT LDS RZ, [RZ] ;  /* 0x00000000fffff984 */ /* 0x000fe20000000800 */
[----:B------:R-:W-:Y:S01]  /*7a90*/  @!PT LDS RZ, [RZ] ;  /* 0x00000000fffff984 */ /* 0x000fe20000000800 */
[----:B------:R2:W-:Y:S01]  /*7aa0*/  @!P2 LDGSTS.E.BYPASS.LTC128B.128 [R241+0x3800], desc[UR22][R6.64] ;  /* 0x0380000006f1afae */ /* 0x0005e2000b901d56 */
[----:B-----5:R-:W-:Y:S01]  /*7ab0*/  @!P2 IMAD.X R9, R2, 0x1, R52, P3 ;  /* 0x000000010209a824 */ /* 0x020fe200018e0634 */
[C---:B------:R-:W-:Y:S02]  /*7ac0*/  @!P2 LEA R8, P3, R12.reuse, R14, 0x1 ;  /* 0x0000000e0c08a211 */ /* 0x040fe400078608ff */
[----:B------:R1:W-:Y:S02]  /*7ad0*/  @P2 STS.128 [R241+0x4000], RZ ;  /* 0x004000fff1002388 */ /* 0x0003e40000000c00 */
[----:B------:R-:W-:-:S02]  /*7ae0*/  @!P2 LEA.HI.X R9, R12, R15, R9, 0x1, P3 ;  /* 0x0000000f0c09a211 */ /* 0x000fc400018f0c09 */
[----:B------:R-:W5:Y:S01]  /*7af0*/  @!P2 LDC.64 R14, c[0x0][0x218] ;  /* 0x00008600ff0eab82 */ /* 0x000f620000000a00 */
[C---:B---3--:R-:W-:Y:S02]  /*7b00*/  @!P2 LEA R10, P4, R28.reuse, R22, 0x1 ;  /* 0x000000161c0aa211 */ /* 0x048fe400078808ff */
[----:B------:R-:W-:Y:S01]  /*7b10*/  @!PT LDS RZ, [RZ] ;  /* 0x00000000fffff984 */ /* 0x000fe20000000800 */
[----:B------:R-:W-:Y:S01]  /*7b20*/  @!PT LDS RZ, [RZ] ;  /* 0x00000000fffff984 */ /* 0x000fe20000000800 */
[----:B------:R-:W-:Y:S01]  /*7b30*/  @!PT LDS RZ, [RZ] ;  /* 0x00000000fffff984 */ /* 0x000fe20000000800 */
[----:B------:R-:W-:Y:S02]  /*7b40*/  @!P2 LDGSTS.E.BYPASS.LTC128B.128 [R241+0x4000], desc[UR22][R8.64] ;  /* 0x0400000008f1afae */ /* 0x000fe4000b901d56 */
[----:B------:R-:W-:Y:S02]  /*7b50*/  @!P2 LEA.HI.X R11, R28, R23, R43, 0x1, P4 ;  /* 0x000000171c0ba211 */ /* 0x000fe400020f0c2b */
[----:B------:R1:W-:Y:S01]  /*7b60*/  @P2 STS.128 [R241+0x4800], RZ ;  /* 0x004800fff1002388 */ /* 0x0003e20000000c00 */
[----:B------:R-:W3:Y:S01]  /*7b70*/  @!P2 LDC.64 R22, c[0x0][0x218] ;  /* 0x00008600ff16ab82 */ /* 0x000ee20000000a00 */
[----:B--2---:R-:W-:-:S04]  /*7b80*/  @!P2 LEA R6, P3, R18, R26, 0x1 ;  /* 0x0000001a1206a211 */ /* 0x004fc800078608ff */
[----:B------:R-:W-:Y:S02]  /*7b90*/  @!P2 LEA.HI.X R7, R18, R27, R19, 0x1, P3 ;  /* 0x0000001b1207a211 */ /* 0x000fe400018f0c13 */
[C---:B------:R-:W-:Y:S01]  /*7ba0*/  @!P2 LEA R12, P3, R21.reuse, R24, 0x1 ;  /* 0x00000018150ca211 */ /* 0x040fe200078608ff */
[----:B------:R-:W2:Y:S02]  /*7bb0*/  @!P2 LDC.64 R18, c[0x0][0x218] ;  /* 0x00008600ff12ab82 */ /* 0x000ea40000000a00 */
[----:B------:R-:W-:Y:S01]  /*7bc0*/  @!PT LDS RZ, [RZ] ;  /* 0x00000000fffff984 */ /* 0x000fe20000000800 */
[----:B------:R-:W-:Y:S01]  /*7bd0*/  @!PT LDS RZ, [RZ] ;  /* 0x00000000fffff984 */ /* 0x000fe20000000800 */
[----:B------:R-:W-:Y:S01]  /*7be0*/  @!PT LDS RZ, [RZ] ;  /* 0x00000000fffff984 */ /* 0x000fe20000000800 */
[----:B------:R1:W-:Y:S01]  /*7bf0*/  @!P2 LDGSTS.E.BYPASS.LTC128B.128 [R241+0x4800], desc[UR22][R6.64] ;  /* 0x0480000006f1afae */ /* 0x0003e2000b901d56 */
[----:B------:R-:W-:-:S03]  /*7c00*/  @!P2 LEA.HI.X R13, R21, R25, R42, 0x1, P3 ;  /* 0x00000019150da211 */ /* 0x000fc600018f0c2a */
[----:B------:R1:W-:Y:S02]  /*7c10*/  @P2 STS.128 [R241+0x5000], RZ ;  /* 0x005000fff1002388 */ /* 0x0003e40000000c00 */
[----:B------:R-:W3:Y:S02]  /*7c20*/  @!P2 LDC.64 R26, c[0x0][0x218] ;  /* 0x00008600ff1aab82 */ /* 0x000ee40000000a00 */
[----:B------:R-:W-:Y:S01]  /*7c30*/  @!PT LDS RZ, [RZ] ;  /* 0x00000000fffff984 */ /* 0x000fe20000000800 */
[----:B------:R-:W-:Y:S01]  /*7c40*/  @!PT LDS RZ, [RZ] ;  /* 0x00000000fffff984 */ /* 0x000fe20000000800 */
[----:B------:R-:W-:Y:S01]  /*7c50*/  @!PT LDS RZ, [RZ] ;  /* 0x00000000fffff984 */ /* 0x000fe20000000800 */
[----:B------:R-:W-:Y:S04]  /*7c60*/  @!P2 LDGSTS.E.BYPASS.LTC128B.128 [R241+0x5000], desc[UR22][R10.64] ;  /* 0x050000000af1afae */ /* 0x000fe8000b901d56 */
[----:B------:R2:W-:Y:S02]  /*7c70*/  @P2 STS.128 [R241+0x5800], RZ ;  /* 0x005800fff1002388 */ /* 0x0005e40000000c00 */
[----:B------:R-:W3:Y:S02]  /*7c80*/  @!P2 LDC.64 R20, c[0x0][0x218] ;  /* 0x00008600ff14ab82 */ /* 0x000ee40000000a00 */
[----:B------:R-:W-:Y:S01]  /*7c90*/  @!PT LDS RZ, [RZ] ;  /* 0x00000000fffff984 */ /* 0x000fe20000000800 */
[----:B------:R-:W-:Y:S01]  /*7ca0*/  @!PT LDS RZ, [RZ] ;  /* 0x00000000fffff984 */ /* 0x000fe20000000800 */
[----:B------:R-:W-:Y:S01]  /*7cb0*/  @!PT LDS RZ, [RZ] ;  /* 0x00000000fffff984 */ /* 0x000fe20000000800 */
[----:B------:R3:W-:Y:S04]  /*7cc0*/  @!P2 LDGSTS.E.BYPASS.LTC128B.128 [R241+0x5800], desc[UR22][R12.64] ;  /* 0x058000000cf1afae */ /* 0x0007e8000b901d56 */
[----:B------:R2:W-:Y:S02]  /*7cd0*/  @P2 STS.128 [R241+0x6000], RZ ;  /* 0x006000fff1002388 */ /* 0x0005e40000000c00 */
[----:B------:R-:W3:Y:S01]  /*7ce0*/  @!P2 LDC.64 R24, c[0x0][0x218] ;  /* 0x00008600ff18ab82 */ /* 0x000ee20000000a00 */
[----:B-1----:R-:W-:-:S05]  /*7cf0*/  @!P2 IADD3 R6, P3, R3, R54, RZ ;  /* 0x000000360306a210 */ /* 0x002fca0007f7e0ff */
[----:B------:R-:W-:Y:S01]  /*7d00*/  @!P2 IMAD.X R7, R2, 0x1, R55, P3 ;  /* 0x000000010207a824 */ /* 0x000fe200018e0637 */
[----:B----4-:R-:W-:-:S04]  /*7d10*/  @!P2 LEA R8, P3, R6, R16, 0x1 ;  /* 0x000000100608a211 */ /* 0x010fc800078608ff */
[----:B------:R-:W-:Y:S02]  /*7d20*/  @!P2 LEA.HI.X R9, R6, R17, R7, 0x1, P3 ;  /* 0x000000110609a211 */ /* 0x000fe400018f0c07 */
[C---:B-----5:R-:W-:Y:S02]  /*7d30*/  @!P2 LEA R6, P3, R29.reuse, R14, 0x1 ;  /* 0x0000000e1d06a211 */ /* 0x060fe400078608ff */
[C---:B--2---:R-:W-:Y:S01]  /*7d40*/  @!P2 LEA R14, P4, R36.reuse, R18, 0x1 ;  /* 0x00000012240ea211 */ /* 0x044fe200078808ff */
[----:B------:R-:W-:Y:S01]  /*7d50*/  @!PT LDS RZ, [RZ] ;  /* 0x00000000fffff984 */ /* 0x000fe20000000800 */
[----:B------:R-:W-:Y:S01]  /*7d60*/  @!PT LDS RZ, [RZ] ;  /* 0x00000000fffff984 */ /* 0x000fe20000000800 */
[----:B------:R-:W-:Y:S01]  /*7d70*/  @!PT LDS RZ, [RZ] ;  /* 0x00000000fffff984 */ /* 0x000fe20000000800 */
[----:B------:R1:W-:Y:S01]  /*7d80*/  @!P2 LDGSTS.E.BYPASS.LTC128B.128 [R241+0x6000], desc[UR22][R8.64] ;  /* 0x0600000008f1afae */ /* 0x0003e2000b901d56 */
[----:B------:R-:W-:Y:S02]  /*7d90*/  @!P2 LEA.HI.X R7, R29, R15, R45, 0x1, P3 ;  /* 0x0000000f1d07a211 */ /* 0x000fe400018f0c2d */
[----:B---3--:R-:W-:Y:S01]  /*7da0*/  @!P2 LEA R12, P3, R37, R26, 0x1 ;  /* 0x0000001a250ca211 */ /* 0x008fe200078608ff */
[----:B------:R2:W-:Y:S01]  /*7db0*/  @P2 STS.128 [R241+0x6800], RZ ;  /* 0x006800fff1002388 */ /* 0x0005e20000000c00 */
[----:B------:R-:W-:-:S02]  /*7dc0*/  @!P2 LEA.HI.X R15, R36, R19, R48, 0x1, P4 ;  /* 0x00000013240fa211 */ /* 0x000fc400020f0c30 */
[C---:B------:R-:W-:Y:S01]  /*7dd0*/  @!P2 LEA R10, P5, R40.reuse, R20, 0x1 ;  /* 0x00000014280aa211 */ /* 0x040fe200078a08ff */
[----:B------:R-:W-:Y:S01]  /*7de0*/  @!PT LDS RZ, [RZ] ;  /* 0x00000000fffff984 */ /* 0x000fe20000000800 */
[----:B------:R-:W-:Y:S01]  /*7df0*/  @!PT LDS RZ, [RZ] ;  /* 0x00000000fffff984 */ /* 0x000fe20000000800 */
[----:B------:R-:W-:Y:S01]  /*7e00*/  @!PT LDS RZ, [RZ] ;  /* 0x00000000fffff984 */ /* 0x000fe20000000800 */
[----:B------:R3:W-:Y:S01]  /*7e10*/  @!P2 LDGSTS.E.BYPASS.LTC128B.128 [R241+0x6800], desc[UR22][R6.64] ;  /* 0x0680000006f1afae */ /* 0x0007e2000b901d56 */
[----:B------:R-:W-:Y:S02]  /*7e20*/  @!P2 LEA.HI.X R13, R37, R27, R46, 0x1, P3 ;  /* 0x0000001b250da211 */ /* 0x000fe400018f0c2e */
[----:B------:R-:W-:Y:S01]  /*7e30*/  @!P2 LEA.HI.X R11, R40, R21, R50, 0x1, P5 ;  /* 0x00000015280ba211 */ /* 0x000fe200028f0c32 */
        /* <DEDUP_REMOVED lines=9> */
[----:B------:R2:W-:Y:S01]  /*7ed0*/  @!P2 LDGSTS.E.BYPASS.LTC128B.128 [R241+0x7800], desc[UR22][R12.64] ;  /* 0x078000000cf1afae */ /* 0x0005e2000b901d56 */
[----:B-1----:R-:W-:-:S03]  /*7ee0*/  @!P2 LEA R8, P4, R34, R22, 0x1 ;  /* 0x000000162208a211 */ /* 0x002fc600078808ff */
[----:B------:R2:W-:Y:S01]  /*7ef0*/  @P2 STS.128 [R241+0x8000], RZ ;  /* 0x008000fff1002388 */ /* 0x0005e20000000c00 */
[----:B------:R-:W-:-:S03]  /*7f00*/  @!P2 LEA.HI.X R9, R34, R23, R47, 0x1, P4 ;  /* 0x000000172209a211 */ /* 0x000fc600020f0c2f */
[----:B------:R-:W-:Y:S01]  /*7f10*/  @!PT LDS RZ, [RZ] ;  /* 0x00000000fffff984 */ /* 0x000fe20000000800 */
[----:B------:R-:W-:Y:S01]  /*7f20*/  @!PT LDS RZ, [RZ] ;  /* 0x00000000fffff984 */ /* 0x000fe20000000800 */
[----:B------:R-:W-:Y:S01]  /*7f30*/  @!PT LDS RZ, [RZ] ;  /* 0x00000000fffff984 */ /* 0x000fe20000000800 */
[----:B------:R2:W-:Y:S01]  /*7f40*/  @!P2 LDGSTS.E.BYPASS.LTC128B.128 [R241+0x8000], desc[UR22][R10.64] ;  /* 0x080000000af1afae */ /* 0x0005e2000b901d56 */
[----:B---3--:R-:W-:-:S03]  /*7f50*/  @!P2 LEA R6, P3, R35, R24, 0x1 ;  /* 0x000000182306a211 */ /* 0x008fc600078608ff */
[----:B------:R2:W-:Y:S01]  /*7f60*/  @P2 STS.128 [R241+0x8800], RZ ;  /* 0x008800fff1002388 */ /* 0x0005e20000000c00 */
[----:B------:R-:W-:-:S03]  /*7f70*/  @!P2 LEA.HI.X R7, R35, R25, R44, 0x1, P3 ;  /* 0x000000192307a211 */ /* 0x000fc600018f0c2c */
        /* <DEDUP_REMOVED lines=11> */
[----:B--2---:R-:W-:Y:S01]  /*8030*/  IMAD.U32 R8, RZ, RZ, UR12 ;  /* 0x0000000cff087e24 */ /* 0x004fe2000f8e00ff */
[----:B------:R-:W-:Y:S01]  /*8040*/  UIMAD UR21, UR13, 0xf0, URZ ;  /* 0x000000f00d1578a4 */ /* 0x000fe2000f8e023f */
[----:B------:R-:W-:Y:S01]  /*8050*/  IMAD.MOV.U32 R6, RZ, RZ, R38 ;  /* 0x000000ffff067224 */ /* 0x000fe200078e0026 */
[----:B------:R-:W-:Y:S01]  /*8060*/  ULDC.64 UR6, c[0x0][0x218] ;  /* 0x0000860000067ab9 */ /* 0x000fe20000000a00 */
[----:B------:R-:W-:Y:S02]  /*8070*/  IMAD.MOV.U32 R7, RZ, RZ, R39 ;  /* 0x000000ffff077224 */ /* 0x000fe400078e0027 */
[----:B------:R-:W-:-:S03]  /*8080*/  IMAD.WIDE.U32 R6, R8, 0xf0, R6 ;  /* 0x000000f008067825 */ /* 0x000fc600078e0006 */
        /* <DEDUP_REMOVED lines=8> */
.L_x_906:
[----:B------:R-:W-:Y:S05]  /*8110*/  BSYNC B0 ;  /* 0x0000000000007941 */ /* 0x000fea0003800000 */
.L_x_905:
[----:B------:R-:W0:Y:S01]  /*8120*/  LDGDEPBAR ;  /* 0x00000000000079af */ /* 0x000e220000000000 */
[----:B------:R-:W-:-:S04]  /*8130*/  IADD3 R38, P2, R3, R38, RZ ;  /* 0x0000002603267210 */ /* 0x000fc80007f5e0ff */
[----:B------:R-:W-:-:S09]  /*8140*/  IADD3.X R39, R2, R39, RZ, P2, !PT ;  /* 0x0000002702277210 */ /* 0x000fd200017fe4ff */
.L_x_902:
[----:B------:R-:W-:Y:S01]  /*8150*/  VIADD R2, R189, UR19 ;  /* 0x00000013bd027c36 */ /* 0x000fe20008000000 */
[----:B------:R-:W-:-:S03]  /*8160*/  ULDC UR6, c[0x0][0x2ec] ;  /* 0x0000bb0000067ab9 */ /* 0x000fc60000000800 */
[C---:B------:R-:W-:Y:S01]  /*8170*/  VIADD R3, R2.reuse, 0x1 ;  /* 0x0000000102037836 */ /* 0x040fe20000000000 */
[CC--:B------:R-:W-:Y:S01]  /*8180*/  ISETP.GE.AND P2, PT, R2.reuse, R4.reuse, PT ;  /* 0x000000040200720c */ /* 0x0c0fe20003f46270 */
[C---:B-12---:R-:W-:Y:S02]  /*8190*/  VIADD R6, R2.reuse, 0x8 ;  /* 0x0000000802067836 */ /* 0x046fe40000000000 */
[C---:B------:R-:W-:Y:S01]  /*81a0*/  VIADD R7, R2.reuse, 0x78 ;  /* 0x0000007802077836 */ /* 0x040fe20000000000 */
[CC--:B------:R-:W-:Y:S01]  /*81b0*/  ISETP.GE.AND P6, PT, R3.reuse, R5.reuse, PT ;  /* 0x000000050300720c */ /* 0x0c0fe20003fc6270 */
[C---:B------:R-:W-:Y:S01]  /*81c0*/  VIADD R8, R2.reuse, 0xa9 ;  /* 0x000000a902087836 */ /* 0x040fe20000000000 */
[-C--:B------:R-:W-:Y:S01]  /*81d0*/  ISETP.GE.AND P4, PT, R3, R4.reuse, PT ;  /* 0x000000040300720c */ /* 0x080fe20003f86270 */
[C---:B------:R-:W-:Y:S01]  /*81e0*/  VIADD R3, R2.reuse, 0x9 ;  /* 0x0000000902037836 */ /* 0x040fe20000000000 */
[----:B------:R-:W-:Y:S01]  /*81f0*/  FSEL R29, R185, -INF , !P2 ;  /* 0xff800000b91d7808 */ /* 0x000fe20005000000 */
[C---:B------:R-:W-:Y:S01]  /*8200*/  VIADD R18, R2.reuse, 0xb1 ;  /* 0x000000b102127836 */ /* 0x040fe20000000000 */
[----:B------:R-:W-:Y:S01]  /*8210*/  FSEL R49, R187, -INF , !P6 ;  /* 0xff800000bb317808 */ /* 0x000fe20007000000 */
[----:B------:R-:W-:Y:S01]  /*8220*/  VIADD R12, R2, 0xb8 ;  /* 0x000000b8020c7836 */ /* 0x000fe20000000000 */
[-C--:B------:R-:W-:Y:S01]  /*8230*/  ISETP.GE.AND P3, PT, R6, R5.reuse, PT ;  /* 0x000000050600720c */ /* 0x080fe20003f66270 */
[----:B------:R-:W-:Y:S01]  /*8240*/  VIADD R17, R2, 0xb9 ;  /* 0x000000b902117836 */ /* 0x000fe20000000000 */
[-C--:B------:R-:W-:Y:S01]  /*8250*/  ISETP.GE.AND P5, PT, R6, R4.reuse, PT ;  /* 0x000000040600720c */ /* 0x080fe20003fa6270 */
[C---:B------:R-:W-:Y:S01]  /*8260*/  VIADD R6, R2.reuse, 0x10 ;  /* 0x0000001002067836 */ /* 0x040fe20000000000 */
[CC--:B------:R-:W-:Y:S01]  /*8270*/  ISETP.GE.AND P2, PT, R3.reuse, R5.reuse, PT ;  /* 0x000000050300720c */ /* 0x0c0fe20003f46270 */
[C---:B------:R-:W-:Y:S01]  /*8280*/  VIADD R11, R2.reuse, 0xc0 ;  /* 0x000000c0020b7836 */ /* 0x040fe20000000000 */
[-C--:B------:R-:W-:Y:S01]  /*8290*/  ISETP.GE.AND P6, PT, R3, R4.reuse, PT ;  /* 0x000000040300720c */ /* 0x080fe20003fc6270 */
[C---:B------:R-:W-:Y:S01]  /*82a0*/  VIADD R3, R2.reuse, 0x11 ;  /* 0x0000001102037836 */ /* 0x040fe20000000000 */
[----:B------:R-:W-:Y:S01]  /*82b0*/  FSEL R30, R183, -INF , !P4 ;  /* 0xff800000b71e7808 */ /* 0x000fe20006000000 */
[----:B------:R-:W-:Y:S01]  /*82c0*/  VIADD R16, R2, 0xc1 ;  /* 0x000000c102107836 */ /* 0x000fe20000000000 */
[----:B------:R-:W-:Y:S01]  /*82d0*/  FSEL R51, R182, -INF , !P3 ;  /* 0xff800000b6337808 */ /* 0x000fe20005800000 */
        /* <DEDUP_REMOVED lines=17> */
[----:B------:R-:W-:Y:S01]  /*83f0*/  FSEL R35, R172, -INF , !P3 ;  /* 0xff800000ac237808 */ /* 0x000fe20005800000 */
[----:B------:R-:W-:Y:S01]  /*8400*/  VIADD R24, R2, 0xe1 ;  /* 0x000000e102187836 */ /* 0x000fe20000000000 */
[----:B------:R-:W-:Y:S01]  /*8410*/  FSEL R54, R174, -INF , !P5 ;  /* 0xff800000ae367808 */ /* 0x000fe20006800000 */
[----:B------:R-:W-:Y:S01]  /*8420*/  VIADD R14, R2, 0xe8 ;  /* 0x000000e8020e7836 */ /* 0x000fe20000000000 */
[-C--:B------:R-:W-:Y:S01]  /*8430*/  ISETP.GE.AND P6, PT, R6, R5.reuse, PT ;  /* 0x000000050600720c */ /* 0x080fe20003fc6270 */
[----:B------:R-:W-:Y:S01]  /*8440*/  VIADD R19, R2, 0xe9 ;  /* 0x000000e902137836 */ /* 0x000fe20000000000 */
[-C--:B------:R-:W-:Y:S01]  /*8450*/  ISETP.GE.AND P4, PT, R6, R4.reuse, PT ;  /* 0x000000040600720c */ /* 0x080fe20003f86270 */
[C---:B------:R-:W-:Y:S01]  /*8460*/  VIADD R6, R2.reuse, 0x20 ;  /* 0x0000002002067836 */ /* 0x040fe20000000000 */
[C---:B------:R-:W-:Y:S01]  /*8470*/  ISETP.GE.AND P3, PT, R3.reuse, R5, PT ;  /* 0x000000050300720c */ /* 0x040fe20003f66270 */
[C---:B------:R-:W-:Y:S01]  /*8480*/  VIADD R13, R2.reuse, 0xf0 ;  /* 0x000000f0020d7836 */ /* 0x040fe20000000000 */
[----:B------:R-:W-:Y:S01]  /*8490*/  ISETP.GE.AND P5, PT, R3, R4, PT ;  /* 0x000000040300720c */ /* 0x000fe20003fa6270 */
[----:B------:R-:W-:Y:S01]  /*84a0*/  VIADD R3, R2, 0x21 ;  /* 0x0000002102037836 */ /* 0x000fe20000000000 */
[----:B------:R-:W-:Y:S01]  /*84b0*/  FSEL R34, R170, -INF , !P2 ;  /* 0xff800000aa227808 */ /* 0x000fe20005000000 */
[----:B------:R-:W-:Y:S01]  /*84c0*/  VIADD R28, R2, 0xf1 ;  /* 0x000000f1021c7836 */ /* 0x000fe20000000000 */
[----:B------:R-:W-:Y:S01]  /*84d0*/  FSEL R55, R168, -INF , !P6 ;  /* 0xff800000a8377808 */ /* 0x000fe20007000000 */
[----:B------:R-:W-:Y:S01]  /*84e0*/  VIADD R27, R2, 0xf8 ;  /* 0x000000f8021b7836 */ /* 0x000fe20000000000 */
[----:B------:R-:W-:Y:S01]  /*84f0*/  FSEL R33, R160, -INF , !P4 ;  /* 0xff800000a0217808 */ /* 0x000fe20006000000 */
[----:B------:R-:W-:Y:S01]  /*8500*/  VIADD R23, R2, 0xf9 ;  /* 0x000000f902177836 */ /* 0x000fe20000000000 */
[----:B------:R-:W-:-:S02]  /*8510*/  FSEL R57, R162, -INF , !P3 ;  /* 0xff800000a2397808 */ /* 0x000fc40005800000 */
[CC--:B------:R-:W-:Y:S02]  /*8520*/  ISETP.GE.AND P2, PT, R6.reuse, R5.reuse, PT ;  /* 0x000000050600720c */ /* 0x0c0fe40003f46270 */
[-C--:B------:R-:W-:Y:S01]  /*8530*/  ISETP.GE.AND P6, PT, R6, R4.reuse, PT ;  /* 0x000000040600720c */ /* 0x080fe20003fc6270 */
[C---:B------:R-:W-:Y:S01]  /*8540*/  VIADD R6, R2.reuse, 0x28 ;  /* 0x0000002802067836 */ /* 0x040fe20000000000 */
[C---:B------:R-:W-:Y:S02]  /*8550*/  ISETP.GE.AND P4, PT, R3.reuse, R5, PT ;  /* 0x000000050300720c */ /* 0x040fe40003f86270 */
[----:B------:R-:W-:Y:S01]  /*8560*/  ISETP.GE.AND P3, PT, R3, R4, PT ;  /* 0x000000040300720c */ /* 0x000fe20003f66270 */
[----:B------:R-:W-:Y:S01]  /*8570*/  VIADD R3, R2, 0x29 ;  /* 0x0000002902037836 */ /* 0x000fe20000000000 */
[----:B------:R-:W-:Y:S02]  /*8580*/  FSEL R40, R69, -INF , !P6 ;  /* 0xff80000045287808 */ /* 0x000fe40007000000 */
[----:B------:R-:W-:-:S02]  /*8590*/  FSEL R32, R159, -INF , !P5 ;  /* 0xff8000009f207808 */ /* 0x000fc40006800000 */
[----:B------:R-:W-:Y:S02]  /*85a0*/  FSEL R66, R66, -INF , !P2 ;  /* 0xff80000042427808 */ /* 0x000fe40005000000 */
[----:B------:R-:W-:Y:S02]  /*85b0*/  FSEL R69, R157, -INF , !P4 ;  /* 0xff8000009d457808 */ /* 0x000fe40006000000 */
[CC--:B------:R-:W-:Y:S02]  /*85c0*/  ISETP.GE.AND P5, PT, R6.reuse, R5.reuse, PT ;  /* 0x000000050600720c */ /* 0x0c0fe40003fa6270 */
[-C--:B------:R-:W-:Y:S01]  /*85d0*/  ISETP.GE.AND P2, PT, R6, R4.reuse, PT ;  /* 0x000000040600720c */ /* 0x080fe20003f46270 */
[C---:B------:R-:W-:Y:S01]  /*85e0*/  VIADD R6, R2.reuse, 0x30 ;  /* 0x0000003002067836 */ /* 0x040fe20000000000 */
[C---:B------:R-:W-:Y:S02]  /*85f0*/  ISETP.GE.AND P6, PT, R3.reuse, R5, PT ;  /* 0x000000050300720c */ /* 0x040fe40003fc6270 */
[----:B------:R-:W-:Y:S01]  /*8600*/  ISETP.GE.AND P4, PT, R3, R4, PT ;  /* 0x000000040300720c */ /* 0x000fe20003f86270 */
[----:B------:R-:W-:Y:S01]  /*8610*/  VIADD R3, R2, 0x31 ;  /* 0x0000003102037836 */ /* 0x000fe20000000000 */
[----:B------:R-:W-:-:S02]  /*8620*/  FSEL R44, R156, -INF , !P3 ;  /* 0xff8000009c2c7808 */ /* 0x000fc40005800000 */
[----:B------:R-:W-:Y:S02]  /*8630*/  FSEL R70, R70, -INF , !P5 ;  /* 0xff80000046467808 */ /* 0x000fe40006800000 */
[----:B------:R-:W-:Y:S02]  /*8640*/  FSEL R43, R149, -INF , !P2 ;  /* 0xff800000952b7808 */ /* 0x000fe40005000000 */
[----:B------:R-:W-:Y:S02]  /*8650*/  FSEL R92, R151, -INF , !P6 ;  /* 0xff800000975c7808 */ /* 0x000fe40007000000 */
[CC--:B------:R-:W-:Y:S02]  /*8660*/  ISETP.GE.AND P3, PT, R6.reuse, R5.reuse, PT ;  /* 0x000000050600720c */ /* 0x0c0fe40003f66270 */
[----:B------:R-:W-:Y:S01]  /*8670*/  ISETP.GE.AND P5, PT, R6, R4, PT ;  /* 0x000000040600720c */ /* 0x000fe20003fa6270 */
[----:B------:R-:W-:Y:S01]  /*8680*/  VIADD R6, R2, 0x38 ;  /* 0x0000003802067836 */ /* 0x000fe20000000000 */
[----:B------:R-:W-:-:S02]  /*8690*/  ISETP.GE.AND P2, PT, R3, R5, PT ;  /* 0x000000050300720c */ /* 0x000fc40003f46270 */
[----:B------:R-:W-:Y:S01]  /*86a0*/  ISETP.GE.AND P6, PT, R3, R4, PT ;  /* 0x000000040300720c */ /* 0x000fe20003fc6270 */
[----:B------:R-:W-:Y:S01]  /*86b0*/  VIADD R3, R2, 0x39 ;  /* 0x0000003902037836 */ /* 0x000fe20000000000 */
[----:B------:R-:W-:Y:S02]  /*86c0*/  FSEL R41, R100, -INF , !P5 ;  /* 0xff80000064297808 */ /* 0x000fe40006800000 */
[----:B------:R-:W-:Y:S02]  /*86d0*/  FSEL R42, R148, -INF , !P4 ;  /* 0xff800000942a7808 */ /* 0x000fe40006000000 */
[----:B------:R-:W-:Y:S02]  /*86e0*/  FSEL R95, R146, -INF , !P3 ;  /* 0xff800000925f7808 */ /* 0x000fe40005800000 */
[----:B------:R-:W-:Y:S02]  /*86f0*/  FSEL R100, R145, -INF , !P2 ;  /* 0xff80000091647808 */ /* 0x000fe40005000000 */
[----:B------:R-:W-:-:S02]  /*8700*/  ISETP.GE.AND P4, PT, R6, R5, PT ;  /* 0x000000050600720c */ /* 0x000fc40003f86270 */
[-C--:B------:R-:W-:Y:S01]  /*8710*/  ISETP.GE.AND P3, PT, R6, R4.reuse, PT ;  /* 0x000000040600720c */ /* 0x080fe20003f66270 */
[C---:B------:R-:W-:Y:S01]  /*8720*/  VIADD R6, R2.reuse, 0x40 ;  /* 0x0000004002067836 */ /* 0x040fe20000000000 */
[C---:B------:R-:W-:Y:S02]  /*8730*/  ISETP.GE.AND P5, PT, R3.reuse, R5, PT ;  /* 0x000000050300720c */ /* 0x040fe40003fa6270 */
[----:B------:R-:W-:Y:S01]  /*8740*/  ISETP.GE.AND P2, PT, R3, R4, PT ;  /* 0x000000040300720c */ /* 0x000fe20003f46270 */
[----:B------:R-:W-:Y:S01]  /*8750*/  VIADD R3, R2, 0x41 ;  /* 0x0000004102037836 */ /* 0x000fe20000000000 */
[----:B------:R-:W-:Y:S02]  /*8760*/  FSEL R46, R103, -INF , !P3 ;  /* 0xff800000672e7808 */ /* 0x000fe40005800000 */
[----:B------:R-:W-:Y:S02]  /*8770*/  FSEL R45, R144, -INF , !P6 ;  /* 0xff800000902d7808 */ /* 0x000fe40007000000 */
[----:B------:R-:W-:-:S02]  /*8780*/  FSEL R101, R101, -INF , !P4 ;  /* 0xff80000065657808 */ /* 0x000fc40006000000 */
        /* <DEDUP_REMOVED lines=31> */
[-C--:B------:R-:W-:Y:S02]  /*8980*/  ISETP.GE.AND P5, PT, R6, R4.reuse, PT ;  /* 0x000000040600720c */ /* 0x080fe40003fa6270 */
[CC--:B------:R-:W-:Y:S02]  /*8990*/  ISETP.GE.AND P2, PT, R3.reuse, R5.reuse, PT ;  /* 0x000000050300720c */ /* 0x0c0fe40003f46270 */
[----:B------:R-:W-:Y:S01]  /*89a0*/  ISETP.GE.AND P6, PT, R3, R4, PT ;  /* 0x000000040300720c */ /* 0x000fe20003fc6270 */
[----:B------:R-:W-:Y:S01]  /*89b0*/  VIADD R3, R2, 0x61 ;  /* 0x0000006102037836 */ /* 0x000fe20000000000 */
[----:B------:R-:W-:Y:S01]  /*89c0*/  ISETP.GE.AND P3, PT, R6, R5, PT ;  /* 0x000000050600720c */ /* 0x000fe20003f66270 */
[----:B------:R-:W-:Y:S01]  /*89d0*/  VIADD R6, R2, 0x60 ;  /* 0x0000006002067836 */ /* 0x000fe20000000000 */
[----:B------:R-:W-:-:S02]  /*89e0*/  FSEL R93, R118, -INF , !P5 ;  /* 0xff800000765d7808 */ /* 0x000fc40006800000 */
[----:B------:R-:W-:Y:S02]  /*89f0*/  FSEL R118, R138, -INF , !P2 ;  /* 0xff8000008a767808 */ /* 0x000fe40005000000 */
[----:B------:R-:W-:Y:S02]  /*8a00*/  FSEL R116, R116, -INF , !P3 ;  /* 0xff80000074747808 */ /* 0x000fe40005800000 */
[C---:B------:R-:W-:Y:S02]  /*8a10*/  ISETP.GE.AND P5, PT, R3.reuse, R5, PT ;  /* 0x000000050300720c */ /* 0x040fe40003fa6270 */
[-C--:B------:R-:W-:Y:S01]  /*8a20*/  ISETP.GE.AND P2, PT, R3, R4.reuse, PT ;  /* 0x000000040300720c */ /* 0x080fe20003f46270 */
[----:B------:R-:W-:Y:S01]  /*8a30*/  VIADD R3, R2, 0x69 ;  /* 0x0000006902037836 */ /* 0x000fe20000000000 */
[----:B------:R-:W-:Y:S02]  /*8a40*/  ISETP.GE.AND P3, PT, R6, R4, PT ;  /* 0x000000040600720c */ /* 0x000fe40003f66270 */
[----:B------:R-:W-:-:S02]  /*8a50*/  FSEL R121, R121, -INF , !P5 ;  /* 0xff80000079797808 */ /* 0x000fc40006800000 */
[----:B------:R-:W-:Y:S02]  /*8a60*/  FSEL R102, R102, -INF , !P3 ;  /* 0xff80000066667808 */ /* 0x000fe40005800000 */
[C---:B------:R-:W-:Y:S02]  /*8a70*/  ISETP.GE.AND P3, PT, R3.reuse, R5, PT ;  /* 0x000000050300720c */ /* 0x040fe40003f66270 */
[----:B------:R-:W-:Y:S02]  /*8a80*/  ISETP.GE.AND P5, PT, R3, R4, PT ;  /* 0x000000040300720c */ /* 0x000fe40003fa6270 */
[----:B------:R-:W-:Y:S02]  /*8a90*/  FMNMX.FTZ R3, R29, R30, !PT ;  /* 0x0000001e1d037209 */ /* 0x000fe40007810000 */
[----:B------:R-:W-:Y:S02]  /*8aa0*/  FSEL R71, R71, -INF , !P4 ;  /* 0xff80000047477808 */ /* 0x000fe40006000000 */
[----:B------:R-:W-:-:S02]  /*8ab0*/  FMNMX.FTZ R3, R31, R3, !PT ;  /* 0x000000031f037209 */ /* 0x000fc40007810000 */
[----:B------:R-:W-:Y:S01]  /*8ac0*/  ISETP.GE.AND P4, PT, R6, R5, PT ;  /* 0x000000050600720c */ /* 0x000fe20003f86270 */
[----:B------:R-:W-:Y:S01]  /*8ad0*/  VIADD R6, R2, 0x68 ;  /* 0x0000006802067836 */ /* 0x000fe20000000000 */
[----:B------:R-:W-:Y:S02]  /*8ae0*/  FMNMX.FTZ R3, R37, R3, !PT ;  /* 0x0000000325037209 */ /* 0x000fe40007810000 */
[----:B------:R-:W-:Y:S02]  /*8af0*/  FSEL R94, R137, -INF , !P6 ;  /* 0xff800000895e7808 */ /* 0x000fe40007000000 */
[----:B------:R-:W-:Y:S02]  /*8b00*/  FMNMX.FTZ R3, R35, R3, !PT ;  /* 0x0000000323037209 */ /* 0x000fe40007810000 */
[----:B------:R-:W-:Y:S02]  /*8b10*/  FSEL R120, R120, -INF , !P4 ;  /* 0xff80000078787808 */ /* 0x000fe40006000000 */
[----:B------:R-:W-:-:S02]  /*8b20*/  FMNMX.FTZ R3, R34, R3, !PT ;  /* 0x0000000322037209 */ /* 0x000fc40007810000 */
[C---:B------:R-:W-:Y:S02]  /*8b30*/  ISETP.GE.AND P6, PT, R6.reuse, R5, PT ;  /* 0x000000050600720c */ /* 0x040fe40003fc6270 */
[----:B------:R-:W-:Y:S02]  /*8b40*/  FMNMX.FTZ R3, R33, R3, !PT ;  /* 0x0000000321037209 */ /* 0x000fe40007810000 */
[----:B------:R-:W-:Y:S01]  /*8b50*/  ISETP.GE.AND P4, PT, R6, R4, PT ;  /* 0x000000040600720c */ /* 0x000fe20003f86270 */
[----:B------:R-:W-:Y:S01]  /*8b60*/  VIADD R6, R2, 0x70 ;  /* 0x0000007002067836 */ /* 0x000fe20000000000 */
[----:B------:R-:W-:Y:S02]  /*8b70*/  FMNMX.FTZ R3, R32, R3, !PT ;  /* 0x0000000320037209 */ /* 0x000fe40007810000 */
[----:B------:R-:W-:Y:S02]  /*8b80*/  FSEL R104, R104, -INF , !P2 ;  /* 0xff80000068687808 */ /* 0x000fe40005000000 */
[----:B------:R-:W-:-:S02]  /*8b90*/  FMNMX.FTZ R3, R40, R3, !PT ;  /* 0x0000000328037209 */ /* 0x000fc40007810000 */
[----:B------:R-:W-:Y:S02]  /*8ba0*/  FSEL R124, R124, -INF , !P6 ;  /* 0xff8000007c7c7808 */ /* 0x000fe40007000000 */
[----:B------:R-:W-:Y:S02]  /*8bb0*/  FMNMX.FTZ R3, R44, R3, !PT ;  /* 0x000000032c037209 */ /* 0x000fe40007810000 */
[C---:B------:R-:W-:Y:S02]  /*8bc0*/  ISETP.GE.AND P2, PT, R6.reuse, R5, PT ;  /* 0x000000050600720c */ /* 0x040fe40003f46270 */
[----:B------:R-:W-:Y:S02]  /*8bd0*/  FMNMX.FTZ R3, R43, R3, !PT ;  /* 0x000000032b037209 */ /* 0x000fe40007810000 */
[----:B------:R-:W-:Y:S01]  /*8be0*/  ISETP.GE.AND P6, PT, R6, R4, PT ;  /* 0x000000040600720c */ /* 0x000fe20003fc6270 */
[----:B------:R-:W-:Y:S01]  /*8bf0*/  VIADD R6, R2, 0x71 ;  /* 0x0000007102067836 */ /* 0x000fe20000000000 */
[----:B------:R-:W-:-:S02]  /*8c00*/  FMNMX.FTZ R3, R42, R3, !PT ;  /* 0x000000032a037209 */ /* 0x000fc40007810000 */
[----:B------:R-:W-:Y:S02]  /*8c10*/  FSEL R105, R105, -INF , !P4 ;  /* 0xff80000069697808 */ /* 0x000fe40006000000 */
[----:B------:R-:W-:Y:S02]  /*8c20*/  FMNMX.FTZ R3, R41, R3, !PT ;  /* 0x0000000329037209 */ /* 0x000fe40007810000 */
[----:B------:R-:W-:Y:S02]  /*8c30*/  FSEL R125, R125, -INF , !P3 ;  /* 0xff8000007d7d7808 */ /* 0x000fe40005800000 */
[----:B------:R-:W-:Y:S02]  /*8c40*/  FMNMX.FTZ R3, R45, R3, !PT ;  /* 0x000000032d037209 */ /* 0x000fe40007810000 */
[----:B------:R-:W-:Y:S02]  /*8c50*/  FSEL R109, R109, -INF , !P5 ;  /* 0xff8000006d6d7808 */ /* 0x000fe40006800000 */
[----:B------:R-:W-:-:S02]  /*8c60*/  FSEL R127, R127, -INF , !P2 ;  /* 0xff8000007f7f7808 */ /* 0x000fc40005000000 */
[CC--:B------:R-:W-:Y:S02]  /*8c70*/  ISETP.GE.AND P4, PT, R6.reuse, R5.reuse, PT ;  /* 0x000000050600720c */ /* 0x0c0fe40003f86270 */
[-C--:B------:R-:W-:Y:S01]  /*8c80*/  ISETP.GE.AND P3, PT, R6, R4.reuse, PT ;  /* 0x000000040600720c */ /* 0x080fe20003f66270 */
[C---:B------:R-:W-:Y:S01]  /*8c90*/  VIADD R6, R2.reuse, 0x80 ;  /* 0x0000008002067836 */ /* 0x040fe20000000000 */
[C---:B------:R-:W-:Y:S02]  /*8ca0*/  ISETP.GE.AND P5, PT, R7.reuse, R5, PT ;  /* 0x000000050700720c */ /* 0x040fe40003fa6270 */
[----:B------:R-:W-:Y:S01]  /*8cb0*/  ISETP.GE.AND P2, PT, R7, R4, PT ;  /* 0x000000040700720c */ /* 0x000fe20003f46270 */
[----:B------:R-:W-:Y:S01]  /*8cc0*/  VIADD R7, R2, 0x79 ;  /* 0x0000007902077836 */ /* 0x000fe20000000000 */
[----:B------:R-:W-:Y:S02]  /*8cd0*/  FMNMX.FTZ R3, R46, R3, !PT ;  /* 0x000000032e037209 */ /* 0x000fe40007810000 */
[----:B------:R-:W-:-:S02]  /*8ce0*/  FSEL R110, R110, -INF , !P6 ;  /* 0xff8000006e6e7808 */ /* 0x000fc40007000000 */
[----:B------:R-:W-:Y:S02]  /*8cf0*/  FMNMX.FTZ R3, R47, R3, !PT ;  /* 0x000000032f037209 */ /* 0x000fe40007810000 */
        /* <DEDUP_REMOVED lines=9> */
[----:B------:R-:W-:Y:S02]  /*8d90*/  FMNMX.FTZ R3, R48, R3, !PT ;  /* 0x0000000330037209 */ /* 0x000fe40007810000 */
[----:B------:R-:W-:Y:S02]  /*8da0*/  FSEL R115, R115, -INF , !P2 ;  /* 0xff80000073737808 */ /* 0x000fe40005000000 */
[----:B------:R-:W-:Y:S02]  /*8db0*/  FSEL R132, R132, -INF , !P6 ;  /* 0xff80000084847808 */ /* 0x000fe40007000000 */
        /* <DEDUP_REMOVED lines=13> */
[C---:B------:R-:W-:Y:S02]  /*8e90*/  ISETP.GE.AND P5, PT, R6.reuse, R5, PT ;  /* 0x000000050600720c */ /* 0x040fe40003fa6270 */
[----:B------:R-:W-:Y:S01]  /*8ea0*/  ISETP.GE.AND P2, PT, R6, R4, PT ;  /* 0x000000040600720c */ /* 0x000fe20003f46270 */
[----:B------:R-:W-:Y:S01]  /*8eb0*/  VIADD R6, R2, 0x98 ;  /* 0x0000009802067836 */ /* 0x000fe20000000000 */
[----:B------:R-:W-:-:S02]  /*8ec0*/  FSEL R122, R122, -INF , !P6 ;  /* 0xff8000007a7a7808 */ /* 0x000fc40007000000 */
[C---:B------:R-:W-:Y:S02]  /*8ed0*/  ISETP.GE.AND P4, PT, R7.reuse, R4, PT ;  /* 0x000000040700720c */ /* 0x040fe40003f86270 */
[----:B------:R-:W-:Y:S01]  /*8ee0*/  ISETP.GE.AND P6, PT, R7, R5, PT ;  /* 0x000000050700720c */ /* 0x000fe20003fc6270 */
[----:B------:R-:W-:Y:S01]  /*8ef0*/  VIADD R7, R2, 0x91 ;  /* 0x0000009102077836 */ /* 0x000fe20000000000 */
[----:B------:R-:W-:Y:S02]  /*8f00*/  FMNMX.FTZ R3, R64, R3, !PT ;  /* 0x0000000340037209 */ /* 0x000fe40007810000 */
[----:B------:R-:W-:Y:S02]  /*8f10*/  FSEL R129, R129, -INF , !P4 ;  /* 0xff80000081817808 */ /* 0x000fe40006000000 */
[----:B------:R-:W-:Y:S02]  /*8f20*/  FSEL R126, R126, -INF , !P2 ;  /* 0xff8000007e7e7808 */ /* 0x000fe40005000000 */
[----:B------:R-:W-:-:S02]  /*8f30*/  FSEL R166, R166, -INF , !P6 ;  /* 0xff800000a6a67808 */ /* 0x000fc40007000000 */
[-C--:B------:R-:W-:Y:S02]  /*8f40*/  ISETP.GE.AND P4, PT, R2, R5.reuse, PT ;  /* 0x000000050200720c */ /* 0x080fe40003f86270 */
[----:B------:R-:W-:Y:S02]  /*8f50*/  FSEL R123, R123, -INF , !P3 ;  /* 0xff8000007b7b7808 */ /* 0x000fe40005800000 */
[----:B------:R-:W-:Y:S02]  /*8f60*/  FSEL R155, R155, -INF , !P5 ;  /* 0xff8000009b9b7808 */ /* 0x000fe40006800000 */
[C---:B------:R-:W-:Y:S02]  /*8f70*/  ISETP.GE.AND P2, PT, R6.reuse, R5, PT ;  /* 0x000000050600720c */ /* 0x040fe40003f46270 */
[----:B------:R-:W-:Y:S01]  /*8f80*/  ISETP.GE.AND P6, PT, R6, R4, PT ;  /* 0x000000040600720c */ /* 0x000fe20003fc6270 */
[----:B------:R-:W-:Y:S01]  /*8f90*/  VIADD R6, R2, 0x99 ;  /* 0x0000009902067836 */ /* 0x000fe20000000000 */
[----:B------:R-:W-:-:S02]  /*8fa0*/  FMNMX.FTZ R3, R65, R3, !PT ;  /* 0x0000000341037209 */ /* 0x000fc40007810000 */
[C---:B------:R-:W-:Y:S02]  /*8fb0*/  ISETP.GE.AND P3, PT, R7.reuse, R5, PT ;  /* 0x000000050700720c */ /* 0x040fe40003f66270 */
[----:B------:R-:W-:Y:S01]  /*8fc0*/  ISETP.GE.AND P5, PT, R7, R4, PT ;  /* 0x000000040700720c */ /* 0x000fe20003fa6270 */
[----:B------:R-:W-:Y:S01]  /*8fd0*/  VIADD R7, R2, 0xa0 ;  /* 0x000000a002077836 */ /* 0x000fe20000000000 */
[----:B------:R-:W-:Y:S02]  /*8fe0*/  FSEL R9, R188, -INF , !P4 ;  /* 0xff800000bc097808 */ /* 0x000fe40006000000 */
[----:B------:R-:W-:Y:S02]  /*8ff0*/  FMNMX.FTZ R3, R71, R3, !PT ;  /* 0x0000000347037209 */ /* 0x000fe40007810000 */
[----:B------:R-:W-:Y:S02]  /*9000*/  FSEL R167, R167, -INF , !P3 ;  /* 0xff800000a7a77808 */ /* 0x000fe40005800000 */
[----:B------:R-:W-:-:S02]  /*9010*/  FSEL R131, R131, -INF , !P5 ;  /* 0xff80000083837808 */ /* 0x000fc40006800000 */
[C---:B------:R-:W-:Y:S02]  /*9020*/  ISETP.GE.AND P3, PT, R6.reuse, R5, PT ;  /* 0x000000050600720c */ /* 0x040fe40003f66270 */
[----:B------:R-:W-:Y:S02]  /*9030*/  ISETP.GE.AND P5, PT, R6, R4, PT ;  /* 0x000000040600720c */ /* 0x000fe40003fa6270 */
        /* <DEDUP_REMOVED lines=27> */
[----:B------:R-:W-:-:S02]  /*91f0*/  FSEL R171, R171, -INF , !P2 ;  /* 0xff800000abab7808 */ /* 0x000fc40005000000 */
[----:B------:R-:W-:Y:S02]  /*9200*/  FMNMX.FTZ R3, R126, R3, !PT ;  /* 0x000000037e037209 */ /* 0x000fe40007810000 */
[C---:B------:R-:W-:Y:S02]  /*9210*/  ISETP.GE.AND P2, PT, R7.reuse, R5, PT ;  /* 0x000000050700720c */ /* 0x040fe40003f46270 */
[----:B------:R-:W-:Y:S01]  /*9220*/  ISETP.GE.AND P4, PT, R7, R4, PT ;  /* 0x000000040700720c */ /* 0x000fe20003f86270 */
[----:B------:R-:W-:Y:S01]  /*9230*/  VIADD R7, R2, 0xa1 ;  /* 0x000000a102077836 */ /* 0x000fe20000000000 */
[----:B------:R-:W-:Y:S02]  /*9240*/  FMNMX.FTZ R6, R103, R6, !PT ;  /* 0x0000000667067209 */ /* 0x000fe40007810000 */
[----:B------:R-:W-:Y:S02]  /*9250*/  FMNMX.FTZ R3, R129, R3, !PT ;  /* 0x0000000381037209 */ /* 0x000fe40007810000 */
[----:B------:R-:W-:-:S02]  /*9260*/  FSEL R133, R133, -INF , !P6 ;  /* 0xff80000085857808 */ /* 0x000fc40007000000 */
[----:B------:R-:W-:Y:S02]  /*9270*/  FSEL R173, R173, -INF , !P3 ;  /* 0xff800000adad7808 */ /* 0x000fe40005800000 */
[C---:B------:R-:W-:Y:S02]  /*9280*/  ISETP.GE.AND P6, PT, R7.reuse, R5, PT ;  /* 0x000000050700720c */ /* 0x040fe40003fc6270 */
[----:B------:R-:W-:Y:S01]  /*9290*/  ISETP.GE.AND P3, PT, R7, R4, PT ;  /* 0x000000040700720c */ /* 0x000fe20003f66270 */
[----:B------:R-:W-:Y:S01]  /*92a0*/  VIADD R7, R2, 0xa8 ;  /* 0x000000a802077836 */ /* 0x000fe20000000000 */
[----:B------:R-:W-:Y:S02]  /*92b0*/  FMNMX.FTZ R6, R106, R6, !PT ;  /* 0x000000066a067209 */ /* 0x000fe40007810000 */
[----:B------:R-:W-:Y:S02]  /*92c0*/  FMNMX.FTZ R3, R131, R3, !PT ;  /* 0x0000000383037209 */ /* 0x000fe40007810000 */
[----:B------:R-:W-:-:S02]  /*92d0*/  FMNMX.FTZ R6, R107, R6, !PT ;  /* 0x000000066b067209 */ /* 0x000fc40007810000 */
[----:B------:R-:W-:Y:S02]  /*92e0*/  FSEL R153, R153, -INF , !P5 ;  /* 0xff80000099997808 */ /* 0x000fe40006800000 */
[----:B------:R-:W-:Y:S02]  /*92f0*/  FSEL R191, R191, -INF , !P2 ;  /* 0xff800000bfbf7808 */ /* 0x000fe40005000000 */
[----:B------:R-:W-:Y:S02]  /*9300*/  FMNMX.FTZ R3, R133, R3, !PT ;  /* 0x0000000385037209 */ /* 0x000fe40007810000 */
[C---:B------:R-:W-:Y:S02]  /*9310*/  ISETP.GE.AND P5, PT, R7.reuse, R5, PT ;  /* 0x000000050700720c */ /* 0x040fe40003fa6270 */
[----:B------:R-:W-:Y:S01]  /*9320*/  ISETP.GE.AND P2, PT, R7, R4, PT ;  /* 0x000000040700720c */ /* 0x000fe20003f46270 */
[----:B------:R-:W-:Y:S01]  /*9330*/  VIADD R7, R2, 0xb0 ;  /* 0x000000b002077836 */ /* 0x000fe20000000000 */
[----:B------:R-:W-:-:S02]  /*9340*/  FMNMX.FTZ R2, R108, R6, !PT ;  /* 0x000000066c027209 */ /* 0x000fc40007810000 */
[----:B------:R-:W-:Y:S02]  /*9350*/  FSEL R147, R147, -INF , !P4 ;  /* 0xff80000093937808 */ /* 0x000fe40006000000 */
[----:B------:R-:W-:Y:S02]  /*9360*/  FMNMX.FTZ R3, R153, R3, !PT ;  /* 0x0000000399037209 */ /* 0x000fe40007810000 */
[----:B------:R-:W-:Y:S02]  /*9370*/  FMNMX.FTZ R2, R111, R2, !PT ;  /* 0x000000026f027209 */ /* 0x000fe40007810000 */
[----:B------:R-:W-:Y:S02]  /*9380*/  FSEL R150, R150, -INF , !P3 ;  /* 0xff80000096967808 */ /* 0x000fe40005800000 */
[----:B------:R-:W-:Y:S02]  /*9390*/  FMNMX.FTZ R3, R147, R3, !PT ;  /* 0x0000000393037209 */ /* 0x000fe40007810000 */
[----:B------:R-:W-:-:S02]  /*93a0*/  FMNMX.FTZ R2, R113, R2, !PT ;  /* 0x0000000271027209 */ /* 0x000fc40007810000 */
[----:B------:R-:W-:Y:S02]  /*93b0*/  ISETP.GE.AND P3, PT, R8, R4, PT ;  /* 0x000000040800720c */ /* 0x000fe40003f66270 */
[----:B------:R-:W-:Y:S02]  /*93c0*/  FSEL R163, R163, -INF , !P2 ;  /* 0xff800000a3a37808 */ /* 0x000fe40005000000 */
[----:B------:R-:W-:Y:S02]  /*93d0*/  FMNMX.FTZ R3, R150, R3, !PT ;  /* 0x0000000396037209 */ /* 0x000fe40007810000 */
[----:B------:R-:W-:Y:S02]  /*93e0*/  FMNMX.FTZ R2, R114, R2, !PT ;  /* 0x0000000272027209 */ /* 0x000fe40007810000 */
[----:B------:R-:W-:Y:S02]  /*93f0*/  ISETP.GE.AND P2, PT, R7, R4, PT ;  /* 0x000000040700720c */ /* 0x000fe40003f46270 */
[----:B------:R-:W-:-:S02]  /*9400*/  FSEL R165, R165, -INF , !P3 ;  /* 0xff800000a5a57808 */ /* 0x000fc40005800000 */
[----:B------:R-:W-:Y:S02]  /*9410*/  FMNMX.FTZ R3, R163, R3, !PT ;  /* 0x00000003a3037209 */ /* 0x000fe40007810000 */
[----:B------:R-:W-:Y:S02]  /*9420*/  FMNMX.FTZ R2, R116, R2, !PT ;  /* 0x0000000274027209 */ /* 0x000fe40007810000 */
[----:B------:R-:W-:Y:S02]  /*9430*/  ISETP.GE.AND P3, PT, R18, R4, PT ;  /* 0x000000041200720c */ /* 0x000fe40003f66270 */
        /* <DEDUP_REMOVED lines=70> */
[----:B------:R-:W-:Y:S02]  /*98a0*/  FSEL R158, R158, -INF , !P6 ;  /* 0xff8000009e9e7808 */ /* 0x000fe40007000000 */
[----:B------:R-:W-:Y:S02]  /*98b0*/  FMNMX.FTZ R2, R191, R2, !PT ;  /* 0x00000002bf027209 */ /* 0x000fe40007810000 */
[----:B------:R-:W-:Y:S02]  /*98c0*/  ISETP.GE.AND P3, PT, R23, R4, PT ;  /* 0x000000041700720c */ /* 0x000fe40003f66270 */
[----:B------:R-:W-:Y:S02]  /*98d0*/  FSEL R172, R59, -INF , !P2 ;  /* 0xff8000003bac7808 */ /* 0x000fe40005000000 */
[----:B------:R-:W-:-:S02]  /*98e0*/  FMNMX.FTZ R3, R139, R3, !PT ;  /* 0x000000038b037209 */ /* 0x000fc40007810000 */
[----:B------:R-:W-:Y:S02]  /*98f0*/  ISETP.GE.AND P2, PT, R8, R5, PT ;  /* 0x000000050800720c */ /* 0x000fe40003f46270 */
[----:B------:R-:W-:Y:S02]  /*9900*/  FSEL R161, R161, -INF , !P5 ;  /* 0xff800000a1a17808 */ /* 0x000fe40006800000 */
[----:B------:R-:W-:Y:S02]  /*9910*/  FMNMX.FTZ R2, R158, R2, !PT ;  /* 0x000000029e027209 */ /* 0x000fe40007810000 */
[----:B------:R-:W-:Y:S02]  /*9920*/  FSEL R157, R58, -INF , !P3 ;  /* 0xff8000003a9d7808 */ /* 0x000fe40005800000 */
[----:B------:R-:W-:Y:S02]  /*9930*/  FMNMX.FTZ R3, R172, R3, !PT ;  /* 0x00000003ac037209 */ /* 0x000fe40007810000 */
[----:B------:R-:W-:-:S02]  /*9940*/  ISETP.GE.AND P3, PT, R7, R5, PT ;  /* 0x000000050700720c */ /* 0x000fc40003f66270 */
[----:B------:R-:W-:Y:S02]  /*9950*/  FSEL R164, R164, -INF , !P2 ;  /* 0xff800000a4a47808 */ /* 0x000fe40005000000 */
[----:B------:R-:W-:Y:S02]  /*9960*/  FMNMX.FTZ R2, R161, R2, !PT ;  /* 0x00000002a1027209 */ /* 0x000fe40007810000 */
[----:B------:R-:W-:Y:S02]  /*9970*/  FMNMX.FTZ R3, R157, R3, !PT ;  /* 0x000000039d037209 */ /* 0x000fe40007810000 */
[----:B------:R-:W-:Y:S02]  /*9980*/  ISETP.GE.AND P2, PT, R18, R5, PT ;  /* 0x000000051200720c */ /* 0x000fe40003f46270 */
[----:B------:R-:W-:Y:S01]  /*9990*/  FSEL R178, R178, -INF , !P3 ;  /* 0xff800000b2b27808 */ /* 0x000fe20005800000 */
[----:B------:R-:W1:Y:S01]  /*99a0*/  SHFL.BFLY PT, R6, R3, 0x2, 0x1f ;  /* 0x0c401f0003067f89 */ /* 0x000e6200000e0000 */
[----:B------:R-:W-:-:S02]  /*99b0*/  FMNMX.FTZ R2, R164, R2, !PT ;  /* 0x00000002a4027209 */ /* 0x000fc40007810000 */
[-C--:B------:R-:W-:Y:S02]  /*99c0*/  ISETP.GE.AND P3, PT, R12, R5.reuse, PT ;  /* 0x000000050c00720c */ /* 0x080fe40003f66270 */
[----:B------:R-:W-:Y:S02]  /*99d0*/  FSEL R180, R180, -INF , !P2 ;  /* 0xff800000b4b47808 */ /* 0x000fe40005000000 */
[----:B------:R-:W-:Y:S02]  /*99e0*/  FMNMX.FTZ R2, R178, R2, !PT ;  /* 0x00000002b2027209 */ /* 0x000fe40007810000 */
[----:B------:R-:W-:Y:S02]  /*99f0*/  ISETP.GE.AND P2, PT, R17, R5, PT ;  /* 0x000000051100720c */ /* 0x000fe40003f46270 */
[----:B------:R-:W-:Y:S02]  /*9a00*/  FSEL R184, R184, -INF , !P3 ;  /* 0xff800000b8b87808 */ /* 0x000fe40005800000 */
        /* <DEDUP_REMOVED lines=13> */
[----:B-1----:R-:W-:Y:S02]  /*9ae0*/  FMNMX.FTZ R3, R3, R6, !PT ;  /* 0x0000000603037209 */ /* 0x002fe40007810000 */
[-C--:B------:R-:W-:Y:S02]  /*9af0*/  ISETP.GE.AND P3, PT, R15, R5.reuse, PT ;  /* 0x000000050f00720c */ /* 0x080fe40003f66270 */
[----:B------:R-:W-:Y:S01]  /*9b00*/  FSEL R212, R212, -INF , !P2 ;  /* 0xff800000d4d47808 */ /* 0x000fe20005000000 */
[----:B------:R-:W1:Y:S01]  /*9b10*/  SHFL.BFLY PT, R6, R3, 0x1, 0x1f ;  /* 0x0c201f0003067f89 */ /* 0x000e6200000e0000 */
[----:B------:R-:W-:Y:S02]  /*9b20*/  FMNMX.FTZ R2, R211, R2, !PT ;  /* 0x00000002d3027209 */ /* 0x000fe40007810000 */
[----:B------:R-:W-:Y:S02]  /*9b30*/  ISETP.GE.AND P2, PT, R26, R5, PT ;  /* 0x000000051a00720c */ /* 0x000fe40003f46270 */
[----:B------:R-:W-:-:S02]  /*9b40*/  FSEL R138, R135, -INF , !P3 ;  /* 0xff800000878a7808 */ /* 0x000fc40005800000 */
[----:B------:R-:W-:Y:S02]  /*9b50*/  FMNMX.FTZ R2, R212, R2, !PT ;  /* 0x00000002d4027209 */ /* 0x000fe40007810000 */
[-C--:B------:R-:W-:Y:S02]  /*9b60*/  ISETP.GE.AND P3, PT, R21, R5.reuse, PT ;  /* 0x000000051500720c */ /* 0x080fe40003f66270 */
[----:B------:R-:W-:Y:S02]  /*9b70*/  FSEL R149, R91, -INF , !P2 ;  /* 0xff8000005b957808 */ /* 0x000fe40005000000 */
        /* <DEDUP_REMOVED lines=13> */
[----:B-1----:R-:W-:Y:S02]  /*9c50*/  FMNMX.FTZ R3, R3, R6, !PT ;  /* 0x0000000603037209 */ /* 0x002fe40007810000 */
[----:B------:R-:W-:-:S02]  /*9c60*/  ISETP.GE.AND P3, PT, R19, R5, PT ;  /* 0x000000051300720c */ /* 0x000fc40003f66270 */
[----:B------:R-:W-:Y:S02]  /*9c70*/  FSEL R208, R80, -INF , !P2 ;  /* 0xff80000050d07808 */ /* 0x000fe40005000000 */
[----:B------:R-:W-:Y:S01]  /*9c80*/  FMNMX.FTZ R6, R146, R2, !PT ;  /* 0x0000000292067209 */ /* 0x000fe20007810000 */
[----:B------:R-:W-:Y:S01]  /*9c90*/  FMUL.FTZ R2, R3, UR6 ;  /* 0x0000000603027c20 */ /* 0x000fe20008410000 */
[----:B------:R-:W-:Y:S02]  /*9ca0*/  ISETP.GE.AND P4, PT, R13, R5, PT ;  /* 0x000000050d00720c */ /* 0x000fe40003f86270 */
[----:B------:R-:W-:Y:S02]  /*9cb0*/  FSEL R159, R79, -INF , !P3 ;  /* 0xff8000004f9f7808 */ /* 0x000fe40005800000 */
[----:B------:R-:W-:Y:S02]  /*9cc0*/  FMNMX.FTZ R6, R208, R6, !PT ;  /* 0x00000006d0067209 */ /* 0x000fe40007810000 */
[----:B------:R-:W-:-:S02]  /*9cd0*/  FSETP.NEU.FTZ.AND P2, PT, R3, -INF , PT ;  /* 0xff8000000300780b */ /* 0x000fc40003f5d000 */
[-C--:B------:R-:W-:Y:S02]  /*9ce0*/  ISETP.GE.AND P3, PT, R28, R5.reuse, PT ;  /* 0x000000051c00720c */ /* 0x080fe40003f66270 */
[----:B------:R-:W-:Y:S02]  /*9cf0*/  FSEL R148, R77, -INF , !P4 ;  /* 0xff8000004d947808 */ /* 0x000fe40006000000 */
[----:B------:R-:W-:Y:S02]  /*9d00*/  FMNMX.FTZ R36, R159, R6, !PT ;  /* 0x000000069f247209 */ /* 0x000fe40007810000 */
[----:B------:R-:W-:Y:S02]  /*9d10*/  FSEL R2, R2, RZ, P2 ;  /* 0x000000ff02027208 */ /* 0x000fe40001000000 */
[-C--:B------:R-:W-:Y:S02]  /*9d20*/  ISETP.GE.AND P2, PT, R27, R5.reuse, PT ;  /* 0x000000051b00720c */ /* 0x080fe40003f46270 */
[----:B------:R-:W-:Y:S01]  /*9d30*/  FSEL R143, R76, -INF , !P3 ;  /* 0xff8000004c8f7808 */ /* 0x000fe20005800000 */
[--C-:B------:R-:W-:Y:S01]  /*9d40*/  FFMA.FTZ R6, R29, UR6, -R2.reuse ;  /* 0x000000061d067c23 */ /* 0x100fe20008010802 */
[----:B------:R-:W-:Y:S01]  /*9d50*/  FMNMX.FTZ R36, R148, R36, !PT ;  /* 0x0000002494247209 */ /* 0x000fe20007810000 */
[----:B------:R-:W-:Y:S01]  /*9d60*/  FFMA.FTZ R7, R32, UR6, -R2 ;  /* 0x0000000620077c23 */ /* 0x000fe20008010802 */
[----:B------:R-:W-:Y:S01]  /*9d70*/  ISETP.GE.AND P3, PT, R23, R5, PT ;  /* 0x000000051700720c */ /* 0x000fe20003f66270 */
[----:B------:R1:W-:Y:S01]  /*9d80*/  MUFU.EX2 R203, R6 ;  /* 0x0000000600cb7308 */ /* 0x0003e20000000800 */
[----:B------:R-:W-:-:S02]  /*9d90*/  FSEL R141, R73, -INF , !P2 ;  /* 0xff800000498d7808 */ /* 0x000fc40005000000 */
[----:B------:R-:W-:Y:S02]  /*9da0*/  FMNMX.FTZ R36, R143, R36, !PT ;  /* 0x000000248f247209 */ /* 0x000fe40007810000 */
[----:B------:R-:W-:Y:S02]  /*9db0*/  FSEL R140, R72, -INF , !P3 ;  /* 0xff800000488c7808 */ /* 0x000fe40005800000 */
[----:B------:R-:W-:Y:S01]  /*9dc0*/  FMNMX.FTZ R36, R141, R36, !PT ;  /* 0x000000248d247209 */ /* 0x000fe20007810000 */
[----:B------:R-:W-:Y:S01]  /*9dd0*/  MUFU.EX2 R215, R7 ;  /* 0x0000000700d77308 */ /* 0x000fe20000000800 */
[----:B------:R-:W-:Y:S02]  /*9de0*/  LEA R135, R0, UR4, 0x1 ;  /* 0x0000000400877c11 */ /* 0x000fe4000f8e08ff */
[----:B------:R-:W-:-:S03]  /*9df0*/  FMNMX.FTZ R36, R140, R36, !PT ;  /* 0x000000248c247209 */ /* 0x000fc60007810000 */
[----:B------:R-:W-:Y:S01]  /*9e00*/  LDSM.16.MT88.4 R12, [R135+0xa000] ;  /* 0x00a00000870c783b */ /* 0x000fe20000004200 */
[C-C-:B------:R-:W-:Y:S02]  /*9e10*/  IMAD R218, R223.reuse, 0x2, R135.reuse ;  /* 0x00000002dfda7824 */ /* 0x140fe400078e0287 */
[----:B-1----:R-:W-:Y:S01]  /*9e20*/  FFMA.FTZ R6, R30, UR6, -R2 ;  /* 0x000000061e067c23 */ /* 0x002fe20008010802 */
[----:B------:R-:W1:Y:S01]  /*9e30*/  SHFL.BFLY PT, R8, R36, 0x2, 0x1f ;  /* 0x0c401f0024087f89 */ /* 0x000e6200000e0000 */
[----:B------:R-:W-:Y:S02]  /*9e40*/  IMAD R216, R224, 0x2, R135 ;  /* 0x00000002e0d87824 */ /* 0x000fe400078e0287 */
[----:B------:R2:W-:Y:S01]  /*9e50*/  MUFU.EX2 R201, R6 ;  /* 0x0000000600c97308 */ /* 0x0005e20000000800 */
[----:B------:R-:W-:Y:S01]  /*9e60*/  LDSM.16.MT88.4 R20, [R218+0xa000] ;  /* 0x00a00000da14783b */ /* 0x000fe20000004200 */
[----:B------:R-:W-:-:S03]  /*9e70*/  IMAD R217, R223, 0x2, R216 ;  /* 0x00000002dfd97824 */ /* 0x000fc600078e02d8 */
[----:B------:R-:W-:Y:S04]  /*9e80*/  LDSM.16.MT88.4 R24, [R216+0xa000] ;  /* 0x00a00000d818783b */ /* 0x000fe80000004200 */
[----:B------:R-:W-:Y:S01]  /*9e90*/  LDSM.16.MT88.4 R76, [R217+0xa800] ;  /* 0x00a80000d94c783b */ /* 0x000fe20000004200 */
[----:B--2---:R-:W-:-:S04]  /*9ea0*/  FFMA.FTZ R6, R31, UR6, -R2 ;  /* 0x000000061f067c23 */ /* 0x004fc80008010802 */
[----:B------:R2:W-:Y:S01]  /*9eb0*/  MUFU.EX2 R202, R6 ;  /* 0x0000000600ca7308 */ /* 0x0005e20000000800 */
[----:B-1----:R-:W-:-:S05]  /*9ec0*/  FMNMX.FTZ R36, R36, R8, !PT ;  /* 0x0000000824247209 */ /* 0x002fca0007810000 */
[----:B------:R-:W1:Y:S01]  /*9ed0*/  SHFL.BFLY PT, R7, R36, 0x1, 0x1f ;  /* 0x0c201f0024077f89 */ /* 0x000e6200000e0000 */
[----:B--2---:R-:W-:Y:S01]  /*9ee0*/  FFMA.FTZ R6, R37, UR6, -R2 ;  /* 0x0000000625067c23 */ /* 0x004fe20008010802 */
[----:B------:R-:W-:-:S03]  /*9ef0*/  IMAD.MOV.U32 R37, RZ, RZ, R207 ;  /* 0x000000ffff257224 */ /* 0x000fc600078e00cf */
[----:B------:R2:W3:Y:S01]  /*9f00*/  MUFU.EX2 R205, R6 ;  /* 0x0000000600cd7308 */ /* 0x0004e20000000800 */
[----:B-1----:R-:W-:-:S04]  /*9f10*/  FMNMX.FTZ R36, R36, R7, !PT ;  /* 0x0000000724247209 */ /* 0x002fc80007810000 */
[C---:B------:R-:W-:Y:S01]  /*9f20*/  FSETP.NEU.FTZ.AND P2, PT, R36.reuse, -INF , PT ;  /* 0xff8000002400780b */ /* 0x040fe20003f5d000 */
[----:B------:R-:W-:Y:S01]  /*9f30*/  FMUL.FTZ R7, R36, UR6 ;  /* 0x0000000624077c20 */ /* 0x000fe20008410000 */
[----:B--2---:R-:W-:Y:S01]  /*9f40*/  FFMA.FTZ R6, R35, UR6, -R2 ;  /* 0x0000000623067c23 */ /* 0x004fe20008010802 */
[----:B---3--:R-:W-:-:S03]  /*9f50*/  F2FP.F16.F32.PACK_AB R11, R205, R202 ;  /* 0x000000cacd0b723e */ /* 0x008fc600000000ff */
[----:B------:R1:W-:Y:S02]  /*9f60*/  MUFU.EX2 R210, R6 ;  /* 0x0000000600d27308 */ /* 0x0003e40000000800 */
[----:B-1----:R-:W-:-:S06]  /*9f70*/  FFMA.FTZ R6, R34, UR6, -R2 ;  /* 0x0000000622067c23 */ /* 0x002fcc0008010802 */
[----:B------:R1:W-:Y:S02]  /*9f80*/  MUFU.EX2 R214, R6 ;  /* 0x0000000600d67308 */ /* 0x0003e40000000800 */
[--C-:B-1----:R-:W-:Y:S02]  /*9f90*/  FFMA.FTZ R6, R33, UR6, -R2.reuse ;  /* 0x0000000621067c23 */ /* 0x102fe40008010802 */
[----:B------:R-:W-:Y:S04]  /*9fa0*/  LDSM.16.MT88.4 R32, [R135+0xa800] ;  /* 0x00a800008720783b */ /* 0x000fe80000004200 */
[----:B------:R1:W-:Y:S02]  /*9fb0*/  MUFU.EX2 R242, R6 ;  /* 0x0000000600f27308 */ /* 0x0003e40000000800 */
[----:B-1----:R-:W-:-:S06]  /*9fc0*/  FFMA.FTZ R6, R40, UR6, -R2 ;  /* 0x0000000628067c23 */ /* 0x002fcc0008010802 */
[----:B------:R1:W-:Y:S02]  /*9fd0*/  MUFU.EX2 R243, R6 ;  /* 0x0000000600f37308 */ /* 0x0003e40000000800 */
[----:B-1----:R-:W-:-:S06]  /*9fe0*/  FFMA.FTZ R6, R44, UR6, -R2 ;  /* 0x000000062c067c23 */ /* 0x002fcc0008010802 */
[----:B------:R1:W-:Y:S02]  /*9ff0*/  MUFU.EX2 R246, R6 ;  /* 0x0000000600f67308 */ /* 0x0003e40000000800 */
[----:B-1----:R-:W-:-:S06]  /*a000*/  FFMA.FTZ R6, R43, UR6, -R2 ;  /* 0x000000062b067c23 */ /* 0x002fcc0008010802 */
[----:B------:R1:W-:Y:S02]  /*a010*/  MUFU.EX2 R247, R6 ;  /* 0x0000000600f77308 */ /* 0x0003e40000000800 */
[----:B-1----:R-:W-:-:S06]  /*a020*/  FFMA.FTZ R6, R42, UR6, -R2 ;  /* 0x000000062a067c23 */ /* 0x002fcc0008010802 */
[----:B------:R1:W-:Y:S02]  /*a030*/  MUFU.EX2 R248, R6 ;  /* 0x0000000600f87308 */ /* 0x0003e40000000800 */
[--C-:B-1----:R-:W-:Y:S02]  /*a040*/  FFMA.FTZ R6, R41, UR6, -R2.reuse ;  /* 0x0000000629067c23 */ /* 0x102fe40008010802 */
[----:B------:R-:W1:Y:S04]  /*a050*/  LDSM.16.MT88.4 R40, [R217+0xa000] ;  /* 0x00a00000d928783b */ /* 0x000e680000004200 */
[----:B------:R2:W-:Y:S02]  /*a060*/  MUFU.EX2 R249, R6 ;  /* 0x0000000600f97308 */ /* 0x0005e40000000800 */
[----:B--2---:R-:W-:-:S06]  /*a070*/  FFMA.FTZ R6, R45, UR6, -R2 ;  /* 0x000000062d067c23 */ /* 0x004fcc0008010802 */
[----:B------:R2:W-:Y:S02]  /*a080*/  MUFU.EX2 R213, R6 ;  /* 0x0000000600d57308 */ /* 0x0005e40000000800 */
[----:B--2---:R-:W-:-:S06]  /*a090*/  FFMA.FTZ R6, R46, UR6, -R2 ;  /* 0x000000062e067c23 */ /* 0x004fcc0008010802 */
[----:B------:R2:W-:Y:S02]  /*a0a0*/  MUFU.EX2 R190, R6 ;  /* 0x0000000600be7308 */ /* 0x0005e40000000800 */
[----:B--2---:R-:W-:Y:S01]  /*a0b0*/  FSEL R6, R7, RZ, P2 ;  /* 0x000000ff07067208 */ /* 0x004fe20001000000 */
[----:B------:R-:W-:-:S04]  /*a0c0*/  FFMA.FTZ R7, R47, UR6, -R2 ;  /* 0x000000062f077c23 */ /* 0x000fc80008010802 */
[--C-:B------:R-:W-:Y:S01]  /*a0d0*/  FFMA.FTZ R0, R49, UR6, -R6.reuse ;  /* 0x0000000631007c23 */ /* 0x100fe20008010806 */
[----:B------:R2:W-:Y:S08]  /*a0e0*/  MUFU.EX2 R144, R7 ;  /* 0x0000000700907308 */ /* 0x0005f00000000800 */
[----:B------:R3:W-:Y:S01]  /*a0f0*/  MUFU.EX2 R179, R0 ;  /* 0x0000000000b37308 */ /* 0x0007e20000000800 */
[----:B--2---:R-:W-:Y:S01]  /*a100*/  FFMA.FTZ R7, R9, UR6, -R6 ;  /* 0x0000000609077c23 */ /* 0x004fe20008010806 */
[----:B------:R-:W-:-:S06]  /*a110*/  F2FP.F16.F32.PACK_AB R9, R201, R203 ;  /* 0x000000cbc909723e */ /* 0x000fcc00000000ff */
[----:B------:R-:W2:Y:S01]  /*a120*/  MUFU.EX2 R181, R7 ;  /* 0x0000000700b57308 */ /* 0x000ea20000000800 */
[----:B---3--:R-:W-:-:S07]  /*a130*/  FFMA.FTZ R0, R51, UR6, -R6 ;  /* 0x0000000633007c23 */ /* 0x008fce0008010806 */
[----:B------:R3:W-:Y:S01]  /*a140*/  MUFU.EX2 R182, R0 ;  /* 0x0000000000b67308 */ /* 0x0007e20000000800 */
[----:B--2---:R-:W-:Y:S01]  /*a150*/  F2FP.F16.F32.PACK_AB R8, R179, R181 ;  /* 0x000000b5b308723e */ /* 0x004fe200000000ff */
[----:B------:R-:W-:Y:S02]  /*a160*/  IMAD.MOV.U32 R7, RZ, RZ, R208 ;  /* 0x000000ffff077224 */ /* 0x000fe400078e00d0 */
[----:B---3--:R-:W-:-:S04]  /*a170*/  FFMA.FTZ R0, R52, UR6, -R6 ;  /* 0x0000000634007c23 */ /* 0x008fc80008010806 */
[----:B------:R2:W3:Y:S02]  /*a180*/  MUFU.EX2 R195, R0 ;  /* 0x0000000000c37308 */ /* 0x0004e40000000800 */
[----:B--2---:R-:W-:Y:S01]  /*a190*/  FFMA.FTZ R0, R48, UR6, -R2 ;  /* 0x0000000630007c23 */ /* 0x004fe20008010802 */
[----:B---3--:R-:W-:-:S05]  /*a1a0*/  F2FP.F16.F32.PACK_AB R10, R195, R182 ;  /* 0x000000b6c30a723e */ /* 0x008fca00000000ff */
[----:B------:R2:W-:Y:S02]  /*a1b0*/  MUFU.EX2 R176, R0 ;  /* 0x0000000000b07308 */ /* 0x0005e40000000800 */
[C---:B------:R-:W-:Y:S06]  /*a1c0*/  HMMA.16816.F32 R28, R8.reuse, R12, RZ ;  /* 0x0000000c081c723c */ /* 0x040fec00000018ff */
[----:B------:R-:W-:Y:S01]  /*a1d0*/  HMMA.16816.F32 R16, R8, R14, RZ ;  /* 0x0000000e0810723c */ /* 0x000fe200000018ff */
[----:B------:R-:W-:-:S05]  /*a1e0*/  F2FP.F16.F32.PACK_AB R13, R214, R210 ;  /* 0x000000d2d60d723e */ /* 0x000fca00000000ff */
[C---:B------:R-:W-:Y:S01]  /*a1f0*/  HMMA.16816.F32 R44, R8.reuse, R20, RZ ;  /* 0x00000014082c723c */ /* 0x040fe200000018ff */
[----:B--2---:R-:W-:Y:S01]  /*a200*/  FFMA.FTZ R0, R50, UR6, -R2 ;  /* 0x0000000632007c23 */ /* 0x004fe20008010802 */
[----:B------:R-:W-:Y:S01]  /*a210*/  F2FP.F16.F32.PACK_AB R15, R215, R242 ;  /* 0x000000f2d70f723e */ /* 0x000fe200000000ff */
[----:B------:R-:W2:Y:S02]  /*a220*/  LDSM.16.MT88.4 R48, [R218+0xa800] ;  /* 0x00a80000da30783b */ /* 0x000ea40000004200 */
[----:B------:R3:W-:Y:S01]  /*a230*/  MUFU.EX2 R160, R0 ;  /* 0x0000000000a07308 */ /* 0x0007e20000000800 */
[C---:B------:R-:W-:Y:S06]  /*a240*/  HMMA.16816.F32 R60, R8.reuse, R24, RZ ;  /* 0x00000018083c723c */ /* 0x040fec00000018ff */
[C---:B------:R-:W-:Y:S06]  /*a250*/  HMMA.16816.F32 R72, R8.reuse, R26, RZ ;  /* 0x0000001a0848723c */ /* 0x040fec00000018ff */
[----:B-1----:R-:W-:Y:S01]  /*a260*/  HMMA.16816.F32 R80, R8, R42, RZ ;  /* 0x0000002a0850723c */ /* 0x002fe200000018ff */
[----:B---3--:R-:W-:-:S05]  /*a270*/  FFMA.FTZ R0, R53, UR6, -R6 ;  /* 0x0000000635007c23 */ /* 0x008fca0008010806 */
[----:B------:R-:W-:Y:S01]  /*a280*/  HMMA.16816.F32 R88, R8, R40, RZ ;  /* 0x000000280858723c */ /* 0x000fe200000018ff */
[----:B------:R1:W-:Y:S02]  /*a290*/  MUFU.EX2 R196, R0 ;  /* 0x0000000000c47308 */ /* 0x0003e40000000800 */
[----:B-1----:R-:W-:-:S06]  /*a2a0*/  FFMA.FTZ R0, R54, UR6, -R6 ;  /* 0x0000000636007c23 */ /* 0x002fcc0008010806 */
[----:B------:R1:W3:Y:S02]  /*a2b0*/  MUFU.EX2 R197, R0 ;  /* 0x0000000000c57308 */ /* 0x0002e40000000800 */
[----:B-1----:R-:W-:Y:S01]  /*a2c0*/  FFMA.FTZ R0, R55, UR6, -R6 ;  /* 0x0000000637007c23 */ /* 0x002fe20008010806 */
[----:B---3--:R-:W-:Y:S01]  /*a2d0*/  F2FP.F16.F32.PACK_AB R12, R197, R196 ;  /* 0x000000c4c50c723e */ /* 0x008fe200000000ff */
[----:B------:R-:W-:Y:S01]  /*a2e0*/  HMMA.16816.F32 R52, R8, R22, RZ ;  /* 0x000000160834723c */ /* 0x000fe200000018ff */
[----:B------:R-:W-:Y:S03]  /*a2f0*/  LDSM.16.MT88.4 R20, [R135+0xb000] ;  /* 0x00b000008714783b */ /* 0x000fe60000004200 */
[----:B------:R1:W-:Y:S03]  /*a300*/  MUFU.EX2 R198, R0 ;  /* 0x0000000000c67308 */ /* 0x0003e60000000800 */
[----:B------:R-:W-:-:S02]  /*a310*/  F2FP.F16.F32.PACK_AB R9, R246, R243 ;  /* 0x000000f3f609723e */ /* 0x000fc400000000ff */
[----:B------:R-:W-:Y:S01]  /*a320*/  F2FP.F16.F32.PACK_AB R11, R248, R247 ;  /* 0x000000f7f80b723e */ /* 0x000fe200000000ff */
[----:B-1----:R-:W-:-:S04]  /*a330*/  FFMA.FTZ R0, R57, UR6, -R6 ;  /* 0x0000000639007c23 */ /* 0x002fc80008010806 */
[----:B------:R1:W3:Y:S02]  /*a340*/  MUFU.EX2 R199, R0 ;  /* 0x0000000000c77308 */ /* 0x0002e40000000800 */
[--C-:B-1----:R-:W-:Y:S01]  /*a350*/  FFMA.FTZ R0, R56, UR6, -R2.reuse ;  /* 0x0000000638007c23 */ /* 0x102fe20008010802 */
[----:B---3--:R-:W-:Y:S01]  /*a360*/  F2FP.F16.F32.PACK_AB R14, R199, R198 ;  /* 0x000000c6c70e723e */ /* 0x008fe200000000ff */
[----:B------:R-:W1:Y:S04]  /*a370*/  LDSM.16.MT88.4 R56, [R216+0xa800] ;  /* 0x00a80000d838783b */ /* 0x000e680000004200 */
[----:B------:R3:W-:Y:S02]  /*a380*/  MUFU.EX2 R251, R0 ;  /* 0x0000000000fb7308 */ /* 0x0007e40000000800 */
[C---:B------:R-:W-:Y:S06]  /*a390*/  HMMA.16816.F32 R84, R12.reuse, R32, R28 ;  /* 0x000000200c54723c */ /* 0x040fec000000181c */
[C---:B------:R-:W-:Y:S01]  /*a3a0*/  HMMA.16816.F32 R32, R12.reuse, R34, R16 ;  /* 0x000000220c20723c */ /* 0x040fe20000001810 */
[----:B------:R-:W4:Y:S05]  /*a3b0*/  LDSM.16.MT88.4 R16, [R218+0xb000] ;  /* 0x00b00000da10783b */ /* 0x000f2a0000004200 */
[C---:B--2---:R-:W-:Y:S01]  /*a3c0*/  HMMA.16816.F32 R28, R12.reuse, R48, R44 ;  /* 0x000000300c1c723c */ /* 0x044fe2000000182c */
[----:B---3--:R-:W-:Y:S01]  /*a3d0*/  FFMA.FTZ R0, R64, UR6, -R2 ;  /* 0x0000000640007c23 */ /* 0x008fe20008010802 */
[----:B------:R-:W-:Y:S01]  /*a3e0*/  IMAD.MOV.U32 R64, RZ, RZ, R190 ;  /* 0x000000ffff407224 */ /* 0x000fe200078e00be */
[----:B------:R-:W2:Y:S02]  /*a3f0*/  LDSM.16.MT88.4 R44, [R216+0xb000] ;  /* 0x00b00000d82c783b */ /* 0x000ea40000004200 */
[----:B------:R3:W-:Y:S01]  /*a400*/  MUFU.EX2 R175, R0 ;  /* 0x0000000000af7308 */ /* 0x0007e20000000800 */
[C---:B------:R-:W-:Y:S01]  /*a410*/  HMMA.16816.F32 R24, R12.reuse, R50, R52 ;  /* 0x000000320c18723c */ /* 0x040fe20000001834 */
[----:B------:R-:W5:Y:S05]  /*a420*/  LDSM.16.MT88.4 R52, [R217+0xb000] ;  /* 0x00b00000d934783b */ /* 0x000f6a0000004200 */
[----:B------:R-:W-:Y:S01]  /*a430*/  HMMA.16816.F32 R88, R12, R76, R88 ;  /* 0x0000004c0c58723c */ /* 0x000fe20000001858 */
[----:B---3--:R-:W-:-:S05]  /*a440*/  FFMA.FTZ R0, R65, UR6, -R2 ;  /* 0x0000000641007c23 */ /* 0x008fca0008010802 */
[C---:B-1----:R-:W-:Y:S01]  /*a450*/  HMMA.16816.F32 R40, R12.reuse, R56, R60 ;  /* 0x000000380c28723c */ /* 0x042fe2000000183c */
[----:B------:R-:W-:Y:S01]  /*a460*/  IMAD.MOV.U32 R65, RZ, RZ, R162 ;  /* 0x000000ffff417224 */ /* 0x000fe200078e00a2 */
[----:B------:R1:W-:Y:S04]  /*a470*/  MUFU.EX2 R250, R0 ;  /* 0x0000000000fa7308 */ /* 0x0003e80000000800 */
[C---:B------:R-:W-:Y:S01]  /*a480*/  HMMA.16816.F32 R48, R12.reuse, R58, R72 ;  /* 0x0000003a0c30723c */ /* 0x040fe20000001848 */
[----:B------:R-:W3:Y:S05]  /*a490*/  LDSM.16.MT88.4 R56, [R135+0xb800] ;  /* 0x00b800008738783b */ /* 0x000eea0000004200 */
[----:B------:R-:W-:Y:S01]  /*a4a0*/  HMMA.16816.F32 R72, R12, R78, R80 ;  /* 0x0000004e0c48723c */ /* 0x000fe20000001850 */
[----:B-1----:R-:W-:Y:S01]  /*a4b0*/  FFMA.FTZ R0, R66, UR6, -R6 ;  /* 0x0000000642007c23 */ /* 0x002fe20008010806 */
[----:B------:R-:W-:-:S03]  /*a4c0*/  IMAD.MOV.U32 R66, RZ, RZ, R213 ;  /* 0x000000ffff427224 */ /* 0x000fc600078e00d5 */
[----:B------:R1:W-:Y:S02]  /*a4d0*/  MUFU.EX2 R185, R0 ;  /* 0x0000000000b97308 */ /* 0x0003e40000000800 */
[----:B------:R-:W-:Y:S01]  /*a4e0*/  F2FP.F16.F32.PACK_AB R13, R66, R249 ;  /* 0x000000f9420d723e */ /* 0x000fe200000000ff */
[----:B-1----:R-:W-:Y:S01]  /*a4f0*/  FFMA.FTZ R0, R69, UR6, -R6 ;  /* 0x0000000645007c23 */ /* 0x002fe20008010806 */
[----:B------:R-:W-:-:S04]  /*a500*/  IMAD.MOV.U32 R69, RZ, RZ, R172 ;  /* 0x000000ffff457224 */ /* 0x000fc800078e00ac */
[----:B------:R1:W4:Y:S02]  /*a510*/  MUFU.EX2 R190, R0 ;  /* 0x0000000000be7308 */ /* 0x0003240000000800 */
[----:B-1----:R-:W-:Y:S01]  /*a520*/  FFMA.FTZ R0, R70, UR6, -R6 ;  /* 0x0000000646007c23 */ /* 0x002fe20008010806 */
[----:B----4-:R-:W-:-:S05]  /*a530*/  F2FP.F16.F32.PACK_AB R8, R190, R185 ;  /* 0x000000b9be08723e */ /* 0x010fca00000000ff */
[----:B------:R1:W-:Y:S02]  /*a540*/  MUFU.EX2 R189, R0 ;  /* 0x0000000000bd7308 */ /* 0x0003e40000000800 */
[----:B-1----:R-:W-:Y:S01]  /*a550*/  FFMA.FTZ R0, R92, UR6, -R6 ;  /* 0x000000065c007c23 */ /* 0x002fe20008010806 */
[----:B------:R-:W-:-:S05]  /*a560*/  IMAD.MOV.U32 R92, RZ, RZ, R183 ;  /* 0x000000ffff5c7224 */ /* 0x000fca00078e00b7 */
[----:B------:R1:W4:Y:S02]  /*a570*/  MUFU.EX2 R187, R0 ;  /* 0x0000000000bb7308 */ /* 0x0003240000000800 */
[----:B-1----:R-:W-:Y:S01]  /*a580*/  FFMA.FTZ R0, R71, UR6, -R2 ;  /* 0x0000000647007c23 */ /* 0x002fe20008010802 */
[----:B----4-:R-:W-:-:S05]  /*a590*/  F2FP.F16.F32.PACK_AB R10, R187, R189 ;  /* 0x000000bdbb0a723e */ /* 0x010fca00000000ff */
[----:B------:R1:W-:Y:S02]  /*a5a0*/  MUFU.EX2 R213, R0 ;  /* 0x0000000000d57308 */ /* 0x0003e40000000800 */
[C---:B------:R-:W-:Y:S06]  /*a5b0*/  HMMA.16816.F32 R80, R8.reuse, R20, R84 ;  /* 0x000000140850723c */ /* 0x040fec0000001854 */
[C---:B------:R-:W-:Y:S01]  /*a5c0*/  HMMA.16816.F32 R60, R8.reuse, R22, R32 ;  /* 0x00000016083c723c */ /* 0x040fe20000001820 */
[----:B------:R-:W4:Y:S05]  /*a5d0*/  LDSM.16.MT88.4 R20, [R218+0xb800] ;  /* 0x00b80000da14783b */ /* 0x000f2a0000004200 */
[----:B------:R-:W-:Y:S01]  /*a5e0*/  HMMA.16816.F32 R76, R8, R16, R28 ;  /* 0x00000010084c723c */ /* 0x000fe2000000181c */
[----:B-1----:R-:W-:Y:S01]  /*a5f0*/  FFMA.FTZ R0, R93, UR6, -R2 ;  /* 0x000000065d007c23 */ /* 0x002fe20008010802 */
[----:B------:R-:W-:-:S03]  /*a600*/  IMAD.MOV.U32 R93, RZ, RZ, R194 ;  /* 0x000000ffff5d7224 */ /* 0x000fc600078e00c2 */
[----:B------:R1:W-:Y:S01]  /*a610*/  MUFU.EX2 R208, R0 ;  /* 0x0000000000d07308 */ /* 0x0003e20000000800 */
[C---:B------:R-:W-:Y:S01]  /*a620*/  HMMA.16816.F32 R32, R8.reuse, R18, R24 ;  /* 0x000000120820723c */ /* 0x040fe20000001818 */
[----:B------:R-:W4:Y:S05]  /*a630*/  LDSM.16.MT88.4 R16, [R216+0xb800] ;  /* 0x00b80000d810783b */ /* 0x000f2a0000004200 */
[C---:B--2---:R-:W-:Y:S01]  /*a640*/  HMMA.16816.F32 R28, R8.reuse, R44, R40 ;  /* 0x0000002c081c723c */ /* 0x044fe20000001828 */
[----:B------:R-:W2:Y:S05]  /*a650*/  LDSM.16.MT88.4 R40, [R217+0xb800] ;  /* 0x00b80000d928783b */ /* 0x000eaa0000004200 */
[----:B------:R-:W-:Y:S01]  /*a660*/  HMMA.16816.F32 R24, R8, R46, R48 ;  /* 0x0000002e0818723c */ /* 0x000fe20000001830 */
[----:B------:R-:W2:Y:S01]  /*a670*/  LDSM.16.MT88.4 R48, [R135+0xc000] ;  /* 0x00c000008730783b */ /* 0x000ea20000004200 */
[----:B-1----:R-:W-:Y:S01]  /*a680*/  FFMA.FTZ R0, R94, UR6, -R2 ;  /* 0x000000065e007c23 */ /* 0x002fe20008010802 */
[----:B------:R-:W-:-:S03]  /*a690*/  IMAD.MOV.U32 R94, RZ, RZ, R176 ;  /* 0x000000ffff5e7224 */ /* 0x000fc600078e00b0 */
[C---:B-----5:R-:W-:Y:S01]  /*a6a0*/  HMMA.16816.F32 R44, R8.reuse, R54, R72 ;  /* 0x00000036082c723c */ /* 0x060fe20000001848 */
[----:B------:R1:W-:Y:S05]  /*a6b0*/  MUFU.EX2 R207, R0 ;  /* 0x0000000000cf7308 */ /* 0x0003ea0000000800 */
[----:B------:R-:W-:Y:S01]  /*a6c0*/  HMMA.16816.F32 R84, R8, R52, R88 ;  /* 0x000000340854723c */ /* 0x000fe20000001858 */
[----:B------:R-:W-:Y:S06]  /*a6d0*/  LDSM.16.MT88.4 R52, [R218+0xc000] ;  /* 0x00c00000da34783b */ /* 0x000fec0000004200 */
[----:B------:R-:W-:-:S02]  /*a6e0*/  IMAD.MOV.U32 R90, RZ, RZ, R170 ;  /* 0x000000ffff5a7224 */ /* 0x000fc400078e00aa */
[----:B------:R-:W-:Y:S02]  /*a6f0*/  IMAD.MOV.U32 R89, RZ, RZ, R168 ;  /* 0x000000ffff597224 */ /* 0x000fe400078e00a8 */
[----:B------:R-:W-:Y:S02]  /*a700*/  IMAD.MOV.U32 R88, RZ, RZ, R151 ;  /* 0x000000ffff587224 */ /* 0x000fe400078e0097 */
[----:B-1----:R-:W-:Y:S01]  /*a710*/  FFMA.FTZ R0, R95, UR6, -R6 ;  /* 0x000000065f007c23 */ /* 0x002fe20008010806 */
[----:B------:R-:W-:Y:S02]  /*a720*/  IMAD.MOV.U32 R91, RZ, RZ, R157 ;  /* 0x000000ffff5b7224 */ /* 0x000fe400078e009d */
[----:B------:R-:W-:Y:S01]  /*a730*/  IMAD.MOV.U32 R95, RZ, RZ, R7 ;  /* 0x000000ffff5f7224 */ /* 0x000fe200078e0007 */
[----:B------:R1:W-:Y:S01]  /*a740*/  MUFU.EX2 R177, R0 ;  /* 0x0000000000b17308 */ /* 0x0003e20000000800 */
[----:B------:R-:W-:-:S04]  /*a750*/  IMAD.MOV.U32 R7, RZ, RZ, R137 ;  /* 0x000000ffff077224 */ /* 0x000fc800078e0089 */
[----:B------:R-:W-:Y:S01]  /*a760*/  FFMA.FTZ R7, R7, UR6, -R2 ;  /* 0x0000000607077c23 */ /* 0x000fe20008010802 */
[----:B-1----:R-:W-:Y:S01]  /*a770*/  FFMA.FTZ R0, R100, UR6, -R6 ;  /* 0x0000000664007c23 */ /* 0x002fe20008010806 */
[----:B------:R-:W-:-:S03]  /*a780*/  IMAD.MOV.U32 R100, RZ, RZ, R140 ;  /* 0x000000ffff647224 */ /* 0x000fc600078e008c */
[----:B------:R1:W5:Y:S02]  /*a790*/  MUFU.EX2 R174, R0 ;  /* 0x0000000000ae7308 */ /* 0x0003640000000800 */
[----:B-1----:R-:W-:Y:S01]  /*a7a0*/  FFMA.FTZ R0, R101, UR6, -R6 ;  /* 0x0000000665007c23 */ /* 0x002fe20008010806 */
[----:B------:R-:W-:Y:S01]  /*a7b0*/  IMAD.MOV.U32 R101, RZ, RZ, R64 ;  /* 0x000000ffff657224 */ /* 0x000fe200078e0040 */
[----:B-----5:R-:W-:Y:S01]  /*a7c0*/  F2FP.F16.F32.PACK_AB R12, R174, R177 ;  /* 0x000000b1ae0c723e */ /* 0x020fe200000000ff */
[----:B------:R-:W-:-:S03]  /*a7d0*/  IMAD.MOV.U32 R64, RZ, RZ, R188 ;  /* 0x000000ffff407224 */ /* 0x000fc600078e00bc */
[----:B------:R1:W-:Y:S01]  /*a7e0*/  MUFU.EX2 R172, R0 ;  /* 0x0000000000ac7308 */ /* 0x0003e20000000800 */
[----:B------:R-:W-:Y:S01]  /*a7f0*/  F2FP.F16.F32.PACK_AB R15, R144, R101 ;  /* 0x00000065900f723e */ /* 0x000fe200000000ff */
[----:B-1----:R-:W-:Y:S01]  /*a800*/  FFMA.FTZ R0, R103, UR6, -R6 ;  /* 0x0000000667007c23 */ /* 0x002fe20008010806 */
[----:B------:R-:W-:-:S05]  /*a810*/  IMAD.MOV.U32 R103, RZ, RZ, R141 ;  /* 0x000000ffff677224 */ /* 0x000fca00078e008d */
[----:B------:R1:W5:Y:S02]  /*a820*/  MUFU.EX2 R176, R0 ;  /* 0x0000000000b07308 */ /* 0x0003640000000800 */
[----:B-1----:R-:W-:Y:S01]  /*a830*/  FFMA.FTZ R0, R102, UR6, -R2 ;  /* 0x0000000666007c23 */ /* 0x002fe20008010802 */
[----:B-----5:R-:W-:Y:S01]  /*a840*/  F2FP.F16.F32.PACK_AB R14, R176, R172 ;  /* 0x000000acb00e723e */ /* 0x020fe200000000ff */
[----:B------:R-:W-:-:S04]  /*a850*/  IMAD.MOV.U32 R102, RZ, RZ, R142 ;  /* 0x000000ffff667224 */ /* 0x000fc800078e008e */
[----:B------:R1:W-:Y:S02]  /*a860*/  MUFU.EX2 R194, R0 ;  /* 0x0000000000c27308 */ /* 0x0003e40000000800 */
[C---:B---3--:R-:W-:Y:S06]  /*a870*/  HMMA.16816.F32 R80, R12.reuse, R56, R80 ;  /* 0x000000380c50723c */ /* 0x048fec0000001850 */
[C---:B------:R-:W-:Y:S06]  /*a880*/  HMMA.16816.F32 R60, R12.reuse, R58, R60 ;  /* 0x0000003a0c3c723c */ /* 0x040fec000000183c */
[----:B----4-:R-:W-:Y:S01]  /*a890*/  HMMA.16816.F32 R72, R12, R20, R76 ;  /* 0x000000140c48723c */ /* 0x010fe2000000184c */
[----:B-1----:R-:W-:Y:S01]  /*a8a0*/  FFMA.FTZ R0, R104, UR6, -R2 ;  /* 0x0000000668007c23 */ /* 0x002fe20008010802 */
[----:B------:R-:W-:-:S03]  /*a8b0*/  IMAD.MOV.U32 R104, RZ, RZ, R143 ;  /* 0x000000ffff687224 */ /* 0x000fc600078e008f */
[----:B------:R1:W-:Y:S01]  /*a8c0*/  MUFU.EX2 R188, R0 ;  /* 0x0000000000bc7308 */ /* 0x0003e20000000800 */
[C---:B------:R-:W-:Y:S01]  /*a8d0*/  HMMA.16816.F32 R56, R12.reuse, R22, R32 ;  /* 0x000000160c38723c */ /* 0x040fe20000001820 */
[----:B------:R-:W-:Y:S02]  /*a8e0*/  IMAD.MOV.U32 R76, RZ, RZ, R66 ;  /* 0x000000ffff4c7224 */ /* 0x000fe400078e0042 */
[----:B------:R-:W-:Y:S02]  /*a8f0*/  IMAD.MOV.U32 R77, RZ, RZ, R65 ;  /* 0x000000ffff4d7224 */ /* 0x000fe400078e0041 */
[----:B------:R-:W-:Y:S01]  /*a900*/  IMAD.MOV.U32 R78, RZ, RZ, R64 ;  /* 0x000000ffff4e7224 */ /* 0x000fe200078e0040 */
[----:B------:R-:W-:Y:S01]  /*a910*/  HMMA.16816.F32 R28, R12, R16, R28 ;  /* 0x000000100c1c723c */ /* 0x000fe2000000181c */
[----:B------:R-:W-:-:S05]  /*a920*/  IMAD.MOV.U32 R79, RZ, RZ, R138 ;  /* 0x000000ffff4f7224 */ /* 0x000fca00078e008a */
[----:B------:R-:W-:Y:S01]  /*a930*/  HMMA.16816.F32 R20, R12, R18, R24 ;  /* 0x000000120c14723c */ /* 0x000fe20000001818 */
[----:B------:R-:W3:Y:S01]  /*a940*/  LDSM.16.MT88.4 R16, [R216+0xc000] ;  /* 0x00c00000d810783b */ /* 0x000ee20000004200 */
[----:B-1----:R-:W-:-:S03]  /*a950*/  FFMA.FTZ R0, R105, UR6, -R2 ;  /* 0x0000000669007c23 */ /* 0x002fc60008010802 */
[----:B------:R-:W1:Y:S01]  /*a960*/  LDSM.16.MT88.4 R24, [R217+0xc000] ;  /* 0x00c00000d918783b */ /* 0x000e620000004200 */
[C---:B--2---:R-:W-:Y:S01]  /*a970*/  HMMA.16816.F32 R84, R12.reuse, R40, R84 ;  /* 0x000000280c54723c */ /* 0x044fe20000001854 */
[----:B------:R-:W-:Y:S01]  /*a980*/  IMAD.MOV.U32 R105, RZ, RZ, R139 ;  /* 0x000000ffff697224 */ /* 0x000fe200078e008b */
[----:B------:R2:W-:Y:S04]  /*a990*/  MUFU.EX2 R183, R0 ;  /* 0x0000000000b77308 */ /* 0x0005e80000000800 */
[----:B------:R-:W-:Y:S01]  /*a9a0*/  HMMA.16816.F32 R32, R12, R42, R44 ;  /* 0x0000002a0c20723c */ /* 0x000fe2000000182c */
[----:B------:R-:W4:Y:S04]  /*a9b0*/  LDSM.16.MT88.4 R40, [R135+0xc800] ;  /* 0x00c800008728783b */ /* 0x000f280000004200 */
[----:B------:R-:W5:Y:S02]  /*a9c0*/  LDSM.16.MT88.4 R44, [R218+0xc800] ;  /* 0x00c80000da2c783b */ /* 0x000f640000004200 */
[----:B------:R-:W-:-:S02]  /*a9d0*/  F2FP.F16.F32.PACK_AB R13, R213, R250 ;  /* 0x000000fad50d723e */ /* 0x000fc400000000ff */
[----:B------:R-:W-:Y:S01]  /*a9e0*/  F2FP.F16.F32.PACK_AB R15, R207, R208 ;  /* 0x000000d0cf0f723e */ /* 0x000fe200000000ff */
[----:B--2---:R-:W-:Y:S01]  /*a9f0*/  FFMA.FTZ R0, R106, UR6, -R6 ;  /* 0x000000066a007c23 */ /* 0x004fe20008010806 */
[----:B------:R-:W-:-:S03]  /*aa00*/  IMAD.MOV.U32 R106, RZ, RZ, R160 ;  /* 0x000000ffff6a7224 */ /* 0x000fc600078e00a0 */
[----:B------:R2:W-:Y:S02]  /*aa10*/  MUFU.EX2 R71, R0 ;  /* 0x0000000000477308 */ /* 0x0005e40000000800 */
[----:B--2---:R-:W-:Y:S01]  /*aa20*/  FFMA.FTZ R0, R107, UR6, -R6 ;  /* 0x000000066b007c23 */ /* 0x004fe20008010806 */
[----:B------:R-:W-:-:S05]  /*aa30*/  IMAD.MOV.U32 R107, RZ, RZ, R37 ;  /* 0x000000ffff6b7224 */ /* 0x000fca00078e0025 */
[----:B------:R2:W3:Y:S02]  /*aa40*/  MUFU.EX2 R70, R0 ;  /* 0x0000000000467308 */ /* 0x0004e40000000800 */
[----:B--2---:R-:W-:Y:S01]  /*aa50*/  FFMA.FTZ R0, R108, UR6, -R6 ;  /* 0x000000066c007c23 */ /* 0x004fe20008010806 */
[----:B---3--:R-:W-:Y:S01]  /*aa60*/  F2FP.F16.F32.PACK_AB R8, R70, R71 ;  /* 0x000000474608723e */ /* 0x008fe200000000ff */
[----:B------:R-:W-:-:S04]  /*aa70*/  IMAD.MOV.U32 R108, RZ, RZ, R92 ;  /* 0x000000ffff6c7224 */ /* 0x000fc800078e005c */
[----:B------:R2:W-:Y:S01]  /*aa80*/  MUFU.EX2 R162, R0 ;  /* 0x0000000000a27308 */ /* 0x0005e20000000800 */
[----:B------:R-:W-:Y:S02]  /*aa90*/  IMAD.MOV.U32 R92, RZ, RZ, R156 ;  /* 0x000000ffff5c7224 */ /* 0x000fe400078e009c */
[----:B--2---:R-:W-:Y:S01]  /*aaa0*/  FFMA.FTZ R0, R111, UR6, -R6 ;  /* 0x000000066f007c23 */ /* 0x004fe20008010806 */
[----:B------:R-:W-:-:S04]  /*aab0*/  IMAD.MOV.U32 R111, RZ, RZ, R175 ;  /* 0x000000ffff6f7224 */ /* 0x000fc800078e00af */
[----:B------:R2:W3:Y:S01]  /*aac0*/  MUFU.EX2 R160, R0 ;  /* 0x0000000000a07308 */ /* 0x0004e20000000800 */
[----:B------:R-:W-:Y:S01]  /*aad0*/  F2FP.F16.F32.PACK_AB R11, R111, R251 ;  /* 0x000000fb6f0b723e */ /* 0x000fe200000000ff */
[----:B--2---:R-:W-:Y:S01]  /*aae0*/  FFMA.FTZ R0, R109, UR6, -R2 ;  /* 0x000000066d007c23 */ /* 0x004fe20008010802 */
[----:B------:R-:W-:Y:S01]  /*aaf0*/  IMAD.MOV.U32 R109, RZ, RZ, R69 ;  /* 0x000000ffff6d7224 */ /* 0x000fe200078e0045 */
[----:B---3--:R-:W-:-:S04]  /*ab00*/  F2FP.F16.F32.PACK_AB R10, R160, R162 ;  /* 0x000000a2a00a723e */ /* 0x008fc800000000ff */
[----:B------:R2:W3:Y:S02]  /*ab10*/  MUFU.EX2 R175, R0 ;  /* 0x0000000000af7308 */ /* 0x0004e40000000800 */
[----:B--2---:R-:W-:Y:S01]  /*ab20*/  FFMA.FTZ R0, R110, UR6, -R2 ;  /* 0x000000066e007c23 */ /* 0x004fe20008010802 */
[----:B------:R-:W-:Y:S02]  /*ab30*/  IMAD.MOV.U32 R110, RZ, RZ, R94 ;  /* 0x000000ffff6e7224 */ /* 0x000fe400078e005e */
[----:B------:R-:W-:-:S03]  /*ab40*/  IMAD.MOV.U32 R94, RZ, RZ, R93 ;  /* 0x000000ffff5e7224 */ /* 0x000fc600078e005d */
[----:B------:R2:W-:Y:S01]  /*ab50*/  MUFU.EX2 R170, R0 ;  /* 0x0000000000aa7308 */ /* 0x0005e20000000800 */
[----:B------:R-:W-:Y:S01]  /*ab60*/  IMAD.MOV.U32 R93, RZ, RZ, R146 ;  /* 0x000000ffff5d7224 */ /* 0x000fe200078e0092 */
[----:B------:R-:W-:-:S07]  /*ab70*/  F2FP.F16.F32.PACK_AB R9, R106, R110 ;  /* 0x0000006e6a09723e */ /* 0x000fce00000000ff */
[C---:B------:R-:W-:Y:S06]  /*ab80*/  HMMA.16816.F32 R80, R8.reuse, R48, R80 ;  /* 0x000000300850723c */ /* 0x040fec0000001850 */
[----:B------:R-:W-:Y:S01]  /*ab90*/  HMMA.16816.F32 R48, R8, R50, R60 ;  /* 0x000000320830723c */ /* 0x000fe2000000183c */
[----:B--2---:R-:W-:Y:S01]  /*aba0*/  FFMA.FTZ R0, R112, UR6, -R2 ;  /* 0x0000000670007c23 */ /* 0x004fe20008010802 */
[----:B------:R-:W-:-:S03]  /*abb0*/  IMAD.MOV.U32 R112, RZ, RZ, R149 ;  /* 0x000000ffff707224 */ /* 0x000fc600078e0095 */
[----:B------:R2:W-:Y:S01]  /*abc0*/  MUFU.EX2 R168, R0 ;  /* 0x0000000000a87308 */ /* 0x0005e20000000800 */
[C---:B------:R-:W-:Y:S01]  /*abd0*/  HMMA.16816.F32 R60, R8.reuse, R16, R28 ;  /* 0x00000010083c723c */ /* 0x040fe2000000181c */
[----:B------:R-:W-:Y:S05]  /*abe0*/  LDSM.16.MT88.4 R28, [R217+0xc800] ;  /* 0x00c80000d91c783b */ /* 0x000fea0000004200 */
[C---:B------:R-:W-:Y:S01]  /*abf0*/  HMMA.16816.F32 R20, R8.reuse, R18, R20 ;  /* 0x000000120814723c */ /* 0x040fe20000001814 */
[----:B------:R-:W5:Y:S05]  /*ac00*/  LDSM.16.MT88.4 R16, [R216+0xc800] ;  /* 0x00c80000d810783b */ /* 0x000f6a0000004200 */
[----:B------:R-:W-:Y:S01]  /*ac10*/  HMMA.16816.F32 R72, R8, R52, R72 ;  /* 0x000000340848723c */ /* 0x000fe20000001848 */
[----:B--2---:R-:W-:Y:S01]  /*ac20*/  FFMA.FTZ R0, R113, UR6, -R6 ;  /* 0x0000000671007c23 */ /* 0x004fe20008010806 */
[----:B------:R-:W-:-:S04]  /*ac30*/  IMAD.MOV.U32 R113, RZ, RZ, R144 ;  /* 0x000000ffff717224 */ /* 0x000fc800078e0090 */
[C---:B------:R-:W-:Y:S01]  /*ac40*/  HMMA.16816.F32 R56, R8.reuse, R54, R56 ;  /* 0x000000360838723c */ /* 0x040fe20000001838 */
[----:B------:R-:W-:Y:S01]  /*ac50*/  LDSM.16.MT88.4 R52, [R218+0xe000] ;  /* 0x00e00000da34783b */ /* 0x000fe20000004200 */
[----:B------:R2:W-:Y:S04]  /*ac60*/  MUFU.EX2 R69, R0 ;  /* 0x0000000000457308 */ /* 0x0005e80000000800 */
[C---:B-1----:R-:W-:Y:S06]  /*ac70*/  HMMA.16816.F32 R84, R8.reuse, R24, R84 ;  /* 0x000000180854723c */ /* 0x042fec0000001854 */
[----:B------:R-:W-:Y:S01]  /*ac80*/  HMMA.16816.F32 R32, R8, R26, R32 ;  /* 0x0000001a0820723c */ /* 0x000fe20000001820 */
[----:B--2---:R-:W-:-:S06]  /*ac90*/  FFMA.FTZ R0, R114, UR6, -R6 ;  /* 0x0000000672007c23 */ /* 0x004fcc0008010806 */
[----:B------:R-:W-:Y:S01]  /*aca0*/  F2FP.F16.F32.PACK_AB R9, R188, R194 ;  /* 0x000000c2bc09723e */ /* 0x000fe200000000ff */
[----:B------:R-:W-:Y:S01]  /*acb0*/  IMAD.MOV.U32 R114, RZ, RZ, R145 ;  /* 0x000000ffff727224 */ /* 0x000fe200078e0091 */
[----:B---3--:R-:W-:Y:S01]  /*acc0*/  F2FP.F16.F32.PACK_AB R11, R175, R183 ;  /* 0x000000b7af0b723e */ /* 0x008fe200000000ff */
[----:B------:R1:W2:Y:S02]  /*acd0*/  MUFU.EX2 R149, R0 ;  /* 0x0000000000957308 */ /* 0x0002a40000000800 */
[----:B-1----:R-:W-:Y:S01]  /*ace0*/  FFMA.FTZ R0, R116, UR6, -R6 ;  /* 0x0000000674007c23 */ /* 0x002fe20008010806 */
[----:B--2---:R-:W-:Y:S01]  /*acf0*/  F2FP.F16.F32.PACK_AB R12, R149, R69 ;  /* 0x00000045950c723e */ /* 0x004fe200000000ff */
[----:B------:R-:W-:-:S04]  /*ad00*/  IMAD.MOV.U32 R116, RZ, RZ, R148 ;  /* 0x000000ffff747224 */ /* 0x000fc800078e0094 */
[----:B------:R1:W-:Y:S02]  /*ad10*/  MUFU.EX2 R66, R0 ;  /* 0x0000000000427308 */ /* 0x0003e40000000800 */
[----:B-1----:R-:W-:Y:S01]  /*ad20*/  FFMA.FTZ R0, R118, UR6, -R6 ;  /* 0x0000000676007c23 */ /* 0x002fe20008010806 */
[----:B------:R-:W-:-:S05]  /*ad30*/  IMAD.MOV.U32 R118, RZ, RZ, R159 ;  /* 0x000000ffff767224 */ /* 0x000fca00078e009f */
[----:B------:R1:W2:Y:S02]  /*ad40*/  MUFU.EX2 R151, R0 ;  /* 0x0000000000977308 */ /* 0x0002a40000000800 */
[----:B-1----:R-:W-:Y:S01]  /*ad50*/  FFMA.FTZ R0, R115, UR6, -R2 ;  /* 0x0000000673007c23 */ /* 0x002fe20008010802 */
[----:B--2---:R-:W-:-:S05]  /*ad60*/  F2FP.F16.F32.PACK_AB R14, R151, R66 ;  /* 0x00000042970e723e */ /* 0x004fca00000000ff */
[----:B------:R1:W-:Y:S02]  /*ad70*/  MUFU.EX2 R159, R0 ;  /* 0x00000000009f7308 */ /* 0x0003e40000000800 */
[C---:B----4-:R-:W-:Y:S06]  /*ad80*/  HMMA.16816.F32 R80, R12.reuse, R40, R80 ;  /* 0x000000280c50723c */ /* 0x050fec0000001850 */
[C---:B------:R-:W-:Y:S01]  /*ad90*/  HMMA.16816.F32 R48, R12.reuse, R42, R48 ;  /* 0x0000002a0c30723c */ /* 0x040fe20000001830 */
[----:B------:R-:W2:Y:S05]  /*ada0*/  LDSM.16.MT88.4 R40, [R135+0xd000] ;  /* 0x00d000008728783b */ /* 0x000eaa0000004200 */
[----:B-----5:R-:W-:Y:S01]  /*adb0*/  HMMA.16816.F32 R72, R12, R44, R72 ;  /* 0x0000002c0c48723c */ /* 0x020fe20000001848 */
[----:B-1----:R-:W-:-:S04]  /*adc0*/  FFMA.FTZ R0, R117, UR6, -R2 ;  /* 0x0000000675007c23 */ /* 0x002fc80008010802 */
[----:B------:R1:W3:Y:S01]  /*add0*/  MUFU.EX2 R157, R0 ;  /* 0x00000000009d7308 */ /* 0x0002e20000000800 */
[C---:B------:R-:W-:Y:S01]  /*ade0*/  HMMA.16816.F32 R56, R12.reuse, R46, R56 ;  /* 0x0000002e0c38723c */ /* 0x040fe20000001838 */
[----:B------:R-:W4:Y:S05]  /*adf0*/  LDSM.16.MT88.4 R44, [R218+0xd000] ;  /* 0x00d00000da2c783b */ /* 0x000f2a0000004200 */
[C---:B------:R-:W-:Y:S01]  /*ae00*/  HMMA.16816.F32 R24, R12.reuse, R18, R20 ;  /* 0x000000120c18723c */ /* 0x040fe20000001814 */
[----:B------:R-:W5:Y:S05]  /*ae10*/  LDSM.16.MT88.4 R20, [R216+0xd000] ;  /* 0x00d00000d814783b */ /* 0x000f6a0000004200 */
[----:B------:R-:W-:Y:S01]  /*ae20*/  HMMA.16816.F32 R60, R12, R16, R60 ;  /* 0x000000100c3c723c */ /* 0x000fe2000000183c */
[----:B------:R-:W5:Y:S01]  /*ae30*/  LDSM.16.MT88.4 R16, [R217+0xd000] ;  /* 0x00d00000d910783b */ /* 0x000f620000004200 */
[----:B-1----:R-:W-:-:S04]  /*ae40*/  FFMA.FTZ R0, R119, UR6, -R2 ;  /* 0x0000000677007c23 */ /* 0x002fc80008010802 */
[C---:B------:R-:W-:Y:S01]  /*ae50*/  HMMA.16816.F32 R84, R12.reuse, R28, R84 ;  /* 0x0000001c0c54723c */ /* 0x040fe20000001854 */
[----:B------:R1:W-:Y:S05]  /*ae60*/  MUFU.EX2 R156, R0 ;  /* 0x00000000009c7308 */ /* 0x0003ea0000000800 */
[----:B------:R-:W-:Y:S07]  /*ae70*/  HMMA.16816.F32 R32, R12, R30, R32 ;  /* 0x0000001e0c20723c */ /* 0x000fee0000001820 */
[----:B------:R-:W-:-:S02]  /*ae80*/  F2FP.F16.F32.PACK_AB R13, R168, R170 ;  /* 0x000000aaa80d723e */ /* 0x000fc400000000ff */
[----:B---3--:R-:W-:Y:S01]  /*ae90*/  F2FP.F16.F32.PACK_AB R15, R157, R159 ;  /* 0x0000009f9d0f723e */ /* 0x008fe200000000ff */
[----:B-1----:R-:W-:-:S04]  /*aea0*/  FFMA.FTZ R0, R120, UR6, -R6 ;  /* 0x0000000678007c23 */ /* 0x002fc80008010806 */
[----:B------:R1:W-:Y:S02]  /*aeb0*/  MUFU.EX2 R65, R0 ;  /* 0x0000000000417308 */ /* 0x0003e40000000800 */
[----:B-1----:R-:W-:-:S06]  /*aec0*/  FFMA.FTZ R0, R121, UR6, -R6 ;  /* 0x0000000679007c23 */ /* 0x002fcc0008010806 */
[----:B------:R1:W3:Y:S02]  /*aed0*/  MUFU.EX2 R144, R0 ;  /* 0x0000000000907308 */ /* 0x0002e40000000800 */
[----:B-1----:R-:W-:Y:S01]  /*aee0*/  FFMA.FTZ R0, R124, UR6, -R6 ;  /* 0x000000067c007c23 */ /* 0x002fe20008010806 */
[----:B---3--:R-:W-:-:S05]  /*aef0*/  F2FP.F16.F32.PACK_AB R8, R144, R65 ;  /* 0x000000419008723e */ /* 0x008fca00000000ff */
[----:B------:R1:W-:Y:S02]  /*af00*/  MUFU.EX2 R64, R0 ;  /* 0x0000000000407308 */ /* 0x0003e40000000800 */
[----:B-1----:R-:W-:-:S06]  /*af10*/  FFMA.FTZ R0, R125, UR6, -R6 ;  /* 0x000000067d007c23 */ /* 0x002fcc0008010806 */
[----:B------:R1:W3:Y:S02]  /*af20*/  MUFU.EX2 R143, R0 ;  /* 0x00000000008f7308 */ /* 0x0002e40000000800 */
[----:B-1----:R-:W-:Y:S01]  /*af30*/  FFMA.FTZ R0, R122, UR6, -R2 ;  /* 0x000000067a007c23 */ /* 0x002fe20008010802 */
[----:B---3--:R-:W-:-:S05]  /*af40*/  F2FP.F16.F32.PACK_AB R10, R143, R64 ;  /* 0x000000408f0a723e */ /* 0x008fca00000000ff */
[----:B------:R1:W3:Y:S02]  /*af50*/  MUFU.EX2 R148, R0 ;  /* 0x0000000000947308 */ /* 0x0002e40000000800 */
[C---:B--2---:R-:W-:Y:S06]  /*af60*/  HMMA.16816.F32 R80, R8.reuse, R40, R80 ;  /* 0x000000280850723c */ /* 0x044fec0000001850 */
[C---:B------:R-:W-:Y:S01]  /*af70*/  HMMA.16816.F32 R48, R8.reuse, R42, R48 ;  /* 0x0000002a0830723c */ /* 0x040fe20000001830 */
[----:B------:R-:W2:Y:S05]  /*af80*/  LDSM.16.MT88.4 R40, [R135+0xd800] ;  /* 0x00d800008728783b */ /* 0x000eaa0000004200 */
[----:B----4-:R-:W-:Y:S01]  /*af90*/  HMMA.16816.F32 R72, R8, R44, R72 ;  /* 0x0000002c0848723c */ /* 0x010fe20000001848 */
[----:B-1----:R-:W-:-:S04]  /*afa0*/  FFMA.FTZ R0, R123, UR6, -R2 ;  /* 0x000000067b007c23 */ /* 0x002fc80008010802 */
[----:B------:R1:W-:Y:S01]  /*afb0*/  MUFU.EX2 R146, R0 ;  /* 0x0000000000927308 */ /* 0x0003e20000000800 */
[C---:B------:R-:W-:Y:S01]  /*afc0*/  HMMA.16816.F32 R56, R8.reuse, R46, R56 ;  /* 0x0000002e0838723c */ /* 0x040fe20000001838 */
[----:B------:R-:W4:Y:S05]  /*afd0*/  LDSM.16.MT88.4 R44, [R218+0xd800] ;  /* 0x00d80000da2c783b */ /* 0x000f2a0000004200 */
[C---:B-----5:R-:W-:Y:S01]  /*afe0*/  HMMA.16816.F32 R28, R8.reuse, R22, R24 ;  /* 0x00000016081c723c */ /* 0x060fe20000001818 */
[----:B------:R-:W5:Y:S05]  /*aff0*/  LDSM.16.MT88.4 R24, [R216+0xd800] ;  /* 0x00d80000d818783b */ /* 0x000f6a0000004200 */
[----:B------:R-:W-:Y:S01]  /*b000*/  HMMA.16816.F32 R60, R8, R20, R60 ;  /* 0x00000014083c723c */ /* 0x000fe2000000183c */
[----:B-1----:R-:W-:-:S05]  /*b010*/  FFMA.FTZ R0, R126, UR6, -R2 ;  /* 0x000000067e007c23 */ /* 0x002fca0008010802 */
[C---:B------:R-:W-:Y:S01]  /*b020*/  HMMA.16816.F32 R84, R8.reuse, R16, R84 ;  /* 0x000000100854723c */ /* 0x040fe20000001854 */
[----:B------:R1:W2:Y:S05]  /*b030*/  MUFU.EX2 R145, R0 ;  /* 0x0000000000917308 */ /* 0x0002aa0000000800 */
[----:B------:R-:W-:Y:S01]  /*b040*/  HMMA.16816.F32 R20, R8, R18, R32 ;  /* 0x000000120814723c */ /* 0x000fe20000001820 */
[----:B------:R-:W5:Y:S04]  /*b050*/  LDSM.16.MT88.4 R16, [R217+0xd800] ;  /* 0x00d80000d910783b */ /* 0x000f680000004200 */
[----:B------:R-:W-:Y:S02]  /*b060*/  LDSM.16.MT88.4 R32, [R216+0xe000] ;  /* 0x00e00000d820783b */ /* 0x000fe40000004200 */
[----:B---3--:R-:W-:Y:S01]  /*b070*/  F2FP.F16.F32.PACK_AB R9, R148, R156 ;  /* 0x0000009c9409723e */ /* 0x008fe200000000ff */
[----:B-1----:R-:W-:Y:S01]  /*b080*/  FFMA.FTZ R0, R127, UR6, -R6 ;  /* 0x000000067f007c23 */ /* 0x002fe20008010806 */
[----:B--2---:R-:W-:-:S03]  /*b090*/  F2FP.F16.F32.PACK_AB R11, R145, R146 ;  /* 0x00000092910b723e */ /* 0x004fc600000000ff */
[----:B------:R1:W-:Y:S02]  /*b0a0*/  MUFU.EX2 R137, R0 ;  /* 0x0000000000897308 */ /* 0x0003e40000000800 */
[----:B-1----:R-:W-:-:S06]  /*b0b0*/  FFMA.FTZ R0, R128, UR6, -R6 ;  /* 0x0000000680007c23 */ /* 0x002fcc0008010806 */
[----:B------:R1:W2:Y:S02]  /*b0c0*/  MUFU.EX2 R37, R0 ;  /* 0x0000000000257308 */ /* 0x0002a40000000800 */
[----:B-1----:R-:W-:Y:S01]  /*b0d0*/  FFMA.FTZ R0, R130, UR6, -R6 ;  /* 0x0000000682007c23 */ /* 0x002fe20008010806 */
[----:B--2---:R-:W-:-:S05]  /*b0e0*/  F2FP.F16.F32.PACK_AB R12, R37, R137 ;  /* 0x00000089250c723e */ /* 0x004fca00000000ff */
[----:B------:R1:W-:Y:S02]  /*b0f0*/  MUFU.EX2 R139, R0 ;  /* 0x00000000008b7308 */ /* 0x0003e40000000800 */
[----:B-1----:R-:W-:-:S06]  /*b100*/  FFMA.FTZ R0, R132, UR6, -R6 ;  /* 0x0000000684007c23 */ /* 0x002fcc0008010806 */
[----:B------:R1:W2:Y:S02]  /*b110*/  MUFU.EX2 R138, R0 ;  /* 0x00000000008a7308 */ /* 0x0002a40000000800 */
[----:B-1----:R-:W-:Y:S01]  /*b120*/  FFMA.FTZ R0, R129, UR6, -R2 ;  /* 0x0000000681007c23 */ /* 0x002fe20008010802 */
[----:B--2---:R-:W-:-:S05]  /*b130*/  F2FP.F16.F32.PACK_AB R14, R138, R139 ;  /* 0x0000008b8a0e723e */ /* 0x004fca00000000ff */
[----:B------:R1:W-:Y:S02]  /*b140*/  MUFU.EX2 R142, R0 ;  /* 0x00000000008e7308 */ /* 0x0003e40000000800 */
[C---:B------:R-:W-:Y:S06]  /*b150*/  HMMA.16816.F32 R80, R12.reuse, R40, R80 ;  /* 0x000000280c50723c */ /* 0x040fec0000001850 */
[C---:B------:R-:W-:Y:S01]  /*b160*/  HMMA.16816.F32 R48, R12.reuse, R42, R48 ;  /* 0x0000002a0c30723c */ /* 0x040fe20000001830 */
[----:B------:R-:W2:Y:S05]  /*b170*/  LDSM.16.MT88.4 R40, [R135+0xe000] ;  /* 0x00e000008728783b */ /* 0x000eaa0000004200 */
[----:B----4-:R-:W-:Y:S01]  /*b180*/  HMMA.16816.F32 R72, R12, R44, R72 ;  /* 0x0000002c0c48723c */ /* 0x010fe20000001848 */
[----:B-1----:R-:W-:-:S04]  /*b190*/  FFMA.FTZ R0, R131, UR6, -R2 ;  /* 0x0000000683007c23 */ /* 0x002fc80008010802 */
[----:B------:R1:W3:Y:S01]  /*b1a0*/  MUFU.EX2 R141, R0 ;  /* 0x00000000008d7308 */ /* 0x0002e20000000800 */
[C---:B------:R-:W-:Y:S06]  /*b1b0*/  HMMA.16816.F32 R56, R12.reuse, R46, R56 ;  /* 0x0000002e0c38723c */ /* 0x040fec0000001838 */
[C---:B-----5:R-:W-:Y:S06]  /*b1c0*/  HMMA.16816.F32 R44, R12.reuse, R26, R28 ;  /* 0x0000001a0c2c723c */ /* 0x060fec000000181c */
[----:B------:R-:W-:Y:S01]  /*b1d0*/  HMMA.16816.F32 R84, R12, R16, R84 ;  /* 0x000000100c54723c */ /* 0x000fe20000001854 */
[----:B-1----:R-:W-:-:S05]  /*b1e0*/  FFMA.FTZ R0, R133, UR6, -R2 ;  /* 0x0000000685007c23 */ /* 0x002fca0008010802 */
[C---:B------:R-:W-:Y:S01]  /*b1f0*/  HMMA.16816.F32 R28, R12.reuse, R18, R20 ;  /* 0x000000120c1c723c */ /* 0x040fe20000001814 */
[----:B------:R-:W1:Y:S01]  /*b200*/  LDSM.16.MT88.4 R16, [R217+0xe000] ;  /* 0x00e00000d910783b */ /* 0x000e620000004200 */
[----:B------:R4:W-:Y:S03]  /*b210*/  MUFU.EX2 R140, R0 ;  /* 0x00000000008c7308 */ /* 0x0009e60000000800 */
[----:B------:R-:W5:Y:S01]  /*b220*/  LDSM.16.MT88.4 R20, [R135+0xe800] ;  /* 0x00e800008714783b */ /* 0x000f620000004200 */
[----:B------:R-:W-:Y:S07]  /*b230*/  HMMA.16816.F32 R60, R12, R24, R60 ;  /* 0x000000180c3c723c */ /* 0x000fee000000183c */
[----:B---3--:R-:W-:Y:S01]  /*b240*/  F2FP.F16.F32.PACK_AB R13, R141, R142 ;  /* 0x0000008e8d0d723e */ /* 0x008fe200000000ff */
[----:B----4-:R-:W-:-:S04]  /*b250*/  FFMA.FTZ R0, R136, UR6, -R6 ;  /* 0x0000000688007c23 */ /* 0x010fc80008010806 */
[----:B------:R3:W-:Y:S02]  /*b260*/  MUFU.EX2 R133, R0 ;  /* 0x0000000000857308 */ /* 0x0007e40000000800 */
[----:B---3--:R-:W-:Y:S01]  /*b270*/  FFMA.FTZ R0, R152, UR6, -R6 ;  /* 0x0000000698007c23 */ /* 0x008fe20008010806 */
[----:B------:R-:W-:-:S05]  /*b280*/  IMAD.MOV.U32 R152, RZ, RZ, R102 ;  /* 0x000000ffff987224 */ /* 0x000fca00078e0066 */
[----:B------:R3:W4:Y:S02]  /*b290*/  MUFU.EX2 R131, R0 ;  /* 0x0000000000837308 */ /* 0x0007240000000800 */
[----:B---3--:R-:W-:Y:S01]  /*b2a0*/  FFMA.FTZ R0, R154, UR6, -R6 ;  /* 0x000000069a007c23 */ /* 0x008fe20008010806 */
[----:B----4-:R-:W-:Y:S01]  /*b2b0*/  F2FP.F16.F32.PACK_AB R8, R131, R133 ;  /* 0x000000858308723e */ /* 0x010fe200000000ff */
[----:B------:R-:W-:-:S04]  /*b2c0*/  IMAD.MOV.U32 R154, RZ, RZ, R104 ;  /* 0x000000ffff9a7224 */ /* 0x000fc800078e0068 */
[----:B------:R3:W-:Y:S02]  /*b2d0*/  MUFU.EX2 R130, R0 ;  /* 0x0000000000827308 */ /* 0x0007e40000000800 */
[----:B---3--:R-:W-:Y:S01]  /*b2e0*/  FFMA.FTZ R0, R155, UR6, -R6 ;  /* 0x000000069b007c23 */ /* 0x008fe20008010806 */
[----:B------:R-:W-:-:S05]  /*b2f0*/  IMAD.MOV.U32 R155, RZ, RZ, R105 ;  /* 0x000000ffff9b7224 */ /* 0x000fca00078e0069 */
[----:B------:R3:W4:Y:S02]  /*b300*/  MUFU.EX2 R128, R0 ;  /* 0x0000000000807308 */ /* 0x0007240000000800 */
[----:B---3--:R-:W-:Y:S01]  /*b310*/  FFMA.FTZ R0, R153, UR6, -R2 ;  /* 0x0000000699007c23 */ /* 0x008fe20008010802 */
[----:B----4-:R-:W-:Y:S01]  /*b320*/  F2FP.F16.F32.PACK_AB R10, R128, R130 ;  /* 0x00000082800a723e */ /* 0x010fe200000000ff */
[----:B------:R-:W-:-:S04]  /*b330*/  IMAD.MOV.U32 R153, RZ, RZ, R116 ;  /* 0x000000ffff997224 */ /* 0x000fc800078e0074 */
[----:B------:R3:W4:Y:S02]  /*b340*/  MUFU.EX2 R136, R0 ;  /* 0x0000000000887308 */ /* 0x0007240000000800 */
[C---:B--2---:R-:W-:Y:S06]  /*b350*/  HMMA.16816.F32 R24, R8.reuse, R42, R48 ;  /* 0x0000002a0818723c */ /* 0x044fec0000001830 */
[C---:B------:R-:W-:Y:S06]  /*b360*/  HMMA.16816.F32 R72, R8.reuse, R52, R72 ;  /* 0x000000340848723c */ /* 0x040fec0000001848 */
[C---:B------:R-:W-:Y:S01]  /*b370*/  HMMA.16816.F32 R56, R8.reuse, R54, R56 ;  /* 0x000000360838723c */ /* 0x040fe20000001838 */
[----:B---3--:R-:W-:Y:S01]  /*b380*/  FFMA.FTZ R0, R147, UR6, -R2 ;  /* 0x0000000693007c23 */ /* 0x008fe20008010802 */
[----:B------:R-:W2:Y:S01]  /*b390*/  LDSM.16.MT88.4 R52, [R218+0xe800] ;  /* 0x00e80000da34783b */ /* 0x000ea20000004200 */
[----:B------:R-:W-:Y:S01]  /*b3a0*/  IMAD.MOV.U32 R147, RZ, RZ, R118 ;  /* 0x000000ffff937224 */ /* 0x000fe200078e0076 */
[----:B----4-:R-:W-:Y:S01]  /*b3b0*/  F2FP.F16.F32.PACK_AB R15, R136, R140 ;  /* 0x0000008c880f723e */ /* 0x010fe200000000ff */
[----:B------:R3:W-:Y:S01]  /*b3c0*/  MUFU.EX2 R132, R0 ;  /* 0x0000000000847308 */ /* 0x0007e20000000800 */
[C---:B------:R-:W-:Y:S01]  /*b3d0*/  HMMA.16816.F32 R48, R8.reuse, R34, R44 ;  /* 0x000000220830723c */ /* 0x040fe2000000182c */
[----:B------:R-:W4:Y:S05]  /*b3e0*/  LDSM.16.MT88.4 R44, [R216+0xe800] ;  /* 0x00e80000d82c783b */ /* 0x000f2a0000004200 */
[C---:B------:R-:W-:Y:S06]  /*b3f0*/  HMMA.16816.F32 R80, R8.reuse, R40, R80 ;  /* 0x000000280850723c */ /* 0x040fec0000001850 */
[----:B------:R-:W-:Y:S01]  /*b400*/  HMMA.16816.F32 R60, R8, R32, R60 ;  /* 0x00000020083c723c */ /* 0x000fe2000000183c */
[----:B------:R-:W4:Y:S01]  /*b410*/  LDSM.16.MT88.4 R32, [R217+0xe800] ;  /* 0x00e80000d920783b */ /* 0x000f220000004200 */
[----:B---3--:R-:W-:Y:S01]  /*b420*/  FFMA.FTZ R0, R150, UR6, -R2 ;  /* 0x0000000696007c23 */ /* 0x008fe20008010802 */
[----:B------:R-:W-:-:S03]  /*b430*/  IMAD.MOV.U32 R150, RZ, RZ, R109 ;  /* 0x000000ffff967224 */ /* 0x000fc600078e006d */
[C---:B-1----:R-:W-:Y:S01]  /*b440*/  HMMA.16816.F32 R40, R8.reuse, R18, R28 ;  /* 0x000000120828723c */ /* 0x042fe2000000181c */
[----:B------:R1:W3:Y:S05]  /*b450*/  MUFU.EX2 R129, R0 ;  /* 0x0000000000817308 */ /* 0x0002ea0000000800 */
[----:B------:R-:W-:Y:S01]  /*b460*/  HMMA.16816.F32 R84, R8, R16, R84 ;  /* 0x000000100854723c */ /* 0x000fe20000001854 */
[----:B------:R-:W-:Y:S01]  /*b470*/  LDSM.16.MT88.4 R16, [R218+0xf000] ;  /* 0x00f00000da10783b */ /* 0x000fe20000004200 */
[----:B-1----:R-:W-:Y:S01]  /*b480*/  FFMA.FTZ R0, R166, UR6, -R6 ;  /* 0x00000006a6007c23 */ /* 0x002fe20008010806 */
[----:B------:R-:W-:-:S04]  /*b490*/  IMAD.MOV.U32 R166, RZ, RZ, R114 ;  /* 0x000000ffffa67224 */ /* 0x000fc800078e0072 */
[----:B---3--:R-:W-:Y:S01]  /*b4a0*/  F2FP.F16.F32.PACK_AB R9, R129, R132 ;  /* 0x000000848109723e */ /* 0x008fe200000000ff */
[----:B------:R-:W-:Y:S01]  /*b4b0*/  IMAD.MOV.U32 R114, RZ, RZ, R78 ;  /* 0x000000ffff727224 */ /* 0x000fe200078e004e */
[----:B------:R1:W-:Y:S02]  /*b4c0*/  MUFU.EX2 R126, R0 ;  /* 0x00000000007e7308 */ /* 0x0003e40000000800 */
[----:B-1----:R-:W-:-:S06]  /*b4d0*/  FFMA.FTZ R0, R167, UR6, -R6 ;  /* 0x00000006a7007c23 */ /* 0x002fcc0008010806 */
[----:B------:R1:W3:Y:S02]  /*b4e0*/  MUFU.EX2 R125, R0 ;  /* 0x00000000007d7308 */ /* 0x0002e40000000800 */
[----:B-1----:R-:W-:Y:S01]  /*b4f0*/  FFMA.FTZ R0, R171, UR6, -R6 ;  /* 0x00000006ab007c23 */ /* 0x002fe20008010806 */
[----:B---3--:R-:W-:Y:S01]  /*b500*/  F2FP.F16.F32.PACK_AB R12, R125, R126 ;  /* 0x0000007e7d0c723e */ /* 0x008fe200000000ff */
[----:B------:R-:W-:-:S04]  /*b510*/  IMAD.MOV.U32 R171, RZ, RZ, R106 ;  /* 0x000000ffffab7224 */ /* 0x000fc800078e006a */
[----:B------:R1:W-:Y:S02]  /*b520*/  MUFU.EX2 R124, R0 ;  /* 0x00000000007c7308 */ /* 0x0003e40000000800 */
[----:B-1----:R-:W-:Y:S01]  /*b530*/  FFMA.FTZ R0, R173, UR6, -R6 ;  /* 0x00000006ad007c23 */ /* 0x002fe20008010806 */
[----:B------:R-:W-:Y:S02]  /*b540*/  IMAD.MOV.U32 R173, RZ, RZ, R113 ;  /* 0x000000ffffad7224 */ /* 0x000fe400078e0071 */
[----:B------:R-:W-:-:S03]  /*b550*/  IMAD.MOV.U32 R113, RZ, RZ, R77 ;  /* 0x000000ffff717224 */ /* 0x000fc600078e004d */
[----:B------:R1:W3:Y:S01]  /*b560*/  MUFU.EX2 R122, R0 ;  /* 0x00000000007a7308 */ /* 0x0002e20000000800 */
[----:B------:R-:W-:Y:S02]  /*b570*/  IMAD.MOV.U32 R167, RZ, RZ, R113 ;  /* 0x000000ffffa77224 */ /* 0x000fe400078e0071 */
[----:B-1----:R-:W-:Y:S01]  /*b580*/  FFMA.FTZ R0, R163, UR6, -R2 ;  /* 0x00000006a3007c23 */ /* 0x002fe20008010802 */
[----:B---3--:R-:W-:Y:S01]  /*b590*/  F2FP.F16.F32.PACK_AB R14, R122, R124 ;  /* 0x0000007c7a0e723e */ /* 0x008fe200000000ff */
[----:B------:R-:W-:-:S03]  /*b5a0*/  IMAD.MOV.U32 R163, RZ, RZ, R108 ;  /* 0x000000ffffa37224 */ /* 0x000fc600078e006c */
[----:B------:R1:W-:Y:S03]  /*b5b0*/  MUFU.EX2 R127, R0 ;  /* 0x00000000007f7308 */ /* 0x0003e60000000800 */
[C---:B-----5:R-:W-:Y:S06]  /*b5c0*/  HMMA.16816.F32 R80, R12.reuse, R20, R80 ;  /* 0x000000140c50723c */ /* 0x060fec0000001850 */
[C---:B------:R-:W-:Y:S01]  /*b5d0*/  HMMA.16816.F32 R28, R12.reuse, R22, R24 ;  /* 0x000000160c1c723c */ /* 0x040fe20000001818 */
[----:B------:R-:W3:Y:S05]  /*b5e0*/  LDSM.16.MT88.4 R20, [R135+0xf000] ;  /* 0x00f000008714783b */ /* 0x000eea0000004200 */
[----:B--2---:R-:W-:Y:S01]  /*b5f0*/  HMMA.16816.F32 R24, R12, R52, R72 ;  /* 0x000000340c18723c */ /* 0x004fe20000001848 */
[----:B-1----:R-:W-:Y:S01]  /*b600*/  FFMA.FTZ R0, R165, UR6, -R2 ;  /* 0x00000006a5007c23 */ /* 0x002fe20008010802 */
[----:B------:R-:W-:-:S02]  /*b610*/  IMAD.MOV.U32 R165, RZ, RZ, R112 ;  /* 0x000000ffffa57224 */ /* 0x000fc400078e0070 */
[----:B------:R-:W-:Y:S01]  /*b620*/  IMAD.MOV.U32 R112, RZ, RZ, R76 ;  /* 0x000000ffff707224 */ /* 0x000fe200078e004c */
[----:B------:R1:W2:Y:S01]  /*b630*/  MUFU.EX2 R123, R0 ;  /* 0x00000000007b7308 */ /* 0x0002a20000000800 */
[C---:B----4-:R-:W-:Y:S01]  /*b640*/  HMMA.16816.F32 R72, R12.reuse, R46, R48 ;  /* 0x0000002e0c48723c */ /* 0x050fe20000001830 */
[----:B------:R-:W4:Y:S05]  /*b650*/  LDSM.16.MT88.4 R48, [R216+0xf000] ;  /* 0x00f00000d830783b */ /* 0x000f2a0000004200 */
[C---:B------:R-:W-:Y:S06]  /*b660*/  HMMA.16816.F32 R60, R12.reuse, R44, R60 ;  /* 0x0000002c0c3c723c */ /* 0x040fec000000183c */
[----:B------:R-:W-:Y:S01]  /*b670*/  HMMA.16816.F32 R84, R12, R32, R84 ;  /* 0x000000200c54723c */ /* 0x000fe20000001854 */
[----:B-1----:R-:W-:Y:S01]  /*b680*/  FFMA.FTZ R0, R169, UR6, -R2 ;  /* 0x00000006a9007c23 */ /* 0x002fe20008010802 */
[----:B------:R-:W-:Y:S01]  /*b690*/  IMAD.MOV.U32 R169, RZ, RZ, R111 ;  /* 0x000000ffffa97224 */ /* 0x000fe200078e006f */
[----:B--2---:R-:W-:-:S02]  /*b6a0*/  F2FP.F16.F32.PACK_AB R11, R123, R127 ;  /* 0x0000007f7b0b723e */ /* 0x004fc400000000ff */
[----:B------:R1:W-:Y:S02]  /*b6b0*/  MUFU.EX2 R121, R0 ;  /* 0x0000000000797308 */ /* 0x0003e40000000800 */
[--C-:B-1----:R-:W-:Y:S01]  /*b6c0*/  FFMA.FTZ R0, R191, UR6, -R6.reuse ;  /* 0x00000006bf007c23 */ /* 0x102fe20008010806 */
[----:B------:R-:W-:Y:S02]  /*b6d0*/  IMAD.MOV.U32 R191, RZ, RZ, R79 ;  /* 0x000000ffffbf7224 */ /* 0x000fe400078e004f */
[C---:B------:R-:W-:Y:S03]  /*b6e0*/  HMMA.16816.F32 R76, R12.reuse, R54, R56 ;  /* 0x000000360c4c723c */ /* 0x040fe60000001838 */
[----:B------:R1:W-:Y:S03]  /*b6f0*/  MUFU.EX2 R118, R0 ;  /* 0x0000000000767308 */ /* 0x0003e60000000800 */
[----:B------:R-:W-:Y:S01]  /*b700*/  HMMA.16816.F32 R56, R12, R34, R40 ;  /* 0x000000220c38723c */ /* 0x000fe20000001828 */
[----:B------:R-:W2:Y:S04]  /*b710*/  LDSM.16.MT88.4 R12, [R217+0xf000] ;  /* 0x00f00000d90c783b */ /* 0x000ea80000004200 */
[----:B------:R-:W-:Y:S01]  /*b720*/  LDSM.16.MT88.4 R32, [R135+0xf800] ;  /* 0x00f800008720783b */ /* 0x000fe20000004200 */
[----:B-1----:R-:W-:Y:S01]  /*b730*/  FFMA.FTZ R0, R158, UR6, -R6 ;  /* 0x000000069e007c23 */ /* 0x002fe20008010806 */
[----:B------:R-:W-:-:S03]  /*b740*/  IMAD.MOV.U32 R158, RZ, RZ, R110 ;  /* 0x000000ffff9e7224 */ /* 0x000fc600078e006e */
[----:B------:R1:W5:Y:S02]  /*b750*/  MUFU.EX2 R120, R0 ;  /* 0x0000000000787308 */ /* 0x0003640000000800 */
[----:B-1----:R-:W-:Y:S01]  /*b760*/  FFMA.FTZ R0, R161, UR6, -R6 ;  /* 0x00000006a1007c23 */ /* 0x002fe20008010806 */
[----:B------:R-:W-:Y:S01]  /*b770*/  IMAD.MOV.U32 R161, RZ, RZ, R112 ;  /* 0x000000ffffa17224 */ /* 0x000fe200078e0070 */
[----:B-----5:R-:W-:-:S04]  /*b780*/  F2FP.F16.F32.PACK_AB R8, R120, R118 ;  /* 0x000000767808723e */ /* 0x020fc800000000ff */
[----:B------:R1:W-:Y:S02]  /*b790*/  MUFU.EX2 R117, R0 ;  /* 0x0000000000757308 */ /* 0x0003e40000000800 */
[----:B-1----:R-:W-:Y:S01]  /*b7a0*/  FFMA.FTZ R0, R164, UR6, -R6 ;  /* 0x00000006a4007c23 */ /* 0x002fe20008010806 */
[----:B------:R-:W-:-:S05]  /*b7b0*/  IMAD.MOV.U32 R164, RZ, RZ, R114 ;  /* 0x000000ffffa47224 */ /* 0x000fca00078e0072 */
[----:B------:R1:W5:Y:S02]  /*b7c0*/  MUFU.EX2 R116, R0 ;  /* 0x0000000000747308 */ /* 0x0003640000000800 */
[----:B-1----:R-:W-:Y:S01]  /*b7d0*/  FFMA.FTZ R0, R186, UR6, -R2 ;  /* 0x00000006ba007c23 */ /* 0x002fe20008010802 */
[----:B-----5:R-:W-:Y:S01]  /*b7e0*/  F2FP.F16.F32.PACK_AB R10, R116, R117 ;  /* 0x00000075740a723e */ /* 0x020fe200000000ff */
[----:B------:R-:W-:-:S04]  /*b7f0*/  IMAD.MOV.U32 R186, RZ, RZ, R107 ;  /* 0x000000ffffba7224 */ /* 0x000fc800078e006b */
[----:B------:R1:W5:Y:S02]  /*b800*/  MUFU.EX2 R119, R0 ;  /* 0x0000000000777308 */ /* 0x0003640000000800 */
[C---:B---3--:R-:W-:Y:S06]  /*b810*/  HMMA.16816.F32 R52, R8.reuse, R22, R28 ;  /* 0x000000160834723c */ /* 0x048fec000000181c */
[C---:B------:R-:W-:Y:S06]  /*b820*/  HMMA.16816.F32 R44, R8.reuse, R16, R24 ;  /* 0x00000010082c723c */ /* 0x040fec0000001818 */
[----:B------:R-:W-:Y:S01]  /*b830*/  HMMA.16816.F32 R28, R8, R18, R76 ;  /* 0x00000012081c723c */ /* 0x000fe2000000184c */
[----:B-1----:R-:W-:Y:S01]  /*b840*/  FFMA.FTZ R0, R193, UR6, -R2 ;  /* 0x00000006c1007c23 */ /* 0x002fe20008010802 */
[----:B------:R-:W1:Y:S01]  /*b850*/  LDSM.16.MT88.4 R16, [R218+0xf800] ;  /* 0x00f80000da10783b */ /* 0x000e620000004200 */
[----:B------:R-:W-:-:S02]  /*b860*/  IMAD.MOV.U32 R193, RZ, RZ, R89 ;  /* 0x000000ffffc17224 */ /* 0x000fc400078e0059 */
[----:B------:R3:W-:Y:S01]  /*b870*/  MUFU.EX2 R115, R0 ;  /* 0x0000000000737308 */ /* 0x0007e20000000800 */
[----:B------:R-:W-:Y:S01]  /*b880*/  HMMA.16816.F32 R80, R8, R20, R80 ;  /* 0x000000140850723c */ /* 0x000fe20000001850 */
[----:B------:R-:W1:Y:S01]  /*b890*/  LDSM.16.MT88.4 R20, [R216+0xf800] ;  /* 0x00f80000d814783b */ /* 0x000e620000004200 */
[----:B------:R-:W-:-:S04]  /*b8a0*/  IMAD.MOV.U32 R89, RZ, RZ, R103 ;  /* 0x000000ffff597224 */ /* 0x000fc800078e0067 */
[C---:B----4-:R-:W-:Y:S01]  /*b8b0*/  HMMA.16816.F32 R24, R8.reuse, R48, R60 ;  /* 0x000000300818723c */ /* 0x050fe2000000183c */
[----:B------:R-:W-:Y:S05]  /*b8c0*/  LDSM.16.MT88.4 R60, [R135+0x10000] ;  /* 0x01000000873c783b */ /* 0x000fea0000004200 */
[----:B------:R-:W-:Y:S01]  /*b8d0*/  HMMA.16816.F32 R40, R8, R50, R72 ;  /* 0x000000320828723c */ /* 0x000fe20000001848 */
[----:B------:R-:W4:Y:S01]  /*b8e0*/  LDSM.16.MT88.4 R48, [R217+0xf800] ;  /* 0x00f80000d930783b */ /* 0x000f220000004200 */
[----:B---3--:R-:W-:Y:S01]  /*b8f0*/  FFMA.FTZ R0, R200, UR6, -R2 ;  /* 0x00000006c8007c23 */ /* 0x008fe20008010802 */
[----:B------:R-:W-:-:S03]  /*b900*/  IMAD.MOV.U32 R200, RZ, RZ, R193 ;  /* 0x000000ffffc87224 */ /* 0x000fc600078e00c1 */
[C---:B--2---:R-:W-:Y:S01]  /*b910*/  HMMA.16816.F32 R84, R8.reuse, R12, R84 ;  /* 0x0000000c0854723c */ /* 0x044fe20000001854 */
[----:B------:R-:W-:Y:S01]  /*b920*/  IMAD.MOV.U32 R193, RZ, RZ, R186 ;  /* 0x000000ffffc17224 */ /* 0x000fe200078e00ba */
[----:B------:R2:W3:Y:S01]  /*b930*/  MUFU.EX2 R113, R0 ;  /* 0x0000000000717308 */ /* 0x0004e20000000800 */
[----:B------:R-:W-:Y:S02]  /*b940*/  IMAD.MOV.U32 R186, RZ, RZ, R164 ;  /* 0x000000ffffba7224 */ /* 0x000fe400078e00a4 */
[----:B------:R-:W-:Y:S01]  /*b950*/  IMAD.MOV.U32 R164, RZ, RZ, R191 ;  /* 0x000000ffffa47224 */ /* 0x000fe200078e00bf */
[----:B------:R-:W-:Y:S01]  /*b960*/  HMMA.16816.F32 R76, R8, R14, R56 ;  /* 0x0000000e084c723c */ /* 0x000fe20000001838 */
[----:B-----5:R-:W-:Y:S01]  /*b970*/  F2FP.F16.F32.PACK_AB R13, R119, R121 ;  /* 0x00000079770d723e */ /* 0x020fe200000000ff */
[----:B------:R-:W-:Y:S02]  /*b980*/  IMAD.MOV.U32 R191, RZ, RZ, R165 ;  /* 0x000000ffffbf7224 */ /* 0x000fe400078e00a5 */
[----:B------:R-:W-:-:S02]  /*b990*/  IMAD.MOV.U32 R165, RZ, RZ, R173 ;  /* 0x000000ffffa57224 */ /* 0x000fc400078e00ad */
[----:B------:R-:W-:Y:S02]  /*b9a0*/  IMAD.MOV.U32 R173, RZ, RZ, R166 ;  /* 0x000000ffffad7224 */ /* 0x000fe400078e00a6 */
[----:B------:R-:W-:Y:S01]  /*b9b0*/  FADD.FTZ R8, R181, R179 ;  /* 0x000000b3b5087221 */ /* 0x000fe20000010000 */
[----:B------:R-:W-:Y:S02]  /*b9c0*/  IMAD.MOV.U32 R166, RZ, RZ, R101 ;  /* 0x000000ffffa67224 */ /* 0x000fe400078e0065 */
[----:B------:R5:W-:Y:S01]  /*b9d0*/  MUFU.EX2 R101, R7 ;  /* 0x0000000700657308 */ /* 0x000be20000000800 */
[----:B--2---:R-:W-:Y:S01]  /*b9e0*/  FFMA.FTZ R0, R204, UR6, -R2 ;  /* 0x00000006cc007c23 */ /* 0x004fe20008010802 */
[----:B---3--:R-:W-:-:S06]  /*b9f0*/  F2FP.F16.F32.PACK_AB R15, R113, R115 ;  /* 0x00000073710f723e */ /* 0x008fcc00000000ff */
[----:B------:R2:W-:Y:S01]  /*ba00*/  MUFU.EX2 R114, R0 ;  /* 0x0000000000727308 */ /* 0x0005e20000000800 */
[----:B-----5:R-:W-:Y:S01]  /*ba10*/  FFMA.FTZ R7, R200, UR6, -R2 ;  /* 0x00000006c8077c23 */ /* 0x020fe20008010802 */
[----:B------:R-:W-:Y:S02]  /*ba20*/  IMAD.MOV.U32 R200, RZ, RZ, R186 ;  /* 0x000000ffffc87224 */ /* 0x000fe400078e00ba */
[----:B------:R-:W-:Y:S02]  /*ba30*/  IMAD.MOV.U32 R186, RZ, RZ, R191 ;  /* 0x000000ffffba7224 */ /* 0x000fe400078e00bf */
[----:B------:R-:W-:Y:S02]  /*ba40*/  IMAD.MOV.U32 R191, RZ, RZ, R171 ;  /* 0x000000ffffbf7224 */ /* 0x000fe400078e00ab */
[----:B------:R-:W-:Y:S02]  /*ba50*/  IMAD.MOV.U32 R171, RZ, RZ, R155 ;  /* 0x000000ffffab7224 */ /* 0x000fe400078e009b */
[----:B--2---:R-:W-:Y:S01]  /*ba60*/  FFMA.FTZ R0, R178, UR6, -R6 ;  /* 0x00000006b2007c23 */ /* 0x004fe20008010806 */
[----:B------:R-:W-:-:S02]  /*ba70*/  IMAD.MOV.U32 R155, RZ, RZ, R154 ;  /* 0x000000ffff9b7224 */ /* 0x000fc400078e009a */
[----:B------:R-:W-:Y:S01]  /*ba80*/  IMAD.MOV.U32 R154, RZ, RZ, R95 ;  /* 0x000000ffff9a7224 */ /* 0x000fe200078e005f */
[----:B------:R2:W-:Y:S02]  /*ba90*/  MUFU.EX2 R112, R0 ;  /* 0x0000000000707308 */ /* 0x0005e40000000800 */
[----:B--2---:R-:W-:-:S06]  /*baa0*/  FFMA.FTZ R0, R180, UR6, -R6 ;  /* 0x00000006b4007c23 */ /* 0x004fcc0008010806 */
[----:B------:R2:W3:Y:S02]  /*bab0*/  MUFU.EX2 R111, R0 ;  /* 0x00000000006f7308 */ /* 0x0004e40000000800 */
[----:B--2---:R-:W-:Y:S01]  /*bac0*/  FFMA.FTZ R0, R184, UR6, -R6 ;  /* 0x00000006b8007c23 */ /* 0x004fe20008010806 */
[----:B---3--:R-:W-:-:S05]  /*bad0*/  F2FP.F16.F32.PACK_AB R12, R111, R112 ;  /* 0x000000706f0c723e */ /* 0x008fca00000000ff */
[----:B------:R2:W-:Y:S02]  /*bae0*/  MUFU.EX2 R110, R0 ;  /* 0x00000000006e7308 */ /* 0x0005e40000000800 */
[----:B--2---:R-:W-:-:S06]  /*baf0*/  FFMA.FTZ R0, R192, UR6, -R6 ;  /* 0x00000006c0007c23 */ /* 0x004fcc0008010806 */
[----:B------:R2:W3:Y:S02]  /*bb00*/  MUFU.EX2 R108, R0 ;  /* 0x00000000006c7308 */ /* 0x0004e40000000800 */
[----:B--2---:R-:W-:Y:S01]  /*bb10*/  FFMA.FTZ R0, R244, UR6, -R2 ;  /* 0x00000006f4007c23 */ /* 0x004fe20008010802 */
[----:B---3--:R-:W-:-:S05]  /*bb20*/  F2FP.F16.F32.PACK_AB R14, R108, R110 ;  /* 0x0000006e6c0e723e */ /* 0x008fca00000000ff */
[----:B------:R2:W3:Y:S02]  /*bb30*/  MUFU.EX2 R109, R0 ;  /* 0x00000000006d7308 */ /* 0x0004e40000000800 */
[C---:B-1----:R-:W-:Y:S01]  /*bb40*/  HMMA.16816.F32 R56, R12.reuse, R16, R44 ;  /* 0x000000100c38723c */ /* 0x042fe2000000182c */
[----:B------:R-:W-:Y:S05]  /*bb50*/  LDSM.16.MT88.4 R44, [R218+0x10000] ;  /* 0x01000000da2c783b */ /* 0x000fea0000004200 */
[----:B------:R-:W-:Y:S01]  /*bb60*/  HMMA.16816.F32 R72, R12, R34, R52 ;  /* 0x000000220c48723c */ /* 0x000fe20000001834 */
[----:B------:R-:W-:Y:S01]  /*bb70*/  FFMA.FTZ R17, R193, UR6, -R2 ;  /* 0x00000006c1117c23 */ /* 0x000fe20008010802 */
[----:B------:R-:W-:Y:S01]  /*bb80*/  FADD.FTZ R16, R182, R8 ;  /* 0x00000008b6107221 */ /* 0x000fe20000010000 */
[----:B------:R-:W-:-:S02]  /*bb90*/  IMAD.MOV.U32 R193, RZ, RZ, R164 ;  /* 0x000000ffffc17224 */ /* 0x000fc400078e00a4 */
[----:B------:R-:W-:Y:S01]  /*bba0*/  IMAD.MOV.U32 R164, RZ, RZ, R152 ;  /* 0x000000ffffa47224 */ /* 0x000fe200078e0098 */
[C---:B------:R-:W-:Y:S01]  /*bbb0*/  HMMA.16816.F32 R80, R12.reuse, R32, R80 ;  /* 0x000000200c50723c */ /* 0x040fe20000001850 */
[----:B--2---:R-:W-:Y:S01]  /*bbc0*/  FFMA.FTZ R0, R245, UR6, -R2 ;  /* 0x00000006f5007c23 */ /* 0x004fe20008010802 */
[----:B------:R-:W-:Y:S01]  /*bbd0*/  IMAD.MOV.U32 R152, RZ, RZ, R100 ;  /* 0x000000ffff987224 */ /* 0x000fe200078e0064 */
[----:B------:R-:W-:Y:S01]  /*bbe0*/  MUFU.EX2 R95, R17 ;  /* 0x00000011005f7308 */ /* 0x000fe20000000800 */
[----:B---3--:R-:W-:Y:S02]  /*bbf0*/  F2FP.F16.F32.PACK_AB R9, R109, R114 ;  /* 0x000000726d09723e */ /* 0x008fe400000000ff */
[C---:B------:R-:W-:Y:S05]  /*bc00*/  HMMA.16816.F32 R52, R12.reuse, R18, R28 ;  /* 0x000000120c34723c */ /* 0x040fea000000181c */
[----:B------:R1:W-:Y:S01]  /*bc10*/  MUFU.EX2 R106, R0 ;  /* 0x00000000006a7308 */ /* 0x0003e20000000800 */
[C---:B------:R-:W-:Y:S06]  /*bc20*/  HMMA.16816.F32 R24, R12.reuse, R20, R24 ;  /* 0x000000140c18723c */ /* 0x040fec0000001818 */
[C---:B------:R-:W-:Y:S01]  /*bc30*/  HMMA.16816.F32 R40, R12.reuse, R22, R40 ;  /* 0x000000160c28723c */ /* 0x040fe20000001828 */
[----:B------:R2:W-:Y:S01]  /*bc40*/  MUFU.EX2 R100, R7 ;  /* 0x0000000700647308 */ /* 0x0005e20000000800 */
[----:B------:R-:W-:Y:S04]  /*bc50*/  LDSM.16.MT88.4 R20, [R216+0x10000] ;  /* 0x01000000d814783b */ /* 0x000fe80000004200 */
[----:B----4-:R-:W-:Y:S01]  /*bc60*/  HMMA.16816.F32 R32, R12, R48, R84 ;  /* 0x000000300c20723c */ /* 0x010fe20000001854 */
[----:B-1----:R-:W-:-:S05]  /*bc70*/  FFMA.FTZ R0, R252, UR6, -R2 ;  /* 0x00000006fc007c23 */ /* 0x002fca0008010802 */
[----:B------:R-:W-:Y:S01]  /*bc80*/  HMMA.16816.F32 R28, R12, R50, R76 ;  /* 0x000000320c1c723c */ /* 0x000fe2000000184c */
[----:B------:R1:W3:Y:S01]  /*bc90*/  MUFU.EX2 R107, R0 ;  /* 0x00000000006b7308 */ /* 0x0002e20000000800 */
[----:B--2---:R-:W-:-:S05]  /*bca0*/  FADD.FTZ R7, R195, R16 ;  /* 0x00000010c3077221 */ /* 0x004fca0000010000 */
[----:B------:R-:W-:Y:S01]  /*bcb0*/  FFMA.FTZ R12, R200, UR6, -R2 ;  /* 0x00000006c80c7c23 */ /* 0x000fe20008010802 */
[----:B------:R-:W-:Y:S01]  /*bcc0*/  IMAD.MOV.U32 R200, RZ, RZ, R193 ;  /* 0x000000ffffc87224 */ /* 0x000fe200078e00c1 */
[----:B------:R-:W2:Y:S01]  /*bcd0*/  LDSM.16.MT88.4 R16, [R217+0x10000] ;  /* 0x01000000d910783b */ /* 0x000ea20000004200 */
[----:B------:R-:W-:Y:S02]  /*bce0*/  IMAD.MOV.U32 R193, RZ, RZ, R164 ;  /* 0x000000ffffc17224 */ /* 0x000fe400078e00a4 */
[----:B------:R-:W-:Y:S01]  /*bcf0*/  FADD.FTZ R7, R196, R7 ;  /* 0x00000007c4077221 */ /* 0x000fe20000010000 */
[----:B------:R-:W-:Y:S02]  /*bd00*/  IMAD.MOV.U32 R164, RZ, RZ, R161 ;  /* 0x000000ffffa47224 */ /* 0x000fe400078e00a1 */
[----:B------:R-:W-:Y:S02]  /*bd10*/  IMAD.MOV.U32 R161, RZ, RZ, R158 ;  /* 0x000000ffffa17224 */ /* 0x000fe400078e009e */
[----:B------:R-:W-:Y:S01]  /*bd20*/  FADD.FTZ R7, R197, R7 ;  /* 0x00000007c5077221 */ /* 0x000fe20000010000 */
[----:B------:R-:W-:-:S02]  /*bd30*/  IMAD.MOV.U32 R158, RZ, RZ, R163 ;  /* 0x000000ffff9e7224 */ /* 0x000fc400078e00a3 */
[----:B------:R-:W-:Y:S02]  /*bd40*/  IMAD.MOV.U32 R163, RZ, RZ, R94 ;  /* 0x000000ffffa37224 */ /* 0x000fe400078e005e */
[----:B-1----:R-:W-:Y:S01]  /*bd50*/  FFMA.FTZ R0, R206, UR6, -R6 ;  /* 0x00000006ce007c23 */ /* 0x002fe20008010806 */
[----:B------:R1:W-:Y:S01]  /*bd60*/  MUFU.EX2 R94, R12 ;  /* 0x0000000c005e7308 */ /* 0x0003e20000000800 */
[----:B------:R-:W-:Y:S01]  /*bd70*/  FADD.FTZ R7, R198, R7 ;  /* 0x00000007c6077221 */ /* 0x000fe20000010000 */
[----:B---3--:R-:W-:-:S03]  /*bd80*/  F2FP.F16.F32.PACK_AB R11, R107, R106 ;  /* 0x0000006a6b0b723e */ /* 0x008fc600000000ff */
[----:B------:R-:W-:-:S03]  /*bd90*/  FADD.FTZ R7, R199, R7 ;  /* 0x00000007c7077221 */ /* 0x000fc60000010000 */
[----:B------:R3:W-:Y:S01]  /*bda0*/  MUFU.EX2 R105, R0 ;  /* 0x0000000000697308 */ /* 0x0007e20000000800 */
[----:B------:R-:W-:-:S04]  /*bdb0*/  FADD.FTZ R7, R185, R7 ;  /* 0x00000007b9077221 */ /* 0x000fc80000010000 */
[----:B------:R-:W-:Y:S01]  /*bdc0*/  FADD.FTZ R7, R190, R7 ;  /* 0x00000007be077221 */ /* 0x000fe20000010000 */
[----:B-1----:R-:W-:Y:S01]  /*bdd0*/  FFMA.FTZ R12, R200, UR6, -R6 ;  /* 0x00000006c80c7c23 */ /* 0x002fe20008010806 */
[----:B------:R-:W-:Y:S02]  /*bde0*/  IMAD.MOV.U32 R200, RZ, RZ, R193 ;  /* 0x000000ffffc87224 */ /* 0x000fe400078e00c1 */
[----:B------:R-:W-:Y:S01]  /*bdf0*/  FADD.FTZ R7, R189, R7 ;  /* 0x00000007bd077221 */ /* 0x000fe20000010000 */
[----:B------:R-:W-:Y:S02]  /*be00*/  IMAD.MOV.U32 R193, RZ, RZ, R164 ;  /* 0x000000ffffc17224 */ /* 0x000fe400078e00a4 */
[----:B------:R-:W-:Y:S02]  /*be10*/  IMAD.MOV.U32 R164, RZ, RZ, R161 ;  /* 0x000000ffffa47224 */ /* 0x000fe400078e00a1 */
[----:B------:R-:W-:Y:S01]  /*be20*/  FADD.FTZ R7, R187, R7 ;  /* 0x00000007bb077221 */ /* 0x000fe20000010000 */
[----:B------:R-:W-:-:S02]  /*be30*/  IMAD.MOV.U32 R161, RZ, RZ, R158 ;  /* 0x000000ffffa17224 */ /* 0x000fc400078e009e */
[--C-:B---3--:R-:W-:Y:S01]  /*be40*/  FFMA.FTZ R0, R209, UR6, -R6.reuse ;  /* 0x00000006d1007c23 */ /* 0x108fe20008010806 */
[----:B------:R-:W-:Y:S02]  /*be50*/  IMAD.MOV.U32 R158, RZ, RZ, R163 ;  /* 0x000000ffff9e7224 */ /* 0x000fe400078e00a3 */
[----:B------:R-:W-:Y:S01]  /*be60*/  IMAD.MOV.U32 R163, RZ, RZ, R93 ;  /* 0x000000ffffa37224 */ /* 0x000fe200078e005d */
[----:B------:R1:W3:Y:S08]  /*be70*/  MUFU.EX2 R104, R0 ;  /* 0x0000000000687308 */ /* 0x0002f00000000800 */
[----:B------:R4:W-:Y:S01]  /*be80*/  MUFU.EX2 R93, R12 ;  /* 0x0000000c005d7308 */ /* 0x0009e20000000800 */
[----:B-1----:R-:W-:Y:S01]  /*be90*/  FFMA.FTZ R0, R211, UR6, -R6 ;  /* 0x00000006d3007c23 */ /* 0x002fe20008010806 */
[----:B---3--:R-:W-:-:S06]  /*bea0*/  F2FP.F16.F32.PACK_AB R8, R104, R105 ;  /* 0x000000696808723e */ /* 0x008fcc00000000ff */
[----:B------:R1:W-:Y:S01]  /*beb0*/  MUFU.EX2 R103, R0 ;  /* 0x0000000000677308 */ /* 0x0003e20000000800 */
[----:B----4-:R-:W-:Y:S01]  /*bec0*/  FFMA.FTZ R12, R186, UR6, -R6 ;  /* 0x00000006ba0c7c23 */ /* 0x010fe20008010806 */
[----:B------:R-:W-:-:S06]  /*bed0*/  IMAD.MOV.U32 R186, RZ, RZ, R92 ;  /* 0x000000ffffba7224 */ /* 0x000fcc00078e005c */
[----:B------:R3:W-:Y:S01]  /*bee0*/  MUFU.EX2 R92, R12 ;  /* 0x0000000c005c7308 */ /* 0x0007e20000000800 */
[----:B-1----:R-:W-:-:S07]  /*bef0*/  FFMA.FTZ R0, R212, UR6, -R6 ;  /* 0x00000006d4007c23 */ /* 0x002fce0008010806 */
[----:B------:R1:W4:Y:S01]  /*bf00*/  MUFU.EX2 R102, R0 ;  /* 0x0000000000667308 */ /* 0x0003220000000800 */
[----:B---3--:R-:W-:Y:S01]  /*bf10*/  FFMA.FTZ R12, R200, UR6, -R6 ;  /* 0x00000006c80c7c23 */ /* 0x008fe20008010806 */
[----:B------:R-:W-:Y:S02]  /*bf20*/  IMAD.MOV.U32 R200, RZ, RZ, R193 ;  /* 0x000000ffffc87224 */ /* 0x000fe400078e00c1 */
[----:B------:R-:W-:Y:S02]  /*bf30*/  IMAD.MOV.U32 R193, RZ, RZ, R161 ;  /* 0x000000ffffc17224 */ /* 0x000fe400078e00a1 */
[----:B------:R-:W-:Y:S02]  /*bf40*/  IMAD.MOV.U32 R161, RZ, RZ, R158 ;  /* 0x000000ffffa17224 */ /* 0x000fe400078e009e */
[----:B------:R-:W-:Y:S02]  /*bf50*/  IMAD.MOV.U32 R158, RZ, RZ, R191 ;  /* 0x000000ffff9e7224 */ /* 0x000fe400078e00bf */
[----:B------:R-:W-:-:S02]  /*bf60*/  IMAD.MOV.U32 R191, RZ, RZ, R166 ;  /* 0x000000ffffbf7224 */ /* 0x000fc400078e00a6 */
[----:B------:R-:W-:Y:S02]  /*bf70*/  IMAD.MOV.U32 R166, RZ, RZ, R147 ;  /* 0x000000ffffa67224 */ /* 0x000fe400078e0093 */
[----:B-1----:R-:W-:Y:S01]  /*bf80*/  FADD.FTZ R0, R203, R201 ;  /* 0x000000c9cb007221 */ /* 0x002fe20000010000 */
[----:B------:R-:W-:Y:S01]  /*bf90*/  IMAD.MOV.U32 R147, RZ, RZ, R91 ;  /* 0x000000ffff937224 */ /* 0x000fe200078e005b */
[----:B----4-:R-:W-:Y:S01]  /*bfa0*/  F2FP.F16.F32.PACK_AB R10, R102, R103 ;  /* 0x00000067660a723e */ /* 0x010fe200000000ff */
[----:B------:R1:W-:Y:S01]  /*bfb0*/  MUFU.EX2 R91, R12 ;  /* 0x0000000c005b7308 */ /* 0x0003e20000000800 */
[----:B------:R-:W-:-:S04]  /*bfc0*/  FADD.FTZ R0, R202, R0 ;  /* 0x00000000ca007221 */ /* 0x000fc80000010000 */
[----:B------:R-:W-:Y:S01]  /*bfd0*/  FADD.FTZ R0, R205, R0 ;  /* 0x00000000cd007221 */ /* 0x000fe20000010000 */
[----:B--2---:R-:W-:Y:S03]  /*bfe0*/  HMMA.16816.F32 R48, R8, R16, R32 ;  /* 0x000000100830723c */ /* 0x004fe60000001820 */
[----:B------:R-:W-:-:S03]  /*bff0*/  FADD.FTZ R0, R210, R0 ;  /* 0x00000000d2007221 */ /* 0x000fc60000010000 */
[C---:B------:R-:W-:Y:S01]  /*c000*/  HMMA.16816.F32 R32, R8.reuse, R18, R28 ;  /* 0x000000120820723c */ /* 0x040fe2000000181c */
[----:B------:R-:W-:Y:S01]  /*c010*/  FADD.FTZ R0, R214, R0 ;  /* 0x00000000d6007221 */ /* 0x000fe20000010000 */
[----:B------:R-:W2:Y:S03]  /*c020*/  LDSM.16.MT88.4 R16, [R217+0x10800] ;  /* 0x01080000d910783b */ /* 0x000ea60000004200 */
[----:B------:R-:W-:Y:S01]  /*c030*/  FADD.FTZ R0, R242, R0 ;  /* 0x00000000f2007221 */ /* 0x000fe20000010000 */
[----:B-1----:R-:W-:Y:S01]  /*c040*/  FFMA.FTZ R12, R186, UR6, -R6 ;  /* 0x00000006ba0c7c23 */ /* 0x002fe20008010806 */
[----:B------:R-:W-:Y:S01]  /*c050*/  IMAD.MOV.U32 R186, RZ, RZ, R90 ;  /* 0x000000ffffba7224 */ /* 0x000fe200078e005a */
[C---:B------:R-:W-:Y:S01]  /*c060*/  HMMA.16816.F32 R76, R8.reuse, R60, R80 ;  /* 0x0000003c084c723c */ /* 0x040fe20000001850 */
[----:B------:R-:W-:Y:S01]  /*c070*/  FADD.FTZ R0, R215, R0 ;  /* 0x00000000d7007221 */ /* 0x000fe20000010000 */
[----:B------:R1:W3:Y:S01]  /*c080*/  MUFU.EX2 R90, R12 ;  /* 0x0000000c005a7308 */ /* 0x0002e20000000800 */
[----:B------:R-:W-:Y:S01]  /*c090*/  FFMA.FTZ R13, R186, UR6, -R2 ;  /* 0x00000006ba0d7c23 */ /* 0x000fe20008010802 */
[----:B------:R-:W-:Y:S01]  /*c0a0*/  LDSM.16.MT88.4 R28, [R135+0x11000] ;  /* 0x01100000871c783b */ /* 0x000fe20000004200 */
[----:B------:R-:W-:Y:S01]  /*c0b0*/  FADD.FTZ R0, R243, R0 ;  /* 0x00000000f3007221 */ /* 0x000fe20000010000 */
[----:B------:R-:W-:Y:S03]  /*c0c0*/  HMMA.16816.F32 R60, R8, R62, R72 ;  /* 0x0000003e083c723c */ /* 0x000fe60000001848 */
[----:B------:R-:W-:-:S03]  /*c0d0*/  FADD.FTZ R0, R246, R0 ;  /* 0x00000000f6007221 */ /* 0x000fc60000010000 */
[----:B------:R-:W-:Y:S01]  /*c0e0*/  HMMA.16816.F32 R72, R8, R46, R52 ;  /* 0x0000002e0848723c */ /* 0x000fe20000001834 */
[----:B------:R-:W-:-:S04]  /*c0f0*/  FADD.FTZ R0, R247, R0 ;  /* 0x00000000f7007221 */ /* 0x000fc80000010000 */
[----:B------:R-:W-:Y:S01]  /*c100*/  FADD.FTZ R0, R248, R0 ;  /* 0x00000000f8007221 */ /* 0x000fe20000010000 */
[C---:B------:R-:W-:Y:S01]  /*c110*/  HMMA.16816.F32 R80, R8.reuse, R44, R56 ;  /* 0x0000002c0850723c */ /* 0x040fe20000001838 */
[----:B-1----:R-:W-:Y:S01]  /*c120*/  FADD.FTZ R12, R177, R7 ;  /* 0x00000007b10c7221 */ /* 0x002fe20000010000 */
[----:B------:R-:W1:Y:S01]  /*c130*/  LDSM.16.MT88.4 R44, [R135+0x10800] ;  /* 0x01080000872c783b */ /* 0x000e620000004200 */
[----:B------:R-:W-:Y:S02]  /*c140*/  FADD.FTZ R0, R249, R0 ;  /* 0x00000000f9007221 */ /* 0x000fe40000010000 */
[----:B------:R-:W-:Y:S01]  /*c150*/  FADD.FTZ R12, R174, R12 ;  /* 0x0000000cae0c7221 */ /* 0x000fe20000010000 */
[C---:B------:R-:W-:Y:S01]  /*c160*/  HMMA.16816.F32 R84, R8.reuse, R20, R24 ;  /* 0x000000140854723c */ /* 0x040fe20000001818 */
[----:B------:R-:W-:Y:S01]  /*c170*/  FADD.FTZ R7, R200, R0 ;  /* 0x00000000c8077221 */ /* 0x000fe20000010000 */
[----:B------:R-:W-:Y:S01]  /*c180*/  FFMA.FTZ R0, R193, UR6, -R2 ;  /* 0x00000006c1007c23 */ /* 0x000fe20008010802 */
[----:B------:R-:W-:Y:S01]  /*c190*/  FADD.FTZ R12, R172, R12 ;  /* 0x0000000cac0c7221 */ /* 0x000fe20000010000 */
[----:B------:R-:W4:Y:S01]  /*c1a0*/  LDSM.16.MT88.4 R24, [R218+0x10800] ;  /* 0x01080000da18783b */ /* 0x000f220000004200 */
[----:B------:R-:W-:Y:S01]  /*c1b0*/  FADD.FTZ R7, R191, R7 ;  /* 0x00000007bf077221 */ /* 0x000fe20000010000 */
[----:B------:R-:W-:Y:S01]  /*c1c0*/  IMAD.MOV.U32 R191, RZ, RZ, R167 ;  /* 0x000000ffffbf7224 */ /* 0x000fe200078e00a7 */
[----:B------:R-:W-:Y:S01]  /*c1d0*/  HMMA.16816.F32 R52, R8, R22, R40 ;  /* 0x000000160834723c */ /* 0x000fe20000001828 */
[----:B------:R-:W-:Y:S01]  /*c1e0*/  IMAD.MOV.U32 R167, RZ, RZ, R154 ;  /* 0x000000ffffa77224 */ /* 0x000fe200078e009a */
[----:B------:R-:W5:Y:S01]  /*c1f0*/  LDSM.16.MT88.4 R20, [R216+0x10800] ;  /* 0x01080000d814783b */ /* 0x000f620000004200 */
[----:B------:R-:W-:-:S02]  /*c200*/  IMAD.MOV.U32 R154, RZ, RZ, R89 ;  /* 0x000000ffff9a7224 */ /* 0x000fc400078e0059 */
[----:B------:R2:W-:Y:S02]  /*c210*/  MUFU.EX2 R89, R0 ;  /* 0x0000000000597308 */ /* 0x0005e40000000800 */
[----:B------:R-:W-:Y:S02]  /*c220*/  F2FP.F16.F32.PACK_AB R9, R100, R101 ;  /* 0x000000656409723e */ /* 0x000fe400000000ff */
[----:B------:R-:W-:Y:S02]  /*c230*/  F2FP.F16.F32.PACK_AB R11, R94, R95 ;  /* 0x0000005f5e0b723e */ /* 0x000fe400000000ff */
[----:B------:R-:W-:Y:S02]  /*c240*/  F2FP.F16.F32.PACK_AB R8, R92, R93 ;  /* 0x0000005d5c08723e */ /* 0x000fe400000000ff */
[----:B---3--:R-:W-:-:S07]  /*c250*/  F2FP.F16.F32.PACK_AB R10, R90, R91 ;  /* 0x0000005b5a0a723e */ /* 0x008fce00000000ff */
[C---:B--2---:R-:W-:Y:S01]  /*c260*/  HMMA.16816.F32 R32, R8.reuse, R18, R32 ;  /* 0x000000120820723c */ /* 0x044fe20000001820 */
[----:B------:R-:W-:Y:S01]  /*c270*/  FADD.FTZ R0, R165, R7 ;  /* 0x00000007a5007221 */ /* 0x000fe20000010000 */
[----:B------:R-:W-:Y:S01]  /*c280*/  FADD.FTZ R7, R176, R12 ;  /* 0x0000000cb0077221 */ /* 0x000fe20000010000 */
[----:B------:R-:W-:Y:S01]  /*c290*/  FFMA.FTZ R12, R161, UR6, -R2 ;  /* 0x00000006a10c7c23 */ /* 0x000fe20008010802 */
[----:B------:R-:W-:Y:S02]  /*c2a0*/  IMAD.MOV.U32 R165, RZ, RZ, R173 ;  /* 0x000000ffffa57224 */ /* 0x000fe400078e00ad */
[----:B------:R-:W-:Y:S01]  /*c2b0*/  FADD.FTZ R0, R164, R0 ;  /* 0x00000000a4007221 */ /* 0x000fe20000010000 */
[----:B------:R-:W-:Y:S01]  /*c2c0*/  FADD.FTZ R7, R71, R7 ;  /* 0x0000000747077221 */ /* 0x000fe20000010000 */
[----:B------:R-:W-:Y:S01]  /*c2d0*/  IMAD.MOV.U32 R173, RZ, RZ, R88 ;  /* 0x000000ffffad7224 */ /* 0x000fe200078e0058 */
[----:B------:R2:W-:Y:S01]  /*c2e0*/  MUFU.EX2 R71, R12 ;  /* 0x0000000c00477308 */ /* 0x0005e20000000800 */
[----:B------:R-:W-:Y:S01]  /*c2f0*/  FADD.FTZ R0, R158, R0 ;  /* 0x000000009e007221 */ /* 0x000fe20000010000 */
[----:B------:R-:W-:Y:S01]  /*c300*/  FADD.FTZ R7, R70, R7 ;  /* 0x0000000746077221 */ /* 0x000fe20000010000 */
[----:B-1----:R-:W-:Y:S02]  /*c310*/  HMMA.16816.F32 R56, R8, R44, R76 ;  /* 0x0000002c0838723c */ /* 0x002fe4000000184c */
[----:B------:R-:W-:Y:S01]  /*c320*/  FADD.FTZ R0, R251, R0 ;  /* 0x00000000fb007221 */ /* 0x000fe20000010000 */
[----:B------:R-:W-:-:S02]  /*c330*/  FADD.FTZ R7, R162, R7 ;  /* 0x00000007a2077221 */ /* 0x000fc40000010000 */
[----:B------:R-:W1:Y:S01]  /*c340*/  MUFU.EX2 R88, R13 ;  /* 0x0000000d00587308 */ /* 0x000e620000000800 */
[----:B------:R-:W-:Y:S01]  /*c350*/  FADD.FTZ R0, R169, R0 ;  /* 0x00000000a9007221 */ /* 0x000fe20000010000 */
[----:B------:R-:W-:Y:S01]  /*c360*/  FADD.FTZ R7, R160, R7 ;  /* 0x00000007a0077221 */ /* 0x000fe20000010000 */
[----:B------:R-:W-:Y:S02]  /*c370*/  HMMA.16816.F32 R60, R8, R46, R60 ;  /* 0x0000002e083c723c */ /* 0x000fe4000000183c */
[----:B------:R-:W-:Y:S01]  /*c380*/  FADD.FTZ R0, R250, R0 ;  /* 0x00000000fa007221 */ /* 0x000fe20000010000 */
[----:B------:R-:W-:-:S03]  /*c390*/  FADD.FTZ R7, R69, R7 ;  /* 0x0000000745077221 */ /* 0x000fc60000010000 */
[----:B------:R-:W-:Y:S01]  /*c3a0*/  FADD.FTZ R0, R213, R0 ;  /* 0x00000000d5007221 */ /* 0x000fe20000010000 */
[----:B------:R-:W-:Y:S01]  /*c3b0*/  FADD.FTZ R7, R149, R7 ;  /* 0x0000000795077221 */ /* 0x000fe20000010000 */
[----:B--2---:R-:W-:Y:S01]  /*c3c0*/  FFMA.FTZ R12, R191, UR6, -R2 ;  /* 0x00000006bf0c7c23 */ /* 0x004fe20008010802 */
[C---:B----4-:R-:W-:Y:S01]  /*c3d0*/  HMMA.16816.F32 R44, R8.reuse, R24, R80 ;  /* 0x00000018082c723c */ /* 0x050fe20000001850 */
[----:B------:R-:W-:Y:S01]  /*c3e0*/  FADD.FTZ R0, R208, R0 ;  /* 0x00000000d0007221 */ /* 0x000fe20000010000 */
[----:B------:R-:W-:Y:S01]  /*c3f0*/  FADD.FTZ R7, R66, R7 ;  /* 0x0000000742077221 */ /* 0x000fe20000010000 */
[----:B------:R2:W3:Y:S02]  /*c400*/  MUFU.EX2 R70, R12 ;  /* 0x0000000c00467308 */ /* 0x0004e40000000800 */
[----:B------:R-:W-:Y:S01]  /*c410*/  FADD.FTZ R0, R207, R0 ;  /* 0x00000000cf007221 */ /* 0x000fe20000010000 */
[----:B------:R-:W-:Y:S01]  /*c420*/  FADD.FTZ R7, R151, R7 ;  /* 0x0000000797077221 */ /* 0x000fe20000010000 */
[----:B------:R-:W-:Y:S01]  /*c430*/  HMMA.16816.F32 R40, R8, R26, R72 ;  /* 0x0000001a0828723c */ /* 0x000fe20000001848 */
[----:B------:R-:W-:Y:S01]  /*c440*/  LDSM.16.MT88.4 R24, [R217+0x11000] ;  /* 0x01100000d918783b */ /* 0x000fe20000004200 */
[----:B------:R-:W-:Y:S01]  /*c450*/  FADD.FTZ R0, R194, R0 ;  /* 0x00000000c2007221 */ /* 0x000fe20000010000 */
[----:B------:R-:W-:-:S03]  /*c460*/  FADD.FTZ R7, R65, R7 ;  /* 0x0000000741077221 */ /* 0x000fc60000010000 */
[----:B------:R-:W-:Y:S01]  /*c470*/  FADD.FTZ R0, R188, R0 ;  /* 0x00000000bc007221 */ /* 0x000fe20000010000 */
[----:B------:R-:W-:Y:S01]  /*c480*/  FADD.FTZ R7, R144, R7 ;  /* 0x0000000790077221 */ /* 0x000fe20000010000 */
[C---:B-----5:R-:W-:Y:S02]  /*c490*/  HMMA.16816.F32 R84, R8.reuse, R20, R84 ;  /* 0x000000140854723c */ /* 0x060fe40000001854 */
[----:B------:R-:W-:Y:S01]  /*c4a0*/  FADD.FTZ R0, R183, R0 ;  /* 0x00000000b7007221 */ /* 0x000fe20000010000 */
[----:B------:R-:W-:Y:S01]  /*c4b0*/  FADD.FTZ R7, R64, R7 ;  /* 0x0000000740077221 */ /* 0x000fe20000010000 */
[----:B--2---:R-:W-:Y:S02]  /*c4c0*/  FFMA.FTZ R12, R165, UR6, -R6 ;  /* 0x00000006a50c7c23 */ /* 0x004fe40008010806 */
[----:B------:R-:W-:Y:S01]  /*c4d0*/  FADD.FTZ R0, R175, R0 ;  /* 0x00000000af007221 */ /* 0x000fe20000010000 */
[----:B------:R-:W-:Y:S01]  /*c4e0*/  FADD.FTZ R7, R143, R7 ;  /* 0x000000078f077221 */ /* 0x000fe20000010000 */
[----:B------:R-:W-:Y:S01]  /*c4f0*/  HMMA.16816.F32 R52, R8, R22, R52 ;  /* 0x000000160834723c */ /* 0x000fe20000001834 */
[----:B------:R2:W-:Y:S01]  /*c500*/  MUFU.EX2 R69, R12 ;  /* 0x0000000c00457308 */ /* 0x0005e20000000800 */
[----:B------:R-:W-:Y:S01]  /*c510*/  FADD.FTZ R0, R170, R0 ;  /* 0x00000000aa007221 */ /* 0x000fe20000010000 */
[----:B------:R-:W-:Y:S01]  /*c520*/  FADD.FTZ R7, R137, R7 ;  /* 0x0000000789077221 */ /* 0x000fe20000010000 */
[----:B------:R-:W-:Y:S02]  /*c530*/  LDSM.16.MT88.4 R20, [R218+0x11000] ;  /* 0x01100000da14783b */ /* 0x000fe40000004200 */
[----:B------:R-:W-:-:S04]  /*c540*/  FADD.FTZ R0, R168, R0 ;  /* 0x00000000a8007221 */ /* 0x000fc80000010000 */
[----:B------:R-:W-:-:S04]  /*c550*/  FADD.FTZ R0, R159, R0 ;  /* 0x000000009f007221 */ /* 0x000fc80000010000 */
[----:B------:R-:W-:Y:S01]  /*c560*/  FADD.FTZ R0, R157, R0 ;  /* 0x000000009d007221 */ /* 0x000fe20000010000 */
[----:B--2---:R-:W-:-:S03]  /*c570*/  FFMA.FTZ R12, R163, UR6, -R6 ;  /* 0x00000006a30c7c23 */ /* 0x004fc60008010806 */
[----:B------:R-:W-:Y:S01]  /*c580*/  FADD.FTZ R0, R156, R0 ;  /* 0x000000009c007221 */ /* 0x000fe20000010000 */
[----:B------:R2:W4:Y:S03]  /*c590*/  MUFU.EX2 R66, R12 ;  /* 0x0000000c00427308 */ /* 0x0005260000000800 */
[----:B------:R-:W-:-:S04]  /*c5a0*/  FADD.FTZ R0, R148, R0 ;  /* 0x0000000094007221 */ /* 0x000fc80000010000 */
[----:B------:R-:W-:-:S04]  /*c5b0*/  FADD.FTZ R0, R146, R0 ;  /* 0x0000000092007221 */ /* 0x000fc80000010000 */
[----:B------:R-:W-:-:S04]  /*c5c0*/  FADD.FTZ R0, R145, R0 ;  /* 0x0000000091007221 */ /* 0x000fc80000010000 */
[----:B------:R-:W-:Y:S01]  /*c5d0*/  FADD.FTZ R0, R142, R0 ;  /* 0x000000008e007221 */ /* 0x000fe20000010000 */
[----:B--2---:R-:W-:-:S03]  /*c5e0*/  FFMA.FTZ R12, R167, UR6, -R6 ;  /* 0x00000006a70c7c23 */ /* 0x004fc60008010806 */
[----:B------:R-:W-:Y:S01]  /*c5f0*/  FADD.FTZ R0, R141, R0 ;  /* 0x000000008d007221 */ /* 0x000fe20000010000 */
[----:B------:R2:W-:Y:S03]  /*c600*/  MUFU.EX2 R65, R12 ;  /* 0x0000000c00417308 */ /* 0x0005e60000000800 */
[----:B------:R-:W-:-:S04]  /*c610*/  FADD.FTZ R0, R140, R0 ;  /* 0x000000008c007221 */ /* 0x000fc80000010000 */
[----:B------:R-:W-:-:S04]  /*c620*/  FADD.FTZ R0, R136, R0 ;  /* 0x0000000088007221 */ /* 0x000fc80000010000 */
[----:B------:R-:W-:-:S04]  /*c630*/  FADD.FTZ R0, R132, R0 ;  /* 0x0000000084007221 */ /* 0x000fc80000010000 */
[----:B------:R-:W-:Y:S01]  /*c640*/  FADD.FTZ R0, R129, R0 ;  /* 0x0000000081007221 */ /* 0x000fe20000010000 */
[----:B--2---:R-:W-:-:S03]  /*c650*/  FFMA.FTZ R12, R166, UR6, -R6 ;  /* 0x00000006a60c7c23 */ /* 0x004fc60008010806 */
[----:B------:R-:W-:Y:S01]  /*c660*/  FADD.FTZ R0, R127, R0 ;  /* 0x000000007f007221 */ /* 0x000fe20000010000 */
[----:B------:R-:W-:Y:S01]  /*c670*/  HMMA.16816.F32 R164, R8, R16, R48 ;  /* 0x0000001008a4723c */ /* 0x000fe20000001830 */
[----:B------:R-:W2:Y:S01]  /*c680*/  LDSM.16.MT88.4 R16, [R216+0x11000] ;  /* 0x01100000d810783b */ /* 0x000ea20000004200 */
[----:B------:R5:W5:Y:S01]  /*c690*/  MUFU.EX2 R64, R12 ;  /* 0x0000000c00407308 */ /* 0x000b620000000800 */
[----:B------:R-:W-:-:S04]  /*c6a0*/  FADD.FTZ R0, R123, R0 ;  /* 0x000000007b007221 */ /* 0x000fc80000010000 */
[----:B------:R-:W-:Y:S01]  /*c6b0*/  FADD.FTZ R0, R121, R0 ;  /* 0x0000000079007221 */ /* 0x000fe20000010000 */
[----:B-1----:R-:W-:Y:S02]  /*c6c0*/  F2FP.F16.F32.PACK_AB R9, R88, R89 ;  /* 0x000000595809723e */ /* 0x002fe400000000ff */
[----:B---3--:R-:W-:Y:S01]  /*c6d0*/  F2FP.F16.F32.PACK_AB R11, R70, R71 ;  /* 0x00000047460b723e */ /* 0x008fe200000000ff */
[----:B------:R-:W-:Y:S01]  /*c6e0*/  FADD.FTZ R0, R119, R0 ;  /* 0x0000000077007221 */ /* 0x000fe20000010000 */
[----:B----4-:R-:W-:-:S03]  /*c6f0*/  F2FP.F16.F32.PACK_AB R8, R66, R69 ;  /* 0x000000454208723e */ /* 0x010fc600000000ff */
[----:B------:R-:W-:Y:S01]  /*c700*/  FADD.FTZ R0, R115, R0 ;  /* 0x0000000073007221 */ /* 0x000fe20000010000 */
[----:B-----5:R-:W-:-:S03]  /*c710*/  FFMA.FTZ R12, R173, UR6, -R2 ;  /* 0x00000006ad0c7c23 */ /* 0x020fc60008010802 */
[----:B------:R-:W-:Y:S01]  /*c720*/  FADD.FTZ R0, R113, R0 ;  /* 0x0000000071007221 */ /* 0x000fe20000010000 */
[----:B------:R-:W-:Y:S01]  /*c730*/  F2FP.F16.F32.PACK_AB R10, R64, R65 ;  /* 0x00000041400a723e */ /* 0x000fe200000000ff */
[----:B------:R1:W-:Y:S02]  /*c740*/  MUFU.EX2 R48, R12 ;  /* 0x0000000c00307308 */ /* 0x0003e40000000800 */
[----:B------:R-:W-:-:S04]  /*c750*/  FADD.FTZ R0, R114, R0 ;  /* 0x0000000072007221 */ /* 0x000fc80000010000 */
[----:B------:R-:W-:Y:S01]  /*c760*/  FADD.FTZ R0, R109, R0 ;  /* 0x000000006d007221 */ /* 0x000fe20000010000 */
[----:B------:R-:W-:Y:S03]  /*c770*/  HMMA.16816.F32 R56, R8, R28, R56 ;  /* 0x0000001c0838723c */ /* 0x000fe60000001838 */
[----:B------:R-:W-:-:S03]  /*c780*/  FADD.FTZ R0, R106, R0 ;  /* 0x000000006a007221 */ /* 0x000fc60000010000 */
[C---:B------:R-:W-:Y:S01]  /*c790*/  HMMA.16816.F32 R60, R8.reuse, R30, R60 ;  /* 0x0000001e083c723c */ /* 0x040fe2000000183c */
[----:B------:R-:W-:Y:S01]  /*c7a0*/  FADD.FTZ R0, R107, R0 ;  /* 0x000000006b007221 */ /* 0x000fe20000010000 */
[----:B-1----:R-:W-:Y:S01]  /*c7b0*/  FADD.FTZ R12, R37, R7 ;  /* 0x00000007250c7221 */ /* 0x002fe20000010000 */
[----:B------:R-:W-:Y:S02]  /*c7c0*/  FFMA.FTZ R7, R171, UR6, -R2 ;  /* 0x00000006ab077c23 */ /* 0x000fe40008010802 */
[----:B------:R-:W-:Y:S01]  /*c7d0*/  FADD.FTZ R0, R101, R0 ;  /* 0x0000000065007221 */ /* 0x000fe20000010000 */
[----:B--2---:R-:W-:Y:S01]  /*c7e0*/  HMMA.16816.F32 R156, R8, R16, R84 ;  /* 0x00000010089c723c */ /* 0x004fe20000001854 */
[----:B------:R1:W2:Y:S02]  /*c7f0*/  MUFU.EX2 R37, R7 ;  /* 0x0000000700257308 */ /* 0x0002a40000000800 */
[----:B------:R-:W-:-:S03]  /*c800*/  FADD.FTZ R0, R100, R0 ;  /* 0x0000000064007221 */ /* 0x000fc60000010000 */
[----:B------:R-:W-:Y:S01]  /*c810*/  HMMA.16816.F32 R44, R8, R20, R44 ;  /* 0x00000014082c723c */ /* 0x000fe2000000182c */
[----:B------:R-:W-:-:S04]  /*c820*/  FADD.FTZ R0, R95, R0 ;  /* 0x000000005f007221 */ /* 0x000fc80000010000 */
[----:B------:R-:W-:Y:S01]  /*c830*/  FADD.FTZ R0, R94, R0 ;  /* 0x000000005e007221 */ /* 0x000fe20000010000 */
[----:B------:R-:W-:Y:S03]  /*c840*/  HMMA.16816.F32 R40, R8, R22, R40 ;  /* 0x000000160828723c */ /* 0x000fe60000001828 */
[----:B------:R-:W-:-:S03]  /*c850*/  FADD.FTZ R0, R89, R0 ;  /* 0x0000000059007221 */ /* 0x000fc60000010000 */
[C---:B------:R-:W-:Y:S01]  /*c860*/  HMMA.16816.F32 R16, R8.reuse, R18, R52 ;  /* 0x000000120810723c */ /* 0x040fe20000001834 */
[----:B-1----:R-:W-:Y:S01]  /*c870*/  FADD.FTZ R7, R139, R12 ;  /* 0x0000000c8b077221 */ /* 0x002fe20000010000 */
[----:B------:R-:W-:Y:S01]  /*c880*/  FFMA.FTZ R12, R150, UR6, -R2 ;  /* 0x00000006960c7c23 */ /* 0x000fe20008010802 */
[----:B------:R-:W-:Y:S01]  /*c890*/  FADD.FTZ R0, R88, R0 ;  /* 0x0000000058007221 */ /* 0x000fe20000010000 */
[----:B------:R-:W-:Y:S01]  /*c8a0*/  LDSM.16.MT88.4 R148, [R218+0x11800] ;  /* 0x01180000da94783b */ /* 0x000fe20000004200 */
[----:B------:R-:W-:Y:S01]  /*c8b0*/  FADD.FTZ R7, R138, R7 ;  /* 0x000000078a077221 */ /* 0x000fe20000010000 */
[----:B------:R1:W3:Y:S01]  /*c8c0*/  MUFU.EX2 R15, R12 ;  /* 0x0000000c000f7308 */ /* 0x0002e20000000800 */
[----:B------:R-:W-:Y:S01]  /*c8d0*/  FADD.FTZ R0, R71, R0 ;  /* 0x0000000047007221 */ /* 0x000fe20000010000 */
[----:B------:R-:W-:Y:S01]  /*c8e0*/  HMMA.16816.F32 R164, R8, R24, R164 ;  /* 0x0000001808a4723c */ /* 0x000fe200000018a4 */
[----:B--2---:R-:W-:Y:S02]  /*c8f0*/  F2FP.F16.F32.PACK_AB R161, R37, R48 ;  /* 0x0000003025a1723e */ /* 0x004fe400000000ff */
[----:B------:R-:W-:-:S03]  /*c900*/  FADD.FTZ R0, R70, R0 ;  /* 0x0000000046007221 */ /* 0x000fc60000010000 */
[----:B------:R-:W-:Y:S01]  /*c910*/  HMMA.16816.F32 R32, R8, R26, R32 ;  /* 0x0000001a0820723c */ /* 0x000fe20000001820 */
[----:B------:R-:W-:Y:S01]  /*c920*/  LDSM.16.MT88.4 R8, [R217+0x11800] ;  /* 0x01180000d908783b */ /* 0x000fe20000004200 */
[----:B------:R-:W-:-:S04]  /*c930*/  FADD.FTZ R0, R48, R0 ;  /* 0x0000000030007221 */ /* 0x000fc80000010000 */
[----:B------:R-:W-:Y:S01]  /*c940*/  FADD.FTZ R0, R37, R0 ;  /* 0x0000000025007221 */ /* 0x000fe20000010000 */
[----:B-1----:R-:W-:Y:S01]  /*c950*/  FFMA.FTZ R12, R147, UR6, -R2 ;  /* 0x00000006930c7c23 */ /* 0x002fe20008010802 */
[----:B------:R-:W-:Y:S01]  /*c960*/  FADD.FTZ R2, R133, R7 ;  /* 0x0000000785027221 */ /* 0x000fe20000010000 */
[----:B------:R-:W-:Y:S01]  /*c970*/  FFMA.FTZ R7, R153, UR6, -R6 ;  /* 0x0000000699077c23 */ /* 0x000fe20008010806 */
[----:B------:R-:W1:Y:S01]  /*c980*/  LDSM.16.MT88.4 R144, [R135+0x11800] ;  /* 0x011800008790783b */ /* 0x000e620000004200 */
[----:B------:R-:W2:Y:S01]  /*c990*/  MUFU.EX2 R14, R12 ;  /* 0x0000000c000e7308 */ /* 0x000ea20000000800 */
[----:B------:R-:W-:Y:S01]  /*c9a0*/  FADD.FTZ R2, R131, R2 ;  /* 0x0000000283027221 */ /* 0x000fe20000010000 */
[----:B---3--:R-:W-:-:S03]  /*c9b0*/  FADD.FTZ R0, R15, R0 ;  /* 0x000000000f007221 */ /* 0x008fc60000010000 */
[----:B------:R-:W-:-:S03]  /*c9c0*/  FADD.FTZ R2, R130, R2 ;  /* 0x0000000282027221 */ /* 0x000fc60000010000 */
[----:B------:R3:W-:Y:S01]  /*c9d0*/  MUFU.EX2 R13, R7 ;  /* 0x00000007000d7308 */ /* 0x0007e20000000800 */
[----:B------:R-:W-:-:S04]  /*c9e0*/  FADD.FTZ R2, R128, R2 ;  /* 0x0000000280027221 */ /* 0x000fc80000010000 */
[----:B------:R-:W-:-:S04]  /*c9f0*/  FADD.FTZ R2, R126, R2 ;  /* 0x000000027e027221 */ /* 0x000fc80000010000 */
[----:B------:R-:W-:Y:S01]  /*ca00*/  FADD.FTZ R2, R125, R2 ;  /* 0x000000027d027221 */ /* 0x000fe20000010000 */
[----:B--2---:R-:W-:-:S03]  /*ca10*/  F2FP.F16.F32.PACK_AB R163, R14, R15 ;  /* 0x0000000f0ea3723e */ /* 0x004fc600000000ff */
[----:B------:R-:W-:-:S04]  /*ca20*/  FADD.FTZ R2, R124, R2 ;  /* 0x000000027c027221 */ /* 0x000fc80000010000 */
[----:B------:R-:W-:Y:S01]  /*ca30*/  FADD.FTZ R2, R122, R2 ;  /* 0x000000027a027221 */ /* 0x000fe20000010000 */
[----:B---3--:R-:W-:-:S03]  /*ca40*/  FFMA.FTZ R7, R155, UR6, -R6 ;  /* 0x000000069b077c23 */ /* 0x008fc60008010806 */
[----:B------:R-:W-:Y:S01]  /*ca50*/  FADD.FTZ R2, R118, R2 ;  /* 0x0000000276027221 */ /* 0x000fe20000010000 */
[----:B------:R2:W3:Y:S03]  /*ca60*/  MUFU.EX2 R12, R7 ;  /* 0x00000007000c7308 */ /* 0x0004e60000000800 */
[----:B------:R-:W-:-:S04]  /*ca70*/  FADD.FTZ R2, R120, R2 ;  /* 0x0000000278027221 */ /* 0x000fc80000010000 */
[----:B------:R-:W-:-:S04]  /*ca80*/  FADD.FTZ R2, R117, R2 ;  /* 0x0000000275027221 */ /* 0x000fc80000010000 */
[----:B------:R-:W-:-:S04]  /*ca90*/  FADD.FTZ R2, R116, R2 ;  /* 0x0000000274027221 */ /* 0x000fc80000010000 */
[----:B------:R-:W-:Y:S01]  /*caa0*/  FADD.FTZ R2, R112, R2 ;  /* 0x0000000270027221 */ /* 0x000fe20000010000 */
[--C-:B--2---:R-:W-:Y:S01]  /*cab0*/  FFMA.FTZ R7, R154, UR6, -R6.reuse ;  /* 0x000000069a077c23 */ /* 0x104fe20008010806 */
[----:B------:R-:W-:Y:S02]  /*cac0*/  FFMA.FTZ R6, R152, UR6, -R6 ;  /* 0x0000000698067c23 */ /* 0x000fe40008010806 */
[----:B------:R-:W-:Y:S01]  /*cad0*/  FADD.FTZ R2, R111, R2 ;  /* 0x000000026f027221 */ /* 0x000fe20000010000 */
[----:B------:R-:W2:Y:S01]  /*cae0*/  LDSM.16.MT88.4 R152, [R216+0x11800] ;  /* 0x01180000d898783b */ /* 0x000ea20000004200 */
[----:B---3--:R-:W-:Y:S01]  /*caf0*/  F2FP.F16.F32.PACK_AB R160, R12, R13 ;  /* 0x0000000d0ca0723e */ /* 0x008fe200000000ff */
[----:B------:R-:W-:Y:S01]  /*cb00*/  ULDC.64 UR6, c[0x0][0x218] ;  /* 0x0000860000067ab9 */ /* 0x000fe20000000a00 */
[----:B------:R-:W-:Y:S01]  /*cb10*/  FADD.FTZ R2, R110, R2 ;  /* 0x000000026e027221 */ /* 0x000fe20000010000 */
[----:B------:R-:W-:Y:S01]  /*cb20*/  MUFU.EX2 R7, R7 ;  /* 0x0000000700077308 */ /* 0x000fe20000000800 */
[----:B------:R-:W-:-:S02]  /*cb30*/  LEA R133, P2, R38, UR6, 0x1 ;  /* 0x0000000626857c11 */ /* 0x000fc4000f8408ff */
[----:B------:R-:W-:Y:S02]  /*cb40*/  FADD.FTZ R2, R108, R2 ;  /* 0x000000026c027221 */ /* 0x000fe40000010000 */
[----:B------:R-:W-:Y:S01]  /*cb50*/  LEA.HI.X R252, R38, UR7, R39, 0x1, P2 ;  /* 0x0000000726fc7c11 */ /* 0x000fe200090f0c27 */
[----:B------:R-:W-:Y:S02]  /*cb60*/  IMAD.MOV.U32 R242, RZ, RZ, R133 ;  /* 0x000000fffff27224 */ /* 0x000fe400078e0085 */
[----:B------:R-:W-:Y:S01]  /*cb70*/  FADD.FTZ R2, R105, R2 ;  /* 0x0000000269027221 */ /* 0x000fe20000010000 */
[----:B------:R-:W3:Y:S01]  /*cb80*/  MUFU.EX2 R6, R6 ;  /* 0x0000000600067308 */ /* 0x000ee20000000800 */
[----:B------:R-:W-:Y:S02]  /*cb90*/  IMAD.MOV.U32 R243, RZ, RZ, R252 ;  /* 0x000000fffff37224 */ /* 0x000fe400078e00fc */
[----:B------:R-:W-:-:S04]  /*cba0*/  FADD.FTZ R2, R104, R2 ;  /* 0x0000000268027221 */ /* 0x000fc80000010000 */
[----:B------:R-:W-:-:S04]  /*cbb0*/  FADD.FTZ R2, R103, R2 ;  /* 0x0000000267027221 */ /* 0x000fc80000010000 */
[----:B------:R-:W-:-:S04]  /*cbc0*/  FADD.FTZ R2, R102, R2 ;  /* 0x0000000266027221 */ /* 0x000fc80000010000 */
[----:B------:R-:W-:Y:S01]  /*cbd0*/  FADD.FTZ R2, R93, R2 ;  /* 0x000000025d027221 */ /* 0x000fe20000010000 */
[----:B---3--:R-:W-:-:S03]  /*cbe0*/  F2FP.F16.F32.PACK_AB R162, R6, R7 ;  /* 0x0000000706a2723e */ /* 0x008fc600000000ff */
[----:B------:R-:W-:-:S04]  /*cbf0*/  FADD.FTZ R2, R92, R2 ;  /* 0x000000025c027221 */ /* 0x000fc80000010000 */
[----:B------:R-:W-:Y:S01]  /*cc00*/  FADD.FTZ R2, R91, R2 ;  /* 0x000000025b027221 */ /* 0x000fe20000010000 */
[----:B-1----:R-:W-:Y:S03]  /*cc10*/  HMMA.16816.F32 R136, R160, R144, R56 ;  /* 0x00000090a088723c */ /* 0x002fe60000001838 */
[----:B------:R-:W-:-:S03]  /*cc20*/  FADD.FTZ R2, R90, R2 ;  /* 0x000000025a027221 */ /* 0x000fc60000010000 */
[----:B------:R-:W-:Y:S01]  /*cc30*/  HMMA.16816.F32 R140, R160, R148, R44 ;  /* 0x00000094a08c723c */ /* 0x000fe2000000182c */
[----:B------:R-:W-:-:S04]  /*cc40*/  FADD.FTZ R2, R69, R2 ;  /* 0x0000000245027221 */ /* 0x000fc80000010000 */
[----:B------:R-:W-:Y:S01]  /*cc50*/  FADD.FTZ R2, R66, R2 ;  /* 0x0000000242027221 */ /* 0x000fe20000010000 */
[----:B--2---:R-:W-:Y:S03]  /*cc60*/  HMMA.16816.F32 R156, R160, R152, R156 ;  /* 0x00000098a09c723c */ /* 0x004fe6000000189c */
[----:B------:R-:W-:-:S03]  /*cc70*/  FADD.FTZ R2, R65, R2 ;  /* 0x0000000241027221 */ /* 0x000fc60000010000 */
[----:B------:R-:W-:Y:S01]  /*cc80*/  HMMA.16816.F32 R144, R160, R146, R60 ;  /* 0x00000092a090723c */ /* 0x000fe2000000183c */
[----:B------:R-:W-:-:S04]  /*cc90*/  FADD.FTZ R2, R64, R2 ;  /* 0x0000000240027221 */ /* 0x000fc80000010000 */
[----:B------:R-:W-:Y:S01]  /*cca0*/  FADD.FTZ R2, R13, R2 ;  /* 0x000000020d027221 */ /* 0x000fe20000010000 */
[----:B------:R-:W-:Y:S03]  /*ccb0*/  HMMA.16816.F32 R148, R160, R150, R40 ;  /* 0x00000096a094723c */ /* 0x000fe60000001828 */
[----:B------:R-:W-:-:S03]  /*ccc0*/  FADD.FTZ R2, R12, R2 ;  /* 0x000000020c027221 */ /* 0x000fc60000010000 */
[----:B------:R-:W-:Y:S01]  /*ccd0*/  HMMA.16816.F32 R152, R160, R154, R16 ;  /* 0x0000009aa098723c */ /* 0x000fe20000001810 */
[----:B------:R-:W-:Y:S01]  /*cce0*/  FADD.FTZ R2, R7, R2 ;  /* 0x0000000207027221 */ /* 0x000fe20000010000 */
[----:B------:R-:W-:-:S03]  /*ccf0*/  FADD.FTZ R7, R14, R0 ;  /* 0x000000000e077221 */ /* 0x000fc60000010000 */
[----:B------:R-:W-:Y:S01]  /*cd00*/  FADD.FTZ R0, R6, R2 ;  /* 0x0000000206007221 */ /* 0x000fe20000010000 */
[C---:B------:R-:W-:Y:S01]  /*cd10*/  HMMA.16816.F32 R164, R160.reuse, R8, R164 ;  /* 0x00000008a0a4723c */ /* 0x040fe200000018a4 */
[----:B------:R1:W-:Y:S04]  /*cd20*/  STL [R1+0x14], R7 ;  /* 0x0000140701007387 */ /* 0x0003e80000100800 */
[----:B------:R1:W-:Y:S01]  /*cd30*/  STL [R1+0x10], R0 ;  /* 0x0000100001007387 */ /* 0x0003e20000100800 */
[----:B------:R-:W-:Y:S01]  /*cd40*/  HMMA.16816.F32 R160, R160, R10, R32 ;  /* 0x0000000aa0a0723c */ /* 0x000fe20000001820 */
[----:B------:R-:W-:-:S08]  /*cd50*/  NOP ;  /* 0x0000000000007918 */ /* 0x000fd00000000000 */
[----:B------:R-:W-:-:S15]  /*cd60*/  @!P1 BRA `(.L_x_907) ;  /* 0x000000a400149947 */ /* 0x000fde0003800000 */
[----:B------:R-:W-:-:S04]  /*cd70*/  DEPBAR.LE SB0, 0x0 ;  /* 0x000080000000791a */ /* 0x000fc80000000000 */
[----:B------:R-:W-:Y:S01]  /*cd80*/  UIADD3 UR17, UR20, -0x2, URZ ;  /* 0xfffffffe14117890 */ /* 0x000fe2000fffe03f */
[----:B------:R-:W-:Y:S06]  /*cd90*/  BAR.SYNC.DEFER_BLOCKING 0x0 ;  /* 0x0000000000007b1d */ /* 0x000fec0000010000 */
[----:B------:R-:W-:Y:S05]  /*cda0*/  @!P0 BRA `(.L_x_908) ;  /* 0x0000000400048947 */ /* 0x000fea0003800000 */
[----:B------:R-:W2:Y:S01]  /*cdb0*/  LDL.64 R192, [R1+0x8] ;  /* 0x0000080001c07983 */ /* 0x000ea20000100a00 */
[----:B------:R-:W3:Y:S01]  /*cdc0*/  LDC R11, c[0x0][0x380] ;  /* 0x0000e000ff0b7b82 */ /* 0x000ee20000000800 */
[----:B------:R-:W-:-:S04]  /*cdd0*/  USHF.L.U32 UR4, UR17, 0x8, URZ ;  /* 0x0000000811047899 */ /* 0x000fc8000800063f */
[----:B------:R-:W-:Y:S02]  /*cde0*/  UIADD3 UR6, UR4, 0x100, URZ ;  /* 0x0000010004067890 */ /* 0x000fe4000fffe03f */
[----:B------:R-:W-:-:S04]  /*cdf0*/  IMAD.U32 R8, RZ, RZ, UR4 ;  /* 0x00000004ff087e24 */ /* 0x000fc8000f8e00ff */
[----:B------:R-:W-:Y:S02]  /*ce00*/  MOV R2, UR6 ;  /* 0x0000000600027c02 */ /* 0x000fe40008000f00 */
[----:B------:R-:W-:Y:S02]  /*ce10*/  IABS R8, R8 ;  /* 0x0000000800087213 */ /* 0x000fe40000000000 */
[----:B------:R-:W-:Y:S02]  /*ce20*/  IABS R2, R2 ;  /* 0x0000000200027213 */ /* 0x000fe40000000000 */
[----:B---3--:R-:W-:-:S04]  /*ce30*/  IABS R10, R11 ;  /* 0x0000000b000a7213 */ /* 0x008fc80000000000 */
[----:B------:R-:W3:Y:S08]  /*ce40*/  I2F.RP R6, R10 ;  /* 0x0000000a00067306 */ /* 0x000ef00000209400 */
[----:B---3--:R-:W3:Y:S02]  /*ce50*/  MUFU.RCP R6, R6 ;  /* 0x0000000600067308 */ /* 0x008ee40000001000 */
[----:B---3--:R-:W-:-:S06]  /*ce60*/  VIADD R6, R6, 0xffffffe ;  /* 0x0ffffffe06067836 */ /* 0x008fcc0000000000 */
[----:B-1----:R-:W1:Y:S02]  /*ce70*/  F2I.FTZ.U32.TRUNC.NTZ R7, R6 ;  /* 0x0000000600077305 */ /* 0x002e64000021f000 */
[----:B-1----:R-:W-:Y:S01]  /*ce80*/  IMAD.MOV R0, RZ, RZ, -R7 ;  /* 0x000000ffff007224 */ /* 0x002fe200078e0a07 */
[----:B------:R-:W-:-:S03]  /*ce90*/  MOV R6, RZ ;  /* 0x000000ff00067202 */ /* 0x000fc60000000f00 */
[----:B------:R-:W-:-:S04]  /*cea0*/  IMAD R0, R0, R10, RZ ;  /* 0x0000000a00007224 */ /* 0x000fc800078e02ff */
[----:B------:R-:W-:Y:S01]  /*ceb0*/  IMAD.HI.U32 R0, R7, R0, R6 ;  /* 0x0000000007007227 */ /* 0x000fe200078e0006 */
[----:B------:R-:W-:-:S03]  /*cec0*/  MOV R6, R8 ;  /* 0x0000000800067202 */ /* 0x000fc60000000f00 */
[----:B------:R-:W-:-:S04]  /*ced0*/  IMAD.MOV.U32 R7, RZ, RZ, R2 ;  /* 0x000000ffff077224 */ /* 0x000fc800078e0002 */
[----:B------:R-:W-:-:S04]  /*cee0*/  IMAD.HI.U32 R2, R0, R7, RZ ;  /* 0x0000000700027227 */ /* 0x000fc800078e00ff */
[----:B------:R-:W-:-:S04]  /*cef0*/  IMAD.HI.U32 R0, R0, R6, RZ ;  /* 0x0000000600007227 */ /* 0x000fc800078e00ff */
[----:B------:R-:W-:Y:S01]  /*cf00*/  IMAD.MOV R8, RZ, RZ, -R2 ;  /* 0x000000ffff087224 */ /* 0x000fe200078e0a02 */
[----:B------:R-:W-:-:S03]  /*cf10*/  IADD3 R9, -R0, RZ, RZ ;  /* 0x000000ff00097210 */ /* 0x000fc60007ffe1ff */
[C---:B------:R-:W-:Y:S02]  /*cf20*/  IMAD R7, R10.reuse, R8, R7 ;  /* 0x000000080a077224 */ /* 0x040fe400078e0207 */
[----:B------:R-:W-:-:S03]  /*cf30*/  IMAD R6, R10, R9, R6 ;  /* 0x000000090a067224 */ /* 0x000fc600078e0206 */
[C---:B------:R-:W-:Y:S02]  /*cf40*/  ISETP.GT.U32.AND P4, PT, R10.reuse, R7, PT ;  /* 0x000000070a00720c */ /* 0x040fe40003f84070 */
[----:B------:R-:W-:-:S11]  /*cf50*/  ISETP.GT.U32.AND P2, PT, R10, R6, PT ;  /* 0x000000060a00720c */ /* 0x000fd60003f44070 */
        /* <DEDUP_REMOVED lines=19> */
[----:B--2---:R-:W-:-:S04]  /*d090*/  IMAD.WIDE R6, R2, 0x4, R192 ;  /* 0x0000000402067825 */ /* 0x004fc800078e02c0 */
[----:B------:R-:W-:Y:S02]  /*d0a0*/  IMAD.WIDE R8, R0, 0x4, R192 ;  /* 0x0000000400087825 */ /* 0x000fe400078e02c0 */
[----:B------:R-:W2:Y:S04]  /*d0b0*/  LDG.E R6, desc[UR22][R6.64] ;  /* 0x0000001606067981 */ /* 0x000ea8000c1e1900 */
[----:B------:R-:W2:Y:S01]  /*d0c0*/  LDG.E R8, desc[UR22][R8.64] ;  /* 0x0000001608087981 */ /* 0x000ea2000c1e1900 */
[----:B------:R-:W-:-:S04]  /*d0d0*/  IMAD.IADD R0, R2, 0x1, -R0 ;  /* 0x0000000102007824 */ /* 0x000fc800078e0a00 */
[----:B------:R-:W-:-:S05]  /*d0e0*/  IMAD R0, R0, R11, -0x100 ;  /* 0xffffff0000007424 */ /* 0x000fca00078e020b */
[----:B------:R-:W-:-:S05]  /*d0f0*/  SHF.R.S32.HI R2, RZ, 0x1f, R0 ;  /* 0x0000001fff027819 */ /* 0x000fca0000011400 */
[----:B------:R-:W-:Y:S01]  /*d100*/  IMAD R2, R2, UR8, RZ ;  /* 0x0000000802027c24 */ /* 0x000fe2000f8e02ff */
[----:B--2---:R-:W-:Y:S01]  /*d110*/  IADD3 R8, -R6, R8, RZ ;  /* 0x0000000806087210 */ /* 0x004fe20007ffe1ff */
[----:B------:R-:W-:-:S03]  /*d120*/  IMAD.WIDE.U32 R6, R0, UR8, RZ ;  /* 0x0000000800067c25 */ /* 0x000fc6000f8e00ff */
[----:B------:R-:W-:Y:S01]  /*d130*/  SHF.R.S32.HI R9, RZ, 0x1f, R8 ;  /* 0x0000001fff097819 */ /* 0x000fe20000011408 */
[----:B------:R-:W-:-:S04]  /*d140*/  IMAD R0, R0, UR9, R2 ;  /* 0x0000000900007c24 */ /* 0x000fc8000f8e0202 */
[----:B------:R-:W-:Y:S02]  /*d150*/  IMAD R2, R9, UR6, RZ ;  /* 0x0000000609027c24 */ /* 0x000fe4000f8e02ff */
[----:B------:R-:W-:Y:S02]  /*d160*/  IMAD.IADD R7, R7, 0x1, R0 ;  /* 0x0000000107077824 */ /* 0x000fe400078e0200 */
[C---:B------:R-:W-:Y:S02]  /*d170*/  IMAD R2, R8.reuse, UR7, R2 ;  /* 0x0000000708027c24 */ /* 0x040fe4000f8e0202 */
[----:B------:R-:W-:-:S04]  /*d180*/  IMAD.WIDE.U32 R6, R8, UR6, R6 ;  /* 0x0000000608067c25 */ /* 0x000fc8000f8e0006 */
[----:B------:R-:W-:Y:S01]  /*d190*/  IMAD.MOV.U32 R0, RZ, RZ, R6 ;  /* 0x000000ffff007224 */ /* 0x000fe200078e0006 */
[----:B------:R-:W-:Y:S01]  /*d1a0*/  IADD3 R2, R7, R2, RZ ;  /* 0x0000000207027210 */ /* 0x000fe20007ffe0ff */
[----:B------:R-:W-:Y:S06]  /*d1b0*/  BRA `(.L_x_909) ;  /* 0x0000000000107947 */ /* 0x000fec0003800000 */
.L_x_908:
[----:B------:R-:W-:-:S04]  /*d1c0*/  ULEA UR4, -UR8, URZ, 0x8 ;  /* 0x0000003f08047291 */ /* 0x000fc8000f8e413f */
[----:B------:R-:W-:Y:S02]  /*d1d0*/  USHF.R.S32.HI UR6, URZ, 0x1f, UR4 ;  /* 0x0000001f3f067899 */ /* 0x000fe40008011404 */
[----:B-1----:R-:W-:-:S04]  /*d1e0*/  MOV R0, UR4 ;  /* 0x0000000400007c02 */ /* 0x002fc80008000f00 */
[----:B------:R-:W-:-:S07]  /*d1f0*/  MOV R2, UR6 ;  /* 0x0000000600027c02 */ /* 0x000fce0008000f00 */
.L_x_909:
[----:B------:R-:W2:Y:S01]  /*d200*/  LDL.64 R8, [R1+0x18] ;  /* 0x0000180001087983 */ /* 0x000ea20000100a00 */
[----:B------:R-:W-:-:S03]  /*d210*/  ULDC UR4, c[0x0][0x2d0] ;  /* 0x0000b40000047ab9 */ /* 0x000fc60000000800 */
[----:B------:R-:W3:Y:S01]  /*d220*/  LDL.LU R6, [R1+0x20] ;  /* 0x0000200001067983 */ /* 0x000ee20000300800 */
[C---:B------:R-:W-:Y:S01]  /*d230*/  LEA R67, P2, R0.reuse, R67, 0x1 ;  /* 0x0000004300437211 */ /* 0x040fe200078408ff */
[----:B------:R-:W-:Y:S01]  /*d240*/  IMAD.U32 R50, RZ, RZ, UR9 ;  /* 0x00000009ff327e24 */ /* 0x000fe2000f8e00ff */
[----:B------:R-:W-:Y:S01]  /*d250*/  MOV R51, UR9 ;  /* 0x0000000900337c02 */ /* 0x000fe20008000f00 */
[----:B------:R-:W-:Y:S01]  /*d260*/  IMAD.U32 R30, RZ, RZ, UR8 ;  /* 0x00000008ff1e7e24 */ /* 0x000fe2000f8e00ff */
[----:B------:R-:W-:Y:S01]  /*d270*/  LEA.HI.X R68, R0, R68, R2, 0x1, P2 ;  /* 0x0000004400447211 */ /* 0x000fe200010f0c02 */
[----:B------:R-:W-:Y:S01]  /*d280*/  IMAD.U32 R31, RZ, RZ, UR9 ;  /* 0x00000009ff1f7e24 */ /* 0x000fe2000f8e00ff */
[----:B------:R-:W-:Y:S01]  /*d290*/  STL [R1+0x50], R141 ;  /* 0x0000508d01007387 */ /* 0x000fe20000100800 */
[----:B------:R-:W-:Y:S02]  /*d2a0*/  IMAD.U32 R26, RZ, RZ, UR8 ;  /* 0x00000008ff1a7e24 */ /* 0x000fe4000f8e00ff */
[----:B------:R-:W-:Y:S01]  /*d2b0*/  IMAD.U32 R24, RZ, RZ, UR8 ;  /* 0x00000008ff187e24 */ /* 0x000fe2000f8e00ff */
[----:B------:R-:W-:Y:S01]  /*d2c0*/  STL [R1+0x4c], R140 ;  /* 0x00004c8c01007387 */ /* 0x000fe20000100800 */
[----:B------:R-:W-:-:S02]  /*d2d0*/  IMAD.U32 R35, RZ, RZ, UR8 ;  /* 0x00000008ff237e24 */ /* 0x000fc4000f8e00ff */
[----:B------:R-:W-:Y:S01]  /*d2e0*/  IMAD.MOV.U32 R243, RZ, RZ, R133 ;  /* 0x000000fffff37224 */ /* 0x000fe200078e0085 */
[----:B------:R-:W-:Y:S04]  /*d2f0*/  STL [R1+0x48], R139 ;  /* 0x0000488b01007387 */ /* 0x000fe80000100800 */
[----:B------:R-:W-:Y:S04]  /*d300*/  STL [R1+0x44], R138 ;  /* 0x0000448a01007387 */ /* 0x000fe80000100800 */
[----:B------:R-:W-:Y:S04]  /*d310*/  STL [R1+0x40], R137 ;  /* 0x0000408901007387 */ /* 0x000fe80000100800 */
[----:B------:R-:W-:Y:S04]  /*d320*/  STL [R1+0x3c], R136 ;  /* 0x00003c8801007387 */ /* 0x000fe80000100800 */
[----:B------:R-:W-:Y:S04]  /*d330*/  STL [R1+0x38], R135 ;  /* 0x0000388701007387 */ /* 0x000fe80000100800 */
[----:B------:R-:W-:Y:S04]  /*d340*/  STL [R1+0x34], R39 ;  /* 0x0000342701007387 */ /* 0x000fe80000100800 */
[----:B------:R-:W-:Y:S04]  /*d350*/  STL [R1+0x30], R38 ;  /* 0x0000302601007387 */ /* 0x000fe80000100800 */
[----:B------:R-:W-:Y:S04]  /*d360*/  STL [R1+0x2c], R36 ;  /* 0x00002c2401007387 */ /* 0x000fe80000100800 */
[----:B------:R-:W-:Y:S01]  /*d370*/  STL [R1+0x28], R3 ;  /* 0x0000280301007387 */ /* 0x000fe20000100800 */
[----:B--2---:R-:W-:Y:S01]  /*d380*/  ISETP.GE.AND P1, PT, R8, UR4, PT ;  /* 0x0000000408007c0c */ /* 0x004fe2000bf26270 */
[----:B------:R-:W-:-:S02]  /*d390*/  IMAD.U32 R8, RZ, RZ, UR8 ;  /* 0x00000008ff087e24 */ /* 0x000fc4000f8e00ff */
[----:B---3--:R-:W-:Y:S02]  /*d3a0*/  IMAD.MOV.U32 R52, RZ, RZ, R6 ;  /* 0x000000ffff347224 */ /* 0x008fe400078e0006 */
[----:B------:R-:W-:-:S08]  /*d3b0*/  IMAD.U32 R6, RZ, RZ, UR8 ;  /* 0x00000008ff067e24 */ /* 0x000fd0000f8e00ff */
[-C--:B------:R-:W-:Y:S01]  /*d3c0*/  @!P1 LEA R33, P2, R6, R98.reuse, 0x5 ;  /* 0x0000006206219211 */ /* 0x080fe200078428ff */
[----:B------:R-:W-:Y:S01]  /*d3d0*/  @!P1 IMAD.MOV.U32 R7, RZ, RZ, R68 ;  /* 0x000000ffff079224 */ /* 0x000fe200078e0044 */
[----:B------:R-:W-:Y:S01]  /*d3e0*/  @!P1 MOV R6, R67 ;  /* 0x0000004300069202 */ /* 0x000fe20000000f00 */
[----:B------:R-:W-:Y:S01]  /*d3f0*/  @P1 STS.128 [R241+0xa000], RZ ;  /* 0x00a000fff1001388 */ /* 0x000fe20000000c00 */
[CC--:B------:R-:W-:Y:S01]  /*d400*/  @!P1 LEA.HI.X R50, R8.reuse, R97.reuse, R50, 0x5, P2 ;  /* 0x0000006108329211 */ /* 0x0c0fe200010f2c32 */
[----:B------:R-:W-:Y:S01]  /*d410*/  @!P1 IMAD.MOV.U32 R22, RZ, RZ, R98 ;  /* 0x000000ffff169224 */ /* 0x000fe200078e0062 */
[----:B------:R-:W-:Y:S01]  /*d420*/  @!P1 MOV R16, R98 ;  /* 0x0000006200109202 */ /* 0x000fe20000000f00 */
[----:B------:R-:W-:Y:S01]  /*d430*/  @!PT LDS RZ, [RZ] ;  /* 0x00000000fffff984 */ /* 0x000fe20000000800 */
[----:B------:R-:W-:Y:S01]  /*d440*/  @!PT LDS RZ, [RZ] ;  /* 0x00000000fffff984 */ /* 0x000fe20000000800 */
[----:B------:R-:W-:Y:S01]  /*d450*/  @!PT LDS RZ, [RZ] ;  /* 0x00000000fffff984 */ /* 0x000fe20000000800 */
[----:B------:R1:W-:Y:S01]  /*d460*/  @!P1 LDGSTS.E.BYPASS.LTC128B.128 [R241+0xa000], desc[UR22][R6.64] ;  /* 0x0a00000006f19fae */ /* 0x0003e2000b901d56 */
[--C-:B------:R-:W-:Y:S01]  /*d470*/  @!P1 IMAD.MOV.U32 R23, RZ, RZ, R97.reuse ;  /* 0x000000ffff179224 */ /* 0x100fe200078e0061 */
[-C--:B------:R-:W-:Y:S01]  /*d480*/  @!P1 MOV R21, R97.reuse ;  /* 0x0000006100159202 */ /* 0x080fe20000000f00 */
[----:B------:R-:W-:Y:S01]  /*d490*/  @!P1 IMAD.MOV.U32 R17, RZ, RZ, R97 ;  /* 0x000000ffff119224 */ /* 0x000fe200078e0061 */
[-C--:B------:R-:W-:Y:S01]  /*d4a0*/  @!P1 MOV R13, R97.reuse ;  /* 0x00000061000d9202 */ /* 0x080fe20000000f00 */
[C---:B------:R-:W-:Y:S01]  /*d4b0*/  @!P1 IMAD.WIDE.U32 R22, R8.reuse, 0x50, R22 ;  /* 0x0000005008169825 */ /* 0x040fe200078e0016 */
[-C--:B------:R-:W-:Y:S01]  /*d4c0*/  @!P1 MOV R9, R97.reuse ;  /* 0x0000006100099202 */ /* 0x080fe20000000f00 */
[----:B------:R-:W-:Y:S01]  /*d4d0*/  VOTEU.ALL UP0, P1 ;  /* 0x00000000003f7886 */ /* 0x000fe20000800000 */
[----:B------:R-:W-:Y:S01]  /*d4e0*/  @!P1 MOV R27, R97 ;  /* 0x00000061001b9202 */ /* 0x000fe20000000f00 */
[----:B------:R-:W-:Y:S01]  /*d4f0*/  @!P1 IMAD.WIDE.U32 R16, R8, 0x90, R16 ;  /* 0x0000009008109825 */ /* 0x000fe200078e0010 */
[----:B------:R-:W-:Y:S01]  /*d500*/  @!P1 IADD3 R40, P4, R0, R22, RZ ;  /* 0x0000001600289210 */ /* 0x000fe20007f9e0ff */
[----:B------:R-:W-:Y:S01]  /*d510*/  @P1 STS.128 [R241+0xa800], RZ ;  /* 0x00a800fff1001388 */ /* 0x000fe20000000c00 */
[----:B------:R-:W-:Y:S01]  /*d520*/  @!UP0 UIMAD UR19, UR9, 0x30, URZ ;  /* 0x00000030091388a4 */ /* 0x000fe2000f8e023f */
[--C-:B------:R-:W-:Y:S01]  /*d530*/  @!P1 IMAD.MOV.U32 R20, RZ, RZ, R98.reuse ;  /* 0x000000ffff149224 */ /* 0x100fe200078e0062 */
[----:B------:R-:W-:Y:S01]  /*d540*/  @!UP0 UIMAD UR7, UR9, 0x50, URZ ;  /* 0x00000050090788a4 */ /* 0x000fe2000f8e023f */
[--C-:B------:R-:W-:Y:S01]  /*d550*/  @!P1 IMAD.MOV.U32 R18, RZ, RZ, R98.reuse ;  /* 0x000000ffff129224 */ /* 0x100fe200078e0062 */
[----:B------:R-:W-:Y:S01]  /*d560*/  @!UP0 UIMAD UR4, UR9, 0x70, URZ ;  /* 0x00000070090488a4 */ /* 0x000fe2000f8e023f */
[----:B------:R-:W-:Y:S01]  /*d570*/  @!P1 IMAD.MOV.U32 R19, RZ, RZ, R97 ;  /* 0x000000ffff139224 */ /* 0x000fe200078e0061 */
[----:B------:R-:W-:Y:S01]  /*d580*/  @!UP0 UIMAD UR6, UR9, 0x60, URZ ;  /* 0x00000060090688a4 */ /* 0x000fe2000f8e023f */
[--C-:B------:R-:W-:Y:S01]  /*d590*/  @!P1 IMAD.MOV.U32 R14, RZ, RZ, R98.reuse ;  /* 0x000000ffff0e9224 */ /* 0x100fe200078e0062 */
[----:B------:R-:W-:Y:S01]  /*d5a0*/  @!P1 IADD3.X R23, R2, UR7, R23, P4, !PT ;  /* 0x0000000702179c10 */ /* 0x000fe2000a7fe417 */
[----:B------:R-:W-:Y:S01]  /*d5b0*/  @!P1 IMAD.MOV.U32 R15, RZ, RZ, R97 ;  /* 0x000000ffff0f9224 */ /* 0x000fe200078e0061 */
[----:B------:R-:W-:Y:S01]  /*d5c0*/  @!UP0 UIMAD UR7, UR9, 0x90, URZ ;  /* 0x00000090090788a4 */ /* 0x000fe2000f8e023f */
[----:B------:R-:W-:-:S02]  /*d5d0*/  @!P1 IMAD.MOV.U32 R12, RZ, RZ, R98 ;  /* 0x000000ffff0c9224 */ /* 0x000fc400078e0062 */
[--C-:B------:R-:W-:Y:S02]  /*d5e0*/  @!P1 IMAD.MOV.U32 R10, RZ, RZ, R98.reuse ;  /* 0x000000ffff0a9224 */ /* 0x100fe400078e0062 */
[----:B-1----:R-:W-:Y:S02]  /*d5f0*/  IMAD.U32 R6, RZ, RZ, UR8 ;  /* 0x00000008ff067e24 */ /* 0x002fe4000f8e00ff */
[----:B------:R-:W-:Y:S02]  /*d600*/  IMAD.U32 R7, RZ, RZ, UR8 ;  /* 0x00000008ff077e24 */ /* 0x000fe4000f8e00ff */
[----:B------:R-:W-:Y:S01]  /*d610*/  @!P1 IMAD.MOV.U32 R11, RZ, RZ, R97 ;  /* 0x000000ffff0b9224 */ /* 0x000fe200078e0061 */
[C---:B------:R-:W-:Y:S01]  /*d620*/  @!P1 LEA R32, P2, R6.reuse, R98, 0x6 ;  /* 0x0000006206209211 */ /* 0x040fe200078430ff */
[----:B------:R-:W-:Y:S02]  /*d630*/  @!P1 IMAD.MOV.U32 R8, RZ, RZ, R98 ;  /* 0x000000ffff089224 */ /* 0x000fe400078e0062 */
[----:B------:R-:W-:Y:S01]  /*d640*/  @!P1 IMAD.WIDE.U32 R20, R6, 0x60, R20 ;  /* 0x0000006006149825 */ /* 0x000fe200078e0014 */
[----:B------:R-:W-:-:S02]  /*d650*/  @!P1 LEA.HI.X R51, R7, R97, R51, 0x6, P2 ;  /* 0x0000006107339211 */ /* 0x000fc400010f3433 */
[----:B------:R-:W-:Y:S01]  /*d660*/  @!P1 LEA R30, P2, R30, R98, 0x7 ;  /* 0x000000621e1e9211 */ /* 0x000fe200078438ff */
[----:B------:R-:W-:-:S03]  /*d670*/  @!P1 IMAD.WIDE.U32 R18, R6, 0x70, R18 ;  /* 0x0000007006129825 */ /* 0x000fc600078e0012 */
[----:B------:R-:W-:Y:S01]  /*d680*/  @!P1 LEA.HI.X R31, R7, R97, R31, 0x7, P2 ;  /* 0x00000061071f9211 */ /* 0x000fe200010f3c1f */
[----:B------:R-:W-:Y:S01]  /*d690*/  @!P1 IMAD.WIDE.U32 R14, R6, 0xa0, R14 ;  /* 0x000000a0060e9825 */ /* 0x000fe200078e000e */
[----:B------:R-:W-:-:S03]  /*d6a0*/  @!P1 IADD3 R28, P3, P2, R0, UR25, R98 ;  /* 0x00000019001c9c10 */ /* 0x000fc6000fa7e062 */
[C---:B------:R-:W-:Y:S01]  /*d6b0*/  @!P1 IMAD.WIDE.U32 R12, R7.reuse, 0xb0, R12 ;  /* 0x000000b0070c9825 */ /* 0x040fe200078e000c */
[----:B------:R-:W-:Y:S02]  /*d6c0*/  @!P1 IADD3.X R29, R2, UR24, R97, P3, P2 ;  /* 0x00000018021d9c10 */ /* 0x000fe40009fe4461 */
[----:B------:R-:W-:Y:S01]  /*d6d0*/  @!P1 LEA R34, P2, R28, UR10, 0x1 ;  /* 0x0000000a1c229c11 */ /* 0x000fe2000f8408ff */
[----:B------:R-:W-:Y:S01]  /*d6e0*/  @!P1 IMAD.WIDE.U32 R10, R6, 0xc0, R10 ;  /* 0x000000c0060a9825 */ /* 0x000fe200078e000a */
[C---:B------:R-:W-:Y:S02]  /*d6f0*/  @!P1 IADD3 R20, P3, R0.reuse, R20, RZ ;  /* 0x0000001400149210 */ /* 0x040fe40007f7e0ff */
[----:B------:R-:W-:Y:S01]  /*d700*/  @!P1 IADD3 R12, P5, R0, R12, RZ ;  /* 0x0000000c000c9210 */ /* 0x000fe20007fbe0ff */
[----:B------:R-:W-:Y:S01]  /*d710*/  @!P1 IMAD.WIDE.U32 R8, R7, 0xd0, R8 ;  /* 0x000000d007089825 */ /* 0x000fe200078e0008 */
[----:B------:R-:W-:Y:S01]  /*d720*/  @!P1 IADD3.X R21, R2, UR6, R21, P3, !PT ;  /* 0x0000000602159c10 */ /* 0x000fe20009ffe415 */
[----:B------:R-:W-:Y:S01]  /*d730*/  @!UP0 UIMAD UR6, UR9, 0xc0, URZ ;  /* 0x000000c0090688a4 */ /* 0x000fe2000f8e023f */
[----:B------:R-:W-:Y:S01]  /*d740*/  @!P1 IADD3 R42, P4, R0, R10, RZ ;  /* 0x0000000a002a9210 */ /* 0x000fe20007f9e0ff */
[----:B------:R-:W-:-:S02]  /*d750*/  @!P1 IMAD.MOV.U32 R6, RZ, RZ, R98 ;  /* 0x000000ffff069224 */ /* 0x000fc400078e0062 */
[----:B------:R-:W-:Y:S02]  /*d760*/  @!P1 IMAD.MOV.U32 R7, RZ, RZ, R97 ;  /* 0x000000ffff079224 */ /* 0x000fe400078e0061 */
[----:B------:R-:W-:Y:S01]  /*d770*/  @!P1 IMAD.MOV.U32 R96, RZ, RZ, R98 ;  /* 0x000000ffff609224 */ /* 0x000fe200078e0062 */
[----:B------:R-:W-:Y:S01]  /*d780*/  @!P1 IADD3.X R49, R2, UR6, R11, P4, !PT ;  /* 0x0000000602319c10 */ /* 0x000fe2000a7fe40b */
[----:B------:R-:W-:Y:S01]  /*d790*/  @!P1 IMAD.WIDE.U32 R6, R26, 0xe0, R6 ;  /* 0x000000e01a069825 */ /* 0x000fe200078e0006 */
[----:B------:R-:W-:-:S03]  /*d7a0*/  USHF.L.U32 UR6, UR17, 0x8, URZ ;  /* 0x0000000811067899 */ /* 0x000fc6000800063f */
[----:B------:R-:W-:Y:S02]  /*d7b0*/  @!P1 IMAD.MOV.U32 R26, RZ, RZ, R98 ;  /* 0x000000ffff1a9224 */ /* 0x000fe400078e0062 */
[----:B------:R-:W-:-:S04]  /*d7c0*/  @!P1 IMAD.WIDE.U32 R24, R24, 0x30, R96 ;  /* 0x0000003018189825 */ /* 0x000fc800078e0060 */
[----:B------:R-:W-:Y:S01]  /*d7d0*/  @!P1 IMAD.WIDE.U32 R26, R35, 0xf0, R26 ;  /* 0x000000f0231a9825 */ /* 0x000fe200078e001a */
[----:B------:R-:W-:Y:S02]  /*d7e0*/  @!P1 LEA.HI.X R35, R28, UR11, R29, 0x1, P2 ;  /* 0x0000000b1c239c11 */ /* 0x000fe400090f0c1d */
[----:B------:R-:W-:-:S03]  /*d7f0*/  @!P1 IADD3 R37, P2, R0, R24, RZ ;  /* 0x0000001800259210 */ /* 0x000fc60007f5e0ff */
[----:B------:R-:W-:Y:S01]  /*d800*/  @!PT LDS RZ, [RZ] ;  /* 0x00000000fffff984 */ /* 0x000fe20000000800 */
[----:B------:R-:W-:Y:S01]  /*d810*/  @!PT LDS RZ, [RZ] ;  /* 0x00000000fffff984 */ /* 0x000fe20000000800 */
[----:B------:R-:W-:Y:S01]  /*d820*/  @!PT LDS RZ, [RZ] ;  /* 0x00000000fffff984 */ /* 0x000fe20000000800 */
[----:B------:R-:W-:Y:S01]  /*d830*/  @!P1 LDGSTS.E.BYPASS.LTC128B.128 [R241+0xa800], desc[UR22][R34.64] ;  /* 0x0a80000022f19fae */ /* 0x000fe2000b901d56 */
[----:B------:R-:W-:Y:S01]  /*d840*/  @!P1 IADD3.X R25, R2, UR19, R25, P2, !PT ;  /* 0x0000001302199c10 */ /* 0x000fe200097fe419 */
[----:B------:R-:W-:Y:S01]  /*d850*/  @!UP0 UIMAD UR19, UR9, 0xb0, URZ ;  /* 0x000000b0091388a4 */ /* 0x000fe2000f8e023f */
[----:B------:R-:W-:Y:S01]  /*d860*/  @!P1 IADD3 R45, P2, R0, R18, RZ ;  /* 0x00000012002d9210 */ /* 0x000fe20007f5e0ff */
[----:B------:R-:W-:Y:S03]  /*d870*/  @P1 STS.128 [R241+0xb000], RZ ;  /* 0x00b000fff1001388 */ /* 0x000fe60000000c00 */
[----:B------:R-:W-:Y:S01]  /*d880*/  @!P1 IADD3.X R48, R2, UR4, R19, P2, !PT ;  /* 0x0000000402309c10 */ /* 0x000fe200097fe413 */
[----:B------:R-:W-:Y:S01]  /*d890*/  @!UP0 UIMAD UR4, UR9, 0xa0, URZ ;  /* 0x000000a0090488a4 */ /* 0x000fe2000f8e023f */
[C---:B------:R-:W-:Y:S02]  /*d8a0*/  @!P1 IADD3 R19, P3, R0.reuse, R16, RZ ;  /* 0x0000001000139210 */ /* 0x040fe40007f7e0ff */
[----:B------:R-:W-:-:S02]  /*d8b0*/  @!P1 IADD3 R41, P2, R0, R14, RZ ;  /* 0x0000000e00299210 */ /* 0x000fc40007f5e0ff */
[C---:B------:R-:W-:Y:S01]  /*d8c0*/  @!P1 IADD3.X R17, R2.reuse, UR7, R17, P3, !PT ;  /* 0x0000000702119c10 */ /* 0x040fe20009ffe411 */
[----:B------:R-:W-:Y:S01]  /*d8d0*/  @!UP0 UIMAD UR7, UR9, 0xd0, URZ ;  /* 0x000000d0090788a4 */ /* 0x000fe2000f8e023f */
[----:B------:R-:W-:Y:S01]  /*d8e0*/  @!P1 IADD3.X R15, R2, UR4, R15, P2, !PT ;  /* 0x00000004020f9c10 */ /* 0x000fe200097fe40f */
[----:B------:R-:W-:Y:S01]  /*d8f0*/  @!UP0 UIMAD UR4, UR9, 0xe0, URZ ;  /* 0x000000e0090488a4 */ /* 0x000fe2000f8e023f */
[C---:B------:R-:W-:Y:S01]  /*d900*/  @!P1 IADD3 R43, P3, R0.reuse, R8, RZ ;  /* 0x00000008002b9210 */ /* 0x040fe20007f7e0ff */
[----:B------:R-:W-:Y:S01]  /*d910*/  @!UP0 UIMAD UR9, UR9, 0xf0, URZ ;  /* 0x000000f0090988a4 */ /* 0x000fe2000f8e023f */
[----:B------:R-:W-:Y:S02]  /*d920*/  @!P1 IADD3 R44, P2, R0, R6, RZ ;  /* 0x00000006002c9210 */ /* 0x000fe40007f5e0ff */
[C---:B------:R-:W-:Y:S02]  /*d930*/  @!P1 IADD3.X R47, R2.reuse, UR7, R9, P3, !PT ;  /* 0x00000007022f9c10 */ /* 0x040fe40009ffe409 */
[----:B------:R-:W-:Y:S01]  /*d940*/  @!P1 IADD3.X R46, R2, UR4, R7, P2, !PT ;  /* 0x00000004022e9c10 */ /* 0x000fe200097fe407 */
[----:B------:R-:W-:Y:S01]  /*d950*/  ULDC UR4, c[0x0][0x39c] ;  /* 0x0000e70000047ab9 */ /* 0x000fe20000000800 */
[----:B------:R-:W-:-:S02]  /*d960*/  @!P1 IADD3 R6, P4, R0, R33, RZ ;  /* 0x0000002100069210 */ /* 0x000fc40007f9e0ff */
[C---:B------:R-:W-:Y:S02]  /*d970*/  @!P1 IADD3 R7, P3, R0.reuse, R32, RZ ;  /* 0x0000002000079210 */ /* 0x040fe40007f7e0ff */
[----:B------:R-:W-:Y:S01]  /*d980*/  @!P1 IADD3 R8, P2, R0, R30, RZ ;  /* 0x0000001e00089210 */ /* 0x000fe20007f5e0ff */
[C---:B------:R-:W-:Y:S01]  /*d990*/  @!P1 IMAD.X R9, R2.reuse, 0x1, R50, P4 ;  /* 0x0000000102099824 */ /* 0x040fe200020e0632 */
[----:B------:R-:W-:Y:S01]  /*d9a0*/  @!P1 LEA R30, P4, R7, UR10, 0x1 ;  /* 0x0000000a071e9c11 */ /* 0x000fe2000f8808ff */
[C---:B------:R-:W-:Y:S01]  /*d9b0*/  @!P1 IMAD.X R10, R2.reuse, 0x1, R51, P3 ;  /* 0x00000001020a9824 */ /* 0x040fe200018e0633 */
[C---:B------:R-:W-:Y:S01]  /*d9c0*/  @!P1 IADD3.X R13, R2.reuse, UR19, R13, P5, !PT ;  /* 0x00000013020d9c10 */ /* 0x040fe2000affe40d */
[----:B------:R-:W-:Y:S01]  /*d9d0*/  @!P1 IMAD.X R11, R2, 0x1, R31, P2 ;  /* 0x00000001020b9824 */ /* 0x000fe200010e061f */
[----:B------:R-:W-:Y:S02]  /*d9e0*/  @!P1 LEA R28, P3, R8, UR10, 0x1 ;  /* 0x0000000a081c9c11 */ /* 0x000fe4000f8608ff */
[----:B------:R-:W-:-:S02]  /*d9f0*/  @!P1 IADD3 R0, P2, R0, R26, RZ ;  /* 0x0000001a00009210 */ /* 0x000fc40007f5e0ff */
[----:B------:R-:W-:Y:S02]  /*da00*/  @!P1 LEA R32, P5, R6, UR10, 0x1 ;  /* 0x0000000a06209c11 */ /* 0x000fe4000f8a08ff */
[----:B------:R-:W-:Y:S02]  /*da10*/  @!P1 LEA.HI.X R31, R7, UR11, R10, 0x1, P4 ;  /* 0x0000000b071f9c11 */ /* 0x000fe4000a0f0c0a */
[----:B------:R-:W-:Y:S02]  /*da20*/  @!P1 LEA R26, P4, R37, UR10, 0x1 ;  /* 0x0000000a251a9c11 */ /* 0x000fe4000f8808ff */
[----:B------:R-:W-:Y:S02]  /*da30*/  @!P1 LEA.HI.X R29, R8, UR11, R11, 0x1, P3 ;  /* 0x0000000b081d9c11 */ /* 0x000fe400098f0c0b */
[----:B------:R-:W-:Y:S02]  /*da40*/  @!P1 IADD3.X R2, R2, UR9, R27, P2, !PT ;  /* 0x0000000902029c10 */ /* 0x000fe400097fe41b */
[----:B------:R-:W-:-:S02]  /*da50*/  @!P1 LEA.HI.X R33, R6, UR11, R9, 0x1, P5 ;  /* 0x0000000b06219c11 */ /* 0x000fc4000a8f0c09 */
[----:B------:R-:W-:Y:S02]  /*da60*/  @!P1 LEA R24, P3, R40, UR10, 0x1 ;  /* 0x0000000a28189c11 */ /* 0x000fe4000f8608ff */
        /* <DEDUP_REMOVED lines=18> */
[C---:B------:R-:W-:Y:S01]  /*db90*/  @!P1 LEA R14, P2, R12.reuse, UR10, 0x1 ;  /* 0x0000000a0c0e9c11 */ /* 0x040fe2000f8408ff */
[----:B------:R-:W-:Y:S01]  /*dba0*/  @!PT LDS RZ, [RZ] ;  /* 0x00000000fffff984 */ /* 0x000fe20000000800 */
[----:B------:R-:W-:Y:S01]  /*dbb0*/  @!PT LDS RZ, [RZ] ;  /* 0x00000000fffff984 */ /* 0x000fe20000000800 */
[----:B------:R-:W-:Y:S01]  /*dbc0*/  @!PT LDS RZ, [RZ] ;  /* 0x00000000fffff984 */ /* 0x000fe20000000800 */
[----:B------:R-:W-:Y:S01]  /*dbd0*/  @!P1 LDGSTS.E.BYPASS.LTC128B.128 [R241+0xc000], desc[UR22][R30.64] ;  /* 0x0c0000001ef19fae */ /* 0x000fe2000b901d56 */
[----:B------:R-:W-:Y:S02]  /*dbe0*/  @!P1 LEA.HI.X R19, R19, UR11, R17, 0x1, P4 ;  /* 0x0000000b13139c11 */ /* 0x000fe4000a0f0c11 */
[----:B------:R-:W-:Y:S01]  /*dbf0*/  @!P1 LEA.HI.X R17, R41, UR11, R15, 0x1, P3 ;  /* 0x0000000b29119c11 */ /* 0x000fe200098f0c0f */
[----:B------:R-:W-:Y:S01]  /*dc00*/  @P1 STS.128 [R241+0xc800], RZ ;  /* 0x00c800fff1001388 */ /* 0x000fe20000000c00 */
[----:B------:R-:W-:-:S02]  /*dc10*/  @!P1 LEA.HI.X R15, R12, UR11, R13, 0x1, P2 ;  /* 0x0000000b0c0f9c11 */ /* 0x000fc400090f0c0d */
[----:B------:R-:W-:Y:S01]  /*dc20*/  @!P1 LEA R12, P5, R42, UR10, 0x1 ;  /* 0x0000000a2a0c9c11 */ /* 0x000fe2000f8a08ff */
[----:B------:R-:W-:Y:S01]  /*dc30*/  @!PT LDS RZ, [RZ] ;  /* 0x00000000fffff984 */ /* 0x000fe20000000800 */
[----:B------:R-:W-:Y:S01]  /*dc40*/  @!PT LDS RZ, [RZ] ;  /* 0x00000000fffff984 */ /* 0x000fe20000000800 */
[----:B------:R-:W-:Y:S01]  /*dc50*/  @!PT LDS RZ, [RZ] ;  /* 0x00000000fffff984 */ /* 0x000fe20000000800 */
[----:B------:R-:W-:Y:S01]  /*dc60*/  @!P1 LDGSTS.E.BYPASS.LTC128B.128 [R241+0xc800], desc[UR22][R24.64] ;  /* 0x0c80000018f19fae */ /* 0x000fe2000b901d56 */
[C---:B------:R-:W-:Y:S02]  /*dc70*/  @!P1 LEA R10, P4, R43.reuse, UR10, 0x1 ;  /* 0x0000000a2b0a9c11 */ /* 0x040fe4000f8808ff */
        /* <DEDUP_REMOVED lines=8> */
[----:B------:R-:W-:-:S02]  /*dd00*/  @!P1 LEA.HI.X R11, R43, UR11, R47, 0x1, P4 ;  /* 0x0000000b2b0b9c11 */ /* 0x000fc4000a0f0c2f */
[----:B------:R-:W-:Y:S01]  /*dd10*/  @!P1 LEA.HI.X R9, R44, UR11, R46, 0x1, P3 ;  /* 0x0000000b2c099c11 */ /* 0x000fe200098f0c2e */
[----:B------:R-:W-:Y:S01]  /*dd20*/  @P1 STS.128 [R241+0xd800], RZ ;  /* 0x00d800fff1001388 */ /* 0x000fe20000000c00 */
[----:B------:R-:W-:Y:S01]  /*dd30*/  @!P1 LEA.HI.X R7, R0, UR11, R2, 0x1, P2 ;  /* 0x0000000b00079c11 */ /* 0x000fe200090f0c02 */
[----:B------:R-:W-:Y:S02]  /*dd40*/  IMAD R0, R224, 0x2, R221 ;  /* 0x00000002e0007824 */ /* 0x000fe400078e02dd */
        /* <DEDUP_REMOVED lines=44> */
[----:B-1----:R-:W-:Y:S04]  /*e010*/  LDSM.16.M88.4 R20, [R221] ;  /* 0x00000000dd14783b */ /* 0x002fe80000000200 */
[----:B--2---:R-:W3:Y:S04]  /*e020*/  LDSM.16.M88.4 R12, [R134+0x2000] ;  /* 0x00200000860c783b */ /* 0x004ee80000000200 */
[----:B------:R-:W1:Y:S04]  /*e030*/  LDSM.16.M88.4 R24, [R134+0x2800] ;  /* 0x002800008618783b */ /* 0x000e680000000200 */
[----:B------:R1:W-:Y:S04]  /*e040*/  LDSM.16.M88.4 R16, [R52] ;  /* 0x000000003410783b */ /* 0x0003e80000000200 */
[----:B------:R-:W-:Y:S04]  /*e050*/  LDSM.16.M88.4 R40, [R220+0x2000] ;  /* 0x00200000dc28783b */ /* 0x000fe80000000200 */
[----:B------:R-:W2:Y:S04]  /*e060*/  LDSM.16.M88.4 R48, [R134+0x3000] ;  /* 0x003000008630783b */ /* 0x000ea80000000200 */
[----:B------:R-:W4:Y:S04]  /*e070*/  LDSM.16.M88.4 R88, [R134+0x3800] ;  /* 0x003800008658783b */ /* 0x000f280000000200 */
[----:B------:R-:W4:Y:S04]  /*e080*/  LDSM.16.M88.4 R60, [R220+0x2800] ;  /* 0x00280000dc3c783b */ /* 0x000f280000000200 */
[----:B------:R-:W4:Y:S04]  /*e090*/  LDSM.16.M88.4 R56, [R220+0x3000] ;  /* 0x00300000dc38783b */ /* 0x000f280000000200 */
[----:B------:R-:W4:Y:S04]  /*e0a0*/  LDSM.16.M88.4 R104, [R220+0x3800] ;  /* 0x00380000dc68783b */ /* 0x000f280000000200 */
[----:B------:R-:W-:Y:S01]  /*e0b0*/  LDSM.16.M88.4 R80, [R222] ;  /* 0x00000000de50783b */ /* 0x000fe20000000200 */
[C---:B---3--:R-:W-:Y:S03]  /*e0c0*/  HMMA.16816.F32 R8, R20.reuse, R12, RZ ;  /* 0x0000000c1408723c */ /* 0x048fe600000018ff */
[----:B------:R-:W-:Y:S04]  /*e0d0*/  LDSM.16.M88.4 R108, [R239] ;  /* 0x00000000ef6c783b */ /* 0x000fe80000000200 */
[----:B------:R-:W-:Y:S01]  /*e0e0*/  LDSM.16.M88.4 R112, [R238] ;  /* 0x00000000ee70783b */ /* 0x000fe20000000200 */
[C---:B-1----:R-:W-:Y:S03]  /*e0f0*/  HMMA.16816.F32 R52, R20.reuse, R24, RZ ;  /* 0x000000181434723c */ /* 0x042fe600000018ff */
[----:B------:R-:W-:Y:S03]  /*e100*/  LDSM.16.M88.4 R92, [R240] ;  /* 0x00000000f05c783b */ /* 0x000fe60000000200 */
[C---:B------:R-:W-:Y:S01]  /*e110*/  HMMA.16816.F32 R44, R20.reuse, R14, RZ ;  /* 0x0000000e142c723c */ /* 0x040fe200000018ff */
[----:B------:R-:W1:Y:S04]  /*e120*/  LDSM.16.M88.4 R12, [R0] ;  /* 0x00000000000c783b */ /* 0x000e680000000200 */
[----:B------:R-:W-:Y:S01]  /*e130*/  LDSM.16.M88.4 R96, [R134+0x4000] ;  /* 0x004000008660783b */ /* 0x000fe20000000200 */
[----:B--2---:R-:W-:Y:S03]  /*e140*/  HMMA.16816.F32 R28, R20, R48, RZ ;  /* 0x00000030141c723c */ /* 0x004fe600000018ff */
[----:B------:R-:W-:Y:S03]  /*e150*/  LDSM.16.M88.4 R100, [R134+0x4800] ;  /* 0x004800008664783b */ /* 0x000fe60000000200 */
[----:B------:R-:W-:Y:S01]  /*e160*/  HMMA.16816.F32 R84, R16, R40, R8 ;  /* 0x000000281054723c */ /* 0x000fe20000001808 */
[----:B------:R-:W0:Y:S05]  /*e170*/  LDGDEPBAR ;  /* 0x00000000000079af */ /* 0x000e2a0000000000 */
[C---:B----4-:R-:W-:Y:S06]  /*e180*/  HMMA.16816.F32 R8, R20.reuse, R88, RZ ;  /* 0x000000581408723c */ /* 0x050fec00000018ff */
[C---:B------:R-:W-:Y:S06]  /*e190*/  HMMA.16816.F32 R32, R20.reuse, R26, RZ ;  /* 0x0000001a1420723c */ /* 0x040fec00000018ff */
[----:B------:R-:W-:Y:S06]  /*e1a0*/  HMMA.16816.F32 R24, R20, R50, RZ ;  /* 0x000000321418723c */ /* 0x000fec00000018ff */
[C---:B------:R-:W-:Y:S06]  /*e1b0*/  HMMA.16816.F32 R72, R16.reuse, R60, R52 ;  /* 0x0000003c1048723c */ /* 0x040fec0000001834 */
[C---:B------:R-:W-:Y:S06]  /*e1c0*/  HMMA.16816.F32 R52, R16.reuse, R56, R28 ;  /* 0x000000381034723c */ /* 0x040fec000000181c */
[C---:B------:R-:W-:Y:S01]  /*e1d0*/  HMMA.16816.F32 R44, R16.reuse, R42, R44 ;  /* 0x0000002a102c723c */ /* 0x040fe2000000182c */
[----:B------:R-:W-:Y:S05]  /*e1e0*/  LDSM.16.M88.4 R40, [R219] ;  /* 0x00000000db28783b */ /* 0x000fea0000000200 */
[C---:B------:R-:W-:Y:S01]  /*e1f0*/  HMMA.16816.F32 R28, R16.reuse, R104, R8 ;  /* 0x00000068101c723c */ /* 0x040fe20000001808 */
[----:B------:R-:W2:Y:S05]  /*e200*/  LDSM.16.M88.4 R8, [R225] ;  /* 0x00000000e108783b */ /* 0x000eaa0000000200 */
[----:B------:R-:W-:Y:S06]  /*e210*/  HMMA.16816.F32 R48, R16, R58, R24 ;  /* 0x0000003a1030723c */ /* 0x000fec0000001818 */
[C---:B-1----:R-:W-:Y:S01]  /*e220*/  HMMA.16816.F32 R24, R12.reuse, R80, R84 ;  /* 0x000000500c18723c */ /* 0x042fe20000001854 */
[----:B------:R-:W1:Y:S05]  /*e230*/  LDSM.16.M88.4 R84, [R219+0x1000] ;  /* 0x00100000db54783b */ /* 0x000e6a0000000200 */
[C---:B------:R-:W-:Y:S06]  /*e240*/  HMMA.16816.F32 R44, R12.reuse, R82, R44 ;  /* 0x000000520c2c723c */ /* 0x040fec000000182c */
[C---:B------:R-:W-:Y:S06]  /*e250*/  HMMA.16816.F32 R52, R12.reuse, R108, R52 ;  /* 0x0000006c0c34723c */ /* 0x040fec0000001834 */
[C---:B------:R-:W-:Y:S06]  /*e260*/  HMMA.16816.F32 R48, R12.reuse, R110, R48 ;  /* 0x0000006e0c30723c */ /* 0x040fec0000001830 */
[----:B------:R-:W-:Y:S06]  /*e270*/  HMMA.16816.F32 R108, R12, R112, R28 ;  /* 0x000000700c6c723c */ /* 0x000fec000000181c */
[----:B--2---:R-:W-:Y:S06]  /*e280*/  HMMA.16816.F32 R28, R8, R40, R24 ;  /* 0x00000028081c723c */ /* 0x004fec0000001818 */
[----:B------:R-:W-:Y:S01]  /*e290*/  HMMA.16816.F32 R76, R16, R62, R32 ;  /* 0x0000003e104c723c */ /* 0x000fe20000001820 */
[----:B------:R-:W2:Y:S05]  /*e2a0*/  LDSM.16.M88.4 R60, [R219+0x800] ;  /* 0x00080000db3c783b */ /* 0x000eaa0000000200 */
[----:B------:R-:W-:Y:S01]  /*e2b0*/  HMMA.16816.F32 R32, R20, R90, RZ ;  /* 0x0000005a1420723c */ /* 0x000fe200000018ff */
[----:B------:R-:W-:Y:S05]  /*e2c0*/  LDSM.16.M88.4 R88, [R134+0x5800] ;  /* 0x005800008658783b */ /* 0x000fea0000000200 */
[----:B------:R-:W-:Y:S01]  /*e2d0*/  HMMA.16816.F32 R24, R8, R42, R44 ;  /* 0x0000002a0818723c */ /* 0x000fe2000000182c */
[----:B------:R-:W3:Y:S04]  /*e2e0*/  LDSM.16.M88.4 R44, [R134+0x7800] ;  /* 0x00780000862c783b */ /* 0x000ee80000000200 */
[----:B------:R-:W-:Y:S01]  /*e2f0*/  LDSM.16.M88.4 R40, [R134+0x7000] ;  /* 0x007000008628783b */ /* 0x000fe20000000200 */
[----:B------:R-:W-:Y:S01]  /*e300*/  FMUL.FTZ R0, R28, UR4 ;  /* 0x000000041c007c20 */ /* 0x000fe20008410000 */
[C---:B------:R-:W-:Y:S03]  /*e310*/  HMMA.16816.F32 R56, R12.reuse, R92, R72 ;  /* 0x0000005c0c38723c */ /* 0x040fe60000001848 */
[----:B------:R4:W-:Y:S03]  /*e320*/  MUFU.TANH R137, R0 ;  /* 0x0000000000897308 */ /* 0x0009e60000002400 */
[----:B------:R-:W-:Y:S01]  /*e330*/  HMMA.16816.F32 R72, R12, R94, R76 ;  /* 0x0000005e0c48723c */ /* 0x000fe2000000184c */
[----:B------:R-:W-:Y:S04]  /*e340*/  LDSM.16.M88.4 R92, [R134+0x5000] ;  /* 0x00500000865c783b */ /* 0x000fe80000000200 */
[----:B------:R-:W-:Y:S01]  /*e350*/  LDSM.16.M88.4 R76, [R134+0x6000] ;  /* 0x00600000864c783b */ /* 0x000fe20000000200 */
[----:B------:R-:W-:Y:S03]  /*e360*/  HMMA.16816.F32 R120, R16, R106, R32 ;  /* 0x0000006a1078723c */ /* 0x000fe60000001820 */
[----:B------:R-:W3:Y:S03]  /*e370*/  LDSM.16.M88.4 R32, [R134+0x6800] ;  /* 0x006800008620783b */ /* 0x000ee60000000200 */
[----:B-1----:R-:W-:Y:S01]  /*e380*/  HMMA.16816.F32 R80, R8, R84, R52 ;  /* 0x000000540850723c */ /* 0x002fe20000001834 */
[----:B----4-:R-:W-:-:S04]  /*e390*/  FMUL.FTZ R0, R29, UR4 ;  /* 0x000000041d007c20 */ /* 0x010fc80008410000 */
[----:B------:R1:W-:Y:S01]  /*e3a0*/  MUFU.TANH R2, R0 ;  /* 0x0000000000027308 */ /* 0x0003e20000002400 */
[C---:B------:R-:W-:Y:S01]  /*e3b0*/  HMMA.16816.F32 R84, R8.reuse, R86, R48 ;  /* 0x000000560854723c */ /* 0x040fe20000001830 */
[----:B------:R-:W4:Y:S05]  /*e3c0*/  LDSM.16.M88.4 R48, [R134+0x8000] ;  /* 0x008000008630783b */ /* 0x000f2a0000000200 */
[C---:B--2---:R-:W-:Y:S06]  /*e3d0*/  HMMA.16816.F32 R56, R8.reuse, R60, R56 ;  /* 0x0000003c0838723c */ /* 0x044fec0000001838 */
[----:B------:R-:W-:Y:S01]  /*e3e0*/  HMMA.16816.F32 R60, R8, R62, R72 ;  /* 0x0000003e083c723c */ /* 0x000fe20000001848 */
[----:B-1----:R-:W-:-:S05]  /*e3f0*/  FMUL.FTZ R0, R30, UR4 ;  /* 0x000000041e007c20 */ /* 0x002fca0008410000 */
[C---:B---3--:R-:W-:Y:S01]  /*e400*/  HMMA.16816.F32 R192, R20.reuse, R44, RZ ;  /* 0x0000002c14c0723c */ /* 0x048fe200000018ff */
[----:B------:R1:W-:Y:S05]  /*e410*/  MUFU.TANH R135, R0 ;  /* 0x0000000000877308 */ /* 0x0003ea0000002400 */
[C---:B------:R-:W-:Y:S01]  /*e420*/  HMMA.16816.F32 R196, R20.reuse, R46, RZ ;  /* 0x0000002e14c4723c */ /* 0x040fe200000018ff */
[----:B------:R-:W-:Y:S05]  /*e430*/  LDSM.16.M88.4 R44, [R220+0x4000] ;  /* 0x00400000dc2c783b */ /* 0x000fea0000000200 */
[C---:B------:R-:W-:Y:S06]  /*e440*/  HMMA.16816.F32 R176, R20.reuse, R32, RZ ;  /* 0x0000002014b0723c */ /* 0x040fec00000018ff */
[C---:B------:R-:W-:Y:S01]  /*e450*/  HMMA.16816.F32 R180, R20.reuse, R34, RZ ;  /* 0x0000002214b4723c */ /* 0x040fe200000018ff */
[----:B-1----:R-:W-:Y:S01]  /*e460*/  FMUL.FTZ R0, R31, UR4 ;  /* 0x000000041f007c20 */ /* 0x002fe20008410000 */
[----:B------:R-:W1:Y:S03]  /*e470*/  LDSM.16.M88.4 R32, [R134+0x8800] ;  /* 0x008800008620783b */ /* 0x000e660000000200 */
[----:B------:R2:W-:Y:S01]  /*e480*/  MUFU.TANH R3, R0 ;  /* 0x0000000000037308 */ /* 0x0005e20000002400 */
[----:B------:R-:W3:Y:S01]  /*e490*/  LDSM.16.M88.4 R28, [R134+0x9000] ;  /* 0x00900000861c783b */ /* 0x000ee20000000200 */
[C---:B----4-:R-:W-:Y:S06]  /*e4a0*/  HMMA.16816.F32 R200, R20.reuse, R48, RZ ;  /* 0x0000003014c8723c */ /* 0x050fec00000018ff */
[C---:B------:R-:W-:Y:S01]  /*e4b0*/  HMMA.16816.F32 R204, R20.reuse, R50, RZ ;  /* 0x0000003214cc723c */ /* 0x040fe200000018ff */
[----:B------:R-:W4:Y:S05]  /*e4c0*/  LDSM.16.M88.4 R48, [R219+0x1800] ;  /* 0x00180000db30783b */ /* 0x000f2a0000000200 */
[----:B------:R-:W-:Y:S01]  /*e4d0*/  HMMA.16816.F32 R72, R20, R96, RZ ;  /* 0x000000601448723c */ /* 0x000fe200000018ff */
[----:B--2---:R-:W-:-:S05]  /*e4e0*/  FMUL.FTZ R0, R24, UR4 ;  /* 0x0000000418007c20 */ /* 0x004fca0008410000 */
[C---:B------:R-:W-:Y:S01]  /*e4f0*/  HMMA.16816.F32 R104, R20.reuse, R100, RZ ;  /* 0x000000641468723c */ /* 0x040fe200000018ff */
[----:B------:R2:W4:Y:S05]  /*e500*/  MUFU.TANH R6, R0 ;  /* 0x0000000000067308 */ /* 0x00052a0000002400 */
[C---:B------:R-:W-:Y:S06]  /*e510*/  HMMA.16816.F32 R116, R20.reuse, R92, RZ ;  /* 0x0000005c1474723c */ /* 0x040fec00000018ff */
[----:B------:R-:W-:Y:S01]  /*e520*/  HMMA.16816.F32 R96, R20, R98, RZ ;  /* 0x000000621460723c */ /* 0x000fe200000018ff */
[----:B--2---:R-:W-:-:S05]  /*e530*/  FMUL.FTZ R0, R25, UR4 ;  /* 0x0000000419007c20 */ /* 0x004fca0008410000 */
[C---:B------:R-:W-:Y:S01]  /*e540*/  HMMA.16816.F32 R100, R20.reuse, R102, RZ ;  /* 0x000000661464723c */ /* 0x040fe200000018ff */
[----:B------:R2:W-:Y:S05]  /*e550*/  MUFU.TANH R65, R0 ;  /* 0x0000000000417308 */ /* 0x0005ea0000002400 */
[C---:B------:R-:W-:Y:S06]  /*e560*/  HMMA.16816.F32 R92, R20.reuse, R94, RZ ;  /* 0x0000005e145c723c */ /* 0x040fec00000018ff */
[C---:B------:R-:W-:Y:S06]  /*e570*/  HMMA.16816.F32 R124, R20.reuse, R88, RZ ;  /* 0x00000058147c723c */ /* 0x040fec00000018ff */
[----:B------:R-:W-:Y:S01]  /*e580*/  HMMA.16816.F32 R128, R20, R90, RZ ;  /* 0x0000005a1480723c */ /* 0x000fe200000018ff */
[----:B--2---:R-:W-:-:S04]  /*e590*/  FMUL.FTZ R0, R26, UR4 ;  /* 0x000000041a007c20 */ /* 0x004fc80008410000 */
[----:B------:R2:W-:Y:S01]  /*e5a0*/  MUFU.TANH R242, R0 ;  /* 0x0000000000f27308 */ /* 0x0005e20000002400 */
[C---:B------:R-:W-:Y:S06]  /*e5b0*/  HMMA.16816.F32 R168, R20.reuse, R76, RZ ;  /* 0x0000004c14a8723c */ /* 0x040fec00000018ff */
[C---:B------:R-:W-:Y:S06]  /*e5c0*/  HMMA.16816.F32 R172, R20.reuse, R78, RZ ;  /* 0x0000004e14ac723c */ /* 0x040fec00000018ff */
[----:B------:R-:W-:Y:S01]  /*e5d0*/  HMMA.16816.F32 R184, R20, R40, RZ ;  /* 0x0000002814b8723c */ /* 0x000fe200000018ff */
[----:B--2---:R-:W-:-:S02]  /*e5e0*/  FMUL.FTZ R0, R27, UR4 ;  /* 0x000000041b007c20 */ /* 0x004fc40008410000 */
[----:B------:R-:W2:Y:S03]  /*e5f0*/  LDSM.16.M88.4 R24, [R134+0x9800] ;  /* 0x009800008618783b */ /* 0x000ea60000000200 */
[C---:B------:R-:W-:Y:S01]  /*e600*/  HMMA.16816.F32 R188, R20.reuse, R42, RZ ;  /* 0x0000002a14bc723c */ /* 0x040fe200000018ff */
[----:B------:R3:W-:Y:S05]  /*e610*/  MUFU.TANH R64, R0 ;  /* 0x0000000000407308 */ /* 0x0007ea0000002400 */
[C---:B-1----:R-:W-:Y:S06]  /*e620*/  HMMA.16816.F32 R208, R20.reuse, R32, RZ ;  /* 0x0000002014d0723c */ /* 0x042fec00000018ff */
[----:B------:R-:W-:Y:S01]  /*e630*/  HMMA.16816.F32 R212, R20, R34, RZ ;  /* 0x0000002214d4723c */ /* 0x000fe200000018ff */
[----:B---3--:R-:W-:-:S05]  /*e640*/  FMUL.FTZ R0, R56, UR4 ;  /* 0x0000000438007c20 */ /* 0x008fca0008410000 */
[C---:B------:R-:W-:Y:S01]  /*e650*/  HMMA.16816.F32 R244, R20.reuse, R28, RZ ;  /* 0x0000001c14f4723c */ /* 0x040fe200000018ff */
[----:B------:R1:W-:Y:S05]  /*e660*/  MUFU.TANH R36, R0 ;  /* 0x0000000000247308 */ /* 0x0003ea0000002400 */
[----:B------:R-:W-:Y:S01]  /*e670*/  HMMA.16816.F32 R248, R20, R30, RZ ;  /* 0x0000001e14f8723c */ /* 0x000fe200000018ff */
[----:B------:R-:W3:Y:S05]  /*e680*/  LDSM.16.M88.4 R28, [R237] ;  /* 0x00000000ed1c783b */ /* 0x000eea0000000200 */
[----:B----4-:R-:W-:Y:S07]  /*e690*/  HMMA.16816.F32 R32, R8, R48, R108 ;  /* 0x000000300820723c */ /* 0x010fee000000186c */
[----:B------:R-:W-:-:S02]  /*e6a0*/  IMAD.MOV.U32 R108, RZ, RZ, R6 ;  /* 0x000000ffff6c7224 */ /* 0x000fc400078e0006 */
[----:B-1----:R-:W-:Y:S01]  /*e6b0*/  FMUL.FTZ R0, R57, UR4 ;  /* 0x0000000439007c20 */ /* 0x002fe20008410000 */
[C---:B--2---:R-:W-:Y:S03]  /*e6c0*/  HMMA.16816.F32 R52, R20.reuse, R24, RZ ;  /* 0x000000181434723c */ /* 0x044fe600000018ff */
[----:B------:R1:W-:Y:S03]  /*e6d0*/  MUFU.TANH R69, R0 ;  /* 0x0000000000457308 */ /* 0x0003e60000002400 */
[----:B------:R-:W-:Y:S01]  /*e6e0*/  HMMA.16816.F32 R20, R20, R26, RZ ;  /* 0x0000001a1414723c */ /* 0x000fe200000018ff */
[----:B-1----:R-:W-:-:S04]  /*e6f0*/  FMUL.FTZ R0, R58, UR4 ;  /* 0x000000043a007c20 */ /* 0x002fc80008410000 */
[----:B------:R1:W-:-:S13]  /*e700*/  MUFU.TANH R7, R0 ;  /* 0x0000000000077308 */ /* 0x0003da0000002400 */
[----:B------:R-:W-:Y:S01]  /*e710*/  MOV R40, R55 ;  /* 0x0000003700287202 */ /* 0x000fe20000000f00 */
[----:B------:R-:W-:Y:S02]  /*e720*/  IMAD.MOV.U32 R25, RZ, RZ, R53 ;  /* 0x000000ffff197224 */ /* 0x000fe400078e0035 */
[----:B------:R-:W-:Y:S02]  /*e730*/  IMAD.MOV.U32 R24, RZ, RZ, R54 ;  /* 0x000000ffff187224 */ /* 0x000fe400078e0036 */
[----:B------:R-:W-:Y:S01]  /*e740*/  IMAD.MOV.U32 R66, RZ, RZ, R52 ;  /* 0x000000ffff427224 */ /* 0x000fe200078e0034 */
[----:B------:R-:W-:Y:S01]  /*e750*/  MOV R140, R20 ;  /* 0x00000014008c7202 */ /* 0x000fe20000000f00 */
[----:B------:R-:W2:Y:S01]  /*e760*/  LDSM.16.M88.4 R52, [R220+0x4800] ;  /* 0x00480000dc34783b */ /* 0x000ea20000000200 */
[----:B------:R-:W-:Y:S01]  /*e770*/  IMAD.MOV.U32 R141, RZ, RZ, R23 ;  /* 0x000000ffff8d7224 */ /* 0x000fe200078e0017 */
[----:B------:R-:W-:Y:S01]  /*e780*/  MOV R109, R25 ;  /* 0x00000019006d7202 */ /* 0x000fe20000000f00 */
[----:B------:R-:W-:-:S02]  /*e790*/  IMAD.MOV.U32 R71, RZ, RZ, R21 ;  /* 0x000000ffff477224 */ /* 0x000fc400078e0015 */
[----:B------:R-:W-:Y:S02]  /*e7a0*/  IMAD.MOV.U32 R70, RZ, RZ, R22 ;  /* 0x000000ffff467224 */ /* 0x000fe400078e0016 */
[----:B------:R-:W-:Y:S01]  /*e7b0*/  HMMA.16816.F32 R20, R16, R44, R72 ;  /* 0x0000002c1014723c */ /* 0x000fe20000001848 */
[----:B------:R-:W-:Y:S02]  /*e7c0*/  IMAD.MOV.U32 R110, RZ, RZ, R24 ;  /* 0x000000ffff6e7224 */ /* 0x000fe400078e0018 */
[----:B-1----:R-:W-:Y:S01]  /*e7d0*/  FMUL.FTZ R0, R59, UR4 ;  /* 0x000000043b007c20 */ /* 0x002fe20008410000 */
[----:B------:R-:W-:Y:S02]  /*e7e0*/  IMAD.MOV.U32 R111, RZ, RZ, R40 ;  /* 0x000000ffff6f7224 */ /* 0x000fe400078e0028 */
[----:B------:R-:W-:Y:S01]  /*e7f0*/  LDSM.16.M88.4 R40, [R220+0x5000] ;  /* 0x00500000dc28783b */ /* 0x000fe20000000200 */
[----:B------:R1:W-:Y:S01]  /*e800*/  MUFU.TANH R39, R0 ;  /* 0x0000000000277308 */ /* 0x0003e20000002400 */
[----:B------:R-:W-:Y:S06]  /*e810*/  HMMA.16816.F32 R24, R12, R114, R120 ;  /* 0x000000720c18723c */ /* 0x000fec0000001878 */
[----:B------:R-:W-:Y:S01]  /*e820*/  HMMA.16816.F32 R56, R16, R46, R96 ;  /* 0x0000002e1038723c */ /* 0x000fe20000001860 */
[----:B------:R-:W4:Y:S01]  /*e830*/  LDSM.16.M88.4 R44, [R220+0x5800] ;  /* 0x00580000dc2c783b */ /* 0x000f220000000200 */
[----:B------:R-:W-:-:S02]  /*e840*/  IMAD.MOV.U32 R122, RZ, RZ, R137 ;  /* 0x000000ffff7a7224 */ /* 0x000fc400078e0089 */
[----:B------:R-:W-:Y:S02]  /*e850*/  IMAD.MOV.U32 R121, RZ, RZ, R141 ;  /* 0x000000ffff797224 */ /* 0x000fe400078e008d */
[----:B------:R-:W-:Y:S02]  /*e860*/  IMAD.MOV.U32 R115, RZ, RZ, R71 ;  /* 0x000000ffff737224 */ /* 0x000fe400078e0047 */
[----:B------:R-:W-:Y:S02]  /*e870*/  IMAD.MOV.U32 R114, RZ, RZ, R252 ;  /* 0x000000ffff727224 */ /* 0x000fe400078e00fc */
[----:B-1----:R-:W-:Y:S01]  /*e880*/  FMUL.FTZ R0, R60, UR4 ;  /* 0x000000043c007c20 */ /* 0x002fe20008410000 */
[----:B---3--:R-:W-:Y:S01]  /*e890*/  HMMA.16816.F32 R20, R12, R28, R20 ;  /* 0x0000001c0c14723c */ /* 0x008fe20000001814 */
[----:B------:R-:W-:Y:S02]  /*e8a0*/  IMAD.MOV.U32 R120, RZ, RZ, R70 ;  /* 0x000000ffff787224 */ /* 0x000fe400078e0046 */
[----:B------:R1:W-:Y:S04]  /*e8b0*/  MUFU.TANH R113, R0 ;  /* 0x0000000000717308 */ /* 0x0003e80000002400 */
[----:B------:R-:W-:Y:S06]  /*e8c0*/  HMMA.16816.F32 R24, R8, R50, R24 ;  /* 0x000000320818723c */ /* 0x000fec0000001818 */
[C---:B--2---:R-:W-:Y:S06]  /*e8d0*/  HMMA.16816.F32 R76, R16.reuse, R52, R104 ;  /* 0x00000034104c723c */ /* 0x044fec0000001868 */
[C---:B------:R-:W-:Y:S01]  /*e8e0*/  HMMA.16816.F32 R72, R16.reuse, R54, R100 ;  /* 0x000000361048723c */ /* 0x040fe20000001864 */
[----:B-1----:R-:W-:Y:S01]  /*e8f0*/  FMUL.FTZ R0, R61, UR4 ;  /* 0x000000043d007c20 */ /* 0x002fe20008410000 */
[----:B------:R-:W-:Y:S03]  /*e900*/  LDSM.16.M88.4 R52, [R236] ;  /* 0x00000000ec34783b */ /* 0x000fe60000000200 */
[----:B------:R1:W2:Y:S01]  /*e910*/  MUFU.TANH R38, R0 ;  /* 0x0000000000267308 */ /* 0x0002a20000002400 */
[----:B----4-:R-:W-:Y:S01]  /*e920*/  HMMA.16816.F32 R88, R16, R44, R124 ;  /* 0x0000002c1058723c */ /* 0x010fe2000000187c */
[----:B-1----:R-:W-:-:S06]  /*e930*/  FMUL.FTZ R0, R62, UR4 ;  /* 0x000000043e007c20 */ /* 0x002fcc0008410000 */
[----:B--2---:R-:W-:Y:S01]  /*e940*/  MOV R124, R38 ;  /* 0x00000026007c7202 */ /* 0x004fe20000000f00 */
[----:B------:R1:W-:Y:S02]  /*e950*/  MUFU.TANH R139, R0 ;  /* 0x00000000008b7308 */ /* 0x0003e40000002400 */
[----:B-1----:R-:W-:Y:S02]  /*e960*/  FMUL.FTZ R0, R63, UR4 ;  /* 0x000000043f007c20 */ /* 0x002fe40008410000 */
[----:B------:R-:W-:Y:S04]  /*e970*/  LDSM.16.M88.4 R60, [R219+0x2000] ;  /* 0x00200000db3c783b */ /* 0x000fe80000000200 */
[----:B------:R1:W2:Y:S02]  /*e980*/  MUFU.TANH R136, R0 ;  /* 0x0000000000887308 */ /* 0x0002a40000002400 */
[----:B-1----:R-:W-:-:S06]  /*e990*/  FMUL.FTZ R0, R80, UR4 ;  /* 0x0000000450007c20 */ /* 0x002fcc0008410000 */
[----:B------:R1:W-:Y:S02]  /*e9a0*/  MUFU.TANH R132, R0 ;  /* 0x0000000000847308 */ /* 0x0003e40000002400 */
[----:B-1----:R-:W-:-:S06]  /*e9b0*/  FMUL.FTZ R0, R81, UR4 ;  /* 0x0000000451007c20 */ /* 0x002fcc0008410000 */
[----:B------:R1:W-:Y:S02]  /*e9c0*/  MUFU.TANH R133, R0 ;  /* 0x0000000000857308 */ /* 0x0003e40000002400 */
[----:B-1----:R-:W-:-:S06]  /*e9d0*/  FMUL.FTZ R0, R82, UR4 ;  /* 0x0000000452007c20 */ /* 0x002fcc0008410000 */
[----:B------:R1:W-:Y:S02]  /*e9e0*/  MUFU.TANH R138, R0 ;  /* 0x00000000008a7308 */ /* 0x0003e40000002400 */
[----:B-1----:R-:W-:Y:S02]  /*e9f0*/  FMUL.FTZ R0, R83, UR4 ;  /* 0x0000000453007c20 */ /* 0x002fe40008410000 */
[----:B------:R-:W-:Y:S04]  /*ea00*/  HMMA.16816.F32 R80, R16, R40, R116 ;  /* 0x000000281050723c */ /* 0x000fe80000001874 */
[----:B------:R1:W-:Y:S03]  /*ea10*/  MUFU.TANH R37, R0 ;  /* 0x0000000000257308 */ /* 0x0003e60000002400 */
[----:B--2---:R-:W-:Y:S01]  /*ea20*/  MOV R119, R136 ;  /* 0x0000008800777202 */ /* 0x004fe20000000f00 */
[----:B------:R-:W-:-:S02]  /*ea30*/  IMAD.MOV.U32 R116, RZ, RZ, R39 ;  /* 0x000000ffff747224 */ /* 0x000fc400078e0027 */
[----:B------:R-:W-:Y:S02]  /*ea40*/  IMAD.MOV.U32 R118, RZ, RZ, R135 ;  /* 0x000000ffff767224 */ /* 0x000fe400078e0087 */
[----:B-1----:R-:W-:-:S04]  /*ea50*/  FMUL.FTZ R0, R84, UR4 ;  /* 0x0000000454007c20 */ /* 0x002fc80008410000 */
[----:B------:R1:W-:Y:S02]  /*ea60*/  MUFU.TANH R6, R0 ;  /* 0x0000000000067308 */ /* 0x0003e40000002400 */
[----:B-1----:R-:W-:-:S06]  /*ea70*/  FMUL.FTZ R0, R85, UR4 ;  /* 0x0000000455007c20 */ /* 0x002fcc0008410000 */
[----:B------:R1:W-:Y:S02]  /*ea80*/  MUFU.TANH R123, R0 ;  /* 0x00000000007b7308 */ /* 0x0003e40000002400 */
[----:B-1----:R-:W-:-:S06]  /*ea90*/  FMUL.FTZ R0, R86, UR4 ;  /* 0x0000000456007c20 */ /* 0x002fcc0008410000 */
[----:B------:R1:W-:Y:S02]  /*eaa0*/  MUFU.TANH R112, R0 ;  /* 0x0000000000707308 */ /* 0x0003e40000002400 */
[----:B-1----:R-:W-:Y:S02]  /*eab0*/  FMUL.FTZ R0, R87, UR4 ;  /* 0x0000000457007c20 */ /* 0x002fe40008410000 */
[C---:B------:R-:W-:Y:S01]  /*eac0*/  HMMA.16816.F32 R84, R16.reuse, R42, R92 ;  /* 0x0000002a1054723c */ /* 0x040fe2000000185c */
[----:B------:R-:W1:Y:S03]  /*ead0*/  LDSM.16.M88.4 R40, [R220+0x6000] ;  /* 0x00600000dc28783b */ /* 0x000e660000000200 */
[----:B------:R2:W-:Y:S02]  /*eae0*/  MUFU.TANH R137, R0 ;  /* 0x0000000000897308 */ /* 0x0005e40000002400 */
[----:B------:R-:W-:Y:S01]  /*eaf0*/  HMMA.16816.F32 R92, R16, R46, R128 ;  /* 0x0000002e105c723c */ /* 0x000fe20000001880 */
[----:B------:R-:W3:Y:S06]  /*eb00*/  LDSM.16.M88.4 R44, [R235] ;  /* 0x00000000eb2c783b */ /* 0x000eec0000000200 */
[----:B------:R-:W-:Y:S01]  /*eb10*/  IMAD.MOV.U32 R131, RZ, RZ, R122 ;  /* 0x000000ffff837224 */ /* 0x000fe200078e007a */
[----:B------:R-:W-:Y:S01]  /*eb20*/  MOV R122, R140 ;  /* 0x0000008c007a7202 */ /* 0x000fe20000000f00 */
[----:B------:R-:W-:-:S02]  /*eb30*/  IMAD.MOV.U32 R130, RZ, RZ, R108 ;  /* 0x000000ffff827224 */ /* 0x000fc400078e006c */
[----:B------:R-:W-:Y:S02]  /*eb40*/  IMAD.MOV.U32 R108, RZ, RZ, R243 ;  /* 0x000000ffff6c7224 */ /* 0x000fe400078e00f3 */
[----:B--2---:R-:W-:-:S04]  /*eb50*/  FMUL.FTZ R0, R32, UR4 ;  /* 0x0000000420007c20 */ /* 0x004fc80008410000 */
[----:B------:R2:W4:Y:S02]  /*eb60*/  MUFU.TANH R48, R0 ;  /* 0x0000000000307308 */ /* 0x0005240000002400 */
[----:B--2---:R-:W-:Y:S01]  /*eb70*/  FMUL.FTZ R0, R33, UR4 ;  /* 0x0000000421007c20 */ /* 0x004fe20008410000 */
[----:B----4-:R-:W-:Y:S01]  /*eb80*/  IMAD.MOV.U32 R127, RZ, RZ, R48 ;  /* 0x000000ffff7f7224 */ /* 0x010fe200078e0030 */
[----:B-1----:R-:W-:Y:S04]  /*eb90*/  HMMA.16816.F32 R96, R16, R42, R172 ;  /* 0x0000002a1060723c */ /* 0x002fe800000018ac */
[----:B------:R1:W2:Y:S03]  /*eba0*/  MUFU.TANH R49, R0 ;  /* 0x0000000000317308 */ /* 0x0002a60000002400 */
[----:B------:R-:W-:-:S02]  /*ebb0*/  IMAD.MOV.U32 R175, RZ, RZ, R127 ;  /* 0x000000ffffaf7224 */ /* 0x000fc400078e007f */
[----:B------:R-:W-:Y:S02]  /*ebc0*/  IMAD.MOV.U32 R174, RZ, RZ, R116 ;  /* 0x000000ffffae7224 */ /* 0x000fe400078e0074 */
[----:B------:R-:W-:Y:S02]  /*ebd0*/  IMAD.MOV.U32 R127, RZ, RZ, R108 ;  /* 0x000000ffff7f7224 */ /* 0x000fe400078e006c */
[----:B------:R-:W-:Y:S02]  /*ebe0*/  IMAD.MOV.U32 R116, RZ, RZ, R109 ;  /* 0x000000ffff747224 */ /* 0x000fe400078e006d */
[----:B-1----:R-:W-:Y:S01]  /*ebf0*/  FMUL.FTZ R0, R34, UR4 ;  /* 0x0000000422007c20 */ /* 0x002fe20008410000 */
[----:B--2---:R-:W-:Y:S02]  /*ec00*/  IMAD.MOV.U32 R117, RZ, RZ, R49 ;  /* 0x000000ffff757224 */ /* 0x004fe400078e0031 */
[----:B------:R-:W-:Y:S01]  /*ec10*/  LDSM.16.M88.4 R48, [R219+0x2800] ;  /* 0x00280000db30783b */ /* 0x000fe20000000200 */
[----:B------:R1:W2:Y:S01]  /*ec20*/  MUFU.TANH R28, R0 ;  /* 0x00000000001c7308 */ /* 0x0002a20000002400 */
[----:B------:R-:W-:-:S02]  /*ec30*/  IMAD.MOV.U32 R172, RZ, RZ, R117 ;  /* 0x000000ffffac7224 */ /* 0x000fc400078e0075 */
[----:B------:R-:W-:Y:S02]  /*ec40*/  IMAD.MOV.U32 R117, RZ, RZ, R110 ;  /* 0x000000ffff757224 */ /* 0x000fe400078e006e */
[----:B-1----:R-:W-:Y:S01]  /*ec50*/  FMUL.FTZ R0, R35, UR4 ;  /* 0x0000000423007c20 */ /* 0x002fe20008410000 */
[----:B--2---:R-:W-:Y:S01]  /*ec60*/  IMAD.MOV.U32 R126, RZ, RZ, R28 ;  /* 0x000000ffff7e7224 */ /* 0x004fe200078e001c */
[----:B------:R-:W-:Y:S02]  /*ec70*/  HMMA.16816.F32 R32, R8, R60, R20 ;  /* 0x0000003c0820723c */ /* 0x000fe40000001814 */
[----:B------:R1:W-:Y:S04]  /*ec80*/  MUFU.TANH R136, R0 ;  /* 0x0000000000887308 */ /* 0x0003e80000002400 */
[C---:B------:R-:W-:Y:S01]  /*ec90*/  HMMA.16816.F32 R20, R12.reuse, R30, R56 ;  /* 0x0000001e0c14723c */ /* 0x040fe20000001838 */
[----:B------:R-:W2:Y:S05]  /*eca0*/  LDSM.16.M88.4 R56, [R220+0x6800] ;  /* 0x00680000dc38783b */ /* 0x000eaa0000000200 */
[----:B------:R-:W-:Y:S06]  /*ecb0*/  HMMA.16816.F32 R28, R12, R52, R76 ;  /* 0x000000340c1c723c */ /* 0x000fec000000184c */
[----:B------:R-:W-:Y:S01]  /*ecc0*/  HMMA.16816.F32 R76, R16, R40, R168 ;  /* 0x00000028104c723c */ /* 0x000fe200000018a8 */
[----:B-1----:R-:W-:-:S04]  /*ecd0*/  FMUL.FTZ R0, R24, UR4 ;  /* 0x0000000418007c20 */ /* 0x002fc80008410000 */
[----:B------:R1:W-:Y:S01]  /*ece0*/  MUFU.TANH R39, R0 ;  /* 0x0000000000277308 */ /* 0x0003e20000002400 */
[----:B---3--:R-:W-:Y:S01]  /*ecf0*/  HMMA.16816.F32 R40, R12, R44, R80 ;  /* 0x0000002c0c28723c */ /* 0x008fe20000001850 */
[----:B------:R-:W-:Y:S01]  /*ed00*/  MOV R168, R126 ;  /* 0x0000007e00a87202 */ /* 0x000fe20000000f00 */
[----:B------:R-:W-:Y:S02]  /*ed10*/  IMAD.MOV.U32 R171, RZ, RZ, R130 ;  /* 0x000000ffffab7224 */ /* 0x000fe400078e0082 */
[----:B------:R-:W-:Y:S02]  /*ed20*/  IMAD.MOV.U32 R170, RZ, RZ, R131 ;  /* 0x000000ffffaa7224 */ /* 0x000fe400078e0083 */
[----:B------:R-:W-:Y:S01]  /*ed30*/  HMMA.16816.F32 R20, R8, R62, R20 ;  /* 0x0000003e0814723c */ /* 0x000fe20000001814 */
[----:B------:R-:W3:Y:S01]  /*ed40*/  LDSM.16.M88.4 R60, [R220+0x7000] ;  /* 0x00700000dc3c783b */ /* 0x000ee20000000200 */
[----:B------:R-:W-:Y:S01]  /*ed50*/  IMAD.MOV.U32 R169, RZ, RZ, R124 ;  /* 0x000000ffffa97224 */ /* 0x000fe200078e007c */
[----:B------:R-:W-:Y:S01]  /*ed60*/  MOV R124, R122 ;  /* 0x0000007a007c7202 */ /* 0x000fe20000000f00 */
[----:B------:R-:W-:-:S02]  /*ed70*/  IMAD.MOV.U32 R130, RZ, RZ, R120 ;  /* 0x000000ffff827224 */ /* 0x000fc400078e0078 */
[----:B------:R-:W-:Y:S02]  /*ed80*/  IMAD.MOV.U32 R131, RZ, RZ, R121 ;  /* 0x000000ffff837224 */ /* 0x000fe400078e0079 */
[----:B------:R-:W-:Y:S02]  /*ed90*/  IMAD.MOV.U32 R126, RZ, RZ, R123 ;  /* 0x000000ffff7e7224 */ /* 0x000fe400078e007b */
[----:B-1----:R-:W-:-:S04]  /*eda0*/  FMUL.FTZ R0, R25, UR4 ;  /* 0x0000000419007c20 */ /* 0x002fc80008410000 */
[----:B------:R1:W-:Y:S01]  /*edb0*/  MUFU.TANH R135, R0 ;  /* 0x0000000000877308 */ /* 0x0003e20000002400 */
[----:B--2---:R-:W-:Y:S07]  /*edc0*/  HMMA.16816.F32 R100, R16, R56, R176 ;  /* 0x000000381064723c */ /* 0x004fee00000018b0 */
[----:B------:R-:W-:Y:S01]  /*edd0*/  MOV R178, R139 ;  /* 0x0000008b00b27202 */ /* 0x000fe20000000f00 */
[----:B------:R-:W-:Y:S01]  /*ede0*/  IMAD.MOV.U32 R179, RZ, RZ, R242 ;  /* 0x000000ffffb37224 */ /* 0x000fe200078e00f2 */
[----:B------:R-:W-:Y:S01]  /*edf0*/  MOV R176, R174 ;  /* 0x000000ae00b07202 */ /* 0x000fe20000000f00 */
[----:B------:R-:W-:Y:S01]  /*ee00*/  IMAD.MOV.U32 R177, RZ, RZ, R175 ;  /* 0x000000ffffb17224 */ /* 0x000fe200078e00af */
[----:B------:R-:W-:Y:S01]  /*ee10*/  MOV R175, R113 ;  /* 0x0000007100af7202 */ /* 0x000fe20000000f00 */
[----:B------:R-:W-:-:S02]  /*ee20*/  IMAD.MOV.U32 R174, RZ, RZ, R112 ;  /* 0x000000ffffae7224 */ /* 0x000fc400078e0070 */
[----:B-1----:R-:W-:-:S04]  /*ee30*/  FMUL.FTZ R0, R26, UR4 ;  /* 0x000000041a007c20 */ /* 0x002fc80008410000 */
[----:B------:R1:W-:Y:S01]  /*ee40*/  MUFU.TANH R38, R0 ;  /* 0x0000000000267308 */ /* 0x0003e20000002400 */
[C---:B---3--:R-:W-:Y:S06]  /*ee50*/  HMMA.16816.F32 R104, R16.reuse, R60, R184 ;  /* 0x0000003c1068723c */ /* 0x048fec00000018b8 */
[----:B------:R-:W-:Y:S01]  /*ee60*/  HMMA.16816.F32 R80, R16, R62, R188 ;  /* 0x0000003e1050723c */ /* 0x000fe200000018bc */
[----:B------:R-:W-:Y:S01]  /*ee70*/  LDSM.16.M88.4 R60, [R233] ;  /* 0x00000000e93c783b */ /* 0x000fe20000000200 */
[----:B------:R-:W-:Y:S02]  /*ee80*/  IMAD.MOV.U32 R184, RZ, RZ, R119 ;  /* 0x000000ffffb87224 */ /* 0x000fe400078e0077 */
[----:B-1----:R-:W-:-:S02]  /*ee90*/  FMUL.FTZ R0, R27, UR4 ;  /* 0x000000041b007c20 */ /* 0x002fc40008410000 */
[----:B------:R-:W-:Y:S01]  /*eea0*/  HMMA.16816.F32 R24, R12, R54, R72 ;  /* 0x000000360c18723c */ /* 0x000fe20000001848 */
[----:B------:R-:W-:Y:S01]  /*eeb0*/  LDSM.16.M88.4 R52, [R219+0x3000] ;  /* 0x00300000db34783b */ /* 0x000fe20000000200 */
[----:B------:R1:W-:Y:S04]  /*eec0*/  MUFU.TANH R141, R0 ;  /* 0x00000000008d7308 */ /* 0x0003e80000002400 */
[----:B------:R-:W-:Y:S01]  /*eed0*/  HMMA.16816.F32 R72, R16, R58, R180 ;  /* 0x0000003a1048723c */ /* 0x000fe200000018b4 */
[----:B------:R-:W-:Y:S06]  /*eee0*/  LDSM.16.M88.4 R56, [R219+0x3800] ;  /* 0x00380000db38783b */ /* 0x000fec0000000200 */
[----:B------:R-:W-:Y:S01]  /*eef0*/  IMAD.MOV.U32 R180, RZ, RZ, R114 ;  /* 0x000000ffffb47224 */ /* 0x000fe200078e0072 */
[----:B------:R-:W-:Y:S01]  /*ef00*/  MOV R114, R69 ;  /* 0x0000004500727202 */ /* 0x000fe20000000f00 */
[----:B------:R-:W-:-:S02]  /*ef10*/  IMAD.MOV.U32 R182, RZ, RZ, R3 ;  /* 0x000000ffffb67224 */ /* 0x000fc400078e0003 */
[----:B------:R-:W-:Y:S02]  /*ef20*/  IMAD.MOV.U32 R183, RZ, RZ, R176 ;  /* 0x000000ffffb77224 */ /* 0x000fe400078e00b0 */
[----:B-1----:R-:W-:Y:S01]  /*ef30*/  FMUL.FTZ R0, R32, UR4 ;  /* 0x0000000420007c20 */ /* 0x002fe20008410000 */
[----:B------:R-:W-:Y:S01]  /*ef40*/  IMAD.MOV.U32 R188, RZ, RZ, R114 ;  /* 0x000000ffffbc7224 */ /* 0x000fe200078e0072 */
[----:B------:R-:W-:Y:S02]  /*ef50*/  MOV R114, R111 ;  /* 0x0000006f00727202 */ /* 0x000fe40000000f00 */
[----:B------:R1:W-:Y:S02]  /*ef60*/  MUFU.TANH R128, R0 ;  /* 0x0000000000807308 */ /* 0x0003e40000002400 */
[----:B-1----:R-:W-:-:S06]  /*ef70*/  FMUL.FTZ R0, R33, UR4 ;  /* 0x0000000421007c20 */ /* 0x002fcc0008410000 */
[----:B------:R1:W-:Y:S02]  /*ef80*/  MUFU.TANH R71, R0 ;  /* 0x0000000000477308 */ /* 0x0003e40000002400 */
[----:B-1----:R-:W-:-:S06]  /*ef90*/  FMUL.FTZ R0, R34, UR4 ;  /* 0x0000000422007c20 */ /* 0x002fcc0008410000 */
[----:B------:R1:W2:Y:S02]  /*efa0*/  MUFU.TANH R129, R0 ;  /* 0x0000000000817308 */ /* 0x0002a40000002400 */
[----:B-1----:R-:W-:Y:S01]  /*efb0*/  FMUL.FTZ R0, R35, UR4 ;  /* 0x0000000423007c20 */ /* 0x002fe20008410000 */
[----:B--2---:R-:W-:Y:S01]  /*efc0*/  IMAD.MOV.U32 R187, RZ, RZ, R129 ;  /* 0x000000ffffbb7224 */ /* 0x004fe200078e0081 */
[----:B------:R-:W-:Y:S01]  /*efd0*/  HMMA.16816.F32 R32, R8, R48, R28 ;  /* 0x000000300820723c */ /* 0x000fe2000000181c */
[----:B------:R-:W1:Y:S03]  /*efe0*/  LDSM.16.M88.4 R28, [R220+0x7800] ;  /* 0x00780000dc1c783b */ /* 0x000e660000000200 */
[----:B------:R2:W-:Y:S01]  /*eff0*/  MUFU.TANH R252, R0 ;  /* 0x0000000000fc7308 */ /* 0x0005e20000002400 */
[----:B------:R-:W-:Y:S02]  /*f000*/  IMAD.MOV.U32 R129, RZ, RZ, R115 ;  /* 0x000000ffff817224 */ /* 0x000fe400078e0073 */
[----:B------:R-:W-:-:S02]  /*f010*/  IMAD.MOV.U32 R115, RZ, RZ, R66 ;  /* 0x000000ffff737224 */ /* 0x000fc400078e0042 */
[----:B--2---:R-:W-:-:S04]  /*f020*/  FMUL.FTZ R0, R20, UR4 ;  /* 0x0000000414007c20 */ /* 0x004fc80008410000 */
[----:B------:R2:W-:Y:S02]  /*f030*/  MUFU.TANH R140, R0 ;  /* 0x00000000008c7308 */ /* 0x0005e40000002400 */
[----:B--2---:R-:W-:Y:S01]  /*f040*/  FMUL.FTZ R0, R21, UR4 ;  /* 0x0000000415007c20 */ /* 0x004fe20008410000 */
[----:B-1----:R-:W-:Y:S05]  /*f050*/  HMMA.16816.F32 R108, R16, R30, R196 ;  /* 0x0000001e106c723c */ /* 0x002fea00000018c4 */
[----:B------:R1:W-:Y:S02]  /*f060*/  MUFU.TANH R70, R0 ;  /* 0x0000000000467308 */ /* 0x0003e40000002400 */
[----:B-1----:R-:W-:-:S06]  /*f070*/  FMUL.FTZ R0, R22, UR4 ;  /* 0x0000000416007c20 */ /* 0x002fcc0008410000 */
[----:B------:R1:W2:Y:S02]  /*f080*/  MUFU.TANH R125, R0 ;  /* 0x00000000007d7308 */ /* 0x0002a40000002400 */
[----:B-1----:R-:W-:Y:S02]  /*f090*/  FMUL.FTZ R0, R23, UR4 ;  /* 0x0000000417007c20 */ /* 0x002fe40008410000 */
[----:B------:R-:W-:Y:S01]  /*f0a0*/  HMMA.16816.F32 R20, R8, R50, R24 ;  /* 0x000000320814723c */ /* 0x000fe20000001818 */
[----:B------:R-:W1:Y:S03]  /*f0b0*/  LDSM.16.M88.4 R48, [R220+0x8000] ;  /* 0x00800000dc30783b */ /* 0x000e660000000200 */
[----:B------:R3:W-:Y:S02]  /*f0c0*/  MUFU.TANH R243, R0 ;  /* 0x0000000000f37308 */ /* 0x0007e40000002400 */
[----:B------:R-:W-:Y:S01]  /*f0d0*/  HMMA.16816.F32 R24, R12, R46, R84 ;  /* 0x0000002e0c18723c */ /* 0x000fe20000001854 */
[----:B------:R-:W-:Y:S05]  /*f0e0*/  LDSM.16.M88.4 R44, [R234] ;  /* 0x00000000ea2c783b */ /* 0x000fea0000000200 */
[----:B------:R-:W-:Y:S01]  /*f0f0*/  HMMA.16816.F32 R84, R16, R28, R192 ;  /* 0x0000001c1054723c */ /* 0x000fe200000018c0 */
[----:B---3--:R-:W-:-:S06]  /*f100*/  FMUL.FTZ R0, R32, UR4 ;  /* 0x0000000420007c20 */ /* 0x008fcc0008410000 */
[----:B--2---:R-:W-:Y:S01]  /*f110*/  IMAD.MOV.U32 R195, RZ, RZ, R125 ;  /* 0x000000ffffc37224 */ /* 0x004fe200078e007d */
[----:B------:R2:W-:Y:S10]  /*f120*/  MUFU.TANH R173, R0 ;  /* 0x0000000000ad7308 */ /* 0x0005f40000002400 */
[----:B------:R-:W-:Y:S06]  /*f130*/  HMMA.16816.F32 R28, R8, R54, R24 ;  /* 0x00000036081c723c */ /* 0x000fec0000001818 */
[----:B------:R-:W-:Y:S01]  /*f140*/  HMMA.16816.F32 R24, R12, R60, R76 ;  /* 0x0000003c0c18723c */ /* 0x000fe2000000184c */
[----:B--2---:R-:W-:-:S05]  /*f150*/  FMUL.FTZ R0, R33, UR4 ;  /* 0x0000000421007c20 */ /* 0x004fca0008410000 */
[----:B-1----:R-:W-:Y:S01]  /*f160*/  HMMA.16816.F32 R120, R16, R48, R200 ;  /* 0x000000301078723c */ /* 0x002fe200000018c8 */
[----:B------:R-:W-:Y:S01]  /*f170*/  IMAD.MOV.U32 R78, RZ, RZ, R133 ;  /* 0x000000ffff4e7224 */ /* 0x000fe200078e0085 */
[----:B------:R1:W-:Y:S05]  /*f180*/  MUFU.TANH R69, R0 ;  /* 0x0000000000457308 */ /* 0x0003ea0000002400 */
[----:B------:R-:W-:Y:S02]  /*f190*/  IMAD.MOV.U32 R203, RZ, RZ, R178 ;  /* 0x000000ffffcb7224 */ /* 0x000fe400078e00b2 */
[----:B------:R-:W-:Y:S02]  /*f1a0*/  IMAD.MOV.U32 R178, RZ, RZ, R168 ;  /* 0x000000ffffb27224 */ /* 0x000fe400078e00a8 */
[----:B------:R-:W-:-:S02]  /*f1b0*/  IMAD.MOV.U32 R168, RZ, RZ, R169 ;  /* 0x000000ffffa87224 */ /* 0x000fc400078e00a9 */
[----:B------:R-:W-:Y:S01]  /*f1c0*/  IMAD.MOV.U32 R169, RZ, RZ, R170 ;  /* 0x000000ffffa97224 */ /* 0x000fe200078e00aa */
[----:B------:R-:W-:Y:S01]  /*f1d0*/  MOV R170, R171 ;  /* 0x000000ab00aa7202 */ /* 0x000fe20000000f00 */
[----:B------:R-:W-:Y:S01]  /*f1e0*/  IMAD.MOV.U32 R171, RZ, RZ, R128 ;  /* 0x000000ffffab7224 */ /* 0x000fe200078e0080 */
[----:B------:R-:W-:Y:S01]  /*f1f0*/  MOV R196, R178 ;  /* 0x000000b200c47202 */ /* 0x000fe20000000f00 */
[----:B------:R-:W-:Y:S02]  /*f200*/  IMAD.MOV.U32 R128, RZ, RZ, R124 ;  /* 0x000000ffff807224 */ /* 0x000fe400078e007c */
[----:B-1----:R-:W-:Y:S01]  /*f210*/  FMUL.FTZ R0, R34, UR4 ;  /* 0x0000000422007c20 */ /* 0x002fe20008410000 */
[----:B------:R-:W-:Y:S02]  /*f220*/  IMAD.MOV.U32 R124, RZ, RZ, R65 ;  /* 0x000000ffff7c7224 */ /* 0x000fe400078e0041 */
[----:B------:R-:W-:Y:S01]  /*f230*/  IMAD.MOV.U32 R202, RZ, RZ, R179 ;  /* 0x000000ffffca7224 */ /* 0x000fe200078e00b3 */
[----:B------:R1:W-:Y:S01]  /*f240*/  MUFU.TANH R139, R0 ;  /* 0x00000000008b7308 */ /* 0x0003e20000002400 */
[----:B------:R-:W-:Y:S01]  /*f250*/  IMAD.MOV.U32 R179, RZ, RZ, R127 ;  /* 0x000000ffffb37224 */ /* 0x000fe200078e007f */
[----:B------:R-:W-:Y:S01]  /*f260*/  MOV R127, R116 ;  /* 0x00000074007f7202 */ /* 0x000fe20000000f00 */
[----:B------:R-:W-:Y:S01]  /*f270*/  IMAD.MOV.U32 R200, RZ, RZ, R172 ;  /* 0x000000ffffc87224 */ /* 0x000fe200078e00ac */
[----:B------:R-:W-:Y:S01]  /*f280*/  MOV R197, R124 ;  /* 0x0000007c00c57202 */ /* 0x000fe20000000f00 */
[----:B------:R-:W-:-:S02]  /*f290*/  IMAD.MOV.U32 R172, RZ, RZ, R126 ;  /* 0x000000ffffac7224 */ /* 0x000fc400078e007e */
[----:B------:R-:W-:Y:S02]  /*f2a0*/  IMAD.MOV.U32 R116, RZ, RZ, R117 ;  /* 0x000000ffff747224 */ /* 0x000fe400078e0075 */
[----:B------:R-:W-:Y:S02]  /*f2b0*/  IMAD.MOV.U32 R117, RZ, RZ, R114 ;  /* 0x000000ffff757224 */ /* 0x000fe400078e0072 */
[----:B------:R-:W-:Y:S02]  /*f2c0*/  IMAD.MOV.U32 R126, RZ, RZ, R115 ;  /* 0x000000ffff7e7224 */ /* 0x000fe400078e0073 */
[----:B------:R-:W-:Y:S01]  /*f2d0*/  HMMA.16816.F32 R112, R16, R50, R204 ;  /* 0x000000321070723c */ /* 0x000fe200000018cc */
[----:B------:R-:W2:Y:S01]  /*f2e0*/  LDSM.16.M88.4 R48, [R220+0x9000] ;  /* 0x00900000dc30783b */ /* 0x000ea20000000200 */
[----:B------:R-:W-:Y:S02]  /*f2f0*/  IMAD.MOV.U32 R194, RZ, RZ, R169 ;  /* 0x000000ffffc27224 */ /* 0x000fe400078e00a9 */
[----:B-1----:R-:W-:Y:S01]  /*f300*/  FMUL.FTZ R0, R35, UR4 ;  /* 0x0000000423007c20 */ /* 0x002fe20008410000 */
[----:B------:R-:W-:Y:S01]  /*f310*/  IMAD.MOV.U32 R201, RZ, RZ, R170 ;  /* 0x000000ffffc97224 */ /* 0x000fe200078e00aa */
[----:B------:R-:W-:Y:S01]  /*f320*/  HMMA.16816.F32 R32, R8, R52, R40 ;  /* 0x000000340820723c */ /* 0x000fe20000001828 */
[----:B------:R-:W1:Y:S01]  /*f330*/  LDSM.16.M88.4 R40, [R220+0x8800] ;  /* 0x00880000dc28783b */ /* 0x000e620000000200 */
[----:B------:R3:W-:Y:S01]  /*f340*/  MUFU.TANH R242, R0 ;  /* 0x0000000000f27308 */ /* 0x0007e20000002400 */
[----:B------:R-:W-:-:S02]  /*f350*/  IMAD.MOV.U32 R204, RZ, RZ, R168 ;  /* 0x000000ffffcc7224 */ /* 0x000fc400078e00a8 */
[----:B------:R-:W4:Y:S01]  /*f360*/  LDSM.16.M88.4 R52, [R220+0x9800] ;  /* 0x00980000dc34783b */ /* 0x000f220000000200 */
[----:B------:R-:W-:Y:S02]  /*f370*/  IMAD.MOV.U32 R191, RZ, RZ, R171 ;  /* 0x000000ffffbf7224 */ /* 0x000fe400078e00ab */
[----:B------:R-:W-:Y:S02]  /*f380*/  IMAD.MOV.U32 R178, RZ, RZ, R116 ;  /* 0x000000ffffb27224 */ /* 0x000fe400078e0074 */
[----:B------:R-:W-:Y:S02]  /*f390*/  IMAD.MOV.U32 R205, RZ, RZ, R177 ;  /* 0x000000ffffcd7224 */ /* 0x000fe400078e00b1 */
[----:B------:R-:W-:Y:S02]  /*f3a0*/  IMAD.MOV.U32 R176, RZ, RZ, R126 ;  /* 0x000000ffffb07224 */ /* 0x000fe400078e007e */
[----:B------:R-:W-:Y:S02]  /*f3b0*/  IMAD.MOV.U32 R177, RZ, RZ, R127 ;  /* 0x000000ffffb17224 */ /* 0x000fe400078e007f */
[----:B------:R-:W-:-:S02]  /*f3c0*/  IMAD.MOV.U32 R60, RZ, RZ, R197 ;  /* 0x000000ffff3c7224 */ /* 0x000fc400078e00c5 */
[----:B---3--:R-:W-:-:S04]  /*f3d0*/  FMUL.FTZ R0, R20, UR4 ;  /* 0x0000000414007c20 */ /* 0x008fc80008410000 */
[----:B------:R3:W1:Y:S01]  /*f3e0*/  MUFU.TANH R181, R0 ;  /* 0x0000000000b57308 */ /* 0x0006620000002400 */
[----:B--2---:R-:W-:Y:S01]  /*f3f0*/  HMMA.16816.F32 R124, R16, R48, R244 ;  /* 0x00000030107c723c */ /* 0x004fe200000018f4 */
[----:B---3--:R-:W-:-:S05]  /*f400*/  FMUL.FTZ R0, R21, UR4 ;  /* 0x0000000415007c20 */ /* 0x008fca0008410000 */
[C---:B-1----:R-:W-:Y:S01]  /*f410*/  HMMA.16816.F32 R168, R16.reuse, R40, R208 ;  /* 0x0000002810a8723c */ /* 0x042fe200000018d0 */
[----:B------:R-:W-:Y:S01]  /*f420*/  IMAD.MOV.U32 R207, RZ, RZ, R181 ;  /* 0x000000ffffcf7224 */ /* 0x000fe200078e00b5 */
[----:B------:R-:W-:Y:S01]  /*f430*/  MOV R247, R60 ;  /* 0x0000003c00f77202 */ /* 0x000fe20000000f00 */
[----:B------:R1:W-:Y:S01]  /*f440*/  MUFU.TANH R66, R0 ;  /* 0x0000000000427308 */ /* 0x0003e20000002400 */
[----:B------:R-:W-:Y:S02]  /*f450*/  IMAD.MOV.U32 R181, RZ, RZ, R118 ;  /* 0x000000ffffb57224 */ /* 0x000fe400078e0076 */
[C---:B----4-:R-:W-:Y:S01]  /*f460*/  HMMA.16816.F32 R128, R16.reuse, R54, R128 ;  /* 0x000000361080723c */ /* 0x050fe20000001880 */
[----:B------:R-:W-:Y:S02]  /*f470*/  MOV R211, R179 ;  /* 0x000000b300d37202 */ /* 0x000fe40000000f00 */
[----:B------:R-:W-:Y:S02]  /*f480*/  MOV R179, R117 ;  /* 0x0000007500b37202 */ /* 0x000fe40000000f00 */
[----:B------:R-:W-:Y:S01]  /*f490*/  MOV R209, R187 ;  /* 0x000000bb00d17202 */ /* 0x000fe20000000f00 */
[----:B------:R-:W-:Y:S01]  /*f4a0*/  HMMA.16816.F32 R116, R16, R42, R212 ;  /* 0x0000002a1074723c */ /* 0x000fe200000018d4 */
[----:B------:R-:W-:Y:S01]  /*f4b0*/  LDSM.16.M88.4 R40, [R232] ;  /* 0x00000000e828783b */ /* 0x000fe20000000200 */
[----:B------:R-:W-:Y:S01]  /*f4c0*/  IMAD.MOV.U32 R187, RZ, RZ, R37 ;  /* 0x000000ffffbb7224 */ /* 0x000fe200078e0025 */
[----:B------:R-:W-:-:S02]  /*f4d0*/  MOV R77, R181 ;  /* 0x000000b5004d7202 */ /* 0x000fc40000000f00 */
[----:B------:R-:W-:Y:S01]  /*f4e0*/  MOV R181, R2 ;  /* 0x0000000200b57202 */ /* 0x000fe20000000f00 */
[----:B------:R-:W-:Y:S01]  /*f4f0*/  HMMA.16816.F32 R176, R16, R52, R176 ;  /* 0x0000003410b0723c */ /* 0x000fe200000018b0 */
[----:B------:R-:W-:Y:S02]  /*f500*/  IMAD.MOV.U32 R214, RZ, RZ, R132 ;  /* 0x000000ffffd67224 */ /* 0x000fe400078e0084 */
[----:B-1----:R-:W-:Y:S01]  /*f510*/  FMUL.FTZ R0, R22, UR4 ;  /* 0x0000000416007c20 */ /* 0x002fe20008410000 */
[----:B------:R-:W-:Y:S02]  /*f520*/  IMAD.U32 R2, RZ, RZ, UR6 ;  /* 0x00000006ff027e24 */ /* 0x000fe4000f8e00ff */
[----:B------:R-:W-:Y:S01]  /*f530*/  IMAD.MOV.U32 R215, RZ, RZ, R195 ;  /* 0x000000ffffd77224 */ /* 0x000fe200078e00c3 */
[----:B------:R1:W-:Y:S01]  /*f540*/  MUFU.TANH R199, R0 ;  /* 0x0000000000c77308 */ /* 0x0003e20000002400 */
[----:B------:R-:W-:Y:S01]  /*f550*/  IMAD.MOV.U32 R213, RZ, RZ, R6 ;  /* 0x000000ffffd57224 */ /* 0x000fe200078e0006 */
[----:B------:R-:W-:Y:S01]  /*f560*/  MOV R246, R247 ;  /* 0x000000f700f67202 */ /* 0x000fe20000000f00 */
[----:B------:R-:W-:-:S02]  /*f570*/  IMAD.MOV.U32 R212, RZ, RZ, R7 ;  /* 0x000000ffffd47224 */ /* 0x000fc400078e0007 */
[----:B-1----:R-:W-:Y:S02]  /*f580*/  FMUL.FTZ R0, R23, UR4 ;  /* 0x0000000417007c20 */ /* 0x002fe40008410000 */
[----:B------:R-:W-:Y:S02]  /*f590*/  HMMA.16816.F32 R20, R12, R44, R88 ;  /* 0x0000002c0c14723c */ /* 0x000fe40000001858 */
[----:B------:R1:W-:Y:S05]  /*f5a0*/  MUFU.TANH R192, R0 ;  /* 0x0000000000c07308 */ /* 0x0003ea0000002400 */
[----:B------:R-:W-:Y:S02]  /*f5b0*/  IMAD.MOV.U32 R88, RZ, RZ, R172 ;  /* 0x000000ffff587224 */ /* 0x000fe400078e00ac */
[----:B------:R-:W-:-:S02]  /*f5c0*/  IMAD.MOV.U32 R89, RZ, RZ, R173 ;  /* 0x000000ffff597224 */ /* 0x000fc400078e00ad */
[----:B------:R-:W-:Y:S02]  /*f5d0*/  IMAD.MOV.U32 R90, RZ, RZ, R174 ;  /* 0x000000ffff5a7224 */ /* 0x000fe400078e00ae */
[----:B------:R-:W-:Y:S02]  /*f5e0*/  IMAD.MOV.U32 R91, RZ, RZ, R175 ;  /* 0x000000ffff5b7224 */ /* 0x000fe400078e00af */
[----:B------:R-:W-:Y:S01]  /*f5f0*/  HMMA.16816.F32 R172, R16, R50, R248 ;  /* 0x0000003210ac723c */ /* 0x000fe200000018f8 */
[----:B------:R-:W2:Y:S01]  /*f600*/  LDSM.16.M88.4 R48, [R231] ;  /* 0x00000000e730783b */ /* 0x000ea20000000200 */
[----:B-1----:R-:W-:-:S04]  /*f610*/  FMUL.FTZ R0, R32, UR4 ;  /* 0x0000000420007c20 */ /* 0x002fc80008410000 */
[----:B------:R1:W-:Y:S03]  /*f620*/  MUFU.TANH R198, R0 ;  /* 0x0000000000c67308 */ /* 0x0003e60000002400 */
[----:B------:R-:W-:Y:S01]  /*f630*/  HMMA.16816.F32 R20, R8, R56, R20 ;  /* 0x000000380814723c */ /* 0x000fe20000001814 */
[----:B-1----:R-:W-:-:S04]  /*f640*/  FMUL.FTZ R0, R33, UR4 ;  /* 0x0000000421007c20 */ /* 0x002fc80008410000 */
[----:B------:R1:W-:Y:S01]  /*f650*/  MUFU.TANH R65, R0 ;  /* 0x0000000000417308 */ /* 0x0003e20000002400 */
[----:B--2---:R-:W-:Y:S01]  /*f660*/  HMMA.16816.F32 R16, R12, R48, R104 ;  /* 0x000000300c10723c */ /* 0x004fe20000001868 */
[----:B-1----:R-:W-:-:S06]  /*f670*/  FMUL.FTZ R0, R34, UR4 ;  /* 0x0000000422007c20 */ /* 0x002fcc0008410000 */
[----:B------:R1:W-:Y:S02]  /*f680*/  MUFU.TANH R193, R0 ;  /* 0x0000000000c17308 */ /* 0x0003e40000002400 */
[----:B-1----:R-:W-:Y:S02]  /*f690*/  FMUL.FTZ R0, R35, UR4 ;  /* 0x0000000423007c20 */ /* 0x002fe40008410000 */
[----:B------:R-:W-:Y:S01]  /*f6a0*/  HMMA.16816.F32 R32, R12, R46, R92 ;  /* 0x0000002e0c20723c */ /* 0x000fe2000000185c */
[----:B------:R-:W1:Y:S03]  /*f6b0*/  LDSM.16.M88.4 R44, [R219+0x4000] ;  /* 0x00400000db2c783b */ /* 0x000e660000000200 */
[----:B------:R2:W-:Y:S03]  /*f6c0*/  MUFU.TANH R190, R0 ;  /* 0x0000000000be7308 */ /* 0x0005e60000002400 */
[----:B------:R-:W-:-:S02]  /*f6d0*/  IMAD.MOV.U32 R95, RZ, RZ, R188 ;  /* 0x000000ffff5f7224 */ /* 0x000fc400078e00bc */
[----:B------:R-:W-:Y:S02]  /*f6e0*/  IMAD.MOV.U32 R188, RZ, RZ, R180 ;  /* 0x000000ffffbc7224 */ /* 0x000fe400078e00b4 */
[----:B------:R-:W-:Y:S02]  /*f6f0*/  IMAD.MOV.U32 R180, RZ, RZ, R64 ;  /* 0x000000ffffb47224 */ /* 0x000fe400078e0040 */
[----:B------:R-:W3:Y:S01]  /*f700*/  S2R R64, SR_TID.X ;  /* 0x0000000000407919 */ /* 0x000ee20000002100 */
[----:B------:R-:W-:Y:S01]  /*f710*/  IMAD.MOV.U32 R93, RZ, RZ, R204 ;  /* 0x000000ffff5d7224 */ /* 0x000fe200078e00cc */
[----:B------:R-:W-:Y:S01]  /*f720*/  MOV R204, R207 ;  /* 0x000000cf00cc7202 */ /* 0x000fe20000000f00 */
[----:B------:R-:W-:Y:S02]  /*f730*/  IMAD.MOV.U32 R207, RZ, RZ, R202 ;  /* 0x000000ffffcf7224 */ /* 0x000fe400078e00ca */
[----:B------:R-:W-:Y:S02]  /*f740*/  IMAD.MOV.U32 R202, RZ, RZ, R203 ;  /* 0x000000ffffca7224 */ /* 0x000fe400078e00cb */
[----:B--2---:R-:W-:Y:S01]  /*f750*/  FMUL.FTZ R0, R28, UR4 ;  /* 0x000000041c007c20 */ /* 0x004fe20008410000 */
[----:B------:R-:W-:-:S02]  /*f760*/  IMAD.MOV.U32 R94, RZ, RZ, R200 ;  /* 0x000000ffff5e7224 */ /* 0x000fc400078e00c8 */
[----:B------:R-:W-:Y:S01]  /*f770*/  IMAD.MOV.U32 R61, RZ, RZ, R95 ;  /* 0x000000ffff3d7224 */ /* 0x000fe200078e005f */
[----:B------:R2:W4:Y:S01]  /*f780*/  MUFU.TANH R3, R0 ;  /* 0x0000000000037308 */ /* 0x0005220000002400 */
[----:B------:R-:W-:Y:S01]  /*f790*/  HMMA.16816.F32 R32, R8, R58, R32 ;  /* 0x0000003a0820723c */ /* 0x000fe20000001820 */
[----:B------:R-:W4:Y:S01]  /*f7a0*/  LDSM.16.M88.4 R56, [R219+0x4800] ;  /* 0x00480000db38783b */ /* 0x000f220000000200 */
[----:B------:R-:W-:Y:S01]  /*f7b0*/  IMAD.MOV.U32 R76, RZ, RZ, R93 ;  /* 0x000000ffff4c7224 */ /* 0x000fe200078e005d */
[----:B------:R-:W-:Y:S01]  /*f7c0*/  MOV R79, R94 ;  /* 0x0000005e004f7202 */ /* 0x000fe20000000f00 */
[----:B------:R-:W-:Y:S02]  /*f7d0*/  IMAD.MOV.U32 R60, RZ, RZ, R61 ;  /* 0x000000ffff3c7224 */ /* 0x000fe400078e003d */
[----:B------:R-:W-:Y:S02]  /*f7e0*/  IMAD.MOV.U32 R61, RZ, RZ, R76 ;  /* 0x000000ffff3d7224 */ /* 0x000fe400078e004c */
[----:B------:R-:W-:-:S02]  /*f7f0*/  IMAD.MOV.U32 R76, RZ, RZ, R141 ;  /* 0x000000ffff4c7224 */ /* 0x000fc400078e008d */
[----:B------:R-:W-:Y:S01]  /*f800*/  IMAD.MOV.U32 R92, RZ, RZ, R211 ;  /* 0x000000ffff5c7224 */ /* 0x000fe200078e00d3 */
[----:B------:R-:W-:Y:S01]  /*f810*/  MOV R211, R89 ;  /* 0x0000005900d37202 */ /* 0x000fe20000000f00 */
[----:B------:R-:W-:Y:S01]  /*f820*/  IMAD.MOV.U32 R95, RZ, RZ, R91 ;  /* 0x000000ffff5f7224 */ /* 0x000fe200078e005b */
[----:B------:R1:W5:Y:S01]  /*f830*/  LDL.LU R141, [R1+0x50] ;  /* 0x00005000018d7983 */ /* 0x0003620000300800 */
[----:B--2---:R-:W-:Y:S01]  /*f840*/  FMUL.FTZ R0, R29, UR4 ;  /* 0x000000041d007c20 */ /* 0x004fe20008410000 */
[----:B------:R-:W-:Y:S02]  /*f850*/  IMAD.MOV.U32 R94, RZ, RZ, R88 ;  /* 0x000000ffff5e7224 */ /* 0x000fe400078e0058 */
[----:B------:R-:W-:Y:S01]  /*f860*/  IMAD.MOV.U32 R93, RZ, RZ, R209 ;  /* 0x000000ffff5d7224 */ /* 0x000fe200078e00d1 */
[----:B------:R2:W4:Y:S01]  /*f870*/  MUFU.TANH R189, R0 ;  /* 0x0000000000bd7308 */ /* 0x0005220000002400 */
[----:B---3--:R-:W-:Y:S02]  /*f880*/  IMAD.SHL.U32 R64, R64, 0x2, RZ ;  /* 0x0000000240407824 */ /* 0x008fe400078e00ff */
[----:B------:R-:W-:-:S02]  /*f890*/  IMAD.MOV.U32 R247, RZ, RZ, R60 ;  /* 0x000000fffff77224 */ /* 0x000fc400078e003c */
[----:B------:R-:W-:Y:S01]  /*f8a0*/  IMAD.MOV.U32 R209, RZ, RZ, R90 ;  /* 0x000000ffffd17224 */ /* 0x000fe200078e005a */
[----:B------:R-:W-:-:S04]  /*f8b0*/  LOP3.LUT R64, R64, 0x6, RZ, 0xc0, !PT ;  /* 0x0000000640407812 */ /* 0x000fc800078ec0ff */
[----:B------:R-:W-:-:S04]  /*f8c0*/  LOP3.LUT R2, R2, 0x8, R64, 0xfe, !PT ;  /* 0x0000000802027812 */ /* 0x000fc800078efe40 */
[C---:B------:R-:W-:Y:S02]  /*f8d0*/  ISETP.GE.AND P6, PT, R2.reuse, R5, PT ;  /* 0x000000050200720c */ /* 0x040fe40003fc6270 */
[----:B------:R-:W-:Y:S01]  /*f8e0*/  ISETP.GE.AND P4, PT, R2, R4, PT ;  /* 0x000000040200720c */ /* 0x000fe20003f86270 */
[----:B--2---:R-:W-:-:S04]  /*f8f0*/  FMUL.FTZ R0, R30, UR4 ;  /* 0x000000041e007c20 */ /* 0x004fc80008410000 */
[----:B------:R2:W-:Y:S02]  /*f900*/  MUFU.TANH R210, R0 ;  /* 0x0000000000d27308 */ /* 0x0005e40000002400 */
[----:B--2---:R-:W-:Y:S02]  /*f910*/  FMUL.FTZ R0, R31, UR4 ;  /* 0x000000041f007c20 */ /* 0x004fe40008410000 */
[----:B-1----:R-:W-:Y:S04]  /*f920*/  HMMA.16816.F32 R28, R8, R44, R24 ;  /* 0x0000002c081c723c */ /* 0x002fe80000001818 */
[----:B------:R1:W2:Y:S02]  /*f930*/  MUFU.TANH R186, R0 ;  /* 0x0000000000ba7308 */ /* 0x0002a40000002400 */
[----:B------:R-:W-:Y:S01]  /*f940*/  HMMA.16816.F32 R24, R12, R62, R96 ;  /* 0x0000003e0c18723c */ /* 0x000fe20000001860 */
[----:B-1----:R-:W-:-:S05]  /*f950*/  FMUL.FTZ R0, R20, UR4 ;  /* 0x0000000414007c20 */ /* 0x002fca0008410000 */
[----:B------:R1:W-:-:S12]  /*f960*/  MUFU.TANH R208, R0 ;  /* 0x0000000000d07308 */ /* 0x0003d80000002400 */
[----:B------:R-:W-:Y:S01]  /*f970*/  FMUL.FTZ R6, R31, UR4 ;  /* 0x000000041f067c20 */ /* 0x000fe20008410000 */
[----:B------:R-:W-:-:S05]  /*f980*/  IMAD.MOV.U32 R60, RZ, RZ, R61 ;  /* 0x000000ffff3c7224 */ /* 0x000fca00078e003d */
[----:B------:R-:W-:Y:S01]  /*f990*/  HMMA.16816.F32 R96, R8, R46, R24 ;  /* 0x0000002e0860723c */ /* 0x000fe20000001818 */
[----:B------:R-:W-:Y:S01]  /*f9a0*/  MUFU.TANH R49, R6 ;  /* 0x0000000600317308 */ /* 0x000fe20000002400 */
[----:B------:R-:W-:Y:S01]  /*f9b0*/  LDSM.16.M88.4 R24, [R230] ;  /* 0x00000000e618783b */ /* 0x000fe20000000200 */
[----:B-1----:R-:W-:Y:S01]  /*f9c0*/  FMUL.FTZ R0, R21, UR4 ;  /* 0x0000000415007c20 */ /* 0x002fe20008410000 */
[----:B------:R-:W-:Y:S02]  /*f9d0*/  IMAD.MOV.U32 R61, RZ, RZ, R76 ;  /* 0x000000ffff3d7224 */ /* 0x000fe400078e004c */
[----:B------:R-:W-:Y:S03]  /*f9e0*/  LDSM.16.M88.4 R44, [R219+0x5800] ;  /* 0x00580000db2c783b */ /* 0x000fe60000000200 */
[----:B------:R1:W3:-:S15]  /*f9f0*/  MUFU.TANH R185, R0 ;  /* 0x0000000000b97308 */ /* 0x0002de0000002400 */
[----:B------:R-:W-:Y:S01]  /*fa00*/  FMUL.FTZ R7, R97, UR4 ;  /* 0x0000000461077c20 */ /* 0x000fe20008410000 */
[----:B------:R-:W-:Y:S02]  /*fa10*/  IMAD.MOV.U32 R76, RZ, RZ, R77 ;  /* 0x000000ffff4c7224 */ /* 0x000fe400078e004d */
[----:B-1----:R-:W-:Y:S01]  /*fa20*/  FMUL.FTZ R0, R22, UR4 ;  /* 0x0000000416007c20 */ /* 0x002fe20008410000 */
[----:B------:R-:W-:Y:S08]  /*fa30*/  MUFU.TANH R48, R7 ;  /* 0x0000000700307308 */ /* 0x000ff00000002400 */
[----:B------:R1:W-:Y:S02]  /*fa40*/  MUFU.TANH R206, R0 ;  /* 0x0000000000ce7308 */ /* 0x0003e40000002400 */
[----:B-1----:R-:W-:-:S02]  /*fa50*/  FMUL.FTZ R0, R23, UR4 ;  /* 0x0000000417007c20 */ /* 0x002fc40008410000 */
[----:B------:R-:W-:Y:S04]  /*fa60*/  HMMA.16816.F32 R20, R12, R40, R100 ;  /* 0x000000280c14723c */ /* 0x000fe80000001864 */
[----:B------:R1:W3:Y:S02]  /*fa70*/  MUFU.TANH R52, R0 ;  /* 0x0000000000347308 */ /* 0x0002e40000002400 */
[----:B-1----:R-:W-:-:S06]  /*fa80*/  FMUL.FTZ R0, R32, UR4 ;  /* 0x0000000420007c20 */ /* 0x002fcc0008410000 */
[----:B------:R1:W-:Y:S01]  /*fa90*/  MUFU.TANH R203, R0 ;  /* 0x0000000000cb7308 */ /* 0x0003e20000002400 */
[----:B------:R-:W-:-:S11]  /*faa0*/  MOV R77, R78 ;  /* 0x0000004e004d7202 */ /* 0x000fd60000000f00 */
[----:B----4-:R-:W-:Y:S01]  /*fab0*/  HMMA.16816.F32 R100, R8, R56, R20 ;  /* 0x000000380864723c */ /* 0x010fe20000001814 */
[----:B-1----:R-:W-:-:S04]  /*fac0*/  FMUL.FTZ R0, R33, UR4 ;  /* 0x0000000421007c20 */ /* 0x002fc80008410000 */
[----:B------:R1:W4:Y:S02]  /*fad0*/  MUFU.TANH R37, R0 ;  /* 0x0000000000257308 */ /* 0x0003240000002400 */
[----:B-1----:R-:W-:-:S06]  /*fae0*/  FMUL.FTZ R0, R34, UR4 ;  /* 0x0000000422007c20 */ /* 0x002fcc0008410000 */
[----:B------:R1:W-:Y:S02]  /*faf0*/  MUFU.TANH R200, R0 ;  /* 0x0000000000c87308 */ /* 0x0003e40000002400 */
[----:B-1----:R-:W-:Y:S02]  /*fb00*/  FMUL.FTZ R0, R35, UR4 ;  /* 0x0000000423007c20 */ /* 0x002fe40008410000 */
[----:B------:R-:W-:Y:S01]  /*fb10*/  HMMA.16816.F32 R32, R12, R42, R72 ;  /* 0x0000002a0c20723c */ /* 0x000fe20000001848 */
[----:B------:R-:W1:Y:S03]  /*fb20*/  LDSM.16.M88.4 R40, [R219+0x5000] ;  /* 0x00500000db28783b */ /* 0x000e660000000200 */
[----:B------:R2:W4:Y:S02]  /*fb30*/  MUFU.TANH R133, R0 ;  /* 0x0000000000857308 */ /* 0x0005240000002400 */
[----:B--2---:R-:W-:-:S06]  /*fb40*/  FMUL.FTZ R0, R28, UR4 ;  /* 0x000000041c007c20 */ /* 0x004fcc0008410000 */
[----:B------:R2:W-:Y:S01]  /*fb50*/  MUFU.TANH R197, R0 ;  /* 0x0000000000c57308 */ /* 0x0005e20000002400 */
[----:B------:R-:W-:-:S11]  /*fb60*/  IMAD.MOV.U32 R78, RZ, RZ, R213 ;  /* 0x000000ffff4e7224 */ /* 0x000fd600078e00d5 */
[----:B------:R-:W-:Y:S01]  /*fb70*/  HMMA.16816.F32 R88, R8, R58, R32 ;  /* 0x0000003a0858723c */ /* 0x000fe20000001820 */
[----:B--2---:R-:W-:Y:S01]  /*fb80*/  FMUL.FTZ R0, R29, UR4 ;  /* 0x000000041d007c20 */ /* 0x004fe20008410000 */
[----:B------:R-:W-:-:S04]  /*fb90*/  IMAD.MOV.U32 R213, RZ, RZ, R140 ;  /* 0x000000ffffd57224 */ /* 0x000fc800078e008c */
[----:B------:R-:W-:Y:S01]  /*fba0*/  HMMA.16816.F32 R20, R12, R50, R80 ;  /* 0x000000320c14723c */ /* 0x000fe20000001850 */
[----:B------:R-:W2:Y:S01]  /*fbb0*/  LDSM.16.M88.4 R32, [R229] ;  /* 0x00000000e520783b */ /* 0x000ea20000000200 */
[----:B------:R3:W4:Y:S03]  /*fbc0*/  MUFU.TANH R132, R0 ;  /* 0x0000000000847308 */ /* 0x0007260000002400 */
[----:B------:R2:W5:Y:S01]  /*fbd0*/  LDL.LU R140, [R1+0x4c] ;  /* 0x00004c00018c7983 */ /* 0x0005620000300800 */
[----:B---3--:R-:W-:Y:S01]  /*fbe0*/  FMUL.FTZ R0, R30, UR4 ;  /* 0x000000041e007c20 */ /* 0x008fe20008410000 */
[----:B-1----:R-:W-:Y:S02]  /*fbf0*/  HMMA.16816.F32 R80, R8, R40, R16 ;  /* 0x000000280850723c */ /* 0x002fe40000001810 */
[----:B------:R-:W1:Y:S01]  /*fc00*/  LDSM.16.M88.4 R28, [R219+0x6000] ;  /* 0x00600000db1c783b */ /* 0x000e620000000200 */
[----:B------:R3:W-:Y:S02]  /*fc10*/  MUFU.TANH R195, R0 ;  /* 0x0000000000c37308 */ /* 0x0007e40000002400 */
[----:B---3--:R-:W-:-:S05]  /*fc20*/  LOP3.LUT R0, R64, UR6, RZ, 0xfc, !PT ;  /* 0x0000000640007c12 */ /* 0x008fca000f8efcff */
[C---:B------:R-:W-:Y:S02]  /*fc30*/  VIADD R2, R0.reuse, 0x9 ;  /* 0x0000000900027836 */ /* 0x040fe40000000000 */
[----:B------:R-:W-:-:S03]  /*fc40*/  VIADD R6, R0, 0x1 ;  /* 0x0000000100067836 */ /* 0x000fc60000000000 */
[-C--:B------:R-:W-:Y:S02]  /*fc50*/  ISETP.GE.AND P3, PT, R2, R5.reuse, PT ;  /* 0x000000050200720c */ /* 0x080fe40003f66270 */
[----:B------:R-:W-:Y:S02]  /*fc60*/  ISETP.GE.AND P5, PT, R6, R5, PT ;  /* 0x000000050600720c */ /* 0x000fe40003fa6270 */
[----:B------:R-:W-:Y:S01]  /*fc70*/  FSEL R107, R246, -INF , !P3 ;  /* 0xff800000f66b7808 */ /* 0x000fe20005800000 */
[----:B------:R-:W-:Y:S01]  /*fc80*/  IMAD.MOV.U32 R246, RZ, RZ, R247 ;  /* 0x000000fffff67224 */ /* 0x000fe200078e00f7 */
[----:B------:R-:W-:Y:S01]  /*fc90*/  FSEL R181, R181, -INF , !P5 ;  /* 0xff800000b5b57808 */ /* 0x000fe20006800000 */
[----:B------:R-:W-:Y:S01]  /*fca0*/  IMAD.MOV.U32 R247, RZ, RZ, R60 ;  /* 0x000000fffff77224 */ /* 0x000fe200078e003c */
[----:B------:R-:W-:Y:S01]  /*fcb0*/  MOV R60, R61 ;  /* 0x0000003d003c7202 */ /* 0x000fe20000000f00 */
[----:B------:R-:W-:Y:S01]  /*fcc0*/  IMAD.MOV.U32 R61, RZ, RZ, R76 ;  /* 0x000000ffff3d7224 */ /* 0x000fe200078e004c */
[-C--:B------:R-:W-:Y:S01]  /*fcd0*/  ISETP.GE.AND P5, PT, R2, R4.reuse, PT ;  /* 0x000000040200720c */ /* 0x080fe20003fa6270 */
[----:B------:R-:W-:Y:S01]  /*fce0*/  VIADD R2, R0, 0x11 ;  /* 0x0000001100027836 */ /* 0x000fe20000000000 */
[----:B------:R-:W-:Y:S01]  /*fcf0*/  ISETP.GE.AND P2, PT, R6, R4, PT ;  /* 0x000000040600720c */ /* 0x000fe20003f46270 */
[----:B------:R-:W-:-:S02]  /*fd00*/  IMAD.MOV.U32 R76, RZ, RZ, R77 ;  /* 0x000000ffff4c7224 */ /* 0x000fc400078e004d */
[----:B------:R-:W-:Y:S02]  /*fd10*/  IMAD.MOV.U32 R77, RZ, RZ, R78 ;  /* 0x000000ffff4d7224 */ /* 0x000fe400078e004e */
[----:B------:R-:W-:Y:S01]  /*fd20*/  IMAD.MOV.U32 R78, RZ, RZ, R213 ;  /* 0x000000ffff4e7224 */ /* 0x000fe200078e00d5 */
[----:B------:R-:W-:Y:S01]  /*fd30*/  MOV R213, R215 ;  /* 0x000000d700d57202 */ /* 0x000fe20000000f00 */
[----:B------:R-:W-:Y:S01]  /*fd40*/  IMAD.MOV.U32 R245, RZ, RZ, R246 ;  /* 0x000000fffff57224 */ /* 0x000fe200078e00f6 */
[----:B------:R-:W-:Y:S01]  /*fd50*/  FSEL R182, R182, -INF , !P2 ;  /* 0xff800000b6b67808 */ /* 0x000fe20005000000 */
[----:B------:R-:W-:Y:S01]  /*fd60*/  IMAD.MOV.U32 R246, RZ, RZ, R247 ;  /* 0x000000fffff67224 */ /* 0x000fe200078e00f7 */
[----:B------:R-:W-:Y:S01]  /*fd70*/  MOV R247, R60 ;  /* 0x0000003c00f77202 */ /* 0x000fe20000000f00 */
[----:B------:R-:W-:Y:S01]  /*fd80*/  IMAD.MOV.U32 R215, RZ, RZ, R139 ;  /* 0x000000ffffd77224 */ /* 0x000fe200078e008b */
[----:B------:R-:W-:Y:S01]  /*fd90*/  ISETP.GE.AND P2, PT, R2, R5, PT ;  /* 0x000000050200720c */ /* 0x000fe20003f46270 */
[----:B------:R-:W-:-:S02]  /*fda0*/  IMAD.MOV.U32 R60, RZ, RZ, R76 ;  /* 0x000000ffff3c7224 */ /* 0x000fc400078e004c */
[----:B------:R-:W-:Y:S01]  /*fdb0*/  FMUL.FTZ R6, R99, UR4 ;  /* 0x0000000463067c20 */ /* 0x000fe20008410000 */
[----:B------:R-:W-:Y:S01]  /*fdc0*/  IMAD.MOV.U32 R76, RZ, RZ, R77 ;  /* 0x000000ffff4c7224 */ /* 0x000fe200078e004d */
[----:B------:R-:W-:Y:S01]  /*fdd0*/  ISETP.GE.AND P3, PT, R2, R4, PT ;  /* 0x000000040200720c */ /* 0x000fe20003f66270 */
[----:B------:R-:W-:Y:S01]  /*fde0*/  IMAD.MOV.U32 R77, RZ, RZ, R78 ;  /* 0x000000ffff4d7224 */ /* 0x000fe200078e004e */
[----:B------:R-:W-:Y:S01]  /*fdf0*/  FSEL R105, R245, -INF , !P2 ;  /* 0xff800000f5697808 */ /* 0x000fe20005000000 */
[----:B------:R-:W-:Y:S01]  /*fe00*/  IMAD.MOV.U32 R78, RZ, RZ, R213 ;  /* 0x000000ffff4e7224 */ /* 0x000fe200078e00d5 */
[----:B------:R-:W-:Y:S01]  /*fe10*/  MOV R213, R215 ;  /* 0x000000d700d57202 */ /* 0x000fe20000000f00 */
[----:B------:R-:W-:Y:S01]  /*fe20*/  IMAD.MOV.U32 R215, RZ, RZ, R92 ;  /* 0x000000ffffd77224 */ /* 0x000fe200078e005c */
[----:B------:R-:W-:Y:S01]  /*fe30*/  FSEL R180, R180, -INF , !P5 ;  /* 0xff800000b4b47808 */ /* 0x000fe20006800000 */
[----:B------:R-:W-:Y:S01]  /*fe40*/  IMAD.MOV.U32 R245, RZ, RZ, R246 ;  /* 0x000000fffff57224 */ /* 0x000fe200078e00f6 */
[----:B------:R-:W-:Y:S01]  /*fe50*/  MOV R246, R247 ;  /* 0x000000f700f67202 */ /* 0x000fe20000000f00 */
[----:B------:R-:W-:Y:S01]  /*fe60*/  IMAD.MOV.U32 R92, RZ, RZ, R94 ;  /* 0x000000ffff5c7224 */ /* 0x000fe200078e005e */
[----:B------:R-:W-:Y:S01]  /*fe70*/  HMMA.16816.F32 R16, R12, R24, R84 ;  /* 0x000000180c10723c */ /* 0x000fe20000001854 */
[----:B------:R-:W-:Y:S01]  /*fe80*/  IMAD.MOV.U32 R247, RZ, RZ, R60 ;  /* 0x000000fffff77224 */ /* 0x000fe200078e003c */
[----:B------:R3:W5:Y:S01]  /*fe90*/  LDL.LU R139, [R1+0x48] ;  /* 0x00004800018b7983 */ /* 0x0007620000300800 */
[----:B------:R-:W-:-:S02]  /*fea0*/  IMAD.MOV.U32 R60, RZ, RZ, R76 ;  /* 0x000000ffff3c7224 */ /* 0x000fc400078e004c */
[----:B------:R-:W-:Y:S02]  /*feb0*/  IMAD.MOV.U32 R76, RZ, RZ, R77 ;  /* 0x000000ffff4c7224 */ /* 0x000fe400078e004d */
[----:B------:R-:W-:Y:S01]  /*fec0*/  IMAD.MOV.U32 R244, RZ, RZ, R245 ;  /* 0x000000fffff47224 */ /* 0x000fe200078e00f5 */
[----:B------:R-:W-:Y:S01]  /*fed0*/  MOV R245, R246 ;  /* 0x000000f600f57202 */ /* 0x000fe20000000f00 */
[----:B------:R-:W-:Y:S01]  /*fee0*/  IMAD.MOV.U32 R77, RZ, RZ, R78 ;  /* 0x000000ffff4d7224 */ /* 0x000fe200078e004e */
[----:B------:R-:W-:Y:S01]  /*fef0*/  MOV R78, R92 ;  /* 0x0000005c004e7202 */ /* 0x000fe20000000f00 */
[----:B------:R-:W-:Y:S02]  /*ff00*/  IMAD.MOV.U32 R246, RZ, RZ, R247 ;  /* 0x000000fffff67224 */ /* 0x000fe400078e00f7 */
[----:B------:R-:W-:Y:S02]  /*ff10*/  VIADD R2, R0, 0x19 ;  /* 0x0000001900027836 */ /* 0x000fe40000000000 */
[----:B------:R-:W-:Y:S01]  /*ff20*/  IMAD.MOV.U32 R247, RZ, RZ, R60 ;  /* 0x000000fffff77224 */ /* 0x000fe200078e003c */
[----:B------:R4:W3:Y:S01]  /*ff30*/  MUFU.TANH R104, R6 ;  /* 0x0000000600687308 */ /* 0x0008e20000002400 */
[----:B------:R-:W-:-:S02]  /*ff40*/  IMAD.MOV.U32 R60, RZ, RZ, R76 ;  /* 0x000000ffff3c7224 */ /* 0x000fc400078e004c */
[----:B------:R-:W-:Y:S01]  /*ff50*/  IMAD.MOV.U32 R76, RZ, RZ, R77 ;  /* 0x000000ffff4c7224 */ /* 0x000fe200078e004d */
[----:B------:R-:W-:Y:S01]  /*ff60*/  MOV R77, R78 ;  /* 0x0000004e004d7202 */ /* 0x000fe20000000f00 */
[----:B------:R-:W-:Y:S01]  /*ff70*/  IMAD.MOV.U32 R78, RZ, RZ, R79 ;  /* 0x000000ffff4e7224 */ /* 0x000fe200078e004f */
[C---:B------:R-:W-:Y:S01]  /*ff80*/  ISETP.GE.AND P5, PT, R2.reuse, R5, PT ;  /* 0x000000050200720c */ /* 0x040fe20003fa6270 */
[----:B------:R-:W-:Y:S01]  /*ff90*/  IMAD.MOV.U32 R79, RZ, RZ, R136 ;  /* 0x000000ffff4f7224 */ /* 0x000fe200078e0088 */
[----:B------:R-:W-:Y:S01]  /*ffa0*/  ISETP.GE.AND P2, PT, R2, R4, PT ;  /* 0x000000040200720c */ /* 0x000fe20003f46270 */
[----:B------:R-:W-:Y:S02]  /*ffb0*/  VIADD R2, R0, 0x21 ;  /* 0x0000002100027836 */ /* 0x000fe40000000000 */
[----:B------:R-:W-:Y:S02]  /*ffc0*/  IMAD.MOV.U32 R248, RZ, RZ, R246 ;  /* 0x000000fffff87224 */ /* 0x000fe400078e00f6 */
[----:B----4-:R-:W-:Y:S01]  /*ffd0*/  FMUL.FTZ R6, R101, UR4 ;  /* 0x0000000465067c20 */ /* 0x010fe20008410000 */
[----:B------:R-:W-:-:S03]  /*ffe0*/  IMAD.MOV.U32 R249, RZ, RZ, R77 ;  /* 0x000000fffff97224 */ /* 0x000fc600078e004d */
[----:B------:R4:W3:Y:S01]  /*fff0*/  MUFU.TANH R101, R6 ;  /* 0x0000000600657308 */ /* 0x0008e20000002400 */
[----:B------:R-:W-:Y:S01]  /*10000*/  IMAD.MOV.U32 R250, RZ, RZ, R78 ;  /* 0x000000fffffa7224 */ /* 0x000fe200078e004e */
[----:B------:R-:W-:Y:S01]  /*10010*/  FSEL R183, R183, -INF , !P3 ;  /* 0xff800000b7b77808 */ /* 0x000fe20005800000 */
[----:B------:R-:W-:Y:S01]  /*10020*/  IMAD.MOV.U32 R251, RZ, RZ, R79 ;  /* 0x000000fffffb7224 */ /* 0x000fe200078e004f */
[----:B------:R-:W-:Y:S01]  /*10030*/  ISETP.GE.AND P3, PT, R2, R5, PT ;  /* 0x000000050200720c */ /* 0x000fe20003f66270 */
[----:B------:R-:W-:Y:S02]  /*10040*/  IMAD.MOV.U32 R53, RZ, RZ, R248 ;  /* 0x000000ffff357224 */ /* 0x000fe400078e00f8 */
[----:B------:R-:W-:Y:S02]  /*10050*/  IMAD.MOV.U32 R248, RZ, RZ, R249 ;  /* 0x000000fffff87224 */ /* 0x000fe400078e00f9 */
[----:B------:R-:W-:Y:S02]  /*10060*/  IMAD.MOV.U32 R249, RZ, RZ, R250 ;  /* 0x000000fffff97224 */ /* 0x000fe400078e00fa */
[----:B------:R-:W-:-:S02]  /*10070*/  IMAD.MOV.U32 R250, RZ, RZ, R251 ;  /* 0x000000fffffa7224 */ /* 0x000fc400078e00fb */
[----:B----4-:R-:W-:Y:S01]  /*10080*/  FMUL.FTZ R6, R103, UR4 ;  /* 0x0000000467067c20 */ /* 0x010fe20008410000 */
[----:B------:R-:W-:Y:S01]  /*10090*/  FSEL R103, R244, -INF , !P5 ;  /* 0xff800000f4677808 */ /* 0x000fe20006800000 */
[----:B------:R-:W-:Y:S01]  /*100a0*/  IMAD.MOV.U32 R244, RZ, RZ, R135 ;  /* 0x000000fffff47224 */ /* 0x000fe200078e0087 */
[----:B------:R-:W-:Y:S01]  /*100b0*/  FSEL R106, R53, -INF , !P3 ;  /* 0xff800000356a7808 */ /* 0x000fe20005800000 */
[----:B------:R-:W-:-:S03]  /*100c0*/  IMAD.MOV.U32 R53, RZ, RZ, R248 ;  /* 0x000000ffff357224 */ /* 0x000fc600078e00f8 */
[----:B------:R-:W-:Y:S01]  /*100d0*/  MOV R251, R244 ;  /* 0x000000f400fb7202 */ /* 0x000fe20000000f00 */
[----:B------:R-:W-:Y:S01]  /*100e0*/  IMAD.MOV.U32 R244, RZ, RZ, R245 ;  /* 0x000000fffff47224 */ /* 0x000fe200078e00f5 */
[----:B------:R-:W-:Y:S01]  /*100f0*/  MOV R248, R249 ;  /* 0x000000f900f87202 */ /* 0x000fe20000000f00 */
[----:B------:R-:W-:Y:S01]  /*10100*/  IMAD.MOV.U32 R245, RZ, RZ, R201 ;  /* 0x000000fffff57224 */ /* 0x000fe200078e00c9 */
[----:B------:R-:W-:Y:S01]  /*10110*/  ISETP.GE.AND P5, PT, R2, R4, PT ;  /* 0x000000040200720c */ /* 0x000fe20003fa6270 */
[----:B------:R-:W-:Y:S01]  /*10120*/  IMAD.MOV.U32 R246, RZ, RZ, R60 ;  /* 0x000000fffff67224 */ /* 0x000fe200078e003c */
[----:B------:R-:W-:Y:S01]  /*10130*/  MOV R60, R76 ;  /* 0x0000004c003c7202 */ /* 0x000fe20000000f00 */
[----:B------:R-:W-:Y:S01]  /*10140*/  IMAD.MOV.U32 R249, RZ, RZ, R250 ;  /* 0x000000fffff97224 */ /* 0x000fe200078e00fa */
[----:B------:R-:W-:Y:S01]  /*10150*/  IADD3 R2, R0, 0x29, RZ ;  /* 0x0000002900027810 */ /* 0x000fe20007ffe0ff */
[----:B------:R-:W-:Y:S01]  /*10160*/  HMMA.16816.F32 R76, R8, R42, R20 ;  /* 0x0000002a084c723c */ /* 0x000fe20000001814 */
[----:B------:R-:W-:Y:S01]  /*10170*/  IMAD.MOV.U32 R250, RZ, RZ, R251 ;  /* 0x000000fffffa7224 */ /* 0x000fe200078e00fb */
[----:B------:R-:W-:Y:S01]  /*10180*/  MOV R63, R53 ;  /* 0x00000035003f7202 */ /* 0x000fe20000000f00 */
[----:B------:R-:W-:Y:S01]  /*10190*/  IMAD.MOV.U32 R251, RZ, RZ, R244 ;  /* 0x000000fffffb7224 */ /* 0x000fe200078e00f4 */
[----:B------:R-:W-:-:S02]  /*101a0*/  MOV R244, R245 ;  /* 0x000000f500f47202 */ /* 0x000fc40000000f00 */
[----:B------:R-:W-:Y:S01]  /*101b0*/  FSEL R184, R184, -INF , !P2 ;  /* 0xff800000b8b87808 */ /* 0x000fe20005000000 */
[----:B------:R-:W-:Y:S01]  /*101c0*/  HMMA.16816.F32 R20, R12, R26, R108 ;  /* 0x0000001a0c14723c */ /* 0x000fe2000000186c */
[----:B------:R-:W4:Y:S01]  /*101d0*/  LDSM.16.M88.4 R24, [R228] ;  /* 0x00000000e418783b */ /* 0x000f220000000200 */
[----:B------:R-:W-:Y:S01]  /*101e0*/  IMAD.MOV.U32 R53, RZ, RZ, R248 ;  /* 0x000000ffff357224 */ /* 0x000fe200078e00f8 */
[C---:B------:R-:W-:Y:S01]  /*101f0*/  ISETP.GE.AND P2, PT, R2.reuse, R5, PT ;  /* 0x000000050200720c */ /* 0x040fe20003f46270 */
        /* <DEDUP_REMOVED lines=8> */
[----:B------:R-:W-:-:S02]  /*10280*/  VIADD R2, R0, 0x31 ;  /* 0x0000003100027836 */ /* 0x000fc40000000000 */
[----:B------:R-:W-:Y:S01]  /*10290*/  IMAD.MOV.U32 R92, RZ, RZ, R188 ;  /* 0x000000ffff5c7224 */ /* 0x000fe200078e00bc */
[----:B------:R-:W-:Y:S01]  /*102a0*/  HMMA.16816.F32 R56, R8, R44, R16 ;  /* 0x0000002c0838723c */ /* 0x000fe20000001810 */
[----:B------:R-:W-:Y:S02]  /*102b0*/  IMAD.MOV.U32 R244, RZ, RZ, R245 ;  /* 0x000000fffff47224 */ /* 0x000fe400078e00f5 */
[----:B------:R-:W-:Y:S01]  /*102c0*/  IMAD.MOV.U32 R94, RZ, RZ, R138 ;  /* 0x000000ffff5e7224 */ /* 0x000fe200078e008a */
[----:B------:R1:W3:Y:S01]  /*102d0*/  MUFU.TANH R99, R6 ;  /* 0x0000000600637308 */ /* 0x0002e20000002400 */
[----:B------:R-:W-:Y:S01]  /*102e0*/  IMAD.MOV.U32 R245, RZ, RZ, R247 ;  /* 0x000000fffff57224 */ /* 0x000fe200078e00f7 */
[----:B------:R-:W-:Y:S01]  /*102f0*/  MOV R247, R212 ;  /* 0x000000d400f77202 */ /* 0x000fe20000000f00 */
[----:B------:R-:W-:Y:S01]  /*10300*/  IMAD.MOV.U32 R63, RZ, RZ, R53 ;  /* 0x000000ffff3f7224 */ /* 0x000fe200078e0035 */
[----:B------:R-:W-:Y:S01]  /*10310*/  MOV R53, R248 ;  /* 0x000000f800357202 */ /* 0x000fe20000000f00 */
[----:B------:R-:W-:Y:S01]  /*10320*/  IMAD.MOV.U32 R248, RZ, RZ, R249 ;  /* 0x000000fffff87224 */ /* 0x000fe200078e00f9 */
[C---:B------:R-:W-:Y:S01]  /*10330*/  ISETP.GE.AND P5, PT, R2.reuse, R5, PT ;  /* 0x000000050200720c */ /* 0x040fe20003fa6270 */
[----:B------:R-:W-:Y:S01]  /*10340*/  IMAD.MOV.U32 R212, RZ, RZ, R214 ;  /* 0x000000ffffd47224 */ /* 0x000fe200078e00d6 */
[----:B------:R-:W-:Y:S01]  /*10350*/  ISETP.GE.AND P2, PT, R2, R4, PT ;  /* 0x000000040200720c */ /* 0x000fe20003f46270 */
[----:B------:R-:W-:Y:S01]  /*10360*/  IMAD.MOV.U32 R249, RZ, RZ, R250 ;  /* 0x000000fffff97224 */ /* 0x000fe200078e00fa */
[----:B------:R-:W-:Y:S01]  /*10370*/  LDSM.16.M88.4 R40, [R219+0x7000] ;  /* 0x00700000db28783b */ /* 0x000fe20000000200 */
[----:B------:R-:W-:-:S02]  /*10380*/  IMAD.MOV.U32 R188, RZ, RZ, R137 ;  /* 0x000000ffffbc7224 */ /* 0x000fc400078e0089 */
[----:B------:R-:W-:Y:S01]  /*10390*/  IMAD.MOV.U32 R214, RZ, RZ, R36 ;  /* 0x000000ffffd67224 */ /* 0x000fe200078e0024 */
[----:B--2---:R-:W-:Y:S01]  /*103a0*/  HMMA.16816.F32 R16, R12, R32, R120 ;  /* 0x000000200c10723c */ /* 0x004fe20000001878 */
[----:B------:R-:W-:Y:S01]  /*103b0*/  IMAD.MOV.U32 R250, RZ, RZ, R251 ;  /* 0x000000fffffa7224 */ /* 0x000fe200078e00fb */
[----:B------:R-:W-:Y:S01]  /*103c0*/  MOV R251, R244 ;  /* 0x000000f400fb7202 */ /* 0x000fe20000000f00 */
[----:B------:R-:W-:Y:S01]  /*103d0*/  VIADD R2, R0, 0x39 ;  /* 0x0000003900027836 */ /* 0x000fe20000000000 */
[----:B------:R2:W5:Y:S01]  /*103e0*/  LDL.LU R138, [R1+0x44] ;  /* 0x00004400018a7983 */ /* 0x0005620000300800 */
[----:B------:R-:W-:Y:S02]  /*103f0*/  IMAD.MOV.U32 R244, RZ, RZ, R247 ;  /* 0x000000fffff47224 */ /* 0x000fe400078e00f7 */
[----:B------:R-:W-:Y:S01]  /*10400*/  IMAD.MOV.U32 R247, RZ, RZ, R212 ;  /* 0x000000fffff77224 */ /* 0x000fe200078e00d4 */
[----:B------:R-:W-:Y:S01]  /*10410*/  FSEL R188, R188, -INF , !P3 ;  /* 0xff800000bcbc7808 */ /* 0x000fe20005800000 */
[----:B------:R-:W-:Y:S01]  /*10420*/  IMAD.MOV.U32 R212, RZ, RZ, R214 ;  /* 0x000000ffffd47224 */ /* 0x000fe200078e00d6 */
[----:B------:R-:W-:Y:S01]  /*10430*/  MOV R214, R215 ;  /* 0x000000d700d67202 */ /* 0x000fe20000000f00 */
[----:B------:R-:W-:Y:S01]  /*10440*/  IMAD.MOV.U32 R215, RZ, RZ, R3 ;  /* 0x000000ffffd77224 */ /* 0x000fe200078e0003 */
[----:B------:R-:W-:Y:S01]  /*10450*/  ISETP.GE.AND P3, PT, R2, R5, PT ;  /* 0x000000050200720c */ /* 0x000fe20003f66270 */
[----:B-1----:R-:W-:Y:S01]  /*10460*/  FMUL.FTZ R6, R89, UR4 ;  /* 0x0000000459067c20 */ /* 0x002fe20008410000 */
[----:B------:R-:W-:Y:S01]  /*10470*/  FSEL R108, R63, -INF , !P5 ;  /* 0xff8000003f6c7808 */ /* 0x000fe20006800000 */
[----:B------:R-:W-:Y:S01]  /*10480*/  IMAD.MOV.U32 R63, RZ, RZ, R251 ;  /* 0x000000ffff3f7224 */ /* 0x000fe200078e00fb */
[----:B------:R-:W-:Y:S01]  /*10490*/  FSEL R120, R53, -INF , !P2 ;  /* 0xff80000035787808 */ /* 0x000fe20005000000 */
[----:B------:R-:W-:Y:S01]  /*104a0*/  IMAD.MOV.U32 R251, RZ, RZ, R247 ;  /* 0x000000fffffb7224 */ /* 0x000fe200078e00f7 */
[----:B------:R-:W-:Y:S01]  /*104b0*/  FSEL R110, R248, -INF , !P3 ;  /* 0xff800000f86e7808 */ /* 0x000fe20005800000 */
[----:B------:R-:W-:Y:S01]  /*104c0*/  IMAD.MOV.U32 R53, RZ, RZ, R212 ;  /* 0x000000ffff357224 */ /* 0x000fe200078e00d4 */
[----:B------:R-:W-:Y:S01]  /*104d0*/  MOV R62, R249 ;  /* 0x000000f9003e7202 */ /* 0x000fe20000000f00 */
[----:B------:R-:W-:Y:S01]  /*104e0*/  IMAD.MOV.U32 R247, RZ, RZ, R215 ;  /* 0x000000fffff77224 */ /* 0x000fe200078e00d7 */
[----:B------:R-:W-:Y:S01]  /*104f0*/  MOV R212, R214 ;  /* 0x000000d600d47202 */ /* 0x000fe20000000f00 */
[----:B------:R-:W-:Y:S01]  /*10500*/  IMAD.MOV.U32 R214, RZ, RZ, R92 ;  /* 0x000000ffffd67224 */ /* 0x000fe200078e005c */
[----:B------:R-:W-:Y:S01]  /*10510*/  MOV R249, R94 ;  /* 0x0000005e00f97202 */ /* 0x000fe20000000f00 */
[----:B------:R-:W-:Y:S01]  /*10520*/  IMAD.MOV.U32 R248, RZ, RZ, R93 ;  /* 0x000000fffff87224 */ /* 0x000fe200078e005d */
[C---:B------:R-:W-:Y:S01]  /*10530*/  HMMA.16816.F32 R84, R8.reuse, R28, R16 ;  /* 0x0000001c0854723c */ /* 0x040fe20000001810 */
[----:B------:R-:W-:Y:S01]  /*10540*/  IMAD.MOV.U32 R215, RZ, RZ, R95 ;  /* 0x000000ffffd77224 */ /* 0x000fe200078e005f */
[----:B------:R1:W2:Y:S01]  /*10550*/  MUFU.TANH R97, R6 ;  /* 0x0000000600617308 */ /* 0x0002a20000002400 */
[----:B------:R-:W-:Y:S01]  /*10560*/  ISETP.GE.AND P5, PT, R2, R4, PT ;  /* 0x000000040200720c */ /* 0x000fe20003fa6270 */
[----:B------:R-:W-:Y:S01]  /*10570*/  IMAD.MOV.U32 R61, RZ, RZ, R38 ;  /* 0x000000ffff3d7224 */ /* 0x000fe200078e0026 */
[----:B------:R2:W5:Y:S01]  /*10580*/  LDL.LU R137, [R1+0x40] ;  /* 0x0000400001897983 */ /* 0x0005620000300800 */
[----:B------:R-:W-:Y:S01]  /*10590*/  HMMA.16816.F32 R92, R8, R46, R20 ;  /* 0x0000002e085c723c */ /* 0x000fe20000001814 */
[----:B------:R-:W-:-:S02]  /*105a0*/  VIADD R2, R0, 0x41 ;  /* 0x0000004100027836 */ /* 0x000fc40000000000 */
[----:B------:R-:W3:Y:S03]  /*105b0*/  LDSM.16.M88.4 R44, [R219+0x6800] ;  /* 0x00680000db2c783b */ /* 0x000ee60000000200 */
[----:B------:R-:W-:Y:S01]  /*105c0*/  HMMA.16816.F32 R20, R12, R34, R112 ;  /* 0x000000220c14723c */ /* 0x000fe20000001870 */
[----:B------:R-:W2:Y:S01]  /*105d0*/  LDSM.16.M88.4 R32, [R227] ;  /* 0x00000000e320783b */ /* 0x000ea20000000200 */
[----:B-1----:R-:W-:Y:S01]  /*105e0*/  FMUL.FTZ R6, R91, UR4 ;  /* 0x000000045b067c20 */ /* 0x002fe20008410000 */
[----:B------:R-:W-:-:S03]  /*105f0*/  ISETP.GE.AND P2, PT, R2, R5, PT ;  /* 0x000000050200720c */ /* 0x000fc60003f46270 */
[----:B----4-:R-:W-:Y:S01]  /*10600*/  HMMA.16816.F32 R16, R12, R24, R168 ;  /* 0x000000180c10723c */ /* 0x010fe200000018a8 */
[----:B------:R-:W-:Y:S01]  /*10610*/  FSEL R121, R62, -INF , !P5 ;  /* 0xff8000003e797808 */ /* 0x000fe20006800000 */
[----:B------:R1:W4:Y:S01]  /*10620*/  MUFU.TANH R89, R6 ;  /* 0x0000000600597308 */ /* 0x0003220000002400 */
[-C--:B------:R-:W-:Y:S01]  /*10630*/  ISETP.GE.AND P3, PT, R2, R4.reuse, PT ;  /* 0x000000040200720c */ /* 0x080fe20003f66270 */
[----:B------:R-:W-:Y:S01]  /*10640*/  VIADD R2, R0, 0x49 ;  /* 0x0000004900027836 */ /* 0x000fe20000000000 */
[----:B------:R-:W-:Y:S01]  /*10650*/  FSEL R111, R71, -INF , !P2 ;  /* 0xff800000476f7808 */ /* 0x000fe20005000000 */
[----:B------:R-:W-:Y:S01]  /*10660*/  IMAD.MOV.U32 R55, RZ, RZ, R251 ;  /* 0x000000ffff377224 */ /* 0x000fe200078e00fb */
[----:B------:R2:W5:Y:S02]  /*10670*/  LDL.LU R136, [R1+0x3c] ;  /* 0x00003c0001887983 */ /* 0x0005640000300800 */
[C---:B------:R-:W-:Y:S02]  /*10680*/  ISETP.GE.AND P5, PT, R2.reuse, R5, PT ;  /* 0x000000050200720c */ /* 0x040fe40003fa6270 */
[----:B------:R-:W-:Y:S01]  /*10690*/  ISETP.GE.AND P2, PT, R2, R4, PT ;  /* 0x000000040200720c */ /* 0x000fe20003f46270 */
[----:B-1----:R-:W-:Y:S01]  /*106a0*/  FMUL.FTZ R6, R81, UR4 ;  /* 0x0000000451067c20 */ /* 0x002fe20008410000 */
[----:B------:R-:W-:-:S05]  /*106b0*/  FSEL R123, R252, -INF , !P3 ;  /* 0xff800000fc7b7808 */ /* 0x000fca0005800000 */
[----:B------:R-:W-:Y:S01]  /*106c0*/  HMMA.16816.F32 R72, R8, R30, R20 ;  /* 0x0000001e0848723c */ /* 0x000fe20000001814 */
[----:B------:R-:W-:Y:S01]  /*106d0*/  VIADD R2, R0, 0x51 ;  /* 0x0000005100027836 */ /* 0x000fe20000000000 */
[----:B------:R1:W4:Y:S01]  /*106e0*/  MUFU.TANH R7, R6 ;  /* 0x0000000600077308 */ /* 0x0003220000002400 */
[----:B------:R-:W-:Y:S01]  /*106f0*/  FSEL R112, R70, -INF , !P5 ;  /* 0xff80000046707808 */ /* 0x000fe20006800000 */
[----:B------:R-:W-:Y:S01]  /*10700*/  IMAD.MOV.U32 R54, RZ, RZ, R53 ;  /* 0x000000ffff367224 */ /* 0x000fe200078e0035 */
[----:B------:R-:W-:Y:S01]  /*10710*/  MOV R251, R244 ;  /* 0x000000f400fb7202 */ /* 0x000fe20000000f00 */
[----:B------:R-:W-:Y:S01]  /*10720*/  LDSM.16.M88.4 R28, [R219+0x7800] ;  /* 0x00780000db1c783b */ /* 0x000fe20000000200 */
[C---:B------:R-:W-:Y:S02]  /*10730*/  ISETP.GE.AND P3, PT, R2.reuse, R5, PT ;  /* 0x000000050200720c */ /* 0x040fe40003f66270 */
[----:B------:R-:W-:Y:S01]  /*10740*/  ISETP.GE.AND P5, PT, R2, R4, PT ;  /* 0x000000040200720c */ /* 0x000fe20003fa6270 */
[----:B------:R-:W-:Y:S01]  /*10750*/  VIADD R2, R0, 0x59 ;  /* 0x0000005900027836 */ /* 0x000fe20000000000 */
[----:B------:R2:W5:Y:S01]  /*10760*/  LDL.LU R135, [R1+0x38] ;  /* 0x0000380001877983 */ /* 0x0005620000300800 */
[----:B-1----:R-:W-:-:S04]  /*10770*/  FMUL.FTZ R6, R83, UR4 ;  /* 0x0000000453067c20 */ /* 0x002fc80008410000 */
[----:B------:R1:W4:Y:S01]  /*10780*/  MUFU.TANH R81, R6 ;  /* 0x0000000600517308 */ /* 0x0003220000002400 */
[----:B------:R-:W-:Y:S01]  /*10790*/  FSEL R113, R69, -INF , !P3 ;  /* 0xff80000045717808 */ /* 0x000fe20005800000 */
[----:B------:R-:W-:Y:S01]  /*107a0*/  HMMA.16816.F32 R20, R12, R26, R116 ;  /* 0x0000001a0c14723c */ /* 0x000fe20000001874 */
[----:B------:R-:W-:Y:S01]  /*107b0*/  ISETP.GE.AND P3, PT, R2, R4, PT ;  /* 0x000000040200720c */ /* 0x000fe20003f66270 */
[----:B------:R-:W4:Y:S01]  /*107c0*/  LDSM.16.M88.4 R24, [R226] ;  /* 0x00000000e218783b */ /* 0x000f220000000200 */
[----:B------:R-:W-:Y:S01]  /*107d0*/  FSEL R168, R242, -INF , !P5 ;  /* 0xff800000f2a87808 */ /* 0x000fe20006800000 */
[----:B-1----:R-:W-:Y:S01]  /*107e0*/  FMUL.FTZ R6, R77, UR4 ;  /* 0x000000044d067c20 */ /* 0x002fe20008410000 */
[----:B------:R-:W-:Y:S01]  /*107f0*/  FSEL R192, R192, -INF , !P3 ;  /* 0xff800000c0c07808 */ /* 0x000fe20005800000 */
[----:B------:R-:W-:Y:S01]  /*10800*/  IMAD.MOV.U32 R244, RZ, RZ, R245 ;  /* 0x000000fffff47224 */ /* 0x000fe200078e00f5 */
[----:B------:R-:W-:Y:S01]  /*10810*/  MOV R53, R61 ;  /* 0x0000003d00357202 */ /* 0x000fe20000000f00 */
[----:B------:R1:W4:Y:S01]  /*10820*/  MUFU.TANH R77, R6 ;  /* 0x00000006004d7308 */ /* 0x0003220000002400 */
[----:B------:R-:W-:Y:S01]  /*10830*/  IMAD.MOV.U32 R50, RZ, RZ, R55 ;  /* 0x000000ffff327224 */ /* 0x000fe200078e0037 */
[----:B------:R-:W-:Y:S01]  /*10840*/  MOV R83, R194 ;  /* 0x000000c200537202 */ /* 0x000fe20000000f00 */
[----:B------:R-:W-:-:S02]  /*10850*/  IMAD.MOV.U32 R91, RZ, RZ, R199 ;  /* 0x000000ffff5b7224 */ /* 0x000fc400078e00c7 */
[----:B------:R-:W-:Y:S02]  /*10860*/  IMAD.MOV.U32 R201, RZ, RZ, R39 ;  /* 0x000000ffffc97224 */ /* 0x000fe400078e0027 */
[----:B------:R-:W-:Y:S01]  /*10870*/  FMUL.FTZ R78, R78, UR4 ;  /* 0x000000044e4e7c20 */ /* 0x000fe20008410000 */
[----:B------:R-:W-:Y:S01]  /*10880*/  IMAD.MOV.U32 R245, RZ, RZ, R246 ;  /* 0x000000fffff57224 */ /* 0x000fe200078e00f6 */
[----:B------:R2:W5:Y:S01]  /*10890*/  LDL.LU R39, [R1+0x34] ;  /* 0x0000340001277983 */ /* 0x0005620000300800 */
[----:B------:R-:W-:Y:S01]  /*108a0*/  IMAD.MOV.U32 R115, RZ, RZ, R204 ;  /* 0x000000ffff737224 */ /* 0x000fe200078e00cc */
[----:B------:R-:W-:Y:S01]  /*108b0*/  UISETP.GE.AND UP1, UPT, UR20, 0x3, UPT ;  /* 0x000000031400788c */ /* 0x000fe2000bf26270 */
[----:B------:R-:W-:Y:S01]  /*108c0*/  IMAD.MOV.U32 R118, RZ, RZ, R248 ;  /* 0x000000ffff767224 */ /* 0x000fe200078e00f8 */
[----:B------:R2:W5:Y:S01]  /*108d0*/  LDL.LU R38, [R1+0x30] ;  /* 0x0000300001267983 */ /* 0x0005620000300800 */
[----:B------:R-:W-:-:S04]  /*108e0*/  DEPBAR.LE SB0, 0x0 ;  /* 0x000080000000791a */ /* 0x000fc80000000000 */
[----:B-1----:R-:W-:Y:S01]  /*108f0*/  FMUL.FTZ R6, R79, UR4 ;  /* 0x000000044f067c20 */ /* 0x002fe20008410000 */
[----:B------:R-:W-:Y:S01]  /*10900*/  IMAD.MOV.U32 R79, RZ, RZ, R63 ;  /* 0x000000ffff4f7224 */ /* 0x000fe200078e003f */
[----:B------:R-:W-:Y:S01]  /*10910*/  MOV R63, R191 ;  /* 0x000000bf003f7202 */ /* 0x000fe20000000f00 */
[----:B------:R-:W-:Y:S01]  /*10920*/  IMAD.MOV.U32 R246, RZ, RZ, R60 ;  /* 0x000000fffff67224 */ /* 0x000fe200078e003c */
[----:B------:R-:W-:Y:S01]  /*10930*/  FSEL R191, R243, -INF , !P2 ;  /* 0xff800000f3bf7808 */ /* 0x000fe20005000000 */
[----:B------:R1:W4:Y:S01]  /*10940*/  MUFU.TANH R71, R6 ;  /* 0x0000000600477308 */ /* 0x0003220000002400 */
[----:B------:R-:W-:Y:S01]  /*10950*/  ISETP.GE.AND P2, PT, R2, R5, PT ;  /* 0x000000050200720c */ /* 0x000fe20003f46270 */
[----:B------:R-:W-:Y:S01]  /*10960*/  VIADD R2, R0, 0x61 ;  /* 0x0000006100027836 */ /* 0x000fe20000000000 */
[----:B------:R2:W5:Y:S02]  /*10970*/  LDL.LU R36, [R1+0x2c] ;  /* 0x00002c0001247983 */ /* 0x0005640000300800 */
[----:B------:R-:W-:-:S02]  /*10980*/  FSEL R114, R66, -INF , !P2 ;  /* 0xff80000042727808 */ /* 0x000fc40005000000 */
[CC--:B------:R-:W-:Y:S01]  /*10990*/  ISETP.GE.AND P5, PT, R2.reuse, R5.reuse, PT ;  /* 0x000000050200720c */ /* 0x0c0fe20003fa6270 */
[----:B------:R-:W-:Y:S01]  /*109a0*/  IMAD.MOV.U32 R117, RZ, RZ, R63 ;  /* 0x000000ffff757224 */ /* 0x000fe200078e003f */
[----:B------:R-:W-:Y:S01]  /*109b0*/  ISETP.GE.AND P2, PT, R2, R4, PT ;  /* 0x000000040200720c */ /* 0x000fe20003f46270 */
[----:B------:R-:W-:Y:S01]  /*109c0*/  IMAD.MOV.U32 R51, RZ, RZ, R53 ;  /* 0x000000ffff337224 */ /* 0x000fe200078e0035 */
[----:B------:R-:W-:Y:S01]  /*109d0*/  IADD3 R2, R0, 0x69, RZ ;  /* 0x0000006900027810 */ /* 0x000fe20007ffe0ff */
[----:B------:R-:W-:Y:S02]  /*109e0*/  IMAD.MOV.U32 R242, RZ, RZ, R211 ;  /* 0x000000fffff27224 */ /* 0x000fe400078e00d3 */
[----:B-1----:R-:W-:Y:S01]  /*109f0*/  FMUL.FTZ R6, R57, UR4 ;  /* 0x0000000439067c20 */ /* 0x002fe20008410000 */
[----:B------:R-:W-:Y:S01]  /*10a00*/  IMAD.MOV.U32 R243, RZ, RZ, R213 ;  /* 0x000000fffff37224 */ /* 0x000fe200078e00d5 */
[----:B------:R1:W5:Y:S02]  /*10a10*/  LDL.LU R3, [R1+0x28] ;  /* 0x0000280001037983 */ /* 0x0003640000300800 */
[----:B------:R4:W1:Y:S01]  /*10a20*/  MUFU.TANH R70, R6 ;  /* 0x0000000600467308 */ /* 0x0008620000002400 */
[----:B------:R-:W-:Y:S01]  /*10a30*/  FSEL R122, R65, -INF , !P5 ;  /* 0xff800000417a7808 */ /* 0x000fe20006800000 */
[----:B------:R-:W-:Y:S01]  /*10a40*/  BAR.SYNC.DEFER_BLOCKING 0x0 ;  /* 0x0000000000007b1d */ /* 0x000fe20000010000 */
[----:B------:R-:W-:-:S02]  /*10a50*/  ISETP.GE.AND P3, PT, R2, R5, PT ;  /* 0x000000050200720c */ /* 0x000fc40003f66270 */
[----:B------:R-:W-:Y:S01]  /*10a60*/  ISETP.GE.AND P5, PT, R2, R4, PT ;  /* 0x000000040200720c */ /* 0x000fe20003fa6270 */
[----:B------:R-:W-:Y:S01]  /*10a70*/  VIADD R2, R0, 0x71 ;  /* 0x0000007100027836 */ /* 0x000fe20000000000 */
[----:B---3--:R-:W-:Y:S01]  /*10a80*/  HMMA.16816.F32 R60, R8, R44, R16 ;  /* 0x0000002c083c723c */ /* 0x008fe20000001810 */
[----:B----4-:R-:W-:-:S04]  /*10a90*/  FMUL.FTZ R6, R59, UR4 ;  /* 0x000000043b067c20 */ /* 0x010fc80008410000 */
[----:B------:R3:W4:Y:S01]  /*10aa0*/  MUFU.TANH R69, R6 ;  /* 0x0000000600457308 */ /* 0x0007220000002400 */
[----:B------:R-:W-:Y:S01]  /*10ab0*/  FSEL R190, R190, -INF , !P2 ;  /* 0xff800000bebe7808 */ /* 0x000fe20005000000 */
[----:B--2---:R-:W-:Y:S01]  /*10ac0*/  HMMA.16816.F32 R16, R12, R32, R124 ;  /* 0x000000200c10723c */ /* 0x004fe2000000187c */
[----:B------:R-:W-:Y:S02]  /*10ad0*/  FSEL R189, R189, -INF , !P3 ;  /* 0xff800000bdbd7808 */ /* 0x000fe40005800000 */
[C---:B------:R-:W-:Y:S02]  /*10ae0*/  ISETP.GE.AND P2, PT, R2.reuse, R5, PT ;  /* 0x000000050200720c */ /* 0x040fe40003f46270 */
[----:B------:R-:W-:Y:S01]  /*10af0*/  ISETP.GE.AND P3, PT, R2, R4, PT ;  /* 0x000000040200720c */ /* 0x000fe20003f66270 */
[----:B------:R-:W-:Y:S02]  /*10b00*/  VIADD R2, R0, 0x79 ;  /* 0x0000007900027836 */ /* 0x000fe40000000000 */
[----:B---3--:R-:W-:-:S04]  /*10b10*/  FMUL.FTZ R6, R93, UR4 ;  /* 0x000000045d067c20 */ /* 0x008fc80008410000 */
[----:B------:R2:W3:Y:S01]  /*10b20*/  MUFU.TANH R66, R6 ;  /* 0x0000000600427308 */ /* 0x0004e20000002400 */
[----:B------:R-:W-:Y:S02]  /*10b30*/  FSEL R186, R186, -INF , !P5 ;  /* 0xff800000baba7808 */ /* 0x000fe40006800000 */
[----:B------:R-:W-:Y:S02]  /*10b40*/  FSEL R185, R185, -INF , !P2 ;  /* 0xff800000b9b97808 */ /* 0x000fe40005000000 */
[C---:B------:R-:W-:Y:S02]  /*10b50*/  ISETP.GE.AND P5, PT, R2.reuse, R5, PT ;  /* 0x000000050200720c */ /* 0x040fe40003fa6270 */
[----:B------:R-:W-:Y:S01]  /*10b60*/  ISETP.GE.AND P2, PT, R2, R4, PT ;  /* 0x000000040200720c */ /* 0x000fe20003f46270 */
[----:B------:R-:W-:Y:S02]  /*10b70*/  VIADD R2, R0, 0x81 ;  /* 0x0000008100027836 */ /* 0x000fe40000000000 */
[----:B--2---:R-:W-:-:S04]  /*10b80*/  FMUL.FTZ R6, R95, UR4 ;  /* 0x000000045f067c20 */ /* 0x004fc80008410000 */
        /* <DEDUP_REMOVED lines=9> */
[----:B------:R-:W-:Y:S01]  /*10c20*/  ISETP.GE.AND P2, PT, R2, R5, PT ;  /* 0x000000050200720c */ /* 0x000fe20003f46270 */
[----:B------:R-:W-:Y:S02]  /*10c30*/  IMAD.MOV.U32 R116, RZ, RZ, R51 ;  /* 0x000000ffff747224 */ /* 0x000fe400078e0033 */
[----:B--2---:R-:W-:-:S04]  /*10c40*/  FMUL.FTZ R6, R87, UR4 ;  /* 0x0000000457067c20 */ /* 0x004fc80008410000 */
[----:B------:R2:W3:Y:S01]  /*10c50*/  MUFU.TANH R59, R6 ;  /* 0x00000006003b7308 */ /* 0x0004e20000002400 */
[----:B------:R-:W-:Y:S02]  /*10c60*/  FSEL R133, R48, -INF , !P2 ;  /* 0xff80000030857808 */ /* 0x000fe40005000000 */
[----:B------:R-:W-:Y:S01]  /*10c70*/  FSEL R132, R132, -INF , !P3 ;  /* 0xff80000084847808 */ /* 0x000fe20005800000 */
[----:B--2---:R-:W-:Y:S01]  /*10c80*/  FMUL.FTZ R6, R73, UR4 ;  /* 0x0000000449067c20 */ /* 0x004fe20008410000 */
[----:B------:R-:W-:Y:S02]  /*10c90*/  MOV R73, R54 ;  /* 0x0000003600497202 */ /* 0x000fe40000000f00 */
[----:B------:R-:W-:Y:S01]  /*10ca0*/  HMMA.16816.F32 R52, R8, R46, R20 ;  /* 0x0000002e0834723c */ /* 0x000fe20000001814 */
[----:B------:R2:W3:Y:S05]  /*10cb0*/  MUFU.TANH R37, R6 ;  /* 0x0000000600257308 */ /* 0x0004ea0000002400 */
[----:B------:R-:W-:Y:S07]  /*10cc0*/  HMMA.16816.F32 R20, R12, R34, R172 ;  /* 0x000000220c14723c */ /* 0x000fee00000018ac */
[----:B------:R-:W-:Y:S01]  /*10cd0*/  FSEL R174, R49, -INF , !P5 ;  /* 0xff80000031ae7808 */ /* 0x000fe20006800000 */
[----:B--2---:R-:W-:Y:S01]  /*10ce0*/  FMUL.FTZ R6, R75, UR4 ;  /* 0x000000044b067c20 */ /* 0x004fe20008410000 */
[----:B------:R-:W-:-:S02]  /*10cf0*/  MOV R75, R50 ;  /* 0x00000032004b7202 */ /* 0x000fc40000000f00 */
[----:B------:R-:W-:Y:S01]  /*10d00*/  HMMA.16816.F32 R48, R8, R40, R16 ;  /* 0x000000280830723c */ /* 0x000fe20000001810 */
[----:B------:R-:W-:-:S05]  /*10d10*/  ISETP.GE.AND P3, PT, R2, R4, PT ;  /* 0x000000040200720c */ /* 0x000fca0003f66270 */
[C---:B------:R-:W-:Y:S01]  /*10d20*/  HMMA.16816.F32 R16, R12.reuse, R24, R176 ;  /* 0x000000180c10723c */ /* 0x040fe200000018b0 */
[----:B------:R-:W-:Y:S01]  /*10d30*/  IADD3 R2, R0, 0x91, RZ ;  /* 0x0000009100027810 */ /* 0x000fe20007ffe0ff */
[----:B------:R2:W3:Y:S03]  /*10d40*/  MUFU.TANH R34, R6 ;  /* 0x0000000600227308 */ /* 0x0004e60000002400 */
[CC--:B------:R-:W-:Y:S01]  /*10d50*/  ISETP.GE.AND P5, PT, R2.reuse, R5.reuse, PT ;  /* 0x000000050200720c */ /* 0x0c0fe20003fa6270 */
[----:B------:R-:W-:Y:S01]  /*10d60*/  HMMA.16816.F32 R12, R12, R26, R128 ;  /* 0x0000001a0c0c723c */ /* 0x000fe20000001880 */
[----:B------:R-:W-:Y:S01]  /*10d70*/  ISETP.GE.AND P2, PT, R2, R4, PT ;  /* 0x000000040200720c */ /* 0x000fe20003f46270 */
[----:B------:R-:W-:Y:S01]  /*10d80*/  VIADD R2, R0, 0x99 ;  /* 0x0000009900027836 */ /* 0x000fe20000000000 */
[----:B------:R-:W-:Y:S02]  /*10d90*/  FSEL R175, R104, -INF , !P3 ;  /* 0xff80000068af7808 */ /* 0x000fe40005800000 */
[----:B------:R-:W-:Y:S01]  /*10da0*/  FSEL R169, R101, -INF , !P5 ;  /* 0xff80000065a97808 */ /* 0x000fe20006800000 */
[----:B------:R-:W-:Y:S01]  /*10db0*/  HMMA.16816.F32 R44, R8, R42, R20 ;  /* 0x0000002a082c723c */ /* 0x000fe20000001814 */
[----:B------:R-:W-:-:S02]  /*10dc0*/  ISETP.GE.AND P3, PT, R2, R5, PT ;  /* 0x000000050200720c */ /* 0x000fc40003f66270 */
[----:B------:R-:W-:Y:S01]  /*10dd0*/  ISETP.GE.AND P5, PT, R2, R4, PT ;  /* 0x000000040200720c */ /* 0x000fe20003fa6270 */
[----:B--2---:R-:W-:Y:S01]  /*10de0*/  FMUL.FTZ R6, R61, UR4 ;  /* 0x000000043d067c20 */ /* 0x004fe20008410000 */
[----:B------:R-:W-:-:S03]  /*10df0*/  VIADD R2, R0, 0xa1 ;  /* 0x000000a100027836 */ /* 0x000fc60000000000 */
[----:B------:R2:W3:Y:S01]  /*10e00*/  MUFU.TANH R33, R6 ;  /* 0x0000000600217308 */ /* 0x0004e20000002400 */
[----:B------:R-:W-:Y:S02]  /*10e10*/  FSEL R179, R99, -INF , !P2 ;  /* 0xff80000063b37808 */ /* 0x000fe40005000000 */
[----:B------:R-:W-:Y:S02]  /*10e20*/  FSEL R172, R97, -INF , !P3 ;  /* 0xff80000061ac7808 */ /* 0x000fe40005800000 */
[C---:B------:R-:W-:Y:S02]  /*10e30*/  ISETP.GE.AND P2, PT, R2.reuse, R5, PT ;  /* 0x000000050200720c */ /* 0x040fe40003f46270 */
[----:B------:R-:W-:Y:S01]  /*10e40*/  ISETP.GE.AND P3, PT, R2, R4, PT ;  /* 0x000000040200720c */ /* 0x000fe20003f66270 */
[----:B------:R-:W-:Y:S01]  /*10e50*/  VIADD R2, R0, 0xa9 ;  /* 0x000000a900027836 */ /* 0x000fe20000000000 */
[----:B------:R-:W-:Y:S01]  /*10e60*/  HMMA.16816.F32 R40, R8, R28, R16 ;  /* 0x0000001c0828723c */ /* 0x000fe20000001810 */
[----:B--2---:R-:W-:-:S04]  /*10e70*/  FMUL.FTZ R6, R63, UR4 ;  /* 0x000000043f067c20 */ /* 0x004fc80008410000 */
[----:B------:R2:W3:Y:S01]  /*10e80*/  MUFU.TANH R32, R6 ;  /* 0x0000000600207308 */ /* 0x0004e20000002400 */
[----:B------:R-:W-:Y:S02]  /*10e90*/  FSEL R194, R89, -INF , !P5 ;  /* 0xff80000059c27808 */ /* 0x000fe40006800000 */
[C---:B------:R-:W-:Y:S02]  /*10ea0*/  ISETP.GE.AND P5, PT, R2.reuse, R5, PT ;  /* 0x000000050200720c */ /* 0x040fe40003fa6270 */
[----:B------:R-:W-:Y:S02]  /*10eb0*/  FSEL R173, R7, -INF , !P2 ;  /* 0xff80000007ad7808 */ /* 0x000fe40005000000 */
[----:B------:R-:W-:Y:S02]  /*10ec0*/  ISETP.GE.AND P2, PT, R2, R4, PT ;  /* 0x000000040200720c */ /* 0x000fe40003f46270 */
[----:B------:R-:W-:Y:S01]  /*10ed0*/  MOV R87, R196 ;  /* 0x000000c400577202 */ /* 0x000fe20000000f00 */
[----:B--2---:R-:W-:-:S04]  /*10ee0*/  FMUL.FTZ R6, R53, UR4 ;  /* 0x0000000435067c20 */ /* 0x004fc80008410000 */
[----:B------:R2:W3:Y:S01]  /*10ef0*/  MUFU.TANH R22, R6 ;  /* 0x0000000600167308 */ /* 0x0004e20000002400 */
[----:B------:R-:W-:Y:S01]  /*10f00*/  IADD3 R2, R0, 0xb9, RZ ;  /* 0x000000b900027810 */ /* 0x000fe20007ffe0ff */
[----:B------:R-:W-:Y:S01]  /*10f10*/  FMUL.FTZ R7, R55, UR4 ;  /* 0x0000000437077c20 */ /* 0x000fe20008410000 */
[----:B------:R-:W-:Y:S02]  /*10f20*/  FSEL R196, R81, -INF , !P3 ;  /* 0xff80000051c47808 */ /* 0x000fe40005800000 */
[----:B------:R-:W-:Y:S01]  /*10f30*/  FSEL R177, R77, -INF , !P5 ;  /* 0xff8000004db17808 */ /* 0x000fe20006800000 */
[----:B------:R-:W-:Y:S01]  /*10f40*/  HMMA.16816.F32 R24, R8, R30, R12 ;  /* 0x0000001e0818723c */ /* 0x000fe2000000180c */
[----:B------:R-:W-:Y:S01]  /*10f50*/  FSEL R199, R71, -INF , !P2 ;  /* 0xff80000047c77808 */ /* 0x000fe20005000000 */
[----:B------:R-:W-:Y:S01]  /*10f60*/  IMAD.MOV.U32 R93, RZ, RZ, R246 ;  /* 0x000000ffff5d7224 */ /* 0x000fe200078e00f6 */
[----:B------:R-:W-:Y:S01]  /*10f70*/  ISETP.GE.AND P2, PT, R2, R5, PT ;  /* 0x000000050200720c */ /* 0x000fe20003f46270 */
[----:B--2---:R-:W-:Y:S01]  /*10f80*/  VIADD R6, R0, 0xb1 ;  /* 0x000000b100067836 */ /* 0x004fe20000000000 */
[----:B------:R2:W2:Y:S01]  /*10f90*/  MUFU.TANH R21, R7 ;  /* 0x0000000700157308 */ /* 0x0004a20000002400 */
[----:B------:R-:W-:-:S03]  /*10fa0*/  IMAD.MOV.U32 R246, RZ, RZ, R193 ;  /* 0x000000fffff67224 */ /* 0x000fc600078e00c1 */
[CC--:B------:R-:W-:Y:S02]  /*10fb0*/  ISETP.GE.AND P3, PT, R6.reuse, R5.reuse, PT ;  /* 0x000000050600720c */ /* 0x0c0fe40003f66270 */
[-C--:B------:R-:W-:Y:S01]  /*10fc0*/  ISETP.GE.AND P5, PT, R6, R4.reuse, PT ;  /* 0x000000040600720c */ /* 0x080fe20003fa6270 */
[----:B------:R-:W-:Y:S01]  /*10fd0*/  VIADD R6, R0, 0xc1 ;  /* 0x000000c100067836 */ /* 0x000fe20000000000 */
[----:B-1----:R-:W-:Y:S01]  /*10fe0*/  FSEL R193, R70, -INF , !P3 ;  /* 0xff80000046c17808 */ /* 0x002fe20005800000 */
[----:B------:R-:W-:Y:S01]  /*10ff0*/  IMAD.MOV.U32 R125, RZ, RZ, R244 ;  /* 0x000000ffff7d7224 */ /* 0x000fe200078e00f4 */
[-C--:B------:R-:W-:Y:S01]  /*11000*/  ISETP.GE.AND P3, PT, R2, R4.reuse, PT ;  /* 0x000000040200720c */ /* 0x080fe20003f66270 */
[----:B------:R-:W-:Y:S01]  /*11010*/  IMAD.MOV.U32 R101, RZ, RZ, R202 ;  /* 0x000000ffff657224 */ /* 0x000fe200078e00ca */
[----:B----4-:R-:W-:Y:S01]  /*11020*/  FSEL R202, R69, -INF , !P5 ;  /* 0xff80000045ca7808 */ /* 0x010fe20006800000 */
[----:B------:R-:W-:Y:S01]  /*11030*/  IMAD.MOV.U32 R244, RZ, RZ, R198 ;  /* 0x000000fffff47224 */ /* 0x000fe200078e00c6 */
[----:B------:R-:W-:Y:S01]  /*11040*/  ISETP.GE.AND P5, PT, R6, R5, PT ;  /* 0x000000050600720c */ /* 0x000fe20003fa6270 */
[----:B------:R-:W-:Y:S01]  /*11050*/  VIADD R2, R0, 0xc9 ;  /* 0x000000c900027836 */ /* 0x000fe20000000000 */
[----:B---3--:R-:W-:Y:S01]  /*11060*/  FSEL R198, R66, -INF , !P2 ;  /* 0xff80000042c67808 */ /* 0x008fe20005000000 */
[----:B--2---:R-:W-:Y:S01]  /*11070*/  FMUL.FTZ R7, R49, UR4 ;  /* 0x0000000431077c20 */ /* 0x004fe20008410000 */
[----:B------:R-:W-:Y:S01]  /*11080*/  ISETP.GE.AND P2, PT, R6, R4, PT ;  /* 0x000000040600720c */ /* 0x000fe20003f46270 */
[----:B------:R-:W-:Y:S01]  /*11090*/  FMUL.FTZ R6, R45, UR4 ;  /* 0x000000042d067c20 */ /* 0x000fe20008410000 */
[----:B------:R-:W-:Y:S01]  /*110a0*/  IMAD.MOV.U32 R85, RZ, RZ, R201 ;  /* 0x000000ffff557224 */ /* 0x000fe200078e00c9 */
[----:B------:R1:W2:Y:S01]  /*110b0*/  MUFU.TANH R20, R7 ;  /* 0x0000000700147308 */ /* 0x0002a20000002400 */
[----:B------:R-:W-:-:S02]  /*110c0*/  FSEL R204, R65, -INF , !P3 ;  /* 0xff80000041cc7808 */ /* 0x000fc40005800000 */
[----:B------:R-:W-:Y:S02]  /*110d0*/  FSEL R201, R57, -INF , !P5 ;  /* 0xff80000039c97808 */ /* 0x000fe40006800000 */
[C---:B------:R-:W-:Y:S02]  /*110e0*/  ISETP.GE.AND P3, PT, R2.reuse, R5, PT ;  /* 0x000000050200720c */ /* 0x040fe40003f66270 */
[----:B------:R-:W-:Y:S01]  /*110f0*/  ISETP.GE.AND P5, PT, R2, R4, PT ;  /* 0x000000040200720c */ /* 0x000fe20003fa6270 */
[----:B------:R3:W-:Y:S01]  /*11100*/  MUFU.TANH R16, R6 ;  /* 0x0000000600107308 */ /* 0x0007e20000002400 */
[----:B------:R-:W-:Y:S01]  /*11110*/  VIADD R2, R0, 0xd1 ;  /* 0x000000d100027836 */ /* 0x000fe20000000000 */
[----:B------:R-:W-:Y:S01]  /*11120*/  MOV R127, R205 ;  /* 0x000000cd007f7202 */ /* 0x000fe20000000f00 */
[----:B------:R-:W-:Y:S02]  /*11130*/  IMAD.MOV.U32 R63, RZ, RZ, R207 ;  /* 0x000000ffff3f7224 */ /* 0x000fe400078e00cf */
[----:B-1----:R-:W-:Y:S01]  /*11140*/  FMUL.FTZ R7, R51, UR4 ;  /* 0x0000000433077c20 */ /* 0x002fe20008410000 */
[----:B------:R-:W-:-:S03]  /*11150*/  FSEL R207, R59, -INF , !P2 ;  /* 0xff8000003bcf7808 */ /* 0x000fc60005000000 */
[----:B------:R1:W4:Y:S01]  /*11160*/  MUFU.TANH R17, R7 ;  /* 0x0000000700117308 */ /* 0x0003220000002400 */
[----:B------:R-:W-:Y:S01]  /*11170*/  FSEL R205, R37, -INF , !P3 ;  /* 0xff80000025cd7808 */ /* 0x000fe20005800000 */
[----:B---3--:R-:W-:Y:S01]  /*11180*/  FMUL.FTZ R6, R47, UR4 ;  /* 0x000000042f067c20 */ /* 0x008fe20008410000 */
[C---:B------:R-:W-:Y:S02]  /*11190*/  ISETP.GE.AND P2, PT, R2.reuse, R5, PT ;  /* 0x000000050200720c */ /* 0x040fe40003f46270 */
[----:B------:R-:W-:-:S03]  /*111a0*/  ISETP.GE.AND P3, PT, R2, R4, PT ;  /* 0x000000040200720c */ /* 0x000fc60003f66270 */
[----:B------:R3:W4:Y:S01]  /*111b0*/  MUFU.TANH R10, R6 ;  /* 0x00000006000a7308 */ /* 0x0007220000002400 */
[----:B------:R-:W-:Y:S01]  /*111c0*/  VIADD R2, R0, 0xe1 ;  /* 0x000000e100027836 */ /* 0x000fe20000000000 */
[----:B------:R-:W-:Y:S01]  /*111d0*/  MOV R104, R215 ;  /* 0x000000d700687202 */ /* 0x000fe20000000f00 */
[----:B------:R-:W-:Y:S02]  /*111e0*/  IMAD.MOV.U32 R126, RZ, RZ, R209 ;  /* 0x000000ffff7e7224 */ /* 0x000fe400078e00d1 */
[----:B-1----:R-:W-:Y:S01]  /*111f0*/  FMUL.FTZ R7, R41, UR4 ;  /* 0x0000000429077c20 */ /* 0x002fe20008410000 */
[----:B------:R-:W-:-:S03]  /*11200*/  FSEL R209, R34, -INF , !P5 ;  /* 0xff80000022d17808 */ /* 0x000fc60006800000 */
[----:B------:R1:W4:Y:S01]  /*11210*/  MUFU.TANH R9, R7 ;  /* 0x0000000700097308 */ /* 0x0003220000002400 */
[----:B------:R-:W-:Y:S02]  /*11220*/  FSEL R211, R33, -INF , !P2 ;  /* 0xff80000021d37808 */ /* 0x000fe40005000000 */
[----:B---3--:R-:W-:Y:S02]  /*11230*/  IADD3 R6, R0, 0xd9, RZ ;  /* 0x000000d900067810 */ /* 0x008fe40007ffe0ff */
[----:B------:R-:W-:Y:S02]  /*11240*/  FSEL R215, R32, -INF , !P3 ;  /* 0xff80000020d77808 */ /* 0x000fe40005800000 */
[CC--:B------:R-:W-:Y:S02]  /*11250*/  ISETP.GE.AND P5, PT, R6.reuse, R5.reuse, PT ;  /* 0x000000050600720c */ /* 0x0c0fe40003fa6270 */
[----:B------:R-:W-:Y:S01]  /*11260*/  ISETP.GE.AND P2, PT, R6, R4, PT ;  /* 0x000000040600720c */ /* 0x000fe20003f46270 */
[----:B------:R-:W-:Y:S01]  /*11270*/  VIADD R6, R0, 0xe9 ;  /* 0x000000e900067836 */ /* 0x000fe20000000000 */
[----:B------:R-:W-:Y:S01]  /*11280*/  ISETP.GE.AND P3, PT, R2, R5, PT ;  /* 0x000000050200720c */ /* 0x000fe20003f66270 */
[----:B-1----:R-:W-:Y:S01]  /*11290*/  FMUL.FTZ R7, R43, UR4 ;  /* 0x000000042b077c20 */ /* 0x002fe20008410000 */
[----:B------:R-:W-:-:S03]  /*112a0*/  MOV R95, R245 ;  /* 0x000000f5005f7202 */ /* 0x000fc60000000f00 */
[----:B------:R1:W3:Y:S01]  /*112b0*/  MUFU.TANH R8, R7 ;  /* 0x0000000700087308 */ /* 0x0002e20000002400 */
[----:B------:R-:W-:Y:S02]  /*112c0*/  FSEL R213, R22, -INF , !P5 ;  /* 0xff80000016d57808 */ /* 0x000fe40006800000 */
[----:B------:R-:W-:Y:S02]  /*112d0*/  FSEL R245, R21, -INF , !P2 ;  /* 0xff80000015f57808 */ /* 0x000fe40005000000 */
[----:B--2---:R-:W-:Y:S02]  /*112e0*/  FSEL R248, R20, -INF , !P3 ;  /* 0xff80000014f87808 */ /* 0x004fe40005800000 */
[-C--:B------:R-:W-:Y:S01]  /*112f0*/  ISETP.GE.AND P5, PT, R2, R4.reuse, PT ;  /* 0x000000040200720c */ /* 0x080fe20003fa6270 */
[----:B------:R-:W-:Y:S01]  /*11300*/  VIADD R2, R0, 0xf1 ;  /* 0x000000f100027836 */ /* 0x000fe20000000000 */
[C---:B------:R-:W-:Y:S02]  /*11310*/  ISETP.GE.AND P2, PT, R6.reuse, R5, PT ;  /* 0x000000050600720c */ /* 0x040fe40003f46270 */
[----:B------:R-:W-:Y:S01]  /*11320*/  ISETP.GE.AND P3, PT, R6, R4, PT ;  /* 0x000000040600720c */ /* 0x000fe20003f66270 */
[----:B-1----:R-:W-:Y:S01]  /*11330*/  FMUL.FTZ R7, R25, UR4 ;  /* 0x0000000419077c20 */ /* 0x002fe20008410000 */
[----:B------:R-:W-:-:S03]  /*11340*/  IMAD.MOV.U32 R35, RZ, RZ, R250 ;  /* 0x000000ffff237224 */ /* 0x000fc600078e00fa */
[----:B------:R1:W2:Y:S01]  /*11350*/  MUFU.TANH R6, R7 ;  /* 0x0000000700067308 */ /* 0x0002a20000002400 */
[----:B------:R-:W-:Y:S01]  /*11360*/  IMAD.MOV.U32 R124, RZ, RZ, R249 ;  /* 0x000000ffff7c7224 */ /* 0x000fe200078e00f9 */
[----:B----4-:R-:W-:Y:S01]  /*11370*/  FSEL R250, R17, -INF , !P5 ;  /* 0xff80000011fa7808 */ /* 0x010fe20006800000 */
[----:B------:R-:W-:Y:S01]  /*11380*/  IMAD.MOV.U32 R61, RZ, RZ, R251 ;  /* 0x000000ffff3d7224 */ /* 0x000fe200078e00fb */
[-C--:B------:R-:W-:Y:S02]  /*11390*/  ISETP.GE.AND P5, PT, R2, R5.reuse, PT ;  /* 0x000000050200720c */ /* 0x080fe40003fa6270 */
[----:B------:R-:W-:Y:S02]  /*113a0*/  FSEL R249, R16, -INF , !P2 ;  /* 0xff80000010f97808 */ /* 0x000fe40005000000 */
[----:B------:R-:W-:Y:S01]  /*113b0*/  ISETP.GE.AND P2, PT, R2, R4, PT ;  /* 0x000000040200720c */ /* 0x000fe20003f46270 */
[----:B------:R-:W-:Y:S01]  /*113c0*/  FMUL.FTZ R2, R96, UR4 ;  /* 0x0000000460027c20 */ /* 0x000fe20008410000 */
[----:B------:R-:W-:Y:S01]  /*113d0*/  VIADD R37, R0, 0xf9 ;  /* 0x000000f900257836 */ /* 0x000fe20000000000 */
[----:B------:R-:W-:Y:S01]  /*113e0*/  FSEL R251, R10, -INF , !P3 ;  /* 0xff8000000afb7808 */ /* 0x000fe20005800000 */
[----:B------:R-:W-:Y:S01]  /*113f0*/  IMAD.MOV.U32 R178, RZ, RZ, R63 ;  /* 0x000000ffffb27224 */ /* 0x000fe200078e003f */
[----:B------:R-:W-:Y:S01]  /*11400*/  FSEL R252, R9, -INF , !P5 ;  /* 0xff80000009fc7808 */ /* 0x000fe20006800000 */
[----:B------:R-:W-:Y:S01]  /*11410*/  IMAD.MOV.U32 R63, RZ, RZ, R104 ;  /* 0x000000ffff3f7224 */ /* 0x000fe200078e0068 */
[----:B-1----:R-:W-:Y:S01]  /*11420*/  MOV R7, UR6 ;  /* 0x0000000600077c02 */ /* 0x002fe20008000f00 */
[----:B------:R1:W4:Y:S01]  /*11430*/  MUFU.TANH R81, R2 ;  /* 0x0000000200517308 */ /* 0x0003220000002400 */
[----:B------:R-:W-:-:S02]  /*11440*/  ISETP.GE.AND P3, PT, R0, R5, PT ;  /* 0x000000050000720c */ /* 0x000fc40003f66270 */
[----:B------:R-:W-:Y:S02]  /*11450*/  ISETP.GE.AND P5, PT, R0, R4, PT ;  /* 0x000000040000720c */ /* 0x000fe40003fa6270 */
[----:B------:R-:W-:Y:S02]  /*11460*/  LOP3.LUT R0, R7, 0x10, R64, 0xfe, !PT ;  /* 0x0000001007007812 */ /* 0x000fe400078efe40 */
[----:B------:R-:W-:Y:S01]  /*11470*/  MOV R104, R61 ;  /* 0x0000003d00687202 */ /* 0x000fe20000000f00 */
[----:B------:R-:W-:Y:S01]  /*11480*/  IMAD.MOV.U32 R61, RZ, RZ, R35 ;  /* 0x000000ffff3d7224 */ /* 0x000fe200078e0023 */
[----:B---3--:R-:W-:Y:S01]  /*11490*/  FSEL R7, R8, -INF , !P2 ;  /* 0xff80000008077808 */ /* 0x008fe20005000000 */
[----:B------:R-:W-:Y:S01]  /*114a0*/  IMAD.MOV.U32 R35, RZ, RZ, R75 ;  /* 0x000000ffff237224 */ /* 0x000fe200078e004b */
[----:B------:R-:W-:Y:S01]  /*114b0*/  ISETP.GE.AND P2, PT, R37, R5, PT ;  /* 0x000000052500720c */ /* 0x000fe20003f46270 */
[----:B------:R-:W-:Y:S01]  /*114c0*/  IMAD.MOV.U32 R75, RZ, RZ, R73 ;  /* 0x000000ffff4b7224 */ /* 0x000fe200078e0049 */
[----:B------:R-:W-:Y:S01]  /*114d0*/  MOV R73, R79 ;  /* 0x0000004f00497202 */ /* 0x000fe20000000f00 */
[----:B-1----:R-:W-:Y:S01]  /*114e0*/  FMUL.FTZ R2, R98, UR4 ;  /* 0x0000000462027c20 */ /* 0x002fe20008410000 */
[----:B------:R-:W-:-:S03]  /*114f0*/  FSEL R83, R83, -INF , !P3 ;  /* 0xff80000053537808 */ /* 0x000fc60005800000 */
[----:B------:R2:W1:Y:S01]  /*11500*/  MUFU.TANH R79, R2 ;  /* 0x00000002004f7308 */ /* 0x0004620000002400 */
[----:B------:R-:W-:Y:S01]  /*11510*/  ISETP.GE.AND P3, PT, R0, R5, PT ;  /* 0x000000050000720c */ /* 0x000fe20003f66270 */
[----:B------:R-:W-:Y:S01]  /*11520*/  STL [R1+0x4], R7 ;  /* 0x0000040701007387 */ /* 0x000fe20000100800 */
[----:B------:R-:W-:Y:S01]  /*11530*/  IMAD.U32 R15, RZ, RZ, UR6 ;  /* 0x00000006ff0f7e24 */ /* 0x000fe2000f8e00ff */
[----:B------:R-:W-:Y:S01]  /*11540*/  MOV R89, R61 ;  /* 0x0000003d00597202 */ /* 0x000fe20000000f00 */
[----:B------:R-:W-:Y:S02]  /*11550*/  IMAD.U32 R47, RZ, RZ, UR6 ;  /* 0x00000006ff2f7e24 */ /* 0x000fe4000f8e00ff */
[----:B------:R-:W-:Y:S01]  /*11560*/  FMUL.FTZ R61, R56, UR4 ;  /* 0x00000004383d7c20 */ /* 0x000fe20008410000 */
[----:B------:R-:W-:Y:S01]  /*11570*/  IMAD.MOV.U32 R176, RZ, RZ, R104 ;  /* 0x000000ffffb07224 */ /* 0x000fe200078e0068 */
[----:B--2---:R-:W-:Y:S02]  /*11580*/  FSEL R2, R6, -INF , !P2 ;  /* 0xff80000006027808 */ /* 0x004fe40005000000 */
[----:B------:R-:W-:Y:S01]  /*11590*/  ISETP.GE.AND P2, PT, R0, R4, PT ;  /* 0x000000040000720c */ /* 0x000fe20003f46270 */
[----:B------:R-:W-:-:S02]  /*115a0*/  FMUL.FTZ R0, R100, UR4 ;  /* 0x0000000464007c20 */ /* 0x000fc40008410000 */
[----:B------:R2:W-:Y:S02]  /*115b0*/  STL [R1], R2 ;  /* 0x0000000201007387 */ /* 0x0005e40000100800 */
[----:B------:R3:W1:Y:S01]  /*115c0*/  MUFU.TANH R77, R0 ;  /* 0x00000000004d7308 */ /* 0x0006620000002400 */
[----:B------:R-:W-:Y:S01]  /*115d0*/  IMAD.MOV.U32 R99, RZ, RZ, R75 ;  /* 0x000000ffff637224 */ /* 0x000fe200078e004b */
[----:B------:R-:W-:Y:S01]  /*115e0*/  MOV R12, UR6 ;  /* 0x00000006000c7c02 */ /* 0x000fe20008000f00 */
[----:B------:R-:W-:Y:S02]  /*115f0*/  IMAD.MOV.U32 R131, RZ, RZ, R73 ;  /* 0x000000ffff837224 */ /* 0x000fe400078e0049 */
[----:B------:R-:W-:Y:S01]  /*11600*/  IMAD.U32 R6, RZ, RZ, UR6 ;  /* 0x00000006ff067e24 */ /* 0x000fe2000f8e00ff */
[----:B------:R-:W-:Y:S01]  /*11610*/  MOV R53, UR6 ;  /* 0x0000000600357c02 */ /* 0x000fe20008000f00 */
[----:B------:R-:W-:Y:S02]  /*11620*/  IMAD.MOV.U32 R104, RZ, RZ, R35 ;  /* 0x000000ffff687224 */ /* 0x000fe400078e0023 */
[----:B------:R-:W-:-:S02]  /*11630*/  IMAD.U32 R10, RZ, RZ, UR6 ;  /* 0x00000006ff0a7e24 */ /* 0x000fc4000f8e00ff */
[----:B------:R-:W-:Y:S01]  /*11640*/  IMAD.U32 R13, RZ, RZ, UR6 ;  /* 0x00000006ff0d7e24 */ /* 0x000fe2000f8e00ff */
[--C-:B------:R-:W-:Y:S01]  /*11650*/  LOP3.LUT R28, R15, 0x50, R64.reuse, 0xfe, !PT ;  /* 0x000000500f1c7812 */ /* 0x100fe200078efe40 */
[----:B------:R-:W-:Y:S01]  /*11660*/  IMAD.U32 R17, RZ, RZ, UR6 ;  /* 0x00000006ff117e24 */ /* 0x000fe2000f8e00ff */
[----:B---3--:R-:W-:Y:S01]  /*11670*/  MOV R0, UR6 ;  /* 0x0000000600007c02 */ /* 0x008fe20008000f00 */
[----:B------:R-:W-:Y:S02]  /*11680*/  IMAD.U32 R51, RZ, RZ, UR6 ;  /* 0x00000006ff337e24 */ /* 0x000fe4000f8e00ff */
[----:B--2---:R-:W-:Y:S01]  /*11690*/  FMUL.FTZ R2, R102, UR4 ;  /* 0x0000000466027c20 */ /* 0x004fe20008410000 */
[----:B------:R-:W-:Y:S01]  /*116a0*/  IMAD.U32 R56, RZ, RZ, UR6 ;  /* 0x00000006ff387e24 */ /* 0x000fe2000f8e00ff */
[----:B------:R-:W-:Y:S02]  /*116b0*/  LOP3.LUT R35, R0, 0x18, R64, 0xfe, !PT ;  /* 0x0000001800237812 */ /* 0x000fe400078efe40 */
[----:B------:R2:W3:Y:S01]  /*116c0*/  MUFU.TANH R75, R2 ;  /* 0x00000002004b7308 */ /* 0x0004e20000002400 */
[----:B------:R-:W-:-:S02]  /*116d0*/  IMAD.MOV.U32 R97, RZ, RZ, R178 ;  /* 0x000000ffff617224 */ /* 0x000fc400078e00b2 */
[----:B------:R-:W-:Y:S01]  /*116e0*/  FMUL.FTZ R9, R88, UR4 ;  /* 0x0000000458097c20 */ /* 0x000fe20008410000 */
[----:B------:R-:W-:Y:S02]  /*116f0*/  IMAD.U32 R14, RZ, RZ, UR6 ;  /* 0x00000006ff0e7e24 */ /* 0x000fe4000f8e00ff */
[----:B------:R-:W-:Y:S01]  /*11700*/  FMUL.FTZ R8, R90, UR4 ;  /* 0x000000045a087c20 */ /* 0x000fe20008410000 */
[----:B------:R-:W-:Y:S01]  /*11710*/  IMAD.U32 R45, RZ, RZ, UR6 ;  /* 0x00000006ff2d7e24 */ /* 0x000fe2000f8e00ff */
[--C-:B------:R-:W-:Y:S01]  /*11720*/  LOP3.LUT R15, R47, 0xa0, R64.reuse, 0xfe, !PT ;  /* 0x000000a02f0f7812 */ /* 0x100fe200078efe40 */
[----:B------:R-:W-:Y:S02]  /*11730*/  IMAD.U32 R49, RZ, RZ, UR6 ;  /* 0x00000006ff317e24 */ /* 0x000fe4000f8e00ff */
[----:B------:R-:W-:Y:S01]  /*11740*/  FMUL.FTZ R7, R80, UR4 ;  /* 0x0000000450077c20 */ /* 0x000fe20008410000 */
[----:B------:R-:W-:Y:S01]  /*11750*/  IMAD.MOV.U32 R178, RZ, RZ, R63 ;  /* 0x000000ffffb27224 */ /* 0x000fe200078e003f */
[--C-:B------:R-:W-:Y:S01]  /*11760*/  LOP3.LUT R34, R6, 0x20, R64.reuse, 0xfe, !PT ;  /* 0x0000002006227812 */ /* 0x100fe200078efe40 */
[----:B------:R-:W-:Y:S01]  /*11770*/  IMAD.U32 R63, RZ, RZ, UR6 ;  /* 0x00000006ff3f7e24 */ /* 0x000fe2000f8e00ff */
[----:B------:R-:W-:-:S02]  /*11780*/  LOP3.LUT R31, R12, 0x38, R64, 0xfe, !PT ;  /* 0x000000380c1f7812 */ /* 0x000fc400078efe40 */
[----:B------:R-:W-:Y:S01]  /*11790*/  FSEL R47, R131, -INF , !P5 ;  /* 0xff800000832f7808 */ /* 0x000fe20006800000 */
[----:B--2---:R-:W-:Y:S01]  /*117a0*/  IMAD.U32 R2, RZ, RZ, UR6 ;  /* 0x00000006ff027e24 */ /* 0x004fe2000f8e00ff */
[--C-:B------:R-:W-:Y:S01]  /*117b0*/  LOP3.LUT R32, R10, 0x30, R64.reuse, 0xfe, !PT ;  /* 0x000000300a207812 */ /* 0x100fe200078efe40 */
[----:B------:R-:W-:Y:S01]  /*117c0*/  FMUL.FTZ R11, R82, UR4 ;  /* 0x00000004520b7c20 */ /* 0x000fe20008410000 */
[--C-:B------:R-:W-:Y:S01]  /*117d0*/  LOP3.LUT R30, R13, 0x40, R64.reuse, 0xfe, !PT ;  /* 0x000000400d1e7812 */ /* 0x100fe200078efe40 */
[----:B------:R-:W-:Y:S01]  /*117e0*/  IMAD.U32 R55, RZ, RZ, UR6 ;  /* 0x00000006ff377e24 */ /* 0x000fe2000f8e00ff */
[--C-:B------:R-:W-:Y:S02]  /*117f0*/  LOP3.LUT R12, R53, 0xb8, R64.reuse, 0xfe, !PT ;  /* 0x000000b8350c7812 */ /* 0x100fe400078efe40 */
[----:B------:R-:W-:Y:S01]  /*11800*/  ISETP.GE.AND P5, PT, R35, R5, PT ;  /* 0x000000052300720c */ /* 0x000fe20003fa6270 */
[----:B------:R2:W3:Y:S01]  /*11810*/  MUFU.TANH R73, R9 ;  /* 0x0000000900497308 */ /* 0x0004e20000002400 */
[----:B------:R-:W-:-:S02]  /*11820*/  LOP3.LUT R33, R2, 0x28, R64, 0xfe, !PT ;  /* 0x0000002802217812 */ /* 0x000fc400078efe40 */
[--C-:B------:R-:W-:Y:S02]  /*11830*/  LOP3.LUT R22, R17, 0x68, R64.reuse, 0xfe, !PT ;  /* 0x0000006811167812 */ /* 0x100fe400078efe40 */
[--C-:B------:R-:W-:Y:S02]  /*11840*/  LOP3.LUT R13, R51, 0xb0, R64.reuse, 0xfe, !PT ;  /* 0x000000b0330d7812 */ /* 0x100fe400078efe40 */
[--C-:B------:R-:W-:Y:S01]  /*11850*/  LOP3.LUT R10, R56, 0xc8, R64.reuse, 0xfe, !PT ;  /* 0x000000c8380a7812 */ /* 0x100fe200078efe40 */
[----:B------:R4:W3:Y:S01]  /*11860*/  MUFU.TANH R71, R8 ;  /* 0x0000000800477308 */ /* 0x0008e20000002400 */
[----:B------:R-:W-:Y:S02]  /*11870*/  FSEL R53, R89, -INF , !P6 ;  /* 0xff80000059357808 */ /* 0x000fe40007000000 */
[----:B------:R-:W-:Y:S02]  /*11880*/  MOV R16, UR6 ;  /* 0x0000000600107c02 */ /* 0x000fe40008000f00 */
[----:B------:R-:W-:-:S02]  /*11890*/  LOP3.LUT R29, R14, 0x48, R64, 0xfe, !PT ;  /* 0x000000480e1d7812 */ /* 0x000fc400078efe40 */
[--C-:B------:R-:W-:Y:S01]  /*118a0*/  LOP3.LUT R17, R45, 0x90, R64.reuse, 0xfe, !PT ;  /* 0x000000902d117812 */ /* 0x100fe200078efe40 */
[----:B------:R1:W3:Y:S01]  /*118b0*/  MUFU.TANH R70, R7 ;  /* 0x0000000700467308 */ /* 0x0002e20000002400 */
[----:B------:R-:W-:Y:S01]  /*118c0*/  ISETP.GE.AND P6, PT, R35, R4, PT ;  /* 0x000000042300720c */ /* 0x000fe20003fc6270 */
[----:B--2---:R-:W-:Y:S01]  /*118d0*/  IMAD.U32 R9, RZ, RZ, UR6 ;  /* 0x00000006ff097e24 */ /* 0x004fe2000f8e00ff */
[----:B------:R-:W-:Y:S02]  /*118e0*/  FSEL R56, R97, -INF , !P4 ;  /* 0xff80000061387808 */ /* 0x000fe40006000000 */
[----:B------:R-:W-:Y:S01]  /*118f0*/  FSEL R51, R99, -INF , !P3 ;  /* 0xff80000063337808 */ /* 0x000fe20005800000 */
[----:B------:R-:W-:Y:S01]  /*11900*/  FMUL.FTZ R65, R58, UR4 ;  /* 0x000000043a417c20 */ /* 0x000fe20008410000 */
[----:B------:R-:W-:Y:S01]  /*11910*/  LOP3.LUT R14, R49, 0xa8, R64, 0xfe, !PT ;  /* 0x000000a8310e7812 */ /* 0x000fe200078efe40 */
[----:B------:R2:W-:Y:S01]  /*11920*/  MUFU.TANH R45, R61 ;  /* 0x0000003d002d7308 */ /* 0x0005e20000002400 */
[----:B----4-:R-:W-:-:S02]  /*11930*/  MOV R8, UR6 ;  /* 0x0000000600087c02 */ /* 0x010fc40008000f00 */
[C---:B------:R-:W-:Y:S02]  /*11940*/  ISETP.GE.AND P4, PT, R34.reuse, R5, PT ;  /* 0x000000052200720c */ /* 0x040fe40003f86270 */
[-C--:B------:R-:W-:Y:S01]  /*11950*/  ISETP.GE.AND P3, PT, R34, R4.reuse, PT ;  /* 0x000000042200720c */ /* 0x080fe20003f66270 */
[----:B------:R-:W-:Y:S01]  /*11960*/  IMAD.U32 R58, RZ, RZ, UR6 ;  /* 0x00000006ff3a7e24 */ /* 0x000fe2000f8e00ff */
[----:B------:R-:W-:Y:S01]  /*11970*/  MOV R57, UR6 ;  /* 0x0000000600397c02 */ /* 0x000fe20008000f00 */
[----:B------:R4:W3:Y:S01]  /*11980*/  MUFU.TANH R69, R11 ;  /* 0x0000000b00457308 */ /* 0x0008e20000002400 */
[----:B-1----:R-:W-:Y:S01]  /*11990*/  IMAD.U32 R7, RZ, RZ, UR6 ;  /* 0x00000006ff077e24 */ /* 0x002fe2000f8e00ff */
[----:B------:R-:W-:Y:S01]  /*119a0*/  FSEL R49, R178, -INF , !P5 ;  /* 0xff800000b2317808 */ /* 0x000fe20006800000 */
[----:B------:R-:W-:Y:S01]  /*119b0*/  FMUL.FTZ R20, R76, UR4 ;  /* 0x000000044c147c20 */ /* 0x000fe20008410000 */
[----:B------:R-:W-:Y:S01]  /*119c0*/  LOP3.LUT R2, R63, 0xf0, R64, 0xfe, !PT ;  /* 0x000000f03f027812 */ /* 0x000fe200078efe40 */
[----:B------:R-:W-:Y:S01]  /*119d0*/  IMAD.U32 R59, RZ, RZ, UR6 ;  /* 0x00000006ff3b7e24 */ /* 0x000fe2000f8e00ff */
[----:B------:R-:W-:-:S02]  /*119e0*/  ISETP.GE.AND P5, PT, R33, R4, PT ;  /* 0x000000042100720c */ /* 0x000fc40003fa6270 */
[----:B--2---:R-:W-:Y:S02]  /*119f0*/  FSEL R61, R176, -INF , !P2 ;  /* 0xff800000b03d7808 */ /* 0x004fe40005000000 */
[----:B------:R-:W-:Y:S02]  /*11a00*/  ISETP.GE.AND P2, PT, R33, R5, PT ;  /* 0x000000052100720c */ /* 0x000fe40003f46270 */
[--C-:B------:R-:W-:Y:S02]  /*11a10*/  LOP3.LUT R25, R16, 0x58, R64.reuse, 0xfe, !PT ;  /* 0x0000005810197812 */ /* 0x100fe400078efe40 */
[----:B------:R-:W-:Y:S02]  /*11a20*/  FSEL R63, R101, -INF , !P6 ;  /* 0xff800000653f7808 */ /* 0x000fe40007000000 */
[--C-:B----4-:R-:W-:Y:S02]  /*11a30*/  LOP3.LUT R11, R55, 0xc0, R64.reuse, 0xfe, !PT ;  /* 0x000000c0370b7812 */ /* 0x110fe400078efe40 */
[----:B------:R-:W-:-:S02]  /*11a40*/  LOP3.LUT R16, R8, 0x98, R64, 0xfe, !PT ;  /* 0x0000009808107812 */ /* 0x000fc400078efe40 */
[----:B------:R-:W-:Y:S02]  /*11a50*/  ISETP.GE.AND P6, PT, R32, R5, PT ;  /* 0x000000052000720c */ /* 0x000fe40003fc6270 */
[----:B------:R-:W-:Y:S02]  /*11a60*/  FSEL R55, R104, -INF , !P4 ;  /* 0xff80000068377808 */ /* 0x000fe40006000000 */
[----:B------:R-:W-:Y:S02]  /*11a70*/  FSEL R76, R124, -INF , !P3 ;  /* 0xff8000007c4c7808 */ /* 0x000fe40005800000 */
[--C-:B------:R-:W-:Y:S02]  /*11a80*/  LOP3.LUT R23, R9, 0x60, R64.reuse, 0xfe, !PT ;  /* 0x0000006009177812 */ /* 0x100fe400078efe40 */
[----:B------:R-:W-:Y:S02]  /*11a90*/  LOP3.LUT R8, R57, 0xd8, R64, 0xfe, !PT ;  /* 0x000000d839087812 */ /* 0x000fe400078efe40 */
[----:B------:R-:W-:-:S02]  /*11aa0*/  ISETP.GE.AND P4, PT, R32, R4, PT ;  /* 0x000000042000720c */ /* 0x000fc40003f86270 */
[----:B------:R-:W-:Y:S02]  /*11ab0*/  ISETP.GE.AND P3, PT, R31, R5, PT ;  /* 0x000000051f00720c */ /* 0x000fe40003f66270 */
[--C-:B------:R-:W-:Y:S02]  /*11ac0*/  LOP3.LUT R9, R7, 0xd0, R64.reuse, 0xfe, !PT ;  /* 0x000000d007097812 */ /* 0x100fe400078efe40 */
[----:B------:R-:W-:Y:S02]  /*11ad0*/  FSEL R57, R125, -INF , !P2 ;  /* 0xff8000007d397808 */ /* 0x000fe40005000000 */
[----:B------:R-:W-:Y:S01]  /*11ae0*/  FSEL R80, R126, -INF , !P5 ;  /* 0xff8000007e507808 */ /* 0x000fe20006800000 */
[----:B------:R-:W-:Y:S01]  /*11af0*/  FMUL.FTZ R33, R84, UR4 ;  /* 0x0000000454217c20 */ /* 0x000fe20008410000 */
[----:B------:R-:W-:Y:S02]  /*11b00*/  LOP3.LUT R7, R58, 0xe0, R64, 0xfe, !PT ;  /* 0x000000e03a077812 */ /* 0x000fe400078efe40 */
[----:B------:R-:W-:-:S02]  /*11b10*/  ISETP.GE.AND P2, PT, R31, R4, PT ;  /* 0x000000041f00720c */ /* 0x000fc40003f46270 */
[CC--:B------:R-:W-:Y:S02]  /*11b20*/  ISETP.GE.AND P5, PT, R30.reuse, R5.reuse, PT ;  /* 0x000000051e00720c */ /* 0x0c0fe40003fa6270 */
[----:B------:R-:W-:Y:S02]  /*11b30*/  LOP3.LUT R6, R59, 0xe8, R64, 0xfe, !PT ;  /* 0x000000e83b067812 */ /* 0x000fe400078efe40 */
[----:B------:R-:W-:Y:S02]  /*11b40*/  FSEL R58, R127, -INF , !P6 ;  /* 0xff8000007f3a7808 */ /* 0x000fe40007000000 */
[----:B------:R-:W-:Y:S01]  /*11b50*/  ISETP.GE.AND P6, PT, R30, R4, PT ;  /* 0x000000041e00720c */ /* 0x000fe20003fc6270 */
[----:B------:R-:W-:Y:S01]  /*11b60*/  FMUL.FTZ R30, R72, UR4 ;  /* 0x00000004481e7c20 */ /* 0x000fe20008410000 */
[----:B------:R-:W-:Y:S02]  /*11b70*/  FSEL R84, R87, -INF , !P4 ;  /* 0xff80000057547808 */ /* 0x000fe40006000000 */
[----:B------:R-:W-:Y:S01]  /*11b80*/  FSEL R59, R85, -INF , !P3 ;  /* 0xff800000553b7808 */ /* 0x000fe20005800000 */
[----:B------:R-:W-:Y:S01]  /*11b90*/  IMAD.U32 R18, RZ, RZ, UR6 ;  /* 0x00000006ff127e24 */ /* 0x000fe2000f8e00ff */
[----:B------:R-:W-:-:S02]  /*11ba0*/  ISETP.GE.AND P4, PT, R29, R5, PT ;  /* 0x000000051d00720c */ /* 0x000fc40003f86270 */
[-C--:B------:R-:W-:Y:S01]  /*11bb0*/  ISETP.GE.AND P3, PT, R29, R4.reuse, PT ;  /* 0x000000041d00720c */ /* 0x080fe20003f66270 */
[----:B------:R-:W-:Y:S01]  /*11bc0*/  IMAD.U32 R41, RZ, RZ, UR6 ;  /* 0x00000006ff297e24 */ /* 0x000fe2000f8e00ff */
[----:B------:R-:W-:Y:S02]  /*11bd0*/  FSEL R85, R116, -INF , !P2 ;  /* 0xff80000074557808 */ /* 0x000fe40005000000 */
[----:B------:R-:W-:Y:S02]  /*11be0*/  FSEL R72, R117, -INF , !P5 ;  /* 0xff80000075487808 */ /* 0x000fe40006800000 */
[----:B------:R-:W-:Y:S02]  /*11bf0*/  MOV R19, UR6 ;  /* 0x0000000600137c02 */ /* 0x000fe40008000f00 */
[C---:B------:R-:W-:Y:S02]  /*11c00*/  ISETP.GE.AND P2, PT, R28.reuse, R5, PT ;  /* 0x000000051c00720c */ /* 0x040fe40003f46270 */
[----:B------:R-:W-:Y:S01]  /*11c10*/  ISETP.GE.AND P5, PT, R28, R4, PT ;  /* 0x000000041c00720c */ /* 0x000fe20003fa6270 */
[----:B------:R-:W-:Y:S01]  /*11c20*/  FMUL.FTZ R28, R74, UR4 ;  /* 0x000000044a1c7c20 */ /* 0x000fe20008410000 */
[----:B------:R-:W-:Y:S01]  /*11c30*/  FSEL R88, R118, -INF , !P6 ;  /* 0xff80000076587808 */ /* 0x000fe20007000000 */
[----:B------:R1:W2:Y:S01]  /*11c40*/  MUFU.TANH R66, R20 ;  /* 0x0000001400427308 */ /* 0x0002a20000002400 */
[----:B------:R-:W-:-:S02]  /*11c50*/  FSEL R74, R95, -INF , !P4 ;  /* 0xff8000005f4a7808 */ /* 0x000fc40006000000 */
[----:B------:R-:W-:Y:S01]  /*11c60*/  FSEL R89, R93, -INF , !P3 ;  /* 0xff8000005d597808 */ /* 0x000fe20005800000 */
[----:B------:R-:W-:Y:S01]  /*11c70*/  IMAD.U32 R43, RZ, RZ, UR6 ;  /* 0x00000006ff2b7e24 */ /* 0x000fe2000f8e00ff */
[CC--:B------:R-:W-:Y:S02]  /*11c80*/  ISETP.GE.AND P6, PT, R25.reuse, R5.reuse, PT ;  /* 0x000000051900720c */ /* 0x0c0fe40003fc6270 */
[----:B------:R-:W-:Y:S02]  /*11c90*/  ISETP.GE.AND P4, PT, R25, R4, PT ;  /* 0x000000041900720c */ /* 0x000fe40003f86270 */
[----:B------:R-:W-:Y:S02]  /*11ca0*/  ISETP.GE.AND P3, PT, R23, R5, PT ;  /* 0x000000051700720c */ /* 0x000fe40003f66270 */
[----:B------:R-:W-:Y:S01]  /*11cb0*/  LOP3.LUT R21, R18, 0x70, R64, 0xfe, !PT ;  /* 0x0000007012157812 */ /* 0x000fe200078efe40 */
[----:B------:R-:W-:Y:S01]  /*11cc0*/  FMUL.FTZ R31, R86, UR4 ;  /* 0x00000004561f7c20 */ /* 0x000fe20008410000 */
[----:B------:R-:W-:-:S02]  /*11cd0*/  FSEL R82, R242, -INF , !P2 ;  /* 0xff800000f2527808 */ /* 0x000fc40005000000 */
[--C-:B-1----:R-:W-:Y:S02]  /*11ce0*/  LOP3.LUT R20, R19, 0x78, R64.reuse, 0xfe, !PT ;  /* 0x0000007813147812 */ /* 0x102fe400078efe40 */
[----:B------:R-:W-:Y:S01]  /*11cf0*/  LOP3.LUT R19, R41, 0x80, R64, 0xfe, !PT ;  /* 0x0000008029137812 */ /* 0x000fe200078efe40 */
[----:B------:R-:W-:Y:S01]  /*11d00*/  FMUL.FTZ R41, R92, UR4 ;  /* 0x000000045c297c20 */ /* 0x000fe20008410000 */
[----:B------:R-:W-:Y:S02]  /*11d10*/  ISETP.GE.AND P2, PT, R23, R4, PT ;  /* 0x000000041700720c */ /* 0x000fe40003f46270 */
[----:B------:R-:W-:Y:S02]  /*11d20*/  FSEL R92, R243, -INF , !P5 ;  /* 0xff800000f35c7808 */ /* 0x000fe40006800000 */
[----:B------:R-:W-:Y:S02]  /*11d30*/  FSEL R86, R115, -INF , !P6 ;  /* 0xff80000073567808 */ /* 0x000fe40007000000 */
[----:B------:R-:W-:-:S02]  /*11d40*/  FSEL R93, R91, -INF , !P4 ;  /* 0xff8000005b5d7808 */ /* 0x000fc40006000000 */
[----:B------:R-:W-:Y:S01]  /*11d50*/  FSEL R87, R244, -INF , !P3 ;  /* 0xff800000f4577808 */ /* 0x000fe20005800000 */
[----:B------:R-:W-:Y:S01]  /*11d60*/  FMUL.FTZ R34, R94, UR4 ;  /* 0x000000045e227c20 */ /* 0x000fe20008410000 */
[CC--:B------:R-:W-:Y:S02]  /*11d70*/  ISETP.GE.AND P5, PT, R22.reuse, R5.reuse, PT ;  /* 0x000000051600720c */ /* 0x0c0fe40003fa6270 */
[-C--:B------:R-:W-:Y:S02]  /*11d80*/  ISETP.GE.AND P6, PT, R22, R4.reuse, PT ;  /* 0x000000041600720c */ /* 0x080fe40003fc6270 */
[C---:B------:R-:W-:Y:S02]  /*11d90*/  ISETP.GE.AND P4, PT, R21.reuse, R5, PT ;  /* 0x000000051500720c */ /* 0x040fe40003f86270 */
[----:B------:R-:W-:Y:S01]  /*11da0*/  ISETP.GE.AND P3, PT, R21, R4, PT ;  /* 0x000000041500720c */ /* 0x000fe20003f66270 */
[----:B------:R-:W1:Y:S01]  /*11db0*/  MUFU.TANH R78, R78 ;  /* 0x0000004e004e7308 */ /* 0x000e620000002400 */
[----:B------:R-:W-:-:S02]  /*11dc0*/  LOP3.LUT R18, R43, 0x88, R64, 0xfe, !PT ;  /* 0x000000882b127812 */ /* 0x000fc400078efe40 */
[----:B------:R-:W-:Y:S02]  /*11dd0*/  FSEL R96, R246, -INF , !P2 ;  /* 0xff800000f6607808 */ /* 0x000fe40005000000 */
[-C--:B------:R-:W-:Y:S02]  /*11de0*/  ISETP.GE.AND P2, PT, R20, R5.reuse, PT ;  /* 0x000000051400720c */ /* 0x080fe40003f46270 */
[----:B------:R-:W-:Y:S02]  /*11df0*/  FSEL R90, R247, -INF , !P5 ;  /* 0xff800000f75a7808 */ /* 0x000fe40006800000 */
[----:B------:R-:W-:Y:S02]  /*11e00*/  FSEL R97, R210, -INF , !P6 ;  /* 0xff800000d2617808 */ /* 0x000fe40007000000 */
[----:B------:R-:W-:Y:S02]  /*11e10*/  FSEL R91, R208, -INF , !P4 ;  /* 0xff800000d05b7808 */ /* 0x000fe40006000000 */
[----:B------:R-:W-:Y:S01]  /*11e20*/  FSEL R99, R206, -INF , !P3 ;  /* 0xff800000ce637808 */ /* 0x000fe20005800000 */
[----:B------:R-:W4:Y:S01]  /*11e30*/  MUFU.TANH R43, R65 ;  /* 0x00000041002b7308 */ /* 0x000f220000002400 */
[-C--:B------:R-:W-:Y:S01]  /*11e40*/  ISETP.GE.AND P5, PT, R20, R4.reuse, PT ;  /* 0x000000041400720c */ /* 0x080fe20003fa6270 */
[----:B------:R-:W-:Y:S01]  /*11e50*/  FMUL.FTZ R60, R60, UR4 ;  /* 0x000000043c3c7c20 */ /* 0x000fe20008410000 */
[CC--:B------:R-:W-:Y:S01]  /*11e60*/  ISETP.GE.AND P6, PT, R19.reuse, R5.reuse, PT ;  /* 0x000000051300720c */ /* 0x0c0fe20003fc6270 */
[----:B------:R-:W-:Y:S01]  /*11e70*/  FMUL.FTZ R22, R62, UR4 ;  /* 0x000000043e167c20 */ /* 0x000fe20008410000 */
[-C--:B------:R-:W-:Y:S01]  /*11e80*/  ISETP.GE.AND P4, PT, R19, R4.reuse, PT ;  /* 0x000000041300720c */ /* 0x080fe20003f86270 */
[----:B------:R-:W-:Y:S01]  /*11e90*/  FMUL.FTZ R52, R52, UR4 ;  /* 0x0000000434347c20 */ /* 0x000fe20008410000 */
[----:B------:R-:W-:Y:S01]  /*11ea0*/  ISETP.GE.AND P3, PT, R18, R5, PT ;  /* 0x000000051200720c */ /* 0x000fe20003f66270 */
[----:B------:R-:W4:Y:S01]  /*11eb0*/  MUFU.TANH R41, R41 ;  /* 0x0000002900297308 */ /* 0x000f220000002400 */
[----:B------:R-:W-:Y:S01]  /*11ec0*/  FSEL R94, R203, -INF , !P2 ;  /* 0xff800000cb5e7808 */ /* 0x000fe20005000000 */
[----:B------:R-:W-:Y:S01]  /*11ed0*/  FMUL.FTZ R54, R54, UR4 ;  /* 0x0000000436367c20 */ /* 0x000fe20008410000 */
[----:B------:R-:W-:-:S02]  /*11ee0*/  ISETP.GE.AND P2, PT, R18, R4, PT ;  /* 0x000000041200720c */ /* 0x000fc40003f46270 */
[----:B------:R-:W-:-:S03]  /*11ef0*/  FSEL R100, R200, -INF , !P5 ;  /* 0xff800000c8647808 */ /* 0x000fc60006800000 */
[----:B------:R-:W4:Y:S01]  /*11f00*/  MUFU.TANH R34, R34 ;  /* 0x0000002200227308 */ /* 0x000f220000002400 */
[----:B------:R-:W-:Y:S02]  /*11f10*/  FSEL R95, R197, -INF , !P6 ;  /* 0xff800000c55f7808 */ /* 0x000fe40007000000 */
[----:B------:R-:W-:Y:S02]  /*11f20*/  FSEL R104, R195, -INF , !P4 ;  /* 0xff800000c3687808 */ /* 0x000fe40006000000 */
[----:B------:R-:W-:-:S03]  /*11f30*/  FSEL R98, R81, -INF , !P3 ;  /* 0xff80000051627808 */ /* 0x000fc60005800000 */
[----:B------:R-:W4:Y:S01]  /*11f40*/  MUFU.TANH R33, R33 ;  /* 0x0000002100217308 */ /* 0x000f220000002400 */
[CC--:B------:R-:W-:Y:S02]  /*11f50*/  ISETP.GE.AND P5, PT, R17.reuse, R5.reuse, PT ;  /* 0x000000051100720c */ /* 0x0c0fe40003fa6270 */
[----:B------:R-:W-:Y:S02]  /*11f60*/  ISETP.GE.AND P6, PT, R17, R4, PT ;  /* 0x000000041100720c */ /* 0x000fe40003fc6270 */
[----:B------:R-:W-:-:S03]  /*11f70*/  ISETP.GE.AND P4, PT, R16, R5, PT ;  /* 0x000000051000720c */ /* 0x000fc60003f86270 */
[----:B------:R-:W4:Y:S01]  /*11f80*/  MUFU.TANH R31, R31 ;  /* 0x0000001f001f7308 */ /* 0x000f220000002400 */
[----:B------:R-:W-:Y:S02]  /*11f90*/  ISETP.GE.AND P3, PT, R16, R4, PT ;  /* 0x000000041000720c */ /* 0x000fe40003f66270 */
[----:B------:R-:W-:Y:S01]  /*11fa0*/  FSEL R115, R79, -INF , !P2 ;  /* 0xff8000004f737808 */ /* 0x000fe20005000000 */
[----:B------:R-:W-:Y:S01]  /*11fb0*/  FMUL.FTZ R40, R40, UR4 ;  /* 0x0000000428287c20 */ /* 0x000fe20008410000 */
[----:B------:R-:W-:-:S03]  /*11fc0*/  ISETP.GE.AND P2, PT, R15, R5, PT ;  /* 0x000000050f00720c */ /* 0x000fc60003f46270 */
[----:B------:R-:W4:Y:S01]  /*11fd0*/  MUFU.TANH R30, R30 ;  /* 0x0000001e001e7308 */ /* 0x000f220000002400 */
[----:B------:R-:W-:Y:S02]  /*11fe0*/  FSEL R101, R77, -INF , !P5 ;  /* 0xff8000004d657808 */ /* 0x000fe40006800000 */
[----:B---3--:R-:W-:Y:S02]  /*11ff0*/  FSEL R116, R75, -INF , !P6 ;  /* 0xff8000004b747808 */ /* 0x008fe40007000000 */
[----:B------:R-:W-:-:S03]  /*12000*/  FSEL R102, R73, -INF , !P4 ;  /* 0xff80000049667808 */ /* 0x000fc60006000000 */
[----:B------:R-:W3:Y:S01]  /*12010*/  MUFU.TANH R28, R28 ;  /* 0x0000001c001c7308 */ /* 0x000ee20000002400 */
[----:B------:R-:W-:Y:S02]  /*12020*/  FSEL R117, R71, -INF , !P3 ;  /* 0xff80000047757808 */ /* 0x000fe40005800000 */
[----:B------:R-:W-:Y:S02]  /*12030*/  ISETP.GE.AND P5, PT, R15, R4, PT ;  /* 0x000000040f00720c */ /* 0x000fe40003fa6270 */
[----:B------:R-:W-:-:S03]  /*12040*/  ISETP.GE.AND P6, PT, R14, R5, PT ;  /* 0x000000050e00720c */ /* 0x000fc60003fc6270 */
[----:B------:R-:W3:Y:S01]  /*12050*/  MUFU.TANH R60, R60 ;  /* 0x0000003c003c7308 */ /* 0x000ee20000002400 */
[----:B------:R-:W-:Y:S02]  /*12060*/  ISETP.GE.AND P4, PT, R14, R4, PT ;  /* 0x000000040e00720c */ /* 0x000fe40003f86270 */
[----:B------:R-:W-:-:S05]  /*12070*/  ISETP.GE.AND P3, PT, R13, R5, PT ;  /* 0x000000050d00720c */ /* 0x000fca0003f66270 */
[----:B------:R-:W3:Y:S01]  /*12080*/  MUFU.TANH R22, R22 ;  /* 0x0000001600167308 */ /* 0x000ee20000002400 */
[----:B------:R-:W-:-:S07]  /*12090*/  FSEL R70, R70, -INF , !P2 ;  /* 0xff80000046467808 */ /* 0x000fce0005000000 */
[----:B------:R-:W3:Y:S01]  /*120a0*/  MUFU.TANH R52, R52 ;  /* 0x0000003400347308 */ /* 0x000ee20000002400 */
[----:B------:R-:W-:Y:S02]  /*120b0*/  ISETP.GE.AND P2, PT, R13, R4, PT ;  /* 0x000000040d00720c */ /* 0x000fe40003f46270 */
[----:B------:R-:W-:Y:S02]  /*120c0*/  FSEL R125, R69, -INF , !P5 ;  /* 0xff800000457d7808 */ /* 0x000fe40006800000 */
[----:B--2---:R-:W-:-:S03]  /*120d0*/  FSEL R71, R66, -INF , !P6 ;  /* 0xff80000042477808 */ /* 0x004fc60007000000 */
[----:B------:R-:W2:Y:S01]  /*120e0*/  MUFU.TANH R54, R54 ;  /* 0x0000003600367308 */ /* 0x000ea20000002400 */
[----:B-1----:R-:W-:Y:S02]  /*120f0*/  FSEL R126, R78, -INF , !P4 ;  /* 0xff8000004e7e7808 */ /* 0x002fe40006000000 */
[----:B------:R-:W-:Y:S02]  /*12100*/  FSEL R118, R45, -INF , !P3 ;  /* 0xff8000002d767808 */ /* 0x000fe40005800000 */
[CC--:B------:R-:W-:Y:S02]  /*12110*/  ISETP.GE.AND P5, PT, R12.reuse, R5.reuse, PT ;  /* 0x000000050c00720c */ /* 0x0c0fe40003fa6270 */
[-C--:B------:R-:W-:Y:S01]  /*12120*/  ISETP.GE.AND P6, PT, R12, R4.reuse, PT ;  /* 0x000000040c00720c */ /* 0x080fe20003fc6270 */
[----:B------:R-:W1:Y:S01]  /*12130*/  MUFU.TANH R40, R40 ;  /* 0x0000002800287308 */ /* 0x000e620000002400 */
[C---:B------:R-:W-:Y:S02]  /*12140*/  ISETP.GE.AND P4, PT, R11.reuse, R5, PT ;  /* 0x000000050b00720c */ /* 0x040fe40003f86270 */
[----:B------:R-:W-:-:S02]  /*12150*/  ISETP.GE.AND P3, PT, R11, R4, PT ;  /* 0x000000040b00720c */ /* 0x000fc40003f66270 */
[----:B----4-:R-:W-:Y:S02]  /*12160*/  FSEL R128, R43, -INF , !P2 ;  /* 0xff8000002b807808 */ /* 0x010fe40005000000 */
[-C--:B------:R-:W-:Y:S02]  /*12170*/  ISETP.GE.AND P2, PT, R10, R5.reuse, PT ;  /* 0x000000050a00720c */ /* 0x080fe40003f46270 */
[----:B------:R-:W-:Y:S02]  /*12180*/  FSEL R124, R41, -INF , !P5 ;  /* 0xff800000297c7808 */ /* 0x000fe40006800000 */
[----:B------:R-:W-:Y:S02]  /*12190*/  FSEL R129, R34, -INF , !P6 ;  /* 0xff80000022817808 */ /* 0x000fe40007000000 */
[----:B------:R-:W-:Y:S02]  /*121a0*/  FSEL R127, R33, -INF , !P4 ;  /* 0xff800000217f7808 */ /* 0x000fe40006000000 */
[----:B------:R-:W-:Y:S01]  /*121b0*/  FSEL R131, R31, -INF , !P3 ;  /* 0xff8000001f837808 */ /* 0x000fe20005800000 */
[----:B------:R-:W-:Y:S01]  /*121c0*/  FMUL.FTZ R48, R48, UR4 ;  /* 0x0000000430307c20 */ /* 0x000fe20008410000 */
[-C--:B------:R-:W-:Y:S01]  /*121d0*/  ISETP.GE.AND P5, PT, R10, R4.reuse, PT ;  /* 0x000000040a00720c */ /* 0x080fe20003fa6270 */
[----:B------:R-:W-:Y:S01]  /*121e0*/  FMUL.FTZ R50, R50, UR4 ;  /* 0x0000000432327c20 */ /* 0x000fe20008410000 */
[CC--:B------:R-:W-:Y:S01]  /*121f0*/  ISETP.GE.AND P6, PT, R9.reuse, R5.reuse, PT ;  /* 0x000000050900720c */ /* 0x0c0fe20003fc6270 */
[----:B------:R-:W-:Y:S01]  /*12200*/  FMUL.FTZ R44, R44, UR4 ;  /* 0x000000042c2c7c20 */ /* 0x000fe20008410000 */
[----:B------:R-:W-:Y:S01]  /*12210*/  ISETP.GE.AND P4, PT, R9, R4, PT ;  /* 0x000000040900720c */ /* 0x000fe20003f86270 */
[----:B------:R-:W-:Y:S01]  /*12220*/  FMUL.FTZ R46, R46, UR4 ;  /* 0x000000042e2e7c20 */ /* 0x000fe20008410000 */
[----:B------:R-:W-:-:S02]  /*12230*/  ISETP.GE.AND P3, PT, R8, R5, PT ;  /* 0x000000050800720c */ /* 0x000fc40003f66270 */
[----:B------:R-:W-:Y:S02]  /*12240*/  FSEL R130, R30, -INF , !P2 ;  /* 0xff8000001e827808 */ /* 0x000fe40005000000 */
[-C--:B------:R-:W-:Y:S02]  /*12250*/  ISETP.GE.AND P2, PT, R8, R4.reuse, PT ;  /* 0x000000040800720c */ /* 0x080fe40003f46270 */
[----:B---3--:R-:W-:Y:S02]  /*12260*/  FSEL R176, R28, -INF , !P5 ;  /* 0xff8000001cb07808 */ /* 0x008fe40006800000 */
[----:B------:R-:W-:Y:S02]  /*12270*/  FSEL R178, R60, -INF , !P6 ;  /* 0xff8000003cb27808 */ /* 0x000fe40007000000 */
[----:B------:R-:W-:Y:S02]  /*12280*/  FSEL R197, R22, -INF , !P4 ;  /* 0xff80000016c57808 */ /* 0x000fe40006000000 */
[----:B------:R-:W-:Y:S01]  /*12290*/  FSEL R195, R52, -INF , !P3 ;  /* 0xff80000034c37808 */ /* 0x000fe20005800000 */
[----:B------:R-:W-:Y:S01]  /*122a0*/  FMUL.FTZ R42, R42, UR4 ;  /* 0x000000042a2a7c20 */ /* 0x000fe20008410000 */
[CC--:B------:R-:W-:Y:S01]  /*122b0*/  ISETP.GE.AND P5, PT, R7.reuse, R5.reuse, PT ;  /* 0x000000050700720c */ /* 0x0c0fe20003fa6270 */
[----:B------:R-:W-:Y:S01]  /*122c0*/  FMUL.FTZ R24, R24, UR4 ;  /* 0x0000000418187c20 */ /* 0x000fe20008410000 */
[----:B------:R-:W-:Y:S01]  /*122d0*/  ISETP.GE.AND P6, PT, R7, R4, PT ;  /* 0x000000040700720c */ /* 0x000fe20003fc6270 */
[----:B------:R-:W-:Y:S01]  /*122e0*/  FMUL.FTZ R7, R26, UR4 ;  /* 0x000000041a077c20 */ /* 0x000fe20008410000 */
[----:B------:R-:W-:-:S02]  /*122f0*/  ISETP.GE.AND P4, PT, R6, R5, PT ;  /* 0x000000050600720c */ /* 0x000fc40003f86270 */
[----:B------:R-:W-:Y:S01]  /*12300*/  ISETP.GE.AND P3, PT, R6, R4, PT ;  /* 0x000000040600720c */ /* 0x000fe20003f66270 */
[----:B------:R-:W-:Y:S01]  /*12310*/  FMUL.FTZ R6, R27, UR4 ;  /* 0x000000041b067c20 */ /* 0x000fe20008410000 */
[----:B------:R-:W3:Y:S01]  /*12320*/  MUFU.TANH R48, R48 ;  /* 0x0000003000307308 */ /* 0x000ee20000002400 */
[----:B--2---:R-:W-:Y:S02]  /*12330*/  FSEL R200, R54, -INF , !P2 ;  /* 0xff80000036c87808 */ /* 0x004fe40005000000 */
[----:B------:R-:W-:-:S05]  /*12340*/  ISETP.GE.AND P2, PT, R2, R5, PT ;  /* 0x000000050200720c */ /* 0x000fca0003f46270 */
[----:B------:R-:W2:Y:S01]  /*12350*/  MUFU.TANH R50, R50 ;  /* 0x0000003200327308 */ /* 0x000ea20000002400 */
[----:B------:R-:W-:-:S07]  /*12360*/  MOV R247, R212 ;  /* 0x000000d400f77202 */ /* 0x000fce0000000f00 */
[----:B------:R-:W4:Y:S01]  /*12370*/  MUFU.TANH R44, R44 ;  /* 0x0000002c002c7308 */ /* 0x000f220000002400 */
[----:B-1----:R-:W-:-:S07]  /*12380*/  FSEL R212, R40, -INF , !P2 ;  /* 0xff80000028d47808 */ /* 0x002fce0005000000 */
[----:B------:R-:W1:Y:S01]  /*12390*/  MUFU.TANH R46, R46 ;  /* 0x0000002e002e7308 */ /* 0x000e620000002400 */
[----:B------:R-:W-:-:S07]  /*123a0*/  PLOP3.LUT P2, PT, PT, PT, UP1, 0x80, 0x0 ;  /* 0x000000000000781c */ /* 0x000fce0003f4f018 */
[----:B------:R-:W1:Y:S08]  /*123b0*/  MUFU.TANH R42, R42 ;  /* 0x0000002a002a7308 */ /* 0x000e700000002400 */
[----:B------:R-:W1:Y:S08]  /*123c0*/  MUFU.TANH R24, R24 ;  /* 0x0000001800187308 */ /* 0x000e700000002400 */
[----:B------:R-:W1:Y:S08]  /*123d0*/  MUFU.TANH R7, R7 ;  /* 0x0000000700077308 */ /* 0x000e700000002400 */
[----:B------:R-:W1:Y:S01]  /*123e0*/  MUFU.TANH R6, R6 ;  /* 0x0000000600067308 */ /* 0x000e620000002400 */
[----:B------:R-:W-:-:S02]  /*123f0*/  LOP3.LUT R0, R0, 0xf8, R64, 0xfe, !PT ;  /* 0x000000f800007812 */ /* 0x000fc400078efe40 */
[----:B---3--:R-:W-:Y:S02]  /*12400*/  FSEL R203, R48, -INF , !P5 ;  /* 0xff80000030cb7808 */ /* 0x008fe40006800000 */
[----:B--2---:R-:W-:Y:S02]  /*12410*/  FSEL R208, R50, -INF , !P6 ;  /* 0xff80000032d07808 */ /* 0x004fe40007000000 */
[----:B----4-:R-:W-:Y:S02]  /*12420*/  FSEL R206, R44, -INF , !P4 ;  /* 0xff8000002cce7808 */ /* 0x010fe40006000000 */
[----:B-1----:R-:W-:Y:S02]  /*12430*/  FSEL R210, R46, -INF , !P3 ;  /* 0xff8000002ed27808 */ /* 0x002fe40005800000 */
[----:B------:R-:W-:Y:S02]  /*12440*/  ISETP.GE.AND P5, PT, R2, R4, PT ;  /* 0x000000040200720c */ /* 0x000fe40003fa6270 */
[----:B------:R-:W-:-:S02]  /*12450*/  ISETP.GE.AND P6, PT, R0, R5, PT ;  /* 0x000000050000720c */ /* 0x000fc40003fc6270 */
[-C--:B------:R-:W-:Y:S02]  /*12460*/  ISETP.GE.AND P4, PT, R0, R4.reuse, PT ;  /* 0x000000040000720c */ /* 0x080fe40003f86270 */
[----:B------:R-:W-:Y:S01]  /*12470*/  ISETP.GE.AND P3, PT, R37, R4, PT ;  /* 0x000000042500720c */ /* 0x000fe20003f66270 */
[----:B------:R-:W-:Y:S01]  /*12480*/  IMAD.MOV.U32 R242, RZ, RZ, R247 ;  /* 0x000000fffff27224 */ /* 0x000fe200078e00f7 */
[----:B------:R-:W-:Y:S01]  /*12490*/  FSEL R244, R42, -INF , !P5 ;  /* 0xff8000002af47808 */ /* 0x000fe20006800000 */
[----:B------:R-:W-:Y:S01]  /*124a0*/  IMAD.MOV.U32 R243, RZ, RZ, R214 ;  /* 0x000000fffff37224 */ /* 0x000fe200078e00d6 */
[----:B------:R-:W-:Y:S02]  /*124b0*/  FSEL R214, R24, -INF , !P6 ;  /* 0xff80000018d67808 */ /* 0x000fe40007000000 */
[----:B------:R-:W-:Y:S02]  /*124c0*/  FSEL R246, R7, -INF , !P4 ;  /* 0xff80000007f67808 */ /* 0x000fe40006000000 */
[----:B------:R-:W-:Y:S01]  /*124d0*/  FSEL R247, R6, -INF , !P3 ;  /* 0xff80000006f77808 */ /* 0x000fe20005800000 */
[----:B------:R-:W-:Y:S06]  /*124e0*/  @!P2 BRA `(.L_x_910) ;  /* 0x000000100038a947 */ /* 0x000fec0003800000 */
[----:B------:R-:W-:Y:S05]  /*124f0*/  @!P0 BRA `(.L_x_911) ;  /* 0x0000000000f48947 */ /* 0x000fea0003800000 */
[----:B------:R-:W2:Y:S01]  /*12500*/  LDL.64 R64, [R1+0x8] ;  /* 0x0000080001407983 */ /* 0x000ea20000100a00 */
        /* <DEDUP_REMOVED lines=33> */
[----:B------:R-:W-:Y:S01]  /*12720*/  ISETP.NE.AND P3, PT, R9, RZ, PT ;  /* 0x000000ff0900720c */ /* 0x000fe20003f65270 */
[----:B------:R-:W-:Y:S01]  /*12730*/  @P6 VIADD R2, R2, 0x1 ;  /* 0x0000000102026836 */ /* 0x000fe20000000000 */
[----:B------:R-:W-:Y:S02]  /*12740*/  LOP3.LUT R4, RZ, R9, RZ, 0x33, !PT ;  /* 0x00000009ff047212 */ /* 0x000fe400078e33ff */
[----:B------:R-:W-:-:S05]  /*12750*/  @P5 IADD3 R0, R0, 0x1, RZ ;  /* 0x0000000100005810 */ /* 0x000fca0007ffe0ff */
        /* <DEDUP_REMOVED lines=23> */
.L_x_911:
[----:B------:R-:W-:-:S04]  /*128d0*/  ULEA UR6, -UR12, URZ, 0x8 ;  /* 0x0000003f0c067291 */ /* 0x000fc8000f8e413f */
[----:B------:R-:W-:Y:S02]  /*128e0*/  USHF.R.S32.HI UR4, URZ, 0x1f, UR6 ;  /* 0x0000001f3f047899 */ /* 0x000fe40008011406 */
[----:B------:R-:W-:-:S04]  /*128f0*/  MOV R0, UR6 ;  /* 0x0000000600007c02 */ /* 0x000fc80008000f00 */
[----:B------:R-:W-:-:S07]  /*12900*/  MOV R2, UR4 ;  /* 0x0000000400027c02 */ /* 0x000fce0008000f00 */
.L_x_912:
[--C-:B-----5:R-:W-:Y:S01]  /*12910*/  @!P1 IADD3 R24, P3, P2, R0, UR15, R38.reuse ;  /* 0x0000000f00189c10 */ /* 0x120fe2000fa7e026 */
[----:B------:R-:W-:Y:S01]  /*12920*/  ULDC.64 UR6, c[0x0][0x218] ;  /* 0x0000860000067ab9 */ /* 0x000fe20000000a00 */
[----:B------:R-:W-:Y:S01]  /*12930*/  IMAD.U32 R26, RZ, RZ, UR12 ;  /* 0x0000000cff1a7e24 */ /* 0x000fe2000f8e00ff */
[----:B------:R-:W-:Y:S01]  /*12940*/  @!UP0 UIMAD UR9, UR13, 0x50, URZ ;  /* 0x000000500d0988a4 */ /* 0x000fe2000f8e023f */
[----:B------:R-:W-:Y:S01]  /*12950*/  @!P1 IADD3.X R33, R2, UR14, R39, P3, P2 ;  /* 0x0000000e02219c10 */ /* 0x000fe20009fe4427 */
[----:B------:R-:W-:Y:S01]  /*12960*/  IMAD.U32 R20, RZ, RZ, UR12 ;  /* 0x0000000cff147e24 */ /* 0x000fe2000f8e00ff */
[----:B------:R-:W-:Y:S01]  /*12970*/  @!P1 LEA R32, P4, R24, UR6, 0x1 ;  /* 0x0000000618209c11 */ /* 0x000fe2000f8808ff */
[----:B------:R-:W-:Y:S01]  /*12980*/  IMAD.U32 R18, RZ, RZ, UR12 ;  /* 0x0000000cff127e24 */ /* 0x000fe2000f8e00ff */
[----:B------:R-:W-:Y:S01]  /*12990*/  @!P1 LEA R41, P2, R26, R38, 0x6 ;  /* 0x000000261a299211 */ /* 0x000fe200078430ff */
[----:B------:R-:W-:Y:S01]  /*129a0*/  IMAD.U32 R16, RZ, RZ, UR12 ;  /* 0x0000000cff107e24 */ /* 0x000fe2000f8e00ff */
[----:B------:R-:W-:Y:S01]  /*129b0*/  @!P1 LEA.HI.X R33, R24, UR7, R33, 0x1, P4 ;  /* 0x0000000718219c11 */ /* 0x000fe2000a0f0c21 */
[----:B------:R-:W-:Y:S01]  /*129c0*/  @!P1 IMAD.MOV.U32 R4, RZ, RZ, R38 ;  /* 0x000000ffff049224 */ /* 0x000fe200078e0026 */
[----:B------:R-:W-:Y:S01]  /*129d0*/  @!UP0 UIMAD UR4, UR13, 0x60, URZ ;  /* 0x000000600d0488a4 */ /* 0x000fe2000f8e023f */
[----:B------:R-:W-:Y:S01]  /*129e0*/  @!P1 IMAD.MOV.U32 R5, RZ, RZ, R39 ;  /* 0x000000ffff059224 */ /* 0x000fe200078e0027 */
[----:B------:R-:W-:Y:S01]  /*129f0*/  @!UP0 UIMAD UR10, UR13, 0x30, URZ ;  /* 0x000000300d0a88a4 */ /* 0x000fe2000f8e023f */
[----:B------:R-:W-:Y:S01]  /*12a00*/  IMAD.U32 R14, RZ, RZ, UR12 ;  /* 0x0000000cff0e7e24 */ /* 0x000fe2000f8e00ff */
[----:B------:R-:W-:Y:S01]  /*12a10*/  @!UP0 UIMAD UR11, UR13, 0xa0, URZ ;  /* 0x000000a00d0b88a4 */ /* 0x000fe2000f8e023f */
[----:B------:R-:W-:Y:S01]  /*12a20*/  IMAD.U32 R12, RZ, RZ, UR12 ;  /* 0x0000000cff0c7e24 */ /* 0x000fe2000f8e00ff */
[----:B------:R1:W-:Y:S01]  /*12a30*/  @P1 STS.128 [R241+0x2000], RZ ;  /* 0x002000fff1001388 */ /* 0x0003e20000000c00 */
[----:B------:R-:W-:Y:S01]  /*12a40*/  IMAD.U32 R10, RZ, RZ, UR12 ;  /* 0x0000000cff0a7e24 */ /* 0x000fe2000f8e00ff */
[----:B------:R-:W-:Y:S01]  /*12a50*/  BSSY B0, `(.L_x_913) ;  /* 0x00000b4000007945 */ /* 0x000fe20003800000 */
[----:B------:R-:W-:-:S02]  /*12a60*/  IMAD.U32 R8, RZ, RZ, UR12 ;  /* 0x0000000cff087e24 */ /* 0x000fc4000f8e00ff */
[----:B------:R-:W-:Y:S02]  /*12a70*/  IMAD.U32 R6, RZ, RZ, UR12 ;  /* 0x0000000cff067e24 */ /* 0x000fe4000f8e00ff */
[----:B------:R-:W-:Y:S02]  /*12a80*/  IMAD.U32 R22, RZ, RZ, UR12 ;  /* 0x0000000cff167e24 */ /* 0x000fe4000f8e00ff */
[----:B------:R-:W-:Y:S02]  /*12a90*/  IMAD.U32 R27, RZ, RZ, UR12 ;  /* 0x0000000cff1b7e24 */ /* 0x000fe4000f8e00ff */
[----:B------:R-:W-:Y:S02]  /*12aa0*/  IMAD.U32 R29, RZ, RZ, UR12 ;  /* 0x0000000cff1d7e24 */ /* 0x000fe4000f8e00ff */
[----:B------:R-:W-:Y:S01]  /*12ab0*/  IMAD.U32 R28, RZ, RZ, UR13 ;  /* 0x0000000dff1c7e24 */ /* 0x000fe2000f8e00ff */
[----:B------:R-:W-:Y:S01]  /*12ac0*/  @!P1 LEA R34, P3, R27, R38, 0x5 ;  /* 0x000000261b229211 */ /* 0x000fe200078628ff */
[----:B------:R-:W-:-:S02]  /*12ad0*/  IMAD.U32 R24, RZ, RZ, UR12 ;  /* 0x0000000cff187e24 */ /* 0x000fc4000f8e00ff */
[----:B------:R-:W-:Y:S01]  /*12ae0*/  @!P1 IMAD.WIDE.U32 R20, R20, 0x30, R4 ;  /* 0x0000003014149825 */ /* 0x000fe200078e0004 */
[----:B------:R-:W-:Y:S02]  /*12af0*/  @!P1 LEA.HI.X R28, R29, R39, R28, 0x6, P2 ;  /* 0x000000271d1c9211 */ /* 0x000fe400010f341c */
[----:B------:R-:W-:Y:S01]  /*12b00*/  @!P1 LEA R24, P2, R24, R38, 0x7 ;  /* 0x0000002618189211 */ /* 0x000fe200078438ff */
[----:B------:R-:W-:Y:S01]  /*12b10*/  @!P1 IMAD.WIDE.U32 R18, R18, 0x50, R4 ;  /* 0x0000005012129825 */ /* 0x000fe200078e0004 */
[----:B------:R-:W-:-:S03]  /*12b20*/  @!P1 IADD3 R20, P4, R0, R20, RZ ;  /* 0x0000001400149210 */ /* 0x000fc60007f9e0ff */
[----:B------:R-:W-:Y:S01]  /*12b30*/  @!P1 IMAD.WIDE.U32 R16, R16, 0x60, R4 ;  /* 0x0000006010109825 */ /* 0x000fe200078e0004 */
[----:B------:R-:W-:Y:S01]  /*12b40*/  @!P1 IADD3.X R21, R2, UR10, R21, P4, !PT ;  /* 0x0000000a02159c10 */ /* 0x000fe2000a7fe415 */
[----:B------:R-:W-:Y:S02]  /*12b50*/  @!UP0 UIMAD UR10, UR13, 0xb0, URZ ;  /* 0x000000b00d0a88a4 */ /* 0x000fe4000f8e023f */
[----:B------:R-:W-:-:S04]  /*12b60*/  @!P1 IMAD.WIDE.U32 R14, R14, 0x70, R4 ;  /* 0x000000700e0e9825 */ /* 0x000fc800078e0004 */
[----:B------:R-:W-:-:S04]  /*12b70*/  @!P1 IMAD.WIDE.U32 R12, R12, 0x90, R4 ;  /* 0x000000900c0c9825 */ /* 0x000fc800078e0004 */
[----:B------:R-:W-:-:S04]  /*12b80*/  @!P1 IMAD.WIDE.U32 R10, R10, 0xa0, R4 ;  /* 0x000000a00a0a9825 */ /* 0x000fc800078e0004 */
[----:B------:R-:W-:-:S04]  /*12b90*/  @!P1 IMAD.WIDE.U32 R8, R8, 0xb0, R4 ;  /* 0x000000b008089825 */ /* 0x000fc800078e0004 */
[----:B------:R-:W-:Y:S01]  /*12ba0*/  @!P1 IMAD.WIDE.U32 R6, R6, 0xc0, R4 ;  /* 0x000000c006069825 */ /* 0x000fe200078e0004 */
[----:B------:R-:W-:-:S03]  /*12bb0*/  @!P1 IADD3 R8, P4, R0, R8, RZ ;  /* 0x0000000800089210 */ /* 0x000fc60007f9e0ff */
[----:B------:R-:W-:Y:S01]  /*12bc0*/  @!P1 IMAD.WIDE.U32 R4, R22, 0xd0, R4 ;  /* 0x000000d016049825 */ /* 0x000fe200078e0004 */
[----:B------:R-:W-:-:S03]  /*12bd0*/  @!P1 IADD3.X R9, R2, UR10, R9, P4, !PT ;  /* 0x0000000a02099c10 */ /* 0x000fc6000a7fe409 */
[----:B------:R-:W-:Y:S02]  /*12be0*/  IMAD.U32 R31, RZ, RZ, UR12 ;  /* 0x0000000cff1f7e24 */ /* 0x000fe4000f8e00ff */
[----:B------:R-:W-:Y:S02]  /*12bf0*/  IMAD.U32 R30, RZ, RZ, UR13 ;  /* 0x0000000dff1e7e24 */ /* 0x000fe4000f8e00ff */
[----:B------:R-:W-:Y:S02]  /*12c00*/  IMAD.U32 R25, RZ, RZ, UR12 ;  /* 0x0000000cff197e24 */ /* 0x000fe4000f8e00ff */
[----:B------:R-:W-:Y:S01]  /*12c10*/  @!P1 IMAD.MOV.U32 R22, RZ, RZ, R38 ;  /* 0x000000ffff169224 */ /* 0x000fe200078e0026 */
[----:B------:R-:W-:Y:S01]  /*12c20*/  @!P1 LEA.HI.X R30, R31, R39, R30, 0x5, P3 ;  /* 0x000000271f1e9211 */ /* 0x000fe200018f2c1e */
[----:B------:R-:W-:Y:S02]  /*12c30*/  @!P1 IMAD.MOV.U32 R23, RZ, RZ, R39 ;  /* 0x000000ffff179224 */ /* 0x000fe400078e0027 */
[----:B------:R-:W-:-:S02]  /*12c40*/  IMAD.U32 R26, RZ, RZ, UR13 ;  /* 0x0000000dff1a7e24 */ /* 0x000fc4000f8e00ff */
[----:B------:R-:W-:Y:S01]  /*12c50*/  @!P1 IMAD.WIDE.U32 R22, R25, 0xe0, R22 ;  /* 0x000000e019169825 */ /* 0x000fe200078e0016 */
[C---:B------:R-:W-:Y:S02]  /*12c60*/  @!P1 IADD3 R25, P3, R0.reuse, R18, RZ ;  /* 0x0000001200199210 */ /* 0x040fe40007f7e0ff */
[----:B------:R-:W-:Y:S02]  /*12c70*/  @!P1 LEA.HI.X R18, R27, R39, R26, 0x7, P2 ;  /* 0x000000271b129211 */ /* 0x000fe400010f3c1a */
[----:B------:R-:W-:Y:S02]  /*12c80*/  @!P1 IADD3 R16, P2, R0, R16, RZ ;  /* 0x0000001000109210 */ /* 0x000fe40007f5e0ff */
[C---:B------:R-:W-:Y:S01]  /*12c90*/  @!P1 IADD3.X R42, R2.reuse, UR9, R19, P3, !PT ;  /* 0x00000009022a9c10 */ /* 0x040fe20009ffe413 */
[----:B------:R-:W-:Y:S01]  /*12ca0*/  @!UP0 UIMAD UR9, UR13, 0x70, URZ ;  /* 0x000000700d0988a4 */ /* 0x000fe2000f8e023f */
[----:B------:R-:W-:Y:S01]  /*12cb0*/  @!P1 IADD3.X R19, R2, UR4, R17, P2, !PT ;  /* 0x0000000402139c10 */ /* 0x000fe200097fe411 */
[----:B------:R-:W-:Y:S01]  /*12cc0*/  @!UP0 UIMAD UR4, UR13, 0x90, URZ ;  /* 0x000000900d0488a4 */ /* 0x000fe2000f8e023f */
[----:B------:R-:W-:-:S02]  /*12cd0*/  @!P1 IADD3 R17, P3, R0, R14, RZ ;  /* 0x0000000e00119210 */ /* 0x000fc40007f7e0ff */
[----:B------:R-:W-:Y:S02]  /*12ce0*/  @!P1 IADD3 R35, P2, R0, R12, RZ ;  /* 0x0000000c00239210 */ /* 0x000fe40007f5e0ff */
[C---:B------:R-:W-:Y:S01]  /*12cf0*/  @!P1 IADD3.X R15, R2.reuse, UR9, R15, P3, !PT ;  /* 0x00000009020f9c10 */ /* 0x040fe20009ffe40f */
[----:B------:R-:W-:Y:S01]  /*12d00*/  @!UP0 UIMAD UR9, UR13, 0xc0, URZ ;  /* 0x000000c00d0988a4 */ /* 0x000fe2000f8e023f */
[----:B------:R-:W-:Y:S01]  /*12d10*/  @!P1 IADD3.X R43, R2, UR4, R13, P2, !PT ;  /* 0x00000004022b9c10 */ /* 0x000fe200097fe40d */
[----:B------:R-:W-:Y:S01]  /*12d20*/  @!UP0 UIMAD UR4, UR13, 0xd0, URZ ;  /* 0x000000d00d0488a4 */ /* 0x000fe2000f8e023f */
[C---:B------:R-:W-:Y:S02]  /*12d30*/  @!P1 IADD3 R37, P3, R0.reuse, R6, RZ ;  /* 0x0000000600259210 */ /* 0x040fe40007f7e0ff */
[----:B------:R-:W-:Y:S02]  /*12d40*/  @!P1 IADD3 R40, P2, R0, R4, RZ ;  /* 0x0000000400289210 */ /* 0x000fe40007f5e0ff */
[----:B------:R-:W-:-:S02]  /*12d50*/  @!P1 IADD3.X R45, R2, UR9, R7, P3, !PT ;  /* 0x00000009022d9c10 */ /* 0x000fc40009ffe407 */
[----:B------:R-:W-:Y:S01]  /*12d60*/  @!P1 IADD3.X R44, R2, UR4, R5, P2, !PT ;  /* 0x00000004022c9c10 */ /* 0x000fe200097fe405 */
[----:B------:R-:W-:Y:S01]  /*12d70*/  @!UP0 UIMAD UR4, UR13, 0xe0, URZ ;  /* 0x000000e00d0488a4 */ /* 0x000fe2000f8e023f */
[C---:B------:R-:W-:Y:S02]  /*12d80*/  @!P1 IADD3 R4, P4, R0.reuse, R34, RZ ;  /* 0x0000002200049210 */ /* 0x040fe40007f9e0ff */
[C---:B------:R-:W-:Y:S02]  /*12d90*/  @!P1 IADD3 R5, P3, R0.reuse, R41, RZ ;  /* 0x0000002900059210 */ /* 0x040fe40007f7e0ff */
[----:B------:R-:W-:Y:S01]  /*12da0*/  @!P1 IADD3 R34, P2, R0, R22, RZ ;  /* 0x0000001600229210 */ /* 0x000fe20007f5e0ff */
[----:B------:R-:W-:Y:S01]  /*12db0*/  @!P1 IMAD.X R6, R2, 0x1, R30, P4 ;  /* 0x0000000102069824 */ /* 0x000fe200020e061e */
[----:B------:R-:W-:Y:S01]  /*12dc0*/  @!P1 LEA R30, P4, R4, UR6, 0x1 ;  /* 0x00000006041e9c11 */ /* 0x000fe2000f8808ff */
[----:B------:R-:W-:Y:S01]  /*12dd0*/  @!P1 IMAD.X R7, R2, 0x1, R28, P3 ;  /* 0x0000000102079824 */ /* 0x000fe200018e061c */
[----:B------:R-:W-:-:S02]  /*12de0*/  @!P1 LEA R26, P3, R5, UR6, 0x1 ;  /* 0x00000006051a9c11 */ /* 0x000fc4000f8608ff */
[----:B------:R-:W-:Y:S02]  /*12df0*/  @!P1 IADD3.X R41, R2, UR4, R23, P2, !PT ;  /* 0x0000000402299c10 */ /* 0x000fe400097fe417 */
[----:B------:R-:W-:Y:S02]  /*12e00*/  @!P1 LEA.HI.X R31, R4, UR7, R6, 0x1, P4 ;  /* 0x00000007041f9c11 */ /* 0x000fe4000a0f0c06 */
[----:B------:R-:W-:Y:S02]  /*12e10*/  @!P1 LEA.HI.X R27, R5, UR7, R7, 0x1, P3 ;  /* 0x00000007051b9c11 */ /* 0x000fe400098f0c07 */
[----:B------:R-:W-:Y:S02]  /*12e20*/  @!P1 LEA R28, P2, R20, UR6, 0x1 ;  /* 0x00000006141c9c11 */ /* 0x000fe4000f8408ff */
[----:B------:R-:W-:Y:S02]  /*12e30*/  @!P1 IADD3 R4, P3, R0, R24, RZ ;  /* 0x0000001800049210 */ /* 0x000fe40007f7e0ff */
[----:B------:R-:W-:-:S02]  /*12e40*/  @!P1 LEA.HI.X R29, R20, UR7, R21, 0x1, P2 ;  /* 0x00000007141d9c11 */ /* 0x000fc400090f0c15 */
[----:B------:R-:W-:Y:S01]  /*12e50*/  @!P1 LEA R22, P2, R16, UR6, 0x1 ;  /* 0x0000000610169c11 */ /* 0x000fe2000f8408ff */
[----:B------:R-:W-:Y:S01]  /*12e60*/  @!P1 IMAD.X R5, R2, 0x1, R18, P3 ;  /* 0x0000000102059824 */ /* 0x000fe200018e0612 */
[----:B------:R-:W-:Y:S02]  /*12e70*/  @!P1 LEA R18, P3, R4, UR6, 0x1 ;  /* 0x0000000604129c11 */ /* 0x000fe4000f8608ff */
[----:B------:R-:W-:Y:S02]  /*12e80*/  @!P1 IADD3 R13, P5, R0, R10, RZ ;  /* 0x0000000a000d9210 */ /* 0x000fe40007fbe0ff */
[----:B------:R-:W-:Y:S02]  /*12e90*/  @!P1 LEA.HI.X R23, R16, UR7, R19, 0x1, P2 ;  /* 0x0000000710179c11 */ /* 0x000fe400090f0c13 */
[----:B------:R-:W-:Y:S02]  /*12ea0*/  @!P1 LEA.HI.X R19, R4, UR7, R5, 0x1, P3 ;  /* 0x0000000704139c11 */ /* 0x000fe400098f0c05 */
[----:B------:R-:W-:-:S02]  /*12eb0*/  @!P1 IADD3.X R11, R2, UR11, R11, P5, !PT ;  /* 0x0000000b020b9c10 */ /* 0x000fc4000affe40b */
[----:B------:R-:W-:Y:S02]  /*12ec0*/  @!P1 LEA R12, P3, R13, UR6, 0x1 ;  /* 0x000000060d0c9c11 */ /* 0x000fe4000f8608ff */
[----:B------:R-:W-:Y:S02]  /*12ed0*/  @!P1 LEA R20, P2, R17, UR6, 0x1 ;  /* 0x0000000611149c11 */ /* 0x000fe4000f8408ff */
[----:B------:R-:W-:Y:S02]  /*12ee0*/  @!P1 LEA.HI.X R13, R13, UR7, R11, 0x1, P3 ;  /* 0x000000070d0d9c11 */ /* 0x000fe400098f0c0b */
[C---:B------:R-:W-:Y:S02]  /*12ef0*/  LEA R242, P3, R38.reuse, UR6, 0x1 ;  /* 0x0000000626f27c11 */ /* 0x040fe4000f8608ff */
[----:B------:R-:W-:Y:S02]  /*12f00*/  @!P1 LEA.HI.X R21, R17, UR7, R15, 0x1, P2 ;  /* 0x0000000711159c11 */ /* 0x000fe400090f0c0f */
[----:B------:R-:W-:-:S02]  /*12f10*/  LEA.HI.X R243, R38, UR7, R39, 0x1, P3 ;  /* 0x0000000726f37c11 */ /* 0x000fc400098f0c27 */
[C---:B------:R-:W-:Y:S02]  /*12f20*/  @!P1 LEA R16, P3, R0.reuse, R242, 0x1 ;  /* 0x000000f200109211 */ /* 0x040fe400078608ff */
[C---:B------:R-:W-:Y:S02]  /*12f30*/  @!P1 LEA R24, P4, R25.reuse, UR6, 0x1 ;  /* 0x0000000619189c11 */ /* 0x040fe4000f8808ff */
[----:B------:R-:W-:Y:S02]  /*12f40*/  @!P1 LEA.HI.X R17, R0, R243, R2, 0x1, P3 ;  /* 0x000000f300119211 */ /* 0x000fe400018f0c02 */
[----:B------:R-:W-:Y:S02]  /*12f50*/  @!P1 LEA.HI.X R25, R25, UR7, R42, 0x1, P4 ;  /* 0x0000000719199c11 */ /* 0x000fe4000a0f0c2a */
[----:B------:R-:W-:Y:S01]  /*12f60*/  @!P1 LEA R14, P4, R35, UR6, 0x1 ;  /* 0x00000006230e9c11 */ /* 0x000fe2000f8808ff */
[----:B------:R-:W-:Y:S01]  /*12f70*/  @!PT LDS RZ, [RZ] ;  /* 0x00000000fffff984 */ /* 0x000fe20000000800 */
[----:B------:R-:W-:Y:S01]  /*12f80*/  @!PT LDS RZ, [RZ] ;  /* 0x00000000fffff984 */ /* 0x000fe20000000800 */
[----:B------:R-:W-:Y:S01]  /*12f90*/  @!PT LDS RZ, [RZ] ;  /* 0x00000000fffff984 */ /* 0x000fe20000000800 */
[----:B------:R1:W-:Y:S01]  /*12fa0*/  @!P1 LDGSTS.E.BYPASS.LTC128B.128 [R241+0x2000], desc[UR22][R16.64] ;  /* 0x0200000010f19fae */ /* 0x0003e2000b901d56 */
[----:B------:R-:W-:-:S02]  /*12fb0*/  @!P1 LEA R10, P2, R8, UR6, 0x1 ;  /* 0x00000006080a9c11 */ /* 0x000fc4000f8408ff */
[----:B------:R-:W-:Y:S01]  /*12fc0*/  @!P1 LEA.HI.X R15, R35, UR7, R43, 0x1, P4 ;  /* 0x00000007230f9c11 */ /* 0x000fe2000a0f0c2b */
[----:B------:R1:W-:Y:S01]  /*12fd0*/  @P1 STS.128 [R241+0x2800], RZ ;  /* 0x002800fff1001388 */ /* 0x0003e20000000c00 */
[----:B------:R-:W-:Y:S02]  /*12fe0*/  @!P1 LEA.HI.X R11, R8, UR7, R9, 0x1, P2 ;  /* 0x00000007080b9c11 */ /* 0x000fe400090f0c09 */
[C---:B------:R-:W-:Y:S01]  /*12ff0*/  @!P1 LEA R6, P2, R40.reuse, UR6, 0x1 ;  /* 0x0000000628069c11 */ /* 0x040fe2000f8408ff */
[----:B------:R-:W-:Y:S01]  /*13000*/  @!PT LDS RZ, [RZ] ;  /* 0x00000000fffff984 */ /* 0x000fe20000000800 */
[----:B------:R-:W-:Y:S01]  /*13010*/  @!PT LDS RZ, [RZ] ;  /* 0x00000000fffff984 */ /* 0x000fe20000000800 */
[----:B------:R-:W-:Y:S01]  /*13020*/  @!PT LDS RZ, [RZ] ;  /* 0x00000000fffff984 */ /* 0x000fe20000000800 */
[----:B------:R1:W-:Y:S01]  /*13030*/  @!P1 LDGSTS.E.BYPASS.LTC128B.128 [R241+0x2800], desc[UR22][R32.64] ;  /* 0x0280000020f19fae */ /* 0x0003e2000b901d56 */
[C---:B------:R-:W-:Y:S02]  /*13040*/  @!P1 LEA R8, P4, R37.reuse, UR6, 0x1 ;  /* 0x0000000625089c11 */ /* 0x040fe4000f8808ff */
[----:B------:R-:W-:Y:S01]  /*13050*/  @!P1 LEA.HI.X R7, R40, UR7, R44, 0x1, P2 ;  /* 0x0000000728079c11 */ /* 0x000fe200090f0c2c */
[----:B------:R1:W-:Y:S01]  /*13060*/  @P1 STS.128 [R241+0x3000], RZ ;  /* 0x003000fff1001388 */ /* 0x0003e20000000c00 */
[----:B------:R-:W-:-:S02]  /*13070*/  @!P1 LEA.HI.X R9, R37, UR7, R45, 0x1, P4 ;  /* 0x0000000725099c11 */ /* 0x000fc4000a0f0c2d */
[C---:B------:R-:W-:Y:S01]  /*13080*/  @!P1 LEA R4, P2, R34.reuse, UR6, 0x1 ;  /* 0x0000000622049c11 */ /* 0x040fe2000f8408ff */
[----:B------:R-:W-:Y:S01]  /*13090*/  @!PT LDS RZ, [RZ] ;  /* 0x00000000fffff984 */ /* 0x000fe20000000800 */
[----:B------:R-:W-:Y:S01]  /*130a0*/  @!PT LDS RZ, [RZ] ;  /* 0x00000000fffff984 */ /* 0x000fe20000000800 */
[----:B------:R-:W-:Y:S01]  /*130b0*/  @!PT LDS RZ, [RZ] ;  /* 0x00000000fffff984 */ /* 0x000fe20000000800 */
[----:B------:R1:W-:Y:S03]  /*130c0*/  @!P1 LDGSTS.E.BYPASS.LTC128B.128 [R241+0x3000], desc[UR22][R30.64] ;  /* 0x030000001ef19fae */ /* 0x0003e6000b901d56 */
[----:B------:R-:W-:Y:S01]  /*130d0*/  @!P1 LEA.HI.X R5, R34, UR7, R41, 0x1, P2 ;  /* 0x0000000722059c11 */ /* 0x000fe200090f0c29 */
        /* <DEDUP_REMOVED lines=62> */
[----:B-1----:R-:W-:Y:S01]  /*134c0*/  IMAD.U32 R6, RZ, RZ, UR12 ;  /* 0x0000000cff067e24 */ /* 0x002fe2000f8e00ff */
[----:B------:R-:W-:Y:S01]  /*134d0*/  UIMAD UR4, UR13, 0xf0, URZ ;  /* 0x000000f00d0478a4 */ /* 0x000fe2000f8e023f */
[----:B------:R-:W-:Y:S02]  /*134e0*/  IMAD.MOV.U32 R4, RZ, RZ, R38 ;  /* 0x000000ffff047224 */ /* 0x000fe400078e0026 */
        /* <DEDUP_REMOVED lines=10> */
.L_x_914:
[----:B------:R-:W-:Y:S05]  /*13590*/  BSYNC B0 ;  /* 0x0000000000007941 */ /* 0x000fea0003800000 */
.L_x_913:
[----:B------:R-:W0:Y:S01]  /*135a0*/  LDGDEPBAR ;  /* 0x00000000000079af */ /* 0x000e220000000000 */
[----:B------:R-:W-:-:S04]  /*135b0*/  LEA R242, P1, R0, R242, 0x1 ;  /* 0x000000f200f27211 */ /* 0x000fc800078208ff */
[----:B------:R-:W-:-:S09]  /*135c0*/  LEA.HI.X R243, R0, R243, R2, 0x1, P1 ;  /* 0x000000f300f37211 */ /* 0x000fd200008f0c02 */
.L_x_910:
[----:B------:R-:W3:Y:S01]  /*135d0*/  LDL.LU R34, [R1] ;  /* 0x0000000001227983 */ /* 0x000ee20000300800 */
[----:B-----5:R-:W-:Y:S01]  /*135e0*/  FMNMX.FTZ R0, R36, R83, !PT ;  /* 0x0000005324007209 */ /* 0x020fe20007810000 */
[----:B------:R-:W-:Y:S02]  /*135f0*/  ULDC UR4, c[0x0][0x2ec] ;  /* 0x0000bb0000047ab9 */ /* 0x000fe40000000800 */
[----:B------:R-:W4:Y:S01]  /*13600*/  LDL.LU R81, [R1+0x4] ;  /* 0x0000040001517983 */ /* 0x000f220000300800 */
[----:B------:R-:W-:-:S03]  /*13610*/  FMNMX.FTZ R0, R181, R0, !PT ;  /* 0x00000000b5007209 */ /* 0x000fc60007810000 */
[----:B-1----:R-:W4:Y:S01]  /*13620*/  LDL.LU R7, [R1+0x14] ;  /* 0x0000140001077983 */ /* 0x002f220000300800 */
[----:B------:R-:W-:-:S03]  /*13630*/  FMNMX.FTZ R0, R53, R0, !PT ;  /* 0x0000000035007209 */ /* 0x000fc60007810000 */
[----:B------:R-:W4:Y:S01]  /*13640*/  LDL.LU R8, [R1+0x10] ;  /* 0x0000100001087983 */ /* 0x000f220000300800 */
[----:B------:R-:W-:-:S03]  /*13650*/  FMNMX.FTZ R0, R107, R0, !PT ;  /* 0x000000006b007209 */ /* 0x000fc60007810000 */
[----:B------:R-:W-:Y:S01]  /*13660*/  STL [R1+0x34], R219 ;  /* 0x000034db01007387 */ /* 0x000fe20000100800 */
[----:B------:R-:W-:-:S03]  /*13670*/  FMNMX.FTZ R0, R51, R0, !PT ;  /* 0x0000000033007209 */ /* 0x000fc60007810000 */
[----:B------:R-:W-:Y:S01]  /*13680*/  STL [R1+0x30], R134 ;  /* 0x0000308601007387 */ /* 0x000fe20000100800 */
[----:B------:R-:W-:-:S03]  /*13690*/  FMNMX.FTZ R0, R105, R0, !PT ;  /* 0x0000000069007209 */ /* 0x000fc60007810000 */
[----:B------:R-:W-:Y:S01]  /*136a0*/  STL [R1+0x2c], R68 ;  /* 0x00002c4401007387 */ /* 0x000fe20000100800 */
[----:B------:R-:W-:-:S03]  /*136b0*/  FMNMX.FTZ R0, R49, R0, !PT ;  /* 0x0000000031007209 */ /* 0x000fc60007810000 */
[----:B------:R-:W-:Y:S01]  /*136c0*/  STL [R1+0x28], R67 ;  /* 0x0000284301007387 */ /* 0x000fe20000100800 */
[----:B------:R-:W-:-:S03]  /*136d0*/  FMNMX.FTZ R0, R103, R0, !PT ;  /* 0x0000000067007209 */ /* 0x000fc60007810000 */
[----:B------:R-:W-:Y:S01]  /*136e0*/  LDSM.16.MT88.4 R12, [R135+0xa000] ;  /* 0x00a00000870c783b */ /* 0x000fe20000004200 */
[----:B------:R-:W-:-:S03]  /*136f0*/  FMNMX.FTZ R0, R55, R0, !PT ;  /* 0x0000000037007209 */ /* 0x000fc60007810000 */
[----:B------:R-:W-:Y:S01]  /*13700*/  LDSM.16.MT88.4 R16, [R218+0xa000] ;  /* 0x00a00000da10783b */ /* 0x000fe20000004200 */
[----:B------:R-:W-:-:S03]  /*13710*/  FMNMX.FTZ R0, R106, R0, !PT ;  /* 0x000000006a007209 */ /* 0x000fc60007810000 */
[----:B------:R-:W-:Y:S01]  /*13720*/  LDSM.16.MT88.4 R28, [R218+0xa800] ;  /* 0x00a80000da1c783b */ /* 0x000fe20000004200 */
[----:B------:R-:W-:Y:S02]  /*13730*/  FMNMX.FTZ R2, R57, R0, !PT ;  /* 0x0000000039027209 */ /* 0x000fe40007810000 */
[----:B------:R-:W-:Y:S01]  /*13740*/  FMNMX.FTZ R0, R3, R47, !PT ;  /* 0x0000002f03007209 */ /* 0x000fe20007810000 */
[----:B------:R-:W-:Y:S01]  /*13750*/  LDSM.16.MT88.4 R40, [R217+0xb000] ;  /* 0x00b00000d928783b */ /* 0x000fe20000004200 */
[----:B------:R-:W-:Y:S02]  /*13760*/  FMNMX.FTZ R2, R109, R2, !PT ;  /* 0x000000026d027209 */ /* 0x000fe40007810000 */
[----:B------:R-:W-:Y:S02]  /*13770*/  FMNMX.FTZ R0, R182, R0, !PT ;  /* 0x00000000b6007209 */ /* 0x000fe40007810000 */
[----:B--2---:R-:W-:Y:S02]  /*13780*/  FMNMX.FTZ R4, R58, R2, !PT ;  /* 0x000000023a047209 */ /* 0x004fe40007810000 */
        /* <DEDUP_REMOVED lines=100> */
[----:B------:R-:W-:-:S04]  /*13dd0*/  FMNMX.FTZ R2, R197, R0, !PT ;  /* 0x00000000c5027209 */ /* 0x000fc80007810000 */
[----:B------:R-:W-:-:S04]  /*13de0*/  FMNMX.FTZ R2, R215, R2, !PT ;  /* 0x00000002d7027209 */ /* 0x000fc80007810000 */
[----:B------:R-:W-:-:S04]  /*13df0*/  FMNMX.FTZ R2, R200, R2, !PT ;  /* 0x00000002c8027209 */ /* 0x000fc80007810000 */
[----:B------:R-:W-:-:S04]  /*13e00*/  FMNMX.FTZ R2, R245, R2, !PT ;  /* 0x00000002f5027209 */ /* 0x000fc80007810000 */
[----:B------:R-:W-:-:S04]  /*13e10*/  FMNMX.FTZ R2, R208, R2, !PT ;  /* 0x00000002d0027209 */ /* 0x000fc80007810000 */
[----:B------:R-:W-:-:S04]  /*13e20*/  FMNMX.FTZ R2, R250, R2, !PT ;  /* 0x00000002fa027209 */ /* 0x000fc80007810000 */
[----:B------:R-:W-:-:S04]  /*13e30*/  FMNMX.FTZ R2, R210, R2, !PT ;  /* 0x00000002d2027209 */ /* 0x000fc80007810000 */
[----:B------:R-:W-:Y:S02]  /*13e40*/  FMNMX.FTZ R2, R251, R2, !PT ;  /* 0x00000002fb027209 */ /* 0x000fe40007810000 */
[----:B---3--:R-:W-:-:S05]  /*13e50*/  FMNMX.FTZ R0, R34, R4, !PT ;  /* 0x0000000422007209 */ /* 0x008fca0007810000 */
[----:B------:R-:W1:Y:S01]  /*13e60*/  SHFL.BFLY PT, R4, R0, 0x2, 0x1f ;  /* 0x0c401f0000047f89 */ /* 0x000e6200000e0000 */
[----:B----4-:R-:W-:-:S04]  /*13e70*/  MOV R20, R8 ;  /* 0x0000000800147202 */ /* 0x010fc80000000f00 */
[----:B------:R-:W-:-:S04]  /*13e80*/  MOV R24, R20 ;  /* 0x0000001400187202 */ /* 0x000fc80000000f00 */
[----:B------:R-:W-:Y:S02]  /*13e90*/  MOV R75, R24 ;  /* 0x00000018004b7202 */ /* 0x000fe40000000f00 */
[----:B-1----:R-:W-:Y:S02]  /*13ea0*/  FMNMX.FTZ R0, R0, R4, !PT ;  /* 0x0000000400007209 */ /* 0x002fe40007810000 */
[----:B------:R-:W-:-:S03]  /*13eb0*/  FMNMX.FTZ R4, R244, R2, !PT ;  /* 0x00000002f4047209 */ /* 0x000fc60007810000 */
[----:B------:R-:W1:Y:S01]  /*13ec0*/  SHFL.BFLY PT, R2, R0, 0x1, 0x1f ;  /* 0x0c201f0000027f89 */ /* 0x000e6200000e0000 */
[----:B------:R-:W-:-:S04]  /*13ed0*/  FMNMX.FTZ R4, R81, R4, !PT ;  /* 0x0000000451047209 */ /* 0x000fc80007810000 */
[----:B------:R-:W-:-:S04]  /*13ee0*/  FMNMX.FTZ R4, R246, R4, !PT ;  /* 0x00000004f6047209 */ /* 0x000fc80007810000 */
[----:B------:R-:W-:-:S05]  /*13ef0*/  FMNMX.FTZ R4, R247, R4, !PT ;  /* 0x00000004f7047209 */ /* 0x000fca0007810000 */
[----:B------:R-:W2:Y:S01]  /*13f00*/  SHFL.BFLY PT, R6, R4, 0x2, 0x1f ;  /* 0x0c401f0004067f89 */ /* 0x000ea200000e0000 */
[----:B-1----:R-:W-:-:S04]  /*13f10*/  FMNMX.FTZ R69, R0, R2, !PT ;  /* 0x0000000200457209 */ /* 0x002fc80007810000 */
[C---:B------:R-:W-:Y:S01]  /*13f20*/  FSETP.NEU.FTZ.AND P2, PT, R69.reuse, -INF , PT ;  /* 0xff8000004500780b */ /* 0x040fe20003f5d000 */
[----:B------:R-:W-:-:S05]  /*13f30*/  FMUL.FTZ R2, R69, UR4 ;  /* 0x0000000445027c20 */ /* 0x000fca0008410000 */
[----:B------:R-:W-:Y:S02]  /*13f40*/  FSEL R2, R2, RZ, P2 ;  /* 0x000000ff02027208 */ /* 0x000fe40001000000 */
[----:B--2---:R-:W-:-:S03]  /*13f50*/  FMNMX.FTZ R0, R4, R6, !PT ;  /* 0x0000000604007209 */ /* 0x004fc60007810000 */
[--C-:B------:R-:W-:Y:S01]  /*13f60*/  FFMA.FTZ R5, R83, UR4, -R2.reuse ;  /* 0x0000000453057c23 */ /* 0x100fe20008010802 */
[----:B------:R-:W-:-:S03]  /*13f70*/  FFMA.FTZ R4, R181, UR4, -R2 ;  /* 0x00000004b5047c23 */ /* 0x000fc60008010802 */
[----:B------:R1:W-:Y:S08]  /*13f80*/  MUFU.EX2 R11, R5 ;  /* 0x00000005000b7308 */ /* 0x0003f00000000800 */
[----:B------:R2:W-:Y:S01]  /*13f90*/  MUFU.EX2 R35, R4 ;  /* 0x0000000400237308 */ /* 0x0005e20000000800 */
[----:B-1----:R-:W1:Y:S01]  /*13fa0*/  SHFL.BFLY PT, R5, R0, 0x1, 0x1f ;  /* 0x0c201f0000057f89 */ /* 0x002e6200000e0000 */
[----:B--2---:R-:W-:-:S06]  /*13fb0*/  FFMA.FTZ R4, R53, UR4, -R2 ;  /* 0x0000000435047c23 */ /* 0x004fcc0008010802 */
[----:B------:R2:W-:Y:S01]  /*13fc0*/  MUFU.EX2 R181, R4 ;  /* 0x0000000400b57308 */ /* 0x0005e20000000800 */
[----:B-1----:R-:W-:Y:S01]  /*13fd0*/  FMNMX.FTZ R66, R0, R5, !PT ;  /* 0x0000000500427209 */ /* 0x002fe20007810000 */
[--C-:B------:R-:W-:Y:S01]  /*13fe0*/  FFMA.FTZ R0, R49, UR4, -R2.reuse ;  /* 0x0000000431007c23 */ /* 0x100fe20008010802 */
[----:B------:R-:W-:Y:S02]  /*13ff0*/  FSEL R5, R69, RZ, P2 ;  /* 0x000000ff45057208 */ /* 0x000fe40001000000 */
[----:B------:R-:W-:Y:S01]  /*14000*/  FSETP.NEU.FTZ.AND P1, PT, R66, -INF , PT ;  /* 0xff8000004200780b */ /* 0x000fe20003f3d000 */
[----:B--2---:R-:W-:Y:S02]  /*14010*/  FFMA.FTZ R4, R107, UR4, -R2 ;  /* 0x000000046b047c23 */ /* 0x004fe40008010802 */
[----:B------:R1:W-:Y:S01]  /*14020*/  MUFU.EX2 R22, R0 ;  /* 0x0000000000167308 */ /* 0x0003e20000000800 */
[----:B------:R-:W-:-:S04]  /*14030*/  FADD.FTZ R5, R36, -R5 ;  /* 0x8000000524057221 */ /* 0x000fc80000010000 */
[----:B------:R-:W-:-:S03]  /*14040*/  FMUL.FTZ R5, R5, UR4 ;  /* 0x0000000405057c20 */ /* 0x000fc60008410000 */
[----:B------:R2:W-:Y:S08]  /*14050*/  MUFU.EX2 R9, R4 ;  /* 0x0000000400097308 */ /* 0x0005f00000000800 */
[----:B------:R-:W3:Y:S01]  /*14060*/  MUFU.EX2 R64, R5 ;  /* 0x0000000500407308 */ /* 0x000ee20000000800 */
[----:B-1----:R-:W-:-:S05]  /*14070*/  FMUL.FTZ R0, R66, UR4 ;  /* 0x0000000442007c20 */ /* 0x002fca0008410000 */
[----:B------:R-:W-:Y:S01]  /*14080*/  FSEL R0, R0, RZ, P1 ;  /* 0x000000ff00007208 */ /* 0x000fe20000800000 */
[----:B--2---:R-:W-:-:S04]  /*14090*/  FFMA.FTZ R4, R51, UR4, -R2 ;  /* 0x0000000433047c23 */ /* 0x004fc80008010802 */
[----:B------:R-:W-:Y:S01]  /*140a0*/  FFMA.FTZ R6, R180, UR4, -R0 ;  /* 0x00000004b4067c23 */ /* 0x000fe20008010800 */
[----:B------:R-:W-:Y:S01]  /*140b0*/  MOV R180, R7 ;  /* 0x0000000700b47202 */ /* 0x000fe20000000f00 */
[----:B------:R1:W2:Y:S01]  /*140c0*/  MUFU.EX2 R10, R4 ;  /* 0x00000004000a7308 */ /* 0x0002a20000000800 */
[-C--:B---3--:R-:W-:Y:S01]  /*140d0*/  FMUL.FTZ R136, R136, R64.reuse ;  /* 0x0000004088887220 */ /* 0x088fe20000410000 */
[-C--:B------:R-:W-:Y:S01]  /*140e0*/  FMUL.FTZ R137, R137, R64.reuse ;  /* 0x0000004089897220 */ /* 0x080fe20000410000 */
[-C--:B------:R-:W-:Y:S01]  /*140f0*/  FMUL.FTZ R144, R144, R64.reuse ;  /* 0x0000004090907220 */ /* 0x080fe20000410000 */
[----:B------:R-:W-:-:S04]  /*14100*/  FMUL.FTZ R145, R145, R64 ;  /* 0x0000004091917220 */ /* 0x000fc80000410000 */
[----:B------:R-:W-:Y:S01]  /*14110*/  MUFU.EX2 R79, R6 ;  /* 0x00000006004f7308 */ /* 0x000fe20000000800 */
        /* <DEDUP_REMOVED lines=8> */
[--C-:B-1----:R-:W-:Y:S01]  /*141a0*/  FFMA.FTZ R4, R105, UR4, -R2.reuse ;  /* 0x0000000469047c23 */ /* 0x102fe20008010802 */
[----:B--2---:R-:W-:Y:S01]  /*141b0*/  MOV R105, R10 ;  /* 0x0000000a00697202 */ /* 0x004fe20000000f00 */
[-C--:B------:R-:W-:Y:S01]  /*141c0*/  FMUL.FTZ R152, R152, R64.reuse ;  /* 0x0000004098987220 */ /* 0x080fe20000410000 */
[-C--:B------:R-:W-:Y:S01]  /*141d0*/  FMUL.FTZ R153, R153, R64.reuse ;  /* 0x0000004099997220 */ /* 0x080fe20000410000 */
[----:B------:R1:W-:Y:S01]  /*141e0*/  MUFU.EX2 R26, R4 ;  /* 0x00000004001a7308 */ /* 0x0003e20000000800 */
[-C--:B------:R-:W-:Y:S01]  /*141f0*/  FMUL.FTZ R160, R160, R64.reuse ;  /* 0x00000040a0a07220 */ /* 0x080fe20000410000 */
[----:B------:R-:W-:Y:S01]  /*14200*/  FMUL.FTZ R161, R161, R64 ;  /* 0x00000040a1a17220 */ /* 0x000fe20000410000 */
[----:B-1----:R-:W-:Y:S01]  /*14210*/  FFMA.FTZ R4, R103, UR4, -R2 ;  /* 0x0000000467047c23 */ /* 0x002fe20008010802 */
[----:B------:R-:W-:-:S04]  /*14220*/  MOV R103, R11 ;  /* 0x0000000b00677202 */ /* 0x000fc80000000f00 */
[----:B------:R1:W-:Y:S01]  /*14230*/  MUFU.EX2 R25, R4 ;  /* 0x0000000400197308 */ /* 0x0003e20000000800 */
[----:B------:R-:W-:Y:S01]  /*14240*/  F2FP.F16.F32.PACK_AB R8, R35, R103 ;  /* 0x000000672308723e */ /* 0x000fe200000000ff */
[----:B-1----:R-:W-:Y:S02]  /*14250*/  FFMA.FTZ R4, R55, UR4, -R2 ;  /* 0x0000000437047c23 */ /* 0x002fe40008010802 */
[----:B------:R-:W-:Y:S04]  /*14260*/  LDSM.16.MT88.4 R52, [R216+0xb000] ;  /* 0x00b00000d834783b */ /* 0x000fe80000004200 */
[----:B------:R1:W-:Y:S02]  /*14270*/  MUFU.EX2 R21, R4 ;  /* 0x0000000400157308 */ /* 0x0003e40000000800 */
[----:B-1----:R-:W-:-:S02]  /*14280*/  FFMA.FTZ R4, R47, UR4, -R0 ;  /* 0x000000042f047c23 */ /* 0x002fc40008010800 */
[----:B------:R-:W-:Y:S04]  /*14290*/  LDSM.16.MT88.4 R44, [R218+0xb000] ;  /* 0x00b00000da2c783b */ /* 0x000fe80000004200 */
[----:B------:R1:W-:Y:S02]  /*142a0*/  MUFU.EX2 R33, R4 ;  /* 0x0000000400217308 */ /* 0x0003e40000000800 */
[----:B-1----:R-:W-:Y:S01]  /*142b0*/  FFMA.FTZ R4, R182, UR4, -R0 ;  /* 0x00000004b6047c23 */ /* 0x002fe20008010800 */
[----:B------:R-:W-:-:S05]  /*142c0*/  MOV R182, R9 ;  /* 0x0000000900b67202 */ /* 0x000fca0000000f00 */
[----:B------:R1:W2:Y:S01]  /*142d0*/  MUFU.EX2 R67, R4 ;  /* 0x0000000400437308 */ /* 0x0002a20000000800 */
[----:B------:R-:W-:Y:S01]  /*142e0*/  F2FP.F16.F32.PACK_AB R10, R182, R181 ;  /* 0x000000b5b60a723e */ /* 0x000fe200000000ff */
[----:B-1----:R-:W-:Y:S01]  /*142f0*/  FFMA.FTZ R4, R56, UR4, -R0 ;  /* 0x0000000438047c23 */ /* 0x002fe20008010800 */
[----:B--2---:R-:W-:-:S05]  /*14300*/  F2FP.F16.F32.PACK_AB R9, R67, R33 ;  /* 0x000000214309723e */ /* 0x004fca00000000ff */
[----:B------:R1:W2:Y:S02]  /*14310*/  MUFU.EX2 R83, R4 ;  /* 0x0000000400537308 */ /* 0x0002a40000000800 */
[----:B-1----:R-:W-:Y:S02]  /*14320*/  FSEL R4, R66, RZ, P1 ;  /* 0x000000ff42047208 */ /* 0x002fe40000800000 */
[----:B--2---:R-:W-:-:S03]  /*14330*/  F2FP.F16.F32.PACK_AB R11, R79, R83 ;  /* 0x000000534f0b723e */ /* 0x004fc600000000ff */
[----:B------:R-:W-:Y:S01]  /*14340*/  FADD.FTZ R3, R3, -R4 ;  /* 0x8000000403037221 */ /* 0x000fe20000010000 */
[----:B------:R-:W-:-:S03]  /*14350*/  FFMA.FTZ R4, R108, UR4, -R2 ;  /* 0x000000046c047c23 */ /* 0x000fc60008010802 */
[----:B------:R-:W-:Y:S01]  /*14360*/  FMUL.FTZ R3, R3, UR4 ;  /* 0x0000000403037c20 */ /* 0x000fe20008410000 */
[----:B------:R1:W-:Y:S08]  /*14370*/  MUFU.EX2 R108, R4 ;  /* 0x00000004006c7308 */ /* 0x0003f00000000800 */
[----:B------:R2:W3:Y:S01]  /*14380*/  MUFU.EX2 R65, R3 ;  /* 0x0000000300417308 */ /* 0x0004e20000000800 */
[----:B-1----:R-:W-:Y:S01]  /*14390*/  FFMA.FTZ R4, R63, UR4, -R0 ;  /* 0x000000043f047c23 */ /* 0x002fe20008010800 */
[----:B--2---:R-:W-:Y:S01]  /*143a0*/  FFMA.FTZ R3, R106, UR4, -R2 ;  /* 0x000000046a037c23 */ /* 0x004fe20008010802 */
[-C--:B---3--:R-:W-:Y:S01]  /*143b0*/  FMUL.FTZ R138, R138, R65.reuse ;  /* 0x000000418a8a7220 */ /* 0x088fe20000410000 */
[-C--:B------:R-:W-:Y:S01]  /*143c0*/  FMUL.FTZ R139, R139, R65.reuse ;  /* 0x000000418b8b7220 */ /* 0x080fe20000410000 */
[-C--:B------:R-:W-:Y:S01]  /*143d0*/  FMUL.FTZ R146, R146, R65.reuse ;  /* 0x0000004192927220 */ /* 0x080fe20000410000 */
[----:B------:R-:W-:-:S02]  /*143e0*/  FMUL.FTZ R147, R147, R65 ;  /* 0x0000004193937220 */ /* 0x000fc40000410000 */
[----:B------:R1:W-:Y:S01]  /*143f0*/  MUFU.EX2 R78, R3 ;  /* 0x00000003004e7308 */ /* 0x0003e20000000800 */
[----:B------:R-:W-:Y:S01]  /*14400*/  MOV R106, R21 ;  /* 0x00000015006a7202 */ /* 0x000fe20000000f00 */
[-C--:B------:R-:W-:Y:S01]  /*14410*/  FMUL.FTZ R142, R142, R65.reuse ;  /* 0x000000418e8e7220 */ /* 0x080fe20000410000 */
[-C--:B------:R-:W-:Y:S01]  /*14420*/  FMUL.FTZ R143, R143, R65.reuse ;  /* 0x000000418f8f7220 */ /* 0x080fe20000410000 */
[C---:B------:R-:W-:Y:S01]  /*14430*/  HMMA.16816.F32 R136, R8.reuse, R12, R136 ;  /* 0x0000000c0888723c */ /* 0x040fe20000001888 */
[-C--:B------:R-:W-:Y:S01]  /*14440*/  FMUL.FTZ R150, R150, R65.reuse ;  /* 0x0000004196967220 */ /* 0x080fe20000410000 */
[-C--:B------:R-:W-:Y:S01]  /*14450*/  FMUL.FTZ R151, R151, R65.reuse ;  /* 0x0000004197977220 */ /* 0x080fe20000410000 */
[-C--:B------:R-:W-:Y:S01]  /*14460*/  FMUL.FTZ R166, R166, R65.reuse ;  /* 0x00000041a6a67220 */ /* 0x080fe20000410000 */
[-C--:B------:R-:W-:Y:S01]  /*14470*/  FMUL.FTZ R167, R167, R65.reuse ;  /* 0x00000041a7a77220 */ /* 0x080fe20000410000 */
[-C--:B------:R-:W-:Y:S01]  /*14480*/  FMUL.FTZ R158, R158, R65.reuse ;  /* 0x000000419e9e7220 */ /* 0x080fe20000410000 */
[C---:B------:R-:W-:Y:S01]  /*14490*/  HMMA.16816.F32 R144, R8.reuse, R14, R144 ;  /* 0x0000000e0890723c */ /* 0x040fe20000001890 */
[----:B------:R-:W2:Y:S01]  /*144a0*/  LDSM.16.MT88.4 R12, [R217+0xa000] ;  /* 0x00a00000d90c783b */ /* 0x000ea20000004200 */
[-C--:B------:R-:W-:Y:S01]  /*144b0*/  FMUL.FTZ R159, R159, R65.reuse ;  /* 0x000000419f9f7220 */ /* 0x080fe20000410000 */
[-C--:B------:R-:W-:Y:S01]  /*144c0*/  FMUL.FTZ R154, R154, R65.reuse ;  /* 0x000000419a9a7220 */ /* 0x080fe20000410000 */
[-C--:B------:R-:W-:Y:S01]  /*144d0*/  FMUL.FTZ R155, R155, R65.reuse ;  /* 0x000000419b9b7220 */ /* 0x080fe20000410000 */
[-C--:B------:R-:W-:Y:S01]  /*144e0*/  FMUL.FTZ R162, R162, R65.reuse ;  /* 0x00000041a2a27220 */ /* 0x080fe20000410000 */
[----:B------:R-:W-:Y:S01]  /*144f0*/  HMMA.16816.F32 R48, R8, R16, R140 ;  /* 0x000000100830723c */ /* 0x000fe2000000188c */
[----:B-1----:R-:W-:Y:S01]  /*14500*/  FFMA.FTZ R3, R57, UR4, -R2 ;  /* 0x0000000439037c23 */ /* 0x002fe20008010802 */
[----:B------:R-:W-:-:S03]  /*14510*/  FMUL.FTZ R163, R163, R65 ;  /* 0x00000041a3a37220 */ /* 0x000fc60000410000 */
[----:B------:R1:W-:Y:S02]  /*14520*/  MUFU.EX2 R219, R3 ;  /* 0x0000000300db7308 */ /* 0x0003e40000000800 */
[----:B------:R-:W-:Y:S02]  /*14530*/  IMAD.MOV.U32 R141, RZ, RZ, R26 ;  /* 0x000000ffff8d7224 */ /* 0x000fe400078e001a */
[--C-:B-1----:R-:W-:Y:S01]  /*14540*/  FFMA.FTZ R3, R109, UR4, -R2.reuse ;  /* 0x000000046d037c23 */ /* 0x102fe20008010802 */
[----:B------:R-:W-:Y:S02]  /*14550*/  MOV R109, R22 ;  /* 0x00000016006d7202 */ /* 0x000fe40000000f00 */
[----:B------:R-:W1:Y:S01]  /*14560*/  LDSM.16.MT88.4 R20, [R216+0xa000] ;  /* 0x00a00000d814783b */ /* 0x000e620000004200 */
[----:B------:R3:W-:Y:S01]  /*14570*/  MUFU.EX2 R36, R3 ;  /* 0x0000000300247308 */ /* 0x0007e20000000800 */
[C---:B--2---:R-:W-:Y:S06]  /*14580*/  HMMA.16816.F32 R164, R8.reuse, R12, R164 ;  /* 0x0000000c08a4723c */ /* 0x044fec00000018a4 */
[----:B------:R-:W-:Y:S01]  /*14590*/  HMMA.16816.F32 R160, R8, R14, R160 ;  /* 0x0000000e08a0723c */ /* 0x000fe200000018a0 */
[--C-:B------:R-:W-:Y:S01]  /*145a0*/  FFMA.FTZ R12, R111, UR4, -R2.reuse ;  /* 0x000000046f0c7c23 */ /* 0x100fe20008010802 */
[----:B---3--:R-:W-:-:S04]  /*145b0*/  FFMA.FTZ R3, R58, UR4, -R2 ;  /* 0x000000043a037c23 */ /* 0x008fc80008010802 */
[----:B------:R2:W-:Y:S02]  /*145c0*/  MUFU.EX2 R73, R3 ;  /* 0x0000000300497308 */ /* 0x0005e40000000800 */
[----:B--2---:R-:W-:Y:S01]  /*145d0*/  FFMA.FTZ R3, R59, UR4, -R2 ;  /* 0x000000043b037c23 */ /* 0x004fe20008010802 */
[C---:B-1----:R-:W-:Y:S05]  /*145e0*/  HMMA.16816.F32 R156, R8.reuse, R20, R156 ;  /* 0x00000014089c723c */ /* 0x042fea000000189c */
[----:B------:R1:W-:Y:S01]  /*145f0*/  MUFU.EX2 R68, R3 ;  /* 0x0000000300447308 */ /* 0x0003e20000000800 */
[C---:B------:R-:W-:Y:S01]  /*14600*/  HMMA.16816.F32 R56, R8.reuse, R18, R148 ;  /* 0x000000120838723c */ /* 0x040fe20000001894 */
[----:B------:R-:W2:Y:S06]  /*14610*/  LDSM.16.MT88.4 R16, [R135+0xa800] ;  /* 0x00a800008710783b */ /* 0x000eac0000004200 */
[----:B------:R3:W-:Y:S01]  /*14620*/  MUFU.EX2 R151, R4 ;  /* 0x0000000400977308 */ /* 0x0007e20000000800 */
[----:B------:R-:W-:Y:S01]  /*14630*/  HMMA.16816.F32 R152, R8, R22, R152 ;  /* 0x000000160898723c */ /* 0x000fe20000001898 */
[----:B------:R-:W4:Y:S01]  /*14640*/  LDSM.16.MT88.4 R8, [R217+0xa800] ;  /* 0x00a80000d908783b */ /* 0x000f220000004200 */
[----:B------:R-:W-:-:S02]  /*14650*/  MOV R148, R25 ;  /* 0x0000001900947202 */ /* 0x000fc40000000f00 */
[----:B------:R-:W-:Y:S01]  /*14660*/  MOV R150, R33 ;  /* 0x0000002100967202 */ /* 0x000fe20000000f00 */
[----:B------:R-:W4:Y:S01]  /*14670*/  LDSM.16.MT88.4 R24, [R216+0xa800] ;  /* 0x00a80000d818783b */ /* 0x000f220000004200 */
[----:B------:R-:W-:Y:S01]  /*14680*/  F2FP.F16.F32.PACK_AB R6, R148, R109 ;  /* 0x0000006d9406723e */ /* 0x000fe200000000ff */
[----:B------:R3:W-:Y:S01]  /*14690*/  MUFU.EX2 R149, R12 ;  /* 0x0000000c00957308 */ /* 0x0007e20000000800 */
[----:B-1----:R-:W-:-:S07]  /*146a0*/  FFMA.FTZ R3, R61, UR4, -R0 ;  /* 0x000000043d037c23 */ /* 0x002fce0008010800 */
[----:B------:R1:W-:Y:S01]  /*146b0*/  MUFU.EX2 R142, R3 ;  /* 0x00000003008e7308 */ /* 0x0003e20000000800 */
[----:B---3--:R-:W-:Y:S01]  /*146c0*/  F2FP.F16.F32.PACK_AB R4, R141, R105 ;  /* 0x000000698d04723e */ /* 0x008fe200000000ff */
[----:B------:R-:W3:Y:S01]  /*146d0*/  LDSM.16.MT88.4 R12, [R135+0xb000] ;  /* 0x00b00000870c783b */ /* 0x000ee20000004200 */
[----:B-1----:R-:W-:Y:S01]  /*146e0*/  FFMA.FTZ R3, R183, UR4, -R0 ;  /* 0x00000004b7037c23 */ /* 0x002fe20008010800 */
[----:B------:R-:W-:-:S04]  /*146f0*/  MOV R183, R180 ;  /* 0x000000b400b77202 */ /* 0x000fc80000000f00 */
[----:B------:R1:W2:Y:S02]  /*14700*/  MUFU.EX2 R140, R3 ;  /* 0x00000003008c7308 */ /* 0x0002a40000000800 */
[----:B-1----:R-:W-:Y:S01]  /*14710*/  FFMA.FTZ R3, R184, UR4, -R0 ;  /* 0x00000004b8037c23 */ /* 0x002fe20008010800 */
[----:B--2---:R-:W-:-:S05]  /*14720*/  F2FP.F16.F32.PACK_AB R5, R140, R142 ;  /* 0x0000008e8c05723e */ /* 0x004fca00000000ff */
[----:B------:R1:W2:Y:S02]  /*14730*/  MUFU.EX2 R143, R3 ;  /* 0x00000003008f7308 */ /* 0x0002a40000000800 */
[----:B-1----:R-:W-:Y:S01]  /*14740*/  FFMA.FTZ R3, R110, UR4, -R2 ;  /* 0x000000046e037c23 */ /* 0x002fe20008010802 */
[----:B--2---:R-:W-:-:S05]  /*14750*/  F2FP.F16.F32.PACK_AB R7, R143, R151 ;  /* 0x000000978f07723e */ /* 0x004fca00000000ff */
[----:B------:R1:W2:Y:S02]  /*14760*/  MUFU.EX2 R134, R3 ;  /* 0x0000000300867308 */ /* 0x0002a40000000800 */
[C---:B------:R-:W-:Y:S06]  /*14770*/  HMMA.16816.F32 R20, R4.reuse, R16, R136 ;  /* 0x000000100414723c */ /* 0x040fec0000001888 */
[----:B------:R-:W-:Y:S01]  /*14780*/  HMMA.16816.F32 R16, R4, R18, R144 ;  /* 0x000000120410723c */ /* 0x000fe20000001890 */
[----:B------:R-:W-:Y:S01]  /*14790*/  IMAD.MOV.U32 R138, RZ, RZ, R181 ;  /* 0x000000ffff8a7224 */ /* 0x000fe200078e00b5 */
[----:B------:R-:W-:-:S02]  /*147a0*/  MOV R137, R83 ;  /* 0x0000005300897202 */ /* 0x000fc40000000f00 */
[----:B------:R-:W-:Y:S02]  /*147b0*/  MOV R83, R81 ;  /* 0x0000005100537202 */ /* 0x000fe40000000f00 */
[C---:B----4-:R-:W-:Y:S01]  /*147c0*/  HMMA.16816.F32 R60, R4.reuse, R8, R164 ;  /* 0x00000008043c723c */ /* 0x050fe200000018a4 */
[----:B-1----:R-:W-:Y:S01]  /*147d0*/  FFMA.FTZ R3, R72, UR4, -R2 ;  /* 0x0000000448037c23 */ /* 0x002fe20008010802 */
[----:B------:R-:W-:Y:S02]  /*147e0*/  MOV R146, R35 ;  /* 0x0000002300927202 */ /* 0x000fe40000000f00 */
[----:B------:R-:W-:Y:S01]  /*147f0*/  MOV R147, R34 ;  /* 0x0000002200937202 */ /* 0x000fe20000000f00 */
[----:B------:R1:W-:Y:S01]  /*14800*/  MUFU.EX2 R111, R3 ;  /* 0x00000003006f7308 */ /* 0x0003e20000000800 */
[----:B------:R-:W-:Y:S01]  /*14810*/  HMMA.16816.F32 R160, R4, R10, R160 ;  /* 0x0000000a04a0723c */ /* 0x000fe200000018a0 */
[----:B------:R-:W-:Y:S02]  /*14820*/  F2FP.F16.F32.PACK_AB R8, R78, R106 ;  /* 0x0000006a4e08723e */ /* 0x000fe400000000ff */
[----:B------:R-:W-:-:S02]  /*14830*/  MOV R81, R75 ;  /* 0x0000004b00517202 */ /* 0x000fc40000000f00 */
[----:B------:R-:W-:Y:S01]  /*14840*/  MOV R144, R138 ;  /* 0x0000008a00907202 */ /* 0x000fe20000000f00 */
[----:B------:R-:W-:Y:S01]  /*14850*/  HMMA.16816.F32 R48, R4, R28, R48 ;  /* 0x0000001c0430723c */ /* 0x000fe20000001830 */
[----:B------:R-:W-:-:S05]  /*14860*/  MOV R138, R151 ;  /* 0x00000097008a7202 */ /* 0x000fca0000000f00 */
[----:B------:R-:W-:Y:S01]  /*14870*/  HMMA.16816.F32 R56, R4, R30, R56 ;  /* 0x0000001e0438723c */ /* 0x000fe20000001838 */
[----:B-1----:R-:W-:-:S05]  /*14880*/  FFMA.FTZ R3, R74, UR4, -R2 ;  /* 0x000000044a037c23 */ /* 0x002fca0008010802 */
[C---:B------:R-:W-:Y:S01]  /*14890*/  HMMA.16816.F32 R156, R4.reuse, R24, R156 ;  /* 0x00000018049c723c */ /* 0x040fe2000000189c */
[----:B------:R1:W4:Y:S05]  /*148a0*/  MUFU.EX2 R32, R3 ;  /* 0x0000000300207308 */ /* 0x00032a0000000800 */
[----:B------:R-:W-:Y:S07]  /*148b0*/  HMMA.16816.F32 R152, R4, R26, R152 ;  /* 0x0000001a0498723c */ /* 0x000fee0000001898 */
[----:B--2---:R-:W-:Y:S01]  /*148c0*/  F2FP.F16.F32.PACK_AB R6, R134, R68 ;  /* 0x000000448606723e */ /* 0x004fe200000000ff */
[----:B-1----:R-:W-:Y:S01]  /*148d0*/  FFMA.FTZ R3, R76, UR4, -R0 ;  /* 0x000000044c037c23 */ /* 0x002fe20008010800 */
[----:B----4-:R-:W-:-:S03]  /*148e0*/  MOV R145, R32 ;  /* 0x0000002000917202 */ /* 0x010fc60000000f00 */
        /* <DEDUP_REMOVED lines=9> */
[----:B------:R-:W-:Y:S02]  /*14980*/  MOV R112, R36 ;  /* 0x0000002400707202 */ /* 0x000fe40000000f00 */
[----:B--2---:R-:W-:-:S03]  /*14990*/  F2FP.F16.F32.PACK_AB R11, R139, R110 ;  /* 0x0000006e8b0b723e */ /* 0x004fc600000000ff */
[----:B------:R1:W-:Y:S01]  /*149a0*/  MUFU.EX2 R76, R3 ;  /* 0x00000003004c7308 */ /* 0x0003e20000000800 */
[----:B------:R-:W-:-:S07]  /*149b0*/  F2FP.F16.F32.PACK_AB R10, R112, R219 ;  /* 0x000000db700a723e */ /* 0x000fce00000000ff */
[C---:B---3--:R-:W-:Y:S01]  /*149c0*/  HMMA.16816.F32 R36, R8.reuse, R12, R20 ;  /* 0x0000000c0824723c */ /* 0x048fe20000001814 */
[----:B------:R-:W2:Y:S05]  /*149d0*/  LDSM.16.MT88.4 R20, [R135+0xb800] ;  /* 0x00b800008714783b */ /* 0x000eaa0000004200 */
[----:B------:R-:W-:Y:S01]  /*149e0*/  HMMA.16816.F32 R32, R8, R14, R16 ;  /* 0x0000000e0820723c */ /* 0x000fe20000001810 */
[----:B------:R-:W3:Y:S01]  /*149f0*/  LDSM.16.MT88.4 R16, [R218+0xb800] ;  /* 0x00b80000da10783b */ /* 0x000ee20000004200 */
[--C-:B------:R-:W-:Y:S01]  /*14a00*/  FFMA.FTZ R12, R87, UR4, -R2.reuse ;  /* 0x00000004570c7c23 */ /* 0x100fe20008010802 */
[----:B-1----:R-:W-:Y:S01]  /*14a10*/  FFMA.FTZ R3, R82, UR4, -R2 ;  /* 0x0000000452037c23 */ /* 0x002fe20008010802 */
[----:B------:R-:W-:-:S02]  /*14a20*/  IMAD.MOV.U32 R87, RZ, RZ, R73 ;  /* 0x000000ffff577224 */ /* 0x000fc400078e0049 */
[----:B------:R-:W-:Y:S01]  /*14a30*/  HMMA.16816.F32 R28, R8, R44, R48 ;  /* 0x0000002c081c723c */ /* 0x000fe20000001830 */
[----:B------:R1:W-:Y:S01]  /*14a40*/  MUFU.EX2 R82, R3 ;  /* 0x0000000300527308 */ /* 0x0003e20000000800 */
[----:B------:R-:W4:Y:S01]  /*14a50*/  LDSM.16.MT88.4 R48, [R216+0xb800] ;  /* 0x00b80000d830783b */ /* 0x000f220000004200 */
[----:B------:R-:W-:-:S03]  /*14a60*/  F2FP.F16.F32.PACK_AB R4, R108, R87 ;  /* 0x000000576c04723e */ /* 0x000fc600000000ff */
[C---:B------:R-:W-:Y:S03]  /*14a70*/  HMMA.16816.F32 R24, R8.reuse, R46, R56 ;  /* 0x0000002e0818723c */ /* 0x040fe60000001838 */
[----:B------:R2:W-:Y:S03]  /*14a80*/  MUFU.EX2 R184, R12 ;  /* 0x0000000c00b87308 */ /* 0x0005e60000000800 */
[----:B------:R-:W-:Y:S01]  /*14a90*/  HMMA.16816.F32 R44, R8, R52, R156 ;  /* 0x00000034082c723c */ /* 0x000fe2000000189c */
[----:B-1----:R-:W-:-:S05]  /*14aa0*/  FFMA.FTZ R3, R113, UR4, -R2 ;  /* 0x0000000471037c23 */ /* 0x002fca0008010802 */
[C---:B------:R-:W-:Y:S01]  /*14ab0*/  HMMA.16816.F32 R52, R8.reuse, R54, R152 ;  /* 0x000000360834723c */ /* 0x040fe20000001898 */
[----:B------:R-:W-:Y:S01]  /*14ac0*/  MOV R113, R78 ;  /* 0x0000004e00717202 */ /* 0x000fe20000000f00 */
[----:B------:R1:W-:Y:S04]  /*14ad0*/  MUFU.EX2 R136, R3 ;  /* 0x0000000300887308 */ /* 0x0003e80000000800 */
[C---:B------:R-:W-:Y:S01]  /*14ae0*/  HMMA.16816.F32 R60, R8.reuse, R40, R60 ;  /* 0x00000028083c723c */ /* 0x040fe2000000183c */
[----:B--2---:R-:W-:Y:S05]  /*14af0*/  LDSM.16.MT88.4 R12, [R216+0xc000] ;  /* 0x00c00000d80c783b */ /* 0x004fea0000004200 */
[----:B------:R-:W-:Y:S01]  /*14b00*/  HMMA.16816.F32 R160, R8, R42, R160 ;  /* 0x0000002a08a0723c */ /* 0x000fe200000018a0 */
[----:B------:R-:W2:Y:S01]  /*14b10*/  LDSM.16.MT88.4 R8, [R217+0xb800] ;  /* 0x00b80000d908783b */ /* 0x000ea20000004200 */
[----:B-1----:R-:W-:Y:S01]  /*14b20*/  FFMA.FTZ R3, R84, UR4, -R0 ;  /* 0x0000000454037c23 */ /* 0x002fe20008010800 */
[----:B------:R-:W-:-:S02]  /*14b30*/  MOV R84, R149 ;  /* 0x0000009500547202 */ /* 0x000fc40000000f00 */
[----:B------:R-:W-:Y:S02]  /*14b40*/  MOV R149, R182 ;  /* 0x000000b600957202 */ /* 0x000fe40000000f00 */
[----:B------:R1:W-:Y:S02]  /*14b50*/  MUFU.EX2 R182, R3 ;  /* 0x0000000300b67308 */ /* 0x0003e40000000800 */
[----:B------:R-:W-:Y:S02]  /*14b60*/  MOV R80, R149 ;  /* 0x0000009500507202 */ /* 0x000fe40000000f00 */
[----:B------:R-:W-:Y:S01]  /*14b70*/  MOV R149, R183 ;  /* 0x000000b700957202 */ /* 0x000fe20000000f00 */
[----:B-1----:R-:W-:-:S04]  /*14b80*/  FFMA.FTZ R3, R120, UR4, -R0 ;  /* 0x0000000478037c23 */ /* 0x002fc80008010800 */
[----:B------:R1:W3:Y:S02]  /*14b90*/  MUFU.EX2 R180, R3 ;  /* 0x0000000300b47308 */ /* 0x0002e40000000800 */
[----:B-1----:R-:W-:Y:S01]  /*14ba0*/  FFMA.FTZ R3, R85, UR4, -R0 ;  /* 0x0000000455037c23 */ /* 0x002fe20008010800 */
[----:B---3--:R-:W-:-:S05]  /*14bb0*/  F2FP.F16.F32.PACK_AB R5, R180, R182 ;  /* 0x000000b6b405723e */ /* 0x008fca00000000ff */
[----:B------:R1:W-:Y:S02]  /*14bc0*/  MUFU.EX2 R167, R3 ;  /* 0x0000000300a77308 */ /* 0x0003e40000000800 */
[----:B-1----:R-:W-:Y:S01]  /*14bd0*/  FFMA.FTZ R3, R121, UR4, -R0 ;  /* 0x0000000479037c23 */ /* 0x002fe20008010800 */
[----:B------:R-:W-:-:S05]  /*14be0*/  MOV R121, R138 ;  /* 0x0000008a00797202 */ /* 0x000fca0000000f00 */
[----:B------:R1:W3:Y:S02]  /*14bf0*/  MUFU.EX2 R181, R3 ;  /* 0x0000000300b57308 */ /* 0x0002e40000000800 */
[----:B-1----:R-:W-:Y:S01]  /*14c00*/  FFMA.FTZ R3, R86, UR4, -R2 ;  /* 0x0000000456037c23 */ /* 0x002fe20008010802 */
[----:B---3--:R-:W-:Y:S02]  /*14c10*/  F2FP.F16.F32.PACK_AB R7, R181, R167 ;  /* 0x000000a7b507723e */ /* 0x008fe400000000ff */
[----:B------:R-:W-:-:S03]  /*14c20*/  MOV R86, R139 ;  /* 0x0000008b00567202 */ /* 0x000fc60000000f00 */
[----:B------:R1:W-:Y:S02]  /*14c30*/  MUFU.EX2 R188, R3 ;  /* 0x0000000300bc7308 */ /* 0x0003e40000000800 */
[C---:B------:R-:W-:Y:S06]  /*14c40*/  HMMA.16816.F32 R72, R4.reuse, R20, R36 ;  /* 0x000000140448723c */ /* 0x040fec0000001824 */
[C---:B------:R-:W-:Y:S06]  /*14c50*/  HMMA.16816.F32 R36, R4.reuse, R16, R28 ;  /* 0x000000100424723c */ /* 0x040fec000000181c */
[----:B------:R-:W-:Y:S01]  /*14c60*/  HMMA.16816.F32 R28, R4, R18, R24 ;  /* 0x00000012041c723c */ /* 0x000fe20000001818 */
[----:B-1----:R-:W-:Y:S01]  /*14c70*/  FFMA.FTZ R3, R114, UR4, -R2 ;  /* 0x0000000472037c23 */ /* 0x002fe20008010802 */
[----:B------:R-:W1:Y:S01]  /*14c80*/  LDSM.16.MT88.4 R16, [R218+0xc000] ;  /* 0x00c00000da10783b */ /* 0x000e620000004200 */
[----:B------:R-:W-:-:S02]  /*14c90*/  IMAD.MOV.U32 R114, RZ, RZ, R77 ;  /* 0x000000ffff727224 */ /* 0x000fc400078e004d */
[----:B------:R3:W2:Y:S01]  /*14ca0*/  MUFU.EX2 R187, R3 ;  /* 0x0000000300bb7308 */ /* 0x0006a20000000800 */
[C---:B------:R-:W-:Y:S01]  /*14cb0*/  HMMA.16816.F32 R40, R4.reuse, R22, R32 ;  /* 0x000000160428723c */ /* 0x040fe20000001820 */
[----:B------:R-:W1:Y:S05]  /*14cc0*/  LDSM.16.MT88.4 R32, [R135+0xc000] ;  /* 0x00c000008720783b */ /* 0x000e6a0000004200 */
[C---:B----4-:R-:W-:Y:S06]  /*14cd0*/  HMMA.16816.F32 R24, R4.reuse, R48, R44 ;  /* 0x000000300418723c */ /* 0x050fec000000182c */
[----:B------:R-:W-:Y:S01]  /*14ce0*/  HMMA.16816.F32 R20, R4, R50, R52 ;  /* 0x000000320414723c */ /* 0x000fe20000001834 */
[----:B------:R-:W4:Y:S01]  /*14cf0*/  LDSM.16.MT88.4 R48, [R217+0xc000] ;  /* 0x00c00000d930783b */ /* 0x000f220000004200 */
[----:B---3--:R-:W-:Y:S01]  /*14d00*/  FFMA.FTZ R3, R122, UR4, -R2 ;  /* 0x000000047a037c23 */ /* 0x008fe20008010802 */
[----:B------:R-:W-:-:S03]  /*14d10*/  MOV R122, R145 ;  /* 0x00000091007a7202 */ /* 0x000fc60000000f00 */
[C---:B--2---:R-:W-:Y:S01]  /*14d20*/  HMMA.16816.F32 R60, R4.reuse, R8, R60 ;  /* 0x00000008043c723c */ /* 0x044fe2000000183c */
[----:B------:R-:W-:Y:S01]  /*14d30*/  MOV R145, R137 ;  /* 0x0000008900917202 */ /* 0x000fe20000000f00 */
[----:B------:R2:W-:Y:S01]  /*14d40*/  MUFU.EX2 R183, R3 ;  /* 0x0000000300b77308 */ /* 0x0005e20000000800 */
[----:B------:R-:W-:Y:S01]  /*14d50*/  IMAD.MOV.U32 R137, RZ, RZ, R148 ;  /* 0x000000ffff897224 */ /* 0x000fe200078e0094 */
[----:B------:R-:W3:Y:S02]  /*14d60*/  LDSM.16.MT88.4 R52, [R135+0xc800] ;  /* 0x00c800008734783b */ /* 0x000ee40000004200 */
[----:B------:R-:W-:Y:S01]  /*14d70*/  HMMA.16816.F32 R160, R4, R10, R160 ;  /* 0x0000000a04a0723c */ /* 0x000fe200000018a0 */
[----:B------:R-:W-:Y:S02]  /*14d80*/  F2FP.F16.F32.PACK_AB R8, R84, R111 ;  /* 0x0000006f5408723e */ /* 0x000fe400000000ff */
[----:B------:R-:W-:-:S04]  /*14d90*/  MOV R85, R137 ;  /* 0x0000008900557202 */ /* 0x000fc80000000f00 */
[----:B------:R-:W-:Y:S02]  /*14da0*/  F2FP.F16.F32.PACK_AB R10, R76, R122 ;  /* 0x0000007a4c0a723e */ /* 0x000fe400000000ff */
[----:B------:R-:W-:Y:S01]  /*14db0*/  F2FP.F16.F32.PACK_AB R6, R187, R188 ;  /* 0x000000bcbb06723e */ /* 0x000fe200000000ff */
[----:B--2---:R-:W-:Y:S01]  /*14dc0*/  FFMA.FTZ R3, R88, UR4, -R0 ;  /* 0x0000000458037c23 */ /* 0x004fe20008010800 */
[----:B------:R-:W-:-:S03]  /*14dd0*/  MOV R88, R80 ;  /* 0x0000005000587202 */ /* 0x000fc60000000f00 */
[----:B------:R2:W-:Y:S02]  /*14de0*/  MUFU.EX2 R159, R3 ;  /* 0x00000003009f7308 */ /* 0x0005e40000000800 */
[----:B--2---:R-:W-:-:S06]  /*14df0*/  FFMA.FTZ R3, R123, UR4, -R0 ;  /* 0x000000047b037c23 */ /* 0x004fcc0008010800 */
[----:B------:R2:W1:Y:S02]  /*14e00*/  MUFU.EX2 R157, R3 ;  /* 0x00000003009d7308 */ /* 0x0004640000000800 */
[----:B--2---:R-:W-:Y:S01]  /*14e10*/  FFMA.FTZ R3, R89, UR4, -R0 ;  /* 0x0000000459037c23 */ /* 0x004fe20008010800 */
[----:B-1----:R-:W-:Y:S02]  /*14e20*/  F2FP.F16.F32.PACK_AB R9, R157, R159 ;  /* 0x0000009f9d09723e */ /* 0x002fe400000000ff */
[----:B------:R-:W-:-:S03]  /*14e30*/  MOV R89, R144 ;  /* 0x0000009000597202 */ /* 0x000fc60000000f00 */
[----:B------:R1:W-:Y:S02]  /*14e40*/  MUFU.EX2 R158, R3 ;  /* 0x00000003009e7308 */ /* 0x0003e40000000800 */
[----:B-1----:R-:W-:Y:S01]  /*14e50*/  FFMA.FTZ R3, R191, UR4, -R0 ;  /* 0x00000004bf037c23 */ /* 0x002fe20008010800 */
[----:B------:R-:W-:Y:S02]  /*14e60*/  MOV R191, R106 ;  /* 0x0000006a00bf7202 */ /* 0x000fe40000000f00 */
[----:B------:R-:W-:-:S03]  /*14e70*/  MOV R106, R81 ;  /* 0x00000051006a7202 */ /* 0x000fc60000000f00 */
[----:B------:R1:W2:Y:S02]  /*14e80*/  MUFU.EX2 R156, R3 ;  /* 0x00000003009c7308 */ /* 0x0002a40000000800 */
[----:B-1----:R-:W-:Y:S01]  /*14e90*/  FFMA.FTZ R3, R90, UR4, -R2 ;  /* 0x000000045a037c23 */ /* 0x002fe20008010802 */
[----:B--2---:R-:W-:Y:S02]  /*14ea0*/  F2FP.F16.F32.PACK_AB R11, R156, R158 ;  /* 0x0000009e9c0b723e */ /* 0x004fe400000000ff */
[----:B------:R-:W-:-:S03]  /*14eb0*/  MOV R90, R145 ;  /* 0x00000091005a7202 */ /* 0x000fc60000000f00 */
[----:B------:R1:W-:Y:S02]  /*14ec0*/  MUFU.EX2 R166, R3 ;  /* 0x0000000300a67308 */ /* 0x0003e40000000800 */
[C---:B------:R-:W-:Y:S01]  /*14ed0*/  HMMA.16816.F32 R44, R8.reuse, R16, R36 ;  /* 0x00000010082c723c */ /* 0x040fe20000001824 */
[----:B------:R-:W2:Y:S05]  /*14ee0*/  LDSM.16.MT88.4 R36, [R218+0xc800] ;  /* 0x00c80000da24783b */ /* 0x000eaa0000004200 */
[C---:B------:R-:W-:Y:S06]  /*14ef0*/  HMMA.16816.F32 R56, R8.reuse, R34, R40 ;  /* 0x000000220838723c */ /* 0x040fec0000001828 */
[----:B------:R-:W-:Y:S01]  /*14f00*/  HMMA.16816.F32 R40, R8, R18, R28 ;  /* 0x000000120828723c */ /* 0x000fe2000000181c */
[----:B-1----:R-:W-:Y:S01]  /*14f10*/  FFMA.FTZ R3, R189, UR4, -R2 ;  /* 0x00000004bd037c23 */ /* 0x002fe20008010802 */
[----:B------:R-:W-:-:S03]  /*14f20*/  MOV R189, R147 ;  /* 0x0000009300bd7202 */ /* 0x000fc60000000f00 */
[----:B------:R1:W-:Y:S01]  /*14f30*/  MUFU.EX2 R164, R3 ;  /* 0x0000000300a47308 */ /* 0x0003e20000000800 */
[C---:B------:R-:W-:Y:S06]  /*14f40*/  HMMA.16816.F32 R72, R8.reuse, R32, R72 ;  /* 0x000000200848723c */ /* 0x040fec0000001848 */
[C---:B------:R-:W-:Y:S01]  /*14f50*/  HMMA.16816.F32 R28, R8.reuse, R14, R20 ;  /* 0x0000000e081c723c */ /* 0x040fe20000001814 */
[----:B------:R-:W2:Y:S05]  /*14f60*/  LDSM.16.MT88.4 R20, [R216+0xc800] ;  /* 0x00c80000d814783b */ /* 0x000eaa0000004200 */
[----:B------:R-:W-:Y:S01]  /*14f70*/  HMMA.16816.F32 R32, R8, R12, R24 ;  /* 0x0000000c0820723c */ /* 0x000fe20000001818 */
[----:B-1----:R-:W-:Y:S01]  /*14f80*/  FFMA.FTZ R3, R91, UR4, -R2 ;  /* 0x000000045b037c23 */ /* 0x002fe20008010802 */
[----:B------:R-:W-:-:S04]  /*14f90*/  MOV R91, R146 ;  /* 0x00000092005b7202 */ /* 0x000fc80000000f00 */
[C---:B----4-:R-:W-:Y:S01]  /*14fa0*/  HMMA.16816.F32 R24, R8.reuse, R48, R60 ;  /* 0x000000300818723c */ /* 0x050fe2000000183c */
[----:B------:R-:W-:Y:S01]  /*14fb0*/  FFMA.FTZ R12, R119, UR4, -R2 ;  /* 0x00000004770c7c23 */ /* 0x000fe20008010802 */
[----:B------:R1:W-:Y:S04]  /*14fc0*/  MUFU.EX2 R165, R3 ;  /* 0x0000000300a57308 */ /* 0x0003e80000000800 */
[----:B------:R-:W-:Y:S01]  /*14fd0*/  HMMA.16816.F32 R16, R8, R50, R160 ;  /* 0x000000320810723c */ /* 0x000fe200000018a0 */
[----:B------:R-:W4:Y:S03]  /*14fe0*/  LDSM.16.MT88.4 R8, [R217+0xc800] ;  /* 0x00c80000d908783b */ /* 0x000f260000004200 */
[----:B------:R3:W-:Y:S01]  /*14ff0*/  MUFU.EX2 R153, R12 ;  /* 0x0000000c00997308 */ /* 0x0007e20000000800 */
[----:B------:R-:W-:Y:S02]  /*15000*/  LDSM.16.MT88.4 R48, [R135+0xd000] ;  /* 0x00d000008730783b */ /* 0x000fe40000004200 */
[----:B------:R-:W-:Y:S01]  /*15010*/  IMAD.MOV.U32 R161, RZ, RZ, R142 ;  /* 0x000000ffffa17224 */ /* 0x000fe200078e008e */
[----:B------:R-:W-:-:S02]  /*15020*/  MOV R163, R140 ;  /* 0x0000008c00a37202 */ /* 0x000fc40000000f00 */
[----:B------:R-:W-:Y:S01]  /*15030*/  MOV R162, R141 ;  /* 0x0000008d00a27202 */ /* 0x000fe20000000f00 */
[----:B-1----:R-:W-:Y:S01]  /*15040*/  FFMA.FTZ R3, R92, UR4, -R0 ;  /* 0x000000045c037c23 */ /* 0x002fe20008010800 */
[----:B------:R-:W-:-:S03]  /*15050*/  IMAD.MOV.U32 R92, RZ, RZ, R150 ;  /* 0x000000ffff5c7224 */ /* 0x000fc600078e0096 */
[----:B------:R1:W-:Y:S01]  /*15060*/  MUFU.EX2 R151, R3 ;  /* 0x0000000300977308 */ /* 0x0003e20000000800 */
[----:B---3--:R-:W-:Y:S01]  /*15070*/  LDSM.16.MT88.4 R12, [R217+0xd000] ;  /* 0x00d00000d90c783b */ /* 0x008fe20000004200 */
[----:B-1----:R-:W-:Y:S01]  /*15080*/  FFMA.FTZ R3, R168, UR4, -R0 ;  /* 0x00000004a8037c23 */ /* 0x002fe20008010800 */
[----:B------:R-:W-:Y:S02]  /*15090*/  MOV R168, R136 ;  /* 0x0000008800a87202 */ /* 0x000fe40000000f00 */
[----:B------:R-:W-:-:S03]  /*150a0*/  MOV R136, R149 ;  /* 0x0000009500887202 */ /* 0x000fc60000000f00 */
[----:B------:R1:W3:Y:S01]  /*150b0*/  MUFU.EX2 R149, R3 ;  /* 0x0000000300957308 */ /* 0x0002e20000000800 */
[----:B------:R-:W-:Y:S01]  /*150c0*/  MOV R160, R136 ;  /* 0x0000008800a07202 */ /* 0x000fe20000000f00 */
[----:B-1----:R-:W-:Y:S01]  /*150d0*/  FFMA.FTZ R3, R93, UR4, -R0 ;  /* 0x000000045d037c23 */ /* 0x002fe20008010800 */
[----:B---3--:R-:W-:Y:S02]  /*150e0*/  F2FP.F16.F32.PACK_AB R5, R149, R151 ;  /* 0x000000979505723e */ /* 0x008fe400000000ff */
[----:B------:R-:W-:-:S03]  /*150f0*/  MOV R93, R108 ;  /* 0x0000006c005d7202 */ /* 0x000fc60000000f00 */
[----:B------:R1:W-:Y:S01]  /*15100*/  MUFU.EX2 R148, R3 ;  /* 0x0000000300947308 */ /* 0x0003e20000000800 */
[----:B------:R-:W-:Y:S01]  /*15110*/  MOV R108, R83 ;  /* 0x00000053006c7202 */ /* 0x000fe20000000f00 */
[----:B-1----:R-:W-:Y:S01]  /*15120*/  FFMA.FTZ R3, R192, UR4, -R0 ;  /* 0x00000004c0037c23 */ /* 0x002fe20008010800 */
[----:B------:R-:W-:-:S05]  /*15130*/  MOV R192, R82 ;  /* 0x0000005200c07202 */ /* 0x000fca0000000f00 */
[----:B------:R1:W3:Y:S01]  /*15140*/  MUFU.EX2 R150, R3 ;  /* 0x0000000300967308 */ /* 0x0002e20000000800 */
[----:B------:R-:W-:Y:S01]  /*15150*/  F2FP.F16.F32.PACK_AB R4, R168, R192 ;  /* 0x000000c0a804723e */ /* 0x000fe200000000ff */
[----:B-1----:R-:W-:Y:S01]  /*15160*/  FFMA.FTZ R3, R185, UR4, -R2 ;  /* 0x00000004b9037c23 */ /* 0x002fe20008010802 */
[----:B---3--:R-:W-:Y:S02]  /*15170*/  F2FP.F16.F32.PACK_AB R7, R150, R148 ;  /* 0x000000949607723e */ /* 0x008fe400000000ff */
[----:B------:R-:W-:-:S03]  /*15180*/  MOV R185, R76 ;  /* 0x0000004c00b97202 */ /* 0x000fc60000000f00 */
[----:B------:R1:W3:Y:S02]  /*15190*/  MUFU.EX2 R154, R3 ;  /* 0x00000003009a7308 */ /* 0x0002e40000000800 */
[C---:B------:R-:W-:Y:S06]  /*151a0*/  HMMA.16816.F32 R60, R4.reuse, R54, R56 ;  /* 0x00000036043c723c */ /* 0x040fec0000001838 */
[C---:B--2---:R-:W-:Y:S06]  /*151b0*/  HMMA.16816.F32 R56, R4.reuse, R38, R40 ;  /* 0x000000260438723c */ /* 0x044fec0000001828 */
[----:B------:R-:W-:Y:S01]  /*151c0*/  HMMA.16816.F32 R80, R4, R52, R72 ;  /* 0x000000340450723c */ /* 0x000fe20000001848 */
[----:B-1----:R-:W-:Y:S01]  /*151d0*/  FFMA.FTZ R3, R94, UR4, -R2 ;  /* 0x000000045e037c23 */ /* 0x002fe20008010802 */
[----:B------:R-:W-:-:S03]  /*151e0*/  MOV R94, R143 ;  /* 0x0000008f005e7202 */ /* 0x000fc60000000f00 */
[----:B------:R1:W2:Y:S01]  /*151f0*/  MUFU.EX2 R155, R3 ;  /* 0x00000003009b7308 */ /* 0x0002a20000000800 */
[C---:B------:R-:W-:Y:S06]  /*15200*/  HMMA.16816.F32 R72, R4.reuse, R20, R32 ;  /* 0x000000140448723c */ /* 0x040fec0000001820 */
[C---:B------:R-:W-:Y:S01]  /*15210*/  HMMA.16816.F32 R52, R4.reuse, R22, R28 ;  /* 0x000000160434723c */ /* 0x040fe2000000181c */
[----:B------:R-:W-:Y:S05]  /*15220*/  LDSM.16.MT88.4 R20, [R135+0xd800] ;  /* 0x00d800008714783b */ /* 0x000fea0000004200 */
[----:B----4-:R-:W-:Y:S01]  /*15230*/  HMMA.16816.F32 R40, R4, R8, R24 ;  /* 0x000000080428723c */ /* 0x010fe20000001818 */
[----:B-1----:R-:W-:Y:S01]  /*15240*/  FFMA.FTZ R3, R95, UR4, -R2 ;  /* 0x000000045f037c23 */ /* 0x002fe20008010802 */
[----:B------:R-:W-:-:S04]  /*15250*/  MOV R95, R79 ;  /* 0x0000004f005f7202 */ /* 0x000fc80000000f00 */
[C---:B------:R-:W-:Y:S01]  /*15260*/  HMMA.16816.F32 R32, R4.reuse, R10, R16 ;  /* 0x0000000a0420723c */ /* 0x040fe20000001810 */
[----:B------:R-:W-:Y:S01]  /*15270*/  F2FP.F16.F32.PACK_AB R8, R183, R184 ;  /* 0x000000b8b708723e */ /* 0x000fe200000000ff */
[----:B------:R1:W-:Y:S01]  /*15280*/  MUFU.EX2 R152, R3 ;  /* 0x0000000300987308 */ /* 0x0003e20000000800 */
[----:B------:R-:W-:Y:S03]  /*15290*/  LDSM.16.MT88.4 R16, [R218+0xd800] ;  /* 0x00d80000da10783b */ /* 0x000fe60000004200 */
[----:B------:R-:W-:Y:S01]  /*152a0*/  HMMA.16816.F32 R76, R4, R36, R44 ;  /* 0x00000024044c723c */ /* 0x000fe2000000182c */
[----:B------:R-:W4:Y:S01]  /*152b0*/  LDSM.16.MT88.4 R44, [R218+0xd000] ;  /* 0x00d00000da2c783b */ /* 0x000f220000004200 */
[----:B------:R-:W-:-:S03]  /*152c0*/  F2FP.F16.F32.PACK_AB R10, R164, R166 ;  /* 0x000000a6a40a723e */ /* 0x000fc600000000ff */
[----:B------:R-:W4:Y:S02]  /*152d0*/  LDSM.16.MT88.4 R36, [R216+0xd000] ;  /* 0x00d00000d824783b */ /* 0x000f240000004200 */
[----:B---3--:R-:W-:Y:S02]  /*152e0*/  F2FP.F16.F32.PACK_AB R4, R154, R165 ;  /* 0x000000a59a04723e */ /* 0x008fe400000000ff */
[----:B--2---:R-:W-:Y:S01]  /*152f0*/  F2FP.F16.F32.PACK_AB R6, R153, R155 ;  /* 0x0000009b9906723e */ /* 0x004fe200000000ff */
[--C-:B-1----:R-:W-:Y:S01]  /*15300*/  FFMA.FTZ R3, R96, UR4, -R0.reuse ;  /* 0x0000000460037c23 */ /* 0x102fe20008010800 */
[----:B------:R-:W-:Y:S02]  /*15310*/  MOV R96, R162 ;  /* 0x000000a200607202 */ /* 0x000fe40000000f00 */
[----:B------:R-:W-:Y:S01]  /*15320*/  MOV R162, R84 ;  /* 0x0000005400a27202 */ /* 0x000fe20000000f00 */
[----:B------:R1:W-:Y:S02]  /*15330*/  MUFU.EX2 R144, R3 ;  /* 0x0000000300907308 */ /* 0x0003e40000000800 */
[----:B-1----:R-:W-:Y:S01]  /*15340*/  FFMA.FTZ R3, R190, UR4, -R0 ;  /* 0x00000004be037c23 */ /* 0x002fe20008010800 */
[----:B------:R-:W-:-:S02]  /*15350*/  MOV R190, R163 ;  /* 0x000000a300be7202 */ /* 0x000fc40000000f00 */
[----:B------:R-:W-:-:S03]  /*15360*/  MOV R163, R122 ;  /* 0x0000007a00a37202 */ /* 0x000fc60000000f00 */
[----:B------:R1:W2:Y:S02]  /*15370*/  MUFU.EX2 R139, R3 ;  /* 0x00000003008b7308 */ /* 0x0002a40000000800 */
[----:B-1----:R-:W-:Y:S01]  /*15380*/  FFMA.FTZ R3, R97, UR4, -R0 ;  /* 0x0000000461037c23 */ /* 0x002fe20008010800 */
[----:B--2---:R-:W-:Y:S01]  /*15390*/  F2FP.F16.F32.PACK_AB R9, R139, R144 ;  /* 0x000000908b09723e */ /* 0x004fe200000000ff */
[----:B------:R-:W-:-:S04]  /*153a0*/  IMAD.MOV.U32 R97, RZ, RZ, R87 ;  /* 0x000000ffff617224 */ /* 0x000fc800078e0057 */
[----:B------:R1:W-:Y:S02]  /*153b0*/  MUFU.EX2 R138, R3 ;  /* 0x00000003008a7308 */ /* 0x0003e40000000800 */
[----:B-1----:R-:W-:Y:S01]  /*153c0*/  FFMA.FTZ R3, R186, UR4, -R0 ;  /* 0x00000004ba037c23 */ /* 0x002fe20008010800 */
[----:B------:R-:W-:-:S05]  /*153d0*/  MOV R186, R86 ;  /* 0x0000005600ba7202 */ /* 0x000fca0000000f00 */
[----:B------:R1:W2:Y:S02]  /*153e0*/  MUFU.EX2 R137, R3 ;  /* 0x0000000300897308 */ /* 0x0002a40000000800 */
[----:B-1----:R-:W-:Y:S01]  /*153f0*/  FFMA.FTZ R3, R132, UR4, -R2 ;  /* 0x0000000484037c23 */ /* 0x002fe20008010802 */
[----:B--2---:R-:W-:-:S05]  /*15400*/  F2FP.F16.F32.PACK_AB R11, R137, R138 ;  /* 0x0000008a890b723e */ /* 0x004fca00000000ff */
[----:B------:R1:W-:Y:S02]  /*15410*/  MUFU.EX2 R147, R3 ;  /* 0x0000000300937308 */ /* 0x0003e40000000800 */
[C---:B----4-:R-:W-:Y:S06]  /*15420*/  HMMA.16816.F32 R24, R8.reuse, R44, R76 ;  /* 0x0000002c0818723c */ /* 0x050fec000000184c */
[C---:B------:R-:W-:Y:S06]  /*15430*/  HMMA.16816.F32 R44, R8.reuse, R46, R56 ;  /* 0x0000002e082c723c */ /* 0x040fec0000001838 */
[----:B------:R-:W-:Y:S01]  /*15440*/  HMMA.16816.F32 R56, R8, R36, R72 ;  /* 0x000000240838723c */ /* 0x000fe20000001848 */
[----:B-1----:R-:W-:Y:S01]  /*15450*/  FFMA.FTZ R3, R98, UR4, -R2 ;  /* 0x0000000462037c23 */ /* 0x002fe20008010802 */
[----:B------:R-:W-:-:S03]  /*15460*/  MOV R98, R121 ;  /* 0x0000007900627202 */ /* 0x000fc60000000f00 */
[----:B------:R1:W-:Y:S01]  /*15470*/  MUFU.EX2 R145, R3 ;  /* 0x0000000300917308 */ /* 0x0003e20000000800 */
[C---:B------:R-:W-:Y:S06]  /*15480*/  HMMA.16816.F32 R72, R8.reuse, R38, R52 ;  /* 0x000000260848723c */ /* 0x040fec0000001834 */
[C---:B------:R-:W-:Y:S06]  /*15490*/  HMMA.16816.F32 R80, R8.reuse, R48, R80 ;  /* 0x000000300850723c */ /* 0x040fec0000001850 */
[----:B------:R-:W-:Y:S01]  /*154a0*/  HMMA.16816.F32 R28, R8, R50, R60 ;  /* 0x00000032081c723c */ /* 0x000fe2000000183c */
[----:B------:R-:W2:Y:S01]  /*154b0*/  LDSM.16.MT88.4 R48, [R216+0xd800] ;  /* 0x00d80000d830783b */ /* 0x000ea20000004200 */
[----:B-1----:R-:W-:-:S04]  /*154c0*/  FFMA.FTZ R3, R133, UR4, -R2 ;  /* 0x0000000485037c23 */ /* 0x002fc80008010802 */
[C---:B------:R-:W-:Y:S01]  /*154d0*/  HMMA.16816.F32 R52, R8.reuse, R12, R40 ;  /* 0x0000000c0834723c */ /* 0x040fe20000001828 */
[----:B------:R1:W-:Y:S05]  /*154e0*/  MUFU.EX2 R146, R3 ;  /* 0x0000000300927308 */ /* 0x0003ea0000000800 */
[----:B------:R-:W-:Y:S01]  /*154f0*/  HMMA.16816.F32 R40, R8, R14, R32 ;  /* 0x0000000e0828723c */ /* 0x000fe20000001820 */
[----:B------:R-:W3:Y:S01]  /*15500*/  LDSM.16.MT88.4 R8, [R217+0xd800] ;  /* 0x00d80000d908783b */ /* 0x000ee20000004200 */
[----:B------:R-:W-:-:S03]  /*15510*/  FFMA.FTZ R12, R102, UR4, -R2 ;  /* 0x00000004660c7c23 */ /* 0x000fc60008010802 */
[----:B------:R-:W4:Y:S01]  /*15520*/  LDSM.16.MT88.4 R32, [R135+0xe000] ;  /* 0x00e000008720783b */ /* 0x000f220000004200 */
[----:B------:R2:W-:Y:S01]  /*15530*/  MUFU.EX2 R141, R12 ;  /* 0x0000000c008d7308 */ /* 0x0005e20000000800 */
[----:B-1----:R-:W-:Y:S01]  /*15540*/  FFMA.FTZ R3, R99, UR4, -R0 ;  /* 0x0000000463037c23 */ /* 0x002fe20008010800 */
[----:B------:R-:W-:-:S06]  /*15550*/  MOV R99, R85 ;  /* 0x0000005500637202 */ /* 0x000fcc0000000f00 */
[----:B------:R1:W-:Y:S01]  /*15560*/  MUFU.EX2 R132, R3 ;  /* 0x0000000300847308 */ /* 0x0003e20000000800 */
[----:B--2---:R-:W-:Y:S01]  /*15570*/  LDSM.16.MT88.4 R12, [R216+0xe000] ;  /* 0x00e00000d80c783b */ /* 0x004fe20000004200 */
[----:B-1----:R-:W-:Y:S01]  /*15580*/  FFMA.FTZ R3, R170, UR4, -R0 ;  /* 0x00000004aa037c23 */ /* 0x002fe20008010800 */
[----:B------:R-:W-:-:S05]  /*15590*/  MOV R170, R112 ;  /* 0x0000007000aa7202 */ /* 0x000fca0000000f00 */
[----:B------:R1:W2:Y:S02]  /*155a0*/  MUFU.EX2 R123, R3 ;  /* 0x00000003007b7308 */ /* 0x0002a40000000800 */
[----:B-1----:R-:W-:Y:S01]  /*155b0*/  FFMA.FTZ R3, R100, UR4, -R0 ;  /* 0x0000000464037c23 */ /* 0x002fe20008010800 */
[----:B--2---:R-:W-:Y:S02]  /*155c0*/  F2FP.F16.F32.PACK_AB R5, R123, R132 ;  /* 0x000000847b05723e */ /* 0x004fe400000000ff */
[----:B------:R-:W-:-:S03]  /*155d0*/  MOV R100, R110 ;  /* 0x0000006e00647202 */ /* 0x000fc60000000f00 */
[----:B------:R1:W-:Y:S02]  /*155e0*/  MUFU.EX2 R136, R3 ;  /* 0x0000000300887308 */ /* 0x0003e40000000800 */
[----:B-1----:R-:W-:Y:S01]  /*155f0*/  FFMA.FTZ R3, R171, UR4, -R0 ;  /* 0x00000004ab037c23 */ /* 0x002fe20008010800 */
[----:B------:R-:W-:-:S05]  /*15600*/  IMAD.MOV.U32 R171, RZ, RZ, R109 ;  /* 0x000000ffffab7224 */ /* 0x000fca00078e006d */
[----:B------:R1:W2:Y:S02]  /*15610*/  MUFU.EX2 R133, R3 ;  /* 0x0000000300857308 */ /* 0x0002a40000000800 */
[----:B-1----:R-:W-:Y:S01]  /*15620*/  FFMA.FTZ R3, R101, UR4, -R2 ;  /* 0x0000000465037c23 */ /* 0x002fe20008010802 */
[----:B--2---:R-:W-:Y:S02]  /*15630*/  F2FP.F16.F32.PACK_AB R7, R133, R136 ;  /* 0x000000888507723e */ /* 0x004fe400000000ff */
[----:B------:R-:W-:-:S03]  /*15640*/  MOV R101, R105 ;  /* 0x0000006900657202 */ /* 0x000fc60000000f00 */
[----:B------:R1:W-:Y:S02]  /*15650*/  MUFU.EX2 R143, R3 ;  /* 0x00000003008f7308 */ /* 0x0003e40000000800 */
[C---:B------:R-:W-:Y:S06]  /*15660*/  HMMA.16816.F32 R80, R4.reuse, R20, R80 ;  /* 0x000000140450723c */ /* 0x040fec0000001850 */
[C---:B------:R-:W-:Y:S06]  /*15670*/  HMMA.16816.F32 R60, R4.reuse, R22, R28 ;  /* 0x00000016043c723c */ /* 0x040fec000000181c */
[----:B------:R-:W-:Y:S01]  /*15680*/  HMMA.16816.F32 R36, R4, R16, R24 ;  /* 0x000000100424723c */ /* 0x000fe20000001818 */
[----:B-1----:R-:W-:Y:S01]  /*15690*/  FFMA.FTZ R3, R169, UR4, -R2 ;  /* 0x00000004a9037c23 */ /* 0x002fe20008010802 */
[----:B------:R-:W-:-:S02]  /*156a0*/  MOV R169, R170 ;  /* 0x000000aa00a97202 */ /* 0x000fc40000000f00 */
[----:B------:R-:W-:Y:S01]  /*156b0*/  MOV R170, R97 ;  /* 0x0000006100aa7202 */ /* 0x000fe20000000f00 */
[----:B------:R1:W2:Y:S01]  /*156c0*/  MUFU.EX2 R142, R3 ;  /* 0x00000003008e7308 */ /* 0x0002a20000000800 */
[C---:B------:R-:W-:Y:S06]  /*156d0*/  HMMA.16816.F32 R24, R4.reuse, R48, R56 ;  /* 0x000000300418723c */ /* 0x040fec0000001838 */
[C---:B---3--:R-:W-:Y:S06]  /*156e0*/  HMMA.16816.F32 R56, R4.reuse, R8, R52 ;  /* 0x000000080438723c */ /* 0x048fec0000001834 */
[----:B------:R-:W-:Y:S01]  /*156f0*/  HMMA.16816.F32 R52, R4, R10, R40 ;  /* 0x0000000a0434723c */ /* 0x000fe20000001828 */
[----:B------:R-:W-:Y:S01]  /*15700*/  F2FP.F16.F32.PACK_AB R8, R147, R152 ;  /* 0x000000989308723e */ /* 0x000fe200000000ff */
[----:B------:R-:W-:Y:S01]  /*15710*/  LDSM.16.MT88.4 R40, [R217+0xe000] ;  /* 0x00e00000d928783b */ /* 0x000fe20000004200 */
[----:B-1----:R-:W-:Y:S01]  /*15720*/  FFMA.FTZ R3, R172, UR4, -R2 ;  /* 0x00000004ac037c23 */ /* 0x002fe20008010802 */
[----:B------:R-:W-:-:S02]  /*15730*/  MOV R172, R100 ;  /* 0x0000006400ac7202 */ /* 0x000fc40000000f00 */
[C---:B------:R-:W-:Y:S01]  /*15740*/  HMMA.16816.F32 R28, R4.reuse, R18, R44 ;  /* 0x00000012041c723c */ /* 0x040fe2000000182c */
[----:B------:R-:W-:Y:S01]  /*15750*/  F2FP.F16.F32.PACK_AB R10, R146, R145 ;  /* 0x00000091920a723e */ /* 0x000fe200000000ff */
[----:B------:R1:W3:Y:S01]  /*15760*/  MUFU.EX2 R140, R3 ;  /* 0x00000003008c7308 */ /* 0x0002e20000000800 */
[----:B------:R-:W4:Y:S03]  /*15770*/  LDSM.16.MT88.4 R16, [R218+0xe000] ;  /* 0x00e00000da10783b */ /* 0x000f260000004200 */
[----:B------:R-:W-:Y:S01]  /*15780*/  HMMA.16816.F32 R20, R4, R50, R72 ;  /* 0x000000320414723c */ /* 0x000fe20000001848 */
[----:B------:R-:W-:Y:S06]  /*15790*/  LDSM.16.MT88.4 R48, [R218+0xe800] ;  /* 0x00e80000da30783b */ /* 0x000fec0000004200 */
[----:B--2---:R-:W-:Y:S01]  /*157a0*/  F2FP.F16.F32.PACK_AB R4, R142, R143 ;  /* 0x0000008f8e04723e */ /* 0x004fe200000000ff */
[----:B-1----:R-:W-:Y:S01]  /*157b0*/  FFMA.FTZ R3, R104, UR4, -R0 ;  /* 0x0000000468037c23 */ /* 0x002fe20008010800 */
[----:B---3--:R-:W-:-:S03]  /*157c0*/  F2FP.F16.F32.PACK_AB R6, R140, R141 ;  /* 0x0000008d8c06723e */ /* 0x008fc600000000ff */
[----:B------:R1:W-:Y:S02]  /*157d0*/  MUFU.EX2 R120, R3 ;  /* 0x0000000300787308 */ /* 0x0003e40000000800 */
[----:B-1----:R-:W-:Y:S01]  /*157e0*/  FFMA.FTZ R3, R174, UR4, -R0 ;  /* 0x00000004ae037c23 */ /* 0x002fe20008010800 */
[----:B------:R-:W-:-:S05]  /*157f0*/  MOV R174, R114 ;  /* 0x0000007200ae7202 */ /* 0x000fca0000000f00 */
[----:B------:R1:W2:Y:S02]  /*15800*/  MUFU.EX2 R119, R3 ;  /* 0x0000000300777308 */ /* 0x0002a40000000800 */
[----:B-1----:R-:W-:Y:S01]  /*15810*/  FFMA.FTZ R3, R115, UR4, -R0 ;  /* 0x0000000473037c23 */ /* 0x002fe20008010800 */
[----:B--2---:R-:W-:-:S05]  /*15820*/  F2FP.F16.F32.PACK_AB R9, R119, R120 ;  /* 0x000000787709723e */ /* 0x004fca00000000ff */
[----:B------:R1:W-:Y:S02]  /*15830*/  MUFU.EX2 R114, R3 ;  /* 0x0000000300727308 */ /* 0x0003e40000000800 */
[----:B-1----:R-:W-:Y:S01]  /*15840*/  FFMA.FTZ R3, R175, UR4, -R0 ;  /* 0x00000004af037c23 */ /* 0x002fe20008010800 */
[----:B------:R-:W-:-:S05]  /*15850*/  MOV R175, R113 ;  /* 0x0000007100af7202 */ /* 0x000fca0000000f00 */
[----:B------:R1:W2:Y:S02]  /*15860*/  MUFU.EX2 R113, R3 ;  /* 0x0000000300717308 */ /* 0x0002a40000000800 */
[----:B-1----:R-:W-:Y:S01]  /*15870*/  FFMA.FTZ R3, R70, UR4, -R2 ;  /* 0x0000000446037c23 */ /* 0x002fe20008010802 */
[----:B--2---:R-:W-:Y:S02]  /*15880*/  F2FP.F16.F32.PACK_AB R11, R113, R114 ;  /* 0x00000072710b723e */ /* 0x004fe400000000ff */
[----:B------:R-:W-:-:S03]  /*15890*/  MOV R70, R95 ;  /* 0x0000005f00467202 */ /* 0x000fc60000000f00 */
[----:B------:R1:W-:Y:S01]  /*158a0*/  MUFU.EX2 R122, R3 ;  /* 0x00000003007a7308 */ /* 0x0003e20000000800 */
[----:B------:R-:W-:Y:S02]  /*158b0*/  MOV R95, R161 ;  /* 0x000000a1005f7202 */ /* 0x000fe40000000f00 */
[----:B------:R-:W-:Y:S01]  /*158c0*/  MOV R161, R111 ;  /* 0x0000006f00a17202 */ /* 0x000fe20000000f00 */
[C---:B----4-:R-:W-:Y:S06]  /*158d0*/  HMMA.16816.F32 R84, R8.reuse, R32, R80 ;  /* 0x000000200854723c */ /* 0x050fec0000001850 */
[C---:B------:R-:W-:Y:S01]  /*158e0*/  HMMA.16816.F32 R80, R8.reuse, R34, R60 ;  /* 0x000000220850723c */ /* 0x040fe2000000183c */
[----:B------:R-:W2:Y:S05]  /*158f0*/  LDSM.16.MT88.4 R60, [R135+0xe800] ;  /* 0x00e80000873c783b */ /* 0x000eaa0000004200 */
[----:B------:R-:W-:Y:S01]  /*15900*/  HMMA.16816.F32 R72, R8, R16, R36 ;  /* 0x000000100848723c */ /* 0x000fe20000001824 */
[----:B-1----:R-:W-:Y:S01]  /*15910*/  FFMA.FTZ R3, R173, UR4, -R2 ;  /* 0x00000004ad037c23 */ /* 0x002fe20008010802 */
[----:B------:R-:W-:Y:S01]  /*15920*/  MOV R173, R191 ;  /* 0x000000bf00ad7202 */ /* 0x000fe20000000f00 */
[----:B------:R-:W-:-:S02]  /*15930*/  IMAD.MOV.U32 R191, RZ, RZ, R108 ;  /* 0x000000ffffbf7224 */ /* 0x000fc400078e006c */
[----:B------:R1:W-:Y:S01]  /*15940*/  MUFU.EX2 R115, R3 ;  /* 0x0000000300737308 */ /* 0x0003e20000000800 */
[C---:B------:R-:W-:Y:S01]  /*15950*/  HMMA.16816.F32 R36, R8.reuse, R14, R20 ;  /* 0x0000000e0824723c */ /* 0x040fe20000001814 */
[----:B------:R-:W3:Y:S05]  /*15960*/  LDSM.16.MT88.4 R20, [R216+0xe800] ;  /* 0x00e80000d814783b */ /* 0x000eea0000004200 */
[C---:B------:R-:W-:Y:S06]  /*15970*/  HMMA.16816.F32 R76, R8.reuse, R18, R28 ;  /* 0x00000012084c723c */ /* 0x040fec000000181c */
[----:B------:R-:W-:Y:S01]  /*15980*/  HMMA.16816.F32 R44, R8, R12, R24 ;  /* 0x0000000c082c723c */ /* 0x000fe20000001818 */
[----:B-1----:R-:W-:Y:S01]  /*15990*/  FFMA.FTZ R3, R71, UR4, -R2 ;  /* 0x0000000447037c23 */ /* 0x002fe20008010802 */
[----:B------:R-:W-:-:S04]  /*159a0*/  MOV R71, R94 ;  /* 0x0000005e00477202 */ /* 0x000fc80000000f00 */
[----:B------:R-:W-:Y:S01]  /*159b0*/  HMMA.16816.F32 R32, R8, R40, R56 ;  /* 0x000000280820723c */ /* 0x000fe20000001838 */
[----:B------:R-:W-:Y:S01]  /*159c0*/  FFMA.FTZ R12, R193, UR4, -R2 ;  /* 0x00000004c10c7c23 */ /* 0x000fe20008010802 */
[----:B------:R1:W-:Y:S01]  /*159d0*/  MUFU.EX2 R121, R3 ;  /* 0x0000000300797308 */ /* 0x0003e20000000800 */
[----:B------:R-:W-:-:S03]  /*159e0*/  MOV R193, R101 ;  /* 0x0000006500c17202 */ /* 0x000fc60000000f00 */
[----:B------:R-:W-:Y:S01]  /*159f0*/  HMMA.16816.F32 R16, R8, R42, R52 ;  /* 0x0000002a0810723c */ /* 0x000fe20000001834 */
[----:B------:R-:W4:Y:S04]  /*15a00*/  LDSM.16.MT88.4 R8, [R217+0xe800] ;  /* 0x00e80000d908783b */ /* 0x000f280000004200 */
[----:B------:R-:W-:Y:S04]  /*15a10*/  LDSM.16.MT88.4 R40, [R218+0xf000] ;  /* 0x00f00000da28783b */ /* 0x000fe80000004200 */
[----:B------:R-:W-:Y:S01]  /*15a20*/  LDSM.16.MT88.4 R52, [R217+0xf000] ;  /* 0x00f00000d934783b */ /* 0x000fe20000004200 */
[----:B-1----:R-:W-:Y:S01]  /*15a30*/  FFMA.FTZ R3, R116, UR4, -R0 ;  /* 0x0000000474037c23 */ /* 0x002fe20008010800 */
[----:B------:R-:W-:-:S03]  /*15a40*/  MOV R116, R95 ;  /* 0x0000005f00747202 */ /* 0x000fc60000000f00 */
[----:B------:R1:W-:Y:S02]  /*15a50*/  MUFU.EX2 R111, R3 ;  /* 0x00000003006f7308 */ /* 0x0003e40000000800 */
        /* <DEDUP_REMOVED lines=8> */
[----:B------:R-:W-:Y:S01]  /*15ae0*/  MOV R194, R171 ;  /* 0x000000ab00c27202 */ /* 0x000fe20000000f00 */
[----:B------:R-:W-:Y:S01]  /*15af0*/  IMAD.MOV.U32 R171, RZ, RZ, R186 ;  /* 0x000000ffffab7224 */ /* 0x000fe200078e00ba */
[----:B------:R-:W-:-:S03]  /*15b00*/  MOV R186, R93 ;  /* 0x0000005d00ba7202 */ /* 0x000fc60000000f00 */
[----:B------:R1:W2:Y:S02]  /*15b10*/  MUFU.EX2 R105, R3 ;  /* 0x0000000300697308 */ /* 0x0002a40000000800 */
[----:B-1----:R-:W-:Y:S01]  /*15b20*/  FFMA.FTZ R3, R177, UR4, -R2 ;  /* 0x00000004b1037c23 */ /* 0x002fe20008010802 */
[----:B--2---:R-:W-:Y:S02]  /*15b30*/  F2FP.F16.F32.PACK_AB R7, R105, R109 ;  /* 0x0000006d6907723e */ /* 0x004fe400000000ff */
[----:B------:R-:W-:-:S03]  /*15b40*/  MOV R177, R190 ;  /* 0x000000be00b17202 */ /* 0x000fc60000000f00 */
[----:B------:R1:W2:Y:S01]  /*15b50*/  MUFU.EX2 R112, R3 ;  /* 0x0000000300707308 */ /* 0x0002a20000000800 */
[----:B------:R-:W-:Y:S01]  /*15b60*/  MOV R190, R107 ;  /* 0x0000006b00be7202 */ /* 0x000fe20000000f00 */
[C---:B------:R-:W-:Y:S06]  /*15b70*/  HMMA.16816.F32 R28, R4.reuse, R60, R84 ;  /* 0x0000003c041c723c */ /* 0x040fec0000001854 */
[----:B------:R3:W-:Y:S01]  /*15b80*/  MUFU.EX2 R107, R12 ;  /* 0x0000000c006b7308 */ /* 0x0007e20000000800 */
[----:B------:R-:W-:Y:S01]  /*15b90*/  HMMA.16816.F32 R24, R4, R62, R80 ;  /* 0x0000003e0418723c */ /* 0x000fe20000001850 */
[----:B------:R-:W-:-:S02]  /*15ba0*/  MOV R87, R106 ;  /* 0x0000006a00577202 */ /* 0x000fc40000000f00 */
[----:B------:R-:W-:Y:S02]  /*15bb0*/  MOV R86, R103 ;  /* 0x0000006700567202 */ /* 0x000fe40000000f00 */
[----:B------:R-:W-:Y:S01]  /*15bc0*/  MOV R84, R90 ;  /* 0x0000005a00547202 */ /* 0x000fe20000000f00 */
[C---:B------:R-:W-:Y:S01]  /*15bd0*/  HMMA.16816.F32 R60, R4.reuse, R48, R72 ;  /* 0x00000030043c723c */ /* 0x040fe20000001848 */
[--C-:B-1----:R-:W-:Y:S01]  /*15be0*/  FFMA.FTZ R3, R118, UR4, -R2.reuse ;  /* 0x0000000476037c23 */ /* 0x102fe20008010802 */
[----:B------:R-:W-:Y:S02]  /*15bf0*/  MOV R118, R96 ;  /* 0x0000006000767202 */ /* 0x000fe40000000f00 */
[----:B------:R-:W-:Y:S01]  /*15c00*/  MOV R85, R89 ;  /* 0x0000005900557202 */ /* 0x000fe20000000f00 */
[----:B------:R1:W-:Y:S01]  /*15c10*/  MUFU.EX2 R108, R3 ;  /* 0x00000003006c7308 */ /* 0x0003e20000000800 */
[C---:B------:R-:W-:Y:S01]  /*15c20*/  HMMA.16816.F32 R80, R4.reuse, R50, R76 ;  /* 0x000000320450723c */ /* 0x040fe2000000184c */
[----:B---3--:R-:W3:Y:S05]  /*15c30*/  LDSM.16.MT88.4 R12, [R135+0xf000] ;  /* 0x00f00000870c783b */ /* 0x008eea0000004200 */
[C---:B------:R-:W-:Y:S01]  /*15c40*/  HMMA.16816.F32 R72, R4.reuse, R20, R44 ;  /* 0x000000140448723c */ /* 0x040fe2000000182c */
[----:B------:R-:W3:Y:S05]  /*15c50*/  LDSM.16.MT88.4 R44, [R216+0xf000] ;  /* 0x00f00000d82c783b */ /* 0x000eea0000004200 */
[----:B------:R-:W-:Y:S01]  /*15c60*/  HMMA.16816.F32 R36, R4, R22, R36 ;  /* 0x000000160424723c */ /* 0x000fe20000001824 */
[----:B-1----:R-:W-:Y:S01]  /*15c70*/  FFMA.FTZ R3, R124, UR4, -R2 ;  /* 0x000000047c037c23 */ /* 0x002fe20008010802 */
[----:B------:R-:W-:-:S04]  /*15c80*/  MOV R124, R91 ;  /* 0x0000005b007c7202 */ /* 0x000fc80000000f00 */
[C---:B----4-:R-:W-:Y:S01]  /*15c90*/  HMMA.16816.F32 R76, R4.reuse, R8, R32 ;  /* 0x00000008044c723c */ /* 0x050fe20000001820 */
[----:B------:R1:W-:Y:S05]  /*15ca0*/  MUFU.EX2 R106, R3 ;  /* 0x00000003006a7308 */ /* 0x0003ea0000000800 */
[----:B------:R-:W-:Y:S07]  /*15cb0*/  HMMA.16816.F32 R56, R4, R10, R16 ;  /* 0x0000000a0438723c */ /* 0x000fee0000001810 */
[----:B------:R-:W-:-:S02]  /*15cc0*/  F2FP.F16.F32.PACK_AB R4, R115, R122 ;  /* 0x0000007a7304723e */ /* 0x000fc400000000ff */
[----:B--2---:R-:W-:Y:S01]  /*15cd0*/  F2FP.F16.F32.PACK_AB R6, R112, R121 ;  /* 0x000000797006723e */ /* 0x004fe200000000ff */
[----:B-1----:R-:W-:Y:S01]  /*15ce0*/  FFMA.FTZ R3, R125, UR4, -R0 ;  /* 0x000000047d037c23 */ /* 0x002fe20008010800 */
[----:B------:R-:W-:-:S03]  /*15cf0*/  MOV R125, R160 ;  /* 0x000000a0007d7202 */ /* 0x000fc60000000f00 */
[----:B------:R1:W-:Y:S02]  /*15d00*/  MUFU.EX2 R100, R3 ;  /* 0x0000000300647308 */ /* 0x0003e40000000800 */
[----:B-1----:R-:W-:Y:S01]  /*15d10*/  FFMA.FTZ R3, R196, UR4, -R0 ;  /* 0x00000004c4037c23 */ /* 0x002fe20008010800 */
[----:B------:R-:W-:-:S05]  /*15d20*/  IMAD.MOV.U32 R196, RZ, RZ, R92 ;  /* 0x000000ffffc47224 */ /* 0x000fca00078e005c */
        /* <DEDUP_REMOVED lines=8> */
[----:B------:R1:W2:Y:S02]  /*15db0*/  MUFU.EX2 R104, R3 ;  /* 0x0000000300687308 */ /* 0x0002a40000000800 */
[C---:B---3--:R-:W-:Y:S01]  /*15dc0*/  HMMA.16816.F32 R48, R4.reuse, R12, R28 ;  /* 0x0000000c0430723c */ /* 0x048fe2000000181c */
[----:B------:R-:W3:Y:S05]  /*15dd0*/  LDSM.16.MT88.4 R28, [R135+0xf800] ;  /* 0x00f80000871c783b */ /* 0x000eea0000004200 */
[C---:B------:R-:W-:Y:S06]  /*15de0*/  HMMA.16816.F32 R20, R4.reuse, R40, R60 ;  /* 0x000000280414723c */ /* 0x040fec000000183c */
[C---:B------:R-:W-:Y:S01]  /*15df0*/  HMMA.16816.F32 R16, R4.reuse, R42, R80 ;  /* 0x0000002a0410723c */ /* 0x040fe20000001850 */
[--C-:B-1----:R-:W-:Y:S01]  /*15e00*/  FFMA.FTZ R3, R127, UR4, -R2.reuse ;  /* 0x000000047f037c23 */ /* 0x102fe20008010802 */
[----:B------:R-:W1:Y:S03]  /*15e10*/  LDSM.16.MT88.4 R40, [R216+0xf800] ;  /* 0x00f80000d828783b */ /* 0x000e660000004200 */
[----:B------:R4:W-:Y:S01]  /*15e20*/  MUFU.EX2 R101, R3 ;  /* 0x0000000300657308 */ /* 0x0009e20000000800 */
[C---:B------:R-:W-:Y:S01]  /*15e30*/  HMMA.16816.F32 R32, R4.reuse, R14, R24 ;  /* 0x0000000e0420723c */ /* 0x040fe20000001818 */
[----:B------:R-:W1:Y:S04]  /*15e40*/  LDSM.16.MT88.4 R24, [R218+0xf800] ;  /* 0x00f80000da18783b */ /* 0x000e680000004200 */
[----:B------:R-:W1:Y:S01]  /*15e50*/  LDSM.16.MT88.4 R80, [R217+0xf800] ;  /* 0x00f80000d950783b */ /* 0x000e620000004200 */
[C---:B------:R-:W-:Y:S06]  /*15e60*/  HMMA.16816.F32 R12, R4.reuse, R44, R72 ;  /* 0x0000002c040c723c */ /* 0x040fec0000001848 */
[----:B------:R-:W-:Y:S01]  /*15e70*/  HMMA.16816.F32 R44, R4, R46, R36 ;  /* 0x0000002e042c723c */ /* 0x000fe20000001824 */
[----:B----4-:R-:W-:-:S05]  /*15e80*/  FFMA.FTZ R3, R201, UR4, -R2 ;  /* 0x00000004c9037c23 */ /* 0x010fca0008010802 */
[C---:B------:R-:W-:Y:S01]  /*15e90*/  HMMA.16816.F32 R72, R4.reuse, R52, R76 ;  /* 0x000000340448723c */ /* 0x040fe2000000184c */
[----:B------:R-:W-:Y:S01]  /*15ea0*/  FFMA.FTZ R36, R87, R64, R86 ;  /* 0x0000004057247223 */ /* 0x000fe20000010056 */
[----:B------:R4:W-:Y:S01]  /*15eb0*/  MUFU.EX2 R102, R3 ;  /* 0x0000000300667308 */ /* 0x0009e20000000800 */
[----:B------:R-:W-:Y:S02]  /*15ec0*/  MOV R86, R88 ;  /* 0x0000005800567202 */ /* 0x000fe40000000f00 */
[----:B------:R-:W-:Y:S01]  /*15ed0*/  MOV R87, R70 ;  /* 0x0000004600577202 */ /* 0x000fe20000000f00 */
[----:B------:R-:W-:Y:S01]  /*15ee0*/  HMMA.16816.F32 R56, R4, R54, R56 ;  /* 0x000000360438723c */ /* 0x000fe20000001838 */
[----:B------:R-:W-:Y:S01]  /*15ef0*/  F2FP.F16.F32.PACK_AB R8, R107, R108 ;  /* 0x0000006c6b08723e */ /* 0x000fe200000000ff */
[----:B------:R-:W-:Y:S01]  /*15f00*/  LDSM.16.MT88.4 R52, [R135+0x10000] ;  /* 0x010000008734783b */ /* 0x000fe20000004200 */
[----:B--2---:R-:W-:Y:S02]  /*15f10*/  F2FP.F16.F32.PACK_AB R10, R104, R106 ;  /* 0x0000006a680a723e */ /* 0x004fe400000000ff */
[----:B------:R-:W-:Y:S01]  /*15f20*/  MOV R70, R175 ;  /* 0x000000af00467202 */ /* 0x000fe20000000f00 */
[----:B----4-:R-:W-:Y:S01]  /*15f30*/  FFMA.FTZ R3, R128, UR4, -R0 ;  /* 0x0000000480037c23 */ /* 0x010fe20008010800 */
[----:B------:R-:W-:Y:S01]  /*15f40*/  FFMA.FTZ R4, R178, UR4, -R2 ;  /* 0x00000004b2047c23 */ /* 0x000fe20008010802 */
[----:B------:R-:W-:-:S02]  /*15f50*/  MOV R175, R174 ;  /* 0x000000ae00af7202 */ /* 0x000fc40000000f00 */
[----:B------:R2:W-:Y:S01]  /*15f60*/  MUFU.EX2 R97, R3 ;  /* 0x0000000300617308 */ /* 0x0005e20000000800 */
[----:B------:R-:W-:Y:S02]  /*15f70*/  MOV R174, R219 ;  /* 0x000000db00ae7202 */ /* 0x000fe40000000f00 */
[----:B------:R-:W-:Y:S01]  /*15f80*/  MOV R160, R134 ;  /* 0x0000008600a07202 */ /* 0x000fe20000000f00 */
[----:B------:R4:W5:Y:S04]  /*15f90*/  LDL.LU R219, [R1+0x34] ;  /* 0x0000340001db7983 */ /* 0x0009680000300800 */
[----:B------:R4:W5:Y:S01]  /*15fa0*/  LDL.LU R134, [R1+0x30] ;  /* 0x0000300001867983 */ /* 0x0009620000300800 */
[----:B--2---:R-:W-:-:S04]  /*15fb0*/  FFMA.FTZ R3, R202, UR4, -R0 ;  /* 0x00000004ca037c23 */ /* 0x004fc80008010800 */
[----:B------:R2:W3:Y:S02]  /*15fc0*/  MUFU.EX2 R96, R3 ;  /* 0x0000000300607308 */ /* 0x0004e40000000800 */
[----:B--2---:R-:W-:-:S06]  /*15fd0*/  FFMA.FTZ R3, R129, UR4, -R0 ;  /* 0x0000000481037c23 */ /* 0x004fcc0008010800 */
[----:B------:R2:W-:Y:S02]  /*15fe0*/  MUFU.EX2 R95, R3 ;  /* 0x00000003005f7308 */ /* 0x0005e40000000800 */
[----:B--2---:R-:W-:-:S06]  /*15ff0*/  FFMA.FTZ R3, R204, UR4, -R0 ;  /* 0x00000004cc037c23 */ /* 0x004fcc0008010800 */
[----:B------:R2:W1:Y:S02]  /*16000*/  MUFU.EX2 R93, R3 ;  /* 0x00000003005d7308 */ /* 0x0004640000000800 */
[----:B--2---:R-:W-:-:S06]  /*16010*/  FFMA.FTZ R3, R130, UR4, -R2 ;  /* 0x0000000482037c23 */ /* 0x004fcc0008010802 */
[----:B------:R2:W-:Y:S02]  /*16020*/  MUFU.EX2 R94, R3 ;  /* 0x00000003005e7308 */ /* 0x0005e40000000800 */
[----:B--2---:R-:W-:-:S06]  /*16030*/  FFMA.FTZ R3, R205, UR4, -R2 ;  /* 0x00000004cd037c23 */ /* 0x004fcc0008010802 */
[----:B------:R2:W-:Y:S02]  /*16040*/  MUFU.EX2 R92, R3 ;  /* 0x00000003005c7308 */ /* 0x0005e40000000800 */
[----:B--2---:R-:W-:-:S06]  /*16050*/  FFMA.FTZ R3, R131, UR4, -R0 ;  /* 0x0000000483037c23 */ /* 0x004fcc0008010800 */
[----:B------:R2:W-:Y:S02]  /*16060*/  MUFU.EX2 R91, R3 ;  /* 0x00000003005b7308 */ /* 0x0005e40000000800 */
[----:B--2---:R-:W-:-:S06]  /*16070*/  FFMA.FTZ R3, R207, UR4, -R0 ;  /* 0x00000004cf037c23 */ /* 0x004fcc0008010800 */
[----:B------:R2:W4:Y:S02]  /*16080*/  MUFU.EX2 R90, R3 ;  /* 0x00000003005a7308 */ /* 0x0005240000000800 */
[----:B--2---:R-:W-:-:S06]  /*16090*/  FFMA.FTZ R3, R176, UR4, -R0 ;  /* 0x00000004b0037c23 */ /* 0x004fcc0008010800 */
[----:B------:R2:W-:Y:S01]  /*160a0*/  MUFU.EX2 R89, R3 ;  /* 0x0000000300597308 */ /* 0x0005e20000000800 */
[----:B---3--:R-:W-:Y:S02]  /*160b0*/  F2FP.F16.F32.PACK_AB R9, R96, R97 ;  /* 0x000000616009723e */ /* 0x008fe400000000ff */
[----:B-1----:R-:W-:Y:S01]  /*160c0*/  F2FP.F16.F32.PACK_AB R11, R93, R95 ;  /* 0x0000005f5d0b723e */ /* 0x002fe200000000ff */
[----:B--2---:R-:W-:-:S04]  /*160d0*/  FFMA.FTZ R3, R209, UR4, -R0 ;  /* 0x00000004d1037c23 */ /* 0x004fc80008010800 */
[----:B------:R1:W2:Y:S02]  /*160e0*/  MUFU.EX2 R88, R3 ;  /* 0x0000000300587308 */ /* 0x0002a40000000800 */
[----:B------:R-:W-:Y:S01]  /*160f0*/  HMMA.16816.F32 R60, R8, R30, R32 ;  /* 0x0000001e083c723c */ /* 0x000fe20000001820 */
[----:B-1----:R-:W-:Y:S01]  /*16100*/  FFMA.FTZ R3, R125, R65, R196 ;  /* 0x000000417d037223 */ /* 0x002fe200000100c4 */
[----:B------:R-:W-:Y:S01]  /*16110*/  MOV R125, R124 ;  /* 0x0000007c007d7202 */ /* 0x000fe20000000f00 */
[----:B------:R-:W-:Y:S01]  /*16120*/  IMAD.MOV.U32 R124, RZ, RZ, R84 ;  /* 0x000000ffff7c7224 */ /* 0x000fe200078e0054 */
[----:B------:R-:W-:Y:S02]  /*16130*/  MOV R84, R85 ;  /* 0x0000005500547202 */ /* 0x000fe40000000f00 */
[----:B------:R-:W-:Y:S02]  /*16140*/  MOV R85, R86 ;  /* 0x0000005600557202 */ /* 0x000fe40000000f00 */
[----:B------:R-:W-:Y:S01]  /*16150*/  MOV R86, R87 ;  /* 0x0000005700567202 */ /* 0x000fe20000000f00 */
[----:B------:R-:W-:Y:S01]  /*16160*/  FADD.FTZ R5, R125, R36 ;  /* 0x000000247d057221 */ /* 0x000fe20000010000 */
[----:B------:R-:W-:-:S02]  /*16170*/  MOV R87, R193 ;  /* 0x000000c100577202 */ /* 0x000fc40000000f00 */
[----:B------:R-:W-:Y:S02]  /*16180*/  MOV R125, R84 ;  /* 0x00000054007d7202 */ /* 0x000fe40000000f00 */
[----:B------:R-:W-:Y:S02]  /*16190*/  MOV R84, R85 ;  /* 0x0000005500547202 */ /* 0x000fe40000000f00 */
[----:B------:R-:W-:Y:S02]  /*161a0*/  MOV R85, R86 ;  /* 0x0000005600557202 */ /* 0x000fe40000000f00 */
[----:B------:R-:W-:Y:S02]  /*161b0*/  MOV R86, R87 ;  /* 0x0000005700567202 */ /* 0x000fe40000000f00 */
[----:B------:R1:W-:Y:S01]  /*161c0*/  MUFU.EX2 R87, R4 ;  /* 0x0000000400577308 */ /* 0x0003e20000000800 */
[----:B------:R-:W-:Y:S01]  /*161d0*/  FADD.FTZ R3, R67, R3 ;  /* 0x0000000343037221 */ /* 0x000fe20000010000 */
[----:B------:R-:W-:Y:S01]  /*161e0*/  HMMA.16816.F32 R32, R8, R40, R12 ;  /* 0x000000280820723c */ /* 0x000fe2000000180c */
[----:B------:R-:W-:-:S06]  /*161f0*/  MOV R193, R116 ;  /* 0x0000007400c17202 */ /* 0x000fcc0000000f00 */
[----:B------:R-:W-:Y:S01]  /*16200*/  FADD.FTZ R14, R124, R3 ;  /* 0x000000037c0e7221 */ /* 0x000fe20000010000 */
[----:B------:R-:W-:Y:S01]  /*16210*/  FFMA.FTZ R3, R211, UR4, -R2 ;  /* 0x00000004d3037c23 */ /* 0x000fe20008010802 */
[----:B-1----:R-:W-:Y:S01]  /*16220*/  FADD.FTZ R4, R125, R5 ;  /* 0x000000057d047221 */ /* 0x002fe20000010000 */
[C---:B------:R-:W-:Y:S03]  /*16230*/  HMMA.16816.F32 R76, R8.reuse, R28, R48 ;  /* 0x0000001c084c723c */ /* 0x040fe60000001830 */
[----:B------:R-:W-:Y:S01]  /*16240*/  FADD.FTZ R13, R84, R4 ;  /* 0x00000004540d7221 */ /* 0x000fe20000010000 */
[----:B------:R-:W-:Y:S02]  /*16250*/  MOV R84, R85 ;  /* 0x0000005500547202 */ /* 0x000fe40000000f00 */
[----:B------:R-:W-:Y:S01]  /*16260*/  MOV R85, R86 ;  /* 0x0000005600557202 */ /* 0x000fe20000000f00 */
[C---:B------:R-:W-:Y:S01]  /*16270*/  HMMA.16816.F32 R48, R8.reuse, R24, R20 ;  /* 0x000000180830723c */ /* 0x040fe20000001814 */
[----:B------:R1:W3:Y:S05]  /*16280*/  MUFU.EX2 R86, R3 ;  /* 0x0000000300567308 */ /* 0x0002ea0000000800 */
[C---:B------:R-:W-:Y:S06]  /*16290*/  HMMA.16816.F32 R40, R8.reuse, R42, R44 ;  /* 0x0000002a0828723c */ /* 0x040fec000000182c */
[C---:B------:R-:W-:Y:S01]  /*162a0*/  HMMA.16816.F32 R72, R8.reuse, R80, R72 ;  /* 0x000000500848723c */ /* 0x040fe20000001848 */
[----:B------:R-:W-:Y:S01]  /*162b0*/  MOV R116, R71 ;  /* 0x0000004700747202 */ /* 0x000fe20000000f00 */
[----:B------:R-:W-:Y:S01]  /*162c0*/  FFMA.FTZ R12, R195, UR4, -R2 ;  /* 0x00000004c30c7c23 */ /* 0x000fe20008010802 */
[----:B------:R-:W3:Y:S03]  /*162d0*/  LDSM.16.MT88.4 R20, [R218+0x10000] ;  /* 0x01000000da14783b */ /* 0x000ee60000004200 */
[C---:B------:R-:W-:Y:S01]  /*162e0*/  HMMA.16816.F32 R28, R8.reuse, R26, R16 ;  /* 0x0000001a081c723c */ /* 0x040fe20000001810 */
[----:B-1----:R-:W-:Y:S01]  /*162f0*/  FADD.FTZ R3, R85, R13 ;  /* 0x0000000d55037221 */ /* 0x002fe20000010000 */
[----:B------:R-:W-:Y:S01]  /*16300*/  MOV R71, R173 ;  /* 0x000000ad00477202 */ /* 0x000fe20000000f00 */
[----:B------:R-:W1:Y:S03]  /*16310*/  LDSM.16.MT88.4 R16, [R216+0x10000] ;  /* 0x01000000d810783b */ /* 0x000e660000004200 */
[----:B------:R-:W-:Y:S01]  /*16320*/  HMMA.16816.F32 R24, R8, R82, R56 ;  /* 0x000000520818723c */ /* 0x000fe20000001838 */
[----:B------:R-:W-:-:S06]  /*16330*/  FADD.FTZ R3, R118, R3 ;  /* 0x0000000376037221 */ /* 0x000fcc0000010000 */
[----:B------:R-:W-:Y:S01]  /*16340*/  FADD.FTZ R9, R84, R14 ;  /* 0x0000000e54097221 */ /* 0x000fe20000010000 */
[----:B------:R-:W-:-:S03]  /*16350*/  FFMA.FTZ R8, R213, UR4, -R2 ;  /* 0x00000004d5087c23 */ /* 0x000fc60008010802 */
[----:B------:R-:W-:Y:S01]  /*16360*/  FADD.FTZ R9, R193, R9 ;  /* 0x00000009c1097221 */ /* 0x000fe20000010000 */
[----:B------:R4:W-:Y:S03]  /*16370*/  MUFU.EX2 R84, R8 ;  /* 0x0000000800547308 */ /* 0x0009e60000000800 */
[----:B------:R-:W-:Y:S01]  /*16380*/  FADD.FTZ R9, R177, R9 ;  /* 0x00000009b1097221 */ /* 0x000fe20000010000 */
[----:B------:R-:W-:Y:S01]  /*16390*/  MOV R173, R190 ;  /* 0x000000be00ad7202 */ /* 0x000fe20000000f00 */
[----:B----4-:R-:W-:Y:S02]  /*163a0*/  FADD.FTZ R8, R194, R3 ;  /* 0x00000003c2087221 */ /* 0x010fe40000010000 */
[----:B------:R-:W-:Y:S02]  /*163b0*/  FADD.FTZ R3, R117, R9 ;  /* 0x0000000975037221 */ /* 0x000fe40000010000 */
[----:B------:R-:W-:-:S02]  /*163c0*/  FADD.FTZ R8, R179, R8 ;  /* 0x00000008b3087221 */ /* 0x000fc40000010000 */
[----:B------:R-:W-:Y:S02]  /*163d0*/  FADD.FTZ R3, R116, R3 ;  /* 0x0000000374037221 */ /* 0x000fe40000010000 */
[----:B------:R-:W-:Y:S02]  /*163e0*/  FADD.FTZ R8, R71, R8 ;  /* 0x0000000847087221 */ /* 0x000fe40000010000 */
[----:B------:R-:W-:Y:S01]  /*163f0*/  FADD.FTZ R3, R173, R3 ;  /* 0x00000003ad037221 */ /* 0x000fe20000010000 */
[----:B------:R-:W-:Y:S01]  /*16400*/  FFMA.FTZ R9, R215, UR4, -R0 ;  /* 0x00000004d7097c23 */ /* 0x000fe20008010800 */
[----:B------:R-:W-:Y:S01]  /*16410*/  FADD.FTZ R8, R70, R8 ;  /* 0x0000000846087221 */ /* 0x000fe20000010000 */
[----:B------:R4:W-:Y:S01]  /*16420*/  MUFU.EX2 R85, R12 ;  /* 0x0000000c00557308 */ /* 0x0009e20000000800 */
[----:B------:R-:W-:Y:S02]  /*16430*/  FADD.FTZ R3, R175, R3 ;  /* 0x00000003af037221 */ /* 0x000fe40000010000 */
[----:B------:R-:W-:-:S02]  /*16440*/  FADD.FTZ R8, R174, R8 ;  /* 0x00000008ae087221 */ /* 0x000fc40000010000 */
[----:B------:R-:W-:-:S03]  /*16450*/  FADD.FTZ R3, R172, R3 ;  /* 0x00000003ac037221 */ /* 0x000fc60000010000 */
[----:B------:R2:W-:Y:S01]  /*16460*/  MUFU.EX2 R82, R9 ;  /* 0x0000000900527308 */ /* 0x0005e20000000800 */
[----:B------:R-:W-:Y:S01]  /*16470*/  FADD.FTZ R8, R169, R8 ;  /* 0x00000008a9087221 */ /* 0x000fe20000010000 */
[----:B----4-:R-:W4:Y:S01]  /*16480*/  LDSM.16.MT88.4 R12, [R217+0x10000] ;  /* 0x01000000d90c783b */ /* 0x010f220000004200 */
[----:B------:R-:W-:Y:S02]  /*16490*/  FADD.FTZ R3, R171, R3 ;  /* 0x00000003ab037221 */ /* 0x000fe40000010000 */
[----:B------:R-:W-:Y:S01]  /*164a0*/  FADD.FTZ R8, R170, R8 ;  /* 0x00000008aa087221 */ /* 0x000fe20000010000 */
[----:B--2---:R-:W-:-:S04]  /*164b0*/  FFMA.FTZ R9, R200, UR4, -R0 ;  /* 0x00000004c8097c23 */ /* 0x004fc80008010800 */
[----:B------:R2:W-:Y:S01]  /*164c0*/  MUFU.EX2 R81, R9 ;  /* 0x0000000900517308 */ /* 0x0005e20000000800 */
[----:B------:R-:W-:Y:S01]  /*164d0*/  FADD.FTZ R3, R182, R3 ;  /* 0x00000003b6037221 */ /* 0x000fe20000010000 */
[----:B------:R-:W-:Y:S01]  /*164e0*/  IMAD.MOV.U32 R190, RZ, RZ, R68 ;  /* 0x000000ffffbe7224 */ /* 0x000fe200078e0044 */
[----:B------:R-:W-:Y:S02]  /*164f0*/  F2FP.F16.F32.PACK_AB R4, R102, R101 ;  /* 0x000000656604723e */ /* 0x000fe400000000ff */
[----:B------:R-:W-:Y:S02]  /*16500*/  F2FP.F16.F32.PACK_AB R5, R90, R91 ;  /* 0x0000005b5a05723e */ /* 0x000fe400000000ff */
[----:B------:R-:W-:Y:S02]  /*16510*/  F2FP.F16.F32.PACK_AB R6, R92, R94 ;  /* 0x0000005e5c06723e */ /* 0x000fe400000000ff */
[----:B------:R-:W-:Y:S01]  /*16520*/  F2FP.F16.F32.PACK_AB R7, R88, R89 ;  /* 0x000000595807723e */ /* 0x000fe200000000ff */
[--C-:B------:R-:W-:Y:S01]  /*16530*/  FFMA.FTZ R10, R197, UR4, -R0.reuse ;  /* 0x00000004c50a7c23 */ /* 0x100fe20008010800 */
[----:B------:R1:W5:Y:S01]  /*16540*/  LDL.LU R68, [R1+0x2c] ;  /* 0x00002c0001447983 */ /* 0x0003620000300800 */
[----:B--2---:R-:W-:-:S04]  /*16550*/  FFMA.FTZ R9, R245, UR4, -R0 ;  /* 0x00000004f5097c23 */ /* 0x004fc80008010800 */
[----:B---3--:R-:W-:Y:S01]  /*16560*/  HMMA.16816.F32 R44, R4, R22, R28 ;  /* 0x00000016042c723c */ /* 0x008fe2000000181c */
[----:B------:R-:W2:Y:S01]  /*16570*/  LDSM.16.MT88.4 R28, [R135+0x10800] ;  /* 0x01080000871c783b */ /* 0x000ea20000004200 */
[----:B------:R3:W-:Y:S03]  /*16580*/  MUFU.EX2 R80, R9 ;  /* 0x0000000900507308 */ /* 0x0007e60000000800 */
[----:B------:R1:W5:Y:S01]  /*16590*/  LDL.LU R67, [R1+0x28] ;  /* 0x0000280001437983 */ /* 0x0003620000300800 */
[----:B---3--:R-:W-:Y:S01]  /*165a0*/  FADD.FTZ R9, R186, R8 ;  /* 0x00000008ba097221 */ /* 0x008fe20000010000 */
[----:B------:R-:W-:Y:S01]  /*165b0*/  FADD.FTZ R8, R180, R3 ;  /* 0x00000003b4087221 */ /* 0x000fe20000010000 */
[----:B------:R-:W-:Y:S02]  /*165c0*/  FFMA.FTZ R3, R203, UR4, -R2 ;  /* 0x00000004cb037c23 */ /* 0x000fe40008010802 */
[----:B------:R-:W-:Y:S01]  /*165d0*/  FADD.FTZ R9, R190, R9 ;  /* 0x00000009be097221 */ /* 0x000fe20000010000 */
[----:B------:R-:W-:Y:S01]  /*165e0*/  FADD.FTZ R8, R167, R8 ;  /* 0x00000008a7087221 */ /* 0x000fe20000010000 */
[----:B------:R3:W-:Y:S02]  /*165f0*/  MUFU.EX2 R71, R3 ;  /* 0x0000000300477308 */ /* 0x0007e40000000800 */
[----:B------:R-:W-:Y:S01]  /*16600*/  FADD.FTZ R9, R160, R9 ;  /* 0x00000009a0097221 */ /* 0x000fe20000010000 */
[----:B---3--:R-:W-:-:S03]  /*16610*/  FADD.FTZ R3, R181, R8 ;  /* 0x00000008b5037221 */ /* 0x008fc60000010000 */
[----:B------:R-:W-:Y:S01]  /*16620*/  FADD.FTZ R8, R161, R9 ;  /* 0x00000009a1087221 */ /* 0x000fe20000010000 */
[----:B------:R-:W-:-:S03]  /*16630*/  FADD.FTZ R3, R159, R3 ;  /* 0x000000039f037221 */ /* 0x000fc60000010000 */
[----:B------:R-:W-:Y:S01]  /*16640*/  FADD.FTZ R8, R162, R8 ;  /* 0x00000008a2087221 */ /* 0x000fe20000010000 */
[----:B------:R-:W-:-:S03]  /*16650*/  FADD.FTZ R3, R157, R3 ;  /* 0x000000039d037221 */ /* 0x000fc60000010000 */
[----:B------:R-:W-:Y:S01]  /*16660*/  FADD.FTZ R8, R163, R8 ;  /* 0x00000008a3087221 */ /* 0x000fe20000010000 */
[----:B------:R-:W-:-:S03]  /*16670*/  FADD.FTZ R3, R158, R3 ;  /* 0x000000039e037221 */ /* 0x000fc60000010000 */
[----:B------:R-:W-:Y:S01]  /*16680*/  FADD.FTZ R8, R185, R8 ;  /* 0x00000008b9087221 */ /* 0x000fe20000010000 */
[----:B-1----:R-:W-:Y:S01]  /*16690*/  HMMA.16816.F32 R36, R4, R16, R32 ;  /* 0x000000100424723c */ /* 0x002fe20000001820 */
[----:B------:R-:W-:Y:S02]  /*166a0*/  FADD.FTZ R3, R156, R3 ;  /* 0x000000039c037221 */ /* 0x000fe40000010000 */
[----:B------:R-:W-:-:S03]  /*166b0*/  FADD.FTZ R8, R192, R8 ;  /* 0x00000008c0087221 */ /* 0x000fc60000010000 */
[----:B----4-:R-:W-:Y:S01]  /*166c0*/  HMMA.16816.F32 R72, R4, R12, R72 ;  /* 0x0000000c0448723c */ /* 0x010fe20000001848 */
[----:B------:R-:W-:-:S05]  /*166d0*/  FADD.FTZ R3, R151, R3 ;  /* 0x0000000397037221 */ /* 0x000fca0000010000 */
[C---:B------:R-:W-:Y:S01]  /*166e0*/  HMMA.16816.F32 R32, R4.reuse, R14, R24 ;  /* 0x0000000e0420723c */ /* 0x040fe20000001818 */
[----:B------:R-:W1:Y:S01]  /*166f0*/  LDSM.16.MT88.4 R12, [R217+0x10800] ;  /* 0x01080000d90c783b */ /* 0x000e620000004200 */
[----:B------:R-:W-:Y:S01]  /*16700*/  FADD.FTZ R8, R168, R8 ;  /* 0x00000008a8087221 */ /* 0x000fe20000010000 */
[----:B------:R-:W-:Y:S01]  /*16710*/  FFMA.FTZ R9, R206, UR4, -R2 ;  /* 0x00000004ce097c23 */ /* 0x000fe20008010802 */
[----:B------:R-:W-:Y:S01]  /*16720*/  FADD.FTZ R3, R149, R3 ;  /* 0x0000000395037221 */ /* 0x000fe20000010000 */
[----:B------:R-:W3:Y:S01]  /*16730*/  MUFU.EX2 R83, R10 ;  /* 0x0000000a00537308 */ /* 0x000ee20000000800 */
[----:B------:R-:W-:Y:S01]  /*16740*/  FADD.FTZ R8, R188, R8 ;  /* 0x00000008bc087221 */ /* 0x000fe20000010000 */
[----:B------:R-:W-:Y:S01]  /*16750*/  HMMA.16816.F32 R76, R4, R52, R76 ;  /* 0x00000034044c723c */ /* 0x000fe2000000184c */
[----:B------:R-:W-:Y:S01]  /*16760*/  FADD.FTZ R3, R148, R3 ;  /* 0x0000000394037221 */ /* 0x000fe20000010000 */
[----:B------:R-:W-:Y:S01]  /*16770*/  LDSM.16.MT88.4 R24, [R135+0x11000] ;  /* 0x011000008718783b */ /* 0x000fe20000004200 */
[----:B------:R-:W-:-:S03]  /*16780*/  FADD.FTZ R8, R187, R8 ;  /* 0x00000008bb087221 */ /* 0x000fc60000010000 */
[----:B------:R4:W-:Y:S01]  /*16790*/  MUFU.EX2 R65, R9 ;  /* 0x0000000900417308 */ /* 0x0009e20000000800 */
[----:B------:R-:W-:Y:S01]  /*167a0*/  HMMA.16816.F32 R60, R4, R54, R60 ;  /* 0x00000036043c723c */ /* 0x000fe2000000183c */
[----:B------:R-:W-:Y:S01]  /*167b0*/  FADD.FTZ R3, R150, R3 ;  /* 0x0000000396037221 */ /* 0x000fe20000010000 */
[----:B------:R-:W-:Y:S01]  /*167c0*/  FADD.FTZ R8, R184, R8 ;  /* 0x00000008b8087221 */ /* 0x000fe20000010000 */
[----:B------:R-:W-:Y:S02]  /*167d0*/  LDSM.16.MT88.4 R148, [R218+0x11800] ;  /* 0x01180000da94783b */ /* 0x000fe40000004200 */
[----:B------:R-:W-:Y:S01]  /*167e0*/  FADD.FTZ R3, R144, R3 ;  /* 0x0000000390037221 */ /* 0x000fe20000010000 */
[----:B------:R-:W-:Y:S01]  /*167f0*/  FADD.FTZ R8, R183, R8 ;  /* 0x00000008b7087221 */ /* 0x000fe20000010000 */
[----:B----4-:R-:W-:-:S04]  /*16800*/  FFMA.FTZ R9, R249, UR4, -R2 ;  /* 0x00000004f9097c23 */ /* 0x010fc80008010802 */
[----:B------:R4:W-:Y:S01]  /*16810*/  MUFU.EX2 R64, R9 ;  /* 0x0000000900407308 */ /* 0x0009e20000000800 */
[----:B------:R-:W-:Y:S01]  /*16820*/  FADD.FTZ R3, R139, R3 ;  /* 0x000000038b037221 */ /* 0x000fe20000010000 */
[----:B------:R-:W-:-:S03]  /*16830*/  FADD.FTZ R8, R166, R8 ;  /* 0x00000008a6087221 */ /* 0x000fc60000010000 */
[----:B------:R-:W-:Y:S01]  /*16840*/  FADD.FTZ R3, R138, R3 ;  /* 0x000000038a037221 */ /* 0x000fe20000010000 */
[----:B----4-:R-:W-:-:S04]  /*16850*/  FFMA.FTZ R9, R208, UR4, -R0 ;  /* 0x00000004d0097c23 */ /* 0x010fc80008010800 */
[----:B------:R4:W-:Y:S01]  /*16860*/  MUFU.EX2 R59, R9 ;  /* 0x00000009003b7308 */ /* 0x0009e20000000800 */
[----:B------:R-:W-:Y:S01]  /*16870*/  FADD.FTZ R8, R164, R8 ;  /* 0x00000008a4087221 */ /* 0x000fe20000010000 */
[----:B------:R-:W-:Y:S01]  /*16880*/  HMMA.16816.F32 R48, R4, R20, R48 ;  /* 0x000000140430723c */ /* 0x000fe20000001830 */
[----:B------:R-:W-:-:S05]  /*16890*/  FADD.FTZ R3, R137, R3 ;  /* 0x0000000389037221 */ /* 0x000fca0000010000 */
[----:B------:R-:W-:Y:S01]  /*168a0*/  HMMA.16816.F32 R40, R4, R18, R40 ;  /* 0x000000120428723c */ /* 0x000fe20000001828 */
[----:B----4-:R-:W-:-:S06]  /*168b0*/  FFMA.FTZ R9, R250, UR4, -R0 ;  /* 0x00000004fa097c23 */ /* 0x010fcc0008010800 */
[----:B------:R-:W-:Y:S01]  /*168c0*/  F2FP.F16.F32.PACK_AB R4, R86, R87 ;  /* 0x000000575604723e */ /* 0x000fe200000000ff */
[----:B------:R-:W-:Y:S01]  /*168d0*/  FADD.FTZ R8, R165, R8 ;  /* 0x00000008a5087221 */ /* 0x000fe20000010000 */
[----:B---3--:R-:W-:Y:S01]  /*168e0*/  F2FP.F16.F32.PACK_AB R5, R82, R83 ;  /* 0x000000535205723e */ /* 0x008fe200000000ff */
[----:B------:R3:W-:Y:S01]  /*168f0*/  MUFU.EX2 R58, R9 ;  /* 0x00000009003a7308 */ /* 0x0007e20000000800 */
[----:B------:R-:W-:Y:S01]  /*16900*/  F2FP.F16.F32.PACK_AB R6, R84, R85 ;  /* 0x000000555406723e */ /* 0x000fe200000000ff */
[----:B------:R-:W-:Y:S01]  /*16910*/  FADD.FTZ R3, R132, R3 ;  /* 0x0000000384037221 */ /* 0x000fe20000010000 */
[----:B------:R-:W-:Y:S01]  /*16920*/  F2FP.F16.F32.PACK_AB R7, R80, R81 ;  /* 0x000000515007723e */ /* 0x000fe200000000ff */
[----:B------:R-:W-:Y:S01]  /*16930*/  FFMA.FTZ R10, R248, UR4, -R2 ;  /* 0x00000004f80a7c23 */ /* 0x000fe20008010802 */
[----:B------:R-:W4:Y:S04]  /*16940*/  LDSM.16.MT88.4 R20, [R218+0x10800] ;  /* 0x01080000da14783b */ /* 0x000f280000004200 */
[----:B------:R-:W4:Y:S01]  /*16950*/  LDSM.16.MT88.4 R16, [R216+0x10800] ;  /* 0x01080000d810783b */ /* 0x000f220000004200 */
[----:B---3--:R-:W-:-:S04]  /*16960*/  FFMA.FTZ R9, R210, UR4, -R0 ;  /* 0x00000004d2097c23 */ /* 0x008fc80008010800 */
[----:B------:R3:W-:Y:S01]  /*16970*/  MUFU.EX2 R57, R9 ;  /* 0x0000000900397308 */ /* 0x0007e20000000800 */
[----:B--2---:R-:W-:Y:S01]  /*16980*/  HMMA.16816.F32 R76, R4, R28, R76 ;  /* 0x0000001c044c723c */ /* 0x004fe2000000184c */
[----:B------:R-:W-:-:S05]  /*16990*/  FADD.FTZ R3, R123, R3 ;  /* 0x000000037b037221 */ /* 0x000fca0000010000 */
[----:B------:R-:W-:Y:S01]  /*169a0*/  HMMA.16816.F32 R60, R4, R30, R60 ;  /* 0x0000001e043c723c */ /* 0x000fe2000000183c */
[----:B---3--:R-:W-:-:S04]  /*169b0*/  FFMA.FTZ R9, R251, UR4, -R0 ;  /* 0x00000004fb097c23 */ /* 0x008fc80008010800 */
[----:B------:R2:W-:Y:S01]  /*169c0*/  MUFU.EX2 R56, R9 ;  /* 0x0000000900387308 */ /* 0x0005e20000000800 */
[----:B-1----:R-:W-:Y:S01]  /*169d0*/  HMMA.16816.F32 R28, R4, R14, R32 ;  /* 0x0000000e041c723c */ /* 0x002fe20000001820 */
[----:B------:R-:W-:-:S04]  /*169e0*/  FADD.FTZ R3, R136, R3 ;  /* 0x0000000388037221 */ /* 0x000fc80000010000 */
[----:B------:R-:W-:Y:S01]  /*169f0*/  FADD.FTZ R3, R133, R3 ;  /* 0x0000000385037221 */ /* 0x000fe20000010000 */
[----:B--2---:R-:W-:Y:S01]  /*16a00*/  FADD.FTZ R9, R154, R8 ;  /* 0x000000089a097221 */ /* 0x004fe20000010000 */
[----:B------:R-:W-:-:S04]  /*16a10*/  FFMA.FTZ R8, R252, UR4, -R2 ;  /* 0x00000004fc087c23 */ /* 0x000fc80008010802 */
[----:B------:R1:W-:Y:S08]  /*16a20*/  MUFU.EX2 R34, R8 ;  /* 0x0000000800227308 */ /* 0x0003f00000000800 */
[----:B------:R2:W3:Y:S01]  /*16a30*/  MUFU.EX2 R70, R10 ;  /* 0x0000000a00467308 */ /* 0x0004e20000000800 */
[----:B-1----:R-:W-:Y:S01]  /*16a40*/  FADD.FTZ R8, R155, R9 ;  /* 0x000000099b087221 */ /* 0x002fe20000010000 */
[----:B------:R-:W-:-:S03]  /*16a50*/  FFMA.FTZ R9, R214, UR4, -R2 ;  /* 0x00000004d6097c23 */ /* 0x000fc60008010802 */
[----:B------:R-:W-:-:S03]  /*16a60*/  FADD.FTZ R8, R153, R8 ;  /* 0x0000000899087221 */ /* 0x000fc60000010000 */
[----:B------:R1:W-:Y:S01]  /*16a70*/  MUFU.EX2 R33, R9 ;  /* 0x0000000900217308 */ /* 0x0003e20000000800 */
[----:B--2---:R-:W-:Y:S01]  /*16a80*/  FFMA.FTZ R10, R212, UR4, -R2 ;  /* 0x00000004d40a7c23 */ /* 0x004fe20008010802 */
[----:B------:R-:W-:Y:S01]  /*16a90*/  FADD.FTZ R8, R152, R8 ;  /* 0x0000000898087221 */ /* 0x000fe20000010000 */
[----:B----4-:R-:W-:Y:S01]  /*16aa0*/  HMMA.16816.F32 R52, R4, R20, R48 ;  /* 0x000000140434723c */ /* 0x010fe20000001830 */
[----:B------:R-:W-:Y:S01]  /*16ab0*/  LDSM.16.MT88.4 R152, [R216+0x11800] ;  /* 0x01180000d898783b */ /* 0x000fe20000004200 */
[----:B-1----:R-:W-:Y:S01]  /*16ac0*/  FFMA.FTZ R9, R189, UR4, -R2 ;  /* 0x00000004bd097c23 */ /* 0x002fe20008010802 */
[----:B------:R-:W-:Y:S01]  /*16ad0*/  FADD.FTZ R2, R120, R3 ;  /* 0x0000000378027221 */ /* 0x000fe20000010000 */
[----:B------:R-:W-:-:S03]  /*16ae0*/  FADD.FTZ R3, R147, R8 ;  /* 0x0000000893037221 */ /* 0x000fc60000010000 */
[----:B------:R-:W-:Y:S01]  /*16af0*/  FADD.FTZ R2, R119, R2 ;  /* 0x0000000277027221 */ /* 0x000fe20000010000 */
[----:B------:R-:W-:-:S03]  /*16b00*/  FADD.FTZ R3, R145, R3 ;  /* 0x0000000391037221 */ /* 0x000fc60000010000 */
[----:B------:R-:W-:Y:S01]  /*16b10*/  FADD.FTZ R2, R114, R2 ;  /* 0x0000000272027221 */ /* 0x000fe20000010000 */
[----:B------:R-:W-:Y:S01]  /*16b20*/  FADD.FTZ R3, R146, R3 ;  /* 0x0000000392037221 */ /* 0x000fe20000010000 */
[----:B------:R-:W-:Y:S01]  /*16b30*/  FFMA.FTZ R8, R244, UR4, -R0 ;  /* 0x00000004f4087c23 */ /* 0x000fe20008010800 */
[----:B------:R-:W1:Y:S01]  /*16b40*/  MUFU.EX2 R35, R10 ;  /* 0x0000000a00237308 */ /* 0x000e620000000800 */
[----:B------:R-:W-:Y:S01]  /*16b50*/  FADD.FTZ R2, R113, R2 ;  /* 0x0000000271027221 */ /* 0x000fe20000010000 */
[----:B------:R-:W-:Y:S01]  /*16b60*/  FADD.FTZ R3, R143, R3 ;  /* 0x000000038f037221 */ /* 0x000fe20000010000 */
[C---:B------:R-:W-:Y:S01]  /*16b70*/  HMMA.16816.F32 R48, R4.reuse, R22, R44 ;  /* 0x000000160430723c */ /* 0x040fe2000000182c */
[----:B------:R-:W-:Y:S01]  /*16b80*/  LDSM.16.MT88.4 R20, [R217+0x11000] ;  /* 0x01100000d914783b */ /* 0x000fe20000004200 */
[----:B------:R-:W-:Y:S01]  /*16b90*/  FADD.FTZ R2, R111, R2 ;  /* 0x000000026f027221 */ /* 0x000fe20000010000 */
[----:B------:R-:W-:Y:S02]  /*16ba0*/  FADD.FTZ R3, R142, R3 ;  /* 0x000000038e037221 */ /* 0x000fe40000010000 */
[----:B------:R2:W4:Y:S01]  /*16bb0*/  MUFU.EX2 R11, R8 ;  /* 0x00000008000b7308 */ /* 0x0005220000000800 */
[----:B------:R-:W-:Y:S01]  /*16bc0*/  FADD.FTZ R2, R110, R2 ;  /* 0x000000026e027221 */ /* 0x000fe20000010000 */
[----:B------:R-:W-:Y:S01]  /*16bd0*/  FADD.FTZ R3, R141, R3 ;  /* 0x000000038d037221 */ /* 0x000fe20000010000 */
[----:B------:R-:W-:Y:S01]  /*16be0*/  HMMA.16816.F32 R40, R4, R18, R40 ;  /* 0x000000120428723c */ /* 0x000fe20000001828 */
[----:B------:R-:W-:Y:S01]  /*16bf0*/  LDSM.16.MT88.4 R144, [R135+0x11800] ;  /* 0x011800008790783b */ /* 0x000fe20000004200 */
[----:B------:R-:W-:Y:S01]  /*16c00*/  FADD.FTZ R2, R109, R2 ;  /* 0x000000026d027221 */ /* 0x000fe20000010000 */
[----:B------:R-:W-:-:S02]  /*16c10*/  FADD.FTZ R3, R140, R3 ;  /* 0x000000038c037221 */ /* 0x000fc40000010000 */
[----:B------:R-:W-:Y:S01]  /*16c20*/  MUFU.EX2 R32, R9 ;  /* 0x0000000900207308 */ /* 0x000fe20000000800 */
[----:B------:R-:W-:Y:S01]  /*16c30*/  FADD.FTZ R2, R105, R2 ;  /* 0x0000000269027221 */ /* 0x000fe20000010000 */
[----:B--2---:R-:W-:-:S06]  /*16c40*/  FFMA.FTZ R8, R191, UR4, -R0 ;  /* 0x00000004bf087c23 */ /* 0x004fcc0008010800 */
[----:B------:R2:W4:Y:S01]  /*16c50*/  MUFU.EX2 R10, R8 ;  /* 0x00000008000a7308 */ /* 0x0005220000000800 */
[----:B------:R-:W-:Y:S01]  /*16c60*/  FADD.FTZ R3, R122, R3 ;  /* 0x000000037a037221 */ /* 0x000fe20000010000 */
[----:B--2---:R-:W-:-:S06]  /*16c70*/  FFMA.FTZ R8, R246, UR4, -R0 ;  /* 0x00000004f6087c23 */ /* 0x004fcc0008010800 */
[----:B------:R2:W4:Y:S01]  /*16c80*/  MUFU.EX2 R9, R8 ;  /* 0x0000000800097308 */ /* 0x0005220000000800 */
[----:B------:R-:W-:Y:S01]  /*16c90*/  HMMA.16816.F32 R44, R4, R16, R36 ;  /* 0x00000010042c723c */ /* 0x000fe20000001824 */
[----:B------:R-:W1:Y:S01]  /*16ca0*/  LDSM.16.MT88.4 R16, [R218+0x11000] ;  /* 0x01100000da10783b */ /* 0x000e620000004200 */
[----:B--2---:R-:W-:Y:S01]  /*16cb0*/  FFMA.FTZ R8, R247, UR4, -R0 ;  /* 0x00000004f7087c23 */ /* 0x004fe20008010800 */
        /* <DEDUP_REMOVED lines=8> */
[----:B------:R-:W-:Y:S01]  /*16d40*/  HMMA.16816.F32 R36, R4, R12, R72 ;  /* 0x0000000c0424723c */ /* 0x000fe20000001848 */
[----:B------:R-:W2:Y:S01]  /*16d50*/  LDSM.16.MT88.4 R12, [R216+0x11000] ;  /* 0x01100000d80c783b */ /* 0x000ea20000004200 */
[----:B------:R-:W-:Y:S01]  /*16d60*/  FADD.FTZ R0, R97, R0 ;  /* 0x0000000061007221 */ /* 0x000fe20000010000 */
[----:B------:R-:W-:-:S03]  /*16d70*/  FADD.FTZ R2, R107, R2 ;  /* 0x000000026b027221 */ /* 0x000fc60000010000 */
        /* <DEDUP_REMOVED lines=14> */
[----:B---3--:R-:W-:Y:S02]  /*16e60*/  F2FP.F16.F32.PACK_AB R4, R70, R71 ;  /* 0x000000474604723e */ /* 0x008fe400000000ff */
[----:B------:R-:W-:Y:S01]  /*16e70*/  FADD.FTZ R0, R83, R0 ;  /* 0x0000000053007221 */ /* 0x000fe20000010000 */
[----:B------:R-:W-:Y:S02]  /*16e80*/  F2FP.F16.F32.PACK_AB R5, R58, R59 ;  /* 0x0000003b3a05723e */ /* 0x000fe400000000ff */
[----:B------:R-:W-:Y:S02]  /*16e90*/  F2FP.F16.F32.PACK_AB R6, R64, R65 ;  /* 0x000000414006723e */ /* 0x000fe400000000ff */
[----:B------:R-:W-:Y:S01]  /*16ea0*/  F2FP.F16.F32.PACK_AB R7, R56, R57 ;  /* 0x000000393807723e */ /* 0x000fe200000000ff */
[----:B------:R-:W-:Y:S01]  /*16eb0*/  FADD.FTZ R2, R86, R2 ;  /* 0x0000000256027221 */ /* 0x000fe20000010000 */
[----:B------:R-:W-:-:S03]  /*16ec0*/  FADD.FTZ R0, R82, R0 ;  /* 0x0000000052007221 */ /* 0x000fc60000010000 */
[----:B------:R-:W-:Y:S01]  /*16ed0*/  FADD.FTZ R2, R85, R2 ;  /* 0x0000000255027221 */ /* 0x000fe20000010000 */
[----:B------:R-:W-:Y:S01]  /*16ee0*/  FADD.FTZ R0, R81, R0 ;  /* 0x0000000051007221 */ /* 0x000fe20000010000 */
[----:B------:R-:W-:Y:S02]  /*16ef0*/  HMMA.16816.F32 R136, R4, R24, R76 ;  /* 0x000000180488723c */ /* 0x000fe4000000184c */
[----:B------:R-:W-:Y:S01]  /*16f00*/  FADD.FTZ R2, R84, R2 ;  /* 0x0000000254027221 */ /* 0x000fe20000010000 */
[----:B------:R-:W-:-:S03]  /*16f10*/  FADD.FTZ R0, R80, R0 ;  /* 0x0000000050007221 */ /* 0x000fc60000010000 */
[C---:B------:R-:W-:Y:S06]  /*16f20*/  HMMA.16816.F32 R24, R4.reuse, R26, R60 ;  /* 0x0000001a0418723c */ /* 0x040fec000000183c */
[C---:B-1----:R-:W-:Y:S06]  /*16f30*/  HMMA.16816.F32 R52, R4.reuse, R16, R52 ;  /* 0x000000100434723c */ /* 0x042fec0000001834 */
[C---:B------:R-:W-:Y:S06]  /*16f40*/  HMMA.16816.F32 R48, R4.reuse, R18, R48 ;  /* 0x000000120430723c */ /* 0x040fec0000001830 */
[C---:B--2---:R-:W-:Y:S06]  /*16f50*/  HMMA.16816.F32 R44, R4.reuse, R12, R44 ;  /* 0x0000000c042c723c */ /* 0x044fec000000182c */
[C---:B------:R-:W-:Y:S06]  /*16f60*/  HMMA.16816.F32 R40, R4.reuse, R14, R40 ;  /* 0x0000000e0428723c */ /* 0x040fec0000001828 */
[C---:B------:R-:W-:Y:S06]  /*16f70*/  HMMA.16816.F32 R36, R4.reuse, R20, R36 ;  /* 0x000000140424723c */ /* 0x040fec0000001824 */
[----:B------:R-:W-:Y:S01]  /*16f80*/  HMMA.16816.F32 R28, R4, R22, R28 ;  /* 0x00000016041c723c */ /* 0x000fe2000000181c */
[----:B------:R-:W1:Y:S01]  /*16f90*/  LDSM.16.MT88.4 R4, [R217+0x11800] ;  /* 0x01180000d904783b */ /* 0x000e620000004200 */
[----:B------:R-:W-:Y:S01]  /*16fa0*/  FADD.FTZ R2, R71, R2 ;  /* 0x0000000247027221 */ /* 0x000fe20000010000 */
[----:B------:R-:W-:-:S03]  /*16fb0*/  FADD.FTZ R0, R59, R0 ;  /* 0x000000003b007221 */ /* 0x000fc60000010000 */
[----:B------:R-:W-:Y:S01]  /*16fc0*/  FADD.FTZ R2, R70, R2 ;  /* 0x0000000246027221 */ /* 0x000fe20000010000 */
[----:B------:R-:W-:Y:S01]  /*16fd0*/  FADD.FTZ R0, R58, R0 ;  /* 0x000000003a007221 */ /* 0x000fe20000010000 */
[----:B------:R-:W2:Y:S02]  /*16fe0*/  MUFU.EX2 R8, R8 ;  /* 0x0000000800087308 */ /* 0x000ea40000000800 */
[----:B------:R-:W-:Y:S01]  /*16ff0*/  FADD.FTZ R2, R65, R2 ;  /* 0x0000000241027221 */ /* 0x000fe20000010000 */
[----:B------:R-:W-:-:S03]  /*17000*/  FADD.FTZ R0, R57, R0 ;  /* 0x0000000039007221 */ /* 0x000fc60000010000 */
[----:B------:R-:W-:Y:S01]  /*17010*/  FADD.FTZ R2, R64, R2 ;  /* 0x0000000240027221 */ /* 0x000fe20000010000 */
[----:B------:R-:W-:-:S03]  /*17020*/  FADD.FTZ R0, R56, R0 ;  /* 0x0000000038007221 */ /* 0x000fc60000010000 */
[----:B------:R-:W-:Y:S01]  /*17030*/  FADD.FTZ R2, R35, R2 ;  /* 0x0000000223027221 */ /* 0x000fe20000010000 */
[----:B----4-:R-:W-:-:S03]  /*17040*/  FADD.FTZ R0, R11, R0 ;  /* 0x000000000b007221 */ /* 0x010fc60000010000 */
[----:B------:R-:W-:Y:S01]  /*17050*/  FADD.FTZ R2, R34, R2 ;  /* 0x0000000222027221 */ /* 0x000fe20000010000 */
[----:B------:R-:W-:-:S03]  /*17060*/  FADD.FTZ R0, R10, R0 ;  /* 0x000000000a007221 */ /* 0x000fc60000010000 */
[----:B------:R-:W-:Y:S01]  /*17070*/  FADD.FTZ R2, R33, R2 ;  /* 0x0000000221027221 */ /* 0x000fe20000010000 */
[----:B------:R-:W-:Y:S01]  /*17080*/  FADD.FTZ R0, R9, R0 ;  /* 0x0000000009007221 */ /* 0x000fe20000010000 */
[----:B------:R-:W-:Y:S02]  /*17090*/  F2FP.F16.F32.PACK_AB R160, R34, R35 ;  /* 0x0000002322a0723e */ /* 0x000fe400000000ff */
[----:B------:R-:W-:Y:S01]  /*170a0*/  F2FP.F16.F32.PACK_AB R161, R10, R11 ;  /* 0x0000000b0aa1723e */ /* 0x000fe200000000ff */
[C---:B------:R-:W-:Y:S01]  /*170b0*/  FADD.FTZ R2, R32.reuse, R2 ;  /* 0x0000000220027221 */ /* 0x040fe20000010000 */
[----:B------:R-:W-:Y:S02]  /*170c0*/  F2FP.F16.F32.PACK_AB R162, R32, R33 ;  /* 0x0000002120a2723e */ /* 0x000fe400000000ff */
[C---:B--2---:R-:W-:Y:S01]  /*170d0*/  F2FP.F16.F32.PACK_AB R163, R8.reuse, R9 ;  /* 0x0000000908a3723e */ /* 0x044fe200000000ff */
[----:B------:R-:W-:Y:S01]  /*170e0*/  FADD.FTZ R0, R8, R0 ;  /* 0x0000000008007221 */ /* 0x000fe20000010000 */
[----:B------:R2:W-:Y:S04]  /*170f0*/  STL [R1+0x10], R2 ;  /* 0x0000100201007387 */ /* 0x0005e80000100800 */
[----:B------:R2:W-:Y:S01]  /*17100*/  STL [R1+0x14], R0 ;  /* 0x0000140001007387 */ /* 0x0005e20000100800 */
[C---:B------:R-:W-:Y:S06]  /*17110*/  HMMA.16816.F32 R136, R160.reuse, R144, R136 ;  /* 0x00000090a088723c */ /* 0x040fec0000001888 */
[C---:B------:R-:W-:Y:S06]  /*17120*/  HMMA.16816.F32 R140, R160.reuse, R148, R52 ;  /* 0x00000094a08c723c */ /* 0x040fec0000001834 */
[C---:B------:R-:W-:Y:S06]  /*17130*/  HMMA.16816.F32 R156, R160.reuse, R152, R44 ;  /* 0x00000098a09c723c */ /* 0x040fec000000182c */
[C---:B------:R-:W-:Y:S06]  /*17140*/  HMMA.16816.F32 R144, R160.reuse, R146, R24 ;  /* 0x00000092a090723c */ /* 0x040fec0000001818 */
[C---:B------:R-:W-:Y:S06]  /*17150*/  HMMA.16816.F32 R148, R160.reuse, R150, R48 ;  /* 0x00000096a094723c */ /* 0x040fec0000001830 */
[C---:B------:R-:W-:Y:S06]  /*17160*/  HMMA.16816.F32 R152, R160.reuse, R154, R40 ;  /* 0x0000009aa098723c */ /* 0x040fec0000001828 */
[C---:B-1----:R-:W-:Y:S06]  /*17170*/  HMMA.16816.F32 R164, R160.reuse, R4, R36 ;  /* 0x00000004a0a4723c */ /* 0x042fec0000001824 */
[----:B------:R-:W-:Y:S01]  /*17180*/  HMMA.16816.F32 R160, R160, R6, R28 ;  /* 0x00000006a0a0723c */ /* 0x000fe2000000181c */
[----:B------:R-:W-:-:S02]  /*17190*/  MOV R3, R66 ;  /* 0x0000004200037202 */ /* 0x000fc40000000f00 */
[----:B--2---:R-:W-:-:S15]  /*171a0*/  MOV R36, R69 ;  /* 0x0000004500247202 */ /* 0x004fde0000000f00 */
[----:B------:R-:W-:-:S06]  /*171b0*/  NOP ;  /* 0x0000000000007918 */ /* 0x000fcc0000000000 */
.L_x_907:
[----:B------:R-:W-:-:S06]  /*171c0*/  UISETP.GE.AND UP0, UPT, UR17, 0x1, UPT ;  /* 0x000000011100788c */ /* 0x000fcc000bf06270 */
[----:B------:R-:W-:-:S13]  /*171d0*/  PLOP3.LUT P1, PT, PT, PT, UP0, 0x80, 0x0 ;  /* 0x000000000000781c */ /* 0x000fda0003f2f008 */
[----:B------:R-:W-:Y:S05]  /*171e0*/  @!P1 BRA `(.L_x_915) ;  /* 0x0000007400709947 */ /* 0x000fea0003800000 */
[----:B------:R-:W-:Y:S01]  /*171f0*/  ULEA UR7, -UR8, URZ, 0x8 ;  /* 0x0000003f08077291 */ /* 0x000fe2000f8e413f */
[----:B------:R-:W-:Y:S01]  /*17200*/  IMAD.MOV.U32 R133, RZ, RZ, R3 ;  /* 0x000000ffff857224 */ /* 0x000fe200078e0003 */
[----:B------:R-:W-:Y:S01]  /*17210*/  ULDC UR19, c[0x0][0x2d0] ;  /* 0x0000b40000137ab9 */ /* 0x000fe20000000800 */
[----:B------:R-:W-:Y:S01]  /*17220*/  IMAD.MOV.U32 R132, RZ, RZ, R36 ;  /* 0x000000ffff847224 */ /* 0x000fe200078e0024 */
[----:B------:R-:W-:Y:S02]  /*17230*/  USHF.R.S32.HI UR6, URZ, 0x1f, UR7 ;  /* 0x0000001f3f067899 */ /* 0x000fe40008011407 */
[----:B------:R-:W-:Y:S01]  /*17240*/  MOV R2, UR7 ;  /* 0x0000000700027c02 */ /* 0x000fe20008000f00 */
[----:B------:R-:W-:Y:S01]  /*17250*/  ULDC.64 UR8, c[0x0][0x250] ;  /* 0x0000940000087ab9 */ /* 0x000fe20000000a00 */
[----:B------:R-:W-:Y:S01]  /*17260*/  ULDC UR13, c[0x0][0x39c] ;  /* 0x0000e700000d7ab9 */ /* 0x000fe20000000800 */
[----:B------:R-:W-:Y:S01]  /*17270*/  ULDC UR4, c[0x0][0x2ec] ;  /* 0x0000bb0000047ab9 */ /* 0x000fe20000000800 */
[----:B-1----:R-:W-:Y:S01]  /*17280*/  MOV R0, UR6 ;  /* 0x0000000600007c02 */ /* 0x002fe20008000f00 */
[----:B------:R1:W-:Y:S01]  /*17290*/  STL [R1+0x24], R2 ;  /* 0x0000240201007387 */ /* 0x0003e20000100800 */
[----:B------:R-:W-:Y:S01]  /*172a0*/  ULDC UR12, c[0x0][0x250] ;  /* 0x00009400000c7ab9 */ /* 0x000fe20000000800 */
[----:B------:R-:W-:Y:S01]  /*172b0*/  ULDC.64 UR6, c[0x0][0x248] ;  /* 0x0000920000067ab9 */ /* 0x000fe20000000a00 */
[----:B------:R-:W-:Y:S01]  /*172c0*/  UMOV UR10, UR9 ;  /* 0x00000009000a7c82 */ /* 0x000fe20008000000 */
[----:B------:R1:W-:Y:S04]  /*172d0*/  STL [R1+0x20], R0 ;  /* 0x0000200001007387 */ /* 0x0003e80000100800 */
.L_x_919:
[----:B-12---:R-:W2:Y:S01]  /*172e0*/  LDL.64 R2, [R1+0x18] ;  /* 0x0000180001027983 */ /* 0x006ea20000100a00 */
[----:B------:R-:W-:Y:S04]  /*172f0*/  DEPBAR.LE SB0, 0x0 ;  /* 0x000080000000791a */ /* 0x000fe80000000000 */
[----:B-----5:R1:W5:Y:S01]  /*17300*/  LDL R0, [R1+0x24] ;  /* 0x0000240001007983 */ /* 0x0203620000100800 */
[----:B------:R-:W-:Y:S01]  /*17310*/  UMOV UR21, UR12 ;  /* 0x0000000c00157c82 */ /* 0x000fe20008000000 */
[----:B------:R-:W-:Y:S01]  /*17320*/  UMOV UR20, UR9 ;  /* 0x0000000900147c82 */ /* 0x000fe20008000000 */
[----:B------:R-:W-:Y:S01]  /*17330*/  BAR.SYNC.DEFER_BLOCKING 0x0 ;  /* 0x0000000000007b1d */ /* 0x000fe20000010000 */
[----:B--2---:R-:W-:Y:S05]  /*17340*/  ISETP.GE.AND P1, PT, R2, UR19, PT ;  /* 0x0000001302007c0c */ /* 0x004fea000bf26270 */
[----:B------:R1:W5:Y:S08]  /*17350*/  LDL R2, [R1+0x20] ;  /* 0x0000200001027983 */ /* 0x0003700000100800 */
[----:B------:R-:W2:Y:S08]  /*17360*/  @!P1 LDC.64 R8, c[0x0][0x250] ;  /* 0x00009400ff089b82 */ /* 0x000eb00000000a00 */
[----:B------:R-:W3:Y:S01]  /*17370*/  @!P1 LDC.64 R12, c[0x0][0x250] ;  /* 0x00009400ff0c9b82 */ /* 0x000ee20000000a00 */
[----:B------:R-:W-:Y:S05]  /*17380*/  @!P0 BRA `(.L_x_916) ;  /* 0x0000000400088947 */ /* 0x000fea0003800000 */
[----:B------:R-:W4:Y:S01]  /*17390*/  LDL.64 R14, [R1+0x8] ;  /* 0x00000800010e7983 */ /* 0x000f220000100a00 */
[----:B------:R-:W1:Y:S01]  /*173a0*/  LDC R10, c[0x0][0x380] ;  /* 0x0000e000ff0a7b82 */ /* 0x000e620000000800 */
[----:B------:R-:W-:Y:S01]  /*173b0*/  USHF.L.U32 UR20, UR17, 0x8, URZ ;  /* 0x0000000811147899 */ /* 0x000fe2000800063f */
[----:B------:R-:W-:Y:S03]  /*173c0*/  UMOV UR21, UR8 ;  /* 0x0000000800157c82 */ /* 0x000fe60008000000 */
[----:B------:R-:W-:Y:S02]  /*173d0*/  UIADD3 UR11, UR20, -0x100, URZ ;  /* 0xffffff00140b7890 */ /* 0x000fe4000fffe03f */
[----:B------:R-:W-:Y:S04]  /*173e0*/  IMAD.U32 R4, RZ, RZ, UR20 ;  /* 0x00000014ff047e24 */ /* 0x000fe8000f8e00ff */
[----:B------:R-:W-:Y:S02]  /*173f0*/  MOV R5, UR11 ;  /* 0x0000000b00057c02 */ /* 0x000fe40008000f00 */
[----:B------:R-:W-:Y:S02]  /*17400*/  IABS R4, R4 ;  /* 0x0000000400047213 */ /* 0x000fe40000000000 */
[----:B------:R-:W-:Y:S02]  /*17410*/  IABS R5, R5 ;  /* 0x0000000500057213 */ /* 0x000fe40000000000 */
[----:B-1----:R-:W-:Y:S04]  /*17420*/  IABS R7, R10 ;  /* 0x0000000a00077213 */ /* 0x002fe80000000000 */
[----:B-----5:R-:W1:Y:S10]  /*17430*/  I2F.RP R2, R7 ;  /* 0x0000000700027306 */ /* 0x020e740000209400 */
        /* <DEDUP_REMOVED lines=20> */
[----:B------:R-:W-:Y:S02]  /*17580*/  LOP3.LUT R3, R10, UR11, RZ, 0x3c, !PT ;  /* 0x0000000b0a037c12 */ /* 0x000fe4000f8e3cff */
[----:B------:R-:W-:Y:S02]  /*17590*/  ISETP.GE.U32.AND P6, PT, R4, R7, PT ;  /* 0x000000070400720c */ /* 0x000fe40003fc6070 */
[----:B------:R-:W-:Y:S02]  /*175a0*/  ISETP.GE.AND P2, PT, R3, RZ, PT ;  /* 0x000000ff0300720c */ /* 0x000fe40003f46270 */
[C---:B------:R-:W-:Y:S01]  /*175b0*/  LOP3.LUT R4, R10.reuse, UR20, RZ, 0x3c, !PT ;  /* 0x000000140a047c12 */ /* 0x040fe2000f8e3cff */
[----:B------:R-:W-:Y:S01]  /*175c0*/  UMOV UR20, UR10 ;  /* 0x0000000a00147c82 */ /* 0x000fe20008000000 */
[----:B------:R-:W-:Y:S02]  /*175d0*/  ISETP.NE.AND P4, PT, R10, RZ, PT ;  /* 0x000000ff0a00720c */ /* 0x000fe40003f85270 */
[----:B------:R-:W-:Y:S02]  /*175e0*/  ISETP.GE.AND P3, PT, R4, RZ, PT ;  /* 0x000000ff0400720c */ /* 0x000fe40003f66270 */
[----:B------:R-:W-:Y:S02]  /*175f0*/  @P5 IADD3 R0, R0, 0x1, RZ ;  /* 0x0000000100005810 */ /* 0x000fe40007ffe0ff */
[----:B------:R-:W-:Y:S01]  /*17600*/  LOP3.LUT R3, RZ, R10, RZ, 0x33, !PT ;  /* 0x0000000aff037212 */ /* 0x000fe200078e33ff */
[----:B------:R-:W-:Y:S02]  /*17610*/  @P6 VIADD R2, R2, 0x1 ;  /* 0x0000000102026836 */ /* 0x000fe40000000000 */
[----:B------:R-:W-:Y:S05]  /*17620*/  @!P2 IMAD.MOV R0, RZ, RZ, -R0 ;  /* 0x000000ffff00a224 */ /* 0x000fea00078e0a00 */
[C---:B------:R-:W-:Y:S02]  /*17630*/  SEL R0, R3.reuse, R0, !P4 ;  /* 0x0000000003007207 */ /* 0x040fe40006000000 */
[----:B------:R-:W-:Y:S04]  /*17640*/  @!P3 IADD3 R2, -R2, RZ, RZ ;  /* 0x000000ff0202b210 */ /* 0x000fe80007ffe1ff */
[----:B------:R-:W-:Y:S02]  /*17650*/  SEL R2, R3, R2, !P4 ;  /* 0x0000000203027207 */ /* 0x000fe40006000000 */
[-C--:B----4-:R-:W-:Y:S02]  /*17660*/  LEA R6, P3, R0, R14.reuse, 0x2 ;  /* 0x0000000e00067211 */ /* 0x090fe400078610ff */
[----:B------:R-:W-:Y:S02]  /*17670*/  LEA R4, P2, R2, R14, 0x2 ;  /* 0x0000000e02047211 */ /* 0x000fe400078410ff */
[-C--:B------:R-:W-:Y:S02]  /*17680*/  LEA.HI.X.SX32 R7, R0, R15.reuse, 0x2, P3 ;  /* 0x0000000f00077211 */ /* 0x080fe400018f16ff */
[C---:B------:R-:W-:Y:S01]  /*17690*/  LEA.HI.X.SX32 R5, R2.reuse, R15, 0x2, P2 ;  /* 0x0000000f02057211 */ /* 0x040fe200010f16ff */
[----:B------:R-:W-:Y:S03]  /*176a0*/  IMAD.IADD R2, R2, 0x1, -R0 ;  /* 0x0000000102027824 */ /* 0x000fe600078e0a00 */
[----:B------:R-:W4:Y:S01]  /*176b0*/  LDG.E R7, desc[UR22][R6.64] ;  /* 0x0000001606077981 */ /* 0x000f22000c1e1900 */
[----:B------:R-:W-:Y:S04]  /*176c0*/  IMAD R2, R2, R10, -0x100 ;  /* 0xffffff0002027424 */ /* 0x000fe800078e020a */
[C---:B------:R-:W-:Y:S01]  /*176d0*/  IMAD R0, R2.reuse, UR10, RZ ;  /* 0x0000000a02007c24 */ /* 0x040fe2000f8e02ff */
[----:B------:R-:W-:Y:S05]  /*176e0*/  SHF.R.S32.HI R3, RZ, 0x1f, R2 ;  /* 0x0000001fff037819 */ /* 0x000fea0000011402 */
[----:B------:R-:W-:Y:S02]  /*176f0*/  IMAD R0, R3, UR8, R0 ;  /* 0x0000000803007c24 */ /* 0x000fe4000f8e0200 */
[----:B------:R-:W-:Y:S05]  /*17700*/  IMAD.WIDE.U32 R2, R2, UR8, RZ ;  /* 0x0000000802027c25 */ /* 0x000fea000f8e00ff */
[----:B------:R-:W-:Y:S01]  /*17710*/  IADD3 R3, R3, R0, RZ ;  /* 0x0000000003037210 */ /* 0x000fe20007ffe0ff */
[----:B------:R1:W4:Y:S02]  /*17720*/  LDG.E R6, desc[UR22][R4.64] ;  /* 0x0000001604067981 */ /* 0x000324000c1e1900 */
[----:B-1----:R-:W1:Y:S01]  /*17730*/  LDC.64 R4, c[0x0][0x238] ;  /* 0x00008e00ff047b82 */ /* 0x002e620000000a00 */
[----:B----4-:R-:W-:Y:S04]  /*17740*/  IMAD.IADD R6, R7, 0x1, -R6 ;  /* 0x0000000107067824 */ /* 0x010fe800078e0a06 */
[CC--:B-1----:R-:W-:Y:S01]  /*17750*/  IMAD.WIDE.U32 R2, R6.reuse, R4.reuse, R2 ;  /* 0x0000000406027225 */ /* 0x0c2fe200078e0002 */
[----:B------:R-:W-:Y:S05]  /*17760*/  SHF.R.S32.HI R7, RZ, 0x1f, R6 ;  /* 0x0000001fff077819 */ /* 0x000fea0000011406 */
[----:B------:R-:W-:Y:S04]  /*17770*/  IMAD R0, R7, R4, RZ ;  /* 0x0000000407007224 */ /* 0x000fe800078e02ff */
[----:B------:R-:W-:Y:S02]  /*17780*/  IMAD R5, R6, R5, R0 ;  /* 0x0000000506057224 */ /* 0x000fe400078e0200 */
[----:B------:R-:W-:Y:S03]  /*17790*/  IMAD.MOV.U32 R0, RZ, RZ, R2 ;  /* 0x000000ffff007224 */ /* 0x000fe600078e0002 */
[----:B------:R-:W-:Y:S07]  /*177a0*/  IADD3 R2, R3, R5, RZ ;  /* 0x0000000503027210 */ /* 0x000fee0007ffe0ff */
.L_x_916:
[CC--:B-----5:R-:W-:Y:S01]  /*177b0*/  LEA R244, P3, R0.reuse, R67.reuse, 0x1 ;  /* 0x0000004300f47211 */ /* 0x0e0fe200078608ff */
[----:B------:R-:W-:Y:S01]  /*177c0*/  @P1 STS.128 [R241+0xa000], RZ ;  /* 0x00a000fff1001388 */ /* 0x000fe20000000c00 */
[C---:B------:R-:W-:Y:S01]  /*177d0*/  @!P1 IADD3 R3, P2, R0.reuse, UR25, RZ ;  /* 0x0000001900039c10 */ /* 0x040fe2000ff5e0ff */
[----:B------:R-:W4:Y:S01]  /*177e0*/  @!P1 LDC.64 R10, c[0x0][0x250] ;  /* 0x00009400ff0a9b82 */ /* 0x000f220000000a00 */
[----:B------:R-:W-:Y:S01]  /*177f0*/  LEA.HI.X R245, R0, R68, R2, 0x1, P3 ;  /* 0x0000004400f57211 */ /* 0x000fe200018f0c02 */
[----:B------:R-:W-:Y:S01]  /*17800*/  UISETP.GE.AND UP0, UPT, UR17, 0x2, UPT ;  /* 0x000000021100788c */ /* 0x000fe2000bf06270 */
[----:B------:R-:W-:Y:S02]  /*17810*/  @!P1 IADD3.X R5, R2, UR24, RZ, P2, !PT ;  /* 0x0000001802059c10 */ /* 0x000fe400097fe4ff */
[C---:B------:R-:W-:Y:S01]  /*17820*/  @!P1 LEA R4, P2, R3.reuse, R67, 0x1 ;  /* 0x0000004303049211 */ /* 0x040fe200078408ff */
[----:B------:R-:W-:Y:S01]  /*17830*/  @!PT LDS RZ, [RZ] ;  /* 0x00000000fffff984 */ /* 0x000fe20000000800 */
[----:B------:R-:W-:Y:S01]  /*17840*/  @!PT LDS RZ, [RZ] ;  /* 0x00000000fffff984 */ /* 0x000fe20000000800 */
[----:B------:R-:W-:Y:S01]  /*17850*/  @!PT LDS RZ, [RZ] ;  /* 0x00000000fffff984 */ /* 0x000fe20000000800 */
[----:B------:R-:W-:Y:S01]  /*17860*/  @!P1 LDGSTS.E.BYPASS.LTC128B.128 [R241+0xa000], desc[UR22][R244.64] ;  /* 0x0a000000f4f19fae */ /* 0x000fe2000b901d56 */
[----:B------:R-:W-:Y:S01]  /*17870*/  @!P1 MOV R7, R2 ;  /* 0x0000000200079202 */ /* 0x000fe20000000f00 */
[----:B------:R-:W1:Y:S01]  /*17880*/  @!P1 LDC.64 R14, c[0x0][0x250] ;  /* 0x00009400ff0e9b82 */ /* 0x000e620000000a00 */
[----:B------:R-:W-:Y:S02]  /*17890*/  @!P1 LEA.HI.X R5, R3, R68, R5, 0x1, P2 ;  /* 0x0000004403059211 */ /* 0x000fe400010f0c05 */
[C---:B--2---:R-:W-:Y:S02]  /*178a0*/  @!P1 LEA R3, P2, R8.reuse, R0, 0x5 ;  /* 0x0000000008039211 */ /* 0x044fe400078428ff */
[----:B------:R-:W-:Y:S01]  /*178b0*/  LEA R172, R223, R221, 0x1 ;  /* 0x000000dddfac7211 */ /* 0x000fe200078e08ff */
[----:B------:R-:W-:Y:S01]  /*178c0*/  @P1 STS.128 [R241+0xa800], RZ ;  /* 0x00a800fff1001388 */ /* 0x000fe20000000c00 */
[----:B------:R-:W-:Y:S01]  /*178d0*/  @!P1 LEA.HI.X R6, R8, R2, R9, 0x5, P2 ;  /* 0x0000000208069211 */ /* 0x000fe200010f2c09 */
[----:B------:R-:W2:Y:S01]  /*178e0*/  @!P1 LDC.64 R16, c[0x0][0x250] ;  /* 0x00009400ff109b82 */ /* 0x000ea20000000a00 */
[CC--:B------:R-:W-:Y:S04]  /*178f0*/  @!P1 LEA R8, P2, R3.reuse, R67.reuse, 0x1 ;  /* 0x0000004303089211 */ /* 0x0c0fe800078408ff */
[----:B------:R-:W-:Y:S01]  /*17900*/  @!P1 LEA.HI.X R9, R3, R68, R6, 0x1, P2 ;  /* 0x0000004403099211 */ /* 0x000fe200010f0c06 */
[----:B------:R-:W-:Y:S01]  /*17910*/  @!PT LDS RZ, [RZ] ;  /* 0x00000000fffff984 */ /* 0x000fe20000000800 */
[----:B------:R-:W-:Y:S01]  /*17920*/  @!PT LDS RZ, [RZ] ;  /* 0x00000000fffff984 */ /* 0x000fe20000000800 */
[----:B------:R-:W-:Y:S01]  /*17930*/  @!PT LDS RZ, [RZ] ;  /* 0x00000000fffff984 */ /* 0x000fe20000000800 */
[----:B------:R4:W-:Y:S01]  /*17940*/  @!P1 LDGSTS.E.BYPASS.LTC128B.128 [R241+0xa800], desc[UR22][R4.64] ;  /* 0x0a80000004f19fae */ /* 0x0009e2000b901d56 */
[----:B------:R-:W-:Y:S01]  /*17950*/  @!P1 MOV R6, R0 ;  /* 0x0000000000069202 */ /* 0x000fe20000000f00 */
[----:B---3--:R-:W-:Y:S01]  /*17960*/  @!P1 IMAD R3, R13, 0x30, RZ ;  /* 0x000000300d039824 */ /* 0x008fe200078e02ff */
[----:B------:R-:W3:Y:S03]  /*17970*/  @!P1 LDC.64 R18, c[0x0][0x250] ;  /* 0x00009400ff129b82 */ /* 0x000ee60000000a00 */
[----:B------:R-:W-:Y:S02]  /*17980*/  @!P1 IMAD.WIDE.U32 R6, R12, 0x30, R6 ;  /* 0x000000300c069825 */ /* 0x000fe400078e0006 */
[----:B------:R-:W-:Y:S03]  /*17990*/  @P1 STS.128 [R241+0xb000], RZ ;  /* 0x00b000fff1001388 */ /* 0x000fe60000000c00 */
[----:B------:R-:W3:Y:S01]  /*179a0*/  @!P1 LDC.64 R24, c[0x0][0x250] ;  /* 0x00009400ff189b82 */ /* 0x000ee20000000a00 */
[C---:B------:R-:W-:Y:S02]  /*179b0*/  @!P1 LEA R12, P3, R6.reuse, R67, 0x1 ;  /* 0x00000043060c9211 */ /* 0x040fe400078608ff */
[----:B------:R-:W-:Y:S05]  /*179c0*/  @!P1 IADD3 R7, R3, R7, RZ ;  /* 0x0000000703079210 */ /* 0x000fea0007ffe0ff */
[----:B------:R-:W3:Y:S01]  /*179d0*/  @!P1 LDC.64 R20, c[0x0][0x250] ;  /* 0x00009400ff149b82 */ /* 0x000ee20000000a00 */
[----:B------:R-:W-:Y:S01]  /*179e0*/  @!PT LDS RZ, [RZ] ;  /* 0x00000000fffff984 */ /* 0x000fe20000000800 */
[----:B------:R-:W-:Y:S01]  /*179f0*/  @!PT LDS RZ, [RZ] ;  /* 0x00000000fffff984 */ /* 0x000fe20000000800 */
[----:B------:R-:W-:Y:S01]  /*17a00*/  @!PT LDS RZ, [RZ] ;  /* 0x00000000fffff984 */ /* 0x000fe20000000800 */
[----:B------:R-:W-:Y:S01]  /*17a10*/  @!P1 LDGSTS.E.BYPASS.LTC128B.128 [R241+0xb000], desc[UR22][R8.64] ;  /* 0x0b00000008f19fae */ /* 0x000fe2000b901d56 */
[----:B------:R-:W-:Y:S02]  /*17a20*/  @!P1 LEA.HI.X R13, R6, R68, R7, 0x1, P3 ;  /* 0x00000044060d9211 */ /* 0x000fe400018f0c07 */
[----:B------:R-:W-:Y:S02]  /*17a30*/  @!P1 MOV R6, R0 ;  /* 0x0000000000069202 */ /* 0x000fe40000000f00 */
[----:B------:R-:W-:Y:S02]  /*17a40*/  @!P1 MOV R7, R2 ;  /* 0x0000000200079202 */ /* 0x000fe40000000f00 */
[----:B------:R-:W3:Y:S01]  /*17a50*/  @!P1 LDC.64 R22, c[0x0][0x250] ;  /* 0x00009400ff169b82 */ /* 0x000ee20000000a00 */
[----:B------:R-:W-:Y:S01]  /*17a60*/  @P1 STS.128 [R241+0xb800], RZ ;  /* 0x00b800fff1001388 */ /* 0x000fe20000000c00 */
[----:B----4-:R-:W-:Y:S02]  /*17a70*/  @!P1 MOV R4, R0 ;  /* 0x0000000000049202 */ /* 0x010fe40000000f00 */
[----:B------:R-:W-:Y:S05]  /*17a80*/  @!P1 MOV R5, R2 ;  /* 0x0000000200059202 */ /* 0x000fea0000000f00 */
[----:B------:R-:W-:Y:S01]  /*17a90*/  @!PT LDS RZ, [RZ] ;  /* 0x00000000fffff984 */ /* 0x000fe20000000800 */
[----:B------:R-:W-:Y:S01]  /*17aa0*/  @!PT LDS RZ, [RZ] ;  /* 0x00000000fffff984 */ /* 0x000fe20000000800 */
[----:B------:R-:W-:Y:S01]  /*17ab0*/  @!PT LDS RZ, [RZ] ;  /* 0x00000000fffff984 */ /* 0x000fe20000000800 */
[----:B------:R4:W-:Y:S08]  /*17ac0*/  @!P1 LDGSTS.E.BYPASS.LTC128B.128 [R241+0xb800], desc[UR22][R12.64] ;  /* 0x0b8000000cf19fae */ /* 0x0009f0000b901d56 */
[----:B------:R-:W-:Y:S01]  /*17ad0*/  @P1 STS.128 [R241+0xc000], RZ ;  /* 0x00c000fff1001388 */ /* 0x000fe20000000c00 */
[----:B----4-:R-:W4:Y:S01]  /*17ae0*/  @!P1 LDC.64 R12, c[0x0][0x250] ;  /* 0x00009400ff0c9b82 */ /* 0x010f220000000a00 */
[----:B------:R-:W-:Y:S01]  /*17af0*/  @!P1 LEA R3, P2, R10, R0, 0x6 ;  /* 0x000000000a039211 */ /* 0x000fe200078430ff */
[----:B-1----:R-:W-:Y:S02]  /*17b00*/  @!P1 IMAD R8, R15, 0x50, RZ ;  /* 0x000000500f089824 */ /* 0x002fe400078e02ff */
[----:B------:R-:W-:Y:S01]  /*17b10*/  @!P1 IMAD.WIDE.U32 R4, R14, 0x50, R4 ;  /* 0x000000500e049825 */ /* 0x000fe200078e0004 */
[----:B------:R-:W-:Y:S03]  /*17b20*/  @!P1 LEA.HI.X R11, R10, R2, R11, 0x6, P2 ;  /* 0x000000020a0b9211 */ /* 0x000fe600010f340b */
[----:B------:R-:W1:Y:S01]  /*17b30*/  @!P1 LDC.64 R14, c[0x0][0x250] ;  /* 0x00009400ff0e9b82 */ /* 0x000e620000000a00 */
[C---:B------:R-:W-:Y:S01]  /*17b40*/  @!P1 LEA R10, P3, R3.reuse, R67, 0x1 ;  /* 0x00000043030a9211 */ /* 0x040fe200078608ff */
[----:B--2---:R-:W-:Y:S01]  /*17b50*/  @!P1 IMAD.WIDE.U32 R6, R16, 0x60, R6 ;  /* 0x0000006010069825 */ /* 0x004fe200078e0006 */
[----:B------:R-:W-:Y:S02]  /*17b60*/  @!P1 IADD3 R5, R8, R5, RZ ;  /* 0x0000000508059210 */ /* 0x000fe40007ffe0ff */
[-C--:B------:R-:W-:Y:S01]  /*17b70*/  @!P1 LEA.HI.X R11, R3, R68.reuse, R11, 0x1, P3 ;  /* 0x00000044030b9211 */ /* 0x080fe200018f0c0b */
[----:B------:R-:W-:Y:S01]  /*17b80*/  @!P1 IMAD R3, R17, 0x60, RZ ;  /* 0x0000006011039824 */ /* 0x000fe200078e02ff */
[C---:B------:R-:W-:Y:S01]  /*17b90*/  @!P1 LEA R8, P2, R4.reuse, R67, 0x1 ;  /* 0x0000004304089211 */ /* 0x040fe200078408ff */
[----:B------:R-:W2:Y:S02]  /*17ba0*/  @!P1 LDC.64 R16, c[0x0][0x250] ;  /* 0x00009400ff109b82 */ /* 0x000ea40000000a00 */
[----:B------:R-:W-:Y:S01]  /*17bb0*/  @!PT LDS RZ, [RZ] ;  /* 0x00000000fffff984 */ /* 0x000fe20000000800 */
[----:B------:R-:W-:Y:S01]  /*17bc0*/  @!PT LDS RZ, [RZ] ;  /* 0x00000000fffff984 */ /* 0x000fe20000000800 */
[----:B------:R-:W-:Y:S01]  /*17bd0*/  @!PT LDS RZ, [RZ] ;  /* 0x00000000fffff984 */ /* 0x000fe20000000800 */
[----:B------:R4:W-:Y:S01]  /*17be0*/  @!P1 LDGSTS.E.BYPASS.LTC128B.128 [R241+0xc000], desc[UR22][R10.64] ;  /* 0x0c0000000af19fae */ /* 0x0009e2000b901d56 */
[----:B------:R-:W-:Y:S02]  /*17bf0*/  @!P1 LEA.HI.X R9, R4, R68, R5, 0x1, P2 ;  /* 0x0000004404099211 */ /* 0x000fe400010f0c05 */
[----:B------:R-:W-:Y:S01]  /*17c00*/  @!P1 IADD3 R3, R3, R7, RZ ;  /* 0x0000000703039210 */ /* 0x000fe20007ffe0ff */
[----:B---3--:R-:W-:Y:S01]  /*17c10*/  @!P1 IMAD R7, R19, 0x70, RZ ;  /* 0x0000007013079824 */ /* 0x008fe200078e02ff */
[----:B------:R-:W-:Y:S02]  /*17c20*/  @!P1 MOV R4, R0 ;  /* 0x0000000000049202 */ /* 0x000fe40000000f00 */
[----:B------:R-:W-:Y:S01]  /*17c30*/  @!P1 MOV R5, R2 ;  /* 0x0000000200059202 */ /* 0x000fe20000000f00 */
[----:B------:R-:W-:Y:S02]  /*17c40*/  @P1 STS.128 [R241+0xc800], RZ ;  /* 0x00c800fff1001388 */ /* 0x000fe40000000c00 */
[----:B------:R-:W-:Y:S02]  /*17c50*/  @!P1 IMAD.WIDE.U32 R4, R18, 0x70, R4 ;  /* 0x0000007012049825 */ /* 0x000fe400078e0004 */
[----:B------:R-:W3:Y:S04]  /*17c60*/  @!P1 LDC.64 R18, c[0x0][0x250] ;  /* 0x00009400ff129b82 */ /* 0x000ee80000000a00 */
[----:B------:R-:W-:Y:S01]  /*17c70*/  @!PT LDS RZ, [RZ] ;  /* 0x00000000fffff984 */ /* 0x000fe20000000800 */
[----:B------:R-:W-:Y:S01]  /*17c80*/  @!PT LDS RZ, [RZ] ;  /* 0x00000000fffff984 */ /* 0x000fe20000000800 */
[----:B------:R-:W-:Y:S01]  /*17c90*/  @!PT LDS RZ, [RZ] ;  /* 0x00000000fffff984 */ /* 0x000fe20000000800 */
[----:B------:R1:W-:Y:S01]  /*17ca0*/  @!P1 LDGSTS.E.BYPASS.LTC128B.128 [R241+0xc800], desc[UR22][R8.64] ;  /* 0x0c80000008f19fae */ /* 0x0003e2000b901d56 */
[----:B------:R-:W-:Y:S07]  /*17cb0*/  @!P1 IADD3 R5, R7, R5, RZ ;  /* 0x0000000507059210 */ /* 0x000fee0007ffe0ff */
[----:B------:R-:W-:Y:S01]  /*17cc0*/  @P1 STS.128 [R241+0xd000], RZ ;  /* 0x00d000fff1001388 */ /* 0x000fe20000000c00 */
[CC--:B----4-:R-:W-:Y:S04]  /*17cd0*/  @!P1 LEA R10, P3, R4.reuse, R67.reuse, 0x1 ;  /* 0x00000043040a9211 */ /* 0x0d0fe800078608ff */
[----:B------:R-:W-:Y:S02]  /*17ce0*/  @!P1 LEA.HI.X R11, R4, R68, R5, 0x1, P3 ;  /* 0x00000044040b9211 */ /* 0x000fe400018f0c05 */
[----:B------:R-:W-:Y:S02]  /*17cf0*/  @!P1 MOV R5, R2 ;  /* 0x0000000200059202 */ /* 0x000fe40000000f00 */
[----:B------:R-:W-:Y:S05]  /*17d00*/  @!P1 MOV R4, R0 ;  /* 0x0000000000049202 */ /* 0x000fea0000000f00 */
[----:B------:R-:W-:Y:S01]  /*17d10*/  @!P1 IMAD.WIDE.U32 R4, R12, 0x90, R4 ;  /* 0x000000900c049825 */ /* 0x000fe200078e0004 */
[CC--:B-1----:R-:W-:Y:S04]  /*17d20*/  @!P1 LEA R8, P2, R6.reuse, R67.reuse, 0x1 ;  /* 0x0000004306089211 */ /* 0x0c2fe800078408ff */
[----:B------:R-:W-:Y:S02]  /*17d30*/  @!P1 LEA.HI.X R9, R6, R68, R3, 0x1, P2 ;  /* 0x0000004406099211 */ /* 0x000fe400010f0c03 */
[C---:B------:R-:W-:Y:S03]  /*17d40*/  @!P1 LEA R3, P2, R14.reuse, R0, 0x7 ;  /* 0x000000000e039211 */ /* 0x040fe600078438ff */
[----:B------:R-:W-:Y:S01]  /*17d50*/  @!PT LDS RZ, [RZ] ;  /* 0x00000000fffff984 */ /* 0x000fe20000000800 */
[----:B------:R-:W-:Y:S01]  /*17d60*/  @!PT LDS RZ, [RZ] ;  /* 0x00000000fffff984 */ /* 0x000fe20000000800 */
[----:B------:R-:W-:Y:S01]  /*17d70*/  @!PT LDS RZ, [RZ] ;  /* 0x00000000fffff984 */ /* 0x000fe20000000800 */
[----:B------:R1:W-:Y:S01]  /*17d80*/  @!P1 LDGSTS.E.BYPASS.LTC128B.128 [R241+0xd000], desc[UR22][R8.64] ;  /* 0x0d00000008f19fae */ /* 0x0003e2000b901d56 */
[----:B------:R-:W-:Y:S01]  /*17d90*/  @!P1 LEA.HI.X R15, R14, R2, R15, 0x7, P2 ;  /* 0x000000020e0f9211 */ /* 0x000fe200010f3c0f */
[----:B------:R-:W-:Y:S01]  /*17da0*/  @!P1 IMAD R14, R25, 0xb0, RZ ;  /* 0x000000b0190e9824 */ /* 0x000fe200078e02ff */
[CC--:B------:R-:W-:Y:S04]  /*17db0*/  @!P1 LEA R6, P2, R3.reuse, R67.reuse, 0x1 ;  /* 0x0000004303069211 */ /* 0x0c0fe800078408ff */
[----:B------:R-:W-:Y:S01]  /*17dc0*/  @!P1 LEA.HI.X R7, R3, R68, R15, 0x1, P2 ;  /* 0x0000004403079211 */ /* 0x000fe200010f0c0f */
[----:B------:R-:W-:Y:S01]  /*17dd0*/  @P1 STS.128 [R241+0xd800], RZ ;  /* 0x00d800fff1001388 */ /* 0x000fe20000000c00 */
[----:B------:R-:W-:Y:S01]  /*17de0*/  @!P1 LEA R12, P2, R4, R67, 0x1 ;  /* 0x00000043040c9211 */ /* 0x000fe200078408ff */
[----:B------:R-:W-:Y:S06]  /*17df0*/  @!P1 IMAD R15, R21, 0xc0, RZ ;  /* 0x000000c0150f9824 */ /* 0x000fec00078e02ff */
[----:B------:R-:W-:Y:S01]  /*17e00*/  @!PT LDS RZ, [RZ] ;  /* 0x00000000fffff984 */ /* 0x000fe20000000800 */
[----:B------:R-:W-:Y:S01]  /*17e10*/  @!PT LDS RZ, [RZ] ;  /* 0x00000000fffff984 */ /* 0x000fe20000000800 */
[----:B------:R-:W-:Y:S01]  /*17e20*/  @!PT LDS RZ, [RZ] ;  /* 0x00000000fffff984 */ /* 0x000fe20000000800 */
[----:B------:R4:W-:Y:S08]  /*17e30*/  @!P1 LDGSTS.E.BYPASS.LTC128B.128 [R241+0xd800], desc[UR22][R10.64] ;  /* 0x0d8000000af19fae */ /* 0x0009f0000b901d56 */
[----:B------:R-:W-:Y:S01]  /*17e40*/  @P1 STS.128 [R241+0xe000], RZ ;  /* 0x00e000fff1001388 */ /* 0x000fe20000000c00 */
[----:B-1----:R-:W-:Y:S01]  /*17e50*/  @!P1 IMAD R8, R13, 0x90, RZ ;  /* 0x000000900d089824 */ /* 0x002fe200078e02ff */
[----:B------:R-:W-:Y:S06]  /*17e60*/  @!P1 MOV R9, R2 ;  /* 0x0000000200099202 */ /* 0x000fec0000000f00 */
[----:B------:R-:W-:Y:S01]  /*17e70*/  @!PT LDS RZ, [RZ] ;  /* 0x00000000fffff984 */ /* 0x000fe20000000800 */
[----:B------:R-:W-:Y:S01]  /*17e80*/  @!PT LDS RZ, [RZ] ;  /* 0x00000000fffff984 */ /* 0x000fe20000000800 */
[----:B------:R-:W-:Y:S01]  /*17e90*/  @!PT LDS RZ, [RZ] ;  /* 0x00000000fffff984 */ /* 0x000fe20000000800 */
[----:B------:R1:W-:Y:S01]  /*17ea0*/  @!P1 LDGSTS.E.BYPASS.LTC128B.128 [R241+0xe000], desc[UR22][R6.64] ;  /* 0x0e00000006f19fae */ /* 0x0003e2000b901d56 */
[----:B------:R-:W-:Y:S02]  /*17eb0*/  @!P1 IADD3 R3, R8, R5, RZ ;  /* 0x0000000508039210 */ /* 0x000fe40007ffe0ff */
[----:B------:R-:W-:Y:S02]  /*17ec0*/  @!P1 MOV R8, R0 ;  /* 0x0000000000089202 */ /* 0x000fe40000000f00 */
[----:B------:R-:W-:Y:S01]  /*17ed0*/  @!P1 LEA.HI.X R13, R4, R68, R3, 0x1, P2 ;  /* 0x00000044040d9211 */ /* 0x000fe200010f0c03 */
[----:B--2---:R-:W-:Y:S01]  /*17ee0*/  @!P1 IMAD R3, R17, 0xa0, RZ ;  /* 0x000000a011039824 */ /* 0x004fe200078e02ff */
[----:B------:R-:W-:Y:S01]  /*17ef0*/  @!P1 MOV R5, R2 ;  /* 0x0000000200059202 */ /* 0x000fe20000000f00 */
[----:B------:R-:W-:Y:S01]  /*17f00*/  @P1 STS.128 [R241+0xe800], RZ ;  /* 0x00e800fff1001388 */ /* 0x000fe20000000c00 */
[----:B------:R-:W-:Y:S01]  /*17f10*/  @!P1 IMAD.WIDE.U32 R8, R16, 0xa0, R8 ;  /* 0x000000a010089825 */ /* 0x000fe200078e0008 */
[----:B------:R-:W-:Y:S02]  /*17f20*/  @!P1 MOV R4, R0 ;  /* 0x0000000000049202 */ /* 0x000fe40000000f00 */
[----:B----4-:R-:W-:Y:S03]  /*17f30*/  @!P1 LEA R10, P2, R8, R67, 0x1 ;  /* 0x00000043080a9211 */ /* 0x010fe600078408ff */
[----:B------:R-:W-:Y:S01]  /*17f40*/  @!P1 IMAD.WIDE.U32 R4, R20, 0xc0, R4 ;  /* 0x000000c014049825 */ /* 0x000fe200078e0004 */
[----:B------:R-:W-:Y:S01]  /*17f50*/  @!PT LDS RZ, [RZ] ;  /* 0x00000000fffff984 */ /* 0x000fe20000000800 */
[----:B------:R-:W-:Y:S01]  /*17f60*/  @!PT LDS RZ, [RZ] ;  /* 0x00000000fffff984 */ /* 0x000fe20000000800 */
[----:B------:R-:W-:Y:S01]  /*17f70*/  @!PT LDS RZ, [RZ] ;  /* 0x00000000fffff984 */ /* 0x000fe20000000800 */
[----:B------:R-:W-:Y:S02]  /*17f80*/  @!P1 LDGSTS.E.BYPASS.LTC128B.128 [R241+0xe800], desc[UR22][R12.64] ;  /* 0x0e8000000cf19fae */ /* 0x000fe4000b901d56 */
[----:B------:R-:W-:Y:S02]  /*17f90*/  @!P1 IADD3 R3, R3, R9, RZ ;  /* 0x0000000903039210 */ /* 0x000fe40007ffe0ff */
[----:B------:R-:W-:Y:S02]  /*17fa0*/  @!P1 IADD3 R5, R15, R5, RZ ;  /* 0x000000050f059210 */ /* 0x000fe40007ffe0ff */
[----:B------:R-:W-:Y:S02]  /*17fb0*/  @!P1 LEA.HI.X R11, R8, R68, R3, 0x1, P2 ;  /* 0x00000044080b9211 */ /* 0x000fe400010f0c03 */
[----:B------:R-:W-:Y:S01]  /*17fc0*/  @P1 STS.128 [R241+0xf000], RZ ;  /* 0x00f000fff1001388 */ /* 0x000fe20000000c00 */
[-C--:B------:R-:W-:Y:S02]  /*17fd0*/  @!P1 MOV R8, R0.reuse ;  /* 0x0000000000089202 */ /* 0x080fe40000000f00 */
[----:B-1----:R-:W-:Y:S02]  /*17fe0*/  @!P1 MOV R6, R0 ;  /* 0x0000000000069202 */ /* 0x002fe40000000f00 */
[-C--:B------:R-:W-:Y:S02]  /*17ff0*/  @!P1 MOV R7, R2.reuse ;  /* 0x0000000200079202 */ /* 0x080fe40000000f00 */
[----:B------:R-:W-:Y:S01]  /*18000*/  @!P1 MOV R9, R2 ;  /* 0x0000000200099202 */ /* 0x000fe20000000f00 */
[----:B------:R-:W-:Y:S01]  /*18010*/  @!PT LDS RZ, [RZ] ;  /* 0x00000000fffff984 */ /* 0x000fe20000000800 */
[----:B------:R-:W-:Y:S01]  /*18020*/  @!PT LDS RZ, [RZ] ;  /* 0x00000000fffff984 */ /* 0x000fe20000000800 */
[----:B------:R-:W-:Y:S01]  /*18030*/  @!PT LDS RZ, [RZ] ;  /* 0x00000000fffff984 */ /* 0x000fe20000000800 */
[----:B------:R1:W-:Y:S01]  /*18040*/  @!P1 LDGSTS.E.BYPASS.LTC128B.128 [R241+0xf000], desc[UR22][R10.64] ;  /* 0x0f0000000af19fae */ /* 0x0003e2000b901d56 */
[----:B------:R-:W-:Y:S02]  /*18050*/  @!P1 IMAD.WIDE.U32 R6, R24, 0xb0, R6 ;  /* 0x000000b018069825 */ /* 0x000fe400078e0006 */
[----:B------:R-:W2:Y:S01]  /*18060*/  @!P1 LDC.64 R24, c[0x0][0x250] ;  /* 0x00009400ff189b82 */ /* 0x000ea20000000a00 */
[----:B------:R-:W-:Y:S04]  /*18070*/  @!P1 LEA R16, P3, R6, R67, 0x1 ;  /* 0x0000004306109211 */ /* 0x000fe800078608ff */
[----:B------:R-:W-:Y:S01]  /*18080*/  @P1 STS.128 [R241+0xf800], RZ ;  /* 0x00f800fff1001388 */ /* 0x000fe20000000c00 */
[----:B------:R-:W-:Y:S02]  /*18090*/  @!P1 IADD3 R3, R14, R7, RZ ;  /* 0x000000070e039210 */ /* 0x000fe40007ffe0ff */
[-C--:B------:R-:W-:Y:S02]  /*180a0*/  @!P1 LEA R14, P2, R4, R67.reuse, 0x1 ;  /* 0x00000043040e9211 */ /* 0x080fe400078408ff */
[-C--:B------:R-:W-:Y:S01]  /*180b0*/  @!P1 LEA.HI.X R17, R6, R68.reuse, R3, 0x1, P3 ;  /* 0x0000004406119211 */ /* 0x080fe200018f0c03 */
[----:B---3--:R-:W-:Y:S01]  /*180c0*/  @!P1 IMAD R3, R19, 0xd0, RZ ;  /* 0x000000d013039824 */ /* 0x008fe200078e02ff */
[----:B------:R-:W-:Y:S02]  /*180d0*/  @!P1 LEA.HI.X R15, R4, R68, R5, 0x1, P2 ;  /* 0x00000044040f9211 */ /* 0x000fe400010f0c05 */
[----:B------:R-:W-:Y:S01]  /*180e0*/  @!P1 MOV R6, R0 ;  /* 0x0000000000069202 */ /* 0x000fe20000000f00 */
[----:B------:R-:W-:Y:S01]  /*180f0*/  @!PT LDS RZ, [RZ] ;  /* 0x00000000fffff984 */ /* 0x000fe20000000800 */
[----:B------:R-:W-:Y:S01]  /*18100*/  @!PT LDS RZ, [RZ] ;  /* 0x00000000fffff984 */ /* 0x000fe20000000800 */
[----:B------:R-:W-:Y:S01]  /*18110*/  @!PT LDS RZ, [RZ] ;  /* 0x00000000fffff984 */ /* 0x000fe20000000800 */
[----:B------:R-:W-:Y:S01]  /*18120*/  @!P1 LDGSTS.E.BYPASS.LTC128B.128 [R241+0xf800], desc[UR22][R16.64] ;  /* 0x0f80000010f19fae */ /* 0x000fe2000b901d56 */
[----:B------:R-:W-:Y:S02]  /*18130*/  @!P1 MOV R7, R2 ;  /* 0x0000000200079202 */ /* 0x000fe40000000f00 */
[----:B------:R-:W-:Y:S02]  /*18140*/  @!P1 MOV R4, R0 ;  /* 0x0000000000049202 */ /* 0x000fe40000000f00 */
[----:B------:R-:W-:Y:S01]  /*18150*/  @!P1 MOV R5, R2 ;  /* 0x0000000200059202 */ /* 0x000fe20000000f00 */
[----:B------:R-:W-:Y:S02]  /*18160*/  @!P1 IMAD.WIDE.U32 R6, R18, 0xd0, R6 ;  /* 0x000000d012069825 */ /* 0x000fe400078e0006 */
[----:B------:R-:W-:Y:S02]  /*18170*/  @P1 STS.128 [R241+0x10000], RZ ;  /* 0x010000fff1001388 */ /* 0x000fe40000000c00 */
[----:B-1----:R-:W-:Y:S01]  /*18180*/  @!P1 IMAD R10, R23, 0xe0, RZ ;  /* 0x000000e0170a9824 */ /* 0x002fe200078e02ff */
[----:B------:R-:W-:Y:S01]  /*18190*/  @!P1 LEA R12, P4, R6, R67, 0x1 ;  /* 0x00000043060c9211 */ /* 0x000fe200078808ff */
[----:B------:R-:W-:Y:S01]  /*181a0*/  @!P1 IMAD.WIDE.U32 R4, R22, 0xe0, R4 ;  /* 0x000000e016049825 */ /* 0x000fe200078e0004 */
[----:B------:R-:W-:Y:S03]  /*181b0*/  @!P1 IADD3 R0, R3, R7, RZ ;  /* 0x0000000703009210 */ /* 0x000fe60007ffe0ff */
[----:B------:R-:W-:Y:S01]  /*181c0*/  @!PT LDS RZ, [RZ] ;  /* 0x00000000fffff984 */ /* 0x000fe20000000800 */
[----:B------:R-:W-:Y:S01]  /*181d0*/  @!PT LDS RZ, [RZ] ;  /* 0x00000000fffff984 */ /* 0x000fe20000000800 */
[----:B------:R-:W-:Y:S01]  /*181e0*/  @!PT LDS RZ, [RZ] ;  /* 0x00000000fffff984 */ /* 0x000fe20000000800 */
[----:B------:R-:W-:Y:S01]  /*181f0*/  @!P1 LDGSTS.E.BYPASS.LTC128B.128 [R241+0x10000], desc[UR22][R14.64] ;  /* 0x100000000ef19fae */ /* 0x000fe2000b901d56 */
[-C--:B------:R-:W-:Y:S01]  /*18200*/  @!P1 LEA.HI.X R13, R6, R68.reuse, R0, 0x1, P4 ;  /* 0x00000044060d9211 */ /* 0x080fe200020f0c00 */
[----:B--2---:R-:W-:Y:S01]  /*18210*/  @!P1 IMAD R11, R25, 0xf0, RZ ;  /* 0x000000f0190b9824 */ /* 0x004fe200078e02ff */
[----:B------:R-:W-:Y:S01]  /*18220*/  @!P1 IADD3 R3, R10, R5, RZ ;  /* 0x000000050a039210 */ /* 0x000fe20007ffe0ff */
[----:B------:R-:W-:Y:S01]  /*18230*/  @!P1 IMAD.WIDE.U32 R8, R24, 0xf0, R8 ;  /* 0x000000f018089825 */ /* 0x000fe200078e0008 */
[C---:B------:R-:W-:Y:S03]  /*18240*/  @!P1 LEA R10, P3, R4.reuse, R67, 0x1 ;  /* 0x00000043040a9211 */ /* 0x040fe600078608ff */
[----:B------:R-:W-:Y:S01]  /*18250*/  @P1 STS.128 [R241+0x10800], RZ ;  /* 0x010800fff1001388 */ /* 0x000fe20000000c00 */
[----:B------:R-:W-:Y:S02]  /*18260*/  @!P1 IADD3 R5, R11, R9, RZ ;  /* 0x000000090b059210 */ /* 0x000fe40007ffe0ff */
[-C--:B------:R-:W-:Y:S02]  /*18270*/  @!P1 LEA.HI.X R11, R4, R68.reuse, R3, 0x1, P3 ;  /* 0x00000044040b9211 */ /* 0x080fe400018f0c03 */
[C---:B------:R-:W-:Y:S03]  /*18280*/  @!P1 LEA R2, P2, R8.reuse, R67, 0x1 ;  /* 0x0000004308029211 */ /* 0x040fe600078408ff */
[----:B------:R-:W-:Y:S01]  /*18290*/  @!PT LDS RZ, [RZ] ;  /* 0x00000000fffff984 */ /* 0x000fe20000000800 */
[----:B------:R-:W-:Y:S01]  /*182a0*/  @!PT LDS RZ, [RZ] ;  /* 0x00000000fffff984 */ /* 0x000fe20000000800 */
[----:B------:R-:W-:Y:S01]  /*182b0*/  @!PT LDS RZ, [RZ] ;  /* 0x00000000fffff984 */ /* 0x000fe20000000800 */
[----:B------:R-:W-:Y:S01]  /*182c0*/  @!P1 LDGSTS.E.BYPASS.LTC128B.128 [R241+0x10800], desc[UR22][R12.64] ;  /* 0x108000000cf19fae */ /* 0x000fe2000b901d56 */
[----:B------:R-:W-:Y:S02]  /*182d0*/  @!P1 LEA.HI.X R3, R8, R68, R5, 0x1, P2 ;  /* 0x0000004408039211 */ /* 0x000fe400010f0c05 */
[----:B------:R-:W-:Y:S05]  /*182e0*/  PLOP3.LUT P2, PT, PT, PT, UP0, 0x80, 0x0 ;  /* 0x000000000000781c */ /* 0x000fea0003f4f008 */
[----:B------:R-:W-:Y:S08]  /*182f0*/  @P1 STS.128 [R241+0x11000], RZ ;  /* 0x011000fff1001388 */ /* 0x000ff00000000c00 */
[----:B------:R-:W-:Y:S01]  /*18300*/  @!PT LDS RZ, [RZ] ;  /* 0x00000000fffff984 */ /* 0x000fe20000000800 */
[----:B------:R-:W-:Y:S01]  /*18310*/  @!PT LDS RZ, [RZ] ;  /* 0x00000000fffff984 */ /* 0x000fe20000000800 */
[----:B------:R-:W-:Y:S01]  /*18320*/  @!PT LDS RZ, [RZ] ;  /* 0x00000000fffff984 */ /* 0x000fe20000000800 */
[----:B------:R1:W-:Y:S08]  /*18330*/  @!P1 LDGSTS.E.BYPASS.LTC128B.128 [R241+0x11000], desc[UR22][R10.64] ;  /* 0x110000000af19fae */ /* 0x0003f0000b901d56 */
[----:B------:R-:W-:Y:S08]  /*18340*/  @P1 STS.128 [R241+0x11800], RZ ;  /* 0x011800fff1001388 */ /* 0x000ff00000000c00 */
[----:B------:R-:W-:Y:S01]  /*18350*/  @!PT LDS RZ, [RZ] ;  /* 0x00000000fffff984 */ /* 0x000fe20000000800 */
[----:B------:R-:W-:Y:S01]  /*18360*/  @!PT LDS RZ, [RZ] ;  /* 0x00000000fffff984 */ /* 0x000fe20000000800 */
[----:B------:R-:W-:Y:S01]  /*18370*/  @!PT LDS RZ, [RZ] ;  /* 0x00000000fffff984 */ /* 0x000fe20000000800 */
[----:B------:R2:W-:Y:S08]  /*18380*/  @!P1 LDGSTS.E.BYPASS.LTC128B.128 [R241+0x11800], desc[UR22][R2.64] ;  /* 0x1180000002f19fae */ /* 0x0005f0000b901d56 */
[----:B------:R-:W-:Y:S08]  /*18390*/  LDSM.16.M88.4 R128, [R221] ;  /* 0x00000000dd80783b */ /* 0x000ff00000000200 */
[----:B-1----:R-:W1:Y:S08]  /*183a0*/  LDSM.16.M88.4 R8, [R134+0x2000] ;  /* 0x002000008608783b */ /* 0x002e700000000200 */
[----:B------:R-:W3:Y:S08]  /*183b0*/  LDSM.16.M88.4 R16, [R134+0x2800] ;  /* 0x002800008610783b */ /* 0x000ef00000000200 */
[----:B------:R-:W4:Y:S08]  /*183c0*/  LDSM.16.M88.4 R24, [R134+0x3000] ;  /* 0x003000008618783b */ /* 0x000f300000000200 */
[----:B------:R-:W0:Y:S08]  /*183d0*/  LDGDEPBAR ;  /* 0x00000000000079af */ /* 0x000e300000000000 */
[----:B------:R-:W2:Y:S08]  /*183e0*/  LDSM.16.M88.4 R32, [R134+0x3800] ;  /* 0x003800008620783b */ /* 0x000eb00000000200 */
[----:B------:R-:W2:Y:S01]  /*183f0*/  LDSM.16.M88.4 R40, [R134+0x4000] ;  /* 0x004000008628783b */ /* 0x000ea20000000200 */
[C---:B-1----:R-:W-:Y:S07]  /*18400*/  HMMA.16816.F32 R4, R128.reuse, R8, RZ ;  /* 0x000000088004723c */ /* 0x042fee00000018ff */
[----:B------:R-:W1:Y:S01]  /*18410*/  LDSM.16.M88.4 R48, [R134+0x4800] ;  /* 0x004800008630783b */ /* 0x000e620000000200 */
[C---:B------:R-:W-:Y:S07]  /*18420*/  HMMA.16816.F32 R8, R128.reuse, R10, RZ ;  /* 0x0000000a8008723c */ /* 0x040fee00000018ff */
[----:B------:R-:W1:Y:S01]  /*18430*/  LDSM.16.M88.4 R56, [R134+0x5000] ;  /* 0x005000008638783b */ /* 0x000e620000000200 */
[C---:B---3--:R-:W-:Y:S06]  /*18440*/  HMMA.16816.F32 R12, R128.reuse, R16, RZ ;  /* 0x00000010800c723c */ /* 0x048fec00000018ff */
[C---:B------:R-:W-:Y:S01]  /*18450*/  HMMA.16816.F32 R16, R128.reuse, R18, RZ ;  /* 0x000000128010723c */ /* 0x040fe200000018ff */
[----:B------:R-:W3:Y:S05]  /*18460*/  LDSM.16.M88.4 R64, [R134+0x5800] ;  /* 0x005800008640783b */ /* 0x000eea0000000200 */
[C---:B----4-:R-:W-:Y:S03]  /*18470*/  HMMA.16816.F32 R20, R128.reuse, R24, RZ ;  /* 0x000000188014723c */ /* 0x050fe600000018ff */
[----:B------:R-:W4:Y:S03]  /*18480*/  LDSM.16.M88.4 R72, [R134+0x6000] ;  /* 0x006000008648783b */ /* 0x000f260000000200 */
[C---:B------:R-:W-:Y:S05]  /*18490*/  HMMA.16816.F32 R24, R128.reuse, R26, RZ ;  /* 0x0000001a8018723c */ /* 0x040fea00000018ff */
[----:B------:R-:W4:Y:S01]  /*184a0*/  LDSM.16.M88.4 R80, [R134+0x6800] ;  /* 0x006800008650783b */ /* 0x000f220000000200 */
[C---:B--2---:R-:W-:Y:S06]  /*184b0*/  HMMA.16816.F32 R28, R128.reuse, R32, RZ ;  /* 0x00000020801c723c */ /* 0x044fec00000018ff */
[C---:B------:R-:W-:Y:S01]  /*184c0*/  HMMA.16816.F32 R32, R128.reuse, R34, RZ ;  /* 0x000000228020723c */ /* 0x040fe200000018ff */
[----:B------:R-:W2:Y:S05]  /*184d0*/  LDSM.16.M88.4 R88, [R134+0x7000] ;  /* 0x007000008658783b */ /* 0x000eaa0000000200 */
[C---:B------:R-:W-:Y:S03]  /*184e0*/  HMMA.16816.F32 R36, R128.reuse, R40, RZ ;  /* 0x000000288024723c */ /* 0x040fe600000018ff */
[----:B------:R-:W2:Y:S03]  /*184f0*/  LDSM.16.M88.4 R96, [R134+0x7800] ;  /* 0x007800008660783b */ /* 0x000ea60000000200 */
[C---:B------:R-:W-:Y:S05]  /*18500*/  HMMA.16816.F32 R40, R128.reuse, R42, RZ ;  /* 0x0000002a8028723c */ /* 0x040fea00000018ff */
[----:B------:R-:W2:Y:S01]  /*18510*/  LDSM.16.M88.4 R104, [R134+0x8000] ;  /* 0x008000008668783b */ /* 0x000ea20000000200 */
[C---:B-1----:R-:W-:Y:S06]  /*18520*/  HMMA.16816.F32 R44, R128.reuse, R48, RZ ;  /* 0x00000030802c723c */ /* 0x042fec00000018ff */
[C---:B------:R-:W-:Y:S01]  /*18530*/  HMMA.16816.F32 R48, R128.reuse, R50, RZ ;  /* 0x000000328030723c */ /* 0x040fe200000018ff */
[----:B------:R-:W1:Y:S05]  /*18540*/  LDSM.16.M88.4 R112, [R134+0x8800] ;  /* 0x008800008670783b */ /* 0x000e6a0000000200 */
[C---:B------:R-:W-:Y:S03]  /*18550*/  HMMA.16816.F32 R52, R128.reuse, R56, RZ ;  /* 0x000000388034723c */ /* 0x040fe600000018ff */
[----:B------:R-:W1:Y:S03]  /*18560*/  LDSM.16.M88.4 R120, [R134+0x9000] ;  /* 0x009000008678783b */ /* 0x000e660000000200 */
[C---:B------:R-:W-:Y:S05]  /*18570*/  HMMA.16816.F32 R56, R128.reuse, R58, RZ ;  /* 0x0000003a8038723c */ /* 0x040fea00000018ff */
[----:B------:R-:W1:Y:S01]  /*18580*/  LDSM.16.M88.4 R168, [R134+0x9800] ;  /* 0x0098000086a8783b */ /* 0x000e620000000200 */
[C---:B---3--:R-:W-:Y:S06]  /*18590*/  HMMA.16816.F32 R60, R128.reuse, R64, RZ ;  /* 0x00000040803c723c */ /* 0x048fec00000018ff */
[C---:B------:R-:W-:Y:S01]  /*185a0*/  HMMA.16816.F32 R64, R128.reuse, R66, RZ ;  /* 0x000000428040723c */ /* 0x040fe200000018ff */
[----:B------:R-:W-:Y:S05]  /*185b0*/  LDSM.16.M88.4 R172, [R172] ;  /* 0x00000000acac783b */ /* 0x000fea0000000200 */
[C---:B----4-:R-:W-:Y:S03]  /*185c0*/  HMMA.16816.F32 R68, R128.reuse, R72, RZ ;  /* 0x000000488044723c */ /* 0x050fe600000018ff */
[----:B------:R-:W3:Y:S03]  /*185d0*/  LDSM.16.M88.4 R176, [R220+0x2000] ;  /* 0x00200000dcb0783b */ /* 0x000ee60000000200 */
[C---:B------:R-:W-:Y:S05]  /*185e0*/  HMMA.16816.F32 R72, R128.reuse, R74, RZ ;  /* 0x0000004a8048723c */ /* 0x040fea00000018ff */
[----:B------:R-:W4:Y:S01]  /*185f0*/  LDSM.16.M88.4 R180, [R220+0x2800] ;  /* 0x00280000dcb4783b */ /* 0x000f220000000200 */
[C---:B------:R-:W-:Y:S06]  /*18600*/  HMMA.16816.F32 R76, R128.reuse, R80, RZ ;  /* 0x00000050804c723c */ /* 0x040fec00000018ff */
[C---:B------:R-:W-:Y:S01]  /*18610*/  HMMA.16816.F32 R80, R128.reuse, R82, RZ ;  /* 0x000000528050723c */ /* 0x040fe200000018ff */
[----:B------:R-:W4:Y:S05]  /*18620*/  LDSM.16.M88.4 R184, [R220+0x3000] ;  /* 0x00300000dcb8783b */ /* 0x000f2a0000000200 */
[C---:B--2---:R-:W-:Y:S03]  /*18630*/  HMMA.16816.F32 R84, R128.reuse, R88, RZ ;  /* 0x000000588054723c */ /* 0x044fe600000018ff */
[----:B------:R-:W2:Y:S03]  /*18640*/  LDSM.16.M88.4 R188, [R220+0x3800] ;  /* 0x00380000dcbc783b */ /* 0x000ea60000000200 */
[C---:B------:R-:W-:Y:S05]  /*18650*/  HMMA.16816.F32 R88, R128.reuse, R90, RZ ;  /* 0x0000005a8058723c */ /* 0x040fea00000018ff */
[----:B------:R-:W2:Y:S01]  /*18660*/  LDSM.16.M88.4 R192, [R220+0x4000] ;  /* 0x00400000dcc0783b */ /* 0x000ea20000000200 */
[C---:B------:R-:W-:Y:S06]  /*18670*/  HMMA.16816.F32 R92, R128.reuse, R96, RZ ;  /* 0x00000060805c723c */ /* 0x040fec00000018ff */
        /* <DEDUP_REMOVED lines=11> */
[C---:B------:R-:W-:Y:S06]  /*18730*/  HMMA.16816.F32 R120, R128.reuse, R122, RZ ;  /* 0x0000007a8078723c */ /* 0x040fec00000018ff */
[C---:B------:R-:W-:Y:S06]  /*18740*/  HMMA.16816.F32 R124, R128.reuse, R168, RZ ;  /* 0x000000a8807c723c */ /* 0x040fec00000018ff */
[----:B------:R-:W-:Y:S01]  /*18750*/  HMMA.16816.F32 R128, R128, R170, RZ ;  /* 0x000000aa8080723c */ /* 0x000fe200000018ff */
[----:B------:R-:W1:Y:S05]  /*18760*/  LDSM.16.M88.4 R168, [R220+0x7000] ;  /* 0x00700000dca8783b */ /* 0x000e6a0000000200 */
        /* <DEDUP_REMOVED lines=9> */
[C---:B--2---:R-:W-:Y:S06]  /*18800*/  HMMA.16816.F32 R28, R172.reuse, R188, R28 ;  /* 0x000000bcac1c723c */ /* 0x044fec000000181c */
[C---:B------:R-:W-:Y:S01]  /*18810*/  HMMA.16816.F32 R32, R172.reuse, R190, R32 ;  /* 0x000000beac20723c */ /* 0x040fe20000001820 */
[----:B------:R-:W2:Y:S05]  /*18820*/  LDSM.16.M88.4 R188, [R220+0x9000] ;  /* 0x00900000dcbc783b */ /* 0x000eaa0000000200 */
[C---:B------:R-:W-:Y:S06]  /*18830*/  HMMA.16816.F32 R36, R172.reuse, R192, R36 ;  /* 0x000000c0ac24723c */ /* 0x040fec0000001824 */
[C---:B------:R-:W-:Y:S05]  /*18840*/  HMMA.16816.F32 R40, R172.reuse, R194, R40 ;  /* 0x000000c2ac28723c */ /* 0x040fea0000001828 */
[----:B------:R-:W-:Y:S01]  /*18850*/  LEA R192, R224, R221, 0x1 ;  /* 0x000000dde0c07211 */ /* 0x000fe200078e08ff */
[C---:B------:R-:W-:Y:S05]  /*18860*/  HMMA.16816.F32 R44, R172.reuse, R196, R44 ;  /* 0x000000c4ac2c723c */ /* 0x040fea000000182c */
[----:B------:R-:W-:Y:S01]  /*18870*/  LDSM.16.M88.4 R192, [R192] ;  /* 0x00000000c0c0783b */ /* 0x000fe20000000200 */
[C---:B------:R-:W-:Y:S06]  /*18880*/  HMMA.16816.F32 R48, R172.reuse, R198, R48 ;  /* 0x000000c6ac30723c */ /* 0x040fec0000001830 */
[C---:B------:R-:W-:Y:S01]  /*18890*/  HMMA.16816.F32 R52, R172.reuse, R200, R52 ;  /* 0x000000c8ac34723c */ /* 0x040fe20000001834 */
[----:B------:R-:W-:Y:S05]  /*188a0*/  LDSM.16.M88.4 R196, [R222] ;  /* 0x00000000dec4783b */ /* 0x000fea0000000200 */
[C---:B------:R-:W-:Y:S03]  /*188b0*/  HMMA.16816.F32 R56, R172.reuse, R202, R56 ;  /* 0x000000caac38723c */ /* 0x040fe60000001838 */
[----:B------:R-:W-:Y:S03]  /*188c0*/  LDSM.16.M88.4 R200, [R240] ;  /* 0x00000000f0c8783b */ /* 0x000fe60000000200 */
[C---:B------:R-:W-:Y:S06]  /*188d0*/  HMMA.16816.F32 R60, R172.reuse, R204, R60 ;  /* 0x000000ccac3c723c */ /* 0x040fec000000183c */
[C---:B------:R-:W-:Y:S01]  /*188e0*/  HMMA.16816.F32 R64, R172.reuse, R206, R64 ;  /* 0x000000ceac40723c */ /* 0x040fe20000001840 */
[----:B------:R-:W-:Y:S05]  /*188f0*/  LDSM.16.M88.4 R204, [R239] ;  /* 0x00000000efcc783b */ /* 0x000fea0000000200 */
[C---:B-1----:R-:W-:Y:S06]  /*18900*/  HMMA.16816.F32 R68, R172.reuse, R208, R68 ;  /* 0x000000d0ac44723c */ /* 0x042fec0000001844 */
[C---:B------:R-:W-:Y:S01]  /*18910*/  HMMA.16816.F32 R72, R172.reuse, R210, R72 ;  /* 0x000000d2ac48723c */ /* 0x040fe20000001848 */
[----:B------:R-:W-:Y:S05]  /*18920*/  LDSM.16.M88.4 R208, [R238] ;  /* 0x00000000eed0783b */ /* 0x000fea0000000200 */
[C---:B------:R-:W-:Y:S06]  /*18930*/  HMMA.16816.F32 R76, R172.reuse, R212, R76 ;  /* 0x000000d4ac4c723c */ /* 0x040fec000000184c */
[C---:B------:R-:W-:Y:S01]  /*18940*/  HMMA.16816.F32 R80, R172.reuse, R214, R80 ;  /* 0x000000d6ac50723c */ /* 0x040fe20000001850 */
[----:B------:R-:W-:Y:S05]  /*18950*/  LDSM.16.M88.4 R212, [R237] ;  /* 0x00000000edd4783b */ /* 0x000fea0000000200 */
[C---:B------:R-:W-:Y:S06]  /*18960*/  HMMA.16816.F32 R84, R172.reuse, R168, R84 ;  /* 0x000000a8ac54723c */ /* 0x040fec0000001854 */
[C---:B------:R-:W-:Y:S01]  /*18970*/  HMMA.16816.F32 R88, R172.reuse, R170, R88 ;  /* 0x000000aaac58723c */ /* 0x040fe20000001858 */
[----:B------:R-:W1:Y:S05]  /*18980*/  LDSM.16.M88.4 R168, [R220+0x9800] ;  /* 0x00980000dca8783b */ /* 0x000e6a0000000200 */
[C---:B---3--:R-:W-:Y:S06]  /*18990*/  HMMA.16816.F32 R92, R172.reuse, R176, R92 ;  /* 0x000000b0ac5c723c */ /* 0x048fec000000185c */
[C---:B------:R-:W-:Y:S01]  /*189a0*/  HMMA.16816.F32 R96, R172.reuse, R178, R96 ;  /* 0x000000b2ac60723c */ /* 0x040fe20000001860 */
[----:B------:R-:W3:Y:S05]  /*189b0*/  LDSM.16.M88.4 R176, [R236] ;  /* 0x00000000ecb0783b */ /* 0x000eea0000000200 */
[C---:B----4-:R-:W-:Y:S06]  /*189c0*/  HMMA.16816.F32 R100, R172.reuse, R180, R100 ;  /* 0x000000b4ac64723c */ /* 0x050fec0000001864 */
[C---:B------:R-:W-:Y:S01]  /*189d0*/  HMMA.16816.F32 R104, R172.reuse, R182, R104 ;  /* 0x000000b6ac68723c */ /* 0x040fe20000001868 */
[----:B------:R-:W4:Y:S05]  /*189e0*/  LDSM.16.M88.4 R180, [R235] ;  /* 0x00000000ebb4783b */ /* 0x000f2a0000000200 */
[C---:B------:R-:W-:Y:S06]  /*189f0*/  HMMA.16816.F32 R108, R172.reuse, R184, R108 ;  /* 0x000000b8ac6c723c */ /* 0x040fec000000186c */
[C---:B------:R-:W-:Y:S01]  /*18a00*/  HMMA.16816.F32 R112, R172.reuse, R186, R112 ;  /* 0x000000baac70723c */ /* 0x040fe20000001870 */
[----:B------:R-:W-:Y:S05]  /*18a10*/  LDSM.16.M88.4 R184, [R232] ;  /* 0x00000000e8b8783b */ /* 0x000fea0000000200 */
[C---:B--2---:R-:W-:Y:S06]  /*18a20*/  HMMA.16816.F32 R116, R172.reuse, R188, R116 ;  /* 0x000000bcac74723c */ /* 0x044fec0000001874 */
[C---:B------:R-:W-:Y:S01]  /*18a30*/  HMMA.16816.F32 R120, R172.reuse, R190, R120 ;  /* 0x000000beac78723c */ /* 0x040fe20000001878 */
[----:B------:R-:W-:Y:S05]  /*18a40*/  LDSM.16.M88.4 R188, [R230] ;  /* 0x00000000e6bc783b */ /* 0x000fea0000000200 */
[C---:B-1----:R-:W-:Y:S06]  /*18a50*/  HMMA.16816.F32 R124, R172.reuse, R168, R124 ;  /* 0x000000a8ac7c723c */ /* 0x042fec000000187c */
[----:B------:R-:W-:Y:S01]  /*18a60*/  HMMA.16816.F32 R128, R172, R170, R128 ;  /* 0x000000aaac80723c */ /* 0x000fe20000001880 */
[----:B------:R-:W1:Y:S05]  /*18a70*/  LDSM.16.M88.4 R168, [R234] ;  /* 0x00000000eaa8783b */ /* 0x000e6a0000000200 */
[C---:B------:R-:W-:Y:S03]  /*18a80*/  HMMA.16816.F32 R4, R192.reuse, R196, R4 ;  /* 0x000000c4c004723c */ /* 0x040fe60000001804 */
[----:B------:R-:W2:Y:S03]  /*18a90*/  LDSM.16.M88.4 R172, [R233] ;  /* 0x00000000e9ac783b */ /* 0x000ea60000000200 */
[C---:B------:R-:W-:Y:S05]  /*18aa0*/  HMMA.16816.F32 R8, R192.reuse, R198, R8 ;  /* 0x000000c6c008723c */ /* 0x040fea0000001808 */
[----:B------:R-:W-:Y:S01]  /*18ab0*/  LDSM.16.M88.4 R196, [R229] ;  /* 0x00000000e5c4783b */ /* 0x000fe20000000200 */
        /* <DEDUP_REMOVED lines=12> */
[C---:B---3--:R-:W-:Y:S06]  /*18b80*/  HMMA.16816.F32 R44, R192.reuse, R176, R44 ;  /* 0x000000b0c02c723c */ /* 0x048fec000000182c */
[C---:B------:R-:W-:Y:S01]  /*18b90*/  HMMA.16816.F32 R48, R192.reuse, R178, R48 ;  /* 0x000000b2c030723c */ /* 0x040fe20000001830 */
[----:B------:R-:W3:Y:S05]  /*18ba0*/  LDSM.16.M88.4 R176, [R231] ;  /* 0x00000000e7b0783b */ /* 0x000eea0000000200 */
[C---:B----4-:R-:W-:Y:S06]  /*18bb0*/  HMMA.16816.F32 R52, R192.reuse, R180, R52 ;  /* 0x000000b4c034723c */ /* 0x050fec0000001834 */
[C---:B------:R-:W-:Y:S01]  /*18bc0*/  HMMA.16816.F32 R56, R192.reuse, R182, R56 ;  /* 0x000000b6c038723c */ /* 0x040fe20000001838 */
[----:B------:R-:W4:Y:S05]  /*18bd0*/  LDSM.16.M88.4 R180, [R225] ;  /* 0x00000000e1b4783b */ /* 0x000f2a0000000200 */
[C---:B-1----:R-:W-:Y:S06]  /*18be0*/  HMMA.16816.F32 R60, R192.reuse, R168, R60 ;  /* 0x000000a8c03c723c */ /* 0x042fec000000183c */
[C---:B------:R-:W-:Y:S01]  /*18bf0*/  HMMA.16816.F32 R64, R192.reuse, R170, R64 ;  /* 0x000000aac040723c */ /* 0x040fe20000001840 */
[----:B------:R-:W1:Y:S05]  /*18c00*/  LDSM.16.M88.4 R168, [R219+0x800] ;  /* 0x00080000dba8783b */ /* 0x000e6a0000000200 */
[C---:B--2---:R-:W-:Y:S06]  /*18c10*/  HMMA.16816.F32 R68, R192.reuse, R172, R68 ;  /* 0x000000acc044723c */ /* 0x044fec0000001844 */
[C---:B------:R-:W-:Y:S06]  /*18c20*/  HMMA.16816.F32 R72, R192.reuse, R174, R72 ;  /* 0x000000aec048723c */ /* 0x040fec0000001848 */
[C---:B------:R-:W-:Y:S06]  /*18c30*/  HMMA.16816.F32 R76, R192.reuse, R184, R76 ;  /* 0x000000b8c04c723c */ /* 0x040fec000000184c */
[C---:B------:R-:W-:Y:S06]  /*18c40*/  HMMA.16816.F32 R80, R192.reuse, R186, R80 ;  /* 0x000000bac050723c */ /* 0x040fec0000001850 */
[C---:B---3--:R-:W-:Y:S06]  /*18c50*/  HMMA.16816.F32 R84, R192.reuse, R176, R84 ;  /* 0x000000b0c054723c */ /* 0x048fec0000001854 */
        /* <DEDUP_REMOVED lines=10> */
[----:B------:R-:W-:Y:S06]  /*18d00*/  HMMA.16816.F32 R128, R192, R210, R128 ;  /* 0x000000d2c080723c */ /* 0x000fec0000001880 */
[C---:B----4-:R-:W-:Y:S06]  /*18d10*/  HMMA.16816.F32 R4, R180.reuse, R212, R4 ;  /* 0x000000d4b404723c */ /* 0x050fec0000001804 */
[C---:B------:R-:W-:Y:S06]  /*18d20*/  HMMA.16816.F32 R8, R180.reuse, R214, R8 ;  /* 0x000000d6b408723c */ /* 0x040fec0000001808 */
[C---:B-1----:R-:W-:Y:S06]  /*18d30*/  HMMA.16816.F32 R12, R180.reuse, R168, R12 ;  /* 0x000000a8b40c723c */ /* 0x042fec000000180c */
[C---:B------:R-:W-:Y:S06]  /*18d40*/  HMMA.16816.F32 R16, R180.reuse, R170, R16 ;  /* 0x000000aab410723c */ /* 0x040fec0000001810 */
[----:B------:R-:W-:Y:S01]  /*18d50*/  FMUL.FTZ R4, R4, UR13 ;  /* 0x0000000d04047c20 */ /* 0x000fe20008410000 */
[----:B------:R-:W-:Y:S01]  /*18d60*/  FMUL.FTZ R5, R5, UR13 ;  /* 0x0000000d05057c20 */ /* 0x000fe20008410000 */
[----:B------:R-:W-:Y:S02]  /*18d70*/  FMUL.FTZ R6, R6, UR13 ;  /* 0x0000000d06067c20 */ /* 0x000fe40008410000 */
[----:B------:R-:W1:Y:S01]  /*18d80*/  MUFU.TANH R191, R4 ;  /* 0x0000000400bf7308 */ /* 0x000e620000002400 */
[----:B------:R-:W-:Y:S01]  /*18d90*/  FMUL.FTZ R7, R7, UR13 ;  /* 0x0000000d07077c20 */ /* 0x000fe20008410000 */
[----:B------:R-:W-:Y:S01]  /*18da0*/  FMUL.FTZ R8, R8, UR13 ;  /* 0x0000000d08087c20 */ /* 0x000fe20008410000 */
[----:B------:R-:W-:Y:S01]  /*18db0*/  FMUL.FTZ R9, R9, UR13 ;  /* 0x0000000d09097c20 */ /* 0x000fe20008410000 */
[----:B------:R-:W-:Y:S01]  /*18dc0*/  FMUL.FTZ R10, R10, UR13 ;  /* 0x0000000d0a0a7c20 */ /* 0x000fe20008410000 */
[----:B------:R-:W-:Y:S05]  /*18dd0*/  FMUL.FTZ R11, R11, UR13 ;  /* 0x0000000d0b0b7c20 */ /* 0x000fea0008410000 */
[----:B------:R-:W2:Y:S01]  /*18de0*/  MUFU.TANH R199, R5 ;  /* 0x0000000500c77308 */ /* 0x000ea20000002400 */
[----:B------:R-:W-:Y:S01]  /*18df0*/  FMUL.FTZ R12, R12, UR13 ;  /* 0x0000000d0c0c7c20 */ /* 0x000fe20008410000 */
[----:B------:R-:W-:Y:S01]  /*18e00*/  FMUL.FTZ R13, R13, UR13 ;  /* 0x0000000d0d0d7c20 */ /* 0x000fe20008410000 */
[----:B------:R-:W-:Y:S01]  /*18e10*/  FMUL.FTZ R14, R14, UR13 ;  /* 0x0000000d0e0e7c20 */ /* 0x000fe20008410000 */
[----:B------:R-:W-:Y:S01]  /*18e20*/  FMUL.FTZ R15, R15, UR13 ;  /* 0x0000000d0f0f7c20 */ /* 0x000fe20008410000 */
[----:B------:R-:W-:Y:S01]  /*18e30*/  FMUL.FTZ R16, R16, UR13 ;  /* 0x0000000d10107c20 */ /* 0x000fe20008410000 */
[----:B------:R-:W-:Y:S04]  /*18e40*/  FMUL.FTZ R17, R17, UR13 ;  /* 0x0000000d11117c20 */ /* 0x000fe80008410000 */
[----:B------:R-:W3:Y:S01]  /*18e50*/  MUFU.TANH R189, R6 ;  /* 0x0000000600bd7308 */ /* 0x000ee20000002400 */
[----:B------:R-:W-:Y:S01]  /*18e60*/  FMUL.FTZ R18, R18, UR13 ;  /* 0x0000000d12127c20 */ /* 0x000fe20008410000 */
[----:B------:R-:W-:Y:S08]  /*18e70*/  FMUL.FTZ R19, R19, UR13 ;  /* 0x0000000d13137c20 */ /* 0x000ff00008410000 */
[----:B------:R4:W1:Y:S10]  /*18e80*/  MUFU.TANH R198, R7 ;  /* 0x0000000700c67308 */ /* 0x0008740000002400 */
[----:B------:R-:W1:Y:S10]  /*18e90*/  MUFU.TANH R197, R8 ;  /* 0x0000000800c57308 */ /* 0x000e740000002400 */
[----:B------:R-:W1:Y:S01]  /*18ea0*/  MUFU.TANH R196, R9 ;  /* 0x0000000900c47308 */ /* 0x000e620000002400 */
[----:B----4-:R-:W4:Y:S09]  /*18eb0*/  LDSM.16.M88.4 R4, [R219+0x1000] ;  /* 0x00100000db04783b */ /* 0x010f320000000200 */
[----:B------:R-:W1:Y:S10]  /*18ec0*/  MUFU.TANH R195, R10 ;  /* 0x0000000a00c37308 */ /* 0x000e740000002400 */
[----:B------:R2:W1:Y:S10]  /*18ed0*/  MUFU.TANH R192, R11 ;  /* 0x0000000b00c07308 */ /* 0x0004740000002400 */
[----:B------:R-:W1:Y:S10]  /*18ee0*/  MUFU.TANH R190, R12 ;  /* 0x0000000c00be7308 */ /* 0x000e740000002400 */
[----:B------:R-:W1:Y:S01]  /*18ef0*/  MUFU.TANH R188, R13 ;  /* 0x0000000d00bc7308 */ /* 0x000e620000002400 */
[----:B--2---:R-:W2:Y:S09]  /*18f00*/  LDSM.16.M88.4 R8, [R219+0x1800] ;  /* 0x00180000db08783b */ /* 0x004eb20000000200 */
[----:B------:R-:W1:Y:S01]  /*18f10*/  MUFU.TANH R186, R14 ;  /* 0x0000000e00ba7308 */ /* 0x000e620000002400 */
[C---:B----4-:R-:W-:Y:S06]  /*18f20*/  HMMA.16816.F32 R20, R180.reuse, R4, R20 ;  /* 0x00000004b414723c */ /* 0x050fec0000001814 */
[C---:B------:R-:W-:Y:S03]  /*18f30*/  HMMA.16816.F32 R24, R180.reuse, R6, R24 ;  /* 0x00000006b418723c */ /* 0x040fe60000001818 */
[----:B------:R-:W4:Y:S01]  /*18f40*/  MUFU.TANH R185, R15 ;  /* 0x0000000f00b97308 */ /* 0x000f220000002400 */
[----:B------:R-:W3:Y:S09]  /*18f50*/  LDSM.16.M88.4 R4, [R219+0x2000] ;  /* 0x00200000db04783b */ /* 0x000ef20000000200 */
[----:B------:R-:W1:Y:S10]  /*18f60*/  MUFU.TANH R177, R16 ;  /* 0x0000001000b17308 */ /* 0x000e740000002400 */
[----:B------:R-:W1:Y:S01]  /*18f70*/  MUFU.TANH R176, R17 ;  /* 0x0000001100b07308 */ /* 0x000e620000002400 */
[----:B------:R-:W-:Y:S01]  /*18f80*/  FMUL.FTZ R20, R20, UR13 ;  /* 0x0000000d14147c20 */ /* 0x000fe20008410000 */
[----:B------:R-:W-:Y:S01]  /*18f90*/  FMUL.FTZ R21, R21, UR13 ;  /* 0x0000000d15157c20 */ /* 0x000fe20008410000 */
[----:B------:R-:W-:Y:S01]  /*18fa0*/  FMUL.FTZ R22, R22, UR13 ;  /* 0x0000000d16167c20 */ /* 0x000fe20008410000 */
[----:B------:R-:W-:Y:S01]  /*18fb0*/  FMUL.FTZ R23, R23, UR13 ;  /* 0x0000000d17177c20 */ /* 0x000fe20008410000 */
[----:B------:R-:W-:Y:S05]  /*18fc0*/  FMUL.FTZ R24, R24, UR13 ;  /* 0x0000000d18187c20 */ /* 0x000fea0008410000 */
[----:B------:R-:W1:Y:S01]  /*18fd0*/  MUFU.TANH R175, R18 ;  /* 0x0000001200af7308 */ /* 0x000e620000002400 */
[C---:B--2---:R-:W-:Y:S03]  /*18fe0*/  HMMA.16816.F32 R28, R180.reuse, R8, R28 ;  /* 0x00000008b41c723c */ /* 0x044fe6000000181c */
[----:B------:R-:W-:Y:S01]  /*18ff0*/  FMUL.FTZ R25, R25, UR13 ;  /* 0x0000000d19197c20 */ /* 0x000fe20008410000 */
[----:B------:R-:W-:Y:S01]  /*19000*/  FMUL.FTZ R26, R26, UR13 ;  /* 0x0000000d1a1a7c20 */ /* 0x000fe20008410000 */
[----:B------:R-:W-:Y:S01]  /*19010*/  FMUL.FTZ R27, R27, UR13 ;  /* 0x0000000d1b1b7c20 */ /* 0x000fe20008410000 */
[C---:B------:R-:W-:Y:S03]  /*19020*/  HMMA.16816.F32 R32, R180.reuse, R10, R32 ;  /* 0x0000000ab420723c */ /* 0x040fe60000001820 */
[----:B------:R-:W2:Y:S01]  /*19030*/  MUFU.TANH R174, R19 ;  /* 0x0000001300ae7308 */ /* 0x000ea20000002400 */
[----:B------:R-:W4:Y:S09]  /*19040*/  LDSM.16.M88.4 R8, [R219+0x2800] ;  /* 0x00280000db08783b */ /* 0x000f320000000200 */
[----:B------:R-:W1:Y:S01]  /*19050*/  MUFU.TANH R172, R20 ;  /* 0x0000001400ac7308 */ /* 0x000e620000002400 */
[C---:B---3--:R-:W-:Y:S06]  /*19060*/  HMMA.16816.F32 R36, R180.reuse, R4, R36 ;  /* 0x00000004b424723c */ /* 0x048fec0000001824 */
[C---:B------:R-:W-:Y:S03]  /*19070*/  HMMA.16816.F32 R40, R180.reuse, R6, R40 ;  /* 0x00000006b428723c */ /* 0x040fe60000001828 */
[----:B------:R-:W3:Y:S01]  /*19080*/  MUFU.TANH R171, R21 ;  /* 0x0000001500ab7308 */ /* 0x000ee20000002400 */
[----:B------:R-:W2:Y:S01]  /*19090*/  LDSM.16.M88.4 R4, [R219+0x3000] ;  /* 0x00300000db04783b */ /* 0x000ea20000000200 */
[----:B------:R-:W-:Y:S01]  /*190a0*/  FMUL.FTZ R29, R29, UR13 ;  /* 0x0000000d1d1d7c20 */ /* 0x000fe20008410000 */
[----:B------:R-:W-:Y:S01]  /*190b0*/  FMUL.FTZ R30, R30, UR13 ;  /* 0x0000000d1e1e7c20 */ /* 0x000fe20008410000 */
[----:B------:R-:W-:Y:S01]  /*190c0*/  FMUL.FTZ R31, R31, UR13 ;  /* 0x0000000d1f1f7c20 */ /* 0x000fe20008410000 */
[----:B------:R-:W-:Y:S05]  /*190d0*/  FMUL.FTZ R32, R32, UR13 ;  /* 0x0000000d20207c20 */ /* 0x000fea0008410000 */
[----:B------:R-:W1:Y:S01]  /*190e0*/  MUFU.TANH R187, R29 ;  /* 0x0000001d00bb7308 */ /* 0x000e620000002400 */
[----:B------:R-:W-:Y:S01]  /*190f0*/  FMUL.FTZ R33, R33, UR13 ;  /* 0x0000000d21217c20 */ /* 0x000fe20008410000 */
[----:B------:R-:W-:Y:S01]  /*19100*/  FMUL.FTZ R34, R34, UR13 ;  /* 0x0000000d22227c20 */ /* 0x000fe20008410000 */
[----:B------:R-:W-:Y:S01]  /*19110*/  FMUL.FTZ R35, R35, UR13 ;  /* 0x0000000d23237c20 */ /* 0x000fe20008410000 */
[----:B------:R-:W-:Y:S06]  /*19120*/  FMUL.FTZ R28, R28, UR13 ;  /* 0x0000000d1c1c7c20 */ /* 0x000fec0008410000 */
[----:B------:R-:W1:Y:S01]  /*19130*/  MUFU.TANH R194, R30 ;  /* 0x0000001e00c27308 */ /* 0x000e620000002400 */
[----:B------:R-:W-:Y:S01]  /*19140*/  FMUL.FTZ R37, R37, UR13 ;  /* 0x0000000d25257c20 */ /* 0x000fe20008410000 */
[----:B------:R-:W-:Y:S01]  /*19150*/  FMUL.FTZ R36, R36, UR13 ;  /* 0x0000000d24247c20 */ /* 0x000fe20008410000 */
[----:B------:R-:W-:Y:S01]  /*19160*/  FMUL.FTZ R38, R38, UR13 ;  /* 0x0000000d26267c20 */ /* 0x000fe20008410000 */
[----:B------:R-:W-:Y:S01]  /*19170*/  FMUL.FTZ R39, R39, UR13 ;  /* 0x0000000d27277c20 */ /* 0x000fe20008410000 */
[----:B------:R-:W-:Y:S05]  /*19180*/  FMUL.FTZ R40, R40, UR13 ;  /* 0x0000000d28287c20 */ /* 0x000fea0008410000 */
[----:B------:R3:W1:Y:S01]  /*19190*/  MUFU.TANH R202, R37 ;  /* 0x0000002500ca7308 */ /* 0x0006620000002400 */
[C---:B----4-:R-:W-:Y:S03]  /*191a0*/  HMMA.16816.F32 R44, R180.reuse, R8, R44 ;  /* 0x00000008b42c723c */ /* 0x050fe6000000182c */
[----:B------:R-:W-:Y:S01]  /*191b0*/  FMUL.FTZ R41, R41, UR13 ;  /* 0x0000000d29297c20 */ /* 0x000fe20008410000 */
[----:B------:R-:W-:Y:S01]  /*191c0*/  FMUL.FTZ R42, R42, UR13 ;  /* 0x0000000d2a2a7c20 */ /* 0x000fe20008410000 */
[----:B------:R-:W-:Y:S01]  /*191d0*/  FMUL.FTZ R43, R43, UR13 ;  /* 0x0000000d2b2b7c20 */ /* 0x000fe20008410000 */
[C---:B------:R-:W-:Y:S03]  /*191e0*/  HMMA.16816.F32 R48, R180.reuse, R10, R48 ;  /* 0x0000000ab430723c */ /* 0x040fe60000001830 */
[----:B------:R-:W4:Y:S01]  /*191f0*/  MUFU.TANH R193, R31 ;  /* 0x0000001f00c17308 */ /* 0x000f220000002400 */
[----:B------:R-:W1:Y:S09]  /*19200*/  LDSM.16.M88.4 R8, [R219+0x3800] ;  /* 0x00380000db08783b */ /* 0x000e720000000200 */
[----:B------:R-:W1:Y:S01]  /*19210*/  MUFU.TANH R200, R35 ;  /* 0x0000002300c87308 */ /* 0x000e620000002400 */
[C---:B--2---:R-:W-:Y:S06]  /*19220*/  HMMA.16816.F32 R52, R180.reuse, R4, R52 ;  /* 0x00000004b434723c */ /* 0x044fec0000001834 */
[C---:B------:R-:W-:Y:S03]  /*19230*/  HMMA.16816.F32 R56, R180.reuse, R6, R56 ;  /* 0x00000006b438723c */ /* 0x040fe60000001838 */
[----:B------:R-:W2:Y:S01]  /*19240*/  MUFU.TANH R201, R36 ;  /* 0x0000002400c97308 */ /* 0x000ea20000002400 */
[----:B------:R-:W3:Y:S01]  /*19250*/  LDSM.16.M88.4 R4, [R219+0x4000] ;  /* 0x00400000db04783b */ /* 0x000ee20000000200 */
        /* <DEDUP_REMOVED lines=9> */
[----:B------:R-:W2:Y:S01]  /*192f0*/  MUFU.TANH R247, R51 ;  /* 0x0000003300f77308 */ /* 0x000ea20000002400 */
[----:B------:R-:W-:Y:S01]  /*19300*/  FMUL.FTZ R52, R52, UR13 ;  /* 0x0000000d34347c20 */ /* 0x000fe20008410000 */
[----:B------:R-:W-:Y:S01]  /*19310*/  FMUL.FTZ R53, R53, UR13 ;  /* 0x0000000d35357c20 */ /* 0x000fe20008410000 */
[----:B------:R-:W-:Y:S01]  /*19320*/  FMUL.FTZ R54, R54, UR13 ;  /* 0x0000000d36367c20 */ /* 0x000fe20008410000 */
[----:B------:R-:W-:Y:S01]  /*19330*/  FMUL.FTZ R55, R55, UR13 ;  /* 0x0000000d37377c20 */ /* 0x000fe20008410000 */
[----:B------:R-:W-:Y:S05]  /*19340*/  FMUL.FTZ R56, R56, UR13 ;  /* 0x0000000d38387c20 */ /* 0x000fea0008410000 */
[----:B------:R-:W2:Y:S01]  /*19350*/  MUFU.TANH R203, R39 ;  /* 0x0000002700cb7308 */ /* 0x000ea20000002400 */
[C---:B-1----:R-:W-:Y:S03]  /*19360*/  HMMA.16816.F32 R60, R180.reuse, R8, R60 ;  /* 0x00000008b43c723c */ /* 0x042fe6000000183c */
[----:B------:R-:W-:Y:S01]  /*19370*/  FMUL.FTZ R57, R57, UR13 ;  /* 0x0000000d39397c20 */ /* 0x000fe20008410000 */
[----:B------:R-:W-:Y:S01]  /*19380*/  FMUL.FTZ R58, R58, UR13 ;  /* 0x0000000d3a3a7c20 */ /* 0x000fe20008410000 */
[----:B------:R-:W-:Y:S01]  /*19390*/  FMUL.FTZ R59, R59, UR13 ;  /* 0x0000000d3b3b7c20 */ /* 0x000fe20008410000 */
[C---:B------:R-:W-:Y:S03]  /*193a0*/  HMMA.16816.F32 R64, R180.reuse, R10, R64 ;  /* 0x0000000ab440723c */ /* 0x040fe60000001840 */
[----:B------:R-:W1:Y:S01]  /*193b0*/  MUFU.TANH R205, R40 ;  /* 0x0000002800cd7308 */ /* 0x000e620000002400 */
        /* <DEDUP_REMOVED lines=21> */
[----:B------:R-:W1:Y:S01]  /*19510*/  MUFU.TANH R210, R45 ;  /* 0x0000002d00d27308 */ /* 0x000e620000002400 */
[C---:B----4-:R-:W-:Y:S03]  /*19520*/  HMMA.16816.F32 R76, R180.reuse, R8, R76 ;  /* 0x00000008b44c723c */ /* 0x050fe6000000184c */
[----:B------:R-:W-:Y:S01]  /*19530*/  FMUL.FTZ R73, R73, UR13 ;  /* 0x0000000d49497c20 */ /* 0x000fe20008410000 */
[----:B------:R-:W-:Y:S01]  /*19540*/  FMUL.FTZ R74, R74, UR13 ;  /* 0x0000000d4a4a7c20 */ /* 0x000fe20008410000 */
[----:B------:R-:W-:Y:S01]  /*19550*/  FMUL.FTZ R75, R75, UR13 ;  /* 0x0000000d4b4b7c20 */ /* 0x000fe20008410000 */
[C---:B------:R-:W-:Y:S03]  /*19560*/  HMMA.16816.F32 R80, R180.reuse, R10, R80 ;  /* 0x0000000ab450723c */ /* 0x040fe60000001850 */
[----:B------:R-:W4:Y:S01]  /*19570*/  MUFU.TANH R211, R46 ;  /* 0x0000002e00d37308 */ /* 0x000f220000002400 */
[----:B------:R-:W3:Y:S09]  /*19580*/  LDSM.16.M88.4 R8, [R219+0x5800] ;  /* 0x00580000db08783b */ /* 0x000ef20000000200 */
[----:B------:R-:W1:Y:S01]  /*19590*/  MUFU.TANH R212, R47 ;  /* 0x0000002f00d47308 */ /* 0x000e620000002400 */
[C---:B--2---:R-:W-:Y:S06]  /*195a0*/  HMMA.16816.F32 R84, R180.reuse, R4, R84 ;  /* 0x00000004b454723c */ /* 0x044fec0000001854 */
[C---:B------:R-:W-:Y:S03]  /*195b0*/  HMMA.16816.F32 R88, R180.reuse, R6, R88 ;  /* 0x00000006b458723c */ /* 0x040fe60000001858 */
[----:B------:R-:W2:Y:S01]  /*195c0*/  MUFU.TANH R213, R48 ;  /* 0x0000003000d57308 */ /* 0x000ea20000002400 */
[----:B------:R-:W4:Y:S01]  /*195d0*/  LDSM.16.M88.4 R4, [R219+0x6000] ;  /* 0x00600000db04783b */ /* 0x000f220000000200 */
        /* <DEDUP_REMOVED lines=16> */
[C---:B---3--:R-:W-:Y:S03]  /*196e0*/  HMMA.16816.F32 R92, R180.reuse, R8, R92 ;  /* 0x00000008b45c723c */ /* 0x048fe6000000185c */
[----:B------:R-:W-:Y:S01]  /*196f0*/  FMUL.FTZ R89, R89, UR13 ;  /* 0x0000000d59597c20 */ /* 0x000fe20008410000 */
[----:B------:R-:W-:Y:S01]  /*19700*/  FMUL.FTZ R90, R90, UR13 ;  /* 0x0000000d5a5a7c20 */ /* 0x000fe20008410000 */
[----:B------:R-:W-:Y:S01]  /*19710*/  FMUL.FTZ R91, R91, UR13 ;  /* 0x0000000d5b5b7c20 */ /* 0x000fe20008410000 */
[C---:B------:R-:W-:Y:S03]  /*19720*/  HMMA.16816.F32 R96, R180.reuse, R10, R96 ;  /* 0x0000000ab460723c */ /* 0x040fe60000001860 */
[----:B------:R-:W3:Y:S01]  /*19730*/  MUFU.TANH R170, R22 ;  /* 0x0000001600aa7308 */ /* 0x000ee20000002400 */
[----:B------:R-:W2:Y:S09]  /*19740*/  LDSM.16.M88.4 R8, [R219+0x6800] ;  /* 0x00680000db08783b */ /* 0x000eb20000000200 */
[----:B------:R-:W1:Y:S01]  /*19750*/  MUFU.TANH R169, R23 ;  /* 0x0000001700a97308 */ /* 0x000e620000002400 */
[C---:B----4-:R-:W-:Y:S06]  /*19760*/  HMMA.16816.F32 R100, R180.reuse, R4, R100 ;  /* 0x00000004b464723c */ /* 0x050fec0000001864 */
[C---:B------:R-:W-:Y:S03]  /*19770*/  HMMA.16816.F32 R104, R180.reuse, R6, R104 ;  /* 0x00000006b468723c */ /* 0x040fe60000001868 */
[----:B------:R-:W4:Y:S01]  /*19780*/  MUFU.TANH R168, R24 ;  /* 0x0000001800a87308 */ /* 0x000f220000002400 */
        /* <DEDUP_REMOVED lines=23> */
[----:B------:R-:W4:Y:S02]  /*19900*/  LDSM.16.M88.4 R8, [R219+0x7800] ;  /* 0x00780000db08783b */ /* 0x000f240000000200 */
[----:B------:R-:W-:Y:S07]  /*19910*/  DEPBAR.LE SB0, 0x0 ;  /* 0x000080000000791a */ /* 0x000fee0000000000 */
[----:B------:R-:W1:Y:S01]  /*19920*/  MUFU.TANH R32, R32 ;  /* 0x0000002000207308 */ /* 0x000e620000002400 */
[----:B------:R-:W-:Y:S01]  /*19930*/  BAR.SYNC.DEFER_BLOCKING 0x0 ;  /* 0x0000000000007b1d */ /* 0x000fe20000010000 */
[C---:B---3--:R-:W-:Y:S08]  /*19940*/  HMMA.16816.F32 R116, R180.reuse, R4, R116 ;  /* 0x00000004b474723c */ /* 0x048ff00000001874 */
[----:B------:R-:W3:Y:S01]  /*19950*/  MUFU.TANH R33, R33 ;  /* 0x0000002100217308 */ /* 0x000ee20000002400 */
[C---:B------:R-:W-:Y:S03]  /*19960*/  HMMA.16816.F32 R120, R180.reuse, R6, R120 ;  /* 0x00000006b478723c */ /* 0x040fe60000001878 */
[----:B------:R-:W-:Y:S01]  /*19970*/  FMUL.FTZ R108, R108, UR13 ;  /* 0x0000000d6c6c7c20 */ /* 0x000fe20008410000 */
[----:B------:R-:W-:Y:S01]  /*19980*/  FMUL.FTZ R110, R110, UR13 ;  /* 0x0000000d6e6e7c20 */ /* 0x000fe20008410000 */
[----:B------:R-:W-:Y:S04]  /*19990*/  FMUL.FTZ R112, R112, UR13 ;  /* 0x0000000d70707c20 */ /* 0x000fe80008410000 */
[----:B------:R-:W1:Y:S02]  /*199a0*/  MUFU.TANH R34, R34 ;  /* 0x0000002200227308 */ /* 0x000e640000002400 */
[----:B------:R-:W-:Y:S01]  /*199b0*/  FMUL.FTZ R113, R113, UR13 ;  /* 0x0000000d71717c20 */ /* 0x000fe20008410000 */
[----:B------:R-:W-:Y:S01]  /*199c0*/  FMUL.FTZ R114, R114, UR13 ;  /* 0x0000000d72727c20 */ /* 0x000fe20008410000 */
[----:B------:R-:W-:Y:S01]  /*199d0*/  FMUL.FTZ R109, R109, UR13 ;  /* 0x0000000d6d6d7c20 */ /* 0x000fe20008410000 */
[----:B------:R-:W-:Y:S01]  /*199e0*/  FMUL.FTZ R111, R111, UR13 ;  /* 0x0000000d6f6f7c20 */ /* 0x000fe20008410000 */
[----:B------:R-:W-:Y:S04]  /*199f0*/  FMUL.FTZ R115, R115, UR13 ;  /* 0x0000000d73737c20 */ /* 0x000fe80008410000 */
[----:B------:R-:W1:Y:S01]  /*19a00*/  MUFU.TANH R246, R52 ;  /* 0x0000003400f67308 */ /* 0x000e620000002400 */
[----:B------:R-:W-:Y:S01]  /*19a10*/  FMUL.FTZ R118, R118, UR13 ;  /* 0x0000000d76767c20 */ /* 0x000fe20008410000 */
[----:B------:R-:W-:Y:S01]  /*19a20*/  FMUL.FTZ R119, R119, UR13 ;  /* 0x0000000d77777c20 */ /* 0x000fe20008410000 */
[----:B------:R-:W-:Y:S01]  /*19a30*/  FMUL.FTZ R116, R116, UR13 ;  /* 0x0000000d74747c20 */ /* 0x000fe20008410000 */
[----:B------:R-:W-:Y:S06]  /*19a40*/  FMUL.FTZ R117, R117, UR13 ;  /* 0x0000000d75757c20 */ /* 0x000fec0008410000 */
[----:B------:R-:W1:Y:S01]  /*19a50*/  MUFU.TANH R248, R53 ;  /* 0x0000003500f87308 */ /* 0x000e620000002400 */
[C---:B----4-:R-:W-:Y:S03]  /*19a60*/  HMMA.16816.F32 R124, R180.reuse, R8, R124 ;  /* 0x00000008b47c723c */ /* 0x050fe6000000187c */
[----:B------:R-:W-:Y:S01]  /*19a70*/  FMUL.FTZ R120, R120, UR13 ;  /* 0x0000000d78787c20 */ /* 0x000fe20008410000 */
[----:B------:R-:W-:Y:S01]  /*19a80*/  FMUL.FTZ R121, R121, UR13 ;  /* 0x0000000d79797c20 */ /* 0x000fe20008410000 */
[----:B------:R-:W-:Y:S01]  /*19a90*/  FMUL.FTZ R122, R122, UR13 ;  /* 0x0000000d7a7a7c20 */ /* 0x000fe20008410000 */
[----:B------:R-:W-:Y:S03]  /*19aa0*/  HMMA.16816.F32 R128, R180, R10, R128 ;  /* 0x0000000ab480723c */ /* 0x000fe60000001880 */
[----:B------:R-:W4:Y:S02]  /*19ab0*/  MUFU.TANH R249, R54 ;  /* 0x0000003600f97308 */ /* 0x000f240000002400 */
[----:B------:R-:W-:Y:S08]  /*19ac0*/  FMUL.FTZ R123, R123, UR13 ;  /* 0x0000000d7b7b7c20 */ /* 0x000ff00008410000 */
        /* <DEDUP_REMOVED lines=8> */
[----:B------:R-:W-:Y:S01]  /*19b50*/  FMUL.FTZ R37, R130, UR13 ;  /* 0x0000000d82257c20 */ /* 0x000fe20008410000 */
[----:B------:R-:W-:Y:S01]  /*19b60*/  FMUL.FTZ R129, R129, UR13 ;  /* 0x0000000d81817c20 */ /* 0x000fe20008410000 */
[----:B------:R-:W-:Y:S07]  /*19b70*/  FMUL.FTZ R0, R131, UR13 ;  /* 0x0000000d83007c20 */ /* 0x000fee0008410000 */
[----:B------:R-:W1:Y:S10]  /*19b80*/  MUFU.TANH R31, R58 ;  /* 0x0000003a001f7308 */ /* 0x000e740000002400 */
[----:B------:R-:W1:Y:S10]  /*19b90*/  MUFU.TANH R29, R59 ;  /* 0x0000003b001d7308 */ /* 0x000e740000002400 */
[----:B------:R-:W1:Y:S10]  /*19ba0*/  MUFU.TANH R50, R60 ;  /* 0x0000003c00327308 */ /* 0x000e740000002400 */
[----:B------:R-:W1:Y:S10]  /*19bb0*/  MUFU.TANH R49, R61 ;  /* 0x0000003d00317308 */ /* 0x000e740000002400 */
[----:B------:R-:W1:Y:S10]  /*19bc0*/  MUFU.TANH R47, R62 ;  /* 0x0000003e002f7308 */ /* 0x000e740000002400 */
[----:B------:R-:W1:Y:S10]  /*19bd0*/  MUFU.TANH R35, R63 ;  /* 0x0000003f00237308 */ /* 0x000e740000002400 */
[----:B------:R-:W1:Y:S10]  /*19be0*/  MUFU.TANH R30, R64 ;  /* 0x00000040001e7308 */ /* 0x000e740000002400 */
[----:B------:R-:W1:Y:S10]  /*19bf0*/  MUFU.TANH R65, R65 ;  /* 0x0000004100417308 */ /* 0x000e740000002400 */
[----:B------:R2:W1:Y:S10]  /*19c00*/  MUFU.TANH R66, R67 ;  /* 0x0000004300427308 */ /* 0x0004740000002400 */
[----:B------:R3:W1:Y:S10]  /*19c10*/  MUFU.TANH R48, R68 ;  /* 0x0000004400307308 */ /* 0x0006740000002400 */
[----:B------:R-:W1:Y:S01]  /*19c20*/  MUFU.TANH R69, R69 ;  /* 0x0000004500457308 */ /* 0x000e620000002400 */
[----:B--2---:R-:W-:Y:S09]  /*19c30*/  MOV R67, R244 ;  /* 0x000000f400437202 */ /* 0x004ff20000000f00 */
[----:B------:R-:W2:Y:S01]  /*19c40*/  MUFU.TANH R70, R70 ;  /* 0x0000004600467308 */ /* 0x000ea20000002400 */
[----:B---3--:R-:W-:Y:S09]  /*19c50*/  MOV R68, R245 ;  /* 0x000000f500447202 */ /* 0x008ff20000000f00 */
[----:B------:R-:W3:Y:S10]  /*19c60*/  MUFU.TANH R71, R71 ;  /* 0x0000004700477308 */ /* 0x000ef40000002400 */
        /* <DEDUP_REMOVED lines=38> */
[----:B------:R-:W1:Y:S10]  /*19ed0*/  MUFU.TANH R110, R110 ;  /* 0x0000006e006e7308 */ /* 0x000e740000002400 */
[----:B------:R1:W1:Y:S10]  /*19ee0*/  MUFU.TANH R44, R111 ;  /* 0x0000006f002c7308 */ /* 0x0002740000002400 */
[----:B------:R-:W1:Y:S10]  /*19ef0*/  MUFU.TANH R112, R112 ;  /* 0x0000007000707308 */ /* 0x000e740000002400 */
[----:B------:R-:W1:Y:S10]  /*19f00*/  MUFU.TANH R113, R113 ;  /* 0x0000007100717308 */ /* 0x000e740000002400 */
[----:B------:R-:W1:Y:S10]  /*19f10*/  MUFU.TANH R114, R114 ;  /* 0x0000007200727308 */ /* 0x000e740000002400 */
[----:B------:R1:W1:Y:S10]  /*19f20*/  MUFU.TANH R46, R115 ;  /* 0x00000073002e7308 */ /* 0x0002740000002400 */
[----:B------:R1:W1:Y:S10]  /*19f30*/  MUFU.TANH R45, R116 ;  /* 0x00000074002d7308 */ /* 0x0002740000002400 */
[----:B------:R1:W1:Y:S10]  /*19f40*/  MUFU.TANH R42, R117 ;  /* 0x00000075002a7308 */ /* 0x0002740000002400 */
[----:B------:R-:W1:Y:S10]  /*19f50*/  MUFU.TANH R118, R118 ;  /* 0x0000007600767308 */ /* 0x000e740000002400 */
[----:B------:R-:W1:Y:S10]  /*19f60*/  MUFU.TANH R119, R119 ;  /* 0x0000007700777308 */ /* 0x000e740000002400 */
[----:B------:R1:W1:Y:S10]  /*19f70*/  MUFU.TANH R36, R120 ;  /* 0x0000007800247308 */ /* 0x0002740000002400 */
[----:B------:R1:W1:Y:S10]  /*19f80*/  MUFU.TANH R39, R121 ;  /* 0x0000007900277308 */ /* 0x0002740000002400 */
[----:B------:R1:W1:Y:S10]  /*19f90*/  MUFU.TANH R40, R122 ;  /* 0x0000007a00287308 */ /* 0x0002740000002400 */
[----:B------:R1:W1:Y:S10]  /*19fa0*/  MUFU.TANH R41, R123 ;  /* 0x0000007b00297308 */ /* 0x0002740000002400 */
[----:B------:R-:W1:Y:S10]  /*19fb0*/  MUFU.TANH R124, R124 ;  /* 0x0000007c007c7308 */ /* 0x000e740000002400 */
[----:B------:R-:W1:Y:S10]  /*19fc0*/  MUFU.TANH R125, R125 ;  /* 0x0000007d007d7308 */ /* 0x000e740000002400 */
[----:B------:R-:W1:Y:S10]  /*19fd0*/  MUFU.TANH R126, R126 ;  /* 0x0000007e007e7308 */ /* 0x000e740000002400 */
[----:B------:R1:W1:Y:S10]  /*19fe0*/  MUFU.TANH R180, R127 ;  /* 0x0000007f00b47308 */ /* 0x0002740000002400 */
[----:B------:R-:W1:Y:S10]  /*19ff0*/  MUFU.TANH R128, R128 ;  /* 0x0000008000807308 */ /* 0x000e740000002400 */
[----:B------:R1:W1:Y:S10]  /*1a000*/  MUFU.TANH R181, R129 ;  /* 0x0000008100b57308 */ /* 0x0002740000002400 */
[----:B------:R-:W1:Y:S10]  /*1a010*/  MUFU.TANH R37, R37 ;  /* 0x0000002500257308 */ /* 0x000e740000002400 */
[----:B------:R1:W1:Y:S01]  /*1a020*/  MUFU.TANH R38, R0 ;  /* 0x0000000000267308 */ /* 0x0002620000002400 */
[----:B--234-:R-:W-:Y:S05]  /*1a030*/  @!P2 BRA `(.L_x_917) ;  /* 0x000000100028a947 */ /* 0x01cfea0003800000 */
[----:B------:R-:W1:Y:S01]  /*1a040*/  LDC R28, c[0x0][0x248] ;  /* 0x00009200ff1c7b82 */ /* 0x000e620000000800 */
[----:B------:R-:W-:Y:S07]  /*1a050*/  ULDC.64 UR10, c[0x0][0x248] ;  /* 0x00009200000a7ab9 */ /* 0x000fee0000000a00 */
[----:B------:R-:W2:Y:S08]  /*1a060*/  @!P1 LDC R8, c[0x0][0x24c] ;  /* 0x00009300ff089b82 */ /* 0x000eb00000000800 */
[----:B------:R-:W3:Y:S01]  /*1a070*/  @!P1 LDC R9, c[0x0][0x24c] ;  /* 0x00009300ff099b82 */ /* 0x000ee20000000800 */
[----:B-1----:R-:W-:Y:S04]  /*1a080*/  LEA R0, -R28, RZ, 0x8 ;  /* 0x000000ff1c007211 */ /* 0x002fe800078e41ff */
[----:B------:R-:W-:Y:S01]  /*1a090*/  SHF.R.S32.HI R2, RZ, 0x1f, R0 ;  /* 0x0000001fff027819 */ /* 0x000fe20000011400 */
[----:B------:R-:W-:Y:S06]  /*1a0a0*/  @!P0 BRA `(.L_x_918) ;  /* 0x00000004000c8947 */ /* 0x000fec0003800000 */
[----:B------:R-:W4:Y:S01]  /*1a0b0*/  LDL.64 R12, [R1+0x8] ;  /* 0x00000800010c7983 */ /* 0x000f220000100a00 */
        /* <DEDUP_REMOVED lines=31> */
[----:B------:R-:W-:Y:S01]  /*1a2b0*/  LOP3.LUT R3, R10, UR10, RZ, 0x3c, !PT ;  /* 0x0000000a0a037c12 */ /* 0x000fe2000f8e3cff */
[----:B------:R-:W-:Y:S01]  /*1a2c0*/  UMOV UR10, UR6 ;  /* 0x00000006000a7c82 */ /* 0x000fe20008000000 */
[----:B------:R-:W-:Y:S02]  /*1a2d0*/  ISETP.GE.U32.AND P6, PT, R4, R7, PT ;  /* 0x000000070400720c */ /* 0x000fe40003fc6070 */
[----:B------:R-:W-:Y:S02]  /*1a2e0*/  ISETP.GE.AND P2, PT, R3, RZ, PT ;  /* 0x000000ff0300720c */ /* 0x000fe40003f46270 */
[C---:B------:R-:W-:Y:S02]  /*1a2f0*/  LOP3.LUT R4, R10.reuse, UR8, RZ, 0x3c, !PT ;  /* 0x000000080a047c12 */ /* 0x040fe4000f8e3cff */
        /* <DEDUP_REMOVED lines=30> */
.L_x_918:
[----:B------:R4:W-:Y:S01]  /*1a4e0*/  @P1 STS.128 [R241+0x2000], RZ ;  /* 0x002000fff1001388 */ /* 0x0009e20000000c00 */
[CC--:B------:R-:W-:Y:S01]  /*1a4f0*/  LEA R4, P3, R0.reuse, R242.reuse, 0x1 ;  /* 0x000000f200047211 */ /* 0x0c0fe200078608ff */
[--C-:B------:R-:W-:Y:S01]  /*1a500*/  @!P1 IMAD.MOV.U32 R7, RZ, RZ, R2.reuse ;  /* 0x000000ffff079224 */ /* 0x100fe200078e0002 */
[C---:B------:R-:W-:Y:S01]  /*1a510*/  @!P1 IADD3 R3, P2, R0.reuse, UR15, RZ ;  /* 0x0000000f00039c10 */ /* 0x040fe2000ff5e0ff */
[----:B---3--:R-:W-:Y:S01]  /*1a520*/  @!P1 IMAD R9, R9, 0x30, RZ ;  /* 0x0000003009099824 */ /* 0x008fe200078e02ff */
[-C--:B------:R-:W-:Y:S01]  /*1a530*/  LEA.HI.X R5, R0, R243.reuse, R2, 0x1, P3 ;  /* 0x000000f300057211 */ /* 0x080fe200018f0c02 */
[----:B------:R-:W1:Y:S01]  /*1a540*/  @!P1 LDC R15, c[0x0][0x24c] ;  /* 0x00009300ff0f9b82 */ /* 0x000e620000000800 */
[----:B------:R-:W-:Y:S01]  /*1a550*/  @!P1 IADD3.X R6, R2, UR14, RZ, P2, !PT ;  /* 0x0000000e02069c10 */ /* 0x000fe200097fe4ff */
[--C-:B------:R-:W-:Y:S01]  /*1a560*/  @!P1 IMAD.MOV.U32 R22, RZ, RZ, R0.reuse ;  /* 0x000000ffff169224 */ /* 0x100fe200078e0000 */
[C---:B------:R-:W-:Y:S01]  /*1a570*/  @!P1 LEA R12, P2, R3.reuse, R242, 0x1 ;  /* 0x000000f2030c9211 */ /* 0x040fe200078408ff */
[----:B------:R-:W-:Y:S01]  /*1a580*/  @!PT LDS RZ, [RZ] ;  /* 0x00000000fffff984 */ /* 0x000fe20000000800 */
[----:B------:R-:W-:Y:S01]  /*1a590*/  @!PT LDS RZ, [RZ] ;  /* 0x00000000fffff984 */ /* 0x000fe20000000800 */
[----:B------:R-:W-:Y:S01]  /*1a5a0*/  @!PT LDS RZ, [RZ] ;  /* 0x00000000fffff984 */ /* 0x000fe20000000800 */
[----:B------:R-:W-:Y:S01]  /*1a5b0*/  @!P1 LDGSTS.E.BYPASS.LTC128B.128 [R241+0x2000], desc[UR22][R4.64] ;  /* 0x0200000004f19fae */ /* 0x000fe2000b901d56 */
[----:B------:R-:W-:Y:S01]  /*1a5c0*/  @!P1 IMAD.MOV.U32 R20, RZ, RZ, R0 ;  /* 0x000000ffff149224 */ /* 0x000fe200078e0000 */
[----:B------:R-:W-:Y:S01]  /*1a5d0*/  @!P1 MOV R23, R2 ;  /* 0x0000000200179202 */ /* 0x000fe20000000f00 */
[----:B------:R-:W-:Y:S01]  /*1a5e0*/  @!P1 IMAD.MOV.U32 R21, RZ, RZ, R2 ;  /* 0x000000ffff159224 */ /* 0x000fe200078e0002 */
[----:B------:R4:W-:Y:S01]  /*1a5f0*/  @P1 STS.128 [R241+0x2800], RZ ;  /* 0x002800fff1001388 */ /* 0x0009e20000000c00 */
[-C--:B------:R-:W-:Y:S01]  /*1a600*/  @!P1 LEA.HI.X R13, R3, R243.reuse, R6, 0x1, P2 ;  /* 0x000000f3030d9211 */ /* 0x080fe200010f0c06 */
[----:B------:R-:W-:Y:S01]  /*1a610*/  @!P1 IMAD.MOV.U32 R6, RZ, RZ, R0 ;  /* 0x000000ffff069224 */ /* 0x000fe200078e0000 */
[C---:B------:R-:W-:Y:S01]  /*1a620*/  @!P1 LEA R3, P3, R28.reuse, R0, 0x5 ;  /* 0x000000001c039211 */ /* 0x040fe200078628ff */
[----:B------:R-:W3:Y:S01]  /*1a630*/  @!P1 LDC R16, c[0x0][0x24c] ;  /* 0x00009300ff109b82 */ /* 0x000ee20000000800 */
[----:B------:R-:W-:Y:S01]  /*1a640*/  @!P1 IMAD.MOV.U32 R19, RZ, RZ, R2 ;  /* 0x000000ffff139224 */ /* 0x000fe200078e0002 */
[----:B------:R-:W-:Y:S01]  /*1a650*/  @!PT LDS RZ, [RZ] ;  /* 0x00000000fffff984 */ /* 0x000fe20000000800 */
[----:B------:R-:W-:Y:S01]  /*1a660*/  @!PT LDS RZ, [RZ] ;  /* 0x00000000fffff984 */ /* 0x000fe20000000800 */
[----:B------:R-:W-:Y:S01]  /*1a670*/  @!PT LDS RZ, [RZ] ;  /* 0x00000000fffff984 */ /* 0x000fe20000000800 */
[----:B------:R-:W-:Y:S01]  /*1a680*/  @!P1 LDGSTS.E.BYPASS.LTC128B.128 [R241+0x2800], desc[UR22][R12.64] ;  /* 0x028000000cf19fae */ /* 0x000fe2000b901d56 */
[C---:B------:R-:W-:Y:S01]  /*1a690*/  @!P1 LEA R10, P2, R3.reuse, R242, 0x1 ;  /* 0x000000f2030a9211 */ /* 0x040fe200078408ff */
[C---:B------:R-:W-:Y:S01]  /*1a6a0*/  @!P1 IMAD.WIDE.U32 R6, R28.reuse, 0x30, R6 ;  /* 0x000000301c069825 */ /* 0x040fe200078e0006 */
[----:B--2---:R-:W-:Y:S01]  /*1a6b0*/  @!P1 LEA.HI.X R8, R28, R2, R8, 0x5, P3 ;  /* 0x000000021c089211 */ /* 0x004fe200018f2c08 */
[----:B------:R4:W-:Y:S01]  /*1a6c0*/  @P1 STS.128 [R241+0x3000], RZ ;  /* 0x003000fff1001388 */ /* 0x0009e20000000c00 */
[----:B------:R-:W-:Y:S01]  /*1a6d0*/  UMOV UR6, UR10 ;  /* 0x0000000a00067c82 */ /* 0x000fe20008000000 */
[----:B------:R-:W2:Y:S01]  /*1a6e0*/  @!P1 LDC R18, c[0x0][0x24c] ;  /* 0x00009300ff129b82 */ /* 0x000ea20000000800 */
[-C--:B------:R-:W-:Y:S01]  /*1a6f0*/  @!P1 LEA.HI.X R11, R3, R243.reuse, R8, 0x1, P2 ;  /* 0x000000f3030b9211 */ /* 0x080fe200010f0c08 */
[----:B------:R-:W-:Y:S01]  /*1a700*/  @!P1 IMAD.IADD R3, R9, 0x1, R7 ;  /* 0x0000000109039824 */ /* 0x000fe200078e0207 */
[C---:B------:R-:W-:Y:S01]  /*1a710*/  @!P1 LEA R8, P2, R6.reuse, R242, 0x1 ;  /* 0x000000f206089211 */ /* 0x040fe200078408ff */
[----:B------:R-:W-:Y:S01]  /*1a720*/  @!P1 IMAD.MOV.U32 R7, RZ, RZ, R2 ;  /* 0x000000ffff079224 */ /* 0x000fe200078e0002 */
[----:B------:R-:W-:Y:S01]  /*1a730*/  UMOV UR7, UR11 ;  /* 0x0000000b00077c82 */ /* 0x000fe20008000000 */
[----:B------:R-:W-:Y:S01]  /*1a740*/  @!PT LDS RZ, [RZ] ;  /* 0x00000000fffff984 */ /* 0x000fe20000000800 */
[----:B------:R-:W-:Y:S01]  /*1a750*/  @!PT LDS RZ, [RZ] ;  /* 0x00000000fffff984 */ /* 0x000fe20000000800 */
[----:B------:R-:W-:Y:S01]  /*1a760*/  @!PT LDS RZ, [RZ] ;  /* 0x00000000fffff984 */ /* 0x000fe20000000800 */
[----:B------:R-:W-:Y:S01]  /*1a770*/  @!P1 LDGSTS.E.BYPASS.LTC128B.128 [R241+0x3000], desc[UR22][R10.64] ;  /* 0x030000000af19fae */ /* 0x000fe2000b901d56 */
[-C--:B------:R-:W-:Y:S01]  /*1a780*/  @!P1 LEA.HI.X R9, R6, R243.reuse, R3, 0x1, P2 ;  /* 0x000000f306099211 */ /* 0x080fe200010f0c03 */
[----:B------:R-:W5:Y:S01]  /*1a790*/  @!P1 LDC R17, c[0x0][0x24c] ;  /* 0x00009300ff119b82 */ /* 0x000f620000000800 */
[C---:B------:R-:W-:Y:S01]  /*1a7a0*/  @!P1 LEA R3, P3, R28.reuse, R0, 0x6 ;  /* 0x000000001c039211 */ /* 0x040fe200078630ff */
[----:B------:R4:W-:Y:S01]  /*1a7b0*/  @P1 STS.128 [R241+0x3800], RZ ;  /* 0x003800fff1001388 */ /* 0x0009e20000000c00 */
[C---:B------:R-:W-:Y:S03]  /*1a7c0*/  @!P1 IMAD.WIDE.U32 R22, R28.reuse, 0xd0, R22 ;  /* 0x000000d01c169825 */ /* 0x040fe600078e0016 */
[----:B------:R-:W-:Y:S01]  /*1a7d0*/  @!PT LDS RZ, [RZ] ;  /* 0x00000000fffff984 */ /* 0x000fe20000000800 */
[----:B------:R-:W-:Y:S01]  /*1a7e0*/  @!PT LDS RZ, [RZ] ;  /* 0x00000000fffff984 */ /* 0x000fe20000000800 */
[----:B------:R-:W-:Y:S01]  /*1a7f0*/  @!PT LDS RZ, [RZ] ;  /* 0x00000000fffff984 */ /* 0x000fe20000000800 */
[----:B------:R1:W-:Y:S01]  /*1a800*/  @!P1 LDGSTS.E.BYPASS.LTC128B.128 [R241+0x3800], desc[UR22][R8.64] ;  /* 0x0380000008f19fae */ /* 0x0003e2000b901d56 */
[C---:B------:R-:W-:Y:S01]  /*1a810*/  @!P1 LEA R14, P2, R3.reuse, R242, 0x1 ;  /* 0x000000f2030e9211 */ /* 0x040fe200078408ff */
[----:B------:R-:W4:Y:S01]  /*1a820*/  @!P1 LDC R24, c[0x0][0x24c] ;  /* 0x00009300ff189b82 */ /* 0x000f220000000800 */
[C---:B------:R-:W-:Y:S01]  /*1a830*/  @!P1 IMAD.WIDE.U32 R20, R28.reuse, 0xe0, R20 ;  /* 0x000000e01c149825 */ /* 0x040fe200078e0014 */
[----:B------:R1:W-:Y:S06]  /*1a840*/  @P1 STS.128 [R241+0x4000], RZ ;  /* 0x004000fff1001388 */ /* 0x0003ec0000000c00 */
[----:B------:R-:W4:Y:S08]  /*1a850*/  @!P1 LDC R25, c[0x0][0x24c] ;  /* 0x00009300ff199b82 */ /* 0x000f300000000800 */
[----:B------:R-:W4:Y:S08]  /*1a860*/  @!P1 LDC R26, c[0x0][0x24c] ;  /* 0x00009300ff1a9b82 */ /* 0x000f300000000800 */
[----:B------:R-:W4:Y:S01]  /*1a870*/  @!P1 LDC R27, c[0x0][0x24c] ;  /* 0x00009300ff1b9b82 */ /* 0x000f220000000800 */
[----:B-1----:R-:W-:Y:S01]  /*1a880*/  @!P1 MOV R8, R0 ;  /* 0x0000000000089202 */ /* 0x002fe20000000f00 */
[----:B------:R-:W-:Y:S04]  /*1a890*/  @!P1 IMAD.MOV.U32 R9, RZ, RZ, R2 ;  /* 0x000000ffff099224 */ /* 0x000fe800078e0002 */
[C---:B------:R-:W-:Y:S01]  /*1a8a0*/  @!P1 IMAD.WIDE.U32 R8, R28.reuse, 0x50, R8 ;  /* 0x000000501c089825 */ /* 0x040fe200078e0008 */
[----:B------:R-:W-:Y:S03]  /*1a8b0*/  @!P1 LEA.HI.X R6, R28, R2, R15, 0x6, P3 ;  /* 0x000000021c069211 */ /* 0x000fe600018f340f */
[----:B---3--:R-:W-:Y:S01]  /*1a8c0*/  @!P1 IMAD R11, R16, 0x50, RZ ;  /* 0x00000050100b9824 */ /* 0x008fe200078e02ff */
[----:B------:R-:W-:Y:S01]  /*1a8d0*/  @!P1 LEA.HI.X R15, R3, R243, R6, 0x1, P2 ;  /* 0x000000f3030f9211 */ /* 0x000fe200010f0c06 */
[----:B------:R-:W-:Y:S01]  /*1a8e0*/  @!P1 IMAD.MOV.U32 R6, RZ, RZ, R0 ;  /* 0x000000ffff069224 */ /* 0x000fe200078e0000 */
[-C--:B------:R-:W-:Y:S01]  /*1a8f0*/  @!P1 LEA R12, P3, R8, R242.reuse, 0x1 ;  /* 0x000000f2080c9211 */ /* 0x080fe200078608ff */
[----:B------:R-:W1:Y:S01]  /*1a900*/  @!P1 LDC R16, c[0x0][0x24c] ;  /* 0x00009300ff109b82 */ /* 0x000e620000000800 */
[----:B------:R-:W-:Y:S01]  /*1a910*/  @!P1 IADD3 R11, R11, R9, RZ ;  /* 0x000000090b0b9210 */ /* 0x000fe20007ffe0ff */
[----:B------:R-:W-:Y:S01]  /*1a920*/  @!PT LDS RZ, [RZ] ;  /* 0x00000000fffff984 */ /* 0x000fe20000000800 */
[----:B------:R-:W-:Y:S01]  /*1a930*/  @!PT LDS RZ, [RZ] ;  /* 0x00000000fffff984 */ /* 0x000fe20000000800 */
[----:B------:R-:W-:Y:S01]  /*1a940*/  @!PT LDS RZ, [RZ] ;  /* 0x00000000fffff984 */ /* 0x000fe20000000800 */
[----:B------:R3:W-:Y:S01]  /*1a950*/  @!P1 LDGSTS.E.BYPASS.LTC128B.128 [R241+0x4000], desc[UR22][R14.64] ;  /* 0x040000000ef19fae */ /* 0x0007e2000b901d56 */
[----:B------:R-:W-:Y:S03]  /*1a960*/  @!P1 IMAD.WIDE.U32 R6, R28, 0x60, R6 ;  /* 0x000000601c069825 */ /* 0x000fe600078e0006 */
[----:B------:R1:W-:Y:S01]  /*1a970*/  @P1 STS.128 [R241+0x4800], RZ ;  /* 0x004800fff1001388 */ /* 0x0003e20000000c00 */
[----:B--2---:R-:W-:Y:S01]  /*1a980*/  @!P1 IMAD R3, R18, 0x60, RZ ;  /* 0x0000006012039824 */ /* 0x004fe200078e02ff */
[-C--:B------:R-:W-:Y:S01]  /*1a990*/  @!P1 LEA.HI.X R13, R8, R243.reuse, R11, 0x1, P3 ;  /* 0x000000f3080d9211 */ /* 0x080fe200018f0c0b */
[----:B------:R-:W-:Y:S01]  /*1a9a0*/  @!P1 IMAD.MOV.U32 R8, RZ, RZ, R0 ;  /* 0x000000ffff089224 */ /* 0x000fe200078e0000 */
[C---:B------:R-:W-:Y:S01]  /*1a9b0*/  @!P1 LEA R10, P2, R6.reuse, R242, 0x1 ;  /* 0x000000f2060a9211 */ /* 0x040fe200078408ff */
[----:B------:R-:W-:Y:S01]  /*1a9c0*/  @!P1 IMAD.IADD R3, R3, 0x1, R7 ;  /* 0x0000000103039824 */ /* 0x000fe200078e0207 */
[-C--:B------:R-:W-:Y:S01]  /*1a9d0*/  @!P1 MOV R18, R0.reuse ;  /* 0x0000000000129202 */ /* 0x080fe20000000f00 */
[----:B------:R-:W-:Y:S01]  /*1a9e0*/  @!PT LDS RZ, [RZ] ;  /* 0x00000000fffff984 */ /* 0x000fe20000000800 */
[----:B------:R-:W-:Y:S01]  /*1a9f0*/  @!PT LDS RZ, [RZ] ;  /* 0x00000000fffff984 */ /* 0x000fe20000000800 */
[----:B------:R-:W-:Y:S01]  /*1aa00*/  @!PT LDS RZ, [RZ] ;  /* 0x00000000fffff984 */ /* 0x000fe20000000800 */
[----:B------:R2:W-:Y:S01]  /*1aa10*/  @!P1 LDGSTS.E.BYPASS.LTC128B.128 [R241+0x4800], desc[UR22][R12.64] ;  /* 0x048000000cf19fae */ /* 0x0005e2000b901d56 */
[----:B------:R-:W-:Y:S02]  /*1aa20*/  @!P1 IMAD.MOV.U32 R7, RZ, RZ, R2 ;  /* 0x000000ffff079224 */ /* 0x000fe400078e0002 */
[----:B------:R-:W-:Y:S01]  /*1aa30*/  @!P1 LEA.HI.X R11, R6, R243, R3, 0x1, P2 ;  /* 0x000000f3060b9211 */ /* 0x000fe200010f0c03 */
[----:B------:R1:W-:Y:S01]  /*1aa40*/  @P1 STS.128 [R241+0x5000], RZ ;  /* 0x005000fff1001388 */ /* 0x0003e20000000c00 */
[----:B------:R-:W-:Y:S02]  /*1aa50*/  @!P1 IMAD.MOV.U32 R6, RZ, RZ, R0 ;  /* 0x000000ffff069224 */ /* 0x000fe400078e0000 */
[----:B------:R-:W-:Y:S01]  /*1aa60*/  @!P1 IMAD.MOV.U32 R9, RZ, RZ, R2 ;  /* 0x000000ffff099224 */ /* 0x000fe200078e0002 */
[----:B------:R-:W-:Y:S01]  /*1aa70*/  @!PT LDS RZ, [RZ] ;  /* 0x00000000fffff984 */ /* 0x000fe20000000800 */
[----:B------:R-:W-:Y:S01]  /*1aa80*/  @!PT LDS RZ, [RZ] ;  /* 0x00000000fffff984 */ /* 0x000fe20000000800 */
[----:B------:R-:W-:Y:S01]  /*1aa90*/  @!PT LDS RZ, [RZ] ;  /* 0x00000000fffff984 */ /* 0x000fe20000000800 */
[----:B------:R4:W-:Y:S01]  /*1aaa0*/  @!P1 LDGSTS.E.BYPASS.LTC128B.128 [R241+0x5000], desc[UR22][R10.64] ;  /* 0x050000000af19fae */ /* 0x0009e2000b901d56 */
[----:B------:R-:W-:Y:S03]  /*1aab0*/  @!P1 IMAD.WIDE.U32 R6, R28, 0x70, R6 ;  /* 0x000000701c069825 */ /* 0x000fe600078e0006 */
[----:B------:R1:W-:Y:S01]  /*1aac0*/  @P1 STS.128 [R241+0x5800], RZ ;  /* 0x005800fff1001388 */ /* 0x0003e20000000c00 */
[----:B-----5:R-:W-:Y:S02]  /*1aad0*/  @!P1 IMAD R3, R17, 0x70, RZ ;  /* 0x0000007011039824 */ /* 0x020fe400078e02ff */
[--C-:B------:R-:W-:Y:S01]  /*1aae0*/  @!P1 IMAD.MOV.U32 R17, RZ, RZ, R2.reuse ;  /* 0x000000ffff119224 */ /* 0x100fe200078e0002 */
[----:B---3--:R-:W-:Y:S01]  /*1aaf0*/  @!P1 MOV R14, R0 ;  /* 0x00000000000e9202 */ /* 0x008fe20000000f00 */
[----:B------:R-:W-:Y:S01]  /*1ab00*/  @!P1 IMAD.MOV.U32 R15, RZ, RZ, R2 ;  /* 0x000000ffff0f9224 */ /* 0x000fe200078e0002 */
[----:B------:R-:W-:Y:S01]  /*1ab10*/  @!P1 IADD3 R3, R3, R7, RZ ;  /* 0x0000000703039210 */ /* 0x000fe20007ffe0ff */
[----:B-1----:R-:W-:Y:S02]  /*1ab20*/  @!P1 IMAD R7, R16, 0x90, RZ ;  /* 0x0000009010079824 */ /* 0x002fe400078e02ff */
[----:B------:R-:W-:Y:S02]  /*1ab30*/  @!P1 IMAD.MOV.U32 R16, RZ, RZ, R0 ;  /* 0x000000ffff109224 */ /* 0x000fe400078e0000 */
[----:B------:R-:W-:Y:S01]  /*1ab40*/  @!P1 IMAD.WIDE.U32 R8, R28, 0x90, R8 ;  /* 0x000000901c089825 */ /* 0x000fe200078e0008 */
[C---:B--2---:R-:W-:Y:S03]  /*1ab50*/  @!P1 LEA R12, P2, R6.reuse, R242, 0x1 ;  /* 0x000000f2060c9211 */ /* 0x044fe600078408ff */
[----:B------:R-:W-:Y:S02]  /*1ab60*/  @!P1 IMAD.IADD R7, R7, 0x1, R9 ;  /* 0x0000000107079824 */ /* 0x000fe400078e0209 */
[----:B------:R-:W1:Y:S01]  /*1ab70*/  @!P1 LDC R9, c[0x0][0x24c] ;  /* 0x00009300ff099b82 */ /* 0x000e620000000800 */
[-C--:B------:R-:W-:Y:S01]  /*1ab80*/  @!P1 LEA.HI.X R13, R6, R243.reuse, R3, 0x1, P2 ;  /* 0x000000f3060d9211 */ /* 0x080fe200010f0c03 */
[C---:B------:R-:W-:Y:S01]  /*1ab90*/  @!P1 IMAD.WIDE.U32 R16, R28.reuse, 0xb0, R16 ;  /* 0x000000b01c109825 */ /* 0x040fe200078e0010 */
[C---:B------:R-:W-:Y:S02]  /*1aba0*/  @!P1 LEA R3, P2, R28.reuse, R0, 0x7 ;  /* 0x000000001c039211 */ /* 0x040fe400078438ff */
[-C--:B----4-:R-:W-:Y:S01]  /*1abb0*/  @!P1 MOV R11, R2.reuse ;  /* 0x00000002000b9202 */ /* 0x090fe20000000f00 */
[----:B------:R-:W-:Y:S01]  /*1abc0*/  @!PT LDS RZ, [RZ] ;  /* 0x00000000fffff984 */ /* 0x000fe20000000800 */
[----:B------:R-:W-:Y:S01]  /*1abd0*/  @!PT LDS RZ, [RZ] ;  /* 0x00000000fffff984 */ /* 0x000fe20000000800 */
[----:B------:R-:W-:Y:S01]  /*1abe0*/  @!PT LDS RZ, [RZ] ;  /* 0x00000000fffff984 */ /* 0x000fe20000000800 */
[----:B------:R2:W-:Y:S01]  /*1abf0*/  @!P1 LDGSTS.E.BYPASS.LTC128B.128 [R241+0x5800], desc[UR22][R12.64] ;  /* 0x058000000cf19fae */ /* 0x0005e2000b901d56 */
[----:B------:R-:W-:Y:S01]  /*1ac00*/  @!P1 IMAD.MOV.U32 R10, RZ, RZ, R0 ;  /* 0x000000ffff0a9224 */ /* 0x000fe200078e0000 */
[C---:B------:R-:W-:Y:S01]  /*1ac10*/  @!P1 LEA.HI.X R0, R28.reuse, R2, R24, 0x7, P2 ;  /* 0x000000021c009211 */ /* 0x040fe200010f3c18 */
[C---:B------:R-:W-:Y:S01]  /*1ac20*/  @!P1 IMAD.WIDE.U32 R14, R28.reuse, 0xc0, R14 ;  /* 0x000000c01c0e9825 */ /* 0x040fe200078e000e */
[----:B------:R3:W-:Y:S01]  /*1ac30*/  @P1 STS.128 [R241+0x6000], RZ ;  /* 0x006000fff1001388 */ /* 0x0007e20000000c00 */
[----:B------:R-:W4:Y:S01]  /*1ac40*/  @!P1 LDC R24, c[0x0][0x24c] ;  /* 0x00009300ff189b82 */ /* 0x000f220000000800 */
[CC--:B------:R-:W-:Y:S01]  /*1ac50*/  @!P1 LEA R2, P3, R3.reuse, R242.reuse, 0x1 ;  /* 0x000000f203029211 */ /* 0x0c0fe200078608ff */
[----:B------:R-:W-:Y:S01]  /*1ac60*/  @!P1 IMAD.WIDE.U32 R10, R28, 0xa0, R10 ;  /* 0x000000a01c0a9825 */ /* 0x000fe200078e000a */
[-C--:B------:R-:W-:Y:S02]  /*1ac70*/  @!P1 LEA R6, P2, R8, R242.reuse, 0x1 ;  /* 0x000000f208069211 */ /* 0x080fe400078408ff */
[-C--:B------:R-:W-:Y:S01]  /*1ac80*/  @!P1 LEA.HI.X R3, R3, R243.reuse, R0, 0x1, P3 ;  /* 0x000000f303039211 */ /* 0x080fe200018f0c00 */
[----:B------:R-:W-:Y:S01]  /*1ac90*/  @!P1 IMAD.WIDE.U32 R18, R28, 0xf0, R18 ;  /* 0x000000f01c129825 */ /* 0x000fe200078e0012 */
[----:B------:R-:W-:Y:S02]  /*1aca0*/  @!P1 LEA.HI.X R7, R8, R243, R7, 0x1, P2 ;  /* 0x000000f308079211 */ /* 0x000fe400010f0c07 */
[----:B------:R-:W5:Y:S01]  /*1acb0*/  @!P1 LDC R8, c[0x0][0x24c] ;  /* 0x00009300ff089b82 */ /* 0x000f620000000800 */
[----:B------:R-:W-:Y:S01]  /*1acc0*/  @!PT LDS RZ, [RZ] ;  /* 0x00000000fffff984 */ /* 0x000fe20000000800 */
[----:B------:R-:W-:Y:S01]  /*1acd0*/  @!PT LDS RZ, [RZ] ;  /* 0x00000000fffff984 */ /* 0x000fe20000000800 */
[----:B------:R-:W-:Y:S01]  /*1ace0*/  @!PT LDS RZ, [RZ] ;  /* 0x00000000fffff984 */ /* 0x000fe20000000800 */
[----:B------:R3:W-:Y:S01]  /*1acf0*/  @!P1 LDGSTS.E.BYPASS.LTC128B.128 [R241+0x6000], desc[UR22][R2.64] ;  /* 0x0600000002f19fae */ /* 0x0007e2000b901d56 */
[----:B------:R-:W-:Y:S03]  /*1ad00*/  @!P1 IMAD R0, R25, 0xa0, RZ ;  /* 0x000000a019009824 */ /* 0x000fe600078e02ff */
[----:B------:R1:W-:Y:S02]  /*1ad10*/  @P1 STS.128 [R241+0x6800], RZ ;  /* 0x006800fff1001388 */ /* 0x0003e40000000c00 */
[----:B------:R-:W-:Y:S02]  /*1ad20*/  @!P1 IADD3 R0, R0, R11, RZ ;  /* 0x0000000b00009210 */ /* 0x000fe40007ffe0ff */
[----:B------:R-:W-:Y:S01]  /*1ad30*/  @!PT LDS RZ, [RZ] ;  /* 0x00000000fffff984 */ /* 0x000fe20000000800 */
[----:B------:R-:W-:Y:S01]  /*1ad40*/  @!PT LDS RZ, [RZ] ;  /* 0x00000000fffff984 */ /* 0x000fe20000000800 */
[----:B------:R-:W-:Y:S01]  /*1ad50*/  @!PT LDS RZ, [RZ] ;  /* 0x00000000fffff984 */ /* 0x000fe20000000800 */
[----:B------:R1:W-:Y:S04]  /*1ad60*/  @!P1 LDGSTS.E.BYPASS.LTC128B.128 [R241+0x6800], desc[UR22][R6.64] ;  /* 0x0680000006f19fae */ /* 0x0003e8000b901d56 */
[----:B------:R1:W-:Y:S01]  /*1ad70*/  @P1 STS.128 [R241+0x7000], RZ ;  /* 0x007000fff1001388 */ /* 0x0003e20000000c00 */
[-C--:B--2---:R-:W-:Y:S02]  /*1ad80*/  @!P1 LEA R12, P3, R16, R242.reuse, 0x1 ;  /* 0x000000f2100c9211 */ /* 0x084fe400078608ff */
[CC--:B---3--:R-:W-:Y:S04]  /*1ad90*/  @!P1 LEA R2, P2, R10.reuse, R242.reuse, 0x1 ;  /* 0x000000f20a029211 */ /* 0x0c8fe800078408ff */
[-C--:B------:R-:W-:Y:S02]  /*1ada0*/  @!P1 LEA.HI.X R3, R10, R243.reuse, R0, 0x1, P2 ;  /* 0x000000f30a039211 */ /* 0x080fe400010f0c00 */
[-C--:B------:R-:W-:Y:S01]  /*1adb0*/  @!P1 LEA R10, P2, R14, R242.reuse, 0x1 ;  /* 0x000000f20e0a9211 */ /* 0x080fe200078408ff */
[----:B-1----:R-:W-:Y:S02]  /*1adc0*/  @!P1 IMAD R6, R26, 0xb0, RZ ;  /* 0x000000b01a069824 */ /* 0x002fe400078e02ff */
[----:B------:R-:W-:Y:S01]  /*1add0*/  @!PT LDS RZ, [RZ] ;  /* 0x00000000fffff984 */ /* 0x000fe20000000800 */
[----:B------:R-:W-:Y:S01]  /*1ade0*/  @!PT LDS RZ, [RZ] ;  /* 0x00000000fffff984 */ /* 0x000fe20000000800 */
[----:B------:R-:W-:Y:S01]  /*1adf0*/  @!PT LDS RZ, [RZ] ;  /* 0x00000000fffff984 */ /* 0x000fe20000000800 */
[----:B------:R5:W-:Y:S01]  /*1ae00*/  @!P1 LDGSTS.E.BYPASS.LTC128B.128 [R241+0x7000], desc[UR22][R2.64] ;  /* 0x0700000002f19fae */ /* 0x000be2000b901d56 */
[----:B------:R-:W-:Y:S02]  /*1ae10*/  @!P1 IMAD R7, R27, 0xc0, RZ ;  /* 0x000000c01b079824 */ /* 0x000fe400078e02ff */
[----:B------:R-:W-:Y:S01]  /*1ae20*/  @!P1 IMAD.IADD R0, R6, 0x1, R17 ;  /* 0x0000000106009824 */ /* 0x000fe200078e0211 */
[----:B------:R2:W-:Y:S01]  /*1ae30*/  @P1 STS.128 [R241+0x7800], RZ ;  /* 0x007800fff1001388 */ /* 0x0005e20000000c00 */
[----:B------:R-:W-:Y:S02]  /*1ae40*/  @!P1 IMAD.IADD R6, R7, 0x1, R15 ;  /* 0x0000000107069824 */ /* 0x000fe400078e020f */
[----:B----4-:R-:W-:Y:S01]  /*1ae50*/  @!P1 IMAD R7, R24, 0xf0, RZ ;  /* 0x000000f018079824 */ /* 0x010fe200078e02ff */
[-C--:B------:R-:W-:Y:S01]  /*1ae60*/  @!P1 LEA.HI.X R13, R16, R243.reuse, R0, 0x1, P3 ;  /* 0x000000f3100d9211 */ /* 0x080fe200018f0c00 */
[----:B------:R-:W-:Y:S01]  /*1ae70*/  @!P1 IMAD R0, R9, 0xe0, RZ ;  /* 0x000000e009009824 */ /* 0x000fe200078e02ff */
[----:B------:R-:W-:Y:S02]  /*1ae80*/  @!P1 LEA.HI.X R11, R14, R243, R6, 0x1, P2 ;  /* 0x000000f30e0b9211 */ /* 0x000fe400010f0c06 */
[-C--:B------:R-:W-:Y:S01]  /*1ae90*/  @!P1 LEA R6, P3, R20, R242.reuse, 0x1 ;  /* 0x000000f214069211 */ /* 0x080fe200078608ff */
[----:B------:R-:W-:Y:S01]  /*1aea0*/  @!PT LDS RZ, [RZ] ;  /* 0x00000000fffff984 */ /* 0x000fe20000000800 */
[----:B------:R-:W-:Y:S01]  /*1aeb0*/  @!PT LDS RZ, [RZ] ;  /* 0x00000000fffff984 */ /* 0x000fe20000000800 */
[----:B------:R-:W-:Y:S01]  /*1aec0*/  @!PT LDS RZ, [RZ] ;  /* 0x00000000fffff984 */ /* 0x000fe20000000800 */
[----:B------:R2:W-:Y:S01]  /*1aed0*/  @!P1 LDGSTS.E.BYPASS.LTC128B.128 [R241+0x7800], desc[UR22][R12.64] ;  /* 0x078000000cf19fae */ /* 0x0005e2000b901d56 */
[----:B------:R-:W-:Y:S03]  /*1aee0*/  @!P1 IMAD.IADD R0, R0, 0x1, R21 ;  /* 0x0000000100009824 */ /* 0x000fe600078e0215 */
[----:B------:R2:W-:Y:S04]  /*1aef0*/  @P1 STS.128 [R241+0x8000], RZ ;  /* 0x008000fff1001388 */ /* 0x0005e80000000c00 */
[----:B------:R-:W-:Y:S01]  /*1af00*/  @!PT LDS RZ, [RZ] ;  /* 0x00000000fffff984 */ /* 0x000fe20000000800 */
[----:B------:R-:W-:Y:S01]  /*1af10*/  @!PT LDS RZ, [RZ] ;  /* 0x00000000fffff984 */ /* 0x000fe20000000800 */
[----:B------:R-:W-:Y:S01]  /*1af20*/  @!PT LDS RZ, [RZ] ;  /* 0x00000000fffff984 */ /* 0x000fe20000000800 */
[----:B------:R2:W-:Y:S04]  /*1af30*/  @!P1 LDGSTS.E.BYPASS.LTC128B.128 [R241+0x8000], desc[UR22][R10.64] ;  /* 0x080000000af19fae */ /* 0x0005e8000b901d56 */
[----:B------:R2:W-:Y:S01]  /*1af40*/  @P1 STS.128 [R241+0x8800], RZ ;  /* 0x008800fff1001388 */ /* 0x0005e20000000c00 */
[----:B-----5:R-:W-:Y:S01]  /*1af50*/  @!P1 IMAD R3, R8, 0xd0, RZ ;  /* 0x000000d008039824 */ /* 0x020fe200078e02ff */
[-C--:B------:R-:W-:Y:S02]  /*1af60*/  @!P1 LEA R8, P4, R22, R242.reuse, 0x1 ;  /* 0x000000f216089211 */ /* 0x080fe400078808ff */
[----:B------:R-:W-:Y:S02]  /*1af70*/  @!P1 LEA R2, P2, R18, R242, 0x1 ;  /* 0x000000f212029211 */ /* 0x000fe400078408ff */
[----:B------:R-:W-:Y:S01]  /*1af80*/  @!P1 IADD3 R9, R3, R23, RZ ;  /* 0x0000001703099210 */ /* 0x000fe20007ffe0ff */
[----:B------:R-:W-:Y:S01]  /*1af90*/  @!P1 IMAD.IADD R3, R7, 0x1, R19 ;  /* 0x0000000107039824 */ /* 0x000fe200078e0213 */
[-C--:B------:R-:W-:Y:S02]  /*1afa0*/  @!P1 LEA.HI.X R7, R20, R243.reuse, R0, 0x1, P3 ;  /* 0x000000f314079211 */ /* 0x080fe400018f0c00 */
[-C--:B------:R-:W-:Y:S02]  /*1afb0*/  @!P1 LEA.HI.X R9, R22, R243.reuse, R9, 0x1, P4 ;  /* 0x000000f316099211 */ /* 0x080fe400020f0c09 */
[----:B------:R-:W-:Y:S01]  /*1afc0*/  @!P1 LEA.HI.X R3, R18, R243, R3, 0x1, P2 ;  /* 0x000000f312039211 */ /* 0x000fe200010f0c03 */
[----:B------:R-:W-:Y:S01]  /*1afd0*/  IMAD.MOV.U32 R243, RZ, RZ, R5 ;  /* 0x000000fffff37224 */ /* 0x000fe200078e0005 */
[----:B------:R-:W-:Y:S01]  /*1afe0*/  MOV R242, R4 ;  /* 0x0000000400f27202 */ /* 0x000fe20000000f00 */
        /* <DEDUP_REMOVED lines=14> */
[----:B------:R-:W0:Y:S02]  /*1b0d0*/  LDGDEPBAR ;  /* 0x00000000000079af */ /* 0x000e240000000000 */
.L_x_917:
[----:B-1----:R-:W-:Y:S01]  /*1b0e0*/  FMNMX.FTZ R0, R191, R132, !PT ;  /* 0x00000084bf007209 */ /* 0x002fe20007810000 */
[----:B------:R-:W-:Y:S01]  /*1b0f0*/  LDSM.16.MT88.4 R16, [R135+0xa000] ;  /* 0x00a000008710783b */ /* 0x000fe20000004200 */
[----:B------:R-:W-:Y:S01]  /*1b100*/  MOV R131, R36 ;  /* 0x0000002400837202 */ /* 0x000fe20000000f00 */
[----:B------:R-:W-:Y:S01]  /*1b110*/  UISETP.GT.AND UP0, UPT, UR17, 0x1, UPT ;  /* 0x000000011100788c */ /* 0x000fe2000bf04270 */
[----:B--2---:R-:W-:Y:S01]  /*1b120*/  FMNMX.FTZ R2, R199, R0, !PT ;  /* 0x00000000c7027209 */ /* 0x004fe20007810000 */
[----:B------:R-:W-:Y:S01]  /*1b130*/  UIADD3 UR17, UR17, -0x1, URZ ;  /* 0xffffffff11117890 */ /* 0x000fe2000fffe03f */
[----:B------:R-:W-:Y:S01]  /*1b140*/  FMNMX.FTZ R0, R189, R133, !PT ;  /* 0x00000085bd007209 */ /* 0x000fe20007810000 */
[----:B------:R-:W-:Y:S01]  /*1b150*/  UMOV UR10, UR20 ;  /* 0x00000014000a7c82 */ /* 0x000fe20008000000 */
[----:B------:R-:W-:Y:S01]  /*1b160*/  FMNMX.FTZ R2, R197, R2, !PT ;  /* 0x00000002c5027209 */ /* 0x000fe20007810000 */
[----:B------:R-:W-:Y:S01]  /*1b170*/  LDSM.16.MT88.4 R20, [R218+0xa000] ;  /* 0x00a00000da14783b */ /* 0x000fe20000004200 */
[----:B------:R-:W-:Y:S01]  /*1b180*/  FMNMX.FTZ R0, R198, R0, !PT ;  /* 0x00000000c6007209 */ /* 0x000fe20007810000 */
[----:B------:R-:W-:Y:S01]  /*1b190*/  UMOV UR8, UR21 ;  /* 0x0000001500087c82 */ /* 0x000fe20008000000 */
[----:B------:R-:W-:Y:S02]  /*1b1a0*/  FMNMX.FTZ R36, R196, R2, !PT ;  /* 0x00000002c4247209 */ /* 0x000fe40007810000 */
[----:B------:R-:W-:Y:S02]  /*1b1b0*/  FMNMX.FTZ R0, R195, R0, !PT ;  /* 0x00000000c3007209 */ /* 0x000fe40007810000 */
[----:B------:R-:W-:Y:S01]  /*1b1c0*/  FMNMX.FTZ R36, R190, R36, !PT ;  /* 0x00000024be247209 */ /* 0x000fe20007810000 */
[----:B------:R-:W-:Y:S01]  /*1b1d0*/  LDSM.16.MT88.4 R52, [R218+0xa800] ;  /* 0x00a80000da34783b */ /* 0x000fe20000004200 */
        /* <DEDUP_REMOVED lines=78> */
[----:B------:R-:W-:Y:S02]  /*1b6c0*/  MOV R117, R43 ;  /* 0x0000002b00757202 */ /* 0x000fe40000000f00 */
        /* <DEDUP_REMOVED lines=39> */
[----:B------:R-:W-:Y:S02]  /*1b940*/  MOV R127, R41 ;  /* 0x00000029007f7202 */ /* 0x000fe40000000f00 */
[----:B------:R-:W-:Y:S01]  /*1b950*/  FMNMX.FTZ R0, R129, R0, !PT ;  /* 0x0000000081007209 */ /* 0x000fe20007810000 */
[----:B------:R-:W1:Y:S03]  /*1b960*/  SHFL.BFLY PT, R3, R36, 0x2, 0x1f ;  /* 0x0c401f0024037f89 */ /* 0x000e6600000e0000 */
[----:B------:R-:W-:Y:S04]  /*1b970*/  FMNMX.FTZ R0, R127, R0, !PT ;  /* 0x000000007f007209 */ /* 0x000fe80007810000 */
[----:B------:R-:W-:Y:S04]  /*1b980*/  FMNMX.FTZ R0, R126, R0, !PT ;  /* 0x000000007e007209 */ /* 0x000fe80007810000 */
[----:B------:R-:W-:Y:S04]  /*1b990*/  FMNMX.FTZ R0, R180, R0, !PT ;  /* 0x00000000b4007209 */ /* 0x000fe80007810000 */
[----:B------:R-:W-:Y:S04]  /*1b9a0*/  FMNMX.FTZ R0, R37, R0, !PT ;  /* 0x0000000025007209 */ /* 0x000fe80007810000 */
[----:B------:R-:W-:Y:S02]  /*1b9b0*/  FMNMX.FTZ R0, R38, R0, !PT ;  /* 0x0000000026007209 */ /* 0x000fe40007810000 */
[----:B-1----:R-:W-:Y:S03]  /*1b9c0*/  FMNMX.FTZ R36, R36, R3, !PT ;  /* 0x0000000324247209 */ /* 0x002fe60007810000 */
[----:B------:R-:W1:Y:S08]  /*1b9d0*/  SHFL.BFLY PT, R2, R0, 0x2, 0x1f ;  /* 0x0c401f0000027f89 */ /* 0x000e7000000e0000 */
[----:B------:R-:W2:Y:S01]  /*1b9e0*/  SHFL.BFLY PT, R4, R36, 0x1, 0x1f ;  /* 0x0c201f0024047f89 */ /* 0x000ea200000e0000 */
[----:B-1----:R-:W-:Y:S02]  /*1b9f0*/  FMNMX.FTZ R0, R0, R2, !PT ;  /* 0x0000000200007209 */ /* 0x002fe40007810000 */
[----:B--2---:R-:W-:Y:S05]  /*1ba00*/  FMNMX.FTZ R36, R36, R4, !PT ;  /* 0x0000000424247209 */ /* 0x004fea0007810000 */
[----:B------:R-:W1:Y:S01]  /*1ba10*/  SHFL.BFLY PT, R3, R0, 0x1, 0x1f ;  /* 0x0c201f0000037f89 */ /* 0x000e6200000e0000 */
[C---:B------:R-:W-:Y:S01]  /*1ba20*/  FSETP.NEU.FTZ.AND P1, PT, R36.reuse, -INF , PT ;  /* 0xff8000002400780b */ /* 0x040fe20003f3d000 */
[C---:B------:R-:W-:Y:S01]  /*1ba30*/  FMUL.FTZ R39, R36.reuse, UR4 ;  /* 0x0000000424277c20 */ /* 0x040fe20008410000 */
[----:B------:R-:W-:Y:S01]  /*1ba40*/  FADD.FTZ R2, -R36, R132 ;  /* 0x0000008424027221 */ /* 0x000fe20000010100 */
[----:B------:R-:W-:Y:S03]  /*1ba50*/  MOV R132, R46 ;  /* 0x0000002e00847202 */ /* 0x000fe60000000f00 */
[----:B------:R-:W-:Y:S01]  /*1ba60*/  FSEL R39, R39, RZ, P1 ;  /* 0x000000ff27277208 */ /* 0x000fe20000800000 */
[----:B------:R-:W-:Y:S04]  /*1ba70*/  FMUL.FTZ R2, R2, UR4 ;  /* 0x0000000402027c20 */ /* 0x000fe80008410000 */
[--C-:B------:R-:W-:Y:S01]  /*1ba80*/  FFMA.FTZ R4, R191, UR4, -R39.reuse ;  /* 0x00000004bf047c23 */ /* 0x100fe20008010827 */
[--C-:B------:R-:W-:Y:S01]  /*1ba90*/  FFMA.FTZ R60, R201, UR4, -R39.reuse ;  /* 0x00000004c93c7c23 */ /* 0x100fe20008010827 */
[----:B------:R-:W2:Y:S01]  /*1baa0*/  MUFU.EX2 R2, R2 ;  /* 0x0000000200027308 */ /* 0x000ea20000000800 */
[--C-:B------:R-:W-:Y:S01]  /*1bab0*/  FFMA.FTZ R8, R168, UR4, -R39.reuse ;  /* 0x00000004a8087c23 */ /* 0x100fe20008010827 */
[----:B------:R-:W-:Y:S01]  /*1bac0*/  MOV R168, R29 ;  /* 0x0000001d00a87202 */ /* 0x000fe20000000f00 */
[--C-:B------:R-:W-:Y:S01]  /*1bad0*/  FFMA.FTZ R5, R188, UR4, -R39.reuse ;  /* 0x00000004bc057c23 */ /* 0x100fe20008010827 */
[----:B------:R-:W-:Y:S01]  /*1bae0*/  MOV R201, R129 ;  /* 0x0000008100c97202 */ /* 0x000fe20000000f00 */
[--C-:B------:R-:W-:Y:S01]  /*1baf0*/  FFMA.FTZ R6, R190, UR4, -R39.reuse ;  /* 0x00000004be067c23 */ /* 0x100fe20008010827 */
[----:B------:R-:W-:Y:S04]  /*1bb00*/  FFMA.FTZ R7, R197, UR4, -R39 ;  /* 0x00000004c5077c23 */ /* 0x000fe80008010827 */
[----:B------:R3:W-:Y:S01]  /*1bb10*/  MUFU.EX2 R182, R4 ;  /* 0x0000000400b67308 */ /* 0x0007e20000000800 */
[----:B-1----:R-:W-:Y:S04]  /*1bb20*/  FMNMX.FTZ R3, R0, R3, !PT ;  /* 0x0000000300037209 */ /* 0x002fe80007810000 */
[C---:B------:R-:W-:Y:S01]  /*1bb30*/  FSETP.NEU.FTZ.AND P1, PT, R3.reuse, -INF , PT ;  /* 0xff8000000300780b */ /* 0x040fe20003f3d000 */
[C---:B------:R-:W-:Y:S01]  /*1bb40*/  FMUL.FTZ R64, R3.reuse, UR4 ;  /* 0x0000000403407c20 */ /* 0x040fe20008410000 */
[----:B------:R-:W-:Y:S03]  /*1bb50*/  FADD.FTZ R0, -R3, R133 ;  /* 0x0000008503007221 */ /* 0x000fe60000010100 */
[----:B------:R1:W-:Y:S01]  /*1bb60*/  MUFU.EX2 R190, R6 ;  /* 0x0000000600be7308 */ /* 0x0003e20000000800 */
[----:B------:R-:W-:Y:S01]  /*1bb70*/  MOV R133, R44 ;  /* 0x0000002c00857202 */ /* 0x000fe20000000f00 */
[----:B--2---:R-:W-:Y:S01]  /*1bb80*/  FMUL.FTZ R13, R2, R141 ;  /* 0x0000008d020d7220 */ /* 0x004fe20000410000 */
[----:B------:R-:W-:Y:S01]  /*1bb90*/  FSEL R64, R64, RZ, P1 ;  /* 0x000000ff40407208 */ /* 0x000fe20000800000 */
[C---:B------:R-:W-:Y:S01]  /*1bba0*/  FMUL.FTZ R24, R2.reuse, R152 ;  /* 0x0000009802187220 */ /* 0x040fe20000410000 */
[----:B------:R-:W-:Y:S01]  /*1bbb0*/  MOV R141, R49 ;  /* 0x00000031008d7202 */ /* 0x000fe20000000f00 */
[----:B------:R-:W-:Y:S01]  /*1bbc0*/  FMUL.FTZ R25, R2, R153 ;  /* 0x0000009902197220 */ /* 0x000fe20000410000 */
[----:B------:R-:W-:Y:S03]  /*1bbd0*/  FMUL.FTZ R0, R0, UR4 ;  /* 0x0000000400007c20 */ /* 0x000fe60008410000 */
[----:B------:R2:W-:Y:S01]  /*1bbe0*/  MUFU.EX2 R111, R8 ;  /* 0x00000008006f7308 */ /* 0x0005e20000000800 */
[--C-:B---3--:R-:W-:Y:S01]  /*1bbf0*/  FFMA.FTZ R4, R199, UR4, -R39.reuse ;  /* 0x00000004c7047c23 */ /* 0x108fe20008010827 */
[--C-:B------:R-:W-:Y:S01]  /*1bc00*/  FFMA.FTZ R56, R34, UR4, -R64.reuse ;  /* 0x0000000422387c23 */ /* 0x100fe20008010840 */
[--C-:B------:R-:W-:Y:S01]  /*1bc10*/  FFMA.FTZ R12, R179, UR4, -R64.reuse ;  /* 0x00000004b30c7c23 */ /* 0x100fe20008010840 */
[--C-:B------:R-:W-:Y:S01]  /*1bc20*/  FFMA.FTZ R26, R193, UR4, -R64.reuse ;  /* 0x00000004c11a7c23 */ /* 0x100fe20008010840 */
[--C-:B------:R-:W-:Y:S01]  /*1bc30*/  FFMA.FTZ R37, R37, UR4, -R64.reuse ;  /* 0x0000000425257c23 */ /* 0x100fe20008010840 */
[----:B------:R-:W-:Y:S04]  /*1bc40*/  PLOP3.LUT P1, PT, PT, PT, UP0, 0x80, 0x0 ;  /* 0x000000000000781c */ /* 0x000fe80003f2f008 */
[----:B------:R3:W4:Y:S01]  /*1bc50*/  MUFU.EX2 R191, R4 ;  /* 0x0000000400bf7308 */ /* 0x0007220000000800 */
[--C-:B-1----:R-:W-:Y:S09]  /*1bc60*/  FFMA.FTZ R6, R172, UR4, -R39.reuse ;  /* 0x00000004ac067c23 */ /* 0x102ff20008010827 */
[----:B------:R-:W1:Y:S01]  /*1bc70*/  MUFU.EX2 R0, R0 ;  /* 0x0000000000007308 */ /* 0x000e620000000800 */
[--C-:B--2---:R-:W-:Y:S09]  /*1bc80*/  FFMA.FTZ R8, R173, UR4, -R39.reuse ;  /* 0x00000004ad087c23 */ /* 0x104ff20008010827 */
[----:B------:R2:W-:Y:S01]  /*1bc90*/  MUFU.EX2 R197, R7 ;  /* 0x0000000700c57308 */ /* 0x0005e20000000800 */
[--C-:B---3--:R-:W-:Y:S01]  /*1bca0*/  FFMA.FTZ R4, R189, UR4, -R64.reuse ;  /* 0x00000004bd047c23 */ /* 0x108fe20008010840 */
[----:B----4-:R-:W-:Y:S08]  /*1bcb0*/  F2FP.F16.F32.PACK_AB R40, R191, R182 ;  /* 0x000000b6bf28723e */ /* 0x010ff000000000ff */
[----:B------:R3:W-:Y:S01]  /*1bcc0*/  MUFU.EX2 R183, R4 ;  /* 0x0000000400b77308 */ /* 0x0007e20000000800 */
[C---:B-1----:R-:W-:Y:S01]  /*1bcd0*/  FMUL.FTZ R27, R0.reuse, R155 ;  /* 0x0000009b001b7220 */ /* 0x042fe20000410000 */
[C---:B------:R-:W-:Y:S01]  /*1bce0*/  FMUL.FTZ R34, R0.reuse, R162 ;  /* 0x000000a200227220 */ /* 0x040fe20000410000 */
[C---:B------:R-:W-:Y:S01]  /*1bcf0*/  FMUL.FTZ R11, R0.reuse, R147 ;  /* 0x00000093000b7220 */ /* 0x040fe20000410000 */
[----:B------:R-:W-:Y:S01]  /*1bd00*/  MOV R147, R35 ;  /* 0x0000002300937202 */ /* 0x000fe20000000f00 */
[C---:B------:R-:W-:Y:S01]  /*1bd10*/  FMUL.FTZ R35, R0.reuse, R163 ;  /* 0x000000a300237220 */ /* 0x040fe20000410000 */
[C---:B------:R-:W-:Y:S01]  /*1bd20*/  FMUL.FTZ R14, R0.reuse, R142 ;  /* 0x0000008e000e7220 */ /* 0x040fe20000410000 */
[C---:B------:R-:W-:Y:S03]  /*1bd30*/  FMUL.FTZ R15, R0.reuse, R143 ;  /* 0x0000008f000f7220 */ /* 0x040fe60000410000 */
[----:B------:R1:W-:Y:S01]  /*1bd40*/  MUFU.EX2 R121, R6 ;  /* 0x0000000600797308 */ /* 0x0003e20000000800 */
[----:B------:R-:W-:Y:S01]  /*1bd50*/  MOV R143, R168 ;  /* 0x000000a8008f7202 */ /* 0x000fe20000000f00 */
[----:B--2---:R-:W-:Y:S08]  /*1bd60*/  FMUL.FTZ R7, R0, R139 ;  /* 0x0000008b00077220 */ /* 0x004ff00000410000 */
[----:B------:R2:W-:Y:S01]  /*1bd70*/  MUFU.EX2 R109, R8 ;  /* 0x00000008006d7308 */ /* 0x0005e20000000800 */
[--C-:B---3--:R-:W-:Y:S09]  /*1bd80*/  FFMA.FTZ R4, R198, UR4, -R64.reuse ;  /* 0x00000004c6047c23 */ /* 0x108ff20008010840 */
[----:B------:R3:W4:Y:S01]  /*1bd90*/  MUFU.EX2 R198, R4 ;  /* 0x0000000400c67308 */ /* 0x0007220000000800 */
[----:B-1----:R-:W-:Y:S09]  /*1bda0*/  FMUL.FTZ R6, R0, R138 ;  /* 0x0000008a00067220 */ /* 0x002ff20000410000 */
[----:B------:R1:W-:Y:S01]  /*1bdb0*/  MUFU.EX2 R245, R12 ;  /* 0x0000000c00f57308 */ /* 0x0003e20000000800 */
[----:B--2---:R-:W-:Y:S01]  /*1bdc0*/  FMUL.FTZ R8, R2, R144 ;  /* 0x0000009002087220 */ /* 0x004fe20000410000 */
[----:B------:R-:W-:Y:S08]  /*1bdd0*/  MOV R144, R48 ;  /* 0x0000003000907202 */ /* 0x000ff00000000f00 */
[----:B------:R2:W-:Y:S01]  /*1bde0*/  MUFU.EX2 R179, R60 ;  /* 0x0000003c00b37308 */ /* 0x0005e20000000800 */
[--C-:B---3--:R-:W-:Y:S01]  /*1bdf0*/  FFMA.FTZ R4, R196, UR4, -R39.reuse ;  /* 0x00000004c4047c23 */ /* 0x108fe20008010827 */
[----:B----4-:R-:W-:Y:S08]  /*1be00*/  F2FP.F16.F32.PACK_AB R41, R198, R183 ;  /* 0x000000b7c629723e */ /* 0x010ff000000000ff */
[----:B------:R3:W4:Y:S01]  /*1be10*/  MUFU.EX2 R196, R4 ;  /* 0x0000000400c47308 */ /* 0x0007220000000800 */
[----:B-1----:R-:W-:Y:S01]  /*1be20*/  FMUL.FTZ R12, R2, R140 ;  /* 0x0000008c020c7220 */ /* 0x002fe20000410000 */
[----:B------:R-:W-:Y:S01]  /*1be30*/  MOV R140, R47 ;  /* 0x0000002f008c7202 */ /* 0x000fe20000000f00 */
[----:B--2---:R-:W-:Y:S01]  /*1be40*/  LDSM.16.MT88.4 R60, [R135+0xb000] ;  /* 0x00b00000873c783b */ /* 0x004fe20000004200 */
[--C-:B---3--:R-:W-:Y:S01]  /*1be50*/  FFMA.FTZ R4, R195, UR4, -R64.reuse ;  /* 0x00000004c3047c23 */ /* 0x108fe20008010840 */
[----:B----4-:R-:W-:Y:S05]  /*1be60*/  F2FP.F16.F32.PACK_AB R42, R196, R197 ;  /* 0x000000c5c42a723e */ /* 0x010fea00000000ff */
[----:B------:R1:W-:Y:S10]  /*1be70*/  MUFU.EX2 R195, R5 ;  /* 0x0000000500c37308 */ /* 0x0003f40000000800 */
[----:B------:R2:W-:Y:S01]  /*1be80*/  MUFU.EX2 R189, R4 ;  /* 0x0000000400bd7308 */ /* 0x0005e20000000800 */
[--C-:B-1----:R-:W-:Y:S09]  /*1be90*/  FFMA.FTZ R5, R174, UR4, -R64.reuse ;  /* 0x00000004ae057c23 */ /* 0x102ff20008010840 */
[----:B------:R1:W-:Y:S01]  /*1bea0*/  MUFU.EX2 R122, R5 ;  /* 0x00000005007a7308 */ /* 0x0003e20000000800 */
[--C-:B--2---:R-:W-:Y:S09]  /*1beb0*/  FFMA.FTZ R4, R192, UR4, -R64.reuse ;  /* 0x00000004c0047c23 */ /* 0x104ff20008010840 */
[----:B------:R2:W3:Y:S01]  /*1bec0*/  MUFU.EX2 R192, R4 ;  /* 0x0000000400c07308 */ /* 0x0004e20000000800 */
[----:B-1----:R-:W-:Y:S01]  /*1bed0*/  FMUL.FTZ R5, R2, R137 ;  /* 0x0000008902057220 */ /* 0x002fe20000410000 */
[--C-:B--2---:R-:W-:Y:S01]  /*1bee0*/  FFMA.FTZ R4, R186, UR4, -R64.reuse ;  /* 0x00000004ba047c23 */ /* 0x104fe20008010840 */
[----:B---3--:R-:W-:Y:S07]  /*1bef0*/  F2FP.F16.F32.PACK_AB R43, R192, R189 ;  /* 0x000000bdc02b723e */ /* 0x008fee00000000ff */
[----:B------:R1:W-:Y:S02]  /*1bf00*/  MUFU.EX2 R188, R4 ;  /* 0x0000000400bc7308 */ /* 0x0003e40000000800 */
[--C-:B-1----:R-:W-:Y:S08]  /*1bf10*/  FFMA.FTZ R4, R185, UR4, -R64.reuse ;  /* 0x00000004b9047c23 */ /* 0x102ff00008010840 */
[----:B------:R1:W-:Y:S02]  /*1bf20*/  MUFU.EX2 R244, R4 ;  /* 0x0000000400f47308 */ /* 0x0003e40000000800 */
[--C-:B-1----:R-:W-:Y:S08]  /*1bf30*/  FFMA.FTZ R4, R177, UR4, -R39.reuse ;  /* 0x00000004b1047c23 */ /* 0x102ff00008010827 */
[----:B------:R1:W-:Y:S02]  /*1bf40*/  MUFU.EX2 R199, R4 ;  /* 0x0000000400c77308 */ /* 0x0003e40000000800 */
[--C-:B-1----:R-:W-:Y:S08]  /*1bf50*/  FFMA.FTZ R4, R176, UR4, -R39.reuse ;  /* 0x00000004b0047c23 */ /* 0x102ff00008010827 */
[----:B------:R1:W2:Y:S02]  /*1bf60*/  MUFU.EX2 R10, R4 ;  /* 0x00000004000a7308 */ /* 0x0002a40000000800 */
[--C-:B-1----:R-:W-:Y:S01]  /*1bf70*/  FFMA.FTZ R4, R175, UR4, -R64.reuse ;  /* 0x00000004af047c23 */ /* 0x102fe20008010840 */
[----:B--2---:R-:W-:Y:S01]  /*1bf80*/  MOV R138, R10 ;  /* 0x0000000a008a7202 */ /* 0x004fe20000000f00 */
[----:B------:R-:W-:Y:S01]  /*1bf90*/  FMUL.FTZ R10, R0, R146 ;  /* 0x00000092000a7220 */ /* 0x000fe20000410000 */
[----:B------:R-:W-:Y:S05]  /*1bfa0*/  MOV R146, R50 ;  /* 0x0000003200927202 */ /* 0x000fea0000000f00 */
[----:B------:R1:W2:Y:S02]  /*1bfb0*/  MUFU.EX2 R9, R4 ;  /* 0x0000000400097308 */ /* 0x0002a40000000800 */
[--C-:B-1----:R-:W-:Y:S01]  /*1bfc0*/  FFMA.FTZ R4, R171, UR4, -R39.reuse ;  /* 0x00000004ab047c23 */ /* 0x102fe20008010827 */
[----:B------:R-:W-:Y:S02]  /*1bfd0*/  MOV R171, R31 ;  /* 0x0000001f00ab7202 */ /* 0x000fe40000000f00 */
[----:B--2---:R-:W-:Y:S05]  /*1bfe0*/  MOV R139, R9 ;  /* 0x00000009008b7202 */ /* 0x004fea0000000f00 */
[----:B------:R1:W-:Y:S01]  /*1bff0*/  MUFU.EX2 R116, R4 ;  /* 0x0000000400747308 */ /* 0x0003e20000000800 */
[----:B------:R-:W-:Y:S01]  /*1c000*/  FMUL.FTZ R9, R2, R145 ;  /* 0x0000009102097220 */ /* 0x000fe20000410000 */
[----:B------:R-:W-:Y:S02]  /*1c010*/  MOV R145, R51 ;  /* 0x0000003300917202 */ /* 0x000fe40000000f00 */
[----:B------:R-:W-:Y:S01]  /*1c020*/  LDSM.16.MT88.4 R48, [R135+0xa800] ;  /* 0x00a800008730783b */ /* 0x000fe20000004200 */
[--C-:B-1----:R-:W-:Y:S05]  /*1c030*/  FFMA.FTZ R4, R170, UR4, -R64.reuse ;  /* 0x00000004aa047c23 */ /* 0x102fea0008010840 */
[----:B------:R1:W-:Y:S02]  /*1c040*/  MUFU.EX2 R120, R4 ;  /* 0x0000000400787308 */ /* 0x0003e40000000800 */
[--C-:B-1----:R-:W-:Y:S01]  /*1c050*/  FFMA.FTZ R4, R169, UR4, -R64.reuse ;  /* 0x00000004a9047c23 */ /* 0x102fe20008010840 */
[----:B------:R-:W-:Y:S02]  /*1c060*/  MOV R169, R30 ;  /* 0x0000001e00a97202 */ /* 0x000fe40000000f00 */
[----:B------:R-:W1:Y:S05]  /*1c070*/  LDSM.16.MT88.4 R28, [R216+0xa000] ;  /* 0x00a00000d81c783b */ /* 0x000e6a0000004200 */
[----:B------:R2:W3:Y:S02]  /*1c080*/  MUFU.EX2 R115, R4 ;  /* 0x0000000400737308 */ /* 0x0004e40000000800 */
[----:B--2---:R-:W-:Y:S01]  /*1c090*/  FMUL.FTZ R4, R2, R136 ;  /* 0x0000008802047220 */ /* 0x004fe20000410000 */
[----:B------:R-:W-:Y:S02]  /*1c0a0*/  MOV R136, R45 ;  /* 0x0000002d00887202 */ /* 0x000fe40000000f00 */
[----:B------:R-:W2:Y:S04]  /*1c0b0*/  LDSM.16.MT88.4 R44, [R217+0xa000] ;  /* 0x00a00000d92c783b */ /* 0x000ea80000004200 */
[C---:B------:R-:W-:Y:S06]  /*1c0c0*/  HMMA.16816.F32 R4, R40.reuse, R16, R4 ;  /* 0x000000102804723c */ /* 0x040fec0000001804 */
[C---:B------:R-:W-:Y:S05]  /*1c0d0*/  HMMA.16816.F32 R8, R40.reuse, R18, R8 ;  /* 0x000000122808723c */ /* 0x040fea0000001808 */
[--C-:B------:R-:W-:Y:S01]  /*1c0e0*/  FFMA.FTZ R16, R178, UR4, -R64.reuse ;  /* 0x00000004b2107c23 */ /* 0x100fe20008010840 */
[C---:B------:R-:W-:Y:S03]  /*1c0f0*/  HMMA.16816.F32 R12, R40.reuse, R20, R12 ;  /* 0x00000014280c723c */ /* 0x040fe6000000180c */
[----:B------:R4:W5:Y:S02]  /*1c100*/  MUFU.EX2 R137, R16 ;  /* 0x0000001000897308 */ /* 0x0009640000000800 */
[----:B------:R-:W-:Y:S01]  /*1c110*/  FMUL.FTZ R17, R2, R149 ;  /* 0x0000009502117220 */ /* 0x000fe20000410000 */
[C---:B------:R-:W-:Y:S01]  /*1c120*/  FMUL.FTZ R18, R0.reuse, R150 ;  /* 0x0000009600127220 */ /* 0x040fe20000410000 */
[--C-:B------:R-:W-:Y:S01]  /*1c130*/  FFMA.FTZ R20, R187, UR4, -R39.reuse ;  /* 0x00000004bb147c23 */ /* 0x100fe20008010827 */
[----:B------:R-:W-:Y:S05]  /*1c140*/  FMUL.FTZ R19, R0, R151 ;  /* 0x0000009700137220 */ /* 0x000fea0000410000 */
[----:B------:R3:W5:Y:S01]  /*1c150*/  MUFU.EX2 R142, R20 ;  /* 0x00000014008e7308 */ /* 0x0007620000000800 */
[----:B------:R-:W-:Y:S01]  /*1c160*/  FMUL.FTZ R21, R2, R157 ;  /* 0x0000009d02157220 */ /* 0x000fe20000410000 */
[--C-:B----4-:R-:W-:Y:S08]  /*1c170*/  FFMA.FTZ R16, R184, UR4, -R39.reuse ;  /* 0x00000004b8107c23 */ /* 0x110ff00008010827 */
[----:B------:R4:W-:Y:S01]  /*1c180*/  MUFU.EX2 R184, R56 ;  /* 0x0000003800b87308 */ /* 0x0009e20000000800 */
[--C-:B---3--:R-:W-:Y:S09]  /*1c190*/  FFMA.FTZ R20, R194, UR4, -R64.reuse ;  /* 0x00000004c2147c23 */ /* 0x108ff20008010840 */
[----:B------:R3:W-:Y:S10]  /*1c1a0*/  MUFU.EX2 R187, R16 ;  /* 0x0000001000bb7308 */ /* 0x0007f40000000800 */
[----:B------:R1:W-:Y:S01]  /*1c1b0*/  MUFU.EX2 R193, R20 ;  /* 0x0000001400c17308 */ /* 0x0003e20000000800 */
[----:B----4-:R-:W4:Y:S09]  /*1c1c0*/  LDSM.16.MT88.4 R56, [R216+0xa800] ;  /* 0x00a80000d838783b */ /* 0x010f320000004200 */
[----:B------:R2:W5:Y:S01]  /*1c1d0*/  MUFU.EX2 R194, R26 ;  /* 0x0000001a00c27308 */ /* 0x0005620000000800 */
[C---:B---3--:R-:W-:Y:S01]  /*1c1e0*/  FMUL.FTZ R16, R2.reuse, R148 ;  /* 0x0000009402107220 */ /* 0x048fe20000410000 */
[----:B------:R-:W-:Y:S06]  /*1c1f0*/  MOV R148, R171 ;  /* 0x000000ab00947202 */ /* 0x000fec0000000f00 */
[C---:B------:R-:W-:Y:S03]  /*1c200*/  HMMA.16816.F32 R16, R40.reuse, R22, R16 ;  /* 0x000000162810723c */ /* 0x040fe60000001810 */
[----:B-1----:R-:W-:Y:S04]  /*1c210*/  FMUL.FTZ R20, R2, R156 ;  /* 0x0000009c02147220 */ /* 0x002fe80000410000 */
[C---:B------:R-:W-:Y:S01]  /*1c220*/  FMUL.FTZ R22, R0.reuse, R158 ;  /* 0x0000009e00167220 */ /* 0x040fe20000410000 */
[C---:B------:R-:W-:Y:S03]  /*1c230*/  FMUL.FTZ R23, R0.reuse, R159 ;  /* 0x0000009f00177220 */ /* 0x040fe60000410000 */
[----:B--2---:R-:W-:Y:S04]  /*1c240*/  FMUL.FTZ R26, R0, R154 ;  /* 0x0000009a001a7220 */ /* 0x004fe80000410000 */
[C---:B------:R-:W-:Y:S06]  /*1c250*/  HMMA.16816.F32 R20, R40.reuse, R28, R20 ;  /* 0x0000001c2814723c */ /* 0x040fec0000001814 */
[C---:B------:R-:W-:Y:S05]  /*1c260*/  HMMA.16816.F32 R24, R40.reuse, R30, R24 ;  /* 0x0000001e2818723c */ /* 0x040fea0000001818 */
[--C-:B------:R-:W-:Y:S01]  /*1c270*/  FFMA.FTZ R28, R32, UR4, -R39.reuse ;  /* 0x00000004201c7c23 */ /* 0x100fe20008010827 */
[----:B------:R-:W-:Y:S01]  /*1c280*/  FMUL.FTZ R29, R2, R165 ;  /* 0x000000a5021d7220 */ /* 0x000fe20000410000 */
[--C-:B------:R-:W-:Y:S01]  /*1c290*/  FFMA.FTZ R30, R33, UR4, -R39.reuse ;  /* 0x00000004211e7c23 */ /* 0x100fe20008010827 */
[----:B------:R-:W-:Y:S01]  /*1c2a0*/  FMUL.FTZ R31, R0, R167 ;  /* 0x000000a7001f7220 */ /* 0x000fe20000410000 */
[----:B------:R1:W-:Y:S02]  /*1c2b0*/  MUFU.EX2 R186, R28 ;  /* 0x0000001c00ba7308 */ /* 0x0003e40000000800 */
[C---:B------:R-:W-:Y:S01]  /*1c2c0*/  FMUL.FTZ R32, R2.reuse, R160 ;  /* 0x000000a002207220 */ /* 0x040fe20000410000 */
[C---:B------:R-:W-:Y:S07]  /*1c2d0*/  FMUL.FTZ R33, R2.reuse, R161 ;  /* 0x000000a102217220 */ /* 0x040fee0000410000 */
[----:B------:R2:W3:Y:S01]  /*1c2e0*/  MUFU.EX2 R185, R30 ;  /* 0x0000001e00b97308 */ /* 0x0004e20000000800 */
[----:B-1----:R-:W-:Y:S01]  /*1c2f0*/  FMUL.FTZ R28, R2, R164 ;  /* 0x000000a4021c7220 */ /* 0x002fe20000410000 */
[----:B--2---:R-:W-:Y:S07]  /*1c300*/  FMUL.FTZ R30, R0, R166 ;  /* 0x000000a6001e7220 */ /* 0x004fee0000410000 */
[C---:B------:R-:W-:Y:S06]  /*1c310*/  HMMA.16816.F32 R28, R40.reuse, R44, R28 ;  /* 0x0000002c281c723c */ /* 0x040fec000000181c */
[----:B------:R-:W-:Y:S05]  /*1c320*/  HMMA.16816.F32 R32, R40, R46, R32 ;  /* 0x0000002e2820723c */ /* 0x000fea0000001820 */
[--C-:B------:R-:W-:Y:S01]  /*1c330*/  FFMA.FTZ R44, R200, UR4, -R64.reuse ;  /* 0x00000004c82c7c23 */ /* 0x100fe20008010840 */
[----:B------:R-:W-:Y:S02]  /*1c340*/  MOV R200, R127 ;  /* 0x0000007f00c87202 */ /* 0x000fe40000000f00 */
[----:B------:R-:W-:Y:S01]  /*1c350*/  F2FP.F16.F32.PACK_AB R40, R195, R190 ;  /* 0x000000bec328723e */ /* 0x000fe200000000ff */
[----:B------:R1:W2:Y:S02]  /*1c360*/  MUFU.EX2 R177, R44 ;  /* 0x0000002c00b17308 */ /* 0x0002a40000000800 */
[----:B------:R-:W-:Y:S02]  /*1c370*/  F2FP.F16.F32.PACK_AB R41, R244, R188 ;  /* 0x000000bcf429723e */ /* 0x000fe400000000ff */
[----:B------:R-:W-:Y:S02]  /*1c380*/  F2FP.F16.F32.PACK_AB R42, R138, R199 ;  /* 0x000000c78a2a723e */ /* 0x000fe400000000ff */
[----:B------:R-:W-:Y:S07]  /*1c390*/  F2FP.F16.F32.PACK_AB R43, R122, R139 ;  /* 0x0000008b7a2b723e */ /* 0x000fee00000000ff */
[C---:B------:R-:W-:Y:S01]  /*1c3a0*/  HMMA.16816.F32 R4, R40.reuse, R48, R4 ;  /* 0x000000302804723c */ /* 0x040fe20000001804 */
[----:B-1----:R-:W1:Y:S05]  /*1c3b0*/  LDSM.16.MT88.4 R44, [R217+0xa800] ;  /* 0x00a80000d92c783b */ /* 0x002e6a0000004200 */
[C---:B------:R-:W-:Y:S05]  /*1c3c0*/  HMMA.16816.F32 R8, R40.reuse, R50, R8 ;  /* 0x000000322808723c */ /* 0x040fea0000001808 */
[--C-:B------:R-:W-:Y:S01]  /*1c3d0*/  FFMA.FTZ R48, R202, UR4, -R39.reuse ;  /* 0x00000004ca307c23 */ /* 0x100fe20008010827 */
[C---:B------:R-:W-:Y:S03]  /*1c3e0*/  HMMA.16816.F32 R12, R40.reuse, R52, R12 ;  /* 0x00000034280c723c */ /* 0x040fe6000000180c */
[----:B------:R3:W-:Y:S02]  /*1c3f0*/  MUFU.EX2 R178, R48 ;  /* 0x0000003000b27308 */ /* 0x0007e40000000800 */
[----:B------:R-:W-:Y:S01]  /*1c400*/  F2FP.F16.F32.PACK_AB R49, R115, R120 ;  /* 0x000000787331723e */ /* 0x000fe200000000ff */
[C---:B------:R-:W-:Y:S01]  /*1c410*/  HMMA.16816.F32 R16, R40.reuse, R54, R16 ;  /* 0x000000362810723c */ /* 0x040fe20000001810 */
[----:B------:R-:W2:Y:S04]  /*1c420*/  LDSM.16.MT88.4 R52, [R218+0xb000] ;  /* 0x00b00000da34783b */ /* 0x000ea80000004200 */
[----:B------:R-:W-:Y:S01]  /*1c430*/  F2FP.F16.F32.PACK_AB R50, R109, R111 ;  /* 0x0000006f6d32723e */ /* 0x000fe200000000ff */
[C---:B----4-:R-:W-:Y:S05]  /*1c440*/  HMMA.16816.F32 R20, R40.reuse, R56, R20 ;  /* 0x000000382814723c */ /* 0x050fea0000001814 */
[----:B-----5:R-:W-:Y:S01]  /*1c450*/  F2FP.F16.F32.PACK_AB R51, R137, R245 ;  /* 0x000000f58933723e */ /* 0x020fe200000000ff */
[C---:B------:R-:W-:Y:S01]  /*1c460*/  HMMA.16816.F32 R24, R40.reuse, R58, R24 ;  /* 0x0000003a2818723c */ /* 0x040fe20000001818 */
[----:B------:R-:W4:Y:S04]  /*1c470*/  LDSM.16.MT88.4 R56, [R216+0xb000] ;  /* 0x00b00000d838783b */ /* 0x000f280000004200 */
[--C-:B---3--:R-:W-:Y:S01]  /*1c480*/  FFMA.FTZ R48, R204, UR4, -R64.reuse ;  /* 0x00000004cc307c23 */ /* 0x108fe20008010840 */
[----:B------:R-:W-:Y:S02]  /*1c490*/  MOV R204, R131 ;  /* 0x0000008300cc7202 */ /* 0x000fe40000000f00 */
[----:B------:R-:W-:Y:S01]  /*1c4a0*/  MOV R202, R130 ;  /* 0x0000008200ca7202 */ /* 0x000fe20000000f00 */
[----:B------:R3:W-:Y:S01]  /*1c4b0*/  MUFU.EX2 R176, R48 ;  /* 0x0000003000b07308 */ /* 0x0007e20000000800 */
[C---:B-1----:R-:W-:Y:S06]  /*1c4c0*/  HMMA.16816.F32 R28, R40.reuse, R44, R28 ;  /* 0x0000002c281c723c */ /* 0x042fec000000181c */
[----:B------:R-:W-:Y:S01]  /*1c4d0*/  HMMA.16816.F32 R32, R40, R46, R32 ;  /* 0x0000002e2820723c */ /* 0x000fe20000001820 */
[----:B------:R-:W1:Y:S04]  /*1c4e0*/  LDSM.16.MT88.4 R40, [R217+0xb000] ;  /* 0x00b00000d928783b */ /* 0x000e680000004200 */
[--C-:B------:R-:W-:Y:S01]  /*1c4f0*/  FFMA.FTZ R44, R207, UR4, -R64.reuse ;  /* 0x00000004cf2c7c23 */ /* 0x100fe20008010840 */
[--C-:B---3--:R-:W-:Y:S01]  /*1c500*/  FFMA.FTZ R48, R203, UR4, -R64.reuse ;  /* 0x00000004cb307c23 */ /* 0x108fe20008010840 */
[----:B------:R-:W-:Y:S02]  /*1c510*/  MOV R207, R133 ;  /* 0x0000008500cf7202 */ /* 0x000fe40000000f00 */
[----:B------:R3:W-:Y:S02]  /*1c520*/  MUFU.EX2 R170, R44 ;  /* 0x0000002c00aa7308 */ /* 0x0007e40000000800 */
[----:B------:R-:W-:Y:S08]  /*1c530*/  MOV R203, R123 ;  /* 0x0000007b00cb7202 */ /* 0x000ff00000000f00 */
[----:B------:R5:W1:Y:S01]  /*1c540*/  MUFU.EX2 R175, R48 ;  /* 0x0000003000af7308 */ /* 0x000a620000000800 */
[--C-:B---3--:R-:W-:Y:S01]  /*1c550*/  FFMA.FTZ R44, R209, UR4, -R39.reuse ;  /* 0x00000004d12c7c23 */ /* 0x108fe20008010827 */
[----:B------:R-:W-:Y:S02]  /*1c560*/  MOV R209, R142 ;  /* 0x0000008e00d17202 */ /* 0x000fe40000000f00 */
[----:B------:R-:W-:Y:S02]  /*1c570*/  MOV R142, R146 ;  /* 0x00000092008e7202 */ /* 0x000fe40000000f00 */
[----:B------:R-:W-:Y:S04]  /*1c580*/  MOV R146, R169 ;  /* 0x000000a900927202 */ /* 0x000fe80000000f00 */
[----:B------:R3:W-:Y:S01]  /*1c590*/  MUFU.EX2 R169, R44 ;  /* 0x0000002c00a97308 */ /* 0x0007e20000000800 */
[--C-:B-----5:R-:W-:Y:S01]  /*1c5a0*/  FFMA.FTZ R48, R205, UR4, -R39.reuse ;  /* 0x00000004cd307c23 */ /* 0x120fe20008010827 */
[----:B------:R-:W-:Y:S08]  /*1c5b0*/  MOV R205, R136 ;  /* 0x0000008800cd7202 */ /* 0x000ff00000000f00 */
[----:B------:R5:W-:Y:S01]  /*1c5c0*/  MUFU.EX2 R174, R48 ;  /* 0x0000003000ae7308 */ /* 0x000be20000000800 */
[--C-:B---3--:R-:W-:Y:S01]  /*1c5d0*/  FFMA.FTZ R44, R210, UR4, -R39.reuse ;  /* 0x00000004d22c7c23 */ /* 0x108fe20008010827 */
[----:B------:R-:W-:Y:S08]  /*1c5e0*/  MOV R210, R117 ;  /* 0x0000007500d27202 */ /* 0x000ff00000000f00 */
[----:B------:R3:W-:Y:S01]  /*1c5f0*/  MUFU.EX2 R168, R44 ;  /* 0x0000002c00a87308 */ /* 0x0007e20000000800 */
[--C-:B-----5:R-:W-:Y:S01]  /*1c600*/  FFMA.FTZ R48, R206, UR4, -R39.reuse ;  /* 0x00000004ce307c23 */ /* 0x120fe20008010827 */
[----:B------:R-:W-:Y:S08]  /*1c610*/  MOV R206, R132 ;  /* 0x0000008400ce7202 */ /* 0x000ff00000000f00 */
[----:B------:R5:W1:Y:S01]  /*1c620*/  MUFU.EX2 R173, R48 ;  /* 0x0000003000ad7308 */ /* 0x000a620000000800 */
[----:B---3--:R-:W3:Y:S01]  /*1c630*/  LDSM.16.MT88.4 R44, [R135+0xb800] ;  /* 0x00b80000872c783b */ /* 0x008ee20000004200 */
[--C-:B-----5:R-:W-:Y:S01]  /*1c640*/  FFMA.FTZ R48, R208, UR4, -R64.reuse ;  /* 0x00000004d0307c23 */ /* 0x120fe20008010840 */
[----:B------:R-:W-:Y:S07]  /*1c650*/  MOV R208, R114 ;  /* 0x0000007200d07202 */ /* 0x000fee0000000f00 */
[----:B------:R5:W3:Y:S02]  /*1c660*/  MUFU.EX2 R172, R48 ;  /* 0x0000003000ac7308 */ /* 0x000ae40000000800 */
[----:B-----5:R-:W-:Y:S07]  /*1c670*/  F2FP.F16.F32.PACK_AB R48, R116, R121 ;  /* 0x000000797430723e */ /* 0x020fee00000000ff */
[C---:B------:R-:W-:Y:S06]  /*1c680*/  HMMA.16816.F32 R4, R48.reuse, R60, R4 ;  /* 0x0000003c3004723c */ /* 0x040fec0000001804 */
[C---:B------:R-:W-:Y:S05]  /*1c690*/  HMMA.16816.F32 R8, R48.reuse, R62, R8 ;  /* 0x0000003e3008723c */ /* 0x040fea0000001808 */
[--C-:B------:R-:W-:Y:S01]  /*1c6a0*/  FFMA.FTZ R60, R247, UR4, -R64.reuse ;  /* 0x00000004f73c7c23 */ /* 0x100fe20008010840 */
[C---:B--2---:R-:W-:Y:S03]  /*1c6b0*/  HMMA.16816.F32 R12, R48.reuse, R52, R12 ;  /* 0x00000034300c723c */ /* 0x044fe6000000180c */
[----:B------:R2:W-:Y:S02]  /*1c6c0*/  MUFU.EX2 R164, R60 ;  /* 0x0000003c00a47308 */ /* 0x0005e40000000800 */
[----:B------:R-:W-:Y:S01]  /*1c6d0*/  MOV R247, R120 ;  /* 0x0000007800f77202 */ /* 0x000fe20000000f00 */
[C---:B------:R-:W-:Y:S05]  /*1c6e0*/  HMMA.16816.F32 R16, R48.reuse, R54, R16 ;  /* 0x000000363010723c */ /* 0x040fea0000001810 */
[--C-:B------:R-:W-:Y:S01]  /*1c6f0*/  FFMA.FTZ R52, R211, UR4, -R64.reuse ;  /* 0x00000004d3347c23 */ /* 0x100fe20008010840 */
[C---:B----4-:R-:W-:Y:S03]  /*1c700*/  HMMA.16816.F32 R20, R48.reuse, R56, R20 ;  /* 0x000000383014723c */ /* 0x050fe60000001814 */
[----:B------:R4:W-:Y:S02]  /*1c710*/  MUFU.EX2 R165, R52 ;  /* 0x0000003400a57308 */ /* 0x0009e40000000800 */
[----:B------:R-:W-:Y:S01]  /*1c720*/  MOV R211, R137 ;  /* 0x0000008900d37202 */ /* 0x000fe20000000f00 */
[C---:B------:R-:W-:Y:S01]  /*1c730*/  HMMA.16816.F32 R24, R48.reuse, R58, R24 ;  /* 0x0000003a3018723c */ /* 0x040fe20000001818 */
[----:B--2---:R-:W-:Y:S04]  /*1c740*/  LDSM.16.MT88.4 R60, [R135+0xc000] ;  /* 0x00c00000873c783b */ /* 0x004fe80000004200 */
[--C-:B------:R-:W-:Y:S01]  /*1c750*/  FFMA.FTZ R56, R213, UR4, -R39.reuse ;  /* 0x00000004d5387c23 */ /* 0x100fe20008010827 */
[C---:B-1----:R-:W-:Y:S03]  /*1c760*/  HMMA.16816.F32 R28, R48.reuse, R40, R28 ;  /* 0x00000028301c723c */ /* 0x042fe6000000181c */
[----:B------:R1:W-:Y:S02]  /*1c770*/  MUFU.EX2 R167, R56 ;  /* 0x0000003800a77308 */ /* 0x0003e40000000800 */
[----:B------:R-:W-:Y:S01]  /*1c780*/  MOV R213, R111 ;  /* 0x0000006f00d57202 */ /* 0x000fe20000000f00 */
[----:B------:R-:W-:Y:S01]  /*1c790*/  HMMA.16816.F32 R32, R48, R42, R32 ;  /* 0x0000002a3020723c */ /* 0x000fe20000001820 */
[----:B------:R-:W-:Y:S04]  /*1c7a0*/  LDSM.16.MT88.4 R48, [R217+0xb800] ;  /* 0x00b80000d930783b */ /* 0x000fe80000004200 */
[--C-:B------:R-:W-:Y:S01]  /*1c7b0*/  FFMA.FTZ R40, R215, UR4, -R64.reuse ;  /* 0x00000004d7287c23 */ /* 0x100fe20008010840 */
[----:B------:R-:W-:Y:S01]  /*1c7c0*/  F2FP.F16.F32.PACK_AB R41, R194, R193 ;  /* 0x000000c1c229723e */ /* 0x000fe200000000ff */
[--C-:B----4-:R-:W-:Y:S01]  /*1c7d0*/  FFMA.FTZ R52, R212, UR4, -R64.reuse ;  /* 0x00000004d4347c23 */ /* 0x110fe20008010840 */
[----:B------:R-:W-:Y:S01]  /*1c7e0*/  F2FP.F16.F32.PACK_AB R42, R185, R186 ;  /* 0x000000bab92a723e */ /* 0x000fe200000000ff */
[----:B------:R2:W-:Y:S02]  /*1c7f0*/  MUFU.EX2 R161, R40 ;  /* 0x0000002800a17308 */ /* 0x0005e40000000800 */
[----:B------:R-:W-:Y:S02]  /*1c800*/  F2FP.F16.F32.PACK_AB R43, R177, R184 ;  /* 0x000000b8b12b723e */ /* 0x000fe400000000ff */
[----:B------:R-:W-:Y:S01]  /*1c810*/  MOV R212, R109 ;  /* 0x0000006d00d47202 */ /* 0x000fe20000000f00 */
[--C-:B-1----:R-:W-:Y:S01]  /*1c820*/  FFMA.FTZ R56, R214, UR4, -R39.reuse ;  /* 0x00000004d6387c23 */ /* 0x102fe20008010827 */
[----:B------:R-:W-:Y:S04]  /*1c830*/  MOV R214, R115 ;  /* 0x0000007300d67202 */ /* 0x000fe80000000f00 */
[----:B------:R1:W4:Y:S01]  /*1c840*/  MUFU.EX2 R171, R52 ;  /* 0x0000003400ab7308 */ /* 0x0003220000000800 */
[----:B------:R-:W-:Y:S09]  /*1c850*/  MOV R215, R116 ;  /* 0x0000007400d77202 */ /* 0x000ff20000000f00 */
[----:B------:R5:W4:Y:S01]  /*1c860*/  MUFU.EX2 R166, R56 ;  /* 0x0000003800a67308 */ /* 0x000b220000000800 */
[----:B--2---:R-:W-:Y:S07]  /*1c870*/  F2FP.F16.F32.PACK_AB R40, R209, R187 ;  /* 0x000000bbd128723e */ /* 0x004fee00000000ff */
[C---:B---3--:R-:W-:Y:S01]  /*1c880*/  HMMA.16816.F32 R4, R40.reuse, R44, R4 ;  /* 0x0000002c2804723c */ /* 0x048fe20000001804 */
[----:B-1----:R-:W1:Y:S05]  /*1c890*/  LDSM.16.MT88.4 R52, [R218+0xb800] ;  /* 0x00b80000da34783b */ /* 0x002e6a0000004200 */
[C---:B------:R-:W-:Y:S03]  /*1c8a0*/  HMMA.16816.F32 R8, R40.reuse, R46, R8 ;  /* 0x0000002e2808723c */ /* 0x040fe60000001808 */
[----:B-----5:R-:W2:Y:S02]  /*1c8b0*/  LDSM.16.MT88.4 R56, [R216+0xb800] ;  /* 0x00b80000d838783b */ /* 0x020ea40000004200 */
[--C-:B------:R-:W-:Y:S01]  /*1c8c0*/  FFMA.FTZ R44, R246, UR4, -R39.reuse ;  /* 0x00000004f62c7c23 */ /* 0x100fe20008010827 */
[----:B------:R-:W-:Y:S02]  /*1c8d0*/  F2FP.F16.F32.PACK_AB R45, R175, R176 ;  /* 0x000000b0af2d723e */ /* 0x000fe400000000ff */
[----:B------:R-:W-:Y:S01]  /*1c8e0*/  F2FP.F16.F32.PACK_AB R46, R173, R174 ;  /* 0x000000aead2e723e */ /* 0x000fe200000000ff */
[----:B------:R3:W-:Y:S02]  /*1c8f0*/  MUFU.EX2 R163, R44 ;  /* 0x0000002c00a37308 */ /* 0x0007e40000000800 */
[----:B------:R-:W-:Y:S02]  /*1c900*/  F2FP.F16.F32.PACK_AB R47, R170, R172 ;  /* 0x000000acaa2f723e */ /* 0x000fe400000000ff */
[----:B------:R-:W-:Y:S01]  /*1c910*/  MOV R246, R121 ;  /* 0x0000007900f67202 */ /* 0x000fe20000000f00 */
[--C-:B---3--:R-:W-:Y:S01]  /*1c920*/  FFMA.FTZ R44, R248, UR4, -R39.reuse ;  /* 0x00000004f82c7c23 */ /* 0x108fe20008010827 */
[----:B------:R-:W-:Y:S04]  /*1c930*/  MOV R248, R122 ;  /* 0x0000007a00f87202 */ /* 0x000fe80000000f00 */
[----:B------:R3:W-:Y:S01]  /*1c940*/  MUFU.EX2 R162, R44 ;  /* 0x0000002c00a27308 */ /* 0x0007e20000000800 */
[C---:B-1----:R-:W-:Y:S06]  /*1c950*/  HMMA.16816.F32 R12, R40.reuse, R52, R12 ;  /* 0x00000034280c723c */ /* 0x042fec000000180c */
[C---:B------:R-:W-:Y:S01]  /*1c960*/  HMMA.16816.F32 R16, R40.reuse, R54, R16 ;  /* 0x000000362810723c */ /* 0x040fe20000001810 */
[----:B------:R-:W1:Y:S04]  /*1c970*/  LDSM.16.MT88.4 R52, [R218+0xc000] ;  /* 0x00c00000da34783b */ /* 0x000e680000004200 */
[--C-:B---3--:R-:W-:Y:S01]  /*1c980*/  FFMA.FTZ R44, R249, UR4, -R64.reuse ;  /* 0x00000004f92c7c23 */ /* 0x108fe20008010840 */
[C---:B--2---:R-:W-:Y:S03]  /*1c990*/  HMMA.16816.F32 R20, R40.reuse, R56, R20 ;  /* 0x000000382814723c */ /* 0x044fe60000001814 */
[----:B------:R2:W-:Y:S02]  /*1c9a0*/  MUFU.EX2 R159, R44 ;  /* 0x0000002c009f7308 */ /* 0x0005e40000000800 */
[----:B------:R-:W-:Y:S01]  /*1c9b0*/  MOV R249, R138 ;  /* 0x0000008a00f97202 */ /* 0x000fe20000000f00 */
[C---:B------:R-:W-:Y:S01]  /*1c9c0*/  HMMA.16816.F32 R24, R40.reuse, R58, R24 ;  /* 0x0000003a2818723c */ /* 0x040fe20000001818 */
[----:B------:R-:W3:Y:S05]  /*1c9d0*/  LDSM.16.MT88.4 R56, [R216+0xc000] ;  /* 0x00c00000d838783b */ /* 0x000eea0000004200 */
[C---:B------:R-:W-:Y:S06]  /*1c9e0*/  HMMA.16816.F32 R28, R40.reuse, R48, R28 ;  /* 0x00000030281c723c */ /* 0x040fec000000181c */
[----:B------:R-:W-:Y:S01]  /*1c9f0*/  HMMA.16816.F32 R32, R40, R50, R32 ;  /* 0x000000322820723c */ /* 0x000fe20000001820 */
[----:B------:R-:W5:Y:S04]  /*1ca00*/  LDSM.16.MT88.4 R40, [R217+0xc000] ;  /* 0x00c00000d928783b */ /* 0x000f680000004200 */
[--C-:B--2---:R-:W-:Y:S01]  /*1ca10*/  FFMA.FTZ R44, R251, UR4, -R64.reuse ;  /* 0x00000004fb2c7c23 */ /* 0x104fe20008010840 */
[--C-:B------:R-:W-:Y:S01]  /*1ca20*/  FFMA.FTZ R48, R148, UR4, -R64.reuse ;  /* 0x0000000494307c23 */ /* 0x100fe20008010840 */
[----:B------:R-:W-:Y:S02]  /*1ca30*/  MOV R251, R139 ;  /* 0x0000008b00fb7202 */ /* 0x000fe40000000f00 */
[----:B------:R2:W4:Y:S10]  /*1ca40*/  MUFU.EX2 R160, R44 ;  /* 0x0000002c00a07308 */ /* 0x0005340000000800 */
[----:B------:R1:W-:Y:S01]  /*1ca50*/  MUFU.EX2 R154, R48 ;  /* 0x00000030009a7308 */ /* 0x0003e20000000800 */
[--C-:B--2---:R-:W-:Y:S09]  /*1ca60*/  FFMA.FTZ R44, R250, UR4, -R39.reuse ;  /* 0x00000004fa2c7c23 */ /* 0x104ff20008010827 */
[----:B------:R2:W-:Y:S01]  /*1ca70*/  MUFU.EX2 R158, R44 ;  /* 0x0000002c009e7308 */ /* 0x0005e20000000800 */
[--C-:B-1----:R-:W-:Y:S09]  /*1ca80*/  FFMA.FTZ R48, R143, UR4, -R64.reuse ;  /* 0x000000048f307c23 */ /* 0x102ff20008010840 */
[----:B------:R1:W-:Y:S01]  /*1ca90*/  MUFU.EX2 R155, R48 ;  /* 0x00000030009b7308 */ /* 0x0003e20000000800 */
[--C-:B--2---:R-:W-:Y:S09]  /*1caa0*/  FFMA.FTZ R44, R252, UR4, -R39.reuse ;  /* 0x00000004fc2c7c23 */ /* 0x104ff20008010827 */
[----:B------:R2:W4:Y:S01]  /*1cab0*/  MUFU.EX2 R157, R44 ;  /* 0x0000002c009d7308 */ /* 0x0005220000000800 */
[--C-:B-1----:R-:W-:Y:S09]  /*1cac0*/  FFMA.FTZ R48, R142, UR4, -R39.reuse ;  /* 0x000000048e307c23 */ /* 0x102ff20008010827 */
[----:B------:R1:W-:Y:S01]  /*1cad0*/  MUFU.EX2 R151, R48 ;  /* 0x0000003000977308 */ /* 0x0003e20000000800 */
[----:B--2---:R-:W-:Y:S07]  /*1cae0*/  F2FP.F16.F32.PACK_AB R44, R178, R179 ;  /* 0x000000b3b22c723e */ /* 0x004fee00000000ff */
[C---:B------:R-:W-:Y:S01]  /*1caf0*/  HMMA.16816.F32 R4, R44.reuse, R60, R4 ;  /* 0x0000003c2c04723c */ /* 0x040fe20000001804 */
[----:B-1----:R-:W1:Y:S05]  /*1cb00*/  LDSM.16.MT88.4 R48, [R135+0xc800] ;  /* 0x00c800008730783b */ /* 0x002e6a0000004200 */
[C---:B------:R-:W-:Y:S05]  /*1cb10*/  HMMA.16816.F32 R8, R44.reuse, R62, R8 ;  /* 0x0000003e2c08723c */ /* 0x040fea0000001808 */
[--C-:B------:R-:W-:Y:S01]  /*1cb20*/  FFMA.FTZ R60, R145, UR4, -R64.reuse ;  /* 0x00000004913c7c23 */ /* 0x100fe20008010840 */
[C---:B------:R-:W-:Y:S03]  /*1cb30*/  HMMA.16816.F32 R12, R44.reuse, R52, R12 ;  /* 0x000000342c0c723c */ /* 0x040fe6000000180c */
[----:B------:R2:W-:Y:S03]  /*1cb40*/  MUFU.EX2 R148, R60 ;  /* 0x0000003c00947308 */ /* 0x0005e60000000800 */
[C---:B------:R-:W-:Y:S05]  /*1cb50*/  HMMA.16816.F32 R16, R44.reuse, R54, R16 ;  /* 0x000000362c10723c */ /* 0x040fea0000001810 */
[--C-:B------:R-:W-:Y:S01]  /*1cb60*/  FFMA.FTZ R52, R141, UR4, -R39.reuse ;  /* 0x000000048d347c23 */ /* 0x100fe20008010827 */
[C---:B---3--:R-:W-:Y:S03]  /*1cb70*/  HMMA.16816.F32 R20, R44.reuse, R56, R20 ;  /* 0x000000382c14723c */ /* 0x048fe60000001814 */
[----:B------:R3:W-:Y:S03]  /*1cb80*/  MUFU.EX2 R156, R52 ;  /* 0x00000034009c7308 */ /* 0x0007e60000000800 */
[C---:B------:R-:W-:Y:S01]  /*1cb90*/  HMMA.16816.F32 R24, R44.reuse, R58, R24 ;  /* 0x0000003a2c18723c */ /* 0x040fe20000001818 */
[----:B--2---:R-:W-:Y:S04]  /*1cba0*/  LDSM.16.MT88.4 R60, [R135+0xd000] ;  /* 0x00d00000873c783b */ /* 0x004fe80000004200 */
[--C-:B------:R-:W-:Y:S01]  /*1cbb0*/  FFMA.FTZ R56, R147, UR4, -R64.reuse ;  /* 0x0000000493387c23 */ /* 0x100fe20008010840 */
[C---:B-----5:R-:W-:Y:S03]  /*1cbc0*/  HMMA.16816.F32 R28, R44.reuse, R40, R28 ;  /* 0x000000282c1c723c */ /* 0x060fe6000000181c */
[----:B------:R2:W-:Y:S03]  /*1cbd0*/  MUFU.EX2 R152, R56 ;  /* 0x0000003800987308 */ /* 0x0005e60000000800 */
[----:B------:R-:W-:Y:S01]  /*1cbe0*/  HMMA.16816.F32 R32, R44, R42, R32 ;  /* 0x0000002a2c20723c */ /* 0x000fe20000001820 */
[----:B------:R-:W-:Y:S04]  /*1cbf0*/  LDSM.16.MT88.4 R44, [R217+0xc800] ;  /* 0x00c80000d92c783b */ /* 0x000fe80000004200 */
[--C-:B------:R-:W-:Y:S01]  /*1cc00*/  FFMA.FTZ R40, R65, UR4, -R39.reuse ;  /* 0x0000000441287c23 */ /* 0x100fe20008010827 */
[----:B----4-:R-:W-:Y:S01]  /*1cc10*/  F2FP.F16.F32.PACK_AB R41, R171, R165 ;  /* 0x000000a5ab29723e */ /* 0x010fe200000000ff */
[--C-:B---3--:R-:W-:Y:S01]  /*1cc20*/  FFMA.FTZ R52, R140, UR4, -R64.reuse ;  /* 0x000000048c347c23 */ /* 0x108fe20008010840 */
[----:B------:R-:W-:Y:S01]  /*1cc30*/  F2FP.F16.F32.PACK_AB R42, R166, R167 ;  /* 0x000000a7a62a723e */ /* 0x000fe200000000ff */
[----:B------:R3:W-:Y:S02]  /*1cc40*/  MUFU.EX2 R149, R40 ;  /* 0x0000002800957308 */ /* 0x0007e40000000800 */
[----:B------:R-:W-:Y:S01]  /*1cc50*/  F2FP.F16.F32.PACK_AB R43, R164, R161 ;  /* 0x000000a1a42b723e */ /* 0x000fe200000000ff */
[--C-:B--2---:R-:W-:Y:S07]  /*1cc60*/  FFMA.FTZ R56, R146, UR4, -R39.reuse ;  /* 0x0000000492387c23 */ /* 0x104fee0008010827 */
[----:B------:R2:W4:Y:S10]  /*1cc70*/  MUFU.EX2 R153, R52 ;  /* 0x0000003400997308 */ /* 0x0005340000000800 */
[----:B------:R5:W4:Y:S01]  /*1cc80*/  MUFU.EX2 R150, R56 ;  /* 0x0000003800967308 */ /* 0x000b220000000800 */
[----:B---3--:R-:W-:Y:S07]  /*1cc90*/  F2FP.F16.F32.PACK_AB R40, R168, R169 ;  /* 0x000000a9a828723e */ /* 0x008fee00000000ff */
[C---:B-1----:R-:W-:Y:S01]  /*1cca0*/  HMMA.16816.F32 R4, R40.reuse, R48, R4 ;  /* 0x000000302804723c */ /* 0x042fe20000001804 */
[----:B--2---:R-:W1:Y:S05]  /*1ccb0*/  LDSM.16.MT88.4 R52, [R218+0xc800] ;  /* 0x00c80000da34783b */ /* 0x004e6a0000004200 */
[C---:B------:R-:W-:Y:S03]  /*1ccc0*/  HMMA.16816.F32 R8, R40.reuse, R50, R8 ;  /* 0x000000322808723c */ /* 0x040fe60000001808 */
[----:B-----5:R-:W2:Y:S02]  /*1ccd0*/  LDSM.16.MT88.4 R56, [R216+0xc800] ;  /* 0x00c80000d838783b */ /* 0x020ea40000004200 */
[--C-:B------:R-:W-:Y:S01]  /*1cce0*/  FFMA.FTZ R48, R66, UR4, -R64.reuse ;  /* 0x0000000442307c23 */ /* 0x100fe20008010840 */
[----:B------:R-:W-:Y:S02]  /*1ccf0*/  F2FP.F16.F32.PACK_AB R49, R160, R159 ;  /* 0x0000009fa031723e */ /* 0x000fe400000000ff */
[----:B------:R-:W-:Y:S01]  /*1cd00*/  F2FP.F16.F32.PACK_AB R50, R157, R158 ;  /* 0x0000009e9d32723e */ /* 0x000fe200000000ff */
[----:B------:R3:W5:Y:S02]  /*1cd10*/  MUFU.EX2 R146, R48 ;  /* 0x0000003000927308 */ /* 0x0007640000000800 */
[----:B------:R-:W5:Y:S01]  /*1cd20*/  LDL.LU R66, [R1+0x10] ;  /* 0x0000100001427983 */ /* 0x000f620000300800 */
[----:B------:R-:W-:Y:S03]  /*1cd30*/  F2FP.F16.F32.PACK_AB R51, R155, R154 ;  /* 0x0000009a9b33723e */ /* 0x000fe600000000ff */
[----:B------:R-:W5:Y:S01]  /*1cd40*/  LDL.LU R65, [R1+0x14] ;  /* 0x0000140001417983 */ /* 0x000f620000300800 */
[--C-:B---3--:R-:W-:Y:S04]  /*1cd50*/  FFMA.FTZ R48, R144, UR4, -R39.reuse ;  /* 0x0000000490307c23 */ /* 0x108fe80008010827 */
[----:B------:R3:W-:Y:S01]  /*1cd60*/  MUFU.EX2 R145, R48 ;  /* 0x0000003000917308 */ /* 0x0007e20000000800 */
[C---:B-1----:R-:W-:Y:S06]  /*1cd70*/  HMMA.16816.F32 R12, R40.reuse, R52, R12 ;  /* 0x00000034280c723c */ /* 0x042fec000000180c */
[C---:B------:R-:W-:Y:S01]  /*1cd80*/  HMMA.16816.F32 R16, R40.reuse, R54, R16 ;  /* 0x000000362810723c */ /* 0x040fe20000001810 */
[----:B------:R-:W1:Y:S04]  /*1cd90*/  LDSM.16.MT88.4 R52, [R218+0xd000] ;  /* 0x00d00000da34783b */ /* 0x000e680000004200 */
[--C-:B---3--:R-:W-:Y:S01]  /*1cda0*/  FFMA.FTZ R48, R69, UR4, -R39.reuse ;  /* 0x0000000445307c23 */ /* 0x108fe20008010827 */
[C---:B--2---:R-:W-:Y:S03]  /*1cdb0*/  HMMA.16816.F32 R20, R40.reuse, R56, R20 ;  /* 0x000000382814723c */ /* 0x044fe60000001814 */
[----:B------:R2:W-:Y:S03]  /*1cdc0*/  MUFU.EX2 R147, R48 ;  /* 0x0000003000937308 */ /* 0x0005e60000000800 */
[C---:B------:R-:W-:Y:S01]  /*1cdd0*/  HMMA.16816.F32 R24, R40.reuse, R58, R24 ;  /* 0x0000003a2818723c */ /* 0x040fe20000001818 */
[----:B------:R-:W3:Y:S05]  /*1cde0*/  LDSM.16.MT88.4 R56, [R216+0xd000] ;  /* 0x00d00000d838783b */ /* 0x000eea0000004200 */
[C---:B------:R-:W-:Y:S06]  /*1cdf0*/  HMMA.16816.F32 R28, R40.reuse, R44, R28 ;  /* 0x0000002c281c723c */ /* 0x040fec000000181c */
[----:B------:R-:W-:Y:S01]  /*1ce00*/  HMMA.16816.F32 R32, R40, R46, R32 ;  /* 0x0000002e2820723c */ /* 0x000fe20000001820 */
[----:B------:R-:W4:Y:S04]  /*1ce10*/  LDSM.16.MT88.4 R40, [R217+0xd000] ;  /* 0x00d00000d928783b */ /* 0x000f280000004200 */
[--C-:B--2---:R-:W-:Y:S01]  /*1ce20*/  FFMA.FTZ R48, R70, UR4, -R64.reuse ;  /* 0x0000000446307c23 */ /* 0x104fe20008010840 */
[--C-:B------:R-:W-:Y:S03]  /*1ce30*/  FFMA.FTZ R44, R73, UR4, -R39.reuse ;  /* 0x00000004492c7c23 */ /* 0x100fe60008010827 */
[----:B------:R2:W-:Y:S10]  /*1ce40*/  MUFU.EX2 R69, R48 ;  /* 0x0000003000457308 */ /* 0x0005f40000000800 */
[----:B------:R1:W-:Y:S01]  /*1ce50*/  MUFU.EX2 R142, R44 ;  /* 0x0000002c008e7308 */ /* 0x0003e20000000800 */
[--C-:B--2---:R-:W-:Y:S09]  /*1ce60*/  FFMA.FTZ R48, R71, UR4, -R64.reuse ;  /* 0x0000000447307c23 */ /* 0x104ff20008010840 */
[----:B------:R2:W5:Y:S01]  /*1ce70*/  MUFU.EX2 R144, R48 ;  /* 0x0000003000907308 */ /* 0x0005620000000800 */
[--C-:B-1----:R-:W-:Y:S09]  /*1ce80*/  FFMA.FTZ R44, R74, UR4, -R64.reuse ;  /* 0x000000044a2c7c23 */ /* 0x102ff20008010840 */
[----:B------:R1:W-:Y:S01]  /*1ce90*/  MUFU.EX2 R140, R44 ;  /* 0x0000002c008c7308 */ /* 0x0003e20000000800 */
[--C-:B--2---:R-:W-:Y:S09]  /*1cea0*/  FFMA.FTZ R48, R72, UR4, -R39.reuse ;  /* 0x0000000448307c23 */ /* 0x104ff20008010827 */
[----:B------:R2:W5:Y:S01]  /*1ceb0*/  MUFU.EX2 R143, R48 ;  /* 0x00000030008f7308 */ /* 0x0005620000000800 */
[--C-:B-1----:R-:W-:Y:S09]  /*1cec0*/  FFMA.FTZ R44, R75, UR4, -R64.reuse ;  /* 0x000000044b2c7c23 */ /* 0x102ff20008010840 */
[----:B------:R1:W5:Y:S01]  /*1ced0*/  MUFU.EX2 R141, R44 ;  /* 0x0000002c008d7308 */ /* 0x0003620000000800 */
        /* <DEDUP_REMOVED lines=14> */
[C---:B----4-:R-:W-:Y:S03]  /*1cfc0*/  HMMA.16816.F32 R28, R48.reuse, R40, R28 ;  /* 0x00000028301c723c */ /* 0x050fe6000000181c */
[----:B------:R2:W-:Y:S03]  /*1cfd0*/  MUFU.EX2 R136, R56 ;  /* 0x0000003800887308 */ /* 0x0005e60000000800 */
[----:B------:R-:W-:Y:S01]  /*1cfe0*/  HMMA.16816.F32 R32, R48, R42, R32 ;  /* 0x0000002a3020723c */ /* 0x000fe20000001820 */
[----:B------:R-:W-:Y:S04]  /*1cff0*/  LDSM.16.MT88.4 R48, [R217+0xd800] ;  /* 0x00d80000d930783b */ /* 0x000fe80000004200 */
[--C-:B------:R-:W-:Y:S01]  /*1d000*/  FFMA.FTZ R40, R80, UR4, -R39.reuse ;  /* 0x0000000450287c23 */ /* 0x100fe20008010827 */
[----:B------:R-:W-:Y:S01]  /*1d010*/  F2FP.F16.F32.PACK_AB R41, R152, R153 ;  /* 0x000000999829723e */ /* 0x000fe200000000ff */
[--C-:B---3--:R-:W-:Y:S01]  /*1d020*/  FFMA.FTZ R52, R77, UR4, -R39.reuse ;  /* 0x000000044d347c23 */ /* 0x108fe20008010827 */
[----:B------:R-:W-:Y:S01]  /*1d030*/  F2FP.F16.F32.PACK_AB R42, R149, R150 ;  /* 0x00000096952a723e */ /* 0x000fe200000000ff */
[----:B------:R3:W-:Y:S02]  /*1d040*/  MUFU.EX2 R131, R40 ;  /* 0x0000002800837308 */ /* 0x0007e40000000800 */
[----:B-----5:R-:W-:Y:S01]  /*1d050*/  F2FP.F16.F32.PACK_AB R43, R146, R148 ;  /* 0x00000094922b723e */ /* 0x020fe200000000ff */
[--C-:B--2---:R-:W-:Y:S07]  /*1d060*/  FFMA.FTZ R56, R79, UR4, -R64.reuse ;  /* 0x000000044f387c23 */ /* 0x104fee0008010840 */
[----:B------:R2:W-:Y:S10]  /*1d070*/  MUFU.EX2 R138, R52 ;  /* 0x00000034008a7308 */ /* 0x0005f40000000800 */
[----:B------:R4:W5:Y:S01]  /*1d080*/  MUFU.EX2 R137, R56 ;  /* 0x0000003800897308 */ /* 0x0009620000000800 */
[----:B---3--:R-:W-:Y:S07]  /*1d090*/  F2FP.F16.F32.PACK_AB R40, R156, R151 ;  /* 0x000000979c28723e */ /* 0x008fee00000000ff */
[C---:B-1----:R-:W-:Y:S01]  /*1d0a0*/  HMMA.16816.F32 R4, R40.reuse, R44, R4 ;  /* 0x0000002c2804723c */ /* 0x042fe20000001804 */
[----:B--2---:R-:W1:Y:S05]  /*1d0b0*/  LDSM.16.MT88.4 R52, [R218+0xd800] ;  /* 0x00d80000da34783b */ /* 0x004e6a0000004200 */
[C---:B------:R-:W-:Y:S03]  /*1d0c0*/  HMMA.16816.F32 R8, R40.reuse, R46, R8 ;  /* 0x0000002e2808723c */ /* 0x040fe60000001808 */
[----:B----4-:R-:W2:Y:S02]  /*1d0d0*/  LDSM.16.MT88.4 R56, [R216+0xd800] ;  /* 0x00d80000d838783b */ /* 0x010ea40000004200 */
[--C-:B------:R-:W-:Y:S01]  /*1d0e0*/  FFMA.FTZ R44, R82, UR4, -R64.reuse ;  /* 0x00000004522c7c23 */ /* 0x100fe20008010840 */
[----:B------:R-:W-:Y:S02]  /*1d0f0*/  F2FP.F16.F32.PACK_AB R45, R144, R69 ;  /* 0x00000045902d723e */ /* 0x000fe400000000ff */
[----:B------:R-:W-:Y:S01]  /*1d100*/  F2FP.F16.F32.PACK_AB R46, R142, R143 ;  /* 0x0000008f8e2e723e */ /* 0x000fe200000000ff */
[----:B------:R3:W-:Y:S02]  /*1d110*/  MUFU.EX2 R132, R44 ;  /* 0x0000002c00847308 */ /* 0x0007e40000000800 */
[----:B------:R-:W-:Y:S01]  /*1d120*/  F2FP.F16.F32.PACK_AB R47, R141, R140 ;  /* 0x0000008c8d2f723e */ /* 0x000fe200000000ff */
[----:B---3--:R-:W-:Y:S07]  /*1d130*/  FFMA.FTZ R44, R83, UR4, -R64 ;  /* 0x00000004532c7c23 */ /* 0x008fee0008010840 */
[----:B------:R3:W4:Y:S01]  /*1d140*/  MUFU.EX2 R130, R44 ;  /* 0x0000002c00827308 */ /* 0x0007220000000800 */
[C---:B-1----:R-:W-:Y:S06]  /*1d150*/  HMMA.16816.F32 R12, R40.reuse, R52, R12 ;  /* 0x00000034280c723c */ /* 0x042fec000000180c */
[C---:B------:R-:W-:Y:S01]  /*1d160*/  HMMA.16816.F32 R16, R40.reuse, R54, R16 ;  /* 0x000000362810723c */ /* 0x040fe20000001810 */
[----:B------:R-:W1:Y:S05]  /*1d170*/  LDSM.16.MT88.4 R52, [R218+0xe000] ;  /* 0x00e00000da34783b */ /* 0x000e6a0000004200 */
[C---:B--2---:R-:W-:Y:S05]  /*1d180*/  HMMA.16816.F32 R20, R40.reuse, R56, R20 ;  /* 0x000000382814723c */ /* 0x044fea0000001814 */
[--C-:B---3--:R-:W-:Y:S01]  /*1d190*/  FFMA.FTZ R44, R84, UR4, -R39.reuse ;  /* 0x00000004542c7c23 */ /* 0x108fe20008010827 */
[C---:B------:R-:W-:Y:S01]  /*1d1a0*/  HMMA.16816.F32 R24, R40.reuse, R58, R24 ;  /* 0x0000003a2818723c */ /* 0x040fe20000001818 */
[----:B------:R-:W2:Y:S02]  /*1d1b0*/  LDSM.16.MT88.4 R56, [R216+0xe000] ;  /* 0x00e00000d838783b */ /* 0x000ea40000004200 */
[----:B------:R3:W-:Y:S03]  /*1d1c0*/  MUFU.EX2 R129, R44 ;  /* 0x0000002c00817308 */ /* 0x0007e60000000800 */
[C---:B------:R-:W-:Y:S06]  /*1d1d0*/  HMMA.16816.F32 R28, R40.reuse, R48, R28 ;  /* 0x00000030281c723c */ /* 0x040fec000000181c */
[----:B------:R-:W-:Y:S01]  /*1d1e0*/  HMMA.16816.F32 R32, R40, R50, R32 ;  /* 0x000000322820723c */ /* 0x000fe20000001820 */
[----:B------:R-:W4:Y:S04]  /*1d1f0*/  LDSM.16.MT88.4 R40, [R217+0xe000] ;  /* 0x00e00000d928783b */ /* 0x000f280000004200 */
[--C-:B------:R-:W-:Y:S01]  /*1d200*/  FFMA.FTZ R48, R88, UR4, -R39.reuse ;  /* 0x0000000458307c23 */ /* 0x100fe20008010827 */
[--C-:B---3--:R-:W-:Y:S03]  /*1d210*/  FFMA.FTZ R44, R85, UR4, -R39.reuse ;  /* 0x00000004552c7c23 */ /* 0x108fe60008010827 */
[----:B------:R3:W-:Y:S10]  /*1d220*/  MUFU.EX2 R121, R48 ;  /* 0x0000003000797308 */ /* 0x0007f40000000800 */
[----:B------:R5:W-:Y:S01]  /*1d230*/  MUFU.EX2 R127, R44 ;  /* 0x0000002c007f7308 */ /* 0x000be20000000800 */
[----:B---3--:R-:W-:Y:S01]  /*1d240*/  FFMA.FTZ R48, R89, UR4, -R39 ;  /* 0x0000000459307c23 */ /* 0x008fe20008010827 */
[----:B------:R-:W-:Y:S08]  /*1d250*/  FFMA.FTZ R0, R0, R65, R183 ;  /* 0x0000004100007223 */ /* 0x000ff000000100b7 */
[----:B------:R3:W4:Y:S01]  /*1d260*/  MUFU.EX2 R120, R48 ;  /* 0x0000003000787308 */ /* 0x0007220000000800 */
[----:B------:R-:W-:Y:S01]  /*1d270*/  FADD.FTZ R0, R198, R0 ;  /* 0x00000000c6007221 */ /* 0x000fe20000010000 */
[--C-:B-----5:R-:W-:Y:S08]  /*1d280*/  FFMA.FTZ R44, R86, UR4, -R64.reuse ;  /* 0x00000004562c7c23 */ /* 0x120ff00008010840 */
[----:B------:R5:W-:Y:S01]  /*1d290*/  MUFU.EX2 R123, R44 ;  /* 0x0000002c007b7308 */ /* 0x000be20000000800 */
[--C-:B---3--:R-:W-:Y:S09]  /*1d2a0*/  FFMA.FTZ R48, R90, UR4, -R64.reuse ;  /* 0x000000045a307c23 */ /* 0x108ff20008010840 */
[----:B------:R3:W-:Y:S01]  /*1d2b0*/  MUFU.EX2 R117, R48 ;  /* 0x0000003000757308 */ /* 0x0007e20000000800 */
[--C-:B-----5:R-:W-:Y:S09]  /*1d2c0*/  FFMA.FTZ R44, R87, UR4, -R64.reuse ;  /* 0x00000004572c7c23 */ /* 0x120ff20008010840 */
[----:B------:R5:W-:Y:S01]  /*1d2d0*/  MUFU.EX2 R122, R44 ;  /* 0x0000002c007a7308 */ /* 0x000be20000000800 */
[----:B---3--:R-:W3:Y:S01]  /*1d2e0*/  LDSM.16.MT88.4 R48, [R135+0xe800] ;  /* 0x00e800008730783b */ /* 0x008ee20000004200 */
[----:B-----5:R-:W-:Y:S07]  /*1d2f0*/  F2FP.F16.F32.PACK_AB R44, R147, R145 ;  /* 0x00000091932c723e */ /* 0x020fee00000000ff */
[C---:B------:R-:W-:Y:S06]  /*1d300*/  HMMA.16816.F32 R4, R44.reuse, R60, R4 ;  /* 0x0000003c2c04723c */ /* 0x040fec0000001804 */
[C---:B------:R-:W-:Y:S01]  /*1d310*/  HMMA.16816.F32 R8, R44.reuse, R62, R8 ;  /* 0x0000003e2c08723c */ /* 0x040fe20000001808 */
[----:B------:R-:W-:Y:S05]  /*1d320*/  LDSM.16.MT88.4 R60, [R135+0xf000] ;  /* 0x00f00000873c783b */ /* 0x000fea0000004200 */
[C---:B-1----:R-:W-:Y:S06]  /*1d330*/  HMMA.16816.F32 R12, R44.reuse, R52, R12 ;  /* 0x000000342c0c723c */ /* 0x042fec000000180c */
[C---:B------:R-:W-:Y:S05]  /*1d340*/  HMMA.16816.F32 R16, R44.reuse, R54, R16 ;  /* 0x000000362c10723c */ /* 0x040fea0000001810 */
[--C-:B------:R-:W-:Y:S01]  /*1d350*/  FFMA.FTZ R52, R91, UR4, -R64.reuse ;  /* 0x000000045b347c23 */ /* 0x100fe20008010840 */
[C---:B--2---:R-:W-:Y:S03]  /*1d360*/  HMMA.16816.F32 R20, R44.reuse, R56, R20 ;  /* 0x000000382c14723c */ /* 0x044fe60000001814 */
[----:B------:R1:W2:Y:S03]  /*1d370*/  MUFU.EX2 R116, R52 ;  /* 0x0000003400747308 */ /* 0x0002a60000000800 */
[C---:B------:R-:W-:Y:S05]  /*1d380*/  HMMA.16816.F32 R24, R44.reuse, R58, R24 ;  /* 0x0000003a2c18723c */ /* 0x040fea0000001818 */
[--C-:B------:R-:W-:Y:S01]  /*1d390*/  FFMA.FTZ R56, R93, UR4, -R39.reuse ;  /* 0x000000045d387c23 */ /* 0x100fe20008010827 */
[C---:B----4-:R-:W-:Y:S03]  /*1d3a0*/  HMMA.16816.F32 R28, R44.reuse, R40, R28 ;  /* 0x000000282c1c723c */ /* 0x050fe6000000181c */
[----:B------:R4:W-:Y:S03]  /*1d3b0*/  MUFU.EX2 R114, R56 ;  /* 0x0000003800727308 */ /* 0x0009e60000000800 */
[----:B------:R-:W-:Y:S05]  /*1d3c0*/  HMMA.16816.F32 R32, R44, R42, R32 ;  /* 0x0000002a2c20723c */ /* 0x000fea0000001820 */
[--C-:B------:R-:W-:Y:S01]  /*1d3d0*/  FFMA.FTZ R40, R95, UR4, -R64.reuse ;  /* 0x000000045f287c23 */ /* 0x100fe20008010840 */
[----:B------:R-:W-:Y:S01]  /*1d3e0*/  F2FP.F16.F32.PACK_AB R41, R137, R136 ;  /* 0x000000888929723e */ /* 0x000fe200000000ff */
[--C-:B-1----:R-:W-:Y:S01]  /*1d3f0*/  FFMA.FTZ R52, R92, UR4, -R39.reuse ;  /* 0x000000045c347c23 */ /* 0x102fe20008010827 */
[----:B------:R-:W-:Y:S01]  /*1d400*/  F2FP.F16.F32.PACK_AB R42, R133, R131 ;  /* 0x00000083852a723e */ /* 0x000fe200000000ff */
[----:B------:R1:W-:Y:S02]  /*1d410*/  MUFU.EX2 R109, R40 ;  /* 0x00000028006d7308 */ /* 0x0003e40000000800 */
[----:B------:R-:W-:Y:S01]  /*1d420*/  F2FP.F16.F32.PACK_AB R43, R130, R132 ;  /* 0x00000084822b723e */ /* 0x000fe200000000ff */
[--C-:B------:R-:W-:Y:S01]  /*1d430*/  FFMA.FTZ R44, R96, UR4, -R39.reuse ;  /* 0x00000004602c7c23 */ /* 0x100fe20008010827 */
[--C-:B----4-:R-:W-:Y:S06]  /*1d440*/  FFMA.FTZ R56, R94, UR4, -R64.reuse ;  /* 0x000000045e387c23 */ /* 0x110fec0008010840 */
[----:B------:R4:W-:Y:S10]  /*1d450*/  MUFU.EX2 R115, R52 ;  /* 0x0000003400737308 */ /* 0x0009f40000000800 */
[----:B------:R5:W-:Y:S01]  /*1d460*/  MUFU.EX2 R111, R56 ;  /* 0x00000038006f7308 */ /* 0x000be20000000800 */
[----:B-1----:R-:W-:Y:S07]  /*1d470*/  F2FP.F16.F32.PACK_AB R40, R138, R139 ;  /* 0x0000008b8a28723e */ /* 0x002fee00000000ff */
[C---:B---3--:R-:W-:Y:S01]  /*1d480*/  HMMA.16816.F32 R4, R40.reuse, R48, R4 ;  /* 0x000000302804723c */ /* 0x048fe20000001804 */
[----:B----4-:R-:W1:Y:S01]  /*1d490*/  LDSM.16.MT88.4 R52, [R218+0xe800] ;  /* 0x00e80000da34783b */ /* 0x010e620000004200 */
[----:B------:R3:W-:Y:S04]  /*1d4a0*/  MUFU.EX2 R96, R44 ;  /* 0x0000002c00607308 */ /* 0x0007e80000000800 */
[C---:B------:R-:W-:Y:S03]  /*1d4b0*/  HMMA.16816.F32 R8, R40.reuse, R50, R8 ;  /* 0x000000322808723c */ /* 0x040fe60000001808 */
[----:B-----5:R-:W4:Y:S02]  /*1d4c0*/  LDSM.16.MT88.4 R56, [R216+0xe800] ;  /* 0x00e80000d838783b */ /* 0x020f240000004200 */
[--C-:B------:R-:W-:Y:S02]  /*1d4d0*/  FFMA.FTZ R48, R97, UR4, -R39.reuse ;  /* 0x0000000461307c23 */ /* 0x100fe40008010827 */
[----:B------:R-:W-:Y:S02]  /*1d4e0*/  F2FP.F16.F32.PACK_AB R50, R120, R121 ;  /* 0x000000797832723e */ /* 0x000fe400000000ff */
[----:B------:R5:W4:Y:S02]  /*1d4f0*/  MUFU.EX2 R95, R48 ;  /* 0x00000030005f7308 */ /* 0x000b240000000800 */
[----:B--2---:R-:W-:Y:S01]  /*1d500*/  F2FP.F16.F32.PACK_AB R51, R116, R117 ;  /* 0x000000757433723e */ /* 0x004fe200000000ff */
[----:B---3--:R-:W2:Y:S01]  /*1d510*/  LDSM.16.MT88.4 R44, [R217+0xe800] ;  /* 0x00e80000d92c783b */ /* 0x008ea20000004200 */
[--C-:B-----5:R-:W-:Y:S06]  /*1d520*/  FFMA.FTZ R48, R98, UR4, -R64.reuse ;  /* 0x0000000462307c23 */ /* 0x120fec0008010840 */
[----:B------:R3:W-:Y:S01]  /*1d530*/  MUFU.EX2 R93, R48 ;  /* 0x00000030005d7308 */ /* 0x0007e20000000800 */
[C---:B-1----:R-:W-:Y:S06]  /*1d540*/  HMMA.16816.F32 R12, R40.reuse, R52, R12 ;  /* 0x00000034280c723c */ /* 0x042fec000000180c */
[C---:B------:R-:W-:Y:S01]  /*1d550*/  HMMA.16816.F32 R16, R40.reuse, R54, R16 ;  /* 0x000000362810723c */ /* 0x040fe20000001810 */
[----:B------:R-:W1:Y:S05]  /*1d560*/  LDSM.16.MT88.4 R52, [R218+0xf000] ;  /* 0x00f00000da34783b */ /* 0x000e6a0000004200 */
[C---:B----4-:R-:W-:Y:S05]  /*1d570*/  HMMA.16816.F32 R20, R40.reuse, R56, R20 ;  /* 0x000000382814723c */ /* 0x050fea0000001814 */
[----:B---3--:R-:W-:Y:S01]  /*1d580*/  FFMA.FTZ R48, R99, UR4, -R64 ;  /* 0x0000000463307c23 */ /* 0x008fe20008010840 */
[C---:B------:R-:W-:Y:S01]  /*1d590*/  HMMA.16816.F32 R24, R40.reuse, R58, R24 ;  /* 0x0000003a2818723c */ /* 0x040fe20000001818 */
[----:B------:R-:W3:Y:S02]  /*1d5a0*/  LDSM.16.MT88.4 R56, [R216+0xf000] ;  /* 0x00f00000d838783b */ /* 0x000ee40000004200 */
[----:B------:R4:W5:Y:S03]  /*1d5b0*/  MUFU.EX2 R94, R48 ;  /* 0x00000030005e7308 */ /* 0x0009660000000800 */
[C---:B--2---:R-:W-:Y:S06]  /*1d5c0*/  HMMA.16816.F32 R28, R40.reuse, R44, R28 ;  /* 0x0000002c281c723c */ /* 0x044fec000000181c */
[----:B------:R-:W-:Y:S01]  /*1d5d0*/  HMMA.16816.F32 R32, R40, R46, R32 ;  /* 0x0000002e2820723c */ /* 0x000fe20000001820 */
[----:B------:R-:W2:Y:S06]  /*1d5e0*/  LDSM.16.MT88.4 R40, [R217+0xf000] ;  /* 0x00f00000d928783b */ /* 0x000eac0000004200 */
[----:B------:R-:W-:Y:S01]  /*1d5f0*/  F2FP.F16.F32.PACK_AB R46, R95, R96 ;  /* 0x000000605f2e723e */ /* 0x000fe200000000ff */
[----:B----4-:R-:W-:Y:S03]  /*1d600*/  FFMA.FTZ R48, R2, R66, R182 ;  /* 0x0000004202307223 */ /* 0x010fe600000100b6 */
[----:B------:R-:W-:Y:S01]  /*1d610*/  FFMA.FTZ R2, R100, UR4, -R39 ;  /* 0x0000000464027c23 */ /* 0x000fe20008010827 */
[----:B------:R-:W-:Y:S01]  /*1d620*/  FADD.FTZ R48, R191, R48 ;  /* 0x00000030bf307221 */ /* 0x000fe20000010000 */
[----:B-----5:R-:W-:Y:S02]  /*1d630*/  F2FP.F16.F32.PACK_AB R47, R94, R93 ;  /* 0x0000005d5e2f723e */ /* 0x020fe400000000ff */
[----:B------:R4:W-:Y:S01]  /*1d640*/  MUFU.EX2 R92, R2 ;  /* 0x00000002005c7308 */ /* 0x0009e20000000800 */
[----:B------:R-:W-:Y:S01]  /*1d650*/  FADD.FTZ R49, R197, R48 ;  /* 0x00000030c5317221 */ /* 0x000fe20000010000 */
[----:B------:R-:W-:Y:S03]  /*1d660*/  FADD.FTZ R48, R189, R0 ;  /* 0x00000000bd307221 */ /* 0x000fe60000010000 */
[----:B------:R-:W-:Y:S01]  /*1d670*/  FADD.FTZ R0, R196, R49 ;  /* 0x00000031c4007221 */ /* 0x000fe20000010000 */
[----:B------:R-:W-:Y:S01]  /*1d680*/  FADD.FTZ R65, R192, R48 ;  /* 0x00000030c0417221 */ /* 0x000fe20000010000 */
[----:B------:R-:W-:Y:S02]  /*1d690*/  F2FP.F16.F32.PACK_AB R48, R127, R129 ;  /* 0x000000817f30723e */ /* 0x000fe400000000ff */
[----:B------:R-:W-:Y:S01]  /*1d6a0*/  FADD.FTZ R66, R190, R0 ;  /* 0x00000000be427221 */ /* 0x000fe20000010000 */
[----:B------:R-:W-:Y:S01]  /*1d6b0*/  FFMA.FTZ R0, R103, UR4, -R64 ;  /* 0x0000000467007c23 */ /* 0x000fe20008010840 */
[----:B------:R-:W-:Y:S02]  /*1d6c0*/  F2FP.F16.F32.PACK_AB R49, R122, R123 ;  /* 0x0000007b7a31723e */ /* 0x000fe400000000ff */
[----:B------:R-:W-:Y:S01]  /*1d6d0*/  FADD.FTZ R44, R195, R66 ;  /* 0x00000042c32c7221 */ /* 0x000fe20000010000 */
[----:B------:R5:W-:Y:S01]  /*1d6e0*/  MUFU.EX2 R90, R0 ;  /* 0x00000000005a7308 */ /* 0x000be20000000800 */
[--C-:B----4-:R-:W-:Y:S03]  /*1d6f0*/  FFMA.FTZ R2, R101, UR4, -R39.reuse ;  /* 0x0000000465027c23 */ /* 0x110fe60008010827 */
[C---:B------:R-:W-:Y:S06]  /*1d700*/  HMMA.16816.F32 R4, R48.reuse, R60, R4 ;  /* 0x0000003c3004723c */ /* 0x040fec0000001804 */
[----:B------:R4:W-:Y:S01]  /*1d710*/  MUFU.EX2 R91, R2 ;  /* 0x00000002005b7308 */ /* 0x0009e20000000800 */
[----:B------:R-:W-:Y:S01]  /*1d720*/  FADD.FTZ R44, R199, R44 ;  /* 0x0000002cc72c7221 */ /* 0x000fe20000010000 */
[C---:B------:R-:W-:Y:S01]  /*1d730*/  HMMA.16816.F32 R8, R48.reuse, R62, R8 ;  /* 0x0000003e3008723c */ /* 0x040fe20000001808 */
[----:B------:R-:W2:Y:S02]  /*1d740*/  LDSM.16.MT88.4 R60, [R135+0xf800] ;  /* 0x00f80000873c783b */ /* 0x000ea40000004200 */
[----:B------:R-:W-:Y:S03]  /*1d750*/  FADD.FTZ R44, R249, R44 ;  /* 0x0000002cf92c7221 */ /* 0x000fe60000010000 */
[C---:B-1----:R-:W-:Y:S05]  /*1d760*/  HMMA.16816.F32 R12, R48.reuse, R52, R12 ;  /* 0x00000034300c723c */ /* 0x042fea000000180c */
[----:B-----5:R-:W-:Y:S01]  /*1d770*/  FFMA.FTZ R0, R104, UR4, -R39 ;  /* 0x0000000468007c23 */ /* 0x020fe20008010827 */
[C---:B------:R-:W-:Y:S01]  /*1d780*/  HMMA.16816.F32 R16, R48.reuse, R54, R16 ;  /* 0x000000363010723c */ /* 0x040fe20000001810 */
[----:B------:R-:W1:Y:S02]  /*1d790*/  LDSM.16.MT88.4 R52, [R218+0xf800] ;  /* 0x00f80000da34783b */ /* 0x000e640000004200 */
[----:B------:R-:W-:Y:S02]  /*1d7a0*/  MUFU.EX2 R88, R0 ;  /* 0x0000000000587308 */ /* 0x000fe40000000800 */
[--C-:B----4-:R-:W-:Y:S01]  /*1d7b0*/  FFMA.FTZ R2, R102, UR4, -R64.reuse ;  /* 0x0000000466027c23 */ /* 0x110fe20008010840 */
[C---:B---3--:R-:W-:Y:S07]  /*1d7c0*/  HMMA.16816.F32 R20, R48.reuse, R56, R20 ;  /* 0x000000383014723c */ /* 0x048fee0000001814 */
[----:B------:R3:W-:Y:S01]  /*1d7d0*/  MUFU.EX2 R89, R2 ;  /* 0x0000000200597308 */ /* 0x0007e20000000800 */
[C---:B------:R-:W-:Y:S01]  /*1d7e0*/  HMMA.16816.F32 R24, R48.reuse, R58, R24 ;  /* 0x0000003a3018723c */ /* 0x040fe20000001818 */
[----:B------:R-:W4:Y:S05]  /*1d7f0*/  LDSM.16.MT88.4 R56, [R216+0xf800] ;  /* 0x00f80000d838783b */ /* 0x000f2a0000004200 */
[C---:B--2---:R-:W-:Y:S06]  /*1d800*/  HMMA.16816.F32 R28, R48.reuse, R40, R28 ;  /* 0x00000028301c723c */ /* 0x044fec000000181c */
[----:B------:R-:W-:Y:S01]  /*1d810*/  HMMA.16816.F32 R32, R48, R42, R32 ;  /* 0x0000002a3020723c */ /* 0x000fe20000001820 */
[----:B------:R-:W2:Y:S04]  /*1d820*/  LDSM.16.MT88.4 R40, [R217+0xf800] ;  /* 0x00f80000d928783b */ /* 0x000ea80000004200 */
[----:B---3--:R-:W-:Y:S02]  /*1d830*/  FADD.FTZ R2, R188, R65 ;  /* 0x00000041bc027221 */ /* 0x008fe40000010000 */
[----:B------:R-:W-:Y:S04]  /*1d840*/  FFMA.FTZ R48, R110, UR4, -R64 ;  /* 0x000000046e307c23 */ /* 0x000fe80008010840 */
[----:B------:R-:W-:Y:S01]  /*1d850*/  FADD.FTZ R45, R244, R2 ;  /* 0x00000002f42d7221 */ /* 0x000fe20000010000 */
[----:B------:R-:W-:Y:S01]  /*1d860*/  FFMA.FTZ R2, R105, UR4, -R39 ;  /* 0x0000000469027c23 */ /* 0x000fe20008010827 */
[----:B------:R-:W-:Y:S02]  /*1d870*/  MUFU.EX2 R82, R48 ;  /* 0x0000003000527308 */ /* 0x000fe40000000800 */
[----:B------:R-:W-:Y:S01]  /*1d880*/  FADD.FTZ R0, R251, R45 ;  /* 0x0000002dfb007221 */ /* 0x000fe20000010000 */
[----:B------:R-:W-:Y:S03]  /*1d890*/  F2FP.F16.F32.PACK_AB R45, R109, R111 ;  /* 0x0000006f6d2d723e */ /* 0x000fe600000000ff */
[----:B------:R-:W-:Y:S04]  /*1d8a0*/  FADD.FTZ R0, R248, R0 ;  /* 0x00000000f8007221 */ /* 0x000fe80000010000 */
[----:B------:R3:W5:Y:S01]  /*1d8b0*/  MUFU.EX2 R87, R2 ;  /* 0x0000000200577308 */ /* 0x0007620000000800 */
[----:B------:R-:W-:Y:S01]  /*1d8c0*/  FADD.FTZ R0, R247, R0 ;  /* 0x00000000f7007221 */ /* 0x000fe20000010000 */
[----:B---3--:R-:W-:Y:S01]  /*1d8d0*/  FADD.FTZ R2, R246, R44 ;  /* 0x0000002cf6027221 */ /* 0x008fe20000010000 */
[----:B------:R-:W-:Y:S01]  /*1d8e0*/  FFMA.FTZ R44, R106, UR4, -R64 ;  /* 0x000000046a2c7c23 */ /* 0x000fe20008010840 */
[----:B-----5:R-:W-:Y:S02]  /*1d8f0*/  F2FP.F16.F32.PACK_AB R50, R87, R88 ;  /* 0x000000585732723e */ /* 0x020fe400000000ff */
[----:B------:R-:W-:Y:S04]  /*1d900*/  FADD.FTZ R2, R215, R2 ;  /* 0x00000002d7027221 */ /* 0x000fe80000010000 */
[----:B------:R3:W-:Y:S01]  /*1d910*/  MUFU.EX2 R86, R44 ;  /* 0x0000002c00567308 */ /* 0x0007e20000000800 */
[----:B------:R-:W-:Y:S01]  /*1d920*/  FADD.FTZ R2, R213, R2 ;  /* 0x00000002d5027221 */ /* 0x000fe20000010000 */
[----:B---3--:R-:W-:Y:S01]  /*1d930*/  FADD.FTZ R44, R214, R0 ;  /* 0x00000000d62c7221 */ /* 0x008fe20000010000 */
[----:B------:R-:W-:Y:S03]  /*1d940*/  FFMA.FTZ R0, R107, UR4, -R64 ;  /* 0x000000046b007c23 */ /* 0x000fe60008010840 */
[----:B------:R-:W-:Y:S04]  /*1d950*/  FADD.FTZ R44, R245, R44 ;  /* 0x0000002cf52c7221 */ /* 0x000fe80000010000 */
[----:B------:R3:W5:Y:S01]  /*1d960*/  MUFU.EX2 R85, R0 ;  /* 0x0000000000557308 */ /* 0x0007620000000800 */
[----:B------:R-:W-:Y:S01]  /*1d970*/  FADD.FTZ R65, R211, R44 ;  /* 0x0000002cd3417221 */ /* 0x000fe20000010000 */
[----:B------:R-:W-:Y:S07]  /*1d980*/  F2FP.F16.F32.PACK_AB R44, R114, R115 ;  /* 0x00000073722c723e */ /* 0x000fee00000000ff */
[C---:B------:R-:W-:Y:S06]  /*1d990*/  HMMA.16816.F32 R4, R44.reuse, R60, R4 ;  /* 0x0000003c2c04723c */ /* 0x040fec0000001804 */
[C---:B------:R-:W-:Y:S01]  /*1d9a0*/  HMMA.16816.F32 R8, R44.reuse, R62, R8 ;  /* 0x0000003e2c08723c */ /* 0x040fe20000001808 */
[----:B------:R-:W5:Y:S04]  /*1d9b0*/  LDSM.16.MT88.4 R60, [R135+0x10000] ;  /* 0x01000000873c783b */ /* 0x000f680000004200 */
[----:B---3--:R-:W-:Y:S01]  /*1d9c0*/  FADD.FTZ R0, R212, R2 ;  /* 0x00000002d4007221 */ /* 0x008fe20000010000 */
[C---:B-1----:R-:W-:Y:S05]  /*1d9d0*/  HMMA.16816.F32 R12, R44.reuse, R52, R12 ;  /* 0x000000342c0c723c */ /* 0x042fea000000180c */
[--C-:B------:R-:W-:Y:S01]  /*1d9e0*/  FFMA.FTZ R2, R108, UR4, -R39.reuse ;  /* 0x000000046c027c23 */ /* 0x100fe20008010827 */
[C---:B------:R-:W-:Y:S01]  /*1d9f0*/  HMMA.16816.F32 R16, R44.reuse, R54, R16 ;  /* 0x000000362c10723c */ /* 0x040fe20000001810 */
[----:B------:R-:W1:Y:S02]  /*1da00*/  LDSM.16.MT88.4 R52, [R218+0x10000] ;  /* 0x01000000da34783b */ /* 0x000e640000004200 */
[----:B------:R3:W-:Y:S02]  /*1da10*/  MUFU.EX2 R84, R2 ;  /* 0x0000000200547308 */ /* 0x0007e40000000800 */
[----:B------:R-:W-:Y:S01]  /*1da20*/  FADD.FTZ R66, R187, R0 ;  /* 0x00000000bb427221 */ /* 0x000fe20000010000 */
[C---:B----4-:R-:W-:Y:S05]  /*1da30*/  HMMA.16816.F32 R20, R44.reuse, R56, R20 ;  /* 0x000000382c14723c */ /* 0x050fea0000001814 */
[----:B------:R-:W-:Y:S01]  /*1da40*/  FFMA.FTZ R0, R210, UR4, -R39 ;  /* 0x00000004d2007c23 */ /* 0x000fe20008010827 */
[C---:B------:R-:W-:Y:S01]  /*1da50*/  HMMA.16816.F32 R24, R44.reuse, R58, R24 ;  /* 0x0000003a2c18723c */ /* 0x040fe20000001818 */
[----:B------:R-:W4:Y:S02]  /*1da60*/  LDSM.16.MT88.4 R56, [R216+0x10000] ;  /* 0x01000000d838783b */ /* 0x000f240000004200 */
[----:B------:R5:W-:Y:S02]  /*1da70*/  MUFU.EX2 R83, R0 ;  /* 0x0000000000537308 */ /* 0x000be40000000800 */
[----:B------:R-:W-:Y:S01]  /*1da80*/  FADD.FTZ R49, R209, R66 ;  /* 0x00000042d1317221 */ /* 0x000fe20000010000 */
[C---:B--2---:R-:W-:Y:S05]  /*1da90*/  HMMA.16816.F32 R28, R44.reuse, R40, R28 ;  /* 0x000000282c1c723c */ /* 0x044fea000000181c */
[----:B---3--:R-:W-:Y:S01]  /*1daa0*/  FADD.FTZ R2, R193, R65 ;  /* 0x00000041c1027221 */ /* 0x008fe20000010000 */
[----:B------:R-:W-:Y:S01]  /*1dab0*/  HMMA.16816.F32 R32, R44, R42, R32 ;  /* 0x0000002a2c20723c */ /* 0x000fe20000001820 */
[----:B------:R-:W2:Y:S04]  /*1dac0*/  LDSM.16.MT88.4 R40, [R217+0x10000] ;  /* 0x01000000d928783b */ /* 0x000ea80000004200 */
[----:B-----5:R-:W-:Y:S01]  /*1dad0*/  F2FP.F16.F32.PACK_AB R51, R85, R86 ;  /* 0x000000565533723e */ /* 0x020fe200000000ff */
[----:B------:R-:W-:Y:S01]  /*1dae0*/  FADD.FTZ R0, R194, R2 ;  /* 0x00000002c2007221 */ /* 0x000fe20000010000 */
[----:B------:R-:W-:Y:S04]  /*1daf0*/  FADD.FTZ R2, R186, R49 ;  /* 0x00000031ba027221 */ /* 0x000fe80000010000 */
[----:B------:R-:W-:Y:S01]  /*1db00*/  FADD.FTZ R0, R184, R0 ;  /* 0x00000000b8007221 */ /* 0x000fe20000010000 */
[----:B------:R-:W-:Y:S01]  /*1db10*/  FFMA.FTZ R49, R207, UR4, -R64 ;  /* 0x00000004cf317c23 */ /* 0x000fe20008010840 */
[----:B------:R-:W-:Y:S02]  /*1db20*/  FADD.FTZ R2, R185, R2 ;  /* 0x00000002b9027221 */ /* 0x000fe40000010000 */
[----:B------:R-:W-:Y:S01]  /*1db30*/  FADD.FTZ R48, R177, R0 ;  /* 0x00000000b1307221 */ /* 0x000fe20000010000 */
[----:B------:R-:W-:Y:S01]  /*1db40*/  MUFU.EX2 R81, R49 ;  /* 0x0000003100517308 */ /* 0x000fe20000000800 */
[----:B------:R-:W-:Y:S02]  /*1db50*/  FADD.FTZ R0, R179, R2 ;  /* 0x00000002b3007221 */ /* 0x000fe40000010000 */
[----:B------:R-:W-:Y:S02]  /*1db60*/  FADD.FTZ R48, R176, R48 ;  /* 0x00000030b0307221 */ /* 0x000fe40000010000 */
[----:B------:R-:W-:Y:S01]  /*1db70*/  FADD.FTZ R2, R178, R0 ;  /* 0x00000000b2027221 */ /* 0x000fe20000010000 */
[--C-:B------:R-:W-:Y:S01]  /*1db80*/  FFMA.FTZ R0, R112, UR4, -R39.reuse ;  /* 0x0000000470007c23 */ /* 0x100fe20008010827 */
[----:B------:R-:W-:Y:S02]  /*1db90*/  FADD.FTZ R48, R175, R48 ;  /* 0x00000030af307221 */ /* 0x000fe40000010000 */
[----:B------:R-:W-:Y:S01]  /*1dba0*/  FADD.FTZ R2, R174, R2 ;  /* 0x00000002ae027221 */ /* 0x000fe20000010000 */
[----:B------:R3:W-:Y:S03]  /*1dbb0*/  MUFU.EX2 R80, R0 ;  /* 0x0000000000507308 */ /* 0x0007e60000000800 */
[----:B------:R-:W-:Y:S01]  /*1dbc0*/  FADD.FTZ R2, R173, R2 ;  /* 0x00000002ad027221 */ /* 0x000fe20000010000 */
[----:B---3--:R-:W-:Y:S01]  /*1dbd0*/  FADD.FTZ R0, R172, R48 ;  /* 0x00000030ac007221 */ /* 0x008fe20000010000 */
[----:B------:R-:W-:Y:S03]  /*1dbe0*/  FFMA.FTZ R48, R113, UR4, -R39 ;  /* 0x0000000471307c23 */ /* 0x000fe60008010827 */
[----:B------:R-:W-:Y:S01]  /*1dbf0*/  FADD.FTZ R49, R170, R0 ;  /* 0x00000000aa317221 */ /* 0x000fe20000010000 */
[----:B------:R-:W-:Y:S01]  /*1dc00*/  FADD.FTZ R0, R169, R2 ;  /* 0x00000002a9007221 */ /* 0x000fe20000010000 */
[----:B------:R-:W-:Y:S01]  /*1dc10*/  FFMA.FTZ R2, R208, UR4, -R64 ;  /* 0x00000004d0027c23 */ /* 0x000fe20008010840 */
[----:B------:R3:W5:Y:S01]  /*1dc20*/  MUFU.EX2 R79, R48 ;  /* 0x00000030004f7308 */ /* 0x0007620000000800 */
[----:B------:R-:W-:Y:S01]  /*1dc30*/  FADD.FTZ R65, R165, R49 ;  /* 0x00000031a5417221 */ /* 0x000fe20000010000 */
[----:B------:R-:W-:Y:S01]  /*1dc40*/  FADD.FTZ R66, R168, R0 ;  /* 0x00000000a8427221 */ /* 0x000fe20000010000 */
[----:B------:R-:W-:Y:S01]  /*1dc50*/  FFMA.FTZ R0, R206, UR4, -R64 ;  /* 0x00000004ce007c23 */ /* 0x000fe20008010840 */
[----:B------:R-:W-:Y:S02]  /*1dc60*/  F2FP.F16.F32.PACK_AB R49, R90, R89 ;  /* 0x000000595a31723e */ /* 0x000fe400000000ff */
[----:B------:R-:W-:Y:S04]  /*1dc70*/  FADD.FTZ R44, R167, R66 ;  /* 0x00000042a72c7221 */ /* 0x000fe80000010000 */
[----:B------:R1:W-:Y:S01]  /*1dc80*/  MUFU.EX2 R77, R0 ;  /* 0x00000000004d7308 */ /* 0x0003e20000000800 */
[----:B------:R-:W-:Y:S01]  /*1dc90*/  FADD.FTZ R45, R166, R44 ;  /* 0x0000002ca62d7221 */ /* 0x000fe20000010000 */
[--C-:B------:R-:W-:Y:S08]  /*1dca0*/  FFMA.FTZ R44, R203, UR4, -R39.reuse ;  /* 0x00000004cb2c7c23 */ /* 0x100ff00008010827 */
[----:B------:R4:W2:Y:S01]  /*1dcb0*/  MUFU.EX2 R78, R2 ;  /* 0x00000002004e7308 */ /* 0x0008a20000000800 */
[----:B---3--:R-:W-:Y:S02]  /*1dcc0*/  F2FP.F16.F32.PACK_AB R48, R91, R92 ;  /* 0x0000005c5b30723e */ /* 0x008fe400000000ff */
[----:B-----5:R-:W-:Y:S05]  /*1dcd0*/  F2FP.F16.F32.PACK_AB R46, R79, R80 ;  /* 0x000000504f2e723e */ /* 0x020fea00000000ff */
[C---:B------:R-:W-:Y:S02]  /*1dce0*/  HMMA.16816.F32 R4, R48.reuse, R60, R4 ;  /* 0x0000003c3004723c */ /* 0x040fe40000001804 */
[----:B------:R-:W-:Y:S03]  /*1dcf0*/  MUFU.EX2 R75, R44 ;  /* 0x0000002c004b7308 */ /* 0x000fe60000000800 */
[----:B-1----:R-:W-:Y:S01]  /*1dd00*/  FFMA.FTZ R0, R205, UR4, -R39 ;  /* 0x00000004cd007c23 */ /* 0x002fe20008010827 */
[C---:B------:R-:W-:Y:S01]  /*1dd10*/  HMMA.16816.F32 R8, R48.reuse, R62, R8 ;  /* 0x0000003e3008723c */ /* 0x040fe20000001808 */
[----:B------:R-:W1:Y:S05]  /*1dd20*/  LDSM.16.MT88.4 R60, [R135+0x10800] ;  /* 0x01080000873c783b */ /* 0x000e6a0000004200 */
[----:B------:R3:W5:Y:S01]  /*1dd30*/  MUFU.EX2 R76, R0 ;  /* 0x00000000004c7308 */ /* 0x0007620000000800 */
[----:B----4-:R-:W-:Y:S01]  /*1dd40*/  FADD.FTZ R2, R171, R65 ;  /* 0x00000041ab027221 */ /* 0x010fe20000010000 */
[C---:B------:R-:W-:Y:S03]  /*1dd50*/  HMMA.16816.F32 R12, R48.reuse, R52, R12 ;  /* 0x00000034300c723c */ /* 0x040fe6000000180c */
[----:B------:R-:W-:Y:S03]  /*1dd60*/  FADD.FTZ R2, R161, R2 ;  /* 0x00000002a1027221 */ /* 0x000fe60000010000 */
[C---:B------:R-:W-:Y:S01]  /*1dd70*/  HMMA.16816.F32 R16, R48.reuse, R54, R16 ;  /* 0x000000363010723c */ /* 0x040fe20000001810 */
[----:B------:R-:W4:Y:S04]  /*1dd80*/  LDSM.16.MT88.4 R52, [R218+0x10800] ;  /* 0x01080000da34783b */ /* 0x000f280000004200 */
[----:B--2---:R-:W-:Y:S01]  /*1dd90*/  F2FP.F16.F32.PACK_AB R47, R77, R78 ;  /* 0x0000004e4d2f723e */ /* 0x004fe200000000ff */
[C---:B------:R-:W-:Y:S05]  /*1dda0*/  HMMA.16816.F32 R20, R48.reuse, R56, R20 ;  /* 0x000000383014723c */ /* 0x040fea0000001814 */
[----:B---3--:R-:W-:Y:S01]  /*1ddb0*/  FADD.FTZ R0, R164, R2 ;  /* 0x00000002a4007221 */ /* 0x008fe20000010000 */
[C---:B------:R-:W-:Y:S01]  /*1ddc0*/  HMMA.16816.F32 R24, R48.reuse, R58, R24 ;  /* 0x0000003a3018723c */ /* 0x040fe20000001818 */
[----:B------:R-:W2:Y:S04]  /*1ddd0*/  LDSM.16.MT88.4 R56, [R216+0x10800] ;  /* 0x01080000d838783b */ /* 0x000ea80000004200 */
[----:B------:R-:W-:Y:S01]  /*1dde0*/  FADD.FTZ R44, R159, R0 ;  /* 0x000000009f2c7221 */ /* 0x000fe20000010000 */
[C---:B------:R-:W-:Y:S05]  /*1ddf0*/  HMMA.16816.F32 R28, R48.reuse, R40, R28 ;  /* 0x00000028301c723c */ /* 0x040fea000000181c */
[----:B------:R-:W-:Y:S01]  /*1de00*/  FFMA.FTZ R0, R118, UR4, -R64 ;  /* 0x0000000476007c23 */ /* 0x000fe20008010840 */
[----:B------:R-:W-:Y:S01]  /*1de10*/  HMMA.16816.F32 R32, R48, R42, R32 ;  /* 0x0000002a3020723c */ /* 0x000fe20000001820 */
[----:B------:R-:W3:Y:S02]  /*1de20*/  LDSM.16.MT88.4 R40, [R217+0x10800] ;  /* 0x01080000d928783b */ /* 0x000ee40000004200 */
[----:B------:R5:W-:Y:S02]  /*1de30*/  MUFU.EX2 R74, R0 ;  /* 0x00000000004a7308 */ /* 0x000be40000000800 */
[----:B------:R-:W-:Y:S06]  /*1de40*/  FADD.FTZ R2, R163, R45 ;  /* 0x0000002da3027221 */ /* 0x000fec0000010000 */
[----:B------:R-:W-:Y:S01]  /*1de50*/  FADD.FTZ R45, R162, R2 ;  /* 0x00000002a22d7221 */ /* 0x000fe20000010000 */
[----:B------:R-:W-:Y:S03]  /*1de60*/  FADD.FTZ R2, R160, R44 ;  /* 0x0000002ca0027221 */ /* 0x000fe60000010000 */
[----:B------:R-:W-:Y:S01]  /*1de70*/  FADD.FTZ R44, R158, R45 ;  /* 0x0000002d9e2c7221 */ /* 0x000fe20000010000 */
[----:B------:R-:W-:Y:S01]  /*1de80*/  F2FP.F16.F32.PACK_AB R45, R81, R82 ;  /* 0x00000052512d723e */ /* 0x000fe200000000ff */
[----:B------:R-:W-:Y:S02]  /*1de90*/  FADD.FTZ R2, R154, R2 ;  /* 0x000000029a027221 */ /* 0x000fe40000010000 */
[----:B------:R-:W-:Y:S01]  /*1dea0*/  FADD.FTZ R44, R157, R44 ;  /* 0x0000002c9d2c7221 */ /* 0x000fe20000010000 */
[----:B-----5:R-:W-:Y:S01]  /*1deb0*/  FFMA.FTZ R0, R119, UR4, -R64 ;  /* 0x0000000477007c23 */ /* 0x020fe20008010840 */
[----:B------:R-:W-:Y:S01]  /*1dec0*/  FADD.FTZ R65, R155, R2 ;  /* 0x000000029b417221 */ /* 0x000fe20000010000 */
[--C-:B------:R-:W-:Y:S01]  /*1ded0*/  FFMA.FTZ R2, R202, UR4, -R39.reuse ;  /* 0x00000004ca027c23 */ /* 0x100fe20008010827 */
[----:B------:R-:W-:Y:S01]  /*1dee0*/  FADD.FTZ R66, R151, R44 ;  /* 0x0000002c97427221 */ /* 0x000fe20000010000 */
[----:B------:R5:W3:Y:S01]  /*1def0*/  MUFU.EX2 R73, R0 ;  /* 0x0000000000497308 */ /* 0x000ae20000000800 */
[----:B------:R-:W-:Y:S02]  /*1df00*/  F2FP.F16.F32.PACK_AB R44, R83, R84 ;  /* 0x00000054532c723e */ /* 0x000fe400000000ff */
[----:B------:R-:W-:Y:S05]  /*1df10*/  FADD.FTZ R48, R156, R66 ;  /* 0x000000429c307221 */ /* 0x000fea0000010000 */
[C---:B-1----:R-:W-:Y:S02]  /*1df20*/  HMMA.16816.F32 R4, R44.reuse, R60, R4 ;  /* 0x0000003c2c04723c */ /* 0x042fe40000001804 */
[----:B------:R1:W-:Y:S04]  /*1df30*/  MUFU.EX2 R71, R2 ;  /* 0x0000000200477308 */ /* 0x0003e80000000800 */
[C---:B------:R-:W-:Y:S05]  /*1df40*/  HMMA.16816.F32 R8, R44.reuse, R62, R8 ;  /* 0x0000003e2c08723c */ /* 0x040fea0000001808 */
[----:B-----5:R-:W-:Y:S01]  /*1df50*/  FFMA.FTZ R0, R204, UR4, -R39 ;  /* 0x00000004cc007c23 */ /* 0x020fe20008010827 */
[C---:B----4-:R-:W-:Y:S03]  /*1df60*/  HMMA.16816.F32 R12, R44.reuse, R52, R12 ;  /* 0x000000342c0c723c */ /* 0x050fe6000000180c */
[----:B------:R4:W5:Y:S03]  /*1df70*/  MUFU.EX2 R72, R0 ;  /* 0x0000000000487308 */ /* 0x0009660000000800 */
[C---:B------:R-:W-:Y:S05]  /*1df80*/  HMMA.16816.F32 R16, R44.reuse, R54, R16 ;  /* 0x000000362c10723c */ /* 0x040fea0000001810 */
[----:B-1----:R-:W-:Y:S01]  /*1df90*/  FADD.FTZ R2, R150, R48 ;  /* 0x0000003096027221 */ /* 0x002fe20000010000 */
[C---:B--2---:R-:W-:Y:S05]  /*1dfa0*/  HMMA.16816.F32 R20, R44.reuse, R56, R20 ;  /* 0x000000382c14723c */ /* 0x044fea0000001814 */
[----:B------:R-:W-:Y:S01]  /*1dfb0*/  FFMA.FTZ R48, R201, UR4, -R64 ;  /* 0x00000004c9307c23 */ /* 0x000fe20008010840 */
[C---:B------:R-:W-:Y:S03]  /*1dfc0*/  HMMA.16816.F32 R24, R44.reuse, R58, R24 ;  /* 0x0000003a2c18723c */ /* 0x040fe60000001818 */
[----:B------:R1:W-:Y:S02]  /*1dfd0*/  MUFU.EX2 R70, R48 ;  /* 0x0000003000467308 */ /* 0x0003e40000000800 */
[----:B----4-:R-:W-:Y:S01]  /*1dfe0*/  FADD.FTZ R0, R153, R65 ;  /* 0x0000004199007221 */ /* 0x010fe20000010000 */
[C---:B---3--:R-:W-:Y:S05]  /*1dff0*/  HMMA.16816.F32 R28, R44.reuse, R40, R28 ;  /* 0x000000282c1c723c */ /* 0x048fea000000181c */
[----:B------:R-:W-:Y:S01]  /*1e000*/  FADD.FTZ R0, R152, R0 ;  /* 0x0000000098007221 */ /* 0x000fe20000010000 */
[----:B------:R-:W-:Y:S01]  /*1e010*/  HMMA.16816.F32 R32, R44, R42, R32 ;  /* 0x0000002a2c20723c */ /* 0x000fe20000001820 */
[----:B------:R-:W-:Y:S04]  /*1e020*/  LDSM.16.MT88.4 R44, [R217+0x11000] ;  /* 0x01100000d92c783b */ /* 0x000fe80000004200 */
[----:B------:R-:W-:Y:S01]  /*1e030*/  FADD.FTZ R0, R148, R0 ;  /* 0x0000000094007221 */ /* 0x000fe20000010000 */
[----:B------:R-:W-:Y:S01]  /*1e040*/  FADD.FTZ R2, R149, R2 ;  /* 0x0000000295027221 */ /* 0x000fe20000010000 */
[----:B------:R-:W-:Y:S01]  /*1e050*/  FFMA.FTZ R52, R124, UR4, -R39 ;  /* 0x000000047c347c23 */ /* 0x000fe20008010827 */
[----:B------:R-:W-:Y:S01]  /*1e060*/  F2FP.F16.F32.PACK_AB R40, R75, R76 ;  /* 0x0000004c4b28723e */ /* 0x000fe200000000ff */
[----:B-1----:R-:W1:Y:S02]  /*1e070*/  LDSM.16.MT88.4 R48, [R135+0x11000] ;  /* 0x011000008730783b */ /* 0x002e640000004200 */
[----:B------:R-:W-:Y:S01]  /*1e080*/  FADD.FTZ R60, R146, R0 ;  /* 0x00000000923c7221 */ /* 0x000fe20000010000 */
[----:B------:R-:W-:Y:S01]  /*1e090*/  FFMA.FTZ R0, R200, UR4, -R64 ;  /* 0x00000004c8007c23 */ /* 0x000fe20008010840 */
[----:B------:R-:W-:Y:S01]  /*1e0a0*/  FADD.FTZ R2, R145, R2 ;  /* 0x0000000291027221 */ /* 0x000fe20000010000 */
[----:B------:R-:W-:Y:S01]  /*1e0b0*/  MUFU.EX2 R66, R52 ;  /* 0x0000003400427308 */ /* 0x000fe20000000800 */
[----:B------:R-:W-:Y:S01]  /*1e0c0*/  FADD.FTZ R53, R69, R60 ;  /* 0x0000003c45357221 */ /* 0x000fe20000010000 */
[----:B------:R-:W-:Y:S01]  /*1e0d0*/  F2FP.F16.F32.PACK_AB R41, R73, R74 ;  /* 0x0000004a4929723e */ /* 0x000fe200000000ff */
[----:B------:R-:W-:Y:S01]  /*1e0e0*/  LDSM.16.MT88.4 R148, [R218+0x11800] ;  /* 0x01180000da94783b */ /* 0x000fe20000004200 */
[----:B-----5:R-:W-:Y:S06]  /*1e0f0*/  F2FP.F16.F32.PACK_AB R42, R71, R72 ;  /* 0x00000048472a723e */ /* 0x020fec00000000ff */
[----:B------:R2:W3:Y:S01]  /*1e100*/  MUFU.EX2 R69, R0 ;  /* 0x0000000000457308 */ /* 0x0004e20000000800 */
[----:B------:R-:W-:Y:S01]  /*1e110*/  LDSM.16.MT88.4 R152, [R216+0x11800] ;  /* 0x01180000d898783b */ /* 0x000fe20000004200 */
[----:B--2---:R-:W-:Y:S01]  /*1e120*/  FADD.FTZ R0, R147, R2 ;  /* 0x0000000293007221 */ /* 0x004fe20000010000 */
[----:B------:R-:W-:Y:S01]  /*1e130*/  FADD.FTZ R2, R144, R53 ;  /* 0x0000003590027221 */ /* 0x000fe20000010000 */
[----:B---3--:R-:W-:Y:S05]  /*1e140*/  F2FP.F16.F32.PACK_AB R43, R69, R70 ;  /* 0x00000046452b723e */ /* 0x008fea00000000ff */
[----:B------:R-:W2:Y:S01]  /*1e150*/  LDSM.16.MT88.4 R52, [R218+0x11000] ;  /* 0x01100000da34783b */ /* 0x000ea20000004200 */
[----:B------:R-:W-:Y:S01]  /*1e160*/  FADD.FTZ R60, R143, R0 ;  /* 0x000000008f3c7221 */ /* 0x000fe20000010000 */
[----:B------:R-:W-:Y:S01]  /*1e170*/  FADD.FTZ R0, R140, R2 ;  /* 0x000000028c007221 */ /* 0x000fe20000010000 */
[----:B------:R-:W-:Y:S02]  /*1e180*/  FFMA.FTZ R2, R125, UR4, -R39 ;  /* 0x000000047d027c23 */ /* 0x000fe40008010827 */
[----:B------:R-:W-:Y:S01]  /*1e190*/  FADD.FTZ R56, R142, R60 ;  /* 0x0000003c8e387221 */ /* 0x000fe20000010000 */
[----:B------:R-:W-:Y:S01]  /*1e1a0*/  FADD.FTZ R0, R141, R0 ;  /* 0x000000008d007221 */ /* 0x000fe20000010000 */
[C---:B-1----:R-:W-:Y:S01]  /*1e1b0*/  HMMA.16816.F32 R4, R40.reuse, R48, R4 ;  /* 0x000000302804723c */ /* 0x042fe20000001804 */
[----:B------:R1:W3:Y:S01]  /*1e1c0*/  MUFU.EX2 R65, R2 ;  /* 0x0000000200417308 */ /* 0x0002e20000000800 */
[----:B------:R-:W-:Y:S03]  /*1e1d0*/  LDSM.16.MT88.4 R144, [R135+0x11800] ;  /* 0x011800008790783b */ /* 0x000fe60000004200 */
[----:B------:R-:W-:Y:S01]  /*1e1e0*/  FADD.FTZ R56, R139, R56 ;  /* 0x000000388b387221 */ /* 0x000fe20000010000 */
[C---:B------:R-:W-:Y:S05]  /*1e1f0*/  HMMA.16816.F32 R8, R40.reuse, R50, R8 ;  /* 0x000000322808723c */ /* 0x040fea0000001808 */
[----:B------:R-:W-:Y:S01]  /*1e200*/  FADD.FTZ R60, R136, R0 ;  /* 0x00000000883c7221 */ /* 0x000fe20000010000 */
[----:B------:R-:W-:Y:S02]  /*1e210*/  FADD.FTZ R0, R138, R56 ;  /* 0x000000388a007221 */ /* 0x000fe40000010000 */
[----:B------:R-:W4:Y:S03]  /*1e220*/  LDSM.16.MT88.4 R56, [R216+0x11000] ;  /* 0x01100000d838783b */ /* 0x000f260000004200 */
[----:B------:R-:W-:Y:S01]  /*1e230*/  FADD.FTZ R61, R137, R60 ;  /* 0x0000003c893d7221 */ /* 0x000fe20000010000 */
[----:B------:R-:W-:Y:S01]  /*1e240*/  FADD.FTZ R60, R131, R0 ;  /* 0x00000000833c7221 */ /* 0x000fe20000010000 */
[--C-:B------:R-:W-:Y:S01]  /*1e250*/  FFMA.FTZ R0, R180, UR4, -R64.reuse ;  /* 0x00000004b4007c23 */ /* 0x100fe20008010840 */
[--C-:B-1----:R-:W-:Y:S01]  /*1e260*/  FFMA.FTZ R2, R126, UR4, -R64.reuse ;  /* 0x000000047e027c23 */ /* 0x102fe20008010840 */
[----:B------:R-:W-:Y:S01]  /*1e270*/  FFMA.FTZ R64, R38, UR4, -R64 ;  /* 0x0000000426407c23 */ /* 0x000fe20008010840 */
[----:B------:R-:W-:Y:S01]  /*1e280*/  FADD.FTZ R60, R133, R60 ;  /* 0x0000003c853c7221 */ /* 0x000fe20000010000 */
[----:B------:R1:W-:Y:S01]  /*1e290*/  MUFU.EX2 R62, R0 ;  /* 0x00000000003e7308 */ /* 0x0003e20000000800 */
[----:B---3--:R-:W-:Y:S02]  /*1e2a0*/  F2FP.F16.F32.PACK_AB R160, R65, R66 ;  /* 0x0000004241a0723e */ /* 0x008fe400000000ff */
[----:B------:R-:W-:Y:S07]  /*1e2b0*/  MOV R133, R3 ;  /* 0x0000000300857202 */ /* 0x000fee0000000f00 */
[----:B------:R3:W5:Y:S01]  /*1e2c0*/  MUFU.EX2 R63, R2 ;  /* 0x00000002003f7308 */ /* 0x0007620000000800 */
[C---:B--2---:R-:W-:Y:S06]  /*1e2d0*/  HMMA.16816.F32 R12, R40.reuse, R52, R12 ;  /* 0x00000034280c723c */ /* 0x044fec000000180c */
[C---:B------:R-:W-:Y:S03]  /*1e2e0*/  HMMA.16816.F32 R16, R40.reuse, R54, R16 ;  /* 0x000000362810723c */ /* 0x040fe60000001810 */
[----:B------:R-:W-:Y:S02]  /*1e2f0*/  MUFU.EX2 R64, R64 ;  /* 0x0000004000407308 */ /* 0x000fe40000000800 */
[----:B-1----:R-:W-:Y:S01]  /*1e300*/  FADD.FTZ R0, R132, R61 ;  /* 0x0000003d84007221 */ /* 0x002fe20000010000 */
[--C-:B------:R-:W-:Y:S01]  /*1e310*/  FFMA.FTZ R61, R128, UR4, -R39.reuse ;  /* 0x00000004803d7c23 */ /* 0x100fe20008010827 */
[----:B------:R-:W-:Y:S01]  /*1e320*/  FFMA.FTZ R39, R181, UR4, -R39 ;  /* 0x00000004b5277c23 */ /* 0x000fe20008010827 */
[----:B------:R-:W-:Y:S05]  /*1e330*/  MOV R132, R36 ;  /* 0x0000002400847202 */ /* 0x000fea0000000f00 */
[----:B------:R1:W-:Y:S01]  /*1e340*/  MUFU.EX2 R49, R39 ;  /* 0x0000002700317308 */ /* 0x0003e20000000800 */
[----:B---3--:R-:W-:Y:S01]  /*1e350*/  FADD.FTZ R2, R130, R0 ;  /* 0x0000000082027221 */ /* 0x008fe20000010000 */
[----:B------:R-:W-:Y:S01]  /*1e360*/  FADD.FTZ R0, R129, R60 ;  /* 0x0000003c81007221 */ /* 0x000fe20000010000 */
[----:B-----5:R-:W-:Y:S01]  /*1e370*/  F2FP.F16.F32.PACK_AB R161, R62, R63 ;  /* 0x0000003f3ea1723e */ /* 0x020fe200000000ff */
[C---:B----4-:R-:W-:Y:S03]  /*1e380*/  HMMA.16816.F32 R20, R40.reuse, R56, R20 ;  /* 0x000000382814723c */ /* 0x050fe60000001814 */
[----:B------:R-:W-:Y:S01]  /*1e390*/  FADD.FTZ R2, R123, R2 ;  /* 0x000000027b027221 */ /* 0x000fe20000010000 */
[----:B------:R-:W-:Y:S02]  /*1e3a0*/  FADD.FTZ R48, R127, R0 ;  /* 0x000000007f307221 */ /* 0x000fe40000010000 */
[----:B------:R-:W2:Y:S01]  /*1e3b0*/  MUFU.EX2 R61, R61 ;  /* 0x0000003d003d7308 */ /* 0x000ea20000000800 */
[C---:B------:R-:W-:Y:S04]  /*1e3c0*/  HMMA.16816.F32 R24, R40.reuse, R58, R24 ;  /* 0x0000003a2818723c */ /* 0x040fe80000001818 */
[----:B------:R-:W-:Y:S02]  /*1e3d0*/  FADD.FTZ R0, R122, R2 ;  /* 0x000000027a007221 */ /* 0x000fe40000010000 */
[C---:B------:R-:W-:Y:S05]  /*1e3e0*/  HMMA.16816.F32 R28, R40.reuse, R44, R28 ;  /* 0x0000002c281c723c */ /* 0x040fea000000181c */
[----:B-1----:R-:W-:Y:S01]  /*1e3f0*/  FADD.FTZ R39, R121, R48 ;  /* 0x0000003079277221 */ /* 0x002fe20000010000 */
[----:B------:R-:W-:Y:S01]  /*1e400*/  HMMA.16816.F32 R32, R40, R46, R32 ;  /* 0x0000002e2820723c */ /* 0x000fe20000001820 */
[----:B------:R-:W1:Y:S04]  /*1e410*/  LDSM.16.MT88.4 R40, [R217+0x11800] ;  /* 0x01180000d928783b */ /* 0x000e680000004200 */
[----:B------:R-:W-:Y:S01]  /*1e420*/  FADD.FTZ R2, R117, R0 ;  /* 0x0000000075027221 */ /* 0x000fe20000010000 */
[----:B------:R-:W-:Y:S01]  /*1e430*/  FADD.FTZ R0, R120, R39 ;  /* 0x0000002778007221 */ /* 0x000fe20000010000 */
[----:B--2---:R-:W-:Y:S01]  /*1e440*/  F2FP.F16.F32.PACK_AB R162, R49, R61 ;  /* 0x0000003d31a2723e */ /* 0x004fe200000000ff */
[----:B------:R2:W3:Y:S03]  /*1e450*/  MUFU.EX2 R39, R37 ;  /* 0x0000002500277308 */ /* 0x0004e60000000800 */
[----:B------:R-:W-:Y:S01]  /*1e460*/  FADD.FTZ R2, R116, R2 ;  /* 0x0000000274027221 */ /* 0x000fe20000010000 */
[----:B------:R-:W-:Y:S03]  /*1e470*/  FADD.FTZ R0, R115, R0 ;  /* 0x0000000073007221 */ /* 0x000fe60000010000 */
[----:B------:R-:W-:Y:S01]  /*1e480*/  FADD.FTZ R2, R111, R2 ;  /* 0x000000026f027221 */ /* 0x000fe20000010000 */
[----:B--2---:R-:W-:Y:S03]  /*1e490*/  FADD.FTZ R37, R114, R0 ;  /* 0x0000000072257221 */ /* 0x004fe60000010000 */
[----:B------:R-:W-:Y:S01]  /*1e4a0*/  FADD.FTZ R0, R109, R2 ;  /* 0x000000026d007221 */ /* 0x000fe20000010000 */
[----:B---3--:R-:W-:Y:S01]  /*1e4b0*/  F2FP.F16.F32.PACK_AB R163, R64, R39 ;  /* 0x0000002740a3723e */ /* 0x008fe200000000ff */
[----:B------:R-:W-:Y:S02]  /*1e4c0*/  FADD.FTZ R2, R96, R37 ;  /* 0x0000002560027221 */ /* 0x000fe40000010000 */
[----:B------:R-:W-:Y:S02]  /*1e4d0*/  FADD.FTZ R37, R93, R0 ;  /* 0x000000005d257221 */ /* 0x000fe40000010000 */
[----:B------:R-:W-:Y:S02]  /*1e4e0*/  FADD.FTZ R0, R95, R2 ;  /* 0x000000025f007221 */ /* 0x000fe40000010000 */
[C---:B------:R-:W-:Y:S05]  /*1e4f0*/  HMMA.16816.F32 R136, R160.reuse, R144, R4 ;  /* 0x00000090a088723c */ /* 0x040fea0000001804 */
[----:B------:R-:W-:Y:S01]  /*1e500*/  FADD.FTZ R2, R94, R37 ;  /* 0x000000255e027221 */ /* 0x000fe20000010000 */
[C---:B------:R-:W-:Y:S05]  /*1e510*/  HMMA.16816.F32 R144, R160.reuse, R146, R8 ;  /* 0x00000092a090723c */ /* 0x040fea0000001808 */
[----:B------:R-:W-:Y:S01]  /*1e520*/  FADD.FTZ R0, R92, R0 ;  /* 0x000000005c007221 */ /* 0x000fe20000010000 */
[C---:B------:R-:W-:Y:S05]  /*1e530*/  HMMA.16816.F32 R140, R160.reuse, R148, R12 ;  /* 0x00000094a08c723c */ /* 0x040fea000000180c */
[----:B------:R-:W-:Y:S01]  /*1e540*/  FADD.FTZ R2, R89, R2 ;  /* 0x0000000259027221 */ /* 0x000fe20000010000 */
[----:B------:R-:W-:Y:S01]  /*1e550*/  FADD.FTZ R0, R91, R0 ;  /* 0x000000005b007221 */ /* 0x000fe20000010000 */
[C---:B------:R-:W-:Y:S04]  /*1e560*/  HMMA.16816.F32 R148, R160.reuse, R150, R16 ;  /* 0x00000096a094723c */ /* 0x040fe80000001810 */
[----:B------:R-:W-:Y:S01]  /*1e570*/  FADD.FTZ R2, R90, R2 ;  /* 0x000000025a027221 */ /* 0x000fe20000010000 */
[----:B------:R-:W-:Y:S01]  /*1e580*/  FADD.FTZ R37, R88, R0 ;  /* 0x0000000058257221 */ /* 0x000fe20000010000 */
[C---:B------:R-:W-:Y:S05]  /*1e590*/  HMMA.16816.F32 R156, R160.reuse, R152, R20 ;  /* 0x00000098a09c723c */ /* 0x040fea0000001814 */
[----:B------:R-:W-:Y:S01]  /*1e5a0*/  FADD.FTZ R4, R87, R37 ;  /* 0x0000002557047221 */ /* 0x000fe20000010000 */
[----:B------:R-:W-:Y:S01]  /*1e5b0*/  FADD.FTZ R0, R86, R2 ;  /* 0x0000000256007221 */ /* 0x000fe20000010000 */
[C---:B------:R-:W-:Y:S04]  /*1e5c0*/  HMMA.16816.F32 R152, R160.reuse, R154, R24 ;  /* 0x0000009aa098723c */ /* 0x040fe80000001818 */
[----:B------:R-:W-:Y:S01]  /*1e5d0*/  FADD.FTZ R2, R85, R0 ;  /* 0x0000000055027221 */ /* 0x000fe20000010000 */
[----:B------:R-:W-:Y:S01]  /*1e5e0*/  FADD.FTZ R0, R84, R4 ;  /* 0x0000000454007221 */ /* 0x000fe20000010000 */
[C---:B-1----:R-:W-:Y:S05]  /*1e5f0*/  HMMA.16816.F32 R164, R160.reuse, R40, R28 ;  /* 0x00000028a0a4723c */ /* 0x042fea000000181c */
[----:B------:R-:W-:Y:S01]  /*1e600*/  FADD.FTZ R2, R82, R2 ;  /* 0x0000000252027221 */ /* 0x000fe20000010000 */
[----:B------:R-:W-:Y:S01]  /*1e610*/  FADD.FTZ R4, R83, R0 ;  /* 0x0000000053047221 */ /* 0x000fe20000010000 */
[----:B------:R-:W-:Y:S04]  /*1e620*/  HMMA.16816.F32 R160, R160, R42, R32 ;  /* 0x0000002aa0a0723c */ /* 0x000fe80000001820 */
[----:B------:R-:W-:Y:S01]  /*1e630*/  FADD.FTZ R4, R80, R4 ;  /* 0x0000000450047221 */ /* 0x000fe20000010000 */
[----:B------:R-:W-:Y:S06]  /*1e640*/  FADD.FTZ R0, R81, R2 ;  /* 0x0000000251007221 */ /* 0x000fec0000010000 */
[----:B------:R-:W-:Y:S01]  /*1e650*/  FADD.FTZ R2, R78, R0 ;  /* 0x000000004e027221 */ /* 0x000fe20000010000 */
[----:B------:R-:W-:Y:S03]  /*1e660*/  FADD.FTZ R0, R79, R4 ;  /* 0x000000044f007221 */ /* 0x000fe60000010000 */
        /* <DEDUP_REMOVED lines=16> */
[----:B------:R-:W-:Y:S02]  /*1e770*/  FADD.FTZ R0, R64, R0 ;  /* 0x0000000040007221 */ /* 0x000fe40000010000 */
[----:B------:R2:W-:Y:S04]  /*1e780*/  STL [R1+0x10], R2 ;  /* 0x0000100201007387 */ /* 0x0005e80000100800 */
[----:B------:R2:W-:Y:S01]  /*1e790*/  STL [R1+0x14], R0 ;  /* 0x0000140001007387 */ /* 0x0005e20000100800 */
[----:B------:R-:W-:Y:S05]  /*1e7a0*/  @P1 BRA `(.L_x_919) ;  /* 0xffffff8800cc1947 */ /* 0x000fea000383ffff */
.L_x_915:
[----:B------:R-:W2:Y:S04]  /*1e7b0*/  LDL.LU R5, [R1+0x10] ;  /* 0x0000100001057983 */ /* 0x000ea80000300800 */
[----:B------:R-:W3:Y:S01]  /*1e7c0*/  LDL.LU R4, [R1+0x14] ;  /* 0x0000140001047983 */ /* 0x000ee20000300800 */
[----:B------:R-:W4:Y:S01]  /*1e7d0*/  S2UR UR4, SR_CgaCtaId ;  /* 0x00000000000479c3 */ /* 0x000f220000008800 */
[----:B------:R-:W-:Y:S01]  /*1e7e0*/  UMOV UR6, 0x400 ;  /* 0x0000040000067882 */ /* 0x000fe20000000000 */
[----:B-1----:R-:W-:Y:S01]  /*1e7f0*/  IMAD.MOV.U32 R7, RZ, RZ, -0x10 ;  /* 0xfffffff0ff077424 */ /* 0x002fe200078e00ff */
[----:B------:R-:W1:Y:S01]  /*1e800*/  S2R R27, SR_TID.X ;  /* 0x00000000001b7919 */ /* 0x000e620000002100 */
[----:B------:R-:W-:Y:S01]  /*1e810*/  IMAD.MOV.U32 R8, RZ, RZ, 0x20 ;  /* 0x00000020ff087424 */ /* 0x000fe200078e00ff */
[----:B------:R-:W-:-:S02]  /*1e820*/  UISETP.NE.AND UP0, UPT, UR16, -0x1, UPT ;  /* 0xffffffff1000788c */ /* 0x000fc4000bf05270 */
[----:B----4-:R-:W-:-:S09]  /*1e830*/  ULEA UR4, UR4, UR6, 0x18 ;  /* 0x0000000604047291 */ /* 0x010fd2000f8ec03f */
[----:B------:R-:W-:Y:S02]  /*1e840*/  @UP0 ULDC.64 UR6, c[0x0][0x298] ;  /* 0x0000a60000060ab9 */ /* 0x000fe40000000a00 */
[----:B------:R-:W-:-:S04]  /*1e850*/  @UP0 UIMAD.WIDE.U32 UR10, UR16, UR6, URZ ;  /* 0x00000006100a02a5 */ /* 0x000fc8000f8e003f */
[----:B------:R-:W-:Y:S01]  /*1e860*/  @UP0 UIMAD UR8, UR16, UR7, UR11 ;  /* 0x00000007100802a4 */ /* 0x000fe2000f8e020b */
[----:B-1----:R-:W-:-:S04]  /*1e870*/  SHF.R.S32.HI R28, RZ, 0x1f, R27 ;  /* 0x0000001fff1c7819 */ /* 0x002fc8000001141b */
[----:B------:R-:W-:-:S04]  /*1e880*/  LEA.HI R26, R28, R27, RZ, 0x5 ;  /* 0x0000001b1c1a7211 */ /* 0x000fc800078f28ff */
[----:B------:R-:W-:Y:S01]  /*1e890*/  SHF.R.S32.HI R25, RZ, 0x5, R26 ;  /* 0x00000005ff197819 */ /* 0x000fe2000001141a */
[----:B--2---:R-:W1:Y:S04]  /*1e8a0*/  SHFL.BFLY PT, R0, R5, 0x2, 0x1f ;  /* 0x0c401f0005007f89 */ /* 0x004e6800000e0000 */
[----:B---3--:R-:W2:Y:S01]  /*1e8b0*/  SHFL.BFLY PT, R2, R4, 0x2, 0x1f ;  /* 0x0c401f0004027f89 */ /* 0x008ea200000e0000 */
[----:B-1----:R-:W-:Y:S01]  /*1e8c0*/  FADD.FTZ R0, R0, R5 ;  /* 0x0000000500007221 */ /* 0x002fe20000010000 */
[----:B--2---:R-:W-:-:S04]  /*1e8d0*/  FADD.FTZ R2, R2, R4 ;  /* 0x0000000402027221 */ /* 0x004fc80000010000 */
[----:B------:R-:W1:Y:S04]  /*1e8e0*/  SHFL.BFLY PT, R5, R0, 0x1, 0x1f ;  /* 0x0c201f0000057f89 */ /* 0x000e6800000e0000 */
[----:B------:R-:W2:Y:S01]  /*1e8f0*/  SHFL.BFLY PT, R4, R2, 0x1, 0x1f ;  /* 0x0c201f0002047f89 */ /* 0x000ea200000e0000 */
[----:B-1----:R-:W-:Y:S01]  /*1e900*/  FADD.FTZ R24, R0, R5 ;  /* 0x0000000500187221 */ /* 0x002fe20000010000 */
[----:B------:R-:W-:Y:S01]  /*1e910*/  MOV R0, 0x3f800000 ;  /* 0x3f80000000007802 */ /* 0x000fe20000000f00 */
[----:B--2---:R-:W-:-:S03]  /*1e920*/  FADD.FTZ R23, R2, R4 ;  /* 0x0000000402177221 */ /* 0x004fc60000010000 */
[----:B------:R-:W-:Y:S02]  /*1e930*/  FSETP.NE.FTZ.AND P4, PT, R24, RZ, PT ;  /* 0x000000ff1800720b */ /* 0x000fe40003f95000 */
[----:B------:R-:W-:Y:S02]  /*1e940*/  MOV R2, 0x3f800000 ;  /* 0x3f80000000027802 */ /* 0x000fe40000000f00 */
[----:B------:R-:W-:Y:S02]  /*1e950*/  FSETP.NE.FTZ.AND P3, PT, R23, RZ, PT ;  /* 0x000000ff1700720b */ /* 0x000fe40003f75000 */
[----:B------:R-:W-:-:S04]  /*1e960*/  LEA.HI R4, R28, R27, RZ, 0x2 ;  /* 0x0000001b1c047211 */ /* 0x000fc800078f10ff */
[----:B------:R-:W-:-:S03]  /*1e970*/  SHF.R.S32.HI R5, RZ, 0x2, R4 ;  /* 0x00000002ff057819 */ /* 0x000fc60000011404 */
[----:B------:R-:W1:Y:S08]  /*1e980*/  @P4 MUFU.RCP R0, R24 ;  /* 0x0000001800004308 */ /* 0x000e700000001000 */
[----:B------:R-:W2:Y:S01]  /*1e990*/  @P3 MUFU.RCP R2, R23 ;  /* 0x0000001700023308 */ /* 0x000ea20000001000 */
[C---:B-1----:R-:W-:Y:S01]  /*1e9a0*/  FMUL.FTZ R136, R0.reuse, R136 ;  /* 0x0000008800887220 */ /* 0x042fe20000410000 */
        /* <DEDUP_REMOVED lines=14> */
[----:B------:R-:W-:Y:S01]  /*1ea90*/  FMUL.FTZ R10, R0, R161 ;  /* 0x000000a1000a7220 */ /* 0x000fe20000410000 */
[----:B------:R-:W-:Y:S01]  /*1eaa0*/  SHF.R.S32.HI R0, RZ, 0x1f, R4 ;  /* 0x0000001fff007819 */ /* 0x000fe20000011404 */
[C---:B--2---:R-:W-:Y:S01]  /*1eab0*/  FMUL.FTZ R139, R2.reuse, R139 ;  /* 0x0000008b028b7220 */ /* 0x044fe20000410000 */
[C---:B------:R-:W-:Y:S01]  /*1eac0*/  FMUL.FTZ R6, R2.reuse, R138 ;  /* 0x0000008a02067220 */ /* 0x040fe20000410000 */
[----:B------:R-:W-:Y:S01]  /*1ead0*/  FMUL.FTZ R147, R2, R147 ;  /* 0x0000009302937220 */ /* 0x000fe20000410000 */
[----:B------:R-:W-:Y:S01]  /*1eae0*/  LEA.HI R0, R0, R5, RZ, 0x3 ;  /* 0x0000000500007211 */ /* 0x000fe200078f18ff */
[C---:B------:R-:W-:Y:S01]  /*1eaf0*/  FMUL.FTZ R18, R2.reuse, R146 ;  /* 0x0000009202127220 */ /* 0x040fe20000410000 */
[C---:B------:R-:W-:Y:S01]  /*1eb00*/  FMUL.FTZ R143, R2.reuse, R143 ;  /* 0x0000008f028f7220 */ /* 0x040fe20000410000 */
[----:B------:R-:W-:Y:S01]  /*1eb10*/  FMUL.FTZ R16, R2, R142 ;  /* 0x0000008e02107220 */ /* 0x000fe20000410000 */
[----:B------:R-:W-:Y:S01]  /*1eb20*/  LOP3.LUT R0, R0, 0xfffffff8, RZ, 0xc0, !PT ;  /* 0xfffffff800007812 */ /* 0x000fe200078ec0ff */
[C---:B------:R-:W-:Y:S01]  /*1eb30*/  FMUL.FTZ R151, R2.reuse, R151 ;  /* 0x0000009702977220 */ /* 0x040fe20000410000 */
[C---:B------:R-:W-:Y:S01]  /*1eb40*/  FMUL.FTZ R14, R2.reuse, R150 ;  /* 0x00000096020e7220 */ /* 0x040fe20000410000 */
[C---:B------:R-:W-:Y:S01]  /*1eb50*/  FMUL.FTZ R159, R2.reuse, R159 ;  /* 0x0000009f029f7220 */ /* 0x040fe20000410000 */
[----:B------:R-:W-:Y:S01]  /*1eb60*/  FMUL.FTZ R19, R2, R158 ;  /* 0x0000009e02137220 */ /* 0x000fe20000410000 */
[----:B------:R-:W-:-:S02]  /*1eb70*/  IMAD.IADD R0, R5, 0x1, -R0 ;  /* 0x0000000105007824 */ /* 0x000fc400078e0a00 */
[C---:B------:R-:W-:Y:S01]  /*1eb80*/  FMUL.FTZ R155, R2.reuse, R155 ;  /* 0x0000009b029b7220 */ /* 0x040fe20000410000 */
[C---:B------:R-:W-:Y:S01]  /*1eb90*/  FMUL.FTZ R154, R2.reuse, R154 ;  /* 0x0000009a029a7220 */ /* 0x040fe20000410000 */
[C---:B------:R-:W-:Y:S01]  /*1eba0*/  FMUL.FTZ R167, R2.reuse, R167 ;  /* 0x000000a702a77220 */ /* 0x040fe20000410000 */
[C---:B------:R-:W-:Y:S01]  /*1ebb0*/  FMUL.FTZ R20, R2.reuse, R166 ;  /* 0x000000a602147220 */ /* 0x040fe20000410000 */
[C---:B------:R-:W-:Y:S01]  /*1ebc0*/  FMUL.FTZ R163, R2.reuse, R163 ;  /* 0x000000a302a37220 */ /* 0x040fe20000410000 */
[----:B------:R-:W-:Y:S01]  /*1ebd0*/  FMUL.FTZ R9, R2, R162 ;  /* 0x000000a202097220 */ /* 0x000fe20000410000 */
[----:B------:R-:W-:Y:S02]  /*1ebe0*/  LOP3.LUT R2, R4, 0x3ffffffc, RZ, 0xc0, !PT ;  /* 0x3ffffffc04027812 */ /* 0x000fe400078ec0ff */
[C---:B------:R-:W-:Y:S02]  /*1ebf0*/  SHF.L.U32 R4, R0.reuse, 0x6, RZ ;  /* 0x0000000600047819 */ /* 0x040fe400000006ff */
[----:B------:R-:W-:Y:S01]  /*1ec00*/  LOP3.LUT R5, R0, 0x1, RZ, 0xc0, !PT ;  /* 0x0000000100057812 */ /* 0x000fe200078ec0ff */
[----:B------:R-:W-:Y:S01]  /*1ec10*/  IMAD.IADD R2, R27, 0x1, -R2 ;  /* 0x000000011b027824 */ /* 0x000fe200078e0a02 */
[----:B------:R-:W-:-:S02]  /*1ec20*/  LOP3.LUT R4, R4, 0x1c0, RZ, 0xc0, !PT ;  /* 0x000001c004047812 */ /* 0x000fc400078ec0ff */
[----:B------:R-:W-:Y:S02]  /*1ec30*/  ISETP.NE.U32.AND P0, PT, R5, 0x1, PT ;  /* 0x000000010500780c */ /* 0x000fe40003f05070 */
[----:B------:R-:W-:Y:S02]  /*1ec40*/  LEA R2, R25, R2, 0x9 ;  /* 0x0000000219027211 */ /* 0x000fe400078e48ff */
[----:B------:R-:W-:Y:S02]  /*1ec50*/  LEA.HI R4, R4, R4, RZ, 0x1d ;  /* 0x0000000404047211 */ /* 0x000fe400078fe8ff */
[----:B------:R-:W-:Y:S02]  /*1ec60*/  R2P PR, R0, 0x6 ;  /* 0x0000000600007804 */ /* 0x000fe40000000000 */
[----:B------:R-:W-:Y:S02]  /*1ec70*/  LEA R2, R2, R4, 0x1 ;  /* 0x0000000402027211 */ /* 0x000fe400078e08ff */
[----:B------:R-:W-:-:S02]  /*1ec80*/  SEL R7, R7, 0x10, !P0 ;  /* 0x0000001007077807 */ /* 0x000fc40004000000 */
[----:B------:R-:W-:Y:S01]  /*1ec90*/  LEA R0, R2, UR4, 0x1 ;  /* 0x0000000402007c11 */ /* 0x000fe2000f8e08ff */
[----:B------:R-:W-:Y:S01]  /*1eca0*/  ULDC.U8 UR4, c[0x0][0x3d8] ;  /* 0x0000f60000047ab9 */ /* 0x000fe20000000000 */
[----:B------:R-:W-:Y:S02]  /*1ecb0*/  F2FP.F16.F32.PACK_AB R6, R139, R6 ;  /* 0x000000068b06723e */ /* 0x000fe400000000ff */
[----:B------:R-:W-:Y:S02]  /*1ecc0*/  SEL R8, R8, 0xffffffe0, !P1 ;  /* 0xffffffe008087807 */ /* 0x000fe40004800000 */
[----:B------:R-:W-:Y:S01]  /*1ecd0*/  IADD3 R4, R0, R7, RZ ;  /* 0x0000000700047210 */ /* 0x000fe20007ffe0ff */
[----:B------:R1:W-:Y:S01]  /*1ece0*/  STS [R0+0x400], R6 ;  /* 0x0004000600007388 */ /* 0x0003e20000000800 */
[----:B------:R-:W-:Y:S02]  /*1ecf0*/  F2FP.F16.F32.PACK_AB R11, R11, R136 ;  /* 0x000000880b0b723e */ /* 0x000fe400000000ff */
[----:B------:R-:W-:Y:S01]  /*1ed00*/  F2FP.F16.F32.PACK_AB R12, R12, R144 ;  /* 0x000000900c0c723e */ /* 0x000fe200000000ff */
[----:B------:R-:W-:Y:S01]  /*1ed10*/  IMAD.IADD R5, R4, 0x1, R8 ;  /* 0x0000000104057824 */ /* 0x000fe200078e0208 */
[----:B------:R-:W-:Y:S01]  /*1ed20*/  F2FP.F16.F32.PACK_AB R18, R147, R18 ;  /* 0x000000129312723e */ /* 0x000fe200000000ff */
[----:B------:R-:W-:Y:S01]  /*1ed30*/  STS [R0], R11 ;  /* 0x0000000b00007388 */ /* 0x000fe20000000800 */
[----:B------:R-:W-:-:S02]  /*1ed40*/  F2FP.F16.F32.PACK_AB R17, R17, R140 ;  /* 0x0000008c1111723e */ /* 0x000fc400000000ff */
[----:B------:R-:W-:Y:S01]  /*1ed50*/  F2FP.F16.F32.PACK_AB R16, R143, R16 ;  /* 0x000000108f10723e */ /* 0x000fe200000000ff */
[----:B------:R-:W-:Y:S01]  /*1ed60*/  STS [R4], R12 ;  /* 0x0000000c04007388 */ /* 0x000fe20000000800 */
[----:B------:R-:W-:Y:S02]  /*1ed70*/  F2FP.F16.F32.PACK_AB R15, R15, R148 ;  /* 0x000000940f0f723e */ /* 0x000fe400000000ff */
[----:B------:R-:W-:Y:S01]  /*1ed80*/  F2FP.F16.F32.PACK_AB R14, R151, R14 ;  /* 0x0000000e970e723e */ /* 0x000fe200000000ff */
[----:B------:R2:W-:Y:S01]  /*1ed90*/  STS [R4+0x400], R18 ;  /* 0x0004001204007388 */ /* 0x0005e20000000800 */
[----:B------:R-:W-:Y:S02]  /*1eda0*/  IADD3 R2, R0, 0x40, RZ ;  /* 0x0000004000027810 */ /* 0x000fe40007ffe0ff */
[----:B------:R-:W-:Y:S02]  /*1edb0*/  F2FP.F16.F32.PACK_AB R13, R13, R156 ;  /* 0x0000009c0d0d723e */ /* 0x000fe400000000ff */
[----:B------:R-:W-:-:S02]  /*1edc0*/  F2FP.F16.F32.PACK_AB R19, R159, R19 ;  /* 0x000000139f13723e */ /* 0x000fc400000000ff */
[----:B------:R-:W-:Y:S02]  /*1edd0*/  @P2 IADD3 R2, R0, -0x40, RZ ;  /* 0xffffffc000022810 */ /* 0x000fe40007ffe0ff */
[----:B------:R-:W-:Y:S01]  /*1ede0*/  F2FP.F16.F32.PACK_AB R22, R22, R152 ;  /* 0x000000981616723e */ /* 0x000fe200000000ff */
[----:B-1----:R-:W-:Y:S01]  /*1edf0*/  IMAD.IADD R6, R0, 0x1, R8 ;  /* 0x0000000100067824 */ /* 0x002fe200078e0208 */
[----:B------:R-:W-:Y:S02]  /*1ee00*/  F2FP.F16.F32.PACK_AB R154, R155, R154 ;  /* 0x0000009a9b9a723e */ /* 0x000fe400000000ff */
[----:B------:R-:W-:Y:S02]  /*1ee10*/  F2FP.F16.F32.PACK_AB R21, R21, R164 ;  /* 0x000000a41515723e */ /* 0x000fe400000000ff */
[----:B------:R-:W-:Y:S01]  /*1ee20*/  STS [R6], R17 ;  /* 0x0000001106007388 */ /* 0x000fe20000000800 */
[----:B------:R-:W-:Y:S02]  /*1ee30*/  F2FP.F16.F32.PACK_AB R20, R167, R20 ;  /* 0x00000014a714723e */ /* 0x000fe400000000ff */
[----:B------:R-:W-:Y:S01]  /*1ee40*/  F2FP.F16.F32.PACK_AB R10, R10, R160 ;  /* 0x000000a00a0a723e */ /* 0x000fe200000000ff */
[----:B------:R1:W-:Y:S01]  /*1ee50*/  STS [R6+0x400], R16 ;  /* 0x0004001006007388 */ /* 0x0003e20000000800 */
[----:B------:R-:W-:-:S02]  /*1ee60*/  F2FP.F16.F32.PACK_AB R9, R163, R9 ;  /* 0x00000009a309723e */ /* 0x000fc400000000ff */
[----:B------:R-:W-:Y:S01]  /*1ee70*/  PLOP3.LUT P0, PT, PT, PT, UP0, 0x80, 0x0 ;  /* 0x000000000000781c */ /* 0x000fe20003f0f008 */
[----:B------:R-:W-:Y:S01]  /*1ee80*/  STS [R5], R15 ;  /* 0x0000000f05007388 */ /* 0x000fe20000000800 */
[----:B--2---:R-:W-:Y:S01]  /*1ee90*/  IMAD.IADD R4, R7, 0x1, R2 ;  /* 0x0000000107047824 */ /* 0x004fe200078e0202 */
[----:B------:R-:W-:Y:S01]  /*1eea0*/  ISETP.NE.AND P1, PT, RZ, UR4, PT ;  /* 0x00000004ff007c0c */ /* 0x000fe2000bf25270 */
[----:B------:R-:W-:Y:S01]  /*1eeb0*/  IMAD.MOV.U32 R7, RZ, RZ, 0x7f800000 ;  /* 0x7f800000ff077424 */ /* 0x000fe200078e00ff */
[----:B------:R2:W-:Y:S01]  /*1eec0*/  STS [R5+0x400], R14 ;  /* 0x0004000e05007388 */ /* 0x0005e20000000800 */
[----:B------:R-:W-:-:S03]  /*1eed0*/  IMAD.IADD R0, R8, 0x1, R4 ;  /* 0x0000000108007824 */ /* 0x000fc600078e0204 */
[----:B------:R-:W-:Y:S04]  /*1eee0*/  STS [R2], R13 ;  /* 0x0000000d02007388 */ /* 0x000fe80000000800 */
[----:B------:R3:W-:Y:S04]  /*1eef0*/  STS [R2+0x400], R19 ;  /* 0x0004001302007388 */ /* 0x0007e80000000800 */
[----:B------:R-:W-:Y:S04]  /*1ef00*/  STS [R4], R22 ;  /* 0x0000001604007388 */ /* 0x000fe80000000800 */
[----:B------:R4:W-:Y:S01]  /*1ef10*/  STS [R4+0x400], R154 ;  /* 0x0004009a04007388 */ /* 0x0009e20000000800 */
[----:B-1----:R-:W-:Y:S01]  /*1ef20*/  MOV R6, 0x7f800000 ;  /* 0x7f80000000067802 */ /* 0x002fe20000000f00 */
[----:B--2---:R-:W1:Y:S01]  /*1ef30*/  @P4 MUFU.LG2 R5, R24 ;  /* 0x0000001800054308 */ /* 0x004e620000000c00 */
[----:B---3--:R-:W-:-:S05]  /*1ef40*/  IADD3 R2, R8, R2, RZ ;  /* 0x0000000208027210 */ /* 0x008fca0007ffe0ff */
[----:B------:R-:W-:Y:S01]  /*1ef50*/  STS [R2], R21 ;  /* 0x0000001502007388 */ /* 0x000fe20000000800 */
[----:B----4-:R-:W2:Y:S03]  /*1ef60*/  @P4 LDC R4, c[0x0][0x2e8] ;  /* 0x0000ba00ff044b82 */ /* 0x010ea60000000800 */
[----:B------:R3:W-:Y:S01]  /*1ef70*/  STS [R2+0x400], R20 ;  /* 0x0004001402007388 */ /* 0x0007e20000000800 */
[----:B-1----:R-:W-:-:S03]  /*1ef80*/  @P4 FMUL.FTZ R5, R5, 0.69314718246459960938 ;  /* 0x3f31721805054820 */ /* 0x002fc60000410000 */
[----:B------:R-:W-:Y:S04]  /*1ef90*/  STS [R0], R10 ;  /* 0x0000000a00007388 */ /* 0x000fe80000000800 */
[----:B------:R1:W-:Y:S01]  /*1efa0*/  STS [R0+0x400], R9 ;  /* 0x0004000900007388 */ /* 0x0003e20000000800 */
[----:B---3--:R-:W3:Y:S01]  /*1efb0*/  @P3 LDC R2, c[0x0][0x2e8] ;  /* 0x0000ba00ff023b82 */ /* 0x008ee20000000800 */
[----:B-1----:R-:W1:Y:S02]  /*1efc0*/  @P3 MUFU.LG2 R0, R23 ;  /* 0x0000001700003308 */ /* 0x002e640000000c00 */
[----:B-1----:R-:W-:Y:S01]  /*1efd0*/  @P3 FMUL.FTZ R0, R0, 0.69314718246459960938 ;  /* 0x3f31721800003820 */ /* 0x002fe20000410000 */
[----:B--2---:R-:W-:Y:S06]  /*1efe0*/  @P0 BRA `(.L_x_920) ;  /* 0x00000000001c0947 */ /* 0x004fec0003800000 */
[----:B------:R-:W1:Y:S01]  /*1eff0*/  S2UR UR8, SR_CTAID.Y ;  /* 0x00000000000879c3 */ /* 0x000e620000002600 */
[----:B------:R-:W-:Y:S01]  /*1f000*/  ULDC.64 UR6, c[0x0][0x290] ;  /* 0x0000a40000067ab9 */ /* 0x000fe20000000a00 */
[----:B-1----:R-:W-:Y:S02]  /*1f010*/  USHF.R.S32.HI UR4, URZ, 0x1f, UR8 ;  /* 0x0000001f3f047899 */ /* 0x002fe40008011408 */
[----:B------:R-:W-:Y:S02]  /*1f020*/  UIMAD.WIDE.U32 UR10, UR8, UR6, URZ ;  /* 0x00000006080a72a5 */ /* 0x000fe4000f8e003f */
[----:B------:R-:W-:-:S04]  /*1f030*/  UIMAD UR4, UR4, UR6, URZ ;  /* 0x00000006040472a4 */ /* 0x000fc8000f8e023f */
[----:B------:R-:W-:-:S04]  /*1f040*/  UIMAD UR4, UR8, UR7, UR4 ;  /* 0x00000007080472a4 */ /* 0x000fc8000f8e0204 */
[----:B------:R-:W-:-:S12]  /*1f050*/  UIADD3 UR8, UR11, UR4, URZ ;  /* 0x000000040b087290 */ /* 0x000fd8000fffe03f */
.L_x_920:
[----:B------:R-:W-:Y:S01]  /*1f060*/  @P4 FFMA.FTZ R6, R36, R4, R5 ;  /* 0x0000000424064223 */ /* 0x000fe20000010005 */
[----:B---3--:R-:W-:Y:S01]  /*1f070*/  @P3 FFMA.FTZ R7, R3, R2, R0 ;  /* 0x0000000203073223 */ /* 0x008fe20000010000 */
        /* <DEDUP_REMOVED lines=8> */
.L_x_921:
[----:B------:R-:W-:Y:S01]  /*1f100*/  S2UR UR4, SR_CTAID.Z ;  /* 0x00000000000479c3 */ /* 0x000fe20000002700 */
[----:B------:R-:W-:Y:S01]  /*1f110*/  ULDC UR6, c[0x0][0x270] ;  /* 0x00009c0000067ab9 */ /* 0x000fe20000000800 */
[----:B------:R-:W-:-:S06]  /*1f120*/  ULDC UR16, c[0x0][0x2c4] ;  /* 0x0000b10000107ab9 */ /* 0x000fcc0000000800 */
[----:B------:R-:W1:Y:S02]  /*1f130*/  S2UR UR7, SR_CTAID.Y ;  /* 0x00000000000779c3 */ /* 0x000e640000002600 */
[----:B-1----:R-:W-:-:S04]  /*1f140*/  UIMAD UR6, UR7, UR6, UR4 ;  /* 0x00000006070672a4 */ /* 0x002fc8000f8e0204 */
[----:B------:R-:W-:Y:S02]  /*1f150*/  UIMAD UR16, UR6, UR16, URZ ;  /* 0x00000010061072a4 */ /* 0x000fe4000f8e023f */
.L_x_922:
        /* <DEDUP_REMOVED lines=28> */
.L_x_924:
[----:B------:R-:W-:Y:S05]  /*1f320*/  BSYNC B0 ;  /* 0x0000000000007941 */ /* 0x000fea0003800000 */
.L_x_923:
[----:B------:R-:W3:Y:S01]  /*1f330*/  LDL.LU.64 R4, [R1+0x18] ;  /* 0x0000180001047983 */ /* 0x000ee20000300a00 */
[----:B------:R-:W4:Y:S01]  /*1f340*/  S2UR UR9, SR_CTAID.X ;  /* 0x00000000000979c3 */ /* 0x000f220000002500 */
[----:B-12---:R-:W-:Y:S01]  /*1f350*/  SHF.R.S32.HI R2, RZ, 0x1f, R9 ;  /* 0x0000001fff027819 */ /* 0x006fe20000011409 */
[----:B------:R-:W-:Y:S01]  /*1f360*/  ULDC UR7, c[0x0][0x2d0] ;  /* 0x0000b40000077ab9 */ /* 0x000fe20000000800 */
[----:B------:R-:W-:Y:S01]  /*1f370*/  LEA.HI R0, R28, R27, RZ, 0x3 ;  /* 0x0000001b1c007211 */ /* 0x000fe200078f18ff */
[----:B------:R1:W2:Y:S01]  /*1f380*/  LDS.128 R20, [R241+0x1800] ;  /* 0x00180000f1147984 */ /* 0x0002a20000000c00 */
[----:B------:R-:W-:Y:S01]  /*1f390*/  LEA.HI R9, R2, R9, RZ, 0x3 ;  /* 0x0000000902097211 */ /* 0x000fe200078f18ff */
[----:B------:R-:W-:Y:S01]  /*1f3a0*/  BSSY B0, `(.L_x_925) ;  /* 0x000002b000007945 */ /* 0x000fe20003800000 */
[----:B------:R-:W-:Y:S01]  /*1f3b0*/  SHF.R.S32.HI R10, RZ, 0x3, R0 ;  /* 0x00000003ff0a7819 */ /* 0x000fe20000011400 */
[----:B------:R-:W1:Y:S04]  /*1f3c0*/  LDC.64 R16, c[0x0][0x298] ;  /* 0x0000a600ff107b82 */ /* 0x000e680000000a00 */
[----:B------:R-:W-:-:S04]  /*1f3d0*/  VIADD R8, R10, 0x20 ;  /* 0x000000200a087836 */ /* 0x000fc80000000000 */
[----:B------:R-:W2:Y:S01]  /*1f3e0*/  LDC.64 R6, c[0x0][0x2a0] ;  /* 0x0000a800ff067b82 */ /* 0x000ea20000000a00 */
[----:B----4-:R-:W-:-:S04]  /*1f3f0*/  USHF.L.U32 UR9, UR9, 0x6, URZ ;  /* 0x0000000609097899 */ /* 0x010fc8000800063f */
[----:B------:R-:W-:-:S06]  /*1f400*/  USHF.R.S32.HI UR6, URZ, 0x1f, UR9 ;  /* 0x0000001f3f067899 */ /* 0x000fcc0008011409 */
[----:B-1----:R-:W-:Y:S01]  /*1f410*/  IMAD R0, R16, UR6, RZ ;  /* 0x0000000610007c24 */ /* 0x002fe2000f8e02ff */
[----:B------:R-:W-:Y:S01]  /*1f420*/  USHF.R.S32.HI UR6, URZ, 0x1f, UR4 ;  /* 0x0000001f3f067899 */ /* 0x000fe20008011404 */
[--C-:B---3--:R-:W-:Y:S02]  /*1f430*/  IMAD.MOV.U32 R12, RZ, RZ, R4.reuse ;  /* 0x000000ffff0c7224 */ /* 0x108fe400078e0004 */
[----:B------:R-:W-:Y:S02]  /*1f440*/  IMAD.MOV.U32 R12, RZ, RZ, R4 ;  /* 0x000000ffff0c7224 */ /* 0x000fe400078e0004 */
[----:B------:R-:W-:Y:S02]  /*1f450*/  IMAD.MOV.U32 R13, RZ, RZ, R5 ;  /* 0x000000ffff0d7224 */ /* 0x000fe400078e0005 */
[C---:B------:R-:W-:Y:S01]  /*1f460*/  VIADD R4, R10.reuse, 0x10 ;  /* 0x000000100a047836 */ /* 0x040fe20000000000 */
[----:B------:R-:W-:Y:S01]  /*1f470*/  SHF.R.S32.HI R13, RZ, 0x1f, R12 ;  /* 0x0000001fff0d7819 */ /* 0x000fe2000001140c */
[----:B------:R-:W-:Y:S01]  /*1f480*/  VIADD R5, R10, 0x30 ;  /* 0x000000300a057836 */ /* 0x000fe20000000000 */
[----:B------:R-:W-:-:S03]  /*1f490*/  ISETP.GE.AND P0, PT, R12, UR7, PT ;  /* 0x000000070c007c0c */ /* 0x000fc6000bf06270 */
[----:B------:R1:W-:Y:S01]  /*1f4a0*/  STL [R1+0x1c], R13 ;  /* 0x00001c0d01007387 */ /* 0x0003e20000100800 */
[----:B------:R-:W-:Y:S01]  /*1f4b0*/  IMAD.WIDE.U32 R2, R16, UR9, R12 ;  /* 0x0000000910027c25 */ /* 0x000fe2000f8e000c */
[----:B------:R-:W-:Y:S02]  /*1f4c0*/  ISETP.GE.OR P3, PT, R4, UR5, P0 ;  /* 0x0000000504007c0c */ /* 0x000fe40008766670 */
[----:B------:R1:W3:Y:S01]  /*1f4d0*/  LDS.128 R12, [R241] ;  /* 0x00000000f10c7984 */ /* 0x0002e20000000c00 */
[----:B------:R-:W-:Y:S01]  /*1f4e0*/  IMAD R4, R17, UR9, R0 ;  /* 0x0000000911047c24 */ /* 0x000fe2000f8e0200 */
[----:B------:R-:W-:Y:S01]  /*1f4f0*/  IADD3 R2, P1, R2, UR10, RZ ;  /* 0x0000000a02027c10 */ /* 0x000fe2000ff3e0ff */
[----:B------:R-:W-:Y:S01]  /*1f500*/  UIADD3 UR9, -UR9, UR18, URZ ;  /* 0x0000001209097290 */ /* 0x000fe2000fffe13f */
[----:B------:R-:W-:Y:S01]  /*1f510*/  ISETP.GE.OR P2, PT, R8, UR5, P0 ;  /* 0x0000000508007c0c */ /* 0x000fe20008746670 */
[----:B--2---:R-:W-:Y:S01]  /*1f520*/  IMAD R0, R6, UR6, RZ ;  /* 0x0000000606007c24 */ /* 0x004fe2000f8e02ff */
[----:B------:R-:W-:-:S02]  /*1f530*/  IADD3.X R3, R3, UR8, R4, P1, !PT ;  /* 0x0000000803037c10 */ /* 0x000fc40008ffe404 */
[----:B------:R-:W-:Y:S01]  /*1f540*/  ISETP.GE.OR P1, PT, R5, UR5, P0 ;  /* 0x0000000505007c0c */ /* 0x000fe20008726670 */
[----:B------:R-:W-:Y:S01]  /*1f550*/  IMAD R4, R7, UR4, R0 ;  /* 0x0000000407047c24 */ /* 0x000fe2000f8e0200 */
[----:B------:R-:W-:Y:S01]  /*1f560*/  ISETP.GE.OR P0, PT, R10, UR9, P0 ;  /* 0x000000090a007c0c */ /* 0x000fe20008706670 */
[----:B------:R-:W-:Y:S01]  /*1f570*/  IMAD.WIDE.U32 R6, R6, UR4, R2 ;  /* 0x0000000406067c25 */ /* 0x000fe2000f8e0002 */
[----:B------:R-:W-:-:S03]  /*1f580*/  SHF.R.S32.HI R0, RZ, 0x3, R9 ;  /* 0x00000003ff007819 */ /* 0x000fc60000011409 */
[----:B------:R-:W-:Y:S01]  /*1f590*/  IMAD.IADD R5, R4, 0x1, R7 ;  /* 0x0000000104057824 */ /* 0x000fe200078e0207 */
[----:B------:R-:W-:-:S07]  /*1f5a0*/  SHF.R.S32.HI R11, RZ, 0x1f, R0 ;  /* 0x0000001fff0b7819 */ /* 0x000fce0000011400 */
[----:B-1----:R-:W-:Y:S05]  /*1f5b0*/  @P0 BRA `(.L_x_926) ;  /* 0x0000000000240947 */ /* 0x002fea0003800000 */
        /* <DEDUP_REMOVED lines=8> */
[----:B---3--:R1:W-:Y:S02]  /*1f640*/  STG.E.128 desc[UR22][R8.64], R12 ;  /* 0x0000000c08007986 */ /* 0x0083e4000c101d16 */
.L_x_926:
[----:B------:R-:W-:Y:S05]  /*1f650*/  BSYNC B0 ;  /* 0x0000000000007941 */ /* 0x000fea0003800000 */
.L_x_925:
[----:B-1-3--:R1:W2:Y:S01]  /*1f660*/  LDS.128 R12, [R241+0x800] ;  /* 0x00080000f10c7984 */ /* 0x00a2a20000000c00 */
[----:B------:R-:W-:Y:S04]  /*1f670*/  BSSY B0, `(.L_x_927) ;  /* 0x000000e000007945 */ /* 0x000fe80003800000 */
[----:B------:R-:W-:Y:S05]  /*1f680*/  @P3 BRA `(.L_x_928) ;  /* 0x0000000000303947 */ /* 0x000fea0003800000 */
[----:B------:R-:W-:Y:S01]  /*1f690*/  IADD3 R0, P0, R10, 0x10, RZ ;  /* 0x000000100a007810 */ /* 0x000fe20007f1e0ff */
[----:B------:R-:W-:Y:S01]  /*1f6a0*/  ULDC.64 UR6, c[0x0][0x280] ;  /* 0x0000a00000067ab9 */ /* 0x000fe20000000a00 */
[----:B------:R-:W-:-:S03]  /*1f6b0*/  MOV R3, R5 ;  /* 0x0000000500037202 */ /* 0x000fc60000000f00 */
[----:B------:R-:W-:-:S04]  /*1f6c0*/  IMAD.X R2, RZ, RZ, R11, P0 ;  /* 0x000000ffff027224 */ /* 0x000fc800000e060b */
[----:B------:R-:W-:Y:S02]  /*1f6d0*/  IMAD R8, R2, R16, RZ ;  /* 0x0000001002087224 */ /* 0x000fe400078e02ff */
[----:B------:R-:W-:-:S04]  /*1f6e0*/  IMAD.MOV.U32 R2, RZ, RZ, R6 ;  /* 0x000000ffff027224 */ /* 0x000fc800078e0006 */
[----:B------:R-:W-:-:S04]  /*1f6f0*/  IMAD.WIDE.U32 R2, R0, R16, R2 ;  /* 0x0000001000027225 */ /* 0x000fc800078e0002 */
[----:B------:R-:W-:Y:S01]  /*1f700*/  IMAD R0, R0, R17, R8 ;  /* 0x0000001100007224 */ /* 0x000fe200078e0208 */
[----:B------:R-:W-:-:S04]  /*1f710*/  LEA R8, P0, R2, UR6, 0x1 ;  /* 0x0000000602087c11 */ /* 0x000fc8000f8008ff */
[----:B------:R-:W-:-:S04]  /*1f720*/  IADD3 R0, R0, R3, RZ ;  /* 0x0000000300007210 */ /* 0x000fc80007ffe0ff */
[----:B------:R-:W-:-:S05]  /*1f730*/  LEA.HI.X R9, R2, UR7, R0, 0x1, P0 ;  /* 0x0000000702097c11 */ /* 0x000fca00080f0c00 */
[----:B--2---:R3:W-:Y:S02]  /*1f740*/  STG.E.128 desc[UR22][R8.64], R12 ;  /* 0x0000000c08007986 */ /* 0x0047e4000c101d16 */
.L_x_928:
[----:B------:R-:W-:Y:S05]  /*1f750*/  BSYNC B0 ;  /* 0x0000000000007941 */ /* 0x000fea0003800000 */
.L_x_927:
[----:B--23--:R2:W3:Y:S01]  /*1f760*/  LDS.128 R12, [R241+0x1000] ;  /* 0x00100000f10c7984 */ /* 0x00c4e20000000c00 */
        /* <DEDUP_REMOVED lines=13> */
[----:B---3--:R4:W-:Y:S02]  /*1f840*/  STG.E.128 desc[UR22][R8.64], R12 ;  /* 0x0000000c08007986 */ /* 0x0089e4000c101d16 */
.L_x_930:
[----:B------:R-:W-:Y:S05]  /*1f850*/  BSYNC B0 ;  /* 0x0000000000007941 */ /* 0x000fea0003800000 */
.L_x_929:
[----:B------:R-:W-:Y:S05]  /*1f860*/  @P1 EXIT ;  /* 0x000000000000194d */ /* 0x000fea0003800000 */
[----:B------:R-:W-:Y:S01]  /*1f870*/  IADD3 R7, P0, R10, 0x30, RZ ;  /* 0x000000300a077810 */ /* 0x000fe20007f1e0ff */
[----:B------:R-:W-:Y:S01]  /*1f880*/  IMAD.MOV.U32 R2, RZ, RZ, R6 ;  /* 0x000000ffff027224 */ /* 0x000fe200078e0006 */
[----:B------:R-:W-:Y:S01]  /*1f890*/  MOV R3, R5 ;  /* 0x0000000500037202 */ /* 0x000fe20000000f00 */
[----:B------:R-:W-:Y:S02]  /*1f8a0*/  ULDC.64 UR4, c[0x0][0x280] ;  /* 0x0000a00000047ab9 */ /* 0x000fe40000000a00 */
[----:B------:R-:W-:Y:S02]  /*1f8b0*/  IMAD.X R0, RZ, RZ, R11, P0 ;  /* 0x000000ffff007224 */ /* 0x000fe400000e060b */
[----:B------:R-:W-:-:S04]  /*1f8c0*/  IMAD.WIDE.U32 R4, R7, R16, R2 ;  /* 0x0000001007047225 */ /* 0x000fc800078e0002 */
[----:B------:R-:W-:Y:S01]  /*1f8d0*/  IMAD R0, R0, R16, RZ ;  /* 0x0000001000007224 */ /* 0x000fe200078e02ff */
[----:B------:R-:W-:-:S03]  /*1f8e0*/  LEA R2, P0, R4, UR4, 0x1 ;  /* 0x0000000404027c11 */ /* 0x000fc6000f8008ff */
[----:B------:R-:W-:-:S05]  /*1f8f0*/  IMAD R0, R7, R17, R0 ;  /* 0x0000001107007224 */ /* 0x000fca00078e0200 */
[----:B------:R-:W-:-:S04]  /*1f900*/  IADD3 R0, R0, R5, RZ ;  /* 0x0000000500007210 */ /* 0x000fc80007ffe0ff */
[----:B------:R-:W-:-:S05]  /*1f910*/  LEA.HI.X R3, R4, UR5, R0, 0x1, P0 ;  /* 0x0000000504037c11 */ /* 0x000fca00080f0c00 */
[----:B------:R-:W-:Y:S01]  /*1f920*/  STG.E.128 desc[UR22][R2.64], R20 ;  /* 0x0000001402007986 */ /* 0x000fe2000c101d16 */
[----:B------:R-:W-:Y:S05]  /*1f930*/  EXIT ;  /* 0x000000000000794d */ /* 0x000fea0003800000 */
.L_x_931:
        /* <DEDUP_REMOVED lines=12> */
.L_x_7883:


//--------------------- .text._ZN5flash24flash_fwd_splitkv_kernelI23Flash_fwd_kernel_traitsILi64ELi64ELi256ELi4ELb0ELb0EN7cutlass6half_tE19Flash_kernel_traitsILi64ELi64ELi256ELi4ES3_EELb1ELb0ELb0ELb0ELb0ELb0ELb0ELb1EEEvNS_16Flash_fwd_paramsE --------------------------
	.section	.text._ZN5flash24flash_fwd_splitkv_kernelI23Flash_fwd_kernel_traitsILi64ELi64ELi256ELi4ELb0ELb0EN7cutlass6half_tE19Flash_kernel_traitsILi64ELi64ELi256ELi4ES3_EELb1ELb0ELb0ELb0ELb0ELb0ELb0ELb1EEEvNS_16Flash_fwd_paramsE,"ax",@progbits
	.align	128
        .global         _ZN5flash24flash_fwd_splitkv_kernelI23Flash_fwd_kernel_traitsILi64ELi64ELi256ELi4ELb0ELb0EN7cutlass6half_tE19Flash_kernel_traitsILi64ELi64ELi256ELi4ES3_EELb1ELb0ELb0ELb0ELb0ELb0ELb0ELb1EEEvNS_16Flash_fwd_paramsE
        .type           _ZN5flash24flash_fwd_splitkv_kernelI23Flash_fwd_kernel_traitsILi64ELi64ELi256ELi4ELb0ELb0EN7cutlass6half_tE19Flash_kernel_traitsILi64ELi64ELi256ELi4ES3_EELb1ELb0ELb0ELb0ELb0ELb0ELb0ELb1EEEvNS_16Flash_fwd_paramsE,@function
        .size           _ZN5flash24flash_fwd_splitkv_kernelI23Flash_fwd_kernel_traitsILi64ELi64ELi256ELi4ELb0ELb0EN7cutlass6half_tE19Flash_kernel_traitsILi64ELi64ELi256ELi4ES3_EELb1ELb0ELb0ELb0ELb0ELb0ELb0ELb1EEEvNS_16Flash_fwd_paramsE,(.L_x_7846 - _ZN5flash24flash_fwd_splitkv_kernelI23Flash_fwd_kernel_traitsILi64ELi64ELi256ELi4ELb0ELb0EN7cutlass6half_tE19Flash_kernel_traitsILi64ELi64ELi256ELi4ES3_EELb1ELb0ELb0ELb0ELb0ELb0ELb0ELb1EEEvNS_16Flash_fwd_paramsE)
        .other          _ZN5flash24flash_fwd_splitkv_kernelI23Flash_fwd_kernel_traitsILi64ELi64ELi256ELi4ELb0ELb0EN7cutlass6half_tE19Flash_kernel_traitsILi64ELi64ELi256ELi4ES3_EELb1ELb0ELb0ELb0ELb0ELb0ELb0ELb1EEEvNS_16Flash_fwd_paramsE,@"STO_CUDA_ENTRY STV_DEFAULT"
_ZN5flash24flash_fwd_splitkv_kernelI23Flash_fwd_kernel_traitsILi64ELi64ELi256ELi4ELb0ELb0EN7cutlass6half_tE19Flash_kernel_traitsILi64ELi64ELi256ELi4ES3_EELb1ELb0ELb0ELb0ELb0ELb0ELb0ELb1EEEvNS_16Flash_fwd_paramsE:
.text._ZN5flash24flash_fwd_splitkv_kernelI23Flash_fwd_kernel_traitsILi64ELi64ELi256ELi4ELb0ELb0EN7cutlass6half_tE19Flash_kernel_traitsILi64ELi64ELi256ELi4ES3_EELb1ELb0ELb0ELb0ELb0ELb0ELb0ELb1EEEvNS_16Flash_fwd_paramsE:
[----:B------:R-:W1:Y:S08]  /*0000*/  LDC R1, c[0x0][0x28] ;  /* 0x00000a00ff017b82 */ /* 0x000e700000000800 */
[----:B------:R-:W2:Y:S01]  /*0010*/  LDC.64 R22, c[0x0][0x198] ;  /* 0x00006600ff167b82 */ /* 0x000ea20000000a00 */
[----:B------:R-:W-:Y:S01]  /*0020*/  BSSY B3, `(.L_x_932) ;  /* 0x0000003000037945 */ /* 0x000fe20003800000 */
[----:B-1----:R-:W-:-:S06]  /*0030*/  IADD3 R1, R1, -0x178, RZ ;  /* 0xfffffe8801017810 */ /* 0x002fcc0007ffe0ff */
[----:B--2---:R-:W-:Y:S05]  /*0040*/  CALL.REL.NOINC `($_ZN5flash24flash_fwd_splitkv_kernelI23Flash_fwd_kernel_traitsILi64ELi64ELi256ELi4ELb0ELb0EN7cutlass6half_tE19Flash_kernel_traitsILi64ELi64ELi256ELi4ES3_EELb1ELb0ELb0ELb0ELb0ELb0ELb0ELb1EEEvNS_16Flash_fwd_paramsE$_ZN5flash30compute_attn_1rowblock_splitkvI23Flash_fwd_kernel_traitsILi64ELi64ELi256ELi4ELb0ELb0EN7cutlass6half_tE19Flash_kernel_traitsILi64ELi64ELi256ELi4ES3_EELb1ELb0ELb0ELb0ELb0ELb0ELb0ELb1ENS_16Flash_fwd_paramsEEEvRKT8_iiiii) ;  /* 0x0000000000087944 */ /* 0x004fea0003c00000 */
[----:B------:R-:W-:Y:S05]  /*0050*/  BSYNC B3 ;  /* 0x0000000000037941 */ /* 0x000fea0003800000 */
.L_x_932:
[----:B------:R-:W-:Y:S05]  /*0060*/  EXIT ;  /* 0x000000000000794d */ /* 0x000fea0003800000 */
        .type           $_ZN5flash24flash_fwd_splitkv_kernelI23Flash_fwd_kernel_traitsILi64ELi64ELi256ELi4ELb0ELb0EN7cutlass6half_tE19Flash_kernel_traitsILi64ELi64ELi256ELi4ES3_EELb1ELb0ELb0ELb0ELb0ELb0ELb0ELb1EEEvNS_16Flash_fwd_paramsE$_ZN5flash30compute_attn_1rowblock_splitkvI23Flash_fwd_kernel_traitsILi64ELi64ELi256ELi4ELb0ELb0EN7cutlass6half_tE19Flash_kernel_traitsILi64ELi64ELi256ELi4ES3_EELb1ELb0ELb0ELb0ELb0ELb0ELb0ELb1ENS_16Flash_fwd_paramsEEEvRKT8_iiiii,@function
        .size           $_ZN5flash24flash_fwd_splitkv_kernelI23Flash_fwd_kernel_traitsILi64ELi64ELi256ELi4ELb0ELb0EN7cutlass6half_tE19Flash_kernel_traitsILi64ELi64ELi256ELi4ES3_EELb1ELb0ELb0ELb0ELb0ELb0ELb0ELb1EEEvNS_16Flash_fwd_paramsE$_ZN5flash30compute_attn_1rowblock_splitkvI23Flash_fwd_kernel_traitsILi64ELi64ELi256ELi4ELb0ELb0EN7cutlass6half_tE19Flash_kernel_traitsILi64ELi64ELi256ELi4ES3_EELb1ELb0ELb0ELb0ELb0ELb0ELb0ELb1ENS_16Flash_fwd_paramsEEEvRKT8_iiiii,(.L_x_7846 - $_ZN5flash24flash_fwd_splitkv_kernelI23Flash_fwd_kernel_traitsILi64ELi64ELi256ELi4ELb0ELb0EN7cutlass6half_tE19Flash_kernel_traitsILi64ELi64ELi256ELi4ES3_EELb1ELb0ELb0ELb0ELb0ELb0ELb0ELb1EEEvNS_16Flash_fwd_paramsE$_ZN5flash30compute_attn_1rowblock_splitkvI23Flash_fwd_kernel_traitsILi64ELi64ELi256ELi4ELb0ELb0EN7cutlass6half_tE19Flash_kernel_traitsILi64ELi64ELi256ELi4ES3_EELb1ELb0ELb0ELb0ELb0ELb0ELb0ELb1ENS_16Flash_fwd_paramsEEEvRKT8_iiiii)
$_ZN5flash24flash_fwd_splitkv_kernelI23Flash_fwd_kernel_traitsILi64ELi64ELi256ELi4ELb0ELb0EN7cutlass6half_tE19Flash_kernel_traitsILi64ELi64ELi256ELi4ES3_EELb1ELb0ELb0ELb0ELb0ELb0ELb0ELb1EEEvNS_16Flash_fwd_paramsE$_ZN5flash30compute_attn_1rowblock_splitkvI23Flash_fwd_kernel_traitsILi64ELi64ELi256ELi4ELb0ELb0EN7cutlass6half_tE19Flash_kernel_traitsILi64ELi64ELi256ELi4ES3_EELb1ELb0ELb0ELb0ELb0ELb0ELb0ELb1ENS_16Flash_fwd_paramsEEEvRKT8_iiiii:
[----:B------:R-:W-:Y:S02]  /*0070*/  ULDC.64 UR6, c[0x0][0x208] ;  /* 0x0000820000067ab9 */ /* 0x000fe40000000a00 */
[----:B------:R-:W2:Y:S01]  /*0080*/  LD.E.64 R2, desc[UR6][R22.64+0xe0] ;  /* 0x0000e00616027980 */ /* 0x000ea2000c101b00 */
[----:B------:R-:W1:Y:S01]  /*0090*/  S2R R37, SR_CTAID.Y ;  /* 0x0000000000257919 */ /* 0x000e620000002600 */
[----:B------:R-:W-:Y:S02]  /*00a0*/  IMAD.MOV.U32 R41, RZ, RZ, -0x1 ;  /* 0xffffffffff297424 */ /* 0x000fe400078e00ff */
[----:B------:R-:W3:Y:S01]  /*00b0*/  LD.E.64 R4, desc[UR6][R22.64+0xf0] ;  /* 0x0000f00616047980 */ /* 0x000ee2000c101b00 */
[----:B--2---:R-:W-:-:S04]  /*00c0*/  ISETP.NE.U32.AND P0, PT, R2, RZ, PT ;  /* 0x000000ff0200720c */ /* 0x004fc80003f05070 */
[----:B------:R-:W-:Y:S01]  /*00d0*/  ISETP.NE.AND.EX P0, PT, R3, RZ, PT, P0 ;  /* 0x000000ff0300720c */ /* 0x000fe20003f05300 */
[----:B-1----:R-:W-:-:S12]  /*00e0*/  IMAD.WIDE R2, R37, 0x4, R2 ;  /* 0x0000000425027825 */ /* 0x002fd800078e0202 */
[----:B------:R-:W2:Y:S04]  /*00f0*/  @P0 LD.E R41, desc[UR6][R2.64] ;  /* 0x0000000602290980 */ /* 0x000ea8000c101900 */
[----:B------:R-:W2:Y:S01]  /*0100*/  @P0 LD.E R0, desc[UR6][R2.64+0x4] ;  /* 0x0000040602000980 */ /* 0x000ea2000c101900 */
[----:B---3--:R-:W-:-:S04]  /*0110*/  ISETP.NE.U32.AND P4, PT, R4, RZ, PT ;  /* 0x000000ff0400720c */ /* 0x008fc80003f85070 */
[----:B------:R-:W-:Y:S01]  /*0120*/  ISETP.NE.AND.EX P4, PT, R5, RZ, PT, P4 ;  /* 0x000000ff0500720c */ /* 0x000fe20003f85340 */
[----:B------:R-:W-:Y:S01]  /*0130*/  IMAD.MOV.U32 R10, RZ, RZ, RZ ;  /* 0x000000ffff0a7224 */ /* 0x000fe200078e00ff */
[----:B------:R-:W3:Y:S01]  /*0140*/  LD.E.64 R2, desc[UR6][R22.64+0xe8] ;  /* 0x0000e80616027980 */ /* 0x000ee2000c101b00 */
[----:B------:R-:W-:-:S10]  /*0150*/  IMAD.WIDE R32, R37, 0x4, R4 ;  /* 0x0000000425207825 */ /* 0x000fd400078e0204 */
[----:B------:R1:W5:Y:S01]  /*0160*/  @P4 LD.E R10, desc[UR6][R32.64] ;  /* 0x00000006200a4980 */ /* 0x000362000c101900 */
[----:B--2---:R-:W-:-:S06]  /*0170*/  @P0 IADD3 R8, -R41, R0, RZ ;  /* 0x0000000029080210 */ /* 0x004fcc0007ffe1ff */
[----:B------:R-:W2:Y:S04]  /*0180*/  @!P0 LD.E R8, desc[UR6][R22.64+0xb4] ;  /* 0x0000b40616088980 */ /* 0x000ea8000c101900 */
[----:B------:R1:W-:Y:S01]  /*0190*/  STL [R1+0x148], R41 ;  /* 0x0001482901007387 */ /* 0x0003e20000100800 */
[----:B---3--:R-:W-:-:S04]  /*01a0*/  ISETP.NE.U32.AND P0, PT, R2, RZ, PT ;  /* 0x000000ff0200720c */ /* 0x008fc80003f05070 */
[----:B------:R-:W-:Y:S01]  /*01b0*/  ISETP.NE.AND.EX P0, PT, R3, RZ, PT, P0 ;  /* 0x000000ff0300720c */ /* 0x000fe20003f05300 */
[----:B------:R-:W-:Y:S01]  /*01c0*/  BSSY B0, `(.L_x_933) ;  /* 0x0000009000007945 */ /* 0x000fe20003800000 */
[----:B------:R-:W-:Y:S02]  /*01d0*/  IMAD.MOV.U32 R19, RZ, RZ, -0x1 ;  /* 0xffffffffff137424 */ /* 0x000fe400078e00ff */
[----:B------:R-:W-:Y:S01]  /*01e0*/  IMAD.WIDE R2, R37, 0x4, R2 ;  /* 0x0000000425027825 */ /* 0x000fe200078e0202 */
[----:B--2---:R1:W-:Y:S08]  /*01f0*/  STL [R1+0x14c], R8 ;  /* 0x00014c0801007387 */ /* 0x0043f00000100800 */
[----:B------:R-:W-:Y:S05]  /*0200*/  @!P0 BRA `(.L_x_934) ;  /* 0x0000000000108947 */ /* 0x000fea0003800000 */
[----:B------:R-:W2:Y:S02]  /*0210*/  LD.E.U8 R0, desc[UR6][R22.64+0x1b2] ;  /* 0x0001b20616007980 */ /* 0x000ea4000c101100 */
[----:B--2---:R-:W-:-:S13]  /*0220*/  ISETP.NE.AND P1, PT, R0, RZ, PT ;  /* 0x000000ff0000720c */ /* 0x004fda0003f25270 */
[----:B------:R-:W-:Y:S05]  /*0230*/  @!P1 BRA `(.L_x_934) ;  /* 0x0000000000049947 */ /* 0x000fea0003800000 */
[----:B------:R2:W5:Y:S02]  /*0240*/  LD.E R19, desc[UR6][R2.64] ;  /* 0x0000000602137980 */ /* 0x000564000c101900 */
.L_x_934:
[----:B------:R-:W-:Y:S05]  /*0250*/  BSYNC B0 ;  /* 0x0000000000007941 */ /* 0x000fea0003800000 */
.L_x_933:
[----:B------:R-:W-:Y:S04]  /*0260*/  BSSY B0, `(.L_x_935) ;  /* 0x0000009000007945 */ /* 0x000fe80003800000 */
[----:B------:R-:W-:Y:S05]  /*0270*/  @!P0 BRA `(.L_x_936) ;  /* 0x0000000000188947 */ /* 0x000fea0003800000 */
[----:B------:R-:W3:Y:S02]  /*0280*/  LD.E.U8 R0, desc[UR6][R22.64+0x1b2] ;  /* 0x0001b20616007980 */ /* 0x000ee4000c101100 */
[----:B---3--:R-:W-:-:S13]  /*0290*/  ISETP.NE.AND P0, PT, R0, RZ, PT ;  /* 0x000000ff0000720c */ /* 0x008fda0003f05270 */
[----:B------:R-:W3:Y:S02]  /*02a0*/  @P0 LD.E R0, desc[UR6][R2.64+0x4] ;  /* 0x0000040602000980 */ /* 0x000ee4000c101900 */
[----:B---3-5:R-:W-:-:S06]  /*02b0*/  @P0 IADD3 R0, R0, -R19, RZ ;  /* 0x8000001300000210 */ /* 0x028fcc0007ffe0ff */
[----:B------:R4:W5:Y:S01]  /*02c0*/  @!P0 LD.E R0, desc[UR6][R2.64] ;  /* 0x0000000602008980 */ /* 0x000962000c101900 */
[----:B------:R-:W-:Y:S05]  /*02d0*/  BRA `(.L_x_937) ;  /* 0x0000000000047947 */ /* 0x000fea0003800000 */
.L_x_936:
[----:B------:R3:W5:Y:S02]  /*02e0*/  LD.E R0, desc[UR6][R22.64+0xb8] ;  /* 0x0000b80616007980 */ /* 0x000764000c101900 */
.L_x_937:
[----:B------:R-:W-:Y:S05]  /*02f0*/  BSYNC B0 ;  /* 0x0000000000007941 */ /* 0x000fea0003800000 */
.L_x_935:
[----:B--2-4-:R-:W2:Y:S01]  /*0300*/  LD.E.64 R2, desc[UR6][R22.64+0xf8] ;  /* 0x0000f80616027980 */ /* 0x014ea2000c101b00 */
[----:B------:R-:W-:Y:S01]  /*0310*/  BSSY B1, `(.L_x_938) ;  /* 0x0000012000017945 */ /* 0x000fe20003800000 */
[----:B-----5:R-:W-:Y:S01]  /*0320*/  IMAD.IADD R119, R0, 0x1, -R10 ;  /* 0x0000000100777824 */ /* 0x020fe200078e0a0a */
[----:B--2---:R-:W-:-:S04]  /*0330*/  ISETP.NE.U32.AND P0, PT, R2, RZ, PT ;  /* 0x000000ff0200720c */ /* 0x004fc80003f05070 */
[----:B------:R-:W-:-:S13]  /*0340*/  ISETP.NE.AND.EX P0, PT, R3, RZ, PT, P0 ;  /* 0x000000ff0300720c */ /* 0x000fda0003f05300 */
[----:B------:R-:W-:Y:S05]  /*0350*/  @!P0 BRA `(.L_x_939) ;  /* 0x0000000000108947 */ /* 0x000fea0003800000 */
[----:B------:R-:W-:-:S05]  /*0360*/  IMAD.WIDE R2, R37, 0x4, R2 ;  /* 0x0000000425027825 */ /* 0x000fca00078e0202 */
[----:B------:R-:W2:Y:S02]  /*0370*/  LD.E R0, desc[UR6][R2.64] ;  /* 0x0000000602007980 */ /* 0x000ea4000c101900 */
[----:B--2---:R-:W-:Y:S01]  /*0380*/  IADD3 R216, R0, -R10, RZ ;  /* 0x8000000a00d87210 */ /* 0x004fe20007ffe0ff */
[----:B------:R-:W-:Y:S05]  /*0390*/  BRA `(.L_x_940) ;  /* 0x0000000000247947 */ /* 0x000fea0003800000 */
.L_x_939:
[----:B------:R-:W2:Y:S01]  /*03a0*/  LD.E.64 R2, desc[UR6][R22.64+0x108] ;  /* 0x0001080616027980 */ /* 0x000ea2000c101b00 */
[----:B------:R-:W-:Y:S01]  /*03b0*/  BSSY B0, `(.L_x_941) ;  /* 0x0000006000007945 */ /* 0x000fe20003800000 */
[----:B------:R-:W-:Y:S01]  /*03c0*/  IMAD.MOV.U32 R0, RZ, RZ, RZ ;  /* 0x000000ffff007224 */ /* 0x000fe200078e00ff */
[----:B--2---:R-:W-:-:S04]  /*03d0*/  ISETP.NE.U32.AND P0, PT, R2, RZ, PT ;  /* 0x000000ff0200720c */ /* 0x004fc80003f05070 */
[----:B------:R-:W-:-:S13]  /*03e0*/  ISETP.NE.AND.EX P0, PT, R3, RZ, PT, P0 ;  /* 0x000000ff0300720c */ /* 0x000fda0003f05300 */
[----:B------:R-:W-:Y:S05]  /*03f0*/  @!P0 BRA `(.L_x_942) ;  /* 0x0000000000048947 */ /* 0x000fea0003800000 */
[----:B------:R2:W5:Y:S02]  /*0400*/  LD.E R0, desc[UR6][R22.64+0xbc] ;  /* 0x0000bc0616007980 */ /* 0x000564000c101900 */
.L_x_942:
[----:B------:R-:W-:Y:S05]  /*0410*/  BSYNC B0 ;  /* 0x0000000000007941 */ /* 0x000fea0003800000 */
.L_x_941:
[----:B-----5:R-:W-:Y:S02]  /*0420*/  IADD3 R216, R119, R0, RZ ;  /* 0x0000000077d87210 */ /* 0x020fe40007ffe0ff */
.L_x_940:
[----:B------:R-:W-:Y:S05]  /*0430*/  BSYNC B1 ;  /* 0x0000000000017941 */ /* 0x000fea0003800000 */
.L_x_938:
[----:B------:R-:W4:Y:S01]  /*0440*/  S2R R39, SR_CTAID.X ;  /* 0x0000000000277919 */ /* 0x000f220000002500 */
[----:B------:R-:W-:Y:S01]  /*0450*/  MOV R28, 0x50 ;  /* 0x00000050001c7802 */ /* 0x000fe20000000f00 */
[----:B------:R-:W-:-:S03]  /*0460*/  IMAD.MOV.U32 R3, RZ, RZ, 0x0 ;  /* 0x00000000ff037424 */ /* 0x000fc600078e00ff */
[----:B------:R-:W-:Y:S01]  /*0470*/  MOV R2, R28 ;  /* 0x0000001c00027202 */ /* 0x000fe20000000f00 */
[----:B----4-:R-:W-:-:S05]  /*0480*/  IMAD.SHL.U32 R30, R39, 0x40, RZ ;  /* 0x00000040271e7824 */ /* 0x010fca00078e00ff */
[----:B------:R-:W-:-:S13]  /*0490*/  ISETP.GT.AND P0, PT, R8, R30, PT ;  /* 0x0000001e0800720c */ /* 0x000fda0003f04270 */
[----:B-123--:R-:W-:Y:S05]  /*04a0*/  @!P0 RET.REL.NODEC R2 `(_ZN5flash24flash_fwd_splitkv_kernelI23Flash_fwd_kernel_traitsILi64ELi64ELi256ELi4ELb0ELb0EN7cutlass6half_tE19Flash_kernel_traitsILi64ELi64ELi256ELi4ES3_EELb1ELb0ELb0ELb0ELb0ELb0ELb0ELb1EEEvNS_16Flash_fwd_paramsE) ;  /* 0xfffffff802d48950 */ /* 0x00efea0003c3ffff */
[----:B------:R-:W2:Y:S04]  /*04b0*/  LD.E R0, desc[UR6][R22.64+0xb8] ;  /* 0x0000b80616007980 */ /* 0x000ea8000c101900 */
[----:B------:R-:W3:Y:S01]  /*04c0*/  LD.E R2, desc[UR6][R22.64+0x188] ;  /* 0x0001880616027980 */ /* 0x000ee2000c101900 */
[----:B------:R-:W-:Y:S01]  /*04d0*/  IADD3 R4, -R8, 0x13f, R30 ;  /* 0x0000013f08047810 */ /* 0x000fe20007ffe11e */
[----:B------:R-:W-:Y:S01]  /*04e0*/  VIADD R3, R216, 0xff ;  /* 0x000000ffd8037836 */ /* 0x000fe20000000000 */
[----:B------:R-:W1:Y:S01]  /*04f0*/  S2R R38, SR_TID.X ;  /* 0x0000000000267919 */ /* 0x000e620000002100 */
[----:B--2---:R-:W-:Y:S01]  /*0500*/  VIADD R0, R0, 0xff ;  /* 0x000000ff00007836 */ /* 0x004fe20000000000 */
[----:B---3--:R-:W-:Y:S02]  /*0510*/  IADD3 R2, R2, R4, R216 ;  /* 0x0000000402027210 */ /* 0x008fe40007ffe0d8 */
[----:B------:R-:W-:-:S02]  /*0520*/  SHF.R.S32.HI R4, RZ, 0x1f, R3 ;  /* 0x0000001fff047819 */ /* 0x000fc40000011403 */
[----:B------:R-:W-:Y:S02]  /*0530*/  SHF.R.S32.HI R6, RZ, 0x1f, R0 ;  /* 0x0000001fff067819 */ /* 0x000fe40000011400 */
[----:B------:R-:W-:Y:S02]  /*0540*/  SHF.R.S32.HI R5, RZ, 0x1f, R2 ;  /* 0x0000001fff057819 */ /* 0x000fe40000011402 */
[----:B------:R-:W-:Y:S02]  /*0550*/  LEA.HI R3, R4, R3, RZ, 0x8 ;  /* 0x0000000304037211 */ /* 0x000fe400078f40ff */
[----:B------:R-:W-:Y:S02]  /*0560*/  LEA.HI R4, R6, R0, RZ, 0x8 ;  /* 0x0000000006047211 */ /* 0x000fe400078f40ff */
[----:B------:R-:W-:Y:S02]  /*0570*/  LEA.HI R0, R5, R2, RZ, 0x8 ;  /* 0x0000000205007211 */ /* 0x000fe400078f40ff */
[----:B------:R-:W-:-:S02]  /*0580*/  SHF.R.S32.HI R2, RZ, 0x8, R3 ;  /* 0x00000008ff027819 */ /* 0x000fc40000011403 */
[----:B------:R-:W-:Y:S02]  /*0590*/  SHF.R.S32.HI R3, RZ, 0x8, R4 ;  /* 0x00000008ff037819 */ /* 0x000fe40000011404 */
[----:B------:R-:W-:-:S04]  /*05a0*/  SHF.R.S32.HI R0, RZ, 0x8, R0 ;  /* 0x00000008ff007819 */ /* 0x000fc80000011400 */
[----:B------:R-:W-:-:S04]  /*05b0*/  VIMNMX3 R35, R3, R2, R0, PT ;  /* 0x000000020323720f */ /* 0x000fc80003800100 */
[----:B------:R-:W-:Y:S01]  /*05c0*/  ISETP.GT.AND P0, PT, R35, RZ, PT ;  /* 0x000000ff2300720c */ /* 0x000fe20003f04270 */
[----:B------:R2:W-:-:S12]  /*05d0*/  STL [R1+0x110], R35 ;  /* 0x0001102301007387 */ /* 0x0005d80000100800 */
[----:B-1----:R-:W-:Y:S05]  /*05e0*/  @P0 BRA `(.L_x_943) ;  /* 0x0000000400fc0947 */ /* 0x002fea0003800000 */
[----:B------:R-:W-:Y:S01]  /*05f0*/  ISETP.NE.AND P0, PT, R41, -0x1, PT ;  /* 0xffffffff2900780c */ /* 0x000fe20003f05270 */
[----:B------:R-:W3:Y:S04]  /*0600*/  LD.E.64 R2, desc[UR6][R22.64+0x88] ;  /* 0x0000880616027980 */ /* 0x000ee8000c101b00 */
[----:B------:R-:W4:Y:S04]  /*0610*/  LD.E R21, desc[UR6][R22.64+0x60] ;  /* 0x0000600616157980 */ /* 0x000f28000c101900 */
[----:B------:R-:W2:Y:S04]  /*0620*/  LD.E R24, desc[UR6][R22.64+0xb4] ;  /* 0x0000b40616187980 */ /* 0x000ea8000c101900 */
[----:B------:R-:W4:Y:S04]  /*0630*/  @!P0 LD.E.64 R6, desc[UR6][R22.64+0x80] ;  /* 0x0000800616068980 */ /* 0x000f28000c101b00 */
[----:B------:R-:W2:Y:S04]  /*0640*/  LD.E R17, desc[UR6][R22.64+0xc0] ;  /* 0x0000c00616117980 */ /* 0x000ea8000c101900 */
[----:B------:R-:W2:Y:S04]  /*0650*/  LD.E.64 R10, desc[UR6][R22.64+0x90] ;  /* 0x00009006160a7980 */ /* 0x000ea8000c101b00 */
[----:B------:R-:W2:Y:S04]  /*0660*/  LD.E.64 R12, desc[UR6][R22.64+0xa0] ;  /* 0x0000a006160c7980 */ /* 0x000ea8000c101b00 */
[----:B------:R-:W5:Y:S01]  /*0670*/  LD.E.64 R22, desc[UR6][R22.64+0x70] ;  /* 0x0000700616167980 */ /* 0x000f62000c101b00 */
[----:B------:R-:W-:Y:S01]  /*0680*/  SHF.R.S32.HI R16, RZ, 0x1f, R38 ;  /* 0x0000001fff107819 */ /* 0x000fe20000011426 */
[----:B------:R-:W1:Y:S03]  /*0690*/  S2R R29, SR_CTAID.Z ;  /* 0x00000000001d7919 */ /* 0x000e660000002700 */
[----:B------:R-:W-:-:S04]  /*06a0*/  LEA.HI R16, R16, R38, RZ, 0x3 ;  /* 0x0000002610107211 */ /* 0x000fc800078f18ff */
[----:B------:R-:W-:Y:S02]  /*06b0*/  SHF.R.S32.HI R0, RZ, 0x3, R16 ;  /* 0x00000003ff007819 */ /* 0x000fe40000011410 */
[----:B------:R-:W-:Y:S01]  /*06c0*/  LOP3.LUT R16, R16, 0xfffffff8, RZ, 0xc0, !PT ;  /* 0xfffffff810107812 */ /* 0x000fe200078ec0ff */
[----:B------:R-:W-:Y:S02]  /*06d0*/  IMAD.IADD R19, R8, 0x1, -R30 ;  /* 0x0000000108137824 */ /* 0x000fe400078e0a1e */
[----:B------:R-:W-:Y:S02]  /*06e0*/  VIADD R4, R0, 0x10 ;  /* 0x0000001000047836 */ /* 0x000fe40000000000 */
[----:B------:R-:W-:-:S03]  /*06f0*/  IMAD.IADD R16, R38, 0x1, -R16 ;  /* 0x0000000126107824 */ /* 0x000fc600078e0a10 */
[----:B------:R-:W-:Y:S01]  /*0700*/  ISETP.GE.AND P2, PT, R4, R19, PT ;  /* 0x000000130400720c */ /* 0x000fe20003f46270 */
[----:B------:R-:W-:Y:S01]  /*0710*/  IMAD.SHL.U32 R4, R16, 0x8, RZ ;  /* 0x0000000810047824 */ /* 0x000fe200078e00ff */
[----:B------:R-:W-:-:S04]  /*0720*/  @!P0 SHF.R.S32.HI R25, RZ, 0x1f, R37 ;  /* 0x0000001fff198819 */ /* 0x000fc80000011425 */
[----:B------:R-:W-:Y:S02]  /*0730*/  SHF.R.S32.HI R5, RZ, 0x1f, R4 ;  /* 0x0000001fff057819 */ /* 0x000fe40000011404 */
[----:B------:R-:W-:Y:S01]  /*0740*/  SHF.R.S32.HI R27, RZ, 0x1f, R30 ;  /* 0x0000001fff1b7819 */ /* 0x000fe2000001141e */
[----:B------:R-:W-:Y:S01]  /*0750*/  BSSY B0, `(.L_x_944) ;  /* 0x000002d000007945 */ /* 0x000fe20003800000 */
[C---:B------:R-:W-:Y:S02]  /*0760*/  ISETP.NE.AND P6, PT, R16.reuse, RZ, PT ;  /* 0x000000ff1000720c */ /* 0x040fe40003fc5270 */
[----:B------:R-:W-:Y:S02]  /*0770*/  ISETP.NE.OR P5, PT, R16, RZ, P2 ;  /* 0x000000ff1000720c */ /* 0x000fe400017a5670 */
[----:B------:R-:W-:Y:S01]  /*0780*/  ISETP.GE.OR P6, PT, R0, R19, P6 ;  /* 0x000000130000720c */ /* 0x000fe200037c6670 */
[----:B---3--:R-:W-:-:S04]  /*0790*/  @P0 IMAD.WIDE.U32 R8, R2, R41, RZ ;  /* 0x0000002902080225 */ /* 0x008fc800078e00ff */
[C---:B------:R-:W-:Y:S02]  /*07a0*/  @P0 IMAD R18, R3.reuse, R41, RZ ;  /* 0x0000002903120224 */ /* 0x040fe400078e02ff */
[----:B------:R-:W-:Y:S02]  /*07b0*/  IMAD R26, R3, R30, RZ ;  /* 0x0000001e031a7224 */ /* 0x000fe400078e02ff */
[-C--:B----4-:R-:W-:Y:S02]  /*07c0*/  @!P0 IMAD R20, R7, R37.reuse, RZ ;  /* 0x0000002507148224 */ /* 0x090fe400078e02ff */
[----:B------:R-:W-:-:S04]  /*07d0*/  @!P0 IMAD.WIDE.U32 R14, R6, R37, RZ ;  /* 0x00000025060e8225 */ /* 0x000fc800078e00ff */
[----:B------:R-:W-:Y:S02]  /*07e0*/  @!P0 IMAD R20, R6, R25, R20 ;  /* 0x0000001906148224 */ /* 0x000fe400078e0214 */
[----:B------:R-:W-:Y:S02]  /*07f0*/  @!P0 IMAD.MOV.U32 R8, RZ, RZ, R14 ;  /* 0x000000ffff088224 */ /* 0x000fe400078e000e */
[----:B------:R-:W-:-:S04]  /*0800*/  IMAD.WIDE.U32 R6, R30, R2, R4 ;  /* 0x000000021e067225 */ /* 0x000fc800078e0004 */
[----:B-1----:R-:W-:Y:S02]  /*0810*/  IMAD R14, R37, R21, R29 ;  /* 0x00000015250e7224 */ /* 0x002fe400078e021d */
[----:B------:R-:W-:Y:S01]  /*0820*/  @P0 IMAD.IADD R9, R9, 0x1, R18 ;  /* 0x0000000109090824 */ /* 0x000fe200078e0212 */
[----:B------:R-:W-:Y:S01]  /*0830*/  IADD3 R8, P3, R8, R6, RZ ;  /* 0x0000000608087210 */ /* 0x000fe20007f7e0ff */
[----:B------:R-:W-:Y:S02]  /*0840*/  IMAD R18, R2, R27, R26 ;  /* 0x0000001b02127224 */ /* 0x000fe400078e021a */
[----:B------:R-:W-:Y:S02]  /*0850*/  @!P0 IMAD.IADD R9, R15, 0x1, R20 ;  /* 0x000000010f098824 */ /* 0x000fe400078e0214 */
[----:B--2---:R-:W-:-:S03]  /*0860*/  IMAD R14, R24, R14, R30 ;  /* 0x0000000e180e7224 */ /* 0x004fc600078e021e */
[----:B------:R-:W-:Y:S02]  /*0870*/  IADD3.X R9, R9, R7, R18, P3, !PT ;  /* 0x0000000709097210 */ /* 0x000fe40001ffe412 */
[----:B------:R-:W-:Y:S02]  /*0880*/  SHF.R.S32.HI R18, RZ, 0x1f, R0 ;  /* 0x0000001fff127819 */ /* 0x000fe40000011400 */
[----:B------:R-:W-:-:S04]  /*0890*/  IADD3 R6, P3, R14, R0, RZ ;  /* 0x000000000e067210 */ /* 0x000fc80007f7e0ff */
[----:B------:R-:W-:Y:S02]  /*08a0*/  LEA.HI.X.SX32 R7, R14, R18, 0x1, P3 ;  /* 0x000000120e077211 */ /* 0x000fe400018f0eff */
[----:B------:R-:W-:Y:S01]  /*08b0*/  ISETP.GE.AND P3, PT, R4, R17, PT ;  /* 0x000000110400720c */ /* 0x000fe20003f66270 */
[----:B------:R-:W-:-:S03]  /*08c0*/  VIADD R15, R0, 0x30 ;  /* 0x00000030000f7836 */ /* 0x000fc60000000000 */
[CC--:B------:R-:W-:Y:S01]  /*08d0*/  ISETP.GE.OR P3, PT, R0.reuse, R19.reuse, P3 ;  /* 0x000000130000720c */ /* 0x0c0fe20001f66670 */
[----:B------:R-:W-:Y:S01]  /*08e0*/  VIADD R20, R0, 0x20 ;  /* 0x0000002000147836 */ /* 0x000fe20000000000 */
[----:B------:R-:W-:Y:S01]  /*08f0*/  ISETP.GE.AND P0, PT, R15, R19, PT ;  /* 0x000000130f00720c */ /* 0x000fe20003f06270 */
[----:B------:R-:W-:Y:S01]  /*0900*/  IMAD R11, R11, R29, RZ ;  /* 0x0000001d0b0b7224 */ /* 0x000fe200078e02ff */
[----:B------:R-:W-:Y:S01]  /*0910*/  SHF.R.S32.HI R15, RZ, 0x1f, R29 ;  /* 0x0000001fff0f7819 */ /* 0x000fe2000001141d */
[----:B------:R-:W-:Y:S01]  /*0920*/  IMAD.WIDE.U32 R8, R29, R10, R8 ;  /* 0x0000000a1d087225 */ /* 0x000fe200078e0008 */
[----:B------:R-:W-:Y:S02]  /*0930*/  LEA R14, P4, R6, R12, 0x2 ;  /* 0x0000000c060e7211 */ /* 0x000fe400078810ff */
[----:B------:R-:W-:Y:S01]  /*0940*/  ISETP.GE.AND P1, PT, R20, R19, PT ;  /* 0x000000131400720c */ /* 0x000fe20003f26270 */
[----:B------:R-:W-:Y:S01]  /*0950*/  IMAD R11, R10, R15, R11 ;  /* 0x0000000f0a0b7224 */ /* 0x000fe200078e020b */
[----:B------:R-:W-:-:S02]  /*0960*/  LEA.HI.X R15, R6, R13, R7, 0x2, P4 ;  /* 0x0000000d060f7211 */ /* 0x000fc400020f1407 */
[----:B------:R-:W-:Y:S01]  /*0970*/  ISETP.NE.OR P4, PT, R16, RZ, P1 ;  /* 0x000000ff1000720c */ /* 0x000fe20000f85670 */
[----:B------:R-:W-:Y:S01]  /*0980*/  IMAD.IADD R7, R9, 0x1, R11 ;  /* 0x0000000109077824 */ /* 0x000fe200078e020b */
[----:B------:R-:W-:Y:S11]  /*0990*/  @P3 BRA `(.L_x_945) ;  /* 0x0000000000203947 */ /* 0x000ff60003800000 */
[----:B------:R-:W-:Y:S01]  /*09a0*/  MOV R6, R8 ;  /* 0x0000000800067202 */ /* 0x000fe20000000f00 */
[----:B------:R-:W-:-:S04]  /*09b0*/  IMAD R12, R3, R0, RZ ;  /* 0x00000000030c7224 */ /* 0x000fc800078e02ff */
[----:B------:R-:W-:-:S04]  /*09c0*/  IMAD.WIDE.U32 R10, R2, R0, R6 ;  /* 0x00000000020a7225 */ /* 0x000fc800078e0006 */
[----:B------:R-:W-:-:S05]  /*09d0*/  IMAD R12, R2, R18, R12 ;  /* 0x00000012020c7224 */ /* 0x000fca00078e020c */
[----:B------:R-:W-:Y:S02]  /*09e0*/  IADD3 R11, R11, R12, RZ ;  /* 0x0000000c0b0b7210 */ /* 0x000fe40007ffe0ff */
[----:B-----5:R-:W-:-:S04]  /*09f0*/  LEA R12, P3, R10, R22, 0x1 ;  /* 0x000000160a0c7211 */ /* 0x020fc800078608ff */
[----:B------:R-:W-:-:S05]  /*0a00*/  LEA.HI.X R13, R10, R23, R11, 0x1, P3 ;  /* 0x000000170a0d7211 */ /* 0x000fca00018f0c0b */
[----:B------:R1:W-:Y:S04]  /*0a10*/  ST.E.128 desc[UR6][R12.64], RZ ;  /* 0x000000ff0c007985 */ /* 0x0003e8000c101d06 */
.L_x_945:
[----:B------:R-:W-:Y:S05]  /*0a20*/  BSYNC B0 ;  /* 0x0000000000007941 */ /* 0x000fea0003800000 */
.L_x_944:
[-C--:B------:R-:W-:Y:S01]  /*0a30*/  ISETP.GE.OR P2, PT, R4, R17.reuse, P2 ;  /* 0x000000110400720c */ /* 0x080fe20001746670 */
[----:B------:R-:W-:Y:S01]  /*0a40*/  BSSY B0, `(.L_x_946) ;  /* 0x0000013000007945 */ /* 0x000fe20003800000 */
[----:B------:R-:W-:Y:S01]  /*0a50*/  ISETP.NE.OR P3, PT, R16, RZ, P0 ;  /* 0x000000ff1000720c */ /* 0x000fe20000765670 */
[----:B------:R-:W-:Y:S01]  /*0a60*/  @!P6 IMAD.MOV.U32 R16, RZ, RZ, 0x7f800000 ;  /* 0x7f800000ff10e424 */ /* 0x000fe200078e00ff */
[CC--:B------:R-:W-:Y:S01]  /*0a70*/  ISETP.GE.OR P1, PT, R4.reuse, R17.reuse, P1 ;  /* 0x000000110400720c */ /* 0x0c0fe20000f26670 */
[----:B-1----:R-:W-:Y:S01]  /*0a80*/  @!P5 IMAD.MOV.U32 R13, RZ, RZ, 0x7f800000 ;  /* 0x7f800000ff0dd424 */ /* 0x002fe200078e00ff */
[----:B------:R-:W-:Y:S01]  /*0a90*/  ISETP.GE.OR P0, PT, R4, R17, P0 ;  /* 0x000000110400720c */ /* 0x000fe20000706670 */
[----:B------:R-:W-:-:S06]  /*0aa0*/  @!P4 IMAD.MOV.U32 R12, RZ, RZ, 0x7f800000 ;  /* 0x7f800000ff0cc424 */ /* 0x000fcc00078e00ff */
[----:B------:R-:W-:Y:S06]  /*0ab0*/  @P2 BRA `(.L_x_947) ;  /* 0x00000000002c2947 */ /* 0x000fec0003800000 */
[----:B------:R-:W-:Y:S02]  /*0ac0*/  IADD3 R10, P2, R0, 0x10, RZ ;  /* 0x00000010000a7810 */ /* 0x000fe40007f5e0ff */
[----:B------:R-:W-:-:S03]  /*0ad0*/  MOV R5, R7 ;  /* 0x0000000700057202 */ /* 0x000fc60000000f00 */
[----:B------:R-:W-:-:S04]  /*0ae0*/  IMAD.X R4, RZ, RZ, R18, P2 ;  /* 0x000000ffff047224 */ /* 0x000fc800010e0612 */
[----:B------:R-:W-:Y:S02]  /*0af0*/  IMAD R11, R4, R2, RZ ;  /* 0x00000002040b7224 */ /* 0x000fe400078e02ff */
[----:B------:R-:W-:Y:S02]  /*0b00*/  IMAD.MOV.U32 R4, RZ, RZ, R8 ;  /* 0x000000ffff047224 */ /* 0x000fe400078e0008 */
[-C--:B------:R-:W-:Y:S02]  /*0b10*/  IMAD R11, R3, R10.reuse, R11 ;  /* 0x0000000a030b7224 */ /* 0x080fe400078e020b */
[----:B------:R-:W-:-:S03]  /*0b20*/  IMAD.WIDE.U32 R4, R2, R10, R4 ;  /* 0x0000000a02047225 */ /* 0x000fc600078e0004 */
[----:B-----5:R-:W-:Y:S02]  /*0b30*/  LEA R10, P2, R4, R22, 0x1 ;  /* 0x00000016040a7211 */ /* 0x020fe400078408ff */
[----:B------:R-:W-:-:S04]  /*0b40*/  IADD3 R11, R5, R11, RZ ;  /* 0x0000000b050b7210 */ /* 0x000fc80007ffe0ff */
[----:B------:R-:W-:-:S05]  /*0b50*/  LEA.HI.X R11, R4, R23, R11, 0x1, P2 ;  /* 0x00000017040b7211 */ /* 0x000fca00010f0c0b */
[----:B------:R1:W-:Y:S02]  /*0b60*/  ST.E.128 desc[UR6][R10.64], RZ ;  /* 0x000000ff0a007985 */ /* 0x0003e4000c101d06 */
.L_x_947:
[----:B------:R-:W-:Y:S05]  /*0b70*/  BSYNC B0 ;  /* 0x0000000000007941 */ /* 0x000fea0003800000 */
.L_x_946:
[----:B------:R-:W-:Y:S04]  /*0b80*/  BSSY B0, `(.L_x_948) ;  /* 0x000000d000007945 */ /* 0x000fe80003800000 */
[----:B------:R-:W-:Y:S05]  /*0b90*/  @P1 BRA `(.L_x_949) ;  /* 0x00000000002c1947 */ /* 0x000fea0003800000 */
[----:B-1----:R-:W-:Y:S02]  /*0ba0*/  IADD3 R10, P1, R0, 0x20, RZ ;  /* 0x00000020000a7810 */ /* 0x002fe40007f3e0ff */
        /* <DEDUP_REMOVED lines=10> */
.L_x_949:
[----:B------:R-:W-:Y:S05]  /*0c50*/  BSYNC B0 ;  /* 0x0000000000007941 */ /* 0x000fea0003800000 */
.L_x_948:
[----:B------:R-:W-:Y:S04]  /*0c60*/  BSSY B0, `(.L_x_950) ;  /* 0x000000c000007945 */ /* 0x000fe80003800000 */
[----:B------:R-:W-:Y:S05]  /*0c70*/  @P0 BRA `(.L_x_951) ;  /* 0x0000000000280947 */ /* 0x000fea0003800000 */
[----:B------:R-:W-:Y:S02]  /*0c80*/  IADD3 R0, P0, R0, 0x30, RZ ;  /* 0x0000003000007810 */ /* 0x000fe40007f1e0ff */
[----:B------:R-:W-:Y:S02]  /*0c90*/  MOV R6, R8 ;  /* 0x0000000800067202 */ /* 0x000fe40000000f00 */
[----:B------:R-:W-:-:S03]  /*0ca0*/  IADD3.X R4, RZ, R18, RZ, P0, !PT ;  /* 0x00000012ff047210 */ /* 0x000fc600007fe4ff */
[----:B------:R-:W-:-:S04]  /*0cb0*/  IMAD.WIDE.U32 R6, R2, R0, R6 ;  /* 0x0000000002067225 */ /* 0x000fc800078e0006 */
[----:B------:R-:W-:Y:S01]  /*0cc0*/  IMAD R4, R4, R2, RZ ;  /* 0x0000000204047224 */ /* 0x000fe200078e02ff */
[----:B-----5:R-:W-:-:S03]  /*0cd0*/  LEA R2, P0, R6, R22, 0x1 ;  /* 0x0000001606027211 */ /* 0x020fc600078008ff */
[----:B------:R-:W-:-:S05]  /*0ce0*/  IMAD R3, R3, R0, R4 ;  /* 0x0000000003037224 */ /* 0x000fca00078e0204 */
[----:B------:R-:W-:-:S04]  /*0cf0*/  IADD3 R3, R7, R3, RZ ;  /* 0x0000000307037210 */ /* 0x000fc80007ffe0ff */
[----:B------:R-:W-:-:S05]  /*0d00*/  LEA.HI.X R3, R6, R23, R3, 0x1, P0 ;  /* 0x0000001706037211 */ /* 0x000fca00000f0c03 */
[----:B------:R3:W-:Y:S02]  /*0d10*/  ST.E.128 desc[UR6][R2.64], RZ ;  /* 0x000000ff02007985 */ /* 0x0007e4000c101d06 */
.L_x_951:
[----:B------:R-:W-:Y:S05]  /*0d20*/  BSYNC B0 ;  /* 0x0000000000007941 */ /* 0x000fea0003800000 */
.L_x_950:
[----:B---3--:R-:W-:Y:S01]  /*0d30*/  MOV R2, R28 ;  /* 0x0000001c00027202 */ /* 0x008fe20000000f00 */
[----:B------:R-:W-:Y:S01]  /*0d40*/  @!P6 ST.E desc[UR6][R14.64], R16 ;  /* 0x000000100e00e985 */ /* 0x000fe2000c101906 */
[----:B------:R-:W-:-:S03]  /*0d50*/  MOV R3, 0x0 ;  /* 0x0000000000037802 */ /* 0x000fc60000000f00 */
[----:B------:R-:W-:Y:S04]  /*0d60*/  @!P5 ST.E desc[UR6][R14.64+0x40], R13 ;  /* 0x0000400d0e00d985 */ /* 0x000fe8000c101906 */
[----:B------:R1:W-:Y:S02]  /*0d70*/  @!P4 ST.E desc[UR6][R14.64+0x80], R12 ;  /* 0x0000800c0e00c985 */ /* 0x0003e4000c101906 */
[----:B-12--5:R-:W-:Y:S05]  /*0d80*/  @P3 RET.REL.NODEC R2 `(_ZN5flash24flash_fwd_splitkv_kernelI23Flash_fwd_kernel_traitsILi64ELi64ELi256ELi4ELb0ELb0EN7cutlass6half_tE19Flash_kernel_traitsILi64ELi64ELi256ELi4ES3_EELb1ELb0ELb0ELb0ELb0ELb0ELb0ELb1EEEvNS_16Flash_fwd_paramsE) ;  /* 0xfffffff0029c3950 */ /* 0x026fea0003c3ffff */
[----:B------:R-:W-:Y:S02]  /*0d90*/  MOV R0, 0x7f800000 ;  /* 0x7f80000000007802 */ /* 0x000fe40000000f00 */
[----:B------:R-:W-:Y:S02]  /*0da0*/  MOV R2, R28 ;  /* 0x0000001c00027202 */ /* 0x000fe40000000f00 */
[----:B------:R-:W-:Y:S01]  /*0db0*/  MOV R3, 0x0 ;  /* 0x0000000000037802 */ /* 0x000fe20000000f00 */
[----:B------:R1:W-:Y:S03]  /*0dc0*/  ST.E desc[UR6][R14.64+0xc0], R0 ;  /* 0x0000c0000e007985 */ /* 0x0003e6000c101906 */
[----:B-1----:R-:W-:Y:S05]  /*0dd0*/  RET.REL.NODEC R2 `(_ZN5flash24flash_fwd_splitkv_kernelI23Flash_fwd_kernel_traitsILi64ELi64ELi256ELi4ELb0ELb0EN7cutlass6half_tE19Flash_kernel_traitsILi64ELi64ELi256ELi4ES3_EELb1ELb0ELb0ELb0ELb0ELb0ELb0ELb1EEEvNS_16Flash_fwd_paramsE) ;  /* 0xfffffff002887950 */ /* 0x002fea0003c3ffff */
.L_x_943:
[----:B------:R-:W3:Y:S04]  /*0de0*/  LD.E.64 R4, desc[UR6][R22.64+0x160] ;  /* 0x0001600616047980 */ /* 0x000ee8000c101b00 */
[----:B------:R-:W4:Y:S01]  /*0df0*/  LD.E.64 R2, desc[UR6][R22.64+0x158] ;  /* 0x0001580616027980 */ /* 0x000f22000c101b00 */
[----:B---3--:R-:W-:-:S04]  /*0e00*/  ISETP.NE.U32.AND P1, PT, R4, RZ, PT ;  /* 0x000000ff0400720c */ /* 0x008fc80003f25070 */
[----:B------:R-:W-:-:S13]  /*0e10*/  ISETP.NE.AND.EX P1, PT, R5, RZ, PT, P1 ;  /* 0x000000ff0500720c */ /* 0x000fda0003f25310 */
[----:B------:R-:W3:Y:S01]  /*0e20*/  @P1 LD.E.64 R6, desc[UR6][R22.64+0x168] ;  /* 0x0001680616061980 */ /* 0x000ee2000c101b00 */
[----:B----4-:R-:W-:Y:S01]  /*0e30*/  ISETP.NE.U32.AND P0, PT, R2, RZ, PT ;  /* 0x000000ff0200720c */ /* 0x010fe20003f05070 */
[----:B------:R-:W-:-:S03]  /*0e40*/  IMAD.MOV.U32 R12, RZ, RZ, R37 ;  /* 0x000000ffff0c7224 */ /* 0x000fc600078e0025 */
[----:B------:R-:W-:Y:S02]  /*0e50*/  ISETP.NE.AND.EX P0, PT, R3, RZ, PT, P0 ;  /* 0x000000ff0300720c */ /* 0x000fe40003f05300 */
[----:B------:R-:W-:-:S11]  /*0e60*/  @P1 SHF.R.S32.HI R0, RZ, 0x1f, R37 ;  /* 0x0000001fff001819 */ /* 0x000fd60000011425 */
[----:B------:R-:W-:-:S05]  /*0e70*/  @P0 IMAD.WIDE R2, R37, 0x4, R2 ;  /* 0x0000000425020825 */ /* 0x000fca00078e0202 */
[----:B------:R1:W5:Y:S01]  /*0e80*/  @P0 LD.E R12, desc[UR6][R2.64] ;  /* 0x00000006020c0980 */ /* 0x000362000c101900 */
[----:B------:R-:W-:Y:S01]  /*0e90*/  BSSY B0, `(.L_x_952) ;  /* 0x00000bf000007945 */ /* 0x000fe20003800000 */
[----:B------:R-:W4:Y:S01]  /*0ea0*/  S2R R40, SR_CTAID.Z ;  /* 0x0000000000287919 */ /* 0x000f220000002700 */
[-C--:B---3--:R-:W-:Y:S02]  /*0eb0*/  @P1 IMAD R7, R7, R37.reuse, RZ ;  /* 0x0000002507071224 */ /* 0x088fe400078e02ff */
[----:B-1----:R-:W-:-:S04]  /*0ec0*/  @P1 IMAD.WIDE.U32 R2, R6, R37, RZ ;  /* 0x0000002506021225 */ /* 0x002fc800078e00ff */
[----:B------:R-:W-:Y:S02]  /*0ed0*/  @P1 IMAD R7, R6, R0, R7 ;  /* 0x0000000006071224 */ /* 0x000fe400078e0207 */
[----:B------:R-:W-:Y:S01]  /*0ee0*/  IMAD.MOV.U32 R6, RZ, RZ, RZ ;  /* 0x000000ffff067224 */ /* 0x000fe200078e00ff */
[----:B------:R-:W-:Y:S01]  /*0ef0*/  @P1 LEA R6, P0, R2, R4, 0x2 ;  /* 0x0000000402061211 */ /* 0x000fe200078010ff */
[----:B------:R-:W-:Y:S01]  /*0f00*/  IMAD.MOV.U32 R0, RZ, RZ, RZ ;  /* 0x000000ffff007224 */ /* 0x000fe200078e00ff */
[----:B------:R-:W-:-:S03]  /*0f10*/  @P1 IADD3 R7, R3, R7, RZ ;  /* 0x0000000703071210 */ /* 0x000fc60007ffe0ff */
[----:B------:R-:W-:Y:S01]  /*0f20*/  IMAD.MOV.U32 R222, RZ, RZ, R6 ;  /* 0x000000ffffde7224 */ /* 0x000fe200078e0006 */
[----:B------:R-:W-:-:S04]  /*0f30*/  @P1 LEA.HI.X R0, R2, R5, R7, 0x2, P0 ;  /* 0x0000000502001211 */ /* 0x000fc800000f1407 */
[----:B------:R-:W-:Y:S02]  /*0f40*/  MOV R223, R0 ;  /* 0x0000000000df7202 */ /* 0x000fe40000000f00 */
[----:B------:R-:W-:-:S04]  /*0f50*/  ISETP.NE.U32.AND P0, PT, R222, RZ, PT ;  /* 0x000000ffde00720c */ /* 0x000fc80003f05070 */
[----:B------:R-:W-:-:S13]  /*0f60*/  ISETP.NE.AND.EX P0, PT, R223, RZ, PT, P0 ;  /* 0x000000ffdf00720c */ /* 0x000fda0003f05300 */
[----:B----4-:R-:W-:Y:S05]  /*0f70*/  @!P0 BRA `(.L_x_953) ;  /* 0x00000004006c8947 */ /* 0x010fea0003800000 */
[----:B------:R-:W3:Y:S04]  /*0f80*/  LD.E R13, desc[UR6][R22.64+0x170] ;  /* 0x00017006160d7980 */ /* 0x000ee8000c101900 */
[----:B------:R-:W4:Y:S01]  /*0f90*/  LD.E R14, desc[UR6][R22.64+0x68] ;  /* 0x00006806160e7980 */ /* 0x000f22000c101900 */
[----:B------:R-:W-:-:S03]  /*0fa0*/  LEA R20, R35, 0xffffff00, 0x8 ;  /* 0xffffff0023147811 */ /* 0x000fc600078e40ff */
[----:B------:R-:W2:Y:S04]  /*0fb0*/  LD.E.64 R18, desc[UR6][R22.64+0x40] ;  /* 0x0000400616127980 */ /* 0x000ea8000c101b00 */
[----:B------:R-:W2:Y:S04]  /*0fc0*/  LD.E.64 R190, desc[UR6][R22.64+0x38] ;  /* 0x0000380616be7980 */ /* 0x000ea8000c101b00 */
[----:B------:R-:W2:Y:S04]  /*0fd0*/  LD.E.64 R8, desc[UR6][R22.64+0x28] ;  /* 0x0000280616087980 */ /* 0x000ea8000c101b00 */
[----:B------:R-:W2:Y:S04]  /*0fe0*/  LD.E.64 R10, desc[UR6][R22.64+0x50] ;  /* 0x00005006160a7980 */ /* 0x000ea8000c101b00 */
[----:B------:R-:W5:Y:S01]  /*0ff0*/  LD.E.64 R28, desc[UR6][R22.64+0x58] ;  /* 0x00005806161c7980 */ /* 0x000f62000c101b00 */
[----:B---3--:R-:W-:-:S04]  /*1000*/  IABS R4, R13 ;  /* 0x0000000d00047213 */ /* 0x008fc80000000000 */
[----:B------:R-:W1:Y:S08]  /*1010*/  I2F.RP R2, R4 ;  /* 0x0000000400027306 */ /* 0x000e700000209400 */
[----:B-1----:R-:W1:Y:S02]  /*1020*/  MUFU.RCP R2, R2 ;  /* 0x0000000200027308 */ /* 0x002e640000001000 */
[----:B-1----:R-:W-:-:S06]  /*1030*/  VIADD R2, R2, 0xffffffe ;  /* 0x0ffffffe02027836 */ /* 0x002fcc0000000000 */
[----:B------:R-:W1:Y:S01]  /*1040*/  F2I.FTZ.U32.TRUNC.NTZ R3, R2 ;  /* 0x0000000200037305 */ /* 0x000e62000021f000 */
[----:B------:R-:W-:Y:S01]  /*1050*/  IABS R6, R13 ;  /* 0x0000000d00067213 */ /* 0x000fe20000000000 */
[----:B-1----:R-:W-:Y:S01]  /*1060*/  IMAD.MOV R0, RZ, RZ, -R3 ;  /* 0x000000ffff007224 */ /* 0x002fe200078e0a03 */
[----:B------:R-:W-:-:S03]  /*1070*/  MOV R2, RZ ;  /* 0x000000ff00027202 */ /* 0x000fc60000000f00 */
[----:B------:R-:W-:Y:S01]  /*1080*/  IMAD R5, R0, R4, RZ ;  /* 0x0000000400057224 */ /* 0x000fe200078e02ff */
[----:B------:R-:W-:-:S03]  /*1090*/  IABS R0, R20 ;  /* 0x0000001400007213 */ /* 0x000fc60000000000 */
[----:B------:R-:W-:-:S04]  /*10a0*/  IMAD.HI.U32 R5, R3, R5, R2 ;  /* 0x0000000503057227 */ /* 0x000fc800078e0002 */
[----:B------:R-:W-:Y:S01]  /*10b0*/  IMAD.MOV.U32 R2, RZ, RZ, R0 ;  /* 0x000000ffff027224 */ /* 0x000fe200078e0000 */
[----:B------:R-:W-:Y:S02]  /*10c0*/  IADD3 R0, RZ, -R6, RZ ;  /* 0x80000006ff007210 */ /* 0x000fe40007ffe0ff */
[----:B------:R-:W3:Y:S03]  /*10d0*/  LD.E.64 R6, desc[UR6][R22.64+0x20] ;  /* 0x0000200616067980 */ /* 0x000ee6000c101b00 */
[----:B------:R-:W-:Y:S02]  /*10e0*/  IMAD.MOV.U32 R3, RZ, RZ, R0 ;  /* 0x000000ffff037224 */ /* 0x000fe400078e0000 */
[----:B------:R-:W-:-:S04]  /*10f0*/  IMAD.HI.U32 R0, R5, R2, RZ ;  /* 0x0000000205007227 */ /* 0x000fc800078e00ff */
[----:B------:R-:W-:-:S05]  /*1100*/  IMAD R2, R0, R3, R2 ;  /* 0x0000000300027224 */ /* 0x000fca00078e0202 */
[----:B------:R-:W-:-:S13]  /*1110*/  ISETP.GT.U32.AND P1, PT, R4, R2, PT ;  /* 0x000000020400720c */ /* 0x000fda0003f24070 */
[----:B------:R-:W-:-:S04]  /*1120*/  @!P1 IADD3 R2, R2, -R4, RZ ;  /* 0x8000000402029210 */ /* 0x000fc80007ffe0ff */
[----:B------:R-:W-:Y:S02]  /*1130*/  ISETP.GE.U32.AND P2, PT, R2, R4, PT ;  /* 0x000000040200720c */ /* 0x000fe40003f46070 */
[----:B------:R-:W-:Y:S01]  /*1140*/  LOP3.LUT R2, R20, R13, RZ, 0x3c, !PT ;  /* 0x0000000d14027212 */ /* 0x000fe200078e3cff */
[----:B------:R-:W-:Y:S01]  /*1150*/  @!P1 VIADD R0, R0, 0x1 ;  /* 0x0000000100009836 */ /* 0x000fe20000000000 */
[----:B------:R-:W-:Y:S02]  /*1160*/  ISETP.NE.AND P1, PT, R13, RZ, PT ;  /* 0x000000ff0d00720c */ /* 0x000fe40003f25270 */
[----:B------:R-:W-:-:S07]  /*1170*/  ISETP.GE.AND P0, PT, R2, RZ, PT ;  /* 0x000000ff0200720c */ /* 0x000fce0003f06270 */
[----:B------:R-:W-:-:S05]  /*1180*/  @P2 IADD3 R0, R0, 0x1, RZ ;  /* 0x0000000100002810 */ /* 0x000fca0007ffe0ff */
[----:B------:R-:W-:-:S05]  /*1190*/  IMAD.MOV.U32 R5, RZ, RZ, R0 ;  /* 0x000000ffff057224 */ /* 0x000fca00078e0000 */
[----:B------:R-:W-:Y:S02]  /*11a0*/  @!P0 IADD3 R5, -R5, RZ, RZ ;  /* 0x000000ff05058210 */ /* 0x000fe40007ffe1ff */
[----:B------:R-:W-:-:S05]  /*11b0*/  @!P1 LOP3.LUT R5, RZ, R13, RZ, 0x33, !PT ;  /* 0x0000000dff059212 */ /* 0x000fca00078e33ff */
[----:B------:R-:W-:-:S05]  /*11c0*/  IMAD.WIDE R2, R5, 0x4, R222 ;  /* 0x0000000405027825 */ /* 0x000fca00078e02de */
[----:B-----5:R1:W3:Y:S01]  /*11d0*/  LD.E R12, desc[UR6][R2.64] ;  /* 0x00000006020c7980 */ /* 0x0202e2000c101900 */
[----:B----4-:R-:W-:-:S04]  /*11e0*/  IABS R4, R14 ;  /* 0x0000000e00047213 */ /* 0x010fc80000000000 */
[----:B-1----:R-:W1:Y:S08]  /*11f0*/  I2F.RP R2, R4 ;  /* 0x0000000400027306 */ /* 0x002e700000209400 */
[----:B-1----:R-:W1:Y:S02]  /*1200*/  MUFU.RCP R2, R2 ;  /* 0x0000000200027308 */ /* 0x002e640000001000 */
[----:B-1----:R-:W-:-:S06]  /*1210*/  VIADD R2, R2, 0xffffffe ;  /* 0x0ffffffe02027836 */ /* 0x002fcc0000000000 */
[----:B------:R-:W1:Y:S01]  /*1220*/  F2I.FTZ.U32.TRUNC.NTZ R3, R2 ;  /* 0x0000000200037305 */ /* 0x000e62000021f000 */
[----:B------:R-:W-:Y:S02]  /*1230*/  IABS R16, R40 ;  /* 0x0000002800107213 */ /* 0x000fe40000000000 */
[----:B------:R-:W-:Y:S02]  /*1240*/  IABS R15, R14 ;  /* 0x0000000e000f7213 */ /* 0x000fe40000000000 */
[----:B-1----:R-:W-:Y:S01]  /*1250*/  IADD3 R0, RZ, -R3, RZ ;  /* 0x80000003ff007210 */ /* 0x002fe20007ffe0ff */
[----:B------:R-:W-:-:S04]  /*1260*/  IMAD.MOV.U32 R2, RZ, RZ, RZ ;  /* 0x000000ffff027224 */ /* 0x000fc800078e00ff */
[----:B------:R-:W-:-:S04]  /*1270*/  IMAD R0, R0, R4, RZ ;  /* 0x0000000400007224 */ /* 0x000fc800078e02ff */
[----:B------:R-:W-:Y:S01]  /*1280*/  IMAD.HI.U32 R2, R3, R0, R2 ;  /* 0x0000000003027227 */ /* 0x000fe200078e0002 */
[----:B------:R-:W-:-:S03]  /*1290*/  MOV R3, R16 ;  /* 0x0000001000037202 */ /* 0x000fc60000000f00 */
[----:B------:R-:W-:Y:S02]  /*12a0*/  IMAD.MOV R0, RZ, RZ, -R15 ;  /* 0x000000ffff007224 */ /* 0x000fe400078e0a0f */
[----:B------:R-:W-:-:S04]  /*12b0*/  IMAD.HI.U32 R2, R2, R3, RZ ;  /* 0x0000000302027227 */ /* 0x000fc800078e00ff */
[----:B------:R-:W-:-:S05]  /*12c0*/  IMAD R0, R2, R0, R3 ;  /* 0x0000000002007224 */ /* 0x000fca00078e0203 */
[----:B------:R-:W-:-:S13]  /*12d0*/  ISETP.GT.U32.AND P1, PT, R4, R0, PT ;  /* 0x000000000400720c */ /* 0x000fda0003f24070 */
[----:B------:R-:W-:-:S04]  /*12e0*/  @!P1 IADD3 R0, R0, -R4, RZ ;  /* 0x8000000400009210 */ /* 0x000fc80007ffe0ff */
[----:B------:R-:W-:Y:S02]  /*12f0*/  ISETP.GE.U32.AND P2, PT, R0, R4, PT ;  /* 0x000000040000720c */ /* 0x000fe40003f46070 */
[----:B------:R-:W-:Y:S01]  /*1300*/  LOP3.LUT R0, R40, R14, RZ, 0x3c, !PT ;  /* 0x0000000e28007212 */ /* 0x000fe200078e3cff */
[----:B------:R-:W-:Y:S01]  /*1310*/  IMAD.MOV R5, RZ, RZ, -R5 ;  /* 0x000000ffff057224 */ /* 0x000fe200078e0a05 */
[----:B------:R-:W-:Y:S02]  /*1320*/  @!P1 IADD3 R2, R2, 0x1, RZ ;  /* 0x0000000102029810 */ /* 0x000fe40007ffe0ff */
[----:B------:R-:W-:Y:S01]  /*1330*/  ISETP.GE.AND P0, PT, R0, RZ, PT ;  /* 0x000000ff0000720c */ /* 0x000fe20003f06270 */
[----:B------:R-:W-:Y:S01]  /*1340*/  IMAD R13, R13, R5, R20 ;  /* 0x000000050d0d7224 */ /* 0x000fe200078e0214 */
[----:B------:R-:W-:-:S05]  /*1350*/  ISETP.NE.AND P1, PT, R14, RZ, PT ;  /* 0x000000ff0e00720c */ /* 0x000fca0003f25270 */
[----:B------:R-:W-:Y:S01]  /*1360*/  @P2 VIADD R2, R2, 0x1 ;  /* 0x0000000102022836 */ /* 0x000fe20000000000 */
[----:B--2---:R1:W-:Y:S01]  /*1370*/  STL.64 [R1+0x8], R18 ;  /* 0x0000081201007387 */ /* 0x0043e20000100a00 */
[----:B------:R-:W-:Y:S02]  /*1380*/  SHF.R.S32.HI R21, RZ, 0x1f, R13 ;  /* 0x0000001fff157819 */ /* 0x000fe4000001140d */
[----:B------:R-:W-:Y:S02]  /*1390*/  IMAD.MOV.U32 R0, RZ, RZ, R2 ;  /* 0x000000ffff007224 */ /* 0x000fe400078e0002 */
[----:B------:R-:W-:Y:S02]  /*13a0*/  IMAD R4, R191, R13, RZ ;  /* 0x0000000dbf047224 */ /* 0x000fe400078e02ff */
[----:B------:R-:W-:Y:S02]  /*13b0*/  @!P0 IMAD.MOV R0, RZ, RZ, -R0 ;  /* 0x000000ffff008224 */ /* 0x000fe400078e0a00 */
[----:B------:R-:W-:Y:S01]  /*13c0*/  IMAD R4, R190, R21, R4 ;  /* 0x00000015be047224 */ /* 0x000fe200078e0204 */
[----:B------:R-:W-:-:S04]  /*13d0*/  @!P1 LOP3.LUT R0, RZ, R14, RZ, 0x33, !PT ;  /* 0x0000000eff009212 */ /* 0x000fc800078e33ff */
[----:B------:R-:W-:Y:S02]  /*13e0*/  SHF.R.S32.HI R30, RZ, 0x1f, R0 ;  /* 0x0000001fff1e7819 */ /* 0x000fe40000011400 */
[----:B------:R-:W-:Y:S02]  /*13f0*/  MOV R16, R0 ;  /* 0x0000000000107202 */ /* 0x000fe40000000f00 */
[----:B---3--:R-:W-:Y:S01]  /*1400*/  SHF.R.S32.HI R15, RZ, 0x1f, R12 ;  /* 0x0000001fff0f7819 */ /* 0x008fe2000001140c */
[----:B------:R-:W-:-:S04]  /*1410*/  IMAD R3, R7, R12, RZ ;  /* 0x0000000c07037224 */ /* 0x000fc800078e02ff */
[C---:B------:R-:W-:Y:S02]  /*1420*/  IMAD R3, R6.reuse, R15, R3 ;  /* 0x0000000f06037224 */ /* 0x040fe400078e0203 */
[----:B------:R-:W-:-:S05]  /*1430*/  IMAD.WIDE.U32 R6, R6, R12, RZ ;  /* 0x0000000c06067225 */ /* 0x000fca00078e00ff */
[----:B------:R-:W-:Y:S02]  /*1440*/  IADD3 R3, R7, R3, RZ ;  /* 0x0000000307037210 */ /* 0x000fe40007ffe0ff */
[----:B------:R-:W-:-:S05]  /*1450*/  MOV R2, R6 ;  /* 0x0000000600027202 */ /* 0x000fca0000000f00 */
[----:B------:R-:W-:-:S04]  /*1460*/  IMAD.WIDE.U32 R2, R13, R190, R2 ;  /* 0x000000be0d027225 */ /* 0x000fc800078e0002 */
[----:B------:R-:W-:Y:S01]  /*1470*/  IMAD R9, R9, R12, RZ ;  /* 0x0000000c09097224 */ /* 0x000fe200078e02ff */
[----:B------:R-:W-:Y:S01]  /*1480*/  IADD3 R3, R3, R4, RZ ;  /* 0x0000000403037210 */ /* 0x000fe20007ffe0ff */
[----:B------:R-:W-:Y:S02]  /*1490*/  IMAD R4, R11, R0, RZ ;  /* 0x000000000b047224 */ /* 0x000fe400078e02ff */
[----:B------:R-:W-:-:S04]  /*14a0*/  IMAD.WIDE.U32 R6, R8, R12, RZ ;  /* 0x0000000c08067225 */ /* 0x000fc800078e00ff */
[----:B------:R-:W-:Y:S02]  /*14b0*/  IMAD R9, R8, R15, R9 ;  /* 0x0000000f08097224 */ /* 0x000fe400078e0209 */
[----:B------:R-:W-:-:S04]  /*14c0*/  IMAD.WIDE.U32 R2, R0, R10, R2 ;  /* 0x0000000a00027225 */ /* 0x000fc800078e0002 */
[----:B------:R-:W-:Y:S01]  /*14d0*/  IMAD R4, R10, R30, R4 ;  /* 0x0000001e0a047224 */ /* 0x000fe200078e0204 */
[----:B------:R-:W-:Y:S01]  /*14e0*/  IADD3 R9, R7, R9, RZ ;  /* 0x0000000907097210 */ /* 0x000fe20007ffe0ff */
[----:B------:R-:W-:Y:S01]  /*14f0*/  IMAD.MOV.U32 R8, RZ, RZ, R6 ;  /* 0x000000ffff087224 */ /* 0x000fe200078e0006 */
[----:B------:R-:W-:Y:S01]  /*1500*/  MOV R26, R2 ;  /* 0x00000002001a7202 */ /* 0x000fe20000000f00 */
[----:B------:R-:W-:Y:S01]  /*1510*/  IMAD.IADD R27, R3, 0x1, R4 ;  /* 0x00000001031b7824 */ /* 0x000fe200078e0204 */
[----:B-1----:R-:W-:Y:S05]  /*1520*/  BRA `(.L_x_954) ;  /* 0x0000000400547947 */ /* 0x002fea0003800000 */
.L_x_953:
[----:B------:R-:W3:Y:S01]  /*1530*/  LD.E R11, desc[UR6][R22.64+0x68] ;  /* 0x00006806160b7980 */ /* 0x000ee2000c101900 */
[----:B------:R-:W-:-:S03]  /*1540*/  ISETP.NE.AND P3, PT, R19, -0x1, PT ;  /* 0xffffffff1300780c */ /* 0x000fc60003f65270 */
[----:B------:R-:W4:Y:S04]  /*1550*/  LD.E.64 R2, desc[UR6][R22.64+0x40] ;  /* 0x0000400616027980 */ /* 0x000f28000c101b00 */
[----:B------:R-:W2:Y:S04]  /*1560*/  LD.E.64 R190, desc[UR6][R22.64+0x38] ;  /* 0x0000380616be7980 */ /* 0x000ea8000c101b00 */
[----:B------:R-:W2:Y:S04]  /*1570*/  LD.E.64 R16, desc[UR6][R22.64+0x50] ;  /* 0x0000500616107980 */ /* 0x000ea8000c101b00 */
[----:B------:R-:W2:Y:S04]  /*1580*/  @!P3 LD.E.64 R6, desc[UR6][R22.64+0x20] ;  /* 0x000020061606b980 */ /* 0x000ea8000c101b00 */
[----:B------:R-:W2:Y:S04]  /*1590*/  @!P3 LD.E.64 R14, desc[UR6][R22.64+0x28] ;  /* 0x00002806160eb980 */ /* 0x000ea8000c101b00 */
[----:B------:R1:W5:Y:S01]  /*15a0*/  LD.E.64 R28, desc[UR6][R22.64+0x58] ;  /* 0x00005806161c7980 */ /* 0x000362000c101b00 */
[----:B------:R-:W-:-:S02]  /*15b0*/  IABS R5, R40 ;  /* 0x0000002800057213 */ /* 0x000fc40000000000 */
[----:B-----5:R-:W-:Y:S02]  /*15c0*/  @!P3 SHF.R.S32.HI R13, RZ, 0x1f, R12 ;  /* 0x0000001fff0db819 */ /* 0x020fe4000001140c */
[----:B------:R-:W-:-:S04]  /*15d0*/  LEA R20, R35, 0xffffff00, 0x8 ;  /* 0xffffff0023147811 */ /* 0x000fc800078e40ff */
[----:B------:R-:W-:Y:S02]  /*15e0*/  SHF.R.S32.HI R21, RZ, 0x1f, R20 ;  /* 0x0000001fff157819 */ /* 0x000fe40000011414 */
[----:B---3--:R-:W-:Y:S01]  /*15f0*/  IABS R8, R11 ;  /* 0x0000000b00087213 */ /* 0x008fe20000000000 */
[----:B----4-:R3:W-:Y:S01]  /*1600*/  STL.64 [R1+0x8], R2 ;  /* 0x0000080201007387 */ /* 0x0107e20000100a00 */
[----:B------:R-:W-:Y:S02]  /*1610*/  IMAD.MOV.U32 R24, RZ, RZ, R2 ;  /* 0x000000ffff187224 */ /* 0x000fe400078e0002 */
[----:B---3--:R-:W3:Y:S08]  /*1620*/  I2F.RP R2, R8 ;  /* 0x0000000800027306 */ /* 0x008ef00000209400 */
[----:B---3--:R-:W3:Y:S01]  /*1630*/  MUFU.RCP R2, R2 ;  /* 0x0000000200027308 */ /* 0x008ee20000001000 */
[----:B------:R-:W-:-:S02]  /*1640*/  MOV R25, R3 ;  /* 0x0000000300197202 */ /* 0x000fc40000000f00 */
[----:B---3--:R-:W-:-:S05]  /*1650*/  IADD3 R2, R2, 0xffffffe, RZ ;  /* 0x0ffffffe02027810 */ /* 0x008fca0007ffe0ff */
[----:B------:R-:W3:Y:S01]  /*1660*/  F2I.FTZ.U32.TRUNC.NTZ R3, R2 ;  /* 0x0000000200037305 */ /* 0x000ee2000021f000 */
[----:B------:R-:W-:Y:S01]  /*1670*/  IABS R4, R11 ;  /* 0x0000000b00047213 */ /* 0x000fe20000000000 */
[----:B---3--:R-:W-:Y:S01]  /*1680*/  IMAD.MOV R0, RZ, RZ, -R3 ;  /* 0x000000ffff007224 */ /* 0x008fe200078e0a03 */
[----:B------:R-:W-:-:S03]  /*1690*/  MOV R2, RZ ;  /* 0x000000ff00027202 */ /* 0x000fc60000000f00 */
[----:B------:R-:W-:-:S04]  /*16a0*/  IMAD R0, R0, R8, RZ ;  /* 0x0000000800007224 */ /* 0x000fc800078e02ff */
[----:B------:R-:W-:Y:S01]  /*16b0*/  IMAD.HI.U32 R2, R3, R0, R2 ;  /* 0x0000000003027227 */ /* 0x000fe200078e0002 */
[----:B------:R-:W-:-:S03]  /*16c0*/  IADD3 R0, RZ, -R4, RZ ;  /* 0x80000004ff007210 */ /* 0x000fc60007ffe0ff */
[----:B------:R-:W-:-:S04]  /*16d0*/  IMAD.MOV.U32 R3, RZ, RZ, R5 ;  /* 0x000000ffff037224 */ /* 0x000fc800078e0005 */
[----:B------:R-:W-:Y:S01]  /*16e0*/  IMAD.HI.U32 R9, R2, R3, RZ ;  /* 0x0000000302097227 */ /* 0x000fe200078e00ff */
[----:B------:R-:W-:-:S03]  /*16f0*/  @!P3 SHF.R.S32.HI R5, RZ, 0x1f, R10 ;  /* 0x0000001fff05b819 */ /* 0x000fc6000001140a */
[----:B------:R-:W-:Y:S02]  /*1700*/  IMAD R0, R9, R0, R3 ;  /* 0x0000000009007224 */ /* 0x000fe400078e0203 */
[----:B--2---:R-:W-:-:S03]  /*1710*/  @!P3 IMAD R2, R191, R10, RZ ;  /* 0x0000000abf02b224 */ /* 0x004fc600078e02ff */
[----:B------:R-:W-:Y:S01]  /*1720*/  ISETP.GT.U32.AND P0, PT, R8, R0, PT ;  /* 0x000000000800720c */ /* 0x000fe20003f04070 */
[----:B------:R-:W-:Y:S02]  /*1730*/  @!P3 IMAD R5, R5, R190, R2 ;  /* 0x000000be0505b224 */ /* 0x000fe400078e0202 */
[----:B------:R-:W-:-:S04]  /*1740*/  @!P3 IMAD.WIDE.U32 R2, R190, R10, RZ ;  /* 0x0000000abe02b225 */ /* 0x000fc800078e00ff */
[----:B------:R-:W-:Y:S01]  /*1750*/  @P3 IMAD.IADD R4, R10, 0x1, R19 ;  /* 0x000000010a043824 */ /* 0x000fe200078e0213 */
[----:B------:R-:W-:Y:S01]  /*1760*/  @!P3 IADD3 R3, R3, R5, RZ ;  /* 0x000000050303b210 */ /* 0x000fe20007ffe0ff */
[----:B------:R-:W-:Y:S02]  /*1770*/  @!P3 IMAD R7, R7, R12, RZ ;  /* 0x0000000c0707b224 */ /* 0x000fe400078e02ff */
[-C--:B------:R-:W-:Y:S02]  /*1780*/  @P3 IMAD R18, R191, R4.reuse, RZ ;  /* 0x00000004bf123224 */ /* 0x080fe400078e02ff */
[----:B------:R-:W-:Y:S02]  /*1790*/  @!P0 IMAD.IADD R0, R0, 0x1, -R8 ;  /* 0x0000000100008824 */ /* 0x000fe400078e0a08 */
[----:B------:R-:W-:-:S04]  /*17a0*/  @P3 IMAD.WIDE.U32 R4, R190, R4, RZ ;  /* 0x00000004be043225 */ /* 0x000fc800078e00ff */
[----:B------:R-:W-:Y:S01]  /*17b0*/  @!P3 IMAD.WIDE.U32 R2, R6, R12, R2 ;  /* 0x0000000c0602b225 */ /* 0x000fe200078e0002 */
[----:B------:R-:W-:-:S03]  /*17c0*/  ISETP.GE.U32.AND P2, PT, R0, R8, PT ;  /* 0x000000080000720c */ /* 0x000fc60003f46070 */
[----:B------:R-:W-:Y:S01]  /*17d0*/  @!P3 IMAD R7, R6, R13, R7 ;  /* 0x0000000d0607b224 */ /* 0x000fe200078e0207 */
[----:B------:R-:W-:Y:S02]  /*17e0*/  @P3 IADD3 R5, R5, R18, RZ ;  /* 0x0000001205053210 */ /* 0x000fe40007ffe0ff */
[----:B------:R-:W-:Y:S01]  /*17f0*/  @!P3 MOV R4, R2 ;  /* 0x000000020004b202 */ /* 0x000fe20000000f00 */
[----:B------:R-:W-:Y:S01]  /*1800*/  @!P3 IMAD R2, R25, R10, RZ ;  /* 0x0000000a1902b224 */ /* 0x000fe200078e02ff */
[----:B------:R-:W-:Y:S02]  /*1810*/  @!P3 SHF.R.S32.HI R0, RZ, 0x1f, R10 ;  /* 0x0000001fff00b819 */ /* 0x000fe4000001140a */
[----:B------:R-:W-:Y:S01]  /*1820*/  @!P3 IADD3 R5, R3, R7, RZ ;  /* 0x000000070305b210 */ /* 0x000fe20007ffe0ff */
[----:B------:R-:W-:Y:S01]  /*1830*/  IMAD R3, R191, R20, RZ ;  /* 0x00000014bf037224 */ /* 0x000fe200078e02ff */
[----:B------:R-:W-:Y:S01]  /*1840*/  LOP3.LUT R6, R40, R11, RZ, 0x3c, !PT ;  /* 0x0000000b28067212 */ /* 0x000fe200078e3cff */
[----:B------:R-:W-:-:S02]  /*1850*/  @!P3 IMAD R8, R0, R24, R2 ;  /* 0x000000180008b224 */ /* 0x000fc400078e0202 */
[----:B------:R-:W-:Y:S01]  /*1860*/  IMAD R0, R21, R190, R3 ;  /* 0x000000be15007224 */ /* 0x000fe200078e0203 */
[----:B------:R-:W-:Y:S01]  /*1870*/  MOV R3, R5 ;  /* 0x0000000500037202 */ /* 0x000fe20000000f00 */
[----:B------:R-:W-:Y:S01]  /*1880*/  IMAD.MOV.U32 R2, RZ, RZ, R4 ;  /* 0x000000ffff027224 */ /* 0x000fe200078e0004 */
[----:B------:R-:W-:Y:S02]  /*1890*/  ISETP.GE.AND P1, PT, R6, RZ, PT ;  /* 0x000000ff0600720c */ /* 0x000fe40003f26270 */
[----:B------:R-:W-:Y:S02]  /*18a0*/  @!P0 IADD3 R9, R9, 0x1, RZ ;  /* 0x0000000109098810 */ /* 0x000fe40007ffe0ff */
[----:B------:R-:W-:Y:S01]  /*18b0*/  ISETP.NE.AND P0, PT, R11, RZ, PT ;  /* 0x000000ff0b00720c */ /* 0x000fe20003f05270 */
[----:B------:R-:W-:-:S04]  /*18c0*/  IMAD.WIDE.U32 R2, R190, R20, R2 ;  /* 0x00000014be027225 */ /* 0x000fc800078e0002 */
[----:B------:R-:W-:Y:S01]  /*18d0*/  @P2 VIADD R9, R9, 0x1 ;  /* 0x0000000109092836 */ /* 0x000fe20000000000 */
[----:B------:R-:W-:Y:S01]  /*18e0*/  IADD3 R5, R3, R0, RZ ;  /* 0x0000000003057210 */ /* 0x000fe20007ffe0ff */
[----:B------:R-:W-:-:S04]  /*18f0*/  @!P3 IMAD.WIDE.U32 R6, R24, R10, RZ ;  /* 0x0000000a1806b225 */ /* 0x000fc800078e00ff */
[----:B------:R-:W-:Y:S01]  /*1900*/  IMAD.MOV.U32 R0, RZ, RZ, R9 ;  /* 0x000000ffff007224 */ /* 0x000fe200078e0009 */
[----:B------:R-:W-:Y:S02]  /*1910*/  @!P3 IADD3 R3, R7, R8, RZ ;  /* 0x000000080703b210 */ /* 0x000fe40007ffe0ff */
[----:B------:R-:W-:Y:S01]  /*1920*/  MOV R4, R2 ;  /* 0x0000000200047202 */ /* 0x000fe20000000f00 */
[----:B------:R-:W-:Y:S01]  /*1930*/  @!P1 IMAD.MOV R0, RZ, RZ, -R0 ;  /* 0x000000ffff009224 */ /* 0x000fe200078e0a00 */
[----:B------:R-:W-:Y:S02]  /*1940*/  @P3 IADD3 R8, R10, R19, RZ ;  /* 0x000000130a083210 */ /* 0x000fe40007ffe0ff */
[----:B------:R-:W-:Y:S02]  /*1950*/  @!P3 MOV R2, R6 ;  /* 0x000000060002b202 */ /* 0x000fe40000000f00 */
[----:B------:R-:W-:Y:S01]  /*1960*/  @!P0 LOP3.LUT R0, RZ, R11, RZ, 0x33, !PT ;  /* 0x0000000bff008212 */ /* 0x000fe200078e33ff */
[----:B------:R-:W-:Y:S01]  /*1970*/  @!P3 IMAD R7, R15, R12, RZ ;  /* 0x0000000c0f07b224 */ /* 0x000fe200078e02ff */
[----:B------:R-:W-:Y:S01]  /*1980*/  @!P3 SHF.R.S32.HI R6, RZ, 0x1f, R12 ;  /* 0x0000001fff06b819 */ /* 0x000fe2000001140c */
[----:B------:R-:W-:Y:S01]  /*1990*/  @P3 IMAD R11, R25, R8, RZ ;  /* 0x00000008190b3224 */ /* 0x000fe200078e02ff */
[----:B------:R-:W-:Y:S01]  /*19a0*/  SHF.R.S32.HI R30, RZ, 0x1f, R0 ;  /* 0x0000001fff1e7819 */ /* 0x000fe20000011400 */
[----:B------:R-:W-:-:S02]  /*19b0*/  IMAD R10, R17, R0, RZ ;  /* 0x00000000110a7224 */ /* 0x000fc400078e02ff */
[----:B------:R-:W-:-:S04]  /*19c0*/  @P3 IMAD.WIDE.U32 R8, R24, R8, RZ ;  /* 0x0000000818083225 */ /* 0x000fc800078e00ff */
[C---:B------:R-:W-:Y:S02]  /*19d0*/  @!P3 IMAD R13, R14.reuse, R6, R7 ;  /* 0x000000060e0db224 */ /* 0x040fe400078e0207 */
[----:B------:R-:W-:Y:S01]  /*19e0*/  @!P3 IMAD.WIDE.U32 R6, R14, R12, R2 ;  /* 0x0000000c0e06b225 */ /* 0x000fe200078e0002 */
[----:B------:R-:W-:-:S03]  /*19f0*/  @P3 IADD3 R9, R9, R11, RZ ;  /* 0x0000000b09093210 */ /* 0x000fc60007ffe0ff */
[----:B------:R-:W-:-:S04]  /*1a00*/  IMAD.WIDE.U32 R2, R16, R0, R4 ;  /* 0x0000000010027225 */ /* 0x000fc800078e0004 */
[----:B------:R-:W-:Y:S01]  /*1a10*/  IMAD R4, R16, R30, R10 ;  /* 0x0000001e10047224 */ /* 0x000fe200078e020a */
[----:B------:R-:W-:Y:S01]  /*1a20*/  @!P3 MOV R8, R6 ;  /* 0x000000060008b202 */ /* 0x000fe20000000f00 */
[----:B------:R-:W-:Y:S01]  /*1a30*/  @!P3 IMAD.IADD R9, R7, 0x1, R13 ;  /* 0x000000010709b824 */ /* 0x000fe200078e020d */
[----:B------:R-:W-:Y:S01]  /*1a40*/  MOV R26, R2 ;  /* 0x00000002001a7202 */ /* 0x000fe20000000f00 */
[----:B------:R-:W-:Y:S01]  /*1a50*/  IMAD.IADD R27, R3, 0x1, R4 ;  /* 0x00000001031b7824 */ /* 0x000fe200078e0204 */
[----:B------:R-:W-:Y:S02]  /*1a60*/  MOV R13, R20 ;  /* 0x00000014000d7202 */ /* 0x000fe40000000f00 */
[----:B-1----:R-:W-:Y:S02]  /*1a70*/  MOV R16, R0 ;  /* 0x0000000000107202 */ /* 0x002fe40000000f00 */
.L_x_954:
[----:B------:R-:W-:Y:S05]  /*1a80*/  BSYNC B0 ;  /* 0x0000000000007941 */ /* 0x000fea0003800000 */
.L_x_952:
[----:B------:R-:W2:Y:S01]  /*1a90*/  LDL R34, [R1+0x8] ;  /* 0x0000080001227983 */ /* 0x000ea20000100800 */
[----:B------:R-:W-:-:S03]  /*1aa0*/  ISETP.NE.AND P0, PT, R41, -0x1, PT ;  /* 0xffffffff2900780c */ /* 0x000fc60003f05270 */
[----:B------:R-:W3:Y:S04]  /*1ab0*/  LDL R36, [R1+0xc] ;  /* 0x00000c0001247983 */ /* 0x000ee80000100800 */
[----:B------:R-:W4:Y:S04]  /*1ac0*/  LD.E.64 R4, desc[UR6][R22.64+0x30] ;  /* 0x0000300616047980 */ /* 0x000f28000c101b00 */
[----:B------:R-:W4:Y:S04]  /*1ad0*/  LD.E.64 R10, desc[UR6][R22.64+0x48] ;  /* 0x00004806160a7980 */ /* 0x000f28000c101b00 */
[----:B------:R-:W4:Y:S04]  /*1ae0*/  @!P0 LD.E.64 R6, desc[UR6][R22.64+0x18] ;  /* 0x0000180616068980 */ /* 0x000f28000c101b00 */
[----:B------:R-:W4:Y:S04]  /*1af0*/  LD.E.64 R18, desc[UR6][R22.64+0x10] ;  /* 0x0000100616127980 */ /* 0x000f28000c101b00 */
[----:B------:R-:W4:Y:S04]  /*1b00*/  LD.E.64 R24, desc[UR6][R22.64+0x8] ;  /* 0x0000080616187980 */ /* 0x000f28000c101b00 */
[----:B------:R1:W5:Y:S04]  /*1b10*/  @P4 LD.E R31, desc[UR6][R32.64] ;  /* 0x00000006201f4980 */ /* 0x000368000c101900 */
[----:B------:R2:W5:Y:S04]  /*1b20*/  LD.E R251, desc[UR6][R22.64+0xc0] ;  /* 0x0000c00616fb7980 */ /* 0x000568000c101900 */
[----:B------:R2:W5:Y:S01]  /*1b30*/  LD.E.64 R166, desc[UR6][R22.64] ;  /* 0x0000000616a67980 */ /* 0x000562000c101b00 */
[----:B-1----:R-:W-:-:S04]  /*1b40*/  SHF.R.S32.HI R32, RZ, 0x1f, R38 ;  /* 0x0000001fff207819 */ /* 0x002fc80000011426 */
[----:B------:R-:W-:-:S04]  /*1b50*/  LEA.HI R0, R32, R38, RZ, 0x3 ;  /* 0x0000002620007211 */ /* 0x000fc800078f18ff */
[----:B------:R-:W-:-:S05]  /*1b60*/  LOP3.LUT R2, R0, 0xfffffff8, RZ, 0xc0, !PT ;  /* 0xfffffff800027812 */ /* 0x000fca00078ec0ff */
[----:B------:R-:W-:-:S04]  /*1b70*/  IMAD.IADD R211, R38, 0x1, -R2 ;  /* 0x0000000126d37824 */ /* 0x000fc800078e0a02 */
[----:B------:R-:W-:Y:S01]  /*1b80*/  IMAD.SHL.U32 R132, R211, 0x8, RZ ;  /* 0x00000008d3847824 */ /* 0x000fe200078e00ff */
[----:B------:R-:W-:-:S04]  /*1b90*/  SHF.R.S32.HI R78, RZ, 0x3, R0 ;  /* 0x00000003ff4e7819 */ /* 0x000fc80000011400 */
[----:B------:R-:W-:Y:S02]  /*1ba0*/  IADD3 R2, P1, R132, R8, RZ ;  /* 0x0000000884027210 */ /* 0x000fe40007f3e0ff */
[----:B------:R-:W-:-:S04]  /*1bb0*/  SHF.R.S32.HI R133, RZ, 0x1f, R132 ;  /* 0x0000001fff857819 */ /* 0x000fc80000011484 */
[----:B------:R-:W-:Y:S02]  /*1bc0*/  IADD3.X R3, R133, R9, RZ, P1, !PT ;  /* 0x0000000985037210 */ /* 0x000fe40000ffe4ff */
[----:B------:R-:W-:Y:S01]  /*1bd0*/  LEA.HI R12, R32, R38, RZ, 0x4 ;  /* 0x00000026200c7211 */ /* 0x000fe200078f20ff */
[----:B------:R-:W-:-:S03]  /*1be0*/  IMAD.SHL.U32 R8, R78, 0x40, RZ ;  /* 0x000000404e087824 */ /* 0x000fc600078e00ff */
[----:B------:R-:W-:Y:S02]  /*1bf0*/  LOP3.LUT R12, R12, 0xfffffff0, RZ, 0xc0, !PT ;  /* 0xfffffff00c0c7812 */ /* 0x000fe400078ec0ff */
[----:B------:R-:W-:Y:S02]  /*1c00*/  LOP3.LUT R9, R8, 0x1c0, RZ, 0xc0, !PT ;  /* 0x000001c008097812 */ /* 0x000fe400078ec0ff */
[----:B------:R-:W-:Y:S02]  /*1c10*/  SHF.R.S32.HI R33, RZ, 0x1f, R37 ;  /* 0x0000001fff217819 */ /* 0x000fe40000011425 */
[----:B------:R-:W-:Y:S02]  /*1c20*/  LOP3.LUT R8, R9, 0x38, R132, 0xf8, !PT ;  /* 0x0000003809087812 */ /* 0x000fe400078ef884 */
[----:B------:R-:W-:Y:S02]  /*1c30*/  SHF.R.U32.HI R9, RZ, 0x3, R9 ;  /* 0x00000003ff097819 */ /* 0x000fe40000011609 */
[----:B------:R-:W-:Y:S01]  /*1c40*/  SHF.R.S32.HI R79, RZ, 0x1f, R78 ;  /* 0x0000001fff4f7819 */ /* 0x000fe2000001144e */
[----:B------:R-:W-:Y:S01]  /*1c50*/  IMAD.MOV.U32 R187, RZ, RZ, 0x20 ;  /* 0x00000020ffbb7424 */ /* 0x000fe200078e00ff */
[C---:B------:R-:W-:Y:S01]  /*1c60*/  SHF.L.U64.HI R118, R190.reuse, 0x4, R191 ;  /* 0x00000004be767819 */ /* 0x040fe200000102bf */
[----:B------:R-:W-:Y:S01]  /*1c70*/  IMAD.SHL.U32 R116, R190, 0x10, RZ ;  /* 0x00000010be747824 */ /* 0x000fe200078e00ff */
[----:B------:R-:W-:Y:S01]  /*1c80*/  SHF.L.U32 R252, R211, 0x2, RZ ;  /* 0x00000002d3fc7819 */ /* 0x000fe200000006ff */
[----:B--2---:R-:W-:-:S02]  /*1c90*/  IMAD R0, R21, R34, RZ ;  /* 0x0000002215007224 */ /* 0x004fc400078e02ff */
[----:B------:R-:W-:-:S04]  /*1ca0*/  IMAD.WIDE.U32 R2, R13, R34, R2 ;  /* 0x000000220d027225 */ /* 0x000fc800078e0002 */
[----:B---3--:R-:W-:-:S04]  /*1cb0*/  IMAD R0, R13, R36, R0 ;  /* 0x000000240d007224 */ /* 0x008fc800078e0200 */
[----:B------:R-:W-:Y:S02]  /*1cc0*/  IMAD.IADD R3, R3, 0x1, R0 ;  /* 0x0000000103037824 */ /* 0x000fe400078e0200 */
[----:B------:R-:W-:-:S04]  /*1cd0*/  IMAD R0, R29, R16, RZ ;  /* 0x000000101d007224 */ /* 0x000fc800078e02ff */
[----:B------:R-:W-:Y:S02]  /*1ce0*/  IMAD R17, R30, R28, R0 ;  /* 0x0000001c1e117224 */ /* 0x000fe400078e0200 */
[----:B------:R-:W-:Y:S02]  /*1cf0*/  IMAD.IADD R0, R38, 0x1, -R12 ;  /* 0x0000000126007824 */ /* 0x000fe400078e0a0c */
[----:B----4-:R-:W-:-:S03]  /*1d00*/  @!P0 IMAD R15, R7, R37, RZ ;  /* 0x00000025070f8224 */ /* 0x010fc600078e02ff */
[----:B------:R-:W-:Y:S01]  /*1d10*/  SHF.R.S32.HI R7, RZ, 0x1f, R0 ;  /* 0x0000001fff077819 */ /* 0x000fe20000011400 */
[----:B------:R-:W-:Y:S01]  /*1d20*/  @!P0 IMAD R15, R6, R33, R15 ;  /* 0x00000021060f8224 */ /* 0x000fe200078e020f */
[----:B------:R-:W-:Y:S02]  /*1d30*/  LOP3.LUT R21, R8, R9, RZ, 0x3c, !PT ;  /* 0x0000000908157212 */ /* 0x000fe400078e3cff */
[----:B------:R-:W-:Y:S01]  /*1d40*/  LEA.HI R248, R7, R0, RZ, 0x3 ;  /* 0x0000000007f87211 */ /* 0x000fe200078f18ff */
[----:B------:R-:W-:-:S04]  /*1d50*/  @!P0 IMAD.WIDE.U32 R6, R6, R37, RZ ;  /* 0x0000002506068225 */ /* 0x000fc800078e00ff */
[----:B------:R-:W-:-:S04]  /*1d60*/  IMAD.WIDE.U32 R8, R16, R28, R2 ;  /* 0x0000001c10087225 */ /* 0x000fc800078e0002 */
[----:B------:R-:W-:Y:S01]  /*1d70*/  @P0 IMAD.WIDE.U32 R2, R4, R41, RZ ;  /* 0x0000002904020225 */ /* 0x000fe200078e00ff */
[----:B------:R-:W-:-:S03]  /*1d80*/  LOP3.LUT R12, R248, 0xfffffff8, RZ, 0xc0, !PT ;  /* 0xfffffff8f80c7812 */ /* 0x000fc600078ec0ff */
[----:B------:R-:W-:Y:S02]  /*1d90*/  @P0 IMAD R14, R5, R41, RZ ;  /* 0x00000029050e0224 */ /* 0x000fe400078e02ff */
[----:B------:R-:W-:-:S03]  /*1da0*/  @!P0 IMAD.MOV.U32 R2, RZ, RZ, R6 ;  /* 0x000000ffff028224 */ /* 0x000fc600078e0006 */
[----:B------:R-:W-:Y:S01]  /*1db0*/  @P0 IADD3 R3, R3, R14, RZ ;  /* 0x0000000e03030210 */ /* 0x000fe20007ffe0ff */
[----:B------:R-:W-:Y:S01]  /*1dc0*/  @!P0 IMAD.IADD R3, R7, 0x1, R15 ;  /* 0x0000000107038824 */ /* 0x000fe200078e020f */
[----:B------:R-:W-:Y:S01]  /*1dd0*/  IADD3 R2, P1, R132, R2, RZ ;  /* 0x0000000284027210 */ /* 0x000fe20007f3e0ff */
[----:B------:R-:W-:Y:S01]  /*1de0*/  IMAD.IADD R247, R0, 0x1, -R12 ;  /* 0x0000000100f77824 */ /* 0x000fe200078e0a0c */
[----:B------:R-:W-:Y:S01]  /*1df0*/  SHF.R.S32.HI R6, RZ, 0x1f, R40 ;  /* 0x0000001fff067819 */ /* 0x000fe20000011428 */
[----:B------:R-:W-:Y:S02]  /*1e00*/  IMAD R0, R11, R40, RZ ;  /* 0x000000280b007224 */ /* 0x000fe400078e02ff */
[----:B------:R-:W-:Y:S02]  /*1e10*/  IMAD.X R3, R133, 0x1, R3, P1 ;  /* 0x0000000185037824 */ /* 0x000fe400008e0603 */
[----:B------:R-:W-:Y:S01]  /*1e20*/  @P0 IMAD.MOV.U32 R168, RZ, RZ, R4 ;  /* 0x000000ffffa80224 */ /* 0x000fe200078e0004 */
[----:B------:R-:W-:Y:S01]  /*1e30*/  @!P0 MOV R168, R4 ;  /* 0x0000000400a88202 */ /* 0x000fe20000000f00 */
[----:B------:R-:W-:Y:S01]  /*1e40*/  @P0 IMAD.MOV.U32 R169, RZ, RZ, R5 ;  /* 0x000000ffffa90224 */ /* 0x000fe200078e0005 */
[----:B------:R-:W-:Y:S01]  /*1e50*/  LEA.HI R13, R32, R38, RZ, 0x6 ;  /* 0x00000026200d7211 */ /* 0x000fe200078f30ff */
[----:B------:R-:W-:-:S02]  /*1e60*/  IMAD R4, R10, R6, R0 ;  /* 0x000000060a047224 */ /* 0x000fc400078e0200 */
[----:B------:R-:W-:Y:S02]  /*1e70*/  @!P0 IMAD.MOV.U32 R169, RZ, RZ, R5 ;  /* 0x000000ffffa98224 */ /* 0x000fe400078e0005 */
[----:B------:R-:W-:Y:S01]  /*1e80*/  IMAD.WIDE.U32 R6, R40, R10, R2 ;  /* 0x0000000a28067225 */ /* 0x000fe200078e0002 */
[----:B------:R-:W-:-:S03]  /*1e90*/  IADD3 R2, P0, R132, R26, RZ ;  /* 0x0000001a84027210 */ /* 0x000fc60007f1e0ff */
[----:B------:R-:W-:Y:S01]  /*1ea0*/  IMAD.SHL.U32 R13, R13, 0x8, RZ ;  /* 0x000000080d0d7824 */ /* 0x000fe200078e00ff */
[----:B------:R-:W-:Y:S01]  /*1eb0*/  IADD3 R9, R9, R17, RZ ;  /* 0x0000001109097210 */ /* 0x000fe20007ffe0ff */
[----:B------:R-:W-:Y:S02]  /*1ec0*/  IMAD R0, R191, R78, RZ ;  /* 0x0000004ebf007224 */ /* 0x000fe400078e02ff */
[----:B------:R-:W-:Y:S01]  /*1ed0*/  IMAD.WIDE R10, R39, 0x40, R78 ;  /* 0x00000040270a7825 */ /* 0x000fe200078e024e */
[----:B------:R-:W-:-:S03]  /*1ee0*/  LOP3.LUT R214, R21, 0xfffffe00, R13, 0xf8, !PT ;  /* 0xfffffe0015d67812 */ /* 0x000fc600078ef80d */
[----:B------:R-:W-:Y:S02]  /*1ef0*/  IMAD.X R3, R133, 0x1, R27, P0 ;  /* 0x0000000185037824 */ /* 0x000fe400000e061b */
[----:B------:R-:W-:Y:S01]  /*1f00*/  IMAD R12, R36, R78, RZ ;  /* 0x0000004e240c7224 */ /* 0x000fe200078e02ff */
[----:B------:R-:W-:Y:S01]  /*1f10*/  IADD3 R7, R7, R4, RZ ;  /* 0x0000000407077210 */ /* 0x000fe20007ffe0ff */
[----:B------:R-:W-:Y:S02]  /*1f20*/  IMAD R0, R79, R190, R0 ;  /* 0x000000be4f007224 */ /* 0x000fe400078e0200 */
[----:B------:R-:W-:Y:S02]  /*1f30*/  IMAD R13, R11, R168, RZ ;  /* 0x000000a80b0d7224 */ /* 0x000fe400078e02ff */
[----:B------:R-:W-:-:S04]  /*1f40*/  IMAD.WIDE.U32 R4, R78, R190, R2 ;  /* 0x000000be4e047225 */ /* 0x000fc800078e0002 */
[-C--:B------:R-:W-:Y:S02]  /*1f50*/  IMAD R11, R79, R34.reuse, R12 ;  /* 0x000000224f0b7224 */ /* 0x080fe400078e020c */
[----:B------:R-:W-:-:S04]  /*1f60*/  IMAD.WIDE.U32 R2, R78, R34, R8 ;  /* 0x000000224e027225 */ /* 0x000fc800078e0008 */
[----:B------:R-:W-:Y:S01]  /*1f70*/  IMAD.IADD R0, R5, 0x1, R0 ;  /* 0x0000000105007824 */ /* 0x000fe200078e0200 */
[----:B------:R-:W-:Y:S01]  /*1f80*/  LEA R221, P0, R2, R18, 0x1 ;  /* 0x0000001202dd7211 */ /* 0x000fe200078008ff */
[----:B------:R-:W-:Y:S01]  /*1f90*/  IMAD.IADD R5, R3, 0x1, R11 ;  /* 0x0000000103057824 */ /* 0x000fe200078e020b */
[----:B------:R-:W-:-:S04]  /*1fa0*/  SHF.R.S32.HI R3, RZ, 0x1f, R119 ;  /* 0x0000001fff037819 */ /* 0x000fc80000011477 */
[----:B------:R-:W-:Y:S02]  /*1fb0*/  LEA.HI.X R219, R2, R19, R5, 0x1, P0 ;  /* 0x0000001302db7211 */ /* 0x000fe400000f0c05 */
[----:B------:R-:W-:Y:S02]  /*1fc0*/  LEA.HI R2, R3, R119, RZ, 0x8 ;  /* 0x0000007703027211 */ /* 0x000fe400078f40ff */
[C---:B------:R-:W-:Y:S02]  /*1fd0*/  LEA R227, P1, R4.reuse, R24, 0x1 ;  /* 0x0000001804e37211 */ /* 0x040fe400078208ff */
[----:B------:R-:W-:Y:S02]  /*1fe0*/  SHF.R.S32.HI R2, RZ, 0x8, R2 ;  /* 0x00000008ff027819 */ /* 0x000fe40000011402 */
[----:B------:R-:W-:Y:S02]  /*1ff0*/  LEA.HI.X R225, R4, R25, R0, 0x1, P1 ;  /* 0x0000001904e17211 */ /* 0x000fe400008f0c00 */
[----:B------:R-:W-:-:S02]  /*2000*/  VIMNMX R117, RZ, R2, !PT ;  /* 0x00000002ff757248 */ /* 0x000fc40007fe0100 */
[----:B------:R-:W-:Y:S02]  /*2010*/  R2P PR, R247, 0x6 ;  /* 0x00000006f7007804 */ /* 0x000fe40000000000 */
[----:B------:R-:W-:Y:S02]  /*2020*/  ISETP.GT.AND P0, PT, R35, R117, PT ;  /* 0x000000752300720c */ /* 0x000fe40003f04270 */
[----:B------:R-:W-:Y:S01]  /*2030*/  LEA.HI R3, R32, R38, RZ, 0x5 ;  /* 0x0000002620037211 */ /* 0x000fe200078f28ff */
[C---:B------:R-:W-:Y:S01]  /*2040*/  IMAD R13, R10.reuse, R169, R13 ;  /* 0x000000a90a0d7224 */ /* 0x040fe200078e020d */
[----:B------:R-:W-:Y:S01]  /*2050*/  MOV R0, 0x10 ;  /* 0x0000001000007802 */ /* 0x000fe20000000f00 */
[----:B------:R-:W-:Y:S01]  /*2060*/  IMAD.WIDE.U32 R212, R10, R168, R6 ;  /* 0x000000a80ad47225 */ /* 0x000fe200078e0006 */
[----:B------:R-:W-:Y:S02]  /*2070*/  LOP3.LUT R2, R3, 0xffffffe0, RZ, 0xc0, !PT ;  /* 0xffffffe003027812 */ /* 0x000fe400078ec0ff */
[C---:B------:R-:W-:Y:S01]  /*2080*/  SHF.L.U64.HI R217, R34.reuse, 0x4, R36 ;  /* 0x0000000422d97819 */ /* 0x040fe20000010224 */
[----:B------:R-:W-:Y:S01]  /*2090*/  @!P4 IMAD.MOV.U32 R31, RZ, RZ, RZ ;  /* 0x000000ffff1fc224 */ /* 0x000fe200078e00ff */
[----:B------:R-:W-:Y:S01]  /*20a0*/  SHF.L.U32 R189, R34, 0x4, RZ ;  /* 0x0000000422bd7819 */ /* 0x000fe200000006ff */
[----:B------:R-:W-:Y:S01]  /*20b0*/  IMAD.IADD R249, R38, 0x1, -R2 ;  /* 0x0000000126f97824 */ /* 0x000fe200078e0a02 */
[----:B------:R-:W-:Y:S01]  /*20c0*/  SHF.R.S32.HI R250, RZ, 0x5, R3 ;  /* 0x00000005fffa7819 */ /* 0x000fe20000011403 */
[----:B------:R-:W-:Y:S01]  /*20d0*/  IMAD.IADD R215, R213, 0x1, R13 ;  /* 0x00000001d5d77824 */ /* 0x000fe200078e020d */
[----:B------:R-:W-:-:S02]  /*20e0*/  SEL R186, R0, 0xfffffff0, !P1 ;  /* 0xfffffff000ba7807 */ /* 0x000fc40004800000 */
[----:B------:R-:W-:Y:S01]  /*20f0*/  SEL R187, R187, 0xffffffe0, !P2 ;  /* 0xffffffe0bbbb7807 */ /* 0x000fe20005000000 */
[----:B------:R-:W-:Y:S06]  /*2100*/  @!P0 BRA `(.L_x_955) ;  /* 0x000000e000288947 */ /* 0x000fec0003800000 */
[----:B------:R-:W2:Y:S04]  /*2110*/  LD.E.64 R4, desc[UR6][R22.64+0x120] ;  /* 0x0001200616047980 */ /* 0x000ea8000c101b00 */
[----:B------:R-:W3:Y:S04]  /*2120*/  LD.E.64 R6, desc[UR6][R22.64+0x118] ;  /* 0x0001180616067980 */ /* 0x000ee8000c101b00 */
[----:B------:R-:W4:Y:S04]  /*2130*/  LD.E.64 R2, desc[UR6][R22.64+0x130] ;  /* 0x0001300616027980 */ /* 0x000f28000c101b00 */
[----:B------:R-:W4:Y:S04]  /*2140*/  LD.E.64 R64, desc[UR6][R22.64+0x128] ;  /* 0x0001280616407980 */ /* 0x000f28000c101b00 */
[----:B------:R-:W4:Y:S04]  /*2150*/  LD.E.64 R8, desc[UR6][R22.64+0x140] ;  /* 0x0001400616087980 */ /* 0x000f28000c101b00 */
[----:B------:R-:W4:Y:S04]  /*2160*/  LD.E.64 R12, desc[UR6][R22.64+0x138] ;  /* 0x00013806160c7980 */ /* 0x000f28000c101b00 */
[----:B------:R-:W4:Y:S04]  /*2170*/  LD.E R21, desc[UR6][R22.64+0xd0] ;  /* 0x0000d00616157980 */ /* 0x000f28000c101900 */
[----:B------:R-:W4:Y:S04]  /*2180*/  LD.E.64 R26, desc[UR6][R22.64+0x108] ;  /* 0x00010806161a7980 */ /* 0x000f28000c101b00 */
[----:B------:R-:W4:Y:S04]  /*2190*/  LD.E.64 R24, desc[UR6][R22.64+0x110] ;  /* 0x0001100616187980 */ /* 0x000f28000c101b00 */
[----:B------:R-:W4:Y:S04]  /*21a0*/  LD.E.64 R14, desc[UR6][R22.64+0x150] ;  /* 0x00015006160e7980 */ /* 0x000f28000c101b00 */
[----:B------:R-:W4:Y:S01]  /*21b0*/  LD.E.64 R18, desc[UR6][R22.64+0x148] ;  /* 0x0001480616127980 */ /* 0x000f22000c101b00 */
[----:B------:R-:W-:-:S04]  /*21c0*/  IMAD.WIDE.U32 R164, R34, 0x60, RZ ;  /* 0x0000006022a47825 */ /* 0x000fc800078e00ff */
        /* <DEDUP_REMOVED lines=9> */
[----:B------:R-:W-:Y:S01]  /*2260*/  IMAD.WIDE.U32 R144, R34, 0x1e0, RZ ;  /* 0x000001e022907825 */ /* 0x000fe200078e00ff */
[C---:B------:R-:W-:Y:S02]  /*2270*/  IADD3 R81, R78.reuse, 0x10, RZ ;  /* 0x000000104e517810 */ /* 0x040fe40007ffe0ff */
[C---:B------:R-:W-:Y:S01]  /*2280*/  IADD3 R82, R78.reuse, 0x30, RZ ;  /* 0x000000304e527810 */ /* 0x040fe20007ffe0ff */
[C---:B------:R-:W-:Y:S01]  /*2290*/  VIADD R80, R78.reuse, 0x20 ;  /* 0x000000204e507836 */ /* 0x040fe20000000000 */
        /* <DEDUP_REMOVED lines=8> */
[----:B------:R-:W-:Y:S01]  /*2320*/  IADD3 R87, R78, 0xa0, RZ ;  /* 0x000000a04e577810 */ /* 0x000fe20007ffe0ff */
[----:B------:R-:W-:Y:S01]  /*2330*/  IMAD.SHL.U32 R96, R190, 0x40, RZ ;  /* 0x00000040be607824 */ /* 0x000fe200078e00ff */
[C---:B------:R-:W-:Y:S01]  /*2340*/  IADD3 R85, R78.reuse, 0xc0, RZ ;  /* 0x000000c04e557810 */ /* 0x040fe20007ffe0ff */
[----:B------:R-:W-:Y:S01]  /*2350*/  IMAD.MOV.U32 R68, RZ, RZ, R227 ;  /* 0x000000ffff447224 */ /* 0x000fe200078e00e3 */
[C---:B------:R-:W-:Y:S01]  /*2360*/  IADD3 R84, R78.reuse, 0xd0, RZ ;  /* 0x000000d04e547810 */ /* 0x040fe20007ffe0ff */
[----:B------:R-:W-:Y:S01]  /*2370*/  IMAD.MOV.U32 R72, RZ, RZ, R219 ;  /* 0x000000ffff487224 */ /* 0x000fe200078e00db */
[----:B------:R-:W-:-:S02]  /*2380*/  IADD3 R94, R78, 0xf0, RZ ;  /* 0x000000f04e5e7810 */ /* 0x000fc40007ffe0ff */
[C-C-:B------:R-:W-:Y:S02]  /*2390*/  SHF.L.U64.HI R115, R190.reuse, 0x5, R191.reuse ;  /* 0x00000005be737819 */ /* 0x140fe400000102bf */
[C---:B------:R-:W-:Y:S02]  /*23a0*/  SHF.L.U32 R97, R190.reuse, 0x5, RZ ;  /* 0x00000005be617819 */ /* 0x040fe400000006ff */
[C-C-:B------:R-:W-:Y:S02]  /*23b0*/  SHF.L.U64.HI R114, R190.reuse, 0x6, R191.reuse ;  /* 0x00000006be727819 */ /* 0x140fe400000102bf */
[C---:B------:R-:W-:Y:S02]  /*23c0*/  SHF.L.U64.HI R113, R190.reuse, 0x7, R191 ;  /* 0x00000007be717819 */ /* 0x040fe400000102bf */
[----:B------:R-:W-:Y:S02]  /*23d0*/  SHF.L.U32 R95, R190, 0x7, RZ ;  /* 0x00000007be5f7819 */ /* 0x000fe400000006ff */
[----:B------:R-:W-:-:S02]  /*23e0*/  MOV R69, R225 ;  /* 0x000000e100457202 */ /* 0x000fc40000000f00 */
[----:B------:R-:W-:Y:S01]  /*23f0*/  MOV R73, R221 ;  /* 0x000000dd00497202 */ /* 0x000fe20000000f00 */
[----:B--2---:R-:W-:-:S04]  /*2400*/  IMAD R17, R5, R37, RZ ;  /* 0x0000002505117224 */ /* 0x004fc800078e02ff */
[----:B------:R-:W-:Y:S02]  /*2410*/  IMAD R17, R4, R33, R17 ;  /* 0x0000002104117224 */ /* 0x000fe400078e0211 */
[----:B------:R-:W-:-:S04]  /*2420*/  IMAD.WIDE.U32 R4, R37, R4, R132 ;  /* 0x0000000425047225 */ /* 0x000fc800078e0084 */
[----:B---3--:R-:W-:Y:S01]  /*2430*/  IMAD R0, R7, R37, RZ ;  /* 0x0000002507007224 */ /* 0x008fe200078e02ff */
[----:B------:R-:W-:Y:S01]  /*2440*/  IADD3 R7, R5, R17, RZ ;  /* 0x0000001105077210 */ /* 0x000fe20007ffe0ff */
[----:B------:R-:W-:-:S04]  /*2450*/  IMAD.WIDE.U32 R10, R37, R6, R132 ;  /* 0x00000006250a7225 */ /* 0x000fc800078e0084 */
[----:B------:R-:W-:Y:S01]  /*2460*/  IMAD R5, R6, R33, R0 ;  /* 0x0000002106057224 */ /* 0x000fe200078e0200 */
[----:B------:R-:W-:Y:S01]  /*2470*/  SHF.R.S32.HI R0, RZ, 0x1f, R20 ;  /* 0x0000001fff007819 */ /* 0x000fe20000011414 */
[-C--:B----4-:R-:W-:Y:S02]  /*2480*/  IMAD R17, R3, R20.reuse, RZ ;  /* 0x0000001403117224 */ /* 0x090fe400078e02ff */
[----:B------:R-:W-:Y:S01]  /*2490*/  IMAD.MOV.U32 R6, RZ, RZ, R4 ;  /* 0x000000ffff067224 */ /* 0x000fe200078e0004 */
[----:B------:R-:W-:Y:S01]  /*24a0*/  IADD3 R5, R11, R5, RZ ;  /* 0x000000050b057210 */ /* 0x000fe20007ffe0ff */
[----:B------:R-:W-:Y:S02]  /*24b0*/  IMAD R11, R65, R20, RZ ;  /* 0x00000014410b7224 */ /* 0x000fe400078e02ff */
[----:B------:R-:W-:Y:S02]  /*24c0*/  IMAD.MOV.U32 R4, RZ, RZ, R10 ;  /* 0x000000ffff047224 */ /* 0x000fe400078e000a */
[----:B------:R-:W-:-:S02]  /*24d0*/  IMAD R17, R2, R0, R17 ;  /* 0x0000000002117224 */ /* 0x000fc400078e0211 */
[----:B------:R-:W-:-:S04]  /*24e0*/  IMAD.WIDE.U32 R6, R2, R20, R6 ;  /* 0x0000001402067225 */ /* 0x000fc800078e0006 */
[C---:B------:R-:W-:Y:S02]  /*24f0*/  IMAD R0, R64.reuse, R0, R11 ;  /* 0x0000000040007224 */ /* 0x040fe400078e020b */
[----:B------:R-:W-:Y:S01]  /*2500*/  IMAD.WIDE.U32 R4, R64, R20, R4 ;  /* 0x0000001440047225 */ /* 0x000fe200078e0004 */
[----:B------:R-:W-:-:S03]  /*2510*/  IADD3 R7, R7, R17, RZ ;  /* 0x0000001107077210 */ /* 0x000fc60007ffe0ff */
[-C--:B------:R-:W-:Y:S02]  /*2520*/  IMAD R9, R9, R16.reuse, RZ ;  /* 0x0000001009097224 */ /* 0x080fe400078e02ff */
[----:B------:R-:W-:Y:S02]  /*2530*/  IMAD.IADD R5, R5, 0x1, R0 ;  /* 0x0000000105057824 */ /* 0x000fe400078e0200 */
[----:B------:R-:W-:Y:S02]  /*2540*/  IMAD R0, R13, R16, RZ ;  /* 0x000000100d007224 */ /* 0x000fe400078e02ff */
[C---:B------:R-:W-:Y:S01]  /*2550*/  IMAD R11, R8.reuse, R30, R9 ;  /* 0x0000001e080b7224 */ /* 0x040fe200078e0209 */
[----:B------:R-:W-:Y:S01]  /*2560*/  SHF.R.S32.HI R9, RZ, 0x1f, R119 ;  /* 0x0000001fff097819 */ /* 0x000fe20000011477 */
[----:B------:R-:W-:Y:S01]  /*2570*/  IMAD.WIDE.U32 R6, R8, R16, R6 ;  /* 0x0000001008067225 */ /* 0x000fe200078e0006 */
[----:B------:R-:W-:-:S03]  /*2580*/  IADD3 R8, P0, -R119, R78, RZ ;  /* 0x0000004e77087210 */ /* 0x000fc60007f1e1ff */
[C---:B------:R-:W-:Y:S01]  /*2590*/  IMAD R10, R12.reuse, R30, R0 ;  /* 0x0000001e0c0a7224 */ /* 0x040fe200078e0200 */
[----:B------:R-:W-:Y:S01]  /*25a0*/  LEA.HI R0, R21, R21, RZ, 0x1 ;  /* 0x0000001515007211 */ /* 0x000fe200078f08ff */
[----:B------:R-:W-:Y:S01]  /*25b0*/  IMAD.WIDE.U32 R4, R12, R16, R4 ;  /* 0x000000100c047225 */ /* 0x000fe200078e0004 */
[----:B------:R-:W-:Y:S02]  /*25c0*/  IADD3.X R9, R79, ~R9, RZ, P0, !PT ;  /* 0x800000094f097210 */ /* 0x000fe400007fe4ff */
[----:B------:R-:W-:Y:S01]  /*25d0*/  SHF.R.S32.HI R0, RZ, 0x1, R0 ;  /* 0x00000001ff007819 */ /* 0x000fe20000011400 */
[----:B------:R-:W-:Y:S01]  /*25e0*/  IMAD.IADD R7, R7, 0x1, R11 ;  /* 0x0000000107077824 */ /* 0x000fe200078e020b */
[----:B------:R-:W-:Y:S01]  /*25f0*/  IADD3 R5, R5, R10, RZ ;  /* 0x0000000a05057210 */ /* 0x000fe20007ffe0ff */
[C---:B------:R-:W-:Y:S02]  /*2600*/  IMAD R11, R9.reuse, R2, RZ ;  /* 0x00000002090b7224 */ /* 0x040fe400078e02ff */
[----:B------:R-:W-:-:S02]  /*2610*/  IMAD R10, R9, R64, RZ ;  /* 0x00000040090a7224 */ /* 0x000fc400078e02ff */
[----:B-----5:R-:W-:Y:S02]  /*2620*/  IMAD.IADD R20, R31, 0x1, R20 ;  /* 0x000000011f147824 */ /* 0x020fe400078e0214 */
[----:B------:R-:W-:Y:S02]  /*2630*/  IMAD R9, R78, R0, R252 ;  /* 0x000000004e097224 */ /* 0x000fe400078e02fc */
[-C--:B------:R-:W-:Y:S02]  /*2640*/  IMAD R10, R65, R8.reuse, R10 ;  /* 0x00000008410a7224 */ /* 0x080fe400078e020a */
[----:B------:R-:W-:-:S04]  /*2650*/  IMAD.WIDE.U32 R4, R64, R8, R4 ;  /* 0x0000000840047225 */ /* 0x000fc800078e0004 */
[----:B------:R-:W-:Y:S02]  /*2660*/  IMAD R11, R3, R8, R11 ;  /* 0x00000008030b7224 */ /* 0x000fe400078e020b */
[----:B------:R-:W-:Y:S02]  /*2670*/  IMAD R20, R0, R20, RZ ;  /* 0x0000001400147224 */ /* 0x000fe400078e02ff */
[----:B------:R-:W-:Y:S01]  /*2680*/  IMAD.WIDE.U32 R6, R2, R8, R6 ;  /* 0x0000000802067225 */ /* 0x000fe200078e0006 */
[----:B------:R-:W-:Y:S02]  /*2690*/  IADD3 R8, R252, R9, RZ ;  /* 0x00000009fc087210 */ /* 0x000fe40007ffe0ff */
[----:B------:R-:W-:Y:S02]  /*26a0*/  IADD3 R10, R5, R10, RZ ;  /* 0x0000000a050a7210 */ /* 0x000fe40007ffe0ff */
[----:B------:R-:W-:Y:S02]  /*26b0*/  IADD3 R5, P2, R20, R8, RZ ;  /* 0x0000000814057210 */ /* 0x000fe40007f5e0ff */
[----:B------:R-:W-:-:S02]  /*26c0*/  LEA R71, P0, R4, R26, 0x1 ;  /* 0x0000001a04477211 */ /* 0x000fc400078008ff */
[----:B------:R-:W-:Y:S02]  /*26d0*/  SHF.R.S32.HI R12, RZ, 0x1f, R20 ;  /* 0x0000001fff0c7819 */ /* 0x000fe40000011414 */
[----:B------:R-:W-:Y:S01]  /*26e0*/  IADD3 R16, P3, R20, R9, RZ ;  /* 0x0000000914107210 */ /* 0x000fe20007f7e0ff */
[----:B------:R-:W-:Y:S01]  /*26f0*/  IMAD.IADD R49, R7, 0x1, R11 ;  /* 0x0000000107317824 */ /* 0x000fe200078e020b */
[----:B------:R-:W-:Y:S01]  /*2700*/  LEA R48, P1, R6, R24, 0x1 ;  /* 0x0000001806307211 */ /* 0x000fe200078208ff */
[----:B------:R-:W-:Y:S01]  /*2710*/  IMAD.SHL.U32 R77, R5, 0x2, RZ ;  /* 0x00000002054d7824 */ /* 0x000fe200078e00ff */
[----:B------:R-:W-:Y:S02]  /*2720*/  LEA.HI.X R70, R4, R27, R10, 0x1, P0 ;  /* 0x0000001b04467211 */ /* 0x000fe400000f0c0a */
[-C--:B------:R-:W-:Y:S02]  /*2730*/  LEA.HI.X.SX32 R9, R9, R12.reuse, 0x1, P3 ;  /* 0x0000000c09097211 */ /* 0x080fe400018f0eff */
[----:B------:R-:W-:-:S02]  /*2740*/  LEA.HI.X.SX32 R4, R8, R12, 0x1, P2 ;  /* 0x0000000c08047211 */ /* 0x000fc400010f0eff */
[----:B------:R-:W-:Y:S02]  /*2750*/  SHF.L.U32 R17, R16, 0x1, RZ ;  /* 0x0000000110117819 */ /* 0x000fe400000006ff */
[----:B------:R-:W-:Y:S02]  /*2760*/  LEA.HI.X R49, R6, R25, R49, 0x1, P1 ;  /* 0x0000001906317211 */ /* 0x000fe400008f0c31 */
[----:B------:R-:W-:Y:S02]  /*2770*/  IADD3 R76, P3, R14, R77, RZ ;  /* 0x0000004d0e4c7210 */ /* 0x000fe40007f7e0ff */
[----:B------:R-:W-:Y:S02]  /*2780*/  SHF.L.U64.HI R16, R16, 0x1, R9 ;  /* 0x0000000110107819 */ /* 0x000fe40000010209 */
[----:B------:R-:W-:Y:S02]  /*2790*/  SHF.L.U64.HI R4, R5, 0x1, R4 ;  /* 0x0000000105047819 */ /* 0x000fe40000010204 */
[----:B------:R-:W-:-:S02]  /*27a0*/  IADD3 R32, P1, R14, R17, RZ ;  /* 0x000000110e207210 */ /* 0x000fc40007f3e0ff */
[----:B------:R-:W-:Y:S01]  /*27b0*/  IADD3 R77, P2, R18, R77, RZ ;  /* 0x0000004d124d7210 */ /* 0x000fe20007f5e0ff */
[----:B------:R-:W-:Y:S01]  /*27c0*/  IMAD.SHL.U32 R5, R34, 0x40, RZ ;  /* 0x0000004022057824 */ /* 0x000fe200078e00ff */
[----:B------:R-:W-:Y:S01]  /*27d0*/  IADD3 R17, P0, R18, R17, RZ ;  /* 0x0000001112117210 */ /* 0x000fe20007f1e0ff */
[C---:B------:R-:W-:Y:S01]  /*27e0*/  IMAD R20, R36.reuse, 0x60, RZ ;  /* 0x0000006024147824 */ /* 0x040fe200078e02ff */
[C---:B------:R-:W-:Y:S01]  /*27f0*/  IADD3.X R31, R15.reuse, R16, RZ, P1, !PT ;  /* 0x000000100f1f7210 */ /* 0x040fe20000ffe4ff */
[C---:B------:R-:W-:Y:S01]  /*2800*/  IMAD R18, R36.reuse, 0xa0, RZ ;  /* 0x000000a024127824 */ /* 0x040fe200078e02ff */
[-C--:B------:R-:W-:Y:S01]  /*2810*/  IADD3.X R75, R15, R4.reuse, RZ, P3, !PT ;  /* 0x000000040f4b7210 */ /* 0x080fe20001ffe4ff */
[C---:B------:R-:W-:Y:S01]  /*2820*/  IMAD R14, R36.reuse, 0xe0, RZ ;  /* 0x000000e0240e7824 */ /* 0x040fe200078e02ff */
[----:B------:R-:W-:Y:S01]  /*2830*/  IADD3.X R74, R19, R4, RZ, P2, !PT ;  /* 0x00000004134a7210 */ /* 0x000fe200017fe4ff */
[----:B------:R-:W-:Y:S01]  /*2840*/  IMAD R13, R36, 0x120, RZ ;  /* 0x00000120240d7824 */ /* 0x000fe200078e02ff */
[--C-:B------:R-:W-:Y:S01]  /*2850*/  SHF.L.U64.HI R21, R34, 0x5, R36.reuse ;  /* 0x0000000522157819 */ /* 0x100fe20000010224 */
[----:B------:R-:W-:Y:S01]  /*2860*/  IMAD R11, R36, 0x160, RZ ;  /* 0x00000160240b7824 */ /* 0x000fe200078e02ff */
[----:B------:R-:W-:Y:S01]  /*2870*/  SHF.L.U32 R4, R34, 0x5, RZ ;  /* 0x0000000522047819 */ /* 0x000fe200000006ff */
[----:B------:R-:W-:Y:S01]  /*2880*/  IMAD R10, R36, 0x180, RZ ;  /* 0x00000180240a7824 */ /* 0x000fe200078e02ff */
[--C-:B------:R-:W-:Y:S01]  /*2890*/  SHF.L.U64.HI R24, R34, 0x6, R36.reuse ;  /* 0x0000000622187819 */ /* 0x100fe20000010224 */
[----:B------:R-:W-:Y:S01]  /*28a0*/  IMAD R8, R36, 0x1c0, RZ ;  /* 0x000001c024087824 */ /* 0x000fe200078e02ff */
[----:B------:R-:W-:Y:S01]  /*28b0*/  SHF.L.U64.HI R25, R34, 0x7, R36 ;  /* 0x0000000722197819 */ /* 0x000fe20000010224 */
[----:B------:R-:W-:Y:S01]  /*28c0*/  IMAD R15, R36, 0xc0, RZ ;  /* 0x000000c0240f7824 */ /* 0x000fe200078e02ff */
[----:B------:R-:W-:Y:S01]  /*28d0*/  SHF.L.U32 R6, R34, 0x7, RZ ;  /* 0x0000000722067819 */ /* 0x000fe200000006ff */
[----:B------:R-:W-:-:S02]  /*28e0*/  IMAD R12, R36, 0x140, RZ ;  /* 0x00000140240c7824 */ /* 0x000fc400078e02ff */
[C---:B------:R-:W-:Y:S02]  /*28f0*/  IMAD R9, R36.reuse, 0x1a0, RZ ;  /* 0x000001a024097824 */ /* 0x040fe400078e02ff */
[----:B------:R-:W-:Y:S01]  /*2900*/  IMAD R7, R36, 0x1e0, RZ ;  /* 0x000001e024077824 */ /* 0x000fe200078e02ff */
[----:B------:R-:W-:Y:S01]  /*2910*/  SHF.L.U64.HI R210, R4, 0x1, R21 ;  /* 0x0000000104d27819 */ /* 0x000fe20000010215 */
[----:B------:R-:W-:Y:S01]  /*2920*/  IMAD.IADD R202, R161, 0x1, R15 ;  /* 0x00000001a1ca7824 */ /* 0x000fe200078e020f */
[----:B------:R-:W-:Y:S01]  /*2930*/  SHF.L.U64.HI R208, R5, 0x1, R24 ;  /* 0x0000000105d07819 */ /* 0x000fe20000010218 */
[----:B------:R-:W-:Y:S01]  /*2940*/  IMAD.IADD R199, R155, 0x1, R12 ;  /* 0x000000019bc77824 */ /* 0x000fe200078e020c */
[C---:B------:R-:W-:Y:S01]  /*2950*/  SHF.L.U64.HI R206, R6.reuse, 0x1, R25 ;  /* 0x0000000106ce7819 */ /* 0x040fe20000010219 */
[----:B------:R-:W-:Y:S01]  /*2960*/  IMAD.IADD R196, R149, 0x1, R9 ;  /* 0x0000000195c47824 */ /* 0x000fe200078e0209 */
[----:B------:R-:W-:Y:S01]  /*2970*/  IADD3 R204, R165, R20, RZ ;  /* 0x00000014a5cc7210 */ /* 0x000fe20007ffe0ff */
[----:B------:R-:W-:Y:S01]  /*2980*/  IMAD.SHL.U32 R205, R6, 0x2, RZ ;  /* 0x0000000206cd7824 */ /* 0x000fe200078e00ff */
[----:B------:R-:W-:Y:S01]  /*2990*/  IADD3 R203, R163, R18, RZ ;  /* 0x00000012a3cb7210 */ /* 0x000fe20007ffe0ff */
[----:B------:R-:W-:Y:S01]  /*29a0*/  IMAD R20, R3, 0x60, RZ ;  /* 0x0000006003147824 */ /* 0x000fe200078e02ff */
        /* <DEDUP_REMOVED lines=9> */
[C---:B------:R-:W-:Y:S01]  /*2a40*/  IMAD R12, R3.reuse, 0x140, RZ ;  /* 0x00000140030c7824 */ /* 0x040fe200078e02ff */
[----:B------:R-:W-:Y:S01]  /*2a50*/  SHF.L.U32 R209, R4, 0x1, RZ ;  /* 0x0000000104d17819 */ /* 0x000fe200000006ff */
[----:B------:R-:W-:Y:S01]  /*2a60*/  IMAD R11, R3, 0x160, RZ ;  /* 0x00000160030b7824 */ /* 0x000fe200078e02ff */
[----:B------:R-:W-:Y:S01]  /*2a70*/  IADD3 R194, R145, R7, RZ ;  /* 0x0000000791c27210 */ /* 0x000fe20007ffe0ff */
[C---:B------:R-:W-:Y:S01]  /*2a80*/  IMAD R10, R3.reuse, 0x180, RZ ;  /* 0x00000180030a7824 */ /* 0x040fe200078e02ff */
[C-C-:B------:R-:W-:Y:S01]  /*2a90*/  SHF.L.U64.HI R26, R2.reuse, 0x4, R3.reuse ;  /* 0x00000004021a7819 */ /* 0x140fe20000010203 */
[C---:B------:R-:W-:Y:S01]  /*2aa0*/  IMAD R9, R3.reuse, 0x1a0, RZ ;  /* 0x000001a003097824 */ /* 0x040fe200078e02ff */
[C-C-:B------:R-:W-:Y:S01]  /*2ab0*/  SHF.L.U64.HI R21, R2.reuse, 0x5, R3.reuse ;  /* 0x0000000502157819 */ /* 0x140fe20000010203 */
[----:B------:R-:W-:Y:S01]  /*2ac0*/  IMAD R8, R3, 0x1c0, RZ ;  /* 0x000001c003087824 */ /* 0x000fe200078e02ff */
[C-C-:B------:R-:W-:Y:S01]  /*2ad0*/  SHF.L.U64.HI R24, R2.reuse, 0x6, R3.reuse ;  /* 0x0000000602187819 */ /* 0x140fe20000010203 */
[C---:B------:R-:W-:Y:S01]  /*2ae0*/  IMAD.SHL.U32 R7, R2.reuse, 0x10, RZ ;  /* 0x0000001002077824 */ /* 0x040fe200078e00ff */
[C---:B------:R-:W-:Y:S01]  /*2af0*/  SHF.L.U64.HI R25, R2.reuse, 0x7, R3 ;  /* 0x0000000702197819 */ /* 0x040fe20000010203 */
[C---:B------:R-:W-:Y:S01]  /*2b00*/  IMAD.SHL.U32 R6, R2.reuse, 0x80, RZ ;  /* 0x0000008002067824 */ /* 0x040fe200078e00ff */
[----:B------:R-:W-:Y:S01]  /*2b10*/  SHF.L.U32 R207, R5, 0x1, RZ ;  /* 0x0000000105cf7819 */ /* 0x000fe200000006ff */
[----:B------:R-:W-:Y:S01]  /*2b20*/  IMAD R3, R3, 0x1e0, RZ ;  /* 0x000001e003037824 */ /* 0x000fe200078e02ff */
[C---:B------:R-:W-:Y:S01]  /*2b30*/  SHF.L.U32 R4, R2.reuse, 0x5, RZ ;  /* 0x0000000502047819 */ /* 0x040fe200000006ff */
[C---:B------:R-:W-:Y:S01]  /*2b40*/  IMAD.WIDE.U32 R140, R2.reuse, 0xa0, RZ ;  /* 0x000000a0028c7825 */ /* 0x040fe200078e00ff */
[----:B------:R-:W-:-:S02]  /*2b50*/  SHF.L.U32 R5, R2, 0x6, RZ ;  /* 0x0000000602057819 */ /* 0x000fc400000006ff */
[----:B------:R-:W-:Y:S01]  /*2b60*/  SHF.L.U32 R112, R0, 0x4, RZ ;  /* 0x0000000400707819 */ /* 0x000fe200000006ff */
[----:B------:R-:W-:Y:S01]  /*2b70*/  IMAD.WIDE.U32 R138, R2, 0xc0, RZ ;  /* 0x000000c0028a7825 */ /* 0x000fe200078e00ff */
[C---:B------:R-:W-:Y:S02]  /*2b80*/  SHF.L.U32 R109, R0.reuse, 0x6, RZ ;  /* 0x00000006006d7819 */ /* 0x040fe400000006ff */
[----:B------:R-:W-:Y:S01]  /*2b90*/  SHF.L.U32 R105, R0, 0x7, RZ ;  /* 0x0000000700697819 */ /* 0x000fe200000006ff */
[----:B------:R-:W-:-:S04]  /*2ba0*/  IMAD.WIDE.U32 R134, R2, 0x120, RZ ;  /* 0x0000012002867825 */ /* 0x000fc800078e00ff */
[----:B------:R-:W-:-:S04]  /*2bb0*/  IMAD.WIDE.U32 R130, R2, 0x140, RZ ;  /* 0x0000014002827825 */ /* 0x000fc800078e00ff */
[----:B------:R-:W-:-:S04]  /*2bc0*/  IMAD.WIDE.U32 R126, R2, 0x180, RZ ;  /* 0x00000180027e7825 */ /* 0x000fc800078e00ff */
[----:B------:R-:W-:-:S04]  /*2bd0*/  IMAD.WIDE.U32 R124, R2, 0x1a0, RZ ;  /* 0x000001a0027c7825 */ /* 0x000fc800078e00ff */
[----:B------:R-:W-:-:S04]  /*2be0*/  IMAD.WIDE.U32 R120, R2, 0x1e0, RZ ;  /* 0x000001e002787825 */ /* 0x000fc800078e00ff */
[C---:B------:R-:W-:Y:S02]  /*2bf0*/  IMAD.SHL.U32 R111, R0.reuse, 0x20, RZ ;  /* 0x00000020006f7824 */ /* 0x040fe400078e00ff */
[C---:B------:R-:W-:Y:S02]  /*2c00*/  IMAD R110, R0.reuse, 0x30, RZ ;  /* 0x00000030006e7824 */ /* 0x040fe400078e02ff */
[C---:B------:R-:W-:Y:S02]  /*2c10*/  IMAD R108, R0.reuse, 0x50, RZ ;  /* 0x00000050006c7824 */ /* 0x040fe400078e02ff */
[C---:B------:R-:W-:Y:S02]  /*2c20*/  IMAD R107, R0.reuse, 0x60, RZ ;  /* 0x00000060006b7824 */ /* 0x040fe400078e02ff */
[C---:B------:R-:W-:Y:S02]  /*2c30*/  IMAD R106, R0.reuse, 0x70, RZ ;  /* 0x00000070006a7824 */ /* 0x040fe400078e02ff */
[----:B------:R-:W-:-:S02]  /*2c40*/  IMAD R104, R0, 0x90, RZ ;  /* 0x0000009000687824 */ /* 0x000fc400078e02ff */
[C---:B------:R-:W-:Y:S02]  /*2c50*/  IMAD R103, R0.reuse, 0xa0, RZ ;  /* 0x000000a000677824 */ /* 0x040fe400078e02ff */
[C---:B------:R-:W-:Y:S02]  /*2c60*/  IMAD R102, R0.reuse, 0xb0, RZ ;  /* 0x000000b000667824 */ /* 0x040fe400078e02ff */
[C---:B------:R-:W-:Y:S02]  /*2c70*/  IMAD R101, R0.reuse, 0xc0, RZ ;  /* 0x000000c000657824 */ /* 0x040fe400078e02ff */
[C---:B------:R-:W-:Y:S02]  /*2c80*/  IMAD R100, R0.reuse, 0xd0, RZ ;  /* 0x000000d000647824 */ /* 0x040fe400078e02ff */
[C---:B------:R-:W-:Y:S02]  /*2c90*/  IMAD R99, R0.reuse, 0xe0, RZ ;  /* 0x000000e000637824 */ /* 0x040fe400078e02ff */
[----:B------:R-:W-:-:S02]  /*2ca0*/  IMAD R98, R0, 0xf0, RZ ;  /* 0x000000f000627824 */ /* 0x000fc400078e02ff */
[----:B------:R-:W-:-:S04]  /*2cb0*/  IMAD.WIDE.U32 R142, R2, 0x60, RZ ;  /* 0x00000060028e7825 */ /* 0x000fc800078e00ff */
[----:B------:R-:W-:-:S04]  /*2cc0*/  IMAD.WIDE.U32 R136, R2, 0xe0, RZ ;  /* 0x000000e002887825 */ /* 0x000fc800078e00ff */
[----:B------:R-:W-:-:S04]  /*2cd0*/  IMAD.WIDE.U32 R128, R2, 0x160, RZ ;  /* 0x0000016002807825 */ /* 0x000fc800078e00ff */
[----:B------:R-:W-:Y:S01]  /*2ce0*/  IMAD.WIDE.U32 R122, R2, 0x1c0, RZ ;  /* 0x000001c0027a7825 */ /* 0x000fe200078e00ff */
[C-C-:B------:R-:W-:Y:S02]  /*2cf0*/  SHF.L.U64.HI R243, R64.reuse, 0x5, R65.reuse ;  /* 0x0000000540f37819 */ /* 0x140fe40000010241 */
[C---:B------:R-:W-:Y:S01]  /*2d00*/  SHF.L.U32 R218, R64.reuse, 0x5, RZ ;  /* 0x0000000540da7819 */ /* 0x040fe200000006ff */
[----:B------:R-:W-:Y:S01]  /*2d10*/  IMAD.X R16, R19, 0x1, R16, P0 ;  /* 0x0000000113107824 */ /* 0x000fe200000e0610 */
[----:B------:R-:W-:Y:S01]  /*2d20*/  MOV R19, R35 ;  /* 0x0000002300137202 */ /* 0x000fe20000000f00 */
[C---:B------:R-:W-:Y:S01]  /*2d30*/  IMAD.SHL.U32 R224, R64.reuse, 0x80, RZ ;  /* 0x0000008040e07824 */ /* 0x040fe200078e00ff */
[--C-:B------:R-:W-:Y:S01]  /*2d40*/  SHF.L.U64.HI R244, R64, 0x6, R65.reuse ;  /* 0x0000000640f47819 */ /* 0x100fe20000010241 */
[----:B------:R-:W-:Y:S01]  /*2d50*/  IMAD.SHL.U32 R185, R4, 0x2, RZ ;  /* 0x0000000204b97824 */ /* 0x000fe200078e00ff */
[C---:B------:R-:W-:Y:S01]  /*2d60*/  SHF.L.U32 R220, R64.reuse, 0x6, RZ ;  /* 0x0000000640dc7819 */ /* 0x040fe200000006ff */
[----:B------:R-:W-:Y:S01]  /*2d70*/  IMAD.IADD R180, R143, 0x1, R20 ;  /* 0x000000018fb47824 */ /* 0x000fe200078e0214 */
[C-C-:B------:R-:W-:Y:S01]  /*2d80*/  SHF.L.U64.HI R245, R64.reuse, 0x7, R65.reuse ;  /* 0x0000000740f57819 */ /* 0x140fe20000010241 */
[----:B------:R-:W-:Y:S01]  /*2d90*/  IMAD.IADD R177, R137, 0x1, R14 ;  /* 0x0000000189b17824 */ /* 0x000fe200078e020e */
[C---:B------:R-:W-:Y:S01]  /*2da0*/  SHF.L.U64.HI R246, R64.reuse, 0x4, R65 ;  /* 0x0000000440f67819 */ /* 0x040fe20000010241 */
[----:B------:R-:W-:Y:S01]  /*2db0*/  IMAD.IADD R174, R129, 0x1, R11 ;  /* 0x0000000181ae7824 */ /* 0x000fe200078e020b */
[----:B------:R-:W-:Y:S01]  /*2dc0*/  SHF.L.U32 R226, R64, 0x4, RZ ;  /* 0x0000000440e27819 */ /* 0x000fe200000006ff */
[----:B------:R-:W-:Y:S01]  /*2dd0*/  IMAD.IADD R171, R123, 0x1, R8 ;  /* 0x000000017bab7824 */ /* 0x000fe200078e0208 */
[----:B------:R-:W-:-:S02]  /*2de0*/  SHF.L.U64.HI R193, R7, 0x1, R26 ;  /* 0x0000000107c17819 */ /* 0x000fc4000001021a */
[----:B------:R-:W-:Y:S02]  /*2df0*/  SHF.L.U32 R192, R7, 0x1, RZ ;  /* 0x0000000107c07819 */ /* 0x000fe400000006ff */
[----:B------:R-:W-:Y:S02]  /*2e00*/  SHF.L.U64.HI R188, R4, 0x1, R21 ;  /* 0x0000000104bc7819 */ /* 0x000fe40000010215 */
[C---:B------:R-:W-:Y:S02]  /*2e10*/  SHF.L.U64.HI R184, R5.reuse, 0x1, R24 ;  /* 0x0000000105b87819 */ /* 0x040fe40000010218 */
[----:B------:R-:W-:Y:S02]  /*2e20*/  SHF.L.U32 R183, R5, 0x1, RZ ;  /* 0x0000000105b77819 */ /* 0x000fe400000006ff */
[C---:B------:R-:W-:Y:S02]  /*2e30*/  SHF.L.U64.HI R182, R6.reuse, 0x1, R25 ;  /* 0x0000000106b67819 */ /* 0x040fe40000010219 */
[----:B------:R-:W-:-:S02]  /*2e40*/  SHF.L.U32 R181, R6, 0x1, RZ ;  /* 0x0000000106b57819 */ /* 0x000fc400000006ff */
[----:B------:R-:W-:Y:S02]  /*2e50*/  IADD3 R179, R141, R18, RZ ;  /* 0x000000128db37210 */ /* 0x000fe40007ffe0ff */
[----:B------:R-:W-:Y:S02]  /*2e60*/  IADD3 R178, R139, R15, RZ ;  /* 0x0000000f8bb27210 */ /* 0x000fe40007ffe0ff */
[----:B------:R-:W-:Y:S02]  /*2e70*/  IADD3 R176, R135, R13, RZ ;  /* 0x0000000d87b07210 */ /* 0x000fe40007ffe0ff */
[----:B------:R-:W-:Y:S02]  /*2e80*/  IADD3 R175, R131, R12, RZ ;  /* 0x0000000c83af7210 */ /* 0x000fe40007ffe0ff */
[----:B------:R-:W-:Y:S02]  /*2e90*/  IADD3 R173, R127, R10, RZ ;  /* 0x0000000a7fad7210 */ /* 0x000fe40007ffe0ff */
[----:B------:R-:W-:-:S02]  /*2ea0*/  IADD3 R172, R125, R9, RZ ;  /* 0x000000097dac7210 */ /* 0x000fc40007ffe0ff */
[----:B------:R-:W-:Y:S02]  /*2eb0*/  IADD3 R170, R121, R3, RZ ;  /* 0x0000000379aa7210 */ /* 0x000fe40007ffe0ff */
[----:B------:R-:W-:Y:S02]  /*2ec0*/  SHF.R.S32.HI R242, RZ, 0x1f, R112 ;  /* 0x0000001ffff27819 */ /* 0x000fe40000011470 */
[----:B------:R-:W-:Y:S02]  /*2ed0*/  SHF.R.S32.HI R241, RZ, 0x1f, R111 ;  /* 0x0000001ffff17819 */ /* 0x000fe4000001146f */
[----:B------:R-:W-:Y:S02]  /*2ee0*/  SHF.R.S32.HI R240, RZ, 0x1f, R110 ;  /* 0x0000001ffff07819 */ /* 0x000fe4000001146e */
[----:B------:R-:W-:Y:S02]  /*2ef0*/  SHF.R.S32.HI R239, RZ, 0x1f, R109 ;  /* 0x0000001fffef7819 */ /* 0x000fe4000001146d */
[----:B------:R-:W-:-:S02]  /*2f00*/  SHF.R.S32.HI R238, RZ, 0x1f, R108 ;  /* 0x0000001fffee7819 */ /* 0x000fc4000001146c */
[----:B------:R-:W-:Y:S02]  /*2f10*/  SHF.R.S32.HI R237, RZ, 0x1f, R107 ;  /* 0x0000001fffed7819 */ /* 0x000fe4000001146b */
        /* <DEDUP_REMOVED lines=8> */
[----:B------:R-:W-:-:S07]  /*2fa0*/  SHF.R.S32.HI R228, RZ, 0x1f, R98 ;  /* 0x0000001fffe47819 */ /* 0x000fce0000011462 */
.L_x_1059:
[----:B------:R-:W-:Y:S01]  /*2fb0*/  ISETP.GE.AND P0, PT, R132, R251, PT ;  /* 0x000000fb8400720c */ /* 0x000fe20003f06270 */
[----:B------:R-:W-:Y:S01]  /*2fc0*/  IMAD.SHL.U32 R20, R19, 0x100, RZ ;  /* 0x0000010013147824 */ /* 0x000fe200078e00ff */
[----:B------:R-:W-:Y:S01]  /*2fd0*/  LOP3.LUT R33, R33, 0xfffffeff, RZ, 0xc0, !PT ;  /* 0xfffffeff21217812 */ /* 0x000fe200078ec0ff */
[----:B------:R-:W-:Y:S02]  /*2fe0*/  BSSY B2, `(.L_x_956) ;  /* 0x0000caf000027945 */ /* 0x000fe40003800000 */
[----:B------:R-:W-:Y:S04]  /*2ff0*/  VIADD R18, R20, 0xffffff00 ;  /* 0xffffff0014127836 */ /* 0x000fe80000000000 */
[--C-:B------:R-:W-:Y:S02]  /*3000*/  IMAD.IADD R66, R216, 0x1, -R18.reuse ;  /* 0x00000001d8427824 */ /* 0x100fe400078e0a12 */
[----:B------:R-:W-:Y:S03]  /*3010*/  IMAD.IADD R67, R119, 0x1, -R18 ;  /* 0x0000000177437824 */ /* 0x000fe600078e0a12 */
[-C--:B------:R-:W-:Y:S02]  /*3020*/  ISETP.GE.OR P1, PT, R81, R66.reuse, P0 ;  /* 0x000000425100720c */ /* 0x080fe40000726670 */
[-C--:B------:R-:W-:Y:S02]  /*3030*/  ISETP.GE.OR P3, PT, R93, R66.reuse, P0 ;  /* 0x000000425d00720c */ /* 0x080fe40000766670 */
[-C--:B------:R-:W-:Y:S02]  /*3040*/  ISETP.LT.OR P6, PT, R81, R67.reuse, P1 ;  /* 0x000000435100720c */ /* 0x080fe40000fc1670 */
[CC--:B------:R-:W-:Y:S02]  /*3050*/  ISETP.GE.OR P1, PT, R80.reuse, R66.reuse, P0 ;  /* 0x000000425000720c */ /* 0x0c0fe40000726670 */
[-C--:B------:R-:W-:Y:S02]  /*3060*/  ISETP.LT.OR P3, PT, R93, R67.reuse, P3 ;  /* 0x000000435d00720c */ /* 0x080fe40001f61670 */
[-C--:B------:R-:W-:Y:S02]  /*3070*/  ISETP.LT.OR P5, PT, R80, R67.reuse, P1 ;  /* 0x000000435000720c */ /* 0x080fe40000fa1670 */
[C---:B------:R-:W-:Y:S04]  /*3080*/  ISETP.GE.OR P1, PT, R82.reuse, R66, P0 ;  /* 0x000000425200720c */ /* 0x040fe80000726670 */
[----:B------:R-:W-:Y:S02]  /*3090*/  ISETP.LT.OR P4, PT, R82, R67, P1 ;  /* 0x000000435200720c */ /* 0x000fe40000f81670 */
[C---:B------:R-:W-:Y:S02]  /*30a0*/  @!P6 IADD3 R24, P2, R48.reuse, R192, RZ ;  /* 0x000000c03018e210 */ /* 0x040fe40007f5e0ff */
[----:B------:R-:W-:Y:S02]  /*30b0*/  @!P6 LEA R14, P1, R189, R73, 0x1 ;  /* 0x00000049bd0ee211 */ /* 0x000fe400078208ff */
[----:B------:R-:W-:Y:S01]  /*30c0*/  @P6 LOP3.LUT R33, R33, 0x100, RZ, 0xfc, !PT ;  /* 0x0000010021216812 */ /* 0x000fe200078efcff */
[----:B------:R-:W-:Y:S01]  /*30d0*/  @!P6 IMAD.X R25, R49, 0x1, R193, P2 ;  /* 0x000000013119e824 */ /* 0x000fe200010e06c1 */
[----:B------:R-:W-:Y:S02]  /*30e0*/  @!P6 LEA.HI.X R15, R189, R72, R217, 0x1, P1 ;  /* 0x00000048bd0fe211 */ /* 0x000fe400008f0cd9 */
[----:B--234-:R-:W-:Y:S02]  /*30f0*/  @!P5 IADD3 R10, P1, R73, R209, RZ ;  /* 0x000000d1490ad210 */ /* 0x01cfe40007f3e0ff */
[----:B------:R-:W-:Y:S02]  /*3100*/  @!P5 IADD3 R12, P2, R48, R185, RZ ;  /* 0x000000b9300cd210 */ /* 0x000fe40007f5e0ff */
[----:B------:R-:W-:Y:S01]  /*3110*/  LOP3.LUT R33, R33, 0xffffff7f, RZ, 0xc0, !PT ;  /* 0xffffff7f21217812 */ /* 0x000fe200078ec0ff */
[----:B------:R-:W-:Y:S01]  /*3120*/  @!P5 IMAD.X R11, R72, 0x1, R210, P1 ;  /* 0x00000001480bd824 */ /* 0x000fe200008e06d2 */
[----:B------:R-:W-:Y:S01]  /*3130*/  @!P4 IADD3 R8, P1, R48, R142, RZ ;  /* 0x0000008e3008c210 */ /* 0x000fe20007f3e0ff */
[----:B------:R-:W-:Y:S01]  /*3140*/  @!P5 IMAD.X R13, R49, 0x1, R188, P2 ;  /* 0x00000001310dd824 */ /* 0x000fe200010e06bc */
[C---:B------:R-:W-:Y:S02]  /*3150*/  ISETP.GE.OR P2, PT, R92.reuse, R66, P0 ;  /* 0x000000425c00720c */ /* 0x040fe40000746670 */
[----:B------:R-:W-:Y:S01]  /*3160*/  @P5 LOP3.LUT R33, R33, 0x80, RZ, 0xfc, !PT ;  /* 0x0000008021215812 */ /* 0x000fe200078efcff */
[----:B------:R-:W-:Y:S01]  /*3170*/  @!P4 IMAD.X R9, R49, 0x1, R180, P1 ;  /* 0x000000013109c824 */ /* 0x000fe200008e06b4 */
[----:B------:R-:W-:Y:S02]  /*3180*/  ISETP.LT.OR P2, PT, R92, R67, P2 ;  /* 0x000000435c00720c */ /* 0x000fe40001741670 */
[----:B------:R-:W-:Y:S02]  /*3190*/  @!P4 IADD3 R6, P1, R73, R164, RZ ;  /* 0x000000a44906c210 */ /* 0x000fe40007f3e0ff */
[----:B------:R-:W-:Y:S02]  /*31a0*/  LOP3.LUT R33, R33, 0xffffffbf, RZ, 0xc0, !PT ;  /* 0xffffffbf21217812 */ /* 0x000fe400078ec0ff */
[----:B------:R-:W-:Y:S01]  /*31b0*/  ISETP.GE.OR P6, PT, R87, R66, P0 ;  /* 0x000000425700720c */ /* 0x000fe200007c6670 */
[----:B------:R-:W-:Y:S01]  /*31c0*/  @!P4 IMAD.X R7, R72, 0x1, R204, P1 ;  /* 0x000000014807c824 */ /* 0x000fe200008e06cc */
[----:B------:R-:W-:Y:S02]  /*31d0*/  @P4 LOP3.LUT R33, R33, 0x40, RZ, 0xfc, !PT ;  /* 0x0000004021214812 */ /* 0x000fe400078efcff */
[C---:B------:R-:W-:Y:S02]  /*31e0*/  @!P3 IADD3 R4, P1, R48.reuse, R183, RZ ;  /* 0x000000b73004b210 */ /* 0x040fe40007f3e0ff */
[----:B------:R-:W-:Y:S02]  /*31f0*/  LOP3.LUT R33, R33, 0xffffffdf, RZ, 0xc0, !PT ;  /* 0xffffffdf21217812 */ /* 0x000fe400078ec0ff */
[-C--:B------:R-:W-:Y:S01]  /*3200*/  ISETP.LT.OR P6, PT, R87, R67.reuse, P6 ;  /* 0x000000435700720c */ /* 0x080fe200037c1670 */
[----:B------:R-:W-:Y:S01]  /*3210*/  @!P3 IMAD.X R5, R49, 0x1, R184, P1 ;  /* 0x000000013105b824 */ /* 0x000fe200008e06b8 */
[----:B------:R-:W-:Y:S02]  /*3220*/  @!P2 IADD3 R34, P1, R48, R140, RZ ;  /* 0x0000008c3022a210 */ /* 0x000fe40007f3e0ff */
[----:B------:R-:W-:Y:S02]  /*3230*/  @P3 LOP3.LUT R33, R33, 0x20, RZ, 0xfc, !PT ;  /* 0x0000002021213812 */ /* 0x000fe400078efcff */
[CC--:B------:R-:W-:Y:S01]  /*3240*/  ISETP.GE.OR P5, PT, R86.reuse, R66.reuse, P0 ;  /* 0x000000425600720c */ /* 0x0c0fe200007a6670 */
[----:B------:R-:W-:Y:S01]  /*3250*/  @!P2 IMAD.X R35, R49, 0x1, R179, P1 ;  /* 0x000000013123a824 */ /* 0x000fe200008e06b3 */
[----:B------:R-:W-:Y:S02]  /*3260*/  LOP3.LUT R33, R33, 0xffffffef, RZ, 0xc0, !PT ;  /* 0xffffffef21217812 */ /* 0x000fe400078ec0ff */
[-C--:B------:R-:W-:Y:S02]  /*3270*/  ISETP.GE.OR P1, PT, R91, R66.reuse, P0 ;  /* 0x000000425b00720c */ /* 0x080fe40000726670 */
[----:B------:R-:W-:Y:S02]  /*3280*/  @P2 LOP3.LUT R33, R33, 0x10, RZ, 0xfc, !PT ;  /* 0x0000001021212812 */ /* 0x000fe400078efcff */
[-C--:B------:R-:W-:Y:S02]  /*3290*/  ISETP.LT.OR P2, PT, R91, R67.reuse, P1 ;  /* 0x000000435b00720c */ /* 0x080fe40000f41670 */
[----:B------:R-:W-:Y:S02]  /*32a0*/  LOP3.LUT R33, R33, 0xfffffff7, RZ, 0xc0, !PT ;  /* 0xfffffff721217812 */ /* 0x000fe400078ec0ff */
[-C--:B------:R-:W-:Y:S02]  /*32b0*/  ISETP.LT.OR P5, PT, R86, R67.reuse, P5 ;  /* 0x000000435600720c */ /* 0x080fe40002fa1670 */
[CC--:B------:R-:W-:Y:S02]  /*32c0*/  ISETP.GE.OR P4, PT, R85.reuse, R66.reuse, P0 ;  /* 0x000000425500720c */ /* 0x0c0fe40000786670 */
[C---:B------:R-:W-:Y:S02]  /*32d0*/  ISETP.GE.OR P3, PT, R84.reuse, R66, P0 ;  /* 0x000000425400720c */ /* 0x040fe40000766670 */
[-C--:B------:R-:W-:Y:S02]  /*32e0*/  ISETP.LT.OR P4, PT, R85, R67.reuse, P4 ;  /* 0x000000435500720c */ /* 0x080fe40002781670 */
[-C--:B------:R-:W-:Y:S02]  /*32f0*/  ISETP.LT.OR P3, PT, R84, R67.reuse, P3 ;  /* 0x000000435400720c */ /* 0x080fe40001f61670 */
[----:B------:R-:W-:Y:S02]  /*3300*/  @!P2 IADD3 R42, P1, R48, R138, RZ ;  /* 0x0000008a302aa210 */ /* 0x000fe40007f3e0ff */
[----:B------:R-:W-:Y:S03]  /*3310*/  @P2 LOP3.LUT R33, R33, 0x8, RZ, 0xfc, !PT ;  /* 0x0000000821212812 */ /* 0x000fe600078efcff */
[----:B------:R-:W-:Y:S01]  /*3320*/  @!P2 IMAD.X R43, R49, 0x1, R178, P1 ;  /* 0x00000001312ba824 */ /* 0x000fe200008e06b2 */
[C---:B------:R-:W-:Y:S02]  /*3330*/  ISETP.GE.OR P1, PT, R90.reuse, R66, P0 ;  /* 0x000000425a00720c */ /* 0x040fe40000726670 */
[----:B------:R-:W-:Y:S02]  /*3340*/  LOP3.LUT R33, R33, 0xfffffffb, RZ, 0xc0, !PT ;  /* 0xfffffffb21217812 */ /* 0x000fe400078ec0ff */
[-C--:B------:R-:W-:Y:S11]  /*3350*/  ISETP.LT.OR P2, PT, R90, R67.reuse, P1 ;  /* 0x000000435a00720c */ /* 0x080ff60000f41670 */
[----:B------:R-:W-:Y:S02]  /*3360*/  @!UPT UIADD3 URZ, URZ, URZ, URZ ;  /* 0x0000003f3f3ff290 */ /* 0x000fe4000fffe03f */
[C---:B------:R-:W-:Y:S02]  /*3370*/  @!P2 IADD3 R44, P1, R48.reuse, R136, RZ ;  /* 0x00000088302ca210 */ /* 0x040fe40007f3e0ff */
[----:B------:R-:W-:Y:S03]  /*3380*/  @P2 LOP3.LUT R33, R33, 0x4, RZ, 0xfc, !PT ;  /* 0x0000000421212812 */ /* 0x000fe600078efcff */
[----:B------:R-:W-:Y:S01]  /*3390*/  @!P2 IMAD.X R45, R49, 0x1, R177, P1 ;  /* 0x00000001312da824 */ /* 0x000fe200008e06b1 */
[-C--:B------:R-:W-:Y:S02]  /*33a0*/  ISETP.GE.OR P1, PT, R89, R66.reuse, P0 ;  /* 0x000000425900720c */ /* 0x080fe40000726670 */
[----:B------:R-:W-:Y:S02]  /*33b0*/  LOP3.LUT R33, R33, 0xfffffffd, RZ, 0xc0, !PT ;  /* 0xfffffffd21217812 */ /* 0x000fe400078ec0ff */
[----:B------:R-:W-:Y:S11]  /*33c0*/  ISETP.LT.OR P2, PT, R89, R67, P1 ;  /* 0x000000435900720c */ /* 0x000ff60000f41670 */
[----:B------:R-:W-:Y:S02]  /*33d0*/  @!UPT UIADD3 URZ, URZ, URZ, URZ ;  /* 0x0000003f3f3ff290 */ /* 0x000fe4000fffe03f */
        /* <DEDUP_REMOVED lines=10> */
[C---:B------:R-:W-:Y:S02]  /*3480*/  @!P6 IADD3 R52, P1, R48.reuse, R130, RZ ;  /* 0x000000823034e210 */ /* 0x040fe40007f3e0ff */
[----:B------:R-:W-:Y:S02]  /*3490*/  ISETP.GE.OR P2, PT, R83, R66, P0 ;  /* 0x000000425300720c */ /* 0x000fe40000746670 */
[----:B------:R-:W-:Y:S01]  /*34a0*/  LOP3.LUT R33, R33, 0xffffdfff, RZ, 0xc0, !PT ;  /* 0xffffdfff21217812 */ /* 0x000fe200078ec0ff */
[----:B------:R-:W-:Y:S01]  /*34b0*/  @!P6 IMAD.X R53, R49, 0x1, R175, P1 ;  /* 0x000000013135e824 */ /* 0x000fe200008e06af */
[C---:B------:R-:W-:Y:S02]  /*34c0*/  @!P5 IADD3 R54, P1, R48.reuse, R128, RZ ;  /* 0x000000803036d210 */ /* 0x040fe40007f3e0ff */
[-C--:B------:R-:W-:Y:S02]  /*34d0*/  ISETP.LT.OR P2, PT, R83, R67.reuse, P2 ;  /* 0x000000435300720c */ /* 0x080fe40001741670 */
[----:B------:R-:W-:Y:S01]  /*34e0*/  @P6 LOP3.LUT R33, R33, 0x2000, RZ, 0xfc, !PT ;  /* 0x0000200021216812 */ /* 0x000fe200078efcff */
[----:B------:R-:W-:Y:S01]  /*34f0*/  @!P5 IMAD.X R55, R49, 0x1, R174, P1 ;  /* 0x000000013137d824 */ /* 0x000fe200008e06ae */
[C---:B------:R-:W-:Y:S02]  /*3500*/  @!P4 IADD3 R56, P1, R48.reuse, R126, RZ ;  /* 0x0000007e3038c210 */ /* 0x040fe40007f3e0ff */
[C---:B------:R-:W-:Y:S02]  /*3510*/  LOP3.LUT P6, RZ, R33.reuse, 0x1, RZ, 0xc0, !PT ;  /* 0x0000000121ff7812 */ /* 0x040fe400078cc0ff */
[----:B------:R-:W-:Y:S01]  /*3520*/  LOP3.LUT R33, R33, 0xffffbfff, RZ, 0xc0, !PT ;  /* 0xffffbfff21217812 */ /* 0x000fe200078ec0ff */
[C---:B------:R-:W-:Y:S01]  /*3530*/  @!P4 IMAD.X R57, R49.reuse, 0x1, R173, P1 ;  /* 0x000000013139c824 */ /* 0x040fe200008e06ad */
[C---:B------:R-:W-:Y:S05]  /*3540*/  @!P3 IADD3 R58, P1, R48.reuse, R124, RZ ;  /* 0x0000007c303ab210 */ /* 0x040fea0007f3e0ff */
[----:B------:R-:W-:Y:S01]  /*3550*/  @!P3 IMAD.X R59, R49, 0x1, R172, P1 ;  /* 0x00000001313bb824 */ /* 0x000fe200008e06ac */
[----:B------:R-:W-:Y:S03]  /*3560*/  @!P2 IADD3 R60, P1, R48, R122, RZ ;  /* 0x0000007a303ca210 */ /* 0x000fe60007f3e0ff */
[----:B------:R-:W-:Y:S02]  /*3570*/  @P6 LOP3.LUT R33, R33, 0x4000, RZ, 0xfc, !PT ;  /* 0x0000400021216812 */ /* 0x000fe400078efcff */
[----:B------:R-:W-:Y:S01]  /*3580*/  @!P2 IMAD.X R61, R49, 0x1, R171, P1 ;  /* 0x00000001313da824 */ /* 0x000fe200008e06ab */
[-C--:B------:R-:W-:Y:S02]  /*3590*/  ISETP.GE.OR P1, PT, R94, R66.reuse, P0 ;  /* 0x000000425e00720c */ /* 0x080fe40000726670 */
[C---:B------:R-:W-:Y:S02]  /*35a0*/  ISETP.GE.OR P0, PT, R78.reuse, R66, P0 ;  /* 0x000000424e00720c */ /* 0x040fe40000706670 */
[C---:B------:R-:W-:Y:S02]  /*35b0*/  LOP3.LUT P6, RZ, R33.reuse, 0x2, RZ, 0xc0, !PT ;  /* 0x0000000221ff7812 */ /* 0x040fe400078cc0ff */
[-C--:B------:R-:W-:Y:S02]  /*35c0*/  ISETP.LT.OR P0, PT, R78, R67.reuse, P0 ;  /* 0x000000434e00720c */ /* 0x080fe40000701670 */
[----:B------:R-:W-:Y:S02]  /*35d0*/  ISETP.LT.OR P1, PT, R94, R67, P1 ;  /* 0x000000435e00720c */ /* 0x000fe40000f21670 */
[----:B------:R-:W-:Y:S07]  /*35e0*/  LOP3.LUT R33, R33, 0xffff7fff, RZ, 0xc0, !PT ;  /* 0xffff7fff21217812 */ /* 0x000fee00078ec0ff */
[----:B------:R-:W-:Y:S02]  /*35f0*/  @P6 LOP3.LUT R33, R33, 0x8000, RZ, 0xfc, !PT ;  /* 0x0000800021216812 */ /* 0x000fe400078efcff */
[----:B------:R-:W2:Y:S01]  /*3600*/  @!P0 LD.E.128 R36, desc[UR6][R48.64] ;  /* 0x0000000630248980 */ /* 0x000ea2000c101d00 */
[----:B------:R-:W-:Y:S01]  /*3610*/  @!P0 IMAD.MOV.U32 R2, RZ, RZ, R73 ;  /* 0x000000ffff028224 */ /* 0x000fe200078e0049 */
[C---:B------:R-:W-:Y:S01]  /*3620*/  LOP3.LUT P6, RZ, R33.reuse, 0x4, RZ, 0xc0, !PT ;  /* 0x0000000421ff7812 */ /* 0x040fe200078cc0ff */
[----:B------:R-:W-:Y:S01]  /*3630*/  @!P0 IMAD.MOV.U32 R3, RZ, RZ, R72 ;  /* 0x000000ffff038224 */ /* 0x000fe200078e0048 */
[----:B------:R-:W-:Y:S11]  /*3640*/  LOP3.LUT R33, R33, 0xfffeffff, RZ, 0xc0, !PT ;  /* 0xfffeffff21217812 */ /* 0x000ff600078ec0ff */
[----:B------:R-:W-:Y:S04]  /*3650*/  @P6 LOP3.LUT R33, R33, 0x10000, RZ, 0xfc, !PT ;  /* 0x0001000021216812 */ /* 0x000fe800078efcff */
[C---:B------:R-:W-:Y:S02]  /*3660*/  LOP3.LUT P6, RZ, R33.reuse, 0x8, RZ, 0xc0, !PT ;  /* 0x0000000821ff7812 */ /* 0x040fe400078cc0ff */
[----:B------:R-:W-:Y:S11]  /*3670*/  LOP3.LUT R33, R33, 0xfffdffff, RZ, 0xc0, !PT ;  /* 0xfffdffff21217812 */ /* 0x000ff600078ec0ff */
[----:B------:R-:W-:Y:S04]  /*3680*/  @P6 LOP3.LUT R33, R33, 0x20000, RZ, 0xfc, !PT ;  /* 0x0002000021216812 */ /* 0x000fe800078efcff */
[C---:B------:R-:W-:Y:S02]  /*3690*/  LOP3.LUT P6, RZ, R33.reuse, 0x10, RZ, 0xc0, !PT ;  /* 0x0000001021ff7812 */ /* 0x040fe400078cc0ff */
[----:B------:R-:W-:Y:S11]  /*36a0*/  LOP3.LUT R33, R33, 0xfffbffff, RZ, 0xc0, !PT ;  /* 0xfffbffff21217812 */ /* 0x000ff600078ec0ff */
[----:B------:R-:W-:Y:S04]  /*36b0*/  @P6 LOP3.LUT R33, R33, 0x40000, RZ, 0xfc, !PT ;  /* 0x0004000021216812 */ /* 0x000fe800078efcff */
[C---:B------:R-:W-:Y:S02]  /*36c0*/  LOP3.LUT P6, RZ, R33.reuse, 0x20, RZ, 0xc0, !PT ;  /* 0x0000002021ff7812 */ /* 0x040fe400078cc0ff */
[----:B------:R-:W-:Y:S02]  /*36d0*/  LOP3.LUT R33, R33, 0xfffffdff, RZ, 0xc0, !PT ;  /* 0xfffffdff21217812 */ /* 0x000fe400078ec0ff */
[----:B------:R-:W-:Y:S02]  /*36e0*/  P2R R0, PR, RZ, 0x40 ;  /* 0x00000040ff007803 */ /* 0x000fe40000000000 */
[----:B------:R-:W-:Y:S02]  /*36f0*/  @!P1 IADD3 R62, P6, R48, R120, RZ ;  /* 0x00000078303e9210 */ /* 0x000fe40007fde0ff */
[----:B------:R-:W-:Y:S03]  /*3700*/  @P0 LOP3.LUT R33, R33, 0x200, RZ, 0xfc, !PT ;  /* 0x0000020021210812 */ /* 0x000fe600078efcff */
[----:B------:R-:W-:Y:S01]  /*3710*/  @!P1 IMAD.X R63, R49, 0x1, R170, P6 ;  /* 0x00000001313f9824 */ /* 0x000fe200030e06aa */
[----:B------:R-:W-:Y:S01]  /*3720*/  ISETP.NE.AND P6, PT, R0, RZ, PT ;  /* 0x000000ff0000720c */ /* 0x000fe20003fc5270 */
[----:B--2---:R1:W-:Y:S11]  /*3730*/  @!P0 ST.E.128 desc[UR6][R2.64], R36 ;  /* 0x0000002402008985 */ /* 0x0043f6000c101d06 */
[----:B------:R-:W-:Y:S01]  /*3740*/  @!UPT UIADD3 URZ, URZ, URZ, URZ ;  /* 0x0000003f3f3ff290 */ /* 0x000fe2000fffe03f */
[----:B-1----:R-:W-:Y:S05]  /*3750*/  @!P6 IADD3 R2, P0, R73, R207, RZ ;  /* 0x000000cf4902e210 */ /* 0x002fea0007f1e0ff */
[C---:B------:R-:W-:Y:S01]  /*3760*/  @!P6 IMAD.X R3, R72.reuse, 0x1, R208, P0 ;  /* 0x000000014803e824 */ /* 0x040fe200000e06d0 */
[----:B------:R-:W-:Y:S11]  /*3770*/  LOP3.LUT P6, RZ, R33, 0x40000, RZ, 0xc0, !PT ;  /* 0x0004000021ff7812 */ /* 0x000ff600078cc0ff */
[----:B------:R-:W-:Y:S02]  /*3780*/  @!UPT UIADD3 URZ, URZ, URZ, URZ ;  /* 0x0000003f3f3ff290 */ /* 0x000fe4000fffe03f */
[----:B------:R-:W-:Y:S05]  /*3790*/  @!P6 IADD3 R28, P0, R73, R162, RZ ;  /* 0x000000a2491ce210 */ /* 0x000fea0007f1e0ff */
[C---:B------:R-:W-:Y:S01]  /*37a0*/  @!P6 IMAD.X R29, R72.reuse, 0x1, R203, P0 ;  /* 0x00000001481de824 */ /* 0x040fe200000e06cb */
[C---:B------:R-:W-:Y:S02]  /*37b0*/  LOP3.LUT P0, RZ, R33.reuse, 0x100, RZ, 0xc0, !PT ;  /* 0x0000010021ff7812 */ /* 0x040fe4000780c0ff */
[----:B------:R-:W-:Y:S11]  /*37c0*/  LOP3.LUT P6, RZ, R33, 0x20000, RZ, 0xc0, !PT ;  /* 0x0002000021ff7812 */ /* 0x000ff600078cc0ff */
[----:B------:R-:W2:Y:S04]  /*37d0*/  @!P0 LD.E.128 R24, desc[UR6][R24.64] ;  /* 0x0000000618188980 */ /* 0x000ea8000c101d00 */
[----:B--2---:R1:W-:Y:S02]  /*37e0*/  @!P0 ST.E.128 desc[UR6][R14.64], R24 ;  /* 0x000000180e008985 */ /* 0x0043e4000c101d06 */
        /* <DEDUP_REMOVED lines=17> */
[C---:B------:R-:W-:Y:S02]  /*3900*/  LOP3.LUT P6, RZ, R33.reuse, 0x2000, RZ, 0xc0, !PT ;  /* 0x0000200021ff7812 */ /* 0x040fe400078cc0ff */
[----:B------:R-:W-:Y:S09]  /*3910*/  LOP3.LUT R33, R33, 0xfffffbff, RZ, 0xc0, !PT ;  /* 0xfffffbff21217812 */ /* 0x000ff200078ec0ff */
[----:B------:R-:W2:Y:S02]  /*3920*/  @!P0 LD.E.128 R8, desc[UR6][R8.64] ;  /* 0x0000000608088980 */ /* 0x000ea4000c101d00 */
[----:B------:R-:W-:Y:S02]  /*3930*/  @P6 LOP3.LUT R33, R33, 0x400, RZ, 0xfc, !PT ;  /* 0x0000040021216812 */ /* 0x000fe400078efcff */
[----:B--2---:R1:W-:Y:S01]  /*3940*/  @!P0 ST.E.128 desc[UR6][R6.64], R8 ;  /* 0x0000000806008985 */ /* 0x0043e2000c101d06 */
[----:B------:R-:W-:Y:S05]  /*3950*/  @!P6 IADD3 R12, P0, R73, R154, RZ ;  /* 0x0000009a490ce210 */ /* 0x000fea0007f1e0ff */
[C---:B------:R-:W-:Y:S01]  /*3960*/  @!P6 IMAD.X R13, R72.reuse, 0x1, R199, P0 ;  /* 0x00000001480de824 */ /* 0x040fe200000e06c7 */
[C---:B------:R-:W-:Y:S02]  /*3970*/  LOP3.LUT P6, RZ, R33.reuse, 0x2, RZ, 0xc0, !PT ;  /* 0x0000000221ff7812 */ /* 0x040fe400078cc0ff */
[----:B------:R-:W-:Y:S02]  /*3980*/  LOP3.LUT R33, R33, 0xfffff7ff, RZ, 0xc0, !PT ;  /* 0xfffff7ff21217812 */ /* 0x000fe400078ec0ff */
[----:B------:R-:W-:Y:S05]  /*3990*/  @!P5 IADD3 R38, P0, R73, R152, RZ ;  /* 0x000000984926d210 */ /* 0x000fea0007f1e0ff */
[C---:B------:R-:W-:Y:S04]  /*39a0*/  @!P5 IMAD.X R39, R72.reuse, 0x1, R198, P0 ;  /* 0x000000014827d824 */ /* 0x040fe800000e06c6 */
[----:B------:R-:W-:Y:S04]  /*39b0*/  @P6 LOP3.LUT R33, R33, 0x800, RZ, 0xfc, !PT ;  /* 0x0000080021216812 */ /* 0x000fe800078efcff */
[C---:B------:R-:W-:Y:S02]  /*39c0*/  LOP3.LUT P6, RZ, R33.reuse, 0x4, RZ, 0xc0, !PT ;  /* 0x0000000421ff7812 */ /* 0x040fe400078cc0ff */
[----:B------:R-:W-:Y:S11]  /*39d0*/  LOP3.LUT R33, R33, 0xffffefff, RZ, 0xc0, !PT ;  /* 0xffffefff21217812 */ /* 0x000ff600078ec0ff */
[----:B------:R-:W-:Y:S04]  /*39e0*/  @P6 LOP3.LUT R33, R33, 0x1000, RZ, 0xfc, !PT ;  /* 0x0000100021216812 */ /* 0x000fe800078efcff */
[C---:B------:R-:W-:Y:S02]  /*39f0*/  LOP3.LUT P0, RZ, R33.reuse, 0x20, RZ, 0xc0, !PT ;  /* 0x0000002021ff7812 */ /* 0x040fe4000780c0ff */
[----:B------:R-:W-:Y:S11]  /*3a00*/  LOP3.LUT P6, RZ, R33, 0x8, RZ, 0xc0, !PT ;  /* 0x0000000821ff7812 */ /* 0x000ff600078cc0ff */
[----:B-1----:R-:W2:Y:S04]  /*3a10*/  @!P0 LD.E.128 R4, desc[UR6][R4.64] ;  /* 0x0000000604048980 */ /* 0x002ea8000c101d00 */
[----:B--2---:R1:W-:Y:S02]  /*3a20*/  @!P0 ST.E.128 desc[UR6][R2.64], R4 ;  /* 0x0000000402008985 */ /* 0x0043e4000c101d06 */
[C---:B-1----:R-:W-:Y:S05]  /*3a30*/  @!P4 IADD3 R2, P0, R73.reuse, R150, RZ ;  /* 0x000000964902c210 */ /* 0x042fea0007f1e0ff */
[C---:B------:R-:W-:Y:S01]  /*3a40*/  @!P4 IMAD.X R3, R72.reuse, 0x1, R197, P0 ;  /* 0x000000014803c824 */ /* 0x040fe200000e06c5 */
[----:B------:R-:W-:Y:S05]  /*3a50*/  @!P3 IADD3 R36, P0, R73, R148, RZ ;  /* 0x000000944924b210 */ /* 0x000fea0007f1e0ff */
[C---:B------:R-:W-:Y:S01]  /*3a60*/  @!P3 IMAD.X R37, R72.reuse, 0x1, R196, P0 ;  /* 0x000000014825b824 */ /* 0x040fe200000e06c4 */
[----:B------:R-:W-:Y:S11]  /*3a70*/  LOP3.LUT P0, RZ, R33, 0x10, RZ, 0xc0, !PT ;  /* 0x0000001021ff7812 */ /* 0x000ff6000780c0ff */
[----:B------:R-:W-:Y:S02]  /*3a80*/  @!UPT UIADD3 URZ, URZ, URZ, URZ ;  /* 0x0000003f3f3ff290 */ /* 0x000fe4000fffe03f */
[----:B------:R-:W2:Y:S04]  /*3a90*/  @!P0 LD.E.128 R4, desc[UR6][R34.64] ;  /* 0x0000000622048980 */ /* 0x000ea8000c101d00 */
[----:B--2---:R1:W-:Y:S04]  /*3aa0*/  @!P0 ST.E.128 desc[UR6][R28.64], R4 ;  /* 0x000000041c008985 */ /* 0x0043e8000c101d06 */
[----:B------:R-:W2:Y:S01]  /*3ab0*/  @!P6 LD.E.128 R8, desc[UR6][R42.64] ;  /* 0x000000062a08e980 */ /* 0x000ea2000c101d00 */
[C---:B-1----:R-:W-:Y:S05]  /*3ac0*/  @!P2 IADD3 R28, P0, R73.reuse, R146, RZ ;  /* 0x00000092491ca210 */ /* 0x042fea0007f1e0ff */
[C---:B------:R-:W-:Y:S01]  /*3ad0*/  @!P2 IMAD.X R29, R72.reuse, 0x1, R195, P0 ;  /* 0x00000001481da824 */ /* 0x040fe200000e06c3 */
[----:B------:R-:W-:Y:S05]  /*3ae0*/  @!P1 IADD3 R34, P0, R73, R144, RZ ;  /* 0x0000009049229210 */ /* 0x000fea0007f1e0ff */
[----:B------:R-:W-:Y:S01]  /*3af0*/  @!P1 IMAD.X R35, R72, 0x1, R194, P0 ;  /* 0x0000000148239824 */ /* 0x000fe200000e06c2 */
[C---:B------:R-:W-:Y:S01]  /*3b00*/  LOP3.LUT P0, RZ, R33.reuse, 0x1, RZ, 0xc0, !PT ;  /* 0x0000000121ff7812 */ /* 0x040fe2000780c0ff */
[----:B--2---:R-:W-:Y:S01]  /*3b10*/  @!P6 ST.E.128 desc[UR6][R24.64], R8 ;  /* 0x000000081800e985 */ /* 0x004fe2000c101d06 */
[C---:B------:R-:W-:Y:S11]  /*3b20*/  LOP3.LUT P6, RZ, R33.reuse, 0x1000, RZ, 0xc0, !PT ;  /* 0x0000100021ff7812 */ /* 0x040ff600078cc0ff */
[----:B------:R-:W-:Y:S02]  /*3b30*/  @!UPT UIADD3 URZ, URZ, URZ, URZ ;  /* 0x0000003f3f3ff290 */ /* 0x000fe4000fffe03f */
[----:B------:R-:W2:Y:S04]  /*3b40*/  @!P6 LD.E.128 R4, desc[UR6][R44.64] ;  /* 0x000000062c04e980 */ /* 0x000ea8000c101d00 */
[----:B--2---:R1:W-:Y:S01]  /*3b50*/  @!P6 ST.E.128 desc[UR6][R40.64], R4 ;  /* 0x000000042800e985 */ /* 0x0043e2000c101d06 */
[C---:B------:R-:W-:Y:S11]  /*3b60*/  LOP3.LUT P6, RZ, R33.reuse, 0x800, RZ, 0xc0, !PT ;  /* 0x0000080021ff7812 */ /* 0x040ff600078cc0ff */
[----:B------:R-:W-:Y:S02]  /*3b70*/  @!UPT UIADD3 URZ, URZ, URZ, URZ ;  /* 0x0000003f3f3ff290 */ /* 0x000fe4000fffe03f */
[----:B-1----:R-:W2:Y:S04]  /*3b80*/  @!P6 LD.E.128 R4, desc[UR6][R46.64] ;  /* 0x000000062e04e980 */ /* 0x002ea8000c101d00 */
[----:B--2---:R1:W-:Y:S01]  /*3b90*/  @!P6 ST.E.128 desc[UR6][R14.64], R4 ;  /* 0x000000040e00e985 */ /* 0x0043e2000c101d06 */
[----:B------:R-:W-:Y:S03]  /*3ba0*/  LOP3.LUT P6, RZ, R33, 0x400, RZ, 0xc0, !PT ;  /* 0x0000040021ff7812 */ /* 0x000fe600078cc0ff */
[----:B-1----:R-:W2:Y:S04]  /*3bb0*/  @!P0 LD.E.128 R4, desc[UR6][R50.64] ;  /* 0x0000000632048980 */ /* 0x002ea8000c101d00 */
[----:B--2---:R1:W-:Y:S06]  /*3bc0*/  @!P0 ST.E.128 desc[UR6][R26.64], R4 ;  /* 0x000000041a008985 */ /* 0x0043ec000c101d06 */
[----:B-1----:R-:W2:Y:S04]  /*3bd0*/  @!P6 LD.E.128 R24, desc[UR6][R52.64] ;  /* 0x000000063418e980 */ /* 0x002ea8000c101d00 */
[----:B--2---:R1:W-:Y:S04]  /*3be0*/  @!P6 ST.E.128 desc[UR6][R12.64], R24 ;  /* 0x000000180c00e985 */ /* 0x0043e8000c101d06 */
[----:B-1----:R-:W2:Y:S04]  /*3bf0*/  @!P5 LD.E.128 R12, desc[UR6][R54.64] ;  /* 0x00000006360cd980 */ /* 0x002ea8000c101d00 */
[----:B--2---:R-:W-:Y:S04]  /*3c00*/  @!P5 ST.E.128 desc[UR6][R38.64], R12 ;  /* 0x0000000c2600d985 */ /* 0x004fe8000c101d06 */
[----:B------:R-:W2:Y:S04]  /*3c10*/  @!P4 LD.E.128 R8, desc[UR6][R56.64] ;  /* 0x000000063808c980 */ /* 0x000ea8000c101d00 */
[----:B--2---:R-:W-:Y:S04]  /*3c20*/  @!P4 ST.E.128 desc[UR6][R2.64], R8 ;  /* 0x000000080200c985 */ /* 0x004fe8000c101d06 */
[----:B------:R-:W2:Y:S04]  /*3c30*/  @!P3 LD.E.128 R4, desc[UR6][R58.64] ;  /* 0x000000063a04b980 */ /* 0x000ea8000c101d00 */
[----:B--2---:R1:W-:Y:S04]  /*3c40*/  @!P3 ST.E.128 desc[UR6][R36.64], R4 ;  /* 0x000000042400b985 */ /* 0x0043e8000c101d06 */
[----:B-1----:R-:W2:Y:S04]  /*3c50*/  @!P2 LD.E.128 R4, desc[UR6][R60.64] ;  /* 0x000000063c04a980 */ /* 0x002ea8000c101d00 */
[----:B--2---:R1:W-:Y:S04]  /*3c60*/  @!P2 ST.E.128 desc[UR6][R28.64], R4 ;  /* 0x000000041c00a985 */ /* 0x0043e8000c101d06 */
[----:B-1----:R-:W2:Y:S04]  /*3c70*/  @!P1 LD.E.128 R4, desc[UR6][R62.64] ;  /* 0x000000063e049980 */ /* 0x002ea8000c101d00 */
[----:B--2---:R1:W-:Y:S04]  /*3c80*/  @!P1 ST.E.128 desc[UR6][R34.64], R4 ;  /* 0x0000000422009985 */ /* 0x0043e8000c101d06 */
[----:B------:R-:W2:Y:S04]  /*3c90*/  LD.E R0, desc[UR6][R22.64+0x130] ;  /* 0x0001300616007980 */ /* 0x000ea8000c101900 */
[----:B------:R-:W3:Y:S01]  /*3ca0*/  LD.E R14, desc[UR6][R22.64+0xd0] ;  /* 0x0000d006160e7980 */ /* 0x000ee2000c101900 */
[----:B--2---:R-:W-:Y:S05]  /*3cb0*/  IMAD.U32 R0, R0, -0x100, RZ ;  /* 0xffffff0000007824 */ /* 0x004fea00078e00ff */
[C---:B------:R-:W-:Y:S04]  /*3cc0*/  LEA R48, P0, R0.reuse, R48, 0x1 ;  /* 0x0000003000307211 */ /* 0x040fe800078008ff */
[----:B------:R-:W-:Y:S02]  /*3cd0*/  LEA.HI.X.SX32 R49, R0, R49, 0x1, P0 ;  /* 0x0000003100317211 */ /* 0x000fe400000f0eff */
[----:B---3--:R-:W-:Y:S11]  /*3ce0*/  ISETP.NE.AND P0, PT, R14, RZ, PT ;  /* 0x000000ff0e00720c */ /* 0x008ff60003f05270 */
[----:B------:R-:W-:Y:S02]  /*3cf0*/  @!UPT UIADD3 URZ, URZ, URZ, URZ ;  /* 0x0000003f3f3ff290 */ /* 0x000fe4000fffe03f */
[----:B-1----:R-:W-:Y:S05]  /*3d00*/  @!P0 BRA `(.L_x_957) ;  /* 0x000000b000908947 */ /* 0x002fea0003800000 */
[----:B------:R-:W2:Y:S01]  /*3d10*/  LD.E.U8 R0, desc[UR6][R22.64+0x1b3] ;  /* 0x0001b30616007980 */ /* 0x000ea2000c101100 */
[----:B------:R-:W-:Y:S03]  /*3d20*/  ISETP.GE.AND P0, PT, R78, R66, PT ;  /* 0x000000424e00720c */ /* 0x000fe60003f06270 */
[----:B------:R1:W5:Y:S01]  /*3d30*/  LD.E R42, desc[UR6][R22.64+0xc0] ;  /* 0x0000c006162a7980 */ /* 0x000362000c101900 */
[----:B--2---:R-:W-:Y:S11]  /*3d40*/  ISETP.NE.AND P1, PT, R0, RZ, PT ;  /* 0x000000ff0000720c */ /* 0x004ff60003f25270 */
[----:B------:R-:W-:Y:S02]  /*3d50*/  @!UPT UIADD3 URZ, URZ, URZ, URZ ;  /* 0x0000003f3f3ff290 */ /* 0x000fe4000fffe03f */
[----:B-1----:R-:W-:Y:S05]  /*3d60*/  @!P1 BRA `(.L_x_958) ;  /* 0x0000004400989947 */ /* 0x002fea0003800000 */
[----:B-----5:R-:W-:Y:S01]  /*3d70*/  ISETP.GE.OR P0, PT, R132, R42, P0 ;  /* 0x0000002a8400720c */ /* 0x020fe20000706670 */
[----:B------:R-:W-:Y:S01]  /*3d80*/  BSSY B0, `(.L_x_959) ;  /* 0x0000045000007945 */ /* 0x000fe20003800000 */
[-C--:B------:R-:W-:Y:S02]  /*3d90*/  ISETP.GE.AND P4, PT, R81, R66.reuse, PT ;  /* 0x000000425100720c */ /* 0x080fe40003f86270 */
[-C--:B------:R-:W-:Y:S02]  /*3da0*/  ISETP.LT.OR P0, PT, R78, R67.reuse, P0 ;  /* 0x000000434e00720c */ /* 0x080fe40000701670 */
[----:B------:R-:W-:Y:S02]  /*3db0*/  ISETP.GE.AND P1, PT, R80, R66, PT ;  /* 0x000000425000720c */ /* 0x000fe40003f26270 */
[----:B------:R-:W-:Y:S02]  /*3dc0*/  ISETP.GE.OR P4, PT, R132, R42, P4 ;  /* 0x0000002a8400720c */ /* 0x000fe40002786670 */
[-C--:B------:R-:W-:Y:S02]  /*3dd0*/  ISETP.GE.AND P5, PT, R82, R66.reuse, PT ;  /* 0x000000425200720c */ /* 0x080fe40003fa6270 */
[-C--:B------:R-:W-:Y:S02]  /*3de0*/  ISETP.GE.AND P2, PT, R93, R66.reuse, PT ;  /* 0x000000425d00720c */ /* 0x080fe40003f46270 */
[----:B------:R-:W-:Y:S02]  /*3df0*/  ISETP.GE.AND P3, PT, R92, R66, PT ;  /* 0x000000425c00720c */ /* 0x000fe40003f66270 */
[----:B------:R-:W-:Y:S02]  /*3e00*/  ISETP.GE.OR P1, PT, R132, R42, P1 ;  /* 0x0000002a8400720c */ /* 0x000fe40000f26670 */
[----:B------:R-:W-:Y:S01]  /*3e10*/  ISETP.LT.OR P4, PT, R81, R67, P4 ;  /* 0x000000435100720c */ /* 0x000fe20002781670 */
[----:B------:R-:W-:Y:S01]  /*3e20*/  @!UPT UIADD3 URZ, URZ, URZ, URZ ;  /* 0x0000003f3f3ff290 */ /* 0x000fe2000fffe03f */
[----:B------:R-:W-:Y:S11]  /*3e30*/  @P0 BRA `(.L_x_960) ;  /* 0x0000000000e40947 */ /* 0x000ff60003800000 */
[----:B------:R-:W-:Y:S02]  /*3e40*/  MOV R2, R71 ;  /* 0x0000004700027202 */ /* 0x000fe40000000f00 */
[----:B------:R-:W-:Y:S02]  /*3e50*/  MOV R3, R70 ;  /* 0x0000004600037202 */ /* 0x000fe40000000f00 */
[----:B------:R-:W-:Y:S03]  /*3e60*/  ISETP.GE.AND P0, PT, R132, R14, PT ;  /* 0x0000000e8400720c */ /* 0x000fe60003f06270 */
[----:B------:R1:W2:Y:S10]  /*3e70*/  LD.E.128 R8, desc[UR6][R2.64] ;  /* 0x0000000602087980 */ /* 0x0002b4000c101d00 */
[----:B------:R-:W-:Y:S02]  /*3e80*/  @!P0 MOV R4, R32 ;  /* 0x0000002000048202 */ /* 0x000fe40000000f00 */
[----:B------:R-:W-:Y:S05]  /*3e90*/  @!P0 MOV R5, R31 ;  /* 0x0000001f00058202 */ /* 0x000fea0000000f00 */
[----:B------:R-:W3:Y:S01]  /*3ea0*/  @!P0 LD.E.64 R6, desc[UR6][R4.64] ;  /* 0x0000000604068980 */ /* 0x000ee2000c101b00 */
[----:B-1----:R-:W-:Y:S02]  /*3eb0*/  @!P0 MOV R2, R17 ;  /* 0x0000001100028202 */ /* 0x002fe40000000f00 */
[----:B------:R-:W-:Y:S06]  /*3ec0*/  @!P0 MOV R3, R16 ;  /* 0x0000001000038202 */ /* 0x000fec0000000f00 */
[----:B------:R-:W4:Y:S01]  /*3ed0*/  @!P0 LD.E.64 R2, desc[UR6][R2.64] ;  /* 0x0000000602028980 */ /* 0x000f22000c101b00 */
[----:B---3--:R-:W-:Y:S01]  /*3ee0*/  @!P0 HADD2.F32 R21, -RZ, R6.H0_H0 ;  /* 0x20000006ff158230 */ /* 0x008fe20000004100 */
[----:B--2---:R-:W-:Y:S01]  /*3ef0*/  @!P0 MOV R4, R8 ;  /* 0x0000000800048202 */ /* 0x004fe20000000f00 */
[--C-:B------:R-:W-:Y:S02]  /*3f00*/  @!P0 HADD2.F32 R25, -RZ, R7.reuse.H0_H0 ;  /* 0x20000007ff198230 */ /* 0x100fe40000004100 */
[----:B------:R-:W-:Y:S01]  /*3f10*/  @!P0 HADD2.F32 R26, -RZ, R7.H1_H1 ;  /* 0x30000007ff1a8230 */ /* 0x000fe20000004100 */
[----:B------:R-:W-:Y:S01]  /*3f20*/  @!P0 MOV R7, R10 ;  /* 0x0000000a00078202 */ /* 0x000fe20000000f00 */
[----:B------:R-:W-:Y:S02]  /*3f30*/  @!P0 HADD2.F32 R0, -RZ, R4.H1_H1 ;  /* 0x30000004ff008230 */ /* 0x000fe40000004100 */
[----:B------:R-:W-:Y:S01]  /*3f40*/  @!P0 HADD2.F32 R24, -RZ, R6.H1_H1 ;  /* 0x30000006ff188230 */ /* 0x000fe20000004100 */
[----:B------:R-:W-:Y:S01]  /*3f50*/  @!P0 MOV R6, R11 ;  /* 0x0000000b00068202 */ /* 0x000fe20000000f00 */
[--C-:B----4-:R-:W-:Y:S02]  /*3f60*/  @!P0 HADD2.F32 R13, -RZ, R3.reuse.H1_H1 ;  /* 0x30000003ff0d8230 */ /* 0x110fe40000004100 */
[----:B------:R-:W-:Y:S02]  /*3f70*/  @!P0 HADD2.F32 R15, -RZ, R3.H0_H0 ;  /* 0x20000003ff0f8230 */ /* 0x000fe40000004100 */
[--C-:B------:R-:W-:Y:S02]  /*3f80*/  @!P0 HADD2.F32 R5, -RZ, R2.reuse.H0_H0 ;  /* 0x20000002ff058230 */ /* 0x100fe40000004100 */
[----:B------:R-:W-:Y:S01]  /*3f90*/  @!P0 HADD2.F32 R12, -RZ, R2.H1_H1 ;  /* 0x30000002ff0c8230 */ /* 0x000fe20000004100 */
[----:B------:R-:W-:Y:S01]  /*3fa0*/  @!P0 MOV R2, R9 ;  /* 0x0000000900028202 */ /* 0x000fe20000000f00 */
[----:B------:R-:W-:Y:S02]  /*3fb0*/  @!P0 HADD2.F32 R3, -RZ, R4.H0_H0 ;  /* 0x20000004ff038230 */ /* 0x000fe40000004100 */
[C---:B------:R-:W-:Y:S01]  /*3fc0*/  @!P0 FMUL.FTZ R4, R0.reuse, R21 ;  /* 0x0000001500048220 */ /* 0x040fe20000410000 */
[-C--:B------:R-:W-:Y:S03]  /*3fd0*/  @!P0 FMUL.FTZ R0, R0, R5.reuse ;  /* 0x0000000500008220 */ /* 0x080fe60000410000 */
[----:B------:R-:W-:Y:S01]  /*3fe0*/  @!P0 FFMA.FTZ R28, R3, R5, -R4 ;  /* 0x00000005031c8223 */ /* 0x000fe20000010804 */
[--C-:B------:R-:W-:Y:S02]  /*3ff0*/  @!P0 HADD2.F32 R5, -RZ, R2.reuse.H1_H1 ;  /* 0x30000002ff058230 */ /* 0x100fe40000004100 */
[----:B------:R-:W-:Y:S01]  /*4000*/  @!P0 FFMA.FTZ R0, R21, R3, R0 ;  /* 0x0000000315008223 */ /* 0x000fe20000010000 */
[----:B------:R-:W-:Y:S02]  /*4010*/  @!P0 HADD2.F32 R21, -RZ, R2.H0_H0 ;  /* 0x20000002ff158230 */ /* 0x000fe40000004100 */
[--C-:B------:R-:W-:Y:S02]  /*4020*/  @!P0 HADD2.F32 R3, -RZ, R7.reuse.H1_H1 ;  /* 0x30000007ff038230 */ /* 0x100fe40000004100 */
[C---:B------:R-:W-:Y:S01]  /*4030*/  @!P0 FMUL.FTZ R27, R5.reuse, R24 ;  /* 0x00000018051b8220 */ /* 0x040fe20000410000 */
[----:B------:R-:W-:Y:S01]  /*4040*/  @!P0 F2FP.F16.F32.PACK_AB R0, R0, R28 ;  /* 0x0000001c0000823e */ /* 0x000fe200000000ff */
[--C-:B------:R-:W-:Y:S02]  /*4050*/  @!P0 HADD2.F32 R4, -RZ, R6.reuse.H1_H1 ;  /* 0x30000006ff048230 */ /* 0x100fe40000004100 */
[-C--:B------:R-:W-:Y:S01]  /*4060*/  @!P0 FMUL.FTZ R2, R5, R12.reuse ;  /* 0x0000000c05028220 */ /* 0x080fe20000410000 */
[----:B------:R-:W-:Y:S01]  /*4070*/  @!P0 FFMA.FTZ R27, R21, R12, -R27 ;  /* 0x0000000c151b8223 */ /* 0x000fe2000001081b */
[----:B------:R-:W-:Y:S01]  /*4080*/  @!P0 MOV R8, R0 ;  /* 0x0000000000088202 */ /* 0x000fe20000000f00 */
[----:B------:R-:W-:Y:S02]  /*4090*/  @!P0 HADD2.F32 R5, -RZ, R7.H0_H0 ;  /* 0x20000007ff058230 */ /* 0x000fe40000004100 */
[C---:B------:R-:W-:Y:S01]  /*40a0*/  @!P0 FMUL.FTZ R12, R3.reuse, R25 ;  /* 0x00000019030c8220 */ /* 0x040fe20000410000 */
[----:B------:R-:W-:Y:S02]  /*40b0*/  @!P0 HADD2.F32 R6, -RZ, R6.H0_H0 ;  /* 0x20000006ff068230 */ /* 0x000fe40000004100 */
[C---:B------:R-:W-:Y:S01]  /*40c0*/  @!P0 FMUL.FTZ R7, R4.reuse, R26 ;  /* 0x0000001a04078220 */ /* 0x040fe20000410000 */
[----:B------:R-:W-:Y:S01]  /*40d0*/  @!P0 FMUL.FTZ R3, R3, R15 ;  /* 0x0000000f03038220 */ /* 0x000fe20000410000 */
[----:B------:R-:W-:Y:S01]  /*40e0*/  @!P0 FMUL.FTZ R4, R4, R13 ;  /* 0x0000000d04048220 */ /* 0x000fe20000410000 */
[----:B------:R-:W-:Y:S01]  /*40f0*/  @!P0 FFMA.FTZ R2, R24, R21, R2 ;  /* 0x0000001518028223 */ /* 0x000fe20000010002 */
[----:B------:R-:W-:Y:S01]  /*4100*/  @!P0 FFMA.FTZ R7, R6, R13, -R7 ;  /* 0x0000000d06078223 */ /* 0x000fe20000010807 */
[----:B------:R-:W-:Y:S01]  /*4110*/  @!P0 FFMA.FTZ R3, R25, R5, R3 ;  /* 0x0000000519038223 */ /* 0x000fe20000010003 */
[----:B------:R-:W-:Y:S01]  /*4120*/  @!P0 FFMA.FTZ R4, R26, R6, R4 ;  /* 0x000000061a048223 */ /* 0x000fe20000010004 */
[----:B------:R-:W-:Y:S01]  /*4130*/  MOV R6, R68 ;  /* 0x0000004400067202 */ /* 0x000fe20000000f00 */
[----:B------:R-:W-:Y:S01]  /*4140*/  @!P0 FFMA.FTZ R12, R5, R15, -R12 ;  /* 0x0000000f050c8223 */ /* 0x000fe2000001080c */
[----:B------:R-:W-:Y:S02]  /*4150*/  @!P0 F2FP.F16.F32.PACK_AB R2, R2, R27 ;  /* 0x0000001b0202823e */ /* 0x000fe400000000ff */
[----:B------:R-:W-:Y:S02]  /*4160*/  @!P0 F2FP.F16.F32.PACK_AB R4, R4, R7 ;  /* 0x000000070404823e */ /* 0x000fe400000000ff */
[----:B------:R-:W-:Y:S02]  /*4170*/  @!P0 F2FP.F16.F32.PACK_AB R3, R3, R12 ;  /* 0x0000000c0303823e */ /* 0x000fe400000000ff */
[----:B------:R-:W-:Y:S02]  /*4180*/  @!P0 MOV R9, R2 ;  /* 0x0000000200098202 */ /* 0x000fe40000000f00 */
[----:B------:R-:W-:Y:S02]  /*4190*/  MOV R7, R69 ;  /* 0x0000004500077202 */ /* 0x000fe40000000f00 */
[----:B------:R-:W-:Y:S02]  /*41a0*/  @!P0 MOV R10, R3 ;  /* 0x00000003000a8202 */ /* 0x000fe40000000f00 */
[----:B------:R-:W-:Y:S05]  /*41b0*/  @!P0 MOV R11, R4 ;  /* 0x00000004000b8202 */ /* 0x000fea0000000f00 */
[----:B------:R1:W-:Y:S02]  /*41c0*/  ST.E.128 desc[UR6][R6.64], R8 ;  /* 0x0000000806007985 */ /* 0x0003e4000c101d06 */
.L_x_960:
[----:B------:R-:W-:Y:S05]  /*41d0*/  BSYNC B0 ;  /* 0x0000000000007941 */ /* 0x000fea0003800000 */
.L_x_959:
[----:B------:R-:W-:Y:S04]  /*41e0*/  BSSY B0, `(.L_x_961) ;  /* 0x000003d000007945 */ /* 0x000fe80003800000 */
[----:B------:R-:W-:Y:S05]  /*41f0*/  @P4 BRA `(.L_x_962) ;  /* 0x0000000000ec4947 */ /* 0x000fea0003800000 */
[----:B------:R-:W-:Y:S02]  /*4200*/  ISETP.GE.AND P0, PT, R132, R14, PT ;  /* 0x0000000e8400720c */ /* 0x000fe40003f06270 */
[C---:B-1----:R-:W-:Y:S04]  /*4210*/  LEA R8, P4, R226.reuse, R71, 0x1 ;  /* 0x00000047e2087211 */ /* 0x042fe800078808ff */
[----:B------:R-:W-:Y:S06]  /*4220*/  LEA.HI.X R9, R226, R70, R246, 0x1, P4 ;  /* 0x00000046e2097211 */ /* 0x000fec00020f0cf6 */
[----:B------:R-:W2:Y:S01]  /*4230*/  LD.E.128 R8, desc[UR6][R8.64] ;  /* 0x0000000608087980 */ /* 0x000ea2000c101d00 */
[C---:B------:R-:W-:Y:S02]  /*4240*/  @!P0 SHF.L.U32 R4, R112.reuse, 0x1, RZ ;  /* 0x0000000170048819 */ /* 0x040fe400000006ff */
[----:B------:R-:W-:Y:S02]  /*4250*/  @!P0 SHF.L.U64.HI R0, R112, 0x1, R242 ;  /* 0x0000000170008819 */ /* 0x000fe400000102f2 */
[C---:B------:R-:W-:Y:S02]  /*4260*/  @!P0 IADD3 R2, P6, R4.reuse, R17, RZ ;  /* 0x0000001104028210 */ /* 0x040fe40007fde0ff */
[----:B------:R-:W-:Y:S02]  /*4270*/  @!P0 IADD3 R4, P4, R4, R32, RZ ;  /* 0x0000002004048210 */ /* 0x000fe40007f9e0ff */
[C---:B------:R-:W-:Y:S02]  /*4280*/  @!P0 IADD3.X R3, R0.reuse, R16, RZ, P6, !PT ;  /* 0x0000001000038210 */ /* 0x040fe400037fe4ff */
[----:B------:R-:W-:Y:S04]  /*4290*/  @!P0 IADD3.X R5, R0, R31, RZ, P4, !PT ;  /* 0x0000001f00058210 */ /* 0x000fe800027fe4ff */
[----:B------:R-:W3:Y:S06]  /*42a0*/  @!P0 LD.E.64 R2, desc[UR6][R2.64] ;  /* 0x0000000602028980 */ /* 0x000eec000c101b00 */
[----:B------:R2:W4:Y:S01]  /*42b0*/  @!P0 LD.E.64 R6, desc[UR6][R4.64] ;  /* 0x0000000604068980 */ /* 0x000522000c101b00 */
[--C-:B---3--:R-:W-:Y:S01]  /*42c0*/  @!P0 HADD2.F32 R15, -RZ, R3.reuse.H0_H0 ;  /* 0x20000003ff0f8230 */ /* 0x108fe20000004100 */
[----:B--2---:R-:W-:Y:S01]  /*42d0*/  @!P0 MOV R4, R8 ;  /* 0x0000000800048202 */ /* 0x004fe20000000f00 */
[----:B------:R-:W-:Y:S02]  /*42e0*/  @!P0 HADD2.F32 R13, -RZ, R3.H1_H1 ;  /* 0x30000003ff0d8230 */ /* 0x000fe40000004100 */
[----:B------:R-:W-:Y:S02]  /*42f0*/  @!P0 HADD2.F32 R5, -RZ, R2.H0_H0 ;  /* 0x20000002ff058230 */ /* 0x000fe40000004100 */
[----:B----4-:R-:W-:Y:S02]  /*4300*/  @!P0 HADD2.F32 R21, -RZ, R6.H0_H0 ;  /* 0x20000006ff158230 */ /* 0x010fe40000004100 */
[----:B------:R-:W-:Y:S02]  /*4310*/  @!P0 HADD2.F32 R0, -RZ, R4.H1_H1 ;  /* 0x30000004ff008230 */ /* 0x000fe40000004100 */
[----:B------:R-:W-:Y:S01]  /*4320*/  @!P0 HADD2.F32 R12, -RZ, R2.H1_H1 ;  /* 0x30000002ff0c8230 */ /* 0x000fe20000004100 */
[----:B------:R-:W-:Y:S01]  /*4330*/  @!P0 MOV R2, R9 ;  /* 0x0000000900028202 */ /* 0x000fe20000000f00 */
[----:B------:R-:W-:Y:S02]  /*4340*/  @!P0 HADD2.F32 R3, -RZ, R4.H0_H0 ;  /* 0x20000004ff038230 */ /* 0x000fe40000004100 */
[C---:B------:R-:W-:Y:S01]  /*4350*/  @!P0 FMUL.FTZ R4, R0.reuse, R21 ;  /* 0x0000001500048220 */ /* 0x040fe20000410000 */
[--C-:B------:R-:W-:Y:S02]  /*4360*/  @!P0 HADD2.F32 R25, -RZ, R7.reuse.H0_H0 ;  /* 0x20000007ff198230 */ /* 0x100fe40000004100 */
[-C--:B------:R-:W-:Y:S01]  /*4370*/  @!P0 FMUL.FTZ R0, R0, R5.reuse ;  /* 0x0000000500008220 */ /* 0x080fe20000410000 */
[----:B------:R-:W-:Y:S01]  /*4380*/  @!P0 HADD2.F32 R26, -RZ, R7.H1_H1 ;  /* 0x30000007ff1a8230 */ /* 0x000fe20000004100 */
[----:B------:R-:W-:Y:S01]  /*4390*/  @!P0 MOV R7, R10 ;  /* 0x0000000a00078202 */ /* 0x000fe20000000f00 */
[----:B------:R-:W-:Y:S01]  /*43a0*/  @!P0 FFMA.FTZ R28, R3, R5, -R4 ;  /* 0x00000005031c8223 */ /* 0x000fe20000010804 */
[----:B------:R-:W-:Y:S01]  /*43b0*/  @!P0 HADD2.F32 R24, -RZ, R6.H1_H1 ;  /* 0x30000006ff188230 */ /* 0x000fe20000004100 */
[----:B------:R-:W-:Y:S01]  /*43c0*/  @!P0 MOV R6, R11 ;  /* 0x0000000b00068202 */ /* 0x000fe20000000f00 */
        /* <DEDUP_REMOVED lines=20> */
[----:B------:R-:W-:Y:S01]  /*4510*/  LEA R6, P4, R116, R68, 0x1 ;  /* 0x0000004474067211 */ /* 0x000fe200078808ff */
[----:B------:R-:W-:Y:S01]  /*4520*/  @!P0 FFMA.FTZ R12, R5, R15, -R12 ;  /* 0x0000000f050c8223 */ /* 0x000fe2000001080c */
[----:B------:R-:W-:Y:S02]  /*4530*/  @!P0 F2FP.F16.F32.PACK_AB R2, R2, R27 ;  /* 0x0000001b0202823e */ /* 0x000fe400000000ff */
[----:B------:R-:W-:Y:S02]  /*4540*/  @!P0 F2FP.F16.F32.PACK_AB R4, R4, R13 ;  /* 0x0000000d0404823e */ /* 0x000fe400000000ff */
[----:B------:R-:W-:Y:S02]  /*4550*/  @!P0 F2FP.F16.F32.PACK_AB R3, R3, R12 ;  /* 0x0000000c0303823e */ /* 0x000fe400000000ff */
[----:B------:R-:W-:Y:S02]  /*4560*/  LEA.HI.X R7, R116, R69, R118, 0x1, P4 ;  /* 0x0000004574077211 */ /* 0x000fe400020f0c76 */
[----:B------:R-:W-:Y:S02]  /*4570*/  @!P0 MOV R9, R2 ;  /* 0x0000000200098202 */ /* 0x000fe40000000f00 */
[----:B------:R-:W-:Y:S02]  /*4580*/  @!P0 MOV R10, R3 ;  /* 0x00000003000a8202 */ /* 0x000fe40000000f00 */
[----:B------:R-:W-:Y:S05]  /*4590*/  @!P0 MOV R11, R4 ;  /* 0x00000004000b8202 */ /* 0x000fea0000000f00 */
[----:B------:R2:W-:Y:S02]  /*45a0*/  ST.E.128 desc[UR6][R6.64], R8 ;  /* 0x0000000806007985 */ /* 0x0005e4000c101d06 */
.L_x_962:
[----:B------:R-:W-:Y:S05]  /*45b0*/  BSYNC B0 ;  /* 0x0000000000007941 */ /* 0x000fea0003800000 */
.L_x_961:
[----:B------:R-:W-:Y:S01]  /*45c0*/  ISETP.LT.OR P1, PT, R80, R67, P1 ;  /* 0x000000435000720c */ /* 0x000fe20000f21670 */
[----:B------:R-:W-:Y:S01]  /*45d0*/  BSSY B0, `(.L_x_963) ;  /* 0x000003f000007945 */ /* 0x000fe20003800000 */
[----:B------:R-:W-:Y:S02]  /*45e0*/  ISETP.GE.AND P4, PT, R91, R66, PT ;  /* 0x000000425b00720c */ /* 0x000fe40003f86270 */
[----:B------:R-:W-:Y:S09]  /*45f0*/  ISETP.GE.OR P5, PT, R132, R42, P5 ;  /* 0x0000002a8400720c */ /* 0x000ff20002fa6670 */
[----:B------:R-:W-:Y:S05]  /*4600*/  @P1 BRA `(.L_x_964) ;  /* 0x0000000000ec1947 */ /* 0x000fea0003800000 */
[----:B------:R-:W-:Y:S02]  /*4610*/  ISETP.GE.AND P0, PT, R132, R14, PT ;  /* 0x0000000e8400720c */ /* 0x000fe40003f06270 */
[C---:B-12---:R-:W-:Y:S04]  /*4620*/  LEA R8, P1, R218.reuse, R71, 0x1 ;  /* 0x00000047da087211 */ /* 0x046fe800078208ff */
        /* <DEDUP_REMOVED lines=57> */
.L_x_964:
[----:B------:R-:W-:Y:S05]  /*49c0*/  BSYNC B0 ;  /* 0x0000000000007941 */ /* 0x000fea0003800000 */
.L_x_963:
[----:B------:R-:W-:Y:S01]  /*49d0*/  ISETP.LT.OR P0, PT, R82, R67, P5 ;  /* 0x000000435200720c */ /* 0x000fe20002f01670 */
[----:B------:R-:W-:Y:S01]  /*49e0*/  BSSY B0, `(.L_x_965) ;  /* 0x0000046000007945 */ /* 0x000fe20003800000 */
[----:B------:R-:W-:Y:S02]  /*49f0*/  ISETP.GE.AND P1, PT, R90, R66, PT ;  /* 0x000000425a00720c */ /* 0x000fe40003f26270 */
[----:B------:R-:W-:Y:S09]  /*4a00*/  ISETP.GE.OR P5, PT, R132, R42, P2 ;  /* 0x0000002a8400720c */ /* 0x000ff200017a6670 */
[----:B------:R-:W-:Y:S05]  /*4a10*/  @P0 BRA `(.L_x_966) ;  /* 0x0000000400080947 */ /* 0x000fea0003800000 */
[----:B------:R-:W-:Y:S01]  /*4a20*/  ISETP.GE.AND P0, PT, R132, R14, PT ;  /* 0x0000000e8400720c */ /* 0x000fe20003f06270 */
[----:B------:R-:W-:Y:S01]  /*4a30*/  IMAD R3, R65, 0x60, RZ ;  /* 0x0000006041037824 */ /* 0x000fe200078e02ff */
[----:B-123--:R-:W-:Y:S02]  /*4a40*/  MOV R8, R71 ;  /* 0x0000004700087202 */ /* 0x00efe40000000f00 */
[----:B------:R-:W-:Y:S03]  /*4a50*/  MOV R9, R70 ;  /* 0x0000004600097202 */ /* 0x000fe60000000f00 */
[----:B------:R-:W-:Y:S06]  /*4a60*/  IMAD.WIDE.U32 R8, R64, 0x60, R8 ;  /* 0x0000006040087825 */ /* 0x000fec00078e0008 */
[----:B------:R-:W-:Y:S02]  /*4a70*/  @!P0 SHF.L.U32 R4, R110, 0x1, RZ ;  /* 0x000000016e048819 */ /* 0x000fe400000006ff */
[----:B------:R-:W-:Y:S02]  /*4a80*/  IADD3 R9, R9, R3, RZ ;  /* 0x0000000309097210 */ /* 0x000fe40007ffe0ff */
[----:B------:R-:W-:Y:S02]  /*4a90*/  @!P0 IADD3 R2, P6, R4, R17, RZ ;  /* 0x0000001104028210 */ /* 0x000fe40007fde0ff */
[----:B------:R-:W-:Y:S02]  /*4aa0*/  @!P0 SHF.L.U64.HI R0, R110, 0x1, R240 ;  /* 0x000000016e008819 */ /* 0x000fe400000102f0 */
[----:B------:R-:W-:Y:S01]  /*4ab0*/  @!P0 IADD3 R4, P2, R4, R32, RZ ;  /* 0x0000002004048210 */ /* 0x000fe20007f5e0ff */
[----:B------:R-:W2:Y:S01]  /*4ac0*/  LD.E.128 R8, desc[UR6][R8.64] ;  /* 0x0000000608087980 */ /* 0x000ea2000c101d00 */
[C---:B------:R-:W-:Y:S02]  /*4ad0*/  @!P0 IADD3.X R3, R0.reuse, R16, RZ, P6, !PT ;  /* 0x0000001000038210 */ /* 0x040fe400037fe4ff */
[----:B------:R-:W-:Y:S05]  /*4ae0*/  @!P0 IADD3.X R5, R0, R31, RZ, P2, !PT ;  /* 0x0000001f00058210 */ /* 0x000fea00017fe4ff */
[----:B------:R-:W3:Y:S06]  /*4af0*/  @!P0 LD.E.64 R6, desc[UR6][R4.64] ;  /* 0x0000000604068980 */ /* 0x000eec000c101b00 */
[----:B------:R-:W4:Y:S01]  /*4b00*/  @!P0 LD.E.64 R2, desc[UR6][R2.64] ;  /* 0x0000000602028980 */ /* 0x000f22000c101b00 */
[--C-:B---3--:R-:W-:Y:S01]  /*4b10*/  @!P0 HADD2.F32 R21, -RZ, R6.reuse.H0_H0 ;  /* 0x20000006ff158230 */ /* 0x108fe20000004100 */
[----:B--2---:R-:W-:Y:S01]  /*4b20*/  @!P0 MOV R4, R8 ;  /* 0x0000000800048202 */ /* 0x004fe20000000f00 */
[----:B------:R-:W-:Y:S01]  /*4b30*/  @!P0 HADD2.F32 R24, -RZ, R6.H1_H1 ;  /* 0x30000006ff188230 */ /* 0x000fe20000004100 */
[----:B------:R-:W-:Y:S01]  /*4b40*/  @!P0 MOV R6, R11 ;  /* 0x0000000b00068202 */ /* 0x000fe20000000f00 */
[----:B------:R-:W-:Y:S02]  /*4b50*/  @!P0 HADD2.F32 R25, -RZ, R7.H0_H0 ;  /* 0x20000007ff198230 */ /* 0x000fe40000004100 */
[----:B------:R-:W-:Y:S02]  /*4b60*/  @!P0 HADD2.F32 R0, -RZ, R4.H1_H1 ;  /* 0x30000004ff008230 */ /* 0x000fe40000004100 */
[--C-:B----4-:R-:W-:Y:S02]  /*4b70*/  @!P0 HADD2.F32 R15, -RZ, R3.reuse.H0_H0 ;  /* 0x20000003ff0f8230 */ /* 0x110fe40000004100 */
[----:B------:R-:W-:Y:S02]  /*4b80*/  @!P0 HADD2.F32 R13, -RZ, R3.H1_H1 ;  /* 0x30000003ff0d8230 */ /* 0x000fe40000004100 */
[--C-:B------:R-:W-:Y:S02]  /*4b90*/  @!P0 HADD2.F32 R5, -RZ, R2.reuse.H0_H0 ;  /* 0x20000002ff058230 */ /* 0x100fe40000004100 */
[----:B------:R-:W-:Y:S01]  /*4ba0*/  @!P0 HADD2.F32 R12, -RZ, R2.H1_H1 ;  /* 0x30000002ff0c8230 */ /* 0x000fe20000004100 */
[----:B------:R-:W-:Y:S01]  /*4bb0*/  @!P0 MOV R2, R9 ;  /* 0x0000000900028202 */ /* 0x000fe20000000f00 */
[----:B------:R-:W-:Y:S02]  /*4bc0*/  @!P0 HADD2.F32 R3, -RZ, R4.H0_H0 ;  /* 0x20000004ff038230 */ /* 0x000fe40000004100 */
[C---:B------:R-:W-:Y:S01]  /*4bd0*/  @!P0 FMUL.FTZ R4, R0.reuse, R21 ;  /* 0x0000001500048220 */ /* 0x040fe20000410000 */
[----:B------:R-:W-:Y:S01]  /*4be0*/  @!P0 HADD2.F32 R26, -RZ, R7.H1_H1 ;  /* 0x30000007ff1a8230 */ /* 0x000fe20000004100 */
[----:B------:R-:W-:Y:S01]  /*4bf0*/  @!P0 MOV R7, R10 ;  /* 0x0000000a00078202 */ /* 0x000fe20000000f00 */
[-C--:B------:R-:W-:Y:S01]  /*4c00*/  @!P0 FMUL.FTZ R0, R0, R5.reuse ;  /* 0x0000000500008220 */ /* 0x080fe20000410000 */
[----:B------:R-:W-:Y:S01]  /*4c10*/  @!P0 FFMA.FTZ R29, R3, R5, -R4 ;  /* 0x00000005031d8223 */ /* 0x000fe20000010804 */
[--C-:B------:R-:W-:Y:S02]  /*4c20*/  @!P0 HADD2.F32 R5, -RZ, R2.reuse.H1_H1 ;  /* 0x30000002ff058230 */ /* 0x100fe40000004100 */
[----:B------:R-:W-:Y:S01]  /*4c30*/  @!P0 FFMA.FTZ R0, R21, R3, R0 ;  /* 0x0000000315008223 */ /* 0x000fe20000010000 */
[----:B------:R-:W-:Y:S02]  /*4c40*/  @!P0 HADD2.F32 R21, -RZ, R2.H0_H0 ;  /* 0x20000002ff158230 */ /* 0x000fe40000004100 */
[C---:B------:R-:W-:Y:S01]  /*4c50*/  @!P0 FMUL.FTZ R27, R5.reuse, R24 ;  /* 0x00000018051b8220 */ /* 0x040fe20000410000 */
[--C-:B------:R-:W-:Y:S02]  /*4c60*/  @!P0 HADD2.F32 R3, -RZ, R7.reuse.H1_H1 ;  /* 0x30000007ff038230 */ /* 0x100fe40000004100 */
[-C--:B------:R-:W-:Y:S01]  /*4c70*/  @!P0 FMUL.FTZ R2, R5, R12.reuse ;  /* 0x0000000c05028220 */ /* 0x080fe20000410000 */
[--C-:B------:R-:W-:Y:S02]  /*4c80*/  @!P0 HADD2.F32 R4, -RZ, R6.reuse.H1_H1 ;  /* 0x30000006ff048230 */ /* 0x100fe40000004100 */
[----:B------:R-:W-:Y:S01]  /*4c90*/  @!P0 FFMA.FTZ R27, R21, R12, -R27 ;  /* 0x0000000c151b8223 */ /* 0x000fe2000001081b */
[----:B------:R-:W-:Y:S02]  /*4ca0*/  @!P0 HADD2.F32 R5, -RZ, R7.H0_H0 ;  /* 0x20000007ff058230 */ /* 0x000fe40000004100 */
[C---:B------:R-:W-:Y:S01]  /*4cb0*/  @!P0 FMUL.FTZ R12, R3.reuse, R25 ;  /* 0x00000019030c8220 */ /* 0x040fe20000410000 */
[----:B------:R-:W-:Y:S02]  /*4cc0*/  @!P0 HADD2.F32 R6, -RZ, R6.H0_H0 ;  /* 0x20000006ff068230 */ /* 0x000fe40000004100 */
[C---:B------:R-:W-:Y:S01]  /*4cd0*/  @!P0 FMUL.FTZ R7, R4.reuse, R26 ;  /* 0x0000001a04078220 */ /* 0x040fe20000410000 */
[----:B------:R-:W-:Y:S01]  /*4ce0*/  @!P0 FMUL.FTZ R3, R3, R15 ;  /* 0x0000000f03038220 */ /* 0x000fe20000410000 */
[----:B------:R-:W-:Y:S01]  /*4cf0*/  @!P0 FMUL.FTZ R4, R4, R13 ;  /* 0x0000000d04048220 */ /* 0x000fe20000410000 */
[----:B------:R-:W-:Y:S01]  /*4d00*/  @!P0 FFMA.FTZ R28, R5, R15, -R12 ;  /* 0x0000000f051c8223 */ /* 0x000fe2000001080c */
[----:B------:R-:W-:Y:S01]  /*4d10*/  MOV R12, R68 ;  /* 0x00000044000c7202 */ /* 0x000fe20000000f00 */
[----:B------:R-:W-:Y:S01]  /*4d20*/  @!P0 FFMA.FTZ R7, R6, R13, -R7 ;  /* 0x0000000d06078223 */ /* 0x000fe20000010807 */
[----:B------:R-:W-:Y:S01]  /*4d30*/  MOV R13, R69 ;  /* 0x00000045000d7202 */ /* 0x000fe20000000f00 */
[----:B------:R-:W-:Y:S01]  /*4d40*/  @!P0 FFMA.FTZ R2, R24, R21, R2 ;  /* 0x0000001518028223 */ /* 0x000fe20000010002 */
[----:B------:R-:W-:Y:S01]  /*4d50*/  @!P0 FFMA.FTZ R3, R25, R5, R3 ;  /* 0x0000000519038223 */ /* 0x000fe20000010003 */
[----:B------:R-:W-:Y:S01]  /*4d60*/  @!P0 FFMA.FTZ R4, R26, R6, R4 ;  /* 0x000000061a048223 */ /* 0x000fe20000010004 */
[----:B------:R-:W-:Y:S01]  /*4d70*/  @!P0 F2FP.F16.F32.PACK_AB R6, R0, R29 ;  /* 0x0000001d0006823e */ /* 0x000fe200000000ff */
[----:B------:R-:W-:Y:S01]  /*4d80*/  IMAD R15, R191, 0x60, RZ ;  /* 0x00000060bf0f7824 */ /* 0x000fe200078e02ff */
[----:B------:R-:W-:Y:S01]  /*4d90*/  @!P0 F2FP.F16.F32.PACK_AB R2, R2, R27 ;  /* 0x0000001b0202823e */ /* 0x000fe200000000ff */
[----:B------:R-:W-:Y:S01]  /*4da0*/  IMAD.WIDE.U32 R12, R190, 0x60, R12 ;  /* 0x00000060be0c7825 */ /* 0x000fe200078e000c */
[----:B------:R-:W-:Y:S02]  /*4db0*/  @!P0 F2FP.F16.F32.PACK_AB R3, R3, R28 ;  /* 0x0000001c0303823e */ /* 0x000fe400000000ff */
[----:B------:R-:W-:Y:S02]  /*4dc0*/  @!P0 F2FP.F16.F32.PACK_AB R0, R4, R7 ;  /* 0x000000070400823e */ /* 0x000fe400000000ff */
[----:B------:R-:W-:Y:S02]  /*4dd0*/  IADD3 R5, R13, R15, RZ ;  /* 0x0000000f0d057210 */ /* 0x000fe40007ffe0ff */
[----:B------:R-:W-:Y:S02]  /*4de0*/  MOV R4, R12 ;  /* 0x0000000c00047202 */ /* 0x000fe40000000f00 */
[----:B------:R-:W-:Y:S02]  /*4df0*/  @!P0 MOV R8, R6 ;  /* 0x0000000600088202 */ /* 0x000fe40000000f00 */
[----:B------:R-:W-:Y:S02]  /*4e00*/  @!P0 MOV R9, R2 ;  /* 0x0000000200098202 */ /* 0x000fe40000000f00 */
[----:B------:R-:W-:Y:S02]  /*4e10*/  @!P0 MOV R10, R3 ;  /* 0x00000003000a8202 */ /* 0x000fe40000000f00 */
[----:B------:R-:W-:Y:S05]  /*4e20*/  @!P0 MOV R11, R0 ;  /* 0x00000000000b8202 */ /* 0x000fea0000000f00 */
[----:B------:R4:W-:Y:S02]  /*4e30*/  ST.E.128 desc[UR6][R4.64], R8 ;  /* 0x0000000804007985 */ /* 0x0009e4000c101d06 */
.L_x_966:
[----:B------:R-:W-:Y:S05]  /*4e40*/  BSYNC B0 ;  /* 0x0000000000007941 */ /* 0x000fea0003800000 */
.L_x_965:
[----:B------:R-:W-:Y:S01]  /*4e50*/  ISETP.LT.OR P0, PT, R93, R67, P5 ;  /* 0x000000435d00720c */ /* 0x000fe20002f01670 */
[----:B------:R-:W-:Y:S01]  /*4e60*/  BSSY B0, `(.L_x_967) ;  /* 0x000003f000007945 */ /* 0x000fe20003800000 */
[----:B------:R-:W-:Y:S02]  /*4e70*/  ISETP.GE.AND P2, PT, R89, R66, PT ;  /* 0x000000425900720c */ /* 0x000fe40003f46270 */
[----:B------:R-:W-:Y:S09]  /*4e80*/  ISETP.GE.OR P5, PT, R132, R42, P3 ;  /* 0x0000002a8400720c */ /* 0x000ff20001fa6670 */
[----:B------:R-:W-:Y:S05]  /*4e90*/  @P0 BRA `(.L_x_968) ;  /* 0x0000000000ec0947 */ /* 0x000fea0003800000 */
[----:B------:R-:W-:Y:S02]  /*4ea0*/  ISETP.GE.AND P0, PT, R132, R14, PT ;  /* 0x0000000e8400720c */ /* 0x000fe40003f06270 */
[C---:B-1234-:R-:W-:Y:S04]  /*4eb0*/  LEA R8, P3, R220.reuse, R71, 0x1 ;  /* 0x00000047dc087211 */ /* 0x05efe800078608ff */
        /* <DEDUP_REMOVED lines=57> */
.L_x_968:
[----:B------:R-:W-:Y:S05]  /*5250*/  BSYNC B0 ;  /* 0x0000000000007941 */ /* 0x000fea0003800000 */
.L_x_967:
[----:B------:R-:W-:Y:S01]  /*5260*/  ISETP.LT.OR P0, PT, R92, R67, P5 ;  /* 0x000000435c00720c */ /* 0x000fe20002f01670 */
[----:B------:R-:W-:Y:S01]  /*5270*/  BSSY B0, `(.L_x_969) ;  /* 0x0000046000007945 */ /* 0x000fe20003800000 */
[----:B------:R-:W-:Y:S02]  /*5280*/  ISETP.GE.AND P3, PT, R88, R66, PT ;  /* 0x000000425800720c */ /* 0x000fe40003f66270 */
[----:B------:R-:W-:Y:S09]  /*5290*/  ISETP.GE.OR P5, PT, R132, R42, P4 ;  /* 0x0000002a8400720c */ /* 0x000ff200027a6670 */
[----:B------:R-:W-:Y:S05]  /*52a0*/  @P0 BRA `(.L_x_970) ;  /* 0x0000000400080947 */ /* 0x000fea0003800000 */
[----:B------:R-:W-:Y:S01]  /*52b0*/  ISETP.GE.AND P0, PT, R132, R14, PT ;  /* 0x0000000e8400720c */ /* 0x000fe20003f06270 */
[----:B------:R-:W-:Y:S01]  /*52c0*/  IMAD R3, R65, 0xa0, RZ ;  /* 0x000000a041037824 */ /* 0x000fe200078e02ff */
[----:B-1234-:R-:W-:Y:S02]  /*52d0*/  MOV R8, R71 ;  /* 0x0000004700087202 */ /* 0x01efe40000000f00 */
        /* <DEDUP_REMOVED lines=63> */
.L_x_970:
[----:B------:R-:W-:Y:S05]  /*56d0*/  BSYNC B0 ;  /* 0x0000000000007941 */ /* 0x000fea0003800000 */
.L_x_969:
        /* <DEDUP_REMOVED lines=12> */
[C---:B------:R-:W-:Y:S02]  /*57a0*/  @!P0 IADD3 R2, P6, R4.reuse, R17, RZ ;  /* 0x0000001104028210 */ /* 0x040fe40007fde0ff */
        /* <DEDUP_REMOVED lines=58> */
.L_x_972:
[----:B------:R-:W-:Y:S05]  /*5b50*/  BSYNC B0 ;  /* 0x0000000000007941 */ /* 0x000fea0003800000 */
.L_x_971:
        /* <DEDUP_REMOVED lines=71> */
.L_x_974:
[----:B------:R-:W-:Y:S05]  /*5fd0*/  BSYNC B0 ;  /* 0x0000000000007941 */ /* 0x000fea0003800000 */
.L_x_973:
[----:B------:R-:W-:Y:S01]  /*5fe0*/  ISETP.LT.OR P6, PT, R89, R67, P6 ;  /* 0x000000435900720c */ /* 0x000fe200037c1670 */
[----:B------:R-:W-:Y:S01]  /*5ff0*/  BSSY B0, `(.L_x_975) ;  /* 0x0000040000007945 */ /* 0x000fe20003800000 */
[----:B------:R-:W-:Y:S02]  /*6000*/  ISETP.GE.AND P2, PT, R85, R66, PT ;  /* 0x000000425500720c */ /* 0x000fe40003f46270 */
[CC--:B------:R-:W-:Y:S02]  /*6010*/  ISETP.GE.OR P5, PT, R132.reuse, R42.reuse, P3 ;  /* 0x0000002a8400720c */ /* 0x0c0fe40001fa6670 */
[----:B------:R-:W-:Y:S07]  /*6020*/  ISETP.GE.OR P4, PT, R132, R42, P4 ;  /* 0x0000002a8400720c */ /* 0x000fee0002786670 */
[----:B------:R-:W-:Y:S06]  /*6030*/  @P6 BRA `(.L_x_976) ;  /* 0x0000000000ec6947 */ /* 0x000fec0003800000 */
        /* <DEDUP_REMOVED lines=59> */
.L_x_976:
[----:B------:R-:W-:Y:S05]  /*63f0*/  BSYNC B0 ;  /* 0x0000000000007941 */ /* 0x000fea0003800000 */
.L_x_975:
[-C--:B------:R-:W-:Y:S01]  /*6400*/  ISETP.LT.OR P0, PT, R88, R67.reuse, P5 ;  /* 0x000000435800720c */ /* 0x080fe20002f01670 */
[----:B------:R-:W-:Y:S01]  /*6410*/  BSSY B0, `(.L_x_977) ;  /* 0x0000046000007945 */ /* 0x000fe20003800000 */
[----:B------:R-:W-:Y:S02]  /*6420*/  ISETP.GE.AND P3, PT, R84, R66, PT ;  /* 0x000000425400720c */ /* 0x000fe40003f66270 */
[----:B------:R-:W-:Y:S09]  /*6430*/  ISETP.LT.OR P5, PT, R87, R67, P4 ;  /* 0x000000435700720c */ /* 0x000ff200027a1670 */
        /* <DEDUP_REMOVED lines=67> */
.L_x_978:
[----:B------:R-:W-:Y:S05]  /*6870*/  BSYNC B0 ;  /* 0x0000000000007941 */ /* 0x000fea0003800000 */
.L_x_977:
[----:B------:R-:W-:Y:S01]  /*6880*/  ISETP.GE.AND P4, PT, R83, R66, PT ;  /* 0x000000425300720c */ /* 0x000fe20003f86270 */
[----:B------:R-:W-:Y:S04]  /*6890*/  BSSY B0, `(.L_x_979) ;  /* 0x0000044000007945 */ /* 0x000fe80003800000 */
[----:B------:R-:W-:Y:S08]  /*68a0*/  @P5 BRA `(.L_x_980) ;  /* 0x0000000400085947 */ /* 0x000ff00003800000 */
        /* <DEDUP_REMOVED lines=66> */
.L_x_980:
[----:B------:R-:W-:Y:S05]  /*6cd0*/  BSYNC B0 ;  /* 0x0000000000007941 */ /* 0x000fea0003800000 */
.L_x_979:
[----:B------:R-:W-:Y:S01]  /*6ce0*/  ISETP.GE.AND P0, PT, R94, R66, PT ;  /* 0x000000425e00720c */ /* 0x000fe20003f06270 */
[----:B------:R-:W-:Y:S01]  /*6cf0*/  BSSY B0, `(.L_x_981) ;  /* 0x000004f000007945 */ /* 0x000fe20003800000 */
[CC--:B------:R-:W-:Y:S02]  /*6d00*/  ISETP.GE.OR P6, PT, R132.reuse, R42.reuse, P1 ;  /* 0x0000002a8400720c */ /* 0x0c0fe40000fc6670 */
[-C--:B------:R-:W-:Y:S02]  /*6d10*/  ISETP.GE.OR P1, PT, R132, R42.reuse, P0 ;  /* 0x0000002a8400720c */ /* 0x080fe40000726670 */
[-C--:B------:R-:W-:Y:S02]  /*6d20*/  ISETP.LT.OR P0, PT, R86, R67.reuse, P6 ;  /* 0x000000435600720c */ /* 0x080fe40003701670 */
[CC--:B------:R-:W-:Y:S02]  /*6d30*/  ISETP.GE.OR P5, PT, R132.reuse, R42.reuse, P2 ;  /* 0x0000002a8400720c */ /* 0x0c0fe400017a6670 */
[CC--:B------:R-:W-:Y:S02]  /*6d40*/  ISETP.GE.OR P3, PT, R132.reuse, R42.reuse, P3 ;  /* 0x0000002a8400720c */ /* 0x0c0fe40001f66670 */
[----:B------:R-:W-:Y:S02]  /*6d50*/  ISETP.GE.OR P2, PT, R132, R42, P4 ;  /* 0x0000002a8400720c */ /* 0x000fe40002746670 */
[-C--:B------:R-:W-:Y:S02]  /*6d60*/  ISETP.LT.OR P4, PT, R85, R67.reuse, P5 ;  /* 0x000000435500720c */ /* 0x080fe40002f81670 */
[-C--:B------:R-:W-:Y:S02]  /*6d70*/  ISETP.LT.OR P3, PT, R84, R67.reuse, P3 ;  /* 0x000000435400720c */ /* 0x080fe40001f61670 */
[-C--:B------:R-:W-:Y:S02]  /*6d80*/  ISETP.LT.OR P2, PT, R83, R67.reuse, P2 ;  /* 0x000000435300720c */ /* 0x080fe40001741670 */
[----:B------:R-:W-:Y:S01]  /*6d90*/  ISETP.LT.OR P1, PT, R94, R67, P1 ;  /* 0x000000435e00720c */ /* 0x000fe20000f21670 */
[----:B------:R-:W-:Y:S01]  /*6da0*/  @!UPT UIADD3 URZ, URZ, URZ, URZ ;  /* 0x0000003f3f3ff290 */ /* 0x000fe2000fffe03f */
[----:B------:R-:W-:Y:S11]  /*6db0*/  @P0 BRA `(.L_x_982) ;  /* 0x0000000400080947 */ /* 0x000ff60003800000 */
        /* <DEDUP_REMOVED lines=66> */
.L_x_982:
[----:B------:R-:W-:Y:S05]  /*71e0*/  BSYNC B0 ;  /* 0x0000000000007941 */ /* 0x000fea0003800000 */
.L_x_981:
[----:B------:R-:W-:Y:S04]  /*71f0*/  BSSY B0, `(.L_x_983) ;  /* 0x0000044000007945 */ /* 0x000fe80003800000 */
        /* <DEDUP_REMOVED lines=67> */
.L_x_984:
[----:B------:R-:W-:Y:S05]  /*7630*/  BSYNC B0 ;  /* 0x0000000000007941 */ /* 0x000fea0003800000 */
.L_x_983:
        /* <DEDUP_REMOVED lines=68> */
.L_x_986:
[----:B------:R-:W-:Y:S05]  /*7a80*/  BSYNC B0 ;  /* 0x0000000000007941 */ /* 0x000fea0003800000 */
.L_x_985:
        /* <DEDUP_REMOVED lines=68> */
.L_x_988:
[----:B------:R-:W-:Y:S05]  /*7ed0*/  BSYNC B0 ;  /* 0x0000000000007941 */ /* 0x000fea0003800000 */
.L_x_987:
        /* <DEDUP_REMOVED lines=21> */
[----:B------:R-:W-:Y:S01]  /*8030*/  @!P0 HADD2.F32 R24, -RZ, R25.H0_H0 ;  /* 0x20000019ff188230 */ /* 0x000fe20000004100 */
[----:B------:R-:W-:Y:S01]  /*8040*/  @!P0 MOV R6, R11 ;  /* 0x0000000b00068202 */ /* 0x000fe20000000f00 */
        /* <DEDUP_REMOVED lines=8> */
[-C--:B------:R-:W-:Y:S01]  /*80d0*/  @!P0 FMUL.FTZ R0, R0, R5.reuse ;  /* 0x0000000500008220 */ /* 0x080fe20000410000 */
[----:B------:R-:W-:Y:S02]  /*80e0*/  @!P0 HADD2.F32 R25, -RZ, R25.H1_H1 ;  /* 0x30000019ff198230 */ /* 0x000fe40000004100 */
[----:B------:R-:W-:Y:S01]  /*80f0*/  @!P0 FFMA.FTZ R28, R3, R5, -R4 ;  /* 0x00000005031c8223 */ /* 0x000fe20000010804 */
[--C-:B------:R-:W-:Y:S02]  /*8100*/  @!P0 HADD2.F32 R5, -RZ, R2.reuse.H1_H1 ;  /* 0x30000002ff058230 */ /* 0x100fe40000004100 */
[----:B------:R-:W-:Y:S01]  /*8110*/  @!P0 FFMA.FTZ R0, R15, R3, R0 ;  /* 0x000000030f008223 */ /* 0x000fe20000010000 */
[----:B------:R-:W-:Y:S02]  /*8120*/  @!P0 HADD2.F32 R15, -RZ, R2.H0_H0 ;  /* 0x20000002ff0f8230 */ /* 0x000fe40000004100 */
[--C-:B------:R-:W-:Y:S02]  /*8130*/  @!P0 HADD2.F32 R3, -RZ, R7.reuse.H1_H1 ;  /* 0x30000007ff038230 */ /* 0x100fe40000004100 */
[C---:B------:R-:W-:Y:S01]  /*8140*/  @!P0 FMUL.FTZ R26, R5.reuse, R21 ;  /* 0x00000015051a8220 */ /* 0x040fe20000410000 */
[--C-:B------:R-:W-:Y:S02]  /*8150*/  @!P0 HADD2.F32 R4, -RZ, R6.reuse.H1_H1 ;  /* 0x30000006ff048230 */ /* 0x100fe40000004100 */
[-C--:B------:R-:W-:Y:S01]  /*8160*/  @!P0 FMUL.FTZ R2, R5, R12.reuse ;  /* 0x0000000c05028220 */ /* 0x080fe20000410000 */
[----:B------:R-:W-:Y:S02]  /*8170*/  @!P0 HADD2.F32 R5, -RZ, R7.H0_H0 ;  /* 0x20000007ff058230 */ /* 0x000fe40000004100 */
[----:B------:R-:W-:Y:S01]  /*8180*/  @!P0 FFMA.FTZ R26, R15, R12, -R26 ;  /* 0x0000000c0f1a8223 */ /* 0x000fe2000001081a */
[----:B------:R-:W-:Y:S02]  /*8190*/  @!P0 HADD2.F32 R6, -RZ, R6.H0_H0 ;  /* 0x20000006ff068230 */ /* 0x000fe40000004100 */
[C---:B------:R-:W-:Y:S01]  /*81a0*/  @!P0 FMUL.FTZ R12, R3.reuse, R24 ;  /* 0x00000018030c8220 */ /* 0x040fe20000410000 */
[C---:B------:R-:W-:Y:S01]  /*81b0*/  @!P0 FMUL.FTZ R7, R4.reuse, R25 ;  /* 0x0000001904078220 */ /* 0x040fe20000410000 */
[-C--:B------:R-:W-:Y:S01]  /*81c0*/  @!P0 FMUL.FTZ R3, R3, R14.reuse ;  /* 0x0000000e03038220 */ /* 0x080fe20000410000 */
[-C--:B------:R-:W-:Y:S01]  /*81d0*/  @!P0 FMUL.FTZ R4, R4, R13.reuse ;  /* 0x0000000d04048220 */ /* 0x080fe20000410000 */
        /* <DEDUP_REMOVED lines=20> */
.L_x_990:
[----:B------:R-:W-:Y:S05]  /*8320*/  BSYNC B0 ;  /* 0x0000000000007941 */ /* 0x000fea0003800000 */
.L_x_989:
[----:B------:R-:W5:Y:S01]  /*8330*/  LD.E R0, desc[UR6][R22.64+0xd0] ;  /* 0x0000d00616007980 */ /* 0x000f62000c101900 */
[----:B------:R-:W-:Y:S02]  /*8340*/  IMAD.MOV.U32 R2, RZ, RZ, R17 ;  /* 0x000000ffff027224 */ /* 0x000fe400078e0011 */
[----:B------:R-:W-:Y:S02]  /*8350*/  IMAD.MOV.U32 R30, RZ, RZ, R32 ;  /* 0x000000ffff1e7224 */ /* 0x000fe400078e0020 */
[----:B------:R-:W-:Y:S02]  /*8360*/  IMAD.MOV.U32 R3, RZ, RZ, R16 ;  /* 0x000000ffff037224 */ /* 0x000fe400078e0010 */
[----:B-----5:R-:W-:Y:S05]  /*8370*/  IMAD.U32 R0, R0, -0x80, RZ ;  /* 0xffffff8000007824 */ /* 0x020fea00078e00ff */
[C---:B------:R-:W-:Y:S02]  /*8380*/  LEA R17, P1, R0.reuse, R2, 0x1 ;  /* 0x0000000200117211 */ /* 0x040fe400078208ff */
[C---:B------:R-:W-:Y:S02]  /*8390*/  LEA R32, P0, R0.reuse, R30, 0x1 ;  /* 0x0000001e00207211 */ /* 0x040fe400078008ff */
[C---:B------:R-:W-:Y:S02]  /*83a0*/  LEA.HI.X.SX32 R16, R0.reuse, R3, 0x1, P1 ;  /* 0x0000000300107211 */ /* 0x040fe400008f0eff */
[----:B------:R-:W-:Y:S01]  /*83b0*/  LEA.HI.X.SX32 R31, R0, R31, 0x1, P0 ;  /* 0x0000001f001f7211 */ /* 0x000fe200000f0eff */
[----:B------:R-:W-:Y:S05]  /*83c0*/  BRA `(.L_x_991) ;  /* 0x0000007400c07947 */ /* 0x000fea0003800000 */
.L_x_958:
[----:B-----5:R-:W-:Y:S01]  /*83d0*/  ISETP.GE.OR P0, PT, R132, R42, P0 ;  /* 0x0000002a8400720c */ /* 0x020fe20000706670 */
[----:B------:R-:W-:Y:S01]  /*83e0*/  BSSY B1, `(.L_x_992) ;  /* 0x0000065000017945 */ /* 0x000fe20003800000 */
[----:B------:R-:W-:Y:S02]  /*83f0*/  LEA.HI R0, R14, R14, RZ, 0x1 ;  /* 0x0000000e0e007211 */ /* 0x000fe400078f08ff */
[----:B------:R-:W-:Y:S02]  /*8400*/  ISETP.LT.OR P0, PT, R78, R67, P0 ;  /* 0x000000434e00720c */ /* 0x000fe40000701670 */
[----:B------:R-:W-:Y:S05]  /*8410*/  SHF.R.S32.HI R40, RZ, 0x1, R0 ;  /* 0x00000001ff287819 */ /* 0x000fea0000011400 */
[----:B------:R-:W-:Y:S06]  /*8420*/  IMAD.MOV.U32 R41, RZ, RZ, R40 ;  /* 0x000000ffff297224 */ /* 0x000fec00078e0028 */
[----:B------:R-:W-:Y:S05]  /*8430*/  @P0 BRA `(.L_x_993) ;  /* 0x00000004007c0947 */ /* 0x000fea0003800000 */
[----:B------:R-:W-:Y:S01]  /*8440*/  ISETP.GE.AND P0, PT, R132, R14, PT ;  /* 0x0000000e8400720c */ /* 0x000fe20003f06270 */
[----:B------:R-:W-:Y:S01]  /*8450*/  IMAD.MOV.U32 R2, RZ, RZ, R71 ;  /* 0x000000ffff027224 */ /* 0x000fe200078e0047 */
[----:B------:R-:W-:Y:S01]  /*8460*/  BSSY B0, `(.L_x_994) ;  /* 0x000005b000007945 */ /* 0x000fe20003800000 */
[----:B------:R-:W-:Y:S01]  /*8470*/  IMAD.MOV.U32 R3, RZ, RZ, R70 ;  /* 0x000000ffff037224 */ /* 0x000fe200078e0046 */
[----:B------:R-:W-:Y:S02]  /*8480*/  MOV R34, R68 ;  /* 0x0000004400227202 */ /* 0x000fe40000000f00 */
[----:B------:R-:W-:Y:S02]  /*8490*/  MOV R35, R69 ;  /* 0x0000004500237202 */ /* 0x000fe40000000f00 */
[----:B------:R1:W5:Y:S05]  /*84a0*/  LD.E.128 R8, desc[UR6][R2.64] ;  /* 0x0000000602087980 */ /* 0x00036a000c101d00 */
[----:B------:R-:W-:Y:S05]  /*84b0*/  @P0 BRA `(.L_x_995) ;  /* 0x0000000400540947 */ /* 0x000fea0003800000 */
[-C--:B------:R-:W-:Y:S02]  /*84c0*/  ISETP.GE.AND P2, PT, R132, R41.reuse, PT ;  /* 0x000000298400720c */ /* 0x080fe40003f46270 */
[----:B------:R-:W-:Y:S02]  /*84d0*/  MOV R6, R41 ;  /* 0x0000002900067202 */ /* 0x000fe40000000f00 */
[----:B------:R-:W-:Y:S02]  /*84e0*/  MOV R0, RZ ;  /* 0x000000ff00007202 */ /* 0x000fe40000000f00 */
[----:B------:R-:W-:Y:S02]  /*84f0*/  MOV R4, R76 ;  /* 0x0000004c00047202 */ /* 0x000fe40000000f00 */
[----:B------:R-:W-:Y:S02]  /*8500*/  MOV R5, R75 ;  /* 0x0000004b00057202 */ /* 0x000fe40000000f00 */
[----:B-----5:R-:W-:Y:S02]  /*8510*/  MOV R21, R8 ;  /* 0x0000000800157202 */ /* 0x020fe40000000f00 */
[----:B------:R-:W-:Y:S02]  /*8520*/  MOV R28, R9 ;  /* 0x00000009001c7202 */ /* 0x000fe40000000f00 */
[C---:B------:R-:W-:Y:S02]  /*8530*/  @P2 IADD3 R6, -R40.reuse, RZ, RZ ;  /* 0x000000ff28062210 */ /* 0x040fe40007ffe1ff */
[----:B------:R-:W-:Y:S02]  /*8540*/  @P2 IADD3 R0, -R40, RZ, RZ ;  /* 0x000000ff28002210 */ /* 0x000fe40007ffe1ff */
[----:B-1----:R-:W-:Y:S02]  /*8550*/  LEA R2, P1, R6, R2, 0x1 ;  /* 0x0000000206027211 */ /* 0x002fe400078208ff */
[----:B------:R-:W-:Y:S02]  /*8560*/  LEA R12, P0, R0, R4, 0x1 ;  /* 0x00000004000c7211 */ /* 0x000fe400078008ff */
[----:B------:R-:W-:Y:S02]  /*8570*/  LEA.HI.X.SX32 R3, R6, R3, 0x1, P1 ;  /* 0x0000000306037211 */ /* 0x000fe400008f0eff */
[----:B------:R-:W-:Y:S02]  /*8580*/  LEA.HI.X.SX32 R13, R0, R5, 0x1, P0 ;  /* 0x00000005000d7211 */ /* 0x000fe400000f0eff */
[----:B------:R-:W-:Y:S01]  /*8590*/  MOV R0, RZ ;  /* 0x000000ff00007202 */ /* 0x000fe20000000f00 */
[----:B------:R1:W2:Y:S01]  /*85a0*/  LD.E.128 R4, desc[UR6][R2.64] ;  /* 0x0000000602047980 */ /* 0x0002a2000c101d00 */
[----:B------:R-:W-:Y:S02]  /*85b0*/  @P2 IADD3 R0, -R40, RZ, RZ ;  /* 0x000000ff28002210 */ /* 0x000fe40007ffe1ff */
[----:B------:R-:W-:Y:S02]  /*85c0*/  MOV R30, R10 ;  /* 0x0000000a001e7202 */ /* 0x000fe40000000f00 */
[----:B------:R-:W-:Y:S03]  /*85d0*/  MOV R29, R11 ;  /* 0x0000000b001d7202 */ /* 0x000fe60000000f00 */
[----:B------:R2:W3:Y:S01]  /*85e0*/  LD.E.128 R36, desc[UR6][R12.64] ;  /* 0x000000060c247980 */ /* 0x0004e2000c101d00 */
[----:B-1----:R-:W-:Y:S02]  /*85f0*/  MOV R2, R77 ;  /* 0x0000004d00027202 */ /* 0x002fe40000000f00 */
[----:B------:R-:W-:Y:S02]  /*8600*/  MOV R3, R74 ;  /* 0x0000004a00037202 */ /* 0x000fe40000000f00 */
[C---:B------:R-:W-:Y:S04]  /*8610*/  LEA R2, P0, R0.reuse, R2, 0x1 ;  /* 0x0000000200027211 */ /* 0x040fe800078008ff */
[----:B------:R-:W-:Y:S05]  /*8620*/  LEA.HI.X.SX32 R3, R0, R3, 0x1, P0 ;  /* 0x0000000300037211 */ /* 0x000fea00000f0eff */
[----:B------:R3:W4:Y:S01]  /*8630*/  LD.E.128 R24, desc[UR6][R2.64] ;  /* 0x0000000602187980 */ /* 0x000722000c101d00 */
[--C-:B--2---:R-:W-:Y:S02]  /*8640*/  HADD2.F32 R13, -RZ, R4.reuse.H0_H0 ;  /* 0x20000004ff0d7230 */ /* 0x104fe40000004100 */
[----:B------:R-:W-:Y:S02]  /*8650*/  HADD2.F32 R4, -RZ, R4.H1_H1 ;  /* 0x30000004ff047230 */ /* 0x000fe40000004100 */
[--C-:B------:R-:W-:Y:S02]  /*8660*/  HADD2.F32 R15, -RZ, R5.reuse.H0_H0 ;  /* 0x20000005ff0f7230 */ /* 0x100fe40000004100 */
[----:B------:R-:W-:Y:S02]  /*8670*/  HADD2.F32 R5, -RZ, R5.H1_H1 ;  /* 0x30000005ff057230 */ /* 0x000fe40000004100 */
[--C-:B---3--:R-:W-:Y:S02]  /*8680*/  HADD2.F32 R2, -RZ, R36.reuse.H1_H1 ;  /* 0x30000024ff027230 */ /* 0x108fe40000004100 */
[----:B------:R-:W-:Y:S02]  /*8690*/  HADD2.F32 R8, -RZ, R37.H1_H1 ;  /* 0x30000025ff087230 */ /* 0x000fe40000004100 */
[----:B------:R-:W-:Y:S02]  /*86a0*/  HADD2.F32 R0, -RZ, R36.H0_H0 ;  /* 0x20000024ff007230 */ /* 0x000fe40000004100 */
[----:B------:R-:W-:Y:S01]  /*86b0*/  @!P2 FADD.FTZ R2, -R2, -RZ ;  /* 0x800000ff0202a221 */ /* 0x000fe20000010100 */
[--C-:B------:R-:W-:Y:S02]  /*86c0*/  HADD2.F32 R9, -RZ, R38.reuse.H0_H0 ;  /* 0x20000026ff097230 */ /* 0x100fe40000004100 */
[----:B------:R-:W-:Y:S01]  /*86d0*/  @!P2 FADD.FTZ R8, -R8, -RZ ;  /* 0x800000ff0808a221 */ /* 0x000fe20000010100 */
[----:B------:R-:W-:Y:S02]  /*86e0*/  HADD2.F32 R10, -RZ, R38.H1_H1 ;  /* 0x30000026ff0a7230 */ /* 0x000fe40000004100 */
[----:B------:R-:W-:Y:S01]  /*86f0*/  @!P2 FADD.FTZ R0, -R0, -RZ ;  /* 0x800000ff0000a221 */ /* 0x000fe20000010100 */
[--C-:B------:R-:W-:Y:S02]  /*8700*/  HADD2.F32 R11, -RZ, R39.reuse.H0_H0 ;  /* 0x20000027ff0b7230 */ /* 0x100fe40000004100 */
[----:B------:R-:W-:Y:S01]  /*8710*/  FMUL.FTZ R2, R4, R2 ;  /* 0x0000000204027220 */ /* 0x000fe20000410000 */
[----:B------:R-:W-:Y:S02]  /*8720*/  HADD2.F32 R12, -RZ, R39.H1_H1 ;  /* 0x30000027ff0c7230 */ /* 0x000fe40000004100 */
[----:B------:R-:W-:Y:S01]  /*8730*/  FMUL.FTZ R4, R5, R8 ;  /* 0x0000000805047220 */ /* 0x000fe20000410000 */
[--C-:B------:R-:W-:Y:S02]  /*8740*/  HADD2.F32 R5, -RZ, R6.reuse.H0_H0 ;  /* 0x20000006ff057230 */ /* 0x100fe40000004100 */
[----:B------:R-:W-:Y:S01]  /*8750*/  FMUL.FTZ R0, R13, R0 ;  /* 0x000000000d007220 */ /* 0x000fe20000410000 */
[----:B------:R-:W-:Y:S02]  /*8760*/  HADD2.F32 R3, -RZ, R37.H0_H0 ;  /* 0x20000025ff037230 */ /* 0x000fe40000004100 */
[----:B------:R-:W-:Y:S01]  /*8770*/  @!P2 FADD.FTZ R9, -R9, -RZ ;  /* 0x800000ff0909a221 */ /* 0x000fe20000010100 */
[----:B------:R-:W-:Y:S02]  /*8780*/  HADD2.F32 R6, -RZ, R6.H1_H1 ;  /* 0x30000006ff067230 */ /* 0x000fe40000004100 */
[----:B------:R-:W-:Y:S01]  /*8790*/  @!P2 FADD.FTZ R10, -R10, -RZ ;  /* 0x800000ff0a0aa221 */ /* 0x000fe20000010100 */
[--C-:B------:R-:W-:Y:S02]  /*87a0*/  HADD2.F32 R8, -RZ, R7.reuse.H0_H0 ;  /* 0x20000007ff087230 */ /* 0x100fe40000004100 */
[----:B------:R-:W-:Y:S01]  /*87b0*/  @!P2 FADD.FTZ R11, -R11, -RZ ;  /* 0x800000ff0b0ba221 */ /* 0x000fe20000010100 */
[----:B------:R-:W-:Y:S02]  /*87c0*/  HADD2.F32 R13, -RZ, R7.H1_H1 ;  /* 0x30000007ff0d7230 */ /* 0x000fe40000004100 */
[----:B------:R-:W-:Y:S01]  /*87d0*/  @!P2 FADD.FTZ R12, -R12, -RZ ;  /* 0x800000ff0c0ca221 */ /* 0x000fe20000010100 */
[----:B------:R-:W-:Y:S01]  /*87e0*/  @!P2 FADD.FTZ R3, -R3, -RZ ;  /* 0x800000ff0303a221 */ /* 0x000fe20000010100 */
[----:B------:R-:W-:Y:S01]  /*87f0*/  FMUL.FTZ R5, R5, R9 ;  /* 0x0000000905057220 */ /* 0x000fe20000410000 */
[--C-:B------:R-:W-:Y:S02]  /*8800*/  HADD2.F32 R9, -RZ, R21.reuse.H0_H0 ;  /* 0x20000015ff097230 */ /* 0x100fe40000004100 */
[----:B------:R-:W-:Y:S01]  /*8810*/  FMUL.FTZ R6, R6, R10 ;  /* 0x0000000a06067220 */ /* 0x000fe20000410000 */
[----:B------:R-:W-:Y:S01]  /*8820*/  FMUL.FTZ R7, R8, R11 ;  /* 0x0000000b08077220 */ /* 0x000fe20000410000 */
[----:B------:R-:W-:Y:S02]  /*8830*/  HADD2.F32 R11, -RZ, R21.H1_H1 ;  /* 0x30000015ff0b7230 */ /* 0x000fe40000004100 */
[----:B------:R-:W-:Y:S01]  /*8840*/  FMUL.FTZ R8, R13, R12 ;  /* 0x0000000c0d087220 */ /* 0x000fe20000410000 */
[--C-:B----4-:R-:W-:Y:S02]  /*8850*/  HADD2.F32 R10, -RZ, R24.reuse.H0_H0 ;  /* 0x20000018ff0a7230 */ /* 0x110fe40000004100 */
[----:B------:R-:W-:Y:S01]  /*8860*/  FMUL.FTZ R3, R15, R3 ;  /* 0x000000030f037220 */ /* 0x000fe20000410000 */
[----:B------:R-:W-:Y:S02]  /*8870*/  HADD2.F32 R12, -RZ, R24.H1_H1 ;  /* 0x30000018ff0c7230 */ /* 0x000fe40000004100 */
[--C-:B------:R-:W-:Y:S02]  /*8880*/  HADD2.F32 R13, -RZ, R28.reuse.H0_H0 ;  /* 0x2000001cff0d7230 */ /* 0x100fe40000004100 */
[----:B------:R-:W-:Y:S01]  /*8890*/  FFMA.FTZ R0, R9, R10, R0 ;  /* 0x0000000a09007223 */ /* 0x000fe20000010000 */
[--C-:B------:R-:W-:Y:S02]  /*88a0*/  HADD2.F32 R15, -RZ, R25.reuse.H0_H0 ;  /* 0x20000019ff0f7230 */ /* 0x100fe40000004100 */
[----:B------:R-:W-:Y:S01]  /*88b0*/  FFMA.FTZ R2, R11, R12, R2 ;  /* 0x0000000c0b027223 */ /* 0x000fe20000010002 */
[----:B------:R-:W-:Y:S02]  /*88c0*/  HADD2.F32 R21, -RZ, R25.H1_H1 ;  /* 0x30000019ff157230 */ /* 0x000fe40000004100 */
[----:B------:R-:W-:Y:S02]  /*88d0*/  HADD2.F32 R9, -RZ, R28.H1_H1 ;  /* 0x3000001cff097230 */ /* 0x000fe40000004100 */
[----:B------:R-:W-:Y:S01]  /*88e0*/  FFMA.FTZ R3, R13, R15, R3 ;  /* 0x0000000f0d037223 */ /* 0x000fe20000010003 */
[----:B------:R-:W-:Y:S01]  /*88f0*/  HADD2.F32 R24, -RZ, R26.H0_H0 ;  /* 0x2000001aff187230 */ /* 0x000fe20000004100 */
[----:B------:R-:W-:Y:S01]  /*8900*/  F2FP.F16.F32.PACK_AB R0, R2, R0 ;  /* 0x000000000200723e */ /* 0x000fe200000000ff */
[----:B------:R-:W-:Y:S02]  /*8910*/  HADD2.F32 R10, -RZ, R30.H0_H0 ;  /* 0x2000001eff0a7230 */ /* 0x000fe40000004100 */
[----:B------:R-:W-:Y:S01]  /*8920*/  FFMA.FTZ R4, R9, R21, R4 ;  /* 0x0000001509047223 */ /* 0x000fe20000010004 */
[----:B------:R-:W-:Y:S02]  /*8930*/  HADD2.F32 R25, -RZ, R26.H1_H1 ;  /* 0x3000001aff197230 */ /* 0x000fe40000004100 */
[----:B------:R-:W-:Y:S02]  /*8940*/  HADD2.F32 R11, -RZ, R30.H1_H1 ;  /* 0x3000001eff0b7230 */ /* 0x000fe40000004100 */
[----:B------:R-:W-:Y:S01]  /*8950*/  FFMA.FTZ R5, R10, R24, R5 ;  /* 0x000000180a057223 */ /* 0x000fe20000010005 */
[----:B------:R-:W-:Y:S01]  /*8960*/  F2FP.F16.F32.PACK_AB R9, R4, R3 ;  /* 0x000000030409723e */ /* 0x000fe200000000ff */
[----:B------:R-:W-:Y:S02]  /*8970*/  HADD2.F32 R26, -RZ, R27.H0_H0 ;  /* 0x2000001bff1a7230 */ /* 0x000fe40000004100 */
[----:B------:R-:W-:Y:S02]  /*8980*/  HADD2.F32 R12, -RZ, R29.H0_H0 ;  /* 0x2000001dff0c7230 */ /* 0x000fe40000004100 */
[----:B------:R-:W-:Y:S01]  /*8990*/  FFMA.FTZ R6, R11, R25, R6 ;  /* 0x000000190b067223 */ /* 0x000fe20000010006 */
[----:B------:R-:W-:Y:S02]  /*89a0*/  HADD2.F32 R27, -RZ, R27.H1_H1 ;  /* 0x3000001bff1b7230 */ /* 0x000fe40000004100 */
[----:B------:R-:W-:Y:S02]  /*89b0*/  HADD2.F32 R13, -RZ, R29.H1_H1 ;  /* 0x3000001dff0d7230 */ /* 0x000fe40000004100 */
[----:B------:R-:W-:Y:S01]  /*89c0*/  FFMA.FTZ R7, R12, R26, R7 ;  /* 0x0000001a0c077223 */ /* 0x000fe20000010007 */
[----:B------:R-:W-:Y:S02]  /*89d0*/  F2FP.F16.F32.PACK_AB R10, R6, R5 ;  /* 0x00000005060a723e */ /* 0x000fe400000000ff */
[----:B------:R-:W-:Y:S05]  /*89e0*/  FFMA.FTZ R8, R13, R27, R8 ;  /* 0x0000001b0d087223 */ /* 0x000fea0000010008 */
[----:B------:R-:W-:Y:S02]  /*89f0*/  F2FP.F16.F32.PACK_AB R11, R8, R7 ;  /* 0x00000007080b723e */ /* 0x000fe400000000ff */
[----:B------:R-:W-:Y:S02]  /*8a00*/  MOV R8, R0 ;  /* 0x0000000000087202 */ /* 0x000fe40000000f00 */
.L_x_995:
[----:B------:R-:W-:Y:S05]  /*8a10*/  BSYNC B0 ;  /* 0x0000000000007941 */ /* 0x000fea0003800000 */
.L_x_994:
[----:B-----5:R2:W-:Y:S02]  /*8a20*/  ST.E.128 desc[UR6][R34.64], R8 ;  /* 0x0000000822007985 */ /* 0x0205e4000c101d06 */
.L_x_993:
[----:B------:R-:W-:Y:S05]  /*8a30*/  BSYNC B1 ;  /* 0x0000000000017941 */ /* 0x000fea0003800000 */
.L_x_992:
[C---:B------:R-:W-:Y:S01]  /*8a40*/  ISETP.GE.AND P0, PT, R81.reuse, R66, PT ;  /* 0x000000425100720c */ /* 0x040fe20003f06270 */
[----:B------:R-:W-:Y:S03]  /*8a50*/  BSSY B1, `(.L_x_996) ;  /* 0x0000064000017945 */ /* 0x000fe60003800000 */
[----:B------:R-:W-:Y:S04]  /*8a60*/  ISETP.GE.OR P0, PT, R132, R42, P0 ;  /* 0x0000002a8400720c */ /* 0x000fe80000706670 */
[----:B------:R-:W-:Y:S11]  /*8a70*/  ISETP.LT.OR P0, PT, R81, R67, P0 ;  /* 0x000000435100720c */ /* 0x000ff60000701670 */
[----:B------:R-:W-:Y:S02]  /*8a80*/  @!UPT UIADD3 URZ, URZ, URZ, URZ ;  /* 0x0000003f3f3ff290 */ /* 0x000fe4000fffe03f */
[----:B------:R-:W-:Y:S05]  /*8a90*/  @P0 BRA `(.L_x_997) ;  /* 0x00000004007c0947 */ /* 0x000fea0003800000 */
[----:B-1----:R-:W-:Y:S01]  /*8aa0*/  LEA R2, P0, R226, R71, 0x1 ;  /* 0x00000047e2027211 */ /* 0x002fe200078008ff */
[----:B------:R-:W-:Y:S01]  /*8ab0*/  BSSY B0, `(.L_x_998) ;  /* 0x000005c000007945 */ /* 0x000fe20003800000 */
[----:B------:R-:W-:Y:S02]  /*8ac0*/  ISETP.GE.AND P1, PT, R132, R14, PT ;  /* 0x0000000e8400720c */ /* 0x000fe40003f26270 */
[----:B------:R-:W-:Y:S02]  /*8ad0*/  LEA.HI.X R3, R226, R70, R246, 0x1, P0 ;  /* 0x00000046e2037211 */ /* 0x000fe400000f0cf6 */
[C---:B--2---:R-:W-:Y:S03]  /*8ae0*/  LEA R34, P0, R116.reuse, R68, 0x1 ;  /* 0x0000004474227211 */ /* 0x044fe600078008ff */
[----:B------:R1:W5:Y:S01]  /*8af0*/  LD.E.128 R8, desc[UR6][R2.64] ;  /* 0x0000000602087980 */ /* 0x000362000c101d00 */
[----:B------:R-:W-:Y:S05]  /*8b00*/  LEA.HI.X R35, R116, R69, R118, 0x1, P0 ;  /* 0x0000004574237211 */ /* 0x000fea00000f0c76 */
[----:B------:R-:W-:Y:S05]  /*8b10*/  @P1 BRA `(.L_x_999) ;  /* 0x0000000400541947 */ /* 0x000fea0003800000 */
[-C--:B------:R-:W-:Y:S02]  /*8b20*/  ISETP.GE.AND P1, PT, R132, R41.reuse, PT ;  /* 0x000000298400720c */ /* 0x080fe40003f26270 */
[----:B------:R-:W-:Y:S02]  /*8b30*/  MOV R4, R41 ;  /* 0x0000002900047202 */ /* 0x000fe40000000f00 */
[----:B------:R-:W-:Y:S02]  /*8b40*/  MOV R0, RZ ;  /* 0x000000ff00007202 */ /* 0x000fe40000000f00 */
[----:B-----5:R-:W-:Y:S02]  /*8b50*/  MOV R21, R8 ;  /* 0x0000000800157202 */ /* 0x020fe40000000f00 */
[----:B------:R-:W-:Y:S02]  /*8b60*/  MOV R28, R9 ;  /* 0x00000009001c7202 */ /* 0x000fe40000000f00 */
[----:B------:R-:W-:Y:S02]  /*8b70*/  MOV R30, R10 ;  /* 0x0000000a001e7202 */ /* 0x000fe40000000f00 */
[----:B------:R-:W-:Y:S02]  /*8b80*/  MOV R29, R11 ;  /* 0x0000000b001d7202 */ /* 0x000fe40000000f00 */
[C---:B------:R-:W-:Y:S02]  /*8b90*/  @P1 IADD3 R4, -R40.reuse, RZ, RZ ;  /* 0x000000ff28041210 */ /* 0x040fe40007ffe1ff */
[----:B------:R-:W-:Y:S02]  /*8ba0*/  @P1 IADD3 R0, -R40, RZ, RZ ;  /* 0x000000ff28001210 */ /* 0x000fe40007ffe1ff */
[----:B-1----:R-:W-:Y:S02]  /*8bb0*/  LEA R2, P0, R4, R2, 0x1 ;  /* 0x0000000204027211 */ /* 0x002fe400078008ff */
[----:B------:R-:W-:Y:S02]  /*8bc0*/  IADD3 R5, P2, R112, R0, RZ ;  /* 0x0000000070057210 */ /* 0x000fe40007f5e0ff */
[----:B------:R-:W-:Y:S02]  /*8bd0*/  LEA.HI.X.SX32 R3, R4, R3, 0x1, P0 ;  /* 0x0000000304037211 */ /* 0x000fe400000f0eff */
[C---:B------:R-:W-:Y:S02]  /*8be0*/  LEA R12, P0, R5.reuse, R76, 0x1 ;  /* 0x0000004c050c7211 */ /* 0x040fe400078008ff */
[----:B------:R-:W-:Y:S04]  /*8bf0*/  LEA.HI.X.SX32 R0, R0, R242, 0x1, P2 ;  /* 0x000000f200007211 */ /* 0x000fe800010f0eff */
[----:B------:R-:W-:Y:S02]  /*8c00*/  LEA.HI.X R13, R5, R75, R0, 0x1, P0 ;  /* 0x0000004b050d7211 */ /* 0x000fe400000f0c00 */
[----:B------:R1:W2:Y:S01]  /*8c10*/  LD.E.128 R4, desc[UR6][R2.64] ;  /* 0x0000000602047980 */ /* 0x0002a2000c101d00 */
[----:B------:R-:W-:Y:S02]  /*8c20*/  MOV R0, RZ ;  /* 0x000000ff00007202 */ /* 0x000fe40000000f00 */
[----:B------:R-:W-:Y:S05]  /*8c30*/  @P1 IADD3 R0, -R40, RZ, RZ ;  /* 0x000000ff28001210 */ /* 0x000fea0007ffe1ff */
[----:B------:R2:W3:Y:S01]  /*8c40*/  LD.E.128 R36, desc[UR6][R12.64] ;  /* 0x000000060c247980 */ /* 0x0004e2000c101d00 */
[----:B-1----:R-:W-:Y:S04]  /*8c50*/  IADD3 R3, P0, R112, R0, RZ ;  /* 0x0000000070037210 */ /* 0x002fe80007f1e0ff */
[----:B------:R-:W-:Y:S02]  /*8c60*/  LEA.HI.X.SX32 R0, R0, R242, 0x1, P0 ;  /* 0x000000f200007211 */ /* 0x000fe400000f0eff */
[C---:B------:R-:W-:Y:S04]  /*8c70*/  LEA R2, P0, R3.reuse, R77, 0x1 ;  /* 0x0000004d03027211 */ /* 0x040fe800078008ff */
[----:B------:R-:W-:Y:S05]  /*8c80*/  LEA.HI.X R3, R3, R74, R0, 0x1, P0 ;  /* 0x0000004a03037211 */ /* 0x000fea00000f0c00 */
        /* <DEDUP_REMOVED lines=34> */
[----:B------:R-:W-:Y:S02]  /*8eb0*/  HADD2.F32 R13, -RZ, R28.H0_H0 ;  /* 0x2000001cff0d7230 */ /* 0x000fe40000004100 */
[----:B------:R-:W-:Y:S01]  /*8ec0*/  FMUL.FTZ R3, R15, R3 ;  /* 0x000000030f037220 */ /* 0x000fe20000410000 */
[--C-:B----4-:R-:W-:Y:S02]  /*8ed0*/  HADD2.F32 R10, -RZ, R24.reuse.H0_H0 ;  /* 0x20000018ff0a7230 */ /* 0x110fe40000004100 */
[----:B------:R-:W-:Y:S02]  /*8ee0*/  HADD2.F32 R12, -RZ, R24.H1_H1 ;  /* 0x30000018ff0c7230 */ /* 0x000fe40000004100 */
[--C-:B------:R-:W-:Y:S02]  /*8ef0*/  HADD2.F32 R15, -RZ, R25.reuse.H0_H0 ;  /* 0x20000019ff0f7230 */ /* 0x100fe40000004100 */
[----:B------:R-:W-:Y:S01]  /*8f00*/  FFMA.FTZ R0, R9, R10, R0 ;  /* 0x0000000a09007223 */ /* 0x000fe20000010000 */
[----:B------:R-:W-:Y:S02]  /*8f10*/  HADD2.F32 R21, -RZ, R25.H1_H1 ;  /* 0x30000019ff157230 */ /* 0x000fe40000004100 */
[----:B------:R-:W-:Y:S01]  /*8f20*/  FFMA.FTZ R2, R11, R12, R2 ;  /* 0x0000000c0b027223 */ /* 0x000fe20000010002 */
[----:B------:R-:W-:Y:S02]  /*8f30*/  HADD2.F32 R9, -RZ, R28.H1_H1 ;  /* 0x3000001cff097230 */ /* 0x000fe40000004100 */
[----:B------:R-:W-:Y:S01]  /*8f40*/  FFMA.FTZ R3, R13, R15, R3 ;  /* 0x0000000f0d037223 */ /* 0x000fe20000010003 */
[----:B------:R-:W-:Y:S02]  /*8f50*/  HADD2.F32 R24, -RZ, R26.H0_H0 ;  /* 0x2000001aff187230 */ /* 0x000fe40000004100 */
[----:B------:R-:W-:Y:S02]  /*8f60*/  HADD2.F32 R10, -RZ, R30.H0_H0 ;  /* 0x2000001eff0a7230 */ /* 0x000fe40000004100 */
[----:B------:R-:W-:Y:S01]  /*8f70*/  FFMA.FTZ R4, R9, R21, R4 ;  /* 0x0000001509047223 */ /* 0x000fe20000010004 */
[----:B------:R-:W-:Y:S01]  /*8f80*/  HADD2.F32 R25, -RZ, R26.H1_H1 ;  /* 0x3000001aff197230 */ /* 0x000fe20000004100 */
[----:B------:R-:W-:Y:S01]  /*8f90*/  F2FP.F16.F32.PACK_AB R0, R2, R0 ;  /* 0x000000000200723e */ /* 0x000fe200000000ff */
        /* <DEDUP_REMOVED lines=13> */
.L_x_999:
[----:B------:R-:W-:Y:S05]  /*9070*/  BSYNC B0 ;  /* 0x0000000000007941 */ /* 0x000fea0003800000 */
.L_x_998:
[----:B-----5:R3:W-:Y:S02]  /*9080*/  ST.E.128 desc[UR6][R34.64], R8 ;  /* 0x0000000822007985 */ /* 0x0207e4000c101d06 */
.L_x_997:
[----:B------:R-:W-:Y:S05]  /*9090*/  BSYNC B1 ;  /* 0x0000000000017941 */ /* 0x000fea0003800000 */
.L_x_996:
[----:B------:R-:W-:Y:S01]  /*90a0*/  ISETP.GE.AND P0, PT, R80, R66, PT ;  /* 0x000000425000720c */ /* 0x000fe20003f06270 */
        /* <DEDUP_REMOVED lines=9> */
[C---:B--23--:R-:W-:Y:S03]  /*9140*/  LEA R34, P0, R97.reuse, R68, 0x1 ;  /* 0x0000004461227211 */ /* 0x04cfe600078008ff */
        /* <DEDUP_REMOVED lines=12> */
[C---:B-1----:R-:W-:Y:S02]  /*9210*/  LEA R2, P0, R4.reuse, R2, 0x1 ;  /* 0x0000000204027211 */ /* 0x042fe400078008ff */
        /* <DEDUP_REMOVED lines=75> */
.L_x_1003:
[----:B------:R-:W-:Y:S05]  /*96d0*/  BSYNC B0 ;  /* 0x0000000000007941 */ /* 0x000fea0003800000 */
.L_x_1002:
[----:B-----5:R4:W-:Y:S02]  /*96e0*/  ST.E.128 desc[UR6][R34.64], R8 ;  /* 0x0000000822007985 */ /* 0x0209e4000c101d06 */
.L_x_1001:
[----:B------:R-:W-:Y:S05]  /*96f0*/  BSYNC B1 ;  /* 0x0000000000017941 */ /* 0x000fea0003800000 */
.L_x_1000:
[----:B------:R-:W-:Y:S01]  /*9700*/  ISETP.GE.AND P0, PT, R82, R66, PT ;  /* 0x000000425200720c */ /* 0x000fe20003f06270 */
[----:B------:R-:W-:Y:S03]  /*9710*/  BSSY B1, `(.L_x_1004) ;  /* 0x000006b000017945 */ /* 0x000fe60003800000 */
[----:B------:R-:W-:Y:S04]  /*9720*/  ISETP.GE.OR P0, PT, R132, R42, P0 ;  /* 0x0000002a8400720c */ /* 0x000fe80000706670 */
[----:B------:R-:W-:Y:S11]  /*9730*/  ISETP.LT.OR P0, PT, R82, R67, P0 ;  /* 0x000000435200720c */ /* 0x000ff60000701670 */
[----:B------:R-:W-:Y:S02]  /*9740*/  @!UPT UIADD3 URZ, URZ, URZ, URZ ;  /* 0x0000003f3f3ff290 */ /* 0x000fe4000fffe03f */
[----:B------:R-:W-:Y:S05]  /*9750*/  @P0 BRA `(.L_x_1005) ;  /* 0x0000000400980947 */ /* 0x000fea0003800000 */
[----:B------:R-:W-:Y:S01]  /*9760*/  IMAD R0, R65, 0x60, RZ ;  /* 0x0000006041007824 */ /* 0x000fe200078e02ff */
[----:B-1----:R-:W-:Y:S01]  /*9770*/  MOV R2, R71 ;  /* 0x0000004700027202 */ /* 0x002fe20000000f00 */
[----:B------:R-:W-:Y:S01]  /*9780*/  IMAD.MOV.U32 R5, RZ, RZ, R69 ;  /* 0x000000ffff057224 */ /* 0x000fe200078e0045 */
[----:B------:R-:W-:Y:S01]  /*9790*/  MOV R3, R70 ;  /* 0x0000004600037202 */ /* 0x000fe20000000f00 */
[----:B------:R-:W-:Y:S01]  /*97a0*/  BSSY B0, `(.L_x_1006) ;  /* 0x0000060000007945 */ /* 0x000fe20003800000 */
[----:B------:R-:W-:Y:S02]  /*97b0*/  ISETP.GE.AND P0, PT, R132, R14, PT ;  /* 0x0000000e8400720c */ /* 0x000fe40003f06270 */
[----:B------:R-:W-:Y:S01]  /*97c0*/  MOV R4, R68 ;  /* 0x0000004400047202 */ /* 0x000fe20000000f00 */
[----:B------:R-:W-:Y:S04]  /*97d0*/  IMAD.WIDE.U32 R2, R64, 0x60, R2 ;  /* 0x0000006040027825 */ /* 0x000fe800078e0002 */
[----:B------:R-:W-:Y:S02]  /*97e0*/  IMAD.IADD R3, R3, 0x1, R0 ;  /* 0x0000000103037824 */ /* 0x000fe400078e0200 */
[----:B------:R-:W-:Y:S02]  /*97f0*/  IMAD R0, R191, 0x60, RZ ;  /* 0x00000060bf007824 */ /* 0x000fe400078e02ff */
[----:B------:R-:W-:Y:S01]  /*9800*/  IMAD.WIDE.U32 R4, R190, 0x60, R4 ;  /* 0x00000060be047825 */ /* 0x000fe200078e0004 */
[----:B--234-:R1:W5:Y:S04]  /*9810*/  LD.E.128 R8, desc[UR6][R2.64] ;  /* 0x0000000602087980 */ /* 0x01c368000c101d00 */
[----:B------:R-:W-:Y:S02]  /*9820*/  IADD3 R35, R5, R0, RZ ;  /* 0x0000000005237210 */ /* 0x000fe40007ffe0ff */
[----:B------:R-:W-:Y:S01]  /*9830*/  MOV R34, R4 ;  /* 0x0000000400227202 */ /* 0x000fe20000000f00 */
[----:B------:R-:W-:Y:S06]  /*9840*/  @P0 BRA `(.L_x_1007) ;  /* 0x0000000400540947 */ /* 0x000fec0003800000 */
        /* <DEDUP_REMOVED lines=85> */
.L_x_1007:
[----:B------:R-:W-:Y:S05]  /*9da0*/  BSYNC B0 ;  /* 0x0000000000007941 */ /* 0x000fea0003800000 */
.L_x_1006:
[----:B-----5:R2:W-:Y:S02]  /*9db0*/  ST.E.128 desc[UR6][R34.64], R8 ;  /* 0x0000000822007985 */ /* 0x0205e4000c101d06 */
.L_x_1005:
[----:B------:R-:W-:Y:S05]  /*9dc0*/  BSYNC B1 ;  /* 0x0000000000017941 */ /* 0x000fea0003800000 */
.L_x_1004:
        /* <DEDUP_REMOVED lines=10> */
[C---:B--234-:R-:W-:Y:S03]  /*9e70*/  LEA R34, P0, R96.reuse, R68, 0x1 ;  /* 0x0000004460227211 */ /* 0x05cfe600078008ff */
        /* <DEDUP_REMOVED lines=88> */
.L_x_1011:
[----:B------:R-:W-:Y:S05]  /*a400*/  BSYNC B0 ;  /* 0x0000000000007941 */ /* 0x000fea0003800000 */
.L_x_1010:
[----:B-----5:R2:W-:Y:S02]  /*a410*/  ST.E.128 desc[UR6][R34.64], R8 ;  /* 0x0000000822007985 */ /* 0x0205e4000c101d06 */
.L_x_1009:
[----:B------:R-:W-:Y:S05]  /*a420*/  BSYNC B1 ;  /* 0x0000000000017941 */ /* 0x000fea0003800000 */
.L_x_1008:
        /* <DEDUP_REMOVED lines=106> */
.L_x_1015:
[----:B------:R-:W-:Y:S05]  /*aad0*/  BSYNC B0 ;  /* 0x0000000000007941 */ /* 0x000fea0003800000 */
.L_x_1014:
[----:B-----5:R2:W-:Y:S02]  /*aae0*/  ST.E.128 desc[UR6][R34.64], R8 ;  /* 0x0000000822007985 */ /* 0x0205e4000c101d06 */
.L_x_1013:
[----:B------:R-:W-:Y:S05]  /*aaf0*/  BSYNC B1 ;  /* 0x0000000000017941 */ /* 0x000fea0003800000 */
.L_x_1012:
[C---:B------:R-:W-:Y:S01]  /*ab00*/  ISETP.GE.AND P0, PT, R91.reuse, R66, PT ;  /* 0x000000425b00720c */ /* 0x040fe20003f06270 */
        /* <DEDUP_REMOVED lines=105> */
.L_x_1019:
[----:B------:R-:W-:Y:S05]  /*b1a0*/  BSYNC B0 ;  /* 0x0000000000007941 */ /* 0x000fea0003800000 */
.L_x_1018:
[----:B-----5:R2:W-:Y:S02]  /*b1b0*/  ST.E.128 desc[UR6][R34.64], R8 ;  /* 0x0000000822007985 */ /* 0x0205e4000c101d06 */
.L_x_1017:
[----:B------:R-:W-:Y:S05]  /*b1c0*/  BSYNC B1 ;  /* 0x0000000000017941 */ /* 0x000fea0003800000 */
.L_x_1016:
        /* <DEDUP_REMOVED lines=106> */
.L_x_1023:
[----:B------:R-:W-:Y:S05]  /*b870*/  BSYNC B0 ;  /* 0x0000000000007941 */ /* 0x000fea0003800000 */
.L_x_1022:
[----:B-----5:R2:W-:Y:S02]  /*b880*/  ST.E.128 desc[UR6][R34.64], R8 ;  /* 0x0000000822007985 */ /* 0x0205e4000c101d06 */
.L_x_1021:
[----:B------:R-:W-:Y:S05]  /*b890*/  BSYNC B1 ;  /* 0x0000000000017941 */ /* 0x000fea0003800000 */
.L_x_1020:
        /* <DEDUP_REMOVED lines=99> */
.L_x_1027:
[----:B------:R-:W-:Y:S05]  /*bed0*/  BSYNC B0 ;  /* 0x0000000000007941 */ /* 0x000fea0003800000 */
.L_x_1026:
[----:B-----5:R2:W-:Y:S02]  /*bee0*/  ST.E.128 desc[UR6][R34.64], R8 ;  /* 0x0000000822007985 */ /* 0x0205e4000c101d06 */
.L_x_1025:
[----:B------:R-:W-:Y:S05]  /*bef0*/  BSYNC B1 ;  /* 0x0000000000017941 */ /* 0x000fea0003800000 */
.L_x_1024:
        /* <DEDUP_REMOVED lines=106> */
.L_x_1031:
[----:B------:R-:W-:Y:S05]  /*c5a0*/  BSYNC B0 ;  /* 0x0000000000007941 */ /* 0x000fea0003800000 */
.L_x_1030:
[----:B-----5:R2:W-:Y:S02]  /*c5b0*/  ST.E.128 desc[UR6][R34.64], R8 ;  /* 0x0000000822007985 */ /* 0x0205e4000c101d06 */
.L_x_1029:
[----:B------:R-:W-:Y:S05]  /*c5c0*/  BSYNC B1 ;  /* 0x0000000000017941 */ /* 0x000fea0003800000 */
.L_x_1028:
        /* <DEDUP_REMOVED lines=106> */
.L_x_1035:
[----:B------:R-:W-:Y:S05]  /*cc70*/  BSYNC B0 ;  /* 0x0000000000007941 */ /* 0x000fea0003800000 */
.L_x_1034:
[----:B-----5:R2:W-:Y:S02]  /*cc80*/  ST.E.128 desc[UR6][R34.64], R8 ;  /* 0x0000000822007985 */ /* 0x0205e4000c101d06 */
.L_x_1033:
[----:B------:R-:W-:Y:S05]  /*cc90*/  BSYNC B1 ;  /* 0x0000000000017941 */ /* 0x000fea0003800000 */
.L_x_1032:
        /* <DEDUP_REMOVED lines=106> */
.L_x_1039:
[----:B------:R-:W-:Y:S05]  /*d340*/  BSYNC B0 ;  /* 0x0000000000007941 */ /* 0x000fea0003800000 */
.L_x_1038:
[----:B-----5:R2:W-:Y:S02]  /*d350*/  ST.E.128 desc[UR6][R34.64], R8 ;  /* 0x0000000822007985 */ /* 0x0205e4000c101d06 */
.L_x_1037:
[----:B------:R-:W-:Y:S05]  /*d360*/  BSYNC B1 ;  /* 0x0000000000017941 */ /* 0x000fea0003800000 */
.L_x_1036:
        /* <DEDUP_REMOVED lines=106> */
.L_x_1043:
[----:B------:R-:W-:Y:S05]  /*da10*/  BSYNC B0 ;  /* 0x0000000000007941 */ /* 0x000fea0003800000 */
.L_x_1042:
[----:B-----5:R2:W-:Y:S02]  /*da20*/  ST.E.128 desc[UR6][R34.64], R8 ;  /* 0x0000000822007985 */ /* 0x0205e4000c101d06 */
.L_x_1041:
[----:B------:R-:W-:Y:S05]  /*da30*/  BSYNC B1 ;  /* 0x0000000000017941 */ /* 0x000fea0003800000 */
.L_x_1040:
        /* <DEDUP_REMOVED lines=106> */
.L_x_1047:
[----:B------:R-:W-:Y:S05]  /*e0e0*/  BSYNC B0 ;  /* 0x0000000000007941 */ /* 0x000fea0003800000 */
.L_x_1046:
[----:B-----5:R2:W-:Y:S02]  /*e0f0*/  ST.E.128 desc[UR6][R34.64], R8 ;  /* 0x0000000822007985 */ /* 0x0205e4000c101d06 */
.L_x_1045:
[----:B------:R-:W-:Y:S05]  /*e100*/  BSYNC B1 ;  /* 0x0000000000017941 */ /* 0x000fea0003800000 */
.L_x_1044:
        /* <DEDUP_REMOVED lines=106> */
.L_x_1051:
[----:B------:R-:W-:Y:S05]  /*e7b0*/  BSYNC B0 ;  /* 0x0000000000007941 */ /* 0x000fea0003800000 */
.L_x_1050:
[----:B-----5:R2:W-:Y:S02]  /*e7c0*/  ST.E.128 desc[UR6][R34.64], R8 ;  /* 0x0000000822007985 */ /* 0x0205e4000c101d06 */
.L_x_1049:
[----:B------:R-:W-:Y:S05]  /*e7d0*/  BSYNC B1 ;  /* 0x0000000000017941 */ /* 0x000fea0003800000 */
.L_x_1048:
        /* <DEDUP_REMOVED lines=21> */
[----:B------:R-:W-:Y:S02]  /*e930*/  ISETP.GE.AND P1, PT, R132, R41, PT ;  /* 0x000000298400720c */ /* 0x000fe40003f26270 */
[----:B------:R-:W-:Y:S02]  /*e940*/  MOV R0, RZ ;  /* 0x000000ff00007202 */ /* 0x000fe40000000f00 */
[----:B-----5:R-:W-:Y:S02]  /*e950*/  MOV R15, R8 ;  /* 0x00000008000f7202 */ /* 0x020fe40000000f00 */
[----:B------:R-:W-:Y:S02]  /*e960*/  MOV R28, R9 ;  /* 0x00000009001c7202 */ /* 0x000fe40000000f00 */
[----:B------:R-:W-:Y:S02]  /*e970*/  MOV R30, R10 ;  /* 0x0000000a001e7202 */ /* 0x000fe40000000f00 */
[----:B------:R-:W-:Y:S03]  /*e980*/  MOV R29, R11 ;  /* 0x0000000b001d7202 */ /* 0x000fe60000000f00 */
[C---:B------:R-:W-:Y:S02]  /*e990*/  @P1 IADD3 R41, -R40.reuse, RZ, RZ ;  /* 0x000000ff28291210 */ /* 0x040fe40007ffe1ff */
[----:B------:R-:W-:Y:S02]  /*e9a0*/  @P1 IADD3 R0, -R40, RZ, RZ ;  /* 0x000000ff28001210 */ /* 0x000fe40007ffe1ff */
[C---:B-1----:R-:W-:Y:S02]  /*e9b0*/  LEA R2, P0, R41.reuse, R2, 0x1 ;  /* 0x0000000229027211 */ /* 0x042fe400078008ff */
[----:B------:R-:W-:Y:S02]  /*e9c0*/  IADD3 R4, P2, R98, R0, RZ ;  /* 0x0000000062047210 */ /* 0x000fe40007f5e0ff */
[----:B------:R-:W-:Y:S02]  /*e9d0*/  LEA.HI.X.SX32 R3, R41, R3, 0x1, P0 ;  /* 0x0000000329037211 */ /* 0x000fe400000f0eff */
[----:B------:R-:W-:Y:S02]  /*e9e0*/  LEA R12, P0, R4, R76, 0x1 ;  /* 0x0000004c040c7211 */ /* 0x000fe400078008ff */
        /* <DEDUP_REMOVED lines=72> */
.L_x_1055:
[----:B------:R-:W-:Y:S05]  /*ee70*/  BSYNC B0 ;  /* 0x0000000000007941 */ /* 0x000fea0003800000 */
.L_x_1054:
[----:B-----5:R2:W-:Y:S02]  /*ee80*/  ST.E.128 desc[UR6][R34.64], R8 ;  /* 0x0000000822007985 */ /* 0x0205e4000c101d06 */
.L_x_1053:
[----:B------:R-:W-:Y:S05]  /*ee90*/  BSYNC B1 ;  /* 0x0000000000017941 */ /* 0x000fea0003800000 */
.L_x_1052:
[----:B------:R-:W-:Y:S01]  /*eea0*/  MOV R5, R74 ;  /* 0x0000004a00057202 */ /* 0x000fe20000000f00 */
[----:B------:R-:W5:Y:S01]  /*eeb0*/  LD.E R0, desc[UR6][R22.64+0xd0] ;  /* 0x0000d00616007980 */ /* 0x000f62000c101900 */
[----:B-1----:R-:W-:Y:S01]  /*eec0*/  MOV R3, R75 ;  /* 0x0000004b00037202 */ /* 0x002fe20000000f00 */
        /* <DEDUP_REMOVED lines=8> */
.L_x_957:
[----:B------:R-:W-:Y:S02]  /*ef50*/  P2R R24, PR, RZ, 0x10 ;  /* 0x00000010ff187803 */ /* 0x000fe40000000000 */
[C---:B------:R-:W-:Y:S02]  /*ef60*/  LOP3.LUT P4, RZ, R33.reuse, 0x200, RZ, 0xc0, !PT ;  /* 0x0000020021ff7812 */ /* 0x040fe4000788c0ff */
[----:B------:R-:W-:Y:S02]  /*ef70*/  P2R R0, PR, RZ, 0x40 ;  /* 0x00000040ff007803 */ /* 0x000fe40000000000 */
[C---:B------:R-:W-:Y:S02]  /*ef80*/  LOP3.LUT P6, RZ, R33.reuse, 0x100, RZ, 0xc0, !PT ;  /* 0x0000010021ff7812 */ /* 0x040fe400078cc0ff */
[----:B------:R-:W-:Y:S02]  /*ef90*/  P2R R25, PR, RZ, 0x8 ;  /* 0x00000008ff197803 */ /* 0x000fe40000000000 */
[C---:B------:R-:W-:Y:S02]  /*efa0*/  LOP3.LUT P3, RZ, R33.reuse, 0x80, RZ, 0xc0, !PT ;  /* 0x0000008021ff7812 */ /* 0x040fe4000786c0ff */
[----:B------:R-:W-:Y:S02]  /*efb0*/  P2R R26, PR, RZ, 0x4 ;  /* 0x00000004ff1a7803 */ /* 0x000fe40000000000 */
[C---:B------:R-:W-:Y:S01]  /*efc0*/  LOP3.LUT P2, RZ, R33.reuse, 0x40, RZ, 0xc0, !PT ;  /* 0x0000004021ff7812 */ /* 0x040fe2000784c0ff */
[----:B------:R-:W-:Y:S01]  /*efd0*/  @!P4 IMAD.MOV.U32 R3, RZ, RZ, R70 ;  /* 0x000000ffff03c224 */ /* 0x000fe200078e0046 */
[-C--:B------:R-:W-:Y:S02]  /*efe0*/  @!P4 MOV R2, R71.reuse ;  /* 0x000000470002c202 */ /* 0x080fe40000000f00 */
[----:B------:R-:W-:Y:S02]  /*eff0*/  P2R R21, PR, RZ, 0x20 ;  /* 0x00000020ff157803 */ /* 0x000fe40000000000 */
[C---:B------:R-:W-:Y:S01]  /*f000*/  @!P6 LEA R8, P0, R226.reuse, R71, 0x1 ;  /* 0x00000047e208e211 */ /* 0x040fe200078008ff */
[----:B------:R1:W2:Y:S01]  /*f010*/  @!P4 LD.E.128 R12, desc[UR6][R2.64] ;  /* 0x00000006020cc980 */ /* 0x0002a2000c101d00 */
[C---:B------:R-:W-:Y:S02]  /*f020*/  LOP3.LUT P5, RZ, R33.reuse, 0x20, RZ, 0xc0, !PT ;  /* 0x0000002021ff7812 */ /* 0x040fe400078ac0ff */
[----:B------:R-:W-:Y:S02]  /*f030*/  @!P6 LEA.HI.X R9, R226, R70, R246, 0x1, P0 ;  /* 0x00000046e209e211 */ /* 0x000fe400000f0cf6 */
[C---:B------:R-:W-:Y:S02]  /*f040*/  @!P6 LEA R6, P0, R116.reuse, R68, 0x1 ;  /* 0x000000447406e211 */ /* 0x040fe400078008ff */
[----:B------:R-:W-:Y:S02]  /*f050*/  P2R R27, PR, RZ, 0x2 ;  /* 0x00000002ff1b7803 */ /* 0x000fe40000000000 */
[----:B------:R-:W-:Y:S02]  /*f060*/  @!P6 LEA.HI.X R7, R116, R69, R118, 0x1, P0 ;  /* 0x000000457407e211 */ /* 0x000fe400000f0c76 */
[C---:B------:R-:W-:Y:S02]  /*f070*/  @!P3 LEA R4, P0, R218.reuse, R71, 0x1 ;  /* 0x00000047da04b211 */ /* 0x040fe400078008ff */
[C---:B------:R-:W-:Y:S02]  /*f080*/  LOP3.LUT P1, RZ, R33.reuse, 0x2, RZ, 0xc0, !PT ;  /* 0x0000000221ff7812 */ /* 0x040fe4000782c0ff */
[----:B------:R-:W-:Y:S01]  /*f090*/  @!P3 LEA.HI.X R5, R218, R70, R243, 0x1, P0 ;  /* 0x00000046da05b211 */ /* 0x000fe200000f0cf3 */
[----:B-1----:R-:W-:Y:S01]  /*f0a0*/  @!P4 IMAD.MOV.U32 R3, RZ, RZ, R69 ;  /* 0x000000ffff03c224 */ /* 0x002fe200078e0045 */
[-C--:B------:R-:W-:Y:S05]  /*f0b0*/  @!P4 MOV R2, R68.reuse ;  /* 0x000000440002c202 */ /* 0x080fea0000000f00 */
[----:B--2---:R1:W-:Y:S01]  /*f0c0*/  @!P4 ST.E.128 desc[UR6][R2.64], R12 ;  /* 0x0000000c0200c985 */ /* 0x0043e2000c101d06 */
[----:B------:R-:W-:Y:S04]  /*f0d0*/  LOP3.LUT P4, RZ, R33, 0x10, RZ, 0xc0, !PT ;  /* 0x0000001021ff7812 */ /* 0x000fe8000788c0ff */
[----:B------:R-:W2:Y:S01]  /*f0e0*/  @!P6 LD.E.128 R8, desc[UR6][R8.64] ;  /* 0x000000060808e980 */ /* 0x000ea2000c101d00 */
[C---:B-1----:R-:W-:Y:S04]  /*f0f0*/  @!P3 LEA R2, P0, R97.reuse, R68, 0x1 ;  /* 0x000000446102b211 */ /* 0x042fe800078008ff */
[----:B------:R-:W-:Y:S01]  /*f100*/  @!P3 LEA.HI.X R3, R97, R69, R115, 0x1, P0 ;  /* 0x000000456103b211 */ /* 0x000fe200000f0c73 */
[----:B--2---:R1:W-:Y:S01]  /*f110*/  @!P6 ST.E.128 desc[UR6][R6.64], R8 ;  /* 0x000000080600e985 */ /* 0x0043e2000c101d06 */
[----:B------:R-:W-:Y:S01]  /*f120*/  ISETP.NE.AND P6, PT, R0, RZ, PT ;  /* 0x000000ff0000720c */ /* 0x000fe20003fc5270 */
[----:B------:R-:W-:Y:S03]  /*f130*/  @!P2 IMAD R0, R65, 0x60, RZ ;  /* 0x000000604100a824 */ /* 0x000fe600078e02ff */
[----:B-1----:R-:W2:Y:S01]  /*f140*/  @!P3 LD.E.128 R8, desc[UR6][R4.64] ;  /* 0x000000060408b980 */ /* 0x002ea2000c101d00 */
[C---:B------:R-:W-:Y:S04]  /*f150*/  @!P5 LEA R6, P0, R220.reuse, R71, 0x1 ;  /* 0x00000047dc06d211 */ /* 0x040fe800078008ff */
[----:B------:R-:W-:Y:S02]  /*f160*/  @!P5 LEA.HI.X R7, R220, R70, R244, 0x1, P0 ;  /* 0x00000046dc07d211 */ /* 0x000fe400000f0cf4 */
[C---:B------:R-:W-:Y:S04]  /*f170*/  @!P5 LEA R12, P0, R96.reuse, R68, 0x1 ;  /* 0x00000044600cd211 */ /* 0x040fe800078008ff */
[----:B------:R-:W-:Y:S01]  /*f180*/  @!P5 LEA.HI.X R13, R96, R69, R114, 0x1, P0 ;  /* 0x00000045600dd211 */ /* 0x000fe200000f0c72 */
[----:B--2---:R1:W-:Y:S01]  /*f190*/  @!P3 ST.E.128 desc[UR6][R2.64], R8 ;  /* 0x000000080200b985 */ /* 0x0043e2000c101d06 */
[----:B------:R-:W-:Y:S01]  /*f1a0*/  LOP3.LUT P3, RZ, R33, 0x8, RZ, 0xc0, !PT ;  /* 0x0000000821ff7812 */ /* 0x000fe2000786c0ff */
[----:B-1----:R-:W-:Y:S01]  /*f1b0*/  @!P2 IMAD.MOV.U32 R3, RZ, RZ, R70 ;  /* 0x000000ffff03a224 */ /* 0x002fe200078e0046 */
[----:B------:R-:W-:Y:S05]  /*f1c0*/  @!P2 MOV R2, R71 ;  /* 0x000000470002a202 */ /* 0x000fea0000000f00 */
[----:B------:R-:W-:Y:S05]  /*f1d0*/  @!P2 IMAD.WIDE.U32 R2, R64, 0x60, R2 ;  /* 0x000000604002a825 */ /* 0x000fea00078e0002 */
[----:B------:R-:W-:Y:S01]  /*f1e0*/  @!P2 IADD3 R3, R3, R0, RZ ;  /* 0x000000000303a210 */ /* 0x000fe20007ffe0ff */
[----:B------:R-:W-:Y:S04]  /*f1f0*/  @!P2 IMAD R0, R191, 0x60, RZ ;  /* 0x00000060bf00a824 */ /* 0x000fe800078e02ff */
[----:B------:R1:W2:Y:S02]  /*f200*/  @!P2 LD.E.128 R8, desc[UR6][R2.64] ;  /* 0x000000060208a980 */ /* 0x0002a4000c101d00 */
[----:B-1----:R-:W-:Y:S01]  /*f210*/  @!P2 IMAD.MOV.U32 R2, RZ, RZ, R68 ;  /* 0x000000ffff02a224 */ /* 0x002fe200078e0044 */
[----:B------:R-:W-:Y:S03]  /*f220*/  @!P2 MOV R3, R69 ;  /* 0x000000450003a202 */ /* 0x000fe60000000f00 */
[----:B------:R-:W-:Y:S04]  /*f230*/  @!P2 IMAD.WIDE.U32 R2, R190, 0x60, R2 ;  /* 0x00000060be02a825 */ /* 0x000fe800078e0002 */
[----:B------:R-:W-:Y:S02]  /*f240*/  @!P2 IMAD.IADD R3, R3, 0x1, R0 ;  /* 0x000000010303a824 */ /* 0x000fe400078e0200 */
[----:B------:R-:W-:Y:S03]  /*f250*/  @!P4 IMAD R0, R65, 0xa0, RZ ;  /* 0x000000a04100c824 */ /* 0x000fe600078e02ff */
[----:B--2---:R1:W-:Y:S01]  /*f260*/  @!P2 ST.E.128 desc[UR6][R2.64], R8 ;  /* 0x000000080200a985 */ /* 0x0043e2000c101d06 */
[----:B------:R-:W-:Y:S04]  /*f270*/  LOP3.LUT P2, RZ, R33, 0x4, RZ, 0xc0, !PT ;  /* 0x0000000421ff7812 */ /* 0x000fe8000784c0ff */
[----:B------:R-:W2:Y:S01]  /*f280*/  @!P5 LD.E.128 R4, desc[UR6][R6.64] ;  /* 0x000000060604d980 */ /* 0x000ea2000c101d00 */
[----:B-1----:R-:W-:Y:S01]  /*f290*/  @!P4 IMAD.MOV.U32 R3, RZ, RZ, R70 ;  /* 0x000000ffff03c224 */ /* 0x002fe200078e0046 */
[-C--:B------:R-:W-:Y:S02]  /*f2a0*/  @!P4 MOV R2, R71.reuse ;  /* 0x000000470002c202 */ /* 0x080fe40000000f00 */
[----:B------:R-:W-:Y:S03]  /*f2b0*/  @!P1 LEA R8, P0, R224, R71, 0x1 ;  /* 0x00000047e0089211 */ /* 0x000fe600078008ff */
[----:B------:R-:W-:Y:S01]  /*f2c0*/  @!P4 IMAD.WIDE.U32 R2, R64, 0xa0, R2 ;  /* 0x000000a04002c825 */ /* 0x000fe200078e0002 */
[----:B------:R-:W-:Y:S02]  /*f2d0*/  @!P1 LEA.HI.X R9, R224, R70, R245, 0x1, P0 ;  /* 0x00000046e0099211 */ /* 0x000fe400000f0cf5 */
[----:B------:R-:W-:Y:S02]  /*f2e0*/  @!P1 LEA R10, P0, R95, R68, 0x1 ;  /* 0x000000445f0a9211 */ /* 0x000fe400078008ff */
[----:B------:R-:W-:Y:S01]  /*f2f0*/  @!P4 IADD3 R3, R3, R0, RZ ;  /* 0x000000000303c210 */ /* 0x000fe20007ffe0ff */
[----:B------:R-:W-:Y:S01]  /*f300*/  @!P4 IMAD R0, R191, 0xa0, RZ ;  /* 0x000000a0bf00c824 */ /* 0x000fe200078e02ff */
[-C--:B------:R-:W-:Y:S02]  /*f310*/  @!P1 LEA.HI.X R11, R95, R69.reuse, R113, 0x1, P0 ;  /* 0x000000455f0b9211 */ /* 0x080fe400000f0c71 */
[----:B------:R-:W-:Y:S01]  /*f320*/  LOP3.LUT P0, RZ, R33, 0x1, RZ, 0xc0, !PT ;  /* 0x0000000121ff7812 */ /* 0x000fe2000780c0ff */
[----:B--2---:R1:W-:Y:S01]  /*f330*/  @!P5 ST.E.128 desc[UR6][R12.64], R4 ;  /* 0x000000040c00d985 */ /* 0x0043e2000c101d06 */
[----:B------:R-:W-:Y:S04]  /*f340*/  ISETP.NE.AND P5, PT, R21, RZ, PT ;  /* 0x000000ff1500720c */ /* 0x000fe80003fa5270 */
[----:B-1----:R1:W2:Y:S02]  /*f350*/  @!P4 LD.E.128 R4, desc[UR6][R2.64] ;  /* 0x000000060204c980 */ /* 0x0022a4000c101d00 */
[----:B-1----:R-:W-:Y:S01]  /*f360*/  @!P4 IMAD.MOV.U32 R2, RZ, RZ, R68 ;  /* 0x000000ffff02c224 */ /* 0x002fe200078e0044 */
[----:B------:R-:W-:Y:S03]  /*f370*/  @!P4 MOV R3, R69 ;  /* 0x000000450003c202 */ /* 0x000fe60000000f00 */
[----:B------:R-:W-:Y:S04]  /*f380*/  @!P4 IMAD.WIDE.U32 R2, R190, 0xa0, R2 ;  /* 0x000000a0be02c825 */ /* 0x000fe800078e0002 */
[----:B------:R-:W-:Y:S02]  /*f390*/  @!P4 IMAD.IADD R3, R3, 0x1, R0 ;  /* 0x000000010303c824 */ /* 0x000fe400078e0200 */
[----:B------:R-:W-:Y:S03]  /*f3a0*/  @!P3 IMAD R0, R65, 0xc0, RZ ;  /* 0x000000c04100b824 */ /* 0x000fe600078e02ff */
[----:B--2---:R1:W-:Y:S01]  /*f3b0*/  @!P4 ST.E.128 desc[UR6][R2.64], R4 ;  /* 0x000000040200c985 */ /* 0x0043e2000c101d06 */
[----:B------:R-:W-:Y:S01]  /*f3c0*/  ISETP.NE.AND P4, PT, R24, RZ, PT ;  /* 0x000000ff1800720c */ /* 0x000fe20003f85270 */
        /* <DEDUP_REMOVED lines=26> */
[----:B-1----:R-:W-:Y:S03]  /*f570*/  @!P0 IMAD.MOV.U32 R3, RZ, RZ, R70 ;  /* 0x000000ffff038224 */ /* 0x002fe600078e0046 */
[----:B------:R-:W2:Y:S01]  /*f580*/  @!P1 LD.E.128 R4, desc[UR6][R8.64] ;  /* 0x0000000608049980 */ /* 0x000ea2000c101d00 */
[----:B------:R-:W-:Y:S05]  /*f590*/  @!P0 MOV R2, R71 ;  /* 0x0000004700028202 */ /* 0x000fea0000000f00 */
[----:B------:R-:W-:Y:S05]  /*f5a0*/  @!P0 IMAD.WIDE.U32 R2, R64, 0x120, R2 ;  /* 0x0000012040028825 */ /* 0x000fea00078e0002 */
[----:B------:R-:W-:Y:S01]  /*f5b0*/  @!P0 IADD3 R3, R3, R0, RZ ;  /* 0x0000000003038210 */ /* 0x000fe20007ffe0ff */
[----:B------:R-:W-:Y:S01]  /*f5c0*/  @!P0 IMAD R0, R191, 0x120, RZ ;  /* 0x00000120bf008824 */ /* 0x000fe200078e02ff */
[----:B--2---:R1:W-:Y:S01]  /*f5d0*/  @!P1 ST.E.128 desc[UR6][R10.64], R4 ;  /* 0x000000040a009985 */ /* 0x0043e2000c101d06 */
[----:B------:R-:W-:Y:S01]  /*f5e0*/  ISETP.NE.AND P1, PT, R27, RZ, PT ;  /* 0x000000ff1b00720c */ /* 0x000fe20003f25270 */
[----:B-1----:R-:W-:Y:S03]  /*f5f0*/  @!P0 IMAD.MOV.U32 R4, RZ, RZ, R68 ;  /* 0x000000ffff048224 */ /* 0x002fe600078e0044 */
[----:B------:R1:W2:Y:S01]  /*f600*/  @!P0 LD.E.128 R8, desc[UR6][R2.64] ;  /* 0x0000000602088980 */ /* 0x0002a2000c101d00 */
[----:B------:R-:W-:Y:S01]  /*f610*/  @!P6 IMAD R6, R65, 0x140, RZ ;  /* 0x000001404106e824 */ /* 0x000fe200078e02ff */
[-C--:B------:R-:W-:Y:S03]  /*f620*/  @!P0 MOV R5, R69.reuse ;  /* 0x0000004500058202 */ /* 0x080fe60000000f00 */
[----:B------:R-:W-:Y:S04]  /*f630*/  @!P0 IMAD.WIDE.U32 R4, R190, 0x120, R4 ;  /* 0x00000120be048825 */ /* 0x000fe800078e0004 */
[----:B------:R-:W-:Y:S02]  /*f640*/  @!P0 IMAD.IADD R5, R5, 0x1, R0 ;  /* 0x0000000105058824 */ /* 0x000fe400078e0200 */
[----:B------:R-:W-:Y:S02]  /*f650*/  @!P6 IMAD R0, R191, 0x140, RZ ;  /* 0x00000140bf00e824 */ /* 0x000fe400078e02ff */
[----:B-1----:R-:W-:Y:S01]  /*f660*/  @!P6 IMAD.MOV.U32 R2, RZ, RZ, R71 ;  /* 0x000000ffff02e224 */ /* 0x002fe200078e0047 */
[----:B------:R-:W-:Y:S03]  /*f670*/  @!P6 MOV R3, R70 ;  /* 0x000000460003e202 */ /* 0x000fe60000000f00 */
[----:B------:R-:W-:Y:S05]  /*f680*/  @!P6 IMAD.WIDE.U32 R2, R64, 0x140, R2 ;  /* 0x000001404002e825 */ /* 0x000fea00078e0002 */
[----:B------:R-:W-:Y:S01]  /*f690*/  @!P6 IADD3 R3, R3, R6, RZ ;  /* 0x000000060303e210 */ /* 0x000fe20007ffe0ff */
[----:B------:R-:W-:Y:S01]  /*f6a0*/  @!P5 IMAD R6, R65, 0x160, RZ ;  /* 0x000001604106d824 */ /* 0x000fe200078e02ff */
[----:B--2---:R1:W-:Y:S02]  /*f6b0*/  @!P0 ST.E.128 desc[UR6][R4.64], R8 ;  /* 0x0000000804008985 */ /* 0x0043e4000c101d06 */
[----:B-1----:R-:W-:Y:S03]  /*f6c0*/  @!P6 IMAD.MOV.U32 R4, RZ, RZ, R68 ;  /* 0x000000ffff04e224 */ /* 0x002fe600078e0044 */
[----:B------:R1:W2:Y:S01]  /*f6d0*/  @!P6 LD.E.128 R8, desc[UR6][R2.64] ;  /* 0x000000060208e980 */ /* 0x0002a2000c101d00 */
        /* <DEDUP_REMOVED lines=36> */
[----:B------:R-:W-:Y:S03]  /*f920*/  @!P3 MOV R5, R69 ;  /* 0x000000450005b202 */ /* 0x000fe60000000f00 */
[----:B------:R-:W-:Y:S05]  /*f930*/  @!P3 IMAD.WIDE.U32 R4, R190, 0x1a0, R4 ;  /* 0x000001a0be04b825 */ /* 0x000fea00078e0004 */
[----:B------:R-:W-:Y:S01]  /*f940*/  @!P3 IADD3 R5, R5, R0, RZ ;  /* 0x000000000505b210 */ /* 0x000fe20007ffe0ff */
[----:B------:R-:W-:Y:S02]  /*f950*/  @!P2 IMAD R0, R191, 0x1c0, RZ ;  /* 0x000001c0bf00a824 */ /* 0x000fe400078e02ff */
[----:B-1----:R-:W-:Y:S01]  /*f960*/  @!P2 IMAD.MOV.U32 R3, RZ, RZ, R70 ;  /* 0x000000ffff03a224 */ /* 0x002fe200078e0046 */
[----:B------:R-:W-:Y:S05]  /*f970*/  @!P2 MOV R2, R71 ;  /* 0x000000470002a202 */ /* 0x000fea0000000f00 */
        /* <DEDUP_REMOVED lines=9> */
[----:B------:R-:W-:Y:S01]  /*fa10*/  @!P1 IMAD R0, R191, 0x1e0, RZ ;  /* 0x000001e0bf009824 */ /* 0x000fe200078e02ff */
[----:B-1----:R-:W-:Y:S01]  /*fa20*/  @!P1 MOV R2, R71 ;  /* 0x0000004700029202 */ /* 0x002fe20000000f00 */
[----:B------:R-:W-:Y:S04]  /*fa30*/  @!P1 IMAD.MOV.U32 R3, RZ, RZ, R70 ;  /* 0x000000ffff039224 */ /* 0x000fe800078e0046 */
[----:B------:R-:W-:Y:S05]  /*fa40*/  @!P1 IMAD.WIDE.U32 R2, R64, 0x1e0, R2 ;  /* 0x000001e040029825 */ /* 0x000fea00078e0002 */
[----:B------:R-:W-:Y:S01]  /*fa50*/  @!P1 IADD3 R3, R3, R6, RZ ;  /* 0x0000000603039210 */ /* 0x000fe20007ffe0ff */
[----:B--2---:R1:W-:Y:S05]  /*fa60*/  @!P2 ST.E.128 desc[UR6][R4.64], R8 ;  /* 0x000000080400a985 */ /* 0x0043ea000c101d06 */
[----:B-1----:R1:W2:Y:S02]  /*fa70*/  @!P1 LD.E.128 R4, desc[UR6][R2.64] ;  /* 0x0000000602049980 */ /* 0x0022a4000c101d00 */
[----:B-1----:R-:W-:Y:S01]  /*fa80*/  @!P1 IMAD.MOV.U32 R2, RZ, RZ, R68 ;  /* 0x000000ffff029224 */ /* 0x002fe200078e0044 */
[----:B------:R-:W-:Y:S03]  /*fa90*/  @!P1 MOV R3, R69 ;  /* 0x0000004500039202 */ /* 0x000fe60000000f00 */
[----:B------:R-:W-:Y:S05]  /*faa0*/  @!P1 IMAD.WIDE.U32 R2, R190, 0x1e0, R2 ;  /* 0x000001e0be029825 */ /* 0x000fea00078e0002 */
[----:B------:R-:W-:Y:S05]  /*fab0*/  @!P1 IADD3 R3, R3, R0, RZ ;  /* 0x0000000003039210 */ /* 0x000fea0007ffe0ff */
[----:B--2---:R1:W-:Y:S02]  /*fac0*/  @!P1 ST.E.128 desc[UR6][R2.64], R4 ;  /* 0x0000000402009985 */ /* 0x0043e4000c101d06 */
.L_x_991:
[----:B------:R-:W-:Y:S05]  /*fad0*/  BSYNC B2 ;  /* 0x0000000000027941 */ /* 0x000fea0003800000 */
.L_x_956:
[----:B------:R-:W-:Y:S01]  /*fae0*/  ISETP.NE.U32.AND P1, PT, R222, RZ, PT ;  /* 0x000000ffde00720c */ /* 0x000fe20003f25070 */
[----:B------:R-:W5:Y:S01]  /*faf0*/  LD.E R0, desc[UR6][R22.64+0x128] ;  /* 0x0001280616007980 */ /* 0x000f62000c101900 */
[----:B-1----:R-:W-:Y:S01]  /*fb00*/  IMAD.MOV.U32 R2, RZ, RZ, R71 ;  /* 0x000000ffff027224 */ /* 0x002fe200078e0047 */
[----:B------:R-:W-:Y:S01]  /*fb10*/  BSSY B0, `(.L_x_1056) ;  /* 0x0000065000007945 */ /* 0x000fe20003800000 */
[----:B------:R-:W-:Y:S01]  /*fb20*/  ISETP.NE.AND.EX P1, PT, R223, RZ, PT, P1 ;  /* 0x000000ffdf00720c */ /* 0x000fe20003f25310 */
[----:B------:R-:W-:Y:S02]  /*fb30*/  IMAD.MOV.U32 R3, RZ, RZ, R70 ;  /* 0x000000ffff037224 */ /* 0x000fe400078e0046 */
[----:B-----5:R-:W-:Y:S05]  /*fb40*/  IMAD.U32 R0, R0, -0x100, RZ ;  /* 0xffffff0000007824 */ /* 0x020fea00078e00ff */
[C---:B------:R-:W-:Y:S04]  /*fb50*/  LEA R71, P0, R0.reuse, R2, 0x1 ;  /* 0x0000000200477211 */ /* 0x040fe800078008ff */
[----:B------:R-:W-:Y:S01]  /*fb60*/  LEA.HI.X.SX32 R70, R0, R3, 0x1, P0 ;  /* 0x0000000300467211 */ /* 0x000fe200000f0eff */
[----:B------:R-:W-:Y:S08]  /*fb70*/  @!P1 BRA `(.L_x_1057) ;  /* 0x0000000400489947 */ /* 0x000ff00003800000 */
[----:B------:R-:W-:Y:S04]  /*fb80*/  IADD3 R0, R19, -0x1, RZ ;  /* 0xffffffff13007810 */ /* 0x000fe80007ffe0ff */
[----:B------:R-:W-:Y:S11]  /*fb90*/  ISETP.GT.AND P0, PT, R0, R117, PT ;  /* 0x000000750000720c */ /* 0x000ff60003f04270 */
[----:B------:R-:W-:Y:S02]  /*fba0*/  @!UPT UIADD3 URZ, URZ, URZ, URZ ;  /* 0x0000003f3f3ff290 */ /* 0x000fe4000fffe03f */
[----:B------:R-:W-:Y:S05]  /*fbb0*/  @!P0 BRA `(.L_x_1058) ;  /* 0x0000000400688947 */ /* 0x000fea0003800000 */
[----:B------:R-:W5:Y:S01]  /*fbc0*/  LD.E R3, desc[UR6][R22.64+0x170] ;  /* 0x0001700616037980 */ /* 0x000f62000c101900 */
[----:B--234-:R-:W-:Y:S03]  /*fbd0*/  IABS R9, R18 ;  /* 0x0000001200097213 */ /* 0x01cfe60000000000 */
[----:B------:R-:W2:Y:S01]  /*fbe0*/  LD.E.64 R12, desc[UR6][R22.64+0x28] ;  /* 0x00002806160c7980 */ /* 0x000ea2000c101b00 */
[-C--:B-----5:R-:W-:Y:S02]  /*fbf0*/  IABS R5, R3.reuse ;  /* 0x0000000300057213 */ /* 0x0a0fe40000000000 */
[----:B------:R-:W-:Y:S02]  /*fc00*/  IABS R8, R3 ;  /* 0x0000000300087213 */ /* 0x000fe40000000000 */
[----:B------:R-:W1:Y:S03]  /*fc10*/  I2F.RP R6, R5 ;  /* 0x0000000500067306 */ /* 0x000e660000209400 */
[----:B------:R-:W-:Y:S07]  /*fc20*/  IMAD.MOV R8, RZ, RZ, -R8 ;  /* 0x000000ffff087224 */ /* 0x000fee00078e0a08 */
[----:B-1----:R-:W1:Y:S02]  /*fc30*/  MUFU.RCP R6, R6 ;  /* 0x0000000600067308 */ /* 0x002e640000001000 */
[----:B-1----:R-:W-:Y:S08]  /*fc40*/  VIADD R6, R6, 0xffffffe ;  /* 0x0ffffffe06067836 */ /* 0x002ff00000000000 */
[----:B------:R-:W1:Y:S02]  /*fc50*/  F2I.FTZ.U32.TRUNC.NTZ R7, R6 ;  /* 0x0000000600077305 */ /* 0x000e64000021f000 */
[--C-:B-1----:R-:W-:Y:S02]  /*fc60*/  IMAD.MOV R0, RZ, RZ, -R7.reuse ;  /* 0x000000ffff007224 */ /* 0x102fe400078e0a07 */
[----:B------:R-:W-:Y:S03]  /*fc70*/  IMAD.MOV.U32 R6, RZ, RZ, RZ ;  /* 0x000000ffff067224 */ /* 0x000fe600078e00ff */
[----:B------:R-:W-:Y:S01]  /*fc80*/  MOV R2, R0 ;  /* 0x0000000000027202 */ /* 0x000fe20000000f00 */
[----:B------:R-:W-:Y:S04]  /*fc90*/  VIADD R0, R20, 0xfffffe00 ;  /* 0xfffffe0014007836 */ /* 0x000fe80000000000 */
[----:B------:R-:W-:Y:S01]  /*fca0*/  IMAD R2, R2, R5, RZ ;  /* 0x0000000502027224 */ /* 0x000fe200078e02ff */
[----:B------:R-:W-:Y:S03]  /*fcb0*/  IABS R4, R0 ;  /* 0x0000000000047213 */ /* 0x000fe60000000000 */
[----:B------:R-:W-:Y:S01]  /*fcc0*/  IMAD.HI.U32 R7, R7, R2, R6 ;  /* 0x0000000207077227 */ /* 0x000fe200078e0006 */
[----:B------:R-:W-:Y:S05]  /*fcd0*/  MOV R6, R4 ;  /* 0x0000000400067202 */ /* 0x000fea0000000f00 */
[C---:B------:R-:W-:Y:S04]  /*fce0*/  IMAD.HI.U32 R2, R7.reuse, R6, RZ ;  /* 0x0000000607027227 */ /* 0x040fe800078e00ff */
[----:B------:R-:W-:Y:S04]  /*fcf0*/  IMAD.HI.U32 R4, R7, R9, RZ ;  /* 0x0000000907047227 */ /* 0x000fe800078e00ff */
[-C--:B------:R-:W-:Y:S02]  /*fd00*/  IMAD R6, R2, R8.reuse, R6 ;  /* 0x0000000802067224 */ /* 0x080fe400078e0206 */
[----:B------:R-:W-:Y:S03]  /*fd10*/  IMAD R7, R4, R8, R9 ;  /* 0x0000000804077224 */ /* 0x000fe600078e0209 */
[C---:B------:R-:W-:Y:S02]  /*fd20*/  ISETP.GT.U32.AND P0, PT, R5.reuse, R6, PT ;  /* 0x000000060500720c */ /* 0x040fe40003f04070 */
[----:B------:R-:W-:Y:S11]  /*fd30*/  ISETP.GT.U32.AND P3, PT, R5, R7, PT ;  /* 0x000000070500720c */ /* 0x000ff60003f64070 */
[----:B------:R-:W-:Y:S02]  /*fd40*/  @!P0 IMAD.IADD R6, R6, 0x1, -R5 ;  /* 0x0000000106068824 */ /* 0x000fe400078e0a05 */
[-C--:B------:R-:W-:Y:S01]  /*fd50*/  @!P3 IADD3 R7, R7, -R5.reuse, RZ ;  /* 0x800000050707b210 */ /* 0x080fe20007ffe0ff */
[----:B------:R-:W-:Y:S01]  /*fd60*/  @!P0 VIADD R2, R2, 0x1 ;  /* 0x0000000102028836 */ /* 0x000fe20000000000 */
[----:B------:R-:W-:Y:S01]  /*fd70*/  ISETP.NE.AND P0, PT, R3, RZ, PT ;  /* 0x000000ff0300720c */ /* 0x000fe20003f05270 */
[----:B------:R-:W-:Y:S01]  /*fd80*/  @!P3 VIADD R4, R4, 0x1 ;  /* 0x000000010404b836 */ /* 0x000fe20000000000 */
[-C--:B------:R-:W-:Y:S02]  /*fd90*/  ISETP.GE.U32.AND P4, PT, R6, R5.reuse, PT ;  /* 0x000000050600720c */ /* 0x080fe40003f86070 */
[----:B------:R-:W-:Y:S02]  /*fda0*/  ISETP.GE.U32.AND P5, PT, R7, R5, PT ;  /* 0x000000050700720c */ /* 0x000fe40003fa6070 */
[-C--:B------:R-:W-:Y:S02]  /*fdb0*/  LOP3.LUT R6, R0, R3.reuse, RZ, 0x3c, !PT ;  /* 0x0000000300067212 */ /* 0x080fe400078e3cff */
[-C--:B------:R-:W-:Y:S02]  /*fdc0*/  LOP3.LUT R5, R18, R3.reuse, RZ, 0x3c, !PT ;  /* 0x0000000312057212 */ /* 0x080fe400078e3cff */
[----:B------:R-:W-:Y:S02]  /*fdd0*/  ISETP.GE.AND P1, PT, R6, RZ, PT ;  /* 0x000000ff0600720c */ /* 0x000fe40003f26270 */
[----:B------:R-:W-:Y:S02]  /*fde0*/  ISETP.GE.AND P2, PT, R5, RZ, PT ;  /* 0x000000ff0500720c */ /* 0x000fe40003f46270 */
[----:B------:R-:W-:Y:S02]  /*fdf0*/  LOP3.LUT R6, RZ, R3, RZ, 0x33, !PT ;  /* 0x00000003ff067212 */ /* 0x000fe400078e33ff */
[----:B------:R-:W-:Y:S01]  /*fe00*/  @P4 IADD3 R2, R2, 0x1, RZ ;  /* 0x0000000102024810 */ /* 0x000fe20007ffe0ff */
[----:B------:R-:W-:Y:S01]  /*fe10*/  @P5 VIADD R4, R4, 0x1 ;  /* 0x0000000104045836 */ /* 0x000fe20000000000 */
[----:B------:R-:W-:Y:S05]  /*fe20*/  IADD3 R0, -R18, R0, RZ ;  /* 0x0000000012007210 */ /* 0x000fea0007ffe1ff */
[----:B------:R-:W-:Y:S02]  /*fe30*/  @!P1 IADD3 R2, -R2, RZ, RZ ;  /* 0x000000ff02029210 */ /* 0x000fe40007ffe1ff */
[----:B------:R-:W-:Y:S02]  /*fe40*/  @!P2 IMAD.MOV R4, RZ, RZ, -R4 ;  /* 0x000000ffff04a224 */ /* 0x000fe400078e0a04 */
[C---:B------:R-:W-:Y:S03]  /*fe50*/  SEL R5, R6.reuse, R2, !P0 ;  /* 0x0000000206057207 */ /* 0x040fe60004000000 */
[----:B------:R-:W-:Y:S02]  /*fe60*/  SEL R2, R6, R4, !P0 ;  /* 0x0000000406027207 */ /* 0x000fe40004000000 */
[CC--:B------:R-:W-:Y:S01]  /*fe70*/  LEA R10, P1, R5.reuse, R222.reuse, 0x2 ;  /* 0x000000de050a7211 */ /* 0x0c0fe200078210ff */
[----:B------:R-:W3:Y:S01]  /*fe80*/  LD.E.64 R6, desc[UR6][R22.64+0x40] ;  /* 0x0000400616067980 */ /* 0x000ee2000c101b00 */
[C---:B------:R-:W-:Y:S02]  /*fe90*/  LEA R8, P0, R2.reuse, R222, 0x2 ;  /* 0x000000de02087211 */ /* 0x040fe400078010ff */
[-C--:B------:R-:W-:Y:S02]  /*fea0*/  LEA.HI.X.SX32 R11, R5, R223.reuse, 0x2, P1 ;  /* 0x000000df050b7211 */ /* 0x080fe400008f16ff */
[C---:B------:R-:W-:Y:S01]  /*feb0*/  LEA.HI.X.SX32 R9, R2.reuse, R223, 0x2, P0 ;  /* 0x000000df02097211 */ /* 0x040fe200000f16ff */
[----:B------:R-:W-:Y:S02]  /*fec0*/  IMAD.IADD R2, R2, 0x1, -R5 ;  /* 0x0000000102027824 */ /* 0x000fe400078e0a05 */
[----:B------:R-:W4:Y:S02]  /*fed0*/  LD.E R15, desc[UR6][R10.64] ;  /* 0x000000060a0f7980 */ /* 0x000f24000c101900 */
[----:B------:R-:W-:Y:S02]  /*fee0*/  IMAD R0, R2, R3, R0 ;  /* 0x0000000302007224 */ /* 0x000fe400078e0200 */
[----:B------:R-:W4:Y:S03]  /*fef0*/  LD.E R4, desc[UR6][R8.64] ;  /* 0x0000000608047980 */ /* 0x000f26000c101900 */
[----:B------:R-:W-:Y:S01]  /*ff00*/  SHF.R.S32.HI R14, RZ, 0x1f, R0 ;  /* 0x0000001fff0e7819 */ /* 0x000fe20000011400 */
[----:B------:R-:W5:Y:S06]  /*ff10*/  LD.E.64 R10, desc[UR6][R22.64+0x38] ;  /* 0x00003806160a7980 */ /* 0x000f6c000c101b00 */
[----:B------:R-:W5:Y:S01]  /*ff20*/  LD.E.64 R8, desc[UR6][R22.64+0x20] ;  /* 0x0000200616087980 */ /* 0x000f62000c101b00 */
[----:B---3--:R-:W-:Y:S04]  /*ff30*/  IMAD R2, R7, R0, RZ ;  /* 0x0000000007027224 */ /* 0x008fe800078e02ff */
[----:B------:R-:W-:Y:S01]  /*ff40*/  IMAD R7, R6, R14, R2 ;  /* 0x0000000e06077224 */ /* 0x000fe200078e0202 */
[----:B----4-:R-:W-:Y:S01]  /*ff50*/  IADD3 R15, -R4, R15, RZ ;  /* 0x0000000f040f7210 */ /* 0x010fe20007ffe1ff */
[----:B------:R-:W-:Y:S03]  /*ff60*/  IMAD.WIDE.U32 R4, R6, R0, RZ ;  /* 0x0000000006047225 */ /* 0x000fe600078e00ff */
[----:B------:R-:W-:Y:S01]  /*ff70*/  SHF.R.S32.HI R18, RZ, 0x1f, R15 ;  /* 0x0000001fff127819 */ /* 0x000fe2000001140f */
[----:B------:R-:W-:Y:S02]  /*ff80*/  IMAD.IADD R5, R5, 0x1, R7 ;  /* 0x0000000105057824 */ /* 0x000fe400078e0207 */
[----:B--2---:R-:W-:Y:S03]  /*ff90*/  IMAD.WIDE.U32 R4, R15, R12, R4 ;  /* 0x0000000c0f047225 */ /* 0x004fe600078e0004 */
[----:B------:R-:W-:Y:S01]  /*ffa0*/  LEA R73, P1, R4, R73, 0x1 ;  /* 0x0000004904497211 */ /* 0x000fe200078208ff */
[-C--:B-----5:R-:W-:Y:S04]  /*ffb0*/  IMAD R2, R9, R15.reuse, RZ ;  /* 0x0000000f09027224 */ /* 0x0a0fe800078e02ff */
[C---:B------:R-:W-:Y:S02]  /*ffc0*/  IMAD R6, R8.reuse, R18, R2 ;  /* 0x0000001208067224 */ /* 0x040fe400078e0202 */
[-C--:B------:R-:W-:Y:S04]  /*ffd0*/  IMAD.WIDE.U32 R2, R8, R15.reuse, RZ ;  /* 0x0000000f08027225 */ /* 0x080fe800078e00ff */
[----:B------:R-:W-:Y:S01]  /*ffe0*/  IMAD R15, R13, R15, RZ ;  /* 0x0000000f0d0f7224 */ /* 0x000fe200078e02ff */
[----:B------:R-:W-:Y:S01]  /*fff0*/  IADD3 R3, R3, R6, RZ ;  /* 0x0000000603037210 */ /* 0x000fe20007ffe0ff */
[----:B------:R-:W-:Y:S02]  /*10000*/  IMAD R6, R11, R0, RZ ;  /* 0x000000000b067224 */ /* 0x000fe400078e02ff */
[----:B------:R-:W-:Y:S04]  /*10010*/  IMAD.WIDE.U32 R2, R0, R10, R2 ;  /* 0x0000000a00027225 */ /* 0x000fe800078e0002 */
[----:B------:R-:W-:Y:S01]  /*10020*/  IMAD R0, R12, R18, R15 ;  /* 0x000000120c007224 */ /* 0x000fe200078e020f */
[----:B------:R-:W-:Y:S01]  /*10030*/  LEA R68, P0, R2, R68, 0x1 ;  /* 0x0000004402447211 */ /* 0x000fe200078008ff */
[----:B------:R-:W-:Y:S02]  /*10040*/  IMAD R10, R10, R14, R6 ;  /* 0x0000000e0a0a7224 */ /* 0x000fe400078e0206 */
[----:B------:R-:W-:Y:S03]  /*10050*/  IMAD.IADD R0, R5, 0x1, R0 ;  /* 0x0000000105007824 */ /* 0x000fe600078e0200 */
[----:B------:R-:W-:Y:S02]  /*10060*/  IADD3 R10, R3, R10, RZ ;  /* 0x0000000a030a7210 */ /* 0x000fe40007ffe0ff */
[----:B------:R-:W-:Y:S02]  /*10070*/  LEA.HI.X R72, R4, R72, R0, 0x1, P1 ;  /* 0x0000004804487211 */ /* 0x000fe400008f0c00 */
[----:B------:R-:W-:Y:S01]  /*10080*/  LEA.HI.X R69, R2, R69, R10, 0x1, P0 ;  /* 0x0000004502457211 */ /* 0x000fe200000f0c0a */
[----:B------:R-:W-:Y:S05]  /*10090*/  BRA `(.L_x_1058) ;  /* 0x0000000000307947 */ /* 0x000fea0003800000 */
.L_x_1057:
[----:B----4-:R-:W-:Y:S01]  /*100a0*/  MOV R5, R72 ;  /* 0x0000004800057202 */ /* 0x010fe20000000f00 */
[----:B--23--:R-:W2:Y:S01]  /*100b0*/  LD.E R6, desc[UR6][R22.64+0x40] ;  /* 0x0000400616067980 */ /* 0x00cea2000c101900 */
[----:B------:R-:W-:Y:S01]  /*100c0*/  MOV R3, R69 ;  /* 0x0000004500037202 */ /* 0x000fe20000000f00 */
[----:B------:R-:W-:Y:S02]  /*100d0*/  IMAD.MOV.U32 R4, RZ, RZ, R73 ;  /* 0x000000ffff047224 */ /* 0x000fe400078e0049 */
[----:B------:R-:W3:Y:S01]  /*100e0*/  LD.E R0, desc[UR6][R22.64+0x38] ;  /* 0x0000380616007980 */ /* 0x000ee2000c101900 */
[----:B------:R-:W-:Y:S02]  /*100f0*/  IMAD.MOV.U32 R2, RZ, RZ, R68 ;  /* 0x000000ffff027224 */ /* 0x000fe400078e0044 */
[----:B---3--:R-:W-:Y:S02]  /*10100*/  IMAD.U32 R0, R0, -0x100, RZ ;  /* 0xffffff0000007824 */ /* 0x008fe400078e00ff */
[----:B--2---:R-:W-:Y:S03]  /*10110*/  IMAD.U32 R6, R6, -0x100, RZ ;  /* 0xffffff0006067824 */ /* 0x004fe600078e00ff */
[----:B------:R-:W-:Y:S02]  /*10120*/  LEA R68, P0, R0, R2, 0x1 ;  /* 0x0000000200447211 */ /* 0x000fe400078008ff */
[----:B------:R-:W-:Y:S02]  /*10130*/  LEA R73, P1, R6, R4, 0x1 ;  /* 0x0000000406497211 */ /* 0x000fe400078208ff */
[----:B------:R-:W-:Y:S02]  /*10140*/  LEA.HI.X.SX32 R69, R0, R3, 0x1, P0 ;  /* 0x0000000300457211 */ /* 0x000fe400000f0eff */
[----:B------:R-:W-:Y:S09]  /*10150*/  LEA.HI.X.SX32 R72, R6, R5, 0x1, P1 ;  /* 0x0000000506487211 */ /* 0x000ff200008f0eff */
.L_x_1058:
[----:B------:R-:W-:Y:S05]  /*10160*/  BSYNC B0 ;  /* 0x0000000000007941 */ /* 0x000fea0003800000 */
.L_x_1056:
[----:B------:R-:W-:Y:S04]  /*10170*/  IADD3 R19, R19, -0x1, RZ ;  /* 0xffffffff13137810 */ /* 0x000fe80007ffe0ff */
[----:B------:R-:W-:Y:S11]  /*10180*/  ISETP.GT.AND P0, PT, R19, R117, PT ;  /* 0x000000751300720c */ /* 0x000ff60003f04270 */
[----:B------:R-:W-:Y:S02]  /*10190*/  @!UPT UIADD3 URZ, URZ, URZ, URZ ;  /* 0x0000003f3f3ff290 */ /* 0x000fe4000fffe03f */
[----:B------:R-:W-:Y:S05]  /*101a0*/  @P0 BRA `(.L_x_1059) ;  /* 0xffffff2c00800947 */ /* 0x000fea000383ffff */
.L_x_955:
[----:B------:R-:W-:Y:S05]  /*101b0*/  WARPSYNC.ALL ;  /* 0x0000000000007948 */ /* 0x000fea0003800000 */
[----:B------:R-:W-:Y:S06]  /*101c0*/  BAR.SYNC.DEFER_BLOCKING 0x0 ;  /* 0x0000000000007b1d */ /* 0x000fec0000010000 */
[----:B--234-:R-:W2:Y:S02]  /*101d0*/  LD.E R35, desc[UR6][R22.64+0xd0] ;  /* 0x0000d00616237980 */ /* 0x01cea4000c101900 */
[----:B------:R-:W1:Y:S01]  /*101e0*/  S2UR UR4, SR_CgaCtaId ;  /* 0x00000000000479c3 */ /* 0x000e620000008800 */
[----:B------:R-:W-:Y:S01]  /*101f0*/  UMOV UR5, 0x400 ;  /* 0x0000040000057882 */ /* 0x000fe20000000000 */
[----:B------:R-:W-:Y:S01]  /*10200*/  BSSY B2, `(.L_x_1060) ;  /* 0x0000319000027945 */ /* 0x000fe20003800000 */
[----:B------:R-:W3:Y:S01]  /*10210*/  S2R R0, SR_CTAID.X ;  /* 0x0000000000007919 */ /* 0x000ee20000002500 */
[C---:B------:R-:W-:Y:S01]  /*10220*/  SHF.L.U64.HI R6, R168.reuse, 0x4, R169 ;  /* 0x00000004a8067819 */ /* 0x040fe200000102a9 */
[----:B------:R-:W-:Y:S01]  /*10230*/  IMAD.SHL.U32 R4, R168, 0x10, RZ ;  /* 0x00000010a8047824 */ /* 0x000fe200078e00ff */
[----:B-1----:R-:W-:-:S06]  /*10240*/  ULEA UR4, UR4, UR5, 0x18 ;  /* 0x0000000504047291 */ /* 0x002fcc000f8ec03f */
[----:B------:R-:W-:Y:S01]  /*10250*/  LEA R188, R214, UR4, 0x1 ;  /* 0x00000004d6bc7c11 */ /* 0x000fe2000f8e08ff */
[----:B---3--:R-:W-:Y:S01]  /*10260*/  IMAD.SHL.U32 R180, R0, 0x40, RZ ;  /* 0x0000004000b47824 */ /* 0x008fe200078e00ff */
[----:B--2---:R-:W-:-:S13]  /*10270*/  ISETP.NE.AND P0, PT, R35, RZ, PT ;  /* 0x000000ff2300720c */ /* 0x004fda0003f05270 */
[----:B------:R-:W-:Y:S05]  /*10280*/  @!P0 BRA `(.L_x_1061) ;  /* 0x0000002c00408947 */ /* 0x000fea0003800000 */
[----:B------:R-:W2:Y:S01]  /*10290*/  LD.E.64 R2, desc[UR6][R22.64+0xf0] ;  /* 0x0000f00616027980 */ /* 0x000ea2000c101b00 */
[----:B------:R-:W1:Y:S01]  /*102a0*/  S2R R5, SR_CTAID.Y ;  /* 0x0000000000057919 */ /* 0x000e620000002600 */
[----:B------:R-:W3:Y:S02]  /*102b0*/  S2R R0, SR_CTAID.Y ;  /* 0x0000000000007919 */ /* 0x000ee40000002600 */
[----:B------:R-:W4:Y:S04]  /*102c0*/  LD.E.U8 R12, desc[UR6][R22.64+0x1b3] ;  /* 0x0001b306160c7980 */ /* 0x000f28000c101100 */
[----:B------:R-:W4:Y:S04]  /*102d0*/  LDL R13, [R1+0x14c] ;  /* 0x00014c00010d7983 */ /* 0x000f280000100800 */
[----:B------:R-:W5:Y:S04]  /*102e0*/  LD.E R39, desc[UR6][R22.64+0xc0] ;  /* 0x0000c00616277980 */ /* 0x000f68000c101900 */
[----:B-----5:R-:W5:Y:S04]  /*102f0*/  LD.E.64 R30, desc[UR6][R22.64+0x148] ;  /* 0x00014806161e7980 */ /* 0x020f68000c101b00 */
[----:B------:R-:W5:Y:S01]  /*10300*/  LD.E.64 R28, desc[UR6][R22.64+0x150] ;  /* 0x00015006161c7980 */ /* 0x000f62000c101b00 */
[----:B-1----:R-:W-:-:S02]  /*10310*/  SHF.R.S32.HI R5, RZ, 0x1f, R5 ;  /* 0x0000001fff057819 */ /* 0x002fc40000011405 */
[----:B--2---:R-:W-:-:S04]  /*10320*/  ISETP.NE.U32.AND P1, PT, R2, RZ, PT ;  /* 0x000000ff0200720c */ /* 0x004fc80003f25070 */
[----:B------:R-:W-:-:S13]  /*10330*/  ISETP.NE.AND.EX P1, PT, R3, RZ, PT, P1 ;  /* 0x000000ff0300720c */ /* 0x000fda0003f25310 */
[----:B---3--:R-:W-:-:S04]  /*10340*/  @P1 LEA R2, P0, R0, R2, 0x2 ;  /* 0x0000000200021211 */ /* 0x008fc800078010ff */
[----:B------:R-:W-:Y:S01]  /*10350*/  @P1 LEA.HI.X R3, R0, R3, R5, 0x2, P0 ;  /* 0x0000000300031211 */ /* 0x000fe200000f1405 */
[----:B------:R-:W-:-:S06]  /*10360*/  IMAD.MOV.U32 R0, RZ, RZ, RZ ;  /* 0x000000ffff007224 */ /* 0x000fcc00078e00ff */
[----:B------:R1:W2:Y:S01]  /*10370*/  @P1 LD.E R0, desc[UR6][R2.64] ;  /* 0x0000000602001980 */ /* 0x0002a2000c101900 */
[----:B------:R-:W-:Y:S01]  /*10380*/  LEA R5, P0, R168, R212, 0x5 ;  /* 0x000000d4a8057211 */ /* 0x000fe200078028ff */
[----:B------:R-:W-:-:S03]  /*10390*/  IMAD.MOV.U32 R214, RZ, RZ, R212 ;  /* 0x000000ffffd67224 */ /* 0x000fc600078e00d4 */
[----:B------:R-:W-:Y:S01]  /*103a0*/  LEA.HI.X R7, R168, R215, R169, 0x5, P0 ;  /* 0x000000d7a8077211 */ /* 0x000fe200000f2ca9 */
[----:B------:R-:W-:Y:S01]  /*103b0*/  IMAD R10, R169, 0x30, RZ ;  /* 0x00000030a90a7824 */ /* 0x000fe200078e02ff */
[----:B------:R-:W-:Y:S02]  /*103c0*/  LEA R42, P0, R5, R166, 0x1 ;  /* 0x000000a6052a7211 */ /* 0x000fe400078008ff */
[----:B------:R-:W-:Y:S02]  /*103d0*/  LEA.HI R20, R35, R35, RZ, 0x1 ;  /* 0x0000002323147211 */ /* 0x000fe400078f08ff */
[----:B------:R-:W-:Y:S02]  /*103e0*/  LEA.HI.X R43, R5, R167, R7, 0x1, P0 ;  /* 0x000000a7052b7211 */ /* 0x000fe400000f0c07 */
[----:B------:R-:W-:Y:S02]  /*103f0*/  IADD3 R4, P1, R4, R212, RZ ;  /* 0x000000d404047210 */ /* 0x000fe40007f3e0ff */
[----:B------:R-:W-:Y:S01]  /*10400*/  SHF.R.S32.HI R20, RZ, 0x1, R20 ;  /* 0x00000001ff147819 */ /* 0x000fe20000011414 */
[----:B-1----:R-:W-:-:S04]  /*10410*/  IMAD.WIDE.U32 R2, R168, 0x30, R214 ;  /* 0x00000030a8027825 */ /* 0x002fc800078e00d6 */
[----:B------:R-:W-:Y:S01]  /*10420*/  IMAD.IADD R5, R3, 0x1, R10 ;  /* 0x0000000103057824 */ /* 0x000fe200078e020a */
[-C--:B------:R-:W-:Y:S01]  /*10430*/  LEA R44, P0, R2, R166.reuse, 0x1 ;  /* 0x000000a6022c7211 */ /* 0x080fe200078008ff */
[----:B------:R-:W-:Y:S01]  /*10440*/  IMAD.X R6, R6, 0x1, R215, P1 ;  /* 0x0000000106067824 */ /* 0x000fe200008e06d7 */
[-C--:B------:R-:W-:Y:S02]  /*10450*/  LEA R32, P1, R4, R166.reuse, 0x1 ;  /* 0x000000a604207211 */ /* 0x080fe400078208ff */
[-C--:B------:R-:W-:Y:S02]  /*10460*/  LEA.HI.X R45, R2, R167.reuse, R5, 0x1, P0 ;  /* 0x000000a7022d7211 */ /* 0x080fe400000f0c05 */
[----:B----4-:R-:W-:Y:S02]  /*10470*/  ISETP.NE.AND P0, PT, R12, RZ, PT ;  /* 0x000000ff0c00720c */ /* 0x010fe40003f05270 */
[----:B------:R-:W-:Y:S02]  /*10480*/  LEA.HI.X R33, R4, R167, R6, 0x1, P1 ;  /* 0x000000a704217211 */ /* 0x000fe400008f0c06 */
[----:B------:R-:W-:-:S04]  /*10490*/  LEA R8, P2, R212, R166, 0x1 ;  /* 0x000000a6d4087211 */ /* 0x000fc800078408ff */
[----:B------:R-:W-:Y:S01]  /*104a0*/  LEA.HI.X R9, R212, R167, R215, 0x1, P2 ;  /* 0x000000a7d4097211 */ /* 0x000fe200010f0cd7 */
[--C-:B------:R-:W-:Y:S02]  /*104b0*/  IMAD.IADD R38, R13, 0x1, -R180.reuse ;  /* 0x000000010d267824 */ /* 0x100fe400078e0ab4 */
[----:B------:R-:W-:Y:S01]  /*104c0*/  IMAD.SHL.U32 R46, R20, 0x10, RZ ;  /* 0x00000010142e7824 */ /* 0x000fe200078e00ff */
[----:B--2---:R-:W-:Y:S01]  /*104d0*/  IADD3 R11, R0, R119, R180 ;  /* 0x00000077000b7210 */ /* 0x004fe20007ffe0b4 */
[----:B------:R-:W-:-:S04]  /*104e0*/  IMAD R0, R78, R20, R252 ;  /* 0x000000144e007224 */ /* 0x000fc800078e02fc */
[----:B------:R-:W-:Y:S02]  /*104f0*/  IMAD R4, R11, R20, RZ ;  /* 0x000000140b047224 */ /* 0x000fe400078e02ff */
[----:B------:R-:W-:-:S03]  /*10500*/  IMAD.IADD R3, R252, 0x1, R0 ;  /* 0x00000001fc037824 */ /* 0x000fc600078e0200 */
[----:B------:R-:W-:Y:S02]  /*10510*/  SHF.R.S32.HI R6, RZ, 0x1f, R4 ;  /* 0x0000001fff067819 */ /* 0x000fe40000011404 */
[C---:B------:R-:W-:Y:S02]  /*10520*/  IADD3 R16, P2, R4.reuse, R0, RZ ;  /* 0x0000000004107210 */ /* 0x040fe40007f5e0ff */
[----:B------:R-:W-:Y:S02]  /*10530*/  IADD3 R41, P1, R4, R3, RZ ;  /* 0x0000000304297210 */ /* 0x000fe40007f3e0ff */
[-C--:B------:R-:W-:Y:S02]  /*10540*/  LEA.HI.X.SX32 R18, R0, R6.reuse, 0x1, P2 ;  /* 0x0000000600127211 */ /* 0x080fe400010f0eff */
[----:B------:R-:W-:Y:S01]  /*10550*/  LEA.HI.X.SX32 R40, R3, R6, 0x1, P1 ;  /* 0x0000000603287211 */ /* 0x000fe200008f0eff */
[----:B------:R-:W-:Y:S08]  /*10560*/  @!P0 BRA `(.L_x_1062) ;  /* 0x00000010000c8947 */ /* 0x000ff00003800000 */
[----:B------:R-:W1:Y:S01]  /*10570*/  S2R R19, SR_TID.X ;  /* 0x0000000000137919 */ /* 0x000e620000002100 */
[----:B------:R-:W-:Y:S01]  /*10580*/  ISETP.GE.AND P0, PT, R78, R38, PT ;  /* 0x000000264e00720c */ /* 0x000fe20003f06270 */
[----:B------:R-:W-:Y:S03]  /*10590*/  BSSY B1, `(.L_x_1063) ;  /* 0x000003c000017945 */ /* 0x000fe60003800000 */
[----:B-1----:R-:W-:-:S13]  /*105a0*/  ISETP.LT.OR P0, PT, R19, -0x7, P0 ;  /* 0xfffffff91300780c */ /* 0x002fda0000701670 */
[----:B------:R-:W-:Y:S05]  /*105b0*/  @P0 BRA `(.L_x_1064) ;  /* 0x0000000000e40947 */ /* 0x000fea0003800000 */
[----:B------:R-:W-:-:S13]  /*105c0*/  ISETP.GE.AND P0, PT, R132, R39, PT ;  /* 0x000000278400720c */ /* 0x000fda0003f06270 */
[----:B------:R1:W-:Y:S01]  /*105d0*/  @P0 STS.128 [R188], RZ ;  /* 0x000000ffbc000388 */ /* 0x0003e20000000c00 */
[----:B------:R-:W-:Y:S05]  /*105e0*/  @P0 BRA `(.L_x_1064) ;  /* 0x0000000000d80947 */ /* 0x000fea0003800000 */
[----:B------:R2:W5:Y:S01]  /*105f0*/  LD.E.128 R4, desc[UR6][R8.64] ;  /* 0x0000000608047980 */ /* 0x000562000c101d00 */
[----:B------:R-:W-:Y:S01]  /*10600*/  ISETP.GE.AND P0, PT, R132, R35, PT ;  /* 0x000000238400720c */ /* 0x000fe20003f06270 */
[----:B------:R-:W-:-:S12]  /*10610*/  BSSY B0, `(.L_x_1065) ;  /* 0x0000032000007945 */ /* 0x000fd80003800000 */
[----:B------:R-:W-:Y:S05]  /*10620*/  @P0 BRA `(.L_x_1066) ;  /* 0x0000000000c00947 */ /* 0x000fea0003800000 */
[C---:B------:R-:W-:Y:S02]  /*10630*/  SHF.L.U32 R2, R16.reuse, 0x1, RZ ;  /* 0x0000000110027819 */ /* 0x040fe400000006ff */
[----:B------:R-:W-:Y:S02]  /*10640*/  SHF.L.U64.HI R0, R16, 0x1, R18 ;  /* 0x0000000110007819 */ /* 0x000fe40000010212 */
[-C--:B--2--5:R-:W-:Y:S02]  /*10650*/  IADD3 R8, P1, R30, R2.reuse, RZ ;  /* 0x000000021e087210 */ /* 0x0a4fe40007f3e0ff */
[----:B------:R-:W-:Y:S02]  /*10660*/  IADD3 R2, P0, R28, R2, RZ ;  /* 0x000000021c027210 */ /* 0x000fe40007f1e0ff */
[-C--:B------:R-:W-:Y:S02]  /*10670*/  IADD3.X R9, R31, R0.reuse, RZ, P1, !PT ;  /* 0x000000001f097210 */ /* 0x080fe40000ffe4ff */
[----:B------:R-:W-:-:S04]  /*10680*/  IADD3.X R3, R29, R0, RZ, P0, !PT ;  /* 0x000000001d037210 */ /* 0x000fc800007fe4ff */
[----:B------:R-:W2:Y:S04]  /*10690*/  LD.E.64 R8, desc[UR6][R8.64] ;  /* 0x0000000608087980 */ /* 0x000ea8000c101b00 */
[----:B------:R3:W4:Y:S02]  /*106a0*/  LD.E.64 R10, desc[UR6][R2.64] ;  /* 0x00000006020a7980 */ /* 0x000724000c101b00 */
[----:B---3--:R-:W-:Y:S02]  /*106b0*/  MOV R3, R5 ;  /* 0x0000000500037202 */ /* 0x008fe40000000f00 */
[----:B------:R-:W-:Y:S02]  /*106c0*/  MOV R2, R7 ;  /* 0x0000000700027202 */ /* 0x000fe40000000f00 */
[----:B------:R-:W-:Y:S01]  /*106d0*/  MOV R7, R4 ;  /* 0x0000000400077202 */ /* 0x000fe20000000f00 */
[----:B------:R-:W-:-:S02]  /*106e0*/  HADD2.F32 R4, -RZ, R3.H0_H0 ;  /* 0x20000003ff047230 */ /* 0x000fc40000004100 */
[----:B------:R-:W-:Y:S02]  /*106f0*/  HADD2.F32 R3, -RZ, R3.H1_H1 ;  /* 0x30000003ff037230 */ /* 0x000fe40000004100 */
[--C-:B------:R-:W-:Y:S01]  /*10700*/  HADD2.F32 R0, -RZ, R2.reuse.H1_H1 ;  /* 0x30000002ff007230 */ /* 0x100fe20000004100 */
[----:B------:R-:W-:Y:S01]  /*10710*/  MOV R5, R6 ;  /* 0x0000000600057202 */ /* 0x000fe20000000f00 */
[----:B------:R-:W-:Y:S02]  /*10720*/  HADD2.F32 R2, -RZ, R2.H0_H0 ;  /* 0x20000002ff027230 */ /* 0x000fe40000004100 */
[----:B--2---:R-:W-:Y:S02]  /*10730*/  HADD2.F32 R15, -RZ, R8.H1_H1 ;  /* 0x30000008ff0f7230 */ /* 0x004fe40000004100 */
[----:B------:R-:W-:Y:S02]  /*10740*/  HADD2.F32 R13, -RZ, R9.H1_H1 ;  /* 0x30000009ff0d7230 */ /* 0x000fe40000004100 */
[----:B----4-:R-:W-:-:S02]  /*10750*/  HADD2.F32 R14, -RZ, R10.H1_H1 ;  /* 0x3000000aff0e7230 */ /* 0x010fc40000004100 */
[----:B------:R-:W-:Y:S02]  /*10760*/  HADD2.F32 R17, -RZ, R11.H1_H1 ;  /* 0x3000000bff117230 */ /* 0x000fe40000004100 */
[C---:B------:R-:W-:Y:S01]  /*10770*/  FMUL.FTZ R6, R3.reuse, R15 ;  /* 0x0000000f03067220 */ /* 0x040fe20000410000 */
[----:B------:R-:W-:Y:S02]  /*10780*/  FMUL.FTZ R12, R3, R14 ;  /* 0x0000000e030c7220 */ /* 0x000fe40000410000 */
[C---:B------:R-:W-:Y:S01]  /*10790*/  FMUL.FTZ R3, R0.reuse, R17 ;  /* 0x0000001100037220 */ /* 0x040fe20000410000 */
[----:B------:R-:W-:Y:S01]  /*107a0*/  FMUL.FTZ R0, R0, R13 ;  /* 0x0000000d00007220 */ /* 0x000fe20000410000 */
[----:B------:R-:W-:Y:S01]  /*107b0*/  FFMA.FTZ R15, R4, R15, -R12 ;  /* 0x0000000f040f7223 */ /* 0x000fe2000001080c */
[----:B------:R-:W-:Y:S02]  /*107c0*/  HADD2.F32 R8, -RZ, R8.H0_H0 ;  /* 0x20000008ff087230 */ /* 0x000fe40000004100 */
[C---:B------:R-:W-:Y:S01]  /*107d0*/  FFMA.FTZ R13, R2.reuse, R13, -R3 ;  /* 0x0000000d020d7223 */ /* 0x040fe20000010803 */
[----:B------:R-:W-:Y:S01]  /*107e0*/  FFMA.FTZ R12, R2, R17, R0 ;  /* 0x00000011020c7223 */ /* 0x000fe20000010000 */
[----:B------:R-:W-:-:S02]  /*107f0*/  HADD2.F32 R3, -RZ, R7.H1_H1 ;  /* 0x30000007ff037230 */ /* 0x000fc40000004100 */
[----:B------:R-:W-:Y:S02]  /*10800*/  HADD2.F32 R10, -RZ, R10.H0_H0 ;  /* 0x2000000aff0a7230 */ /* 0x000fe40000004100 */
[----:B------:R-:W-:Y:S02]  /*10810*/  HADD2.F32 R11, -RZ, R11.H0_H0 ;  /* 0x2000000bff0b7230 */ /* 0x000fe40000004100 */
[----:B------:R-:W-:Y:S02]  /*10820*/  HADD2.F32 R0, -RZ, R5.H1_H1 ;  /* 0x30000005ff007230 */ /* 0x000fe40000004100 */
[----:B------:R-:W-:Y:S01]  /*10830*/  FFMA.FTZ R14, R4, R14, R6 ;  /* 0x0000000e040e7223 */ /* 0x000fe20000010006 */
[----:B------:R-:W-:Y:S02]  /*10840*/  HADD2.F32 R9, -RZ, R9.H0_H0 ;  /* 0x20000009ff097230 */ /* 0x000fe40000004100 */
[----:B------:R-:W-:Y:S01]  /*10850*/  FMUL.FTZ R6, R3, R10 ;  /* 0x0000000a03067220 */ /* 0x000fe20000410000 */
[----:B------:R-:W-:-:S02]  /*10860*/  HADD2.F32 R4, -RZ, R7.H0_H0 ;  /* 0x20000007ff047230 */ /* 0x000fc40000004100 */
[----:B------:R-:W-:Y:S02]  /*10870*/  HADD2.F32 R2, -RZ, R5.H0_H0 ;  /* 0x20000005ff027230 */ /* 0x000fe40000004100 */
[-C--:B------:R-:W-:Y:S01]  /*10880*/  FMUL.FTZ R5, R3, R8.reuse ;  /* 0x0000000803057220 */ /* 0x080fe20000410000 */
[C---:B------:R-:W-:Y:S01]  /*10890*/  FMUL.FTZ R3, R0.reuse, R11 ;  /* 0x0000000b00037220 */ /* 0x040fe20000410000 */
[-C--:B------:R-:W-:Y:S01]  /*108a0*/  FMUL.FTZ R0, R0, R9.reuse ;  /* 0x0000000900007220 */ /* 0x080fe20000410000 */
[C---:B------:R-:W-:Y:S01]  /*108b0*/  FFMA.FTZ R6, R4.reuse, R8, -R6 ;  /* 0x0000000804067223 */ /* 0x040fe20000010806 */
[----:B------:R-:W-:Y:S01]  /*108c0*/  FFMA.FTZ R4, R4, R10, R5 ;  /* 0x0000000a04047223 */ /* 0x000fe20000010005 */
[C---:B------:R-:W-:Y:S01]  /*108d0*/  FFMA.FTZ R3, R2.reuse, R9, -R3 ;  /* 0x0000000902037223 */ /* 0x040fe20000010803 */
[----:B------:R-:W-:Y:S01]  /*108e0*/  FFMA.FTZ R0, R2, R11, R0 ;  /* 0x0000000b02007223 */ /* 0x000fe20000010000 */
[----:B------:R-:W-:Y:S02]  /*108f0*/  F2FP.F16.F32.PACK_AB R5, R14, R15 ;  /* 0x0000000f0e05723e */ /* 0x000fe400000000ff */
[----:B------:R-:W-:-:S02]  /*10900*/  F2FP.F16.F32.PACK_AB R4, R4, R6 ;  /* 0x000000060404723e */ /* 0x000fc400000000ff */
[----:B------:R-:W-:Y:S02]  /*10910*/  F2FP.F16.F32.PACK_AB R7, R12, R13 ;  /* 0x0000000d0c07723e */ /* 0x000fe400000000ff */
[----:B------:R-:W-:Y:S02]  /*10920*/  F2FP.F16.F32.PACK_AB R6, R0, R3 ;  /* 0x000000030006723e */ /* 0x000fe400000000ff */
.L_x_1066:
[----:B------:R-:W-:Y:S05]  /*10930*/  BSYNC B0 ;  /* 0x0000000000007941 */ /* 0x000fea0003800000 */
.L_x_1065:
[----:B-----5:R3:W-:Y:S02]  /*10940*/  STS.128 [R188], R4 ;  /* 0x00000004bc007388 */ /* 0x0207e40000000c00 */
.L_x_1064:
[----:B------:R-:W-:Y:S05]  /*10950*/  BSYNC B1 ;  /* 0x0000000000017941 */ /* 0x000fea0003800000 */
.L_x_1063:
[----:B------:R-:W-:Y:S01]  /*10960*/  VIADD R37, R78, 0x10 ;  /* 0x000000104e257836 */ /* 0x000fe20000000000 */
[----:B------:R-:W-:Y:S04]  /*10970*/  BSSY B1, `(.L_x_1067) ;  /* 0x000003f000017945 */ /* 0x000fe80003800000 */
[----:B------:R-:W-:-:S04]  /*10980*/  ISETP.GE.AND P0, PT, R37, R38, PT ;  /* 0x000000262500720c */ /* 0x000fc80003f06270 */
[----:B------:R-:W-:-:S13]  /*10990*/  ISETP.LT.OR P0, PT, R19, -0x87, P0 ;  /* 0xffffff791300780c */ /* 0x000fda0000701670 */
[----:B------:R-:W-:Y:S05]  /*109a0*/  @P0 BRA `(.L_x_1068) ;  /* 0x0000000000ec0947 */ /* 0x000fea0003800000 */
[----:B------:R-:W-:-:S13]  /*109b0*/  ISETP.GE.AND P0, PT, R132, R39, PT ;  /* 0x000000278400720c */ /* 0x000fda0003f06270 */
[----:B------:R4:W-:Y:S01]  /*109c0*/  @P0 STS.128 [R188+0x800], RZ ;  /* 0x000800ffbc000388 */ /* 0x0009e20000000c00 */
[----:B------:R-:W-:Y:S05]  /*109d0*/  @P0 BRA `(.L_x_1068) ;  /* 0x0000000000e00947 */ /* 0x000fea0003800000 */
[----:B---3--:R3:W5:Y:S01]  /*109e0*/  LD.E.128 R4, desc[UR6][R32.64] ;  /* 0x0000000620047980 */ /* 0x008762000c101d00 */
[----:B------:R-:W-:Y:S01]  /*109f0*/  ISETP.GE.AND P0, PT, R132, R35, PT ;  /* 0x000000238400720c */ /* 0x000fe20003f06270 */
[----:B------:R-:W-:-:S12]  /*10a00*/  BSSY B0, `(.L_x_1069) ;  /* 0x0000034000007945 */ /* 0x000fd80003800000 */
[----:B------:R-:W-:Y:S05]  /*10a10*/  @P0 BRA `(.L_x_1070) ;  /* 0x0000000000c80947 */ /* 0x000fea0003800000 */
[----:B------:R-:W-:-:S04]  /*10a20*/  IADD3 R0, P0, R46, R16, RZ ;  /* 0x000000102e007210 */ /* 0x000fc80007f1e0ff */
[----:B------:R-:W-:Y:S02]  /*10a30*/  LEA.HI.X.SX32 R2, R46, R18, 0x1, P0 ;  /* 0x000000122e027211 */ /* 0x000fe400000f0eff */
[C---:B------:R-:W-:Y:S02]  /*10a40*/  SHF.L.U32 R3, R0.reuse, 0x1, RZ ;  /* 0x0000000100037819 */ /* 0x040fe400000006ff */
[----:B------:R-:W-:Y:S02]  /*10a50*/  SHF.L.U64.HI R0, R0, 0x1, R2 ;  /* 0x0000000100007819 */ /* 0x000fe40000010202 */
[-C--:B--2--5:R-:W-:Y:S02]  /*10a60*/  IADD3 R8, P1, R30, R3.reuse, RZ ;  /* 0x000000031e087210 */ /* 0x0a4fe40007f3e0ff */
[----:B------:R-:W-:Y:S02]  /*10a70*/  IADD3 R2, P0, R28, R3, RZ ;  /* 0x000000031c027210 */ /* 0x000fe40007f1e0ff */
[----:B------:R-:W-:-:S02]  /*10a80*/  IADD3.X R9, R31, R0, RZ, P1, !PT ;  /* 0x000000001f097210 */ /* 0x000fc40000ffe4ff */
[----:B------:R-:W-:-:S04]  /*10a90*/  IADD3.X R3, R29, R0, RZ, P0, !PT ;  /* 0x000000001d037210 */ /* 0x000fc800007fe4ff */
[----:B------:R-:W2:Y:S04]  /*10aa0*/  LD.E.64 R8, desc[UR6][R8.64] ;  /* 0x0000000608087980 */ /* 0x000ea8000c101b00 */
[----:B------:R1:W4:Y:S02]  /*10ab0*/  LD.E.64 R10, desc[UR6][R2.64] ;  /* 0x00000006020a7980 */ /* 0x000324000c101b00 */
[----:B-1----:R-:W-:Y:S02]  /*10ac0*/  MOV R3, R5 ;  /* 0x0000000500037202 */ /* 0x002fe40000000f00 */
        /* <DEDUP_REMOVED lines=39> */
.L_x_1070:
[----:B------:R-:W-:Y:S05]  /*10d40*/  BSYNC B0 ;  /* 0x0000000000007941 */ /* 0x000fea0003800000 */
.L_x_1069:
[----:B-----5:R1:W-:Y:S02]  /*10d50*/  STS.128 [R188+0x800], R4 ;  /* 0x00080004bc007388 */ /* 0x0203e40000000c00 */
.L_x_1068:
[----:B------:R-:W-:Y:S05]  /*10d60*/  BSYNC B1 ;  /* 0x0000000000017941 */ /* 0x000fea0003800000 */
.L_x_1067:
        /* <DEDUP_REMOVED lines=8> */
[----:B-1-3--:R1:W5:Y:S01]  /*10df0*/  LD.E.128 R4, desc[UR6][R42.64] ;  /* 0x000000062a047980 */ /* 0x00a362000c101d00 */
[----:B------:R-:W-:Y:S01]  /*10e00*/  ISETP.GE.AND P0, PT, R132, R35, PT ;  /* 0x000000238400720c */ /* 0x000fe20003f06270 */
[----:B------:R-:W-:-:S12]  /*10e10*/  BSSY B0, `(.L_x_1073) ;  /* 0x0000035000007945 */ /* 0x000fd80003800000 */
[----:B------:R-:W-:Y:S05]  /*10e20*/  @P0 BRA `(.L_x_1074) ;  /* 0x0000000000cc0947 */ /* 0x000fea0003800000 */
[----:B------:R-:W-:-:S04]  /*10e30*/  SHF.L.U32 R2, R20, 0x5, RZ ;  /* 0x0000000514027819 */ /* 0x000fc800000006ff */
        /* <DEDUP_REMOVED lines=50> */
.L_x_1074:
[----:B------:R-:W-:Y:S05]  /*11160*/  BSYNC B0 ;  /* 0x0000000000007941 */ /* 0x000fea0003800000 */
.L_x_1073:
[----:B-----5:R3:W-:Y:S02]  /*11170*/  STS.128 [R188+0x1000], R4 ;  /* 0x00100004bc007388 */ /* 0x0207e40000000c00 */
.L_x_1072:
[----:B------:R-:W-:Y:S05]  /*11180*/  BSYNC B1 ;  /* 0x0000000000017941 */ /* 0x000fea0003800000 */
.L_x_1071:
[----:B------:R-:W-:-:S05]  /*11190*/  VIADD R21, R78, 0x30 ;  /* 0x000000304e157836 */ /* 0x000fca0000000000 */
        /* <DEDUP_REMOVED lines=10> */
[----:B------:R-:W-:-:S05]  /*11240*/  IMAD R2, R20, 0x30, RZ ;  /* 0x0000003014027824 */ /* 0x000fca00078e02ff */
        /* <DEDUP_REMOVED lines=25> */
[-C--:B------:R-:W-:Y:S01]  /*113e0*/  FMUL.FTZ R0, R0, R14.reuse ;  /* 0x0000000e00007220 */ /* 0x080fe20000410000 */
        /* <DEDUP_REMOVED lines=12> */
[-C--:B------:R-:W-:Y:S01]  /*114b0*/  FMUL.FTZ R3, R3, R8.reuse ;  /* 0x0000000803037220 */ /* 0x080fe20000410000 */
[----:B------:R-:W-:Y:S02]  /*114c0*/  HADD2.F32 R2, -RZ, R5.H0_H0 ;  /* 0x20000005ff027230 */ /* 0x000fe40000004100 */
        /* <DEDUP_REMOVED lines=10> */
.L_x_1077:
[----:B------:R-:W-:Y:S05]  /*11570*/  BSYNC B0 ;  /* 0x0000000000007941 */ /* 0x000fea0003800000 */
.L_x_1076:
[----:B-----5:R3:W-:Y:S01]  /*11580*/  STS.128 [R188+0x1800], R4 ;  /* 0x00180004bc007388 */ /* 0x0207e20000000c00 */
[----:B------:R-:W-:Y:S05]  /*11590*/  BRA `(.L_x_1075) ;  /* 0x0000001c007c7947 */ /* 0x000fea0003800000 */
.L_x_1062:
        /* <DEDUP_REMOVED lines=12> */
[-C--:B------:R-:W-:Y:S02]  /*11660*/  ISETP.GE.AND P1, PT, R132, R20.reuse, PT ;  /* 0x000000148400720c */ /* 0x080fe40003f26270 */
[----:B------:R-:W-:Y:S02]  /*11670*/  MOV R0, RZ ;  /* 0x000000ff00007202 */ /* 0x000fe40000000f00 */
[----:B------:R-:W-:-:S09]  /*11680*/  MOV R3, R20 ;  /* 0x0000001400037202 */ /* 0x000fd20000000f00 */
[C---:B------:R-:W-:Y:S02]  /*11690*/  @P1 IADD3 R0, -R20.reuse, RZ, RZ ;  /* 0x000000ff14001210 */ /* 0x040fe40007ffe1ff */
[----:B------:R-:W-:Y:S02]  /*116a0*/  @P1 IADD3 R3, -R20, RZ, RZ ;  /* 0x000000ff14031210 */ /* 0x000fe40007ffe1ff */
[----:B------:R-:W-:-:S03]  /*116b0*/  IADD3 R10, P0, R0, R41, RZ ;  /* 0x00000029000a7210 */ /* 0x000fc60007f1e0ff */
[----:B--2---:R-:W-:Y:S01]  /*116c0*/  IMAD.WIDE R8, R3, 0x2, R8 ;  /* 0x0000000203087825 */ /* 0x004fe200078e0208 */
[----:B------:R-:W-:Y:S02]  /*116d0*/  LEA.HI.X.SX32 R0, R0, R40, 0x1, P0 ;  /* 0x0000002800007211 */ /* 0x000fe400000f0eff */
[----:B-----5:R-:W-:-:S04]  /*116e0*/  LEA R2, P0, R10, R28, 0x1 ;  /* 0x0000001c0a027211 */ /* 0x020fc800078008ff */
[----:B------:R-:W-:Y:S02]  /*116f0*/  LEA.HI.X R3, R10, R29, R0, 0x1, P0 ;  /* 0x0000001d0a037211 */ /* 0x000fe400000f0c00 */
[----:B------:R-:W-:Y:S01]  /*11700*/  MOV R0, RZ ;  /* 0x000000ff00007202 */ /* 0x000fe20000000f00 */
[----:B------:R-:W2:Y:S01]  /*11710*/  LD.E.128 R8, desc[UR6][R8.64] ;  /* 0x0000000608087980 */ /* 0x000ea2000c101d00 */
[----:B------:R-:W-:-:S03]  /*11720*/  @P1 IADD3 R0, -R20, RZ, RZ ;  /* 0x000000ff14001210 */ /* 0x000fc60007ffe1ff */
[----:B------:R3:W4:Y:S02]  /*11730*/  LD.E.128 R12, desc[UR6][R2.64] ;  /* 0x00000006020c7980 */ /* 0x000724000c101d00 */
[----:B---3--:R-:W-:-:S04]  /*11740*/  IADD3 R3, P0, R0, R41, RZ ;  /* 0x0000002900037210 */ /* 0x008fc80007f1e0ff */
[----:B------:R-:W-:Y:S02]  /*11750*/  LEA.HI.X.SX32 R0, R0, R40, 0x1, P0 ;  /* 0x0000002800007211 */ /* 0x000fe400000f0eff */
[----:B------:R-:W-:-:S04]  /*11760*/  LEA R2, P0, R3, R30, 0x1 ;  /* 0x0000001e03027211 */ /* 0x000fc800078008ff */
[----:B------:R-:W-:-:S05]  /*11770*/  LEA.HI.X R3, R3, R31, R0, 0x1, P0 ;  /* 0x0000001f03037211 */ /* 0x000fca00000f0c00 */
[----:B------:R3:W3:Y:S01]  /*11780*/  LD.E.128 R24, desc[UR6][R2.64] ;  /* 0x0000000602187980 */ /* 0x0006e2000c101d00 */
[----:B------:R-:W-:Y:S02]  /*11790*/  MOV R18, R5 ;  /* 0x0000000500127202 */ /* 0x000fe40000000f00 */
[----:B------:R-:W-:Y:S02]  /*117a0*/  MOV R19, R7 ;  /* 0x0000000700137202 */ /* 0x000fe40000000f00 */
[----:B------:R-:W-:Y:S02]  /*117b0*/  MOV R17, R6 ;  /* 0x0000000600117202 */ /* 0x000fe40000000f00 */
[----:B------:R-:W-:Y:S02]  /*117c0*/  MOV R16, R4 ;  /* 0x0000000400107202 */ /* 0x000fe40000000f00 */
[----:B--2---:R-:W-:Y:S02]  /*117d0*/  MOV R21, R9 ;  /* 0x0000000900157202 */ /* 0x004fe40000000f00 */
[----:B------:R-:W-:Y:S01]  /*117e0*/  MOV R34, R8 ;  /* 0x0000000800227202 */ /* 0x000fe20000000f00 */
[--C-:B----4-:R-:W-:Y:S01]  /*117f0*/  HADD2.F32 R5, -RZ, R13.reuse.H1_H1 ;  /* 0x3000000dff057230 */ /* 0x110fe20000004100 */
[----:B------:R-:W-:Y:S01]  /*11800*/  MOV R37, R10 ;  /* 0x0000000a00257202 */ /* 0x000fe20000000f00 */
[----:B------:R-:W-:Y:S01]  /*11810*/  HADD2.F32 R7, -RZ, R12.H1_H1 ;  /* 0x3000000cff077230 */ /* 0x000fe20000004100 */
[----:B------:R-:W-:Y:S01]  /*11820*/  MOV R36, R11 ;  /* 0x0000000b00247202 */ /* 0x000fe20000000f00 */
[----:B------:R-:W-:-:S02]  /*11830*/  HADD2.F32 R6, -RZ, R13.H0_H0 ;  /* 0x2000000dff067230 */ /* 0x000fc40000004100 */
[----:B------:R-:W-:Y:S01]  /*11840*/  @!P1 FADD.FTZ R5, -R5, -RZ ;  /* 0x800000ff05059221 */ /* 0x000fe20000010100 */
[----:B------:R-:W-:Y:S02]  /*11850*/  HADD2.F32 R8, -RZ, R12.H0_H0 ;  /* 0x2000000cff087230 */ /* 0x000fe40000004100 */
[----:B------:R-:W-:Y:S01]  /*11860*/  @!P1 FADD.FTZ R7, -R7, -RZ ;  /* 0x800000ff07079221 */ /* 0x000fe20000010100 */
[--C-:B------:R-:W-:Y:S02]  /*11870*/  HADD2.F32 R12, -RZ, R21.reuse.H1_H1 ;  /* 0x30000015ff0c7230 */ /* 0x100fe40000004100 */
[----:B------:R-:W-:Y:S01]  /*11880*/  @!P1 FADD.FTZ R6, -R6, -RZ ;  /* 0x800000ff06069221 */ /* 0x000fe20000010100 */
[----:B------:R-:W-:Y:S02]  /*11890*/  HADD2.F32 R10, -RZ, R34.H1_H1 ;  /* 0x30000022ff0a7230 */ /* 0x000fe40000004100 */
[----:B------:R-:W-:Y:S01]  /*118a0*/  @!P1 FADD.FTZ R8, -R8, -RZ ;  /* 0x800000ff08089221 */ /* 0x000fe20000010100 */
[----:B------:R-:W-:-:S02]  /*118b0*/  HADD2.F32 R11, -RZ, R21.H0_H0 ;  /* 0x20000015ff0b7230 */ /* 0x000fc40000004100 */
[----:B------:R-:W-:Y:S01]  /*118c0*/  FMUL.FTZ R5, R12, R5 ;  /* 0x000000050c057220 */ /* 0x000fe20000410000 */
[--C-:B------:R-:W-:Y:S02]  /*118d0*/  HADD2.F32 R4, -RZ, R14.reuse.H0_H0 ;  /* 0x2000000eff047230 */ /* 0x100fe40000004100 */
[----:B------:R-:W-:Y:S01]  /*118e0*/  FMUL.FTZ R7, R10, R7 ;  /* 0x000000070a077220 */ /* 0x000fe20000410000 */
[----:B---3--:R-:W-:Y:S02]  /*118f0*/  HADD2.F32 R3, -RZ, R14.H1_H1 ;  /* 0x3000000eff037230 */ /* 0x008fe40000004100 */
[----:B------:R-:W-:Y:S01]  /*11900*/  FMUL.FTZ R6, R11, R6 ;  /* 0x000000060b067220 */ /* 0x000fe20000410000 */
[--C-:B------:R-:W-:Y:S02]  /*11910*/  HADD2.F32 R2, -RZ, R15.reuse.H0_H0 ;  /* 0x2000000fff027230 */ /* 0x100fe40000004100 */
[----:B------:R-:W-:Y:S01]  /*11920*/  @!P1 FADD.FTZ R4, -R4, -RZ ;  /* 0x800000ff04049221 */ /* 0x000fe20000010100 */
[----:B------:R-:W-:-:S02]  /*11930*/  HADD2.F32 R0, -RZ, R15.H1_H1 ;  /* 0x3000000fff007230 */ /* 0x000fc40000004100 */
[----:B------:R-:W-:Y:S01]  /*11940*/  @!P1 FADD.FTZ R3, -R3, -RZ ;  /* 0x800000ff03039221 */ /* 0x000fe20000010100 */
[--C-:B------:R-:W-:Y:S02]  /*11950*/  HADD2.F32 R13, -RZ, R37.reuse.H0_H0 ;  /* 0x20000025ff0d7230 */ /* 0x100fe40000004100 */
[----:B------:R-:W-:Y:S01]  /*11960*/  @!P1 FADD.FTZ R2, -R2, -RZ ;  /* 0x800000ff02029221 */ /* 0x000fe20000010100 */
[----:B------:R-:W-:Y:S02]  /*11970*/  HADD2.F32 R12, -RZ, R37.H1_H1 ;  /* 0x30000025ff0c7230 */ /* 0x000fe40000004100 */
[----:B------:R-:W-:Y:S01]  /*11980*/  @!P1 FADD.FTZ R0, -R0, -RZ ;  /* 0x800000ff00009221 */ /* 0x000fe20000010100 */
[----:B------:R-:W-:Y:S02]  /*11990*/  HADD2.F32 R9, -RZ, R34.H0_H0 ;  /* 0x20000022ff097230 */ /* 0x000fe40000004100 */
[----:B------:R-:W-:Y:S01]  /*119a0*/  FMUL.FTZ R13, R13, R4 ;  /* 0x000000040d0d7220 */ /* 0x000fe20000410000 */
[----:B------:R-:W-:-:S02]  /*119b0*/  HADD2.F32 R11, -RZ, R36.H0_H0 ;  /* 0x20000024ff0b7230 */ /* 0x000fc40000004100 */
[----:B------:R-:W-:Y:S01]  /*119c0*/  FMUL.FTZ R12, R12, R3 ;  /* 0x000000030c0c7220 */ /* 0x000fe20000410000 */
[----:B------:R-:W-:Y:S02]  /*119d0*/  HADD2.F32 R10, -RZ, R36.H1_H1 ;  /* 0x30000024ff0a7230 */ /* 0x000fe40000004100 */
[----:B------:R-:W-:Y:S01]  /*119e0*/  FMUL.FTZ R9, R9, R8 ;  /* 0x0000000809097220 */ /* 0x000fe20000410000 */
[--C-:B------:R-:W-:Y:S02]  /*119f0*/  HADD2.F32 R3, -RZ, R16.reuse.H0_H0 ;  /* 0x20000010ff037230 */ /* 0x100fe40000004100 */
[----:B------:R-:W-:Y:S01]  /*11a00*/  FMUL.FTZ R11, R11, R2 ;  /* 0x000000020b0b7220 */ /* 0x000fe20000410000 */
[----:B------:R-:W-:Y:S02]  /*11a10*/  HADD2.F32 R2, -RZ, R16.H1_H1 ;  /* 0x30000010ff027230 */ /* 0x000fe40000004100 */
[----:B------:R-:W-:Y:S01]  /*11a20*/  FMUL.FTZ R10, R10, R0 ;  /* 0x000000000a0a7220 */ /* 0x000fe20000410000 */
[----:B------:R-:W-:-:S02]  /*11a30*/  HADD2.F32 R0, -RZ, R18.H0_H0 ;  /* 0x20000012ff007230 */ /* 0x000fc40000004100 */
[--C-:B------:R-:W-:Y:S02]  /*11a40*/  HADD2.F32 R4, -RZ, R24.reuse.H0_H0 ;  /* 0x20000018ff047230 */ /* 0x100fe40000004100 */
[----:B------:R-:W-:Y:S02]  /*11a50*/  HADD2.F32 R8, -RZ, R24.H1_H1 ;  /* 0x30000018ff087230 */ /* 0x000fe40000004100 */
[--C-:B------:R-:W-:Y:S02]  /*11a60*/  HADD2.F32 R14, -RZ, R25.reuse.H0_H0 ;  /* 0x20000019ff0e7230 */ /* 0x100fe40000004100 */
[----:B------:R-:W-:Y:S01]  /*11a70*/  FFMA.FTZ R9, R3, R4, R9 ;  /* 0x0000000403097223 */ /* 0x000fe20000010009 */
[----:B------:R-:W-:Y:S02]  /*11a80*/  HADD2.F32 R25, -RZ, R25.H1_H1 ;  /* 0x30000019ff197230 */ /* 0x000fe40000004100 */
[----:B------:R-:W-:Y:S01]  /*11a90*/  FFMA.FTZ R8, R2, R8, R7 ;  /* 0x0000000802087223 */ /* 0x000fe20000010007 */
[----:B------:R-:W-:-:S02]  /*11aa0*/  HADD2.F32 R15, -RZ, R26.H0_H0 ;  /* 0x2000001aff0f7230 */ /* 0x000fc40000004100 */
[----:B------:R-:W-:Y:S01]  /*11ab0*/  FFMA.FTZ R6, R0, R14, R6 ;  /* 0x0000000e00067223 */ /* 0x000fe20000010006 */
[--C-:B------:R-:W-:Y:S02]  /*11ac0*/  HADD2.F32 R16, -RZ, R27.reuse.H0_H0 ;  /* 0x2000001bff107230 */ /* 0x100fe40000004100 */
[----:B------:R-:W-:Y:S02]  /*11ad0*/  HADD2.F32 R4, -RZ, R18.H1_H1 ;  /* 0x30000012ff047230 */ /* 0x000fe40000004100 */
[----:B------:R-:W-:Y:S02]  /*11ae0*/  HADD2.F32 R26, -RZ, R26.H1_H1 ;  /* 0x3000001aff1a7230 */ /* 0x000fe40000004100 */
[----:B------:R-:W-:Y:S02]  /*11af0*/  HADD2.F32 R27, -RZ, R27.H1_H1 ;  /* 0x3000001bff1b7230 */ /* 0x000fe40000004100 */
[----:B------:R-:W-:Y:S01]  /*11b00*/  FFMA.FTZ R5, R4, R25, R5 ;  /* 0x0000001904057223 */ /* 0x000fe20000010005 */
[--C-:B------:R-:W-:Y:S01]  /*11b10*/  HADD2.F32 R3, -RZ, R17.reuse.H0_H0 ;  /* 0x20000011ff037230 */ /* 0x100fe20000004100 */
[----:B------:R-:W-:Y:S01]  /*11b20*/  F2FP.F16.F32.PACK_AB R4, R8, R9 ;  /* 0x000000090804723e */ /* 0x000fe200000000ff */
[----:B------:R-:W-:-:S02]  /*11b30*/  HADD2.F32 R2, -RZ, R17.H1_H1 ;  /* 0x30000011ff027230 */ /* 0x000fc40000004100 */
[--C-:B------:R-:W-:Y:S02]  /*11b40*/  HADD2.F32 R0, -RZ, R19.reuse.H0_H0 ;  /* 0x20000013ff007230 */ /* 0x100fe40000004100 */
[----:B------:R-:W-:Y:S01]  /*11b50*/  FFMA.FTZ R3, R3, R15, R13 ;  /* 0x0000000f03037223 */ /* 0x000fe2000001000d */
[----:B------:R-:W-:Y:S02]  /*11b60*/  HADD2.F32 R7, -RZ, R19.H1_H1 ;  /* 0x30000013ff077230 */ /* 0x000fe40000004100 */
[----:B------:R-:W-:Y:S01]  /*11b70*/  FFMA.FTZ R2, R2, R26, R12 ;  /* 0x0000001a02027223 */ /* 0x000fe2000001000c */
[----:B------:R-:W-:Y:S01]  /*11b80*/  F2FP.F16.F32.PACK_AB R5, R5, R6 ;  /* 0x000000060505723e */ /* 0x000fe200000000ff */
[----:B------:R-:W-:Y:S01]  /*11b90*/  FFMA.FTZ R0, R0, R16, R11 ;  /* 0x0000001000007223 */ /* 0x000fe2000001000b */
[----:B------:R-:W-:Y:S02]  /*11ba0*/  FFMA.FTZ R7, R7, R27, R10 ;  /* 0x0000001b07077223 */ /* 0x000fe4000001000a */
[----:B------:R-:W-:-:S03]  /*11bb0*/  F2FP.F16.F32.PACK_AB R6, R2, R3 ;  /* 0x000000030206723e */ /* 0x000fc600000000ff */
[----:B------:R-:W-:-:S03]  /*11bc0*/  F2FP.F16.F32.PACK_AB R7, R7, R0 ;  /* 0x000000000707723e */ /* 0x000fc600000000ff */
.L_x_1081:
[----:B------:R-:W-:Y:S05]  /*11bd0*/  BSYNC B0 ;  /* 0x0000000000007941 */ /* 0x000fea0003800000 */
.L_x_1080:
[----:B-----5:R3:W-:Y:S02]  /*11be0*/  STS.128 [R188], R4 ;  /* 0x00000004bc007388 */ /* 0x0207e40000000c00 */
.L_x_1079:
[----:B------:R-:W-:Y:S05]  /*11bf0*/  BSYNC B1 ;  /* 0x0000000000017941 */ /* 0x000fea0003800000 */
.L_x_1078:
        /* <DEDUP_REMOVED lines=12> */
[-C--:B------:R-:W-:Y:S02]  /*11cc0*/  ISETP.GE.AND P0, PT, R132, R20.reuse, PT ;  /* 0x000000148400720c */ /* 0x080fe40003f06270 */
[----:B------:R-:W-:Y:S02]  /*11cd0*/  MOV R0, RZ ;  /* 0x000000ff00007202 */ /* 0x000fe40000000f00 */
[C---:B------:R-:W-:Y:S02]  /*11ce0*/  IADD3 R12, P1, R46.reuse, R41, RZ ;  /* 0x000000292e0c7210 */ /* 0x040fe40007f3e0ff */
[----:B------:R-:W-:Y:S02]  /*11cf0*/  MOV R3, R20 ;  /* 0x0000001400037202 */ /* 0x000fe40000000f00 */
[----:B------:R-:W-:-:S05]  /*11d00*/  LEA.HI.X.SX32 R13, R46, R40, 0x1, P1 ;  /* 0x000000282e0d7211 */ /* 0x000fca00008f0eff */
        /* <DEDUP_REMOVED lines=11> */
[----:B-1----:R-:W-:-:S04]  /*11dc0*/  IADD3 R3, P1, R0, R12, RZ ;  /* 0x0000000c00037210 */ /* 0x002fc80007f3e0ff */
[----:B------:R-:W-:Y:S02]  /*11dd0*/  LEA.HI.X.SX32 R0, R0, R13, 0x1, P1 ;  /* 0x0000000d00007211 */ /* 0x000fe400008f0eff */
[----:B------:R-:W-:-:S04]  /*11de0*/  LEA R2, P1, R3, R30, 0x1 ;  /* 0x0000001e03027211 */ /* 0x000fc800078208ff */
[----:B------:R-:W-:-:S05]  /*11df0*/  LEA.HI.X R3, R3, R31, R0, 0x1, P1 ;  /* 0x0000001f03037211 */ /* 0x000fca00008f0c00 */
[----:B------:R1:W4:Y:S01]  /*11e00*/  LD.E.128 R24, desc[UR6][R2.64] ;  /* 0x0000000602187980 */ /* 0x000322000c101d00 */
[----:B------:R-:W-:Y:S02]  /*11e10*/  MOV R14, R5 ;  /* 0x00000005000e7202 */ /* 0x000fe40000000f00 */
[----:B------:R-:W-:Y:S02]  /*11e20*/  MOV R13, R6 ;  /* 0x00000006000d7202 */ /* 0x000fe40000000f00 */
[----:B------:R-:W-:Y:S02]  /*11e30*/  MOV R15, R7 ;  /* 0x00000007000f7202 */ /* 0x000fe40000000f00 */
[----:B------:R-:W-:Y:S02]  /*11e40*/  MOV R12, R4 ;  /* 0x00000004000c7202 */ /* 0x000fe40000000f00 */
[----:B--2---:R-:W-:Y:S02]  /*11e50*/  MOV R21, R9 ;  /* 0x0000000900157202 */ /* 0x004fe40000000f00 */
[----:B---3--:R-:W-:Y:S01]  /*11e60*/  MOV R32, R8 ;  /* 0x0000000800207202 */ /* 0x008fe20000000f00 */
[--C-:B----4-:R-:W-:Y:S01]  /*11e70*/  HADD2.F32 R6, -RZ, R17.reuse.H0_H0 ;  /* 0x20000011ff067230 */ /* 0x110fe20000004100 */
[----:B------:R-:W-:Y:S01]  /*11e80*/  MOV R33, R11 ;  /* 0x0000000b00217202 */ /* 0x000fe20000000f00 */
[----:B------:R-:W-:Y:S01]  /*11e90*/  HADD2.F32 R5, -RZ, R17.H1_H1 ;  /* 0x30000011ff057230 */ /* 0x000fe20000004100 */
[----:B------:R-:W-:Y:S01]  /*11ea0*/  MOV R34, R10 ;  /* 0x0000000a00227202 */ /* 0x000fe20000000f00 */
[----:B------:R-:W-:-:S02]  /*11eb0*/  HADD2.F32 R7, -RZ, R16.H1_H1 ;  /* 0x30000010ff077230 */ /* 0x000fc40000004100 */
[----:B------:R-:W-:Y:S01]  /*11ec0*/  @!P0 FADD.FTZ R6, -R6, -RZ ;  /* 0x800000ff06068221 */ /* 0x000fe20000010100 */
[----:B------:R-:W-:Y:S02]  /*11ed0*/  HADD2.F32 R8, -RZ, R16.H0_H0 ;  /* 0x20000010ff087230 */ /* 0x000fe40000004100 */
[----:B------:R-:W-:Y:S01]  /*11ee0*/  @!P0 FADD.FTZ R5, -R5, -RZ ;  /* 0x800000ff05058221 */ /* 0x000fe20000010100 */
[--C-:B------:R-:W-:Y:S02]  /*11ef0*/  HADD2.F32 R11, -RZ, R21.reuse.H0_H0 ;  /* 0x20000015ff0b7230 */ /* 0x100fe40000004100 */
[----:B------:R-:W-:Y:S01]  /*11f00*/  @!P0 FADD.FTZ R7, -R7, -RZ ;  /* 0x800000ff07078221 */ /* 0x000fe20000010100 */
[----:B------:R-:W-:Y:S02]  /*11f10*/  HADD2.F32 R16, -RZ, R21.H1_H1 ;  /* 0x30000015ff107230 */ /* 0x000fe40000004100 */
[----:B------:R-:W-:Y:S01]  /*11f20*/  @!P0 FADD.FTZ R8, -R8, -RZ ;  /* 0x800000ff08088221 */ /* 0x000fe20000010100 */
[----:B------:R-:W-:-:S02]  /*11f30*/  HADD2.F32 R10, -RZ, R32.H1_H1 ;  /* 0x30000020ff0a7230 */ /* 0x000fc40000004100 */
[----:B------:R-:W-:Y:S01]  /*11f40*/  FMUL.FTZ R6, R11, R6 ;  /* 0x000000060b067220 */ /* 0x000fe20000410000 */
[--C-:B------:R-:W-:Y:S02]  /*11f50*/  HADD2.F32 R4, -RZ, R18.reuse.H0_H0 ;  /* 0x20000012ff047230 */ /* 0x100fe40000004100 */
[----:B------:R-:W-:Y:S01]  /*11f60*/  FMUL.FTZ R5, R16, R5 ;  /* 0x0000000510057220 */ /* 0x000fe20000410000 */
[----:B-1----:R-:W-:Y:S02]  /*11f70*/  HADD2.F32 R3, -RZ, R18.H1_H1 ;  /* 0x30000012ff037230 */ /* 0x002fe40000004100 */
        /* <DEDUP_REMOVED lines=45> */
.L_x_1085:
[----:B------:R-:W-:Y:S05]  /*12250*/  BSYNC B0 ;  /* 0x0000000000007941 */ /* 0x000fea0003800000 */
.L_x_1084:
[----:B-----5:R1:W-:Y:S02]  /*12260*/  STS.128 [R188+0x800], R4 ;  /* 0x00080004bc007388 */ /* 0x0203e40000000c00 */
.L_x_1083:
[----:B------:R-:W-:Y:S05]  /*12270*/  BSYNC B1 ;  /* 0x0000000000017941 */ /* 0x000fea0003800000 */
.L_x_1082:
        /* <DEDUP_REMOVED lines=12> */
[-C--:B------:R-:W-:Y:S02]  /*12340*/  ISETP.GE.AND P0, PT, R132, R20.reuse, PT ;  /* 0x000000148400720c */ /* 0x080fe40003f06270 */
[----:B------:R-:W-:Y:S02]  /*12350*/  SHF.L.U32 R13, R20, 0x5, RZ ;  /* 0x00000005140d7819 */ /* 0x000fe400000006ff */
[----:B------:R-:W-:Y:S02]  /*12360*/  MOV R0, RZ ;  /* 0x000000ff00007202 */ /* 0x000fe40000000f00 */
[C---:B------:R-:W-:Y:S02]  /*12370*/  IADD3 R12, P1, R13.reuse, R41, RZ ;  /* 0x000000290d0c7210 */ /* 0x040fe40007f3e0ff */
[----:B------:R-:W-:Y:S02]  /*12380*/  MOV R3, R20 ;  /* 0x0000001400037202 */ /* 0x000fe40000000f00 */
[----:B------:R-:W-:-:S03]  /*12390*/  LEA.HI.X.SX32 R13, R13, R40, 0x1, P1 ;  /* 0x000000280d0d7211 */ /* 0x000fc600008f0eff */
        /* <DEDUP_REMOVED lines=84> */
.L_x_1089:
[----:B------:R-:W-:Y:S05]  /*128e0*/  BSYNC B0 ;  /* 0x0000000000007941 */ /* 0x000fea0003800000 */
.L_x_1088:
[----:B-----5:R3:W-:Y:S02]  /*128f0*/  STS.128 [R188+0x1000], R4 ;  /* 0x00100004bc007388 */ /* 0x0207e40000000c00 */
.L_x_1087:
[----:B------:R-:W-:Y:S05]  /*12900*/  BSYNC B1 ;  /* 0x0000000000017941 */ /* 0x000fea0003800000 */
.L_x_1086:
        /* <DEDUP_REMOVED lines=11> */
[-C--:B------:R-:W-:Y:S01]  /*129c0*/  ISETP.GE.AND P0, PT, R132, R20.reuse, PT ;  /* 0x000000148400720c */ /* 0x080fe20003f06270 */
[----:B------:R-:W-:Y:S01]  /*129d0*/  IMAD R13, R20, 0x30, RZ ;  /* 0x00000030140d7824 */ /* 0x000fe200078e02ff */
[----:B------:R-:W-:Y:S02]  /*129e0*/  MOV R0, RZ ;  /* 0x000000ff00007202 */ /* 0x000fe40000000f00 */
[----:B------:R-:W-:Y:S02]  /*129f0*/  MOV R3, R20 ;  /* 0x0000001400037202 */ /* 0x000fe40000000f00 */
[----:B------:R-:W-:-:S04]  /*12a00*/  IADD3 R12, P1, R13, R41, RZ ;  /* 0x000000290d0c7210 */ /* 0x000fc80007f3e0ff */
        /* <DEDUP_REMOVED lines=25> */
[----:B------:R-:W-:Y:S01]  /*12ba0*/  HADD2.F32 R8, -RZ, R16.H0_H0 ;  /* 0x20000010ff087230 */ /* 0x000fe20000004100 */
[----:B------:R-:W-:Y:S01]  /*12bb0*/  MOV R29, R11 ;  /* 0x0000000b001d7202 */ /* 0x000fe20000000f00 */
[----:B------:R-:W-:-:S02]  /*12bc0*/  HADD2.F32 R6, -RZ, R17.H0_H0 ;  /* 0x20000011ff067230 */ /* 0x000fc40000004100 */
[----:B------:R-:W-:Y:S01]  /*12bd0*/  @!P0 FADD.FTZ R7, -R7, -RZ ;  /* 0x800000ff07078221 */ /* 0x000fe20000010100 */
[--C-:B------:R-:W-:Y:S02]  /*12be0*/  HADD2.F32 R10, -RZ, R28.reuse.H1_H1 ;  /* 0x3000001cff0a7230 */ /* 0x100fe40000004100 */
[----:B------:R-:W-:Y:S01]  /*12bf0*/  @!P0 FADD.FTZ R8, -R8, -RZ ;  /* 0x800000ff08088221 */ /* 0x000fe20000010100 */
[----:B------:R-:W-:Y:S02]  /*12c00*/  HADD2.F32 R9, -RZ, R28.H0_H0 ;  /* 0x2000001cff097230 */ /* 0x000fe40000004100 */
[----:B------:R-:W-:Y:S01]  /*12c10*/  @!P0 FADD.FTZ R6, -R6, -RZ ;  /* 0x800000ff06068221 */ /* 0x000fe20000010100 */
[----:B------:R-:W-:Y:S02]  /*12c20*/  HADD2.F32 R11, -RZ, R20.H0_H0 ;  /* 0x20000014ff0b7230 */ /* 0x000fe40000004100 */
[----:B------:R-:W-:Y:S01]  /*12c30*/  FMUL.FTZ R7, R10, R7 ;  /* 0x000000070a077220 */ /* 0x000fe20000410000 */
[----:B------:R-:W-:-:S02]  /*12c40*/  HADD2.F32 R5, -RZ, R17.H1_H1 ;  /* 0x30000011ff057230 */ /* 0x000fc40000004100 */
[----:B------:R-:W-:Y:S01]  /*12c50*/  FMUL.FTZ R8, R9, R8 ;  /* 0x0000000809087220 */ /* 0x000fe20000410000 */
[--C-:B---3--:R-:W-:Y:S02]  /*12c60*/  HADD2.F32 R3, -RZ, R18.reuse.H1_H1 ;  /* 0x30000012ff037230 */ /* 0x108fe40000004100 */
[----:B------:R-:W-:Y:S01]  /*12c70*/  FMUL.FTZ R6, R11, R6 ;  /* 0x000000060b067220 */ /* 0x000fe20000410000 */
[--C-:B------:R-:W-:Y:S02]  /*12c80*/  HADD2.F32 R2, -RZ, R19.reuse.H0_H0 ;  /* 0x20000013ff027230 */ /* 0x100fe40000004100 */
[----:B------:R-:W-:Y:S01]  /*12c90*/  @!P0 FADD.FTZ R5, -R5, -RZ ;  /* 0x800000ff05058221 */ /* 0x000fe20000010100 */
[----:B------:R-:W-:Y:S02]  /*12ca0*/  HADD2.F32 R4, -RZ, R18.H0_H0 ;  /* 0x20000012ff047230 */ /* 0x000fe40000004100 */
[----:B------:R-:W-:Y:S01]  /*12cb0*/  @!P0 FADD.FTZ R3, -R3, -RZ ;  /* 0x800000ff03038221 */ /* 0x000fe20000010100 */
[----:B------:R-:W-:-:S02]  /*12cc0*/  HADD2.F32 R0, -RZ, R19.H1_H1 ;  /* 0x30000013ff007230 */ /* 0x000fc40000004100 */
[----:B------:R-:W-:Y:S01]  /*12cd0*/  @!P0 FADD.FTZ R2, -R2, -RZ ;  /* 0x800000ff02028221 */ /* 0x000fe20000010100 */
[----:B------:R-:W-:Y:S02]  /*12ce0*/  HADD2.F32 R16, -RZ, R20.H1_H1 ;  /* 0x30000014ff107230 */ /* 0x000fe40000004100 */
[----:B------:R-:W-:Y:S01]  /*12cf0*/  @!P0 FADD.FTZ R4, -R4, -RZ ;  /* 0x800000ff04048221 */ /* 0x000fe20000010100 */
[--C-:B------:R-:W-:Y:S02]  /*12d00*/  HADD2.F32 R17, -RZ, R30.reuse.H1_H1 ;  /* 0x3000001eff117230 */ /* 0x100fe40000004100 */
        /* <DEDUP_REMOVED lines=14> */
[----:B------:R-:W-:Y:S02]  /*12df0*/  HADD2.F32 R12, -RZ, R25.H0_H0 ;  /* 0x20000019ff0c7230 */ /* 0x000fe40000004100 */
[----:B------:R-:W-:Y:S01]  /*12e00*/  FFMA.FTZ R8, R3, R5, R8 ;  /* 0x0000000503087223 */ /* 0x000fe20000010008 */
[----:B------:R-:W-:Y:S02]  /*12e10*/  HADD2.F32 R19, -RZ, R26.H0_H0 ;  /* 0x2000001aff137230 */ /* 0x000fe40000004100 */
[----:B------:R-:W-:Y:S01]  /*12e20*/  FFMA.FTZ R4, R2, R4, R7 ;  /* 0x0000000402047223 */ /* 0x000fe20000010007 */
[----:B------:R-:W-:-:S02]  /*12e30*/  HADD2.F32 R18, -RZ, R27.H0_H0 ;  /* 0x2000001bff127230 */ /* 0x000fc40000004100 */
[----:B------:R-:W-:Y:S01]  /*12e40*/  FFMA.FTZ R5, R0, R12, R6 ;  /* 0x0000000c00057223 */ /* 0x000fe20000010006 */
[----:B------:R-:W-:Y:S02]  /*12e50*/  HADD2.F32 R25, -RZ, R25.H1_H1 ;  /* 0x30000019ff197230 */ /* 0x000fe40000004100 */
[----:B------:R-:W-:Y:S01]  /*12e60*/  HADD2.F32 R26, -RZ, R26.H1_H1 ;  /* 0x3000001aff1a7230 */ /* 0x000fe20000004100 */
[----:B------:R-:W-:Y:S01]  /*12e70*/  F2FP.F16.F32.PACK_AB R4, R4, R8 ;  /* 0x000000080404723e */ /* 0x000fe200000000ff */
[----:B------:R-:W-:Y:S02]  /*12e80*/  HADD2.F32 R27, -RZ, R27.H1_H1 ;  /* 0x3000001bff1b7230 */ /* 0x000fe40000004100 */
[----:B------:R-:W-:Y:S02]  /*12e90*/  HADD2.F32 R3, -RZ, R14.H1_H1 ;  /* 0x3000000eff037230 */ /* 0x000fe40000004100 */
[----:B------:R-:W-:Y:S02]  /*12ea0*/  HADD2.F32 R2, -RZ, R13.H0_H0 ;  /* 0x2000000dff027230 */ /* 0x000fe40000004100 */
[----:B------:R-:W-:-:S02]  /*12eb0*/  HADD2.F32 R0, -RZ, R15.H0_H0 ;  /* 0x2000000fff007230 */ /* 0x000fc40000004100 */
[----:B------:R-:W-:Y:S01]  /*12ec0*/  FFMA.FTZ R3, R3, R25, R16 ;  /* 0x0000001903037223 */ /* 0x000fe20000010010 */
[----:B------:R-:W-:Y:S02]  /*12ed0*/  HADD2.F32 R7, -RZ, R15.H1_H1 ;  /* 0x3000000fff077230 */ /* 0x000fe40000004100 */
[----:B------:R-:W-:Y:S01]  /*12ee0*/  FFMA.FTZ R2, R2, R19, R11 ;  /* 0x0000001302027223 */ /* 0x000fe2000001000b */
[----:B------:R-:W-:Y:S02]  /*12ef0*/  HADD2.F32 R6, -RZ, R13.H1_H1 ;  /* 0x3000000dff067230 */ /* 0x000fe40000004100 */
[----:B------:R-:W-:Y:S01]  /*12f00*/  FFMA.FTZ R0, R0, R18, R10 ;  /* 0x0000001200007223 */ /* 0x000fe2000001000a */
[----:B------:R-:W-:Y:S01]  /*12f10*/  F2FP.F16.F32.PACK_AB R5, R3, R5 ;  /* 0x000000050305723e */ /* 0x000fe200000000ff */
[----:B------:R-:W-:Y:S01]  /*12f20*/  FFMA.FTZ R7, R7, R27, R9 ;  /* 0x0000001b07077223 */ /* 0x000fe20000010009 */
[----:B------:R-:W-:-:S04]  /*12f30*/  FFMA.FTZ R6, R6, R26, R17 ;  /* 0x0000001a06067223 */ /* 0x000fc80000010011 */
[----:B------:R-:W-:Y:S02]  /*12f40*/  F2FP.F16.F32.PACK_AB R7, R7, R0 ;  /* 0x000000000707723e */ /* 0x000fe400000000ff */
[----:B------:R-:W-:Y:S02]  /*12f50*/  F2FP.F16.F32.PACK_AB R6, R6, R2 ;  /* 0x000000020606723e */ /* 0x000fe400000000ff */
.L_x_1091:
[----:B------:R-:W-:Y:S05]  /*12f60*/  BSYNC B0 ;  /* 0x0000000000007941 */ /* 0x000fea0003800000 */
.L_x_1090:
[----:B-----5:R3:W-:Y:S01]  /*12f70*/  STS.128 [R188+0x1800], R4 ;  /* 0x00180004bc007388 */ /* 0x0207e20000000c00 */
[----:B------:R-:W-:Y:S05]  /*12f80*/  BRA `(.L_x_1075) ;  /* 0x0000000400007947 */ /* 0x000fea0003800000 */
.L_x_1061:
[----:B------:R-:W2:Y:S01]  /*12f90*/  LDL R0, [R1+0x14c] ;  /* 0x00014c0001007983 */ /* 0x000ea20000100800 */
[C---:B------:R-:W-:Y:S01]  /*12fa0*/  VIADD R37, R78.reuse, 0x10 ;  /* 0x000000104e257836 */ /* 0x040fe20000000000 */
[----:B------:R-:W-:Y:S01]  /*12fb0*/  BSSY B0, `(.L_x_1092) ;  /* 0x0000012000007945 */ /* 0x000fe20003800000 */
[C---:B------:R-:W-:Y:S02]  /*12fc0*/  VIADD R36, R78.reuse, 0x20 ;  /* 0x000000204e247836 */ /* 0x040fe40000000000 */
[----:B------:R-:W-:Y:S02]  /*12fd0*/  VIADD R21, R78, 0x30 ;  /* 0x000000304e157836 */ /* 0x000fe40000000000 */
[----:B--2---:R-:W-:-:S05]  /*12fe0*/  IMAD.IADD R0, R0, 0x1, -R180 ;  /* 0x0000000100007824 */ /* 0x004fca00078e0ab4 */
[-C--:B------:R-:W-:Y:S02]  /*12ff0*/  ISETP.GE.AND P0, PT, R78, R0.reuse, PT ;  /* 0x000000004e00720c */ /* 0x080fe40003f06270 */
[-C--:B------:R-:W-:Y:S02]  /*13000*/  ISETP.GE.AND P3, PT, R37, R0.reuse, PT ;  /* 0x000000002500720c */ /* 0x080fe40003f66270 */
[-C--:B------:R-:W-:Y:S02]  /*13010*/  ISETP.GE.AND P2, PT, R36, R0.reuse, PT ;  /* 0x000000002400720c */ /* 0x080fe40003f46270 */
[----:B------:R-:W-:-:S07]  /*13020*/  ISETP.GE.AND P1, PT, R21, R0, PT ;  /* 0x000000001500720c */ /* 0x000fce0003f26270 */
[----:B------:R-:W-:Y:S06]  /*13030*/  @P0 BRA `(.L_x_1093) ;  /* 0x0000000000240947 */ /* 0x000fec0003800000 */
[----:B-----5:R-:W-:-:S13]  /*13040*/  ISETP.GE.AND P0, PT, R132, R251, PT ;  /* 0x000000fb8400720c */ /* 0x020fda0003f06270 */
[----:B------:R1:W-:Y:S01]  /*13050*/  @P0 STS.128 [R188], RZ ;  /* 0x000000ffbc000388 */ /* 0x0003e20000000c00 */
[----:B------:R-:W-:Y:S05]  /*13060*/  @P0 BRA `(.L_x_1093) ;  /* 0x0000000000180947 */ /* 0x000fea0003800000 */
[----:B------:R-:W-:-:S04]  /*13070*/  LEA R2, P0, R212, R166, 0x1 ;  /* 0x000000a6d4027211 */ /* 0x000fc800078008ff */
[----:B------:R-:W-:-:S05]  /*13080*/  LEA.HI.X R3, R212, R167, R215, 0x1, P0 ;  /* 0x000000a7d4037211 */ /* 0x000fca00000f0cd7 */
[----:B------:R-:W-:Y:S01]  /*13090*/  @!PT LDS RZ, [RZ] ;  /* 0x00000000fffff984 */ /* 0x000fe20000000800 */
[----:B------:R-:W-:Y:S01]  /*130a0*/  @!PT LDS RZ, [RZ] ;  /* 0x00000000fffff984 */ /* 0x000fe20000000800 */
[----:B------:R-:W-:Y:S01]  /*130b0*/  @!PT LDS RZ, [RZ] ;  /* 0x00000000fffff984 */ /* 0x000fe20000000800 */
[----:B------:R2:W-:Y:S04]  /*130c0*/  LDGSTS.E.BYPASS.LTC128B.128 [R188], desc[UR6][R2.64] ;  /* 0x0000000002bc7fae */ /* 0x0005e8000b901d46 */
.L_x_1093:
[----:B------:R-:W-:Y:S05]  /*130d0*/  BSYNC B0 ;  /* 0x0000000000007941 */ /* 0x000fea0003800000 */
.L_x_1092:
[----:B------:R-:W-:Y:S04]  /*130e0*/  BSSY B0, `(.L_x_1094) ;  /* 0x000000d000007945 */ /* 0x000fe80003800000 */
[----:B------:R-:W-:Y:S05]  /*130f0*/  @P3 BRA `(.L_x_1095) ;  /* 0x00000000002c3947 */ /* 0x000fea0003800000 */
[----:B-----5:R-:W-:-:S13]  /*13100*/  ISETP.GE.AND P0, PT, R132, R251, PT ;  /* 0x000000fb8400720c */ /* 0x020fda0003f06270 */
[----:B------:R3:W-:Y:S01]  /*13110*/  @P0 STS.128 [R188+0x800], RZ ;  /* 0x000800ffbc000388 */ /* 0x0007e20000000c00 */
[----:B------:R-:W-:Y:S05]  /*13120*/  @P0 BRA `(.L_x_1095) ;  /* 0x0000000000200947 */ /* 0x000fea0003800000 */
[----:B------:R-:W-:-:S05]  /*13130*/  IADD3 R0, P0, R4, R212, RZ ;  /* 0x000000d404007210 */ /* 0x000fca0007f1e0ff */
[----:B--2---:R-:W-:Y:S01]  /*13140*/  IMAD.X R3, R6, 0x1, R215, P0 ;  /* 0x0000000106037824 */ /* 0x004fe200000e06d7 */
[----:B------:R-:W-:-:S04]  /*13150*/  LEA R2, P0, R0, R166, 0x1 ;  /* 0x000000a600027211 */ /* 0x000fc800078008ff */
[----:B------:R-:W-:-:S05]  /*13160*/  LEA.HI.X R3, R0, R167, R3, 0x1, P0 ;  /* 0x000000a700037211 */ /* 0x000fca00000f0c03 */
[----:B------:R-:W-:Y:S01]  /*13170*/  @!PT LDS RZ, [RZ] ;  /* 0x00000000fffff984 */ /* 0x000fe20000000800 */
[----:B------:R-:W-:Y:S01]  /*13180*/  @!PT LDS RZ, [RZ] ;  /* 0x00000000fffff984 */ /* 0x000fe20000000800 */
[----:B------:R-:W-:Y:S01]  /*13190*/  @!PT LDS RZ, [RZ] ;  /* 0x00000000fffff984 */ /* 0x000fe20000000800 */
[----:B------:R4:W-:Y:S04]  /*131a0*/  LDGSTS.E.BYPASS.LTC128B.128 [R188+0x800], desc[UR6][R2.64] ;  /* 0x0080000002bc7fae */ /* 0x0009e8000b901d46 */
.L_x_1095:
[----:B------:R-:W-:Y:S05]  /*131b0*/  BSYNC B0 ;  /* 0x0000000000007941 */ /* 0x000fea0003800000 */
.L_x_1094:
[----:B------:R-:W-:Y:S04]  /*131c0*/  BSSY B0, `(.L_x_1096) ;  /* 0x000000d000007945 */ /* 0x000fe80003800000 */
[----:B------:R-:W-:Y:S05]  /*131d0*/  @P2 BRA `(.L_x_1097) ;  /* 0x00000000002c2947 */ /* 0x000fea0003800000 */
[----:B-----5:R-:W-:-:S13]  /*131e0*/  ISETP.GE.AND P0, PT, R132, R251, PT ;  /* 0x000000fb8400720c */ /* 0x020fda0003f06270 */
[----:B------:R1:W-:Y:S01]  /*131f0*/  @P0 STS.128 [R188+0x1000], RZ ;  /* 0x001000ffbc000388 */ /* 0x0003e20000000c00 */
[----:B------:R-:W-:Y:S05]  /*13200*/  @P0 BRA `(.L_x_1097) ;  /* 0x0000000000200947 */ /* 0x000fea0003800000 */
[----:B------:R-:W-:-:S04]  /*13210*/  LEA R0, P0, R168, R212, 0x5 ;  /* 0x000000d4a8007211 */ /* 0x000fc800078028ff */
[----:B--2-4-:R-:W-:Y:S02]  /*13220*/  LEA.HI.X R3, R168, R215, R169, 0x5, P0 ;  /* 0x000000d7a8037211 */ /* 0x014fe400000f2ca9 */
[----:B------:R-:W-:-:S04]  /*13230*/  LEA R2, P0, R0, R166, 0x1 ;  /* 0x000000a600027211 */ /* 0x000fc800078008ff */
[----:B------:R-:W-:-:S05]  /*13240*/  LEA.HI.X R3, R0, R167, R3, 0x1, P0 ;  /* 0x000000a700037211 */ /* 0x000fca00000f0c03 */
[----:B------:R-:W-:Y:S01]  /*13250*/  @!PT LDS RZ, [RZ] ;  /* 0x00000000fffff984 */ /* 0x000fe20000000800 */
[----:B------:R-:W-:Y:S01]  /*13260*/  @!PT LDS RZ, [RZ] ;  /* 0x00000000fffff984 */ /* 0x000fe20000000800 */
[----:B------:R-:W-:Y:S01]  /*13270*/  @!PT LDS RZ, [RZ] ;  /* 0x00000000fffff984 */ /* 0x000fe20000000800 */
[----:B------:R2:W-:Y:S04]  /*13280*/  LDGSTS.E.BYPASS.LTC128B.128 [R188+0x1000], desc[UR6][R2.64] ;  /* 0x0100000002bc7fae */ /* 0x0005e8000b901d46 */
.L_x_1097:
[----:B------:R-:W-:Y:S05]  /*13290*/  BSYNC B0 ;  /* 0x0000000000007941 */ /* 0x000fea0003800000 */
.L_x_1096:
[----:B------:R-:W-:Y:S05]  /*132a0*/  @P1 BRA `(.L_x_1075) ;  /* 0x0000000000381947 */ /* 0x000fea0003800000 */
[----:B-----5:R-:W-:-:S13]  /*132b0*/  ISETP.GE.AND P0, PT, R132, R251, PT ;  /* 0x000000fb8400720c */ /* 0x020fda0003f06270 */
[----:B------:R1:W-:Y:S01]  /*132c0*/  @P0 STS.128 [R188+0x1800], RZ ;  /* 0x001800ffbc000388 */ /* 0x0003e20000000c00 */
[----:B------:R-:W-:Y:S05]  /*132d0*/  @P0 BRA `(.L_x_1075) ;  /* 0x00000000002c0947 */ /* 0x000fea0003800000 */
[----:B------:R-:W-:Y:S01]  /*132e0*/  MOV R4, R212 ;  /* 0x000000d400047202 */ /* 0x000fe20000000f00 */
[----:B------:R-:W-:Y:S01]  /*132f0*/  IMAD R0, R169, 0x30, RZ ;  /* 0x00000030a9007824 */ /* 0x000fe200078e02ff */
[----:B------:R-:W-:-:S03]  /*13300*/  MOV R5, R215 ;  /* 0x000000d700057202 */ /* 0x000fc60000000f00 */
[----:B------:R-:W-:-:S05]  /*13310*/  IMAD.WIDE.U32 R4, R168, 0x30, R4 ;  /* 0x00000030a8047825 */ /* 0x000fca00078e0004 */
[----:B------:R-:W-:Y:S02]  /*13320*/  IADD3 R0, R5, R0, RZ ;  /* 0x0000000005007210 */ /* 0x000fe40007ffe0ff */
[----:B--2-4-:R-:W-:-:S04]  /*13330*/  LEA R2, P0, R4, R166, 0x1 ;  /* 0x000000a604027211 */ /* 0x014fc800078008ff */
[----:B------:R-:W-:-:S05]  /*13340*/  LEA.HI.X R3, R4, R167, R0, 0x1, P0 ;  /* 0x000000a704037211 */ /* 0x000fca00000f0c00 */
[----:B------:R-:W-:Y:S01]  /*13350*/  @!PT LDS RZ, [RZ] ;  /* 0x00000000fffff984 */ /* 0x000fe20000000800 */
[----:B------:R-:W-:Y:S01]  /*13360*/  @!PT LDS RZ, [RZ] ;  /* 0x00000000fffff984 */ /* 0x000fe20000000800 */
[----:B------:R-:W-:Y:S01]  /*13370*/  @!PT LDS RZ, [RZ] ;  /* 0x00000000fffff984 */ /* 0x000fe20000000800 */
[----:B------:R2:W-:Y:S04]  /*13380*/  LDGSTS.E.BYPASS.LTC128B.128 [R188+0x1800], desc[UR6][R2.64] ;  /* 0x0180000002bc7fae */ /* 0x0005e8000b901d46 */
.L_x_1075:
[----:B------:R-:W-:Y:S05]  /*13390*/  BSYNC B2 ;  /* 0x0000000000027941 */ /* 0x000fea0003800000 */
.L_x_1060:
[----:B------:R-:W4:Y:S01]  /*133a0*/  LDL R178, [R1+0x110] ;  /* 0x0001100001b27983 */ /* 0x000f220000100800 */
[C---:B-1-3--:R-:W-:Y:S01]  /*133b0*/  VIADD R7, R78.reuse, 0x40 ;  /* 0x000000404e077836 */ /* 0x04afe20000000000 */
[----:B------:R-:W-:Y:S01]  /*133c0*/  BSSY B0, `(.L_x_1098) ;  /* 0x0000018000007945 */ /* 0x000fe20003800000 */
[C---:B------:R-:W-:Y:S02]  /*133d0*/  VIADD R6, R78.reuse, 0x50 ;  /* 0x000000504e067836 */ /* 0x040fe40000000000 */
[C---:B------:R-:W-:Y:S02]  /*133e0*/  VIADD R5, R78.reuse, 0x60 ;  /* 0x000000604e057836 */ /* 0x040fe40000000000 */
[----:B------:R-:W-:Y:S02]  /*133f0*/  VIADD R11, R78, 0x70 ;  /* 0x000000704e0b7836 */ /* 0x000fe40000000000 */
[----:B----4-:R-:W-:-:S04]  /*13400*/  VIADD R252, R178, 0xffffffff ;  /* 0xffffffffb2fc7836 */ /* 0x010fc80000000000 */
[----:B------:R-:W-:-:S04]  /*13410*/  IMAD.SHL.U32 R77, R252, 0x100, RZ ;  /* 0x00000100fc4d7824 */ /* 0x000fc800078e00ff */
[----:B------:R-:W-:-:S05]  /*13420*/  IMAD.IADD R4, R216, 0x1, -R77 ;  /* 0x00000001d8047824 */ /* 0x000fca00078e0a4d */
[-C--:B------:R-:W-:Y:S02]  /*13430*/  ISETP.GE.AND P2, PT, R78, R4.reuse, PT ;  /* 0x000000044e00720c */ /* 0x080fe40003f46270 */
[-C--:B------:R-:W-:Y:S02]  /*13440*/  ISETP.GE.AND P1, PT, R37, R4.reuse, PT ;  /* 0x000000042500720c */ /* 0x080fe40003f26270 */
[-C--:B------:R-:W-:Y:S02]  /*13450*/  ISETP.GE.AND P0, PT, R36, R4.reuse, PT ;  /* 0x000000042400720c */ /* 0x080fe40003f06270 */
[-C--:B------:R-:W-:Y:S02]  /*13460*/  ISETP.GE.AND P6, PT, R21, R4.reuse, PT ;  /* 0x000000041500720c */ /* 0x080fe40003fc6270 */
[-C--:B------:R-:W-:Y:S02]  /*13470*/  ISETP.GE.AND P5, PT, R7, R4.reuse, PT ;  /* 0x000000040700720c */ /* 0x080fe40003fa6270 */
[----:B------:R-:W-:-:S02]  /*13480*/  ISETP.GE.AND P4, PT, R6, R4, PT ;  /* 0x000000040600720c */ /* 0x000fc40003f86270 */
[----:B------:R-:W-:Y:S01]  /*13490*/  ISETP.GE.AND P3, PT, R5, R4, PT ;  /* 0x000000040500720c */ /* 0x000fe20003f66270 */
[----:B------:R-:W-:-:S12]  /*134a0*/  @P2 BRA `(.L_x_1099) ;  /* 0x0000000000242947 */ /* 0x000fd80003800000 */
[----:B-----5:R-:W-:-:S13]  /*134b0*/  ISETP.GE.AND P2, PT, R132, R251, PT ;  /* 0x000000fb8400720c */ /* 0x020fda0003f46270 */
[----:B------:R1:W-:Y:S01]  /*134c0*/  @P2 STS.128 [R188+0x2000], RZ ;  /* 0x002000ffbc002388 */ /* 0x0003e20000000c00 */
[----:B------:R-:W-:Y:S05]  /*134d0*/  @P2 BRA `(.L_x_1099) ;  /* 0x0000000000182947 */ /* 0x000fea0003800000 */
[----:B--2---:R-:W-:Y:S02]  /*134e0*/  MOV R2, R227 ;  /* 0x000000e300027202 */ /* 0x004fe40000000f00 */
[----:B------:R-:W-:-:S05]  /*134f0*/  MOV R3, R225 ;  /* 0x000000e100037202 */ /* 0x000fca0000000f00 */
[----:B------:R-:W-:Y:S01]  /*13500*/  @!PT LDS RZ, [RZ] ;  /* 0x00000000fffff984 */ /* 0x000fe20000000800 */
[----:B------:R-:W-:Y:S01]  /*13510*/  @!PT LDS RZ, [RZ] ;  /* 0x00000000fffff984 */ /* 0x000fe20000000800 */
[----:B------:R-:W-:Y:S01]  /*13520*/  @!PT LDS RZ, [RZ] ;  /* 0x00000000fffff984 */ /* 0x000fe20000000800 */
[----:B------:R3:W-:Y:S02]  /*13530*/  LDGSTS.E.BYPASS.LTC128B.128 [R188+0x2000], desc[UR6][R2.64] ;  /* 0x0200000002bc7fae */ /* 0x0007e4000b901d46 */
.L_x_1099:
[----:B------:R-:W-:Y:S05]  /*13540*/  BSYNC B0 ;  /* 0x0000000000007941 */ /* 0x000fea0003800000 */
.L_x_1098:
[----:B------:R-:W-:Y:S01]  /*13550*/  BSSY B0, `(.L_x_1100) ;  /* 0x000000d000007945 */ /* 0x000fe20003800000 */
[----:B------:R-:W-:Y:S02]  /*13560*/  ISETP.GE.AND P2, PT, R11, R4, PT ;  /* 0x000000040b00720c */ /* 0x000fe40003f46270 */
[----:B------:R-:W-:Y:S01]  /*13570*/  IADD3 R10, R78, 0x80, RZ ;  /* 0x000000804e0a7810 */ /* 0x000fe20007ffe0ff */
[----:B------:R-:W-:Y:S05]  /*13580*/  @P1 BRA `(.L_x_1101) ;  /* 0x0000000000241947 */ /* 0x000fea0003800000 */
[----:B-----5:R-:W-:-:S13]  /*13590*/  ISETP.GE.AND P1, PT, R132, R251, PT ;  /* 0x000000fb8400720c */ /* 0x020fda0003f26270 */
[----:B------:R4:W-:Y:S01]  /*135a0*/  @P1 STS.128 [R188+0x2800], RZ ;  /* 0x002800ffbc001388 */ /* 0x0009e20000000c00 */
[----:B------:R-:W-:Y:S05]  /*135b0*/  @P1 BRA `(.L_x_1101) ;  /* 0x0000000000181947 */ /* 0x000fea0003800000 */
[----:B--23--:R-:W-:-:S04]  /*135c0*/  LEA R2, P1, R116, R227, 0x1 ;  /* 0x000000e374027211 */ /* 0x00cfc800078208ff */
[----:B------:R-:W-:-:S05]  /*135d0*/  LEA.HI.X R3, R116, R225, R118, 0x1, P1 ;  /* 0x000000e174037211 */ /* 0x000fca00008f0c76 */
[----:B------:R-:W-:Y:S01]  /*135e0*/  @!PT LDS RZ, [RZ] ;  /* 0x00000000fffff984 */ /* 0x000fe20000000800 */
[----:B------:R-:W-:Y:S01]  /*135f0*/  @!PT LDS RZ, [RZ] ;  /* 0x00000000fffff984 */ /* 0x000fe20000000800 */
[----:B------:R-:W-:Y:S01]  /*13600*/  @!PT LDS RZ, [RZ] ;  /* 0x00000000fffff984 */ /* 0x000fe20000000800 */
[----:B------:R2:W-:Y:S04]  /*13610*/  LDGSTS.E.BYPASS.LTC128B.128 [R188+0x2800], desc[UR6][R2.64] ;  /* 0x0280000002bc7fae */ /* 0x0005e8000b901d46 */
.L_x_1101:
[----:B------:R-:W-:Y:S05]  /*13620*/  BSYNC B0 ;  /* 0x0000000000007941 */ /* 0x000fea0003800000 */
.L_x_1100:
[----:B------:R-:W-:Y:S01]  /*13630*/  BSSY B0, `(.L_x_1102) ;  /* 0x000000d000007945 */ /* 0x000fe20003800000 */
[----:B------:R-:W-:Y:S02]  /*13640*/  ISETP.GE.AND P1, PT, R10, R4, PT ;  /* 0x000000040a00720c */ /* 0x000fe40003f26270 */
[----:B--2---:R-:W-:Y:S01]  /*13650*/  IADD3 R9, R78, 0x90, RZ ;  /* 0x000000904e097810 */ /* 0x004fe20007ffe0ff */
[----:B------:R-:W-:Y:S05]  /*13660*/  @P0 BRA `(.L_x_1103) ;  /* 0x0000000000240947 */ /* 0x000fea0003800000 */
[----:B-----5:R-:W-:-:S13]  /*13670*/  ISETP.GE.AND P0, PT, R132, R251, PT ;  /* 0x000000fb8400720c */ /* 0x020fda0003f06270 */
[----:B------:R2:W-:Y:S01]  /*13680*/  @P0 STS.128 [R188+0x3000], RZ ;  /* 0x003000ffbc000388 */ /* 0x0005e20000000c00 */
[----:B------:R-:W-:Y:S05]  /*13690*/  @P0 BRA `(.L_x_1103) ;  /* 0x0000000000180947 */ /* 0x000fea0003800000 */
[----:B---3--:R-:W-:-:S04]  /*136a0*/  LEA R2, P0, R190, R227, 0x6 ;  /* 0x000000e3be027211 */ /* 0x008fc800078030ff */
[----:B------:R-:W-:-:S05]  /*136b0*/  LEA.HI.X R3, R190, R225, R191, 0x6, P0 ;  /* 0x000000e1be037211 */ /* 0x000fca00000f34bf */
[----:B------:R-:W-:Y:S01]  /*136c0*/  @!PT LDS RZ, [RZ] ;  /* 0x00000000fffff984 */ /* 0x000fe20000000800 */
[----:B------:R-:W-:Y:S01]  /*136d0*/  @!PT LDS RZ, [RZ] ;  /* 0x00000000fffff984 */ /* 0x000fe20000000800 */
[----:B------:R-:W-:Y:S01]  /*136e0*/  @!PT LDS RZ, [RZ] ;  /* 0x00000000fffff984 */ /* 0x000fe20000000800 */
[----:B------:R3:W-:Y:S04]  /*136f0*/  LDGSTS.E.BYPASS.LTC128B.128 [R188+0x3000], desc[UR6][R2.64] ;  /* 0x0300000002bc7fae */ /* 0x0007e8000b901d46 */
.L_x_1103:
[----:B------:R-:W-:Y:S05]  /*13700*/  BSYNC B0 ;  /* 0x0000000000007941 */ /* 0x000fea0003800000 */
.L_x_1102:
[----:B------:R-:W-:Y:S01]  /*13710*/  BSSY B0, `(.L_x_1104) ;  /* 0x0000010000007945 */ /* 0x000fe20003800000 */
[----:B------:R-:W-:Y:S02]  /*13720*/  ISETP.GE.AND P0, PT, R9, R4, PT ;  /* 0x000000040900720c */ /* 0x000fe40003f06270 */
[----:B------:R-:W-:Y:S01]  /*13730*/  IADD3 R13, R78, 0xa0, RZ ;  /* 0x000000a04e0d7810 */ /* 0x000fe20007ffe0ff */
[----:B------:R-:W-:Y:S05]  /*13740*/  @P6 BRA `(.L_x_1105) ;  /* 0x0000000000306947 */ /* 0x000fea0003800000 */
[----:B-----5:R-:W-:-:S13]  /*13750*/  ISETP.GE.AND P6, PT, R132, R251, PT ;  /* 0x000000fb8400720c */ /* 0x020fda0003fc6270 */
[----:B------:R1:W-:Y:S01]  /*13760*/  @P6 STS.128 [R188+0x3800], RZ ;  /* 0x003800ffbc006388 */ /* 0x0003e20000000c00 */
[----:B------:R-:W-:Y:S05]  /*13770*/  @P6 BRA `(.L_x_1105) ;  /* 0x0000000000246947 */ /* 0x000fea0003800000 */
[----:B---3--:R-:W-:Y:S01]  /*13780*/  MOV R2, R227 ;  /* 0x000000e300027202 */ /* 0x008fe20000000f00 */
[----:B------:R-:W-:Y:S01]  /*13790*/  IMAD R0, R191, 0x60, RZ ;  /* 0x00000060bf007824 */ /* 0x000fe200078e02ff */
[----:B------:R-:W-:-:S03]  /*137a0*/  MOV R3, R225 ;  /* 0x000000e100037202 */ /* 0x000fc60000000f00 */
[----:B------:R-:W-:-:S05]  /*137b0*/  IMAD.WIDE.U32 R2, R190, 0x60, R2 ;  /* 0x00000060be027825 */ /* 0x000fca00078e0002 */
[----:B------:R-:W-:-:S05]  /*137c0*/  IADD3 R3, R0, R3, RZ ;  /* 0x0000000300037210 */ /* 0x000fca0007ffe0ff */
[----:B------:R-:W-:Y:S01]  /*137d0*/  @!PT LDS RZ, [RZ] ;  /* 0x00000000fffff984 */ /* 0x000fe20000000800 */
[----:B------:R-:W-:Y:S01]  /*137e0*/  @!PT LDS RZ, [RZ] ;  /* 0x00000000fffff984 */ /* 0x000fe20000000800 */
[----:B------:R-:W-:Y:S01]  /*137f0*/  @!PT LDS RZ, [RZ] ;  /* 0x00000000fffff984 */ /* 0x000fe20000000800 */
[----:B------:R3:W-:Y:S02]  /*13800*/  LDGSTS.E.BYPASS.LTC128B.128 [R188+0x3800], desc[UR6][R2.64] ;  /* 0x0380000002bc7fae */ /* 0x0007e4000b901d46 */
.L_x_1105:
[----:B------:R-:W-:Y:S05]  /*13810*/  BSYNC B0 ;  /* 0x0000000000007941 */ /* 0x000fea0003800000 */
.L_x_1104:
[----:B------:R-:W-:Y:S01]  /*13820*/  BSSY B0, `(.L_x_1106) ;  /* 0x000000d000007945 */ /* 0x000fe20003800000 */
[----:B------:R-:W-:Y:S02]  /*13830*/  ISETP.GE.AND P6, PT, R13, R4, PT ;  /* 0x000000040d00720c */ /* 0x000fe40003fc6270 */
[----:B------:R-:W-:Y:S01]  /*13840*/  IADD3 R8, R78, 0xb0, RZ ;  /* 0x000000b04e087810 */ /* 0x000fe20007ffe0ff */
        /* <DEDUP_REMOVED lines=10> */
.L_x_1107:
[----:B------:R-:W-:Y:S05]  /*138f0*/  BSYNC B0 ;  /* 0x0000000000007941 */ /* 0x000fea0003800000 */
.L_x_1106:
        /* <DEDUP_REMOVED lines=16> */
.L_x_1109:
[----:B------:R-:W-:Y:S05]  /*13a00*/  BSYNC B0 ;  /* 0x0000000000007941 */ /* 0x000fea0003800000 */
.L_x_1108:
        /* <DEDUP_REMOVED lines=16> */
.L_x_1111:
[----:B------:R-:W-:Y:S05]  /*13b10*/  BSYNC B0 ;  /* 0x0000000000007941 */ /* 0x000fea0003800000 */
.L_x_1110:
        /* <DEDUP_REMOVED lines=16> */
.L_x_1113:
[----:B------:R-:W-:Y:S05]  /*13c20*/  BSYNC B0 ;  /* 0x0000000000007941 */ /* 0x000fea0003800000 */
.L_x_1112:
        /* <DEDUP_REMOVED lines=13> */
.L_x_1115:
[----:B------:R-:W-:Y:S05]  /*13d00*/  BSYNC B0 ;  /* 0x0000000000007941 */ /* 0x000fea0003800000 */
.L_x_1114:
[----:B------:R-:W-:Y:S01]  /*13d10*/  BSSY B0, `(.L_x_1116) ;  /* 0x000000f000007945 */ /* 0x000fe20003800000 */
[----:B------:R-:W-:-:S03]  /*13d20*/  ISETP.GE.AND P1, PT, R16, R4, PT ;  /* 0x000000041000720c */ /* 0x000fc60003f26270 */
[----:B------:R-:W-:Y:S10]  /*13d30*/  @P0 BRA `(.L_x_1117) ;  /* 0x0000000000300947 */ /* 0x000ff40003800000 */
        /* <DEDUP_REMOVED lines=12> */
.L_x_1117:
[----:B------:R-:W-:Y:S05]  /*13e00*/  BSYNC B0 ;  /* 0x0000000000007941 */ /* 0x000fea0003800000 */
.L_x_1116:
[----:B------:R-:W-:Y:S04]  /*13e10*/  BSSY B0, `(.L_x_1118) ;  /* 0x000000e000007945 */ /* 0x000fe80003800000 */
        /* <DEDUP_REMOVED lines=13> */
.L_x_1119:
[----:B------:R-:W-:Y:S05]  /*13ef0*/  BSYNC B0 ;  /* 0x0000000000007941 */ /* 0x000fea0003800000 */
.L_x_1118:
        /* <DEDUP_REMOVED lines=14> */
.L_x_1121:
[----:B------:R-:W-:Y:S05]  /*13fe0*/  BSYNC B0 ;  /* 0x0000000000007941 */ /* 0x000fea0003800000 */
.L_x_1120:
        /* <DEDUP_REMOVED lines=14> */
.L_x_1123:
[----:B------:R-:W-:Y:S05]  /*140d0*/  BSYNC B0 ;  /* 0x0000000000007941 */ /* 0x000fea0003800000 */
.L_x_1122:
        /* <DEDUP_REMOVED lines=14> */
.L_x_1125:
[----:B------:R-:W-:Y:S05]  /*141c0*/  BSYNC B0 ;  /* 0x0000000000007941 */ /* 0x000fea0003800000 */
.L_x_1124:
        /* <DEDUP_REMOVED lines=14> */
.L_x_1127:
[----:B------:R-:W-:Y:S05]  /*142b0*/  BSYNC B0 ;  /* 0x0000000000007941 */ /* 0x000fea0003800000 */
.L_x_1126:
        /* <DEDUP_REMOVED lines=14> */
.L_x_1129:
[----:B------:R-:W-:Y:S05]  /*143a0*/  BSYNC B0 ;  /* 0x0000000000007941 */ /* 0x000fea0003800000 */
.L_x_1128:
[----:B------:R-:W0:Y:S01]  /*143b0*/  LDGDEPBAR ;  /* 0x00000000000079af */ /* 0x000e220000000000 */
[-C--:B------:R-:W-:Y:S02]  /*143c0*/  ISETP.GE.AND P2, PT, R78, R4.reuse, PT ;  /* 0x000000044e00720c */ /* 0x080fe40003f46270 */
[-C--:B------:R-:W-:Y:S01]  /*143d0*/  ISETP.GE.AND P1, PT, R37, R4.reuse, PT ;  /* 0x000000042500720c */ /* 0x080fe20003f26270 */
[----:B------:R1:W5:Y:S01]  /*143e0*/  LD.E R117, desc[UR6][R22.64+0x188] ;  /* 0x0001880616757980 */ /* 0x000362000c101900 */
[-C--:B------:R-:W-:Y:S02]  /*143f0*/  ISETP.GE.AND P0, PT, R36, R4.reuse, PT ;  /* 0x000000042400720c */ /* 0x080fe40003f06270 */
[-C--:B------:R-:W-:Y:S02]  /*14400*/  ISETP.GE.AND P6, PT, R21, R4.reuse, PT ;  /* 0x000000041500720c */ /* 0x080fe40003fc6270 */
[-C--:B------:R-:W-:Y:S02]  /*14410*/  ISETP.GE.AND P5, PT, R7, R4.reuse, PT ;  /* 0x000000040700720c */ /* 0x080fe40003fa6270 */
[----:B------:R-:W-:-:S02]  /*14420*/  ISETP.GE.AND P4, PT, R6, R4, PT ;  /* 0x000000040600720c */ /* 0x000fc40003f86270 */
[----:B------:R-:W-:Y:S01]  /*14430*/  ISETP.GE.AND P3, PT, R5, R4, PT ;  /* 0x000000040500720c */ /* 0x000fe20003f66270 */
[----:B------:R-:W-:-:S04]  /*14440*/  DEPBAR.LE SB0, 0x0 ;  /* 0x000080000000791a */ /* 0x000fc80000000000 */
[----:B------:R-:W-:Y:S06]  /*14450*/  BAR.SYNC.DEFER_BLOCKING 0x0 ;  /* 0x0000000000007b1d */ /* 0x000fec0000010000 */
[----:B------:R-:W-:Y:S01]  /*14460*/  BSSY B0, `(.L_x_1130) ;  /* 0x000000c000007945 */ /* 0x000fe20003800000 */
[----:B------:R1:W-:Y:S03]  /*14470*/  @P2 STS.128 [R188+0xa000], RZ ;  /* 0x00a000ffbc002388 */ /* 0x0003e60000000c00 */
[----:B------:R-:W-:Y:S05]  /*14480*/  @P2 BRA `(.L_x_1131) ;  /* 0x0000000000242947 */ /* 0x000fea0003800000 */
[----:B-----5:R-:W-:-:S13]  /*14490*/  ISETP.GE.AND P2, PT, R132, R251, PT ;  /* 0x000000fb8400720c */ /* 0x020fda0003f46270 */
[----:B------:R1:W-:Y:S01]  /*144a0*/  @P2 STS.128 [R188+0xa000], RZ ;  /* 0x00a000ffbc002388 */ /* 0x0003e20000000c00 */
[----:B------:R-:W-:Y:S05]  /*144b0*/  @P2 BRA `(.L_x_1131) ;  /* 0x0000000000182947 */ /* 0x000fea0003800000 */
[----:B---3--:R-:W-:Y:S02]  /*144c0*/  MOV R2, R221 ;  /* 0x000000dd00027202 */ /* 0x008fe40000000f00 */
[----:B------:R-:W-:-:S05]  /*144d0*/  MOV R3, R219 ;  /* 0x000000db00037202 */ /* 0x000fca0000000f00 */
[----:B------:R-:W-:Y:S01]  /*144e0*/  @!PT LDS RZ, [RZ] ;  /* 0x00000000fffff984 */ /* 0x000fe20000000800 */
[----:B------:R-:W-:Y:S01]  /*144f0*/  @!PT LDS RZ, [RZ] ;  /* 0x00000000fffff984 */ /* 0x000fe20000000800 */
[----:B------:R-:W-:Y:S01]  /*14500*/  @!PT LDS RZ, [RZ] ;  /* 0x00000000fffff984 */ /* 0x000fe20000000800 */
[----:B------:R3:W-:Y:S02]  /*14510*/  LDGSTS.E.BYPASS.LTC128B.128 [R188+0xa000], desc[UR6][R2.64] ;  /* 0x0a00000002bc7fae */ /* 0x0007e4000b901d46 */
.L_x_1131:
[----:B------:R-:W-:Y:S05]  /*14520*/  BSYNC B0 ;  /* 0x0000000000007941 */ /* 0x000fea0003800000 */
.L_x_1130:
[----:B------:R1:W-:Y:S01]  /*14530*/  @P1 STS.128 [R188+0xa800], RZ ;  /* 0x00a800ffbc001388 */ /* 0x0003e20000000c00 */
[----:B------:R-:W-:Y:S01]  /*14540*/  BSSY B0, `(.L_x_1132) ;  /* 0x000000c000007945 */ /* 0x000fe20003800000 */
[----:B------:R-:W-:-:S03]  /*14550*/  ISETP.GE.AND P2, PT, R11, R4, PT ;  /* 0x000000040b00720c */ /* 0x000fc60003f46270 */
[----:B------:R-:W-:Y:S10]  /*14560*/  @P1 BRA `(.L_x_1133) ;  /* 0x0000000000241947 */ /* 0x000ff40003800000 */
        /* <DEDUP_REMOVED lines=9> */
.L_x_1133:
[----:B------:R-:W-:Y:S05]  /*14600*/  BSYNC B0 ;  /* 0x0000000000007941 */ /* 0x000fea0003800000 */
.L_x_1132:
[----:B------:R1:W-:Y:S01]  /*14610*/  @P0 STS.128 [R188+0xb000], RZ ;  /* 0x00b000ffbc000388 */ /* 0x0003e20000000c00 */
[----:B------:R-:W-:Y:S01]  /*14620*/  BSSY B0, `(.L_x_1134) ;  /* 0x000000e000007945 */ /* 0x000fe20003800000 */
[----:B------:R-:W-:-:S03]  /*14630*/  ISETP.GE.AND P1, PT, R10, R4, PT ;  /* 0x000000040a00720c */ /* 0x000fc60003f26270 */
[----:B------:R-:W-:Y:S10]  /*14640*/  @P0 BRA `(.L_x_1135) ;  /* 0x00000000002c0947 */ /* 0x000ff40003800000 */
[----:B-----5:R-:W-:-:S13]  /*14650*/  ISETP.GE.AND P0, PT, R132, R251, PT ;  /* 0x000000fb8400720c */ /* 0x020fda0003f06270 */
[----:B------:R1:W-:Y:S01]  /*14660*/  @P0 STS.128 [R188+0xb000], RZ ;  /* 0x00b000ffbc000388 */ /* 0x0003e20000000c00 */
[----:B------:R-:W-:Y:S05]  /*14670*/  @P0 BRA `(.L_x_1135) ;  /* 0x0000000000200947 */ /* 0x000fea0003800000 */
[----:B------:R-:W3:Y:S04]  /*14680*/  LDL R0, [R1+0x8] ;  /* 0x0000080001007983 */ /* 0x000ee80000100800 */
[----:B------:R-:W5:Y:S01]  /*14690*/  LDL R5, [R1+0xc] ;  /* 0x00000c0001057983 */ /* 0x000f620000100800 */
[----:B---3--:R-:W-:-:S04]  /*146a0*/  LEA R2, P0, R0, R221, 0x6 ;  /* 0x000000dd00027211 */ /* 0x008fc800078030ff */
[----:B-----5:R-:W-:-:S05]  /*146b0*/  LEA.HI.X R3, R0, R219, R5, 0x6, P0 ;  /* 0x000000db00037211 */ /* 0x020fca00000f3405 */
[----:B------:R-:W-:Y:S01]  /*146c0*/  @!PT LDS RZ, [RZ] ;  /* 0x00000000fffff984 */ /* 0x000fe20000000800 */
[----:B------:R-:W-:Y:S01]  /*146d0*/  @!PT LDS RZ, [RZ] ;  /* 0x00000000fffff984 */ /* 0x000fe20000000800 */
[----:B------:R-:W-:Y:S01]  /*146e0*/  @!PT LDS RZ, [RZ] ;  /* 0x00000000fffff984 */ /* 0x000fe20000000800 */
[----:B------:R3:W-:Y:S04]  /*146f0*/  LDGSTS.E.BYPASS.LTC128B.128 [R188+0xb000], desc[UR6][R2.64] ;  /* 0x0b00000002bc7fae */ /* 0x0007e8000b901d46 */
.L_x_1135:
[----:B------:R-:W-:Y:S05]  /*14700*/  BSYNC B0 ;  /* 0x0000000000007941 */ /* 0x000fea0003800000 */
.L_x_1134:
[----:B------:R1:W-:Y:S01]  /*14710*/  @P6 STS.128 [R188+0xb800], RZ ;  /* 0x00b800ffbc006388 */ /* 0x0003e20000000c00 */
[----:B------:R-:W-:Y:S01]  /*14720*/  BSSY B0, `(.L_x_1136) ;  /* 0x0000012000007945 */ /* 0x000fe20003800000 */
[----:B------:R-:W-:-:S03]  /*14730*/  ISETP.GE.AND P0, PT, R9, R4, PT ;  /* 0x000000040900720c */ /* 0x000fc60003f06270 */
[----:B------:R-:W-:Y:S10]  /*14740*/  @P6 BRA `(.L_x_1137) ;  /* 0x00000000003c6947 */ /* 0x000ff40003800000 */
[----:B-----5:R-:W-:-:S13]  /*14750*/  ISETP.GE.AND P6, PT, R132, R251, PT ;  /* 0x000000fb8400720c */ /* 0x020fda0003fc6270 */
[----:B------:R1:W-:Y:S01]  /*14760*/  @P6 STS.128 [R188+0xb800], RZ ;  /* 0x00b800ffbc006388 */ /* 0x0003e20000000c00 */
[----:B------:R-:W-:Y:S05]  /*14770*/  @P6 BRA `(.L_x_1137) ;  /* 0x0000000000306947 */ /* 0x000fea0003800000 */
[----:B---3--:R-:W3:Y:S04]  /*14780*/  LDL R2, [R1+0x8] ;  /* 0x0000080001027983 */ /* 0x008ee80000100800 */
[----:B------:R-:W5:Y:S01]  /*14790*/  LDL R0, [R1+0xc] ;  /* 0x00000c0001007983 */ /* 0x000f620000100800 */
[----:B------:R-:W-:Y:S02]  /*147a0*/  MOV R3, R219 ;  /* 0x000000db00037202 */ /* 0x000fe40000000f00 */
[----:B---3--:R-:W-:Y:S02]  /*147b0*/  MOV R5, R2 ;  /* 0x0000000200057202 */ /* 0x008fe40000000f00 */
[----:B------:R-:W-:Y:S01]  /*147c0*/  MOV R2, R221 ;  /* 0x000000dd00027202 */ /* 0x000fe20000000f00 */
[----:B-----5:R-:W-:-:S04]  /*147d0*/  IMAD R0, R0, 0x60, RZ ;  /* 0x0000006000007824 */ /* 0x020fc800078e02ff */
[----:B------:R-:W-:-:S05]  /*147e0*/  IMAD.WIDE.U32 R2, R5, 0x60, R2 ;  /* 0x0000006005027825 */ /* 0x000fca00078e0002 */
[----:B------:R-:W-:-:S05]  /*147f0*/  IADD3 R3, R0, R3, RZ ;  /* 0x0000000300037210 */ /* 0x000fca0007ffe0ff */
[----:B------:R-:W-:Y:S01]  /*14800*/  @!PT LDS RZ, [RZ] ;  /* 0x00000000fffff984 */ /* 0x000fe20000000800 */
[----:B------:R-:W-:Y:S01]  /*14810*/  @!PT LDS RZ, [RZ] ;  /* 0x00000000fffff984 */ /* 0x000fe20000000800 */
[----:B------:R-:W-:Y:S01]  /*14820*/  @!PT LDS RZ, [RZ] ;  /* 0x00000000fffff984 */ /* 0x000fe20000000800 */
[----:B------:R3:W-:Y:S02]  /*14830*/  LDGSTS.E.BYPASS.LTC128B.128 [R188+0xb800], desc[UR6][R2.64] ;  /* 0x0b80000002bc7fae */ /* 0x0007e4000b901d46 */
.L_x_1137:
[----:B------:R-:W-:Y:S05]  /*14840*/  BSYNC B0 ;  /* 0x0000000000007941 */ /* 0x000fea0003800000 */
.L_x_1136:
        /* <DEDUP_REMOVED lines=15> */
.L_x_1139:
[----:B------:R-:W-:Y:S05]  /*14940*/  BSYNC B0 ;  /* 0x0000000000007941 */ /* 0x000fea0003800000 */
.L_x_1138:
        /* <DEDUP_REMOVED lines=19> */
.L_x_1141:
[----:B------:R-:W-:Y:S05]  /*14a80*/  BSYNC B0 ;  /* 0x0000000000007941 */ /* 0x000fea0003800000 */
.L_x_1140:
[----:B------:R-:W2:Y:S01]  /*14a90*/  S2R R0, SR_TID.X ;  /* 0x0000000000007919 */ /* 0x000ea20000002100 */
[----:B------:R-:W-:Y:S01]  /*14aa0*/  BSSY B0, `(.L_x_1142) ;  /* 0x0000016000007945 */ /* 0x000fe20003800000 */
[----:B------:R-:W-:Y:S01]  /*14ab0*/  ISETP.GE.AND P4, PT, R12, R4, PT ;  /* 0x000000040c00720c */ /* 0x000fe20003f86270 */
[----:B------:R1:W-:Y:S01]  /*14ac0*/  @P3 STS.128 [R188+0xd000], RZ ;  /* 0x00d000ffbc003388 */ /* 0x0003e20000000c00 */
[----:B--2---:R-:W-:-:S04]  /*14ad0*/  SHF.R.S32.HI R5, RZ, 0x1f, R0 ;  /* 0x0000001fff057819 */ /* 0x004fc80000011400 */
[----:B------:R-:W-:-:S04]  /*14ae0*/  LEA.HI R5, R5, R0, RZ, 0x4 ;  /* 0x0000000005057211 */ /* 0x000fc800078f20ff */
[----:B------:R-:W-:Y:S01]  /*14af0*/  SHF.R.S32.HI R6, RZ, 0x4, R5 ;  /* 0x00000004ff067819 */ /* 0x000fe20000011405 */
[----:B-1----:R-:W-:Y:S05]  /*14b00*/  @P3 BRA `(.L_x_1143) ;  /* 0x00000000003c3947 */ /* 0x002fea0003800000 */
[----:B-----5:R-:W-:-:S13]  /*14b10*/  ISETP.GE.AND P3, PT, R132, R251, PT ;  /* 0x000000fb8400720c */ /* 0x020fda0003f66270 */
[----:B------:R1:W-:Y:S01]  /*14b20*/  @P3 STS.128 [R188+0xd000], RZ ;  /* 0x00d000ffbc003388 */ /* 0x0003e20000000c00 */
[----:B------:R-:W-:Y:S05]  /*14b30*/  @P3 BRA `(.L_x_1143) ;  /* 0x0000000000303947 */ /* 0x000fea0003800000 */
[----:B---3--:R-:W2:Y:S04]  /*14b40*/  LDL R2, [R1+0x8] ;  /* 0x0000080001027983 */ /* 0x008ea80000100800 */
[----:B------:R-:W3:Y:S01]  /*14b50*/  LDL R0, [R1+0xc] ;  /* 0x00000c0001007983 */ /* 0x000ee20000100800 */
[----:B------:R-:W-:Y:S02]  /*14b60*/  MOV R3, R219 ;  /* 0x000000db00037202 */ /* 0x000fe40000000f00 */
[----:B--2---:R-:W-:Y:S02]  /*14b70*/  MOV R7, R2 ;  /* 0x0000000200077202 */ /* 0x004fe40000000f00 */
[----:B------:R-:W-:Y:S01]  /*14b80*/  MOV R2, R221 ;  /* 0x000000dd00027202 */ /* 0x000fe20000000f00 */
[----:B---3--:R-:W-:-:S04]  /*14b90*/  IMAD R0, R0, 0xc0, RZ ;  /* 0x000000c000007824 */ /* 0x008fc800078e02ff */
[----:B------:R-:W-:-:S05]  /*14ba0*/  IMAD.WIDE.U32 R2, R7, 0xc0, R2 ;  /* 0x000000c007027825 */ /* 0x000fca00078e0002 */
[----:B------:R-:W-:-:S05]  /*14bb0*/  IADD3 R3, R0, R3, RZ ;  /* 0x0000000300037210 */ /* 0x000fca0007ffe0ff */
[----:B------:R-:W-:Y:S01]  /*14bc0*/  @!PT LDS RZ, [RZ] ;  /* 0x00000000fffff984 */ /* 0x000fe20000000800 */
[----:B------:R-:W-:Y:S01]  /*14bd0*/  @!PT LDS RZ, [RZ] ;  /* 0x00000000fffff984 */ /* 0x000fe20000000800 */
[----:B------:R-:W-:Y:S01]  /*14be0*/  @!PT LDS RZ, [RZ] ;  /* 0x00000000fffff984 */ /* 0x000fe20000000800 */
[----:B------:R2:W-:Y:S02]  /*14bf0*/  LDGSTS.E.BYPASS.LTC128B.128 [R188+0xd000], desc[UR6][R2.64] ;  /* 0x0d00000002bc7fae */ /* 0x0005e4000b901d46 */
.L_x_1143:
[----:B------:R-:W-:Y:S05]  /*14c00*/  BSYNC B0 ;  /* 0x0000000000007941 */ /* 0x000fea0003800000 */
.L_x_1142:
[----:B------:R1:W-:Y:S01]  /*14c10*/  @P2 STS.128 [R188+0xd800], RZ ;  /* 0x00d800ffbc002388 */ /* 0x0003e20000000c00 */
[----:B------:R-:W-:Y:S01]  /*14c20*/  LEA.HI R5, R5, R6, RZ, 0x1 ;  /* 0x0000000605057211 */ /* 0x000fe200078f08ff */
[----:B------:R-:W-:Y:S01]  /*14c30*/  BSSY B0, `(.L_x_1144) ;  /* 0x0000013000007945 */ /* 0x000fe20003800000 */
[----:B------:R-:W-:Y:S02]  /*14c40*/  ISETP.GE.AND P3, PT, R14, R4, PT ;  /* 0x000000040e00720c */ /* 0x000fe40003f66270 */
[----:B------:R-:W-:Y:S01]  /*14c50*/  LOP3.LUT R5, R5, 0xfffffffe, RZ, 0xc0, !PT ;  /* 0xfffffffe05057812 */ /* 0x000fe200078ec0ff */
[----:B------:R-:W-:Y:S05]  /*14c60*/  @P2 BRA `(.L_x_1145) ;  /* 0x00000000003c2947 */ /* 0x000fea0003800000 */
[----:B-----5:R-:W-:-:S13]  /*14c70*/  ISETP.GE.AND P2, PT, R132, R251, PT ;  /* 0x000000fb8400720c */ /* 0x020fda0003f46270 */
[----:B------:R1:W-:Y:S01]  /*14c80*/  @P2 STS.128 [R188+0xd800], RZ ;  /* 0x00d800ffbc002388 */ /* 0x0003e20000000c00 */
[----:B------:R-:W-:Y:S05]  /*14c90*/  @P2 BRA `(.L_x_1145) ;  /* 0x0000000000302947 */ /* 0x000fea0003800000 */
[----:B--23--:R-:W2:Y:S04]  /*14ca0*/  LDL R2, [R1+0x8] ;  /* 0x0000080001027983 */ /* 0x00cea80000100800 */
        /* <DEDUP_REMOVED lines=11> */
.L_x_1145:
[----:B------:R-:W-:Y:S05]  /*14d60*/  BSYNC B0 ;  /* 0x0000000000007941 */ /* 0x000fea0003800000 */
.L_x_1144:
[----:B------:R1:W-:Y:S01]  /*14d70*/  @P1 STS.128 [R188+0xe000], RZ ;  /* 0x00e000ffbc001388 */ /* 0x0003e20000000c00 */
[----:B------:R-:W-:Y:S01]  /*14d80*/  IMAD.SHL.U32 R0, R211, 0x40, RZ ;  /* 0x00000040d3007824 */ /* 0x000fe200078e00ff */
[----:B------:R-:W-:Y:S01]  /*14d90*/  BSSY B0, `(.L_x_1146) ;  /* 0x000001d000007945 */ /* 0x000fe20003800000 */
[----:B--23--:R-:W-:Y:S01]  /*14da0*/  IMAD.SHL.U32 R2, R247, 0x40, RZ ;  /* 0x00000040f7027824 */ /* 0x00cfe200078e00ff */
[----:B------:R-:W-:Y:S01]  /*14db0*/  ISETP.GE.AND P2, PT, R15, R4, PT ;  /* 0x000000040f00720c */ /* 0x000fe20003f46270 */
[----:B------:R-:W-:Y:S01]  /*14dc0*/  IMAD.IADD R5, R6, 0x1, -R5 ;  /* 0x0000000106057824 */ /* 0x000fe200078e0a05 */
[----:B------:R-:W-:Y:S01]  /*14dd0*/  LOP3.LUT R0, R0, 0x1c0, RZ, 0xc0, !PT ;  /* 0x000001c000007812 */ /* 0x000fe200078ec0ff */
[----:B------:R-:W-:Y:S01]  /*14de0*/  IMAD.SHL.U32 R3, R78, 0x8, RZ ;  /* 0x000000084e037824 */ /* 0x000fe200078e00ff */
[----:B------:R-:W-:Y:S01]  /*14df0*/  LOP3.LUT R2, R2, 0x1c0, RZ, 0xc0, !PT ;  /* 0x000001c002027812 */ /* 0x000fe200078ec0ff */
[----:B------:R-:W-:Y:S02]  /*14e00*/  IMAD.SHL.U32 R6, R5, 0x8, RZ ;  /* 0x0000000805067824 */ /* 0x000fe400078e00ff */
[----:B------:R-:W-:Y:S01]  /*14e10*/  IMAD.SHL.U32 R7, R248, 0x40, RZ ;  /* 0x00000040f8077824 */ /* 0x000fe200078e00ff */
[----:B------:R-:W-:-:S02]  /*14e20*/  LOP3.LUT R8, R0, 0x8, R3, 0xf8, !PT ;  /* 0x0000000800087812 */ /* 0x000fc400078ef803 */
[----:B------:R-:W-:Y:S02]  /*14e30*/  LOP3.LUT R3, R2, 0x8, R6, 0xf8, !PT ;  /* 0x0000000802037812 */ /* 0x000fe400078ef806 */
[----:B------:R-:W-:Y:S02]  /*14e40*/  LOP3.LUT R21, R7, 0xfffffe00, RZ, 0xc0, !PT ;  /* 0xfffffe0007157812 */ /* 0x000fe400078ec0ff */
[----:B------:R-:W-:Y:S02]  /*14e50*/  SHF.R.U32.HI R0, RZ, 0x3, R0 ;  /* 0x00000003ff007819 */ /* 0x000fe40000011600 */
[----:B------:R-:W-:Y:S01]  /*14e60*/  SHF.R.U32.HI R2, RZ, 0x3, R2 ;  /* 0x00000003ff027819 */ /* 0x000fe20000011602 */
[----:B------:R-:W-:Y:S01]  /*14e70*/  IMAD R6, R250, 0x400, R21 ;  /* 0x00000400fa067824 */ /* 0x000fe200078e0215 */
[----:B------:R-:W-:Y:S02]  /*14e80*/  LOP3.LUT R0, R8, R0, RZ, 0x3c, !PT ;  /* 0x0000000008007212 */ /* 0x000fe400078e3cff */
[----:B------:R-:W-:Y:S01]  /*14e90*/  LOP3.LUT R20, R3, R2, RZ, 0x3c, !PT ;  /* 0x0000000203147212 */ /* 0x000fe200078e3cff */
[----:B-1----:R-:W-:Y:S05]  /*14ea0*/  @P1 BRA `(.L_x_1147) ;  /* 0x00000000002c1947 */ /* 0x002fea0003800000 */
[----:B-----5:R-:W-:-:S13]  /*14eb0*/  ISETP.GE.AND P1, PT, R132, R251, PT ;  /* 0x000000fb8400720c */ /* 0x020fda0003f26270 */
[----:B------:R1:W-:Y:S01]  /*14ec0*/  @P1 STS.128 [R188+0xe000], RZ ;  /* 0x00e000ffbc001388 */ /* 0x0003e20000000c00 */
[----:B------:R-:W-:Y:S05]  /*14ed0*/  @P1 BRA `(.L_x_1147) ;  /* 0x0000000000201947 */ /* 0x000fea0003800000 */
[----:B------:R-:W2:Y:S04]  /*14ee0*/  LDL R9, [R1+0x8] ;  /* 0x0000080001097983 */ /* 0x000ea80000100800 */
[----:B------:R-:W3:Y:S01]  /*14ef0*/  LDL R10, [R1+0xc] ;  /* 0x00000c00010a7983 */ /* 0x000ee20000100800 */
[----:B--2---:R-:W-:-:S04]  /*14f00*/  LEA R2, P1, R9, R221, 0x8 ;  /* 0x000000dd09027211 */ /* 0x004fc800078240ff */
[----:B---3--:R-:W-:-:S05]  /*14f10*/  LEA.HI.X R3, R9, R219, R10, 0x8, P1 ;  /* 0x000000db09037211 */ /* 0x008fca00008f440a */
[----:B------:R-:W-:Y:S01]  /*14f20*/  @!PT LDS RZ, [RZ] ;  /* 0x00000000fffff984 */ /* 0x000fe20000000800 */
[----:B------:R-:W-:Y:S01]  /*14f30*/  @!PT LDS RZ, [RZ] ;  /* 0x00000000fffff984 */ /* 0x000fe20000000800 */
[----:B------:R-:W-:Y:S01]  /*14f40*/  @!PT LDS RZ, [RZ] ;  /* 0x00000000fffff984 */ /* 0x000fe20000000800 */
[----:B------:R2:W-:Y:S04]  /*14f50*/  LDGSTS.E.BYPASS.LTC128B.128 [R188+0xe000], desc[UR6][R2.64] ;  /* 0x0e00000002bc7fae */ /* 0x0005e8000b901d46 */
.L_x_1147:
[----:B------:R-:W-:Y:S05]  /*14f60*/  BSYNC B0 ;  /* 0x0000000000007941 */ /* 0x000fea0003800000 */
.L_x_1146:
[----:B------:R3:W-:Y:S01]  /*14f70*/  @P0 STS.128 [R188+0xe800], RZ ;  /* 0x00e800ffbc000388 */ /* 0x0007e20000000c00 */
[----:B------:R-:W-:Y:S01]  /*14f80*/  IMAD R0, R5, 0x200, R0 ;  /* 0x0000020005007824 */ /* 0x000fe200078e0200 */
[----:B------:R-:W-:Y:S01]  /*14f90*/  BSSY B0, `(.L_x_1148) ;  /* 0x0000014000007945 */ /* 0x000fe20003800000 */
[----:B--2---:R-:W-:Y:S01]  /*14fa0*/  IMAD.IADD R2, R20, 0x1, R6 ;  /* 0x0000000114027824 */ /* 0x004fe200078e0206 */
[----:B------:R-:W-:Y:S02]  /*14fb0*/  ISETP.GE.AND P1, PT, R16, R4, PT ;  /* 0x000000041000720c */ /* 0x000fe40003f26270 */
[----:B------:R-:W-:Y:S02]  /*14fc0*/  LEA R176, R0, UR4, 0x1 ;  /* 0x0000000400b07c11 */ /* 0x000fe4000f8e08ff */
[----:B------:R-:W-:Y:S01]  /*14fd0*/  LEA R183, R2, UR4, 0x1 ;  /* 0x0000000402b77c11 */ /* 0x000fe2000f8e08ff */
[----:B------:R-:W-:Y:S05]  /*14fe0*/  @P0 BRA `(.L_x_1149) ;  /* 0x0000000000380947 */ /* 0x000fea0003800000 */
[----:B-----5:R-:W-:-:S13]  /*14ff0*/  ISETP.GE.AND P0, PT, R132, R251, PT ;  /* 0x000000fb8400720c */ /* 0x020fda0003f06270 */
[----:B------:R2:W-:Y:S01]  /*15000*/  @P0 STS.128 [R188+0xe800], RZ ;  /* 0x00e800ffbc000388 */ /* 0x0005e20000000c00 */
[----:B------:R-:W-:Y:S05]  /*15010*/  @P0 BRA `(.L_x_1149) ;  /* 0x00000000002c0947 */ /* 0x000fea0003800000 */
[----:B------:R-:W5:Y:S04]  /*15020*/  LDL R3, [R1+0xc] ;  /* 0x00000c0001037983 */ /* 0x000f680000100800 */
[----:B------:R-:W3:Y:S01]  /*15030*/  LDL R7, [R1+0x8] ;  /* 0x0000080001077983 */ /* 0x000ee20000100800 */
[----:B------:R-:W-:Y:S01]  /*15040*/  MOV R2, R221 ;  /* 0x000000dd00027202 */ /* 0x000fe20000000f00 */
[----:B-----5:R-:W-:Y:S01]  /*15050*/  IMAD R0, R3, 0x120, RZ ;  /* 0x0000012003007824 */ /* 0x020fe200078e02ff */
[----:B------:R-:W-:-:S03]  /*15060*/  MOV R3, R219 ;  /* 0x000000db00037202 */ /* 0x000fc60000000f00 */
[----:B---3--:R-:W-:-:S05]  /*15070*/  IMAD.WIDE.U32 R2, R7, 0x120, R2 ;  /* 0x0000012007027825 */ /* 0x008fca00078e0002 */
[----:B------:R-:W-:-:S05]  /*15080*/  IADD3 R3, R0, R3, RZ ;  /* 0x0000000300037210 */ /* 0x000fca0007ffe0ff */
[----:B------:R-:W-:Y:S01]  /*15090*/  @!PT LDS RZ, [RZ] ;  /* 0x00000000fffff984 */ /* 0x000fe20000000800 */
[----:B------:R-:W-:Y:S01]  /*150a0*/  @!PT LDS RZ, [RZ] ;  /* 0x00000000fffff984 */ /* 0x000fe20000000800 */
[----:B------:R-:W-:Y:S01]  /*150b0*/  @!PT LDS RZ, [RZ] ;  /* 0x00000000fffff984 */ /* 0x000fe20000000800 */
[----:B------:R3:W-:Y:S02]  /*150c0*/  LDGSTS.E.BYPASS.LTC128B.128 [R188+0xe800], desc[UR6][R2.64] ;  /* 0x0e80000002bc7fae */ /* 0x0007e4000b901d46 */
.L_x_1149:
[----:B------:R-:W-:Y:S05]  /*150d0*/  BSYNC B0 ;  /* 0x0000000000007941 */ /* 0x000fea0003800000 */
.L_x_1148:
[----:B------:R1:W-:Y:S01]  /*150e0*/  @P6 STS.128 [R188+0xf000], RZ ;  /* 0x00f000ffbc006388 */ /* 0x0003e20000000c00 */
[----:B------:R-:W-:Y:S04]  /*150f0*/  BSSY B0, `(.L_x_1150) ;  /* 0x0000011000007945 */ /* 0x000fe80003800000 */
[----:B------:R-:W-:Y:S05]  /*15100*/  @P6 BRA `(.L_x_1151) ;  /* 0x00000000003c6947 */ /* 0x000fea0003800000 */
        /* <DEDUP_REMOVED lines=15> */
.L_x_1151:
[----:B------:R-:W-:Y:S05]  /*15200*/  BSYNC B0 ;  /* 0x0000000000007941 */ /* 0x000fea0003800000 */
.L_x_1150:
        /* <DEDUP_REMOVED lines=18> */
.L_x_1153:
[----:B------:R-:W-:Y:S05]  /*15330*/  BSYNC B0 ;  /* 0x0000000000007941 */ /* 0x000fea0003800000 */
.L_x_1152:
        /* <DEDUP_REMOVED lines=18> */
.L_x_1155:
[----:B------:R-:W-:Y:S05]  /*15460*/  BSYNC B0 ;  /* 0x0000000000007941 */ /* 0x000fea0003800000 */
.L_x_1154:
        /* <DEDUP_REMOVED lines=18> */
.L_x_1157:
[----:B------:R-:W-:Y:S05]  /*15590*/  BSYNC B0 ;  /* 0x0000000000007941 */ /* 0x000fea0003800000 */
.L_x_1156:
        /* <DEDUP_REMOVED lines=18> */
.L_x_1159:
[----:B------:R-:W-:Y:S05]  /*156c0*/  BSYNC B0 ;  /* 0x0000000000007941 */ /* 0x000fea0003800000 */
.L_x_1158:
        /* <DEDUP_REMOVED lines=18> */
.L_x_1161:
[----:B------:R-:W-:Y:S05]  /*157f0*/  BSYNC B0 ;  /* 0x0000000000007941 */ /* 0x000fea0003800000 */
.L_x_1160:
[----:B---3--:R-:W3:Y:S01]  /*15800*/  LDL R2, [R1+0x14c] ;  /* 0x00014c0001027983 */ /* 0x008ee20000100800 */
[----:B------:R-:W-:Y:S01]  /*15810*/  R2P PR, R211, 0x6 ;  /* 0x00000006d3007804 */ /* 0x000fe20000000000 */
[----:B------:R-:W-:Y:S01]  /*15820*/  IMAD.MOV.U32 R0, RZ, RZ, 0x20 ;  /* 0x00000020ff007424 */ /* 0x000fe200078e00ff */
[----:B------:R-:W-:Y:S01]  /*15830*/  BSSY B1, `(.L_x_1162) ;  /* 0x0000342000017945 */ /* 0x000fe20003800000 */
[----:B------:R-:W-:Y:S01]  /*15840*/  LDSM.16.M88.4 R4, [R183] ;  /* 0x00000000b704783b */ /* 0x000fe20000000200 */
[----:B------:R-:W-:Y:S02]  /*15850*/  IMAD R3, R186, 0x2, R183 ;  /* 0x00000002ba037824 */ /* 0x000fe400078e02b7 */
[----:B------:R-:W-:Y:S01]  /*15860*/  SEL R184, R0, 0xffffffe0, !P1 ;  /* 0xffffffe000b87807 */ /* 0x000fe20004800000 */
[----:B------:R-:W2:Y:S01]  /*15870*/  LDSM.16.M88.4 R36, [R176+0x2000] ;  /* 0x00200000b024783b */ /* 0x000ea20000000200 */
[C---:B------:R-:W-:Y:S02]  /*15880*/  VIADD R0, R176.reuse, 0x2000 ;  /* 0x00002000b0007836 */ /* 0x040fe40000000000 */
[C---:B------:R-:W-:Y:S01]  /*15890*/  VIADD R177, R176.reuse, 0x2040 ;  /* 0x00002040b0b17836 */ /* 0x040fe20000000000 */
[----:B------:R-:W4:Y:S01]  /*158a0*/  LDSM.16.M88.4 R32, [R176+0x2800] ;  /* 0x00280000b020783b */ /* 0x000f220000000200 */
[----:B------:R-:W-:-:S02]  /*158b0*/  IMAD.IADD R76, R176, 0x1, R184 ;  /* 0x00000001b04c7824 */ /* 0x000fc400078e02b8 */
[----:B------:R-:W-:Y:S01]  /*158c0*/  @P2 VIADD R177, R0, 0xffffffc0 ;  /* 0xffffffc000b12836 */ /* 0x000fe20000000000 */
[----:B-----5:R-:W1:Y:S01]  /*158d0*/  LDSM.16.M88.4 R28, [R176+0x3000] ;  /* 0x00300000b01c783b */ /* 0x020e620000000200 */
[----:B------:R-:W-:Y:S02]  /*158e0*/  SHF.R.S32.HI R0, RZ, 0x1f, R249 ;  /* 0x0000001fff007819 */ /* 0x000fe400000114f9 */
[----:B------:R-:W-:Y:S01]  /*158f0*/  IMAD.IADD R182, R184, 0x1, R177 ;  /* 0x00000001b8b67824 */ /* 0x000fe200078e02b1 */
[----:B------:R-:W1:Y:S01]  /*15900*/  LDSM.16.M88.4 R24, [R176+0x3800] ;  /* 0x00380000b018783b */ /* 0x000e620000000200 */
[----:B------:R-:W-:-:S03]  /*15910*/  LEA.HI R0, R0, R249, RZ, 0x2 ;  /* 0x000000f900007211 */ /* 0x000fc600078f10ff */
[----:B------:R-:W1:Y:S01]  /*15920*/  LDSM.16.M88.4 R12, [R176+0x4800] ;  /* 0x00480000b00c783b */ /* 0x000e620000000200 */
[----:B------:R-:W-:-:S03]  /*15930*/  SHF.R.S32.HI R0, RZ, 0x2, R0 ;  /* 0x00000002ff007819 */ /* 0x000fc60000011400 */
[----:B------:R-:W1:Y:S02]  /*15940*/  LDSM.16.M88.4 R8, [R176+0x5000] ;  /* 0x00500000b008783b */ /* 0x000e640000000200 */
[----:B------:R-:W-:Y:S02]  /*15950*/  IMAD R0, R250, 0x10, R0 ;  /* 0x00000010fa007824 */ /* 0x000fe400078e0200 */
[----:B------:R-:W1:Y:S03]  /*15960*/  LDSM.16.M88.4 R16, [R176+0x4000] ;  /* 0x00400000b010783b */ /* 0x000e660000000200 */
[----:B------:R-:W-:Y:S01]  /*15970*/  IADD3 R0, R0, 0x1, R180 ;  /* 0x0000000100007810 */ /* 0x000fe20007ffe0b4 */
[----:B------:R-:W1:Y:S04]  /*15980*/  LDSM.16.M88.4 R44, [R176+0x6800] ;  /* 0x00680000b02c783b */ /* 0x000e680000000200 */
[----:B------:R-:W1:Y:S04]  /*15990*/  LDSM.16.M88.4 R40, [R176+0x5800] ;  /* 0x00580000b028783b */ /* 0x000e680000000200 */
[----:B------:R-:W1:Y:S01]  /*159a0*/  LDSM.16.M88.4 R48, [R176+0x6000] ;  /* 0x00600000b030783b */ /* 0x000e620000000200 */
[C---:B--2---:R-:W-:Y:S03]  /*159b0*/  HMMA.16816.F32 R96, R4.reuse, R36, RZ ;  /* 0x000000240460723c */ /* 0x044fe600000018ff */
[----:B------:R-:W-:Y:S04]  /*159c0*/  LDSM.16.M88.4 R52, [R76+0x2000] ;  /* 0x002000004c34783b */ /* 0x000fe80000000200 */
[----:B------:R-:W-:Y:S01]  /*159d0*/  STL [R1+0x88], R3 ;  /* 0x0000880301007387 */ /* 0x000fe20000100800 */
[C---:B------:R-:W-:Y:S03]  /*159e0*/  HMMA.16816.F32 R104, R4.reuse, R38, RZ ;  /* 0x000000260468723c */ /* 0x040fe600000018ff */
[----:B------:R-:W2:Y:S03]  /*159f0*/  LDSM.16.M88.4 R36, [R176+0x7000] ;  /* 0x00700000b024783b */ /* 0x000ea60000000200 */
[C---:B----4-:R-:W-:Y:S01]  /*15a00*/  HMMA.16816.F32 R108, R4.reuse, R32, RZ ;  /* 0x00000020046c723c */ /* 0x050fe200000018ff */
[----:B------:R-:W0:Y:S05]  /*15a10*/  LDGDEPBAR ;  /* 0x00000000000079af */ /* 0x000e2a0000000000 */
[C---:B------:R-:W-:Y:S01]  /*15a20*/  HMMA.16816.F32 R112, R4.reuse, R34, RZ ;  /* 0x000000220470723c */ /* 0x040fe200000018ff */
[----:B------:R-:W-:Y:S05]  /*15a30*/  LDSM.16.M88.4 R32, [R176+0x9800] ;  /* 0x00980000b020783b */ /* 0x000fea0000000200 */
[C---:B-1----:R-:W-:Y:S06]  /*15a40*/  HMMA.16816.F32 R120, R4.reuse, R28, RZ ;  /* 0x0000001c0478723c */ /* 0x042fec00000018ff */
[C---:B------:R-:W-:Y:S01]  /*15a50*/  HMMA.16816.F32 R124, R4.reuse, R30, RZ ;  /* 0x0000001e047c723c */ /* 0x040fe200000018ff */
[----:B------:R-:W1:Y:S05]  /*15a60*/  LDSM.16.M88.4 R28, [R176+0x7800] ;  /* 0x00780000b01c783b */ /* 0x000e6a0000000200 */
[C---:B------:R-:W-:Y:S06]  /*15a70*/  HMMA.16816.F32 R144, R4.reuse, R24, RZ ;  /* 0x000000180490723c */ /* 0x040fec00000018ff */
[C---:B------:R-:W-:Y:S01]  /*15a80*/  HMMA.16816.F32 R136, R4.reuse, R26, RZ ;  /* 0x0000001a0488723c */ /* 0x040fe200000018ff */
[----:B------:R-:W-:Y:S05]  /*15a90*/  LDSM.16.M88.4 R24, [R176+0x9000] ;  /* 0x00900000b018783b */ /* 0x000fea0000000200 */
[C---:B------:R-:W-:Y:S06]  /*15aa0*/  HMMA.16816.F32 R84, R4.reuse, R12, RZ ;  /* 0x0000000c0454723c */ /* 0x040fec00000018ff */
[C---:B------:R-:W-:Y:S01]  /*15ab0*/  HMMA.16816.F32 R68, R4.reuse, R14, RZ ;  /* 0x0000000e0444723c */ /* 0x040fe200000018ff */
[----:B------:R-:W4:Y:S05]  /*15ac0*/  LDSM.16.M88.4 R12, [R176+0x8000] ;  /* 0x00800000b00c783b */ /* 0x000f2a0000000200 */
[C---:B------:R-:W-:Y:S06]  /*15ad0*/  HMMA.16816.F32 R80, R4.reuse, R8, RZ ;  /* 0x000000080450723c */ /* 0x040fec00000018ff */
[C---:B------:R-:W-:Y:S01]  /*15ae0*/  HMMA.16816.F32 R88, R4.reuse, R10, RZ ;  /* 0x0000000a0458723c */ /* 0x040fe200000018ff */
[----:B------:R-:W4:Y:S05]  /*15af0*/  LDSM.16.M88.4 R8, [R176+0x8800] ;  /* 0x00880000b008783b */ /* 0x000f2a0000000200 */
[C---:B------:R-:W-:Y:S06]  /*15b00*/  HMMA.16816.F32 R100, R4.reuse, R16, RZ ;  /* 0x000000100464723c */ /* 0x040fec00000018ff */
[C---:B------:R-:W-:Y:S01]  /*15b10*/  HMMA.16816.F32 R92, R4.reuse, R18, RZ ;  /* 0x00000012045c723c */ /* 0x040fe200000018ff */
[----:B------:R2:W4:Y:S05]  /*15b20*/  LDSM.16.M88.4 R16, [R3] ;  /* 0x000000000310783b */ /* 0x00052a0000000200 */
[C---:B------:R-:W-:Y:S06]  /*15b30*/  HMMA.16816.F32 R140, R4.reuse, R44, RZ ;  /* 0x0000002c048c723c */ /* 0x040fec00000018ff */
[C---:B------:R-:W-:Y:S01]  /*15b40*/  HMMA.16816.F32 R164, R4.reuse, R46, RZ ;  /* 0x0000002e04a4723c */ /* 0x040fe200000018ff */
[----:B------:R-:W4:Y:S05]  /*15b50*/  LDSM.16.M88.4 R44, [R76+0x3000] ;  /* 0x003000004c2c783b */ /* 0x000f2a0000000200 */
[C---:B------:R-:W-:Y:S06]  /*15b60*/  HMMA.16816.F32 R72, R4.reuse, R40, RZ ;  /* 0x000000280448723c */ /* 0x040fec00000018ff */
[C---:B------:R-:W-:Y:S01]  /*15b70*/  HMMA.16816.F32 R64, R4.reuse, R42, RZ ;  /* 0x0000002a0440723c */ /* 0x040fe200000018ff */
[----:B------:R-:W-:Y:S01]  /*15b80*/  LDSM.16.M88.4 R40, [R76+0x3800] ;  /* 0x003800004c28783b */ /* 0x000fe20000000200 */
[----:B--2---:R-:W2:Y:S04]  /*15b90*/  S2R R3, SR_TID.X ;  /* 0x0000000000037919 */ /* 0x004ea80000002100 */
[C---:B------:R-:W-:Y:S06]  /*15ba0*/  HMMA.16816.F32 R60, R4.reuse, R48, RZ ;  /* 0x00000030043c723c */ /* 0x040fec00000018ff */
[C---:B------:R-:W-:Y:S01]  /*15bb0*/  HMMA.16816.F32 R56, R4.reuse, R50, RZ ;  /* 0x000000320438723c */ /* 0x040fe200000018ff */
[----:B------:R-:W-:Y:S05]  /*15bc0*/  LDSM.16.M88.4 R48, [R76+0x2800] ;  /* 0x002800004c30783b */ /* 0x000fea0000000200 */
[C---:B------:R-:W-:Y:S06]  /*15bd0*/  HMMA.16816.F32 R196, R4.reuse, R36, RZ ;  /* 0x0000002404c4723c */ /* 0x040fec00000018ff */
[C---:B------:R-:W-:Y:S01]  /*15be0*/  HMMA.16816.F32 R160, R4.reuse, R38, RZ ;  /* 0x0000002604a0723c */ /* 0x040fe200000018ff */
[----:B------:R-:W-:Y:S05]  /*15bf0*/  LDSM.16.M88.4 R36, [R76+0x4000] ;  /* 0x004000004c24783b */ /* 0x000fea0000000200 */
[C---:B-1----:R-:W-:Y:S06]  /*15c00*/  HMMA.16816.F32 R192, R4.reuse, R28, RZ ;  /* 0x0000001c04c0723c */ /* 0x042fec00000018ff */
[----:B------:R-:W-:Y:S01]  /*15c10*/  HMMA.16816.F32 R172, R4, R30, RZ ;  /* 0x0000001e04ac723c */ /* 0x000fe200000018ff */
[----:B------:R-:W1:Y:S01]  /*15c20*/  LDSM.16.M88.4 R28, [R76+0x4800] ;  /* 0x004800004c1c783b */ /* 0x000e620000000200 */
[----:B--2---:R-:W-:-:S04]  /*15c30*/  IMAD.SHL.U32 R3, R3, 0x2, RZ ;  /* 0x0000000203037824 */ /* 0x004fc800078e00ff */
[----:B----4-:R-:W-:Y:S01]  /*15c40*/  HMMA.16816.F32 R208, R4, R12, RZ ;  /* 0x0000000c04d0723c */ /* 0x010fe200000018ff */
[----:B------:R-:W-:-:S05]  /*15c50*/  LOP3.LUT R3, R3, 0x6, RZ, 0xc0, !PT ;  /* 0x0000000603037812 */ /* 0x000fca00078ec0ff */
[----:B------:R-:W-:Y:S01]  /*15c60*/  HMMA.16816.F32 R204, R4, R14, RZ ;  /* 0x0000000e04cc723c */ /* 0x000fe200000018ff */
[----:B------:R-:W-:Y:S01]  /*15c70*/  LDSM.16.M88.4 R12, [R76+0x5000] ;  /* 0x005000004c0c783b */ /* 0x000fe20000000200 */
[----:B------:R-:W-:-:S04]  /*15c80*/  IMAD.IADD R3, R77, 0x1, R3 ;  /* 0x000000014d037824 */ /* 0x000fc800078e0203 */
[C---:B------:R-:W-:Y:S06]  /*15c90*/  HMMA.16816.F32 R200, R4.reuse, R8, RZ ;  /* 0x0000000804c8723c */ /* 0x040fec00000018ff */
[C---:B------:R-:W-:Y:S01]  /*15ca0*/  HMMA.16816.F32 R168, R4.reuse, R10, RZ ;  /* 0x0000000a04a8723c */ /* 0x040fe200000018ff */
[----:B------:R-:W-:Y:S05]  /*15cb0*/  LDSM.16.M88.4 R8, [R76+0x5800] ;  /* 0x005800004c08783b */ /* 0x000fea0000000200 */
[C---:B------:R-:W-:Y:S06]  /*15cc0*/  HMMA.16816.F32 R156, R4.reuse, R24, RZ ;  /* 0x00000018049c723c */ /* 0x040fec00000018ff */
[C---:B------:R-:W-:Y:S01]  /*15cd0*/  HMMA.16816.F32 R152, R4.reuse, R26, RZ ;  /* 0x0000001a0498723c */ /* 0x040fe200000018ff */
[----:B------:R-:W-:Y:S05]  /*15ce0*/  LDSM.16.M88.4 R24, [R76+0x9000] ;  /* 0x009000004c18783b */ /* 0x000fea0000000200 */
[C---:B------:R-:W-:Y:S06]  /*15cf0*/  HMMA.16816.F32 R148, R4.reuse, R32, RZ ;  /* 0x000000200494723c */ /* 0x040fec00000018ff */
[----:B------:R-:W-:Y:S01]  /*15d00*/  HMMA.16816.F32 R128, R4, R34, RZ ;  /* 0x000000220480723c */ /* 0x000fe200000018ff */
[----:B------:R-:W2:Y:S04]  /*15d10*/  LDSM.16.M88.4 R4, [R76+0x6000] ;  /* 0x006000004c04783b */ /* 0x000ea80000000200 */
[----:B------:R-:W-:Y:S01]  /*15d20*/  LDSM.16.M88.4 R32, [R76+0x8000] ;  /* 0x008000004c20783b */ /* 0x000fe20000000200 */
[C---:B------:R-:W-:Y:S06]  /*15d30*/  HMMA.16816.F32 R96, R16.reuse, R52, R96 ;  /* 0x000000341060723c */ /* 0x040fec0000001860 */
[C---:B------:R-:W-:Y:S01]  /*15d40*/  HMMA.16816.F32 R104, R16.reuse, R54, R104 ;  /* 0x000000361068723c */ /* 0x040fe20000001868 */
[----:B------:R-:W4:Y:S05]  /*15d50*/  LDSM.16.M88.4 R52, [R76+0x6800] ;  /* 0x006800004c34783b */ /* 0x000f2a0000000200 */
        /* <DEDUP_REMOVED lines=9> */
[C---:B------:R-:W-:Y:S06]  /*15df0*/  HMMA.16816.F32 R100, R16.reuse, R36, R100 ;  /* 0x000000241064723c */ /* 0x040fec0000001864 */
[----:B------:R-:W-:Y:S01]  /*15e00*/  HMMA.16816.F32 R92, R16, R38, R92 ;  /* 0x00000026105c723c */ /* 0x000fe2000000185c */
[----:B------:R-:W-:Y:S01]  /*15e10*/  LDSM.16.M88.4 R36, [R177] ;  /* 0x00000000b124783b */ /* 0x000fe20000000200 */
[----:B---3--:R-:W-:-:S04]  /*15e20*/  IMAD.MOV.U32 R78, RZ, RZ, R2 ;  /* 0x000000ffff4e7224 */ /* 0x008fc800078e0002 */
[----:B------:R-:W-:Y:S01]  /*15e30*/  HMMA.16816.F32 R228, R16, R12, R80 ;  /* 0x0000000c10e4723c */ /* 0x000fe20000001850 */
[----:B------:R-:W-:Y:S01]  /*15e40*/  IMAD R2, R187, 0x2, R183 ;  /* 0x00000002bb027824 */ /* 0x000fe200078e02b7 */
[----:B------:R-:W-:-:S03]  /*15e50*/  IADD3 R0, R216, R0, -R78 ;  /* 0x00000000d8007210 */ /* 0x000fc60007ffe84e */
[----:B------:R-:W-:Y:S01]  /*15e60*/  IMAD R185, R186, 0x2, R2 ;  /* 0x00000002bab97824 */ /* 0x000fe200078e0202 */
[C---:B------:R-:W-:Y:S01]  /*15e70*/  HMMA.16816.F32 R232, R16.reuse, R14, R88 ;  /* 0x0000000e10e8723c */ /* 0x040fe20000001858 */
[----:B------:R-:W3:Y:S01]  /*15e80*/  LDSM.16.M88.4 R12, [R2] ;  /* 0x00000000020c783b */ /* 0x000ee20000000200 */
[----:B------:R-:W-:Y:S02]  /*15e90*/  IMAD.MOV.U32 R179, RZ, RZ, R56 ;  /* 0x000000ffffb37224 */ /* 0x000fe400078e0038 */
[----:B------:R-:W-:Y:S02]  /*15ea0*/  IMAD.MOV.U32 R135, RZ, RZ, R57 ;  /* 0x000000ffff877224 */ /* 0x000fe400078e0039 */
[----:B------:R-:W-:Y:S01]  /*15eb0*/  HMMA.16816.F32 R144, R16, R40, R144 ;  /* 0x000000281090723c */ /* 0x000fe20000001890 */
[----:B------:R-:W-:Y:S02]  /*15ec0*/  IMAD.MOV.U32 R134, RZ, RZ, R58 ;  /* 0x000000ffff867224 */ /* 0x000fe400078e003a */
[----:B------:R-:W-:-:S02]  /*15ed0*/  IMAD.MOV.U32 R119, RZ, RZ, R59 ;  /* 0x000000ffff777224 */ /* 0x000fc400078e003b */
[----:B------:R-:W-:Y:S01]  /*15ee0*/  IMAD.IADD R0, R117, 0x1, R0 ;  /* 0x0000000175007824 */ /* 0x000fe200078e0200 */
[C---:B------:R-:W-:Y:S01]  /*15ef0*/  HMMA.16816.F32 R136, R16.reuse, R42, R136 ;  /* 0x0000002a1088723c */ /* 0x040fe20000001888 */
[----:B------:R-:W3:Y:S05]  /*15f00*/  LDSM.16.M88.4 R40, [R76+0x7800] ;  /* 0x007800004c28783b */ /* 0x000eea0000000200 */
[C---:B------:R-:W-:Y:S06]  /*15f10*/  HMMA.16816.F32 R108, R16.reuse, R48, R108 ;  /* 0x00000030106c723c */ /* 0x040fec000000186c */
[C---:B------:R-:W-:Y:S01]  /*15f20*/  HMMA.16816.F32 R112, R16.reuse, R50, R112 ;  /* 0x000000321070723c */ /* 0x040fe20000001870 */
[----:B------:R-:W3:Y:S05]  /*15f30*/  LDSM.16.M88.4 R48, [R177+0x800] ;  /* 0x00080000b130783b */ /* 0x000eea0000000200 */
[C---:B------:R-:W-:Y:S06]  /*15f40*/  HMMA.16816.F32 R236, R16.reuse, R8, R72 ;  /* 0x0000000810ec723c */ /* 0x040fec0000001848 */
[C---:B------:R-:W-:Y:S01]  /*15f50*/  HMMA.16816.F32 R240, R16.reuse, R10, R64 ;  /* 0x0000000a10f0723c */ /* 0x040fe20000001840 */
[----:B------:R-:W-:Y:S05]  /*15f60*/  LDSM.16.M88.4 R8, [R185] ;  /* 0x00000000b908783b */ /* 0x000fea0000000200 */
[C---:B----4-:R-:W-:Y:S06]  /*15f70*/  HMMA.16816.F32 R140, R16.reuse, R52, R140 ;  /* 0x00000034108c723c */ /* 0x050fec000000188c */
[C---:B------:R-:W-:Y:S01]  /*15f80*/  HMMA.16816.F32 R164, R16.reuse, R54, R164 ;  /* 0x0000003610a4723c */ /* 0x040fe200000018a4 */
[----:B------:R-:W4:Y:S05]  /*15f90*/  LDSM.16.M88.4 R52, [R182] ;  /* 0x00000000b634783b */ /* 0x000f2a0000000200 */
        /* <DEDUP_REMOVED lines=10> */
[----:B------:R-:W-:Y:S06]  /*16040*/  HMMA.16816.F32 R128, R16, R6, R128 ;  /* 0x000000061080723c */ /* 0x000fec0000001880 */
[----:B---3--:R-:W-:Y:S06]  /*16050*/  HMMA.16816.F32 R4, R12, R36, R96 ;  /* 0x000000240c04723c */ /* 0x008fec0000001860 */
[C---:B------:R-:W-:Y:S06]  /*16060*/  HMMA.16816.F32 R192, R16.reuse, R40, R192 ;  /* 0x0000002810c0723c */ /* 0x040fec00000018c0 */
[C---:B------:R-:W-:Y:S01]  /*16070*/  HMMA.16816.F32 R172, R16.reuse, R42, R172 ;  /* 0x0000002a10ac723c */ /* 0x040fe200000018ac */
[----:B------:R-:W2:Y:S05]  /*16080*/  LDSM.16.M88.4 R40, [R177+0x2000] ;  /* 0x00200000b128783b */ /* 0x000eaa0000000200 */
[C---:B------:R-:W-:Y:S06]  /*16090*/  HMMA.16816.F32 R156, R16.reuse, R24, R156 ;  /* 0x00000018109c723c */ /* 0x040fec000000189c */
[----:B------:R-:W-:Y:S06]  /*160a0*/  HMMA.16816.F32 R152, R16, R26, R152 ;  /* 0x0000001a1098723c */ /* 0x000fec0000001898 */
[C---:B------:R-:W-:Y:S01]  /*160b0*/  HMMA.16816.F32 R16, R12.reuse, R38, R104 ;  /* 0x000000260c10723c */ /* 0x040fe20000001868 */
[----:B------:R-:W3:Y:S05]  /*160c0*/  LDSM.16.M88.4 R36, [R182+0x1000] ;  /* 0x00100000b624783b */ /* 0x000eea0000000200 */
[C---:B------:R-:W-:Y:S06]  /*160d0*/  HMMA.16816.F32 R24, R12.reuse, R48, R108 ;  /* 0x000000300c18723c */ /* 0x040fec000000186c */
[----:B------:R-:W-:Y:S01]  /*160e0*/  HMMA.16816.F32 R56, R12, R50, R112 ;  /* 0x000000320c38723c */ /* 0x000fe20000001870 */
[----:B------:R-:W-:Y:S05]  /*160f0*/  LDSM.16.M88.4 R48, [R182+0x1800] ;  /* 0x00180000b630783b */ /* 0x000fea0000000200 */
[C---:B----4-:R-:W-:Y:S06]  /*16100*/  HMMA.16816.F32 R88, R8.reuse, R52, R4 ;  /* 0x000000340858723c */ /* 0x050fec0000001804 */
[----:B------:R-:W-:Y:S01]  /*16110*/  HMMA.16816.F32 R16, R8, R54, R16 ;  /* 0x000000360810723c */ /* 0x000fe20000001810 */
[C---:B------:R-:W-:Y:S01]  /*16120*/  VIADD R4, R3.reuse, 0x1 ;  /* 0x0000000103047836 */ /* 0x040fe20000000000 */
[C---:B------:R-:W-:Y:S01]  /*16130*/  VIMNMX R7, R0.reuse, R216, PT ;  /* 0x000000d800077248 */ /* 0x040fe20003fe0100 */
[----:B------:R-:W-:Y:S01]  /*16140*/  VIADD R6, R3, 0x9 ;  /* 0x0000000903067836 */ /* 0x000fe20000000000 */
[----:B------:R-:W-:Y:S01]  /*16150*/  VIADDMNMX R5, R0, 0x8, R216, PT ;  /* 0x0000000800057846 */ /* 0x000fe200038001d8 */
[----:B------:R-:W4:Y:S01]  /*16160*/  LDSM.16.M88.4 R52, [R177+0x2800] ;  /* 0x00280000b134783b */ /* 0x000f220000000200 */
[----:B------:R-:W-:Y:S01]  /*16170*/  HMMA.16816.F32 R68, R12, R44, R120 ;  /* 0x0000002c0c44723c */ /* 0x000fe20000001878 */
[----:B------:R-:W-:-:S02]  /*16180*/  ISETP.GE.AND P0, PT, R4, R7, PT ;  /* 0x000000070400720c */ /* 0x000fc40003f06270 */
[----:B------:R-:W-:Y:S01]  /*16190*/  ISETP.GE.AND P5, PT, R4, R5, PT ;  /* 0x000000050400720c */ /* 0x000fe20003fa6270 */
[C---:B------:R-:W-:Y:S01]  /*161a0*/  VIADD R4, R3.reuse, 0x10 ;  /* 0x0000001003047836 */ /* 0x040fe20000000000 */
[----:B------:R-:W-:Y:S01]  /*161b0*/  LOP3.LUT R0, R20, R21, RZ, 0xfc, !PT ;  /* 0x0000001514007212 */ /* 0x000fe200078efcff */
[----:B------:R-:W-:Y:S01]  /*161c0*/  HMMA.16816.F32 R24, R8, R32, R24 ;  /* 0x000000200818723c */ /* 0x000fe20000001818 */
[C---:B------:R-:W-:Y:S01]  /*161d0*/  ISETP.GE.AND P3, PT, R3.reuse, R5, PT ;  /* 0x000000050300720c */ /* 0x040fe20003f66270 */
[C---:B------:R-:W-:Y:S01]  /*161e0*/  VIADD R20, R3.reuse, 0x8 ;  /* 0x0000000803147836 */ /* 0x040fe20000000000 */
[C---:B------:R-:W-:Y:S02]  /*161f0*/  ISETP.GE.AND P1, PT, R6.reuse, R7, PT ;  /* 0x000000070600720c */ /* 0x040fe40003f26270 */
[----:B------:R-:W-:Y:S01]  /*16200*/  ISETP.GE.AND P6, PT, R6, R5, PT ;  /* 0x000000050600720c */ /* 0x000fe20003fc6270 */
[----:B------:R-:W-:Y:S01]  /*16210*/  HMMA.16816.F32 R80, R12, R46, R124 ;  /* 0x0000002e0c50723c */ /* 0x000fe2000000187c */
[----:B------:R-:W-:Y:S01]  /*16220*/  FSEL R90, R90, -INF , !P3 ;  /* 0xff8000005a5a7808 */ /* 0x000fe20005800000 */
[----:B------:R-:W-:Y:S01]  /*16230*/  VIADD R6, R3, 0x11 ;  /* 0x0000001103067836 */ /* 0x000fe20000000000 */
[----:B------:R-:W-:-:S02]  /*16240*/  FSEL R98, R89, -INF , !P0 ;  /* 0xff80000059627808 */ /* 0x000fc40004000000 */
[C---:B------:R-:W-:Y:S01]  /*16250*/  ISETP.GE.AND P3, PT, R4.reuse, R7, PT ;  /* 0x000000070400720c */ /* 0x040fe20003f66270 */
[C---:B-1----:R-:W-:Y:S01]  /*16260*/  HMMA.16816.F32 R60, R12.reuse, R28, R144 ;  /* 0x0000001c0c3c723c */ /* 0x042fe20000001890 */
[----:B------:R-:W-:Y:S01]  /*16270*/  ISETP.GE.AND P0, PT, R4, R5, PT ;  /* 0x000000050400720c */ /* 0x000fe20003f06270 */
[----:B------:R-:W-:Y:S01]  /*16280*/  VIADD R4, R3, 0x18 ;  /* 0x0000001803047836 */ /* 0x000fe20000000000 */
[C---:B------:R-:W-:Y:S02]  /*16290*/  ISETP.GE.AND P2, PT, R20.reuse, R7, PT ;  /* 0x000000071400720c */ /* 0x040fe40003f46270 */
[----:B------:R-:W-:Y:S01]  /*162a0*/  ISETP.GE.AND P4, PT, R20, R5, PT ;  /* 0x000000051400720c */ /* 0x000fe20003f86270 */
[----:B------:R-:W-:Y:S01]  /*162b0*/  HMMA.16816.F32 R64, R12, R30, R136 ;  /* 0x0000001e0c40723c */ /* 0x000fe20000001888 */
[----:B------:R-:W-:Y:S02]  /*162c0*/  FSEL R104, R16, -INF , !P2 ;  /* 0xff80000010687808 */ /* 0x000fe40005000000 */
[----:B------:R-:W-:-:S02]  /*162d0*/  FSEL R97, R18, -INF , !P4 ;  /* 0xff80000012617808 */ /* 0x000fc40006000000 */
[----:B------:R-:W-:Y:S01]  /*162e0*/  FSEL R99, R17, -INF , !P1 ;  /* 0xff80000011637808 */ /* 0x000fe20004800000 */
[----:B------:R-:W-:Y:S01]  /*162f0*/  HMMA.16816.F32 R28, R8, R34, R56 ;  /* 0x00000022081c723c */ /* 0x000fe20000001838 */
[----:B------:R-:W1:Y:S01]  /*16300*/  LDSM.16.M88.4 R56, [R177+0x3800] ;  /* 0x00380000b138783b */ /* 0x000e620000000200 */
[----:B------:R-:W-:Y:S02]  /*16310*/  FSEL R79, R19, -INF , !P6 ;  /* 0xff800000134f7808 */ /* 0x000fe40007000000 */
[----:B------:R-:W-:Y:S01]  /*16320*/  FSEL R78, R91, -INF , !P5 ;  /* 0xff8000005b4e7808 */ /* 0x000fe20006800000 */
[----:B------:R-:W1:Y:S01]  /*16330*/  LDSM.16.M88.4 R32, [R177+0x3000] ;  /* 0x00300000b120783b */ /* 0x000e620000000200 */
[C---:B--2---:R-:W-:Y:S01]  /*16340*/  HMMA.16816.F32 R44, R12.reuse, R40, R100 ;  /* 0x000000280c2c723c */ /* 0x044fe20000001864 */
[C---:B------:R-:W-:Y:S02]  /*16350*/  ISETP.GE.AND P4, PT, R4.reuse, R7, PT ;  /* 0x000000070400720c */ /* 0x040fe40003f86270 */
[----:B------:R-:W-:Y:S01]  /*16360*/  ISETP.GE.AND P1, PT, R4, R5, PT ;  /* 0x000000050400720c */ /* 0x000fe20003f26270 */
[C---:B------:R-:W-:Y:S01]  /*16370*/  VIADD R4, R3.reuse, 0x19 ;  /* 0x0000001903047836 */ /* 0x040fe20000000000 */
[C---:B------:R-:W-:Y:S01]  /*16380*/  ISETP.GE.AND P5, PT, R6.reuse, R7, PT ;  /* 0x000000070600720c */ /* 0x040fe20003fa6270 */
[----:B------:R-:W-:Y:S01]  /*16390*/  HMMA.16816.F32 R72, R12, R42, R92 ;  /* 0x0000002a0c48723c */ /* 0x000fe2000000185c */
[----:B------:R-:W2:Y:S01]  /*163a0*/  LDSM.16.M88.4 R40, [R182+0x2000] ;  /* 0x00200000b628783b */ /* 0x000ea20000000200 */
[----:B------:R-:W-:Y:S01]  /*163b0*/  ISETP.GE.AND P2, PT, R6, R5, PT ;  /* 0x000000050600720c */ /* 0x000fe20003f46270 */
[----:B------:R-:W-:Y:S01]  /*163c0*/  VIADD R6, R3, 0x20 ;  /* 0x0000002003067836 */ /* 0x000fe20000000000 */
[----:B------:R-:W-:-:S02]  /*163d0*/  FSEL R101, R24, -INF , !P3 ;  /* 0xff80000018657808 */ /* 0x000fc40005800000 */
[----:B---3--:R-:W-:Y:S01]  /*163e0*/  HMMA.16816.F32 R16, R8, R36, R68 ;  /* 0x000000240810723c */ /* 0x008fe20000001844 */
[----:B------:R-:W-:Y:S02]  /*163f0*/  FSEL R96, R26, -INF , !P0 ;  /* 0xff8000001a607808 */ /* 0x000fe40004000000 */
[----:B------:R-:W-:Y:S02]  /*16400*/  FSEL R100, R25, -INF , !P5 ;  /* 0xff80000019647808 */ /* 0x000fe40006800000 */
[----:B------:R-:W-:Y:S01]  /*16410*/  FSEL R91, R27, -INF , !P2 ;  /* 0xff8000001b5b7808 */ /* 0x000fe20005000000 */
[----:B----4-:R-:W-:Y:S01]  /*16420*/  HMMA.16816.F32 R68, R12, R52, R84 ;  /* 0x000000340c44723c */ /* 0x010fe20000001854 */
[C---:B------:R-:W-:Y:S02]  /*16430*/  ISETP.GE.AND P6, PT, R4.reuse, R7, PT ;  /* 0x000000070400720c */ /* 0x040fe40003fc6270 */
[----:B------:R-:W-:Y:S01]  /*16440*/  ISETP.GE.AND P3, PT, R4, R5, PT ;  /* 0x000000050400720c */ /* 0x000fe20003f66270 */
[----:B------:R-:W-:Y:S01]  /*16450*/  VIADD R4, R3, 0x28 ;  /* 0x0000002803047836 */ /* 0x000fe20000000000 */
[----:B------:R-:W-:Y:S01]  /*16460*/  FSEL R94, R28, -INF , !P4 ;  /* 0xff8000001c5e7808 */ /* 0x000fe20006000000 */
[----:B------:R-:W-:Y:S01]  /*16470*/  HMMA.16816.F32 R24, R8, R38, R80 ;  /* 0x000000260818723c */ /* 0x000fe20000001850 */
[----:B------:R-:W-:Y:S01]  /*16480*/  FSEL R89, R30, -INF , !P1 ;  /* 0xff8000001e597808 */ /* 0x000fe20004800000 */
[----:B------:R-:W3:Y:S01]  /*16490*/  LDSM.16.M88.4 R36, [R182+0x3000] ;  /* 0x00300000b624783b */ /* 0x000ee20000000200 */
[----:B------:R-:W-:-:S02]  /*164a0*/  FSEL R93, R29, -INF , !P6 ;  /* 0xff8000001d5d7808 */ /* 0x000fc40007000000 */
[----:B------:R-:W-:Y:S01]  /*164b0*/  FSEL R92, R31, -INF , !P3 ;  /* 0xff8000001f5c7808 */ /* 0x000fe20005800000 */
[----:B------:R-:W-:Y:S01]  /*164c0*/  HMMA.16816.F32 R84, R12, R54, R212 ;  /* 0x000000360c54723c */ /* 0x000fe200000018d4 */
[C---:B------:R-:W-:Y:S02]  /*164d0*/  ISETP.GE.AND P0, PT, R6.reuse, R7, PT ;  /* 0x000000070600720c */ /* 0x040fe40003f06270 */
[----:B------:R-:W-:Y:S01]  /*164e0*/  ISETP.GE.AND P5, PT, R6, R5, PT ;  /* 0x000000050600720c */ /* 0x000fe20003fa6270 */
[C---:B------:R-:W-:Y:S01]  /*164f0*/  VIADD R6, R3.reuse, 0x21 ;  /* 0x0000002103067836 */ /* 0x040fe20000000000 */
[C---:B------:R-:W-:Y:S01]  /*16500*/  ISETP.GE.AND P1, PT, R4.reuse, R7, PT ;  /* 0x000000070400720c */ /* 0x040fe20003f26270 */
[----:B------:R-:W-:Y:S01]  /*16510*/  HMMA.16816.F32 R28, R8, R48, R60 ;  /* 0x00000030081c723c */ /* 0x000fe2000000183c */
[----:B------:R-:W-:Y:S01]  /*16520*/  ISETP.GE.AND P6, PT, R4, R5, PT ;  /* 0x000000050400720c */ /* 0x000fe20003fc6270 */
[C---:B------:R-:W-:Y:S01]  /*16530*/  VIADD R4, R3.reuse, 0x30 ;  /* 0x0000003003047836 */ /* 0x040fe20000000000 */
[C---:B------:R-:W-:Y:S01]  /*16540*/  ISETP.GE.AND P2, PT, R6.reuse, R7, PT ;  /* 0x000000070600720c */ /* 0x040fe20003f46270 */
[----:B------:R-:W4:Y:S01]  /*16550*/  LDSM.16.M88.4 R60, [R182+0x2800] ;  /* 0x00280000b63c783b */ /* 0x000f220000000200 */
[----:B------:R-:W-:Y:S01]  /*16560*/  ISETP.GE.AND P4, PT, R6, R5, PT ;  /* 0x000000050600720c */ /* 0x000fe20003f86270 */
[----:B------:R-:W-:Y:S01]  /*16570*/  VIADD R6, R3, 0x29 ;  /* 0x0000002903067836 */ /* 0x000fe20000000000 */
[----:B------:R-:W-:Y:S01]  /*16580*/  FSEL R105, R18, -INF , !P5 ;  /* 0xff80000012697808 */ /* 0x000fe20006800000 */
[C---:B-1----:R-:W-:Y:S01]  /*16590*/  HMMA.16816.F32 R80, R12.reuse, R58, R240 ;  /* 0x0000003a0c50723c */ /* 0x042fe200000018f0 */
[----:B------:R-:W-:Y:S01]  /*165a0*/  FSEL R108, R17, -INF , !P2 ;  /* 0xff800000116c7808 */ /* 0x000fe20005000000 */
[----:B------:R-:W-:Y:S01]  /*165b0*/  IMAD.MOV.U32 R215, RZ, RZ, R119 ;  /* 0x000000ffffd77224 */ /* 0x000fe200078e0077 */
[C---:B------:R-:W-:Y:S01]  /*165c0*/  ISETP.GE.AND P5, PT, R4.reuse, R7, PT ;  /* 0x000000070400720c */ /* 0x040fe20003fa6270 */
[----:B------:R-:W-:Y:S01]  /*165d0*/  IMAD.MOV.U32 R214, RZ, RZ, R134 ;  /* 0x000000ffffd67224 */ /* 0x000fe200078e0086 */
[----:B------:R-:W-:Y:S01]  /*165e0*/  ISETP.GE.AND P2, PT, R4, R5, PT ;  /* 0x000000050400720c */ /* 0x000fe20003f46270 */
[C---:B------:R-:W-:Y:S01]  /*165f0*/  VIADD R4, R3.reuse, 0x31 ;  /* 0x0000003103047836 */ /* 0x040fe20000000000 */
[----:B------:R-:W-:Y:S01]  /*16600*/  FSEL R110, R16, -INF , !P0 ;  /* 0xff800000106e7808 */ /* 0x000fe20004000000 */
[----:B------:R-:W-:Y:S01]  /*16610*/  HMMA.16816.F32 R52, R12, R34, R232 ;  /* 0x000000220c34723c */ /* 0x000fe200000018e8 */
[C---:B------:R-:W-:Y:S01]  /*16620*/  ISETP.GE.AND P3, PT, R6.reuse, R7, PT ;  /* 0x000000070600720c */ /* 0x040fe20003f66270 */
[----:B------:R-:W-:Y:S01]  /*16630*/  IMAD.MOV.U32 R212, RZ, RZ, R179 ;  /* 0x000000ffffd47224 */ /* 0x000fe200078e00b3 */
[----:B------:R-:W-:Y:S01]  /*16640*/  ISETP.GE.AND P0, PT, R6, R5, PT ;  /* 0x000000050600720c */ /* 0x000fe20003f06270 */
[----:B------:R-:W-:Y:S01]  /*16650*/  VIADD R6, R3, 0x38 ;  /* 0x0000003803067836 */ /* 0x000fe20000000000 */
[----:B------:R-:W-:Y:S01]  /*16660*/  FSEL R102, R19, -INF , !P4 ;  /* 0xff80000013667808 */ /* 0x000fe20006000000 */
[----:B------:R-:W-:Y:S01]  /*16670*/  IMAD.MOV.U32 R213, RZ, RZ, R135 ;  /* 0x000000ffffd57224 */ /* 0x000fe200078e0087 */
[----:B------:R-:W-:Y:S01]  /*16680*/  FSEL R109, R24, -INF , !P1 ;  /* 0xff800000186d7808 */ /* 0x000fe20004800000 */
[----:B------:R-:W-:Y:S01]  /*16690*/  HMMA.16816.F32 R16, R8, R50, R64 ;  /* 0x000000320810723c */ /* 0x000fe20000001840 */
[C---:B------:R-:W-:Y:S01]  /*166a0*/  ISETP.GE.AND P4, PT, R4.reuse, R7, PT ;  /* 0x000000070400720c */ /* 0x040fe20003f86270 */
[----:B------:R-:W1:Y:S01]  /*166b0*/  LDSM.16.M88.4 R48, [R177+0x4000] ;  /* 0x00400000b130783b */ /* 0x000e620000000200 */
[----:B------:R-:W-:Y:S01]  /*166c0*/  ISETP.GE.AND P1, PT, R4, R5, PT ;  /* 0x000000050400720c */ /* 0x000fe20003f26270 */
[----:B------:R-:W-:Y:S01]  /*166d0*/  VIADD R4, R3, 0x40 ;  /* 0x0000004003047836 */ /* 0x000fe20000000000 */
[----:B------:R-:W-:Y:S01]  /*166e0*/  FSEL R95, R26, -INF , !P6 ;  /* 0xff8000001a5f7808 */ /* 0x000fe20007000000 */
[----:B------:R-:W-:Y:S01]  /*166f0*/  HMMA.16816.F32 R64, R12, R32, R228 ;  /* 0x000000200c40723c */ /* 0x000fe200000018e4 */
[----:B------:R-:W-:-:S02]  /*16700*/  FSEL R106, R25, -INF , !P3 ;  /* 0xff800000196a7808 */ /* 0x000fc40005800000 */
[----:B------:R-:W-:Y:S02]  /*16710*/  FSEL R103, R27, -INF , !P0 ;  /* 0xff8000001b677808 */ /* 0x000fe40004000000 */
[----:B------:R-:W-:Y:S01]  /*16720*/  FSEL R120, R28, -INF , !P5 ;  /* 0xff8000001c787808 */ /* 0x000fe20006800000 */
[----:B--2---:R-:W-:Y:S01]  /*16730*/  HMMA.16816.F32 R24, R8, R40, R44 ;  /* 0x000000280818723c */ /* 0x004fe2000000182c */
[----:B------:R-:W-:Y:S02]  /*16740*/  FSEL R113, R30, -INF , !P2 ;  /* 0xff8000001e717808 */ /* 0x000fe40005000000 */
[----:B------:R-:W-:Y:S02]  /*16750*/  FSEL R117, R29, -INF , !P4 ;  /* 0xff8000001d757808 */ /* 0x000fe40006000000 */
[----:B------:R-:W-:Y:S01]  /*16760*/  FSEL R111, R31, -INF , !P1 ;  /* 0xff8000001f6f7808 */ /* 0x000fe20004800000 */
[----:B------:R-:W-:Y:S01]  /*16770*/  HMMA.16816.F32 R44, R12, R56, R236 ;  /* 0x000000380c2c723c */ /* 0x000fe200000018ec */
[----:B------:R-:W-:Y:S01]  /*16780*/  LDSM.16.M88.4 R56, [R182+0x3800] ;  /* 0x00380000b638783b */ /* 0x000fe20000000200 */
[----:B------:R-:W-:-:S02]  /*16790*/  ISETP.GE.AND P6, PT, R6, R7, PT ;  /* 0x000000070600720c */ /* 0x000fc40003fc6270 */
[----:B------:R-:W-:Y:S01]  /*167a0*/  ISETP.GE.AND P3, PT, R6, R5, PT ;  /* 0x000000050600720c */ /* 0x000fe20003f66270 */
[C---:B------:R-:W-:Y:S01]  /*167b0*/  VIADD R6, R3.reuse, 0x39 ;  /* 0x0000003903067836 */ /* 0x040fe20000000000 */
[C---:B------:R-:W-:Y:S01]  /*167c0*/  HMMA.16816.F32 R28, R8.reuse, R42, R72 ;  /* 0x0000002a081c723c */ /* 0x040fe20000001848 */
[----:B------:R-:W2:Y:S01]  /*167d0*/  LDSM.16.M88.4 R40, [R177+0x4800] ;  /* 0x00480000b128783b */ /* 0x000ea20000000200 */
[-C--:B------:R-:W-:Y:S02]  /*167e0*/  ISETP.GE.AND P2, PT, R4, R7.reuse, PT ;  /* 0x000000070400720c */ /* 0x080fe40003f46270 */
[C---:B------:R-:W-:Y:S02]  /*167f0*/  ISETP.GE.AND P0, PT, R6.reuse, R7, PT ;  /* 0x000000070600720c */ /* 0x040fe40003f06270 */
[-C--:B------:R-:W-:Y:S01]  /*16800*/  ISETP.GE.AND P5, PT, R6, R5.reuse, PT ;  /* 0x000000050600720c */ /* 0x080fe20003fa6270 */
[----:B---3--:R-:W-:Y:S01]  /*16810*/  HMMA.16816.F32 R32, R8, R36, R64 ;  /* 0x000000240820723c */ /* 0x008fe20000001840 */
[----:B------:R-:W-:Y:S01]  /*16820*/  ISETP.GE.AND P4, PT, R4, R5, PT ;  /* 0x000000050400720c */ /* 0x000fe20003f86270 */
[C---:B------:R-:W-:Y:S01]  /*16830*/  VIADD R4, R3.reuse, 0x48 ;  /* 0x0000004803047836 */ /* 0x040fe20000000000 */
[----:B------:R-:W-:Y:S01]  /*16840*/  FSEL R119, R16, -INF , !P6 ;  /* 0xff80000010777808 */ /* 0x000fe20007000000 */
[----:B------:R-:W-:Y:S01]  /*16850*/  LDSM.16.M88.4 R64, [R182+0x4000] ;  /* 0x00400000b640783b */ /* 0x000fe20000000200 */
[----:B------:R-:W-:Y:S01]  /*16860*/  FSEL R107, R18, -INF , !P3 ;  /* 0xff800000126b7808 */ /* 0x000fe20005800000 */
[----:B------:R-:W-:Y:S01]  /*16870*/  VIADD R6, R3, 0x41 ;  /* 0x0000004103067836 */ /* 0x000fe20000000000 */
[----:B------:R-:W-:-:S02]  /*16880*/  FSEL R114, R17, -INF , !P0 ;  /* 0xff80000011727808 */ /* 0x000fc40004000000 */
[----:B------:R-:W-:Y:S02]  /*16890*/  FSEL R112, R19, -INF , !P5 ;  /* 0xff80000013707808 */ /* 0x000fe40006800000 */
[----:B----4-:R-:W-:Y:S01]  /*168a0*/  HMMA.16816.F32 R16, R8, R60, R68 ;  /* 0x0000003c0810723c */ /* 0x010fe20000001844 */
[C---:B------:R-:W-:Y:S01]  /*168b0*/  ISETP.GE.AND P3, PT, R4.reuse, R7, PT ;  /* 0x000000070400720c */ /* 0x040fe20003f66270 */
[----:B------:R-:W3:Y:S01]  /*168c0*/  LDSM.16.M88.4 R68, [R177+0x5000] ;  /* 0x00500000b144783b */ /* 0x000ee20000000200 */
[----:B------:R-:W-:Y:S01]  /*168d0*/  ISETP.GE.AND P0, PT, R4, R5, PT ;  /* 0x000000050400720c */ /* 0x000fe20003f06270 */
[C---:B------:R-:W-:Y:S01]  /*168e0*/  VIADD R4, R3.reuse, 0x49 ;  /* 0x0000004903047836 */ /* 0x040fe20000000000 */
[C---:B------:R-:W-:Y:S01]  /*168f0*/  ISETP.GE.AND P1, PT, R6.reuse, R7, PT ;  /* 0x000000070600720c */ /* 0x040fe20003f26270 */
[----:B-1----:R-:W-:Y:S01]  /*16900*/  HMMA.16816.F32 R72, R12, R48, R244 ;  /* 0x000000300c48723c */ /* 0x002fe200000018f4 */
[----:B------:R-:W-:Y:S01]  /*16910*/  ISETP.GE.AND P6, PT, R6, R5, PT ;  /* 0x000000050600720c */ /* 0x000fe20003fc6270 */
[----:B------:R-:W-:Y:S01]  /*16920*/  VIADD R6, R3, 0x50 ;  /* 0x0000005003067836 */ /* 0x000fe20000000000 */
[----:B------:R-:W-:-:S02]  /*16930*/  FSEL R134, R24, -INF , !P2 ;  /* 0xff80000018867808 */ /* 0x000fc40005000000 */
[C---:B------:R-:W-:Y:S02]  /*16940*/  ISETP.GE.AND P5, PT, R4.reuse, R7, PT ;  /* 0x000000070400720c */ /* 0x040fe40003fa6270 */
[----:B------:R-:W-:Y:S01]  /*16950*/  ISETP.GE.AND P2, PT, R4, R5, PT ;  /* 0x000000050400720c */ /* 0x000fe20003f46270 */
[----:B------:R-:W-:Y:S01]  /*16960*/  VIADD R4, R3, 0x58 ;  /* 0x0000005803047836 */ /* 0x000fe20000000000 */
[----:B------:R-:W-:Y:S02]  /*16970*/  FSEL R123, R26, -INF , !P4 ;  /* 0xff8000001a7b7808 */ /* 0x000fe40006000000 */
[----:B------:R-:W-:Y:S02]  /*16980*/  FSEL R126, R25, -INF , !P1 ;  /* 0xff800000197e7808 */ /* 0x000fe40004800000 */
[----:B------:R-:W-:Y:S02]  /*16990*/  FSEL R121, R27, -INF , !P6 ;  /* 0xff8000001b797808 */ /* 0x000fe40007000000 */
[----:B------:R-:W-:Y:S01]  /*169a0*/  FSEL R127, R28, -INF , !P3 ;  /* 0xff8000001c7f7808 */ /* 0x000fe20005800000 */
[----:B------:R-:W-:Y:S01]  /*169b0*/  HMMA.16816.F32 R24, R8, R62, R84 ;  /* 0x0000003e0818723c */ /* 0x000fe20000001854 */
[----:B------:R-:W-:-:S02]  /*169c0*/  FSEL R115, R30, -INF , !P0 ;  /* 0xff8000001e737808 */ /* 0x000fc40004000000 */
[----:B------:R-:W-:Y:S02]  /*169d0*/  FSEL R124, R29, -INF , !P5 ;  /* 0xff8000001d7c7808 */ /* 0x000fe40006800000 */
[----:B------:R-:W-:Y:S01]  /*169e0*/  FSEL R122, R31, -INF , !P2 ;  /* 0xff8000001f7a7808 */ /* 0x000fe20005000000 */
[----:B--2---:R-:W-:Y:S01]  /*169f0*/  HMMA.16816.F32 R60, R12, R40, R140 ;  /* 0x000000280c3c723c */ /* 0x004fe2000000188c */
[C---:B------:R-:W-:Y:S02]  /*16a00*/  ISETP.GE.AND P4, PT, R6.reuse, R7, PT ;  /* 0x000000070600720c */ /* 0x040fe40003f86270 */
[----:B------:R-:W-:Y:S01]  /*16a10*/  ISETP.GE.AND P1, PT, R6, R5, PT ;  /* 0x000000050600720c */ /* 0x000fe20003f26270 */
[----:B------:R-:W-:Y:S01]  /*16a20*/  VIADD R6, R3, 0x51 ;  /* 0x0000005103067836 */ /* 0x000fe20000000000 */
[----:B------:R-:W-:Y:S01]  /*16a30*/  FSEL R146, R16, -INF , !P4 ;  /* 0xff80000010927808 */ /* 0x000fe20006000000 */
[----:B------:R-:W-:Y:S01]  /*16a40*/  HMMA.16816.F32 R28, R8, R56, R44 ;  /* 0x00000038081c723c */ /* 0x000fe2000000182c */
[----:B------:R-:W-:-:S02]  /*16a50*/  FSEL R137, R18, -INF , !P1 ;  /* 0xff80000012897808 */ /* 0x000fc40004800000 */
[C---:B------:R-:W-:Y:S02]  /*16a60*/  ISETP.GE.AND P6, PT, R6.reuse, R7, PT ;  /* 0x000000070600720c */ /* 0x040fe40003fc6270 */
[----:B------:R-:W-:Y:S01]  /*16a70*/  ISETP.GE.AND P3, PT, R6, R5, PT ;  /* 0x000000050600720c */ /* 0x000fe20003f66270 */
[----:B------:R-:W-:Y:S01]  /*16a80*/  HMMA.16816.F32 R44, R12, R42, R164 ;  /* 0x0000002a0c2c723c */ /* 0x000fe200000018a4 */
[----:B------:R-:W-:Y:S01]  /*16a90*/  LDSM.16.M88.4 R40, [R182+0x4800] ;  /* 0x00480000b628783b */ /* 0x000fe20000000200 */
[----:B------:R-:W-:Y:S01]  /*16aa0*/  FSEL R144, R17, -INF , !P6 ;  /* 0xff80000011907808 */ /* 0x000fe20007000000 */
[----:B------:R-:W-:Y:S01]  /*16ab0*/  VIADD R6, R3, 0x59 ;  /* 0x0000005903067836 */ /* 0x000fe20000000000 */
[----:B------:R-:W-:Y:S02]  /*16ac0*/  FSEL R135, R19, -INF , !P3 ;  /* 0xff80000013877808 */ /* 0x000fe40005800000 */
[C---:B------:R-:W-:Y:S01]  /*16ad0*/  ISETP.GE.AND P0, PT, R4.reuse, R7, PT ;  /* 0x000000070400720c */ /* 0x040fe20003f06270 */
[----:B------:R-:W-:Y:S01]  /*16ae0*/  HMMA.16816.F32 R16, R8, R38, R52 ;  /* 0x000000260810723c */ /* 0x000fe20000001834 */
[----:B------:R-:W-:Y:S01]  /*16af0*/  ISETP.GE.AND P5, PT, R4, R5, PT ;  /* 0x000000050400720c */ /* 0x000fe20003fa6270 */
[----:B------:R-:W-:Y:S01]  /*16b00*/  VIADD R4, R3, 0x60 ;  /* 0x0000006003047836 */ /* 0x000fe20000000000 */
[----:B------:R-:W1:Y:S01]  /*16b10*/  LDSM.16.M88.4 R52, [R177+0x5800] ;  /* 0x00580000b134783b */ /* 0x000e620000000200 */
[----:B------:R-:W-:-:S02]  /*16b20*/  ISETP.GE.AND P2, PT, R6, R7, PT ;  /* 0x000000070600720c */ /* 0x000fc40003f46270 */
[C---:B------:R-:W-:Y:S01]  /*16b30*/  HMMA.16816.F32 R84, R12.reuse, R50, R212 ;  /* 0x000000320c54723c */ /* 0x040fe200000018d4 */
[C---:B------:R-:W-:Y:S01]  /*16b40*/  ISETP.GE.AND P1, PT, R4.reuse, R7, PT ;  /* 0x000000070400720c */ /* 0x040fe20003f26270 */
[----:B------:R-:W2:Y:S01]  /*16b50*/  LDSM.16.M88.4 R48, [R182+0x5000] ;  /* 0x00500000b630783b */ /* 0x000ea20000000200 */
[-C--:B------:R-:W-:Y:S01]  /*16b60*/  ISETP.GE.AND P6, PT, R4, R5.reuse, PT ;  /* 0x000000050400720c */ /* 0x080fe20003fc6270 */
[C---:B------:R-:W-:Y:S01]  /*16b70*/  VIADD R4, R3.reuse, 0x61 ;  /* 0x0000006103047836 */ /* 0x040fe20000000000 */
[----:B------:R-:W-:Y:S01]  /*16b80*/  ISETP.GE.AND P4, PT, R6, R5, PT ;  /* 0x000000050600720c */ /* 0x000fe20003f86270 */
[C---:B------:R-:W-:Y:S01]  /*16b90*/  VIADD R6, R3.reuse, 0x68 ;  /* 0x0000006803067836 */ /* 0x040fe20000000000 */
[----:B------:R-:W-:Y:S01]  /*16ba0*/  FSEL R145, R24, -INF , !P0 ;  /* 0xff80000018917808 */ /* 0x000fe20004000000 */
[----:B---3--:R-:W-:Y:S01]  /*16bb0*/  HMMA.16816.F32 R36, R12, R68, R196 ;  /* 0x000000440c24723c */ /* 0x008fe200000018c4 */
[C---:B------:R-:W-:Y:S02]  /*16bc0*/  ISETP.GE.AND P3, PT, R4.reuse, R7, PT ;  /* 0x000000070400720c */ /* 0x040fe40003f66270 */
[----:B------:R-:W-:Y:S01]  /*16bd0*/  ISETP.GE.AND P0, PT, R4, R5, PT ;  /* 0x000000050400720c */ /* 0x000fe20003f06270 */
[----:B------:R-:W-:Y:S01]  /*16be0*/  VIADD R4, R3, 0x70 ;  /* 0x0000007003047836 */ /* 0x000fe20000000000 */
[----:B------:R-:W-:-:S02]  /*16bf0*/  FSEL R125, R26, -INF , !P5 ;  /* 0xff8000001a7d7808 */ /* 0x000fc40006800000 */
[----:B------:R-:W-:Y:S02]  /*16c00*/  FSEL R138, R25, -INF , !P2 ;  /* 0xff800000198a7808 */ /* 0x000fe40005000000 */
[C---:B------:R-:W-:Y:S02]  /*16c10*/  ISETP.GE.AND P5, PT, R6.reuse, R7, PT ;  /* 0x000000070600720c */ /* 0x040fe40003fa6270 */
[----:B------:R-:W-:Y:S01]  /*16c20*/  ISETP.GE.AND P2, PT, R6, R5, PT ;  /* 0x000000050600720c */ /* 0x000fe20003f46270 */
[----:B------:R-:W-:Y:S01]  /*16c30*/  VIADD R6, R3, 0x69 ;  /* 0x0000006903067836 */ /* 0x000fe20000000000 */
[----:B------:R-:W-:Y:S02]  /*16c40*/  FSEL R136, R27, -INF , !P4 ;  /* 0xff8000001b887808 */ /* 0x000fe40006000000 */
[----:B------:R-:W-:Y:S01]  /*16c50*/  FSEL R212, R32, -INF , !P1 ;  /* 0xff80000020d47808 */ /* 0x000fe20004800000 */
[----:B------:R-:W-:Y:S01]  /*16c60*/  HMMA.16816.F32 R24, R8, R64, R72 ;  /* 0x000000400818723c */ /* 0x000fe20000001848 */
[----:B------:R-:W-:-:S02]  /*16c70*/  FSEL R142, R34, -INF , !P6 ;  /* 0xff800000228e7808 */ /* 0x000fc40007000000 */
[----:B------:R-:W-:Y:S02]  /*16c80*/  FSEL R147, R33, -INF , !P3 ;  /* 0xff80000021937808 */ /* 0x000fe40005800000 */
[----:B------:R-:W-:Y:S01]  /*16c90*/  FSEL R140, R35, -INF , !P0 ;  /* 0xff800000238c7808 */ /* 0x000fe20004000000 */
[----:B------:R-:W-:Y:S01]  /*16ca0*/  HMMA.16816.F32 R72, R12, R70, R160 ;  /* 0x000000460c48723c */ /* 0x000fe200000018a0 */
[----:B------:R-:W3:Y:S01]  /*16cb0*/  LDSM.16.M88.4 R68, [R177+0x6000] ;  /* 0x00600000b144783b */ /* 0x000ee20000000200 */
[C---:B------:R-:W-:Y:S02]  /*16cc0*/  ISETP.GE.AND P4, PT, R6.reuse, R7, PT ;  /* 0x000000070600720c */ /* 0x040fe40003f86270 */
[----:B------:R-:W-:Y:S01]  /*16cd0*/  ISETP.GE.AND P1, PT, R6, R5, PT ;  /* 0x000000050600720c */ /* 0x000fe20003f26270 */
[----:B------:R-:W-:Y:S01]  /*16ce0*/  VIADD R6, R3, 0x71 ;  /* 0x0000007103067836 */ /* 0x000fe20000000000 */
[----:B------:R-:W-:Y:S01]  /*16cf0*/  HMMA.16816.F32 R32, R8, R58, R80 ;  /* 0x0000003a0820723c */ /* 0x000fe20000001850 */
[----:B------:R-:W-:-:S02]  /*16d00*/  ISETP.GE.AND P6, PT, R4, R7, PT ;  /* 0x000000070400720c */ /* 0x000fc40003fc6270 */
[----:B------:R-:W-:Y:S01]  /*16d10*/  ISETP.GE.AND P3, PT, R4, R5, PT ;  /* 0x000000050400720c */ /* 0x000fe20003f66270 */
[C---:B------:R-:W-:Y:S01]  /*16d20*/  VIADD R4, R3.reuse, 0x78 ;  /* 0x0000007803047836 */ /* 0x040fe20000000000 */
[----:B------:R-:W-:Y:S01]  /*16d30*/  FSEL R164, R16, -INF , !P5 ;  /* 0xff80000010a47808 */ /* 0x000fe20006800000 */
[----:B-1----:R-:W-:Y:S01]  /*16d40*/  HMMA.16816.F32 R80, R12, R52, R192 ;  /* 0x000000340c50723c */ /* 0x002fe200000018c0 */
[C---:B------:R-:W-:Y:S02]  /*16d50*/  ISETP.GE.AND P0, PT, R6.reuse, R7, PT ;  /* 0x000000070600720c */ /* 0x040fe40003f06270 */
[----:B------:R-:W-:Y:S01]  /*16d60*/  ISETP.GE.AND P5, PT, R6, R5, PT ;  /* 0x000000050600720c */ /* 0x000fe20003fa6270 */
[----:B------:R-:W-:Y:S01]  /*16d70*/  VIADD R6, R3, 0x79 ;  /* 0x0000007903067836 */ /* 0x000fe20000000000 */
[----:B------:R-:W-:Y:S01]  /*16d80*/  FSEL R139, R18, -INF , !P2 ;  /* 0xff800000128b7808 */ /* 0x000fe20005000000 */
[----:B------:R-:W-:Y:S01]  /*16d90*/  HMMA.16816.F32 R44, R8, R42, R44 ;  /* 0x0000002a082c723c */ /* 0x000fe2000000182c */
[----:B------:R-:W-:-:S02]  /*16da0*/  FSEL R143, R17, -INF , !P4 ;  /* 0xff800000118f7808 */ /* 0x000fc40006000000 */
[----:B------:R-:W-:Y:S02]  /*16db0*/  FSEL R141, R19, -INF , !P1 ;  /* 0xff800000138d7808 */ /* 0x000fe40004800000 */
[----:B------:R-:W-:Y:S01]  /*16dc0*/  FSEL R167, R28, -INF , !P6 ;  /* 0xff8000001ca77808 */ /* 0x000fe20007000000 */
[----:B------:R-:W-:Y:S01]  /*16dd0*/  HMMA.16816.F32 R16, R8, R66, R84 ;  /* 0x000000420810723c */ /* 0x000fe20000001854 */
[----:B------:R-:W-:Y:S01]  /*16de0*/  FSEL R165, R30, -INF , !P3 ;  /* 0xff8000001ea57808 */ /* 0x000fe20005800000 */
[----:B------:R-:W-:Y:S01]  /*16df0*/  LDSM.16.M88.4 R64, [R182+0x5800] ;  /* 0x00580000b640783b */ /* 0x000fe20000000200 */
[----:B------:R-:W-:Y:S02]  /*16e00*/  FSEL R166, R29, -INF , !P0 ;  /* 0xff8000001da67808 */ /* 0x000fe40004000000 */
[----:B------:R-:W-:Y:S01]  /*16e10*/  FSEL R160, R31, -INF , !P5 ;  /* 0xff8000001fa07808 */ /* 0x000fe20006800000 */
[----:B------:R-:W-:Y:S01]  /*16e20*/  HMMA.16816.F32 R56, R12, R54, R172 ;  /* 0x000000360c38723c */ /* 0x000fe200000018ac */
[----:B------:R-:W-:-:S02]  /*16e30*/  ISETP.GE.AND P2, PT, R4, R7, PT ;  /* 0x000000070400720c */ /* 0x000fc40003f46270 */
[----:B------:R-:W-:Y:S01]  /*16e40*/  ISETP.GE.AND P4, PT, R4, R5, PT ;  /* 0x000000050400720c */ /* 0x000fe20003f86270 */
[C---:B------:R-:W-:Y:S01]  /*16e50*/  VIADD R4, R3.reuse, 0x80 ;  /* 0x0000008003047836 */ /* 0x040fe20000000000 */
[C---:B------:R-:W-:Y:S01]  /*16e60*/  ISETP.GE.AND P1, PT, R6.reuse, R7, PT ;  /* 0x000000070600720c */ /* 0x040fe20003f26270 */
[C---:B------:R-:W-:Y:S01]  /*16e70*/  HMMA.16816.F32 R28, R8.reuse, R40, R60 ;  /* 0x00000028081c723c */ /* 0x040fe2000000183c */
[----:B------:R-:W1:Y:S01]  /*16e80*/  LDSM.16.M88.4 R60, [R177+0x6800] ;  /* 0x00680000b13c783b */ /* 0x000e620000000200 */
[----:B------:R-:W-:Y:S01]  /*16e90*/  ISETP.GE.AND P6, PT, R6, R5, PT ;  /* 0x000000050600720c */ /* 0x000fe20003fc6270 */
[C---:B------:R-:W-:Y:S01]  /*16ea0*/  VIADD R6, R3.reuse, 0x88 ;  /* 0x0000008803067836 */ /* 0x040fe20000000000 */
[C---:B------:R-:W-:Y:S02]  /*16eb0*/  ISETP.GE.AND P3, PT, R4.reuse, R7, PT ;  /* 0x000000070400720c */ /* 0x040fe40003f66270 */
[----:B------:R-:W-:Y:S01]  /*16ec0*/  ISETP.GE.AND P0, PT, R4, R5, PT ;  /* 0x000000050400720c */ /* 0x000fe20003f06270 */
[----:B------:R-:W-:Y:S01]  /*16ed0*/  VIADD R4, R3, 0x81 ;  /* 0x0000008103047836 */ /* 0x000fe20000000000 */
[----:B------:R-:W-:Y:S01]  /*16ee0*/  FSEL R161, R32, -INF , !P2 ;  /* 0xff80000020a17808 */ /* 0x000fe20005000000 */
[----:B--2---:R-:W-:Y:S01]  /*16ef0*/  HMMA.16816.F32 R36, R8, R48, R36 ;  /* 0x000000300824723c */ /* 0x004fe20000001824 */
[----:B------:R-:W-:-:S02]  /*16f00*/  FSEL R84, R34, -INF , !P4 ;  /* 0xff80000022547808 */ /* 0x000fc40006000000 */
[----:B------:R-:W-:Y:S02]  /*16f10*/  FSEL R86, R33, -INF , !P1 ;  /* 0xff80000021567808 */ /* 0x000fe40004800000 */
[----:B------:R-:W-:Y:S01]  /*16f20*/  FSEL R85, R35, -INF , !P6 ;  /* 0xff80000023557808 */ /* 0x000fe20007000000 */
[----:B---3--:R-:W-:Y:S01]  /*16f30*/  HMMA.16816.F32 R40, R12, R70, R204 ;  /* 0x000000460c28723c */ /* 0x008fe200000018cc */
[C---:B------:R-:W-:Y:S01]  /*16f40*/  ISETP.GE.AND P5, PT, R4.reuse, R7, PT ;  /* 0x000000070400720c */ /* 0x040fe20003fa6270 */
[----:B------:R-:W2:Y:S01]  /*16f50*/  LDSM.16.M88.4 R32, [R182+0x6000] ;  /* 0x00600000b620783b */ /* 0x000ea20000000200 */
[----:B------:R-:W-:Y:S01]  /*16f60*/  ISETP.GE.AND P2, PT, R4, R5, PT ;  /* 0x000000050400720c */ /* 0x000fe20003f46270 */
[----:B------:R-:W-:Y:S01]  /*16f70*/  VIADD R4, R3, 0x90 ;  /* 0x0000009003047836 */ /* 0x000fe20000000000 */
[----:B------:R-:W-:Y:S02]  /*16f80*/  FSEL R195, R24, -INF , !P3 ;  /* 0xff80000018c37808 */ /* 0x000fe40005800000 */
[----:B------:R-:W-:-:S02]  /*16f90*/  FSEL R192, R26, -INF , !P0 ;  /* 0xff8000001ac07808 */ /* 0x000fc40004000000 */
[----:B------:R-:W-:Y:S02]  /*16fa0*/  FSEL R193, R25, -INF , !P5 ;  /* 0xff80000019c17808 */ /* 0x000fe40006800000 */
[----:B------:R-:W-:Y:S02]  /*16fb0*/  FSEL R162, R27, -INF , !P2 ;  /* 0xff8000001ba27808 */ /* 0x000fe40005000000 */
[C---:B------:R-:W-:Y:S01]  /*16fc0*/  ISETP.GE.AND P4, PT, R6.reuse, R7, PT ;  /* 0x000000070600720c */ /* 0x040fe20003f86270 */
[----:B------:R-:W-:Y:S01]  /*16fd0*/  HMMA.16816.F32 R24, R8, R50, R72 ;  /* 0x000000320818723c */ /* 0x000fe20000001848 */
[----:B------:R-:W-:Y:S01]  /*16fe0*/  ISETP.GE.AND P1, PT, R6, R5, PT ;  /* 0x000000050600720c */ /* 0x000fe20003f26270 */
[----:B------:R-:W-:Y:S01]  /*16ff0*/  VIADD R6, R3, 0x89 ;  /* 0x0000008903067836 */ /* 0x000fe20000000000 */
[----:B------:R-:W3:Y:S01]  /*17000*/  LDSM.16.M88.4 R48, [R177+0x7000] ;  /* 0x00700000b130783b */ /* 0x000ee20000000200 */
[----:B------:R-:W-:Y:S02]  /*17010*/  FSEL R194, R16, -INF , !P4 ;  /* 0xff80000010c27808 */ /* 0x000fe40006000000 */
[----:B------:R-:W-:Y:S01]  /*17020*/  FSEL R87, R18, -INF , !P1 ;  /* 0xff80000012577808 */ /* 0x000fe20004800000 */
[----:B------:R-:W4:Y:S01]  /*17030*/  LDSM.16.M88.4 R72, [R182+0x6800] ;  /* 0x00680000b648783b */ /* 0x000f220000000200 */
[----:B------:R-:W-:-:S02]  /*17040*/  ISETP.GE.AND P6, PT, R6, R7, PT ;  /* 0x000000070600720c */ /* 0x000fc40003fc6270 */
[----:B------:R-:W-:Y:S01]  /*17050*/  ISETP.GE.AND P3, PT, R6, R5, PT ;  /* 0x000000050600720c */ /* 0x000fe20003f66270 */
[----:B------:R-:W-:Y:S01]  /*17060*/  VIADD R6, R3, 0x91 ;  /* 0x0000009103067836 */ /* 0x000fe20000000000 */
[----:B------:R-:W-:Y:S01]  /*17070*/  FSEL R172, R17, -INF , !P6 ;  /* 0xff80000011ac7808 */ /* 0x000fe20007000000 */
[C---:B-1----:R-:W-:Y:S01]  /*17080*/  HMMA.16816.F32 R52, R12.reuse, R60, R200 ;  /* 0x0000003c0c34723c */ /* 0x042fe200000018c8 */
[----:B------:R-:W-:Y:S02]  /*17090*/  FSEL R163, R19, -INF , !P3 ;  /* 0xff80000013a37808 */ /* 0x000fe40005800000 */
[C---:B------:R-:W-:Y:S02]  /*170a0*/  ISETP.GE.AND P0, PT, R4.reuse, R7, PT ;  /* 0x000000070400720c */ /* 0x040fe40003f06270 */
[----:B------:R-:W-:Y:S01]  /*170b0*/  ISETP.GE.AND P5, PT, R4, R5, PT ;  /* 0x000000050400720c */ /* 0x000fe20003fa6270 */
[----:B------:R-:W-:Y:S01]  /*170c0*/  HMMA.16816.F32 R16, R12, R68, R208 ;  /* 0x000000440c10723c */ /* 0x000fe200000018d0 */
[C---:B------:R-:W-:Y:S01]  /*170d0*/  ISETP.GE.AND P2, PT, R6.reuse, R7, PT ;  /* 0x000000070600720c */ /* 0x040fe20003f46270 */
[C---:B------:R-:W-:Y:S01]  /*170e0*/  VIADD R4, R3.reuse, 0x98 ;  /* 0x0000009803047836 */ /* 0x040fe20000000000 */
[----:B------:R-:W-:Y:S01]  /*170f0*/  ISETP.GE.AND P4, PT, R6, R5, PT ;  /* 0x000000050600720c */ /* 0x000fe20003f86270 */
[----:B------:R-:W-:Y:S01]  /*17100*/  VIADD R6, R3, 0x99 ;  /* 0x0000009903067836 */ /* 0x000fe20000000000 */
[----:B------:R-:W-:Y:S01]  /*17110*/  FSEL R213, R28, -INF , !P0 ;  /* 0xff8000001cd57808 */ /* 0x000fe20004000000 */
[----:B------:R-:W1:Y:S01]  /*17120*/  LDSM.16.M88.4 R68, [R177+0x7800] ;  /* 0x00780000b144783b */ /* 0x000e620000000200 */
[----:B------:R-:W-:-:S02]  /*17130*/  ISETP.GE.AND P1, PT, R4, R7, PT ;  /* 0x000000070400720c */ /* 0x000fc40003f26270 */
[----:B------:R-:W-:Y:S01]  /*17140*/  ISETP.GE.AND P6, PT, R4, R5, PT ;  /* 0x000000050400720c */ /* 0x000fe20003fc6270 */
[C---:B------:R-:W-:Y:S01]  /*17150*/  VIADD R4, R3.reuse, 0xa0 ;  /* 0x000000a003047836 */ /* 0x040fe20000000000 */
[C---:B------:R-:W-:Y:S02]  /*17160*/  ISETP.GE.AND P3, PT, R6.reuse, R7, PT ;  /* 0x000000070600720c */ /* 0x040fe40003f66270 */
[----:B------:R-:W-:Y:S01]  /*17170*/  ISETP.GE.AND P0, PT, R6, R5, PT ;  /* 0x000000050600720c */ /* 0x000fe20003f06270 */
[----:B------:R-:W-:Y:S01]  /*17180*/  VIADD R6, R3, 0xa8 ;  /* 0x000000a803067836 */ /* 0x000fe20000000000 */
[----:B------:R-:W-:Y:S02]  /*17190*/  FSEL R199, R30, -INF , !P5 ;  /* 0xff8000001ec77808 */ /* 0x000fe40006800000 */
[----:B------:R-:W-:Y:S02]  /*171a0*/  FSEL R209, R29, -INF , !P2 ;  /* 0xff8000001dd17808 */ /* 0x000fe40005000000 */
[----:B------:R-:W-:-:S02]  /*171b0*/  FSEL R196, R31, -INF , !P4 ;  /* 0xff8000001fc47808 */ /* 0x000fc40006000000 */
[----:B------:R-:W-:Y:S01]  /*171c0*/  FSEL R208, R44, -INF , !P1 ;  /* 0xff8000002cd07808 */ /* 0x000fe20004800000 */
[C---:B------:R-:W-:Y:S01]  /*171d0*/  HMMA.16816.F32 R28, R8.reuse, R64, R80 ;  /* 0x00000040081c723c */ /* 0x040fe20000001850 */
[----:B------:R-:W-:Y:S02]  /*171e0*/  FSEL R173, R46, -INF , !P6 ;  /* 0xff8000002ead7808 */ /* 0x000fe40007000000 */
[----:B------:R-:W-:Y:S02]  /*171f0*/  FSEL R197, R45, -INF , !P3 ;  /* 0xff8000002dc57808 */ /* 0x000fe40005800000 */
[----:B------:R-:W-:Y:S01]  /*17200*/  FSEL R175, R47, -INF , !P0 ;  /* 0xff8000002faf7808 */ /* 0x000fe20004000000 */
[C---:B--2---:R-:W-:Y:S01]  /*17210*/  HMMA.16816.F32 R16, R8.reuse, R32, R16 ;  /* 0x000000200810723c */ /* 0x044fe20000001810 */
[C---:B------:R-:W-:Y:S02]  /*17220*/  ISETP.GE.AND P5, PT, R4.reuse, R7, PT ;  /* 0x000000070400720c */ /* 0x040fe40003fa6270 */
[----:B------:R-:W-:Y:S01]  /*17230*/  ISETP.GE.AND P2, PT, R4, R5, PT ;  /* 0x000000050400720c */ /* 0x000fe20003f46270 */
[----:B------:R-:W-:Y:S01]  /*17240*/  VIADD R4, R3, 0xa1 ;  /* 0x000000a103047836 */ /* 0x000fe20000000000 */
[----:B------:R-:W-:Y:S01]  /*17250*/  FSEL R204, R36, -INF , !P5 ;  /* 0xff80000024cc7808 */ /* 0x000fe20006800000 */
[----:B------:R-:W-:Y:S01]  /*17260*/  HMMA.16816.F32 R44, R8, R66, R56 ;  /* 0x00000042082c723c */ /* 0x000fe20000001838 */
[----:B------:R-:W-:-:S02]  /*17270*/  ISETP.GE.AND P6, PT, R6, R7, PT ;  /* 0x000000070600720c */ /* 0x000fc40003fc6270 */
[C---:B------:R-:W-:Y:S02]  /*17280*/  ISETP.GE.AND P4, PT, R4.reuse, R7, PT ;  /* 0x000000070400720c */ /* 0x040fe40003f86270 */
[-C--:B------:R-:W-:Y:S01]  /*17290*/  ISETP.GE.AND P1, PT, R4, R5.reuse, PT ;  /* 0x000000050400720c */ /* 0x080fe20003f26270 */
[C---:B------:R-:W-:Y:S01]  /*172a0*/  HMMA.16816.F32 R64, R12.reuse, R62, R168 ;  /* 0x0000003e0c40723c */ /* 0x040fe200000018a8 */
[----:B------:R-:W2:Y:S01]  /*172b0*/  LDSM.16.M88.4 R60, [R182+0x7000] ;  /* 0x00700000b63c783b */ /* 0x000ea20000000200 */
[C---:B------:R-:W-:Y:S01]  /*172c0*/  VIADD R4, R3.reuse, 0xa9 ;  /* 0x000000a903047836 */ /* 0x040fe20000000000 */
[----:B------:R-:W-:Y:S01]  /*172d0*/  ISETP.GE.AND P3, PT, R6, R5, PT ;  /* 0x000000050600720c */ /* 0x000fe20003f66270 */
[----:B------:R-:W-:Y:S01]  /*172e0*/  VIADD R6, R3, 0xb0 ;  /* 0x000000b003067836 */ /* 0x000fe20000000000 */
[----:B------:R-:W-:Y:S01]  /*172f0*/  FSEL R198, R38, -INF , !P2 ;  /* 0xff80000026c67808 */ /* 0x000fe20005000000 */
[----:B---3--:R-:W-:Y:S01]  /*17300*/  HMMA.16816.F32 R56, R12, R48, R156 ;  /* 0x000000300c38723c */ /* 0x008fe2000000189c */
[----:B------:R-:W-:-:S02]  /*17310*/  ISETP.GE.AND P0, PT, R4, R7, PT ;  /* 0x000000070400720c */ /* 0x000fc40003f06270 */
[----:B------:R-:W-:Y:S01]  /*17320*/  ISETP.GE.AND P5, PT, R4, R5, PT ;  /* 0x000000050400720c */ /* 0x000fe20003fa6270 */
[----:B------:R-:W-:Y:S01]  /*17330*/  VIADD R4, R3, 0xb1 ;  /* 0x000000b103047836 */ /* 0x000fe20000000000 */
[----:B------:R-:W-:Y:S02]  /*17340*/  FSEL R201, R37, -INF , !P4 ;  /* 0xff80000025c97808 */ /* 0x000fe40006000000 */
[----:B------:R-:W-:Y:S02]  /*17350*/  FSEL R174, R39, -INF , !P1 ;  /* 0xff80000027ae7808 */ /* 0x000fe40004800000 */
[----:B------:R-:W-:Y:S01]  /*17360*/  FSEL R200, R24, -INF , !P6 ;  /* 0xff80000018c87808 */ /* 0x000fe20007000000 */
[----:B------:R-:W-:Y:S01]  /*17370*/  HMMA.16816.F32 R36, R12, R50, R152 ;  /* 0x000000320c24723c */ /* 0x000fe20000001898 */
[C---:B------:R-:W-:Y:S01]  /*17380*/  ISETP.GE.AND P1, PT, R4.reuse, R7, PT ;  /* 0x000000070400720c */ /* 0x040fe20003f26270 */
[----:B------:R-:W3:Y:S01]  /*17390*/  LDSM.16.M88.4 R48, [R182+0x7800] ;  /* 0x00780000b630783b */ /* 0x000ee20000000200 */
[----:B------:R-:W-:Y:S01]  /*173a0*/  ISETP.GE.AND P6, PT, R4, R5, PT ;  /* 0x000000050400720c */ /* 0x000fe20003fc6270 */
[----:B------:R-:W-:Y:S01]  /*173b0*/  VIADD R4, R3, 0xb8 ;  /* 0x000000b803047836 */ /* 0x000fe20000000000 */
[----:B------:R-:W-:Y:S01]  /*173c0*/  ISETP.GE.AND P2, PT, R6, R7, PT ;  /* 0x000000070600720c */ /* 0x000fe20003f46270 */
[----:B------:R-:W-:-:S04]  /*173d0*/  DEPBAR.LE SB0, 0x0 ;  /* 0x000080000000791a */ /* 0x000fc80000000000 */
[----:B------:R-:W-:Y:S01]  /*173e0*/  BAR.SYNC.DEFER_BLOCKING 0x0 ;  /* 0x0000000000007b1d */ /* 0x000fe20000010000 */
[----:B------:R-:W-:Y:S01]  /*173f0*/  ISETP.GE.AND P4, PT, R6, R5, PT ;  /* 0x000000050600720c */ /* 0x000fe20003f86270 */
[----:B------:R-:W-:Y:S01]  /*17400*/  VIADD R6, R3, 0xb9 ;  /* 0x000000b903067836 */ /* 0x000fe20000000000 */
[----:B------:R-:W-:Y:S02]  /*17410*/  FSEL R168, R26, -INF , !P3 ;  /* 0xff8000001aa87808 */ /* 0x000fe40005800000 */
[----:B------:R-:W-:Y:S02]  /*17420*/  FSEL R169, R25, -INF , !P0 ;  /* 0xff80000019a97808 */ /* 0x000fe40004000000 */
[----:B------:R-:W-:Y:S02]  /*17430*/  FSEL R170, R27, -INF , !P5 ;  /* 0xff8000001baa7808 */ /* 0x000fe40006800000 */
[----:B------:R-:W-:Y:S01]  /*17440*/  HMMA.16816.F32 R24, R8, R34, R40 ;  /* 0x000000220818723c */ /* 0x000fe20000001828 */
[----:B------:R-:W-:-:S02]  /*17450*/  ISETP.GE.AND P3, PT, R4, R7, PT ;  /* 0x000000070400720c */ /* 0x000fc40003f66270 */
[----:B------:R-:W-:Y:S01]  /*17460*/  ISETP.GE.AND P0, PT, R4, R5, PT ;  /* 0x000000050400720c */ /* 0x000fe20003f06270 */
[C---:B------:R-:W-:Y:S01]  /*17470*/  VIADD R4, R3.reuse, 0xc1 ;  /* 0x000000c103047836 */ /* 0x040fe20000000000 */
[----:B------:R-:W-:Y:S01]  /*17480*/  FSEL R171, R28, -INF , !P2 ;  /* 0xff8000001cab7808 */ /* 0x000fe20005000000 */
[C---:B----4-:R-:W-:Y:S01]  /*17490*/  HMMA.16816.F32 R32, R8.reuse, R72, R52 ;  /* 0x000000480820723c */ /* 0x050fe20000001834 */
[C---:B------:R-:W-:Y:S02]  /*174a0*/  ISETP.GE.AND P5, PT, R6.reuse, R7, PT ;  /* 0x000000070600720c */ /* 0x040fe40003fa6270 */
[----:B------:R-:W-:Y:S01]  /*174b0*/  ISETP.GE.AND P2, PT, R6, R5, PT ;  /* 0x000000050600720c */ /* 0x000fe20003f46270 */
[----:B------:R-:W-:Y:S01]  /*174c0*/  VIADD R6, R3, 0xc0 ;  /* 0x000000c003067836 */ /* 0x000fe20000000000 */
[----:B------:R-:W-:Y:S01]  /*174d0*/  FSEL R156, R31, -INF , !P6 ;  /* 0xff8000001f9c7808 */ /* 0x000fe20007000000 */
[----:B------:R-:W-:Y:S01]  /*174e0*/  HMMA.16816.F32 R40, R8, R74, R64 ;  /* 0x0000004a0828723c */ /* 0x000fe20000001840 */
[----:B------:R-:W-:-:S02]  /*174f0*/  FSEL R159, R44, -INF , !P3 ;  /* 0xff8000002c9f7808 */ /* 0x000fc40005800000 */
[----:B------:R-:W-:Y:S02]  /*17500*/  FSEL R157, R30, -INF , !P4 ;  /* 0xff8000001e9d7808 */ /* 0x000fe40006000000 */
[C---:B------:R-:W-:Y:S02]  /*17510*/  ISETP.GE.AND P6, PT, R4.reuse, R7, PT ;  /* 0x000000070400720c */ /* 0x040fe40003fc6270 */
[----:B------:R-:W-:Y:S01]  /*17520*/  ISETP.GE.AND P3, PT, R4, R5, PT ;  /* 0x000000050400720c */ /* 0x000fe20003f66270 */
[----:B------:R-:W-:Y:S01]  /*17530*/  VIADD R4, R3, 0xc9 ;  /* 0x000000c903047836 */ /* 0x000fe20000000000 */
[----:B------:R-:W-:Y:S02]  /*17540*/  ISETP.GE.AND P4, PT, R6, R7, PT ;  /* 0x000000070600720c */ /* 0x000fe40003f86270 */
[----:B------:R-:W-:Y:S02]  /*17550*/  FSEL R153, R46, -INF , !P0 ;  /* 0xff8000002e997808 */ /* 0x000fe40004000000 */
[----:B------:R-:W-:-:S02]  /*17560*/  FSEL R154, R45, -INF , !P5 ;  /* 0xff8000002d9a7808 */ /* 0x000fc40006800000 */
[----:B------:R-:W-:Y:S02]  /*17570*/  FSEL R152, R47, -INF , !P2 ;  /* 0xff8000002f987808 */ /* 0x000fe40005000000 */
[----:B------:R-:W-:Y:S01]  /*17580*/  FSEL R203, R16, -INF , !P4 ;  /* 0xff80000010cb7808 */ /* 0x000fe20006000000 */
[----:B-1----:R-:W-:Y:S01]  /*17590*/  HMMA.16816.F32 R44, R12, R68, R148 ;  /* 0x000000440c2c723c */ /* 0x002fe20000001894 */
[----:B------:R-:W-:Y:S02]  /*175a0*/  FSEL R158, R29, -INF , !P1 ;  /* 0xff8000001d9e7808 */ /* 0x000fe40004800000 */
[C---:B------:R-:W-:Y:S02]  /*175b0*/  ISETP.GE.AND P2, PT, R4.reuse, R7, PT ;  /* 0x000000070400720c */ /* 0x040fe40003f46270 */
[-C--:B------:R-:W-:Y:S01]  /*175c0*/  ISETP.GE.AND P4, PT, R4, R5.reuse, PT ;  /* 0x000000050400720c */ /* 0x080fe20003f86270 */
[C---:B------:R-:W-:Y:S01]  /*175d0*/  VIADD R4, R3.reuse, 0xd0 ;  /* 0x000000d003047836 */ /* 0x040fe20000000000 */
[----:B------:R-:W-:Y:S01]  /*175e0*/  ISETP.GE.AND P1, PT, R6, R5, PT ;  /* 0x000000050600720c */ /* 0x000fe20003f26270 */
[----:B------:R-:W-:Y:S01]  /*175f0*/  VIADD R6, R3, 0xc8 ;  /* 0x000000c803067836 */ /* 0x000fe20000000000 */
[----:B------:R-:W-:Y:S01]  /*17600*/  FSEL R202, R17, -INF , !P6 ;  /* 0xff80000011ca7808 */ /* 0x000fe20007000000 */
[----:B--2---:R-:W-:Y:S01]  /*17610*/  HMMA.16816.F32 R28, R8, R60, R56 ;  /* 0x0000003c081c723c */ /* 0x004fe20000001838 */
[----:B------:R-:W-:-:S02]  /*17620*/  FSEL R149, R18, -INF , !P1 ;  /* 0xff80000012957808 */ /* 0x000fc40004800000 */
[C---:B------:R-:W-:Y:S02]  /*17630*/  ISETP.GE.AND P1, PT, R4.reuse, R7, PT ;  /* 0x000000070400720c */ /* 0x040fe40003f26270 */
[----:B------:R-:W-:Y:S01]  /*17640*/  ISETP.GE.AND P6, PT, R4, R5, PT ;  /* 0x000000050400720c */ /* 0x000fe20003fc6270 */
[----:B------:R-:W-:Y:S01]  /*17650*/  VIADD R4, R3, 0xd1 ;  /* 0x000000d103047836 */ /* 0x000fe20000000000 */
[----:B------:R-:W-:Y:S01]  /*17660*/  ISETP.GE.AND P0, PT, R6, R7, PT ;  /* 0x000000070600720c */ /* 0x000fe20003f06270 */
[----:B------:R-:W-:Y:S01]  /*17670*/  HMMA.16816.F32 R12, R12, R70, R128 ;  /* 0x000000460c0c723c */ /* 0x000fe20000001880 */
[----:B------:R-:W-:Y:S02]  /*17680*/  FSEL R148, R19, -INF , !P3 ;  /* 0xff80000013947808 */ /* 0x000fe40005800000 */
[----:B------:R-:W-:Y:S02]  /*17690*/  FSEL R155, R24, -INF , !P0 ;  /* 0xff800000189b7808 */ /* 0x000fe40004000000 */
[----:B------:R-:W-:Y:S01]  /*176a0*/  ISETP.GE.AND P5, PT, R6, R5, PT ;  /* 0x000000050600720c */ /* 0x000fe20003fa6270 */
[C---:B------:R-:W-:Y:S01]  /*176b0*/  VIADD R6, R3.reuse, 0xd8 ;  /* 0x000000d803067836 */ /* 0x040fe20000000000 */
[C---:B------:R-:W-:Y:S01]  /*176c0*/  ISETP.GE.AND P3, PT, R4.reuse, R7, PT ;  /* 0x000000070400720c */ /* 0x040fe20003f66270 */
[----:B---3--:R-:W-:Y:S01]  /*176d0*/  HMMA.16816.F32 R16, R8, R48, R44 ;  /* 0x000000300810723c */ /* 0x008fe2000000182c */
[----:B------:R-:W-:Y:S01]  /*176e0*/  ISETP.GE.AND P0, PT, R4, R5, PT ;  /* 0x000000050400720c */ /* 0x000fe20003f06270 */
[----:B------:R-:W-:Y:S01]  /*176f0*/  VIADD R4, R3, 0xe0 ;  /* 0x000000e003047836 */ /* 0x000fe20000000000 */
[----:B------:R-:W-:-:S02]  /*17700*/  FSEL R130, R26, -INF , !P5 ;  /* 0xff8000001a827808 */ /* 0x000fc40006800000 */
[----:B------:R-:W-:Y:S02]  /*17710*/  FSEL R150, R25, -INF , !P2 ;  /* 0xff80000019967808 */ /* 0x000fe40005000000 */
[----:B------:R-:W-:Y:S02]  /*17720*/  FSEL R128, R27, -INF , !P4 ;  /* 0xff8000001b807808 */ /* 0x000fe40006000000 */
[----:B------:R-:W-:Y:S01]  /*17730*/  FSEL R129, R34, -INF , !P6 ;  /* 0xff80000022817808 */ /* 0x000fe20007000000 */
[C---:B------:R-:W-:Y:S01]  /*17740*/  HMMA.16816.F32 R24, R8.reuse, R62, R36 ;  /* 0x0000003e0818723c */ /* 0x040fe20000001824 */
[----:B------:R-:W-:Y:S02]  /*17750*/  FSEL R207, R33, -INF , !P3 ;  /* 0xff80000021cf7808 */ /* 0x000fe40005800000 */
[C---:B------:R-:W-:Y:S02]  /*17760*/  ISETP.GE.AND P6, PT, R4.reuse, R7, PT ;  /* 0x000000070400720c */ /* 0x040fe40003fc6270 */
[----:B------:R-:W-:Y:S01]  /*17770*/  ISETP.GE.AND P3, PT, R4, R5, PT ;  /* 0x000000050400720c */ /* 0x000fe20003f66270 */
[C---:B------:R-:W-:Y:S01]  /*17780*/  VIADD R4, R3.reuse, 0xe1 ;  /* 0x000000e103047836 */ /* 0x040fe20000000000 */
[C---:B------:R-:W-:Y:S01]  /*17790*/  ISETP.GE.AND P5, PT, R6.reuse, R7, PT ;  /* 0x000000070600720c */ /* 0x040fe20003fa6270 */
[----:B------:R-:W-:Y:S01]  /*177a0*/  HMMA.16816.F32 R8, R8, R50, R12 ;  /* 0x000000320808723c */ /* 0x000fe2000000180c */
        /* <DEDUP_REMOVED lines=12> */
[----:B------:R-:W-:Y:S01]  /*17870*/  ISETP.GE.AND P6, PT, R4, R5, PT ;  /* 0x000000050400720c */ /* 0x000fe20003fc6270 */
[C---:B------:R-:W-:Y:S01]  /*17880*/  VIADD R4, R3.reuse, 0xf0 ;  /* 0x000000f003047836 */ /* 0x040fe20000000000 */
[----:B------:R-:W-:Y:S01]  /*17890*/  ISETP.GE.AND P4, PT, R6, R7, PT ;  /* 0x000000070600720c */ /* 0x000fe20003f86270 */
[----:B------:R-:W-:Y:S01]  /*178a0*/  VIADD R6, R3, 0xe8 ;  /* 0x000000e803067836 */ /* 0x000fe20000000000 */
[----:B------:R-:W-:Y:S02]  /*178b0*/  FSEL R214, R30, -INF , !P3 ;  /* 0xff8000001ed67808 */ /* 0x000fe40005800000 */
[----:B------:R-:W-:-:S02]  /*178c0*/  FSEL R218, R29, -INF , !P0 ;  /* 0xff8000001dda7808 */ /* 0x000fc40004000000 */
[----:B------:R-:W-:Y:S02]  /*178d0*/  FSEL R210, R41, -INF , !P4 ;  /* 0xff80000029d27808 */ /* 0x000fe40006000000 */
[C---:B------:R-:W-:Y:S02]  /*178e0*/  ISETP.GE.AND P3, PT, R4.reuse, R7, PT ;  /* 0x000000070400720c */ /* 0x040fe40003f66270 */
[-C--:B------:R-:W-:Y:S01]  /*178f0*/  ISETP.GE.AND P0, PT, R4, R5.reuse, PT ;  /* 0x000000050400720c */ /* 0x080fe20003f06270 */
[C---:B------:R-:W-:Y:S01]  /*17900*/  VIADD R4, R3.reuse, 0xf8 ;  /* 0x000000f803047836 */ /* 0x040fe20000000000 */
[----:B------:R-:W-:Y:S02]  /*17910*/  ISETP.GE.AND P4, PT, R6, R5, PT ;  /* 0x000000050600720c */ /* 0x000fe40003f86270 */
[----:B------:R-:W-:Y:S02]  /*17920*/  FSEL R151, R42, -INF , !P2 ;  /* 0xff8000002a977808 */ /* 0x000fe40005000000 */
        /* <DEDUP_REMOVED lines=8> */
[----:B------:R-:W-:Y:S02]  /*179b0*/  FSEL R224, R24, -INF , !P2 ;  /* 0xff80000018e07808 */ /* 0x000fe40005000000 */
[----:B------:R-:W-:-:S02]  /*179c0*/  ISETP.GE.AND P5, PT, R6, R7, PT ;  /* 0x000000070600720c */ /* 0x000fc40003fa6270 */
[----:B------:R-:W-:Y:S01]  /*179d0*/  ISETP.GE.AND P2, PT, R6, R5, PT ;  /* 0x000000050600720c */ /* 0x000fe20003f46270 */
[----:B------:R-:W-:Y:S01]  /*179e0*/  VIADD R6, R177, 0x800 ;  /* 0x00000800b1067836 */ /* 0x000fe20000000000 */
[----:B------:R-:W-:Y:S02]  /*179f0*/  FSEL R232, R16, -INF , !P3 ;  /* 0xff80000010e87808 */ /* 0x000fe40005800000 */
[----:B------:R-:W-:Y:S02]  /*17a00*/  FSEL R229, R18, -INF , !P0 ;  /* 0xff80000012e57808 */ /* 0x000fe40004000000 */
[----:B------:R-:W-:Y:S01]  /*17a10*/  FSEL R228, R27, -INF , !P6 ;  /* 0xff8000001be47808 */ /* 0x000fe20007000000 */
[----:B------:R1:W-:Y:S01]  /*17a20*/  STL [R1+0x8c], R6 ;  /* 0x00008c0601007387 */ /* 0x0003e20000100800 */
[C---:B------:R-:W-:Y:S02]  /*17a30*/  ISETP.GE.AND P3, PT, R4.reuse, R7, PT ;  /* 0x000000070400720c */ /* 0x040fe40003f66270 */
[----:B------:R-:W-:Y:S01]  /*17a40*/  ISETP.GE.AND P0, PT, R4, R5, PT ;  /* 0x000000050400720c */ /* 0x000fe20003f06270 */
[----:B------:R-:W-:Y:S01]  /*17a50*/  VIADD R4, R177, 0x1000 ;  /* 0x00001000b1047836 */ /* 0x000fe20000000000 */
[----:B------:R-:W-:Y:S01]  /*17a60*/  ISETP.GE.AND P6, PT, R3, R7, PT ;  /* 0x000000070300720c */ /* 0x000fe20003fc6270 */
[----:B------:R-:W-:Y:S01]  /*17a70*/  VIADD R3, R177, 0x1800 ;  /* 0x00001800b1037836 */ /* 0x000fe20000000000 */
[----:B------:R-:W-:-:S02]  /*17a80*/  FSEL R230, R19, -INF , !P2 ;  /* 0xff80000013e67808 */ /* 0x000fc40005000000 */
[----:B------:R2:W-:Y:S01]  /*17a90*/  STL [R1+0x90], R4 ;  /* 0x0000900401007387 */ /* 0x0005e20000100800 */
[----:B------:R-:W-:Y:S02]  /*17aa0*/  ISETP.GE.AND P2, PT, R178, 0x2, PT ;  /* 0x00000002b200780c */ /* 0x000fe40003f46270 */
[----:B------:R-:W-:Y:S01]  /*17ab0*/  FSEL R236, R11, -INF , !P0 ;  /* 0xff8000000bec7808 */ /* 0x000fe20004000000 */
[----:B------:R3:W-:Y:S01]  /*17ac0*/  STL [R1+0x94], R3 ;  /* 0x0000940301007387 */ /* 0x0007e20000100800 */
[----:B------:R-:W-:Y:S02]  /*17ad0*/  ISETP.NE.U32.AND P0, PT, R222, RZ, PT ;  /* 0x000000ffde00720c */ /* 0x000fe40003f05070 */
[----:B------:R-:W-:Y:S02]  /*17ae0*/  FSEL R88, R88, -INF , !P6 ;  /* 0xff80000058587808 */ /* 0x000fe40007000000 */
[----:B------:R-:W-:Y:S02]  /*17af0*/  FSEL R233, R17, -INF , !P5 ;  /* 0xff80000011e97808 */ /* 0x000fe40006800000 */
[----:B------:R-:W-:-:S02]  /*17b00*/  FSEL R234, R8, -INF , !P4 ;  /* 0xff80000008ea7808 */ /* 0x000fc40006000000 */
[----:B------:R-:W-:Y:S02]  /*17b10*/  FSEL R231, R10, -INF , !P1 ;  /* 0xff8000000ae77808 */ /* 0x000fe40004800000 */
[----:B------:R-:W-:Y:S01]  /*17b20*/  FSEL R235, R9, -INF , !P3 ;  /* 0xff80000009eb7808 */ /* 0x000fe20005800000 */
[----:B-1----:R-:W-:Y:S01]  /*17b30*/  VIADD R6, R177, 0x2000 ;  /* 0x00002000b1067836 */ /* 0x002fe20000000000 */
[----:B------:R-:W-:-:S04]  /*17b40*/  ISETP.NE.AND.EX P0, PT, R223, RZ, PT, P0 ;  /* 0x000000ffdf00720c */ /* 0x000fc80003f05300 */
[----:B------:R1:W-:Y:S01]  /*17b50*/  STL [R1+0x98], R6 ;  /* 0x0000980601007387 */ /* 0x0003e20000100800 */
[C---:B--2---:R-:W-:Y:S02]  /*17b60*/  VIADD R4, R177.reuse, 0x2800 ;  /* 0x00002800b1047836 */ /* 0x044fe40000000000 */
[----:B---3--:R-:W-:-:S03]  /*17b70*/  VIADD R3, R177, 0x3000 ;  /* 0x00003000b1037836 */ /* 0x008fc60000000000 */
[----:B------:R2:W-:Y:S04]  /*17b80*/  STL [R1+0x9c], R4 ;  /* 0x00009c0401007387 */ /* 0x0005e80000100800 */
[----:B------:R3:W-:Y:S01]  /*17b90*/  STL [R1+0xa0], R3 ;  /* 0x0000a00301007387 */ /* 0x0007e20000100800 */
[----:B-1----:R-:W-:-:S05]  /*17ba0*/  VIADD R6, R177, 0x3800 ;  /* 0x00003800b1067836 */ /* 0x002fca0000000000 */
        /* <DEDUP_REMOVED lines=14> */
[----:B---3--:R-:W-:-:S05]  /*17c90*/  VIADD R3, R177, 0x7800 ;  /* 0x00007800b1037836 */ /* 0x008fca0000000000 */
[----:B------:R1:W-:Y:S04]  /*17ca0*/  STL [R1+0xc4], R3 ;  /* 0x0000c40301007387 */ /* 0x0003e80000100800 */
[----:B------:R1:W-:Y:S01]  /*17cb0*/  STL [R1+0xc0], R4 ;  /* 0x0000c00401007387 */ /* 0x0003e20000100800 */
[----:B------:R-:W-:Y:S05]  /*17cc0*/  @!P2 BRA `(.L_x_1163) ;  /* 0x0000000c00e0a947 */ /* 0x000fea0003800000 */
[----:B------:R-:W-:Y:S04]  /*17cd0*/  BSSY B0, `(.L_x_1164) ;  /* 0x0000043000007945 */ /* 0x000fe80003800000 */
[----:B------:R-:W-:Y:S05]  /*17ce0*/  @!P0 BRA `(.L_x_1165) ;  /* 0x0000000000f88947 */ /* 0x000fea0003800000 */
[----:B-1----:R-:W2:Y:S01]  /*17cf0*/  LD.E R4, desc[UR6][R22.64+0x170] ;  /* 0x0001700616047980 */ /* 0x002ea2000c101900 */
[----:B------:R-:W-:Y:S02]  /*17d00*/  IADD3 R12, R77, -0x100, RZ ;  /* 0xffffff004d0c7810 */ /* 0x000fe40007ffe0ff */
[----:B------:R-:W-:Y:S02]  /*17d10*/  IABS R10, R77 ;  /* 0x0000004d000a7213 */ /* 0x000fe40000000000 */
[----:B------:R-:W-:Y:S02]  /*17d20*/  IABS R13, R12 ;  /* 0x0000000c000d7213 */ /* 0x000fe40000000000 */
[-C--:B--2---:R-:W-:Y:S02]  /*17d30*/  IABS R3, R4.reuse ;  /* 0x0000000400037213 */ /* 0x084fe40000000000 */
[-C--:B------:R-:W-:Y:S02]  /*17d40*/  IABS R11, R4.reuse ;  /* 0x00000004000b7213 */ /* 0x080fe40000000000 */
[----:B------:R-:W1:Y:S01]  /*17d50*/  I2F.RP R8, R3 ;  /* 0x0000000300087306 */ /* 0x000e620000209400 */
[----:B------:R-:W-:-:S02]  /*17d60*/  LOP3.LUT R12, R12, R4, RZ, 0x3c, !PT ;  /* 0x000000040c0c7212 */ /* 0x000fc400078e3cff */
[----:B------:R-:W-:-:S05]  /*17d70*/  IADD3 R11, RZ, -R11, RZ ;  /* 0x8000000bff0b7210 */ /* 0x000fca0007ffe0ff */
[----:B-1----:R-:W1:Y:S02]  /*17d80*/  MUFU.RCP R8, R8 ;  /* 0x0000000800087308 */ /* 0x002e640000001000 */
[----:B-1----:R-:W-:-:S06]  /*17d90*/  VIADD R8, R8, 0xffffffe ;  /* 0x0ffffffe08087836 */ /* 0x002fcc0000000000 */
[----:B------:R-:W1:Y:S02]  /*17da0*/  F2I.FTZ.U32.TRUNC.NTZ R9, R8 ;  /* 0x0000000800097305 */ /* 0x000e64000021f000 */
[----:B-1----:R-:W-:Y:S02]  /*17db0*/  IMAD.MOV R6, RZ, RZ, -R9 ;  /* 0x000000ffff067224 */ /* 0x002fe400078e0a09 */
[----:B------:R-:W-:Y:S02]  /*17dc0*/  IMAD.MOV.U32 R8, RZ, RZ, RZ ;  /* 0x000000ffff087224 */ /* 0x000fe400078e00ff */
[----:B------:R-:W-:-:S04]  /*17dd0*/  IMAD R6, R6, R3, RZ ;  /* 0x0000000306067224 */ /* 0x000fc800078e02ff */
[----:B------:R-:W-:-:S04]  /*17de0*/  IMAD.HI.U32 R6, R9, R6, R8 ;  /* 0x0000000609067227 */ /* 0x000fc800078e0008 */
[----:B------:R-:W-:Y:S02]  /*17df0*/  IMAD.MOV.U32 R9, RZ, RZ, R13 ;  /* 0x000000ffff097224 */ /* 0x000fe400078e000d */
[----:B------:R-:W-:-:S04]  /*17e00*/  IMAD.HI.U32 R8, R6, R10, RZ ;  /* 0x0000000a06087227 */ /* 0x000fc800078e00ff */
[----:B------:R-:W-:-:S04]  /*17e10*/  IMAD.HI.U32 R6, R6, R9, RZ ;  /* 0x0000000906067227 */ /* 0x000fc800078e00ff */
[-C--:B------:R-:W-:Y:S02]  /*17e20*/  IMAD R9, R6, R11.reuse, R9 ;  /* 0x0000000b06097224 */ /* 0x080fe400078e0209 */
        /* <DEDUP_REMOVED lines=9> */
[----:B------:R-:W-:-:S02]  /*17ec0*/  LOP3.LUT R3, R77, R4, RZ, 0x3c, !PT ;  /* 0x000000044d037212 */ /* 0x000fc400078e3cff */
[----:B------:R-:W-:Y:S02]  /*17ed0*/  ISETP.GE.AND P1, PT, R12, RZ, PT ;  /* 0x000000ff0c00720c */ /* 0x000fe40003f26270 */
[----:B------:R-:W-:Y:S02]  /*17ee0*/  ISETP.GE.AND P4, PT, R3, RZ, PT ;  /* 0x000000ff0300720c */ /* 0x000fe40003f86270 */
[----:B------:R-:W-:Y:S02]  /*17ef0*/  ISETP.NE.AND P3, PT, R4, RZ, PT ;  /* 0x000000ff0400720c */ /* 0x000fe40003f65270 */
[----:B------:R-:W-:Y:S01]  /*17f00*/  LOP3.LUT R9, RZ, R4, RZ, 0x33, !PT ;  /* 0x00000004ff097212 */ /* 0x000fe200078e33ff */
[----:B------:R-:W-:Y:S02]  /*17f10*/  @P5 VIADD R6, R6, 0x1 ;  /* 0x0000000106065836 */ /* 0x000fe40000000000 */
[----:B------:R-:W-:-:S04]  /*17f20*/  @P6 IADD3 R8, R8, 0x1, RZ ;  /* 0x0000000108086810 */ /* 0x000fc80007ffe0ff */
[----:B------:R-:W-:Y:S02]  /*17f30*/  @!P1 IMAD.MOV R6, RZ, RZ, -R6 ;  /* 0x000000ffff069224 */ /* 0x000fe400078e0a06 */
[----:B------:R-:W-:-:S03]  /*17f40*/  @!P4 IADD3 R8, -R8, RZ, RZ ;  /* 0x000000ff0808c210 */ /* 0x000fc60007ffe1ff */
[C---:B------:R-:W-:Y:S02]  /*17f50*/  SEL R6, R9.reuse, R6, !P3 ;  /* 0x0000000609067207 */ /* 0x040fe40005800000 */
[----:B------:R-:W-:Y:S02]  /*17f60*/  SEL R3, R9, R8, !P3 ;  /* 0x0000000809037207 */ /* 0x000fe40005800000 */
[----:B------:R-:W2:Y:S01]  /*17f70*/  LD.E.64 R8, desc[UR6][R22.64+0x38] ;  /* 0x0000380616087980 */ /* 0x000ea2000c101b00 */
[----:B------:R-:W-:-:S04]  /*17f80*/  IMAD.WIDE R12, R6, 0x4, R222 ;  /* 0x00000004060c7825 */ /* 0x000fc800078e02de */
[C---:B------:R-:W-:Y:S02]  /*17f90*/  IMAD.WIDE R10, R3.reuse, 0x4, R222 ;  /* 0x00000004030a7825 */ /* 0x040fe400078e02de */
[----:B------:R-:W3:Y:S04]  /*17fa0*/  LD.E R12, desc[UR6][R12.64] ;  /* 0x000000060c0c7980 */ /* 0x000ee8000c101900 */
[----:B------:R-:W3:Y:S04]  /*17fb0*/  LD.E R14, desc[UR6][R10.64] ;  /* 0x000000060a0e7980 */ /* 0x000ee8000c101900 */
[----:B------:R-:W4:Y:S01]  /*17fc0*/  LD.E.64 R10, desc[UR6][R22.64+0x20] ;  /* 0x00002006160a7980 */ /* 0x000f22000c101b00 */
[----:B------:R-:W-:-:S05]  /*17fd0*/  IADD3 R3, R3, -R6, RZ ;  /* 0x8000000603037210 */ /* 0x000fca0007ffe0ff */
[----:B------:R-:W-:-:S05]  /*17fe0*/  IMAD R4, R4, R3, -0x100 ;  /* 0xffffff0004047424 */ /* 0x000fca00078e0203 */
[----:B------:R-:W-:Y:S01]  /*17ff0*/  SHF.R.S32.HI R6, RZ, 0x1f, R4 ;  /* 0x0000001fff067819 */ /* 0x000fe20000011404 */
[-C--:B--2---:R-:W-:Y:S02]  /*18000*/  IMAD R3, R9, R4.reuse, RZ ;  /* 0x0000000409037224 */ /* 0x084fe400078e02ff */
[----:B---3--:R-:W-:Y:S02]  /*18010*/  IMAD.IADD R14, R12, 0x1, -R14 ;  /* 0x000000010c0e7824 */ /* 0x008fe400078e0a0e */
[----:B------:R-:W-:-:S04]  /*18020*/  IMAD.WIDE.U32 R12, R8, R4, RZ ;  /* 0x00000004080c7225 */ /* 0x000fc800078e00ff */
[----:B------:R-:W-:Y:S01]  /*18030*/  IMAD R8, R8, R6, R3 ;  /* 0x0000000608087224 */ /* 0x000fe200078e0203 */
[----:B------:R-:W-:-:S04]  /*18040*/  SHF.R.S32.HI R3, RZ, 0x1f, R14 ;  /* 0x0000001fff037819 */ /* 0x000fc8000001140e */
[----:B------:R-:W-:Y:S01]  /*18050*/  IADD3 R9, R13, R8, RZ ;  /* 0x000000080d097210 */ /* 0x000fe20007ffe0ff */
[----:B------:R-:W-:Y:S02]  /*18060*/  IMAD.MOV.U32 R8, RZ, RZ, R12 ;  /* 0x000000ffff087224 */ /* 0x000fe400078e000c */
[----:B----4-:R-:W-:Y:S02]  /*18070*/  IMAD R4, R11, R14, RZ ;  /* 0x0000000e0b047224 */ /* 0x010fe400078e02ff */
[----:B------:R-:W-:-:S04]  /*18080*/  IMAD.WIDE.U32 R8, R14, R10, R8 ;  /* 0x0000000a0e087225 */ /* 0x000fc800078e0008 */
[----:B------:R-:W-:Y:S02]  /*18090*/  IMAD R4, R10, R3, R4 ;  /* 0x000000030a047224 */ /* 0x000fe400078e0204 */
[----:B------:R-:W-:-:S03]  /*180a0*/  IMAD.MOV.U32 R3, RZ, RZ, R8 ;  /* 0x000000ffff037224 */ /* 0x000fc600078e0008 */
[----:B------:R-:W-:Y:S01]  /*180b0*/  IADD3 R4, R9, R4, RZ ;  /* 0x0000000409047210 */ /* 0x000fe20007ffe0ff */
[----:B------:R-:W-:Y:S05]  /*180c0*/  BRA `(.L_x_1166) ;  /* 0x00000000000c7947 */ /* 0x000fea0003800000 */
.L_x_1165:
[----:B-1----:R-:W2:Y:S02]  /*180d0*/  LD.E R3, desc[UR6][R22.64+0x38] ;  /* 0x0000380616037980 */ /* 0x002ea4000c101900 */
[----:B--2---:R-:W-:-:S04]  /*180e0*/  LEA R3, -R3, RZ, 0x8 ;  /* 0x000000ff03037211 */ /* 0x004fc800078e41ff */
[----:B------:R-:W-:Y:S02]  /*180f0*/  SHF.R.S32.HI R4, RZ, 0x1f, R3 ;  /* 0x0000001fff047819 */ /* 0x000fe40000011403 */
.L_x_1166:
[----:B------:R-:W-:Y:S05]  /*18100*/  BSYNC B0 ;  /* 0x0000000000007941 */ /* 0x000fea0003800000 */
.L_x_1164:
[----:B------:R-:W-:Y:S01]  /*18110*/  ISETP.GE.AND P1, PT, R132, R251, PT ;  /* 0x000000fb8400720c */ /* 0x000fe20003f26270 */
[----:B------:R-:W-:-:S12]  /*18120*/  BSSY B0, `(.L_x_1167) ;  /* 0x00000af000007945 */ /* 0x000fd80003800000 */
[----:B------:R-:W-:Y:S01]  /*18130*/  @!P1 IADD3 R6, P4, R3, R116, RZ ;  /* 0x0000007403069210 */ /* 0x000fe20007f9e0ff */
[----:B------:R-:W-:Y:S01]  /*18140*/  @!P1 IMAD.MOV.U32 R14, RZ, RZ, R3 ;  /* 0x000000ffff0e9224 */ /* 0x000fe200078e0003 */
[----:B------:R-:W-:Y:S01]  /*18150*/  @!P1 LEA R8, P3, R190, R3, 0x5 ;  /* 0x00000003be089211 */ /* 0x000fe200078628ff */
[C---:B------:R-:W-:Y:S01]  /*18160*/  @!P1 IMAD R16, R191.reuse, 0x50, RZ ;  /* 0x00000050bf109824 */ /* 0x040fe200078e02ff */
[-C--:B------:R-:W-:Y:S01]  /*18170*/  @!P1 MOV R15, R4.reuse ;  /* 0x00000004000f9202 */ /* 0x080fe20000000f00 */
[----:B------:R-:W-:Y:S01]  /*18180*/  @!P1 IMAD.X R9, R4, 0x1, R118, P4 ;  /* 0x0000000104099824 */ /* 0x000fe200020e0676 */
[-C--:B------:R-:W-:Y:S01]  /*18190*/  @!P1 LEA.HI.X R10, R190, R4.reuse, R191, 0x5, P3 ;  /* 0x00000004be0a9211 */ /* 0x080fe200018f2cbf */
[C---:B------:R-:W-:Y:S01]  /*181a0*/  @!P1 IMAD R17, R191.reuse, 0x30, RZ ;  /* 0x00000030bf119824 */ /* 0x040fe200078e02ff */
[-C--:B------:R-:W-:Y:S01]  /*181b0*/  @!P1 LEA R44, P4, R6, R227.reuse, 0x1 ;  /* 0x000000e3062c9211 */ /* 0x080fe200078808ff */
[C---:B------:R-:W-:Y:S01]  /*181c0*/  @!P1 IMAD R19, R191.reuse, 0x90, RZ ;  /* 0x00000090bf139824 */ /* 0x040fe200078e02ff */
[----:B------:R-:W-:Y:S01]  /*181d0*/  @!P1 LEA R42, P3, R8, R227, 0x1 ;  /* 0x000000e3082a9211 */ /* 0x000fe200078608ff */
[----:B------:R-:W-:Y:S01]  /*181e0*/  @!P1 IMAD R18, R191, 0x70, RZ ;  /* 0x00000070bf129824 */ /* 0x000fe200078e02ff */
[-C--:B------:R-:W-:Y:S01]  /*181f0*/  @!P1 LEA.HI.X R45, R6, R225.reuse, R9, 0x1, P4 ;  /* 0x000000e1062d9211 */ /* 0x080fe200020f0c09 */
[----:B------:R-:W-:Y:S01]  /*18200*/  @!P1 IMAD.MOV.U32 R9, RZ, RZ, R4 ;  /* 0x000000ffff099224 */ /* 0x000fe200078e0004 */
[----:B------:R-:W-:Y:S01]  /*18210*/  @!P1 LEA.HI.X R43, R8, R225, R10, 0x1, P3 ;  /* 0x000000e1082b9211 */ /* 0x000fe200018f0c0a */
[----:B------:R-:W-:Y:S01]  /*18220*/  @!P1 IMAD.MOV.U32 R8, RZ, RZ, R3 ;  /* 0x000000ffff089224 */ /* 0x000fe200078e0003 */
[CC--:B------:R-:W-:Y:S01]  /*18230*/  @!P1 LEA R6, P4, R190.reuse, R3.reuse, 0x6 ;  /* 0x00000003be069211 */ /* 0x0c0fe200078830ff */
[----:B------:R1:W-:Y:S01]  /*18240*/  @P1 STS.128 [R188+0x2000], RZ ;  /* 0x002000ffbc001388 */ /* 0x0003e20000000c00 */
[C---:B------:R-:W-:Y:S01]  /*18250*/  @!P1 LEA R12, P3, R190.reuse, R3, 0x7 ;  /* 0x00000003be0c9211 */ /* 0x040fe200078638ff */
[C---:B------:R-:W-:Y:S01]  /*18260*/  @!P1 IMAD.WIDE.U32 R10, R190.reuse, 0x30, R8 ;  /* 0x00000030be0a9825 */ /* 0x040fe200078e0008 */
[----:B------:R-:W-:-:S02]  /*18270*/  @!P1 LEA.HI.X R13, R190, R4, R191, 0x6, P4 ;  /* 0x00000004be0d9211 */ /* 0x000fc400020f34bf */
[-C--:B------:R-:W-:Y:S01]  /*18280*/  @!P1 LEA R40, P4, R6, R227.reuse, 0x1 ;  /* 0x000000e306289211 */ /* 0x080fe200078808ff */
[----:B------:R-:W-:Y:S01]  /*18290*/  @!P1 IMAD.WIDE.U32 R8, R190, 0x50, R14 ;  /* 0x00000050be089825 */ /* 0x000fe200078e000e */
[----:B------:R-:W-:Y:S02]  /*182a0*/  @!P1 LEA R38, P5, R10, R227, 0x1 ;  /* 0x000000e30a269211 */ /* 0x000fe400078a08ff */
[----:B------:R-:W-:Y:S01]  /*182b0*/  @!P1 LEA.HI.X R41, R6, R225, R13, 0x1, P4 ;  /* 0x000000e106299211 */ /* 0x000fe200020f0c0d */
[----:B------:R-:W-:Y:S01]  /*182c0*/  @!P1 IMAD.IADD R9, R9, 0x1, R16 ;  /* 0x0000000109099824 */ /* 0x000fe200078e0210 */
[----:B------:R-:W-:Y:S01]  /*182d0*/  @!P1 LEA R36, P4, R8, R227, 0x1 ;  /* 0x000000e308249211 */ /* 0x000fe200078808ff */
[----:B------:R-:W-:Y:S01]  /*182e0*/  @!P1 IMAD.IADD R6, R11, 0x1, R17 ;  /* 0x000000010b069824 */ /* 0x000fe200078e0211 */
[-C--:B------:R-:W-:Y:S01]  /*182f0*/  @!P1 LEA.HI.X R13, R190, R4.reuse, R191, 0x7, P3 ;  /* 0x00000004be0d9211 */ /* 0x080fe200018f3cbf */
[----:B------:R-:W-:Y:S01]  /*18300*/  @!P1 IMAD.MOV.U32 R16, RZ, RZ, R3 ;  /* 0x000000ffff109224 */ /* 0x000fe200078e0003 */
[----:B------:R-:W-:Y:S01]  /*18310*/  @!P1 LEA.HI.X R37, R8, R225, R9, 0x1, P4 ;  /* 0x000000e108259211 */ /* 0x000fe200020f0c09 */
[----:B------:R-:W-:Y:S01]  /*18320*/  @!P1 IMAD.MOV.U32 R8, RZ, RZ, R3 ;  /* 0x000000ffff089224 */ /* 0x000fe200078e0003 */
[C---:B------:R-:W-:Y:S01]  /*18330*/  @!P1 LEA R34, P3, R12.reuse, R227, 0x1 ;  /* 0x000000e30c229211 */ /* 0x040fe200078608ff */
[----:B------:R-:W-:Y:S01]  /*18340*/  @!P1 IMAD.MOV.U32 R11, RZ, RZ, R4 ;  /* 0x000000ffff0b9224 */ /* 0x000fe200078e0004 */
[-C--:B------:R-:W-:Y:S01]  /*18350*/  @!P1 MOV R9, R4.reuse ;  /* 0x0000000400099202 */ /* 0x080fe20000000f00 */
[C---:B------:R-:W-:Y:S01]  /*18360*/  @!P1 IMAD R24, R191.reuse, 0xb0, RZ ;  /* 0x000000b0bf189824 */ /* 0x040fe200078e02ff */
[----:B------:R-:W-:Y:S01]  /*18370*/  @!P1 MOV R17, R4 ;  /* 0x0000000400119202 */ /* 0x000fe20000000f00 */
[----:B------:R-:W-:Y:S01]  /*18380*/  @!P1 IMAD R25, R191, 0xc0, RZ ;  /* 0x000000c0bf199824 */ /* 0x000fe200078e02ff */
[-C--:B------:R-:W-:Y:S01]  /*18390*/  @!P1 LEA.HI.X R35, R12, R225.reuse, R13, 0x1, P3 ;  /* 0x000000e10c239211 */ /* 0x080fe200018f0c0d */
[----:B------:R-:W-:Y:S01]  /*183a0*/  @!P1 IMAD.WIDE.U32 R12, R190, 0x60, R8 ;  /* 0x00000060be0c9825 */ /* 0x000fe200078e0008 */
[----:B------:R-:W-:-:S02]  /*183b0*/  @!P1 LEA.HI.X R39, R10, R225, R6, 0x1, P5 ;  /* 0x000000e10a279211 */ /* 0x000fc400028f0c06 */
[CC--:B------:R-:W-:Y:S01]  /*183c0*/  @!P1 LEA R14, P3, R3.reuse, R227.reuse, 0x1 ;  /* 0x000000e3030e9211 */ /* 0x0c0fe200078608ff */
[----:B------:R-:W-:Y:S01]  /*183d0*/  @!P1 IMAD.WIDE.U32 R8, R190, 0x90, R16 ;  /* 0x00000090be089825 */ /* 0x000fe200078e0010 */
[----:B------:R-:W-:Y:S02]  /*183e0*/  @!P1 LEA R32, P5, R12, R227, 0x1 ;  /* 0x000000e30c209211 */ /* 0x000fe400078a08ff */
[----:B------:R-:W-:Y:S01]  /*183f0*/  @!P1 LEA.HI.X R15, R3, R225, R4, 0x1, P3 ;  /* 0x000000e1030f9211 */ /* 0x000fe200018f0c04 */
[----:B------:R-:W-:Y:S01]  /*18400*/  @!P1 IMAD.MOV.U32 R10, RZ, RZ, R3 ;  /* 0x000000ffff0a9224 */ /* 0x000fe200078e0003 */
[----:B------:R-:W-:Y:S01]  /*18410*/  @!P1 LEA R28, P3, R8, R227, 0x1 ;  /* 0x000000e3081c9211 */ /* 0x000fe200078608ff */
[----:B------:R-:W-:Y:S02]  /*18420*/  @!P1 IMAD R6, R191, 0x60, RZ ;  /* 0x00000060bf069824 */ /* 0x000fe400078e02ff */
[----:B------:R-:W-:Y:S01]  /*18430*/  @!P1 IMAD.IADD R9, R9, 0x1, R19 ;  /* 0x0000000109099824 */ /* 0x000fe200078e0213 */
[----:B------:R-:W-:Y:S01]  /*18440*/  @!PT LDS RZ, [RZ] ;  /* 0x00000000fffff984 */ /* 0x000fe20000000800 */
[----:B------:R-:W-:Y:S01]  /*18450*/  @!PT LDS RZ, [RZ] ;  /* 0x00000000fffff984 */ /* 0x000fe20000000800 */
[----:B------:R-:W-:Y:S01]  /*18460*/  @!PT LDS RZ, [RZ] ;  /* 0x00000000fffff984 */ /* 0x000fe20000000800 */
[----:B------:R2:W-:Y:S01]  /*18470*/  @!P1 LDGSTS.E.BYPASS.LTC128B.128 [R188+0x2000], desc[UR6][R14.64] ;  /* 0x020000000ebc9fae */ /* 0x0005e2000b901d46 */
[----:B------:R-:W-:-:S03]  /*18480*/  @!P1 IMAD.WIDE.U32 R10, R190, 0x70, R10 ;  /* 0x00000070be0a9825 */ /* 0x000fc600078e000a */
[----:B------:R-:W-:Y:S01]  /*18490*/  @!P1 LEA.HI.X R29, R8, R225, R9, 0x1, P3 ;  /* 0x000000e1081d9211 */ /* 0x000fe200018f0c09 */
[----:B------:R-:W-:Y:S01]  /*184a0*/  @!P1 IMAD.IADD R13, R6, 0x1, R13 ;  /* 0x00000001060d9824 */ /* 0x000fe200078e020d */
[C---:B------:R-:W-:Y:S01]  /*184b0*/  @!P1 LEA R30, P4, R10.reuse, R227, 0x1 ;  /* 0x000000e30a1e9211 */ /* 0x040fe200078808ff */
[----:B------:R-:W-:Y:S01]  /*184c0*/  @!P1 IMAD.IADD R6, R11, 0x1, R18 ;  /* 0x000000010b069824 */ /* 0x000fe200078e0212 */
[----:B------:R-:W-:Y:S01]  /*184d0*/  @!P1 MOV R8, R3 ;  /* 0x0000000300089202 */ /* 0x000fe20000000f00 */
[--C-:B------:R-:W-:Y:S01]  /*184e0*/  @!P1 IMAD.MOV.U32 R9, RZ, RZ, R4.reuse ;  /* 0x000000ffff099224 */ /* 0x100fe200078e0004 */
[----:B------:R1:W-:Y:S01]  /*184f0*/  @P1 STS.128 [R188+0x2800], RZ ;  /* 0x002800ffbc001388 */ /* 0x0003e20000000c00 */
[----:B------:R-:W-:Y:S01]  /*18500*/  @!P1 IMAD.MOV.U32 R11, RZ, RZ, R4 ;  /* 0x000000ffff0b9224 */ /* 0x000fe200078e0004 */
[-C--:B------:R-:W-:Y:S01]  /*18510*/  @!P1 LEA.HI.X R31, R10, R225.reuse, R6, 0x1, P4 ;  /* 0x000000e10a1f9211 */ /* 0x080fe200020f0c06 */
[----:B------:R-:W-:Y:S01]  /*18520*/  @!P1 IMAD R6, R191, 0xa0, RZ ;  /* 0x000000a0bf069824 */ /* 0x000fe200078e02ff */
[----:B------:R-:W-:Y:S01]  /*18530*/  @!PT LDS RZ, [RZ] ;  /* 0x00000000fffff984 */ /* 0x000fe20000000800 */
[----:B------:R-:W-:Y:S01]  /*18540*/  @!PT LDS RZ, [RZ] ;  /* 0x00000000fffff984 */ /* 0x000fe20000000800 */
[----:B------:R-:W-:Y:S01]  /*18550*/  @!PT LDS RZ, [RZ] ;  /* 0x00000000fffff984 */ /* 0x000fe20000000800 */
[----:B------:R1:W-:Y:S01]  /*18560*/  @!P1 LDGSTS.E.BYPASS.LTC128B.128 [R188+0x2800], desc[UR6][R44.64] ;  /* 0x028000002cbc9fae */ /* 0x0003e2000b901d46 */
[----:B------:R-:W-:Y:S01]  /*18570*/  @!P1 IMAD.WIDE.U32 R16, R190, 0xa0, R8 ;  /* 0x000000a0be109825 */ /* 0x000fe200078e0008 */
[----:B------:R-:W-:-:S02]  /*18580*/  @!P1 LEA.HI.X R33, R12, R225, R13, 0x1, P5 ;  /* 0x000000e10c219211 */ /* 0x000fc400028f0c0d */
[----:B------:R1:W-:Y:S01]  /*18590*/  @P1 STS.128 [R188+0x3000], RZ ;  /* 0x003000ffbc001388 */ /* 0x0003e20000000c00 */
[--C-:B------:R-:W-:Y:S01]  /*185a0*/  @!P1 IMAD.MOV.U32 R10, RZ, RZ, R3.reuse ;  /* 0x000000ffff0a9224 */ /* 0x100fe200078e0003 */
[----:B------:R-:W-:Y:S01]  /*185b0*/  @!P1 MOV R18, R3 ;  /* 0x0000000300129202 */ /* 0x000fe20000000f00 */
[----:B------:R-:W-:Y:S01]  /*185c0*/  @!P1 IMAD.MOV.U32 R19, RZ, RZ, R4 ;  /* 0x000000ffff139224 */ /* 0x000fe200078e0004 */
[----:B------:R-:W-:Y:S01]  /*185d0*/  @!PT LDS RZ, [RZ] ;  /* 0x00000000fffff984 */ /* 0x000fe20000000800 */
[----:B------:R-:W-:Y:S01]  /*185e0*/  @!PT LDS RZ, [RZ] ;  /* 0x00000000fffff984 */ /* 0x000fe20000000800 */
[----:B------:R-:W-:Y:S01]  /*185f0*/  @!PT LDS RZ, [RZ] ;  /* 0x00000000fffff984 */ /* 0x000fe20000000800 */
[----:B------:R1:W-:Y:S01]  /*18600*/  @!P1 LDGSTS.E.BYPASS.LTC128B.128 [R188+0x3000], desc[UR6][R42.64] ;  /* 0x030000002abc9fae */ /* 0x0003e2000b901d46 */
[----:B------:R-:W-:Y:S01]  /*18610*/  @!P1 IADD3 R6, R6, R17, RZ ;  /* 0x0000001106069210 */ /* 0x000fe20007ffe0ff */
[----:B------:R-:W-:Y:S01]  /*18620*/  @!P1 IMAD.MOV.U32 R20, RZ, RZ, R3 ;  /* 0x000000ffff149224 */ /* 0x000fe200078e0003 */
[----:B------:R-:W-:Y:S01]  /*18630*/  @!P1 LEA R26, P3, R16, R227, 0x1 ;  /* 0x000000e3101a9211 */ /* 0x000fe200078608ff */
[----:B------:R1:W-:Y:S01]  /*18640*/  @P1 STS.128 [R188+0x3800], RZ ;  /* 0x003800ffbc001388 */ /* 0x0003e20000000c00 */
[----:B--2---:R-:W-:Y:S02]  /*18650*/  @!P1 IMAD.WIDE.U32 R14, R190, 0xb0, R10 ;  /* 0x000000b0be0e9825 */ /* 0x004fe400078e000a */
[----:B------:R-:W-:Y:S01]  /*18660*/  @!P1 LEA.HI.X R27, R16, R225, R6, 0x1, P3 ;  /* 0x000000e1101b9211 */ /* 0x000fe200018f0c06 */
[----:B------:R-:W-:Y:S01]  /*18670*/  @!PT LDS RZ, [RZ] ;  /* 0x00000000fffff984 */ /* 0x000fe20000000800 */
[----:B------:R-:W-:Y:S01]  /*18680*/  @!PT LDS RZ, [RZ] ;  /* 0x00000000fffff984 */ /* 0x000fe20000000800 */
[----:B------:R-:W-:Y:S01]  /*18690*/  @!PT LDS RZ, [RZ] ;  /* 0x00000000fffff984 */ /* 0x000fe20000000800 */
[----:B------:R1:W-:Y:S01]  /*186a0*/  @!P1 LDGSTS.E.BYPASS.LTC128B.128 [R188+0x3800], desc[UR6][R38.64] ;  /* 0x0380000026bc9fae */ /* 0x0003e2000b901d46 */
[----:B------:R-:W-:-:S02]  /*186b0*/  @!P1 IMAD.MOV.U32 R21, RZ, RZ, R4 ;  /* 0x000000ffff159224 */ /* 0x000fc400078e0004 */
[C---:B------:R-:W-:Y:S01]  /*186c0*/  @!P1 IMAD.WIDE.U32 R12, R190.reuse, 0xc0, R8 ;  /* 0x000000c0be0c9825 */ /* 0x040fe200078e0008 */
[----:B------:R1:W-:Y:S03]  /*186d0*/  @P1 STS.128 [R188+0x4000], RZ ;  /* 0x004000ffbc001388 */ /* 0x0003e60000000c00 */
[----:B------:R-:W-:Y:S01]  /*186e0*/  @!P1 IMAD R46, R191, 0xd0, RZ ;  /* 0x000000d0bf2e9824 */ /* 0x000fe200078e02ff */
[----:B------:R-:W-:Y:S01]  /*186f0*/  @!PT LDS RZ, [RZ] ;  /* 0x00000000fffff984 */ /* 0x000fe20000000800 */
[----:B------:R-:W-:Y:S01]  /*18700*/  @!PT LDS RZ, [RZ] ;  /* 0x00000000fffff984 */ /* 0x000fe20000000800 */
[----:B------:R-:W-:Y:S01]  /*18710*/  @!PT LDS RZ, [RZ] ;  /* 0x00000000fffff984 */ /* 0x000fe20000000800 */
[----:B------:R1:W-:Y:S01]  /*18720*/  @!P1 LDGSTS.E.BYPASS.LTC128B.128 [R188+0x4000], desc[UR6][R40.64] ;  /* 0x0400000028bc9fae */ /* 0x0003e2000b901d46 */
[----:B------:R-:W-:-:S03]  /*18730*/  @!P1 IMAD.WIDE.U32 R10, R190, 0xd0, R18 ;  /* 0x000000d0be0a9825 */ /* 0x000fc600078e0012 */
[----:B------:R1:W-:Y:S01]  /*18740*/  @P1 STS.128 [R188+0x4800], RZ ;  /* 0x004800ffbc001388 */ /* 0x0003e20000000c00 */
[----:B------:R-:W-:Y:S01]  /*18750*/  @!P1 IMAD.IADD R6, R15, 0x1, R24 ;  /* 0x000000010f069824 */ /* 0x000fe200078e0218 */
[-C--:B------:R-:W-:Y:S01]  /*18760*/  @!P1 LEA R24, P6, R14, R227.reuse, 0x1 ;  /* 0x000000e30e189211 */ /* 0x080fe200078c08ff */
[----:B------:R-:W-:Y:S01]  /*18770*/  @!P1 IMAD R47, R191, 0xe0, RZ ;  /* 0x000000e0bf2f9824 */ /* 0x000fe200078e02ff */
[----:B------:R-:W-:Y:S01]  /*18780*/  @!PT LDS RZ, [RZ] ;  /* 0x00000000fffff984 */ /* 0x000fe20000000800 */
[----:B------:R-:W-:Y:S01]  /*18790*/  @!PT LDS RZ, [RZ] ;  /* 0x00000000fffff984 */ /* 0x000fe20000000800 */
[----:B------:R-:W-:Y:S01]  /*187a0*/  @!PT LDS RZ, [RZ] ;  /* 0x00000000fffff984 */ /* 0x000fe20000000800 */
[----:B------:R1:W-:Y:S01]  /*187b0*/  @!P1 LDGSTS.E.BYPASS.LTC128B.128 [R188+0x4800], desc[UR6][R36.64] ;  /* 0x0480000024bc9fae */ /* 0x0003e2000b901d46 */
[----:B------:R-:W-:Y:S01]  /*187c0*/  @!P1 IMAD.WIDE.U32 R8, R190, 0xe0, R20 ;  /* 0x000000e0be089825 */ /* 0x000fe200078e0014 */
[-C--:B------:R-:W-:Y:S02]  /*187d0*/  @!P1 LEA R20, P5, R12, R227.reuse, 0x1 ;  /* 0x000000e30c149211 */ /* 0x080fe400078a08ff */
[----:B------:R1:W-:Y:S01]  /*187e0*/  @P1 STS.128 [R188+0x5000], RZ ;  /* 0x005000ffbc001388 */ /* 0x0003e20000000c00 */
[----:B------:R-:W-:Y:S01]  /*187f0*/  @!P1 IMAD.IADD R13, R25, 0x1, R13 ;  /* 0x00000001190d9824 */ /* 0x000fe200078e020d */
[----:B------:R-:W-:Y:S01]  /*18800*/  @!P1 IADD3 R11, R11, R46, RZ ;  /* 0x0000002e0b0b9210 */ /* 0x000fe20007ffe0ff */
[----:B------:R-:W-:Y:S01]  /*18810*/  @!P1 IMAD.IADD R9, R47, 0x1, R9 ;  /* 0x000000012f099824 */ /* 0x000fe200078e0209 */
[----:B------:R-:W-:Y:S01]  /*18820*/  @!PT LDS RZ, [RZ] ;  /* 0x00000000fffff984 */ /* 0x000fe20000000800 */
[----:B------:R-:W-:Y:S01]  /*18830*/  @!PT LDS RZ, [RZ] ;  /* 0x00000000fffff984 */ /* 0x000fe20000000800 */
[----:B------:R-:W-:Y:S01]  /*18840*/  @!PT LDS RZ, [RZ] ;  /* 0x00000000fffff984 */ /* 0x000fe20000000800 */
[----:B------:R1:W-:Y:S01]  /*18850*/  @!P1 LDGSTS.E.BYPASS.LTC128B.128 [R188+0x5000], desc[UR6][R32.64] ;  /* 0x0500000020bc9fae */ /* 0x0003e2000b901d46 */
[----:B------:R-:W-:-:S02]  /*18860*/  @!P1 LEA R18, P4, R10, R227, 0x1 ;  /* 0x000000e30a129211 */ /* 0x000fc400078808ff */
[----:B------:R-:W-:Y:S01]  /*18870*/  @!P1 LEA.HI.X R25, R14, R225, R6, 0x1, P6 ;  /* 0x000000e10e199211 */ /* 0x000fe200030f0c06 */
[----:B------:R1:W-:Y:S01]  /*18880*/  @P1 STS.128 [R188+0x5800], RZ ;  /* 0x005800ffbc001388 */ /* 0x0003e20000000c00 */
[----:B------:R-:W-:Y:S02]  /*18890*/  @!P1 LEA R16, P3, R8, R227, 0x1 ;  /* 0x000000e308109211 */ /* 0x000fe400078608ff */
[-C--:B------:R-:W-:Y:S01]  /*188a0*/  @!P1 LEA.HI.X R21, R12, R225.reuse, R13, 0x1, P5 ;  /* 0x000000e10c159211 */ /* 0x080fe200028f0c0d */
[----:B------:R-:W-:Y:S01]  /*188b0*/  @!PT LDS RZ, [RZ] ;  /* 0x00000000fffff984 */ /* 0x000fe20000000800 */
[----:B------:R-:W-:Y:S01]  /*188c0*/  @!PT LDS RZ, [RZ] ;  /* 0x00000000fffff984 */ /* 0x000fe20000000800 */
[----:B------:R-:W-:Y:S01]  /*188d0*/  @!PT LDS RZ, [RZ] ;  /* 0x00000000fffff984 */ /* 0x000fe20000000800 */
[----:B------:R1:W-:Y:S01]  /*188e0*/  @!P1 LDGSTS.E.BYPASS.LTC128B.128 [R188+0x5800], desc[UR6][R30.64] ;  /* 0x058000001ebc9fae */ /* 0x0003e2000b901d46 */
[-C--:B------:R-:W-:Y:S02]  /*188f0*/  @!P1 LEA.HI.X R19, R10, R225.reuse, R11, 0x1, P4 ;  /* 0x000000e10a139211 */ /* 0x080fe400020f0c0b */
        /* <DEDUP_REMOVED lines=38> */
[----:B------:R-:W-:Y:S01]  /*18b60*/  MOV R8, R3 ;  /* 0x0000000300087202 */ /* 0x000fe20000000f00 */
[----:B------:R-:W-:Y:S01]  /*18b70*/  IMAD R6, R191, 0xf0, RZ ;  /* 0x000000f0bf067824 */ /* 0x000fe200078e02ff */
[----:B------:R-:W-:-:S03]  /*18b80*/  MOV R9, R4 ;  /* 0x0000000400097202 */ /* 0x000fc60000000f00 */
[----:B------:R-:W-:-:S05]  /*18b90*/  IMAD.WIDE.U32 R8, R190, 0xf0, R8 ;  /* 0x000000f0be087825 */ /* 0x000fca00078e0008 */
[----:B------:R-:W-:Y:S02]  /*18ba0*/  IADD3 R6, R9, R6, RZ ;  /* 0x0000000609067210 */ /* 0x000fe40007ffe0ff */
[----:B------:R-:W-:-:S04]  /*18bb0*/  LEA R10, P1, R8, R227, 0x1 ;  /* 0x000000e3080a7211 */ /* 0x000fc800078208ff */
[----:B------:R-:W-:-:S05]  /*18bc0*/  LEA.HI.X R11, R8, R225, R6, 0x1, P1 ;  /* 0x000000e1080b7211 */ /* 0x000fca00008f0c06 */
[----:B------:R-:W-:Y:S01]  /*18bd0*/  @!PT LDS RZ, [RZ] ;  /* 0x00000000fffff984 */ /* 0x000fe20000000800 */
[----:B------:R-:W-:Y:S01]  /*18be0*/  @!PT LDS RZ, [RZ] ;  /* 0x00000000fffff984 */ /* 0x000fe20000000800 */
[----:B------:R-:W-:Y:S01]  /*18bf0*/  @!PT LDS RZ, [RZ] ;  /* 0x00000000fffff984 */ /* 0x000fe20000000800 */
[----:B------:R2:W-:Y:S04]  /*18c00*/  LDGSTS.E.BYPASS.LTC128B.128 [R188+0x9800], desc[UR6][R10.64] ;  /* 0x098000000abc7fae */ /* 0x0005e8000b901d46 */
.L_x_1168:
[----:B------:R-:W-:Y:S05]  /*18c10*/  BSYNC B0 ;  /* 0x0000000000007941 */ /* 0x000fea0003800000 */
.L_x_1167:
[----:B------:R-:W0:Y:S01]  /*18c20*/  LDGDEPBAR ;  /* 0x00000000000079af */ /* 0x000e220000000000 */
[----:B------:R-:W-:-:S04]  /*18c30*/  LEA R227, P1, R3, R227, 0x1 ;  /* 0x000000e303e37211 */ /* 0x000fc800078208ff */
[----:B------:R-:W-:-:S09]  /*18c40*/  LEA.HI.X R225, R3, R225, R4, 0x1, P1 ;  /* 0x000000e103e17211 */ /* 0x000fd200008f0c04 */
.L_x_1163:
[----:B------:R-:W-:Y:S05]  /*18c50*/  BSYNC B1 ;  /* 0x0000000000017941 */ /* 0x000fea0003800000 */
.L_x_1162:
[----:B-1----:R-:W-:-:S04]  /*18c60*/  FMNMX.FTZ R3, R90, R78, !PT ;  /* 0x0000004e5a037209 */ /* 0x002fc80007810000 */
[----:B------:R-:W-:-:S04]  /*18c70*/  FMNMX.FTZ R3, R97, R3, !PT ;  /* 0x0000000361037209 */ /* 0x000fc80007810000 */
[----:B------:R-:W-:Y:S02]  /*18c80*/  FMNMX.FTZ R4, R79, R3, !PT ;  /* 0x000000034f047209 */ /* 0x000fe40007810000 */
[----:B------:R-:W3:Y:S01]  /*18c90*/  LD.E R3, desc[UR6][R22.64+0xdc] ;  /* 0x0000dc0616037980 */ /* 0x000ee2000c101900 */
        /* <DEDUP_REMOVED lines=121> */
[----:B------:R-:W-:Y:S01]  /*19430*/  LEA R178, R0, UR4, 0x1 ;  /* 0x0000000400b27c11 */ /* 0x000fe2000f8e08ff */
[----:B------:R-:W1:Y:S01]  /*19440*/  SHFL.BFLY PT, R6, R4, 0x2, 0x1f ;  /* 0x0c401f0004067f89 */ /* 0x000e6200000e0000 */
[----:B------:R-:W-:Y:S02]  /*19450*/  FMNMX.FTZ R38, R234, R38, !PT ;  /* 0x00000026ea267209 */ /* 0x000fe40007810000 */
[----:B------:R-:W-:Y:S01]  /*19460*/  LEA R181, R186, R178, 0x1 ;  /* 0x000000b2bab57211 */ /* 0x000fe200078e08ff */
[----:B------:R-:W-:Y:S01]  /*19470*/  LDSM.16.MT88.4 R24, [R178+0xa000] ;  /* 0x00a00000b218783b */ /* 0x000fe20000004200 */
[----:B------:R-:W-:-:S02]  /*19480*/  FMNMX.FTZ R38, R235, R38, !PT ;  /* 0x00000026eb267209 */ /* 0x000fc40007810000 */
[----:B------:R-:W-:Y:S01]  /*19490*/  LEA R179, R187, R178, 0x1 ;  /* 0x000000b2bbb37211 */ /* 0x000fe200078e08ff */
[----:B------:R-:W-:Y:S03]  /*194a0*/  LDSM.16.MT88.4 R12, [R181+0xa000] ;  /* 0x00a00000b50c783b */ /* 0x000fe60000004200 */
[----:B------:R-:W-:Y:S01]  /*194b0*/  LEA R180, R186, R179, 0x1 ;  /* 0x000000b3bab47211 */ /* 0x000fe200078e08ff */
[----:B------:R-:W4:Y:S04]  /*194c0*/  SHFL.BFLY PT, R8, R38, 0x2, 0x1f ;  /* 0x0c401f0026087f89 */ /* 0x000f2800000e0000 */
[----:B------:R-:W-:Y:S04]  /*194d0*/  LDSM.16.MT88.4 R16, [R179+0xa000] ;  /* 0x00a00000b310783b */ /* 0x000fe80000004200 */
[----:B------:R-:W-:Y:S01]  /*194e0*/  LDSM.16.MT88.4 R28, [R180+0xa000] ;  /* 0x00a00000b41c783b */ /* 0x000fe20000004200 */
[----:B-1----:R-:W-:-:S03]  /*194f0*/  FMNMX.FTZ R4, R4, R6, !PT ;  /* 0x0000000604047209 */ /* 0x002fc60007810000 */
[----:B------:R-:W-:Y:S04]  /*19500*/  LDSM.16.MT88.4 R48, [R178+0xa800] ;  /* 0x00a80000b230783b */ /* 0x000fe80000004200 */
[----:B------:R-:W1:Y:S04]  /*19510*/  SHFL.BFLY PT, R6, R4, 0x1, 0x1f ;  /* 0x0c201f0004067f89 */ /* 0x000e6800000e0000 */
[----:B------:R-:W-:Y:S01]  /*19520*/  LDSM.16.MT88.4 R44, [R181+0xa800] ;  /* 0x00a80000b52c783b */ /* 0x000fe20000004200 */
[----:B----4-:R-:W-:-:S05]  /*19530*/  FMNMX.FTZ R38, R38, R8, !PT ;  /* 0x0000000826267209 */ /* 0x010fca0007810000 */
[----:B------:R-:W4:Y:S01]  /*19540*/  SHFL.BFLY PT, R8, R38, 0x1, 0x1f ;  /* 0x0c201f0026087f89 */ /* 0x000f2200000e0000 */
[----:B-1----:R-:W-:-:S04]  /*19550*/  FMNMX.FTZ R39, R4, R6, !PT ;  /* 0x0000000604277209 */ /* 0x002fc80007810000 */
[----:B------:R-:W-:Y:S01]  /*19560*/  FSETP.NEU.FTZ.AND P1, PT, R39, -INF , PT ;  /* 0xff8000002700780b */ /* 0x000fe20003f3d000 */
[----:B---3--:R-:W-:-:S05]  /*19570*/  FMUL.FTZ R4, R3, R39 ;  /* 0x0000002703047220 */ /* 0x008fca0000410000 */
[----:B------:R-:W-:Y:S02]  /*19580*/  FSEL R4, R4, RZ, P1 ;  /* 0x000000ff04047208 */ /* 0x000fe40000800000 */
[----:B----4-:R-:W-:-:S03]  /*19590*/  FMNMX.FTZ R38, R38, R8, !PT ;  /* 0x0000000826267209 */ /* 0x010fc60007810000 */
[-CC-:B------:R-:W-:Y:S01]  /*195a0*/  FFMA.FTZ R6, R90, R3.reuse, -R4.reuse ;  /* 0x000000035a067223 */ /* 0x180fe20000010804 */
[----:B------:R-:W-:Y:S01]  /*195b0*/  FSETP.NEU.FTZ.AND P1, PT, R38, -INF , PT ;  /* 0xff8000002600780b */ /* 0x000fe20003f3d000 */
[----:B------:R-:W-:Y:S02]  /*195c0*/  FMUL.FTZ R8, R3, R38 ;  /* 0x0000002603087220 */ /* 0x000fe40000410000 */
[----:B------:R1:W-:Y:S02]  /*195d0*/  MUFU.EX2 R90, R6 ;  /* 0x00000006005a7308 */ /* 0x0003e40000000800 */
[----:B-1----:R-:W-:-:S06]  /*195e0*/  FFMA.FTZ R6, R78, R3, -R4 ;  /* 0x000000034e067223 */ /* 0x002fcc0000010804 */
[----:B------:R1:W-:Y:S02]  /*195f0*/  MUFU.EX2 R20, R6 ;  /* 0x0000000600147308 */ /* 0x0003e40000000800 */
[----:B-1----:R-:W-:-:S06]  /*19600*/  FFMA.FTZ R6, R97, R3, -R4 ;  /* 0x0000000361067223 */ /* 0x002fcc0000010804 */
[----:B------:R1:W-:Y:S02]  /*19610*/  MUFU.EX2 R97, R6 ;  /* 0x0000000600617308 */ /* 0x0003e40000000800 */
[----:B-1----:R-:W-:Y:S01]  /*19620*/  FSEL R6, R8, RZ, P1 ;  /* 0x000000ff08067208 */ /* 0x002fe20000800000 */
[----:B------:R-:W-:-:S04]  /*19630*/  FFMA.FTZ R8, R79, R3, -R4 ;  /* 0x000000034f087223 */ /* 0x000fc80000010804 */
[-CC-:B------:R-:W-:Y:S01]  /*19640*/  FFMA.FTZ R0, R98, R3.reuse, -R6.reuse ;  /* 0x0000000362007223 */ /* 0x180fe20000010806 */
[----:B------:R1:W3:Y:S08]  /*19650*/  MUFU.EX2 R9, R8 ;  /* 0x0000000800097308 */ /* 0x0002f00000000800 */
[----:B------:R4:W-:Y:S01]  /*19660*/  MUFU.EX2 R78, R0 ;  /* 0x00000000004e7308 */ /* 0x0009e20000000800 */
[----:B-1----:R-:W-:Y:S01]  /*19670*/  FFMA.FTZ R8, R88, R3, -R6 ;  /* 0x0000000358087223 */ /* 0x002fe20000010806 */
[----:B---3--:R-:W-:-:S02]  /*19680*/  MOV R88, R9 ;  /* 0x0000000900587202 */ /* 0x008fc40000000f00 */
[----:B------:R-:W-:-:S04]  /*19690*/  F2FP.F16.F32.PACK_AB R9, R20, R90 ;  /* 0x0000005a1409723e */ /* 0x000fc800000000ff */
[----:B------:R-:W1:Y:S01]  /*196a0*/  MUFU.EX2 R79, R8 ;  /* 0x00000008004f7308 */ /* 0x000e620000000800 */
[----:B--2---:R-:W-:Y:S01]  /*196b0*/  F2FP.F16.F32.PACK_AB R11, R88, R97 ;  /* 0x00000061580b723e */ /* 0x004fe200000000ff */
[----:B----4-:R-:W-:-:S06]  /*196c0*/  FFMA.FTZ R0, R104, R3, -R6 ;  /* 0x0000000368007223 */ /* 0x010fcc0000010806 */
[----:B------:R2:W-:Y:S01]  /*196d0*/  MUFU.EX2 R98, R0 ;  /* 0x0000000000627308 */ /* 0x0005e20000000800 */
[----:B-1----:R-:W-:Y:S01]  /*196e0*/  F2FP.F16.F32.PACK_AB R8, R78, R79 ;  /* 0x0000004f4e08723e */ /* 0x002fe200000000ff */
[----:B--2---:R-:W-:-:S06]  /*196f0*/  FFMA.FTZ R0, R99, R3, -R6 ;  /* 0x0000000363007223 */ /* 0x004fcc0000010806 */
[----:B------:R1:W2:Y:S02]  /*19700*/  MUFU.EX2 R99, R0 ;  /* 0x0000000000637308 */ /* 0x0002a40000000800 */
[----:B-1----:R-:W-:Y:S01]  /*19710*/  FFMA.FTZ R0, R96, R3, -R4 ;  /* 0x0000000360007223 */ /* 0x002fe20000010804 */
[----:B--2---:R-:W-:-:S05]  /*19720*/  F2FP.F16.F32.PACK_AB R10, R99, R98 ;  /* 0x00000062630a723e */ /* 0x004fca00000000ff */
[----:B------:R1:W-:Y:S02]  /*19730*/  MUFU.EX2 R96, R0 ;  /* 0x0000000000607308 */ /* 0x0003e40000000800 */
[C---:B------:R-:W-:Y:S06]  /*19740*/  HMMA.16816.F32 R52, R8.reuse, R12, RZ ;  /* 0x0000000c0834723c */ /* 0x040fec00000018ff */
[C---:B------:R-:W-:Y:S01]  /*19750*/  HMMA.16816.F32 R56, R8.reuse, R14, RZ ;  /* 0x0000000e0838723c */ /* 0x040fe200000018ff */
[----:B------:R-:W2:Y:S05]  /*19760*/  LDSM.16.MT88.4 R12, [R179+0xa800] ;  /* 0x00a80000b30c783b */ /* 0x000eaa0000004200 */
[----:B------:R-:W-:Y:S01]  /*19770*/  HMMA.16816.F32 R68, R8, R24, RZ ;  /* 0x000000180844723c */ /* 0x000fe200000018ff */
[----:B-1----:R-:W-:-:S04]  /*19780*/  FFMA.FTZ R0, R91, R3, -R4 ;  /* 0x000000035b007223 */ /* 0x002fc80000010804 */
[----:B------:R1:W3:Y:S01]  /*19790*/  MUFU.EX2 R37, R0 ;  /* 0x0000000000257308 */ /* 0x0002e20000000800 */
[C---:B------:R-:W-:Y:S06]  /*197a0*/  HMMA.16816.F32 R60, R8.reuse, R26, RZ ;  /* 0x0000001a083c723c */ /* 0x040fec00000018ff */
[C---:B------:R-:W-:Y:S06]  /*197b0*/  HMMA.16816.F32 R40, R8.reuse, R16, RZ ;  /* 0x000000100828723c */ /* 0x040fec00000018ff */
[----:B------:R-:W-:Y:S01]  /*197c0*/  HMMA.16816.F32 R32, R8, R18, RZ ;  /* 0x000000120820723c */ /* 0x000fe200000018ff */
[----:B------:R-:W4:Y:S01]  /*197d0*/  LDSM.16.MT88.4 R16, [R180+0xa800] ;  /* 0x00a80000b410783b */ /* 0x000f220000004200 */
[----:B-1----:R-:W-:-:S04]  /*197e0*/  FFMA.FTZ R0, R89, R3, -R4 ;  /* 0x0000000359007223 */ /* 0x002fc80000010804 */
[C---:B------:R-:W-:Y:S01]  /*197f0*/  HMMA.16816.F32 R64, R8.reuse, R28, RZ ;  /* 0x0000001c0840723c */ /* 0x040fe200000018ff */
[----:B------:R1:W-:Y:S05]  /*19800*/  MUFU.EX2 R81, R0 ;  /* 0x0000000000517308 */ /* 0x0003ea0000000800 */
[----:B------:R-:W-:Y:S07]  /*19810*/  HMMA.16816.F32 R24, R8, R30, RZ ;  /* 0x0000001e0818723c */ /* 0x000fee00000018ff */
[----:B---3--:R-:W-:Y:S01]  /*19820*/  F2FP.F16.F32.PACK_AB R9, R37, R96 ;  /* 0x000000602509723e */ /* 0x008fe200000000ff */
[----:B-1----:R-:W-:-:S04]  /*19830*/  FFMA.FTZ R0, R101, R3, -R6 ;  /* 0x0000000365007223 */ /* 0x002fc80000010806 */
[----:B------:R1:W-:Y:S02]  /*19840*/  MUFU.EX2 R101, R0 ;  /* 0x0000000000657308 */ /* 0x0003e40000000800 */
[----:B-1----:R-:W-:-:S06]  /*19850*/  FFMA.FTZ R0, R100, R3, -R6 ;  /* 0x0000000364007223 */ /* 0x002fcc0000010806 */
[----:B------:R1:W3:Y:S02]  /*19860*/  MUFU.EX2 R36, R0 ;  /* 0x0000000000247308 */ /* 0x0002e40000000800 */
[----:B-1----:R-:W-:Y:S01]  /*19870*/  FFMA.FTZ R0, R94, R3, -R6 ;  /* 0x000000035e007223 */ /* 0x002fe20000010806 */
[----:B---3--:R-:W-:-:S05]  /*19880*/  F2FP.F16.F32.PACK_AB R8, R36, R101 ;  /* 0x000000652408723e */ /* 0x008fca00000000ff */
[----:B------:R1:W-:Y:S02]  /*19890*/  MUFU.EX2 R104, R0 ;  /* 0x0000000000687308 */ /* 0x0003e40000000800 */
[----:B-1----:R-:W-:-:S06]  /*198a0*/  FFMA.FTZ R0, R93, R3, -R6 ;  /* 0x000000035d007223 */ /* 0x002fcc0000010806 */
[----:B------:R1:W3:Y:S02]  /*198b0*/  MUFU.EX2 R82, R0 ;  /* 0x0000000000527308 */ /* 0x0002e40000000800 */
[----:B-1----:R-:W-:Y:S01]  /*198c0*/  FFMA.FTZ R0, R92, R3, -R4 ;  /* 0x000000035c007223 */ /* 0x002fe20000010804 */
[----:B---3--:R-:W-:-:S05]  /*198d0*/  F2FP.F16.F32.PACK_AB R10, R82, R104 ;  /* 0x00000068520a723e */ /* 0x008fca00000000ff */
[----:B------:R1:W3:Y:S02]  /*198e0*/  MUFU.EX2 R80, R0 ;  /* 0x0000000000507308 */ /* 0x0002e40000000800 */
[----:B-1----:R-:W-:Y:S01]  /*198f0*/  FFMA.FTZ R0, R105, R3, -R4 ;  /* 0x0000000369007223 */ /* 0x002fe20000010804 */
[----:B---3--:R-:W-:-:S05]  /*19900*/  F2FP.F16.F32.PACK_AB R11, R80, R81 ;  /* 0x00000051500b723e */ /* 0x008fca00000000ff */
[----:B------:R1:W-:Y:S02]  /*19910*/  MUFU.EX2 R21, R0 ;  /* 0x0000000000157308 */ /* 0x0003e40000000800 */
[C---:B------:R-:W-:Y:S06]  /*19920*/  HMMA.16816.F32 R68, R8.reuse, R48, R68 ;  /* 0x000000300844723c */ /* 0x040fec0000001844 */
[C---:B------:R-:W-:Y:S06]  /*19930*/  HMMA.16816.F32 R60, R8.reuse, R50, R60 ;  /* 0x00000032083c723c */ /* 0x040fec000000183c */
[----:B------:R-:W-:Y:S01]  /*19940*/  HMMA.16816.F32 R48, R8, R44, R52 ;  /* 0x0000002c0830723c */ /* 0x000fe20000001834 */
[----:B-1----:R-:W-:-:S04]  /*19950*/  FFMA.FTZ R0, R102, R3, -R4 ;  /* 0x0000000366007223 */ /* 0x002fc80000010804 */
[----:B------:R1:W3:Y:S01]  /*19960*/  MUFU.EX2 R93, R0 ;  /* 0x00000000005d7308 */ /* 0x0002e20000000800 */
[C---:B------:R-:W-:Y:S06]  /*19970*/  HMMA.16816.F32 R52, R8.reuse, R46, R56 ;  /* 0x0000002e0834723c */ /* 0x040fec0000001838 */
[C---:B--2---:R-:W-:Y:S06]  /*19980*/  HMMA.16816.F32 R44, R8.reuse, R12, R40 ;  /* 0x0000000c082c723c */ /* 0x044fec0000001828 */
[----:B------:R-:W-:Y:S01]  /*19990*/  HMMA.16816.F32 R40, R8, R14, R32 ;  /* 0x0000000e0828723c */ /* 0x000fe20000001820 */
[----:B------:R-:W2:Y:S01]  /*199a0*/  LDSM.16.MT88.4 R12, [R178+0xb000] ;  /* 0x00b00000b20c783b */ /* 0x000ea20000004200 */
[----:B-1----:R-:W-:-:S04]  /*199b0*/  FFMA.FTZ R0, R95, R3, -R4 ;  /* 0x000000035f007223 */ /* 0x002fc80000010804 */
[C---:B----4-:R-:W-:Y:S01]  /*199c0*/  HMMA.16816.F32 R32, R8.reuse, R16, R64 ;  /* 0x000000100820723c */ /* 0x050fe20000001840 */
[----:B------:R1:W-:Y:S05]  /*199d0*/  MUFU.EX2 R100, R0 ;  /* 0x0000000000647308 */ /* 0x0003ea0000000800 */
[----:B------:R-:W-:Y:S01]  /*199e0*/  HMMA.16816.F32 R28, R8, R18, R24 ;  /* 0x00000012081c723c */ /* 0x000fe20000001818 */
[----:B------:R-:W4:Y:S04]  /*199f0*/  LDSM.16.MT88.4 R16, [R181+0xb000] ;  /* 0x00b00000b510783b */ /* 0x000f280000004200 */
[----:B------:R-:W5:Y:S02]  /*19a00*/  LDSM.16.MT88.4 R24, [R179+0xb000] ;  /* 0x00b00000b318783b */ /* 0x000f640000004200 */
        /* <DEDUP_REMOVED lines=8> */
[----:B-1----:R-:W-:Y:S01]  /*19a90*/  FFMA.FTZ R0, R106, R3, -R6 ;  /* 0x000000036a007223 */ /* 0x002fe20000010806 */
[----:B------:R-:W-:-:S05]  /*19aa0*/  MOV R106, R37 ;  /* 0x00000025006a7202 */ /* 0x000fca0000000f00 */
[----:B------:R1:W3:Y:S02]  /*19ab0*/  MUFU.EX2 R109, R0 ;  /* 0x00000000006d7308 */ /* 0x0002e40000000800 */
[----:B-1----:R-:W-:Y:S01]  /*19ac0*/  FFMA.FTZ R0, R103, R3, -R4 ;  /* 0x0000000367007223 */ /* 0x002fe20000010804 */
[----:B---3--:R-:W-:Y:S02]  /*19ad0*/  F2FP.F16.F32.PACK_AB R10, R109, R102 ;  /* 0x000000666d0a723e */ /* 0x008fe400000000ff */
[----:B------:R-:W-:-:S03]  /*19ae0*/  MOV R103, R36 ;  /* 0x0000002400677202 */ /* 0x000fc60000000f00 */
[----:B------:R-:W1:Y:S02]  /*19af0*/  MUFU.EX2 R108, R0 ;  /* 0x00000000006c7308 */ /* 0x000e640000000800 */
[----:B-1----:R-:W-:Y:S01]  /*19b00*/  F2FP.F16.F32.PACK_AB R11, R108, R100 ;  /* 0x000000646c0b723e */ /* 0x002fe200000000ff */
[----:B------:R-:W-:-:S05]  /*19b10*/  FFMA.FTZ R0, R113, R3, -R4 ;  /* 0x0000000371007223 */ /* 0x000fca0000010804 */
[----:B------:R1:W3:Y:S01]  /*19b20*/  MUFU.EX2 R36, R0 ;  /* 0x0000000000247308 */ /* 0x0002e20000000800 */
[C---:B--2---:R-:W-:Y:S06]  /*19b30*/  HMMA.16816.F32 R72, R8.reuse, R12, R68 ;  /* 0x0000000c0848723c */ /* 0x044fec0000001844 */
[C---:B------:R-:W-:Y:S01]  /*19b40*/  HMMA.16816.F32 R56, R8.reuse, R14, R60 ;  /* 0x0000000e0838723c */ /* 0x040fe2000000183c */
[----:B------:R-:W2:Y:S05]  /*19b50*/  LDSM.16.MT88.4 R12, [R180+0xb000] ;  /* 0x00b00000b40c783b */ /* 0x000eaa0000004200 */
[----:B----4-:R-:W-:Y:S01]  /*19b60*/  HMMA.16816.F32 R48, R8, R16, R48 ;  /* 0x000000100830723c */ /* 0x010fe20000001830 */
[----:B-1----:R-:W-:-:S05]  /*19b70*/  FFMA.FTZ R0, R111, R3, -R4 ;  /* 0x000000036f007223 */ /* 0x002fca0000010804 */
[C---:B------:R-:W-:Y:S01]  /*19b80*/  HMMA.16816.F32 R52, R8.reuse, R18, R52 ;  /* 0x000000120834723c */ /* 0x040fe20000001834 */
[----:B------:R1:W4:Y:S01]  /*19b90*/  MUFU.EX2 R91, R0 ;  /* 0x00000000005b7308 */ /* 0x0003220000000800 */
[----:B------:R-:W-:Y:S04]  /*19ba0*/  LDSM.16.MT88.4 R16, [R181+0xb800] ;  /* 0x00b80000b510783b */ /* 0x000fe80000004200 */
[C---:B-----5:R-:W-:Y:S06]  /*19bb0*/  HMMA.16816.F32 R44, R8.reuse, R24, R44 ;  /* 0x00000018082c723c */ /* 0x060fec000000182c */
[----:B------:R-:W-:Y:S01]  /*19bc0*/  HMMA.16816.F32 R40, R8, R26, R40 ;  /* 0x0000001a0828723c */ /* 0x000fe20000001828 */
[----:B------:R-:W-:Y:S01]  /*19bd0*/  LDSM.16.MT88.4 R24, [R179+0xb800] ;  /* 0x00b80000b318783b */ /* 0x000fe20000004200 */
[----:B-1----:R-:W-:Y:S01]  /*19be0*/  FFMA.FTZ R0, R107, R3, -R4 ;  /* 0x000000036b007223 */ /* 0x002fe20000010804 */
[----:B---3--:R-:W-:-:S03]  /*19bf0*/  MOV R107, R36 ;  /* 0x00000024006b7202 */ /* 0x008fc60000000f00 */
[----:B------:R1:W-:Y:S01]  /*19c00*/  MUFU.EX2 R92, R0 ;  /* 0x00000000005c7308 */ /* 0x0003e20000000800 */
[C---:B--2---:R-:W-:Y:S06]  /*19c10*/  HMMA.16816.F32 R32, R8.reuse, R12, R32 ;  /* 0x0000000c0820723c */ /* 0x044fec0000001820 */
[----:B------:R-:W-:Y:S01]  /*19c20*/  HMMA.16816.F32 R28, R8, R14, R28 ;  /* 0x0000000e081c723c */ /* 0x000fe2000000181c */
[----:B------:R-:W2:Y:S01]  /*19c30*/  LDSM.16.MT88.4 R12, [R178+0xb800] ;  /* 0x00b80000b20c783b */ /* 0x000ea20000004200 */
[----:B-1----:R-:W-:Y:S01]  /*19c40*/  FFMA.FTZ R0, R120, R3, -R6 ;  /* 0x0000000378007223 */ /* 0x002fe20000010806 */
[----:B------:R-:W-:-:S04]  /*19c50*/  MOV R120, R81 ;  /* 0x0000005100787202 */ /* 0x000fc80000000f00 */
[----:B----4-:R-:W-:Y:S01]  /*19c60*/  F2FP.F16.F32.PACK_AB R9, R91, R107 ;  /* 0x0000006b5b09723e */ /* 0x010fe200000000ff */
        /* <DEDUP_REMOVED lines=10> */
[----:B------:R-:W1:Y:S02]  /*19d10*/  MUFU.EX2 R111, R0 ;  /* 0x00000000006f7308 */ /* 0x000e640000000800 */
[----:B-1----:R-:W-:Y:S01]  /*19d20*/  F2FP.F16.F32.PACK_AB R11, R111, R92 ;  /* 0x0000005c6f0b723e */ /* 0x002fe200000000ff */
[----:B------:R-:W-:Y:S01]  /*19d30*/  FFMA.FTZ R0, R123, R3, -R4 ;  /* 0x000000037b007223 */ /* 0x000fe20000010804 */
[----:B------:R-:W-:-:S04]  /*19d40*/  MOV R123, R80 ;  /* 0x00000050007b7202 */ /* 0x000fc80000000f00 */
[----:B------:R1:W-:Y:S01]  /*19d50*/  MUFU.EX2 R114, R0 ;  /* 0x0000000000727308 */ /* 0x0003e20000000800 */
[C---:B--2---:R-:W-:Y:S06]  /*19d60*/  HMMA.16816.F32 R72, R8.reuse, R12, R72 ;  /* 0x0000000c0848723c */ /* 0x044fec0000001848 */
[C---:B------:R-:W-:Y:S01]  /*19d70*/  HMMA.16816.F32 R56, R8.reuse, R14, R56 ;  /* 0x0000000e0838723c */ /* 0x040fe20000001838 */
[----:B------:R-:W2:Y:S05]  /*19d80*/  LDSM.16.MT88.4 R12, [R180+0xb800] ;  /* 0x00b80000b40c783b */ /* 0x000eaa0000004200 */
[----:B------:R-:W-:Y:S01]  /*19d90*/  HMMA.16816.F32 R48, R8, R16, R48 ;  /* 0x000000100830723c */ /* 0x000fe20000001830 */
[----:B-1----:R-:W-:-:S05]  /*19da0*/  FFMA.FTZ R0, R121, R3, -R4 ;  /* 0x0000000379007223 */ /* 0x002fca0000010804 */
[C---:B------:R-:W-:Y:S01]  /*19db0*/  HMMA.16816.F32 R52, R8.reuse, R18, R52 ;  /* 0x000000120834723c */ /* 0x040fe20000001834 */
[----:B------:R1:W3:Y:S01]  /*19dc0*/  MUFU.EX2 R61, R0 ;  /* 0x00000000003d7308 */ /* 0x0002e20000000800 */
[----:B------:R-:W-:Y:S04]  /*19dd0*/  LDSM.16.MT88.4 R16, [R181+0xc000] ;  /* 0x00c00000b510783b */ /* 0x000fe80000004200 */
[C---:B------:R-:W-:Y:S06]  /*19de0*/  HMMA.16816.F32 R44, R8.reuse, R24, R44 ;  /* 0x00000018082c723c */ /* 0x040fec000000182c */
[----:B------:R-:W-:Y:S01]  /*19df0*/  HMMA.16816.F32 R40, R8, R26, R40 ;  /* 0x0000001a0828723c */ /* 0x000fe20000001828 */
[----:B------:R-:W-:Y:S01]  /*19e00*/  LDSM.16.MT88.4 R24, [R179+0xc000] ;  /* 0x00c00000b318783b */ /* 0x000fe20000004200 */
[----:B-1----:R-:W-:-:S04]  /*19e10*/  FFMA.FTZ R0, R115, R3, -R4 ;  /* 0x0000000373007223 */ /* 0x002fc80000010804 */
[----:B------:R1:W-:Y:S01]  /*19e20*/  MUFU.EX2 R60, R0 ;  /* 0x00000000003c7308 */ /* 0x0003e20000000800 */
[C---:B--2---:R-:W-:Y:S06]  /*19e30*/  HMMA.16816.F32 R32, R8.reuse, R12, R32 ;  /* 0x0000000c0820723c */ /* 0x044fec0000001820 */
[----:B------:R-:W-:Y:S01]  /*19e40*/  HMMA.16816.F32 R28, R8, R14, R28 ;  /* 0x0000000e081c723c */ /* 0x000fe2000000181c */
[----:B------:R-:W2:Y:S01]  /*19e50*/  LDSM.16.MT88.4 R12, [R178+0xc000] ;  /* 0x00c00000b20c783b */ /* 0x000ea20000004200 */
[----:B-1----:R-:W-:-:S05]  /*19e60*/  FFMA.FTZ R0, R134, R3, -R6 ;  /* 0x0000000386007223 */ /* 0x002fca0000010806 */
[----:B---3--:R-:W-:Y:S01]  /*19e70*/  F2FP.F16.F32.PACK_AB R9, R61, R114 ;  /* 0x000000723d09723e */ /* 0x008fe200000000ff */
        /* <DEDUP_REMOVED lines=12> */
[----:B------:R-:W-:-:S05]  /*19f40*/  FFMA.FTZ R0, R137, R3, -R4 ;  /* 0x0000000389007223 */ /* 0x000fca0000010804 */
        /* <DEDUP_REMOVED lines=76> */
[----:B-1----:R-:W-:Y:S01]  /*1a410*/  FFMA.FTZ R0, R84, R3, -R4 ;  /* 0x0000000354007223 */ /* 0x002fe20000010804 */
[----:B------:R-:W-:-:S03]  /*1a420*/  MOV R84, R61 ;  /* 0x0000003d00547202 */ /* 0x000fc60000000f00 */
[----:B------:R1:W-:Y:S01]  /*1a430*/  MUFU.EX2 R212, R0 ;  /* 0x0000000000d47308 */ /* 0x0003e20000000800 */
[C---:B--2---:R-:W-:Y:S06]  /*1a440*/  HMMA.16816.F32 R32, R8.reuse, R12, R32 ;  /* 0x0000000c0820723c */ /* 0x044fec0000001820 */
[----:B------:R-:W-:Y:S01]  /*1a450*/  HMMA.16816.F32 R28, R8, R14, R28 ;  /* 0x0000000e081c723c */ /* 0x000fe2000000181c */
[----:B------:R-:W2:Y:S01]  /*1a460*/  LDSM.16.MT88.4 R12, [R178+0xd800] ;  /* 0x00d80000b20c783b */ /* 0x000ea20000004200 */
[----:B-1----:R-:W-:Y:S01]  /*1a470*/  FFMA.FTZ R0, R167, R3, -R6 ;  /* 0x00000003a7007223 */ /* 0x002fe20000010806 */
[----:B------:R-:W-:-:S04]  /*1a480*/  MOV R167, R36 ;  /* 0x0000002400a77202 */ /* 0x000fc80000000f00 */
[----:B---3--:R-:W-:Y:S01]  /*1a490*/  F2FP.F16.F32.PACK_AB R9, R165, R164 ;  /* 0x000000a4a509723e */ /* 0x008fe200000000ff */
[----:B------:R1:W-:Y:S02]  /*1a4a0*/  MUFU.EX2 R36, R0 ;  /* 0x0000000000247308 */ /* 0x0003e40000000800 */
[----:B-1----:R-:W-:Y:S01]  /*1a4b0*/  FFMA.FTZ R0, R166, R3, -R6 ;  /* 0x00000003a6007223 */ /* 0x002fe20000010806 */
[----:B------:R-:W-:-:S05]  /*1a4c0*/  MOV R166, R60 ;  /* 0x0000003c00a67202 */ /* 0x000fca0000000f00 */
[----:B------:R1:W3:Y:S02]  /*1a4d0*/  MUFU.EX2 R147, R0 ;  /* 0x0000000000937308 */ /* 0x0002e40000000800 */
[----:B-1----:R-:W-:Y:S01]  /*1a4e0*/  FFMA.FTZ R0, R161, R3, -R6 ;  /* 0x00000003a1007223 */ /* 0x002fe20000010806 */
[----:B------:R-:W-:Y:S02]  /*1a4f0*/  MOV R161, R21 ;  /* 0x0000001500a17202 */ /* 0x000fe40000000f00 */
[----:B---3--:R-:W-:-:S03]  /*1a500*/  F2FP.F16.F32.PACK_AB R8, R147, R36 ;  /* 0x000000249308723e */ /* 0x008fc600000000ff */
[----:B------:R1:W-:Y:S02]  /*1a510*/  MUFU.EX2 R21, R0 ;  /* 0x0000000000157308 */ /* 0x0003e40000000800 */
[----:B-1----:R-:W-:Y:S01]  /*1a520*/  FFMA.FTZ R0, R86, R3, -R6 ;  /* 0x0000000356007223 */ /* 0x002fe20000010806 */
[----:B------:R-:W-:-:S05]  /*1a530*/  MOV R86, R82 ;  /* 0x0000005200567202 */ /* 0x000fca0000000f00 */
        /* <DEDUP_REMOVED lines=12> */
[----:B-1----:R-:W-:Y:S01]  /*1a600*/  FFMA.FTZ R0, R162, R3, -R4 ;  /* 0x00000003a2007223 */ /* 0x002fe20000010804 */
[----:B------:R-:W-:-:S04]  /*1a610*/  MOV R162, R166 ;  /* 0x000000a600a27202 */ /* 0x000fc80000000f00 */
[----:B------:R-:W-:Y:S01]  /*1a620*/  HMMA.16816.F32 R64, R8, R16, R48 ;  /* 0x000000100840723c */ /* 0x000fe20000001830 */
[----:B------:R1:W3:Y:S01]  /*1a630*/  MUFU.EX2 R144, R0 ;  /* 0x0000000000907308 */ /* 0x0002e20000000800 */
[----:B------:R-:W4:Y:S01]  /*1a640*/  LDSM.16.MT88.4 R16, [R178+0xe000] ;  /* 0x00e00000b210783b */ /* 0x000f220000004200 */
[----:B------:R-:W-:-:S03]  /*1a650*/  MOV R166, R119 ;  /* 0x0000007700a67202 */ /* 0x000fc60000000f00 */
        /* <DEDUP_REMOVED lines=8> */
[----:B-1----:R-:W-:Y:S01]  /*1a6e0*/  FFMA.FTZ R0, R195, R3, -R6 ;  /* 0x00000003c3007223 */ /* 0x002fe20000010806 */
[----:B------:R-:W-:-:S04]  /*1a6f0*/  MOV R195, R167 ;  /* 0x000000a700c37202 */ /* 0x000fc80000000f00 */
[----:B---3--:R-:W-:Y:S01]  /*1a700*/  F2FP.F16.F32.PACK_AB R9, R144, R143 ;  /* 0x0000008f9009723e */ /* 0x008fe200000000ff */
[----:B------:R1:W-:Y:S01]  /*1a710*/  MUFU.EX2 R142, R0 ;  /* 0x00000000008e7308 */ /* 0x0003e20000000800 */
[----:B------:R-:W-:Y:S01]  /*1a720*/  MOV R167, R95 ;  /* 0x0000005f00a77202 */ /* 0x000fe20000000f00 */
[----:B-1----:R-:W-:Y:S01]  /*1a730*/  FFMA.FTZ R0, R193, R3, -R6 ;  /* 0x00000003c1007223 */ /* 0x002fe20000010806 */
[----:B------:R-:W-:-:S05]  /*1a740*/  MOV R193, R84 ;  /* 0x0000005400c17202 */ /* 0x000fca0000000f00 */
[----:B------:R1:W3:Y:S02]  /*1a750*/  MUFU.EX2 R141, R0 ;  /* 0x00000000008d7308 */ /* 0x0002e40000000800 */
[----:B-1----:R-:W-:Y:S01]  /*1a760*/  FFMA.FTZ R0, R194, R3, -R6 ;  /* 0x00000003c2007223 */ /* 0x002fe20000010806 */
[----:B---3--:R-:W-:Y:S02]  /*1a770*/  F2FP.F16.F32.PACK_AB R8, R141, R142 ;  /* 0x0000008e8d08723e */ /* 0x008fe400000000ff */
[----:B------:R-:W-:-:S03]  /*1a780*/  MOV R194, R114 ;  /* 0x0000007200c27202 */ /* 0x000fc60000000f00 */
        /* <DEDUP_REMOVED lines=9> */
[----:B------:R-:W-:Y:S01]  /*1a820*/  FFMA.FTZ R0, R199, R3, -R4 ;  /* 0x00000003c7007223 */ /* 0x000fe20000010804 */
[----:B------:R-:W-:-:S04]  /*1a830*/  MOV R199, R110 ;  /* 0x0000006e00c77202 */ /* 0x000fc80000000f00 */
[----:B------:R1:W-:Y:S01]  /*1a840*/  MUFU.EX2 R134, R0 ;  /* 0x0000000000867308 */ /* 0x0003e20000000800 */
[C---:B----4-:R-:W-:Y:S06]  /*1a850*/  HMMA.16816.F32 R48, R8.reuse, R18, R68 ;  /* 0x000000120830723c */ /* 0x050fec0000001844 */
[C---:B--2---:R-:W-:Y:S06]  /*1a860*/  HMMA.16816.F32 R44, R8.reuse, R12, R64 ;  /* 0x0000000c082c723c */ /* 0x044fec0000001840 */
[----:B------:R-:W-:Y:S01]  /*1a870*/  HMMA.16816.F32 R68, R8, R14, R60 ;  /* 0x0000000e0844723c */ /* 0x000fe2000000183c */
[----:B------:R-:W2:Y:S01]  /*1a880*/  LDSM.16.MT88.4 R12, [R180+0xe000] ;  /* 0x00e00000b40c783b */ /* 0x000ea20000004200 */
[----:B-1----:R-:W-:Y:S01]  /*1a890*/  FFMA.FTZ R0, R196, R3, -R4 ;  /* 0x00000003c4007223 */ /* 0x002fe20000010804 */
[----:B------:R-:W-:-:S03]  /*1a8a0*/  MOV R196, R92 ;  /* 0x0000005c00c47202 */ /* 0x000fc60000000f00 */
        /* <DEDUP_REMOVED lines=9> */
[----:B--2---:R-:W-:Y:S01]  /*1a940*/  HMMA.16816.F32 R52, R8, R12, R40 ;  /* 0x0000000c0834723c */ /* 0x004fe20000001828 */
[----:B-1----:R-:W-:Y:S01]  /*1a950*/  FFMA.FTZ R0, R213, R3, -R6 ;  /* 0x00000003d5007223 */ /* 0x002fe20000010806 */
[----:B------:R-:W-:-:S04]  /*1a960*/  MOV R213, R91 ;  /* 0x0000005b00d57202 */ /* 0x000fc80000000f00 */
[----:B------:R-:W-:Y:S01]  /*1a970*/  HMMA.16816.F32 R60, R8, R14, R28 ;  /* 0x0000000e083c723c */ /* 0x000fe2000000181c */
[----:B------:R-:W1:Y:S01]  /*1a980*/  LDSM.16.MT88.4 R12, [R181+0xe800] ;  /* 0x00e80000b50c783b */ /* 0x000e620000004200 */
[----:B------:R2:W-:Y:S03]  /*1a990*/  MUFU.EX2 R135, R0 ;  /* 0x0000000000877308 */ /* 0x0005e60000000800 */
[----:B------:R-:W-:Y:S02]  /*1a9a0*/  LDSM.16.MT88.4 R28, [R181+0xf000] ;  /* 0x00f00000b51c783b */ /* 0x000fe40000004200 */
[----:B---3--:R-:W-:Y:S01]  /*1a9b0*/  F2FP.F16.F32.PACK_AB R9, R136, R134 ;  /* 0x000000868809723e */ /* 0x008fe200000000ff */
[----:B--2---:R-:W-:Y:S01]  /*1a9c0*/  FFMA.FTZ R0, R209, R3, -R6 ;  /* 0x00000003d1007223 */ /* 0x004fe20000010806 */
[----:B------:R-:W-:-:S03]  /*1a9d0*/  MOV R209, R89 ;  /* 0x0000005900d17202 */ /* 0x000fc60000000f00 */
[----:B------:R2:W3:Y:S02]  /*1a9e0*/  MUFU.EX2 R127, R0 ;  /* 0x00000000007f7308 */ /* 0x0004e40000000800 */
[----:B--2---:R-:W-:Y:S01]  /*1a9f0*/  FFMA.FTZ R0, R208, R3, -R6 ;  /* 0x00000003d0007223 */ /* 0x004fe20000010806 */
[----:B---3--:R-:W-:Y:S02]  /*1aa00*/  F2FP.F16.F32.PACK_AB R8, R127, R135 ;  /* 0x000000877f08723e */ /* 0x008fe400000000ff */
[----:B------:R-:W-:-:S03]  /*1aa10*/  MOV R208, R107 ;  /* 0x0000006b00d07202 */ /* 0x000fc60000000f00 */
[----:B------:R2:W-:Y:S02]  /*1aa20*/  MUFU.EX2 R125, R0 ;  /* 0x00000000007d7308 */ /* 0x0005e40000000800 */
[----:B--2---:R-:W-:Y:S01]  /*1aa30*/  FFMA.FTZ R0, R197, R3, -R6 ;  /* 0x00000003c5007223 */ /* 0x004fe20000010806 */
[----:B------:R-:W-:-:S05]  /*1aa40*/  MOV R197, R109 ;  /* 0x0000006d00c57202 */ /* 0x000fca0000000f00 */
[----:B------:R2:W3:Y:S02]  /*1aa50*/  MUFU.EX2 R126, R0 ;  /* 0x00000000007e7308 */ /* 0x0004e40000000800 */
[----:B--2---:R-:W-:Y:S01]  /*1aa60*/  FFMA.FTZ R0, R175, R3, -R4 ;  /* 0x00000003af007223 */ /* 0x004fe20000010804 */
[----:B---3--:R-:W-:Y:S02]  /*1aa70*/  F2FP.F16.F32.PACK_AB R10, R126, R125 ;  /* 0x0000007d7e0a723e */ /* 0x008fe400000000ff */
[----:B------:R-:W-:-:S03]  /*1aa80*/  MOV R175, R108 ;  /* 0x0000006c00af7202 */ /* 0x000fc60000000f00 */
[----:B------:R2:W3:Y:S02]  /*1aa90*/  MUFU.EX2 R124, R0 ;  /* 0x00000000007c7308 */ /* 0x0004e40000000800 */
[----:B--2---:R-:W-:Y:S01]  /*1aaa0*/  FFMA.FTZ R0, R198, R3, -R4 ;  /* 0x00000003c6007223 */ /* 0x004fe20000010804 */
[----:B---3--:R-:W-:Y:S02]  /*1aab0*/  F2FP.F16.F32.PACK_AB R11, R124, R137 ;  /* 0x000000897c0b723e */ /* 0x008fe400000000ff */
[----:B------:R-:W-:-:S03]  /*1aac0*/  MOV R198, R123 ;  /* 0x0000007b00c67202 */ /* 0x000fc60000000f00 */
[----:B------:R2:W-:Y:S02]  /*1aad0*/  MUFU.EX2 R121, R0 ;  /* 0x0000000000797308 */ /* 0x0005e40000000800 */
[C---:B-1----:R-:W-:Y:S06]  /*1aae0*/  HMMA.16816.F32 R44, R8.reuse, R12, R44 ;  /* 0x0000000c082c723c */ /* 0x042fec000000182c */
[C---:B------:R-:W-:Y:S01]  /*1aaf0*/  HMMA.16816.F32 R40, R8.reuse, R14, R68 ;  /* 0x0000000e0828723c */ /* 0x040fe20000001844 */
[----:B------:R-:W1:Y:S05]  /*1ab00*/  LDSM.16.MT88.4 R12, [R180+0xe800] ;  /* 0x00e80000b40c783b */ /* 0x000e6a0000004200 */
[C---:B------:R-:W-:Y:S01]  /*1ab10*/  HMMA.16816.F32 R56, R8.reuse, R18, R48 ;  /* 0x000000120838723c */ /* 0x040fe20000001830 */
[----:B--2---:R-:W-:Y:S01]  /*1ab20*/  FFMA.FTZ R0, R174, R3, -R4 ;  /* 0x00000003ae007223 */ /* 0x004fe20000010804 */
[----:B------:R-:W-:Y:S01]  /*1ab30*/  MOV R174, R120 ;  /* 0x0000007800ae7202 */ /* 0x000fe20000000f00 */
[----:B------:R-:W2:Y:S01]  /*1ab40*/  LDSM.16.MT88.4 R48, [R179+0xf000] ;  /* 0x00f00000b330783b */ /* 0x000ea20000004200 */
[----:B------:R-:W-:Y:S01]  /*1ab50*/  MOV R71, R86 ;  /* 0x0000005600477202 */ /* 0x000fe20000000f00 */
[----:B------:R3:W4:Y:S01]  /*1ab60*/  MUFU.EX2 R123, R0 ;  /* 0x00000000007b7308 */ /* 0x0007220000000800 */
[----:B------:R-:W-:Y:S01]  /*1ab70*/  HMMA.16816.F32 R64, R8, R16, R32 ;  /* 0x000000100840723c */ /* 0x000fe20000001820 */
[----:B------:R-:W5:Y:S01]  /*1ab80*/  LDSM.16.MT88.4 R32, [R178+0xf000] ;  /* 0x00f00000b220783b */ /* 0x000f620000004200 */
[----:B------:R-:W-:-:S04]  /*1ab90*/  MOV R70, R88 ;  /* 0x0000005800467202 */ /* 0x000fc80000000f00 */
[C---:B------:R-:W-:Y:S06]  /*1aba0*/  HMMA.16816.F32 R16, R8.reuse, R24, R80 ;  /* 0x000000180810723c */ /* 0x040fec0000001850 */
[----:B------:R-:W-:Y:S01]  /*1abb0*/  HMMA.16816.F32 R24, R8, R26, R72 ;  /* 0x0000001a0818723c */ /* 0x000fe20000001848 */
[----:B---3--:R-:W-:Y:S01]  /*1abc0*/  FFMA.FTZ R0, R168, R3, -R4 ;  /* 0x00000003a8007223 */ /* 0x008fe20000010804 */
[----:B------:R-:W-:-:S03]  /*1abd0*/  MOV R168, R94 ;  /* 0x0000005e00a87202 */ /* 0x000fc60000000f00 */
[----:B------:R3:W-:Y:S01]  /*1abe0*/  MUFU.EX2 R122, R0 ;  /* 0x00000000007a7308 */ /* 0x0007e20000000800 */
[C---:B-1----:R-:W-:Y:S06]  /*1abf0*/  HMMA.16816.F32 R52, R8.reuse, R12, R52 ;  /* 0x0000000c0834723c */ /* 0x042fec0000001834 */
[----:B------:R-:W-:Y:S01]  /*1ac00*/  HMMA.16816.F32 R60, R8, R14, R60 ;  /* 0x0000000e083c723c */ /* 0x000fe2000000183c */
[----:B------:R-:W1:Y:S01]  /*1ac10*/  LDSM.16.MT88.4 R12, [R180+0xf000] ;  /* 0x00f00000b40c783b */ /* 0x000e620000004200 */
[----:B---3--:R-:W-:Y:S01]  /*1ac20*/  FFMA.FTZ R0, R204, R3, -R6 ;  /* 0x00000003cc007223 */ /* 0x008fe20000010806 */
[----:B------:R-:W-:-:S03]  /*1ac30*/  MOV R204, R93 ;  /* 0x0000005d00cc7202 */ /* 0x000fc60000000f00 */
[----:B------:R3:W-:Y:S01]  /*1ac40*/  MUFU.EX2 R120, R0 ;  /* 0x0000000000787308 */ /* 0x0007e20000000800 */
[----:B----4-:R-:W-:Y:S01]  /*1ac50*/  F2FP.F16.F32.PACK_AB R9, R123, R121 ;  /* 0x000000797b09723e */ /* 0x010fe200000000ff */
[----:B---3--:R-:W-:Y:S01]  /*1ac60*/  FFMA.FTZ R0, R201, R3, -R6 ;  /* 0x00000003c9007223 */ /* 0x008fe20000010806 */
[----:B------:R-:W-:-:S05]  /*1ac70*/  MOV R201, R105 ;  /* 0x0000006900c97202 */ /* 0x000fca0000000f00 */
[----:B------:R3:W4:Y:S02]  /*1ac80*/  MUFU.EX2 R117, R0 ;  /* 0x0000000000757308 */ /* 0x0007240000000800 */
[----:B---3--:R-:W-:Y:S01]  /*1ac90*/  FFMA.FTZ R0, R200, R3, -R6 ;  /* 0x00000003c8007223 */ /* 0x008fe20000010806 */
[----:B------:R-:W-:Y:S02]  /*1aca0*/  MOV R200, R161 ;  /* 0x000000a100c87202 */ /* 0x000fe40000000f00 */
[----:B------:R-:W-:-:S03]  /*1acb0*/  MOV R161, R112 ;  /* 0x0000007000a17202 */ /* 0x000fc60000000f00 */
[----:B------:R3:W-:Y:S01]  /*1acc0*/  MUFU.EX2 R115, R0 ;  /* 0x0000000000737308 */ /* 0x0007e20000000800 */
[----:B----4-:R-:W-:Y:S01]  /*1acd0*/  F2FP.F16.F32.PACK_AB R8, R117, R120 ;  /* 0x000000787508723e */ /* 0x010fe200000000ff */
[----:B---3--:R-:W-:Y:S01]  /*1ace0*/  FFMA.FTZ R0, R169, R3, -R6 ;  /* 0x00000003a9007223 */ /* 0x008fe20000010806 */
[----:B------:R-:W-:-:S05]  /*1acf0*/  MOV R169, R71 ;  /* 0x0000004700a97202 */ /* 0x000fca0000000f00 */
[----:B------:R3:W4:Y:S02]  /*1ad00*/  MUFU.EX2 R119, R0 ;  /* 0x0000000000777308 */ /* 0x0007240000000800 */
[----:B---3--:R-:W-:Y:S01]  /*1ad10*/  FFMA.FTZ R0, R170, R3, -R4 ;  /* 0x00000003aa007223 */ /* 0x008fe20000010804 */
[----:B----4-:R-:W-:Y:S02]  /*1ad20*/  F2FP.F16.F32.PACK_AB R10, R119, R115 ;  /* 0x00000073770a723e */ /* 0x010fe400000000ff */
[----:B------:R-:W-:-:S03]  /*1ad30*/  MOV R170, R198 ;  /* 0x000000c600aa7202 */ /* 0x000fc60000000f00 */
[----:B------:R3:W4:Y:S01]  /*1ad40*/  MUFU.EX2 R114, R0 ;  /* 0x0000000000727308 */ /* 0x0007220000000800 */
[----:B------:R-:W-:Y:S01]  /*1ad50*/  MOV R198, R102 ;  /* 0x0000006600c67202 */ /* 0x000fe20000000f00 */
[----:B---3--:R-:W-:Y:S01]  /*1ad60*/  FFMA.FTZ R0, R157, R3, -R4 ;  /* 0x000000039d007223 */ /* 0x008fe20000010804 */
[----:B----4-:R-:W-:Y:S02]  /*1ad70*/  F2FP.F16.F32.PACK_AB R11, R114, R122 ;  /* 0x0000007a720b723e */ /* 0x010fe400000000ff */
[----:B------:R-:W-:-:S03]  /*1ad80*/  MOV R157, R104 ;  /* 0x00000068009d7202 */ /* 0x000fc60000000f00 */
[----:B------:R3:W-:Y:S02]  /*1ad90*/  MUFU.EX2 R110, R0 ;  /* 0x00000000006e7308 */ /* 0x0007e40000000800 */
[C---:B--2---:R-:W-:Y:S06]  /*1ada0*/  HMMA.16816.F32 R84, R8.reuse, R48, R16 ;  /* 0x000000300854723c */ /* 0x044fec0000001810 */
[C---:B-----5:R-:W-:Y:S01]  /*1adb0*/  HMMA.16816.F32 R64, R8.reuse, R32, R64 ;  /* 0x000000200840723c */ /* 0x060fe20000001840 */
[----:B------:R-:W-:Y:S01]  /*1adc0*/  FADD.FTZ R16, R90, R20 ;  /* 0x000000145a107221 */ /* 0x000fe20000010000 */
[----:B------:R-:W-:Y:S01]  /*1add0*/  MOV R48, R103 ;  /* 0x0000006700307202 */ /* 0x000fe20000000f00 */
[----:B------:R-:W-:Y:S01]  /*1ade0*/  FADD.FTZ R17, R79, R78 ;  /* 0x0000004e4f117221 */ /* 0x000fe20000010000 */
[----:B------:R-:W-:Y:S01]  /*1adf0*/  MOV R49, R174 ;  /* 0x000000ae00317202 */ /* 0x000fe20000000f00 */
[----:B------:R-:W-:Y:S01]  /*1ae00*/  FADD.FTZ R16, R97, R16 ;  /* 0x0000001061107221 */ /* 0x000fe20000010000 */
[----:B------:R-:W-:Y:S01]  /*1ae10*/  HMMA.16816.F32 R56, R8, R34, R56 ;  /* 0x000000220838723c */ /* 0x000fe20000001838 */
[----:B---3--:R-:W-:Y:S01]  /*1ae20*/  FFMA.FTZ R0, R156, R3, -R4 ;  /* 0x000000039c007223 */ /* 0x008fe20000010804 */
[----:B------:R-:W-:-:S02]  /*1ae30*/  MOV R156, R106 ;  /* 0x0000006a009c7202 */ /* 0x000fc40000000f00 */
[----:B------:R-:W-:Y:S01]  /*1ae40*/  MOV R174, R100 ;  /* 0x0000006400ae7202 */ /* 0x000fe20000000f00 */
[----:B------:R2:W3:Y:S01]  /*1ae50*/  MUFU.EX2 R111, R0 ;  /* 0x00000000006f7308 */ /* 0x0004e20000000800 */
[C---:B------:R-:W-:Y:S01]  /*1ae60*/  HMMA.16816.F32 R32, R8.reuse, R28, R44 ;  /* 0x0000001c0820723c */ /* 0x040fe2000000182c */
[----:B------:R-:W-:Y:S05]  /*1ae70*/  LDSM.16.MT88.4 R44, [R180+0xf800] ;  /* 0x00f80000b42c783b */ /* 0x000fea0000004200 */
[C---:B------:R-:W-:Y:S01]  /*1ae80*/  HMMA.16816.F32 R40, R8.reuse, R30, R40 ;  /* 0x0000001e0828723c */ /* 0x040fe20000001828 */
[----:B------:R-:W4:Y:S05]  /*1ae90*/  LDSM.16.MT88.4 R28, [R178+0xf800] ;  /* 0x00f80000b21c783b */ /* 0x000f2a0000004200 */
[----:B------:R-:W-:Y:S01]  /*1aea0*/  HMMA.16816.F32 R88, R8, R50, R24 ;  /* 0x000000320858723c */ /* 0x000fe20000001818 */
[----:B------:R-:W5:Y:S01]  /*1aeb0*/  LDSM.16.MT88.4 R24, [R181+0xf800] ;  /* 0x00f80000b518783b */ /* 0x000f620000004200 */
[----:B--2---:R-:W-:Y:S01]  /*1aec0*/  FFMA.FTZ R0, R153, R3, -R4 ;  /* 0x0000000399007223 */ /* 0x004fe20000010804 */
[----:B------:R-:W-:-:S03]  /*1aed0*/  MOV R153, R101 ;  /* 0x0000006500997202 */ /* 0x000fc60000000f00 */
[C---:B-1----:R-:W-:Y:S01]  /*1aee0*/  HMMA.16816.F32 R92, R8.reuse, R12, R52 ;  /* 0x0000000c085c723c */ /* 0x042fe20000001834 */
[----:B------:R-:W-:Y:S01]  /*1aef0*/  LDSM.16.MT88.4 R52, [R178+0x10000] ;  /* 0x01000000b234783b */ /* 0x000fe20000004200 */
[----:B------:R1:W-:Y:S04]  /*1af00*/  MUFU.EX2 R112, R0 ;  /* 0x0000000000707308 */ /* 0x0003e80000000800 */
[----:B------:R-:W-:Y:S01]  /*1af10*/  HMMA.16816.F32 R80, R8, R14, R60 ;  /* 0x0000000e0850723c */ /* 0x000fe2000000183c */
[----:B------:R-:W-:Y:S01]  /*1af20*/  FADD.FTZ R13, R98, R17 ;  /* 0x00000011620d7221 */ /* 0x000fe20000010000 */
[----:B------:R-:W-:Y:S02]  /*1af30*/  FADD.FTZ R12, R70, R16 ;  /* 0x00000010460c7221 */ /* 0x000fe40000010000 */
[----:B------:R-:W2:Y:S01]  /*1af40*/  LDSM.16.MT88.4 R16, [R179+0xf800] ;  /* 0x00f80000b310783b */ /* 0x000ea20000004200 */
[----:B------:R-:W-:Y:S01]  /*1af50*/  FADD.FTZ R20, R99, R13 ;  /* 0x0000000d63147221 */ /* 0x000fe20000010000 */
[----:B------:R-:W-:Y:S01]  /*1af60*/  FADD.FTZ R13, R96, R12 ;  /* 0x0000000c600d7221 */ /* 0x000fe20000010000 */
[----:B---3--:R-:W-:Y:S01]  /*1af70*/  F2FP.F16.F32.PACK_AB R9, R111, R110 ;  /* 0x0000006e6f09723e */ /* 0x008fe200000000ff */
[----:B------:R-:W-:Y:S01]  /*1af80*/  FFMA.FTZ R14, R131, R3, -R4 ;  /* 0x00000003830e7223 */ /* 0x000fe20000010804 */
[----:B------:R-:W-:Y:S01]  /*1af90*/  FADD.FTZ R12, R153, R20 ;  /* 0x00000014990c7221 */ /* 0x000fe20000010000 */
[----:B------:R-:W-:-:S02]  /*1afa0*/  MOV R153, R48 ;  /* 0x0000003000997202 */ /* 0x000fc40000000f00 */
[----:B------:R-:W-:Y:S01]  /*1afb0*/  MUFU.EX2 R98, R14 ;  /* 0x0000000e00627308 */ /* 0x000fe20000000800 */
[----:B-1----:R-:W-:Y:S01]  /*1afc0*/  FFMA.FTZ R0, R152, R3, -R4 ;  /* 0x0000000398007223 */ /* 0x002fe20000010804 */
[----:B------:R-:W-:Y:S01]  /*1afd0*/  MOV R152, R156 ;  /* 0x0000009c00987202 */ /* 0x000fe20000000f00 */
[----:B------:R-:W-:Y:S01]  /*1afe0*/  FADD.FTZ R12, R153, R12 ;  /* 0x0000000c990c7221 */ /* 0x000fe20000010000 */
[----:B------:R-:W-:Y:S02]  /*1aff0*/  MOV R156, R49 ;  /* 0x00000031009c7202 */ /* 0x000fe40000000f00 */
[----:B------:R-:W-:Y:S02]  /*1b000*/  LDSM.16.MT88.4 R48, [R181+0x10000] ;  /* 0x01000000b530783b */ /* 0x000fe40000004200 */
        /* <DEDUP_REMOVED lines=14> */
[C---:B----4-:R-:W-:Y:S06]  /*1b0f0*/  HMMA.16816.F32 R72, R8.reuse, R28, R64 ;  /* 0x0000001c0848723c */ /* 0x050fec0000001840 */
[C---:B-----5:R-:W-:Y:S06]  /*1b100*/  HMMA.16816.F32 R64, R8.reuse, R24, R32 ;  /* 0x000000180840723c */ /* 0x060fec0000001820 */
[C---:B------:R-:W-:Y:S01]  /*1b110*/  HMMA.16816.F32 R60, R8.reuse, R26, R40 ;  /* 0x0000001a083c723c */ /* 0x040fe20000001828 */
[-CC-:B-1----:R-:W-:Y:S01]  /*1b120*/  FFMA.FTZ R0, R148, R3.reuse, -R4.reuse ;  /* 0x0000000394007223 */ /* 0x182fe20000010804 */
[----:B------:R-:W1:Y:S03]  /*1b130*/  LDSM.16.MT88.4 R24, [R180+0x10000] ;  /* 0x01000000b418783b */ /* 0x000e660000004200 */
[----:B------:R3:W-:Y:S01]  /*1b140*/  MUFU.EX2 R103, R0 ;  /* 0x0000000000677308 */ /* 0x0007e20000000800 */
[C---:B------:R-:W-:Y:S01]  /*1b150*/  HMMA.16816.F32 R68, R8.reuse, R30, R56 ;  /* 0x0000001e0844723c */ /* 0x040fe20000001838 */
[----:B------:R-:W4:Y:S05]  /*1b160*/  LDSM.16.MT88.4 R28, [R179+0x10000] ;  /* 0x01000000b31c783b */ /* 0x000f2a0000004200 */
[C---:B--2---:R-:W-:Y:S06]  /*1b170*/  HMMA.16816.F32 R56, R8.reuse, R16, R84 ;  /* 0x000000100838723c */ /* 0x044fec0000001854 */
[----:B------:R-:W-:Y:S01]  /*1b180*/  HMMA.16816.F32 R32, R8, R18, R88 ;  /* 0x000000120820723c */ /* 0x000fe20000001858 */
[----:B---3--:R-:W-:-:S05]  /*1b190*/  FFMA.FTZ R0, R130, R3, -R4 ;  /* 0x0000000382007223 */ /* 0x008fca0000010804 */
[C---:B------:R-:W-:Y:S01]  /*1b1a0*/  HMMA.16816.F32 R40, R8.reuse, R44, R92 ;  /* 0x0000002c0828723c */ /* 0x040fe2000000185c */
[----:B------:R2:W-:Y:S05]  /*1b1b0*/  MUFU.EX2 R104, R0 ;  /* 0x0000000000687308 */ /* 0x0005ea0000000800 */
[----:B------:R-:W-:Y:S07]  /*1b1c0*/  HMMA.16816.F32 R80, R8, R46, R80 ;  /* 0x0000002e0850723c */ /* 0x000fee0000001850 */
[----:B------:R-:W-:-:S04]  /*1b1d0*/  FFMA.FTZ R9, R211, R3, -R4 ;  /* 0x00000003d3097223 */ /* 0x000fc80000010804 */
[----:B------:R-:W-:Y:S01]  /*1b1e0*/  MUFU.EX2 R85, R9 ;  /* 0x0000000900557308 */ /* 0x000fe20000000800 */
[----:B--2---:R-:W-:-:S07]  /*1b1f0*/  FFMA.FTZ R0, R128, R3, -R4 ;  /* 0x0000000380007223 */ /* 0x004fce0000010804 */
[----:B------:R2:W3:Y:S02]  /*1b200*/  MUFU.EX2 R102, R0 ;  /* 0x0000000000667308 */ /* 0x0004e40000000800 */
[----:B--2---:R-:W-:Y:S01]  /*1b210*/  FFMA.FTZ R0, R129, R3, -R4 ;  /* 0x0000000381007223 */ /* 0x004fe20000010804 */
[----:B---3--:R-:W-:-:S05]  /*1b220*/  F2FP.F16.F32.PACK_AB R15, R102, R104 ;  /* 0x00000068660f723e */ /* 0x008fca00000000ff */
[----:B------:R2:W3:Y:S02]  /*1b230*/  MUFU.EX2 R101, R0 ;  /* 0x0000000000657308 */ /* 0x0004e40000000800 */
[----:B--2---:R-:W-:Y:S01]  /*1b240*/  FFMA.FTZ R0, R203, R3, -R6 ;  /* 0x00000003cb007223 */ /* 0x004fe20000010806 */
[----:B---3--:R-:W-:-:S05]  /*1b250*/  F2FP.F16.F32.PACK_AB R9, R98, R101 ;  /* 0x000000656209723e */ /* 0x008fca00000000ff */
[----:B------:R2:W-:Y:S02]  /*1b260*/  MUFU.EX2 R100, R0 ;  /* 0x0000000000647308 */ /* 0x0005e40000000800 */
[----:B--2---:R-:W-:-:S06]  /*1b270*/  FFMA.FTZ R0, R202, R3, -R6 ;  /* 0x00000003ca007223 */ /* 0x004fcc0000010806 */
[----:B------:R2:W-:Y:S02]  /*1b280*/  MUFU.EX2 R97, R0 ;  /* 0x0000000000617308 */ /* 0x0005e40000000800 */
[----:B--2---:R-:W-:-:S06]  /*1b290*/  FFMA.FTZ R0, R155, R3, -R6 ;  /* 0x000000039b007223 */ /* 0x004fcc0000010806 */
[----:B------:R2:W-:Y:S02]  /*1b2a0*/  MUFU.EX2 R99, R0 ;  /* 0x0000000000637308 */ /* 0x0005e40000000800 */
[----:B--2---:R-:W-:-:S06]  /*1b2b0*/  FFMA.FTZ R0, R150, R3, -R6 ;  /* 0x0000000396007223 */ /* 0x004fcc0000010806 */
[----:B------:R2:W3:Y:S02]  /*1b2c0*/  MUFU.EX2 R96, R0 ;  /* 0x0000000000607308 */ /* 0x0004e40000000800 */
[----:B--2---:R-:W-:Y:S01]  /*1b2d0*/  FADD.FTZ R0, R152, R13 ;  /* 0x0000000d98007221 */ /* 0x004fe20000010000 */
[----:B------:R-:W-:Y:S01]  /*1b2e0*/  FADD.FTZ R13, R157, R12 ;  /* 0x0000000c9d0d7221 */ /* 0x000fe20000010000 */
[----:B------:R-:W-:Y:S01]  /*1b2f0*/  FFMA.FTZ R12, R151, R3, -R4 ;  /* 0x00000003970c7223 */ /* 0x000fe20000010804 */
[----:B---3--:R-:W-:Y:S01]  /*1b300*/  F2FP.F16.F32.PACK_AB R14, R96, R99 ;  /* 0x00000063600e723e */ /* 0x008fe200000000ff */
[----:B------:R-:W-:Y:S01]  /*1b310*/  FADD.FTZ R0, R156, R0 ;  /* 0x000000009c007221 */ /* 0x000fe20000010000 */
[----:B------:R-:W-:Y:S01]  /*1b320*/  FADD.FTZ R16, R169, R13 ;  /* 0x0000000da9107221 */ /* 0x000fe20000010000 */
[----:B------:R2:W3:Y:S01]  /*1b330*/  MUFU.EX2 R90, R12 ;  /* 0x0000000c005a7308 */ /* 0x0004e20000000800 */
[----:B------:R-:W-:Y:S01]  /*1b340*/  F2FP.F16.F32.PACK_AB R13, R103, R106 ;  /* 0x0000006a670d723e */ /* 0x000fe200000000ff */
[----:B------:R-:W-:Y:S01]  /*1b350*/  FADD.FTZ R0, R170, R0 ;  /* 0x00000000aa007221 */ /* 0x000fe20000010000 */
[----:B------:R-:W-:Y:S01]  /*1b360*/  FADD.FTZ R8, R201, R16 ;  /* 0x00000010c9087221 */ /* 0x000fe20000010000 */
[----:B------:R-:W-:Y:S02]  /*1b370*/  LDSM.16.MT88.4 R152, [R181+0x11800] ;  /* 0x01180000b598783b */ /* 0x000fe40000004200 */
[----:B------:R-:W-:Y:S01]  /*1b380*/  FADD.FTZ R17, R200, R0 ;  /* 0x00000000c8117221 */ /* 0x000fe20000010000 */
[----:B------:R-:W-:Y:S01]  /*1b390*/  FFMA.FTZ R0, R205, R3, -R6 ;  /* 0x00000003cd007223 */ /* 0x000fe20000010806 */
[----:B------:R-:W-:-:S03]  /*1b3a0*/  FADD.FTZ R8, R168, R8 ;  /* 0x00000008a8087221 */ /* 0x000fc60000010000 */
[----:B------:R5:W-:Y:S01]  /*1b3b0*/  MUFU.EX2 R89, R0 ;  /* 0x0000000000597308 */ /* 0x000be20000000800 */
[----:B------:R-:W-:Y:S01]  /*1b3c0*/  FADD.FTZ R8, R198, R8 ;  /* 0x00000008c6087221 */ /* 0x000fe20000010000 */
[----:B--2---:R-:W-:Y:S02]  /*1b3d0*/  F2FP.F16.F32.PACK_AB R12, R97, R100 ;  /* 0x00000064610c723e */ /* 0x004fe400000000ff */
[----:B---3--:R-:W-:-:S05]  /*1b3e0*/  F2FP.F16.F32.PACK_AB R11, R85, R90 ;  /* 0x0000005a550b723e */ /* 0x008fca00000000ff */
[----:B------:R-:W-:Y:S01]  /*1b3f0*/  HMMA.16816.F32 R72, R12, R52, R72 ;  /* 0x000000340c48723c */ /* 0x000fe20000001848 */
[----:B-----5:R-:W-:-:S05]  /*1b400*/  FFMA.FTZ R0, R207, R3, -R6 ;  /* 0x00000003cf007223 */ /* 0x020fca0000010806 */
[C---:B------:R-:W-:Y:S01]  /*1b410*/  HMMA.16816.F32 R68, R12.reuse, R54, R68 ;  /* 0x000000360c44723c */ /* 0x040fe20000001844 */
[----:B------:R-:W2:Y:S01]  /*1b420*/  LDSM.16.MT88.4 R52, [R178+0x10800] ;  /* 0x01080000b234783b */ /* 0x000ea20000004200 */
[----:B------:R3:W-:Y:S04]  /*1b430*/  MUFU.EX2 R88, R0 ;  /* 0x0000000000587308 */ /* 0x0007e80000000800 */
[C---:B-1----:R-:W-:Y:S06]  /*1b440*/  HMMA.16816.F32 R40, R12.reuse, R24, R40 ;  /* 0x000000180c28723c */ /* 0x042fec0000001828 */
[C---:B------:R-:W-:Y:S06]  /*1b450*/  HMMA.16816.F32 R64, R12.reuse, R48, R64 ;  /* 0x000000300c40723c */ /* 0x040fec0000001840 */
[C---:B------:R-:W-:Y:S01]  /*1b460*/  HMMA.16816.F32 R60, R12.reuse, R50, R60 ;  /* 0x000000320c3c723c */ /* 0x040fe2000000183c */
[-CC-:B---3--:R-:W-:Y:S01]  /*1b470*/  FFMA.FTZ R0, R206, R3.reuse, -R6.reuse ;  /* 0x00000003ce007223 */ /* 0x188fe20000010806 */
[----:B------:R-:W1:Y:S03]  /*1b480*/  LDSM.16.MT88.4 R48, [R181+0x10800] ;  /* 0x01080000b530783b */ /* 0x000e660000004200 */
[----:B------:R3:W-:Y:S01]  /*1b490*/  MUFU.EX2 R87, R0 ;  /* 0x0000000000577308 */ /* 0x0007e20000000800 */
[C---:B----4-:R-:W-:Y:S06]  /*1b4a0*/  HMMA.16816.F32 R56, R12.reuse, R28, R56 ;  /* 0x0000001c0c38723c */ /* 0x050fec0000001838 */
[C---:B------:R-:W-:Y:S01]  /*1b4b0*/  HMMA.16816.F32 R44, R12.reuse, R30, R32 ;  /* 0x0000001e0c2c723c */ /* 0x040fe20000001820 */
[----:B------:R-:W4:Y:S04]  /*1b4c0*/  LDSM.16.MT88.4 R28, [R179+0x10800] ;  /* 0x01080000b31c783b */ /* 0x000f280000004200 */
[----:B------:R-:W-:Y:S01]  /*1b4d0*/  LDSM.16.MT88.4 R32, [R178+0x11000] ;  /* 0x01100000b220783b */ /* 0x000fe20000004200 */
[----:B------:R-:W-:Y:S01]  /*1b4e0*/  HMMA.16816.F32 R24, R12, R26, R80 ;  /* 0x0000001a0c18723c */ /* 0x000fe20000001850 */
[----:B---3--:R-:W-:-:S06]  /*1b4f0*/  FFMA.FTZ R0, R210, R3, -R6 ;  /* 0x00000003d2007223 */ /* 0x008fcc0000010806 */
[-CC-:B------:R-:W-:Y:S01]  /*1b500*/  FFMA.FTZ R12, R215, R3.reuse, -R4.reuse ;  /* 0x00000003d70c7223 */ /* 0x180fe20000010804 */
[----:B------:R3:W5:Y:S01]  /*1b510*/  MUFU.EX2 R86, R0 ;  /* 0x0000000000567308 */ /* 0x0007620000000800 */
[----:B------:R-:W-:-:S07]  /*1b520*/  FFMA.FTZ R14, R230, R3, -R4 ;  /* 0x00000003e60e7223 */ /* 0x000fce0000010804 */
[----:B------:R2:W-:Y:S01]  /*1b530*/  MUFU.EX2 R79, R12 ;  /* 0x0000000c004f7308 */ /* 0x0005e20000000800 */
[----:B---3--:R-:W-:Y:S01]  /*1b540*/  FADD.FTZ R0, R204, R17 ;  /* 0x00000011cc007221 */ /* 0x008fe20000010000 */
[----:B------:R-:W-:Y:S01]  /*1b550*/  FADD.FTZ R17, R197, R8 ;  /* 0x00000008c5117221 */ /* 0x000fe20000010000 */
[----:B------:R-:W-:Y:S01]  /*1b560*/  FFMA.FTZ R8, R214, R3, -R4 ;  /* 0x00000003d6087223 */ /* 0x000fe20000010804 */
[----:B-----5:R-:W-:Y:S01]  /*1b570*/  F2FP.F16.F32.PACK_AB R10, R86, R87 ;  /* 0x00000057560a723e */ /* 0x020fe200000000ff */
[----:B------:R-:W-:-:S03]  /*1b580*/  FADD.FTZ R0, R174, R0 ;  /* 0x00000000ae007221 */ /* 0x000fc60000010000 */
[----:B------:R3:W-:Y:S01]  /*1b590*/  MUFU.EX2 R84, R8 ;  /* 0x0000000800547308 */ /* 0x0007e20000000800 */
[----:B------:R-:W-:-:S04]  /*1b5a0*/  FADD.FTZ R0, R175, R0 ;  /* 0x00000000af007221 */ /* 0x000fc80000010000 */
[----:B------:R-:W-:Y:S01]  /*1b5b0*/  FADD.FTZ R16, R208, R0 ;  /* 0x00000000d0107221 */ /* 0x000fe20000010000 */
[----:B------:R-:W-:-:S03]  /*1b5c0*/  FADD.FTZ R0, R209, R17 ;  /* 0x00000011d1007221 */ /* 0x000fc60000010000 */
[----:B------:R-:W-:Y:S01]  /*1b5d0*/  FADD.FTZ R13, R213, R16 ;  /* 0x00000010d50d7221 */ /* 0x000fe20000010000 */
[----:B--2---:R-:W-:Y:S01]  /*1b5e0*/  FADD.FTZ R12, R173, R0 ;  /* 0x00000000ad0c7221 */ /* 0x004fe20000010000 */
[----:B------:R-:W2:Y:S02]  /*1b5f0*/  LDSM.16.MT88.4 R16, [R180+0x10800] ;  /* 0x01080000b410783b */ /* 0x000ea40000004200 */
[----:B------:R-:W-:Y:S01]  /*1b600*/  FADD.FTZ R0, R196, R13 ;  /* 0x0000000dc4007221 */ /* 0x000fe20000010000 */
[----:B------:R-:W-:Y:S01]  /*1b610*/  FFMA.FTZ R13, R216, R3, -R4 ;  /* 0x00000003d80d7223 */ /* 0x000fe20000010804 */
[----:B------:R-:W-:Y:S01]  /*1b620*/  FADD.FTZ R12, R199, R12 ;  /* 0x0000000cc70c7221 */ /* 0x000fe20000010000 */
[----:B---3--:R-:W-:Y:S01]  /*1b630*/  F2FP.F16.F32.PACK_AB R8, R88, R89 ;  /* 0x000000595808723e */ /* 0x008fe200000000ff */
[----:B------:R-:W-:Y:S01]  /*1b640*/  FADD.FTZ R0, R163, R0 ;  /* 0x00000000a3007221 */ /* 0x000fe20000010000 */
[----:B------:R3:W-:Y:S03]  /*1b650*/  MUFU.EX2 R78, R13 ;  /* 0x0000000d004e7308 */ /* 0x0007e60000000800 */
[----:B------:R-:W-:-:S02]  /*1b660*/  FADD.FTZ R0, R194, R0 ;  /* 0x00000000c2007221 */ /* 0x000fc40000010000 */
[----:B------:R-:W-:Y:S02]  /*1b670*/  HMMA.16816.F32 R68, R8, R54, R68 ;  /* 0x000000360844723c */ /* 0x000fe40000001844 */
[----:B------:R-:W-:-:S04]  /*1b680*/  FADD.FTZ R0, R193, R0 ;  /* 0x00000000c1007221 */ /* 0x000fc80000010000 */
[----:B------:R-:W-:Y:S01]  /*1b690*/  FADD.FTZ R0, R162, R0 ;  /* 0x00000000a2007221 */ /* 0x000fe20000010000 */
[C---:B------:R-:W-:Y:S03]  /*1b6a0*/  HMMA.16816.F32 R72, R8.reuse, R52, R72 ;  /* 0x000000340848723c */ /* 0x040fe60000001848 */
[----:B------:R-:W-:Y:S01]  /*1b6b0*/  FADD.FTZ R0, R161, R0 ;  /* 0x00000000a1007221 */ /* 0x000fe20000010000 */
[----:B---3--:R-:W-:Y:S01]  /*1b6c0*/  FADD.FTZ R13, R172, R12 ;  /* 0x0000000cac0d7221 */ /* 0x008fe20000010000 */
[----:B------:R-:W-:Y:S02]  /*1b6d0*/  FFMA.FTZ R12, R220, R3, -R6 ;  /* 0x00000003dc0c7223 */ /* 0x000fe40000010806 */
[----:B------:R-:W-:Y:S01]  /*1b6e0*/  FADD.FTZ R0, R249, R0 ;  /* 0x00000000f9007221 */ /* 0x000fe20000010000 */
[----:B-1----:R-:W-:Y:S01]  /*1b6f0*/  HMMA.16816.F32 R64, R8, R48, R64 ;  /* 0x000000300840723c */ /* 0x002fe20000001840 */
[----:B------:R-:W-:-:S02]  /*1b700*/  FADD.FTZ R13, R77, R13 ;  /* 0x0000000d4d0d7221 */ /* 0x000fc40000010000 */
[----:B------:R1:W-:Y:S01]  /*1b710*/  MUFU.EX2 R77, R12 ;  /* 0x0000000c004d7308 */ /* 0x0003e20000000800 */
[----:B------:R-:W-:Y:S01]  /*1b720*/  FADD.FTZ R0, R250, R0 ;  /* 0x00000000fa007221 */ /* 0x000fe20000010000 */
[----:B------:R-:W-:Y:S01]  /*1b730*/  FADD.FTZ R13, R195, R13 ;  /* 0x0000000dc30d7221 */ /* 0x000fe20000010000 */
[----:B------:R-:W-:Y:S02]  /*1b740*/  HMMA.16816.F32 R60, R8, R50, R60 ;  /* 0x00000032083c723c */ /* 0x000fe4000000183c */
[----:B------:R-:W-:Y:S01]  /*1b750*/  FADD.FTZ R0, R167, R0 ;  /* 0x00000000a7007221 */ /* 0x000fe20000010000 */
[----:B------:R-:W-:-:S03]  /*1b760*/  FADD.FTZ R13, R192, R13 ;  /* 0x0000000dc00d7221 */ /* 0x000fc60000010000 */
[----:B------:R-:W-:Y:S01]  /*1b770*/  FADD.FTZ R0, R244, R0 ;  /* 0x00000000f4007221 */ /* 0x000fe20000010000 */
[----:B------:R-:W-:Y:S01]  /*1b780*/  FADD.FTZ R13, R166, R13 ;  /* 0x0000000da60d7221 */ /* 0x000fe20000010000 */
[----:B----4-:R-:W-:Y:S02]  /*1b790*/  HMMA.16816.F32 R48, R8, R30, R44 ;  /* 0x0000001e0830723c */ /* 0x010fe4000000182c */
[----:B------:R-:W-:Y:S01]  /*1b7a0*/  FADD.FTZ R0, R241, R0 ;  /* 0x00000000f1007221 */ /* 0x000fe20000010000 */
[----:B------:R-:W-:Y:S01]  /*1b7b0*/  FADD.FTZ R13, R248, R13 ;  /* 0x0000000df80d7221 */ /* 0x000fe20000010000 */
[----:B-1----:R-:W-:-:S03]  /*1b7c0*/  FFMA.FTZ R12, R218, R3, -R6 ;  /* 0x00000003da0c7223 */ /* 0x002fc60000010806 */
[----:B------:R-:W-:Y:S01]  /*1b7d0*/  FADD.FTZ R13, R247, R13 ;  /* 0x0000000df70d7221 */ /* 0x000fe20000010000 */
[----:B------:R-:W-:Y:S01]  /*1b7e0*/  FADD.FTZ R0, R243, R0 ;  /* 0x00000000f3007221 */ /* 0x000fe20000010000 */
[----:B--2---:R-:W-:Y:S01]  /*1b7f0*/  HMMA.16816.F32 R44, R8, R16, R40 ;  /* 0x00000010082c723c */ /* 0x004fe20000001828 */
[----:B------:R1:W2:Y:S01]  /*1b800*/  MUFU.EX2 R55, R12 ;  /* 0x0000000c00377308 */ /* 0x0002a20000000800 */
[----:B------:R-:W-:-:S04]  /*1b810*/  FADD.FTZ R13, R245, R13 ;  /* 0x0000000df50d7221 */ /* 0x000fc80000010000 */
[----:B------:R-:W-:Y:S01]  /*1b820*/  FADD.FTZ R13, R246, R13 ;  /* 0x0000000df60d7221 */ /* 0x000fe20000010000 */
[C---:B------:R-:W-:Y:S01]  /*1b830*/  HMMA.16816.F32 R40, R8.reuse, R18, R24 ;  /* 0x000000120828723c */ /* 0x040fe20000001818 */
[----:B------:R-:W3:Y:S02]  /*1b840*/  LDSM.16.MT88.4 R24, [R179+0x11000] ;  /* 0x01100000b318783b */ /* 0x000ee40000004200 */
[----:B------:R-:W-:Y:S02]  /*1b850*/  FADD.FTZ R13, R240, R13 ;  /* 0x0000000df00d7221 */ /* 0x000fe40000010000 */
[----:B------:R-:W-:Y:S01]  /*1b860*/  LDSM.16.MT88.4 R16, [R180+0x11000] ;  /* 0x01100000b410783b */ /* 0x000fe20000004200 */
[----:B------:R-:W-:Y:S01]  /*1b870*/  HMMA.16816.F32 R56, R8, R28, R56 ;  /* 0x0000001c0838723c */ /* 0x000fe20000001838 */
[----:B------:R-:W-:Y:S02]  /*1b880*/  FADD.FTZ R13, R239, R13 ;  /* 0x0000000def0d7221 */ /* 0x000fe40000010000 */
[----:B------:R-:W4:Y:S01]  /*1b890*/  LDSM.16.MT88.4 R28, [R181+0x11000] ;  /* 0x01100000b51c783b */ /* 0x000f220000004200 */
[----:B-1----:R-:W-:Y:S01]  /*1b8a0*/  FFMA.FTZ R12, R224, R3, -R6 ;  /* 0x00000003e00c7223 */ /* 0x002fe20000010806 */
[----:B------:R-:W-:-:S02]  /*1b8b0*/  FADD.FTZ R13, R37, R13 ;  /* 0x0000000d250d7221 */ /* 0x000fc40000010000 */
[----:B--2---:R-:W-:Y:S01]  /*1b8c0*/  F2FP.F16.F32.PACK_AB R8, R55, R77 ;  /* 0x0000004d3708723e */ /* 0x004fe200000000ff */
[----:B------:R1:W-:Y:S01]  /*1b8d0*/  MUFU.EX2 R54, R12 ;  /* 0x0000000c00367308 */ /* 0x0003e20000000800 */
[----:B------:R-:W-:Y:S01]  /*1b8e0*/  FADD.FTZ R13, R238, R13 ;  /* 0x0000000dee0d7221 */ /* 0x000fe20000010000 */
[----:B------:R-:W-:Y:S01]  /*1b8f0*/  F2FP.F16.F32.PACK_AB R9, R79, R84 ;  /* 0x000000544f09723e */ /* 0x000fe200000000ff */
[----:B-1----:R-:W-:-:S05]  /*1b900*/  FFMA.FTZ R12, R226, R3, -R6 ;  /* 0x00000003e20c7223 */ /* 0x002fca0000010806 */
[----:B------:R1:W2:Y:S02]  /*1b910*/  MUFU.EX2 R53, R12 ;  /* 0x0000000c00357308 */ /* 0x0002a40000000800 */
[----:B-1----:R-:W-:Y:S01]  /*1b920*/  FFMA.FTZ R12, R228, R3, -R4 ;  /* 0x00000003e40c7223 */ /* 0x002fe20000010804 */
[----:B--2---:R-:W-:-:S05]  /*1b930*/  F2FP.F16.F32.PACK_AB R10, R53, R54 ;  /* 0x00000036350a723e */ /* 0x004fca00000000ff */
[----:B------:R1:W2:Y:S02]  /*1b940*/  MUFU.EX2 R52, R12 ;  /* 0x0000000c00347308 */ /* 0x0002a40000000800 */
[----:B-1----:R-:W-:Y:S01]  /*1b950*/  FADD.FTZ R12, R242, R0 ;  /* 0x00000000f20c7221 */ /* 0x002fe20000010000 */
[-C--:B------:R-:W-:Y:S01]  /*1b960*/  FFMA.FTZ R0, R229, R3.reuse, -R4 ;  /* 0x00000003e5007223 */ /* 0x080fe20000010804 */
[----:B--2---:R-:W-:Y:S02]  /*1b970*/  F2FP.F16.F32.PACK_AB R11, R52, R78 ;  /* 0x0000004e340b723e */ /* 0x004fe400000000ff */
[----:B------:R-:W-:Y:S02]  /*1b980*/  FADD.FTZ R12, R237, R12 ;  /* 0x0000000ced0c7221 */ /* 0x000fe40000010000 */
[----:B------:R1:W-:Y:S03]  /*1b990*/  MUFU.EX2 R37, R0 ;  /* 0x0000000000257308 */ /* 0x0003e60000000800 */
[C---:B---3--:R-:W-:Y:S06]  /*1b9a0*/  HMMA.16816.F32 R148, R8.reuse, R24, R56 ;  /* 0x000000180894723c */ /* 0x048fec0000001838 */
[C---:B----4-:R-:W-:Y:S06]  /*1b9b0*/  HMMA.16816.F32 R156, R8.reuse, R28, R64 ;  /* 0x0000001c089c723c */ /* 0x050fec0000001840 */
[C---:B------:R-:W-:Y:S01]  /*1b9c0*/  HMMA.16816.F32 R60, R8.reuse, R30, R60 ;  /* 0x0000001e083c723c */ /* 0x040fe2000000183c */
[----:B-1----:R-:W-:Y:S01]  /*1b9d0*/  FADD.FTZ R0, R164, R12 ;  /* 0x0000000ca4007221 */ /* 0x002fe20000010000 */
[----:B------:R-:W-:Y:S01]  /*1b9e0*/  FADD.FTZ R12, R36, R13 ;  /* 0x0000000d240c7221 */ /* 0x000fe20000010000 */
[----:B------:R-:W-:Y:S01]  /*1b9f0*/  FFMA.FTZ R13, R231, R3, -R4 ;  /* 0x00000003e70d7223 */ /* 0x000fe20000010804 */
[----:B------:R-:W1:Y:S01]  /*1ba00*/  MUFU.EX2 R36, R14 ;  /* 0x0000000e00247308 */ /* 0x000e620000000800 */
[----:B------:R-:W-:Y:S01]  /*1ba10*/  FADD.FTZ R0, R165, R0 ;  /* 0x00000000a5007221 */ /* 0x000fe20000010000 */
[----:B------:R-:W-:Y:S01]  /*1ba20*/  FADD.FTZ R12, R147, R12 ;  /* 0x0000000c930c7221 */ /* 0x000fe20000010000 */
[----:B------:R-:W-:Y:S02]  /*1ba30*/  HMMA.16816.F32 R164, R8, R32, R72 ;  /* 0x0000002008a4723c */ /* 0x000fe40000001848 */
[----:B------:R-:W-:Y:S01]  /*1ba40*/  FADD.FTZ R0, R212, R0 ;  /* 0x00000000d4007221 */ /* 0x000fe20000010000 */
[----:B------:R-:W-:-:S02]  /*1ba50*/  FADD.FTZ R12, R21, R12 ;  /* 0x0000000c150c7221 */ /* 0x000fc40000010000 */
[----:B------:R2:W-:Y:S01]  /*1ba60*/  MUFU.EX2 R21, R13 ;  /* 0x0000000d00157308 */ /* 0x0005e20000000800 */
[----:B------:R-:W-:Y:S01]  /*1ba70*/  FADD.FTZ R0, R146, R0 ;  /* 0x0000000092007221 */ /* 0x000fe20000010000 */
[----:B------:R-:W-:Y:S01]  /*1ba80*/  FADD.FTZ R12, R160, R12 ;  /* 0x0000000ca00c7221 */ /* 0x000fe20000010000 */
[----:B------:R-:W-:Y:S01]  /*1ba90*/  HMMA.16816.F32 R32, R8, R34, R68 ;  /* 0x000000220820723c */ /* 0x000fe20000001844 */
[----:B------:R-:W3:Y:S01]  /*1baa0*/  LDSM.16.MT88.4 R160, [R178+0x11800] ;  /* 0x01180000b2a0783b */ /* 0x000ee20000004200 */
[----:B------:R-:W-:Y:S01]  /*1bab0*/  FADD.FTZ R0, R143, R0 ;  /* 0x000000008f007221 */ /* 0x000fe20000010000 */
[----:B------:R-:W-:-:S03]  /*1bac0*/  FADD.FTZ R12, R142, R12 ;  /* 0x0000000c8e0c7221 */ /* 0x000fc60000010000 */
[----:B------:R-:W-:Y:S01]  /*1bad0*/  FADD.FTZ R0, R144, R0 ;  /* 0x0000000090007221 */ /* 0x000fe20000010000 */
[----:B------:R-:W-:Y:S01]  /*1bae0*/  FADD.FTZ R12, R141, R12 ;  /* 0x0000000c8d0c7221 */ /* 0x000fe20000010000 */
[C---:B------:R-:W-:Y:S02]  /*1baf0*/  HMMA.16816.F32 R24, R8.reuse, R26, R48 ;  /* 0x0000001a0818723c */ /* 0x040fe40000001830 */
[----:B------:R-:W-:Y:S01]  /*1bb00*/  FADD.FTZ R0, R145, R0 ;  /* 0x0000000091007221 */ /* 0x000fe20000010000 */
[----:B------:R-:W-:Y:S01]  /*1bb10*/  FADD.FTZ R12, R139, R12 ;  /* 0x0000000c8b0c7221 */ /* 0x000fe20000010000 */
[----:B------:R-:W4:Y:S01]  /*1bb20*/  LDSM.16.MT88.4 R144, [R179+0x11800] ;  /* 0x01180000b390783b */ /* 0x000f220000004200 */
[----:B--2---:R-:W-:Y:S01]  /*1bb30*/  FFMA.FTZ R13, R232, R3, -R6 ;  /* 0x00000003e80d7223 */ /* 0x004fe20000010806 */
[----:B------:R-:W-:Y:S01]  /*1bb40*/  FADD.FTZ R0, R138, R0 ;  /* 0x000000008a007221 */ /* 0x000fe20000010000 */
[----:B------:R-:W-:Y:S01]  /*1bb50*/  FADD.FTZ R12, R140, R12 ;  /* 0x0000000c8c0c7221 */ /* 0x000fe20000010000 */
[----:B------:R-:W-:Y:S01]  /*1bb60*/  HMMA.16816.F32 R44, R8, R16, R44 ;  /* 0x00000010082c723c */ /* 0x000fe2000000182c */
[----:B------:R2:W-:Y:S01]  /*1bb70*/  MUFU.EX2 R20, R13 ;  /* 0x0000000d00147308 */ /* 0x0005e20000000800 */
[----:B------:R-:W-:Y:S01]  /*1bb80*/  FADD.FTZ R0, R134, R0 ;  /* 0x0000000086007221 */ /* 0x000fe20000010000 */
[----:B------:R-:W-:-:S03]  /*1bb90*/  FADD.FTZ R12, R135, R12 ;  /* 0x0000000c870c7221 */ /* 0x000fc60000010000 */
[----:B------:R-:W-:Y:S01]  /*1bba0*/  FADD.FTZ R0, R136, R0 ;  /* 0x0000000088007221 */ /* 0x000fe20000010000 */
[----:B------:R-:W-:Y:S01]  /*1bbb0*/  HMMA.16816.F32 R40, R8, R18, R40 ;  /* 0x000000120828723c */ /* 0x000fe20000001828 */
[----:B------:R-:W5:Y:S02]  /*1bbc0*/  LDSM.16.MT88.4 R8, [R180+0x11800] ;  /* 0x01180000b408783b */ /* 0x000f640000004200 */
[----:B------:R-:W-:Y:S01]  /*1bbd0*/  FADD.FTZ R0, R137, R0 ;  /* 0x0000000089007221 */ /* 0x000fe20000010000 */
[----:B-1----:R-:W-:Y:S01]  /*1bbe0*/  F2FP.F16.F32.PACK_AB R137, R36, R37 ;  /* 0x000000252489723e */ /* 0x002fe200000000ff */
[----:B--2---:R-:W-:-:S04]  /*1bbf0*/  FFMA.FTZ R13, R233, R3, -R6 ;  /* 0x00000003e90d7223 */ /* 0x004fc80000010806 */
[----:B------:R1:W2:Y:S02]  /*1bc00*/  MUFU.EX2 R15, R13 ;  /* 0x0000000d000f7308 */ /* 0x0002a40000000800 */
[----:B-1----:R-:W-:Y:S01]  /*1bc10*/  FFMA.FTZ R13, R234, R3, -R6 ;  /* 0x00000003ea0d7223 */ /* 0x002fe20000010806 */
[----:B--2---:R-:W-:-:S05]  /*1bc20*/  F2FP.F16.F32.PACK_AB R136, R15, R20 ;  /* 0x000000140f88723e */ /* 0x004fca00000000ff */
[----:B------:R1:W-:Y:S02]  /*1bc30*/  MUFU.EX2 R14, R13 ;  /* 0x0000000d000e7308 */ /* 0x0003e40000000800 */
[-C--:B-1----:R-:W-:Y:S01]  /*1bc40*/  FFMA.FTZ R13, R235, R3.reuse, -R6 ;  /* 0x00000003eb0d7223 */ /* 0x082fe20000010806 */
[----:B------:R-:W-:Y:S01]  /*1bc50*/  FADD.FTZ R6, R127, R12 ;  /* 0x0000000c7f067221 */ /* 0x000fe20000010000 */
[----:B------:R-:W-:-:S03]  /*1bc60*/  FFMA.FTZ R3, R236, R3, -R4 ;  /* 0x00000003ec037223 */ /* 0x000fc60000010804 */
[----:B------:R-:W-:Y:S01]  /*1bc70*/  FADD.FTZ R12, R125, R6 ;  /* 0x000000067d0c7221 */ /* 0x000fe20000010000 */
[----:B------:R-:W-:Y:S01]  /*1bc80*/  FADD.FTZ R6, R124, R0 ;  /* 0x000000007c067221 */ /* 0x000fe20000010000 */
[----:B------:R-:W1:Y:S02]  /*1bc90*/  MUFU.EX2 R13, R13 ;  /* 0x0000000d000d7308 */ /* 0x000e640000000800 */
[----:B------:R-:W-:Y:S01]  /*1bca0*/  FADD.FTZ R0, R126, R12 ;  /* 0x0000000c7e007221 */ /* 0x000fe20000010000 */
[----:B------:R-:W-:-:S05]  /*1bcb0*/  FADD.FTZ R4, R121, R6 ;  /* 0x0000000679047221 */ /* 0x000fca0000010000 */
[----:B------:R2:W3:Y:S01]  /*1bcc0*/  MUFU.EX2 R6, R3 ;  /* 0x0000000300067308 */ /* 0x0004e20000000800 */
[----:B-1----:R-:W-:Y:S01]  /*1bcd0*/  F2FP.F16.F32.PACK_AB R138, R13, R14 ;  /* 0x0000000e0d8a723e */ /* 0x002fe200000000ff */
[----:B--2---:R-:W-:Y:S01]  /*1bce0*/  FADD.FTZ R3, R120, R0 ;  /* 0x0000000078037221 */ /* 0x004fe20000010000 */
[----:B------:R-:W-:Y:S01]  /*1bcf0*/  FADD.FTZ R0, R123, R4 ;  /* 0x000000047b007221 */ /* 0x000fe20000010000 */
[----:B---3--:R-:W-:Y:S02]  /*1bd00*/  F2FP.F16.F32.PACK_AB R139, R6, R21 ;  /* 0x00000015068b723e */ /* 0x008fe400000000ff */
[----:B------:R-:W-:Y:S01]  /*1bd10*/  FADD.FTZ R3, R117, R3 ;  /* 0x0000000375037221 */ /* 0x000fe20000010000 */
[----:B------:R-:W-:-:S03]  /*1bd20*/  FADD.FTZ R0, R122, R0 ;  /* 0x000000007a007221 */ /* 0x000fc60000010000 */
[----:B------:R-:W-:Y:S01]  /*1bd30*/  FADD.FTZ R3, R115, R3 ;  /* 0x0000000373037221 */ /* 0x000fe20000010000 */
[----:B------:R-:W-:Y:S01]  /*1bd40*/  FADD.FTZ R0, R114, R0 ;  /* 0x0000000072007221 */ /* 0x000fe20000010000 */
[----:B------:R-:W-:Y:S02]  /*1bd50*/  HMMA.16816.F32 R164, R136, R160, R164 ;  /* 0x000000a088a4723c */ /* 0x000fe400000018a4 */
        /* <DEDUP_REMOVED lines=29> */
[----:B-----5:R-:W-:Y:S02]  /*1bf30*/  HMMA.16816.F32 R140, R136, R8, R44 ;  /* 0x00000008888c723c */ /* 0x020fe4000000182c */
        /* <DEDUP_REMOVED lines=17> */
[----:B------:R-:W-:-:S05]  /*1c050*/  FADD.FTZ R0, R13, R3 ;  /* 0x000000030d007221 */ /* 0x000fca0000010000 */
[----:B------:R1:W-:Y:S04]  /*1c060*/  STL [R1+0x4], R0 ;  /* 0x0000040001007387 */ /* 0x0003e80000100800 */
[----:B------:R1:W-:Y:S01]  /*1c070*/  STL [R1], R4 ;  /* 0x0000000401007387 */ /* 0x0003e20000100800 */
[----:B------:R-:W-:Y:S05]  /*1c080*/  @!P2 BRA `(.L_x_1169) ;  /* 0x0000008c0050a947 */ /* 0x000fea0003800000 */
[----:B------:R-:W2:Y:S01]  /*1c090*/  LDL R226, [R1+0x110] ;  /* 0x0001100001e27983 */ /* 0x000ea20000100800 */
[----:B------:R-:W-:-:S04]  /*1c0a0*/  DEPBAR.LE SB0, 0x0 ;  /* 0x000080000000791a */ /* 0x000fc80000000000 */
[----:B------:R-:W-:Y:S05]  /*1c0b0*/  WARPSYNC.ALL ;  /* 0x0000000000007948 */ /* 0x000fea0003800000 */
[----:B------:R-:W-:Y:S01]  /*1c0c0*/  BSSY B0, `(.L_x_1170) ;  /* 0x0000047000007945 */ /* 0x000fe20003800000 */
[----:B------:R-:W-:Y:S01]  /*1c0d0*/  BAR.SYNC.DEFER_BLOCKING 0x0 ;  /* 0x0000000000007b1d */ /* 0x000fe20000010000 */
[----:B--2---:R-:W-:-:S05]  /*1c0e0*/  IADD3 R252, R226, -0x2, RZ ;  /* 0xfffffffee2fc7810 */ /* 0x004fca0007ffe0ff */
[----:B------:R-:W-:Y:S05]  /*1c0f0*/  @!P0 BRA `(.L_x_1171) ;  /* 0x0000000400008947 */ /* 0x000fea0003800000 */
[----:B------:R-:W1:Y:S01]  /*1c100*/  LD.E R3, desc[UR6][R22.64+0x170] ;  /* 0x0001700616037980 */ /* 0x000e62000c101900 */
[----:B------:R-:W-:-:S04]  /*1c110*/  SHF.L.U32 R10, R252, 0x8, RZ ;  /* 0x00000008fc0a7819 */ /* 0x000fc800000006ff */
[----:B------:R-:W-:-:S04]  /*1c120*/  IADD3 R12, R10, 0x100, RZ ;  /* 0x000001000a0c7810 */ /* 0x000fc80007ffe0ff */
[----:B------:R-:W-:Y:S02]  /*1c130*/  IABS R11, R12 ;  /* 0x0000000c000b7213 */ /* 0x000fe40000000000 */
[-C--:B-1----:R-:W-:Y:S02]  /*1c140*/  IABS R0, R3.reuse ;  /* 0x0000000300007213 */ /* 0x082fe40000000000 */
[-C--:B------:R-:W-:Y:S02]  /*1c150*/  IABS R13, R3.reuse ;  /* 0x00000003000d7213 */ /* 0x080fe40000000000 */
[----:B------:R-:W1:Y:S01]  /*1c160*/  I2F.RP R8, R0 ;  /* 0x0000000000087306 */ /* 0x000e620000209400 */
[----:B------:R-:W-:-:S04]  /*1c170*/  LOP3.LUT R12, R12, R3, RZ, 0x3c, !PT ;  /* 0x000000030c0c7212 */ /* 0x000fc800078e3cff */
[----:B------:R-:W-:-:S03]  /*1c180*/  ISETP.GE.AND P3, PT, R12, RZ, PT ;  /* 0x000000ff0c00720c */ /* 0x000fc60003f66270 */
[----:B-1----:R-:W1:Y:S02]  /*1c190*/  MUFU.RCP R8, R8 ;  /* 0x0000000800087308 */ /* 0x002e640000001000 */
[----:B-1----:R-:W-:-:S06]  /*1c1a0*/  VIADD R8, R8, 0xffffffe ;  /* 0x0ffffffe08087836 */ /* 0x002fcc0000000000 */
[----:B------:R-:W1:Y:S02]  /*1c1b0*/  F2I.FTZ.U32.TRUNC.NTZ R9, R8 ;  /* 0x0000000800097305 */ /* 0x000e64000021f000 */
[----:B-1----:R-:W-:Y:S02]  /*1c1c0*/  IMAD.MOV R4, RZ, RZ, -R9 ;  /* 0x000000ffff047224 */ /* 0x002fe400078e0a09 */
[----:B------:R-:W-:Y:S02]  /*1c1d0*/  IMAD.MOV.U32 R8, RZ, RZ, RZ ;  /* 0x000000ffff087224 */ /* 0x000fe400078e00ff */
[----:B------:R-:W-:Y:S01]  /*1c1e0*/  IMAD.MOV.U32 R6, RZ, RZ, R4 ;  /* 0x000000ffff067224 */ /* 0x000fe200078e0004 */
[----:B------:R-:W-:Y:S02]  /*1c1f0*/  IABS R4, R10 ;  /* 0x0000000a00047213 */ /* 0x000fe40000000000 */
[----:B------:R-:W-:Y:S01]  /*1c200*/  LOP3.LUT R10, R10, R3, RZ, 0x3c, !PT ;  /* 0x000000030a0a7212 */ /* 0x000fe200078e3cff */
[----:B------:R-:W-:-:S03]  /*1c210*/  IMAD R6, R6, R0, RZ ;  /* 0x0000000006067224 */ /* 0x000fc600078e02ff */
[----:B------:R-:W-:Y:S01]  /*1c220*/  ISETP.GE.AND P1, PT, R10, RZ, PT ;  /* 0x000000ff0a00720c */ /* 0x000fe20003f26270 */
[----:B------:R-:W-:Y:S01]  /*1c230*/  IMAD.HI.U32 R6, R9, R6, R8 ;  /* 0x0000000609067227 */ /* 0x000fe200078e0008 */
[----:B------:R-:W-:-:S03]  /*1c240*/  MOV R8, R4 ;  /* 0x0000000400087202 */ /* 0x000fc60000000f00 */
[----:B------:R-:W-:Y:S02]  /*1c250*/  IMAD.MOV R9, RZ, RZ, -R13 ;  /* 0x000000ffff097224 */ /* 0x000fe400078e0a0d */
[----:B------:R-:W-:-:S04]  /*1c260*/  IMAD.HI.U32 R4, R6, R8, RZ ;  /* 0x0000000806047227 */ /* 0x000fc800078e00ff */
[----:B------:R-:W-:-:S04]  /*1c270*/  IMAD.HI.U32 R6, R6, R11, RZ ;  /* 0x0000000b06067227 */ /* 0x000fc800078e00ff */
[-C--:B------:R-:W-:Y:S02]  /*1c280*/  IMAD R8, R4, R9.reuse, R8 ;  /* 0x0000000904087224 */ /* 0x080fe400078e0208 */
        /* <DEDUP_REMOVED lines=9> */
[----:B------:R-:W-:Y:S01]  /*1c320*/  ISETP.NE.AND P2, PT, R3, RZ, PT ;  /* 0x000000ff0300720c */ /* 0x000fe20003f45270 */
[----:B------:R-:W2:Y:S01]  /*1c330*/  LD.E.64 R8, desc[UR6][R22.64+0x40] ;  /* 0x0000400616087980 */ /* 0x000ea2000c101b00 */
[----:B------:R-:W-:-:S07]  /*1c340*/  LOP3.LUT R0, RZ, R3, RZ, 0x33, !PT ;  /* 0x00000003ff007212 */ /* 0x000fce00078e33ff */
[----:B------:R-:W-:Y:S02]  /*1c350*/  @P5 IADD3 R4, R4, 0x1, RZ ;  /* 0x0000000104045810 */ /* 0x000fe40007ffe0ff */
[----:B------:R-:W-:Y:S02]  /*1c360*/  @P6 VIADD R6, R6, 0x1 ;  /* 0x0000000106066836 */ /* 0x000fe40000000000 */
[----:B------:R-:W-:Y:S02]  /*1c370*/  @!P1 IADD3 R4, -R4, RZ, RZ ;  /* 0x000000ff04049210 */ /* 0x000fe40007ffe1ff */
[----:B------:R-:W-:Y:S02]  /*1c380*/  @!P3 IMAD.MOV R6, RZ, RZ, -R6 ;  /* 0x000000ffff06b224 */ /* 0x000fe400078e0a06 */
[----:B------:R-:W-:-:S03]  /*1c390*/  SEL R4, R0, R4, !P2 ;  /* 0x0000000400047207 */ /* 0x000fc60005000000 */
[----:B------:R-:W-:Y:S02]  /*1c3a0*/  SEL R6, R0, R6, !P2 ;  /* 0x0000000600067207 */ /* 0x000fe40005000000 */
        /* <DEDUP_REMOVED lines=21> */
.L_x_1171:
[----:B-1----:R-:W2:Y:S02]  /*1c500*/  LD.E R0, desc[UR6][R22.64+0x40] ;  /* 0x0000400616007980 */ /* 0x002ea4000c101900 */
[----:B--2---:R-:W-:-:S04]  /*1c510*/  LEA R0, -R0, RZ, 0x8 ;  /* 0x000000ff00007211 */ /* 0x004fc800078e41ff */
[----:B------:R-:W-:Y:S02]  /*1c520*/  SHF.R.S32.HI R3, RZ, 0x1f, R0 ;  /* 0x0000001fff037819 */ /* 0x000fe40000011400 */
.L_x_1172:
[----:B------:R-:W-:Y:S05]  /*1c530*/  BSYNC B0 ;  /* 0x0000000000007941 */ /* 0x000fea0003800000 */
.L_x_1170:
[----:B------:R-:W2:Y:S04]  /*1c540*/  LDL.LU R20, [R1+0xa4] ;  /* 0x0000a40001147983 */ /* 0x000ea80000300800 */
[----:B------:R-:W3:Y:S04]  /*1c550*/  LDL.LU R19, [R1+0xa0] ;  /* 0x0000a00001137983 */ /* 0x000ee80000300800 */
[----:B------:R-:W4:Y:S04]  /*1c560*/  LDL R18, [R1+0xc] ;  /* 0x00000c0001127983 */ /* 0x000f280000100800 */
[----:B------:R-:W4:Y:S04]  /*1c570*/  LDL.LU R17, [R1+0x9c] ;  /* 0x00009c0001117983 */ /* 0x000f280000300800 */
        /* <DEDUP_REMOVED lines=13> */
[----:B------:R-:W4:Y:S01]  /*1c650*/  LDL R66, [R1+0x8] ;  /* 0x0000080001427983 */ /* 0x000f220000100800 */
[----:B------:R-:W-:-:S02]  /*1c660*/  ISETP.GE.AND P1, PT, R132, R251, PT ;  /* 0x000000fb8400720c */ /* 0x000fc40003f26270 */
[C---:B------:R-:W-:Y:S01]  /*1c670*/  LEA R134, P3, R0.reuse, R221, 0x1 ;  /* 0x000000dd00867211 */ /* 0x040fe200078608ff */
[----:B------:R-:W-:Y:S03]  /*1c680*/  STL [R1+0x174], R118 ;  /* 0x0001747601007387 */ /* 0x000fe60000100800 */
[--C-:B------:R-:W-:Y:S01]  /*1c690*/  LEA.HI.X R135, R0, R219, R3.reuse, 0x1, P3 ;  /* 0x000000db00877211 */ /* 0x100fe200018f0c03 */
[----:B------:R-:W-:Y:S04]  /*1c6a0*/  STL [R1+0x170], R116 ;  /* 0x0001707401007387 */ /* 0x000fe80000100800 */
[----:B------:R-:W-:Y:S02]  /*1c6b0*/  STL [R1+0x16c], R39 ;  /* 0x00016c2701007387 */ /* 0x000fe40000100800 */
[----:B------:R-:W-:-:S02]  /*1c6c0*/  @!P1 IMAD.MOV.U32 R21, RZ, RZ, R3 ;  /* 0x000000ffff159224 */ /* 0x000fc400078e0003 */
[----:B------:R-:W-:Y:S04]  /*1c6d0*/  @P1 STS.128 [R188+0xa000], RZ ;  /* 0x00a000ffbc001388 */ /* 0x000fe80000000c00 */
[----:B------:R-:W-:Y:S01]  /*1c6e0*/  @!PT LDS RZ, [RZ] ;  /* 0x00000000fffff984 */ /* 0x000fe20000000800 */
[----:B------:R-:W-:Y:S01]  /*1c6f0*/  @!PT LDS RZ, [RZ] ;  /* 0x00000000fffff984 */ /* 0x000fe20000000800 */
[----:B------:R-:W-:Y:S01]  /*1c700*/  @!PT LDS RZ, [RZ] ;  /* 0x00000000fffff984 */ /* 0x000fe20000000800 */
[----:B------:R-:W-:Y:S04]  /*1c710*/  @!P1 LDGSTS.E.BYPASS.LTC128B.128 [R188+0xa000], desc[UR6][R134.64] ;  /* 0x0a00000086bc9fae */ /* 0x000fe8000b901d46 */
[----:B------:R-:W-:Y:S04]  /*1c720*/  @P1 STS.128 [R188+0xa800], RZ ;  /* 0x00a800ffbc001388 */ /* 0x000fe80000000c00 */
[----:B------:R-:W-:Y:S04]  /*1c730*/  STL [R1+0x168], R38 ;  /* 0x0001682601007387 */ /* 0x000fe80000100800 */
[----:B------:R-:W-:Y:S04]  /*1c740*/  STL [R1+0x164], R23 ;  /* 0x0001641701007387 */ /* 0x000fe80000100800 */
[----:B------:R-:W-:Y:S04]  /*1c750*/  STL [R1+0x160], R22 ;  /* 0x0001601601007387 */ /* 0x000fe80000100800 */
[----:B------:R-:W-:Y:S04]  /*1c760*/  STL.64 [R1+0x158], R138 ;  /* 0x0001588a01007387 */ /* 0x000fe80000100a00 */
[----:B------:R-:W-:Y:S01]  /*1c770*/  STL.64 [R1+0x150], R136 ;  /* 0x0001508801007387 */ /* 0x000fe20000100a00 */
[----:B--2---:R-:W-:Y:S01]  /*1c780*/  IMAD.MOV.U32 R63, RZ, RZ, R20 ;  /* 0x000000ffff3f7224 */ /* 0x004fe200078e0014 */
[----:B------:R-:W-:Y:S01]  /*1c790*/  @!P1 MOV R20, R0 ;  /* 0x0000000000149202 */ /* 0x000fe20000000f00 */
[----:B---3--:R-:W-:-:S02]  /*1c7a0*/  IMAD.MOV.U32 R62, RZ, RZ, R19 ;  /* 0x000000ffff3e7224 */ /* 0x008fc400078e0013 */
[----:B------:R-:W-:Y:S02]  /*1c7b0*/  @!P1 IMAD.MOV.U32 R19, RZ, RZ, R3 ;  /* 0x000000ffff139224 */ /* 0x000fe400078e0003 */
[----:B----4-:R-:W-:Y:S02]  /*1c7c0*/  IMAD.MOV.U32 R27, RZ, RZ, R18 ;  /* 0x000000ffff1b7224 */ /* 0x010fe400078e0012 */
[----:B------:R-:W-:Y:S02]  /*1c7d0*/  @!P1 IMAD.MOV.U32 R18, RZ, RZ, R0 ;  /* 0x000000ffff129224 */ /* 0x000fe400078e0000 */
[----:B------:R-:W-:Y:S02]  /*1c7e0*/  IMAD.MOV.U32 R61, RZ, RZ, R17 ;  /* 0x000000ffff3d7224 */ /* 0x000fe400078e0011 */
[----:B------:R-:W-:Y:S02]  /*1c7f0*/  @!P1 IMAD R24, R27, 0x70, RZ ;  /* 0x000000701b189824 */ /* 0x000fe400078e02ff */
[----:B------:R-:W-:-:S02]  /*1c800*/  IMAD.MOV.U32 R60, RZ, RZ, R16 ;  /* 0x000000ffff3c7224 */ /* 0x000fc400078e0010 */
[C---:B------:R-:W-:Y:S02]  /*1c810*/  @!P1 IMAD R25, R27.reuse, 0x90, RZ ;  /* 0x000000901b199824 */ /* 0x040fe400078e02ff */
[----:B------:R-:W-:Y:S01]  /*1c820*/  IMAD.MOV.U32 R59, RZ, RZ, R15 ;  /* 0x000000ffff3b7224 */ /* 0x000fe200078e000f */
[----:B------:R-:W-:Y:S01]  /*1c830*/  MOV R77, R60 ;  /* 0x0000003c004d7202 */ /* 0x000fe20000000f00 */
[----:B------:R-:W-:Y:S02]  /*1c840*/  @!P1 IMAD R26, R27, 0xa0, RZ ;  /* 0x000000a01b1a9824 */ /* 0x000fe400078e02ff */
[----:B------:R-:W-:Y:S02]  /*1c850*/  IMAD.MOV.U32 R58, RZ, RZ, R14 ;  /* 0x000000ffff3a7224 */ /* 0x000fe400078e000e */
[----:B------:R-:W-:Y:S02]  /*1c860*/  IMAD.MOV.U32 R104, RZ, RZ, R59 ;  /* 0x000000ffff687224 */ /* 0x000fe400078e003b */
[----:B------:R-:W-:-:S02]  /*1c870*/  IMAD.MOV.U32 R57, RZ, RZ, R13 ;  /* 0x000000ffff397224 */ /* 0x000fc400078e000d */
[----:B------:R-:W-:Y:S02]  /*1c880*/  IMAD.MOV.U32 R111, RZ, RZ, R58 ;  /* 0x000000ffff6f7224 */ /* 0x000fe400078e003a */
[----:B------:R-:W-:Y:S02]  /*1c890*/  IMAD.MOV.U32 R56, RZ, RZ, R12 ;  /* 0x000000ffff387224 */ /* 0x000fe400078e000c */
[----:B------:R-:W-:Y:S02]  /*1c8a0*/  IMAD.MOV.U32 R110, RZ, RZ, R57 ;  /* 0x000000ffff6e7224 */ /* 0x000fe400078e0039 */
[----:B------:R-:W-:Y:S02]  /*1c8b0*/  IMAD.MOV.U32 R55, RZ, RZ, R11 ;  /* 0x000000ffff377224 */ /* 0x000fe400078e000b */
[----:B------:R-:W-:Y:S02]  /*1c8c0*/  @!P1 IMAD R11, R27, 0x30, RZ ;  /* 0x000000301b0b9824 */ /* 0x000fe400078e02ff */
[----:B------:R-:W-:-:S02]  /*1c8d0*/  IMAD.MOV.U32 R54, RZ, RZ, R10 ;  /* 0x000000ffff367224 */ /* 0x000fc400078e000a */
[----:B------:R-:W-:Y:S02]  /*1c8e0*/  IMAD.MOV.U32 R105, RZ, RZ, R56 ;  /* 0x000000ffff697224 */ /* 0x000fe400078e0038 */
[----:B------:R-:W-:Y:S02]  /*1c8f0*/  IMAD.MOV.U32 R53, RZ, RZ, R9 ;  /* 0x000000ffff357224 */ /* 0x000fe400078e0009 */
[----:B------:R-:W-:Y:S01]  /*1c900*/  @!P1 IMAD.MOV.U32 R9, RZ, RZ, R3 ;  /* 0x000000ffff099224 */ /* 0x000fe200078e0003 */
[----:B------:R-:W-:Y:S01]  /*1c910*/  MOV R52, R8 ;  /* 0x0000000800347202 */ /* 0x000fe20000000f00 */
[----:B------:R-:W-:Y:S02]  /*1c920*/  @!P1 IMAD.MOV.U32 R8, RZ, RZ, R0 ;  /* 0x000000ffff089224 */ /* 0x000fe400078e0000 */
[----:B------:R-:W-:Y:S02]  /*1c930*/  IMAD.MOV.U32 R106, RZ, RZ, R55 ;  /* 0x000000ffff6a7224 */ /* 0x000fe400078e0037 */
[----:B------:R-:W-:-:S02]  /*1c940*/  IMAD.MOV.U32 R51, RZ, RZ, R6 ;  /* 0x000000ffff337224 */ /* 0x000fc400078e0006 */
[----:B------:R-:W-:Y:S02]  /*1c950*/  IMAD.MOV.U32 R107, RZ, RZ, R54 ;  /* 0x000000ffff6b7224 */ /* 0x000fe400078e0036 */
[----:B------:R-:W-:Y:S01]  /*1c960*/  IMAD.MOV.U32 R50, RZ, RZ, R4 ;  /* 0x000000ffff327224 */ /* 0x000fe200078e0004 */
[----:B------:R-:W-:Y:S01]  /*1c970*/  @!P1 IADD3 R4, P2, R0, R189, RZ ;  /* 0x000000bd00049210 */ /* 0x000fe20007f5e0ff */
[----:B------:R-:W-:Y:S02]  /*1c980*/  IMAD.MOV.U32 R108, RZ, RZ, R53 ;  /* 0x000000ffff6c7224 */ /* 0x000fe400078e0035 */
[----:B------:R-:W-:Y:S02]  /*1c990*/  IMAD.MOV.U32 R109, RZ, RZ, R52 ;  /* 0x000000ffff6d7224 */ /* 0x000fe400078e0034 */
[----:B------:R-:W-:Y:S01]  /*1c9a0*/  @!P1 IMAD.X R6, R3, 0x1, R217, P2 ;  /* 0x0000000103069824 */ /* 0x000fe200010e06d9 */
[----:B------:R-:W-:Y:S01]  /*1c9b0*/  @!P1 LEA R48, P2, R4, R221, 0x1 ;  /* 0x000000dd04309211 */ /* 0x000fe200078408ff */
[----:B------:R-:W-:Y:S01]  /*1c9c0*/  IMAD.MOV.U32 R96, RZ, RZ, R64 ;  /* 0x000000ffff607224 */ /* 0x000fe200078e0040 */
[----:B------:R-:W-:Y:S01]  /*1c9d0*/  MOV R192, R108 ;  /* 0x0000006c00c07202 */ /* 0x000fe20000000f00 */
[----:B------:R-:W-:Y:S01]  /*1c9e0*/  IMAD.MOV.U32 R97, RZ, RZ, R63 ;  /* 0x000000ffff617224 */ /* 0x000fe200078e003f */
[C---:B------:R-:W-:Y:S01]  /*1c9f0*/  @!P1 LEA R10, P4, R66.reuse, R0, 0x5 ;  /* 0x00000000420a9211 */ /* 0x040fe200078828ff */
[----:B------:R-:W-:Y:S01]  /*1ca00*/  @!P1 IMAD.WIDE.U32 R8, R66, 0x30, R8 ;  /* 0x0000003042089825 */ /* 0x000fe200078e0008 */
[----:B------:R-:W-:-:S02]  /*1ca10*/  @!P1 LEA.HI.X R49, R4, R219, R6, 0x1, P2 ;  /* 0x000000db04319211 */ /* 0x000fc400010f0c06 */
[CC--:B------:R-:W-:Y:S01]  /*1ca20*/  @!P1 LEA R4, P3, R66.reuse, R0.reuse, 0x6 ;  /* 0x0000000042049211 */ /* 0x0c0fe200078630ff */
[----:B------:R-:W-:Y:S01]  /*1ca30*/  @!P1 IMAD.IADD R11, R9, 0x1, R11 ;  /* 0x00000001090b9824 */ /* 0x000fe200078e020b */
[----:B------:R-:W-:Y:S01]  /*1ca40*/  @!P1 LEA.HI.X R12, R66, R3, R27, 0x5, P4 ;  /* 0x00000003420c9211 */ /* 0x000fe200020f2c1b */
[----:B------:R-:W-:Y:S01]  /*1ca50*/  @!P1 IMAD.MOV.U32 R9, RZ, RZ, R3 ;  /* 0x000000ffff099224 */ /* 0x000fe200078e0003 */
[----:B------:R-:W-:Y:S01]  /*1ca60*/  @!P1 LEA R44, P4, R8, R221, 0x1 ;  /* 0x000000dd082c9211 */ /* 0x000fe200078808ff */
[----:B------:R-:W-:Y:S01]  /*1ca70*/  @!PT LDS RZ, [RZ] ;  /* 0x00000000fffff984 */ /* 0x000fe20000000800 */
[----:B------:R-:W-:Y:S01]  /*1ca80*/  @!PT LDS RZ, [RZ] ;  /* 0x00000000fffff984 */ /* 0x000fe20000000800 */
[----:B------:R-:W-:Y:S01]  /*1ca90*/  @!PT LDS RZ, [RZ] ;  /* 0x00000000fffff984 */ /* 0x000fe20000000800 */
[----:B------:R-:W-:Y:S01]  /*1caa0*/  @!P1 LDGSTS.E.BYPASS.LTC128B.128 [R188+0xa800], desc[UR6][R48.64] ;  /* 0x0a80000030bc9fae */ /* 0x000fe2000b901d46 */
[C---:B------:R-:W-:Y:S01]  /*1cab0*/  @!P1 LEA.HI.X R13, R66.reuse, R3, R27, 0x6, P3 ;  /* 0x00000003420d9211 */ /* 0x040fe200018f341b */
[----:B------:R-:W-:Y:S01]  /*1cac0*/  IMAD.MOV.U32 R98, RZ, RZ, R62 ;  /* 0x000000ffff627224 */ /* 0x000fe200078e003e */
[----:B------:R-:W-:Y:S01]  /*1cad0*/  @!P1 LEA R6, P2, R66, R0, 0x7 ;  /* 0x0000000042069211 */ /* 0x000fe200078438ff */
[----:B------:R-:W-:Y:S01]  /*1cae0*/  @P1 STS.128 [R188+0xb000], RZ ;  /* 0x00b000ffbc001388 */ /* 0x000fe20000000c00 */
[----:B------:R-:W-:Y:S01]  /*1caf0*/  @!P1 LEA R42, P3, R4, R221, 0x1 ;  /* 0x000000dd042a9211 */ /* 0x000fe200078608ff */
[----:B------:R-:W-:Y:S01]  /*1cb00*/  IMAD.MOV.U32 R99, RZ, RZ, R61 ;  /* 0x000000ffff637224 */ /* 0x000fe200078e003d */
[----:B------:R-:W-:Y:S01]  /*1cb10*/  @!P1 LEA.HI.X R45, R8, R219, R11, 0x1, P4 ;  /* 0x000000db082d9211 */ /* 0x000fe200020f0c0b */
[----:B------:R-:W-:Y:S01]  /*1cb20*/  @!P1 IMAD.MOV.U32 R8, RZ, RZ, R0 ;  /* 0x000000ffff089224 */ /* 0x000fe200078e0000 */
[----:B------:R-:W-:Y:S01]  /*1cb30*/  @!P1 LEA R46, P5, R10, R221, 0x1 ;  /* 0x000000dd0a2e9211 */ /* 0x000fe200078a08ff */
[----:B------:R-:W-:Y:S01]  /*1cb40*/  @!P1 IMAD.MOV.U32 R11, RZ, RZ, R3 ;  /* 0x000000ffff0b9224 */ /* 0x000fe200078e0003 */
[C---:B------:R-:W-:Y:S01]  /*1cb50*/  @!P1 LEA.HI.X R14, R66.reuse, R3, R27, 0x7, P2 ;  /* 0x00000003420e9211 */ /* 0x040fe200010f3c1b */
[----:B------:R-:W-:Y:S01]  /*1cb60*/  @!P1 IMAD.WIDE.U32 R16, R66, 0x50, R8 ;  /* 0x0000005042109825 */ /* 0x000fe200078e0008 */
[----:B------:R-:W-:-:S02]  /*1cb70*/  @!P1 LEA.HI.X R43, R4, R219, R13, 0x1, P3 ;  /* 0x000000db042b9211 */ /* 0x000fc400018f0c0d */
[----:B------:R-:W-:Y:S01]  /*1cb80*/  @!P1 LEA R40, P2, R6, R221, 0x1 ;  /* 0x000000dd06289211 */ /* 0x000fe200078408ff */
[----:B------:R-:W-:Y:S01]  /*1cb90*/  @!P1 IMAD R4, R27, 0x50, RZ ;  /* 0x000000501b049824 */ /* 0x000fe200078e02ff */
[-C--:B------:R-:W-:Y:S01]  /*1cba0*/  @!P1 LEA.HI.X R47, R10, R219.reuse, R12, 0x1, P5 ;  /* 0x000000db0a2f9211 */ /* 0x080fe200028f0c0c */
[----:B------:R-:W-:Y:S01]  /*1cbb0*/  @!P1 IMAD.MOV.U32 R10, RZ, RZ, R0 ;  /* 0x000000ffff0a9224 */ /* 0x000fe200078e0000 */
[----:B------:R-:W-:Y:S01]  /*1cbc0*/  @!P1 LEA.HI.X R41, R6, R219, R14, 0x1, P2 ;  /* 0x000000db06299211 */ /* 0x000fe200010f0c0e */
[----:B------:R-:W-:Y:S01]  /*1cbd0*/  @!P1 IMAD.IADD R4, R17, 0x1, R4 ;  /* 0x0000000111049824 */ /* 0x000fe200078e0204 */
[----:B------:R-:W-:Y:S01]  /*1cbe0*/  @!P1 LEA R36, P2, R16, R221, 0x1 ;  /* 0x000000dd10249211 */ /* 0x000fe200078408ff */
[----:B------:R-:W-:Y:S01]  /*1cbf0*/  @!P1 IMAD R6, R27, 0x60, RZ ;  /* 0x000000601b069824 */ /* 0x000fe200078e02ff */
[----:B------:R-:W-:Y:S01]  /*1cc00*/  @!PT LDS RZ, [RZ] ;  /* 0x00000000fffff984 */ /* 0x000fe20000000800 */
[----:B------:R-:W-:Y:S01]  /*1cc10*/  @!PT LDS RZ, [RZ] ;  /* 0x00000000fffff984 */ /* 0x000fe20000000800 */
[----:B------:R-:W-:Y:S01]  /*1cc20*/  @!PT LDS RZ, [RZ] ;  /* 0x00000000fffff984 */ /* 0x000fe20000000800 */
[----:B------:R-:W-:Y:S01]  /*1cc30*/  @!P1 LDGSTS.E.BYPASS.LTC128B.128 [R188+0xb000], desc[UR6][R46.64] ;  /* 0x0b0000002ebc9fae */ /* 0x000fe2000b901d46 */
[----:B------:R-:W-:Y:S01]  /*1cc40*/  @!P1 IMAD.WIDE.U32 R14, R66, 0x60, R10 ;  /* 0x00000060420e9825 */ /* 0x000fe200078e000a */
[----:B------:R-:W-:-:S02]  /*1cc50*/  @!P1 LEA.HI.X R37, R16, R219, R4, 0x1, P2 ;  /* 0x000000db10259211 */ /* 0x000fc400010f0c04 */
[----:B------:R-:W-:Y:S01]  /*1cc60*/  @P1 STS.128 [R188+0xb800], RZ ;  /* 0x00b800ffbc001388 */ /* 0x000fe20000000c00 */
[----:B------:R-:W-:Y:S01]  /*1cc70*/  @!P1 IMAD.WIDE.U32 R12, R66, 0x70, R8 ;  /* 0x00000070420c9825 */ /* 0x000fe200078e0008 */
[-C--:B------:R-:W-:Y:S02]  /*1cc80*/  @!P1 LEA R34, P5, R14, R221.reuse, 0x1 ;  /* 0x000000dd0e229211 */ /* 0x080fe400078a08ff */
[----:B------:R-:W-:Y:S01]  /*1cc90*/  @!PT LDS RZ, [RZ] ;  /* 0x00000000fffff984 */ /* 0x000fe20000000800 */
[----:B------:R-:W-:Y:S01]  /*1cca0*/  @!PT LDS RZ, [RZ] ;  /* 0x00000000fffff984 */ /* 0x000fe20000000800 */
[----:B------:R-:W-:Y:S01]  /*1ccb0*/  @!PT LDS RZ, [RZ] ;  /* 0x00000000fffff984 */ /* 0x000fe20000000800 */
[----:B------:R-:W-:Y:S01]  /*1ccc0*/  @!P1 LDGSTS.E.BYPASS.LTC128B.128 [R188+0xb800], desc[UR6][R44.64] ;  /* 0x0b8000002cbc9fae */ /* 0x000fe2000b901d46 */
[----:B------:R-:W-:Y:S01]  /*1ccd0*/  @!P1 IMAD.WIDE.U32 R10, R66, 0x90, R18 ;  /* 0x00000090420a9825 */ /* 0x000fe200078e0012 */
[-C--:B------:R-:W-:Y:S02]  /*1cce0*/  @!P1 LEA R32, P4, R12, R221.reuse, 0x1 ;  /* 0x000000dd0c209211 */ /* 0x080fe400078808ff */
[----:B------:R-:W-:Y:S01]  /*1ccf0*/  @P1 STS.128 [R188+0xc000], RZ ;  /* 0x00c000ffbc001388 */ /* 0x000fe20000000c00 */
[----:B------:R-:W-:Y:S01]  /*1cd00*/  @!P1 IMAD.WIDE.U32 R8, R66, 0xa0, R20 ;  /* 0x000000a042089825 */ /* 0x000fe200078e0014 */
[----:B------:R-:W-:-:S02]  /*1cd10*/  @!P1 LEA R30, P3, R10, R221, 0x1 ;  /* 0x000000dd0a1e9211 */ /* 0x000fc400078608ff */
[----:B------:R-:W-:Y:S01]  /*1cd20*/  @!PT LDS RZ, [RZ] ;  /* 0x00000000fffff984 */ /* 0x000fe20000000800 */
[----:B------:R-:W-:Y:S01]  /*1cd30*/  @!PT LDS RZ, [RZ] ;  /* 0x00000000fffff984 */ /* 0x000fe20000000800 */
[----:B------:R-:W-:Y:S01]  /*1cd40*/  @!PT LDS RZ, [RZ] ;  /* 0x00000000fffff984 */ /* 0x000fe20000000800 */
[----:B------:R-:W-:Y:S01]  /*1cd50*/  @!P1 LDGSTS.E.BYPASS.LTC128B.128 [R188+0xc000], desc[UR6][R42.64] ;  /* 0x0c0000002abc9fae */ /* 0x000fe2000b901d46 */
[----:B------:R-:W-:Y:S01]  /*1cd60*/  @!P1 IMAD.IADD R4, R6, 0x1, R15 ;  /* 0x0000000106049824 */ /* 0x000fe200078e020f */
[----:B------:R-:W-:Y:S01]  /*1cd70*/  @!P1 LEA R28, P2, R8, R221, 0x1 ;  /* 0x000000dd081c9211 */ /* 0x000fe200078408ff */
[----:B------:R-:W-:Y:S01]  /*1cd80*/  @!P1 IMAD.IADD R6, R13, 0x1, R24 ;  /* 0x000000010d069824 */ /* 0x000fe200078e0218 */
[----:B------:R-:W-:Y:S01]  /*1cd90*/  @P1 STS.128 [R188+0xc800], RZ ;  /* 0x00c800ffbc001388 */ /* 0x000fe20000000c00 */
[----:B------:R-:W-:Y:S01]  /*1cda0*/  @!P1 IMAD.IADD R11, R11, 0x1, R25 ;  /* 0x000000010b0b9824 */ /* 0x000fe200078e0219 */
[-C--:B------:R-:W-:Y:S01]  /*1cdb0*/  @!P1 LEA.HI.X R35, R14, R219.reuse, R4, 0x1, P5 ;  /* 0x000000db0e239211 */ /* 0x080fe200028f0c04 */
[----:B------:R-:W-:Y:S01]  /*1cdc0*/  @!P1 IMAD.IADD R9, R26, 0x1, R9 ;  /* 0x000000011a099824 */ /* 0x000fe200078e0209 */
[-C--:B------:R-:W-:Y:S01]  /*1cdd0*/  @!P1 LEA.HI.X R33, R12, R219.reuse, R6, 0x1, P4 ;  /* 0x000000db0c219211 */ /* 0x080fe200020f0c06 */
[--C-:B------:R-:W-:Y:S01]  /*1cde0*/  @!P1 IMAD.MOV.U32 R16, RZ, RZ, R0.reuse ;  /* 0x000000ffff109224 */ /* 0x100fe200078e0000 */
[-C--:B------:R-:W-:Y:S01]  /*1cdf0*/  @!P1 LEA.HI.X R31, R10, R219.reuse, R11, 0x1, P3 ;  /* 0x000000db0a1f9211 */ /* 0x080fe200018f0c0b */
[----:B------:R-:W-:Y:S01]  /*1ce00*/  @!P1 IMAD.MOV.U32 R17, RZ, RZ, R3 ;  /* 0x000000ffff119224 */ /* 0x000fe200078e0003 */
[----:B------:R-:W-:Y:S01]  /*1ce10*/  @!P1 LEA.HI.X R29, R8, R219, R9, 0x1, P2 ;  /* 0x000000db081d9211 */ /* 0x000fe200010f0c09 */
[--C-:B------:R-:W-:Y:S01]  /*1ce20*/  @!P1 IMAD.MOV.U32 R14, RZ, RZ, R0.reuse ;  /* 0x000000ffff0e9224 */ /* 0x100fe200078e0000 */
[----:B------:R-:W-:Y:S01]  /*1ce30*/  @!P1 MOV R10, R0 ;  /* 0x00000000000a9202 */ /* 0x000fe20000000f00 */
[--C-:B------:R-:W-:Y:S01]  /*1ce40*/  @!P1 IMAD.MOV.U32 R12, RZ, RZ, R0.reuse ;  /* 0x000000ffff0c9224 */ /* 0x100fe200078e0000 */
[----:B------:R-:W-:Y:S01]  /*1ce50*/  @!PT LDS RZ, [RZ] ;  /* 0x00000000fffff984 */ /* 0x000fe20000000800 */
[----:B------:R-:W-:Y:S01]  /*1ce60*/  @!PT LDS RZ, [RZ] ;  /* 0x00000000fffff984 */ /* 0x000fe20000000800 */
[----:B------:R-:W-:Y:S01]  /*1ce70*/  @!PT LDS RZ, [RZ] ;  /* 0x00000000fffff984 */ /* 0x000fe20000000800 */
[----:B------:R-:W-:Y:S01]  /*1ce80*/  @!P1 LDGSTS.E.BYPASS.LTC128B.128 [R188+0xc800], desc[UR6][R36.64] ;  /* 0x0c80000024bc9fae */ /* 0x000fe2000b901d46 */
[----:B------:R-:W-:-:S02]  /*1ce90*/  @!P1 IMAD.MOV.U32 R8, RZ, RZ, R0 ;  /* 0x000000ffff089224 */ /* 0x000fc400078e0000 */
[----:B------:R-:W-:Y:S01]  /*1cea0*/  @!P1 IMAD R0, R27, 0xb0, RZ ;  /* 0x000000b01b009824 */ /* 0x000fe200078e02ff */
[----:B------:R-:W-:Y:S01]  /*1ceb0*/  @P1 STS.128 [R188+0xd000], RZ ;  /* 0x00d000ffbc001388 */ /* 0x000fe20000000c00 */
[----:B------:R-:W-:-:S03]  /*1cec0*/  @!P1 IMAD.WIDE.U32 R16, R66, 0xb0, R16 ;  /* 0x000000b042109825 */ /* 0x000fc600078e0010 */
[----:B------:R-:W-:Y:S01]  /*1ced0*/  @!PT LDS RZ, [RZ] ;  /* 0x00000000fffff984 */ /* 0x000fe20000000800 */
[----:B------:R-:W-:Y:S01]  /*1cee0*/  @!PT LDS RZ, [RZ] ;  /* 0x00000000fffff984 */ /* 0x000fe20000000800 */
[----:B------:R-:W-:Y:S01]  /*1cef0*/  @!PT LDS RZ, [RZ] ;  /* 0x00000000fffff984 */ /* 0x000fe20000000800 */
[----:B------:R-:W-:Y:S01]  /*1cf00*/  @!P1 LDGSTS.E.BYPASS.LTC128B.128 [R188+0xd000], desc[UR6][R34.64] ;  /* 0x0d00000022bc9fae */ /* 0x000fe2000b901d46 */
[--C-:B------:R-:W-:Y:S01]  /*1cf10*/  @!P1 IMAD.MOV.U32 R15, RZ, RZ, R3.reuse ;  /* 0x000000ffff0f9224 */ /* 0x100fe200078e0003 */
[----:B------:R-:W-:Y:S01]  /*1cf20*/  @!P1 LEA R26, P2, R16, R221, 0x1 ;  /* 0x000000dd101a9211 */ /* 0x000fe200078408ff */
[--C-:B------:R-:W-:Y:S01]  /*1cf30*/  @!P1 IMAD.MOV.U32 R13, RZ, RZ, R3.reuse ;  /* 0x000000ffff0d9224 */ /* 0x100fe200078e0003 */
[----:B------:R-:W-:Y:S01]  /*1cf40*/  @P1 STS.128 [R188+0xd800], RZ ;  /* 0x00d800ffbc001388 */ /* 0x000fe20000000c00 */
[----:B------:R-:W-:Y:S02]  /*1cf50*/  @!P1 IMAD.IADD R0, R17, 0x1, R0 ;  /* 0x0000000111009824 */ /* 0x000fe400078e0200 */
[--C-:B------:R-:W-:Y:S01]  /*1cf60*/  @!P1 IMAD.MOV.U32 R11, RZ, RZ, R3.reuse ;  /* 0x000000ffff0b9224 */ /* 0x100fe200078e0003 */
[----:B------:R-:W-:Y:S01]  /*1cf70*/  @!PT LDS RZ, [RZ] ;  /* 0x00000000fffff984 */ /* 0x000fe20000000800 */
[----:B------:R-:W-:Y:S01]  /*1cf80*/  @!PT LDS RZ, [RZ] ;  /* 0x00000000fffff984 */ /* 0x000fe20000000800 */
[----:B------:R-:W-:Y:S01]  /*1cf90*/  @!PT LDS RZ, [RZ] ;  /* 0x00000000fffff984 */ /* 0x000fe20000000800 */
[----:B------:R-:W-:Y:S01]  /*1cfa0*/  @!P1 LDGSTS.E.BYPASS.LTC128B.128 [R188+0xd800], desc[UR6][R32.64] ;  /* 0x0d80000020bc9fae */ /* 0x000fe2000b901d46 */
[----:B------:R-:W-:Y:S02]  /*1cfb0*/  @!P1 IMAD.MOV.U32 R9, RZ, RZ, R3 ;  /* 0x000000ffff099224 */ /* 0x000fe400078e0003 */
[----:B------:R-:W-:Y:S01]  /*1cfc0*/  @!P1 IMAD R6, R27, 0xc0, RZ ;  /* 0x000000c01b069824 */ /* 0x000fe200078e02ff */
[----:B------:R-:W-:Y:S01]  /*1cfd0*/  @P1 STS.128 [R188+0xe000], RZ ;  /* 0x00e000ffbc001388 */ /* 0x000fe20000000c00 */
[----:B------:R-:W-:-:S03]  /*1cfe0*/  @!P1 IMAD.WIDE.U32 R14, R66, 0xc0, R14 ;  /* 0x000000c0420e9825 */ /* 0x000fc600078e000e */
[----:B------:R-:W-:Y:S01]  /*1cff0*/  @!PT LDS RZ, [RZ] ;  /* 0x00000000fffff984 */ /* 0x000fe20000000800 */
[----:B------:R-:W-:Y:S01]  /*1d000*/  @!PT LDS RZ, [RZ] ;  /* 0x00000000fffff984 */ /* 0x000fe20000000800 */
[----:B------:R-:W-:Y:S01]  /*1d010*/  @!PT LDS RZ, [RZ] ;  /* 0x00000000fffff984 */ /* 0x000fe20000000800 */
[----:B------:R-:W-:Y:S01]  /*1d020*/  @!P1 LDGSTS.E.BYPASS.LTC128B.128 [R188+0xe000], desc[UR6][R40.64] ;  /* 0x0e00000028bc9fae */ /* 0x000fe2000b901d46 */
[C---:B------:R-:W-:Y:S01]  /*1d030*/  @!P1 IMAD R3, R27.reuse, 0xd0, RZ ;  /* 0x000000d01b039824 */ /* 0x040fe200078e02ff */
[----:B------:R-:W-:Y:S01]  /*1d040*/  @!P1 LEA R24, P5, R14, R221, 0x1 ;  /* 0x000000dd0e189211 */ /* 0x000fe200078a08ff */
[C---:B------:R-:W-:Y:S01]  /*1d050*/  @!P1 IMAD R4, R27.reuse, 0xe0, RZ ;  /* 0x000000e01b049824 */ /* 0x040fe200078e02ff */
[----:B------:R-:W-:Y:S01]  /*1d060*/  @P1 STS.128 [R188+0xe800], RZ ;  /* 0x00e800ffbc001388 */ /* 0x000fe20000000c00 */
[----:B------:R-:W-:Y:S01]  /*1d070*/  @!P1 IMAD R18, R27, 0xf0, RZ ;  /* 0x000000f01b129824 */ /* 0x000fe200078e02ff */
[----:B------:R-:W-:Y:S01]  /*1d080*/  @!P1 LEA.HI.X R27, R16, R219, R0, 0x1, P2 ;  /* 0x000000db101b9211 */ /* 0x000fe200010f0c00 */
[C---:B------:R-:W-:Y:S01]  /*1d090*/  @!P1 IMAD.WIDE.U32 R12, R66.reuse, 0xd0, R12 ;  /* 0x000000d0420c9825 */ /* 0x040fe200078e000c */
[----:B------:R-:W-:Y:S01]  /*1d0a0*/  @!PT LDS RZ, [RZ] ;  /* 0x00000000fffff984 */ /* 0x000fe20000000800 */
[----:B------:R-:W-:Y:S01]  /*1d0b0*/  @!PT LDS RZ, [RZ] ;  /* 0x00000000fffff984 */ /* 0x000fe20000000800 */
[----:B------:R-:W-:Y:S01]  /*1d0c0*/  @!PT LDS RZ, [RZ] ;  /* 0x00000000fffff984 */ /* 0x000fe20000000800 */
[----:B------:R-:W-:Y:S03]  /*1d0d0*/  @!P1 LDGSTS.E.BYPASS.LTC128B.128 [R188+0xe800], desc[UR6][R30.64] ;  /* 0x0e8000001ebc9fae */ /* 0x000fe6000b901d46 */
[----:B------:R-:W-:Y:S01]  /*1d0e0*/  @!P1 IMAD.WIDE.U32 R10, R66, 0xe0, R10 ;  /* 0x000000e0420a9825 */ /* 0x000fe200078e000a */
[----:B------:R-:W-:Y:S01]  /*1d0f0*/  @!P1 LEA R20, P4, R12, R221, 0x1 ;  /* 0x000000dd0c149211 */ /* 0x000fe200078808ff */
[----:B------:R-:W-:Y:S02]  /*1d100*/  @P1 STS.128 [R188+0xf000], RZ ;  /* 0x00f000ffbc001388 */ /* 0x000fe40000000c00 */
[----:B------:R-:W-:-:S02]  /*1d110*/  @!P1 IMAD.WIDE.U32 R8, R66, 0xf0, R8 ;  /* 0x000000f042089825 */ /* 0x000fc400078e0008 */
[----:B------:R-:W-:Y:S01]  /*1d120*/  @!PT LDS RZ, [RZ] ;  /* 0x00000000fffff984 */ /* 0x000fe20000000800 */
[----:B------:R-:W-:Y:S01]  /*1d130*/  @!PT LDS RZ, [RZ] ;  /* 0x00000000fffff984 */ /* 0x000fe20000000800 */
[----:B------:R-:W-:Y:S01]  /*1d140*/  @!PT LDS RZ, [RZ] ;  /* 0x00000000fffff984 */ /* 0x000fe20000000800 */
[----:B------:R1:W-:Y:S02]  /*1d150*/  @!P1 LDGSTS.E.BYPASS.LTC128B.128 [R188+0xf000], desc[UR6][R28.64] ;  /* 0x0f0000001cbc9fae */ /* 0x0003e4000b901d46 */
[----:B------:R-:W-:Y:S01]  /*1d160*/  @!P1 IMAD.IADD R0, R6, 0x1, R15 ;  /* 0x0000000106009824 */ /* 0x000fe200078e020f */
[----:B------:R-:W-:Y:S01]  /*1d170*/  @!P1 LEA R16, P2, R8, R221, 0x1 ;  /* 0x000000dd08109211 */ /* 0x000fe200078408ff */
[----:B------:R-:W-:Y:S01]  /*1d180*/  @!P1 IMAD.IADD R3, R13, 0x1, R3 ;  /* 0x000000010d039824 */ /* 0x000fe200078e0203 */
[----:B------:R-:W-:Y:S01]  /*1d190*/  @P1 STS.128 [R188+0xf800], RZ ;  /* 0x00f800ffbc001388 */ /* 0x000fe20000000c00 */
[----:B------:R-:W-:Y:S01]  /*1d1a0*/  @!P1 IMAD.IADD R4, R4, 0x1, R11 ;  /* 0x0000000104049824 */ /* 0x000fe200078e020b */
[----:B------:R-:W-:Y:S01]  /*1d1b0*/  @!P1 LEA.HI.X R25, R14, R219, R0, 0x1, P5 ;  /* 0x000000db0e199211 */ /* 0x000fe200028f0c00 */
[----:B------:R-:W-:Y:S01]  /*1d1c0*/  @!P1 IMAD.IADD R6, R9, 0x1, R18 ;  /* 0x0000000109069824 */ /* 0x000fe200078e0212 */
[----:B------:R-:W-:Y:S01]  /*1d1d0*/  @!P1 LEA R18, P3, R10, R221, 0x1 ;  /* 0x000000dd0a129211 */ /* 0x000fe200078608ff */
[----:B------:R-:W-:Y:S01]  /*1d1e0*/  @!PT LDS RZ, [RZ] ;  /* 0x00000000fffff984 */ /* 0x000fe20000000800 */
[----:B------:R-:W-:Y:S01]  /*1d1f0*/  @!PT LDS RZ, [RZ] ;  /* 0x00000000fffff984 */ /* 0x000fe20000000800 */
[----:B------:R-:W-:Y:S01]  /*1d200*/  @!PT LDS RZ, [RZ] ;  /* 0x00000000fffff984 */ /* 0x000fe20000000800 */
[----:B------:R-:W-:Y:S01]  /*1d210*/  @!P1 LDGSTS.E.BYPASS.LTC128B.128 [R188+0xf800], desc[UR6][R26.64] ;  /* 0x0f8000001abc9fae */ /* 0x000fe2000b901d46 */
[-C--:B------:R-:W-:Y:S01]  /*1d220*/  @!P1 LEA.HI.X R21, R12, R219.reuse, R3, 0x1, P4 ;  /* 0x000000db0c159211 */ /* 0x080fe200020f0c03 */
[----:B------:R-:W-:Y:S01]  /*1d230*/  IMAD.MOV.U32 R79, RZ, RZ, R51 ;  /* 0x000000ffff4f7224 */ /* 0x000fe200078e0033 */
[-C--:B------:R-:W-:Y:S01]  /*1d240*/  @!P1 LEA.HI.X R19, R10, R219.reuse, R4, 0x1, P3 ;  /* 0x000000db0a139211 */ /* 0x080fe200018f0c04 */
[----:B------:R-:W-:Y:S01]  /*1d250*/  @P1 STS.128 [R188+0x10000], RZ ;  /* 0x010000ffbc001388 */ /* 0x000fe20000000c00 */
[----:B------:R-:W-:Y:S01]  /*1d260*/  @!P1 LEA.HI.X R17, R8, R219, R6, 0x1, P2 ;  /* 0x000000db08119211 */ /* 0x000fe200010f0c06 */
[----:B------:R-:W-:-:S02]  /*1d270*/  IMAD.MOV.U32 R78, RZ, RZ, R50 ;  /* 0x000000ffff4e7224 */ /* 0x000fc400078e0032 */
[----:B------:R-:W-:Y:S01]  /*1d280*/  @!PT LDS RZ, [RZ] ;  /* 0x00000000fffff984 */ /* 0x000fe20000000800 */
[----:B------:R-:W-:Y:S01]  /*1d290*/  @!PT LDS RZ, [RZ] ;  /* 0x00000000fffff984 */ /* 0x000fe20000000800 */
[----:B------:R-:W-:Y:S01]  /*1d2a0*/  @!PT LDS RZ, [RZ] ;  /* 0x00000000fffff984 */ /* 0x000fe20000000800 */
[----:B------:R2:W-:Y:S01]  /*1d2b0*/  @!P1 LDGSTS.E.BYPASS.LTC128B.128 [R188+0x10000], desc[UR6][R24.64] ;  /* 0x1000000018bc9fae */ /* 0x0005e2000b901d46 */
[----:B------:R-:W-:Y:S02]  /*1d2c0*/  IMAD.MOV.U32 R193, RZ, RZ, R107 ;  /* 0x000000ffffc17224 */ /* 0x000fe400078e006b */
[----:B------:R-:W-:Y:S01]  /*1d2d0*/  IMAD.MOV.U32 R194, RZ, RZ, R106 ;  /* 0x000000ffffc27224 */ /* 0x000fe200078e006a */
[----:B------:R-:W-:Y:S01]  /*1d2e0*/  @P1 STS.128 [R188+0x10800], RZ ;  /* 0x010800ffbc001388 */ /* 0x000fe20000000c00 */
[----:B------:R-:W-:Y:S02]  /*1d2f0*/  IMAD.MOV.U32 R195, RZ, RZ, R105 ;  /* 0x000000ffffc37224 */ /* 0x000fe400078e0069 */
[----:B------:R-:W-:Y:S01]  /*1d300*/  IMAD.MOV.U32 R198, RZ, RZ, R104 ;  /* 0x000000ffffc67224 */ /* 0x000fe200078e0068 */
[----:B------:R-:W-:Y:S01]  /*1d310*/  @!PT LDS RZ, [RZ] ;  /* 0x00000000fffff984 */ /* 0x000fe20000000800 */
[----:B------:R-:W-:Y:S01]  /*1d320*/  @!PT LDS RZ, [RZ] ;  /* 0x00000000fffff984 */ /* 0x000fe20000000800 */
[----:B------:R-:W-:Y:S01]  /*1d330*/  @!PT LDS RZ, [RZ] ;  /* 0x00000000fffff984 */ /* 0x000fe20000000800 */
[----:B------:R-:W-:Y:S01]  /*1d340*/  @!P1 LDGSTS.E.BYPASS.LTC128B.128 [R188+0x10800], desc[UR6][R20.64] ;  /* 0x1080000014bc9fae */ /* 0x000fe2000b901d46 */
[----:B------:R-:W-:Y:S02]  /*1d350*/  IMAD.MOV.U32 R199, RZ, RZ, R99 ;  /* 0x000000ffffc77224 */ /* 0x000fe400078e0063 */
[----:B------:R-:W-:Y:S01]  /*1d360*/  IMAD.MOV.U32 R200, RZ, RZ, R98 ;  /* 0x000000ffffc87224 */ /* 0x000fe200078e0062 */
[----:B------:R-:W-:Y:S01]  /*1d370*/  @P1 STS.128 [R188+0x11000], RZ ;  /* 0x011000ffbc001388 */ /* 0x000fe20000000c00 */
[----:B------:R-:W-:-:S02]  /*1d380*/  IMAD.MOV.U32 R201, RZ, RZ, R97 ;  /* 0x000000ffffc97224 */ /* 0x000fc400078e0061 */
        /* <DEDUP_REMOVED lines=13> */
[----:B------:R3:W-:Y:S01]  /*1d460*/  @!P1 LDGSTS.E.BYPASS.LTC128B.128 [R188+0x11800], desc[UR6][R16.64] ;  /* 0x1180000010bc9fae */ /* 0x0007e2000b901d46 */
[----:B------:R-:W-:-:S02]  /*1d470*/  IMAD.MOV.U32 R220, RZ, RZ, R194 ;  /* 0x000000ffffdc7224 */ /* 0x000fc400078e00c2 */
[----:B------:R-:W-:Y:S01]  /*1d480*/  IMAD.MOV.U32 R224, RZ, RZ, R193 ;  /* 0x000000ffffe07224 */ /* 0x000fe200078e00c1 */
[----:B------:R-:W-:Y:S01]  /*1d490*/  LDSM.16.M88.4 R8, [R183] ;  /* 0x00000000b708783b */ /* 0x000fe20000000200 */
[----:B------:R-:W-:-:S03]  /*1d4a0*/  IMAD.MOV.U32 R248, RZ, RZ, R192 ;  /* 0x000000fffff87224 */ /* 0x000fc600078e00c0 */
[----:B-1----:R-:W1:Y:S04]  /*1d4b0*/  LDSM.16.M88.4 R28, [R176+0x2000] ;  /* 0x00200000b01c783b */ /* 0x002e680000000200 */
[----:B------:R-:W-:Y:S04]  /*1d4c0*/  LDSM.16.M88.4 R72, [R76+0x2000] ;  /* 0x002000004c48783b */ /* 0x000fe80000000200 */
[----:B--2---:R-:W2:Y:S04]  /*1d4d0*/  LDSM.16.M88.4 R24, [R176+0x2800] ;  /* 0x00280000b018783b */ /* 0x004ea80000000200 */
[----:B------:R-:W-:Y:S04]  /*1d4e0*/  LDSM.16.M88.4 R44, [R176+0x3800] ;  /* 0x00380000b02c783b */ /* 0x000fe80000000200 */
[----:B------:R-:W-:Y:S04]  /*1d4f0*/  LDSM.16.M88.4 R68, [R76+0x2800] ;  /* 0x002800004c44783b */ /* 0x000fe80000000200 */
[----:B---3--:R-:W3:Y:S04]  /*1d500*/  LDSM.16.M88.4 R16, [R65] ;  /* 0x000000004110783b */ /* 0x008ee80000000200 */
[----:B------:R-:W4:Y:S04]  /*1d510*/  LDSM.16.M88.4 R12, [R176+0x3000] ;  /* 0x00300000b00c783b */ /* 0x000f280000000200 */
[----:B------:R-:W4:Y:S04]  /*1d520*/  LDSM.16.M88.4 R64, [R76+0x3800] ;  /* 0x003800004c40783b */ /* 0x000f280000000200 */
[----:B------:R-:W4:Y:S04]  /*1d530*/  LDSM.16.M88.4 R80, [R176+0x4000] ;  /* 0x00400000b050783b */ /* 0x000f280000000200 */
[----:B------:R-:W4:Y:S01]  /*1d540*/  LDSM.16.M88.4 R84, [R76+0x3000] ;  /* 0x003000004c54783b */ /* 0x000f220000000200 */
[C---:B-1----:R-:W-:Y:S03]  /*1d550*/  HMMA.16816.F32 R56, R8.reuse, R30, RZ ;  /* 0x0000001e0838723c */ /* 0x042fe600000018ff */
[----:B------:R-:W1:Y:S04]  /*1d560*/  LDSM.16.M88.4 R88, [R176+0x4800] ;  /* 0x00480000b058783b */ /* 0x000e680000000200 */
[----:B------:R-:W-:Y:S01]  /*1d570*/  LDSM.16.M88.4 R92, [R76+0x4000] ;  /* 0x004000004c5c783b */ /* 0x000fe20000000200 */
[C---:B------:R-:W-:Y:S03]  /*1d580*/  HMMA.16816.F32 R60, R8.reuse, R28, RZ ;  /* 0x0000001c083c723c */ /* 0x040fe600000018ff */
[----:B------:R-:W1:Y:S03]  /*1d590*/  LDSM.16.M88.4 R100, [R176+0x5000] ;  /* 0x00500000b064783b */ /* 0x000e660000000200 */
[C---:B--2---:R-:W-:Y:S01]  /*1d5a0*/  HMMA.16816.F32 R52, R8.reuse, R24, RZ ;  /* 0x000000180834723c */ /* 0x044fe200000018ff */
[----:B------:R-:W-:Y:S04]  /*1d5b0*/  LDSM.16.M88.4 R168, [R76+0x5800] ;  /* 0x005800004ca8783b */ /* 0x000fe80000000200 */
[----:B------:R-:W-:Y:S01]  /*1d5c0*/  LDSM.16.M88.4 R124, [R76+0x6000] ;  /* 0x006000004c7c783b */ /* 0x000fe20000000200 */
[----:B------:R-:W-:Y:S03]  /*1d5d0*/  HMMA.16816.F32 R48, R8, R26, RZ ;  /* 0x0000001a0830723c */ /* 0x000fe600000018ff */
[----:B------:R-:W-:Y:S03]  /*1d5e0*/  LDSM.16.M88.4 R120, [R76+0x6800] ;  /* 0x006800004c78783b */ /* 0x000fe60000000200 */
[----:B---3--:R-:W-:Y:S01]  /*1d5f0*/  HMMA.16816.F32 R36, R16, R74, R56 ;  /* 0x0000004a1024723c */ /* 0x008fe20000001838 */
[----:B------:R-:W-:Y:S04]  /*1d600*/  LDSM.16.M88.4 R112, [R76+0x7000] ;  /* 0x007000004c70783b */ /* 0x000fe80000000200 */
[----:B------:R-:W-:Y:S01]  /*1d610*/  LDSM.16.M88.4 R96, [R176+0x8800] ;  /* 0x00880000b060783b */ /* 0x000fe20000000200 */
[C---:B------:R-:W-:Y:S03]  /*1d620*/  HMMA.16816.F32 R28, R8.reuse, R44, RZ ;  /* 0x0000002c081c723c */ /* 0x040fe600000018ff */
[----:B------:R-:W-:Y:S03]  /*1d630*/  LDSM.16.M88.4 R104, [R176+0x9000] ;  /* 0x00900000b068783b */ /* 0x000fe60000000200 */
[C---:B------:R-:W-:Y:S01]  /*1d640*/  HMMA.16816.F32 R24, R8.reuse, R46, RZ ;  /* 0x0000002e0818723c */ /* 0x040fe200000018ff */
[----:B------:R-:W-:Y:S04]  /*1d650*/  LDSM.16.M88.4 R128, [R176+0x9800] ;  /* 0x00980000b080783b */ /* 0x000fe80000000200 */
[----:B------:R-:W-:Y:S01]  /*1d660*/  LDSM.16.M88.4 R108, [R76+0x7800] ;  /* 0x007800004c6c783b */ /* 0x000fe20000000200 */
[C---:B----4-:R-:W-:Y:S03]  /*1d670*/  HMMA.16816.F32 R40, R8.reuse, R12, RZ ;  /* 0x0000000c0828723c */ /* 0x050fe600000018ff */
[----:B------:R-:W0:Y:S03]  /*1d680*/  LDGDEPBAR ;  /* 0x00000000000079af */ /* 0x000e260000000000 */
[----:B------:R-:W-:Y:S01]  /*1d690*/  IMAD.MOV.U32 R20, RZ, RZ, R36 ;  /* 0x000000ffff147224 */ /* 0x000fe200078e0024 */
[----:B------:R-:W-:Y:S01]  /*1d6a0*/  MOV R4, R38 ;  /* 0x0000002600047202 */ /* 0x000fe20000000f00 */
[----:B------:R-:W-:Y:S01]  /*1d6b0*/  IMAD.MOV.U32 R6, RZ, RZ, R37 ;  /* 0x000000ffff067224 */ /* 0x000fe200078e0025 */
[----:B------:R-:W-:Y:S01]  /*1d6c0*/  HMMA.16816.F32 R32, R8, R14, RZ ;  /* 0x0000000e0820723c */ /* 0x000fe200000018ff */
[----:B------:R-:W-:-:S05]  /*1d6d0*/  IMAD.MOV.U32 R3, RZ, RZ, R39 ;  /* 0x000000ffff037224 */ /* 0x000fca00078e0027 */
[C---:B------:R-:W-:Y:S01]  /*1d6e0*/  HMMA.16816.F32 R36, R16.reuse, R68, R52 ;  /* 0x000000441024723c */ /* 0x040fe20000001834 */
[----:B------:R-:W-:Y:S05]  /*1d6f0*/  LDSM.16.M88.4 R52, [R176+0x6800] ;  /* 0x00680000b034783b */ /* 0x000fea0000000200 */
[C---:B------:R-:W-:Y:S06]  /*1d700*/  HMMA.16816.F32 R28, R16.reuse, R64, R28 ;  /* 0x00000040101c723c */ /* 0x040fec000000181c */
[----:B------:R-:W-:Y:S06]  /*1d710*/  HMMA.16816.F32 R24, R16, R66, R24 ;  /* 0x000000421018723c */ /* 0x000fec0000001818 */
[----:B------:R-:W-:Y:S06]  /*1d720*/  HMMA.16816.F32 R12, R8, R80, RZ ;  /* 0x00000050080c723c */ /* 0x000fec00000018ff */
[----:B------:R-:W-:Y:S01]  /*1d730*/  IMAD.MOV.U32 R173, RZ, RZ, R36 ;  /* 0x000000ffffad7224 */ /* 0x000fe200078e0024 */
[----:B------:R-:W-:Y:S01]  /*1d740*/  HMMA.16816.F32 R236, R16, R84, R40 ;  /* 0x0000005410ec723c */ /* 0x000fe20000001828 */
[----:B------:R-:W-:Y:S01]  /*1d750*/  IMAD.MOV.U32 R172, RZ, RZ, R37 ;  /* 0x000000ffffac7224 */ /* 0x000fe200078e0025 */
[----:B------:R-:W-:Y:S01]  /*1d760*/  LDSM.16.M88.4 R40, [R176+0x5800] ;  /* 0x00580000b028783b */ /* 0x000fe20000000200 */
[----:B------:R-:W-:-:S02]  /*1d770*/  IMAD.MOV.U32 R21, RZ, RZ, R38 ;  /* 0x000000ffff157224 */ /* 0x000fc400078e0026 */
[----:B------:R-:W-:Y:S01]  /*1d780*/  IMAD.MOV.U32 R0, RZ, RZ, R39 ;  /* 0x000000ffff007224 */ /* 0x000fe200078e0027 */
[C---:B------:R-:W-:Y:S01]  /*1d790*/  HMMA.16816.F32 R244, R16.reuse, R86, R32 ;  /* 0x0000005610f4723c */ /* 0x040fe20000001820 */
[----:B------:R-:W-:Y:S01]  /*1d7a0*/  LDSM.16.M88.4 R32, [R176+0x6000] ;  /* 0x00600000b020783b */ /* 0x000fe20000000200 */
[----:B------:R-:W-:Y:S02]  /*1d7b0*/  IMAD.MOV.U32 R118, RZ, RZ, R28 ;  /* 0x000000ffff767224 */ /* 0x000fe400078e001c */
[----:B------:R-:W-:Y:S01]  /*1d7c0*/  IMAD.MOV.U32 R116, RZ, RZ, R29 ;  /* 0x000000ffff747224 */ /* 0x000fe200078e001d */
[----:B------:R-:W-:Y:S01]  /*1d7d0*/  MOV R205, R24 ;  /* 0x0000001800cd7202 */ /* 0x000fe20000000f00 */
[C---:B------:R-:W-:Y:S01]  /*1d7e0*/  HMMA.16816.F32 R36, R16.reuse, R70, R48 ;  /* 0x000000461024723c */ /* 0x040fe20000001830 */
[----:B------:R-:W2:Y:S01]  /*1d7f0*/  LDSM.16.M88.4 R48, [R76+0x4800] ;  /* 0x004800004c30783b */ /* 0x000ea20000000200 */
[----:B------:R-:W-:Y:S02]  /*1d800*/  IMAD.MOV.U32 R23, RZ, RZ, R30 ;  /* 0x000000ffff177224 */ /* 0x000fe400078e001e */
[----:B------:R-:W-:Y:S01]  /*1d810*/  IMAD.MOV.U32 R22, RZ, RZ, R31 ;  /* 0x000000ffff167224 */ /* 0x000fe200078e001f */
[----:B------:R-:W-:Y:S01]  /*1d820*/  LDSM.16.M88.4 R68, [R76+0x5000] ;  /* 0x005000004c44783b */ /* 0x000fe20000000200 */
[----:B------:R-:W-:Y:S01]  /*1d830*/  HMMA.16816.F32 R136, R16, R72, R60 ;  /* 0x000000481088723c */ /* 0x000fe2000000183c */
[----:B------:R-:W-:-:S02]  /*1d840*/  IMAD.MOV.U32 R204, RZ, RZ, R25 ;  /* 0x000000ffffcc7224 */ /* 0x000fc400078e0019 */
[----:B------:R-:W3:Y:S01]  /*1d850*/  LDSM.16.M88.4 R72, [R176+0x7000] ;  /* 0x00700000b048783b */ /* 0x000ee20000000200 */
[----:B------:R-:W-:Y:S02]  /*1d860*/  IMAD.MOV.U32 R203, RZ, RZ, R26 ;  /* 0x000000ffffcb7224 */ /* 0x000fe400078e001a */
[----:B------:R-:W-:Y:S01]  /*1d870*/  HMMA.16816.F32 R44, R8, R82, RZ ;  /* 0x00000052082c723c */ /* 0x000fe200000018ff */
[----:B------:R-:W4:Y:S01]  /*1d880*/  LDSM.16.M88.4 R80, [R176+0x7800] ;  /* 0x00780000b050783b */ /* 0x000f220000000200 */
[----:B------:R-:W-:-:S04]  /*1d890*/  IMAD.MOV.U32 R189, RZ, RZ, R27 ;  /* 0x000000ffffbd7224 */ /* 0x000fc800078e001b */
[C---:B-1----:R-:W-:Y:S06]  /*1d8a0*/  HMMA.16816.F32 R28, R8.reuse, R88, RZ ;  /* 0x00000058081c723c */ /* 0x042fec00000018ff */
[C---:B------:R-:W-:Y:S01]  /*1d8b0*/  HMMA.16816.F32 R24, R8.reuse, R90, RZ ;  /* 0x0000005a0818723c */ /* 0x040fe200000018ff */
[----:B------:R-:W-:Y:S01]  /*1d8c0*/  IMAD.MOV.U32 R197, RZ, RZ, R36 ;  /* 0x000000ffffc57224 */ /* 0x000fe200078e0024 */
[----:B------:R-:W1:Y:S01]  /*1d8d0*/  LDSM.16.M88.4 R88, [R176+0x8000] ;  /* 0x00800000b058783b */ /* 0x000e620000000200 */
[----:B------:R-:W-:Y:S02]  /*1d8e0*/  IMAD.MOV.U32 R196, RZ, RZ, R37 ;  /* 0x000000ffffc47224 */ /* 0x000fe400078e0025 */
[----:B------:R-:W-:Y:S01]  /*1d8f0*/  IMAD.MOV.U32 R175, RZ, RZ, R38 ;  /* 0x000000ffffaf7224 */ /* 0x000fe200078e0026 */
[----:B------:R-:W-:Y:S01]  /*1d900*/  HMMA.16816.F32 R64, R8, R102, RZ ;  /* 0x000000660840723c */ /* 0x000fe200000018ff */
[----:B------:R-:W-:-:S05]  /*1d910*/  IMAD.MOV.U32 R174, RZ, RZ, R39 ;  /* 0x000000ffffae7224 */ /* 0x000fca00078e0027 */
[----:B------:R-:W-:Y:S06]  /*1d920*/  HMMA.16816.F32 R36, R16, R92, R12 ;  /* 0x0000005c1024723c */ /* 0x000fec000000180c */
[----:B------:R-:W-:Y:S06]  /*1d930*/  HMMA.16816.F32 R12, R8, R100, RZ ;  /* 0x00000064080c723c */ /* 0x000fec00000018ff */
[C---:B--2---:R-:W-:Y:S06]  /*1d940*/  HMMA.16816.F32 R228, R16.reuse, R48, R28 ;  /* 0x0000003010e4723c */ /* 0x044fec000000181c */
[C---:B------:R-:W-:Y:S06]  /*1d950*/  HMMA.16816.F32 R212, R16.reuse, R50, R24 ;  /* 0x0000003210d4723c */ /* 0x040fec0000001818 */
[----:B------:R-:W-:Y:S06]  /*1d960*/  HMMA.16816.F32 R208, R16, R94, R44 ;  /* 0x0000005e10d0723c */ /* 0x000fec000000182c */
[C---:B------:R-:W-:Y:S06]  /*1d970*/  HMMA.16816.F32 R60, R8.reuse, R40, RZ ;  /* 0x00000028083c723c */ /* 0x040fec00000018ff */
[C---:B------:R-:W-:Y:S06]  /*1d980*/  HMMA.16816.F32 R48, R8.reuse, R32, RZ ;  /* 0x000000200830723c */ /* 0x040fec00000018ff */
[C---:B------:R-:W-:Y:S06]  /*1d990*/  HMMA.16816.F32 R44, R8.reuse, R34, RZ ;  /* 0x00000022082c723c */ /* 0x040fec00000018ff */
[C---:B------:R-:W-:Y:S06]  /*1d9a0*/  HMMA.16816.F32 R56, R8.reuse, R42, RZ ;  /* 0x0000002a0838723c */ /* 0x040fec00000018ff */
[C---:B------:R-:W-:Y:S06]  /*1d9b0*/  HMMA.16816.F32 R32, R8.reuse, R54, RZ ;  /* 0x000000360820723c */ /* 0x040fec00000018ff */
[C---:B---3--:R-:W-:Y:S06]  /*1d9c0*/  HMMA.16816.F32 R28, R8.reuse, R72, RZ ;  /* 0x00000048081c723c */ /* 0x048fec00000018ff */
[----:B------:R-:W-:Y:S06]  /*1d9d0*/  HMMA.16816.F32 R24, R8, R74, RZ ;  /* 0x0000004a0818723c */ /* 0x000fec00000018ff */
[----:B------:R-:W-:Y:S06]  /*1d9e0*/  HMMA.16816.F32 R216, R16, R68, R12 ;  /* 0x0000004410d8723c */ /* 0x000fec000000180c */
[----:B------:R-:W-:Y:S01]  /*1d9f0*/  HMMA.16816.F32 R40, R8, R52, RZ ;  /* 0x000000340828723c */ /* 0x000fe200000018ff */
[----:B------:R-:W-:-:S02]  /*1da00*/  IMAD.MOV.U32 R68, RZ, RZ, R118 ;  /* 0x000000ffff447224 */ /* 0x000fc400078e0076 */
[----:B------:R-:W-:Y:S01]  /*1da10*/  IMAD.MOV.U32 R69, RZ, RZ, R116 ;  /* 0x000000ffff457224 */ /* 0x000fe200078e0074 */
[----:B------:R-:W-:Y:S01]  /*1da20*/  MOV R116, R201 ;  /* 0x000000c900747202 */ /* 0x000fe20000000f00 */
[----:B------:R-:W-:Y:S01]  /*1da30*/  IMAD.MOV.U32 R118, RZ, RZ, R202 ;  /* 0x000000ffff767224 */ /* 0x000fe200078e00ca */
[----:B----4-:R-:W-:Y:S06]  /*1da40*/  HMMA.16816.F32 R12, R8, R80, RZ ;  /* 0x00000050080c723c */ /* 0x010fec00000018ff */
[C---:B------:R-:W-:Y:S06]  /*1da50*/  HMMA.16816.F32 R232, R16.reuse, R70, R64 ;  /* 0x0000004610e8723c */ /* 0x040fec0000001840 */
[----:B------:R-:W-:Y:S01]  /*1da60*/  HMMA.16816.F32 R192, R16, R168, R60 ;  /* 0x000000a810c0723c */ /* 0x000fe2000000183c */
[----:B------:R-:W-:-:S02]  /*1da70*/  IMAD.MOV.U32 R64, RZ, RZ, R205 ;  /* 0x000000ffff407224 */ /* 0x000fc400078e00cd */
[----:B------:R-:W-:Y:S02]  /*1da80*/  IMAD.MOV.U32 R65, RZ, RZ, R204 ;  /* 0x000000ffff417224 */ /* 0x000fe400078e00cc */
[----:B------:R-:W-:Y:S01]  /*1da90*/  IMAD.MOV.U32 R67, RZ, RZ, R189 ;  /* 0x000000ffff437224 */ /* 0x000fe200078e00bd */
[----:B------:R-:W-:Y:S01]  /*1daa0*/  HMMA.16816.F32 R204, R16, R124, R48 ;  /* 0x0000007c10cc723c */ /* 0x000fe20000001830 */
[----:B------:R-:W-:Y:S02]  /*1dab0*/  IMAD.MOV.U32 R71, RZ, RZ, R22 ;  /* 0x000000ffff477224 */ /* 0x000fe400078e0016 */
[----:B------:R-:W-:Y:S02]  /*1dac0*/  IMAD.MOV.U32 R22, RZ, RZ, R199 ;  /* 0x000000ffff167224 */ /* 0x000fe400078e00c7 */
[----:B------:R-:W-:Y:S01]  /*1dad0*/  IMAD.MOV.U32 R189, RZ, RZ, R198 ;  /* 0x000000ffffbd7224 */ /* 0x000fe200078e00c6 */
[----:B------:R-:W-:Y:S01]  /*1dae0*/  HMMA.16816.F32 R52, R8, R82, RZ ;  /* 0x000000520834723c */ /* 0x000fe200000018ff */
[----:B------:R-:W-:Y:S01]  /*1daf0*/  IMAD.MOV.U32 R60, RZ, RZ, R197 ;  /* 0x000000ffff3c7224 */ /* 0x000fe200078e00c5 */
[----:B------:R-:W-:Y:S01]  /*1db00*/  MOV R49, R172 ;  /* 0x000000ac00317202 */ /* 0x000fe20000000f00 */
[----:B------:R-:W-:-:S02]  /*1db10*/  IMAD.MOV.U32 R61, RZ, RZ, R196 ;  /* 0x000000ffff3d7224 */ /* 0x000fc400078e00c4 */
[----:B------:R-:W-:Y:S01]  /*1db20*/  IMAD.MOV.U32 R62, RZ, RZ, R175 ;  /* 0x000000ffff3e7224 */ /* 0x000fe200078e00af */
[C---:B------:R-:W-:Y:S01]  /*1db30*/  HMMA.16816.F32 R196, R16.reuse, R170, R56 ;  /* 0x000000aa10c4723c */ /* 0x040fe20000001838 */
[----:B------:R-:W-:Y:S02]  /*1db40*/  IMAD.MOV.U32 R63, RZ, RZ, R174 ;  /* 0x000000ffff3f7224 */ /* 0x000fe400078e00ae */
[----:B------:R-:W-:Y:S02]  /*1db50*/  IMAD.MOV.U32 R48, RZ, RZ, R173 ;  /* 0x000000ffff307224 */ /* 0x000fe400078e00ad */
[----:B------:R-:W-:Y:S01]  /*1db60*/  IMAD.MOV.U32 R70, RZ, RZ, R23 ;  /* 0x000000ffff467224 */ /* 0x000fe200078e0017 */
[----:B------:R-:W-:Y:S01]  /*1db70*/  HMMA.16816.F32 R172, R16, R122, R32 ;  /* 0x0000007a10ac723c */ /* 0x000fe20000001820 */
[----:B------:R-:W2:Y:S01]  /*1db80*/  LDSM.16.M88.4 R32, [R76+0x8000] ;  /* 0x008000004c20783b */ /* 0x000ea20000000200 */
[----:B------:R-:W-:Y:S02]  /*1db90*/  IMAD.MOV.U32 R66, RZ, RZ, R203 ;  /* 0x000000ffff427224 */ /* 0x000fe400078e00cb */
[----:B------:R-:W-:-:S02]  /*1dba0*/  IMAD.MOV.U32 R23, RZ, RZ, R200 ;  /* 0x000000ffff177224 */ /* 0x000fc400078e00c8 */
[----:B------:R-:W-:Y:S01]  /*1dbb0*/  HMMA.16816.F32 R168, R16, R112, R28 ;  /* 0x0000007010a8723c */ /* 0x000fe2000000181c */
[----:B------:R-:W3:Y:S01]  /*1dbc0*/  LDSM.16.M88.4 R28, [R76+0x8800] ;  /* 0x008800004c1c783b */ /* 0x000ee20000000200 */
[----:B------:R-:W-:Y:S02]  /*1dbd0*/  IMAD.MOV.U32 R50, RZ, RZ, R21 ;  /* 0x000000ffff327224 */ /* 0x000fe400078e0015 */
[----:B------:R-:W-:Y:S02]  /*1dbe0*/  IMAD.MOV.U32 R51, RZ, RZ, R0 ;  /* 0x000000ffff337224 */ /* 0x000fe400078e0000 */
[C---:B------:R-:W-:Y:S06]  /*1dbf0*/  HMMA.16816.F32 R84, R8.reuse, R96, RZ ;  /* 0x000000600854723c */ /* 0x040fec00000018ff */
[C---:B------:R-:W-:Y:S06]  /*1dc00*/  HMMA.16816.F32 R80, R8.reuse, R98, RZ ;  /* 0x000000620850723c */ /* 0x040fec00000018ff */
[C---:B------:R-:W-:Y:S06]  /*1dc10*/  HMMA.16816.F32 R72, R8.reuse, R104, RZ ;  /* 0x000000680848723c */ /* 0x040fec00000018ff */
[C---:B------:R-:W-:Y:S06]  /*1dc20*/  HMMA.16816.F32 R100, R8.reuse, R106, RZ ;  /* 0x0000006a0864723c */ /* 0x040fec00000018ff */
[C---:B------:R-:W-:Y:S06]  /*1dc30*/  HMMA.16816.F32 R104, R8.reuse, R128, RZ ;  /* 0x000000800868723c */ /* 0x040fec00000018ff */
[C---:B------:R-:W-:Y:S06]  /*1dc40*/  HMMA.16816.F32 R96, R8.reuse, R130, RZ ;  /* 0x000000820860723c */ /* 0x040fec00000018ff */
[----:B-1----:R-:W-:Y:S06]  /*1dc50*/  HMMA.16816.F32 R92, R8, R88, RZ ;  /* 0x00000058085c723c */ /* 0x002fec00000018ff */
[----:B------:R-:W-:Y:S01]  /*1dc60*/  HMMA.16816.F32 R128, R16, R114, R24 ;  /* 0x000000721080723c */ /* 0x000fe20000001818 */
[----:B------:R-:W1:Y:S05]  /*1dc70*/  LDSM.16.M88.4 R24, [R76+0x9000] ;  /* 0x009000004c18783b */ /* 0x000e6a0000000200 */
[----:B------:R-:W-:Y:S01]  /*1dc80*/  HMMA.16816.F32 R88, R8, R90, RZ ;  /* 0x0000005a0858723c */ /* 0x000fe200000018ff */
[----:B------:R-:W4:Y:S05]  /*1dc90*/  LDSM.16.M88.4 R8, [R76+0x9800] ;  /* 0x009800004c08783b */ /* 0x000f2a0000000200 */
[C---:B------:R-:W-:Y:S01]  /*1dca0*/  HMMA.16816.F32 R240, R16.reuse, R126, R44 ;  /* 0x0000007e10f0723c */ /* 0x040fe2000000182c */
[----:B------:R3:W-:Y:S05]  /*1dcb0*/  LDSM.16.M88.4 R44, [R249] ;  /* 0x00000000f92c783b */ /* 0x0007ea0000000200 */
[C---:B------:R-:W-:Y:S01]  /*1dcc0*/  HMMA.16816.F32 R200, R16.reuse, R120, R40 ;  /* 0x0000007810c8723c */ /* 0x040fe20000001828 */
[----:B------:R-:W-:Y:S05]  /*1dcd0*/  LDSM.16.M88.4 R40, [R189] ;  /* 0x00000000bd28783b */ /* 0x000fea0000000200 */
[C---:B------:R-:W-:Y:S01]  /*1dce0*/  HMMA.16816.F32 R124, R16.reuse, R108, R12 ;  /* 0x0000006c107c723c */ /* 0x040fe2000000180c */
[----:B------:R-:W4:Y:S05]  /*1dcf0*/  LDSM.16.M88.4 R12, [R2] ;  /* 0x00000000020c783b */ /* 0x000f2a0000000200 */
[C---:B--2---:R-:W-:Y:S06]  /*1dd00*/  HMMA.16816.F32 R112, R16.reuse, R32, R92 ;  /* 0x000000201070723c */ /* 0x044fec000000185c */
[----:B---3--:R-:W-:Y:S01]  /*1dd10*/  HMMA.16816.F32 R92, R16, R28, R84 ;  /* 0x0000001c105c723c */ /* 0x008fe20000001854 */
[----:B------:R-:W-:-:S02]  /*1dd20*/  IMAD.MOV.U32 R249, RZ, RZ, R119 ;  /* 0x000000fffff97224 */ /* 0x000fc400078e0077 */
[----:B------:R-:W-:-:S03]  /*1dd30*/  IMAD.MOV.U32 R119, RZ, RZ, R77 ;  /* 0x000000ffff777224 */ /* 0x000fc600078e004d */
[C---:B------:R-:W-:Y:S01]  /*1dd40*/  HMMA.16816.F32 R84, R16.reuse, R30, R80 ;  /* 0x0000001e1054723c */ /* 0x040fe20000001850 */
[----:B------:R-:W2:Y:S05]  /*1dd50*/  LDSM.16.M88.4 R28, [R79] ;  /* 0x000000004f1c783b */ /* 0x000eaa0000000200 */
[C---:B------:R-:W-:Y:S06]  /*1dd60*/  HMMA.16816.F32 R120, R16.reuse, R110, R52 ;  /* 0x0000006e1078723c */ /* 0x040fec0000001834 */
[C---:B-1----:R-:W-:Y:S06]  /*1dd70*/  HMMA.16816.F32 R56, R16.reuse, R24, R72 ;  /* 0x000000181038723c */ /* 0x042fec0000001848 */
[C---:B------:R-:W-:Y:S01]  /*1dd80*/  HMMA.16816.F32 R52, R16.reuse, R26, R100 ;  /* 0x0000001a1034723c */ /* 0x040fe20000001864 */
[----:B------:R1:W3:Y:S05]  /*1dd90*/  LDSM.16.M88.4 R24, [R78] ;  /* 0x000000004e18783b */ /* 0x0002ea0000000200 */
[C---:B------:R-:W-:Y:S01]  /*1dda0*/  HMMA.16816.F32 R108, R16.reuse, R34, R88 ;  /* 0x00000022106c723c */ /* 0x040fe20000001858 */
[----:B------:R-:W-:Y:S05]  /*1ddb0*/  LDSM.16.M88.4 R32, [R249] ;  /* 0x00000000f920783b */ /* 0x000fea0000000200 */
[C---:B----4-:R-:W-:Y:S06]  /*1ddc0*/  HMMA.16816.F32 R104, R16.reuse, R8, R104 ;  /* 0x000000081068723c */ /* 0x050fec0000001868 */
[----:B------:R-:W-:Y:S01]  /*1ddd0*/  HMMA.16816.F32 R96, R16, R10, R96 ;  /* 0x0000000a1060723c */ /* 0x000fe20000001860 */
[----:B------:R-:W4:Y:S04]  /*1dde0*/  LDSM.16.M88.4 R8, [R23] ;  /* 0x000000001708783b */ /* 0x000f280000000200 */
[----:B------:R-:W-:Y:S01]  /*1ddf0*/  LDSM.16.M88.4 R16, [R22] ;  /* 0x000000001610783b */ /* 0x000fe20000000200 */
[C---:B------:R-:W-:Y:S03]  /*1de00*/  HMMA.16816.F32 R88, R12.reuse, R40, R48 ;  /* 0x000000280c58723c */ /* 0x040fe60000001830 */
[----:B------:R-:W-:Y:S03]  /*1de10*/  LDSM.16.M88.4 R48, [R118] ;  /* 0x000000007630783b */ /* 0x000fe60000000200 */
[C---:B------:R-:W-:Y:S01]  /*1de20*/  HMMA.16816.F32 R80, R12.reuse, R42, R60 ;  /* 0x0000002a0c50723c */ /* 0x040fe2000000183c */
[----:B------:R-:W4:Y:S05]  /*1de30*/  LDSM.16.M88.4 R40, [R116] ;  /* 0x000000007428783b */ /* 0x000f2a0000000200 */
        /* <DEDUP_REMOVED lines=10> */
[C---:B------:R-:W-:Y:S06]  /*1dee0*/  HMMA.16816.F32 R232, R12.reuse, R10, R232 ;  /* 0x0000000a0ce8723c */ /* 0x040fec00000018e8 */
[C---:B------:R-:W-:Y:S06]  /*1def0*/  HMMA.16816.F32 R8, R12.reuse, R42, R196 ;  /* 0x0000002a0c08723c */ /* 0x040fec00000018c4 */
[C---:B------:R-:W-:Y:S06]  /*1df00*/  HMMA.16816.F32 R208, R12.reuse, R16, R228 ;  /* 0x000000100cd0723c */ /* 0x040fec00000018e4 */
[C---:B------:R-:W-:Y:S01]  /*1df10*/  HMMA.16816.F32 R212, R12.reuse, R18, R212 ;  /* 0x000000120cd4723c */ /* 0x040fe200000018d4 */
[----:B------:R-:W-:Y:S05]  /*1df20*/  LDSM.16.M88.4 R16, [R220] ;  /* 0x00000000dc10783b */ /* 0x000fea0000000200 */
[C---:B------:R-:W-:Y:S01]  /*1df30*/  HMMA.16816.F32 R228, R12.reuse, R40, R192 ;  /* 0x000000280ce4723c */ /* 0x040fe200000018c0 */
[----:B------:R-:W4:Y:S05]  /*1df40*/  LDSM.16.M88.4 R40, [R177] ;  /* 0x00000000b128783b */ /* 0x000f2a0000000200 */
[----:B------:R-:W-:Y:S01]  /*1df50*/  IMAD.MOV.U32 R118, RZ, RZ, R8 ;  /* 0x000000ffff767224 */ /* 0x000fe200078e0008 */
[----:B-1----:R-:W-:Y:S01]  /*1df60*/  HMMA.16816.F32 R236, R12, R44, R200 ;  /* 0x0000002c0cec723c */ /* 0x002fe200000018c8 */
[----:B------:R-:W-:-:S02]  /*1df70*/  IMAD.MOV.U32 R116, RZ, RZ, R9 ;  /* 0x000000ffff747224 */ /* 0x000fc400078e0009 */
[----:B------:R-:W-:Y:S02]  /*1df80*/  IMAD.MOV.U32 R39, RZ, RZ, R10 ;  /* 0x000000ffff277224 */ /* 0x000fe400078e000a */
[----:B------:R-:W-:Y:S01]  /*1df90*/  IMAD.MOV.U32 R2, RZ, RZ, R11 ;  /* 0x000000ffff027224 */ /* 0x000fe200078e000b */
[C---:B------:R-:W-:Y:S01]  /*1dfa0*/  HMMA.16816.F32 R192, R12.reuse, R46, R172 ;  /* 0x0000002e0cc0723c */ /* 0x040fe200000018ac */
[----:B------:R-:W-:Y:S02]  /*1dfb0*/  IMAD.MOV.U32 R200, RZ, RZ, R20 ;  /* 0x000000ffffc87224 */ /* 0x000fe400078e0014 */
[----:B------:R-:W-:Y:S02]  /*1dfc0*/  IMAD.MOV.U32 R201, RZ, RZ, R6 ;  /* 0x000000ffffc97224 */ /* 0x000fe400078e0006 */
[----:B------:R-:W-:Y:S01]  /*1dfd0*/  IMAD.MOV.U32 R202, RZ, RZ, R4 ;  /* 0x000000ffffca7224 */ /* 0x000fe200078e0004 */
[----:B------:R-:W-:Y:S01]  /*1dfe0*/  HMMA.16816.F32 R8, R12, R48, R204 ;  /* 0x000000300c08723c */ /* 0x000fe200000018cc */
[----:B------:R-:W-:-:S05]  /*1dff0*/  IMAD.MOV.U32 R203, RZ, RZ, R3 ;  /* 0x000000ffffcb7224 */ /* 0x000fca00078e0003 */
[C---:B------:R-:W-:Y:S06]  /*1e000*/  HMMA.16816.F32 R244, R12.reuse, R32, R168 ;  /* 0x000000200cf4723c */ /* 0x040fec00000018a8 */
[C---:B------:R-:W-:Y:S06]  /*1e010*/  HMMA.16816.F32 R44, R12.reuse, R34, R128 ;  /* 0x000000220c2c723c */ /* 0x040fec0000001880 */
[----:B--2---:R-:W-:Y:S01]  /*1e020*/  HMMA.16816.F32 R32, R12, R28, R124 ;  /* 0x0000001c0c20723c */ /* 0x004fe2000000187c */
[----:B------:R-:W-:Y:S01]  /*1e030*/  MOV R175, R193 ;  /* 0x000000c100af7202 */ /* 0x000fe20000000f00 */
[----:B------:R-:W-:-:S02]  /*1e040*/  IMAD.MOV.U32 R174, RZ, RZ, R194 ;  /* 0x000000ffffae7224 */ /* 0x000fc400078e00c2 */
[----:B------:R-:W-:Y:S02]  /*1e050*/  IMAD.MOV.U32 R173, RZ, RZ, R195 ;  /* 0x000000ffffad7224 */ /* 0x000fe400078e00c3 */
[C---:B------:R-:W-:Y:S01]  /*1e060*/  HMMA.16816.F32 R28, R12.reuse, R30, R120 ;  /* 0x0000001e0c1c723c */ /* 0x040fe20000001878 */
[----:B------:R-:W-:Y:S02]  /*1e070*/  IMAD.MOV.U32 R204, RZ, RZ, R10 ;  /* 0x000000ffffcc7224 */ /* 0x000fe400078e000a */
[----:B------:R-:W-:Y:S02]  /*1e080*/  IMAD.MOV.U32 R199, RZ, RZ, R11 ;  /* 0x000000ffffc77224 */ /* 0x000fe400078e000b */
[----:B------:R-:W-:Y:S01]  /*1e090*/  IMAD.MOV.U32 R198, RZ, RZ, R9 ;  /* 0x000000ffffc67224 */ /* 0x000fe200078e0009 */
[----:B---3--:R-:W-:Y:S01]  /*1e0a0*/  HMMA.16816.F32 R20, R12, R26, R108 ;  /* 0x0000001a0c14723c */ /* 0x008fe2000000186c */
[----:B------:R-:W-:Y:S02]  /*1e0b0*/  IMAD.MOV.U32 R0, RZ, RZ, R8 ;  /* 0x000000ffff007224 */ /* 0x000fe400078e0008 */
[----:B------:R1:W-:Y:S01]  /*1e0c0*/  LDSM.16.M88.4 R8, [R119] ;  /* 0x000000007708783b */ /* 0x0003e20000000200 */
[----:B------:R-:W-:-:S02]  /*1e0d0*/  IMAD.MOV.U32 R172, RZ, RZ, R192 ;  /* 0x000000ffffac7224 */ /* 0x000fc400078e00c0 */
[C---:B------:R-:W-:Y:S01]  /*1e0e0*/  HMMA.16816.F32 R240, R12.reuse, R50, R240 ;  /* 0x000000320cf0723c */ /* 0x040fe200000018f0 */
[----:B------:R2:W3:Y:S01]  /*1e0f0*/  LDSM.16.M88.4 R48, [R117] ;  /* 0x000000007530783b */ /* 0x0004e20000000200 */
[----:B------:R-:W-:Y:S02]  /*1e100*/  IMAD.MOV.U32 R197, RZ, RZ, R45 ;  /* 0x000000ffffc57224 */ /* 0x000fe400078e002d */
[----:B------:R-:W-:Y:S01]  /*1e110*/  IMAD.MOV.U32 R196, RZ, RZ, R46 ;  /* 0x000000ffffc47224 */ /* 0x000fe200078e002e */
[----:B------:R-:W-:Y:S01]  /*1e120*/  LDSM.16.M88.4 R192, [R182] ;  /* 0x00000000b6c0783b */ /* 0x000fe20000000200 */
[----:B------:R-:W-:Y:S01]  /*1e130*/  IMAD.MOV.U32 R131, RZ, RZ, R35 ;  /* 0x000000ffff837224 */ /* 0x000fe200078e0023 */
[----:B----4-:R-:W-:Y:S01]  /*1e140*/  HMMA.16816.F32 R136, R12, R40, R136 ;  /* 0x000000280c88723c */ /* 0x010fe20000001888 */
[----:B------:R-:W-:Y:S02]  /*1e150*/  IMAD.MOV.U32 R130, RZ, RZ, R32 ;  /* 0x000000ffff827224 */ /* 0x000fe400078e0020 */
[----:B------:R-:W-:-:S02]  /*1e160*/  IMAD.MOV.U32 R129, RZ, RZ, R33 ;  /* 0x000000ffff817224 */ /* 0x000fc400078e0021 */
[----:B------:R-:W-:Y:S01]  /*1e170*/  IMAD.MOV.U32 R170, RZ, RZ, R30 ;  /* 0x000000ffffaa7224 */ /* 0x000fe200078e001e */
[----:B------:R-:W-:Y:S01]  /*1e180*/  MOV R169, R31 ;  /* 0x0000001f00a97202 */ /* 0x000fe20000000f00 */
[----:B------:R-:W-:Y:S02]  /*1e190*/  IMAD.MOV.U32 R168, RZ, RZ, R28 ;  /* 0x000000ffffa87224 */ /* 0x000fe400078e001c */
[----:B------:R-:W-:Y:S02]  /*1e1a0*/  IMAD.MOV.U32 R123, RZ, RZ, R29 ;  /* 0x000000ffff7b7224 */ /* 0x000fe400078e001d */
[----:B------:R-:W-:Y:S01]  /*1e1b0*/  HMMA.16816.F32 R28, R12, R24, R112 ;  /* 0x000000180c1c723c */ /* 0x000fe20000001870 */
[----:B------:R-:W-:Y:S01]  /*1e1c0*/  IMAD.MOV.U32 R109, RZ, RZ, R21 ;  /* 0x000000ffff6d7224 */ /* 0x000fe200078e0015 */
[----:B------:R-:W-:Y:S01]  /*1e1d0*/  LDSM.16.M88.4 R24, [R182+0x1800] ;  /* 0x00180000b618783b */ /* 0x000fe20000000200 */
[----:B------:R-:W-:Y:S02]  /*1e1e0*/  IMAD.MOV.U32 R108, RZ, RZ, R23 ;  /* 0x000000ffff6c7224 */ /* 0x000fe400078e0017 */
[----:B-1----:R-:W-:-:S02]  /*1e1f0*/  IMAD.MOV.U32 R119, RZ, RZ, R20 ;  /* 0x000000ffff777224 */ /* 0x002fc400078e0014 */
[----:B------:R-:W-:Y:S01]  /*1e200*/  MOV R112, R22 ;  /* 0x0000001600707202 */ /* 0x000fe20000000f00 */
[----:B------:R-:W-:Y:S01]  /*1e210*/  IMAD.MOV.U32 R128, RZ, RZ, R34 ;  /* 0x000000ffff807224 */ /* 0x000fe200078e0022 */
[C---:B------:R-:W-:Y:S01]  /*1e220*/  HMMA.16816.F32 R20, R12.reuse, R16, R92 ;  /* 0x000000100c14723c */ /* 0x040fe2000000185c */
[----:B------:R-:W-:Y:S01]  /*1e230*/  LDSM.16.M88.4 R32, [R182+0x800] ;  /* 0x00080000b620783b */ /* 0x000fe20000000200 */
[----:B------:R-:W-:Y:S01]  /*1e240*/  IMAD.MOV.U32 R171, RZ, RZ, R47 ;  /* 0x000000ffffab7224 */ /* 0x000fe200078e002f */
[----:B------:R-:W-:Y:S01]  /*1e250*/  MOV R115, R204 ;  /* 0x000000cc00737202 */ /* 0x000fe20000000f00 */
[----:B--2---:R-:W-:Y:S02]  /*1e260*/  IMAD.MOV.U32 R117, RZ, RZ, R44 ;  /* 0x000000ffff757224 */ /* 0x004fe400078e002c */
[----:B------:R-:W-:Y:S01]  /*1e270*/  HMMA.16816.F32 R16, R12, R18, R84 ;  /* 0x000000120c10723c */ /* 0x000fe20000001854 */
[----:B------:R-:W-:Y:S02]  /*1e280*/  IMAD.MOV.U32 R114, RZ, RZ, R198 ;  /* 0x000000ffff727224 */ /* 0x000fe400078e00c6 */
[----:B------:R-:W-:-:S02]  /*1e290*/  IMAD.MOV.U32 R124, RZ, RZ, R199 ;  /* 0x000000ffff7c7224 */ /* 0x000fc400078e00c7 */
[----:B------:R-:W-:Y:S02]  /*1e2a0*/  IMAD.MOV.U32 R126, RZ, RZ, R197 ;  /* 0x000000ffff7e7224 */ /* 0x000fe400078e00c5 */
[----:B------:R-:W-:Y:S01]  /*1e2b0*/  IMAD.MOV.U32 R127, RZ, RZ, R196 ;  /* 0x000000ffff7f7224 */ /* 0x000fe200078e00c4 */
[C---:B---3--:R-:W-:Y:S01]  /*1e2c0*/  HMMA.16816.F32 R44, R12.reuse, R48, R104 ;  /* 0x000000300c2c723c */ /* 0x048fe20000001868 */
[----:B------:R-:W-:Y:S02]  /*1e2d0*/  IMAD.MOV.U32 R122, RZ, RZ, R28 ;  /* 0x000000ffff7a7224 */ /* 0x000fe400078e001c */
[----:B------:R-:W-:Y:S02]  /*1e2e0*/  IMAD.MOV.U32 R121, RZ, RZ, R29 ;  /* 0x000000ffff797224 */ /* 0x000fe400078e001d */
[----:B------:R-:W-:Y:S01]  /*1e2f0*/  IMAD.MOV.U32 R120, RZ, RZ, R31 ;  /* 0x000000ffff787224 */ /* 0x000fe200078e001f */
[----:B------:R-:W-:Y:S01]  /*1e300*/  HMMA.16816.F32 R48, R12, R50, R96 ;  /* 0x000000320c30723c */ /* 0x000fe20000001860 */
[----:B------:R-:W-:-:S02]  /*1e310*/  IMAD.MOV.U32 R113, RZ, RZ, R30 ;  /* 0x000000ffff717224 */ /* 0x000fc400078e001e */
[----:B------:R-:W-:Y:S01]  /*1e320*/  IMAD.MOV.U32 R104, RZ, RZ, R169 ;  /* 0x000000ffff687224 */ /* 0x000fe200078e00a9 */
[----:B------:R-:W-:Y:S01]  /*1e330*/  LDSM.16.M88.4 R28, [R182+0x1000] ;  /* 0x00100000b61c783b */ /* 0x000fe20000000200 */
[----:B------:R-:W-:Y:S01]  /*1e340*/  IMAD.MOV.U32 R94, RZ, RZ, R22 ;  /* 0x000000ffff5e7224 */ /* 0x000fe200078e0016 */
[----:B------:R-:W-:Y:S01]  /*1e350*/  MOV R95, R120 ;  /* 0x00000078005f7202 */ /* 0x000fe20000000f00 */
[----:B------:R-:W-:Y:S02]  /*1e360*/  IMAD.MOV.U32 R250, RZ, RZ, R23 ;  /* 0x000000fffffa7224 */ /* 0x000fe400078e0017 */
[----:B------:R-:W-:Y:S02]  /*1e370*/  IMAD.MOV.U32 R98, RZ, RZ, R226 ;  /* 0x000000ffff627224 */ /* 0x000fe400078e00e2 */
[----:B------:R-:W-:Y:S01]  /*1e380*/  IMAD.MOV.U32 R84, RZ, RZ, R18 ;  /* 0x000000ffff547224 */ /* 0x000fe200078e0012 */
[----:B------:R-:W1:Y:S01]  /*1e390*/  S2R R226, SR_TID.X ;  /* 0x0000000000e27919 */ /* 0x000e620000002100 */
[----:B------:R-:W-:-:S02]  /*1e3a0*/  IMAD.MOV.U32 R38, RZ, RZ, R19 ;  /* 0x000000ffff267224 */ /* 0x000fc400078e0013 */
[----:B------:R-:W-:Y:S02]  /*1e3b0*/  IMAD.MOV.U32 R23, RZ, RZ, R16 ;  /* 0x000000ffff177224 */ /* 0x000fe400078e0010 */
[----:B------:R-:W-:Y:S02]  /*1e3c0*/  IMAD.MOV.U32 R22, RZ, RZ, R17 ;  /* 0x000000ffff167224 */ /* 0x000fe400078e0011 */
[C---:B------:R-:W-:Y:S01]  /*1e3d0*/  HMMA.16816.F32 R16, R12.reuse, R8, R56 ;  /* 0x000000080c10723c */ /* 0x040fe20000001838 */
[----:B------:R-:W-:Y:S02]  /*1e3e0*/  IMAD.MOV.U32 R99, RZ, RZ, R170 ;  /* 0x000000ffff637224 */ /* 0x000fe400078e00aa */
[----:B------:R-:W-:Y:S02]  /*1e3f0*/  IMAD.MOV.U32 R93, RZ, RZ, R20 ;  /* 0x000000ffff5d7224 */ /* 0x000fe400078e0014 */
[----:B------:R-:W-:Y:S01]  /*1e400*/  IMAD.MOV.U32 R106, RZ, RZ, R123 ;  /* 0x000000ffff6a7224 */ /* 0x000fe200078e007b */
[----:B------:R-:W-:Y:S01]  /*1e410*/  HMMA.16816.F32 R8, R12, R10, R52 ;  /* 0x0000000a0c08723c */ /* 0x000fe20000001834 */
[----:B------:R-:W-:-:S02]  /*1e420*/  IMAD.MOV.U32 R57, RZ, RZ, R93 ;  /* 0x000000ffff397224 */ /* 0x000fc400078e005d */
[----:B------:R-:W-:Y:S02]  /*1e430*/  IMAD.MOV.U32 R93, RZ, RZ, R129 ;  /* 0x000000ffff5d7224 */ /* 0x000fe400078e0081 */
[----:B------:R-:W-:Y:S02]  /*1e440*/  IMAD.MOV.U32 R59, RZ, RZ, R94 ;  /* 0x000000ffff3b7224 */ /* 0x000fe400078e005e */
[----:B------:R-:W-:Y:S01]  /*1e450*/  MOV R52, R174 ;  /* 0x000000ae00347202 */ /* 0x000fe20000000f00 */
[----:B------:R-:W-:Y:S02]  /*1e460*/  IMAD.MOV.U32 R53, RZ, RZ, R173 ;  /* 0x000000ffff357224 */ /* 0x000fe400078e00ad */
[----:B------:R-:W-:Y:S02]  /*1e470*/  IMAD.MOV.U32 R55, RZ, RZ, R131 ;  /* 0x000000ffff377224 */ /* 0x000fe400078e0083 */
[----:B------:R-:W-:Y:S02]  /*1e480*/  IMAD.MOV.U32 R94, RZ, RZ, R128 ;  /* 0x000000ffff5e7224 */ /* 0x000fe400078e0080 */
[----:B------:R-:W-:-:S02]  /*1e490*/  IMAD.MOV.U32 R92, RZ, RZ, R21 ;  /* 0x000000ffff5c7224 */ /* 0x000fc400078e0015 */
[----:B------:R-:W-:Y:S02]  /*1e4a0*/  IMAD.MOV.U32 R105, RZ, RZ, R168 ;  /* 0x000000ffff697224 */ /* 0x000fe400078e00a8 */
[----:B------:R-:W-:Y:S01]  /*1e4b0*/  IMAD.MOV.U32 R249, RZ, RZ, R16 ;  /* 0x000000fffff97224 */ /* 0x000fe200078e0010 */
[----:B------:R-:W-:Y:S01]  /*1e4c0*/  MOV R221, R19 ;  /* 0x0000001300dd7202 */ /* 0x000fe20000000f00 */
[----:B------:R-:W-:Y:S02]  /*1e4d0*/  IMAD.MOV.U32 R248, RZ, RZ, R17 ;  /* 0x000000fffff87224 */ /* 0x000fe400078e0011 */
[----:B------:R-:W-:Y:S02]  /*1e4e0*/  IMAD.MOV.U32 R224, RZ, RZ, R18 ;  /* 0x000000ffffe07224 */ /* 0x000fe400078e0012 */
[----:B------:R-:W-:Y:S01]  /*1e4f0*/  IMAD.MOV.U32 R220, RZ, RZ, R8 ;  /* 0x000000ffffdc7224 */ /* 0x000fe200078e0008 */
[----:B------:R-:W-:Y:S01]  /*1e500*/  HMMA.16816.F32 R16, R12, R42, R200 ;  /* 0x0000002a0c10723c */ /* 0x000fe200000018c8 */
[----:B------:R-:W-:Y:S01]  /*1e510*/  IMAD.MOV.U32 R189, RZ, RZ, R9 ;  /* 0x000000ffffbd7224 */ /* 0x000fe200078e0009 */
[----:B------:R-:W-:Y:S01]  /*1e520*/  LDSM.16.M88.4 R40, [R182+0x2000] ;  /* 0x00200000b628783b */ /* 0x000fe20000000200 */
[----:B------:R-:W-:-:S02]  /*1e530*/  IMAD.MOV.U32 R37, RZ, RZ, R10 ;  /* 0x000000ffff257224 */ /* 0x000fc400078e000a */
[----:B------:R-:W-:Y:S02]  /*1e540*/  IMAD.MOV.U32 R36, RZ, RZ, R11 ;  /* 0x000000ffff247224 */ /* 0x000fe400078e000b */
[----:B------:R-:W2:Y:S01]  /*1e550*/  LDSM.16.M88.4 R8, [R185] ;  /* 0x00000000b908783b */ /* 0x000ea20000000200 */
[----:B------:R-:W-:Y:S02]  /*1e560*/  IMAD.MOV.U32 R97, RZ, RZ, R106 ;  /* 0x000000ffff617224 */ /* 0x000fe400078e006a */
[----:B------:R-:W-:Y:S02]  /*1e570*/  IMAD.MOV.U32 R106, RZ, RZ, R55 ;  /* 0x000000ffff6a7224 */ /* 0x000fe400078e0037 */
[----:B------:R-:W-:Y:S02]  /*1e580*/  IMAD.MOV.U32 R20, RZ, RZ, R44 ;  /* 0x000000ffff147224 */ /* 0x000fe400078e002c */
[----:B------:R-:W-:Y:S02]  /*1e590*/  IMAD.MOV.U32 R6, RZ, RZ, R45 ;  /* 0x000000ffff067224 */ /* 0x000fe400078e002d */
[----:B------:R-:W-:-:S02]  /*1e5a0*/  IMAD.MOV.U32 R4, RZ, RZ, R46 ;  /* 0x000000ffff047224 */ /* 0x000fc400078e002e */
[----:B------:R-:W-:Y:S02]  /*1e5b0*/  IMAD.MOV.U32 R3, RZ, RZ, R47 ;  /* 0x000000ffff037224 */ /* 0x000fe400078e002f */
[----:B------:R-:W-:Y:S01]  /*1e5c0*/  IMAD.MOV.U32 R58, RZ, RZ, R92 ;  /* 0x000000ffff3a7224 */ /* 0x000fe200078e005c */
[----:B------:R-:W-:Y:S01]  /*1e5d0*/  LDSM.16.M88.4 R44, [R182+0x2800] ;  /* 0x00280000b62c783b */ /* 0x000fe20000000200 */
[----:B------:R-:W-:Y:S02]  /*1e5e0*/  IMAD.MOV.U32 R110, RZ, RZ, R122 ;  /* 0x000000ffff6e7224 */ /* 0x000fe400078e007a */
[----:B------:R-:W-:Y:S02]  /*1e5f0*/  IMAD.MOV.U32 R111, RZ, RZ, R121 ;  /* 0x000000ffff6f7224 */ /* 0x000fe400078e0079 */
[----:B------:R-:W-:Y:S02]  /*1e600*/  IMAD.MOV.U32 R92, RZ, RZ, R130 ;  /* 0x000000ffff5c7224 */ /* 0x000fe400078e0082 */
[----:B------:R-:W-:-:S02]  /*1e610*/  IMAD.MOV.U32 R96, RZ, RZ, R105 ;  /* 0x000000ffff607224 */ /* 0x000fc400078e0069 */
[----:B------:R-:W-:Y:S02]  /*1e620*/  IMAD.MOV.U32 R56, RZ, RZ, R84 ;  /* 0x000000ffff387224 */ /* 0x000fe400078e0054 */
[----:B------:R-:W-:Y:S02]  /*1e630*/  IMAD.MOV.U32 R125, RZ, RZ, R171 ;  /* 0x000000ffff7d7224 */ /* 0x000fe400078e00ab */
[----:B------:R-:W-:Y:S02]  /*1e640*/  IMAD.MOV.U32 R107, RZ, RZ, R175 ;  /* 0x000000ffff6b7224 */ /* 0x000fe400078e00af */
[----:B------:R-:W-:Y:S02]  /*1e650*/  IMAD.MOV.U32 R54, RZ, RZ, R172 ;  /* 0x000000ffff367224 */ /* 0x000fe400078e00ac */
[----:B------:R-:W-:Y:S02]  /*1e660*/  IMAD.MOV.U32 R21, RZ, RZ, R48 ;  /* 0x000000ffff157224 */ /* 0x000fe400078e0030 */
[----:B------:R-:W-:-:S02]  /*1e670*/  IMAD.MOV.U32 R15, RZ, RZ, R49 ;  /* 0x000000ffff0f7224 */ /* 0x000fc400078e0031 */
[----:B------:R-:W-:Y:S02]  /*1e680*/  IMAD.MOV.U32 R14, RZ, RZ, R50 ;  /* 0x000000ffff0e7224 */ /* 0x000fe400078e0032 */
[----:B------:R-:W-:Y:S02]  /*1e690*/  IMAD.MOV.U32 R13, RZ, RZ, R51 ;  /* 0x000000ffff0d7224 */ /* 0x000fe400078e0033 */
[----:B------:R-:W-:Y:S01]  /*1e6a0*/  LDSM.16.M88.4 R48, [R182+0x3000] ;  /* 0x00300000b630783b */ /* 0x000fe20000000200 */
[C---:B--2---:R-:W-:Y:S01]  /*1e6b0*/  HMMA.16816.F32 R204, R8.reuse, R194, R16 ;  /* 0x000000c208cc723c */ /* 0x044fe20000001810 */
[----:B------:R-:W-:Y:S02]  /*1e6c0*/  IMAD.MOV.U32 R105, RZ, RZ, R54 ;  /* 0x000000ffff697224 */ /* 0x000fe400078e0036 */
[----:B------:R-:W-:Y:S02]  /*1e6d0*/  IMAD.MOV.U32 R55, RZ, RZ, R95 ;  /* 0x000000ffff377224 */ /* 0x000fe400078e005f */
[----:B------:R-:W-:Y:S01]  /*1e6e0*/  IMAD.MOV.U32 R54, RZ, RZ, R110 ;  /* 0x000000ffff367224 */ /* 0x000fe200078e006e */
[----:B------:R-:W-:Y:S01]  /*1e6f0*/  HMMA.16816.F32 R200, R8, R32, R88 ;  /* 0x0000002008c8723c */ /* 0x000fe20000001858 */
[----:B------:R-:W-:-:S02]  /*1e700*/  IMAD.MOV.U32 R17, RZ, RZ, R98 ;  /* 0x000000ffff117224 */ /* 0x000fc400078e0062 */
[----:B------:R-:W-:Y:S02]  /*1e710*/  IMAD.MOV.U32 R18, RZ, RZ, R99 ;  /* 0x000000ffff127224 */ /* 0x000fe400078e0063 */
[----:B------:R-:W-:Y:S01]  /*1e720*/  IMAD.MOV.U32 R19, RZ, RZ, R104 ;  /* 0x000000ffff137224 */ /* 0x000fe200078e0068 */
[----:B------:R-:W-:Y:S01]  /*1e730*/  ISETP.GE.AND P2, PT, R17, 0x3, PT ;  /* 0x000000031100780c */ /* 0x000fe20003f46270 */
[----:B------:R-:W-:Y:S01]  /*1e740*/  IMAD.MOV.U32 R88, RZ, RZ, R18 ;  /* 0x000000ffff587224 */ /* 0x000fe200078e0012 */
[C---:B------:R-:W-:Y:S01]  /*1e750*/  HMMA.16816.F32 R120, R8.reuse, R26, R64 ;  /* 0x0000001a0878723c */ /* 0x040fe20000001840 */
[----:B------:R-:W-:Y:S01]  /*1e760*/  IMAD.MOV.U32 R194, RZ, RZ, R19 ;  /* 0x000000ffffc27224 */ /* 0x000fe200078e0013 */
[----:B------:R-:W-:Y:S01]  /*1e770*/  MOV R91, R125 ;  /* 0x0000007d005b7202 */ /* 0x000fe20000000f00 */
[----:B------:R-:W2:Y:S01]  /*1e780*/  LDSM.16.M88.4 R16, [R182+0x4000] ;  /* 0x00400000b610783b */ /* 0x000ea20000000200 */
[----:B------:R-:W-:Y:S02]  /*1e790*/  IMAD.MOV.U32 R99, RZ, RZ, R52 ;  /* 0x000000ffff637224 */ /* 0x000fe400078e0034 */
[----:B------:R-:W-:Y:S01]  /*1e7a0*/  IMAD.MOV.U32 R52, RZ, RZ, R93 ;  /* 0x000000ffff347224 */ /* 0x000fe200078e005d */
[----:B------:R-:W-:Y:S01]  /*1e7b0*/  HMMA.16816.F32 R128, R8, R24, R68 ;  /* 0x000000180880723c */ /* 0x000fe20000001844 */
[----:B------:R-:W-:Y:S01]  /*1e7c0*/  IMAD.MOV.U32 R93, RZ, RZ, R113 ;  /* 0x000000ffff5d7224 */ /* 0x000fe200078e0071 */
[----:B------:R-:W-:Y:S01]  /*1e7d0*/  LDSM.16.M88.4 R24, [R182+0x3800] ;  /* 0x00380000b618783b */ /* 0x000fe20000000200 */
[----:B------:R-:W-:-:S02]  /*1e7e0*/  IMAD.MOV.U32 R113, RZ, RZ, R114 ;  /* 0x000000ffff717224 */ /* 0x000fc400078e0072 */
[----:B------:R-:W-:Y:S01]  /*1e7f0*/  IMAD.MOV.U32 R114, RZ, RZ, R115 ;  /* 0x000000ffff727224 */ /* 0x000fe200078e0073 */
[C---:B------:R-:W-:Y:S01]  /*1e800*/  HMMA.16816.F32 R196, R8.reuse, R34, R80 ;  /* 0x0000002208c4723c */ /* 0x040fe20000001850 */
[----:B------:R-:W-:Y:S01]  /*1e810*/  IMAD.MOV.U32 R115, RZ, RZ, R124 ;  /* 0x000000ffff737224 */ /* 0x000fe200078e007c */
[----:B------:R-:W-:Y:S01]  /*1e820*/  MOV R124, R0 ;  /* 0x00000000007c7202 */ /* 0x000fe20000000f00 */
[----:B------:R-:W-:Y:S01]  /*1e830*/  IMAD.MOV.U32 R104, RZ, RZ, R53 ;  /* 0x000000ffff687224 */ /* 0x000fe200078e0035 */
[----:B------:R-:W-:Y:S01]  /*1e840*/  MOV R70, R52 ;  /* 0x0000003400467202 */ /* 0x000fe20000000f00 */
[----:B------:R-:W-:Y:S01]  /*1e850*/  IMAD.MOV.U32 R53, RZ, RZ, R94 ;  /* 0x000000ffff357224 */ /* 0x000fe200078e005e */
[----:B------:R-:W-:Y:S01]  /*1e860*/  HMMA.16816.F32 R172, R8, R28, R76 ;  /* 0x0000001c08ac723c */ /* 0x000fe2000000184c */
[----:B------:R-:W-:Y:S01]  /*1e870*/  IMAD.MOV.U32 R65, RZ, RZ, R113 ;  /* 0x000000ffff417224 */ /* 0x000fe200078e0071 */
[----:B------:R-:W3:Y:S01]  /*1e880*/  LDSM.16.M88.4 R32, [R182+0x4800] ;  /* 0x00480000b620783b */ /* 0x000ee20000000200 */
[----:B------:R-:W-:-:S02]  /*1e890*/  IMAD.MOV.U32 R69, RZ, RZ, R106 ;  /* 0x000000ffff457224 */ /* 0x000fc400078e006a */
[----:B------:R-:W-:Y:S01]  /*1e8a0*/  IMAD.MOV.U32 R68, RZ, RZ, R53 ;  /* 0x000000ffff447224 */ /* 0x000fe200078e0035 */
[C---:B------:R-:W-:Y:S01]  /*1e8b0*/  HMMA.16816.F32 R168, R8.reuse, R30, R72 ;  /* 0x0000001e08a8723c */ /* 0x040fe20000001848 */
[----:B------:R-:W-:Y:S01]  /*1e8c0*/  IMAD.MOV.U32 R66, RZ, RZ, R114 ;  /* 0x000000ffff427224 */ /* 0x000fe200078e0072 */
[----:B------:R-:W4:Y:S01]  /*1e8d0*/  LDSM.16.M88.4 R28, [R182+0x5000] ;  /* 0x00500000b61c783b */ /* 0x000f220000000200 */
[----:B------:R-:W-:Y:S02]  /*1e8e0*/  IMAD.MOV.U32 R67, RZ, RZ, R115 ;  /* 0x000000ffff437224 */ /* 0x000fe400078e0073 */
[----:B------:R-:W-:Y:S01]  /*1e8f0*/  IMAD.MOV.U32 R64, RZ, RZ, R124 ;  /* 0x000000ffff407224 */ /* 0x000fe200078e007c */
[----:B------:R-:W-:Y:S01]  /*1e900*/  HMMA.16816.F32 R84, R8, R40, R60 ;  /* 0x000000280854723c */ /* 0x000fe2000000183c */
[----:B------:R-:W-:Y:S02]  /*1e910*/  IMAD.MOV.U32 R71, RZ, RZ, R97 ;  /* 0x000000ffff477224 */ /* 0x000fe400078e0061 */
[----:B------:R-:W-:-:S02]  /*1e920*/  IMAD.MOV.U32 R195, RZ, RZ, R96 ;  /* 0x000000ffffc37224 */ /* 0x000fc400078e0060 */
[----:B------:R-:W-:Y:S01]  /*1e930*/  IMAD.MOV.U32 R98, RZ, RZ, R107 ;  /* 0x000000ffff627224 */ /* 0x000fe200078e006b */
[----:B------:R-:W-:Y:S01]  /*1e940*/  MOV R107, R92 ;  /* 0x0000005c006b7202 */ /* 0x000fe20000000f00 */
[----:B------:R-:W-:Y:S02]  /*1e950*/  IMAD.MOV.U32 R61, RZ, RZ, R65 ;  /* 0x000000ffff3d7224 */ /* 0x000fe400078e0041 */
[----:B------:R-:W-:Y:S02]  /*1e960*/  IMAD.MOV.U32 R60, RZ, RZ, R64 ;  /* 0x000000ffff3c7224 */ /* 0x000fe400078e0040 */
[----:B------:R-:W-:Y:S01]  /*1e970*/  IMAD.MOV.U32 R62, RZ, RZ, R66 ;  /* 0x000000ffff3e7224 */ /* 0x000fe200078e0042 */
[----:B------:R-:W-:Y:S01]  /*1e980*/  MOV R66, R69 ;  /* 0x0000004500427202 */ /* 0x000fe20000000f00 */
        /* <DEDUP_REMOVED lines=10> */
[C---:B------:R-:W-:Y:S01]  /*1ea30*/  HMMA.16816.F32 R108, R8.reuse, R42, R100 ;  /* 0x0000002a086c723c */ /* 0x040fe20000001864 */
[----:B------:R-:W-:Y:S02]  /*1ea40*/  IMAD.MOV.U32 R40, RZ, RZ, R70 ;  /* 0x000000ffff287224 */ /* 0x000fe400078e0046 */
[----:B------:R-:W-:Y:S02]  /*1ea50*/  IMAD.MOV.U32 R41, RZ, RZ, R71 ;  /* 0x000000ffff297224 */ /* 0x000fe400078e0047 */
[----:B------:R-:W-:Y:S01]  /*1ea60*/  IMAD.MOV.U32 R89, RZ, RZ, R126 ;  /* 0x000000ffff597224 */ /* 0x000fe200078e007e */
[----:B--2---:R-:W-:Y:S01]  /*1ea70*/  HMMA.16816.F32 R100, R8, R16, R60 ;  /* 0x000000100864723c */ /* 0x004fe2000000183c */
[----:B------:R-:W-:Y:S01]  /*1ea80*/  MOV R42, R68 ;  /* 0x00000044002a7202 */ /* 0x000fe20000000f00 */
[----:B------:R-:W-:-:S02]  /*1ea90*/  IMAD.MOV.U32 R43, RZ, RZ, R69 ;  /* 0x000000ffff2b7224 */ /* 0x000fc400078e0045 */
[----:B------:R-:W-:Y:S02]  /*1eaa0*/  IMAD.MOV.U32 R90, RZ, RZ, R127 ;  /* 0x000000ffff5a7224 */ /* 0x000fe400078e007f */
[----:B------:R-:W-:Y:S01]  /*1eab0*/  HMMA.16816.F32 R68, R8, R18, R240 ;  /* 0x000000120844723c */ /* 0x000fe200000018f0 */
[----:B------:R-:W2:Y:S01]  /*1eac0*/  LDSM.16.M88.4 R16, [R182+0x5800] ;  /* 0x00580000b610783b */ /* 0x000ea20000000200 */
        /* <DEDUP_REMOVED lines=11> */
[----:B------:R-:W-:Y:S01]  /*1eb80*/  IMAD.MOV.U32 R64, RZ, RZ, R117 ;  /* 0x000000ffff407224 */ /* 0x000fe200078e0075 */
[----:B------:R-:W-:Y:S01]  /*1eb90*/  HMMA.16816.F32 R124, R8, R44, R208 ;  /* 0x0000002c087c723c */ /* 0x000fe200000018d0 */
[----:B------:R-:W-:Y:S02]  /*1eba0*/  IMAD.MOV.U32 R72, RZ, RZ, R118 ;  /* 0x000000ffff487224 */ /* 0x000fe400078e0076 */
[----:B------:R-:W-:Y:S01]  /*1ebb0*/  IMAD.MOV.U32 R73, RZ, RZ, R116 ;  /* 0x000000ffff497224 */ /* 0x000fe200078e0074 */
[----:B------:R1:W5:Y:S01]  /*1ebc0*/  LDL.LU R118, [R1+0x174] ;  /* 0x0001740001767983 */ /* 0x0003620000300800 */
[----:B------:R-:W-:Y:S02]  /*1ebd0*/  IMAD.MOV.U32 R74, RZ, RZ, R39 ;  /* 0x000000ffff4a7224 */ /* 0x000fe400078e0027 */
[----:B------:R-:W-:-:S02]  /*1ebe0*/  IMAD.MOV.U32 R75, RZ, RZ, R2 ;  /* 0x000000ffff4b7224 */ /* 0x000fc400078e0002 */
[----:B------:R-:W-:Y:S02]  /*1ebf0*/  IMAD.MOV.U32 R60, RZ, RZ, R88 ;  /* 0x000000ffff3c7224 */ /* 0x000fe400078e0058 */
[----:B------:R-:W-:Y:S02]  /*1ec00*/  IMAD.MOV.U32 R76, RZ, RZ, R107 ;  /* 0x000000ffff4c7224 */ /* 0x000fe400078e006b */
[----:B------:R-:W-:Y:S02]  /*1ec10*/  IMAD.MOV.U32 R79, RZ, RZ, R94 ;  /* 0x000000ffff4f7224 */ /* 0x000fe400078e005e */
[----:B------:R-:W-:Y:S02]  /*1ec20*/  IMAD.MOV.U32 R77, RZ, RZ, R95 ;  /* 0x000000ffff4d7224 */ /* 0x000fe400078e005f */
[----:B------:R-:W-:Y:S02]  /*1ec30*/  IMAD.MOV.U32 R78, RZ, RZ, R112 ;  /* 0x000000ffff4e7224 */ /* 0x000fe400078e0070 */
[----:B------:R-:W-:Y:S01]  /*1ec40*/  IMAD.MOV.U32 R45, RZ, RZ, R40 ;  /* 0x000000ffff2d7224 */ /* 0x000fe200078e0028 */
[----:B------:R-:W-:Y:S01]  /*1ec50*/  MOV R40, R41 ;  /* 0x0000002900287202 */ /* 0x000fe20000000f00 */
[----:B------:R-:W-:Y:S01]  /*1ec60*/  IMAD.MOV.U32 R208, RZ, RZ, R42 ;  /* 0x000000ffffd07224 */ /* 0x000fe200078e002a */
[----:B---3--:R-:W-:Y:S01]  /*1ec70*/  HMMA.16816.F32 R80, R8, R34, R80 ;  /* 0x000000220850723c */ /* 0x008fe20000001850 */
[----:B------:R-:W-:Y:S01]  /*1ec80*/  IMAD.MOV.U32 R209, RZ, RZ, R43 ;  /* 0x000000ffffd17224 */ /* 0x000fe200078e002b */
[----:B------:R3:W5:Y:S01]  /*1ec90*/  LDL.LU R116, [R1+0x170] ;  /* 0x0001700001747983 */ /* 0x0007620000300800 */
[----:B------:R-:W-:-:S02]  /*1eca0*/  IMAD.MOV.U32 R41, RZ, RZ, R60 ;  /* 0x000000ffff297224 */ /* 0x000fc400078e003c */
[----:B------:R-:W-:Y:S01]  /*1ecb0*/  IMAD.MOV.U32 R60, RZ, RZ, R76 ;  /* 0x000000ffff3c7224 */ /* 0x000fe200078e004c */
[C---:B------:R-:W-:Y:S01]  /*1ecc0*/  HMMA.16816.F32 R88, R8.reuse, R32, R236 ;  /* 0x000000200858723c */ /* 0x040fe200000018ec */
[----:B------:R-:W-:Y:S01]  /*1ecd0*/  IMAD.MOV.U32 R211, RZ, RZ, R77 ;  /* 0x000000ffffd37224 */ /* 0x000fe200078e004d */
[----:B------:R-:W3:Y:S01]  /*1ece0*/  LDSM.16.M88.4 R32, [R182+0x6000] ;  /* 0x00600000b620783b */ /* 0x000ee20000000200 */
[----:B------:R-:W-:Y:S02]  /*1ecf0*/  IMAD.MOV.U32 R42, RZ, RZ, R78 ;  /* 0x000000ffff2a7224 */ /* 0x000fe400078e004e */
[----:B------:R-:W-:Y:S01]  /*1ed00*/  IMAD.MOV.U32 R43, RZ, RZ, R79 ;  /* 0x000000ffff2b7224 */ /* 0x000fe200078e004f */
[----:B----4-:R-:W-:Y:S01]  /*1ed10*/  HMMA.16816.F32 R64, R8, R30, R64 ;  /* 0x0000001e0840723c */ /* 0x010fe20000001840 */
[----:B------:R-:W-:Y:S01]  /*1ed20*/  IMAD.MOV.U32 R52, RZ, RZ, R54 ;  /* 0x000000ffff347224 */ /* 0x000fe200078e0036 */
[----:B------:R4:W5:Y:S01]  /*1ed30*/  LDL.LU R39, [R1+0x16c] ;  /* 0x00016c0001277983 */ /* 0x0009620000300800 */
[----:B------:R-:W-:-:S02]  /*1ed40*/  IMAD.MOV.U32 R53, RZ, RZ, R92 ;  /* 0x000000ffff357224 */ /* 0x000fc400078e005c */
[----:B------:R-:W-:Y:S01]  /*1ed50*/  IMAD.MOV.U32 R54, RZ, RZ, R93 ;  /* 0x000000ffff367224 */ /* 0x000fe200078e005d */
[C---:B------:R-:W-:Y:S01]  /*1ed60*/  HMMA.16816.F32 R76, R8.reuse, R28, R244 ;  /* 0x0000001c084c723c */ /* 0x040fe200000018f4 */
[----:B------:R-:W4:Y:S01]  /*1ed70*/  LDSM.16.M88.4 R28, [R182+0x6800] ;  /* 0x00680000b61c783b */ /* 0x000f220000000200 */
[----:B-1----:R-:W-:Y:S02]  /*1ed80*/  IMAD.SHL.U32 R226, R226, 0x2, RZ ;  /* 0x00000002e2e27824 */ /* 0x002fe400078e00ff */
[----:B------:R-:W-:Y:S02]  /*1ed90*/  IMAD.SHL.U32 R12, R252, 0x100, RZ ;  /* 0x00000100fc0c7824 */ /* 0x000fe400078e00ff */
[C---:B------:R-:W-:Y:S06]  /*1eda0*/  HMMA.16816.F32 R112, R8.reuse, R48, R216 ;  /* 0x000000300870723c */ /* 0x040fec00000018d8 */
[----:B------:R-:W-:Y:S01]  /*1edb0*/  HMMA.16816.F32 R104, R8, R24, R228 ;  /* 0x000000180868723c */ /* 0x000fe200000018e4 */
[----:B------:R-:W-:-:S05]  /*1edc0*/  IMAD.MOV.U32 R216, RZ, RZ, R45 ;  /* 0x000000ffffd87224 */ /* 0x000fca00078e002d */
[----:B------:R-:W-:Y:S01]  /*1edd0*/  HMMA.16816.F32 R72, R8, R26, R72 ;  /* 0x0000001a0848723c */ /* 0x000fe20000001848 */
[----:B------:R-:W-:Y:S01]  /*1ede0*/  IMAD.MOV.U32 R217, RZ, RZ, R208 ;  /* 0x000000ffffd97224 */ /* 0x000fe200078e00d0 */
[----:B------:R-:W1:Y:S01]  /*1edf0*/  LDSM.16.M88.4 R24, [R182+0x7000] ;  /* 0x00700000b618783b */ /* 0x000e620000000200 */
[----:B------:R-:W-:-:S03]  /*1ee00*/  IMAD.MOV.U32 R218, RZ, RZ, R209 ;  /* 0x000000ffffda7224 */ /* 0x000fc600078e00d1 */
[----:B--2---:R-:W-:Y:S01]  /*1ee10*/  HMMA.16816.F32 R60, R8, R16, R60 ;  /* 0x00000010083c723c */ /* 0x004fe2000000183c */
[----:B------:R-:W-:-:S05]  /*1ee20*/  IMAD.MOV.U32 R219, RZ, RZ, R194 ;  /* 0x000000ffffdb7224 */ /* 0x000fca00078e00c2 */
[----:B------:R-:W-:Y:S01]  /*1ee30*/  HMMA.16816.F32 R92, R8, R50, R232 ;  /* 0x00000032085c723c */ /* 0x000fe200000018e8 */
[----:B------:R-:W-:Y:S02]  /*1ee40*/  IMAD.MOV.U32 R195, RZ, RZ, R56 ;  /* 0x000000ffffc37224 */ /* 0x000fe400078e0038 */
[----:B------:R-:W-:-:S03]  /*1ee50*/  IMAD.MOV.U32 R210, RZ, RZ, R119 ;  /* 0x000000ffffd27224 */ /* 0x000fc600078e0077 */
[C---:B------:R-:W-:Y:S01]  /*1ee60*/  HMMA.16816.F32 R96, R8.reuse, R46, R212 ;  /* 0x0000002e0860723c */ /* 0x040fe200000018d4 */
[----:B------:R-:W-:Y:S01]  /*1ee70*/  IMAD.MOV.U32 R236, RZ, RZ, R249 ;  /* 0x000000ffffec7224 */ /* 0x000fe200078e00f9 */
[----:B------:R-:W-:Y:S01]  /*1ee80*/  MOV R239, R221 ;  /* 0x000000dd00ef7202 */ /* 0x000fe20000000f00 */
[----:B------:R-:W-:Y:S01]  /*1ee90*/  IMAD.MOV.U32 R237, RZ, RZ, R248 ;  /* 0x000000ffffed7224 */ /* 0x000fe200078e00f8 */
[----:B------:R-:W-:Y:S02]  /*1eea0*/  LOP3.LUT R226, R226, 0x6, RZ, 0xc0, !PT ;  /* 0x00000006e2e27812 */ /* 0x000fe400078ec0ff */
[----:B------:R-:W-:Y:S01]  /*1eeb0*/  HMMA.16816.F32 R48, R8, R18, R216 ;  /* 0x000000120830723c */ /* 0x000fe200000018d8 */
[----:B------:R-:W2:Y:S01]  /*1eec0*/  LDSM.16.M88.4 R16, [R182+0x7800] ;  /* 0x00780000b610783b */ /* 0x000ea20000000200 */
[----:B------:R-:W-:Y:S01]  /*1eed0*/  IMAD.MOV.U32 R56, RZ, RZ, R38 ;  /* 0x000000ffff387224 */ /* 0x000fe200078e0026 */
[----:B------:R-:W-:Y:S01]  /*1eee0*/  MOV R45, R211 ;  /* 0x000000d3002d7202 */ /* 0x000fe20000000f00 */
[----:B------:R-:W-:Y:S01]  /*1eef0*/  IMAD.MOV.U32 R47, RZ, RZ, R43 ;  /* 0x000000ffff2f7224 */ /* 0x000fe200078e002b */
[----:B------:R1:W5:Y:S01]  /*1ef00*/  LDL.LU R38, [R1+0x168] ;  /* 0x0001680001267983 */ /* 0x0003620000300800 */
[----:B------:R-:W-:-:S02]  /*1ef10*/  IMAD.MOV.U32 R43, RZ, RZ, R56 ;  /* 0x000000ffff2b7224 */ /* 0x000fc400078e0038 */
[----:B------:R-:W-:Y:S02]  /*1ef20*/  IMAD.MOV.U32 R238, RZ, RZ, R224 ;  /* 0x000000ffffee7224 */ /* 0x000fe400078e00e0 */
[----:B------:R-:W-:Y:S02]  /*1ef30*/  IMAD.MOV.U32 R240, RZ, RZ, R220 ;  /* 0x000000fffff07224 */ /* 0x000fe400078e00dc */
[----:B------:R-:W-:Y:S02]  /*1ef40*/  IMAD.MOV.U32 R241, RZ, RZ, R189 ;  /* 0x000000fffff17224 */ /* 0x000fe400078e00bd */
[----:B------:R-:W-:Y:S02]  /*1ef50*/  IMAD.MOV.U32 R242, RZ, RZ, R37 ;  /* 0x000000fffff27224 */ /* 0x000fe400078e0025 */
[----:B------:R-:W-:Y:S01]  /*1ef60*/  IMAD.MOV.U32 R243, RZ, RZ, R36 ;  /* 0x000000fffff37224 */ /* 0x000fe200078e0024 */
[----:B---3--:R-:W-:Y:S01]  /*1ef70*/  HMMA.16816.F32 R52, R8, R32, R52 ;  /* 0x000000200834723c */ /* 0x008fe20000001834 */
[----:B------:R-:W-:Y:S01]  /*1ef80*/  IMAD.MOV.U32 R56, RZ, RZ, R57 ;  /* 0x000000ffff387224 */ /* 0x000fe200078e0039 */
[----:B------:R3:W5:Y:S01]  /*1ef90*/  LDL.LU R23, [R1+0x164] ;  /* 0x0001640001177983 */ /* 0x0007620000300800 */
[----:B------:R-:W-:Y:S01]  /*1efa0*/  IMAD.MOV.U32 R57, RZ, RZ, R58 ;  /* 0x000000ffff397224 */ /* 0x000fe200078e003a */
[----:B------:R-:W-:Y:S01]  /*1efb0*/  LOP3.LUT R0, R12, 0x8, R226, 0xfe, !PT ;  /* 0x000000080c007812 */ /* 0x000fe200078efee2 */
        /* <DEDUP_REMOVED lines=8> */
[----:B------:R-:W-:Y:S01]  /*1f040*/  LOP3.LUT R2, R12, 0x10, R226, 0xfe, !PT ;  /* 0x000000100c027812 */ /* 0x000fe200078efee2 */
[----:B------:R-:W-:Y:S01]  /*1f050*/  IMAD.MOV.U32 R42, RZ, RZ, R195 ;  /* 0x000000ffff2a7224 */ /* 0x000fe200078e00c3 */
[----:B------:R-:W-:-:S04]  /*1f060*/  DEPBAR.LE SB0, 0x0 ;  /* 0x000080000000791a */ /* 0x000fc80000000000 */
[----:B------:R-:W-:Y:S01]  /*1f070*/  IMAD.MOV.U32 R59, RZ, RZ, R250 ;  /* 0x000000ffff3b7224 */ /* 0x000fe200078e00fa */
[C---:B------:R-:W-:Y:S06]  /*1f080*/  HMMA.16816.F32 R44, R8.reuse, R34, R44 ;  /* 0x00000022082c723c */ /* 0x040fec000000182c */
[C---:B----4-:R-:W-:Y:S06]  /*1f090*/  HMMA.16816.F32 R56, R8.reuse, R28, R56 ;  /* 0x0000001c0838723c */ /* 0x050fec0000001838 */
[C---:B------:R-:W-:Y:S06]  /*1f0a0*/  HMMA.16816.F32 R40, R8.reuse, R30, R40 ;  /* 0x0000001e0828723c */ /* 0x040fec0000001828 */
[C---:B-1----:R-:W-:Y:S06]  /*1f0b0*/  HMMA.16816.F32 R32, R8.reuse, R24, R236 ;  /* 0x000000180820723c */ /* 0x042fec00000018ec */
[----:B------:R-:W-:Y:S01]  /*1f0c0*/  HMMA.16816.F32 R28, R8, R26, R240 ;  /* 0x0000001a081c723c */ /* 0x000fe200000018f0 */
[----:B------:R-:W-:-:S02]  /*1f0d0*/  IMAD.MOV.U32 R24, RZ, RZ, R20 ;  /* 0x000000ffff187224 */ /* 0x000fc400078e0014 */
[----:B------:R-:W-:-:S04]  /*1f0e0*/  IMAD.MOV.U32 R25, RZ, RZ, R6 ;  /* 0x000000ffff197224 */ /* 0x000fc800078e0006 */
[----:B------:R-:W-:Y:S01]  /*1f0f0*/  IMAD.MOV.U32 R26, RZ, RZ, R4 ;  /* 0x000000ffff1a7224 */ /* 0x000fe200078e0004 */
[----:B------:R-:W-:-:S07]  /*1f100*/  MOV R27, R3 ;  /* 0x00000003001b7202 */ /* 0x000fce0000000f00 */
[C---:B--2---:R-:W-:Y:S06]  /*1f110*/  HMMA.16816.F32 R24, R8.reuse, R16, R24 ;  /* 0x000000100818723c */ /* 0x044fec0000001818 */
[C---:B------:R-:W-:Y:S06]  /*1f120*/  HMMA.16816.F32 R16, R8.reuse, R18, R244 ;  /* 0x000000120810723c */ /* 0x040fec00000018f4 */
[----:B------:R-:W-:Y:S01]  /*1f130*/  HMMA.16816.F32 R8, R8, R192, R136 ;  /* 0x000000c00808723c */ /* 0x000fe20000001888 */
[----:B------:R3:W5:Y:S04]  /*1f140*/  LDL.LU.64 R138, [R1+0x158] ;  /* 0x00015800018a7983 */ /* 0x0007680000300a00 */
[----:B------:R3:W5:Y:S01]  /*1f150*/  LDL.LU.64 R136, [R1+0x150] ;  /* 0x0001500001887983 */ /* 0x0007620000300a00 */
[----:B------:R-:W-:-:S02]  /*1f160*/  ISETP.GE.AND P3, PT, R0, R7, PT ;  /* 0x000000070000720c */ /* 0x000fc40003f66270 */
[----:B------:R-:W-:Y:S02]  /*1f170*/  ISETP.GE.AND P4, PT, R0, R5, PT ;  /* 0x000000050000720c */ /* 0x000fe40003f86270 */
[C---:B------:R-:W-:Y:S02]  /*1f180*/  ISETP.GE.AND P5, PT, R2.reuse, R7, PT ;  /* 0x000000070200720c */ /* 0x040fe40003fa6270 */
[----:B------:R-:W-:Y:S02]  /*1f190*/  ISETP.GE.AND P6, PT, R2, R5, PT ;  /* 0x000000050200720c */ /* 0x000fe40003fc6270 */
[C-C-:B------:R-:W-:Y:S02]  /*1f1a0*/  LOP3.LUT R2, R12.reuse, 0x18, R226.reuse, 0xfe, !PT ;  /* 0x000000180c027812 */ /* 0x140fe400078efee2 */
[----:B------:R-:W-:Y:S02]  /*1f1b0*/  LOP3.LUT R0, R12, 0x20, R226, 0xfe, !PT ;  /* 0x000000200c007812 */ /* 0x000fe400078efee2 */
[----:B------:R-:W-:-:S02]  /*1f1c0*/  FSEL R204, R204, -INF , !P3 ;  /* 0xff800000cccc7808 */ /* 0x000fc40005800000 */
[----:B------:R-:W-:Y:S02]  /*1f1d0*/  FSEL R206, R206, -INF , !P4 ;  /* 0xff800000cece7808 */ /* 0x000fe40006000000 */
[----:B------:R-:W-:Y:S02]  /*1f1e0*/  FSEL R200, R200, -INF , !P5 ;  /* 0xff800000c8c87808 */ /* 0x000fe40006800000 */
[----:B------:R-:W-:Y:S02]  /*1f1f0*/  FSEL R202, R202, -INF , !P6 ;  /* 0xff800000caca7808 */ /* 0x000fe40007000000 */
[C---:B------:R-:W-:Y:S02]  /*1f200*/  ISETP.GE.AND P3, PT, R2.reuse, R7, PT ;  /* 0x000000070200720c */ /* 0x040fe40003f66270 */
[----:B------:R-:W-:Y:S02]  /*1f210*/  ISETP.GE.AND P4, PT, R2, R5, PT ;  /* 0x000000050200720c */ /* 0x000fe40003f86270 */
[----:B------:R-:W-:-:S02]  /*1f220*/  ISETP.GE.AND P5, PT, R0, R7, PT ;  /* 0x000000070000720c */ /* 0x000fc40003fa6270 */
[----:B------:R-:W-:Y:S02]  /*1f230*/  ISETP.GE.AND P6, PT, R0, R5, PT ;  /* 0x000000050000720c */ /* 0x000fe40003fc6270 */
[C-C-:B------:R-:W-:Y:S02]  /*1f240*/  LOP3.LUT R2, R12.reuse, 0x28, R226.reuse, 0xfe, !PT ;  /* 0x000000280c027812 */ /* 0x140fe400078efee2 */
[----:B------:R-:W-:Y:S02]  /*1f250*/  LOP3.LUT R0, R12, 0x30, R226, 0xfe, !PT ;  /* 0x000000300c007812 */ /* 0x000fe400078efee2 */
[----:B------:R-:W-:Y:S02]  /*1f260*/  FSEL R196, R196, -INF , !P3 ;  /* 0xff800000c4c47808 */ /* 0x000fe40005800000 */
[----:B------:R-:W-:Y:S02]  /*1f270*/  FSEL R198, R198, -INF , !P4 ;  /* 0xff800000c6c67808 */ /* 0x000fe40006000000 */
[----:B------:R-:W-:-:S02]  /*1f280*/  FSEL R172, R172, -INF , !P5 ;  /* 0xff800000acac7808 */ /* 0x000fc40006800000 */
[----:B------:R-:W-:Y:S02]  /*1f290*/  FSEL R174, R174, -INF , !P6 ;  /* 0xff800000aeae7808 */ /* 0x000fe40007000000 */
[C---:B------:R-:W-:Y:S02]  /*1f2a0*/  ISETP.GE.AND P3, PT, R2.reuse, R7, PT ;  /* 0x000000070200720c */ /* 0x040fe40003f66270 */
[----:B------:R-:W-:Y:S02]  /*1f2b0*/  ISETP.GE.AND P4, PT, R2, R5, PT ;  /* 0x000000050200720c */ /* 0x000fe40003f86270 */
[C---:B------:R-:W-:Y:S02]  /*1f2c0*/  ISETP.GE.AND P5, PT, R0.reuse, R7, PT ;  /* 0x000000070000720c */ /* 0x040fe40003fa6270 */
[----:B------:R-:W-:Y:S02]  /*1f2d0*/  ISETP.GE.AND P6, PT, R0, R5, PT ;  /* 0x000000050000720c */ /* 0x000fe40003fc6270 */
[----:B------:R-:W-:-:S02]  /*1f2e0*/  LOP3.LUT R2, R12, 0x38, R226, 0xfe, !PT ;  /* 0x000000380c027812 */ /* 0x000fc400078efee2 */
[----:B------:R-:W-:Y:S02]  /*1f2f0*/  LOP3.LUT R0, R12, 0x40, R226, 0xfe, !PT ;  /* 0x000000400c007812 */ /* 0x000fe400078efee2 */
[----:B------:R-:W-:Y:S02]  /*1f300*/  FSEL R168, R168, -INF , !P3 ;  /* 0xff800000a8a87808 */ /* 0x000fe40005800000 */
[----:B------:R-:W-:Y:S02]  /*1f310*/  FSEL R170, R170, -INF , !P4 ;  /* 0xff800000aaaa7808 */ /* 0x000fe40006000000 */
[----:B------:R-:W-:Y:S02]  /*1f320*/  FSEL R128, R128, -INF , !P5 ;  /* 0xff80000080807808 */ /* 0x000fe40006800000 */
[----:B------:R-:W-:Y:S02]  /*1f330*/  FSEL R130, R130, -INF , !P6 ;  /* 0xff80000082827808 */ /* 0x000fe40007000000 */
        /* <DEDUP_REMOVED lines=14> */
[----:B------:R-:W-:Y:S02]  /*1f420*/  LOP3.LUT R0, R12, 0x58, R226, 0xfe, !PT ;  /* 0x000000580c007812 */ /* 0x000fe400078efee2 */
[----:B------:R-:W-:Y:S02]  /*1f430*/  FSEL R108, R108, -INF , !P3 ;  /* 0xff8000006c6c7808 */ /* 0x000fe40005800000 */
[----:B------:R-:W-:Y:S02]  /*1f440*/  FSEL R110, R110, -INF , !P4 ;  /* 0xff8000006e6e7808 */ /* 0x000fe40006000000 */
[C---:B------:R-:W-:Y:S02]  /*1f450*/  ISETP.GE.AND P3, PT, R0.reuse, R7, PT ;  /* 0x000000070000720c */ /* 0x040fe40003f66270 */
[----:B------:R-:W-:-:S02]  /*1f460*/  ISETP.GE.AND P4, PT, R0, R5, PT ;  /* 0x000000050000720c */ /* 0x000fc40003f86270 */
[C-C-:B------:R-:W-:Y:S02]  /*1f470*/  LOP3.LUT R2, R12.reuse, 0x60, R226.reuse, 0xfe, !PT ;  /* 0x000000600c027812 */ /* 0x140fe400078efee2 */
[----:B------:R-:W-:Y:S02]  /*1f480*/  LOP3.LUT R0, R12, 0x68, R226, 0xfe, !PT ;  /* 0x000000680c007812 */ /* 0x000fe400078efee2 */
[----:B------:R-:W-:Y:S02]  /*1f490*/  FSEL R124, R124, -INF , !P5 ;  /* 0xff8000007c7c7808 */ /* 0x000fe40006800000 */
[----:B------:R-:W-:Y:S02]  /*1f4a0*/  FSEL R126, R126, -INF , !P6 ;  /* 0xff8000007e7e7808 */ /* 0x000fe40007000000 */
[----:B------:R-:W-:Y:S02]  /*1f4b0*/  FSEL R96, R96, -INF , !P3 ;  /* 0xff80000060607808 */ /* 0x000fe40005800000 */
[----:B------:R-:W-:-:S02]  /*1f4c0*/  FSEL R98, R98, -INF , !P4 ;  /* 0xff80000062627808 */ /* 0x000fc40006000000 */
[C---:B------:R-:W-:Y:S02]  /*1f4d0*/  ISETP.GE.AND P5, PT, R2.reuse, R7, PT ;  /* 0x000000070200720c */ /* 0x040fe40003fa6270 */
[----:B------:R-:W-:Y:S02]  /*1f4e0*/  ISETP.GE.AND P6, PT, R2, R5, PT ;  /* 0x000000050200720c */ /* 0x000fe40003fc6270 */
[C---:B------:R-:W-:Y:S02]  /*1f4f0*/  ISETP.GE.AND P3, PT, R0.reuse, R7, PT ;  /* 0x000000070000720c */ /* 0x040fe40003f66270 */
[----:B------:R-:W-:Y:S02]  /*1f500*/  ISETP.GE.AND P4, PT, R0, R5, PT ;  /* 0x000000050000720c */ /* 0x000fe40003f86270 */
[C-C-:B------:R-:W-:Y:S02]  /*1f510*/  LOP3.LUT R2, R12.reuse, 0x70, R226.reuse, 0xfe, !PT ;  /* 0x000000700c027812 */ /* 0x140fe400078efee2 */
[----:B------:R-:W-:-:S02]  /*1f520*/  LOP3.LUT R0, R12, 0x78, R226, 0xfe, !PT ;  /* 0x000000780c007812 */ /* 0x000fc400078efee2 */
[----:B------:R-:W-:Y:S02]  /*1f530*/  FSEL R112, R112, -INF , !P5 ;  /* 0xff80000070707808 */ /* 0x000fe40006800000 */
[----:B------:R-:W-:Y:S02]  /*1f540*/  FSEL R114, R114, -INF , !P6 ;  /* 0xff80000072727808 */ /* 0x000fe40007000000 */
[----:B------:R-:W-:Y:S02]  /*1f550*/  FSEL R119, R92, -INF , !P3 ;  /* 0xff8000005c777808 */ /* 0x000fe40005800000 */
[----:B------:R-:W-:Y:S02]  /*1f560*/  FSEL R94, R94, -INF , !P4 ;  /* 0xff8000005e5e7808 */ /* 0x000fe40006000000 */
[C---:B------:R-:W-:Y:S02]  /*1f570*/  ISETP.GE.AND P5, PT, R2.reuse, R7, PT ;  /* 0x000000070200720c */ /* 0x040fe40003fa6270 */
[----:B------:R-:W-:-:S02]  /*1f580*/  ISETP.GE.AND P6, PT, R2, R5, PT ;  /* 0x000000050200720c */ /* 0x000fc40003fc6270 */
[C---:B------:R-:W-:Y:S02]  /*1f590*/  ISETP.GE.AND P3, PT, R0.reuse, R7, PT ;  /* 0x000000070000720c */ /* 0x040fe40003f66270 */
[----:B------:R-:W-:Y:S02]  /*1f5a0*/  ISETP.GE.AND P4, PT, R0, R5, PT ;  /* 0x000000050000720c */ /* 0x000fe40003f86270 */
[C-C-:B------:R-:W-:Y:S02]  /*1f5b0*/  LOP3.LUT R2, R12.reuse, 0x80, R226.reuse, 0xfe, !PT ;  /* 0x000000800c027812 */ /* 0x140fe400078efee2 */
[----:B------:R-:W-:Y:S02]  /*1f5c0*/  LOP3.LUT R0, R12, 0x88, R226, 0xfe, !PT ;  /* 0x000000880c007812 */ /* 0x000fe400078efee2 */
[----:B------:R-:W-:Y:S02]  /*1f5d0*/  FSEL R194, R104, -INF , !P5 ;  /* 0xff80000068c27808 */ /* 0x000fe40006800000 */
[----:B------:R-:W-:-:S02]  /*1f5e0*/  FSEL R106, R106, -INF , !P6 ;  /* 0xff8000006a6a7808 */ /* 0x000fc40007000000 */
[----:B------:R-:W-:Y:S02]  /*1f5f0*/  FSEL R208, R72, -INF , !P3 ;  /* 0xff80000048d07808 */ /* 0x000fe40005800000 */
[----:B------:R-:W-:Y:S02]  /*1f600*/  FSEL R84, R74, -INF , !P4 ;  /* 0xff8000004a547808 */ /* 0x000fe40006000000 */
[C---:B------:R-:W-:Y:S02]  /*1f610*/  ISETP.GE.AND P5, PT, R2.reuse, R7, PT ;  /* 0x000000070200720c */ /* 0x040fe40003fa6270 */
[----:B------:R-:W-:Y:S02]  /*1f620*/  ISETP.GE.AND P6, PT, R2, R5, PT ;  /* 0x000000050200720c */ /* 0x000fe40003fc6270 */
        /* <DEDUP_REMOVED lines=63> */
[----:B------:R-:W-:Y:S02]  /*1fa20*/  LOP3.LUT R0, R12, R226, RZ, 0xfc, !PT ;  /* 0x000000e20c007212 */ /* 0x000fe400078efcff */
[----:B------:R-:W-:Y:S02]  /*1fa30*/  FSEL R66, R32, -INF , !P5 ;  /* 0xff80000020427808 */ /* 0x000fe40006800000 */
[----:B------:R-:W-:Y:S02]  /*1fa40*/  FSEL R249, R34, -INF , !P6 ;  /* 0xff80000022f97808 */ /* 0x000fe40007000000 */
[C---:B------:R-:W-:Y:S02]  /*1fa50*/  ISETP.GE.AND P5, PT, R2.reuse, R7, PT ;  /* 0x000000070200720c */ /* 0x040fe40003fa6270 */
[----:B------:R-:W-:Y:S01]  /*1fa60*/  ISETP.GE.AND P6, PT, R2, R5, PT ;  /* 0x000000050200720c */ /* 0x000fe20003fc6270 */
[----:B------:R-:W-:Y:S01]  /*1fa70*/  VIADD R2, R0, 0x1 ;  /* 0x0000000100027836 */ /* 0x000fe20000000000 */
[----:B------:R-:W-:-:S02]  /*1fa80*/  LOP3.LUT R3, R12, 0xf8, R226, 0xfe, !PT ;  /* 0x000000f80c037812 */ /* 0x000fc400078efee2 */
[----:B------:R-:W-:Y:S02]  /*1fa90*/  FSEL R58, R28, -INF , !P3 ;  /* 0xff8000001c3a7808 */ /* 0x000fe40005800000 */
[----:B------:R-:W-:Y:S02]  /*1faa0*/  FSEL R56, R30, -INF , !P4 ;  /* 0xff8000001e387808 */ /* 0x000fe40006000000 */
[C---:B------:R-:W-:Y:S02]  /*1fab0*/  ISETP.GE.AND P3, PT, R3.reuse, R7, PT ;  /* 0x000000070300720c */ /* 0x040fe40003f66270 */
[----:B------:R-:W-:Y:S01]  /*1fac0*/  ISETP.GE.AND P4, PT, R3, R5, PT ;  /* 0x000000050300720c */ /* 0x000fe20003f86270 */
[----:B------:R-:W-:Y:S01]  /*1fad0*/  VIADD R3, R0, 0x9 ;  /* 0x0000000900037836 */ /* 0x000fe20000000000 */
[----:B------:R-:W-:Y:S02]  /*1fae0*/  FSEL R48, R24, -INF , !P5 ;  /* 0xff80000018307808 */ /* 0x000fe40006800000 */
[----:B------:R-:W-:-:S02]  /*1faf0*/  ISETP.GE.AND P5, PT, R2, R7, PT ;  /* 0x000000070200720c */ /* 0x000fc40003fa6270 */
[----:B------:R-:W-:Y:S02]  /*1fb00*/  FSEL R50, R26, -INF , !P6 ;  /* 0xff8000001a327808 */ /* 0x000fe40007000000 */
[----:B------:R-:W-:Y:S01]  /*1fb10*/  ISETP.GE.AND P6, PT, R2, R5, PT ;  /* 0x000000050200720c */ /* 0x000fe20003fc6270 */
[----:B------:R-:W-:Y:S01]  /*1fb20*/  VIADD R2, R0, 0x11 ;  /* 0x0000001100027836 */ /* 0x000fe20000000000 */
[----:B------:R-:W-:Y:S02]  /*1fb30*/  FSEL R72, R16, -INF , !P3 ;  /* 0xff80000010487808 */ /* 0x000fe40005800000 */
[----:B------:R-:W-:Y:S02]  /*1fb40*/  FSEL R46, R9, -INF , !P5 ;  /* 0xff800000092e7808 */ /* 0x000fe40006800000 */
        /* <DEDUP_REMOVED lines=9> */
[----:B------:R-:W-:Y:S02]  /*1fbe0*/  ISETP.GE.AND P5, PT, R3, R7, PT ;  /* 0x000000070300720c */ /* 0x000fe40003fa6270 */
[----:B------:R-:W-:-:S02]  /*1fbf0*/  FSEL R201, R201, -INF , !P6 ;  /* 0xff800000c9c97808 */ /* 0x000fc40007000000 */
        /* <DEDUP_REMOVED lines=16> */
[C---:B------:R-:W-:Y:S01]  /*1fd00*/  VIADD R2, R0.reuse, 0x41 ;  /* 0x0000004100027836 */ /* 0x040fe20000000000 */
        /* <DEDUP_REMOVED lines=13> */
[----:B------:R-:W-:Y:S02]  /*1fde0*/  FSEL R87, R87, -INF , !P3 ;  /* 0xff80000057577808 */ /* 0x000fe40005800000 */
[----:B------:R-:W-:Y:S02]  /*1fdf0*/  FSEL R109, R109, -INF , !P5 ;  /* 0xff8000006d6d7808 */ /* 0x000fe40006800000 */
[----:B------:R-:W-:Y:S02]  /*1fe00*/  ISETP.GE.AND P6, PT, R3, R5, PT ;  /* 0x000000050300720c */ /* 0x000fe40003fc6270 */
[C---:B------:R-:W-:Y:S02]  /*1fe10*/  ISETP.GE.AND P3, PT, R2.reuse, R7, PT ;  /* 0x000000070200720c */ /* 0x040fe40003f66270 */
[----:B------:R-:W-:Y:S01]  /*1fe20*/  ISETP.GE.AND P5, PT, R2, R5, PT ;  /* 0x000000050200720c */ /* 0x000fe20003fa6270 */
[C---:B------:R-:W-:Y:S01]  /*1fe30*/  VIADD R2, R0.reuse, 0x61 ;  /* 0x0000006100027836 */ /* 0x040fe20000000000 */
[----:B------:R-:W-:-:S02]  /*1fe40*/  IADD3 R3, R0, 0x59, RZ ;  /* 0x0000005900037810 */ /* 0x000fc40007ffe0ff */
        /* <DEDUP_REMOVED lines=58> */
[----:B------:R-:W-:Y:S02]  /*201f0*/  ISETP.GE.AND P5, PT, R2, R5, PT ;  /* 0x000000050200720c */ /* 0x000fe40003fa6270 */
[C---:B------:R-:W-:Y:S01]  /*20200*/  IADD3 R4, R0.reuse, 0xb9, RZ ;  /* 0x000000b900047810 */ /* 0x040fe20007ffe0ff */
[----:B------:R-:W-:Y:S01]  /*20210*/  VIADD R2, R0, 0xc9 ;  /* 0x000000c900027836 */ /* 0x000fe20000000000 */
[----:B------:R-:W-:-:S02]  /*20220*/  FSEL R213, R61, -INF , !P3 ;  /* 0xff8000003dd57808 */ /* 0x000fc40005800000 */
[----:B------:R-:W-:Y:S02]  /*20230*/  FSEL R104, R63, -INF , !P5 ;  /* 0xff8000003f687808 */ /* 0x000fe40006800000 */
[----:B------:R-:W-:Y:S01]  /*20240*/  FSEL R81, R67, -INF , !P6 ;  /* 0xff80000043517808 */ /* 0x000fe20007000000 */
[----:B------:R-:W-:Y:S01]  /*20250*/  BAR.SYNC.DEFER_BLOCKING 0x0 ;  /* 0x0000000000007b1d */ /* 0x000fe20000010000 */
[C---:B------:R-:W-:Y:S02]  /*20260*/  ISETP.GE.AND P3, PT, R4.reuse, R5, PT ;  /* 0x000000050400720c */ /* 0x040fe40003f66270 */
[-C--:B------:R-:W-:Y:S02]  /*20270*/  ISETP.GE.AND P5, PT, R3, R7.reuse, PT ;  /* 0x000000070300720c */ /* 0x080fe40003fa6270 */
[----:B------:R-:W-:Y:S02]  /*20280*/  ISETP.GE.AND P6, PT, R4, R7, PT ;  /* 0x000000070400720c */ /* 0x000fe40003fc6270 */
[----:B------:R-:W-:-:S02]  /*20290*/  FSEL R209, R51, -INF , !P3 ;  /* 0xff80000033d17808 */ /* 0x000fc40005800000 */
[----:B------:R-:W-:Y:S02]  /*202a0*/  FSEL R226, R53, -INF , !P5 ;  /* 0xff80000035e27808 */ /* 0x000fe40006800000 */
[----:B------:R-:W-:Y:S02]  /*202b0*/  FSEL R215, R49, -INF , !P6 ;  /* 0xff80000031d77808 */ /* 0x000fe40007000000 */
[C---:B------:R-:W-:Y:S02]  /*202c0*/  ISETP.GE.AND P3, PT, R2.reuse, R7, PT ;  /* 0x000000070200720c */ /* 0x040fe40003f66270 */
[-C--:B------:R-:W-:Y:S01]  /*202d0*/  ISETP.GE.AND P5, PT, R2, R5.reuse, PT ;  /* 0x000000050200720c */ /* 0x080fe20003fa6270 */
[C---:B------:R-:W-:Y:S01]  /*202e0*/  VIADD R2, R0.reuse, 0xd1 ;  /* 0x000000d100027836 */ /* 0x040fe20000000000 */
        /* <DEDUP_REMOVED lines=13> */
[C---:B------:R-:W-:Y:S02]  /*203c0*/  ISETP.GE.AND P3, PT, R2.reuse, R7, PT ;  /* 0x000000070200720c */ /* 0x040fe40003f66270 */
[----:B------:R-:W-:Y:S02]  /*203d0*/  FSEL R237, R41, -INF , !P5 ;  /* 0xff80000029ed7808 */ /* 0x000fe40006800000 */
[----:B------:R-:W-:Y:S01]  /*203e0*/  ISETP.GE.AND P5, PT, R2, R5, PT ;  /* 0x000000050200720c */ /* 0x000fe20003fa6270 */
[----:B------:R-:W-:Y:S01]  /*203f0*/  VIADD R2, R0, 0xf1 ;  /* 0x000000f100027836 */ /* 0x000fe20000000000 */
[----:B------:R-:W-:-:S02]  /*20400*/  FSEL R239, R43, -INF , !P6 ;  /* 0xff8000002bef7808 */ /* 0x000fc40007000000 */
[----:B------:R-:W-:Y:S02]  /*20410*/  ISETP.GE.AND P6, PT, R3, R7, PT ;  /* 0x000000070300720c */ /* 0x000fe40003fc6270 */
[----:B------:R-:W-:Y:S02]  /*20420*/  FSEL R246, R33, -INF , !P3 ;  /* 0xff80000021f67808 */ /* 0x000fe40005800000 */
[----:B------:R-:W-:Y:S02]  /*20430*/  ISETP.GE.AND P3, PT, R3, R5, PT ;  /* 0x000000050300720c */ /* 0x000fe40003f66270 */
[----:B------:R-:W-:Y:S02]  /*20440*/  FSEL R243, R35, -INF , !P5 ;  /* 0xff80000023f37808 */ /* 0x000fe40006800000 */
[----:B------:R-:W-:Y:S02]  /*20450*/  FSEL R247, R29, -INF , !P6 ;  /* 0xff8000001df77808 */ /* 0x000fe40007000000 */
[----:B------:R-:W-:-:S02]  /*20460*/  ISETP.GE.AND P5, PT, R2, R7, PT ;  /* 0x000000070200720c */ /* 0x000fc40003fa6270 */
[----:B------:R-:W-:Y:S01]  /*20470*/  ISETP.GE.AND P6, PT, R2, R5, PT ;  /* 0x000000050200720c */ /* 0x000fe20003fc6270 */
[C---:B------:R-:W-:Y:S01]  /*20480*/  VIADD R2, R0.reuse, 0xf9 ;  /* 0x000000f900027836 */ /* 0x040fe20000000000 */
[----:B------:R-:W-:Y:S02]  /*20490*/  FSEL R248, R31, -INF , !P3 ;  /* 0xff8000001ff87808 */ /* 0x000fe40005800000 */
[----:B------:R-:W-:Y:S02]  /*204a0*/  ISETP.GE.AND P3, PT, R0, R7, PT ;  /* 0x000000070000720c */ /* 0x000fe40003f66270 */
[----:B------:R-:W-:Y:S02]  /*204b0*/  FSEL R73, R25, -INF , !P5 ;  /* 0xff80000019497808 */ /* 0x000fe40006800000 */
[----:B------:R-:W-:Y:S02]  /*204c0*/  FSEL R250, R27, -INF , !P6 ;  /* 0xff8000001bfa7808 */ /* 0x000fe40007000000 */
[----:B------:R-:W-:Y:S01]  /*204d0*/  FSEL R43, R8, -INF , !P3 ;  /* 0xff800000082b7808 */ /* 0x000fe20005800000 */
[----:B------:R-:W-:Y:S01]  /*204e0*/  BSSY B1, `(.L_x_1173) ;  /* 0x0000100000017945 */ /* 0x000fe20003800000 */
[----:B------:R-:W-:-:S02]  /*204f0*/  ISETP.GE.AND P5, PT, R0, R5, PT ;  /* 0x000000050000720c */ /* 0x000fc40003fa6270 */
[C---:B------:R-:W-:Y:S02]  /*20500*/  ISETP.GE.AND P6, PT, R2.reuse, R7, PT ;  /* 0x000000070200720c */ /* 0x040fe40003fc6270 */
[----:B------:R-:W-:Y:S01]  /*20510*/  ISETP.GE.AND P3, PT, R2, R5, PT ;  /* 0x000000050200720c */ /* 0x000fe20003f66270 */
[----:B------:R-:W-:Y:S01]  /*20520*/  IMAD.MOV.U32 R221, RZ, RZ, R134 ;  /* 0x000000ffffdd7224 */ /* 0x000fe200078e0086 */
[----:B------:R-:W-:Y:S01]  /*20530*/  FSEL R42, R10, -INF , !P5 ;  /* 0xff8000000a2a7808 */ /* 0x000fe20006800000 */
[----:B------:R-:W-:Y:S01]  /*20540*/  IMAD.MOV.U32 R219, RZ, RZ, R135 ;  /* 0x000000ffffdb7224 */ /* 0x000fe200078e0087 */
[----:B------:R-:W-:Y:S02]  /*20550*/  FSEL R54, R18, -INF , !P4 ;  /* 0xff80000012367808 */ /* 0x000fe40006000000 */
[----:B------:R-:W-:Y:S02]  /*20560*/  FSEL R74, R17, -INF , !P6 ;  /* 0xff800000114a7808 */ /* 0x000fe40007000000 */
[----:B------:R-:W-:Y:S01]  /*20570*/  FSEL R52, R19, -INF , !P3 ;  /* 0xff80000013347808 */ /* 0x000fe20005800000 */
[----:B---3--:R-:W-:Y:S05]  /*20580*/  @!P2 BRA `(.L_x_1174) ;  /* 0x0000000c00d4a947 */ /* 0x008fea0003800000 */
[----:B------:R-:W-:Y:S04]  /*20590*/  BSSY B0, `(.L_x_1175) ;  /* 0x0000041000007945 */ /* 0x000fe80003800000 */
[----:B------:R-:W-:Y:S05]  /*205a0*/  @!P0 BRA `(.L_x_1176) ;  /* 0x0000000000f08947 */ /* 0x000fea0003800000 */
[----:B-----5:R-:W2:Y:S01]  /*205b0*/  LD.E R2, desc[UR6][R22.64+0x170] ;  /* 0x0001700616027980 */ /* 0x020ea2000c101900 */
[C---:B------:R-:W-:Y:S02]  /*205c0*/  IADD3 R8, R12.reuse, -0x100, RZ ;  /* 0xffffff000c087810 */ /* 0x040fe40007ffe0ff */
[----:B------:R-:W-:Y:S02]  /*205d0*/  IABS R6, R12 ;  /* 0x0000000c00067213 */ /* 0x000fe40000000000 */
[----:B------:R-:W-:Y:S02]  /*205e0*/  IABS R7, R8 ;  /* 0x0000000800077213 */ /* 0x000fe40000000000 */
[-C--:B--2---:R-:W-:Y:S02]  /*205f0*/  IABS R0, R2.reuse ;  /* 0x0000000200007213 */ /* 0x084fe40000000000 */
        /* <DEDUP_REMOVED lines=9> */
[----:B------:R-:W-:-:S04]  /*20690*/  IMAD R3, R3, R0, RZ ;  /* 0x0000000003037224 */ /* 0x000fc800078e02ff */
[----:B------:R-:W-:Y:S01]  /*206a0*/  IMAD.HI.U32 R3, R5, R3, R4 ;  /* 0x0000000305037227 */ /* 0x000fe200078e0004 */
[----:B------:R-:W-:-:S05]  /*206b0*/  IADD3 R5, RZ, -R9, RZ ;  /* 0x80000009ff057210 */ /* 0x000fca0007ffe0ff */
        /* <DEDUP_REMOVED lines=13> */
[----:B------:R-:W-:Y:S02]  /*20790*/  ISETP.NE.AND P2, PT, R2, RZ, PT ;  /* 0x000000ff0200720c */ /* 0x000fe40003f45270 */
[----:B------:R-:W-:Y:S02]  /*207a0*/  ISETP.GE.AND P0, PT, R0, RZ, PT ;  /* 0x000000ff0000720c */ /* 0x000fe40003f06270 */
[----:B------:R-:W-:-:S03]  /*207b0*/  LOP3.LUT R5, RZ, R2, RZ, 0x33, !PT ;  /* 0x00000002ff057212 */ /* 0x000fc600078e33ff */
[----:B------:R-:W-:Y:S02]  /*207c0*/  @P6 VIADD R4, R4, 0x1 ;  /* 0x0000000104046836 */ /* 0x000fe40000000000 */
[----:B------:R-:W-:Y:S02]  /*207d0*/  @P5 IADD3 R3, R3, 0x1, RZ ;  /* 0x0000000103035810 */ /* 0x000fe40007ffe0ff */
[----:B------:R-:W-:-:S04]  /*207e0*/  @!P3 IMAD.MOV R4, RZ, RZ, -R4 ;  /* 0x000000ffff04b224 */ /* 0x000fc800078e0a04 */
[----:B------:R-:W-:Y:S02]  /*207f0*/  @!P0 IADD3 R3, -R3, RZ, RZ ;  /* 0x000000ff03038210 */ /* 0x000fe40007ffe1ff */
[C---:B------:R-:W-:Y:S02]  /*20800*/  SEL R0, R5.reuse, R4, !P2 ;  /* 0x0000000405007207 */ /* 0x040fe40005000000 */
[----:B------:R-:W-:Y:S02]  /*20810*/  SEL R3, R5, R3, !P2 ;  /* 0x0000000305037207 */ /* 0x000fe40005000000 */
[----:B------:R-:W2:Y:S01]  /*20820*/  LD.E.64 R4, desc[UR6][R22.64+0x38] ;  /* 0x0000380616047980 */ /* 0x000ea2000c101b00 */
[----:B------:R-:W-:-:S04]  /*20830*/  IMAD.WIDE R6, R0, 0x4, R222 ;  /* 0x0000000400067825 */ /* 0x000fc800078e02de */
[----:B------:R-:W-:Y:S01]  /*20840*/  IMAD.WIDE R8, R3, 0x4, R222 ;  /* 0x0000000403087825 */ /* 0x000fe200078e02de */
[----:B------:R-:W3:Y:S05]  /*20850*/  LD.E R10, desc[UR6][R6.64] ;  /* 0x00000006060a7980 */ /* 0x000eea000c101900 */
[----:B------:R1:W3:Y:S04]  /*20860*/  LD.E R9, desc[UR6][R8.64] ;  /* 0x0000000608097980 */ /* 0x0002e8000c101900 */
[----:B------:R-:W4:Y:S01]  /*20870*/  LD.E.64 R6, desc[UR6][R22.64+0x20] ;  /* 0x0000200616067980 */ /* 0x000f22000c101b00 */
[----:B------:R-:W-:-:S04]  /*20880*/  IMAD.IADD R0, R0, 0x1, -R3 ;  /* 0x0000000100007824 */ /* 0x000fc800078e0a03 */
[----:B------:R-:W-:-:S05]  /*20890*/  IMAD R2, R2, R0, -0x100 ;  /* 0xffffff0002027424 */ /* 0x000fca00078e0200 */
[----:B-1----:R-:W-:Y:S01]  /*208a0*/  SHF.R.S32.HI R8, RZ, 0x1f, R2 ;  /* 0x0000001fff087819 */ /* 0x002fe20000011402 */
[-C--:B--2---:R-:W-:Y:S02]  /*208b0*/  IMAD R0, R5, R2.reuse, RZ ;  /* 0x0000000205007224 */ /* 0x084fe400078e02ff */
[----:B------:R-:W-:-:S04]  /*208c0*/  IMAD.WIDE.U32 R2, R4, R2, RZ ;  /* 0x0000000204027225 */ /* 0x000fc800078e00ff */
[----:B------:R-:W-:Y:S01]  /*208d0*/  IMAD R4, R4, R8, R0 ;  /* 0x0000000804047224 */ /* 0x000fe200078e0200 */
[----:B---3--:R-:W-:-:S03]  /*208e0*/  IADD3 R9, -R10, R9, RZ ;  /* 0x000000090a097210 */ /* 0x008fc60007ffe1ff */
[----:B------:R-:W-:Y:S01]  /*208f0*/  IMAD.IADD R3, R3, 0x1, R4 ;  /* 0x0000000103037824 */ /* 0x000fe200078e0204 */
[----:B------:R-:W-:Y:S01]  /*20900*/  SHF.R.S32.HI R5, RZ, 0x1f, R9 ;  /* 0x0000001fff057819 */ /* 0x000fe20000011409 */
[----:B----4-:R-:W-:-:S04]  /*20910*/  IMAD R0, R7, R9, RZ ;  /* 0x0000000907007224 */ /* 0x010fc800078e02ff */
[----:B------:R-:W-:Y:S02]  /*20920*/  IMAD R0, R6, R5, R0 ;  /* 0x0000000506007224 */ /* 0x000fe400078e0200 */
[----:B------:R-:W-:-:S05]  /*20930*/  IMAD.WIDE.U32 R6, R9, R6, R2 ;  /* 0x0000000609067225 */ /* 0x000fca00078e0002 */
[----:B------:R-:W-:Y:S01]  /*20940*/  IADD3 R2, R7, R0, RZ ;  /* 0x0000000007027210 */ /* 0x000fe20007ffe0ff */
[----:B------:R-:W-:Y:S01]  /*20950*/  IMAD.MOV.U32 R0, RZ, RZ, R6 ;  /* 0x000000ffff007224 */ /* 0x000fe200078e0006 */
[----:B------:R-:W-:Y:S05]  /*20960*/  BRA `(.L_x_1177) ;  /* 0x00000000000c7947 */ /* 0x000fea0003800000 */
.L_x_1176:
[----:B-----5:R-:W2:Y:S02]  /*20970*/  LD.E R0, desc[UR6][R22.64+0x38] ;  /* 0x0000380616007980 */ /* 0x020ea4000c101900 */
[----:B--2---:R-:W-:-:S04]  /*20980*/  LEA R0, -R0, RZ, 0x8 ;  /* 0x000000ff00007211 */ /* 0x004fc800078e41ff */
[----:B------:R-:W-:Y:S02]  /*20990*/  SHF.R.S32.HI R2, RZ, 0x1f, R0 ;  /* 0x0000001fff027819 */ /* 0x000fe40000011400 */
.L_x_1177:
[----:B------:R-:W-:Y:S05]  /*209a0*/  BSYNC B0 ;  /* 0x0000000000007941 */ /* 0x000fea0003800000 */
.L_x_1175:
[----:B------:R-:W-:Y:S01]  /*209b0*/  @!P1 IADD3 R3, P2, R0, R116, RZ ;  /* 0x0000007400039210 */ /* 0x000fe20007f5e0ff */
[----:B------:R-:W-:Y:S01]  /*209c0*/  @!P1 IMAD.MOV.U32 R10, RZ, RZ, R0 ;  /* 0x000000ffff0a9224 */ /* 0x000fe200078e0000 */
[----:B------:R-:W-:Y:S01]  /*209d0*/  @!P1 LEA R4, P0, R190, R0, 0x5 ;  /* 0x00000000be049211 */ /* 0x000fe200078028ff */
[C---:B------:R-:W-:Y:S01]  /*209e0*/  @!P1 IMAD R13, R191.reuse, 0x50, RZ ;  /* 0x00000050bf0d9824 */ /* 0x040fe200078e02ff */
[-C--:B------:R-:W-:Y:S01]  /*209f0*/  @!P1 MOV R11, R2.reuse ;  /* 0x00000002000b9202 */ /* 0x080fe20000000f00 */
[----:B------:R-:W-:Y:S01]  /*20a00*/  @!P1 IMAD.X R5, R2, 0x1, R118, P2 ;  /* 0x0000000102059824 */ /* 0x000fe200010e0676 */
[----:B------:R-:W-:Y:S01]  /*20a10*/  @!P1 LEA.HI.X R6, R190, R2, R191, 0x5, P0 ;  /* 0x00000002be069211 */ /* 0x000fe200000f2cbf */
[----:B------:R-:W-:Y:S01]  /*20a20*/  @!P1 IMAD R12, R191, 0x30, RZ ;  /* 0x00000030bf0c9824 */ /* 0x000fe200078e02ff */
[CC--:B------:R-:W-:Y:S01]  /*20a30*/  @!P1 LEA R40, P2, R3.reuse, R227.reuse, 0x1 ;  /* 0x000000e303289211 */ /* 0x0c0fe200078408ff */
[----:B------:R-:W-:Y:S01]  /*20a40*/  @!P1 IMAD.MOV.U32 R16, RZ, RZ, R0 ;  /* 0x000000ffff109224 */ /* 0x000fe200078e0000 */
[C---:B------:R-:W-:Y:S01]  /*20a50*/  @!P1 LEA R36, P0, R4.reuse, R227, 0x1 ;  /* 0x000000e304249211 */ /* 0x040fe200078008ff */
[--C-:B------:R-:W-:Y:S01]  /*20a60*/  @!P1 IMAD.MOV.U32 R17, RZ, RZ, R2.reuse ;  /* 0x000000ffff119224 */ /* 0x100fe200078e0002 */
[-C--:B------:R-:W-:Y:S01]  /*20a70*/  @!P1 LEA.HI.X R41, R3, R225.reuse, R5, 0x1, P2 ;  /* 0x000000e103299211 */ /* 0x080fe200010f0c05 */
[----:B------:R-:W-:Y:S01]  /*20a80*/  @!P1 IMAD.MOV.U32 R5, RZ, RZ, R2 ;  /* 0x000000ffff059224 */ /* 0x000fe200078e0002 */
[----:B------:R-:W-:Y:S01]  /*20a90*/  @!P1 LEA.HI.X R37, R4, R225, R6, 0x1, P0 ;  /* 0x000000e104259211 */ /* 0x000fe200000f0c06 */
[----:B------:R-:W-:Y:S01]  /*20aa0*/  @!P1 IMAD.MOV.U32 R4, RZ, RZ, R0 ;  /* 0x000000ffff049224 */ /* 0x000fe200078e0000 */
[----:B------:R-:W-:Y:S01]  /*20ab0*/  @!P1 LEA R3, P0, R190, R0, 0x6 ;  /* 0x00000000be039211 */ /* 0x000fe200078030ff */
[----:B------:R1:W-:Y:S01]  /*20ac0*/  @P1 STS.128 [R188+0x2000], RZ ;  /* 0x002000ffbc001388 */ /* 0x0003e20000000c00 */
[-C--:B------:R-:W-:Y:S01]  /*20ad0*/  @!P1 LEA R8, P2, R0, R227.reuse, 0x1 ;  /* 0x000000e300089211 */ /* 0x080fe200078408ff */
[C---:B------:R-:W-:Y:S01]  /*20ae0*/  @!P1 IMAD.WIDE.U32 R6, R190.reuse, 0x30, R4 ;  /* 0x00000030be069825 */ /* 0x040fe200078e0004 */
[CC--:B------:R-:W-:Y:S01]  /*20af0*/  @!P1 LEA.HI.X R9, R190.reuse, R2.reuse, R191, 0x6, P0 ;  /* 0x00000002be099211 */ /* 0x0c0fe200000f34bf */
[----:B------:R-:W-:Y:S01]  /*20b00*/  BSSY B0, `(.L_x_1178) ;  /* 0x000009a000007945 */ /* 0x000fe20003800000 */
[----:B------:R-:W-:Y:S01]  /*20b10*/  @!P1 LEA R34, P0, R3, R227, 0x1 ;  /* 0x000000e303229211 */ /* 0x000fe200078008ff */
[----:B------:R-:W-:Y:S01]  /*20b20*/  @!P1 IMAD.WIDE.U32 R4, R190, 0x50, R10 ;  /* 0x00000050be049825 */ /* 0x000fe200078e000a */
[----:B------:R-:W-:-:S02]  /*20b30*/  @!P1 MOV R15, R2 ;  /* 0x00000002000f9202 */ /* 0x000fc40000000f00 */
[----:B------:R-:W-:Y:S01]  /*20b40*/  @!P1 LEA.HI.X R35, R3, R225, R9, 0x1, P0 ;  /* 0x000000e103239211 */ /* 0x000fe200000f0c09 */
[----:B------:R-:W-:Y:S01]  /*20b50*/  @!P1 IMAD.IADD R5, R13, 0x1, R5 ;  /* 0x000000010d059824 */ /* 0x000fe200078e0205 */
[----:B------:R-:W-:Y:S01]  /*20b60*/  @!P1 LEA R30, P0, R4, R227, 0x1 ;  /* 0x000000e3041e9211 */ /* 0x000fe200078008ff */
[----:B------:R-:W-:Y:S01]  /*20b70*/  @!P1 IMAD.IADD R3, R12, 0x1, R7 ;  /* 0x000000010c039824 */ /* 0x000fe200078e0207 */
[-CC-:B------:R-:W-:Y:S01]  /*20b80*/  @!P1 LEA.HI.X R9, R0, R225.reuse, R2.reuse, 0x1, P2 ;  /* 0x000000e100099211 */ /* 0x180fe200010f0c02 */
[----:B------:R-:W-:Y:S01]  /*20b90*/  @!P1 IMAD.MOV.U32 R7, RZ, RZ, R2 ;  /* 0x000000ffff079224 */ /* 0x000fe200078e0002 */
[----:B------:R-:W-:Y:S01]  /*20ba0*/  @!P1 LEA.HI.X R31, R4, R225, R5, 0x1, P0 ;  /* 0x000000e1041f9211 */ /* 0x000fe200000f0c05 */
[----:B------:R-:W-:Y:S01]  /*20bb0*/  @!P1 IMAD.MOV.U32 R4, RZ, RZ, R0 ;  /* 0x000000ffff049224 */ /* 0x000fe200078e0000 */
[C---:B------:R-:W-:Y:S01]  /*20bc0*/  @!P1 LEA R32, P2, R6.reuse, R227, 0x1 ;  /* 0x000000e306209211 */ /* 0x040fe200078408ff */
[----:B------:R-:W-:Y:S01]  /*20bd0*/  @!PT LDS RZ, [RZ] ;  /* 0x00000000fffff984 */ /* 0x000fe20000000800 */
[----:B------:R-:W-:Y:S01]  /*20be0*/  @!PT LDS RZ, [RZ] ;  /* 0x00000000fffff984 */ /* 0x000fe20000000800 */
[----:B------:R-:W-:Y:S01]  /*20bf0*/  @!PT LDS RZ, [RZ] ;  /* 0x00000000fffff984 */ /* 0x000fe20000000800 */
[----:B------:R2:W-:Y:S01]  /*20c00*/  @!P1 LDGSTS.E.BYPASS.LTC128B.128 [R188+0x2000], desc[UR6][R8.64] ;  /* 0x0200000008bc9fae */ /* 0x0005e2000b901d46 */
[----:B------:R-:W-:Y:S01]  /*20c10*/  @!P1 MOV R5, R2 ;  /* 0x0000000200059202 */ /* 0x000fe20000000f00 */
[C---:B------:R-:W-:Y:S01]  /*20c20*/  @!P1 IMAD R18, R191.reuse, 0x70, RZ ;  /* 0x00000070bf129824 */ /* 0x040fe200078e02ff */
[----:B------:R-:W-:Y:S01]  /*20c30*/  @!P1 LEA.HI.X R33, R6, R225, R3, 0x1, P2 ;  /* 0x000000e106219211 */ /* 0x000fe200010f0c03 */
[----:B------:R-:W-:Y:S01]  /*20c40*/  @!P1 IMAD R3, R191, 0x60, RZ ;  /* 0x00000060bf039824 */ /* 0x000fe200078e02ff */
[----:B------:R1:W-:Y:S01]  /*20c50*/  @P1 STS.128 [R188+0x2800], RZ ;  /* 0x002800ffbc001388 */ /* 0x0003e20000000c00 */
[----:B------:R-:W-:-:S03]  /*20c60*/  @!P1 IMAD.WIDE.U32 R12, R190, 0x60, R4 ;  /* 0x00000060be0c9825 */ /* 0x000fc600078e0004 */
[----:B------:R-:W-:Y:S01]  /*20c70*/  @!PT LDS RZ, [RZ] ;  /* 0x00000000fffff984 */ /* 0x000fe20000000800 */
[----:B------:R-:W-:Y:S01]  /*20c80*/  @!PT LDS RZ, [RZ] ;  /* 0x00000000fffff984 */ /* 0x000fe20000000800 */
[----:B------:R-:W-:Y:S01]  /*20c90*/  @!PT LDS RZ, [RZ] ;  /* 0x00000000fffff984 */ /* 0x000fe20000000800 */
[----:B------:R1:W-:Y:S01]  /*20ca0*/  @!P1 LDGSTS.E.BYPASS.LTC128B.128 [R188+0x2800], desc[UR6][R40.64] ;  /* 0x0280000028bc9fae */ /* 0x0003e2000b901d46 */
[----:B------:R-:W-:Y:S01]  /*20cb0*/  @!P1 IMAD.MOV.U32 R6, RZ, RZ, R0 ;  /* 0x000000ffff069224 */ /* 0x000fe200078e0000 */
[----:B------:R-:W-:Y:S01]  /*20cc0*/  @!P1 LEA R28, P0, R12, R227, 0x1 ;  /* 0x000000e30c1c9211 */ /* 0x000fe200078008ff */
[----:B------:R-:W-:Y:S01]  /*20cd0*/  @!P1 IMAD.IADD R3, R3, 0x1, R13 ;  /* 0x0000000103039824 */ /* 0x000fe200078e020d */
[----:B------:R1:W-:Y:S01]  /*20ce0*/  @P1 STS.128 [R188+0x3000], RZ ;  /* 0x003000ffbc001388 */ /* 0x0003e20000000c00 */
[----:B------:R-:W-:-:S03]  /*20cf0*/  @!P1 IMAD.WIDE.U32 R10, R190, 0x70, R6 ;  /* 0x00000070be0a9825 */ /* 0x000fc600078e0006 */
[----:B------:R-:W-:Y:S01]  /*20d00*/  @!P1 LEA.HI.X R29, R12, R225, R3, 0x1, P0 ;  /* 0x000000e10c1d9211 */ /* 0x000fe200000f0c03 */
[C---:B------:R-:W-:Y:S01]  /*20d10*/  @!P1 IMAD R21, R191.reuse, 0xb0, RZ ;  /* 0x000000b0bf159824 */ /* 0x040fe200078e02ff */
[----:B------:R-:W-:Y:S01]  /*20d20*/  @!P1 IADD3 R3, R18, R11, RZ ;  /* 0x0000000b12039210 */ /* 0x000fe20007ffe0ff */
[----:B------:R-:W-:Y:S01]  /*20d30*/  @!P1 IMAD.MOV.U32 R14, RZ, RZ, R0 ;  /* 0x000000ffff0e9224 */ /* 0x000fe200078e0000 */
[C---:B------:R-:W-:Y:S01]  /*20d40*/  @!P1 LEA R26, P4, R10.reuse, R227, 0x1 ;  /* 0x000000e30a1a9211 */ /* 0x040fe200078808ff */
[C---:B------:R-:W-:Y:S01]  /*20d50*/  @!P1 IMAD R19, R191.reuse, 0x90, RZ ;  /* 0x00000090bf139824 */ /* 0x040fe200078e02ff */
[----:B------:R-:W-:Y:S01]  /*20d60*/  @!PT LDS RZ, [RZ] ;  /* 0x00000000fffff984 */ /* 0x000fe20000000800 */
[----:B------:R-:W-:Y:S01]  /*20d70*/  @!PT LDS RZ, [RZ] ;  /* 0x00000000fffff984 */ /* 0x000fe20000000800 */
[----:B------:R-:W-:Y:S01]  /*20d80*/  @!PT LDS RZ, [RZ] ;  /* 0x00000000fffff984 */ /* 0x000fe20000000800 */
[----:B------:R1:W-:Y:S01]  /*20d90*/  @!P1 LDGSTS.E.BYPASS.LTC128B.128 [R188+0x3000], desc[UR6][R36.64] ;  /* 0x0300000024bc9fae */ /* 0x0003e2000b901d46 */
[----:B------:R-:W-:Y:S01]  /*20da0*/  @!P1 IMAD R20, R191, 0xa0, RZ ;  /* 0x000000a0bf149824 */ /* 0x000fe200078e02ff */
[----:B------:R-:W-:Y:S01]  /*20db0*/  @!P1 LEA.HI.X R27, R10, R225, R3, 0x1, P4 ;  /* 0x000000e10a1b9211 */ /* 0x000fe200020f0c03 */
[C---:B------:R-:W-:Y:S01]  /*20dc0*/  @!P1 IMAD.WIDE.U32 R6, R190.reuse, 0xa0, R14 ;  /* 0x000000a0be069825 */ /* 0x040fe200078e000e */
[----:B------:R-:W-:Y:S01]  /*20dd0*/  @!P1 MOV R10, R0 ;  /* 0x00000000000a9202 */ /* 0x000fe20000000f00 */
[----:B------:R1:W-:Y:S02]  /*20de0*/  @P1 STS.128 [R188+0x3800], RZ ;  /* 0x003800ffbc001388 */ /* 0x0003e40000000c00 */
[----:B--2---:R-:W-:-:S02]  /*20df0*/  @!P1 IMAD.WIDE.U32 R8, R190, 0x90, R4 ;  /* 0x00000090be089825 */ /* 0x004fc400078e0004 */
[----:B------:R-:W-:Y:S01]  /*20e00*/  @!PT LDS RZ, [RZ] ;  /* 0x00000000fffff984 */ /* 0x000fe20000000800 */
[----:B------:R-:W-:Y:S01]  /*20e10*/  @!PT LDS RZ, [RZ] ;  /* 0x00000000fffff984 */ /* 0x000fe20000000800 */
[----:B------:R-:W-:Y:S01]  /*20e20*/  @!PT LDS RZ, [RZ] ;  /* 0x00000000fffff984 */ /* 0x000fe20000000800 */
[----:B------:R1:W-:Y:S02]  /*20e30*/  @!P1 LDGSTS.E.BYPASS.LTC128B.128 [R188+0x3800], desc[UR6][R32.64] ;  /* 0x0380000020bc9fae */ /* 0x0003e4000b901d46 */
[----:B------:R-:W-:Y:S01]  /*20e40*/  @!P1 IMAD.WIDE.U32 R4, R190, 0xb0, R16 ;  /* 0x000000b0be049825 */ /* 0x000fe200078e0010 */
[-C--:B------:R-:W-:Y:S01]  /*20e50*/  @!P1 LEA R24, P3, R8, R227.reuse, 0x1 ;  /* 0x000000e308189211 */ /* 0x080fe200078608ff */
[----:B------:R1:W-:Y:S02]  /*20e60*/  @P1 STS.128 [R188+0x4000], RZ ;  /* 0x004000ffbc001388 */ /* 0x0003e40000000c00 */
[----:B------:R-:W-:Y:S01]  /*20e70*/  @!P1 IMAD.IADD R5, R21, 0x1, R5 ;  /* 0x0000000115059824 */ /* 0x000fe200078e0205 */
[----:B------:R-:W-:Y:S01]  /*20e80*/  @!P1 LEA R18, P0, R4, R227, 0x1 ;  /* 0x000000e304129211 */ /* 0x000fe200078008ff */
[----:B------:R-:W-:Y:S01]  /*20e90*/  @!P1 IMAD.IADD R9, R19, 0x1, R9 ;  /* 0x0000000113099824 */ /* 0x000fe200078e0209 */
[----:B------:R-:W-:Y:S01]  /*20ea0*/  @!PT LDS RZ, [RZ] ;  /* 0x00000000fffff984 */ /* 0x000fe20000000800 */
[----:B------:R-:W-:Y:S01]  /*20eb0*/  @!PT LDS RZ, [RZ] ;  /* 0x00000000fffff984 */ /* 0x000fe20000000800 */
[----:B------:R-:W-:Y:S01]  /*20ec0*/  @!PT LDS RZ, [RZ] ;  /* 0x00000000fffff984 */ /* 0x000fe20000000800 */
[----:B------:R1:W-:Y:S01]  /*20ed0*/  @!P1 LDGSTS.E.BYPASS.LTC128B.128 [R188+0x4000], desc[UR6][R34.64] ;  /* 0x0400000022bc9fae */ /* 0x0003e2000b901d46 */
[----:B------:R-:W-:Y:S01]  /*20ee0*/  @!P1 IMAD.IADD R7, R20, 0x1, R7 ;  /* 0x0000000114079824 */ /* 0x000fe200078e0207 */
[----:B------:R-:W-:Y:S01]  /*20ef0*/  @!P1 LEA.HI.X R19, R4, R225, R5, 0x1, P0 ;  /* 0x000000e104139211 */ /* 0x000fe200000f0c05 */
[--C-:B------:R-:W-:Y:S01]  /*20f00*/  @!P1 IMAD.MOV.U32 R5, RZ, RZ, R2.reuse ;  /* 0x000000ffff059224 */ /* 0x100fe200078e0002 */
[-C--:B------:R-:W-:Y:S01]  /*20f10*/  @!P1 MOV R4, R0.reuse ;  /* 0x0000000000049202 */ /* 0x080fe20000000f00 */
[----:B------:R-:W-:Y:S01]  /*20f20*/  @!P1 IMAD.MOV.U32 R11, RZ, RZ, R2 ;  /* 0x000000ffff0b9224 */ /* 0x000fe200078e0002 */
[----:B------:R-:W-:Y:S01]  /*20f30*/  @!P1 LEA R20, P2, R6, R227, 0x1 ;  /* 0x000000e306149211 */ /* 0x000fe200078408ff */
[----:B------:R1:W-:Y:S01]  /*20f40*/  @P1 STS.128 [R188+0x4800], RZ ;  /* 0x004800ffbc001388 */ /* 0x0003e20000000c00 */
[----:B------:R-:W-:Y:S01]  /*20f50*/  @!P1 LEA R3, P0, R190, R0, 0x7 ;  /* 0x00000000be039211 */ /* 0x000fe200078038ff */
[----:B------:R-:W-:Y:S01]  /*20f60*/  @!P1 IMAD R13, R191, 0xc0, RZ ;  /* 0x000000c0bf0d9824 */ /* 0x000fe200078e02ff */
[-C--:B------:R-:W-:Y:S01]  /*20f70*/  @!P1 LEA.HI.X R25, R8, R225.reuse, R9, 0x1, P3 ;  /* 0x000000e108199211 */ /* 0x080fe200018f0c09 */
[----:B------:R-:W-:Y:S01]  /*20f80*/  @!P1 IMAD.WIDE.U32 R8, R190, 0xc0, R4 ;  /* 0x000000c0be089825 */ /* 0x000fe200078e0004 */
[----:B------:R-:W-:Y:S01]  /*20f90*/  @!P1 LEA.HI.X R21, R6, R225, R7, 0x1, P2 ;  /* 0x000000e106159211 */ /* 0x000fe200010f0c07 */
[----:B------:R-:W-:Y:S01]  /*20fa0*/  @!PT LDS RZ, [RZ] ;  /* 0x00000000fffff984 */ /* 0x000fe20000000800 */
[----:B------:R-:W-:Y:S01]  /*20fb0*/  @!PT LDS RZ, [RZ] ;  /* 0x00000000fffff984 */ /* 0x000fe20000000800 */
[----:B------:R-:W-:Y:S01]  /*20fc0*/  @!PT LDS RZ, [RZ] ;  /* 0x00000000fffff984 */ /* 0x000fe20000000800 */
[----:B------:R1:W-:Y:S01]  /*20fd0*/  @!P1 LDGSTS.E.BYPASS.LTC128B.128 [R188+0x4800], desc[UR6][R30.64] ;  /* 0x048000001ebc9fae */ /* 0x0003e2000b901d46 */
[C---:B------:R-:W-:Y:S01]  /*20fe0*/  @!P1 LEA R16, P4, R3.reuse, R227, 0x1 ;  /* 0x000000e303109211 */ /* 0x040fe200078808ff */
[C---:B------:R-:W-:Y:S01]  /*20ff0*/  @!P1 IMAD.WIDE.U32 R4, R190.reuse, 0xe0, R10 ;  /* 0x000000e0be049825 */ /* 0x040fe200078e000a */
[----:B------:R-:W-:Y:S01]  /*21000*/  @!P1 LEA.HI.X R11, R190, R2, R191, 0x7, P0 ;  /* 0x00000002be0b9211 */ /* 0x000fe200000f3cbf */
[----:B------:R1:W-:Y:S02]  /*21010*/  @P1 STS.128 [R188+0x5000], RZ ;  /* 0x005000ffbc001388 */ /* 0x0003e40000000c00 */
[----:B------:R-:W-:Y:S01]  /*21020*/  @!P1 IMAD.MOV.U32 R6, RZ, RZ, R0 ;  /* 0x000000ffff069224 */ /* 0x000fe200078e0000 */
[----:B------:R-:W-:Y:S01]  /*21030*/  @!P1 LEA.HI.X R17, R3, R225, R11, 0x1, P4 ;  /* 0x000000e103119211 */ /* 0x000fe200020f0c0b */
[----:B------:R-:W-:Y:S01]  /*21040*/  @!P1 IMAD.MOV.U32 R7, RZ, RZ, R2 ;  /* 0x000000ffff079224 */ /* 0x000fe200078e0002 */
[----:B------:R-:W-:Y:S01]  /*21050*/  @!PT LDS RZ, [RZ] ;  /* 0x00000000fffff984 */ /* 0x000fe20000000800 */
[----:B------:R-:W-:Y:S01]  /*21060*/  @!PT LDS RZ, [RZ] ;  /* 0x00000000fffff984 */ /* 0x000fe20000000800 */
[----:B------:R-:W-:Y:S01]  /*21070*/  @!PT LDS RZ, [RZ] ;  /* 0x00000000fffff984 */ /* 0x000fe20000000800 */
[----:B------:R1:W-:Y:S01]  /*21080*/  @!P1 LDGSTS.E.BYPASS.LTC128B.128 [R188+0x5000], desc[UR6][R28.64] ;  /* 0x050000001cbc9fae */ /* 0x0003e2000b901d46 */
[C---:B------:R-:W-:Y:S01]  /*21090*/  @!P1 IMAD R14, R191.reuse, 0xe0, RZ ;  /* 0x000000e0bf0e9824 */ /* 0x040fe200078e02ff */
[----:B------:R-:W-:Y:S01]  /*210a0*/  @!P1 LEA R10, P0, R4, R227, 0x1 ;  /* 0x000000e3040a9211 */ /* 0x000fe200078008ff */
[----:B------:R-:W-:Y:S01]  /*210b0*/  @!P1 IMAD R12, R191, 0xd0, RZ ;  /* 0x000000d0bf0c9824 */ /* 0x000fe200078e02ff */
[----:B------:R1:W-:Y:S01]  /*210c0*/  @P1 STS.128 [R188+0x5800], RZ ;  /* 0x005800ffbc001388 */ /* 0x0003e20000000c00 */
[----:B------:R-:W-:-:S03]  /*210d0*/  @!P1 IMAD.WIDE.U32 R6, R190, 0xd0, R6 ;  /* 0x000000d0be069825 */ /* 0x000fc600078e0006 */
[----:B------:R-:W-:Y:S01]  /*210e0*/  @!PT LDS RZ, [RZ] ;  /* 0x00000000fffff984 */ /* 0x000fe20000000800 */
[----:B------:R-:W-:Y:S01]  /*210f0*/  @!PT LDS RZ, [RZ] ;  /* 0x00000000fffff984 */ /* 0x000fe20000000800 */
[----:B------:R-:W-:Y:S01]  /*21100*/  @!PT LDS RZ, [RZ] ;  /* 0x00000000fffff984 */ /* 0x000fe20000000800 */
[----:B------:R1:W-:Y:S01]  /*21110*/  @!P1 LDGSTS.E.BYPASS.LTC128B.128 [R188+0x5800], desc[UR6][R26.64] ;  /* 0x058000001abc9fae */ /* 0x0003e2000b901d46 */
[----:B------:R-:W-:Y:S01]  /*21120*/  @!P1 IMAD.IADD R13, R13, 0x1, R9 ;  /* 0x000000010d0d9824 */ /* 0x000fe200078e0209 */
[----:B------:R-:W-:Y:S01]  /*21130*/  @!P1 IADD3 R7, R12, R7, RZ ;  /* 0x000000070c079210 */ /* 0x000fe20007ffe0ff */
[----:B------:R-:W-:Y:S01]  /*21140*/  @!P1 IMAD.IADD R5, R14, 0x1, R5 ;  /* 0x000000010e059824 */ /* 0x000fe200078e0205 */
[-C--:B------:R-:W-:Y:S01]  /*21150*/  @!P1 LEA R14, P3, R8, R227.reuse, 0x1 ;  /* 0x000000e3080e9211 */ /* 0x080fe200078608ff */
[----:B------:R1:W-:Y:S01]  /*21160*/  @P1 STS.128 [R188+0x6000], RZ ;  /* 0x006000ffbc001388 */ /* 0x0003e20000000c00 */
[----:B------:R-:W-:Y:S02]  /*21170*/  @!P1 LEA R12, P2, R6, R227, 0x1 ;  /* 0x000000e3060c9211 */ /* 0x000fe400078408ff */
[-C--:B------:R-:W-:Y:S01]  /*21180*/  @!P1 LEA.HI.X R15, R8, R225.reuse, R13, 0x1, P3 ;  /* 0x000000e1080f9211 */ /* 0x080fe200018f0c0d */
[----:B------:R-:W-:Y:S01]  /*21190*/  @!PT LDS RZ, [RZ] ;  /* 0x00000000fffff984 */ /* 0x000fe20000000800 */
[----:B------:R-:W-:Y:S01]  /*211a0*/  @!PT LDS RZ, [RZ] ;  /* 0x00000000fffff984 */ /* 0x000fe20000000800 */
[----:B------:R-:W-:Y:S01]  /*211b0*/  @!PT LDS RZ, [RZ] ;  /* 0x00000000fffff984 */ /* 0x000fe20000000800 */
[----:B------:R1:W-:Y:S01]  /*211c0*/  @!P1 LDGSTS.E.BYPASS.LTC128B.128 [R188+0x6000], desc[UR6][R16.64] ;  /* 0x0600000010bc9fae */ /* 0x0003e2000b901d46 */
[----:B------:R-:W-:-:S02]  /*211d0*/  @!P1 LEA.HI.X R13, R6, R225, R7, 0x1, P2 ;  /* 0x000000e1060d9211 */ /* 0x000fc400010f0c07 */
        /* <DEDUP_REMOVED lines=44> */
.L_x_1179:
[----:B------:R-:W-:Y:S05]  /*214a0*/  BSYNC B0 ;  /* 0x0000000000007941 */ /* 0x000fea0003800000 */
.L_x_1178:
[----:B------:R-:W0:Y:S01]  /*214b0*/  LDGDEPBAR ;  /* 0x00000000000079af */ /* 0x000e220000000000 */
[----:B------:R-:W-:-:S04]  /*214c0*/  LEA R227, P0, R0, R227, 0x1 ;  /* 0x000000e300e37211 */ /* 0x000fc800078008ff */
[----:B------:R-:W-:-:S09]  /*214d0*/  LEA.HI.X R225, R0, R225, R2, 0x1, P0 ;  /* 0x000000e100e17211 */ /* 0x000fd200000f0c02 */
.L_x_1174:
[----:B------:R-:W-:Y:S05]  /*214e0*/  BSYNC B1 ;  /* 0x0000000000017941 */ /* 0x000fea0003800000 */
.L_x_1173:
[----:B-----5:R-:W-:Y:S01]  /*214f0*/  FMNMX.FTZ R0, R39, R42, !PT ;  /* 0x0000002a27007209 */ /* 0x020fe20007810000 */
[----:B-1----:R-:W3:Y:S01]  /*21500*/  LDL.LU R14, [R1+0x4] ;  /* 0x00000400010e7983 */ /* 0x002ee20000300800 */
[----:B------:R-:W-:Y:S02]  /*21510*/  MOV R67, R56 ;  /* 0x0000003800437202 */ /* 0x000fe40000000f00 */
[----:B------:R-:W-:Y:S01]  /*21520*/  FMNMX.FTZ R0, R44, R0, !PT ;  /* 0x000000002c007209 */ /* 0x000fe20007810000 */
[----:B------:R-:W4:Y:S01]  /*21530*/  LDL.LU R15, [R1] ;  /* 0x00000000010f7983 */ /* 0x000f220000300800 */
[----:B------:R-:W-:Y:S02]  /*21540*/  MOV R57, R50 ;  /* 0x0000003200397202 */ /* 0x000fe40000000f00 */
[----:B------:R-:W-:Y:S01]  /*21550*/  FMNMX.FTZ R0, R206, R0, !PT ;  /* 0x00000000ce007209 */ /* 0x000fe20007810000 */
[----:B------:R-:W-:Y:S01]  /*21560*/  LDSM.16.MT88.4 R16, [R181+0xa000] ;  /* 0x00a00000b510783b */ /* 0x000fe20000004200 */
[----:B------:R-:W-:-:S02]  /*21570*/  MOV R134, R54 ;  /* 0x0000003600867202 */ /* 0x000fc40000000f00 */
[----:B------:R-:W-:Y:S01]  /*21580*/  FMNMX.FTZ R2, R207, R0, !PT ;  /* 0x00000000cf027209 */ /* 0x000fe20007810000 */
[----:B------:R-:W-:Y:S01]  /*21590*/  LDSM.16.MT88.4 R8, [R178+0xa000] ;  /* 0x00a00000b208783b */ /* 0x000fe20000004200 */
[----:B------:R-:W-:Y:S02]  /*215a0*/  MOV R135, R52 ;  /* 0x0000003400877202 */ /* 0x000fe40000000f00 */
[----:B------:R-:W-:Y:S01]  /*215b0*/  FMNMX.FTZ R2, R202, R2, !PT ;  /* 0x00000002ca027209 */ /* 0x000fe20007810000 */
[----:B------:R-:W2:Y:S01]  /*215c0*/  LD.E R0, desc[UR6][R22.64+0xdc] ;  /* 0x0000dc0616007980 */ /* 0x000ea2000c101900 */
[----:B------:R-:W-:Y:S02]  /*215d0*/  MOV R75, R48 ;  /* 0x00000030004b7202 */ /* 0x000fe40000000f00 */
[----:B------:R-:W-:Y:S01]  /*215e0*/  FMNMX.FTZ R2, R203, R2, !PT ;  /* 0x00000002cb027209 */ /* 0x000fe20007810000 */
[----:B------:R-:W-:Y:S03]  /*215f0*/  LDSM.16.MT88.4 R28, [R180+0xa000] ;  /* 0x00a00000b41c783b */ /* 0x000fe60000004200 */
[----:B------:R-:W-:Y:S01]  /*21600*/  FMNMX.FTZ R2, R198, R2, !PT ;  /* 0x00000002c6027209 */ /* 0x000fe20007810000 */
[----:B------:R-:W-:Y:S03]  /*21610*/  LDSM.16.MT88.4 R24, [R178+0xa800] ;  /* 0x00a80000b218783b */ /* 0x000fe60000004200 */
[----:B------:R-:W-:Y:S01]  /*21620*/  FMNMX.FTZ R2, R199, R2, !PT ;  /* 0x00000002c7027209 */ /* 0x000fe20007810000 */
[----:B------:R-:W-:Y:S03]  /*21630*/  LDSM.16.MT88.4 R32, [R179+0xa800] ;  /* 0x00a80000b320783b */ /* 0x000fe60000004200 */
[----:B------:R-:W-:-:S04]  /*21640*/  FMNMX.FTZ R2, R174, R2, !PT ;  /* 0x00000002ae027209 */ /* 0x000fc80007810000 */
        /* <DEDUP_REMOVED lines=96> */
[----:B------:R-:W-:-:S03]  /*21c50*/  FMNMX.FTZ R3, R192, R3, !PT ;  /* 0x00000003c0037209 */ /* 0x000fc60007810000 */
[----:B------:R-:W1:Y:S01]  /*21c60*/  SHFL.BFLY PT, R4, R2, 0x2, 0x1f ;  /* 0x0c401f0002047f89 */ /* 0x000e6200000e0000 */
[----:B------:R-:W-:-:S04]  /*21c70*/  FMNMX.FTZ R3, R232, R3, !PT ;  /* 0x00000003e8037209 */ /* 0x000fc80007810000 */
[----:B------:R-:W-:-:S04]  /*21c80*/  FMNMX.FTZ R3, R193, R3, !PT ;  /* 0x00000003c1037209 */ /* 0x000fc80007810000 */
[----:B------:R-:W-:-:S04]  /*21c90*/  FMNMX.FTZ R3, R234, R3, !PT ;  /* 0x00000003ea037209 */ /* 0x000fc80007810000 */
[----:B------:R-:W-:-:S04]  /*21ca0*/  FMNMX.FTZ R3, R213, R3, !PT ;  /* 0x00000003d5037209 */ /* 0x000fc80007810000 */
[----:B------:R-:W-:-:S04]  /*21cb0*/  FMNMX.FTZ R3, R236, R3, !PT ;  /* 0x00000003ec037209 */ /* 0x000fc80007810000 */
[----:B------:R-:W-:Y:S02]  /*21cc0*/  FMNMX.FTZ R3, R215, R3, !PT ;  /* 0x00000003d7037209 */ /* 0x000fe40007810000 */
[----:B-1----:R-:W-:Y:S02]  /*21cd0*/  FMNMX.FTZ R2, R2, R4, !PT ;  /* 0x0000000402027209 */ /* 0x002fe40007810000 */
        /* <DEDUP_REMOVED lines=9> */
[----:B------:R-:W-:-:S04]  /*21d70*/  FMNMX.FTZ R2, R237, R3, !PT ;  /* 0x00000003ed027209 */ /* 0x000fc80007810000 */
[----:B------:R-:W-:-:S04]  /*21d80*/  FMNMX.FTZ R2, R66, R2, !PT ;  /* 0x0000000242027209 */ /* 0x000fc80007810000 */
[----:B------:R-:W-:-:S04]  /*21d90*/  FMNMX.FTZ R2, R246, R2, !PT ;  /* 0x00000002f6027209 */ /* 0x000fc80007810000 */
[----:B------:R-:W-:-:S04]  /*21da0*/  FMNMX.FTZ R2, R58, R2, !PT ;  /* 0x000000023a027209 */ /* 0x000fc80007810000 */
[----:B------:R-:W-:-:S04]  /*21db0*/  FMNMX.FTZ R2, R247, R2, !PT ;  /* 0x00000002f7027209 */ /* 0x000fc80007810000 */
[----:B------:R-:W-:-:S04]  /*21dc0*/  FMNMX.FTZ R2, R75, R2, !PT ;  /* 0x000000024b027209 */ /* 0x000fc80007810000 */
[----:B------:R-:W-:-:S04]  /*21dd0*/  FMNMX.FTZ R2, R73, R2, !PT ;  /* 0x0000000249027209 */ /* 0x000fc80007810000 */
[----:B------:R-:W-:Y:S01]  /*21de0*/  FMNMX.FTZ R2, R72, R2, !PT ;  /* 0x0000000248027209 */ /* 0x000fe20007810000 */
[----:B--2---:R-:W-:-:S03]  /*21df0*/  FMUL.FTZ R3, R0, R77 ;  /* 0x0000004d00037220 */ /* 0x004fc60000410000 */
[----:B------:R-:W-:Y:S02]  /*21e00*/  FMNMX.FTZ R2, R74, R2, !PT ;  /* 0x000000024a027209 */ /* 0x000fe40007810000 */
[----:B------:R-:W-:-:S03]  /*21e10*/  FSETP.NEU.FTZ.AND P0, PT, R77, -INF , PT ;  /* 0xff8000004d00780b */ /* 0x000fc60003f1d000 */
[----:B------:R-:W1:Y:S01]  /*21e20*/  SHFL.BFLY PT, R6, R2, 0x2, 0x1f ;  /* 0x0c401f0002067f89 */ /* 0x000e6200000e0000 */
[----:B------:R-:W-:-:S05]  /*21e30*/  FSEL R3, R3, RZ, P0 ;  /* 0x000000ff03037208 */ /* 0x000fca0000000000 */
[----:B------:R-:W-:-:S04]  /*21e40*/  FFMA.FTZ R4, R42, R0, -R3 ;  /* 0x000000002a047223 */ /* 0x000fc80000010803 */
[----:B------:R2:W3:Y:S01]  /*21e50*/  MUFU.EX2 R7, R4 ;  /* 0x0000000400077308 */ /* 0x0004e20000000800 */
[-CC-:B------:R-:W-:Y:S01]  /*21e60*/  FFMA.FTZ R5, R174, R0.reuse, -R3.reuse ;  /* 0x00000000ae057223 */ /* 0x180fe20000010803 */
[----:B--2---:R-:W-:-:S06]  /*21e70*/  FFMA.FTZ R4, R44, R0, -R3 ;  /* 0x000000002c047223 */ /* 0x004fcc0000010803 */
[----:B------:R2:W-:Y:S01]  /*21e80*/  MUFU.EX2 R21, R4 ;  /* 0x0000000400157308 */ /* 0x0005e20000000800 */
[----:B-1----:R-:W-:Y:S01]  /*21e90*/  FMNMX.FTZ R2, R2, R6, !PT ;  /* 0x0000000602027209 */ /* 0x002fe20007810000 */
[----:B--2---:R-:W-:-:S06]  /*21ea0*/  FFMA.FTZ R4, R206, R0, -R3 ;  /* 0x00000000ce047223 */ /* 0x004fcc0000010803 */
[----:B------:R1:W-:Y:S08]  /*21eb0*/  MUFU.EX2 R206, R4 ;  /* 0x0000000400ce7308 */ /* 0x0003f00000000800 */
[----:B------:R2:W-:Y:S01]  /*21ec0*/  MUFU.EX2 R59, R5 ;  /* 0x00000005003b7308 */ /* 0x0005e20000000800 */
[----:B-1----:R-:W-:-:S07]  /*21ed0*/  FFMA.FTZ R4, R207, R0, -R3 ;  /* 0x00000000cf047223 */ /* 0x002fce0000010803 */
[----:B------:R1:W-:Y:S01]  /*21ee0*/  MUFU.EX2 R207, R4 ;  /* 0x0000000400cf7308 */ /* 0x0003e20000000800 */
[----:B--2---:R-:W2:Y:S01]  /*21ef0*/  SHFL.BFLY PT, R5, R2, 0x1, 0x1f ;  /* 0x0c201f0002057f89 */ /* 0x004ea200000e0000 */
[----:B-1----:R-:W-:-:S06]  /*21f00*/  FFMA.FTZ R4, R202, R0, -R3 ;  /* 0x00000000ca047223 */ /* 0x002fcc0000010803 */
[----:B------:R1:W4:Y:S02]  /*21f10*/  MUFU.EX2 R20, R4 ;  /* 0x0000000400147308 */ /* 0x0003240000000800 */
[----:B-1----:R-:W-:-:S06]  /*21f20*/  FFMA.FTZ R4, R203, R0, -R3 ;  /* 0x00000000cb047223 */ /* 0x002fcc0000010803 */
[----:B------:R1:W-:Y:S01]  /*21f30*/  MUFU.EX2 R203, R4 ;  /* 0x0000000400cb7308 */ /* 0x0003e20000000800 */
[----:B--2---:R-:W-:Y:S01]  /*21f40*/  FMNMX.FTZ R76, R2, R5, !PT ;  /* 0x00000005024c7209 */ /* 0x004fe20007810000 */
[----:B-1----:R-:W-:-:S06]  /*21f50*/  FFMA.FTZ R4, R198, R0, -R3 ;  /* 0x00000000c6047223 */ /* 0x002fcc0000010803 */
[----:B------:R1:W-:Y:S01]  /*21f60*/  MUFU.EX2 R64, R4 ;  /* 0x0000000400407308 */ /* 0x0003e20000000800 */
[-CC-:B------:R-:W-:Y:S01]  /*21f70*/  FFMA.FTZ R2, R122, R0.reuse, -R3.reuse ;  /* 0x000000007a027223 */ /* 0x180fe20000010803 */
[----:B-1----:R-:W-:-:S06]  /*21f80*/  FFMA.FTZ R4, R199, R0, -R3 ;  /* 0x00000000c7047223 */ /* 0x002fcc0000010803 */
[----:B------:R1:W-:Y:S01]  /*21f90*/  MUFU.EX2 R116, R4 ;  /* 0x0000000400747308 */ /* 0x0003e20000000800 */
[----:B------:R-:W-:Y:S01]  /*21fa0*/  FMUL.FTZ R5, R0, R76 ;  /* 0x0000004c00057220 */ /* 0x000fe20000410000 */
[----:B------:R-:W-:Y:S01]  /*21fb0*/  FSETP.NEU.FTZ.AND P1, PT, R76, -INF , PT ;  /* 0xff8000004c00780b */ /* 0x000fe20003f3d000 */
[----:B-1----:R-:W-:-:S05]  /*21fc0*/  FFMA.FTZ R4, R175, R0, -R3 ;  /* 0x00000000af047223 */ /* 0x002fca0000010803 */
[----:B------:R1:W-:Y:S01]  /*21fd0*/  MUFU.EX2 R48, R4 ;  /* 0x0000000400307308 */ /* 0x0003e20000000800 */
[----:B------:R-:W-:-:S07]  /*21fe0*/  FSEL R5, R5, RZ, P1 ;  /* 0x000000ff05057208 */ /* 0x000fce0000800000 */
[----:B------:R2:W-:Y:S01]  /*21ff0*/  MUFU.EX2 R56, R2 ;  /* 0x0000000200387308 */ /* 0x0005e20000000800 */
[----:B-1----:R-:W-:-:S07]  /*22000*/  FFMA.FTZ R4, R170, R0, -R3 ;  /* 0x00000000aa047223 */ /* 0x002fce0000010803 */
[----:B------:R1:W-:Y:S01]  /*22010*/  MUFU.EX2 R41, R4 ;  /* 0x0000000400297308 */ /* 0x0003e20000000800 */
[-CC-:B--2---:R-:W-:Y:S01]  /*22020*/  FFMA.FTZ R2, R123, R0.reuse, -R3.reuse ;  /* 0x000000007b027223 */ /* 0x184fe20000010803 */
[----:B-1----:R-:W-:-:S06]  /*22030*/  FFMA.FTZ R4, R171, R0, -R3 ;  /* 0x00000000ab047223 */ /* 0x002fcc0000010803 */
[----:B------:R1:W-:Y:S02]  /*22040*/  MUFU.EX2 R49, R4 ;  /* 0x0000000400317308 */ /* 0x0003e40000000800 */
[----:B-1----:R-:W-:-:S06]  /*22050*/  FFMA.FTZ R4, R130, R0, -R3 ;  /* 0x0000000082047223 */ /* 0x002fcc0000010803 */
[----:B------:R1:W-:Y:S02]  /*22060*/  MUFU.EX2 R130, R2 ;  /* 0x0000000200827308 */ /* 0x0003e40000000800 */
[----:B-1----:R-:W-:-:S06]  /*22070*/  FFMA.FTZ R2, R86, R0, -R3 ;  /* 0x0000000056027223 */ /* 0x002fcc0000010803 */
[----:B------:R1:W-:Y:S02]  /*22080*/  MUFU.EX2 R40, R2 ;  /* 0x0000000200287308 */ /* 0x0003e40000000800 */
[----:B-1----:R-:W-:-:S06]  /*22090*/  FFMA.FTZ R2, R43, R0, -R5 ;  /* 0x000000002b027223 */ /* 0x002fcc0000010805 */
[----:B------:R1:W-:Y:S01]  /*220a0*/  MUFU.EX2 R171, R2 ;  /* 0x0000000200ab7308 */ /* 0x0003e20000000800 */
[----:B------:R-:W-:-:S07]  /*220b0*/  FFMA.FTZ R6, R205, R0, -R5 ;  /* 0x00000000cd067223 */ /* 0x000fce0000010805 */
[----:B------:R2:W-:Y:S01]  /*220c0*/  MUFU.EX2 R13, R4 ;  /* 0x00000004000d7308 */ /* 0x0005e20000000800 */
[----:B-1----:R-:W-:-:S07]  /*220d0*/  FFMA.FTZ R2, R46, R0, -R5 ;  /* 0x000000002e027223 */ /* 0x002fce0000010805 */
[----:B------:R1:W-:Y:S01]  /*220e0*/  MUFU.EX2 R198, R2 ;  /* 0x0000000200c67308 */ /* 0x0003e20000000800 */
[----:B--2---:R-:W-:-:S07]  /*220f0*/  FFMA.FTZ R4, R131, R0, -R3 ;  /* 0x0000000083047223 */ /* 0x004fce0000010803 */
[----:B------:R2:W-:Y:S01]  /*22100*/  MUFU.EX2 R12, R4 ;  /* 0x00000004000c7308 */ /* 0x0005e20000000800 */
[----:B-1----:R-:W-:-:S07]  /*22110*/  FFMA.FTZ R2, R204, R0, -R5 ;  /* 0x00000000cc027223 */ /* 0x002fce0000010805 */
[----:B------:R1:W-:Y:S01]  /*22120*/  MUFU.EX2 R202, R2 ;  /* 0x0000000200ca7308 */ /* 0x0003e20000000800 */
[----:B--2---:R-:W-:-:S07]  /*22130*/  FSEL R4, R76, RZ, P1 ;  /* 0x000000ff4c047208 */ /* 0x004fce0000800000 */
[----:B------:R2:W-:Y:S01]  /*22140*/  MUFU.EX2 R199, R6 ;  /* 0x0000000600c77308 */ /* 0x0005e20000000800 */
[----:B-1----:R-:W-:-:S05]  /*22150*/  FSEL R2, R77, RZ, P0 ;  /* 0x000000ff4d027208 */ /* 0x002fca0000000000 */
[----:B------:R-:W-:-:S04]  /*22160*/  FADD.FTZ R2, R39, -R2 ;  /* 0x8000000227027221 */ /* 0x000fc80000010000 */
[----:B--2---:R-:W-:Y:S01]  /*22170*/  FMUL.FTZ R6, R0, R2 ;  /* 0x0000000200067220 */ /* 0x004fe20000410000 */
[----:B------:R-:W-:Y:S01]  /*22180*/  FADD.FTZ R2, R38, -R4 ;  /* 0x8000000426027221 */ /* 0x000fe20000010000 */
[----:B---3--:R-:W-:Y:S01]  /*22190*/  MOV R86, R7 ;  /* 0x0000000700567202 */ /* 0x008fe20000000f00 */
[----:B------:R-:W-:Y:S02]  /*221a0*/  LDSM.16.MT88.4 R36, [R181+0xa800] ;  /* 0x00a80000b524783b */ /* 0x000fe40000004200 */
[----:B------:R-:W-:-:S04]  /*221b0*/  FMUL.FTZ R2, R0, R2 ;  /* 0x0000000200027220 */ /* 0x000fc80000410000 */
[----:B------:R1:W-:Y:S08]  /*221c0*/  MUFU.EX2 R7, R2 ;  /* 0x0000000200077308 */ /* 0x0003f00000000800 */
[----:B------:R-:W2:Y:S01]  /*221d0*/  MUFU.EX2 R6, R6 ;  /* 0x0000000600067308 */ /* 0x000ea20000000800 */
[----:B-1----:R-:W-:-:S07]  /*221e0*/  FFMA.FTZ R2, R87, R0, -R3 ;  /* 0x0000000057027223 */ /* 0x002fce0000010803 */
[----:B------:R1:W-:Y:S01]  /*221f0*/  MUFU.EX2 R205, R2 ;  /* 0x0000000200cd7308 */ /* 0x0003e20000000800 */
[----:B----4-:R-:W-:Y:S01]  /*22200*/  MOV R87, R20 ;  /* 0x0000001400577202 */ /* 0x010fe20000000f00 */
[----:B-1----:R-:W-:-:S06]  /*22210*/  FFMA.FTZ R2, R110, R0, -R3 ;  /* 0x000000006e027223 */ /* 0x002fcc0000010803 */
[----:B------:R1:W-:Y:S01]  /*22220*/  MUFU.EX2 R204, R2 ;  /* 0x0000000200cc7308 */ /* 0x0003e20000000800 */
[----:B------:R-:W-:Y:S02]  /*22230*/  MOV R110, R21 ;  /* 0x00000015006e7202 */ /* 0x000fe40000000f00 */
[----:B------:R-:W3:Y:S01]  /*22240*/  LDSM.16.MT88.4 R20, [R179+0xa000] ;  /* 0x00a00000b314783b */ /* 0x000ee20000004200 */
[----:B------:R-:W-:Y:S01]  /*22250*/  MOV R118, R15 ;  /* 0x0000000f00767202 */ /* 0x000fe20000000f00 */
[----:B--2---:R-:W-:Y:S01]  /*22260*/  FMUL.FTZ R158, R158, R6 ;  /* 0x000000069e9e7220 */ /* 0x004fe20000410000 */
[----:B------:R-:W-:Y:S01]  /*22270*/  MOV R65, R14 ;  /* 0x0000000e00417202 */ /* 0x000fe20000000f00 */
[----:B-1----:R-:W-:-:S04]  /*22280*/  FFMA.FTZ R2, R200, R0, -R5 ;  /* 0x00000000c8027223 */ /* 0x002fc80000010805 */
[----:B------:R1:W-:Y:S01]  /*22290*/  MUFU.EX2 R175, R2 ;  /* 0x0000000200af7308 */ /* 0x0003e20000000800 */
[----:B------:R-:W-:Y:S01]  /*222a0*/  MOV R131, R13 ;  /* 0x0000000d00837202 */ /* 0x000fe20000000f00 */
[----:B------:R-:W-:Y:S01]  /*222b0*/  FMUL.FTZ R159, R159, R6 ;  /* 0x000000069f9f7220 */ /* 0x000fe20000410000 */
[----:B------:R-:W-:Y:S01]  /*222c0*/  MOV R122, R12 ;  /* 0x0000000c007a7202 */ /* 0x000fe20000000f00 */
[----:B------:R-:W-:Y:S01]  /*222d0*/  FMUL.FTZ R156, R156, R7 ;  /* 0x000000079c9c7220 */ /* 0x000fe20000410000 */
[----:B------:R-:W-:Y:S01]  /*222e0*/  F2FP.F16.F32.PACK_AB R12, R198, R171 ;  /* 0x000000abc60c723e */ /* 0x000fe200000000ff */
[----:B------:R-:W-:Y:S01]  /*222f0*/  FMUL.FTZ R157, R157, R7 ;  /* 0x000000079d9d7220 */ /* 0x000fe20000410000 */
[----:B------:R-:W-:Y:S02]  /*22300*/  F2FP.F16.F32.PACK_AB R13, R110, R86 ;  /* 0x000000566e0d723e */ /* 0x000fe400000000ff */
[----:B------:R-:W-:Y:S02]  /*22310*/  F2FP.F16.F32.PACK_AB R14, R199, R202 ;  /* 0x000000cac70e723e */ /* 0x000fe400000000ff */
[----:B------:R-:W-:Y:S01]  /*22320*/  F2FP.F16.F32.PACK_AB R15, R207, R206 ;  /* 0x000000cecf0f723e */ /* 0x000fe200000000ff */
[----:B-1----:R-:W-:-:S04]  /*22330*/  FFMA.FTZ R2, R201, R0, -R5 ;  /* 0x00000000c9027223 */ /* 0x002fc80000010805 */
[----:B------:R1:W2:Y:S02]  /*22340*/  MUFU.EX2 R174, R2 ;  /* 0x0000000200ae7308 */ /* 0x0002a40000000800 */
[----:B------:R-:W-:Y:S01]  /*22350*/  HMMA.16816.F32 R44, R12, R16, R156 ;  /* 0x000000100c2c723c */ /* 0x000fe2000000189c */
[----:B-1----:R-:W-:-:S05]  /*22360*/  FFMA.FTZ R2, R196, R0, -R5 ;  /* 0x00000000c4027223 */ /* 0x002fca0000010805 */
[----:B------:R1:W-:Y:S01]  /*22370*/  MUFU.EX2 R170, R2 ;  /* 0x0000000200aa7308 */ /* 0x0003e20000000800 */
[-C--:B------:R-:W-:Y:S01]  /*22380*/  FMUL.FTZ R166, R166, R6.reuse ;  /* 0x00000006a6a67220 */ /* 0x080fe20000410000 */
[-C--:B------:R-:W-:Y:S01]  /*22390*/  FMUL.FTZ R167, R167, R6.reuse ;  /* 0x00000006a7a77220 */ /* 0x080fe20000410000 */
[-C--:B------:R-:W-:Y:S01]  /*223a0*/  FMUL.FTZ R164, R164, R7.reuse ;  /* 0x00000007a4a47220 */ /* 0x080fe20000410000 */
[----:B------:R-:W-:Y:S01]  /*223b0*/  FMUL.FTZ R165, R165, R7 ;  /* 0x00000007a5a57220 */ /* 0x000fe20000410000 */
[----:B------:R-:W-:Y:S01]  /*223c0*/  FMUL.FTZ R162, R162, R6 ;  /* 0x00000006a2a27220 */ /* 0x000fe20000410000 */
[----:B-1----:R-:W-:-:S04]  /*223d0*/  FFMA.FTZ R2, R197, R0, -R5 ;  /* 0x00000000c5027223 */ /* 0x002fc80000010805 */
[----:B------:R1:W4:Y:S01]  /*223e0*/  MUFU.EX2 R158, R2 ;  /* 0x00000002009e7308 */ /* 0x0003220000000800 */
[-C--:B------:R-:W-:Y:S01]  /*223f0*/  FMUL.FTZ R163, R163, R6.reuse ;  /* 0x00000006a3a37220 */ /* 0x080fe20000410000 */
[-C--:B------:R-:W-:Y:S01]  /*22400*/  FMUL.FTZ R160, R160, R7.reuse ;  /* 0x00000007a0a07220 */ /* 0x080fe20000410000 */
[-C--:B------:R-:W-:Y:S01]  /*22410*/  FMUL.FTZ R161, R161, R7.reuse ;  /* 0x00000007a1a17220 */ /* 0x080fe20000410000 */
[-C--:B------:R-:W-:Y:S01]  /*22420*/  FMUL.FTZ R154, R154, R6.reuse ;  /* 0x000000069a9a7220 */ /* 0x080fe20000410000 */
[----:B------:R-:W-:Y:S01]  /*22430*/  FMUL.FTZ R155, R155, R6 ;  /* 0x000000069b9b7220 */ /* 0x000fe20000410000 */
[----:B------:R-:W-:Y:S01]  /*22440*/  FMUL.FTZ R152, R152, R7 ;  /* 0x0000000798987220 */ /* 0x000fe20000410000 */
[----:B-1----:R-:W-:-:S04]  /*22450*/  FFMA.FTZ R2, R126, R0, -R3 ;  /* 0x000000007e027223 */ /* 0x002fc80000010803 */
[----:B------:R1:W-:Y:S01]  /*22460*/  MUFU.EX2 R200, R2 ;  /* 0x0000000200c87308 */ /* 0x0003e20000000800 */
[----:B------:R-:W-:Y:S01]  /*22470*/  FMUL.FTZ R153, R153, R7 ;  /* 0x0000000799997220 */ /* 0x000fe20000410000 */
[C---:B------:R-:W-:Y:S06]  /*22480*/  HMMA.16816.F32 R164, R12.reuse, R8, R164 ;  /* 0x000000080ca4723c */ /* 0x040fec00000018a4 */
[----:B------:R-:W-:Y:S01]  /*22490*/  HMMA.16816.F32 R160, R12, R10, R160 ;  /* 0x0000000a0ca0723c */ /* 0x000fe200000018a0 */
[----:B-1----:R-:W-:-:S04]  /*224a0*/  FFMA.FTZ R2, R127, R0, -R3 ;  /* 0x000000007f027223 */ /* 0x002fc80000010803 */
[----:B------:R1:W-:Y:S01]  /*224b0*/  MUFU.EX2 R197, R2 ;  /* 0x0000000200c57308 */ /* 0x0003e20000000800 */
[C---:B------:R-:W-:Y:S01]  /*224c0*/  HMMA.16816.F32 R52, R12.reuse, R18, R152 ;  /* 0x000000120c34723c */ /* 0x040fe20000001898 */
        /* <DEDUP_REMOVED lines=10> */
[----:B-1----:R-:W-:Y:S01]  /*22570*/  FFMA.FTZ R2, R98, R0, -R3 ;  /* 0x0000000062027223 */ /* 0x002fe20000010803 */
[-C--:B------:R-:W-:Y:S01]  /*22580*/  FMUL.FTZ R136, R136, R7.reuse ;  /* 0x0000000788887220 */ /* 0x080fe20000410000 */
[----:B------:R-:W-:Y:S01]  /*22590*/  FMUL.FTZ R137, R137, R7 ;  /* 0x0000000789897220 */ /* 0x000fe20000410000 */
[----:B--2---:R-:W-:Y:S01]  /*225a0*/  F2FP.F16.F32.PACK_AB R8, R174, R175 ;  /* 0x000000afae08723e */ /* 0x004fe200000000ff */
[----:B------:R1:W-:Y:S01]  /*225b0*/  MUFU.EX2 R196, R2 ;  /* 0x0000000200c47308 */ /* 0x0003e20000000800 */
[----:B---3--:R-:W-:Y:S01]  /*225c0*/  HMMA.16816.F32 R148, R12, R20, R148 ;  /* 0x000000140c94723c */ /* 0x008fe20000001894 */
[----:B------:R-:W-:Y:S01]  /*225d0*/  F2FP.F16.F32.PACK_AB R9, R203, R87 ;  /* 0x00000057cb09723e */ /* 0x000fe200000000ff */
[----:B------:R-:W-:Y:S01]  /*225e0*/  FMUL.FTZ R146, R146, R6 ;  /* 0x0000000692927220 */ /* 0x000fe20000410000 */
[----:B----4-:R-:W-:Y:S01]  /*225f0*/  F2FP.F16.F32.PACK_AB R10, R158, R170 ;  /* 0x000000aa9e0a723e */ /* 0x010fe200000000ff */
[----:B------:R-:W-:Y:S01]  /*22600*/  FMUL.FTZ R147, R147, R6 ;  /* 0x0000000693937220 */ /* 0x000fe20000410000 */
[----:B------:R-:W-:Y:S01]  /*22610*/  F2FP.F16.F32.PACK_AB R11, R116, R64 ;  /* 0x00000040740b723e */ /* 0x000fe200000000ff */
[-C--:B------:R-:W-:Y:S01]  /*22620*/  FMUL.FTZ R144, R144, R7.reuse ;  /* 0x0000000790907220 */ /* 0x080fe20000410000 */
[----:B------:R-:W-:Y:S01]  /*22630*/  FMUL.FTZ R145, R145, R7 ;  /* 0x0000000791917220 */ /* 0x000fe20000410000 */
[----:B------:R-:W2:Y:S01]  /*22640*/  LDSM.16.MT88.4 R16, [R180+0xa800] ;  /* 0x00a80000b410783b */ /* 0x000ea20000004200 */
[----:B-1----:R-:W-:-:S04]  /*22650*/  FFMA.FTZ R2, R172, R0, -R5 ;  /* 0x00000000ac027223 */ /* 0x002fc80000010805 */
[----:B------:R1:W-:Y:S01]  /*22660*/  MUFU.EX2 R152, R2 ;  /* 0x0000000200987308 */ /* 0x0003e20000000800 */
[----:B------:R-:W-:Y:S01]  /*22670*/  HMMA.16816.F32 R140, R12, R28, R140 ;  /* 0x0000001c0c8c723c */ /* 0x000fe2000000188c */
[----:B-1----:R-:W-:-:S06]  /*22680*/  FFMA.FTZ R2, R173, R0, -R5 ;  /* 0x00000000ad027223 */ /* 0x002fcc0000010805 */
[----:B------:R1:W-:Y:S01]  /*22690*/  MUFU.EX2 R154, R2 ;  /* 0x00000002009a7308 */ /* 0x0003e20000000800 */
[----:B------:R-:W-:Y:S01]  /*226a0*/  HMMA.16816.F32 R136, R12, R30, R136 ;  /* 0x0000001e0c88723c */ /* 0x000fe20000001888 */
[----:B-1----:R-:W-:-:S06]  /*226b0*/  FFMA.FTZ R2, R168, R0, -R5 ;  /* 0x00000000a8027223 */ /* 0x002fcc0000010805 */
[----:B------:R1:W-:Y:S01]  /*226c0*/  MUFU.EX2 R153, R2 ;  /* 0x0000000200997308 */ /* 0x0003e20000000800 */
[C---:B------:R-:W-:Y:S06]  /*226d0*/  HMMA.16816.F32 R28, R8.reuse, R24, R164 ;  /* 0x00000018081c723c */ /* 0x040fec00000018a4 */
[----:B------:R-:W-:Y:S01]  /*226e0*/  HMMA.16816.F32 R24, R8, R26, R160 ;  /* 0x0000001a0818723c */ /* 0x000fe200000018a0 */
[----:B-1----:R-:W-:-:S04]  /*226f0*/  FFMA.FTZ R2, R169, R0, -R5 ;  /* 0x00000000a9027223 */ /* 0x002fc80000010805 */
[----:B------:R1:W-:Y:S01]  /*22700*/  MUFU.EX2 R156, R2 ;  /* 0x00000002009c7308 */ /* 0x0003e20000000800 */
[----:B------:R-:W-:Y:S01]  /*22710*/  HMMA.16816.F32 R144, R12, R22, R144 ;  /* 0x000000160c90723c */ /* 0x000fe20000001890 */
[-CC-:B------:R-:W-:Y:S01]  /*22720*/  FFMA.FTZ R4, R111, R0.reuse, -R3.reuse ;  /* 0x000000006f047223 */ /* 0x180fe20000010803 */
[----:B------:R-:W3:Y:S01]  /*22730*/  LDSM.16.MT88.4 R20, [R178+0xb000] ;  /* 0x00b00000b214783b */ /* 0x000ee20000004200 */
[----:B-1----:R-:W-:-:S04]  /*22740*/  FFMA.FTZ R2, R99, R0, -R3 ;  /* 0x0000000063027223 */ /* 0x002fc80000010803 */
[----:B------:R1:W-:Y:S01]  /*22750*/  MUFU.EX2 R161, R2 ;  /* 0x0000000200a17308 */ /* 0x0003e20000000800 */
[----:B------:R-:W-:Y:S01]  /*22760*/  HMMA.16816.F32 R68, R8, R32, R148 ;  /* 0x000000200844723c */ /* 0x000fe20000001894 */
[----:B-1----:R-:W-:-:S06]  /*22770*/  FFMA.FTZ R2, R114, R0, -R3 ;  /* 0x0000000072027223 */ /* 0x002fcc0000010803 */
[----:B------:R1:W-:Y:S02]  /*22780*/  MUFU.EX2 R160, R2 ;  /* 0x0000000200a07308 */ /* 0x0003e40000000800 */
[----:B-1----:R-:W-:-:S06]  /*22790*/  FFMA.FTZ R2, R115, R0, -R3 ;  /* 0x0000000073027223 */ /* 0x002fcc0000010803 */
[----:B------:R1:W-:Y:S01]  /*227a0*/  MUFU.EX2 R159, R2 ;  /* 0x00000002009f7308 */ /* 0x0003e20000000800 */
[----:B------:R-:W-:Y:S01]  /*227b0*/  HMMA.16816.F32 R60, R8, R34, R144 ;  /* 0x00000022083c723c */ /* 0x000fe20000001890 */
[----:B-1----:R-:W-:-:S06]  /*227c0*/  FFMA.FTZ R2, R128, R0, -R5 ;  /* 0x0000000080027223 */ /* 0x002fcc0000010805 */
[----:B------:R1:W-:Y:S08]  /*227d0*/  MUFU.EX2 R150, R2 ;  /* 0x0000000200967308 */ /* 0x0003f00000000800 */
[----:B------:R-:W4:Y:S01]  /*227e0*/  MUFU.EX2 R42, R4 ;  /* 0x00000004002a7308 */ /* 0x000f220000000800 */
[----:B-1----:R-:W-:-:S07]  /*227f0*/  FFMA.FTZ R2, R129, R0, -R5 ;  /* 0x0000000081027223 */ /* 0x002fce0000010805 */
[----:B------:R1:W3:Y:S02]  /*22800*/  MUFU.EX2 R148, R2 ;  /* 0x0000000200947308 */ /* 0x0002e40000000800 */
[----:B-1----:R-:W-:-:S06]  /*22810*/  FFMA.FTZ R2, R120, R0, -R5 ;  /* 0x0000000078027223 */ /* 0x002fcc0000010805 */
[----:B------:R1:W-:Y:S01]  /*22820*/  MUFU.EX2 R147, R2 ;  /* 0x0000000200937308 */ /* 0x0003e20000000800 */
[----:B----4-:R-:W-:Y:S02]  /*22830*/  MOV R173, R42 ;  /* 0x0000002a00ad7202 */ /* 0x010fe40000000f00 */
[----:B------:R-:W-:Y:S01]  /*22840*/  MOV R4, R41 ;  /* 0x0000002900047202 */ /* 0x000fe20000000f00 */
[----:B-1----:R-:W-:-:S04]  /*22850*/  FFMA.FTZ R2, R121, R0, -R5 ;  /* 0x0000000079027223 */ /* 0x002fc80000010805 */
[----:B------:R1:W4:Y:S01]  /*22860*/  MUFU.EX2 R146, R2 ;  /* 0x0000000200927308 */ /* 0x0003220000000800 */
[----:B------:R-:W-:Y:S02]  /*22870*/  MOV R169, R40 ;  /* 0x0000002800a97202 */ /* 0x000fe40000000f00 */
[----:B------:R-:W4:Y:S01]  /*22880*/  LDSM.16.MT88.4 R40, [R181+0xb000] ;  /* 0x00b00000b528783b */ /* 0x000f220000004200 */
[----:B------:R-:W-:Y:S01]  /*22890*/  HMMA.16816.F32 R44, R8, R36, R44 ;  /* 0x00000024082c723c */ /* 0x000fe2000000182c */
[----:B-1----:R-:W-:-:S04]  /*228a0*/  FFMA.FTZ R2, R94, R0, -R3 ;  /* 0x000000005e027223 */ /* 0x002fc80000010803 */
[----:B------:R1:W-:Y:S01]  /*228b0*/  MUFU.EX2 R157, R2 ;  /* 0x00000002009d7308 */ /* 0x0003e20000000800 */
[----:B------:R-:W-:Y:S01]  /*228c0*/  HMMA.16816.F32 R52, R8, R38, R52 ;  /* 0x000000260834723c */ /* 0x000fe20000001834 */
[----:B------:R-:W4:Y:S01]  /*228d0*/  LDSM.16.MT88.4 R36, [R180+0xb000] ;  /* 0x00b00000b424783b */ /* 0x000f220000004200 */
[----:B------:R-:W-:Y:S02]  /*228e0*/  MOV R114, R122 ;  /* 0x0000007a00727202 */ /* 0x000fe40000000f00 */
[----:B------:R-:W-:Y:S02]  /*228f0*/  MOV R122, R131 ;  /* 0x00000083007a7202 */ /* 0x000fe40000000f00 */
[----:B------:R-:W-:Y:S01]  /*22900*/  MOV R201, R130 ;  /* 0x0000008200c97202 */ /* 0x000fe20000000f00 */
[----:B-1----:R-:W-:-:S04]  /*22910*/  FFMA.FTZ R2, R95, R0, -R3 ;  /* 0x000000005f027223 */ /* 0x002fc80000010803 */
[----:B------:R1:W-:Y:S01]  /*22920*/  MUFU.EX2 R155, R2 ;  /* 0x00000002009b7308 */ /* 0x0003e20000000800 */
[----:B------:R-:W-:Y:S01]  /*22930*/  MOV R130, R75 ;  /* 0x0000004b00827202 */ /* 0x000fe20000000f00 */
[C---:B--2---:R-:W-:Y:S01]  /*22940*/  HMMA.16816.F32 R136, R8.reuse, R18, R136 ;  /* 0x000000120888723c */ /* 0x044fe20000001888 */
[----:B------:R-:W-:Y:S02]  /*22950*/  MOV R131, R73 ;  /* 0x0000004900837202 */ /* 0x000fe40000000f00 */
[----:B------:R-:W-:Y:S02]  /*22960*/  MOV R111, R74 ;  /* 0x0000004a006f7202 */ /* 0x000fe40000000f00 */
[----:B------:R-:W-:Y:S02]  /*22970*/  MOV R123, R72 ;  /* 0x00000048007b7202 */ /* 0x000fe40000000f00 */
[----:B------:R-:W-:Y:S01]  /*22980*/  HMMA.16816.F32 R72, R8, R16, R140 ;  /* 0x000000100848723c */ /* 0x000fe2000000188c */
[----:B------:R-:W2:Y:S01]  /*22990*/  LDSM.16.MT88.4 R16, [R178+0xb800] ;  /* 0x00b80000b210783b */ /* 0x000ea20000004200 */
[----:B-1----:R-:W-:-:S04]  /*229a0*/  FFMA.FTZ R2, R106, R0, -R3 ;  /* 0x000000006a027223 */ /* 0x002fc80000010803 */
[----:B------:R1:W-:Y:S01]  /*229b0*/  MUFU.EX2 R151, R2 ;  /* 0x0000000200977308 */ /* 0x0003e20000000800 */
[----:B------:R-:W-:Y:S02]  /*229c0*/  MOV R98, R49 ;  /* 0x0000003100627202 */ /* 0x000fe40000000f00 */
[----:B------:R-:W-:Y:S02]  /*229d0*/  MOV R99, R48 ;  /* 0x0000003000637202 */ /* 0x000fe40000000f00 */
[----:B------:R-:W-:Y:S01]  /*229e0*/  F2FP.F16.F32.PACK_AB R12, R154, R152 ;  /* 0x000000989a0c723e */ /* 0x000fe200000000ff */
[----:B------:R-:W2:Y:S01]  /*229f0*/  LDSM.16.MT88.4 R48, [R179+0xb000] ;  /* 0x00b00000b330783b */ /* 0x000ea20000004200 */
[----:B-1----:R-:W-:-:S04]  /*22a00*/  FFMA.FTZ R2, R117, R0, -R5 ;  /* 0x0000000075027223 */ /* 0x002fc80000010805 */
[----:B------:R1:W-:Y:S01]  /*22a10*/  MUFU.EX2 R143, R2 ;  /* 0x00000002008f7308 */ /* 0x0003e20000000800 */
[----:B------:R-:W-:Y:S02]  /*22a20*/  F2FP.F16.F32.PACK_AB R13, R99, R59 ;  /* 0x0000003b630d723e */ /* 0x000fe400000000ff */
[----:B------:R-:W-:Y:S02]  /*22a30*/  F2FP.F16.F32.PACK_AB R14, R156, R153 ;  /* 0x000000999c0e723e */ /* 0x000fe400000000ff */
[----:B------:R-:W-:Y:S01]  /*22a40*/  F2FP.F16.F32.PACK_AB R15, R98, R4 ;  /* 0x00000004620f723e */ /* 0x000fe200000000ff */
[----:B-1----:R-:W-:-:S04]  /*22a50*/  FFMA.FTZ R2, R85, R0, -R5 ;  /* 0x0000000055027223 */ /* 0x002fc80000010805 */
[----:B------:R1:W2:Y:S02]  /*22a60*/  MUFU.EX2 R142, R2 ;  /* 0x00000002008e7308 */ /* 0x0002a40000000800 */
[C---:B---3--:R-:W-:Y:S01]  /*22a70*/  HMMA.16816.F32 R32, R12.reuse, R20, R28 ;  /* 0x000000140c20723c */ /* 0x048fe2000000181c */
[----:B------:R-:W3:Y:S05]  /*22a80*/  LDSM.16.MT88.4 R28, [R181+0xb800] ;  /* 0x00b80000b51c783b */ /* 0x000eea0000004200 */
[----:B------:R-:W-:Y:S01]  /*22a90*/  HMMA.16816.F32 R24, R12, R22, R24 ;  /* 0x000000160c18723c */ /* 0x000fe20000001818 */
[----:B-1----:R-:W-:-:S04]  /*22aa0*/  FFMA.FTZ R2, R108, R0, -R5 ;  /* 0x000000006c027223 */ /* 0x002fc80000010805 */
[----:B------:R1:W-:Y:S02]  /*22ab0*/  MUFU.EX2 R141, R2 ;  /* 0x00000002008d7308 */ /* 0x0003e40000000800 */
[----:B-1----:R-:W-:-:S06]  /*22ac0*/  FFMA.FTZ R2, R109, R0, -R5 ;  /* 0x000000006d027223 */ /* 0x002fcc0000010805 */
[----:B------:R1:W3:Y:S01]  /*22ad0*/  MUFU.EX2 R140, R2 ;  /* 0x00000002008c7308 */ /* 0x0002e20000000800 */
[----:B------:R-:W-:Y:S02]  /*22ae0*/  MOV R94, R201 ;  /* 0x000000c9005e7202 */ /* 0x000fe40000000f00 */
[----:B------:R-:W-:Y:S01]  /*22af0*/  MOV R95, R56 ;  /* 0x00000038005f7202 */ /* 0x000fe20000000f00 */
[----:B-1----:R-:W-:-:S04]  /*22b00*/  FFMA.FTZ R2, R107, R0, -R3 ;  /* 0x000000006b027223 */ /* 0x002fc80000010803 */
[----:B------:R1:W-:Y:S01]  /*22b10*/  MUFU.EX2 R149, R2 ;  /* 0x0000000200957308 */ /* 0x0003e20000000800 */
[----:B----4-:R-:W-:Y:S01]  /*22b20*/  HMMA.16816.F32 R20, R12, R40, R44 ;  /* 0x000000280c14723c */ /* 0x010fe2000000182c */
[----:B------:R-:W-:Y:S02]  /*22b30*/  F2FP.F16.F32.PACK_AB R8, R148, R150 ;  /* 0x000000969408723e */ /* 0x000fe400000000ff */
[----:B------:R-:W-:Y:S02]  /*22b40*/  F2FP.F16.F32.PACK_AB R9, R114, R122 ;  /* 0x0000007a7209723e */ /* 0x000fe400000000ff */
[----:B------:R-:W-:Y:S01]  /*22b50*/  F2FP.F16.F32.PACK_AB R10, R146, R147 ;  /* 0x00000093920a723e */ /* 0x000fe200000000ff */
[----:B-1----:R-:W-:-:S04]  /*22b60*/  FFMA.FTZ R2, R84, R0, -R3 ;  /* 0x0000000054027223 */ /* 0x002fc80000010803 */
[----:B------:R1:W-:Y:S01]  /*22b70*/  MUFU.EX2 R145, R2 ;  /* 0x0000000200917308 */ /* 0x0003e20000000800 */
[----:B------:R-:W-:Y:S01]  /*22b80*/  HMMA.16816.F32 R40, R12, R42, R52 ;  /* 0x0000002a0c28723c */ /* 0x000fe20000001834 */
[----:B------:R-:W-:Y:S01]  /*22b90*/  F2FP.F16.F32.PACK_AB R11, R94, R95 ;  /* 0x0000005f5e0b723e */ /* 0x000fe200000000ff */
[----:B------:R-:W4:Y:S01]  /*22ba0*/  LDSM.16.MT88.4 R52, [R179+0xb800] ;  /* 0x00b80000b334783b */ /* 0x000f220000004200 */
[----:B------:R-:W-:Y:S02]  /*22bb0*/  MOV R121, R59 ;  /* 0x0000003b00797202 */ /* 0x000fe40000000f00 */
[----:B------:R-:W-:Y:S02]  /*22bc0*/  MOV R164, R57 ;  /* 0x0000003900a47202 */ /* 0x000fe40000000f00 */
[----:B------:R-:W-:Y:S01]  /*22bd0*/  MOV R162, R58 ;  /* 0x0000003a00a27202 */ /* 0x000fe20000000f00 */
[----:B-1----:R-:W-:-:S04]  /*22be0*/  FFMA.FTZ R2, R78, R0, -R3 ;  /* 0x000000004e027223 */ /* 0x002fc80000010803 */
[----:B------:R1:W-:Y:S01]  /*22bf0*/  MUFU.EX2 R144, R2 ;  /* 0x0000000200907308 */ /* 0x0003e20000000800 */
[C---:B------:R-:W-:Y:S01]  /*22c00*/  HMMA.16816.F32 R56, R12.reuse, R38, R136 ;  /* 0x000000260c38723c */ /* 0x040fe20000001888 */
[----:B------:R-:W-:Y:S02]  /*22c10*/  MOV R106, R4 ;  /* 0x00000004006a7202 */ /* 0x000fe40000000f00 */
[----:B------:R-:W-:Y:S02]  /*22c20*/  MOV R166, R111 ;  /* 0x0000006f00a67202 */ /* 0x000fe40000000f00 */
[----:B------:R-:W-:Y:S01]  /*22c30*/  MOV R4, R67 ;  /* 0x0000004300047202 */ /* 0x000fe20000000f00 */
[----:B------:R-:W-:Y:S01]  /*22c40*/  HMMA.16816.F32 R72, R12, R36, R72 ;  /* 0x000000240c48723c */ /* 0x000fe20000001848 */
[----:B------:R-:W-:Y:S01]  /*22c50*/  MOV R111, R65 ;  /* 0x00000041006f7202 */ /* 0x000fe20000000f00 */
[----:B------:R-:W4:Y:S01]  /*22c60*/  LDSM.16.MT88.4 R36, [R178+0xc000] ;  /* 0x00c00000b224783b */ /* 0x000f220000004200 */
[----:B------:R-:W-:Y:S01]  /*22c70*/  MOV R168, R66 ;  /* 0x0000004200a87202 */ /* 0x000fe20000000f00 */
[----:B-1----:R-:W-:Y:S01]  /*22c80*/  FFMA.FTZ R2, R124, R0, -R5 ;  /* 0x000000007c027223 */ /* 0x002fe20000010805 */
[----:B------:R-:W-:-:S03]  /*22c90*/  MOV R115, R64 ;  /* 0x0000004000737202 */ /* 0x000fc60000000f00 */
[----:B------:R1:W-:Y:S01]  /*22ca0*/  MUFU.EX2 R136, R2 ;  /* 0x0000000200887308 */ /* 0x0003e20000000800 */
[----:B------:R-:W-:Y:S01]  /*22cb0*/  MOV R201, R135 ;  /* 0x0000008700c97202 */ /* 0x000fe20000000f00 */
[C---:B--2---:R-:W-:Y:S01]  /*22cc0*/  HMMA.16816.F32 R64, R8.reuse, R16, R32 ;  /* 0x000000100840723c */ /* 0x044fe20000001820 */
[----:B------:R-:W-:Y:S01]  /*22cd0*/  MOV R172, R134 ;  /* 0x0000008600ac7202 */ /* 0x000fe20000000f00 */
[----:B------:R-:W-:Y:S04]  /*22ce0*/  LDSM.16.MT88.4 R32, [R179+0xc000] ;  /* 0x00c00000b320783b */ /* 0x000fe80000004200 */
[----:B------:R-:W-:Y:S01]  /*22cf0*/  HMMA.16816.F32 R44, R8, R18, R24 ;  /* 0x00000012082c723c */ /* 0x000fe20000001818 */
[----:B------:R-:W2:Y:S01]  /*22d00*/  LDSM.16.MT88.4 R16, [R181+0xc000] ;  /* 0x00c00000b510783b */ /* 0x000ea20000004200 */
[----:B-1----:R-:W-:-:S04]  /*22d10*/  FFMA.FTZ R2, R125, R0, -R5 ;  /* 0x000000007d027223 */ /* 0x002fc80000010805 */
[----:B------:R1:W2:Y:S01]  /*22d20*/  MUFU.EX2 R135, R2 ;  /* 0x0000000200877308 */ /* 0x0002a20000000800 */
[----:B------:R-:W-:Y:S01]  /*22d30*/  HMMA.16816.F32 R68, R12, R48, R68 ;  /* 0x000000300c44723c */ /* 0x000fe20000001844 */
[----:B------:R-:W-:-:S05]  /*22d40*/  MOV R167, R131 ;  /* 0x0000008300a77202 */ /* 0x000fca0000000f00 */
[----:B------:R-:W-:Y:S01]  /*22d50*/  HMMA.16816.F32 R60, R12, R50, R60 ;  /* 0x000000320c3c723c */ /* 0x000fe2000000183c */
[----:B------:R-:W2:Y:S01]  /*22d60*/  LDSM.16.MT88.4 R48, [R180+0xb800] ;  /* 0x00b80000b430783b */ /* 0x000ea20000004200 */
[----:B-1----:R-:W-:-:S04]  /*22d70*/  FFMA.FTZ R2, R96, R0, -R5 ;  /* 0x0000000060027223 */ /* 0x002fc80000010805 */
[----:B------:R1:W-:Y:S01]  /*22d80*/  MUFU.EX2 R134, R2 ;  /* 0x0000000200867308 */ /* 0x0003e20000000800 */
[C---:B---3--:R-:W-:Y:S06]  /*22d90*/  HMMA.16816.F32 R24, R8.reuse, R28, R20 ;  /* 0x0000001c0818723c */ /* 0x048fec0000001814 */
[----:B------:R-:W-:Y:S01]  /*22da0*/  HMMA.16816.F32 R20, R8, R30, R40 ;  /* 0x0000001e0814723c */ /* 0x000fe20000001828 */
[----:B-1----:R-:W-:-:S04]  /*22db0*/  FFMA.FTZ R2, R97, R0, -R5 ;  /* 0x0000000061027223 */ /* 0x002fc80000010805 */
[----:B------:R1:W3:Y:S02]  /*22dc0*/  MUFU.EX2 R131, R2 ;  /* 0x0000000200837308 */ /* 0x0002e40000000800 */
[----:B-1----:R-:W-:-:S06]  /*22dd0*/  FFMA.FTZ R2, R102, R0, -R3 ;  /* 0x0000000066027223 */ /* 0x002fcc0000010803 */
[----:B------:R1:W-:Y:S01]  /*22de0*/  MUFU.EX2 R139, R2 ;  /* 0x00000002008b7308 */ /* 0x0003e20000000800 */
[----:B------:R-:W-:Y:S01]  /*22df0*/  F2FP.F16.F32.PACK_AB R12, R142, R143 ;  /* 0x0000008f8e0c723e */ /* 0x000fe200000000ff */
[----:B-1----:R-:W-:-:S06]  /*22e00*/  FFMA.FTZ R2, R103, R0, -R3 ;  /* 0x0000000067027223 */ /* 0x002fcc0000010803 */
[----:B------:R1:W-:Y:S01]  /*22e10*/  MUFU.EX2 R138, R2 ;  /* 0x00000002008a7308 */ /* 0x0003e20000000800 */
[----:B------:R-:W-:Y:S02]  /*22e20*/  F2FP.F16.F32.PACK_AB R13, R205, R169 ;  /* 0x000000a9cd0d723e */ /* 0x000fe400000000ff */
[----:B------:R-:W-:Y:S02]  /*22e30*/  F2FP.F16.F32.PACK_AB R14, R140, R141 ;  /* 0x0000008d8c0e723e */ /* 0x000fe400000000ff */
[----:B------:R-:W-:Y:S01]  /*22e40*/  F2FP.F16.F32.PACK_AB R15, R173, R204 ;  /* 0x000000ccad0f723e */ /* 0x000fe200000000ff */
[----:B-1----:R-:W-:-:S04]  /*22e50*/  FFMA.FTZ R2, R92, R0, -R3 ;  /* 0x000000005c027223 */ /* 0x002fc80000010803 */
[----:B------:R1:W-:Y:S01]  /*22e60*/  MUFU.EX2 R137, R2 ;  /* 0x0000000200897308 */ /* 0x0003e20000000800 */
[----:B----4-:R-:W-:Y:S01]  /*22e70*/  HMMA.16816.F32 R68, R8, R52, R68 ;  /* 0x000000340844723c */ /* 0x010fe20000001844 */
[----:B-1----:R-:W-:-:S06]  /*22e80*/  FFMA.FTZ R2, R112, R0, -R5 ;  /* 0x0000000070027223 */ /* 0x002fcc0000010805 */
[----:B------:R1:W-:Y:S01]  /*22e90*/  MUFU.EX2 R127, R2 ;  /* 0x00000002007f7308 */ /* 0x0003e20000000800 */
[----:B------:R-:W-:Y:S06]  /*22ea0*/  HMMA.16816.F32 R40, R8, R54, R60 ;  /* 0x000000360828723c */ /* 0x000fec000000183c */
[----:B------:R-:W-:Y:S01]  /*22eb0*/  HMMA.16816.F32 R52, R12, R38, R44 ;  /* 0x000000260c34723c */ /* 0x000fe2000000182c */
[----:B------:R-:W4:Y:S01]  /*22ec0*/  LDSM.16.MT88.4 R44, [R178+0xc800] ;  /* 0x00c80000b22c783b */ /* 0x000f220000004200 */
[----:B-1----:R-:W-:-:S04]  /*22ed0*/  FFMA.FTZ R2, R113, R0, -R5 ;  /* 0x0000000071027223 */ /* 0x002fc80000010805 */
[----:B------:R1:W4:Y:S01]  /*22ee0*/  MUFU.EX2 R126, R2 ;  /* 0x00000002007e7308 */ /* 0x0003220000000800 */
[----:B--2---:R-:W-:Y:S01]  /*22ef0*/  HMMA.16816.F32 R28, R12, R18, R20 ;  /* 0x000000120c1c723c */ /* 0x004fe20000001814 */
[----:B------:R-:W2:Y:S01]  /*22f00*/  LDSM.16.MT88.4 R20, [R181+0xc800] ;  /* 0x00c80000b514783b */ /* 0x000ea20000004200 */
[----:B------:R-:W-:Y:S01]  /*22f10*/  MOV R163, R130 ;  /* 0x0000008200a37202 */ /* 0x000fe20000000f00 */
[----:B-1----:R-:W-:-:S04]  /*22f20*/  FFMA.FTZ R2, R119, R0, -R5 ;  /* 0x0000000077027223 */ /* 0x002fc80000010805 */
[----:B------:R1:W-:Y:S01]  /*22f30*/  MUFU.EX2 R125, R2 ;  /* 0x00000002007d7308 */ /* 0x0003e20000000800 */
[C---:B------:R-:W-:Y:S06]  /*22f40*/  HMMA.16816.F32 R72, R8.reuse, R48, R72 ;  /* 0x000000300848723c */ /* 0x040fec0000001848 */
[----:B------:R-:W-:Y:S01]  /*22f50*/  HMMA.16816.F32 R56, R8, R50, R56 ;  /* 0x000000320838723c */ /* 0x000fe20000001838 */
[----:B------:R-:W2:Y:S01]  /*22f60*/  LDSM.16.MT88.4 R48, [R180+0xc000] ;  /* 0x00c00000b430783b */ /* 0x000ea20000004200 */
[----:B-1----:R-:W-:-:S04]  /*22f70*/  FFMA.FTZ R2, R93, R0, -R5 ;  /* 0x000000005d027223 */ /* 0x002fc80000010805 */
[----:B------:R1:W2:Y:S01]  /*22f80*/  MUFU.EX2 R124, R2 ;  /* 0x00000002007c7308 */ /* 0x0002a20000000800 */
[C---:B------:R-:W-:Y:S06]  /*22f90*/  HMMA.16816.F32 R64, R12.reuse, R36, R64 ;  /* 0x000000240c40723c */ /* 0x040fec0000001840 */
[----:B------:R-:W-:Y:S01]  /*22fa0*/  HMMA.16816.F32 R60, R12, R16, R24 ;  /* 0x000000100c3c723c */ /* 0x000fe20000001818 */
[----:B------:R-:W2:Y:S01]  /*22fb0*/  LDSM.16.MT88.4 R16, [R179+0xc800] ;  /* 0x00c80000b310783b */ /* 0x000ea20000004200 */
[----:B------:R-:W-:Y:S01]  /*22fc0*/  MOV R165, R87 ;  /* 0x0000005700a57202 */ /* 0x000fe20000000f00 */
[----:B-1----:R-:W-:Y:S01]  /*22fd0*/  FFMA.FTZ R2, R80, R0, -R3 ;  /* 0x0000000050027223 */ /* 0x002fe20000010803 */
[----:B------:R-:W-:-:S02]  /*22fe0*/  F2FP.F16.F32.PACK_AB R8, R135, R136 ;  /* 0x000000888708723e */ /* 0x000fc400000000ff */
[----:B------:R-:W-:Y:S01]  /*22ff0*/  HMMA.16816.F32 R68, R12, R32, R68 ;  /* 0x000000200c44723c */ /* 0x000fe20000001844 */
[----:B------:R-:W-:Y:S01]  /*23000*/  F2FP.F16.F32.PACK_AB R9, R197, R200 ;  /* 0x000000c8c509723e */ /* 0x000fe200000000ff */
[----:B------:R1:W-:Y:S01]  /*23010*/  MUFU.EX2 R130, R2 ;  /* 0x0000000200827308 */ /* 0x0003e20000000800 */
[----:B------:R-:W-:Y:S01]  /*23020*/  MOV R87, R118 ;  /* 0x0000007600577202 */ /* 0x000fe20000000f00 */
[----:B------:R-:W2:Y:S01]  /*23030*/  LDSM.16.MT88.4 R36, [R180+0xc800] ;  /* 0x00c80000b424783b */ /* 0x000ea20000004200 */
[----:B-1----:R-:W-:-:S05]  /*23040*/  FFMA.FTZ R2, R90, R0, -R3 ;  /* 0x000000005a027223 */ /* 0x002fca0000010803 */
[----:B------:R1:W-:Y:S02]  /*23050*/  MUFU.EX2 R129, R2 ;  /* 0x0000000200817308 */ /* 0x0003e40000000800 */
[----:B-1----:R-:W-:-:S06]  /*23060*/  FFMA.FTZ R2, R91, R0, -R3 ;  /* 0x000000005b027223 */ /* 0x002fcc0000010803 */
[----:B------:R1:W-:Y:S01]  /*23070*/  MUFU.EX2 R128, R2 ;  /* 0x0000000200807308 */ /* 0x0003e20000000800 */
[----:B---3--:R-:W-:Y:S01]  /*23080*/  F2FP.F16.F32.PACK_AB R10, R131, R134 ;  /* 0x00000086830a723e */ /* 0x008fe200000000ff */
[----:B------:R-:W-:Y:S01]  /*23090*/  HMMA.16816.F32 R24, R12, R34, R40 ;  /* 0x000000220c18723c */ /* 0x000fe20000001828 */
[----:B------:R-:W-:Y:S01]  /*230a0*/  F2FP.F16.F32.PACK_AB R11, R161, R196 ;  /* 0x000000c4a10b723e */ /* 0x000fe200000000ff */
[----:B-1----:R-:W-:-:S04]  /*230b0*/  FFMA.FTZ R2, R194, R0, -R5 ;  /* 0x00000000c2027223 */ /* 0x002fc80000010805 */
[----:B------:R1:W-:Y:S02]  /*230c0*/  MUFU.EX2 R118, R2 ;  /* 0x0000000200767308 */ /* 0x0003e40000000800 */
[----:B----4-:R-:W-:Y:S01]  /*230d0*/  HMMA.16816.F32 R64, R8, R44, R64 ;  /* 0x0000002c0840723c */ /* 0x010fe20000001840 */
[----:B-1----:R-:W-:-:S05]  /*230e0*/  FFMA.FTZ R2, R105, R0, -R5 ;  /* 0x0000000069027223 */ /* 0x002fca0000010805 */
[----:B------:R1:W3:Y:S01]  /*230f0*/  MUFU.EX2 R120, R2 ;  /* 0x0000000200787308 */ /* 0x0002e20000000800 */
[C---:B------:R-:W-:Y:S01]  /*23100*/  HMMA.16816.F32 R52, R8.reuse, R46, R52 ;  /* 0x0000002e0834723c */ /* 0x040fe20000001834 */
[----:B------:R-:W4:Y:S05]  /*23110*/  LDSM.16.MT88.4 R44, [R178+0xd000] ;  /* 0x00d00000b22c783b */ /* 0x000f2a0000004200 */
[----:B--2---:R-:W-:Y:S01]  /*23120*/  HMMA.16816.F32 R32, R8, R22, R28 ;  /* 0x000000160820723c */ /* 0x004fe2000000181c */
[----:B------:R-:W2:Y:S01]  /*23130*/  LDSM.16.MT88.4 R28, [R181+0xd000] ;  /* 0x00d00000b51c783b */ /* 0x000ea20000004200 */
[----:B-1----:R-:W-:-:S04]  /*23140*/  FFMA.FTZ R2, R208, R0, -R5 ;  /* 0x00000000d0027223 */ /* 0x002fc80000010805 */
[----:B------:R1:W-:Y:S01]  /*23150*/  MUFU.EX2 R119, R2 ;  /* 0x0000000200777308 */ /* 0x0003e20000000800 */
[----:B------:R-:W-:Y:S01]  /*23160*/  MOV R78, R122 ;  /* 0x0000007a004e7202 */ /* 0x000fe20000000f00 */
[----:B------:R-:W-:Y:S01]  /*23170*/  HMMA.16816.F32 R72, R12, R48, R72 ;  /* 0x000000300c48723c */ /* 0x000fe20000001848 */
[----:B-1----:R-:W-:Y:S01]  /*23180*/  FFMA.FTZ R2, R82, R0, -R5 ;  /* 0x0000000052027223 */ /* 0x002fe20000010805 */
[----:B------:R-:W-:Y:S02]  /*23190*/  MOV R82, R115 ;  /* 0x0000007300527202 */ /* 0x000fe40000000f00 */
[----:B------:R-:W-:Y:S02]  /*231a0*/  MOV R115, R99 ;  /* 0x0000006300737202 */ /* 0x000fe40000000f00 */
[----:B------:R1:W3:Y:S01]  /*231b0*/  MUFU.EX2 R117, R2 ;  /* 0x0000000200757308 */ /* 0x0002e20000000800 */
[----:B------:R-:W-:Y:S02]  /*231c0*/  MOV R99, R165 ;  /* 0x000000a500637202 */ /* 0x000fe40000000f00 */
[----:B------:R-:W-:-:S02]  /*231d0*/  MOV R165, R166 ;  /* 0x000000a600a57202 */ /* 0x000fc40000000f00 */
[----:B------:R-:W-:Y:S01]  /*231e0*/  MOV R166, R123 ;  /* 0x0000007b00a67202 */ /* 0x000fe20000000f00 */
[----:B------:R-:W-:Y:S01]  /*231f0*/  HMMA.16816.F32 R40, R12, R50, R56 ;  /* 0x000000320c28723c */ /* 0x000fe20000001838 */
[----:B-1----:R-:W-:-:S04]  /*23200*/  FFMA.FTZ R2, R189, R0, -R3 ;  /* 0x00000000bd027223 */ /* 0x002fc80000010803 */
[----:B------:R1:W-:Y:S01]  /*23210*/  MUFU.EX2 R123, R2 ;  /* 0x00000002007b7308 */ /* 0x0003e20000000800 */
[----:B------:R-:W-:Y:S01]  /*23220*/  MOV R80, R121 ;  /* 0x0000007900507202 */ /* 0x000fe20000000f00 */
[----:B------:R-:W-:Y:S01]  /*23230*/  HMMA.16816.F32 R60, R8, R20, R60 ;  /* 0x00000014083c723c */ /* 0x000fe2000000183c */
[----:B------:R-:W3:Y:S01]  /*23240*/  LDSM.16.MT88.4 R20, [R179+0xd000] ;  /* 0x00d00000b314783b */ /* 0x000ee20000004200 */
[----:B-1----:R-:W-:-:S04]  /*23250*/  FFMA.FTZ R2, R83, R0, -R3 ;  /* 0x0000000053027223 */ /* 0x002fc80000010803 */
[----:B------:R1:W-:Y:S01]  /*23260*/  MUFU.EX2 R122, R2 ;  /* 0x00000002007a7308 */ /* 0x0003e20000000800 */
[C---:B------:R-:W-:Y:S06]  /*23270*/  HMMA.16816.F32 R68, R8.reuse, R16, R68 ;  /* 0x000000100844723c */ /* 0x040fec0000001844 */
[----:B------:R-:W-:Y:S01]  /*23280*/  HMMA.16816.F32 R24, R8, R18, R24 ;  /* 0x000000120818723c */ /* 0x000fe20000001818 */
[----:B------:R-:W3:Y:S01]  /*23290*/  LDSM.16.MT88.4 R16, [R180+0xd000] ;  /* 0x00d00000b410783b */ /* 0x000ee20000004200 */
[----:B-1----:R-:W-:-:S04]  /*232a0*/  FFMA.FTZ R2, R195, R0, -R3 ;  /* 0x00000000c3027223 */ /* 0x002fc80000010803 */
[----:B------:R1:W-:Y:S01]  /*232b0*/  MUFU.EX2 R121, R2 ;  /* 0x0000000200797308 */ /* 0x0003e20000000800 */
[----:B------:R-:W-:Y:S02]  /*232c0*/  MOV R195, R114 ;  /* 0x0000007200c37202 */ /* 0x000fe40000000f00 */
[----:B------:R-:W-:Y:S02]  /*232d0*/  MOV R189, R95 ;  /* 0x0000005f00bd7202 */ /* 0x000fe40000000f00 */
[----:B------:R-:W-:Y:S01]  /*232e0*/  MOV R95, R99 ;  /* 0x00000063005f7202 */ /* 0x000fe20000000f00 */
[----:B-1----:R-:W-:-:S04]  /*232f0*/  FFMA.FTZ R2, R212, R0, -R5 ;  /* 0x00000000d4027223 */ /* 0x002fc80000010805 */
[----:B------:R1:W-:Y:S01]  /*23300*/  MUFU.EX2 R114, R2 ;  /* 0x0000000200727308 */ /* 0x0003e20000000800 */
[----:B------:R-:W-:Y:S02]  /*23310*/  MOV R99, R4 ;  /* 0x0000000400637202 */ /* 0x000fe40000000f00 */
[----:B------:R-:W-:Y:S02]  /*23320*/  MOV R4, R111 ;  /* 0x0000006f00047202 */ /* 0x000fe40000000f00 */
[----:B------:R-:W-:Y:S01]  /*23330*/  MOV R212, R115 ;  /* 0x0000007300d47202 */ /* 0x000fe20000000f00 */
[----:B-1----:R-:W-:-:S04]  /*23340*/  FFMA.FTZ R2, R101, R0, -R5 ;  /* 0x0000000065027223 */ /* 0x002fc80000010805 */
[----:B------:R1:W3:Y:S01]  /*23350*/  MUFU.EX2 R112, R2 ;  /* 0x0000000200707308 */ /* 0x0002e20000000800 */
[----:B------:R-:W-:Y:S01]  /*23360*/  MOV R115, R98 ;  /* 0x0000006200737202 */ /* 0x000fe20000000f00 */
[C---:B------:R-:W-:Y:S01]  /*23370*/  HMMA.16816.F32 R72, R8.reuse, R36, R72 ;  /* 0x000000240848723c */ /* 0x040fe20000001848 */
[----:B------:R-:W-:Y:S02]  /*23380*/  F2FP.F16.F32.PACK_AB R12, R126, R127 ;  /* 0x0000007f7e0c723e */ /* 0x000fe400000000ff */
[----:B------:R-:W-:Y:S02]  /*23390*/  F2FP.F16.F32.PACK_AB R13, R159, R160 ;  /* 0x000000a09f0d723e */ /* 0x000fe400000000ff */
[----:B------:R-:W-:Y:S01]  /*233a0*/  F2FP.F16.F32.PACK_AB R14, R124, R125 ;  /* 0x0000007d7c0e723e */ /* 0x000fe200000000ff */
[----:B------:R-:W-:Y:S01]  /*233b0*/  HMMA.16816.F32 R40, R8, R38, R40 ;  /* 0x000000260828723c */ /* 0x000fe20000001828 */
[----:B------:R-:W-:Y:S01]  /*233c0*/  F2FP.F16.F32.PACK_AB R15, R155, R157 ;  /* 0x0000009d9b0f723e */ /* 0x000fe200000000ff */
[----:B-1----:R-:W-:-:S04]  /*233d0*/  FFMA.FTZ R2, R214, R0, -R5 ;  /* 0x00000000d6027223 */ /* 0x002fc80000010805 */
[----:B------:R1:W-:Y:S01]  /*233e0*/  MUFU.EX2 R111, R2 ;  /* 0x00000002006f7308 */ /* 0x0003e20000000800 */
[----:B------:R-:W-:Y:S01]  /*233f0*/  MOV R98, R110 ;  /* 0x0000006e00627202 */ /* 0x000fe20000000f00 */
[----:B----4-:R-:W-:Y:S01]  /*23400*/  HMMA.16816.F32 R64, R12, R44, R64 ;  /* 0x0000002c0c40723c */ /* 0x010fe20000001840 */
[----:B------:R-:W-:Y:S01]  /*23410*/  MOV R214, R115 ;  /* 0x0000007300d67202 */ /* 0x000fe20000000f00 */
[----:B-1----:R-:W-:-:S04]  /*23420*/  FFMA.FTZ R2, R88, R0, -R5 ;  /* 0x0000000058027223 */ /* 0x002fc80000010805 */
[----:B------:R1:W4:Y:S01]  /*23430*/  MUFU.EX2 R110, R2 ;  /* 0x00000002006e7308 */ /* 0x0003220000000800 */
[C---:B------:R-:W-:Y:S01]  /*23440*/  HMMA.16816.F32 R52, R12.reuse, R46, R52 ;  /* 0x0000002e0c34723c */ /* 0x040fe20000001834 */
[----:B------:R-:W4:Y:S05]  /*23450*/  LDSM.16.MT88.4 R44, [R178+0xd800] ;  /* 0x00d80000b22c783b */ /* 0x000f2a0000004200 */
[----:B--2---:R-:W-:Y:S01]  /*23460*/  HMMA.16816.F32 R36, R12, R30, R32 ;  /* 0x0000001e0c24723c */ /* 0x004fe20000001820 */
[----:B------:R-:W2:Y:S01]  /*23470*/  LDSM.16.MT88.4 R32, [R181+0xd800] ;  /* 0x00d80000b520783b */ /* 0x000ea20000004200 */
[----:B-1----:R-:W-:Y:S01]  /*23480*/  FFMA.FTZ R2, R79, R0, -R3 ;  /* 0x000000004f027223 */ /* 0x002fe20000010803 */
[----:B------:R-:W-:-:S03]  /*23490*/  MOV R79, R116 ;  /* 0x00000074004f7202 */ /* 0x000fc60000000f00 */
[----:B------:R1:W-:Y:S01]  /*234a0*/  MUFU.EX2 R116, R2 ;  /* 0x0000000200747308 */ /* 0x0003e20000000800 */
[----:B------:R-:W-:Y:S01]  /*234b0*/  HMMA.16816.F32 R60, R12, R28, R60 ;  /* 0x0000001c0c3c723c */ /* 0x000fe2000000183c */
[----:B-1----:R-:W-:-:S06]  /*234c0*/  FFMA.FTZ R2, R211, R0, -R3 ;  /* 0x00000000d3027223 */ /* 0x002fcc0000010803 */
[----:B------:R1:W-:Y:S01]  /*234d0*/  MUFU.EX2 R115, R2 ;  /* 0x0000000200737308 */ /* 0x0003e20000000800 */
[----:B---3--:R-:W-:Y:S01]  /*234e0*/  HMMA.16816.F32 R68, R12, R20, R68 ;  /* 0x000000140c44723c */ /* 0x008fe20000001844 */
[----:B------:R-:W-:Y:S01]  /*234f0*/  MOV R83, R106 ;  /* 0x0000006a00537202 */ /* 0x000fe20000000f00 */
[----:B-1----:R-:W-:-:S05]  /*23500*/  FFMA.FTZ R2, R81, R0, -R3 ;  /* 0x0000000051027223 */ /* 0x002fca0000010803 */
[----:B------:R1:W-:Y:S01]  /*23510*/  MUFU.EX2 R113, R2 ;  /* 0x0000000200717308 */ /* 0x0003e20000000800 */
[C---:B------:R-:W-:Y:S01]  /*23520*/  HMMA.16816.F32 R28, R12.reuse, R22, R24 ;  /* 0x000000160c1c723c */ /* 0x040fe20000001818 */
[----:B------:R-:W3:Y:S05]  /*23530*/  LDSM.16.MT88.4 R24, [R179+0xd800] ;  /* 0x00d80000b318783b */ /* 0x000eea0000004200 */
[----:B------:R-:W-:Y:S01]  /*23540*/  HMMA.16816.F32 R72, R12, R16, R72 ;  /* 0x000000100c48723c */ /* 0x000fe20000001848 */
[----:B-1----:R-:W-:-:S04]  /*23550*/  FFMA.FTZ R2, R218, R0, -R5 ;  /* 0x00000000da027223 */ /* 0x002fc80000010805 */
[----:B------:R1:W-:Y:S01]  /*23560*/  MUFU.EX2 R107, R2 ;  /* 0x00000002006b7308 */ /* 0x0003e20000000800 */
[----:B------:R-:W-:Y:S01]  /*23570*/  HMMA.16816.F32 R20, R12, R18, R40 ;  /* 0x000000120c14723c */ /* 0x000fe20000001828 */
[----:B------:R-:W3:Y:S01]  /*23580*/  LDSM.16.MT88.4 R16, [R180+0xd800] ;  /* 0x00d80000b410783b */ /* 0x000ee20000004200 */
[----:B------:R-:W-:Y:S02]  /*23590*/  F2FP.F16.F32.PACK_AB R8, R120, R118 ;  /* 0x000000767808723e */ /* 0x000fe400000000ff */
[----:B------:R-:W-:Y:S01]  /*235a0*/  F2FP.F16.F32.PACK_AB R9, R149, R151 ;  /* 0x000000979509723e */ /* 0x000fe200000000ff */
[----:B------:R-:W-:Y:S01]  /*235b0*/  LDSM.16.MT88.4 R40, [R181+0xe000] ;  /* 0x00e00000b528783b */ /* 0x000fe20000004200 */
[----:B-1----:R-:W-:-:S04]  /*235c0*/  FFMA.FTZ R2, R89, R0, -R5 ;  /* 0x0000000059027223 */ /* 0x002fc80000010805 */
[----:B------:R1:W3:Y:S01]  /*235d0*/  MUFU.EX2 R106, R2 ;  /* 0x00000002006a7308 */ /* 0x0002e20000000800 */
[----:B------:R-:W-:Y:S02]  /*235e0*/  F2FP.F16.F32.PACK_AB R10, R117, R119 ;  /* 0x00000077750a723e */ /* 0x000fe400000000ff */
[----:B------:R-:W-:Y:S01]  /*235f0*/  F2FP.F16.F32.PACK_AB R11, R144, R145 ;  /* 0x00000091900b723e */ /* 0x000fe200000000ff */
[----:B-1----:R-:W-:-:S04]  /*23600*/  FFMA.FTZ R2, R224, R0, -R5 ;  /* 0x00000000e0027223 */ /* 0x002fc80000010805 */
[----:B------:R1:W-:Y:S02]  /*23610*/  MUFU.EX2 R105, R2 ;  /* 0x0000000200697308 */ /* 0x0003e40000000800 */
[----:B----4-:R-:W-:Y:S01]  /*23620*/  HMMA.16816.F32 R64, R8, R44, R64 ;  /* 0x0000002c0840723c */ /* 0x010fe20000001840 */
[----:B-1----:R-:W-:-:S05]  /*23630*/  FFMA.FTZ R2, R100, R0, -R5 ;  /* 0x0000000064027223 */ /* 0x002fca0000010805 */
[----:B------:R1:W4:Y:S01]  /*23640*/  MUFU.EX2 R103, R2 ;  /* 0x0000000200677308 */ /* 0x0003220000000800 */
[----:B------:R-:W-:Y:S01]  /*23650*/  HMMA.16816.F32 R52, R8, R46, R52 ;  /* 0x0000002e0834723c */ /* 0x000fe20000001834 */
[----:B------:R-:W4:Y:S01]  /*23660*/  LDSM.16.MT88.4 R44, [R178+0xe000] ;  /* 0x00e00000b22c783b */ /* 0x000f220000004200 */
[----:B-1----:R-:W-:-:S05]  /*23670*/  FFMA.FTZ R2, R217, R0, -R3 ;  /* 0x00000000d9027223 */ /* 0x002fca0000010803 */
[----:B------:R1:W-:Y:S01]  /*23680*/  MUFU.EX2 R109, R2 ;  /* 0x00000002006d7308 */ /* 0x0003e20000000800 */
[C---:B--2---:R-:W-:Y:S06]  /*23690*/  HMMA.16816.F32 R60, R8.reuse, R32, R60 ;  /* 0x00000020083c723c */ /* 0x044fec000000183c */
[----:B------:R-:W-:Y:S01]  /*236a0*/  HMMA.16816.F32 R48, R8, R34, R36 ;  /* 0x000000220830723c */ /* 0x000fe20000001824 */
[----:B------:R-:W2:Y:S01]  /*236b0*/  LDSM.16.MT88.4 R32, [R179+0xe000] ;  /* 0x00e00000b320783b */ /* 0x000ea20000004200 */
[----:B-1----:R-:W-:-:S04]  /*236c0*/  FFMA.FTZ R2, R104, R0, -R3 ;  /* 0x0000000068027223 */ /* 0x002fc80000010803 */
[----:B------:R1:W-:Y:S01]  /*236d0*/  MUFU.EX2 R108, R2 ;  /* 0x00000002006c7308 */ /* 0x0003e20000000800 */
[----:B------:R-:W-:Y:S01]  /*236e0*/  MOV R208, R99 ;  /* 0x0000006300d07202 */ /* 0x000fe20000000f00 */
[----:B-1----:R-:W-:-:S06]  /*236f0*/  FFMA.FTZ R2, R220, R0, -R3 ;  /* 0x00000000dc027223 */ /* 0x002fcc0000010803 */
[----:B------:R1:W-:Y:S01]  /*23700*/  MUFU.EX2 R104, R2 ;  /* 0x0000000200687308 */ /* 0x0003e20000000800 */
[----:B---3--:R-:W-:Y:S01]  /*23710*/  HMMA.16816.F32 R36, R8, R26, R28 ;  /* 0x0000001a0824723c */ /* 0x008fe2000000181c */
[----:B------:R-:W-:Y:S01]  /*23720*/  MOV R81, R98 ;  /* 0x0000006200517202 */ /* 0x000fe20000000f00 */
[----:B-1----:R-:W-:-:S05]  /*23730*/  FFMA.FTZ R2, R230, R0, -R5 ;  /* 0x00000000e6027223 */ /* 0x002fca0000010805 */
[----:B------:R1:W-:Y:S01]  /*23740*/  MUFU.EX2 R99, R2 ;  /* 0x0000000200637308 */ /* 0x0003e20000000800 */
[C---:B------:R-:W-:Y:S06]  /*23750*/  HMMA.16816.F32 R72, R8.reuse, R16, R72 ;  /* 0x000000100848723c */ /* 0x040fec0000001848 */
[----:B------:R-:W-:Y:S01]  /*23760*/  HMMA.16816.F32 R28, R8, R18, R20 ;  /* 0x00000012081c723c */ /* 0x000fe20000001814 */
[----:B------:R-:W3:Y:S04]  /*23770*/  LDSM.16.MT88.4 R16, [R180+0xe000] ;  /* 0x00e00000b410783b */ /* 0x000ee80000004200 */
[----:B------:R-:W3:Y:S01]  /*23780*/  LDSM.16.MT88.4 R20, [R178+0xe800] ;  /* 0x00e80000b214783b */ /* 0x000ee20000004200 */
[----:B-1----:R-:W-:-:S04]  /*23790*/  FFMA.FTZ R2, R192, R0, -R5 ;  /* 0x00000000c0027223 */ /* 0x002fc80000010805 */
[----:B------:R1:W3:Y:S02]  /*237a0*/  MUFU.EX2 R101, R2 ;  /* 0x0000000200657308 */ /* 0x0002e40000000800 */
[----:B-1----:R-:W-:-:S06]  /*237b0*/  FFMA.FTZ R2, R232, R0, -R5 ;  /* 0x00000000e8027223 */ /* 0x002fcc0000010805 */
[----:B------:R1:W-:Y:S01]  /*237c0*/  MUFU.EX2 R98, R2 ;  /* 0x0000000200627308 */ /* 0x0003e20000000800 */
[----:B------:R-:W-:Y:S01]  /*237d0*/  F2FP.F16.F32.PACK_AB R12, R112, R114 ;  /* 0x00000072700c723e */ /* 0x000fe200000000ff */
[----:B-1----:R-:W-:-:S06]  /*237e0*/  FFMA.FTZ R2, R193, R0, -R5 ;  /* 0x00000000c1027223 */ /* 0x002fcc0000010805 */
[----:B------:R1:W3:Y:S01]  /*237f0*/  MUFU.EX2 R97, R2 ;  /* 0x0000000200617308 */ /* 0x0002e20000000800 */
[----:B------:R-:W-:Y:S02]  /*23800*/  F2FP.F16.F32.PACK_AB R13, R138, R139 ;  /* 0x0000008b8a0d723e */ /* 0x000fe400000000ff */
[----:B------:R-:W-:Y:S02]  /*23810*/  F2FP.F16.F32.PACK_AB R14, R110, R111 ;  /* 0x0000006f6e0e723e */ /* 0x000fe400000000ff */
[----:B------:R-:W-:Y:S01]  /*23820*/  F2FP.F16.F32.PACK_AB R15, R130, R137 ;  /* 0x00000089820f723e */ /* 0x000fe200000000ff */
[----:B-1----:R-:W-:-:S04]  /*23830*/  FFMA.FTZ R2, R209, R0, -R3 ;  /* 0x00000000d1027223 */ /* 0x002fc80000010803 */
[----:B------:R1:W-:Y:S01]  /*23840*/  MUFU.EX2 R102, R2 ;  /* 0x0000000200667308 */ /* 0x0003e20000000800 */
[----:B------:R-:W-:Y:S01]  /*23850*/  HMMA.16816.F32 R68, R8, R24, R68 ;  /* 0x000000180844723c */ /* 0x000fe20000001844 */
[----:B------:R-:W-:Y:S01]  /*23860*/  MOV R211, R95 ;  /* 0x0000005f00d37202 */ /* 0x000fe20000000f00 */
[----:B-1----:R-:W-:-:S05]  /*23870*/  FFMA.FTZ R2, R231, R0, -R3 ;  /* 0x00000000e7027223 */ /* 0x002fca0000010803 */
[----:B------:R1:W-:Y:S01]  /*23880*/  MUFU.EX2 R100, R2 ;  /* 0x0000000200647308 */ /* 0x0003e20000000800 */
[C---:B----4-:R-:W-:Y:S06]  /*23890*/  HMMA.16816.F32 R64, R12.reuse, R44, R64 ;  /* 0x0000002c0c40723c */ /* 0x050fec0000001840 */
[----:B------:R-:W-:Y:S01]  /*238a0*/  HMMA.16816.F32 R24, R12, R46, R52 ;  /* 0x0000002e0c18723c */ /* 0x000fe20000001834 */
[----:B------:R-:W4:Y:S01]  /*238b0*/  LDSM.16.MT88.4 R44, [R181+0xe800] ;  /* 0x00e80000b52c783b */ /* 0x000f220000004200 */
[----:B-1----:R-:W-:-:S04]  /*238c0*/  FFMA.FTZ R2, R210, R0, -R3 ;  /* 0x00000000d2027223 */ /* 0x002fc80000010803 */
[----:B------:R1:W-:Y:S01]  /*238d0*/  MUFU.EX2 R96, R2 ;  /* 0x0000000200607308 */ /* 0x0003e20000000800 */
[----:B--2---:R-:W-:Y:S01]  /*238e0*/  HMMA.16816.F32 R52, R12, R34, R36 ;  /* 0x000000220c34723c */ /* 0x004fe20000001824 */
[----:B------:R-:W2:Y:S01]  /*238f0*/  LDSM.16.MT88.4 R36, [R180+0xe800] ;  /* 0x00e80000b424783b */ /* 0x000ea20000004200 */
[----:B-1----:R-:W-:-:S05]  /*23900*/  FFMA.FTZ R2, R234, R0, -R5 ;  /* 0x00000000ea027223 */ /* 0x002fca0000010805 */
[----:B------:R1:W-:Y:S01]  /*23910*/  MUFU.EX2 R95, R2 ;  /* 0x00000002005f7308 */ /* 0x0003e20000000800 */
[----:B------:R-:W-:Y:S01]  /*23920*/  HMMA.16816.F32 R60, R12, R40, R60 ;  /* 0x000000280c3c723c */ /* 0x000fe2000000183c */
[----:B------:R-:W-:Y:S01]  /*23930*/  F2FP.F16.F32.PACK_AB R8, R106, R107 ;  /* 0x0000006b6a08723e */ /* 0x000fe200000000ff */
[----:B-1----:R-:W-:-:S05]  /*23940*/  FFMA.FTZ R2, R213, R0, -R5 ;  /* 0x00000000d5027223 */ /* 0x002fca0000010805 */
[----:B------:R1:W2:Y:S01]  /*23950*/  MUFU.EX2 R93, R2 ;  /* 0x00000002005d7308 */ /* 0x0002a20000000800 */
[C---:B------:R-:W-:Y:S01]  /*23960*/  HMMA.16816.F32 R56, R12.reuse, R42, R48 ;  /* 0x0000002a0c38723c */ /* 0x040fe20000001830 */
[----:B------:R-:W-:Y:S01]  /*23970*/  F2FP.F16.F32.PACK_AB R9, R128, R129 ;  /* 0x000000818009723e */ /* 0x000fe200000000ff */
[----:B------:R-:W2:Y:S01]  /*23980*/  LDSM.16.MT88.4 R48, [R179+0xe800] ;  /* 0x00e80000b330783b */ /* 0x000ea20000004200 */
[----:B------:R-:W-:Y:S02]  /*23990*/  F2FP.F16.F32.PACK_AB R10, R103, R105 ;  /* 0x00000069670a723e */ /* 0x000fe400000000ff */
[----:B------:R-:W-:Y:S01]  /*239a0*/  F2FP.F16.F32.PACK_AB R11, R122, R123 ;  /* 0x0000007b7a0b723e */ /* 0x000fe200000000ff */
[----:B---3--:R-:W-:Y:S01]  /*239b0*/  HMMA.16816.F32 R72, R12, R16, R72 ;  /* 0x000000100c48723c */ /* 0x008fe20000001848 */
[----:B-1----:R-:W-:-:S04]  /*239c0*/  FFMA.FTZ R2, R236, R0, -R5 ;  /* 0x00000000ec027223 */ /* 0x002fc80000010805 */
[----:B------:R1:W-:Y:S01]  /*239d0*/  MUFU.EX2 R92, R2 ;  /* 0x00000002005c7308 */ /* 0x0003e20000000800 */
[----:B------:R-:W-:Y:S01]  /*239e0*/  HMMA.16816.F32 R40, R12, R18, R28 ;  /* 0x000000120c28723c */ /* 0x000fe2000000181c */
[----:B------:R-:W-:Y:S01]  /*239f0*/  MOV R194, R94 ;  /* 0x0000005e00c27202 */ /* 0x000fe20000000f00 */
[----:B-1----:R-:W-:-:S05]  /*23a00*/  FFMA.FTZ R2, R215, R0, -R5 ;  /* 0x00000000d7027223 */ /* 0x002fca0000010805 */
[----:B------:R1:W3:Y:S01]  /*23a10*/  MUFU.EX2 R91, R2 ;  /* 0x00000002005b7308 */ /* 0x0002e20000000800 */
[----:B------:R-:W-:Y:S01]  /*23a20*/  HMMA.16816.F32 R68, R12, R32, R68 ;  /* 0x000000200c44723c */ /* 0x000fe20000001844 */
[----:B------:R-:W-:Y:S01]  /*23a30*/  MOV R218, R4 ;  /* 0x0000000400da7202 */ /* 0x000fe20000000f00 */
[----:B------:R-:W-:Y:S04]  /*23a40*/  LDSM.16.MT88.4 R12, [R181+0xf000] ;  /* 0x00f00000b50c783b */ /* 0x000fe80000004200 */
[----:B------:R-:W-:Y:S01]  /*23a50*/  HMMA.16816.F32 R64, R8, R20, R64 ;  /* 0x000000140840723c */ /* 0x000fe20000001840 */
[----:B-1----:R-:W-:-:S05]  /*23a60*/  FFMA.FTZ R2, R235, R0, -R3 ;  /* 0x00000000eb027223 */ /* 0x002fca0000010803 */
[----:B------:R-:W-:Y:S01]  /*23a70*/  HMMA.16816.F32 R32, R8, R22, R24 ;  /* 0x000000160820723c */ /* 0x000fe20000001818 */
[----:B------:R-:W1:Y:S01]  /*23a80*/  LDSM.16.MT88.4 R20, [R178+0xf000] ;  /* 0x00f00000b214783b */ /* 0x000e620000004200 */
[----:B------:R4:W-:Y:S02]  /*23a90*/  MUFU.EX2 R94, R2 ;  /* 0x00000002005e7308 */ /* 0x0009e40000000800 */
[----:B----4-:R-:W-:-:S06]  /*23aa0*/  FFMA.FTZ R2, R216, R0, -R3 ;  /* 0x00000000d8027223 */ /* 0x010fcc0000010803 */
[----:B------:R4:W-:Y:S01]  /*23ab0*/  MUFU.EX2 R90, R2 ;  /* 0x00000002005a7308 */ /* 0x0009e20000000800 */
[----:B------:R-:W-:Y:S01]  /*23ac0*/  MOV R4, R87 ;  /* 0x0000005700047202 */ /* 0x000fe20000000f00 */
[----:B------:R-:W-:Y:S01]  /*23ad0*/  HMMA.16816.F32 R24, R8, R46, R56 ;  /* 0x0000002e0818723c */ /* 0x000fe20000001838 */
[----:B----4-:R-:W-:-:S05]  /*23ae0*/  FFMA.FTZ R2, R238, R0, -R3 ;  /* 0x00000000ee027223 */ /* 0x010fca0000010803 */
[----:B------:R4:W-:Y:S01]  /*23af0*/  MUFU.EX2 R89, R2 ;  /* 0x0000000200597308 */ /* 0x0009e20000000800 */
[----:B--2---:R-:W-:Y:S01]  /*23b00*/  HMMA.16816.F32 R72, R8, R36, R72 ;  /* 0x000000240848723c */ /* 0x004fe20000001848 */
[----:B------:R-:W-:-:S05]  /*23b10*/  MOV R224, R86 ;  /* 0x0000005600e07202 */ /* 0x000fca0000000f00 */
[----:B------:R-:W-:Y:S01]  /*23b20*/  HMMA.16816.F32 R56, R8, R38, R40 ;  /* 0x000000260838723c */ /* 0x000fe20000001828 */
[----:B------:R-:W2:Y:S01]  /*23b30*/  LDSM.16.MT88.4 R36, [R180+0xf000] ;  /* 0x00f00000b424783b */ /* 0x000ea20000004200 */
[----:B----4-:R-:W-:-:S04]  /*23b40*/  FFMA.FTZ R2, R240, R0, -R5 ;  /* 0x00000000f0027223 */ /* 0x010fc80000010805 */
[----:B------:R4:W-:Y:S01]  /*23b50*/  MUFU.EX2 R88, R2 ;  /* 0x0000000200587308 */ /* 0x0009e20000000800 */
[----:B------:R-:W-:Y:S01]  /*23b60*/  HMMA.16816.F32 R28, R8, R44, R60 ;  /* 0x0000002c081c723c */ /* 0x000fe2000000183c */
[----:B------:R-:W3:Y:S01]  /*23b70*/  LDSM.16.MT88.4 R44, [R179+0xf000] ;  /* 0x00f00000b32c783b */ /* 0x000ee20000004200 */
[----:B----4-:R-:W-:-:S05]  /*23b80*/  FFMA.FTZ R2, R226, R0, -R5 ;  /* 0x00000000e2027223 */ /* 0x010fca0000010805 */
[----:B------:R4:W3:Y:S01]  /*23b90*/  MUFU.EX2 R87, R2 ;  /* 0x0000000200577308 */ /* 0x0008e20000000800 */
[----:B------:R-:W-:Y:S01]  /*23ba0*/  F2FP.F16.F32.PACK_AB R16, R101, R99 ;  /* 0x000000636510723e */ /* 0x000fe200000000ff */
[----:B----4-:R-:W-:-:S06]  /*23bb0*/  FFMA.FTZ R2, R241, R0, -R5 ;  /* 0x00000000f1027223 */ /* 0x010fcc0000010805 */
[----:B------:R4:W-:Y:S01]  /*23bc0*/  MUFU.EX2 R86, R2 ;  /* 0x0000000200567308 */ /* 0x0009e20000000800 */
[----:B------:R-:W-:Y:S01]  /*23bd0*/  F2FP.F16.F32.PACK_AB R17, R116, R121 ;  /* 0x000000797411723e */ /* 0x000fe200000000ff */
[----:B------:R-:W-:Y:S01]  /*23be0*/  HMMA.16816.F32 R68, R8, R48, R68 ;  /* 0x000000300844723c */ /* 0x000fe20000001844 */
[----:B------:R-:W-:Y:S02]  /*23bf0*/  F2FP.F16.F32.PACK_AB R18, R97, R98 ;  /* 0x000000626112723e */ /* 0x000fe400000000ff */
[----:B------:R-:W-:Y:S01]  /*23c00*/  F2FP.F16.F32.PACK_AB R19, R113, R115 ;  /* 0x000000737113723e */ /* 0x000fe200000000ff */
[----:B----4-:R-:W-:-:S04]  /*23c10*/  FFMA.FTZ R2, R228, R0, -R5 ;  /* 0x00000000e4027223 */ /* 0x010fc80000010805 */
[----:B------:R4:W3:Y:S01]  /*23c20*/  MUFU.EX2 R85, R2 ;  /* 0x0000000200557308 */ /* 0x0008e20000000800 */
[----:B------:R-:W-:Y:S01]  /*23c30*/  HMMA.16816.F32 R60, R8, R50, R52 ;  /* 0x00000032083c723c */ /* 0x000fe20000001834 */
[----:B------:R-:W-:Y:S04]  /*23c40*/  LDSM.16.MT88.4 R8, [R179+0xf800] ;  /* 0x00f80000b308783b */ /* 0x000fe80000004200 */
[----:B------:R-:W-:Y:S01]  /*23c50*/  LDSM.16.MT88.4 R48, [R178+0xf800] ;  /* 0x00f80000b230783b */ /* 0x000fe20000004200 */
[----:B----4-:R-:W-:-:S04]  /*23c60*/  FFMA.FTZ R2, R229, R0, -R3 ;  /* 0x00000000e5027223 */ /* 0x010fc80000010803 */
[----:B------:R4:W-:Y:S01]  /*23c70*/  MUFU.EX2 R84, R2 ;  /* 0x0000000200547308 */ /* 0x0009e20000000800 */
[C---:B-1----:R-:W-:Y:S06]  /*23c80*/  HMMA.16816.F32 R64, R16.reuse, R20, R64 ;  /* 0x000000141040723c */ /* 0x042fec0000001840 */
[----:B------:R-:W-:Y:S01]  /*23c90*/  HMMA.16816.F32 R52, R16, R22, R32 ;  /* 0x000000161034723c */ /* 0x000fe20000001820 */
[----:B------:R-:W1:Y:S01]  /*23ca0*/  LDSM.16.MT88.4 R20, [R181+0xf800] ;  /* 0x00f80000b514783b */ /* 0x000e620000004200 */
[----:B----4-:R-:W-:Y:S01]  /*23cb0*/  FFMA.FTZ R2, R4, R6, R224 ;  /* 0x0000000604027223 */ /* 0x010fe200000100e0 */
[----:B------:R-:W-:Y:S01]  /*23cc0*/  FFMA.FTZ R6, R218, R7, R171 ;  /* 0x00000007da067223 */ /* 0x000fe200000100ab */
[-C--:B------:R-:W-:Y:S01]  /*23cd0*/  FFMA.FTZ R4, R242, R0.reuse, -R3 ;  /* 0x00000000f2047223 */ /* 0x080fe20000010803 */
[----:B------:R-:W-:Y:S01]  /*23ce0*/  MOV R218, R79 ;  /* 0x0000004f00da7202 */ /* 0x000fe20000000f00 */
[----:B------:R-:W-:Y:S01]  /*23cf0*/  FADD.FTZ R7, R81, R2 ;  /* 0x0000000251077221 */ /* 0x000fe20000010000 */
[----:B------:R-:W-:Y:S01]  /*23d00*/  MOV R79, R83 ;  /* 0x00000053004f7202 */ /* 0x000fe20000000f00 */
[----:B------:R-:W-:Y:S01]  /*23d10*/  FFMA.FTZ R2, R244, R0, -R5 ;  /* 0x00000000f4027223 */ /* 0x000fe20000010805 */
[----:B------:R-:W-:Y:S01]  /*23d20*/  FADD.FTZ R6, R198, R6 ;  /* 0x00000006c6067221 */ /* 0x000fe20000010000 */
[----:B------:R4:W-:Y:S01]  /*23d30*/  MUFU.EX2 R83, R4 ;  /* 0x0000000400537308 */ /* 0x0009e20000000800 */
[----:B------:R-:W-:-:S02]  /*23d40*/  MOV R224, R211 ;  /* 0x000000d300e07202 */ /* 0x000fc40000000f00 */
[----:B------:R-:W-:Y:S01]  /*23d50*/  MOV R211, R82 ;  /* 0x0000005200d37202 */ /* 0x000fe20000000f00 */
[----:B------:R-:W-:-:S04]  /*23d60*/  FADD.FTZ R6, R202, R6 ;  /* 0x00000006ca067221 */ /* 0x000fc80000010000 */
[----:B------:R2:W-:Y:S01]  /*23d70*/  MUFU.EX2 R82, R2 ;  /* 0x0000000200527308 */ /* 0x0005e20000000800 */
[----:B------:R-:W-:Y:S01]  /*23d80*/  FADD.FTZ R6, R199, R6 ;  /* 0x00000006c7067221 */ /* 0x000fe20000010000 */
[----:B----4-:R-:W-:-:S04]  /*23d90*/  FADD.FTZ R4, R206, R7 ;  /* 0x00000007ce047221 */ /* 0x010fc80000010000 */
[----:B------:R-:W-:Y:S01]  /*23da0*/  FADD.FTZ R4, R207, R4 ;  /* 0x00000004cf047221 */ /* 0x000fe20000010000 */
[----:B--2---:R-:W-:Y:S01]  /*23db0*/  FFMA.FTZ R2, R233, R0, -R5 ;  /* 0x00000000e9027223 */ /* 0x004fe20000010805 */
[----:B------:R-:W-:-:S03]  /*23dc0*/  FADD.FTZ R6, R175, R6 ;  /* 0x00000006af067221 */ /* 0x000fc60000010000 */
[----:B------:R2:W4:Y:S01]  /*23dd0*/  MUFU.EX2 R81, R2 ;  /* 0x0000000200517308 */ /* 0x0005220000000800 */
[C---:B------:R-:W-:Y:S06]  /*23de0*/  HMMA.16816.F32 R40, R16.reuse, R12, R28 ;  /* 0x0000000c1028723c */ /* 0x040fec000000181c */
[----:B------:R-:W-:Y:S01]  /*23df0*/  HMMA.16816.F32 R32, R16, R14, R24 ;  /* 0x0000000e1020723c */ /* 0x000fe20000001818 */
[----:B--2---:R-:W-:Y:S01]  /*23e00*/  FADD.FTZ R2, R224, R4 ;  /* 0x00000004e0027221 */ /* 0x004fe20000010000 */
[----:B------:R-:W-:Y:S01]  /*23e10*/  FFMA.FTZ R4, R245, R0, -R5 ;  /* 0x00000000f5047223 */ /* 0x000fe20000010805 */
[----:B------:R-:W-:-:S02]  /*23e20*/  MOV R224, R218 ;  /* 0x000000da00e07202 */ /* 0x000fc40000000f00 */
[----:B------:R-:W-:Y:S01]  /*23e30*/  MOV R218, R212 ;  /* 0x000000d400da7202 */ /* 0x000fe20000000f00 */
[----:B------:R-:W-:Y:S01]  /*23e40*/  FADD.FTZ R2, R203, R2 ;  /* 0x00000002cb027221 */ /* 0x000fe20000010000 */
[----:B------:R-:W-:Y:S02]  /*23e50*/  MOV R212, R80 ;  /* 0x0000005000d47202 */ /* 0x000fe40000000f00 */
[----:B------:R2:W-:Y:S01]  /*23e60*/  MUFU.EX2 R80, R4 ;  /* 0x0000000400507308 */ /* 0x0005e20000000800 */
[----:B------:R-:W-:Y:S01]  /*23e70*/  HMMA.16816.F32 R72, R16, R36, R72 ;  /* 0x000000241048723c */ /* 0x000fe20000001848 */
[----:B------:R-:W-:-:S05]  /*23e80*/  FADD.FTZ R2, R211, R2 ;  /* 0x00000002d3027221 */ /* 0x000fca0000010000 */
[----:B---3--:R-:W-:Y:S01]  /*23e90*/  HMMA.16816.F32 R28, R16, R44, R68 ;  /* 0x0000002c101c723c */ /* 0x008fe20000001844 */
[----:B------:R-:W-:-:S05]  /*23ea0*/  FADD.FTZ R2, R224, R2 ;  /* 0x00000002e0027221 */ /* 0x000fca0000010000 */
[----:B------:R-:W-:Y:S01]  /*23eb0*/  HMMA.16816.F32 R24, R16, R46, R60 ;  /* 0x0000002e1018723c */ /* 0x000fe2000000183c */
[----:B--2---:R-:W-:-:S05]  /*23ec0*/  FADD.FTZ R4, R174, R6 ;  /* 0x00000006ae047221 */ /* 0x004fca0000010000 */
[----:B------:R-:W-:Y:S01]  /*23ed0*/  HMMA.16816.F32 R36, R16, R38, R56 ;  /* 0x000000261024723c */ /* 0x000fe20000001838 */
[----:B------:R-:W2:Y:S01]  /*23ee0*/  LDSM.16.MT88.4 R16, [R180+0xf800] ;  /* 0x00f80000b410783b */ /* 0x000ea20000004200 */
[----:B------:R-:W-:Y:S01]  /*23ef0*/  FADD.FTZ R4, R170, R4 ;  /* 0x00000004aa047221 */ /* 0x000fe20000010000 */
[----:B------:R-:W-:-:S03]  /*23f00*/  FADD.FTZ R2, R212, R2 ;  /* 0x00000002d4027221 */ /* 0x000fc60000010000 */
[----:B------:R-:W-:Y:S01]  /*23f10*/  FADD.FTZ R4, R158, R4 ;  /* 0x000000049e047221 */ /* 0x000fe20000010000 */
[----:B------:R-:W-:Y:S01]  /*23f20*/  FFMA.FTZ R6, R237, R0, -R5 ;  /* 0x00000000ed067223 */ /* 0x000fe20000010805 */
[----:B------:R-:W-:Y:S02]  /*23f30*/  MOV R211, R79 ;  /* 0x0000004f00d37202 */ /* 0x000fe40000000f00 */
[----:B------:R-:W-:Y:S01]  /*23f40*/  FADD.FTZ R4, R152, R4 ;  /* 0x0000000498047221 */ /* 0x000fe20000010000 */
[----:B------:R-:W-:Y:S01]  /*23f50*/  FADD.FTZ R2, R218, R2 ;  /* 0x00000002da027221 */ /* 0x000fe20000010000 */
[----:B------:R3:W4:Y:S02]  /*23f60*/  MUFU.EX2 R79, R6 ;  /* 0x00000006004f7308 */ /* 0x0007240000000800 */
[----:B------:R-:W-:Y:S01]  /*23f70*/  FADD.FTZ R4, R154, R4 ;  /* 0x000000049a047221 */ /* 0x000fe20000010000 */
[----:B------:R-:W-:Y:S01]  /*23f80*/  FADD.FTZ R2, R211, R2 ;  /* 0x00000002d3027221 */ /* 0x000fe20000010000 */
[----:B------:R-:W-:-:S02]  /*23f90*/  F2FP.F16.F32.PACK_AB R12, R93, R95 ;  /* 0x0000005f5d0c723e */ /* 0x000fc400000000ff */
[----:B------:R-:W-:Y:S01]  /*23fa0*/  F2FP.F16.F32.PACK_AB R13, R108, R109 ;  /* 0x0000006d6c0d723e */ /* 0x000fe200000000ff */
[----:B------:R-:W-:Y:S01]  /*23fb0*/  FADD.FTZ R7, R153, R4 ;  /* 0x0000000499077221 */ /* 0x000fe20000010000 */
[----:B------:R-:W-:Y:S02]  /*23fc0*/  F2FP.F16.F32.PACK_AB R14, R91, R92 ;  /* 0x0000005c5b0e723e */ /* 0x000fe400000000ff */
[----:B------:R-:W-:Y:S02]  /*23fd0*/  F2FP.F16.F32.PACK_AB R15, R102, R104 ;  /* 0x00000068660f723e */ /* 0x000fe400000000ff */
[----:B------:R-:W-:Y:S01]  /*23fe0*/  MOV R212, R78 ;  /* 0x0000004e00d47202 */ /* 0x000fe20000000f00 */
[-CC-:B---3--:R-:W-:Y:S01]  /*23ff0*/  FFMA.FTZ R6, R239, R0.reuse, -R3.reuse ;  /* 0x00000000ef067223 */ /* 0x188fe20000010803 */
[----:B------:R-:W-:-:S03]  /*24000*/  FFMA.FTZ R4, R249, R0, -R3 ;  /* 0x00000000f9047223 */ /* 0x000fc60000010803 */
[----:B------:R3:W4:Y:S01]  /*24010*/  MUFU.EX2 R78, R6 ;  /* 0x00000006004e7308 */ /* 0x0007220000000800 */
[C---:B-1----:R-:W-:Y:S06]  /*24020*/  HMMA.16816.F32 R44, R12.reuse, R22, R32 ;  /* 0x000000160c2c723c */ /* 0x042fec0000001820 */
[----:B------:R-:W-:Y:S01]  /*24030*/  HMMA.16816.F32 R32, R12, R8, R28 ;  /* 0x000000080c20723c */ /* 0x000fe2000000181c */
[----:B------:R1:W-:Y:S01]  /*24040*/  MUFU.EX2 R71, R4 ;  /* 0x0000000400477308 */ /* 0x0003e20000000800 */
[----:B---3--:R-:W-:Y:S01]  /*24050*/  FADD.FTZ R6, R214, R2 ;  /* 0x00000002d6067221 */ /* 0x008fe20000010000 */
[----:B------:R-:W-:-:S03]  /*24060*/  FADD.FTZ R2, R156, R7 ;  /* 0x000000079c027221 */ /* 0x000fc60000010000 */
[----:B------:R-:W-:Y:S01]  /*24070*/  HMMA.16816.F32 R28, R12, R10, R24 ;  /* 0x0000000a0c1c723c */ /* 0x000fe20000001818 */
[----:B------:R-:W3:Y:S01]  /*24080*/  LDSM.16.MT88.4 R24, [R179+0x10000] ;  /* 0x01000000b318783b */ /* 0x000ee20000004200 */
[----:B------:R-:W-:Y:S01]  /*24090*/  FADD.FTZ R6, R212, R6 ;  /* 0x00000006d4067221 */ /* 0x000fe20000010000 */
[----:B-1----:R-:W-:-:S03]  /*240a0*/  FADD.FTZ R4, R150, R2 ;  /* 0x0000000296047221 */ /* 0x002fc60000010000 */
        /* <DEDUP_REMOVED lines=11> */
[C---:B------:R-:W-:Y:S01]  /*24160*/  HMMA.16816.F32 R48, R12.reuse, R20, R40 ;  /* 0x000000140c30723c */ /* 0x040fe20000001828 */
[----:B------:R-:W4:Y:S01]  /*24170*/  LDSM.16.MT88.4 R40, [R181+0x10000] ;  /* 0x01000000b528783b */ /* 0x000f220000004200 */
[----:B------:R-:W-:Y:S01]  /*24180*/  FADD.FTZ R2, R205, R2 ;  /* 0x00000002cd027221 */ /* 0x000fe20000010000 */
[----:B------:R-:W-:Y:S02]  /*24190*/  FADD.FTZ R6, R142, R6 ;  /* 0x000000068e067221 */ /* 0x000fe40000010000 */
[----:B------:R-:W-:Y:S01]  /*241a0*/  LDSM.16.MT88.4 R20, [R178+0x10800] ;  /* 0x01080000b214783b */ /* 0x000fe20000004200 */
[----:B--2---:R-:W-:Y:S01]  /*241b0*/  HMMA.16816.F32 R72, R12, R16, R72 ;  /* 0x000000100c48723c */ /* 0x004fe20000001848 */
[----:B------:R-:W-:-:S05]  /*241c0*/  FADD.FTZ R2, R204, R2 ;  /* 0x00000002cc027221 */ /* 0x000fca0000010000 */
[----:B------:R-:W-:Y:S01]  /*241d0*/  HMMA.16816.F32 R16, R12, R18, R36 ;  /* 0x000000120c10723c */ /* 0x000fe20000001824 */
[----:B------:R-:W2:Y:S01]  /*241e0*/  LDSM.16.MT88.4 R12, [R180+0x10000] ;  /* 0x01000000b40c783b */ /* 0x000ea20000004200 */
[----:B------:R-:W-:Y:S01]  /*241f0*/  FADD.FTZ R6, R141, R6 ;  /* 0x000000068d067221 */ /* 0x000fe20000010000 */
[----:B------:R-:W-:Y:S01]  /*24200*/  FADD.FTZ R2, R173, R2 ;  /* 0x00000002ad027221 */ /* 0x000fe20000010000 */
[----:B------:R-:W-:Y:S02]  /*24210*/  FFMA.FTZ R4, R208, R0, -R3 ;  /* 0x00000000d0047223 */ /* 0x000fe40000010803 */
[----:B------:R-:W-:Y:S01]  /*24220*/  FADD.FTZ R6, R140, R6 ;  /* 0x000000068c067221 */ /* 0x000fe20000010000 */
[----:B------:R-:W-:Y:S01]  /*24230*/  FADD.FTZ R2, R200, R2 ;  /* 0x00000002c8027221 */ /* 0x000fe20000010000 */
[----:B------:R3:W-:Y:S02]  /*24240*/  MUFU.EX2 R70, R4 ;  /* 0x0000000400467308 */ /* 0x0007e40000000800 */
[----:B------:R-:W-:Y:S01]  /*24250*/  FADD.FTZ R6, R136, R6 ;  /* 0x0000000688067221 */ /* 0x000fe20000010000 */
[----:B------:R-:W-:Y:S01]  /*24260*/  F2FP.F16.F32.PACK_AB R8, R87, R88 ;  /* 0x000000585708723e */ /* 0x000fe200000000ff */
[----:B------:R-:W-:Y:S01]  /*24270*/  FADD.FTZ R2, R197, R2 ;  /* 0x00000002c5027221 */ /* 0x000fe20000010000 */
[----:B------:R-:W-:Y:S01]  /*24280*/  F2FP.F16.F32.PACK_AB R9, R96, R100 ;  /* 0x000000646009723e */ /* 0x000fe200000000ff */
[----:B------:R-:W-:Y:S01]  /*24290*/  FADD.FTZ R6, R135, R6 ;  /* 0x0000000687067221 */ /* 0x000fe20000010000 */
[----:B------:R-:W-:-:S02]  /*242a0*/  F2FP.F16.F32.PACK_AB R10, R85, R86 ;  /* 0x00000056550a723e */ /* 0x000fc400000000ff */
[----:B------:R-:W-:Y:S01]  /*242b0*/  F2FP.F16.F32.PACK_AB R11, R90, R94 ;  /* 0x0000005e5a0b723e */ /* 0x000fe200000000ff */
[----:B------:R-:W-:Y:S01]  /*242c0*/  FADD.FTZ R2, R196, R2 ;  /* 0x00000002c4027221 */ /* 0x000fe20000010000 */
[----:B------:R-:W-:Y:S01]  /*242d0*/  FADD.FTZ R6, R134, R6 ;  /* 0x0000000686067221 */ /* 0x000fe20000010000 */
[----:B---3--:R-:W-:-:S04]  /*242e0*/  FFMA.FTZ R4, R168, R0, -R5 ;  /* 0x00000000a8047223 */ /* 0x008fc80000010805 */
[----:B------:R3:W-:Y:S01]  /*242f0*/  MUFU.EX2 R68, R4 ;  /* 0x0000000400447308 */ /* 0x0007e20000000800 */
[----:B------:R-:W-:Y:S01]  /*24300*/  HMMA.16816.F32 R36, R8, R24, R32 ;  /* 0x000000180824723c */ /* 0x000fe20000001820 */
[----:B------:R-:W-:Y:S01]  /*24310*/  FADD.FTZ R2, R161, R2 ;  /* 0x00000002a1027221 */ /* 0x000fe20000010000 */
[----:B------:R-:W-:-:S04]  /*24320*/  FADD.FTZ R6, R131, R6 ;  /* 0x0000000683067221 */ /* 0x000fc80000010000 */
[----:B-1----:R-:W-:Y:S01]  /*24330*/  HMMA.16816.F32 R64, R8, R52, R64 ;  /* 0x000000340840723c */ /* 0x002fe20000001840 */
[----:B------:R-:W-:-:S05]  /*24340*/  FADD.FTZ R2, R160, R2 ;  /* 0x00000002a0027221 */ /* 0x000fca0000010000 */
[----:B------:R-:W-:Y:S01]  /*24350*/  HMMA.16816.F32 R56, R8, R54, R56 ;  /* 0x000000360838723c */ /* 0x000fe20000001838 */
[----:B---3--:R-:W-:-:S05]  /*24360*/  FFMA.FTZ R4, R246, R0, -R5 ;  /* 0x00000000f6047223 */ /* 0x008fca0000010805 */
[----:B------:R-:W-:Y:S01]  /*24370*/  HMMA.16816.F32 R32, R8, R26, R28 ;  /* 0x0000001a0820723c */ /* 0x000fe2000000181c */
[----:B------:R-:W1:Y:S01]  /*24380*/  LDSM.16.MT88.4 R24, [R181+0x10800] ;  /* 0x01080000b518783b */ /* 0x000e620000004200 */
[----:B------:R3:W1:Y:S01]  /*24390*/  MUFU.EX2 R63, R4 ;  /* 0x00000004003f7308 */ /* 0x0006620000000800 */
[----:B------:R-:W-:Y:S01]  /*243a0*/  FADD.FTZ R6, R127, R6 ;  /* 0x000000067f067221 */ /* 0x000fe20000010000 */
[----:B------:R-:W-:-:S03]  /*243b0*/  FADD.FTZ R2, R159, R2 ;  /* 0x000000029f027221 */ /* 0x000fc60000010000 */
[----:B------:R-:W-:Y:S01]  /*243c0*/  FADD.FTZ R6, R126, R6 ;  /* 0x000000067e067221 */ /* 0x000fe20000010000 */
[----:B------:R-:W-:Y:S01]  /*243d0*/  FADD.FTZ R2, R157, R2 ;  /* 0x000000029d027221 */ /* 0x000fe20000010000 */
[----:B---3--:R-:W-:-:S04]  /*243e0*/  FFMA.FTZ R4, R162, R0, -R5 ;  /* 0x00000000a2047223 */ /* 0x008fc80000010805 */
[----:B------:R3:W-:Y:S01]  /*243f0*/  MUFU.EX2 R62, R4 ;  /* 0x00000004003e7308 */ /* 0x0007e20000000800 */
[----:B------:R-:W-:Y:S01]  /*24400*/  FADD.FTZ R6, R125, R6 ;  /* 0x000000067d067221 */ /* 0x000fe20000010000 */
[----:B----4-:R-:W-:Y:S03]  /*24410*/  HMMA.16816.F32 R48, R8, R40, R48 ;  /* 0x000000280830723c */ /* 0x010fe60000001830 */
[----:B------:R-:W-:-:S03]  /*24420*/  FADD.FTZ R6, R124, R6 ;  /* 0x000000067c067221 */ /* 0x000fc60000010000 */
[----:B------:R-:W-:Y:S01]  /*24430*/  HMMA.16816.F32 R44, R8, R42, R44 ;  /* 0x0000002a082c723c */ /* 0x000fe2000000182c */
[----:B---3--:R-:W-:-:S04]  /*24440*/  FFMA.FTZ R4, R247, R0, -R5 ;  /* 0x00000000f7047223 */ /* 0x008fc80000010805 */
[----:B------:R3:W-:Y:S01]  /*24450*/  MUFU.EX2 R61, R4 ;  /* 0x00000004003d7308 */ /* 0x0007e20000000800 */
[----:B--2---:R-:W-:Y:S01]  /*24460*/  HMMA.16816.F32 R40, R8, R12, R72 ;  /* 0x0000000c0828723c */ /* 0x004fe20000001848 */
[----:B------:R-:W-:-:S05]  /*24470*/  FADD.FTZ R6, R118, R6 ;  /* 0x0000000676067221 */ /* 0x000fca0000010000 */
[----:B------:R-:W-:Y:S01]  /*24480*/  HMMA.16816.F32 R28, R8, R14, R16 ;  /* 0x0000000e081c723c */ /* 0x000fe20000001810 */
[----:B------:R-:W2:Y:S04]  /*24490*/  LDSM.16.MT88.4 R12, [R179+0x10800] ;  /* 0x01080000b30c783b */ /* 0x000ea80000004200 */
[----:B------:R-:W4:Y:S01]  /*244a0*/  LDSM.16.MT88.4 R16, [R180+0x10800] ;  /* 0x01080000b410783b */ /* 0x000f220000004200 */
[----:B---3--:R-:W-:Y:S01]  /*244b0*/  FFMA.FTZ R4, R248, R0, -R3 ;  /* 0x00000000f8047223 */ /* 0x008fe20000010803 */
[----:B------:R-:W-:-:S03]  /*244c0*/  F2FP.F16.F32.PACK_AB R8, R81, R82 ;  /* 0x000000525108723e */ /* 0x000fc600000000ff */
[----:B------:R3:W-:Y:S01]  /*244d0*/  MUFU.EX2 R60, R4 ;  /* 0x00000004003c7308 */ /* 0x0007e20000000800 */
[----:B------:R-:W-:Y:S02]  /*244e0*/  F2FP.F16.F32.PACK_AB R9, R84, R89 ;  /* 0x000000595409723e */ /* 0x000fe400000000ff */
[----:B------:R-:W-:Y:S02]  /*244f0*/  F2FP.F16.F32.PACK_AB R10, R79, R80 ;  /* 0x000000504f0a723e */ /* 0x000fe400000000ff */
[----:B------:R-:W-:Y:S01]  /*24500*/  F2FP.F16.F32.PACK_AB R11, R78, R83 ;  /* 0x000000534e0b723e */ /* 0x000fe200000000ff */
[----:B---3--:R-:W-:Y:S01]  /*24510*/  FADD.FTZ R4, R155, R2 ;  /* 0x000000029b047221 */ /* 0x008fe20000010000 */
[----:B------:R-:W-:-:S05]  /*24520*/  FFMA.FTZ R2, R164, R0, -R3 ;  /* 0x00000000a4027223 */ /* 0x000fca0000010803 */
[C---:B------:R-:W-:Y:S01]  /*24530*/  HMMA.16816.F32 R64, R8.reuse, R20, R64 ;  /* 0x000000140840723c */ /* 0x040fe20000001840 */
[----:B------:R-:W-:Y:S01]  /*24540*/  FFMA.FTZ R7, R243, R0, -R3 ;  /* 0x00000000f3077223 */ /* 0x000fe20000010803 */
[----:B------:R-:W-:Y:S01]  /*24550*/  FADD.FTZ R4, R151, R4 ;  /* 0x0000000497047221 */ /* 0x000fe20000010000 */
[----:B------:R3:W-:Y:S01]  /*24560*/  MUFU.EX2 R55, R2 ;  /* 0x0000000200377308 */ /* 0x0007e20000000800 */
[----:B------:R-:W-:Y:S01]  /*24570*/  MOV R168, R172 ;  /* 0x000000ac00a87202 */ /* 0x000fe20000000f00 */
[----:B------:R-:W-:Y:S01]  /*24580*/  LDSM.16.MT88.4 R152, [R181+0x11800] ;  /* 0x01180000b598783b */ /* 0x000fe20000004200 */
[----:B------:R-:W-:Y:S03]  /*24590*/  HMMA.16816.F32 R56, R8, R22, R56 ;  /* 0x000000160838723c */ /* 0x000fe60000001838 */
[----:B------:R-:W4:Y:S01]  /*245a0*/  LDSM.16.MT88.4 R20, [R181+0x11000] ;  /* 0x01100000b514783b */ /* 0x000f220000004200 */
[----:B---3--:R-:W-:Y:S01]  /*245b0*/  FADD.FTZ R2, R149, R4 ;  /* 0x0000000495027221 */ /* 0x008fe20000010000 */
[----:B------:R-:W-:-:S03]  /*245c0*/  FADD.FTZ R4, R120, R6 ;  /* 0x0000000678047221 */ /* 0x000fc60000010000 */
[----:B------:R-:W-:Y:S01]  /*245d0*/  FADD.FTZ R2, R145, R2 ;  /* 0x0000000291027221 */ /* 0x000fe20000010000 */
[----:B------:R-:W-:-:S03]  /*245e0*/  FADD.FTZ R4, R119, R4 ;  /* 0x0000000477047221 */ /* 0x000fc60000010000 */
[----:B------:R-:W-:Y:S01]  /*245f0*/  FADD.FTZ R2, R144, R2 ;  /* 0x0000000290027221 */ /* 0x000fe20000010000 */
[----:B------:R-:W-:Y:S01]  /*24600*/  FADD.FTZ R4, R117, R4 ;  /* 0x0000000475047221 */ /* 0x000fe20000010000 */
[----:B------:R-:W3:Y:S01]  /*24610*/  MUFU.EX2 R69, R7 ;  /* 0x0000000700457308 */ /* 0x000ee20000000800 */
[C---:B-1----:R-:W-:Y:S01]  /*24620*/  HMMA.16816.F32 R48, R8.reuse, R24, R48 ;  /* 0x000000180830723c */ /* 0x042fe20000001830 */
[----:B------:R-:W-:Y:S01]  /*24630*/  FADD.FTZ R2, R139, R2 ;  /* 0x000000028b027221 */ /* 0x000fe20000010000 */
[----:B------:R-:W-:Y:S01]  /*24640*/  FADD.FTZ R4, R114, R4 ;  /* 0x0000000472047221 */ /* 0x000fe20000010000 */
[----:B------:R-:W-:Y:S01]  /*24650*/  MOV R173, R163 ;  /* 0x000000a300ad7202 */ /* 0x000fe20000000f00 */
[----:B------:R-:W-:Y:S01]  /*24660*/  FFMA.FTZ R6, R168, R0, -R3 ;  /* 0x00000000a8067223 */ /* 0x000fe20000010803 */
[----:B------:R-:W-:Y:S01]  /*24670*/  FADD.FTZ R2, R138, R2 ;  /* 0x000000028a027221 */ /* 0x000fe20000010000 */
[----:B------:R-:W-:Y:S01]  /*24680*/  FADD.FTZ R4, R112, R4 ;  /* 0x0000000470047221 */ /* 0x000fe20000010000 */
[C---:B------:R-:W-:Y:S01]  /*24690*/  HMMA.16816.F32 R44, R8.reuse, R26, R44 ;  /* 0x0000001a082c723c */ /* 0x040fe2000000182c */
[----:B------:R1:W-:Y:S01]  /*246a0*/  MUFU.EX2 R53, R6 ;  /* 0x0000000600357308 */ /* 0x0003e20000000800 */
[----:B------:R-:W-:Y:S01]  /*246b0*/  FADD.FTZ R2, R137, R2 ;  /* 0x0000000289027221 */ /* 0x000fe20000010000 */
[----:B------:R-:W-:Y:S01]  /*246c0*/  FADD.FTZ R4, R111, R4 ;  /* 0x000000046f047221 */ /* 0x000fe20000010000 */
[----:B------:R-:W-:Y:S01]  /*246d0*/  MOV R162, R167 ;  /* 0x000000a700a27202 */ /* 0x000fe20000000f00 */
[----:B------:R-:W3:Y:S01]  /*246e0*/  LDSM.16.MT88.4 R24, [R178+0x11000] ;  /* 0x01100000b218783b */ /* 0x000ee20000004200 */
[----:B------:R-:W-:Y:S01]  /*246f0*/  FADD.FTZ R2, R130, R2 ;  /* 0x0000000282027221 */ /* 0x000fe20000010000 */
[----:B------:R-:W-:Y:S01]  /*24700*/  FADD.FTZ R4, R110, R4 ;  /* 0x000000046e047221 */ /* 0x000fe20000010000 */
[C---:B--2---:R-:W-:Y:S06]  /*24710*/  HMMA.16816.F32 R36, R8.reuse, R12, R36 ;  /* 0x0000000c0824723c */ /* 0x044fec0000001824 */
[----:B------:R-:W-:Y:S01]  /*24720*/  HMMA.16816.F32 R32, R8, R14, R32 ;  /* 0x0000000e0820723c */ /* 0x000fe20000001820 */
[----:B------:R-:W-:Y:S01]  /*24730*/  FADD.FTZ R2, R129, R2 ;  /* 0x0000000281027221 */ /* 0x000fe20000010000 */
[----:B------:R-:W-:-:S04]  /*24740*/  FADD.FTZ R4, R107, R4 ;  /* 0x000000046b047221 */ /* 0x000fc80000010000 */
[----:B----4-:R-:W-:Y:S01]  /*24750*/  HMMA.16816.F32 R40, R8, R16, R40 ;  /* 0x000000100828723c */ /* 0x010fe20000001828 */
[----:B------:R-:W-:Y:S01]  /*24760*/  FADD.FTZ R2, R128, R2 ;  /* 0x0000000280027221 */ /* 0x000fe20000010000 */
[----:B-1----:R-:W-:Y:S01]  /*24770*/  FFMA.FTZ R6, R173, R0, -R5 ;  /* 0x00000000ad067223 */ /* 0x002fe20000010805 */
[----:B------:R-:W-:-:S03]  /*24780*/  FADD.FTZ R4, R106, R4 ;  /* 0x000000046a047221 */ /* 0x000fc60000010000 */
[----:B------:R-:W-:Y:S01]  /*24790*/  HMMA.16816.F32 R28, R8, R18, R28 ;  /* 0x00000012081c723c */ /* 0x000fe2000000181c */
[----:B------:R-:W-:Y:S01]  /*247a0*/  FADD.FTZ R2, R123, R2 ;  /* 0x000000027b027221 */ /* 0x000fe20000010000 */
[----:B------:R1:W2:Y:S01]  /*247b0*/  MUFU.EX2 R52, R6 ;  /* 0x0000000600347308 */ /* 0x0002a20000000800 */
[----:B------:R-:W-:Y:S01]  /*247c0*/  FADD.FTZ R4, R105, R4 ;  /* 0x0000000469047221 */ /* 0x000fe20000010000 */
[----:B------:R-:W-:Y:S02]  /*247d0*/  MOV R163, R166 ;  /* 0x000000a600a37202 */ /* 0x000fe40000000f00 */
[----:B------:R-:W-:Y:S01]  /*247e0*/  MOV R172, R165 ;  /* 0x000000a500ac7202 */ /* 0x000fe20000000f00 */
[----:B------:R-:W-:Y:S01]  /*247f0*/  FFMA.FTZ R7, R250, R0, -R3 ;  /* 0x00000000fa077223 */ /* 0x000fe20000010803 */
[----:B------:R-:W-:Y:S01]  /*24800*/  F2FP.F16.F32.PACK_AB R8, R63, R68 ;  /* 0x000000443f08723e */ /* 0x000fe200000000ff */
[----:B------:R-:W-:Y:S01]  /*24810*/  LDSM.16.MT88.4 R12, [R180+0x11000] ;  /* 0x01100000b40c783b */ /* 0x000fe20000004200 */
[----:B---3--:R-:W-:-:S02]  /*24820*/  F2FP.F16.F32.PACK_AB R9, R69, R71 ;  /* 0x000000474509723e */ /* 0x008fc400000000ff */
[----:B------:R-:W-:Y:S01]  /*24830*/  F2FP.F16.F32.PACK_AB R10, R61, R62 ;  /* 0x0000003e3d0a723e */ /* 0x000fe200000000ff */
[----:B------:R-:W-:Y:S01]  /*24840*/  LDSM.16.MT88.4 R144, [R179+0x11800] ;  /* 0x01180000b390783b */ /* 0x000fe20000004200 */
[----:B------:R-:W-:Y:S01]  /*24850*/  F2FP.F16.F32.PACK_AB R11, R60, R70 ;  /* 0x000000463c0b723e */ /* 0x000fe200000000ff */
[----:B------:R-:W-:Y:S01]  /*24860*/  FADD.FTZ R2, R122, R2 ;  /* 0x000000027a027221 */ /* 0x000fe20000010000 */
[----:B------:R-:W-:Y:S01]  /*24870*/  FADD.FTZ R4, R103, R4 ;  /* 0x0000000467047221 */ /* 0x000fe20000010000 */
[----:B------:R-:W3:Y:S01]  /*24880*/  LDSM.16.MT88.4 R16, [R179+0x11000] ;  /* 0x01100000b310783b */ /* 0x000ee20000004200 */
[----:B-1----:R-:W-:-:S03]  /*24890*/  FFMA.FTZ R6, R162, R0, -R5 ;  /* 0x00000000a2067223 */ /* 0x002fc60000010805 */
[----:B------:R-:W-:Y:S01]  /*248a0*/  HMMA.16816.F32 R156, R8, R20, R48 ;  /* 0x00000014089c723c */ /* 0x000fe20000001830 */
[----:B------:R1:W-:Y:S01]  /*248b0*/  MUFU.EX2 R48, R6 ;  /* 0x0000000600307308 */ /* 0x0003e20000000800 */
[----:B------:R-:W-:Y:S01]  /*248c0*/  FADD.FTZ R2, R121, R2 ;  /* 0x0000000279027221 */ /* 0x000fe20000010000 */
[-C--:B------:R-:W-:Y:S01]  /*248d0*/  FFMA.FTZ R3, R201, R0.reuse, -R3 ;  /* 0x00000000c9037223 */ /* 0x080fe20000010803 */
[-CC-:B-1----:R-:W-:Y:S01]  /*248e0*/  FFMA.FTZ R6, R163, R0.reuse, -R5.reuse ;  /* 0x00000000a3067223 */ /* 0x182fe20000010805 */
[----:B------:R-:W-:Y:S01]  /*248f0*/  FFMA.FTZ R5, R172, R0, -R5 ;  /* 0x00000000ac057223 */ /* 0x000fe20000010805 */
[----:B------:R-:W-:Y:S01]  /*24900*/  FADD.FTZ R0, R99, R4 ;  /* 0x0000000463007221 */ /* 0x000fe20000010000 */
[----:B------:R-:W-:Y:S02]  /*24910*/  FADD.FTZ R4, R116, R2 ;  /* 0x0000000274047221 */ /* 0x000fe40000010000 */
[----:B------:R-:W1:Y:S01]  /*24920*/  MUFU.EX2 R54, R7 ;  /* 0x0000000700367308 */ /* 0x000e620000000800 */
[----:B------:R-:W4:Y:S01]  /*24930*/  LDSM.16.MT88.4 R160, [R178+0x11800] ;  /* 0x01180000b2a0783b */ /* 0x000f220000004200 */
        /* <DEDUP_REMOVED lines=26> */
[----:B------:R-:W4:Y:S02]  /*24ae0*/  MUFU.EX2 R21, R6 ;  /* 0x0000000600157308 */ /* 0x000f240000000800 */
[----:B------:R-:W-:Y:S01]  /*24af0*/  FADD.FTZ R2, R80, R2 ;  /* 0x0000000250027221 */ /* 0x000fe20000010000 */
[----:B------:R-:W-:-:S05]  /*24b00*/  FADD.FTZ R0, R78, R0 ;  /* 0x000000004e007221 */ /* 0x000fca0000010000 */
[----:B------:R2:W4:Y:S01]  /*24b10*/  MUFU.EX2 R20, R5 ;  /* 0x0000000500147308 */ /* 0x0005220000000800 */
[----:B------:R-:W-:Y:S01]  /*24b20*/  FADD.FTZ R2, R79, R2 ;  /* 0x000000024f027221 */ /* 0x000fe20000010000 */
[----:B------:R-:W-:-:S03]  /*24b30*/  FADD.FTZ R0, R71, R0 ;  /* 0x0000000047007221 */ /* 0x000fc60000010000 */
[----:B------:R-:W-:Y:S01]  /*24b40*/  FADD.FTZ R2, R68, R2 ;  /* 0x0000000244027221 */ /* 0x000fe20000010000 */
[----:B------:R-:W-:Y:S01]  /*24b50*/  FADD.FTZ R0, R69, R0 ;  /* 0x0000000045007221 */ /* 0x000fe20000010000 */
[----:B--2---:R-:W2:Y:S02]  /*24b60*/  LDSM.16.MT88.4 R4, [R180+0x11800] ;  /* 0x01180000b404783b */ /* 0x004ea40000004200 */
[----:B------:R-:W-:Y:S01]  /*24b70*/  FADD.FTZ R2, R63, R2 ;  /* 0x000000023f027221 */ /* 0x000fe20000010000 */
[----:B------:R-:W-:Y:S01]  /*24b80*/  FADD.FTZ R0, R70, R0 ;  /* 0x0000000046007221 */ /* 0x000fe20000010000 */
[----:B------:R-:W-:Y:S01]  /*24b90*/  HMMA.16816.F32 R164, R8, R24, R64 ;  /* 0x0000001808a4723c */ /* 0x000fe20000001840 */
[----:B------:R-:W4:Y:S01]  /*24ba0*/  MUFU.EX2 R3, R3 ;  /* 0x0000000300037308 */ /* 0x000f220000000800 */
[----:B------:R-:W-:Y:S01]  /*24bb0*/  FADD.FTZ R2, R62, R2 ;  /* 0x000000023e027221 */ /* 0x000fe20000010000 */
[----:B------:R-:W-:-:S03]  /*24bc0*/  FADD.FTZ R0, R60, R0 ;  /* 0x000000003c007221 */ /* 0x000fc60000010000 */
[----:B---3--:R-:W-:Y:S01]  /*24bd0*/  HMMA.16816.F32 R148, R8, R16, R36 ;  /* 0x000000100894723c */ /* 0x008fe20000001824 */
[----:B------:R-:W-:-:S05]  /*24be0*/  FADD.FTZ R2, R61, R2 ;  /* 0x000000023d027221 */ /* 0x000fca0000010000 */
[----:B------:R-:W-:Y:S01]  /*24bf0*/  HMMA.16816.F32 R24, R8, R26, R56 ;  /* 0x0000001a0818723c */ /* 0x000fe20000001838 */
[----:B------:R-:W-:-:S05]  /*24c00*/  FADD.FTZ R0, R55, R0 ;  /* 0x0000000037007221 */ /* 0x000fca0000010000 */
[C---:B------:R-:W-:Y:S06]  /*24c10*/  HMMA.16816.F32 R44, R8.reuse, R22, R44 ;  /* 0x00000016082c723c */ /* 0x040fec000000182c */
[C---:B------:R-:W-:Y:S06]  /*24c20*/  HMMA.16816.F32 R16, R8.reuse, R18, R32 ;  /* 0x000000120810723c */ /* 0x040fec0000001820 */
[----:B------:R-:W-:Y:S01]  /*24c30*/  HMMA.16816.F32 R40, R8, R12, R40 ;  /* 0x0000000c0828723c */ /* 0x000fe20000001828 */
[----:B------:R-:W-:-:S05]  /*24c40*/  FADD.FTZ R2, R52, R2 ;  /* 0x0000000234027221 */ /* 0x000fca0000010000 */
[----:B------:R-:W-:Y:S01]  /*24c50*/  HMMA.16816.F32 R28, R8, R14, R28 ;  /* 0x0000000e081c723c */ /* 0x000fe2000000181c */
[----:B-1----:R-:W-:Y:S01]  /*24c60*/  FADD.FTZ R0, R54, R0 ;  /* 0x0000000036007221 */ /* 0x002fe20000010000 */
[----:B------:R-:W-:-:S03]  /*24c70*/  FADD.FTZ R2, R48, R2 ;  /* 0x0000000230027221 */ /* 0x000fc60000010000 */
[----:B------:R-:W-:Y:S01]  /*24c80*/  FADD.FTZ R0, R53, R0 ;  /* 0x0000000035007221 */ /* 0x000fe20000010000 */
[----:B----4-:R-:W-:Y:S01]  /*24c90*/  FADD.FTZ R2, R21, R2 ;  /* 0x0000000215027221 */ /* 0x010fe20000010000 */
[----:B------:R-:W-:Y:S02]  /*24ca0*/  F2FP.F16.F32.PACK_AB R136, R48, R52 ;  /* 0x000000343088723e */ /* 0x000fe400000000ff */
[----:B------:R-:W-:Y:S02]  /*24cb0*/  F2FP.F16.F32.PACK_AB R137, R54, R55 ;  /* 0x000000373689723e */ /* 0x000fe400000000ff */
[C---:B------:R-:W-:Y:S02]  /*24cc0*/  F2FP.F16.F32.PACK_AB R138, R20.reuse, R21 ;  /* 0x00000015148a723e */ /* 0x040fe400000000ff */
[C---:B------:R-:W-:Y:S01]  /*24cd0*/  F2FP.F16.F32.PACK_AB R139, R3.reuse, R53 ;  /* 0x00000035038b723e */ /* 0x040fe200000000ff */
[----:B------:R-:W-:Y:S01]  /*24ce0*/  FADD.FTZ R3, R3, R0 ;  /* 0x0000000003037221 */ /* 0x000fe20000010000 */
[----:B------:R-:W-:-:S04]  /*24cf0*/  FADD.FTZ R0, R20, R2 ;  /* 0x0000000214007221 */ /* 0x000fc80000010000 */
[----:B------:R3:W-:Y:S01]  /*24d00*/  STL [R1], R3 ;  /* 0x0000000301007387 */ /* 0x0007e20000100800 */
[C---:B------:R-:W-:Y:S03]  /*24d10*/  HMMA.16816.F32 R164, R136.reuse, R160, R164 ;  /* 0x000000a088a4723c */ /* 0x040fe600000018a4 */
[----:B------:R3:W-:Y:S03]  /*24d20*/  STL [R1+0x4], R0 ;  /* 0x0000040001007387 */ /* 0x0007e60000100800 */
[C---:B------:R-:W-:Y:S06]  /*24d30*/  HMMA.16816.F32 R156, R136.reuse, R152, R156 ;  /* 0x00000098889c723c */ /* 0x040fec000000189c */
[C---:B------:R-:W-:Y:S06]  /*24d40*/  HMMA.16816.F32 R148, R136.reuse, R144, R148 ;  /* 0x000000908894723c */ /* 0x040fec0000001894 */
[C---:B------:R-:W-:Y:S06]  /*24d50*/  HMMA.16816.F32 R160, R136.reuse, R162, R24 ;  /* 0x000000a288a0723c */ /* 0x040fec0000001818 */
[C---:B------:R-:W-:Y:S06]  /*24d60*/  HMMA.16816.F32 R152, R136.reuse, R154, R44 ;  /* 0x0000009a8898723c */ /* 0x040fec000000182c */
[C---:B------:R-:W-:Y:S06]  /*24d70*/  HMMA.16816.F32 R144, R136.reuse, R146, R16 ;  /* 0x000000928890723c */ /* 0x040fec0000001810 */
[C---:B--2---:R-:W-:Y:S06]  /*24d80*/  HMMA.16816.F32 R140, R136.reuse, R4, R40 ;  /* 0x00000004888c723c */ /* 0x044fec0000001828 */
[----:B------:R-:W-:Y:S01]  /*24d90*/  HMMA.16816.F32 R136, R136, R6, R28 ;  /* 0x000000068888723c */ /* 0x000fe2000000181c */
[----:B------:R-:W-:-:S02]  /*24da0*/  MOV R39, R77 ;  /* 0x0000004d00277202 */ /* 0x000fc40000000f00 */
[----:B---3--:R-:W-:-:S15]  /*24db0*/  MOV R38, R76 ;  /* 0x0000004c00267202 */ /* 0x008fde0000000f00 */
[----:B------:R-:W-:-:S06]  /*24dc0*/  NOP ;  /* 0x0000000000007918 */ /* 0x000fcc0000000000 */
.L_x_1169:
[----:B------:R-:W-:-:S13]  /*24dd0*/  ISETP.GE.AND P0, PT, R252, 0x1, PT ;  /* 0x00000001fc00780c */ /* 0x000fda0003f06270 */
[----:B------:R-:W-:Y:S05]  /*24de0*/  @!P0 BRA `(.L_x_1180) ;  /* 0x0000006c00388947 */ /* 0x000fea0003800000 */
[----:B------:R-:W2:Y:S04]  /*24df0*/  LDL R24, [R1+0xc] ;  /* 0x00000c0001187983 */ /* 0x000ea80000100800 */
[----:B------:R-:W3:Y:S01]  /*24e00*/  LDL R23, [R1+0x8] ;  /* 0x0000080001177983 */ /* 0x000ee20000100800 */
[C---:B------:R-:W-:Y:S01]  /*24e10*/  IMAD.WIDE.U32 R44, R190.reuse, 0x30, RZ ;  /* 0x00000030be2c7825 */ /* 0x040fe200078e00ff */
[----:B------:R-:W-:Y:S02]  /*24e20*/  MOV R134, R39 ;  /* 0x0000002700867202 */ /* 0x000fe40000000f00 */
[----:B------:R-:W-:Y:S01]  /*24e30*/  MOV R135, R38 ;  /* 0x0000002600877202 */ /* 0x000fe20000000f00 */
        /* <DEDUP_REMOVED lines=8> */
[C---:B------:R-:W-:Y:S02]  /*24ec0*/  IMAD R11, R191.reuse, 0x30, RZ ;  /* 0x00000030bf0b7824 */ /* 0x040fe400078e02ff */
[C---:B------:R-:W-:Y:S02]  /*24ed0*/  IMAD R10, R191.reuse, 0x50, RZ ;  /* 0x00000050bf0a7824 */ /* 0x040fe400078e02ff */
[----:B------:R-:W-:Y:S01]  /*24ee0*/  IMAD R9, R191, 0x60, RZ ;  /* 0x00000060bf097824 */ /* 0x000fe200078e02ff */
[----:B------:R-:W-:Y:S01]  /*24ef0*/  IADD3 R11, R11, R45, RZ ;  /* 0x0000002d0b0b7210 */ /* 0x000fe20007ffe0ff */
[C---:B------:R-:W-:Y:S01]  /*24f00*/  IMAD R8, R191.reuse, 0x70, RZ ;  /* 0x00000070bf087824 */ /* 0x040fe200078e02ff */
[----:B------:R-:W-:Y:S01]  /*24f10*/  IADD3 R10, R10, R43, RZ ;  /* 0x0000002b0a0a7210 */ /* 0x000fe20007ffe0ff */
[----:B------:R-:W-:Y:S01]  /*24f20*/  IMAD R7, R191, 0x90, RZ ;  /* 0x00000090bf077824 */ /* 0x000fe200078e02ff */
[----:B------:R-:W-:Y:S01]  /*24f30*/  IADD3 R9, R9, R41, RZ ;  /* 0x0000002909097210 */ /* 0x000fe20007ffe0ff */
[C---:B------:R-:W-:Y:S01]  /*24f40*/  IMAD R6, R191.reuse, 0xa0, RZ ;  /* 0x000000a0bf067824 */ /* 0x040fe200078e02ff */
[----:B------:R-:W-:Y:S01]  /*24f50*/  IADD3 R8, R8, R39, RZ ;  /* 0x0000002708087210 */ /* 0x000fe20007ffe0ff */
[----:B------:R-:W-:Y:S01]  /*24f60*/  IMAD R5, R191, 0xb0, RZ ;  /* 0x000000b0bf057824 */ /* 0x000fe200078e02ff */
[----:B------:R-:W-:Y:S01]  /*24f70*/  IADD3 R7, R7, R37, RZ ;  /* 0x0000002507077210 */ /* 0x000fe20007ffe0ff */
[C---:B-1----:R-:W-:Y:S01]  /*24f80*/  IMAD R4, R191.reuse, 0xc0, RZ ;  /* 0x000000c0bf047824 */ /* 0x042fe200078e02ff */
[----:B------:R-:W-:Y:S01]  /*24f90*/  IADD3 R6, R6, R35, RZ ;  /* 0x0000002306067210 */ /* 0x000fe20007ffe0ff */
[----:B------:R-:W-:Y:S01]  /*24fa0*/  IMAD R3, R191, 0xd0, RZ ;  /* 0x000000d0bf037824 */ /* 0x000fe200078e02ff */
[----:B------:R-:W-:Y:S01]  /*24fb0*/  IADD3 R5, R5, R33, RZ ;  /* 0x0000002105057210 */ /* 0x000fe20007ffe0ff */
[C---:B------:R-:W-:Y:S01]  /*24fc0*/  IMAD R0, R191.reuse, 0xf0, RZ ;  /* 0x000000f0bf007824 */ /* 0x040fe200078e02ff */
[----:B------:R-:W-:Y:S01]  /*24fd0*/  IADD3 R4, R4, R31, RZ ;  /* 0x0000001f04047210 */ /* 0x000fe20007ffe0ff */
[----:B------:R-:W-:Y:S01]  /*24fe0*/  IMAD R2, R191, 0xe0, RZ ;  /* 0x000000e0bf027824 */ /* 0x000fe200078e02ff */
[----:B------:R-:W-:Y:S01]  /*24ff0*/  IADD3 R3, R3, R29, RZ ;  /* 0x0000001d03037210 */ /* 0x000fe20007ffe0ff */
[----:B--2---:R-:W-:-:S02]  /*25000*/  IMAD R22, R24, 0x30, RZ ;  /* 0x0000003018167824 */ /* 0x004fc400078e02ff */
[C---:B------:R-:W-:Y:S01]  /*25010*/  IMAD R21, R24.reuse, 0x50, RZ ;  /* 0x0000005018157824 */ /* 0x040fe200078e02ff */
[C-C-:B---3--:R-:W-:Y:S01]  /*25020*/  SHF.L.U64.HI R26, R23.reuse, 0x5, R24.reuse ;  /* 0x00000005171a7819 */ /* 0x148fe20000010218 */
[C---:B------:R-:W-:Y:S01]  /*25030*/  IMAD R20, R24.reuse, 0x60, RZ ;  /* 0x0000006018147824 */ /* 0x040fe200078e02ff */
[C---:B------:R-:W-:Y:S01]  /*25040*/  SHF.L.U32 R25, R23.reuse, 0x5, RZ ;  /* 0x0000000517197819 */ /* 0x040fe200000006ff */
[C---:B------:R-:W-:Y:S01]  /*25050*/  IMAD R19, R24.reuse, 0x70, RZ ;  /* 0x0000007018137824 */ /* 0x040fe200078e02ff */
[----:B------:R-:W-:Y:S01]  /*25060*/  SHF.L.U64.HI R27, R23, 0x6, R24 ;  /* 0x00000006171b7819 */ /* 0x000fe20000010218 */
[----:B------:R1:W-:Y:S01]  /*25070*/  STL [R1+0x144], R26 ;  /* 0x0001441a01007387 */ /* 0x0003e20000100800 */
[C---:B------:R-:W-:Y:S02]  /*25080*/  IMAD R18, R24.reuse, 0x90, RZ ;  /* 0x0000009018127824 */ /* 0x040fe400078e02ff */
[C---:B------:R-:W-:Y:S01]  /*25090*/  IMAD R17, R24.reuse, 0xa0, RZ ;  /* 0x000000a018117824 */ /* 0x040fe200078e02ff */
[----:B------:R2:W-:Y:S01]  /*250a0*/  STL [R1+0x140], R25 ;  /* 0x0001401901007387 */ /* 0x0005e20000100800 */
[----:B------:R-:W-:-:S02]  /*250b0*/  IMAD R16, R24, 0xb0, RZ ;  /* 0x000000b018107824 */ /* 0x000fc400078e02ff */
[C---:B------:R-:W-:Y:S01]  /*250c0*/  IMAD R15, R24.reuse, 0xc0, RZ ;  /* 0x000000c0180f7824 */ /* 0x040fe200078e02ff */
[----:B------:R-:W-:Y:S01]  /*250d0*/  STL [R1+0x13c], R27 ;  /* 0x00013c1b01007387 */ /* 0x000fe20000100800 */
[C---:B------:R-:W-:Y:S02]  /*250e0*/  IMAD R14, R24.reuse, 0xd0, RZ ;  /* 0x000000d0180e7824 */ /* 0x040fe400078e02ff */
[C---:B------:R-:W-:Y:S02]  /*250f0*/  IMAD R13, R24.reuse, 0xe0, RZ ;  /* 0x000000e0180d7824 */ /* 0x040fe400078e02ff */
[----:B------:R-:W-:Y:S02]  /*25100*/  IMAD R12, R24, 0xf0, RZ ;  /* 0x000000f0180c7824 */ /* 0x000fe400078e02ff */
[----:B------:R-:W-:-:S04]  /*25110*/  IMAD.WIDE.U32 R66, R23, 0x30, RZ ;  /* 0x0000003017427825 */ /* 0x000fc800078e00ff */
[----:B------:R-:W-:Y:S01]  /*25120*/  IMAD.WIDE.U32 R64, R23, 0x50, RZ ;  /* 0x0000005017407825 */ /* 0x000fe200078e00ff */
[----:B------:R-:W-:-:S03]  /*25130*/  IADD3 R22, R22, R67, RZ ;  /* 0x0000004316167210 */ /* 0x000fc60007ffe0ff */
[----:B------:R-:W-:Y:S01]  /*25140*/  IMAD.WIDE.U32 R62, R23, 0x60, RZ ;  /* 0x00000060173e7825 */ /* 0x000fe200078e00ff */
[----:B------:R-:W-:Y:S02]  /*25150*/  IADD3 R21, R21, R65, RZ ;  /* 0x0000004115157210 */ /* 0x000fe40007ffe0ff */
[C---:B-1----:R-:W-:Y:S01]  /*25160*/  SHF.L.U32 R26, R23.reuse, 0x6, RZ ;  /* 0x00000006171a7819 */ /* 0x042fe200000006ff */
[C---:B------:R-:W-:Y:S01]  /*25170*/  IMAD.WIDE.U32 R60, R23.reuse, 0x70, RZ ;  /* 0x00000070173c7825 */ /* 0x040fe200078e00ff */
[----:B------:R-:W-:Y:S02]  /*25180*/  IADD3 R20, R20, R63, RZ ;  /* 0x0000003f14147210 */ /* 0x000fe40007ffe0ff */
[C---:B--2---:R-:W-:Y:S01]  /*25190*/  SHF.L.U64.HI R25, R23.reuse, 0x7, R24 ;  /* 0x0000000717197819 */ /* 0x044fe20000010218 */
[----:B------:R1:W-:Y:S01]  /*251a0*/  STL [R1+0x138], R26 ;  /* 0x0001381a01007387 */ /* 0x0003e20000100800 */
[C---:B------:R-:W-:Y:S01]  /*251b0*/  SHF.L.U32 R24, R23.reuse, 0x7, RZ ;  /* 0x0000000717187819 */ /* 0x040fe200000006ff */
[----:B------:R-:W-:Y:S01]  /*251c0*/  IMAD.WIDE.U32 R58, R23, 0x90, RZ ;  /* 0x00000090173a7825 */ /* 0x000fe200078e00ff */
[----:B------:R-:W-:Y:S01]  /*251d0*/  IADD3 R19, R19, R61, RZ ;  /* 0x0000003d13137210 */ /* 0x000fe20007ffe0ff */
[----:B------:R2:W-:Y:S02]  /*251e0*/  STL [R1+0x134], R25 ;  /* 0x0001341901007387 */ /* 0x0005e40000100800 */
[C---:B------:R-:W-:Y:S01]  /*251f0*/  IMAD.WIDE.U32 R56, R23.reuse, 0xa0, RZ ;  /* 0x000000a017387825 */ /* 0x040fe200078e00ff */
[----:B------:R-:W-:Y:S01]  /*25200*/  IADD3 R18, R18, R59, RZ ;  /* 0x0000003b12127210 */ /* 0x000fe20007ffe0ff */
[----:B------:R3:W-:Y:S02]  /*25210*/  STL [R1+0x130], R24 ;  /* 0x0001301801007387 */ /* 0x0007e40000100800 */
[----:B------:R-:W-:Y:S01]  /*25220*/  IMAD.WIDE.U32 R54, R23, 0xb0, RZ ;  /* 0x000000b017367825 */ /* 0x000fe200078e00ff */
[----:B------:R-:W-:-:S03]  /*25230*/  IADD3 R17, R17, R57, RZ ;  /* 0x0000003911117210 */ /* 0x000fc60007ffe0ff */
[----:B------:R-:W-:Y:S01]  /*25240*/  IMAD.WIDE.U32 R52, R23, 0xc0, RZ ;  /* 0x000000c017347825 */ /* 0x000fe200078e00ff */
[----:B------:R-:W-:-:S03]  /*25250*/  IADD3 R16, R16, R55, RZ ;  /* 0x0000003710107210 */ /* 0x000fc60007ffe0ff */
[----:B------:R-:W-:Y:S01]  /*25260*/  IMAD.WIDE.U32 R50, R23, 0xd0, RZ ;  /* 0x000000d017327825 */ /* 0x000fe200078e00ff */
[----:B------:R-:W-:-:S03]  /*25270*/  IADD3 R15, R15, R53, RZ ;  /* 0x000000350f0f7210 */ /* 0x000fc60007ffe0ff */
[C---:B------:R-:W-:Y:S01]  /*25280*/  IMAD.WIDE.U32 R48, R23.reuse, 0xe0, RZ ;  /* 0x000000e017307825 */ /* 0x040fe200078e00ff */
[----:B------:R-:W-:Y:S02]  /*25290*/  IADD3 R14, R14, R51, RZ ;  /* 0x000000330e0e7210 */ /* 0x000fe40007ffe0ff */
[C-C-:B-1----:R-:W-:Y:S01]  /*252a0*/  SHF.L.U64.HI R26, R190.reuse, 0x5, R191.reuse ;  /* 0x00000005be1a7819 */ /* 0x142fe200000102bf */
[----:B------:R-:W-:Y:S01]  /*252b0*/  IMAD.WIDE.U32 R46, R23, 0xf0, RZ ;  /* 0x000000f0172e7825 */ /* 0x000fe200078e00ff */
[----:B------:R-:W-:Y:S02]  /*252c0*/  IADD3 R13, R13, R49, RZ ;  /* 0x000000310d0d7210 */ /* 0x000fe40007ffe0ff */
[----:B--2---:R-:W-:Y:S01]  /*252d0*/  SHF.L.U32 R25, R190, 0x5, RZ ;  /* 0x00000005be197819 */ /* 0x004fe200000006ff */
[----:B------:R1:W-:Y:S01]  /*252e0*/  STL [R1+0x12c], R26 ;  /* 0x00012c1a01007387 */ /* 0x0003e20000100800 */
[----:B------:R-:W-:Y:S02]  /*252f0*/  IADD3 R12, R12, R47, RZ ;  /* 0x0000002f0c0c7210 */ /* 0x000fe40007ffe0ff */
[C---:B---3--:R-:W-:Y:S01]  /*25300*/  SHF.L.U64.HI R24, R190.reuse, 0x6, R191 ;  /* 0x00000006be187819 */ /* 0x048fe200000102bf */
[----:B------:R2:W-:Y:S04]  /*25310*/  STL [R1+0x128], R25 ;  /* 0x0001281901007387 */ /* 0x0005e80000100800 */
[----:B------:R3:W-:Y:S01]  /*25320*/  STL [R1+0x124], R24 ;  /* 0x0001241801007387 */ /* 0x0007e20000100800 */
[----:B-1----:R-:W-:-:S02]  /*25330*/  SHF.L.U32 R26, R190, 0x6, RZ ;  /* 0x00000006be1a7819 */ /* 0x002fc400000006ff */
[----:B--2---:R-:W-:-:S03]  /*25340*/  SHF.L.U64.HI R25, R190, 0x7, R191 ;  /* 0x00000007be197819 */ /* 0x004fc600000102bf */
[----:B------:R1:W-:Y:S01]  /*25350*/  STL [R1+0x120], R26 ;  /* 0x0001201a01007387 */ /* 0x0003e20000100800 */
[----:B---3--:R-:W-:-:S03]  /*25360*/  SHF.L.U32 R24, R190, 0x7, RZ ;  /* 0x00000007be187819 */ /* 0x008fc600000006ff */
[----:B------:R-:W-:Y:S04]  /*25370*/  STL [R1+0x11c], R25 ;  /* 0x00011c1901007387 */ /* 0x000fe80000100800 */
[----:B------:R2:W-:Y:S04]  /*25380*/  STL [R1+0x118], R24 ;  /* 0x0001181801007387 */ /* 0x0005e80000100800 */
[----:B------:R3:W-:Y:S04]  /*25390*/  STL.64 [R1+0xb8], R66 ;  /* 0x0000b84201007387 */ /* 0x0007e80000100a00 */
[----:B------:R3:W-:Y:S04]  /*253a0*/  STL.64 [R1+0xb0], R64 ;  /* 0x0000b04001007387 */ /* 0x0007e80000100a00 */
[----:B------:R3:W-:Y:S04]  /*253b0*/  STL.64 [R1+0x28], R62 ;  /* 0x0000283e01007387 */ /* 0x0007e80000100a00 */
[----:B------:R3:W-:Y:S01]  /*253c0*/  STL.64 [R1+0xa8], R60 ;  /* 0x0000a83c01007387 */ /* 0x0007e20000100a00 */
[----:B-1----:R-:W-:-:S03]  /*253d0*/  IMAD.WIDE.U32 R26, R190, 0xe0, RZ ;  /* 0x000000e0be1a7825 */ /* 0x002fc600078e00ff */
[----:B------:R3:W-:Y:S02]  /*253e0*/  STL.64 [R1+0xa0], R58 ;  /* 0x0000a03a01007387 */ /* 0x0007e40000100a00 */
[----:B------:R-:W-:Y:S02]  /*253f0*/  IADD3 R2, R2, R27, RZ ;  /* 0x0000001b02027210 */ /* 0x000fe40007ffe0ff */
[----:B------:R3:W-:Y:S01]  /*25400*/  STL.64 [R1+0x20], R56 ;  /* 0x0000203801007387 */ /* 0x0007e20000100a00 */
[----:B--2---:R-:W-:-:S03]  /*25410*/  IMAD.WIDE.U32 R24, R190, 0xf0, RZ ;  /* 0x000000f0be187825 */ /* 0x004fc600078e00ff */
[----:B------:R3:W-:Y:S02]  /*25420*/  STL.64 [R1+0x98], R54 ;  /* 0x0000983601007387 */ /* 0x0007e40000100a00 */
[----:B------:R-:W-:Y:S02]  /*25430*/  IADD3 R0, R0, R25, RZ ;  /* 0x0000001900007210 */ /* 0x000fe40007ffe0ff */
[----:B------:R3:W-:Y:S04]  /*25440*/  STL.64 [R1+0x18], R52 ;  /* 0x0000183401007387 */ /* 0x0007e80000100a00 */
        /* <DEDUP_REMOVED lines=12> */
[----:B------:R3:W-:Y:S04]  /*25510*/  STL [R1+0x114], R22 ;  /* 0x0001141601007387 */ /* 0x0007e80000100800 */
[----:B------:R3:W-:Y:S04]  /*25520*/  STL.64 [R1+0x38], R26 ;  /* 0x0000381a01007387 */ /* 0x0007e80000100a00 */
[----:B------:R3:W-:Y:S04]  /*25530*/  STL [R1+0x110], R21 ;  /* 0x0001101501007387 */ /* 0x0007e80000100800 */
[----:B------:R3:W-:Y:S04]  /*25540*/  STL.64 [R1+0x30], R24 ;  /* 0x0000301801007387 */ /* 0x0007e80000100a00 */
[----:B------:R3:W-:Y:S04]  /*25550*/  STL [R1+0x10c], R20 ;  /* 0x00010c1401007387 */ /* 0x0007e80000100800 */
        /* <DEDUP_REMOVED lines=18> */
[----:B------:R3:W-:Y:S02]  /*25680*/  STL [R1+0xc4], R2 ;  /* 0x0000c40201007387 */ /* 0x0007e40000100800 */
.L_x_1189:
[----:B---3--:R-:W1:Y:S01]  /*25690*/  LDC.64 R14, c[0x0][0x198] ;  /* 0x00006600ff0e7b82 */ /* 0x008e620000000a00 */
[----:B------:R-:W-:Y:S04]  /*256a0*/  DEPBAR.LE SB0, 0x0 ;  /* 0x000080000000791a */ /* 0x000fe80000000000 */
[----:B------:R-:W-:Y:S05]  /*256b0*/  WARPSYNC.ALL ;  /* 0x0000000000007948 */ /* 0x000fea0003800000 */
[----:B--2---:R-:W2:Y:S08]  /*256c0*/  LDC.64 R12, c[0x0][0x208] ;  /* 0x00008200ff0c7b82 */ /* 0x004eb00000000a00 */
[----:B------:R-:W-:Y:S01]  /*256d0*/  BAR.SYNC.DEFER_BLOCKING 0x0 ;  /* 0x0000000000007b1d */ /* 0x000fe20000010000 */
[----:B------:R-:W-:Y:S04]  /*256e0*/  ISETP.NE.U32.AND P0, PT, R222, RZ, PT ;  /* 0x000000ffde00720c */ /* 0x000fe80003f05070 */
[----:B------:R-:W-:Y:S01]  /*256f0*/  ISETP.NE.AND.EX P0, PT, R223, RZ, PT, P0 ;  /* 0x000000ffdf00720c */ /* 0x000fe20003f05300 */
[----:B------:R-:W-:Y:S11]  /*25700*/  BSSY B0, `(.L_x_1181) ;  /* 0x0000050000007945 */ /* 0x000ff60003800000 */
[----:B------:R-:W-:Y:S01]  /*25710*/  @!UPT UIADD3 URZ, URZ, URZ, URZ ;  /* 0x0000003f3f3ff290 */ /* 0x000fe2000fffe03f */
[----:B------:R-:W-:Y:S05]  /*25720*/  @!P0 BRA `(.L_x_1182) ;  /* 0x00000004001c8947 */ /* 0x000fea0003800000 */
[----:B------:R-:W-:Y:S01]  /*25730*/  IMAD.SHL.U32 R9, R252, 0x100, RZ ;  /* 0x00000100fc097824 */ /* 0x000fe200078e00ff */
[C---:B--2---:R-:W-:Y:S02]  /*25740*/  R2UR UR4, R12.reuse ;  /* 0x000000000c0472ca */ /* 0x044fe400000e0000 */
[----:B------:R-:W-:Y:S01]  /*25750*/  R2UR UR5, R13 ;  /* 0x000000000d0572ca */ /* 0x000fe200000e0000 */
[----:B------:R-:W-:Y:S01]  /*25760*/  VIADD R10, R9, 0xffffff00 ;  /* 0xffffff00090a7836 */ /* 0x000fe20000000000 */
[----:B------:R-:W-:Y:S02]  /*25770*/  IABS R6, R9 ;  /* 0x0000000900067213 */ /* 0x000fe40000000000 */
[C---:B------:R-:W-:Y:S02]  /*25780*/  R2UR UR10, R12.reuse ;  /* 0x000000000c0a72ca */ /* 0x040fe400000e0000 */
[----:B------:R-:W-:Y:S02]  /*25790*/  IABS R8, R10 ;  /* 0x0000000a00087213 */ /* 0x000fe40000000000 */
[C---:B------:R-:W-:Y:S02]  /*257a0*/  R2UR UR11, R13.reuse ;  /* 0x000000000d0b72ca */ /* 0x040fe400000e0000 */
[C---:B------:R-:W-:Y:S02]  /*257b0*/  R2UR UR12, R12.reuse ;  /* 0x000000000c0c72ca */ /* 0x040fe400000e0000 */
[C---:B------:R-:W-:Y:S01]  /*257c0*/  R2UR UR13, R13.reuse ;  /* 0x000000000d0d72ca */ /* 0x040fe200000e0000 */
[----:B-1----:R-:W2:Y:S01]  /*257d0*/  LD.E R2, desc[UR4][R14.64+0x170] ;  /* 0x000170040e027980 */ /* 0x002ea2000c101900 */
[----:B------:R-:W-:Y:S02]  /*257e0*/  R2UR UR8, R12 ;  /* 0x000000000c0872ca */ /* 0x000fe400000e0000 */
[----:B------:R-:W-:Y:S02]  /*257f0*/  R2UR UR9, R13 ;  /* 0x000000000d0972ca */ /* 0x000fe400000e0000 */
[-C--:B--2---:R-:W-:Y:S02]  /*25800*/  IABS R0, R2.reuse ;  /* 0x0000000200007213 */ /* 0x084fe40000000000 */
[-C--:B------:R-:W-:Y:S02]  /*25810*/  IABS R7, R2.reuse ;  /* 0x0000000200077213 */ /* 0x080fe40000000000 */
[----:B------:R-:W1:Y:S01]  /*25820*/  I2F.RP R4, R0 ;  /* 0x0000000000047306 */ /* 0x000e620000209400 */
[-C--:B------:R-:W-:Y:S02]  /*25830*/  LOP3.LUT R10, R10, R2.reuse, RZ, 0x3c, !PT ;  /* 0x000000020a0a7212 */ /* 0x080fe400078e3cff */
[----:B------:R-:W-:Y:S01]  /*25840*/  IMAD.MOV R7, RZ, RZ, -R7 ;  /* 0x000000ffff077224 */ /* 0x000fe200078e0a07 */
[----:B------:R-:W-:Y:S02]  /*25850*/  LOP3.LUT R9, R9, R2, RZ, 0x3c, !PT ;  /* 0x0000000209097212 */ /* 0x000fe400078e3cff */
[----:B------:R-:W-:Y:S04]  /*25860*/  ISETP.GE.AND P0, PT, R10, RZ, PT ;  /* 0x000000ff0a00720c */ /* 0x000fe80003f06270 */
        /* <DEDUP_REMOVED lines=8> */
[----:B------:R-:W-:Y:S04]  /*258f0*/  IMAD.HI.U32 R4, R5, R6, RZ ;  /* 0x0000000605047227 */ /* 0x000fe800078e00ff */
[-C--:B------:R-:W-:Y:S02]  /*25900*/  IMAD R5, R3, R7.reuse, R8 ;  /* 0x0000000703057224 */ /* 0x080fe400078e0208 */
[----:B------:R-:W-:Y:S03]  /*25910*/  IMAD R6, R4, R7, R6 ;  /* 0x0000000704067224 */ /* 0x000fe600078e0206 */
[C---:B------:R-:W-:Y:S02]  /*25920*/  ISETP.GT.U32.AND P1, PT, R0.reuse, R5, PT ;  /* 0x000000050000720c */ /* 0x040fe40003f24070 */
[----:B------:R-:W-:Y:S11]  /*25930*/  ISETP.GT.U32.AND P2, PT, R0, R6, PT ;  /* 0x000000060000720c */ /* 0x000ff60003f44070 */
[--C-:B------:R-:W-:Y:S02]  /*25940*/  @!P1 IMAD.IADD R5, R5, 0x1, -R0.reuse ;  /* 0x0000000105059824 */ /* 0x100fe400078e0a00 */
[----:B------:R-:W-:Y:S01]  /*25950*/  @!P2 IMAD.IADD R6, R6, 0x1, -R0 ;  /* 0x000000010606a824 */ /* 0x000fe200078e0a00 */
[----:B------:R-:W-:Y:S01]  /*25960*/  @!P2 IADD3 R4, R4, 0x1, RZ ;  /* 0x000000010404a810 */ /* 0x000fe20007ffe0ff */
[----:B------:R-:W-:Y:S01]  /*25970*/  @!P1 VIADD R3, R3, 0x1 ;  /* 0x0000000103039836 */ /* 0x000fe20000000000 */
[-C--:B------:R-:W-:Y:S02]  /*25980*/  ISETP.GE.U32.AND P3, PT, R5, R0.reuse, PT ;  /* 0x000000000500720c */ /* 0x080fe40003f66070 */
[----:B------:R-:W-:Y:S02]  /*25990*/  ISETP.GE.U32.AND P4, PT, R6, R0, PT ;  /* 0x000000000600720c */ /* 0x000fe40003f86070 */
[----:B------:R-:W-:Y:S02]  /*259a0*/  ISETP.GE.AND P1, PT, R9, RZ, PT ;  /* 0x000000ff0900720c */ /* 0x000fe40003f26270 */
[----:B------:R-:W-:Y:S02]  /*259b0*/  ISETP.NE.AND P2, PT, R2, RZ, PT ;  /* 0x000000ff0200720c */ /* 0x000fe40003f45270 */
[----:B------:R-:W-:Y:S05]  /*259c0*/  LOP3.LUT R0, RZ, R2, RZ, 0x33, !PT ;  /* 0x00000002ff007212 */ /* 0x000fea00078e33ff */
[----:B------:R-:W-:Y:S02]  /*259d0*/  @P3 VIADD R3, R3, 0x1 ;  /* 0x0000000103033836 */ /* 0x000fe40000000000 */
[----:B------:R-:W-:Y:S02]  /*259e0*/  @P4 VIADD R4, R4, 0x1 ;  /* 0x0000000104044836 */ /* 0x000fe40000000000 */
[----:B------:R-:W-:Y:S02]  /*259f0*/  @!P0 IMAD.MOV R3, RZ, RZ, -R3 ;  /* 0x000000ffff038224 */ /* 0x000fe400078e0a03 */
[----:B------:R-:W-:Y:S03]  /*25a00*/  @!P1 IMAD.MOV R4, RZ, RZ, -R4 ;  /* 0x000000ffff049224 */ /* 0x000fe600078e0a04 */
[C---:B------:R-:W-:Y:S02]  /*25a10*/  SEL R3, R0.reuse, R3, !P2 ;  /* 0x0000000300037207 */ /* 0x040fe40005000000 */
[----:B------:R-:W-:Y:S02]  /*25a20*/  SEL R0, R0, R4, !P2 ;  /* 0x0000000400007207 */ /* 0x000fe40005000000 */
[CC--:B------:R-:W-:Y:S01]  /*25a30*/  LEA R8, P1, R3.reuse, R222.reuse, 0x2 ;  /* 0x000000de03087211 */ /* 0x0c0fe200078210ff */
[----:B------:R-:W2:Y:S01]  /*25a40*/  LD.E.64 R4, desc[UR4][R14.64+0x40] ;  /* 0x000040040e047980 */ /* 0x000ea2000c101b00 */
[C---:B------:R-:W-:Y:S02]  /*25a50*/  LEA R6, P0, R0.reuse, R222, 0x2 ;  /* 0x000000de00067211 */ /* 0x040fe400078010ff */
[-C--:B------:R-:W-:Y:S02]  /*25a60*/  LEA.HI.X.SX32 R9, R3, R223.reuse, 0x2, P1 ;  /* 0x000000df03097211 */ /* 0x080fe400008f16ff */
[C---:B------:R-:W-:Y:S01]  /*25a70*/  LEA.HI.X.SX32 R7, R0.reuse, R223, 0x2, P0 ;  /* 0x000000df00077211 */ /* 0x040fe200000f16ff */
[----:B------:R-:W-:Y:S02]  /*25a80*/  IMAD.IADD R0, R0, 0x1, -R3 ;  /* 0x0000000100007824 */ /* 0x000fe400078e0a03 */
[----:B------:R1:W3:Y:S02]  /*25a90*/  LD.E R10, desc[UR10][R8.64] ;  /* 0x0000000a080a7980 */ /* 0x0002e4000c101900 */
[----:B------:R-:W-:Y:S02]  /*25aa0*/  IMAD R2, R2, R0, -0x100 ;  /* 0xffffff0002027424 */ /* 0x000fe400078e0200 */
[----:B------:R-:W3:Y:S03]  /*25ab0*/  LD.E R9, desc[UR12][R6.64] ;  /* 0x0000000c06097980 */ /* 0x000ee6000c101900 */
[----:B-1----:R-:W-:Y:S01]  /*25ac0*/  SHF.R.S32.HI R8, RZ, 0x1f, R2 ;  /* 0x0000001fff087819 */ /* 0x002fe20000011402 */
[----:B------:R-:W4:Y:S01]  /*25ad0*/  LD.E.64 R6, desc[UR8][R14.64+0x28] ;  /* 0x000028080e067980 */ /* 0x000f22000c101b00 */
[-C--:B--2---:R-:W-:Y:S02]  /*25ae0*/  IMAD R0, R5, R2.reuse, RZ ;  /* 0x0000000205007224 */ /* 0x084fe400078e02ff */
[C---:B------:R-:W-:Y:S04]  /*25af0*/  IMAD.WIDE.U32 R2, R4.reuse, R2, RZ ;  /* 0x0000000204027225 */ /* 0x040fe800078e00ff */
[----:B------:R-:W-:Y:S04]  /*25b00*/  IMAD R4, R4, R8, R0 ;  /* 0x0000000804047224 */ /* 0x000fe800078e0200 */
[----:B------:R-:W-:Y:S01]  /*25b10*/  IMAD.IADD R3, R3, 0x1, R4 ;  /* 0x0000000103037824 */ /* 0x000fe200078e0204 */
[----:B---3--:R-:W-:Y:S04]  /*25b20*/  IADD3 R9, -R9, R10, RZ ;  /* 0x0000000a09097210 */ /* 0x008fe80007ffe1ff */
[----:B------:R-:W-:Y:S01]  /*25b30*/  SHF.R.S32.HI R4, RZ, 0x1f, R9 ;  /* 0x0000001fff047819 */ /* 0x000fe20000011409 */
[----:B----4-:R-:W-:Y:S04]  /*25b40*/  IMAD R0, R7, R9, RZ ;  /* 0x0000000907007224 */ /* 0x010fe800078e02ff */
[----:B------:R-:W-:Y:S02]  /*25b50*/  IMAD R0, R6, R4, R0 ;  /* 0x0000000406007224 */ /* 0x000fe400078e0200 */
[----:B------:R-:W-:Y:S04]  /*25b60*/  IMAD.WIDE.U32 R6, R9, R6, R2 ;  /* 0x0000000609067225 */ /* 0x000fe800078e0002 */
[----:B------:R-:W-:Y:S02]  /*25b70*/  IMAD.IADD R2, R7, 0x1, R0 ;  /* 0x0000000107027824 */ /* 0x000fe400078e0200 */
[----:B------:R-:W-:Y:S01]  /*25b80*/  IMAD.MOV.U32 R0, RZ, RZ, R6 ;  /* 0x000000ffff007224 */ /* 0x000fe200078e0006 */
[----:B------:R-:W-:Y:S05]  /*25b90*/  BRA `(.L_x_1183) ;  /* 0x0000000000187947 */ /* 0x000fea0003800000 */
.L_x_1182:
[----:B--2---:R-:W-:Y:S02]  /*25ba0*/  R2UR UR4, R12 ;  /* 0x000000000c0472ca */ /* 0x004fe400000e0000 */
[----:B------:R-:W-:Y:S11]  /*25bb0*/  R2UR UR5, R13 ;  /* 0x000000000d0572ca */ /* 0x000ff600000e0000 */
[----:B------:R-:W-:Y:S02]  /*25bc0*/  @!UPT UIADD3 URZ, URZ, URZ, URZ ;  /* 0x0000003f3f3ff290 */ /* 0x000fe4000fffe03f */
[----:B-1----:R-:W2:Y:S02]  /*25bd0*/  LD.E R0, desc[UR4][R14.64+0x40] ;  /* 0x000040040e007980 */ /* 0x002ea4000c101900 */
[----:B--2---:R-:W-:Y:S05]  /*25be0*/  IMAD.U32 R0, R0, -0x100, RZ ;  /* 0xffffff0000007824 */ /* 0x004fea00078e00ff */
[----:B------:R-:W-:Y:S02]  /*25bf0*/  SHF.R.S32.HI R2, RZ, 0x1f, R0 ;  /* 0x0000001fff027819 */ /* 0x000fe40000011400 */
.L_x_1183:
[----:B------:R-:W-:Y:S05]  /*25c00*/  BSYNC B0 ;  /* 0x0000000000007941 */ /* 0x000fea0003800000 */
.L_x_1181:
[----:B------:R-:W2:Y:S01]  /*25c10*/  LDL.64 R14, [R1+0xb8] ;  /* 0x0000b800010e7983 */ /* 0x000ea20000100a00 */
[----:B------:R-:W-:Y:S01]  /*25c20*/  ISETP.GE.AND P0, PT, R132, R251, PT ;  /* 0x000000fb8400720c */ /* 0x000fe20003f06270 */
[----:B------:R-:W-:Y:S01]  /*25c30*/  ULDC.64 UR4, c[0x0][0x208] ;  /* 0x0000820000047ab9 */ /* 0x000fe20000000a00 */
[C---:B------:R-:W-:Y:S01]  /*25c40*/  LEA R192, P5, R0.reuse, R221, 0x1 ;  /* 0x000000dd00c07211 */ /* 0x040fe200078a08ff */
[----:B------:R-:W3:Y:S01]  /*25c50*/  LDL R6, [R1+0xc] ;  /* 0x00000c0001067983 */ /* 0x000ee20000100800 */
[----:B------:R-:W-:Y:S02]  /*25c60*/  BSSY B1, `(.L_x_1184) ;  /* 0x00002a6000017945 */ /* 0x000fe40003800000 */
[----:B------:R-:W-:Y:S01]  /*25c70*/  LEA.HI.X R193, R0, R219, R2, 0x1, P5 ;  /* 0x000000db00c17211 */ /* 0x000fe200028f0c02 */
[----:B------:R-:W4:Y:S04]  /*25c80*/  LDL R5, [R1+0x8] ;  /* 0x0000080001057983 */ /* 0x000f280000100800 */
[----:B------:R-:W5:Y:S02]  /*25c90*/  LDL R11, [R1+0x138] ;  /* 0x00013800010b7983 */ /* 0x000f640000100800 */
[C---:B------:R-:W-:Y:S02]  /*25ca0*/  @!P0 R2UR UR39, R13.reuse ;  /* 0x000000000d2782ca */ /* 0x040fe400000e0000 */
[----:B------:R-:W5:Y:S01]  /*25cb0*/  LDL R4, [R1+0x140] ;  /* 0x0001400001047983 */ /* 0x000f620000100800 */
[C---:B------:R-:W-:Y:S02]  /*25cc0*/  @!P0 R2UR UR37, R13.reuse ;  /* 0x000000000d2582ca */ /* 0x040fe400000e0000 */
[C---:B------:R-:W-:Y:S01]  /*25cd0*/  @!P0 R2UR UR35, R13.reuse ;  /* 0x000000000d2382ca */ /* 0x040fe200000e0000 */
[----:B------:R-:W5:Y:S01]  /*25ce0*/  LDL R7, [R1+0x144] ;  /* 0x0001440001077983 */ /* 0x000f620000100800 */
[C---:B------:R-:W-:Y:S02]  /*25cf0*/  @!P0 R2UR UR33, R13.reuse ;  /* 0x000000000d2182ca */ /* 0x040fe400000e0000 */
[C---:B------:R-:W-:Y:S01]  /*25d00*/  @!P0 R2UR UR31, R13.reuse ;  /* 0x000000000d1f82ca */ /* 0x040fe200000e0000 */
[----:B------:R-:W5:Y:S01]  /*25d10*/  LDL R8, [R1+0x114] ;  /* 0x0001140001087983 */ /* 0x000f620000100800 */
[C---:B------:R-:W-:Y:S02]  /*25d20*/  @!P0 R2UR UR29, R13.reuse ;  /* 0x000000000d1d82ca */ /* 0x040fe400000e0000 */
[C---:B------:R-:W-:Y:S01]  /*25d30*/  @!P0 R2UR UR27, R13.reuse ;  /* 0x000000000d1b82ca */ /* 0x040fe200000e0000 */
[----:B------:R-:W5:Y:S01]  /*25d40*/  LDL.64 R24, [R1+0xb0] ;  /* 0x0000b00001187983 */ /* 0x000f620000100a00 */
        /* <DEDUP_REMOVED lines=12> */
[----:B------:R-:W-:Y:S02]  /*25e10*/  @!P0 R2UR UR9, R13 ;  /* 0x000000000d0982ca */ /* 0x000fe400000e0000 */
        /* <DEDUP_REMOVED lines=23> */
[----:B------:R-:W-:Y:S03]  /*25f90*/  @!P0 R2UR UR8, R12 ;  /* 0x000000000c0882ca */ /* 0x000fe600000e0000 */
[----:B------:R-:W5:Y:S04]  /*25fa0*/  LDL R12, [R1+0x100] ;  /* 0x00010000010c7983 */ /* 0x000f680000100800 */
[----:B------:R-:W5:Y:S04]  /*25fb0*/  LDL.64 R40, [R1+0x90] ;  /* 0x0000900001287983 */ /* 0x000f680000100a00 */
[----:B------:R-:W5:Y:S04]  /*25fc0*/  LDL R34, [R1+0xf4] ;  /* 0x0000f40001227983 */ /* 0x000f680000100800 */
[----:B------:R-:W5:Y:S04]  /*25fd0*/  LDL.64 R32, [R1+0x10] ;  /* 0x0000100001207983 */ /* 0x000f680000100a00 */
[----:B------:R-:W5:Y:S04]  /*25fe0*/  LDL R35, [R1+0xf0] ;  /* 0x0000f00001237983 */ /* 0x000f680000100800 */
[----:B------:R-:W5:Y:S04]  /*25ff0*/  LDL.64 R38, [R1+0x88] ;  /* 0x0000880001267983 */ /* 0x000f680000100a00 */
[----:B------:R-:W5:Y:S04]  /*26000*/  LDL R36, [R1+0xec] ;  /* 0x0000ec0001247983 */ /* 0x000f680000100800 */
[----:B------:R-:W-:Y:S04]  /*26010*/  @P0 STS.128 [R188+0xa000], RZ ;  /* 0x00a000ffbc000388 */ /* 0x000fe80000000c00 */
[----:B------:R-:W-:Y:S01]  /*26020*/  @!PT LDS RZ, [RZ] ;  /* 0x00000000fffff984 */ /* 0x000fe20000000800 */
[----:B------:R-:W-:Y:S01]  /*26030*/  @!PT LDS RZ, [RZ] ;  /* 0x00000000fffff984 */ /* 0x000fe20000000800 */
[----:B------:R-:W-:Y:S01]  /*26040*/  @!PT LDS RZ, [RZ] ;  /* 0x00000000fffff984 */ /* 0x000fe20000000800 */
[----:B------:R-:W-:Y:S04]  /*26050*/  @!P0 LDGSTS.E.BYPASS.LTC128B.128 [R188+0xa000], desc[UR38][R192.64] ;  /* 0x0a000000c0bc8fae */ /* 0x000fe8000b901d66 */
[----:B------:R-:W-:Y:S04]  /*26060*/  @P0 STS.128 [R188+0xa800], RZ ;  /* 0x00a800ffbc000388 */ /* 0x000fe80000000c00 */
[----:B--2---:R-:W2:Y:S01]  /*26070*/  LDL R15, [R1+0x130] ;  /* 0x00013000010f7983 */ /* 0x004ea20000100800 */
[C---:B----4-:R-:W-:Y:S01]  /*26080*/  IMAD.SHL.U32 R3, R5.reuse, 0x10, RZ ;  /* 0x0000001005037824 */ /* 0x050fe200078e00ff */
[----:B---3--:R-:W-:Y:S02]  /*26090*/  SHF.L.U64.HI R6, R5, 0x4, R6 ;  /* 0x0000000405067819 */ /* 0x008fe40000010206 */
[C---:B------:R-:W-:Y:S02]  /*260a0*/  @!P0 IADD3 R5, P1, R0.reuse, R14, RZ ;  /* 0x0000000e00058210 */ /* 0x040fe40007f3e0ff */
[----:B------:R-:W3:Y:S01]  /*260b0*/  LDL R14, [R1+0x134] ;  /* 0x00013400010e7983 */ /* 0x000ee20000100800 */
[C---:B------:R-:W-:Y:S02]  /*260c0*/  @!P0 IADD3 R3, P3, R0.reuse, R3, RZ ;  /* 0x0000000300038210 */ /* 0x040fe40007f7e0ff */
[----:B-----5:R-:W-:Y:S03]  /*260d0*/  @!P0 IADD3 R4, P2, R0, R4, RZ ;  /* 0x0000000400048210 */ /* 0x020fe60007f5e0ff */
[C---:B------:R-:W-:Y:S01]  /*260e0*/  @!P0 IMAD.X R6, R2.reuse, 0x1, R6, P3 ;  /* 0x0000000102068824 */ /* 0x040fe200018e0606 */
[CC--:B------:R-:W-:Y:S01]  /*260f0*/  @!P0 LEA R30, P3, R3.reuse, R221.reuse, 0x1 ;  /* 0x000000dd031e8211 */ /* 0x0c0fe200078608ff */
[----:B------:R-:W-:Y:S01]  /*26100*/  @!P0 IMAD.X R7, R2, 0x1, R7, P2 ;  /* 0x0000000102078824 */ /* 0x000fe200010e0607 */
[----:B------:R-:W-:Y:S02]  /*26110*/  @!P0 LEA R28, P2, R4, R221, 0x1 ;  /* 0x000000dd041c8211 */ /* 0x000fe400078408ff */
[----:B------:R-:W-:Y:S01]  /*26120*/  @!P0 LEA.HI.X R31, R3, R219, R6, 0x1, P3 ;  /* 0x000000db031f8211 */ /* 0x000fe200018f0c06 */
[----:B------:R-:W-:Y:S01]  /*26130*/  @!P0 IMAD.X R8, R2, 0x1, R8, P1 ;  /* 0x0000000102088824 */ /* 0x000fe200008e0608 */
[----:B------:R-:W-:Y:S02]  /*26140*/  @!P0 IADD3 R3, P4, R0, R11, RZ ;  /* 0x0000000b00038210 */ /* 0x000fe40007f9e0ff */
[----:B------:R-:W4:Y:S01]  /*26150*/  LDL R11, [R1+0xfc] ;  /* 0x0000fc00010b7983 */ /* 0x000f220000100800 */
[----:B------:R-:W-:Y:S02]  /*26160*/  @!P0 LEA.HI.X R29, R4, R219, R7, 0x1, P2 ;  /* 0x000000db041d8211 */ /* 0x000fe400010f0c07 */
[C---:B------:R-:W-:Y:S01]  /*26170*/  @!P0 LEA R26, P1, R5.reuse, R221, 0x1 ;  /* 0x000000dd051a8211 */ /* 0x040fe200078208ff */
[----:B------:R-:W-:Y:S01]  /*26180*/  @!PT LDS RZ, [RZ] ;  /* 0x00000000fffff984 */ /* 0x000fe20000000800 */
[----:B------:R-:W-:Y:S01]  /*26190*/  @!PT LDS RZ, [RZ] ;  /* 0x00000000fffff984 */ /* 0x000fe20000000800 */
[----:B------:R-:W-:Y:S01]  /*261a0*/  @!PT LDS RZ, [RZ] ;  /* 0x00000000fffff984 */ /* 0x000fe20000000800 */
[----:B------:R-:W-:Y:S01]  /*261b0*/  @!P0 LDGSTS.E.BYPASS.LTC128B.128 [R188+0xa800], desc[UR36][R30.64] ;  /* 0x0a8000001ebc8fae */ /* 0x000fe2000b901d64 */
[----:B------:R-:W-:Y:S01]  /*261c0*/  @!P0 IADD3 R4, P3, R0, R24, RZ ;  /* 0x0000001800048210 */ /* 0x000fe20007f7e0ff */
[----:B------:R-:W-:Y:S01]  /*261d0*/  @!P0 IMAD.X R7, R2, 0x1, R19, P4 ;  /* 0x0000000102078824 */ /* 0x000fe200020e0613 */
[----:B------:R-:W-:Y:S01]  /*261e0*/  @!P0 LEA.HI.X R27, R5, R219, R8, 0x1, P1 ;  /* 0x000000db051b8211 */ /* 0x000fe200008f0c08 */
[----:B------:R-:W-:Y:S01]  /*261f0*/  @P0 STS.128 [R188+0xb000], RZ ;  /* 0x00b000ffbc000388 */ /* 0x000fe20000000c00 */
[C---:B------:R-:W-:Y:S02]  /*26200*/  @!P0 LEA R24, P4, R3.reuse, R221, 0x1 ;  /* 0x000000dd03188211 */ /* 0x040fe400078808ff */
[----:B------:R-:W-:Y:S01]  /*26210*/  @!P0 IADD3 R5, P2, R0, R22, RZ ;  /* 0x0000001600058210 */ /* 0x000fe20007f5e0ff */
[----:B------:R-:W-:Y:S01]  /*26220*/  @!PT LDS RZ, [RZ] ;  /* 0x00000000fffff984 */ /* 0x000fe20000000800 */
[----:B------:R-:W-:Y:S01]  /*26230*/  @!PT LDS RZ, [RZ] ;  /* 0x00000000fffff984 */ /* 0x000fe20000000800 */
[----:B------:R-:W-:Y:S01]  /*26240*/  @!PT LDS RZ, [RZ] ;  /* 0x00000000fffff984 */ /* 0x000fe20000000800 */
[----:B------:R-:W-:Y:S01]  /*26250*/  @!P0 LDGSTS.E.BYPASS.LTC128B.128 [R188+0xb000], desc[UR34][R28.64] ;  /* 0x0b0000001cbc8fae */ /* 0x000fe2000b901d62 */
[----:B------:R-:W-:Y:S01]  /*26260*/  @!P0 LEA.HI.X R25, R3, R219, R7, 0x1, P4 ;  /* 0x000000db03198211 */ /* 0x000fe200020f0c07 */
[----:B------:R-:W-:Y:S01]  /*26270*/  @!P0 IMAD.X R8, R2, 0x1, R18, P3 ;  /* 0x0000000102088824 */ /* 0x000fe200018e0612 */
[----:B------:R-:W-:Y:S01]  /*26280*/  @!P0 LEA R22, P3, R4, R221, 0x1 ;  /* 0x000000dd04168211 */ /* 0x000fe200078608ff */
[----:B------:R-:W-:Y:S01]  /*26290*/  @P0 STS.128 [R188+0xb800], RZ ;  /* 0x00b800ffbc000388 */ /* 0x000fe20000000c00 */
[----:B------:R-:W-:Y:S02]  /*262a0*/  @!P0 IADD3 R6, P1, R0, R20, RZ ;  /* 0x0000001400068210 */ /* 0x000fe40007f3e0ff */
[----:B------:R-:W-:Y:S01]  /*262b0*/  @!P0 LEA.HI.X R23, R4, R219, R8, 0x1, P3 ;  /* 0x000000db04178211 */ /* 0x000fe200018f0c08 */
[----:B------:R-:W-:Y:S01]  /*262c0*/  @!PT LDS RZ, [RZ] ;  /* 0x00000000fffff984 */ /* 0x000fe20000000800 */
[----:B------:R-:W-:Y:S01]  /*262d0*/  @!PT LDS RZ, [RZ] ;  /* 0x00000000fffff984 */ /* 0x000fe20000000800 */
[----:B------:R-:W-:Y:S01]  /*262e0*/  @!PT LDS RZ, [RZ] ;  /* 0x00000000fffff984 */ /* 0x000fe20000000800 */
[----:B------:R-:W-:Y:S01]  /*262f0*/  @!P0 LDGSTS.E.BYPASS.LTC128B.128 [R188+0xb800], desc[UR32][R26.64] ;  /* 0x0b8000001abc8fae */ /* 0x000fe2000b901d60 */
[C---:B------:R-:W-:Y:S01]  /*26300*/  @!P0 IMAD.X R9, R2.reuse, 0x1, R9, P2 ;  /* 0x0000000102098824 */ /* 0x040fe200010e0609 */
[C---:B------:R-:W-:Y:S02]  /*26310*/  @!P0 LEA R20, P2, R5.reuse, R221, 0x1 ;  /* 0x000000dd05148211 */ /* 0x040fe400078408ff */
[----:B------:R-:W-:Y:S01]  /*26320*/  @P0 STS.128 [R188+0xc000], RZ ;  /* 0x00c000ffbc000388 */ /* 0x000fe20000000c00 */
[----:B------:R-:W-:Y:S01]  /*26330*/  @!P0 IMAD.X R10, R2, 0x1, R10, P1 ;  /* 0x00000001020a8824 */ /* 0x000fe200008e060a */
[----:B------:R-:W-:Y:S02]  /*26340*/  @!P0 LEA.HI.X R21, R5, R219, R9, 0x1, P2 ;  /* 0x000000db05158211 */ /* 0x000fe400010f0c09 */
[----:B------:R-:W-:Y:S01]  /*26350*/  @!PT LDS RZ, [RZ] ;  /* 0x00000000fffff984 */ /* 0x000fe20000000800 */
[----:B------:R-:W-:Y:S01]  /*26360*/  @!PT LDS RZ, [RZ] ;  /* 0x00000000fffff984 */ /* 0x000fe20000000800 */
[----:B------:R-:W-:Y:S01]  /*26370*/  @!PT LDS RZ, [RZ] ;  /* 0x00000000fffff984 */ /* 0x000fe20000000800 */
[----:B------:R-:W-:Y:S01]  /*26380*/  @!P0 LDGSTS.E.BYPASS.LTC128B.128 [R188+0xc000], desc[UR30][R24.64] ;  /* 0x0c00000018bc8fae */ /* 0x000fe2000b901d5e */
[C---:B------:R-:W-:Y:S03]  /*26390*/  @!P0 LEA R18, P1, R6.reuse, R221, 0x1 ;  /* 0x000000dd06128211 */ /* 0x040fe600078208ff */
[----:B------:R-:W-:Y:S01]  /*263a0*/  @P0 STS.128 [R188+0xc800], RZ ;  /* 0x00c800ffbc000388 */ /* 0x000fe20000000c00 */
[----:B------:R-:W-:Y:S02]  /*263b0*/  @!P0 LEA.HI.X R19, R6, R219, R10, 0x1, P1 ;  /* 0x000000db06138211 */ /* 0x000fe400008f0c0a */
[C---:B------:R-:W-:Y:S01]  /*263c0*/  @!P0 IADD3 R6, P1, R0.reuse, R16, RZ ;  /* 0x0000001000068210 */ /* 0x040fe20007f3e0ff */
[----:B------:R-:W-:Y:S01]  /*263d0*/  @!PT LDS RZ, [RZ] ;  /* 0x00000000fffff984 */ /* 0x000fe20000000800 */
[----:B------:R-:W-:Y:S01]  /*263e0*/  @!PT LDS RZ, [RZ] ;  /* 0x00000000fffff984 */ /* 0x000fe20000000800 */
[----:B------:R-:W-:Y:S01]  /*263f0*/  @!PT LDS RZ, [RZ] ;  /* 0x00000000fffff984 */ /* 0x000fe20000000800 */
[----:B------:R-:W-:Y:S01]  /*26400*/  @!P0 LDGSTS.E.BYPASS.LTC128B.128 [R188+0xc800], desc[UR28][R22.64] ;  /* 0x0c80000016bc8fae */ /* 0x000fe2000b901d5c */
[C---:B------:R-:W-:Y:S03]  /*26410*/  @!P0 IADD3 R4, P3, R0.reuse, R46, RZ ;  /* 0x0000002e00048210 */ /* 0x040fe60007f7e0ff */
[----:B------:R-:W-:Y:S01]  /*26420*/  @P0 STS.128 [R188+0xd000], RZ ;  /* 0x00d000ffbc000388 */ /* 0x000fe20000000c00 */
[----:B------:R-:W-:Y:S01]  /*26430*/  @!P0 IADD3 R5, P2, R0, R44, RZ ;  /* 0x0000002c00058210 */ /* 0x000fe20007f5e0ff */
[C---:B------:R-:W-:Y:S02]  /*26440*/  @!P0 IMAD.X R8, R2.reuse, 0x1, R13, P3 ;  /* 0x0000000102088824 */ /* 0x040fe400018e060d */
        /* <DEDUP_REMOVED lines=8> */
[----:B------:R-:W-:Y:S01]  /*264d0*/  @!P0 LDGSTS.E.BYPASS.LTC128B.128 [R188+0xd800], desc[UR24][R18.64] ;  /* 0x0d80000012bc8fae */ /* 0x000fe2000b901d58 */
[----:B------:R-:W-:Y:S01]  /*264e0*/  @!P0 IMAD.X R9, R2, 0x1, R12, P2 ;  /* 0x0000000102098824 */ /* 0x000fe200010e060c */
[C---:B------:R-:W-:Y:S02]  /*264f0*/  @!P0 LEA R12, P2, R5.reuse, R221, 0x1 ;  /* 0x000000dd050c8211 */ /* 0x040fe400078408ff */
[----:B------:R-:W-:Y:S02]  /*26500*/  @P0 STS.128 [R188+0xe000], RZ ;  /* 0x00e000ffbc000388 */ /* 0x000fe40000000c00 */
[----:B------:R-:W-:Y:S02]  /*26510*/  @!P0 LEA.HI.X R13, R5, R219, R9, 0x1, P2 ;  /* 0x000000db050d8211 */ /* 0x000fe400010f0c09 */
[----:B------:R-:W-:Y:S05]  /*26520*/  @!P0 IADD3 R32, P2, R0, R32, RZ ;  /* 0x0000002000208210 */ /* 0x000fea0007f5e0ff */
[----:B------:R-:W-:Y:S01]  /*26530*/  @!P0 IMAD.X R35, R2, 0x1, R35, P2 ;  /* 0x0000000102238824 */ /* 0x000fe200010e0623 */
[----:B--2---:R-:W-:Y:S05]  /*26540*/  @!P0 IADD3 R3, P4, R0, R15, RZ ;  /* 0x0000000f00038210 */ /* 0x004fea0007f9e0ff */
[----:B---3--:R-:W-:Y:S01]  /*26550*/  @!P0 IMAD.X R7, R2, 0x1, R14, P4 ;  /* 0x0000000102078824 */ /* 0x008fe200020e060e */
[CC--:B------:R-:W-:Y:S02]  /*26560*/  @!P0 LEA R16, P4, R3.reuse, R221.reuse, 0x1 ;  /* 0x000000dd03108211 */ /* 0x0c0fe400078808ff */
[C---:B------:R-:W-:Y:S02]  /*26570*/  @!P0 LEA R14, P3, R4.reuse, R221, 0x1 ;  /* 0x000000dd040e8211 */ /* 0x040fe400078608ff */
[-C--:B------:R-:W-:Y:S02]  /*26580*/  @!P0 LEA.HI.X R17, R3, R219.reuse, R7, 0x1, P4 ;  /* 0x000000db03118211 */ /* 0x080fe400020f0c07 */
[----:B------:R-:W-:Y:S02]  /*26590*/  @!P0 LEA.HI.X R15, R4, R219, R8, 0x1, P3 ;  /* 0x000000db040f8211 */ /* 0x000fe400018f0c08 */
[C---:B------:R-:W-:Y:S01]  /*265a0*/  @!P0 IADD3 R3, P4, R0.reuse, R42, RZ ;  /* 0x0000002a00038210 */ /* 0x040fe20007f9e0ff */
[----:B------:R-:W-:Y:S01]  /*265b0*/  @!PT LDS RZ, [RZ] ;  /* 0x00000000fffff984 */ /* 0x000fe20000000800 */
[----:B------:R-:W-:Y:S01]  /*265c0*/  @!PT LDS RZ, [RZ] ;  /* 0x00000000fffff984 */ /* 0x000fe20000000800 */
[----:B------:R-:W-:Y:S01]  /*265d0*/  @!PT LDS RZ, [RZ] ;  /* 0x00000000fffff984 */ /* 0x000fe20000000800 */
[----:B------:R-:W-:Y:S01]  /*265e0*/  @!P0 LDGSTS.E.BYPASS.LTC128B.128 [R188+0xe000], desc[UR22][R16.64] ;  /* 0x0e00000010bc8fae */ /* 0x000fe2000b901d56 */
[----:B------:R-:W-:Y:S02]  /*265f0*/  @!P0 IADD3 R5, P3, R0, R40, RZ ;  /* 0x0000002800058210 */ /* 0x000fe40007f7e0ff */
[-C--:B------:R-:W-:Y:S01]  /*26600*/  @!P0 LEA R4, P2, R32, R221.reuse, 0x1 ;  /* 0x000000dd20048211 */ /* 0x080fe200078408ff */
[----:B------:R-:W-:Y:S01]  /*26610*/  @P0 STS.128 [R188+0xe800], RZ ;  /* 0x00e800ffbc000388 */ /* 0x000fe20000000c00 */
[----:B----4-:R-:W-:Y:S01]  /*26620*/  @!P0 IMAD.X R11, R2, 0x1, R11, P1 ;  /* 0x00000001020b8824 */ /* 0x010fe200008e060b */
[-C--:B------:R-:W-:Y:S01]  /*26630*/  @!P0 LEA R10, P1, R6, R221.reuse, 0x1 ;  /* 0x000000dd060a8211 */ /* 0x080fe200078208ff */
[C---:B------:R-:W-:Y:S01]  /*26640*/  @!P0 IMAD.X R7, R2.reuse, 0x1, R37, P4 ;  /* 0x0000000102078824 */ /* 0x040fe200020e0625 */
[----:B------:R-:W-:Y:S01]  /*26650*/  @!PT LDS RZ, [RZ] ;  /* 0x00000000fffff984 */ /* 0x000fe20000000800 */
[----:B------:R-:W-:Y:S01]  /*26660*/  @!PT LDS RZ, [RZ] ;  /* 0x00000000fffff984 */ /* 0x000fe20000000800 */
[----:B------:R-:W-:Y:S01]  /*26670*/  @!PT LDS RZ, [RZ] ;  /* 0x00000000fffff984 */ /* 0x000fe20000000800 */
[----:B------:R-:W-:Y:S01]  /*26680*/  @!P0 LDGSTS.E.BYPASS.LTC128B.128 [R188+0xe800], desc[UR20][R14.64] ;  /* 0x0e8000000ebc8fae */ /* 0x000fe2000b901d54 */
[C---:B------:R-:W-:Y:S01]  /*26690*/  @!P0 LEA R8, P4, R3.reuse, R221, 0x1 ;  /* 0x000000dd03088211 */ /* 0x040fe200078808ff */
[----:B------:R-:W-:Y:S01]  /*266a0*/  @!P0 IMAD.X R34, R2, 0x1, R34, P3 ;  /* 0x0000000102228824 */ /* 0x000fe200018e0622 */
[-C--:B------:R-:W-:Y:S01]  /*266b0*/  @!P0 LEA.HI.X R11, R6, R219.reuse, R11, 0x1, P1 ;  /* 0x000000db060b8211 */ /* 0x080fe200008f0c0b */
[----:B------:R-:W-:Y:S01]  /*266c0*/  @P0 STS.128 [R188+0xf000], RZ ;  /* 0x00f000ffbc000388 */ /* 0x000fe20000000c00 */
[----:B------:R-:W-:Y:S02]  /*266d0*/  @!P0 LEA.HI.X R9, R3, R219, R7, 0x1, P4 ;  /* 0x000000db03098211 */ /* 0x000fe400020f0c07 */
[C---:B------:R-:W-:Y:S01]  /*266e0*/  @!P0 LEA R6, P3, R5.reuse, R221, 0x1 ;  /* 0x000000dd05068211 */ /* 0x040fe200078608ff */
[----:B------:R-:W-:Y:S01]  /*266f0*/  @!PT LDS RZ, [RZ] ;  /* 0x00000000fffff984 */ /* 0x000fe20000000800 */
[----:B------:R-:W-:Y:S01]  /*26700*/  @!PT LDS RZ, [RZ] ;  /* 0x00000000fffff984 */ /* 0x000fe20000000800 */
[----:B------:R-:W-:Y:S01]  /*26710*/  @!PT LDS RZ, [RZ] ;  /* 0x00000000fffff984 */ /* 0x000fe20000000800 */
[----:B------:R-:W-:Y:S01]  /*26720*/  @!P0 LDGSTS.E.BYPASS.LTC128B.128 [R188+0xf000], desc[UR18][R12.64] ;  /* 0x0f0000000cbc8fae */ /* 0x000fe2000b901d52 */
[----:B------:R-:W-:Y:S02]  /*26730*/  @!P0 IADD3 R33, P1, R0, R38, RZ ;  /* 0x0000002600218210 */ /* 0x000fe40007f3e0ff */
[-C--:B------:R-:W-:Y:S01]  /*26740*/  @!P0 LEA.HI.X R7, R5, R219.reuse, R34, 0x1, P3 ;  /* 0x000000db05078211 */ /* 0x080fe200018f0c22 */
[----:B------:R-:W-:Y:S01]  /*26750*/  @P0 STS.128 [R188+0xf800], RZ ;  /* 0x00f800ffbc000388 */ /* 0x000fe20000000c00 */
[----:B------:R-:W-:Y:S01]  /*26760*/  @!P0 LEA.HI.X R5, R32, R219, R35, 0x1, P2 ;  /* 0x000000db20058211 */ /* 0x000fe200010f0c23 */
[----:B------:R-:W-:Y:S01]  /*26770*/  @!P0 IMAD.X R0, R2, 0x1, R36, P1 ;  /* 0x0000000102008824 */ /* 0x000fe200008e0624 */
[C---:B------:R-:W-:Y:S01]  /*26780*/  @!P0 LEA R2, P1, R33.reuse, R221, 0x1 ;  /* 0x000000dd21028211 */ /* 0x040fe200078208ff */
[----:B------:R-:W-:Y:S01]  /*26790*/  @!PT LDS RZ, [RZ] ;  /* 0x00000000fffff984 */ /* 0x000fe20000000800 */
[----:B------:R-:W-:Y:S01]  /*267a0*/  @!PT LDS RZ, [RZ] ;  /* 0x00000000fffff984 */ /* 0x000fe20000000800 */
[----:B------:R-:W-:Y:S01]  /*267b0*/  @!PT LDS RZ, [RZ] ;  /* 0x00000000fffff984 */ /* 0x000fe20000000800 */
[----:B------:R-:W-:Y:S01]  /*267c0*/  @!P0 LDGSTS.E.BYPASS.LTC128B.128 [R188+0xf800], desc[UR16][R10.64] ;  /* 0x0f8000000abc8fae */ /* 0x000fe2000b901d50 */
[----:B------:R-:W-:Y:S02]  /*267d0*/  IMAD.MOV.U32 R221, RZ, RZ, R192 ;  /* 0x000000ffffdd7224 */ /* 0x000fe400078e00c0 */
[----:B------:R-:W-:Y:S01]  /*267e0*/  @!P0 LEA.HI.X R3, R33, R219, R0, 0x1, P1 ;  /* 0x000000db21038211 */ /* 0x000fe200008f0c00 */
[----:B------:R-:W-:Y:S01]  /*267f0*/  @P0 STS.128 [R188+0x10000], RZ ;  /* 0x010000ffbc000388 */ /* 0x000fe20000000c00 */
[----:B------:R-:W-:Y:S02]  /*26800*/  IMAD.IADD R0, R176, 0x1, R184 ;  /* 0x00000001b0007824 */ /* 0x000fe400078e02b8 */
[----:B------:R-:W-:Y:S01]  /*26810*/  IMAD.MOV.U32 R219, RZ, RZ, R193 ;  /* 0x000000ffffdb7224 */ /* 0x000fe200078e00c1 */
        /* <DEDUP_REMOVED lines=18> */
[----:B------:R2:W-:Y:S01]  /*26940*/  @!P0 LDGSTS.E.BYPASS.LTC128B.128 [R188+0x11800], desc[UR8][R2.64] ;  /* 0x1180000002bc8fae */ /* 0x0005e2000b901d48 */
[----:B------:R-:W-:Y:S03]  /*26950*/  ISETP.GE.AND P0, PT, R252, 0x2, PT ;  /* 0x00000002fc00780c */ /* 0x000fe60003f06270 */
[----:B------:R-:W-:Y:S04]  /*26960*/  LDSM.16.M88.4 R128, [R183] ;  /* 0x00000000b780783b */ /* 0x000fe80000000200 */
[----:B-1----:R-:W1:Y:S04]  /*26970*/  LDSM.16.M88.4 R8, [R176+0x2000] ;  /* 0x00200000b008783b */ /* 0x002e680000000200 */
[----:B------:R-:W3:Y:S04]  /*26980*/  LDSM.16.M88.4 R16, [R176+0x2800] ;  /* 0x00280000b010783b */ /* 0x000ee80000000200 */
[----:B------:R-:W4:Y:S04]  /*26990*/  LDSM.16.M88.4 R24, [R176+0x3000] ;  /* 0x00300000b018783b */ /* 0x000f280000000200 */
[----:B------:R-:W5:Y:S04]  /*269a0*/  LDSM.16.M88.4 R32, [R176+0x3800] ;  /* 0x00380000b020783b */ /* 0x000f680000000200 */
[----:B------:R-:W0:Y:S01]  /*269b0*/  LDGDEPBAR ;  /* 0x00000000000079af */ /* 0x000e220000000000 */
[----:B--2---:R-:W2:Y:S03]  /*269c0*/  LDC.64 R2, c[0x0][0x198] ;  /* 0x00006600ff027b82 */ /* 0x004ea60000000a00 */
[----:B------:R-:W2:Y:S04]  /*269d0*/  LDSM.16.M88.4 R40, [R176+0x4000] ;  /* 0x00400000b028783b */ /* 0x000ea80000000200 */
[----:B------:R-:W2:Y:S04]  /*269e0*/  LDSM.16.M88.4 R48, [R176+0x4800] ;  /* 0x00480000b030783b */ /* 0x000ea80000000200 */
[----:B------:R-:W2:Y:S04]  /*269f0*/  LDSM.16.M88.4 R56, [R176+0x5000] ;  /* 0x00500000b038783b */ /* 0x000ea80000000200 */
[----:B------:R-:W2:Y:S04]  /*26a00*/  LDSM.16.M88.4 R64, [R176+0x5800] ;  /* 0x00580000b040783b */ /* 0x000ea80000000200 */
[----:B------:R-:W2:Y:S01]  /*26a10*/  LDSM.16.M88.4 R72, [R176+0x6000] ;  /* 0x00600000b048783b */ /* 0x000ea20000000200 */
[C---:B-1----:R-:W-:Y:S03]  /*26a20*/  HMMA.16816.F32 R4, R128.reuse, R8, RZ ;  /* 0x000000088004723c */ /* 0x042fe600000018ff */
[----:B------:R-:W1:Y:S04]  /*26a30*/  LDSM.16.M88.4 R80, [R176+0x6800] ;  /* 0x00680000b050783b */ /* 0x000e680000000200 */
[----:B------:R-:W1:Y:S01]  /*26a40*/  LDSM.16.M88.4 R88, [R176+0x7000] ;  /* 0x00700000b058783b */ /* 0x000e620000000200 */
[C---:B------:R-:W-:Y:S03]  /*26a50*/  HMMA.16816.F32 R8, R128.reuse, R10, RZ ;  /* 0x0000000a8008723c */ /* 0x040fe600000018ff */
[----:B------:R-:W1:Y:S03]  /*26a60*/  LDSM.16.M88.4 R96, [R176+0x7800] ;  /* 0x00780000b060783b */ /* 0x000e660000000200 */
[C---:B---3--:R-:W-:Y:S01]  /*26a70*/  HMMA.16816.F32 R12, R128.reuse, R16, RZ ;  /* 0x00000010800c723c */ /* 0x048fe200000018ff */
[----:B------:R-:W3:Y:S04]  /*26a80*/  LDSM.16.M88.4 R104, [R176+0x8000] ;  /* 0x00800000b068783b */ /* 0x000ee80000000200 */
[----:B------:R-:W3:Y:S01]  /*26a90*/  LDSM.16.M88.4 R112, [R176+0x8800] ;  /* 0x00880000b070783b */ /* 0x000ee20000000200 */
[C---:B------:R-:W-:Y:S03]  /*26aa0*/  HMMA.16816.F32 R16, R128.reuse, R18, RZ ;  /* 0x000000128010723c */ /* 0x040fe600000018ff */
[----:B------:R-:W3:Y:S03]  /*26ab0*/  LDSM.16.M88.4 R120, [R176+0x9000] ;  /* 0x00900000b078783b */ /* 0x000ee60000000200 */
[C---:B----4-:R-:W-:Y:S01]  /*26ac0*/  HMMA.16816.F32 R20, R128.reuse, R24, RZ ;  /* 0x000000188014723c */ /* 0x050fe200000018ff */
[----:B------:R-:W4:Y:S04]  /*26ad0*/  LDSM.16.M88.4 R168, [R176+0x9800] ;  /* 0x00980000b0a8783b */ /* 0x000f280000000200 */
[----:B------:R-:W-:Y:S01]  /*26ae0*/  LDSM.16.M88.4 R172, [R0+0x2000] ;  /* 0x0020000000ac783b */ /* 0x000fe20000000200 */
[C---:B------:R-:W-:Y:S06]  /*26af0*/  HMMA.16816.F32 R24, R128.reuse, R26, RZ ;  /* 0x0000001a8018723c */ /* 0x040fec00000018ff */
[C---:B-----5:R-:W-:Y:S06]  /*26b00*/  HMMA.16816.F32 R28, R128.reuse, R32, RZ ;  /* 0x00000020801c723c */ /* 0x060fec00000018ff */
[C---:B------:R-:W-:Y:S06]  /*26b10*/  HMMA.16816.F32 R32, R128.reuse, R34, RZ ;  /* 0x000000228020723c */ /* 0x040fec00000018ff */
[C---:B--2---:R-:W-:Y:S06]  /*26b20*/  HMMA.16816.F32 R36, R128.reuse, R40, RZ ;  /* 0x000000288024723c */ /* 0x044fec00000018ff */
        /* <DEDUP_REMOVED lines=9> */
[C---:B-1----:R-:W-:Y:S06]  /*26bc0*/  HMMA.16816.F32 R76, R128.reuse, R80, RZ ;  /* 0x00000050804c723c */ /* 0x042fec00000018ff */
[C---:B------:R-:W-:Y:S06]  /*26bd0*/  HMMA.16816.F32 R80, R128.reuse, R82, RZ ;  /* 0x000000528050723c */ /* 0x040fec00000018ff */
[C---:B------:R-:W-:Y:S06]  /*26be0*/  HMMA.16816.F32 R84, R128.reuse, R88, RZ ;  /* 0x000000588054723c */ /* 0x040fec00000018ff */
[C---:B------:R-:W-:Y:S06]  /*26bf0*/  HMMA.16816.F32 R88, R128.reuse, R90, RZ ;  /* 0x0000005a8058723c */ /* 0x040fec00000018ff */
[C---:B------:R-:W-:Y:S06]  /*26c00*/  HMMA.16816.F32 R92, R128.reuse, R96, RZ ;  /* 0x00000060805c723c */ /* 0x040fec00000018ff */
[C---:B------:R-:W-:Y:S06]  /*26c10*/  HMMA.16816.F32 R96, R128.reuse, R98, RZ ;  /* 0x000000628060723c */ /* 0x040fec00000018ff */
[C---:B---3--:R-:W-:Y:S06]  /*26c20*/  HMMA.16816.F32 R100, R128.reuse, R104, RZ ;  /* 0x000000688064723c */ /* 0x048fec00000018ff */
[C---:B------:R-:W-:Y:S06]  /*26c30*/  HMMA.16816.F32 R104, R128.reuse, R106, RZ ;  /* 0x0000006a8068723c */ /* 0x040fec00000018ff */
[C---:B------:R-:W-:Y:S06]  /*26c40*/  HMMA.16816.F32 R108, R128.reuse, R112, RZ ;  /* 0x00000070806c723c */ /* 0x040fec00000018ff */
[C---:B------:R-:W-:Y:S06]  /*26c50*/  HMMA.16816.F32 R112, R128.reuse, R114, RZ ;  /* 0x000000728070723c */ /* 0x040fec00000018ff */
[C---:B------:R-:W-:Y:S06]  /*26c60*/  HMMA.16816.F32 R116, R128.reuse, R120, RZ ;  /* 0x000000788074723c */ /* 0x040fec00000018ff */
[C---:B------:R-:W-:Y:S06]  /*26c70*/  HMMA.16816.F32 R120, R128.reuse, R122, RZ ;  /* 0x0000007a8078723c */ /* 0x040fec00000018ff */
[C---:B----4-:R-:W-:Y:S06]  /*26c80*/  HMMA.16816.F32 R124, R128.reuse, R168, RZ ;  /* 0x000000a8807c723c */ /* 0x050fec00000018ff */
[----:B------:R-:W-:Y:S01]  /*26c90*/  HMMA.16816.F32 R128, R128, R170, RZ ;  /* 0x000000aa8080723c */ /* 0x000fe200000018ff */
[--C-:B------:R-:W-:Y:S06]  /*26ca0*/  IMAD R168, R186, 0x2, R183.reuse ;  /* 0x00000002baa87824 */ /* 0x100fec00078e02b7 */
[----:B------:R-:W1:Y:S02]  /*26cb0*/  LDSM.16.M88.4 R168, [R168] ;  /* 0x00000000a8a8783b */ /* 0x000e640000000200 */
[C---:B-1----:R-:W-:Y:S06]  /*26cc0*/  HMMA.16816.F32 R4, R168.reuse, R172, R4 ;  /* 0x000000aca804723c */ /* 0x042fec0000001804 */
[C---:B------:R-:W-:Y:S01]  /*26cd0*/  HMMA.16816.F32 R8, R168.reuse, R174, R8 ;  /* 0x000000aea808723c */ /* 0x040fe20000001808 */
[----:B------:R-:W1:Y:S05]  /*26ce0*/  LDSM.16.M88.4 R172, [R0+0x2800] ;  /* 0x0028000000ac783b */ /* 0x000e6a0000000200 */
        /* <DEDUP_REMOVED lines=41> */
[----:B------:R1:W2:Y:S04]  /*26f80*/  LDSM.16.M88.4 R172, [R0+0x9800] ;  /* 0x0098000000ac783b */ /* 0x0002a80000000200 */
[----:B-1----:R-:W-:Y:S01]  /*26f90*/  VIADD R0, R177, 0x5800 ;  /* 0x00005800b1007836 */ /* 0x002fe20000000000 */
[C---:B--2---:R-:W-:Y:S06]  /*26fa0*/  HMMA.16816.F32 R124, R168.reuse, R172, R124 ;  /* 0x000000aca87c723c */ /* 0x044fec000000187c */
[----:B------:R-:W-:Y:S01]  /*26fb0*/  HMMA.16816.F32 R128, R168, R174, R128 ;  /* 0x000000aea880723c */ /* 0x000fe20000001880 */
[----:B------:R-:W-:Y:S06]  /*26fc0*/  LDSM.16.M88.4 R172, [R177] ;  /* 0x00000000b1ac783b */ /* 0x000fec0000000200 */
[----:B------:R-:W-:Y:S06]  /*26fd0*/  IMAD R168, R187, 0x2, R183 ;  /* 0x00000002bba87824 */ /* 0x000fec00078e02b7 */
[----:B------:R-:W1:Y:S02]  /*26fe0*/  LDSM.16.M88.4 R168, [R168] ;  /* 0x00000000a8a8783b */ /* 0x000e640000000200 */
[C---:B-1----:R-:W-:Y:S06]  /*26ff0*/  HMMA.16816.F32 R4, R168.reuse, R172, R4 ;  /* 0x000000aca804723c */ /* 0x042fec0000001804 */
[C---:B------:R-:W-:Y:S05]  /*27000*/  HMMA.16816.F32 R8, R168.reuse, R174, R8 ;  /* 0x000000aea808723c */ /* 0x040fea0000001808 */
[C---:B------:R-:W-:Y:S06]  /*27010*/  VIADD R172, R177.reuse, 0x800 ;  /* 0x00000800b1ac7836 */ /* 0x040fec0000000000 */
        /* <DEDUP_REMOVED lines=38> */
[C---:B------:R-:W-:Y:S01]  /*27280*/  HMMA.16816.F32 R88, R168.reuse, R174, R88 ;  /* 0x000000aea858723c */ /* 0x040fe20000001858 */
[----:B------:R-:W1:Y:S05]  /*27290*/  LDSM.16.M88.4 R172, [R0] ;  /* 0x0000000000ac783b */ /* 0x000e6a0000000200 */
        /* <DEDUP_REMOVED lines=14> */
[----:B------:R-:W-:Y:S06]  /*27380*/  VIADD R172, R177, 0x7800 ;  /* 0x00007800b1ac7836 */ /* 0x000fec0000000000 */
[----:B------:R-:W1:Y:S02]  /*27390*/  LDSM.16.M88.4 R172, [R172] ;  /* 0x00000000acac783b */ /* 0x000e640000000200 */
[C---:B-1----:R-:W-:Y:S06]  /*273a0*/  HMMA.16816.F32 R124, R168.reuse, R172, R124 ;  /* 0x000000aca87c723c */ /* 0x042fec000000187c */
[----:B------:R-:W-:Y:S01]  /*273b0*/  HMMA.16816.F32 R128, R168, R174, R128 ;  /* 0x000000aea880723c */ /* 0x000fe20000001880 */
[----:B------:R-:W-:Y:S04]  /*273c0*/  LDSM.16.M88.4 R168, [R185] ;  /* 0x00000000b9a8783b */ /* 0x000fe80000000200 */
        /* <DEDUP_REMOVED lines=45> */
[----:B------:R-:W1:Y:S01]  /*276a0*/  LDSM.16.M88.4 R172, [R182+0x7800] ;  /* 0x00780000b6ac783b */ /* 0x000e620000000200 */
[----:B------:R-:W-:Y:S04]  /*276b0*/  DEPBAR.LE SB0, 0x0 ;  /* 0x000080000000791a */ /* 0x000fe80000000000 */
[----:B------:R-:W-:Y:S01]  /*276c0*/  BAR.SYNC.DEFER_BLOCKING 0x0 ;  /* 0x0000000000007b1d */ /* 0x000fe20000010000 */
[C---:B-1----:R-:W-:Y:S06]  /*276d0*/  HMMA.16816.F32 R124, R168.reuse, R172, R124 ;  /* 0x000000aca87c723c */ /* 0x042fec000000187c */
[----:B------:R-:W-:Y:S01]  /*276e0*/  HMMA.16816.F32 R128, R168, R174, R128 ;  /* 0x000000aea880723c */ /* 0x000fe20000001880 */
[----:B------:R-:W-:Y:S11]  /*276f0*/  @!UPT UIADD3 URZ, URZ, URZ, URZ ;  /* 0x0000003f3f3ff290 */ /* 0x000ff6000fffe03f */
[----:B------:R-:W-:Y:S01]  /*27700*/  @!UPT UIADD3 URZ, URZ, URZ, URZ ;  /* 0x0000003f3f3ff290 */ /* 0x000fe2000fffe03f */
[----:B------:R-:W-:Y:S11]  /*27710*/  @!P0 BRA `(.L_x_1185) ;  /* 0x0000000c00e88947 */ /* 0x000ff60003800000 */
[----:B------:R-:W-:Y:S01]  /*27720*/  ISETP.NE.U32.AND P0, PT, R222, RZ, PT ;  /* 0x000000ffde00720c */ /* 0x000fe20003f05070 */
[----:B------:R-:W-:Y:S03]  /*27730*/  BSSY B0, `(.L_x_1186) ;  /* 0x0000048000007945 */ /* 0x000fe60003800000 */
[----:B------:R-:W-:Y:S11]  /*27740*/  ISETP.NE.AND.EX P0, PT, R223, RZ, PT, P0 ;  /* 0x000000ffdf00720c */ /* 0x000ff60003f05300 */
[----:B------:R-:W-:Y:S02]  /*27750*/  @!UPT UIADD3 URZ, URZ, URZ, URZ ;  /* 0x0000003f3f3ff290 */ /* 0x000fe4000fffe03f */
[----:B------:R-:W-:Y:S05]  /*27760*/  @!P0 BRA `(.L_x_1187) ;  /* 0x0000000400048947 */ /* 0x000fea0003800000 */
[----:B------:R-:W2:Y:S02]  /*27770*/  LD.E R168, desc[UR4][R2.64+0x170] ;  /* 0x0001700402a87980 */ /* 0x000ea4000c101900 */
[-C--:B--2---:R-:W-:Y:S02]  /*27780*/  IABS R0, R168.reuse ;  /* 0x000000a800007213 */ /* 0x084fe40000000000 */
[----:B------:R-:W-:Y:S02]  /*27790*/  IABS R174, R168 ;  /* 0x000000a800ae7213 */ /* 0x000fe40000000000 */
[----:B------:R-:W1:Y:S03]  /*277a0*/  I2F.RP R170, R0 ;  /* 0x0000000000aa7306 */ /* 0x000e660000209400 */
[----:B------:R-:W-:Y:S07]  /*277b0*/  IMAD.MOV R174, RZ, RZ, -R174 ;  /* 0x000000ffffae7224 */ /* 0x000fee00078e0aae */
[----:B-1----:R-:W1:Y:S02]  /*277c0*/  MUFU.RCP R170, R170 ;  /* 0x000000aa00aa7308 */ /* 0x002e640000001000 */
[----:B-1----:R-:W-:Y:S08]  /*277d0*/  VIADD R170, R170, 0xffffffe ;  /* 0x0ffffffeaaaa7836 */ /* 0x002ff00000000000 */
[----:B------:R-:W1:Y:S02]  /*277e0*/  F2I.FTZ.U32.TRUNC.NTZ R171, R170 ;  /* 0x000000aa00ab7305 */ /* 0x000e64000021f000 */
[----:B-1----:R-:W-:Y:S01]  /*277f0*/  IMAD.MOV R169, RZ, RZ, -R171 ;  /* 0x000000ffffa97224 */ /* 0x002fe200078e0aab */
[----:B------:R-:W-:Y:S03]  /*27800*/  MOV R170, RZ ;  /* 0x000000ff00aa7202 */ /* 0x000fe60000000f00 */
[----:B------:R-:W-:Y:S01]  /*27810*/  IMAD.MOV.U32 R172, RZ, RZ, R169 ;  /* 0x000000ffffac7224 */ /* 0x000fe200078e00a9 */
[----:B------:R-:W-:Y:S03]  /*27820*/  SHF.L.U32 R169, R252, 0x8, RZ ;  /* 0x00000008fca97819 */ /* 0x000fe600000006ff */
[----:B------:R-:W-:Y:S02]  /*27830*/  IMAD R172, R172, R0, RZ ;  /* 0x00000000acac7224 */ /* 0x000fe400078e02ff */
[C---:B------:R-:W-:Y:S02]  /*27840*/  VIADD R189, R169.reuse, 0xfffffe00 ;  /* 0xfffffe00a9bd7836 */ /* 0x040fe40000000000 */
[----:B------:R-:W-:Y:S02]  /*27850*/  VIADD R175, R169, 0xffffff00 ;  /* 0xffffff00a9af7836 */ /* 0x000fe40000000000 */
[----:B------:R-:W-:Y:S01]  /*27860*/  IMAD.HI.U32 R171, R171, R172, R170 ;  /* 0x000000acabab7227 */ /* 0x000fe200078e00aa */
[----:B------:R-:W-:Y:S02]  /*27870*/  IABS R173, R189 ;  /* 0x000000bd00ad7213 */ /* 0x000fe40000000000 */
[----:B------:R-:W-:Y:S02]  /*27880*/  IABS R172, R175 ;  /* 0x000000af00ac7213 */ /* 0x000fe40000000000 */
[-C--:B------:R-:W-:Y:S01]  /*27890*/  LOP3.LUT R189, R189, R168.reuse, RZ, 0x3c, !PT ;  /* 0x000000a8bdbd7212 */ /* 0x080fe200078e3cff */
[----:B------:R-:W-:Y:S01]  /*278a0*/  IMAD.HI.U32 R169, R171, R173, RZ ;  /* 0x000000adaba97227 */ /* 0x000fe200078e00ff */
[----:B------:R-:W-:Y:S02]  /*278b0*/  LOP3.LUT R175, R175, R168, RZ, 0x3c, !PT ;  /* 0x000000a8afaf7212 */ /* 0x000fe400078e3cff */
[----:B------:R-:W-:Y:S01]  /*278c0*/  ISETP.GE.AND P0, PT, R189, RZ, PT ;  /* 0x000000ffbd00720c */ /* 0x000fe20003f06270 */
[----:B------:R-:W-:Y:S01]  /*278d0*/  IMAD.HI.U32 R170, R171, R172, RZ ;  /* 0x000000acabaa7227 */ /* 0x000fe200078e00ff */
[----:B------:R-:W-:Y:S03]  /*278e0*/  ISETP.GE.AND P2, PT, R175, RZ, PT ;  /* 0x000000ffaf00720c */ /* 0x000fe60003f46270 */
        /* <DEDUP_REMOVED lines=11> */
[----:B------:R-:W-:Y:S09]  /*279a0*/  LOP3.LUT R0, RZ, R168, RZ, 0x33, !PT ;  /* 0x000000a8ff007212 */ /* 0x000ff200078e33ff */
[----:B------:R-:W-:Y:S02]  /*279b0*/  @P4 IADD3 R169, R169, 0x1, RZ ;  /* 0x00000001a9a94810 */ /* 0x000fe40007ffe0ff */
[----:B------:R-:W-:Y:S03]  /*279c0*/  @P5 VIADD R170, R170, 0x1 ;  /* 0x00000001aaaa5836 */ /* 0x000fe60000000000 */
[----:B------:R-:W-:Y:S02]  /*279d0*/  @!P0 IMAD.MOV R169, RZ, RZ, -R169 ;  /* 0x000000ffffa98224 */ /* 0x000fe400078e0aa9 */
[----:B------:R-:W-:Y:S03]  /*279e0*/  @!P2 IADD3 R170, -R170, RZ, RZ ;  /* 0x000000ffaaaaa210 */ /* 0x000fe60007ffe1ff */
[C---:B------:R-:W-:Y:S02]  /*279f0*/  SEL R169, R0.reuse, R169, !P1 ;  /* 0x000000a900a97207 */ /* 0x040fe40004800000 */
[----:B------:R-:W-:Y:S02]  /*27a00*/  SEL R0, R0, R170, !P1 ;  /* 0x000000aa00007207 */ /* 0x000fe40004800000 */
[CC--:B------:R-:W-:Y:S01]  /*27a10*/  LEA R174, P1, R169.reuse, R222.reuse, 0x2 ;  /* 0x000000dea9ae7211 */ /* 0x0c0fe200078210ff */
[----:B------:R-:W2:Y:S01]  /*27a20*/  LD.E.64 R170, desc[UR4][R2.64+0x38] ;  /* 0x0000380402aa7980 */ /* 0x000ea2000c101b00 */
[C---:B------:R-:W-:Y:S02]  /*27a30*/  LEA R172, P0, R0.reuse, R222, 0x2 ;  /* 0x000000de00ac7211 */ /* 0x040fe400078010ff */
[-C--:B------:R-:W-:Y:S02]  /*27a40*/  LEA.HI.X.SX32 R175, R169, R223.reuse, 0x2, P1 ;  /* 0x000000dfa9af7211 */ /* 0x080fe400008f16ff */
[C---:B------:R-:W-:Y:S01]  /*27a50*/  LEA.HI.X.SX32 R173, R0.reuse, R223, 0x2, P0 ;  /* 0x000000df00ad7211 */ /* 0x040fe200000f16ff */
[----:B------:R-:W-:Y:S03]  /*27a60*/  IMAD.IADD R0, R0, 0x1, -R169 ;  /* 0x0000000100007824 */ /* 0x000fe600078e0aa9 */
[----:B------:R-:W3:Y:S01]  /*27a70*/  LD.E R175, desc[UR4][R174.64] ;  /* 0x00000004aeaf7980 */ /* 0x000ee2000c101900 */
[----:B------:R-:W-:Y:S05]  /*27a80*/  IMAD R168, R168, R0, -0x100 ;  /* 0xffffff00a8a87424 */ /* 0x000fea00078e0200 */
[----:B------:R-:W-:Y:S01]  /*27a90*/  SHF.R.S32.HI R169, RZ, 0x1f, R168 ;  /* 0x0000001fffa97819 */ /* 0x000fe200000114a8 */
[----:B------:R-:W3:Y:S04]  /*27aa0*/  LD.E R174, desc[UR4][R172.64] ;  /* 0x00000004acae7980 */ /* 0x000ee8000c101900 */
[----:B------:R-:W4:Y:S01]  /*27ab0*/  LD.E.64 R172, desc[UR4][R2.64+0x20] ;  /* 0x0000200402ac7980 */ /* 0x000f22000c101b00 */
[-C--:B--2---:R-:W-:Y:S04]  /*27ac0*/  IMAD R0, R171, R168.reuse, RZ ;  /* 0x000000a8ab007224 */ /* 0x084fe800078e02ff */
[C---:B------:R-:W-:Y:S02]  /*27ad0*/  IMAD R0, R170.reuse, R169, R0 ;  /* 0x000000a9aa007224 */ /* 0x040fe400078e0200 */
[----:B------:R-:W-:Y:S05]  /*27ae0*/  IMAD.WIDE.U32 R168, R170, R168, RZ ;  /* 0x000000a8aaa87225 */ /* 0x000fea00078e00ff */
[----:B------:R-:W-:Y:S01]  /*27af0*/  IADD3 R169, R169, R0, RZ ;  /* 0x00000000a9a97210 */ /* 0x000fe20007ffe0ff */
[----:B---3--:R-:W-:Y:S05]  /*27b00*/  IMAD.IADD R174, R175, 0x1, -R174 ;  /* 0x00000001afae7824 */ /* 0x008fea00078e0aae */
[----:B------:R-:W-:Y:S01]  /*27b10*/  SHF.R.S32.HI R175, RZ, 0x1f, R174 ;  /* 0x0000001fffaf7819 */ /* 0x000fe200000114ae */
[----:B----4-:R-:W-:Y:S02]  /*27b20*/  IMAD R0, R173, R174, RZ ;  /* 0x000000aead007224 */ /* 0x010fe400078e02ff */
[----:B------:R-:W-:Y:S04]  /*27b30*/  IMAD.WIDE.U32 R170, R174, R172, R168 ;  /* 0x000000acaeaa7225 */ /* 0x000fe800078e00a8 */
[----:B------:R-:W-:Y:S01]  /*27b40*/  IMAD R168, R172, R175, R0 ;  /* 0x000000afaca87224 */ /* 0x000fe200078e0200 */
[----:B------:R-:W-:Y:S03]  /*27b50*/  MOV R0, R170 ;  /* 0x000000aa00007202 */ /* 0x000fe60000000f00 */
[----:B------:R-:W-:Y:S01]  /*27b60*/  IMAD.IADD R168, R171, 0x1, R168 ;  /* 0x00000001aba87824 */ /* 0x000fe200078e02a8 */
[----:B------:R-:W-:Y:S05]  /*27b70*/  BRA `(.L_x_1188) ;  /* 0x00000000000c7947 */ /* 0x000fea0003800000 */
.L_x_1187:
[----:B------:R-:W2:Y:S02]  /*27b80*/  LD.E R0, desc[UR4][R2.64+0x38] ;  /* 0x0000380402007980 */ /* 0x000ea4000c101900 */
[----:B--2---:R-:W-:Y:S04]  /*27b90*/  LEA R0, -R0, RZ, 0x8 ;  /* 0x000000ff00007211 */ /* 0x004fe800078e41ff */
[----:B------:R-:W-:Y:S02]  /*27ba0*/  SHF.R.S32.HI R168, RZ, 0x1f, R0 ;  /* 0x0000001fffa87819 */ /* 0x000fe40000011400 */
.L_x_1188:
[----:B------:R-:W-:Y:S05]  /*27bb0*/  BSYNC B0 ;  /* 0x0000000000007941 */ /* 0x000fea0003800000 */
.L_x_1186:
[----:B------:R-:W2:Y:S01]  /*27bc0*/  LDL R192, [R1+0x128] ;  /* 0x0001280001c07983 */ /* 0x000ea20000100800 */
[----:B------:R-:W-:Y:S01]  /*27bd0*/  ISETP.GE.AND P0, PT, R132, R251, PT ;  /* 0x000000fb8400720c */ /* 0x000fe20003f06270 */
[C---:B------:R-:W-:Y:S01]  /*27be0*/  IMAD.SHL.U32 R169, R190.reuse, 0x10, RZ ;  /* 0x00000010bea97824 */ /* 0x040fe200078e00ff */
[----:B------:R-:W-:Y:S01]  /*27bf0*/  SHF.L.U64.HI R170, R190, 0x4, R191 ;  /* 0x00000004beaa7819 */ /* 0x000fe200000102bf */
[----:B------:R-:W3:Y:S04]  /*27c00*/  LDL R198, [R1+0x12c] ;  /* 0x00012c0001c67983 */ /* 0x000ee80000100800 */
[----:B------:R-:W4:Y:S04]  /*27c10*/  LDL.64 R196, [R1+0x80] ;  /* 0x0000800001c47983 */ /* 0x000f280000100a00 */
[----:B------:R-:W5:Y:S02]  /*27c20*/  LDL R193, [R1+0xe8] ;  /* 0x0000e80001c17983 */ /* 0x000f640000100800 */
[----:B------:R-:W-:Y:S02]  /*27c30*/  @!P0 IADD3 R169, P1, R0, R169, RZ ;  /* 0x000000a900a98210 */ /* 0x000fe40007f3e0ff */
[----:B------:R-:W5:Y:S03]  /*27c40*/  LDL R189, [R1+0x120] ;  /* 0x0001200001bd7983 */ /* 0x000f660000100800 */
[----:B------:R-:W-:Y:S01]  /*27c50*/  @!P0 IMAD.X R170, R168, 0x1, R170, P1 ;  /* 0x00000001a8aa8824 */ /* 0x000fe200008e06aa */
[----:B------:R-:W5:Y:S01]  /*27c60*/  LDL R175, [R1+0x124] ;  /* 0x0001240001af7983 */ /* 0x000f620000100800 */
[C---:B------:R-:W-:Y:S03]  /*27c70*/  @!P0 LEA R172, P1, R169.reuse, R227, 0x1 ;  /* 0x000000e3a9ac8211 */ /* 0x040fe600078208ff */
[----:B------:R-:W5:Y:S01]  /*27c80*/  LDL.64 R194, [R1+0x78] ;  /* 0x0000780001c27983 */ /* 0x000f620000100a00 */
[----:B------:R-:W-:Y:S02]  /*27c90*/  @!P0 LEA.HI.X R173, R169, R225, R170, 0x1, P1 ;  /* 0x000000e1a9ad8211 */ /* 0x000fe400008f0caa */
[C---:B------:R-:W-:Y:S01]  /*27ca0*/  LEA R170, P1, R0.reuse, R227, 0x1 ;  /* 0x000000e300aa7211 */ /* 0x040fe200078208ff */
[----:B------:R-:W5:Y:S03]  /*27cb0*/  LDL R174, [R1+0xe4] ;  /* 0x0000e40001ae7983 */ /* 0x000f660000100800 */
[C---:B------:R-:W-:Y:S01]  /*27cc0*/  LEA.HI.X R171, R0.reuse, R225, R168, 0x1, P1 ;  /* 0x000000e100ab7211 */ /* 0x040fe200008f0ca8 */
[----:B------:R-:W5:Y:S04]  /*27cd0*/  LDL.64 R200, [R1+0x70] ;  /* 0x0000700001c87983 */ /* 0x000f680000100a00 */
[----:B------:R-:W5:Y:S04]  /*27ce0*/  LDL R204, [R1+0xd4] ;  /* 0x0000d40001cc7983 */ /* 0x000f680000100800 */
[----:B------:R-:W5:Y:S04]  /*27cf0*/  LDL.64 R202, [R1+0x50] ;  /* 0x0000500001ca7983 */ /* 0x000f680000100a00 */
[----:B------:R1:W-:Y:S04]  /*27d00*/  @P0 STS.128 [R188+0x2000], RZ ;  /* 0x002000ffbc000388 */ /* 0x0003e80000000c00 */
[----:B------:R-:W-:Y:S01]  /*27d10*/  @!PT LDS RZ, [RZ] ;  /* 0x00000000fffff984 */ /* 0x000fe20000000800 */
[----:B------:R-:W-:Y:S01]  /*27d20*/  @!PT LDS RZ, [RZ] ;  /* 0x00000000fffff984 */ /* 0x000fe20000000800 */
[----:B------:R-:W-:Y:S01]  /*27d30*/  @!PT LDS RZ, [RZ] ;  /* 0x00000000fffff984 */ /* 0x000fe20000000800 */
[----:B------:R-:W-:Y:S04]  /*27d40*/  @!P0 LDGSTS.E.BYPASS.LTC128B.128 [R188+0x2000], desc[UR4][R170.64] ;  /* 0x02000000aabc8fae */ /* 0x000fe8000b901d44 */
[----:B------:R1:W-:Y:S04]  /*27d50*/  @P0 STS.128 [R188+0x2800], RZ ;  /* 0x002800ffbc000388 */ /* 0x0003e80000000c00 */
[----:B------:R-:W-:Y:S01]  /*27d60*/  @!PT LDS RZ, [RZ] ;  /* 0x00000000fffff984 */ /* 0x000fe20000000800 */
[----:B------:R-:W-:Y:S01]  /*27d70*/  @!PT LDS RZ, [RZ] ;  /* 0x00000000fffff984 */ /* 0x000fe20000000800 */
[----:B------:R-:W-:Y:S01]  /*27d80*/  @!PT LDS RZ, [RZ] ;  /* 0x00000000fffff984 */ /* 0x000fe20000000800 */
[----:B------:R3:W-:Y:S04]  /*27d90*/  @!P0 LDGSTS.E.BYPASS.LTC128B.128 [R188+0x2800], desc[UR4][R172.64] ;  /* 0x02800000acbc8fae */ /* 0x0007e8000b901d44 */
[----:B------:R1:W-:Y:S01]  /*27da0*/  @P0 STS.128 [R188+0x3000], RZ ;  /* 0x003000ffbc000388 */ /* 0x0003e20000000c00 */
[----:B--2---:R-:W-:Y:S03]  /*27db0*/  @!P0 IADD3 R169, P1, R0, R192, RZ ;  /* 0x000000c000a98210 */ /* 0x004fe60007f3e0ff */
[----:B------:R-:W2:Y:S02]  /*27dc0*/  LDL R192, [R1+0xe0] ;  /* 0x0000e00001c07983 */ /* 0x000ea40000100800 */
[----:B---3--:R-:W-:Y:S01]  /*27dd0*/  @!P0 IMAD.X R173, R168, 0x1, R198, P1 ;  /* 0x00000001a8ad8824 */ /* 0x008fe200008e06c6 */
[C---:B------:R-:W-:Y:S01]  /*27de0*/  @!P0 LEA R172, P1, R169.reuse, R227, 0x1 ;  /* 0x000000e3a9ac8211 */ /* 0x040fe200078208ff */
[----:B------:R-:W3:Y:S03]  /*27df0*/  LDL.64 R198, [R1+0x68] ;  /* 0x0000680001c67983 */ /* 0x000ee60000100a00 */
[----:B------:R-:W-:Y:S02]  /*27e00*/  @!P0 LEA.HI.X R173, R169, R225, R173, 0x1, P1 ;  /* 0x000000e1a9ad8211 */ /* 0x000fe400008f0cad */
[----:B----4-:R-:W-:Y:S02]  /*27e10*/  @!P0 IADD3 R169, P1, R0, R196, RZ ;  /* 0x000000c400a98210 */ /* 0x010fe40007f3e0ff */
[----:B------:R-:W4:Y:S04]  /*27e20*/  LDL R196, [R1+0xdc] ;  /* 0x0000dc0001c47983 */ /* 0x000f280000100800 */
[----:B------:R-:W-:Y:S01]  /*27e30*/  @!PT LDS RZ, [RZ] ;  /* 0x00000000fffff984 */ /* 0x000fe20000000800 */
[----:B------:R-:W-:Y:S01]  /*27e40*/  @!PT LDS RZ, [RZ] ;  /* 0x00000000fffff984 */ /* 0x000fe20000000800 */
[----:B------:R-:W-:Y:S01]  /*27e50*/  @!PT LDS RZ, [RZ] ;  /* 0x00000000fffff984 */ /* 0x000fe20000000800 */
[----:B------:R5:W-:Y:S04]  /*27e60*/  @!P0 LDGSTS.E.BYPASS.LTC128B.128 [R188+0x3000], desc[UR4][R172.64] ;  /* 0x03000000acbc8fae */ /* 0x000be8000b901d44 */
[----:B------:R1:W-:Y:S01]  /*27e70*/  @P0 STS.128 [R188+0x3800], RZ ;  /* 0x003800ffbc000388 */ /* 0x0003e20000000c00 */
[----:B-----5:R-:W-:Y:S01]  /*27e80*/  @!P0 IMAD.X R173, R168, 0x1, R193, P1 ;  /* 0x00000001a8ad8824 */ /* 0x020fe200008e06c1 */
[C---:B------:R-:W-:Y:S04]  /*27e90*/  @!P0 LEA R172, P1, R169.reuse, R227, 0x1 ;  /* 0x000000e3a9ac8211 */ /* 0x040fe800078208ff */
[----:B------:R-:W-:Y:S02]  /*27ea0*/  @!P0 LEA.HI.X R173, R169, R225, R173, 0x1, P1 ;  /* 0x000000e1a9ad8211 */ /* 0x000fe400008f0cad */
[----:B------:R-:W-:Y:S02]  /*27eb0*/  @!P0 IADD3 R169, P1, R0, R189, RZ ;  /* 0x000000bd00a98210 */ /* 0x000fe40007f3e0ff */
[----:B------:R-:W5:Y:S04]  /*27ec0*/  LDL R189, [R1+0x118] ;  /* 0x0001180001bd7983 */ /* 0x000f680000100800 */
[----:B------:R-:W-:Y:S01]  /*27ed0*/  @!PT LDS RZ, [RZ] ;  /* 0x00000000fffff984 */ /* 0x000fe20000000800 */
[----:B------:R-:W-:Y:S01]  /*27ee0*/  @!PT LDS RZ, [RZ] ;  /* 0x00000000fffff984 */ /* 0x000fe20000000800 */
[----:B------:R-:W-:Y:S01]  /*27ef0*/  @!PT LDS RZ, [RZ] ;  /* 0x00000000fffff984 */ /* 0x000fe20000000800 */
[----:B------:R1:W-:Y:S04]  /*27f00*/  @!P0 LDGSTS.E.BYPASS.LTC128B.128 [R188+0x3800], desc[UR4][R172.64] ;  /* 0x03800000acbc8fae */ /* 0x0003e8000b901d44 */
[----:B------:R1:W-:Y:S02]  /*27f10*/  @P0 STS.128 [R188+0x4000], RZ ;  /* 0x004000ffbc000388 */ /* 0x0003e40000000c00 */
[----:B-1----:R-:W-:Y:S01]  /*27f20*/  @!P0 IMAD.X R173, R168, 0x1, R175, P1 ;  /* 0x00000001a8ad8824 */ /* 0x002fe200008e06af */
[C---:B------:R-:W-:Y:S01]  /*27f30*/  @!P0 LEA R172, P1, R169.reuse, R227, 0x1 ;  /* 0x000000e3a9ac8211 */ /* 0x040fe200078208ff */
[----:B------:R-:W5:Y:S03]  /*27f40*/  LDL R175, [R1+0x11c] ;  /* 0x00011c0001af7983 */ /* 0x000f660000100800 */
[----:B------:R-:W-:Y:S02]  /*27f50*/  @!P0 LEA.HI.X R173, R169, R225, R173, 0x1, P1 ;  /* 0x000000e1a9ad8211 */ /* 0x000fe400008f0cad */
[----:B------:R-:W-:Y:S02]  /*27f60*/  @!P0 IADD3 R169, P1, R0, R194, RZ ;  /* 0x000000c200a98210 */ /* 0x000fe40007f3e0ff */
[----:B------:R-:W5:Y:S04]  /*27f70*/  LDL.64 R194, [R1+0x60] ;  /* 0x0000600001c27983 */ /* 0x000f680000100a00 */
        /* <DEDUP_REMOVED lines=15> */
[----:B------:R1:W-:Y:S01]  /*28070*/  @P0 STS.128 [R188+0x5000], RZ ;  /* 0x005000ffbc000388 */ /* 0x0003e20000000c00 */
[----:B--2---:R-:W-:Y:S01]  /*28080*/  @!P0 IMAD.X R173, R168, 0x1, R192, P1 ;  /* 0x00000001a8ad8824 */ /* 0x004fe200008e06c0 */
[C---:B------:R-:W-:Y:S02]  /*28090*/  @!P0 LEA R172, P1, R169.reuse, R227, 0x1 ;  /* 0x000000e3a9ac8211 */ /* 0x040fe400078208ff */
[----:B------:R-:W2:Y:S02]  /*280a0*/  LDL.64 R192, [R1+0x58] ;  /* 0x0000580001c07983 */ /* 0x000ea40000100a00 */
[----:B------:R-:W-:Y:S02]  /*280b0*/  @!P0 LEA.HI.X R173, R169, R225, R173, 0x1, P1 ;  /* 0x000000e1a9ad8211 */ /* 0x000fe400008f0cad */
[----:B---3--:R-:W3:Y:S01]  /*280c0*/  LDL R199, [R1+0xd0] ;  /* 0x0000d00001c77983 */ /* 0x008ee20000100800 */
[----:B------:R-:W-:Y:S03]  /*280d0*/  @!P0 IADD3 R169, P1, R0, R198, RZ ;  /* 0x000000c600a98210 */ /* 0x000fe60007f3e0ff */
[----:B------:R-:W3:Y:S04]  /*280e0*/  LDL R198, [R1+0xcc] ;  /* 0x0000cc0001c67983 */ /* 0x000ee80000100800 */
[----:B------:R-:W-:Y:S01]  /*280f0*/  @!PT LDS RZ, [RZ] ;  /* 0x00000000fffff984 */ /* 0x000fe20000000800 */
[----:B------:R-:W-:Y:S01]  /*28100*/  @!PT LDS RZ, [RZ] ;  /* 0x00000000fffff984 */ /* 0x000fe20000000800 */
[----:B------:R-:W-:Y:S01]  /*28110*/  @!PT LDS RZ, [RZ] ;  /* 0x00000000fffff984 */ /* 0x000fe20000000800 */
[----:B------:R4:W-:Y:S04]  /*28120*/  @!P0 LDGSTS.E.BYPASS.LTC128B.128 [R188+0x5000], desc[UR4][R172.64] ;  /* 0x05000000acbc8fae */ /* 0x0009e8000b901d44 */
[----:B------:R1:W-:Y:S01]  /*28130*/  @P0 STS.128 [R188+0x5800], RZ ;  /* 0x005800ffbc000388 */ /* 0x0003e20000000c00 */
[----:B----4-:R-:W-:Y:S01]  /*28140*/  @!P0 IMAD.X R173, R168, 0x1, R196, P1 ;  /* 0x00000001a8ad8824 */ /* 0x010fe200008e06c4 */
[C---:B------:R-:W-:Y:S02]  /*28150*/  @!P0 LEA R172, P1, R169.reuse, R227, 0x1 ;  /* 0x000000e3a9ac8211 */ /* 0x040fe400078208ff */
[----:B------:R-:W4:Y:S02]  /*28160*/  LDL.64 R196, [R1+0x40] ;  /* 0x0000400001c47983 */ /* 0x000f240000100a00 */
[----:B------:R-:W-:Y:S05]  /*28170*/  @!P0 LEA.HI.X R173, R169, R225, R173, 0x1, P1 ;  /* 0x000000e1a9ad8211 */ /* 0x000fea00008f0cad */
[----:B------:R-:W-:Y:S01]  /*28180*/  @!PT LDS RZ, [RZ] ;  /* 0x00000000fffff984 */ /* 0x000fe20000000800 */
[----:B------:R-:W-:Y:S01]  /*28190*/  @!PT LDS RZ, [RZ] ;  /* 0x00000000fffff984 */ /* 0x000fe20000000800 */
[----:B------:R-:W-:Y:S01]  /*281a0*/  @!PT LDS RZ, [RZ] ;  /* 0x00000000fffff984 */ /* 0x000fe20000000800 */
[----:B------:R1:W-:Y:S01]  /*281b0*/  @!P0 LDGSTS.E.BYPASS.LTC128B.128 [R188+0x5800], desc[UR4][R172.64] ;  /* 0x05800000acbc8fae */ /* 0x0003e2000b901d44 */
[----:B-----5:R-:W-:Y:S03]  /*281c0*/  @!P0 IADD3 R169, P1, R0, R189, RZ ;  /* 0x000000bd00a98210 */ /* 0x020fe60007f3e0ff */
[----:B------:R-:W5:Y:S04]  /*281d0*/  LDL R189, [R1+0xc8] ;  /* 0x0000c80001bd7983 */ /* 0x000f680000100800 */
        /* <DEDUP_REMOVED lines=15> */
[----:B------:R-:W-:Y:S05]  /*282d0*/  @!P0 LEA.HI.X R173, R169, R225, R173, 0x1, P1 ;  /* 0x000000e1a9ad8211 */ /* 0x000fea00008f0cad */
[----:B------:R-:W-:Y:S01]  /*282e0*/  @!PT LDS RZ, [RZ] ;  /* 0x00000000fffff984 */ /* 0x000fe20000000800 */
[----:B------:R-:W-:Y:S01]  /*282f0*/  @!PT LDS RZ, [RZ] ;  /* 0x00000000fffff984 */ /* 0x000fe20000000800 */
[----:B------:R-:W-:Y:S01]  /*28300*/  @!PT LDS RZ, [RZ] ;  /* 0x00000000fffff984 */ /* 0x000fe20000000800 */
[----:B------:R1:W-:Y:S04]  /*28310*/  @!P0 LDGSTS.E.BYPASS.LTC128B.128 [R188+0x6800], desc[UR4][R172.64] ;  /* 0x06800000acbc8fae */ /* 0x0003e8000b901d44 */
[----:B------:R1:W-:Y:S01]  /*28320*/  @P0 STS.128 [R188+0x7000], RZ ;  /* 0x007000ffbc000388 */ /* 0x0003e20000000c00 */
[----:B--2---:R-:W-:Y:S03]  /*28330*/  @!P0 IADD3 R169, P1, R0, R192, RZ ;  /* 0x000000c000a98210 */ /* 0x004fe60007f3e0ff */
[----:B------:R-:W2:Y:S02]  /*28340*/  LDL.64 R192, [R1+0x30] ;  /* 0x0000300001c07983 */ /* 0x000ea40000100a00 */
[----:B-1----:R-:W-:Y:S01]  /*28350*/  @!P0 IMAD.X R173, R168, 0x1, R204, P1 ;  /* 0x00000001a8ad8824 */ /* 0x002fe200008e06cc */
[C---:B------:R-:W-:Y:S04]  /*28360*/  @!P0 LEA R172, P1, R169.reuse, R227, 0x1 ;  /* 0x000000e3a9ac8211 */ /* 0x040fe800078208ff */
[----:B------:R-:W-:Y:S02]  /*28370*/  @!P0 LEA.HI.X R173, R169, R225, R173, 0x1, P1 ;  /* 0x000000e1a9ad8211 */ /* 0x000fe400008f0cad */
[----:B------:R-:W-:Y:S03]  /*28380*/  @!P0 IADD3 R169, P1, R0, R202, RZ ;  /* 0x000000ca00a98210 */ /* 0x000fe60007f3e0ff */
[----:B------:R-:W-:Y:S01]  /*28390*/  @!PT LDS RZ, [RZ] ;  /* 0x00000000fffff984 */ /* 0x000fe20000000800 */
[----:B------:R-:W-:Y:S01]  /*283a0*/  @!PT LDS RZ, [RZ] ;  /* 0x00000000fffff984 */ /* 0x000fe20000000800 */
[----:B------:R-:W-:Y:S01]  /*283b0*/  @!PT LDS RZ, [RZ] ;  /* 0x00000000fffff984 */ /* 0x000fe20000000800 */
[----:B------:R3:W-:Y:S04]  /*283c0*/  @!P0 LDGSTS.E.BYPASS.LTC128B.128 [R188+0x7000], desc[UR4][R172.64] ;  /* 0x07000000acbc8fae */ /* 0x0007e8000b901d44 */
[----:B------:R1:W-:Y:S01]  /*283d0*/  @P0 STS.128 [R188+0x7800], RZ ;  /* 0x007800ffbc000388 */ /* 0x0003e20000000c00 */
[----:B---3--:R-:W-:Y:S01]  /*283e0*/  @!P0 IMAD.X R173, R168, 0x1, R199, P1 ;  /* 0x00000001a8ad8824 */ /* 0x008fe200008e06c7 */
        /* <DEDUP_REMOVED lines=11> */
[----:B----4-:R-:W-:Y:S03]  /*284a0*/  @!P0 IADD3 R169, P1, R0, R196, RZ ;  /* 0x000000c400a98210 */ /* 0x010fe60007f3e0ff */
        /* <DEDUP_REMOVED lines=16> */
[----:B------:R-:W-:Y:S05]  /*285b0*/  @!P0 LEA.HI.X R173, R169, R225, R173, 0x1, P1 ;  /* 0x000000e1a9ad8211 */ /* 0x000fea00008f0cad */
[----:B------:R-:W-:Y:S01]  /*285c0*/  @!PT LDS RZ, [RZ] ;  /* 0x00000000fffff984 */ /* 0x000fe20000000800 */
[----:B------:R-:W-:Y:S01]  /*285d0*/  @!PT LDS RZ, [RZ] ;  /* 0x00000000fffff984 */ /* 0x000fe20000000800 */
[----:B------:R-:W-:Y:S01]  /*285e0*/  @!PT LDS RZ, [RZ] ;  /* 0x00000000fffff984 */ /* 0x000fe20000000800 */
[----:B------:R1:W-:Y:S04]  /*285f0*/  @!P0 LDGSTS.E.BYPASS.LTC128B.128 [R188+0x9000], desc[UR4][R172.64] ;  /* 0x09000000acbc8fae */ /* 0x0003e8000b901d44 */
[----:B------:R1:W-:Y:S01]  /*28600*/  @P0 STS.128 [R188+0x9800], RZ ;  /* 0x009800ffbc000388 */ /* 0x0003e20000000c00 */
[----:B--2---:R-:W-:Y:S05]  /*28610*/  @!P0 IADD3 R0, P1, R0, R192, RZ ;  /* 0x000000c000008210 */ /* 0x004fea0007f3e0ff */
[----:B------:R-:W-:Y:S01]  /*28620*/  @!P0 IMAD.X R169, R168, 0x1, R174, P1 ;  /* 0x00000001a8a98824 */ /* 0x000fe200008e06ae */
[C---:B------:R-:W-:Y:S01]  /*28630*/  @!P0 LEA R168, P1, R0.reuse, R227, 0x1 ;  /* 0x000000e300a88211 */ /* 0x040fe200078208ff */
[----:B------:R-:W-:Y:S03]  /*28640*/  IMAD.MOV.U32 R227, RZ, RZ, R170 ;  /* 0x000000ffffe37224 */ /* 0x000fe600078e00aa */
[----:B------:R-:W-:Y:S01]  /*28650*/  @!P0 LEA.HI.X R169, R0, R225, R169, 0x1, P1 ;  /* 0x000000e100a98211 */ /* 0x000fe200008f0ca9 */
[----:B------:R-:W-:Y:S04]  /*28660*/  IMAD.MOV.U32 R225, RZ, RZ, R171 ;  /* 0x000000ffffe17224 */ /* 0x000fe800078e00ab */
[----:B------:R-:W-:Y:S01]  /*28670*/  @!PT LDS RZ, [RZ] ;  /* 0x00000000fffff984 */ /* 0x000fe20000000800 */
[----:B------:R-:W-:Y:S01]  /*28680*/  @!PT LDS RZ, [RZ] ;  /* 0x00000000fffff984 */ /* 0x000fe20000000800 */
[----:B------:R-:W-:Y:S01]  /*28690*/  @!PT LDS RZ, [RZ] ;  /* 0x00000000fffff984 */ /* 0x000fe20000000800 */
[----:B------:R1:W-:Y:S04]  /*286a0*/  @!P0 LDGSTS.E.BYPASS.LTC128B.128 [R188+0x9800], desc[UR4][R168.64] ;  /* 0x09800000a8bc8fae */ /* 0x0003e8000b901d44 */
[----:B------:R-:W0:Y:S02]  /*286b0*/  LDGDEPBAR ;  /* 0x00000000000079af */ /* 0x000e240000000000 */
.L_x_1185:
[----:B------:R-:W-:Y:S05]  /*286c0*/  BSYNC B1 ;  /* 0x0000000000017941 */ /* 0x000fea0003800000 */
.L_x_1184:
[----:B------:R2:W1:Y:S02]  /*286d0*/  LD.E R0, desc[UR4][R2.64+0xdc] ;  /* 0x0000dc0402007980 */ /* 0x000464000c101900 */
[----:B--2---:R-:W-:Y:S04]  /*286e0*/  FMNMX.FTZ R2, R6, R134, !PT ;  /* 0x0000008606027209 */ /* 0x004fe80007810000 */
[----:B------:R-:W-:Y:S04]  /*286f0*/  FMNMX.FTZ R2, R7, R2, !PT ;  /* 0x0000000207027209 */ /* 0x000fe80007810000 */
        /* <DEDUP_REMOVED lines=61> */
[----:B------:R-:W-:Y:S05]  /*28ad0*/  FMNMX.FTZ R2, R131, R2, !PT ;  /* 0x0000000283027209 */ /* 0x000fea0007810000 */
[----:B------:R-:W2:Y:S02]  /*28ae0*/  SHFL.BFLY PT, R3, R2, 0x2, 0x1f ;  /* 0x0c401f0002037f89 */ /* 0x000ea400000e0000 */
[----:B--2---:R-:W-:Y:S06]  /*28af0*/  FMNMX.FTZ R2, R2, R3, !PT ;  /* 0x0000000302027209 */ /* 0x004fec0007810000 */
[----:B------:R-:W2:Y:S02]  /*28b00*/  SHFL.BFLY PT, R3, R2, 0x1, 0x1f ;  /* 0x0c201f0002037f89 */ /* 0x000ea400000e0000 */
[----:B--2---:R-:W-:Y:S04]  /*28b10*/  FMNMX.FTZ R3, R2, R3, !PT ;  /* 0x0000000302037209 */ /* 0x004fe80007810000 */
[C---:B------:R-:W-:Y:S01]  /*28b20*/  FSETP.NEU.FTZ.AND P0, PT, R3.reuse, -INF , PT ;  /* 0xff8000000300780b */ /* 0x040fe20003f1d000 */
[C---:B-1----:R-:W-:Y:S01]  /*28b30*/  FMUL.FTZ R169, R0.reuse, R3 ;  /* 0x0000000300a97220 */ /* 0x042fe20000410000 */
[----:B------:R-:W-:Y:S04]  /*28b40*/  FADD.FTZ R2, -R3, R134 ;  /* 0x0000008603027221 */ /* 0x000fe80000010100 */
[----:B------:R-:W-:Y:S01]  /*28b50*/  FSEL R169, R169, RZ, P0 ;  /* 0x000000ffa9a97208 */ /* 0x000fe20000000000 */
[----:B------:R-:W-:Y:S04]  /*28b60*/  FMUL.FTZ R2, R0, R2 ;  /* 0x0000000200027220 */ /* 0x000fe80000410000 */
[-CC-:B------:R-:W-:Y:S01]  /*28b70*/  FFMA.FTZ R198, R38, R0.reuse, -R169.reuse ;  /* 0x0000000026c67223 */ /* 0x180fe200000108a9 */
[-CC-:B------:R-:W-:Y:S01]  /*28b80*/  FFMA.FTZ R6, R6, R0.reuse, -R169.reuse ;  /* 0x0000000006067223 */ /* 0x180fe200000108a9 */
[----:B------:R-:W1:Y:S01]  /*28b90*/  MUFU.EX2 R2, R2 ;  /* 0x0000000200027308 */ /* 0x000e620000000800 */
[----:B------:R-:W2:Y:S01]  /*28ba0*/  LDL.LU R38, [R1] ;  /* 0x0000000001267983 */ /* 0x000ea20000300800 */
[-CC-:B------:R-:W-:Y:S01]  /*28bb0*/  FFMA.FTZ R207, R47, R0.reuse, -R169.reuse ;  /* 0x000000002fcf7223 */ /* 0x180fe200000108a9 */
[-CC-:B------:R-:W-:Y:S01]  /*28bc0*/  FFMA.FTZ R208, R46, R0.reuse, -R169.reuse ;  /* 0x000000002ed07223 */ /* 0x180fe200000108a9 */
[-CC-:B------:R-:W-:Y:S01]  /*28bd0*/  FFMA.FTZ R197, R34, R0.reuse, -R169.reuse ;  /* 0x0000000022c57223 */ /* 0x180fe200000108a9 */
[-CC-:B------:R-:W-:Y:S01]  /*28be0*/  FFMA.FTZ R134, R10, R0.reuse, -R169.reuse ;  /* 0x000000000a867223 */ /* 0x180fe200000108a9 */
[-CC-:B------:R-:W-:Y:S01]  /*28bf0*/  FFMA.FTZ R170, R11, R0.reuse, -R169.reuse ;  /* 0x000000000baa7223 */ /* 0x180fe200000108a9 */
[-CC-:B------:R-:W-:Y:S03]  /*28c00*/  FFMA.FTZ R173, R18, R0.reuse, -R169.reuse ;  /* 0x0000000012ad7223 */ /* 0x180fe600000108a9 */
[----:B------:R3:W2:Y:S01]  /*28c10*/  MUFU.EX2 R47, R6 ;  /* 0x00000006002f7308 */ /* 0x0006a20000000800 */
[-CC-:B------:R-:W-:Y:S01]  /*28c20*/  FFMA.FTZ R172, R19, R0.reuse, -R169.reuse ;  /* 0x0000000013ac7223 */ /* 0x180fe200000108a9 */
[-CC-:B------:R-:W-:Y:S01]  /*28c30*/  FFMA.FTZ R175, R22, R0.reuse, -R169.reuse ;  /* 0x0000000016af7223 */ /* 0x180fe200000108a9 */
[-CC-:B------:R-:W-:Y:S01]  /*28c40*/  FFMA.FTZ R168, R7, R0.reuse, -R169.reuse ;  /* 0x0000000007a87223 */ /* 0x180fe200000108a9 */
[-CC-:B------:R-:W-:Y:S01]  /*28c50*/  FFMA.FTZ R171, R14, R0.reuse, -R169.reuse ;  /* 0x000000000eab7223 */ /* 0x180fe200000108a9 */
[-CC-:B------:R-:W-:Y:S01]  /*28c60*/  FFMA.FTZ R174, R15, R0.reuse, -R169.reuse ;  /* 0x000000000fae7223 */ /* 0x180fe200000108a9 */
[-CC-:B------:R-:W-:Y:S01]  /*28c70*/  FFMA.FTZ R193, R23, R0.reuse, -R169.reuse ;  /* 0x0000000017c17223 */ /* 0x180fe200000108a9 */
[-CC-:B------:R-:W-:Y:S01]  /*28c80*/  FFMA.FTZ R192, R26, R0.reuse, -R169.reuse ;  /* 0x000000001ac07223 */ /* 0x180fe200000108a9 */
[--C-:B------:R-:W-:Y:S01]  /*28c90*/  FFMA.FTZ R189, R27, R0, -R169.reuse ;  /* 0x000000001bbd7223 */ /* 0x100fe200000108a9 */
[----:B-1----:R-:W-:Y:S01]  /*28ca0*/  FMUL.FTZ R34, R2, R138 ;  /* 0x0000008a02227220 */ /* 0x002fe20000410000 */
[-CC-:B------:R-:W-:Y:S01]  /*28cb0*/  FFMA.FTZ R194, R30, R0.reuse, -R169.reuse ;  /* 0x000000001ec27223 */ /* 0x180fe200000108a9 */
[----:B------:R-:W4:Y:S01]  /*28cc0*/  LDL.LU R138, [R1+0x4] ;  /* 0x00000400018a7983 */ /* 0x000f220000300800 */
[-CC-:B------:R-:W-:Y:S01]  /*28cd0*/  FFMA.FTZ R195, R31, R0.reuse, -R169.reuse ;  /* 0x000000001fc37223 */ /* 0x180fe200000108a9 */
[--C-:B------:R-:W-:Y:S01]  /*28ce0*/  FFMA.FTZ R196, R35, R0, -R169.reuse ;  /* 0x0000000023c47223 */ /* 0x100fe200000108a9 */
[C---:B------:R-:W-:Y:S01]  /*28cf0*/  FMUL.FTZ R10, R2.reuse, R162 ;  /* 0x000000a2020a7220 */ /* 0x040fe20000410000 */
[C---:B------:R-:W-:Y:S01]  /*28d00*/  FMUL.FTZ R11, R2.reuse, R163 ;  /* 0x000000a3020b7220 */ /* 0x040fe20000410000 */
[C---:B------:R-:W-:Y:S01]  /*28d10*/  FMUL.FTZ R18, R2.reuse, R154 ;  /* 0x0000009a02127220 */ /* 0x040fe20000410000 */
[C---:B------:R-:W-:Y:S01]  /*28d20*/  FMUL.FTZ R19, R2.reuse, R155 ;  /* 0x0000009b02137220 */ /* 0x040fe20000410000 */
[C---:B---3--:R-:W-:Y:S01]  /*28d30*/  FMUL.FTZ R6, R2.reuse, R166 ;  /* 0x000000a602067220 */ /* 0x048fe20000410000 */
        /* <DEDUP_REMOVED lines=10> */
[-CC-:B------:R-:W-:Y:S01]  /*28de0*/  FFMA.FTZ R199, R39, R0.reuse, -R169.reuse ;  /* 0x0000000027c77223 */ /* 0x180fe200000108a9 */
        /* <DEDUP_REMOVED lines=12> */
[----:B------:R-:W-:Y:S01]  /*28eb0*/  MUFU.EX2 R43, R170 ;  /* 0x000000aa002b7308 */ /* 0x000fe20000000800 */
        /* <DEDUP_REMOVED lines=31> */
[----:B------:R-:W-:Y:S01]  /*290b0*/  FFMA.FTZ R169, R131, R0, -R169 ;  /* 0x0000000083a97223 */ /* 0x000fe200000108a9 */
[----:B--2---:R-:W-:Y:S01]  /*290c0*/  FFMA.FTZ R46, R2, R38, R47 ;  /* 0x00000026022e7223 */ /* 0x004fe2000001002f */
        /* <DEDUP_REMOVED lines=64> */
[----:B------:R-:W1:Y:S02]  /*294d0*/  SHFL.BFLY PT, R2, R38, 0x2, 0x1f ;  /* 0x0c401f0026027f89 */ /* 0x000e6400000e0000 */
[----:B-1----:R-:W-:Y:S06]  /*294e0*/  FMNMX.FTZ R38, R38, R2, !PT ;  /* 0x0000000226267209 */ /* 0x002fec0007810000 */
[----:B------:R-:W1:Y:S02]  /*294f0*/  SHFL.BFLY PT, R2, R38, 0x1, 0x1f ;  /* 0x0c201f0026027f89 */ /* 0x000e6400000e0000 */
[----:B-1----:R-:W-:Y:S04]  /*29500*/  FMNMX.FTZ R38, R38, R2, !PT ;  /* 0x0000000226267209 */ /* 0x002fe80007810000 */
[----:B------:R-:W-:Y:S01]  /*29510*/  FSETP.NEU.FTZ.AND P0, PT, R38, -INF , PT ;  /* 0xff8000002600780b */ /* 0x000fe20003f1d000 */
[----:B------:R-:W-:Y:S01]  /*29520*/  FMUL.FTZ R39, R0, R38 ;  /* 0x0000002600277220 */ /* 0x000fe20000410000 */
[----:B------:R-:W-:Y:S04]  /*29530*/  FADD.FTZ R2, -R38, R135 ;  /* 0x0000008726027221 */ /* 0x000fe80000010100 */
[----:B------:R-:W-:Y:S01]  /*29540*/  FSEL R39, R39, RZ, P0 ;  /* 0x000000ff27277208 */ /* 0x000fe20000000000 */
[----:B------:R-:W-:Y:S01]  /*29550*/  FMUL.FTZ R2, R0, R2 ;  /* 0x0000000200027220 */ /* 0x000fe20000410000 */
[----:B------:R-:W-:Y:S03]  /*29560*/  ISETP.GT.AND P0, PT, R252, 0x1, PT ;  /* 0x00000001fc00780c */ /* 0x000fe60003f04270 */
[-CC-:B------:R-:W-:Y:S01]  /*29570*/  FFMA.FTZ R82, R41, R0.reuse, -R39.reuse ;  /* 0x0000000029527223 */ /* 0x180fe20000010827 */
[-CC-:B------:R-:W-:Y:S01]  /*29580*/  FFMA.FTZ R91, R44, R0.reuse, -R39.reuse ;  /* 0x000000002c5b7223 */ /* 0x180fe20000010827 */
[----:B------:R-:W1:Y:S01]  /*29590*/  MUFU.EX2 R41, R168 ;  /* 0x000000a800297308 */ /* 0x000e620000000800 */
[-CC-:B------:R-:W-:Y:S01]  /*295a0*/  FFMA.FTZ R42, R4, R0.reuse, -R39.reuse ;  /* 0x00000000042a7223 */ /* 0x180fe20000010827 */
[-CC-:B------:R-:W-:Y:S01]  /*295b0*/  FFMA.FTZ R87, R45, R0.reuse, -R39.reuse ;  /* 0x000000002d577223 */ /* 0x180fe20000010827 */
[-CC-:B------:R-:W-:Y:S01]  /*295c0*/  FFMA.FTZ R54, R5, R0.reuse, -R39.reuse ;  /* 0x0000000005367223 */ /* 0x180fe20000010827 */
[-CC-:B------:R-:W-:Y:S01]  /*295d0*/  FFMA.FTZ R51, R8, R0.reuse, -R39.reuse ;  /* 0x0000000008337223 */ /* 0x180fe20000010827 */
[-CC-:B------:R-:W-:Y:S01]  /*295e0*/  FFMA.FTZ R50, R9, R0.reuse, -R39.reuse ;  /* 0x0000000009327223 */ /* 0x180fe20000010827 */
[-CC-:B------:R-:W-:Y:S01]  /*295f0*/  FFMA.FTZ R58, R16, R0.reuse, -R39.reuse ;  /* 0x00000000103a7223 */ /* 0x180fe20000010827 */
[-CC-:B------:R-:W-:Y:S03]  /*29600*/  FFMA.FTZ R55, R17, R0.reuse, -R39.reuse ;  /* 0x0000000011377223 */ /* 0x180fe60000010827 */
[----:B------:R-:W2:Y:S01]  /*29610*/  MUFU.EX2 R2, R2 ;  /* 0x0000000200027308 */ /* 0x000ea20000000800 */
[-CC-:B------:R-:W-:Y:S01]  /*29620*/  FFMA.FTZ R62, R12, R0.reuse, -R39.reuse ;  /* 0x000000000c3e7223 */ /* 0x180fe20000010827 */
[-CC-:B------:R-:W-:Y:S01]  /*29630*/  FFMA.FTZ R59, R13, R0.reuse, -R39.reuse ;  /* 0x000000000d3b7223 */ /* 0x180fe20000010827 */
[-CC-:B------:R-:W-:Y:S01]  /*29640*/  FFMA.FTZ R67, R21, R0.reuse, -R39.reuse ;  /* 0x0000000015437223 */ /* 0x180fe20000010827 */
[-CC-:B------:R-:W-:Y:S01]  /*29650*/  FFMA.FTZ R66, R24, R0.reuse, -R39.reuse ;  /* 0x0000000018427223 */ /* 0x180fe20000010827 */
[-CC-:B------:R-:W-:Y:S01]  /*29660*/  FFMA.FTZ R63, R25, R0.reuse, -R39.reuse ;  /* 0x00000000193f7223 */ /* 0x180fe20000010827 */
[-CC-:B------:R-:W-:Y:S01]  /*29670*/  FFMA.FTZ R83, R48, R0.reuse, -R39.reuse ;  /* 0x0000000030537223 */ /* 0x180fe20000010827 */
[-CC-:B------:R-:W-:Y:S03]  /*29680*/  FFMA.FTZ R79, R49, R0.reuse, -R39.reuse ;  /* 0x00000000314f7223 */ /* 0x180fe60000010827 */
[----:B------:R-:W3:Y:S01]  /*29690*/  MUFU.EX2 R5, R134 ;  /* 0x0000008600057308 */ /* 0x000ee20000000800 */
[C---:B-1----:R-:W-:Y:S01]  /*296a0*/  FADD.FTZ R4, R41.reuse, R46 ;  /* 0x0000002e29047221 */ /* 0x042fe20000010000 */
[----:B------:R-:W-:Y:S01]  /*296b0*/  F2FP.F16.F32.PACK_AB R41, R41, R47 ;  /* 0x0000002f2929723e */ /* 0x000fe200000000ff */
[-CC-:B------:R-:W-:Y:S01]  /*296c0*/  FFMA.FTZ R86, R40, R0.reuse, -R39.reuse ;  /* 0x0000000028567223 */ /* 0x180fe20000010827 */
[----:B------:R-:W1:Y:S01]  /*296d0*/  LDSM.16.MT88.4 R44, [R178+0xa000] ;  /* 0x00a00000b22c783b */ /* 0x000e620000004200 */
[-CC-:B------:R-:W-:Y:S01]  /*296e0*/  FFMA.FTZ R98, R53, R0.reuse, -R39.reuse ;  /* 0x0000000035627223 */ /* 0x180fe20000010827 */
[-CC-:B------:R-:W-:Y:S01]  /*296f0*/  FFMA.FTZ R99, R56, R0.reuse, -R39.reuse ;  /* 0x0000000038637223 */ /* 0x180fe20000010827 */
[--C-:B------:R-:W-:Y:S03]  /*29700*/  FFMA.FTZ R102, R57, R0, -R39.reuse ;  /* 0x0000000039667223 */ /* 0x100fe60000010827 */
[----:B------:R-:W4:Y:S01]  /*29710*/  MUFU.EX2 R40, R42 ;  /* 0x0000002a00287308 */ /* 0x000f220000000800 */
[C---:B--2---:R-:W-:Y:S01]  /*29720*/  FMUL.FTZ R16, R2.reuse, R152 ;  /* 0x0000009802107220 */ /* 0x044fe20000410000 */
[----:B------:R-:W-:Y:S01]  /*29730*/  FMUL.FTZ R17, R2, R153 ;  /* 0x0000009902117220 */ /* 0x000fe20000410000 */
[-CC-:B------:R-:W-:Y:S01]  /*29740*/  FFMA.FTZ R103, R60, R0.reuse, -R39.reuse ;  /* 0x000000003c677223 */ /* 0x180fe20000010827 */
[-CC-:B------:R-:W-:Y:S01]  /*29750*/  FFMA.FTZ R106, R61, R0.reuse, -R39.reuse ;  /* 0x000000003d6a7223 */ /* 0x180fe20000010827 */
[--C-:B------:R-:W-:Y:S01]  /*29760*/  FFMA.FTZ R110, R65, R0, -R39.reuse ;  /* 0x00000000416e7223 */ /* 0x100fe20000010827 */
[C---:B------:R-:W-:Y:S01]  /*29770*/  FMUL.FTZ R8, R2.reuse, R160 ;  /* 0x000000a002087220 */ /* 0x040fe20000410000 */
[----:B------:R-:W-:Y:S03]  /*29780*/  FMUL.FTZ R9, R2, R161 ;  /* 0x000000a102097220 */ /* 0x000fe60000410000 */
[----:B------:R-:W-:Y:S01]  /*29790*/  MUFU.EX2 R151, R54 ;  /* 0x0000003600977308 */ /* 0x000fe20000000800 */
[----:B------:R-:W-:Y:S01]  /*297a0*/  LDSM.16.MT88.4 R160, [R178+0x11800] ;  /* 0x01180000b2a0783b */ /* 0x000fe20000004200 */
[-CC-:B------:R-:W-:Y:S01]  /*297b0*/  FFMA.FTZ R70, R20, R0.reuse, -R39.reuse ;  /* 0x0000000014467223 */ /* 0x180fe20000010827 */
[-CC-:B------:R-:W-:Y:S01]  /*297c0*/  FFMA.FTZ R71, R32, R0.reuse, -R39.reuse ;  /* 0x0000000020477223 */ /* 0x180fe20000010827 */
[-CC-:B------:R-:W-:Y:S01]  /*297d0*/  FFMA.FTZ R95, R52, R0.reuse, -R39.reuse ;  /* 0x00000000345f7223 */ /* 0x180fe20000010827 */
[-CC-:B------:R-:W-:Y:S01]  /*297e0*/  FFMA.FTZ R107, R64, R0.reuse, -R39.reuse ;  /* 0x00000000406b7223 */ /* 0x180fe20000010827 */
[-CC-:B------:R-:W-:Y:S01]  /*297f0*/  FFMA.FTZ R111, R68, R0.reuse, -R39.reuse ;  /* 0x00000000446f7223 */ /* 0x180fe20000010827 */
[--C-:B------:R-:W-:Y:S03]  /*29800*/  FFMA.FTZ R114, R69, R0, -R39.reuse ;  /* 0x0000000045727223 */ /* 0x100fe60000010827 */
[----:B------:R-:W-:Y:S01]  /*29810*/  MUFU.EX2 R152, R51 ;  /* 0x0000003300987308 */ /* 0x000fe20000000800 */
[C---:B------:R-:W-:Y:S01]  /*29820*/  FMUL.FTZ R12, R2.reuse, R156 ;  /* 0x0000009c020c7220 */ /* 0x040fe20000410000 */
[C---:B------:R-:W-:Y:S01]  /*29830*/  FMUL.FTZ R13, R2.reuse, R157 ;  /* 0x0000009d020d7220 */ /* 0x040fe20000410000 */
[C---:B------:R-:W-:Y:S01]  /*29840*/  FMUL.FTZ R20, R2.reuse, R148 ;  /* 0x0000009402147220 */ /* 0x040fe20000410000 */
[C---:B------:R-:W-:Y:S01]  /*29850*/  FMUL.FTZ R21, R2.reuse, R149 ;  /* 0x0000009502157220 */ /* 0x040fe20000410000 */
[C---:B------:R-:W-:Y:S01]  /*29860*/  FMUL.FTZ R24, R2.reuse, R144 ;  /* 0x0000009002187220 */ /* 0x040fe20000410000 */
[C---:B------:R-:W-:Y:S01]  /*29870*/  FMUL.FTZ R25, R2.reuse, R145 ;  /* 0x0000009102197220 */ /* 0x040fe20000410000 */
[----:B------:R-:W-:Y:S03]  /*29880*/  FMUL.FTZ R32, R2, R136 ;  /* 0x0000008802207220 */ /* 0x000fe60000410000 */
[----:B------:R-:W2:Y:S01]  /*29890*/  MUFU.EX2 R153, R50 ;  /* 0x0000003200997308 */ /* 0x000ea20000000800 */
[----:B---3--:R-:W-:Y:S01]  /*298a0*/  FADD.FTZ R4, R5, R4 ;  /* 0x0000000405047221 */ /* 0x008fe20000010000 */
[-CC-:B------:R-:W-:Y:S01]  /*298b0*/  FFMA.FTZ R75, R28, R0.reuse, -R39.reuse ;  /* 0x000000001c4b7223 */ /* 0x180fe20000010827 */
[-CC-:B------:R-:W-:Y:S01]  /*298c0*/  FFMA.FTZ R74, R29, R0.reuse, -R39.reuse ;  /* 0x000000001d4a7223 */ /* 0x180fe20000010827 */
[-CC-:B------:R-:W-:Y:S01]  /*298d0*/  FFMA.FTZ R78, R33, R0.reuse, -R39.reuse ;  /* 0x00000000214e7223 */ /* 0x180fe20000010827 */
[-CC-:B------:R-:W-:Y:S01]  /*298e0*/  FFMA.FTZ R94, R36, R0.reuse, -R39.reuse ;  /* 0x00000000245e7223 */ /* 0x180fe20000010827 */
[-CC-:B------:R-:W-:Y:S01]  /*298f0*/  FFMA.FTZ R90, R37, R0.reuse, -R39.reuse ;  /* 0x00000000255a7223 */ /* 0x180fe20000010827 */
[-CC-:B------:R-:W-:Y:S03]  /*29900*/  FFMA.FTZ R84, R84, R0.reuse, -R39.reuse ;  /* 0x0000000054547223 */ /* 0x180fe60000010827 */
[----:B------:R-:W3:Y:S01]  /*29910*/  MUFU.EX2 R36, R171 ;  /* 0x000000ab00247308 */ /* 0x000ee20000000800 */
[-CC-:B------:R-:W-:Y:S01]  /*29920*/  FFMA.FTZ R85, R85, R0.reuse, -R39.reuse ;  /* 0x0000000055557223 */ /* 0x180fe20000010827 */
[-CC-:B------:R-:W-:Y:S01]  /*29930*/  FFMA.FTZ R88, R88, R0.reuse, -R39.reuse ;  /* 0x0000000058587223 */ /* 0x180fe20000010827 */
[-CC-:B------:R-:W-:Y:S01]  /*29940*/  FFMA.FTZ R89, R89, R0.reuse, -R39.reuse ;  /* 0x0000000059597223 */ /* 0x180fe20000010827 */
[-CC-:B------:R-:W-:Y:S01]  /*29950*/  FFMA.FTZ R100, R100, R0.reuse, -R39.reuse ;  /* 0x0000000064647223 */ /* 0x180fe20000010827 */
[-CC-:B------:R-:W-:Y:S01]  /*29960*/  FFMA.FTZ R101, R101, R0.reuse, -R39.reuse ;  /* 0x0000000065657223 */ /* 0x180fe20000010827 */
[-CC-:B------:R-:W-:Y:S01]  /*29970*/  FFMA.FTZ R104, R104, R0.reuse, -R39.reuse ;  /* 0x0000000068687223 */ /* 0x180fe20000010827 */
[-CC-:B------:R-:W-:Y:S03]  /*29980*/  FFMA.FTZ R105, R105, R0.reuse, -R39.reuse ;  /* 0x0000000069697223 */ /* 0x180fe60000010827 */
[----:B------:R-:W-:Y:S01]  /*29990*/  MUFU.EX2 R147, R62 ;  /* 0x0000003e00937308 */ /* 0x000fe20000000800 */
[-CC-:B------:R-:W-:Y:S01]  /*299a0*/  FFMA.FTZ R108, R108, R0.reuse, -R39.reuse ;  /* 0x000000006c6c7223 */ /* 0x180fe20000010827 */
[-CC-:B------:R-:W-:Y:S01]  /*299b0*/  FFMA.FTZ R109, R109, R0.reuse, -R39.reuse ;  /* 0x000000006d6d7223 */ /* 0x180fe20000010827 */
[-CC-:B------:R-:W-:Y:S01]  /*299c0*/  FFMA.FTZ R112, R112, R0.reuse, -R39.reuse ;  /* 0x0000000070707223 */ /* 0x180fe20000010827 */
[-CC-:B------:R-:W-:Y:S01]  /*299d0*/  FFMA.FTZ R113, R113, R0.reuse, -R39.reuse ;  /* 0x0000000071717223 */ /* 0x180fe20000010827 */
[-CC-:B------:R-:W-:Y:S01]  /*299e0*/  FFMA.FTZ R115, R72, R0.reuse, -R39.reuse ;  /* 0x0000000048737223 */ /* 0x180fe20000010827 */
[-CC-:B------:R-:W-:Y:S01]  /*299f0*/  FFMA.FTZ R118, R73, R0.reuse, -R39.reuse ;  /* 0x0000000049767223 */ /* 0x180fe20000010827 */
[-CC-:B------:R-:W-:Y:S03]  /*29a00*/  FFMA.FTZ R119, R76, R0.reuse, -R39.reuse ;  /* 0x000000004c777223 */ /* 0x180fe60000010827 */
[----:B------:R-:W5:Y:S01]  /*29a10*/  MUFU.EX2 R148, R59 ;  /* 0x0000003b00947308 */ /* 0x000f620000000800 */
[-CC-:B------:R-:W-:Y:S01]  /*29a20*/  FFMA.FTZ R122, R77, R0.reuse, -R39.reuse ;  /* 0x000000004d7a7223 */ /* 0x180fe20000010827 */
[-CC-:B------:R-:W-:Y:S01]  /*29a30*/  FFMA.FTZ R123, R80, R0.reuse, -R39.reuse ;  /* 0x00000000507b7223 */ /* 0x180fe20000010827 */
[-CC-:B------:R-:W-:Y:S01]  /*29a40*/  FFMA.FTZ R126, R81, R0.reuse, -R39.reuse ;  /* 0x00000000517e7223 */ /* 0x180fe20000010827 */
[-CC-:B------:R-:W-:Y:S01]  /*29a50*/  FFMA.FTZ R92, R92, R0.reuse, -R39.reuse ;  /* 0x000000005c5c7223 */ /* 0x180fe20000010827 */
[-CC-:B------:R-:W-:Y:S01]  /*29a60*/  FFMA.FTZ R93, R93, R0.reuse, -R39.reuse ;  /* 0x000000005d5d7223 */ /* 0x180fe20000010827 */
[-CC-:B------:R-:W-:Y:S01]  /*29a70*/  FFMA.FTZ R96, R96, R0.reuse, -R39.reuse ;  /* 0x0000000060607223 */ /* 0x180fe20000010827 */
[-CC-:B------:R-:W-:Y:S03]  /*29a80*/  FFMA.FTZ R127, R97, R0.reuse, -R39.reuse ;  /* 0x00000000617f7223 */ /* 0x180fe60000010827 */
[----:B------:R5:W-:Y:S01]  /*29a90*/  MUFU.EX2 R149, R58 ;  /* 0x0000003a00957308 */ /* 0x000be20000000800 */
        /* <DEDUP_REMOVED lines=8> */
[----:B------:R-:W-:Y:S01]  /*29b20*/  FFMA.FTZ R39, R129, R0, -R39 ;  /* 0x0000000081277223 */ /* 0x000fe20000010827 */
[C---:B------:R-:W-:Y:S01]  /*29b30*/  FADD.FTZ R0, R43.reuse, R4 ;  /* 0x000000042b007221 */ /* 0x040fe20000010000 */
[----:B------:R-:W-:Y:S01]  /*29b40*/  F2FP.F16.F32.PACK_AB R43, R43, R5 ;  /* 0x000000052b2b723e */ /* 0x000fe200000000ff */
[C---:B----4-:R-:W-:Y:S01]  /*29b50*/  FFMA.FTZ R97, R2.reuse, R138, R40 ;  /* 0x0000008a02617223 */ /* 0x050fe20000010028 */
[----:B--2---:R-:W-:Y:S01]  /*29b60*/  F2FP.F16.F32.PACK_AB R42, R153, R152 ;  /* 0x00000098992a723e */ /* 0x004fe200000000ff */
[C---:B------:R-:W-:Y:S01]  /*29b70*/  FMUL.FTZ R4, R2.reuse, R164 ;  /* 0x000000a402047220 */ /* 0x040fe20000410000 */
[C---:B------:R-:W-:Y:S03]  /*29b80*/  FMUL.FTZ R5, R2.reuse, R165 ;  /* 0x000000a502057220 */ /* 0x040fe60000410000 */
[----:B------:R-:W-:Y:S01]  /*29b90*/  MUFU.EX2 R52, R175 ;  /* 0x000000af00347308 */ /* 0x000fe20000000800 */
[----:B------:R-:W-:Y:S01]  /*29ba0*/  F2FP.F16.F32.PACK_AB R40, R151, R40 ;  /* 0x000000289728723e */ /* 0x000fe200000000ff */
[----:B------:R-:W-:Y:S01]  /*29bb0*/  LDSM.16.MT88.4 R48, [R181+0xa800] ;  /* 0x00a80000b530783b */ /* 0x000fe20000004200 */
[C---:B------:R-:W-:Y:S01]  /*29bc0*/  FMUL.FTZ R28, R2.reuse, R140 ;  /* 0x0000008c021c7220 */ /* 0x040fe20000410000 */
[C---:B------:R-:W-:Y:S01]  /*29bd0*/  FMUL.FTZ R29, R2.reuse, R141 ;  /* 0x0000008d021d7220 */ /* 0x040fe20000410000 */
[----:B------:R-:W-:Y:S01]  /*29be0*/  FMUL.FTZ R33, R2, R137 ;  /* 0x0000008902217220 */ /* 0x000fe20000410000 */
[----:B---3--:R-:W-:Y:S04]  /*29bf0*/  FADD.FTZ R0, R36, R0 ;  /* 0x0000000024007221 */ /* 0x008fe80000010000 */
[----:B------:R-:W-:Y:S01]  /*29c00*/  MUFU.EX2 R2, R173 ;  /* 0x000000ad00027308 */ /* 0x000fe20000000800 */
[C---:B-1----:R-:W-:Y:S01]  /*29c10*/  HMMA.16816.F32 R4, R40.reuse, R44, R4 ;  /* 0x0000002c2804723c */ /* 0x042fe20000001804 */
[----:B-----5:R-:W-:Y:S05]  /*29c20*/  LDSM.16.MT88.4 R56, [R178+0xb800] ;  /* 0x00b80000b238783b */ /* 0x020fea0000004200 */
[C---:B------:R-:W-:Y:S03]  /*29c30*/  HMMA.16816.F32 R8, R40.reuse, R46, R8 ;  /* 0x0000002e2808723c */ /* 0x040fe60000001808 */
[----:B------:R-:W-:Y:S01]  /*29c40*/  MUFU.EX2 R37, R192 ;  /* 0x000000c000257308 */ /* 0x000fe20000000800 */
[----:B------:R-:W1:Y:S09]  /*29c50*/  LDSM.16.MT88.4 R44, [R181+0xa000] ;  /* 0x00a00000b52c783b */ /* 0x000e720000004200 */
[----:B------:R-:W-:Y:S10]  /*29c60*/  MUFU.EX2 R143, R70 ;  /* 0x00000046008f7308 */ /* 0x000ff40000000800 */
[----:B------:R-:W-:Y:S10]  /*29c70*/  MUFU.EX2 R144, R67 ;  /* 0x0000004300907308 */ /* 0x000ff40000000800 */
[----:B------:R-:W-:Y:S10]  /*29c80*/  MUFU.EX2 R145, R66 ;  /* 0x0000004200917308 */ /* 0x000ff40000000800 */
[----:B------:R2:W-:Y:S10]  /*29c90*/  MUFU.EX2 R146, R63 ;  /* 0x0000003f00927308 */ /* 0x0005f40000000800 */
[----:B------:R-:W-:Y:S01]  /*29ca0*/  MUFU.EX2 R129, R75 ;  /* 0x0000004b00817308 */ /* 0x000fe20000000800 */
[C---:B-1----:R-:W-:Y:S09]  /*29cb0*/  HMMA.16816.F32 R12, R40.reuse, R44, R12 ;  /* 0x0000002c280c723c */ /* 0x042ff2000000180c */
[----:B------:R-:W-:Y:S01]  /*29cc0*/  MUFU.EX2 R137, R74 ;  /* 0x0000004a00897308 */ /* 0x000fe20000000800 */
[C---:B------:R-:W-:Y:S01]  /*29cd0*/  HMMA.16816.F32 R16, R40.reuse, R46, R16 ;  /* 0x0000002e2810723c */ /* 0x040fe20000001810 */
[----:B------:R-:W1:Y:S08]  /*29ce0*/  LDSM.16.MT88.4 R44, [R179+0xa000] ;  /* 0x00a00000b32c783b */ /* 0x000e700000004200 */
[----:B------:R-:W-:Y:S01]  /*29cf0*/  MUFU.EX2 R138, R71 ;  /* 0x00000047008a7308 */ /* 0x000fe20000000800 */
[----:B--2---:R-:W-:Y:S09]  /*29d00*/  LDSM.16.MT88.4 R60, [R179+0xc000] ;  /* 0x00c00000b33c783b */ /* 0x004ff20000004200 */
[----:B------:R-:W-:Y:S10]  /*29d10*/  MUFU.EX2 R139, R78 ;  /* 0x0000004e008b7308 */ /* 0x000ff40000000800 */
[----:B------:R-:W-:Y:S10]  /*29d20*/  MUFU.EX2 R64, R198 ;  /* 0x000000c600407308 */ /* 0x000ff40000000800 */
[----:B------:R-:W-:Y:S10]  /*29d30*/  MUFU.EX2 R124, R94 ;  /* 0x0000005e007c7308 */ /* 0x000ff40000000800 */
[----:B------:R-:W-:Y:S01]  /*29d40*/  MUFU.EX2 R125, R90 ;  /* 0x0000005a007d7308 */ /* 0x000fe20000000800 */
[C---:B-1----:R-:W-:Y:S09]  /*29d50*/  HMMA.16816.F32 R20, R40.reuse, R44, R20 ;  /* 0x0000002c2814723c */ /* 0x042ff20000001814 */
[----:B------:R-:W-:Y:S01]  /*29d60*/  MUFU.EX2 R128, R86 ;  /* 0x0000005600807308 */ /* 0x000fe20000000800 */
[C---:B------:R-:W-:Y:S01]  /*29d70*/  HMMA.16816.F32 R24, R40.reuse, R46, R24 ;  /* 0x0000002e2818723c */ /* 0x040fe20000001818 */
[----:B------:R-:W1:Y:S08]  /*29d80*/  LDSM.16.MT88.4 R44, [R180+0xa000] ;  /* 0x00a00000b42c783b */ /* 0x000e700000004200 */
[----:B------:R-:W-:Y:S10]  /*29d90*/  MUFU.EX2 R136, R82 ;  /* 0x0000005200887308 */ /* 0x000ff40000000800 */
[----:B------:R-:W-:Y:S10]  /*29da0*/  MUFU.EX2 R69, R208 ;  /* 0x000000d000457308 */ /* 0x000ff40000000800 */
[----:B------:R-:W-:Y:S10]  /*29db0*/  MUFU.EX2 R68, R207 ;  /* 0x000000cf00447308 */ /* 0x000ff40000000800 */
[----:B------:R-:W-:Y:S10]  /*29dc0*/  MUFU.EX2 R71, R206 ;  /* 0x000000ce00477308 */ /* 0x000ff40000000800 */
[----:B------:R-:W-:Y:S01]  /*29dd0*/  MUFU.EX2 R70, R205 ;  /* 0x000000cd00467308 */ /* 0x000fe20000000800 */
[C---:B-1----:R-:W-:Y:S09]  /*29de0*/  HMMA.16816.F32 R28, R40.reuse, R44, R28 ;  /* 0x0000002c281c723c */ /* 0x042ff2000000181c */
[----:B------:R-:W-:Y:S01]  /*29df0*/  MUFU.EX2 R135, R91 ;  /* 0x0000005b00877308 */ /* 0x000fe20000000800 */
[----:B------:R-:W-:Y:S01]  /*29e00*/  HMMA.16816.F32 R32, R40, R46, R32 ;  /* 0x0000002e2820723c */ /* 0x000fe20000001820 */
[----:B------:R-:W1:Y:S08]  /*29e10*/  LDSM.16.MT88.4 R44, [R178+0xa800] ;  /* 0x00a80000b22c783b */ /* 0x000e700000004200 */
[----:B------:R-:W2:Y:S02]  /*29e20*/  MUFU.EX2 R41, R174 ;  /* 0x000000ae00297308 */ /* 0x000ea40000000800 */
[----:B------:R-:W-:Y:S02]  /*29e30*/  F2FP.F16.F32.PACK_AB R40, R148, R147 ;  /* 0x000000939428723e */ /* 0x000fe400000000ff */
[----:B------:R-:W-:Y:S06]  /*29e40*/  F2FP.F16.F32.PACK_AB R42, R150, R149 ;  /* 0x00000095962a723e */ /* 0x000fec00000000ff */
[----:B------:R-:W3:Y:S10]  /*29e50*/  MUFU.EX2 R43, R172 ;  /* 0x000000ac002b7308 */ /* 0x000ef40000000800 */
[----:B------:R-:W-:Y:S01]  /*29e60*/  MUFU.EX2 R141, R87 ;  /* 0x00000057008d7308 */ /* 0x000fe20000000800 */
[C---:B--2---:R-:W-:Y:S01]  /*29e70*/  FADD.FTZ R0, R41.reuse, R0 ;  /* 0x0000000029007221 */ /* 0x044fe20000010000 */
[----:B------:R-:W-:Y:S03]  /*29e80*/  F2FP.F16.F32.PACK_AB R41, R41, R36 ;  /* 0x000000242929723e */ /* 0x000fe600000000ff */
[----:B------:R-:W-:Y:S05]  /*29e90*/  FADD.FTZ R0, R2, R0 ;  /* 0x0000000002007221 */ /* 0x000fea0000010000 */
[----:B------:R-:W-:Y:S01]  /*29ea0*/  MUFU.EX2 R36, R189 ;  /* 0x000000bd00247308 */ /* 0x000fe20000000800 */
[C---:B---3--:R-:W-:Y:S01]  /*29eb0*/  FADD.FTZ R0, R43.reuse, R0 ;  /* 0x000000002b007221 */ /* 0x048fe20000010000 */
[----:B------:R-:W-:Y:S03]  /*29ec0*/  F2FP.F16.F32.PACK_AB R43, R43, R2 ;  /* 0x000000022b2b723e */ /* 0x000fe600000000ff */
[----:B------:R-:W-:Y:S05]  /*29ed0*/  FADD.FTZ R0, R52, R0 ;  /* 0x0000000034007221 */ /* 0x000fea0000010000 */
[----:B------:R-:W2:Y:S01]  /*29ee0*/  MUFU.EX2 R2, R193 ;  /* 0x000000c100027308 */ /* 0x000ea20000000800 */
[C---:B-1----:R-:W-:Y:S06]  /*29ef0*/  HMMA.16816.F32 R4, R40.reuse, R44, R4 ;  /* 0x0000002c2804723c */ /* 0x042fec0000001804 */
[C---:B------:R-:W-:Y:S03]  /*29f00*/  HMMA.16816.F32 R8, R40.reuse, R46, R8 ;  /* 0x0000002e2808723c */ /* 0x040fe60000001808 */
[----:B------:R-:W-:Y:S01]  /*29f10*/  MUFU.EX2 R140, R83 ;  /* 0x00000053008c7308 */ /* 0x000fe20000000800 */
[----:B------:R-:W1:Y:S02]  /*29f20*/  LDSM.16.MT88.4 R44, [R179+0xa800] ;  /* 0x00a80000b32c783b */ /* 0x000e640000004200 */
[C---:B------:R-:W-:Y:S07]  /*29f30*/  HMMA.16816.F32 R12, R40.reuse, R48, R12 ;  /* 0x00000030280c723c */ /* 0x040fee000000180c */
[----:B------:R-:W-:Y:S01]  /*29f40*/  MUFU.EX2 R142, R79 ;  /* 0x0000004f008e7308 */ /* 0x000fe20000000800 */
[----:B--2---:R-:W-:Y:S01]  /*29f50*/  FADD.FTZ R0, R2, R0 ;  /* 0x0000000002007221 */ /* 0x004fe20000010000 */
[C---:B------:R-:W-:Y:S01]  /*29f60*/  HMMA.16816.F32 R16, R40.reuse, R50, R16 ;  /* 0x000000322810723c */ /* 0x040fe20000001810 */
[----:B------:R-:W2:Y:S07]  /*29f70*/  LDSM.16.MT88.4 R48, [R180+0xa800] ;  /* 0x00a80000b430783b */ /* 0x000eae0000004200 */
[----:B------:R-:W-:Y:S03]  /*29f80*/  MUFU.EX2 R73, R204 ;  /* 0x000000cc00497308 */ /* 0x000fe60000000800 */
[----:B------:R-:W-:Y:S04]  /*29f90*/  FADD.FTZ R0, R37, R0 ;  /* 0x0000000025007221 */ /* 0x000fe80000010000 */
[----:B------:R-:W-:Y:S03]  /*29fa0*/  FADD.FTZ R0, R36, R0 ;  /* 0x0000000024007221 */ /* 0x000fe60000010000 */
[----:B------:R-:W-:Y:S10]  /*29fb0*/  MUFU.EX2 R94, R84 ;  /* 0x00000054005e7308 */ /* 0x000ff40000000800 */
[----:B------:R-:W-:Y:S10]  /*29fc0*/  MUFU.EX2 R91, R85 ;  /* 0x00000055005b7308 */ /* 0x000ff40000000800 */
[----:B------:R-:W-:Y:S01]  /*29fd0*/  MUFU.EX2 R90, R88 ;  /* 0x00000058005a7308 */ /* 0x000fe20000000800 */
[C---:B-1----:R-:W-:Y:S06]  /*29fe0*/  HMMA.16816.F32 R20, R40.reuse, R44, R20 ;  /* 0x0000002c2814723c */ /* 0x042fec0000001814 */
[C---:B------:R-:W-:Y:S01]  /*29ff0*/  HMMA.16816.F32 R24, R40.reuse, R46, R24 ;  /* 0x0000002e2818723c */ /* 0x040fe20000001818 */
[----:B------:R-:W1:Y:S02]  /*2a000*/  LDSM.16.MT88.4 R44, [R178+0xb000] ;  /* 0x00b00000b22c783b */ /* 0x000e640000004200 */
[----:B------:R-:W-:Y:S03]  /*2a010*/  MUFU.EX2 R89, R89 ;  /* 0x0000005900597308 */ /* 0x000fe60000000800 */
[C---:B--2---:R-:W-:Y:S07]  /*2a020*/  HMMA.16816.F32 R28, R40.reuse, R48, R28 ;  /* 0x00000030281c723c */ /* 0x044fee000000181c */
[----:B------:R-:W-:Y:S01]  /*2a030*/  MUFU.EX2 R84, R100 ;  /* 0x0000006400547308 */ /* 0x000fe20000000800 */
[----:B------:R-:W-:Y:S01]  /*2a040*/  HMMA.16816.F32 R32, R40, R50, R32 ;  /* 0x000000322820723c */ /* 0x000fe20000001820 */
[----:B------:R-:W2:Y:S08]  /*2a050*/  LDSM.16.MT88.4 R48, [R181+0xb000] ;  /* 0x00b00000b530783b */ /* 0x000eb00000004200 */
[----:B------:R-:W-:Y:S02]  /*2a060*/  MUFU.EX2 R83, R104 ;  /* 0x0000006800537308 */ /* 0x000fe40000000800 */
[----:B------:R-:W-:Y:S02]  /*2a070*/  F2FP.F16.F32.PACK_AB R41, R2, R52 ;  /* 0x000000340229723e */ /* 0x000fe400000000ff */
[----:B------:R-:W3:Y:S01]  /*2a080*/  LDSM.16.MT88.4 R52, [R179+0xb000] ;  /* 0x00b00000b334783b */ /* 0x000ee20000004200 */
[----:B------:R-:W-:Y:S02]  /*2a090*/  F2FP.F16.F32.PACK_AB R43, R36, R37 ;  /* 0x00000025242b723e */ /* 0x000fe400000000ff */
[----:B------:R-:W-:Y:S03]  /*2a0a0*/  F2FP.F16.F32.PACK_AB R40, R144, R143 ;  /* 0x0000008f9028723e */ /* 0x000fe600000000ff */
[----:B------:R-:W4:Y:S01]  /*2a0b0*/  MUFU.EX2 R36, R194 ;  /* 0x000000c200247308 */ /* 0x000f220000000800 */
[----:B------:R-:W-:Y:S09]  /*2a0c0*/  F2FP.F16.F32.PACK_AB R42, R146, R145 ;  /* 0x00000091922a723e */ /* 0x000ff200000000ff */
[----:B------:R-:W-:Y:S01]  /*2a0d0*/  MUFU.EX2 R37, R199 ;  /* 0x000000c700257308 */ /* 0x000fe20000000800 */
[C---:B-1----:R-:W-:Y:S09]  /*2a0e0*/  HMMA.16816.F32 R4, R40.reuse, R44, R4 ;  /* 0x0000002c2804723c */ /* 0x042ff20000001804 */
[----:B------:R-:W-:Y:S02]  /*2a0f0*/  MUFU.EX2 R39, R39 ;  /* 0x0000002700277308 */ /* 0x000fe40000000800 */
[----:B----4-:R-:W-:Y:S01]  /*2a100*/  FADD.FTZ R0, R36, R0 ;  /* 0x0000000024007221 */ /* 0x010fe20000010000 */
[C---:B------:R-:W-:Y:S01]  /*2a110*/  HMMA.16816.F32 R8, R40.reuse, R46, R8 ;  /* 0x0000002e2808723c */ /* 0x040fe20000001808 */
[----:B------:R-:W1:Y:S06]  /*2a120*/  LDSM.16.MT88.4 R44, [R180+0xb000] ;  /* 0x00b00000b42c783b */ /* 0x000e6c0000004200 */
[----:B------:R-:W-:Y:S01]  /*2a130*/  MUFU.EX2 R2, R197 ;  /* 0x000000c500027308 */ /* 0x000fe20000000800 */
[C---:B--2---:R-:W-:Y:S09]  /*2a140*/  HMMA.16816.F32 R12, R40.reuse, R48, R12 ;  /* 0x00000030280c723c */ /* 0x044ff2000000180c */
[----:B------:R-:W2:Y:S01]  /*2a150*/  MUFU.EX2 R49, R195 ;  /* 0x000000c300317308 */ /* 0x000ea20000000800 */
[C---:B------:R-:W-:Y:S03]  /*2a160*/  HMMA.16816.F32 R16, R40.reuse, R50, R16 ;  /* 0x000000322810723c */ /* 0x040fe60000001810 */
[----:B------:R-:W-:Y:S03]  /*2a170*/  F2FP.F16.F32.PACK_AB R48, R137, R129 ;  /* 0x000000818930723e */ /* 0x000fe600000000ff */
[C---:B---3--:R-:W-:Y:S03]  /*2a180*/  HMMA.16816.F32 R20, R40.reuse, R52, R20 ;  /* 0x000000342814723c */ /* 0x048fe60000001814 */
[----:B------:R-:W3:Y:S02]  /*2a190*/  MUFU.EX2 R51, R196 ;  /* 0x000000c400337308 */ /* 0x000ee40000000800 */
[----:B------:R-:W-:Y:S01]  /*2a1a0*/  F2FP.F16.F32.PACK_AB R50, R139, R138 ;  /* 0x0000008a8b32723e */ /* 0x000fe200000000ff */
[C---:B------:R-:W-:Y:S01]  /*2a1b0*/  HMMA.16816.F32 R24, R40.reuse, R54, R24 ;  /* 0x000000362818723c */ /* 0x040fe20000001818 */
[----:B------:R-:W4:Y:S06]  /*2a1c0*/  LDSM.16.MT88.4 R52, [R181+0xb800] ;  /* 0x00b80000b534783b */ /* 0x000f2c0000004200 */
[----:B------:R-:W-:Y:S01]  /*2a1d0*/  MUFU.EX2 R72, R203 ;  /* 0x000000cb00487308 */ /* 0x000fe20000000800 */
[C---:B--2---:R-:W-:Y:S03]  /*2a1e0*/  FADD.FTZ R0, R49.reuse, R0 ;  /* 0x0000000031007221 */ /* 0x044fe60000010000 */
[----:B------:R-:W-:Y:S01]  /*2a1f0*/  F2FP.F16.F32.PACK_AB R49, R49, R36 ;  /* 0x000000243131723e */ /* 0x000fe200000000ff */
[----:B------:R-:W-:Y:S05]  /*2a200*/  FADD.FTZ R0, R2, R0 ;  /* 0x0000000002007221 */ /* 0x000fea0000010000 */
[----:B------:R-:W2:Y:S01]  /*2a210*/  MUFU.EX2 R36, R200 ;  /* 0x000000c800247308 */ /* 0x000ea20000000800 */
[C---:B---3--:R-:W-:Y:S01]  /*2a220*/  FADD.FTZ R0, R51.reuse, R0 ;  /* 0x0000000033007221 */ /* 0x048fe20000010000 */
[----:B------:R-:W-:Y:S01]  /*2a230*/  F2FP.F16.F32.PACK_AB R51, R51, R2 ;  /* 0x000000023333723e */ /* 0x000fe200000000ff */
[C---:B-1----:R-:W-:Y:S03]  /*2a240*/  HMMA.16816.F32 R28, R40.reuse, R44, R28 ;  /* 0x0000002c281c723c */ /* 0x042fe6000000181c */
[----:B------:R-:W-:Y:S04]  /*2a250*/  FADD.FTZ R0, R64, R0 ;  /* 0x0000000040007221 */ /* 0x000fe80000010000 */
[----:B------:R-:W1:Y:S01]  /*2a260*/  MUFU.EX2 R2, R209 ;  /* 0x000000d100027308 */ /* 0x000e620000000800 */
[----:B------:R-:W-:Y:S01]  /*2a270*/  HMMA.16816.F32 R32, R40, R46, R32 ;  /* 0x0000002e2820723c */ /* 0x000fe20000001820 */
[----:B------:R-:W3:Y:S02]  /*2a280*/  LDSM.16.MT88.4 R40, [R179+0xb800] ;  /* 0x00b80000b328783b */ /* 0x000ee40000004200 */
[----:B------:R-:W-:Y:S03]  /*2a290*/  FADD.FTZ R0, R37, R0 ;  /* 0x0000000025007221 */ /* 0x000fe60000010000 */
[C---:B------:R-:W-:Y:S03]  /*2a2a0*/  HMMA.16816.F32 R4, R48.reuse, R56, R4 ;  /* 0x000000383004723c */ /* 0x040fe60000001804 */
[----:B------:R-:W5:Y:S01]  /*2a2b0*/  MUFU.EX2 R75, R202 ;  /* 0x000000ca004b7308 */ /* 0x000f620000000800 */
[----:B------:R-:W5:Y:S01]  /*2a2c0*/  LDSM.16.MT88.4 R44, [R180+0xb800] ;  /* 0x00b80000b42c783b */ /* 0x000f620000004200 */
[----:B--2---:R-:W-:Y:S01]  /*2a2d0*/  FADD.FTZ R0, R36, R0 ;  /* 0x0000000024007221 */ /* 0x004fe20000010000 */
[C---:B------:R-:W-:Y:S07]  /*2a2e0*/  HMMA.16816.F32 R8, R48.reuse, R58, R8 ;  /* 0x0000003a3008723c */ /* 0x040fee0000001808 */
[----:B------:R-:W2:Y:S01]  /*2a2f0*/  MUFU.EX2 R74, R201 ;  /* 0x000000c9004a7308 */ /* 0x000ea20000000800 */
[----:B------:R-:W-:Y:S01]  /*2a300*/  LDSM.16.MT88.4 R56, [R181+0xc000] ;  /* 0x00c00000b538783b */ /* 0x000fe20000004200 */
[C---:B----4-:R-:W-:Y:S03]  /*2a310*/  HMMA.16816.F32 R12, R48.reuse, R52, R12 ;  /* 0x00000034300c723c */ /* 0x050fe6000000180c */
[----:B-1----:R-:W-:Y:S03]  /*2a320*/  FADD.FTZ R0, R2, R0 ;  /* 0x0000000002007221 */ /* 0x002fe60000010000 */
[C---:B------:R-:W-:Y:S01]  /*2a330*/  HMMA.16816.F32 R16, R48.reuse, R54, R16 ;  /* 0x000000363010723c */ /* 0x040fe20000001810 */
[----:B------:R-:W1:Y:S01]  /*2a340*/  LDSM.16.MT88.4 R52, [R178+0xc000] ;  /* 0x00c00000b234783b */ /* 0x000e620000004200 */
[----:B------:R-:W-:Y:S03]  /*2a350*/  MUFU.EX2 R95, R95 ;  /* 0x0000005f005f7308 */ /* 0x000fe60000000800 */
[----:B------:R-:W-:Y:S07]  /*2a360*/  FADD.FTZ R0, R69, R0 ;  /* 0x0000000045007221 */ /* 0x000fee0000010000 */
[----:B------:R-:W-:Y:S01]  /*2a370*/  MUFU.EX2 R98, R98 ;  /* 0x0000006200627308 */ /* 0x000fe20000000800 */
[----:B------:R-:W-:Y:S04]  /*2a380*/  FADD.FTZ R0, R68, R0 ;  /* 0x0000000044007221 */ /* 0x000fe80000010000 */
[----:B------:R-:W-:Y:S01]  /*2a390*/  FADD.FTZ R0, R71, R0 ;  /* 0x0000000047007221 */ /* 0x000fe20000010000 */
[C---:B---3--:R-:W-:Y:S04]  /*2a3a0*/  HMMA.16816.F32 R20, R48.reuse, R40, R20 ;  /* 0x000000283014723c */ /* 0x048fe80000001814 */
[----:B------:R-:W-:Y:S01]  /*2a3b0*/  MUFU.EX2 R99, R99 ;  /* 0x0000006300637308 */ /* 0x000fe20000000800 */
[----:B------:R-:W-:Y:S01]  /*2a3c0*/  FADD.FTZ R0, R70, R0 ;  /* 0x0000000046007221 */ /* 0x000fe20000010000 */
[C---:B------:R-:W-:Y:S08]  /*2a3d0*/  HMMA.16816.F32 R24, R48.reuse, R42, R24 ;  /* 0x0000002a3018723c */ /* 0x040ff00000001818 */
[----:B------:R-:W-:Y:S03]  /*2a3e0*/  MUFU.EX2 R102, R102 ;  /* 0x0000006600667308 */ /* 0x000fe60000000800 */
[----:B------:R-:W-:Y:S01]  /*2a3f0*/  F2FP.F16.F32.PACK_AB R41, R37, R64 ;  /* 0x000000402529723e */ /* 0x000fe200000000ff */
[C---:B-----5:R-:W-:Y:S01]  /*2a400*/  HMMA.16816.F32 R28, R48.reuse, R44, R28 ;  /* 0x0000002c301c723c */ /* 0x060fe2000000181c */
[----:B------:R-:W-:Y:S02]  /*2a410*/  LDSM.16.MT88.4 R64, [R179+0xc800] ;  /* 0x00c80000b340783b */ /* 0x000fe40000004200 */
[----:B------:R-:W-:Y:S03]  /*2a420*/  F2FP.F16.F32.PACK_AB R43, R2, R36 ;  /* 0x00000024022b723e */ /* 0x000fe600000000ff */
[----:B------:R-:W-:Y:S01]  /*2a430*/  HMMA.16816.F32 R32, R48, R46, R32 ;  /* 0x0000002e3020723c */ /* 0x000fe20000001820 */
[----:B------:R-:W3:Y:S02]  /*2a440*/  MUFU.EX2 R82, R210 ;  /* 0x000000d200527308 */ /* 0x000ee40000000800 */
[----:B------:R-:W4:Y:S02]  /*2a450*/  LDSM.16.MT88.4 R44, [R180+0xc000] ;  /* 0x00c00000b42c783b */ /* 0x000f240000004200 */
[----:B------:R-:W-:Y:S01]  /*2a460*/  F2FP.F16.F32.PACK_AB R40, R125, R124 ;  /* 0x0000007c7d28723e */ /* 0x000fe200000000ff */
[----:B------:R-:W-:Y:S01]  /*2a470*/  FADD.FTZ R0, R73, R0 ;  /* 0x0000000049007221 */ /* 0x000fe20000010000 */
[----:B------:R-:W-:Y:S04]  /*2a480*/  F2FP.F16.F32.PACK_AB R42, R136, R128 ;  /* 0x00000080882a723e */ /* 0x000fe800000000ff */
[----:B------:R-:W5:Y:S01]  /*2a490*/  MUFU.EX2 R80, R211 ;  /* 0x000000d300507308 */ /* 0x000f620000000800 */
[----:B------:R-:W-:Y:S01]  /*2a4a0*/  F2FP.F16.F32.PACK_AB R49, R68, R69 ;  /* 0x000000454431723e */ /* 0x000fe200000000ff */
[----:B------:R-:W-:Y:S01]  /*2a4b0*/  FADD.FTZ R0, R72, R0 ;  /* 0x0000000048007221 */ /* 0x000fe20000010000 */
[----:B------:R-:W-:Y:S01]  /*2a4c0*/  F2FP.F16.F32.PACK_AB R51, R70, R71 ;  /* 0x000000474633723e */ /* 0x000fe200000000ff */
[C---:B-1----:R-:W-:Y:S01]  /*2a4d0*/  HMMA.16816.F32 R4, R40.reuse, R52, R4 ;  /* 0x000000342804723c */ /* 0x042fe20000001804 */
[----:B------:R-:W-:Y:S05]  /*2a4e0*/  LDSM.16.MT88.4 R68, [R181+0xd000] ;  /* 0x00d00000b544783b */ /* 0x000fea0000004200 */
[----:B------:R-:W1:Y:S01]  /*2a4f0*/  MUFU.EX2 R37, R212 ;  /* 0x000000d400257308 */ /* 0x000e620000000800 */
[----:B------:R-:W-:Y:S01]  /*2a500*/  F2FP.F16.F32.PACK_AB R48, R141, R135 ;  /* 0x000000878d30723e */ /* 0x000fe200000000ff */
[C---:B------:R-:W-:Y:S01]  /*2a510*/  HMMA.16816.F32 R8, R40.reuse, R54, R8 ;  /* 0x000000362808723c */ /* 0x040fe20000001808 */
[----:B------:R-:W1:Y:S02]  /*2a520*/  LDSM.16.MT88.4 R52, [R178+0xc800] ;  /* 0x00c80000b234783b */ /* 0x000e640000004200 */
[----:B------:R-:W-:Y:S03]  /*2a530*/  F2FP.F16.F32.PACK_AB R50, R142, R140 ;  /* 0x0000008c8e32723e */ /* 0x000fe600000000ff */
[C---:B------:R-:W-:Y:S02]  /*2a540*/  HMMA.16816.F32 R12, R40.reuse, R56, R12 ;  /* 0x00000038280c723c */ /* 0x040fe4000000180c */
[----:B------:R-:W1:Y:S03]  /*2a550*/  MUFU.EX2 R36, R213 ;  /* 0x000000d500247308 */ /* 0x000e660000000800 */
[----:B------:R-:W-:Y:S01]  /*2a560*/  FADD.FTZ R0, R75, R0 ;  /* 0x000000004b007221 */ /* 0x000fe20000010000 */
[C---:B------:R-:W-:Y:S01]  /*2a570*/  HMMA.16816.F32 R16, R40.reuse, R58, R16 ;  /* 0x0000003a2810723c */ /* 0x040fe20000001810 */
[----:B------:R-:W1:Y:S05]  /*2a580*/  LDSM.16.MT88.4 R56, [R181+0xc800] ;  /* 0x00c80000b538783b */ /* 0x000e6a0000004200 */
[----:B------:R-:W-:Y:S01]  /*2a590*/  MUFU.EX2 R103, R103 ;  /* 0x0000006700677308 */ /* 0x000fe20000000800 */
[----:B--2---:R-:W-:Y:S01]  /*2a5a0*/  FADD.FTZ R0, R74, R0 ;  /* 0x000000004a007221 */ /* 0x004fe20000010000 */
[C---:B------:R-:W-:Y:S08]  /*2a5b0*/  HMMA.16816.F32 R20, R40.reuse, R60, R20 ;  /* 0x0000003c2814723c */ /* 0x040ff00000001814 */
[----:B------:R-:W-:Y:S01]  /*2a5c0*/  MUFU.EX2 R106, R106 ;  /* 0x0000006a006a7308 */ /* 0x000fe20000000800 */
[C---:B------:R-:W-:Y:S01]  /*2a5d0*/  HMMA.16816.F32 R24, R40.reuse, R62, R24 ;  /* 0x0000003e2818723c */ /* 0x040fe20000001818 */
[----:B------:R-:W2:Y:S02]  /*2a5e0*/  LDSM.16.MT88.4 R60, [R180+0xc800] ;  /* 0x00c80000b43c783b */ /* 0x000ea40000004200 */
[----:B---3--:R-:W-:Y:S03]  /*2a5f0*/  FADD.FTZ R0, R82, R0 ;  /* 0x0000000052007221 */ /* 0x008fe60000010000 */
[C---:B----4-:R-:W-:Y:S03]  /*2a600*/  HMMA.16816.F32 R28, R40.reuse, R44, R28 ;  /* 0x0000002c281c723c */ /* 0x050fe6000000181c */
[----:B------:R-:W-:Y:S02]  /*2a610*/  MUFU.EX2 R107, R107 ;  /* 0x0000006b006b7308 */ /* 0x000fe40000000800 */
[----:B-----5:R-:W-:Y:S01]  /*2a620*/  FADD.FTZ R0, R80, R0 ;  /* 0x0000000050007221 */ /* 0x020fe20000010000 */
[----:B------:R-:W-:Y:S01]  /*2a630*/  HMMA.16816.F32 R32, R40, R46, R32 ;  /* 0x0000002e2820723c */ /* 0x000fe20000001820 */
[----:B------:R-:W3:Y:S06]  /*2a640*/  LDSM.16.MT88.4 R44, [R178+0xd000] ;  /* 0x00d00000b22c783b */ /* 0x000eec0000004200 */
[----:B------:R-:W-:Y:S01]  /*2a650*/  MUFU.EX2 R110, R110 ;  /* 0x0000006e006e7308 */ /* 0x000fe20000000800 */
[----:B-1----:R-:W-:Y:S01]  /*2a660*/  FADD.FTZ R0, R37, R0 ;  /* 0x0000000025007221 */ /* 0x002fe20000010000 */
[C---:B------:R-:W-:Y:S08]  /*2a670*/  HMMA.16816.F32 R4, R48.reuse, R52, R4 ;  /* 0x000000343004723c */ /* 0x040ff00000001804 */
[----:B------:R-:W1:Y:S03]  /*2a680*/  MUFU.EX2 R79, R216 ;  /* 0x000000d8004f7308 */ /* 0x000e660000000800 */
[----:B------:R-:W-:Y:S01]  /*2a690*/  F2FP.F16.F32.PACK_AB R41, R72, R73 ;  /* 0x000000494829723e */ /* 0x000fe200000000ff */
[C---:B------:R-:W-:Y:S01]  /*2a6a0*/  HMMA.16816.F32 R8, R48.reuse, R54, R8 ;  /* 0x000000363008723c */ /* 0x040fe20000001808 */
[----:B------:R-:W4:Y:S02]  /*2a6b0*/  LDSM.16.MT88.4 R52, [R179+0xd000] ;  /* 0x00d00000b334783b */ /* 0x000f240000004200 */
[----:B------:R-:W-:Y:S03]  /*2a6c0*/  F2FP.F16.F32.PACK_AB R43, R74, R75 ;  /* 0x0000004b4a2b723e */ /* 0x000fe600000000ff */
[C---:B------:R-:W-:Y:S01]  /*2a6d0*/  HMMA.16816.F32 R12, R48.reuse, R56, R12 ;  /* 0x00000038300c723c */ /* 0x040fe2000000180c */
[----:B------:R-:W-:Y:S04]  /*2a6e0*/  MUFU.EX2 R75, R228 ;  /* 0x000000e4004b7308 */ /* 0x000fe80000000800 */
[----:B------:R-:W-:Y:S01]  /*2a6f0*/  F2FP.F16.F32.PACK_AB R40, R98, R95 ;  /* 0x0000005f6228723e */ /* 0x000fe200000000ff */
[C---:B------:R-:W-:Y:S01]  /*2a700*/  HMMA.16816.F32 R16, R48.reuse, R58, R16 ;  /* 0x0000003a3010723c */ /* 0x040fe20000001810 */
[----:B------:R-:W-:Y:S04]  /*2a710*/  LDSM.16.MT88.4 R56, [R178+0xd800] ;  /* 0x00d80000b238783b */ /* 0x000fe80000004200 */
[----:B------:R-:W5:Y:S01]  /*2a720*/  MUFU.EX2 R78, R215 ;  /* 0x000000d7004e7308 */ /* 0x000f620000000800 */
[----:B------:R-:W-:Y:S01]  /*2a730*/  F2FP.F16.F32.PACK_AB R42, R102, R99 ;  /* 0x00000063662a723e */ /* 0x000fe200000000ff */
[C---:B------:R-:W-:Y:S08]  /*2a740*/  HMMA.16816.F32 R20, R48.reuse, R64, R20 ;  /* 0x000000403014723c */ /* 0x040ff00000001814 */
[----:B------:R-:W4:Y:S01]  /*2a750*/  MUFU.EX2 R81, R214 ;  /* 0x000000d600517308 */ /* 0x000f220000000800 */
[C---:B------:R-:W-:Y:S01]  /*2a760*/  HMMA.16816.F32 R24, R48.reuse, R66, R24 ;  /* 0x000000423018723c */ /* 0x040fe20000001818 */
[----:B------:R-:W-:Y:S02]  /*2a770*/  LDSM.16.MT88.4 R64, [R179+0xd800] ;  /* 0x00d80000b340783b */ /* 0x000fe40000004200 */
[----:B------:R-:W-:Y:S03]  /*2a780*/  FADD.FTZ R0, R36, R0 ;  /* 0x0000000024007221 */ /* 0x000fe60000010000 */
[C---:B--2---:R-:W-:Y:S03]  /*2a790*/  HMMA.16816.F32 R28, R48.reuse, R60, R28 ;  /* 0x0000003c301c723c */ /* 0x044fe6000000181c */
[----:B------:R-:W2:Y:S02]  /*2a7a0*/  MUFU.EX2 R76, R217 ;  /* 0x000000d9004c7308 */ /* 0x000ea40000000800 */
[----:B-1----:R-:W-:Y:S01]  /*2a7b0*/  FADD.FTZ R0, R79, R0 ;  /* 0x000000004f007221 */ /* 0x002fe20000010000 */
[----:B------:R-:W-:Y:S01]  /*2a7c0*/  HMMA.16816.F32 R32, R48, R62, R32 ;  /* 0x0000003e3020723c */ /* 0x000fe20000001820 */
[----:B------:R-:W1:Y:S06]  /*2a7d0*/  LDSM.16.MT88.4 R48, [R180+0xd000] ;  /* 0x00d00000b430783b */ /* 0x000e6c0000004200 */
[----:B------:R-:W-:Y:S01]  /*2a7e0*/  MUFU.EX2 R111, R111 ;  /* 0x0000006f006f7308 */ /* 0x000fe20000000800 */
[----:B-----5:R-:W-:Y:S01]  /*2a7f0*/  FADD.FTZ R0, R78, R0 ;  /* 0x000000004e007221 */ /* 0x020fe20000010000 */
[C---:B---3--:R-:W-:Y:S01]  /*2a800*/  HMMA.16816.F32 R4, R40.reuse, R44, R4 ;  /* 0x0000002c2804723c */ /* 0x048fe20000001804 */
[----:B------:R-:W3:Y:S07]  /*2a810*/  LDSM.16.MT88.4 R60, [R181+0xd800] ;  /* 0x00d80000b53c783b */ /* 0x000eee0000004200 */
[----:B------:R-:W5:Y:S01]  /*2a820*/  MUFU.EX2 R114, R114 ;  /* 0x0000007200727308 */ /* 0x000f620000000800 */
[C---:B------:R-:W-:Y:S03]  /*2a830*/  HMMA.16816.F32 R8, R40.reuse, R46, R8 ;  /* 0x0000002e2808723c */ /* 0x040fe60000001808 */
[----:B------:R-:W-:Y:S03]  /*2a840*/  F2FP.F16.F32.PACK_AB R45, R80, R82 ;  /* 0x00000052502d723e */ /* 0x000fe600000000ff */
[C---:B------:R-:W-:Y:S03]  /*2a850*/  HMMA.16816.F32 R12, R40.reuse, R68, R12 ;  /* 0x00000044280c723c */ /* 0x040fe6000000180c */
[----:B------:R-:W-:Y:S02]  /*2a860*/  MUFU.EX2 R69, R229 ;  /* 0x000000e500457308 */ /* 0x000fe40000000800 */
[----:B------:R-:W-:Y:S01]  /*2a870*/  F2FP.F16.F32.PACK_AB R47, R36, R37 ;  /* 0x00000025242f723e */ /* 0x000fe200000000ff */
[C---:B------:R-:W-:Y:S07]  /*2a880*/  HMMA.16816.F32 R16, R40.reuse, R70, R16 ;  /* 0x000000462810723c */ /* 0x040fee0000001810 */
[----:B------:R-:W-:Y:S01]  /*2a890*/  MUFU.EX2 R37, R230 ;  /* 0x000000e600257308 */ /* 0x000fe20000000800 */
[----:B------:R-:W-:Y:S01]  /*2a8a0*/  F2FP.F16.F32.PACK_AB R44, R106, R103 ;  /* 0x000000676a2c723e */ /* 0x000fe200000000ff */
[C---:B----4-:R-:W-:Y:S03]  /*2a8b0*/  HMMA.16816.F32 R20, R40.reuse, R52, R20 ;  /* 0x000000342814723c */ /* 0x050fe60000001814 */
[----:B------:R-:W-:Y:S03]  /*2a8c0*/  F2FP.F16.F32.PACK_AB R46, R110, R107 ;  /* 0x0000006b6e2e723e */ /* 0x000fe600000000ff */
[C---:B------:R-:W-:Y:S01]  /*2a8d0*/  HMMA.16816.F32 R24, R40.reuse, R54, R24 ;  /* 0x000000362818723c */ /* 0x040fe20000001818 */
[----:B------:R-:W4:Y:S01]  /*2a8e0*/  LDSM.16.MT88.4 R52, [R180+0xd800] ;  /* 0x00d80000b434783b */ /* 0x000f220000004200 */
[----:B------:R-:W-:Y:S03]  /*2a8f0*/  MUFU.EX2 R36, R231 ;  /* 0x000000e700247308 */ /* 0x000fe60000000800 */
[----:B------:R-:W-:Y:S01]  /*2a900*/  FADD.FTZ R0, R81, R0 ;  /* 0x0000000051007221 */ /* 0x000fe20000010000 */
[C---:B-1----:R-:W-:Y:S06]  /*2a910*/  HMMA.16816.F32 R28, R40.reuse, R48, R28 ;  /* 0x00000030281c723c */ /* 0x042fec000000181c */
[----:B------:R-:W-:Y:S01]  /*2a920*/  MUFU.EX2 R82, R105 ;  /* 0x0000006900527308 */ /* 0x000fe20000000800 */
[----:B--2---:R-:W-:Y:S01]  /*2a930*/  FADD.FTZ R0, R76, R0 ;  /* 0x000000004c007221 */ /* 0x004fe20000010000 */
[----:B------:R-:W-:Y:S01]  /*2a940*/  HMMA.16816.F32 R32, R40, R50, R32 ;  /* 0x000000322820723c */ /* 0x000fe20000001820 */
[----:B------:R-:W1:Y:S05]  /*2a950*/  LDSM.16.MT88.4 R48, [R178+0xe000] ;  /* 0x00e00000b230783b */ /* 0x000e6a0000004200 */
[C---:B------:R-:W-:Y:S02]  /*2a960*/  HMMA.16816.F32 R4, R44.reuse, R56, R4 ;  /* 0x000000382c04723c */ /* 0x040fe40000001804 */
[----:B------:R-:W-:Y:S03]  /*2a970*/  MUFU.EX2 R80, R108 ;  /* 0x0000006c00507308 */ /* 0x000fe60000000800 */
[----:B------:R-:W-:Y:S01]  /*2a980*/  F2FP.F16.F32.PACK_AB R41, R78, R79 ;  /* 0x0000004f4e29723e */ /* 0x000fe200000000ff */
[C---:B------:R-:W-:Y:S01]  /*2a990*/  HMMA.16816.F32 R8, R44.reuse, R58, R8 ;  /* 0x0000003a2c08723c */ /* 0x040fe20000001808 */
[----:B------:R-:W2:Y:S05]  /*2a9a0*/  LDSM.16.MT88.4 R56, [R181+0xe000] ;  /* 0x00e00000b538783b */ /* 0x000eaa0000004200 */
[----:B------:R-:W-:Y:S01]  /*2a9b0*/  MUFU.EX2 R79, R109 ;  /* 0x0000006d004f7308 */ /* 0x000fe20000000800 */
[----:B------:R-:W-:Y:S01]  /*2a9c0*/  F2FP.F16.F32.PACK_AB R43, R76, R81 ;  /* 0x000000514c2b723e */ /* 0x000fe200000000ff */
[C---:B---3--:R-:W-:Y:S03]  /*2a9d0*/  HMMA.16816.F32 R12, R44.reuse, R60, R12 ;  /* 0x0000003c2c0c723c */ /* 0x048fe6000000180c */
[----:B-----5:R-:W-:Y:S03]  /*2a9e0*/  F2FP.F16.F32.PACK_AB R40, R114, R111 ;  /* 0x0000006f7228723e */ /* 0x020fe600000000ff */
[C---:B------:R-:W-:Y:S01]  /*2a9f0*/  HMMA.16816.F32 R16, R44.reuse, R62, R16 ;  /* 0x0000003e2c10723c */ /* 0x040fe20000001810 */
[----:B------:R-:W3:Y:S01]  /*2aa00*/  LDSM.16.MT88.4 R60, [R179+0xe000] ;  /* 0x00e00000b33c783b */ /* 0x000ee20000004200 */
[----:B------:R-:W-:Y:S04]  /*2aa10*/  MUFU.EX2 R81, R101 ;  /* 0x0000006500517308 */ /* 0x000fe80000000800 */
[C---:B------:R-:W-:Y:S06]  /*2aa20*/  HMMA.16816.F32 R20, R44.reuse, R64, R20 ;  /* 0x000000402c14723c */ /* 0x040fec0000001814 */
[----:B------:R-:W-:Y:S01]  /*2aa30*/  MUFU.EX2 R115, R115 ;  /* 0x0000007300737308 */ /* 0x000fe20000000800 */
[C---:B------:R-:W-:Y:S01]  /*2aa40*/  HMMA.16816.F32 R24, R44.reuse, R66, R24 ;  /* 0x000000422c18723c */ /* 0x040fe20000001818 */
[----:B------:R-:W5:Y:S05]  /*2aa50*/  LDSM.16.MT88.4 R64, [R180+0xe000] ;  /* 0x00e00000b440783b */ /* 0x000f6a0000004200 */
[C---:B----4-:R-:W-:Y:S03]  /*2aa60*/  HMMA.16816.F32 R28, R44.reuse, R52, R28 ;  /* 0x000000342c1c723c */ /* 0x050fe6000000181c */
[----:B------:R-:W4:Y:S03]  /*2aa70*/  MUFU.EX2 R118, R118 ;  /* 0x0000007600767308 */ /* 0x000f260000000800 */
[----:B------:R-:W-:Y:S01]  /*2aa80*/  HMMA.16816.F32 R32, R44, R54, R32 ;  /* 0x000000362c20723c */ /* 0x000fe20000001820 */
[----:B------:R-:W5:Y:S06]  /*2aa90*/  LDSM.16.MT88.4 R52, [R178+0xe800] ;  /* 0x00e80000b234783b */ /* 0x000f6c0000004200 */
[----:B------:R-:W2:Y:S10]  /*2aaa0*/  MUFU.EX2 R77, R218 ;  /* 0x000000da004d7308 */ /* 0x000eb40000000800 */
[----:B------:R-:W3:Y:S01]  /*2aab0*/  MUFU.EX2 R74, R220 ;  /* 0x000000dc004a7308 */ /* 0x000ee20000000800 */
[----:B----4-:R-:W-:Y:S07]  /*2aac0*/  F2FP.F16.F32.PACK_AB R42, R118, R115 ;  /* 0x00000073762a723e */ /* 0x010fee00000000ff */
[C---:B-1----:R-:W-:Y:S02]  /*2aad0*/  HMMA.16816.F32 R4, R40.reuse, R48, R4 ;  /* 0x000000302804723c */ /* 0x042fe40000001804 */
[----:B------:R-:W-:Y:S03]  /*2aae0*/  MUFU.EX2 R78, R112 ;  /* 0x00000070004e7308 */ /* 0x000fe60000000800 */
[----:B--2---:R-:W-:Y:S01]  /*2aaf0*/  FADD.FTZ R0, R77, R0 ;  /* 0x000000004d007221 */ /* 0x004fe20000010000 */
[C---:B------:R-:W-:Y:S01]  /*2ab00*/  HMMA.16816.F32 R8, R40.reuse, R50, R8 ;  /* 0x000000322808723c */ /* 0x040fe20000001808 */
[----:B------:R-:W1:Y:S05]  /*2ab10*/  LDSM.16.MT88.4 R48, [R181+0xe800] ;  /* 0x00e80000b530783b */ /* 0x000e6a0000004200 */
[----:B------:R-:W2:Y:S01]  /*2ab20*/  MUFU.EX2 R72, R224 ;  /* 0x000000e000487308 */ /* 0x000ea20000000800 */
[C---:B---3--:R-:W-:Y:S01]  /*2ab30*/  F2FP.F16.F32.PACK_AB R45, R74.reuse, R77 ;  /* 0x0000004d4a2d723e */ /* 0x048fe200000000ff */
[C---:B------:R-:W-:Y:S08]  /*2ab40*/  HMMA.16816.F32 R12, R40.reuse, R56, R12 ;  /* 0x00000038280c723c */ /* 0x040ff0000000180c */
[----:B------:R-:W-:Y:S01]  /*2ab50*/  MUFU.EX2 R77, R113 ;  /* 0x00000071004d7308 */ /* 0x000fe20000000800 */
[C---:B------:R-:W-:Y:S01]  /*2ab60*/  HMMA.16816.F32 R16, R40.reuse, R58, R16 ;  /* 0x0000003a2810723c */ /* 0x040fe20000001810 */
[----:B------:R-:W3:Y:S02]  /*2ab70*/  LDSM.16.MT88.4 R56, [R179+0xe800] ;  /* 0x00e80000b338783b */ /* 0x000ee40000004200 */
[----:B------:R-:W-:Y:S03]  /*2ab80*/  FADD.FTZ R0, R74, R0 ;  /* 0x000000004a007221 */ /* 0x000fe60000010000 */
[C---:B------:R-:W-:Y:S03]  /*2ab90*/  HMMA.16816.F32 R20, R40.reuse, R60, R20 ;  /* 0x0000003c2814723c */ /* 0x040fe60000001814 */
[----:B------:R-:W4:Y:S02]  /*2aba0*/  MUFU.EX2 R2, R226 ;  /* 0x000000e200027308 */ /* 0x000f240000000800 */
[----:B--2---:R-:W-:Y:S01]  /*2abb0*/  FADD.FTZ R0, R72, R0 ;  /* 0x0000000048007221 */ /* 0x004fe20000010000 */
[C---:B------:R-:W-:Y:S01]  /*2abc0*/  HMMA.16816.F32 R24, R40.reuse, R62, R24 ;  /* 0x0000003e2818723c */ /* 0x040fe20000001818 */
[----:B------:R-:W2:Y:S06]  /*2abd0*/  LDSM.16.MT88.4 R60, [R180+0xe800] ;  /* 0x00e80000b43c783b */ /* 0x000eac0000004200 */
[----:B------:R-:W-:Y:S01]  /*2abe0*/  MUFU.EX2 R119, R119 ;  /* 0x0000007700777308 */ /* 0x000fe20000000800 */
[C---:B-----5:R-:W-:Y:S09]  /*2abf0*/  HMMA.16816.F32 R28, R40.reuse, R64, R28 ;  /* 0x00000040281c723c */ /* 0x060ff2000000181c */
[----:B------:R-:W5:Y:S01]  /*2ac00*/  MUFU.EX2 R122, R122 ;  /* 0x0000007a007a7308 */ /* 0x000f620000000800 */
[----:B------:R-:W-:Y:S01]  /*2ac10*/  HMMA.16816.F32 R32, R40, R66, R32 ;  /* 0x000000422820723c */ /* 0x000fe20000001820 */
[----:B------:R-:W2:Y:S02]  /*2ac20*/  LDSM.16.MT88.4 R64, [R178+0xf000] ;  /* 0x00f00000b240783b */ /* 0x000ea40000004200 */
[C---:B----4-:R-:W-:Y:S01]  /*2ac30*/  F2FP.F16.F32.PACK_AB R47, R2.reuse, R72 ;  /* 0x00000048022f723e */ /* 0x050fe200000000ff */
[----:B------:R-:W-:Y:S05]  /*2ac40*/  FADD.FTZ R0, R2, R0 ;  /* 0x0000000002007221 */ /* 0x000fea0000010000 */
[----:B------:R-:W-:Y:S02]  /*2ac50*/  MUFU.EX2 R123, R123 ;  /* 0x0000007b007b7308 */ /* 0x000fe40000000800 */
[----:B------:R-:W-:Y:S02]  /*2ac60*/  F2FP.F16.F32.PACK_AB R41, R69, R75 ;  /* 0x0000004b4529723e */ /* 0x000fe400000000ff */
[----:B------:R-:W-:Y:S01]  /*2ac70*/  F2FP.F16.F32.PACK_AB R43, R36, R37 ;  /* 0x00000025242b723e */ /* 0x000fe200000000ff */
[----:B------:R-:W-:Y:S01]  /*2ac80*/  FADD.FTZ R0, R75, R0 ;  /* 0x000000004b007221 */ /* 0x000fe20000010000 */
[----:B------:R-:W-:Y:S04]  /*2ac90*/  F2FP.F16.F32.PACK_AB R40, R91, R94 ;  /* 0x0000005e5b28723e */ /* 0x000fe800000000ff */
[----:B------:R-:W4:Y:S01]  /*2aca0*/  MUFU.EX2 R126, R126 ;  /* 0x0000007e007e7308 */ /* 0x000f220000000800 */
[----:B-----5:R-:W-:Y:S01]  /*2acb0*/  F2FP.F16.F32.PACK_AB R44, R122, R119 ;  /* 0x000000777a2c723e */ /* 0x020fe200000000ff */
[----:B------:R-:W-:Y:S01]  /*2acc0*/  FADD.FTZ R0, R69, R0 ;  /* 0x0000000045007221 */ /* 0x000fe20000010000 */
[----:B------:R-:W-:Y:S03]  /*2acd0*/  F2FP.F16.F32.PACK_AB R42, R89, R90 ;  /* 0x0000005a592a723e */ /* 0x000fe600000000ff */
[----:B------:R-:W-:Y:S04]  /*2ace0*/  FADD.FTZ R0, R37, R0 ;  /* 0x0000000025007221 */ /* 0x000fe80000010000 */
[----:B------:R-:W-:Y:S01]  /*2acf0*/  MUFU.EX2 R72, R236 ;  /* 0x000000ec00487308 */ /* 0x000fe20000000800 */
[----:B------:R-:W-:Y:S01]  /*2ad00*/  FADD.FTZ R2, R36, R0 ;  /* 0x0000000024027221 */ /* 0x000fe20000010000 */
[----:B------:R-:W-:Y:S04]  /*2ad10*/  FADD.FTZ R0, R151, R97 ;  /* 0x0000006197007221 */ /* 0x000fe80000010000 */
[----:B------:R-:W-:Y:S04]  /*2ad20*/  FADD.FTZ R0, R152, R0 ;  /* 0x0000000098007221 */ /* 0x000fe80000010000 */
[----:B------:R-:W-:Y:S01]  /*2ad30*/  MUFU.EX2 R37, R237 ;  /* 0x000000ed00257308 */ /* 0x000fe20000000800 */
[----:B----4-:R-:W-:Y:S01]  /*2ad40*/  F2FP.F16.F32.PACK_AB R46, R126, R123 ;  /* 0x0000007b7e2e723e */ /* 0x010fe200000000ff */
[----:B------:R-:W-:Y:S02]  /*2ad50*/  FADD.FTZ R0, R153, R0 ;  /* 0x0000000099007221 */ /* 0x000fe40000010000 */
[----:B------:R-:W-:Y:S02]  /*2ad60*/  LDSM.16.MT88.4 R152, [R181+0x11800] ;  /* 0x01180000b598783b */ /* 0x000fe40000004200 */
[----:B------:R-:W-:Y:S02]  /*2ad70*/  FADD.FTZ R0, R147, R0 ;  /* 0x0000000093007221 */ /* 0x000fe40000010000 */
[C---:B------:R-:W-:Y:S02]  /*2ad80*/  HMMA.16816.F32 R4, R44.reuse, R52, R4 ;  /* 0x000000342c04723c */ /* 0x040fe40000001804 */
[----:B------:R-:W-:Y:S03]  /*2ad90*/  MUFU.EX2 R69, R238 ;  /* 0x000000ee00457308 */ /* 0x000fe60000000800 */
[----:B------:R-:W-:Y:S01]  /*2ada0*/  FADD.FTZ R36, R148, R0 ;  /* 0x0000000094247221 */ /* 0x000fe20000010000 */
[C---:B------:R-:W-:Y:S01]  /*2adb0*/  HMMA.16816.F32 R8, R44.reuse, R54, R8 ;  /* 0x000000362c08723c */ /* 0x040fe20000001808 */
[----:B------:R-:W4:Y:S05]  /*2adc0*/  LDSM.16.MT88.4 R52, [R181+0xf000] ;  /* 0x00f00000b534783b */ /* 0x000f2a0000004200 */
[----:B------:R-:W-:Y:S01]  /*2add0*/  MUFU.EX2 R75, R240 ;  /* 0x000000f0004b7308 */ /* 0x000fe20000000800 */
[----:B------:R-:W-:Y:S01]  /*2ade0*/  FADD.FTZ R36, R149, R36 ;  /* 0x0000002495247221 */ /* 0x000fe20000010000 */
[C---:B-1----:R-:W-:Y:S08]  /*2adf0*/  HMMA.16816.F32 R12, R44.reuse, R48, R12 ;  /* 0x000000302c0c723c */ /* 0x042ff0000000180c */
[----:B------:R-:W-:Y:S01]  /*2ae00*/  MUFU.EX2 R74, R241 ;  /* 0x000000f1004a7308 */ /* 0x000fe20000000800 */
[C---:B------:R-:W-:Y:S01]  /*2ae10*/  HMMA.16816.F32 R16, R44.reuse, R50, R16 ;  /* 0x000000322c10723c */ /* 0x040fe20000001810 */
[----:B------:R-:W1:Y:S05]  /*2ae20*/  LDSM.16.MT88.4 R48, [R179+0xf000] ;  /* 0x00f00000b330783b */ /* 0x000e6a0000004200 */
[C---:B---3--:R-:W-:Y:S03]  /*2ae30*/  HMMA.16816.F32 R20, R44.reuse, R56, R20 ;  /* 0x000000382c14723c */ /* 0x048fe60000001814 */
[----:B------:R-:W3:Y:S03]  /*2ae40*/  MUFU.EX2 R73, R232 ;  /* 0x000000e800497308 */ /* 0x000ee60000000800 */
[C---:B------:R-:W-:Y:S01]  /*2ae50*/  HMMA.16816.F32 R24, R44.reuse, R58, R24 ;  /* 0x0000003a2c18723c */ /* 0x040fe20000001818 */
[----:B------:R-:W5:Y:S06]  /*2ae60*/  LDSM.16.MT88.4 R56, [R180+0xf000] ;  /* 0x00f00000b438783b */ /* 0x000f6c0000004200 */
[----:B------:R-:W4:Y:S01]  /*2ae70*/  MUFU.EX2 R71, R233 ;  /* 0x000000e900477308 */ /* 0x000f220000000800 */
[C---:B--2---:R-:W-:Y:S09]  /*2ae80*/  HMMA.16816.F32 R28, R44.reuse, R60, R28 ;  /* 0x0000003c2c1c723c */ /* 0x044ff2000000181c */
[----:B------:R-:W2:Y:S01]  /*2ae90*/  MUFU.EX2 R70, R234 ;  /* 0x000000ea00467308 */ /* 0x000ea20000000800 */
[----:B------:R-:W-:Y:S01]  /*2aea0*/  HMMA.16816.F32 R32, R44, R62, R32 ;  /* 0x0000003e2c20723c */ /* 0x000fe20000001820 */
[----:B------:R-:W5:Y:S02]  /*2aeb0*/  LDSM.16.MT88.4 R60, [R178+0xf800] ;  /* 0x00f80000b23c783b */ /* 0x000f640000004200 */
[----:B---3--:R-:W-:Y:S03]  /*2aec0*/  FADD.FTZ R0, R73, R2 ;  /* 0x0000000249007221 */ /* 0x008fe60000010000 */
[C---:B------:R-:W-:Y:S03]  /*2aed0*/  HMMA.16816.F32 R4, R40.reuse, R64, R4 ;  /* 0x000000402804723c */ /* 0x040fe60000001804 */
[----:B------:R-:W-:Y:S02]  /*2aee0*/  MUFU.EX2 R64, R239 ;  /* 0x000000ef00407308 */ /* 0x000fe40000000800 */
[C---:B----4-:R-:W-:Y:S01]  /*2aef0*/  F2FP.F16.F32.PACK_AB R45, R71.reuse, R73 ;  /* 0x00000049472d723e */ /* 0x050fe200000000ff */
[C---:B------:R-:W-:Y:S07]  /*2af00*/  HMMA.16816.F32 R8, R40.reuse, R66, R8 ;  /* 0x000000422808723c */ /* 0x040fee0000001808 */
[----:B------:R-:W-:Y:S01]  /*2af10*/  MUFU.EX2 R73, R242 ;  /* 0x000000f200497308 */ /* 0x000fe20000000800 */
[----:B------:R-:W-:Y:S01]  /*2af20*/  FADD.FTZ R0, R71, R0 ;  /* 0x0000000047007221 */ /* 0x000fe20000010000 */
[C---:B------:R-:W-:Y:S08]  /*2af30*/  HMMA.16816.F32 R12, R40.reuse, R52, R12 ;  /* 0x00000034280c723c */ /* 0x040ff0000000180c */
[----:B------:R-:W-:Y:S01]  /*2af40*/  MUFU.EX2 R71, R243 ;  /* 0x000000f300477308 */ /* 0x000fe20000000800 */
[C---:B------:R-:W-:Y:S01]  /*2af50*/  HMMA.16816.F32 R16, R40.reuse, R54, R16 ;  /* 0x000000362810723c */ /* 0x040fe20000001810 */
[----:B------:R-:W3:Y:S02]  /*2af60*/  LDSM.16.MT88.4 R52, [R181+0xf800] ;  /* 0x00f80000b534783b */ /* 0x000ee40000004200 */
[----:B--2---:R-:W-:Y:S03]  /*2af70*/  FADD.FTZ R2, R70, R0 ;  /* 0x0000000046027221 */ /* 0x004fe60000010000 */
[C---:B-1----:R-:W-:Y:S03]  /*2af80*/  HMMA.16816.F32 R20, R40.reuse, R48, R20 ;  /* 0x000000302814723c */ /* 0x042fe60000001814 */
[----:B------:R-:W1:Y:S02]  /*2af90*/  MUFU.EX2 R68, R235 ;  /* 0x000000eb00447308 */ /* 0x000e640000000800 */
[----:B------:R-:W-:Y:S01]  /*2afa0*/  FADD.FTZ R0, R150, R36 ;  /* 0x0000002496007221 */ /* 0x000fe20000010000 */
[C---:B------:R-:W-:Y:S01]  /*2afb0*/  HMMA.16816.F32 R24, R40.reuse, R50, R24 ;  /* 0x000000322818723c */ /* 0x040fe20000001818 */
[----:B------:R-:W2:Y:S06]  /*2afc0*/  LDSM.16.MT88.4 R48, [R179+0xf800] ;  /* 0x00f80000b330783b */ /* 0x000eac0000004200 */
[----:B------:R-:W-:Y:S01]  /*2afd0*/  MUFU.EX2 R88, R92 ;  /* 0x0000005c00587308 */ /* 0x000fe20000000800 */
[----:B------:R-:W-:Y:S01]  /*2afe0*/  FADD.FTZ R0, R143, R0 ;  /* 0x000000008f007221 */ /* 0x000fe20000010000 */
[C---:B-----5:R-:W-:Y:S08]  /*2aff0*/  HMMA.16816.F32 R28, R40.reuse, R56, R28 ;  /* 0x00000038281c723c */ /* 0x060ff0000000181c */
[----:B------:R-:W4:Y:S01]  /*2b000*/  MUFU.EX2 R87, R93 ;  /* 0x0000005d00577308 */ /* 0x000f220000000800 */
[----:B------:R-:W-:Y:S01]  /*2b010*/  HMMA.16816.F32 R32, R40, R58, R32 ;  /* 0x0000003a2820723c */ /* 0x000fe20000001820 */
[----:B------:R-:W5:Y:S02]  /*2b020*/  LDSM.16.MT88.4 R40, [R180+0xf800] ;  /* 0x00f80000b428783b */ /* 0x000f640000004200 */
[----:B-1----:R-:W-:Y:S01]  /*2b030*/  F2FP.F16.F32.PACK_AB R47, R68, R70 ;  /* 0x00000046442f723e */ /* 0x002fe200000000ff */
[----:B------:R-:W-:Y:S05]  /*2b040*/  FADD.FTZ R0, R144, R0 ;  /* 0x0000000090007221 */ /* 0x000fea0000010000 */
[----:B------:R-:W-:Y:S02]  /*2b050*/  MUFU.EX2 R86, R96 ;  /* 0x0000006000567308 */ /* 0x000fe40000000800 */
[----:B------:R-:W-:Y:S01]  /*2b060*/  FADD.FTZ R2, R68, R2 ;  /* 0x0000000244027221 */ /* 0x000fe20000010000 */
[----:B------:R-:W1:Y:S01]  /*2b070*/  LDSM.16.MT88.4 R56, [R178+0x10000] ;  /* 0x01000000b238783b */ /* 0x000e620000004200 */
[----:B------:R-:W-:Y:S02]  /*2b080*/  FADD.FTZ R0, R145, R0 ;  /* 0x0000000091007221 */ /* 0x000fe40000010000 */
[----:B------:R-:W-:Y:S04]  /*2b090*/  FADD.FTZ R2, R72, R2 ;  /* 0x0000000248027221 */ /* 0x000fe80000010000 */
[----:B------:R-:W3:Y:S01]  /*2b0a0*/  MUFU.EX2 R85, R127 ;  /* 0x0000007f00557308 */ /* 0x000ee20000000800 */
[----:B----4-:R-:W-:Y:S01]  /*2b0b0*/  F2FP.F16.F32.PACK_AB R44, R87, R88 ;  /* 0x00000058572c723e */ /* 0x010fe200000000ff */
[----:B------:R-:W-:Y:S02]  /*2b0c0*/  FADD.FTZ R0, R146, R0 ;  /* 0x0000000092007221 */ /* 0x000fe40000010000 */
[----:B------:R-:W-:Y:S02]  /*2b0d0*/  LDSM.16.MT88.4 R144, [R179+0x11800] ;  /* 0x01180000b390783b */ /* 0x000fe40000004200 */
[----:B------:R-:W-:Y:S04]  /*2b0e0*/  FADD.FTZ R0, R129, R0 ;  /* 0x0000000081007221 */ /* 0x000fe80000010000 */
[----:B------:R-:W-:Y:S01]  /*2b0f0*/  MUFU.EX2 R70, R246 ;  /* 0x000000f600467308 */ /* 0x000fe20000000800 */
[----:B------:R-:W-:Y:S04]  /*2b100*/  FADD.FTZ R0, R137, R0 ;  /* 0x0000000089007221 */ /* 0x000fe80000010000 */
[----:B------:R-:W-:Y:S05]  /*2b110*/  FADD.FTZ R0, R138, R0 ;  /* 0x000000008a007221 */ /* 0x000fea0000010000 */
[----:B------:R-:W-:Y:S01]  /*2b120*/  MUFU.EX2 R68, R247 ;  /* 0x000000f700447308 */ /* 0x000fe20000000800 */
[----:B---3--:R-:W-:Y:S01]  /*2b130*/  F2FP.F16.F32.PACK_AB R46, R85, R86 ;  /* 0x00000056552e723e */ /* 0x008fe200000000ff */
[----:B------:R-:W-:Y:S04]  /*2b140*/  FADD.FTZ R0, R139, R0 ;  /* 0x000000008b007221 */ /* 0x000fe80000010000 */
[----:B------:R-:W-:Y:S01]  /*2b150*/  FADD.FTZ R36, R124, R0 ;  /* 0x000000007c247221 */ /* 0x000fe20000010000 */
[----:B------:R-:W-:Y:S01]  /*2b160*/  FADD.FTZ R0, R37, R2 ;  /* 0x0000000225007221 */ /* 0x000fe20000010000 */
[C---:B------:R-:W-:Y:S02]  /*2b170*/  HMMA.16816.F32 R4, R44.reuse, R60, R4 ;  /* 0x0000003c2c04723c */ /* 0x040fe40000001804 */
[----:B------:R-:W-:Y:S03]  /*2b180*/  MUFU.EX2 R139, R169 ;  /* 0x000000a9008b7308 */ /* 0x000fe60000000800 */
[----:B------:R-:W-:Y:S01]  /*2b190*/  FADD.FTZ R0, R69, R0 ;  /* 0x0000000045007221 */ /* 0x000fe20000010000 */
[C---:B------:R-:W-:Y:S01]  /*2b1a0*/  HMMA.16816.F32 R8, R44.reuse, R62, R8 ;  /* 0x0000003e2c08723c */ /* 0x040fe20000001808 */
[----:B------:R-:W-:Y:S05]  /*2b1b0*/  LDSM.16.MT88.4 R60, [R179+0x10000] ;  /* 0x01000000b33c783b */ /* 0x000fea0000004200 */
[----:B------:R-:W-:Y:S01]  /*2b1c0*/  MUFU.EX2 R76, R116 ;  /* 0x00000074004c7308 */ /* 0x000fe20000000800 */
[----:B------:R-:W-:Y:S01]  /*2b1d0*/  FADD.FTZ R36, R125, R36 ;  /* 0x000000247d247221 */ /* 0x000fe20000010000 */
[C---:B------:R-:W-:Y:S08]  /*2b1e0*/  HMMA.16816.F32 R12, R44.reuse, R52, R12 ;  /* 0x000000342c0c723c */ /* 0x040ff0000000180c */
[----:B------:R-:W-:Y:S01]  /*2b1f0*/  MUFU.EX2 R137, R249 ;  /* 0x000000f900897308 */ /* 0x000fe20000000800 */
[C---:B------:R-:W-:Y:S01]  /*2b200*/  HMMA.16816.F32 R16, R44.reuse, R54, R16 ;  /* 0x000000362c10723c */ /* 0x040fe20000001810 */
[----:B------:R-:W3:Y:S05]  /*2b210*/  LDSM.16.MT88.4 R52, [R181+0x10000] ;  /* 0x01000000b534783b */ /* 0x000eea0000004200 */
[C---:B--2---:R-:W-:Y:S06]  /*2b220*/  HMMA.16816.F32 R20, R44.reuse, R48, R20 ;  /* 0x000000302c14723c */ /* 0x044fec0000001814 */
[C---:B------:R-:W-:Y:S05]  /*2b230*/  HMMA.16816.F32 R24, R44.reuse, R50, R24 ;  /* 0x000000322c18723c */ /* 0x040fea0000001818 */
[----:B------:R-:W-:Y:S01]  /*2b240*/  F2FP.F16.F32.PACK_AB R49, R37, R72 ;  /* 0x000000482531723e */ /* 0x000fe200000000ff */
[C---:B-----5:R-:W-:Y:S01]  /*2b250*/  HMMA.16816.F32 R28, R44.reuse, R40, R28 ;  /* 0x000000282c1c723c */ /* 0x060fe2000000181c */
[----:B------:R-:W-:Y:S04]  /*2b260*/  MUFU.EX2 R72, R244 ;  /* 0x000000f400487308 */ /* 0x000fe80000000800 */
[----:B------:R-:W-:Y:S01]  /*2b270*/  FADD.FTZ R37, R64, R0 ;  /* 0x0000000040257221 */ /* 0x000fe20000010000 */
[----:B------:R-:W-:Y:S01]  /*2b280*/  HMMA.16816.F32 R32, R44, R42, R32 ;  /* 0x0000002a2c20723c */ /* 0x000fe20000001820 */
[----:B------:R-:W2:Y:S04]  /*2b290*/  LDSM.16.MT88.4 R40, [R180+0x10000] ;  /* 0x01000000b428783b */ /* 0x000ea80000004200 */
[----:B------:R-:W-:Y:S01]  /*2b2a0*/  FADD.FTZ R0, R128, R36 ;  /* 0x0000002480007221 */ /* 0x000fe20000010000 */
[----:B------:R-:W-:Y:S02]  /*2b2b0*/  F2FP.F16.F32.PACK_AB R51, R64, R69 ;  /* 0x000000454033723e */ /* 0x000fe400000000ff */
[----:B------:R-:W-:Y:S01]  /*2b2c0*/  F2FP.F16.F32.PACK_AB R48, R81, R84 ;  /* 0x000000545130723e */ /* 0x000fe200000000ff */
[----:B------:R-:W-:Y:S01]  /*2b2d0*/  LDSM.16.MT88.4 R64, [R179+0x10800] ;  /* 0x01080000b340783b */ /* 0x000fe20000004200 */
[----:B------:R-:W4:Y:S01]  /*2b2e0*/  MUFU.EX2 R69, R245 ;  /* 0x000000f500457308 */ /* 0x000f220000000800 */
[----:B------:R-:W-:Y:S01]  /*2b2f0*/  FADD.FTZ R0, R136, R0 ;  /* 0x0000000088007221 */ /* 0x000fe20000010000 */
[----:B------:R-:W-:Y:S02]  /*2b300*/  F2FP.F16.F32.PACK_AB R50, R82, R83 ;  /* 0x000000535232723e */ /* 0x000fe400000000ff */
[----:B------:R-:W-:Y:S01]  /*2b310*/  F2FP.F16.F32.PACK_AB R45, R74, R75 ;  /* 0x0000004b4a2d723e */ /* 0x000fe200000000ff */
[----:B------:R-:W-:Y:S01]  /*2b320*/  FADD.FTZ R0, R135, R0 ;  /* 0x0000000087007221 */ /* 0x000fe20000010000 */
[----:B------:R-:W-:Y:S02]  /*2b330*/  F2FP.F16.F32.PACK_AB R47, R71, R73 ;  /* 0x00000049472f723e */ /* 0x000fe400000000ff */
[----:B------:R-:W-:Y:S01]  /*2b340*/  F2FP.F16.F32.PACK_AB R44, R79, R80 ;  /* 0x000000504f2c723e */ /* 0x000fe200000000ff */
[C---:B-1----:R-:W-:Y:S05]  /*2b350*/  HMMA.16816.F32 R4, R48.reuse, R56, R4 ;  /* 0x000000383004723c */ /* 0x042fea0000001804 */
[----:B------:R-:W-:Y:S01]  /*2b360*/  FADD.FTZ R0, R141, R0 ;  /* 0x000000008d007221 */ /* 0x000fe20000010000 */
[C---:B------:R-:W-:Y:S01]  /*2b370*/  HMMA.16816.F32 R8, R48.reuse, R58, R8 ;  /* 0x0000003a3008723c */ /* 0x040fe20000001808 */
[----:B------:R-:W1:Y:S04]  /*2b380*/  LDSM.16.MT88.4 R56, [R178+0x10800] ;  /* 0x01080000b238783b */ /* 0x000e680000004200 */
[----:B------:R-:W-:Y:S01]  /*2b390*/  FADD.FTZ R0, R140, R0 ;  /* 0x000000008c007221 */ /* 0x000fe20000010000 */
[C---:B---3--:R-:W-:Y:S05]  /*2b3a0*/  HMMA.16816.F32 R12, R48.reuse, R52, R12 ;  /* 0x00000034300c723c */ /* 0x048fea000000180c */
[----:B------:R-:W-:Y:S01]  /*2b3b0*/  FADD.FTZ R0, R142, R0 ;  /* 0x000000008e007221 */ /* 0x000fe20000010000 */
[C---:B------:R-:W-:Y:S01]  /*2b3c0*/  HMMA.16816.F32 R16, R48.reuse, R54, R16 ;  /* 0x000000363010723c */ /* 0x040fe20000001810 */
[----:B------:R-:W3:Y:S04]  /*2b3d0*/  LDSM.16.MT88.4 R52, [R181+0x10800] ;  /* 0x01080000b534783b */ /* 0x000ee80000004200 */
[----:B------:R-:W-:Y:S01]  /*2b3e0*/  FADD.FTZ R0, R95, R0 ;  /* 0x000000005f007221 */ /* 0x000fe20000010000 */
[C---:B------:R-:W-:Y:S05]  /*2b3f0*/  HMMA.16816.F32 R20, R48.reuse, R60, R20 ;  /* 0x0000003c3014723c */ /* 0x040fea0000001814 */
[----:B------:R-:W-:Y:S01]  /*2b400*/  FADD.FTZ R2, R98, R0 ;  /* 0x0000000062027221 */ /* 0x000fe20000010000 */
[C---:B------:R-:W-:Y:S01]  /*2b410*/  HMMA.16816.F32 R24, R48.reuse, R62, R24 ;  /* 0x0000003e3018723c */ /* 0x040fe20000001818 */
[----:B------:R-:W5:Y:S04]  /*2b420*/  LDSM.16.MT88.4 R60, [R180+0x10800] ;  /* 0x01080000b43c783b */ /* 0x000f680000004200 */
[----:B------:R-:W-:Y:S01]  /*2b430*/  FADD.FTZ R0, R75, R37 ;  /* 0x000000254b007221 */ /* 0x000fe20000010000 */
[C---:B--2---:R-:W-:Y:S01]  /*2b440*/  HMMA.16816.F32 R28, R48.reuse, R40, R28 ;  /* 0x00000028301c723c */ /* 0x044fe2000000181c */
[----:B------:R-:W2:Y:S04]  /*2b450*/  MUFU.EX2 R75, R117 ;  /* 0x00000075004b7308 */ /* 0x000ea80000000800 */
[----:B------:R-:W-:Y:S01]  /*2b460*/  FADD.FTZ R2, R99, R2 ;  /* 0x0000000263027221 */ /* 0x000fe20000010000 */
[----:B------:R-:W-:Y:S01]  /*2b470*/  HMMA.16816.F32 R32, R48, R42, R32 ;  /* 0x0000002a3020723c */ /* 0x000fe20000001820 */
[----:B------:R-:W2:Y:S04]  /*2b480*/  LDSM.16.MT88.4 R48, [R178+0x11000] ;  /* 0x01100000b230783b */ /* 0x000ea80000004200 */
[----:B------:R-:W-:Y:S01]  /*2b490*/  MUFU.EX2 R37, R250 ;  /* 0x000000fa00257308 */ /* 0x000fe20000000800 */
[----:B------:R-:W-:Y:S01]  /*2b4a0*/  FADD.FTZ R0, R74, R0 ;  /* 0x000000004a007221 */ /* 0x000fe20000010000 */
[----:B------:R-:W-:Y:S01]  /*2b4b0*/  FADD.FTZ R2, R102, R2 ;  /* 0x0000000266027221 */ /* 0x000fe20000010000 */
[----:B------:R-:W-:Y:S03]  /*2b4c0*/  F2FP.F16.F32.PACK_AB R46, R77, R78 ;  /* 0x0000004e4d2e723e */ /* 0x000fe600000000ff */
[----:B------:R-:W-:Y:S01]  /*2b4d0*/  FADD.FTZ R0, R73, R0 ;  /* 0x0000000049007221 */ /* 0x000fe20000010000 */
[----:B------:R-:W-:Y:S01]  /*2b4e0*/  FADD.FTZ R2, R103, R2 ;  /* 0x0000000267027221 */ /* 0x000fe20000010000 */
[----:B----4-:R-:W-:Y:S02]  /*2b4f0*/  F2FP.F16.F32.PACK_AB R41, R69, R72 ;  /* 0x000000484529723e */ /* 0x010fe400000000ff */
[C---:B-1----:R-:W-:Y:S01]  /*2b500*/  HMMA.16816.F32 R4, R44.reuse, R56, R4 ;  /* 0x000000382c04723c */ /* 0x042fe20000001804 */
[----:B------:R-:W-:Y:S04]  /*2b510*/  MUFU.EX2 R74, R120 ;  /* 0x00000078004a7308 */ /* 0x000fe80000000800 */
[----:B------:R-:W-:Y:S01]  /*2b520*/  FADD.FTZ R36, R71, R0 ;  /* 0x0000000047247221 */ /* 0x000fe20000010000 */
[C---:B------:R-:W-:Y:S01]  /*2b530*/  HMMA.16816.F32 R8, R44.reuse, R58, R8 ;  /* 0x0000003a2c08723c */ /* 0x040fe20000001808 */
[----:B------:R-:W-:Y:S04]  /*2b540*/  LDSM.16.MT88.4 R56, [R179+0x11000] ;  /* 0x01100000b338783b */ /* 0x000fe80000004200 */
[----:B------:R-:W1:Y:S01]  /*2b550*/  MUFU.EX2 R73, R121 ;  /* 0x0000007900497308 */ /* 0x000e620000000800 */
[----:B------:R-:W-:Y:S01]  /*2b560*/  FADD.FTZ R0, R106, R2 ;  /* 0x000000026a007221 */ /* 0x000fe20000010000 */
[C---:B---3--:R-:W-:Y:S04]  /*2b570*/  HMMA.16816.F32 R12, R44.reuse, R52, R12 ;  /* 0x000000342c0c723c */ /* 0x048fe8000000180c */
[----:B------:R-:W-:Y:S02]  /*2b580*/  FADD.FTZ R0, R107, R0 ;  /* 0x000000006b007221 */ /* 0x000fe40000010000 */
[C---:B------:R-:W-:Y:S01]  /*2b590*/  HMMA.16816.F32 R16, R44.reuse, R54, R16 ;  /* 0x000000362c10723c */ /* 0x040fe20000001810 */
[----:B------:R-:W3:Y:S01]  /*2b5a0*/  LDSM.16.MT88.4 R52, [R181+0x11000] ;  /* 0x01100000b534783b */ /* 0x000ee20000004200 */
[----:B------:R-:W-:Y:S03]  /*2b5b0*/  MUFU.EX2 R71, R248 ;  /* 0x000000f800477308 */ /* 0x000fe60000000800 */
[----:B------:R-:W-:Y:S01]  /*2b5c0*/  FADD.FTZ R0, R110, R0 ;  /* 0x000000006e007221 */ /* 0x000fe20000010000 */
[C---:B------:R-:W-:Y:S05]  /*2b5d0*/  HMMA.16816.F32 R20, R44.reuse, R64, R20 ;  /* 0x000000402c14723c */ /* 0x040fea0000001814 */
[----:B------:R-:W-:Y:S01]  /*2b5e0*/  FADD.FTZ R0, R111, R0 ;  /* 0x000000006f007221 */ /* 0x000fe20000010000 */
[C---:B------:R-:W-:Y:S05]  /*2b5f0*/  HMMA.16816.F32 R24, R44.reuse, R66, R24 ;  /* 0x000000422c18723c */ /* 0x040fea0000001818 */
[----:B------:R-:W-:Y:S01]  /*2b600*/  FADD.FTZ R0, R114, R0 ;  /* 0x0000000072007221 */ /* 0x000fe20000010000 */
[C---:B-----5:R-:W-:Y:S01]  /*2b610*/  HMMA.16816.F32 R28, R44.reuse, R60, R28 ;  /* 0x0000003c2c1c723c */ /* 0x060fe2000000181c */
[----:B------:R-:W-:Y:S04]  /*2b620*/  MUFU.EX2 R60, R130 ;  /* 0x00000082003c7308 */ /* 0x000fe80000000800 */
[----:B------:R-:W-:Y:S01]  /*2b630*/  FADD.FTZ R0, R115, R0 ;  /* 0x0000000073007221 */ /* 0x000fe20000010000 */
[----:B------:R-:W-:Y:S01]  /*2b640*/  HMMA.16816.F32 R32, R44, R62, R32 ;  /* 0x0000003e2c20723c */ /* 0x000fe20000001820 */
[----:B------:R-:W4:Y:S04]  /*2b650*/  LDSM.16.MT88.4 R44, [R180+0x11000] ;  /* 0x01100000b42c783b */ /* 0x000f280000004200 */
[----:B------:R-:W-:Y:S01]  /*2b660*/  FADD.FTZ R0, R118, R0 ;  /* 0x0000000076007221 */ /* 0x000fe20000010000 */
[----:B------:R-:W-:Y:S01]  /*2b670*/  FADD.FTZ R2, R72, R36 ;  /* 0x0000002448027221 */ /* 0x000fe20000010000 */
[----:B------:R-:W-:Y:S04]  /*2b680*/  F2FP.F16.F32.PACK_AB R43, R68, R70 ;  /* 0x00000046442b723e */ /* 0x000fe800000000ff */
[----:B------:R-:W-:Y:S01]  /*2b690*/  FADD.FTZ R0, R119, R0 ;  /* 0x0000000077007221 */ /* 0x000fe20000010000 */
[----:B--2---:R-:W-:Y:S02]  /*2b6a0*/  F2FP.F16.F32.PACK_AB R40, R75, R76 ;  /* 0x0000004c4b28723e */ /* 0x004fe400000000ff */
[----:B-1----:R-:W-:Y:S01]  /*2b6b0*/  F2FP.F16.F32.PACK_AB R42, R73, R74 ;  /* 0x0000004a492a723e */ /* 0x002fe200000000ff */
[----:B------:R-:W-:Y:S01]  /*2b6c0*/  FADD.FTZ R36, R122, R0 ;  /* 0x000000007a247221 */ /* 0x000fe20000010000 */
[----:B------:R-:W-:Y:S01]  /*2b6d0*/  FADD.FTZ R0, R69, R2 ;  /* 0x0000000245007221 */ /* 0x000fe20000010000 */
[----:B------:R-:W-:Y:S02]  /*2b6e0*/  MOV R135, R38 ;  /* 0x0000002600877202 */ /* 0x000fe40000000f00 */
[----:B------:R-:W-:Y:S01]  /*2b6f0*/  FADD.FTZ R2, R123, R36 ;  /* 0x000000247b027221 */ /* 0x000fe20000010000 */
[----:B------:R-:W-:Y:S01]  /*2b700*/  FADD.FTZ R0, R70, R0 ;  /* 0x0000000046007221 */ /* 0x000fe20000010000 */
[C---:B------:R-:W-:Y:S05]  /*2b710*/  HMMA.16816.F32 R4, R40.reuse, R48, R4 ;  /* 0x000000302804723c */ /* 0x040fea0000001804 */
[----:B------:R-:W-:Y:S01]  /*2b720*/  FADD.FTZ R2, R126, R2 ;  /* 0x000000027e027221 */ /* 0x000fe20000010000 */
[C---:B------:R-:W-:Y:S01]  /*2b730*/  HMMA.16816.F32 R8, R40.reuse, R50, R8 ;  /* 0x000000322808723c */ /* 0x040fe20000001808 */
[----:B------:R-:W1:Y:S04]  /*2b740*/  LDSM.16.MT88.4 R48, [R180+0x11800] ;  /* 0x01180000b430783b */ /* 0x000e680000004200 */
[----:B------:R-:W-:Y:S01]  /*2b750*/  FADD.FTZ R36, R68, R0 ;  /* 0x0000000044247221 */ /* 0x000fe20000010000 */
[C---:B---3--:R-:W-:Y:S01]  /*2b760*/  HMMA.16816.F32 R12, R40.reuse, R52, R12 ;  /* 0x00000034280c723c */ /* 0x048fe2000000180c */
[----:B------:R-:W-:Y:S04]  /*2b770*/  MUFU.EX2 R52, R134 ;  /* 0x0000008600347308 */ /* 0x000fe80000000800 */
[----:B------:R-:W-:Y:S01]  /*2b780*/  FADD.FTZ R0, R94, R2 ;  /* 0x000000025e007221 */ /* 0x000fe20000010000 */
[C---:B------:R-:W-:Y:S05]  /*2b790*/  HMMA.16816.F32 R16, R40.reuse, R54, R16 ;  /* 0x000000362810723c */ /* 0x040fea0000001810 */
[----:B------:R-:W2:Y:S01]  /*2b7a0*/  MUFU.EX2 R53, R131 ;  /* 0x0000008300357308 */ /* 0x000ea20000000800 */
[----:B------:R-:W-:Y:S01]  /*2b7b0*/  FADD.FTZ R0, R91, R0 ;  /* 0x000000005b007221 */ /* 0x000fe20000010000 */
[C---:B------:R-:W-:Y:S04]  /*2b7c0*/  HMMA.16816.F32 R20, R40.reuse, R56, R20 ;  /* 0x000000382814723c */ /* 0x040fe80000001814 */
[----:B------:R-:W-:Y:S02]  /*2b7d0*/  FADD.FTZ R0, R90, R0 ;  /* 0x000000005a007221 */ /* 0x000fe40000010000 */
[C---:B------:R-:W-:Y:S05]  /*2b7e0*/  HMMA.16816.F32 R24, R40.reuse, R58, R24 ;  /* 0x0000003a2818723c */ /* 0x040fea0000001818 */
[----:B------:R-:W-:Y:S01]  /*2b7f0*/  FADD.FTZ R0, R89, R0 ;  /* 0x0000000059007221 */ /* 0x000fe20000010000 */
[C---:B----4-:R-:W-:Y:S05]  /*2b800*/  HMMA.16816.F32 R28, R40.reuse, R44, R28 ;  /* 0x0000002c281c723c */ /* 0x050fea000000181c */
[----:B------:R-:W-:Y:S01]  /*2b810*/  FADD.FTZ R0, R88, R0 ;  /* 0x0000000058007221 */ /* 0x000fe20000010000 */
[----:B------:R-:W-:Y:S05]  /*2b820*/  HMMA.16816.F32 R32, R40, R46, R32 ;  /* 0x0000002e2820723c */ /* 0x000fea0000001820 */
[----:B------:R-:W-:Y:S01]  /*2b830*/  FADD.FTZ R0, R87, R0 ;  /* 0x0000000057007221 */ /* 0x000fe20000010000 */
[----:B--2---:R-:W-:Y:S02]  /*2b840*/  F2FP.F16.F32.PACK_AB R136, R53, R60 ;  /* 0x0000003c3588723e */ /* 0x004fe400000000ff */
[----:B------:R-:W-:Y:S03]  /*2b850*/  F2FP.F16.F32.PACK_AB R138, R39, R52 ;  /* 0x00000034278a723e */ /* 0x000fe600000000ff */
[----:B------:R-:W-:Y:S01]  /*2b860*/  FADD.FTZ R0, R86, R0 ;  /* 0x0000000056007221 */ /* 0x000fe20000010000 */
[----:B------:R-:W-:Y:S03]  /*2b870*/  MOV R134, R3 ;  /* 0x0000000300867202 */ /* 0x000fe60000000f00 */
[----:B------:R-:W-:Y:S01]  /*2b880*/  FADD.FTZ R2, R85, R0 ;  /* 0x0000000055027221 */ /* 0x000fe20000010000 */
[----:B------:R-:W-:Y:S03]  /*2b890*/  FADD.FTZ R0, R71, R36 ;  /* 0x0000002447007221 */ /* 0x000fe60000010000 */
[----:B------:R-:W-:Y:S01]  /*2b8a0*/  FADD.FTZ R2, R84, R2 ;  /* 0x0000000254027221 */ /* 0x000fe20000010000 */
[C---:B------:R-:W-:Y:S01]  /*2b8b0*/  FADD.FTZ R0, R137.reuse, R0 ;  /* 0x0000000089007221 */ /* 0x040fe20000010000 */
[----:B------:R-:W-:Y:S02]  /*2b8c0*/  F2FP.F16.F32.PACK_AB R137, R137, R71 ;  /* 0x000000478989723e */ /* 0x000fe400000000ff */
[----:B------:R-:W-:Y:S01]  /*2b8d0*/  FADD.FTZ R2, R81, R2 ;  /* 0x0000000251027221 */ /* 0x000fe20000010000 */
[----:B------:R-:W-:Y:S03]  /*2b8e0*/  FADD.FTZ R0, R37, R0 ;  /* 0x0000000025007221 */ /* 0x000fe60000010000 */
[----:B------:R-:W-:Y:S01]  /*2b8f0*/  FADD.FTZ R2, R83, R2 ;  /* 0x0000000253027221 */ /* 0x000fe20000010000 */
[C---:B------:R-:W-:Y:S01]  /*2b900*/  FADD.FTZ R0, R139.reuse, R0 ;  /* 0x000000008b007221 */ /* 0x040fe20000010000 */
[----:B------:R-:W-:Y:S04]  /*2b910*/  F2FP.F16.F32.PACK_AB R139, R139, R37 ;  /* 0x000000258b8b723e */ /* 0x000fe800000000ff */
[----:B------:R2:W-:Y:S03]  /*2b920*/  STL [R1], R0 ;  /* 0x0000000001007387 */ /* 0x0005e60000100800 */
[C---:B------:R-:W-:Y:S06]  /*2b930*/  HMMA.16816.F32 R164, R136.reuse, R160, R4 ;  /* 0x000000a088a4723c */ /* 0x040fec0000001804 */
[C---:B------:R-:W-:Y:S06]  /*2b940*/  HMMA.16816.F32 R160, R136.reuse, R162, R8 ;  /* 0x000000a288a0723c */ /* 0x040fec0000001808 */
[C---:B------:R-:W-:Y:S06]  /*2b950*/  HMMA.16816.F32 R156, R136.reuse, R152, R12 ;  /* 0x00000098889c723c */ /* 0x040fec000000180c */
[C---:B------:R-:W-:Y:S05]  /*2b960*/  HMMA.16816.F32 R152, R136.reuse, R154, R16 ;  /* 0x0000009a8898723c */ /* 0x040fea0000001810 */
[----:B--2---:R-:W-:Y:S01]  /*2b970*/  FADD.FTZ R0, R82, R2 ;  /* 0x0000000252007221 */ /* 0x004fe20000010000 */
[C---:B------:R-:W-:Y:S05]  /*2b980*/  HMMA.16816.F32 R148, R136.reuse, R144, R20 ;  /* 0x000000908894723c */ /* 0x040fea0000001814 */
[----:B------:R-:W-:Y:S01]  /*2b990*/  FADD.FTZ R0, R80, R0 ;  /* 0x0000000050007221 */ /* 0x000fe20000010000 */
[C---:B------:R-:W-:Y:S05]  /*2b9a0*/  HMMA.16816.F32 R144, R136.reuse, R146, R24 ;  /* 0x000000928890723c */ /* 0x040fea0000001818 */
[----:B------:R-:W-:Y:S01]  /*2b9b0*/  FADD.FTZ R0, R79, R0 ;  /* 0x000000004f007221 */ /* 0x000fe20000010000 */
[C---:B-1----:R-:W-:Y:S05]  /*2b9c0*/  HMMA.16816.F32 R140, R136.reuse, R48, R28 ;  /* 0x00000030888c723c */ /* 0x042fea000000181c */
[----:B------:R-:W-:Y:S01]  /*2b9d0*/  FADD.FTZ R0, R78, R0 ;  /* 0x000000004e007221 */ /* 0x000fe20000010000 */
[----:B------:R-:W-:Y:S05]  /*2b9e0*/  HMMA.16816.F32 R136, R136, R50, R32 ;  /* 0x000000328888723c */ /* 0x000fea0000001820 */
[----:B------:R-:W-:Y:S06]  /*2b9f0*/  FADD.FTZ R0, R77, R0 ;  /* 0x000000004d007221 */ /* 0x000fec0000010000 */
[----:B------:R-:W-:Y:S04]  /*2ba00*/  FADD.FTZ R0, R76, R0 ;  /* 0x000000004c007221 */ /* 0x000fe80000010000 */
[----:B------:R-:W-:Y:S04]  /*2ba10*/  FADD.FTZ R0, R75, R0 ;  /* 0x000000004b007221 */ /* 0x000fe80000010000 */
[----:B------:R-:W-:Y:S04]  /*2ba20*/  FADD.FTZ R0, R74, R0 ;  /* 0x000000004a007221 */ /* 0x000fe80000010000 */
[----:B------:R-:W-:Y:S04]  /*2ba30*/  FADD.FTZ R0, R73, R0 ;  /* 0x0000000049007221 */ /* 0x000fe80000010000 */
[----:B------:R-:W-:Y:S04]  /*2ba40*/  FADD.FTZ R0, R60, R0 ;  /* 0x000000003c007221 */ /* 0x000fe80000010000 */
[----:B------:R-:W-:Y:S04]  /*2ba50*/  FADD.FTZ R0, R53, R0 ;  /* 0x0000000035007221 */ /* 0x000fe80000010000 */
[----:B------:R-:W-:Y:S01]  /*2ba60*/  FADD.FTZ R2, R52, R0 ;  /* 0x0000000034027221 */ /* 0x000fe20000010000 */
[----:B------:R-:W-:Y:S03]  /*2ba70*/  IADD3 R0, R252, -0x1, RZ ;  /* 0xfffffffffc007810 */ /* 0x000fe60007ffe0ff */
[----:B------:R-:W-:Y:S01]  /*2ba80*/  FADD.FTZ R2, R39, R2 ;  /* 0x0000000227027221 */ /* 0x000fe20000010000 */
[----:B------:R-:W-:Y:S02]  /*2ba90*/  MOV R252, R0 ;  /* 0x0000000000fc7202 */ /* 0x000fe40000000f00 */
[----:B------:R-:W-:Y:S02]  /*2baa0*/  MOV R39, R3 ;  /* 0x0000000300277202 */ /* 0x000fe40000000f00 */
[----:B------:R2:W-:Y:S01]  /*2bab0*/  STL [R1+0x4], R2 ;  /* 0x0000040201007387 */ /* 0x0005e20000100800 */
[----:B------:R-:W-:Y:S05]  /*2bac0*/  @P0 BRA `(.L_x_1189) ;  /* 0xffffff9800f00947 */ /* 0x000fea000383ffff */
.L_x_1180:
[----:B------:R3:W5:Y:S04]  /*2bad0*/  LDL R8, [R1+0x4] ;  /* 0x0000040001087983 */ /* 0x0007680000100800 */
[----:B------:R3:W5:Y:S01]  /*2bae0*/  LDL R7, [R1] ;  /* 0x0000000001077983 */ /* 0x0007620000100800 */
[----:B------:R-:W4:Y:S08]  /*2baf0*/  LDC.64 R34, c[0x0][0x208] ;  /* 0x00008200ff227b82 */ /* 0x000f300000000a00 */
[----:B------:R-:W1:Y:S01]  /*2bb00*/  LDC.64 R36, c[0x0][0x198] ;  /* 0x00006600ff247b82 */ /* 0x000e620000000a00 */
[----:B----4-:R-:W-:-:S02]  /*2bb10*/  R2UR UR4, R34 ;  /* 0x00000000220472ca */ /* 0x010fc400000e0000 */
[----:B------:R-:W-:-:S13]  /*2bb20*/  R2UR UR5, R35 ;  /* 0x00000000230572ca */ /* 0x000fda00000e0000 */
[----:B-1----:R3:W5:Y:S01]  /*2bb30*/  LD.E R21, desc[UR4][R36.64+0xd8] ;  /* 0x0000d80424157980 */ /* 0x002762000c101900 */
[----:B------:R-:W-:-:S03]  /*2bb40*/  UMOV UR4, 0xffffffff ;  /* 0xffffffff00047882 */ /* 0x000fc60000000000 */
[----:B------:R-:W-:Y:S05]  /*2bb50*/  BRA.DIV UR4, `(.L_x_1190) ;  /* 0x0000001204dc7947 */ /* 0x000fea000b800000 */
[----:B-----5:R-:W1:Y:S04]  /*2bb60*/  SHFL.BFLY PT, R5, R8, 0x2, 0x1f ;  /* 0x0c401f0008057f89 */ /* 0x020e6800000e0000 */
[----:B--2---:R-:W2:Y:S01]  /*2bb70*/  SHFL.BFLY PT, R2, R7, 0x2, 0x1f ;  /* 0x0c401f0007027f89 */ /* 0x004ea200000e0000 */
[----:B-1----:R-:W-:Y:S01]  /*2bb80*/  FADD.FTZ R5, R5, R8 ;  /* 0x0000000805057221 */ /* 0x002fe20000010000 */
[----:B--2---:R-:W-:-:S04]  /*2bb90*/  FADD.FTZ R2, R2, R7 ;  /* 0x0000000702027221 */ /* 0x004fc80000010000 */
[----:B------:R-:W1:Y:S04]  /*2bba0*/  SHFL.BFLY PT, R6, R5, 0x1, 0x1f ;  /* 0x0c201f0005067f89 */ /* 0x000e6800000e0000 */
[----:B------:R2:W4:Y:S01]  /*2bbb0*/  SHFL.BFLY PT, R3, R2, 0x1, 0x1f ;  /* 0x0c201f0002037f89 */ /* 0x00052200000e0000 */
[----:B-1----:R-:W-:-:S07]  /*2bbc0*/  FADD.FTZ R17, R5, R6 ;  /* 0x0000000605117221 */ /* 0x002fce0000010000 */
.L_x_1206:
[----:B------:R-:W3:Y:S01]  /*2bbd0*/  LDL R24, [R1+0x148] ;  /* 0x0001480001187983 */ /* 0x000ee20000100800 */
[----:B------:R-:W-:Y:S01]  /*2bbe0*/  FSETP.NE.FTZ.AND P4, PT, R17, RZ, PT ;  /* 0x000000ff1100720b */ /* 0x000fe20003f95000 */
[----:B------:R-:W-:Y:S02]  /*2bbf0*/  IMAD.MOV.U32 R0, RZ, RZ, 0x3f800000 ;  /* 0x3f800000ff007424 */ /* 0x000fe400078e00ff */
[----:B----4-:R-:W-:Y:S01]  /*2bc00*/  FADD.FTZ R16, R2, R3 ;  /* 0x0000000302107221 */ /* 0x010fe20000010000 */
[----:B------:R-:W1:Y:S01]  /*2bc10*/  S2R R22, SR_TID.X ;  /* 0x0000000000167919 */ /* 0x000e620000002100 */
[----:B--2---:R-:W-:Y:S01]  /*2bc20*/  MOV R2, 0x3f800000 ;  /* 0x3f80000000027802 */ /* 0x004fe20000000f00 */
[----:B------:R-:W2:Y:S01]  /*2bc30*/  S2UR UR4, SR_CgaCtaId ;  /* 0x00000000000479c3 */ /* 0x000ea20000008800 */
[----:B------:R-:W-:Y:S01]  /*2bc40*/  UMOV UR5, 0x400 ;  /* 0x0000040000057882 */ /* 0x000fe20000000000 */
[----:B------:R-:W-:Y:S01]  /*2bc50*/  FSETP.NE.FTZ.AND P3, PT, R16, RZ, PT ;  /* 0x000000ff1000720b */ /* 0x000fe20003f75000 */
[----:B------:R-:W-:Y:S01]  /*2bc60*/  IMAD.MOV.U32 R7, RZ, RZ, 0x20 ;  /* 0x00000020ff077424 */ /* 0x000fe200078e00ff */
[----:B------:R-:W-:-:S02]  /*2bc70*/  MOV R5, 0x10 ;  /* 0x0000001000057802 */ /* 0x000fc40000000f00 */
[----:B------:R-:W-:Y:S01]  /*2bc80*/  R2UR UR10, R34 ;  /* 0x00000000220a72ca */ /* 0x000fe200000e0000 */
[----:B------:R-:W4:Y:S01]  /*2bc90*/  @P4 MUFU.RCP R0, R17 ;  /* 0x0000001100004308 */ /* 0x000f220000001000 */
[----:B------:R-:W-:-:S07]  /*2bca0*/  R2UR UR11, R35 ;  /* 0x00000000230b72ca */ /* 0x000fce00000e0000 */
[----:B------:R-:W1:Y:S01]  /*2bcb0*/  @P3 MUFU.RCP R2, R16 ;  /* 0x0000001000023308 */ /* 0x000e620000001000 */
[----:B--2---:R-:W-:Y:S01]  /*2bcc0*/  ULEA UR4, UR4, UR5, 0x18 ;  /* 0x0000000504047291 */ /* 0x004fe2000f8ec03f */
[C---:B----4-:R-:W-:Y:S01]  /*2bcd0*/  FMUL.FTZ R164, R0.reuse, R164 ;  /* 0x000000a400a47220 */ /* 0x050fe20000410000 */
[C---:B------:R-:W-:Y:S01]  /*2bce0*/  FMUL.FTZ R165, R0.reuse, R165 ;  /* 0x000000a500a57220 */ /* 0x040fe20000410000 */
[C---:B------:R-:W-:Y:S01]  /*2bcf0*/  FMUL.FTZ R160, R0.reuse, R160 ;  /* 0x000000a000a07220 */ /* 0x040fe20000410000 */
[C---:B------:R-:W-:Y:S01]  /*2bd00*/  FMUL.FTZ R161, R0.reuse, R161 ;  /* 0x000000a100a17220 */ /* 0x040fe20000410000 */
[C---:B------:R-:W-:Y:S01]  /*2bd10*/  FMUL.FTZ R156, R0.reuse, R156 ;  /* 0x0000009c009c7220 */ /* 0x040fe20000410000 */
[----:B-1----:R-:W-:Y:S01]  /*2bd20*/  SHF.R.S32.HI R20, RZ, 0x1f, R22 ;  /* 0x0000001fff147819 */ /* 0x002fe20000011416 */
        /* <DEDUP_REMOVED lines=11> */
[----:B------:R-:W-:Y:S01]  /*2bde0*/  LEA.HI R3, R20, R22, RZ, 0x2 ;  /* 0x0000001614037211 */ /* 0x000fe200078f10ff */
[C---:B------:R-:W-:Y:S01]  /*2bdf0*/  FMUL.FTZ R167, R2.reuse, R167 ;  /* 0x000000a702a77220 */ /* 0x040fe20000410000 */
[C---:B------:R-:W-:Y:S01]  /*2be00*/  FMUL.FTZ R6, R2.reuse, R166 ;  /* 0x000000a602067220 */ /* 0x040fe20000410000 */
[----:B------:R-:W-:Y:S01]  /*2be10*/  FMUL.FTZ R163, R2, R163 ;  /* 0x000000a302a37220 */ /* 0x000fe20000410000 */
[----:B------:R-:W-:Y:S01]  /*2be20*/  F2FP.F16.F32.PACK_AB R136, R0, R136 ;  /* 0x000000880088723e */ /* 0x000fe200000000ff */
[C---:B------:R-:W-:Y:S01]  /*2be30*/  FMUL.FTZ R14, R2.reuse, R162 ;  /* 0x000000a2020e7220 */ /* 0x040fe20000410000 */
[--C-:B------:R-:W-:Y:S01]  /*2be40*/  SHF.R.S32.HI R4, RZ, 0x2, R3.reuse ;  /* 0x00000002ff047819 */ /* 0x100fe20000011403 */
[C---:B------:R-:W-:Y:S01]  /*2be50*/  FMUL.FTZ R159, R2.reuse, R159 ;  /* 0x0000009f029f7220 */ /* 0x040fe20000410000 */
[----:B------:R-:W-:Y:S01]  /*2be60*/  SHF.R.S32.HI R0, RZ, 0x1f, R3 ;  /* 0x0000001fff007819 */ /* 0x000fe20000011403 */
[C---:B------:R-:W-:Y:S01]  /*2be70*/  FMUL.FTZ R12, R2.reuse, R158 ;  /* 0x0000009e020c7220 */ /* 0x040fe20000410000 */
        /* <DEDUP_REMOVED lines=10> */
[C---:B------:R-:W-:Y:S01]  /*2bf20*/  FMUL.FTZ R139, R2.reuse, R139 ;  /* 0x0000008b028b7220 */ /* 0x040fe20000410000 */
[----:B------:R-:W-:Y:S01]  /*2bf30*/  FMUL.FTZ R8, R2, R138 ;  /* 0x0000008a02087220 */ /* 0x000fe20000410000 */
[----:B------:R-:W-:Y:S01]  /*2bf40*/  IMAD.IADD R2, R4, 0x1, -R0 ;  /* 0x0000000104027824 */ /* 0x000fe200078e0a00 */
[----:B------:R-:W-:-:S02]  /*2bf50*/  LOP3.LUT R0, R3, 0x3ffffffc, RZ, 0xc0, !PT ;  /* 0x3ffffffc03007812 */ /* 0x000fc400078ec0ff */
[----:B------:R-:W-:Y:S02]  /*2bf60*/  LEA.HI R20, R20, R22, RZ, 0x5 ;  /* 0x0000001614147211 */ /* 0x000fe400078f28ff */
[----:B------:R-:W-:Y:S01]  /*2bf70*/  SHF.L.U32 R3, R2, 0x6, RZ ;  /* 0x0000000602037819 */ /* 0x000fe200000006ff */
[----:B------:R-:W-:Y:S01]  /*2bf80*/  IMAD.IADD R0, R22, 0x1, -R0 ;  /* 0x0000000116007824 */ /* 0x000fe200078e0a00 */
[----:B------:R-:W-:Y:S02]  /*2bf90*/  SHF.R.S32.HI R19, RZ, 0x5, R20 ;  /* 0x00000005ff137819 */ /* 0x000fe40000011414 */
[----:B------:R-:W-:Y:S02]  /*2bfa0*/  LOP3.LUT R3, R3, 0x1c0, RZ, 0xc0, !PT ;  /* 0x000001c003037812 */ /* 0x000fe400078ec0ff */
[----:B------:R-:W-:Y:S02]  /*2bfb0*/  LOP3.LUT R4, R2, 0x1, RZ, 0xc0, !PT ;  /* 0x0000000102047812 */ /* 0x000fe400078ec0ff */
[----:B------:R-:W-:-:S02]  /*2bfc0*/  LEA R0, R19, R0, 0x9 ;  /* 0x0000000013007211 */ /* 0x000fc400078e48ff */
[----:B------:R-:W-:Y:S02]  /*2bfd0*/  LEA.HI R3, R3, R3, RZ, 0x1d ;  /* 0x0000000303037211 */ /* 0x000fe400078fe8ff */
[----:B------:R-:W-:Y:S02]  /*2bfe0*/  ISETP.NE.U32.AND P0, PT, R4, 0x1, PT ;  /* 0x000000010400780c */ /* 0x000fe40003f05070 */
[----:B------:R-:W-:Y:S01]  /*2bff0*/  F2FP.F16.F32.PACK_AB R6, R167, R6 ;  /* 0x00000006a706723e */ /* 0x000fe200000000ff */
[----:B------:R-:W-:Y:S01]  /*2c000*/  IMAD.U32 R0, R0, 0x2, R3 ;  /* 0x0000000200007824 */ /* 0x000fe200078e0003 */
[----:B------:R-:W-:Y:S02]  /*2c010*/  R2P PR, R2, 0x6 ;  /* 0x0000000602007804 */ /* 0x000fe40000000000 */
[----:B------:R-:W-:Y:S02]  /*2c020*/  SEL R5, R5, 0xfffffff0, P0 ;  /* 0xfffffff005057807 */ /* 0x000fe40000000000 */
[----:B------:R-:W-:-:S02]  /*2c030*/  LEA R0, R0, UR4, 0x1 ;  /* 0x0000000400007c11 */ /* 0x000fc4000f8e08ff */
[----:B------:R-:W-:Y:S02]  /*2c040*/  SEL R7, R7, 0xffffffe0, !P1 ;  /* 0xffffffe007077807 */ /* 0x000fe40004800000 */
[C---:B------:R-:W-:Y:S01]  /*2c050*/  IADD3 R3, R0.reuse, R5, RZ ;  /* 0x0000000500037210 */ /* 0x040fe20007ffe0ff */
[----:B------:R1:W-:Y:S01]  /*2c060*/  STS [R0+0x400], R6 ;  /* 0x0004000600007388 */ /* 0x0003e20000000800 */
[----:B------:R-:W-:Y:S01]  /*2c070*/  F2FP.F16.F32.PACK_AB R165, R165, R164 ;  /* 0x000000a4a5a5723e */ /* 0x000fe200000000ff */
[C---:B------:R-:W-:Y:S01]  /*2c080*/  IMAD.IADD R4, R0.reuse, 0x1, R7 ;  /* 0x0000000100047824 */ /* 0x040fe200078e0207 */
[----:B------:R-:W-:Y:S02]  /*2c090*/  IADD3 R2, R0, 0x40, RZ ;  /* 0x0000004000027810 */ /* 0x000fe40007ffe0ff */
[----:B------:R-:W-:Y:S01]  /*2c0a0*/  F2FP.F16.F32.PACK_AB R160, R161, R160 ;  /* 0x000000a0a1a0723e */ /* 0x000fe200000000ff */
[----:B------:R2:W-:Y:S01]  /*2c0b0*/  STS [R0], R165 ;  /* 0x000000a500007388 */ /* 0x0005e20000000800 */
[----:B------:R-:W-:-:S02]  /*2c0c0*/  F2FP.F16.F32.PACK_AB R14, R163, R14 ;  /* 0x0000000ea30e723e */ /* 0x000fc400000000ff */
[----:B------:R-:W-:Y:S01]  /*2c0d0*/  @P2 IADD3 R2, R0, -0x40, RZ ;  /* 0xffffffc000022810 */ /* 0x000fe20007ffe0ff */
[----:B------:R-:W-:Y:S01]  /*2c0e0*/  STS [R3], R160 ;  /* 0x000000a003007388 */ /* 0x000fe20000000800 */
[----:B------:R-:W-:Y:S02]  /*2c0f0*/  F2FP.F16.F32.PACK_AB R156, R157, R156 ;  /* 0x0000009c9d9c723e */ /* 0x000fe400000000ff */
[----:B------:R-:W-:Y:S01]  /*2c100*/  F2FP.F16.F32.PACK_AB R12, R159, R12 ;  /* 0x0000000c9f0c723e */ /* 0x000fe200000000ff */
[----:B------:R4:W-:Y:S01]  /*2c110*/  STS [R3+0x400], R14 ;  /* 0x0004000e03007388 */ /* 0x0009e20000000800 */
[----:B------:R-:W-:Y:S02]  /*2c120*/  F2FP.F16.F32.PACK_AB R152, R153, R152 ;  /* 0x000000989998723e */ /* 0x000fe400000000ff */
[----:B------:R-:W-:Y:S01]  /*2c130*/  F2FP.F16.F32.PACK_AB R13, R155, R13 ;  /* 0x0000000d9b0d723e */ /* 0x000fe200000000ff */
[----:B------:R-:W-:Y:S01]  /*2c140*/  STS [R4], R156 ;  /* 0x0000009c04007388 */ /* 0x000fe20000000800 */
[----:B------:R-:W-:-:S02]  /*2c150*/  R2UR UR4, R34 ;  /* 0x00000000220472ca */ /* 0x000fc400000e0000 */
[----:B------:R-:W-:Y:S01]  /*2c160*/  R2UR UR5, R35 ;  /* 0x00000000230572ca */ /* 0x000fe200000e0000 */
[----:B------:R-:W-:Y:S01]  /*2c170*/  STS [R4+0x400], R12 ;  /* 0x0004000c04007388 */ /* 0x000fe20000000800 */
[----:B------:R-:W-:Y:S01]  /*2c180*/  F2FP.F16.F32.PACK_AB R148, R149, R148 ;  /* 0x000000949594723e */ /* 0x000fe200000000ff */
[----:B-1----:R-:W-:Y:S01]  /*2c190*/  IMAD.IADD R6, R3, 0x1, R7 ;  /* 0x0000000103067824 */ /* 0x002fe200078e0207 */
[----:B------:R-:W-:Y:S02]  /*2c1a0*/  F2FP.F16.F32.PACK_AB R11, R151, R11 ;  /* 0x0000000b970b723e */ /* 0x000fe400000000ff */
[----:B------:R-:W-:Y:S02]  /*2c1b0*/  F2FP.F16.F32.PACK_AB R144, R145, R144 ;  /* 0x000000909190723e */ /* 0x000fe400000000ff */
[----:B------:R-:W-:Y:S01]  /*2c1c0*/  F2FP.F16.F32.PACK_AB R10, R147, R10 ;  /* 0x0000000a930a723e */ /* 0x000fe200000000ff */
[----:B--2---:R-:W-:Y:S01]  /*2c1d0*/  IMAD.IADD R0, R5, 0x1, R2 ;  /* 0x0000000105007824 */ /* 0x004fe200078e0202 */
[----:B------:R-:W-:Y:S01]  /*2c1e0*/  STS [R6], R152 ;  /* 0x0000009806007388 */ /* 0x000fe20000000800 */
[----:B------:R-:W-:-:S02]  /*2c1f0*/  F2FP.F16.F32.PACK_AB R140, R141, R140 ;  /* 0x0000008c8d8c723e */ /* 0x000fc400000000ff */
[----:B------:R-:W-:Y:S01]  /*2c200*/  F2FP.F16.F32.PACK_AB R9, R143, R9 ;  /* 0x000000098f09723e */ /* 0x000fe200000000ff */
[----:B------:R-:W-:Y:S01]  /*2c210*/  STS [R6+0x400], R13 ;  /* 0x0004000d06007388 */ /* 0x000fe20000000800 */
[----:B------:R-:W-:Y:S02]  /*2c220*/  F2FP.F16.F32.PACK_AB R8, R139, R8 ;  /* 0x000000088b08723e */ /* 0x000fe400000000ff */
[C---:B----4-:R-:W-:Y:S01]  /*2c230*/  IADD3 R3, R7.reuse, R2, RZ ;  /* 0x0000000207037210 */ /* 0x050fe20007ffe0ff */
[----:B------:R-:W-:Y:S04]  /*2c240*/  STS [R2], R148 ;  /* 0x0000009402007388 */ /* 0x000fe80000000800 */
[----:B------:R1:W-:Y:S04]  /*2c250*/  STS [R2+0x400], R11 ;  /* 0x0004000b02007388 */ /* 0x0003e80000000800 */
[----:B------:R-:W-:Y:S04]  /*2c260*/  STS [R0], R144 ;  /* 0x0000009000007388 */ /* 0x000fe80000000800 */
[----:B------:R2:W-:Y:S04]  /*2c270*/  STS [R0+0x400], R10 ;  /* 0x0004000a00007388 */ /* 0x0005e80000000800 */
[----:B------:R-:W-:Y:S04]  /*2c280*/  STS [R3], R140 ;  /* 0x0000008c03007388 */ /* 0x000fe80000000800 */
[----:B------:R4:W-:Y:S01]  /*2c290*/  STS [R3+0x400], R9 ;  /* 0x0004000903007388 */ /* 0x0009e20000000800 */
[----:B-1----:R-:W-:-:S05]  /*2c2a0*/  IMAD.IADD R2, R7, 0x1, R0 ;  /* 0x0000000107027824 */ /* 0x002fca00078e0200 */
[----:B------:R-:W-:Y:S04]  /*2c2b0*/  STS [R2], R136 ;  /* 0x0000008802007388 */ /* 0x000fe80000000800 */
[----:B------:R1:W-:Y:S04]  /*2c2c0*/  STS [R2+0x400], R8 ;  /* 0x0004000802007388 */ /* 0x0003e80000000800 */
[----:B--2---:R-:W2:Y:S04]  /*2c2d0*/  LD.E.U8 R0, desc[UR4][R36.64+0x1c8] ;  /* 0x0001c80424007980 */ /* 0x004ea8000c101100 */
[----:B------:R-:W2:Y:S01]  /*2c2e0*/  LD.E.64 R4, desc[UR10][R36.64+0x88] ;  /* 0x0000880a24047980 */ /* 0x000ea2000c101b00 */
[----:B---3--:R-:W-:Y:S01]  /*2c2f0*/  ISETP.NE.AND P0, PT, R24, -0x1, PT ;  /* 0xffffffff1800780c */ /* 0x008fe20003f05270 */
[----:B------:R-:W3:Y:S01]  /*2c300*/  S2R R23, SR_CTAID.Y ;  /* 0x0000000000177919 */ /* 0x000ee20000002600 */
[----:B----4-:R-:W4:Y:S01]  /*2c310*/  @P4 MUFU.LG2 R9, R17 ;  /* 0x0000001100094308 */ /* 0x010f220000000c00 */
[----:B------:R-:W2:Y:S01]  /*2c320*/  S2R R33, SR_CTAID.Z ;  /* 0x0000000000217919 */ /* 0x000ea20000002700 */
[----:B------:R-:W-:Y:S01]  /*2c330*/  BSSY B0, `(.L_x_1191) ;  /* 0x000002b000007945 */ /* 0x000fe20003800000 */
[----:B------:R-:W-:Y:S01]  /*2c340*/  MOV R11, 0x7f800000 ;  /* 0x7f800000000b7802 */ /* 0x000fe20000000f00 */
[----:B------:R2:W5:Y:S07]  /*2c350*/  LD.E.64 R14, desc[UR4][R36.64+0x90] ;  /* 0x00009004240e7980 */ /* 0x00056e000c101b00 */
[----:B------:R-:W-:-:S02]  /*2c360*/  @!P0 R2UR UR8, R34 ;  /* 0x00000000220882ca */ /* 0x000fc400000e0000 */
[----:B------:R-:W-:-:S13]  /*2c370*/  @!P0 R2UR UR9, R35 ;  /* 0x00000000230982ca */ /* 0x000fda00000e0000 */
[----:B-1----:R-:W2:Y:S01]  /*2c380*/  @!P0 LD.E.64 R2, desc[UR8][R36.64+0x80] ;  /* 0x0000800824028980 */ /* 0x002ea2000c101b00 */
[----:B------:R-:W1:Y:S01]  /*2c390*/  @P3 MUFU.LG2 R8, R16 ;  /* 0x0000001000083308 */ /* 0x000e620000000c00 */
[----:B---3--:R-:W-:Y:S01]  /*2c3a0*/  @!P0 SHF.R.S32.HI R10, RZ, 0x1f, R23 ;  /* 0x0000001fff0a8819 */ /* 0x008fe20000011417 */
[----:B----4-:R-:W-:-:S04]  /*2c3b0*/  @P4 FMUL.FTZ R9, R9, 0.69314718246459960938 ;  /* 0x3f31721809094820 */ /* 0x010fc80000410000 */
[----:B------:R-:W-:Y:S01]  /*2c3c0*/  @P4 FFMA.FTZ R11, R21, R38, R9 ;  /* 0x00000026150b4223 */ /* 0x000fe20000010009 */
[----:B-1----:R-:W-:Y:S01]  /*2c3d0*/  @P3 FMUL.FTZ R8, R8, 0.69314718246459960938 ;  /* 0x3f31721808083820 */ /* 0x002fe20000410000 */
[----:B------:R-:W-:-:S03]  /*2c3e0*/  IMAD.MOV.U32 R16, RZ, RZ, 0x7f800000 ;  /* 0x7f800000ff107424 */ /* 0x000fc600078e00ff */
[----:B------:R-:W-:Y:S01]  /*2c3f0*/  @P3 FFMA.FTZ R16, R21, R39, R8 ;  /* 0x0000002715103223 */ /* 0x000fe20000010008 */
[----:B--2---:R-:W-:Y:S01]  /*2c400*/  ISETP.NE.AND P1, PT, R0, RZ, PT ;  /* 0x000000ff0000720c */ /* 0x004fe20003f25270 */
[-C--:B------:R-:W-:Y:S02]  /*2c410*/  @P0 IMAD R0, R5, R24.reuse, RZ ;  /* 0x0000001805000224 */ /* 0x080fe400078e02ff */
[----:B------:R-:W-:-:S04]  /*2c420*/  @P0 IMAD.WIDE.U32 R6, R4, R24, RZ ;  /* 0x0000001804060225 */ /* 0x000fc800078e00ff */
[----:B------:R-:W-:Y:S01]  /*2c430*/  @P0 IMAD.MOV.U32 R17, RZ, RZ, R6 ;  /* 0x000000ffff110224 */ /* 0x000fe200078e0006 */
[----:B------:R-:W-:Y:S01]  /*2c440*/  @P0 IADD3 R18, R7, R0, RZ ;  /* 0x0000000007120210 */ /* 0x000fe20007ffe0ff */
[----:B------:R-:W-:-:S04]  /*2c450*/  @!P0 IMAD R3, R3, R23, RZ ;  /* 0x0000001703038224 */ /* 0x000fc800078e02ff */
[C---:B------:R-:W-:Y:S02]  /*2c460*/  @!P0 IMAD R10, R2.reuse, R10, R3 ;  /* 0x0000000a020a8224 */ /* 0x040fe400078e0203 */
[----:B------:R-:W-:-:S04]  /*2c470*/  @!P0 IMAD.WIDE.U32 R2, R2, R23, RZ ;  /* 0x0000001702028225 */ /* 0x000fc800078e00ff */
[----:B------:R-:W-:Y:S01]  /*2c480*/  @!P0 IMAD.MOV.U32 R17, RZ, RZ, R2 ;  /* 0x000000ffff118224 */ /* 0x000fe200078e0002 */
[----:B------:R-:W-:Y:S01]  /*2c490*/  @!P0 IADD3 R18, R3, R10, RZ ;  /* 0x0000000a03128210 */ /* 0x000fe20007ffe0ff */
[----:B------:R-:W-:Y:S06]  /*2c4a0*/  @!P1 BRA `(.L_x_1192) ;  /* 0x00000000002c9947 */ /* 0x000fec0003800000 */
[----:B------:R-:W-:Y:S02]  /*2c4b0*/  ISETP.NE.AND P0, PT, R24, -0x1, PT ;  /* 0xffffffff1800780c */ /* 0x000fe40003f05270 */
[----:B------:R-:W-:Y:S02]  /*2c4c0*/  R2UR UR8, R34 ;  /* 0x00000000220872ca */ /* 0x000fe400000e0000 */
[----:B------:R-:W-:-:S09]  /*2c4d0*/  R2UR UR9, R35 ;  /* 0x00000000230972ca */ /* 0x000fd200000e0000 */
[----:B------:R-:W-:Y:S02]  /*2c4e0*/  @!P0 R2UR UR4, R34 ;  /* 0x00000000220482ca */ /* 0x000fe400000e0000 */
[----:B------:R-:W-:Y:S02]  /*2c4f0*/  @!P0 R2UR UR5, R35 ;  /* 0x00000000230582ca */ /* 0x000fe400000e0000 */
[----:B------:R-:W2:Y:S11]  /*2c500*/  LD.E R2, desc[UR8][R36.64+0xd4] ;  /* 0x0000d40824027980 */ /* 0x000eb6000c101900 */
[----:B------:R-:W3:Y:S02]  /*2c510*/  @!P0 LD.E R0, desc[UR4][R36.64+0xb4] ;  /* 0x0000b40424008980 */ /* 0x000ee4000c101900 */
[----:B---3--:R-:W-:-:S05]  /*2c520*/  @!P0 IMAD R24, R0, R23, RZ ;  /* 0x0000001700188224 */ /* 0x008fca00078e02ff */
[----:B------:R1:W-:Y:S01]  /*2c530*/  @!P0 STL [R1+0x148], R24 ;  /* 0x0001481801008387 */ /* 0x0003e20000100800 */
[----:B--2---:R-:W-:Y:S01]  /*2c540*/  IMAD R8, R2, R33, R24 ;  /* 0x0000002102087224 */ /* 0x004fe200078e0218 */
[----:B------:R-:W-:Y:S05]  /*2c550*/  BRA `(.L_x_1193) ;  /* 0x0000000000207947 */ /* 0x000fea0003800000 */
.L_x_1192:
[C---:B------:R-:W-:Y:S02]  /*2c560*/  R2UR UR8, R34.reuse ;  /* 0x00000000220872ca */ /* 0x040fe400000e0000 */
[C---:B------:R-:W-:Y:S02]  /*2c570*/  R2UR UR9, R35.reuse ;  /* 0x00000000230972ca */ /* 0x040fe400000e0000 */
[----:B------:R-:W-:Y:S02]  /*2c580*/  R2UR UR4, R34 ;  /* 0x00000000220472ca */ /* 0x000fe400000e0000 */
[----:B------:R-:W-:-:S09]  /*2c590*/  R2UR UR5, R35 ;  /* 0x00000000230572ca */ /* 0x000fd200000e0000 */
[----:B------:R-:W2:Y:S04]  /*2c5a0*/  LD.E R0, desc[UR8][R36.64+0x60] ;  /* 0x0000600824007980 */ /* 0x000ea8000c101900 */
[----:B------:R-:W3:Y:S01]  /*2c5b0*/  LD.E R2, desc[UR4][R36.64+0xb4] ;  /* 0x0000b40424027980 */ /* 0x000ee2000c101900 */
[----:B--2---:R-:W-:-:S04]  /*2c5c0*/  IMAD R0, R0, R23, R33 ;  /* 0x0000001700007224 */ /* 0x004fc800078e0221 */
[----:B---3--:R-:W-:Y:S02]  /*2c5d0*/  IMAD R8, R2, R0, RZ ;  /* 0x0000000002087224 */ /* 0x008fe400078e02ff */
.L_x_1193:
[----:B------:R-:W-:Y:S05]  /*2c5e0*/  BSYNC B0 ;  /* 0x0000000000007941 */ /* 0x000fea0003800000 */
.L_x_1191:
[----:B------:R2:W5:Y:S01]  /*2c5f0*/  LDL R38, [R1+0x14c] ;  /* 0x00014c0001267983 */ /* 0x0005620000100800 */
[----:B------:R-:W-:Y:S02]  /*2c600*/  SHF.R.S32.HI R2, RZ, 0x1f, R19 ;  /* 0x0000001fff027819 */ /* 0x000fe40000011413 */
[C---:B------:R-:W-:Y:S01]  /*2c610*/  R2UR UR8, R34.reuse ;  /* 0x00000000220872ca */ /* 0x040fe200000e0000 */
[----:B------:R-:W3:Y:S01]  /*2c620*/  S2R R10, SR_TID.X ;  /* 0x00000000000a7919 */ /* 0x000ee20000002100 */
[C---:B------:R-:W-:Y:S02]  /*2c630*/  R2UR UR9, R35.reuse ;  /* 0x00000000230972ca */ /* 0x040fe400000e0000 */
[----:B------:R-:W-:Y:S02]  /*2c640*/  R2UR UR4, R34 ;  /* 0x00000000220472ca */ /* 0x000fe400000e0000 */
[----:B------:R-:W-:Y:S02]  /*2c650*/  R2UR UR5, R35 ;  /* 0x00000000230572ca */ /* 0x000fe400000e0000 */
[----:B------:R-:W-:-:S02]  /*2c660*/  LOP3.LUT R3, R20, 0xffffffe0, RZ, 0xc0, !PT ;  /* 0xffffffe014037812 */ /* 0x000fc400078ec0ff */
[----:B------:R-:W-:-:S03]  /*2c670*/  LEA.HI R2, R2, R19, RZ, 0x2 ;  /* 0x0000001302027211 */ /* 0x000fc600078f10ff */
[----:B------:R-:W-:Y:S01]  /*2c680*/  IMAD.IADD R3, R22, 0x1, -R3 ;  /* 0x0000000116037824 */ /* 0x000fe200078e0a03 */
[----:B------:R-:W-:Y:S01]  /*2c690*/  LOP3.LUT R2, R2, 0xffffffc, RZ, 0xc0, !PT ;  /* 0x0ffffffc02027812 */ /* 0x000fe200078ec0ff */
[----:B------:R2:W5:Y:S03]  /*2c6a0*/  LD.E.64 R12, desc[UR8][R36.64+0x70] ;  /* 0x00007008240c7980 */ /* 0x000566000c101b00 */
[----:B------:R-:W-:Y:S02]  /*2c6b0*/  LOP3.LUT P0, RZ, R3, 0x3, RZ, 0xc0, !PT ;  /* 0x0000000303ff7812 */ /* 0x000fe4000780c0ff */
[----:B---3--:R-:W-:-:S04]  /*2c6c0*/  SHF.R.S32.HI R32, RZ, 0x1f, R10 ;  /* 0x0000001fff207819 */ /* 0x008fc8000001140a */
[----:B------:R-:W-:-:S04]  /*2c6d0*/  LEA.HI R0, R32, R10, RZ, 0x5 ;  /* 0x0000000a20007211 */ /* 0x000fc800078f28ff */
[----:B------:R-:W-:-:S05]  /*2c6e0*/  LOP3.LUT R0, R0, 0xffffffe0, RZ, 0xc0, !PT ;  /* 0xffffffe000007812 */ /* 0x000fca00078ec0ff */
[----:B------:R-:W-:-:S05]  /*2c6f0*/  IMAD.IADD R0, R10, 0x1, -R0 ;  /* 0x000000010a007824 */ /* 0x000fca00078e0a00 */
[----:B------:R-:W-:-:S04]  /*2c700*/  SHF.R.S32.HI R6, RZ, 0x1f, R0 ;  /* 0x0000001fff067819 */ /* 0x000fc80000011400 */
[----:B------:R-:W-:Y:S01]  /*2c710*/  LEA.HI R0, R6, R0, RZ, 0x2 ;  /* 0x0000000006007211 */ /* 0x000fe200078f10ff */
[----:B------:R-:W-:Y:S02]  /*2c720*/  IMAD.IADD R6, R19, 0x1, -R2 ;  /* 0x0000000113067824 */ /* 0x000fe400078e0a02 */
[----:B------:R2:W5:Y:S01]  /*2c730*/  LD.E.64 R2, desc[UR4][R36.64+0xa0] ;  /* 0x0000a00424027980 */ /* 0x000562000c101b00 */
[----:B------:R-:W-:Y:S05]  /*2c740*/  WARPSYNC.ALL ;  /* 0x0000000000007948 */ /* 0x000fea0003800000 */
[----:B------:R-:W-:Y:S06]  /*2c750*/  BAR.SYNC.DEFER_BLOCKING 0x0 ;  /* 0x0000000000007b1d */ /* 0x000fec0000010000 */
[----:B------:R2:W3:Y:S04]  /*2c760*/  LDS.128 R20, [R188] ;  /* 0x00000000bc147984 */ /* 0x0004e80000000c00 */
[----:B-1----:R2:W1:Y:S04]  /*2c770*/  LDS.128 R24, [R188+0x800] ;  /* 0x00080000bc187984 */ /* 0x0024680000000c00 */
[----:B------:R2:W4:Y:S04]  /*2c780*/  LDS.128 R28, [R188+0x1000] ;  /* 0x00100000bc1c7984 */ /* 0x0005280000000c00 */
[----:B------:R-:W1:Y:S01]  /*2c790*/  LDS.128 R188, [R188+0x1800] ;  /* 0x00180000bcbc7984 */ /* 0x000e620000000c00 */
[----:B------:R-:W1:Y:S01]  /*2c7a0*/  S2R R39, SR_CTAID.X ;  /* 0x0000000000277919 */ /* 0x000e620000002500 */
[----:B------:R-:W-:Y:S01]  /*2c7b0*/  SHF.R.S32.HI R0, RZ, 0x2, R0 ;  /* 0x00000002ff007819 */ /* 0x000fe20000011400 */
[----:B------:R-:W-:Y:S04]  /*2c7c0*/  BSSY B0, `(.L_x_1194) ;  /* 0x0000013000007945 */ /* 0x000fe80003800000 */
[----:B------:R-:W-:Y:S01]  /*2c7d0*/  IMAD R0, R6, 0x10, R0 ;  /* 0x0000001006007824 */ /* 0x000fe200078e0200 */
[----:B------:R-:W-:Y:S06]  /*2c7e0*/  @P0 BRA `(.L_x_1195) ;  /* 0x0000000000400947 */ /* 0x000fec0003800000 */
[----:B-1---5:R-:W-:Y:S02]  /*2c7f0*/  IMAD R6, R39, -0x40, R38 ;  /* 0xffffffc027067824 */ /* 0x022fe400078e0226 */
[----:B------:R-:W-:-:S03]  /*2c800*/  VIADD R7, R0, 0x8 ;  /* 0x0000000800077836 */ /* 0x000fc60000000000 */
[-C--:B------:R-:W-:Y:S02]  /*2c810*/  ISETP.GE.AND P2, PT, R0, R6.reuse, PT ;  /* 0x000000060000720c */ /* 0x080fe40003f46270 */
[----:B------:R-:W-:Y:S01]  /*2c820*/  ISETP.GE.AND P1, PT, R7, R6, PT ;  /* 0x000000060700720c */ /* 0x000fe20003f26270 */
[----:B------:R-:W-:-:S05]  /*2c830*/  IMAD R6, R39, 0x40, R8 ;  /* 0x0000004027067824 */ /* 0x000fca00078e0208 */
[----:B------:R-:W-:Y:S02]  /*2c840*/  SHF.R.S32.HI R7, RZ, 0x1f, R6 ;  /* 0x0000001fff077819 */ /* 0x000fe40000011406 */
[----:B------:R-:W-:-:S03]  /*2c850*/  IADD3 R6, P0, R0, R6, RZ ;  /* 0x0000000600067210 */ /* 0x000fc60007f1e0ff */
[C---:B------:R-:W-:Y:S02]  /*2c860*/  @!P2 R2UR UR8, R34.reuse ;  /* 0x000000002208a2ca */ /* 0x040fe400000e0000 */
[C---:B------:R-:W-:Y:S02]  /*2c870*/  @!P2 R2UR UR9, R35.reuse ;  /* 0x000000002309a2ca */ /* 0x040fe400000e0000 */
[----:B------:R-:W-:Y:S02]  /*2c880*/  @!P1 R2UR UR4, R34 ;  /* 0x00000000220492ca */ /* 0x000fe400000e0000 */
[----:B------:R-:W-:Y:S02]  /*2c890*/  @!P1 R2UR UR5, R35 ;  /* 0x00000000230592ca */ /* 0x000fe400000e0000 */
[----:B------:R-:W-:Y:S02]  /*2c8a0*/  LEA.HI.X.SX32 R0, R0, R7, 0x1, P0 ;  /* 0x0000000700007211 */ /* 0x000fe400000f0eff */
[----:B------:R-:W-:-:S04]  /*2c8b0*/  LEA R2, P0, R6, R2, 0x2 ;  /* 0x0000000206027211 */ /* 0x000fc800078010ff */
[----:B------:R-:W-:-:S05]  /*2c8c0*/  LEA.HI.X R3, R6, R3, R0, 0x2, P0 ;  /* 0x0000000306037211 */ /* 0x000fca00000f1400 */
[----:B------:R1:W-:Y:S04]  /*2c8d0*/  @!P2 ST.E desc[UR8][R2.64], R11 ;  /* 0x0000000b0200a985 */ /* 0x0003e8000c101908 */
[----:B------:R1:W-:Y:S02]  /*2c8e0*/  @!P1 ST.E desc[UR4][R2.64+0x20], R16 ;  /* 0x0000201002009985 */ /* 0x0003e4000c101904 */
.L_x_1195:
[----:B------:R-:W-:Y:S05]  /*2c8f0*/  BSYNC B0 ;  /* 0x0000000000007941 */ /* 0x000fea0003800000 */
.L_x_1194:
[----:B------:R-:W-:Y:S02]  /*2c900*/  R2UR UR4, R34 ;  /* 0x00000000220472ca */ /* 0x000fe400000e0000 */
[----:B------:R-:W-:-:S13]  /*2c910*/  R2UR UR5, R35 ;  /* 0x00000000230572ca */ /* 0x000fda00000e0000 */
[----:B------:R-:W2:Y:S01]  /*2c920*/  LD.E R9, desc[UR4][R36.64+0xc0] ;  /* 0x0000c00424097980 */ /* 0x000ea2000c101900 */
[----:B-1----:R-:W-:Y:S01]  /*2c930*/  IMAD.SHL.U32 R6, R39, 0x40, RZ ;  /* 0x0000004027067824 */ /* 0x002fe200078e00ff */
[--C-:B-----5:R-:W-:Y:S01]  /*2c940*/  SHF.R.S32.HI R3, RZ, 0x1f, R132.reuse ;  /* 0x0000001fff037819 */ /* 0x120fe20000011484 */
[----:B------:R-:W-:Y:S01]  /*2c950*/  IMAD.MOV.U32 R2, RZ, RZ, R132 ;  /* 0x000000ffff027224 */ /* 0x000fe200078e0084 */
[----:B------:R-:W-:Y:S01]  /*2c960*/  SHF.R.S32.HI R8, RZ, 0x1f, R33 ;  /* 0x0000001fff087819 */ /* 0x000fe20000011421 */
[-C--:B------:R-:W-:Y:S01]  /*2c970*/  IMAD R7, R5, R6.reuse, RZ ;  /* 0x0000000605077224 */ /* 0x080fe200078e02ff */
[----:B------:R-:W-:Y:S01]  /*2c980*/  SHF.R.S32.HI R11, RZ, 0x1f, R6 ;  /* 0x0000001fff0b7819 */ /* 0x000fe20000011406 */
[----:B------:R-:W-:Y:S01]  /*2c990*/  IMAD.WIDE.U32 R2, R4, R6, R2 ;  /* 0x0000000604027225 */ /* 0x000fe200078e0002 */
[----:B------:R-:W-:Y:S01]  /*2c9a0*/  LEA.HI R10, R32, R10, RZ, 0x3 ;  /* 0x0000000a200a7211 */ /* 0x000fe200078f18ff */
[----:B------:R-:W-:Y:S02]  /*2c9b0*/  BSSY B0, `(.L_x_1196) ;  /* 0x000001e000007945 */ /* 0x000fe40003800000 */
[----:B------:R-:W-:Y:S01]  /*2c9c0*/  IMAD R0, R15, R33, RZ ;  /* 0x000000210f007224 */ /* 0x000fe200078e02ff */
[----:B------:R-:W-:Y:S01]  /*2c9d0*/  IADD3 R2, P0, R17, R2, RZ ;  /* 0x0000000211027210 */ /* 0x000fe20007f1e0ff */
[----:B------:R-:W-:-:S02]  /*2c9e0*/  IMAD R7, R4, R11, R7 ;  /* 0x0000000b04077224 */ /* 0x000fc400078e0207 */
[----:B------:R-:W-:Y:S02]  /*2c9f0*/  IMAD.IADD R6, R38, 0x1, -R6 ;  /* 0x0000000126067824 */ /* 0x000fe400078e0a06 */
[----:B------:R-:W-:Y:S01]  /*2ca00*/  IMAD R8, R14, R8, R0 ;  /* 0x000000080e087224 */ /* 0x000fe200078e0200 */
[----:B------:R-:W-:Y:S02]  /*2ca10*/  SHF.R.S32.HI R0, RZ, 0x3, R10 ;  /* 0x00000003ff007819 */ /* 0x000fe4000001140a */
[----:B------:R-:W-:-:S03]  /*2ca20*/  IADD3.X R3, R18, R3, R7, P0, !PT ;  /* 0x0000000312037210 */ /* 0x000fc600007fe407 */
[C---:B------:R-:W-:Y:S02]  /*2ca30*/  VIADD R10, R0.reuse, 0x10 ;  /* 0x00000010000a7836 */ /* 0x040fe40000000000 */
[----:B------:R-:W-:Y:S01]  /*2ca40*/  VIADD R7, R0, 0x30 ;  /* 0x0000003000077836 */ /* 0x000fe20000000000 */
[----:B--2---:R-:W-:Y:S01]  /*2ca50*/  ISETP.GE.AND P1, PT, R132, R9, PT ;  /* 0x000000098400720c */ /* 0x004fe20003f26270 */
[----:B------:R-:W-:-:S03]  /*2ca60*/  VIADD R9, R0, 0x20 ;  /* 0x0000002000097836 */ /* 0x000fc60000000000 */
[-C--:B------:R-:W-:Y:S02]  /*2ca70*/  ISETP.GE.OR P0, PT, R0, R6.reuse, P1 ;  /* 0x000000060000720c */ /* 0x080fe40000f06670 */
[-C--:B------:R-:W-:Y:S02]  /*2ca80*/  ISETP.GE.OR P3, PT, R10, R6.reuse, P1 ;  /* 0x000000060a00720c */ /* 0x080fe40000f66670 */
[-C--:B------:R-:W-:Y:S02]  /*2ca90*/  ISETP.GE.OR P2, PT, R9, R6.reuse, P1 ;  /* 0x000000060900720c */ /* 0x080fe40000f46670 */
[----:B------:R-:W-:Y:S01]  /*2caa0*/  ISETP.GE.OR P1, PT, R7, R6, P1 ;  /* 0x000000060700720c */ /* 0x000fe20000f26670 */
[----:B------:R-:W-:Y:S01]  /*2cab0*/  IMAD.WIDE.U32 R6, R14, R33, R2 ;  /* 0x000000210e067225 */ /* 0x000fe200078e0002 */
[----:B------:R-:W-:-:S03]  /*2cac0*/  SHF.R.S32.HI R14, RZ, 0x1f, R0 ;  /* 0x0000001fff0e7819 */ /* 0x000fc60000011400 */
[----:B------:R-:W-:Y:S02]  /*2cad0*/  IMAD.IADD R3, R7, 0x1, R8 ;  /* 0x0000000107037824 */ /* 0x000fe400078e0208 */
[----:B------:R-:W-:Y:S06]  /*2cae0*/  @P0 BRA `(.L_x_1197) ;  /* 0x0000000000280947 */ /* 0x000fec0003800000 */
[----:B------:R-:W-:Y:S01]  /*2caf0*/  IMAD R10, R5, R0, RZ ;  /* 0x00000000050a7224 */ /* 0x000fe200078e02ff */
[----:B------:R-:W-:Y:S01]  /*2cb00*/  R2UR UR4, R34 ;  /* 0x00000000220472ca */ /* 0x000fe200000e0000 */
[----:B------:R-:W-:Y:S01]  /*2cb10*/  IMAD.MOV.U32 R2, RZ, RZ, R6 ;  /* 0x000000ffff027224 */ /* 0x000fe200078e0006 */
[----:B------:R-:W-:Y:S01]  /*2cb20*/  R2UR UR5, R35 ;  /* 0x00000000230572ca */ /* 0x000fe200000e0000 */
[----:B------:R-:W-:Y:S02]  /*2cb30*/  IMAD R10, R4, R14, R10 ;  /* 0x0000000e040a7224 */ /* 0x000fe400078e020a */
[----:B------:R-:W-:-:S05]  /*2cb40*/  IMAD.WIDE.U32 R8, R0, R4, R2 ;  /* 0x0000000400087225 */ /* 0x000fca00078e0002 */
[----:B------:R-:W-:Y:S02]  /*2cb50*/  IADD3 R9, R9, R10, RZ ;  /* 0x0000000a09097210 */ /* 0x000fe40007ffe0ff */
[----:B------:R-:W-:-:S04]  /*2cb60*/  LEA R10, P0, R8, R12, 0x1 ;  /* 0x0000000c080a7211 */ /* 0x000fc800078008ff */
[----:B------:R-:W-:-:S05]  /*2cb70*/  LEA.HI.X R11, R8, R13, R9, 0x1, P0 ;  /* 0x0000000d080b7211 */ /* 0x000fca00000f0c09 */
[----:B---3--:R1:W-:Y:S04]  /*2cb80*/  ST.E.128 desc[UR4][R10.64], R20 ;  /* 0x000000140a007985 */ /* 0x0083e8000c101d04 */
.L_x_1197:
[----:B------:R-:W-:Y:S05]  /*2cb90*/  BSYNC B0 ;  /* 0x0000000000007941 */ /* 0x000fea0003800000 */
.L_x_1196:
[----:B------:R-:W-:Y:S04]  /*2cba0*/  BSSY B0, `(.L_x_1198) ;  /* 0x000000f000007945 */ /* 0x000fe80003800000 */
[----:B------:R-:W-:Y:S05]  /*2cbb0*/  @P3 BRA `(.L_x_1199) ;  /* 0x0000000000343947 */ /* 0x000fea0003800000 */
[----:B-1----:R-:W-:Y:S02]  /*2cbc0*/  IADD3 R10, P0, R0, 0x10, RZ ;  /* 0x00000010000a7810 */ /* 0x002fe40007f1e0ff */
[----:B------:R-:W-:Y:S02]  /*2cbd0*/  MOV R9, R3 ;  /* 0x0000000300097202 */ /* 0x000fe40000000f00 */
[----:B------:R-:W-:Y:S01]  /*2cbe0*/  R2UR UR4, R34 ;  /* 0x00000000220472ca */ /* 0x000fe200000e0000 */
[----:B------:R-:W-:Y:S01]  /*2cbf0*/  IMAD.X R8, RZ, RZ, R14, P0 ;  /* 0x000000ffff087224 */ /* 0x000fe200000e060e */
[----:B------:R-:W-:-:S03]  /*2cc00*/  R2UR UR5, R35 ;  /* 0x00000000230572ca */ /* 0x000fc600000e0000 */
[----:B------:R-:W-:Y:S02]  /*2cc10*/  IMAD R11, R8, R4, RZ ;  /* 0x00000004080b7224 */ /* 0x000fe400078e02ff */
[----:B------:R-:W-:Y:S02]  /*2cc20*/  IMAD.MOV.U32 R8, RZ, RZ, R6 ;  /* 0x000000ffff087224 */ /* 0x000fe400078e0006 */
[-C--:B------:R-:W-:Y:S02]  /*2cc30*/  IMAD R11, R5, R10.reuse, R11 ;  /* 0x0000000a050b7224 */ /* 0x080fe400078e020b */
[----:B------:R-:W-:-:S04]  /*2cc40*/  IMAD.WIDE.U32 R8, R4, R10, R8 ;  /* 0x0000000a04087225 */ /* 0x000fc800078e0008 */
[----:B------:R-:W-:Y:S01]  /*2cc50*/  IMAD.IADD R11, R9, 0x1, R11 ;  /* 0x00000001090b7824 */ /* 0x000fe200078e020b */
[----:B------:R-:W-:-:S04]  /*2cc60*/  LEA R10, P0, R8, R12, 0x1 ;  /* 0x0000000c080a7211 */ /* 0x000fc800078008ff */
[----:B------:R-:W-:-:S05]  /*2cc70*/  LEA.HI.X R11, R8, R13, R11, 0x1, P0 ;  /* 0x0000000d080b7211 */ /* 0x000fca00000f0c0b */
[----:B------:R2:W-:Y:S04]  /*2cc80*/  ST.E.128 desc[UR4][R10.64], R24 ;  /* 0x000000180a007985 */ /* 0x0005e8000c101d04 */
.L_x_1199:
[----:B------:R-:W-:Y:S05]  /*2cc90*/  BSYNC B0 ;  /* 0x0000000000007941 */ /* 0x000fea0003800000 */
.L_x_1198:
[----:B------:R-:W-:Y:S04]  /*2cca0*/  BSSY B0, `(.L_x_1200) ;  /* 0x000000f000007945 */ /* 0x000fe80003800000 */
[----:B------:R-:W-:Y:S05]  /*2ccb0*/  @P2 BRA `(.L_x_1201) ;  /* 0x0000000000342947 */ /* 0x000fea0003800000 */
[----:B-12---:R-:W-:Y:S02]  /*2ccc0*/  IADD3 R10, P0, R0, 0x20, RZ ;  /* 0x00000020000a7810 */ /* 0x006fe40007f1e0ff */
        /* <DEDUP_REMOVED lines=11> */
[----:B----4-:R1:W-:Y:S04]  /*2cd80*/  ST.E.128 desc[UR4][R10.64], R28 ;  /* 0x0000001c0a007985 */ /* 0x0103e8000c101d04 */
.L_x_1201:
[----:B------:R-:W-:Y:S05]  /*2cd90*/  BSYNC B0 ;  /* 0x0000000000007941 */ /* 0x000fea0003800000 */
.L_x_1200:
[----:B-12---:R-:W-:Y:S02]  /*2cda0*/  MOV R10, 0x50 ;  /* 0x00000050000a7802 */ /* 0x006fe40000000f00 */
[----:B------:R-:W-:-:S03]  /*2cdb0*/  MOV R9, 0x0 ;  /* 0x0000000000097802 */ /* 0x000fc60000000f00 */
[----:B------:R-:W-:-:S04]  /*2cdc0*/  IMAD.MOV.U32 R8, RZ, RZ, R10 ;  /* 0x000000ffff087224 */ /* 0x000fc800078e000a */
[----:B---34-:R-:W-:Y:S05]  /*2cdd0*/  @P1 RET.REL.NODEC R8 `(_ZN5flash24flash_fwd_splitkv_kernelI23Flash_fwd_kernel_traitsILi64ELi64ELi256ELi4ELb0ELb0EN7cutlass6half_tE19Flash_kernel_traitsILi64ELi64ELi256ELi4ES3_EELb1ELb0ELb0ELb0ELb0ELb0ELb0ELb1EEEvNS_16Flash_fwd_paramsE) ;  /* 0xfffffd3008881950 */ /* 0x018fea0003c3ffff */
[----:B------:R-:W-:Y:S02]  /*2cde0*/  IADD3 R0, P0, R0, 0x30, RZ ;  /* 0x0000003000007810 */ /* 0x000fe40007f1e0ff */
[----:B------:R-:W-:Y:S02]  /*2cdf0*/  R2UR UR4, R34 ;  /* 0x00000000220472ca */ /* 0x000fe400000e0000 */
[----:B------:R-:W-:Y:S01]  /*2ce00*/  R2UR UR5, R35 ;  /* 0x00000000230572ca */ /* 0x000fe200000e0000 */
[----:B------:R-:W-:-:S04]  /*2ce10*/  IMAD.X R2, RZ, RZ, R14, P0 ;  /* 0x000000ffff027224 */ /* 0x000fc800000e060e */
[----:B------:R-:W-:Y:S01]  /*2ce20*/  IMAD R8, R2, R4, RZ ;  /* 0x0000000402087224 */ /* 0x000fe200078e02ff */
[----:B------:R-:W-:-:S05]  /*2ce30*/  MOV R2, R6 ;  /* 0x0000000600027202 */ /* 0x000fca0000000f00 */
[----:B------:R-:W-:-:S04]  /*2ce40*/  IMAD.WIDE.U32 R6, R4, R0, R2 ;  /* 0x0000000004067225 */ /* 0x000fc800078e0002 */
[----:B------:R-:W-:Y:S01]  /*2ce50*/  IMAD R0, R5, R0, R8 ;  /* 0x0000000005007224 */ /* 0x000fe200078e0208 */
[----:B------:R-:W-:-:S03]  /*2ce60*/  LEA R2, P0, R6, R12, 0x1 ;  /* 0x0000000c06027211 */ /* 0x000fc600078008ff */
[----:B------:R-:W-:-:S05]  /*2ce70*/  IMAD.IADD R0, R7, 0x1, R0 ;  /* 0x0000000107007824 */ /* 0x000fca00078e0200 */
[----:B------:R-:W-:-:S05]  /*2ce80*/  LEA.HI.X R3, R6, R13, R0, 0x1, P0 ;  /* 0x0000000d06037211 */ /* 0x000fca00000f0c00 */
[----:B------:R1:W-:Y:S02]  /*2ce90*/  ST.E.128 desc[UR4][R2.64], R188 ;  /* 0x000000bc02007985 */ /* 0x0003e4000c101d04 */
[----:B-1----:R-:W-:Y:S01]  /*2cea0*/  MOV R2, R10 ;  /* 0x0000000a00027202 */ /* 0x002fe20000000f00 */
[----:B------:R-:W-:-:S04]  /*2ceb0*/  IMAD.MOV.U32 R3, RZ, RZ, 0x0 ;  /* 0x00000000ff037424 */ /* 0x000fc800078e00ff */
[----:B------:R-:W-:Y:S05]  /*2cec0*/  RET.REL.NODEC R2 `(_ZN5flash24flash_fwd_splitkv_kernelI23Flash_fwd_kernel_traitsILi64ELi64ELi256ELi4ELb0ELb0EN7cutlass6half_tE19Flash_kernel_traitsILi64ELi64ELi256ELi4ES3_EELb1ELb0ELb0ELb0ELb0ELb0ELb0ELb1EEEvNS_16Flash_fwd_paramsE) ;  /* 0xfffffd30024c7950 */ /* 0x000fea0003c3ffff */
.L_x_1190:
[----:B------:R-:W-:Y:S01]  /*2ced0*/  IMAD.MOV.U32 R0, RZ, RZ, 0x2 ;  /* 0x00000002ff007424 */ /* 0x000fe200078e00ff */
[----:B--2--5:R-:W-:Y:S01]  /*2cee0*/  MOV R2, R8 ;  /* 0x0000000800027202 */ /* 0x024fe20000000f00 */
[----:B------:R-:W-:Y:S01]  /*2cef0*/  IMAD.MOV.U32 R4, RZ, RZ, -0x1 ;  /* 0xffffffffff047424 */ /* 0x000fe200078e00ff */
[----:B------:R-:W-:-:S07]  /*2cf00*/  MOV R3, 0x1f ;  /* 0x0000001f00037802 */ /* 0x000fce0000000f00 */
[----:B---3--:R-:W-:Y:S05]  /*2cf10*/  WARPSYNC.COLLECTIVE R4, `(.L_x_1202) ;  /* 0x0000000004087348 */ /* 0x008fea0003c00000 */
[----:B------:R1:W2:Y:S02]  /*2cf20*/  SHFL.BFLY P0, R0, R2, R0, R3 ;  /* 0x0c00000002007389 */ /* 0x0002a40000000003 */
[----:B-123--:R-:W-:Y:S01]  /*2cf30*/  ENDCOLLECTIVE ;  /* 0x000000000000791b */ /* 0x00efe20003800000 */
.L_x_1202:
[----:B------:R-:W-:Y:S02]  /*2cf40*/  MOV R5, R0 ;  /* 0x0000000000057202 */ /* 0x000fe40000000f00 */
[----:B------:R-:W-:-:S03]  /*2cf50*/  MOV R0, 0x1 ;  /* 0x0000000100007802 */ /* 0x000fc60000000f00 */
[----:B------:R-:W-:-:S04]  /*2cf60*/  FADD.FTZ R5, R5, R8 ;  /* 0x0000000805057221 */ /* 0x000fc80000010000 */
[----:B------:R-:W-:-:S07]  /*2cf70*/  IMAD.MOV.U32 R2, RZ, RZ, R5 ;  /* 0x000000ffff027224 */ /* 0x000fce00078e0005 */
[----:B------:R-:W-:Y:S05]  /*2cf80*/  WARPSYNC.COLLECTIVE R4, `(.L_x_1203) ;  /* 0x0000000004087348 */ /* 0x000fea0003c00000 */
[----:B------:R1:W2:Y:S02]  /*2cf90*/  SHFL.BFLY P0, R0, R2, R0, R3 ;  /* 0x0c00000002007389 */ /* 0x0002a40000000003 */
[----:B-12---:R-:W-:Y:S01]  /*2cfa0*/  ENDCOLLECTIVE ;  /* 0x000000000000791b */ /* 0x006fe20003800000 */
.L_x_1203:
[----:B------:R-:W-:Y:S01]  /*2cfb0*/  IMAD.MOV.U32 R6, RZ, RZ, R0 ;  /* 0x000000ffff067224 */ /* 0x000fe200078e0000 */
[----:B------:R-:W-:Y:S02]  /*2cfc0*/  MOV R0, 0x2 ;  /* 0x0000000200007802 */ /* 0x000fe40000000f00 */
[----:B------:R-:W-:Y:S01]  /*2cfd0*/  MOV R2, R7 ;  /* 0x0000000700027202 */ /* 0x000fe20000000f00 */
[----:B------:R-:W-:-:S07]  /*2cfe0*/  FADD.FTZ R17, R5, R6 ;  /* 0x0000000605117221 */ /* 0x000fce0000010000 */
[----:B------:R-:W-:Y:S05]  /*2cff0*/  WARPSYNC.COLLECTIVE R4, `(.L_x_1204) ;  /* 0x0000000004087348 */ /* 0x000fea0003c00000 */
[----:B------:R1:W2:Y:S02]  /*2d000*/  SHFL.BFLY P0, R0, R2, R0, R3 ;  /* 0x0c00000002007389 */ /* 0x0002a40000000003 */
[----:B-12---:R-:W-:Y:S01]  /*2d010*/  ENDCOLLECTIVE ;  /* 0x000000000000791b */ /* 0x006fe20003800000 */
.L_x_1204:
[----:B------:R-:W-:Y:S01]  /*2d020*/  IMAD.MOV.U32 R2, RZ, RZ, R0 ;  /* 0x000000ffff027224 */ /* 0x000fe200078e0000 */
[----:B------:R-:W-:-:S03]  /*2d030*/  MOV R0, 0x1 ;  /* 0x0000000100007802 */ /* 0x000fc60000000f00 */
[----:B------:R-:W-:-:S07]  /*2d040*/  FADD.FTZ R2, R2, R7 ;  /* 0x0000000702027221 */ /* 0x000fce0000010000 */
[----:B------:R-:W-:Y:S05]  /*2d050*/  WARPSYNC.COLLECTIVE R4, `(.L_x_1205) ;  /* 0x0000000004087348 */ /* 0x000fea0003c00000 */
[----:B------:R1:W2:Y:S02]  /*2d060*/  SHFL.BFLY P0, R0, R2, R0, R3 ;  /* 0x0c00000002007389 */ /* 0x0002a40000000003 */
[----:B-12---:R-:W-:Y:S01]  /*2d070*/  ENDCOLLECTIVE ;  /* 0x000000000000791b */ /* 0x006fe20003800000 */
.L_x_1205:
[----:B------:R-:W-:Y:S01]  /*2d080*/  MOV R3, R0 ;  /* 0x0000000000037202 */ /* 0x000fe20000000f00 */
[----:B------:R-:W-:Y:S06]  /*2d090*/  BRA `(.L_x_1206) ;  /* 0xffffffe800cc7947 */ /* 0x000fec000383ffff */
.L_x_1207:
        /* <DEDUP_REMOVED lines=14> */
.L_x_7846:


//--------------------- .text._ZN5flash24flash_fwd_splitkv_kernelI23Flash_fwd_kernel_traitsILi64ELi64ELi256ELi4ELb0ELb0EN7cutlass6half_tE19Flash_kernel_traitsILi64ELi64ELi256ELi4ES3_EELb1ELb0ELb0ELb0ELb0ELb1ELb0ELb1EEEvNS_16Flash_fwd_paramsE --------------------------
	.section	.text._ZN5flash24flash_fwd_splitkv_kernelI23Flash_fwd_kernel_traitsILi64ELi64ELi256ELi4ELb0ELb0EN7cutlass6half_tE19Flash_kernel_traitsILi64ELi64ELi256ELi4ES3_EELb1ELb0ELb0ELb0ELb0ELb1ELb0ELb1EEEvNS_16Flash_fwd_paramsE,"ax",@progbits
	.align	128
        .global         _ZN5flash24flash_fwd_splitkv_kernelI23Flash_fwd_kernel_traitsILi64ELi64ELi256ELi4ELb0ELb0EN7cutlass6half_tE19Flash_kernel_traitsILi64ELi64ELi256ELi4ES3_EELb1ELb0ELb0ELb0ELb0ELb1ELb0ELb1EEEvNS_16Flash_fwd_paramsE
        .type           _ZN5flash24flash_fwd_splitkv_kernelI23Flash_fwd_kernel_traitsILi64ELi64ELi256ELi4ELb0ELb0EN7cutlass6half_tE19Flash_kernel_traitsILi64ELi64ELi256ELi4ES3_EELb1ELb0ELb0ELb0ELb0ELb1ELb0ELb1EEEvNS_16Flash_fwd_paramsE,@function
        .size           _ZN5flash24flash_fwd_splitkv_kernelI23Flash_fwd_kernel_traitsILi64ELi64ELi256ELi4ELb0ELb0EN7cutlass6half_tE19Flash_kernel_traitsILi64ELi64ELi256ELi4ES3_EELb1ELb0ELb0ELb0ELb0ELb1ELb0ELb1EEEvNS_16Flash_fwd_paramsE,(.L_x_7847 - _ZN5flash24flash_fwd_splitkv_kernelI23Flash_fwd_kernel_traitsILi64ELi64ELi256ELi4ELb0ELb0EN7cutlass6half_tE19Flash_kernel_traitsILi64ELi64ELi256ELi4ES3_EELb1ELb0ELb0ELb0ELb0ELb1ELb0ELb1EEEvNS_16Flash_fwd_paramsE)
        .other          _ZN5flash24flash_fwd_splitkv_kernelI23Flash_fwd_kernel_traitsILi64ELi64ELi256ELi4ELb0ELb0EN7cutlass6half_tE19Flash_kernel_traitsILi64ELi64ELi256ELi4ES3_EELb1ELb0ELb0ELb0ELb0ELb1ELb0ELb1EEEvNS_16Flash_fwd_paramsE,@"STO_CUDA_ENTRY STV_DEFAULT"
_ZN5flash24flash_fwd_splitkv_kernelI23Flash_fwd_kernel_traitsILi64ELi64ELi256ELi4ELb0ELb0EN7cutlass6half_tE19Flash_kernel_traitsILi64ELi64ELi256ELi4ES3_EELb1ELb0ELb0ELb0ELb0ELb1ELb0ELb1EEEvNS_16Flash_fwd_paramsE:
.text._ZN5flash24flash_fwd_splitkv_kernelI23Flash_fwd_kernel_traitsILi64ELi64ELi256ELi4ELb0ELb0EN7cutlass6half_tE19Flash_kernel_traitsILi64ELi64ELi256ELi4ES3_EELb1ELb0ELb0ELb0ELb0ELb1ELb0ELb1EEEvNS_16Flash_fwd_paramsE:
[----:B------:R-:W1:Y:S08]  /*0000*/  LDC R1, c[0x0][0x28] ;  /* 0x00000a00ff017b82 */ /* 0x000e700000000800 */
[----:B------:R-:W2:Y:S01]  /*0010*/  LDC.64 R22, c[0x0][0x198] ;  /* 0x00006600ff167b82 */ /* 0x000ea20000000a00 */
[----:B------:R-:W-:Y:S01]  /*0020*/  BSSY B3, `(.L_x_1208) ;  /* 0x0000003000037945 */ /* 0x000fe20003800000 */
[----:B-1----:R-:W-:-:S06]  /*0030*/  IADD3 R1, R1, -0x188, RZ ;  /* 0xfffffe7801017810 */ /* 0x002fcc0007ffe0ff */
[----:B--2---:R-:W-:Y:S05]  /*0040*/  CALL.REL.NOINC `($_ZN5flash24flash_fwd_splitkv_kernelI23Flash_fwd_kernel_traitsILi64ELi64ELi256ELi4ELb0ELb0EN7cutlass6half_tE19Flash_kernel_traitsILi64ELi64ELi256ELi4ES3_EELb1ELb0ELb0ELb0ELb0ELb1ELb0ELb1EEEvNS_16Flash_fwd_paramsE$_ZN5flash30compute_attn_1rowblock_splitkvI23Flash_fwd_kernel_traitsILi64ELi64ELi256ELi4ELb0ELb0EN7cutlass6half_tE19Flash_kernel_traitsILi64ELi64ELi256ELi4ES3_EELb1ELb0ELb0ELb0ELb0ELb1ELb0ELb1ENS_16Flash_fwd_paramsEEEvRKT8_iiiii) ;  /* 0x0000000000087944 */ /* 0x004fea0003c00000 */
[----:B------:R-:W-:Y:S05]  /*0050*/  BSYNC B3 ;  /* 0x0000000000037941 */ /* 0x000fea0003800000 */
.L_x_1208:
[----:B------:R-:W-:Y:S05]  /*0060*/  EXIT ;  /* 0x000000000000794d */ /* 0x000fea0003800000 */
        .type           $_ZN5flash24flash_fwd_splitkv_kernelI23Flash_fwd_kernel_traitsILi64ELi64ELi256ELi4ELb0ELb0EN7cutlass6half_tE19Flash_kernel_traitsILi64ELi64ELi256ELi4ES3_EELb1ELb0ELb0ELb0ELb0ELb1ELb0ELb1EEEvNS_16Flash_fwd_paramsE$_ZN5flash30compute_attn_1rowblock_splitkvI23Flash_fwd_kernel_traitsILi64ELi64ELi256ELi4ELb0ELb0EN7cutlass6half_tE19Flash_kernel_traitsILi64ELi64ELi256ELi4ES3_EELb1ELb0ELb0ELb0ELb0ELb1ELb0ELb1ENS_16Flash_fwd_paramsEEEvRKT8_iiiii,@function
        .size           $_ZN5flash24flash_fwd_splitkv_kernelI23Flash_fwd_kernel_traitsILi64ELi64ELi256ELi4ELb0ELb0EN7cutlass6half_tE19Flash_kernel_traitsILi64ELi64ELi256ELi4ES3_EELb1ELb0ELb0ELb0ELb0ELb1ELb0ELb1EEEvNS_16Flash_fwd_paramsE$_ZN5flash30compute_attn_1rowblock_splitkvI23Flash_fwd_kernel_traitsILi64ELi64ELi256ELi4ELb0ELb0EN7cutlass6half_tE19Flash_kernel_traitsILi64ELi64ELi256ELi4ES3_EELb1ELb0ELb0ELb0ELb0ELb1ELb0ELb1ENS_16Flash_fwd_paramsEEEvRKT8_iiiii,(.L_x_7847 - $_ZN5flash24flash_fwd_splitkv_kernelI23Flash_fwd_kernel_traitsILi64ELi64ELi256ELi4ELb0ELb0EN7cutlass6half_tE19Flash_kernel_traitsILi64ELi64ELi256ELi4ES3_EELb1ELb0ELb0ELb0ELb0ELb1ELb0ELb1EEEvNS_16Flash_fwd_paramsE$_ZN5flash30compute_attn_1rowblock_splitkvI23Flash_fwd_kernel_traitsILi64ELi64ELi256ELi4ELb0ELb0EN7cutlass6half_tE19Flash_kernel_traitsILi64ELi64ELi256ELi4ES3_EELb1ELb0ELb0ELb0ELb0ELb1ELb0ELb1ENS_16Flash_fwd_paramsEEEvRKT8_iiiii)
$_ZN5flash24flash_fwd_splitkv_kernelI23Flash_fwd_kernel_traitsILi64ELi64ELi256ELi4ELb0ELb0EN7cutlass6half_tE19Flash_kernel_traitsILi64ELi64ELi256ELi4ES3_EELb1ELb0ELb0ELb0ELb0ELb1ELb0ELb1EEEvNS_16Flash_fwd_paramsE$_ZN5flash30compute_attn_1rowblock_splitkvI23Flash_fwd_kernel_traitsILi64ELi64ELi256ELi4ELb0ELb0EN7cutlass6half_tE19Flash_kernel_traitsILi64ELi64ELi256ELi4ES3_EELb1ELb0ELb0ELb0ELb0ELb1ELb0ELb1ENS_16Flash_fwd_paramsEEEvRKT8_iiiii:
        /* <DEDUP_REMOVED lines=30> */
.L_x_1210:
[----:B------:R-:W-:Y:S05]  /*0250*/  BSYNC B0 ;  /* 0x0000000000007941 */ /* 0x000fea0003800000 */
.L_x_1209:
        /* <DEDUP_REMOVED lines=8> */
.L_x_1212:
[----:B------:R3:W5:Y:S02]  /*02e0*/  LD.E R0, desc[UR6][R22.64+0xb8] ;  /* 0x0000b80616007980 */ /* 0x000764000c101900 */
.L_x_1213:
[----:B------:R-:W-:Y:S05]  /*02f0*/  BSYNC B0 ;  /* 0x0000000000007941 */ /* 0x000fea0003800000 */
.L_x_1211:
        /* <DEDUP_REMOVED lines=10> */
.L_x_1215:
[----:B------:R-:W2:Y:S01]  /*03a0*/  LD.E.64 R2, desc[UR6][R22.64+0x108] ;  /* 0x0001080616027980 */ /* 0x000ea2000c101b00 */
[----:B------:R-:W-:Y:S01]  /*03b0*/  BSSY B0, `(.L_x_1217) ;  /* 0x0000006000007945 */ /* 0x000fe20003800000 */
[----:B------:R-:W-:Y:S01]  /*03c0*/  IMAD.MOV.U32 R0, RZ, RZ, RZ ;  /* 0x000000ffff007224 */ /* 0x000fe200078e00ff */
[----:B--2---:R-:W-:-:S04]  /*03d0*/  ISETP.NE.U32.AND P0, PT, R2, RZ, PT ;  /* 0x000000ff0200720c */ /* 0x004fc80003f05070 */
[----:B------:R-:W-:-:S13]  /*03e0*/  ISETP.NE.AND.EX P0, PT, R3, RZ, PT, P0 ;  /* 0x000000ff0300720c */ /* 0x000fda0003f05300 */
[----:B------:R-:W-:Y:S05]  /*03f0*/  @!P0 BRA `(.L_x_1218) ;  /* 0x0000000000048947 */ /* 0x000fea0003800000 */
[----:B------:R2:W5:Y:S02]  /*0400*/  LD.E R0, desc[UR6][R22.64+0xbc] ;  /* 0x0000bc0616007980 */ /* 0x000564000c101900 */
.L_x_1218:
[----:B------:R-:W-:Y:S05]  /*0410*/  BSYNC B0 ;  /* 0x0000000000007941 */ /* 0x000fea0003800000 */
.L_x_1217:
[----:B-----5:R-:W-:Y:S02]  /*0420*/  IADD3 R211, R119, R0, RZ ;  /* 0x0000000077d37210 */ /* 0x020fe40007ffe0ff */
.L_x_1216:
[----:B------:R-:W-:Y:S05]  /*0430*/  BSYNC B1 ;  /* 0x0000000000017941 */ /* 0x000fea0003800000 */
.L_x_1214:
[----:B------:R-:W4:Y:S01]  /*0440*/  S2R R38, SR_CTAID.X ;  /* 0x0000000000267919 */ /* 0x000f220000002500 */
[----:B------:R-:W-:Y:S01]  /*0450*/  MOV R28, 0x50 ;  /* 0x00000050001c7802 */ /* 0x000fe20000000f00 */
[----:B------:R-:W-:-:S03]  /*0460*/  IMAD.MOV.U32 R3, RZ, RZ, 0x0 ;  /* 0x00000000ff037424 */ /* 0x000fc600078e00ff */
[----:B------:R-:W-:Y:S01]  /*0470*/  MOV R2, R28 ;  /* 0x0000001c00027202 */ /* 0x000fe20000000f00 */
[----:B----4-:R-:W-:-:S05]  /*0480*/  IMAD.SHL.U32 R30, R38, 0x40, RZ ;  /* 0x00000040261e7824 */ /* 0x010fca00078e00ff */
[----:B------:R-:W-:-:S13]  /*0490*/  ISETP.GT.AND P0, PT, R8, R30, PT ;  /* 0x0000001e0800720c */ /* 0x000fda0003f04270 */
[----:B-123--:R-:W-:Y:S05]  /*04a0*/  @!P0 RET.REL.NODEC R2 `(_ZN5flash24flash_fwd_splitkv_kernelI23Flash_fwd_kernel_traitsILi64ELi64ELi256ELi4ELb0ELb0EN7cutlass6half_tE19Flash_kernel_traitsILi64ELi64ELi256ELi4ES3_EELb1ELb0ELb0ELb0ELb0ELb1ELb0ELb1EEEvNS_16Flash_fwd_paramsE) ;  /* 0xfffffff802d48950 */ /* 0x00efea0003c3ffff */
        /* <DEDUP_REMOVED lines=87> */
.L_x_1221:
[----:B------:R-:W-:Y:S05]  /*0a20*/  BSYNC B0 ;  /* 0x0000000000007941 */ /* 0x000fea0003800000 */
.L_x_1220:
        /* <DEDUP_REMOVED lines=20> */
.L_x_1223:
[----:B------:R-:W-:Y:S05]  /*0b70*/  BSYNC B0 ;  /* 0x0000000000007941 */ /* 0x000fea0003800000 */
.L_x_1222:
        /* <DEDUP_REMOVED lines=13> */
.L_x_1225:
[----:B------:R-:W-:Y:S05]  /*0c50*/  BSYNC B0 ;  /* 0x0000000000007941 */ /* 0x000fea0003800000 */
.L_x_1224:
        /* <DEDUP_REMOVED lines=12> */
.L_x_1227:
[----:B------:R-:W-:Y:S05]  /*0d20*/  BSYNC B0 ;  /* 0x0000000000007941 */ /* 0x000fea0003800000 */
.L_x_1226:
[----:B---3--:R-:W-:Y:S01]  /*0d30*/  MOV R2, R28 ;  /* 0x0000001c00027202 */ /* 0x008fe20000000f00 */
[----:B------:R-:W-:Y:S01]  /*0d40*/  @!P6 ST.E desc[UR6][R14.64], R16 ;  /* 0x000000100e00e985 */ /* 0x000fe2000c101906 */
[----:B------:R-:W-:-:S03]  /*0d50*/  MOV R3, 0x0 ;  /* 0x0000000000037802 */ /* 0x000fc60000000f00 */
[----:B------:R-:W-:Y:S04]  /*0d60*/  @!P5 ST.E desc[UR6][R14.64+0x40], R13 ;  /* 0x0000400d0e00d985 */ /* 0x000fe8000c101906 */
[----:B------:R1:W-:Y:S02]  /*0d70*/  @!P4 ST.E desc[UR6][R14.64+0x80], R12 ;  /* 0x0000800c0e00c985 */ /* 0x0003e4000c101906 */
[----:B-12--5:R-:W-:Y:S05]  /*0d80*/  @P3 RET.REL.NODEC R2 `(_ZN5flash24flash_fwd_splitkv_kernelI23Flash_fwd_kernel_traitsILi64ELi64ELi256ELi4ELb0ELb0EN7cutlass6half_tE19Flash_kernel_traitsILi64ELi64ELi256ELi4ES3_EELb1ELb0ELb0ELb0ELb0ELb1ELb0ELb1EEEvNS_16Flash_fwd_paramsE) ;  /* 0xfffffff0029c3950 */ /* 0x026fea0003c3ffff */
[----:B------:R-:W-:Y:S02]  /*0d90*/  MOV R0, 0x7f800000 ;  /* 0x7f80000000007802 */ /* 0x000fe40000000f00 */
[----:B------:R-:W-:Y:S02]  /*0da0*/  MOV R2, R28 ;  /* 0x0000001c00027202 */ /* 0x000fe40000000f00 */
[----:B------:R-:W-:Y:S01]  /*0db0*/  MOV R3, 0x0 ;  /* 0x0000000000037802 */ /* 0x000fe20000000f00 */
[----:B------:R1:W-:Y:S03]  /*0dc0*/  ST.E desc[UR6][R14.64+0xc0], R0 ;  /* 0x0000c0000e007985 */ /* 0x0003e6000c101906 */
[----:B-1----:R-:W-:Y:S05]  /*0dd0*/  RET.REL.NODEC R2 `(_ZN5flash24flash_fwd_splitkv_kernelI23Flash_fwd_kernel_traitsILi64ELi64ELi256ELi4ELb0ELb0EN7cutlass6half_tE19Flash_kernel_traitsILi64ELi64ELi256ELi4ES3_EELb1ELb0ELb0ELb0ELb0ELb1ELb0ELb1EEEvNS_16Flash_fwd_paramsE) ;  /* 0xfffffff002887950 */ /* 0x002fea0003c3ffff */
.L_x_1219:
        /* <DEDUP_REMOVED lines=117> */
.L_x_1229:
        /* <DEDUP_REMOVED lines=85> */
.L_x_1230:
[----:B------:R-:W-:Y:S05]  /*1a80*/  BSYNC B0 ;  /* 0x0000000000007941 */ /* 0x000fea0003800000 */
.L_x_1228:
[----:B------:R-:W2:Y:S01]  /*1a90*/  LDL R34, [R1+0x18] ;  /* 0x0000180001227983 */ /* 0x000ea20000100800 */
[----:B------:R-:W-:-:S03]  /*1aa0*/  ISETP.NE.AND P0, PT, R40, -0x1, PT ;  /* 0xffffffff2800780c */ /* 0x000fc60003f05270 */
[----:B------:R-:W3:Y:S04]  /*1ab0*/  LDL R36, [R1+0x1c] ;  /* 0x00001c0001247983 */ /* 0x000ee80000100800 */
[----:B------:R-:W4:Y:S04]  /*1ac0*/  LD.E.64 R4, desc[UR6][R22.64+0x30] ;  /* 0x0000300616047980 */ /* 0x000f28000c101b00 */
[----:B------:R-:W4:Y:S04]  /*1ad0*/  LD.E R14, desc[UR6][R22.64+0xc0] ;  /* 0x0000c006160e7980 */ /* 0x000f28000c101900 */
[----:B------:R-:W4:Y:S04]  /*1ae0*/  @!P0 LD.E.64 R6, desc[UR6][R22.64+0x18] ;  /* 0x0000180616068980 */ /* 0x000f28000c101b00 */
[----:B------:R-:W4:Y:S04]  /*1af0*/  LD.E.64 R10, desc[UR6][R22.64+0x48] ;  /* 0x00004806160a7980 */ /* 0x000f28000c101b00 */
[----:B------:R-:W4:Y:S04]  /*1b00*/  LD.E.64 R18, desc[UR6][R22.64+0x10] ;  /* 0x0000100616127980 */ /* 0x000f28000c101b00 */
[----:B------:R-:W4:Y:S04]  /*1b10*/  LD.E.64 R24, desc[UR6][R22.64+0x8] ;  /* 0x0000080616187980 */ /* 0x000f28000c101b00 */
[----:B------:R1:W5:Y:S04]  /*1b20*/  @P4 LD.E R31, desc[UR6][R32.64] ;  /* 0x00000006201f4980 */ /* 0x000368000c101900 */
        /* <DEDUP_REMOVED lines=20> */
[----:B------:R-:W-:-:S02]  /*1c70*/  IMAD.SHL.U32 R116, R190, 0x10, RZ ;  /* 0x00000010be747824 */ /* 0x000fc400078e00ff */
[-C--:B--2---:R-:W-:Y:S02]  /*1c80*/  IMAD R0, R21, R34.reuse, RZ ;  /* 0x0000002215007224 */ /* 0x084fe400078e02ff */
        /* <DEDUP_REMOVED lines=11> */
[----:B------:R-:W-:Y:S01]  /*1d40*/  @!P0 IMAD.WIDE.U32 R6, R6, R37, RZ ;  /* 0x0000002506068225 */ /* 0x000fe200078e00ff */
[----:B------:R1:W-:Y:S03]  /*1d50*/  STL [R1], R14 ;  /* 0x0000000e01007387 */ /* 0x0003e60000100800 */
[----:B------:R-:W-:-:S04]  /*1d60*/  IMAD.WIDE.U32 R8, R16, R28, R2 ;  /* 0x0000001c10087225 */ /* 0x000fc800078e0002 */
[----:B------:R-:W-:Y:S01]  /*1d70*/  @P0 IMAD.WIDE.U32 R2, R4, R40, RZ ;  /* 0x0000002804020225 */ /* 0x000fe200078e00ff */
[----:B------:R-:W-:-:S03]  /*1d80*/  LOP3.LUT R12, R248, 0xfffffff8, RZ, 0xc0, !PT ;  /* 0xfffffff8f80c7812 */ /* 0x000fc600078ec0ff */
[----:B------:R-:W-:Y:S01]  /*1d90*/  @!P0 IMAD.MOV.U32 R2, RZ, RZ, R6 ;  /* 0x000000ffff028224 */ /* 0x000fe200078e0006 */
[----:B------:R-:W-:Y:S01]  /*1da0*/  SHF.R.S32.HI R6, RZ, 0x1f, R39 ;  /* 0x0000001fff067819 */ /* 0x000fe20000011427 */
[----:B------:R-:W-:-:S03]  /*1db0*/  IMAD.IADD R247, R0, 0x1, -R12 ;  /* 0x0000000100f77824 */ /* 0x000fc600078e0a0c */
[----:B------:R-:W-:Y:S01]  /*1dc0*/  IADD3 R2, P1, R132, R2, RZ ;  /* 0x0000000284027210 */ /* 0x000fe20007f3e0ff */
[----:B-1----:R-:W-:-:S05]  /*1dd0*/  @P0 IMAD R14, R5, R40, RZ ;  /* 0x00000028050e0224 */ /* 0x002fca00078e02ff */
[----:B------:R-:W-:Y:S01]  /*1de0*/  @P0 IADD3 R3, R3, R14, RZ ;  /* 0x0000000e03030210 */ /* 0x000fe20007ffe0ff */
[----:B------:R-:W-:Y:S02]  /*1df0*/  @!P0 IMAD.IADD R3, R7, 0x1, R15 ;  /* 0x0000000107038824 */ /* 0x000fe400078e020f */
        /* <DEDUP_REMOVED lines=46> */
[----:B------:R-:W-:-:S02]  /*20e0*/  SHF.L.U32 R28, R217, 0x2, RZ ;  /* 0x00000002d91c7819 */ /* 0x000fc400000006ff */
[----:B------:R-:W-:Y:S02]  /*20f0*/  SEL R186, R0, 0xfffffff0, !P1 ;  /* 0xfffffff000ba7807 */ /* 0x000fe40004800000 */
        /* <DEDUP_REMOVED lines=236> */
.L_x_1335:
[----:B------:R-:W-:Y:S01]  /*2fc0*/  LOP3.LUT R33, R33, 0xfffffeff, RZ, 0xc0, !PT ;  /* 0xfffffeff21217812 */ /* 0x000fe200078ec0ff */
[----:B--2---:R-:W2:Y:S01]  /*2fd0*/  LDL R0, [R1] ;  /* 0x0000000001007983 */ /* 0x004ea20000100800 */
[----:B------:R-:W-:Y:S01]  /*2fe0*/  IMAD.SHL.U32 R20, R19, 0x100, RZ ;  /* 0x0000010013147824 */ /* 0x000fe200078e00ff */
[----:B------:R-:W-:Y:S03]  /*2ff0*/  BSSY B2, `(.L_x_1232) ;  /* 0x0000cb0000027945 */ /* 0x000fe60003800000 */
[----:B------:R-:W-:Y:S04]  /*3000*/  VIADD R18, R20, 0xffffff00 ;  /* 0xffffff0014127836 */ /* 0x000fe80000000000 */
[--C-:B------:R-:W-:Y:S02]  /*3010*/  IMAD.IADD R66, R211, 0x1, -R18.reuse ;  /* 0x00000001d3427824 */ /* 0x100fe400078e0a12 */
[----:B------:R-:W-:Y:S01]  /*3020*/  IMAD.IADD R67, R119, 0x1, -R18 ;  /* 0x0000000177437824 */ /* 0x000fe200078e0a12 */
[----:B--2---:R-:W-:Y:S04]  /*3030*/  ISETP.GE.AND P0, PT, R132, R0, PT ;  /* 0x000000008400720c */ /* 0x004fe80003f06270 */
        /* <DEDUP_REMOVED lines=8> */
[----:B------:R-:W-:Y:S02]  /*30c0*/  @!P6 IADD3 R24, P2, R48, R192, RZ ;  /* 0x000000c03018e210 */ /* 0x000fe40007f5e0ff */
[C---:B------:R-:W-:Y:S02]  /*30d0*/  @!P6 LEA R14, P1, R168.reuse, R73, 0x1 ;  /* 0x00000049a80ee211 */ /* 0x040fe400078208ff */
[----:B------:R-:W-:Y:S01]  /*30e0*/  @P6 LOP3.LUT R33, R33, 0x100, RZ, 0xfc, !PT ;  /* 0x0000010021216812 */ /* 0x000fe200078efcff */
[----:B------:R-:W-:Y:S01]  /*30f0*/  @!P6 IMAD.X R25, R49, 0x1, R193, P2 ;  /* 0x000000013119e824 */ /* 0x000fe200010e06c1 */
[----:B------:R-:W-:Y:S02]  /*3100*/  @!P6 LEA.HI.X R15, R168, R72, R216, 0x1, P1 ;  /* 0x00000048a80fe211 */ /* 0x000fe400008f0cd8 */
[----:B---34-:R-:W-:Y:S02]  /*3110*/  @!P5 IADD3 R10, P1, R73, R209, RZ ;  /* 0x000000d1490ad210 */ /* 0x018fe40007f3e0ff */
        /* <DEDUP_REMOVED lines=8> */
[-C--:B------:R-:W-:Y:S02]  /*31a0*/  ISETP.LT.OR P2, PT, R92, R67.reuse, P2 ;  /* 0x000000435c00720c */ /* 0x080fe40001741670 */
        /* <DEDUP_REMOVED lines=33> */
[----:B------:R-:W-:Y:S02]  /*33c0*/  ISETP.GE.OR P1, PT, R89, R66, P0 ;  /* 0x000000425900720c */ /* 0x000fe40000726670 */
[----:B------:R-:W-:Y:S02]  /*33d0*/  LOP3.LUT R33, R33, 0xfffffffd, RZ, 0xc0, !PT ;  /* 0xfffffffd21217812 */ /* 0x000fe400078ec0ff */
[-C--:B------:R-:W-:Y:S11]  /*33e0*/  ISETP.LT.OR P2, PT, R89, R67.reuse, P1 ;  /* 0x000000435900720c */ /* 0x080ff60000f41670 */
        /* <DEDUP_REMOVED lines=224> */
.L_x_1236:
[----:B------:R-:W-:Y:S05]  /*41f0*/  BSYNC B0 ;  /* 0x0000000000007941 */ /* 0x000fea0003800000 */
.L_x_1235:
        /* <DEDUP_REMOVED lines=61> */
.L_x_1238:
[----:B------:R-:W-:Y:S05]  /*45d0*/  BSYNC B0 ;  /* 0x0000000000007941 */ /* 0x000fea0003800000 */
.L_x_1237:
        /* <DEDUP_REMOVED lines=64> */
.L_x_1240:
[----:B------:R-:W-:Y:S05]  /*49e0*/  BSYNC B0 ;  /* 0x0000000000007941 */ /* 0x000fea0003800000 */
.L_x_1239:
        /* <DEDUP_REMOVED lines=71> */
.L_x_1242:
[----:B------:R-:W-:Y:S05]  /*4e60*/  BSYNC B0 ;  /* 0x0000000000007941 */ /* 0x000fea0003800000 */
.L_x_1241:
        /* <DEDUP_REMOVED lines=64> */
.L_x_1244:
[----:B------:R-:W-:Y:S05]  /*5270*/  BSYNC B0 ;  /* 0x0000000000007941 */ /* 0x000fea0003800000 */
.L_x_1243:
        /* <DEDUP_REMOVED lines=71> */
.L_x_1246:
[----:B------:R-:W-:Y:S05]  /*56f0*/  BSYNC B0 ;  /* 0x0000000000007941 */ /* 0x000fea0003800000 */
.L_x_1245:
        /* <DEDUP_REMOVED lines=71> */
.L_x_1248:
[----:B------:R-:W-:Y:S05]  /*5b70*/  BSYNC B0 ;  /* 0x0000000000007941 */ /* 0x000fea0003800000 */
.L_x_1247:
        /* <DEDUP_REMOVED lines=71> */
.L_x_1250:
[----:B------:R-:W-:Y:S05]  /*5ff0*/  BSYNC B0 ;  /* 0x0000000000007941 */ /* 0x000fea0003800000 */
.L_x_1249:
        /* <DEDUP_REMOVED lines=65> */
.L_x_1252:
[----:B------:R-:W-:Y:S05]  /*6410*/  BSYNC B0 ;  /* 0x0000000000007941 */ /* 0x000fea0003800000 */
.L_x_1251:
        /* <DEDUP_REMOVED lines=71> */
.L_x_1254:
[----:B------:R-:W-:Y:S05]  /*6890*/  BSYNC B0 ;  /* 0x0000000000007941 */ /* 0x000fea0003800000 */
.L_x_1253:
        /* <DEDUP_REMOVED lines=69> */
.L_x_1256:
[----:B------:R-:W-:Y:S05]  /*6cf0*/  BSYNC B0 ;  /* 0x0000000000007941 */ /* 0x000fea0003800000 */
.L_x_1255:
        /* <DEDUP_REMOVED lines=80> */
.L_x_1258:
[----:B------:R-:W-:Y:S05]  /*7200*/  BSYNC B0 ;  /* 0x0000000000007941 */ /* 0x000fea0003800000 */
.L_x_1257:
        /* <DEDUP_REMOVED lines=68> */
.L_x_1260:
[----:B------:R-:W-:Y:S05]  /*7650*/  BSYNC B0 ;  /* 0x0000000000007941 */ /* 0x000fea0003800000 */
.L_x_1259:
        /* <DEDUP_REMOVED lines=68> */
.L_x_1262:
[----:B------:R-:W-:Y:S05]  /*7aa0*/  BSYNC B0 ;  /* 0x0000000000007941 */ /* 0x000fea0003800000 */
.L_x_1261:
        /* <DEDUP_REMOVED lines=68> */
.L_x_1264:
[----:B------:R-:W-:Y:S05]  /*7ef0*/  BSYNC B0 ;  /* 0x0000000000007941 */ /* 0x000fea0003800000 */
.L_x_1263:
        /* <DEDUP_REMOVED lines=68> */
.L_x_1266:
[----:B------:R-:W-:Y:S05]  /*8340*/  BSYNC B0 ;  /* 0x0000000000007941 */ /* 0x000fea0003800000 */
.L_x_1265:
        /* <DEDUP_REMOVED lines=10> */
.L_x_1234:
        /* <DEDUP_REMOVED lines=100> */
.L_x_1271:
[----:B------:R-:W-:Y:S05]  /*8a30*/  BSYNC B0 ;  /* 0x0000000000007941 */ /* 0x000fea0003800000 */
.L_x_1270:
[----:B-----5:R2:W-:Y:S02]  /*8a40*/  ST.E.128 desc[UR6][R34.64], R8 ;  /* 0x0000000822007985 */ /* 0x0205e4000c101d06 */
.L_x_1269:
[----:B------:R-:W-:Y:S05]  /*8a50*/  BSYNC B1 ;  /* 0x0000000000017941 */ /* 0x000fea0003800000 */
.L_x_1268:
[C---:B------:R-:W-:Y:S01]  /*8a60*/  ISETP.GE.AND P0, PT, R81.reuse, R66, PT ;  /* 0x000000425100720c */ /* 0x040fe20003f06270 */
[----:B------:R-:W-:Y:S03]  /*8a70*/  BSSY B1, `(.L_x_1272) ;  /* 0x0000064000017945 */ /* 0x000fe60003800000 */
[----:B------:R-:W-:Y:S04]  /*8a80*/  ISETP.GE.OR P0, PT, R132, R42, P0 ;  /* 0x0000002a8400720c */ /* 0x000fe80000706670 */
[----:B------:R-:W-:Y:S11]  /*8a90*/  ISETP.LT.OR P0, PT, R81, R67, P0 ;  /* 0x000000435100720c */ /* 0x000ff60000701670 */
[----:B------:R-:W-:Y:S02]  /*8aa0*/  @!UPT UIADD3 URZ, URZ, URZ, URZ ;  /* 0x0000003f3f3ff290 */ /* 0x000fe4000fffe03f */
[----:B------:R-:W-:Y:S05]  /*8ab0*/  @P0 BRA `(.L_x_1273) ;  /* 0x00000004007c0947 */ /* 0x000fea0003800000 */
[C---:B-1----:R-:W-:Y:S01]  /*8ac0*/  LEA R2, P0, R221.reuse, R71, 0x1 ;  /* 0x00000047dd027211 */ /* 0x042fe200078008ff */
        /* <DEDUP_REMOVED lines=92> */
.L_x_1275:
[----:B------:R-:W-:Y:S05]  /*9090*/  BSYNC B0 ;  /* 0x0000000000007941 */ /* 0x000fea0003800000 */
.L_x_1274:
[----:B-----5:R3:W-:Y:S02]  /*90a0*/  ST.E.128 desc[UR6][R34.64], R8 ;  /* 0x0000000822007985 */ /* 0x0207e4000c101d06 */
.L_x_1273:
[----:B------:R-:W-:Y:S05]  /*90b0*/  BSYNC B1 ;  /* 0x0000000000017941 */ /* 0x000fea0003800000 */
.L_x_1272:
        /* <DEDUP_REMOVED lines=99> */
.L_x_1279:
[----:B------:R-:W-:Y:S05]  /*96f0*/  BSYNC B0 ;  /* 0x0000000000007941 */ /* 0x000fea0003800000 */
.L_x_1278:
[----:B-----5:R4:W-:Y:S02]  /*9700*/  ST.E.128 desc[UR6][R34.64], R8 ;  /* 0x0000000822007985 */ /* 0x0209e4000c101d06 */
.L_x_1277:
[----:B------:R-:W-:Y:S05]  /*9710*/  BSYNC B1 ;  /* 0x0000000000017941 */ /* 0x000fea0003800000 */
.L_x_1276:
        /* <DEDUP_REMOVED lines=106> */
.L_x_1283:
[----:B------:R-:W-:Y:S05]  /*9dc0*/  BSYNC B0 ;  /* 0x0000000000007941 */ /* 0x000fea0003800000 */
.L_x_1282:
[----:B-----5:R2:W-:Y:S02]  /*9dd0*/  ST.E.128 desc[UR6][R34.64], R8 ;  /* 0x0000000822007985 */ /* 0x0205e4000c101d06 */
.L_x_1281:
[----:B------:R-:W-:Y:S05]  /*9de0*/  BSYNC B1 ;  /* 0x0000000000017941 */ /* 0x000fea0003800000 */
.L_x_1280:
        /* <DEDUP_REMOVED lines=99> */
.L_x_1287:
[----:B------:R-:W-:Y:S05]  /*a420*/  BSYNC B0 ;  /* 0x0000000000007941 */ /* 0x000fea0003800000 */
.L_x_1286:
[----:B-----5:R2:W-:Y:S02]  /*a430*/  ST.E.128 desc[UR6][R34.64], R8 ;  /* 0x0000000822007985 */ /* 0x0205e4000c101d06 */
.L_x_1285:
[----:B------:R-:W-:Y:S05]  /*a440*/  BSYNC B1 ;  /* 0x0000000000017941 */ /* 0x000fea0003800000 */
.L_x_1284:
        /* <DEDUP_REMOVED lines=106> */
.L_x_1291:
[----:B------:R-:W-:Y:S05]  /*aaf0*/  BSYNC B0 ;  /* 0x0000000000007941 */ /* 0x000fea0003800000 */
.L_x_1290:
[----:B-----5:R2:W-:Y:S02]  /*ab00*/  ST.E.128 desc[UR6][R34.64], R8 ;  /* 0x0000000822007985 */ /* 0x0205e4000c101d06 */
.L_x_1289:
[----:B------:R-:W-:Y:S05]  /*ab10*/  BSYNC B1 ;  /* 0x0000000000017941 */ /* 0x000fea0003800000 */
.L_x_1288:
        /* <DEDUP_REMOVED lines=106> */
.L_x_1295:
[----:B------:R-:W-:Y:S05]  /*b1c0*/  BSYNC B0 ;  /* 0x0000000000007941 */ /* 0x000fea0003800000 */
.L_x_1294:
[----:B-----5:R2:W-:Y:S02]  /*b1d0*/  ST.E.128 desc[UR6][R34.64], R8 ;  /* 0x0000000822007985 */ /* 0x0205e4000c101d06 */
.L_x_1293:
[----:B------:R-:W-:Y:S05]  /*b1e0*/  BSYNC B1 ;  /* 0x0000000000017941 */ /* 0x000fea0003800000 */
.L_x_1292:
        /* <DEDUP_REMOVED lines=106> */
.L_x_1299:
[----:B------:R-:W-:Y:S05]  /*b890*/  BSYNC B0 ;  /* 0x0000000000007941 */ /* 0x000fea0003800000 */
.L_x_1298:
[----:B-----5:R2:W-:Y:S02]  /*b8a0*/  ST.E.128 desc[UR6][R34.64], R8 ;  /* 0x0000000822007985 */ /* 0x0205e4000c101d06 */
.L_x_1297:
[----:B------:R-:W-:Y:S05]  /*b8b0*/  BSYNC B1 ;  /* 0x0000000000017941 */ /* 0x000fea0003800000 */
.L_x_1296:
        /* <DEDUP_REMOVED lines=99> */
.L_x_1303:
[----:B------:R-:W-:Y:S05]  /*bef0*/  BSYNC B0 ;  /* 0x0000000000007941 */ /* 0x000fea0003800000 */
.L_x_1302:
[----:B-----5:R2:W-:Y:S02]  /*bf00*/  ST.E.128 desc[UR6][R34.64], R8 ;  /* 0x0000000822007985 */ /* 0x0205e4000c101d06 */
.L_x_1301:
[----:B------:R-:W-:Y:S05]  /*bf10*/  BSYNC B1 ;  /* 0x0000000000017941 */ /* 0x000fea0003800000 */
.L_x_1300:
        /* <DEDUP_REMOVED lines=106> */
.L_x_1307:
[----:B------:R-:W-:Y:S05]  /*c5c0*/  BSYNC B0 ;  /* 0x0000000000007941 */ /* 0x000fea0003800000 */
.L_x_1306:
[----:B-----5:R2:W-:Y:S02]  /*c5d0*/  ST.E.128 desc[UR6][R34.64], R8 ;  /* 0x0000000822007985 */ /* 0x0205e4000c101d06 */
.L_x_1305:
[----:B------:R-:W-:Y:S05]  /*c5e0*/  BSYNC B1 ;  /* 0x0000000000017941 */ /* 0x000fea0003800000 */
.L_x_1304:
        /* <DEDUP_REMOVED lines=106> */
.L_x_1311:
[----:B------:R-:W-:Y:S05]  /*cc90*/  BSYNC B0 ;  /* 0x0000000000007941 */ /* 0x000fea0003800000 */
.L_x_1310:
[----:B-----5:R2:W-:Y:S02]  /*cca0*/  ST.E.128 desc[UR6][R34.64], R8 ;  /* 0x0000000822007985 */ /* 0x0205e4000c101d06 */
.L_x_1309:
[----:B------:R-:W-:Y:S05]  /*ccb0*/  BSYNC B1 ;  /* 0x0000000000017941 */ /* 0x000fea0003800000 */
.L_x_1308:
        /* <DEDUP_REMOVED lines=106> */
.L_x_1315:
[----:B------:R-:W-:Y:S05]  /*d360*/  BSYNC B0 ;  /* 0x0000000000007941 */ /* 0x000fea0003800000 */
.L_x_1314:
[----:B-----5:R2:W-:Y:S02]  /*d370*/  ST.E.128 desc[UR6][R34.64], R8 ;  /* 0x0000000822007985 */ /* 0x0205e4000c101d06 */
.L_x_1313:
[----:B------:R-:W-:Y:S05]  /*d380*/  BSYNC B1 ;  /* 0x0000000000017941 */ /* 0x000fea0003800000 */
.L_x_1312:
        /* <DEDUP_REMOVED lines=106> */
.L_x_1319:
[----:B------:R-:W-:Y:S05]  /*da30*/  BSYNC B0 ;  /* 0x0000000000007941 */ /* 0x000fea0003800000 */
.L_x_1318:
[----:B-----5:R2:W-:Y:S02]  /*da40*/  ST.E.128 desc[UR6][R34.64], R8 ;  /* 0x0000000822007985 */ /* 0x0205e4000c101d06 */
.L_x_1317:
[----:B------:R-:W-:Y:S05]  /*da50*/  BSYNC B1 ;  /* 0x0000000000017941 */ /* 0x000fea0003800000 */
.L_x_1316:
        /* <DEDUP_REMOVED lines=106> */
.L_x_1323:
[----:B------:R-:W-:Y:S05]  /*e100*/  BSYNC B0 ;  /* 0x0000000000007941 */ /* 0x000fea0003800000 */
.L_x_1322:
[----:B-----5:R2:W-:Y:S02]  /*e110*/  ST.E.128 desc[UR6][R34.64], R8 ;  /* 0x0000000822007985 */ /* 0x0205e4000c101d06 */
.L_x_1321:
[----:B------:R-:W-:Y:S05]  /*e120*/  BSYNC B1 ;  /* 0x0000000000017941 */ /* 0x000fea0003800000 */
.L_x_1320:
        /* <DEDUP_REMOVED lines=106> */
.L_x_1327:
[----:B------:R-:W-:Y:S05]  /*e7d0*/  BSYNC B0 ;  /* 0x0000000000007941 */ /* 0x000fea0003800000 */
.L_x_1326:
[----:B-----5:R2:W-:Y:S02]  /*e7e0*/  ST.E.128 desc[UR6][R34.64], R8 ;  /* 0x0000000822007985 */ /* 0x0205e4000c101d06 */
.L_x_1325:
[----:B------:R-:W-:Y:S05]  /*e7f0*/  BSYNC B1 ;  /* 0x0000000000017941 */ /* 0x000fea0003800000 */
.L_x_1324:
        /* <DEDUP_REMOVED lines=105> */
.L_x_1331:
[----:B------:R-:W-:Y:S05]  /*ee90*/  BSYNC B0 ;  /* 0x0000000000007941 */ /* 0x000fea0003800000 */
.L_x_1330:
[----:B-----5:R2:W-:Y:S02]  /*eea0*/  ST.E.128 desc[UR6][R34.64], R8 ;  /* 0x0000000822007985 */ /* 0x0205e4000c101d06 */
.L_x_1329:
[----:B------:R-:W-:Y:S05]  /*eeb0*/  BSYNC B1 ;  /* 0x0000000000017941 */ /* 0x000fea0003800000 */
.L_x_1328:
        /* <DEDUP_REMOVED lines=11> */
.L_x_1233:
[----:B------:R-:W-:Y:S02]  /*ef70*/  P2R R24, PR, RZ, 0x10 ;  /* 0x00000010ff187803 */ /* 0x000fe40000000000 */
[C---:B------:R-:W-:Y:S02]  /*ef80*/  LOP3.LUT P4, RZ, R33.reuse, 0x200, RZ, 0xc0, !PT ;  /* 0x0000020021ff7812 */ /* 0x040fe4000788c0ff */
[----:B------:R-:W-:Y:S02]  /*ef90*/  P2R R0, PR, RZ, 0x40 ;  /* 0x00000040ff007803 */ /* 0x000fe40000000000 */
[C---:B------:R-:W-:Y:S02]  /*efa0*/  LOP3.LUT P6, RZ, R33.reuse, 0x100, RZ, 0xc0, !PT ;  /* 0x0000010021ff7812 */ /* 0x040fe400078cc0ff */
[----:B------:R-:W-:Y:S02]  /*efb0*/  P2R R25, PR, RZ, 0x8 ;  /* 0x00000008ff197803 */ /* 0x000fe40000000000 */
[C---:B------:R-:W-:Y:S02]  /*efc0*/  LOP3.LUT P3, RZ, R33.reuse, 0x80, RZ, 0xc0, !PT ;  /* 0x0000008021ff7812 */ /* 0x040fe4000786c0ff */
[----:B------:R-:W-:Y:S02]  /*efd0*/  P2R R26, PR, RZ, 0x4 ;  /* 0x00000004ff1a7803 */ /* 0x000fe40000000000 */
[----:B------:R-:W-:Y:S01]  /*efe0*/  LOP3.LUT P2, RZ, R33, 0x40, RZ, 0xc0, !PT ;  /* 0x0000004021ff7812 */ /* 0x000fe2000784c0ff */
[----:B------:R-:W-:Y:S01]  /*eff0*/  @!P4 IMAD.MOV.U32 R3, RZ, RZ, R70 ;  /* 0x000000ffff03c224 */ /* 0x000fe200078e0046 */
[-C--:B------:R-:W-:Y:S02]  /*f000*/  @!P4 MOV R2, R71.reuse ;  /* 0x000000470002c202 */ /* 0x080fe40000000f00 */
[----:B------:R-:W-:Y:S02]  /*f010*/  P2R R21, PR, RZ, 0x20 ;  /* 0x00000020ff157803 */ /* 0x000fe40000000000 */
[----:B------:R-:W-:Y:S01]  /*f020*/  @!P6 LEA R8, P0, R221, R71, 0x1 ;  /* 0x00000047dd08e211 */ /* 0x000fe200078008ff */
[----:B------:R1:W2:Y:S01]  /*f030*/  @!P4 LD.E.128 R12, desc[UR6][R2.64] ;  /* 0x00000006020cc980 */ /* 0x0002a2000c101d00 */
[----:B------:R-:W-:Y:S02]  /*f040*/  LOP3.LUT P5, RZ, R33, 0x20, RZ, 0xc0, !PT ;  /* 0x0000002021ff7812 */ /* 0x000fe400078ac0ff */
        /* <DEDUP_REMOVED lines=170> */
.L_x_1267:
[----:B------:R-:W-:Y:S05]  /*faf0*/  BSYNC B2 ;  /* 0x0000000000027941 */ /* 0x000fea0003800000 */
.L_x_1232:
        /* <DEDUP_REMOVED lines=92> */
.L_x_1333:
        /* <DEDUP_REMOVED lines=12> */
.L_x_1334:
[----:B------:R-:W-:Y:S05]  /*10180*/  BSYNC B0 ;  /* 0x0000000000007941 */ /* 0x000fea0003800000 */
.L_x_1332:
[----:B------:R-:W-:Y:S04]  /*10190*/  IADD3 R19, R19, -0x1, RZ ;  /* 0xffffffff13137810 */ /* 0x000fe80007ffe0ff */
[----:B------:R-:W-:Y:S11]  /*101a0*/  ISETP.GT.AND P0, PT, R19, R117, PT ;  /* 0x000000751300720c */ /* 0x000ff60003f04270 */
[----:B------:R-:W-:Y:S02]  /*101b0*/  @!UPT UIADD3 URZ, URZ, URZ, URZ ;  /* 0x0000003f3f3ff290 */ /* 0x000fe4000fffe03f */
[----:B------:R-:W-:Y:S05]  /*101c0*/  @P0 BRA `(.L_x_1335) ;  /* 0xffffff2c007c0947 */ /* 0x000fea000383ffff */
.L_x_1231:
        /* <DEDUP_REMOVED lines=36> */
[----:B------:R-:W-:Y:S01]  /*10410*/  IADD3 R4, P1, R4, R212, RZ ;  /* 0x000000d404047210 */ /* 0x000fe20007f3e0ff */
[----:B------:R-:W-:Y:S01]  /*10420*/  IMAD.SHL.U32 R14, R217, 0x4, RZ ;  /* 0x00000004d90e7824 */ /* 0x000fe200078e00ff */
        /* <DEDUP_REMOVED lines=23> */
[----:B------:R-:W-:Y:S01]  /*105a0*/  ISETP.GE.AND P0, PT, R78, R38, PT ;  /* 0x000000264e00720c */ /* 0x000fe20003f06270 */
[----:B------:R-:W-:Y:S03]  /*105b0*/  BSSY B1, `(.L_x_1339) ;  /* 0x000003c000017945 */ /* 0x000fe60003800000 */
[----:B------:R-:W-:-:S13]  /*105c0*/  ISETP.LT.OR P0, PT, R252, -0x7, P0 ;  /* 0xfffffff9fc00780c */ /* 0x000fda0000701670 */
        /* <DEDUP_REMOVED lines=56> */
.L_x_1342:
[----:B------:R-:W-:Y:S05]  /*10950*/  BSYNC B0 ;  /* 0x0000000000007941 */ /* 0x000fea0003800000 */
.L_x_1341:
[----:B-----5:R3:W-:Y:S02]  /*10960*/  STS.128 [R189], R4 ;  /* 0x00000004bd007388 */ /* 0x0207e40000000c00 */
.L_x_1340:
[----:B------:R-:W-:Y:S05]  /*10970*/  BSYNC B1 ;  /* 0x0000000000017941 */ /* 0x000fea0003800000 */
.L_x_1339:
        /* <DEDUP_REMOVED lines=62> */
.L_x_1346:
[----:B------:R-:W-:Y:S05]  /*10d60*/  BSYNC B0 ;  /* 0x0000000000007941 */ /* 0x000fea0003800000 */
.L_x_1345:
[----:B-----5:R1:W-:Y:S02]  /*10d70*/  STS.128 [R189+0x800], R4 ;  /* 0x00080004bd007388 */ /* 0x0203e40000000c00 */
.L_x_1344:
[----:B------:R-:W-:Y:S05]  /*10d80*/  BSYNC B1 ;  /* 0x0000000000017941 */ /* 0x000fea0003800000 */
.L_x_1343:
        /* <DEDUP_REMOVED lines=63> */
.L_x_1350:
[----:B------:R-:W-:Y:S05]  /*11180*/  BSYNC B0 ;  /* 0x0000000000007941 */ /* 0x000fea0003800000 */
.L_x_1349:
[----:B-----5:R3:W-:Y:S02]  /*11190*/  STS.128 [R189+0x1000], R4 ;  /* 0x00100004bd007388 */ /* 0x0207e40000000c00 */
.L_x_1348:
[----:B------:R-:W-:Y:S05]  /*111a0*/  BSYNC B1 ;  /* 0x0000000000017941 */ /* 0x000fea0003800000 */
.L_x_1347:
        /* <DEDUP_REMOVED lines=62> */
.L_x_1353:
[----:B------:R-:W-:Y:S05]  /*11590*/  BSYNC B0 ;  /* 0x0000000000007941 */ /* 0x000fea0003800000 */
.L_x_1352:
[----:B-----5:R3:W-:Y:S01]  /*115a0*/  STS.128 [R189+0x1800], R4 ;  /* 0x00180004bd007388 */ /* 0x0207e20000000c00 */
[----:B------:R-:W-:Y:S05]  /*115b0*/  BRA `(.L_x_1351) ;  /* 0x0000001c00887947 */ /* 0x000fea0003800000 */
.L_x_1338:
        /* <DEDUP_REMOVED lines=98> */
.L_x_1357:
[----:B------:R-:W-:Y:S05]  /*11be0*/  BSYNC B0 ;  /* 0x0000000000007941 */ /* 0x000fea0003800000 */
.L_x_1356:
[----:B-----5:R3:W-:Y:S02]  /*11bf0*/  STS.128 [R189], R4 ;  /* 0x00000004bd007388 */ /* 0x0207e40000000c00 */
.L_x_1355:
[----:B------:R-:W-:Y:S05]  /*11c00*/  BSYNC B1 ;  /* 0x0000000000017941 */ /* 0x000fea0003800000 */
.L_x_1354:
        /* <DEDUP_REMOVED lines=101> */
.L_x_1361:
[----:B------:R-:W-:Y:S05]  /*12260*/  BSYNC B0 ;  /* 0x0000000000007941 */ /* 0x000fea0003800000 */
.L_x_1360:
[----:B-----5:R1:W-:Y:S02]  /*12270*/  STS.128 [R189+0x800], R4 ;  /* 0x00080004bd007388 */ /* 0x0203e40000000c00 */
.L_x_1359:
[----:B------:R-:W-:Y:S05]  /*12280*/  BSYNC B1 ;  /* 0x0000000000017941 */ /* 0x000fea0003800000 */
.L_x_1358:
        /* <DEDUP_REMOVED lines=102> */
.L_x_1365:
[----:B------:R-:W-:Y:S05]  /*128f0*/  BSYNC B0 ;  /* 0x0000000000007941 */ /* 0x000fea0003800000 */
.L_x_1364:
[----:B-----5:R3:W-:Y:S02]  /*12900*/  STS.128 [R189+0x1000], R4 ;  /* 0x00100004bd007388 */ /* 0x0207e40000000c00 */
.L_x_1363:
[----:B------:R-:W-:Y:S05]  /*12910*/  BSYNC B1 ;  /* 0x0000000000017941 */ /* 0x000fea0003800000 */
.L_x_1362:
        /* <DEDUP_REMOVED lines=101> */
.L_x_1367:
[----:B------:R-:W-:Y:S05]  /*12f70*/  BSYNC B0 ;  /* 0x0000000000007941 */ /* 0x000fea0003800000 */
.L_x_1366:
[----:B-----5:R3:W-:Y:S01]  /*12f80*/  STS.128 [R189+0x1800], R4 ;  /* 0x00180004bd007388 */ /* 0x0207e20000000c00 */
[----:B------:R-:W-:Y:S05]  /*12f90*/  BRA `(.L_x_1351) ;  /* 0x0000000400107947 */ /* 0x000fea0003800000 */
.L_x_1337:
        /* <DEDUP_REMOVED lines=11> */
[----:B------:R-:W2:Y:S02]  /*13050*/  LDL R2, [R1] ;  /* 0x0000000001027983 */ /* 0x000ea40000100800 */
[----:B--2---:R-:W-:-:S13]  /*13060*/  ISETP.GE.AND P0, PT, R132, R2, PT ;  /* 0x000000028400720c */ /* 0x004fda0003f06270 */
[----:B------:R1:W-:Y:S01]  /*13070*/  @P0 STS.128 [R189], RZ ;  /* 0x000000ffbd000388 */ /* 0x0003e20000000c00 */
[----:B------:R-:W-:Y:S05]  /*13080*/  @P0 BRA `(.L_x_1369) ;  /* 0x0000000000180947 */ /* 0x000fea0003800000 */
[----:B-----5:R-:W-:-:S04]  /*13090*/  LEA R2, P0, R212, R166, 0x1 ;  /* 0x000000a6d4027211 */ /* 0x020fc800078008ff */
[----:B------:R-:W-:-:S05]  /*130a0*/  LEA.HI.X R3, R212, R167, R215, 0x1, P0 ;  /* 0x000000a7d4037211 */ /* 0x000fca00000f0cd7 */
[----:B------:R-:W-:Y:S01]  /*130b0*/  @!PT LDS RZ, [RZ] ;  /* 0x00000000fffff984 */ /* 0x000fe20000000800 */
[----:B------:R-:W-:Y:S01]  /*130c0*/  @!PT LDS RZ, [RZ] ;  /* 0x00000000fffff984 */ /* 0x000fe20000000800 */
[----:B------:R-:W-:Y:S01]  /*130d0*/  @!PT LDS RZ, [RZ] ;  /* 0x00000000fffff984 */ /* 0x000fe20000000800 */
[----:B------:R2:W-:Y:S04]  /*130e0*/  LDGSTS.E.BYPASS.LTC128B.128 [R189], desc[UR6][R2.64] ;  /* 0x0000000002bd7fae */ /* 0x0005e8000b901d46 */
.L_x_1369:
[----:B------:R-:W-:Y:S05]  /*130f0*/  BSYNC B0 ;  /* 0x0000000000007941 */ /* 0x000fea0003800000 */
.L_x_1368:
[----:B------:R-:W-:Y:S04]  /*13100*/  BSSY B0, `(.L_x_1370) ;  /* 0x000000e000007945 */ /* 0x000fe80003800000 */
[----:B------:R-:W-:Y:S05]  /*13110*/  @P3 BRA `(.L_x_1371) ;  /* 0x0000000000303947 */ /* 0x000fea0003800000 */
[----:B------:R-:W3:Y:S02]  /*13120*/  LDL R0, [R1] ;  /* 0x0000000001007983 */ /* 0x000ee40000100800 */
[----:B---3--:R-:W-:-:S13]  /*13130*/  ISETP.GE.AND P0, PT, R132, R0, PT ;  /* 0x000000008400720c */ /* 0x008fda0003f06270 */
[----:B------:R3:W-:Y:S01]  /*13140*/  @P0 STS.128 [R189+0x800], RZ ;  /* 0x000800ffbd000388 */ /* 0x0007e20000000c00 */
[----:B------:R-:W-:Y:S05]  /*13150*/  @P0 BRA `(.L_x_1371) ;  /* 0x0000000000200947 */ /* 0x000fea0003800000 */
[----:B------:R-:W-:-:S05]  /*13160*/  IADD3 R0, P0, R4, R212, RZ ;  /* 0x000000d404007210 */ /* 0x000fca0007f1e0ff */
[----:B--2---:R-:W-:Y:S01]  /*13170*/  IMAD.X R3, R6, 0x1, R215, P0 ;  /* 0x0000000106037824 */ /* 0x004fe200000e06d7 */
[----:B-----5:R-:W-:-:S04]  /*13180*/  LEA R2, P0, R0, R166, 0x1 ;  /* 0x000000a600027211 */ /* 0x020fc800078008ff */
[----:B------:R-:W-:-:S05]  /*13190*/  LEA.HI.X R3, R0, R167, R3, 0x1, P0 ;  /* 0x000000a700037211 */ /* 0x000fca00000f0c03 */
[----:B------:R-:W-:Y:S01]  /*131a0*/  @!PT LDS RZ, [RZ] ;  /* 0x00000000fffff984 */ /* 0x000fe20000000800 */
[----:B------:R-:W-:Y:S01]  /*131b0*/  @!PT LDS RZ, [RZ] ;  /* 0x00000000fffff984 */ /* 0x000fe20000000800 */
[----:B------:R-:W-:Y:S01]  /*131c0*/  @!PT LDS RZ, [RZ] ;  /* 0x00000000fffff984 */ /* 0x000fe20000000800 */
[----:B------:R4:W-:Y:S04]  /*131d0*/  LDGSTS.E.BYPASS.LTC128B.128 [R189+0x800], desc[UR6][R2.64] ;  /* 0x0080000002bd7fae */ /* 0x0009e8000b901d46 */
.L_x_1371:
[----:B------:R-:W-:Y:S05]  /*131e0*/  BSYNC B0 ;  /* 0x0000000000007941 */ /* 0x000fea0003800000 */
.L_x_1370:
[----:B------:R-:W-:Y:S04]  /*131f0*/  BSSY B0, `(.L_x_1372) ;  /* 0x000000e000007945 */ /* 0x000fe80003800000 */
[----:B------:R-:W-:Y:S05]  /*13200*/  @P2 BRA `(.L_x_1373) ;  /* 0x0000000000302947 */ /* 0x000fea0003800000 */
[----:B------:R-:W2:Y:S02]  /*13210*/  LDL R0, [R1] ;  /* 0x0000000001007983 */ /* 0x000ea40000100800 */
[----:B--2---:R-:W-:-:S13]  /*13220*/  ISETP.GE.AND P0, PT, R132, R0, PT ;  /* 0x000000008400720c */ /* 0x004fda0003f06270 */
[----:B------:R2:W-:Y:S01]  /*13230*/  @P0 STS.128 [R189+0x1000], RZ ;  /* 0x001000ffbd000388 */ /* 0x0005e20000000c00 */
[----:B------:R-:W-:Y:S05]  /*13240*/  @P0 BRA `(.L_x_1373) ;  /* 0x0000000000200947 */ /* 0x000fea0003800000 */
[----:B------:R-:W-:-:S04]  /*13250*/  LEA R0, P0, R170, R212, 0x5 ;  /* 0x000000d4aa007211 */ /* 0x000fc800078028ff */
[----:B----4-:R-:W-:Y:S02]  /*13260*/  LEA.HI.X R3, R170, R215, R171, 0x5, P0 ;  /* 0x000000d7aa037211 */ /* 0x010fe400000f2cab */
[----:B-----5:R-:W-:-:S04]  /*13270*/  LEA R2, P0, R0, R166, 0x1 ;  /* 0x000000a600027211 */ /* 0x020fc800078008ff */
[----:B------:R-:W-:-:S05]  /*13280*/  LEA.HI.X R3, R0, R167, R3, 0x1, P0 ;  /* 0x000000a700037211 */ /* 0x000fca00000f0c03 */
[----:B------:R-:W-:Y:S01]  /*13290*/  @!PT LDS RZ, [RZ] ;  /* 0x00000000fffff984 */ /* 0x000fe20000000800 */
[----:B------:R-:W-:Y:S01]  /*132a0*/  @!PT LDS RZ, [RZ] ;  /* 0x00000000fffff984 */ /* 0x000fe20000000800 */
[----:B------:R-:W-:Y:S01]  /*132b0*/  @!PT LDS RZ, [RZ] ;  /* 0x00000000fffff984 */ /* 0x000fe20000000800 */
[----:B------:R4:W-:Y:S04]  /*132c0*/  LDGSTS.E.BYPASS.LTC128B.128 [R189+0x1000], desc[UR6][R2.64] ;  /* 0x0100000002bd7fae */ /* 0x0009e8000b901d46 */
.L_x_1373:
[----:B------:R-:W-:Y:S05]  /*132d0*/  BSYNC B0 ;  /* 0x0000000000007941 */ /* 0x000fea0003800000 */
.L_x_1372:
[----:B------:R-:W-:Y:S05]  /*132e0*/  @P1 BRA `(.L_x_1351) ;  /* 0x00000000003c1947 */ /* 0x000fea0003800000 */
[----:B------:R-:W3:Y:S02]  /*132f0*/  LDL R0, [R1] ;  /* 0x0000000001007983 */ /* 0x000ee40000100800 */
[----:B---3--:R-:W-:-:S13]  /*13300*/  ISETP.GE.AND P0, PT, R132, R0, PT ;  /* 0x000000008400720c */ /* 0x008fda0003f06270 */
[----:B------:R3:W-:Y:S01]  /*13310*/  @P0 STS.128 [R189+0x1800], RZ ;  /* 0x001800ffbd000388 */ /* 0x0007e20000000c00 */
[----:B------:R-:W-:Y:S05]  /*13320*/  @P0 BRA `(.L_x_1351) ;  /* 0x00000000002c0947 */ /* 0x000fea0003800000 */
[----:B------:R-:W-:Y:S01]  /*13330*/  MOV R4, R212 ;  /* 0x000000d400047202 */ /* 0x000fe20000000f00 */
[----:B------:R-:W-:Y:S01]  /*13340*/  IMAD R0, R171, 0x30, RZ ;  /* 0x00000030ab007824 */ /* 0x000fe200078e02ff */
[----:B------:R-:W-:-:S03]  /*13350*/  MOV R5, R215 ;  /* 0x000000d700057202 */ /* 0x000fc60000000f00 */
[----:B------:R-:W-:-:S05]  /*13360*/  IMAD.WIDE.U32 R4, R170, 0x30, R4 ;  /* 0x00000030aa047825 */ /* 0x000fca00078e0004 */
[----:B------:R-:W-:Y:S02]  /*13370*/  IADD3 R0, R5, R0, RZ ;  /* 0x0000000005007210 */ /* 0x000fe40007ffe0ff */
[----:B--2-45:R-:W-:-:S04]  /*13380*/  LEA R2, P0, R4, R166, 0x1 ;  /* 0x000000a604027211 */ /* 0x034fc800078008ff */
[----:B------:R-:W-:-:S05]  /*13390*/  LEA.HI.X R3, R4, R167, R0, 0x1, P0 ;  /* 0x000000a704037211 */ /* 0x000fca00000f0c00 */
[----:B------:R-:W-:Y:S01]  /*133a0*/  @!PT LDS RZ, [RZ] ;  /* 0x00000000fffff984 */ /* 0x000fe20000000800 */
[----:B------:R-:W-:Y:S01]  /*133b0*/  @!PT LDS RZ, [RZ] ;  /* 0x00000000fffff984 */ /* 0x000fe20000000800 */
[----:B------:R-:W-:Y:S01]  /*133c0*/  @!PT LDS RZ, [RZ] ;  /* 0x00000000fffff984 */ /* 0x000fe20000000800 */
[----:B------:R2:W-:Y:S04]  /*133d0*/  LDGSTS.E.BYPASS.LTC128B.128 [R189+0x1800], desc[UR6][R2.64] ;  /* 0x0180000002bd7fae */ /* 0x0005e8000b901d46 */
.L_x_1351:
[----:B------:R-:W-:Y:S05]  /*133e0*/  BSYNC B2 ;  /* 0x0000000000027941 */ /* 0x000fea0003800000 */
.L_x_1336:
[----:B------:R-:W4:Y:S01]  /*133f0*/  LDL R180, [R1+0xc4] ;  /* 0x0000c40001b47983 */ /* 0x000f220000100800 */
[C---:B-1-3--:R-:W-:Y:S01]  /*13400*/  VIADD R7, R78.reuse, 0x40 ;  /* 0x000000404e077836 */ /* 0x04afe20000000000 */
[----:B------:R-:W-:Y:S01]  /*13410*/  BSSY B0, `(.L_x_1374) ;  /* 0x000001a000007945 */ /* 0x000fe20003800000 */
[C---:B------:R-:W-:Y:S02]  /*13420*/  VIADD R6, R78.reuse, 0x50 ;  /* 0x000000504e067836 */ /* 0x040fe40000000000 */
[C---:B------:R-:W-:Y:S02]  /*13430*/  VIADD R5, R78.reuse, 0x60 ;  /* 0x000000604e057836 */ /* 0x040fe40000000000 */
[----:B------:R-:W-:Y:S02]  /*13440*/  VIADD R12, R78, 0x70 ;  /* 0x000000704e0c7836 */ /* 0x000fe40000000000 */
[----:B----4-:R-:W-:-:S04]  /*13450*/  VIADD R0, R180, 0xffffffff ;  /* 0xffffffffb4007836 */ /* 0x010fc80000000000 */
[----:B------:R-:W-:Y:S01]  /*13460*/  IMAD.SHL.U32 R88, R0, 0x100, RZ ;  /* 0x0000010000587824 */ /* 0x000fe200078e00ff */
[----:B------:R1:W-:Y:S03]  /*13470*/  STL [R1+0x4], R0 ;  /* 0x0000040001007387 */ /* 0x0003e60000100800 */
[----:B-1----:R-:W-:-:S05]  /*13480*/  IMAD.IADD R0, R211, 0x1, -R88 ;  /* 0x00000001d3007824 */ /* 0x002fca00078e0a58 */
        /* <DEDUP_REMOVED lines=8> */
[----:B--2---:R-:W2:Y:S02]  /*13510*/  LDL R2, [R1] ;  /* 0x0000000001027983 */ /* 0x004ea40000100800 */
[----:B--2---:R-:W-:-:S13]  /*13520*/  ISETP.GE.AND P2, PT, R132, R2, PT ;  /* 0x000000028400720c */ /* 0x004fda0003f46270 */
        /* <DEDUP_REMOVED lines=8> */
.L_x_1375:
[----:B------:R-:W-:Y:S05]  /*135b0*/  BSYNC B0 ;  /* 0x0000000000007941 */ /* 0x000fea0003800000 */
.L_x_1374:
[----:B------:R-:W-:Y:S01]  /*135c0*/  BSSY B0, `(.L_x_1376) ;  /* 0x000000e000007945 */ /* 0x000fe20003800000 */
[----:B------:R-:W-:Y:S02]  /*135d0*/  ISETP.GE.AND P2, PT, R12, R0, PT ;  /* 0x000000000c00720c */ /* 0x000fe40003f46270 */
[----:B------:R-:W-:Y:S01]  /*135e0*/  IADD3 R11, R78, 0x80, RZ ;  /* 0x000000804e0b7810 */ /* 0x000fe20007ffe0ff */
[----:B------:R-:W-:Y:S05]  /*135f0*/  @P1 BRA `(.L_x_1377) ;  /* 0x0000000000281947 */ /* 0x000fea0003800000 */
[----:B--23--:R-:W2:Y:S02]  /*13600*/  LDL R2, [R1] ;  /* 0x0000000001027983 */ /* 0x00cea40000100800 */
[----:B--2---:R-:W-:-:S13]  /*13610*/  ISETP.GE.AND P1, PT, R132, R2, PT ;  /* 0x000000028400720c */ /* 0x004fda0003f26270 */
[----:B------:R4:W-:Y:S01]  /*13620*/  @P1 STS.128 [R189+0x2800], RZ ;  /* 0x002800ffbd001388 */ /* 0x0009e20000000c00 */
[----:B------:R-:W-:Y:S05]  /*13630*/  @P1 BRA `(.L_x_1377) ;  /* 0x0000000000181947 */ /* 0x000fea0003800000 */
[----:B------:R-:W-:-:S04]  /*13640*/  LEA R2, P1, R116, R243, 0x1 ;  /* 0x000000f374027211 */ /* 0x000fc800078208ff */
[----:B------:R-:W-:-:S05]  /*13650*/  LEA.HI.X R3, R116, R239, R118, 0x1, P1 ;  /* 0x000000ef74037211 */ /* 0x000fca00008f0c76 */
[----:B------:R-:W-:Y:S01]  /*13660*/  @!PT LDS RZ, [RZ] ;  /* 0x00000000fffff984 */ /* 0x000fe20000000800 */
[----:B------:R-:W-:Y:S01]  /*13670*/  @!PT LDS RZ, [RZ] ;  /* 0x00000000fffff984 */ /* 0x000fe20000000800 */
[----:B------:R-:W-:Y:S01]  /*13680*/  @!PT LDS RZ, [RZ] ;  /* 0x00000000fffff984 */ /* 0x000fe20000000800 */
[----:B------:R2:W-:Y:S04]  /*13690*/  LDGSTS.E.BYPASS.LTC128B.128 [R189+0x2800], desc[UR6][R2.64] ;  /* 0x0280000002bd7fae */ /* 0x0005e8000b901d46 */
.L_x_1377:
[----:B------:R-:W-:Y:S05]  /*136a0*/  BSYNC B0 ;  /* 0x0000000000007941 */ /* 0x000fea0003800000 */
.L_x_1376:
        /* <DEDUP_REMOVED lines=14> */
.L_x_1379:
[----:B------:R-:W-:Y:S05]  /*13790*/  BSYNC B0 ;  /* 0x0000000000007941 */ /* 0x000fea0003800000 */
.L_x_1378:
        /* <DEDUP_REMOVED lines=8> */
[----:B------:R-:W-:Y:S01]  /*13820*/  MOV R2, R243 ;  /* 0x000000f300027202 */ /* 0x000fe20000000f00 */
        /* <DEDUP_REMOVED lines=8> */
.L_x_1381:
[----:B------:R-:W-:Y:S05]  /*138b0*/  BSYNC B0 ;  /* 0x0000000000007941 */ /* 0x000fea0003800000 */
.L_x_1380:
[----:B------:R-:W-:Y:S01]  /*138c0*/  BSSY B0, `(.L_x_1382) ;  /* 0x000000e000007945 */ /* 0x000fe20003800000 */
[----:B------:R-:W-:Y:S02]  /*138d0*/  ISETP.GE.AND P6, PT, R16, R0, PT ;  /* 0x000000001000720c */ /* 0x000fe40003fc6270 */
[----:B--2---:R-:W-:Y:S01]  /*138e0*/  IADD3 R9, R78, 0xb0, RZ ;  /* 0x000000b04e097810 */ /* 0x004fe20007ffe0ff */
[----:B------:R-:W-:Y:S05]  /*138f0*/  @P5 BRA `(.L_x_1383) ;  /* 0x0000000000285947 */ /* 0x000fea0003800000 */
[----:B---3--:R-:W2:Y:S02]  /*13900*/  LDL R2, [R1] ;  /* 0x0000000001027983 */ /* 0x008ea40000100800 */
        /* <DEDUP_REMOVED lines=9> */
.L_x_1383:
[----:B------:R-:W-:Y:S05]  /*139a0*/  BSYNC B0 ;  /* 0x0000000000007941 */ /* 0x000fea0003800000 */
.L_x_1382:
[----:B------:R-:W-:Y:S01]  /*139b0*/  BSSY B0, `(.L_x_1384) ;  /* 0x0000011000007945 */ /* 0x000fe20003800000 */
[----:B------:R-:W-:Y:S02]  /*139c0*/  ISETP.GE.AND P5, PT, R9, R0, PT ;  /* 0x000000000900720c */ /* 0x000fe40003fa6270 */
[----:B------:R-:W-:Y:S01]  /*139d0*/  IADD3 R15, R78, 0xc0, RZ ;  /* 0x000000c04e0f7810 */ /* 0x000fe20007ffe0ff */
[----:B------:R-:W-:Y:S05]  /*139e0*/  @P4 BRA `(.L_x_1385) ;  /* 0x0000000000344947 */ /* 0x000fea0003800000 */
[----:B---3--:R-:W3:Y:S02]  /*139f0*/  LDL R2, [R1] ;  /* 0x0000000001027983 */ /* 0x008ee40000100800 */
[----:B---3--:R-:W-:-:S13]  /*13a00*/  ISETP.GE.AND P4, PT, R132, R2, PT ;  /* 0x000000028400720c */ /* 0x008fda0003f86270 */
        /* <DEDUP_REMOVED lines=11> */
.L_x_1385:
[----:B------:R-:W-:Y:S05]  /*13ac0*/  BSYNC B0 ;  /* 0x0000000000007941 */ /* 0x000fea0003800000 */
.L_x_1384:
[----:B------:R-:W-:Y:S01]  /*13ad0*/  BSSY B0, `(.L_x_1386) ;  /* 0x0000011000007945 */ /* 0x000fe20003800000 */
[----:B------:R-:W-:Y:S02]  /*13ae0*/  ISETP.GE.AND P4, PT, R15, R0, PT ;  /* 0x000000000f00720c */ /* 0x000fe40003f86270 */
[----:B------:R-:W-:Y:S01]  /*13af0*/  IADD3 R14, R78, 0xd0, RZ ;  /* 0x000000d04e0e7810 */ /* 0x000fe20007ffe0ff */
[----:B------:R-:W-:Y:S05]  /*13b00*/  @P3 BRA `(.L_x_1387) ;  /* 0x0000000000343947 */ /* 0x000fea0003800000 */
[----:B-1-3--:R-:W3:Y:S02]  /*13b10*/  LDL R2, [R1] ;  /* 0x0000000001027983 */ /* 0x00aee40000100800 */
        /* <DEDUP_REMOVED lines=12> */
.L_x_1387:
[----:B------:R-:W-:Y:S05]  /*13be0*/  BSYNC B0 ;  /* 0x0000000000007941 */ /* 0x000fea0003800000 */
.L_x_1386:
        /* <DEDUP_REMOVED lines=17> */
.L_x_1389:
[----:B------:R-:W-:Y:S05]  /*13d00*/  BSYNC B0 ;  /* 0x0000000000007941 */ /* 0x000fea0003800000 */
.L_x_1388:
        /* <DEDUP_REMOVED lines=14> */
.L_x_1391:
[----:B------:R-:W-:Y:S05]  /*13df0*/  BSYNC B0 ;  /* 0x0000000000007941 */ /* 0x000fea0003800000 */
.L_x_1390:
[----:B------:R-:W-:Y:S01]  /*13e00*/  BSSY B0, `(.L_x_1392) ;  /* 0x0000010000007945 */ /* 0x000fe20003800000 */
[----:B------:R-:W-:-:S03]  /*13e10*/  ISETP.GE.AND P1, PT, R8, R0, PT ;  /* 0x000000000800720c */ /* 0x000fc60003f26270 */
[----:B------:R-:W-:Y:S10]  /*13e20*/  @P0 BRA `(.L_x_1393) ;  /* 0x0000000000340947 */ /* 0x000ff40003800000 */
        /* <DEDUP_REMOVED lines=13> */
.L_x_1393:
[----:B------:R-:W-:Y:S05]  /*13f00*/  BSYNC B0 ;  /* 0x0000000000007941 */ /* 0x000fea0003800000 */
.L_x_1392:
[----:B------:R-:W-:Y:S04]  /*13f10*/  BSSY B0, `(.L_x_1394) ;  /* 0x000000f000007945 */ /* 0x000fe80003800000 */
        /* <DEDUP_REMOVED lines=14> */
.L_x_1395:
[----:B------:R-:W-:Y:S05]  /*14000*/  BSYNC B0 ;  /* 0x0000000000007941 */ /* 0x000fea0003800000 */
.L_x_1394:
        /* <DEDUP_REMOVED lines=15> */
.L_x_1397:
[----:B------:R-:W-:Y:S05]  /*14100*/  BSYNC B0 ;  /* 0x0000000000007941 */ /* 0x000fea0003800000 */
.L_x_1396:
        /* <DEDUP_REMOVED lines=15> */
.L_x_1399:
[----:B------:R-:W-:Y:S05]  /*14200*/  BSYNC B0 ;  /* 0x0000000000007941 */ /* 0x000fea0003800000 */
.L_x_1398:
        /* <DEDUP_REMOVED lines=15> */
.L_x_1401:
[----:B------:R-:W-:Y:S05]  /*14300*/  BSYNC B0 ;  /* 0x0000000000007941 */ /* 0x000fea0003800000 */
.L_x_1400:
        /* <DEDUP_REMOVED lines=15> */
.L_x_1403:
[----:B------:R-:W-:Y:S05]  /*14400*/  BSYNC B0 ;  /* 0x0000000000007941 */ /* 0x000fea0003800000 */
.L_x_1402:
        /* <DEDUP_REMOVED lines=15> */
.L_x_1405:
[----:B------:R-:W-:Y:S05]  /*14500*/  BSYNC B0 ;  /* 0x0000000000007941 */ /* 0x000fea0003800000 */
.L_x_1404:
        /* <DEDUP_REMOVED lines=14> */
[----:B-1-3--:R-:W3:Y:S02]  /*145f0*/  LDL R2, [R1] ;  /* 0x0000000001027983 */ /* 0x00aee40000100800 */
[----:B---3--:R-:W-:-:S13]  /*14600*/  ISETP.GE.AND P2, PT, R132, R2, PT ;  /* 0x000000028400720c */ /* 0x008fda0003f46270 */
        /* <DEDUP_REMOVED lines=8> */
.L_x_1407:
[----:B------:R-:W-:Y:S05]  /*14690*/  BSYNC B0 ;  /* 0x0000000000007941 */ /* 0x000fea0003800000 */
.L_x_1406:
[----:B------:R1:W-:Y:S01]  /*146a0*/  @P1 STS.128 [R189+0xa800], RZ ;  /* 0x00a800ffbd001388 */ /* 0x0003e20000000c00 */
[----:B------:R-:W-:Y:S01]  /*146b0*/  BSSY B0, `(.L_x_1408) ;  /* 0x000000d000007945 */ /* 0x000fe20003800000 */
[----:B------:R-:W-:-:S03]  /*146c0*/  ISETP.GE.AND P2, PT, R12, R0, PT ;  /* 0x000000000c00720c */ /* 0x000fc60003f46270 */
[----:B------:R-:W-:Y:S10]  /*146d0*/  @P1 BRA `(.L_x_1409) ;  /* 0x0000000000281947 */ /* 0x000ff40003800000 */
        /* <DEDUP_REMOVED lines=10> */
.L_x_1409:
[----:B------:R-:W-:Y:S05]  /*14780*/  BSYNC B0 ;  /* 0x0000000000007941 */ /* 0x000fea0003800000 */
.L_x_1408:
        /* <DEDUP_REMOVED lines=8> */
[----:B------:R-:W3:Y:S04]  /*14810*/  LDL R4, [R1+0x18] ;  /* 0x0000180001047983 */ /* 0x000ee80000100800 */
[----:B------:R-:W2:Y:S01]  /*14820*/  LDL R5, [R1+0x1c] ;  /* 0x00001c0001057983 */ /* 0x000ea20000100800 */
[----:B---3--:R-:W-:-:S04]  /*14830*/  LEA R2, P0, R4, R237, 0x6 ;  /* 0x000000ed04027211 */ /* 0x008fc800078030ff */
[----:B--2---:R-:W-:-:S05]  /*14840*/  LEA.HI.X R3, R4, R235, R5, 0x6, P0 ;  /* 0x000000eb04037211 */ /* 0x004fca00000f3405 */
[----:B------:R-:W-:Y:S01]  /*14850*/  @!PT LDS RZ, [RZ] ;  /* 0x00000000fffff984 */ /* 0x000fe20000000800 */
[----:B------:R-:W-:Y:S01]  /*14860*/  @!PT LDS RZ, [RZ] ;  /* 0x00000000fffff984 */ /* 0x000fe20000000800 */
[----:B------:R-:W-:Y:S01]  /*14870*/  @!PT LDS RZ, [RZ] ;  /* 0x00000000fffff984 */ /* 0x000fe20000000800 */
[----:B------:R2:W-:Y:S04]  /*14880*/  LDGSTS.E.BYPASS.LTC128B.128 [R189+0xb000], desc[UR6][R2.64] ;  /* 0x0b00000002bd7fae */ /* 0x0005e8000b901d46 */
.L_x_1411:
[----:B------:R-:W-:Y:S05]  /*14890*/  BSYNC B0 ;  /* 0x0000000000007941 */ /* 0x000fea0003800000 */
.L_x_1410:
[----:B------:R1:W-:Y:S01]  /*148a0*/  @P6 STS.128 [R189+0xb800], RZ ;  /* 0x00b800ffbd006388 */ /* 0x0003e20000000c00 */
[----:B------:R-:W-:Y:S01]  /*148b0*/  BSSY B0, `(.L_x_1412) ;  /* 0x0000013000007945 */ /* 0x000fe20003800000 */
[----:B------:R-:W-:-:S03]  /*148c0*/  ISETP.GE.AND P0, PT, R10, R0, PT ;  /* 0x000000000a00720c */ /* 0x000fc60003f06270 */
[----:B------:R-:W-:Y:S10]  /*148d0*/  @P6 BRA `(.L_x_1413) ;  /* 0x0000000000406947 */ /* 0x000ff40003800000 */
[----:B-123--:R-:W2:Y:S02]  /*148e0*/  LDL R2, [R1] ;  /* 0x0000000001027983 */ /* 0x00eea40000100800 */
[----:B--2---:R-:W-:-:S13]  /*148f0*/  ISETP.GE.AND P6, PT, R132, R2, PT ;  /* 0x000000028400720c */ /* 0x004fda0003fc6270 */
[----:B------:R1:W-:Y:S01]  /*14900*/  @P6 STS.128 [R189+0xb800], RZ ;  /* 0x00b800ffbd006388 */ /* 0x0003e20000000c00 */
[----:B------:R-:W-:Y:S05]  /*14910*/  @P6 BRA `(.L_x_1413) ;  /* 0x0000000000306947 */ /* 0x000fea0003800000 */
[----:B------:R-:W2:Y:S04]  /*14920*/  LDL R3, [R1+0x18] ;  /* 0x0000180001037983 */ /* 0x000ea80000100800 */
[----:B------:R-:W3:Y:S01]  /*14930*/  LDL R2, [R1+0x1c] ;  /* 0x00001c0001027983 */ /* 0x000ee20000100800 */
[----:B--2---:R-:W-:Y:S02]  /*14940*/  MOV R5, R3 ;  /* 0x0000000300057202 */ /* 0x004fe40000000f00 */
[----:B------:R-:W-:Y:S01]  /*14950*/  MOV R3, R235 ;  /* 0x000000eb00037202 */ /* 0x000fe20000000f00 */
[----:B---3--:R-:W-:Y:S01]  /*14960*/  IMAD R4, R2, 0x60, RZ ;  /* 0x0000006002047824 */ /* 0x008fe200078e02ff */
[----:B------:R-:W-:-:S05]  /*14970*/  MOV R2, R237 ;  /* 0x000000ed00027202 */ /* 0x000fca0000000f00 */
[----:B------:R-:W-:-:S05]  /*14980*/  IMAD.WIDE.U32 R2, R5, 0x60, R2 ;  /* 0x0000006005027825 */ /* 0x000fca00078e0002 */
[----:B------:R-:W-:-:S05]  /*14990*/  IADD3 R3, R4, R3, RZ ;  /* 0x0000000304037210 */ /* 0x000fca0007ffe0ff */
[----:B------:R-:W-:Y:S01]  /*149a0*/  @!PT LDS RZ, [RZ] ;  /* 0x00000000fffff984 */ /* 0x000fe20000000800 */
[----:B------:R-:W-:Y:S01]  /*149b0*/  @!PT LDS RZ, [RZ] ;  /* 0x00000000fffff984 */ /* 0x000fe20000000800 */
[----:B------:R-:W-:Y:S01]  /*149c0*/  @!PT LDS RZ, [RZ] ;  /* 0x00000000fffff984 */ /* 0x000fe20000000800 */
[----:B------:R2:W-:Y:S02]  /*149d0*/  LDGSTS.E.BYPASS.LTC128B.128 [R189+0xb800], desc[UR6][R2.64] ;  /* 0x0b80000002bd7fae */ /* 0x0005e4000b901d46 */
.L_x_1413:
[----:B------:R-:W-:Y:S05]  /*149e0*/  BSYNC B0 ;  /* 0x0000000000007941 */ /* 0x000fea0003800000 */
.L_x_1412:
        /* <DEDUP_REMOVED lines=16> */
.L_x_1415:
[----:B------:R-:W-:Y:S05]  /*14af0*/  BSYNC B0 ;  /* 0x0000000000007941 */ /* 0x000fea0003800000 */
.L_x_1414:
        /* <DEDUP_REMOVED lines=20> */
.L_x_1417:
[----:B------:R-:W-:Y:S05]  /*14c40*/  BSYNC B0 ;  /* 0x0000000000007941 */ /* 0x000fea0003800000 */
.L_x_1416:
        /* <DEDUP_REMOVED lines=20> */
.L_x_1419:
[----:B------:R-:W-:Y:S05]  /*14d90*/  BSYNC B0 ;  /* 0x0000000000007941 */ /* 0x000fea0003800000 */
.L_x_1418:
        /* <DEDUP_REMOVED lines=20> */
.L_x_1421:
[----:B------:R-:W-:Y:S05]  /*14ee0*/  BSYNC B0 ;  /* 0x0000000000007941 */ /* 0x000fea0003800000 */
.L_x_1420:
        /* <DEDUP_REMOVED lines=16> */
.L_x_1423:
[----:B------:R-:W-:Y:S05]  /*14ff0*/  BSYNC B0 ;  /* 0x0000000000007941 */ /* 0x000fea0003800000 */
.L_x_1422:
        /* <DEDUP_REMOVED lines=20> */
.L_x_1425:
[----:B------:R-:W-:Y:S05]  /*15140*/  BSYNC B0 ;  /* 0x0000000000007941 */ /* 0x000fea0003800000 */
.L_x_1424:
[----:B------:R1:W-:Y:S01]  /*15150*/  @P6 STS.128 [R189+0xf000], RZ ;  /* 0x00f000ffbd006388 */ /* 0x0003e20000000c00 */
[----:B------:R-:W-:Y:S04]  /*15160*/  BSSY B0, `(.L_x_1426) ;  /* 0x0000012000007945 */ /* 0x000fe80003800000 */
[----:B------:R-:W-:Y:S05]  /*15170*/  @P6 BRA `(.L_x_1427) ;  /* 0x0000000000406947 */ /* 0x000fea0003800000 */
[----:B------:R-:W3:Y:S02]  /*15180*/  LDL R0, [R1] ;  /* 0x0000000001007983 */ /* 0x000ee40000100800 */
[----:B---3--:R-:W-:-:S13]  /*15190*/  ISETP.GE.AND P0, PT, R132, R0, PT ;  /* 0x000000008400720c */ /* 0x008fda0003f06270 */
[----:B------:R3:W-:Y:S01]  /*151a0*/  @P0 STS.128 [R189+0xf000], RZ ;  /* 0x00f000ffbd000388 */ /* 0x0007e20000000c00 */
[----:B------:R-:W-:Y:S05]  /*151b0*/  @P0 BRA `(.L_x_1427) ;  /* 0x0000000000300947 */ /* 0x000fea0003800000 */
[----:B-12---:R-:W2:Y:S04]  /*151c0*/  LDL R2, [R1+0x18] ;  /* 0x0000180001027983 */ /* 0x006ea80000100800 */
[----:B------:R-:W4:Y:S01]  /*151d0*/  LDL R0, [R1+0x1c] ;  /* 0x00001c0001007983 */ /* 0x000f220000100800 */
[----:B------:R-:W-:Y:S02]  /*151e0*/  MOV R3, R235 ;  /* 0x000000eb00037202 */ /* 0x000fe40000000f00 */
[----:B--2---:R-:W-:Y:S02]  /*151f0*/  MOV R4, R2 ;  /* 0x0000000200047202 */ /* 0x004fe40000000f00 */
[----:B------:R-:W-:Y:S01]  /*15200*/  MOV R2, R237 ;  /* 0x000000ed00027202 */ /* 0x000fe20000000f00 */
[----:B----4-:R-:W-:-:S04]  /*15210*/  IMAD R0, R0, 0x140, RZ ;  /* 0x0000014000007824 */ /* 0x010fc800078e02ff */
[----:B------:R-:W-:-:S05]  /*15220*/  IMAD.WIDE.U32 R2, R4, 0x140, R2 ;  /* 0x0000014004027825 */ /* 0x000fca00078e0002 */
[----:B------:R-:W-:-:S05]  /*15230*/  IADD3 R3, R0, R3, RZ ;  /* 0x0000000300037210 */ /* 0x000fca0007ffe0ff */
[----:B------:R-:W-:Y:S01]  /*15240*/  @!PT LDS RZ, [RZ] ;  /* 0x00000000fffff984 */ /* 0x000fe20000000800 */
[----:B------:R-:W-:Y:S01]  /*15250*/  @!PT LDS RZ, [RZ] ;  /* 0x00000000fffff984 */ /* 0x000fe20000000800 */
[----:B------:R-:W-:Y:S01]  /*15260*/  @!PT LDS RZ, [RZ] ;  /* 0x00000000fffff984 */ /* 0x000fe20000000800 */
[----:B------:R1:W-:Y:S02]  /*15270*/  LDGSTS.E.BYPASS.LTC128B.128 [R189+0xf000], desc[UR6][R2.64] ;  /* 0x0f00000002bd7fae */ /* 0x0003e4000b901d46 */
.L_x_1427:
[----:B------:R-:W-:Y:S05]  /*15280*/  BSYNC B0 ;  /* 0x0000000000007941 */ /* 0x000fea0003800000 */
.L_x_1426:
[----:B------:R1:W-:Y:S01]  /*15290*/  @P5 STS.128 [R189+0xf800], RZ ;  /* 0x00f800ffbd005388 */ /* 0x0003e20000000c00 */
[----:B------:R-:W-:Y:S04]  /*152a0*/  BSSY B0, `(.L_x_1428) ;  /* 0x0000012000007945 */ /* 0x000fe80003800000 */
[----:B------:R-:W-:Y:S05]  /*152b0*/  @P5 BRA `(.L_x_1429) ;  /* 0x0000000000405947 */ /* 0x000fea0003800000 */
[----:B------:R-:W2:Y:S02]  /*152c0*/  LDL R0, [R1] ;  /* 0x0000000001007983 */ /* 0x000ea40000100800 */
[----:B--2---:R-:W-:-:S13]  /*152d0*/  ISETP.GE.AND P0, PT, R132, R0, PT ;  /* 0x000000008400720c */ /* 0x004fda0003f06270 */
[----:B------:R2:W-:Y:S01]  /*152e0*/  @P0 STS.128 [R189+0xf800], RZ ;  /* 0x00f800ffbd000388 */ /* 0x0005e20000000c00 */
[----:B------:R-:W-:Y:S05]  /*152f0*/  @P0 BRA `(.L_x_1429) ;  /* 0x0000000000300947 */ /* 0x000fea0003800000 */
[----:B-1-3--:R-:W3:Y:S04]  /*15300*/  LDL R2, [R1+0x18] ;  /* 0x0000180001027983 */ /* 0x00aee80000100800 */
[----:B------:R-:W4:Y:S01]  /*15310*/  LDL R0, [R1+0x1c] ;  /* 0x00001c0001007983 */ /* 0x000f220000100800 */
[----:B------:R-:W-:Y:S02]  /*15320*/  MOV R3, R235 ;  /* 0x000000eb00037202 */ /* 0x000fe40000000f00 */
[----:B---3--:R-:W-:Y:S02]  /*15330*/  MOV R4, R2 ;  /* 0x0000000200047202 */ /* 0x008fe40000000f00 */
        /* <DEDUP_REMOVED lines=8> */
.L_x_1429:
[----:B------:R-:W-:Y:S05]  /*153c0*/  BSYNC B0 ;  /* 0x0000000000007941 */ /* 0x000fea0003800000 */
.L_x_1428:
        /* <DEDUP_REMOVED lines=19> */
.L_x_1431:
[----:B------:R-:W-:Y:S05]  /*15500*/  BSYNC B0 ;  /* 0x0000000000007941 */ /* 0x000fea0003800000 */
.L_x_1430:
        /* <DEDUP_REMOVED lines=19> */
.L_x_1433:
[----:B------:R-:W-:Y:S05]  /*15640*/  BSYNC B0 ;  /* 0x0000000000007941 */ /* 0x000fea0003800000 */
.L_x_1432:
        /* <DEDUP_REMOVED lines=19> */
.L_x_1435:
[----:B------:R-:W-:Y:S05]  /*15780*/  BSYNC B0 ;  /* 0x0000000000007941 */ /* 0x000fea0003800000 */
.L_x_1434:
        /* <DEDUP_REMOVED lines=19> */
.L_x_1437:
[----:B------:R-:W-:Y:S05]  /*158c0*/  BSYNC B0 ;  /* 0x0000000000007941 */ /* 0x000fea0003800000 */
.L_x_1436:
[----:B------:R-:W4:Y:S04]  /*158d0*/  LDL R8, [R1+0x158] ;  /* 0x0001580001087983 */ /* 0x000f280000100800 */
[----:B-123--:R-:W2:Y:S01]  /*158e0*/  LD.E R3, desc[UR6][R22.64+0x18c] ;  /* 0x00018c0616037980 */ /* 0x00eea2000c101900 */
[----:B------:R-:W-:Y:S01]  /*158f0*/  SHF.R.S32.HI R5, RZ, 0x4, R251 ;  /* 0x00000004ff057819 */ /* 0x000fe200000114fb */
[----:B------:R-:W-:Y:S01]  /*15900*/  IMAD.SHL.U32 R2, R247, 0x40, RZ ;  /* 0x00000040f7027824 */ /* 0x000fe200078e00ff */
[----:B------:R-:W-:Y:S01]  /*15910*/  R2P PR, R217, 0x6 ;  /* 0x00000006d9007804 */ /* 0x000fe20000000000 */
[----:B------:R-:W-:Y:S01]  /*15920*/  IMAD.SHL.U32 R7, R78, 0x8, RZ ;  /* 0x000000084e077824 */ /* 0x000fe200078e00ff */
[----:B------:R-:W-:Y:S01]  /*15930*/  LEA.HI R0, R251, R5, RZ, 0x1 ;  /* 0x00000005fb007211 */ /* 0x000fe200078f08ff */
[----:B------:R-:W-:Y:S01]  /*15940*/  IMAD.SHL.U32 R6, R248, 0x40, RZ ;  /* 0x00000040f8067824 */ /* 0x000fe200078e00ff */
[----:B------:R-:W-:Y:S01]  /*15950*/  LOP3.LUT R2, R2, 0x1c0, RZ, 0xc0, !PT ;  /* 0x000001c002027812 */ /* 0x000fe200078ec0ff */
[----:B------:R-:W0:Y:S01]  /*15960*/  LDGDEPBAR ;  /* 0x00000000000079af */ /* 0x000e220000000000 */
[----:B------:R-:W-:Y:S01]  /*15970*/  LOP3.LUT R0, R0, 0xfffffffe, RZ, 0xc0, !PT ;  /* 0xfffffffe00007812 */ /* 0x000fe200078ec0ff */
[----:B------:R-:W-:Y:S01]  /*15980*/  BSSY B1, `(.L_x_1438) ;  /* 0x000044f000017945 */ /* 0x000fe20003800000 */
[----:B------:R-:W-:-:S03]  /*15990*/  LOP3.LUT R21, R6, 0xfffffe00, RZ, 0xc0, !PT ;  /* 0xfffffe0006157812 */ /* 0x000fc600078ec0ff */
[----:B------:R-:W-:Y:S02]  /*159a0*/  IMAD.IADD R5, R5, 0x1, -R0 ;  /* 0x0000000105057824 */ /* 0x000fe400078e0a00 */
[----:B------:R-:W-:Y:S02]  /*159b0*/  IMAD.SHL.U32 R0, R217, 0x40, RZ ;  /* 0x00000040d9007824 */ /* 0x000fe400078e00ff */
[----:B------:R-:W-:-:S03]  /*159c0*/  IMAD.SHL.U32 R4, R5, 0x8, RZ ;  /* 0x0000000805047824 */ /* 0x000fc600078e00ff */
[----:B------:R-:W-:Y:S02]  /*159d0*/  LOP3.LUT R0, R0, 0x1c0, RZ, 0xc0, !PT ;  /* 0x000001c000007812 */ /* 0x000fe400078ec0ff */
[----:B------:R-:W-:Y:S02]  /*159e0*/  LOP3.LUT R4, R2, 0x8, R4, 0xf8, !PT ;  /* 0x0000000802047812 */ /* 0x000fe400078ef804 */
[----:B------:R-:W-:Y:S02]  /*159f0*/  LOP3.LUT R7, R0, 0x8, R7, 0xf8, !PT ;  /* 0x0000000800077812 */ /* 0x000fe400078ef807 */
[----:B------:R-:W-:Y:S02]  /*15a00*/  SHF.R.U32.HI R2, RZ, 0x3, R2 ;  /* 0x00000003ff027819 */ /* 0x000fe40000011602 */
[----:B------:R-:W-:Y:S02]  /*15a10*/  SHF.R.U32.HI R0, RZ, 0x3, R0 ;  /* 0x00000003ff007819 */ /* 0x000fe40000011600 */
[----:B------:R-:W-:Y:S01]  /*15a20*/  LOP3.LUT R20, R4, R2, RZ, 0x3c, !PT ;  /* 0x0000000204147212 */ /* 0x000fe200078e3cff */
[----:B------:R-:W-:Y:S01]  /*15a30*/  IMAD R2, R250, 0x400, R21 ;  /* 0x00000400fa027824 */ /* 0x000fe200078e0215 */
[----:B------:R-:W-:-:S03]  /*15a40*/  LOP3.LUT R0, R7, R0, RZ, 0x3c, !PT ;  /* 0x0000000007007212 */ /* 0x000fc600078e3cff */
[----:B------:R-:W-:Y:S02]  /*15a50*/  IMAD.IADD R2, R20, 0x1, R2 ;  /* 0x0000000114027824 */ /* 0x000fe400078e0202 */
[----:B------:R-:W-:-:S03]  /*15a60*/  IMAD R0, R5, 0x200, R0 ;  /* 0x0000020005007824 */ /* 0x000fc600078e0200 */
[----:B------:R-:W-:Y:S02]  /*15a70*/  LEA R183, R2, UR4, 0x1 ;  /* 0x0000000402b77c11 */ /* 0x000fe4000f8e08ff */
[----:B------:R-:W-:Y:S01]  /*15a80*/  LEA R176, R0, UR4, 0x1 ;  /* 0x0000000400b07c11 */ /* 0x000fe2000f8e08ff */
[----:B------:R-:W-:Y:S02]  /*15a90*/  IMAD.MOV.U32 R0, RZ, RZ, 0x20 ;  /* 0x00000020ff007424 */ /* 0x000fe400078e00ff */
[----:B------:R-:W-:Y:S01]  /*15aa0*/  LDSM.16.M88.4 R24, [R183] ;  /* 0x00000000b718783b */ /* 0x000fe20000000200 */
[----:B------:R-:W-:Y:S02]  /*15ab0*/  IMAD R9, R186, 0x2, R183 ;  /* 0x00000002ba097824 */ /* 0x000fe400078e02b7 */
[----:B------:R-:W-:Y:S01]  /*15ac0*/  SEL R184, R0, 0xffffffe0, !P1 ;  /* 0xffffffe000b87807 */ /* 0x000fe20004800000 */
[----:B------:R-:W1:Y:S01]  /*15ad0*/  LDSM.16.M88.4 R4, [R176+0x2000] ;  /* 0x00200000b004783b */ /* 0x000e620000000200 */
[----:B------:R-:W-:-:S02]  /*15ae0*/  VIADD R0, R176, 0x2000 ;  /* 0x00002000b0007836 */ /* 0x000fc40000000000 */
[C---:B------:R-:W-:Y:S01]  /*15af0*/  VIADD R177, R176.reuse, 0x2040 ;  /* 0x00002040b0b17836 */ /* 0x040fe20000000000 */
[----:B------:R-:W-:Y:S01]  /*15b00*/  LDSM.16.M88.4 R16, [R9] ;  /* 0x000000000910783b */ /* 0x000fe20000000200 */
[----:B------:R-:W-:Y:S02]  /*15b10*/  IMAD.IADD R108, R176, 0x1, R184 ;  /* 0x00000001b06c7824 */ /* 0x000fe400078e02b8 */
[----:B------:R-:W-:Y:S01]  /*15b20*/  IMAD R2, R187, 0x2, R183 ;  /* 0x00000002bb027824 */ /* 0x000fe200078e02b7 */
[----:B------:R-:W3:Y:S01]  /*15b30*/  LDSM.16.M88.4 R40, [R176+0x2800] ;  /* 0x00280000b028783b */ /* 0x000ee20000000200 */
[----:B------:R-:W-:Y:S02]  /*15b40*/  @P2 VIADD R177, R0, 0xffffffc0 ;  /* 0xffffffc000b12836 */ /* 0x000fe40000000000 */
[----:B------:R-:W-:Y:S01]  /*15b50*/  IMAD R185, R186, 0x2, R2 ;  /* 0x00000002bab97824 */ /* 0x000fe200078e0202 */
[----:B------:R-:W-:Y:S01]  /*15b60*/  LDSM.16.M88.4 R32, [R108+0x2000] ;  /* 0x002000006c20783b */ /* 0x000fe20000000200 */
[----:B------:R-:W-:-:S03]  /*15b70*/  IMAD.IADD R182, R184, 0x1, R177 ;  /* 0x00000001b8b67824 */ /* 0x000fc600078e02b1 */
[----:B------:R-:W-:Y:S04]  /*15b80*/  STL [R1+0x48], R9 ;  /* 0x0000480901007387 */ /* 0x000fe80000100800 */
[----:B------:R-:W-:Y:S04]  /*15b90*/  LDSM.16.M88.4 R12, [R2] ;  /* 0x00000000020c783b */ /* 0x000fe80000000200 */
[----:B------:R-:W-:Y:S04]  /*15ba0*/  LDSM.16.M88.4 R44, [R177] ;  /* 0x00000000b12c783b */ /* 0x000fe80000000200 */
[----:B------:R-:W3:Y:S04]  /*15bb0*/  LDSM.16.M88.4 R48, [R108+0x2800] ;  /* 0x002800006c30783b */ /* 0x000ee80000000200 */
[----:B------:R-:W4:Y:S04]  /*15bc0*/  LDSM.16.M88.4 R64, [R176+0x3000] ;  /* 0x00300000b040783b */ /* 0x000f280000000200 */
[----:B------:R-:W-:Y:S01]  /*15bd0*/  LDSM.16.M88.4 R52, [R182] ;  /* 0x00000000b634783b */ /* 0x000fe20000000200 */
[C---:B-1---5:R-:W-:Y:S03]  /*15be0*/  HMMA.16816.F32 R28, R24.reuse, R6, RZ ;  /* 0x00000006181c723c */ /* 0x062fe600000018ff */
[----:B------:R-:W-:Y:S04]  /*15bf0*/  LDSM.16.M88.4 R56, [R177+0x800] ;  /* 0x00080000b138783b */ /* 0x000fe80000000200 */
[----:B------:R-:W-:Y:S01]  /*15c00*/  LDSM.16.M88.4 R72, [R108+0x3000] ;  /* 0x003000006c48783b */ /* 0x000fe20000000200 */
[----:B---3--:R-:W-:Y:S03]  /*15c10*/  HMMA.16816.F32 R36, R24, R40, RZ ;  /* 0x000000281824723c */ /* 0x008fe600000018ff */
[----:B------:R-:W-:Y:S04]  /*15c20*/  LDSM.16.M88.4 R60, [R182+0x800] ;  /* 0x00080000b63c783b */ /* 0x000fe80000000200 */
[----:B------:R-:W-:Y:S04]  /*15c30*/  LDSM.16.M88.4 R76, [R176+0x3800] ;  /* 0x00380000b04c783b */ /* 0x000fe80000000200 */
[----:B------:R-:W-:Y:S04]  /*15c40*/  LDSM.16.M88.4 R80, [R108+0x3800] ;  /* 0x003800006c50783b */ /* 0x000fe80000000200 */
[----:B------:R-:W-:Y:S04]  /*15c50*/  LDSM.16.M88.4 R68, [R182+0x1000] ;  /* 0x00100000b644783b */ /* 0x000fe80000000200 */
[----:B------:R-:W-:Y:S05]  /*15c60*/  LDSM.16.M88.4 R84, [R108+0x4000] ;  /* 0x004000006c54783b */ /* 0x000fea0000000200 */
[----:B------:R-:W-:Y:S01]  /*15c70*/  HMMA.16816.F32 R36, R16, R48, R36 ;  /* 0x000000301024723c */ /* 0x000fe20000001824 */
[----:B----4-:R-:W-:-:S05]  /*15c80*/  IMAD.MOV.U32 R90, RZ, RZ, R8 ;  /* 0x000000ffff5a7224 */ /* 0x010fca00078e0008 */
[----:B------:R-:W-:-:S15]  /*15c90*/  HMMA.16816.F32 R8, R24, R4, RZ ;  /* 0x000000041808723c */ /* 0x000fde00000018ff */
[----:B------:R-:W-:-:S09]  /*15ca0*/  NOP ;  /* 0x0000000000007918 */ /* 0x000fd20000000000 */
[C---:B------:R-:W-:Y:S01]  /*15cb0*/  HMMA.16816.F32 R4, R16.reuse, R32, R8 ;  /* 0x000000201004723c */ /* 0x040fe20000001808 */
[----:B------:R-:W1:Y:S05]  /*15cc0*/  LDSM.16.M88.4 R8, [R185] ;  /* 0x00000000b908783b */ /* 0x000e6a0000000200 */
[----:B------:R-:W-:Y:S06]  /*15cd0*/  HMMA.16816.F32 R32, R16, R34, R28 ;  /* 0x000000221020723c */ /* 0x000fec000000181c */
[C---:B------:R-:W-:Y:S06]  /*15ce0*/  HMMA.16816.F32 R28, R24.reuse, R42, RZ ;  /* 0x0000002a181c723c */ /* 0x040fec00000018ff */
[----:B------:R-:W-:Y:S06]  /*15cf0*/  HMMA.16816.F32 R40, R24, R64, RZ ;  /* 0x000000401828723c */ /* 0x000fec00000018ff */
[C---:B------:R-:W-:Y:S06]  /*15d00*/  HMMA.16816.F32 R4, R12.reuse, R44, R4 ;  /* 0x0000002c0c04723c */ /* 0x040fec0000001804 */
[----:B------:R-:W-:-:S15]  /*15d10*/  HMMA.16816.F32 R32, R12, R46, R32 ;  /* 0x0000002e0c20723c */ /* 0x000fde0000001820 */
[----:B------:R-:W-:-:S03]  /*15d20*/  NOP ;  /* 0x0000000000007918 */ /* 0x000fc60000000000 */
[----:B-1----:R-:W-:Y:S06]  /*15d30*/  HMMA.16816.F32 R92, R8, R52, R4 ;  /* 0x00000034085c723c */ /* 0x002fec0000001804 */
[----:B------:R-:W-:Y:S06]  /*15d40*/  HMMA.16816.F32 R4, R16, R50, R28 ;  /* 0x000000321004723c */ /* 0x000fec000000181c */
[----:B------:R-:W-:Y:S01]  /*15d50*/  HMMA.16816.F32 R32, R8, R54, R32 ;  /* 0x000000360820723c */ /* 0x000fe20000001820 */
[----:B------:R-:W1:Y:S05]  /*15d60*/  LDSM.16.M88.4 R52, [R177+0x1000] ;  /* 0x00100000b134783b */ /* 0x000e6a0000000200 */
[----:B------:R-:W-:Y:S06]  /*15d70*/  HMMA.16816.F32 R28, R12, R56, R36 ;  /* 0x000000380c1c723c */ /* 0x000fec0000001824 */
[----:B------:R-:W-:Y:S01]  /*15d80*/  HMMA.16816.F32 R36, R16, R72, R40 ;  /* 0x000000481024723c */ /* 0x000fe20000001828 */
[----:B--2---:R-:W-:-:S04]  /*15d90*/  FMUL.FTZ R0, R93, R3 ;  /* 0x000000035d007220 */ /* 0x004fc80000410000 */
[----:B------:R2:W3:Y:S01]  /*15da0*/  MUFU.TANH R104, R0 ;  /* 0x0000000000687308 */ /* 0x0004e20000002400 */
[----:B------:R-:W-:Y:S01]  /*15db0*/  HMMA.16816.F32 R40, R24, R66, RZ ;  /* 0x000000421828723c */ /* 0x000fe200000018ff */
[----:B------:R-:W-:Y:S05]  /*15dc0*/  LDSM.16.M88.4 R64, [R182+0x1800] ;  /* 0x00180000b640783b */ /* 0x000fea0000000200 */
[----:B------:R-:W-:Y:S01]  /*15dd0*/  HMMA.16816.F32 R4, R12, R58, R4 ;  /* 0x0000003a0c04723c */ /* 0x000fe20000001804 */
[----:B------:R-:W-:Y:S05]  /*15de0*/  LDSM.16.M88.4 R56, [R177+0x1800] ;  /* 0x00180000b138783b */ /* 0x000fea0000000200 */
[----:B------:R-:W-:Y:S01]  /*15df0*/  HMMA.16816.F32 R48, R8, R60, R28 ;  /* 0x0000003c0830723c */ /* 0x000fe2000000181c */
[----:B--2---:R-:W-:-:S05]  /*15e00*/  FMUL.FTZ R0, R94, R3 ;  /* 0x000000035e007220 */ /* 0x004fca0000410000 */
[----:B------:R-:W-:Y:S01]  /*15e10*/  HMMA.16816.F32 R28, R24, R76, RZ ;  /* 0x0000004c181c723c */ /* 0x000fe200000018ff */
[----:B------:R2:W4:Y:S05]  /*15e20*/  MUFU.TANH R101, R0 ;  /* 0x0000000000657308 */ /* 0x00052a0000002400 */
[----:B------:R-:W-:Y:S01]  /*15e30*/  HMMA.16816.F32 R44, R16, R74, R40 ;  /* 0x0000004a102c723c */ /* 0x000fe20000001828 */
[----:B------:R-:W3:Y:S05]  /*15e40*/  LDSM.16.M88.4 R72, [R176+0x4000] ;  /* 0x00400000b048783b */ /* 0x000eea0000000200 */
[----:B-1----:R-:W-:Y:S06]  /*15e50*/  HMMA.16816.F32 R40, R12, R52, R36 ;  /* 0x000000340c28723c */ /* 0x002fec0000001824 */
[----:B------:R-:W-:Y:S01]  /*15e60*/  HMMA.16816.F32 R36, R8, R62, R4 ;  /* 0x0000003e0824723c */ /* 0x000fe20000001804 */
[-C--:B--2---:R-:W-:Y:S01]  /*15e70*/  FMUL.FTZ R0, R95, R3.reuse ;  /* 0x000000035f007220 */ /* 0x084fe20000410000 */
[----:B------:R-:W-:Y:S03]  /*15e80*/  LDSM.16.M88.4 R60, [R177+0x2000] ;  /* 0x00200000b13c783b */ /* 0x000fe60000000200 */
[----:B------:R1:W2:Y:S01]  /*15e90*/  MUFU.TANH R100, R0 ;  /* 0x0000000000647308 */ /* 0x0002a20000002400 */
[----:B------:R-:W-:Y:S06]  /*15ea0*/  HMMA.16816.F32 R28, R16, R80, R28 ;  /* 0x00000050101c723c */ /* 0x000fec000000181c */
[----:B------:R-:W-:Y:S06]  /*15eb0*/  HMMA.16816.F32 R4, R12, R54, R44 ;  /* 0x000000360c04723c */ /* 0x000fec000000182c */
[----:B------:R-:W-:Y:S01]  /*15ec0*/  HMMA.16816.F32 R52, R8, R68, R40 ;  /* 0x000000440834723c */ /* 0x000fe20000001828 */
[----:B-1----:R-:W-:-:S04]  /*15ed0*/  FMUL.FTZ R0, R32, R3 ;  /* 0x0000000320007220 */ /* 0x002fc80000410000 */
[----:B------:R1:W2:Y:S01]  /*15ee0*/  MUFU.TANH R112, R0 ;  /* 0x0000000000707308 */ /* 0x0002a20000002400 */
[----:B---3--:R-:W-:Y:S06]  /*15ef0*/  HMMA.16816.F32 R40, R24, R72, RZ ;  /* 0x000000481828723c */ /* 0x008fec00000018ff */
[----:B------:R-:W-:Y:S06]  /*15f00*/  HMMA.16816.F32 R44, R12, R56, R28 ;  /* 0x000000380c2c723c */ /* 0x000fec000000181c */
[----:B------:R-:W-:Y:S01]  /*15f10*/  HMMA.16816.F32 R4, R8, R70, R4 ;  /* 0x000000460804723c */ /* 0x000fe20000001804 */
[----:B------:R-:W-:Y:S01]  /*15f20*/  LDSM.16.M88.4 R68, [R182+0x2000] ;  /* 0x00200000b644783b */ /* 0x000fe20000000200 */
[----:B-1----:R-:W-:-:S04]  /*15f30*/  FMUL.FTZ R0, R33, R3 ;  /* 0x0000000321007220 */ /* 0x002fc80000410000 */
[----:B------:R1:W-:Y:S02]  /*15f40*/  MUFU.TANH R111, R0 ;  /* 0x00000000006f7308 */ /* 0x0003e40000002400 */
[----:B-1----:R-:W-:-:S06]  /*15f50*/  FMUL.FTZ R0, R34, R3 ;  /* 0x0000000322007220 */ /* 0x002fcc0000410000 */
[----:B------:R1:W3:Y:S02]  /*15f60*/  MUFU.TANH R103, R0 ;  /* 0x0000000000677308 */ /* 0x0002e40000002400 */
[-C--:B-1----:R-:W-:Y:S02]  /*15f70*/  FMUL.FTZ R0, R35, R3.reuse ;  /* 0x0000000323007220 */ /* 0x082fe40000410000 */
[----:B------:R-:W-:Y:S01]  /*15f80*/  HMMA.16816.F32 R32, R24, R78, RZ ;  /* 0x0000004e1820723c */ /* 0x000fe200000018ff */
[----:B------:R-:W1:Y:S03]  /*15f90*/  LDSM.16.M88.4 R76, [R176+0x4800] ;  /* 0x00480000b04c783b */ /* 0x000e660000000200 */
[----:B------:R4:W3:Y:S02]  /*15fa0*/  MUFU.TANH R102, R0 ;  /* 0x0000000000667308 */ /* 0x0008e40000002400 */
[----:B----4-:R-:W-:-:S06]  /*15fb0*/  FMUL.FTZ R0, R48, R3 ;  /* 0x0000000330007220 */ /* 0x010fcc0000410000 */
[----:B------:R4:W3:Y:S02]  /*15fc0*/  MUFU.TANH R115, R0 ;  /* 0x0000000000737308 */ /* 0x0008e40000002400 */
[----:B----4-:R-:W-:-:S06]  /*15fd0*/  FMUL.FTZ R0, R49, R3 ;  /* 0x0000000331007220 */ /* 0x010fcc0000410000 */
[----:B------:R4:W-:Y:S02]  /*15fe0*/  MUFU.TANH R113, R0 ;  /* 0x0000000000717308 */ /* 0x0009e40000002400 */
[----:B----4-:R-:W-:-:S06]  /*15ff0*/  FMUL.FTZ R0, R50, R3 ;  /* 0x0000000332007220 */ /* 0x010fcc0000410000 */
[----:B------:R4:W3:Y:S02]  /*16000*/  MUFU.TANH R109, R0 ;  /* 0x00000000006d7308 */ /* 0x0008e40000002400 */
[-C--:B----4-:R-:W-:Y:S02]  /*16010*/  FMUL.FTZ R0, R51, R3.reuse ;  /* 0x0000000333007220 */ /* 0x090fe40000410000 */
[C---:B------:R-:W-:Y:S01]  /*16020*/  HMMA.16816.F32 R48, R16.reuse, R82, R32 ;  /* 0x000000521030723c */ /* 0x040fe20000001820 */
[----:B------:R-:W4:Y:S03]  /*16030*/  LDSM.16.M88.4 R80, [R108+0x4800] ;  /* 0x004800006c50783b */ /* 0x000f260000000200 */
[----:B------:R2:W3:Y:S02]  /*16040*/  MUFU.TANH R106, R0 ;  /* 0x00000000006a7308 */ /* 0x0004e40000002400 */
[----:B------:R-:W-:Y:S06]  /*16050*/  HMMA.16816.F32 R32, R16, R84, R40 ;  /* 0x000000541020723c */ /* 0x000fec0000001828 */
[----:B-1----:R-:W-:Y:S01]  /*16060*/  HMMA.16816.F32 R40, R24, R76, RZ ;  /* 0x0000004c1828723c */ /* 0x002fe200000018ff */
[----:B--2---:R-:W-:-:S04]  /*16070*/  FMUL.FTZ R0, R36, R3 ;  /* 0x0000000324007220 */ /* 0x004fc80000410000 */
[----:B------:R1:W2:Y:S07]  /*16080*/  MUFU.TANH R117, R0 ;  /* 0x0000000000757308 */ /* 0x0002ae0000002400 */
[----:B------:R-:W-:Y:S01]  /*16090*/  HMMA.16816.F32 R28, R12, R58, R48 ;  /* 0x0000003a0c1c723c */ /* 0x000fe20000001830 */
[----:B------:R-:W-:Y:S01]  /*160a0*/  LDSM.16.M88.4 R56, [R177+0x2800] ;  /* 0x00280000b138783b */ /* 0x000fe20000000200 */
[----:B-1----:R-:W-:-:S04]  /*160b0*/  FMUL.FTZ R0, R37, R3 ;  /* 0x0000000325007220 */ /* 0x002fc80000410000 */
[----:B------:R1:W-:Y:S02]  /*160c0*/  MUFU.TANH R119, R0 ;  /* 0x0000000000777308 */ /* 0x0003e40000002400 */
[----:B-1----:R-:W-:-:S06]  /*160d0*/  FMUL.FTZ R0, R38, R3 ;  /* 0x0000000326007220 */ /* 0x002fcc0000410000 */
[----:B------:R1:W2:Y:S02]  /*160e0*/  MUFU.TANH R105, R0 ;  /* 0x0000000000697308 */ /* 0x0002a40000002400 */
[-C--:B-1----:R-:W-:Y:S02]  /*160f0*/  FMUL.FTZ R0, R39, R3.reuse ;  /* 0x0000000327007220 */ /* 0x082fe40000410000 */
[----:B------:R-:W-:Y:S01]  /*16100*/  HMMA.16816.F32 R36, R24, R74, RZ ;  /* 0x0000004a1824723c */ /* 0x000fe200000018ff */
[----:B------:R-:W1:Y:S03]  /*16110*/  LDSM.16.M88.4 R72, [R176+0x5000] ;  /* 0x00500000b048783b */ /* 0x000e660000000200 */
[----:B------:R3:W2:Y:S02]  /*16120*/  MUFU.TANH R114, R0 ;  /* 0x0000000000727308 */ /* 0x0006a40000002400 */
[----:B---3--:R-:W-:-:S06]  /*16130*/  FMUL.FTZ R0, R52, R3 ;  /* 0x0000000334007220 */ /* 0x008fcc0000410000 */
[----:B------:R3:W2:-:S12]  /*16140*/  MUFU.TANH R129, R0 ;  /* 0x0000000000817308 */ /* 0x0006980000002400 */
[----:B------:R-:W-:Y:S01]  /*16150*/  HMMA.16816.F32 R48, R16, R86, R36 ;  /* 0x000000561030723c */ /* 0x000fe20000001824 */
[----:B------:R-:W2:Y:S05]  /*16160*/  LDSM.16.M88.4 R84, [R108+0x5000] ;  /* 0x005000006c54783b */ /* 0x000eaa0000000200 */
[----:B------:R-:W-:Y:S01]  /*16170*/  HMMA.16816.F32 R36, R24, R78, RZ ;  /* 0x0000004e1824723c */ /* 0x000fe200000018ff */
[----:B------:R-:W-:Y:S01]  /*16180*/  LDSM.16.M88.4 R76, [R108+0x5800] ;  /* 0x005800006c4c783b */ /* 0x000fe20000000200 */
[----:B---3--:R-:W-:-:S04]  /*16190*/  FMUL.FTZ R0, R53, R3 ;  /* 0x0000000335007220 */ /* 0x008fc80000410000 */
[----:B------:R3:W-:Y:S02]  /*161a0*/  MUFU.TANH R128, R0 ;  /* 0x0000000000807308 */ /* 0x0007e40000002400 */
[----:B---3--:R-:W-:-:S06]  /*161b0*/  FMUL.FTZ R0, R54, R3 ;  /* 0x0000000336007220 */ /* 0x008fcc0000410000 */
[----:B------:R3:W2:Y:S02]  /*161c0*/  MUFU.TANH R124, R0 ;  /* 0x00000000007c7308 */ /* 0x0006a40000002400 */
[-C--:B---3--:R-:W-:Y:S02]  /*161d0*/  FMUL.FTZ R0, R55, R3.reuse ;  /* 0x0000000337007220 */ /* 0x088fe40000410000 */
[----:B------:R-:W-:Y:S04]  /*161e0*/  HMMA.16816.F32 R52, R8, R64, R44 ;  /* 0x000000400834723c */ /* 0x000fe8000000182c */
[----:B------:R3:W2:Y:S02]  /*161f0*/  MUFU.TANH R123, R0 ;  /* 0x00000000007b7308 */ /* 0x0006a40000002400 */
[----:B------:R-:W-:Y:S06]  /*16200*/  HMMA.16816.F32 R44, R12, R60, R32 ;  /* 0x0000003c0c2c723c */ /* 0x000fec0000001820 */
[----:B----4-:R-:W-:Y:S06]  /*16210*/  HMMA.16816.F32 R32, R16, R80, R40 ;  /* 0x000000501020723c */ /* 0x010fec0000001828 */
[----:B-1----:R-:W-:Y:S01]  /*16220*/  HMMA.16816.F32 R40, R24, R72, RZ ;  /* 0x000000481828723c */ /* 0x002fe200000018ff */
[----:B---3--:R-:W-:-:S04]  /*16230*/  FMUL.FTZ R0, R4, R3 ;  /* 0x0000000304007220 */ /* 0x008fc80000410000 */
[----:B------:R1:W3:Y:S02]  /*16240*/  MUFU.TANH R131, R0 ;  /* 0x0000000000837308 */ /* 0x0002e40000002400 */
[----:B-1----:R-:W-:-:S06]  /*16250*/  FMUL.FTZ R0, R5, R3 ;  /* 0x0000000305007220 */ /* 0x002fcc0000410000 */
[----:B------:R1:W-:Y:S02]  /*16260*/  MUFU.TANH R127, R0 ;  /* 0x00000000007f7308 */ /* 0x0003e40000002400 */
[----:B-1----:R-:W-:-:S06]  /*16270*/  FMUL.FTZ R0, R6, R3 ;  /* 0x0000000306007220 */ /* 0x002fcc0000410000 */
[----:B------:R1:W4:Y:S02]  /*16280*/  MUFU.TANH R122, R0 ;  /* 0x00000000007a7308 */ /* 0x0003240000002400 */
[-C--:B-1----:R-:W-:Y:S02]  /*16290*/  FMUL.FTZ R0, R7, R3.reuse ;  /* 0x0000000307007220 */ /* 0x082fe40000410000 */
[----:B------:R-:W-:Y:S01]  /*162a0*/  HMMA.16816.F32 R4, R8, R66, R28 ;  /* 0x000000420804723c */ /* 0x000fe2000000181c */
[----:B------:R-:W-:Y:S03]  /*162b0*/  LDSM.16.M88.4 R64, [R177+0x3000] ;  /* 0x00300000b140783b */ /* 0x000fe60000000200 */
[----:B------:R1:W4:Y:S02]  /*162c0*/  MUFU.TANH R126, R0 ;  /* 0x00000000007e7308 */ /* 0x0003240000002400 */
[----:B------:R-:W-:Y:S01]  /*162d0*/  HMMA.16816.F32 R28, R12, R62, R48 ;  /* 0x0000003e0c1c723c */ /* 0x000fe20000001830 */
[----:B------:R-:W-:Y:S05]  /*162e0*/  LDSM.16.M88.4 R60, [R182+0x2800] ;  /* 0x00280000b63c783b */ /* 0x000fea0000000200 */
[----:B------:R-:W-:Y:S01]  /*162f0*/  HMMA.16816.F32 R48, R16, R82, R36 ;  /* 0x000000521030723c */ /* 0x000fe20000001824 */
[----:B------:R-:W3:Y:S05]  /*16300*/  LDSM.16.M88.4 R80, [R176+0x5800] ;  /* 0x00580000b050783b */ /* 0x000eea0000000200 */
[----:B------:R-:W-:Y:S01]  /*16310*/  HMMA.16816.F32 R36, R24, R74, RZ ;  /* 0x0000004a1824723c */ /* 0x000fe200000018ff */
[-C--:B-1----:R-:W-:Y:S01]  /*16320*/  FMUL.FTZ R0, R52, R3.reuse ;  /* 0x0000000334007220 */ /* 0x082fe20000410000 */
[----:B------:R-:W1:Y:S03]  /*16330*/  LDSM.16.M88.4 R72, [R182+0x3000] ;  /* 0x00300000b648783b */ /* 0x000e660000000200 */
[----:B------:R2:W4:Y:S02]  /*16340*/  MUFU.TANH R143, R0 ;  /* 0x00000000008f7308 */ /* 0x0005240000002400 */
[----:B--2---:R-:W-:-:S06]  /*16350*/  FMUL.FTZ R0, R53, R3 ;  /* 0x0000000335007220 */ /* 0x004fcc0000410000 */
[----:B------:R2:W-:Y:S02]  /*16360*/  MUFU.TANH R142, R0 ;  /* 0x00000000008e7308 */ /* 0x0005e40000002400 */
[----:B--2---:R-:W-:-:S06]  /*16370*/  FMUL.FTZ R0, R54, R3 ;  /* 0x0000000336007220 */ /* 0x004fcc0000410000 */
[----:B------:R2:W4:Y:S02]  /*16380*/  MUFU.TANH R138, R0 ;  /* 0x00000000008a7308 */ /* 0x0005240000002400 */
[-C--:B--2---:R-:W-:Y:S02]  /*16390*/  FMUL.FTZ R0, R55, R3.reuse ;  /* 0x0000000337007220 */ /* 0x084fe40000410000 */
[----:B------:R-:W-:Y:S04]  /*163a0*/  HMMA.16816.F32 R52, R8, R68, R44 ;  /* 0x000000440834723c */ /* 0x000fe8000000182c */
[----:B------:R2:W4:Y:S02]  /*163b0*/  MUFU.TANH R135, R0 ;  /* 0x0000000000877308 */ /* 0x0005240000002400 */
[----:B------:R-:W-:Y:S06]  /*163c0*/  HMMA.16816.F32 R44, R12, R56, R32 ;  /* 0x000000380c2c723c */ /* 0x000fec0000001820 */
[----:B------:R-:W-:Y:S06]  /*163d0*/  HMMA.16816.F32 R32, R16, R84, R40 ;  /* 0x000000541020723c */ /* 0x000fec0000001828 */
[----:B---3--:R-:W-:Y:S01]  /*163e0*/  HMMA.16816.F32 R40, R24, R80, RZ ;  /* 0x000000501828723c */ /* 0x008fe200000018ff */
[----:B--2---:R-:W-:-:S04]  /*163f0*/  FMUL.FTZ R0, R4, R3 ;  /* 0x0000000304007220 */ /* 0x004fc80000410000 */
[----:B------:R2:W3:Y:S02]  /*16400*/  MUFU.TANH R144, R0 ;  /* 0x0000000000907308 */ /* 0x0004e40000002400 */
[----:B--2---:R-:W-:-:S06]  /*16410*/  FMUL.FTZ R0, R5, R3 ;  /* 0x0000000305007220 */ /* 0x004fcc0000410000 */
[----:B------:R2:W-:Y:S02]  /*16420*/  MUFU.TANH R140, R0 ;  /* 0x00000000008c7308 */ /* 0x0005e40000002400 */
[----:B--2---:R-:W-:-:S06]  /*16430*/  FMUL.FTZ R0, R6, R3 ;  /* 0x0000000306007220 */ /* 0x004fcc0000410000 */
[----:B------:R2:W3:Y:S02]  /*16440*/  MUFU.TANH R130, R0 ;  /* 0x0000000000827308 */ /* 0x0004e40000002400 */
[-C--:B--2---:R-:W-:Y:S02]  /*16450*/  FMUL.FTZ R0, R7, R3.reuse ;  /* 0x0000000307007220 */ /* 0x084fe40000410000 */
[----:B------:R-:W-:Y:S01]  /*16460*/  HMMA.16816.F32 R4, R8, R70, R28 ;  /* 0x000000460804723c */ /* 0x000fe2000000181c */
[----:B------:R-:W-:Y:S03]  /*16470*/  LDSM.16.M88.4 R68, [R182+0x3800] ;  /* 0x00380000b644783b */ /* 0x000fe60000000200 */
[----:B------:R2:W3:Y:S02]  /*16480*/  MUFU.TANH R137, R0 ;  /* 0x0000000000897308 */ /* 0x0004e40000002400 */
[----:B------:R-:W-:Y:S01]  /*16490*/  HMMA.16816.F32 R28, R12, R58, R48 ;  /* 0x0000003a0c1c723c */ /* 0x000fe20000001830 */
[----:B------:R-:W-:Y:S05]  /*164a0*/  LDSM.16.M88.4 R56, [R176+0x6000] ;  /* 0x00600000b038783b */ /* 0x000fea0000000200 */
[----:B------:R-:W-:Y:S06]  /*164b0*/  HMMA.16816.F32 R48, R16, R86, R36 ;  /* 0x000000561030723c */ /* 0x000fec0000001824 */
[----:B------:R-:W-:Y:S01]  /*164c0*/  HMMA.16816.F32 R36, R24, R82, RZ ;  /* 0x000000521824723c */ /* 0x000fe200000018ff */
[----:B--2---:R-:W-:-:S04]  /*164d0*/  FMUL.FTZ R0, R52, R3 ;  /* 0x0000000334007220 */ /* 0x004fc80000410000 */
[----:B------:R2:W3:Y:S02]  /*164e0*/  MUFU.TANH R153, R0 ;  /* 0x0000000000997308 */ /* 0x0004e40000002400 */
[----:B--2---:R-:W-:-:S06]  /*164f0*/  FMUL.FTZ R0, R53, R3 ;  /* 0x0000000335007220 */ /* 0x004fcc0000410000 */
[----:B------:R2:W-:Y:S02]  /*16500*/  MUFU.TANH R151, R0 ;  /* 0x0000000000977308 */ /* 0x0005e40000002400 */
[----:B--2---:R-:W-:-:S06]  /*16510*/  FMUL.FTZ R0, R54, R3 ;  /* 0x0000000336007220 */ /* 0x004fcc0000410000 */
[----:B------:R2:W3:Y:S02]  /*16520*/  MUFU.TANH R147, R0 ;  /* 0x0000000000937308 */ /* 0x0004e40000002400 */
[-C--:B--2---:R-:W-:Y:S02]  /*16530*/  FMUL.FTZ R0, R55, R3.reuse ;  /* 0x0000000337007220 */ /* 0x084fe40000410000 */
[----:B------:R-:W-:Y:S04]  /*16540*/  HMMA.16816.F32 R52, R8, R60, R44 ;  /* 0x0000003c0834723c */ /* 0x000fe8000000182c */
[----:B------:R2:W3:Y:S02]  /*16550*/  MUFU.TANH R145, R0 ;  /* 0x0000000000917308 */ /* 0x0004e40000002400 */
[----:B------:R-:W-:Y:S06]  /*16560*/  HMMA.16816.F32 R44, R12, R64, R32 ;  /* 0x000000400c2c723c */ /* 0x000fec0000001820 */
[C---:B------:R-:W-:Y:S06]  /*16570*/  HMMA.16816.F32 R32, R16.reuse, R76, R40 ;  /* 0x0000004c1020723c */ /* 0x040fec0000001828 */
[----:B------:R-:W-:Y:S01]  /*16580*/  HMMA.16816.F32 R40, R16, R78, R36 ;  /* 0x0000004e1028723c */ /* 0x000fe20000001824 */
[-C--:B--2---:R-:W-:Y:S01]  /*16590*/  FMUL.FTZ R0, R4, R3.reuse ;  /* 0x0000000304007220 */ /* 0x084fe20000410000 */
[----:B------:R-:W-:Y:S03]  /*165a0*/  LDSM.16.M88.4 R76, [R108+0x7000] ;  /* 0x007000006c4c783b */ /* 0x000fe60000000200 */
[----:B------:R2:W3:Y:S07]  /*165b0*/  MUFU.TANH R154, R0 ;  /* 0x00000000009a7308 */ /* 0x0004ee0000002400 */
[----:B-1----:R-:W-:Y:S01]  /*165c0*/  HMMA.16816.F32 R44, R8, R72, R44 ;  /* 0x00000048082c723c */ /* 0x002fe2000000182c */
[----:B--2---:R-:W-:-:S04]  /*165d0*/  FMUL.FTZ R0, R5, R3 ;  /* 0x0000000305007220 */ /* 0x004fc80000410000 */
[----:B------:R1:W-:Y:S02]  /*165e0*/  MUFU.TANH R150, R0 ;  /* 0x0000000000967308 */ /* 0x0003e40000002400 */
[----:B-1----:R-:W-:-:S06]  /*165f0*/  FMUL.FTZ R0, R6, R3 ;  /* 0x0000000306007220 */ /* 0x002fcc0000410000 */
[----:B------:R1:W2:Y:S02]  /*16600*/  MUFU.TANH R141, R0 ;  /* 0x00000000008d7308 */ /* 0x0002a40000002400 */
[-C--:B-1----:R-:W-:Y:S02]  /*16610*/  FMUL.FTZ R0, R7, R3.reuse ;  /* 0x0000000307007220 */ /* 0x082fe40000410000 */
[----:B------:R-:W-:Y:S01]  /*16620*/  HMMA.16816.F32 R4, R8, R62, R28 ;  /* 0x0000003e0804723c */ /* 0x000fe2000000181c */
[----:B------:R-:W1:Y:S03]  /*16630*/  LDSM.16.M88.4 R60, [R177+0x3800] ;  /* 0x00380000b13c783b */ /* 0x000e660000000200 */
[----:B------:R4:W2:Y:S02]  /*16640*/  MUFU.TANH R148, R0 ;  /* 0x0000000000947308 */ /* 0x0008a40000002400 */
[----:B------:R-:W-:Y:S01]  /*16650*/  HMMA.16816.F32 R28, R12, R66, R48 ;  /* 0x000000420c1c723c */ /* 0x000fe20000001830 */
[----:B------:R-:W3:Y:S04]  /*16660*/  LDSM.16.M88.4 R48, [R108+0x6000] ;  /* 0x006000006c30783b */ /* 0x000ee80000000200 */
[----:B------:R-:W2:Y:S01]  /*16670*/  LDSM.16.M88.4 R64, [R177+0x4000] ;  /* 0x00400000b140783b */ /* 0x000ea20000000200 */
[----:B----4-:R-:W-:-:S04]  /*16680*/  FMUL.FTZ R0, R52, R3 ;  /* 0x0000000334007220 */ /* 0x010fc80000410000 */
[----:B------:R4:W2:-:S14]  /*16690*/  MUFU.TANH R163, R0 ;  /* 0x0000000000a37308 */ /* 0x00089c0000002400 */
[----:B------:R-:W-:Y:S01]  /*166a0*/  HMMA.16816.F32 R28, R8, R74, R28 ;  /* 0x0000004a081c723c */ /* 0x000fe2000000181c */
[----:B------:R-:W-:Y:S01]  /*166b0*/  LDSM.16.M88.4 R72, [R176+0x7000] ;  /* 0x00700000b048783b */ /* 0x000fe20000000200 */
[----:B----4-:R-:W-:-:S04]  /*166c0*/  FMUL.FTZ R0, R53, R3 ;  /* 0x0000000335007220 */ /* 0x010fc80000410000 */
[----:B-1----:R-:W-:Y:S01]  /*166d0*/  HMMA.16816.F32 R36, R12, R60, R32 ;  /* 0x0000003c0c24723c */ /* 0x002fe20000001820 */
[----:B------:R1:W-:Y:S05]  /*166e0*/  MUFU.TANH R162, R0 ;  /* 0x0000000000a27308 */ /* 0x0003ea0000002400 */
[----:B------:R-:W-:Y:S06]  /*166f0*/  HMMA.16816.F32 R32, R24, R58, RZ ;  /* 0x0000003a1820723c */ /* 0x000fec00000018ff */
[----:B------:R-:W-:Y:S01]  /*16700*/  HMMA.16816.F32 R40, R12, R62, R40 ;  /* 0x0000003e0c28723c */ /* 0x000fe20000001828 */
[----:B------:R-:W-:Y:S01]  /*16710*/  LDSM.16.M88.4 R60, [R108+0x6800] ;  /* 0x006800006c3c783b */ /* 0x000fe20000000200 */
[----:B-1----:R-:W-:-:S04]  /*16720*/  FMUL.FTZ R0, R54, R3 ;  /* 0x0000000336007220 */ /* 0x002fc80000410000 */
[----:B------:R1:W4:-:S12]  /*16730*/  MUFU.TANH R158, R0 ;  /* 0x00000000009e7308 */ /* 0x0003180000002400 */
[----:B---3--:R-:W-:Y:S06]  /*16740*/  HMMA.16816.F32 R32, R16, R50, R32 ;  /* 0x000000321020723c */ /* 0x008fec0000001820 */
[----:B------:R-:W-:Y:S01]  /*16750*/  HMMA.16816.F32 R40, R8, R70, R40 ;  /* 0x000000460828723c */ /* 0x000fe20000001828 */
[----:B-1----:R-:W-:Y:S02]  /*16760*/  FMUL.FTZ R0, R55, R3 ;  /* 0x0000000337007220 */ /* 0x002fe40000410000 */
[----:B------:R-:W-:Y:S02]  /*16770*/  LDSM.16.M88.4 R52, [R176+0x6800] ;  /* 0x00680000b034783b */ /* 0x000fe40000000200 */
[----:B------:R1:W3:-:S13]  /*16780*/  MUFU.TANH R155, R0 ;  /* 0x00000000009b7308 */ /* 0x0002da0000002400 */
[----:B--2---:R-:W-:Y:S01]  /*16790*/  HMMA.16816.F32 R32, R12, R66, R32 ;  /* 0x000000420c20723c */ /* 0x004fe20000001820 */
[----:B-1----:R-:W-:-:S04]  /*167a0*/  FMUL.FTZ R0, R4, R3 ;  /* 0x0000000304007220 */ /* 0x002fc80000410000 */
[----:B------:R1:W2:Y:S02]  /*167b0*/  MUFU.TANH R165, R0 ;  /* 0x0000000000a57308 */ /* 0x0002a40000002400 */
[----:B-1----:R-:W-:-:S06]  /*167c0*/  FMUL.FTZ R0, R5, R3 ;  /* 0x0000000305007220 */ /* 0x002fcc0000410000 */
[----:B------:R1:W-:Y:S02]  /*167d0*/  MUFU.TANH R160, R0 ;  /* 0x0000000000a07308 */ /* 0x0003e40000002400 */
[----:B-1----:R-:W-:-:S06]  /*167e0*/  FMUL.FTZ R0, R6, R3 ;  /* 0x0000000306007220 */ /* 0x002fcc0000410000 */
[----:B------:R1:W2:Y:S02]  /*167f0*/  MUFU.TANH R152, R0 ;  /* 0x0000000000987308 */ /* 0x0002a40000002400 */
[-C--:B-1----:R-:W-:Y:S02]  /*16800*/  FMUL.FTZ R0, R7, R3.reuse ;  /* 0x0000000307007220 */ /* 0x082fe40000410000 */
[----:B------:R-:W-:Y:S01]  /*16810*/  HMMA.16816.F32 R4, R24, R56, RZ ;  /* 0x000000381804723c */ /* 0x000fe200000018ff */
[----:B------:R-:W1:Y:S03]  /*16820*/  LDSM.16.M88.4 R56, [R182+0x4000] ;  /* 0x00400000b638783b */ /* 0x000e660000000200 */
[----:B------:R4:W2:Y:S02]  /*16830*/  MUFU.TANH R157, R0 ;  /* 0x00000000009d7308 */ /* 0x0008a40000002400 */
[----:B----4-:R-:W-:-:S06]  /*16840*/  FMUL.FTZ R0, R44, R3 ;  /* 0x000000032c007220 */ /* 0x010fcc0000410000 */
[----:B------:R4:W2:-:S12]  /*16850*/  MUFU.TANH R171, R0 ;  /* 0x0000000000ab7308 */ /* 0x0008980000002400 */
[----:B------:R-:W-:Y:S01]  /*16860*/  HMMA.16816.F32 R4, R16, R48, R4 ;  /* 0x000000301004723c */ /* 0x000fe20000001804 */
[----:B----4-:R-:W-:-:S04]  /*16870*/  FMUL.FTZ R0, R45, R3 ;  /* 0x000000032d007220 */ /* 0x010fc80000410000 */
[----:B------:R4:W-:-:S15]  /*16880*/  MUFU.TANH R170, R0 ;  /* 0x0000000000aa7308 */ /* 0x0009de0000002400 */
[----:B------:R-:W-:-:S04]  /*16890*/  NOP ;  /* 0x0000000000007918 */ /* 0x000fc80000000000 */
[----:B------:R-:W-:Y:S01]  /*168a0*/  HMMA.16816.F32 R4, R12, R64, R4 ;  /* 0x000000400c04723c */ /* 0x000fe20000001804 */
[----:B------:R-:W3:Y:S01]  /*168b0*/  LDSM.16.M88.4 R64, [R177+0x4800] ;  /* 0x00480000b140783b */ /* 0x000ee20000000200 */
[----:B----4-:R-:W-:-:S04]  /*168c0*/  FMUL.FTZ R0, R46, R3 ;  /* 0x000000032e007220 */ /* 0x010fc80000410000 */
[----:B------:R4:W2:-:S15]  /*168d0*/  MUFU.TANH R166, R0 ;  /* 0x0000000000a67308 */ /* 0x00089e0000002400 */
[----:B------:R-:W-:-:S03]  /*168e0*/  NOP ;  /* 0x0000000000007918 */ /* 0x000fc60000000000 */
[----:B-1----:R-:W-:Y:S07]  /*168f0*/  HMMA.16816.F32 R48, R8, R56, R4 ;  /* 0x000000380830723c */ /* 0x002fee0000001804 */
[----:B------:R-:W-:Y:S01]  /*16900*/  SHF.R.S32.HI R4, RZ, 0x1f, R249 ;  /* 0x0000001fff047819 */ /* 0x000fe200000114f9 */
[----:B------:R-:W-:Y:S02]  /*16910*/  IMAD.SHL.U32 R5, R252, 0x2, RZ ;  /* 0x00000002fc057824 */ /* 0x000fe400078e00ff */
[----:B----4-:R-:W-:-:S02]  /*16920*/  FMUL.FTZ R0, R47, R3 ;  /* 0x000000032f007220 */ /* 0x010fc40000410000 */
[----:B------:R-:W-:Y:S01]  /*16930*/  HMMA.16816.F32 R44, R8, R68, R36 ;  /* 0x00000044082c723c */ /* 0x000fe20000001824 */
[----:B------:R-:W-:Y:S01]  /*16940*/  LOP3.LUT R7, R5, 0x6, RZ, 0xc0, !PT ;  /* 0x0000000605077812 */ /* 0x000fe200078ec0ff */
[----:B------:R1:W4:Y:S01]  /*16950*/  MUFU.TANH R164, R0 ;  /* 0x0000000000a47308 */ /* 0x0003220000002400 */
[----:B------:R-:W2:Y:S03]  /*16960*/  LDSM.16.M88.4 R68, [R176+0x7800] ;  /* 0x00780000b044783b */ /* 0x000ea60000000200 */
[----:B------:R-:W-:Y:S06]  /*16970*/  HMMA.16816.F32 R36, R24, R52, RZ ;  /* 0x000000341824723c */ /* 0x000fec00000018ff */
[----:B------:R-:W-:-:S04]  /*16980*/  FMUL.FTZ R6, R49, R3 ;  /* 0x0000000331067220 */ /* 0x000fc80000410000 */
[----:B------:R-:W-:Y:S01]  /*16990*/  MUFU.TANH R178, R6 ;  /* 0x0000000600b27308 */ /* 0x000fe20000002400 */
[----:B-1----:R-:W-:-:S07]  /*169a0*/  FMUL.FTZ R0, R28, R3 ;  /* 0x000000031c007220 */ /* 0x002fce0000410000 */
[----:B------:R1:W4:Y:S02]  /*169b0*/  MUFU.TANH R173, R0 ;  /* 0x0000000000ad7308 */ /* 0x0003240000002400 */
[----:B-1----:R-:W-:-:S06]  /*169c0*/  FMUL.FTZ R0, R29, R3 ;  /* 0x000000031d007220 */ /* 0x002fcc0000410000 */
[----:B------:R1:W-:Y:S02]  /*169d0*/  MUFU.TANH R169, R0 ;  /* 0x0000000000a97308 */ /* 0x0003e40000002400 */
[----:B-1----:R-:W-:-:S06]  /*169e0*/  FMUL.FTZ R0, R30, R3 ;  /* 0x000000031e007220 */ /* 0x002fcc0000410000 */
[----:B------:R1:W4:Y:S02]  /*169f0*/  MUFU.TANH R161, R0 ;  /* 0x0000000000a17308 */ /* 0x0003240000002400 */
[-C--:B-1----:R-:W-:Y:S02]  /*16a00*/  FMUL.FTZ R0, R31, R3.reuse ;  /* 0x000000031f007220 */ /* 0x082fe40000410000 */
[----:B------:R-:W-:Y:S04]  /*16a10*/  HMMA.16816.F32 R28, R24, R54, RZ ;  /* 0x00000036181c723c */ /* 0x000fe800000018ff */
[----:B------:R1:W4:Y:S02]  /*16a20*/  MUFU.TANH R167, R0 ;  /* 0x0000000000a77308 */ /* 0x0003240000002400 */
[----:B------:R-:W-:Y:S01]  /*16a30*/  HMMA.16816.F32 R52, R8, R58, R32 ;  /* 0x0000003a0834723c */ /* 0x000fe20000001820 */
[----:B------:R-:W4:Y:S01]  /*16a40*/  LDSM.16.M88.4 R56, [R182+0x4800] ;  /* 0x00480000b638783b */ /* 0x000f220000000200 */
[----:B-1----:R-:W-:-:S04]  /*16a50*/  FMUL.FTZ R0, R44, R3 ;  /* 0x000000032c007220 */ /* 0x002fc80000410000 */
[----:B------:R1:W4:-:S12]  /*16a60*/  MUFU.TANH R195, R0 ;  /* 0x0000000000c37308 */ /* 0x0003180000002400 */
[----:B------:R-:W-:Y:S01]  /*16a70*/  HMMA.16816.F32 R32, R16, R62, R28 ;  /* 0x0000003e1020723c */ /* 0x000fe2000000181c */
[----:B-1----:R-:W-:-:S04]  /*16a80*/  FMUL.FTZ R0, R45, R3 ;  /* 0x000000032d007220 */ /* 0x002fc80000410000 */
[----:B------:R1:W-:-:S15]  /*16a90*/  MUFU.TANH R192, R0 ;  /* 0x0000000000c07308 */ /* 0x0003de0000002400 */
[----:B------:R-:W-:-:S04]  /*16aa0*/  NOP ;  /* 0x0000000000007918 */ /* 0x000fc80000000000 */
[----:B---3--:R-:W-:Y:S01]  /*16ab0*/  HMMA.16816.F32 R32, R12, R66, R32 ;  /* 0x000000420c20723c */ /* 0x008fe20000001820 */
[----:B-1----:R-:W-:-:S04]  /*16ac0*/  FMUL.FTZ R0, R46, R3 ;  /* 0x000000032e007220 */ /* 0x002fc80000410000 */
[----:B------:R1:W3:Y:S02]  /*16ad0*/  MUFU.TANH R175, R0 ;  /* 0x0000000000af7308 */ /* 0x0002e40000002400 */
[-C--:B-1----:R-:W-:Y:S02]  /*16ae0*/  FMUL.FTZ R0, R47, R3.reuse ;  /* 0x000000032f007220 */ /* 0x082fe40000410000 */
[----:B------:R-:W-:Y:S04]  /*16af0*/  HMMA.16816.F32 R44, R16, R60, R36 ;  /* 0x0000003c102c723c */ /* 0x000fe80000001824 */
[----:B------:R1:W3:Y:S02]  /*16b00*/  MUFU.TANH R174, R0 ;  /* 0x0000000000ae7308 */ /* 0x0002e40000002400 */
[----:B------:R-:W-:Y:S01]  /*16b10*/  HMMA.16816.F32 R36, R24, R72, RZ ;  /* 0x000000481824723c */ /* 0x000fe200000018ff */
[----:B-1----:R-:W-:-:S05]  /*16b20*/  FMUL.FTZ R0, R40, R3 ;  /* 0x0000000328007220 */ /* 0x002fca0000410000 */
[----:B------:R1:W3:-:S12]  /*16b30*/  MUFU.TANH R194, R0 ;  /* 0x0000000000c27308 */ /* 0x0002d80000002400 */
[----:B------:R-:W-:Y:S01]  /*16b40*/  HMMA.16816.F32 R28, R12, R64, R44 ;  /* 0x000000400c1c723c */ /* 0x000fe2000000182c */
[----:B------:R-:W3:Y:S04]  /*16b50*/  LDSM.16.M88.4 R44, [R177+0x5000] ;  /* 0x00500000b12c783b */ /* 0x000ee80000000200 */
[----:B------:R-:W-:Y:S01]  /*16b60*/  LDSM.16.M88.4 R64, [R176+0x8000] ;  /* 0x00800000b040783b */ /* 0x000fe20000000200 */
[----:B------:R-:W-:Y:S06]  /*16b70*/  HMMA.16816.F32 R60, R16, R76, R36 ;  /* 0x0000004c103c723c */ /* 0x000fec0000001824 */
[----:B--2---:R-:W-:Y:S01]  /*16b80*/  HMMA.16816.F32 R36, R24, R68, RZ ;  /* 0x000000441824723c */ /* 0x004fe200000018ff */
[----:B-1----:R-:W-:-:S04]  /*16b90*/  FMUL.FTZ R0, R41, R3 ;  /* 0x0000000329007220 */ /* 0x002fc80000410000 */
[----:B------:R1:W-:Y:S02]  /*16ba0*/  MUFU.TANH R193, R0 ;  /* 0x0000000000c17308 */ /* 0x0003e40000002400 */
[----:B-1----:R-:W-:-:S06]  /*16bb0*/  FMUL.FTZ R0, R42, R3 ;  /* 0x000000032a007220 */ /* 0x002fcc0000410000 */
[----:B------:R1:W2:Y:S02]  /*16bc0*/  MUFU.TANH R172, R0 ;  /* 0x0000000000ac7308 */ /* 0x0002a40000002400 */
[----:B-1----:R-:W-:Y:S01]  /*16bd0*/  LEA.HI R0, R4, R249, RZ, 0x2 ;  /* 0x000000f904007211 */ /* 0x002fe200078f10ff */
[-C--:B------:R-:W-:Y:S02]  /*16be0*/  FMUL.FTZ R4, R43, R3.reuse ;  /* 0x000000032b047220 */ /* 0x080fe40000410000 */
[----:B----4-:R-:W-:Y:S01]  /*16bf0*/  HMMA.16816.F32 R40, R8, R56, R28 ;  /* 0x000000380828723c */ /* 0x010fe2000000181c */
[----:B------:R-:W-:Y:S02]  /*16c00*/  SHF.R.S32.HI R0, RZ, 0x2, R0 ;  /* 0x00000002ff007819 */ /* 0x000fe40000011400 */
[----:B------:R1:W4:Y:S03]  /*16c10*/  MUFU.TANH R188, R4 ;  /* 0x0000000400bc7308 */ /* 0x0003260000002400 */
[----:B------:R-:W-:Y:S01]  /*16c20*/  IMAD R0, R250, 0x10, R0 ;  /* 0x00000010fa007824 */ /* 0x000fe200078e0200 */
[----:B------:R-:W-:Y:S01]  /*16c30*/  HMMA.16816.F32 R28, R24, R74, RZ ;  /* 0x0000004a181c723c */ /* 0x000fe200000018ff */
[----:B------:R-:W2:Y:S03]  /*16c40*/  LDSM.16.M88.4 R72, [R108+0x7800] ;  /* 0x007800006c48783b */ /* 0x000ea60000000200 */
[----:B------:R-:W-:Y:S01]  /*16c50*/  IADD3 R0, R0, 0x1, R222 ;  /* 0x0000000100007810 */ /* 0x000fe20007ffe0de */
[----:B-1----:R-:W-:-:S04]  /*16c60*/  FMUL.FTZ R4, R48, R3 ;  /* 0x0000000330047220 */ /* 0x002fc80000410000 */
[----:B------:R1:W4:Y:S02]  /*16c70*/  MUFU.TANH R179, R4 ;  /* 0x0000000400b37308 */ /* 0x0003240000002400 */
[----:B-1----:R-:W-:Y:S02]  /*16c80*/  IADD3 R4, R211, R0, -R90 ;  /* 0x00000000d3047210 */ /* 0x002fe40007ffe85a */
[----:B------:R-:W-:Y:S01]  /*16c90*/  LOP3.LUT R0, R20, R21, RZ, 0xfc, !PT ;  /* 0x0000001514007212 */ /* 0x000fe200078efcff */
[----:B------:R-:W-:Y:S02]  /*16ca0*/  FMUL.FTZ R21, R50, R3 ;  /* 0x0000000332157220 */ /* 0x000fe40000410000 */
[----:B------:R-:W-:Y:S02]  /*16cb0*/  IMAD.IADD R5, R89, 0x1, R4 ;  /* 0x0000000159057824 */ /* 0x000fe400078e0204 */
[----:B------:R-:W-:Y:S01]  /*16cc0*/  IMAD.IADD R4, R88, 0x1, R7 ;  /* 0x0000000158047824 */ /* 0x000fe200078e0207 */
[----:B------:R-:W1:Y:S02]  /*16cd0*/  MUFU.TANH R159, R21 ;  /* 0x00000015009f7308 */ /* 0x000e640000002400 */
[C---:B------:R-:W-:Y:S01]  /*16ce0*/  VIMNMX R7, R5.reuse, R211, PT ;  /* 0x000000d305077248 */ /* 0x040fe20003fe0100 */
[C---:B------:R-:W-:Y:S01]  /*16cf0*/  VIADD R20, R4.reuse, 0x1 ;  /* 0x0000000104147836 */ /* 0x040fe20000000000 */
[----:B------:R-:W-:Y:S01]  /*16d00*/  VIADDMNMX R5, R5, 0x8, R211, PT ;  /* 0x0000000805057846 */ /* 0x000fe200038001d3 */
[----:B------:R-:W-:-:S03]  /*16d10*/  VIADD R6, R4, 0x8 ;  /* 0x0000000804067836 */ /* 0x000fc60000000000 */
[C---:B------:R-:W-:Y:S02]  /*16d20*/  ISETP.GE.AND P6, PT, R20.reuse, R7, PT ;  /* 0x000000071400720c */ /* 0x040fe40003fc6270 */
[----:B------:R-:W-:Y:S01]  /*16d30*/  ISETP.GE.AND P0, PT, R20, R5, PT ;  /* 0x000000051400720c */ /* 0x000fe20003f06270 */
[----:B------:R-:W-:Y:S01]  /*16d40*/  FMUL.FTZ R20, R51, R3 ;  /* 0x0000000333147220 */ /* 0x000fe20000410000 */
[C---:B------:R-:W-:Y:S01]  /*16d50*/  ISETP.GE.AND P1, PT, R6.reuse, R7, PT ;  /* 0x000000070600720c */ /* 0x040fe20003f26270 */
[----:B------:R-:W-:Y:S01]  /*16d60*/  HMMA.16816.F32 R48, R8, R58, R32 ;  /* 0x0000003a0830723c */ /* 0x000fe20000001820 */
[-C--:B------:R-:W-:Y:S01]  /*16d70*/  ISETP.GE.AND P5, PT, R6, R5.reuse, PT ;  /* 0x000000050600720c */ /* 0x080fe20003fa6270 */
[----:B------:R4:W1:Y:S01]  /*16d80*/  MUFU.TANH R156, R20 ;  /* 0x00000014009c7308 */ /* 0x0008620000002400 */
[C---:B------:R-:W-:Y:S01]  /*16d90*/  VIADD R6, R4.reuse, 0x9 ;  /* 0x0000000904067836 */ /* 0x040fe20000000000 */
[----:B------:R-:W-:Y:S02]  /*16da0*/  ISETP.GE.AND P2, PT, R4, R5, PT ;  /* 0x000000050400720c */ /* 0x000fe40003f46270 */
[----:B------:R-:W-:Y:S01]  /*16db0*/  HMMA.16816.F32 R32, R16, R78, R28 ;  /* 0x0000004e1020723c */ /* 0x000fe2000000181c */
[----:B------:R-:W-:Y:S01]  /*16dc0*/  FSEL R104, R104, -INF , !P6 ;  /* 0xff80000068687808 */ /* 0x000fe20007000000 */
[----:B------:R-:W1:Y:S01]  /*16dd0*/  LDSM.16.M88.4 R76, [R108+0x8000] ;  /* 0x008000006c4c783b */ /* 0x000e620000000200 */
[----:B------:R-:W-:-:S02]  /*16de0*/  ISETP.GE.AND P3, PT, R6, R7, PT ;  /* 0x000000070600720c */ /* 0x000fc40003f66270 */
[----:B------:R-:W-:Y:S01]  /*16df0*/  ISETP.GE.AND P4, PT, R6, R5, PT ;  /* 0x000000050600720c */ /* 0x000fe20003f86270 */
[----:B---3--:R-:W-:Y:S01]  /*16e00*/  HMMA.16816.F32 R28, R12, R44, R60 ;  /* 0x0000002c0c1c723c */ /* 0x008fe2000000183c */
[----:B------:R-:W-:Y:S01]  /*16e10*/  VIADD R6, R4, 0x10 ;  /* 0x0000001004067836 */ /* 0x000fe20000000000 */
[----:B------:R-:W-:Y:S02]  /*16e20*/  FSEL R101, R101, -INF , !P2 ;  /* 0xff80000065657808 */ /* 0x000fe40005000000 */
[----:B------:R-:W-:Y:S02]  /*16e30*/  FSEL R100, R100, -INF , !P0 ;  /* 0xff80000064647808 */ /* 0x000fe40004000000 */
[----:B------:R-:W-:Y:S01]  /*16e40*/  ISETP.GE.AND P2, PT, R6, R7, PT ;  /* 0x000000070600720c */ /* 0x000fe20003f46270 */
[----:B----4-:R-:W-:Y:S01]  /*16e50*/  FMUL.FTZ R20, R52, R3 ;  /* 0x0000000334147220 */ /* 0x010fe20000410000 */
[----:B------:R-:W-:Y:S01]  /*16e60*/  ISETP.GE.AND P6, PT, R6, R5, PT ;  /* 0x000000050600720c */ /* 0x000fe20003fc6270 */
[----:B------:R-:W-:Y:S01]  /*16e70*/  VIADD R6, R4, 0x11 ;  /* 0x0000001104067836 */ /* 0x000fe20000000000 */
[----:B------:R-:W-:Y:S01]  /*16e80*/  FSEL R112, R112, -INF , !P1 ;  /* 0xff80000070707808 */ /* 0x000fe20004800000 */
[----:B------:R3:W4:Y:S01]  /*16e90*/  MUFU.TANH R149, R20 ;  /* 0x0000001400957308 */ /* 0x0007220000002400 */
[----:B------:R-:W-:Y:S01]  /*16ea0*/  FSEL R103, R103, -INF , !P5 ;  /* 0xff80000067677808 */ /* 0x000fe20006800000 */
[----:B--2---:R-:W-:Y:S01]  /*16eb0*/  HMMA.16816.F32 R56, R16, R72, R36 ;  /* 0x000000481038723c */ /* 0x004fe20000001824 */
[----:B------:R-:W-:-:S02]  /*16ec0*/  ISETP.GE.AND P0, PT, R6, R7, PT ;  /* 0x000000070600720c */ /* 0x000fc40003f06270 */
[----:B------:R-:W-:Y:S01]  /*16ed0*/  ISETP.GE.AND P1, PT, R6, R5, PT ;  /* 0x000000050600720c */ /* 0x000fe20003f26270 */
[----:B------:R-:W-:Y:S01]  /*16ee0*/  VIADD R6, R4, 0x18 ;  /* 0x0000001804067836 */ /* 0x000fe20000000000 */
[----:B------:R-:W-:Y:S01]  /*16ef0*/  FSEL R111, R111, -INF , !P3 ;  /* 0xff8000006f6f7808 */ /* 0x000fe20005800000 */
[----:B------:R-:W-:Y:S01]  /*16f00*/  HMMA.16816.F32 R32, R12, R46, R32 ;  /* 0x0000002e0c20723c */ /* 0x000fe20000001820 */
[----:B------:R-:W-:Y:S01]  /*16f10*/  LDSM.16.M88.4 R44, [R177+0x5800] ;  /* 0x00580000b12c783b */ /* 0x000fe20000000200 */
[----:B------:R-:W-:Y:S02]  /*16f20*/  FSEL R102, R102, -INF , !P4 ;  /* 0xff80000066667808 */ /* 0x000fe40006000000 */
[C---:B------:R-:W-:Y:S02]  /*16f30*/  ISETP.GE.AND P5, PT, R6.reuse, R7, PT ;  /* 0x000000070600720c */ /* 0x040fe40003fa6270 */
[----:B------:R-:W-:Y:S01]  /*16f40*/  ISETP.GE.AND P3, PT, R6, R5, PT ;  /* 0x000000050600720c */ /* 0x000fe20003f66270 */
[----:B------:R-:W-:Y:S01]  /*16f50*/  VIADD R6, R4, 0x19 ;  /* 0x0000001904067836 */ /* 0x000fe20000000000 */
[----:B------:R-:W-:Y:S01]  /*16f60*/  FSEL R115, R115, -INF , !P2 ;  /* 0xff80000073737808 */ /* 0x000fe20005000000 */
[----:B---3--:R-:W-:Y:S01]  /*16f70*/  FMUL.FTZ R20, R53, R3 ;  /* 0x0000000335147220 */ /* 0x008fe20000410000 */
[----:B------:R-:W-:Y:S01]  /*16f80*/  FSEL R109, R109, -INF , !P6 ;  /* 0xff8000006d6d7808 */ /* 0x000fe20007000000 */
[----:B------:R-:W-:Y:S01]  /*16f90*/  HMMA.16816.F32 R36, R24, R64, RZ ;  /* 0x000000401824723c */ /* 0x000fe200000018ff */
[C---:B------:R-:W-:Y:S01]  /*16fa0*/  ISETP.GE.AND P4, PT, R6.reuse, R7, PT ;  /* 0x000000070600720c */ /* 0x040fe20003f86270 */
[----:B------:R2:W-:Y:S01]  /*16fb0*/  MUFU.TANH R146, R20 ;  /* 0x0000001400927308 */ /* 0x0005e20000002400 */
        /* <DEDUP_REMOVED lines=9> */
[----:B------:R-:W-:Y:S01]  /*17050*/  ISETP.GE.AND P1, PT, R6, R7, PT ;  /* 0x000000070600720c */ /* 0x000fe20003f26270 */
[----:B--2---:R-:W-:Y:S01]  /*17060*/  FMUL.FTZ R20, R54, R3 ;  /* 0x0000000336147220 */ /* 0x004fe20000410000 */
[----:B------:R-:W-:Y:S01]  /*17070*/  ISETP.GE.AND P5, PT, R6, R5, PT ;  /* 0x000000050600720c */ /* 0x000fe20003fa6270 */
[----:B------:R-:W-:Y:S01]  /*17080*/  VIADD R6, R4, 0x28 ;  /* 0x0000002804067836 */ /* 0x000fe20000000000 */
[----:B------:R-:W-:Y:S01]  /*17090*/  FSEL R119, R119, -INF , !P4 ;  /* 0xff80000077777808 */ /* 0x000fe20006000000 */
[----:B------:R2:W3:Y:S01]  /*170a0*/  MUFU.TANH R136, R20 ;  /* 0x0000001400887308 */ /* 0x0004e20000002400 */
[----:B------:R-:W-:Y:S01]  /*170b0*/  FSEL R114, R114, -INF , !P2 ;  /* 0xff80000072727808 */ /* 0x000fe20005000000 */
[----:B-1----:R-:W-:Y:S01]  /*170c0*/  HMMA.16816.F32 R60, R16, R76, R36 ;  /* 0x0000004c103c723c */ /* 0x002fe20000001824 */
[----:B------:R-:W-:-:S02]  /*170d0*/  ISETP.GE.AND P3, PT, R6, R7, PT ;  /* 0x000000070600720c */ /* 0x000fc40003f66270 */
[----:B------:R-:W-:Y:S01]  /*170e0*/  ISETP.GE.AND P4, PT, R6, R5, PT ;  /* 0x000000050600720c */ /* 0x000fe20003f86270 */
[----:B------:R-:W-:Y:S01]  /*170f0*/  VIADD R6, R4, 0x29 ;  /* 0x0000002904067836 */ /* 0x000fe20000000000 */
[----:B------:R-:W-:Y:S02]  /*17100*/  FSEL R129, R129, -INF , !P6 ;  /* 0xff80000081817808 */ /* 0x000fe40007000000 */
[----:B------:R-:W-:Y:S02]  /*17110*/  FSEL R124, R124, -INF , !P0 ;  /* 0xff8000007c7c7808 */ /* 0x000fe40004000000 */
[C---:B------:R-:W-:Y:S02]  /*17120*/  ISETP.GE.AND P2, PT, R6.reuse, R7, PT ;  /* 0x000000070600720c */ /* 0x040fe40003f46270 */
[----:B------:R-:W-:Y:S01]  /*17130*/  ISETP.GE.AND P6, PT, R6, R5, PT ;  /* 0x000000050600720c */ /* 0x000fe20003fc6270 */
[----:B------:R-:W-:Y:S01]  /*17140*/  VIADD R6, R4, 0x30 ;  /* 0x0000003004067836 */ /* 0x000fe20000000000 */
[----:B------:R-:W-:Y:S01]  /*17150*/  FSEL R128, R128, -INF , !P1 ;  /* 0xff80000080807808 */ /* 0x000fe20004800000 */
[----:B--2---:R-:W-:Y:S01]  /*17160*/  FMUL.FTZ R20, R55, R3 ;  /* 0x0000000337147220 */ /* 0x004fe20000410000 */
[----:B------:R-:W-:Y:S01]  /*17170*/  FSEL R123, R123, -INF , !P5 ;  /* 0xff8000007b7b7808 */ /* 0x000fe20006800000 */
[----:B------:R-:W1:Y:S01]  /*17180*/  LDSM.16.M88.4 R52, [R182+0x5000] ;  /* 0x00500000b634783b */ /* 0x000e620000000200 */
[C---:B------:R-:W-:Y:S01]  /*17190*/  ISETP.GE.AND P0, PT, R6.reuse, R7, PT ;  /* 0x000000070600720c */ /* 0x040fe20003f06270 */
[----:B------:R2:W3:Y:S01]  /*171a0*/  MUFU.TANH R139, R20 ;  /* 0x00000014008b7308 */ /* 0x0004e20000002400 */
        /* <DEDUP_REMOVED lines=15> */
[----:B------:R-:W-:-:S02]  /*172a0*/  FSEL R138, R138, -INF , !P1 ;  /* 0xff8000008a8a7808 */ /* 0x000fc40004800000 */
[C---:B------:R-:W-:Y:S02]  /*172b0*/  ISETP.GE.AND P6, PT, R6.reuse, R7, PT ;  /* 0x000000070600720c */ /* 0x040fe40003fc6270 */
        /* <DEDUP_REMOVED lines=9> */
[----:B------:R-:W-:-:S02]  /*17350*/  FSEL R130, R130, -INF , !P2 ;  /* 0xff80000082827808 */ /* 0x000fc40005000000 */
[C---:B------:R-:W-:Y:S01]  /*17360*/  ISETP.GE.AND P3, PT, R6.reuse, R7, PT ;  /* 0x000000070600720c */ /* 0x040fe20003f66270 */
[----:B------:R2:W-:Y:S01]  /*17370*/  MUFU.TANH R125, R20 ;  /* 0x00000014007d7308 */ /* 0x0005e20000002400 */
        /* <DEDUP_REMOVED lines=9> */
[----:B------:R-:W-:Y:S01]  /*17410*/  ISETP.GE.AND P0, PT, R6, R7, PT ;  /* 0x000000070600720c */ /* 0x000fe20003f06270 */
[----:B--2---:R-:W-:Y:S01]  /*17420*/  FMUL.FTZ R20, R42, R3 ;  /* 0x000000032a147220 */ /* 0x004fe20000410000 */
[----:B------:R-:W-:Y:S01]  /*17430*/  ISETP.GE.AND P1, PT, R6, R5, PT ;  /* 0x000000050600720c */ /* 0x000fe20003f26270 */
[----:B------:R-:W-:Y:S01]  /*17440*/  VIADD R6, R4, 0x50 ;  /* 0x0000005004067836 */ /* 0x000fe20000000000 */
[----:B------:R-:W-:Y:S01]  /*17450*/  FSEL R151, R151, -INF , !P3 ;  /* 0xff80000097977808 */ /* 0x000fe20005800000 */
[----:B------:R2:W3:Y:S01]  /*17460*/  MUFU.TANH R120, R20 ;  /* 0x0000001400787308 */ /* 0x0004e20000002400 */
[----:B------:R-:W-:Y:S02]  /*17470*/  FSEL R145, R145, -INF , !P4 ;  /* 0xff80000091917808 */ /* 0x000fe40006000000 */
        /* <DEDUP_REMOVED lines=11> */
[----:B-1----:R-:W-:Y:S01]  /*17530*/  HMMA.16816.F32 R40, R8, R52, R28 ;  /* 0x000000340828723c */ /* 0x002fe2000000181c */
[C---:B------:R-:W-:Y:S01]  /*17540*/  ISETP.GE.AND P6, PT, R6.reuse, R7, PT ;  /* 0x000000070600720c */ /* 0x040fe20003fc6270 */
[----:B------:R1:W2:Y:S01]  /*17550*/  MUFU.TANH R121, R20 ;  /* 0x0000001400797308 */ /* 0x0002a20000002400 */
[----:B------:R-:W-:Y:S01]  /*17560*/  ISETP.GE.AND P0, PT, R6, R5, PT ;  /* 0x000000050600720c */ /* 0x000fe20003f06270 */
[----:B------:R-:W-:Y:S01]  /*17570*/  VIADD R6, R4, 0x59 ;  /* 0x0000005904067836 */ /* 0x000fe20000000000 */
[----:B------:R-:W-:Y:S01]  /*17580*/  FSEL R163, R163, -INF , !P5 ;  /* 0xff800000a3a37808 */ /* 0x000fe20006800000 */
[----:B------:R-:W-:Y:S01]  /*17590*/  HMMA.16816.F32 R28, R24, R70, RZ ;  /* 0x00000046181c723c */ /* 0x000fe200000018ff */
[----:B------:R-:W-:Y:S01]  /*175a0*/  LDSM.16.M88.4 R68, [R176+0x8800] ;  /* 0x00880000b044783b */ /* 0x000fe20000000200 */
[----:B------:R-:W-:-:S02]  /*175b0*/  FSEL R158, R158, -INF , !P3 ;  /* 0xff8000009e9e7808 */ /* 0x000fc40005800000 */
[C---:B------:R-:W-:Y:S02]  /*175c0*/  ISETP.GE.AND P1, PT, R6.reuse, R7, PT ;  /* 0x000000070600720c */ /* 0x040fe40003f26270 */
[----:B------:R-:W-:Y:S01]  /*175d0*/  ISETP.GE.AND P5, PT, R6, R5, PT ;  /* 0x000000050600720c */ /* 0x000fe20003fa6270 */
[----:B------:R-:W-:Y:S01]  /*175e0*/  VIADD R6, R4, 0x60 ;  /* 0x0000006004067836 */ /* 0x000fe20000000000 */
[----:B------:R-:W-:Y:S02]  /*175f0*/  FSEL R162, R162, -INF , !P4 ;  /* 0xff800000a2a27808 */ /* 0x000fe40006000000 */
[----:B------:R-:W-:Y:S02]  /*17600*/  FSEL R155, R155, -INF , !P2 ;  /* 0xff8000009b9b7808 */ /* 0x000fe40005000000 */
[----:B------:R-:W-:Y:S01]  /*17610*/  ISETP.GE.AND P3, PT, R6, R7, PT ;  /* 0x000000070600720c */ /* 0x000fe20003f66270 */
[----:B-1----:R-:W-:Y:S01]  /*17620*/  FMUL.FTZ R20, R48, R3 ;  /* 0x0000000330147220 */ /* 0x002fe20000410000 */
[----:B------:R-:W-:Y:S01]  /*17630*/  ISETP.GE.AND P4, PT, R6, R5, PT ;  /* 0x000000050600720c */ /* 0x000fe20003f86270 */
[----:B------:R-:W-:Y:S01]  /*17640*/  VIADD R6, R4, 0x61 ;  /* 0x0000006104067836 */ /* 0x000fe20000000000 */
[----:B------:R-:W-:Y:S01]  /*17650*/  FSEL R165, R165, -INF , !P6 ;  /* 0xff800000a5a57808 */ /* 0x000fe20007000000 */
[----:B------:R1:W2:Y:S01]  /*17660*/  MUFU.TANH R110, R20 ;  /* 0x00000014006e7308 */ /* 0x0002a20000002400 */
        /* <DEDUP_REMOVED lines=10> */
[----:B-1----:R-:W-:Y:S01]  /*17710*/  FMUL.FTZ R20, R49, R3 ;  /* 0x0000000331147220 */ /* 0x002fe20000410000 */
        /* <DEDUP_REMOVED lines=13> */
[----:B-1----:R-:W-:Y:S01]  /*177f0*/  FMUL.FTZ R20, R50, R3 ;  /* 0x0000000332147220 */ /* 0x002fe20000410000 */
[----:B------:R-:W-:Y:S01]  /*17800*/  ISETP.GE.AND P0, PT, R6, R5, PT ;  /* 0x000000050600720c */ /* 0x000fe20003f06270 */
[----:B------:R-:W-:Y:S01]  /*17810*/  VIADD R6, R4, 0x78 ;  /* 0x0000007804067836 */ /* 0x000fe20000000000 */
[----:B------:R-:W-:Y:S01]  /*17820*/  FSEL R169, R169, -INF , !P5 ;  /* 0xff800000a9a97808 */ /* 0x000fe20006800000 */
[----:B------:R1:W2:Y:S01]  /*17830*/  MUFU.TANH R99, R20 ;  /* 0x0000001400637308 */ /* 0x0002a20000002400 */
        /* <DEDUP_REMOVED lines=11> */
[----:B------:R-:W-:Y:S01]  /*178f0*/  FSEL R174, R174, -INF , !P0 ;  /* 0xff800000aeae7808 */ /* 0x000fe20004000000 */
[----:B------:R-:W-:Y:S01]  /*17900*/  HMMA.16816.F32 R48, R8, R54, R32 ;  /* 0x000000360830723c */ /* 0x000fe20000001820 */
[----:B------:R-:W1:Y:S01]  /*17910*/  LDSM.16.M88.4 R52, [R182+0x5800] ;  /* 0x00580000b634783b */ /* 0x000e620000000200 */
[----:B------:R4:W2:Y:S01]  /*17920*/  MUFU.TANH R98, R20 ;  /* 0x0000001400627308 */ /* 0x0008a20000002400 */
[----:B------:R-:W-:-:S02]  /*17930*/  ISETP.GE.AND P2, PT, R6, R7, PT ;  /* 0x000000070600720c */ /* 0x000fc40003f46270 */
[----:B------:R-:W-:Y:S01]  /*17940*/  ISETP.GE.AND P6, PT, R6, R5, PT ;  /* 0x000000050600720c */ /* 0x000fe20003fc6270 */
[----:B------:R-:W-:Y:S01]  /*17950*/  HMMA.16816.F32 R32, R16, R74, R28 ;  /* 0x0000004a1020723c */ /* 0x000fe2000000181c */
[----:B------:R-:W-:Y:S01]  /*17960*/  VIADD R6, R4, 0x81 ;  /* 0x0000008104067836 */ /* 0x000fe20000000000 */
[----:B------:R-:W-:Y:S02]  /*17970*/  FSEL R194, R194, -INF , !P1 ;  /* 0xff800000c2c27808 */ /* 0x000fe40004800000 */
[----:B------:R-:W-:Y:S02]  /*17980*/  FSEL R172, R172, -INF , !P5 ;  /* 0xff800000acac7808 */ /* 0x000fe40006800000 */
[----:B------:R-:W-:Y:S01]  /*17990*/  HMMA.16816.F32 R28, R12, R44, R56 ;  /* 0x0000002c0c1c723c */ /* 0x000fe20000001838 */
[----:B------:R-:W-:Y:S01]  /*179a0*/  LDSM.16.M88.4 R56, [R182+0x6000] ;  /* 0x00600000b638783b */ /* 0x000fe20000000200 */
[C---:B------:R-:W-:Y:S02]  /*179b0*/  ISETP.GE.AND P0, PT, R6.reuse, R7, PT ;  /* 0x000000070600720c */ /* 0x040fe40003f06270 */
[----:B------:R-:W-:Y:S01]  /*179c0*/  ISETP.GE.AND P1, PT, R6, R5, PT ;  /* 0x000000050600720c */ /* 0x000fe20003f26270 */
[----:B------:R-:W-:Y:S01]  /*179d0*/  VIADD R6, R4, 0x88 ;  /* 0x0000008804067836 */ /* 0x000fe20000000000 */
[----:B------:R-:W-:Y:S01]  /*179e0*/  FSEL R193, R193, -INF , !P3 ;  /* 0xff800000c1c17808 */ /* 0x000fe20005800000 */
[----:B----4-:R-:W-:Y:S01]  /*179f0*/  FMUL.FTZ R20, R40, R3 ;  /* 0x0000000328147220 */ /* 0x010fe20000410000 */
[----:B------:R-:W-:-:S02]  /*17a00*/  FSEL R188, R188, -INF , !P4 ;  /* 0xff800000bcbc7808 */ /* 0x000fc40006000000 */
[C---:B------:R-:W-:Y:S01]  /*17a10*/  ISETP.GE.AND P5, PT, R6.reuse, R7, PT ;  /* 0x000000070600720c */ /* 0x040fe20003fa6270 */
[----:B------:R4:W2:Y:S01]  /*17a20*/  MUFU.TANH R96, R20 ;  /* 0x0000001400607308 */ /* 0x0008a20000002400 */
[----:B------:R-:W-:Y:S01]  /*17a30*/  FMUL.FTZ R21, R51, R3 ;  /* 0x0000000333157220 */ /* 0x000fe20000410000 */
[----:B------:R-:W-:Y:S01]  /*17a40*/  ISETP.GE.AND P3, PT, R6, R5, PT ;  /* 0x000000050600720c */ /* 0x000fe20003f66270 */
[----:B------:R-:W-:Y:S01]  /*17a50*/  VIADD R6, R4, 0x89 ;  /* 0x0000008904067836 */ /* 0x000fe20000000000 */
[----:B------:R-:W-:Y:S02]  /*17a60*/  FSEL R197, R179, -INF , !P2 ;  /* 0xff800000b3c57808 */ /* 0x000fe40005000000 */
[----:B------:R-:W-:Y:S01]  /*17a70*/  FSEL R159, R159, -INF , !P6 ;  /* 0xff8000009f9f7808 */ /* 0x000fe20007000000 */
[----:B------:R-:W-:Y:S01]  /*17a80*/  HMMA.16816.F32 R32, R12, R46, R32 ;  /* 0x0000002e0c20723c */ /* 0x000fe20000001820 */
[----:B------:R-:W2:Y:S01]  /*17a90*/  LDSM.16.M88.4 R44, [R177+0x6000] ;  /* 0x00600000b12c783b */ /* 0x000ea20000000200 */
[----:B------:R-:W-:Y:S01]  /*17aa0*/  MUFU.TANH R89, R21 ;  /* 0x0000001500597308 */ /* 0x000fe20000002400 */
[----:B------:R-:W-:-:S02]  /*17ab0*/  ISETP.GE.AND P4, PT, R6, R7, PT ;  /* 0x000000070600720c */ /* 0x000fc40003f86270 */
[----:B------:R-:W-:Y:S01]  /*17ac0*/  ISETP.GE.AND P2, PT, R6, R5, PT ;  /* 0x000000050600720c */ /* 0x000fe20003f46270 */
[----:B------:R-:W-:Y:S01]  /*17ad0*/  VIADD R6, R4, 0x90 ;  /* 0x0000009004067836 */ /* 0x000fe20000000000 */
[----:B------:R-:W-:Y:S02]  /*17ae0*/  FSEL R196, R178, -INF , !P0 ;  /* 0xff800000b2c47808 */ /* 0x000fe40004000000 */
[----:B------:R-:W-:Y:S01]  /*17af0*/  FSEL R156, R156, -INF , !P1 ;  /* 0xff8000009c9c7808 */ /* 0x000fe20004800000 */
[----:B----4-:R-:W-:Y:S01]  /*17b00*/  FMUL.FTZ R20, R41, R3 ;  /* 0x0000000329147220 */ /* 0x010fe20000410000 */
[----:B-1----:R-:W-:Y:S01]  /*17b10*/  HMMA.16816.F32 R36, R8, R52, R28 ;  /* 0x000000340824723c */ /* 0x002fe2000000181c */
[C---:B------:R-:W-:Y:S02]  /*17b20*/  ISETP.GE.AND P6, PT, R6.reuse, R7, PT ;  /* 0x000000070600720c */ /* 0x040fe40003fc6270 */
[----:B------:R1:W-:Y:S01]  /*17b30*/  MUFU.TANH R97, R20 ;  /* 0x0000001400617308 */ /* 0x0003e20000002400 */
[----:B------:R-:W-:Y:S01]  /*17b40*/  ISETP.GE.AND P0, PT, R6, R5, PT ;  /* 0x000000050600720c */ /* 0x000fe20003f06270 */
[----:B------:R-:W-:Y:S01]  /*17b50*/  VIADD R6, R4, 0x91 ;  /* 0x0000009104067836 */ /* 0x000fe20000000000 */
[----:B------:R-:W-:Y:S01]  /*17b60*/  HMMA.16816.F32 R28, R24, R66, RZ ;  /* 0x00000042181c723c */ /* 0x000fe200000018ff */
[----:B------:R-:W4:Y:S01]  /*17b70*/  LDSM.16.M88.4 R64, [R108+0x8800] ;  /* 0x008800006c40783b */ /* 0x000f220000000200 */
[----:B------:R-:W-:-:S02]  /*17b80*/  FSEL R149, R149, -INF , !P5 ;  /* 0xff80000095957808 */ /* 0x000fc40006800000 */
[C---:B------:R-:W-:Y:S02]  /*17b90*/  ISETP.GE.AND P1, PT, R6.reuse, R7, PT ;  /* 0x000000070600720c */ /* 0x040fe40003f26270 */
[----:B------:R-:W-:Y:S01]  /*17ba0*/  ISETP.GE.AND P5, PT, R6, R5, PT ;  /* 0x000000050600720c */ /* 0x000fe20003fa6270 */
[----:B------:R-:W-:Y:S01]  /*17bb0*/  VIADD R6, R4, 0x98 ;  /* 0x0000009804067836 */ /* 0x000fe20000000000 */
[----:B---3--:R-:W-:Y:S02]  /*17bc0*/  FSEL R136, R136, -INF , !P3 ;  /* 0xff80000088887808 */ /* 0x008fe40005800000 */
[----:B------:R-:W-:Y:S02]  /*17bd0*/  FSEL R146, R146, -INF , !P4 ;  /* 0xff80000092927808 */ /* 0x000fe40006000000 */
[----:B------:R-:W-:Y:S01]  /*17be0*/  ISETP.GE.AND P3, PT, R6, R7, PT ;  /* 0x000000070600720c */ /* 0x000fe20003f66270 */
[----:B-1----:R-:W-:Y:S01]  /*17bf0*/  FMUL.FTZ R20, R42, R3 ;  /* 0x000000032a147220 */ /* 0x002fe20000410000 */
[----:B------:R-:W-:Y:S01]  /*17c00*/  ISETP.GE.AND P4, PT, R6, R5, PT ;  /* 0x000000050600720c */ /* 0x000fe20003f86270 */
[----:B------:R-:W-:Y:S01]  /*17c10*/  VIADD R6, R4, 0x99 ;  /* 0x0000009904067836 */ /* 0x000fe20000000000 */
[----:B------:R-:W-:Y:S01]  /*17c20*/  FSEL R139, R139, -INF , !P2 ;  /* 0xff8000008b8b7808 */ /* 0x000fe20005000000 */
[----:B------:R1:W3:Y:S01]  /*17c30*/  MUFU.TANH R95, R20 ;  /* 0x00000014005f7308 */ /* 0x0002e20000002400 */
[----:B------:R-:W-:Y:S01]  /*17c40*/  FMUL.FTZ R21, R39, R3 ;  /* 0x0000000327157220 */ /* 0x000fe20000410000 */
[----:B------:R-:W-:-:S02]  /*17c50*/  FSEL R134, R134, -INF , !P6 ;  /* 0xff80000086867808 */ /* 0x000fc40007000000 */
[C---:B------:R-:W-:Y:S02]  /*17c60*/  ISETP.GE.AND P2, PT, R6.reuse, R7, PT ;  /* 0x000000070600720c */ /* 0x040fe40003f46270 */
[----:B------:R-:W-:Y:S01]  /*17c70*/  ISETP.GE.AND P6, PT, R6, R5, PT ;  /* 0x000000050600720c */ /* 0x000fe20003fc6270 */
[----:B------:R-:W-:Y:S01]  /*17c80*/  VIADD R6, R4, 0xa0 ;  /* 0x000000a004067836 */ /* 0x000fe20000000000 */
[----:B------:R-:W-:Y:S01]  /*17c90*/  MUFU.TANH R84, R21 ;  /* 0x0000001500547308 */ /* 0x000fe20000002400 */
[----:B------:R-:W-:Y:S02]  /*17ca0*/  FSEL R120, R120, -INF , !P0 ;  /* 0xff80000078787808 */ /* 0x000fe40004000000 */
[----:B------:R-:W-:Y:S02]  /*17cb0*/  FSEL R125, R125, -INF , !P1 ;  /* 0xff8000007d7d7808 */ /* 0x000fe40004800000 */
[C---:B------:R-:W-:Y:S02]  /*17cc0*/  ISETP.GE.AND P0, PT, R6.reuse, R7, PT ;  /* 0x000000070600720c */ /* 0x040fe40003f06270 */
[----:B------:R-:W-:Y:S01]  /*17cd0*/  ISETP.GE.AND P1, PT, R6, R5, PT ;  /* 0x000000050600720c */ /* 0x000fe20003f26270 */
[----:B------:R-:W-:-:S02]  /*17ce0*/  VIADD R6, R4, 0xa1 ;  /* 0x000000a104067836 */ /* 0x000fc40000000000 */
[----:B-1----:R-:W-:Y:S01]  /*17cf0*/  FMUL.FTZ R20, R43, R3 ;  /* 0x000000032b147220 */ /* 0x002fe20000410000 */
[----:B--2---:R-:W-:Y:S01]  /*17d00*/  FSEL R121, R121, -INF , !P5 ;  /* 0xff80000079797808 */ /* 0x004fe20006800000 */
[----:B------:R-:W-:Y:S01]  /*17d10*/  HMMA.16816.F32 R40, R24, R68, RZ ;  /* 0x000000441828723c */ /* 0x000fe200000018ff */
[----:B------:R-:W-:Y:S01]  /*17d20*/  FSEL R110, R110, -INF , !P3 ;  /* 0xff8000006e6e7808 */ /* 0x000fe20005800000 */
[----:B------:R1:W2:Y:S01]  /*17d30*/  MUFU.TANH R94, R20 ;  /* 0x00000014005e7308 */ /* 0x0002a20000002400 */
[C---:B------:R-:W-:Y:S02]  /*17d40*/  ISETP.GE.AND P5, PT, R6.reuse, R7, PT ;  /* 0x000000070600720c */ /* 0x040fe40003fa6270 */
[----:B------:R-:W-:Y:S01]  /*17d50*/  ISETP.GE.AND P3, PT, R6, R5, PT ;  /* 0x000000050600720c */ /* 0x000fe20003f66270 */
[----:B------:R-:W-:Y:S01]  /*17d60*/  VIADD R6, R4, 0xa8 ;  /* 0x000000a804067836 */ /* 0x000fe20000000000 */
[----:B------:R-:W-:Y:S02]  /*17d70*/  FSEL R99, R99, -INF , !P4 ;  /* 0xff80000063637808 */ /* 0x000fe40006000000 */
[----:B------:R-:W-:-:S02]  /*17d80*/  FSEL R107, R107, -INF , !P2 ;  /* 0xff8000006b6b7808 */ /* 0x000fc40005000000 */
[C---:B------:R-:W-:Y:S02]  /*17d90*/  ISETP.GE.AND P4, PT, R6.reuse, R7, PT ;  /* 0x000000070600720c */ /* 0x040fe40003f86270 */
[----:B------:R-:W-:Y:S01]  /*17da0*/  ISETP.GE.AND P2, PT, R6, R5, PT ;  /* 0x000000050600720c */ /* 0x000fe20003f46270 */
[----:B------:R-:W-:Y:S01]  /*17db0*/  VIADD R6, R4, 0xa9 ;  /* 0x000000a904067836 */ /* 0x000fe20000000000 */
[----:B------:R-:W-:Y:S02]  /*17dc0*/  FSEL R98, R98, -INF , !P6 ;  /* 0xff80000062627808 */ /* 0x000fe40007000000 */
[----:B------:R-:W-:Y:S01]  /*17dd0*/  FSEL R96, R96, -INF , !P0 ;  /* 0xff80000060607808 */ /* 0x000fe20004000000 */
[----:B-1----:R-:W-:Y:S01]  /*17de0*/  FMUL.FTZ R20, R48, R3 ;  /* 0x0000000330147220 */ /* 0x002fe20000410000 */
[C---:B------:R-:W-:Y:S02]  /*17df0*/  ISETP.GE.AND P6, PT, R6.reuse, R7, PT ;  /* 0x000000070600720c */ /* 0x040fe40003fc6270 */
[----:B------:R-:W-:Y:S01]  /*17e00*/  ISETP.GE.AND P0, PT, R6, R5, PT ;  /* 0x000000050600720c */ /* 0x000fe20003f06270 */
[----:B------:R1:W4:Y:S01]  /*17e10*/  MUFU.TANH R93, R20 ;  /* 0x00000014005d7308 */ /* 0x0003220000002400 */
[----:B------:R-:W-:Y:S01]  /*17e20*/  VIADD R6, R4, 0xb0 ;  /* 0x000000b004067836 */ /* 0x000fe20000000000 */
[----:B---3--:R-:W-:-:S02]  /*17e30*/  FSEL R95, R95, -INF , !P1 ;  /* 0xff8000005f5f7808 */ /* 0x008fc40004800000 */
[----:B------:R-:W-:Y:S02]  /*17e40*/  FSEL R97, R97, -INF , !P5 ;  /* 0xff80000061617808 */ /* 0x000fe40006800000 */
[C---:B------:R-:W-:Y:S02]  /*17e50*/  ISETP.GE.AND P1, PT, R6.reuse, R7, PT ;  /* 0x000000070600720c */ /* 0x040fe40003f26270 */
[----:B------:R-:W-:Y:S01]  /*17e60*/  ISETP.GE.AND P5, PT, R6, R5, PT ;  /* 0x000000050600720c */ /* 0x000fe20003fa6270 */
[----:B------:R-:W-:Y:S01]  /*17e70*/  VIADD R6, R4, 0xb1 ;  /* 0x000000b104067836 */ /* 0x000fe20000000000 */
[----:B--2---:R-:W-:Y:S02]  /*17e80*/  FSEL R94, R94, -INF , !P3 ;  /* 0xff8000005e5e7808 */ /* 0x004fe40005800000 */
[----:B------:R-:W-:Y:S02]  /*17e90*/  FSEL R89, R89, -INF , !P0 ;  /* 0xff80000059597808 */ /* 0x000fe40004000000 */
[----:B------:R-:W-:Y:S01]  /*17ea0*/  ISETP.GE.AND P3, PT, R6, R7, PT ;  /* 0x000000070600720c */ /* 0x000fe20003f66270 */
[----:B-1----:R-:W-:Y:S01]  /*17eb0*/  FMUL.FTZ R20, R49, R3 ;  /* 0x0000000331147220 */ /* 0x002fe20000410000 */
[----:B----4-:R-:W-:-:S02]  /*17ec0*/  FSEL R93, R93, -INF , !P4 ;  /* 0xff8000005d5d7808 */ /* 0x010fc40006000000 */
[----:B------:R-:W-:Y:S01]  /*17ed0*/  ISETP.GE.AND P4, PT, R6, R5, PT ;  /* 0x000000050600720c */ /* 0x000fe20003f86270 */
[----:B------:R1:W2:Y:S01]  /*17ee0*/  MUFU.TANH R91, R20 ;  /* 0x00000014005b7308 */ /* 0x0002a20000002400 */
[----:B------:R-:W-:Y:S02]  /*17ef0*/  VIADD R6, R4, 0xb8 ;  /* 0x000000b804067836 */ /* 0x000fe40000000000 */
[----:B-1----:R-:W-:Y:S01]  /*17f00*/  FMUL.FTZ R20, R50, R3 ;  /* 0x0000000332147220 */ /* 0x002fe20000410000 */
[----:B--2---:R-:W-:Y:S01]  /*17f10*/  FSEL R91, R91, -INF , !P6 ;  /* 0xff8000005b5b7808 */ /* 0x004fe20007000000 */
[----:B------:R-:W-:Y:S01]  /*17f20*/  HMMA.16816.F32 R48, R8, R54, R32 ;  /* 0x000000360830723c */ /* 0x000fe20000001820 */
[----:B------:R-:W-:Y:S02]  /*17f30*/  LDSM.16.M88.4 R52, [R176+0x9000] ;  /* 0x00900000b034783b */ /* 0x000fe40000000200 */
[----:B------:R1:W2:Y:S01]  /*17f40*/  MUFU.TANH R90, R20 ;  /* 0x00000014005a7308 */ /* 0x0002a20000002400 */
[----:B------:R-:W-:-:S02]  /*17f50*/  ISETP.GE.AND P6, PT, R6, R5, PT ;  /* 0x000000050600720c */ /* 0x000fc40003fc6270 */
[----:B------:R-:W-:Y:S06]  /*17f60*/  HMMA.16816.F32 R32, R16, R78, R28 ;  /* 0x0000004e1020723c */ /* 0x000fec000000181c */
[----:B------:R-:W-:Y:S01]  /*17f70*/  HMMA.16816.F32 R28, R12, R44, R60 ;  /* 0x0000002c0c1c723c */ /* 0x000fe2000000183c */
[----:B------:R-:W3:Y:S01]  /*17f80*/  LDSM.16.M88.4 R60, [R177+0x6800] ;  /* 0x00680000b13c783b */ /* 0x000ee20000000200 */
[----:B-1----:R-:W-:Y:S01]  /*17f90*/  FMUL.FTZ R20, R36, R3 ;  /* 0x0000000324147220 */ /* 0x002fe20000410000 */
[----:B--2---:R-:W-:Y:S02]  /*17fa0*/  FSEL R90, R90, -INF , !P2 ;  /* 0xff8000005a5a7808 */ /* 0x004fe40005000000 */
[----:B------:R-:W-:Y:S01]  /*17fb0*/  ISETP.GE.AND P2, PT, R6, R7, PT ;  /* 0x000000070600720c */ /* 0x000fe20003f46270 */
[----:B------:R1:W2:Y:S01]  /*17fc0*/  MUFU.TANH R87, R20 ;  /* 0x0000001400577308 */ /* 0x0002a20000002400 */
[----:B------:R-:W-:-:S05]  /*17fd0*/  VIADD R6, R4, 0xb9 ;  /* 0x000000b904067836 */ /* 0x000fca0000000000 */
[C---:B------:R-:W-:Y:S01]  /*17fe0*/  ISETP.GE.AND P0, PT, R6.reuse, R7, PT ;  /* 0x000000070600720c */ /* 0x040fe20003f06270 */
[----:B-1----:R-:W-:Y:S01]  /*17ff0*/  FMUL.FTZ R20, R37, R3 ;  /* 0x0000000325147220 */ /* 0x002fe20000410000 */
[----:B--2---:R-:W-:Y:S02]  /*18000*/  FSEL R206, R87, -INF , !P1 ;  /* 0xff80000057ce7808 */ /* 0x004fe40004800000 */
[----:B------:R-:W-:Y:S01]  /*18010*/  ISETP.GE.AND P1, PT, R6, R5, PT ;  /* 0x000000050600720c */ /* 0x000fe20003f26270 */
[----:B------:R1:W2:Y:S01]  /*18020*/  MUFU.TANH R86, R20 ;  /* 0x0000001400567308 */ /* 0x0002a20000002400 */
[----:B------:R-:W-:Y:S02]  /*18030*/  VIADD R6, R4, 0xc0 ;  /* 0x000000c004067836 */ /* 0x000fe40000000000 */
[----:B-1----:R-:W-:Y:S01]  /*18040*/  FMUL.FTZ R20, R38, R3 ;  /* 0x0000000326147220 */ /* 0x002fe20000410000 */
[----:B--2---:R-:W-:Y:S01]  /*18050*/  FSEL R204, R86, -INF , !P3 ;  /* 0xff80000056cc7808 */ /* 0x004fe20005800000 */
[----:B------:R-:W-:Y:S01]  /*18060*/  HMMA.16816.F32 R36, R16, R64, R40 ;  /* 0x000000401024723c */ /* 0x000fe20000001828 */
[----:B------:R-:W-:-:S02]  /*18070*/  ISETP.GE.AND P3, PT, R6, R5, PT ;  /* 0x000000050600720c */ /* 0x000fc40003f66270 */
[----:B------:R1:W2:Y:S01]  /*18080*/  MUFU.TANH R85, R20 ;  /* 0x0000001400557308 */ /* 0x0002a20000002400 */
[----:B------:R-:W-:Y:S02]  /*18090*/  FSEL R86, R84, -INF , !P4 ;  /* 0xff80000054567808 */ /* 0x000fe40006000000 */
[----:B------:R-:W-:Y:S06]  /*180a0*/  HMMA.16816.F32 R40, R12, R46, R32 ;  /* 0x0000002e0c28723c */ /* 0x000fec0000001820 */
[----:B------:R-:W-:Y:S06]  /*180b0*/  HMMA.16816.F32 R32, R8, R56, R28 ;  /* 0x000000380820723c */ /* 0x000fec000000181c */
[----:B------:R-:W-:Y:S01]  /*180c0*/  HMMA.16816.F32 R28, R24, R70, RZ ;  /* 0x00000046181c723c */ /* 0x000fe200000018ff */
[----:B-1----:R-:W-:Y:S01]  /*180d0*/  FMUL.FTZ R20, R48, R3 ;  /* 0x0000000330147220 */ /* 0x002fe20000410000 */
[----:B------:R-:W1:Y:S01]  /*180e0*/  LDSM.16.M88.4 R68, [R182+0x6800] ;  /* 0x00680000b644783b */ /* 0x000e620000000200 */
[----:B--2---:R-:W-:-:S02]  /*180f0*/  FSEL R87, R85, -INF , !P5 ;  /* 0xff80000055577808 */ /* 0x004fc40006800000 */
[----:B------:R2:W4:Y:S01]  /*18100*/  MUFU.TANH R83, R20 ;  /* 0x0000001400537308 */ /* 0x0005220000002400 */
[----:B---3--:R-:W-:Y:S01]  /*18110*/  HMMA.16816.F32 R36, R12, R60, R36 ;  /* 0x0000003c0c24723c */ /* 0x008fe20000001824 */
[----:B------:R-:W-:Y:S01]  /*18120*/  ISETP.GE.AND P5, PT, R6, R7, PT ;  /* 0x000000070600720c */ /* 0x000fe20003fa6270 */
[----:B------:R-:W-:-:S04]  /*18130*/  VIADD R6, R4, 0xc1 ;  /* 0x000000c104067836 */ /* 0x000fc80000000000 */
[----:B------:R-:W-:Y:S01]  /*18140*/  HMMA.16816.F32 R44, R8, R58, R40 ;  /* 0x0000003a082c723c */ /* 0x000fe20000001828 */
[----:B------:R-:W-:Y:S01]  /*18150*/  ISETP.GE.AND P4, PT, R6, R7, PT ;  /* 0x000000070600720c */ /* 0x000fe20003f86270 */
[----:B--2---:R-:W-:Y:S01]  /*18160*/  FMUL.FTZ R20, R49, R3 ;  /* 0x0000000331147220 */ /* 0x004fe20000410000 */
[----:B----4-:R-:W-:-:S09]  /*18170*/  FSEL R203, R83, -INF , !P2 ;  /* 0xff80000053cb7808 */ /* 0x010fd20005000000 */
[----:B------:R-:W-:Y:S01]  /*18180*/  HMMA.16816.F32 R40, R16, R66, R28 ;  /* 0x000000421028723c */ /* 0x000fe2000000181c */
[----:B------:R-:W-:Y:S01]  /*18190*/  LDSM.16.M88.4 R64, [R177+0x7000] ;  /* 0x00700000b140783b */ /* 0x000fe20000000200 */
[----:B------:R2:W3:Y:S01]  /*181a0*/  MUFU.TANH R82, R20 ;  /* 0x0000001400527308 */ /* 0x0004e20000002400 */
[----:B------:R-:W-:Y:S01]  /*181b0*/  ISETP.GE.AND P2, PT, R6, R5, PT ;  /* 0x000000050600720c */ /* 0x000fe20003f46270 */
[----:B------:R-:W-:Y:S02]  /*181c0*/  VIADD R6, R4, 0xc9 ;  /* 0x000000c904067836 */ /* 0x000fe40000000000 */
[----:B------:R-:W-:Y:S06]  /*181d0*/  HMMA.16816.F32 R28, R24, R52, RZ ;  /* 0x00000034181c723c */ /* 0x000fec00000018ff */
[----:B-1----:R-:W-:Y:S01]  /*181e0*/  HMMA.16816.F32 R56, R8, R68, R36 ;  /* 0x000000440838723c */ /* 0x002fe20000001824 */
[----:B--2---:R-:W-:Y:S01]  /*181f0*/  FMUL.FTZ R20, R50, R3 ;  /* 0x0000000332147220 */ /* 0x004fe20000410000 */
[----:B---3--:R-:W-:-:S03]  /*18200*/  FSEL R205, R82, -INF , !P0 ;  /* 0xff80000052cd7808 */ /* 0x008fc60004000000 */
[----:B------:R1:W2:Y:S01]  /*18210*/  MUFU.TANH R81, R20 ;  /* 0x0000001400517308 */ /* 0x0002a20000002400 */
[----:B------:R-:W-:Y:S01]  /*18220*/  HMMA.16816.F32 R36, R24, R54, RZ ;  /* 0x000000361824723c */ /* 0x000fe200000018ff */
[----:B------:R-:W-:Y:S01]  /*18230*/  LDSM.16.M88.4 R52, [R176+0x9800] ;  /* 0x00980000b034783b */ /* 0x000fe20000000200 */
[----:B-1----:R-:W-:Y:S01]  /*18240*/  FMUL.FTZ R20, R51, R3 ;  /* 0x0000000333147220 */ /* 0x002fe20000410000 */
[----:B--2---:R-:W-:Y:S02]  /*18250*/  FSEL R85, R81, -INF , !P6 ;  /* 0xff80000051557808 */ /* 0x004fe40007000000 */
[----:B------:R-:W1:-:S13]  /*18260*/  LDSM.16.M88.4 R48, [R108+0x9000] ;  /* 0x009000006c30783b */ /* 0x000e5a0000000200 */
[-C--:B------:R-:W-:Y:S01]  /*18270*/  FMUL.FTZ R21, R59, R3.reuse ;  /* 0x000000033b157220 */ /* 0x080fe20000410000 */
[----:B------:R2:W3:Y:S02]  /*18280*/  MUFU.TANH R80, R20 ;  /* 0x0000001400507308 */ /* 0x0004e40000002400 */
[----:B--2---:R-:W-:Y:S01]  /*18290*/  FMUL.FTZ R20, R32, R3 ;  /* 0x0000000320147220 */ /* 0x004fe20000410000 */
[----:B---3--:R-:W-:Y:S02]  /*182a0*/  FSEL R84, R80, -INF , !P1 ;  /* 0xff80000050547808 */ /* 0x008fe40004800000 */
[----:B------:R-:W-:-:S03]  /*182b0*/  ISETP.GE.AND P1, PT, R6, R7, PT ;  /* 0x000000070600720c */ /* 0x000fc60003f26270 */
[----:B------:R2:W3:Y:S02]  /*182c0*/  MUFU.TANH R79, R20 ;  /* 0x00000014004f7308 */ /* 0x0004e40000002400 */
[----:B--2---:R-:W-:Y:S01]  /*182d0*/  FMUL.FTZ R20, R33, R3 ;  /* 0x0000000321147220 */ /* 0x004fe20000410000 */
[----:B-1----:R-:W-:Y:S01]  /*182e0*/  HMMA.16816.F32 R28, R16, R48, R28 ;  /* 0x00000030101c723c */ /* 0x002fe2000000181c */
[----:B---3--:R-:W-:-:S04]  /*182f0*/  FSEL R212, R79, -INF , !P5 ;  /* 0xff8000004fd47808 */ /* 0x008fc80006800000 */
[----:B------:R1:W2:Y:S01]  /*18300*/  MUFU.TANH R78, R20 ;  /* 0x00000014004e7308 */ /* 0x0002a20000002400 */
[----:B------:R-:W-:Y:S01]  /*18310*/  ISETP.GE.AND P5, PT, R6, R5, PT ;  /* 0x000000050600720c */ /* 0x000fe20003fa6270 */
[----:B------:R-:W-:Y:S01]  /*18320*/  VIADD R6, R4, 0xd0 ;  /* 0x000000d004067836 */ /* 0x000fe20000000000 */
[----:B------:R-:W-:Y:S06]  /*18330*/  HMMA.16816.F32 R48, R16, R50, R36 ;  /* 0x000000321030723c */ /* 0x000fec0000001824 */
[----:B------:R-:W-:Y:S01]  /*18340*/  HMMA.16816.F32 R36, R24, R52, RZ ;  /* 0x000000341824723c */ /* 0x000fe200000018ff */
[----:B-1----:R-:W-:Y:S01]  /*18350*/  FMUL.FTZ R20, R34, R3 ;  /* 0x0000000322147220 */ /* 0x002fe20000410000 */
[----:B--2---:R-:W-:-:S02]  /*18360*/  FSEL R211, R78, -INF , !P4 ;  /* 0xff8000004ed37808 */ /* 0x004fc40006000000 */
[C---:B------:R-:W-:Y:S01]  /*18370*/  ISETP.GE.AND P4, PT, R6.reuse, R5, PT ;  /* 0x000000050600720c */ /* 0x040fe20003f86270 */
[----:B------:R1:W2:Y:S05]  /*18380*/  MUFU.TANH R77, R20 ;  /* 0x00000014004d7308 */ /* 0x0002aa0000002400 */
[C---:B------:R-:W-:Y:S03]  /*18390*/  HMMA.16816.F32 R28, R12.reuse, R64, R28 ;  /* 0x000000400c1c723c */ /* 0x040fe6000000181c */
[----:B------:R-:W-:Y:S01]  /*183a0*/  MUFU.TANH R64, R21 ;  /* 0x0000001500407308 */ /* 0x000fe20000002400 */
[----:B-1----:R-:W-:Y:S01]  /*183b0*/  FMUL.FTZ R20, R35, R3 ;  /* 0x0000000323147220 */ /* 0x002fe20000410000 */
[----:B--2---:R-:W-:Y:S01]  /*183c0*/  FSEL R199, R77, -INF , !P3 ;  /* 0xff8000004dc77808 */ /* 0x004fe20005800000 */
[----:B------:R-:W-:Y:S01]  /*183d0*/  HMMA.16816.F32 R32, R12, R62, R40 ;  /* 0x0000003e0c20723c */ /* 0x000fe20000001828 */
[----:B------:R-:W1:Y:S04]  /*183e0*/  LDSM.16.M88.4 R60, [R182+0x7000] ;  /* 0x00700000b63c783b */ /* 0x000e680000000200 */
[----:B------:R2:W3:Y:S01]  /*183f0*/  MUFU.TANH R76, R20 ;  /* 0x00000014004c7308 */ /* 0x0004e20000002400 */
[----:B------:R-:W-:Y:S01]  /*18400*/  ISETP.GE.AND P3, PT, R6, R7, PT ;  /* 0x000000070600720c */ /* 0x000fe20003f66270 */
[----:B------:R-:W-:Y:S01]  /*18410*/  VIADD R6, R4, 0xd8 ;  /* 0x000000d804067836 */ /* 0x000fe20000000000 */
[----:B------:R-:W-:Y:S06]  /*18420*/  HMMA.16816.F32 R40, R24, R54, RZ ;  /* 0x000000361828723c */ /* 0x000fec00000018ff */
[----:B------:R-:W-:Y:S01]  /*18430*/  HMMA.16816.F32 R24, R12, R66, R48 ;  /* 0x000000420c18723c */ /* 0x000fe20000001830 */
[----:B--2---:R-:W-:Y:S01]  /*18440*/  FMUL.FTZ R20, R44, R3 ;  /* 0x000000032c147220 */ /* 0x004fe20000410000 */
[----:B---3--:R-:W-:-:S03]  /*18450*/  FSEL R198, R76, -INF , !P2 ;  /* 0xff8000004cc67808 */ /* 0x008fc60005000000 */
[----:B------:R2:W-:Y:S05]  /*18460*/  MUFU.TANH R75, R20 ;  /* 0x00000014004b7308 */ /* 0x0005ea0000002400 */
[----:B------:R-:W-:Y:S01]  /*18470*/  HMMA.16816.F32 R32, R8, R70, R32 ;  /* 0x000000460820723c */ /* 0x000fe20000001820 */
[----:B--2---:R-:W-:-:S05]  /*18480*/  FMUL.FTZ R20, R45, R3 ;  /* 0x000000032d147220 */ /* 0x004fca0000410000 */
[----:B-1----:R-:W-:Y:S01]  /*18490*/  HMMA.16816.F32 R52, R8, R60, R28 ;  /* 0x0000003c0834723c */ /* 0x002fe2000000181c */
[----:B------:R1:W2:Y:S02]  /*184a0*/  MUFU.TANH R74, R20 ;  /* 0x00000014004a7308 */ /* 0x0002a40000002400 */
[----:B-1----:R-:W-:Y:S01]  /*184b0*/  FMUL.FTZ R20, R46, R3 ;  /* 0x000000032e147220 */ /* 0x002fe20000410000 */
[----:B--2---:R-:W-:Y:S02]  /*184c0*/  FSEL R209, R74, -INF , !P1 ;  /* 0xff8000004ad17808 */ /* 0x004fe40004800000 */
[----:B------:R-:W-:-:S03]  /*184d0*/  ISETP.GE.AND P1, PT, R6, R5, PT ;  /* 0x000000050600720c */ /* 0x000fc60003f26270 */
[----:B------:R1:W-:Y:S02]  /*184e0*/  MUFU.TANH R73, R20 ;  /* 0x0000001400497308 */ /* 0x0003e40000002400 */
[-C--:B-1----:R-:W-:Y:S02]  /*184f0*/  FMUL.FTZ R20, R47, R3.reuse ;  /* 0x000000032f147220 */ /* 0x082fe40000410000 */
[----:B------:R-:W1:Y:S04]  /*18500*/  LDSM.16.M88.4 R44, [R108+0x9800] ;  /* 0x009800006c2c783b */ /* 0x000e680000000200 */
[----:B------:R2:W3:Y:S02]  /*18510*/  MUFU.TANH R72, R20 ;  /* 0x0000001400487308 */ /* 0x0004e40000002400 */
[----:B--2---:R-:W-:Y:S01]  /*18520*/  FMUL.FTZ R20, R56, R3 ;  /* 0x0000000338147220 */ /* 0x004fe20000410000 */
[----:B---3--:R-:W-:-:S05]  /*18530*/  FSEL R201, R72, -INF , !P5 ;  /* 0xff80000048c97808 */ /* 0x008fca0006800000 */
[----:B------:R2:W3:Y:S02]  /*18540*/  MUFU.TANH R69, R20 ;  /* 0x0000001400457308 */ /* 0x0004e40000002400 */
[----:B--2---:R-:W-:Y:S01]  /*18550*/  FMUL.FTZ R20, R57, R3 ;  /* 0x0000000339147220 */ /* 0x004fe20000410000 */
[----:B-1----:R-:W-:Y:S01]  /*18560*/  HMMA.16816.F32 R28, R16, R44, R36 ;  /* 0x0000002c101c723c */ /* 0x002fe20000001824 */
[----:B---3--:R-:W-:-:S04]  /*18570*/  FSEL R214, R69, -INF , !P3 ;  /* 0xff80000045d67808 */ /* 0x008fc80005800000 */
[----:B------:R1:W-:Y:S01]  /*18580*/  MUFU.TANH R68, R20 ;  /* 0x0000001400447308 */ /* 0x0003e20000002400 */
[----:B------:R-:W-:Y:S01]  /*18590*/  HMMA.16816.F32 R36, R8, R62, R24 ;  /* 0x0000003e0824723c */ /* 0x000fe20000001818 */
[-C--:B-1----:R-:W-:Y:S02]  /*185a0*/  FMUL.FTZ R20, R58, R3.reuse ;  /* 0x000000033a147220 */ /* 0x082fe40000410000 */
[----:B------:R-:W1:Y:S04]  /*185b0*/  LDSM.16.M88.4 R56, [R177+0x7800] ;  /* 0x00780000b138783b */ /* 0x000e680000000200 */
[----:B------:R2:W3:Y:S02]  /*185c0*/  MUFU.TANH R65, R20 ;  /* 0x0000001400417308 */ /* 0x0004e40000002400 */
[----:B--2---:R-:W-:Y:S01]  /*185d0*/  FMUL.FTZ R20, R32, R3 ;  /* 0x0000000320147220 */ /* 0x004fe20000410000 */
[----:B---3--:R-:W-:-:S05]  /*185e0*/  FSEL R202, R65, -INF , !P4 ;  /* 0xff80000041ca7808 */ /* 0x008fca0006000000 */
[----:B------:R2:W-:Y:S02]  /*185f0*/  MUFU.TANH R60, R20 ;  /* 0x00000014003c7308 */ /* 0x0005e40000002400 */
[-C--:B--2---:R-:W-:Y:S01]  /*18600*/  FMUL.FTZ R20, R33, R3.reuse ;  /* 0x0000000321147220 */ /* 0x084fe20000410000 */
[----:B-1----:R-:W-:Y:S05]  /*18610*/  HMMA.16816.F32 R24, R12, R56, R28 ;  /* 0x000000380c18723c */ /* 0x002fea000000181c */
[----:B------:R1:W-:Y:S02]  /*18620*/  MUFU.TANH R49, R20 ;  /* 0x0000001400317308 */ /* 0x0003e40000002400 */
[----:B-1----:R-:W-:-:S06]  /*18630*/  FMUL.FTZ R20, R34, R3 ;  /* 0x0000000322147220 */ /* 0x002fcc0000410000 */
[----:B------:R1:W2:Y:S02]  /*18640*/  MUFU.TANH R48, R20 ;  /* 0x0000001400307308 */ /* 0x0002a40000002400 */
[----:B-1----:R-:W-:Y:S01]  /*18650*/  FMUL.FTZ R20, R35, R3 ;  /* 0x0000000323147220 */ /* 0x002fe20000410000 */
[----:B--2---:R-:W-:Y:S01]  /*18660*/  FSEL R208, R48, -INF , !P1 ;  /* 0xff80000030d07808 */ /* 0x004fe20004800000 */
[----:B------:R-:W-:Y:S01]  /*18670*/  HMMA.16816.F32 R32, R16, R46, R40 ;  /* 0x0000002e1020723c */ /* 0x000fe20000001828 */
[----:B------:R-:W1:Y:S03]  /*18680*/  LDSM.16.M88.4 R40, [R182+0x7800] ;  /* 0x00780000b628783b */ /* 0x000e660000000200 */
[----:B------:R-:W-:Y:S01]  /*18690*/  MUFU.TANH R45, R20 ;  /* 0x00000014002d7308 */ /* 0x000fe20000002400 */
[----:B------:R-:W-:-:S04]  /*186a0*/  DEPBAR.LE SB0, 0x0 ;  /* 0x000080000000791a */ /* 0x000fc80000000000 */
[-C--:B------:R-:W-:Y:S01]  /*186b0*/  FMUL.FTZ R16, R52, R3.reuse ;  /* 0x0000000334107220 */ /* 0x080fe20000410000 */
[-C--:B------:R-:W-:Y:S01]  /*186c0*/  FMUL.FTZ R17, R55, R3.reuse ;  /* 0x0000000337117220 */ /* 0x080fe20000410000 */
[-C--:B------:R-:W-:Y:S02]  /*186d0*/  FMUL.FTZ R18, R54, R3.reuse ;  /* 0x0000000336127220 */ /* 0x080fe40000410000 */
[----:B------:R2:W-:Y:S08]  /*186e0*/  MUFU.TANH R44, R16 ;  /* 0x00000010002c7308 */ /* 0x0005f00000002400 */
[----:B------:R3:W4:Y:S03]  /*186f0*/  MUFU.TANH R29, R17 ;  /* 0x00000011001d7308 */ /* 0x0007260000002400 */
[----:B------:R-:W-:Y:S05]  /*18700*/  HMMA.16816.F32 R12, R12, R58, R32 ;  /* 0x0000003a0c0c723c */ /* 0x000fea0000001820 */
[----:B------:R-:W-:Y:S01]  /*18710*/  MUFU.TANH R28, R18 ;  /* 0x00000012001c7308 */ /* 0x000fe20000002400 */
[----:B--2---:R-:W-:-:S07]  /*18720*/  FMUL.FTZ R16, R53, R3 ;  /* 0x0000000335107220 */ /* 0x004fce0000410000 */
[----:B------:R2:W4:Y:S01]  /*18730*/  MUFU.TANH R30, R16 ;  /* 0x00000010001e7308 */ /* 0x0005220000002400 */
[----:B---3--:R-:W-:Y:S01]  /*18740*/  FMUL.FTZ R17, R37, R3 ;  /* 0x0000000325117220 */ /* 0x008fe20000410000 */
[C---:B-1----:R-:W-:Y:S06]  /*18750*/  HMMA.16816.F32 R24, R8.reuse, R40, R24 ;  /* 0x000000280818723c */ /* 0x042fec0000001818 */
[----:B------:R1:W-:Y:S03]  /*18760*/  MUFU.TANH R20, R17 ;  /* 0x0000001100147308 */ /* 0x0003e60000002400 */
[----:B------:R-:W-:Y:S01]  /*18770*/  HMMA.16816.F32 R12, R8, R42, R12 ;  /* 0x0000002a080c723c */ /* 0x000fe2000000180c */
[----:B--2---:R-:W-:-:S06]  /*18780*/  VIADD R16, R4, 0xc8 ;  /* 0x000000c804107836 */ /* 0x004fcc0000000000 */
[----:B------:R-:W-:Y:S01]  /*18790*/  VIADD R8, R4, 0xe1 ;  /* 0x000000e104087836 */ /* 0x000fe20000000000 */
[----:B------:R-:W-:Y:S01]  /*187a0*/  BAR.SYNC.DEFER_BLOCKING 0x0 ;  /* 0x0000000000007b1d */ /* 0x000fe20000010000 */
[C---:B------:R-:W-:Y:S02]  /*187b0*/  ISETP.GE.AND P6, PT, R16.reuse, R7, PT ;  /* 0x000000071000720c */ /* 0x040fe40003fc6270 */
[----:B------:R-:W-:Y:S01]  /*187c0*/  ISETP.GE.AND P0, PT, R16, R5, PT ;  /* 0x000000051000720c */ /* 0x000fe20003f06270 */
[-C--:B------:R-:W-:Y:S01]  /*187d0*/  FMUL.FTZ R16, R36, R3.reuse ;  /* 0x0000000324107220 */ /* 0x080fe20000410000 */
[----:B------:R-:W-:Y:S01]  /*187e0*/  FSEL R210, R75, -INF , !P6 ;  /* 0xff8000004bd27808 */ /* 0x000fe20007000000 */
[----:B-1----:R-:W-:Y:S01]  /*187f0*/  FMUL.FTZ R17, R39, R3 ;  /* 0x0000000327117220 */ /* 0x002fe20000410000 */
[----:B------:R-:W-:Y:S01]  /*18800*/  FSEL R200, R73, -INF , !P0 ;  /* 0xff80000049c87808 */ /* 0x000fe20004000000 */
[----:B------:R1:W2:Y:S01]  /*18810*/  MUFU.TANH R21, R16 ;  /* 0x0000001000157308 */ /* 0x0002a20000002400 */
[----:B------:R-:W-:Y:S01]  /*18820*/  ISETP.GE.AND P0, PT, R6, R7, PT ;  /* 0x000000070600720c */ /* 0x000fe20003f06270 */
[----:B------:R-:W-:-:S02]  /*18830*/  VIADD R6, R4, 0xe0 ;  /* 0x000000e004067836 */ /* 0x000fc40000000000 */
[----:B------:R-:W-:Y:S01]  /*18840*/  FMUL.FTZ R9, R25, R3 ;  /* 0x0000000319097220 */ /* 0x000fe20000410000 */
[----:B------:R-:W-:Y:S02]  /*18850*/  FSEL R213, R60, -INF , !P0 ;  /* 0xff8000003cd57808 */ /* 0x000fe40004000000 */
[----:B------:R-:W-:Y:S01]  /*18860*/  ISETP.GE.AND P0, PT, R8, R5, PT ;  /* 0x000000050800720c */ /* 0x000fe20003f06270 */
[----:B------:R-:W3:Y:S01]  /*18870*/  MUFU.TANH R18, R17 ;  /* 0x0000001100127308 */ /* 0x000ee20000002400 */
[----:B------:R-:W-:Y:S02]  /*18880*/  ISETP.GE.AND P4, PT, R6, R7, PT ;  /* 0x000000070600720c */ /* 0x000fe40003f86270 */
[----:B----4-:R-:W-:Y:S02]  /*18890*/  FSEL R220, R29, -INF , !P0 ;  /* 0xff8000001ddc7808 */ /* 0x010fe40004000000 */
[----:B------:R-:W-:Y:S01]  /*188a0*/  FSEL R222, R44, -INF , !P4 ;  /* 0xff8000002cde7808 */ /* 0x000fe20006000000 */
[----:B-1----:R-:W-:-:S05]  /*188b0*/  VIADD R16, R4, 0xd1 ;  /* 0x000000d104107836 */ /* 0x002fca0000000000 */
[C---:B------:R-:W-:Y:S02]  /*188c0*/  ISETP.GE.AND P2, PT, R16.reuse, R7, PT ;  /* 0x000000071000720c */ /* 0x040fe40003f46270 */
[----:B------:R-:W-:Y:S01]  /*188d0*/  ISETP.GE.AND P6, PT, R16, R5, PT ;  /* 0x000000051000720c */ /* 0x000fe20003fc6270 */
[----:B------:R-:W-:Y:S01]  /*188e0*/  FMUL.FTZ R16, R38, R3 ;  /* 0x0000000326107220 */ /* 0x000fe20000410000 */
[----:B------:R-:W-:Y:S02]  /*188f0*/  FSEL R217, R68, -INF , !P2 ;  /* 0xff80000044d97808 */ /* 0x000fe40005000000 */
[----:B------:R-:W-:Y:S01]  /*18900*/  FSEL R207, R64, -INF , !P6 ;  /* 0xff80000040cf7808 */ /* 0x000fe20007000000 */
[----:B------:R1:W4:Y:S01]  /*18910*/  MUFU.TANH R19, R16 ;  /* 0x0000001000137308 */ /* 0x0003220000002400 */
[----:B------:R-:W-:Y:S01]  /*18920*/  ISETP.GE.AND P6, PT, R8, R7, PT ;  /* 0x000000070800720c */ /* 0x000fe20003fc6270 */
[----:B------:R-:W-:Y:S01]  /*18930*/  VIADD R8, R4, 0xe9 ;  /* 0x000000e904087836 */ /* 0x000fe20000000000 */
[----:B------:R-:W-:Y:S01]  /*18940*/  ISETP.GE.AND P2, PT, R6, R5, PT ;  /* 0x000000050600720c */ /* 0x000fe20003f46270 */
[----:B------:R-:W-:Y:S01]  /*18950*/  VIADD R6, R4, 0xe8 ;  /* 0x000000e804067836 */ /* 0x000fe20000000000 */
[----:B------:R-:W-:-:S02]  /*18960*/  FSEL R223, R30, -INF , !P6 ;  /* 0xff8000001edf7808 */ /* 0x000fc40007000000 */
[----:B------:R-:W-:Y:S02]  /*18970*/  ISETP.GE.AND P4, PT, R8, R5, PT ;  /* 0x000000050800720c */ /* 0x000fe40003f86270 */
[----:B------:R-:W-:Y:S02]  /*18980*/  ISETP.GE.AND P1, PT, R6, R7, PT ;  /* 0x000000070600720c */ /* 0x000fe40003f26270 */
[----:B------:R-:W-:Y:S02]  /*18990*/  FSEL R219, R28, -INF , !P2 ;  /* 0xff8000001cdb7808 */ /* 0x000fe40005000000 */
[----:B--2---:R-:W-:Y:S02]  /*189a0*/  FSEL R224, R21, -INF , !P1 ;  /* 0xff80000015e07808 */ /* 0x004fe40004800000 */
[----:B---3--:R-:W-:Y:S01]  /*189b0*/  FSEL R226, R18, -INF , !P4 ;  /* 0xff80000012e27808 */ /* 0x008fe20006000000 */
[----:B-1----:R-:W-:-:S05]  /*189c0*/  VIADD R16, R4, 0xd9 ;  /* 0x000000d904107836 */ /* 0x002fca0000000000 */
[C---:B------:R-:W-:Y:S02]  /*189d0*/  ISETP.GE.AND P3, PT, R16.reuse, R5, PT ;  /* 0x000000051000720c */ /* 0x040fe40003f66270 */
[----:B------:R-:W-:Y:S01]  /*189e0*/  ISETP.GE.AND P5, PT, R16, R7, PT ;  /* 0x000000071000720c */ /* 0x000fe20003fa6270 */
[----:B------:R-:W-:Y:S01]  /*189f0*/  FMUL.FTZ R16, R24, R3 ;  /* 0x0000000318107220 */ /* 0x000fe20000410000 */
[----:B------:R-:W-:Y:S02]  /*18a00*/  FSEL R218, R45, -INF , !P3 ;  /* 0xff8000002dda7808 */ /* 0x000fe40005800000 */
[----:B------:R-:W-:Y:S01]  /*18a10*/  ISETP.GE.AND P3, PT, R8, R7, PT ;  /* 0x000000070800720c */ /* 0x000fe20003f66270 */
[----:B------:R-:W-:Y:S01]  /*18a20*/  FMUL.FTZ R8, R27, R3 ;  /* 0x000000031b087220 */ /* 0x000fe20000410000 */
[----:B------:R-:W1:Y:S01]  /*18a30*/  MUFU.TANH R17, R16 ;  /* 0x0000001000117308 */ /* 0x000e620000002400 */
[----:B------:R-:W-:Y:S02]  /*18a40*/  FSEL R215, R49, -INF , !P5 ;  /* 0xff80000031d77808 */ /* 0x000fe40006800000 */
[----:B------:R-:W-:Y:S01]  /*18a50*/  ISETP.GE.AND P5, PT, R6, R5, PT ;  /* 0x000000050600720c */ /* 0x000fe20003fa6270 */
[----:B------:R-:W-:Y:S01]  /*18a60*/  VIADD R6, R4, 0xf0 ;  /* 0x000000f004067836 */ /* 0x000fe20000000000 */
[----:B------:R-:W-:-:S02]  /*18a70*/  FSEL R225, R20, -INF , !P3 ;  /* 0xff80000014e17808 */ /* 0x000fc40005800000 */
[----:B----4-:R-:W-:Y:S01]  /*18a80*/  FSEL R221, R19, -INF , !P5 ;  /* 0xff80000013dd7808 */ /* 0x010fe20006800000 */
[----:B------:R2:W-:Y:S01]  /*18a90*/  MUFU.TANH R16, R9 ;  /* 0x0000000900107308 */ /* 0x0005e20000002400 */
[C---:B------:R-:W-:Y:S02]  /*18aa0*/  ISETP.GE.AND P6, PT, R6.reuse, R5, PT ;  /* 0x000000050600720c */ /* 0x040fe40003fc6270 */
[----:B------:R-:W-:Y:S01]  /*18ab0*/  ISETP.GE.AND P2, PT, R6, R7, PT ;  /* 0x000000070600720c */ /* 0x000fe20003f46270 */
[----:B------:R-:W-:-:S04]  /*18ac0*/  VIADD R6, R4, 0xf8 ;  /* 0x000000f804067836 */ /* 0x000fc80000000000 */
[----:B------:R3:W4:Y:S01]  /*18ad0*/  MUFU.TANH R10, R8 ;  /* 0x00000008000a7308 */ /* 0x0007220000002400 */
[C---:B------:R-:W-:Y:S02]  /*18ae0*/  ISETP.GE.AND P5, PT, R6.reuse, R7, PT ;  /* 0x000000070600720c */ /* 0x040fe40003fa6270 */
[----:B------:R-:W-:Y:S01]  /*18af0*/  ISETP.GE.AND P3, PT, R6, R5, PT ;  /* 0x000000050600720c */ /* 0x000fe20003f66270 */
[----:B------:R-:W-:Y:S01]  /*18b00*/  VIADD R6, R4, 0xf9 ;  /* 0x000000f904067836 */ /* 0x000fe20000000000 */
[----:B-1----:R-:W-:Y:S01]  /*18b10*/  FSEL R230, R17, -INF , !P2 ;  /* 0xff80000011e67808 */ /* 0x002fe20005000000 */
[----:B--2---:R-:W-:-:S03]  /*18b20*/  FMUL.FTZ R9, R26, R3 ;  /* 0x000000031a097220 */ /* 0x004fc60000410000 */
[C---:B------:R-:W-:Y:S02]  /*18b30*/  ISETP.GE.AND P4, PT, R6.reuse, R7, PT ;  /* 0x000000070600720c */ /* 0x040fe40003f86270 */
[----:B------:R-:W-:Y:S01]  /*18b40*/  ISETP.GE.AND P2, PT, R6, R5, PT ;  /* 0x000000050600720c */ /* 0x000fe20003f46270 */
[----:B------:R-:W1:Y:S01]  /*18b50*/  MUFU.TANH R11, R9 ;  /* 0x00000009000b7308 */ /* 0x000e620000002400 */
[----:B------:R-:W-:Y:S01]  /*18b60*/  FMUL.FTZ R6, R14, R3 ;  /* 0x000000030e067220 */ /* 0x000fe20000410000 */
[----:B---3--:R-:W-:-:S06]  /*18b70*/  VIADD R8, R4, 0xf1 ;  /* 0x000000f104087836 */ /* 0x008fcc0000000000 */
[----:B------:R-:W2:Y:S01]  /*18b80*/  MUFU.TANH R6, R6 ;  /* 0x0000000600067308 */ /* 0x000ea20000002400 */
[C---:B------:R-:W-:Y:S02]  /*18b90*/  ISETP.GE.AND P1, PT, R8.reuse, R5, PT ;  /* 0x000000050800720c */ /* 0x040fe40003f26270 */
[----:B------:R-:W-:Y:S01]  /*18ba0*/  ISETP.GE.AND P0, PT, R8, R7, PT ;  /* 0x000000070800720c */ /* 0x000fe20003f06270 */
[-C--:B------:R-:W-:Y:S01]  /*18bb0*/  FMUL.FTZ R8, R13, R3.reuse ;  /* 0x000000030d087220 */ /* 0x080fe20000410000 */
[----:B----4-:R-:W-:Y:S01]  /*18bc0*/  FSEL R228, R10, -INF , !P1 ;  /* 0xff8000000ae47808 */ /* 0x010fe20004800000 */
[----:B------:R-:W-:Y:S01]  /*18bd0*/  VIADD R10, R177, 0x800 ;  /* 0x00000800b10a7836 */ /* 0x000fe20000000000 */
[----:B------:R-:W-:Y:S02]  /*18be0*/  ISETP.GE.AND P1, PT, R180, 0x2, PT ;  /* 0x00000002b400780c */ /* 0x000fe40003f26270 */
[----:B-1----:R-:W-:Y:S01]  /*18bf0*/  FSEL R227, R11, -INF , !P6 ;  /* 0xff8000000be37808 */ /* 0x002fe20007000000 */
[C---:B------:R-:W-:Y:S01]  /*18c00*/  VIADD R11, R177.reuse, 0x1000 ;  /* 0x00001000b10b7836 */ /* 0x040fe20000000000 */
[----:B------:R1:W-:Y:S01]  /*18c10*/  STL [R1+0x70], R10 ;  /* 0x0000700a01007387 */ /* 0x0003e20000100800 */
[----:B------:R-:W-:Y:S01]  /*18c20*/  FMUL.FTZ R9, R12, R3 ;  /* 0x000000030c097220 */ /* 0x000fe20000410000 */
[----:B------:R-:W-:Y:S01]  /*18c30*/  VIADD R12, R177, 0x2000 ;  /* 0x00002000b10c7836 */ /* 0x000fe20000000000 */
[----:B------:R-:W-:Y:S01]  /*18c40*/  ISETP.GE.AND P6, PT, R4, R7, PT ;  /* 0x000000070400720c */ /* 0x000fe20003fc6270 */
[----:B------:R3:W-:Y:S01]  /*18c50*/  STL [R1+0x74], R11 ;  /* 0x0000740b01007387 */ /* 0x0007e20000100800 */
[-C--:B------:R-:W-:Y:S01]  /*18c60*/  FMUL.FTZ R4, R92, R3.reuse ;  /* 0x000000035c047220 */ /* 0x080fe20000410000 */
[----:B------:R-:W-:Y:S01]  /*18c70*/  FMUL.FTZ R3, R15, R3 ;  /* 0x000000030f037220 */ /* 0x000fe20000410000 */
[----:B------:R-:W4:Y:S01]  /*18c80*/  MUFU.TANH R9, R9 ;  /* 0x0000000900097308 */ /* 0x000f220000002400 */
[----:B------:R-:W-:-:S02]  /*18c90*/  FSEL R231, R16, -INF , !P0 ;  /* 0xff80000010e77808 */ /* 0x000fc40004000000 */
[----:B------:R-:W-:Y:S02]  /*18ca0*/  ISETP.NE.U32.AND P0, PT, R240, RZ, PT ;  /* 0x000000fff000720c */ /* 0x000fe40003f05070 */
[----:B--2---:R-:W-:Y:S02]  /*18cb0*/  FSEL R229, R6, -INF , !P3 ;  /* 0xff80000006e57808 */ /* 0x004fe40005800000 */
[----:B------:R-:W-:Y:S01]  /*18cc0*/  ISETP.NE.AND.EX P0, PT, R241, RZ, PT, P0 ;  /* 0x000000fff100720c */ /* 0x000fe20003f05300 */
[----:B------:R-:W2:Y:S08]  /*18cd0*/  MUFU.TANH R8, R8 ;  /* 0x0000000800087308 */ /* 0x000eb00000002400 */
[----:B------:R-:W2:Y:S01]  /*18ce0*/  MUFU.TANH R3, R3 ;  /* 0x0000000300037308 */ /* 0x000ea20000002400 */
[----:B----4-:R-:W-:Y:S01]  /*18cf0*/  FSEL R232, R9, -INF , !P5 ;  /* 0xff80000009e87808 */ /* 0x010fe20006800000 */
[----:B-1----:R-:W-:-:S02]  /*18d00*/  VIADD R10, R177, 0x1800 ;  /* 0x00001800b10a7836 */ /* 0x002fc40000000000 */
[----:B---3--:R-:W-:-:S03]  /*18d10*/  VIADD R11, R177, 0x2800 ;  /* 0x00002800b10b7836 */ /* 0x008fc60000000000 */
[----:B------:R1:W-:Y:S01]  /*18d20*/  STL [R1+0x78], R10 ;  /* 0x0000780a01007387 */ /* 0x0003e20000100800 */
[----:B------:R-:W3:Y:S01]  /*18d30*/  MUFU.TANH R4, R4 ;  /* 0x0000000400047308 */ /* 0x000ee20000002400 */
[----:B--2---:R-:W-:Y:S02]  /*18d40*/  FSEL R233, R8, -INF , !P4 ;  /* 0xff80000008e97808 */ /* 0x004fe40006000000 */
[----:B------:R2:W-:Y:S04]  /*18d50*/  STL [R1+0x7c], R12 ;  /* 0x00007c0c01007387 */ /* 0x0005e80000100800 */
[----:B------:R4:W-:Y:S01]  /*18d60*/  STL [R1+0x80], R11 ;  /* 0x0000800b01007387 */ /* 0x0009e20000100800 */
[----:B------:R-:W-:Y:S02]  /*18d70*/  FSEL R234, R3, -INF , !P2 ;  /* 0xff80000003ea7808 */ /* 0x000fe40005000000 */
[----:B---3--:R-:W-:Y:S01]  /*18d80*/  FSEL R48, R4, -INF , !P6 ;  /* 0xff80000004307808 */ /* 0x008fe20007000000 */
[----:B-1----:R-:W-:-:S02]  /*18d90*/  VIADD R10, R177, 0x3000 ;  /* 0x00003000b10a7836 */ /* 0x002fc40000000000 */
[----:B--2---:R-:W-:-:S03]  /*18da0*/  VIADD R12, R177, 0x3800 ;  /* 0x00003800b10c7836 */ /* 0x004fc60000000000 */
[----:B------:R1:W-:Y:S01]  /*18db0*/  STL [R1+0x84], R10 ;  /* 0x0000840a01007387 */ /* 0x0003e20000100800 */
[----:B----4-:R-:W-:-:S03]  /*18dc0*/  VIADD R11, R177, 0x4000 ;  /* 0x00004000b10b7836 */ /* 0x010fc60000000000 */
[----:B------:R2:W-:Y:S04]  /*18dd0*/  STL [R1+0xcc], R12 ;  /* 0x0000cc0c01007387 */ /* 0x0005e80000100800 */
[----:B------:R3:W-:Y:S01]  /*18de0*/  STL [R1+0xd0], R11 ;  /* 0x0000d00b01007387 */ /* 0x0007e20000100800 */
[C---:B-1----:R-:W-:Y:S02]  /*18df0*/  VIADD R10, R177.reuse, 0x4800 ;  /* 0x00004800b10a7836 */ /* 0x042fe40000000000 */
[----:B--2---:R-:W-:-:S03]  /*18e00*/  VIADD R12, R177, 0x5000 ;  /* 0x00005000b10c7836 */ /* 0x004fc60000000000 */
[----:B------:R1:W-:Y:S01]  /*18e10*/  STL [R1+0xd4], R10 ;  /* 0x0000d40a01007387 */ /* 0x0003e20000100800 */
[----:B---3--:R-:W-:-:S03]  /*18e20*/  VIADD R11, R177, 0x5800 ;  /* 0x00005800b10b7836 */ /* 0x008fc60000000000 */
        /* <DEDUP_REMOVED lines=8> */
[----:B-1----:R-:W-:-:S05]  /*18eb0*/  VIADD R10, R177, 0x7800 ;  /* 0x00007800b10a7836 */ /* 0x002fca0000000000 */
[----:B------:R2:W-:Y:S01]  /*18ec0*/  STL [R1+0xec], R10 ;  /* 0x0000ec0a01007387 */ /* 0x0005e20000100800 */
[----:B------:R-:W-:Y:S05]  /*18ed0*/  @!P1 BRA `(.L_x_1439) ;  /* 0x0000000c00e49947 */ /* 0x000fea0003800000 */
[----:B------:R-:W-:Y:S04]  /*18ee0*/  BSSY B0, `(.L_x_1440) ;  /* 0x0000043000007945 */ /* 0x000fe80003800000 */
[----:B------:R-:W-:Y:S05]  /*18ef0*/  @!P0 BRA `(.L_x_1441) ;  /* 0x0000000000f88947 */ /* 0x000fea0003800000 */
[----:B------:R-:W3:Y:S01]  /*18f00*/  LD.E R4, desc[UR6][R22.64+0x170] ;  /* 0x0001700616047980 */ /* 0x000ee2000c101900 */
[----:B--2---:R-:W-:Y:S02]  /*18f10*/  IADD3 R12, R88, -0x100, RZ ;  /* 0xffffff00580c7810 */ /* 0x004fe40007ffe0ff */
[----:B------:R-:W-:Y:S02]  /*18f20*/  IABS R10, R88 ;  /* 0x00000058000a7213 */ /* 0x000fe40000000000 */
[----:B------:R-:W-:Y:S02]  /*18f30*/  IABS R13, R12 ;  /* 0x0000000c000d7213 */ /* 0x000fe40000000000 */
[-C--:B---3--:R-:W-:Y:S02]  /*18f40*/  IABS R3, R4.reuse ;  /* 0x0000000400037213 */ /* 0x088fe40000000000 */
        /* <DEDUP_REMOVED lines=57> */
.L_x_1441:
[----:B------:R-:W3:Y:S02]  /*192e0*/  LD.E R3, desc[UR6][R22.64+0x38] ;  /* 0x0000380616037980 */ /* 0x000ee4000c101900 */
[----:B---3--:R-:W-:-:S04]  /*192f0*/  LEA R3, -R3, RZ, 0x8 ;  /* 0x000000ff03037211 */ /* 0x008fc800078e41ff */
[----:B------:R-:W-:Y:S02]  /*19300*/  SHF.R.S32.HI R4, RZ, 0x1f, R3 ;  /* 0x0000001fff047819 */ /* 0x000fe40000011403 */
.L_x_1442:
[----:B------:R-:W-:Y:S05]  /*19310*/  BSYNC B0 ;  /* 0x0000000000007941 */ /* 0x000fea0003800000 */
.L_x_1440:
[----:B------:R-:W3:Y:S01]  /*19320*/  LDL R6, [R1] ;  /* 0x0000000001067983 */ /* 0x000ee20000100800 */
[----:B------:R-:W-:Y:S01]  /*19330*/  BSSY B0, `(.L_x_1443) ;  /* 0x00000b0000007945 */ /* 0x000fe20003800000 */
[----:B---3--:R-:W-:-:S13]  /*19340*/  ISETP.GE.AND P2, PT, R132, R6, PT ;  /* 0x000000068400720c */ /* 0x008fda0003f46270 */
[----:B------:R-:W-:Y:S01]  /*19350*/  @!P2 IADD3 R6, P4, R3, R116, RZ ;  /* 0x000000740306a210 */ /* 0x000fe20007f9e0ff */
[----:B------:R-:W-:Y:S01]  /*19360*/  @!P2 IMAD.MOV.U32 R14, RZ, RZ, R3 ;  /* 0x000000ffff0ea224 */ /* 0x000fe200078e0003 */
[----:B------:R-:W-:Y:S01]  /*19370*/  @!P2 LEA R8, P3, R190, R3, 0x5 ;  /* 0x00000003be08a211 */ /* 0x000fe200078628ff */
[C---:B------:R-:W-:Y:S01]  /*19380*/  @!P2 IMAD R16, R191.reuse, 0x50, RZ ;  /* 0x00000050bf10a824 */ /* 0x040fe200078e02ff */
[-C--:B------:R-:W-:Y:S01]  /*19390*/  @!P2 MOV R15, R4.reuse ;  /* 0x00000004000fa202 */ /* 0x080fe20000000f00 */
[----:B------:R-:W-:Y:S01]  /*193a0*/  @!P2 IMAD.X R9, R4, 0x1, R118, P4 ;  /* 0x000000010409a824 */ /* 0x000fe200020e0676 */
[-C--:B--2---:R-:W-:Y:S01]  /*193b0*/  @!P2 LEA.HI.X R10, R190, R4.reuse, R191, 0x5, P3 ;  /* 0x00000004be0aa211 */ /* 0x084fe200018f2cbf */
        /* <DEDUP_REMOVED lines=167> */
.L_x_1444:
[----:B------:R-:W-:Y:S05]  /*19e30*/  BSYNC B0 ;  /* 0x0000000000007941 */ /* 0x000fea0003800000 */
.L_x_1443:
[----:B------:R-:W0:Y:S01]  /*19e40*/  LDGDEPBAR ;  /* 0x00000000000079af */ /* 0x000e220000000000 */
[----:B------:R-:W-:-:S04]  /*19e50*/  LEA R243, P2, R3, R243, 0x1 ;  /* 0x000000f303f37211 */ /* 0x000fc800078408ff */
[----:B------:R-:W-:-:S09]  /*19e60*/  LEA.HI.X R239, R3, R239, R4, 0x1, P2 ;  /* 0x000000ef03ef7211 */ /* 0x000fd200010f0c04 */
.L_x_1439:
[----:B------:R-:W-:Y:S05]  /*19e70*/  BSYNC B1 ;  /* 0x0000000000017941 */ /* 0x000fea0003800000 */
.L_x_1438:
[----:B------:R-:W-:-:S04]  /*19e80*/  FMNMX.FTZ R3, R101, R100, !PT ;  /* 0x0000006465037209 */ /* 0x000fc80007810000 */
[----:B------:R-:W-:-:S04]  /*19e90*/  FMNMX.FTZ R3, R103, R3, !PT ;  /* 0x0000000367037209 */ /* 0x000fc80007810000 */
[----:B------:R-:W-:Y:S02]  /*19ea0*/  FMNMX.FTZ R4, R102, R3, !PT ;  /* 0x0000000366047209 */ /* 0x000fe40007810000 */
[----:B------:R-:W3:Y:S01]  /*19eb0*/  LD.E R3, desc[UR6][R22.64+0xdc] ;  /* 0x0000dc0616037980 */ /* 0x000ee2000c101900 */
[----:B-1----:R-:W-:Y:S02]  /*19ec0*/  FMNMX.FTZ R36, R48, R104, !PT ;  /* 0x0000006830247209 */ /* 0x002fe40007810000 */
        /* <DEDUP_REMOVED lines=127> */
[----:B--2---:R-:W-:Y:S03]  /*1a6c0*/  LDSM.16.MT88.4 R12, [R181+0xa000] ;  /* 0x00a00000b50c783b */ /* 0x004fe60000004200 */
[----:B------:R-:W-:Y:S01]  /*1a6d0*/  LEA R180, R186, R179, 0x1 ;  /* 0x000000b3bab47211 */ /* 0x000fe200078e08ff */
[----:B------:R-:W2:Y:S04]  /*1a6e0*/  SHFL.BFLY PT, R8, R36, 0x2, 0x1f ;  /* 0x0c401f0024087f89 */ /* 0x000ea800000e0000 */
[----:B------:R-:W-:Y:S04]  /*1a6f0*/  LDSM.16.MT88.4 R16, [R179+0xa000] ;  /* 0x00a00000b310783b */ /* 0x000fe80000004200 */
[----:B------:R-:W-:Y:S01]  /*1a700*/  LDSM.16.MT88.4 R28, [R180+0xa000] ;  /* 0x00a00000b41c783b */ /* 0x000fe20000004200 */
[----:B-1----:R-:W-:-:S03]  /*1a710*/  FMNMX.FTZ R4, R4, R6, !PT ;  /* 0x0000000604047209 */ /* 0x002fc60007810000 */
[----:B------:R-:W-:Y:S04]  /*1a720*/  LDSM.16.MT88.4 R44, [R181+0xa800] ;  /* 0x00a80000b52c783b */ /* 0x000fe80000004200 */
[----:B------:R-:W1:Y:S01]  /*1a730*/  SHFL.BFLY PT, R6, R4, 0x1, 0x1f ;  /* 0x0c201f0004067f89 */ /* 0x000e6200000e0000 */
[----:B--2---:R-:W-:-:S05]  /*1a740*/  FMNMX.FTZ R36, R36, R8, !PT ;  /* 0x0000000824247209 */ /* 0x004fca0007810000 */
[----:B------:R-:W2:Y:S01]  /*1a750*/  SHFL.BFLY PT, R8, R36, 0x1, 0x1f ;  /* 0x0c201f0024087f89 */ /* 0x000ea200000e0000 */
[----:B-1----:R-:W-:-:S04]  /*1a760*/  FMNMX.FTZ R37, R4, R6, !PT ;  /* 0x0000000604257209 */ /* 0x002fc80007810000 */
[----:B------:R-:W-:Y:S01]  /*1a770*/  FSETP.NEU.FTZ.AND P2, PT, R37, -INF , PT ;  /* 0xff8000002500780b */ /* 0x000fe20003f5d000 */
[----:B---3--:R-:W-:-:S05]  /*1a780*/  FMUL.FTZ R4, R3, R37 ;  /* 0x0000002503047220 */ /* 0x008fca0000410000 */
[----:B------:R-:W-:Y:S02]  /*1a790*/  FSEL R4, R4, RZ, P2 ;  /* 0x000000ff04047208 */ /* 0x000fe40001000000 */
[----:B--2---:R-:W-:-:S03]  /*1a7a0*/  FMNMX.FTZ R36, R36, R8, !PT ;  /* 0x0000000824247209 */ /* 0x004fc60007810000 */
[-CC-:B------:R-:W-:Y:S01]  /*1a7b0*/  FFMA.FTZ R6, R101, R3.reuse, -R4.reuse ;  /* 0x0000000365067223 */ /* 0x180fe20000010804 */
[----:B------:R-:W-:Y:S01]  /*1a7c0*/  FSETP.NEU.FTZ.AND P2, PT, R36, -INF , PT ;  /* 0xff8000002400780b */ /* 0x000fe20003f5d000 */
[----:B------:R-:W-:Y:S02]  /*1a7d0*/  FMUL.FTZ R8, R3, R36 ;  /* 0x0000002403087220 */ /* 0x000fe40000410000 */
[----:B------:R1:W-:Y:S02]  /*1a7e0*/  MUFU.EX2 R101, R6 ;  /* 0x0000000600657308 */ /* 0x0003e40000000800 */
[----:B-1----:R-:W-:-:S06]  /*1a7f0*/  FFMA.FTZ R6, R100, R3, -R4 ;  /* 0x0000000364067223 */ /* 0x002fcc0000010804 */
[----:B------:R1:W2:Y:S02]  /*1a800*/  MUFU.EX2 R20, R6 ;  /* 0x0000000600147308 */ /* 0x0002a40000000800 */
[----:B-1----:R-:W-:Y:S01]  /*1a810*/  FFMA.FTZ R6, R103, R3, -R4 ;  /* 0x0000000367067223 */ /* 0x002fe20000010804 */
[----:B--2---:R-:W-:-:S05]  /*1a820*/  F2FP.F16.F32.PACK_AB R9, R20, R101 ;  /* 0x000000651409723e */ /* 0x004fca00000000ff */
[----:B------:R1:W-:Y:S02]  /*1a830*/  MUFU.EX2 R100, R6 ;  /* 0x0000000600647308 */ /* 0x0003e40000000800 */
[----:B-1----:R-:W-:Y:S01]  /*1a840*/  FSEL R6, R8, RZ, P2 ;  /* 0x000000ff08067208 */ /* 0x002fe20001000000 */
[----:B------:R-:W-:-:S04]  /*1a850*/  FFMA.FTZ R8, R102, R3, -R4 ;  /* 0x0000000366087223 */ /* 0x000fc80000010804 */
[-CC-:B------:R-:W-:Y:S01]  /*1a860*/  FFMA.FTZ R0, R104, R3.reuse, -R6.reuse ;  /* 0x0000000368007223 */ /* 0x180fe20000010806 */
[----:B------:R1:W2:Y:S08]  /*1a870*/  MUFU.EX2 R80, R8 ;  /* 0x0000000800507308 */ /* 0x0002b00000000800 */
[----:B------:R3:W-:Y:S01]  /*1a880*/  MUFU.EX2 R88, R0 ;  /* 0x0000000000587308 */ /* 0x0007e20000000800 */
[-CC-:B-1----:R-:W-:Y:S01]  /*1a890*/  FFMA.FTZ R8, R48, R3.reuse, -R6.reuse ;  /* 0x0000000330087223 */ /* 0x182fe20000010806 */
[----:B--2---:R-:W-:Y:S01]  /*1a8a0*/  F2FP.F16.F32.PACK_AB R11, R80, R100 ;  /* 0x00000064500b723e */ /* 0x004fe200000000ff */
[----:B------:R-:W1:Y:S05]  /*1a8b0*/  LDSM.16.MT88.4 R48, [R178+0xa800] ;  /* 0x00a80000b230783b */ /* 0x000e6a0000004200 */
[----:B------:R-:W2:Y:S01]  /*1a8c0*/  MUFU.EX2 R92, R8 ;  /* 0x00000008005c7308 */ /* 0x000ea20000000800 */
[----:B---3--:R-:W-:-:S07]  /*1a8d0*/  FFMA.FTZ R0, R112, R3, -R6 ;  /* 0x0000000370007223 */ /* 0x008fce0000010806 */
[----:B------:R3:W-:Y:S01]  /*1a8e0*/  MUFU.EX2 R102, R0 ;  /* 0x0000000000667308 */ /* 0x0007e20000000800 */
[----:B--2---:R-:W-:Y:S01]  /*1a8f0*/  F2FP.F16.F32.PACK_AB R8, R88, R92 ;  /* 0x0000005c5808723e */ /* 0x004fe200000000ff */
[----:B---3--:R-:W-:-:S06]  /*1a900*/  FFMA.FTZ R0, R111, R3, -R6 ;  /* 0x000000036f007223 */ /* 0x008fcc0000010806 */
[----:B------:R2:W3:Y:S02]  /*1a910*/  MUFU.EX2 R81, R0 ;  /* 0x0000000000517308 */ /* 0x0004e40000000800 */
[----:B--2---:R-:W-:Y:S01]  /*1a920*/  FFMA.FTZ R0, R109, R3, -R4 ;  /* 0x000000036d007223 */ /* 0x004fe20000010804 */
[----:B---3--:R-:W-:-:S05]  /*1a930*/  F2FP.F16.F32.PACK_AB R10, R81, R102 ;  /* 0x00000066510a723e */ /* 0x008fca00000000ff */
[----:B------:R2:W-:Y:S02]  /*1a940*/  MUFU.EX2 R76, R0 ;  /* 0x00000000004c7308 */ /* 0x0005e40000000800 */
[C---:B------:R-:W-:Y:S06]  /*1a950*/  HMMA.16816.F32 R52, R8.reuse, R12, RZ ;  /* 0x0000000c0834723c */ /* 0x040fec00000018ff */
[C---:B------:R-:W-:Y:S01]  /*1a960*/  HMMA.16816.F32 R56, R8.reuse, R14, RZ ;  /* 0x0000000e0838723c */ /* 0x040fe200000018ff */
[----:B------:R-:W3:Y:S05]  /*1a970*/  LDSM.16.MT88.4 R12, [R179+0xa800] ;  /* 0x00a80000b30c783b */ /* 0x000eea0000004200 */
[----:B------:R-:W-:Y:S01]  /*1a980*/  HMMA.16816.F32 R68, R8, R24, RZ ;  /* 0x000000180844723c */ /* 0x000fe200000018ff */
[----:B--2---:R-:W-:-:S04]  /*1a990*/  FFMA.FTZ R0, R106, R3, -R4 ;  /* 0x000000036a007223 */ /* 0x004fc80000010804 */
[----:B------:R2:W4:Y:S01]  /*1a9a0*/  MUFU.EX2 R83, R0 ;  /* 0x0000000000537308 */ /* 0x0005220000000800 */
[C---:B------:R-:W-:Y:S06]  /*1a9b0*/  HMMA.16816.F32 R60, R8.reuse, R26, RZ ;  /* 0x0000001a083c723c */ /* 0x040fec00000018ff */
[C---:B------:R-:W-:Y:S06]  /*1a9c0*/  HMMA.16816.F32 R40, R8.reuse, R16, RZ ;  /* 0x000000100828723c */ /* 0x040fec00000018ff */
[----:B------:R-:W-:Y:S01]  /*1a9d0*/  HMMA.16816.F32 R32, R8, R18, RZ ;  /* 0x000000120820723c */ /* 0x000fe200000018ff */
[----:B------:R-:W5:Y:S01]  /*1a9e0*/  LDSM.16.MT88.4 R16, [R180+0xa800] ;  /* 0x00a80000b410783b */ /* 0x000f620000004200 */
[----:B--2---:R-:W-:-:S04]  /*1a9f0*/  FFMA.FTZ R0, R105, R3, -R4 ;  /* 0x0000000369007223 */ /* 0x004fc80000010804 */
[C---:B------:R-:W-:Y:S01]  /*1aa00*/  HMMA.16816.F32 R64, R8.reuse, R28, RZ ;  /* 0x0000001c0840723c */ /* 0x040fe200000018ff */
[----:B------:R2:W-:Y:S05]  /*1aa10*/  MUFU.EX2 R79, R0 ;  /* 0x00000000004f7308 */ /* 0x0005ea0000000800 */
[----:B------:R-:W-:Y:S07]  /*1aa20*/  HMMA.16816.F32 R24, R8, R30, RZ ;  /* 0x0000001e0818723c */ /* 0x000fee00000018ff */
[----:B----4-:R-:W-:Y:S01]  /*1aa30*/  F2FP.F16.F32.PACK_AB R9, R83, R76 ;  /* 0x0000004c5309723e */ /* 0x010fe200000000ff */
[----:B--2---:R-:W-:-:S04]  /*1aa40*/  FFMA.FTZ R0, R115, R3, -R6 ;  /* 0x0000000373007223 */ /* 0x004fc80000010806 */
[----:B------:R2:W-:Y:S02]  /*1aa50*/  MUFU.EX2 R38, R0 ;  /* 0x0000000000267308 */ /* 0x0005e40000000800 */
[----:B--2---:R-:W-:-:S06]  /*1aa60*/  FFMA.FTZ R0, R113, R3, -R6 ;  /* 0x0000000371007223 */ /* 0x004fcc0000010806 */
[----:B------:R2:W4:Y:S02]  /*1aa70*/  MUFU.EX2 R82, R0 ;  /* 0x0000000000527308 */ /* 0x0005240000000800 */
[----:B--2---:R-:W-:Y:S01]  /*1aa80*/  FFMA.FTZ R0, R117, R3, -R6 ;  /* 0x0000000375007223 */ /* 0x004fe20000010806 */
[----:B----4-:R-:W-:-:S05]  /*1aa90*/  F2FP.F16.F32.PACK_AB R8, R82, R38 ;  /* 0x000000265208723e */ /* 0x010fca00000000ff */
[----:B------:R2:W-:Y:S02]  /*1aaa0*/  MUFU.EX2 R78, R0 ;  /* 0x00000000004e7308 */ /* 0x0005e40000000800 */
[----:B--2---:R-:W-:-:S06]  /*1aab0*/  FFMA.FTZ R0, R119, R3, -R6 ;  /* 0x0000000377007223 */ /* 0x004fcc0000010806 */
[----:B------:R2:W4:Y:S02]  /*1aac0*/  MUFU.EX2 R21, R0 ;  /* 0x0000000000157308 */ /* 0x0005240000000800 */
[----:B--2---:R-:W-:Y:S01]  /*1aad0*/  FFMA.FTZ R0, R114, R3, -R4 ;  /* 0x0000000372007223 */ /* 0x004fe20000010804 */
[----:B----4-:R-:W-:-:S05]  /*1aae0*/  F2FP.F16.F32.PACK_AB R10, R21, R78 ;  /* 0x0000004e150a723e */ /* 0x010fca00000000ff */
[----:B------:R2:W4:Y:S02]  /*1aaf0*/  MUFU.EX2 R77, R0 ;  /* 0x00000000004d7308 */ /* 0x0005240000000800 */
[----:B--2---:R-:W-:Y:S01]  /*1ab00*/  FFMA.FTZ R0, R124, R3, -R4 ;  /* 0x000000037c007223 */ /* 0x004fe20000010804 */
[----:B----4-:R-:W-:-:S05]  /*1ab10*/  F2FP.F16.F32.PACK_AB R11, R77, R79 ;  /* 0x0000004f4d0b723e */ /* 0x010fca00000000ff */
[----:B------:R2:W4:Y:S02]  /*1ab20*/  MUFU.EX2 R39, R0 ;  /* 0x0000000000277308 */ /* 0x0005240000000800 */
[C---:B-1----:R-:W-:Y:S06]  /*1ab30*/  HMMA.16816.F32 R68, R8.reuse, R48, R68 ;  /* 0x000000300844723c */ /* 0x042fec0000001844 */
[C---:B------:R-:W-:Y:S06]  /*1ab40*/  HMMA.16816.F32 R60, R8.reuse, R50, R60 ;  /* 0x00000032083c723c */ /* 0x040fec000000183c */
[----:B------:R-:W-:Y:S01]  /*1ab50*/  HMMA.16816.F32 R48, R8, R44, R52 ;  /* 0x0000002c0830723c */ /* 0x000fe20000001834 */
[----:B--2---:R-:W-:-:S04]  /*1ab60*/  FFMA.FTZ R0, R123, R3, -R4 ;  /* 0x000000037b007223 */ /* 0x004fc80000010804 */
[----:B------:R1:W2:Y:S01]  /*1ab70*/  MUFU.EX2 R109, R0 ;  /* 0x00000000006d7308 */ /* 0x0002a20000000800 */
[C---:B------:R-:W-:Y:S06]  /*1ab80*/  HMMA.16816.F32 R52, R8.reuse, R46, R56 ;  /* 0x0000002e0834723c */ /* 0x040fec0000001838 */
[C---:B---3--:R-:W-:Y:S06]  /*1ab90*/  HMMA.16816.F32 R44, R8.reuse, R12, R40 ;  /* 0x0000000c082c723c */ /* 0x048fec0000001828 */
[----:B------:R-:W-:Y:S01]  /*1aba0*/  HMMA.16816.F32 R40, R8, R14, R32 ;  /* 0x0000000e0828723c */ /* 0x000fe20000001820 */
[----:B------:R-:W3:Y:S01]  /*1abb0*/  LDSM.16.MT88.4 R12, [R178+0xb000] ;  /* 0x00b00000b20c783b */ /* 0x000ee20000004200 */
[----:B-1----:R-:W-:Y:S01]  /*1abc0*/  FFMA.FTZ R0, R122, R3, -R4 ;  /* 0x000000037a007223 */ /* 0x002fe20000010804 */
[----:B----4-:R-:W-:-:S03]  /*1abd0*/  MOV R122, R39 ;  /* 0x00000027007a7202 */ /* 0x010fc60000000f00 */
[C---:B-----5:R-:W-:Y:S01]  /*1abe0*/  HMMA.16816.F32 R32, R8.reuse, R16, R64 ;  /* 0x000000100820723c */ /* 0x060fe20000001840 */
[----:B------:R1:W-:Y:S05]  /*1abf0*/  MUFU.EX2 R106, R0 ;  /* 0x00000000006a7308 */ /* 0x0003ea0000000800 */
[----:B------:R-:W-:Y:S01]  /*1ac00*/  HMMA.16816.F32 R28, R8, R18, R24 ;  /* 0x00000012081c723c */ /* 0x000fe20000001818 */
[----:B------:R-:W4:Y:S04]  /*1ac10*/  LDSM.16.MT88.4 R16, [R181+0xb000] ;  /* 0x00b00000b510783b */ /* 0x000f280000004200 */
[----:B------:R-:W5:Y:S02]  /*1ac20*/  LDSM.16.MT88.4 R24, [R179+0xb000] ;  /* 0x00b00000b318783b */ /* 0x000f640000004200 */
[----:B--2---:R-:W-:Y:S01]  /*1ac30*/  F2FP.F16.F32.PACK_AB R9, R109, R122 ;  /* 0x0000007a6d09723e */ /* 0x004fe200000000ff */
[----:B-1----:R-:W-:-:S04]  /*1ac40*/  FFMA.FTZ R0, R129, R3, -R6 ;  /* 0x0000000381007223 */ /* 0x002fc80000010806 */
[----:B------:R1:W-:Y:S02]  /*1ac50*/  MUFU.EX2 R117, R0 ;  /* 0x0000000000757308 */ /* 0x0003e40000000800 */
[----:B-1----:R-:W-:-:S06]  /*1ac60*/  FFMA.FTZ R0, R128, R3, -R6 ;  /* 0x0000000380007223 */ /* 0x002fcc0000010806 */
[----:B------:R1:W2:Y:S02]  /*1ac70*/  MUFU.EX2 R112, R0 ;  /* 0x0000000000707308 */ /* 0x0002a40000000800 */
[----:B-1----:R-:W-:Y:S01]  /*1ac80*/  FFMA.FTZ R0, R131, R3, -R6 ;  /* 0x0000000383007223 */ /* 0x002fe20000010806 */
[----:B--2---:R-:W-:-:S05]  /*1ac90*/  F2FP.F16.F32.PACK_AB R8, R112, R117 ;  /* 0x000000757008723e */ /* 0x004fca00000000ff */
[----:B------:R1:W-:Y:S02]  /*1aca0*/  MUFU.EX2 R105, R0 ;  /* 0x0000000000697308 */ /* 0x0003e40000000800 */
[----:B-1----:R-:W-:-:S06]  /*1acb0*/  FFMA.FTZ R0, R127, R3, -R6 ;  /* 0x000000037f007223 */ /* 0x002fcc0000010806 */
[----:B------:R1:W2:Y:S02]  /*1acc0*/  MUFU.EX2 R114, R0 ;  /* 0x0000000000727308 */ /* 0x0002a40000000800 */
[----:B-1----:R-:W-:Y:S01]  /*1acd0*/  FFMA.FTZ R0, R126, R3, -R4 ;  /* 0x000000037e007223 */ /* 0x002fe20000010804 */
[----:B--2---:R-:W-:-:S05]  /*1ace0*/  F2FP.F16.F32.PACK_AB R10, R114, R105 ;  /* 0x00000069720a723e */ /* 0x004fca00000000ff */
[----:B------:R-:W1:Y:S02]  /*1acf0*/  MUFU.EX2 R119, R0 ;  /* 0x0000000000777308 */ /* 0x000e640000000800 */
[----:B-1----:R-:W-:Y:S01]  /*1ad00*/  F2FP.F16.F32.PACK_AB R11, R119, R106 ;  /* 0x0000006a770b723e */ /* 0x002fe200000000ff */
[----:B------:R-:W-:-:S05]  /*1ad10*/  FFMA.FTZ R0, R138, R3, -R4 ;  /* 0x000000038a007223 */ /* 0x000fca0000010804 */
[----:B------:R1:W-:Y:S01]  /*1ad20*/  MUFU.EX2 R129, R0 ;  /* 0x0000000000817308 */ /* 0x0003e20000000800 */
[C---:B---3--:R-:W-:Y:S06]  /*1ad30*/  HMMA.16816.F32 R72, R8.reuse, R12, R68 ;  /* 0x0000000c0848723c */ /* 0x048fec0000001844 */
[C---:B------:R-:W-:Y:S01]  /*1ad40*/  HMMA.16816.F32 R56, R8.reuse, R14, R60 ;  /* 0x0000000e0838723c */ /* 0x040fe2000000183c */
[----:B------:R-:W2:Y:S05]  /*1ad50*/  LDSM.16.MT88.4 R12, [R180+0xb000] ;  /* 0x00b00000b40c783b */ /* 0x000eaa0000004200 */
[----:B----4-:R-:W-:Y:S01]  /*1ad60*/  HMMA.16816.F32 R48, R8, R16, R48 ;  /* 0x000000100830723c */ /* 0x010fe20000001830 */
[----:B-1----:R-:W-:-:S05]  /*1ad70*/  FFMA.FTZ R0, R135, R3, -R4 ;  /* 0x0000000387007223 */ /* 0x002fca0000010804 */
[C---:B------:R-:W-:Y:S01]  /*1ad80*/  HMMA.16816.F32 R52, R8.reuse, R18, R52 ;  /* 0x000000120834723c */ /* 0x040fe20000001834 */
[----:B------:R1:W3:Y:S01]  /*1ad90*/  MUFU.EX2 R123, R0 ;  /* 0x00000000007b7308 */ /* 0x0002e20000000800 */
[----:B------:R-:W-:Y:S04]  /*1ada0*/  LDSM.16.MT88.4 R16, [R181+0xb800] ;  /* 0x00b80000b510783b */ /* 0x000fe80000004200 */
[C---:B-----5:R-:W-:Y:S06]  /*1adb0*/  HMMA.16816.F32 R44, R8.reuse, R24, R44 ;  /* 0x00000018082c723c */ /* 0x060fec000000182c */
        /* <DEDUP_REMOVED lines=77> */
[----:B---3--:R-:W-:Y:S02]  /*1b290*/  F2FP.F16.F32.PACK_AB R8, R163, R236 ;  /* 0x000000eca308723e */ /* 0x008fe400000000ff */
[----:B------:R-:W-:-:S03]  /*1b2a0*/  MOV R165, R103 ;  /* 0x0000006700a57202 */ /* 0x000fc60000000f00 */
        /* <DEDUP_REMOVED lines=33> */
[----:B------:R-:W-:Y:S02]  /*1b4c0*/  MOV R170, R123 ;  /* 0x0000007b00aa7202 */ /* 0x000fe40000000f00 */
[----:B------:R-:W-:-:S03]  /*1b4d0*/  MOV R123, R21 ;  /* 0x00000015007b7202 */ /* 0x000fc60000000f00 */
[----:B------:R1:W3:Y:S02]  /*1b4e0*/  MUFU.EX2 R152, R0 ;  /* 0x0000000000987308 */ /* 0x0002e40000000800 */
[----:B-1----:R-:W-:Y:S01]  /*1b4f0*/  FFMA.FTZ R0, R173, R3, -R6 ;  /* 0x00000003ad007223 */ /* 0x002fe20000010806 */
[----:B---3--:R-:W-:Y:S02]  /*1b500*/  F2FP.F16.F32.PACK_AB R8, R152, R153 ;  /* 0x000000999808723e */ /* 0x008fe400000000ff */
[----:B------:R-:W-:-:S03]  /*1b510*/  MOV R173, R124 ;  /* 0x0000007c00ad7202 */ /* 0x000fc60000000f00 */
        /* <DEDUP_REMOVED lines=61> */
[----:B------:R-:W4:Y:S04]  /*1b8f0*/  LDSM.16.MT88.4 R16, [R178+0xe000] ;  /* 0x00e00000b210783b */ /* 0x000f280000004200 */
        /* <DEDUP_REMOVED lines=28> */
[----:B------:R1:W-:Y:S01]  /*1bac0*/  MUFU.EX2 R126, R0 ;  /* 0x00000000007e7308 */ /* 0x0003e20000000800 */
[C---:B----4-:R-:W-:Y:S06]  /*1bad0*/  HMMA.16816.F32 R48, R8.reuse, R18, R68 ;  /* 0x000000120830723c */ /* 0x050fec0000001844 */
[C---:B--2---:R-:W-:Y:S06]  /*1bae0*/  HMMA.16816.F32 R44, R8.reuse, R12, R64 ;  /* 0x0000000c082c723c */ /* 0x044fec0000001840 */
[----:B------:R-:W-:Y:S01]  /*1baf0*/  HMMA.16816.F32 R68, R8, R14, R60 ;  /* 0x0000000e0844723c */ /* 0x000fe2000000183c */
[----:B------:R-:W2:Y:S01]  /*1bb00*/  LDSM.16.MT88.4 R12, [R180+0xe000] ;  /* 0x00e00000b40c783b */ /* 0x000ea20000004200 */
[----:B-1----:R-:W-:-:S04]  /*1bb10*/  FFMA.FTZ R0, R121, R3, -R4 ;  /* 0x0000000379007223 */ /* 0x002fc80000010804 */
        /* <DEDUP_REMOVED lines=17> */
[----:B--2---:R-:W-:-:S04]  /*1bc30*/  FFMA.FTZ R0, R125, R3, -R6 ;  /* 0x000000037d007223 */ /* 0x004fc80000010806 */
[----:B------:R2:W3:Y:S02]  /*1bc40*/  MUFU.EX2 R124, R0 ;  /* 0x00000000007c7308 */ /* 0x0004e40000000800 */
[----:B--2---:R-:W-:Y:S01]  /*1bc50*/  FFMA.FTZ R0, R110, R3, -R6 ;  /* 0x000000036e007223 */ /* 0x004fe20000010806 */
[----:B---3--:R-:W-:-:S05]  /*1bc60*/  F2FP.F16.F32.PACK_AB R8, R124, R127 ;  /* 0x0000007f7c08723e */ /* 0x008fca00000000ff */
[----:B------:R2:W-:Y:S02]  /*1bc70*/  MUFU.EX2 R122, R0 ;  /* 0x00000000007a7308 */ /* 0x0005e40000000800 */
[----:B--2---:R-:W-:-:S06]  /*1bc80*/  FFMA.FTZ R0, R107, R3, -R6 ;  /* 0x000000036b007223 */ /* 0x004fcc0000010806 */
[----:B------:R2:W3:Y:S02]  /*1bc90*/  MUFU.EX2 R123, R0 ;  /* 0x00000000007b7308 */ /* 0x0004e40000000800 */
[----:B--2---:R-:W-:Y:S01]  /*1bca0*/  FFMA.FTZ R0, R98, R3, -R4 ;  /* 0x0000000362007223 */ /* 0x004fe20000010804 */
[----:B---3--:R-:W-:-:S05]  /*1bcb0*/  F2FP.F16.F32.PACK_AB R10, R123, R122 ;  /* 0x0000007a7b0a723e */ /* 0x008fca00000000ff */
[----:B------:R-:W2:Y:S02]  /*1bcc0*/  MUFU.EX2 R121, R0 ;  /* 0x0000000000797308 */ /* 0x000ea40000000800 */
[----:B--2---:R-:W-:Y:S01]  /*1bcd0*/  F2FP.F16.F32.PACK_AB R11, R121, R129 ;  /* 0x00000081790b723e */ /* 0x004fe200000000ff */
[----:B------:R-:W-:-:S05]  /*1bce0*/  FFMA.FTZ R0, R95, R3, -R4 ;  /* 0x000000035f007223 */ /* 0x000fca0000010804 */
[----:B------:R2:W-:Y:S01]  /*1bcf0*/  MUFU.EX2 R117, R0 ;  /* 0x0000000000757308 */ /* 0x0005e20000000800 */
[C---:B-1----:R-:W-:Y:S06]  /*1bd00*/  HMMA.16816.F32 R44, R8.reuse, R12, R44 ;  /* 0x0000000c082c723c */ /* 0x042fec000000182c */
[C---:B------:R-:W-:Y:S01]  /*1bd10*/  HMMA.16816.F32 R40, R8.reuse, R14, R68 ;  /* 0x0000000e0828723c */ /* 0x040fe20000001844 */
[----:B------:R-:W1:Y:S05]  /*1bd20*/  LDSM.16.MT88.4 R12, [R180+0xe800] ;  /* 0x00e80000b40c783b */ /* 0x000e6a0000004200 */
[----:B------:R-:W-:Y:S01]  /*1bd30*/  HMMA.16816.F32 R56, R8, R18, R48 ;  /* 0x000000120838723c */ /* 0x000fe20000001830 */
[----:B------:R-:W3:Y:S01]  /*1bd40*/  LDSM.16.MT88.4 R48, [R179+0xf000] ;  /* 0x00f00000b330783b */ /* 0x000ee20000004200 */
[----:B--2---:R-:W-:-:S04]  /*1bd50*/  FFMA.FTZ R0, R94, R3, -R4 ;  /* 0x000000035e007223 */ /* 0x004fc80000010804 */
[C---:B------:R-:W-:Y:S01]  /*1bd60*/  HMMA.16816.F32 R64, R8.reuse, R16, R32 ;  /* 0x000000100840723c */ /* 0x040fe20000001820 */
[----:B------:R2:W4:Y:S01]  /*1bd70*/  MUFU.EX2 R120, R0 ;  /* 0x0000000000787308 */ /* 0x0005220000000800 */
[----:B------:R-:W5:Y:S04]  /*1bd80*/  LDSM.16.MT88.4 R32, [R178+0xf000] ;  /* 0x00f00000b220783b */ /* 0x000f680000004200 */
[C---:B------:R-:W-:Y:S06]  /*1bd90*/  HMMA.16816.F32 R16, R8.reuse, R24, R76 ;  /* 0x000000180810723c */ /* 0x040fec000000184c */
[----:B------:R-:W-:Y:S01]  /*1bda0*/  HMMA.16816.F32 R24, R8, R26, R72 ;  /* 0x0000001a0818723c */ /* 0x000fe20000001848 */
[----:B--2---:R-:W-:-:S04]  /*1bdb0*/  FFMA.FTZ R0, R90, R3, -R4 ;  /* 0x000000035a007223 */ /* 0x004fc80000010804 */
[----:B------:R2:W-:Y:S01]  /*1bdc0*/  MUFU.EX2 R119, R0 ;  /* 0x0000000000777308 */ /* 0x0005e20000000800 */
[C---:B-1----:R-:W-:Y:S06]  /*1bdd0*/  HMMA.16816.F32 R52, R8.reuse, R12, R52 ;  /* 0x0000000c0834723c */ /* 0x042fec0000001834 */
[----:B------:R-:W-:Y:S01]  /*1bde0*/  HMMA.16816.F32 R60, R8, R14, R60 ;  /* 0x0000000e083c723c */ /* 0x000fe2000000183c */
[----:B------:R-:W1:Y:S01]  /*1bdf0*/  LDSM.16.MT88.4 R12, [R180+0xf000] ;  /* 0x00f00000b40c783b */ /* 0x000e620000004200 */
[----:B--2---:R-:W-:-:S05]  /*1be00*/  FFMA.FTZ R0, R96, R3, -R6 ;  /* 0x0000000360007223 */ /* 0x004fca0000010806 */
[----:B----4-:R-:W-:Y:S01]  /*1be10*/  F2FP.F16.F32.PACK_AB R9, R120, R117 ;  /* 0x000000757809723e */ /* 0x010fe200000000ff */
        /* <DEDUP_REMOVED lines=13> */
[----:B------:R2:W-:Y:S02]  /*1bef0*/  MUFU.EX2 R106, R0 ;  /* 0x00000000006a7308 */ /* 0x0005e40000000800 */
[C---:B---3--:R-:W-:Y:S06]  /*1bf00*/  HMMA.16816.F32 R80, R8.reuse, R48, R16 ;  /* 0x000000300850723c */ /* 0x048fec0000001810 */
[----:B-----5:R-:W-:Y:S01]  /*1bf10*/  HMMA.16816.F32 R64, R8, R32, R64 ;  /* 0x000000200840723c */ /* 0x020fe20000001840 */
[----:B------:R-:W-:Y:S01]  /*1bf20*/  FADD.FTZ R16, R101, R20 ;  /* 0x0000001465107221 */ /* 0x000fe20000010000 */
[----:B------:R-:W-:-:S03]  /*1bf30*/  FADD.FTZ R17, R92, R88 ;  /* 0x000000585c117221 */ /* 0x000fc60000010000 */
[----:B------:R-:W-:Y:S01]  /*1bf40*/  FADD.FTZ R16, R100, R16 ;  /* 0x0000001064107221 */ /* 0x000fe20000010000 */
[C---:B-1----:R-:W-:Y:S01]  /*1bf50*/  HMMA.16816.F32 R88, R8.reuse, R12, R52 ;  /* 0x0000000c0858723c */ /* 0x042fe20000001834 */
[----:B--2---:R-:W-:Y:S01]  /*1bf60*/  FFMA.FTZ R0, R86, R3, -R4 ;  /* 0x0000000356007223 */ /* 0x004fe20000010804 */
[----:B------:R-:W-:Y:S03]  /*1bf70*/  LDSM.16.MT88.4 R52, [R178+0x10000] ;  /* 0x01000000b234783b */ /* 0x000fe60000004200 */
[----:B------:R1:W2:Y:S01]  /*1bf80*/  MUFU.EX2 R107, R0 ;  /* 0x00000000006b7308 */ /* 0x0002a20000000800 */
[C---:B------:R-:W-:Y:S01]  /*1bf90*/  HMMA.16816.F32 R56, R8.reuse, R34, R56 ;  /* 0x000000220838723c */ /* 0x040fe20000001838 */
[----:B------:R-:W-:Y:S01]  /*1bfa0*/  FADD.FTZ R13, R102, R17 ;  /* 0x00000011660d7221 */ /* 0x000fe20000010000 */
[----:B------:R-:W-:Y:S02]  /*1bfb0*/  FADD.FTZ R12, R134, R16 ;  /* 0x00000010860c7221 */ /* 0x000fe40000010000 */
[----:B------:R-:W-:Y:S01]  /*1bfc0*/  LDSM.16.MT88.4 R16, [R179+0xf800] ;  /* 0x00f80000b310783b */ /* 0x000fe20000004200 */
[----:B------:R-:W-:Y:S01]  /*1bfd0*/  FADD.FTZ R20, R99, R13 ;  /* 0x0000000d63147221 */ /* 0x000fe20000010000 */
[----:B------:R-:W-:Y:S01]  /*1bfe0*/  HMMA.16816.F32 R32, R8, R28, R44 ;  /* 0x0000001c0820723c */ /* 0x000fe2000000182c */
[----:B------:R-:W-:Y:S01]  /*1bff0*/  FADD.FTZ R13, R139, R12 ;  /* 0x0000000c8b0d7221 */ /* 0x000fe20000010000 */
[----:B------:R-:W-:Y:S01]  /*1c000*/  LDSM.16.MT88.4 R44, [R180+0xf800] ;  /* 0x00f80000b42c783b */ /* 0x000fe20000004200 */
[----:B------:R-:W-:-:S03]  /*1c010*/  FADD.FTZ R12, R146, R20 ;  /* 0x00000014920c7221 */ /* 0x000fc60000010000 */
[----:B------:R-:W-:Y:S01]  /*1c020*/  HMMA.16816.F32 R40, R8, R30, R40 ;  /* 0x0000001e0828723c */ /* 0x000fe20000001828 */
[----:B------:R-:W3:Y:S01]  /*1c030*/  LDSM.16.MT88.4 R28, [R178+0xf800] ;  /* 0x00f80000b21c783b */ /* 0x000ee20000004200 */
[----:B------:R-:W-:Y:S01]  /*1c040*/  FADD.FTZ R12, R196, R12 ;  /* 0x0000000cc40c7221 */ /* 0x000fe20000010000 */
[----:B-1----:R-:W-:-:S03]  /*1c050*/  FFMA.FTZ R0, R85, R3, -R4 ;  /* 0x0000000355007223 */ /* 0x002fc60000010804 */
[----:B------:R-:W-:Y:S01]  /*1c060*/  HMMA.16816.F32 R76, R8, R14, R60 ;  /* 0x0000000e084c723c */ /* 0x000fe2000000183c */
[----:B------:R1:W-:Y:S06]  /*1c070*/  MUFU.EX2 R109, R0 ;  /* 0x00000000006d7308 */ /* 0x0003ec0000000800 */
[----:B------:R-:W-:-:S04]  /*1c080*/  FFMA.FTZ R14, R207, R3, -R4 ;  /* 0x00000003cf0e7223 */ /* 0x000fc80000010804 */
[----:B------:R-:W-:Y:S01]  /*1c090*/  MUFU.EX2 R94, R14 ;  /* 0x0000000e005e7308 */ /* 0x000fe20000000800 */
[-C--:B-1----:R-:W-:Y:S02]  /*1c0a0*/  FFMA.FTZ R0, R84, R3.reuse, -R4 ;  /* 0x0000000354007223 */ /* 0x082fe40000010804 */
[----:B------:R-:W-:Y:S01]  /*1c0b0*/  HMMA.16816.F32 R84, R8, R50, R24 ;  /* 0x000000320854723c */ /* 0x000fe20000001818 */
[----:B------:R-:W1:Y:S04]  /*1c0c0*/  LDSM.16.MT88.4 R24, [R181+0xf800] ;  /* 0x00f80000b518783b */ /* 0x000e680000004200 */
[----:B------:R4:W5:Y:S01]  /*1c0d0*/  MUFU.EX2 R110, R0 ;  /* 0x00000000006e7308 */ /* 0x0009620000000800 */
[----:B------:R-:W-:Y:S01]  /*1c0e0*/  LDSM.16.MT88.4 R48, [R181+0x10000] ;  /* 0x01000000b530783b */ /* 0x000fe20000004200 */
[----:B--2---:R-:W-:Y:S01]  /*1c0f0*/  F2FP.F16.F32.PACK_AB R9, R107, R106 ;  /* 0x0000006a6b09723e */ /* 0x004fe200000000ff */
[----:B----4-:R-:W-:Y:S01]  /*1c100*/  FFMA.FTZ R0, R206, R3, -R6 ;  /* 0x00000003ce007223 */ /* 0x010fe20000010806 */
[----:B-----5:R-:W-:-:S04]  /*1c110*/  F2FP.F16.F32.PACK_AB R11, R110, R109 ;  /* 0x0000006d6e0b723e */ /* 0x020fc800000000ff */
        /* <DEDUP_REMOVED lines=10> */
[----:B------:R2:W-:Y:S02]  /*1c1c0*/  MUFU.EX2 R102, R0 ;  /* 0x0000000000667308 */ /* 0x0005e40000000800 */
[C---:B---3--:R-:W-:Y:S06]  /*1c1d0*/  HMMA.16816.F32 R72, R8.reuse, R28, R64 ;  /* 0x0000001c0848723c */ /* 0x048fec0000001840 */
[C---:B-1----:R-:W-:Y:S06]  /*1c1e0*/  HMMA.16816.F32 R64, R8.reuse, R24, R32 ;  /* 0x000000180840723c */ /* 0x042fec0000001820 */
[C---:B------:R-:W-:Y:S01]  /*1c1f0*/  HMMA.16816.F32 R60, R8.reuse, R26, R40 ;  /* 0x0000001a083c723c */ /* 0x040fe20000001828 */
[-CC-:B--2---:R-:W-:Y:S01]  /*1c200*/  FFMA.FTZ R0, R198, R3.reuse, -R4.reuse ;  /* 0x00000003c6007223 */ /* 0x184fe20000010804 */
[----:B------:R-:W1:Y:S03]  /*1c210*/  LDSM.16.MT88.4 R24, [R180+0x10000] ;  /* 0x01000000b418783b */ /* 0x000e660000004200 */
[----:B------:R2:W-:Y:S01]  /*1c220*/  MUFU.EX2 R99, R0 ;  /* 0x0000000000637308 */ /* 0x0005e20000000800 */
[C---:B------:R-:W-:Y:S01]  /*1c230*/  HMMA.16816.F32 R68, R8.reuse, R30, R56 ;  /* 0x0000001e0844723c */ /* 0x040fe20000001838 */
[----:B------:R-:W3:Y:S05]  /*1c240*/  LDSM.16.MT88.4 R28, [R179+0x10000] ;  /* 0x01000000b31c783b */ /* 0x000eea0000004200 */
[C---:B------:R-:W-:Y:S06]  /*1c250*/  HMMA.16816.F32 R56, R8.reuse, R16, R80 ;  /* 0x000000100838723c */ /* 0x040fec0000001850 */
[----:B------:R-:W-:Y:S01]  /*1c260*/  HMMA.16816.F32 R32, R8, R18, R84 ;  /* 0x000000120820723c */ /* 0x000fe20000001854 */
[----:B--2---:R-:W-:-:S05]  /*1c270*/  FFMA.FTZ R0, R200, R3, -R4 ;  /* 0x00000003c8007223 */ /* 0x004fca0000010804 */
[C---:B------:R-:W-:Y:S01]  /*1c280*/  HMMA.16816.F32 R40, R8.reuse, R44, R88 ;  /* 0x0000002c0828723c */ /* 0x040fe20000001858 */
[----:B------:R2:W-:Y:S05]  /*1c290*/  MUFU.EX2 R100, R0 ;  /* 0x0000000000647308 */ /* 0x0005ea0000000800 */
[----:B------:R-:W-:Y:S07]  /*1c2a0*/  HMMA.16816.F32 R76, R8, R46, R76 ;  /* 0x0000002e084c723c */ /* 0x000fee000000184c */
[----:B------:R-:W-:-:S04]  /*1c2b0*/  FFMA.FTZ R9, R218, R3, -R4 ;  /* 0x00000003da097223 */ /* 0x000fc80000010804 */
[----:B------:R-:W-:Y:S01]  /*1c2c0*/  MUFU.EX2 R81, R9 ;  /* 0x0000000900517308 */ /* 0x000fe20000000800 */
[----:B--2---:R-:W-:-:S07]  /*1c2d0*/  FFMA.FTZ R0, R201, R3, -R4 ;  /* 0x00000003c9007223 */ /* 0x004fce0000010804 */
[----:B------:R2:W4:Y:S02]  /*1c2e0*/  MUFU.EX2 R98, R0 ;  /* 0x0000000000627308 */ /* 0x0005240000000800 */
[----:B--2---:R-:W-:Y:S01]  /*1c2f0*/  FFMA.FTZ R0, R202, R3, -R4 ;  /* 0x00000003ca007223 */ /* 0x004fe20000010804 */
[----:B----4-:R-:W-:-:S05]  /*1c300*/  F2FP.F16.F32.PACK_AB R15, R98, R100 ;  /* 0x00000064620f723e */ /* 0x010fca00000000ff */
[----:B------:R2:W4:Y:S02]  /*1c310*/  MUFU.EX2 R97, R0 ;  /* 0x0000000000617308 */ /* 0x0005240000000800 */
[----:B--2---:R-:W-:Y:S01]  /*1c320*/  FFMA.FTZ R0, R212, R3, -R6 ;  /* 0x00000003d4007223 */ /* 0x004fe20000010806 */
[----:B----4-:R-:W-:-:S05]  /*1c330*/  F2FP.F16.F32.PACK_AB R9, R94, R97 ;  /* 0x000000615e09723e */ /* 0x010fca00000000ff */
[----:B------:R2:W-:Y:S02]  /*1c340*/  MUFU.EX2 R96, R0 ;  /* 0x0000000000607308 */ /* 0x0005e40000000800 */
[----:B--2---:R-:W-:-:S06]  /*1c350*/  FFMA.FTZ R0, R211, R3, -R6 ;  /* 0x00000003d3007223 */ /* 0x004fcc0000010806 */
[----:B------:R2:W-:Y:S02]  /*1c360*/  MUFU.EX2 R93, R0 ;  /* 0x00000000005d7308 */ /* 0x0005e40000000800 */
[----:B--2---:R-:W-:-:S06]  /*1c370*/  FFMA.FTZ R0, R210, R3, -R6 ;  /* 0x00000003d2007223 */ /* 0x004fcc0000010806 */
[----:B------:R2:W-:Y:S02]  /*1c380*/  MUFU.EX2 R95, R0 ;  /* 0x00000000005f7308 */ /* 0x0005e40000000800 */
[----:B--2---:R-:W-:-:S06]  /*1c390*/  FFMA.FTZ R0, R209, R3, -R6 ;  /* 0x00000003d1007223 */ /* 0x004fcc0000010806 */
[----:B------:R2:W4:Y:S02]  /*1c3a0*/  MUFU.EX2 R92, R0 ;  /* 0x00000000005c7308 */ /* 0x0005240000000800 */
[----:B--2---:R-:W-:Y:S01]  /*1c3b0*/  FADD.FTZ R0, R149, R13 ;  /* 0x0000000d95007221 */ /* 0x004fe20000010000 */
[----:B------:R-:W-:Y:S01]  /*1c3c0*/  FADD.FTZ R13, R156, R12 ;  /* 0x0000000c9c0d7221 */ /* 0x000fe20000010000 */
[----:B------:R-:W-:Y:S01]  /*1c3d0*/  FFMA.FTZ R12, R208, R3, -R4 ;  /* 0x00000003d00c7223 */ /* 0x000fe20000010804 */
[----:B----4-:R-:W-:Y:S01]  /*1c3e0*/  F2FP.F16.F32.PACK_AB R14, R92, R95 ;  /* 0x0000005f5c0e723e */ /* 0x010fe200000000ff */
[----:B------:R-:W-:Y:S01]  /*1c3f0*/  FADD.FTZ R0, R197, R0 ;  /* 0x00000000c5007221 */ /* 0x000fe20000010000 */
[----:B------:R-:W-:Y:S01]  /*1c400*/  FADD.FTZ R16, R188, R13 ;  /* 0x0000000dbc107221 */ /* 0x000fe20000010000 */
[----:B------:R2:W4:Y:S01]  /*1c410*/  MUFU.EX2 R86, R12 ;  /* 0x0000000c00567308 */ /* 0x0005220000000800 */
[----:B------:R-:W-:Y:S01]  /*1c420*/  F2FP.F16.F32.PACK_AB R13, R99, R102 ;  /* 0x00000066630d723e */ /* 0x000fe200000000ff */
[----:B------:R-:W-:Y:S01]  /*1c430*/  FADD.FTZ R0, R159, R0 ;  /* 0x000000009f007221 */ /* 0x000fe20000010000 */
[----:B------:R-:W-:-:S03]  /*1c440*/  FADD.FTZ R8, R194, R16 ;  /* 0x00000010c2087221 */ /* 0x000fc60000010000 */
[----:B------:R-:W-:Y:S01]  /*1c450*/  FADD.FTZ R17, R193, R0 ;  /* 0x00000000c1117221 */ /* 0x000fe20000010000 */
[----:B------:R-:W-:Y:S01]  /*1c460*/  FFMA.FTZ R0, R214, R3, -R6 ;  /* 0x00000003d6007223 */ /* 0x000fe20000010806 */
[----:B------:R-:W-:-:S03]  /*1c470*/  FADD.FTZ R8, R195, R8 ;  /* 0x00000008c3087221 */ /* 0x000fc60000010000 */
[----:B------:R5:W-:Y:S01]  /*1c480*/  MUFU.EX2 R85, R0 ;  /* 0x0000000000557308 */ /* 0x000be20000000800 */
[----:B------:R-:W-:Y:S01]  /*1c490*/  FADD.FTZ R8, R174, R8 ;  /* 0x00000008ae087221 */ /* 0x000fe20000010000 */
[----:B--2---:R-:W-:Y:S02]  /*1c4a0*/  F2FP.F16.F32.PACK_AB R12, R93, R96 ;  /* 0x000000605d0c723e */ /* 0x004fe400000000ff */
[----:B----4-:R-:W-:-:S05]  /*1c4b0*/  F2FP.F16.F32.PACK_AB R11, R81, R86 ;  /* 0x00000056510b723e */ /* 0x010fca00000000ff */
        /* <DEDUP_REMOVED lines=8> */
[-CC-:B----4-:R-:W-:Y:S01]  /*1c540*/  FFMA.FTZ R0, R213, R3.reuse, -R6.reuse ;  /* 0x00000003d5007223 */ /* 0x190fe20000010806 */
[----:B------:R-:W1:Y:S03]  /*1c550*/  LDSM.16.MT88.4 R48, [R181+0x10800] ;  /* 0x01080000b530783b */ /* 0x000e660000004200 */
[----:B------:R4:W-:Y:S01]  /*1c560*/  MUFU.EX2 R83, R0 ;  /* 0x0000000000537308 */ /* 0x0009e20000000800 */
[C---:B---3--:R-:W-:Y:S06]  /*1c570*/  HMMA.16816.F32 R56, R12.reuse, R28, R56 ;  /* 0x0000001c0c38723c */ /* 0x048fec0000001838 */
[C---:B------:R-:W-:Y:S01]  /*1c580*/  HMMA.16816.F32 R44, R12.reuse, R30, R32 ;  /* 0x0000001e0c2c723c */ /* 0x040fe20000001820 */
[----:B------:R-:W3:Y:S04]  /*1c590*/  LDSM.16.MT88.4 R28, [R179+0x10800] ;  /* 0x01080000b31c783b */ /* 0x000ee80000004200 */
[----:B------:R-:W-:Y:S01]  /*1c5a0*/  LDSM.16.MT88.4 R32, [R178+0x11000] ;  /* 0x01100000b220783b */ /* 0x000fe20000004200 */
[----:B------:R-:W-:Y:S01]  /*1c5b0*/  HMMA.16816.F32 R24, R12, R26, R76 ;  /* 0x0000001a0c18723c */ /* 0x000fe2000000184c */
[----:B----4-:R-:W-:-:S06]  /*1c5c0*/  FFMA.FTZ R0, R215, R3, -R6 ;  /* 0x00000003d7007223 */ /* 0x010fcc0000010806 */
[-CC-:B------:R-:W-:Y:S01]  /*1c5d0*/  FFMA.FTZ R12, R220, R3.reuse, -R4.reuse ;  /* 0x00000003dc0c7223 */ /* 0x180fe20000010804 */
[----:B------:R4:W5:Y:S01]  /*1c5e0*/  MUFU.EX2 R82, R0 ;  /* 0x0000000000527308 */ /* 0x0009620000000800 */
[----:B------:R-:W-:-:S07]  /*1c5f0*/  FFMA.FTZ R14, R228, R3, -R4 ;  /* 0x00000003e40e7223 */ /* 0x000fce0000010804 */
[----:B------:R2:W-:Y:S01]  /*1c600*/  MUFU.EX2 R78, R12 ;  /* 0x0000000c004e7308 */ /* 0x0005e20000000800 */
[----:B----4-:R-:W-:Y:S01]  /*1c610*/  FADD.FTZ R0, R192, R17 ;  /* 0x00000011c0007221 */ /* 0x010fe20000010000 */
[----:B------:R-:W-:Y:S01]  /*1c620*/  FADD.FTZ R17, R167, R8 ;  /* 0x00000008a7117221 */ /* 0x000fe20000010000 */
[----:B------:R-:W-:Y:S01]  /*1c630*/  FFMA.FTZ R8, R219, R3, -R4 ;  /* 0x00000003db087223 */ /* 0x000fe20000010804 */
[----:B-----5:R-:W-:Y:S01]  /*1c640*/  F2FP.F16.F32.PACK_AB R10, R82, R83 ;  /* 0x00000053520a723e */ /* 0x020fe200000000ff */
[----:B------:R-:W-:-:S03]  /*1c650*/  FADD.FTZ R0, R172, R0 ;  /* 0x00000000ac007221 */ /* 0x000fc60000010000 */
[----:B------:R4:W5:Y:S01]  /*1c660*/  MUFU.EX2 R80, R8 ;  /* 0x0000000800507308 */ /* 0x0009620000000800 */
        /* <DEDUP_REMOVED lines=9> */
[----:B----4-:R-:W-:Y:S01]  /*1c700*/  F2FP.F16.F32.PACK_AB R8, R84, R85 ;  /* 0x000000555408723e */ /* 0x010fe200000000ff */
        /* <DEDUP_REMOVED lines=8> */
[----:B----4-:R-:W-:Y:S01]  /*1c790*/  FADD.FTZ R13, R165, R12 ;  /* 0x0000000ca50d7221 */ /* 0x010fe20000010000 */
[----:B------:R-:W-:Y:S02]  /*1c7a0*/  FFMA.FTZ R12, R222, R3, -R6 ;  /* 0x00000003de0c7223 */ /* 0x000fe40000010806 */
[----:B------:R-:W-:Y:S01]  /*1c7b0*/  FADD.FTZ R0, R238, R0 ;  /* 0x00000000ee007221 */ /* 0x000fe20000010000 */
[----:B-1----:R-:W-:Y:S01]  /*1c7c0*/  HMMA.16816.F32 R64, R8, R48, R64 ;  /* 0x000000300840723c */ /* 0x002fe20000001840 */
[----:B------:R-:W-:Y:S01]  /*1c7d0*/  FADD.FTZ R13, R249, R13 ;  /* 0x0000000df90d7221 */ /* 0x000fe20000010000 */
[----:B------:R1:W-:Y:S01]  /*1c7e0*/  MUFU.EX2 R76, R12 ;  /* 0x0000000c004c7308 */ /* 0x0003e20000000800 */
[----:B------:R-:W-:-:S02]  /*1c7f0*/  FADD.FTZ R0, R242, R0 ;  /* 0x00000000f2007221 */ /* 0x000fc40000010000 */
[----:B------:R-:W-:Y:S01]  /*1c800*/  FADD.FTZ R13, R248, R13 ;  /* 0x0000000df80d7221 */ /* 0x000fe20000010000 */
[C---:B------:R-:W-:Y:S01]  /*1c810*/  HMMA.16816.F32 R60, R8.reuse, R50, R60 ;  /* 0x00000032083c723c */ /* 0x040fe2000000183c */
[----:B------:R-:W-:Y:S02]  /*1c820*/  FADD.FTZ R0, R244, R0 ;  /* 0x00000000f4007221 */ /* 0x000fe40000010000 */
[----:B------:R-:W-:Y:S02]  /*1c830*/  FADD.FTZ R13, R246, R13 ;  /* 0x0000000df60d7221 */ /* 0x000fe40000010000 */
[----:B------:R-:W-:Y:S01]  /*1c840*/  FADD.FTZ R0, R158, R0 ;  /* 0x000000009e007221 */ /* 0x000fe20000010000 */
[----:B---3--:R-:W-:Y:S01]  /*1c850*/  HMMA.16816.F32 R48, R8, R30, R44 ;  /* 0x0000001e0830723c */ /* 0x008fe2000000182c */
[----:B------:R-:W-:Y:S02]  /*1c860*/  FADD.FTZ R13, R247, R13 ;  /* 0x0000000df70d7221 */ /* 0x000fe40000010000 */
[----:B------:R-:W-:-:S02]  /*1c870*/  FADD.FTZ R0, R154, R0 ;  /* 0x000000009a007221 */ /* 0x000fc40000010000 */
[----:B------:R-:W-:Y:S01]  /*1c880*/  FADD.FTZ R13, R236, R13 ;  /* 0x0000000dec0d7221 */ /* 0x000fe20000010000 */
[C---:B--2---:R-:W-:Y:S01]  /*1c890*/  HMMA.16816.F32 R44, R8.reuse, R16, R40 ;  /* 0x00000010082c723c */ /* 0x044fe20000001828 */
[----:B-1----:R-:W-:Y:S01]  /*1c8a0*/  FFMA.FTZ R12, R223, R3, -R6 ;  /* 0x00000003df0c7223 */ /* 0x002fe20000010806 */
[----:B------:R-:W-:Y:S01]  /*1c8b0*/  FADD.FTZ R0, R157, R0 ;  /* 0x000000009d007221 */ /* 0x000fe20000010000 */
[----:B------:R-:W-:Y:S02]  /*1c8c0*/  FADD.FTZ R13, R163, R13 ;  /* 0x0000000da30d7221 */ /* 0x000fe40000010000 */
[----:B------:R1:W2:Y:S01]  /*1c8d0*/  MUFU.EX2 R55, R12 ;  /* 0x0000000c00377308 */ /* 0x0002a20000000800 */
[C---:B------:R-:W-:Y:S01]  /*1c8e0*/  HMMA.16816.F32 R40, R8.reuse, R18, R24 ;  /* 0x000000120828723c */ /* 0x040fe20000001818 */
[----:B------:R-:W-:Y:S01]  /*1c8f0*/  FADD.FTZ R13, R162, R13 ;  /* 0x0000000da20d7221 */ /* 0x000fe20000010000 */
[----:B------:R-:W-:Y:S03]  /*1c900*/  LDSM.16.MT88.4 R24, [R179+0x11000] ;  /* 0x01100000b318783b */ /* 0x000fe60000004200 */
[----:B------:R-:W-:Y:S01]  /*1c910*/  FADD.FTZ R13, R160, R13 ;  /* 0x0000000da00d7221 */ /* 0x000fe20000010000 */
[----:B------:R-:W-:Y:S01]  /*1c920*/  HMMA.16816.F32 R56, R8, R28, R56 ;  /* 0x0000001c0838723c */ /* 0x000fe20000001838 */
[----:B------:R-:W3:Y:S02]  /*1c930*/  LDSM.16.MT88.4 R28, [R181+0x11000] ;  /* 0x01100000b51c783b */ /* 0x000ee40000004200 */
[----:B------:R-:W-:-:S02]  /*1c940*/  FADD.FTZ R13, R153, R13 ;  /* 0x0000000d990d7221 */ /* 0x000fc40000010000 */
[----:B------:R-:W4:Y:S02]  /*1c950*/  LDSM.16.MT88.4 R16, [R180+0x11000] ;  /* 0x01100000b410783b */ /* 0x000f240000004200 */
[----:B------:R-:W-:Y:S01]  /*1c960*/  FADD.FTZ R13, R152, R13 ;  /* 0x0000000d980d7221 */ /* 0x000fe20000010000 */
[----:B-----5:R-:W-:Y:S01]  /*1c970*/  F2FP.F16.F32.PACK_AB R9, R78, R80 ;  /* 0x000000504e09723e */ /* 0x020fe200000000ff */
[----:B------:R-:W5:Y:S01]  /*1c980*/  LDSM.16.MT88.4 R160, [R178+0x11800] ;  /* 0x01180000b2a0783b */ /* 0x000f620000004200 */
[-CC-:B-1----:R-:W-:Y:S01]  /*1c990*/  FFMA.FTZ R12, R224, R3.reuse, -R6.reuse ;  /* 0x00000003e00c7223 */ /* 0x182fe20000010806 */
[----:B------:R-:W-:Y:S01]  /*1c9a0*/  FADD.FTZ R13, R39, R13 ;  /* 0x0000000d270d7221 */ /* 0x000fe20000010000 */
[----:B--2---:R-:W-:Y:S02]  /*1c9b0*/  F2FP.F16.F32.PACK_AB R8, R55, R76 ;  /* 0x0000004c3708723e */ /* 0x004fe400000000ff */
[----:B------:R1:W-:Y:S01]  /*1c9c0*/  MUFU.EX2 R54, R12 ;  /* 0x0000000c00367308 */ /* 0x0003e20000000800 */
[----:B------:R-:W-:Y:S01]  /*1c9d0*/  FADD.FTZ R13, R151, R13 ;  /* 0x0000000d970d7221 */ /* 0x000fe20000010000 */
[----:B-1----:R-:W-:-:S06]  /*1c9e0*/  FFMA.FTZ R12, R225, R3, -R6 ;  /* 0x00000003e10c7223 */ /* 0x002fcc0000010806 */
[----:B------:R1:W2:Y:S02]  /*1c9f0*/  MUFU.EX2 R53, R12 ;  /* 0x0000000c00357308 */ /* 0x0002a40000000800 */
[----:B-1----:R-:W-:Y:S01]  /*1ca00*/  FFMA.FTZ R12, R226, R3, -R4 ;  /* 0x00000003e20c7223 */ /* 0x002fe20000010804 */
[----:B--2---:R-:W-:-:S05]  /*1ca10*/  F2FP.F16.F32.PACK_AB R10, R53, R54 ;  /* 0x00000036350a723e */ /* 0x004fca00000000ff */
[----:B------:R1:W2:Y:S02]  /*1ca20*/  MUFU.EX2 R52, R12 ;  /* 0x0000000c00347308 */ /* 0x0002a40000000800 */
[----:B-1----:R-:W-:Y:S01]  /*1ca30*/  FADD.FTZ R12, R155, R0 ;  /* 0x000000009b0c7221 */ /* 0x002fe20000010000 */
[----:B------:R-:W-:Y:S01]  /*1ca40*/  FFMA.FTZ R0, R227, R3, -R4 ;  /* 0x00000003e3007223 */ /* 0x000fe20000010804 */
[----:B--2---:R-:W-:Y:S01]  /*1ca50*/  F2FP.F16.F32.PACK_AB R11, R52, R77 ;  /* 0x0000004d340b723e */ /* 0x004fe200000000ff */
[----:B------:R-:W1:Y:S01]  /*1ca60*/  LDSM.16.MT88.4 R152, [R181+0x11800] ;  /* 0x01180000b598783b */ /* 0x000e620000004200 */
[----:B------:R-:W-:Y:S02]  /*1ca70*/  FADD.FTZ R12, R150, R12 ;  /* 0x0000000c960c7221 */ /* 0x000fe40000010000 */
[----:B------:R2:W-:Y:S03]  /*1ca80*/  MUFU.EX2 R39, R0 ;  /* 0x0000000000277308 */ /* 0x0005e60000000800 */
[C---:B------:R-:W-:Y:S06]  /*1ca90*/  HMMA.16816.F32 R164, R8.reuse, R32, R72 ;  /* 0x0000002008a4723c */ /* 0x040fec0000001848 */
[C---:B------:R-:W-:Y:S06]  /*1caa0*/  HMMA.16816.F32 R32, R8.reuse, R34, R68 ;  /* 0x000000220820723c */ /* 0x040fec0000001844 */
[C---:B---3--:R-:W-:Y:S01]  /*1cab0*/  HMMA.16816.F32 R156, R8.reuse, R28, R64 ;  /* 0x0000001c089c723c */ /* 0x048fe20000001840 */
[----:B--2---:R-:W-:Y:S01]  /*1cac0*/  FADD.FTZ R0, R145, R12 ;  /* 0x0000000c91007221 */ /* 0x004fe20000010000 */
[----:B------:R-:W-:Y:S01]  /*1cad0*/  FADD.FTZ R12, R38, R13 ;  /* 0x0000000d260c7221 */ /* 0x000fe20000010000 */
[----:B------:R-:W-:Y:S01]  /*1cae0*/  FFMA.FTZ R13, R229, R3, -R4 ;  /* 0x00000003e50d7223 */ /* 0x000fe20000010804 */
[----:B------:R-:W2:Y:S01]  /*1caf0*/  MUFU.EX2 R38, R14 ;  /* 0x0000000e00267308 */ /* 0x000ea20000000800 */
        /* <DEDUP_REMOVED lines=9> */
[----:B------:R-:W1:Y:S01]  /*1cb90*/  LDSM.16.MT88.4 R144, [R179+0x11800] ;  /* 0x01180000b390783b */ /* 0x000e620000004200 */
[----:B------:R-:W-:Y:S01]  /*1cba0*/  FADD.FTZ R0, R138, R0 ;  /* 0x000000008a007221 */ /* 0x000fe20000010000 */
[----:B------:R-:W-:-:S03]  /*1cbb0*/  FADD.FTZ R12, R137, R12 ;  /* 0x0000000c890c7221 */ /* 0x000fc60000010000 */
[----:B------:R-:W-:Y:S01]  /*1cbc0*/  FADD.FTZ R0, R140, R0 ;  /* 0x000000008c007221 */ /* 0x000fe20000010000 */
[----:B------:R-:W-:Y:S01]  /*1cbd0*/  FADD.FTZ R12, R136, R12 ;  /* 0x0000000c880c7221 */ /* 0x000fe20000010000 */
[C---:B------:R-:W-:Y:S01]  /*1cbe0*/  HMMA.16816.F32 R24, R8.reuse, R26, R48 ;  /* 0x0000001a0818723c */ /* 0x040fe20000001830 */
[----:B--2---:R-:W-:Y:S01]  /*1cbf0*/  F2FP.F16.F32.PACK_AB R137, R38, R39 ;  /* 0x000000272689723e */ /* 0x004fe200000000ff */
[----:B------:R-:W-:Y:S01]  /*1cc00*/  FADD.FTZ R0, R141, R0 ;  /* 0x000000008d007221 */ /* 0x000fe20000010000 */
[----:B------:R-:W-:Y:S01]  /*1cc10*/  FADD.FTZ R12, R131, R12 ;  /* 0x0000000c830c7221 */ /* 0x000fe20000010000 */
[----:B---3--:R-:W-:Y:S02]  /*1cc20*/  FFMA.FTZ R13, R230, R3, -R6 ;  /* 0x00000003e60d7223 */ /* 0x008fe40000010806 */
[----:B------:R-:W-:Y:S01]  /*1cc30*/  FADD.FTZ R0, R130, R0 ;  /* 0x0000000082007221 */ /* 0x000fe20000010000 */
[----:B------:R-:W-:Y:S01]  /*1cc40*/  FADD.FTZ R12, R135, R12 ;  /* 0x0000000c870c7221 */ /* 0x000fe20000010000 */
[----:B----4-:R-:W-:Y:S01]  /*1cc50*/  HMMA.16816.F32 R44, R8, R16, R44 ;  /* 0x00000010082c723c */ /* 0x010fe2000000182c */
[----:B------:R2:W-:Y:S01]  /*1cc60*/  MUFU.EX2 R20, R13 ;  /* 0x0000000d00147308 */ /* 0x0005e20000000800 */
[----:B------:R-:W-:Y:S01]  /*1cc70*/  FADD.FTZ R0, R126, R0 ;  /* 0x000000007e007221 */ /* 0x000fe20000010000 */
[----:B------:R-:W-:-:S03]  /*1cc80*/  FADD.FTZ R12, R127, R12 ;  /* 0x0000000c7f0c7221 */ /* 0x000fc60000010000 */
[----:B------:R-:W-:Y:S01]  /*1cc90*/  FADD.FTZ R0, R128, R0 ;  /* 0x0000000080007221 */ /* 0x000fe20000010000 */
[----:B------:R-:W-:Y:S01]  /*1cca0*/  HMMA.16816.F32 R40, R8, R18, R40 ;  /* 0x000000120828723c */ /* 0x000fe20000001828 */
[----:B------:R-:W3:Y:S02]  /*1ccb0*/  LDSM.16.MT88.4 R8, [R180+0x11800] ;  /* 0x01180000b408783b */ /* 0x000ee40000004200 */
[----:B------:R-:W-:Y:S01]  /*1ccc0*/  FADD.FTZ R0, R129, R0 ;  /* 0x0000000081007221 */ /* 0x000fe20000010000 */
[----:B--2---:R-:W-:-:S04]  /*1ccd0*/  FFMA.FTZ R13, R231, R3, -R6 ;  /* 0x00000003e70d7223 */ /* 0x004fc80000010806 */
[----:B------:R2:W4:Y:S02]  /*1cce0*/  MUFU.EX2 R15, R13 ;  /* 0x0000000d000f7308 */ /* 0x0005240000000800 */
[----:B--2---:R-:W-:Y:S01]  /*1ccf0*/  FFMA.FTZ R13, R232, R3, -R6 ;  /* 0x00000003e80d7223 */ /* 0x004fe20000010806 */
[----:B----4-:R-:W-:-:S05]  /*1cd00*/  F2FP.F16.F32.PACK_AB R136, R15, R20 ;  /* 0x000000140f88723e */ /* 0x010fca00000000ff */
[----:B------:R2:W-:Y:S02]  /*1cd10*/  MUFU.EX2 R14, R13 ;  /* 0x0000000d000e7308 */ /* 0x0005e40000000800 */
[-C--:B--2---:R-:W-:Y:S01]  /*1cd20*/  FFMA.FTZ R13, R233, R3.reuse, -R6 ;  /* 0x00000003e90d7223 */ /* 0x084fe20000010806 */
[----:B------:R-:W-:Y:S01]  /*1cd30*/  FADD.FTZ R6, R124, R12 ;  /* 0x0000000c7c067221 */ /* 0x000fe20000010000 */
[----:B------:R-:W-:-:S03]  /*1cd40*/  FFMA.FTZ R3, R234, R3, -R4 ;  /* 0x00000003ea037223 */ /* 0x000fc60000010804 */
[----:B------:R-:W-:Y:S01]  /*1cd50*/  FADD.FTZ R12, R122, R6 ;  /* 0x000000067a0c7221 */ /* 0x000fe20000010000 */
[----:B------:R-:W-:Y:S01]  /*1cd60*/  FADD.FTZ R6, R121, R0 ;  /* 0x0000000079067221 */ /* 0x000fe20000010000 */
[----:B------:R-:W2:Y:S02]  /*1cd70*/  MUFU.EX2 R13, R13 ;  /* 0x0000000d000d7308 */ /* 0x000ea40000000800 */
[----:B------:R-:W-:Y:S01]  /*1cd80*/  FADD.FTZ R0, R123, R12 ;  /* 0x0000000c7b007221 */ /* 0x000fe20000010000 */
[----:B------:R-:W-:-:S05]  /*1cd90*/  FADD.FTZ R4, R117, R6 ;  /* 0x0000000675047221 */ /* 0x000fca0000010000 */
[----:B------:R4:W5:Y:S01]  /*1cda0*/  MUFU.EX2 R6, R3 ;  /* 0x0000000300067308 */ /* 0x0009620000000800 */
[----:B--2---:R-:W-:Y:S01]  /*1cdb0*/  F2FP.F16.F32.PACK_AB R138, R13, R14 ;  /* 0x0000000e0d8a723e */ /* 0x004fe200000000ff */
[----:B----4-:R-:W-:Y:S01]  /*1cdc0*/  FADD.FTZ R3, R115, R0 ;  /* 0x0000000073037221 */ /* 0x010fe20000010000 */
[----:B------:R-:W-:Y:S01]  /*1cdd0*/  FADD.FTZ R0, R120, R4 ;  /* 0x0000000478007221 */ /* 0x000fe20000010000 */
[----:B-----5:R-:W-:Y:S02]  /*1cde0*/  F2FP.F16.F32.PACK_AB R139, R6, R21 ;  /* 0x00000015068b723e */ /* 0x020fe400000000ff */
        /* <DEDUP_REMOVED lines=9> */
[----:B-1----:R-:W-:Y:S02]  /*1ce80*/  HMMA.16816.F32 R156, R136, R152, R156 ;  /* 0x00000098889c723c */ /* 0x002fe4000000189c */
        /* <DEDUP_REMOVED lines=24> */
[----:B---3--:R-:W-:Y:S02]  /*1d010*/  HMMA.16816.F32 R140, R136, R8, R44 ;  /* 0x00000008888c723c */ /* 0x008fe4000000182c */
        /* <DEDUP_REMOVED lines=19> */
[----:B------:R1:W-:Y:S01]  /*1d150*/  STL [R1+0x8], R4 ;  /* 0x0000080401007387 */ /* 0x0003e20000100800 */
[----:B------:R-:W-:Y:S05]  /*1d160*/  @!P1 BRA `(.L_x_1445) ;  /* 0x0000009c00c89947 */ /* 0x000fea0003800000 */
[----:B------:R-:W2:Y:S01]  /*1d170*/  LDL R134, [R1+0xc4] ;  /* 0x0000c40001867983 */ /* 0x000ea20000100800 */
[----:B------:R-:W-:-:S04]  /*1d180*/  DEPBAR.LE SB0, 0x0 ;  /* 0x000080000000791a */ /* 0x000fc80000000000 */
[----:B------:R-:W-:Y:S05]  /*1d190*/  WARPSYNC.ALL ;  /* 0x0000000000007948 */ /* 0x000fea0003800000 */
[----:B------:R-:W-:Y:S01]  /*1d1a0*/  BSSY B0, `(.L_x_1446) ;  /* 0x0000048000007945 */ /* 0x000fe20003800000 */
[----:B------:R-:W-:Y:S01]  /*1d1b0*/  BAR.SYNC.DEFER_BLOCKING 0x0 ;  /* 0x0000000000007b1d */ /* 0x000fe20000010000 */
[----:B--2---:R-:W-:-:S05]  /*1d1c0*/  IADD3 R229, R134, -0x2, RZ ;  /* 0xfffffffe86e57810 */ /* 0x004fca0007ffe0ff */
[----:B------:R2:W-:Y:S01]  /*1d1d0*/  STL [R1+0x4], R229 ;  /* 0x000004e501007387 */ /* 0x0005e20000100800 */
        /* <DEDUP_REMOVED lines=36> */
[----:B------:R-:W3:Y:S01]  /*1d420*/  LD.E.64 R8, desc[UR6][R22.64+0x40] ;  /* 0x0000400616087980 */ /* 0x000ee2000c101b00 */
        /* <DEDUP_REMOVED lines=9> */
[----:B------:R-:W4:Y:S04]  /*1d4c0*/  LD.E R13, desc[UR6][R12.64] ;  /* 0x000000060c0d7980 */ /* 0x000f28000c101900 */
[----:B------:R-:W4:Y:S04]  /*1d4d0*/  LD.E R12, desc[UR6][R10.64] ;  /* 0x000000060a0c7980 */ /* 0x000f28000c101900 */
[----:B------:R-:W5:Y:S01]  /*1d4e0*/  LD.E.64 R10, desc[UR6][R22.64+0x28] ;  /* 0x00002806160a7980 */ /* 0x000f62000c101b00 */
[----:B------:R-:W-:-:S05]  /*1d4f0*/  IADD3 R4, R6, -R4, RZ ;  /* 0x8000000406047210 */ /* 0x000fca0007ffe0ff */
[----:B------:R-:W-:-:S05]  /*1d500*/  IMAD R3, R3, R4, -0x100 ;  /* 0xffffff0003037424 */ /* 0x000fca00078e0204 */
[----:B------:R-:W-:Y:S01]  /*1d510*/  SHF.R.S32.HI R4, RZ, 0x1f, R3 ;  /* 0x0000001fff047819 */ /* 0x000fe20000011403 */
[-C--:B---3--:R-:W-:Y:S02]  /*1d520*/  IMAD R0, R9, R3.reuse, RZ ;  /* 0x0000000309007224 */ /* 0x088fe400078e02ff */
[----:B----4-:R-:W-:Y:S02]  /*1d530*/  IMAD.IADD R6, R13, 0x1, -R12 ;  /* 0x000000010d067824 */ /* 0x010fe400078e0a0c */
[----:B------:R-:W-:-:S04]  /*1d540*/  IMAD.WIDE.U32 R12, R8, R3, RZ ;  /* 0x00000003080c7225 */ /* 0x000fc800078e00ff */
[----:B------:R-:W-:Y:S01]  /*1d550*/  IMAD R8, R8, R4, R0 ;  /* 0x0000000408087224 */ /* 0x000fe200078e0200 */
[----:B------:R-:W-:-:S04]  /*1d560*/  SHF.R.S32.HI R0, RZ, 0x1f, R6 ;  /* 0x0000001fff007819 */ /* 0x000fc80000011406 */
[----:B------:R-:W-:Y:S01]  /*1d570*/  IADD3 R9, R13, R8, RZ ;  /* 0x000000080d097210 */ /* 0x000fe20007ffe0ff */
[----:B------:R-:W-:Y:S02]  /*1d580*/  IMAD.MOV.U32 R8, RZ, RZ, R12 ;  /* 0x000000ffff087224 */ /* 0x000fe400078e000c */
[----:B-----5:R-:W-:Y:S02]  /*1d590*/  IMAD R3, R11, R6, RZ ;  /* 0x000000060b037224 */ /* 0x020fe400078e02ff */
[----:B------:R-:W-:-:S04]  /*1d5a0*/  IMAD.WIDE.U32 R8, R6, R10, R8 ;  /* 0x0000000a06087225 */ /* 0x000fc800078e0008 */
[----:B------:R-:W-:Y:S02]  /*1d5b0*/  IMAD R3, R10, R0, R3 ;  /* 0x000000000a037224 */ /* 0x000fe400078e0203 */
[----:B------:R-:W-:-:S03]  /*1d5c0*/  IMAD.MOV.U32 R0, RZ, RZ, R8 ;  /* 0x000000ffff007224 */ /* 0x000fc600078e0008 */
[----:B------:R-:W-:Y:S01]  /*1d5d0*/  IADD3 R3, R9, R3, RZ ;  /* 0x0000000309037210 */ /* 0x000fe20007ffe0ff */
[----:B------:R-:W-:Y:S05]  /*1d5e0*/  BRA `(.L_x_1448) ;  /* 0x00000000000c7947 */ /* 0x000fea0003800000 */
.L_x_1447:
[----:B-1----:R-:W3:Y:S02]  /*1d5f0*/  LD.E R0, desc[UR6][R22.64+0x40] ;  /* 0x0000400616007980 */ /* 0x002ee4000c101900 */
[----:B---3--:R-:W-:-:S04]  /*1d600*/  LEA R0, -R0, RZ, 0x8 ;  /* 0x000000ff00007211 */ /* 0x008fc800078e41ff */
[----:B------:R-:W-:Y:S02]  /*1d610*/  SHF.R.S32.HI R3, RZ, 0x1f, R0 ;  /* 0x0000001fff037819 */ /* 0x000fe40000011400 */
.L_x_1448:
[----:B------:R-:W-:Y:S05]  /*1d620*/  BSYNC B0 ;  /* 0x0000000000007941 */ /* 0x000fea0003800000 */
.L_x_1446:
[----:B------:R-:W3:Y:S04]  /*1d630*/  LDL R21, [R1] ;  /* 0x0000000001157983 */ /* 0x000ee80000100800 */
[----:B------:R-:W4:Y:S04]  /*1d640*/  LDL.LU R20, [R1+0x48] ;  /* 0x0000480001147983 */ /* 0x000f280000300800 */
[----:B------:R-:W2:Y:S04]  /*1d650*/  LDL.LU R19, [R1+0xe0] ;  /* 0x0000e00001137983 */ /* 0x000ea80000300800 */
        /* <DEDUP_REMOVED lines=13> */
[----:B------:R-:W2:Y:S04]  /*1d730*/  LDL R27, [R1+0x1c] ;  /* 0x00001c00011b7983 */ /* 0x000ea80000100800 */
[----:B------:R-:W2:Y:S01]  /*1d740*/  LDL R65, [R1+0x18] ;  /* 0x0000180001417983 */ /* 0x000ea20000100800 */
[----:B------:R-:W-:-:S03]  /*1d750*/  LEA R110, P3, R0, R237, 0x1 ;  /* 0x000000ed006e7211 */ /* 0x000fc600078608ff */
[----:B------:R-:W-:Y:S01]  /*1d760*/  STL [R1+0x184], R142 ;  /* 0x0001848e01007387 */ /* 0x000fe20000100800 */
[----:B------:R-:W-:-:S03]  /*1d770*/  LEA.HI.X R111, R0, R235, R3, 0x1, P3 ;  /* 0x000000eb006f7211 */ /* 0x000fc600018f0c03 */
[----:B------:R-:W-:Y:S04]  /*1d780*/  STL [R1+0x180], R141 ;  /* 0x0001808d01007387 */ /* 0x000fe80000100800 */
[----:B------:R-:W-:Y:S04]  /*1d790*/  STL [R1+0x17c], R140 ;  /* 0x00017c8c01007387 */ /* 0x000fe80000100800 */
[----:B------:R-:W-:Y:S04]  /*1d7a0*/  STL [R1+0x178], R139 ;  /* 0x0001788b01007387 */ /* 0x000fe80000100800 */
[----:B------:R-:W-:Y:S04]  /*1d7b0*/  STL [R1+0x174], R138 ;  /* 0x0001748a01007387 */ /* 0x000fe80000100800 */
[----:B------:R-:W-:Y:S04]  /*1d7c0*/  STL [R1+0x170], R137 ;  /* 0x0001708901007387 */ /* 0x000fe80000100800 */
[----:B------:R-:W-:Y:S04]  /*1d7d0*/  STL [R1+0x16c], R136 ;  /* 0x00016c8801007387 */ /* 0x000fe80000100800 */
[----:B------:R1:W-:Y:S04]  /*1d7e0*/  STL [R1+0x168], R118 ;  /* 0x0001687601007387 */ /* 0x0003e80000100800 */
[----:B------:R-:W-:Y:S04]  /*1d7f0*/  STL [R1+0x164], R116 ;  /* 0x0001647401007387 */ /* 0x000fe80000100800 */
[----:B------:R-:W-:Y:S04]  /*1d800*/  STL [R1+0x160], R37 ;  /* 0x0001602501007387 */ /* 0x000fe80000100800 */
[----:B------:R-:W-:Y:S01]  /*1d810*/  STL [R1+0x15c], R36 ;  /* 0x00015c2401007387 */ /* 0x000fe20000100800 */
[----:B---3--:R-:W-:Y:S01]  /*1d820*/  ISETP.GE.AND P1, PT, R132, R21, PT ;  /* 0x000000158400720c */ /* 0x008fe20003f26270 */
[----:B----4-:R-:W-:-:S02]  /*1d830*/  IMAD.MOV.U32 R64, RZ, RZ, R20 ;  /* 0x000000ffff407224 */ /* 0x010fc400078e0014 */
[----:B--2---:R-:W-:Y:S02]  /*1d840*/  IMAD.MOV.U32 R63, RZ, RZ, R19 ;  /* 0x000000ffff3f7224 */ /* 0x004fe400078e0013 */
[----:B------:R-:W-:-:S08]  /*1d850*/  IMAD.MOV.U32 R62, RZ, RZ, R18 ;  /* 0x000000ffff3e7224 */ /* 0x000fd000078e0012 */
[----:B------:R-:W-:Y:S01]  /*1d860*/  @!P1 MOV R18, R0 ;  /* 0x0000000000129202 */ /* 0x000fe20000000f00 */
[--C-:B------:R-:W-:Y:S01]  /*1d870*/  @!P1 IMAD.MOV.U32 R19, RZ, RZ, R3.reuse ;  /* 0x000000ffff139224 */ /* 0x100fe200078e0003 */
[----:B------:R-:W-:Y:S01]  /*1d880*/  @P1 STS.128 [R189+0xa000], RZ ;  /* 0x00a000ffbd001388 */ /* 0x000fe20000000c00 */
[----:B------:R-:W-:Y:S01]  /*1d890*/  MOV R61, R17 ;  /* 0x00000011003d7202 */ /* 0x000fe20000000f00 */
[----:B------:R-:W-:Y:S02]  /*1d8a0*/  @!P1 IMAD.MOV.U32 R20, RZ, RZ, R0 ;  /* 0x000000ffff149224 */ /* 0x000fe400078e0000 */
[----:B------:R-:W-:Y:S01]  /*1d8b0*/  @!P1 IMAD.MOV.U32 R21, RZ, RZ, R3 ;  /* 0x000000ffff159224 */ /* 0x000fe200078e0003 */
[----:B------:R-:W-:Y:S01]  /*1d8c0*/  @!PT LDS RZ, [RZ] ;  /* 0x00000000fffff984 */ /* 0x000fe20000000800 */
[----:B------:R-:W-:Y:S01]  /*1d8d0*/  @!PT LDS RZ, [RZ] ;  /* 0x00000000fffff984 */ /* 0x000fe20000000800 */
[----:B------:R-:W-:Y:S01]  /*1d8e0*/  @!PT LDS RZ, [RZ] ;  /* 0x00000000fffff984 */ /* 0x000fe20000000800 */
[----:B------:R-:W-:Y:S01]  /*1d8f0*/  @!P1 LDGSTS.E.BYPASS.LTC128B.128 [R189+0xa000], desc[UR6][R110.64] ;  /* 0x0a0000006ebd9fae */ /* 0x000fe2000b901d46 */
[----:B------:R-:W-:Y:S02]  /*1d900*/  IMAD.MOV.U32 R60, RZ, RZ, R16 ;  /* 0x000000ffff3c7224 */ /* 0x000fe400078e0010 */
[----:B------:R-:W-:Y:S01]  /*1d910*/  IMAD.MOV.U32 R59, RZ, RZ, R15 ;  /* 0x000000ffff3b7224 */ /* 0x000fe200078e000f */
[----:B------:R-:W-:Y:S01]  /*1d920*/  @P1 STS.128 [R189+0xa800], RZ ;  /* 0x00a800ffbd001388 */ /* 0x000fe20000000c00 */
[----:B------:R-:W-:Y:S01]  /*1d930*/  IMAD.MOV.U32 R58, RZ, RZ, R14 ;  /* 0x000000ffff3a7224 */ /* 0x000fe200078e000e */
[----:B------:R-:W-:Y:S01]  /*1d940*/  MOV R57, R13 ;  /* 0x0000000d00397202 */ /* 0x000fe20000000f00 */
[----:B------:R-:W-:-:S02]  /*1d950*/  IMAD.MOV.U32 R56, RZ, RZ, R12 ;  /* 0x000000ffff387224 */ /* 0x000fc400078e000c */
[----:B------:R-:W-:Y:S02]  /*1d960*/  IMAD.MOV.U32 R55, RZ, RZ, R11 ;  /* 0x000000ffff377224 */ /* 0x000fe400078e000b */
[----:B------:R-:W-:Y:S01]  /*1d970*/  IMAD.MOV.U32 R54, RZ, RZ, R10 ;  /* 0x000000ffff367224 */ /* 0x000fe200078e000a */
[----:B------:R-:W-:Y:S01]  /*1d980*/  MOV R53, R9 ;  /* 0x0000000900357202 */ /* 0x000fe20000000f00 */
[----:B------:R-:W-:Y:S02]  /*1d990*/  @!P1 IMAD.MOV.U32 R9, RZ, RZ, R3 ;  /* 0x000000ffff099224 */ /* 0x000fe400078e0003 */
[----:B------:R-:W-:Y:S02]  /*1d9a0*/  IMAD.MOV.U32 R52, RZ, RZ, R8 ;  /* 0x000000ffff347224 */ /* 0x000fe400078e0008 */
[----:B------:R-:W-:Y:S02]  /*1d9b0*/  @!P1 IMAD.MOV.U32 R8, RZ, RZ, R0 ;  /* 0x000000ffff089224 */ /* 0x000fe400078e0000 */
[----:B------:R-:W-:-:S02]  /*1d9c0*/  IMAD.MOV.U32 R51, RZ, RZ, R6 ;  /* 0x000000ffff337224 */ /* 0x000fc400078e0006 */
[----:B------:R-:W-:Y:S01]  /*1d9d0*/  IMAD.MOV.U32 R50, RZ, RZ, R4 ;  /* 0x000000ffff327224 */ /* 0x000fe200078e0004 */
[----:B------:R-:W-:Y:S01]  /*1d9e0*/  @!P1 IADD3 R4, P2, R0, R168, RZ ;  /* 0x000000a800049210 */ /* 0x000fe20007f5e0ff */
[----:B------:R-:W-:-:S03]  /*1d9f0*/  @!P1 IMAD R11, R27, 0x30, RZ ;  /* 0x000000301b0b9824 */ /* 0x000fc600078e02ff */
[----:B------:R-:W-:Y:S01]  /*1da00*/  @!P1 IADD3.X R6, R3, R216, RZ, P2, !PT ;  /* 0x000000d803069210 */ /* 0x000fe200017fe4ff */
[----:B------:R-:W-:Y:S01]  /*1da10*/  @!P1 IMAD R24, R27, 0x70, RZ ;  /* 0x000000701b189824 */ /* 0x000fe200078e02ff */
[C---:B------:R-:W-:Y:S01]  /*1da20*/  @!P1 LEA R48, P2, R4.reuse, R237, 0x1 ;  /* 0x000000ed04309211 */ /* 0x040fe200078408ff */
[C---:B------:R-:W-:Y:S01]  /*1da30*/  @!P1 IMAD.WIDE.U32 R8, R65.reuse, 0x30, R8 ;  /* 0x0000003041089825 */ /* 0x040fe200078e0008 */
[-C--:B------:R-:W-:Y:S02]  /*1da40*/  @!P1 LEA R10, P4, R65, R0.reuse, 0x5 ;  /* 0x00000000410a9211 */ /* 0x080fe400078828ff */
[----:B------:R-:W-:Y:S01]  /*1da50*/  @!P1 LEA.HI.X R49, R4, R235, R6, 0x1, P2 ;  /* 0x000000eb04319211 */ /* 0x000fe200010f0c06 */
[----:B------:R-:W-:Y:S01]  /*1da60*/  @!P1 IMAD.IADD R11, R9, 0x1, R11 ;  /* 0x00000001090b9824 */ /* 0x000fe200078e020b */
[C---:B------:R-:W-:Y:S01]  /*1da70*/  @!P1 LEA.HI.X R12, R65.reuse, R3, R27, 0x5, P4 ;  /* 0x00000003410c9211 */ /* 0x040fe200020f2c1b */
[----:B------:R-:W-:Y:S01]  /*1da80*/  @!P1 IMAD.MOV.U32 R9, RZ, RZ, R3 ;  /* 0x000000ffff099224 */ /* 0x000fe200078e0003 */
[-C--:B------:R-:W-:Y:S01]  /*1da90*/  @!P1 LEA R4, P3, R65, R0.reuse, 0x6 ;  /* 0x0000000041049211 */ /* 0x080fe200078630ff */
[C---:B------:R-:W-:Y:S01]  /*1daa0*/  @!P1 IMAD R25, R27.reuse, 0x90, RZ ;  /* 0x000000901b199824 */ /* 0x040fe200078e02ff */
[C---:B------:R-:W-:Y:S01]  /*1dab0*/  @!P1 LEA R44, P4, R8.reuse, R237, 0x1 ;  /* 0x000000ed082c9211 */ /* 0x040fe200078808ff */
[----:B------:R-:W-:Y:S01]  /*1dac0*/  @!P1 IMAD R26, R27, 0xa0, RZ ;  /* 0x000000a01b1a9824 */ /* 0x000fe200078e02ff */
[C---:B------:R-:W-:Y:S01]  /*1dad0*/  @!P1 LEA.HI.X R13, R65.reuse, R3, R27, 0x6, P3 ;  /* 0x00000003410d9211 */ /* 0x040fe200018f341b */
[----:B------:R-:W-:Y:S01]  /*1dae0*/  @!PT LDS RZ, [RZ] ;  /* 0x00000000fffff984 */ /* 0x000fe20000000800 */
[----:B------:R-:W-:Y:S01]  /*1daf0*/  @!PT LDS RZ, [RZ] ;  /* 0x00000000fffff984 */ /* 0x000fe20000000800 */
[----:B------:R-:W-:Y:S01]  /*1db00*/  @!PT LDS RZ, [RZ] ;  /* 0x00000000fffff984 */ /* 0x000fe20000000800 */
[----:B------:R-:W-:Y:S01]  /*1db10*/  @!P1 LDGSTS.E.BYPASS.LTC128B.128 [R189+0xa800], desc[UR6][R48.64] ;  /* 0x0a80000030bd9fae */ /* 0x000fe2000b901d46 */
[----:B------:R-:W-:Y:S01]  /*1db20*/  @!P1 LEA.HI.X R45, R8, R235, R11, 0x1, P4 ;  /* 0x000000eb082d9211 */ /* 0x000fe200020f0c0b */
[----:B------:R-:W-:Y:S01]  /*1db30*/  @!P1 IMAD.MOV.U32 R11, RZ, RZ, R3 ;  /* 0x000000ffff0b9224 */ /* 0x000fe200078e0003 */
[----:B------:R-:W-:Y:S01]  /*1db40*/  @!P1 LEA R6, P2, R65, R0, 0x7 ;  /* 0x0000000041069211 */ /* 0x000fe200078438ff */
[----:B------:R-:W-:Y:S01]  /*1db50*/  @P1 STS.128 [R189+0xb000], RZ ;  /* 0x00b000ffbd001388 */ /* 0x000fe20000000c00 */
[----:B------:R-:W-:-:S02]  /*1db60*/  @!P1 LEA R42, P3, R4, R237, 0x1 ;  /* 0x000000ed042a9211 */ /* 0x000fc400078608ff */
[----:B------:R-:W-:Y:S02]  /*1db70*/  @!P1 MOV R8, R0 ;  /* 0x0000000000089202 */ /* 0x000fe40000000f00 */
[----:B------:R-:W-:Y:S02]  /*1db80*/  @!P1 LEA R46, P5, R10, R237, 0x1 ;  /* 0x000000ed0a2e9211 */ /* 0x000fe400078a08ff */
[C---:B------:R-:W-:Y:S01]  /*1db90*/  @!P1 LEA.HI.X R14, R65.reuse, R3, R27, 0x7, P2 ;  /* 0x00000003410e9211 */ /* 0x040fe200010f3c1b */
[----:B------:R-:W-:Y:S01]  /*1dba0*/  @!P1 IMAD.WIDE.U32 R16, R65, 0x50, R8 ;  /* 0x0000005041109825 */ /* 0x000fe200078e0008 */
[----:B------:R-:W-:Y:S02]  /*1dbb0*/  @!P1 LEA.HI.X R43, R4, R235, R13, 0x1, P3 ;  /* 0x000000eb042b9211 */ /* 0x000fe400018f0c0d */
[----:B------:R-:W-:Y:S01]  /*1dbc0*/  @!P1 LEA R40, P2, R6, R237, 0x1 ;  /* 0x000000ed06289211 */ /* 0x000fe200078408ff */
[C---:B------:R-:W-:Y:S01]  /*1dbd0*/  @!P1 IMAD R4, R27.reuse, 0x50, RZ ;  /* 0x000000501b049824 */ /* 0x040fe200078e02ff */
[-C--:B------:R-:W-:Y:S01]  /*1dbe0*/  @!P1 LEA.HI.X R47, R10, R235.reuse, R12, 0x1, P5 ;  /* 0x000000eb0a2f9211 */ /* 0x080fe200028f0c0c */
[----:B------:R-:W-:Y:S01]  /*1dbf0*/  @!P1 IMAD.MOV.U32 R10, RZ, RZ, R0 ;  /* 0x000000ffff0a9224 */ /* 0x000fe200078e0000 */
[----:B------:R-:W-:Y:S01]  /*1dc00*/  @!P1 LEA.HI.X R41, R6, R235, R14, 0x1, P2 ;  /* 0x000000eb06299211 */ /* 0x000fe200010f0c0e */
[----:B------:R-:W-:Y:S01]  /*1dc10*/  @!P1 IMAD R6, R27, 0x60, RZ ;  /* 0x000000601b069824 */ /* 0x000fe200078e02ff */
[----:B------:R-:W-:Y:S01]  /*1dc20*/  @!P1 IADD3 R4, R17, R4, RZ ;  /* 0x0000000411049210 */ /* 0x000fe20007ffe0ff */
[C---:B------:R-:W-:Y:S01]  /*1dc30*/  @!P1 IMAD.WIDE.U32 R14, R65.reuse, 0x60, R10 ;  /* 0x00000060410e9825 */ /* 0x040fe200078e000a */
[C---:B------:R-:W-:Y:S01]  /*1dc40*/  @!P1 LEA R38, P2, R16.reuse, R237, 0x1 ;  /* 0x000000ed10269211 */ /* 0x040fe200078408ff */
[----:B------:R-:W-:Y:S01]  /*1dc50*/  @!PT LDS RZ, [RZ] ;  /* 0x00000000fffff984 */ /* 0x000fe20000000800 */
[----:B------:R-:W-:Y:S01]  /*1dc60*/  @!PT LDS RZ, [RZ] ;  /* 0x00000000fffff984 */ /* 0x000fe20000000800 */
[----:B------:R-:W-:Y:S01]  /*1dc70*/  @!PT LDS RZ, [RZ] ;  /* 0x00000000fffff984 */ /* 0x000fe20000000800 */
[----:B------:R-:W-:Y:S02]  /*1dc80*/  @!P1 LDGSTS.E.BYPASS.LTC128B.128 [R189+0xb000], desc[UR6][R46.64] ;  /* 0x0b0000002ebd9fae */ /* 0x000fe4000b901d46 */
[C---:B------:R-:W-:Y:S01]  /*1dc90*/  @!P1 IMAD.WIDE.U32 R12, R65.reuse, 0x70, R8 ;  /* 0x00000070410c9825 */ /* 0x040fe200078e0008 */
[----:B------:R-:W-:Y:S01]  /*1dca0*/  @!P1 LEA.HI.X R39, R16, R235, R4, 0x1, P2 ;  /* 0x000000eb10279211 */ /* 0x000fe200010f0c04 */
[----:B------:R-:W-:Y:S01]  /*1dcb0*/  @P1 STS.128 [R189+0xb800], RZ ;  /* 0x00b800ffbd001388 */ /* 0x000fe20000000c00 */
[-C--:B------:R-:W-:Y:S01]  /*1dcc0*/  @!P1 LEA R34, P5, R14, R237.reuse, 0x1 ;  /* 0x000000ed0e229211 */ /* 0x080fe200078a08ff */
[C---:B------:R-:W-:Y:S01]  /*1dcd0*/  @!P1 IMAD.WIDE.U32 R10, R65.reuse, 0x90, R18 ;  /* 0x00000090410a9825 */ /* 0x040fe200078e0012 */
[-C--:B------:R-:W-:Y:S01]  /*1dce0*/  @!P1 LEA R32, P4, R12, R237.reuse, 0x1 ;  /* 0x000000ed0c209211 */ /* 0x080fe200078808ff */
[----:B------:R-:W-:Y:S01]  /*1dcf0*/  @!PT LDS RZ, [RZ] ;  /* 0x00000000fffff984 */ /* 0x000fe20000000800 */
[----:B------:R-:W-:Y:S01]  /*1dd00*/  @!PT LDS RZ, [RZ] ;  /* 0x00000000fffff984 */ /* 0x000fe20000000800 */
[----:B------:R-:W-:Y:S01]  /*1dd10*/  @!PT LDS RZ, [RZ] ;  /* 0x00000000fffff984 */ /* 0x000fe20000000800 */
[----:B------:R-:W-:Y:S02]  /*1dd20*/  @!P1 LDGSTS.E.BYPASS.LTC128B.128 [R189+0xb800], desc[UR6][R44.64] ;  /* 0x0b8000002cbd9fae */ /* 0x000fe4000b901d46 */
[----:B------:R-:W-:Y:S01]  /*1dd30*/  @!P1 IMAD.WIDE.U32 R8, R65, 0xa0, R20 ;  /* 0x000000a041089825 */ /* 0x000fe200078e0014 */
[----:B------:R-:W-:Y:S01]  /*1dd40*/  @!P1 LEA R30, P3, R10, R237, 0x1 ;  /* 0x000000ed0a1e9211 */ /* 0x000fe200078608ff */
[----:B------:R-:W-:Y:S02]  /*1dd50*/  @P1 STS.128 [R189+0xc000], RZ ;  /* 0x00c000ffbd001388 */ /* 0x000fe40000000c00 */
[----:B------:R-:W-:Y:S01]  /*1dd60*/  @!P1 IMAD.IADD R4, R6, 0x1, R15 ;  /* 0x0000000106049824 */ /* 0x000fe200078e020f */
[----:B------:R-:W-:Y:S01]  /*1dd70*/  @!P1 IADD3 R9, R26, R9, RZ ;  /* 0x000000091a099210 */ /* 0x000fe20007ffe0ff */
[----:B------:R-:W-:Y:S01]  /*1dd80*/  @!P1 IMAD.IADD R6, R13, 0x1, R24 ;  /* 0x000000010d069824 */ /* 0x000fe200078e0218 */
[----:B------:R-:W-:Y:S01]  /*1dd90*/  @!P1 LEA R28, P2, R8, R237, 0x1 ;  /* 0x000000ed081c9211 */ /* 0x000fe200078408ff */
[----:B------:R-:W-:Y:S01]  /*1dda0*/  @!P1 IMAD.IADD R11, R11, 0x1, R25 ;  /* 0x000000010b0b9824 */ /* 0x000fe200078e0219 */
[-C--:B------:R-:W-:Y:S01]  /*1ddb0*/  @!P1 LEA.HI.X R35, R14, R235.reuse, R4, 0x1, P5 ;  /* 0x000000eb0e239211 */ /* 0x080fe200028f0c04 */
[----:B------:R-:W-:Y:S01]  /*1ddc0*/  @!P1 IMAD.MOV.U32 R16, RZ, RZ, R0 ;  /* 0x000000ffff109224 */ /* 0x000fe200078e0000 */
[-C--:B------:R-:W-:Y:S01]  /*1ddd0*/  @!P1 LEA.HI.X R33, R12, R235.reuse, R6, 0x1, P4 ;  /* 0x000000eb0c219211 */ /* 0x080fe200020f0c06 */
[----:B------:R-:W-:Y:S01]  /*1dde0*/  @!P1 IMAD.MOV.U32 R17, RZ, RZ, R3 ;  /* 0x000000ffff119224 */ /* 0x000fe200078e0003 */
[-C--:B------:R-:W-:Y:S01]  /*1ddf0*/  @!P1 LEA.HI.X R31, R10, R235.reuse, R11, 0x1, P3 ;  /* 0x000000eb0a1f9211 */ /* 0x080fe200018f0c0b */
[--C-:B------:R-:W-:Y:S01]  /*1de00*/  @!P1 IMAD.MOV.U32 R14, RZ, RZ, R0.reuse ;  /* 0x000000ffff0e9224 */ /* 0x100fe200078e0000 */
[----:B------:R-:W-:Y:S01]  /*1de10*/  @!P1 LEA.HI.X R29, R8, R235, R9, 0x1, P2 ;  /* 0x000000eb081d9211 */ /* 0x000fe200010f0c09 */
[--C-:B------:R-:W-:Y:S01]  /*1de20*/  @!P1 IMAD.MOV.U32 R12, RZ, RZ, R0.reuse ;  /* 0x000000ffff0c9224 */ /* 0x100fe200078e0000 */
[-C--:B------:R-:W-:Y:S01]  /*1de30*/  @!P1 MOV R15, R3.reuse ;  /* 0x00000003000f9202 */ /* 0x080fe20000000f00 */
[--C-:B------:R-:W-:Y:S01]  /*1de40*/  @!P1 IMAD.MOV.U32 R10, RZ, RZ, R0.reuse ;  /* 0x000000ffff0a9224 */ /* 0x100fe200078e0000 */
[----:B------:R-:W-:Y:S01]  /*1de50*/  @!PT LDS RZ, [RZ] ;  /* 0x00000000fffff984 */ /* 0x000fe20000000800 */
[----:B------:R-:W-:Y:S01]  /*1de60*/  @!PT LDS RZ, [RZ] ;  /* 0x00000000fffff984 */ /* 0x000fe20000000800 */
[----:B------:R-:W-:Y:S01]  /*1de70*/  @!PT LDS RZ, [RZ] ;  /* 0x00000000fffff984 */ /* 0x000fe20000000800 */
[----:B------:R-:W-:Y:S01]  /*1de80*/  @!P1 LDGSTS.E.BYPASS.LTC128B.128 [R189+0xc000], desc[UR6][R42.64] ;  /* 0x0c0000002abd9fae */ /* 0x000fe2000b901d46 */
[----:B------:R-:W-:Y:S01]  /*1de90*/  @!P1 IMAD.MOV.U32 R8, RZ, RZ, R0 ;  /* 0x000000ffff089224 */ /* 0x000fe200078e0000 */
[----:B------:R-:W-:Y:S01]  /*1dea0*/  @!P1 MOV R11, R3 ;  /* 0x00000003000b9202 */ /* 0x000fe20000000f00 */
        /* <DEDUP_REMOVED lines=9> */
[----:B------:R-:W-:Y:S01]  /*1df40*/  @!P1 IMAD.IADD R0, R17, 0x1, R0 ;  /* 0x0000000111009824 */ /* 0x000fe200078e0200 */
[----:B------:R-:W-:Y:S01]  /*1df50*/  @P1 STS.128 [R189+0xd000], RZ ;  /* 0x00d000ffbd001388 */ /* 0x000fe20000000c00 */
[----:B------:R-:W-:Y:S02]  /*1df60*/  @!P1 IMAD.MOV.U32 R9, RZ, RZ, R3 ;  /* 0x000000ffff099224 */ /* 0x000fe400078e0003 */
[----:B------:R-:W-:Y:S01]  /*1df70*/  @!P1 IMAD R6, R27, 0xc0, RZ ;  /* 0x000000c01b069824 */ /* 0x000fe200078e02ff */
[----:B------:R-:W-:Y:S01]  /*1df80*/  @!PT LDS RZ, [RZ] ;  /* 0x00000000fffff984 */ /* 0x000fe20000000800 */
[----:B------:R-:W-:Y:S01]  /*1df90*/  @!PT LDS RZ, [RZ] ;  /* 0x00000000fffff984 */ /* 0x000fe20000000800 */
[----:B------:R-:W-:Y:S01]  /*1dfa0*/  @!PT LDS RZ, [RZ] ;  /* 0x00000000fffff984 */ /* 0x000fe20000000800 */
[----:B------:R-:W-:Y:S01]  /*1dfb0*/  @!P1 LDGSTS.E.BYPASS.LTC128B.128 [R189+0xd000], desc[UR6][R34.64] ;  /* 0x0d00000022bd9fae */ /* 0x000fe2000b901d46 */
[----:B------:R-:W-:-:S03]  /*1dfc0*/  @!P1 IMAD.WIDE.U32 R14, R65, 0xc0, R14 ;  /* 0x000000c0410e9825 */ /* 0x000fc600078e000e */
[----:B------:R-:W-:Y:S01]  /*1dfd0*/  @P1 STS.128 [R189+0xd800], RZ ;  /* 0x00d800ffbd001388 */ /* 0x000fe20000000c00 */
[----:B------:R-:W-:Y:S01]  /*1dfe0*/  @!P1 IMAD R3, R27, 0xd0, RZ ;  /* 0x000000d01b039824 */ /* 0x000fe200078e02ff */
[----:B------:R-:W-:Y:S01]  /*1dff0*/  @!P1 LEA R24, P5, R14, R237, 0x1 ;  /* 0x000000ed0e189211 */ /* 0x000fe200078a08ff */
[----:B------:R-:W-:Y:S01]  /*1e000*/  @!P1 IMAD.WIDE.U32 R12, R65, 0xd0, R12 ;  /* 0x000000d0410c9825 */ /* 0x000fe200078e000c */
[----:B------:R-:W-:Y:S01]  /*1e010*/  @!PT LDS RZ, [RZ] ;  /* 0x00000000fffff984 */ /* 0x000fe20000000800 */
[----:B------:R-:W-:Y:S01]  /*1e020*/  @!PT LDS RZ, [RZ] ;  /* 0x00000000fffff984 */ /* 0x000fe20000000800 */
[----:B------:R-:W-:Y:S01]  /*1e030*/  @!PT LDS RZ, [RZ] ;  /* 0x00000000fffff984 */ /* 0x000fe20000000800 */
[----:B------:R-:W-:Y:S03]  /*1e040*/  @!P1 LDGSTS.E.BYPASS.LTC128B.128 [R189+0xd800], desc[UR6][R32.64] ;  /* 0x0d80000020bd9fae */ /* 0x000fe6000b901d46 */
[C---:B------:R-:W-:Y:S01]  /*1e050*/  @!P1 IMAD R4, R27.reuse, 0xe0, RZ ;  /* 0x000000e01b049824 */ /* 0x040fe200078e02ff */
[----:B------:R-:W-:Y:S01]  /*1e060*/  @P1 STS.128 [R189+0xe000], RZ ;  /* 0x00e000ffbd001388 */ /* 0x000fe20000000c00 */
[----:B------:R-:W-:Y:S01]  /*1e070*/  @!P1 IMAD R18, R27, 0xf0, RZ ;  /* 0x000000f01b129824 */ /* 0x000fe200078e02ff */
[----:B------:R-:W-:Y:S01]  /*1e080*/  @!P1 LEA.HI.X R27, R16, R235, R0, 0x1, P2 ;  /* 0x000000eb101b9211 */ /* 0x000fe200010f0c00 */
[C---:B------:R-:W-:Y:S01]  /*1e090*/  @!P1 IMAD.WIDE.U32 R10, R65.reuse, 0xe0, R10 ;  /* 0x000000e0410a9825 */ /* 0x040fe200078e000a */
[----:B------:R-:W-:Y:S01]  /*1e0a0*/  @!P1 IADD3 R0, R6, R15, RZ ;  /* 0x0000000f06009210 */ /* 0x000fe20007ffe0ff */
[----:B------:R-:W-:Y:S01]  /*1e0b0*/  @!PT LDS RZ, [RZ] ;  /* 0x00000000fffff984 */ /* 0x000fe20000000800 */
[----:B------:R-:W-:Y:S01]  /*1e0c0*/  @!PT LDS RZ, [RZ] ;  /* 0x00000000fffff984 */ /* 0x000fe20000000800 */
[----:B------:R-:W-:Y:S01]  /*1e0d0*/  @!PT LDS RZ, [RZ] ;  /* 0x00000000fffff984 */ /* 0x000fe20000000800 */
[----:B------:R-:W-:Y:S01]  /*1e0e0*/  @!P1 LDGSTS.E.BYPASS.LTC128B.128 [R189+0xe000], desc[UR6][R40.64] ;  /* 0x0e00000028bd9fae */ /* 0x000fe2000b901d46 */
[----:B------:R-:W-:Y:S01]  /*1e0f0*/  @!P1 LEA R20, P4, R12, R237, 0x1 ;  /* 0x000000ed0c149211 */ /* 0x000fe200078808ff */
[----:B------:R-:W-:Y:S01]  /*1e100*/  @!P1 IMAD.WIDE.U32 R8, R65, 0xf0, R8 ;  /* 0x000000f041089825 */ /* 0x000fe200078e0008 */
[----:B------:R-:W-:Y:S01]  /*1e110*/  @!P1 LEA.HI.X R25, R14, R235, R0, 0x1, P5 ;  /* 0x000000eb0e199211 */ /* 0x000fe200028f0c00 */
[----:B------:R-:W-:Y:S02]  /*1e120*/  @P1 STS.128 [R189+0xe800], RZ ;  /* 0x00e800ffbd001388 */ /* 0x000fe40000000c00 */
[----:B------:R-:W-:Y:S01]  /*1e130*/  @!P1 IMAD.IADD R3, R13, 0x1, R3 ;  /* 0x000000010d039824 */ /* 0x000fe200078e0203 */
[-C--:B------:R-:W-:Y:S01]  /*1e140*/  @!P1 LEA R16, P2, R8, R237.reuse, 0x1 ;  /* 0x000000ed08109211 */ /* 0x080fe200078408ff */
[----:B------:R-:W-:Y:S01]  /*1e150*/  @!P1 IMAD.IADD R4, R4, 0x1, R11 ;  /* 0x0000000104049824 */ /* 0x000fe200078e020b */
[----:B------:R-:W-:Y:S01]  /*1e160*/  @!PT LDS RZ, [RZ] ;  /* 0x00000000fffff984 */ /* 0x000fe20000000800 */
[----:B------:R-:W-:Y:S01]  /*1e170*/  @!PT LDS RZ, [RZ] ;  /* 0x00000000fffff984 */ /* 0x000fe20000000800 */
[----:B------:R-:W-:Y:S01]  /*1e180*/  @!PT LDS RZ, [RZ] ;  /* 0x00000000fffff984 */ /* 0x000fe20000000800 */
[----:B------:R-:W-:Y:S01]  /*1e190*/  @!P1 LDGSTS.E.BYPASS.LTC128B.128 [R189+0xe800], desc[UR6][R30.64] ;  /* 0x0e8000001ebd9fae */ /* 0x000fe2000b901d46 */
[----:B------:R-:W-:Y:S01]  /*1e1a0*/  @!P1 IMAD.IADD R6, R9, 0x1, R18 ;  /* 0x0000000109069824 */ /* 0x000fe200078e0212 */
[----:B------:R-:W-:-:S02]  /*1e1b0*/  @!P1 LEA R18, P3, R10, R237, 0x1 ;  /* 0x000000ed0a129211 */ /* 0x000fc400078608ff */
[----:B------:R-:W-:Y:S01]  /*1e1c0*/  @P1 STS.128 [R189+0xf000], RZ ;  /* 0x00f000ffbd001388 */ /* 0x000fe20000000c00 */
[-C--:B------:R-:W-:Y:S02]  /*1e1d0*/  @!P1 LEA.HI.X R21, R12, R235.reuse, R3, 0x1, P4 ;  /* 0x000000eb0c159211 */ /* 0x080fe400020f0c03 */
[-C--:B------:R-:W-:Y:S01]  /*1e1e0*/  @!P1 LEA.HI.X R19, R10, R235.reuse, R4, 0x1, P3 ;  /* 0x000000eb0a139211 */ /* 0x080fe200018f0c04 */
[----:B------:R-:W-:Y:S01]  /*1e1f0*/  @!PT LDS RZ, [RZ] ;  /* 0x00000000fffff984 */ /* 0x000fe20000000800 */
[----:B------:R-:W-:Y:S01]  /*1e200*/  @!PT LDS RZ, [RZ] ;  /* 0x00000000fffff984 */ /* 0x000fe20000000800 */
[----:B------:R-:W-:Y:S01]  /*1e210*/  @!PT LDS RZ, [RZ] ;  /* 0x00000000fffff984 */ /* 0x000fe20000000800 */
[----:B------:R-:W-:Y:S01]  /*1e220*/  @!P1 LDGSTS.E.BYPASS.LTC128B.128 [R189+0xf000], desc[UR6][R28.64] ;  /* 0x0f0000001cbd9fae */ /* 0x000fe2000b901d46 */
[----:B------:R-:W-:-:S03]  /*1e230*/  @!P1 LEA.HI.X R17, R8, R235, R6, 0x1, P2 ;  /* 0x000000eb08119211 */ /* 0x000fc600010f0c06 */
        /* <DEDUP_REMOVED lines=25> */
[----:B------:R-:W-:Y:S04]  /*1e3d0*/  LDSM.16.M88.4 R8, [R183] ;  /* 0x00000000b708783b */ /* 0x000fe80000000200 */
[----:B--2---:R-:W2:Y:S04]  /*1e3e0*/  LDSM.16.M88.4 R24, [R176+0x2000] ;  /* 0x00200000b018783b */ /* 0x004ea80000000200 */
[----:B------:R-:W4:Y:S01]  /*1e3f0*/  LD.E R0, desc[UR6][R22.64+0x18c] ;  /* 0x00018c0616007980 */ /* 0x000f22000c101900 */
[----:B------:R-:W-:Y:S01]  /*1e400*/  MOV R230, R51 ;  /* 0x0000003300e67202 */ /* 0x000fe20000000f00 */
[----:B------:R-:W-:Y:S01]  /*1e410*/  IMAD.MOV.U32 R228, RZ, RZ, R50 ;  /* 0x000000ffffe47224 */ /* 0x000fe200078e0032 */
[----:B------:R-:W-:Y:S01]  /*1e420*/  MOV R119, R55 ;  /* 0x0000003700777202 */ /* 0x000fe20000000f00 */
[----:B------:R-:W-:Y:S01]  /*1e430*/  LDSM.16.M88.4 R44, [R108+0x2000] ;  /* 0x002000006c2c783b */ /* 0x000fe20000000200 */
[----:B------:R-:W-:Y:S01]  /*1e440*/  IMAD.MOV.U32 R231, RZ, RZ, R54 ;  /* 0x000000ffffe77224 */ /* 0x000fe200078e0036 */
[----:B------:R-:W-:Y:S01]  /*1e450*/  MOV R234, R63 ;  /* 0x0000003f00ea7202 */ /* 0x000fe20000000f00 */
[----:B------:R-:W-:Y:S01]  /*1e460*/  IMAD.MOV.U32 R232, RZ, RZ, R53 ;  /* 0x000000ffffe87224 */ /* 0x000fe200078e0035 */
[----:B------:R-:W2:Y:S01]  /*1e470*/  LDSM.16.M88.4 R28, [R176+0x2800] ;  /* 0x00280000b01c783b */ /* 0x000ea20000000200 */
[----:B------:R-:W-:Y:S01]  /*1e480*/  IMAD.MOV.U32 R233, RZ, RZ, R52 ;  /* 0x000000ffffe97224 */ /* 0x000fe200078e0034 */
[----:B------:R-:W-:Y:S01]  /*1e490*/  MOV R245, R59 ;  /* 0x0000003b00f57202 */ /* 0x000fe20000000f00 */
[----:B------:R-:W-:Y:S01]  /*1e4a0*/  IMAD.MOV.U32 R109, RZ, RZ, R62 ;  /* 0x000000ffff6d7224 */ /* 0x000fe200078e003e */
[----:B------:R-:W-:Y:S01]  /*1e4b0*/  LDSM.16.M88.4 R52, [R176+0x3000] ;  /* 0x00300000b034783b */ /* 0x000fe20000000200 */
[----:B------:R-:W-:Y:S01]  /*1e4c0*/  IMAD.MOV.U32 R188, RZ, RZ, R61 ;  /* 0x000000ffffbc7224 */ /* 0x000fe200078e003d */
[----:B-1----:R-:W-:Y:S01]  /*1e4d0*/  MOV R118, R245 ;  /* 0x000000f500767202 */ /* 0x002fe20000000f00 */
[----:B------:R-:W-:Y:S01]  /*1e4e0*/  IMAD.MOV.U32 R244, RZ, RZ, R60 ;  /* 0x000000fffff47224 */ /* 0x000fe200078e003c */
[----:B---3--:R-:W1:Y:S01]  /*1e4f0*/  LDSM.16.M88.4 R16, [R64] ;  /* 0x000000004010783b */ /* 0x008e620000000200 */
[----:B------:R-:W-:-:S02]  /*1e500*/  IMAD.MOV.U32 R246, RZ, RZ, R58 ;  /* 0x000000fffff67224 */ /* 0x000fc400078e003a */
[----:B------:R-:W-:Y:S01]  /*1e510*/  IMAD.MOV.U32 R247, RZ, RZ, R57 ;  /* 0x000000fffff77224 */ /* 0x000fe200078e0039 */
[----:B------:R-:W3:Y:S01]  /*1e520*/  LDSM.16.M88.4 R196, [R176+0x9000] ;  /* 0x00900000b0c4783b */ /* 0x000ee20000000200 */
[----:B------:R-:W-:Y:S02]  /*1e530*/  IMAD.MOV.U32 R248, RZ, RZ, R56 ;  /* 0x000000fffff87224 */ /* 0x000fe400078e0038 */
[----:B------:R-:W-:Y:S01]  /*1e540*/  IMAD.MOV.U32 R6, RZ, RZ, R244 ;  /* 0x000000ffff067224 */ /* 0x000fe200078e00f4 */
[----:B------:R-:W3:Y:S01]  /*1e550*/  LDSM.16.M88.4 R60, [R108+0x2800] ;  /* 0x002800006c3c783b */ /* 0x000ee20000000200 */
[----:B------:R-:W-:-:S03]  /*1e560*/  IMAD.MOV.U32 R4, RZ, RZ, R234 ;  /* 0x000000ffff047224 */ /* 0x000fc600078e00ea */
[----:B------:R-:W3:Y:S04]  /*1e570*/  LDSM.16.M88.4 R92, [R108+0x3000] ;  /* 0x003000006c5c783b */ /* 0x000ee80000000200 */
[----:B------:R-:W-:Y:S01]  /*1e580*/  LDSM.16.M88.4 R64, [R176+0x5800] ;  /* 0x00580000b040783b */ /* 0x000fe20000000200 */
[C---:B--2---:R-:W-:Y:S03]  /*1e590*/  HMMA.16816.F32 R48, R8.reuse, R26, RZ ;  /* 0x0000001a0830723c */ /* 0x044fe600000018ff */
[----:B------:R-:W-:Y:S04]  /*1e5a0*/  LDSM.16.M88.4 R32, [R176+0x3800] ;  /* 0x00380000b020783b */ /* 0x000fe80000000200 */
[----:B------:R-:W-:Y:S01]  /*1e5b0*/  LDSM.16.M88.4 R76, [R176+0x6800] ;  /* 0x00680000b04c783b */ /* 0x000fe20000000200 */
[C---:B------:R-:W-:Y:S03]  /*1e5c0*/  HMMA.16816.F32 R12, R8.reuse, R24, RZ ;  /* 0x00000018080c723c */ /* 0x040fe600000018ff */
[----:B------:R-:W-:Y:S03]  /*1e5d0*/  LDSM.16.M88.4 R56, [R176+0x4800] ;  /* 0x00480000b038783b */ /* 0x000fe60000000200 */
[C---:B------:R-:W-:Y:S01]  /*1e5e0*/  HMMA.16816.F32 R24, R8.reuse, R30, RZ ;  /* 0x0000001e0818723c */ /* 0x040fe200000018ff */
[----:B------:R-:W-:Y:S04]  /*1e5f0*/  LDSM.16.M88.4 R192, [R176+0x7800] ;  /* 0x00780000b0c0783b */ /* 0x000fe80000000200 */
[----:B------:R-:W-:Y:S01]  /*1e600*/  LDSM.16.M88.4 R68, [R176+0x6000] ;  /* 0x00600000b044783b */ /* 0x000fe20000000200 */
[----:B------:R-:W-:Y:S03]  /*1e610*/  HMMA.16816.F32 R40, R8, R28, RZ ;  /* 0x0000001c0828723c */ /* 0x000fe600000018ff */
[----:B------:R-:W-:Y:S03]  /*1e620*/  LDSM.16.M88.4 R28, [R176+0x4000] ;  /* 0x00400000b01c783b */ /* 0x000fe60000000200 */
[C---:B-1----:R-:W-:Y:S01]  /*1e630*/  HMMA.16816.F32 R216, R16.reuse, R46, R48 ;  /* 0x0000002e10d8723c */ /* 0x042fe20000001830 */
[----:B------:R-:W1:Y:S04]  /*1e640*/  LDSM.16.M88.4 R48, [R176+0x5000] ;  /* 0x00500000b030783b */ /* 0x000e680000000200 */
[----:B------:R-:W2:Y:S01]  /*1e650*/  LDSM.16.M88.4 R84, [R176+0x7000] ;  /* 0x00700000b054783b */ /* 0x000ea20000000200 */
[----:B------:R-:W-:Y:S03]  /*1e660*/  HMMA.16816.F32 R220, R16, R44, R12 ;  /* 0x0000002c10dc723c */ /* 0x000fe6000000180c */
[----:B------:R-:W2:Y:S03]  /*1e670*/  LDSM.16.M88.4 R172, [R176+0x8000] ;  /* 0x00800000b0ac783b */ /* 0x000ea60000000200 */
[C---:B------:R-:W-:Y:S01]  /*1e680*/  HMMA.16816.F32 R12, R8.reuse, R52, RZ ;  /* 0x00000034080c723c */ /* 0x040fe200000018ff */
[----:B------:R-:W2:Y:S04]  /*1e690*/  LDSM.16.M88.4 R200, [R176+0x8800] ;  /* 0x00880000b0c8783b */ /* 0x000ea80000000200 */
[----:B------:R-:W2:Y:S01]  /*1e6a0*/  LDSM.16.M88.4 R128, [R176+0x9800] ;  /* 0x00980000b080783b */ /* 0x000ea20000000200 */
[----:B---3--:R-:W-:Y:S03]  /*1e6b0*/  HMMA.16816.F32 R136, R8, R196, RZ ;  /* 0x000000c40888723c */ /* 0x008fe600000018ff */
[----:B------:R-:W3:Y:S03]  /*1e6c0*/  LDSM.16.M88.4 R104, [R108+0x5000] ;  /* 0x005000006c68783b */ /* 0x000ee60000000200 */
[----:B------:R-:W-:Y:S01]  /*1e6d0*/  HMMA.16816.F32 R208, R16, R62, R24 ;  /* 0x0000003e10d0723c */ /* 0x000fe20000001818 */
[----:B------:R-:W3:Y:S04]  /*1e6e0*/  LDSM.16.M88.4 R124, [R108+0x3800] ;  /* 0x003800006c7c783b */ /* 0x000ee80000000200 */
[----:B------:R-:W3:Y:S01]  /*1e6f0*/  LDSM.16.M88.4 R112, [R108+0x4800] ;  /* 0x004800006c70783b */ /* 0x000ee20000000200 */
[----:B------:R-:W-:Y:S03]  /*1e700*/  HMMA.16816.F32 R100, R8, R54, RZ ;  /* 0x000000360864723c */ /* 0x000fe600000018ff */
[----:B------:R-:W-:Y:S03]  /*1e710*/  LDSM.16.M88.4 R120, [R108+0x4000] ;  /* 0x004000006c78783b */ /* 0x000fe60000000200 */
[----:B------:R-:W-:Y:S01]  /*1e720*/  HMMA.16816.F32 R224, R16, R92, R12 ;  /* 0x0000005c10e0723c */ /* 0x000fe2000000180c */
[----:B------:R-:W-:Y:S04]  /*1e730*/  LDSM.16.M88.4 R168, [R108+0x5800] ;  /* 0x005800006ca8783b */ /* 0x000fe80000000200 */
[----:B------:R-:W0:Y:S01]  /*1e740*/  LDGDEPBAR ;  /* 0x00000000000079af */ /* 0x000e220000000000 */
[----:B-1----:R-:W-:Y:S01]  /*1e750*/  HMMA.16816.F32 R24, R8, R48, RZ ;  /* 0x000000300818723c */ /* 0x002fe200000018ff */
[----:B------:R-:W-:Y:S01]  /*1e760*/  IMAD.MOV.U32 R117, RZ, RZ, R137 ;  /* 0x000000ffff757224 */ /* 0x000fe200078e0089 */
[----:B------:R-:W-:Y:S01]  /*1e770*/  MOV R3, R136 ;  /* 0x0000008800037202 */ /* 0x000fe20000000f00 */
[----:B------:R-:W-:-:S02]  /*1e780*/  IMAD.MOV.U32 R36, RZ, RZ, R139 ;  /* 0x000000ffff247224 */ /* 0x000fc400078e008b */
[----:B------:R-:W-:Y:S01]  /*1e790*/  IMAD.MOV.U32 R135, RZ, RZ, R138 ;  /* 0x000000ffff877224 */ /* 0x000fe200078e008a */
[----:B------:R-:W-:Y:S06]  /*1e7a0*/  HMMA.16816.F32 R12, R8, R50, RZ ;  /* 0x00000032080c723c */ /* 0x000fec00000018ff */
[----:B------:R-:W-:Y:S06]  /*1e7b0*/  HMMA.16816.F32 R212, R16, R60, R40 ;  /* 0x0000003c10d4723c */ /* 0x000fec0000001828 */
        /* <DEDUP_REMOVED lines=20> */
[----:B------:R-:W-:Y:S01]  /*1e900*/  HMMA.16816.F32 R200, R8, R202, RZ ;  /* 0x000000ca08c8723c */ /* 0x000fe200000018ff */
[----:B------:R-:W-:Y:S01]  /*1e910*/  IMAD.MOV.U32 R141, RZ, RZ, R137 ;  /* 0x000000ffff8d7224 */ /* 0x000fe200078e0089 */
[----:B------:R-:W-:Y:S01]  /*1e920*/  MOV R140, R138 ;  /* 0x0000008a008c7202 */ /* 0x000fe20000000f00 */
[----:B------:R-:W-:-:S02]  /*1e930*/  IMAD.MOV.U32 R137, RZ, RZ, R247 ;  /* 0x000000ffff897224 */ /* 0x000fc400078e00f7 */
[----:B------:R-:W-:Y:S01]  /*1e940*/  IMAD.MOV.U32 R142, RZ, RZ, R136 ;  /* 0x000000ffff8e7224 */ /* 0x000fe200078e0088 */
[----:B------:R-:W-:Y:S01]  /*1e950*/  HMMA.16816.F32 R196, R8, R128, RZ ;  /* 0x0000008008c4723c */ /* 0x000fe200000018ff */
[----:B------:R-:W-:Y:S02]  /*1e960*/  IMAD.MOV.U32 R138, RZ, RZ, R248 ;  /* 0x000000ffff8a7224 */ /* 0x000fe400078e00f8 */
[----:B------:R-:W-:-:S03]  /*1e970*/  IMAD.MOV.U32 R136, RZ, RZ, R246 ;  /* 0x000000ffff887224 */ /* 0x000fc600078e00f6 */
[----:B------:R-:W-:Y:S06]  /*1e980*/  HMMA.16816.F32 R8, R8, R130, RZ ;  /* 0x000000820808723c */ /* 0x000fec00000018ff */
[C---:B---3--:R-:W-:Y:S01]  /*1e990*/  HMMA.16816.F32 R128, R16.reuse, R104, R24 ;  /* 0x000000681080723c */ /* 0x048fe20000001818 */
[----:B------:R-:W1:Y:S05]  /*1e9a0*/  LDSM.16.M88.4 R24, [R108+0x7000] ;  /* 0x007000006c18783b */ /* 0x000e6a0000000200 */
[C---:B------:R-:W-:Y:S06]  /*1e9b0*/  HMMA.16816.F32 R96, R16.reuse, R124, R96 ;  /* 0x0000007c1060723c */ /* 0x040fec0000001860 */
[----:B------:R-:W-:Y:S01]  /*1e9c0*/  HMMA.16816.F32 R88, R16, R126, R88 ;  /* 0x0000007e1058723c */ /* 0x000fe20000001858 */
[----:B------:R-:W-:Y:S01]  /*1e9d0*/  IMAD.MOV.U32 R242, RZ, RZ, R198 ;  /* 0x000000fffff27224 */ /* 0x000fe200078e00c6 */
[----:B------:R-:W-:Y:S01]  /*1e9e0*/  MOV R236, R197 ;  /* 0x000000c500ec7202 */ /* 0x000fe20000000f00 */
[----:B------:R-:W-:-:S02]  /*1e9f0*/  IMAD.MOV.U32 R238, RZ, RZ, R199 ;  /* 0x000000ffffee7224 */ /* 0x000fc400078e00c7 */
[----:B------:R-:W-:Y:S01]  /*1ea00*/  IMAD.MOV.U32 R237, RZ, RZ, R196 ;  /* 0x000000ffffed7224 */ /* 0x000fe200078e00c4 */
[----:B------:R-:W-:Y:S01]  /*1ea10*/  MOV R20, R11 ;  /* 0x0000000b00147202 */ /* 0x000fe20000000f00 */
[----:B------:R-:W-:Y:S01]  /*1ea20*/  IMAD.MOV.U32 R116, RZ, RZ, R10 ;  /* 0x000000ffff747224 */ /* 0x000fe200078e000a */
[C---:B------:R-:W-:Y:S01]  /*1ea30*/  HMMA.16816.F32 R124, R16.reuse, R112, R32 ;  /* 0x00000070107c723c */ /* 0x040fe20000001820 */
[----:B------:R-:W-:Y:S02]  /*1ea40*/  IMAD.MOV.U32 R37, RZ, RZ, R8 ;  /* 0x000000ffff257224 */ /* 0x000fe400078e0008 */
[----:B------:R-:W-:Y:S02]  /*1ea50*/  IMAD.MOV.U32 R21, RZ, RZ, R9 ;  /* 0x000000ffff157224 */ /* 0x000fe400078e0009 */
[----:B------:R-:W2:Y:S01]  /*1ea60*/  LDSM.16.M88.4 R8, [R108+0x6800] ;  /* 0x006800006c08783b */ /* 0x000ea20000000200 */
[----:B------:R-:W-:Y:S01]  /*1ea70*/  HMMA.16816.F32 R112, R16, R114, R28 ;  /* 0x000000721070723c */ /* 0x000fe2000000181c */
[----:B------:R-:W-:-:S02]  /*1ea80*/  MOV R35, R37 ;  /* 0x0000002500237202 */ /* 0x000fc40000000f00 */
[----:B------:R-:W3:Y:S03]  /*1ea90*/  LDSM.16.M88.4 R28, [R108+0x7800] ;  /* 0x007800006c1c783b */ /* 0x000ee60000000200 */
[C---:B------:R-:W-:Y:S01]  /*1eaa0*/  HMMA.16816.F32 R104, R16.reuse, R106, R12 ;  /* 0x0000006a1068723c */ /* 0x040fe2000000180c */
[----:B------:R-:W4:Y:S05]  /*1eab0*/  LDSM.16.M88.4 R12, [R108+0x6000] ;  /* 0x006000006c0c783b */ /* 0x000f2a0000000200 */
[C---:B------:R-:W-:Y:S06]  /*1eac0*/  HMMA.16816.F32 R100, R16.reuse, R94, R100 ;  /* 0x0000005e1064723c */ /* 0x040fec0000001864 */
[C---:B-1----:R-:W-:Y:S06]  /*1ead0*/  HMMA.16816.F32 R56, R16.reuse, R24, R56 ;  /* 0x000000181038723c */ /* 0x042fec0000001838 */
[C---:B------:R-:W-:Y:S06]  /*1eae0*/  HMMA.16816.F32 R24, R16.reuse, R26, R84 ;  /* 0x0000001a1018723c */ /* 0x040fec0000001854 */
[C---:B------:R-:W-:Y:S06]  /*1eaf0*/  HMMA.16816.F32 R92, R16.reuse, R120, R44 ;  /* 0x00000078105c723c */ /* 0x040fec000000182c */
[----:B------:R-:W-:Y:S01]  /*1eb00*/  HMMA.16816.F32 R120, R16, R122, R40 ;  /* 0x0000007a1078723c */ /* 0x000fe20000001828 */
[----:B------:R-:W-:Y:S01]  /*1eb10*/  IMAD.MOV.U32 R44, RZ, RZ, R231 ;  /* 0x000000ffff2c7224 */ /* 0x000fe200078e00e7 */
[----:B------:R-:W-:Y:S01]  /*1eb20*/  MOV R45, R232 ;  /* 0x000000e8002d7202 */ /* 0x000fe20000000f00 */
[----:B------:R-:W-:-:S02]  /*1eb30*/  IMAD.MOV.U32 R47, RZ, RZ, R230 ;  /* 0x000000ffff2f7224 */ /* 0x000fc400078e00e6 */
[----:B------:R-:W-:Y:S01]  /*1eb40*/  IMAD.MOV.U32 R46, RZ, RZ, R233 ;  /* 0x000000ffff2e7224 */ /* 0x000fe200078e00e9 */
[C---:B--2---:R-:W-:Y:S01]  /*1eb50*/  HMMA.16816.F32 R244, R16.reuse, R8, R64 ;  /* 0x0000000810f4723c */ /* 0x044fe20000001840 */
[----:B------:R-:W-:Y:S01]  /*1eb60*/  IMAD.MOV.U32 R42, RZ, RZ, R229 ;  /* 0x000000ffff2a7224 */ /* 0x000fe200078e00e5 */
[----:B------:R-:W-:Y:S01]  /*1eb70*/  MOV R43, R228 ;  /* 0x000000e4002b7202 */ /* 0x000fe20000000f00 */
[----:B------:R-:W-:Y:S01]  /*1eb80*/  IMAD.MOV.U32 R32, RZ, RZ, R44 ;  /* 0x000000ffff207224 */ /* 0x000fe200078e002c */
[----:B------:R-:W-:Y:S01]  /*1eb90*/  MOV R38, R57 ;  /* 0x0000003900267202 */ /* 0x000fe20000000f00 */
[----:B------:R-:W-:Y:S01]  /*1eba0*/  IMAD.MOV.U32 R34, RZ, RZ, R42 ;  /* 0x000000ffff227224 */ /* 0x000fe200078e002a */
[----:B------:R-:W-:Y:S01]  /*1ebb0*/  HMMA.16816.F32 R228, R16, R170, R52 ;  /* 0x000000aa10e4723c */ /* 0x000fe20000001834 */
[----:B------:R-:W-:Y:S01]  /*1ebc0*/  MOV R9, R25 ;  /* 0x0000001900097202 */ /* 0x000fe20000000f00 */
[----:B------:R-:W-:Y:S02]  /*1ebd0*/  IMAD.MOV.U32 R8, RZ, RZ, R26 ;  /* 0x000000ffff087224 */ /* 0x000fe400078e001a */
[----:B------:R-:W-:-:S02]  /*1ebe0*/  IMAD.MOV.U32 R33, RZ, RZ, R43 ;  /* 0x000000ffff217224 */ /* 0x000fc400078e002b */
[C---:B------:R-:W-:Y:S01]  /*1ebf0*/  HMMA.16816.F32 R248, R16.reuse, R10, R60 ;  /* 0x0000000a10f8723c */ /* 0x040fe2000000183c */
[----:B------:R-:W-:Y:S01]  /*1ec00*/  IMAD.MOV.U32 R54, RZ, RZ, R6 ;  /* 0x000000ffff367224 */ /* 0x000fe200078e0006 */
[----:B------:R-:W-:Y:S01]  /*1ec10*/  MOV R6, R137 ;  /* 0x0000008900067202 */ /* 0x000fe20000000f00 */
[----:B------:R-:W-:Y:S01]  /*1ec20*/  IMAD.MOV.U32 R137, RZ, RZ, R27 ;  /* 0x000000ffff897224 */ /* 0x000fe200078e001b */
[----:B------:R-:W-:Y:S01]  /*1ec30*/  LDSM.16.M88.4 R40, [R177] ;  /* 0x00000000b128783b */ /* 0x000fe20000000200 */
[----:B------:R-:W-:Y:S01]  /*1ec40*/  IMAD.MOV.U32 R55, RZ, RZ, R118 ;  /* 0x000000ffff377224 */ /* 0x000fe200078e0076 */
[C---:B------:R-:W-:Y:S01]  /*1ec50*/  HMMA.16816.F32 R196, R16.reuse, R168, R48 ;  /* 0x000000a810c4723c */ /* 0x040fe20000001830 */
[----:B------:R-:W-:Y:S01]  /*1ec60*/  IMAD.MOV.U32 R10, RZ, RZ, R24 ;  /* 0x000000ffff0a7224 */ /* 0x000fe200078e0018 */
[----:B------:R-:W-:Y:S01]  /*1ec70*/  MOV R53, R47 ;  /* 0x0000002f00357202 */ /* 0x000fe20000000f00 */
[----:B------:R-:W-:Y:S01]  /*1ec80*/  IMAD.MOV.U32 R11, RZ, RZ, R58 ;  /* 0x000000ffff0b7224 */ /* 0x000fe200078e003a */
[----:B------:R-:W-:Y:S01]  /*1ec90*/  MOV R66, R55 ;  /* 0x0000003700427202 */ /* 0x000fe20000000f00 */
[----:B------:R-:W-:Y:S01]  /*1eca0*/  IMAD.MOV.U32 R44, RZ, RZ, R21 ;  /* 0x000000ffff2c7224 */ /* 0x000fe200078e0015 */
[----:B---3--:R-:W-:Y:S01]  /*1ecb0*/  HMMA.16816.F32 R24, R16, R28, R80 ;  /* 0x0000001c1018723c */ /* 0x008fe20000001850 */
[----:B------:R-:W-:-:S02]  /*1ecc0*/  IMAD.MOV.U32 R48, RZ, RZ, R136 ;  /* 0x000000ffff307224 */ /* 0x000fc400078e0088 */
[----:B------:R-:W-:Y:S02]  /*1ecd0*/  IMAD.MOV.U32 R50, RZ, RZ, R119 ;  /* 0x000000ffff327224 */ /* 0x000fe400078e0077 */
[----:B------:R-:W-:Y:S01]  /*1ece0*/  IMAD.MOV.U32 R51, RZ, RZ, R116 ;  /* 0x000000ffff337224 */ /* 0x000fe200078e0074 */
[C---:B----4-:R-:W-:Y:S01]  /*1ecf0*/  HMMA.16816.F32 R168, R16.reuse, R12, R72 ;  /* 0x0000000c10a8723c */ /* 0x050fe20000001848 */
[----:B------:R-:W-:Y:S01]  /*1ed00*/  IMAD.MOV.U32 R47, RZ, RZ, R20 ;  /* 0x000000ffff2f7224 */ /* 0x000fe200078e0014 */
[----:B------:R-:W-:Y:S01]  /*1ed10*/  MOV R82, R8 ;  /* 0x0000000800527202 */ /* 0x000fe20000000f00 */
[----:B------:R-:W-:Y:S02]  /*1ed20*/  IMAD.MOV.U32 R83, RZ, RZ, R45 ;  /* 0x000000ffff537224 */ /* 0x000fe400078e002d */
[----:B------:R-:W-:Y:S01]  /*1ed30*/  IMAD.MOV.U32 R80, RZ, RZ, R10 ;  /* 0x000000ffff507224 */ /* 0x000fe200078e000a */
[----:B------:R-:W-:Y:S01]  /*1ed40*/  HMMA.16816.F32 R232, R16, R14, R68 ;  /* 0x0000000e10e8723c */ /* 0x000fe20000001844 */
[----:B------:R1:W2:Y:S01]  /*1ed50*/  LDSM.16.M88.4 R12, [R2] ;  /* 0x00000000020c783b */ /* 0x0002a20000000200 */
[----:B------:R-:W-:Y:S01]  /*1ed60*/  IMAD.MOV.U32 R75, RZ, RZ, R44 ;  /* 0x000000ffff4b7224 */ /* 0x000fe200078e002c */
[----:B------:R-:W-:Y:S01]  /*1ed70*/  MOV R74, R35 ;  /* 0x00000023004a7202 */ /* 0x000fe20000000f00 */
[----:B------:R-:W-:Y:S01]  /*1ed80*/  IMAD.MOV.U32 R81, RZ, RZ, R9 ;  /* 0x000000ffff517224 */ /* 0x000fe200078e0009 */
[----:B------:R-:W-:Y:S01]  /*1ed90*/  MOV R73, R51 ;  /* 0x0000003300497202 */ /* 0x000fe20000000f00 */
[----:B------:R-:W-:-:S02]  /*1eda0*/  IMAD.MOV.U32 R49, RZ, RZ, R138 ;  /* 0x000000ffff317224 */ /* 0x000fc400078e008a */
[----:B------:R-:W-:Y:S02]  /*1edb0*/  IMAD.MOV.U32 R85, RZ, RZ, R33 ;  /* 0x000000ffff557224 */ /* 0x000fe400078e0021 */
[----:B------:R-:W-:Y:S02]  /*1edc0*/  IMAD.MOV.U32 R84, RZ, RZ, R34 ;  /* 0x000000ffff547224 */ /* 0x000fe400078e0022 */
[----:B------:R-:W-:Y:S01]  /*1edd0*/  IMAD.MOV.U32 R136, RZ, RZ, R24 ;  /* 0x000000ffff887224 */ /* 0x000fe200078e0018 */
[----:B------:R-:W-:Y:S01]  /*1ede0*/  MOV R118, R25 ;  /* 0x0000001900767202 */ /* 0x000fe20000000f00 */
[----:B------:R-:W-:Y:S02]  /*1edf0*/  IMAD.MOV.U32 R116, RZ, RZ, R26 ;  /* 0x000000ffff747224 */ /* 0x000fe400078e001a */
[----:B------:R-:W-:Y:S02]  /*1ee00*/  IMAD.MOV.U32 R119, RZ, RZ, R27 ;  /* 0x000000ffff777224 */ /* 0x000fe400078e001b */
[----:B------:R-:W-:Y:S01]  /*1ee10*/  HMMA.16816.F32 R24, R16, R30, R76 ;  /* 0x0000001e1018723c */ /* 0x000fe2000000184c */
[----:B------:R-:W3:Y:S01]  /*1ee20*/  LDSM.16.M88.4 R28, [R108+0x8000] ;  /* 0x008000006c1c783b */ /* 0x000ee20000000200 */
[----:B------:R-:W-:-:S02]  /*1ee30*/  IMAD.MOV.U32 R65, RZ, RZ, R54 ;  /* 0x000000ffff417224 */ /* 0x000fc400078e0036 */
[----:B------:R-:W-:Y:S02]  /*1ee40*/  IMAD.MOV.U32 R252, RZ, RZ, R59 ;  /* 0x000000fffffc7224 */ /* 0x000fe400078e003b */
[----:B-1----:R-:W-:Y:S01]  /*1ee50*/  IMAD.MOV.U32 R2, RZ, RZ, R32 ;  /* 0x000000ffff027224 */ /* 0x002fe200078e0020 */
[----:B------:R-:W-:Y:S01]  /*1ee60*/  MOV R77, R47 ;  /* 0x0000002f004d7202 */ /* 0x000fe20000000f00 */
[----:B------:R-:W-:Y:S02]  /*1ee70*/  IMAD.MOV.U32 R79, RZ, RZ, R46 ;  /* 0x000000ffff4f7224 */ /* 0x000fe400078e002e */
[----:B------:R-:W-:Y:S01]  /*1ee80*/  IMAD.MOV.U32 R78, RZ, RZ, R11 ;  /* 0x000000ffff4e7224 */ /* 0x000fe200078e000b */
[----:B------:R-:W-:Y:S01]  /*1ee90*/  LDSM.16.M88.4 R44, [R182] ;  /* 0x00000000b62c783b */ /* 0x000fe20000000200 */
[----:B------:R-:W-:Y:S02]  /*1eea0*/  IMAD.MOV.U32 R67, RZ, RZ, R48 ;  /* 0x000000ffff437224 */ /* 0x000fe400078e0030 */
[----:B------:R-:W-:Y:S01]  /*1eeb0*/  IMAD.MOV.U32 R59, RZ, RZ, R49 ;  /* 0x000000ffff3b7224 */ /* 0x000fe200078e0031 */
[----:B------:R-:W1:Y:S01]  /*1eec0*/  LDSM.16.M88.4 R8, [R185] ;  /* 0x00000000b908783b */ /* 0x000e620000000200 */
[----:B------:R-:W-:-:S02]  /*1eed0*/  IMAD.MOV.U32 R72, RZ, RZ, R50 ;  /* 0x000000ffff487224 */ /* 0x000fc400078e0032 */
[----:B------:R-:W-:Y:S02]  /*1eee0*/  IMAD.MOV.U32 R39, RZ, RZ, R56 ;  /* 0x000000ffff277224 */ /* 0x000fe400078e0038 */
[----:B------:R-:W-:Y:S02]  /*1eef0*/  IMAD.MOV.U32 R86, RZ, RZ, R72 ;  /* 0x000000ffff567224 */ /* 0x000fe400078e0048 */
[----:B------:R-:W-:Y:S01]  /*1ef00*/  IMAD.MOV.U32 R87, RZ, RZ, R59 ;  /* 0x000000ffff577224 */ /* 0x000fe200078e003b */
[----:B--2---:R-:W-:Y:S01]  /*1ef10*/  HMMA.16816.F32 R32, R12, R40, R220 ;  /* 0x000000280c20723c */ /* 0x004fe200000018dc */
[----:B------:R-:W-:Y:S01]  /*1ef20*/  IMAD.MOV.U32 R21, RZ, RZ, R25 ;  /* 0x000000ffff157224 */ /* 0x000fe200078e0019 */
[----:B------:R-:W-:Y:S01]  /*1ef30*/  MOV R20, R26 ;  /* 0x0000001a00147202 */ /* 0x000fe20000000f00 */
[----:B------:R-:W-:Y:S02]  /*1ef40*/  IMAD.MOV.U32 R138, RZ, RZ, R24 ;  /* 0x000000ffff8a7224 */ /* 0x000fe400078e0018 */
[----:B------:R-:W-:-:S02]  /*1ef50*/  IMAD.MOV.U32 R37, RZ, RZ, R27 ;  /* 0x000000ffff257224 */ /* 0x000fc400078e001b */
[----:B------:R-:W2:Y:S01]  /*1ef60*/  LDSM.16.M88.4 R24, [R53] ;  /* 0x000000003518783b */ /* 0x000ea20000000200 */
[----:B------:R-:W-:Y:S02]  /*1ef70*/  IMAD.MOV.U32 R221, RZ, RZ, R73 ;  /* 0x000000ffffdd7224 */ /* 0x000fe400078e0049 */
[----:B------:R-:W-:Y:S01]  /*1ef80*/  IMAD.MOV.U32 R220, RZ, RZ, R82 ;  /* 0x000000ffffdc7224 */ /* 0x000fe200078e0052 */
[----:B------:R-:W4:Y:S01]  /*1ef90*/  LDSM.16.M88.4 R52, [R108+0x8800] ;  /* 0x008800006c34783b */ /* 0x000f220000000200 */
[C---:B---3--:R-:W-:Y:S06]  /*1efa0*/  HMMA.16816.F32 R192, R16.reuse, R28, R192 ;  /* 0x0000001c10c0723c */ /* 0x048fec00000018c0 */
[----:B------:R-:W-:Y:S01]  /*1efb0*/  HMMA.16816.F32 R172, R16, R30, R172 ;  /* 0x0000001e10ac723c */ /* 0x000fe200000018ac */
[----:B------:R-:W-:Y:S05]  /*1efc0*/  LDSM.16.M88.4 R28, [R66] ;  /* 0x00000000421c783b */ /* 0x000fea0000000200 */
[----:B-1----:R-:W-:Y:S01]  /*1efd0*/  HMMA.16816.F32 R48, R8, R44, R32 ;  /* 0x0000002c0830723c */ /* 0x002fe20000001820 */
[----:B------:R-:W1:Y:S04]  /*1efe0*/  LDSM.16.M88.4 R32, [R65] ;  /* 0x000000004120783b */ /* 0x000e680000000200 */
[----:B------:R-:W-:Y:S01]  /*1eff0*/  LDSM.16.M88.4 R64, [R67] ;  /* 0x000000004340783b */ /* 0x000fe20000000200 */
[C---:B--2---:R-:W-:Y:S06]  /*1f000*/  HMMA.16816.F32 R60, R12.reuse, R24, R212 ;  /* 0x000000180c3c723c */ /* 0x044fec00000018d4 */
[C---:B------:R-:W-:Y:S06]  /*1f010*/  HMMA.16816.F32 R68, R12.reuse, R26, R208 ;  /* 0x0000001a0c44723c */ /* 0x040fec00000018d0 */
[----:B------:R-:W-:Y:S01]  /*1f020*/  HMMA.16816.F32 R24, R12, R42, R216 ;  /* 0x0000002a0c18723c */ /* 0x000fe200000018d8 */
[----:B------:R-:W2:Y:S01]  /*1f030*/  LDSM.16.M88.4 R40, [R182+0x800] ;  /* 0x00080000b628783b */ /* 0x000ea20000000200 */
[----:B------:R-:W-:Y:S01]  /*1f040*/  IMAD.MOV.U32 R208, RZ, RZ, R78 ;  /* 0x000000ffffd07224 */ /* 0x000fe200078e004e */
[----:B------:R-:W-:Y:S01]  /*1f050*/  MOV R211, R117 ;  /* 0x0000007500d37202 */ /* 0x000fe20000000f00 */
[----:B------:R-:W-:-:S02]  /*1f060*/  IMAD.MOV.U32 R210, RZ, RZ, R3 ;  /* 0x000000ffffd27224 */ /* 0x000fc400078e0003 */
[----:B----4-:R-:W-:Y:S01]  /*1f070*/  HMMA.16816.F32 R204, R16, R52, R204 ;  /* 0x0000003410cc723c */ /* 0x010fe200000018cc */
[----:B------:R-:W-:Y:S02]  /*1f080*/  IMAD.MOV.U32 R219, RZ, RZ, R81 ;  /* 0x000000ffffdb7224 */ /* 0x000fe400078e0051 */
[----:B------:R-:W-:-:S03]  /*1f090*/  IMAD.MOV.U32 R209, RZ, RZ, R36 ;  /* 0x000000ffffd17224 */ /* 0x000fc600078e0024 */
[----:B------:R-:W-:Y:S06]  /*1f0a0*/  HMMA.16816.F32 R200, R16, R54, R200 ;  /* 0x0000003610c8723c */ /* 0x000fec00000018c8 */
[----:B-1----:R-:W-:Y:S06]  /*1f0b0*/  HMMA.16816.F32 R52, R12, R32, R224 ;  /* 0x000000200c34723c */ /* 0x002fec00000018e0 */
[----:B------:R-:W-:Y:S01]  /*1f0c0*/  HMMA.16816.F32 R24, R8, R46, R24 ;  /* 0x0000002e0818723c */ /* 0x000fe20000001818 */
[----:B------:R-:W-:-:S02]  /*1f0d0*/  IMAD.MOV.U32 R226, RZ, RZ, R2 ;  /* 0x000000ffffe27224 */ /* 0x000fc400078e0002 */
[----:B------:R-:W-:Y:S01]  /*1f0e0*/  FMUL.FTZ R2, R48, R0 ;  /* 0x0000000030027220 */ /* 0x000fe20000410000 */
[----:B------:R-:W-:Y:S01]  /*1f0f0*/  MOV R224, R74 ;  /* 0x0000004a00e07202 */ /* 0x000fe20000000f00 */
[----:B------:R-:W-:Y:S02]  /*1f100*/  IMAD.MOV.U32 R225, RZ, RZ, R75 ;  /* 0x000000ffffe17224 */ /* 0x000fe400078e004b */
[C---:B------:R-:W-:Y:S06]  /*1f110*/  HMMA.16816.F32 R72, R12.reuse, R28, R96 ;  /* 0x0000001c0c48723c */ /* 0x040fec0000001860 */
[----:B------:R-:W-:Y:S01]  /*1f120*/  HMMA.16816.F32 R56, R12, R34, R100 ;  /* 0x000000220c38723c */ /* 0x000fe20000001864 */
[----:B------:R-:W-:Y:S01]  /*1f130*/  IMAD.MOV.U32 R97, RZ, RZ, R109 ;  /* 0x000000ffff617224 */ /* 0x000fe200078e006d */
[----:B------:R-:W-:Y:S01]  /*1f140*/  MOV R98, R79 ;  /* 0x0000004f00627202 */ /* 0x000fe20000000f00 */
[----:B------:R1:W-:Y:S01]  /*1f150*/  MUFU.TANH R109, R2 ;  /* 0x00000002006d7308 */ /* 0x0003e20000002400 */
[----:B------:R-:W-:-:S02]  /*1f160*/  IMAD.MOV.U32 R99, RZ, RZ, R77 ;  /* 0x000000ffff637224 */ /* 0x000fc400078e004d */
[----:B------:R-:W-:Y:S01]  /*1f170*/  HMMA.16816.F32 R76, R12, R30, R88 ;  /* 0x0000001e0c4c723c */ /* 0x000fe20000001858 */
[----:B------:R-:W-:Y:S01]  /*1f180*/  IMAD.MOV.U32 R103, RZ, RZ, R85 ;  /* 0x000000ffff677224 */ /* 0x000fe200078e0055 */
[----:B------:R-:W3:Y:S01]  /*1f190*/  LDSM.16.M88.4 R28, [R182+0x1000] ;  /* 0x00100000b61c783b */ /* 0x000ee20000000200 */
[----:B------:R-:W-:Y:S01]  /*1f1a0*/  IMAD.MOV.U32 R100, RZ, RZ, R80 ;  /* 0x000000ffff647224 */ /* 0x000fe200078e0050 */
[----:B------:R-:W-:Y:S01]  /*1f1b0*/  MOV R101, R83 ;  /* 0x0000005300657202 */ /* 0x000fe20000000f00 */
        /* <DEDUP_REMOVED lines=8> */
[----:B------:R-:W-:-:S02]  /*1f240*/  IMAD.MOV.U32 R86, RZ, RZ, R6 ;  /* 0x000000ffff567224 */ /* 0x000fc400078e0006 */
[----:B-1----:R-:W-:-:S04]  /*1f250*/  FMUL.FTZ R2, R49, R0 ;  /* 0x0000000031027220 */ /* 0x002fc80000410000 */
[----:B------:R1:W-:Y:S01]  /*1f260*/  MUFU.TANH R218, R2 ;  /* 0x0000000200da7308 */ /* 0x0003e20000002400 */
[----:B------:R-:W-:Y:S07]  /*1f270*/  HMMA.16816.F32 R80, R12, R64, R92 ;  /* 0x000000400c50723c */ /* 0x000fee000000185c */
[----:B------:R-:W-:Y:S02]  /*1f280*/  IMAD.MOV.U32 R95, RZ, RZ, R98 ;  /* 0x000000ffff5f7224 */ /* 0x000fe400078e0062 */
[----:B------:R-:W-:-:S02]  /*1f290*/  IMAD.MOV.U32 R98, RZ, RZ, R135 ;  /* 0x000000ffff627224 */ /* 0x000fc400078e0087 */
[----:B------:R-:W-:Y:S02]  /*1f2a0*/  IMAD.MOV.U32 R92, RZ, RZ, R226 ;  /* 0x000000ffff5c7224 */ /* 0x000fe400078e00e2 */
[----:B------:R-:W-:Y:S02]  /*1f2b0*/  IMAD.MOV.U32 R93, RZ, RZ, R99 ;  /* 0x000000ffff5d7224 */ /* 0x000fe400078e0063 */
[----:B------:R-:W-:Y:S02]  /*1f2c0*/  IMAD.MOV.U32 R99, RZ, RZ, R209 ;  /* 0x000000ffff637224 */ /* 0x000fe400078e00d1 */
[----:B-1----:R-:W-:-:S04]  /*1f2d0*/  FMUL.FTZ R2, R50, R0 ;  /* 0x0000000032027220 */ /* 0x002fc80000410000 */
[----:B------:R1:W-:Y:S01]  /*1f2e0*/  MUFU.TANH R85, R2 ;  /* 0x0000000200557308 */ /* 0x0003e20000002400 */
[----:B---3--:R-:W-:Y:S01]  /*1f2f0*/  HMMA.16816.F32 R40, R8, R30, R56 ;  /* 0x0000001e0828723c */ /* 0x008fe20000001838 */
[----:B-1----:R-:W-:-:S06]  /*1f300*/  FMUL.FTZ R2, R51, R0 ;  /* 0x0000000033027220 */ /* 0x002fcc0000410000 */
[----:B------:R1:W-:Y:S02]  /*1f310*/  MUFU.TANH R3, R2 ;  /* 0x0000000200037308 */ /* 0x0003e40000002400 */
[----:B-1----:R-:W-:-:S06]  /*1f320*/  FMUL.FTZ R2, R24, R0 ;  /* 0x0000000018027220 */ /* 0x002fcc0000410000 */
[----:B------:R1:W-:Y:S02]  /*1f330*/  MUFU.TANH R117, R2 ;  /* 0x0000000200757308 */ /* 0x0003e40000002400 */
[----:B-1----:R-:W-:-:S06]  /*1f340*/  FMUL.FTZ R2, R25, R0 ;  /* 0x0000000019027220 */ /* 0x002fcc0000410000 */
[----:B------:R1:W-:Y:S02]  /*1f350*/  MUFU.TANH R227, R2 ;  /* 0x0000000200e37308 */ /* 0x0003e40000002400 */
[----:B-1----:R-:W-:-:S06]  /*1f360*/  FMUL.FTZ R2, R26, R0 ;  /* 0x000000001a027220 */ /* 0x002fcc0000410000 */
[----:B------:R1:W-:Y:S02]  /*1f370*/  MUFU.TANH R216, R2 ;  /* 0x0000000200d87308 */ /* 0x0003e40000002400 */
[----:B-1----:R-:W-:Y:S02]  /*1f380*/  FMUL.FTZ R2, R27, R0 ;  /* 0x000000001b027220 */ /* 0x002fe40000410000 */
[----:B------:R-:W-:Y:S01]  /*1f390*/  HMMA.16816.F32 R24, R8, R28, R52 ;  /* 0x0000001c0818723c */ /* 0x000fe20000001834 */
[----:B------:R-:W1:Y:S03]  /*1f3a0*/  LDSM.16.M88.4 R28, [R182+0x1800] ;  /* 0x00180000b61c783b */ /* 0x000e660000000200 */
[----:B------:R2:W-:Y:S02]  /*1f3b0*/  MUFU.TANH R223, R2 ;  /* 0x0000000200df7308 */ /* 0x0005e40000002400 */
[----:B------:R-:W-:Y:S07]  /*1f3c0*/  HMMA.16816.F32 R52, R12, R66, R120 ;  /* 0x000000420c34723c */ /* 0x000fee0000001878 */
[----:B------:R-:W-:Y:S01]  /*1f3d0*/  IMAD.MOV.U32 R121, RZ, RZ, R93 ;  /* 0x000000ffff797224 */ /* 0x000fe200078e005d */
[----:B------:R-:W-:Y:S01]  /*1f3e0*/  MOV R120, R38 ;  /* 0x0000002600787202 */ /* 0x000fe20000000f00 */
[----:B------:R-:W-:-:S02]  /*1f3f0*/  IMAD.MOV.U32 R93, RZ, RZ, R39 ;  /* 0x000000ffff5d7224 */ /* 0x000fc400078e0027 */
[----:B--2---:R-:W-:-:S04]  /*1f400*/  FMUL.FTZ R2, R32, R0 ;  /* 0x0000000020027220 */ /* 0x004fc80000410000 */
[----:B------:R2:W-:Y:S02]  /*1f410*/  MUFU.TANH R217, R2 ;  /* 0x0000000200d97308 */ /* 0x0005e40000002400 */
[----:B--2---:R-:W-:Y:S01]  /*1f420*/  FMUL.FTZ R2, R33, R0 ;  /* 0x0000000021027220 */ /* 0x004fe20000410000 */
[C---:B-1----:R-:W-:Y:S05]  /*1f430*/  HMMA.16816.F32 R48, R8.reuse, R28, R72 ;  /* 0x0000001c0830723c */ /* 0x042fea0000001848 */
[----:B------:R1:W2:Y:S01]  /*1f440*/  MUFU.TANH R94, R2 ;  /* 0x00000002005e7308 */ /* 0x0002a20000002400 */
[----:B------:R-:W-:Y:S01]  /*1f450*/  HMMA.16816.F32 R56, R8, R30, R76 ;  /* 0x0000001e0838723c */ /* 0x000fe2000000184c */
[----:B------:R-:W-:Y:S01]  /*1f460*/  LDSM.16.M88.4 R28, [R182+0x2800] ;  /* 0x00280000b61c783b */ /* 0x000fe20000000200 */
[----:B------:R-:W-:Y:S01]  /*1f470*/  IMAD.MOV.U32 R74, RZ, RZ, R95 ;  /* 0x000000ffff4a7224 */ /* 0x000fe200078e005f */
[----:B------:R-:W-:Y:S01]  /*1f480*/  MOV R95, R225 ;  /* 0x000000e1005f7202 */ /* 0x000fe20000000f00 */
[----:B------:R-:W-:-:S02]  /*1f490*/  IMAD.MOV.U32 R75, RZ, RZ, R208 ;  /* 0x000000ffff4b7224 */ /* 0x000fc400078e00d0 */
[----:B------:R-:W-:Y:S02]  /*1f4a0*/  IMAD.MOV.U32 R73, RZ, RZ, R102 ;  /* 0x000000ffff497224 */ /* 0x000fe400078e0066 */
[----:B------:R-:W-:Y:S02]  /*1f4b0*/  IMAD.MOV.U32 R76, RZ, RZ, R121 ;  /* 0x000000ffff4c7224 */ /* 0x000fe400078e0079 */
[----:B------:R-:W-:Y:S02]  /*1f4c0*/  IMAD.MOV.U32 R78, RZ, RZ, R75 ;  /* 0x000000ffff4e7224 */ /* 0x000fe400078e004b */
[----:B------:R-:W-:Y:S01]  /*1f4d0*/  IMAD.MOV.U32 R79, RZ, RZ, R101 ;  /* 0x000000ffff4f7224 */ /* 0x000fe200078e0065 */
[----:B------:R-:W-:Y:S01]  /*1f4e0*/  MOV R101, R236 ;  /* 0x000000ec00657202 */ /* 0x000fe20000000f00 */
[----:B-1----:R-:W-:Y:S01]  /*1f4f0*/  FMUL.FTZ R2, R34, R0 ;  /* 0x0000000022027220 */ /* 0x002fe20000410000 */
[----:B------:R-:W-:Y:S02]  /*1f500*/  IMAD.MOV.U32 R77, RZ, RZ, R120 ;  /* 0x000000ffff4d7224 */ /* 0x000fe400078e0078 */
[----:B------:R-:W-:Y:S01]  /*1f510*/  IMAD.MOV.U32 R120, RZ, RZ, R21 ;  /* 0x000000ffff787224 */ /* 0x000fe200078e0015 */
[----:B------:R1:W-:Y:S01]  /*1f520*/  MUFU.TANH R212, R2 ;  /* 0x0000000200d47308 */ /* 0x0003e20000002400 */
[----:B------:R-:W-:-:S02]  /*1f530*/  IMAD.MOV.U32 R102, RZ, RZ, R242 ;  /* 0x000000ffff667224 */ /* 0x000fc400078e00f2 */
[----:B------:R-:W-:Y:S02]  /*1f540*/  IMAD.MOV.U32 R121, RZ, RZ, R20 ;  /* 0x000000ffff797224 */ /* 0x000fe400078e0014 */
[-C--:B-1----:R-:W-:Y:S02]  /*1f550*/  FMUL.FTZ R2, R35, R0.reuse ;  /* 0x0000000023027220 */ /* 0x082fe40000410000 */
[----:B------:R1:W3:Y:S02]  /*1f560*/  LDSM.16.M88.4 R32, [R97] ;  /* 0x000000006120783b */ /* 0x0002e40000000200 */
[----:B------:R4:W-:Y:S02]  /*1f570*/  MUFU.TANH R84, R2 ;  /* 0x0000000200547308 */ /* 0x0009e40000002400 */
[----:B----4-:R-:W-:-:S06]  /*1f580*/  FMUL.FTZ R2, R44, R0 ;  /* 0x000000002c027220 */ /* 0x010fcc0000410000 */
[----:B------:R4:W-:Y:S01]  /*1f590*/  MUFU.TANH R214, R2 ;  /* 0x0000000200d67308 */ /* 0x0009e20000002400 */
[----:B-1----:R-:W-:-:S04]  /*1f5a0*/  IMAD.MOV.U32 R97, RZ, RZ, R221 ;  /* 0x000000ffff617224 */ /* 0x002fc800078e00dd */
[----:B------:R-:W-:Y:S01]  /*1f5b0*/  IMAD.MOV.U32 R88, RZ, RZ, R97 ;  /* 0x000000ffff587224 */ /* 0x000fe200078e0061 */
[----:B------:R-:W-:Y:S01]  /*1f5c0*/  MOV R97, R211 ;  /* 0x000000d300617202 */ /* 0x000fe20000000f00 */
[----:B----4-:R-:W-:Y:S01]  /*1f5d0*/  FMUL.FTZ R2, R45, R0 ;  /* 0x000000002d027220 */ /* 0x010fe20000410000 */
[----:B---3--:R-:W-:Y:S03]  /*1f5e0*/  HMMA.16816.F32 R64, R12, R34, R112 ;  /* 0x000000220c40723c */ /* 0x008fe60000001870 */
[----:B------:R1:W3:Y:S04]  /*1f5f0*/  MUFU.TANH R91, R2 ;  /* 0x00000002005b7308 */ /* 0x0002e80000002400 */
[----:B------:R-:W-:-:S02]  /*1f600*/  IMAD.MOV.U32 R115, RZ, RZ, R78 ;  /* 0x000000ffff737224 */ /* 0x000fc400078e004e */
[----:B------:R-:W-:Y:S02]  /*1f610*/  IMAD.MOV.U32 R113, RZ, RZ, R77 ;  /* 0x000000ffff717224 */ /* 0x000fe400078e004d */
[----:B--2---:R-:W-:Y:S02]  /*1f620*/  IMAD.MOV.U32 R77, RZ, RZ, R94 ;  /* 0x000000ffff4d7224 */ /* 0x004fe400078e005e */
[----:B------:R-:W-:Y:S02]  /*1f630*/  IMAD.MOV.U32 R94, RZ, RZ, R88 ;  /* 0x000000ffff5e7224 */ /* 0x000fe400078e0058 */
[----:B------:R-:W-:Y:S02]  /*1f640*/  IMAD.MOV.U32 R88, RZ, RZ, R142 ;  /* 0x000000ffff587224 */ /* 0x000fe400078e008e */
[----:B------:R2:W5:Y:S01]  /*1f650*/  LDL.LU R142, [R1+0x184] ;  /* 0x00018400018e7983 */ /* 0x0005620000300800 */
[----:B-1----:R-:W-:Y:S01]  /*1f660*/  FMUL.FTZ R2, R46, R0 ;  /* 0x000000002e027220 */ /* 0x002fe20000410000 */
[----:B---3--:R-:W-:-:S03]  /*1f670*/  IMAD.MOV.U32 R78, RZ, RZ, R91 ;  /* 0x000000ffff4e7224 */ /* 0x008fc600078e005b */
[----:B------:R1:W-:Y:S02]  /*1f680*/  MUFU.TANH R213, R2 ;  /* 0x0000000200d57308 */ /* 0x0003e40000002400 */
[----:B-1----:R-:W-:Y:S02]  /*1f690*/  FMUL.FTZ R2, R47, R0 ;  /* 0x000000002f027220 */ /* 0x002fe40000410000 */
[----:B------:R-:W-:Y:S04]  /*1f6a0*/  HMMA.16816.F32 R44, R12, R32, R124 ;  /* 0x000000200c2c723c */ /* 0x000fe8000000187c */
[----:B------:R1:W-:Y:S03]  /*1f6b0*/  MUFU.TANH R36, R2 ;  /* 0x0000000200247308 */ /* 0x0003e60000002400 */
[----:B------:R-:W-:Y:S01]  /*1f6c0*/  MOV R125, R76 ;  /* 0x0000004c007d7202 */ /* 0x000fe20000000f00 */
[----:B------:R-:W-:Y:S01]  /*1f6d0*/  IMAD.MOV.U32 R91, RZ, RZ, R139 ;  /* 0x000000ffff5b7224 */ /* 0x000fe200078e008b */
[----:B------:R-:W-:Y:S01]  /*1f6e0*/  MOV R76, R93 ;  /* 0x0000005d004c7202 */ /* 0x000fe20000000f00 */
[----:B------:R-:W-:-:S02]  /*1f6f0*/  IMAD.MOV.U32 R93, RZ, RZ, R95 ;  /* 0x000000ffff5d7224 */ /* 0x000fc400078e005f */
[----:B------:R-:W-:Y:S02]  /*1f700*/  IMAD.MOV.U32 R127, RZ, RZ, R188 ;  /* 0x000000ffff7f7224 */ /* 0x000fe400078e00bc */
[----:B-1----:R-:W-:-:S04]  /*1f710*/  FMUL.FTZ R2, R24, R0 ;  /* 0x0000000018027220 */ /* 0x002fc80000410000 */
[----:B------:R1:W-:Y:S02]  /*1f720*/  MUFU.TANH R215, R2 ;  /* 0x0000000200d77308 */ /* 0x0003e40000002400 */
[----:B-1----:R-:W-:-:S06]  /*1f730*/  FMUL.FTZ R2, R25, R0 ;  /* 0x0000000019027220 */ /* 0x002fcc0000410000 */
[----:B------:R1:W3:Y:S02]  /*1f740*/  MUFU.TANH R222, R2 ;  /* 0x0000000200de7308 */ /* 0x0002e40000002400 */
[----:B-1----:R-:W-:-:S06]  /*1f750*/  FMUL.FTZ R2, R26, R0 ;  /* 0x000000001a027220 */ /* 0x002fcc0000410000 */
[----:B------:R1:W-:Y:S02]  /*1f760*/  MUFU.TANH R71, R2 ;  /* 0x0000000200477308 */ /* 0x0003e40000002400 */
[-C--:B-1----:R-:W-:Y:S02]  /*1f770*/  FMUL.FTZ R2, R27, R0.reuse ;  /* 0x000000001b027220 */ /* 0x082fe40000410000 */
[----:B------:R-:W1:Y:S04]  /*1f780*/  LDSM.16.M88.4 R24, [R182+0x2000] ;  /* 0x00200000b618783b */ /* 0x000e680000000200 */
[----:B------:R4:W-:Y:S02]  /*1f790*/  MUFU.TANH R221, R2 ;  /* 0x0000000200dd7308 */ /* 0x0009e40000002400 */
[----:B----4-:R-:W-:-:S06]  /*1f7a0*/  FMUL.FTZ R2, R40, R0 ;  /* 0x0000000028027220 */ /* 0x010fcc0000410000 */
[----:B------:R4:W-:Y:S02]  /*1f7b0*/  MUFU.TANH R70, R2 ;  /* 0x0000000200467308 */ /* 0x0009e40000002400 */
[-C--:B----4-:R-:W-:Y:S01]  /*1f7c0*/  FMUL.FTZ R2, R41, R0.reuse ;  /* 0x0000000029027220 */ /* 0x090fe20000410000 */
[C---:B-1----:R-:W-:Y:S05]  /*1f7d0*/  HMMA.16816.F32 R32, R8.reuse, R24, R80 ;  /* 0x000000180820723c */ /* 0x042fea0000001850 */
[----:B------:R1:W-:Y:S01]  /*1f7e0*/  MUFU.TANH R224, R2 ;  /* 0x0000000200e07308 */ /* 0x0003e20000002400 */
[C---:B------:R-:W-:Y:S06]  /*1f7f0*/  HMMA.16816.F32 R52, R8.reuse, R26, R52 ;  /* 0x0000001a0834723c */ /* 0x040fec0000001834 */
[----:B------:R-:W-:Y:S01]  /*1f800*/  HMMA.16816.F32 R24, R8, R28, R44 ;  /* 0x0000001c0818723c */ /* 0x000fe2000000182c */
[----:B------:R4:W-:Y:S01]  /*1f810*/  LDSM.16.M88.4 R44, [R74] ;  /* 0x000000004a2c783b */ /* 0x0009e20000000200 */
[----:B-1----:R-:W-:-:S04]  /*1f820*/  FMUL.FTZ R2, R42, R0 ;  /* 0x000000002a027220 */ /* 0x002fc80000410000 */
[----:B------:R1:W-:Y:S01]  /*1f830*/  MUFU.TANH R69, R2 ;  /* 0x0000000200457308 */ /* 0x0003e20000002400 */
[----:B----4-:R-:W-:Y:S01]  /*1f840*/  MOV R74, R103 ;  /* 0x00000067004a7202 */ /* 0x010fe20000000f00 */
[----:B------:R-:W-:Y:S02]  /*1f850*/  IMAD.MOV.U32 R103, RZ, RZ, R238 ;  /* 0x000000ffff677224 */ /* 0x000fe400078e00ee */
[-C--:B-1----:R-:W-:Y:S02]  /*1f860*/  FMUL.FTZ R2, R43, R0.reuse ;  /* 0x000000002b027220 */ /* 0x082fe40000410000 */
[----:B------:R1:W4:Y:S02]  /*1f870*/  LDSM.16.M88.4 R40, [R89] ;  /* 0x000000005928783b */ /* 0x0003240000000200 */
[----:B------:R2:W-:Y:S02]  /*1f880*/  MUFU.TANH R123, R2 ;  /* 0x00000002007b7308 */ /* 0x0005e40000002400 */
[----:B--2---:R-:W-:-:S06]  /*1f890*/  FMUL.FTZ R2, R48, R0 ;  /* 0x0000000030027220 */ /* 0x004fcc0000410000 */
[----:B------:R2:W-:Y:S01]  /*1f8a0*/  MUFU.TANH R134, R2 ;  /* 0x0000000200867308 */ /* 0x0005e20000002400 */
[----:B-1----:R-:W-:Y:S01]  /*1f8b0*/  IMAD.MOV.U32 R89, RZ, RZ, R90 ;  /* 0x000000ffff597224 */ /* 0x002fe200078e005a */
[----:B------:R-:W-:Y:S02]  /*1f8c0*/  MOV R90, R96 ;  /* 0x00000060005a7202 */ /* 0x000fe40000000f00 */
[----:B------:R-:W-:Y:S01]  /*1f8d0*/  MOV R96, R100 ;  /* 0x0000006400607202 */ /* 0x000fe20000000f00 */
[----:B------:R-:W-:Y:S01]  /*1f8e0*/  IMAD.MOV.U32 R100, RZ, RZ, R210 ;  /* 0x000000ffff647224 */ /* 0x000fe200078e00d2 */
[----:B------:R-:W-:Y:S02]  /*1f8f0*/  MOV R95, R89 ;  /* 0x00000059005f7202 */ /* 0x000fe40000000f00 */
[----:B------:R-:W-:Y:S01]  /*1f900*/  MOV R75, R96 ;  /* 0x00000060004b7202 */ /* 0x000fe20000000f00 */
[----:B------:R-:W-:Y:S02]  /*1f910*/  IMAD.MOV.U32 R96, RZ, RZ, R100 ;  /* 0x000000ffff607224 */ /* 0x000fe400078e0064 */
[-C--:B--2---:R-:W-:Y:S01]  /*1f920*/  FMUL.FTZ R2, R49, R0.reuse ;  /* 0x0000000031027220 */ /* 0x084fe20000410000 */
[----:B----4-:R-:W-:Y:S01]  /*1f930*/  HMMA.16816.F32 R60, R12, R42, R104 ;  /* 0x0000002a0c3c723c */ /* 0x010fe20000001868 */
[----:B------:R-:W-:Y:S01]  /*1f940*/  MOV R89, R141 ;  /* 0x0000008d00597202 */ /* 0x000fe20000000f00 */
[----:B------:R-:W-:Y:S01]  /*1f950*/  IMAD.MOV.U32 R100, RZ, RZ, R237 ;  /* 0x000000ffff647224 */ /* 0x000fe200078e00ed */
[----:B------:R1:W2:Y:S01]  /*1f960*/  MUFU.TANH R6, R2 ;  /* 0x0000000200067308 */ /* 0x0002a20000002400 */
[----:B------:R4:W5:Y:S01]  /*1f970*/  LDL.LU R141, [R1+0x180] ;  /* 0x00018000018d7983 */ /* 0x0009620000300800 */
[----:B-1----:R-:W-:-:S06]  /*1f980*/  FMUL.FTZ R2, R50, R0 ;  /* 0x0000000032027220 */ /* 0x002fcc0000410000 */
[----:B------:R1:W-:Y:S02]  /*1f990*/  MUFU.TANH R68, R2 ;  /* 0x0000000200447308 */ /* 0x0003e40000002400 */
[-C--:B-1----:R-:W-:Y:S02]  /*1f9a0*/  FMUL.FTZ R2, R51, R0.reuse ;  /* 0x0000000033027220 */ /* 0x082fe40000410000 */
[----:B------:R-:W-:Y:S01]  /*1f9b0*/  HMMA.16816.F32 R48, R8, R30, R64 ;  /* 0x0000001e0830723c */ /* 0x000fe20000001840 */
[----:B------:R-:W1:Y:S03]  /*1f9c0*/  LDSM.16.M88.4 R28, [R182+0x3000] ;  /* 0x00300000b61c783b */ /* 0x000e660000000200 */
[----:B------:R3:W-:Y:S01]  /*1f9d0*/  MUFU.TANH R112, R2 ;  /* 0x0000000200707308 */ /* 0x0007e20000002400 */
[----:B------:R-:W-:Y:S02]  /*1f9e0*/  IMAD.MOV.U32 R105, RZ, RZ, R79 ;  /* 0x000000ffff697224 */ /* 0x000fe400078e004f */
[----:B------:R-:W-:Y:S01]  /*1f9f0*/  IMAD.MOV.U32 R106, RZ, RZ, R76 ;  /* 0x000000ffff6a7224 */ /* 0x000fe200078e004c */
[----:B------:R-:W-:Y:S01]  /*1fa00*/  LDSM.16.M88.4 R64, [R108+0x9000] ;  /* 0x009000006c40783b */ /* 0x000fe20000000200 */
[----:B---3--:R-:W-:-:S04]  /*1fa10*/  FMUL.FTZ R2, R56, R0 ;  /* 0x0000000038027220 */ /* 0x008fc80000410000 */
[----:B------:R3:W-:Y:S02]  /*1fa20*/  MUFU.TANH R135, R2 ;  /* 0x0000000200877308 */ /* 0x0007e40000002400 */
[-C--:B---3--:R-:W-:Y:S01]  /*1fa30*/  FMUL.FTZ R2, R57, R0.reuse ;  /* 0x0000000039027220 */ /* 0x088fe20000410000 */
[----:B------:R-:W-:Y:S01]  /*1fa40*/  IMAD.MOV.U32 R104, RZ, RZ, R74 ;  /* 0x000000ffff687224 */ /* 0x000fe200078e004a */
[----:B-1----:R-:W-:Y:S04]  /*1fa50*/  HMMA.16816.F32 R60, R8, R30, R60 ;  /* 0x0000001e083c723c */ /* 0x002fe8000000183c */
[----:B------:R1:W-:Y:S02]  /*1fa60*/  MUFU.TANH R82, R2 ;  /* 0x0000000200527308 */ /* 0x0003e40000002400 */
[----:B-1----:R-:W-:-:S06]  /*1fa70*/  FMUL.FTZ R2, R58, R0 ;  /* 0x000000003a027220 */ /* 0x002fcc0000410000 */
[----:B------:R1:W-:Y:S02]  /*1fa80*/  MUFU.TANH R210, R2 ;  /* 0x0000000200d27308 */ /* 0x0003e40000002400 */
[-C--:B-1----:R-:W-:Y:S02]  /*1fa90*/  FMUL.FTZ R2, R59, R0.reuse ;  /* 0x000000003b027220 */ /* 0x082fe40000410000 */
[----:B------:R-:W-:Y:S01]  /*1faa0*/  HMMA.16816.F32 R56, R12, R40, R128 ;  /* 0x000000280c38723c */ /* 0x000fe20000001880 */
[----:B------:R1:W3:Y:S03]  /*1fab0*/  LDSM.16.M88.4 R40, [R92] ;  /* 0x000000005c28783b */ /* 0x0002e60000000200 */
[----:B------:R2:W-:Y:S02]  /*1fac0*/  MUFU.TANH R114, R2 ;  /* 0x0000000200727308 */ /* 0x0005e40000002400 */
[----:B--2---:R-:W-:-:S06]  /*1fad0*/  FMUL.FTZ R2, R32, R0 ;  /* 0x0000000020027220 */ /* 0x004fcc0000410000 */
[----:B------:R2:W-:Y:S01]  /*1fae0*/  MUFU.TANH R211, R2 ;  /* 0x0000000200d37308 */ /* 0x0005e20000002400 */
[----:B-1----:R-:W-:Y:S01]  /*1faf0*/  IMAD.MOV.U32 R92, RZ, RZ, R252 ;  /* 0x000000ffff5c7224 */ /* 0x002fe200078e00fc */
[----:B------:R-:W-:-:S03]  /*1fb00*/  MOV R128, R115 ;  /* 0x0000007300807202 */ /* 0x000fc60000000f00 */
[----:B------:R-:W-:Y:S02]  /*1fb10*/  IMAD.MOV.U32 R126, RZ, RZ, R92 ;  /* 0x000000ffff7e7224 */ /* 0x000fe400078e005c */
[----:B------:R-:W-:Y:S02]  /*1fb20*/  IMAD.MOV.U32 R92, RZ, RZ, R90 ;  /* 0x000000ffff5c7224 */ /* 0x000fe400078e005a */
[----:B--2---:R-:W-:-:S04]  /*1fb30*/  FMUL.FTZ R2, R33, R0 ;  /* 0x0000000021027220 */ /* 0x004fc80000410000 */
[----:B------:R1:W-:Y:S02]  /*1fb40*/  MUFU.TANH R226, R2 ;  /* 0x0000000200e27308 */ /* 0x0003e40000002400 */
[----:B-1----:R-:W-:-:S06]  /*1fb50*/  FMUL.FTZ R2, R34, R0 ;  /* 0x0000000022027220 */ /* 0x002fcc0000410000 */
[----:B------:R1:W-:Y:S02]  /*1fb60*/  MUFU.TANH R209, R2 ;  /* 0x0000000200d17308 */ /* 0x0003e40000002400 */
[-C--:B-1----:R-:W-:Y:S01]  /*1fb70*/  FMUL.FTZ R2, R35, R0.reuse ;  /* 0x0000000023027220 */ /* 0x082fe20000410000 */
[----:B------:R-:W-:Y:S01]  /*1fb80*/  IMAD.MOV.U32 R129, RZ, RZ, R126 ;  /* 0x000000ffff817224 */ /* 0x000fe200078e007e */
[----:B------:R-:W1:Y:S04]  /*1fb90*/  LDSM.16.M88.4 R32, [R182+0x3800] ;  /* 0x00380000b620783b */ /* 0x000e680000000200 */
[----:B------:R2:W-:Y:S02]  /*1fba0*/  MUFU.TANH R225, R2 ;  /* 0x0000000200e17308 */ /* 0x0005e40000002400 */
[----:B--2---:R-:W-:-:S06]  /*1fbb0*/  FMUL.FTZ R2, R52, R0 ;  /* 0x0000000034027220 */ /* 0x004fcc0000410000 */
[----:B------:R2:W-:Y:S02]  /*1fbc0*/  MUFU.TANH R39, R2 ;  /* 0x0000000200277308 */ /* 0x0005e40000002400 */
[----:B--2---:R-:W-:-:S06]  /*1fbd0*/  FMUL.FTZ R2, R53, R0 ;  /* 0x0000000035027220 */ /* 0x004fcc0000410000 */
[----:B------:R2:W-:Y:S02]  /*1fbe0*/  MUFU.TANH R72, R2 ;  /* 0x0000000200487308 */ /* 0x0005e40000002400 */
[----:B--2---:R-:W-:-:S06]  /*1fbf0*/  FMUL.FTZ R2, R54, R0 ;  /* 0x0000000036027220 */ /* 0x004fcc0000410000 */
[----:B------:R2:W-:Y:S02]  /*1fc00*/  MUFU.TANH R38, R2 ;  /* 0x0000000200267308 */ /* 0x0005e40000002400 */
[-C--:B--2---:R-:W-:Y:S02]  /*1fc10*/  FMUL.FTZ R2, R55, R0.reuse ;  /* 0x0000000037027220 */ /* 0x084fe40000410000 */
[----:B---3--:R-:W-:Y:S04]  /*1fc20*/  HMMA.16816.F32 R52, R12, R40, R196 ;  /* 0x000000280c34723c */ /* 0x008fe800000018c4 */
[----:B------:R2:W-:Y:S02]  /*1fc30*/  MUFU.TANH R80, R2 ;  /* 0x0000000200507308 */ /* 0x0005e40000002400 */
[----:B--2---:R-:W-:-:S06]  /*1fc40*/  FMUL.FTZ R2, R24, R0 ;  /* 0x0000000018027220 */ /* 0x004fcc0000410000 */
[----:B------:R2:W-:Y:S01]  /*1fc50*/  MUFU.TANH R208, R2 ;  /* 0x0000000200d07308 */ /* 0x0005e20000002400 */
[----:B------:R-:W-:Y:S01]  /*1fc60*/  IMAD.MOV.U32 R197, RZ, RZ, R106 ;  /* 0x000000ffffc57224 */ /* 0x000fe200078e006a */
[----:B------:R-:W-:Y:S01]  /*1fc70*/  MOV R199, R128 ;  /* 0x0000008000c77202 */ /* 0x000fe20000000f00 */
[----:B--2---:R-:W-:-:S05]  /*1fc80*/  FMUL.FTZ R2, R25, R0 ;  /* 0x0000000019027220 */ /* 0x004fca0000410000 */
[----:B------:R2:W3:Y:S01]  /*1fc90*/  MUFU.TANH R81, R2 ;  /* 0x0000000200517308 */ /* 0x0004e20000002400 */
[----:B------:R-:W-:Y:S01]  /*1fca0*/  IMAD.MOV.U32 R90, RZ, RZ, R140 ;  /* 0x000000ffff5a7224 */ /* 0x000fe200078e008c */
[----:B------:R-:W-:Y:S01]  /*1fcb0*/  MOV R106, R75 ;  /* 0x0000004b006a7202 */ /* 0x000fe20000000f00 */
[----:B------:R-:W-:Y:S01]  /*1fcc0*/  IMAD.MOV.U32 R107, RZ, RZ, R113 ;  /* 0x000000ffff6b7224 */ /* 0x000fe200078e0071 */
[----:B------:R4:W5:Y:S01]  /*1fcd0*/  LDL.LU R140, [R1+0x17c] ;  /* 0x00017c00018c7983 */ /* 0x0009620000300800 */
[----:B------:R-:W-:Y:S02]  /*1fce0*/  IMAD.MOV.U32 R115, RZ, RZ, R77 ;  /* 0x000000ffff737224 */ /* 0x000fe400078e004d */
[----:B--2---:R-:W-:Y:S01]  /*1fcf0*/  FMUL.FTZ R2, R26, R0 ;  /* 0x000000001a027220 */ /* 0x004fe20000410000 */
[----:B------:R4:W5:Y:S03]  /*1fd00*/  LDL.LU R139, [R1+0x178] ;  /* 0x00017800018b7983 */ /* 0x0009660000300800 */
[----:B------:R2:W4:Y:S01]  /*1fd10*/  MUFU.TANH R122, R2 ;  /* 0x00000002007a7308 */ /* 0x0005220000002400 */
[----:B------:R-:W-:-:S02]  /*1fd20*/  IMAD.MOV.U32 R77, RZ, RZ, R138 ;  /* 0x000000ffff4d7224 */ /* 0x000fc400078e008a */
[----:B------:R-:W-:Y:S01]  /*1fd30*/  IMAD.MOV.U32 R75, RZ, RZ, R118 ;  /* 0x000000ffff4b7224 */ /* 0x000fe200078e0076 */
[----:B------:R1:W5:Y:S01]  /*1fd40*/  LDL.LU R138, [R1+0x174] ;  /* 0x00017400018a7983 */ /* 0x0003620000300800 */
[----:B------:R-:W-:Y:S02]  /*1fd50*/  IMAD.MOV.U32 R198, RZ, RZ, R107 ;  /* 0x000000ffffc67224 */ /* 0x000fe400078e006b */
[----:B------:R-:W-:Y:S02]  /*1fd60*/  IMAD.MOV.U32 R107, RZ, RZ, R219 ;  /* 0x000000ffff6b7224 */ /* 0x000fe400078e00db */
[----:B--2---:R-:W-:Y:S02]  /*1fd70*/  FMUL.FTZ R2, R27, R0 ;  /* 0x000000001b027220 */ /* 0x004fe40000410000 */
[----:B------:R-:W-:Y:S01]  /*1fd80*/  HMMA.16816.F32 R24, R8, R28, R56 ;  /* 0x0000001c0818723c */ /* 0x000fe20000001838 */
[----:B------:R-:W-:Y:S01]  /*1fd90*/  MOV R219, R116 ;  /* 0x0000007400db7202 */ /* 0x000fe20000000f00 */
[----:B------:R2:W-:Y:S04]  /*1fda0*/  MUFU.TANH R252, R2 ;  /* 0x0000000200fc7308 */ /* 0x0005e80000002400 */
[C---:B------:R-:W-:Y:S06]  /*1fdb0*/  HMMA.16816.F32 R28, R12.reuse, R42, R228 ;  /* 0x0000002a0c1c723c */ /* 0x040fec00000018e4 */
[----:B------:R-:W-:Y:S01]  /*1fdc0*/  HMMA.16816.F32 R56, R12, R44, R168 ;  /* 0x0000002c0c38723c */ /* 0x000fe200000018a8 */
[----:B------:R-:W-:Y:S01]  /*1fdd0*/  MOV R231, R105 ;  /* 0x0000006900e77202 */ /* 0x000fe20000000f00 */
[----:B------:R-:W-:-:S04]  /*1fde0*/  IMAD.MOV.U32 R105, RZ, RZ, R125 ;  /* 0x000000ffff697224 */ /* 0x000fc800078e007d */
[----:B------:R-:W-:Y:S01]  /*1fdf0*/  HMMA.16816.F32 R44, R12, R46, R232 ;  /* 0x0000002e0c2c723c */ /* 0x000fe200000018e8 */
[----:B------:R-:W-:Y:S02]  /*1fe00*/  IMAD.MOV.U32 R171, RZ, RZ, R104 ;  /* 0x000000ffffab7224 */ /* 0x000fe400078e0068 */
[----:B--2---:R-:W-:Y:S01]  /*1fe10*/  FMUL.FTZ R2, R48, R0 ;  /* 0x0000000030027220 */ /* 0x004fe20000410000 */
[----:B------:R-:W-:Y:S01]  /*1fe20*/  IMAD.MOV.U32 R104, RZ, RZ, R129 ;  /* 0x000000ffff687224 */ /* 0x000fe200078e0081 */
[----:B------:R-:W-:Y:S01]  /*1fe30*/  MOV R129, R137 ;  /* 0x0000008900817202 */ /* 0x000fe20000000f00 */
[----:B------:R-:W-:Y:S01]  /*1fe40*/  IMAD.MOV.U32 R169, RZ, RZ, R231 ;  /* 0x000000ffffa97224 */ /* 0x000fe200078e00e7 */
[----:B------:R2:W5:Y:S01]  /*1fe50*/  LDL.LU R137, [R1+0x170] ;  /* 0x0001700001897983 */ /* 0x0005620000300800 */
[----:B------:R-:W-:Y:S01]  /*1fe60*/  IMAD.MOV.U32 R125, RZ, RZ, R136 ;  /* 0x000000ffff7d7224 */ /* 0x000fe200078e0088 */
[----:B------:R3:W2:Y:S01]  /*1fe70*/  MUFU.TANH R21, R2 ;  /* 0x0000000200157308 */ /* 0x0006a20000002400 */
[----:B------:R-:W-:Y:S01]  /*1fe80*/  IMAD.MOV.U32 R231, RZ, RZ, R199 ;  /* 0x000000ffffe77224 */ /* 0x000fe200078e00c7 */
[----:B------:R2:W5:Y:S01]  /*1fe90*/  LDL.LU R136, [R1+0x16c] ;  /* 0x00016c0001887983 */ /* 0x0005620000300800 */
[----:B------:R-:W-:Y:S01]  /*1fea0*/  IMAD.MOV.U32 R199, RZ, RZ, R106 ;  /* 0x000000ffffc77224 */ /* 0x000fe200078e006a */
[----:B-1----:R-:W-:Y:S01]  /*1feb0*/  HMMA.16816.F32 R40, R8, R34, R28 ;  /* 0x000000220828723c */ /* 0x002fe2000000181c */
[----:B------:R-:W-:Y:S01]  /*1fec0*/  IMAD.MOV.U32 R106, RZ, RZ, R129 ;  /* 0x000000ffff6a7224 */ /* 0x000fe200078e0081 */
[----:B------:R1:W5:Y:S01]  /*1fed0*/  LDL.LU R118, [R1+0x168] ;  /* 0x0001680001767983 */ /* 0x0003620000300800 */
[----:B------:R-:W-:-:S03]  /*1fee0*/  IMAD.MOV.U32 R129, RZ, RZ, R75 ;  /* 0x000000ffff817224 */ /* 0x000fc600078e004b */
[----:B------:R1:W5:Y:S04]  /*1fef0*/  LDL.LU R116, [R1+0x164] ;  /* 0x0001640001747983 */ /* 0x0003680000300800 */
[----:B------:R-:W4:Y:S01]  /*1ff00*/  LDL.LU R75, [R1+0xe8] ;  /* 0x0000e800014b7983 */ /* 0x000f220000300800 */
[----:B---3--:R-:W-:-:S04]  /*1ff10*/  FMUL.FTZ R2, R49, R0 ;  /* 0x0000000031027220 */ /* 0x008fc80000410000 */
[----:B------:R3:W-:Y:S02]  /*1ff20*/  MUFU.TANH R242, R2 ;  /* 0x0000000200f27308 */ /* 0x0007e40000002400 */
[----:B---3--:R-:W-:-:S06]  /*1ff30*/  FMUL.FTZ R2, R50, R0 ;  /* 0x0000000032027220 */ /* 0x008fcc0000410000 */
[----:B------:R3:W1:Y:S02]  /*1ff40*/  MUFU.TANH R124, R2 ;  /* 0x00000002007c7308 */ /* 0x0006640000002400 */
[-C--:B---3--:R-:W-:Y:S02]  /*1ff50*/  FMUL.FTZ R2, R51, R0.reuse ;  /* 0x0000000033027220 */ /* 0x088fe40000410000 */
[----:B------:R-:W3:Y:S04]  /*1ff60*/  LDSM.16.M88.4 R48, [R182+0x4000] ;  /* 0x00400000b630783b */ /* 0x000ee80000000200 */
[----:B------:R2:W-:Y:S02]  /*1ff70*/  MUFU.TANH R238, R2 ;  /* 0x0000000200ee7308 */ /* 0x0005e40000002400 */
[----:B--2---:R-:W-:-:S06]  /*1ff80*/  FMUL.FTZ R2, R24, R0 ;  /* 0x0000000018027220 */ /* 0x004fcc0000410000 */
[----:B------:R2:W1:Y:S02]  /*1ff90*/  MUFU.TANH R196, R2 ;  /* 0x0000000200c47308 */ /* 0x0004640000002400 */
[----:B--2---:R-:W-:-:S06]  /*1ffa0*/  FMUL.FTZ R2, R25, R0 ;  /* 0x0000000019027220 */ /* 0x004fcc0000410000 */
[----:B------:R2:W-:Y:S02]  /*1ffb0*/  MUFU.TANH R237, R2 ;  /* 0x0000000200ed7308 */ /* 0x0005e40000002400 */
[----:B--2---:R-:W-:-:S06]  /*1ffc0*/  FMUL.FTZ R2, R26, R0 ;  /* 0x000000001a027220 */ /* 0x004fcc0000410000 */
[----:B------:R2:W1:Y:S02]  /*1ffd0*/  MUFU.TANH R188, R2 ;  /* 0x0000000200bc7308 */ /* 0x0004640000002400 */
[-C--:B--2---:R-:W-:Y:S02]  /*1ffe0*/  FMUL.FTZ R2, R27, R0.reuse ;  /* 0x000000001b027220 */ /* 0x084fe40000410000 */
[----:B------:R-:W-:Y:S01]  /*1fff0*/  HMMA.16816.F32 R24, R8, R32, R52 ;  /* 0x000000200818723c */ /* 0x000fe20000001834 */
[----:B------:R2:W1:Y:S03]  /*20000*/  LDSM.16.M88.4 R32, [R127] ;  /* 0x000000007f20783b */ /* 0x0004660000000200 */
[----:B------:R3:W-:Y:S01]  /*20010*/  MUFU.TANH R236, R2 ;  /* 0x0000000200ec7308 */ /* 0x0007e20000002400 */
[----:B------:R-:W-:Y:S01]  /*20020*/  IMAD.MOV.U32 R76, RZ, RZ, R227 ;  /* 0x000000ffff4c7224 */ /* 0x000fe200078e00e3 */
[----:B------:R-:W1:Y:S01]  /*20030*/  LDSM.16.M88.4 R52, [R182+0x4800] ;  /* 0x00480000b634783b */ /* 0x000e620000000200 */
[----:B---3--:R-:W-:-:S05]  /*20040*/  FMUL.FTZ R2, R60, R0 ;  /* 0x000000003c027220 */ /* 0x008fca0000410000 */
[----:B------:R3:W4:Y:S02]  /*20050*/  MUFU.TANH R20, R2 ;  /* 0x0000000200147308 */ /* 0x0007240000002400 */
[----:B---3--:R-:W-:-:S06]  /*20060*/  FMUL.FTZ R2, R61, R0 ;  /* 0x000000003d027220 */ /* 0x008fcc0000410000 */
[----:B------:R3:W-:Y:S02]  /*20070*/  MUFU.TANH R230, R2 ;  /* 0x0000000200e67308 */ /* 0x0007e40000002400 */
[----:B---3--:R-:W-:-:S06]  /*20080*/  FMUL.FTZ R2, R62, R0 ;  /* 0x000000003e027220 */ /* 0x008fcc0000410000 */
[----:B------:R3:W4:Y:S02]  /*20090*/  MUFU.TANH R130, R2 ;  /* 0x0000000200827308 */ /* 0x0007240000002400 */
[-C--:B---3--:R-:W-:Y:S01]  /*200a0*/  FMUL.FTZ R2, R63, R0.reuse ;  /* 0x000000003f027220 */ /* 0x088fe20000410000 */
[----:B------:R-:W-:Y:S01]  /*200b0*/  IMAD.MOV.U32 R113, RZ, RZ, R73 ;  /* 0x000000ffff717224 */ /* 0x000fe200078e0049 */
[----:B------:R-:W-:Y:S04]  /*200c0*/  LDSM.16.M88.4 R60, [R108+0x9800] ;  /* 0x009800006c3c783b */ /* 0x000fe80000000200 */
[----:B------:R3:W-:Y:S02]  /*200d0*/  MUFU.TANH R229, R2 ;  /* 0x0000000200e57308 */ /* 0x0007e40000002400 */
[----:B---3--:R-:W-:-:S06]  /*200e0*/  FMUL.FTZ R2, R24, R0 ;  /* 0x0000000018027220 */ /* 0x008fcc0000410000 */
[----:B------:R3:W4:Y:S02]  /*200f0*/  MUFU.TANH R131, R2 ;  /* 0x0000000200837308 */ /* 0x0007240000002400 */
[----:B---3--:R-:W-:-:S06]  /*20100*/  FMUL.FTZ R2, R25, R0 ;  /* 0x0000000019027220 */ /* 0x008fcc0000410000 */
[----:B------:R3:W-:Y:S02]  /*20110*/  MUFU.TANH R228, R2 ;  /* 0x0000000200e47308 */ /* 0x0007e40000002400 */
[----:B---3--:R-:W-:-:S06]  /*20120*/  FMUL.FTZ R2, R26, R0 ;  /* 0x000000001a027220 */ /* 0x008fcc0000410000 */
[----:B--2---:R2:W3:Y:S01]  /*20130*/  MUFU.TANH R127, R2 ;  /* 0x00000002007f7308 */ /* 0x0044e20000002400 */
[----:B------:R-:W-:Y:S01]  /*20140*/  MOV R73, R223 ;  /* 0x000000df00497202 */ /* 0x000fe20000000f00 */
[----:B--2---:R-:W-:Y:S02]  /*20150*/  FMUL.FTZ R2, R27, R0 ;  /* 0x000000001b027220 */ /* 0x004fe40000410000 */
[----:B------:R-:W-:Y:S01]  /*20160*/  HMMA.16816.F32 R24, R8, R48, R56 ;  /* 0x000000300818723c */ /* 0x000fe20000001838 */
[----:B------:R2:W4:Y:S03]  /*20170*/  LDSM.16.M88.4 R56, [R171] ;  /* 0x00000000ab38783b */ /* 0x0005260000000200 */
[----:B------:R1:W-:Y:S01]  /*20180*/  MUFU.TANH R227, R2 ;  /* 0x0000000200e37308 */ /* 0x0003e20000002400 */
[----:B------:R-:W-:Y:S01]  /*20190*/  MOV R83, R78 ;  /* 0x0000004e00537202 */ /* 0x000fe20000000f00 */
[----:B------:R-:W-:Y:S01]  /*201a0*/  IMAD.MOV.U32 R128, RZ, RZ, R220 ;  /* 0x000000ffff807224 */ /* 0x000fe200078e00dc */
[----:B------:R-:W-:Y:S01]  /*201b0*/  MOV R78, R120 ;  /* 0x00000078004e7202 */ /* 0x000fe20000000f00 */
[----:B-1----:R-:W-:-:S04]  /*201c0*/  FMUL.FTZ R2, R40, R0 ;  /* 0x0000000028027220 */ /* 0x002fc80000410000 */
[----:B------:R1:W3:Y:S01]  /*201d0*/  MUFU.TANH R126, R2 ;  /* 0x00000002007e7308 */ /* 0x0002e20000002400 */
[----:B------:R-:W-:Y:S01]  /*201e0*/  HMMA.16816.F32 R28, R12, R32, R244 ;  /* 0x000000200c1c723c */ /* 0x000fe200000018f4 */
[----:B------:R-:W-:Y:S01]  /*201f0*/  IMAD.MOV.U32 R170, RZ, RZ, R197 ;  /* 0x000000ffffaa7224 */ /* 0x000fe200078e00c5 */
[----:B--2---:R-:W-:Y:S01]  /*20200*/  MOV R171, R198 ;  /* 0x000000c600ab7202 */ /* 0x004fe20000000f00 */
[----:B------:R-:W-:Y:S01]  /*20210*/  IMAD.MOV.U32 R197, RZ, RZ, R104 ;  /* 0x000000ffffc57224 */ /* 0x000fe200078e0068 */
[----:B------:R-:W-:Y:S02]  /*20220*/  MOV R198, R105 ;  /* 0x0000006900c67202 */ /* 0x000fe40000000f00 */
[----:B------:R-:W-:Y:S01]  /*20230*/  HMMA.16816.F32 R96, R16, R64, R96 ;  /* 0x000000401060723c */ /* 0x000fe20000001860 */
[----:B-1----:R-:W-:-:S04]  /*20240*/  FMUL.FTZ R2, R41, R0 ;  /* 0x0000000029027220 */ /* 0x002fc80000410000 */
[----:B------:R1:W-:Y:S01]  /*20250*/  MUFU.TANH R223, R2 ;  /* 0x0000000200df7308 */ /* 0x0003e20000002400 */
[----:B------:R-:W-:Y:S01]  /*20260*/  HMMA.16816.F32 R88, R16, R66, R88 ;  /* 0x000000421058723c */ /* 0x000fe20000001858 */
[----:B------:R2:W3:Y:S01]  /*20270*/  LDSM.16.M88.4 R64, [R169] ;  /* 0x00000000a940783b */ /* 0x0004e20000000200 */
[----:B------:R-:W-:Y:S01]  /*20280*/  MOV R105, R128 ;  /* 0x0000008000697202 */ /* 0x000fe20000000f00 */
[----:B------:R-:W-:-:S03]  /*20290*/  IMAD.MOV.U32 R74, RZ, RZ, R222 ;  /* 0x000000ffff4a7224 */ /* 0x000fc600078e00de */
[----:B------:R-:W-:Y:S01]  /*202a0*/  HMMA.16816.F32 R48, R8, R50, R44 ;  /* 0x000000320830723c */ /* 0x000fe2000000182c */
[----:B------:R-:W-:Y:S02]  /*202b0*/  IMAD.MOV.U32 R235, RZ, RZ, R170 ;  /* 0x000000ffffeb7224 */ /* 0x000fe400078e00aa */
[----:B-1----:R-:W-:-:S04]  /*202c0*/  FMUL.FTZ R2, R42, R0 ;  /* 0x000000002a027220 */ /* 0x002fc80000410000 */
[----:B------:R1:W3:Y:S01]  /*202d0*/  MUFU.TANH R120, R2 ;  /* 0x0000000200787308 */ /* 0x0002e20000002400 */
[----:B------:R-:W-:Y:S02]  /*202e0*/  IMAD.MOV.U32 R104, RZ, RZ, R107 ;  /* 0x000000ffff687224 */ /* 0x000fe400078e006b */
[----:B------:R-:W-:Y:S02]  /*202f0*/  IMAD.MOV.U32 R168, RZ, RZ, R171 ;  /* 0x000000ffffa87224 */ /* 0x000fe400078e00ab */
[----:B------:R-:W-:Y:S01]  /*20300*/  IMAD.MOV.U32 R170, RZ, RZ, R197 ;  /* 0x000000ffffaa7224 */ /* 0x000fe200078e00c5 */
[----:B--2---:R-:W-:Y:S01]  /*20310*/  MOV R169, R231 ;  /* 0x000000e700a97202 */ /* 0x004fe20000000f00 */
[----:B------:R-:W-:Y:S01]  /*20320*/  IMAD.MOV.U32 R171, RZ, RZ, R198 ;  /* 0x000000ffffab7224 */ /* 0x000fe200078e00c6 */
[----:B------:R-:W-:Y:S01]  /*20330*/  MOV R231, R199 ;  /* 0x000000c700e77202 */ /* 0x000fe20000000f00 */
[----:B------:R-:W-:Y:S02]  /*20340*/  IMAD.MOV.U32 R198, RZ, RZ, R105 ;  /* 0x000000ffffc67224 */ /* 0x000fe400078e0069 */
[----:B-1----:R-:W-:-:S04]  /*20350*/  FMUL.FTZ R2, R43, R0 ;  /* 0x000000002b027220 */ /* 0x002fc80000410000 */
[----:B------:R1:W-:Y:S01]  /*20360*/  MUFU.TANH R222, R2 ;  /* 0x0000000200de7308 */ /* 0x0003e20000002400 */
[----:B------:R-:W-:Y:S01]  /*20370*/  IMAD.MOV.U32 R79, RZ, RZ, R121 ;  /* 0x000000ffff4f7224 */ /* 0x000fe200078e0079 */
[----:B------:R-:W-:Y:S01]  /*20380*/  MOV R199, R106 ;  /* 0x0000006a00c77202 */ /* 0x000fe20000000f00 */
[----:B------:R-:W-:Y:S02]  /*20390*/  IMAD.MOV.U32 R232, RZ, RZ, R235 ;  /* 0x000000ffffe87224 */ /* 0x000fe400078e00eb */
[----:B------:R-:W-:Y:S02]  /*203a0*/  IMAD.MOV.U32 R197, RZ, RZ, R104 ;  /* 0x000000ffffc57224 */ /* 0x000fe400078e0068 */
[----:B------:R-:W-:Y:S02]  /*203b0*/  IMAD.MOV.U32 R235, RZ, RZ, R170 ;  /* 0x000000ffffeb7224 */ /* 0x000fe400078e00aa */
[----:B------:R-:W-:Y:S01]  /*203c0*/  IMAD.MOV.U32 R170, RZ, RZ, R171 ;  /* 0x000000ffffaa7224 */ /* 0x000fe200078e00ab */
[----:B------:R-:W-:Y:S01]  /*203d0*/  MOV R234, R169 ;  /* 0x000000a900ea7202 */ /* 0x000fe20000000f00 */
[----:B------:R-:W-:-:S02]  /*203e0*/  IMAD.MOV.U32 R233, RZ, RZ, R168 ;  /* 0x000000ffffe97224 */ /* 0x000fc400078e00a8 */
[----:B-1----:R-:W-:Y:S01]  /*203f0*/  FMUL.FTZ R2, R24, R0 ;  /* 0x0000000018027220 */ /* 0x002fe20000410000 */
[----:B------:R-:W-:-:S03]  /*20400*/  IMAD.MOV.U32 R171, RZ, RZ, R198 ;  /* 0x000000ffffab7224 */ /* 0x000fc600078e00c6 */
[----:B------:R1:W2:Y:S01]  /*20410*/  MUFU.TANH R121, R2 ;  /* 0x0000000200797308 */ /* 0x0002a20000002400 */
[----:B------:R-:W-:Y:S01]  /*20420*/  MOV R168, R231 ;  /* 0x000000e700a87202 */ /* 0x000fe20000000f00 */
[----:B------:R-:W-:Y:S01]  /*20430*/  IMAD.MOV.U32 R169, RZ, RZ, R197 ;  /* 0x000000ffffa97224 */ /* 0x000fe200078e00c5 */
[----:B------:R-:W-:Y:S01]  /*20440*/  MOV R231, R199 ;  /* 0x000000c700e77202 */ /* 0x000fe20000000f00 */
[----:B------:R-:W-:Y:S01]  /*20450*/  IMAD.MOV.U32 R107, RZ, RZ, R113 ;  /* 0x000000ffff6b7224 */ /* 0x000fe200078e0071 */
[----:B------:R-:W-:Y:S01]  /*20460*/  MOV R128, R125 ;  /* 0x0000007d00807202 */ /* 0x000fe20000000f00 */
[----:B------:R-:W-:Y:S01]  /*20470*/  HMMA.16816.F32 R44, R12, R34, R248 ;  /* 0x000000220c2c723c */ /* 0x000fe200000018f8 */
[----:B------:R-:W-:Y:S01]  /*20480*/  IMAD.MOV.U32 R246, RZ, RZ, R171 ;  /* 0x000000fffff67224 */ /* 0x000fe200078e00ab */
[----:B------:R-:W-:Y:S01]  /*20490*/  MOV R125, R119 ;  /* 0x00000077007d7202 */ /* 0x000fe20000000f00 */
[----:B------:R-:W-:Y:S01]  /*204a0*/  IMAD.MOV.U32 R113, RZ, RZ, R219 ;  /* 0x000000ffff717224 */ /* 0x000fe200078e00db */
[----:B------:R-:W-:Y:S01]  /*204b0*/  MOV R244, R168 ;  /* 0x000000a800f47202 */ /* 0x000fe20000000f00 */
[----:B-1----:R-:W-:Y:S01]  /*204c0*/  FMUL.FTZ R2, R25, R0 ;  /* 0x0000000019027220 */ /* 0x002fe20000410000 */
[----:B------:R-:W-:Y:S01]  /*204d0*/  IMAD.MOV.U32 R245, RZ, RZ, R169 ;  /* 0x000000fffff57224 */ /* 0x000fe200078e00a9 */
[----:B------:R-:W-:Y:S01]  /*204e0*/  MOV R247, R231 ;  /* 0x000000e700f77202 */ /* 0x000fe20000000f00 */
[----:B------:R-:W-:Y:S01]  /*204f0*/  IMAD.MOV.U32 R104, RZ, RZ, R107 ;  /* 0x000000ffff687224 */ /* 0x000fe200078e006b */
[----:B------:R1:W-:Y:S01]  /*20500*/  MUFU.TANH R220, R2 ;  /* 0x0000000200dc7308 */ /* 0x0003e20000002400 */
[----:B------:R-:W3:Y:S01]  /*20510*/  S2R R171, SR_TID.X ;  /* 0x0000000000ab7919 */ /* 0x000ee20000002100 */
[----:B------:R-:W-:Y:S01]  /*20520*/  IMAD.MOV.U32 R105, RZ, RZ, R128 ;  /* 0x000000ffff697224 */ /* 0x000fe200078e0080 */
[----:B------:R-:W-:Y:S01]  /*20530*/  MOV R106, R129 ;  /* 0x00000081006a7202 */ /* 0x000fe20000000f00 */
[----:B------:R-:W-:Y:S01]  /*20540*/  IMAD.MOV.U32 R107, RZ, RZ, R113 ;  /* 0x000000ffff6b7224 */ /* 0x000fe200078e0071 */
[----:B------:R-:W-:Y:S01]  /*20550*/  HMMA.16816.F32 R40, R8, R52, R28 ;  /* 0x000000340828723c */ /* 0x000fe2000000181c */
[----:B------:R-:W-:Y:S01]  /*20560*/  IMAD.MOV.U32 R128, RZ, RZ, R125 ;  /* 0x000000ffff807224 */ /* 0x000fe200078e007d */
[----:B------:R-:W2:Y:S01]  /*20570*/  LDSM.16.M88.4 R32, [R182+0x5000] ;  /* 0x00500000b620783b */ /* 0x000ea20000000200 */
[----:B------:R-:W-:-:S02]  /*20580*/  IMAD.MOV.U32 R197, RZ, RZ, R104 ;  /* 0x000000ffffc57224 */ /* 0x000fc400078e0068 */
[----:B-1----:R-:W-:-:S04]  /*20590*/  FMUL.FTZ R2, R26, R0 ;  /* 0x000000001a027220 */ /* 0x002fc80000410000 */
[----:B------:R1:W2:Y:S01]  /*205a0*/  MUFU.TANH R119, R2 ;  /* 0x0000000200777308 */ /* 0x0002a20000002400 */
[----:B------:R-:W-:Y:S01]  /*205b0*/  IMAD.MOV.U32 R198, RZ, RZ, R105 ;  /* 0x000000ffffc67224 */ /* 0x000fe200078e0069 */
[----:B----4-:R-:W-:Y:S01]  /*205c0*/  HMMA.16816.F32 R28, R12, R56, R232 ;  /* 0x000000380c1c723c */ /* 0x010fe200000018e8 */
[----:B------:R-:W-:Y:S01]  /*205d0*/  MOV R104, R106 ;  /* 0x0000006a00687202 */ /* 0x000fe20000000f00 */
[----:B------:R-:W-:Y:S02]  /*205e0*/  IMAD.MOV.U32 R105, RZ, RZ, R107 ;  /* 0x000000ffff697224 */ /* 0x000fe400078e006b */
[----:B------:R-:W-:Y:S01]  /*205f0*/  IMAD.MOV.U32 R106, RZ, RZ, R128 ;  /* 0x000000ffff6a7224 */ /* 0x000fe200078e0080 */
[----:B------:R-:W-:Y:S01]  /*20600*/  MOV R129, R6 ;  /* 0x0000000600817202 */ /* 0x000fe20000000f00 */
[----:B------:R-:W-:Y:S02]  /*20610*/  IMAD.MOV.U32 R169, RZ, RZ, R105 ;  /* 0x000000ffffa97224 */ /* 0x000fe400078e0069 */
[----:B-1----:R-:W-:-:S02]  /*20620*/  FMUL.FTZ R2, R27, R0 ;  /* 0x000000001b027220 */ /* 0x002fc40000410000 */
[----:B------:R-:W-:Y:S01]  /*20630*/  HMMA.16816.F32 R24, R12, R58, R244 ;  /* 0x0000003a0c18723c */ /* 0x000fe200000018f4 */
[----:B------:R-:W1:Y:S01]  /*20640*/  LDSM.16.M88.4 R56, [R182+0x5800] ;  /* 0x00580000b638783b */ /* 0x000e620000000200 */
[----:B------:R4:W-:Y:S01]  /*20650*/  MUFU.TANH R219, R2 ;  /* 0x0000000200db7308 */ /* 0x0009e20000002400 */
[----:B------:R-:W-:Y:S01]  /*20660*/  IMAD.MOV.U32 R234, RZ, RZ, R197 ;  /* 0x000000ffffea7224 */ /* 0x000fe200078e00c5 */
[----:B------:R-:W-:Y:S01]  /*20670*/  MOV R168, R104 ;  /* 0x0000006800a87202 */ /* 0x000fe20000000f00 */
[----:B------:R-:W-:Y:S02]  /*20680*/  IMAD.MOV.U32 R235, RZ, RZ, R198 ;  /* 0x000000ffffeb7224 */ /* 0x000fe400078e00c6 */
[----:B------:R-:W-:Y:S01]  /*20690*/  IMAD.MOV.U32 R231, RZ, RZ, R106 ;  /* 0x000000ffffe77224 */ /* 0x000fe200078e006a */
[----:B------:R-:W-:Y:S01]  /*206a0*/  HMMA.16816.F32 R100, R16, R60, R100 ;  /* 0x0000003c1064723c */ /* 0x000fe20000001864 */
[----:B------:R-:W-:Y:S01]  /*206b0*/  MOV R128, R83 ;  /* 0x0000005300807202 */ /* 0x000fe20000000f00 */
[----:B------:R-:W-:-:S02]  /*206c0*/  IMAD.MOV.U32 R107, RZ, RZ, R218 ;  /* 0x000000ffff6b7224 */ /* 0x000fc400078e00da */
[----:B----4-:R-:W-:Y:S02]  /*206d0*/  FMUL.FTZ R2, R48, R0 ;  /* 0x0000000030027220 */ /* 0x010fe40000410000 */
[----:B------:R-:W-:Y:S02]  /*206e0*/  HMMA.16816.F32 R92, R16, R62, R92 ;  /* 0x0000003e105c723c */ /* 0x000fe4000000185c */
[----:B------:R4:W1:Y:S01]  /*206f0*/  MUFU.TANH R6, R2 ;  /* 0x0000000200067308 */ /* 0x0008620000002400 */
[----:B------:R-:W-:Y:S01]  /*20700*/  IMAD.MOV.U32 R232, RZ, RZ, R235 ;  /* 0x000000ffffe87224 */ /* 0x000fe200078e00eb */
[----:B------:R-:W-:Y:S01]  /*20710*/  MOV R125, R76 ;  /* 0x0000004c007d7202 */ /* 0x000fe20000000f00 */
[----:B------:R-:W-:Y:S02]  /*20720*/  IMAD.MOV.U32 R83, RZ, RZ, R109 ;  /* 0x000000ffff537224 */ /* 0x000fe400078e006d */
[----:B------:R-:W-:Y:S01]  /*20730*/  SHF.L.U32 R16, R234, 0x8, RZ ;  /* 0x00000008ea107819 */ /* 0x000fe200000006ff */
[----:B------:R-:W-:Y:S01]  /*20740*/  IMAD.MOV.U32 R233, RZ, RZ, R168 ;  /* 0x000000ffffe97224 */ /* 0x000fe200078e00a8 */
[----:B------:R-:W-:Y:S01]  /*20750*/  MOV R234, R169 ;  /* 0x000000a900ea7202 */ /* 0x000fe20000000f00 */
[----:B------:R-:W-:-:S02]  /*20760*/  IMAD.MOV.U32 R235, RZ, RZ, R231 ;  /* 0x000000ffffeb7224 */ /* 0x000fc400078e00e7 */
[----:B------:R-:W-:Y:S02]  /*20770*/  IMAD.MOV.U32 R76, RZ, RZ, R77 ;  /* 0x000000ffff4c7224 */ /* 0x000fe400078e004d */
[----:B------:R-:W-:Y:S02]  /*20780*/  IMAD.MOV.U32 R198, RZ, RZ, R4 ;  /* 0x000000ffffc67224 */ /* 0x000fe400078e0004 */
[----:B----4-:R-:W-:Y:S01]  /*20790*/  FMUL.FTZ R2, R49, R0 ;  /* 0x0000000031027220 */ /* 0x010fe20000410000 */
[----:B------:R-:W-:-:S03]  /*207a0*/  IMAD.MOV.U32 R77, RZ, RZ, R78 ;  /* 0x000000ffff4d7224 */ /* 0x000fc600078e004e */
[----:B------:R4:W-:Y:S01]  /*207b0*/  MUFU.TANH R218, R2 ;  /* 0x0000000200da7308 */ /* 0x0009e20000002400 */
[----:B------:R-:W-:Y:S01]  /*207c0*/  MOV R78, R79 ;  /* 0x0000004f004e7202 */ /* 0x000fe20000000f00 */
[----:B------:R-:W-:Y:S01]  /*207d0*/  IMAD.MOV.U32 R104, RZ, RZ, R83 ;  /* 0x000000ffff687224 */ /* 0x000fe200078e0053 */
[----:B------:R-:W-:Y:S01]  /*207e0*/  MOV R197, R81 ;  /* 0x0000005100c57202 */ /* 0x000fe20000000f00 */
[----:B------:R-:W-:Y:S01]  /*207f0*/  IMAD.MOV.U32 R105, RZ, RZ, R115 ;  /* 0x000000ffff697224 */ /* 0x000fe200078e0073 */
[----:B------:R-:W-:Y:S01]  /*20800*/  MOV R106, R85 ;  /* 0x00000055006a7202 */ /* 0x000fe20000000f00 */
[----:B------:R-:W-:Y:S01]  /*20810*/  IMAD.MOV.U32 R79, RZ, RZ, R37 ;  /* 0x000000ffff4f7224 */ /* 0x000fe200078e0025 */
[----:B------:R-:W-:Y:S01]  /*20820*/  MOV R115, R84 ;  /* 0x0000005400737202 */ /* 0x000fe20000000f00 */
[----:B------:R-:W-:Y:S01]  /*20830*/  IMAD.MOV.U32 R81, RZ, RZ, R86 ;  /* 0x000000ffff517224 */ /* 0x000fe200078e0056 */
[----:B------:R1:W5:Y:S01]  /*20840*/  LDL.LU R37, [R1+0x160] ;  /* 0x0001600001257983 */ /* 0x0003620000300800 */
[----:B------:R-:W-:-:S02]  /*20850*/  IMAD.MOV.U32 R83, RZ, RZ, R87 ;  /* 0x000000ffff537224 */ /* 0x000fc400078e0057 */
[----:B------:R-:W-:Y:S02]  /*20860*/  IMAD.MOV.U32 R113, RZ, RZ, R36 ;  /* 0x000000ffff717224 */ /* 0x000fe400078e0024 */
[----:B----4-:R-:W-:Y:S01]  /*20870*/  FMUL.FTZ R2, R50, R0 ;  /* 0x0000000032027220 */ /* 0x010fe20000410000 */
[----:B------:R-:W-:Y:S01]  /*20880*/  HMMA.16816.F32 R84, R8, R54, R44 ;  /* 0x000000360854723c */ /* 0x000fe2000000182c */
[----:B------:R4:W5:Y:S02]  /*20890*/  LDL.LU R36, [R1+0x15c] ;  /* 0x00015c0001247983 */ /* 0x0009640000300800 */
[----:B------:R2:W4:Y:S02]  /*208a0*/  MUFU.TANH R109, R2 ;  /* 0x00000002006d7308 */ /* 0x0005240000002400 */
[----:B------:R1:W4:Y:S01]  /*208b0*/  LDSM.16.M88.4 R52, [R198] ;  /* 0x00000000c634783b */ /* 0x0003220000000200 */
[----:B---3--:R-:W-:Y:S02]  /*208c0*/  IMAD.SHL.U32 R171, R171, 0x2, RZ ;  /* 0x00000002abab7824 */ /* 0x008fe400078e00ff */
[----:B------:R-:W-:-:S02]  /*208d0*/  IMAD.MOV.U32 R231, RZ, RZ, R197 ;  /* 0x000000ffffe77224 */ /* 0x000fc400078e00c5 */
[----:B--2---:R-:W-:Y:S02]  /*208e0*/  FMUL.FTZ R2, R51, R0 ;  /* 0x0000000033027220 */ /* 0x004fe40000410000 */
[----:B------:R-:W-:Y:S01]  /*208f0*/  HMMA.16816.F32 R48, R12, R64, R232 ;  /* 0x000000400c30723c */ /* 0x000fe200000018e8 */
[----:B------:R-:W-:Y:S01]  /*20900*/  MOV R197, R104 ;  /* 0x0000006800c57202 */ /* 0x000fe20000000f00 */
[----:B------:R2:W-:Y:S01]  /*20910*/  MUFU.TANH R199, R2 ;  /* 0x0000000200c77308 */ /* 0x0005e20000002400 */
[----:B------:R-:W-:Y:S01]  /*20920*/  IMAD.MOV.U32 R104, RZ, RZ, R105 ;  /* 0x000000ffff687224 */ /* 0x000fe200078e0069 */
[----:B------:R-:W-:Y:S01]  /*20930*/  LOP3.LUT R171, R171, 0x6, RZ, 0xc0, !PT ;  /* 0x00000006abab7812 */ /* 0x000fe200078ec0ff */
[----:B------:R-:W-:Y:S01]  /*20940*/  IMAD.MOV.U32 R105, RZ, RZ, R106 ;  /* 0x000000ffff697224 */ /* 0x000fe200078e006a */
[----:B------:R-:W-:Y:S01]  /*20950*/  MOV R106, R81 ;  /* 0x00000051006a7202 */ /* 0x000fe20000000f00 */
[----:B------:R-:W-:Y:S02]  /*20960*/  IMAD.MOV.U32 R81, RZ, RZ, R83 ;  /* 0x000000ffff517224 */ /* 0x000fe400078e0053 */
[----:B------:R-:W-:-:S02]  /*20970*/  IMAD.MOV.U32 R83, RZ, RZ, R3 ;  /* 0x000000ffff537224 */ /* 0x000fc400078e0003 */
[-C--:B------:R-:W-:Y:S01]  /*20980*/  FMUL.FTZ R3, R41, R0.reuse ;  /* 0x0000000029037220 */ /* 0x080fe20000410000 */
[----:B------:R-:W-:Y:S02]  /*20990*/  IMAD.MOV.U32 R233, RZ, RZ, R104 ;  /* 0x000000ffffe97224 */ /* 0x000fe400078e0068 */
[----:B--2---:R-:W-:-:S04]  /*209a0*/  FMUL.FTZ R2, R40, R0 ;  /* 0x0000000028027220 */ /* 0x004fc80000410000 */
[----:B------:R2:W3:Y:S01]  /*209b0*/  MUFU.TANH R4, R2 ;  /* 0x0000000200047308 */ /* 0x0004e20000002400 */
[----:B------:R-:W-:Y:S01]  /*209c0*/  IMAD.MOV.U32 R62, RZ, RZ, R75 ;  /* 0x000000ffff3e7224 */ /* 0x000fe200078e004b */
[----:B------:R-:W-:Y:S01]  /*209d0*/  ISETP.GE.AND P2, PT, R170, 0x3, PT ;  /* 0x00000003aa00780c */ /* 0x000fe20003f46270 */
[----:B------:R-:W-:Y:S01]  /*209e0*/  IMAD.MOV.U32 R170, RZ, RZ, R82 ;  /* 0x000000ffffaa7224 */ /* 0x000fe200078e0052 */
[----:B------:R-:W-:Y:S01]  /*209f0*/  MOV R246, R106 ;  /* 0x0000006a00f67202 */ /* 0x000fe20000000f00 */
[----:B------:R-:W-:Y:S01]  /*20a00*/  IMAD.MOV.U32 R106, RZ, RZ, R81 ;  /* 0x000000ffff6a7224 */ /* 0x000fe200078e0051 */
[----:B------:R-:W-:Y:S01]  /*20a10*/  MOV R169, R83 ;  /* 0x0000005300a97202 */ /* 0x000fe20000000f00 */
[----:B------:R-:W-:Y:S01]  /*20a20*/  HMMA.16816.F32 R44, R12, R66, R76 ;  /* 0x000000420c2c723c */ /* 0x000fe2000000184c */
[----:B-1----:R1:W-:Y:S01]  /*20a30*/  MUFU.TANH R198, R3 ;  /* 0x0000000300c67308 */ /* 0x0023e20000002400 */
[----:B------:R-:W-:Y:S01]  /*20a40*/  MOV R232, R80 ;  /* 0x0000005000e87202 */ /* 0x000fe20000000f00 */
[----:B------:R-:W-:Y:S01]  /*20a50*/  IMAD.MOV.U32 R244, RZ, RZ, R231 ;  /* 0x000000fffff47224 */ /* 0x000fe200078e00e7 */
[----:B------:R-:W-:-:S02]  /*20a60*/  MOV R245, R233 ;  /* 0x000000e900f57202 */ /* 0x000fc40000000f00 */
[----:B--2---:R-:W-:Y:S01]  /*20a70*/  LOP3.LUT R2, R16, 0x8, R171, 0xfe, !PT ;  /* 0x0000000810027812 */ /* 0x004fe200078efeab */
[C---:B------:R-:W-:Y:S01]  /*20a80*/  HMMA.16816.F32 R80, R8.reuse, R32, R28 ;  /* 0x000000200850723c */ /* 0x040fe2000000181c */
[----:B------:R-:W-:Y:S02]  /*20a90*/  IMAD.MOV.U32 R248, RZ, RZ, R73 ;  /* 0x000000fffff87224 */ /* 0x000fe400078e0049 */
[C---:B------:R-:W-:Y:S02]  /*20aa0*/  ISETP.GE.AND P6, PT, R2.reuse, R7, PT ;  /* 0x000000070200720c */ /* 0x040fe40003fc6270 */
[----:B------:R-:W-:Y:S01]  /*20ab0*/  ISETP.GE.AND P4, PT, R2, R5, PT ;  /* 0x000000050200720c */ /* 0x000fe20003f86270 */
[C---:B------:R-:W-:Y:S01]  /*20ac0*/  HMMA.16816.F32 R76, R8.reuse, R34, R24 ;  /* 0x00000022084c723c */ /* 0x040fe20000001818 */
[----:B-1----:R-:W-:Y:S01]  /*20ad0*/  FMUL.FTZ R3, R42, R0 ;  /* 0x000000002a037220 */ /* 0x002fe20000410000 */
[----:B------:R-:W-:Y:S01]  /*20ae0*/  LOP3.LUT R2, R16, 0x10, R171, 0xfe, !PT ;  /* 0x0000001010027812 */ /* 0x000fe200078efeab */
[----:B------:R-:W-:Y:S01]  /*20af0*/  IMAD.MOV.U32 R231, RZ, RZ, R74 ;  /* 0x000000ffffe77224 */ /* 0x000fe200078e004a */
[----:B------:R-:W-:Y:S01]  /*20b00*/  MOV R233, R72 ;  /* 0x0000004800e97202 */ /* 0x000fe20000000f00 */
[----:B------:R-:W-:Y:S01]  /*20b10*/  LDSM.16.M88.4 R32, [R182+0x6000] ;  /* 0x00600000b620783b */ /* 0x000fe20000000200 */
[----:B------:R-:W-:Y:S01]  /*20b20*/  HMMA.16816.F32 R72, R8, R56, R48 ;  /* 0x000000380848723c */ /* 0x000fe20000001830 */
[----:B------:R-:W-:Y:S01]  /*20b30*/  IMAD.MOV.U32 R108, RZ, RZ, R105 ;  /* 0x000000ffff6c7224 */ /* 0x000fe200078e0069 */
[C---:B------:R-:W-:Y:S01]  /*20b40*/  ISETP.GE.AND P5, PT, R2.reuse, R7, PT ;  /* 0x000000070200720c */ /* 0x040fe20003fa6270 */
[----:B------:R-:W-:Y:S01]  /*20b50*/  LDSM.16.M88.4 R48, [R62] ;  /* 0x000000003e30783b */ /* 0x000fe20000000200 */
[----:B------:R1:W2:Y:S01]  /*20b60*/  MUFU.TANH R105, R3 ;  /* 0x0000000300697308 */ /* 0x0002a20000002400 */
[----:B------:R-:W-:-:S02]  /*20b70*/  ISETP.GE.AND P3, PT, R2, R5, PT ;  /* 0x000000050200720c */ /* 0x000fc40003f66270 */
[----:B------:R-:W-:Y:S01]  /*20b80*/  LOP3.LUT R2, R16, 0x18, R171, 0xfe, !PT ;  /* 0x0000001810027812 */ /* 0x000fe200078efeab */
[----:B------:R-:W-:Y:S01]  /*20b90*/  IMAD.MOV.U32 R168, RZ, RZ, R115 ;  /* 0x000000ffffa87224 */ /* 0x000fe200078e0073 */
[----:B------:R-:W-:Y:S02]  /*20ba0*/  FSEL R117, R117, -INF , !P6 ;  /* 0xff80000075757808 */ /* 0x000fe40007000000 */
[----:B------:R-:W-:Y:S02]  /*20bb0*/  FSEL R115, R216, -INF , !P4 ;  /* 0xff800000d8737808 */ /* 0x000fe40006000000 */
[C---:B------:R-:W-:Y:S02]  /*20bc0*/  ISETP.GE.AND P6, PT, R2.reuse, R7, PT ;  /* 0x000000070200720c */ /* 0x040fe40003fc6270 */
[----:B------:R-:W-:Y:S01]  /*20bd0*/  ISETP.GE.AND P4, PT, R2, R5, PT ;  /* 0x000000050200720c */ /* 0x000fe20003f86270 */
[----:B-1----:R-:W-:Y:S02]  /*20be0*/  FMUL.FTZ R3, R43, R0 ;  /* 0x000000002b037220 */ /* 0x002fe40000410000 */
[----:B------:R1:W3:Y:S01]  /*20bf0*/  LDSM.16.M88.4 R40, [R246] ;  /* 0x00000000f628783b */ /* 0x0002e20000000200 */
[----:B------:R-:W-:Y:S01]  /*20c00*/  LOP3.LUT R2, R16, 0x20, R171, 0xfe, !PT ;  /* 0x0000002010027812 */ /* 0x000fe200078efeab */
[----:B------:R-:W-:Y:S01]  /*20c10*/  IMAD.MOV.U32 R234, RZ, RZ, R114 ;  /* 0x000000ffffea7224 */ /* 0x000fe200078e0072 */
[----:B------:R-:W-:Y:S01]  /*20c20*/  FSEL R114, R212, -INF , !P3 ;  /* 0xff800000d4727808 */ /* 0x000fe20005800000 */
[----:B------:R-:W-:Y:S01]  /*20c30*/  IMAD.MOV.U32 R247, RZ, RZ, R123 ;  /* 0x000000fffff77224 */ /* 0x000fe200078e007b */
[----:B------:R-:W-:-:S02]  /*20c40*/  FSEL R123, R217, -INF , !P5 ;  /* 0xff800000d97b7808 */ /* 0x000fc40006800000 */
[C---:B------:R-:W-:Y:S02]  /*20c50*/  ISETP.GE.AND P5, PT, R2.reuse, R7, PT ;  /* 0x000000070200720c */ /* 0x040fe40003fa6270 */
[----:B------:R-:W-:Y:S02]  /*20c60*/  ISETP.GE.AND P3, PT, R2, R5, PT ;  /* 0x000000050200720c */ /* 0x000fe40003f66270 */
[----:B------:R-:W-:Y:S01]  /*20c70*/  LOP3.LUT R2, R16, 0x28, R171, 0xfe, !PT ;  /* 0x0000002810027812 */ /* 0x000fe200078efeab */
[----:B------:R-:W-:Y:S01]  /*20c80*/  IMAD.MOV.U32 R63, RZ, RZ, R125 ;  /* 0x000000ffff3f7224 */ /* 0x000fe200078e007d */
[----:B------:R-:W-:Y:S01]  /*20c90*/  MOV R249, R113 ;  /* 0x0000007100f97202 */ /* 0x000fe20000000f00 */
[----:B----4-:R-:W-:Y:S01]  /*20ca0*/  HMMA.16816.F32 R24, R12, R54, R172 ;  /* 0x000000360c18723c */ /* 0x010fe200000018ac */
[----:B------:R-:W-:Y:S02]  /*20cb0*/  FSEL R125, R214, -INF , !P6 ;  /* 0xff800000d67d7808 */ /* 0x000fe40007000000 */
[----:B------:R-:W-:-:S02]  /*20cc0*/  FSEL R113, R213, -INF , !P4 ;  /* 0xff800000d5717808 */ /* 0x000fc40006000000 */
[C---:B------:R-:W-:Y:S02]  /*20cd0*/  ISETP.GE.AND P6, PT, R2.reuse, R7, PT ;  /* 0x000000070200720c */ /* 0x040fe40003fc6270 */
[-C--:B------:R-:W-:Y:S02]  /*20ce0*/  ISETP.GE.AND P4, PT, R2, R5.reuse, PT ;  /* 0x000000050200720c */ /* 0x080fe40003f86270 */
[----:B------:R-:W-:Y:S01]  /*20cf0*/  LOP3.LUT R2, R16, 0x30, R171, 0xfe, !PT ;  /* 0x0000003010027812 */ /* 0x000fe200078efeab */
[----:B------:R-:W-:Y:S01]  /*20d00*/  IMAD.MOV.U32 R250, RZ, RZ, R112 ;  /* 0x000000fffffa7224 */ /* 0x000fe200078e0070 */
[----:B------:R-:W-:Y:S01]  /*20d10*/  HMMA.16816.F32 R28, R12, R52, R192 ;  /* 0x000000340c1c723c */ /* 0x000fe200000018c0 */
[----:B------:R-:W-:Y:S02]  /*20d20*/  FSEL R112, R71, -INF , !P3 ;  /* 0xff80000047707808 */ /* 0x000fe40005800000 */
[----:B------:R-:W-:Y:S01]  /*20d30*/  ISETP.GE.AND P3, PT, R2, R5, PT ;  /* 0x000000050200720c */ /* 0x000fe20003f66270 */
[----:B-1----:R-:W-:Y:S01]  /*20d40*/  IMAD.MOV.U32 R246, RZ, RZ, R108 ;  /* 0x000000fffff67224 */ /* 0x002fe200078e006c */
[----:B------:R-:W-:Y:S01]  /*20d50*/  FSEL R108, R69, -INF , !P4 ;  /* 0xff800000456c7808 */ /* 0x000fe20006000000 */
[----:B------:R-:W-:Y:S01]  /*20d60*/  IMAD.MOV.U32 R61, RZ, RZ, R107 ;  /* 0x000000ffff3d7224 */ /* 0x000fe200078e006b */
[----:B------:R-:W-:Y:S01]  /*20d70*/  FSEL R107, R68, -INF , !P3 ;  /* 0xff800000446b7808 */ /* 0x000fe20005800000 */
[----:B------:R-:W-:Y:S01]  /*20d80*/  IMAD.MOV.U32 R251, RZ, RZ, R129 ;  /* 0x000000fffffb7224 */ /* 0x000fe200078e0081 */
[----:B------:R-:W-:-:S02]  /*20d90*/  FSEL R129, R70, -INF , !P6 ;  /* 0xff80000046817808 */ /* 0x000fc40007000000 */
[----:B------:R-:W-:Y:S01]  /*20da0*/  HMMA.16816.F32 R68, R8, R58, R44 ;  /* 0x0000003a0844723c */ /* 0x000fe2000000182c */
[----:B------:R-:W1:Y:S01]  /*20db0*/  LDSM.16.M88.4 R56, [R182+0x6800] ;  /* 0x00680000b638783b */ /* 0x000e620000000200 */
[----:B------:R-:W-:Y:S02]  /*20dc0*/  MOV R235, R197 ;  /* 0x000000c500eb7202 */ /* 0x000fe40000000f00 */
[----:B------:R4:W-:Y:S01]  /*20dd0*/  MUFU.TANH R197, R3 ;  /* 0x0000000300c57308 */ /* 0x0009e20000002400 */
[----:B------:R-:W-:Y:S01]  /*20de0*/  MOV R60, R128 ;  /* 0x00000080003c7202 */ /* 0x000fe20000000f00 */
[----:B------:R-:W-:Y:S01]  /*20df0*/  IMAD.MOV.U32 R212, RZ, RZ, R61 ;  /* 0x000000ffffd47224 */ /* 0x000fe200078e003d */
[----:B------:R-:W-:Y:S02]  /*20e00*/  MOV R19, R63 ;  /* 0x0000003f00137202 */ /* 0x000fe40000000f00 */
[----:B------:R-:W-:Y:S01]  /*20e10*/  MOV R214, R106 ;  /* 0x0000006a00d67202 */ /* 0x000fe20000000f00 */
[----:B------:R-:W-:Y:S01]  /*20e20*/  IMAD.MOV.U32 R217, RZ, RZ, R60 ;  /* 0x000000ffffd97224 */ /* 0x000fe200078e003c */
[----:B---3--:R-:W-:Y:S01]  /*20e30*/  HMMA.16816.F32 R52, R12, R40, R204 ;  /* 0x000000280c34723c */ /* 0x008fe200000018cc */
[----:B------:R-:W-:Y:S01]  /*20e40*/  LDSM.16.M88.4 R44, [R182+0x7000] ;  /* 0x00700000b62c783b */ /* 0x000fe20000000200 */
[----:B----4-:R-:W-:-:S04]  /*20e50*/  FMUL.FTZ R3, R84, R0 ;  /* 0x0000000054037220 */ /* 0x010fc80000410000 */
[----:B------:R-:W-:Y:S01]  /*20e60*/  HMMA.16816.F32 R60, R8, R34, R24 ;  /* 0x00000022083c723c */ /* 0x000fe20000001818 */
[----:B------:R3:W-:Y:S05]  /*20e70*/  MUFU.TANH R104, R3 ;  /* 0x0000000300687308 */ /* 0x0007ea0000002400 */
[----:B------:R-:W-:Y:S01]  /*20e80*/  HMMA.16816.F32 R24, R12, R48, R96 ;  /* 0x000000300c18723c */ /* 0x000fe20000001860 */
[----:B------:R-:W4:Y:S01]  /*20e90*/  S2R R97, SR_TID.X ;  /* 0x0000000000617919 */ /* 0x000f220000002100 */
[----:B------:R-:W-:Y:S02]  /*20ea0*/  FSEL R128, R215, -INF , !P5 ;  /* 0xff800000d7807808 */ /* 0x000fe40006800000 */
[----:B------:R-:W-:-:S02]  /*20eb0*/  ISETP.GE.AND P5, PT, R2, R7, PT ;  /* 0x000000070200720c */ /* 0x000fc40003fa6270 */
[----:B------:R-:W-:Y:S01]  /*20ec0*/  HMMA.16816.F32 R64, R8, R32, R28 ;  /* 0x000000200840723c */ /* 0x000fe2000000181c */
[----:B------:R-:W2:Y:S01]  /*20ed0*/  LDSM.16.M88.4 R28, [R214] ;  /* 0x00000000d61c783b */ /* 0x000ea20000000200 */
[----:B---3--:R-:W-:-:S04]  /*20ee0*/  FMUL.FTZ R3, R86, R0 ;  /* 0x0000000056037220 */ /* 0x008fc80000410000 */
[----:B------:R-:W-:Y:S01]  /*20ef0*/  HMMA.16816.F32 R40, R12, R42, R200 ;  /* 0x0000002a0c28723c */ /* 0x000fe200000018c8 */
[----:B------:R3:W-:Y:S01]  /*20f00*/  MUFU.TANH R86, R3 ;  /* 0x0000000300567308 */ /* 0x0007e20000002400 */
[----:B------:R-:W-:-:S04]  /*20f10*/  LOP3.LUT R2, R16, 0x38, R171, 0xfe, !PT ;  /* 0x0000003810027812 */ /* 0x000fc800078efeab */
[C---:B------:R-:W-:Y:S02]  /*20f20*/  ISETP.GE.AND P6, PT, R2.reuse, R7, PT ;  /* 0x000000070200720c */ /* 0x040fe40003fc6270 */
[----:B------:R-:W-:Y:S02]  /*20f30*/  ISETP.GE.AND P4, PT, R2, R5, PT ;  /* 0x000000050200720c */ /* 0x000fe40003f86270 */
[----:B------:R-:W-:Y:S01]  /*20f40*/  LOP3.LUT R2, R16, 0x40, R171, 0xfe, !PT ;  /* 0x0000004010027812 */ /* 0x000fe200078efeab */
[----:B---3--:R-:W-:-:S04]  /*20f50*/  FMUL.FTZ R3, R80, R0 ;  /* 0x0000000050037220 */ /* 0x008fc80000410000 */
[----:B------:R3:W2:Y:S01]  /*20f60*/  MUFU.TANH R84, R3 ;  /* 0x0000000300547308 */ /* 0x0006a20000002400 */
[----:B------:R-:W-:Y:S02]  /*20f70*/  FSEL R134, R134, -INF , !P5 ;  /* 0xff80000086867808 */ /* 0x000fe40006800000 */
[C---:B------:R-:W-:Y:S02]  /*20f80*/  ISETP.GE.AND P5, PT, R2.reuse, R7, PT ;  /* 0x000000070200720c */ /* 0x040fe40003fa6270 */
[----:B------:R-:W-:Y:S02]  /*20f90*/  ISETP.GE.AND P3, PT, R2, R5, PT ;  /* 0x000000050200720c */ /* 0x000fe40003f66270 */
[----:B------:R-:W-:Y:S01]  /*20fa0*/  LOP3.LUT R2, R16, 0x48, R171, 0xfe, !PT ;  /* 0x0000004810027812 */ /* 0x000fe200078efeab */
[----:B---3--:R-:W-:-:S04]  /*20fb0*/  FMUL.FTZ R3, R82, R0 ;  /* 0x0000000052037220 */ /* 0x008fc80000410000 */
[----:B------:R3:W2:Y:S01]  /*20fc0*/  MUFU.TANH R80, R3 ;  /* 0x0000000300507308 */ /* 0x0006a20000002400 */
[----:B------:R-:W-:Y:S01]  /*20fd0*/  FSEL R135, R135, -INF , !P6 ;  /* 0xff80000087877808 */ /* 0x000fe20007000000 */
[----:B------:R-:W-:Y:S01]  /*20fe0*/  IMAD.MOV.U32 R17, RZ, RZ, R250 ;  /* 0x000000ffff117224 */ /* 0x000fe200078e00fa */
[----:B------:R-:W-:Y:S02]  /*20ff0*/  FSEL R106, R210, -INF , !P4 ;  /* 0xff800000d26a7808 */ /* 0x000fe40006000000 */
[C---:B------:R-:W-:Y:S02]  /*21000*/  ISETP.GE.AND P6, PT, R2.reuse, R7, PT ;  /* 0x000000070200720c */ /* 0x040fe40003fc6270 */
[----:B------:R-:W-:Y:S02]  /*21010*/  ISETP.GE.AND P4, PT, R2, R5, PT ;  /* 0x000000050200720c */ /* 0x000fe40003f86270 */
[----:B------:R-:W-:Y:S01]  /*21020*/  MOV R250, R244 ;  /* 0x000000f400fa7202 */ /* 0x000fe20000000f00 */
[----:B---3--:R-:W-:-:S04]  /*21030*/  FMUL.FTZ R3, R76, R0 ;  /* 0x000000004c037220 */ /* 0x008fc80000410000 */
[----:B------:R3:W-:Y:S01]  /*21040*/  MUFU.TANH R82, R3 ;  /* 0x0000000300527308 */ /* 0x0007e20000002400 */
[----:B------:R-:W-:Y:S02]  /*21050*/  LOP3.LUT R2, R16, 0x50, R171, 0xfe, !PT ;  /* 0x0000005010027812 */ /* 0x000fe400078efeab */
[----:B------:R-:W-:Y:S02]  /*21060*/  MOV R244, R247 ;  /* 0x000000f700f47202 */ /* 0x000fe40000000f00 */
[----:B------:R-:W-:Y:S01]  /*21070*/  MOV R247, R168 ;  /* 0x000000a800f77202 */ /* 0x000fe20000000f00 */
[----:B------:R-:W-:Y:S01]  /*21080*/  IMAD.MOV.U32 R18, RZ, RZ, R249 ;  /* 0x000000ffff127224 */ /* 0x000fe200078e00f9 */
[----:B------:R-:W-:Y:S01]  /*21090*/  FSEL R168, R211, -INF , !P5 ;  /* 0xff800000d3a87808 */ /* 0x000fe20006800000 */
[----:B------:R-:W-:Y:S01]  /*210a0*/  IMAD.MOV.U32 R249, RZ, RZ, R245 ;  /* 0x000000fffff97224 */ /* 0x000fe200078e00f5 */
[----:B------:R-:W-:Y:S01]  /*210b0*/  ISETP.GE.AND P5, PT, R2, R7, PT ;  /* 0x000000070200720c */ /* 0x000fe20003fa6270 */
[----:B---3--:R-:W-:Y:S01]  /*210c0*/  FMUL.FTZ R3, R78, R0 ;  /* 0x000000004e037220 */ /* 0x008fe20000410000 */
[----:B------:R-:W-:-:S03]  /*210d0*/  FSEL R78, R209, -INF , !P3 ;  /* 0xff800000d14e7808 */ /* 0x000fc60005800000 */
[----:B------:R3:W-:Y:S01]  /*210e0*/  MUFU.TANH R76, R3 ;  /* 0x00000003004c7308 */ /* 0x0007e20000002400 */
[----:B------:R-:W-:Y:S01]  /*210f0*/  ISETP.GE.AND P3, PT, R2, R5, PT ;  /* 0x000000050200720c */ /* 0x000fe20003f66270 */
[C---:B-1----:R-:W-:Y:S01]  /*21100*/  HMMA.16816.F32 R52, R8.reuse, R56, R52 ;  /* 0x000000380834723c */ /* 0x042fe20000001834 */
[----:B------:R-:W-:Y:S01]  /*21110*/  LOP3.LUT R2, R16, 0x58, R171, 0xfe, !PT ;  /* 0x0000005810027812 */ /* 0x000fe200078efeab */
[----:B------:R-:W-:Y:S02]  /*21120*/  IMAD.MOV.U32 R245, RZ, RZ, R232 ;  /* 0x000000fffff57224 */ /* 0x000fe400078e00e8 */
[----:B------:R-:W-:Y:S02]  /*21130*/  IMAD.MOV.U32 R232, RZ, RZ, R169 ;  /* 0x000000ffffe87224 */ /* 0x000fe400078e00a9 */
[----:B------:R-:W-:Y:S01]  /*21140*/  HMMA.16816.F32 R56, R8, R58, R40 ;  /* 0x0000003a0838723c */ /* 0x000fe20000001828 */
[----:B------:R-:W1:Y:S01]  /*21150*/  LDSM.16.M88.4 R40, [R182+0x7800] ;  /* 0x00780000b628783b */ /* 0x000e620000000200 */
[----:B------:R-:W-:-:S02]  /*21160*/  FSEL R169, R39, -INF , !P6 ;  /* 0xff80000027a97808 */ /* 0x000fc40007000000 */
[----:B------:R-:W-:Y:S01]  /*21170*/  MOV R216, R251 ;  /* 0x000000fb00d87202 */ /* 0x000fe20000000f00 */
[----:B---3--:R-:W-:Y:S01]  /*21180*/  FMUL.FTZ R3, R72, R0 ;  /* 0x0000000048037220 */ /* 0x008fe20000410000 */
[----:B------:R-:W-:Y:S01]  /*21190*/  ISETP.GE.AND P6, PT, R2, R7, PT ;  /* 0x000000070200720c */ /* 0x000fe20003fc6270 */
[----:B----4-:R-:W-:Y:S01]  /*211a0*/  IMAD.SHL.U32 R97, R97, 0x2, RZ ;  /* 0x0000000261617824 */ /* 0x010fe200078e00ff */
[----:B------:R-:W-:Y:S01]  /*211b0*/  FSEL R122, R122, -INF , !P3 ;  /* 0xff8000007a7a7808 */ /* 0x000fe20005800000 */
[----:B------:R3:W4:Y:S01]  /*211c0*/  MUFU.TANH R72, R3 ;  /* 0x0000000300487308 */ /* 0x0007220000002400 */
[----:B------:R-:W-:Y:S01]  /*211d0*/  IMAD.MOV.U32 R251, RZ, RZ, R246 ;  /* 0x000000fffffb7224 */ /* 0x000fe200078e00f6 */
[----:B------:R-:W-:Y:S01]  /*211e0*/  HMMA.16816.F32 R48, R12, R50, R88 ;  /* 0x000000320c30723c */ /* 0x000fe20000001858 */
[----:B------:R-:W-:Y:S01]  /*211f0*/  IMAD.MOV.U32 R246, RZ, RZ, R234 ;  /* 0x000000fffff67224 */ /* 0x000fe200078e00ea */
[----:B------:R-:W-:Y:S01]  /*21200*/  MOV R99, R19 ;  /* 0x0000001300637202 */ /* 0x000fe20000000f00 */
[----:B------:R-:W-:Y:S01]  /*21210*/  IMAD.MOV.U32 R234, RZ, RZ, R170 ;  /* 0x000000ffffea7224 */ /* 0x000fe200078e00aa */
[----:B------:R-:W-:-:S02]  /*21220*/  FSEL R170, R208, -INF , !P5 ;  /* 0xff800000d0aa7808 */ /* 0x000fc40006800000 */
[----:B--2---:R-:W-:Y:S06]  /*21230*/  HMMA.16816.F32 R32, R12, R28, R100 ;  /* 0x0000001c0c20723c */ /* 0x004fec0000001864 */
[----:B------:R-:W-:Y:S01]  /*21240*/  HMMA.16816.F32 R24, R8, R44, R24 ;  /* 0x0000002c0818723c */ /* 0x000fe20000001818 */
[----:B------:R-:W-:Y:S02]  /*21250*/  IMAD.MOV.U32 R207, RZ, RZ, R18 ;  /* 0x000000ffffcf7224 */ /* 0x000fe400078e0012 */
[----:B------:R-:W-:Y:S02]  /*21260*/  IMAD.MOV.U32 R173, RZ, RZ, R17 ;  /* 0x000000ffffad7224 */ /* 0x000fe400078e0011 */
[-C--:B---3--:R-:W-:Y:S01]  /*21270*/  FMUL.FTZ R3, R74, R0.reuse ;  /* 0x000000004a037220 */ /* 0x088fe20000410000 */
[----:B------:R-:W-:Y:S01]  /*21280*/  FSEL R74, R38, -INF , !P4 ;  /* 0xff800000264a7808 */ /* 0x000fe20006000000 */
[----:B------:R-:W-:Y:S01]  /*21290*/  FMUL.FTZ R58, R58, R0 ;  /* 0x000000003a3a7220 */ /* 0x000fe20000410000 */
[----:B------:R-:W-:Y:S01]  /*212a0*/  ISETP.GE.AND P4, PT, R2, R5, PT ;  /* 0x000000050200720c */ /* 0x000fe20003f86270 */
[----:B------:R-:W-:Y:S01]  /*212b0*/  IMAD.MOV.U32 R174, RZ, RZ, R217 ;  /* 0x000000ffffae7224 */ /* 0x000fe200078e00d9 */
[----:B------:R-:W-:Y:S01]  /*212c0*/  LOP3.LUT R2, R16, 0x60, R171, 0xfe, !PT ;  /* 0x0000006010027812 */ /* 0x000fe200078efeab */
[----:B------:R2:W3:Y:S01]  /*212d0*/  MUFU.TANH R39, R3 ;  /* 0x0000000300277308 */ /* 0x0004e20000002400 */
[----:B------:R-:W-:Y:S01]  /*212e0*/  LOP3.LUT R97, R97, 0x6, RZ, 0xc0, !PT ;  /* 0x0000000661617812 */ /* 0x000fe200078ec0ff */
[----:B------:R-:W-:Y:S01]  /*212f0*/  IMAD.MOV.U32 R215, RZ, RZ, R212 ;  /* 0x000000ffffd77224 */ /* 0x000fe200078e00d4 */
[C---:B------:R-:W-:Y:S01]  /*21300*/  ISETP.GE.AND P5, PT, R2.reuse, R7, PT ;  /* 0x000000070200720c */ /* 0x040fe20003fa6270 */
[----:B------:R-:W-:Y:S01]  /*21310*/  IMAD.MOV.U32 R204, RZ, RZ, R221 ;  /* 0x000000ffffcc7224 */ /* 0x000fe200078e00dd */
[----:B------:R-:W-:Y:S01]  /*21320*/  ISETP.GE.AND P3, PT, R2, R5, PT ;  /* 0x000000050200720c */ /* 0x000fe20003f66270 */
[----:B------:R-:W-:Y:S01]  /*21330*/  IMAD.MOV.U32 R98, RZ, RZ, R248 ;  /* 0x000000ffff627224 */ /* 0x000fe200078e00f8 */
[----:B------:R-:W-:Y:S01]  /*21340*/  LOP3.LUT R2, R16, 0x68, R171, 0xfe, !PT ;  /* 0x0000006810027812 */ /* 0x000fe200078efeab */
[----:B------:R-:W-:Y:S01]  /*21350*/  IMAD.MOV.U32 R192, RZ, RZ, R226 ;  /* 0x000000ffffc07224 */ /* 0x000fe200078e00e2 */
[----:B------:R-:W-:Y:S01]  /*21360*/  FSEL R171, R21, -INF , !P6 ;  /* 0xff80000015ab7808 */ /* 0x000fe20007000000 */
[----:B------:R-:W-:Y:S01]  /*21370*/  IMAD.MOV.U32 R205, RZ, RZ, R224 ;  /* 0x000000ffffcd7224 */ /* 0x000fe200078e00e0 */
[----:B------:R-:W-:Y:S01]  /*21380*/  FSEL R124, R124, -INF , !P4 ;  /* 0xff8000007c7c7808 */ /* 0x000fe20006000000 */
[----:B------:R-:W-:-:S04]  /*21390*/  DEPBAR.LE SB0, 0x0 ;  /* 0x000080000000791a */ /* 0x000fc80000000000 */
[----:B--2---:R-:W-:Y:S01]  /*213a0*/  FMUL.FTZ R3, R68, R0 ;  /* 0x0000000044037220 */ /* 0x004fe20000410000 */
[C---:B------:R-:W-:Y:S02]  /*213b0*/  ISETP.GE.AND P6, PT, R2.reuse, R7, PT ;  /* 0x000000070200720c */ /* 0x040fe40003fc6270 */
[----:B------:R-:W-:Y:S01]  /*213c0*/  ISETP.GE.AND P4, PT, R2, R5, PT ;  /* 0x000000050200720c */ /* 0x000fe20003f86270 */
[----:B------:R2:W-:Y:S01]  /*213d0*/  MUFU.TANH R68, R3 ;  /* 0x0000000300447308 */ /* 0x0005e20000002400 */
[----:B------:R-:W-:Y:S02]  /*213e0*/  LOP3.LUT R2, R16, 0x70, R97, 0xfe, !PT ;  /* 0x0000007010027812 */ /* 0x000fe400078efe61 */
[----:B------:R-:W-:Y:S02]  /*213f0*/  FSEL R196, R196, -INF , !P5 ;  /* 0xff800000c4c47808 */ /* 0x000fe40006800000 */
[----:B------:R-:W-:Y:S02]  /*21400*/  FSEL R96, R188, -INF , !P3 ;  /* 0xff800000bc607808 */ /* 0x000fe40005800000 */
[----:B------:R-:W-:-:S02]  /*21410*/  ISETP.GE.AND P5, PT, R2, R7, PT ;  /* 0x000000070200720c */ /* 0x000fc40003fa6270 */
[----:B------:R-:W-:Y:S01]  /*21420*/  ISETP.GE.AND P3, PT, R2, R5, PT ;  /* 0x000000050200720c */ /* 0x000fe20003f66270 */
[----:B------:R-:W-:Y:S01]  /*21430*/  HMMA.16816.F32 R12, R12, R30, R92 ;  /* 0x0000001e0c0c723c */ /* 0x000fe2000000185c */
[----:B------:R-:W-:Y:S01]  /*21440*/  LOP3.LUT R2, R16, 0x78, R97, 0xfe, !PT ;  /* 0x0000007810027812 */ /* 0x000fe200078efe61 */
[----:B--2---:R-:W-:Y:S01]  /*21450*/  FMUL.FTZ R3, R70, R0 ;  /* 0x0000000046037220 */ /* 0x004fe20000410000 */
[----:B------:R-:W-:-:S03]  /*21460*/  FSEL R172, R20, -INF , !P6 ;  /* 0xff80000014ac7808 */ /* 0x000fc60007000000 */
[----:B------:R2:W-:Y:S01]  /*21470*/  MUFU.TANH R38, R3 ;  /* 0x0000000300267308 */ /* 0x0005e20000002400 */
[----:B------:R-:W-:Y:S02]  /*21480*/  FSEL R130, R130, -INF , !P4 ;  /* 0xff80000082827808 */ /* 0x000fe40006000000 */
[C---:B------:R-:W-:Y:S02]  /*21490*/  ISETP.GE.AND P6, PT, R2.reuse, R7, PT ;  /* 0x000000070200720c */ /* 0x040fe40003fc6270 */
[----:B------:R-:W-:Y:S02]  /*214a0*/  ISETP.GE.AND P4, PT, R2, R5, PT ;  /* 0x000000050200720c */ /* 0x000fe40003f86270 */
[----:B------:R-:W-:Y:S02]  /*214b0*/  LOP3.LUT R2, R16, 0x80, R97, 0xfe, !PT ;  /* 0x0000008010027812 */ /* 0x000fe400078efe61 */
[----:B------:R-:W-:Y:S02]  /*214c0*/  FSEL R175, R131, -INF , !P5 ;  /* 0xff80000083af7808 */ /* 0x000fe40006800000 */
[----:B------:R-:W-:Y:S01]  /*214d0*/  FSEL R127, R127, -INF , !P3 ;  /* 0xff8000007f7f7808 */ /* 0x000fe20005800000 */
[----:B--2---:R-:W-:Y:S01]  /*214e0*/  FMUL.FTZ R3, R64, R0 ;  /* 0x0000000040037220 */ /* 0x004fe20000410000 */
[----:B------:R-:W-:-:S03]  /*214f0*/  ISETP.GE.AND P5, PT, R2, R7, PT ;  /* 0x000000070200720c */ /* 0x000fc60003fa6270 */
[----:B------:R2:W-:Y:S01]  /*21500*/  MUFU.TANH R21, R3 ;  /* 0x0000000300157308 */ /* 0x0005e20000002400 */
[----:B------:R-:W-:Y:S02]  /*21510*/  ISETP.GE.AND P3, PT, R2, R5, PT ;  /* 0x000000050200720c */ /* 0x000fe40003f66270 */
[----:B------:R-:W-:Y:S02]  /*21520*/  LOP3.LUT R2, R16, 0x88, R97, 0xfe, !PT ;  /* 0x0000008810027812 */ /* 0x000fe400078efe61 */
[----:B------:R-:W-:Y:S02]  /*21530*/  FSEL R188, R126, -INF , !P6 ;  /* 0xff8000007ebc7808 */ /* 0x000fe40007000000 */
[----:B------:R-:W-:Y:S02]  /*21540*/  FSEL R120, R120, -INF , !P4 ;  /* 0xff80000078787808 */ /* 0x000fe40006000000 */
[----:B------:R-:W-:Y:S01]  /*21550*/  ISETP.GE.AND P6, PT, R2, R7, PT ;  /* 0x000000070200720c */ /* 0x000fe20003fc6270 */
[----:B--2---:R-:W-:Y:S01]  /*21560*/  FMUL.FTZ R3, R66, R0 ;  /* 0x0000000042037220 */ /* 0x004fe20000410000 */
[----:B------:R-:W-:-:S03]  /*21570*/  ISETP.GE.AND P4, PT, R2, R5, PT ;  /* 0x000000050200720c */ /* 0x000fc60003f86270 */
[----:B------:R2:W3:Y:S01]  /*21580*/  MUFU.TANH R20, R3 ;  /* 0x0000000300147308 */ /* 0x0004e20000002400 */
[----:B------:R-:W-:Y:S01]  /*21590*/  LOP3.LUT R2, R16, 0x90, R97, 0xfe, !PT ;  /* 0x0000009010027812 */ /* 0x000fe200078efe61 */
[----:B------:R-:W-:Y:S01]  /*215a0*/  HMMA.16816.F32 R48, R8, R46, R48 ;  /* 0x0000002e0830723c */ /* 0x000fe20000001830 */
[----:B------:R-:W-:Y:S02]  /*215b0*/  FSEL R194, R121, -INF , !P5 ;  /* 0xff80000079c27808 */ /* 0x000fe40006800000 */
[----:B------:R-:W-:Y:S02]  /*215c0*/  FSEL R119, R119, -INF , !P3 ;  /* 0xff80000077777808 */ /* 0x000fe40005800000 */
[C---:B------:R-:W-:Y:S02]  /*215d0*/  ISETP.GE.AND P5, PT, R2.reuse, R7, PT ;  /* 0x000000070200720c */ /* 0x040fe40003fa6270 */
[----:B------:R-:W-:Y:S01]  /*215e0*/  ISETP.GE.AND P3, PT, R2, R5, PT ;  /* 0x000000050200720c */ /* 0x000fe20003f66270 */
[----:B--2---:R-:W-:-:S04]  /*215f0*/  FMUL.FTZ R3, R60, R0 ;  /* 0x000000003c037220 */ /* 0x004fc80000410000 */
[----:B------:R2:W-:Y:S01]  /*21600*/  MUFU.TANH R19, R3 ;  /* 0x0000000300137308 */ /* 0x0005e20000002400 */
[----:B------:R-:W-:Y:S01]  /*21610*/  LOP3.LUT R2, R16, 0x98, R97, 0xfe, !PT ;  /* 0x0000009810027812 */ /* 0x000fe200078efe61 */
[C---:B-1----:R-:W-:Y:S01]  /*21620*/  HMMA.16816.F32 R32, R8.reuse, R40, R32 ;  /* 0x000000280820723c */ /* 0x042fe20000001820 */
[----:B------:R-:W-:Y:S02]  /*21630*/  FSEL R195, R6, -INF , !P6 ;  /* 0xff80000006c37808 */ /* 0x000fe40007000000 */
[----:B------:R-:W-:Y:S02]  /*21640*/  FSEL R109, R109, -INF , !P4 ;  /* 0xff8000006d6d7808 */ /* 0x000fe40006000000 */
[C---:B------:R-:W-:Y:S01]  /*21650*/  ISETP.GE.AND P6, PT, R2.reuse, R7, PT ;  /* 0x000000070200720c */ /* 0x040fe20003fc6270 */
[----:B------:R-:W-:Y:S01]  /*21660*/  HMMA.16816.F32 R12, R8, R42, R12 ;  /* 0x0000002a080c723c */ /* 0x000fe2000000180c */
[----:B------:R-:W-:Y:S01]  /*21670*/  ISETP.GE.AND P4, PT, R2, R5, PT ;  /* 0x000000050200720c */ /* 0x000fe20003f86270 */
[----:B--2---:R-:W-:-:S04]  /*21680*/  FMUL.FTZ R3, R62, R0 ;  /* 0x000000003e037220 */ /* 0x004fc80000410000 */
[----:B------:R1:W-:Y:S01]  /*21690*/  MUFU.TANH R18, R3 ;  /* 0x0000000300127308 */ /* 0x0003e20000002400 */
[----:B------:R-:W-:Y:S02]  /*216a0*/  LOP3.LUT R2, R16, 0xa0, R97, 0xfe, !PT ;  /* 0x000000a010027812 */ /* 0x000fe400078efe61 */
[----:B------:R-:W-:Y:S02]  /*216b0*/  FSEL R201, R4, -INF , !P5 ;  /* 0xff80000004c97808 */ /* 0x000fe40006800000 */
[----:B------:R-:W-:Y:S02]  /*216c0*/  FSEL R105, R105, -INF , !P3 ;  /* 0xff80000069697808 */ /* 0x000fe40005800000 */
[C---:B------:R-:W-:Y:S02]  /*216d0*/  ISETP.GE.AND P5, PT, R2.reuse, R7, PT ;  /* 0x000000070200720c */ /* 0x040fe40003fa6270 */
[----:B------:R-:W-:Y:S01]  /*216e0*/  ISETP.GE.AND P3, PT, R2, R5, PT ;  /* 0x000000050200720c */ /* 0x000fe20003f66270 */
[----:B-1----:R-:W-:-:S04]  /*216f0*/  FMUL.FTZ R3, R52, R0 ;  /* 0x0000000034037220 */ /* 0x002fc80000410000 */
[----:B------:R1:W-:Y:S01]  /*21700*/  MUFU.TANH R17, R3 ;  /* 0x0000000300117308 */ /* 0x0003e20000002400 */
[----:B------:R-:W-:Y:S02]  /*21710*/  LOP3.LUT R2, R16, 0xb0, R97, 0xfe, !PT ;  /* 0x000000b010027812 */ /* 0x000fe400078efe61 */
[----:B------:R-:W-:Y:S02]  /*21720*/  FSEL R206, R84, -INF , !P5 ;  /* 0xff80000054ce7808 */ /* 0x000fe40006800000 */
[----:B------:R-:W-:Y:S02]  /*21730*/  FSEL R126, R80, -INF , !P3 ;  /* 0xff800000507e7808 */ /* 0x000fe40005800000 */
[C---:B------:R-:W-:Y:S02]  /*21740*/  ISETP.GE.AND P5, PT, R2.reuse, R7, PT ;  /* 0x000000070200720c */ /* 0x040fe40003fa6270 */
[----:B------:R-:W-:Y:S01]  /*21750*/  ISETP.GE.AND P3, PT, R2, R5, PT ;  /* 0x000000050200720c */ /* 0x000fe20003f66270 */
[----:B-1----:R-:W-:-:S04]  /*21760*/  FMUL.FTZ R3, R54, R0 ;  /* 0x0000000036037220 */ /* 0x002fc80000410000 */
[----:B------:R1:W2:Y:S01]  /*21770*/  MUFU.TANH R6, R3 ;  /* 0x0000000300067308 */ /* 0x0002a20000002400 */
[--C-:B------:R-:W-:Y:S01]  /*21780*/  LOP3.LUT R2, R16, 0xc0, R97.reuse, 0xfe, !PT ;  /* 0x000000c010027812 */ /* 0x100fe200078efe61 */
[-C--:B------:R-:W-:Y:S01]  /*21790*/  FMUL.FTZ R24, R24, R0.reuse ;  /* 0x0000000018187220 */ /* 0x080fe20000410000 */
[-C--:B------:R-:W-:Y:S01]  /*217a0*/  FMUL.FTZ R26, R26, R0.reuse ;  /* 0x000000001a1a7220 */ /* 0x080fe20000410000 */
[----:B----4-:R-:W-:Y:S02]  /*217b0*/  FSEL R211, R72, -INF , !P5 ;  /* 0xff80000048d37808 */ /* 0x010fe40006800000 */
[----:B---3--:R-:W-:Y:S02]  /*217c0*/  FSEL R200, R39, -INF , !P3 ;  /* 0xff80000027c87808 */ /* 0x008fe40005800000 */
[C---:B------:R-:W-:Y:S02]  /*217d0*/  ISETP.GE.AND P5, PT, R2.reuse, R7, PT ;  /* 0x000000070200720c */ /* 0x040fe40003fa6270 */
[----:B------:R-:W-:Y:S01]  /*217e0*/  ISETP.GE.AND P3, PT, R2, R5, PT ;  /* 0x000000050200720c */ /* 0x000fe20003f66270 */
[----:B-1----:R-:W-:Y:S01]  /*217f0*/  FMUL.FTZ R3, R56, R0 ;  /* 0x0000000038037220 */ /* 0x002fe20000410000 */
[----:B------:R-:W-:-:S03]  /*21800*/  LOP3.LUT R2, R16, 0xd0, R97, 0xfe, !PT ;  /* 0x000000d010027812 */ /* 0x000fc600078efe61 */
[----:B------:R1:W-:Y:S01]  /*21810*/  MUFU.TANH R4, R3 ;  /* 0x0000000300047308 */ /* 0x0003e20000002400 */
[----:B------:R-:W-:Y:S02]  /*21820*/  FSEL R203, R104, -INF , !P6 ;  /* 0xff80000068cb7808 */ /* 0x000fe40007000000 */
[----:B------:R-:W-:Y:S01]  /*21830*/  FSEL R121, R86, -INF , !P4 ;  /* 0xff80000056797808 */ /* 0x000fe20006000000 */
[-C--:B------:R-:W-:Y:S01]  /*21840*/  FMUL.FTZ R48, R48, R0.reuse ;  /* 0x0000000030307220 */ /* 0x080fe20000410000 */
[----:B------:R-:W-:Y:S01]  /*21850*/  FMUL.FTZ R50, R50, R0 ;  /* 0x0000000032327220 */ /* 0x000fe20000410000 */
[----:B------:R-:W-:Y:S02]  /*21860*/  FSEL R208, R20, -INF , !P3 ;  /* 0xff80000014d07808 */ /* 0x000fe40005800000 */
[----:B------:R-:W3:Y:S01]  /*21870*/  MUFU.TANH R24, R24 ;  /* 0x0000001800187308 */ /* 0x000ee20000002400 */
[----:B------:R-:W-:Y:S02]  /*21880*/  ISETP.GE.AND P3, PT, R2, R5, PT ;  /* 0x000000050200720c */ /* 0x000fe40003f66270 */
[----:B-1----:R-:W-:-:S05]  /*21890*/  LOP3.LUT R3, R16, 0xa8, R97, 0xfe, !PT ;  /* 0x000000a810037812 */ /* 0x002fca00078efe61 */
[----:B------:R-:W1:Y:S01]  /*218a0*/  MUFU.TANH R26, R26 ;  /* 0x0000001a001a7308 */ /* 0x000e620000002400 */
[C---:B------:R-:W-:Y:S02]  /*218b0*/  ISETP.GE.AND P6, PT, R3.reuse, R7, PT ;  /* 0x000000070300720c */ /* 0x040fe40003fc6270 */
[----:B------:R-:W-:Y:S02]  /*218c0*/  ISETP.GE.AND P4, PT, R3, R5, PT ;  /* 0x000000050300720c */ /* 0x000fe40003f86270 */
[----:B------:R-:W-:-:S03]  /*218d0*/  LOP3.LUT R3, R16, 0xb8, R97, 0xfe, !PT ;  /* 0x000000b810037812 */ /* 0x000fc600078efe61 */
[----:B------:R-:W4:Y:S01]  /*218e0*/  MUFU.TANH R58, R58 ;  /* 0x0000003a003a7308 */ /* 0x000f220000002400 */
[----:B------:R-:W-:Y:S01]  /*218f0*/  FSEL R209, R82, -INF , !P6 ;  /* 0xff80000052d17808 */ /* 0x000fe20007000000 */
[-C--:B------:R-:W-:Y:S01]  /*21900*/  FMUL.FTZ R32, R32, R0.reuse ;  /* 0x0000000020207220 */ /* 0x080fe20000410000 */
[----:B------:R-:W-:Y:S01]  /*21910*/  FSEL R193, R76, -INF , !P4 ;  /* 0xff8000004cc17808 */ /* 0x000fe20006000000 */
[----:B------:R-:W-:Y:S01]  /*21920*/  FMUL.FTZ R34, R34, R0 ;  /* 0x0000000022227220 */ /* 0x000fe20000410000 */
[----:B------:R-:W-:Y:S02]  /*21930*/  MOV R210, R216 ;  /* 0x000000d800d27202 */ /* 0x000fe40000000f00 */
[C---:B------:R-:W-:Y:S02]  /*21940*/  ISETP.GE.AND P6, PT, R3.reuse, R7, PT ;  /* 0x000000070300720c */ /* 0x040fe40003fc6270 */
[----:B------:R-:W-:Y:S01]  /*21950*/  ISETP.GE.AND P4, PT, R3, R5, PT ;  /* 0x000000050300720c */ /* 0x000fe20003f86270 */
[----:B------:R-:W4:Y:S01]  /*21960*/  MUFU.TANH R48, R48 ;  /* 0x0000003000307308 */ /* 0x000f220000002400 */
[----:B------:R-:W-:Y:S01]  /*21970*/  LOP3.LUT R3, R16, 0xc8, R97, 0xfe, !PT ;  /* 0x000000c810037812 */ /* 0x000fe200078efe61 */
[-C--:B------:R-:W-:Y:S01]  /*21980*/  FMUL.FTZ R12, R12, R0.reuse ;  /* 0x000000000c0c7220 */ /* 0x080fe20000410000 */
[----:B--2---:R-:W-:Y:S01]  /*21990*/  FSEL R216, R6, -INF , !P3 ;  /* 0xff80000006d87808 */ /* 0x004fe20005800000 */
[----:B------:R-:W-:Y:S01]  /*219a0*/  FMUL.FTZ R6, R14, R0 ;  /* 0x000000000e067220 */ /* 0x000fe20000410000 */
[----:B------:R-:W-:-:S03]  /*219b0*/  FSEL R217, R21, -INF , !P5 ;  /* 0xff80000015d97808 */ /* 0x000fc60006800000 */
[----:B------:R-:W2:Y:S01]  /*219c0*/  MUFU.TANH R50, R50 ;  /* 0x0000003200327308 */ /* 0x000ea20000002400 */
[----:B------:R-:W-:Y:S02]  /*219d0*/  FSEL R212, R68, -INF , !P6 ;  /* 0xff80000044d47808 */ /* 0x000fe40007000000 */
[----:B------:R-:W-:Y:S02]  /*219e0*/  FSEL R202, R38, -INF , !P4 ;  /* 0xff80000026ca7808 */ /* 0x000fe40006000000 */
[-C--:B------:R-:W-:Y:S02]  /*219f0*/  ISETP.GE.AND P5, PT, R2, R7.reuse, PT ;  /* 0x000000070200720c */ /* 0x080fe40003fa6270 */
[C---:B------:R-:W-:Y:S01]  /*21a00*/  ISETP.GE.AND P6, PT, R3.reuse, R7, PT ;  /* 0x000000070300720c */ /* 0x040fe20003fc6270 */
[----:B------:R-:W2:Y:S01]  /*21a10*/  MUFU.TANH R32, R32 ;  /* 0x0000002000207308 */ /* 0x000ea20000002400 */
[----:B------:R-:W-:Y:S02]  /*21a20*/  ISETP.GE.AND P4, PT, R3, R5, PT ;  /* 0x000000050300720c */ /* 0x000fe40003f86270 */
[----:B------:R-:W-:-:S02]  /*21a30*/  LOP3.LUT R2, R16, 0xe0, R97, 0xfe, !PT ;  /* 0x000000e010027812 */ /* 0x000fc400078efe61 */
[----:B------:R-:W-:-:S03]  /*21a40*/  LOP3.LUT R3, R16, 0xd8, R97, 0xfe, !PT ;  /* 0x000000d810037812 */ /* 0x000fc600078efe61 */
[----:B------:R-:W2:Y:S01]  /*21a50*/  MUFU.TANH R34, R34 ;  /* 0x0000002200227308 */ /* 0x000ea20000002400 */
[----:B------:R-:W-:Y:S02]  /*21a60*/  MOV R214, R225 ;  /* 0x000000e100d67202 */ /* 0x000fe40000000f00 */
[----:B------:R-:W-:Y:S02]  /*21a70*/  FSEL R225, R17, -INF , !P5 ;  /* 0xff80000011e17808 */ /* 0x000fe40006800000 */
[----:B------:R-:W-:Y:S02]  /*21a80*/  FSEL R221, R19, -INF , !P6 ;  /* 0xff80000013dd7808 */ /* 0x000fe40007000000 */
[----:B------:R-:W-:Y:S01]  /*21a90*/  FSEL R213, R18, -INF , !P4 ;  /* 0xff80000012d57808 */ /* 0x000fe20006000000 */
[----:B------:R-:W2:Y:S01]  /*21aa0*/  MUFU.TANH R12, R12 ;  /* 0x0000000c000c7308 */ /* 0x000ea20000002400 */
[C---:B------:R-:W-:Y:S02]  /*21ab0*/  ISETP.GE.AND P5, PT, R2.reuse, R7, PT ;  /* 0x000000070200720c */ /* 0x040fe40003fa6270 */
[----:B------:R-:W-:-:S02]  /*21ac0*/  ISETP.GE.AND P3, PT, R2, R5, PT ;  /* 0x000000050200720c */ /* 0x000fc40003f66270 */
[----:B------:R-:W-:-:S03]  /*21ad0*/  ISETP.GE.AND P6, PT, R3, R7, PT ;  /* 0x000000070300720c */ /* 0x000fc60003fc6270 */
[----:B------:R-:W2:Y:S01]  /*21ae0*/  MUFU.TANH R6, R6 ;  /* 0x0000000600067308 */ /* 0x000ea20000002400 */
[----:B------:R-:W-:Y:S02]  /*21af0*/  ISETP.GE.AND P4, PT, R3, R5, PT ;  /* 0x000000050300720c */ /* 0x000fe40003f86270 */
[C---:B------:R-:W-:Y:S01]  /*21b00*/  LOP3.LUT R2, R16.reuse, 0xf0, R97, 0xfe, !PT ;  /* 0x000000f010027812 */ /* 0x040fe200078efe61 */
[----:B------:R-:W-:Y:S01]  /*21b10*/  IMAD.MOV.U32 R248, RZ, RZ, R233 ;  /* 0x000000fffff87224 */ /* 0x000fe200078e00e9 */
[----:B------:R-:W-:Y:S02]  /*21b20*/  LOP3.LUT R3, R16, 0xe8, R97, 0xfe, !PT ;  /* 0x000000e810037812 */ /* 0x000fe400078efe61 */
[----:B------:R-:W-:Y:S02]  /*21b30*/  MOV R70, R231 ;  /* 0x000000e700467202 */ /* 0x000fe40000000f00 */
[----:B---3--:R-:W-:Y:S02]  /*21b40*/  FSEL R233, R24, -INF , !P5 ;  /* 0xff80000018e97808 */ /* 0x008fe40006800000 */
[----:B-1----:R-:W-:-:S02]  /*21b50*/  FSEL R231, R26, -INF , !P3 ;  /* 0xff8000001ae77808 */ /* 0x002fc40005800000 */
[----:B------:R-:W-:Y:S02]  /*21b60*/  FSEL R226, R4, -INF , !P6 ;  /* 0xff80000004e27808 */ /* 0x000fe40007000000 */
[----:B----4-:R-:W-:Y:S02]  /*21b70*/  FSEL R224, R58, -INF , !P4 ;  /* 0xff8000003ae07808 */ /* 0x010fe40006000000 */
[C---:B------:R-:W-:Y:S02]  /*21b80*/  ISETP.GE.AND P5, PT, R2.reuse, R7, PT ;  /* 0x000000070200720c */ /* 0x040fe40003fa6270 */
[----:B------:R-:W-:Y:S02]  /*21b90*/  ISETP.GE.AND P3, PT, R2, R5, PT ;  /* 0x000000050200720c */ /* 0x000fe40003f66270 */
[C---:B------:R-:W-:Y:S02]  /*21ba0*/  ISETP.GE.AND P6, PT, R3.reuse, R7, PT ;  /* 0x000000070300720c */ /* 0x040fe40003fc6270 */
[----:B------:R-:W-:-:S02]  /*21bb0*/  ISETP.GE.AND P4, PT, R3, R5, PT ;  /* 0x000000050300720c */ /* 0x000fc40003f86270 */
[C---:B------:R-:W-:Y:S02]  /*21bc0*/  LOP3.LUT R2, R16.reuse, R97, RZ, 0xfc, !PT ;  /* 0x0000006110027212 */ /* 0x040fe400078efcff */
[----:B------:R-:W-:Y:S02]  /*21bd0*/  LOP3.LUT R4, R16, 0xf8, R97, 0xfe, !PT ;  /* 0x000000f810047812 */ /* 0x000fe400078efe61 */
[----:B------:R-:W-:Y:S01]  /*21be0*/  MOV R66, R98 ;  /* 0x0000006200427202 */ /* 0x000fe20000000f00 */
[----:B------:R-:W-:Y:S01]  /*21bf0*/  IMAD.MOV.U32 R91, RZ, RZ, R232 ;  /* 0x000000ffff5b7224 */ /* 0x000fe200078e00e8 */
[----:B------:R-:W-:Y:S01]  /*21c00*/  MOV R98, R174 ;  /* 0x000000ae00627202 */ /* 0x000fe20000000f00 */
[----:B------:R-:W-:Y:S01]  /*21c10*/  IMAD.MOV.U32 R174, RZ, RZ, R234 ;  /* 0x000000ffffae7224 */ /* 0x000fe200078e00ea */
[----:B------:R-:W-:Y:S01]  /*21c20*/  FSEL R234, R48, -INF , !P6 ;  /* 0xff80000030ea7808 */ /* 0x000fe20007000000 */
[----:B------:R-:W-:Y:S01]  /*21c30*/  IMAD.MOV.U32 R60, RZ, RZ, R99 ;  /* 0x000000ffff3c7224 */ /* 0x000fe200078e0063 */
[----:B------:R-:W-:Y:S01]  /*21c40*/  IADD3 R3, R2, 0x1, RZ ;  /* 0x0000000102037810 */ /* 0x000fe20007ffe0ff */
[----:B------:R-:W-:Y:S01]  /*21c50*/  IMAD.MOV.U32 R99, RZ, RZ, R207 ;  /* 0x000000ffff637224 */ /* 0x000fe200078e00cf */
[----:B--2---:R-:W-:Y:S01]  /*21c60*/  FSEL R232, R50, -INF , !P4 ;  /* 0xff80000032e87808 */ /* 0x004fe20006000000 */
[----:B------:R-:W-:Y:S01]  /*21c70*/  IMAD.MOV.U32 R90, RZ, RZ, R215 ;  /* 0x000000ffff5a7224 */ /* 0x000fe200078e00d7 */
[C---:B------:R-:W-:Y:S01]  /*21c80*/  ISETP.GE.AND P6, PT, R4.reuse, R7, PT ;  /* 0x000000070400720c */ /* 0x040fe20003fc6270 */
[----:B------:R-:W-:Y:S01]  /*21c90*/  IMAD.MOV.U32 R215, RZ, RZ, R246 ;  /* 0x000000ffffd77224 */ /* 0x000fe200078e00f6 */
[----:B------:R-:W-:Y:S01]  /*21ca0*/  ISETP.GE.AND P4, PT, R4, R5, PT ;  /* 0x000000050400720c */ /* 0x000fe20003f86270 */
[----:B------:R-:W-:Y:S01]  /*21cb0*/  VIADD R4, R2, 0x9 ;  /* 0x0000000902047836 */ /* 0x000fe20000000000 */
[----:B------:R-:W-:Y:S01]  /*21cc0*/  MOV R207, R244 ;  /* 0x000000f400cf7202 */ /* 0x000fe20000000f00 */
[----:B------:R-:W-:Y:S01]  /*21cd0*/  IMAD.MOV.U32 R64, RZ, RZ, R249 ;  /* 0x000000ffff407224 */ /* 0x000fe200078e00f9 */
[----:B------:R-:W-:-:S02]  /*21ce0*/  FSEL R246, R32, -INF , !P5 ;  /* 0xff80000020f67808 */ /* 0x000fc40006800000 */
[----:B------:R-:W-:Y:S01]  /*21cf0*/  FSEL R244, R34, -INF , !P3 ;  /* 0xff80000022f47808 */ /* 0x000fe20005800000 */
[----:B------:R-:W-:Y:S01]  /*21d00*/  IMAD.MOV.U32 R249, RZ, RZ, R245 ;  /* 0x000000fffff97224 */ /* 0x000fe200078e00f5 */
[C---:B------:R-:W-:Y:S02]  /*21d10*/  ISETP.GE.AND P5, PT, R3.reuse, R7, PT ;  /* 0x000000070300720c */ /* 0x040fe40003fa6270 */
[----:B------:R-:W-:Y:S01]  /*21d20*/  ISETP.GE.AND P3, PT, R3, R5, PT ;  /* 0x000000050300720c */ /* 0x000fe20003f66270 */
[----:B------:R-:W-:Y:S01]  /*21d30*/  VIADD R3, R2, 0x11 ;  /* 0x0000001102037836 */ /* 0x000fe20000000000 */
[----:B------:R-:W-:Y:S02]  /*21d40*/  MOV R97, R247 ;  /* 0x000000f700617202 */ /* 0x000fe40000000f00 */
[----:B------:R-:W-:Y:S02]  /*21d50*/  FSEL R247, R12, -INF , !P6 ;  /* 0xff8000000cf77808 */ /* 0x000fe40007000000 */
[----:B------:R-:W-:-:S02]  /*21d60*/  FSEL R245, R6, -INF , !P4 ;  /* 0xff80000006f57808 */ /* 0x000fc40006000000 */
[C---:B------:R-:W-:Y:S02]  /*21d70*/  ISETP.GE.AND P6, PT, R4.reuse, R7, PT ;  /* 0x000000070400720c */ /* 0x040fe40003fc6270 */
[----:B------:R-:W-:Y:S01]  /*21d80*/  ISETP.GE.AND P4, PT, R4, R5, PT ;  /* 0x000000050400720c */ /* 0x000fe20003f86270 */
[----:B------:R-:W-:Y:S01]  /*21d90*/  FMUL.FTZ R4, R81, R0 ;  /* 0x0000000051047220 */ /* 0x000fe20000410000 */
[----:B------:R-:W-:Y:S02]  /*21da0*/  FSEL R62, R90, -INF , !P5 ;  /* 0xff8000005a3e7808 */ /* 0x000fe40006800000 */
[----:B------:R-:W-:Y:S02]  /*21db0*/  FSEL R44, R91, -INF , !P3 ;  /* 0xff8000005b2c7808 */ /* 0x000fe40005800000 */
[C---:B------:R-:W-:Y:S02]  /*21dc0*/  ISETP.GE.AND P5, PT, R3.reuse, R7, PT ;  /* 0x000000070300720c */ /* 0x040fe40003fa6270 */
[----:B------:R-:W-:Y:S01]  /*21dd0*/  ISETP.GE.AND P3, PT, R3, R5, PT ;  /* 0x000000050300720c */ /* 0x000fe20003f66270 */
[----:B------:R1:W-:Y:S01]  /*21de0*/  MUFU.TANH R30, R4 ;  /* 0x00000004001e7308 */ /* 0x0003e20000002400 */
[----:B------:R-:W-:-:S02]  /*21df0*/  IADD3 R3, R2, 0x19, RZ ;  /* 0x0000001902037810 */ /* 0x000fc40007ffe0ff */
[----:B------:R-:W-:Y:S02]  /*21e00*/  FSEL R60, R60, -INF , !P6 ;  /* 0xff8000003c3c7808 */ /* 0x000fe40007000000 */
[----:B------:R-:W-:Y:S02]  /*21e10*/  FSEL R52, R66, -INF , !P4 ;  /* 0xff80000042347808 */ /* 0x000fe40006000000 */
[C---:B------:R-:W-:Y:S02]  /*21e20*/  ISETP.GE.AND P6, PT, R3.reuse, R7, PT ;  /* 0x000000070300720c */ /* 0x040fe40003fc6270 */
[----:B------:R-:W-:Y:S01]  /*21e30*/  ISETP.GE.AND P4, PT, R3, R5, PT ;  /* 0x000000050300720c */ /* 0x000fe20003f86270 */
[----:B------:R-:W-:Y:S01]  /*21e40*/  VIADD R3, R2, 0x29 ;  /* 0x0000002902037836 */ /* 0x000fe20000000000 */
[----:B------:R-:W-:Y:S01]  /*21e50*/  FSEL R64, R64, -INF , !P5 ;  /* 0xff80000040407808 */ /* 0x000fe20006800000 */
[----:B------:R-:W-:Y:S01]  /*21e60*/  FMUL.FTZ R6, R83, R0 ;  /* 0x0000000053067220 */ /* 0x000fe20000410000 */
[----:B------:R-:W-:Y:S01]  /*21e70*/  FSEL R50, R97, -INF , !P3 ;  /* 0xff80000061327808 */ /* 0x000fe20005800000 */
[----:B-1----:R-:W-:Y:S01]  /*21e80*/  VIADD R4, R2, 0x21 ;  /* 0x0000002102047836 */ /* 0x002fe20000000000 */
[----:B------:R-:W-:-:S02]  /*21e90*/  FSEL R66, R98, -INF , !P6 ;  /* 0xff80000062427808 */ /* 0x000fc40007000000 */
[----:B------:R-:W-:Y:S02]  /*21ea0*/  FSEL R48, R99, -INF , !P4 ;  /* 0xff80000063307808 */ /* 0x000fe40006000000 */
[C---:B------:R-:W-:Y:S02]  /*21eb0*/  ISETP.GE.AND P5, PT, R4.reuse, R7, PT ;  /* 0x000000070400720c */ /* 0x040fe40003fa6270 */
[----:B------:R-:W-:Y:S02]  /*21ec0*/  ISETP.GE.AND P3, PT, R4, R5, PT ;  /* 0x000000050400720c */ /* 0x000fe40003f66270 */
[C---:B------:R-:W-:Y:S01]  /*21ed0*/  IADD3 R4, R2.reuse, 0x31, RZ ;  /* 0x0000003102047810 */ /* 0x040fe20007ffe0ff */
[----:B------:R1:W-:Y:S01]  /*21ee0*/  MUFU.TANH R11, R6 ;  /* 0x00000006000b7308 */ /* 0x0003e20000002400 */
[C---:B------:R-:W-:Y:S02]  /*21ef0*/  ISETP.GE.AND P6, PT, R3.reuse, R7, PT ;  /* 0x000000070300720c */ /* 0x040fe40003fc6270 */
[----:B------:R-:W-:Y:S01]  /*21f00*/  ISETP.GE.AND P4, PT, R3, R5, PT ;  /* 0x000000050300720c */ /* 0x000fe20003f86270 */
[----:B------:R-:W-:Y:S01]  /*21f10*/  VIADD R3, R2, 0x39 ;  /* 0x0000003902037836 */ /* 0x000fe20000000000 */
[----:B------:R-:W-:-:S02]  /*21f20*/  FSEL R68, R70, -INF , !P5 ;  /* 0xff80000046447808 */ /* 0x000fc40006800000 */
[----:B------:R-:W-:Y:S02]  /*21f30*/  FSEL R47, R204, -INF , !P3 ;  /* 0xff800000cc2f7808 */ /* 0x000fe40005800000 */
[C---:B------:R-:W-:Y:S02]  /*21f40*/  ISETP.GE.AND P5, PT, R4.reuse, R7, PT ;  /* 0x000000070400720c */ /* 0x040fe40003fa6270 */
[----:B------:R-:W-:Y:S01]  /*21f50*/  ISETP.GE.AND P3, PT, R4, R5, PT ;  /* 0x000000050400720c */ /* 0x000fe20003f66270 */
[-C--:B------:R-:W-:Y:S01]  /*21f60*/  FMUL.FTZ R4, R73, R0.reuse ;  /* 0x0000000049047220 */ /* 0x080fe20000410000 */
[----:B------:R-:W-:Y:S01]  /*21f70*/  FSEL R70, R205, -INF , !P6 ;  /* 0xff800000cd467808 */ /* 0x000fe20007000000 */
[----:B-1----:R-:W-:Y:S01]  /*21f80*/  FMUL.FTZ R6, R77, R0 ;  /* 0x000000004d067220 */ /* 0x002fe20000410000 */
[----:B------:R-:W-:Y:S01]  /*21f90*/  FSEL R54, R207, -INF , !P4 ;  /* 0xff800000cf367808 */ /* 0x000fe20006000000 */
[----:B------:R1:W-:Y:S01]  /*21fa0*/  MUFU.TANH R28, R4 ;  /* 0x00000004001c7308 */ /* 0x0003e20000002400 */
[----:B------:R-:W-:-:S02]  /*21fb0*/  ISETP.GE.AND P6, PT, R3, R7, PT ;  /* 0x000000070300720c */ /* 0x000fc40003fc6270 */
[----:B------:R-:W-:Y:S01]  /*21fc0*/  ISETP.GE.AND P4, PT, R3, R5, PT ;  /* 0x000000050300720c */ /* 0x000fe20003f86270 */
[----:B------:R-:W-:-:S04]  /*21fd0*/  VIADD R3, R2, 0x41 ;  /* 0x0000004102037836 */ /* 0x000fc80000000000 */
[----:B------:R2:W-:Y:S01]  /*21fe0*/  MUFU.TANH R29, R6 ;  /* 0x00000006001d7308 */ /* 0x0005e20000002400 */
[----:B------:R-:W-:Y:S01]  /*21ff0*/  FSEL R77, R210, -INF , !P5 ;  /* 0xff800000d24d7808 */ /* 0x000fe20006800000 */
[-C--:B------:R-:W-:Y:S01]  /*22000*/  FMUL.FTZ R8, R85, R0.reuse ;  /* 0x0000000055087220 */ /* 0x080fe20000410000 */
[----:B------:R-:W-:Y:S02]  /*22010*/  FSEL R46, R173, -INF , !P3 ;  /* 0xff800000ad2e7808 */ /* 0x000fe40005800000 */
[----:B------:R-:W-:Y:S02]  /*22020*/  FSEL R80, R174, -INF , !P6 ;  /* 0xff800000ae507808 */ /* 0x000fe40007000000 */
[----:B-1----:R-:W-:Y:S02]  /*22030*/  IADD3 R4, R2, 0x49, RZ ;  /* 0x0000004902047810 */ /* 0x002fe40007ffe0ff */
[----:B------:R-:W-:Y:S01]  /*22040*/  FSEL R45, R215, -INF , !P4 ;  /* 0xff800000d72d7808 */ /* 0x000fe20006000000 */
[----:B--2---:R-:W-:Y:S01]  /*22050*/  FMUL.FTZ R6, R79, R0 ;  /* 0x000000004f067220 */ /* 0x004fe20000410000 */
[----:B------:R-:W-:-:S02]  /*22060*/  ISETP.GE.AND P5, PT, R3, R7, PT ;  /* 0x000000070300720c */ /* 0x000fc40003fa6270 */
[----:B------:R-:W-:Y:S01]  /*22070*/  ISETP.GE.AND P3, PT, R3, R5, PT ;  /* 0x000000050300720c */ /* 0x000fe20003f66270 */
[----:B------:R1:W-:Y:S01]  /*22080*/  MUFU.TANH R10, R6 ;  /* 0x00000006000a7308 */ /* 0x0003e20000002400 */
[----:B------:R-:W-:Y:S01]  /*22090*/  ISETP.GE.AND P6, PT, R4, R7, PT ;  /* 0x000000070400720c */ /* 0x000fe20003fc6270 */
[----:B------:R-:W-:Y:S01]  /*220a0*/  VIADD R3, R2, 0x51 ;  /* 0x0000005102037836 */ /* 0x000fe20000000000 */
[----:B------:R-:W-:Y:S01]  /*220b0*/  ISETP.GE.AND P4, PT, R4, R5, PT ;  /* 0x000000050400720c */ /* 0x000fe20003f86270 */
[----:B------:R-:W-:Y:S01]  /*220c0*/  VIADD R4, R2, 0x59 ;  /* 0x0000005902047836 */ /* 0x000fe20000000000 */
[----:B------:R-:W-:Y:S02]  /*220d0*/  FSEL R83, R192, -INF , !P5 ;  /* 0xff800000c0537808 */ /* 0x000fe40006800000 */
[----:B------:R-:W-:Y:S01]  /*220e0*/  FSEL R56, R214, -INF , !P3 ;  /* 0xff800000d6387808 */ /* 0x000fe20005800000 */
[----:B------:R2:W3:Y:S01]  /*220f0*/  MUFU.TANH R32, R8 ;  /* 0x0000000800207308 */ /* 0x0004e20000002400 */
[----:B------:R-:W-:-:S02]  /*22100*/  FSEL R85, R248, -INF , !P6 ;  /* 0xff800000f8557808 */ /* 0x000fc40007000000 */
[----:B------:R-:W-:Y:S01]  /*22110*/  FSEL R58, R249, -INF , !P4 ;  /* 0xff800000f93a7808 */ /* 0x000fe20006000000 */
[----:B-1----:R-:W-:Y:S01]  /*22120*/  FMUL.FTZ R6, R75, R0 ;  /* 0x000000004b067220 */ /* 0x002fe20000410000 */
[----:B------:R-:W-:-:S03]  /*22130*/  ISETP.GE.AND P5, PT, R3, R7, PT ;  /* 0x000000070300720c */ /* 0x000fc60003fa6270 */
[----:B------:R1:W-:Y:S01]  /*22140*/  MUFU.TANH R26, R6 ;  /* 0x00000006001a7308 */ /* 0x0003e20000002400 */
[----:B------:R-:W-:Y:S02]  /*22150*/  ISETP.GE.AND P3, PT, R3, R5, PT ;  /* 0x000000050300720c */ /* 0x000fe40003f66270 */
[C---:B------:R-:W-:Y:S01]  /*22160*/  ISETP.GE.AND P6, PT, R4.reuse, R7, PT ;  /* 0x000000070400720c */ /* 0x040fe20003fc6270 */
[-C--:B--2---:R-:W-:Y:S01]  /*22170*/  FMUL.FTZ R8, R87, R0.reuse ;  /* 0x0000000057087220 */ /* 0x084fe20000410000 */
[----:B------:R-:W-:Y:S01]  /*22180*/  ISETP.GE.AND P4, PT, R4, R5, PT ;  /* 0x000000050400720c */ /* 0x000fe20003f86270 */
[-C--:B------:R-:W-:Y:S01]  /*22190*/  FMUL.FTZ R4, R65, R0.reuse ;  /* 0x0000000041047220 */ /* 0x080fe20000410000 */
[----:B------:R-:W-:Y:S01]  /*221a0*/  IADD3 R3, R2, 0x61, RZ ;  /* 0x0000006102037810 */ /* 0x000fe20007ffe0ff */
[----:B------:R-:W2:Y:S01]  /*221b0*/  MUFU.TANH R31, R8 ;  /* 0x00000008001f7308 */ /* 0x000ea20000002400 */
[----:B------:R-:W-:Y:S02]  /*221c0*/  FSEL R87, R250, -INF , !P5 ;  /* 0xff800000fa577808 */ /* 0x000fe40006800000 */
[----:B------:R-:W-:Y:S01]  /*221d0*/  FSEL R65, R252, -INF , !P3 ;  /* 0xff800000fc417808 */ /* 0x000fe20005800000 */
[----:B-1----:R-:W-:Y:S01]  /*221e0*/  FMUL.FTZ R6, R69, R0 ;  /* 0x0000000045067220 */ /* 0x002fe20000410000 */
[----:B------:R-:W-:-:S03]  /*221f0*/  ISETP.GE.AND P5, PT, R3, R7, PT ;  /* 0x000000070300720c */ /* 0x000fc60003fa6270 */
[----:B------:R1:W4:Y:S01]  /*22200*/  MUFU.TANH R8, R4 ;  /* 0x0000000400087308 */ /* 0x0003220000002400 */
[----:B------:R-:W-:Y:S01]  /*22210*/  ISETP.GE.AND P3, PT, R3, R5, PT ;  /* 0x000000050300720c */ /* 0x000fe20003f66270 */
[----:B------:R-:W-:-:S06]  /*22220*/  VIADD R3, R2, 0x69 ;  /* 0x0000006902037836 */ /* 0x000fcc0000000000 */
[----:B------:R3:W-:Y:S01]  /*22230*/  MUFU.TANH R9, R6 ;  /* 0x0000000600097308 */ /* 0x0007e20000002400 */
[----:B------:R-:W-:Y:S02]  /*22240*/  FSEL R90, R237, -INF , !P5 ;  /* 0xff800000ed5a7808 */ /* 0x000fe40006800000 */
[----:B------:R-:W-:Y:S02]  /*22250*/  FSEL R76, R236, -INF , !P3 ;  /* 0xff800000ec4c7808 */ /* 0x000fe40005800000 */
[----:B------:R-:W-:Y:S02]  /*22260*/  FSEL R88, R242, -INF , !P6 ;  /* 0xff800000f2587808 */ /* 0x000fe40007000000 */
[----:B-1----:R-:W-:Y:S01]  /*22270*/  IADD3 R4, R2, 0x71, RZ ;  /* 0x0000007102047810 */ /* 0x002fe20007ffe0ff */
[----:B---3--:R-:W-:-:S03]  /*22280*/  FMUL.FTZ R6, R71, R0 ;  /* 0x0000000047067220 */ /* 0x008fc60000410000 */
[C---:B------:R-:W-:Y:S01]  /*22290*/  ISETP.GE.AND P5, PT, R4.reuse, R7, PT ;  /* 0x000000070400720c */ /* 0x040fe20003fa6270 */
[----:B------:R1:W-:Y:S01]  /*222a0*/  MUFU.TANH R24, R6 ;  /* 0x0000000600187308 */ /* 0x0003e20000002400 */
[----:B------:R-:W-:Y:S01]  /*222b0*/  ISETP.GE.AND P3, PT, R4, R5, PT ;  /* 0x000000050400720c */ /* 0x000fe20003f66270 */
[----:B------:R-:W-:Y:S01]  /*222c0*/  VIADD R4, R2, 0x81 ;  /* 0x0000008102047836 */ /* 0x000fe20000000000 */
[----:B------:R-:W-:Y:S02]  /*222d0*/  ISETP.GE.AND P6, PT, R3, R7, PT ;  /* 0x000000070300720c */ /* 0x000fe40003fc6270 */
[----:B------:R-:W-:Y:S02]  /*222e0*/  FSEL R94, R228, -INF , !P5 ;  /* 0xff800000e45e7808 */ /* 0x000fe40006800000 */
[----:B------:R-:W-:Y:S02]  /*222f0*/  FSEL R84, R227, -INF , !P3 ;  /* 0xff800000e3547808 */ /* 0x000fe40005800000 */
[----:B------:R-:W-:Y:S01]  /*22300*/  FSEL R92, R230, -INF , !P6 ;  /* 0xff800000e65c7808 */ /* 0x000fe20007000000 */
[----:B-1----:R-:W-:Y:S01]  /*22310*/  FMUL.FTZ R6, R67, R0 ;  /* 0x0000000043067220 */ /* 0x002fe20000410000 */
[----:B------:R-:W-:-:S02]  /*22320*/  FSEL R67, R238, -INF , !P4 ;  /* 0xff800000ee437808 */ /* 0x000fc40006000000 */
[----:B------:R-:W-:Y:S01]  /*22330*/  ISETP.GE.AND P4, PT, R3, R5, PT ;  /* 0x000000050300720c */ /* 0x000fe20003f86270 */
[----:B------:R-:W-:Y:S01]  /*22340*/  VIADD R3, R2, 0x79 ;  /* 0x0000007902037836 */ /* 0x000fe20000000000 */
[----:B------:R1:W3:Y:S01]  /*22350*/  MUFU.TANH R21, R6 ;  /* 0x0000000600157308 */ /* 0x0002e20000002400 */
[C---:B------:R-:W-:Y:S02]  /*22360*/  ISETP.GE.AND P5, PT, R4.reuse, R7, PT ;  /* 0x000000070400720c */ /* 0x040fe40003fa6270 */
[----:B------:R-:W-:Y:S02]  /*22370*/  FSEL R81, R229, -INF , !P4 ;  /* 0xff800000e5517808 */ /* 0x000fe40006000000 */
[----:B------:R-:W-:Y:S01]  /*22380*/  ISETP.GE.AND P3, PT, R4, R5, PT ;  /* 0x000000050400720c */ /* 0x000fe20003f66270 */
[----:B------:R-:W-:Y:S01]  /*22390*/  FMUL.FTZ R4, R53, R0 ;  /* 0x0000000035047220 */ /* 0x000fe20000410000 */
[C---:B------:R-:W-:Y:S02]  /*223a0*/  ISETP.GE.AND P6, PT, R3.reuse, R7, PT ;  /* 0x000000070300720c */ /* 0x040fe40003fc6270 */
[----:B------:R-:W-:-:S02]  /*223b0*/  ISETP.GE.AND P4, PT, R3, R5, PT ;  /* 0x000000050300720c */ /* 0x000fc40003f86270 */
[----:B------:R-:W-:Y:S01]  /*223c0*/  IADD3 R3, R2, 0x89, RZ ;  /* 0x0000008902037810 */ /* 0x000fe20007ffe0ff */
[----:B------:R2:W3:Y:S01]  /*223d0*/  MUFU.TANH R18, R4 ;  /* 0x0000000400127308 */ /* 0x0004e20000002400 */
[----:B-1----:R-:W-:Y:S01]  /*223e0*/  FMUL.FTZ R6, R61, R0 ;  /* 0x000000003d067220 */ /* 0x002fe20000410000 */
[----:B------:R-:W-:Y:S02]  /*223f0*/  FSEL R95, R223, -INF , !P6 ;  /* 0xff800000df5f7808 */ /* 0x000fe40007000000 */
[----:B------:R-:W-:-:S04]  /*22400*/  FSEL R86, R222, -INF , !P4 ;  /* 0xff800000de567808 */ /* 0x000fc80006000000 */
[----:B------:R1:W-:Y:S01]  /*22410*/  MUFU.TANH R20, R6 ;  /* 0x0000000600147308 */ /* 0x0003e20000002400 */
[C---:B------:R-:W-:Y:S02]  /*22420*/  ISETP.GE.AND P6, PT, R3.reuse, R7, PT ;  /* 0x000000070300720c */ /* 0x040fe40003fc6270 */
[----:B------:R-:W-:Y:S01]  /*22430*/  ISETP.GE.AND P4, PT, R3, R5, PT ;  /* 0x000000050300720c */ /* 0x000fe20003f86270 */
[C---:B------:R-:W-:Y:S02]  /*22440*/  VIADD R3, R2.reuse, 0x91 ;  /* 0x0000009102037836 */ /* 0x040fe40000000000 */
[----:B--2---:R-:W-:Y:S01]  /*22450*/  VIADD R4, R2, 0x99 ;  /* 0x0000009902047836 */ /* 0x004fe20000000000 */
[----:B------:R-:W-:Y:S02]  /*22460*/  FSEL R100, R218, -INF , !P6 ;  /* 0xff800000da647808 */ /* 0x000fe40007000000 */
[----:B------:R-:W-:Y:S01]  /*22470*/  FSEL R91, R199, -INF , !P4 ;  /* 0xff800000c75b7808 */ /* 0x000fe20006000000 */
[----:B-1----:R-:W-:Y:S01]  /*22480*/  FMUL.FTZ R6, R63, R0 ;  /* 0x000000003f067220 */ /* 0x002fe20000410000 */
[----:B------:R-:W-:-:S03]  /*22490*/  FSEL R98, R220, -INF , !P5 ;  /* 0xff800000dc627808 */ /* 0x000fc60006800000 */
[----:B------:R1:W-:Y:S01]  /*224a0*/  MUFU.TANH R19, R6 ;  /* 0x0000000600137308 */ /* 0x0003e20000002400 */
[----:B------:R-:W-:Y:S02]  /*224b0*/  FSEL R89, R219, -INF , !P3 ;  /* 0xff800000db597808 */ /* 0x000fe40005800000 */
[C---:B------:R-:W-:Y:S02]  /*224c0*/  ISETP.GE.AND P6, PT, R4.reuse, R7, PT ;  /* 0x000000070400720c */ /* 0x040fe40003fc6270 */
[----:B------:R-:W-:Y:S01]  /*224d0*/  ISETP.GE.AND P4, PT, R4, R5, PT ;  /* 0x000000050400720c */ /* 0x000fe20003f86270 */
[C---:B------:R-:W-:Y:S01]  /*224e0*/  VIADD R4, R2.reuse, 0xa9 ;  /* 0x000000a902047836 */ /* 0x040fe20000000000 */
[C---:B------:R-:W-:Y:S02]  /*224f0*/  ISETP.GE.AND P5, PT, R3.reuse, R7, PT ;  /* 0x000000070300720c */ /* 0x040fe40003fa6270 */
[----:B------:R-:W-:Y:S02]  /*22500*/  ISETP.GE.AND P3, PT, R3, R5, PT ;  /* 0x000000050300720c */ /* 0x000fe40003f66270 */
[----:B------:R-:W-:Y:S01]  /*22510*/  IADD3 R3, R2, 0xa1, RZ ;  /* 0x000000a102037810 */ /* 0x000fe20007ffe0ff */
[----:B-1----:R-:W-:Y:S01]  /*22520*/  FMUL.FTZ R6, R55, R0 ;  /* 0x0000000037067220 */ /* 0x002fe20000410000 */
[----:B------:R-:W-:-:S03]  /*22530*/  FSEL R102, R198, -INF , !P5 ;  /* 0xff800000c6667808 */ /* 0x000fc60006800000 */
[----:B------:R1:W2:Y:S01]  /*22540*/  MUFU.TANH R17, R6 ;  /* 0x0000000600117308 */ /* 0x0002a20000002400 */
[----:B------:R-:W-:Y:S02]  /*22550*/  FSEL R93, R197, -INF , !P3 ;  /* 0xff800000c55d7808 */ /* 0x000fe40005800000 */
[----:B------:R-:W-:Y:S02]  /*22560*/  FSEL R103, R32, -INF , !P6 ;  /* 0xff80000020677808 */ /* 0x000fe40007000000 */
[----:B------:R-:W-:Y:S02]  /*22570*/  FSEL R97, R31, -INF , !P4 ;  /* 0xff8000001f617808 */ /* 0x000fe40006000000 */
[C---:B------:R-:W-:Y:S02]  /*22580*/  ISETP.GE.AND P5, PT, R3.reuse, R7, PT ;  /* 0x000000070300720c */ /* 0x040fe40003fa6270 */
[----:B------:R-:W-:Y:S01]  /*22590*/  ISETP.GE.AND P3, PT, R3, R5, PT ;  /* 0x000000050300720c */ /* 0x000fe20003f66270 */
[----:B------:R-:W-:Y:S01]  /*225a0*/  VIADD R3, R2, 0xb1 ;  /* 0x000000b102037836 */ /* 0x000fe20000000000 */
[----:B------:R-:W-:-:S02]  /*225b0*/  ISETP.GE.AND P6, PT, R4, R7, PT ;  /* 0x000000070400720c */ /* 0x000fc40003fc6270 */
[----:B------:R-:W-:Y:S01]  /*225c0*/  ISETP.GE.AND P4, PT, R4, R5, PT ;  /* 0x000000050400720c */ /* 0x000fe20003f86270 */
[-C--:B------:R-:W-:Y:S01]  /*225d0*/  FMUL.FTZ R4, R25, R0.reuse ;  /* 0x0000000019047220 */ /* 0x080fe20000410000 */
[----:B-1----:R-:W-:Y:S01]  /*225e0*/  FMUL.FTZ R6, R57, R0 ;  /* 0x0000000039067220 */ /* 0x002fe20000410000 */
[----:B------:R-:W-:-:S03]  /*225f0*/  FSEL R99, R11, -INF , !P3 ;  /* 0xff8000000b637808 */ /* 0x000fc60005800000 */
[----:B------:R1:W2:Y:S01]  /*22600*/  MUFU.TANH R14, R6 ;  /* 0x00000006000e7308 */ /* 0x0002a20000002400 */
[----:B------:R-:W-:Y:S02]  /*22610*/  FSEL R131, R30, -INF , !P5 ;  /* 0xff8000001e837808 */ /* 0x000fe40006800000 */
[C---:B------:R-:W-:Y:S02]  /*22620*/  ISETP.GE.AND P5, PT, R3.reuse, R7, PT ;  /* 0x000000070300720c */ /* 0x040fe40003fa6270 */
[----:B------:R-:W-:-:S03]  /*22630*/  ISETP.GE.AND P3, PT, R3, R5, PT ;  /* 0x000000050300720c */ /* 0x000fc60003f66270 */
[----:B------:R4:W-:Y:S01]  /*22640*/  MUFU.TANH R11, R4 ;  /* 0x00000004000b7308 */ /* 0x0009e20000002400 */
[----:B------:R-:W-:Y:S01]  /*22650*/  IADD3 R3, R2, 0xb9, RZ ;  /* 0x000000b902037810 */ /* 0x000fe20007ffe0ff */
[----:B-1----:R-:W-:Y:S01]  /*22660*/  FMUL.FTZ R6, R59, R0 ;  /* 0x000000003b067220 */ /* 0x002fe20000410000 */
[----:B------:R-:W-:-:S05]  /*22670*/  FSEL R197, R28, -INF , !P5 ;  /* 0xff8000001cc57808 */ /* 0x000fca0006800000 */
[----:B------:R1:W2:Y:S01]  /*22680*/  MUFU.TANH R12, R6 ;  /* 0x00000006000c7308 */ /* 0x0002a20000002400 */
[----:B----4-:R-:W-:Y:S01]  /*22690*/  VIADD R4, R2, 0xc1 ;  /* 0x000000c102047836 */ /* 0x010fe20000000000 */
[----:B------:R-:W-:Y:S02]  /*226a0*/  FSEL R104, R26, -INF , !P3 ;  /* 0xff8000001a687808 */ /* 0x000fe40005800000 */
[----:B------:R-:W-:Y:S02]  /*226b0*/  FSEL R174, R29, -INF , !P6 ;  /* 0xff8000001dae7808 */ /* 0x000fe40007000000 */
[----:B------:R-:W-:Y:S02]  /*226c0*/  FSEL R101, R10, -INF , !P4 ;  /* 0xff8000000a657808 */ /* 0x000fe40006000000 */
[C---:B------:R-:W-:Y:S02]  /*226d0*/  ISETP.GE.AND P5, PT, R4.reuse, R7, PT ;  /* 0x000000070400720c */ /* 0x040fe40003fa6270 */
[----:B------:R-:W-:Y:S01]  /*226e0*/  ISETP.GE.AND P3, PT, R4, R5, PT ;  /* 0x000000050400720c */ /* 0x000fe20003f66270 */
[----:B-1----:R-:W-:Y:S01]  /*226f0*/  FMUL.FTZ R6, R27, R0 ;  /* 0x000000001b067220 */ /* 0x002fe20000410000 */
[----:B------:R-:W-:-:S02]  /*22700*/  ISETP.GE.AND P6, PT, R3, R7, PT ;  /* 0x000000070300720c */ /* 0x000fc40003fc6270 */
[C---:B------:R-:W-:Y:S01]  /*22710*/  IADD3 R4, R2.reuse, 0xd1, RZ ;  /* 0x000000d102047810 */ /* 0x040fe20007ffe0ff */
[----:B------:R1:W4:Y:S01]  /*22720*/  MUFU.TANH R10, R6 ;  /* 0x00000006000a7308 */ /* 0x0003220000002400 */
[----:B------:R-:W-:Y:S01]  /*22730*/  ISETP.GE.AND P4, PT, R3, R5, PT ;  /* 0x000000050300720c */ /* 0x000fe20003f86270 */
[----:B------:R-:W-:Y:S01]  /*22740*/  VIADD R3, R2, 0xc9 ;  /* 0x000000c902037836 */ /* 0x000fe20000000000 */
[----:B------:R-:W-:Y:S02]  /*22750*/  FSEL R204, R8, -INF , !P5 ;  /* 0xff80000008cc7808 */ /* 0x000fe40006800000 */
[----:B---3--:R-:W-:Y:S02]  /*22760*/  FSEL R192, R21, -INF , !P3 ;  /* 0xff80000015c07808 */ /* 0x008fe40005800000 */
[----:B------:R-:W-:Y:S02]  /*22770*/  FSEL R198, R9, -INF , !P6 ;  /* 0xff80000009c67808 */ /* 0x000fe40007000000 */
[----:B------:R-:W-:-:S02]  /*22780*/  ISETP.GE.AND P5, PT, R4, R7, PT ;  /* 0x000000070400720c */ /* 0x000fc40003fa6270 */
[----:B------:R-:W-:Y:S01]  /*22790*/  ISETP.GE.AND P3, PT, R4, R5, PT ;  /* 0x000000050400720c */ /* 0x000fe20003f66270 */
[----:B------:R-:W-:Y:S02]  /*227a0*/  VIADD R4, R2, 0xe1 ;  /* 0x000000e102047836 */ /* 0x000fe40000000000 */
[-C--:B-1----:R-:W-:Y:S01]  /*227b0*/  FMUL.FTZ R6, R49, R0.reuse ;  /* 0x0000000031067220 */ /* 0x082fe20000410000 */
[-C--:B------:R-:W-:Y:S01]  /*227c0*/  FMUL.FTZ R33, R33, R0.reuse ;  /* 0x0000000021217220 */ /* 0x080fe20000410000 */
[----:B------:R-:W-:Y:S02]  /*227d0*/  FMUL.FTZ R35, R35, R0 ;  /* 0x0000000023237220 */ /* 0x000fe40000410000 */
[----:B------:R1:W3:Y:S01]  /*227e0*/  MUFU.TANH R9, R6 ;  /* 0x0000000600097308 */ /* 0x0002e20000002400 */
[----:B------:R-:W-:Y:S02]  /*227f0*/  FSEL R173, R24, -INF , !P4 ;  /* 0xff80000018ad7808 */ /* 0x000fe40006000000 */
[----:B------:R-:W-:-:S02]  /*22800*/  ISETP.GE.AND P6, PT, R3, R7, PT ;  /* 0x000000070300720c */ /* 0x000fc40003fc6270 */
[----:B------:R-:W-:Y:S01]  /*22810*/  ISETP.GE.AND P4, PT, R3, R5, PT ;  /* 0x000000050300720c */ /* 0x000fe20003f86270 */
[----:B------:R-:W-:Y:S01]  /*22820*/  VIADD R3, R2, 0xd9 ;  /* 0x000000d902037836 */ /* 0x000fe20000000000 */
[----:B------:R-:W-:Y:S02]  /*22830*/  FSEL R210, R18, -INF , !P5 ;  /* 0xff80000012d27808 */ /* 0x000fe40006800000 */
[----:B--2---:R-:W-:Y:S02]  /*22840*/  FSEL R207, R17, -INF , !P3 ;  /* 0xff80000011cf7808 */ /* 0x004fe40005800000 */
[C---:B------:R-:W-:Y:S02]  /*22850*/  ISETP.GE.AND P5, PT, R4.reuse, R7, PT ;  /* 0x000000070400720c */ /* 0x040fe40003fa6270 */
[----:B------:R-:W-:Y:S01]  /*22860*/  ISETP.GE.AND P3, PT, R4, R5, PT ;  /* 0x000000050400720c */ /* 0x000fe20003f66270 */
[-C--:B-1----:R-:W-:Y:S01]  /*22870*/  FMUL.FTZ R6, R51, R0.reuse ;  /* 0x0000000033067220 */ /* 0x082fe20000410000 */
[----:B------:R-:W-:Y:S01]  /*22880*/  FMUL.FTZ R4, R15, R0 ;  /* 0x000000000f047220 */ /* 0x000fe20000410000 */
[----:B------:R-:W-:Y:S01]  /*22890*/  MUFU.TANH R33, R33 ;  /* 0x0000002100217308 */ /* 0x000fe20000002400 */
[----:B------:R-:W-:-:S02]  /*228a0*/  FSEL R205, R20, -INF , !P6 ;  /* 0xff80000014cd7808 */ /* 0x000fc40007000000 */
[----:B------:R-:W-:-:S05]  /*228b0*/  FSEL R199, R19, -INF , !P4 ;  /* 0xff80000013c77808 */ /* 0x000fca0006000000 */
[----:B------:R1:W2:Y:S01]  /*228c0*/  MUFU.TANH R8, R6 ;  /* 0x0000000600087308 */ /* 0x0002a20000002400 */
[C---:B------:R-:W-:Y:S02]  /*228d0*/  ISETP.GE.AND P6, PT, R3.reuse, R7, PT ;  /* 0x000000070300720c */ /* 0x040fe40003fc6270 */
[----:B------:R-:W-:Y:S02]  /*228e0*/  ISETP.GE.AND P4, PT, R3, R5, PT ;  /* 0x000000050300720c */ /* 0x000fe40003f86270 */
[----:B------:R-:W-:-:S03]  /*228f0*/  IADD3 R3, R2, 0xe9, RZ ;  /* 0x000000e902037810 */ /* 0x000fc60007ffe0ff */
[----:B------:R-:W2:Y:S01]  /*22900*/  MUFU.TANH R35, R35 ;  /* 0x0000002300237308 */ /* 0x000ea20000002400 */
[----:B------:R-:W-:Y:S01]  /*22910*/  FSEL R214, R14, -INF , !P6 ;  /* 0xff8000000ed67808 */ /* 0x000fe20007000000 */
[----:B-1----:R-:W-:-:S06]  /*22920*/  FMUL.FTZ R6, R13, R0 ;  /* 0x000000000d067220 */ /* 0x002fcc0000410000 */
[----:B------:R-:W-:Y:S01]  /*22930*/  MUFU.TANH R4, R4 ;  /* 0x0000000400047308 */ /* 0x000fe20000002400 */
[----:B------:R-:W-:Y:S02]  /*22940*/  FSEL R215, R12, -INF , !P4 ;  /* 0xff8000000cd77808 */ /* 0x000fe40006000000 */
[C---:B------:R-:W-:Y:S02]  /*22950*/  ISETP.GE.AND P6, PT, R3.reuse, R7, PT ;  /* 0x000000070300720c */ /* 0x040fe40003fc6270 */
[----:B------:R-:W-:-:S03]  /*22960*/  ISETP.GE.AND P4, PT, R3, R5, PT ;  /* 0x000000050300720c */ /* 0x000fc60003f86270 */
[----:B------:R-:W1:Y:S01]  /*22970*/  MUFU.TANH R6, R6 ;  /* 0x0000000600067308 */ /* 0x000e620000002400 */
[C---:B------:R-:W-:Y:S01]  /*22980*/  VIADD R3, R2.reuse, 0xf1 ;  /* 0x000000f102037836 */ /* 0x040fe20000000000 */
[----:B------:R-:W-:Y:S01]  /*22990*/  FSEL R219, R11, -INF , !P5 ;  /* 0xff8000000bdb7808 */ /* 0x000fe20006800000 */
[----:B------:R-:W-:Y:S01]  /*229a0*/  VIADD R0, R2, 0xf9 ;  /* 0x000000f902007836 */ /* 0x000fe20000000000 */
[----:B----4-:R-:W-:Y:S01]  /*229b0*/  FSEL R218, R10, -INF , !P3 ;  /* 0xff8000000ada7808 */ /* 0x010fe20005800000 */
[----:B------:R-:W-:Y:S01]  /*229c0*/  BAR.SYNC.DEFER_BLOCKING 0x0 ;  /* 0x0000000000007b1d */ /* 0x000fe20000010000 */
[C---:B------:R-:W-:Y:S02]  /*229d0*/  ISETP.GE.AND P5, PT, R3.reuse, R7, PT ;  /* 0x000000070300720c */ /* 0x040fe40003fa6270 */
[----:B------:R-:W-:Y:S01]  /*229e0*/  ISETP.GE.AND P3, PT, R3, R5, PT ;  /* 0x000000050300720c */ /* 0x000fe20003f66270 */
[----:B------:R-:W-:Y:S01]  /*229f0*/  IMAD.MOV.U32 R250, RZ, RZ, R235 ;  /* 0x000000fffffa7224 */ /* 0x000fe200078e00eb */
[----:B---3--:R-:W-:-:S02]  /*22a00*/  FSEL R220, R9, -INF , !P6 ;  /* 0xff80000009dc7808 */ /* 0x008fc40007000000 */
[----:B--2---:R-:W-:Y:S02]  /*22a10*/  FSEL R222, R8, -INF , !P4 ;  /* 0xff80000008de7808 */ /* 0x004fe40006000000 */
[----:B------:R-:W-:Y:S02]  /*22a20*/  FSEL R227, R33, -INF , !P5 ;  /* 0xff80000021e37808 */ /* 0x000fe40006800000 */
[----:B------:R-:W-:Y:S01]  /*22a30*/  FSEL R223, R35, -INF , !P3 ;  /* 0xff80000023df7808 */ /* 0x000fe20005800000 */
[----:B------:R-:W-:Y:S01]  /*22a40*/  BSSY B1, `(.L_x_1449) ;  /* 0x0000101000017945 */ /* 0x000fe20003800000 */
[C---:B------:R-:W-:Y:S02]  /*22a50*/  ISETP.GE.AND P6, PT, R2.reuse, R7, PT ;  /* 0x000000070200720c */ /* 0x040fe40003fc6270 */
[----:B------:R-:W-:Y:S02]  /*22a60*/  ISETP.GE.AND P4, PT, R2, R5, PT ;  /* 0x000000050200720c */ /* 0x000fe40003f86270 */
[----:B------:R-:W-:-:S02]  /*22a70*/  ISETP.GE.AND P5, PT, R0, R7, PT ;  /* 0x000000070000720c */ /* 0x000fc40003fa6270 */
[----:B------:R-:W-:Y:S01]  /*22a80*/  ISETP.GE.AND P3, PT, R0, R5, PT ;  /* 0x000000050000720c */ /* 0x000fe20003f66270 */
[----:B------:R-:W-:Y:S01]  /*22a90*/  IMAD.MOV.U32 R235, RZ, RZ, R111 ;  /* 0x000000ffffeb7224 */ /* 0x000fe200078e006f */
[----:B------:R-:W-:Y:S02]  /*22aa0*/  MOV R237, R110 ;  /* 0x0000006e00ed7202 */ /* 0x000fe40000000f00 */
[----:B------:R-:W-:Y:S02]  /*22ab0*/  FSEL R43, R250, -INF , !P6 ;  /* 0xff800000fa2b7808 */ /* 0x000fe40007000000 */
[----:B-1----:R-:W-:Y:S02]  /*22ac0*/  FSEL R228, R6, -INF , !P5 ;  /* 0xff80000006e47808 */ /* 0x002fe40006800000 */
[----:B------:R-:W-:Y:S02]  /*22ad0*/  FSEL R42, R251, -INF , !P4 ;  /* 0xff800000fb2a7808 */ /* 0x000fe40006000000 */
[----:B------:R-:W-:Y:S01]  /*22ae0*/  FSEL R229, R4, -INF , !P3 ;  /* 0xff80000004e57808 */ /* 0x000fe20005800000 */
[----:B------:R-:W-:Y:S05]  /*22af0*/  @!P2 BRA `(.L_x_1450) ;  /* 0x0000000c00d4a947 */ /* 0x000fea0003800000 */
[----:B------:R-:W-:Y:S04]  /*22b00*/  BSSY B0, `(.L_x_1451) ;  /* 0x0000041000007945 */ /* 0x000fe80003800000 */
[----:B------:R-:W-:Y:S05]  /*22b10*/  @!P0 BRA `(.L_x_1452) ;  /* 0x0000000000f08947 */ /* 0x000fea0003800000 */
[----:B------:R-:W2:Y:S01]  /*22b20*/  LD.E R2, desc[UR6][R22.64+0x170] ;  /* 0x0001700616027980 */ /* 0x000ea2000c101900 */
        /* <DEDUP_REMOVED lines=59> */
.L_x_1452:
[----:B------:R-:W2:Y:S02]  /*22ee0*/  LD.E R0, desc[UR6][R22.64+0x38] ;  /* 0x0000380616007980 */ /* 0x000ea4000c101900 */
[----:B--2---:R-:W-:-:S04]  /*22ef0*/  LEA R0, -R0, RZ, 0x8 ;  /* 0x000000ff00007211 */ /* 0x004fc800078e41ff */
[----:B------:R-:W-:Y:S02]  /*22f00*/  SHF.R.S32.HI R2, RZ, 0x1f, R0 ;  /* 0x0000001fff027819 */ /* 0x000fe40000011400 */
.L_x_1453:
[----:B------:R-:W-:Y:S05]  /*22f10*/  BSYNC B0 ;  /* 0x0000000000007941 */ /* 0x000fea0003800000 */
.L_x_1451:
[----:B-----5:R-:W-:Y:S01]  /*22f20*/  @!P1 IADD3 R3, P2, R0, R116, RZ ;  /* 0x0000007400039210 */ /* 0x020fe20007f5e0ff */
        /* <DEDUP_REMOVED lines=174> */
.L_x_1455:
[----:B------:R-:W-:Y:S05]  /*23a10*/  BSYNC B0 ;  /* 0x0000000000007941 */ /* 0x000fea0003800000 */
.L_x_1454:
[----:B------:R-:W0:Y:S01]  /*23a20*/  LDGDEPBAR ;  /* 0x00000000000079af */ /* 0x000e220000000000 */
[----:B------:R-:W-:-:S04]  /*23a30*/  LEA R243, P0, R0, R243, 0x1 ;  /* 0x000000f300f37211 */ /* 0x000fc800078008ff */
[----:B------:R-:W-:-:S09]  /*23a40*/  LEA.HI.X R239, R0, R239, R2, 0x1, P0 ;  /* 0x000000ef00ef7211 */ /* 0x000fd200000f0c02 */
.L_x_1450:
[----:B------:R-:W-:Y:S05]  /*23a50*/  BSYNC B1 ;  /* 0x0000000000017941 */ /* 0x000fea0003800000 */
.L_x_1449:
[----:B-----5:R-:W-:Y:S01]  /*23a60*/  FMNMX.FTZ R0, R37, R42, !PT ;  /* 0x0000002a25007209 */ /* 0x020fe20007810000 */
[----:B-1----:R-:W-:Y:S03]  /*23a70*/  LDSM.16.MT88.4 R16, [R181+0xa000] ;  /* 0x00a00000b510783b */ /* 0x002fe60000004200 */
[----:B------:R-:W-:Y:S01]  /*23a80*/  FMNMX.FTZ R0, R44, R0, !PT ;  /* 0x000000002c007209 */ /* 0x000fe20007810000 */
[----:B------:R-:W-:Y:S03]  /*23a90*/  LDSM.16.MT88.4 R28, [R180+0xa000] ;  /* 0x00a00000b41c783b */ /* 0x000fe60000004200 */
[----:B------:R-:W-:Y:S01]  /*23aa0*/  FMNMX.FTZ R0, R115, R0, !PT ;  /* 0x0000000073007209 */ /* 0x000fe20007810000 */
[----:B------:R-:W-:Y:S03]  /*23ab0*/  LDSM.16.MT88.4 R32, [R179+0xa800] ;  /* 0x00a80000b320783b */ /* 0x000fe60000004200 */
[----:B------:R-:W-:-:S02]  /*23ac0*/  FMNMX.FTZ R2, R52, R0, !PT ;  /* 0x0000000034027209 */ /* 0x000fc40007810000 */
[----:B------:R1:W3:Y:S01]  /*23ad0*/  LD.E R0, desc[UR6][R22.64+0xdc] ;  /* 0x0000dc0616007980 */ /* 0x0002e2000c101900 */
        /* <DEDUP_REMOVED lines=12> */
[----:B------:R-:W-:Y:S01]  /*23ba0*/  FMNMX.FTZ R3, R125, R3, !PT ;  /* 0x000000037d037209 */ /* 0x000fe20007810000 */
[----:B-1----:R-:W-:Y:S01]  /*23bb0*/  LDSM.16.MT88.4 R20, [R179+0xa000] ;  /* 0x00a00000b314783b */ /* 0x002fe20000004200 */
        /* <DEDUP_REMOVED lines=96> */
[----:B------:R-:W-:-:S04]  /*241c0*/  FMNMX.FTZ R2, R232, R2, !PT ;  /* 0x00000002e8027209 */ /* 0x000fc80007810000 */
[----:B------:R-:W-:-:S04]  /*241d0*/  FMNMX.FTZ R2, R222, R2, !PT ;  /* 0x00000002de027209 */ /* 0x000fc80007810000 */
[----:B------:R-:W-:-:S04]  /*241e0*/  FMNMX.FTZ R2, R244, R2, !PT ;  /* 0x00000002f4027209 */ /* 0x000fc80007810000 */
[----:B------:R-:W-:-:S04]  /*241f0*/  FMNMX.FTZ R2, R223, R2, !PT ;  /* 0x00000002df027209 */ /* 0x000fc80007810000 */
[----:B------:R-:W-:-:S04]  /*24200*/  FMNMX.FTZ R2, R245, R2, !PT ;  /* 0x00000002f5027209 */ /* 0x000fc80007810000 */
[----:B------:R-:W-:-:S05]  /*24210*/  FMNMX.FTZ R2, R229, R2, !PT ;  /* 0x00000002e5027209 */ /* 0x000fca0007810000 */
[----:B------:R-:W1:Y:S02]  /*24220*/  SHFL.BFLY PT, R4, R2, 0x2, 0x1f ;  /* 0x0c401f0002047f89 */ /* 0x000e6400000e0000 */
[----:B-1----:R-:W-:-:S05]  /*24230*/  FMNMX.FTZ R2, R2, R4, !PT ;  /* 0x0000000402027209 */ /* 0x002fca0007810000 */
[----:B------:R-:W1:Y:S02]  /*24240*/  SHFL.BFLY PT, R4, R2, 0x1, 0x1f ;  /* 0x0c201f0002047f89 */ /* 0x000e6400000e0000 */
[----:B-1----:R-:W-:Y:S02]  /*24250*/  FMNMX.FTZ R82, R2, R4, !PT ;  /* 0x0000000402527209 */ /* 0x002fe40007810000 */
[----:B------:R-:W-:Y:S02]  /*24260*/  FMNMX.FTZ R2, R214, R3, !PT ;  /* 0x00000003d6027209 */ /* 0x000fe40007810000 */
[----:B------:R-:W-:Y:S01]  /*24270*/  FSETP.NEU.FTZ.AND P0, PT, R82, -INF , PT ;  /* 0xff8000005200780b */ /* 0x000fe20003f1d000 */
[----:B---3--:R-:W-:Y:S01]  /*24280*/  FMUL.FTZ R3, R0, R82 ;  /* 0x0000005200037220 */ /* 0x008fe20000410000 */
[----:B------:R-:W-:-:S04]  /*24290*/  FMNMX.FTZ R2, R233, R2, !PT ;  /* 0x00000002e9027209 */ /* 0x000fc80007810000 */
[----:B------:R-:W-:Y:S02]  /*242a0*/  FMNMX.FTZ R2, R219, R2, !PT ;  /* 0x00000002db027209 */ /* 0x000fe40007810000 */
[----:B------:R-:W-:Y:S02]  /*242b0*/  FSEL R3, R3, RZ, P0 ;  /* 0x000000ff03037208 */ /* 0x000fe40000000000 */
[----:B------:R-:W-:-:S03]  /*242c0*/  FMNMX.FTZ R2, R234, R2, !PT ;  /* 0x00000002ea027209 */ /* 0x000fc60007810000 */
[--C-:B------:R-:W-:Y:S01]  /*242d0*/  FFMA.FTZ R5, R112, R0, -R3.reuse ;  /* 0x0000000070057223 */ /* 0x100fe20000010803 */
[----:B------:R-:W-:Y:S01]  /*242e0*/  FMNMX.FTZ R2, R220, R2, !PT ;  /* 0x00000002dc027209 */ /* 0x000fe20007810000 */
[----:B------:R-:W-:Y:S02]  /*242f0*/  FFMA.FTZ R4, R42, R0, -R3 ;  /* 0x000000002a047223 */ /* 0x000fe40000010803 */
[----:B------:R-:W-:Y:S01]  /*24300*/  MUFU.EX2 R25, R5 ;  /* 0x0000000500197308 */ /* 0x000fe20000000800 */
[----:B------:R-:W-:-:S04]  /*24310*/  FMNMX.FTZ R2, R246, R2, !PT ;  /* 0x00000002f6027209 */ /* 0x000fc80007810000 */
[----:B------:R-:W-:-:S03]  /*24320*/  FMNMX.FTZ R2, R227, R2, !PT ;  /* 0x00000002e3027209 */ /* 0x000fc60007810000 */
[----:B------:R1:W-:Y:S01]  /*24330*/  MUFU.EX2 R251, R4 ;  /* 0x0000000400fb7308 */ /* 0x0003e20000000800 */
[----:B------:R-:W-:-:S04]  /*24340*/  FMNMX.FTZ R2, R247, R2, !PT ;  /* 0x00000002f7027209 */ /* 0x000fc80007810000 */
[----:B------:R-:W-:-:S05]  /*24350*/  FMNMX.FTZ R2, R228, R2, !PT ;  /* 0x00000002e4027209 */ /* 0x000fca0007810000 */
[----:B--2---:R-:W2:Y:S01]  /*24360*/  SHFL.BFLY PT, R6, R2, 0x2, 0x1f ;  /* 0x0c401f0002067f89 */ /* 0x004ea200000e0000 */
[----:B-1----:R-:W-:-:S04]  /*24370*/  FFMA.FTZ R4, R44, R0, -R3 ;  /* 0x000000002c047223 */ /* 0x002fc80000010803 */
[----:B------:R1:W3:Y:S01]  /*24380*/  MUFU.EX2 R111, R4 ;  /* 0x00000004006f7308 */ /* 0x0002e20000000800 */
[----:B--2---:R-:W-:Y:S01]  /*24390*/  FMNMX.FTZ R2, R2, R6, !PT ;  /* 0x0000000602027209 */ /* 0x004fe20007810000 */
[----:B-1----:R-:W-:-:S04]  /*243a0*/  FFMA.FTZ R4, R115, R0, -R3 ;  /* 0x0000000073047223 */ /* 0x002fc80000010803 */
[----:B------:R-:W1:Y:S01]  /*243b0*/  SHFL.BFLY PT, R5, R2, 0x1, 0x1f ;  /* 0x0c201f0002057f89 */ /* 0x000e6200000e0000 */
[----:B---3--:R-:W-:Y:S01]  /*243c0*/  F2FP.F16.F32.PACK_AB R13, R111, R251 ;  /* 0x000000fb6f0d723e */ /* 0x008fe200000000ff */
[----:B------:R2:W-:Y:S02]  /*243d0*/  MUFU.EX2 R8, R4 ;  /* 0x0000000400087308 */ /* 0x0005e40000000800 */
[----:B--2---:R-:W-:-:S06]  /*243e0*/  FFMA.FTZ R4, R52, R0, -R3 ;  /* 0x0000000034047223 */ /* 0x004fcc0000010803 */
[----:B------:R2:W3:Y:S01]  /*243f0*/  MUFU.EX2 R7, R4 ;  /* 0x0000000400077308 */ /* 0x0004e20000000800 */
[----:B-1----:R-:W-:Y:S01]  /*24400*/  FMNMX.FTZ R79, R2, R5, !PT ;  /* 0x00000005024f7209 */ /* 0x002fe20007810000 */
[----:B------:R-:W-:-:S03]  /*24410*/  FFMA.FTZ R2, R106, R0, -R3 ;  /* 0x000000006a027223 */ /* 0x000fc60000010803 */
[----:B------:R-:W-:Y:S01]  /*24420*/  FSETP.NEU.FTZ.AND P1, PT, R79, -INF , PT ;  /* 0xff8000004f00780b */ /* 0x000fe20003f3d000 */
[----:B------:R-:W-:Y:S02]  /*24430*/  FMUL.FTZ R5, R0, R79 ;  /* 0x0000004f00057220 */ /* 0x000fe40000410000 */
[----:B------:R1:W-:Y:S03]  /*24440*/  MUFU.EX2 R115, R2 ;  /* 0x0000000200737308 */ /* 0x0003e60000000800 */
[----:B------:R-:W-:-:S05]  /*24450*/  FSEL R5, R5, RZ, P1 ;  /* 0x000000ff05057208 */ /* 0x000fca0000800000 */
[-C--:B------:R-:W-:Y:S01]  /*24460*/  FFMA.FTZ R6, R60, R0.reuse, -R5 ;  /* 0x000000003c067223 */ /* 0x080fe20000010805 */
[-CC-:B--2---:R-:W-:Y:S01]  /*24470*/  FFMA.FTZ R4, R114, R0.reuse, -R3.reuse ;  /* 0x0000000072047223 */ /* 0x184fe20000010803 */
[----:B---3--:R-:W-:Y:S02]  /*24480*/  MOV R106, R7 ;  /* 0x00000007006a7202 */ /* 0x008fe40000000f00 */
[----:B------:R-:W-:Y:S01]  /*24490*/  MUFU.EX2 R249, R6 ;  /* 0x0000000600f97308 */ /* 0x000fe20000000800 */
[----:B-1----:R-:W-:-:S07]  /*244a0*/  FFMA.FTZ R2, R45, R0, -R3 ;  /* 0x000000002d027223 */ /* 0x002fce0000010803 */
[----:B------:R1:W-:Y:S02]  /*244b0*/  MUFU.EX2 R27, R4 ;  /* 0x00000004001b7308 */ /* 0x0003e40000000800 */
[----:B-1----:R-:W-:-:S06]  /*244c0*/  FFMA.FTZ R4, R50, R0, -R3 ;  /* 0x0000000032047223 */ /* 0x002fcc0000010803 */
[----:B------:R1:W-:Y:S02]  /*244d0*/  MUFU.EX2 R116, R4 ;  /* 0x0000000400747308 */ /* 0x0003e40000000800 */
[----:B-1----:R-:W-:-:S06]  /*244e0*/  FFMA.FTZ R4, R113, R0, -R3 ;  /* 0x0000000071047223 */ /* 0x002fcc0000010803 */
[----:B------:R1:W2:Y:S02]  /*244f0*/  MUFU.EX2 R26, R4 ;  /* 0x00000004001a7308 */ /* 0x0002a40000000800 */
[----:B-1----:R-:W-:Y:S01]  /*24500*/  FFMA.FTZ R4, R48, R0, -R3 ;  /* 0x0000000030047223 */ /* 0x002fe20000010803 */
[----:B--2---:R-:W-:-:S05]  /*24510*/  MOV R112, R26 ;  /* 0x0000001a00707202 */ /* 0x004fca0000000f00 */
[----:B------:R1:W-:Y:S08]  /*24520*/  MUFU.EX2 R48, R2 ;  /* 0x0000000200307308 */ /* 0x0003f00000000800 */
[----:B------:R2:W-:Y:S01]  /*24530*/  MUFU.EX2 R114, R4 ;  /* 0x0000000400727308 */ /* 0x0005e20000000800 */
[----:B-1----:R-:W-:-:S07]  /*24540*/  FFMA.FTZ R2, R78, R0, -R3 ;  /* 0x000000004e027223 */ /* 0x002fce0000010803 */
[----:B------:R1:W-:Y:S01]  /*24550*/  MUFU.EX2 R59, R2 ;  /* 0x00000002003b7308 */ /* 0x0003e20000000800 */
[----:B--2---:R-:W-:-:S07]  /*24560*/  FFMA.FTZ R4, R47, R0, -R3 ;  /* 0x000000002f047223 */ /* 0x004fce0000010803 */
[----:B------:R2:W3:Y:S01]  /*24570*/  MUFU.EX2 R24, R4 ;  /* 0x0000000400187308 */ /* 0x0004e20000000800 */
[----:B-1----:R-:W-:-:S07]  /*24580*/  FFMA.FTZ R2, R43, R0, -R5 ;  /* 0x000000002b027223 */ /* 0x002fce0000010805 */
[----:B------:R1:W-:Y:S01]  /*24590*/  MUFU.EX2 R78, R2 ;  /* 0x00000002004e7308 */ /* 0x0003e20000000800 */
[----:B--2---:R-:W-:Y:S01]  /*245a0*/  FFMA.FTZ R4, R108, R0, -R3 ;  /* 0x000000006c047223 */ /* 0x004fe20000010803 */
[----:B------:R-:W-:Y:S02]  /*245b0*/  MOV R108, R8 ;  /* 0x00000008006c7202 */ /* 0x000fe40000000f00 */
[----:B------:R-:W2:Y:S04]  /*245c0*/  LDSM.16.MT88.4 R8, [R178+0xa000] ;  /* 0x00a00000b208783b */ /* 0x000ea80000004200 */
[----:B------:R4:W-:Y:S01]  /*245d0*/  MUFU.EX2 R118, R4 ;  /* 0x0000000400767308 */ /* 0x0009e20000000800 */
[----:B------:R-:W-:Y:S01]  /*245e0*/  F2FP.F16.F32.PACK_AB R15, R106, R108 ;  /* 0x0000006c6a0f723e */ /* 0x000fe200000000ff */
[----:B-1----:R-:W-:-:S06]  /*245f0*/  FFMA.FTZ R2, R62, R0, -R5 ;  /* 0x000000003e027223 */ /* 0x002fcc0000010805 */
[----:B------:R1:W3:Y:S01]  /*24600*/  MUFU.EX2 R248, R2 ;  /* 0x0000000200f87308 */ /* 0x0002e20000000800 */
[----:B----4-:R-:W-:-:S07]  /*24610*/  FFMA.FTZ R4, R54, R0, -R3 ;  /* 0x0000000036047223 */ /* 0x010fce0000010803 */
[----:B------:R4:W-:Y:S01]  /*24620*/  MUFU.EX2 R110, R4 ;  /* 0x00000004006e7308 */ /* 0x0009e20000000800 */
[----:B-1----:R-:W-:Y:S01]  /*24630*/  FFMA.FTZ R2, R117, R0, -R5 ;  /* 0x0000000075027223 */ /* 0x002fe20000010805 */
[----:B---3--:R-:W-:Y:S02]  /*24640*/  MOV R117, R24 ;  /* 0x0000001800757202 */ /* 0x008fe40000000f00 */
[----:B------:R-:W-:-:S04]  /*24650*/  F2FP.F16.F32.PACK_AB R12, R248, R78 ;  /* 0x0000004ef80c723e */ /* 0x000fc800000000ff */
[----:B------:R1:W3:Y:S01]  /*24660*/  MUFU.EX2 R250, R2 ;  /* 0x0000000200fa7308 */ /* 0x0002e20000000800 */
[----:B----4-:R-:W-:Y:S01]  /*24670*/  FFMA.FTZ R4, R107, R0, -R3 ;  /* 0x000000006b047223 */ /* 0x010fe20000010803 */
[----:B------:R-:W-:-:S06]  /*24680*/  MOV R107, R25 ;  /* 0x00000019006b7202 */ /* 0x000fcc0000000f00 */
[----:B------:R4:W-:Y:S01]  /*24690*/  MUFU.EX2 R113, R4 ;  /* 0x0000000400717308 */ /* 0x0009e20000000800 */
[----:B-1----:R-:W-:Y:S02]  /*246a0*/  FSEL R2, R82, RZ, P0 ;  /* 0x000000ff52027208 */ /* 0x002fe40000000000 */
[----:B---3--:R-:W-:-:S03]  /*246b0*/  F2FP.F16.F32.PACK_AB R14, R249, R250 ;  /* 0x000000faf90e723e */ /* 0x008fc600000000ff */
[----:B------:R-:W-:Y:S01]  /*246c0*/  FADD.FTZ R2, R37, -R2 ;  /* 0x8000000225027221 */ /* 0x000fe20000010000 */
[----:B----4-:R-:W-:-:S03]  /*246d0*/  FFMA.FTZ R4, R46, R0, -R3 ;  /* 0x000000002e047223 */ /* 0x010fc60000010803 */
[----:B------:R-:W-:Y:S01]  /*246e0*/  FMUL.FTZ R6, R0, R2 ;  /* 0x0000000200067220 */ /* 0x000fe20000410000 */
[----:B------:R1:W-:Y:S08]  /*246f0*/  MUFU.EX2 R57, R4 ;  /* 0x0000000400397308 */ /* 0x0003f00000000800 */
[----:B------:R-:W3:Y:S01]  /*24700*/  MUFU.EX2 R6, R6 ;  /* 0x0000000600067308 */ /* 0x000ee20000000800 */
[----:B-1----:R-:W-:-:S05]  /*24710*/  FSEL R4, R79, RZ, P1 ;  /* 0x000000ff4f047208 */ /* 0x002fca0000800000 */
[----:B------:R-:W-:Y:S01]  /*24720*/  FADD.FTZ R2, R36, -R4 ;  /* 0x8000000424027221 */ /* 0x000fe20000010000 */
[----:B------:R-:W-:Y:S01]  /*24730*/  FFMA.FTZ R4, R58, R0, -R3 ;  /* 0x000000003a047223 */ /* 0x000fe20000010803 */
[----:B------:R-:W-:Y:S01]  /*24740*/  LDSM.16.MT88.4 R36, [R181+0xa800] ;  /* 0x00a80000b524783b */ /* 0x000fe20000004200 */
[----:B---3--:R-:W-:Y:S01]  /*24750*/  FMUL.FTZ R166, R166, R6 ;  /* 0x00000006a6a67220 */ /* 0x008fe20000410000 */
[----:B------:R-:W-:Y:S01]  /*24760*/  FMUL.FTZ R2, R0, R2 ;  /* 0x0000000200027220 */ /* 0x000fe20000410000 */
[----:B------:R1:W-:Y:S01]  /*24770*/  MUFU.EX2 R42, R4 ;  /* 0x00000004002a7308 */ /* 0x0003e20000000800 */
[-C--:B------:R-:W-:Y:S01]  /*24780*/  FMUL.FTZ R167, R167, R6.reuse ;  /* 0x00000006a7a77220 */ /* 0x080fe20000410000 */
[-C--:B------:R-:W-:Y:S01]  /*24790*/  FMUL.FTZ R162, R162, R6.reuse ;  /* 0x00000006a2a27220 */ /* 0x080fe20000410000 */
[-C--:B------:R-:W-:Y:S01]  /*247a0*/  FMUL.FTZ R163, R163, R6.reuse ;  /* 0x00000006a3a37220 */ /* 0x080fe20000410000 */
[-C--:B------:R-:W-:Y:S01]  /*247b0*/  FMUL.FTZ R154, R154, R6.reuse ;  /* 0x000000069a9a7220 */ /* 0x080fe20000410000 */
[-C--:B------:R-:W-:Y:S01]  /*247c0*/  FMUL.FTZ R155, R155, R6.reuse ;  /* 0x000000069b9b7220 */ /* 0x080fe20000410000 */
[-C--:B------:R-:W-:Y:S01]  /*247d0*/  FMUL.FTZ R158, R158, R6.reuse ;  /* 0x000000069e9e7220 */ /* 0x080fe20000410000 */
[-C--:B------:R-:W-:Y:S01]  /*247e0*/  FMUL.FTZ R159, R159, R6.reuse ;  /* 0x000000069f9f7220 */ /* 0x080fe20000410000 */
[----:B------:R3:W4:Y:S01]  /*247f0*/  MUFU.EX2 R7, R2 ;  /* 0x0000000200077308 */ /* 0x0007220000000800 */
        /* <DEDUP_REMOVED lines=8> */
[----:B-1----:R-:W-:-:S02]  /*24880*/  MOV R4, R27 ;  /* 0x0000001b00047202 */ /* 0x002fc40000000f00 */
[----:B------:R-:W1:Y:S01]  /*24890*/  LDSM.16.MT88.4 R24, [R178+0xa800] ;  /* 0x00a80000b218783b */ /* 0x000e620000004200 */
[--C-:B---3--:R-:W-:Y:S01]  /*248a0*/  FFMA.FTZ R2, R56, R0, -R3.reuse ;  /* 0x0000000038027223 */ /* 0x108fe20000010803 */
[-C--:B----4-:R-:W-:Y:S01]  /*248b0*/  FMUL.FTZ R164, R164, R7.reuse ;  /* 0x00000007a4a47220 */ /* 0x090fe20000410000 */
[-C--:B------:R-:W-:Y:S01]  /*248c0*/  FMUL.FTZ R165, R165, R7.reuse ;  /* 0x00000007a5a57220 */ /* 0x080fe20000410000 */
[-C--:B------:R-:W-:Y:S01]  /*248d0*/  FMUL.FTZ R160, R160, R7.reuse ;  /* 0x00000007a0a07220 */ /* 0x080fe20000410000 */
[----:B------:R3:W-:Y:S01]  /*248e0*/  MUFU.EX2 R40, R2 ;  /* 0x0000000200287308 */ /* 0x0007e20000000800 */
[-C--:B------:R-:W-:Y:S01]  /*248f0*/  FMUL.FTZ R161, R161, R7.reuse ;  /* 0x00000007a1a17220 */ /* 0x080fe20000410000 */
[-C--:B------:R-:W-:Y:S01]  /*24900*/  FMUL.FTZ R152, R152, R7.reuse ;  /* 0x0000000798987220 */ /* 0x080fe20000410000 */
[-C--:B------:R-:W-:Y:S01]  /*24910*/  FMUL.FTZ R153, R153, R7.reuse ;  /* 0x0000000799997220 */ /* 0x080fe20000410000 */
[-C--:B------:R-:W-:Y:S01]  /*24920*/  FMUL.FTZ R156, R156, R7.reuse ;  /* 0x000000079c9c7220 */ /* 0x080fe20000410000 */
[C---:B--2---:R-:W-:Y:S01]  /*24930*/  HMMA.16816.F32 R164, R12.reuse, R8, R164 ;  /* 0x000000080ca4723c */ /* 0x044fe200000018a4 */
[-C--:B------:R-:W-:Y:S01]  /*24940*/  FMUL.FTZ R157, R157, R7.reuse ;  /* 0x000000079d9d7220 */ /* 0x080fe20000410000 */
[-C--:B------:R-:W-:Y:S01]  /*24950*/  FMUL.FTZ R148, R148, R7.reuse ;  /* 0x0000000794947220 */ /* 0x080fe20000410000 */
[-C--:B------:R-:W-:Y:S01]  /*24960*/  FMUL.FTZ R149, R149, R7.reuse ;  /* 0x0000000795957220 */ /* 0x080fe20000410000 */
[-C--:B------:R-:W-:Y:S01]  /*24970*/  FMUL.FTZ R140, R140, R7.reuse ;  /* 0x000000078c8c7220 */ /* 0x080fe20000410000 */
[-C--:B------:R-:W-:Y:S01]  /*24980*/  FMUL.FTZ R141, R141, R7.reuse ;  /* 0x000000078d8d7220 */ /* 0x080fe20000410000 */
[C---:B------:R-:W-:Y:S01]  /*24990*/  HMMA.16816.F32 R160, R12.reuse, R10, R160 ;  /* 0x0000000a0ca0723c */ /* 0x040fe200000018a0 */
[-C--:B------:R-:W-:Y:S01]  /*249a0*/  FMUL.FTZ R136, R136, R7.reuse ;  /* 0x0000000788887220 */ /* 0x080fe20000410000 */
[-C--:B------:R-:W-:Y:S01]  /*249b0*/  FMUL.FTZ R137, R137, R7.reuse ;  /* 0x0000000789897220 */ /* 0x080fe20000410000 */
[----:B------:R-:W-:Y:S01]  /*249c0*/  F2FP.F16.F32.PACK_AB R9, R116, R4 ;  /* 0x000000047409723e */ /* 0x000fe200000000ff */
[-C--:B------:R-:W-:Y:S01]  /*249d0*/  FMUL.FTZ R144, R144, R7.reuse ;  /* 0x0000000790907220 */ /* 0x080fe20000410000 */
[----:B------:R-:W-:Y:S01]  /*249e0*/  FMUL.FTZ R145, R145, R7 ;  /* 0x0000000791917220 */ /* 0x000fe20000410000 */
[----:B---3--:R-:W-:Y:S01]  /*249f0*/  FFMA.FTZ R2, R74, R0, -R3 ;  /* 0x000000004a027223 */ /* 0x008fe20000010803 */
[----:B------:R-:W-:Y:S01]  /*24a00*/  HMMA.16816.F32 R52, R12, R18, R152 ;  /* 0x000000120c34723c */ /* 0x000fe20000001898 */
[----:B------:R-:W-:-:S02]  /*24a10*/  F2FP.F16.F32.PACK_AB R11, R114, R112 ;  /* 0x00000070720b723e */ /* 0x000fc400000000ff */
[----:B------:R2:W-:Y:S01]  /*24a20*/  MUFU.EX2 R41, R2 ;  /* 0x0000000200297308 */ /* 0x0005e20000000800 */
[----:B------:R-:W-:Y:S02]  /*24a30*/  MOV R56, R48 ;  /* 0x0000003000387202 */ /* 0x000fe40000000f00 */
[C---:B------:R-:W-:Y:S01]  /*24a40*/  HMMA.16816.F32 R44, R12.reuse, R16, R156 ;  /* 0x000000100c2c723c */ /* 0x040fe2000000189c */
[----:B------:R-:W3:Y:S05]  /*24a50*/  LDSM.16.MT88.4 R16, [R180+0xa800] ;  /* 0x00a80000b410783b */ /* 0x000eea0000004200 */
[C---:B------:R-:W-:Y:S06]  /*24a60*/  HMMA.16816.F32 R148, R12.reuse, R20, R148 ;  /* 0x000000140c94723c */ /* 0x040fec0000001894 */
[----:B------:R-:W-:Y:S01]  /*24a70*/  HMMA.16816.F32 R140, R12, R28, R140 ;  /* 0x0000001c0c8c723c */ /* 0x000fe2000000188c */
[----:B--2---:R-:W-:Y:S01]  /*24a80*/  FFMA.FTZ R2, R123, R0, -R5 ;  /* 0x000000007b027223 */ /* 0x004fe20000010805 */
[----:B------:R-:W-:-:S03]  /*24a90*/  MOV R123, R59 ;  /* 0x0000003b007b7202 */ /* 0x000fc60000000f00 */
[----:B------:R2:W-:Y:S01]  /*24aa0*/  MUFU.EX2 R242, R2 ;  /* 0x0000000200f27308 */ /* 0x0005e20000000800 */
[C---:B------:R-:W-:Y:S06]  /*24ab0*/  HMMA.16816.F32 R136, R12.reuse, R30, R136 ;  /* 0x0000001e0c88723c */ /* 0x040fec0000001888 */
[----:B------:R-:W-:Y:S01]  /*24ac0*/  HMMA.16816.F32 R144, R12, R22, R144 ;  /* 0x000000160c90723c */ /* 0x000fe20000001890 */
[----:B------:R-:W4:Y:S06]  /*24ad0*/  LDSM.16.MT88.4 R20, [R178+0xb000] ;  /* 0x00b00000b214783b */ /* 0x000f2c0000004200 */
[----:B------:R-:W-:-:S02]  /*24ae0*/  F2FP.F16.F32.PACK_AB R13, R117, R107 ;  /* 0x0000006b750d723e */ /* 0x000fc400000000ff */
[----:B------:R-:W-:Y:S01]  /*24af0*/  F2FP.F16.F32.PACK_AB R15, R110, R118 ;  /* 0x000000766e0f723e */ /* 0x000fe200000000ff */
[----:B--2---:R-:W-:-:S04]  /*24b00*/  FFMA.FTZ R2, R64, R0, -R5 ;  /* 0x0000000040027223 */ /* 0x004fc80000010805 */
[----:B------:R2:W1:Y:S02]  /*24b10*/  MUFU.EX2 R238, R2 ;  /* 0x0000000200ee7308 */ /* 0x0004640000000800 */
[----:B--2---:R-:W-:Y:S01]  /*24b20*/  FFMA.FTZ R2, R125, R0, -R5 ;  /* 0x000000007d027223 */ /* 0x004fe20000010805 */
[----:B-1----:R-:W-:-:S05]  /*24b30*/  F2FP.F16.F32.PACK_AB R8, R238, R242 ;  /* 0x000000f2ee08723e */ /* 0x002fca00000000ff */
[----:B------:R1:W-:Y:S02]  /*24b40*/  MUFU.EX2 R236, R2 ;  /* 0x0000000200ec7308 */ /* 0x0003e40000000800 */
[----:B-1----:R-:W-:-:S06]  /*24b50*/  FFMA.FTZ R2, R66, R0, -R5 ;  /* 0x0000000042027223 */ /* 0x002fcc0000010805 */
[----:B------:R1:W2:Y:S02]  /*24b60*/  MUFU.EX2 R230, R2 ;  /* 0x0000000200e67308 */ /* 0x0002a40000000800 */
[----:B-1----:R-:W-:Y:S01]  /*24b70*/  FFMA.FTZ R2, R122, R0, -R3 ;  /* 0x000000007a027223 */ /* 0x002fe20000010803 */
[----:B--2---:R-:W-:-:S05]  /*24b80*/  F2FP.F16.F32.PACK_AB R10, R230, R236 ;  /* 0x000000ece60a723e */ /* 0x004fca00000000ff */
[----:B------:R1:W2:Y:S02]  /*24b90*/  MUFU.EX2 R43, R2 ;  /* 0x00000002002b7308 */ /* 0x0002a40000000800 */
[C---:B------:R-:W-:Y:S06]  /*24ba0*/  HMMA.16816.F32 R28, R8.reuse, R24, R164 ;  /* 0x00000018081c723c */ /* 0x040fec00000018a4 */
[----:B------:R-:W-:Y:S01]  /*24bb0*/  HMMA.16816.F32 R24, R8, R26, R160 ;  /* 0x0000001a0818723c */ /* 0x000fe200000018a0 */
[----:B------:R-:W-:Y:S02]  /*24bc0*/  MOV R165, R42 ;  /* 0x0000002a00a57202 */ /* 0x000fe40000000f00 */
[----:B------:R-:W-:-:S03]  /*24bd0*/  MOV R164, R41 ;  /* 0x0000002900a47202 */ /* 0x000fc60000000f00 */
[C---:B------:R-:W-:Y:S01]  /*24be0*/  HMMA.16816.F32 R44, R8.reuse, R36, R44 ;  /* 0x00000024082c723c */ /* 0x040fe2000000182c */
[--C-:B-1----:R-:W-:Y:S01]  /*24bf0*/  FFMA.FTZ R2, R65, R0, -R3.reuse ;  /* 0x0000000041027223 */ /* 0x102fe20000010803 */
[----:B--2---:R-:W-:Y:S02]  /*24c00*/  MOV R166, R43 ;  /* 0x0000002b00a67202 */ /* 0x004fe40000000f00 */
[----:B------:R-:W-:Y:S01]  /*24c10*/  MOV R163, R40 ;  /* 0x0000002800a37202 */ /* 0x000fe20000000f00 */
[----:B------:R1:W2:Y:S01]  /*24c20*/  MUFU.EX2 R49, R2 ;  /* 0x0000000200317308 */ /* 0x0002a20000000800 */
[C---:B------:R-:W-:Y:S01]  /*24c30*/  HMMA.16816.F32 R52, R8.reuse, R38, R52 ;  /* 0x000000260834723c */ /* 0x040fe20000001834 */
[----:B------:R-:W-:Y:S04]  /*24c40*/  LDSM.16.MT88.4 R36, [R180+0xb000] ;  /* 0x00b00000b424783b */ /* 0x000fe80000004200 */
[----:B------:R-:W4:Y:S01]  /*24c50*/  LDSM.16.MT88.4 R40, [R181+0xb000] ;  /* 0x00b00000b528783b */ /* 0x000f220000004200 */
[C---:B------:R-:W-:Y:S06]  /*24c60*/  HMMA.16816.F32 R60, R8.reuse, R34, R144 ;  /* 0x00000022083c723c */ /* 0x040fec0000001890 */
[----:B---3--:R-:W-:Y:S01]  /*24c70*/  HMMA.16816.F32 R72, R8, R16, R140 ;  /* 0x000000100848723c */ /* 0x008fe2000000188c */
[----:B-1----:R-:W-:Y:S01]  /*24c80*/  FFMA.FTZ R2, R124, R0, -R3 ;  /* 0x000000007c027223 */ /* 0x002fe20000010803 */
[----:B--2---:R-:W-:-:S04]  /*24c90*/  MOV R167, R49 ;  /* 0x0000003100a77202 */ /* 0x004fc80000000f00 */
[----:B------:R-:W-:Y:S01]  /*24ca0*/  HMMA.16816.F32 R136, R8, R18, R136 ;  /* 0x000000120888723c */ /* 0x000fe20000001888 */
[----:B------:R-:W-:Y:S01]  /*24cb0*/  LDSM.16.MT88.4 R16, [R178+0xb800] ;  /* 0x00b80000b210783b */ /* 0x000fe20000004200 */
[----:B------:R1:W-:Y:S03]  /*24cc0*/  MUFU.EX2 R252, R2 ;  /* 0x0000000200fc7308 */ /* 0x0003e60000000800 */
[----:B------:R-:W2:Y:S01]  /*24cd0*/  LDSM.16.MT88.4 R48, [R179+0xb000] ;  /* 0x00b00000b330783b */ /* 0x000ea20000004200 */
[----:B-1----:R-:W-:-:S04]  /*24ce0*/  FFMA.FTZ R2, R128, R0, -R5 ;  /* 0x0000000080027223 */ /* 0x002fc80000010805 */
[----:B------:R1:W-:Y:S02]  /*24cf0*/  MUFU.EX2 R153, R2 ;  /* 0x0000000200997308 */ /* 0x0003e40000000800 */
[----:B-1----:R-:W-:-:S06]  /*24d00*/  FFMA.FTZ R2, R68, R0, -R5 ;  /* 0x0000000044027223 */ /* 0x002fcc0000010805 */
[----:B------:R1:W3:Y:S02]  /*24d10*/  MUFU.EX2 R156, R2 ;  /* 0x00000002009c7308 */ /* 0x0002e40000000800 */
[----:B-1----:R-:W-:Y:S01]  /*24d20*/  FFMA.FTZ R2, R129, R0, -R5 ;  /* 0x0000000081027223 */ /* 0x002fe20000010805 */
[----:B---3--:R-:W-:-:S05]  /*24d30*/  F2FP.F16.F32.PACK_AB R12, R156, R153 ;  /* 0x000000999c0c723e */ /* 0x008fca00000000ff */
[----:B------:R1:W-:Y:S02]  /*24d40*/  MUFU.EX2 R155, R2 ;  /* 0x00000002009b7308 */ /* 0x0003e40000000800 */
[-C--:B-1----:R-:W-:Y:S02]  /*24d50*/  FFMA.FTZ R2, R70, R0.reuse, -R5 ;  /* 0x0000000046027223 */ /* 0x082fe40000010805 */
[----:B------:R-:W-:Y:S04]  /*24d60*/  HMMA.16816.F32 R68, R8, R32, R148 ;  /* 0x000000200844723c */ /* 0x000fe80000001894 */
[----:B------:R1:W3:Y:S02]  /*24d70*/  MUFU.EX2 R158, R2 ;  /* 0x00000002009e7308 */ /* 0x0002e40000000800 */
[----:B-1----:R-:W-:Y:S01]  /*24d80*/  FFMA.FTZ R2, R67, R0, -R3 ;  /* 0x0000000043027223 */ /* 0x002fe20000010803 */
[----:B---3--:R-:W-:-:S05]  /*24d90*/  F2FP.F16.F32.PACK_AB R14, R158, R155 ;  /* 0x0000009b9e0e723e */ /* 0x008fca00000000ff */
[----:B------:R1:W-:Y:S02]  /*24da0*/  MUFU.EX2 R162, R2 ;  /* 0x0000000200a27308 */ /* 0x0003e40000000800 */
[C---:B----4-:R-:W-:Y:S01]  /*24db0*/  HMMA.16816.F32 R32, R12.reuse, R20, R28 ;  /* 0x000000140c20723c */ /* 0x050fe2000000181c */
[----:B------:R-:W3:Y:S05]  /*24dc0*/  LDSM.16.MT88.4 R28, [R181+0xb800] ;  /* 0x00b80000b51c783b */ /* 0x000eea0000004200 */
[C---:B------:R-:W-:Y:S06]  /*24dd0*/  HMMA.16816.F32 R24, R12.reuse, R22, R24 ;  /* 0x000000160c18723c */ /* 0x040fec0000001818 */
[----:B------:R-:W-:Y:S01]  /*24de0*/  HMMA.16816.F32 R20, R12, R40, R44 ;  /* 0x000000280c14723c */ /* 0x000fe2000000182c */
[----:B-1----:R-:W-:-:S04]  /*24df0*/  FFMA.FTZ R2, R96, R0, -R3 ;  /* 0x0000000060027223 */ /* 0x002fc80000010803 */
[----:B------:R1:W-:Y:S01]  /*24e00*/  MUFU.EX2 R161, R2 ;  /* 0x0000000200a17308 */ /* 0x0003e20000000800 */
[C---:B------:R-:W-:Y:S01]  /*24e10*/  HMMA.16816.F32 R40, R12.reuse, R42, R52 ;  /* 0x0000002a0c28723c */ /* 0x040fe20000001834 */
[----:B------:R-:W4:Y:S05]  /*24e20*/  LDSM.16.MT88.4 R52, [R179+0xb800] ;  /* 0x00b80000b334783b */ /* 0x000f2a0000004200 */
[C---:B------:R-:W-:Y:S06]  /*24e30*/  HMMA.16816.F32 R72, R12.reuse, R36, R72 ;  /* 0x000000240c48723c */ /* 0x040fec0000001848 */
[----:B--2---:R-:W-:Y:S01]  /*24e40*/  HMMA.16816.F32 R68, R12, R48, R68 ;  /* 0x000000300c44723c */ /* 0x004fe20000001844 */
[----:B-1----:R-:W-:Y:S01]  /*24e50*/  FFMA.FTZ R2, R76, R0, -R3 ;  /* 0x000000004c027223 */ /* 0x002fe20000010803 */
[----:B------:R-:W-:-:S04]  /*24e60*/  MOV R76, R56 ;  /* 0x00000038004c7202 */ /* 0x000fc80000000f00 */
[----:B------:R-:W-:Y:S01]  /*24e70*/  HMMA.16816.F32 R60, R12, R50, R60 ;  /* 0x000000320c3c723c */ /* 0x000fe2000000183c */
[----:B------:R-:W1:Y:S01]  /*24e80*/  LDSM.16.MT88.4 R48, [R180+0xb800] ;  /* 0x00b80000b430783b */ /* 0x000e620000004200 */
[----:B------:R2:W-:Y:S01]  /*24e90*/  MUFU.EX2 R160, R2 ;  /* 0x0000000200a07308 */ /* 0x0005e20000000800 */
[----:B------:R-:W-:Y:S01]  /*24ea0*/  F2FP.F16.F32.PACK_AB R11, R76, R115 ;  /* 0x000000734c0b723e */ /* 0x000fe200000000ff */
[----:B--2---:R-:W-:-:S06]  /*24eb0*/  FFMA.FTZ R2, R134, R0, -R5 ;  /* 0x0000000086027223 */ /* 0x004fcc0000010805 */
[----:B------:R2:W-:Y:S02]  /*24ec0*/  MUFU.EX2 R152, R2 ;  /* 0x0000000200987308 */ /* 0x0005e40000000800 */
[--C-:B--2---:R-:W-:Y:S01]  /*24ed0*/  FFMA.FTZ R2, R77, R0, -R5.reuse ;  /* 0x000000004d027223 */ /* 0x104fe20000010805 */
[----:B------:R-:W-:Y:S02]  /*24ee0*/  MOV R77, R57 ;  /* 0x00000039004d7202 */ /* 0x000fe40000000f00 */
[----:B------:R-:W-:Y:S03]  /*24ef0*/  HMMA.16816.F32 R56, R12, R38, R136 ;  /* 0x000000260c38723c */ /* 0x000fe60000001888 */
[----:B------:R2:W3:Y:S01]  /*24f00*/  MUFU.EX2 R150, R2 ;  /* 0x0000000200967308 */ /* 0x0004e20000000800 */
[----:B------:R-:W-:Y:S01]  /*24f10*/  F2FP.F16.F32.PACK_AB R9, R77, R113 ;  /* 0x000000714d09723e */ /* 0x000fe200000000ff */
[----:B------:R-:W1:Y:S02]  /*24f20*/  LDSM.16.MT88.4 R36, [R178+0xc000] ;  /* 0x00c00000b224783b */ /* 0x000e640000004200 */
[----:B------:R-:W-:Y:S01]  /*24f30*/  F2FP.F16.F32.PACK_AB R15, R165, R164 ;  /* 0x000000a4a50f723e */ /* 0x000fe200000000ff */
[----:B--2---:R-:W-:Y:S01]  /*24f40*/  FFMA.FTZ R2, R135, R0, -R5 ;  /* 0x0000000087027223 */ /* 0x004fe20000010805 */
[----:B---3--:R-:W-:-:S03]  /*24f50*/  F2FP.F16.F32.PACK_AB R8, R150, R152 ;  /* 0x000000989608723e */ /* 0x008fc600000000ff */
[----:B------:R2:W-:Y:S02]  /*24f60*/  MUFU.EX2 R149, R2 ;  /* 0x0000000200957308 */ /* 0x0005e40000000800 */
[----:B--2---:R-:W-:Y:S01]  /*24f70*/  FFMA.FTZ R2, R80, R0, -R5 ;  /* 0x0000000050027223 */ /* 0x004fe20000010805 */
[----:B------:R-:W-:-:S05]  /*24f80*/  MOV R80, R117 ;  /* 0x0000007500507202 */ /* 0x000fca0000000f00 */
[----:B------:R2:W3:Y:S02]  /*24f90*/  MUFU.EX2 R148, R2 ;  /* 0x0000000200947308 */ /* 0x0004e40000000800 */
[----:B--2---:R-:W-:Y:S01]  /*24fa0*/  FFMA.FTZ R2, R130, R0, -R3 ;  /* 0x0000000082027223 */ /* 0x004fe20000010803 */
[----:B---3--:R-:W-:-:S05]  /*24fb0*/  F2FP.F16.F32.PACK_AB R10, R148, R149 ;  /* 0x00000095940a723e */ /* 0x008fca00000000ff */
[----:B------:R2:W-:Y:S02]  /*24fc0*/  MUFU.EX2 R159, R2 ;  /* 0x00000002009f7308 */ /* 0x0005e40000000800 */
[C---:B------:R-:W-:Y:S01]  /*24fd0*/  HMMA.16816.F32 R64, R8.reuse, R16, R32 ;  /* 0x000000100840723c */ /* 0x040fe20000001820 */
[----:B------:R-:W-:Y:S05]  /*24fe0*/  LDSM.16.MT88.4 R32, [R179+0xc000] ;  /* 0x00c00000b320783b */ /* 0x000fea0000004200 */
[C---:B------:R-:W-:Y:S01]  /*24ff0*/  HMMA.16816.F32 R44, R8.reuse, R18, R24 ;  /* 0x00000012082c723c */ /* 0x040fe20000001818 */
[----:B------:R-:W3:Y:S05]  /*25000*/  LDSM.16.MT88.4 R16, [R181+0xc000] ;  /* 0x00c00000b510783b */ /* 0x000eea0000004200 */
[----:B------:R-:W-:Y:S01]  /*25010*/  HMMA.16816.F32 R24, R8, R28, R20 ;  /* 0x0000001c0818723c */ /* 0x000fe20000001814 */
[----:B--2---:R-:W-:Y:S01]  /*25020*/  FFMA.FTZ R2, R81, R0, -R3 ;  /* 0x0000000051027223 */ /* 0x004fe20000010803 */
[----:B------:R-:W-:-:S03]  /*25030*/  MOV R81, R107 ;  /* 0x0000006b00517202 */ /* 0x000fc60000000f00 */
[----:B------:R2:W-:Y:S01]  /*25040*/  MUFU.EX2 R157, R2 ;  /* 0x00000002009d7308 */ /* 0x0005e20000000800 */
[C---:B------:R-:W-:Y:S06]  /*25050*/  HMMA.16816.F32 R20, R8.reuse, R30, R40 ;  /* 0x0000001e0814723c */ /* 0x040fec0000001828 */
[C---:B----4-:R-:W-:Y:S06]  /*25060*/  HMMA.16816.F32 R68, R8.reuse, R52, R68 ;  /* 0x000000340844723c */ /* 0x050fec0000001844 */
[----:B------:R-:W-:Y:S01]  /*25070*/  HMMA.16816.F32 R40, R8, R54, R60 ;  /* 0x000000360828723c */ /* 0x000fe2000000183c */
[----:B--2---:R-:W-:-:S05]  /*25080*/  FFMA.FTZ R2, R127, R0, -R3 ;  /* 0x000000007f027223 */ /* 0x004fca0000010803 */
[C---:B-1----:R-:W-:Y:S01]  /*25090*/  HMMA.16816.F32 R72, R8.reuse, R48, R72 ;  /* 0x000000300848723c */ /* 0x042fe20000001848 */
[----:B------:R1:W-:Y:S05]  /*250a0*/  MUFU.EX2 R154, R2 ;  /* 0x00000002009a7308 */ /* 0x0003ea0000000800 */
[----:B------:R-:W-:Y:S01]  /*250b0*/  HMMA.16816.F32 R56, R8, R50, R56 ;  /* 0x000000320838723c */ /* 0x000fe20000001838 */
[----:B------:R-:W2:Y:S06]  /*250c0*/  LDSM.16.MT88.4 R48, [R180+0xc000] ;  /* 0x00c00000b430783b */ /* 0x000eac0000004200 */
[----:B------:R-:W-:-:S02]  /*250d0*/  F2FP.F16.F32.PACK_AB R9, R167, R166 ;  /* 0x000000a6a709723e */ /* 0x000fc400000000ff */
[----:B------:R-:W-:Y:S01]  /*250e0*/  F2FP.F16.F32.PACK_AB R11, R162, R252 ;  /* 0x000000fca20b723e */ /* 0x000fe200000000ff */
[----:B-1----:R-:W-:Y:S01]  /*250f0*/  FFMA.FTZ R2, R168, R0, -R5 ;  /* 0x00000000a8027223 */ /* 0x002fe20000010805 */
[----:B------:R-:W-:-:S03]  /*25100*/  MOV R168, R123 ;  /* 0x0000007b00a87202 */ /* 0x000fc60000000f00 */
[----:B------:R1:W-:Y:S01]  /*25110*/  MUFU.EX2 R145, R2 ;  /* 0x0000000200917308 */ /* 0x0003e20000000800 */
[----:B------:R-:W-:Y:S01]  /*25120*/  F2FP.F16.F32.PACK_AB R13, R163, R168 ;  /* 0x000000a8a30d723e */ /* 0x000fe200000000ff */
[----:B-1----:R-:W-:Y:S01]  /*25130*/  FFMA.FTZ R2, R83, R0, -R5 ;  /* 0x0000000053027223 */ /* 0x002fe20000010805 */
[----:B------:R-:W-:-:S05]  /*25140*/  MOV R83, R112 ;  /* 0x0000007000537202 */ /* 0x000fca0000000f00 */
[----:B------:R1:W4:Y:S02]  /*25150*/  MUFU.EX2 R144, R2 ;  /* 0x0000000200907308 */ /* 0x0003240000000800 */
[----:B-1----:R-:W-:Y:S01]  /*25160*/  FFMA.FTZ R2, R169, R0, -R5 ;  /* 0x00000000a9027223 */ /* 0x002fe20000010805 */
[----:B----4-:R-:W-:Y:S02]  /*25170*/  F2FP.F16.F32.PACK_AB R12, R144, R145 ;  /* 0x00000091900c723e */ /* 0x010fe400000000ff */
[----:B------:R-:W-:-:S03]  /*25180*/  MOV R169, R108 ;  /* 0x0000006c00a97202 */ /* 0x000fc60000000f00 */
[----:B------:R1:W-:Y:S02]  /*25190*/  MUFU.EX2 R143, R2 ;  /* 0x00000002008f7308 */ /* 0x0003e40000000800 */
[----:B-1----:R-:W-:-:S06]  /*251a0*/  FFMA.FTZ R2, R85, R0, -R5 ;  /* 0x0000000055027223 */ /* 0x002fcc0000010805 */
[----:B------:R1:W4:Y:S02]  /*251b0*/  MUFU.EX2 R142, R2 ;  /* 0x00000002008e7308 */ /* 0x0003240000000800 */
[----:B-1----:R-:W-:Y:S01]  /*251c0*/  FFMA.FTZ R2, R84, R0, -R3 ;  /* 0x0000000054027223 */ /* 0x002fe20000010803 */
[----:B----4-:R-:W-:-:S05]  /*251d0*/  F2FP.F16.F32.PACK_AB R14, R142, R143 ;  /* 0x0000008f8e0e723e */ /* 0x010fca00000000ff */
[----:B------:R1:W-:Y:S02]  /*251e0*/  MUFU.EX2 R151, R2 ;  /* 0x0000000200977308 */ /* 0x0003e40000000800 */
[C---:B------:R-:W-:Y:S01]  /*251f0*/  HMMA.16816.F32 R52, R12.reuse, R38, R44 ;  /* 0x000000260c34723c */ /* 0x040fe2000000182c */
[----:B------:R-:W4:Y:S05]  /*25200*/  LDSM.16.MT88.4 R44, [R178+0xc800] ;  /* 0x00c80000b22c783b */ /* 0x000f2a0000004200 */
[C---:B---3--:R-:W-:Y:S01]  /*25210*/  HMMA.16816.F32 R28, R12.reuse, R18, R20 ;  /* 0x000000120c1c723c */ /* 0x048fe20000001814 */
[----:B------:R-:W3:Y:S05]  /*25220*/  LDSM.16.MT88.4 R20, [R181+0xc800] ;  /* 0x00c80000b514783b */ /* 0x000eea0000004200 */
[C---:B------:R-:W-:Y:S01]  /*25230*/  HMMA.16816.F32 R64, R12.reuse, R36, R64 ;  /* 0x000000240c40723c */ /* 0x040fe20000001840 */
[-CC-:B-1----:R-:W-:Y:S01]  /*25240*/  FFMA.FTZ R2, R120, R0.reuse, -R3.reuse ;  /* 0x0000000078027223 */ /* 0x182fe20000010803 */
[----:B------:R-:W-:Y:S03]  /*25250*/  LDSM.16.MT88.4 R36, [R180+0xc800] ;  /* 0x00c80000b424783b */ /* 0x000fe60000004200 */
[----:B------:R1:W-:Y:S01]  /*25260*/  MUFU.EX2 R147, R2 ;  /* 0x0000000200937308 */ /* 0x0003e20000000800 */
[C---:B------:R-:W-:Y:S01]  /*25270*/  HMMA.16816.F32 R60, R12.reuse, R16, R24 ;  /* 0x000000100c3c723c */ /* 0x040fe20000001818 */
[----:B------:R-:W3:Y:S05]  /*25280*/  LDSM.16.MT88.4 R16, [R179+0xc800] ;  /* 0x00c80000b310783b */ /* 0x000eea0000004200 */
[C---:B------:R-:W-:Y:S06]  /*25290*/  HMMA.16816.F32 R68, R12.reuse, R32, R68 ;  /* 0x000000200c44723c */ /* 0x040fec0000001844 */
[----:B------:R-:W-:Y:S01]  /*252a0*/  HMMA.16816.F32 R24, R12, R34, R40 ;  /* 0x000000220c18723c */ /* 0x000fe20000001828 */
[----:B-1----:R-:W-:-:S05]  /*252b0*/  FFMA.FTZ R2, R86, R0, -R3 ;  /* 0x0000000056027223 */ /* 0x002fca0000010803 */
[C---:B--2---:R-:W-:Y:S01]  /*252c0*/  HMMA.16816.F32 R72, R12.reuse, R48, R72 ;  /* 0x000000300c48723c */ /* 0x044fe20000001848 */
[----:B------:R1:W-:Y:S05]  /*252d0*/  MUFU.EX2 R146, R2 ;  /* 0x0000000200927308 */ /* 0x0003ea0000000800 */
[----:B------:R-:W-:Y:S07]  /*252e0*/  HMMA.16816.F32 R40, R12, R50, R56 ;  /* 0x000000320c28723c */ /* 0x000fee0000001838 */
[----:B------:R-:W-:-:S02]  /*252f0*/  F2FP.F16.F32.PACK_AB R13, R160, R161 ;  /* 0x000000a1a00d723e */ /* 0x000fc400000000ff */
[----:B------:R-:W-:Y:S01]  /*25300*/  F2FP.F16.F32.PACK_AB R15, R157, R159 ;  /* 0x0000009f9d0f723e */ /* 0x000fe200000000ff */
[----:B-1----:R-:W-:Y:S01]  /*25310*/  FFMA.FTZ R2, R170, R0, -R5 ;  /* 0x00000000aa027223 */ /* 0x002fe20000010805 */
[----:B------:R-:W-:-:S03]  /*25320*/  MOV R170, R115 ;  /* 0x0000007300aa7202 */ /* 0x000fc60000000f00 */
[----:B------:R1:W-:Y:S02]  /*25330*/  MUFU.EX2 R138, R2 ;  /* 0x00000002008a7308 */ /* 0x0003e40000000800 */
[----:B-1----:R-:W-:-:S06]  /*25340*/  FFMA.FTZ R2, R87, R0, -R5 ;  /* 0x0000000057027223 */ /* 0x002fcc0000010805 */
[----:B------:R1:W2:Y:S02]  /*25350*/  MUFU.EX2 R137, R2 ;  /* 0x0000000200897308 */ /* 0x0002a40000000800 */
[----:B-1----:R-:W-:Y:S01]  /*25360*/  FFMA.FTZ R2, R171, R0, -R5 ;  /* 0x00000000ab027223 */ /* 0x002fe20000010805 */
[----:B--2---:R-:W-:Y:S02]  /*25370*/  F2FP.F16.F32.PACK_AB R8, R137, R138 ;  /* 0x0000008a8908723e */ /* 0x004fe400000000ff */
[----:B------:R-:W-:-:S03]  /*25380*/  MOV R171, R113 ;  /* 0x0000007100ab7202 */ /* 0x000fc60000000f00 */
[----:B------:R1:W-:Y:S02]  /*25390*/  MUFU.EX2 R136, R2 ;  /* 0x0000000200887308 */ /* 0x0003e40000000800 */
[----:B-1----:R-:W-:-:S06]  /*253a0*/  FFMA.FTZ R2, R88, R0, -R5 ;  /* 0x0000000058027223 */ /* 0x002fcc0000010805 */
[----:B------:R1:W2:Y:S02]  /*253b0*/  MUFU.EX2 R135, R2 ;  /* 0x0000000200877308 */ /* 0x0002a40000000800 */
[----:B-1----:R-:W-:Y:S01]  /*253c0*/  FFMA.FTZ R2, R119, R0, -R3 ;  /* 0x0000000077027223 */ /* 0x002fe20000010803 */
[----:B--2---:R-:W-:-:S05]  /*253d0*/  F2FP.F16.F32.PACK_AB R10, R135, R136 ;  /* 0x00000088870a723e */ /* 0x004fca00000000ff */
[----:B------:R1:W-:Y:S02]  /*253e0*/  MUFU.EX2 R141, R2 ;  /* 0x00000002008d7308 */ /* 0x0003e40000000800 */
[C---:B----4-:R-:W-:Y:S06]  /*253f0*/  HMMA.16816.F32 R64, R8.reuse, R44, R64 ;  /* 0x0000002c0840723c */ /* 0x050fec0000001840 */
[C---:B------:R-:W-:Y:S01]  /*25400*/  HMMA.16816.F32 R52, R8.reuse, R46, R52 ;  /* 0x0000002e0834723c */ /* 0x040fe20000001834 */
[----:B------:R-:W2:Y:S05]  /*25410*/  LDSM.16.MT88.4 R44, [R178+0xd000] ;  /* 0x00d00000b22c783b */ /* 0x000eaa0000004200 */
[C---:B---3--:R-:W-:Y:S01]  /*25420*/  HMMA.16816.F32 R32, R8.reuse, R22, R28 ;  /* 0x000000160820723c */ /* 0x048fe2000000181c */
[-CC-:B-1----:R-:W-:Y:S01]  /*25430*/  FFMA.FTZ R2, R89, R0.reuse, -R3.reuse ;  /* 0x0000000059027223 */ /* 0x182fe20000010803 */
[----:B------:R-:W1:Y:S03]  /*25440*/  LDSM.16.MT88.4 R28, [R181+0xd000] ;  /* 0x00d00000b51c783b */ /* 0x000e660000004200 */
[----:B------:R3:W-:Y:S01]  /*25450*/  MUFU.EX2 R140, R2 ;  /* 0x00000002008c7308 */ /* 0x0007e20000000800 */
[C---:B------:R-:W-:Y:S01]  /*25460*/  HMMA.16816.F32 R60, R8.reuse, R20, R60 ;  /* 0x00000014083c723c */ /* 0x040fe2000000183c */
[----:B------:R-:W4:Y:S05]  /*25470*/  LDSM.16.MT88.4 R20, [R179+0xd000] ;  /* 0x00d00000b314783b */ /* 0x000f2a0000004200 */
[C---:B------:R-:W-:Y:S06]  /*25480*/  HMMA.16816.F32 R68, R8.reuse, R16, R68 ;  /* 0x000000100844723c */ /* 0x040fec0000001844 */
[----:B------:R-:W-:Y:S01]  /*25490*/  HMMA.16816.F32 R24, R8, R18, R24 ;  /* 0x000000120818723c */ /* 0x000fe20000001818 */
[----:B------:R-:W4:Y:S01]  /*254a0*/  LDSM.16.MT88.4 R16, [R180+0xd000] ;  /* 0x00d00000b410783b */ /* 0x000f220000004200 */
[----:B---3--:R-:W-:-:S04]  /*254b0*/  FFMA.FTZ R2, R109, R0, -R3 ;  /* 0x000000006d027223 */ /* 0x008fc80000010803 */
[C---:B------:R-:W-:Y:S01]  /*254c0*/  HMMA.16816.F32 R72, R8.reuse, R36, R72 ;  /* 0x000000240848723c */ /* 0x040fe20000001848 */
[----:B------:R3:W-:Y:S05]  /*254d0*/  MUFU.EX2 R139, R2 ;  /* 0x00000002008b7308 */ /* 0x0007ea0000000800 */
[----:B------:R-:W-:Y:S07]  /*254e0*/  HMMA.16816.F32 R40, R8, R38, R40 ;  /* 0x000000260828723c */ /* 0x000fee0000001828 */
[----:B------:R-:W-:-:S02]  /*254f0*/  F2FP.F16.F32.PACK_AB R9, R151, R154 ;  /* 0x0000009a9709723e */ /* 0x000fc400000000ff */
[----:B------:R-:W-:Y:S01]  /*25500*/  F2FP.F16.F32.PACK_AB R11, R146, R147 ;  /* 0x00000093920b723e */ /* 0x000fe200000000ff */
[----:B---3--:R-:W-:Y:S01]  /*25510*/  FFMA.FTZ R2, R196, R0, -R5 ;  /* 0x00000000c4027223 */ /* 0x008fe20000010805 */
[----:B------:R-:W-:-:S03]  /*25520*/  MOV R196, R114 ;  /* 0x0000007200c47202 */ /* 0x000fc60000000f00 */
[----:B------:R3:W-:Y:S02]  /*25530*/  MUFU.EX2 R128, R2 ;  /* 0x0000000200807308 */ /* 0x0007e40000000800 */
[----:B---3--:R-:W-:-:S06]  /*25540*/  FFMA.FTZ R2, R90, R0, -R5 ;  /* 0x000000005a027223 */ /* 0x008fcc0000010805 */
[----:B------:R3:W2:Y:S02]  /*25550*/  MUFU.EX2 R127, R2 ;  /* 0x00000002007f7308 */ /* 0x0006a40000000800 */
[----:B---3--:R-:W-:Y:S01]  /*25560*/  FFMA.FTZ R2, R172, R0, -R5 ;  /* 0x00000000ac027223 */ /* 0x008fe20000010805 */
[----:B------:R-:W-:Y:S02]  /*25570*/  MOV R172, R110 ;  /* 0x0000006e00ac7202 */ /* 0x000fe40000000f00 */
[----:B--2---:R-:W-:-:S03]  /*25580*/  F2FP.F16.F32.PACK_AB R12, R127, R128 ;  /* 0x000000807f0c723e */ /* 0x004fc600000000ff */
[----:B------:R2:W-:Y:S02]  /*25590*/  MUFU.EX2 R125, R2 ;  /* 0x00000002007d7308 */ /* 0x0005e40000000800 */
[----:B--2---:R-:W-:-:S06]  /*255a0*/  FFMA.FTZ R2, R92, R0, -R5 ;  /* 0x000000005c027223 */ /* 0x004fcc0000010805 */
[----:B------:R2:W3:Y:S02]  /*255b0*/  MUFU.EX2 R124, R2 ;  /* 0x00000002007c7308 */ /* 0x0004e40000000800 */
[----:B--2---:R-:W-:Y:S01]  /*255c0*/  FFMA.FTZ R2, R91, R0, -R3 ;  /* 0x000000005b027223 */ /* 0x004fe20000010803 */
[----:B---3--:R-:W-:-:S05]  /*255d0*/  F2FP.F16.F32.PACK_AB R14, R124, R125 ;  /* 0x0000007d7c0e723e */ /* 0x008fca00000000ff */
[----:B------:R2:W-:Y:S02]  /*255e0*/  MUFU.EX2 R134, R2 ;  /* 0x0000000200867308 */ /* 0x0005e40000000800 */
[C---:B------:R-:W-:Y:S06]  /*255f0*/  HMMA.16816.F32 R64, R12.reuse, R44, R64 ;  /* 0x0000002c0c40723c */ /* 0x040fec0000001840 */
[C---:B------:R-:W-:Y:S01]  /*25600*/  HMMA.16816.F32 R52, R12.reuse, R46, R52 ;  /* 0x0000002e0c34723c */ /* 0x040fe20000001834 */
[----:B------:R-:W3:Y:S05]  /*25610*/  LDSM.16.MT88.4 R44, [R178+0xd800] ;  /* 0x00d80000b22c783b */ /* 0x000eea0000004200 */
[C---:B-1----:R-:W-:Y:S01]  /*25620*/  HMMA.16816.F32 R36, R12.reuse, R30, R32 ;  /* 0x0000001e0c24723c */ /* 0x042fe20000001820 */
[-CC-:B--2---:R-:W-:Y:S01]  /*25630*/  FFMA.FTZ R2, R105, R0.reuse, -R3.reuse ;  /* 0x0000000069027223 */ /* 0x184fe20000010803 */
[----:B------:R-:W1:Y:S03]  /*25640*/  LDSM.16.MT88.4 R32, [R181+0xd800] ;  /* 0x00d80000b520783b */ /* 0x000e660000004200 */
[----:B------:R2:W-:Y:S01]  /*25650*/  MUFU.EX2 R130, R2 ;  /* 0x0000000200827308 */ /* 0x0005e20000000800 */
[C---:B------:R-:W-:Y:S06]  /*25660*/  HMMA.16816.F32 R60, R12.reuse, R28, R60 ;  /* 0x0000001c0c3c723c */ /* 0x040fec000000183c */
[C---:B----4-:R-:W-:Y:S06]  /*25670*/  HMMA.16816.F32 R68, R12.reuse, R20, R68 ;  /* 0x000000140c44723c */ /* 0x050fec0000001844 */
[----:B------:R-:W-:Y:S01]  /*25680*/  HMMA.16816.F32 R28, R12, R22, R24 ;  /* 0x000000160c1c723c */ /* 0x000fe20000001818 */
[----:B------:R-:W4:Y:S01]  /*25690*/  LDSM.16.MT88.4 R24, [R179+0xd800] ;  /* 0x00d80000b318783b */ /* 0x000f220000004200 */
[----:B--2---:R-:W-:-:S04]  /*256a0*/  FFMA.FTZ R2, R93, R0, -R3 ;  /* 0x000000005d027223 */ /* 0x004fc80000010803 */
[C---:B------:R-:W-:Y:S01]  /*256b0*/  HMMA.16816.F32 R72, R12.reuse, R16, R72 ;  /* 0x000000100c48723c */ /* 0x040fe20000001848 */
[----:B------:R2:W-:Y:S05]  /*256c0*/  MUFU.EX2 R129, R2 ;  /* 0x0000000200817308 */ /* 0x0005ea0000000800 */
[----:B------:R-:W-:Y:S01]  /*256d0*/  HMMA.16816.F32 R20, R12, R18, R40 ;  /* 0x000000120c14723c */ /* 0x000fe20000001828 */
[----:B------:R-:W4:Y:S04]  /*256e0*/  LDSM.16.MT88.4 R16, [R180+0xd800] ;  /* 0x00d80000b410783b */ /* 0x000f280000004200 */
[----:B------:R-:W-:Y:S01]  /*256f0*/  LDSM.16.MT88.4 R40, [R181+0xe000] ;  /* 0x00e00000b528783b */ /* 0x000fe20000004200 */
[----:B--2---:R-:W-:Y:S01]  /*25700*/  FFMA.FTZ R2, R175, R0, -R5 ;  /* 0x00000000af027223 */ /* 0x004fe20000010805 */
[----:B------:R-:W-:-:S03]  /*25710*/  MOV R175, R118 ;  /* 0x0000007600af7202 */ /* 0x000fc60000000f00 */
[----:B------:R2:W-:Y:S02]  /*25720*/  MUFU.EX2 R118, R2 ;  /* 0x0000000200767308 */ /* 0x0005e40000000800 */
[----:B--2---:R-:W-:-:S06]  /*25730*/  FFMA.FTZ R2, R94, R0, -R5 ;  /* 0x000000005e027223 */ /* 0x004fcc0000010805 */
[----:B------:R2:W3:Y:S02]  /*25740*/  MUFU.EX2 R120, R2 ;  /* 0x0000000200787308 */ /* 0x0004e40000000800 */
[----:B--2---:R-:W-:Y:S01]  /*25750*/  FFMA.FTZ R2, R188, R0, -R5 ;  /* 0x00000000bc027223 */ /* 0x004fe20000010805 */
[----:B------:R-:W-:Y:S02]  /*25760*/  MOV R188, R106 ;  /* 0x0000006a00bc7202 */ /* 0x000fe40000000f00 */
[----:B---3--:R-:W-:-:S03]  /*25770*/  F2FP.F16.F32.PACK_AB R8, R120, R118 ;  /* 0x000000767808723e */ /* 0x008fc600000000ff */
        /* <DEDUP_REMOVED lines=9> */
[----:B-1----:R-:W-:Y:S01]  /*25810*/  HMMA.16816.F32 R60, R8, R32, R60 ;  /* 0x00000020083c723c */ /* 0x002fe2000000183c */
[----:B--2---:R-:W-:-:S04]  /*25820*/  FFMA.FTZ R2, R97, R0, -R3 ;  /* 0x0000000061027223 */ /* 0x004fc80000010803 */
[----:B------:R1:W-:Y:S02]  /*25830*/  MUFU.EX2 R122, R2 ;  /* 0x00000002007a7308 */ /* 0x0003e40000000800 */
[----:B-1----:R-:W-:Y:S01]  /*25840*/  FFMA.FTZ R2, R126, R0, -R3 ;  /* 0x000000007e027223 */ /* 0x002fe20000010803 */
[----:B------:R-:W-:-:S05]  /*25850*/  MOV R126, R116 ;  /* 0x00000074007e7202 */ /* 0x000fca0000000f00 */
[----:B------:R1:W-:Y:S02]  /*25860*/  MUFU.EX2 R121, R2 ;  /* 0x0000000200797308 */ /* 0x0003e40000000800 */
[----:B-1----:R-:W-:Y:S01]  /*25870*/  FFMA.FTZ R2, R194, R0, -R5 ;  /* 0x00000000c2027223 */ /* 0x002fe20000010805 */
[----:B------:R-:W-:-:S05]  /*25880*/  MOV R194, R111 ;  /* 0x0000006f00c27202 */ /* 0x000fca0000000f00 */
[----:B------:R1:W-:Y:S02]  /*25890*/  MUFU.EX2 R114, R2 ;  /* 0x0000000200727308 */ /* 0x0003e40000000800 */
[----:B-1----:R-:W-:-:S06]  /*258a0*/  FFMA.FTZ R2, R98, R0, -R5 ;  /* 0x0000000062027223 */ /* 0x002fcc0000010805 */
[----:B------:R1:W2:Y:S02]  /*258b0*/  MUFU.EX2 R112, R2 ;  /* 0x0000000200707308 */ /* 0x0002a40000000800 */
[-CC-:B-1----:R-:W-:Y:S02]  /*258c0*/  FFMA.FTZ R2, R195, R0.reuse, -R5.reuse ;  /* 0x00000000c3027223 */ /* 0x182fe40000010805 */
[----:B------:R-:W3:Y:S01]  /*258d0*/  LDL.LU R195, [R1+0x8] ;  /* 0x0000080001c37983 */ /* 0x000ee20000300800 */
[C---:B------:R-:W-:Y:S03]  /*258e0*/  HMMA.16816.F32 R48, R8.reuse, R34, R36 ;  /* 0x000000220830723c */ /* 0x040fe60000001824 */
[----:B------:R1:W-:Y:S01]  /*258f0*/  MUFU.EX2 R111, R2 ;  /* 0x00000002006f7308 */ /* 0x0003e20000000800 */
[----:B------:R-:W3:Y:S02]  /*25900*/  LDSM.16.MT88.4 R32, [R179+0xe000] ;  /* 0x00e00000b320783b */ /* 0x000ee40000004200 */
[C---:B----4-:R-:W-:Y:S06]  /*25910*/  HMMA.16816.F32 R36, R8.reuse, R26, R28 ;  /* 0x0000001a0824723c */ /* 0x050fec000000181c */
[----:B------:R-:W-:Y:S01]  /*25920*/  HMMA.16816.F32 R72, R8, R16, R72 ;  /* 0x000000100848723c */ /* 0x000fe20000001848 */
[----:B-1----:R-:W-:Y:S01]  /*25930*/  FFMA.FTZ R2, R100, R0, -R5 ;  /* 0x0000000064027223 */ /* 0x002fe20000010805 */
[----:B------:R-:W-:-:S04]  /*25940*/  F2FP.F16.F32.PACK_AB R13, R140, R141 ;  /* 0x0000008d8c0d723e */ /* 0x000fc800000000ff */
[----:B------:R-:W-:Y:S01]  /*25950*/  HMMA.16816.F32 R68, R8, R24, R68 ;  /* 0x000000180844723c */ /* 0x000fe20000001844 */
[----:B------:R1:W4:Y:S02]  /*25960*/  MUFU.EX2 R110, R2 ;  /* 0x00000002006e7308 */ /* 0x0003240000000800 */
[----:B-1----:R-:W-:-:S06]  /*25970*/  FFMA.FTZ R2, R99, R0, -R3 ;  /* 0x0000000063027223 */ /* 0x002fcc0000010803 */
[----:B------:R1:W3:Y:S02]  /*25980*/  MUFU.EX2 R116, R2 ;  /* 0x0000000200747308 */ /* 0x0002e40000000800 */
[----:B-1----:R-:W-:Y:S02]  /*25990*/  FFMA.FTZ R2, R193, R0, -R3 ;  /* 0x00000000c1027223 */ /* 0x002fe40000010803 */
[----:B------:R-:W3:Y:S01]  /*259a0*/  LDL.LU R193, [R1+0xc] ;  /* 0x00000c0001c17983 */ /* 0x000ee20000300800 */
[----:B------:R-:W-:Y:S03]  /*259b0*/  HMMA.16816.F32 R28, R8, R18, R20 ;  /* 0x00000012081c723c */ /* 0x000fe60000001814 */
[----:B------:R1:W-:Y:S01]  /*259c0*/  MUFU.EX2 R115, R2 ;  /* 0x0000000200737308 */ /* 0x0003e20000000800 */
[----:B--2---:R-:W-:Y:S01]  /*259d0*/  F2FP.F16.F32.PACK_AB R12, R112, R114 ;  /* 0x00000072700c723e */ /* 0x004fe200000000ff */
[----:B------:R-:W2:Y:S01]  /*259e0*/  LDSM.16.MT88.4 R16, [R180+0xe000] ;  /* 0x00e00000b410783b */ /* 0x000ea20000004200 */
[----:B----4-:R-:W-:-:S02]  /*259f0*/  F2FP.F16.F32.PACK_AB R14, R110, R111 ;  /* 0x0000006f6e0e723e */ /* 0x010fc400000000ff */
[----:B------:R-:W-:Y:S01]  /*25a00*/  F2FP.F16.F32.PACK_AB R15, R134, R139 ;  /* 0x0000008b860f723e */ /* 0x000fe200000000ff */
[----:B------:R-:W4:Y:S01]  /*25a10*/  LDSM.16.MT88.4 R20, [R178+0xe800] ;  /* 0x00e80000b214783b */ /* 0x000f220000004200 */
[----:B------:R-:W-:Y:S02]  /*25a20*/  F2FP.F16.F32.PACK_AB R9, R129, R130 ;  /* 0x000000828109723e */ /* 0x000fe400000000ff */
[----:B------:R-:W-:-:S03]  /*25a30*/  F2FP.F16.F32.PACK_AB R11, R122, R123 ;  /* 0x0000007b7a0b723e */ /* 0x000fc600000000ff */
[----:B---3--:R-:W-:Y:S01]  /*25a40*/  HMMA.16816.F32 R64, R12, R44, R64 ;  /* 0x0000002c0c40723c */ /* 0x008fe20000001840 */
[----:B-1----:R-:W-:-:S05]  /*25a50*/  FFMA.FTZ R2, R101, R0, -R3 ;  /* 0x0000000065027223 */ /* 0x002fca0000010803 */
[C---:B------:R-:W-:Y:S01]  /*25a60*/  HMMA.16816.F32 R24, R12.reuse, R46, R52 ;  /* 0x0000002e0c18723c */ /* 0x040fe20000001834 */
[----:B------:R-:W1:Y:S01]  /*25a70*/  LDSM.16.MT88.4 R44, [R181+0xe800] ;  /* 0x00e80000b52c783b */ /* 0x000e620000004200 */
[----:B------:R3:W4:Y:S04]  /*25a80*/  MUFU.EX2 R113, R2 ;  /* 0x0000000200717308 */ /* 0x0007280000000800 */
[C---:B------:R-:W-:Y:S01]  /*25a90*/  HMMA.16816.F32 R52, R12.reuse, R34, R36 ;  /* 0x000000220c34723c */ /* 0x040fe20000001824 */
[----:B------:R-:W1:Y:S05]  /*25aa0*/  LDSM.16.MT88.4 R36, [R180+0xe800] ;  /* 0x00e80000b424783b */ /* 0x000e6a0000004200 */
[C---:B------:R-:W-:Y:S06]  /*25ab0*/  HMMA.16816.F32 R60, R12.reuse, R40, R60 ;  /* 0x000000280c3c723c */ /* 0x040fec000000183c */
[----:B------:R-:W-:Y:S01]  /*25ac0*/  HMMA.16816.F32 R56, R12, R42, R48 ;  /* 0x0000002a0c38723c */ /* 0x000fe20000001830 */
[----:B------:R-:W1:Y:S01]  /*25ad0*/  LDSM.16.MT88.4 R48, [R179+0xe800] ;  /* 0x00e80000b330783b */ /* 0x000e620000004200 */
[----:B---3--:R-:W-:-:S04]  /*25ae0*/  FFMA.FTZ R2, R201, R0, -R5 ;  /* 0x00000000c9027223 */ /* 0x008fc80000010805 */
[----:B------:R3:W-:Y:S01]  /*25af0*/  MUFU.EX2 R107, R2 ;  /* 0x00000002006b7308 */ /* 0x0007e20000000800 */
[C---:B--2---:R-:W-:Y:S06]  /*25b00*/  HMMA.16816.F32 R72, R12.reuse, R16, R72 ;  /* 0x000000100c48723c */ /* 0x044fec0000001848 */
[----:B------:R-:W-:Y:S01]  /*25b10*/  HMMA.16816.F32 R40, R12, R18, R28 ;  /* 0x000000120c28723c */ /* 0x000fe2000000181c */
[----:B------:R-:W-:-:S05]  /*25b20*/  F2FP.F16.F32.PACK_AB R17, R116, R121 ;  /* 0x000000797411723e */ /* 0x000fca00000000ff */
[----:B------:R-:W-:Y:S01]  /*25b30*/  HMMA.16816.F32 R68, R12, R32, R68 ;  /* 0x000000200c44723c */ /* 0x000fe20000001844 */
[----:B------:R-:W-:Y:S01]  /*25b40*/  LDSM.16.MT88.4 R12, [R181+0xf000] ;  /* 0x00f00000b50c783b */ /* 0x000fe20000004200 */
[----:B----4-:R-:W-:Y:S01]  /*25b50*/  F2FP.F16.F32.PACK_AB R19, R113, R115 ;  /* 0x000000737113723e */ /* 0x010fe200000000ff */
[----:B---3--:R-:W-:-:S04]  /*25b60*/  FFMA.FTZ R2, R102, R0, -R5 ;  /* 0x0000000066027223 */ /* 0x008fc80000010805 */
        /* <DEDUP_REMOVED lines=14> */
[----:B------:R1:W-:Y:S01]  /*25c50*/  MUFU.EX2 R108, R2 ;  /* 0x00000002006c7308 */ /* 0x0003e20000000800 */
[C---:B------:R-:W-:Y:S06]  /*25c60*/  HMMA.16816.F32 R72, R8.reuse, R36, R72 ;  /* 0x000000240848723c */ /* 0x040fec0000001848 */
[C---:B------:R-:W-:Y:S01]  /*25c70*/  HMMA.16816.F32 R56, R8.reuse, R38, R40 ;  /* 0x000000260838723c */ /* 0x040fe20000001828 */
[----:B------:R-:W2:Y:S05]  /*25c80*/  LDSM.16.MT88.4 R36, [R180+0xf000] ;  /* 0x00f00000b424783b */ /* 0x000eaa0000004200 */
[----:B------:R-:W-:Y:S01]  /*25c90*/  HMMA.16816.F32 R28, R8, R44, R60 ;  /* 0x0000002c081c723c */ /* 0x000fe2000000183c */
[----:B------:R-:W4:Y:S01]  /*25ca0*/  LDSM.16.MT88.4 R44, [R179+0xf000] ;  /* 0x00f00000b32c783b */ /* 0x000f220000004200 */
[----:B-1----:R-:W-:-:S04]  /*25cb0*/  FFMA.FTZ R2, R202, R0, -R3 ;  /* 0x00000000ca027223 */ /* 0x002fc80000010803 */
[C---:B------:R-:W-:Y:S01]  /*25cc0*/  HMMA.16816.F32 R68, R8.reuse, R48, R68 ;  /* 0x000000300844723c */ /* 0x040fe20000001844 */
[----:B------:R1:W-:Y:S05]  /*25cd0*/  MUFU.EX2 R104, R2 ;  /* 0x0000000200687308 */ /* 0x0003ea0000000800 */
[----:B------:R-:W-:Y:S01]  /*25ce0*/  HMMA.16816.F32 R60, R8, R50, R52 ;  /* 0x00000032083c723c */ /* 0x000fe20000001834 */
[----:B------:R-:W-:Y:S04]  /*25cf0*/  LDSM.16.MT88.4 R8, [R179+0xf800] ;  /* 0x00f80000b308783b */ /* 0x000fe80000004200 */
[----:B------:R-:W-:Y:S01]  /*25d00*/  LDSM.16.MT88.4 R48, [R178+0xf800] ;  /* 0x00f80000b230783b */ /* 0x000fe20000004200 */
        /* <DEDUP_REMOVED lines=11> */
[----:B------:R1:W2:Y:S02]  /*25dc0*/  MUFU.EX2 R102, R2 ;  /* 0x0000000200667308 */ /* 0x0002a40000000800 */
[C---:B---3--:R-:W-:Y:S06]  /*25dd0*/  HMMA.16816.F32 R64, R16.reuse, R20, R64 ;  /* 0x000000141040723c */ /* 0x048fec0000001840 */
[C---:B------:R-:W-:Y:S01]  /*25de0*/  HMMA.16816.F32 R52, R16.reuse, R22, R32 ;  /* 0x000000161034723c */ /* 0x040fe20000001820 */
[----:B------:R-:W3:Y:S05]  /*25df0*/  LDSM.16.MT88.4 R20, [R181+0xf800] ;  /* 0x00f80000b514783b */ /* 0x000eea0000004200 */
[----:B------:R-:W-:Y:S01]  /*25e00*/  HMMA.16816.F32 R40, R16, R12, R28 ;  /* 0x0000000c1028723c */ /* 0x000fe2000000181c */
[----:B-1----:R-:W-:-:S04]  /*25e10*/  FFMA.FTZ R2, R208, R0, -R3 ;  /* 0x00000000d0027223 */ /* 0x002fc80000010803 */
[----:B------:R1:W-:Y:S01]  /*25e20*/  MUFU.EX2 R100, R2 ;  /* 0x0000000200647308 */ /* 0x0003e20000000800 */
[----:B------:R-:W-:Y:S01]  /*25e30*/  HMMA.16816.F32 R32, R16, R14, R24 ;  /* 0x0000000e1020723c */ /* 0x000fe20000001818 */
[----:B------:R-:W-:-:S05]  /*25e40*/  F2FP.F16.F32.PACK_AB R13, R108, R109 ;  /* 0x0000006d6c0d723e */ /* 0x000fca00000000ff */
[----:B------:R-:W-:Y:S01]  /*25e50*/  HMMA.16816.F32 R72, R16, R36, R72 ;  /* 0x000000241048723c */ /* 0x000fe20000001848 */
[----:B--2---:R-:W-:-:S05]  /*25e60*/  F2FP.F16.F32.PACK_AB R15, R102, R104 ;  /* 0x00000068660f723e */ /* 0x004fca00000000ff */
[----:B----4-:R-:W-:Y:S01]  /*25e70*/  HMMA.16816.F32 R28, R16, R44, R68 ;  /* 0x0000002c101c723c */ /* 0x010fe20000001844 */
[----:B-1----:R-:W-:-:S05]  /*25e80*/  FFMA.FTZ R2, R192, R0, -R3 ;  /* 0x00000000c0027223 */ /* 0x002fca0000010803 */
[C---:B------:R-:W-:Y:S01]  /*25e90*/  HMMA.16816.F32 R24, R16.reuse, R46, R60 ;  /* 0x0000002e1018723c */ /* 0x040fe2000000183c */
[----:B------:R1:W-:Y:S05]  /*25ea0*/  MUFU.EX2 R96, R2 ;  /* 0x0000000200607308 */ /* 0x0003ea0000000800 */
[----:B------:R-:W-:Y:S01]  /*25eb0*/  HMMA.16816.F32 R36, R16, R38, R56 ;  /* 0x000000261024723c */ /* 0x000fe20000001838 */
[----:B------:R-:W2:Y:S01]  /*25ec0*/  LDSM.16.MT88.4 R16, [R180+0xf800] ;  /* 0x00f80000b410783b */ /* 0x000ea20000004200 */
[----:B-1----:R-:W-:-:S04]  /*25ed0*/  FFMA.FTZ R2, R211, R0, -R5 ;  /* 0x00000000d3027223 */ /* 0x002fc80000010805 */
[----:B------:R1:W-:Y:S02]  /*25ee0*/  MUFU.EX2 R95, R2 ;  /* 0x00000002005f7308 */ /* 0x0003e40000000800 */
[----:B-1----:R-:W-:-:S06]  /*25ef0*/  FFMA.FTZ R2, R197, R0, -R5 ;  /* 0x00000000c5027223 */ /* 0x002fcc0000010805 */
[----:B------:R1:W4:Y:S02]  /*25f00*/  MUFU.EX2 R93, R2 ;  /* 0x00000002005d7308 */ /* 0x0003240000000800 */
[----:B-1----:R-:W-:Y:S01]  /*25f10*/  FFMA.FTZ R2, R212, R0, -R5 ;  /* 0x00000000d4027223 */ /* 0x002fe20000010805 */
[----:B----4-:R-:W-:-:S05]  /*25f20*/  F2FP.F16.F32.PACK_AB R12, R93, R95 ;  /* 0x0000005f5d0c723e */ /* 0x010fca00000000ff */
[----:B------:R1:W-:Y:S02]  /*25f30*/  MUFU.EX2 R92, R2 ;  /* 0x00000002005c7308 */ /* 0x0003e40000000800 */
[----:B-1----:R-:W-:-:S06]  /*25f40*/  FFMA.FTZ R2, R198, R0, -R5 ;  /* 0x00000000c6027223 */ /* 0x002fcc0000010805 */
[----:B------:R1:W4:Y:S02]  /*25f50*/  MUFU.EX2 R91, R2 ;  /* 0x00000002005b7308 */ /* 0x0003240000000800 */
[----:B-1----:R-:W-:Y:S01]  /*25f60*/  FFMA.FTZ R2, R213, R0, -R3 ;  /* 0x00000000d5027223 */ /* 0x002fe20000010803 */
[----:B----4-:R-:W-:-:S05]  /*25f70*/  F2FP.F16.F32.PACK_AB R14, R91, R92 ;  /* 0x0000005c5b0e723e */ /* 0x010fca00000000ff */
[----:B------:R1:W-:Y:S02]  /*25f80*/  MUFU.EX2 R94, R2 ;  /* 0x00000002005e7308 */ /* 0x0003e40000000800 */
[C---:B---3--:R-:W-:Y:S06]  /*25f90*/  HMMA.16816.F32 R44, R12.reuse, R22, R32 ;  /* 0x000000160c2c723c */ /* 0x048fec0000001820 */
[C---:B------:R-:W-:Y:S06]  /*25fa0*/  HMMA.16816.F32 R32, R12.reuse, R8, R28 ;  /* 0x000000080c20723c */ /* 0x040fec000000181c */
[----:B------:R-:W-:Y:S01]  /*25fb0*/  HMMA.16816.F32 R28, R12, R10, R24 ;  /* 0x0000000a0c1c723c */ /* 0x000fe20000001818 */
[----:B-1----:R-:W-:Y:S01]  /*25fc0*/  FFMA.FTZ R2, R199, R0, -R3 ;  /* 0x00000000c7027223 */ /* 0x002fe20000010803 */
[----:B------:R-:W1:Y:S01]  /*25fd0*/  LDSM.16.MT88.4 R24, [R179+0x10000] ;  /* 0x01000000b318783b */ /* 0x000e620000004200 */
[----:B------:R-:W-:-:S02]  /*25fe0*/  F2FP.F16.F32.PACK_AB R9, R96, R100 ;  /* 0x000000646009723e */ /* 0x000fc400000000ff */
[----:B------:R3:W4:Y:S01]  /*25ff0*/  MUFU.EX2 R90, R2 ;  /* 0x00000002005a7308 */ /* 0x0007220000000800 */
[C---:B------:R-:W-:Y:S01]  /*26000*/  HMMA.16816.F32 R56, R12.reuse, R50, R52 ;  /* 0x000000320c38723c */ /* 0x040fe20000001834 */
[----:B------:R-:W1:Y:S05]  /*26010*/  LDSM.16.MT88.4 R52, [R178+0x10000] ;  /* 0x01000000b234783b */ /* 0x000e6a0000004200 */
[C---:B------:R-:W-:Y:S06]  /*26020*/  HMMA.16816.F32 R64, R12.reuse, R48, R64 ;  /* 0x000000300c40723c */ /* 0x040fec0000001840 */
[----:B------:R-:W-:Y:S01]  /*26030*/  HMMA.16816.F32 R48, R12, R20, R40 ;  /* 0x000000140c30723c */ /* 0x000fe20000001828 */
[----:B------:R-:W1:Y:S01]  /*26040*/  LDSM.16.MT88.4 R40, [R181+0x10000] ;  /* 0x01000000b528783b */ /* 0x000e620000004200 */
[----:B---3--:R-:W-:-:S03]  /*26050*/  FFMA.FTZ R2, R216, R0, -R3 ;  /* 0x00000000d8027223 */ /* 0x008fc60000010803 */
[----:B------:R-:W-:Y:S01]  /*26060*/  LDSM.16.MT88.4 R20, [R178+0x10800] ;  /* 0x01080000b214783b */ /* 0x000fe20000004200 */
[C---:B--2---:R-:W-:Y:S01]  /*26070*/  HMMA.16816.F32 R72, R12.reuse, R16, R72 ;  /* 0x000000100c48723c */ /* 0x044fe20000001848 */
[----:B----4-:R-:W-:Y:S01]  /*26080*/  F2FP.F16.F32.PACK_AB R11, R90, R94 ;  /* 0x0000005e5a0b723e */ /* 0x010fe200000000ff */
[----:B------:R2:W-:Y:S04]  /*26090*/  MUFU.EX2 R89, R2 ;  /* 0x0000000200597308 */ /* 0x0005e80000000800 */
[----:B------:R-:W-:Y:S01]  /*260a0*/  HMMA.16816.F32 R16, R12, R18, R36 ;  /* 0x000000120c10723c */ /* 0x000fe20000001824 */
[----:B------:R-:W3:Y:S01]  /*260b0*/  LDSM.16.MT88.4 R12, [R180+0x10000] ;  /* 0x01000000b40c783b */ /* 0x000ee20000004200 */
        /* <DEDUP_REMOVED lines=12> */
[C---:B-1----:R-:W-:Y:S06]  /*26180*/  HMMA.16816.F32 R36, R8.reuse, R24, R32 ;  /* 0x000000180824723c */ /* 0x042fec0000001820 */
[C---:B------:R-:W-:Y:S06]  /*26190*/  HMMA.16816.F32 R64, R8.reuse, R52, R64 ;  /* 0x000000340840723c */ /* 0x040fec0000001840 */
[C---:B------:R-:W-:Y:S01]  /*261a0*/  HMMA.16816.F32 R56, R8.reuse, R54, R56 ;  /* 0x000000360838723c */ /* 0x040fe20000001838 */
[----:B--2---:R-:W-:Y:S01]  /*261b0*/  FFMA.FTZ R2, R195, R6, R251 ;  /* 0x00000006c3027223 */ /* 0x004fe200000100fb */
[----:B------:R-:W-:Y:S01]  /*261c0*/  MOV R195, R4 ;  /* 0x0000000400c37202 */ /* 0x000fe20000000f00 */
[----:B------:R-:W-:Y:S01]  /*261d0*/  FFMA.FTZ R6, R193, R7, R78 ;  /* 0x00000007c1067223 */ /* 0x000fe2000001004e */
[----:B------:R-:W-:Y:S01]  /*261e0*/  FFMA.FTZ R4, R224, R0, -R3 ;  /* 0x00000000e0047223 */ /* 0x000fe20000010803 */
[----:B------:R-:W-:Y:S01]  /*261f0*/  FADD.FTZ R7, R194, R2 ;  /* 0x00000002c2077221 */ /* 0x000fe20000010000 */
[----:B------:R-:W-:Y:S01]  /*26200*/  MOV R194, R126 ;  /* 0x0000007e00c27202 */ /* 0x000fe20000000f00 */
[----:B------:R-:W-:Y:S01]  /*26210*/  FFMA.FTZ R2, R225, R0, -R5 ;  /* 0x00000000e1027223 */ /* 0x000fe20000010805 */
[----:B------:R-:W-:Y:S01]  /*26220*/  MOV R126, R196 ;  /* 0x000000c4007e7202 */ /* 0x000fe20000000f00 */
[----:B------:R-:W-:Y:S01]  /*26230*/  FADD.FTZ R6, R248, R6 ;  /* 0x00000006f8067221 */ /* 0x000fe20000010000 */
[----:B------:R-:W-:Y:S01]  /*26240*/  MOV R196, R83 ;  /* 0x0000005300c47202 */ /* 0x000fe20000000f00 */
[C---:B------:R-:W-:Y:S01]  /*26250*/  HMMA.16816.F32 R32, R8.reuse, R26, R28 ;  /* 0x0000001a0820723c */ /* 0x040fe2000000181c */
[----:B------:R1:W-:Y:S01]  /*26260*/  MUFU.EX2 R83, R4 ;  /* 0x0000000400537308 */ /* 0x0003e20000000800 */
[----:B------:R-:W-:Y:S01]  /*26270*/  FADD.FTZ R6, R250, R6 ;  /* 0x00000006fa067221 */ /* 0x000fe20000010000 */
[----:B------:R-:W2:Y:S03]  /*26280*/  LDSM.16.MT88.4 R24, [R181+0x10800] ;  /* 0x01080000b518783b */ /* 0x000ea60000004200 */
[----:B------:R-:W-:Y:S01]  /*26290*/  FADD.FTZ R6, R249, R6 ;  /* 0x00000006f9067221 */ /* 0x000fe20000010000 */
[----:B------:R-:W-:Y:S03]  /*262a0*/  HMMA.16816.F32 R48, R8, R40, R48 ;  /* 0x000000280830723c */ /* 0x000fe60000001830 */
[----:B------:R-:W-:-:S03]  /*262b0*/  FADD.FTZ R6, R242, R6 ;  /* 0x00000006f2067221 */ /* 0x000fc60000010000 */
[----:B------:R-:W-:Y:S01]  /*262c0*/  HMMA.16816.F32 R44, R8, R42, R44 ;  /* 0x0000002a082c723c */ /* 0x000fe2000000182c */
[----:B-1----:R-:W-:Y:S01]  /*262d0*/  FADD.FTZ R4, R169, R7 ;  /* 0x00000007a9047221 */ /* 0x002fe20000010000 */
[----:B------:R-:W-:-:S04]  /*262e0*/  MOV R169, R81 ;  /* 0x0000005100a97202 */ /* 0x000fc80000000f00 */
[----:B---3--:R-:W-:Y:S01]  /*262f0*/  HMMA.16816.F32 R40, R8, R12, R72 ;  /* 0x0000000c0828723c */ /* 0x008fe20000001848 */
[----:B------:R1:W-:Y:S01]  /*26300*/  MUFU.EX2 R81, R2 ;  /* 0x0000000200517308 */ /* 0x0003e20000000800 */
[----:B------:R-:W-:Y:S01]  /*26310*/  FADD.FTZ R4, R188, R4 ;  /* 0x00000004bc047221 */ /* 0x000fe20000010000 */
[----:B------:R-:W-:-:S03]  /*26320*/  MOV R188, R80 ;  /* 0x0000005000bc7202 */ /* 0x000fc60000000f00 */
[----:B------:R-:W-:Y:S01]  /*26330*/  HMMA.16816.F32 R28, R8, R14, R16 ;  /* 0x0000000e081c723c */ /* 0x000fe20000001810 */
[----:B------:R-:W3:Y:S04]  /*26340*/  LDSM.16.MT88.4 R12, [R179+0x10800] ;  /* 0x01080000b30c783b */ /* 0x000ee80000004200 */
[----:B------:R-:W3:Y:S02]  /*26350*/  LDSM.16.MT88.4 R16, [R180+0x10800] ;  /* 0x01080000b410783b */ /* 0x000ee40000004200 */
[----:B----4-:R-:W-:Y:S01]  /*26360*/  F2FP.F16.F32.PACK_AB R9, R84, R89 ;  /* 0x000000595409723e */ /* 0x010fe200000000ff */
[----:B-1----:R-:W-:-:S04]  /*26370*/  FFMA.FTZ R2, R210, R0, -R5 ;  /* 0x00000000d2027223 */ /* 0x002fc80000010805 */
[----:B------:R1:W4:Y:S02]  /*26380*/  MUFU.EX2 R80, R2 ;  /* 0x0000000200507308 */ /* 0x0003240000000800 */
[----:B-1----:R-:W-:Y:S01]  /*26390*/  FADD.FTZ R2, R195, R4 ;  /* 0x00000004c3027221 */ /* 0x002fe20000010000 */
[----:B------:R-:W-:Y:S01]  /*263a0*/  FFMA.FTZ R4, R226, R0, -R5 ;  /* 0x00000000e2047223 */ /* 0x000fe20000010805 */
[----:B----4-:R-:W-:Y:S02]  /*263b0*/  F2FP.F16.F32.PACK_AB R8, R80, R81 ;  /* 0x000000515008723e */ /* 0x010fe400000000ff */
[----:B------:R-:W-:Y:S02]  /*263c0*/  FADD.FTZ R2, R194, R2 ;  /* 0x00000002c2027221 */ /* 0x000fe40000010000 */
[----:B------:R1:W-:Y:S02]  /*263d0*/  MUFU.EX2 R78, R4 ;  /* 0x00000004004e7308 */ /* 0x0003e40000000800 */
[----:B------:R-:W-:Y:S01]  /*263e0*/  FADD.FTZ R2, R196, R2 ;  /* 0x00000002c4027221 */ /* 0x000fe20000010000 */
[----:B------:R-:W-:-:S02]  /*263f0*/  MOV R196, R171 ;  /* 0x000000ab00c47202 */ /* 0x000fc40000000f00 */
[----:B------:R-:W-:Y:S01]  /*26400*/  MOV R171, R77 ;  /* 0x0000004d00ab7202 */ /* 0x000fe20000000f00 */
[----:B------:R-:W-:-:S04]  /*26410*/  FADD.FTZ R2, R126, R2 ;  /* 0x000000027e027221 */ /* 0x000fc80000010000 */
[----:B------:R-:W-:Y:S01]  /*26420*/  FADD.FTZ R2, R169, R2 ;  /* 0x00000002a9027221 */ /* 0x000fe20000010000 */
[----:B------:R-:W-:-:S03]  /*26430*/  MOV R169, R76 ;  /* 0x0000004c00a97202 */ /* 0x000fc60000000f00 */
[----:B------:R-:W-:Y:S01]  /*26440*/  FADD.FTZ R2, R188, R2 ;  /* 0x00000002bc027221 */ /* 0x000fe20000010000 */
[----:B-1----:R-:W-:Y:S01]  /*26450*/  FADD.FTZ R4, R238, R6 ;  /* 0x00000006ee047221 */ /* 0x002fe20000010000 */
[----:B------:R-:W-:Y:S02]  /*26460*/  FFMA.FTZ R6, R214, R0, -R5 ;  /* 0x00000000d6067223 */ /* 0x000fe40000010805 */
[----:B------:R-:W-:Y:S01]  /*26470*/  FADD.FTZ R2, R175, R2 ;  /* 0x00000002af027221 */ /* 0x000fe20000010000 */
[----:B------:R-:W-:Y:S01]  /*26480*/  FADD.FTZ R4, R236, R4 ;  /* 0x00000004ec047221 */ /* 0x000fe20000010000 */
[----:B------:R1:W4:Y:S03]  /*26490*/  MUFU.EX2 R77, R6 ;  /* 0x00000006004d7308 */ /* 0x0003260000000800 */
[----:B------:R-:W-:-:S04]  /*264a0*/  FADD.FTZ R4, R230, R4 ;  /* 0x00000004e6047221 */ /* 0x000fc80000010000 */
[----:B------:R-:W-:-:S04]  /*264b0*/  FADD.FTZ R4, R153, R4 ;  /* 0x0000000499047221 */ /* 0x000fc80000010000 */
[----:B------:R-:W-:-:S04]  /*264c0*/  FADD.FTZ R4, R156, R4 ;  /* 0x000000049c047221 */ /* 0x000fc80000010000 */
[----:B------:R-:W-:Y:S01]  /*264d0*/  FADD.FTZ R7, R155, R4 ;  /* 0x000000049b077221 */ /* 0x000fe20000010000 */
[-CC-:B------:R-:W-:Y:S01]  /*264e0*/  FFMA.FTZ R4, R231, R0.reuse, -R3.reuse ;  /* 0x00000000e7047223 */ /* 0x180fe20000010803 */
[----:B-1----:R-:W-:Y:S01]  /*264f0*/  FFMA.FTZ R6, R215, R0, -R3 ;  /* 0x00000000d7067223 */ /* 0x002fe20000010803 */
[----:B----4-:R-:W-:Y:S02]  /*26500*/  F2FP.F16.F32.PACK_AB R10, R77, R78 ;  /* 0x0000004e4d0a723e */ /* 0x010fe400000000ff */
[----:B------:R-:W-:Y:S08]  /*26510*/  MUFU.EX2 R71, R4 ;  /* 0x0000000400477308 */ /* 0x000ff00000000800 */
[----:B------:R1:W4:Y:S02]  /*26520*/  MUFU.EX2 R76, R6 ;  /* 0x00000006004c7308 */ /* 0x0003240000000800 */
[----:B-1----:R-:W-:Y:S01]  /*26530*/  FADD.FTZ R6, R172, R2 ;  /* 0x00000002ac067221 */ /* 0x002fe20000010000 */
[----:B------:R-:W-:Y:S01]  /*26540*/  FADD.FTZ R2, R158, R7 ;  /* 0x000000079e027221 */ /* 0x000fe20000010000 */
[----:B----4-:R-:W-:Y:S01]  /*26550*/  F2FP.F16.F32.PACK_AB R11, R76, R83 ;  /* 0x000000534c0b723e */ /* 0x010fe200000000ff */
[----:B------:R-:W-:Y:S01]  /*26560*/  FFMA.FTZ R7, R218, R0, -R3 ;  /* 0x00000000da077223 */ /* 0x000fe20000010803 */
[----:B------:R-:W-:Y:S01]  /*26570*/  FADD.FTZ R6, R196, R6 ;  /* 0x00000006c4067221 */ /* 0x000fe20000010000 */
[----:B------:R-:W-:-:S02]  /*26580*/  FADD.FTZ R4, R152, R2 ;  /* 0x0000000298047221 */ /* 0x000fc40000010000 */
[----:B------:R1:W4:Y:S01]  /*26590*/  MUFU.EX2 R69, R7 ;  /* 0x0000000700457308 */ /* 0x0003220000000800 */
[----:B------:R-:W-:Y:S01]  /*265a0*/  FADD.FTZ R2, R171, R6 ;  /* 0x00000006ab027221 */ /* 0x000fe20000010000 */
[----:B------:R-:W-:Y:S01]  /*265b0*/  FADD.FTZ R4, R150, R4 ;  /* 0x0000000496047221 */ /* 0x000fe20000010000 */
[C---:B------:R-:W-:Y:S02]  /*265c0*/  HMMA.16816.F32 R64, R8.reuse, R20, R64 ;  /* 0x000000140840723c */ /* 0x040fe40000001840 */
[----:B------:R-:W-:Y:S01]  /*265d0*/  FADD.FTZ R2, R170, R2 ;  /* 0x00000002aa027221 */ /* 0x000fe20000010000 */
[----:B------:R-:W-:Y:S01]  /*265e0*/  FADD.FTZ R6, R149, R4 ;  /* 0x0000000495067221 */ /* 0x000fe20000010000 */
[-CC-:B------:R-:W-:Y:S02]  /*265f0*/  FFMA.FTZ R4, R232, R0.reuse, -R3.reuse ;  /* 0x00000000e8047223 */ /* 0x180fe40000010803 */
[----:B------:R-:W-:Y:S01]  /*26600*/  FADD.FTZ R2, R169, R2 ;  /* 0x00000002a9027221 */ /* 0x000fe20000010000 */
[----:B------:R-:W-:Y:S01]  /*26610*/  FADD.FTZ R6, R148, R6 ;  /* 0x0000000694067221 */ /* 0x000fe20000010000 */
[----:B------:R3:W-:Y:S01]  /*26620*/  MUFU.EX2 R70, R4 ;  /* 0x0000000400467308 */ /* 0x0007e20000000800 */
[C---:B------:R-:W-:Y:S01]  /*26630*/  HMMA.16816.F32 R56, R8.reuse, R22, R56 ;  /* 0x000000160838723c */ /* 0x040fe20000001838 */
[----:B------:R-:W-:Y:S01]  /*26640*/  FADD.FTZ R2, R168, R2 ;  /* 0x00000002a8027221 */ /* 0x000fe20000010000 */
[----:B------:R-:W-:Y:S01]  /*26650*/  FADD.FTZ R6, R145, R6 ;  /* 0x0000000691067221 */ /* 0x000fe20000010000 */
[----:B------:R-:W4:Y:S02]  /*26660*/  LDSM.16.MT88.4 R20, [R181+0x11000] ;  /* 0x01100000b514783b */ /* 0x000f240000004200 */
[----:B------:R-:W-:Y:S01]  /*26670*/  FADD.FTZ R2, R163, R2 ;  /* 0x00000002a3027221 */ /* 0x000fe20000010000 */
[----:B------:R-:W-:Y:S01]  /*26680*/  FADD.FTZ R6, R144, R6 ;  /* 0x0000000690067221 */ /* 0x000fe20000010000 */
[----:B--2---:R-:W-:Y:S01]  /*26690*/  HMMA.16816.F32 R48, R8, R24, R48 ;  /* 0x000000180830723c */ /* 0x004fe20000001830 */
[----:B-1----:R-:W-:Y:S01]  /*266a0*/  FFMA.FTZ R7, R223, R0, -R3 ;  /* 0x00000000df077223 */ /* 0x002fe20000010803 */
[----:B------:R-:W-:Y:S01]  /*266b0*/  FADD.FTZ R2, R164, R2 ;  /* 0x00000002a4027221 */ /* 0x000fe20000010000 */
[----:B------:R-:W-:-:S02]  /*266c0*/  FADD.FTZ R6, R143, R6 ;  /* 0x000000068f067221 */ /* 0x000fc40000010000 */
[----:B------:R-:W-:Y:S01]  /*266d0*/  MUFU.EX2 R54, R7 ;  /* 0x0000000700367308 */ /* 0x000fe20000000800 */
[----:B------:R-:W-:Y:S01]  /*266e0*/  FADD.FTZ R2, R165, R2 ;  /* 0x00000002a5027221 */ /* 0x000fe20000010000 */
[----:B------:R-:W-:Y:S01]  /*266f0*/  FADD.FTZ R6, R142, R6 ;  /* 0x000000068e067221 */ /* 0x000fe20000010000 */
[C---:B------:R-:W-:Y:S01]  /*26700*/  HMMA.16816.F32 R44, R8.reuse, R26, R44 ;  /* 0x0000001a082c723c */ /* 0x040fe2000000182c */
[----:B---3--:R-:W-:Y:S01]  /*26710*/  FFMA.FTZ R4, R233, R0, -R5 ;  /* 0x00000000e9047223 */ /* 0x008fe20000010805 */
[----:B------:R-:W-:Y:S01]  /*26720*/  FADD.FTZ R2, R166, R2 ;  /* 0x00000002a6027221 */ /* 0x000fe20000010000 */
[----:B------:R-:W-:Y:S01]  /*26730*/  FADD.FTZ R6, R138, R6 ;  /* 0x000000068a067221 */ /* 0x000fe20000010000 */
[----:B------:R-:W1:Y:S01]  /*26740*/  LDSM.16.MT88.4 R24, [R178+0x11000] ;  /* 0x01100000b218783b */ /* 0x000e620000004200 */
        /* <DEDUP_REMOVED lines=8> */
[C---:B------:R-:W-:Y:S01]  /*267d0*/  HMMA.16816.F32 R32, R8.reuse, R14, R32 ;  /* 0x0000000e0820723c */ /* 0x040fe20000001820 */
[----:B------:R-:W-:Y:S01]  /*267e0*/  LDSM.16.MT88.4 R12, [R180+0x11000] ;  /* 0x01100000b40c783b */ /* 0x000fe20000004200 */
[----:B------:R-:W-:Y:S01]  /*267f0*/  FADD.FTZ R2, R161, R2 ;  /* 0x00000002a1027221 */ /* 0x000fe20000010000 */
[----:B------:R-:W-:Y:S01]  /*26800*/  FADD.FTZ R6, R128, R6 ;  /* 0x0000000680067221 */ /* 0x000fe20000010000 */
[----:B--2---:R-:W-:Y:S02]  /*26810*/  FFMA.FTZ R4, R219, R0, -R5 ;  /* 0x00000000db047223 */ /* 0x004fe40000010805 */
[----:B------:R-:W-:Y:S01]  /*26820*/  FADD.FTZ R2, R160, R2 ;  /* 0x00000002a0027221 */ /* 0x000fe20000010000 */
[----:B------:R-:W-:Y:S01]  /*26830*/  FADD.FTZ R6, R127, R6 ;  /* 0x000000067f067221 */ /* 0x000fe20000010000 */
[C---:B------:R-:W-:Y:S01]  /*26840*/  HMMA.16816.F32 R40, R8.reuse, R16, R40 ;  /* 0x000000100828723c */ /* 0x040fe20000001828 */
[----:B------:R2:W3:Y:S01]  /*26850*/  MUFU.EX2 R63, R4 ;  /* 0x00000004003f7308 */ /* 0x0004e20000000800 */
[----:B------:R-:W-:Y:S01]  /*26860*/  FADD.FTZ R2, R159, R2 ;  /* 0x000000029f027221 */ /* 0x000fe20000010000 */
[----:B------:R-:W-:Y:S01]  /*26870*/  FADD.FTZ R6, R125, R6 ;  /* 0x000000067d067221 */ /* 0x000fe20000010000 */
[----:B------:R-:W-:Y:S02]  /*26880*/  LDSM.16.MT88.4 R160, [R178+0x11800] ;  /* 0x01180000b2a0783b */ /* 0x000fe40000004200 */
[----:B------:R-:W-:Y:S01]  /*26890*/  HMMA.16816.F32 R28, R8, R18, R28 ;  /* 0x00000012081c723c */ /* 0x000fe2000000181c */
[----:B------:R-:W-:Y:S01]  /*268a0*/  FADD.FTZ R6, R124, R6 ;  /* 0x000000067c067221 */ /* 0x000fe20000010000 */
[----:B------:R-:W1:Y:S03]  /*268b0*/  LDSM.16.MT88.4 R16, [R179+0x11000] ;  /* 0x01100000b310783b */ /* 0x000e660000004200 */
[----:B------:R-:W-:-:S02]  /*268c0*/  FADD.FTZ R6, R118, R6 ;  /* 0x0000000676067221 */ /* 0x000fc40000010000 */
[----:B----4-:R-:W-:Y:S01]  /*268d0*/  F2FP.F16.F32.PACK_AB R9, R69, R71 ;  /* 0x000000474509723e */ /* 0x010fe200000000ff */
[----:B--2---:R-:W-:Y:S01]  /*268e0*/  FFMA.FTZ R4, R234, R0, -R5 ;  /* 0x00000000ea047223 */ /* 0x004fe20000010805 */
[----:B---3--:R-:W-:-:S03]  /*268f0*/  F2FP.F16.F32.PACK_AB R8, R63, R68 ;  /* 0x000000443f08723e */ /* 0x008fc600000000ff */
[----:B------:R2:W-:Y:S02]  /*26900*/  MUFU.EX2 R62, R4 ;  /* 0x00000004003e7308 */ /* 0x0005e40000000800 */
[----:B--2---:R-:W-:-:S06]  /*26910*/  FFMA.FTZ R4, R220, R0, -R5 ;  /* 0x00000000dc047223 */ /* 0x004fcc0000010805 */
[----:B------:R2:W3:Y:S02]  /*26920*/  MUFU.EX2 R61, R4 ;  /* 0x00000004003d7308 */ /* 0x0004e40000000800 */
[----:B--2---:R-:W-:Y:S01]  /*26930*/  FFMA.FTZ R4, R222, R0, -R3 ;  /* 0x00000000de047223 */ /* 0x004fe20000010803 */
[----:B---3--:R-:W-:-:S05]  /*26940*/  F2FP.F16.F32.PACK_AB R10, R61, R62 ;  /* 0x0000003e3d0a723e */ /* 0x008fca00000000ff */
[----:B------:R2:W3:Y:S02]  /*26950*/  MUFU.EX2 R60, R4 ;  /* 0x00000004003c7308 */ /* 0x0004e40000000800 */
[----:B--2---:R-:W-:Y:S01]  /*26960*/  FADD.FTZ R4, R157, R2 ;  /* 0x000000029d047221 */ /* 0x004fe20000010000 */
[--C-:B------:R-:W-:Y:S01]  /*26970*/  FFMA.FTZ R2, R244, R0, -R3.reuse ;  /* 0x00000000f4027223 */ /* 0x100fe20000010803 */
[----:B---3--:R-:W-:Y:S02]  /*26980*/  F2FP.F16.F32.PACK_AB R11, R60, R70 ;  /* 0x000000463c0b723e */ /* 0x008fe400000000ff */
[----:B------:R-:W-:Y:S02]  /*26990*/  FADD.FTZ R4, R154, R4 ;  /* 0x000000049a047221 */ /* 0x000fe40000010000 */
[----:B------:R2:W3:Y:S01]  /*269a0*/  MUFU.EX2 R55, R2 ;  /* 0x0000000200377308 */ /* 0x0004e20000000800 */
[----:B------:R-:W4:Y:S02]  /*269b0*/  LDSM.16.MT88.4 R152, [R181+0x11800] ;  /* 0x01180000b598783b */ /* 0x000f240000004200 */
[C---:B------:R-:W-:Y:S06]  /*269c0*/  HMMA.16816.F32 R156, R8.reuse, R20, R48 ;  /* 0x00000014089c723c */ /* 0x040fec0000001830 */
[C---:B-1----:R-:W-:Y:S06]  /*269d0*/  HMMA.16816.F32 R164, R8.reuse, R24, R64 ;  /* 0x0000001808a4723c */ /* 0x042fec0000001840 */
[C---:B------:R-:W-:Y:S01]  /*269e0*/  HMMA.16816.F32 R24, R8.reuse, R26, R56 ;  /* 0x0000001a0818723c */ /* 0x040fe20000001838 */
[----:B--2---:R-:W-:Y:S01]  /*269f0*/  FADD.FTZ R2, R151, R4 ;  /* 0x0000000497027221 */ /* 0x004fe20000010000 */
[----:B------:R-:W-:Y:S01]  /*26a00*/  FADD.FTZ R4, R120, R6 ;  /* 0x0000000678047221 */ /* 0x000fe20000010000 */
[-CC-:B------:R-:W-:Y:S01]  /*26a10*/  FFMA.FTZ R6, R245, R0.reuse, -R3.reuse ;  /* 0x00000000f5067223 */ /* 0x180fe20000010803 */
[----:B------:R-:W-:Y:S01]  /*26a20*/  FFMA.FTZ R3, R229, R0, -R3 ;  /* 0x00000000e5037223 */ /* 0x000fe20000010803 */
[----:B------:R-:W-:Y:S01]  /*26a30*/  FADD.FTZ R2, R147, R2 ;  /* 0x0000000293027221 */ /* 0x000fe20000010000 */
[----:B------:R-:W-:Y:S01]  /*26a40*/  FADD.FTZ R4, R119, R4 ;  /* 0x0000000477047221 */ /* 0x000fe20000010000 */
[----:B------:R1:W-:Y:S01]  /*26a50*/  MUFU.EX2 R53, R6 ;  /* 0x0000000600357308 */ /* 0x0003e20000000800 */
[C---:B------:R-:W-:Y:S01]  /*26a60*/  HMMA.16816.F32 R148, R8.reuse, R16, R36 ;  /* 0x000000100894723c */ /* 0x040fe20000001824 */
[----:B------:R-:W-:Y:S01]  /*26a70*/  FADD.FTZ R2, R146, R2 ;  /* 0x0000000292027221 */ /* 0x000fe20000010000 */
[----:B------:R-:W-:Y:S01]  /*26a80*/  FADD.FTZ R4, R117, R4 ;  /* 0x0000000475047221 */ /* 0x000fe20000010000 */
[----:B------:R-:W2:Y:S01]  /*26a90*/  LDSM.16.MT88.4 R144, [R179+0x11800] ;  /* 0x01180000b390783b */ /* 0x000ea20000004200 */
[----:B---3--:R-:W-:Y:S01]  /*26aa0*/  F2FP.F16.F32.PACK_AB R137, R54, R55 ;  /* 0x000000373689723e */ /* 0x008fe200000000ff */
[----:B------:R-:W-:Y:S01]  /*26ab0*/  FADD.FTZ R2, R141, R2 ;  /* 0x000000028d027221 */ /* 0x000fe20000010000 */
[----:B------:R-:W-:Y:S01]  /*26ac0*/  FADD.FTZ R4, R114, R4 ;  /* 0x0000000472047221 */ /* 0x000fe20000010000 */
[----:B------:R-:W3:Y:S01]  /*26ad0*/  MUFU.EX2 R3, R3 ;  /* 0x0000000300037308 */ /* 0x000ee20000000800 */
[----:B------:R-:W-:Y:S01]  /*26ae0*/  HMMA.16816.F32 R44, R8, R22, R44 ;  /* 0x00000016082c723c */ /* 0x000fe2000000182c */
[----:B------:R-:W-:Y:S01]  /*26af0*/  FADD.FTZ R2, R140, R2 ;  /* 0x000000028c027221 */ /* 0x000fe20000010000 */
[----:B------:R-:W-:Y:S01]  /*26b00*/  FADD.FTZ R4, R112, R4 ;  /* 0x0000000470047221 */ /* 0x000fe20000010000 */
[----:B------:R-:W-:-:S02]  /*26b10*/  MOV R37, R82 ;  /* 0x0000005200257202 */ /* 0x000fc40000000f00 */
[----:B------:R-:W-:Y:S01]  /*26b20*/  FADD.FTZ R2, R139, R2 ;  /* 0x000000028b027221 */ /* 0x000fe20000010000 */
[----:B------:R-:W-:Y:S01]  /*26b30*/  FADD.FTZ R4, R111, R4 ;  /* 0x000000046f047221 */ /* 0x000fe20000010000 */
[C---:B------:R-:W-:Y:S01]  /*26b40*/  HMMA.16816.F32 R16, R8.reuse, R18, R32 ;  /* 0x000000120810723c */ /* 0x040fe20000001820 */
[----:B-1----:R-:W-:Y:S01]  /*26b50*/  FFMA.FTZ R6, R246, R0, -R5 ;  /* 0x00000000f6067223 */ /* 0x002fe20000010805 */
[----:B------:R-:W-:Y:S01]  /*26b60*/  FADD.FTZ R2, R134, R2 ;  /* 0x0000000286027221 */ /* 0x000fe20000010000 */
[----:B------:R-:W-:Y:S01]  /*26b70*/  FADD.FTZ R4, R110, R4 ;  /* 0x000000046e047221 */ /* 0x000fe20000010000 */
[----:B------:R-:W-:Y:S01]  /*26b80*/  MOV R36, R79 ;  /* 0x0000004f00247202 */ /* 0x000fe20000000f00 */
[----:B------:R1:W-:Y:S01]  /*26b90*/  MUFU.EX2 R52, R6 ;  /* 0x0000000600347308 */ /* 0x0003e20000000800 */
[----:B------:R-:W-:Y:S01]  /*26ba0*/  FADD.FTZ R2, R130, R2 ;  /* 0x0000000282027221 */ /* 0x000fe20000010000 */
[----:B------:R-:W-:Y:S01]  /*26bb0*/  FADD.FTZ R4, R107, R4 ;  /* 0x000000046b047221 */ /* 0x000fe20000010000 */
[----:B------:R-:W-:Y:S01]  /*26bc0*/  HMMA.16816.F32 R40, R8, R12, R40 ;  /* 0x0000000c0828723c */ /* 0x000fe20000001828 */
[----:B---3--:R-:W-:Y:S01]  /*26bd0*/  F2FP.F16.F32.PACK_AB R139, R3, R53 ;  /* 0x00000035038b723e */ /* 0x008fe200000000ff */
[----:B------:R-:W-:Y:S01]  /*26be0*/  FADD.FTZ R2, R129, R2 ;  /* 0x0000000281027221 */ /* 0x000fe20000010000 */
[----:B------:R-:W-:-:S03]  /*26bf0*/  FADD.FTZ R4, R106, R4 ;  /* 0x000000046a047221 */ /* 0x000fc60000010000 */
[----:B------:R-:W-:Y:S01]  /*26c00*/  FADD.FTZ R2, R123, R2 ;  /* 0x000000027b027221 */ /* 0x000fe20000010000 */
[----:B------:R-:W-:Y:S01]  /*26c10*/  FADD.FTZ R4, R105, R4 ;  /* 0x0000000469047221 */ /* 0x000fe20000010000 */
[----:B------:R-:W-:Y:S02]  /*26c20*/  HMMA.16816.F32 R28, R8, R14, R28 ;  /* 0x0000000e081c723c */ /* 0x000fe4000000181c */
[----:B------:R-:W-:Y:S01]  /*26c30*/  FADD.FTZ R2, R122, R2 ;  /* 0x000000027a027221 */ /* 0x000fe20000010000 */
[----:B------:R-:W-:Y:S01]  /*26c40*/  FADD.FTZ R4, R103, R4 ;  /* 0x0000000467047221 */ /* 0x000fe20000010000 */
[-CC-:B-1----:R-:W-:Y:S02]  /*26c50*/  FFMA.FTZ R6, R227, R0.reuse, -R5.reuse ;  /* 0x00000000e3067223 */ /* 0x182fe40000010805 */
[----:B------:R-:W-:Y:S02]  /*26c60*/  FADD.FTZ R2, R121, R2 ;  /* 0x0000000279027221 */ /* 0x000fe40000010000 */
[----:B------:R1:W3:Y:S02]  /*26c70*/  MUFU.EX2 R48, R6 ;  /* 0x0000000600307308 */ /* 0x0002e40000000800 */
[-CC-:B-1----:R-:W-:Y:S01]  /*26c80*/  FFMA.FTZ R6, R247, R0.reuse, -R5.reuse ;  /* 0x00000000f7067223 */ /* 0x182fe20000010805 */
[----:B------:R-:W-:Y:S01]  /*26c90*/  FFMA.FTZ R5, R228, R0, -R5 ;  /* 0x00000000e4057223 */ /* 0x000fe20000010805 */
[----:B------:R-:W-:Y:S01]  /*26ca0*/  FADD.FTZ R0, R99, R4 ;  /* 0x0000000463007221 */ /* 0x000fe20000010000 */
[----:B------:R-:W-:-:S03]  /*26cb0*/  FADD.FTZ R4, R116, R2 ;  /* 0x0000000274047221 */ /* 0x000fc60000010000 */
[----:B------:R-:W-:Y:S01]  /*26cc0*/  MUFU.EX2 R21, R6 ;  /* 0x0000000600157308 */ /* 0x000fe20000000800 */
[----:B---3--:R-:W-:Y:S01]  /*26cd0*/  F2FP.F16.F32.PACK_AB R136, R48, R52 ;  /* 0x000000343088723e */ /* 0x008fe200000000ff */
[----:B------:R-:W-:Y:S01]  /*26ce0*/  FADD.FTZ R2, R101, R0 ;  /* 0x0000000065027221 */ /* 0x000fe20000010000 */
[----:B------:R-:W-:-:S03]  /*26cf0*/  FADD.FTZ R0, R115, R4 ;  /* 0x0000000473007221 */ /* 0x000fc60000010000 */
[----:B------:R-:W-:Y:S01]  /*26d00*/  FADD.FTZ R2, R98, R2 ;  /* 0x0000000262027221 */ /* 0x000fe20000010000 */
[----:B------:R-:W-:Y:S01]  /*26d10*/  FADD.FTZ R0, R113, R0 ;  /* 0x0000000071007221 */ /* 0x000fe20000010000 */
[----:B------:R1:W3:Y:S02]  /*26d20*/  MUFU.EX2 R20, R5 ;  /* 0x0000000500147308 */ /* 0x0002e40000000800 */
        /* <DEDUP_REMOVED lines=8> */
[----:B-1----:R-:W1:Y:S02]  /*26db0*/  LDSM.16.MT88.4 R4, [R180+0x11800] ;  /* 0x01180000b404783b */ /* 0x002e640000004200 */
[----:B------:R-:W-:Y:S01]  /*26dc0*/  FADD.FTZ R2, R91, R2 ;  /* 0x000000025b027221 */ /* 0x000fe20000010000 */
        /* <DEDUP_REMOVED lines=16> */
[----:B--2---:R-:W-:Y:S02]  /*26ed0*/  HMMA.16816.F32 R148, R136, R144, R148 ;  /* 0x000000908894723c */ /* 0x004fe40000001894 */
        /* <DEDUP_REMOVED lines=23> */
[----:B------:R-:W-:Y:S01]  /*27050*/  HMMA.16816.F32 R136, R136, R6, R28 ;  /* 0x000000068888723c */ /* 0x000fe2000000181c */
[----:B------:R2:W-:Y:S04]  /*27060*/  STL [R1+0x8], R3 ;  /* 0x0000080301007387 */ /* 0x0005e80000100800 */
[----:B------:R2:W-:-:S15]  /*27070*/  STL [R1+0xc], R0 ;  /* 0x00000c0001007387 */ /* 0x0005de0000100800 */
[----:B------:R-:W-:-:S04]  /*27080*/  NOP ;  /* 0x0000000000007918 */ /* 0x000fc80000000000 */
.L_x_1445:
[----:B-12---:R-:W2:Y:S02]  /*27090*/  LDL R0, [R1+0x4] ;  /* 0x0000040001007983 */ /* 0x006ea40000100800 */
[----:B--2---:R-:W-:-:S13]  /*270a0*/  ISETP.GE.AND P0, PT, R0, 0x1, PT ;  /* 0x000000010000780c */ /* 0x004fda0003f06270 */
        /* <DEDUP_REMOVED lines=139> */
.L_x_1465:
[----:B-1-3--:R-:W1:Y:S01]  /*27960*/  LDC.64 R14, c[0x0][0x198] ;  /* 0x00006600ff0e7b82 */ /* 0x00ae620000000a00 */
[----:B------:R2:W5:Y:S01]  /*27970*/  LDL R188, [R1+0x4] ;  /* 0x0000040001bc7983 */ /* 0x0005620000100800 */
[----:B------:R-:W-:Y:S04]  /*27980*/  DEPBAR.LE SB0, 0x0 ;  /* 0x000080000000791a */ /* 0x000fe80000000000 */
[----:B------:R-:W-:Y:S05]  /*27990*/  WARPSYNC.ALL ;  /* 0x0000000000007948 */ /* 0x000fea0003800000 */
[----:B------:R-:W3:Y:S08]  /*279a0*/  LDC.64 R12, c[0x0][0x208] ;  /* 0x00008200ff0c7b82 */ /* 0x000ef00000000a00 */
[----:B------:R-:W-:Y:S01]  /*279b0*/  BAR.SYNC.DEFER_BLOCKING 0x0 ;  /* 0x0000000000007b1d */ /* 0x000fe20000010000 */
[----:B------:R-:W-:Y:S04]  /*279c0*/  ISETP.NE.U32.AND P0, PT, R240, RZ, PT ;  /* 0x000000fff000720c */ /* 0x000fe80003f05070 */
[----:B------:R-:W-:Y:S01]  /*279d0*/  ISETP.NE.AND.EX P0, PT, R241, RZ, PT, P0 ;  /* 0x000000fff100720c */ /* 0x000fe20003f05300 */
[----:B------:R-:W-:Y:S11]  /*279e0*/  BSSY B0, `(.L_x_1457) ;  /* 0x0000050000007945 */ /* 0x000ff60003800000 */
[----:B------:R-:W-:Y:S01]  /*279f0*/  @!UPT UIADD3 URZ, URZ, URZ, URZ ;  /* 0x0000003f3f3ff290 */ /* 0x000fe2000fffe03f */
[----:B--2---:R-:W-:Y:S05]  /*27a00*/  @!P0 BRA `(.L_x_1458) ;  /* 0x00000004001c8947 */ /* 0x004fea0003800000 */
[----:B-----5:R-:W-:Y:S01]  /*27a10*/  IMAD.SHL.U32 R9, R188, 0x100, RZ ;  /* 0x00000100bc097824 */ /* 0x020fe200078e00ff */
[C---:B---3--:R-:W-:Y:S02]  /*27a20*/  R2UR UR4, R12.reuse ;  /* 0x000000000c0472ca */ /* 0x048fe400000e0000 */
        /* <DEDUP_REMOVED lines=69> */
.L_x_1458:
[----:B---3--:R-:W-:Y:S02]  /*27e80*/  R2UR UR4, R12 ;  /* 0x000000000c0472ca */ /* 0x008fe400000e0000 */
[----:B------:R-:W-:Y:S11]  /*27e90*/  R2UR UR5, R13 ;  /* 0x000000000d0572ca */ /* 0x000ff600000e0000 */
[----:B------:R-:W-:Y:S02]  /*27ea0*/  @!UPT UIADD3 URZ, URZ, URZ, URZ ;  /* 0x0000003f3f3ff290 */ /* 0x000fe4000fffe03f */
[----:B-1----:R-:W2:Y:S02]  /*27eb0*/  LD.E R0, desc[UR4][R14.64+0x40] ;  /* 0x000040040e007980 */ /* 0x002ea4000c101900 */
[----:B--2---:R-:W-:Y:S05]  /*27ec0*/  IMAD.U32 R0, R0, -0x100, RZ ;  /* 0xffffff0000007824 */ /* 0x004fea00078e00ff */
[----:B------:R-:W-:Y:S02]  /*27ed0*/  SHF.R.S32.HI R2, RZ, 0x1f, R0 ;  /* 0x0000001fff027819 */ /* 0x000fe40000011400 */
.L_x_1459:
[----:B------:R-:W-:Y:S05]  /*27ee0*/  BSYNC B0 ;  /* 0x0000000000007941 */ /* 0x000fea0003800000 */
.L_x_1457:
[----:B------:R-:W2:Y:S01]  /*27ef0*/  LDL R217, [R1] ;  /* 0x0000000001d97983 */ /* 0x000ea20000100800 */
[----:B------:R-:W-:Y:S01]  /*27f00*/  LEA R198, P5, R0, R237, 0x1 ;  /* 0x000000ed00c67211 */ /* 0x000fe200078a08ff */
[----:B------:R-:W-:Y:S01]  /*27f10*/  ULDC.64 UR4, c[0x0][0x208] ;  /* 0x0000820000047ab9 */ /* 0x000fe20000000a00 */
[----:B------:R-:W-:Y:S03]  /*27f20*/  LEA R172, R186, R183, 0x1 ;  /* 0x000000b7baac7211 */ /* 0x000fe600078e08ff */
[----:B------:R-:W3:Y:S01]  /*27f30*/  LDL.64 R14, [R1+0xc8] ;  /* 0x0000c800010e7983 */ /* 0x000ee20000100a00 */
[----:B------:R-:W-:Y:S01]  /*27f40*/  LEA.HI.X R199, R0, R235, R2, 0x1, P5 ;  /* 0x000000eb00c77211 */ /* 0x000fe200028f0c02 */
[----:B------:R-:W-:Y:S04]  /*27f50*/  BSSY B1, `(.L_x_1460) ;  /* 0x00003a6000017945 */ /* 0x000fe80003800000 */
[----:B------:R-:W4:Y:S06]  /*27f60*/  LDL R6, [R1+0x1c] ;  /* 0x00001c0001067983 */ /* 0x000f2c0000100800 */
[----:B------:R-:W4:Y:S06]  /*27f70*/  LDL R5, [R1+0x18] ;  /* 0x0000180001057983 */ /* 0x000f2c0000100800 */
[----:B------:R-:W4:Y:S06]  /*27f80*/  LDL R11, [R1+0x144] ;  /* 0x00014400010b7983 */ /* 0x000f2c0000100800 */
[----:B------:R-:W4:Y:S06]  /*27f90*/  LDL R4, [R1+0x14c] ;  /* 0x00014c0001047983 */ /* 0x000f2c0000100800 */
[----:B------:R-:W4:Y:S06]  /*27fa0*/  LDL R7, [R1+0x150] ;  /* 0x0001500001077983 */ /* 0x000f2c0000100800 */
[----:B------:R-:W4:Y:S06]  /*27fb0*/  LDL R8, [R1+0x120] ;  /* 0x0001200001087983 */ /* 0x000f2c0000100800 */
[----:B------:R-:W4:Y:S06]  /*27fc0*/  LDL.64 R24, [R1+0xc0] ;  /* 0x0000c00001187983 */ /* 0x000f2c0000100a00 */
[----:B------:R-:W4:Y:S06]  /*27fd0*/  LDL R19, [R1+0x148] ;  /* 0x0001480001137983 */ /* 0x000f2c0000100800 */
[----:B------:R-:W4:Y:S06]  /*27fe0*/  LDL.64 R22, [R1+0x38] ;  /* 0x0000380001167983 */ /* 0x000f2c0000100a00 */
[----:B------:R-:W4:Y:S06]  /*27ff0*/  LDL R18, [R1+0x11c] ;  /* 0x00011c0001127983 */ /* 0x000f2c0000100800 */
[----:B------:R-:W4:Y:S06]  /*28000*/  LDL.64 R20, [R1+0xb8] ;  /* 0x0000b80001147983 */ /* 0x000f2c0000100a00 */
[----:B------:R-:W4:Y:S06]  /*28010*/  LDL R9, [R1+0x118] ;  /* 0x0001180001097983 */ /* 0x000f2c0000100800 */
[----:B------:R-:W4:Y:S06]  /*28020*/  LDL R10, [R1+0x114] ;  /* 0x00011400010a7983 */ /* 0x000f2c0000100800 */
[----:B------:R-:W4:Y:S06]  /*28030*/  LDL.64 R16, [R1+0xa8] ;  /* 0x0000a80001107983 */ /* 0x000f2c0000100a00 */
[----:B------:R-:W4:Y:S06]  /*28040*/  LDL.64 R46, [R1+0xb0] ;  /* 0x0000b000012e7983 */ /* 0x000f2c0000100a00 */
[----:B------:R-:W4:Y:S06]  /*28050*/  LDL.64 R44, [R1+0x30] ;  /* 0x00003000012c7983 */ /* 0x000f2c0000100a00 */
[----:B------:R-:W4:Y:S06]  /*28060*/  LDL.64 R42, [R1+0x28] ;  /* 0x00002800012a7983 */ /* 0x000f2c0000100a00 */
[----:B------:R-:W4:Y:S06]  /*28070*/  LDL R37, [R1+0x104] ;  /* 0x0001040001257983 */ /* 0x000f2c0000100800 */
[----:B------:R-:W4:Y:S06]  /*28080*/  LDL.64 R40, [R1+0xa0] ;  /* 0x0000a00001287983 */ /* 0x000f2c0000100a00 */
[----:B------:R-:W4:Y:S06]  /*28090*/  LDL R34, [R1+0x100] ;  /* 0x0001000001227983 */ /* 0x000f2c0000100800 */
[----:B------:R-:W4:Y:S06]  /*280a0*/  LDL.64 R32, [R1+0x20] ;  /* 0x0000200001207983 */ /* 0x000f2c0000100a00 */
[----:B------:R-:W4:Y:S06]  /*280b0*/  LDL R35, [R1+0xfc] ;  /* 0x0000fc0001237983 */ /* 0x000f2c0000100800 */
[----:B------:R-:W4:Y:S06]  /*280c0*/  LDL.64 R38, [R1+0x98] ;  /* 0x0000980001267983 */ /* 0x000f2c0000100a00 */
[----:B------:R-:W4:Y:S01]  /*280d0*/  LDL R36, [R1+0xf8] ;  /* 0x0000f80001247983 */ /* 0x000f220000100800 */
[----:B--2---:R-:W-:Y:S05]  /*280e0*/  ISETP.GE.AND P0, PT, R132, R217, PT ;  /* 0x000000d98400720c */ /* 0x004fea0003f06270 */
[----:B---3--:R-:W2:Y:S01]  /*280f0*/  LDL R15, [R1+0x13c] ;  /* 0x00013c00010f7983 */ /* 0x008ea20000100800 */
[C---:B----4-:R-:W-:Y:S07]  /*28100*/  SHF.L.U32 R3, R5.reuse, 0x4, RZ ;  /* 0x0000000405037819 */ /* 0x050fee00000006ff */
[----:B------:R-:W-:Y:S01]  /*28110*/  @P0 STS.128 [R189+0xa000], RZ ;  /* 0x00a000ffbd000388 */ /* 0x000fe20000000c00 */
[----:B------:R-:W-:Y:S02]  /*28120*/  SHF.L.U64.HI R6, R5, 0x4, R6 ;  /* 0x0000000405067819 */ /* 0x000fe40000010206 */
[C---:B------:R-:W-:Y:S03]  /*28130*/  @!P0 IADD3 R5, P1, R0.reuse, R14, RZ ;  /* 0x0000000e00058210 */ /* 0x040fe60007f3e0ff */
[----:B------:R-:W3:Y:S01]  /*28140*/  LDL R14, [R1+0x140] ;  /* 0x00014000010e7983 */ /* 0x000ee20000100800 */
[C---:B------:R-:W-:Y:S02]  /*28150*/  @!P0 R2UR UR39, R13.reuse ;  /* 0x000000000d2782ca */ /* 0x040fe400000e0000 */
        /* <DEDUP_REMOVED lines=14> */
[----:B------:R-:W-:Y:S02]  /*28240*/  @!P0 R2UR UR9, R13 ;  /* 0x000000000d0982ca */ /* 0x000fe400000e0000 */
[----:B------:R-:W4:Y:S01]  /*28250*/  LDL R13, [R1+0x110] ;  /* 0x00011000010d7983 */ /* 0x000f220000100800 */
[----:B------:R-:W-:Y:S02]  /*28260*/  @!P0 IADD3 R3, P3, R0, R3, RZ ;  /* 0x0000000300038210 */ /* 0x000fe40007f7e0ff */
[C---:B------:R-:W-:Y:S02]  /*28270*/  @!P0 R2UR UR38, R12.reuse ;  /* 0x000000000c2682ca */ /* 0x040fe400000e0000 */
[C---:B------:R-:W-:Y:S02]  /*28280*/  @!P0 R2UR UR36, R12.reuse ;  /* 0x000000000c2482ca */ /* 0x040fe400000e0000 */
[C---:B------:R-:W-:Y:S02]  /*28290*/  @!P0 R2UR UR34, R12.reuse ;  /* 0x000000000c2282ca */ /* 0x040fe400000e0000 */
[C---:B------:R-:W-:Y:S02]  /*282a0*/  @!P0 R2UR UR32, R12.reuse ;  /* 0x000000000c2082ca */ /* 0x040fe400000e0000 */
[C---:B------:R-:W-:Y:S02]  /*282b0*/  @!P0 R2UR UR30, R12.reuse ;  /* 0x000000000c1e82ca */ /* 0x040fe400000e0000 */
[C---:B------:R-:W-:Y:S02]  /*282c0*/  @!P0 R2UR UR28, R12.reuse ;  /* 0x000000000c1c82ca */ /* 0x040fe400000e0000 */
[C---:B------:R-:W-:Y:S01]  /*282d0*/  @!P0 R2UR UR26, R12.reuse ;  /* 0x000000000c1a82ca */ /* 0x040fe200000e0000 */
[----:B------:R-:W-:Y:S01]  /*282e0*/  @!PT LDS RZ, [RZ] ;  /* 0x00000000fffff984 */ /* 0x000fe20000000800 */
[----:B------:R-:W-:Y:S01]  /*282f0*/  @!PT LDS RZ, [RZ] ;  /* 0x00000000fffff984 */ /* 0x000fe20000000800 */
[----:B------:R-:W-:Y:S01]  /*28300*/  @!PT LDS RZ, [RZ] ;  /* 0x00000000fffff984 */ /* 0x000fe20000000800 */
[----:B------:R-:W-:Y:S01]  /*28310*/  @!P0 LDGSTS.E.BYPASS.LTC128B.128 [R189+0xa000], desc[UR38][R198.64] ;  /* 0x0a000000c6bd8fae */ /* 0x000fe2000b901d66 */
[C---:B------:R-:W-:Y:S02]  /*28320*/  @!P0 R2UR UR24, R12.reuse ;  /* 0x000000000c1882ca */ /* 0x040fe400000e0000 */
[C---:B------:R-:W-:Y:S03]  /*28330*/  @!P0 R2UR UR22, R12.reuse ;  /* 0x000000000c1682ca */ /* 0x040fe600000e0000 */
[----:B------:R-:W-:Y:S01]  /*28340*/  @P0 STS.128 [R189+0xa800], RZ ;  /* 0x00a800ffbd000388 */ /* 0x000fe20000000c00 */
        /* <DEDUP_REMOVED lines=8> */
[----:B------:R-:W-:Y:S02]  /*283d0*/  @!P0 IADD3.X R6, R2, R6, RZ, P3, !PT ;  /* 0x0000000602068210 */ /* 0x000fe40001ffe4ff */
[C---:B------:R-:W-:Y:S02]  /*283e0*/  @!P0 LEA R30, P3, R3.reuse, R237, 0x1 ;  /* 0x000000ed031e8211 */ /* 0x040fe400078608ff */
[C---:B------:R-:W-:Y:S02]  /*283f0*/  @!P0 IADD3 R4, P2, R0.reuse, R4, RZ ;  /* 0x0000000400048210 */ /* 0x040fe40007f5e0ff */
[----:B------:R-:W-:Y:S02]  /*28400*/  @!P0 LEA.HI.X R31, R3, R235, R6, 0x1, P3 ;  /* 0x000000eb031f8211 */ /* 0x000fe400018f0c06 */
[----:B------:R-:W-:Y:S02]  /*28410*/  @!P0 IADD3 R3, P4, R0, R11, RZ ;  /* 0x0000000b00038210 */ /* 0x000fe40007f9e0ff */
[----:B------:R-:W4:Y:S01]  /*28420*/  LDL R11, [R1+0x108] ;  /* 0x00010800010b7983 */ /* 0x000f220000100800 */
[----:B------:R-:W-:Y:S02]  /*28430*/  @!P0 IADD3.X R7, R2, R7, RZ, P2, !PT ;  /* 0x0000000702078210 */ /* 0x000fe400017fe4ff */
[----:B------:R-:W-:Y:S03]  /*28440*/  @!P0 LEA R28, P2, R4, R237, 0x1 ;  /* 0x000000ed041c8211 */ /* 0x000fe600078408ff */
[----:B------:R-:W-:Y:S01]  /*28450*/  @!PT LDS RZ, [RZ] ;  /* 0x00000000fffff984 */ /* 0x000fe20000000800 */
[----:B------:R-:W-:Y:S01]  /*28460*/  @!PT LDS RZ, [RZ] ;  /* 0x00000000fffff984 */ /* 0x000fe20000000800 */
[----:B------:R-:W-:Y:S01]  /*28470*/  @!PT LDS RZ, [RZ] ;  /* 0x00000000fffff984 */ /* 0x000fe20000000800 */
[----:B------:R-:W-:Y:S01]  /*28480*/  @!P0 LDGSTS.E.BYPASS.LTC128B.128 [R189+0xa800], desc[UR36][R30.64] ;  /* 0x0a8000001ebd8fae */ /* 0x000fe2000b901d64 */
[----:B------:R-:W-:Y:S02]  /*28490*/  @!P0 IADD3.X R8, R2, R8, RZ, P1, !PT ;  /* 0x0000000802088210 */ /* 0x000fe40000ffe4ff */
[----:B------:R-:W-:Y:S03]  /*284a0*/  @!P0 LEA.HI.X R29, R4, R235, R7, 0x1, P2 ;  /* 0x000000eb041d8211 */ /* 0x000fe600010f0c07 */
[----:B------:R-:W-:Y:S01]  /*284b0*/  @P0 STS.128 [R189+0xb000], RZ ;  /* 0x00b000ffbd000388 */ /* 0x000fe20000000c00 */
[C---:B------:R-:W-:Y:S02]  /*284c0*/  @!P0 LEA R26, P1, R5.reuse, R237, 0x1 ;  /* 0x000000ed051a8211 */ /* 0x040fe400078208ff */
[----:B------:R-:W-:Y:S03]  /*284d0*/  @!P0 IADD3 R4, P3, R0, R24, RZ ;  /* 0x0000001800048210 */ /* 0x000fe60007f7e0ff */
[----:B------:R-:W-:Y:S01]  /*284e0*/  @!PT LDS RZ, [RZ] ;  /* 0x00000000fffff984 */ /* 0x000fe20000000800 */
[----:B------:R-:W-:Y:S01]  /*284f0*/  @!PT LDS RZ, [RZ] ;  /* 0x00000000fffff984 */ /* 0x000fe20000000800 */
[----:B------:R-:W-:Y:S01]  /*28500*/  @!PT LDS RZ, [RZ] ;  /* 0x00000000fffff984 */ /* 0x000fe20000000800 */
[----:B------:R-:W-:Y:S01]  /*28510*/  @!P0 LDGSTS.E.BYPASS.LTC128B.128 [R189+0xb000], desc[UR34][R28.64] ;  /* 0x0b0000001cbd8fae */ /* 0x000fe2000b901d62 */
[----:B------:R-:W-:Y:S02]  /*28520*/  @!P0 LEA.HI.X R27, R5, R235, R8, 0x1, P1 ;  /* 0x000000eb051b8211 */ /* 0x000fe400008f0c08 */
[----:B------:R-:W-:Y:S03]  /*28530*/  @!P0 IADD3.X R7, R2, R19, RZ, P4, !PT ;  /* 0x0000001302078210 */ /* 0x000fe600027fe4ff */
        /* <DEDUP_REMOVED lines=10> */
[----:B------:R-:W-:Y:S02]  /*285e0*/  @!P0 LEA R22, P3, R4, R237, 0x1 ;  /* 0x000000ed04168211 */ /* 0x000fe400078608ff */
[----:B------:R-:W-:Y:S03]  /*285f0*/  @!P0 IADD3 R6, P1, R0, R20, RZ ;  /* 0x0000001400068210 */ /* 0x000fe60007f3e0ff */
[----:B------:R-:W-:Y:S01]  /*28600*/  @!PT LDS RZ, [RZ] ;  /* 0x00000000fffff984 */ /* 0x000fe20000000800 */
[----:B------:R-:W-:Y:S01]  /*28610*/  @!PT LDS RZ, [RZ] ;  /* 0x00000000fffff984 */ /* 0x000fe20000000800 */
[----:B------:R-:W-:Y:S01]  /*28620*/  @!PT LDS RZ, [RZ] ;  /* 0x00000000fffff984 */ /* 0x000fe20000000800 */
[----:B------:R-:W-:Y:S01]  /*28630*/  @!P0 LDGSTS.E.BYPASS.LTC128B.128 [R189+0xc000], desc[UR30][R24.64] ;  /* 0x0c00000018bd8fae */ /* 0x000fe2000b901d5e */
[----:B------:R-:W-:Y:S02]  /*28640*/  @!P0 LEA.HI.X R23, R4, R235, R8, 0x1, P3 ;  /* 0x000000eb04178211 */ /* 0x000fe400018f0c08 */
[C---:B------:R-:W-:Y:S03]  /*28650*/  @!P0 IADD3.X R9, R2.reuse, R9, RZ, P2, !PT ;  /* 0x0000000902098210 */ /* 0x040fe600017fe4ff */
[----:B------:R-:W-:Y:S01]  /*28660*/  @P0 STS.128 [R189+0xc800], RZ ;  /* 0x00c800ffbd000388 */ /* 0x000fe20000000c00 */
[C---:B------:R-:W-:Y:S02]  /*28670*/  @!P0 LEA R20, P2, R5.reuse, R237, 0x1 ;  /* 0x000000ed05148211 */ /* 0x040fe400078408ff */
[----:B------:R-:W-:Y:S03]  /*28680*/  @!P0 IADD3.X R10, R2, R10, RZ, P1, !PT ;  /* 0x0000000a020a8210 */ /* 0x000fe60000ffe4ff */
[----:B------:R-:W-:Y:S01]  /*28690*/  @!PT LDS RZ, [RZ] ;  /* 0x00000000fffff984 */ /* 0x000fe20000000800 */
[----:B------:R-:W-:Y:S01]  /*286a0*/  @!PT LDS RZ, [RZ] ;  /* 0x00000000fffff984 */ /* 0x000fe20000000800 */
[----:B------:R-:W-:Y:S01]  /*286b0*/  @!PT LDS RZ, [RZ] ;  /* 0x00000000fffff984 */ /* 0x000fe20000000800 */
[----:B------:R-:W-:Y:S01]  /*286c0*/  @!P0 LDGSTS.E.BYPASS.LTC128B.128 [R189+0xc800], desc[UR28][R22.64] ;  /* 0x0c80000016bd8fae */ /* 0x000fe2000b901d5c */
[----:B------:R-:W-:Y:S02]  /*286d0*/  @!P0 LEA.HI.X R21, R5, R235, R9, 0x1, P2 ;  /* 0x000000eb05158211 */ /* 0x000fe400010f0c09 */
[----:B------:R-:W-:Y:S03]  /*286e0*/  @!P0 LEA R18, P1, R6, R237, 0x1 ;  /* 0x000000ed06128211 */ /* 0x000fe600078208ff */
[----:B------:R-:W-:Y:S01]  /*286f0*/  @P0 STS.128 [R189+0xd000], RZ ;  /* 0x00d000ffbd000388 */ /* 0x000fe20000000c00 */
[----:B------:R-:W-:Y:S02]  /*28700*/  @!P0 IADD3 R4, P3, R0, R46, RZ ;  /* 0x0000002e00048210 */ /* 0x000fe40007f7e0ff */
[----:B------:R-:W-:Y:S03]  /*28710*/  @!P0 LEA.HI.X R19, R6, R235, R10, 0x1, P1 ;  /* 0x000000eb06138211 */ /* 0x000fe600008f0c0a */
[----:B------:R-:W-:Y:S01]  /*28720*/  @!PT LDS RZ, [RZ] ;  /* 0x00000000fffff984 */ /* 0x000fe20000000800 */
[----:B------:R-:W-:Y:S01]  /*28730*/  @!PT LDS RZ, [RZ] ;  /* 0x00000000fffff984 */ /* 0x000fe20000000800 */
[----:B------:R-:W-:Y:S01]  /*28740*/  @!PT LDS RZ, [RZ] ;  /* 0x00000000fffff984 */ /* 0x000fe20000000800 */
[----:B------:R-:W-:Y:S01]  /*28750*/  @!P0 LDGSTS.E.BYPASS.LTC128B.128 [R189+0xd000], desc[UR26][R20.64] ;  /* 0x0d00000014bd8fae */ /* 0x000fe2000b901d5a */
[C---:B------:R-:W-:Y:S02]  /*28760*/  @!P0 IADD3 R6, P1, R0.reuse, R16, RZ ;  /* 0x0000001000068210 */ /* 0x040fe40007f3e0ff */
[C---:B------:R-:W-:Y:S03]  /*28770*/  @!P0 IADD3 R5, P2, R0.reuse, R44, RZ ;  /* 0x0000002c00058210 */ /* 0x040fe60007f5e0ff */
[----:B------:R-:W-:Y:S06]  /*28780*/  @P0 STS.128 [R189+0xd800], RZ ;  /* 0x00d800ffbd000388 */ /* 0x000fec0000000c00 */
[----:B------:R-:W-:Y:S01]  /*28790*/  @!PT LDS RZ, [RZ] ;  /* 0x00000000fffff984 */ /* 0x000fe20000000800 */
[----:B------:R-:W-:Y:S01]  /*287a0*/  @!PT LDS RZ, [RZ] ;  /* 0x00000000fffff984 */ /* 0x000fe20000000800 */
[----:B------:R-:W-:Y:S01]  /*287b0*/  @!PT LDS RZ, [RZ] ;  /* 0x00000000fffff984 */ /* 0x000fe20000000800 */
[----:B------:R-:W-:Y:S06]  /*287c0*/  @!P0 LDGSTS.E.BYPASS.LTC128B.128 [R189+0xd800], desc[UR24][R18.64] ;  /* 0x0d80000012bd8fae */ /* 0x000fec000b901d58 */
[----:B------:R-:W-:Y:S01]  /*287d0*/  @P0 STS.128 [R189+0xe000], RZ ;  /* 0x00e000ffbd000388 */ /* 0x000fe20000000c00 */
[----:B--2---:R-:W-:Y:S04]  /*287e0*/  @!P0 IADD3 R3, P4, R0, R15, RZ ;  /* 0x0000000f00038210 */ /* 0x004fe80007f9e0ff */
[----:B---3--:R-:W-:Y:S02]  /*287f0*/  @!P0 IADD3.X R7, R2, R14, RZ, P4, !PT ;  /* 0x0000000e02078210 */ /* 0x008fe400027fe4ff */
[C---:B------:R-:W-:Y:S04]  /*28800*/  @!P0 LEA R16, P4, R3.reuse, R237, 0x1 ;  /* 0x000000ed03108211 */ /* 0x040fe800078808ff */
[----:B------:R-:W-:Y:S02]  /*28810*/  @!P0 LEA.HI.X R17, R3, R235, R7, 0x1, P4 ;  /* 0x000000eb03118211 */ /* 0x000fe400020f0c07 */
[----:B------:R-:W-:Y:S03]  /*28820*/  @!P0 IADD3 R3, P4, R0, R42, RZ ;  /* 0x0000002a00038210 */ /* 0x000fe60007f9e0ff */
[----:B------:R-:W-:Y:S01]  /*28830*/  @!PT LDS RZ, [RZ] ;  /* 0x00000000fffff984 */ /* 0x000fe20000000800 */
[----:B------:R-:W-:Y:S01]  /*28840*/  @!PT LDS RZ, [RZ] ;  /* 0x00000000fffff984 */ /* 0x000fe20000000800 */
[----:B------:R-:W-:Y:S01]  /*28850*/  @!PT LDS RZ, [RZ] ;  /* 0x00000000fffff984 */ /* 0x000fe20000000800 */
[----:B------:R-:W-:Y:S01]  /*28860*/  @!P0 LDGSTS.E.BYPASS.LTC128B.128 [R189+0xe000], desc[UR22][R16.64] ;  /* 0x0e00000010bd8fae */ /* 0x000fe2000b901d56 */
[C---:B------:R-:W-:Y:S05]  /*28870*/  @!P0 IADD3.X R7, R2.reuse, R37, RZ, P4, !PT ;  /* 0x0000002502078210 */ /* 0x040fea00027fe4ff */
[----:B------:R-:W-:Y:S01]  /*28880*/  @P0 STS.128 [R189+0xe800], RZ ;  /* 0x00e800ffbd000388 */ /* 0x000fe20000000c00 */
[----:B----4-:R-:W-:Y:S02]  /*28890*/  @!P0 IADD3.X R8, R2, R13, RZ, P3, !PT ;  /* 0x0000000d02088210 */ /* 0x010fe40001ffe4ff */
[C---:B------:R-:W-:Y:S04]  /*288a0*/  @!P0 LEA R14, P3, R4.reuse, R237, 0x1 ;  /* 0x000000ed040e8211 */ /* 0x040fe800078608ff */
[----:B------:R-:W-:Y:S02]  /*288b0*/  @!P0 LEA.HI.X R15, R4, R235, R8, 0x1, P3 ;  /* 0x000000eb040f8211 */ /* 0x000fe400018f0c08 */
[-C--:B------:R-:W-:Y:S03]  /*288c0*/  @!P0 LEA R8, P4, R3, R237.reuse, 0x1 ;  /* 0x000000ed03088211 */ /* 0x080fe600078808ff */
[----:B------:R-:W-:Y:S01]  /*288d0*/  @!PT LDS RZ, [RZ] ;  /* 0x00000000fffff984 */ /* 0x000fe20000000800 */
[----:B------:R-:W-:Y:S01]  /*288e0*/  @!PT LDS RZ, [RZ] ;  /* 0x00000000fffff984 */ /* 0x000fe20000000800 */
[----:B------:R-:W-:Y:S01]  /*288f0*/  @!PT LDS RZ, [RZ] ;  /* 0x00000000fffff984 */ /* 0x000fe20000000800 */
[----:B------:R-:W-:Y:S06]  /*28900*/  @!P0 LDGSTS.E.BYPASS.LTC128B.128 [R189+0xe800], desc[UR20][R14.64] ;  /* 0x0e8000000ebd8fae */ /* 0x000fec000b901d54 */
[----:B------:R-:W-:Y:S01]  /*28910*/  @P0 STS.128 [R189+0xf000], RZ ;  /* 0x00f000ffbd000388 */ /* 0x000fe20000000c00 */
[----:B------:R-:W-:Y:S02]  /*28920*/  @!P0 IADD3.X R9, R2, R12, RZ, P2, !PT ;  /* 0x0000000c02098210 */ /* 0x000fe400017fe4ff */
[C---:B------:R-:W-:Y:S04]  /*28930*/  @!P0 LEA R12, P2, R5.reuse, R237, 0x1 ;  /* 0x000000ed050c8211 */ /* 0x040fe800078408ff */
[-C--:B------:R-:W-:Y:S02]  /*28940*/  @!P0 LEA.HI.X R13, R5, R235.reuse, R9, 0x1, P2 ;  /* 0x000000eb050d8211 */ /* 0x080fe400010f0c09 */
[----:B------:R-:W-:Y:S02]  /*28950*/  @!P0 IADD3 R5, P3, R0, R40, RZ ;  /* 0x0000002800058210 */ /* 0x000fe40007f7e0ff */
[----:B------:R-:W-:Y:S01]  /*28960*/  @!P0 LEA.HI.X R9, R3, R235, R7, 0x1, P4 ;  /* 0x000000eb03098211 */ /* 0x000fe200020f0c07 */
[----:B------:R-:W-:Y:S01]  /*28970*/  @!PT LDS RZ, [RZ] ;  /* 0x00000000fffff984 */ /* 0x000fe20000000800 */
[----:B------:R-:W-:Y:S01]  /*28980*/  @!PT LDS RZ, [RZ] ;  /* 0x00000000fffff984 */ /* 0x000fe20000000800 */
[----:B------:R-:W-:Y:S01]  /*28990*/  @!PT LDS RZ, [RZ] ;  /* 0x00000000fffff984 */ /* 0x000fe20000000800 */
[----:B------:R-:W-:Y:S01]  /*289a0*/  @!P0 LDGSTS.E.BYPASS.LTC128B.128 [R189+0xf000], desc[UR18][R12.64] ;  /* 0x0f0000000cbd8fae */ /* 0x000fe2000b901d52 */
[----:B------:R-:W-:Y:S02]  /*289b0*/  @!P0 IADD3.X R11, R2, R11, RZ, P1, !PT ;  /* 0x0000000b020b8210 */ /* 0x000fe40000ffe4ff */
[----:B------:R-:W-:Y:S03]  /*289c0*/  @!P0 LEA R10, P1, R6, R237, 0x1 ;  /* 0x000000ed060a8211 */ /* 0x000fe600078208ff */
[----:B------:R-:W-:Y:S01]  /*289d0*/  @P0 STS.128 [R189+0xf800], RZ ;  /* 0x00f800ffbd000388 */ /* 0x000fe20000000c00 */
[----:B------:R-:W-:Y:S02]  /*289e0*/  @!P0 IADD3.X R34, R2, R34, RZ, P3, !PT ;  /* 0x0000002202228210 */ /* 0x000fe40001ffe4ff */
[----:B------:R-:W-:Y:S02]  /*289f0*/  @!P0 LEA.HI.X R11, R6, R235, R11, 0x1, P1 ;  /* 0x000000eb060b8211 */ /* 0x000fe400008f0c0b */
[C---:B------:R-:W-:Y:S02]  /*28a00*/  @!P0 LEA R6, P3, R5.reuse, R237, 0x1 ;  /* 0x000000ed05068211 */ /* 0x040fe400078608ff */
[----:B------:R-:W-:Y:S01]  /*28a10*/  @!P0 IADD3 R32, P2, R0, R32, RZ ;  /* 0x0000002000208210 */ /* 0x000fe20007f5e0ff */
        /* <DEDUP_REMOVED lines=12> */
[----:B------:R1:W-:Y:S01]  /*28ae0*/  @!P0 LDGSTS.E.BYPASS.LTC128B.128 [R189+0x10000], desc[UR14][R8.64] ;  /* 0x1000000008bd8fae */ /* 0x0003e2000b901d4e */
[----:B------:R-:W-:Y:S02]  /*28af0*/  @!P0 LEA.HI.X R5, R32, R235, R35, 0x1, P2 ;  /* 0x000000eb20058211 */ /* 0x000fe400010f0c23 */
[----:B------:R-:W-:Y:S03]  /*28b00*/  @!P0 IADD3.X R0, R2, R36, RZ, P1, !PT ;  /* 0x0000002402008210 */ /* 0x000fe60000ffe4ff */
[----:B------:R-:W-:Y:S01]  /*28b10*/  @P0 STS.128 [R189+0x10800], RZ ;  /* 0x010800ffbd000388 */ /* 0x000fe20000000c00 */
[C---:B------:R-:W-:Y:S02]  /*28b20*/  @!P0 LEA R2, P1, R33.reuse, R237, 0x1 ;  /* 0x000000ed21028211 */ /* 0x040fe400078208ff */
[----:B------:R-:W-:Y:S03]  /*28b30*/  MOV R237, R198 ;  /* 0x000000c600ed7202 */ /* 0x000fe60000000f00 */
[----:B------:R-:W-:Y:S01]  /*28b40*/  @!PT LDS RZ, [RZ] ;  /* 0x00000000fffff984 */ /* 0x000fe20000000800 */
[----:B------:R-:W-:Y:S01]  /*28b50*/  @!PT LDS RZ, [RZ] ;  /* 0x00000000fffff984 */ /* 0x000fe20000000800 */
[----:B------:R-:W-:Y:S01]  /*28b60*/  @!PT LDS RZ, [RZ] ;  /* 0x00000000fffff984 */ /* 0x000fe20000000800 */
[----:B------:R-:W-:Y:S01]  /*28b70*/  @!P0 LDGSTS.E.BYPASS.LTC128B.128 [R189+0x10800], desc[UR12][R6.64] ;  /* 0x1080000006bd8fae */ /* 0x000fe2000b901d4c */
[----:B------:R-:W-:Y:S02]  /*28b80*/  @!P0 LEA.HI.X R3, R33, R235, R0, 0x1, P1 ;  /* 0x000000eb21038211 */ /* 0x000fe400008f0c00 */
[----:B------:R-:W-:Y:S03]  /*28b90*/  IADD3 R0, R176, R184, RZ ;  /* 0x000000b8b0007210 */ /* 0x000fe60007ffe0ff */
[----:B------:R-:W-:Y:S01]  /*28ba0*/  @P0 STS.128 [R189+0x11000], RZ ;  /* 0x011000ffbd000388 */ /* 0x000fe20000000c00 */
[----:B------:R-:W-:Y:S05]  /*28bb0*/  MOV R235, R199 ;  /* 0x000000c700eb7202 */ /* 0x000fea0000000f00 */
[----:B------:R-:W-:Y:S01]  /*28bc0*/  @!PT LDS RZ, [RZ] ;  /* 0x00000000fffff984 */ /* 0x000fe20000000800 */
[----:B------:R-:W-:Y:S01]  /*28bd0*/  @!PT LDS RZ, [RZ] ;  /* 0x00000000fffff984 */ /* 0x000fe20000000800 */
[----:B------:R-:W-:Y:S01]  /*28be0*/  @!PT LDS RZ, [RZ] ;  /* 0x00000000fffff984 */ /* 0x000fe20000000800 */
[----:B------:R-:W-:Y:S06]  /*28bf0*/  @!P0 LDGSTS.E.BYPASS.LTC128B.128 [R189+0x11000], desc[UR10][R4.64] ;  /* 0x1100000004bd8fae */ /* 0x000fec000b901d4a */
[----:B------:R-:W-:Y:S06]  /*28c00*/  @P0 STS.128 [R189+0x11800], RZ ;  /* 0x011800ffbd000388 */ /* 0x000fec0000000c00 */
[----:B------:R-:W-:Y:S01]  /*28c10*/  @!PT LDS RZ, [RZ] ;  /* 0x00000000fffff984 */ /* 0x000fe20000000800 */
[----:B------:R-:W-:Y:S01]  /*28c20*/  @!PT LDS RZ, [RZ] ;  /* 0x00000000fffff984 */ /* 0x000fe20000000800 */
[----:B------:R-:W-:Y:S01]  /*28c30*/  @!PT LDS RZ, [RZ] ;  /* 0x00000000fffff984 */ /* 0x000fe20000000800 */
[----:B------:R2:W-:Y:S06]  /*28c40*/  @!P0 LDGSTS.E.BYPASS.LTC128B.128 [R189+0x11800], desc[UR8][R2.64] ;  /* 0x1180000002bd8fae */ /* 0x0005ec000b901d48 */
[----:B------:R-:W-:Y:S06]  /*28c50*/  LDSM.16.M88.4 R128, [R183] ;  /* 0x00000000b780783b */ /* 0x000fec0000000200 */
[----:B-1----:R-:W1:Y:S06]  /*28c60*/  LDSM.16.M88.4 R8, [R176+0x2000] ;  /* 0x00200000b008783b */ /* 0x002e6c0000000200 */
[----:B------:R-:W3:Y:S06]  /*28c70*/  LDSM.16.M88.4 R16, [R176+0x2800] ;  /* 0x00280000b010783b */ /* 0x000eec0000000200 */
[----:B------:R-:W4:Y:S01]  /*28c80*/  LDSM.16.M88.4 R24, [R176+0x3000] ;  /* 0x00300000b018783b */ /* 0x000f220000000200 */
[C---:B--2---:R-:W-:Y:S05]  /*28c90*/  IADD3 R2, R177.reuse, 0x5800, RZ ;  /* 0x00005800b1027810 */ /* 0x044fea0007ffe0ff */
[----:B------:R-:W2:Y:S06]  /*28ca0*/  LDSM.16.M88.4 R32, [R176+0x3800] ;  /* 0x00380000b020783b */ /* 0x000eac0000000200 */
[----:B------:R-:W2:Y:S06]  /*28cb0*/  LDSM.16.M88.4 R40, [R176+0x4000] ;  /* 0x00400000b028783b */ /* 0x000eac0000000200 */
[----:B------:R-:W2:Y:S06]  /*28cc0*/  LDSM.16.M88.4 R48, [R176+0x4800] ;  /* 0x00480000b030783b */ /* 0x000eac0000000200 */
[----:B------:R-:W2:Y:S01]  /*28cd0*/  LDSM.16.M88.4 R56, [R176+0x5000] ;  /* 0x00500000b038783b */ /* 0x000ea20000000200 */
[C---:B-1----:R-:W-:Y:S05]  /*28ce0*/  HMMA.16816.F32 R4, R128.reuse, R8, RZ ;  /* 0x000000088004723c */ /* 0x042fea00000018ff */
[----:B------:R-:W1:Y:S01]  /*28cf0*/  LDSM.16.M88.4 R64, [R176+0x5800] ;  /* 0x00580000b040783b */ /* 0x000e620000000200 */
[C---:B------:R-:W-:Y:S05]  /*28d00*/  HMMA.16816.F32 R8, R128.reuse, R10, RZ ;  /* 0x0000000a8008723c */ /* 0x040fea00000018ff */
[----:B------:R-:W1:Y:S01]  /*28d10*/  LDSM.16.M88.4 R72, [R176+0x6000] ;  /* 0x00600000b048783b */ /* 0x000e620000000200 */
[C---:B---3--:R-:W-:Y:S05]  /*28d20*/  HMMA.16816.F32 R12, R128.reuse, R16, RZ ;  /* 0x00000010800c723c */ /* 0x048fea00000018ff */
[----:B------:R-:W3:Y:S01]  /*28d30*/  LDSM.16.M88.4 R80, [R176+0x6800] ;  /* 0x00680000b050783b */ /* 0x000ee20000000200 */
[C---:B------:R-:W-:Y:S05]  /*28d40*/  HMMA.16816.F32 R16, R128.reuse, R18, RZ ;  /* 0x000000128010723c */ /* 0x040fea00000018ff */
[----:B------:R-:W3:Y:S01]  /*28d50*/  LDSM.16.M88.4 R88, [R176+0x7000] ;  /* 0x00700000b058783b */ /* 0x000ee20000000200 */
[C---:B----4-:R-:W-:Y:S05]  /*28d60*/  HMMA.16816.F32 R20, R128.reuse, R24, RZ ;  /* 0x000000188014723c */ /* 0x050fea00000018ff */
[----:B------:R-:W4:Y:S01]  /*28d70*/  LDSM.16.M88.4 R96, [R176+0x7800] ;  /* 0x00780000b060783b */ /* 0x000f220000000200 */
[C---:B------:R-:W-:Y:S05]  /*28d80*/  HMMA.16816.F32 R24, R128.reuse, R26, RZ ;  /* 0x0000001a8018723c */ /* 0x040fea00000018ff */
[----:B------:R-:W4:Y:S01]  /*28d90*/  LDSM.16.M88.4 R104, [R176+0x8000] ;  /* 0x00800000b068783b */ /* 0x000f220000000200 */
[C---:B--2---:R-:W-:Y:S05]  /*28da0*/  HMMA.16816.F32 R28, R128.reuse, R32, RZ ;  /* 0x00000020801c723c */ /* 0x044fea00000018ff */
[----:B------:R-:W2:Y:S01]  /*28db0*/  LDSM.16.M88.4 R112, [R176+0x8800] ;  /* 0x00880000b070783b */ /* 0x000ea20000000200 */
[C---:B------:R-:W-:Y:S05]  /*28dc0*/  HMMA.16816.F32 R32, R128.reuse, R34, RZ ;  /* 0x000000228020723c */ /* 0x040fea00000018ff */
[----:B------:R-:W2:Y:S01]  /*28dd0*/  LDSM.16.M88.4 R120, [R176+0x9000] ;  /* 0x00900000b078783b */ /* 0x000ea20000000200 */
[C---:B------:R-:W-:Y:S05]  /*28de0*/  HMMA.16816.F32 R36, R128.reuse, R40, RZ ;  /* 0x000000288024723c */ /* 0x040fea00000018ff */
[----:B------:R-:W2:Y:S01]  /*28df0*/  LDSM.16.M88.4 R168, [R176+0x9800] ;  /* 0x00980000b0a8783b */ /* 0x000ea20000000200 */
[C---:B------:R-:W-:Y:S05]  /*28e00*/  HMMA.16816.F32 R40, R128.reuse, R42, RZ ;  /* 0x0000002a8028723c */ /* 0x040fea00000018ff */
[----:B------:R-:W-:Y:S01]  /*28e10*/  LDSM.16.M88.4 R172, [R172] ;  /* 0x00000000acac783b */ /* 0x000fe20000000200 */
[C---:B------:R-:W-:Y:S05]  /*28e20*/  HMMA.16816.F32 R44, R128.reuse, R48, RZ ;  /* 0x00000030802c723c */ /* 0x040fea00000018ff */
[----:B------:R-:W0:Y:S01]  /*28e30*/  LDGDEPBAR ;  /* 0x00000000000079af */ /* 0x000e220000000000 */
[C---:B------:R-:W-:Y:S06]  /*28e40*/  HMMA.16816.F32 R48, R128.reuse, R50, RZ ;  /* 0x000000328030723c */ /* 0x040fec00000018ff */
[C---:B------:R-:W-:Y:S06]  /*28e50*/  HMMA.16816.F32 R52, R128.reuse, R56, RZ ;  /* 0x000000388034723c */ /* 0x040fec00000018ff */
[C---:B------:R-:W-:Y:S06]  /*28e60*/  HMMA.16816.F32 R56, R128.reuse, R58, RZ ;  /* 0x0000003a8038723c */ /* 0x040fec00000018ff */
[C---:B-1----:R-:W-:Y:S06]  /*28e70*/  HMMA.16816.F32 R60, R128.reuse, R64, RZ ;  /* 0x00000040803c723c */ /* 0x042fec00000018ff */
[C---:B------:R-:W-:Y:S06]  /*28e80*/  HMMA.16816.F32 R64, R128.reuse, R66, RZ ;  /* 0x000000428040723c */ /* 0x040fec00000018ff */
[C---:B------:R-:W-:Y:S06]  /*28e90*/  HMMA.16816.F32 R68, R128.reuse, R72, RZ ;  /* 0x000000488044723c */ /* 0x040fec00000018ff */
[C---:B------:R-:W-:Y:S06]  /*28ea0*/  HMMA.16816.F32 R72, R128.reuse, R74, RZ ;  /* 0x0000004a8048723c */ /* 0x040fec00000018ff */
[C---:B---3--:R-:W-:Y:S06]  /*28eb0*/  HMMA.16816.F32 R76, R128.reuse, R80, RZ ;  /* 0x00000050804c723c */ /* 0x048fec00000018ff */
[C---:B------:R-:W-:Y:S06]  /*28ec0*/  HMMA.16816.F32 R80, R128.reuse, R82, RZ ;  /* 0x000000528050723c */ /* 0x040fec00000018ff */
[C---:B------:R-:W-:Y:S06]  /*28ed0*/  HMMA.16816.F32 R84, R128.reuse, R88, RZ ;  /* 0x000000588054723c */ /* 0x040fec00000018ff */
[C---:B------:R-:W-:Y:S06]  /*28ee0*/  HMMA.16816.F32 R88, R128.reuse, R90, RZ ;  /* 0x0000005a8058723c */ /* 0x040fec00000018ff */
[C---:B----4-:R-:W-:Y:S06]  /*28ef0*/  HMMA.16816.F32 R92, R128.reuse, R96, RZ ;  /* 0x00000060805c723c */ /* 0x050fec00000018ff */
        /* <DEDUP_REMOVED lines=8> */
[----:B------:R-:W-:Y:S01]  /*28f80*/  HMMA.16816.F32 R128, R128, R170, RZ ;  /* 0x000000aa8080723c */ /* 0x000fe200000018ff */
        /* <DEDUP_REMOVED lines=46> */
[----:B-1----:R-:W-:Y:S01]  /*29270*/  IADD3 R0, R177, 0x6000, RZ ;  /* 0x00006000b1007810 */ /* 0x002fe20007ffe0ff */
[C---:B--2---:R-:W-:Y:S06]  /*29280*/  HMMA.16816.F32 R124, R172.reuse, R168, R124 ;  /* 0x000000a8ac7c723c */ /* 0x044fec000000187c */
[----:B------:R-:W-:Y:S01]  /*29290*/  HMMA.16816.F32 R128, R172, R170, R128 ;  /* 0x000000aaac80723c */ /* 0x000fe20000001880 */
[----:B------:R-:W-:Y:S04]  /*292a0*/  LDSM.16.M88.4 R172, [R177] ;  /* 0x00000000b1ac783b */ /* 0x000fe80000000200 */
[----:B------:R-:W-:Y:S06]  /*292b0*/  LEA R168, R187, R183, 0x1 ;  /* 0x000000b7bba87211 */ /* 0x000fec00078e08ff */
[----:B------:R-:W1:Y:S02]  /*292c0*/  LDSM.16.M88.4 R168, [R168] ;  /* 0x00000000a8a8783b */ /* 0x000e640000000200 */
[C---:B-1----:R-:W-:Y:S06]  /*292d0*/  HMMA.16816.F32 R4, R168.reuse, R172, R4 ;  /* 0x000000aca804723c */ /* 0x042fec0000001804 */
[C---:B------:R-:W-:Y:S05]  /*292e0*/  HMMA.16816.F32 R8, R168.reuse, R174, R8 ;  /* 0x000000aea808723c */ /* 0x040fea0000001808 */
[C---:B------:R-:W-:Y:S06]  /*292f0*/  IADD3 R172, R177.reuse, 0x800, RZ ;  /* 0x00000800b1ac7810 */ /* 0x040fec0007ffe0ff */
        /* <DEDUP_REMOVED lines=38> */
[C---:B------:R-:W-:Y:S01]  /*29560*/  HMMA.16816.F32 R88, R168.reuse, R174, R88 ;  /* 0x000000aea858723c */ /* 0x040fe20000001858 */
[----:B------:R1:W2:Y:S02]  /*29570*/  LDSM.16.M88.4 R172, [R2] ;  /* 0x0000000002ac783b */ /* 0x0002a40000000200 */
[----:B-1----:R-:W1:Y:S03]  /*29580*/  LDC.64 R2, c[0x0][0x198] ;  /* 0x00006600ff027b82 */ /* 0x002e660000000a00 */
[C---:B--2---:R-:W-:Y:S06]  /*29590*/  HMMA.16816.F32 R92, R168.reuse, R172, R92 ;  /* 0x000000aca85c723c */ /* 0x044fec000000185c */
[C---:B------:R-:W-:Y:S01]  /*295a0*/  HMMA.16816.F32 R96, R168.reuse, R174, R96 ;  /* 0x000000aea860723c */ /* 0x040fe20000001860 */
[----:B------:R1:W2:Y:S06]  /*295b0*/  LDSM.16.M88.4 R172, [R0] ;  /* 0x0000000000ac783b */ /* 0x0002ac0000000200 */
[----:B-1----:R-:W3:Y:S01]  /*295c0*/  LD.E R0, desc[UR4][R2.64+0x18c] ;  /* 0x00018c0402007980 */ /* 0x002ee2000c101900 */
[C---:B--2---:R-:W-:Y:S06]  /*295d0*/  HMMA.16816.F32 R100, R168.reuse, R172, R100 ;  /* 0x000000aca864723c */ /* 0x044fec0000001864 */
        /* <DEDUP_REMOVED lines=9> */
[----:B------:R-:W-:Y:S06]  /*29670*/  IADD3 R172, R177, 0x7800, RZ ;  /* 0x00007800b1ac7810 */ /* 0x000fec0007ffe0ff */
[----:B------:R-:W1:Y:S02]  /*29680*/  LDSM.16.M88.4 R172, [R172] ;  /* 0x00000000acac783b */ /* 0x000e640000000200 */
[C---:B-1----:R-:W-:Y:S06]  /*29690*/  HMMA.16816.F32 R124, R168.reuse, R172, R124 ;  /* 0x000000aca87c723c */ /* 0x042fec000000187c */
[----:B------:R-:W-:Y:S01]  /*296a0*/  HMMA.16816.F32 R128, R168, R174, R128 ;  /* 0x000000aea880723c */ /* 0x000fe20000001880 */
[----:B------:R-:W-:Y:S06]  /*296b0*/  LDSM.16.M88.4 R168, [R185] ;  /* 0x00000000b9a8783b */ /* 0x000fec0000000200 */
[----:B------:R-:W1:Y:S02]  /*296c0*/  LDSM.16.M88.4 R172, [R182] ;  /* 0x00000000b6ac783b */ /* 0x000e640000000200 */
[C---:B-1----:R-:W-:Y:S06]  /*296d0*/  HMMA.16816.F32 R4, R168.reuse, R172, R4 ;  /* 0x000000aca804723c */ /* 0x042fec0000001804 */
[C---:B------:R-:W-:Y:S01]  /*296e0*/  HMMA.16816.F32 R8, R168.reuse, R174, R8 ;  /* 0x000000aea808723c */ /* 0x040fe20000001808 */
[----:B------:R-:W1:Y:S05]  /*296f0*/  LDSM.16.M88.4 R172, [R182+0x800] ;  /* 0x00080000b6ac783b */ /* 0x000e6a0000000200 */
[C---:B-1----:R-:W-:Y:S06]  /*29700*/  HMMA.16816.F32 R12, R168.reuse, R172, R12 ;  /* 0x000000aca80c723c */ /* 0x042fec000000180c */
[C---:B------:R-:W-:Y:S01]  /*29710*/  HMMA.16816.F32 R16, R168.reuse, R174, R16 ;  /* 0x000000aea810723c */ /* 0x040fe20000001810 */
[----:B------:R-:W1:Y:S05]  /*29720*/  LDSM.16.M88.4 R172, [R182+0x1000] ;  /* 0x00100000b6ac783b */ /* 0x000e6a0000000200 */
[-C--:B---3--:R-:W-:Y:S01]  /*29730*/  FMUL.FTZ R5, R5, R0.reuse ;  /* 0x0000000005057220 */ /* 0x088fe20000410000 */
[-C--:B------:R-:W-:Y:S01]  /*29740*/  FMUL.FTZ R4, R4, R0.reuse ;  /* 0x0000000004047220 */ /* 0x080fe20000410000 */
[-C--:B------:R-:W-:Y:S02]  /*29750*/  FMUL.FTZ R6, R6, R0.reuse ;  /* 0x0000000006067220 */ /* 0x080fe40000410000 */
[----:B------:R-:W2:Y:S01]  /*29760*/  MUFU.TANH R216, R5 ;  /* 0x0000000500d87308 */ /* 0x000ea20000002400 */
[-C--:B------:R-:W-:Y:S01]  /*29770*/  FMUL.FTZ R7, R7, R0.reuse ;  /* 0x0000000007077220 */ /* 0x080fe20000410000 */
[-C--:B------:R-:W-:Y:S01]  /*29780*/  FMUL.FTZ R8, R8, R0.reuse ;  /* 0x0000000008087220 */ /* 0x080fe20000410000 */
[-C--:B------:R-:W-:Y:S01]  /*29790*/  FMUL.FTZ R9, R9, R0.reuse ;  /* 0x0000000009097220 */ /* 0x080fe20000410000 */
[-C--:B------:R-:W-:Y:S01]  /*297a0*/  FMUL.FTZ R10, R10, R0.reuse ;  /* 0x000000000a0a7220 */ /* 0x080fe20000410000 */
[-C--:B------:R-:W-:Y:S05]  /*297b0*/  FMUL.FTZ R11, R11, R0.reuse ;  /* 0x000000000b0b7220 */ /* 0x080fea0000410000 */
[----:B------:R-:W3:Y:S01]  /*297c0*/  MUFU.TANH R211, R4 ;  /* 0x0000000400d37308 */ /* 0x000ee20000002400 */
[-C--:B------:R-:W-:Y:S01]  /*297d0*/  FMUL.FTZ R15, R15, R0.reuse ;  /* 0x000000000f0f7220 */ /* 0x080fe20000410000 */
[-C--:B------:R-:W-:Y:S01]  /*297e0*/  FMUL.FTZ R12, R12, R0.reuse ;  /* 0x000000000c0c7220 */ /* 0x080fe20000410000 */
[-C--:B------:R-:W-:Y:S01]  /*297f0*/  FMUL.FTZ R13, R13, R0.reuse ;  /* 0x000000000d0d7220 */ /* 0x080fe20000410000 */
[-C--:B------:R-:W-:Y:S01]  /*29800*/  FMUL.FTZ R14, R14, R0.reuse ;  /* 0x000000000e0e7220 */ /* 0x080fe20000410000 */
[-C--:B------:R-:W-:Y:S01]  /*29810*/  FMUL.FTZ R16, R16, R0.reuse ;  /* 0x0000000010107220 */ /* 0x080fe20000410000 */
[-C--:B------:R-:W-:Y:S04]  /*29820*/  FMUL.FTZ R17, R17, R0.reuse ;  /* 0x0000000011117220 */ /* 0x080fe80000410000 */
[----:B------:R-:W4:Y:S01]  /*29830*/  MUFU.TANH R215, R8 ;  /* 0x0000000800d77308 */ /* 0x000f220000002400 */
[-C--:B------:R-:W-:Y:S01]  /*29840*/  FMUL.FTZ R18, R18, R0.reuse ;  /* 0x0000000012127220 */ /* 0x080fe20000410000 */
[-C--:B------:R-:W-:Y:S08]  /*29850*/  FMUL.FTZ R19, R19, R0.reuse ;  /* 0x0000000013137220 */ /* 0x080ff00000410000 */
[----:B------:R-:W2:Y:S01]  /*29860*/  MUFU.TANH R210, R16 ;  /* 0x0000001000d27308 */ /* 0x000ea20000002400 */
[C---:B-1----:R-:W-:Y:S09]  /*29870*/  HMMA.16816.F32 R20, R168.reuse, R172, R20 ;  /* 0x000000aca814723c */ /* 0x042ff20000001814 */
[----:B------:R-:W1:Y:S01]  /*29880*/  MUFU.TANH R209, R17 ;  /* 0x0000001100d17308 */ /* 0x000e620000002400 */
[C---:B------:R-:W-:Y:S01]  /*29890*/  HMMA.16816.F32 R24, R168.reuse, R174, R24 ;  /* 0x000000aea818723c */ /* 0x040fe20000001818 */
[----:B------:R-:W3:Y:S08]  /*298a0*/  LDSM.16.M88.4 R172, [R182+0x1800] ;  /* 0x00180000b6ac783b */ /* 0x000ef00000000200 */
[----:B------:R-:W1:Y:S10]  /*298b0*/  MUFU.TANH R214, R9 ;  /* 0x0000000900d67308 */ /* 0x000e740000002400 */
[----:B------:R-:W1:Y:S01]  /*298c0*/  MUFU.TANH R213, R12 ;  /* 0x0000000c00d57308 */ /* 0x000e620000002400 */
[-C--:B------:R-:W-:Y:S09]  /*298d0*/  FMUL.FTZ R20, R20, R0.reuse ;  /* 0x0000000014147220 */ /* 0x080ff20000410000 */
[----:B------:R-:W1:Y:S01]  /*298e0*/  MUFU.TANH R212, R13 ;  /* 0x0000000d00d47308 */ /* 0x000e620000002400 */
[-C--:B------:R-:W-:Y:S01]  /*298f0*/  FMUL.FTZ R21, R21, R0.reuse ;  /* 0x0000000015157220 */ /* 0x080fe20000410000 */
[-C--:B------:R-:W-:Y:S01]  /*29900*/  FMUL.FTZ R22, R22, R0.reuse ;  /* 0x0000000016167220 */ /* 0x080fe20000410000 */
[-C--:B------:R-:W-:Y:S01]  /*29910*/  FMUL.FTZ R23, R23, R0.reuse ;  /* 0x0000000017177220 */ /* 0x080fe20000410000 */
[-C--:B------:R-:W-:Y:S01]  /*29920*/  FMUL.FTZ R24, R24, R0.reuse ;  /* 0x0000000018187220 */ /* 0x080fe20000410000 */
[-C--:B------:R-:W-:Y:S01]  /*29930*/  FMUL.FTZ R25, R25, R0.reuse ;  /* 0x0000000019197220 */ /* 0x080fe20000410000 */
[-C--:B------:R-:W-:Y:S04]  /*29940*/  FMUL.FTZ R26, R26, R0.reuse ;  /* 0x000000001a1a7220 */ /* 0x080fe80000410000 */
[----:B------:R-:W1:Y:S01]  /*29950*/  MUFU.TANH R208, R20 ;  /* 0x0000001400d07308 */ /* 0x000e620000002400 */
[-C--:B------:R-:W-:Y:S09]  /*29960*/  FMUL.FTZ R27, R27, R0.reuse ;  /* 0x000000001b1b7220 */ /* 0x080ff20000410000 */
[----:B------:R-:W1:Y:S01]  /*29970*/  MUFU.TANH R207, R21 ;  /* 0x0000001500cf7308 */ /* 0x000e620000002400 */
[C---:B---3--:R-:W-:Y:S09]  /*29980*/  HMMA.16816.F32 R28, R168.reuse, R172, R28 ;  /* 0x000000aca81c723c */ /* 0x048ff2000000181c */
[----:B------:R-:W3:Y:S01]  /*29990*/  MUFU.TANH R206, R24 ;  /* 0x0000001800ce7308 */ /* 0x000ee20000002400 */
[C---:B------:R-:W-:Y:S01]  /*299a0*/  HMMA.16816.F32 R32, R168.reuse, R174, R32 ;  /* 0x000000aea820723c */ /* 0x040fe20000001820 */
[----:B------:R-:W4:Y:S08]  /*299b0*/  LDSM.16.M88.4 R172, [R182+0x2000] ;  /* 0x00200000b6ac783b */ /* 0x000f300000000200 */
[----:B------:R-:W1:Y:S10]  /*299c0*/  MUFU.TANH R205, R25 ;  /* 0x0000001900cd7308 */ /* 0x000e740000002400 */
[----:B------:R-:W1:Y:S01]  /*299d0*/  MUFU.TANH R18, R18 ;  /* 0x0000001200127308 */ /* 0x000e620000002400 */
[-C--:B------:R-:W-:Y:S01]  /*299e0*/  FMUL.FTZ R28, R28, R0.reuse ;  /* 0x000000001c1c7220 */ /* 0x080fe20000410000 */
[-C--:B------:R-:W-:Y:S08]  /*299f0*/  FMUL.FTZ R29, R29, R0.reuse ;  /* 0x000000001d1d7220 */ /* 0x080ff00000410000 */
[----:B------:R-:W1:Y:S01]  /*29a00*/  MUFU.TANH R19, R19 ;  /* 0x0000001300137308 */ /* 0x000e620000002400 */
[-C--:B------:R-:W-:Y:S01]  /*29a10*/  FMUL.FTZ R30, R30, R0.reuse ;  /* 0x000000001e1e7220 */ /* 0x080fe20000410000 */
[-C--:B------:R-:W-:Y:S01]  /*29a20*/  FMUL.FTZ R31, R31, R0.reuse ;  /* 0x000000001f1f7220 */ /* 0x080fe20000410000 */
[-C--:B------:R-:W-:Y:S01]  /*29a30*/  FMUL.FTZ R32, R32, R0.reuse ;  /* 0x0000000020207220 */ /* 0x080fe20000410000 */
[-C--:B------:R-:W-:Y:S01]  /*29a40*/  FMUL.FTZ R33, R33, R0.reuse ;  /* 0x0000000021217220 */ /* 0x080fe20000410000 */
[-C--:B------:R-:W-:Y:S01]  /*29a50*/  FMUL.FTZ R34, R34, R0.reuse ;  /* 0x0000000022227220 */ /* 0x080fe20000410000 */
[-C--:B------:R-:W-:Y:S04]  /*29a60*/  FMUL.FTZ R35, R35, R0.reuse ;  /* 0x0000000023237220 */ /* 0x080fe80000410000 */
[----:B------:R-:W1:Y:S10]  /*29a70*/  MUFU.TANH R204, R28 ;  /* 0x0000001c00cc7308 */ /* 0x000e740000002400 */
[----:B------:R-:W1:Y:S01]  /*29a80*/  MUFU.TANH R203, R29 ;  /* 0x0000001d00cb7308 */ /* 0x000e620000002400 */
[C---:B----4-:R-:W-:Y:S09]  /*29a90*/  HMMA.16816.F32 R36, R168.reuse, R172, R36 ;  /* 0x000000aca824723c */ /* 0x050ff20000001824 */
[----:B------:R-:W4:Y:S01]  /*29aa0*/  MUFU.TANH R202, R32 ;  /* 0x0000002000ca7308 */ /* 0x000f220000002400 */
[C---:B------:R-:W-:Y:S01]  /*29ab0*/  HMMA.16816.F32 R40, R168.reuse, R174, R40 ;  /* 0x000000aea828723c */ /* 0x040fe20000001828 */
[----:B------:R-:W2:Y:S08]  /*29ac0*/  LDSM.16.M88.4 R172, [R182+0x2800] ;  /* 0x00280000b6ac783b */ /* 0x000eb00000000200 */
[----:B------:R-:W1:Y:S10]  /*29ad0*/  MUFU.TANH R201, R33 ;  /* 0x0000002100c97308 */ /* 0x000e740000002400 */
[----:B------:R-:W1:Y:S01]  /*29ae0*/  MUFU.TANH R22, R22 ;  /* 0x0000001600167308 */ /* 0x000e620000002400 */
[-C--:B------:R-:W-:Y:S01]  /*29af0*/  FMUL.FTZ R36, R36, R0.reuse ;  /* 0x0000000024247220 */ /* 0x080fe20000410000 */
[-C--:B------:R-:W-:Y:S01]  /*29b00*/  FMUL.FTZ R38, R38, R0.reuse ;  /* 0x0000000026267220 */ /* 0x080fe20000410000 */
[-C--:B------:R-:W-:Y:S07]  /*29b10*/  FMUL.FTZ R39, R39, R0.reuse ;  /* 0x0000000027277220 */ /* 0x080fee0000410000 */
[----:B------:R-:W1:Y:S01]  /*29b20*/  MUFU.TANH R23, R23 ;  /* 0x0000001700177308 */ /* 0x000e620000002400 */
[-C--:B------:R-:W-:Y:S01]  /*29b30*/  FMUL.FTZ R37, R37, R0.reuse ;  /* 0x0000000025257220 */ /* 0x080fe20000410000 */
[-C--:B------:R-:W-:Y:S01]  /*29b40*/  FMUL.FTZ R40, R40, R0.reuse ;  /* 0x0000000028287220 */ /* 0x080fe20000410000 */
[-C--:B------:R-:W-:Y:S01]  /*29b50*/  FMUL.FTZ R42, R42, R0.reuse ;  /* 0x000000002a2a7220 */ /* 0x080fe20000410000 */
[-C--:B------:R-:W-:Y:S01]  /*29b60*/  FMUL.FTZ R41, R41, R0.reuse ;  /* 0x0000000029297220 */ /* 0x080fe20000410000 */
[----:B------:R-:W-:Y:S05]  /*29b70*/  FMUL.FTZ R43, R43, R0 ;  /* 0x000000002b2b7220 */ /* 0x000fea0000410000 */
[----:B------:R3:W1:Y:S10]  /*29b80*/  MUFU.TANH R200, R36 ;  /* 0x0000002400c87308 */ /* 0x0006740000002400 */
[----:B------:R1:W1:Y:S01]  /*29b90*/  MUFU.TANH R196, R40 ;  /* 0x0000002800c47308 */ /* 0x0002620000002400 */
[C---:B--2---:R-:W-:Y:S09]  /*29ba0*/  HMMA.16816.F32 R44, R168.reuse, R172, R44 ;  /* 0x000000aca82c723c */ /* 0x044ff2000000182c */
[----:B------:R-:W2:Y:S02]  /*29bb0*/  MUFU.TANH R26, R26 ;  /* 0x0000001a001a7308 */ /* 0x000ea40000002400 */
[----:B---3-5:R-:W-:Y:S01]  /*29bc0*/  MOV R36, R188 ;  /* 0x000000bc00247202 */ /* 0x028fe20000000f00 */
[C---:B------:R-:W-:Y:S01]  /*29bd0*/  HMMA.16816.F32 R48, R168.reuse, R174, R48 ;  /* 0x000000aea830723c */ /* 0x040fe20000001830 */
[----:B------:R-:W3:Y:S02]  /*29be0*/  LDSM.16.M88.4 R172, [R182+0x3000] ;  /* 0x00300000b6ac783b */ /* 0x000ee40000000200 */
[----:B------:R-:W-:Y:S04]  /*29bf0*/  ISETP.GE.AND P0, PT, R36, 0x2, PT ;  /* 0x000000022400780c */ /* 0x000fe80003f06270 */
[----:B------:R-:W1:Y:S10]  /*29c00*/  MUFU.TANH R27, R27 ;  /* 0x0000001b001b7308 */ /* 0x000e740000002400 */
[----:B------:R-:W1:Y:S01]  /*29c10*/  MUFU.TANH R30, R30 ;  /* 0x0000001e001e7308 */ /* 0x000e620000002400 */
[-C--:B------:R-:W-:Y:S01]  /*29c20*/  FMUL.FTZ R44, R44, R0.reuse ;  /* 0x000000002c2c7220 */ /* 0x080fe20000410000 */
[-C--:B------:R-:W-:Y:S01]  /*29c30*/  FMUL.FTZ R45, R45, R0.reuse ;  /* 0x000000002d2d7220 */ /* 0x080fe20000410000 */
[-C--:B------:R-:W-:Y:S01]  /*29c40*/  FMUL.FTZ R46, R46, R0.reuse ;  /* 0x000000002e2e7220 */ /* 0x080fe20000410000 */
[-C--:B------:R-:W-:Y:S06]  /*29c50*/  FMUL.FTZ R47, R47, R0.reuse ;  /* 0x000000002f2f7220 */ /* 0x080fec0000410000 */
[----:B------:R1:W1:Y:S01]  /*29c60*/  MUFU.TANH R194, R44 ;  /* 0x0000002c00c27308 */ /* 0x0002620000002400 */
[-C--:B------:R-:W-:Y:S01]  /*29c70*/  FMUL.FTZ R50, R50, R0.reuse ;  /* 0x0000000032327220 */ /* 0x080fe20000410000 */
[-C--:B------:R-:W-:Y:S01]  /*29c80*/  FMUL.FTZ R51, R51, R0.reuse ;  /* 0x0000000033337220 */ /* 0x080fe20000410000 */
[-C--:B------:R-:W-:Y:S01]  /*29c90*/  FMUL.FTZ R48, R48, R0.reuse ;  /* 0x0000000030307220 */ /* 0x080fe20000410000 */
[-C--:B------:R-:W-:Y:S06]  /*29ca0*/  FMUL.FTZ R49, R49, R0.reuse ;  /* 0x0000000031317220 */ /* 0x080fec0000410000 */
[----:B------:R1:W1:Y:S10]  /*29cb0*/  MUFU.TANH R193, R45 ;  /* 0x0000002d00c17308 */ /* 0x0002740000002400 */
[----:B------:R-:W1:Y:S01]  /*29cc0*/  MUFU.TANH R31, R31 ;  /* 0x0000001f001f7308 */ /* 0x000e620000002400 */
[C---:B---3--:R-:W-:Y:S09]  /*29cd0*/  HMMA.16816.F32 R52, R168.reuse, R172, R52 ;  /* 0x000000aca834723c */ /* 0x048ff20000001834 */
[----:B------:R-:W3:Y:S01]  /*29ce0*/  MUFU.TANH R34, R34 ;  /* 0x0000002200227308 */ /* 0x000ee20000002400 */
[C---:B------:R-:W-:Y:S01]  /*29cf0*/  HMMA.16816.F32 R56, R168.reuse, R174, R56 ;  /* 0x000000aea838723c */ /* 0x040fe20000001838 */
[----:B------:R-:W4:Y:S08]  /*29d00*/  LDSM.16.M88.4 R172, [R182+0x3800] ;  /* 0x00380000b6ac783b */ /* 0x000f300000000200 */
[----:B------:R-:W1:Y:S10]  /*29d10*/  MUFU.TANH R35, R35 ;  /* 0x0000002300237308 */ /* 0x000e740000002400 */
[----:B------:R1:W1:Y:S01]  /*29d20*/  MUFU.TANH R197, R37 ;  /* 0x0000002500c57308 */ /* 0x0002620000002400 */
[-C--:B------:R-:W-:Y:S01]  /*29d30*/  FMUL.FTZ R54, R54, R0.reuse ;  /* 0x0000000036367220 */ /* 0x080fe20000410000 */
[-C--:B------:R-:W-:Y:S01]  /*29d40*/  FMUL.FTZ R55, R55, R0.reuse ;  /* 0x0000000037377220 */ /* 0x080fe20000410000 */
[-C--:B------:R-:W-:Y:S01]  /*29d50*/  FMUL.FTZ R52, R52, R0.reuse ;  /* 0x0000000034347220 */ /* 0x080fe20000410000 */
[-C--:B------:R-:W-:Y:S06]  /*29d60*/  FMUL.FTZ R53, R53, R0.reuse ;  /* 0x0000000035357220 */ /* 0x080fec0000410000 */
[----:B------:R-:W1:Y:S01]  /*29d70*/  MUFU.TANH R38, R38 ;  /* 0x0000002600267308 */ /* 0x000e620000002400 */
[-C--:B------:R-:W-:Y:S01]  /*29d80*/  FMUL.FTZ R56, R56, R0.reuse ;  /* 0x0000000038387220 */ /* 0x080fe20000410000 */
[-C--:B------:R-:W-:Y:S01]  /*29d90*/  FMUL.FTZ R57, R57, R0.reuse ;  /* 0x0000000039397220 */ /* 0x080fe20000410000 */
[-C--:B------:R-:W-:Y:S01]  /*29da0*/  FMUL.FTZ R58, R58, R0.reuse ;  /* 0x000000003a3a7220 */ /* 0x080fe20000410000 */
[-C--:B------:R-:W-:Y:S06]  /*29db0*/  FMUL.FTZ R59, R59, R0.reuse ;  /* 0x000000003b3b7220 */ /* 0x080fec0000410000 */
[----:B------:R-:W1:Y:S10]  /*29dc0*/  MUFU.TANH R39, R39 ;  /* 0x0000002700277308 */ /* 0x000e740000002400 */
[----:B------:R1:W1:Y:S01]  /*29dd0*/  MUFU.TANH R195, R41 ;  /* 0x0000002900c37308 */ /* 0x0002620000002400 */
[C---:B----4-:R-:W-:Y:S09]  /*29de0*/  HMMA.16816.F32 R60, R168.reuse, R172, R60 ;  /* 0x000000aca83c723c */ /* 0x050ff2000000183c */
[----:B------:R-:W4:Y:S01]  /*29df0*/  MUFU.TANH R42, R42 ;  /* 0x0000002a002a7308 */ /* 0x000f220000002400 */
[C---:B------:R-:W-:Y:S01]  /*29e00*/  HMMA.16816.F32 R64, R168.reuse, R174, R64 ;  /* 0x000000aea840723c */ /* 0x040fe20000001840 */
[----:B------:R-:W2:Y:S08]  /*29e10*/  LDSM.16.M88.4 R172, [R182+0x4000] ;  /* 0x00400000b6ac783b */ /* 0x000eb00000000200 */
[----:B------:R1:W1:Y:S10]  /*29e20*/  MUFU.TANH R17, R43 ;  /* 0x0000002b00117308 */ /* 0x0002740000002400 */
[----:B------:R-:W1:Y:S01]  /*29e30*/  MUFU.TANH R46, R46 ;  /* 0x0000002e002e7308 */ /* 0x000e620000002400 */
        /* <DEDUP_REMOVED lines=9> */
[----:B------:R1:W1:Y:S10]  /*29ed0*/  MUFU.TANH R192, R48 ;  /* 0x0000003000c07308 */ /* 0x0002740000002400 */
[----:B------:R1:W1:Y:S01]  /*29ee0*/  MUFU.TANH R188, R49 ;  /* 0x0000003100bc7308 */ /* 0x0002620000002400 */
[C---:B--2---:R-:W-:Y:S09]  /*29ef0*/  HMMA.16816.F32 R68, R168.reuse, R172, R68 ;  /* 0x000000aca844723c */ /* 0x044ff20000001844 */
[----:B------:R-:W2:Y:S01]  /*29f00*/  MUFU.TANH R50, R50 ;  /* 0x0000003200327308 */ /* 0x000ea20000002400 */
[C---:B------:R-:W-:Y:S01]  /*29f10*/  HMMA.16816.F32 R72, R168.reuse, R174, R72 ;  /* 0x000000aea848723c */ /* 0x040fe20000001848 */
[----:B------:R-:W3:Y:S08]  /*29f20*/  LDSM.16.M88.4 R172, [R182+0x4800] ;  /* 0x00480000b6ac783b */ /* 0x000ef00000000200 */
[----:B------:R-:W1:Y:S10]  /*29f30*/  MUFU.TANH R51, R51 ;  /* 0x0000003300337308 */ /* 0x000e740000002400 */
        /* <DEDUP_REMOVED lines=12> */
[C---:B---3--:R-:W-:Y:S09]  /*2a000*/  HMMA.16816.F32 R76, R168.reuse, R172, R76 ;  /* 0x000000aca84c723c */ /* 0x048ff2000000184c */
[----:B------:R3:W1:Y:S01]  /*2a010*/  MUFU.TANH R16, R58 ;  /* 0x0000003a00107308 */ /* 0x0006620000002400 */
[C---:B------:R-:W-:Y:S01]  /*2a020*/  HMMA.16816.F32 R80, R168.reuse, R174, R80 ;  /* 0x000000aea850723c */ /* 0x040fe20000001850 */
[----:B------:R-:W4:Y:S08]  /*2a030*/  LDSM.16.M88.4 R172, [R182+0x5000] ;  /* 0x00500000b6ac783b */ /* 0x000f300000000200 */
[----:B------:R3:W1:Y:S10]  /*2a040*/  MUFU.TANH R40, R60 ;  /* 0x0000003c00287308 */ /* 0x0006740000002400 */
        /* <DEDUP_REMOVED lines=13> */
[----:B------:R3:W4:Y:S01]  /*2a120*/  MUFU.TANH R29, R65 ;  /* 0x00000041001d7308 */ /* 0x0007220000002400 */
[C---:B------:R-:W-:Y:S01]  /*2a130*/  HMMA.16816.F32 R88, R168.reuse, R174, R88 ;  /* 0x000000aea858723c */ /* 0x040fe20000001858 */
[----:B------:R-:W2:Y:S08]  /*2a140*/  LDSM.16.M88.4 R172, [R182+0x5800] ;  /* 0x00580000b6ac783b */ /* 0x000eb00000000200 */
        /* <DEDUP_REMOVED lines=11> */
[----:B------:R-:W1:Y:S10]  /*2a200*/  MUFU.TANH R69, R69 ;  /* 0x0000004500457308 */ /* 0x000e740000002400 */
[----:B------:R-:W1:Y:S01]  /*2a210*/  MUFU.TANH R70, R70 ;  /* 0x0000004600467308 */ /* 0x000e620000002400 */
[C---:B--2---:R-:W-:Y:S09]  /*2a220*/  HMMA.16816.F32 R92, R168.reuse, R172, R92 ;  /* 0x000000aca85c723c */ /* 0x044ff2000000185c */
[----:B------:R-:W2:Y:S01]  /*2a230*/  MUFU.TANH R71, R71 ;  /* 0x0000004700477308 */ /* 0x000ea20000002400 */
        /* <DEDUP_REMOVED lines=49> */
[C---:B---3--:R-:W-:Y:S09]  /*2a550*/  HMMA.16816.F32 R116, R168.reuse, R172, R116 ;  /* 0x000000aca874723c */ /* 0x048ff20000001874 */
[----:B------:R-:W3:Y:S01]  /*2a560*/  MUFU.TANH R89, R89 ;  /* 0x0000005900597308 */ /* 0x000ee20000002400 */
[C---:B------:R-:W-:Y:S01]  /*2a570*/  HMMA.16816.F32 R120, R168.reuse, R174, R120 ;  /* 0x000000aea878723c */ /* 0x040fe20000001878 */
[----:B------:R-:W4:Y:S01]  /*2a580*/  LDSM.16.M88.4 R172, [R182+0x7800] ;  /* 0x00780000b6ac783b */ /* 0x000f220000000200 */
[----:B------:R-:W-:Y:S07]  /*2a590*/  DEPBAR.LE SB0, 0x0 ;  /* 0x000080000000791a */ /* 0x000fee0000000000 */
[----:B------:R-:W1:Y:S01]  /*2a5a0*/  MUFU.TANH R90, R90 ;  /* 0x0000005a005a7308 */ /* 0x000e620000002400 */
[----:B------:R-:W-:Y:S09]  /*2a5b0*/  BAR.SYNC.DEFER_BLOCKING 0x0 ;  /* 0x0000000000007b1d */ /* 0x000ff20000010000 */
        /* <DEDUP_REMOVED lines=12> */
[C---:B----4-:R-:W-:Y:S09]  /*2a680*/  HMMA.16816.F32 R124, R168.reuse, R172, R124 ;  /* 0x000000aca87c723c */ /* 0x050ff2000000187c */
[----:B------:R4:W1:Y:S01]  /*2a690*/  MUFU.TANH R173, R7 ;  /* 0x0000000700ad7308 */ /* 0x0008620000002400 */
[----:B------:R-:W-:Y:S09]  /*2a6a0*/  HMMA.16816.F32 R128, R168, R174, R128 ;  /* 0x000000aea880723c */ /* 0x000ff20000001880 */
[----:B------:R4:W1:Y:S10]  /*2a6b0*/  MUFU.TANH R169, R15 ;  /* 0x0000000f00a97308 */ /* 0x0008740000002400 */
[----:B------:R4:W1:Y:S01]  /*2a6c0*/  MUFU.TANH R168, R6 ;  /* 0x0000000600a87308 */ /* 0x0008620000002400 */
        /* <DEDUP_REMOVED lines=8> */
[----:B------:R-:W-:Y:S06]  /*2a750*/  FMUL.FTZ R0, R131, R0 ;  /* 0x0000000083007220 */ /* 0x000fec0000410000 */
[----:B------:R4:W1:Y:S10]  /*2a760*/  MUFU.TANH R171, R11 ;  /* 0x0000000b00ab7308 */ /* 0x0008740000002400 */
[----:B------:R4:W1:Y:S10]  /*2a770*/  MUFU.TANH R170, R14 ;  /* 0x0000000e00aa7308 */ /* 0x0008740000002400 */
[----:B------:R4:W1:Y:S10]  /*2a780*/  MUFU.TANH R175, R52 ;  /* 0x0000003400af7308 */ /* 0x0008740000002400 */
[----:B------:R4:W1:Y:S10]  /*2a790*/  MUFU.TANH R174, R53 ;  /* 0x0000003500ae7308 */ /* 0x0008740000002400 */
[----:B------:R4:W1:Y:S10]  /*2a7a0*/  MUFU.TANH R15, R59 ;  /* 0x0000003b000f7308 */ /* 0x0008740000002400 */
        /* <DEDUP_REMOVED lines=36> */
[----:B------:R4:W1:Y:S01]  /*2a9f0*/  MUFU.TANH R4, R0 ;  /* 0x0000000000047308 */ /* 0x0008620000002400 */
[----:B--23--:R-:W-:Y:S05]  /*2aa00*/  @!P0 BRA `(.L_x_1461) ;  /* 0x0000000c00e88947 */ /* 0x00cfea0003800000 */
[----:B------:R-:W-:Y:S01]  /*2aa10*/  ISETP.NE.U32.AND P0, PT, R240, RZ, PT ;  /* 0x000000fff000720c */ /* 0x000fe20003f05070 */
[----:B------:R-:W-:Y:S03]  /*2aa20*/  BSSY B0, `(.L_x_1462) ;  /* 0x0000048000007945 */ /* 0x000fe60003800000 */
[----:B------:R-:W-:Y:S11]  /*2aa30*/  ISETP.NE.AND.EX P0, PT, R241, RZ, PT, P0 ;  /* 0x000000fff100720c */ /* 0x000ff60003f05300 */
[----:B------:R-:W-:Y:S02]  /*2aa40*/  @!UPT UIADD3 URZ, URZ, URZ, URZ ;  /* 0x0000003f3f3ff290 */ /* 0x000fe4000fffe03f */
[----:B------:R-:W-:Y:S05]  /*2aa50*/  @!P0 BRA `(.L_x_1463) ;  /* 0x0000000400048947 */ /* 0x000fea0003800000 */
[----:B----4-:R-:W2:Y:S02]  /*2aa60*/  LD.E R6, desc[UR4][R2.64+0x170] ;  /* 0x0001700402067980 */ /* 0x010ea4000c101900 */
[-C--:B--2---:R-:W-:Y:S02]  /*2aa70*/  IABS R0, R6.reuse ;  /* 0x0000000600007213 */ /* 0x084fe40000000000 */
[----:B------:R-:W-:Y:S02]  /*2aa80*/  IABS R12, R6 ;  /* 0x00000006000c7213 */ /* 0x000fe40000000000 */
[----:B------:R-:W2:Y:S03]  /*2aa90*/  I2F.RP R8, R0 ;  /* 0x0000000000087306 */ /* 0x000ea60000209400 */
[----:B------:R-:W-:Y:S07]  /*2aaa0*/  IMAD.MOV R12, RZ, RZ, -R12 ;  /* 0x000000ffff0c7224 */ /* 0x000fee00078e0a0c */
[----:B--2---:R-:W2:Y:S02]  /*2aab0*/  MUFU.RCP R8, R8 ;  /* 0x0000000800087308 */ /* 0x004ea40000001000 */
[----:B--2---:R-:W-:Y:S08]  /*2aac0*/  VIADD R8, R8, 0xffffffe ;  /* 0x0ffffffe08087836 */ /* 0x004ff00000000000 */
[----:B------:R-:W2:Y:S02]  /*2aad0*/  F2I.FTZ.U32.TRUNC.NTZ R9, R8 ;  /* 0x0000000800097305 */ /* 0x000ea4000021f000 */
[----:B--2---:R-:W-:Y:S01]  /*2aae0*/  IMAD.MOV R7, RZ, RZ, -R9 ;  /* 0x000000ffff077224 */ /* 0x004fe200078e0a09 */
        /* <DEDUP_REMOVED lines=56> */
.L_x_1463:
[----:B----4-:R-:W2:Y:S02]  /*2ae70*/  LD.E R0, desc[UR4][R2.64+0x38] ;  /* 0x0000380402007980 */ /* 0x010ea4000c101900 */
[----:B--2---:R-:W-:Y:S04]  /*2ae80*/  LEA R0, -R0, RZ, 0x8 ;  /* 0x000000ff00007211 */ /* 0x004fe800078e41ff */
[----:B------:R-:W-:Y:S02]  /*2ae90*/  SHF.R.S32.HI R6, RZ, 0x1f, R0 ;  /* 0x0000001fff067819 */ /* 0x000fe40000011400 */
.L_x_1464:
[----:B------:R-:W-:Y:S05]  /*2aea0*/  BSYNC B0 ;  /* 0x0000000000007941 */ /* 0x000fea0003800000 */
.L_x_1462:
[----:B-1----:R-:W2:Y:S01]  /*2aeb0*/  LDL R41, [R1+0x134] ;  /* 0x0001340001297983 */ /* 0x002ea20000100800 */
        /* <DEDUP_REMOVED lines=17> */
[----:B------:R-:W5:Y:S04]  /*2afd0*/  LDL.64 R60, [R1+0x60] ;  /* 0x00006000013c7983 */ /* 0x000f680000100a00 */
        /* <DEDUP_REMOVED lines=16> */
[----:B------:R-:W3:Y:S03]  /*2b0e0*/  LDL R37, [R1+0xe8] ;  /* 0x0000e80001257983 */ /* 0x000ee60000100800 */
[----:B------:R-:W-:Y:S02]  /*2b0f0*/  @!P0 LEA.HI.X R11, R7, R239, R11, 0x1, P1 ;  /* 0x000000ef070b8211 */ /* 0x000fe400008f0c0b */
[----:B----4-:R-:W-:Y:S02]  /*2b100*/  @!P0 IADD3 R7, P1, R0, R56, RZ ;  /* 0x0000003800078210 */ /* 0x010fe40007f3e0ff */
[----:B------:R-:W4:Y:S04]  /*2b110*/  LDL.64 R56, [R1+0x78] ;  /* 0x0000780001387983 */ /* 0x000f280000100a00 */
[----:B------:R-:W-:Y:S01]  /*2b120*/  @!PT LDS RZ, [RZ] ;  /* 0x00000000fffff984 */ /* 0x000fe20000000800 */
[----:B------:R-:W-:Y:S01]  /*2b130*/  @!PT LDS RZ, [RZ] ;  /* 0x00000000fffff984 */ /* 0x000fe20000000800 */
[----:B------:R-:W-:Y:S01]  /*2b140*/  @!PT LDS RZ, [RZ] ;  /* 0x00000000fffff984 */ /* 0x000fe20000000800 */
[----:B------:R5:W-:Y:S04]  /*2b150*/  @!P0 LDGSTS.E.BYPASS.LTC128B.128 [R189+0x3000], desc[UR4][R10.64] ;  /* 0x030000000abd8fae */ /* 0x000be8000b901d44 */
[----:B------:R1:W-:Y:S01]  /*2b160*/  @P0 STS.128 [R189+0x3800], RZ ;  /* 0x003800ffbd000388 */ /* 0x0003e20000000c00 */
[----:B-----5:R-:W-:Y:S01]  /*2b170*/  @!P0 IMAD.X R11, R6, 0x1, R43, P1 ;  /* 0x00000001060b8824 */ /* 0x020fe200008e062b */
[C---:B------:R-:W-:Y:S02]  /*2b180*/  @!P0 LEA R10, P1, R7.reuse, R243, 0x1 ;  /* 0x000000f3070a8211 */ /* 0x040fe400078208ff */
[----:B------:R-:W5:Y:S02]  /*2b190*/  LDL R43, [R1+0xe0] ;  /* 0x0000e000012b7983 */ /* 0x000f640000100800 */
        /* <DEDUP_REMOVED lines=32> */
[----:B------:R-:W2:Y:S02]  /*2b3a0*/  LDL R41, [R1+0xdc] ;  /* 0x0000dc0001297983 */ /* 0x000ea40000100800 */
[----:B------:R-:W-:Y:S05]  /*2b3b0*/  @!P0 LEA.HI.X R11, R7, R239, R11, 0x1, P1 ;  /* 0x000000ef070b8211 */ /* 0x000fea00008f0c0b */
[----:B------:R-:W-:Y:S01]  /*2b3c0*/  @!PT LDS RZ, [RZ] ;  /* 0x00000000fffff984 */ /* 0x000fe20000000800 */
[----:B------:R-:W-:Y:S01]  /*2b3d0*/  @!PT LDS RZ, [RZ] ;  /* 0x00000000fffff984 */ /* 0x000fe20000000800 */
[----:B------:R-:W-:Y:S01]  /*2b3e0*/  @!PT LDS RZ, [RZ] ;  /* 0x00000000fffff984 */ /* 0x000fe20000000800 */
[----:B------:R3:W-:Y:S01]  /*2b3f0*/  @!P0 LDGSTS.E.BYPASS.LTC128B.128 [R189+0x5000], desc[UR4][R10.64] ;  /* 0x050000000abd8fae */ /* 0x0007e2000b901d44 */
[----:B----4-:R-:W-:Y:S03]  /*2b400*/  @!P0 IADD3 R7, P1, R0, R56, RZ ;  /* 0x0000003800078210 */ /* 0x010fe60007f3e0ff */
[----:B------:R-:W4:Y:S04]  /*2b410*/  LDL.64 R56, [R1+0x50] ;  /* 0x0000500001387983 */ /* 0x000f280000100a00 */
[----:B------:R1:W-:Y:S01]  /*2b420*/  @P0 STS.128 [R189+0x5800], RZ ;  /* 0x005800ffbd000388 */ /* 0x0003e20000000c00 */
[----:B---3--:R-:W-:Y:S01]  /*2b430*/  @!P0 IMAD.X R11, R6, 0x1, R37, P1 ;  /* 0x00000001060b8824 */ /* 0x008fe200008e0625 */
[C---:B------:R-:W-:Y:S02]  /*2b440*/  @!P0 LEA R10, P1, R7.reuse, R243, 0x1 ;  /* 0x000000f3070a8211 */ /* 0x040fe400078208ff */
[----:B------:R-:W3:Y:S02]  /*2b450*/  LDL R37, [R1+0xd8] ;  /* 0x0000d80001257983 */ /* 0x000ee40000100800 */
[----:B------:R-:W-:Y:S05]  /*2b460*/  @!P0 LEA.HI.X R11, R7, R239, R11, 0x1, P1 ;  /* 0x000000ef070b8211 */ /* 0x000fea00008f0c0b */
[----:B------:R-:W-:Y:S01]  /*2b470*/  @!PT LDS RZ, [RZ] ;  /* 0x00000000fffff984 */ /* 0x000fe20000000800 */
[----:B------:R-:W-:Y:S01]  /*2b480*/  @!PT LDS RZ, [RZ] ;  /* 0x00000000fffff984 */ /* 0x000fe20000000800 */
[----:B------:R-:W-:Y:S01]  /*2b490*/  @!PT LDS RZ, [RZ] ;  /* 0x00000000fffff984 */ /* 0x000fe20000000800 */
[----:B------:R1:W-:Y:S04]  /*2b4a0*/  @!P0 LDGSTS.E.BYPASS.LTC128B.128 [R189+0x5800], desc[UR4][R10.64] ;  /* 0x058000000abd8fae */ /* 0x0003e8000b901d44 */
[----:B------:R1:W-:Y:S01]  /*2b4b0*/  @P0 STS.128 [R189+0x6000], RZ ;  /* 0x006000ffbd000388 */ /* 0x0003e20000000c00 */
[----:B-----5:R-:W-:Y:S03]  /*2b4c0*/  @!P0 IADD3 R7, P1, R0, R14, RZ ;  /* 0x0000000e00078210 */ /* 0x020fe60007f3e0ff */
[----:B------:R-:W5:Y:S02]  /*2b4d0*/  LDL R14, [R1+0xd4] ;  /* 0x0000d400010e7983 */ /* 0x000f640000100800 */
        /* <DEDUP_REMOVED lines=31> */
[----:B--2---:R-:W-:Y:S01]  /*2b6d0*/  @!P0 IMAD.X R11, R6, 0x1, R41, P1 ;  /* 0x00000001060b8824 */ /* 0x004fe200008e0629 */
        /* <DEDUP_REMOVED lines=19> */
[----:B------:R-:W-:Y:S05]  /*2b810*/  @!P0 LEA.HI.X R11, R7, R239, R11, 0x1, P1 ;  /* 0x000000ef070b8211 */ /* 0x000fea00008f0c0b */
[----:B------:R-:W-:Y:S01]  /*2b820*/  @!PT LDS RZ, [RZ] ;  /* 0x00000000fffff984 */ /* 0x000fe20000000800 */
[----:B------:R-:W-:Y:S01]  /*2b830*/  @!PT LDS RZ, [RZ] ;  /* 0x00000000fffff984 */ /* 0x000fe20000000800 */
[----:B------:R-:W-:Y:S01]  /*2b840*/  @!PT LDS RZ, [RZ] ;  /* 0x00000000fffff984 */ /* 0x000fe20000000800 */
[----:B------:R2:W-:Y:S04]  /*2b850*/  @!P0 LDGSTS.E.BYPASS.LTC128B.128 [R189+0x8800], desc[UR4][R10.64] ;  /* 0x088000000abd8fae */ /* 0x0005e8000b901d44 */
[----:B------:R1:W-:Y:S01]  /*2b860*/  @P0 STS.128 [R189+0x9000], RZ ;  /* 0x009000ffbd000388 */ /* 0x0003e20000000c00 */
[----:B------:R-:W-:Y:S05]  /*2b870*/  @!P0 IADD3 R7, P1, R0, R52, RZ ;  /* 0x0000003400078210 */ /* 0x000fea0007f3e0ff */
[----:B--2---:R-:W-:Y:S01]  /*2b880*/  @!P0 IMAD.X R11, R6, 0x1, R13, P1 ;  /* 0x00000001060b8824 */ /* 0x004fe200008e060d */
        /* <DEDUP_REMOVED lines=18> */
.L_x_1461:
[----:B------:R-:W-:Y:S05]  /*2b9b0*/  BSYNC B1 ;  /* 0x0000000000017941 */ /* 0x000fea0003800000 */
.L_x_1460:
[----:B----4-:R1:W2:Y:S04]  /*2b9c0*/  LD.E R0, desc[UR4][R2.64+0xdc] ;  /* 0x0000dc0402007980 */ /* 0x0102a8000c101900 */
[----:B------:R-:W3:Y:S01]  /*2b9d0*/  LDL.LU R8, [R1+0x8] ;  /* 0x0000080001087983 */ /* 0x000ee20000300800 */
[----:B-1----:R-:W-:Y:S04]  /*2b9e0*/  FMNMX.FTZ R2, R168, R134, !PT ;  /* 0x00000086a8027209 */ /* 0x002fe80007810000 */
        /* <DEDUP_REMOVED lines=67> */
[C---:B------:R-:W-:Y:S01]  /*2be20*/  FSETP.NEU.FTZ.AND P0, PT, R3.reuse, -INF , PT ;  /* 0xff8000000300780b */ /* 0x040fe20003f1d000 */
[C---:B--2---:R-:W-:Y:S01]  /*2be30*/  FMUL.FTZ R7, R0.reuse, R3 ;  /* 0x0000000300077220 */ /* 0x044fe20000410000 */
[----:B------:R-:W-:Y:S04]  /*2be40*/  FADD.FTZ R2, -R3, R134 ;  /* 0x0000008603027221 */ /* 0x000fe80000010100 */
[----:B------:R-:W-:Y:S01]  /*2be50*/  FSEL R7, R7, RZ, P0 ;  /* 0x000000ff07077208 */ /* 0x000fe20000000000 */
[----:B------:R-:W-:Y:S04]  /*2be60*/  FMUL.FTZ R2, R0, R2 ;  /* 0x0000000200027220 */ /* 0x000fe80000410000 */
[--C-:B------:R-:W-:Y:S01]  /*2be70*/  FFMA.FTZ R222, R47, R0, -R7.reuse ;  /* 0x000000002fde7223 */ /* 0x100fe20000010807 */
[----:B------:R-:W-:Y:S01]  /*2be80*/  MOV R47, R36 ;  /* 0x00000024002f7202 */ /* 0x000fe20000000f00 */
[----:B------:R-:W1:Y:S01]  /*2be90*/  MUFU.EX2 R2, R2 ;  /* 0x0000000200027308 */ /* 0x000e620000000800 */
[----:B------:R-:W-:Y:S01]  /*2bea0*/  FMNMX.FTZ R36, R211, R135, !PT ;  /* 0x00000087d3247209 */ /* 0x000fe20007810000 */
[-CC-:B------:R-:W-:Y:S01]  /*2beb0*/  FFMA.FTZ R56, R170, R0.reuse, -R7.reuse ;  /* 0x00000000aa387223 */ /* 0x180fe20000010807 */
[-CC-:B------:R-:W-:Y:S01]  /*2bec0*/  FFMA.FTZ R170, R35, R0.reuse, -R7.reuse ;  /* 0x0000000023aa7223 */ /* 0x180fe20000010807 */
[--C-:B------:R-:W-:Y:S01]  /*2bed0*/  FFMA.FTZ R6, R168, R0, -R7.reuse ;  /* 0x00000000a8067223 */ /* 0x100fe20000010807 */
[----:B------:R-:W-:Y:S01]  /*2bee0*/  FMNMX.FTZ R36, R216, R36, !PT ;  /* 0x00000024d8247209 */ /* 0x000fe20007810000 */
[-CC-:B------:R-:W-:Y:S01]  /*2bef0*/  FFMA.FTZ R57, R169, R0.reuse, -R7.reuse ;  /* 0x00000000a9397223 */ /* 0x180fe20000010807 */
[--C-:B------:R-:W-:Y:S03]  /*2bf00*/  FFMA.FTZ R58, R18, R0, -R7.reuse ;  /* 0x00000000123a7223 */ /* 0x100fe60000010807 */
[----:B------:R2:W3:Y:S01]  /*2bf10*/  MUFU.EX2 R12, R6 ;  /* 0x00000006000c7308 */ /* 0x0004e20000000800 */
[----:B------:R-:W-:Y:S01]  /*2bf20*/  FMNMX.FTZ R36, R215, R36, !PT ;  /* 0x00000024d7247209 */ /* 0x000fe20007810000 */
[-CC-:B------:R-:W-:Y:S01]  /*2bf30*/  FFMA.FTZ R223, R46, R0.reuse, -R7.reuse ;  /* 0x000000002edf7223 */ /* 0x180fe20000010807 */
[-CC-:B------:R-:W-:Y:S01]  /*2bf40*/  FFMA.FTZ R41, R173, R0.reuse, -R7.reuse ;  /* 0x00000000ad297223 */ /* 0x180fe20000010807 */
[--C-:B------:R-:W-:Y:S01]  /*2bf50*/  FFMA.FTZ R9, R172, R0, -R7.reuse ;  /* 0x00000000ac097223 */ /* 0x100fe20000010807 */
[----:B------:R-:W-:Y:S01]  /*2bf60*/  FMNMX.FTZ R36, R214, R36, !PT ;  /* 0x00000024d6247209 */ /* 0x000fe20007810000 */
[-CC-:B------:R-:W-:Y:S01]  /*2bf70*/  FFMA.FTZ R43, R171, R0.reuse, -R7.reuse ;  /* 0x00000000ab2b7223 */ /* 0x180fe20000010807 */
[-CC-:B------:R-:W-:Y:S01]  /*2bf80*/  FFMA.FTZ R198, R42, R0.reuse, -R7.reuse ;  /* 0x000000002ac67223 */ /* 0x180fe20000010807 */
[--C-:B------:R-:W-:Y:S02]  /*2bf90*/  FFMA.FTZ R231, R70, R0, -R7.reuse ;  /* 0x0000000046e77223 */ /* 0x100fe40000010807 */
[----:B------:R-:W4:Y:S01]  /*2bfa0*/  MUFU.EX2 R41, R41 ;  /* 0x0000002900297308 */ /* 0x000f220000000800 */
[----:B------:R-:W-:Y:S01]  /*2bfb0*/  FMNMX.FTZ R36, R213, R36, !PT ;  /* 0x00000024d5247209 */ /* 0x000fe20007810000 */
[----:B-1----:R-:W-:Y:S01]  /*2bfc0*/  FMUL.FTZ R35, R2, R139 ;  /* 0x0000008b02237220 */ /* 0x002fe20000410000 */
[--C-:B------:R-:W-:Y:S01]  /*2bfd0*/  FFMA.FTZ R230, R71, R0, -R7.reuse ;  /* 0x0000000047e67223 */ /* 0x100fe20000010807 */
[----:B------:R-:W5:Y:S01]  /*2bfe0*/  LDL.LU R139, [R1+0xc] ;  /* 0x00000c00018b7983 */ /* 0x000f620000300800 */
[----:B------:R-:W-:Y:S01]  /*2bff0*/  FMNMX.FTZ R36, R212, R36, !PT ;  /* 0x00000024d4247209 */ /* 0x000fe20007810000 */
[-CC-:B------:R-:W-:Y:S01]  /*2c000*/  FFMA.FTZ R236, R82, R0.reuse, -R7.reuse ;  /* 0x0000000052ec7223 */ /* 0x180fe20000010807 */
[--C-:B------:R-:W-:Y:S03]  /*2c010*/  FFMA.FTZ R59, R19, R0, -R7.reuse ;  /* 0x00000000133b7223 */ /* 0x100fe60000010807 */
        /* <DEDUP_REMOVED lines=8> */
[----:B------:R-:W-:Y:S01]  /*2c0a0*/  MUFU.EX2 R43, R43 ;  /* 0x0000002b002b7308 */ /* 0x000fe20000000800 */
[----:B------:R-:W-:Y:S01]  /*2c0b0*/  FMNMX.FTZ R36, R208, R36, !PT ;  /* 0x00000024d0247209 */ /* 0x000fe20007810000 */
[-CC-:B------:R-:W-:Y:S01]  /*2c0c0*/  FFMA.FTZ R220, R51, R0.reuse, -R7.reuse ;  /* 0x0000000033dc7223 */ /* 0x180fe20000010807 */
[-CC-:B------:R-:W-:Y:S01]  /*2c0d0*/  FFMA.FTZ R219, R54, R0.reuse, -R7.reuse ;  /* 0x0000000036db7223 */ /* 0x180fe20000010807 */
[--C-:B------:R-:W-:Y:S01]  /*2c0e0*/  FFMA.FTZ R218, R55, R0, -R7.reuse ;  /* 0x0000000037da7223 */ /* 0x100fe20000010807 */
        /* <DEDUP_REMOVED lines=54> */
[----:B------:R-:W-:Y:S01]  /*2c450*/  FFMA.FTZ R82, R126, R0, -R7 ;  /* 0x000000007e527223 */ /* 0x000fe20000010807 */
[----:B--2---:R-:W-:Y:S01]  /*2c460*/  FMUL.FTZ R6, R2, R166 ;  /* 0x000000a602067220 */ /* 0x004fe20000410000 */
[----:B------:R-:W-:Y:S01]  /*2c470*/  FMNMX.FTZ R36, R188, R36, !PT ;  /* 0x00000024bc247209 */ /* 0x000fe20007810000 */
[C---:B------:R-:W-:Y:S01]  /*2c480*/  FMUL.FTZ R7, R2.reuse, R167 ;  /* 0x000000a702077220 */ /* 0x040fe20000410000 */
[C---:B------:R-:W-:Y:S01]  /*2c490*/  FMUL.FTZ R10, R2.reuse, R162 ;  /* 0x000000a2020a7220 */ /* 0x040fe20000410000 */
[C---:B------:R-:W-:Y:S01]  /*2c4a0*/  FMUL.FTZ R11, R2.reuse, R163 ;  /* 0x000000a3020b7220 */ /* 0x040fe20000410000 */
[----:B------:R-:W-:Y:S01]  /*2c4b0*/  FMNMX.FTZ R36, R175, R36, !PT ;  /* 0x00000024af247209 */ /* 0x000fe20007810000 */
[C---:B------:R-:W-:Y:S01]  /*2c4c0*/  FMUL.FTZ R14, R2.reuse, R158 ;  /* 0x0000009e020e7220 */ /* 0x040fe20000410000 */
[C---:B------:R-:W-:Y:S01]  /*2c4d0*/  FMUL.FTZ R15, R2.reuse, R159 ;  /* 0x0000009f020f7220 */ /* 0x040fe20000410000 */
[----:B------:R-:W-:Y:S01]  /*2c4e0*/  FMUL.FTZ R18, R2, R154 ;  /* 0x0000009a02127220 */ /* 0x000fe20000410000 */
        /* <DEDUP_REMOVED lines=11> */
[----:B---3--:R-:W-:Y:S01]  /*2c5a0*/  FFMA.FTZ R4, R2, R8, R12 ;  /* 0x0000000802047223 */ /* 0x008fe2000001000c */
[----:B------:R-:W-:Y:S02]  /*2c5b0*/  FMNMX.FTZ R36, R40, R36, !PT ;  /* 0x0000002428247209 */ /* 0x000fe40007810000 */
[----:B------:R-:W-:Y:S01]  /*2c5c0*/  MOV R166, R47 ;  /* 0x0000002f00a67202 */ /* 0x000fe20000000f00 */
[----:B----4-:R-:W-:Y:S01]  /*2c5d0*/  FADD.FTZ R4, R41, R4 ;  /* 0x0000000429047221 */ /* 0x010fe20000010000 */
[----:B------:R-:W-:Y:S02]  /*2c5e0*/  FMNMX.FTZ R36, R33, R36, !PT ;  /* 0x0000002421247209 */ /* 0x000fe40007810000 */
[----:B------:R-:W-:Y:S01]  /*2c5f0*/  F2FP.F16.F32.PACK_AB R41, R41, R12 ;  /* 0x0000000c2929723e */ /* 0x000fe200000000ff */
[----:B-1----:R-:W-:Y:S01]  /*2c600*/  FADD.FTZ R4, R9, R4 ;  /* 0x0000000409047221 */ /* 0x002fe20000010000 */
[----:B------:R-:W-:Y:S02]  /*2c610*/  FMNMX.FTZ R36, R32, R36, !PT ;  /* 0x0000002420247209 */ /* 0x000fe40007810000 */
[----:B------:R-:W-:Y:S02]  /*2c620*/  MOV R163, R127 ;  /* 0x0000007f00a37202 */ /* 0x000fe40000000f00 */
[----:B------:R-:W-:Y:S02]  /*2c630*/  FMNMX.FTZ R36, R29, R36, !PT ;  /* 0x000000241d247209 */ /* 0x000fe40007810000 */
[----:B------:R-:W-:Y:S02]  /*2c640*/  MOV R162, R71 ;  /* 0x0000004700a27202 */ /* 0x000fe40000000f00 */
[----:B------:R-:W-:Y:S01]  /*2c650*/  MUFU.EX2 R71, R221 ;  /* 0x000000dd00477308 */ /* 0x000fe20000000800 */
[----:B------:R-:W-:Y:S02]  /*2c660*/  FMNMX.FTZ R36, R28, R36, !PT ;  /* 0x000000241c247209 */ /* 0x000fe40007810000 */
[----:B------:R-:W-:Y:S02]  /*2c670*/  MOV R159, R123 ;  /* 0x0000007b009f7202 */ /* 0x000fe40000000f00 */
[----:B------:R-:W-:Y:S02]  /*2c680*/  FMNMX.FTZ R36, R69, R36, !PT ;  /* 0x0000002445247209 */ /* 0x000fe40007810000 */
[----:B------:R-:W-:Y:S03]  /*2c690*/  MOV R167, R70 ;  /* 0x0000004600a77202 */ /* 0x000fe60000000f00 */
[----:B------:R-:W-:Y:S01]  /*2c6a0*/  MUFU.EX2 R70, R220 ;  /* 0x000000dc00467308 */ /* 0x000fe20000000800 */
[----:B------:R-:W-:Y:S02]  /*2c6b0*/  FMNMX.FTZ R36, R25, R36, !PT ;  /* 0x0000002419247209 */ /* 0x000fe40007810000 */
[----:B------:R-:W-:Y:S02]  /*2c6c0*/  MOV R158, R82 ;  /* 0x00000052009e7202 */ /* 0x000fe40000000f00 */
[----:B------:R-:W-:Y:S05]  /*2c6d0*/  FMNMX.FTZ R36, R24, R36, !PT ;  /* 0x0000002418247209 */ /* 0x000fea0007810000 */
[----:B------:R-:W-:Y:S01]  /*2c6e0*/  MUFU.EX2 R82, R225 ;  /* 0x000000e100527308 */ /* 0x000fe20000000800 */
        /* <DEDUP_REMOVED lines=35> */
[----:B------:R-:W-:Y:S01]  /*2c920*/  FMUL.FTZ R2, R0, R2 ;  /* 0x0000000200027220 */ /* 0x000fe20000410000 */
[----:B------:R-:W-:Y:S05]  /*2c930*/  FSEL R5, R5, RZ, P0 ;  /* 0x000000ff05057208 */ /* 0x000fea0000000000 */
[----:B------:R-:W1:Y:S01]  /*2c940*/  MUFU.EX2 R2, R2 ;  /* 0x0000000200027308 */ /* 0x000e620000000800 */
[-CC-:B------:R-:W-:Y:S01]  /*2c950*/  FFMA.FTZ R49, R210, R0.reuse, -R5.reuse ;  /* 0x00000000d2317223 */ /* 0x180fe20000010805 */
[-CC-:B------:R-:W-:Y:S01]  /*2c960*/  FFMA.FTZ R78, R45, R0.reuse, -R5.reuse ;  /* 0x000000002d4e7223 */ /* 0x180fe20000010805 */
[--C-:B------:R-:W-:Y:S01]  /*2c970*/  FFMA.FTZ R79, R44, R0, -R5.reuse ;  /* 0x000000002c4f7223 */ /* 0x100fe20000010805 */
[----:B------:R-:W-:Y:S01]  /*2c980*/  MOV R210, R46 ;  /* 0x0000002e00d27202 */ /* 0x000fe20000000f00 */
[-CC-:B------:R-:W-:Y:S01]  /*2c990*/  FFMA.FTZ R8, R211, R0.reuse, -R5.reuse ;  /* 0x00000000d3087223 */ /* 0x180fe20000010805 */
[----:B------:R-:W2:Y:S01]  /*2c9a0*/  LDSM.16.MT88.4 R44, [R178+0xa000] ;  /* 0x00a00000b22c783b */ /* 0x000ea20000004200 */
        /* <DEDUP_REMOVED lines=9> */
[----:B------:R3:W5:Y:S01]  /*2ca40*/  MUFU.EX2 R40, R8 ;  /* 0x0000000800287308 */ /* 0x0007620000000800 */
[----:B-1----:R-:W-:Y:S01]  /*2ca50*/  FMUL.FTZ R17, R2, R153 ;  /* 0x0000009902117220 */ /* 0x002fe20000410000 */
[-CC-:B------:R-:W-:Y:S01]  /*2ca60*/  FFMA.FTZ R54, R207, R0.reuse, -R5.reuse ;  /* 0x00000000cf367223 */ /* 0x180fe20000010805 */
[-CC-:B------:R-:W-:Y:S01]  /*2ca70*/  FFMA.FTZ R53, R206, R0.reuse, -R5.reuse ;  /* 0x00000000ce357223 */ /* 0x180fe20000010805 */
[-CC-:B------:R-:W-:Y:S01]  /*2ca80*/  FFMA.FTZ R52, R205, R0.reuse, -R5.reuse ;  /* 0x00000000cd347223 */ /* 0x180fe20000010805 */
[-CC-:B------:R-:W-:Y:S01]  /*2ca90*/  FFMA.FTZ R62, R204, R0.reuse, -R5.reuse ;  /* 0x00000000cc3e7223 */ /* 0x180fe20000010805 */
[-CC-:B------:R-:W-:Y:S01]  /*2caa0*/  FFMA.FTZ R61, R203, R0.reuse, -R5.reuse ;  /* 0x00000000cb3d7223 */ /* 0x180fe20000010805 */
[-CC-:B------:R-:W-:Y:S03]  /*2cab0*/  FFMA.FTZ R60, R202, R0.reuse, -R5.reuse ;  /* 0x00000000ca3c7223 */ /* 0x180fe60000010805 */
[----:B------:R-:W1:Y:S01]  /*2cac0*/  MUFU.EX2 R153, R39 ;  /* 0x0000002700997308 */ /* 0x000e620000000800 */
[-CC-:B------:R-:W-:Y:S01]  /*2cad0*/  FFMA.FTZ R63, R201, R0.reuse, -R5.reuse ;  /* 0x00000000c93f7223 */ /* 0x180fe20000010805 */
[-CC-:B------:R-:W-:Y:S01]  /*2cae0*/  FFMA.FTZ R67, R200, R0.reuse, -R5.reuse ;  /* 0x00000000c8437223 */ /* 0x180fe20000010805 */
[-CC-:B------:R-:W-:Y:S01]  /*2caf0*/  FFMA.FTZ R66, R197, R0.reuse, -R5.reuse ;  /* 0x00000000c5427223 */ /* 0x180fe20000010805 */
[-CC-:B------:R-:W-:Y:S01]  /*2cb00*/  FFMA.FTZ R65, R196, R0.reuse, -R5.reuse ;  /* 0x00000000c4417223 */ /* 0x180fe20000010805 */
[-CC-:B------:R-:W-:Y:S01]  /*2cb10*/  FFMA.FTZ R64, R195, R0.reuse, -R5.reuse ;  /* 0x00000000c3407223 */ /* 0x180fe20000010805 */
[-CC-:B------:R-:W-:Y:S01]  /*2cb20*/  FFMA.FTZ R72, R188, R0.reuse, -R5.reuse ;  /* 0x00000000bc487223 */ /* 0x180fe20000010805 */
[--C-:B------:R-:W-:Y:S03]  /*2cb30*/  FFMA.FTZ R94, R69, R0, -R5.reuse ;  /* 0x00000000455e7223 */ /* 0x100fe60000010805 */
[----:B------:R-:W-:Y:S01]  /*2cb40*/  MUFU.EX2 R154, R38 ;  /* 0x00000026009a7308 */ /* 0x000fe20000000800 */
[----:B---3--:R-:W-:Y:S01]  /*2cb50*/  FMUL.FTZ R8, R2, R160 ;  /* 0x000000a002087220 */ /* 0x008fe20000410000 */
[-CC-:B------:R-:W-:Y:S01]  /*2cb60*/  FFMA.FTZ R126, R124, R0.reuse, -R5.reuse ;  /* 0x000000007c7e7223 */ /* 0x180fe20000010805 */
[--C-:B------:R-:W-:Y:S01]  /*2cb70*/  FFMA.FTZ R135, R128, R0, -R5.reuse ;  /* 0x0000000080877223 */ /* 0x100fe20000010805 */
[----:B------:R-:W-:Y:S01]  /*2cb80*/  MOV R209, R42 ;  /* 0x0000002a00d17202 */ /* 0x000fe20000000f00 */
[C---:B------:R-:W-:Y:S01]  /*2cb90*/  FMUL.FTZ R12, R2.reuse, R156 ;  /* 0x0000009c020c7220 */ /* 0x040fe20000410000 */
[C---:B------:R-:W-:Y:S01]  /*2cba0*/  FMUL.FTZ R13, R2.reuse, R157 ;  /* 0x0000009d020d7220 */ /* 0x040fe20000410000 */
[----:B------:R-:W-:Y:S03]  /*2cbb0*/  FMUL.FTZ R16, R2, R152 ;  /* 0x0000009802107220 */ /* 0x000fe60000410000 */
        /* <DEDUP_REMOVED lines=24> */
[----:B------:R-:W4:Y:S01]  /*2cd40*/  MUFU.EX2 R37, R56 ;  /* 0x0000003800257308 */ /* 0x000f220000000800 */
        /* <DEDUP_REMOVED lines=17> */
[----:B------:R-:W-:Y:S01]  /*2ce60*/  FFMA.FTZ R138, R129, R0, -R5 ;  /* 0x00000000818a7223 */ /* 0x000fe20000010805 */
[C---:B-----5:R-:W-:Y:S01]  /*2ce70*/  FFMA.FTZ R97, R2.reuse, R139, R40 ;  /* 0x0000008b02617223 */ /* 0x060fe20000010028 */
[----:B------:R-:W-:Y:S01]  /*2ce80*/  FADD.FTZ R0, R43, R4 ;  /* 0x000000042b007221 */ /* 0x000fe20000010000 */
[----:B-1----:R-:W-:Y:S01]  /*2ce90*/  F2FP.F16.F32.PACK_AB R40, R153, R40 ;  /* 0x000000289928723e */ /* 0x002fe200000000ff */
[C---:B------:R-:W-:Y:S01]  /*2cea0*/  FMUL.FTZ R4, R2.reuse, R164 ;  /* 0x000000a402047220 */ /* 0x040fe20000410000 */
[----:B---3--:R-:W-:Y:S03]  /*2ceb0*/  F2FP.F16.F32.PACK_AB R42, R155, R154 ;  /* 0x0000009a9b2a723e */ /* 0x008fe600000000ff */
[----:B------:R-:W-:Y:S01]  /*2cec0*/  MUFU.EX2 R39, R68 ;  /* 0x0000004400277308 */ /* 0x000fe20000000800 */
[----:B------:R-:W-:Y:S01]  /*2ced0*/  F2FP.F16.F32.PACK_AB R43, R43, R9 ;  /* 0x000000092b2b723e */ /* 0x000fe200000000ff */
[C---:B------:R-:W-:Y:S01]  /*2cee0*/  FMUL.FTZ R5, R2.reuse, R165 ;  /* 0x000000a502057220 */ /* 0x040fe20000410000 */
[C---:B------:R-:W-:Y:S01]  /*2cef0*/  FMUL.FTZ R9, R2.reuse, R161 ;  /* 0x000000a102097220 */ /* 0x040fe20000410000 */
[C---:B------:R-:W-:Y:S01]  /*2cf00*/  FMUL.FTZ R20, R2.reuse, R148 ;  /* 0x0000009402147220 */ /* 0x040fe20000410000 */
[C---:B------:R-:W-:Y:S01]  /*2cf10*/  FMUL.FTZ R21, R2.reuse, R149 ;  /* 0x0000009502157220 */ /* 0x040fe20000410000 */
[C---:B------:R-:W-:Y:S01]  /*2cf20*/  FMUL.FTZ R24, R2.reuse, R144 ;  /* 0x0000009002187220 */ /* 0x040fe20000410000 */
[C---:B------:R-:W-:Y:S03]  /*2cf30*/  FMUL.FTZ R25, R2.reuse, R145 ;  /* 0x0000009102197220 */ /* 0x040fe60000410000 */
[----:B------:R1:W3:Y:S01]  /*2cf40*/  MUFU.EX2 R149, R51 ;  /* 0x0000003300957308 */ /* 0x0002e20000000800 */
[C---:B--2---:R-:W-:Y:S05]  /*2cf50*/  HMMA.16816.F32 R4, R40.reuse, R44, R4 ;  /* 0x0000002c2804723c */ /* 0x044fea0000001804 */
[C---:B------:R-:W-:Y:S01]  /*2cf60*/  FMUL.FTZ R28, R2.reuse, R140 ;  /* 0x0000008c021c7220 */ /* 0x040fe20000410000 */
[C---:B------:R-:W-:Y:S03]  /*2cf70*/  HMMA.16816.F32 R8, R40.reuse, R46, R8 ;  /* 0x0000002e2808723c */ /* 0x040fe60000001808 */
[----:B------:R-:W-:Y:S01]  /*2cf80*/  MUFU.EX2 R145, R55 ;  /* 0x0000003700917308 */ /* 0x000fe20000000800 */
[----:B------:R-:W2:Y:S01]  /*2cf90*/  LDSM.16.MT88.4 R44, [R181+0xa000] ;  /* 0x00a00000b52c783b */ /* 0x000ea20000004200 */
[C---:B------:R-:W-:Y:S01]  /*2cfa0*/  FMUL.FTZ R29, R2.reuse, R141 ;  /* 0x0000008d021d7220 */ /* 0x040fe20000410000 */
[C---:B------:R-:W-:Y:S01]  /*2cfb0*/  FMUL.FTZ R32, R2.reuse, R136 ;  /* 0x0000008802207220 */ /* 0x040fe20000410000 */
[----:B------:R-:W-:Y:S01]  /*2cfc0*/  FMUL.FTZ R33, R2, R137 ;  /* 0x0000008902217220 */ /* 0x000fe20000410000 */
[----:B----4-:R-:W-:Y:S05]  /*2cfd0*/  FADD.FTZ R0, R37, R0 ;  /* 0x0000000025007221 */ /* 0x010fea0000010000 */
[----:B------:R-:W-:Y:S01]  /*2cfe0*/  MUFU.EX2 R2, R58 ;  /* 0x0000003a00027308 */ /* 0x000fe20000000800 */
[----:B-1----:R-:W-:Y:S01]  /*2cff0*/  LDSM.16.MT88.4 R48, [R181+0xa800] ;  /* 0x00a80000b530783b */ /* 0x002fe20000004200 */
[----:B------:R-:W-:Y:S02]  /*2d000*/  MOV R214, R115 ;  /* 0x0000007300d67202 */ /* 0x000fe40000000f00 */
[----:B------:R-:W-:Y:S02]  /*2d010*/  MOV R211, R122 ;  /* 0x0000007a00d37202 */ /* 0x000fe40000000f00 */
[----:B------:R-:W-:Y:S04]  /*2d020*/  MOV R213, R111 ;  /* 0x0000006f00d57202 */ /* 0x000fe80000000f00 */
[----:B------:R1:W-:Y:S01]  /*2d030*/  MUFU.EX2 R148, R52 ;  /* 0x0000003400947308 */ /* 0x0003e20000000800 */
[----:B------:R-:W-:Y:S02]  /*2d040*/  MOV R212, R110 ;  /* 0x0000006e00d47202 */ /* 0x000fe40000000f00 */
[----:B------:R-:W-:Y:S02]  /*2d050*/  MOV R215, R118 ;  /* 0x0000007600d77202 */ /* 0x000fe40000000f00 */
[----:B------:R-:W-:Y:S05]  /*2d060*/  MOV R216, R119 ;  /* 0x0000007700d87202 */ /* 0x000fea0000000f00 */
[----:B------:R-:W-:Y:S10]  /*2d070*/  MUFU.EX2 R38, R131 ;  /* 0x0000008300267308 */ /* 0x000ff40000000800 */
[----:B------:R-:W-:Y:S01]  /*2d080*/  MUFU.EX2 R128, R62 ;  /* 0x0000003e00807308 */ /* 0x000fe20000000800 */
[----:B-1----:R-:W-:Y:S09]  /*2d090*/  LDSM.16.MT88.4 R52, [R179+0xb000] ;  /* 0x00b00000b334783b */ /* 0x002ff20000004200 */
[----:B------:R-:W-:Y:S01]  /*2d0a0*/  MUFU.EX2 R131, R61 ;  /* 0x0000003d00837308 */ /* 0x000fe20000000800 */
[C---:B--2---:R-:W-:Y:S06]  /*2d0b0*/  HMMA.16816.F32 R12, R40.reuse, R44, R12 ;  /* 0x0000002c280c723c */ /* 0x044fec000000180c */
[C---:B------:R-:W-:Y:S03]  /*2d0c0*/  HMMA.16816.F32 R16, R40.reuse, R46, R16 ;  /* 0x0000002e2810723c */ /* 0x040fe60000001810 */
[----:B------:R-:W-:Y:S01]  /*2d0d0*/  MUFU.EX2 R137, R60 ;  /* 0x0000003c00897308 */ /* 0x000fe20000000800 */
[----:B------:R-:W1:Y:S09]  /*2d0e0*/  LDSM.16.MT88.4 R44, [R179+0xa000] ;  /* 0x00a00000b32c783b */ /* 0x000e720000004200 */
[----:B------:R2:W-:Y:S10]  /*2d0f0*/  MUFU.EX2 R141, R63 ;  /* 0x0000003f008d7308 */ /* 0x0005f40000000800 */
[----:B------:R-:W-:Y:S10]  /*2d100*/  MUFU.EX2 R123, R67 ;  /* 0x00000043007b7308 */ /* 0x000ff40000000800 */
[----:B------:R-:W-:Y:S01]  /*2d110*/  MUFU.EX2 R124, R66 ;  /* 0x00000042007c7308 */ /* 0x000fe20000000800 */
[----:B--2---:R-:W-:Y:S09]  /*2d120*/  LDSM.16.MT88.4 R60, [R179+0xc000] ;  /* 0x00c00000b33c783b */ /* 0x004ff20000004200 */
[----:B------:R-:W-:Y:S10]  /*2d130*/  MUFU.EX2 R127, R65 ;  /* 0x00000041007f7308 */ /* 0x000ff40000000800 */
[----:B------:R-:W-:Y:S01]  /*2d140*/  MUFU.EX2 R69, R223 ;  /* 0x000000df00457308 */ /* 0x000fe20000000800 */
[C---:B-1----:R-:W-:Y:S06]  /*2d150*/  HMMA.16816.F32 R20, R40.reuse, R44, R20 ;  /* 0x0000002c2814723c */ /* 0x042fec0000001814 */
[C---:B------:R-:W-:Y:S03]  /*2d160*/  HMMA.16816.F32 R24, R40.reuse, R46, R24 ;  /* 0x0000002e2818723c */ /* 0x040fe60000001818 */
[----:B------:R-:W-:Y:S01]  /*2d170*/  MUFU.EX2 R68, R222 ;  /* 0x000000de00447308 */ /* 0x000fe20000000800 */
[----:B------:R-:W1:Y:S09]  /*2d180*/  LDSM.16.MT88.4 R44, [R180+0xa000] ;  /* 0x00a00000b42c783b */ /* 0x000e720000004200 */
[----:B------:R-:W-:Y:S10]  /*2d190*/  MUFU.EX2 R129, R75 ;  /* 0x0000004b00817308 */ /* 0x000ff40000000800 */
[----:B------:R-:W-:Y:S10]  /*2d1a0*/  MUFU.EX2 R143, R74 ;  /* 0x0000004a008f7308 */ /* 0x000ff40000000800 */
[----:B------:R-:W-:Y:S10]  /*2d1b0*/  MUFU.EX2 R142, R73 ;  /* 0x00000049008e7308 */ /* 0x000ff40000000800 */
[----:B------:R-:W-:Y:S10]  /*2d1c0*/  MUFU.EX2 R144, R72 ;  /* 0x0000004800907308 */ /* 0x000ff40000000800 */
[----:B------:R-:W-:Y:S01]  /*2d1d0*/  MUFU.EX2 R73, R219 ;  /* 0x000000db00497308 */ /* 0x000fe20000000800 */
[C---:B-1----:R-:W-:Y:S06]  /*2d1e0*/  HMMA.16816.F32 R28, R40.reuse, R44, R28 ;  /* 0x0000002c281c723c */ /* 0x042fec000000181c */
[----:B------:R-:W-:Y:S03]  /*2d1f0*/  HMMA.16816.F32 R32, R40, R46, R32 ;  /* 0x0000002e2820723c */ /* 0x000fe60000001820 */
[----:B------:R-:W1:Y:S01]  /*2d200*/  MUFU.EX2 R41, R57 ;  /* 0x0000003900297308 */ /* 0x000e620000000800 */
[----:B------:R-:W2:Y:S03]  /*2d210*/  LDSM.16.MT88.4 R44, [R178+0xa800] ;  /* 0x00a80000b22c783b */ /* 0x000ea60000004200 */
[----:B------:R-:W-:Y:S06]  /*2d220*/  F2FP.F16.F32.PACK_AB R42, R152, R151 ;  /* 0x00000097982a723e */ /* 0x000fec00000000ff */
[----:B------:R-:W4:Y:S01]  /*2d230*/  MUFU.EX2 R43, R59 ;  /* 0x0000003b002b7308 */ /* 0x000f220000000800 */
[----:B---3--:R-:W-:Y:S09]  /*2d240*/  F2FP.F16.F32.PACK_AB R40, R150, R149 ;  /* 0x000000959628723e */ /* 0x008ff200000000ff */
[----:B------:R-:W-:Y:S01]  /*2d250*/  MUFU.EX2 R89, R89 ;  /* 0x0000005900597308 */ /* 0x000fe20000000800 */
[C---:B-1----:R-:W-:Y:S01]  /*2d260*/  FADD.FTZ R0, R41.reuse, R0 ;  /* 0x0000000029007221 */ /* 0x042fe20000010000 */
[----:B------:R-:W-:Y:S03]  /*2d270*/  F2FP.F16.F32.PACK_AB R41, R41, R37 ;  /* 0x000000252929723e */ /* 0x000fe600000000ff */
[----:B------:R-:W-:Y:S05]  /*2d280*/  FADD.FTZ R0, R2, R0 ;  /* 0x0000000002007221 */ /* 0x000fea0000010000 */
[----:B------:R-:W-:Y:S01]  /*2d290*/  MUFU.EX2 R37, R130 ;  /* 0x0000008200257308 */ /* 0x000fe20000000800 */
[C---:B----4-:R-:W-:Y:S01]  /*2d2a0*/  FADD.FTZ R0, R43.reuse, R0 ;  /* 0x000000002b007221 */ /* 0x050fe20000010000 */
[----:B------:R-:W-:Y:S01]  /*2d2b0*/  F2FP.F16.F32.PACK_AB R43, R43, R2 ;  /* 0x000000022b2b723e */ /* 0x000fe200000000ff */
[----:B------:R-:W-:Y:S02]  /*2d2c0*/  LDSM.16.MT88.4 R56, [R178+0xb800] ;  /* 0x00b80000b238783b */ /* 0x000fe40000004200 */
[----:B------:R-:W-:Y:S05]  /*2d2d0*/  FADD.FTZ R0, R39, R0 ;  /* 0x0000000027007221 */ /* 0x000fea0000010000 */
[----:B------:R1:W-:Y:S10]  /*2d2e0*/  MUFU.EX2 R130, R64 ;  /* 0x0000004000827308 */ /* 0x0003f40000000800 */
[----:B------:R-:W3:Y:S01]  /*2d2f0*/  MUFU.EX2 R2, R134 ;  /* 0x0000008600027308 */ /* 0x000ee20000000800 */
[C---:B--2---:R-:W-:Y:S06]  /*2d300*/  HMMA.16816.F32 R4, R40.reuse, R44, R4 ;  /* 0x0000002c2804723c */ /* 0x044fec0000001804 */
[C---:B------:R-:W-:Y:S01]  /*2d310*/  HMMA.16816.F32 R8, R40.reuse, R46, R8 ;  /* 0x0000002e2808723c */ /* 0x040fe20000001808 */
[----:B------:R-:W2:Y:S02]  /*2d320*/  LDSM.16.MT88.4 R44, [R179+0xa800] ;  /* 0x00a80000b32c783b */ /* 0x000ea40000004200 */
[----:B------:R-:W-:Y:S03]  /*2d330*/  MUFU.EX2 R72, R218 ;  /* 0x000000da00487308 */ /* 0x000fe60000000800 */
[C---:B------:R-:W-:Y:S03]  /*2d340*/  HMMA.16816.F32 R12, R40.reuse, R48, R12 ;  /* 0x00000030280c723c */ /* 0x040fe6000000180c */
[----:B-1----:R-:W-:Y:S04]  /*2d350*/  LDSM.16.MT88.4 R64, [R179+0xc800] ;  /* 0x00c80000b340783b */ /* 0x002fe80000004200 */
[----:B------:R-:W-:Y:S01]  /*2d360*/  MUFU.EX2 R75, R217 ;  /* 0x000000d9004b7308 */ /* 0x000fe20000000800 */
[----:B---3--:R-:W-:Y:S01]  /*2d370*/  FADD.FTZ R0, R2, R0 ;  /* 0x0000000002007221 */ /* 0x008fe20000010000 */
[C---:B------:R-:W-:Y:S02]  /*2d380*/  HMMA.16816.F32 R16, R40.reuse, R50, R16 ;  /* 0x000000322810723c */ /* 0x040fe40000001810 */
[----:B------:R-:W1:Y:S06]  /*2d390*/  LDSM.16.MT88.4 R48, [R180+0xa800] ;  /* 0x00a80000b430783b */ /* 0x000e6c0000004200 */
[----:B------:R-:W-:Y:S03]  /*2d3a0*/  MUFU.EX2 R74, R199 ;  /* 0x000000c7004a7308 */ /* 0x000fe60000000800 */
[----:B------:R-:W-:Y:S04]  /*2d3b0*/  FADD.FTZ R0, R38, R0 ;  /* 0x0000000026007221 */ /* 0x000fe80000010000 */
[C---:B------:R-:W-:Y:S03]  /*2d3c0*/  FADD.FTZ R0, R37.reuse, R0 ;  /* 0x0000000025007221 */ /* 0x040fe60000010000 */
[----:B------:R-:W-:Y:S10]  /*2d3d0*/  MUFU.EX2 R134, R76 ;  /* 0x0000004c00867308 */ /* 0x000ff40000000800 */
[----:B------:R-:W-:Y:S01]  /*2d3e0*/  MUFU.EX2 R140, R77 ;  /* 0x0000004d008c7308 */ /* 0x000fe20000000800 */
[C---:B--2---:R-:W-:Y:S09]  /*2d3f0*/  HMMA.16816.F32 R20, R40.reuse, R44, R20 ;  /* 0x0000002c2814723c */ /* 0x044ff20000001814 */
[----:B------:R-:W-:Y:S01]  /*2d400*/  MUFU.EX2 R139, R78 ;  /* 0x0000004e008b7308 */ /* 0x000fe20000000800 */
[C---:B------:R-:W-:Y:S01]  /*2d410*/  HMMA.16816.F32 R24, R40.reuse, R46, R24 ;  /* 0x0000002e2818723c */ /* 0x040fe20000001818 */
[----:B------:R-:W2:Y:S08]  /*2d420*/  LDSM.16.MT88.4 R44, [R178+0xb000] ;  /* 0x00b00000b22c783b */ /* 0x000eb00000004200 */
[----:B------:R-:W-:Y:S01]  /*2d430*/  MUFU.EX2 R136, R79 ;  /* 0x0000004f00887308 */ /* 0x000fe20000000800 */
[C---:B-1----:R-:W-:Y:S09]  /*2d440*/  HMMA.16816.F32 R28, R40.reuse, R48, R28 ;  /* 0x00000030281c723c */ /* 0x042ff2000000181c */
[----:B------:R-:W-:Y:S01]  /*2d450*/  MUFU.EX2 R80, R226 ;  /* 0x000000e200507308 */ /* 0x000fe20000000800 */
[----:B------:R-:W-:Y:S01]  /*2d460*/  HMMA.16816.F32 R32, R40, R50, R32 ;  /* 0x000000322820723c */ /* 0x000fe20000001820 */
[----:B------:R-:W1:Y:S08]  /*2d470*/  LDSM.16.MT88.4 R48, [R181+0xb000] ;  /* 0x00b00000b530783b */ /* 0x000e700000004200 */
[----:B------:R-:W-:Y:S02]  /*2d480*/  MUFU.EX2 R122, R83 ;  /* 0x00000053007a7308 */ /* 0x000fe40000000800 */
[----:B------:R-:W-:Y:S02]  /*2d490*/  F2FP.F16.F32.PACK_AB R41, R2, R39 ;  /* 0x000000270229723e */ /* 0x000fe400000000ff */
[----:B------:R-:W-:Y:S06]  /*2d4a0*/  F2FP.F16.F32.PACK_AB R43, R37, R38 ;  /* 0x00000026252b723e */ /* 0x000fec00000000ff */
[----:B------:R-:W-:Y:S01]  /*2d4b0*/  MUFU.EX2 R2, R171 ;  /* 0x000000ab00027308 */ /* 0x000fe20000000800 */
[----:B------:R-:W-:Y:S02]  /*2d4c0*/  F2FP.F16.F32.PACK_AB R40, R146, R145 ;  /* 0x000000919228723e */ /* 0x000fe400000000ff */
[----:B------:R-:W-:Y:S07]  /*2d4d0*/  F2FP.F16.F32.PACK_AB R42, R148, R147 ;  /* 0x00000093942a723e */ /* 0x000fee00000000ff */
[----:B------:R-:W-:Y:S01]  /*2d4e0*/  MUFU.EX2 R83, R104 ;  /* 0x0000006800537308 */ /* 0x000fe20000000800 */
[C---:B--2---:R-:W-:Y:S09]  /*2d4f0*/  HMMA.16816.F32 R4, R40.reuse, R44, R4 ;  /* 0x0000002c2804723c */ /* 0x044ff20000001804 */
[----:B------:R-:W2:Y:S01]  /*2d500*/  MUFU.EX2 R37, R168 ;  /* 0x000000a800257308 */ /* 0x000ea20000000800 */
[C---:B------:R-:W-:Y:S01]  /*2d510*/  HMMA.16816.F32 R8, R40.reuse, R46, R8 ;  /* 0x0000002e2808723c */ /* 0x040fe20000001808 */
[----:B------:R-:W3:Y:S08]  /*2d520*/  LDSM.16.MT88.4 R44, [R180+0xb000] ;  /* 0x00b00000b42c783b */ /* 0x000ef00000004200 */
[----:B------:R-:W-:Y:S01]  /*2d530*/  MUFU.EX2 R39, R172 ;  /* 0x000000ac00277308 */ /* 0x000fe20000000800 */
[C---:B-1----:R-:W-:Y:S09]  /*2d540*/  HMMA.16816.F32 R12, R40.reuse, R48, R12 ;  /* 0x00000030280c723c */ /* 0x042ff2000000180c */
[----:B------:R-:W1:Y:S02]  /*2d550*/  MUFU.EX2 R49, R169 ;  /* 0x000000a900317308 */ /* 0x000e640000000800 */
[----:B--2---:R-:W-:Y:S01]  /*2d560*/  FADD.FTZ R0, R37, R0 ;  /* 0x0000000025007221 */ /* 0x004fe20000010000 */
[C---:B------:R-:W-:Y:S03]  /*2d570*/  HMMA.16816.F32 R16, R40.reuse, R50, R16 ;  /* 0x000000322810723c */ /* 0x040fe60000001810 */
[----:B------:R-:W-:Y:S03]  /*2d580*/  F2FP.F16.F32.PACK_AB R48, R131, R128 ;  /* 0x000000808330723e */ /* 0x000fe600000000ff */
[C---:B------:R-:W-:Y:S01]  /*2d590*/  HMMA.16816.F32 R20, R40.reuse, R52, R20 ;  /* 0x000000342814723c */ /* 0x040fe20000001814 */
[----:B------:R-:W2:Y:S04]  /*2d5a0*/  MUFU.EX2 R51, R170 ;  /* 0x000000aa00337308 */ /* 0x000ea80000000800 */
[----:B------:R-:W-:Y:S01]  /*2d5b0*/  F2FP.F16.F32.PACK_AB R50, R141, R137 ;  /* 0x000000898d32723e */ /* 0x000fe200000000ff */
[C---:B------:R-:W-:Y:S01]  /*2d5c0*/  HMMA.16816.F32 R24, R40.reuse, R54, R24 ;  /* 0x000000362818723c */ /* 0x040fe20000001818 */
[----:B------:R-:W4:Y:S04]  /*2d5d0*/  LDSM.16.MT88.4 R52, [R181+0xb800] ;  /* 0x00b80000b534783b */ /* 0x000f280000004200 */
[----:B------:R-:W5:Y:S01]  /*2d5e0*/  MUFU.EX2 R38, R173 ;  /* 0x000000ad00267308 */ /* 0x000f620000000800 */
[C---:B-1----:R-:W-:Y:S01]  /*2d5f0*/  FADD.FTZ R0, R49.reuse, R0 ;  /* 0x0000000031007221 */ /* 0x042fe20000010000 */
[----:B------:R-:W-:Y:S08]  /*2d600*/  F2FP.F16.F32.PACK_AB R49, R49, R37 ;  /* 0x000000253131723e */ /* 0x000ff000000000ff */
[----:B------:R-:W1:Y:S01]  /*2d610*/  MUFU.EX2 R37, R198 ;  /* 0x000000c600257308 */ /* 0x000e620000000800 */
[----:B------:R-:W-:Y:S01]  /*2d620*/  FADD.FTZ R0, R2, R0 ;  /* 0x0000000002007221 */ /* 0x000fe20000010000 */
[C---:B---3--:R-:W-:Y:S03]  /*2d630*/  HMMA.16816.F32 R28, R40.reuse, R44, R28 ;  /* 0x0000002c281c723c */ /* 0x048fe6000000181c */
[C---:B--2---:R-:W-:Y:S01]  /*2d640*/  FADD.FTZ R0, R51.reuse, R0 ;  /* 0x0000000033007221 */ /* 0x044fe20000010000 */
[----:B------:R-:W-:Y:S02]  /*2d650*/  F2FP.F16.F32.PACK_AB R51, R51, R2 ;  /* 0x000000023333723e */ /* 0x000fe400000000ff */
[----:B------:R-:W-:Y:S01]  /*2d660*/  HMMA.16816.F32 R32, R40, R46, R32 ;  /* 0x0000002e2820723c */ /* 0x000fe20000001820 */
[----:B------:R-:W2:Y:S01]  /*2d670*/  LDSM.16.MT88.4 R40, [R179+0xb800] ;  /* 0x00b80000b328783b */ /* 0x000ea20000004200 */
[----:B------:R-:W3:Y:S03]  /*2d680*/  MUFU.EX2 R2, R224 ;  /* 0x000000e000027308 */ /* 0x000ee60000000800 */
[----:B------:R-:W-:Y:S01]  /*2d690*/  FADD.FTZ R0, R39, R0 ;  /* 0x0000000027007221 */ /* 0x000fe20000010000 */
[C---:B------:R-:W-:Y:S03]  /*2d6a0*/  HMMA.16816.F32 R4, R48.reuse, R56, R4 ;  /* 0x000000383004723c */ /* 0x040fe60000001804 */
[----:B------:R-:W2:Y:S03]  /*2d6b0*/  LDSM.16.MT88.4 R44, [R180+0xb800] ;  /* 0x00b80000b42c783b */ /* 0x000ea60000004200 */
[----:B------:R-:W-:Y:S01]  /*2d6c0*/  MUFU.EX2 R118, R86 ;  /* 0x0000005600767308 */ /* 0x000fe20000000800 */
[----:B-----5:R-:W-:Y:S01]  /*2d6d0*/  FADD.FTZ R0, R38, R0 ;  /* 0x0000000026007221 */ /* 0x020fe20000010000 */
[C---:B------:R-:W-:Y:S03]  /*2d6e0*/  HMMA.16816.F32 R8, R48.reuse, R58, R8 ;  /* 0x0000003a3008723c */ /* 0x040fe60000001808 */
[----:B------:R-:W-:Y:S01]  /*2d6f0*/  LDSM.16.MT88.4 R56, [R181+0xc000] ;  /* 0x00c00000b538783b */ /* 0x000fe20000004200 */
[----:B-1----:R-:W-:Y:S04]  /*2d700*/  FADD.FTZ R0, R37, R0 ;  /* 0x0000000025007221 */ /* 0x002fe80000010000 */
[----:B------:R-:W-:Y:S01]  /*2d710*/  MUFU.EX2 R119, R87 ;  /* 0x0000005700777308 */ /* 0x000fe20000000800 */
[C---:B----4-:R-:W-:Y:S03]  /*2d720*/  HMMA.16816.F32 R12, R48.reuse, R52, R12 ;  /* 0x00000034300c723c */ /* 0x050fe6000000180c */
[----:B---3--:R-:W-:Y:S06]  /*2d730*/  FADD.FTZ R0, R2, R0 ;  /* 0x0000000002007221 */ /* 0x008fec0000010000 */
[----:B------:R-:W-:Y:S01]  /*2d740*/  MUFU.EX2 R115, R90 ;  /* 0x0000005a00737308 */ /* 0x000fe20000000800 */
[C---:B------:R-:W-:Y:S01]  /*2d750*/  HMMA.16816.F32 R16, R48.reuse, R54, R16 ;  /* 0x000000363010723c */ /* 0x040fe20000001810 */
[----:B------:R-:W1:Y:S02]  /*2d760*/  LDSM.16.MT88.4 R52, [R178+0xc000] ;  /* 0x00c00000b234783b */ /* 0x000e640000004200 */
[----:B------:R-:W-:Y:S06]  /*2d770*/  FADD.FTZ R0, R69, R0 ;  /* 0x0000000045007221 */ /* 0x000fec0000010000 */
[----:B------:R-:W-:Y:S02]  /*2d780*/  MUFU.EX2 R90, R88 ;  /* 0x00000058005a7308 */ /* 0x000fe40000000800 */
[----:B------:R-:W-:Y:S01]  /*2d790*/  FADD.FTZ R0, R68, R0 ;  /* 0x0000000044007221 */ /* 0x000fe20000010000 */
[C---:B--2---:R-:W-:Y:S07]  /*2d7a0*/  HMMA.16816.F32 R20, R48.reuse, R40, R20 ;  /* 0x000000283014723c */ /* 0x044fee0000001814 */
[----:B------:R-:W-:Y:S01]  /*2d7b0*/  MUFU.EX2 R79, R231 ;  /* 0x000000e7004f7308 */ /* 0x000fe20000000800 */
[----:B------:R-:W-:Y:S01]  /*2d7c0*/  FADD.FTZ R0, R71, R0 ;  /* 0x0000000047007221 */ /* 0x000fe20000010000 */
[C---:B------:R-:W-:Y:S08]  /*2d7d0*/  HMMA.16816.F32 R24, R48.reuse, R42, R24 ;  /* 0x0000002a3018723c */ /* 0x040ff00000001818 */
[----:B------:R-:W-:Y:S03]  /*2d7e0*/  MUFU.EX2 R78, R230 ;  /* 0x000000e6004e7308 */ /* 0x000fe60000000800 */
[----:B------:R-:W-:Y:S01]  /*2d7f0*/  FADD.FTZ R0, R70, R0 ;  /* 0x0000000046007221 */ /* 0x000fe20000010000 */
[C---:B------:R-:W-:Y:S03]  /*2d800*/  HMMA.16816.F32 R28, R48.reuse, R44, R28 ;  /* 0x0000002c301c723c */ /* 0x040fe6000000181c */
[----:B------:R-:W-:Y:S03]  /*2d810*/  F2FP.F16.F32.PACK_AB R41, R38, R39 ;  /* 0x000000272629723e */ /* 0x000fe600000000ff */
[----:B------:R-:W-:Y:S01]  /*2d820*/  HMMA.16816.F32 R32, R48, R46, R32 ;  /* 0x0000002e3020723c */ /* 0x000fe20000001820 */
[----:B------:R-:W2:Y:S01]  /*2d830*/  LDSM.16.MT88.4 R44, [R180+0xc000] ;  /* 0x00c00000b42c783b */ /* 0x000ea20000004200 */
[----:B------:R-:W-:Y:S03]  /*2d840*/  MUFU.EX2 R39, R244 ;  /* 0x000000f400277308 */ /* 0x000fe60000000800 */
[----:B------:R-:W-:Y:S01]  /*2d850*/  F2FP.F16.F32.PACK_AB R43, R2, R37 ;  /* 0x00000025022b723e */ /* 0x000fe200000000ff */
[----:B------:R-:W-:Y:S01]  /*2d860*/  FADD.FTZ R0, R73, R0 ;  /* 0x0000000049007221 */ /* 0x000fe20000010000 */
[----:B------:R-:W-:Y:S05]  /*2d870*/  F2FP.F16.F32.PACK_AB R40, R124, R123 ;  /* 0x0000007b7c28723e */ /* 0x000fea00000000ff */
[----:B------:R-:W3:Y:S01]  /*2d880*/  MUFU.EX2 R38, R227 ;  /* 0x000000e300267308 */ /* 0x000ee20000000800 */
[----:B------:R-:W-:Y:S01]  /*2d890*/  F2FP.F16.F32.PACK_AB R42, R130, R127 ;  /* 0x0000007f822a723e */ /* 0x000fe200000000ff */
[----:B------:R-:W-:Y:S01]  /*2d8a0*/  FADD.FTZ R0, R72, R0 ;  /* 0x0000000048007221 */ /* 0x000fe20000010000 */
[----:B------:R-:W-:Y:S02]  /*2d8b0*/  F2FP.F16.F32.PACK_AB R49, R68, R69 ;  /* 0x000000454431723e */ /* 0x000fe400000000ff */
[----:B------:R-:W-:Y:S01]  /*2d8c0*/  F2FP.F16.F32.PACK_AB R51, R70, R71 ;  /* 0x000000474633723e */ /* 0x000fe200000000ff */
[----:B------:R-:W-:Y:S01]  /*2d8d0*/  FADD.FTZ R0, R75, R0 ;  /* 0x000000004b007221 */ /* 0x000fe20000010000 */
[----:B------:R-:W-:Y:S01]  /*2d8e0*/  LDSM.16.MT88.4 R68, [R181+0xd000] ;  /* 0x00d00000b544783b */ /* 0x000fe20000004200 */
[C---:B-1----:R-:W-:Y:S02]  /*2d8f0*/  HMMA.16816.F32 R4, R40.reuse, R52, R4 ;  /* 0x000000342804723c */ /* 0x042fe40000001804 */
[----:B------:R-:W1:Y:S03]  /*2d900*/  MUFU.EX2 R37, R228 ;  /* 0x000000e400257308 */ /* 0x000e660000000800 */
[----:B------:R-:W-:Y:S01]  /*2d910*/  F2FP.F16.F32.PACK_AB R48, R143, R129 ;  /* 0x000000818f30723e */ /* 0x000fe200000000ff */
[C---:B------:R-:W-:Y:S01]  /*2d920*/  HMMA.16816.F32 R8, R40.reuse, R54, R8 ;  /* 0x000000362808723c */ /* 0x040fe20000001808 */
[----:B------:R-:W4:Y:S05]  /*2d930*/  LDSM.16.MT88.4 R52, [R178+0xc800] ;  /* 0x00c80000b234783b */ /* 0x000f2a0000004200 */
[----:B------:R-:W5:Y:S01]  /*2d940*/  MUFU.EX2 R81, R229 ;  /* 0x000000e500517308 */ /* 0x000f620000000800 */
[----:B------:R-:W-:Y:S01]  /*2d950*/  F2FP.F16.F32.PACK_AB R50, R144, R142 ;  /* 0x0000008e9032723e */ /* 0x000fe200000000ff */
[C---:B------:R-:W-:Y:S08]  /*2d960*/  HMMA.16816.F32 R12, R40.reuse, R56, R12 ;  /* 0x00000038280c723c */ /* 0x040ff0000000180c */
[----:B------:R-:W5:Y:S01]  /*2d970*/  MUFU.EX2 R76, R232 ;  /* 0x000000e8004c7308 */ /* 0x000f620000000800 */
[C---:B------:R-:W-:Y:S01]  /*2d980*/  HMMA.16816.F32 R16, R40.reuse, R58, R16 ;  /* 0x0000003a2810723c */ /* 0x040fe20000001810 */
[----:B------:R-:W1:Y:S02]  /*2d990*/  LDSM.16.MT88.4 R56, [R181+0xc800] ;  /* 0x00c80000b538783b */ /* 0x000e640000004200 */
[----:B------:R-:W-:Y:S03]  /*2d9a0*/  FADD.FTZ R0, R74, R0 ;  /* 0x000000004a007221 */ /* 0x000fe60000010000 */
[C---:B------:R-:W-:Y:S03]  /*2d9b0*/  HMMA.16816.F32 R20, R40.reuse, R60, R20 ;  /* 0x0000003c2814723c */ /* 0x040fe60000001814 */
[----:B------:R-:W-:Y:S02]  /*2d9c0*/  MUFU.EX2 R111, R91 ;  /* 0x0000005b006f7308 */ /* 0x000fe40000000800 */
[----:B------:R-:W-:Y:S01]  /*2d9d0*/  FADD.FTZ R0, R82, R0 ;  /* 0x0000000052007221 */ /* 0x000fe20000010000 */
[C---:B------:R-:W-:Y:S01]  /*2d9e0*/  HMMA.16816.F32 R24, R40.reuse, R62, R24 ;  /* 0x0000003e2818723c */ /* 0x040fe20000001818 */
[----:B------:R-:W5:Y:S06]  /*2d9f0*/  LDSM.16.MT88.4 R60, [R180+0xc800] ;  /* 0x00c80000b43c783b */ /* 0x000f6c0000004200 */
[----:B------:R-:W-:Y:S01]  /*2da00*/  MUFU.EX2 R91, R85 ;  /* 0x00000055005b7308 */ /* 0x000fe20000000800 */
[----:B------:R-:W-:Y:S01]  /*2da10*/  FADD.FTZ R0, R80, R0 ;  /* 0x0000000050007221 */ /* 0x000fe20000010000 */
[C---:B--2---:R-:W-:Y:S08]  /*2da20*/  HMMA.16816.F32 R28, R40.reuse, R44, R28 ;  /* 0x0000002c281c723c */ /* 0x044ff0000000181c */
[----:B------:R-:W-:Y:S01]  /*2da30*/  MUFU.EX2 R110, R94 ;  /* 0x0000005e006e7308 */ /* 0x000fe20000000800 */
[----:B------:R-:W-:Y:S01]  /*2da40*/  HMMA.16816.F32 R32, R40, R46, R32 ;  /* 0x0000002e2820723c */ /* 0x000fe20000001820 */
[----:B------:R-:W2:Y:S02]  /*2da50*/  LDSM.16.MT88.4 R44, [R178+0xd000] ;  /* 0x00d00000b22c783b */ /* 0x000ea40000004200 */
[----:B---3--:R-:W-:Y:S03]  /*2da60*/  FADD.FTZ R0, R38, R0 ;  /* 0x0000000026007221 */ /* 0x008fe60000010000 */
[C---:B----4-:R-:W-:Y:S03]  /*2da70*/  HMMA.16816.F32 R4, R48.reuse, R52, R4 ;  /* 0x000000343004723c */ /* 0x050fe60000001804 */
[----:B------:R-:W-:Y:S02]  /*2da80*/  MUFU.EX2 R94, R84 ;  /* 0x00000054005e7308 */ /* 0x000fe40000000800 */
[----:B------:R-:W-:Y:S01]  /*2da90*/  F2FP.F16.F32.PACK_AB R41, R72, R73 ;  /* 0x000000494829723e */ /* 0x000fe200000000ff */
[C---:B------:R-:W-:Y:S01]  /*2daa0*/  HMMA.16816.F32 R8, R48.reuse, R54, R8 ;  /* 0x000000363008723c */ /* 0x040fe20000001808 */
[----:B------:R-:W3:Y:S06]  /*2dab0*/  LDSM.16.MT88.4 R52, [R179+0xd000] ;  /* 0x00d00000b334783b */ /* 0x000eec0000004200 */
[----:B------:R-:W-:Y:S01]  /*2dac0*/  MUFU.EX2 R84, R100 ;  /* 0x0000006400547308 */ /* 0x000fe20000000800 */
[----:B------:R-:W-:Y:S01]  /*2dad0*/  F2FP.F16.F32.PACK_AB R43, R74, R75 ;  /* 0x0000004b4a2b723e */ /* 0x000fe200000000ff */
[C---:B-1----:R-:W-:Y:S03]  /*2dae0*/  HMMA.16816.F32 R12, R48.reuse, R56, R12 ;  /* 0x00000038300c723c */ /* 0x042fe6000000180c */
[----:B------:R-:W-:Y:S03]  /*2daf0*/  F2FP.F16.F32.PACK_AB R40, R140, R134 ;  /* 0x000000868c28723e */ /* 0x000fe600000000ff */
[C---:B------:R-:W-:Y:S01]  /*2db00*/  HMMA.16816.F32 R16, R48.reuse, R58, R16 ;  /* 0x0000003a3010723c */ /* 0x040fe20000001810 */
[----:B------:R-:W-:Y:S01]  /*2db10*/  LDSM.16.MT88.4 R56, [R178+0xd800] ;  /* 0x00d80000b238783b */ /* 0x000fe20000004200 */
[----:B------:R-:W-:Y:S03]  /*2db20*/  MUFU.EX2 R75, R212 ;  /* 0x000000d4004b7308 */ /* 0x000fe60000000800 */
[----:B------:R-:W-:Y:S01]  /*2db30*/  F2FP.F16.F32.PACK_AB R42, R136, R139 ;  /* 0x0000008b882a723e */ /* 0x000fe200000000ff */
[C---:B------:R-:W-:Y:S06]  /*2db40*/  HMMA.16816.F32 R20, R48.reuse, R64, R20 ;  /* 0x000000403014723c */ /* 0x040fec0000001814 */
[----:B------:R-:W-:Y:S01]  /*2db50*/  MUFU.EX2 R95, R95 ;  /* 0x0000005f005f7308 */ /* 0x000fe20000000800 */
[----:B------:R-:W-:Y:S01]  /*2db60*/  FADD.FTZ R0, R37, R0 ;  /* 0x0000000025007221 */ /* 0x000fe20000010000 */
[C---:B------:R-:W-:Y:S01]  /*2db70*/  HMMA.16816.F32 R24, R48.reuse, R66, R24 ;  /* 0x000000423018723c */ /* 0x040fe20000001818 */
[----:B------:R-:W-:Y:S02]  /*2db80*/  LDSM.16.MT88.4 R64, [R179+0xd800] ;  /* 0x00d80000b340783b */ /* 0x000fe40000004200 */
[----:B------:R-:W-:Y:S03]  /*2db90*/  FADD.FTZ R0, R79, R0 ;  /* 0x000000004f007221 */ /* 0x000fe60000010000 */
[C---:B-----5:R-:W-:Y:S02]  /*2dba0*/  HMMA.16816.F32 R28, R48.reuse, R60, R28 ;  /* 0x0000003c301c723c */ /* 0x060fe4000000181c */
[----:B------:R-:W-:Y:S03]  /*2dbb0*/  MUFU.EX2 R98, R98 ;  /* 0x0000006200627308 */ /* 0x000fe60000000800 */
[----:B------:R-:W-:Y:S01]  /*2dbc0*/  FADD.FTZ R0, R78, R0 ;  /* 0x000000004e007221 */ /* 0x000fe20000010000 */
[----:B------:R-:W-:Y:S01]  /*2dbd0*/  HMMA.16816.F32 R32, R48, R62, R32 ;  /* 0x0000003e3020723c */ /* 0x000fe20000001820 */
[----:B------:R-:W1:Y:S05]  /*2dbe0*/  LDSM.16.MT88.4 R48, [R180+0xd000] ;  /* 0x00d00000b430783b */ /* 0x000e6a0000004200 */
[----:B------:R-:W4:Y:S01]  /*2dbf0*/  MUFU.EX2 R77, R233 ;  /* 0x000000e9004d7308 */ /* 0x000f220000000800 */
[----:B------:R-:W-:Y:S01]  /*2dc00*/  FADD.FTZ R0, R81, R0 ;  /* 0x0000000051007221 */ /* 0x000fe20000010000 */
[C---:B--2---:R-:W-:Y:S01]  /*2dc10*/  HMMA.16816.F32 R4, R40.reuse, R44, R4 ;  /* 0x0000002c2804723c */ /* 0x044fe20000001804 */
[----:B------:R-:W2:Y:S07]  /*2dc20*/  LDSM.16.MT88.4 R60, [R181+0xd800] ;  /* 0x00d80000b53c783b */ /* 0x000eae0000004200 */
        /* <DEDUP_REMOVED lines=9> */
[C---:B---3--:R-:W-:Y:S03]  /*2dcc0*/  HMMA.16816.F32 R20, R40.reuse, R52, R20 ;  /* 0x000000342814723c */ /* 0x048fe60000001814 */
[----:B------:R-:W-:Y:S03]  /*2dcd0*/  F2FP.F16.F32.PACK_AB R46, R115, R119 ;  /* 0x00000077732e723e */ /* 0x000fe600000000ff */
[C---:B------:R-:W-:Y:S01]  /*2dce0*/  HMMA.16816.F32 R24, R40.reuse, R54, R24 ;  /* 0x000000362818723c */ /* 0x040fe20000001818 */
[----:B------:R-:W3:Y:S01]  /*2dcf0*/  LDSM.16.MT88.4 R52, [R180+0xd800] ;  /* 0x00d80000b434783b */ /* 0x000ee20000004200 */
[----:B------:R-:W-:Y:S03]  /*2dd00*/  MUFU.EX2 R37, R246 ;  /* 0x000000f600257308 */ /* 0x000fe60000000800 */
[----:B------:R-:W-:Y:S01]  /*2dd10*/  FADD.FTZ R0, R76, R0 ;  /* 0x000000004c007221 */ /* 0x000fe20000010000 */
[C---:B-1----:R-:W-:Y:S06]  /*2dd20*/  HMMA.16816.F32 R28, R40.reuse, R48, R28 ;  /* 0x00000030281c723c */ /* 0x042fec000000181c */
[----:B------:R-:W-:Y:S01]  /*2dd30*/  MUFU.EX2 R82, R105 ;  /* 0x0000006900527308 */ /* 0x000fe20000000800 */
[----:B----4-:R-:W-:Y:S01]  /*2dd40*/  FADD.FTZ R0, R77, R0 ;  /* 0x000000004d007221 */ /* 0x010fe20000010000 */
[----:B------:R-:W-:Y:S01]  /*2dd50*/  HMMA.16816.F32 R32, R40, R50, R32 ;  /* 0x000000322820723c */ /* 0x000fe20000001820 */
[----:B------:R-:W1:Y:S02]  /*2dd60*/  LDSM.16.MT88.4 R48, [R178+0xe000] ;  /* 0x00e00000b230783b */ /* 0x000e640000004200 */
[----:B-----5:R-:W-:Y:S03]  /*2dd70*/  FADD.FTZ R0, R74, R0 ;  /* 0x000000004a007221 */ /* 0x020fe60000010000 */
[C---:B------:R-:W-:Y:S02]  /*2dd80*/  HMMA.16816.F32 R4, R44.reuse, R56, R4 ;  /* 0x000000382c04723c */ /* 0x040fe40000001804 */
[----:B------:R-:W-:Y:S03]  /*2dd90*/  MUFU.EX2 R80, R108 ;  /* 0x0000006c00507308 */ /* 0x000fe60000000800 */
[----:B------:R-:W-:Y:S01]  /*2dda0*/  F2FP.F16.F32.PACK_AB R41, R78, R79 ;  /* 0x0000004f4e29723e */ /* 0x000fe200000000ff */
[C---:B------:R-:W-:Y:S01]  /*2ddb0*/  HMMA.16816.F32 R8, R44.reuse, R58, R8 ;  /* 0x0000003a2c08723c */ /* 0x040fe20000001808 */
[----:B------:R-:W4:Y:S05]  /*2ddc0*/  LDSM.16.MT88.4 R56, [R181+0xe000] ;  /* 0x00e00000b538783b */ /* 0x000f2a0000004200 */
[----:B------:R-:W-:Y:S01]  /*2ddd0*/  MUFU.EX2 R79, R109 ;  /* 0x0000006d004f7308 */ /* 0x000fe20000000800 */
[----:B------:R-:W-:Y:S01]  /*2dde0*/  F2FP.F16.F32.PACK_AB R43, R76, R81 ;  /* 0x000000514c2b723e */ /* 0x000fe200000000ff */
[C---:B--2---:R-:W-:Y:S03]  /*2ddf0*/  HMMA.16816.F32 R12, R44.reuse, R60, R12 ;  /* 0x0000003c2c0c723c */ /* 0x044fe6000000180c */
[----:B------:R-:W-:Y:S03]  /*2de00*/  F2FP.F16.F32.PACK_AB R40, R110, R111 ;  /* 0x0000006f6e28723e */ /* 0x000fe600000000ff */
[C---:B------:R-:W-:Y:S01]  /*2de10*/  HMMA.16816.F32 R16, R44.reuse, R62, R16 ;  /* 0x0000003e2c10723c */ /* 0x040fe20000001810 */
[----:B------:R-:W2:Y:S01]  /*2de20*/  LDSM.16.MT88.4 R60, [R179+0xe000] ;  /* 0x00e00000b33c783b */ /* 0x000ea20000004200 */
[----:B------:R-:W-:Y:S03]  /*2de30*/  MUFU.EX2 R81, R101 ;  /* 0x0000006500517308 */ /* 0x000fe60000000800 */
[----:B------:R-:W-:Y:S01]  /*2de40*/  F2FP.F16.F32.PACK_AB R42, R98, R95 ;  /* 0x0000005f622a723e */ /* 0x000fe200000000ff */
[C---:B------:R-:W-:Y:S06]  /*2de50*/  HMMA.16816.F32 R20, R44.reuse, R64, R20 ;  /* 0x000000402c14723c */ /* 0x040fec0000001814 */
[----:B------:R-:W-:Y:S01]  /*2de60*/  MUFU.EX2 R78, R112 ;  /* 0x00000070004e7308 */ /* 0x000fe20000000800 */
[C---:B------:R-:W-:Y:S01]  /*2de70*/  HMMA.16816.F32 R24, R44.reuse, R66, R24 ;  /* 0x000000422c18723c */ /* 0x040fe20000001818 */
[----:B------:R-:W5:Y:S05]  /*2de80*/  LDSM.16.MT88.4 R64, [R180+0xe000] ;  /* 0x00e00000b440783b */ /* 0x000f6a0000004200 */
[C---:B---3--:R-:W-:Y:S03]  /*2de90*/  HMMA.16816.F32 R28, R44.reuse, R52, R28 ;  /* 0x000000342c1c723c */ /* 0x048fe6000000181c */
[----:B------:R-:W3:Y:S03]  /*2dea0*/  MUFU.EX2 R73, R236 ;  /* 0x000000ec00497308 */ /* 0x000ee60000000800 */
[----:B------:R-:W-:Y:S01]  /*2deb0*/  HMMA.16816.F32 R32, R44, R54, R32 ;  /* 0x000000362c20723c */ /* 0x000fe20000001820 */
[----:B------:R-:W5:Y:S06]  /*2dec0*/  LDSM.16.MT88.4 R52, [R178+0xe800] ;  /* 0x00e80000b234783b */ /* 0x000f6c0000004200 */
[----:B------:R-:W2:Y:S01]  /*2ded0*/  MUFU.EX2 R2, R238 ;  /* 0x000000ee00027308 */ /* 0x000ea20000000800 */
[C---:B-1----:R-:W-:Y:S05]  /*2dee0*/  HMMA.16816.F32 R4, R40.reuse, R48, R4 ;  /* 0x000000302804723c */ /* 0x042fea0000001804 */
[----:B------:R-:W-:Y:S01]  /*2def0*/  F2FP.F16.F32.PACK_AB R45, R74, R77 ;  /* 0x0000004d4a2d723e */ /* 0x000fe200000000ff */
[C---:B------:R-:W-:Y:S01]  /*2df00*/  HMMA.16816.F32 R8, R40.reuse, R50, R8 ;  /* 0x000000322808723c */ /* 0x040fe20000001808 */
[----:B------:R-:W1:Y:S02]  /*2df10*/  LDSM.16.MT88.4 R48, [R181+0xe800] ;  /* 0x00e80000b530783b */ /* 0x000e640000004200 */
[----:B------:R-:W-:Y:S02]  /*2df20*/  MUFU.EX2 R74, R251 ;  /* 0x000000fb004a7308 */ /* 0x000fe40000000800 */
[----:B---3--:R-:W-:Y:S01]  /*2df30*/  FADD.FTZ R0, R73, R0 ;  /* 0x0000000049007221 */ /* 0x008fe20000010000 */
[C---:B----4-:R-:W-:Y:S07]  /*2df40*/  HMMA.16816.F32 R12, R40.reuse, R56, R12 ;  /* 0x00000038280c723c */ /* 0x050fee000000180c */
[----:B------:R-:W-:Y:S01]  /*2df50*/  MUFU.EX2 R77, R113 ;  /* 0x00000071004d7308 */ /* 0x000fe20000000800 */
[C---:B--2---:R-:W-:Y:S01]  /*2df60*/  F2FP.F16.F32.PACK_AB R47, R2.reuse, R73 ;  /* 0x00000049022f723e */ /* 0x044fe200000000ff */
[C---:B------:R-:W-:Y:S01]  /*2df70*/  HMMA.16816.F32 R16, R40.reuse, R58, R16 ;  /* 0x0000003a2810723c */ /* 0x040fe20000001810 */
[----:B------:R-:W2:Y:S02]  /*2df80*/  LDSM.16.MT88.4 R56, [R179+0xe800] ;  /* 0x00e80000b338783b */ /* 0x000ea40000004200 */
[----:B------:R-:W-:Y:S03]  /*2df90*/  FADD.FTZ R0, R2, R0 ;  /* 0x0000000002007221 */ /* 0x000fe60000010000 */
[C---:B------:R-:W-:Y:S02]  /*2dfa0*/  HMMA.16816.F32 R20, R40.reuse, R60, R20 ;  /* 0x0000003c2814723c */ /* 0x040fe40000001814 */
[----:B------:R-:W-:Y:S03]  /*2dfb0*/  MUFU.EX2 R99, R99 ;  /* 0x0000006300637308 */ /* 0x000fe60000000800 */
[----:B------:R-:W-:Y:S01]  /*2dfc0*/  FADD.FTZ R0, R69, R0 ;  /* 0x0000000045007221 */ /* 0x000fe20000010000 */
[C---:B------:R-:W-:Y:S01]  /*2dfd0*/  HMMA.16816.F32 R24, R40.reuse, R62, R24 ;  /* 0x0000003e2818723c */ /* 0x040fe20000001818 */
[----:B------:R-:W3:Y:S05]  /*2dfe0*/  LDSM.16.MT88.4 R60, [R180+0xe800] ;  /* 0x00e80000b43c783b */ /* 0x000eea0000004200 */
[----:B------:R-:W4:Y:S01]  /*2dff0*/  MUFU.EX2 R102, R102 ;  /* 0x0000006600667308 */ /* 0x000f220000000800 */
[C---:B------:R-:W-:Y:S01]  /*2e000*/  FADD.FTZ R0, R39.reuse, R0 ;  /* 0x0000000027007221 */ /* 0x040fe20000010000 */
[C---:B-----5:R-:W-:Y:S08]  /*2e010*/  HMMA.16816.F32 R28, R40.reuse, R64, R28 ;  /* 0x00000040281c723c */ /* 0x060ff0000000181c */
[----:B------:R-:W-:Y:S01]  /*2e020*/  MUFU.EX2 R103, R103 ;  /* 0x0000006700677308 */ /* 0x000fe20000000800 */
[----:B------:R-:W-:Y:S01]  /*2e030*/  HMMA.16816.F32 R32, R40, R66, R32 ;  /* 0x000000422820723c */ /* 0x000fe20000001820 */
[----:B------:R-:W5:Y:S02]  /*2e040*/  LDSM.16.MT88.4 R64, [R178+0xf000] ;  /* 0x00f00000b240783b */ /* 0x000f640000004200 */
[----:B------:R-:W-:Y:S06]  /*2e050*/  FADD.FTZ R0, R38, R0 ;  /* 0x0000000026007221 */ /* 0x000fec0000010000 */
[----:B------:R-:W1:Y:S02]  /*2e060*/  MUFU.EX2 R106, R106 ;  /* 0x0000006a006a7308 */ /* 0x000e640000000800 */
[----:B----4-:R-:W-:Y:S02]  /*2e070*/  F2FP.F16.F32.PACK_AB R44, R102, R99 ;  /* 0x00000063662c723e */ /* 0x010fe400000000ff */
[----:B------:R-:W-:Y:S01]  /*2e080*/  F2FP.F16.F32.PACK_AB R41, R39, R69 ;  /* 0x000000452729723e */ /* 0x000fe200000000ff */
[C---:B------:R-:W-:Y:S01]  /*2e090*/  FADD.FTZ R2, R37.reuse, R0 ;  /* 0x0000000025027221 */ /* 0x040fe20000010000 */
[----:B------:R-:W-:Y:S01]  /*2e0a0*/  F2FP.F16.F32.PACK_AB R43, R37, R38 ;  /* 0x00000026252b723e */ /* 0x000fe200000000ff */
[----:B------:R-:W-:Y:S01]  /*2e0b0*/  FADD.FTZ R0, R153, R97 ;  /* 0x0000006199007221 */ /* 0x000fe20000010000 */
[----:B------:R-:W-:Y:S02]  /*2e0c0*/  F2FP.F16.F32.PACK_AB R40, R91, R94 ;  /* 0x0000005e5b28723e */ /* 0x000fe400000000ff */
[----:B------:R-:W-:Y:S01]  /*2e0d0*/  MUFU.EX2 R38, R252 ;  /* 0x000000fc00267308 */ /* 0x000fe20000000800 */
[----:B------:R-:W-:Y:S01]  /*2e0e0*/  F2FP.F16.F32.PACK_AB R42, R89, R90 ;  /* 0x0000005a592a723e */ /* 0x000fe200000000ff */
[----:B------:R-:W-:Y:S04]  /*2e0f0*/  FADD.FTZ R0, R154, R0 ;  /* 0x000000009a007221 */ /* 0x000fe80000010000 */
[----:B------:R-:W-:Y:S01]  /*2e100*/  FADD.FTZ R0, R155, R0 ;  /* 0x000000009b007221 */ /* 0x000fe20000010000 */
[----:B-1----:R-:W-:Y:S03]  /*2e110*/  F2FP.F16.F32.PACK_AB R46, R106, R103 ;  /* 0x000000676a2e723e */ /* 0x002fe600000000ff */
[----:B------:R-:W-:Y:S01]  /*2e120*/  MUFU.EX2 R69, R209 ;  /* 0x000000d100457308 */ /* 0x000fe20000000800 */
[----:B------:R-:W-:Y:S04]  /*2e130*/  FADD.FTZ R0, R149, R0 ;  /* 0x0000000095007221 */ /* 0x000fe80000010000 */
[----:B------:R-:W-:Y:S01]  /*2e140*/  FADD.FTZ R37, R150, R0 ;  /* 0x0000000096257221 */ /* 0x000fe20000010000 */
[C---:B------:R-:W-:Y:S04]  /*2e150*/  HMMA.16816.F32 R4, R44.reuse, R52, R4 ;  /* 0x000000342c04723c */ /* 0x040fe80000001804 */
[----:B------:R-:W-:Y:S01]  /*2e160*/  MUFU.EX2 R39, R210 ;  /* 0x000000d200277308 */ /* 0x000fe20000000800 */
[----:B------:R-:W-:Y:S01]  /*2e170*/  FADD.FTZ R37, R151, R37 ;  /* 0x0000002597257221 */ /* 0x000fe20000010000 */
[C---:B------:R-:W-:Y:S01]  /*2e180*/  HMMA.16816.F32 R8, R44.reuse, R54, R8 ;  /* 0x000000362c08723c */ /* 0x040fe20000001808 */
[----:B------:R-:W1:Y:S07]  /*2e190*/  LDSM.16.MT88.4 R52, [R181+0xf000] ;  /* 0x00f00000b534783b */ /* 0x000e6e0000004200 */
[----:B------:R-:W-:Y:S01]  /*2e1a0*/  MUFU.EX2 R73, R213 ;  /* 0x000000d500497308 */ /* 0x000fe20000000800 */
[C---:B------:R-:W-:Y:S06]  /*2e1b0*/  HMMA.16816.F32 R12, R44.reuse, R48, R12 ;  /* 0x000000302c0c723c */ /* 0x040fec000000180c */
[C---:B------:R-:W-:Y:S01]  /*2e1c0*/  HMMA.16816.F32 R16, R44.reuse, R50, R16 ;  /* 0x000000322c10723c */ /* 0x040fe20000001810 */
[----:B------:R-:W4:Y:S02]  /*2e1d0*/  LDSM.16.MT88.4 R48, [R179+0xf000] ;  /* 0x00f00000b330783b */ /* 0x000f240000004200 */
[----:B------:R-:W5:Y:S03]  /*2e1e0*/  MUFU.EX2 R72, R247 ;  /* 0x000000f700487308 */ /* 0x000f660000000800 */
[C---:B--2---:R-:W-:Y:S07]  /*2e1f0*/  HMMA.16816.F32 R20, R44.reuse, R56, R20 ;  /* 0x000000382c14723c */ /* 0x044fee0000001814 */
[----:B------:R-:W2:Y:S01]  /*2e200*/  MUFU.EX2 R71, R248 ;  /* 0x000000f800477308 */ /* 0x000ea20000000800 */
[C---:B------:R-:W-:Y:S01]  /*2e210*/  HMMA.16816.F32 R24, R44.reuse, R58, R24 ;  /* 0x0000003a2c18723c */ /* 0x040fe20000001818 */
[----:B------:R-:W4:Y:S05]  /*2e220*/  LDSM.16.MT88.4 R56, [R180+0xf000] ;  /* 0x00f00000b438783b */ /* 0x000f2a0000004200 */
[C---:B---3--:R-:W-:Y:S03]  /*2e230*/  HMMA.16816.F32 R28, R44.reuse, R60, R28 ;  /* 0x0000003c2c1c723c */ /* 0x048fe6000000181c */
[----:B------:R-:W3:Y:S02]  /*2e240*/  MUFU.EX2 R70, R249 ;  /* 0x000000f900467308 */ /* 0x000ee40000000800 */
[----:B-----5:R-:W-:Y:S01]  /*2e250*/  FADD.FTZ R0, R72, R2 ;  /* 0x0000000248007221 */ /* 0x020fe20000010000 */
[----:B------:R-:W-:Y:S01]  /*2e260*/  HMMA.16816.F32 R32, R44, R62, R32 ;  /* 0x0000003e2c20723c */ /* 0x000fe20000001820 */
[----:B------:R-:W5:Y:S06]  /*2e270*/  LDSM.16.MT88.4 R60, [R178+0xf800] ;  /* 0x00f80000b23c783b */ /* 0x000f6c0000004200 */
[----:B------:R-:W5:Y:S01]  /*2e280*/  MUFU.EX2 R68, R250 ;  /* 0x000000fa00447308 */ /* 0x000f620000000800 */
[C---:B--2---:R-:W-:Y:S01]  /*2e290*/  FADD.FTZ R0, R71.reuse, R0 ;  /* 0x0000000047007221 */ /* 0x044fe20000010000 */
[C---:B------:R-:W-:Y:S05]  /*2e2a0*/  HMMA.16816.F32 R4, R40.reuse, R64, R4 ;  /* 0x000000402804723c */ /* 0x040fea0000001804 */
[----:B------:R-:W-:Y:S01]  /*2e2b0*/  F2FP.F16.F32.PACK_AB R45, R71, R72 ;  /* 0x00000048472d723e */ /* 0x000fe200000000ff */
[C---:B------:R-:W-:Y:S01]  /*2e2c0*/  HMMA.16816.F32 R8, R40.reuse, R66, R8 ;  /* 0x000000422808723c */ /* 0x040fe20000001808 */
[----:B------:R-:W-:Y:S01]  /*2e2d0*/  LDSM.16.MT88.4 R64, [R179+0x10800] ;  /* 0x01080000b340783b */ /* 0x000fe20000004200 */
[----:B------:R-:W-:Y:S03]  /*2e2e0*/  MUFU.EX2 R72, R114 ;  /* 0x0000007200487308 */ /* 0x000fe60000000800 */
[----:B---3--:R-:W-:Y:S01]  /*2e2f0*/  FADD.FTZ R2, R70, R0 ;  /* 0x0000000046027221 */ /* 0x008fe20000010000 */
[C---:B-1----:R-:W-:Y:S06]  /*2e300*/  HMMA.16816.F32 R12, R40.reuse, R52, R12 ;  /* 0x00000034280c723c */ /* 0x042fec000000180c */
[----:B------:R-:W-:Y:S01]  /*2e310*/  MUFU.EX2 R88, R92 ;  /* 0x0000005c00587308 */ /* 0x000fe20000000800 */
[----:B------:R-:W-:Y:S01]  /*2e320*/  FADD.FTZ R0, R152, R37 ;  /* 0x0000002598007221 */ /* 0x000fe20000010000 */
[C---:B------:R-:W-:Y:S01]  /*2e330*/  HMMA.16816.F32 R16, R40.reuse, R54, R16 ;  /* 0x000000362810723c */ /* 0x040fe20000001810 */
[----:B------:R-:W1:Y:S02]  /*2e340*/  LDSM.16.MT88.4 R52, [R181+0xf800] ;  /* 0x00f80000b534783b */ /* 0x000e640000004200 */
[----:B------:R-:W-:Y:S03]  /*2e350*/  FADD.FTZ R0, R145, R0 ;  /* 0x0000000091007221 */ /* 0x000fe60000010000 */
[C---:B----4-:R-:W-:Y:S02]  /*2e360*/  HMMA.16816.F32 R20, R40.reuse, R48, R20 ;  /* 0x000000302814723c */ /* 0x050fe40000001814 */
[----:B------:R-:W2:Y:S01]  /*2e370*/  MUFU.EX2 R87, R93 ;  /* 0x0000005d00577308 */ /* 0x000ea20000000800 */
[----:B------:R-:W-:Y:S02]  /*2e380*/  LDSM.16.MT88.4 R152, [R181+0x11800] ;  /* 0x01180000b598783b */ /* 0x000fe40000004200 */
[----:B------:R-:W-:Y:S01]  /*2e390*/  FADD.FTZ R0, R146, R0 ;  /* 0x0000000092007221 */ /* 0x000fe20000010000 */
[C---:B------:R-:W-:Y:S06]  /*2e3a0*/  HMMA.16816.F32 R24, R40.reuse, R50, R24 ;  /* 0x000000322818723c */ /* 0x040fec0000001818 */
[----:B------:R-:W-:Y:S01]  /*2e3b0*/  MUFU.EX2 R86, R96 ;  /* 0x0000006000567308 */ /* 0x000fe20000000800 */
[----:B------:R-:W3:Y:S01]  /*2e3c0*/  LDSM.16.MT88.4 R48, [R179+0xf800] ;  /* 0x00f80000b330783b */ /* 0x000ee20000004200 */
[C---:B------:R-:W-:Y:S08]  /*2e3d0*/  HMMA.16816.F32 R28, R40.reuse, R56, R28 ;  /* 0x00000038281c723c */ /* 0x040ff0000000181c */
[----:B------:R-:W4:Y:S01]  /*2e3e0*/  MUFU.EX2 R85, R107 ;  /* 0x0000006b00557308 */ /* 0x000f220000000800 */
[----:B------:R-:W-:Y:S01]  /*2e3f0*/  HMMA.16816.F32 R32, R40, R58, R32 ;  /* 0x0000003a2820723c */ /* 0x000fe20000001820 */
[----:B------:R-:W3:Y:S02]  /*2e400*/  LDSM.16.MT88.4 R40, [R180+0xf800] ;  /* 0x00f80000b428783b */ /* 0x000ee40000004200 */
[C---:B-----5:R-:W-:Y:S01]  /*2e410*/  F2FP.F16.F32.PACK_AB R47, R68.reuse, R70 ;  /* 0x00000046442f723e */ /* 0x060fe200000000ff */
[----:B------:R-:W-:Y:S01]  /*2e420*/  FADD.FTZ R0, R147, R0 ;  /* 0x0000000093007221 */ /* 0x000fe20000010000 */
[----:B--2---:R-:W-:Y:S01]  /*2e430*/  F2FP.F16.F32.PACK_AB R44, R87, R88 ;  /* 0x00000058572c723e */ /* 0x004fe200000000ff */
[----:B------:R-:W-:Y:S03]  /*2e440*/  FADD.FTZ R2, R68, R2 ;  /* 0x0000000244027221 */ /* 0x000fe60000010000 */
[----:B------:R-:W2:Y:S01]  /*2e450*/  LDSM.16.MT88.4 R56, [R178+0x10000] ;  /* 0x01000000b238783b */ /* 0x000ea20000004200 */
[----:B------:R-:W5:Y:S01]  /*2e460*/  MUFU.EX2 R70, R214 ;  /* 0x000000d600467308 */ /* 0x000f620000000800 */
[----:B------:R-:W-:Y:S01]  /*2e470*/  FADD.FTZ R0, R148, R0 ;  /* 0x0000000094007221 */ /* 0x000fe20000010000 */
[----:B------:R-:W-:Y:S03]  /*2e480*/  FADD.FTZ R2, R74, R2 ;  /* 0x000000024a027221 */ /* 0x000fe60000010000 */
[----:B------:R-:W-:Y:S01]  /*2e490*/  FADD.FTZ R0, R128, R0 ;  /* 0x0000000080007221 */ /* 0x000fe20000010000 */
[----:B----4-:R-:W-:Y:S04]  /*2e4a0*/  F2FP.F16.F32.PACK_AB R46, R85, R86 ;  /* 0x00000056552e723e */ /* 0x010fe800000000ff */
[----:B------:R-:W-:Y:S01]  /*2e4b0*/  MUFU.EX2 R71, R215 ;  /* 0x000000d700477308 */ /* 0x000fe20000000800 */
[----:B------:R-:W-:Y:S02]  /*2e4c0*/  FADD.FTZ R0, R131, R0 ;  /* 0x0000000083007221 */ /* 0x000fe40000010000 */
[C---:B------:R-:W-:Y:S07]  /*2e4d0*/  HMMA.16816.F32 R4, R44.reuse, R60, R4 ;  /* 0x0000003c2c04723c */ /* 0x040fee0000001804 */
[----:B------:R-:W4:Y:S01]  /*2e4e0*/  MUFU.EX2 R68, R216 ;  /* 0x000000d800447308 */ /* 0x000f220000000800 */
[----:B------:R-:W-:Y:S01]  /*2e4f0*/  FADD.FTZ R0, R137, R0 ;  /* 0x0000000089007221 */ /* 0x000fe20000010000 */
[C---:B------:R-:W-:Y:S01]  /*2e500*/  HMMA.16816.F32 R8, R44.reuse, R62, R8 ;  /* 0x0000003e2c08723c */ /* 0x040fe20000001808 */
[----:B------:R-:W-:Y:S07]  /*2e510*/  LDSM.16.MT88.4 R60, [R179+0x10000] ;  /* 0x01000000b33c783b */ /* 0x000fee0000004200 */
[----:B------:R-:W-:Y:S01]  /*2e520*/  MUFU.EX2 R137, R163 ;  /* 0x000000a300897308 */ /* 0x000fe20000000800 */
[C---:B-1----:R-:W-:Y:S03]  /*2e530*/  HMMA.16816.F32 R12, R44.reuse, R52, R12 ;  /* 0x000000342c0c723c */ /* 0x042fe6000000180c */
[----:B------:R-:W-:Y:S03]  /*2e540*/  FADD.FTZ R0, R141, R0 ;  /* 0x000000008d007221 */ /* 0x000fe60000010000 */
[C---:B------:R-:W-:Y:S01]  /*2e550*/  HMMA.16816.F32 R16, R44.reuse, R54, R16 ;  /* 0x000000362c10723c */ /* 0x040fe20000001810 */
[----:B------:R-:W1:Y:S02]  /*2e560*/  LDSM.16.MT88.4 R52, [R181+0x10000] ;  /* 0x01000000b534783b */ /* 0x000e640000004200 */
[----:B------:R-:W-:Y:S02]  /*2e570*/  MUFU.EX2 R76, R116 ;  /* 0x00000074004c7308 */ /* 0x000fe40000000800 */
[----:B------:R-:W-:Y:S01]  /*2e580*/  FADD.FTZ R37, R123, R0 ;  /* 0x000000007b257221 */ /* 0x000fe20000010000 */
[C---:B---3--:R-:W-:Y:S05]  /*2e590*/  HMMA.16816.F32 R20, R44.reuse, R48, R20 ;  /* 0x000000302c14723c */ /* 0x048fea0000001814 */
[----:B------:R-:W-:Y:S01]  /*2e5a0*/  FADD.FTZ R0, R38, R2 ;  /* 0x0000000226007221 */ /* 0x000fe20000010000 */
[C---:B------:R-:W-:Y:S05]  /*2e5b0*/  HMMA.16816.F32 R24, R44.reuse, R50, R24 ;  /* 0x000000322c18723c */ /* 0x040fea0000001818 */
[----:B------:R-:W-:Y:S01]  /*2e5c0*/  FADD.FTZ R0, R69, R0 ;  /* 0x0000000045007221 */ /* 0x000fe20000010000 */
[C---:B------:R-:W-:Y:S05]  /*2e5d0*/  HMMA.16816.F32 R28, R44.reuse, R40, R28 ;  /* 0x000000282c1c723c */ /* 0x040fea000000181c */
[----:B------:R-:W-:Y:S01]  /*2e5e0*/  FADD.FTZ R37, R124, R37 ;  /* 0x000000257c257221 */ /* 0x000fe20000010000 */
[----:B------:R-:W-:Y:S01]  /*2e5f0*/  HMMA.16816.F32 R32, R44, R42, R32 ;  /* 0x0000002a2c20723c */ /* 0x000fe20000001820 */
[----:B------:R-:W3:Y:S04]  /*2e600*/  LDSM.16.MT88.4 R40, [R180+0x10000] ;  /* 0x01000000b428783b */ /* 0x000ee80000004200 */
[----:B------:R-:W-:Y:S01]  /*2e610*/  F2FP.F16.F32.PACK_AB R49, R38, R74 ;  /* 0x0000004a2631723e */ /* 0x000fe200000000ff */
[----:B------:R-:W-:Y:S01]  /*2e620*/  FADD.FTZ R38, R39, R0 ;  /* 0x0000000027267221 */ /* 0x000fe20000010000 */
[----:B------:R-:W-:Y:S01]  /*2e630*/  FADD.FTZ R0, R127, R37 ;  /* 0x000000257f007221 */ /* 0x000fe20000010000 */
[----:B------:R-:W-:Y:S01]  /*2e640*/  F2FP.F16.F32.PACK_AB R51, R39, R69 ;  /* 0x000000452733723e */ /* 0x000fe200000000ff */
[----:B------:R-:W-:Y:S02]  /*2e650*/  MUFU.EX2 R74, R117 ;  /* 0x00000075004a7308 */ /* 0x000fe40000000800 */
[----:B------:R-:W-:Y:S01]  /*2e660*/  FADD.FTZ R0, R130, R0 ;  /* 0x0000000082007221 */ /* 0x000fe20000010000 */
[----:B------:R-:W-:Y:S02]  /*2e670*/  F2FP.F16.F32.PACK_AB R48, R81, R84 ;  /* 0x000000545130723e */ /* 0x000fe400000000ff */
[----:B------:R-:W-:Y:S01]  /*2e680*/  F2FP.F16.F32.PACK_AB R50, R82, R83 ;  /* 0x000000535232723e */ /* 0x000fe200000000ff */
[----:B------:R-:W-:Y:S01]  /*2e690*/  FADD.FTZ R0, R129, R0 ;  /* 0x0000000081007221 */ /* 0x000fe20000010000 */
[----:B------:R-:W-:Y:S03]  /*2e6a0*/  F2FP.F16.F32.PACK_AB R45, R73, R75 ;  /* 0x0000004b492d723e */ /* 0x000fe600000000ff */
[----:B------:R-:W-:Y:S01]  /*2e6b0*/  MUFU.EX2 R69, R211 ;  /* 0x000000d300457308 */ /* 0x000fe20000000800 */
[----:B-----5:R-:W-:Y:S01]  /*2e6c0*/  F2FP.F16.F32.PACK_AB R47, R70, R72 ;  /* 0x00000048462f723e */ /* 0x020fe200000000ff */
[----:B------:R-:W-:Y:S01]  /*2e6d0*/  FADD.FTZ R0, R143, R0 ;  /* 0x000000008f007221 */ /* 0x000fe20000010000 */
[----:B------:R-:W-:Y:S01]  /*2e6e0*/  F2FP.F16.F32.PACK_AB R44, R79, R80 ;  /* 0x000000504f2c723e */ /* 0x000fe200000000ff */
[C---:B--2---:R-:W-:Y:S06]  /*2e6f0*/  HMMA.16816.F32 R4, R48.reuse, R56, R4 ;  /* 0x000000383004723c */ /* 0x044fec0000001804 */
[----:B------:R-:W2:Y:S01]  /*2e700*/  MUFU.EX2 R39, R159 ;  /* 0x0000009f00277308 */ /* 0x000ea20000000800 */
[----:B------:R-:W-:Y:S01]  /*2e710*/  FADD.FTZ R0, R142, R0 ;  /* 0x000000008e007221 */ /* 0x000fe20000010000 */
[C---:B------:R-:W-:Y:S01]  /*2e720*/  HMMA.16816.F32 R8, R48.reuse, R58, R8 ;  /* 0x0000003a3008723c */ /* 0x040fe20000001808 */
[----:B------:R-:W5:Y:S02]  /*2e730*/  LDSM.16.MT88.4 R56, [R178+0x10800] ;  /* 0x01080000b238783b */ /* 0x000f640000004200 */
[----:B------:R-:W-:Y:S03]  /*2e740*/  FADD.FTZ R0, R144, R0 ;  /* 0x0000000090007221 */ /* 0x000fe60000010000 */
[C---:B-1----:R-:W-:Y:S03]  /*2e750*/  HMMA.16816.F32 R12, R48.reuse, R52, R12 ;  /* 0x00000034300c723c */ /* 0x042fe6000000180c */
[----:B------:R-:W-:Y:S02]  /*2e760*/  LDSM.16.MT88.4 R144, [R179+0x11800] ;  /* 0x01180000b390783b */ /* 0x000fe40000004200 */
[----:B------:R-:W-:Y:S01]  /*2e770*/  FADD.FTZ R0, R134, R0 ;  /* 0x0000000086007221 */ /* 0x000fe20000010000 */
[C---:B------:R-:W-:Y:S05]  /*2e780*/  HMMA.16816.F32 R16, R48.reuse, R54, R16 ;  /* 0x000000363010723c */ /* 0x040fea0000001810 */
[----:B------:R-:W-:Y:S01]  /*2e790*/  FADD.FTZ R2, R140, R0 ;  /* 0x000000008c027221 */ /* 0x000fe20000010000 */
[C---:B------:R-:W-:Y:S01]  /*2e7a0*/  HMMA.16816.F32 R20, R48.reuse, R60, R20 ;  /* 0x0000003c3014723c */ /* 0x040fe20000001814 */
[----:B------:R-:W1:Y:S04]  /*2e7b0*/  LDSM.16.MT88.4 R52, [R181+0x10800] ;  /* 0x01080000b534783b */ /* 0x000e680000004200 */
[----:B------:R-:W-:Y:S01]  /*2e7c0*/  FADD.FTZ R0, R75, R38 ;  /* 0x000000264b007221 */ /* 0x000fe20000010000 */
[C---:B------:R-:W-:Y:S01]  /*2e7d0*/  HMMA.16816.F32 R24, R48.reuse, R62, R24 ;  /* 0x0000003e3018723c */ /* 0x040fe20000001818 */
[----:B------:R4:W-:Y:S02]  /*2e7e0*/  MUFU.EX2 R38, R162 ;  /* 0x000000a200267308 */ /* 0x0009e40000000800 */
[----:B------:R-:W2:Y:S02]  /*2e7f0*/  LDSM.16.MT88.4 R60, [R180+0x10800] ;  /* 0x01080000b43c783b */ /* 0x000ea40000004200 */
[----:B------:R-:W-:Y:S01]  /*2e800*/  FADD.FTZ R2, R139, R2 ;  /* 0x000000028b027221 */ /* 0x000fe20000010000 */
[C---:B---3--:R-:W-:Y:S05]  /*2e810*/  HMMA.16816.F32 R28, R48.reuse, R40, R28 ;  /* 0x00000028301c723c */ /* 0x048fea000000181c */
[----:B------:R-:W-:Y:S01]  /*2e820*/  MUFU.EX2 R139, R167 ;  /* 0x000000a7008b7308 */ /* 0x000fe20000000800 */
[----:B------:R-:W-:Y:S01]  /*2e830*/  FADD.FTZ R0, R73, R0 ;  /* 0x0000000049007221 */ /* 0x000fe20000010000 */
[----:B------:R-:W-:Y:S01]  /*2e840*/  HMMA.16816.F32 R32, R48, R42, R32 ;  /* 0x0000002a3020723c */ /* 0x000fe20000001820 */
[----:B------:R-:W3:Y:S03]  /*2e850*/  LDSM.16.MT88.4 R48, [R178+0x11000] ;  /* 0x01100000b230783b */ /* 0x000ee60000004200 */
[----:B------:R-:W-:Y:S01]  /*2e860*/  FADD.FTZ R2, R136, R2 ;  /* 0x0000000288027221 */ /* 0x000fe20000010000 */
[----:B------:R-:W-:Y:S01]  /*2e870*/  FADD.FTZ R0, R72, R0 ;  /* 0x0000000048007221 */ /* 0x000fe20000010000 */
[----:B------:R-:W-:Y:S02]  /*2e880*/  F2FP.F16.F32.PACK_AB R46, R77, R78 ;  /* 0x0000004e4d2e723e */ /* 0x000fe400000000ff */
[----:B------:R-:W-:Y:S01]  /*2e890*/  MUFU.EX2 R73, R120 ;  /* 0x0000007800497308 */ /* 0x000fe20000000800 */
[----:B----4-:R-:W-:Y:S02]  /*2e8a0*/  LDSM.16.MT88.4 R160, [R178+0x11800] ;  /* 0x01180000b2a0783b */ /* 0x010fe40000004200 */
[----:B------:R-:W-:Y:S01]  /*2e8b0*/  FADD.FTZ R2, R122, R2 ;  /* 0x000000027a027221 */ /* 0x000fe20000010000 */
[----:B------:R-:W-:Y:S01]  /*2e8c0*/  FADD.FTZ R37, R70, R0 ;  /* 0x0000000046257221 */ /* 0x000fe20000010000 */
[----:B------:R-:W-:Y:S01]  /*2e8d0*/  F2FP.F16.F32.PACK_AB R41, R68, R71 ;  /* 0x000000474429723e */ /* 0x000fe200000000ff */
[C---:B-----5:R-:W-:Y:S04]  /*2e8e0*/  HMMA.16816.F32 R4, R44.reuse, R56, R4 ;  /* 0x000000382c04723c */ /* 0x060fe80000001804 */
[----:B------:R-:W4:Y:S01]  /*2e8f0*/  MUFU.EX2 R72, R121 ;  /* 0x0000007900487308 */ /* 0x000f220000000800 */
[----:B------:R-:W-:Y:S01]  /*2e900*/  FADD.FTZ R0, R118, R2 ;  /* 0x0000000276007221 */ /* 0x000fe20000010000 */
[C---:B------:R-:W-:Y:S01]  /*2e910*/  HMMA.16816.F32 R8, R44.reuse, R58, R8 ;  /* 0x0000003a2c08723c */ /* 0x040fe20000001808 */
[----:B------:R-:W-:Y:S07]  /*2e920*/  LDSM.16.MT88.4 R56, [R179+0x11000] ;  /* 0x01100000b338783b */ /* 0x000fee0000004200 */
[----:B------:R-:W5:Y:S03]  /*2e930*/  MUFU.EX2 R70, R158 ;  /* 0x0000009e00467308 */ /* 0x000f660000000800 */
[----:B------:R-:W-:Y:S01]  /*2e940*/  FADD.FTZ R0, R119, R0 ;  /* 0x0000000077007221 */ /* 0x000fe20000010000 */
[C---:B-1----:R-:W-:Y:S03]  /*2e950*/  HMMA.16816.F32 R12, R44.reuse, R52, R12 ;  /* 0x000000342c0c723c */ /* 0x042fe6000000180c */
[----:B------:R-:W-:Y:S03]  /*2e960*/  FADD.FTZ R0, R115, R0 ;  /* 0x0000000073007221 */ /* 0x000fe60000010000 */
[C---:B------:R-:W-:Y:S01]  /*2e970*/  HMMA.16816.F32 R16, R44.reuse, R54, R16 ;  /* 0x000000362c10723c */ /* 0x040fe20000001810 */
[----:B------:R-:W1:Y:S04]  /*2e980*/  LDSM.16.MT88.4 R52, [R181+0x11000] ;  /* 0x01100000b534783b */ /* 0x000e680000004200 */
[----:B------:R-:W-:Y:S01]  /*2e990*/  FADD.FTZ R0, R111, R0 ;  /* 0x000000006f007221 */ /* 0x000fe20000010000 */
[C---:B------:R-:W-:Y:S05]  /*2e9a0*/  HMMA.16816.F32 R20, R44.reuse, R64, R20 ;  /* 0x000000402c14723c */ /* 0x040fea0000001814 */
[----:B------:R-:W-:Y:S01]  /*2e9b0*/  FADD.FTZ R0, R110, R0 ;  /* 0x000000006e007221 */ /* 0x000fe20000010000 */
[C---:B------:R-:W-:Y:S05]  /*2e9c0*/  HMMA.16816.F32 R24, R44.reuse, R66, R24 ;  /* 0x000000422c18723c */ /* 0x040fea0000001818 */
[----:B------:R-:W-:Y:S01]  /*2e9d0*/  FADD.FTZ R0, R95, R0 ;  /* 0x000000005f007221 */ /* 0x000fe20000010000 */
[C---:B--2---:R-:W-:Y:S01]  /*2e9e0*/  HMMA.16816.F32 R28, R44.reuse, R60, R28 ;  /* 0x0000003c2c1c723c */ /* 0x044fe2000000181c */
[----:B------:R-:W-:Y:S04]  /*2e9f0*/  MUFU.EX2 R60, R126 ;  /* 0x0000007e003c7308 */ /* 0x000fe80000000800 */
[----:B------:R-:W-:Y:S01]  /*2ea00*/  FADD.FTZ R0, R98, R0 ;  /* 0x0000000062007221 */ /* 0x000fe20000010000 */
[----:B------:R-:W-:Y:S01]  /*2ea10*/  HMMA.16816.F32 R32, R44, R62, R32 ;  /* 0x0000003e2c20723c */ /* 0x000fe20000001820 */
[----:B------:R-:W2:Y:S04]  /*2ea20*/  LDSM.16.MT88.4 R44, [R180+0x11000] ;  /* 0x01100000b42c783b */ /* 0x000ea80000004200 */
[----:B------:R-:W-:Y:S01]  /*2ea30*/  FADD.FTZ R0, R99, R0 ;  /* 0x0000000063007221 */ /* 0x000fe20000010000 */
[----:B------:R-:W-:Y:S01]  /*2ea40*/  FADD.FTZ R2, R71, R37 ;  /* 0x0000002547027221 */ /* 0x000fe20000010000 */
[----:B------:R-:W-:Y:S04]  /*2ea50*/  F2FP.F16.F32.PACK_AB R43, R39, R69 ;  /* 0x00000045272b723e */ /* 0x000fe800000000ff */
[----:B------:R-:W-:Y:S01]  /*2ea60*/  FADD.FTZ R37, R102, R0 ;  /* 0x0000000066257221 */ /* 0x000fe20000010000 */
[----:B------:R-:W-:Y:S01]  /*2ea70*/  FADD.FTZ R0, R68, R2 ;  /* 0x0000000244007221 */ /* 0x000fe20000010000 */
[----:B------:R-:W-:Y:S02]  /*2ea80*/  F2FP.F16.F32.PACK_AB R40, R74, R76 ;  /* 0x0000004c4a28723e */ /* 0x000fe400000000ff */
[----:B------:R-:W-:Y:S01]  /*2ea90*/  FADD.FTZ R2, R103, R37 ;  /* 0x0000002567027221 */ /* 0x000fe20000010000 */
[----:B------:R-:W-:Y:S01]  /*2eaa0*/  FADD.FTZ R0, R69, R0 ;  /* 0x0000000045007221 */ /* 0x000fe20000010000 */
[----:B----4-:R-:W-:Y:S02]  /*2eab0*/  F2FP.F16.F32.PACK_AB R42, R72, R73 ;  /* 0x00000049482a723e */ /* 0x010fe400000000ff */
[----:B------:R-:W-:Y:S01]  /*2eac0*/  FADD.FTZ R2, R106, R2 ;  /* 0x000000026a027221 */ /* 0x000fe20000010000 */
[----:B------:R-:W-:Y:S01]  /*2ead0*/  FADD.FTZ R37, R39, R0 ;  /* 0x0000000027257221 */ /* 0x000fe20000010000 */
[----:B------:R-:W-:Y:S01]  /*2eae0*/  MOV R211, R166 ;  /* 0x000000a600d37202 */ /* 0x000fe20000000f00 */
[----:B------:R-:W-:Y:S01]  /*2eaf0*/  MUFU.EX2 R39, R138 ;  /* 0x0000008a00277308 */ /* 0x000fe20000000800 */
[----:B------:R-:W-:Y:S01]  /*2eb00*/  FADD.FTZ R0, R94, R2 ;  /* 0x000000025e007221 */ /* 0x000fe20000010000 */
[C---:B---3--:R-:W-:Y:S05]  /*2eb10*/  HMMA.16816.F32 R4, R40.reuse, R48, R4 ;  /* 0x000000302804723c */ /* 0x048fea0000001804 */
[----:B------:R-:W-:Y:S01]  /*2eb20*/  FADD.FTZ R0, R91, R0 ;  /* 0x000000005b007221 */ /* 0x000fe20000010000 */
[C---:B------:R-:W-:Y:S01]  /*2eb30*/  HMMA.16816.F32 R8, R40.reuse, R50, R8 ;  /* 0x000000322808723c */ /* 0x040fe20000001808 */
[----:B------:R-:W3:Y:S02]  /*2eb40*/  LDSM.16.MT88.4 R48, [R180+0x11800] ;  /* 0x01180000b430783b */ /* 0x000ee40000004200 */
[----:B------:R-:W-:Y:S02]  /*2eb50*/  ISETP.GT.AND P0, PT, R211, 0x1, PT ;  /* 0x00000001d300780c */ /* 0x000fe40003f04270 */
[----:B------:R-:W-:Y:S01]  /*2eb60*/  FADD.FTZ R0, R90, R0 ;  /* 0x000000005a007221 */ /* 0x000fe20000010000 */
[C---:B-1----:R-:W-:Y:S01]  /*2eb70*/  HMMA.16816.F32 R12, R40.reuse, R52, R12 ;  /* 0x00000034280c723c */ /* 0x042fe2000000180c */
[----:B------:R-:W1:Y:S04]  /*2eb80*/  MUFU.EX2 R53, R125 ;  /* 0x0000007d00357308 */ /* 0x000e680000000800 */
[----:B------:R-:W-:Y:S01]  /*2eb90*/  FADD.FTZ R0, R89, R0 ;  /* 0x0000000059007221 */ /* 0x000fe20000010000 */
[C---:B------:R-:W-:Y:S05]  /*2eba0*/  HMMA.16816.F32 R16, R40.reuse, R54, R16 ;  /* 0x000000362810723c */ /* 0x040fea0000001810 */
[----:B------:R-:W4:Y:S01]  /*2ebb0*/  MUFU.EX2 R52, R135 ;  /* 0x0000008700347308 */ /* 0x000f220000000800 */
[----:B------:R-:W-:Y:S01]  /*2ebc0*/  FADD.FTZ R0, R88, R0 ;  /* 0x0000000058007221 */ /* 0x000fe20000010000 */
[C---:B------:R-:W-:Y:S04]  /*2ebd0*/  HMMA.16816.F32 R20, R40.reuse, R56, R20 ;  /* 0x000000382814723c */ /* 0x040fe80000001814 */
[----:B------:R-:W-:Y:S02]  /*2ebe0*/  FADD.FTZ R0, R87, R0 ;  /* 0x0000000057007221 */ /* 0x000fe40000010000 */
[C---:B------:R-:W-:Y:S05]  /*2ebf0*/  HMMA.16816.F32 R24, R40.reuse, R58, R24 ;  /* 0x0000003a2818723c */ /* 0x040fea0000001818 */
[----:B------:R-:W-:Y:S01]  /*2ec00*/  FADD.FTZ R0, R86, R0 ;  /* 0x0000000056007221 */ /* 0x000fe20000010000 */
[C---:B--2---:R-:W-:Y:S05]  /*2ec10*/  HMMA.16816.F32 R28, R40.reuse, R44, R28 ;  /* 0x0000002c281c723c */ /* 0x044fea000000181c */
[----:B------:R-:W-:Y:S01]  /*2ec20*/  FADD.FTZ R2, R85, R0 ;  /* 0x0000000055027221 */ /* 0x000fe20000010000 */
[----:B------:R-:W-:Y:S05]  /*2ec30*/  HMMA.16816.F32 R32, R40, R46, R32 ;  /* 0x0000002e2820723c */ /* 0x000fea0000001820 */
[----:B-----5:R-:W-:Y:S01]  /*2ec40*/  FADD.FTZ R0, R70, R37 ;  /* 0x0000002546007221 */ /* 0x020fe20000010000 */
[----:B------:R-:W-:Y:S01]  /*2ec50*/  FADD.FTZ R2, R84, R2 ;  /* 0x0000000254027221 */ /* 0x000fe20000010000 */
[----:B-1----:R-:W-:Y:S04]  /*2ec60*/  F2FP.F16.F32.PACK_AB R136, R53, R60 ;  /* 0x0000003c3588723e */ /* 0x002fe800000000ff */
[----:B------:R-:W-:Y:S01]  /*2ec70*/  FADD.FTZ R0, R137, R0 ;  /* 0x0000000089007221 */ /* 0x000fe20000010000 */
[----:B------:R-:W-:Y:S01]  /*2ec80*/  FADD.FTZ R2, R81, R2 ;  /* 0x0000000251027221 */ /* 0x000fe20000010000 */
[----:B------:R-:W-:Y:S02]  /*2ec90*/  F2FP.F16.F32.PACK_AB R137, R137, R70 ;  /* 0x000000468989723e */ /* 0x000fe400000000ff */
[----:B------:R-:W-:Y:S01]  /*2eca0*/  FADD.FTZ R0, R38, R0 ;  /* 0x0000000026007221 */ /* 0x000fe20000010000 */
[----:B------:R-:W-:Y:S01]  /*2ecb0*/  FADD.FTZ R2, R83, R2 ;  /* 0x0000000253027221 */ /* 0x000fe20000010000 */
[----:B----4-:R-:W-:Y:S02]  /*2ecc0*/  F2FP.F16.F32.PACK_AB R138, R39, R52 ;  /* 0x00000034278a723e */ /* 0x010fe400000000ff */
[C---:B------:R-:W-:Y:S01]  /*2ecd0*/  FADD.FTZ R0, R139.reuse, R0 ;  /* 0x000000008b007221 */ /* 0x040fe20000010000 */
[----:B------:R-:W-:Y:S02]  /*2ece0*/  F2FP.F16.F32.PACK_AB R139, R139, R38 ;  /* 0x000000268b8b723e */ /* 0x000fe400000000ff */
[-C--:B------:R-:W-:Y:S02]  /*2ecf0*/  MOV R37, R3.reuse ;  /* 0x0000000300257202 */ /* 0x080fe40000000f00 */
[----:B------:R1:W-:Y:S01]  /*2ed00*/  STL [R1+0x8], R0 ;  /* 0x0000080001007387 */ /* 0x0003e20000100800 */
[----:B------:R-:W-:Y:S02]  /*2ed10*/  MOV R134, R3 ;  /* 0x0000000300867202 */ /* 0x000fe40000000f00 */
[C---:B------:R-:W-:Y:S05]  /*2ed20*/  HMMA.16816.F32 R164, R136.reuse, R160, R4 ;  /* 0x000000a088a4723c */ /* 0x040fea0000001804 */
[----:B------:R-:W-:Y:S01]  /*2ed30*/  MOV R135, R36 ;  /* 0x0000002400877202 */ /* 0x000fe20000000f00 */
[C---:B------:R-:W-:Y:S06]  /*2ed40*/  HMMA.16816.F32 R160, R136.reuse, R162, R8 ;  /* 0x000000a288a0723c */ /* 0x040fec0000001808 */
[C---:B------:R-:W-:Y:S06]  /*2ed50*/  HMMA.16816.F32 R156, R136.reuse, R152, R12 ;  /* 0x00000098889c723c */ /* 0x040fec000000180c */
[C---:B------:R-:W-:Y:S05]  /*2ed60*/  HMMA.16816.F32 R152, R136.reuse, R154, R16 ;  /* 0x0000009a8898723c */ /* 0x040fea0000001810 */
[----:B-1----:R-:W-:Y:S01]  /*2ed70*/  FADD.FTZ R0, R82, R2 ;  /* 0x0000000252007221 */ /* 0x002fe20000010000 */
[C---:B------:R-:W-:Y:S05]  /*2ed80*/  HMMA.16816.F32 R148, R136.reuse, R144, R20 ;  /* 0x000000908894723c */ /* 0x040fea0000001814 */
[----:B------:R-:W-:Y:S01]  /*2ed90*/  FADD.FTZ R0, R80, R0 ;  /* 0x0000000050007221 */ /* 0x000fe20000010000 */
[C---:B------:R-:W-:Y:S05]  /*2eda0*/  HMMA.16816.F32 R144, R136.reuse, R146, R24 ;  /* 0x000000928890723c */ /* 0x040fea0000001818 */
[----:B------:R-:W-:Y:S01]  /*2edb0*/  FADD.FTZ R0, R79, R0 ;  /* 0x000000004f007221 */ /* 0x000fe20000010000 */
[C---:B---3--:R-:W-:Y:S05]  /*2edc0*/  HMMA.16816.F32 R140, R136.reuse, R48, R28 ;  /* 0x00000030888c723c */ /* 0x048fea000000181c */
        /* <DEDUP_REMOVED lines=11> */
[----:B------:R-:W-:Y:S02]  /*2ee80*/  FADD.FTZ R2, R39, R2 ;  /* 0x0000000227027221 */ /* 0x000fe40000010000 */
[----:B------:R1:W-:Y:S04]  /*2ee90*/  STL [R1+0x4], R0 ;  /* 0x0000040001007387 */ /* 0x0003e80000100800 */
[----:B------:R1:W-:Y:S01]  /*2eea0*/  STL [R1+0xc], R2 ;  /* 0x00000c0201007387 */ /* 0x0003e20000100800 */
[----:B------:R-:W-:Y:S05]  /*2eeb0*/  @P0 BRA `(.L_x_1465) ;  /* 0xffffff8800a80947 */ /* 0x000fea000383ffff */
.L_x_1456:
[----:B------:R2:W5:Y:S04]  /*2eec0*/  LDL R8, [R1+0xc] ;  /* 0x00000c0001087983 */ /* 0x0005680000100800 */
[----:B------:R2:W5:Y:S01]  /*2eed0*/  LDL R7, [R1+0x8] ;  /* 0x0000080001077983 */ /* 0x0005620000100800 */
[----:B------:R-:W3:Y:S08]  /*2eee0*/  LDC.64 R38, c[0x0][0x208] ;  /* 0x00008200ff267b82 */ /* 0x000ef00000000a00 */
[----:B------:R-:W4:Y:S01]  /*2eef0*/  LDC.64 R40, c[0x0][0x198] ;  /* 0x00006600ff287b82 */ /* 0x000f220000000a00 */
[----:B---3--:R-:W-:-:S02]  /*2ef00*/  R2UR UR4, R38 ;  /* 0x00000000260472ca */ /* 0x008fc400000e0000 */
[----:B------:R-:W-:-:S13]  /*2ef10*/  R2UR UR5, R39 ;  /* 0x00000000270572ca */ /* 0x000fda00000e0000 */
[----:B----4-:R2:W5:Y:S01]  /*2ef20*/  LD.E R21, desc[UR4][R40.64+0xd8] ;  /* 0x0000d80428157980 */ /* 0x010562000c101900 */
[----:B------:R-:W-:-:S03]  /*2ef30*/  UMOV UR4, 0xffffffff ;  /* 0xffffffff00047882 */ /* 0x000fc60000000000 */
[----:B------:R-:W-:Y:S05]  /*2ef40*/  BRA.DIV UR4, `(.L_x_1466) ;  /* 0x0000001204dc7947 */ /* 0x000fea000b800000 */
[----:B-----5:R-:W3:Y:S04]  /*2ef50*/  SHFL.BFLY PT, R5, R8, 0x2, 0x1f ;  /* 0x0c401f0008057f89 */ /* 0x020ee800000e0000 */
[----:B-1----:R-:W1:Y:S01]  /*2ef60*/  SHFL.BFLY PT, R2, R7, 0x2, 0x1f ;  /* 0x0c401f0007027f89 */ /* 0x002e6200000e0000 */
[----:B---3--:R-:W-:Y:S01]  /*2ef70*/  FADD.FTZ R5, R5, R8 ;  /* 0x0000000805057221 */ /* 0x008fe20000010000 */
[----:B-1----:R-:W-:-:S04]  /*2ef80*/  FADD.FTZ R2, R2, R7 ;  /* 0x0000000702027221 */ /* 0x002fc80000010000 */
[----:B------:R-:W1:Y:S04]  /*2ef90*/  SHFL.BFLY PT, R6, R5, 0x1, 0x1f ;  /* 0x0c201f0005067f89 */ /* 0x000e6800000e0000 */
[----:B------:R3:W4:Y:S01]  /*2efa0*/  SHFL.BFLY PT, R3, R2, 0x1, 0x1f ;  /* 0x0c201f0002037f89 */ /* 0x00072200000e0000 */
[----:B-1----:R-:W-:-:S07]  /*2efb0*/  FADD.FTZ R17, R5, R6 ;  /* 0x0000000605117221 */ /* 0x002fce0000010000 */
.L_x_1482:
[----:B------:R-:W2:Y:S01]  /*2efc0*/  LDL R24, [R1+0x154] ;  /* 0x0001540001187983 */ /* 0x000ea20000100800 */
[----:B------:R-:W-:Y:S01]  /*2efd0*/  FSETP.NE.FTZ.AND P4, PT, R17, RZ, PT ;  /* 0x000000ff1100720b */ /* 0x000fe20003f95000 */
[----:B------:R-:W-:Y:S02]  /*2efe0*/  IMAD.MOV.U32 R0, RZ, RZ, 0x3f800000 ;  /* 0x3f800000ff007424 */ /* 0x000fe400078e00ff */
[----:B----4-:R-:W-:Y:S01]  /*2eff0*/  FADD.FTZ R16, R2, R3 ;  /* 0x0000000302107221 */ /* 0x010fe20000010000 */
[----:B------:R-:W1:Y:S01]  /*2f000*/  S2R R22, SR_TID.X ;  /* 0x0000000000167919 */ /* 0x000e620000002100 */
[----:B---3--:R-:W-:Y:S01]  /*2f010*/  MOV R2, 0x3f800000 ;  /* 0x3f80000000027802 */ /* 0x008fe20000000f00 */
[----:B------:R-:W3:Y:S01]  /*2f020*/  S2UR UR4, SR_CgaCtaId ;  /* 0x00000000000479c3 */ /* 0x000ee20000008800 */
        /* <DEDUP_REMOVED lines=8> */
[----:B---3--:R-:W-:Y:S01]  /*2f0b0*/  ULEA UR4, UR4, UR5, 0x18 ;  /* 0x0000000504047291 */ /* 0x008fe2000f8ec03f */
        /* <DEDUP_REMOVED lines=80> */
[----:B---3--:R-:W-:Y:S01]  /*2f5c0*/  IMAD.IADD R0, R5, 0x1, R2 ;  /* 0x0000000105007824 */ /* 0x008fe200078e0202 */
        /* <DEDUP_REMOVED lines=15> */
[----:B---3--:R-:W3:Y:S04]  /*2f6c0*/  LD.E.U8 R0, desc[UR4][R40.64+0x1c8] ;  /* 0x0001c80428007980 */ /* 0x008ee8000c101100 */
[----:B------:R-:W3:Y:S01]  /*2f6d0*/  LD.E.64 R4, desc[UR10][R40.64+0x88] ;  /* 0x0000880a28047980 */ /* 0x000ee2000c101b00 */
[----:B--2---:R-:W-:Y:S01]  /*2f6e0*/  ISETP.NE.AND P0, PT, R24, -0x1, PT ;  /* 0xffffffff1800780c */ /* 0x004fe20003f05270 */
[----:B------:R-:W2:Y:S01]  /*2f6f0*/  S2R R23, SR_CTAID.Y ;  /* 0x0000000000177919 */ /* 0x000ea20000002600 */
[----:B----4-:R-:W4:Y:S01]  /*2f700*/  @P4 MUFU.LG2 R9, R17 ;  /* 0x0000001100094308 */ /* 0x010f220000000c00 */
[----:B------:R-:W3:Y:S01]  /*2f710*/  S2R R42, SR_CTAID.Z ;  /* 0x00000000002a7919 */ /* 0x000ee20000002700 */
[----:B------:R-:W-:Y:S01]  /*2f720*/  BSSY B0, `(.L_x_1467) ;  /* 0x000002b000007945 */ /* 0x000fe20003800000 */
[----:B------:R-:W-:Y:S01]  /*2f730*/  MOV R11, 0x7f800000 ;  /* 0x7f800000000b7802 */ /* 0x000fe20000000f00 */
[----:B------:R2:W5:Y:S07]  /*2f740*/  LD.E.64 R14, desc[UR4][R40.64+0x90] ;  /* 0x00009004280e7980 */ /* 0x00056e000c101b00 */
[----:B------:R-:W-:-:S02]  /*2f750*/  @!P0 R2UR UR8, R38 ;  /* 0x00000000260882ca */ /* 0x000fc400000e0000 */
[----:B------:R-:W-:-:S13]  /*2f760*/  @!P0 R2UR UR9, R39 ;  /* 0x00000000270982ca */ /* 0x000fda00000e0000 */
[----:B-1----:R-:W3:Y:S01]  /*2f770*/  @!P0 LD.E.64 R2, desc[UR8][R40.64+0x80] ;  /* 0x0000800828028980 */ /* 0x002ee2000c101b00 */
[----:B------:R-:W1:Y:S01]  /*2f780*/  @P3 MUFU.LG2 R8, R16 ;  /* 0x0000001000083308 */ /* 0x000e620000000c00 */
[----:B--2---:R-:W-:Y:S01]  /*2f790*/  @!P0 SHF.R.S32.HI R10, RZ, 0x1f, R23 ;  /* 0x0000001fff0a8819 */ /* 0x004fe20000011417 */
[----:B----4-:R-:W-:-:S04]  /*2f7a0*/  @P4 FMUL.FTZ R9, R9, 0.69314718246459960938 ;  /* 0x3f31721809094820 */ /* 0x010fc80000410000 */
[----:B------:R-:W-:Y:S01]  /*2f7b0*/  @P4 FFMA.FTZ R11, R21, R36, R9 ;  /* 0x00000024150b4223 */ /* 0x000fe20000010009 */
[----:B-1----:R-:W-:Y:S01]  /*2f7c0*/  @P3 FMUL.FTZ R8, R8, 0.69314718246459960938 ;  /* 0x3f31721808083820 */ /* 0x002fe20000410000 */
[----:B------:R-:W-:-:S03]  /*2f7d0*/  IMAD.MOV.U32 R16, RZ, RZ, 0x7f800000 ;  /* 0x7f800000ff107424 */ /* 0x000fc600078e00ff */
[----:B------:R-:W-:Y:S01]  /*2f7e0*/  @P3 FFMA.FTZ R16, R21, R37, R8 ;  /* 0x0000002515103223 */ /* 0x000fe20000010008 */
[----:B---3--:R-:W-:Y:S01]  /*2f7f0*/  ISETP.NE.AND P1, PT, R0, RZ, PT ;  /* 0x000000ff0000720c */ /* 0x008fe20003f25270 */
        /* <DEDUP_REMOVED lines=21> */
.L_x_1468:
        /* <DEDUP_REMOVED lines=8> */
.L_x_1469:
[----:B------:R-:W-:Y:S05]  /*2f9d0*/  BSYNC B0 ;  /* 0x0000000000007941 */ /* 0x000fea0003800000 */
.L_x_1467:
        /* <DEDUP_REMOVED lines=23> */
[----:B------:R-:W3:Y:S01]  /*2fb50*/  S2R R43, SR_CTAID.X ;  /* 0x00000000002b7919 */ /* 0x000ee20000002500 */
[----:B------:R2:W4:Y:S04]  /*2fb60*/  LDS.128 R20, [R189] ;  /* 0x00000000bd147984 */ /* 0x0005280000000c00 */
[----:B-1----:R2:W1:Y:S04]  /*2fb70*/  LDS.128 R24, [R189+0x800] ;  /* 0x00080000bd187984 */ /* 0x0024680000000c00 */
[----:B------:R2:W1:Y:S04]  /*2fb80*/  LDS.128 R28, [R189+0x1000] ;  /* 0x00100000bd1c7984 */ /* 0x0004680000000c00 */
[----:B------:R2:W1:Y:S01]  /*2fb90*/  LDS.128 R32, [R189+0x1800] ;  /* 0x00180000bd207984 */ /* 0x0004620000000c00 */
[----:B------:R-:W-:Y:S01]  /*2fba0*/  SHF.R.S32.HI R0, RZ, 0x2, R0 ;  /* 0x00000002ff007819 */ /* 0x000fe20000011400 */
[----:B------:R-:W-:Y:S04]  /*2fbb0*/  BSSY B0, `(.L_x_1470) ;  /* 0x0000013000007945 */ /* 0x000fe80003800000 */
[----:B------:R-:W-:Y:S01]  /*2fbc0*/  IMAD R0, R6, 0x10, R0 ;  /* 0x0000001006007824 */ /* 0x000fe200078e0200 */
[----:B------:R-:W-:Y:S06]  /*2fbd0*/  @P0 BRA `(.L_x_1471) ;  /* 0x0000000000400947 */ /* 0x000fec0003800000 */
[----:B---3-5:R-:W-:Y:S02]  /*2fbe0*/  IMAD R6, R43, -0x40, R37 ;  /* 0xffffffc02b067824 */ /* 0x028fe400078e0225 */
        /* <DEDUP_REMOVED lines=15> */
.L_x_1471:
[----:B------:R-:W-:Y:S05]  /*2fce0*/  BSYNC B0 ;  /* 0x0000000000007941 */ /* 0x000fea0003800000 */
.L_x_1470:
[----:B------:R-:W-:Y:S02]  /*2fcf0*/  R2UR UR4, R38 ;  /* 0x00000000260472ca */ /* 0x000fe400000e0000 */
[----:B------:R-:W-:-:S13]  /*2fd00*/  R2UR UR5, R39 ;  /* 0x00000000270572ca */ /* 0x000fda00000e0000 */
[----:B------:R-:W2:Y:S01]  /*2fd10*/  LD.E R9, desc[UR4][R40.64+0xc0] ;  /* 0x0000c00428097980 */ /* 0x000ea2000c101900 */
[----:B---3--:R-:W-:Y:S01]  /*2fd20*/  IMAD.SHL.U32 R6, R43, 0x40, RZ ;  /* 0x000000402b067824 */ /* 0x008fe200078e00ff */
        /* <DEDUP_REMOVED lines=36> */
[----:B----4-:R2:W-:Y:S04]  /*2ff70*/  ST.E.128 desc[UR4][R10.64], R20 ;  /* 0x000000140a007985 */ /* 0x0105e8000c101d04 */
.L_x_1473:
[----:B------:R-:W-:Y:S05]  /*2ff80*/  BSYNC B0 ;  /* 0x0000000000007941 */ /* 0x000fea0003800000 */
.L_x_1472:
[----:B------:R-:W-:Y:S04]  /*2ff90*/  BSSY B0, `(.L_x_1474) ;  /* 0x000000f000007945 */ /* 0x000fe80003800000 */
[----:B------:R-:W-:Y:S05]  /*2ffa0*/  @P3 BRA `(.L_x_1475) ;  /* 0x0000000000343947 */ /* 0x000fea0003800000 */
[----:B--2---:R-:W-:Y:S02]  /*2ffb0*/  IADD3 R10, P0, R0, 0x10, RZ ;  /* 0x00000010000a7810 */ /* 0x004fe40007f1e0ff */
        /* <DEDUP_REMOVED lines=11> */
[----:B-1----:R3:W-:Y:S04]  /*30070*/  ST.E.128 desc[UR4][R10.64], R24 ;  /* 0x000000180a007985 */ /* 0x0027e8000c101d04 */
.L_x_1475:
[----:B------:R-:W-:Y:S05]  /*30080*/  BSYNC B0 ;  /* 0x0000000000007941 */ /* 0x000fea0003800000 */
.L_x_1474:
[----:B------:R-:W-:Y:S04]  /*30090*/  BSSY B0, `(.L_x_1476) ;  /* 0x000000f000007945 */ /* 0x000fe80003800000 */
[----:B------:R-:W-:Y:S05]  /*300a0*/  @P2 BRA `(.L_x_1477) ;  /* 0x0000000000342947 */ /* 0x000fea0003800000 */
[----:B--23--:R-:W-:Y:S02]  /*300b0*/  IADD3 R10, P0, R0, 0x20, RZ ;  /* 0x00000020000a7810 */ /* 0x00cfe40007f1e0ff */
        /* <DEDUP_REMOVED lines=12> */
.L_x_1477:
[----:B------:R-:W-:Y:S05]  /*30180*/  BSYNC B0 ;  /* 0x0000000000007941 */ /* 0x000fea0003800000 */
.L_x_1476:
[----:B-123--:R-:W-:Y:S02]  /*30190*/  MOV R10, 0x50 ;  /* 0x00000050000a7802 */ /* 0x00efe40000000f00 */
[----:B------:R-:W-:-:S03]  /*301a0*/  MOV R9, 0x0 ;  /* 0x0000000000097802 */ /* 0x000fc60000000f00 */
[----:B------:R-:W-:-:S04]  /*301b0*/  IMAD.MOV.U32 R8, RZ, RZ, R10 ;  /* 0x000000ffff087224 */ /* 0x000fc800078e000a */
[----:B----4-:R-:W-:Y:S05]  /*301c0*/  @P1 RET.REL.NODEC R8 `(_ZN5flash24flash_fwd_splitkv_kernelI23Flash_fwd_kernel_traitsILi64ELi64ELi256ELi4ELb0ELb0EN7cutlass6half_tE19Flash_kernel_traitsILi64ELi64ELi256ELi4ES3_EELb1ELb0ELb0ELb0ELb0ELb1ELb0ELb1EEEvNS_16Flash_fwd_paramsE) ;  /* 0xfffffcfc088c1950 */ /* 0x010fea0003c3ffff */
        /* <DEDUP_REMOVED lines=14> */
[----:B------:R-:W-:Y:S05]  /*302b0*/  RET.REL.NODEC R2 `(_ZN5flash24flash_fwd_splitkv_kernelI23Flash_fwd_kernel_traitsILi64ELi64ELi256ELi4ELb0ELb0EN7cutlass6half_tE19Flash_kernel_traitsILi64ELi64ELi256ELi4ES3_EELb1ELb0ELb0ELb0ELb0ELb1ELb0ELb1EEEvNS_16Flash_fwd_paramsE) ;  /* 0xfffffcfc02507950 */ /* 0x000fea0003c3ffff */
.L_x_1466:
[----:B-1----:R-:W-:Y:S01]  /*302c0*/  IMAD.MOV.U32 R0, RZ, RZ, 0x2 ;  /* 0x00000002ff007424 */ /* 0x002fe200078e00ff */
[----:B-----5:R-:W-:Y:S01]  /*302d0*/  MOV R2, R8 ;  /* 0x0000000800027202 */ /* 0x020fe20000000f00 */
[----:B------:R-:W-:Y:S01]  /*302e0*/  IMAD.MOV.U32 R4, RZ, RZ, -0x1 ;  /* 0xffffffffff047424 */ /* 0x000fe200078e00ff */
[----:B------:R-:W-:-:S07]  /*302f0*/  MOV R3, 0x1f ;  /* 0x0000001f00037802 */ /* 0x000fce0000000f00 */
[----:B--2---:R-:W-:Y:S05]  /*30300*/  WARPSYNC.COLLECTIVE R4, `(.L_x_1478) ;  /* 0x0000000004087348 */ /* 0x004fea0003c00000 */
[----:B------:R1:W3:Y:S02]  /*30310*/  SHFL.BFLY P0, R0, R2, R0, R3 ;  /* 0x0c00000002007389 */ /* 0x0002e40000000003 */
[----:B-123--:R-:W-:Y:S01]  /*30320*/  ENDCOLLECTIVE ;  /* 0x000000000000791b */ /* 0x00efe20003800000 */
.L_x_1478:
[----:B------:R-:W-:Y:S02]  /*30330*/  MOV R5, R0 ;  /* 0x0000000000057202 */ /* 0x000fe40000000f00 */
[----:B------:R-:W-:-:S03]  /*30340*/  MOV R0, 0x1 ;  /* 0x0000000100007802 */ /* 0x000fc60000000f00 */
[----:B------:R-:W-:-:S04]  /*30350*/  FADD.FTZ R5, R5, R8 ;  /* 0x0000000805057221 */ /* 0x000fc80000010000 */
[----:B------:R-:W-:-:S07]  /*30360*/  IMAD.MOV.U32 R2, RZ, RZ, R5 ;  /* 0x000000ffff027224 */ /* 0x000fce00078e0005 */
[----:B------:R-:W-:Y:S05]  /*30370*/  WARPSYNC.COLLECTIVE R4, `(.L_x_1479) ;  /* 0x0000000004087348 */ /* 0x000fea0003c00000 */
[----:B------:R1:W2:Y:S02]  /*30380*/  SHFL.BFLY P0, R0, R2, R0, R3 ;  /* 0x0c00000002007389 */ /* 0x0002a40000000003 */
[----:B-12---:R-:W-:Y:S01]  /*30390*/  ENDCOLLECTIVE ;  /* 0x000000000000791b */ /* 0x006fe20003800000 */
.L_x_1479:
[----:B------:R-:W-:Y:S01]  /*303a0*/  IMAD.MOV.U32 R6, RZ, RZ, R0 ;  /* 0x000000ffff067224 */ /* 0x000fe200078e0000 */
[----:B------:R-:W-:Y:S02]  /*303b0*/  MOV R0, 0x2 ;  /* 0x0000000200007802 */ /* 0x000fe40000000f00 */
[----:B------:R-:W-:Y:S01]  /*303c0*/  MOV R2, R7 ;  /* 0x0000000700027202 */ /* 0x000fe20000000f00 */
[----:B------:R-:W-:-:S07]  /*303d0*/  FADD.FTZ R17, R5, R6 ;  /* 0x0000000605117221 */ /* 0x000fce0000010000 */
[----:B------:R-:W-:Y:S05]  /*303e0*/  WARPSYNC.COLLECTIVE R4, `(.L_x_1480) ;  /* 0x0000000004087348 */ /* 0x000fea0003c00000 */
[----:B------:R1:W2:Y:S02]  /*303f0*/  SHFL.BFLY P0, R0, R2, R0, R3 ;  /* 0x0c00000002007389 */ /* 0x0002a40000000003 */
[----:B-12---:R-:W-:Y:S01]  /*30400*/  ENDCOLLECTIVE ;  /* 0x000000000000791b */ /* 0x006fe20003800000 */
.L_x_1480:
[----:B------:R-:W-:Y:S01]  /*30410*/  IMAD.MOV.U32 R2, RZ, RZ, R0 ;  /* 0x000000ffff027224 */ /* 0x000fe200078e0000 */
[----:B------:R-:W-:-:S03]  /*30420*/  MOV R0, 0x1 ;  /* 0x0000000100007802 */ /* 0x000fc60000000f00 */
[----:B------:R-:W-:-:S07]  /*30430*/  FADD.FTZ R2, R2, R7 ;  /* 0x0000000702027221 */ /* 0x000fce0000010000 */
[----:B------:R-:W-:Y:S05]  /*30440*/  WARPSYNC.COLLECTIVE R4, `(.L_x_1481) ;  /* 0x0000000004087348 */ /* 0x000fea0003c00000 */
[----:B------:R1:W2:Y:S02]  /*30450*/  SHFL.BFLY P0, R0, R2, R0, R3 ;  /* 0x0c00000002007389 */ /* 0x0002a40000000003 */
[----:B-12---:R-:W-:Y:S01]  /*30460*/  ENDCOLLECTIVE ;  /* 0x000000000000791b */ /* 0x006fe20003800000 */
.L_x_1481:
[----:B------:R-:W-:Y:S01]  /*30470*/  MOV R3, R0 ;  /* 0x0000000000037202 */ /* 0x000fe20000000f00 */
[----:B------:R-:W-:Y:S06]  /*30480*/  BRA `(.L_x_1482) ;  /* 0xffffffe800cc7947 */ /* 0x000fec000383ffff */
.L_x_1483:
        /* <DEDUP_REMOVED lines=15> */
.L_x_7847:


//--------------------- .text._ZN5flash24flash_fwd_splitkv_kernelI23Flash_fwd_kernel_traitsILi64ELi64ELi256ELi4ELb0ELb0EN7cutlass6half_tE19Flash_kernel_traitsILi64ELi64ELi256ELi4ES3_EELb1ELb0ELb0ELb0ELb0ELb0ELb1ELb0EEEvNS_16Flash_fwd_paramsE --------------------------
	.section	.text._ZN5flash24flash_fwd_splitkv_kernelI23Flash_fwd_kernel_traitsILi64ELi64ELi256ELi4ELb0ELb0EN7cutlass6half_tE19Flash_kernel_traitsILi64ELi64ELi256ELi4ES3_EELb1ELb0ELb0ELb0ELb0ELb0ELb1ELb0EEEvNS_16Flash_fwd_paramsE,"ax",@progbits
	.align	128
        .global         _ZN5flash24flash_fwd_splitkv_kernelI23Flash_fwd_kernel_traitsILi64ELi64ELi256ELi4ELb0ELb0EN7cutlass6half_tE19Flash_kernel_traitsILi64ELi64ELi256ELi4ES3_EELb1ELb0ELb0ELb0ELb0ELb0ELb1ELb0EEEvNS_16Flash_fwd_paramsE
        .type           _ZN5flash24flash_fwd_splitkv_kernelI23Flash_fwd_kernel_traitsILi64ELi64ELi256ELi4ELb0ELb0EN7cutlass6half_tE19Flash_kernel_traitsILi64ELi64ELi256ELi4ES3_EELb1ELb0ELb0ELb0ELb0ELb0ELb1ELb0EEEvNS_16Flash_fwd_paramsE,@function
        .size           _ZN5flash24flash_fwd_splitkv_kernelI23Flash_fwd_kernel_traitsILi64ELi64ELi256ELi4ELb0ELb0EN7cutlass6half_tE19Flash_kernel_traitsILi64ELi64ELi256ELi4ES3_EELb1ELb0ELb0ELb0ELb0ELb0ELb1ELb0EEEvNS_16Flash_fwd_paramsE,(.L_x_7886 - _ZN5flash24flash_fwd_splitkv_kernelI23Flash_fwd_kernel_traitsILi64ELi64ELi256ELi4ELb0ELb0EN7cutlass6half_tE19Flash_kernel_traitsILi64ELi64ELi256ELi4ES3_EELb1ELb0ELb0ELb0ELb0ELb0ELb1ELb0EEEvNS_16Flash_fwd_paramsE)
        .other          _ZN5flash24flash_fwd_splitkv_kernelI23Flash_fwd_kernel_traitsILi64ELi64ELi256ELi4ELb0ELb0EN7cutlass6half_tE19Flash_kernel_traitsILi64ELi64ELi256ELi4ES3_EELb1ELb0ELb0ELb0ELb0ELb0ELb1ELb0EEEvNS_16Flash_fwd_paramsE,@"STO_CUDA_ENTRY STV_DEFAULT"
_ZN5flash24flash_fwd_splitkv_kernelI23Flash_fwd_kernel_traitsILi64ELi64ELi256ELi4ELb0ELb0EN7cutlass6half_tE19Flash_kernel_traitsILi64ELi64ELi256ELi4ES3_EELb1ELb0ELb0ELb0ELb0ELb0ELb1ELb0EEEvNS_16Flash_fwd_paramsE:
.text._ZN5flash24flash_fwd_splitkv_kernelI23Flash_fwd_kernel_traitsILi64ELi64ELi256ELi4ELb0ELb0EN7cutlass6half_tE19Flash_kernel_traitsILi64ELi64ELi256ELi4ES3_EELb1ELb0ELb0ELb0ELb0ELb0ELb1ELb0EEEvNS_16Flash_fwd_paramsE:
[----:B------:R-:W1:Y:S01]  /*0000*/  LDC R1, c[0x0][0x28] ;  /* 0x00000a00ff017b82 */ /* 0x000e620000000800 */
[----:B------:R-:W-:-:S07]  /*0010*/  ULDC UR6, c[0x0][0x270] ;  /* 0x00009c0000067ab9 */ /* 0x000fce0000000800 */
[----:B------:R-:W2:Y:S01]  /*0020*/  S2UR UR13, SR_CTAID.Z ;  /* 0x00000000000d79c3 */ /* 0x000ea20000002700 */
[----:B------:R-:W3:Y:S01]  /*0030*/  I2F.U32.RP R2, UR6 ;  /* 0x0000000600027d06 */ /* 0x000ee20008209000 */
[----:B------:R-:W-:Y:S01]  /*0040*/  UISETP.NE.U32.AND UP2, UPT, UR6, URZ, UPT ;  /* 0x0000003f0600728c */ /* 0x000fe2000bf45070 */
[----:B-1----:R-:W-:Y:S01]  /*0050*/  VIADD R1, R1, 0xffffffd0 ;  /* 0xffffffd001017836 */ /* 0x002fe20000000000 */
[----:B------:R-:W-:Y:S01]  /*0060*/  ULDC.64 UR8, c[0x0][0x2f0] ;  /* 0x0000bc0000087ab9 */ /* 0x000fe20000000a00 */
[----:B------:R-:W-:-:S04]  /*0070*/  ULDC.64 UR22, c[0x0][0x208] ;  /* 0x0000820000167ab9 */ /* 0x000fc80000000a00 */
[----:B---3--:R-:W1:Y:S02]  /*0080*/  MUFU.RCP R0, R2 ;  /* 0x0000000200007308 */ /* 0x008e640000001000 */
[----:B-1----:R-:W-:-:S06]  /*0090*/  VIADD R0, R0, 0xffffffe ;  /* 0x0ffffffe00007836 */ /* 0x002fcc0000000000 */
[----:B------:R-:W1:Y:S02]  /*00a0*/  F2I.FTZ.U32.TRUNC.NTZ R0, R0 ;  /* 0x0000000000007305 */ /* 0x000e64000021f000 */
[----:B-1----:R-:W-:-:S13]  /*00b0*/  R2UR UR5, R0 ;  /* 0x00000000000572ca */ /* 0x002fda00000e0000 */
[----:B------:R-:W-:-:S04]  /*00c0*/  UIADD3 UR4, URZ, -UR5, URZ ;  /* 0x800000053f047290 */ /* 0x000fc8000fffe03f */
[----:B------:R-:W-:-:S03]  /*00d0*/  UIMAD UR7, UR4, UR6, URZ ;  /* 0x00000006040772a4 */ /* 0x000fc6000f8e023f */
[----:B------:R-:W-:Y:S02]  /*00e0*/  UMOV UR4, URZ ;  /* 0x0000003f00047c82 */ /* 0x000fe40008000000 */
[----:B------:R-:W-:-:S04]  /*00f0*/  UIMAD.WIDE.U32 UR4, UR5, UR7, UR4 ;  /* 0x00000007050472a5 */ /* 0x000fc8000f8e0004 */
[----:B--2---:R-:W-:-:S03]  /*0100*/  UIMAD.WIDE.U32 UR16, UR5, UR13, URZ ;  /* 0x0000000d051072a5 */ /* 0x004fc6000f8e003f */
[----:B------:R-:W-:Y:S01]  /*0110*/  ULDC.64 UR4, c[0x0][0x2f0] ;  /* 0x0000bc0000047ab9 */ /* 0x000fe20000000a00 */
[----:B------:R-:W-:Y:S02]  /*0120*/  UIADD3 UR7, -UR17, URZ, URZ ;  /* 0x0000003f11077290 */ /* 0x000fe4000fffe13f */
[----:B------:R-:W-:Y:S02]  /*0130*/  UISETP.NE.U32.AND UP1, UPT, UR4, URZ, UPT ;  /* 0x0000003f0400728c */ /* 0x000fe4000bf25070 */
[----:B------:R-:W-:Y:S02]  /*0140*/  UIMAD UR7, UR6, UR7, UR13 ;  /* 0x00000007060772a4 */ /* 0x000fe4000f8e020d */
[----:B------:R-:W-:Y:S02]  /*0150*/  UISETP.NE.AND.EX UP1, UPT, UR5, URZ, UPT, UP1 ;  /* 0x0000003f0500728c */ /* 0x000fe4000bf25310 */
[----:B------:R-:W-:Y:S01]  /*0160*/  UISETP.GE.U32.AND UP0, UPT, UR7, UR6, UPT ;  /* 0x000000060700728c */ /* 0x000fe2000bf06070 */
[----:B------:R-:W-:-:S03]  /*0170*/  ULDC.64 UR4, c[0x0][0x300] ;  /* 0x0000c00000047ab9 */ /* 0x000fc60000000a00 */
[----:B------:R-:W-:-:S07]  /*0180*/  PLOP3.LUT P2, PT, PT, PT, UP1, 0x80, 0x0 ;  /* 0x000000000000781c */ /* 0x000fce0003f4f018 */
[----:B------:R-:W-:Y:S02]  /*0190*/  @UP0 UIADD3 UR7, UR7, -UR6, URZ ;  /* 0x8000000607070290 */ /* 0x000fe4000fffe03f */
[----:B------:R-:W-:Y:S02]  /*01a0*/  @UP0 UIADD3 UR17, UR17, 0x1, URZ ;  /* 0x0000000111110890 */ /* 0x000fe4000fffe03f */
[----:B------:R-:W-:Y:S02]  /*01b0*/  UISETP.GE.U32.AND UP3, UPT, UR7, UR6, UPT ;  /* 0x000000060700728c */ /* 0x000fe4000bf66070 */
[----:B------:R-:W-:Y:S01]  /*01c0*/  UISETP.NE.U32.AND UP0, UPT, UR4, URZ, UPT ;  /* 0x0000003f0400728c */ /* 0x000fe2000bf05070 */
[----:B------:R-:W-:-:S03]  /*01d0*/  ULDC.U8 UR7, c[0x0][0x3c2] ;  /* 0x0000f08000077ab9 */ /* 0x000fc60000000000 */
[----:B------:R-:W-:-:S03]  /*01e0*/  UISETP.NE.AND.EX UP0, UPT, UR5, URZ, UPT, UP0 ;  /* 0x0000003f0500728c */ /* 0x000fc6000bf05300 */
[----:B------:R-:W-:Y:S02]  /*01f0*/  ULDC.64 UR4, c[0x0][0x2f8] ;  /* 0x0000be0000047ab9 */ /* 0x000fe40000000a00 */
[----:B------:R-:W-:Y:S02]  /*0200*/  @UP3 UIADD3 UR17, UR17, 0x1, URZ ;  /* 0x0000000111113890 */ /* 0x000fe4000fffe03f */
[----:B------:R-:W-:Y:S01]  /*0210*/  @!UP2 ULOP3.LUT UR17, URZ, UR6, URZ, 0x33, !UPT ;  /* 0x000000063f11a292 */ /* 0x000fe2000f8e333f */
[----:B------:R-:W-:Y:S01]  /*0220*/  PLOP3.LUT P0, PT, PT, PT, UP0, 0x80, 0x0 ;  /* 0x000000000000781c */ /* 0x000fe20003f0f008 */
[----:B------:R-:W-:Y:S02]  /*0230*/  UISETP.NE.AND UP3, UPT, UR7, URZ, UPT ;  /* 0x0000003f0700728c */ /* 0x000fe4000bf65270 */
[----:B------:R-:W-:Y:S01]  /*0240*/  UIMAD.WIDE UR8, UR17, 0x4, UR8 ;  /* 0x00000004110878a5 */ /* 0x000fe2000f8e0208 */
[----:B------:R-:W-:Y:S01]  /*0250*/  @UP0 ULDC.64 UR10, c[0x0][0x300] ;  /* 0x0000c000000a0ab9 */ /* 0x000fe20000000a00 */
[----:B------:R-:W-:-:S02]  /*0260*/  UISETP.EQ.U32.AND UP2, UPT, UR4, URZ, UPT ;  /* 0x0000003f0400728c */ /* 0x000fc4000bf42070 */
[----:B------:R-:W-:Y:S02]  /*0270*/  @UP0 UIMAD.WIDE UR10, UR17, 0x4, UR10 ;  /* 0x00000004110a08a5 */ /* 0x000fe4000f8e020a */
[----:B------:R-:W-:Y:S01]  /*0280*/  IMAD.U32 R10, RZ, RZ, UR8 ;  /* 0x00000008ff0a7e24 */ /* 0x000fe2000f8e00ff */
[----:B------:R-:W-:Y:S01]  /*0290*/  UISETP.EQ.OR.EX UP2, UPT, UR5, URZ, !UP3, UP2 ;  /* 0x0000003f0500728c */ /* 0x000fe2000df42720 */
[----:B------:R-:W-:Y:S01]  /*02a0*/  IMAD.U32 R11, RZ, RZ, UR9 ;  /* 0x00000009ff0b7e24 */ /* 0x000fe2000f8e00ff */
[----:B------:R-:W-:Y:S01]  /*02b0*/  ULDC.64 UR8, c[0x0][0x2f8] ;  /* 0x0000be0000087ab9 */ /* 0x000fe20000000a00 */
[----:B------:R-:W-:Y:S02]  /*02c0*/  IMAD.U32 R8, RZ, RZ, UR10 ;  /* 0x0000000aff087e24 */ /* 0x000fe4000f8e00ff */
[----:B------:R-:W-:Y:S01]  /*02d0*/  IMAD.U32 R9, RZ, RZ, UR11 ;  /* 0x0000000bff097e24 */ /* 0x000fe2000f8e00ff */
[----:B------:R-:W2:Y:S04]  /*02e0*/  @P2 LDG.E R6, desc[UR22][R10.64] ;  /* 0x000000160a062981 */ /* 0x000ea8000c1e1900 */
[----:B------:R-:W3:Y:S01]  /*02f0*/  @P2 LDG.E R0, desc[UR22][R10.64+0x4] ;  /* 0x000004160a002981 */ /* 0x000ee2000c1e1900 */
[----:B------:R-:W-:Y:S01]  /*0300*/  PLOP3.LUT P1, PT, PT, PT, UP2, 0x80, 0x0 ;  /* 0x000000000000781c */ /* 0x000fe20003f2f028 */
[----:B------:R-:W-:-:S02]  /*0310*/  UIMAD.WIDE UR8, UR17, 0x4, UR8 ;  /* 0x00000004110878a5 */ /* 0x000fc4000f8e0208 */
[----:B------:R-:W4:Y:S04]  /*0320*/  @P0 LDG.E R2, desc[UR22][R8.64] ;  /* 0x0000001608020981 */ /* 0x000f28000c1e1900 */
[----:B------:R-:W-:Y:S02]  /*0330*/  IMAD.U32 R4, RZ, RZ, UR8 ;  /* 0x00000008ff047e24 */ /* 0x000fe4000f8e00ff */
[----:B------:R-:W-:-:S05]  /*0340*/  IMAD.U32 R5, RZ, RZ, UR9 ;  /* 0x00000009ff057e24 */ /* 0x000fca000f8e00ff */
[----:B------:R-:W5:Y:S01]  /*0350*/  @!P1 LDG.E R3, desc[UR22][R4.64] ;  /* 0x0000001604039981 */ /* 0x000f62000c1e1900 */
[----:B------:R-:W-:Y:S01]  /*0360*/  UMOV UR27, 0xffffffff ;  /* 0xffffffff001b7882 */ /* 0x000fe20000000000 */
[----:B------:R-:W-:Y:S01]  /*0370*/  UMOV UR7, URZ ;  /* 0x0000003f00077c82 */ /* 0x000fe20008000000 */
[----:B------:R-:W1:Y:S01]  /*0380*/  S2R R197, SR_TID.X ;  /* 0x0000000000c57919 */ /* 0x000e620000002100 */
[----:B------:R-:W-:Y:S01]  /*0390*/  UMOV UR8, 0xffffffff ;  /* 0xffffffff00087882 */ /* 0x000fe20000000000 */
[----:B------:R-:W1:Y:S08]  /*03a0*/  S2UR UR21, SR_CTAID.X ;  /* 0x00000000001579c3 */ /* 0x000e700000002500 */
[----:B------:R-:W1:Y:S01]  /*03b0*/  S2UR UR9, SR_CTAID.Y ;  /* 0x00000000000979c3 */ /* 0x000e620000002600 */
[----:B--2---:R-:W-:-:S02]  /*03c0*/  @P2 R2UR UR27, R6 ;  /* 0x00000000061b22ca */ /* 0x004fc400000e0000 */
[----:B---3--:R-:W-:Y:S02]  /*03d0*/  @P2 R2UR UR25, R0 ;  /* 0x00000000001922ca */ /* 0x008fe400000e0000 */
[----:B----4-:R-:W-:Y:S02]  /*03e0*/  @P0 R2UR UR7, R2 ;  /* 0x00000000020702ca */ /* 0x010fe400000e0000 */
[----:B------:R-:W-:-:S04]  /*03f0*/  ISETP.NE.U32.AND P0, PT, RZ, UR4, PT ;  /* 0x00000004ff007c0c */ /* 0x000fc8000bf05070 */
[----:B------:R-:W-:-:S05]  /*0400*/  ISETP.NE.AND.EX P0, PT, RZ, UR5, PT, P0 ;  /* 0x00000005ff007c0c */ /* 0x000fca000bf05300 */
[----:B------:R-:W-:Y:S02]  /*0410*/  @UP1 UIADD3 UR25, UR25, -UR27, URZ ;  /* 0x8000001b19191290 */ /* 0x000fe4000fffe03f */
[----:B------:R-:W-:Y:S01]  /*0420*/  UIADD3 UR4, -UR17, URZ, URZ ;  /* 0x0000003f11047290 */ /* 0x000fe2000fffe13f */
[----:B-----5:R-:W-:-:S03]  /*0430*/  @!P1 R2UR UR8, R3 ;  /* 0x00000000030892ca */ /* 0x020fc600000e0000 */
[----:B------:R-:W-:Y:S01]  /*0440*/  UIMAD UR13, UR6, UR4, UR13 ;  /* 0x00000004060d72a4 */ /* 0x000fe2000f8e020d */
[----:B------:R-:W-:Y:S01]  /*0450*/  @!UP1 ULDC UR25, c[0x0][0x2c4] ;  /* 0x0000b10000199ab9 */ /* 0x000fe20000000800 */
[----:B-1----:R-:W-:Y:S10]  /*0460*/  @!P0 BRA `(.L_x_1484) ;  /* 0x00000000001c8947 */ /* 0x002ff40003800000 */
[----:B------:R-:W-:-:S13]  /*0470*/  PLOP3.LUT P0, PT, PT, PT, UP3, 0x80, 0x0 ;  /* 0x000000000000781c */ /* 0x000fda0003f0f038 */
[----:B------:R-:W2:Y:S04]  /*0480*/  @P0 LDG.E R0, desc[UR22][R4.64+0x4] ;  /* 0x0000041604000981 */ /* 0x000ea8000c1e1900 */
[----:B------:R-:W3:Y:S01]  /*0490*/  @!P0 LDG.E R2, desc[UR22][R4.64] ;  /* 0x0000001604028981 */ /* 0x000ee2000c1e1900 */
[----:B--2---:R-:W-:-:S13]  /*04a0*/  @P0 R2UR UR10, R0 ;  /* 0x00000000000a02ca */ /* 0x004fda00000e0000 */
[----:B------:R-:W-:-:S07]  /*04b0*/  @UP3 UIADD3 UR10, UR10, -UR8, URZ ;  /* 0x800000080a0a3290 */ /* 0x000fce000fffe03f */
[----:B---3--:R-:W-:Y:S01]  /*04c0*/  @!P0 R2UR UR10, R2 ;  /* 0x00000000020a82ca */ /* 0x008fe200000e0000 */
[----:B------:R-:W-:-:S14]  /*04d0*/  BRA `(.L_x_1485) ;  /* 0x0000000000047947 */ /* 0x000fdc0003800000 */
.L_x_1484:
[----:B------:R-:W-:-:S05]  /*04e0*/  ULDC UR10, c[0x0][0x2c8] ;  /* 0x0000b200000a7ab9 */ /* 0x000fca0000000800 */
.L_x_1485:
        /* <DEDUP_REMOVED lines=19> */
[----:B------:R-:W-:Y:S01]  /*0620*/  @!UP2 UIADD3 UR24, UR4, UR10, -UR7 ;  /* 0x0000000a0418a290 */ /* 0x000fe2000fffe807 */
[----:B------:R-:W-:Y:S11]  /*0630*/  @!P0 EXIT ;  /* 0x000000000000894d */ /* 0x000ff60003800000 */
[----:B------:R-:W-:Y:S01]  /*0640*/  ULDC UR11, c[0x0][0x10] ;  /* 0x00000400000b7ab9 */ /* 0x000fe20000000800 */
[----:B------:R-:W1:Y:S01]  /*0650*/  LDC R0, c[0x0][0x10] ;  /* 0x00000400ff007b82 */ /* 0x000e620000000800 */
[----:B------:R-:W-:Y:S01]  /*0660*/  ULDC UR5, c[0x0][0x2c8] ;  /* 0x0000b20000057ab9 */ /* 0x000fe20000000800 */
[----:B------:R-:W-:Y:S01]  /*0670*/  UMOV UR14, URZ ;  /* 0x0000003f000e7c82 */ /* 0x000fe20008000000 */
[----:B------:R-:W-:Y:S02]  /*0680*/  UIADD3 UR5, UR5, 0xff, URZ ;  /* 0x000000ff05057890 */ /* 0x000fe4000fffe03f */
[----:B------:R-:W-:Y:S02]  /*0690*/  UISETP.NE.AND UP1, UPT, UR11, URZ, UPT ;  /* 0x0000003f0b00728c */ /* 0x000fe4000bf25270 */
[----:B------:R-:W-:Y:S01]  /*06a0*/  USHF.R.S32.HI UR4, URZ, 0x1f, UR5 ;  /* 0x0000001f3f047899 */ /* 0x000fe20008011405 */
[----:B------:R-:W-:-:S03]  /*06b0*/  ULDC UR20, c[0x0][0x398] ;  /* 0x0000e60000147ab9 */ /* 0x000fc60000000800 */
[----:B------:R-:W-:-:S04]  /*06c0*/  ULEA.HI UR4, UR4, UR5, URZ, 0x8 ;  /* 0x0000000504047291 */ /* 0x000fc8000f8f403f */
[----:B------:R-:W-:-:S04]  /*06d0*/  ULEA.HI.SX32 UR12, UR4, UR11, 0x18 ;  /* 0x0000000b040c7291 */ /* 0x000fc8000f8fc23f */
[----:B------:R-:W-:Y:S01]  /*06e0*/  UIADD3 UR12, UR12, -0x1, URZ ;  /* 0xffffffff0c0c7890 */ /* 0x000fe2000fffe03f */
[-C--:B-1----:R-:W-:Y:S02]  /*06f0*/  IABS R2, R0.reuse ;  /* 0x0000000000027213 */ /* 0x082fe40000000000 */
[----:B------:R-:W-:Y:S02]  /*0700*/  IABS R0, R0 ;  /* 0x0000000000007213 */ /* 0x000fe40000000000 */
[----:B------:R-:W-:-:S03]  /*0710*/  R2UR UR10, R2 ;  /* 0x00000000020a72ca */ /* 0x000fc600000e0000 */
[----:B------:R-:W-:-:S10]  /*0720*/  IMAD.MOV R0, RZ, RZ, -R0 ;  /* 0x000000ffff007224 */ /* 0x000fd400078e0a00 */
[----:B------:R-:W1:Y:S08]  /*0730*/  I2F.RP R4, UR10 ;  /* 0x0000000a00047d06 */ /* 0x000e700008209400 */
[----:B-1----:R-:W1:Y:S02]  /*0740*/  MUFU.RCP R3, R4 ;  /* 0x0000000400037308 */ /* 0x002e640000001000 */
[----:B-1----:R-:W-:-:S06]  /*0750*/  VIADD R3, R3, 0xffffffe ;  /* 0x0ffffffe03037836 */ /* 0x002fcc0000000000 */
[----:B------:R-:W1:Y:S02]  /*0760*/  F2I.FTZ.U32.TRUNC.NTZ R2, R3 ;  /* 0x0000000300027305 */ /* 0x000e64000021f000 */
[----:B-1----:R-:W-:Y:S01]  /*0770*/  R2UR UR15, R2 ;  /* 0x00000000020f72ca */ /* 0x002fe200000e0000 */
[----:B------:R-:W-:Y:S01]  /*0780*/  IMAD.U32 R2, RZ, RZ, UR12 ;  /* 0x0000000cff027e24 */ /* 0x000fe2000f8e00ff */
[----:B------:R-:W-:-:S04]  /*0790*/  ULOP3.LUT UR12, UR12, UR11, URZ, 0x3c, !UPT ;  /* 0x0000000b0c0c7292 */ /* 0x000fc8000f8e3c3f */
[----:B------:R-:W-:-:S04]  /*07a0*/  IABS R2, R2 ;  /* 0x0000000200027213 */ /* 0x000fc80000000000 */
[----:B------:R-:W-:-:S03]  /*07b0*/  R2UR UR5, R2 ;  /* 0x00000000020572ca */ /* 0x000fc600000e0000 */
[----:B------:R-:W-:-:S04]  /*07c0*/  UIADD3 UR4, URZ, -UR15, URZ ;  /* 0x8000000f3f047290 */ /* 0x000fc8000fffe03f */
[----:B------:R-:W-:-:S04]  /*07d0*/  UIMAD UR4, UR4, UR10, URZ ;  /* 0x0000000a040472a4 */ /* 0x000fc8000f8e023f */
[----:B------:R-:W-:-:S03]  /*07e0*/  UIMAD.WIDE.U32 UR14, UR15, UR4, UR14 ;  /* 0x000000040f0e72a5 */ /* 0x000fc6000f8e000e */
[----:B------:R-:W-:Y:S01]  /*07f0*/  R2UR UR4, R0 ;  /* 0x00000000000472ca */ /* 0x000fe200000e0000 */
[----:B------:R-:W-:-:S12]  /*0800*/  UIMAD.WIDE.U32 UR14, UR15, UR5, URZ ;  /* 0x000000050f0e72a5 */ /* 0x000fd8000f8e003f */
[----:B------:R-:W-:-:S04]  /*0810*/  UIMAD UR4, UR15, UR4, UR5 ;  /* 0x000000040f0472a4 */ /* 0x000fc8000f8e0205 */
[----:B------:R-:W-:-:S11]  /*0820*/  UISETP.GT.U32.AND UP0, UPT, UR10, UR4, UPT ;  /* 0x000000040a00728c */ /* 0x000fd6000bf04070 */
[----:B------:R-:W-:Y:S02]  /*0830*/  @!UP0 UIADD3 UR4, UR4, -UR10, URZ ;  /* 0x8000000a04048290 */ /* 0x000fe4000fffe03f */
[----:B------:R-:W-:Y:S02]  /*0840*/  @!UP0 UIADD3 UR15, UR15, 0x1, URZ ;  /* 0x000000010f0f8890 */ /* 0x000fe4000fffe03f */
[----:B------:R-:W-:Y:S02]  /*0850*/  UISETP.GE.U32.AND UP2, UPT, UR4, UR10, UPT ;  /* 0x0000000a0400728c */ /* 0x000fe4000bf46070 */
[----:B------:R-:W-:Y:S02]  /*0860*/  UIADD3 UR4, UR24, 0xff, URZ ;  /* 0x000000ff18047890 */ /* 0x000fe4000fffe03f */
[----:B------:R-:W-:Y:S02]  /*0870*/  UISETP.GE.AND UP0, UPT, UR12, URZ, UPT ;  /* 0x0000003f0c00728c */ /* 0x000fe4000bf06270 */
[----:B------:R-:W-:-:S04]  /*0880*/  USHF.R.S32.HI UR5, URZ, 0x1f, UR4 ;  /* 0x0000001f3f057899 */ /* 0x000fc80008011404 */
[----:B------:R-:W-:Y:S02]  /*0890*/  ULEA.HI UR4, UR5, UR4, URZ, 0x8 ;  /* 0x0000000405047291 */ /* 0x000fe4000f8f403f */
[----:B------:R-:W-:Y:S02]  /*08a0*/  @UP2 UIADD3 UR15, UR15, 0x1, URZ ;  /* 0x000000010f0f2890 */ /* 0x000fe4000fffe03f */
[----:B------:R-:W-:Y:S02]  /*08b0*/  USHF.R.S32.HI UR4, URZ, 0x8, UR4 ;  /* 0x000000083f047899 */ /* 0x000fe40008011404 */
[----:B------:R-:W-:Y:S02]  /*08c0*/  @!UP0 UIADD3 UR15, -UR15, URZ, URZ ;  /* 0x0000003f0f0f8290 */ /* 0x000fe4000fffe13f */
[----:B------:R-:W-:Y:S02]  /*08d0*/  @!UP1 ULOP3.LUT UR15, URZ, UR11, URZ, 0x33, !UPT ;  /* 0x0000000b3f0f9292 */ /* 0x000fe4000f8e333f */
[----:B------:R-:W-:Y:S01]  /*08e0*/  IMAD.U32 R3, RZ, RZ, UR4 ;  /* 0x00000004ff037e24 */ /* 0x000fe2000f8e00ff */
[----:B------:R-:W-:-:S02]  /*08f0*/  UIADD3 UR5, -UR25, 0x13f, UR21 ;  /* 0x0000013f19057890 */ /* 0x000fc4000fffe115 */
[----:B------:R-:W-:Y:S01]  /*0900*/  UIMAD UR12, UR15, UR9, URZ ;  /* 0x000000090f0c72a4 */ /* 0x000fe2000f8e023f */
[----:B------:R-:W-:Y:S01]  /*0910*/  IMAD.U32 R0, RZ, RZ, UR15 ;  /* 0x0000000fff007e24 */ /* 0x000fe2000f8e00ff */
[----:B------:R-:W-:-:S04]  /*0920*/  UIADD3 UR5, UR5, UR20, UR24 ;  /* 0x0000001405057290 */ /* 0x000fc8000fffe018 */
[----:B------:R-:W-:Y:S01]  /*0930*/  VIADDMNMX R0, R0, UR12, R3, PT ;  /* 0x0000000c00007c46 */ /* 0x000fe2000b800103 */
[----:B------:R-:W-:-:S03]  /*0940*/  USHF.R.S32.HI UR4, URZ, 0x1f, UR5 ;  /* 0x0000001f3f047899 */ /* 0x000fc60008011405 */
[----:B------:R-:W-:Y:S01]  /*0950*/  R2UR UR19, R0 ;  /* 0x00000000001372ca */ /* 0x000fe200000e0000 */
[----:B------:R-:W-:-:S04]  /*0960*/  ULEA.HI UR4, UR4, UR5, URZ, 0x8 ;  /* 0x0000000504047291 */ /* 0x000fc8000f8f403f */
[----:B------:R-:W-:-:S08]  /*0970*/  USHF.R.S32.HI UR4, URZ, 0x8, UR4 ;  /* 0x000000083f047899 */ /* 0x000fd00008011404 */
[----:B------:R-:W-:-:S04]  /*0980*/  UISETP.LT.AND UP0, UPT, UR19, UR4, UPT ;  /* 0x000000041300728c */ /* 0x000fc8000bf01270 */
[----:B------:R-:W-:-:S04]  /*0990*/  USEL UR19, UR19, UR4, UP0 ;  /* 0x0000000413137287 */ /* 0x000fc80008000000 */
[----:B------:R-:W-:-:S06]  /*09a0*/  UISETP.GE.AND UP0, UPT, UR12, UR19, UPT ;  /* 0x000000130c00728c */ /* 0x000fcc000bf06270 */
[----:B------:R-:W-:-:S13]  /*09b0*/  PLOP3.LUT P0, PT, PT, PT, UP0, 0x80, 0x0 ;  /* 0x000000000000781c */ /* 0x000fda0003f0f008 */
[----:B------:R-:W-:Y:S05]  /*09c0*/  @!P0 BRA `(.L_x_1486) ;  /* 0x0000000400588947 */ /* 0x000fea0003800000 */
[----:B------:R-:W-:Y:S01]  /*09d0*/  SHF.R.S32.HI R0, RZ, 0x1f, R197 ;  /* 0x0000001fff007819 */ /* 0x000fe200000114c5 */
[----:B------:R-:W-:Y:S02]  /*09e0*/  ULDC.64 UR4, c[0x0][0x2c0] ;  /* 0x0000b00000047ab9 */ /* 0x000fe40000000a00 */
[----:B------:R-:W-:Y:S01]  /*09f0*/  UIMAD UR4, UR9, UR4, UR17 ;  /* 0x00000004090472a4 */ /* 0x000fe2000f8e0211 */
[----:B------:R-:W-:-:S03]  /*0a00*/  LEA.HI R7, R0, R197, RZ, 0x4 ;  /* 0x000000c500077211 */ /* 0x000fc600078f20ff */
[----:B------:R-:W-:Y:S01]  /*0a10*/  UIMAD UR4, UR4, UR6, UR13 ;  /* 0x00000006040472a4 */ /* 0x000fe2000f8e020d */
[----:B------:R-:W-:Y:S01]  /*0a20*/  LOP3.LUT R0, R7, 0xfffffff0, RZ, 0xc0, !PT ;  /* 0xfffffff007007812 */ /* 0x000fe200078ec0ff */
[----:B------:R-:W-:Y:S01]  /*0a30*/  UIADD3 UR6, -UR21, UR25, URZ ;  /* 0x0000001915067290 */ /* 0x000fe2000fffe13f */
[----:B------:R-:W-:Y:S01]  /*0a40*/  SHF.R.S32.HI R7, RZ, 0x4, R7 ;  /* 0x00000004ff077819 */ /* 0x000fe20000011407 */
[----:B------:R-:W-:Y:S02]  /*0a50*/  UIMAD UR8, UR4, UR5, UR21 ;  /* 0x00000005040872a4 */ /* 0x000fe4000f8e0215 */
[----:B------:R-:W-:Y:S01]  /*0a60*/  IMAD.IADD R197, R197, 0x1, -R0 ;  /* 0x00000001c5c57824 */ /* 0x000fe200078e0a00 */
[----:B------:R-:W-:Y:S01]  /*0a70*/  ULDC UR5, c[0x0][0x2dc] ;  /* 0x0000b70000057ab9 */ /* 0x000fe20000000800 */
[----:B------:R-:W-:Y:S01]  /*0a80*/  ULDC UR4, c[0x0][0x2d0] ;  /* 0x0000b40000047ab9 */ /* 0x000fe20000000800 */
[----:B------:R-:W-:Y:S01]  /*0a90*/  UIMAD UR5, UR8, UR5, URZ ;  /* 0x00000005080572a4 */ /* 0x000fe2000f8e023f */
[----:B------:R-:W-:Y:S01]  /*0aa0*/  IMAD.SHL.U32 R8, R197, 0x4, RZ ;  /* 0x00000004c5087824 */ /* 0x000fe200078e00ff */
[----:B------:R-:W-:Y:S01]  /*0ab0*/  USHF.R.S32.HI UR7, URZ, 0x1f, UR8 ;  /* 0x0000001f3f077899 */ /* 0x000fe20008011408 */
[----:B------:R-:W-:-:S02]  /*0ac0*/  VIADD R0, R7, 0x8 ;  /* 0x0000000807007836 */ /* 0x000fc40000000000 */
[C---:B------:R-:W-:Y:S01]  /*0ad0*/  VIADD R6, R7.reuse, 0x10 ;  /* 0x0000001007067836 */ /* 0x040fe20000000000 */
[--C-:B------:R-:W-:Y:S01]  /*0ae0*/  SHF.R.S32.HI R9, RZ, 0x1f, R8.reuse ;  /* 0x0000001fff097819 */ /* 0x100fe20000011408 */
[----:B------:R-:W-:Y:S01]  /*0af0*/  IMAD.U32 R2, RZ, RZ, UR5 ;  /* 0x00000005ff027e24 */ /* 0x000fe2000f8e00ff */
[----:B------:R-:W-:Y:S02]  /*0b00*/  ISETP.GE.AND P1, PT, R8, UR4, PT ;  /* 0x0000000408007c0c */ /* 0x000fe4000bf26270 */
[C---:B------:R-:W-:Y:S01]  /*0b10*/  ISETP.GE.AND P5, PT, R0.reuse, UR6, PT ;  /* 0x0000000600007c0c */ /* 0x040fe2000bfa6270 */
[----:B------:R-:W-:Y:S01]  /*0b20*/  IMAD.WIDE R4, R7, 0x40, R8 ;  /* 0x0000004007047825 */ /* 0x000fe200078e0208 */
[----:B------:R-:W-:Y:S02]  /*0b30*/  ISETP.GE.OR P4, PT, R0, UR6, P1 ;  /* 0x0000000600007c0c */ /* 0x000fe40008f86670 */
[----:B------:R-:W-:Y:S01]  /*0b40*/  ISETP.NE.OR P5, PT, R197, RZ, P5 ;  /* 0x000000ffc500720c */ /* 0x000fe20002fa5670 */
[C---:B------:R-:W-:Y:S01]  /*0b50*/  VIADD R0, R7.reuse, 0x38 ;  /* 0x0000003807007836 */ /* 0x040fe20000000000 */
[----:B------:R-:W-:Y:S01]  /*0b60*/  IADD3 R3, P0, R4, UR5, RZ ;  /* 0x0000000504037c10 */ /* 0x000fe2000ff1e0ff */
[----:B------:R-:W-:Y:S01]  /*0b70*/  ULDC.64 UR4, c[0x0][0x288] ;  /* 0x0000a20000047ab9 */ /* 0x000fe20000000a00 */
[----:B------:R-:W-:-:S02]  /*0b80*/  VIADD R4, R7, 0x20 ;  /* 0x0000002007047836 */ /* 0x000fc40000000000 */
[----:B------:R-:W-:Y:S01]  /*0b90*/  LEA.HI.X.SX32 R2, R2, R5, 0x1, P0 ;  /* 0x0000000502027211 */ /* 0x000fe200000f0eff */
[C---:B------:R-:W-:Y:S01]  /*0ba0*/  VIADD R5, R7.reuse, 0x18 ;  /* 0x0000001807057836 */ /* 0x040fe20000000000 */
[----:B------:R-:W-:Y:S02]  /*0bb0*/  ISETP.GE.OR P0, PT, R7, UR6, P1 ;  /* 0x0000000607007c0c */ /* 0x000fe40008f06670 */
[----:B------:R-:W-:Y:S02]  /*0bc0*/  LEA R8, P2, R3, UR4, 0x2 ;  /* 0x0000000403087c11 */ /* 0x000fe4000f8410ff */
[----:B------:R-:W-:Y:S01]  /*0bd0*/  ISETP.GE.OR P3, PT, R5, UR6, P1 ;  /* 0x0000000605007c0c */ /* 0x000fe20008f66670 */
[----:B------:R-:W-:Y:S01]  /*0be0*/  @!P5 IMAD.MOV.U32 R15, RZ, RZ, -0x800000 ;  /* 0xff800000ff0fd424 */ /* 0x000fe200078e00ff */
[----:B------:R-:W-:Y:S01]  /*0bf0*/  LEA.HI.X R9, R3, UR5, R2, 0x2, P2 ;  /* 0x0000000503097c11 */ /* 0x000fe200090f1402 */
[C---:B------:R-:W-:Y:S01]  /*0c00*/  VIADD R3, R7.reuse, 0x28 ;  /* 0x0000002807037836 */ /* 0x040fe20000000000 */
[C---:B------:R-:W-:Y:S01]  /*0c10*/  ISETP.GE.OR P2, PT, R6.reuse, UR6, P1 ;  /* 0x0000000606007c0c */ /* 0x040fe20008f46670 */
[----:B------:R-:W-:Y:S01]  /*0c20*/  ULDC.64 UR4, c[0x0][0x2b8] ;  /* 0x0000ae0000047ab9 */ /* 0x000fe20000000a00 */
[----:B------:R-:W-:Y:S01]  /*0c30*/  VIADD R2, R7, 0x30 ;  /* 0x0000003007027836 */ /* 0x000fe20000000000 */
[----:B------:R-:W-:Y:S01]  /*0c40*/  @!P4 STG.E.128 desc[UR22][R8.64+0x800], RZ ;  /* 0x000800ff0800c986 */ /* 0x000fe2000c101d16 */
[----:B------:R-:W-:-:S02]  /*0c50*/  ISETP.GE.AND P4, PT, R6, UR6, PT ;  /* 0x0000000606007c0c */ /* 0x000fc4000bf86270 */
[----:B------:R-:W-:Y:S01]  /*0c60*/  ISETP.GE.OR P6, PT, R4, UR6, P1 ;  /* 0x0000000604007c0c */ /* 0x000fe20008fc6670 */
[----:B------:R-:W-:Y:S01]  /*0c70*/  @!P0 STG.E.128 desc[UR22][R8.64], RZ ;  /* 0x000000ff08008986 */ /* 0x000fe2000c101d16 */
[----:B------:R-:W-:Y:S02]  /*0c80*/  ISETP.GE.OR P0, PT, R3, UR6, P1 ;  /* 0x0000000603007c0c */ /* 0x000fe40008f06670 */
[----:B------:R-:W-:Y:S01]  /*0c90*/  ISETP.NE.OR P4, PT, R197, RZ, P4 ;  /* 0x000000ffc500720c */ /* 0x000fe20002785670 */
[----:B------:R-:W-:Y:S01]  /*0ca0*/  @!P3 STG.E.128 desc[UR22][R8.64+0x1800], RZ ;  /* 0x001800ff0800b986 */ /* 0x000fe2000c101d16 */
[----:B------:R-:W-:-:S03]  /*0cb0*/  ISETP.GE.AND P3, PT, R5, UR6, PT ;  /* 0x0000000605007c0c */ /* 0x000fc6000bf66270 */
[----:B------:R-:W-:Y:S01]  /*0cc0*/  @!P2 STG.E.128 desc[UR22][R8.64+0x1000], RZ ;  /* 0x001000ff0800a986 */ /* 0x000fe2000c101d16 */
[----:B------:R-:W-:Y:S02]  /*0cd0*/  ISETP.GE.OR P2, PT, R2, UR6, P1 ;  /* 0x0000000602007c0c */ /* 0x000fe40008f46670 */
[----:B------:R-:W-:Y:S01]  /*0ce0*/  ISETP.GE.OR P1, PT, R0, UR6, P1 ;  /* 0x0000000600007c0c */ /* 0x000fe20008f26670 */
[----:B------:R-:W-:Y:S01]  /*0cf0*/  @!P6 STG.E.128 desc[UR22][R8.64+0x2000], RZ ;  /* 0x002000ff0800e986 */ /* 0x000fe2000c101d16 */
[C---:B------:R-:W-:Y:S02]  /*0d00*/  ISETP.NE.AND P6, PT, R197.reuse, RZ, PT ;  /* 0x000000ffc500720c */ /* 0x040fe40003fc5270 */
[----:B------:R-:W-:Y:S01]  /*0d10*/  ISETP.NE.OR P3, PT, R197, RZ, P3 ;  /* 0x000000ffc500720c */ /* 0x000fe20001f65670 */
[----:B------:R-:W-:Y:S01]  /*0d20*/  @!P0 STG.E.128 desc[UR22][R8.64+0x2800], RZ ;  /* 0x002800ff08008986 */ /* 0x000fe2000c101d16 */
[C---:B------:R-:W-:Y:S01]  /*0d30*/  IADD3 R5, P0, R7.reuse, UR8, RZ ;  /* 0x0000000807057c10 */ /* 0x040fe2000ff1e0ff */
[----:B------:R-:W-:Y:S01]  /*0d40*/  @!P4 IMAD.MOV.U32 R13, RZ, RZ, -0x800000 ;  /* 0xff800000ff0dc424 */ /* 0x000fe200078e00ff */
[----:B------:R-:W-:-:S02]  /*0d50*/  ISETP.GE.OR P6, PT, R7, UR6, P6 ;  /* 0x0000000607007c0c */ /* 0x000fc4000b7c6670 */
[----:B------:R-:W-:Y:S01]  /*0d60*/  LEA.HI.X.SX32 R6, R7, UR7, 0x1, P0 ;  /* 0x0000000707067c11 */ /* 0x000fe200080f0eff */
[----:B------:R-:W-:Y:S01]  /*0d70*/  @!P2 STG.E.128 desc[UR22][R8.64+0x3000], RZ ;  /* 0x003000ff0800a986 */ /* 0x000fe2000c101d16 */
[C---:B------:R-:W-:Y:S02]  /*0d80*/  LEA R10, P0, R5.reuse, UR4, 0x2 ;  /* 0x00000004050a7c11 */ /* 0x040fe4000f8010ff */
[----:B------:R-:W-:Y:S01]  /*0d90*/  ISETP.GE.AND P2, PT, R4, UR6, PT ;  /* 0x0000000604007c0c */ /* 0x000fe2000bf46270 */
[----:B------:R1:W-:Y:S01]  /*0da0*/  @!P1 STG.E.128 desc[UR22][R8.64+0x3800], RZ ;  /* 0x003800ff08009986 */ /* 0x0003e2000c101d16 */
[----:B------:R-:W-:Y:S02]  /*0db0*/  LEA.HI.X R11, R5, UR5, R6, 0x2, P0 ;  /* 0x00000005050b7c11 */ /* 0x000fe400080f1406 */
[----:B------:R-:W-:Y:S02]  /*0dc0*/  ISETP.GE.AND P0, PT, R2, UR6, PT ;  /* 0x0000000602007c0c */ /* 0x000fe4000bf06270 */
[----:B------:R-:W-:Y:S01]  /*0dd0*/  ISETP.GE.AND P1, PT, R3, UR6, PT ;  /* 0x0000000603007c0c */ /* 0x000fe2000bf26270 */
[----:B------:R-:W-:Y:S01]  /*0de0*/  @!P6 IMAD.MOV.U32 R17, RZ, RZ, -0x800000 ;  /* 0xff800000ff11e424 */ /* 0x000fe200078e00ff */
[C---:B------:R-:W-:Y:S01]  /*0df0*/  ISETP.NE.OR P0, PT, R197.reuse, RZ, P0 ;  /* 0x000000ffc500720c */ /* 0x040fe20000705670 */
[----:B------:R2:W-:Y:S01]  /*0e00*/  @!P5 STG.E desc[UR22][R10.64+0x20], R15 ;  /* 0x0000200f0a00d986 */ /* 0x0005e2000c101916 */
[----:B------:R-:W-:-:S02]  /*0e10*/  ISETP.NE.OR P2, PT, R197, RZ, P2 ;  /* 0x000000ffc500720c */ /* 0x000fc40001745670 */
[----:B------:R-:W-:Y:S01]  /*0e20*/  ISETP.NE.OR P1, PT, R197, RZ, P1 ;  /* 0x000000ffc500720c */ /* 0x000fe20000f25670 */
[----:B------:R2:W-:Y:S04]  /*0e30*/  @!P6 STG.E desc[UR22][R10.64], R17 ;  /* 0x000000110a00e986 */ /* 0x0005e8000c101916 */
[----:B------:R2:W-:Y:S04]  /*0e40*/  @!P4 STG.E desc[UR22][R10.64+0x40], R13 ;  /* 0x0000400d0a00c986 */ /* 0x0005e8000c101916 */
[----:B------:R-:W-:Y:S02]  /*0e50*/  @!P0 IMAD.MOV.U32 R3, RZ, RZ, -0x800000 ;  /* 0xff800000ff038424 */ /* 0x000fe400078e00ff */
[----:B------:R-:W-:-:S02]  /*0e60*/  @!P2 IMAD.MOV.U32 R7, RZ, RZ, -0x800000 ;  /* 0xff800000ff07a424 */ /* 0x000fc400078e00ff */
[----:B------:R-:W-:Y:S01]  /*0e70*/  @!P1 IMAD.MOV.U32 R5, RZ, RZ, -0x800000 ;  /* 0xff800000ff059424 */ /* 0x000fe200078e00ff */
[----:B------:R2:W-:Y:S01]  /*0e80*/  @!P0 STG.E desc[UR22][R10.64+0xc0], R3 ;  /* 0x0000c0030a008986 */ /* 0x0005e2000c101916 */
[----:B------:R-:W-:Y:S01]  /*0e90*/  ISETP.GE.AND P0, PT, R0, UR6, PT ;  /* 0x0000000600007c0c */ /* 0x000fe2000bf06270 */
[----:B-1----:R-:W-:Y:S02]  /*0ea0*/  @!P3 IMAD.MOV.U32 R9, RZ, RZ, -0x800000 ;  /* 0xff800000ff09b424 */ /* 0x002fe400078e00ff */
[----:B------:R2:W-:Y:S01]  /*0eb0*/  @!P2 STG.E desc[UR22][R10.64+0x80], R7 ;  /* 0x000080070a00a986 */ /* 0x0005e2000c101916 */
[----:B------:R-:W-:-:S03]  /*0ec0*/  ISETP.NE.OR P0, PT, R197, RZ, P0 ;  /* 0x000000ffc500720c */ /* 0x000fc60000705670 */
[----:B------:R2:W-:Y:S04]  /*0ed0*/  @!P3 STG.E desc[UR22][R10.64+0x60], R9 ;  /* 0x000060090a00b986 */ /* 0x0005e8000c101916 */
[----:B------:R2:W-:Y:S06]  /*0ee0*/  @!P1 STG.E desc[UR22][R10.64+0xa0], R5 ;  /* 0x0000a0050a009986 */ /* 0x0005ec000c101916 */
[----:B------:R-:W-:Y:S05]  /*0ef0*/  @P0 EXIT ;  /* 0x000000000000094d */ /* 0x000fea0003800000 */
[----:B--2---:R-:W-:-:S05]  /*0f00*/  MOV R3, 0xff800000 ;  /* 0xff80000000037802 */ /* 0x004fca0000000f00 */
[----:B------:R-:W-:Y:S01]  /*0f10*/  STG.E desc[UR22][R10.64+0xe0], R3 ;  /* 0x0000e0030a007986 */ /* 0x000fe2000c101916 */
[----:B------:R-:W-:Y:S05]  /*0f20*/  EXIT ;  /* 0x000000000000794d */ /* 0x000fea0003800000 */
.L_x_1486:
        /* <DEDUP_REMOVED lines=12> */
[----:B------:R-:W-:Y:S02]  /*0ff0*/  PLOP3.LUT P3, PT, PT, PT, PT, 0x8, 0x0 ;  /* 0x000000000000781c */ /* 0x000fe40003f6e170 */
[----:B------:R-:W-:Y:S02]  /*1000*/  CS2R R246, SRZ ;  /* 0x0000000000f67805 */ /* 0x000fe4000001ff00 */
[----:B------:R-:W-:Y:S02]  /*1010*/  ISETP.NE.AND.EX P1, PT, RZ, UR5, PT, P1 ;  /* 0x00000005ff007c0c */ /* 0x000fe4000bf25310 */
[----:B--2---:R-:W-:-:S11]  /*1020*/  @P0 R2UR UR6, R2 ;  /* 0x00000000020602ca */ /* 0x004fd600000e0000 */
        /* <DEDUP_REMOVED lines=12> */
.L_x_1487:
        /* <DEDUP_REMOVED lines=23> */
[C---:B------:R-:W-:Y:S02]  /*1260*/  ISETP.NE.AND P1, PT, R7.reuse, RZ, PT ;  /* 0x000000ff0700720c */ /* 0x040fe40003f25270 */
[----:B------:R-:W-:Y:S02]  /*1270*/  ISETP.GE.U32.AND P2, PT, R0, R3, PT ;  /* 0x000000030000720c */ /* 0x000fe40003f46070 */
[----:B------:R-:W-:-:S04]  /*1280*/  LOP3.LUT R0, R7, UR7, RZ, 0x3c, !PT ;  /* 0x0000000707007c12 */ /* 0x000fc8000f8e3cff */
[----:B------:R-:W-:Y:S02]  /*1290*/  ISETP.GE.AND P0, PT, R0, RZ, PT ;  /* 0x000000ff0000720c */ /* 0x000fe40003f06270 */
[----:B------:R-:W1:Y:S05]  /*12a0*/  LDC R0, c[0x0][0x278] ;  /* 0x00009e00ff007b82 */ /* 0x000e6a0000000800 */
[----:B------:R-:W-:-:S06]  /*12b0*/  @P2 IADD3 R9, R9, 0x1, RZ ;  /* 0x0000000109092810 */ /* 0x000fcc0007ffe0ff */
[----:B------:R-:W-:Y:S01]  /*12c0*/  @!P0 IMAD.MOV R9, RZ, RZ, -R9 ;  /* 0x000000ffff098224 */ /* 0x000fe200078e0a09 */
[----:B------:R-:W-:-:S05]  /*12d0*/  @!P1 LOP3.LUT R9, RZ, R7, RZ, 0x33, !PT ;  /* 0x00000007ff099212 */ /* 0x000fca00078e33ff */
[----:B------:R-:W-:-:S05]  /*12e0*/  IMAD.WIDE R12, R9, 0x4, R246 ;  /* 0x00000004090c7825 */ /* 0x000fca00078e02f6 */
[----:B------:R-:W2:Y:S01]  /*12f0*/  LDG.E R3, desc[UR22][R12.64] ;  /* 0x000000160c037981 */ /* 0x000ea2000c1e1900 */
[----:B------:R-:W-:Y:S02]  /*1300*/  MOV R2, UR13 ;  /* 0x0000000d00027c02 */ /* 0x000fe40008000f00 */
[----:B-1----:R-:W-:Y:S02]  /*1310*/  IABS R5, R0 ;  /* 0x0000000000057213 */ /* 0x002fe40000000000 */
[----:B------:R-:W-:Y:S02]  /*1320*/  IABS R2, R2 ;  /* 0x0000000200027213 */ /* 0x000fe40000000000 */
[----:B------:R-:W1:Y:S02]  /*1330*/  I2F.RP R8, R5 ;  /* 0x0000000500087306 */ /* 0x000e640000209400 */
[----:B------:R-:W-:-:S06]  /*1340*/  MOV R6, R2 ;  /* 0x0000000200067202 */ /* 0x000fcc0000000f00 */
[----:B-1----:R-:W1:Y:S02]  /*1350*/  MUFU.RCP R10, R8 ;  /* 0x00000008000a7308 */ /* 0x002e640000001000 */
[----:B-1----:R-:W-:-:S06]  /*1360*/  IADD3 R10, R10, 0xffffffe, RZ ;  /* 0x0ffffffe0a0a7810 */ /* 0x002fcc0007ffe0ff */
[----:B------:R-:W1:Y:S02]  /*1370*/  F2I.FTZ.U32.TRUNC.NTZ R11, R10 ;  /* 0x0000000a000b7305 */ /* 0x000e64000021f000 */
[----:B-1----:R-:W-:Y:S02]  /*1380*/  IMAD.MOV R4, RZ, RZ, -R11 ;  /* 0x000000ffff047224 */ /* 0x002fe400078e0a0b */
[----:B------:R-:W-:Y:S02]  /*1390*/  IMAD.MOV.U32 R10, RZ, RZ, RZ ;  /* 0x000000ffff0a7224 */ /* 0x000fe400078e00ff */
        /* <DEDUP_REMOVED lines=14> */
[----:B------:R-:W-:Y:S01]  /*1480*/  IMAD R4, R207, UR10, RZ ;  /* 0x0000000acf047c24 */ /* 0x000fe2000f8e02ff */
[----:B--2---:R-:W-:Y:S02]  /*1490*/  R2UR UR9, R3 ;  /* 0x00000000030972ca */ /* 0x004fe400000e0000 */
[----:B------:R-:W-:-:S04]  /*14a0*/  LOP3.LUT R3, R0, UR13, RZ, 0x3c, !PT ;  /* 0x0000000d00037c12 */ /* 0x000fc8000f8e3cff */
[----:B------:R-:W-:-:S07]  /*14b0*/  ISETP.GE.AND P0, PT, R3, RZ, PT ;  /* 0x000000ff0300720c */ /* 0x000fce0003f06270 */
        /* <DEDUP_REMOVED lines=11> */
[----:B------:R-:W-:-:S02]  /*1570*/  SHF.R.S32.HI R23, RZ, 0x1f, R2 ;  /* 0x0000001fff177819 */ /* 0x000fc40000011402 */
[----:B------:R-:W-:Y:S01]  /*1580*/  MOV R24, R2 ;  /* 0x0000000200187202 */ /* 0x000fe20000000f00 */
[----:B------:R-:W-:Y:S01]  /*1590*/  IMAD.U32 R9, RZ, RZ, UR4 ;  /* 0x00000004ff097e24 */ /* 0x000fe2000f8e00ff */
[----:B------:R-:W-:Y:S01]  /*15a0*/  ULDC.64 UR4, c[0x0][0x238] ;  /* 0x00008e0000047ab9 */ /* 0x000fe20000000a00 */
[----:B------:R-:W-:Y:S01]  /*15b0*/  IMAD R3, R23, UR6, RZ ;  /* 0x0000000617037c24 */ /* 0x000fe2000f8e02ff */
[----:B------:R-:W-:Y:S01]  /*15c0*/  UIMAD UR8, UR8, UR4, URZ ;  /* 0x00000004080872a4 */ /* 0x000fe2000f8e023f */
[----:B------:R-:W-:Y:S01]  /*15d0*/  IMAD.WIDE.U32 R4, R7, UR10, R8 ;  /* 0x0000000a07047c25 */ /* 0x000fe2000f8e0008 */
[----:B------:R-:W-:Y:S02]  /*15e0*/  UIMAD.WIDE.U32 UR28, UR9, UR4, URZ ;  /* 0x00000004091c72a5 */ /* 0x000fe4000f8e003f */
[----:B------:R-:W-:Y:S01]  /*15f0*/  UIMAD UR5, UR9, UR5, UR8 ;  /* 0x00000005090572a4 */ /* 0x000fe2000f8e0208 */
[----:B------:R-:W-:Y:S01]  /*1600*/  IMAD R3, R2, UR7, R3 ;  /* 0x0000000702037c24 */ /* 0x000fe2000f8e0203 */
[----:B------:R-:W-:-:S02]  /*1610*/  IADD3 R5, R5, R0, RZ ;  /* 0x0000000005057210 */ /* 0x000fc40007ffe0ff */
[----:B------:R-:W-:Y:S01]  /*1620*/  UIADD3 UR14, UR29, UR5, URZ ;  /* 0x000000051d0e7290 */ /* 0x000fe2000fffe03f */
[----:B------:R-:W-:Y:S01]  /*1630*/  UMOV UR26, UR28 ;  /* 0x0000001c001a7c82 */ /* 0x000fe20008000000 */
[----:B------:R-:W-:-:S04]  /*1640*/  IMAD.WIDE.U32 R12, R2, UR6, R4 ;  /* 0x00000006020c7c25 */ /* 0x000fc8000f8e0004 */
[----:B------:R-:W-:Y:S01]  /*1650*/  IMAD.IADD R5, R13, 0x1, R3 ;  /* 0x000000010d057824 */ /* 0x000fe200078e0203 */
[----:B------:R-:W-:Y:S06]  /*1660*/  BRA `(.L_x_1489) ;  /* 0x0000000400587947 */ /* 0x000fec0003800000 */
.L_x_1488:
[----:B------:R-:W1:Y:S01]  /*1670*/  LDC R0, c[0x0][0x278] ;  /* 0x00009e00ff007b82 */ /* 0x000e620000000800 */
[----:B------:R-:W-:Y:S01]  /*1680*/  MOV R2, UR13 ;  /* 0x0000000d00027c02 */ /* 0x000fe20008000f00 */
[----:B------:R-:W-:Y:S02]  /*1690*/  UISETP.NE.AND UP0, UPT, UR8, -0x1, UPT ;  /* 0xffffffff0800788c */ /* 0x000fe4000bf05270 */
[----:B------:R-:W-:Y:S01]  /*16a0*/  ULEA UR9, UR19, 0xffffff00, 0x8 ;  /* 0xffffff0013097891 */ /* 0x000fe2000f8e403f */
[----:B------:R-:W-:-:S03]  /*16b0*/  IABS R2, R2 ;  /* 0x0000000200027213 */ /* 0x000fc60000000000 */
[----:B------:R-:W-:Y:S01]  /*16c0*/  PLOP3.LUT P0, PT, PT, PT, UP0, 0x80, 0x0 ;  /* 0x000000000000781c */ /* 0x000fe20003f0f008 */
[----:B------:R-:W-:-:S04]  /*16d0*/  USHF.R.S32.HI UR15, URZ, 0x1f, UR9 ;  /* 0x0000001f3f0f7899 */ /* 0x000fc80008011409 */
[----:B------:R-:W-:Y:S01]  /*16e0*/  @UP0 UIADD3 UR5, UR7, UR8, URZ ;  /* 0x0000000807050290 */ /* 0x000fe2000fffe03f */
[----:B------:R-:W-:-:S03]  /*16f0*/  @UP0 ULDC.64 UR10, c[0x0][0x248] ;  /* 0x00009200000a0ab9 */ /* 0x000fc60000000a00 */
[----:B------:R-:W-:Y:S02]  /*1700*/  @UP0 UIMAD.WIDE.U32 UR28, UR5, UR10, URZ ;  /* 0x0000000a051c02a5 */ /* 0x000fe4000f8e003f */
[----:B------:R-:W-:-:S04]  /*1710*/  @UP0 UIMAD UR5, UR5, UR11, URZ ;  /* 0x0000000b050502a4 */ /* 0x000fc8000f8e023f */
[----:B------:R-:W-:Y:S01]  /*1720*/  @UP0 UIADD3 UR5, UR29, UR5, URZ ;  /* 0x000000051d050290 */ /* 0x000fe2000fffe03f */
[----:B-1----:R-:W-:Y:S01]  /*1730*/  IABS R6, R0 ;  /* 0x0000000000067213 */ /* 0x002fe20000000000 */
[----:B------:R-:W-:Y:S01]  /*1740*/  @UP0 UMOV UR14, UR28 ;  /* 0x0000001c000e0c82 */ /* 0x000fe20008000000 */
[----:B------:R-:W-:Y:S02]  /*1750*/  ISETP.NE.AND P1, PT, R0, RZ, PT ;  /* 0x000000ff0000720c */ /* 0x000fe40003f25270 */
        /* <DEDUP_REMOVED lines=8> */
[----:B------:R-:W-:-:S04]  /*17e0*/  LOP3.LUT R4, R0, UR13, RZ, 0x3c, !PT ;  /* 0x0000000d00047c12 */ /* 0x000fc8000f8e3cff */
[----:B------:R-:W-:Y:S01]  /*17f0*/  ISETP.GE.AND P2, PT, R4, RZ, PT ;  /* 0x000000ff0400720c */ /* 0x000fe20003f46270 */
[----:B------:R-:W-:-:S04]  /*1800*/  IMAD.HI.U32 R24, R3, R2, RZ ;  /* 0x0000000203187227 */ /* 0x000fc800078e00ff */
[----:B------:R-:W-:-:S04]  /*1810*/  IMAD.MOV R5, RZ, RZ, -R24 ;  /* 0x000000ffff057224 */ /* 0x000fc800078e0a18 */
[C---:B------:R-:W-:Y:S02]  /*1820*/  IMAD R5, R6.reuse, R5, R2 ;  /* 0x0000000506057224 */ /* 0x040fe400078e0202 */
[----:B------:R-:W1:Y:S03]  /*1830*/  LDC.64 R2, c[0x0][0x260] ;  /* 0x00009800ff027b82 */ /* 0x000e660000000a00 */
[----:B------:R-:W-:-:S13]  /*1840*/  ISETP.GT.U32.AND P5, PT, R6, R5, PT ;  /* 0x000000050600720c */ /* 0x000fda0003fa4070 */
        /* <DEDUP_REMOVED lines=16> */
[----:B------:R-:W-:Y:S01]  /*1950*/  UIADD3 UR5, UR29, UR5, URZ ;  /* 0x000000051d057290 */ /* 0x000fe2000fffe03f */
[----:B------:R-:W-:-:S11]  /*1960*/  UMOV UR14, UR28 ;  /* 0x0000001c000e7c82 */ /* 0x000fd60008000000 */
.L_x_1490:
[----:B------:R-:W-:Y:S01]  /*1970*/  UIMAD UR4, UR15, UR10, URZ ;  /* 0x0000000a0f0472a4 */ /* 0x000fe2000f8e023f */
[----:B------:R-:W-:Y:S01]  /*1980*/  @!P2 IADD3 R24, -R24, RZ, RZ ;  /* 0x000000ff1818a210 */ /* 0x000fe20007ffe1ff */
[----:B------:R-:W-:Y:S01]  /*1990*/  UMOV UR28, UR14 ;  /* 0x0000000e001c7c82 */ /* 0x000fe20008000000 */
[----:B------:R-:W-:Y:S01]  /*19a0*/  UMOV UR29, UR5 ;  /* 0x00000005001d7c82 */ /* 0x000fe20008000000 */
[----:B------:R-:W-:Y:S01]  /*19b0*/  UIMAD UR4, UR11, UR9, UR4 ;  /* 0x000000090b0472a4 */ /* 0x000fe2000f8e0204 */
[----:B------:R-:W-:Y:S01]  /*19c0*/  @!P1 LOP3.LUT R24, RZ, R0, RZ, 0x33, !PT ;  /* 0x00000000ff189212 */ /* 0x000fe200078e33ff */
[----:B------:R-:W-:Y:S01]  /*19d0*/  UIMAD.WIDE.U32 UR28, UR10, UR9, UR28 ;  /* 0x000000090a1c72a5 */ /* 0x000fe2000f8e001c */
[----:B------:R-:W-:Y:S01]  /*19e0*/  MOV R7, UR9 ;  /* 0x0000000900077c02 */ /* 0x000fe20008000f00 */
[----:B------:R-:W-:Y:S01]  /*19f0*/  @UP0 UIADD3 UR8, UR7, UR8, URZ ;  /* 0x0000000807080290 */ /* 0x000fe2000fffe03f */
[----:B------:R-:W-:Y:S01]  /*1a00*/  SHF.R.S32.HI R23, RZ, 0x1f, R24 ;  /* 0x0000001fff177819 */ /* 0x000fe20000011418 */
[----:B------:R-:W-:Y:S01]  /*1a10*/  UIADD3 UR4, UR29, UR4, URZ ;  /* 0x000000041d047290 */ /* 0x000fe2000fffe03f */
[----:B------:R-:W-:Y:S01]  /*1a20*/  IMAD.U32 R207, RZ, RZ, UR15 ;  /* 0x0000000fffcf7e24 */ /* 0x000fe2000f8e00ff */
[----:B------:R-:W-:Y:S01]  /*1a30*/  MOV R4, UR28 ;  /* 0x0000001c00047c02 */ /* 0x000fe20008000f00 */
[----:B------:R-:W-:-:S02]  /*1a40*/  IMAD.U32 R5, RZ, RZ, UR29 ;  /* 0x0000001dff057e24 */ /* 0x000fc4000f8e00ff */
[-C--:B-1----:R-:W-:Y:S01]  /*1a50*/  IMAD R0, R23, R2.reuse, RZ ;  /* 0x0000000217007224 */ /* 0x082fe200078e02ff */
[----:B------:R-:W-:Y:S01]  /*1a60*/  MOV R5, UR4 ;  /* 0x0000000400057c02 */ /* 0x000fe20008000f00 */
[----:B------:R-:W-:Y:S02]  /*1a70*/  @UP0 ULDC.64 UR4, c[0x0][0x250] ;  /* 0x0000940000040ab9 */ /* 0x000fe40000000a00 */
[----:B------:R-:W-:Y:S01]  /*1a80*/  @UP0 UIMAD.WIDE.U32 UR28, UR8, UR4, URZ ;  /* 0x00000004081c02a5 */ /* 0x000fe2000f8e003f */
[C---:B------:R-:W-:Y:S02]  /*1a90*/  IMAD R0, R24.reuse, R3, R0 ;  /* 0x0000000318007224 */ /* 0x040fe400078e0200 */
[----:B------:R-:W-:Y:S01]  /*1aa0*/  IMAD.WIDE.U32 R12, R24, R2, R4 ;  /* 0x00000002180c7225 */ /* 0x000fe200078e0004 */
[----:B------:R-:W-:-:S03]  /*1ab0*/  @UP0 UIMAD UR14, UR8, UR5, UR29 ;  /* 0x00000005080e02a4 */ /* 0x000fc6000f8e021d */
[----:B------:R-:W-:Y:S01]  /*1ac0*/  @UP0 UMOV UR26, UR28 ;  /* 0x0000001c001a0c82 */ /* 0x000fe20008000000 */
[----:B------:R-:W-:Y:S01]  /*1ad0*/  IMAD.IADD R5, R13, 0x1, R0 ;  /* 0x000000010d057824 */ /* 0x000fe200078e0200 */
[----:B------:R-:W-:Y:S07]  /*1ae0*/  @P0 BRA `(.L_x_1489) ;  /* 0x0000000000380947 */ /* 0x000fee0003800000 */
[----:B------:R-:W-:Y:S01]  /*1af0*/  USHF.R.S32.HI UR8, URZ, 0x1f, UR7 ;  /* 0x0000001f3f087899 */ /* 0x000fe20008011407 */
[----:B------:R-:W-:-:S03]  /*1b00*/  ULDC.64 UR4, c[0x0][0x250] ;  /* 0x0000940000047ab9 */ /* 0x000fc60000000a00 */
[----:B------:R-:W-:Y:S02]  /*1b10*/  UIMAD UR8, UR8, UR4, URZ ;  /* 0x00000004080872a4 */ /* 0x000fe4000f8e023f */
[----:B------:R-:W-:Y:S02]  /*1b20*/  UIMAD.WIDE.U32 UR14, UR7, UR4, URZ ;  /* 0x00000004070e72a5 */ /* 0x000fe4000f8e003f */
[----:B------:R-:W-:Y:S02]  /*1b30*/  UIMAD UR8, UR7, UR5, UR8 ;  /* 0x00000005070872a4 */ /* 0x000fe4000f8e0208 */
[----:B------:R-:W-:Y:S02]  /*1b40*/  USHF.R.S32.HI UR7, URZ, 0x1f, UR6 ;  /* 0x0000001f3f077899 */ /* 0x000fe40008011406 */
[----:B------:R-:W-:Y:S01]  /*1b50*/  UIADD3 UR9, UR15, UR8, URZ ;  /* 0x000000080f097290 */ /* 0x000fe2000fffe03f */
[----:B------:R-:W-:Y:S02]  /*1b60*/  ULDC.64 UR4, c[0x0][0x238] ;  /* 0x00008e0000047ab9 */ /* 0x000fe40000000a00 */
[----:B------:R-:W-:Y:S01]  /*1b70*/  UMOV UR8, UR14 ;  /* 0x0000000e00087c82 */ /* 0x000fe20008000000 */
[----:B------:R-:W-:-:S02]  /*1b80*/  UIMAD UR7, UR7, UR4, URZ ;  /* 0x00000004070772a4 */ /* 0x000fc4000f8e023f */
[----:B------:R-:W-:Y:S02]  /*1b90*/  UIMAD.WIDE.U32 UR8, UR6, UR4, UR8 ;  /* 0x00000004060872a5 */ /* 0x000fe4000f8e0008 */
[----:B------:R-:W-:-:S04]  /*1ba0*/  UIMAD UR5, UR6, UR5, UR7 ;  /* 0x00000005060572a4 */ /* 0x000fc8000f8e0207 */
[----:B------:R-:W-:Y:S01]  /*1bb0*/  UIADD3 UR14, UR9, UR5, URZ ;  /* 0x00000005090e7290 */ /* 0x000fe2000fffe03f */
[----:B------:R-:W-:-:S11]  /*1bc0*/  UMOV UR26, UR8 ;  /* 0x00000008001a7c82 */ /* 0x000fd60008000000 */
.L_x_1489:
[----:B------:R-:W-:Y:S01]  /*1bd0*/  UISETP.NE.AND UP0, UPT, UR27, -0x1, UPT ;  /* 0xffffffff1b00788c */ /* 0x000fe2000bf05270 */
[----:B------:R-:W-:Y:S01]  /*1be0*/  SHF.R.S32.HI R6, RZ, 0x1f, R197 ;  /* 0x0000001fff067819 */ /* 0x000fe200000114c5 */
[----:B------:R-:W-:Y:S01]  /*1bf0*/  UIADD3 UR15, UR19, -0x1, URZ ;  /* 0xffffffff130f7890 */ /* 0x000fe2000fffe03f */
[----:B------:R-:W1:Y:S01]  /*1c00*/  S2R R15, SR_CTAID.X ;  /* 0x00000000000f7919 */ /* 0x000e620000002500 */
[----:B------:R-:W-:Y:S01]  /*1c10*/  USHF.R.S32.HI UR31, URZ, 0x1f, UR13 ;  /* 0x0000001f3f1f7899 */ /* 0x000fe2000801140d */
[-C--:B------:R-:W-:Y:S01]  /*1c20*/  LEA.HI R2, R6, R197.reuse, RZ, 0x3 ;  /* 0x000000c506027211 */ /* 0x080fe200078f18ff */
[----:B------:R-:W-:Y:S01]  /*1c30*/  USHF.L.U32 UR18, UR15, 0x8, URZ ;  /* 0x000000080f127899 */ /* 0x000fe2000800063f */
[----:B------:R-:W-:Y:S01]  /*1c40*/  BSSY B0, `(.L_x_1491) ;  /* 0x000004c000007945 */ /* 0x000fe20003800000 */
[----:B------:R-:W-:Y:S01]  /*1c50*/  ULDC.64 UR8, c[0x0][0x258] ;  /* 0x0000960000087ab9 */ /* 0x000fe20000000a00 */
[----:B------:R-:W-:Y:S01]  /*1c60*/  SHF.R.S32.HI R18, RZ, 0x3, R2 ;  /* 0x00000003ff127819 */ /* 0x000fe20000011402 */
[----:B------:R-:W-:Y:S01]  /*1c70*/  UIADD3 UR16, -UR18, UR24, URZ ;  /* 0x0000001812107290 */ /* 0x000fe2000fffe13f */
[----:B------:R-:W-:Y:S01]  /*1c80*/  LOP3.LUT R2, R2, 0xfffffff8, RZ, 0xc0, !PT ;  /* 0xfffffff802027812 */ /* 0x000fe200078ec0ff */
[----:B------:R-:W-:Y:S01]  /*1c90*/  @UP0 ULDC.64 UR4, c[0x0][0x240] ;  /* 0x0000900000040ab9 */ /* 0x000fe20000000a00 */
[----:B------:R-:W-:Y:S01]  /*1ca0*/  @!UP0 ULDC.64 UR6, c[0x0][0x228] ;  /* 0x00008a0000068ab9 */ /* 0x000fe20000000a00 */
[----:B------:R-:W-:Y:S01]  /*1cb0*/  @UP0 UIMAD.WIDE.U32 UR28, UR27, UR4, URZ ;  /* 0x000000041b1c02a5 */ /* 0x000fe2000f8e003f */
[C---:B------:R-:W-:Y:S01]  /*1cc0*/  IMAD.SHL.U32 R11, R18.reuse, 0x40, RZ ;  /* 0x00000040120b7824 */ /* 0x040fe200078e00ff */
[----:B------:R-:W2:Y:S01]  /*1cd0*/  S2UR UR4, SR_CgaCtaId ;  /* 0x00000000000479c3 */ /* 0x000ea20000008800 */
[----:B------:R-:W-:Y:S01]  /*1ce0*/  IMAD.IADD R3, R197, 0x1, -R2 ;  /* 0x00000001c5037824 */ /* 0x000fe200078e0a02 */
[----:B------:R-:W-:Y:S01]  /*1cf0*/  @UP0 UIMAD UR27, UR27, UR5, UR29 ;  /* 0x000000051b1b02a4 */ /* 0x000fe2000f8e021d */
[----:B------:R-:W-:Y:S01]  /*1d00*/  VIADD R0, R18, 0x10 ;  /* 0x0000001012007836 */ /* 0x000fe20000000000 */
[----:B------:R-:W-:Y:S01]  /*1d10*/  UIADD3 UR5, -UR21, UR25, URZ ;  /* 0x0000001915057290 */ /* 0x000fe2000fffe13f */
[----:B------:R-:W-:Y:S01]  /*1d20*/  IMAD.SHL.U32 R244, R3, 0x8, RZ ;  /* 0x0000000803f47824 */ /* 0x000fe200078e00ff */
[----:B------:R-:W-:Y:S01]  /*1d30*/  LOP3.LUT R11, R11, 0x1c0, RZ, 0xc0, !PT ;  /* 0x000001c00b0b7812 */ /* 0x000fe200078ec0ff */
[----:B------:R-:W-:Y:S01]  /*1d40*/  @!UP0 USHF.R.S32.HI UR29, URZ, 0x1f, UR17 ;  /* 0x0000001f3f1d8899 */ /* 0x000fe20008011411 */
[C---:B------:R-:W-:Y:S01]  /*1d50*/  ISETP.GE.AND P6, PT, R0.reuse, UR16, PT ;  /* 0x0000001000007c0c */ /* 0x040fe2000bfc6270 */
[----:B------:R-:W-:Y:S01]  /*1d60*/  @!UP0 UIMAD.WIDE.U32 UR32, UR17, UR6, URZ ;  /* 0x00000006112082a5 */ /* 0x000fe2000f8e003f */
[C---:B------:R-:W-:Y:S01]  /*1d70*/  ISETP.GE.AND P1, PT, R0.reuse, UR5, PT ;  /* 0x0000000500007c0c */ /* 0x040fe2000bf26270 */
[----:B------:R-:W-:Y:S01]  /*1d80*/  @!UP0 UIMAD UR29, UR29, UR6, URZ ;  /* 0x000000061d1d82a4 */ /* 0x000fe2000f8e023f */
[----:B------:R-:W-:Y:S01]  /*1d90*/  ISETP.GE.AND P4, PT, R0, UR16, PT ;  /* 0x0000001000007c0c */ /* 0x000fe2000bf86270 */
[----:B------:R-:W-:Y:S01]  /*1da0*/  UIMAD UR31, UR31, UR8, URZ ;  /* 0x000000081f1f72a4 */ /* 0x000fe2000f8e023f */
[--C-:B------:R-:W-:Y:S01]  /*1db0*/  LOP3.LUT R9, R11, 0x38, R244.reuse, 0xf8, !PT ;  /* 0x000000380b097812 */ /* 0x100fe200078ef8f4 */
[----:B------:R-:W-:Y:S01]  /*1dc0*/  @!UP0 UIMAD UR29, UR17, UR7, UR29 ;  /* 0x00000007111d82a4 */ /* 0x000fe2000f8e021d */
[----:B------:R-:W-:Y:S01]  /*1dd0*/  SHF.R.U32.HI R0, RZ, 0x3, R11 ;  /* 0x00000003ff007819 */ /* 0x000fe2000001160b */
[----:B------:R-:W-:Y:S01]  /*1de0*/  @!UP0 UMOV UR28, UR32 ;  /* 0x00000020001c8c82 */ /* 0x000fe20008000000 */
[----:B------:R-:W-:Y:S01]  /*1df0*/  LEA.HI R2, R6, R197, RZ, 0x6 ;  /* 0x000000c506027211 */ /* 0x000fe200078f30ff */
[----:B------:R-:W-:Y:S01]  /*1e00*/  @!UP0 UIADD3 UR27, UR33, UR29, URZ ;  /* 0x0000001d211b8290 */ /* 0x000fe2000fffe03f */
[----:B------:R-:W-:Y:S01]  /*1e10*/  LOP3.LUT R0, R9, R0, RZ, 0x3c, !PT ;  /* 0x0000000009007212 */ /* 0x000fe200078e3cff */
[----:B------:R-:W-:Y:S01]  /*1e20*/  IMAD.U32 R8, RZ, RZ, UR8 ;  /* 0x00000008ff087e24 */ /* 0x000fe2000f8e00ff */
[----:B------:R-:W-:Y:S01]  /*1e30*/  IADD3 R10, P2, R244, UR28, RZ ;  /* 0x0000001cf40a7c10 */ /* 0x000fe2000ff5e0ff */
[----:B------:R-:W-:Y:S01]  /*1e40*/  IMAD.SHL.U32 R9, R2, 0x8, RZ ;  /* 0x0000000802097824 */ /* 0x000fe200078e00ff */
[----:B------:R-:W-:Y:S01]  /*1e50*/  IADD3 R12, P0, R244, R12, RZ ;  /* 0x0000000cf40c7210 */ /* 0x000fe20007f1e0ff */
[----:B------:R-:W-:Y:S01]  /*1e60*/  ULDC.64 UR6, c[0x0][0x268] ;  /* 0x00009a0000067ab9 */ /* 0x000fe20000000a00 */
[----:B------:R-:W-:Y:S01]  /*1e70*/  UIMAD UR9, UR13, UR9, UR31 ;  /* 0x000000090d0972a4 */ /* 0x000fe2000f8e021f */
[----:B------:R-:W-:Y:S01]  /*1e80*/  IMAD R23, R23, UR6, RZ ;  /* 0x0000000617177c24 */ /* 0x000fe2000f8e02ff */
[----:B------:R-:W-:Y:S01]  /*1e90*/  LOP3.LUT R242, R0, 0xfffffe00, R9, 0xf8, !PT ;  /* 0xfffffe0000f27812 */ /* 0x000fe200078ef809 */
[----:B------:R-:W-:Y:S01]  /*1ea0*/  UMOV UR30, 0x400 ;  /* 0x00000400001e7882 */ /* 0x000fe20000000000 */
[----:B------:R-:W-:Y:S01]  /*1eb0*/  SHF.R.S32.HI R0, RZ, 0x1f, R244 ;  /* 0x0000001fff007819 */ /* 0x000fe200000114f4 */
[----:B--2---:R-:W-:Y:S01]  /*1ec0*/  ULEA UR4, UR4, UR30, 0x18 ;  /* 0x0000001e04047291 */ /* 0x004fe2000f8ec03f */
[----:B------:R-:W-:Y:S01]  /*1ed0*/  SHF.R.S32.HI R19, RZ, 0x1f, R18 ;  /* 0x0000001fff137819 */ /* 0x000fe20000011412 */
[----:B------:R-:W-:Y:S01]  /*1ee0*/  VIADD R2, R18, 0x20 ;  /* 0x0000002012027836 */ /* 0x000fe20000000000 */
[C---:B------:R-:W-:Y:S01]  /*1ef0*/  IADD3.X R11, R0.reuse, UR27, RZ, P2, !PT ;  /* 0x0000001b000b7c10 */ /* 0x040fe200097fe4ff */
[----:B------:R-:W-:Y:S01]  /*1f00*/  IMAD.X R13, R0, 0x1, R5, P0 ;  /* 0x00000001000d7824 */ /* 0x000fe200000e0605 */
[----:B------:R-:W-:Y:S01]  /*1f10*/  ISETP.GE.AND P2, PT, R18, UR5, PT ;  /* 0x0000000512007c0c */ /* 0x000fe2000bf46270 */
[----:B------:R-:W-:Y:S01]  /*1f20*/  IMAD R23, R24, UR7, R23 ;  /* 0x0000000718177c24 */ /* 0x000fe2000f8e0217 */
[----:B------:R-:W-:Y:S01]  /*1f30*/  IADD3 R4, P0, R244, UR26, RZ ;  /* 0x0000001af4047c10 */ /* 0x000fe2000ff1e0ff */
[----:B------:R-:W-:Y:S01]  /*1f40*/  IMAD.WIDE.U32 R8, R8, UR13, R10 ;  /* 0x0000000d08087c25 */ /* 0x000fe2000f8e000a */
[----:B------:R-:W-:-:S02]  /*1f50*/  IADD3 R198, P5, R18, R7, RZ ;  /* 0x0000000712c67210 */ /* 0x000fc40007fbe0ff */
[----:B------:R-:W-:Y:S01]  /*1f60*/  IADD3.X R5, R0, UR14, RZ, P0, !PT ;  /* 0x0000000e00057c10 */ /* 0x000fe200087fe4ff */
[----:B------:R-:W-:Y:S01]  /*1f70*/  VIADD R11, R9, UR9 ;  /* 0x00000009090b7c36 */ /* 0x000fe20008000000 */
[C---:B------:R-:W-:Y:S01]  /*1f80*/  ISETP.GE.AND P0, PT, R2.reuse, UR5, PT ;  /* 0x0000000502007c0c */ /* 0x040fe2000bf06270 */
[----:B------:R-:W-:Y:S01]  /*1f90*/  IMAD.X R207, R19, 0x1, R207, P5 ;  /* 0x0000000113cf7824 */ /* 0x000fe200028e06cf */
[----:B------:R-:W-:Y:S01]  /*1fa0*/  ISETP.GE.AND P5, PT, R2, UR16, PT ;  /* 0x0000001002007c0c */ /* 0x000fe2000bfa6270 */
[----:B------:R-:W-:Y:S01]  /*1fb0*/  IMAD.WIDE.U32 R24, R24, UR6, R4 ;  /* 0x0000000618187c25 */ /* 0x000fe2000f8e0004 */
[----:B------:R-:W-:-:S03]  /*1fc0*/  LEA R242, R242, UR4, 0x1 ;  /* 0x00000004f2f27c11 */ /* 0x000fc6000f8e08ff */
[----:B-1----:R-:W-:Y:S01]  /*1fd0*/  IMAD.WIDE R14, R15, 0x40, R18 ;  /* 0x000000400f0e7825 */ /* 0x002fe200078e0212 */
[----:B------:R-:W-:Y:S07]  /*1fe0*/  @P2 BRA `(.L_x_1492) ;  /* 0x0000000000442947 */ /* 0x000fee0003800000 */
        /* <DEDUP_REMOVED lines=17> */
.L_x_1492:
[----:B------:R-:W-:Y:S05]  /*2100*/  BSYNC B0 ;  /* 0x0000000000007941 */ /* 0x000fea0003800000 */
.L_x_1491:
        /* <DEDUP_REMOVED lines=24> */
.L_x_1494:
[----:B------:R-:W-:Y:S05]  /*2290*/  BSYNC B0 ;  /* 0x0000000000007941 */ /* 0x000fea0003800000 */
.L_x_1493:
[----:B------:R-:W-:Y:S01]  /*22a0*/  BSSY B0, `(.L_x_1495) ;  /* 0x0000018000007945 */ /* 0x000fe20003800000 */
[----:B------:R-:W-:Y:S01]  /*22b0*/  ISETP.GE.AND P1, PT, R17, UR5, PT ;  /* 0x0000000511007c0c */ /* 0x000fe2000bf26270 */
[----:B--2-4-:R-:W-:Y:S02]  /*22c0*/  IMAD R5, R19, UR10, RZ ;  /* 0x0000000a13057c24 */ /* 0x014fe4000f8e02ff */
[----:B------:R-:W-:Y:S10]  /*22d0*/  @P0 BRA `(.L_x_1496) ;  /* 0x0000000000500947 */ /* 0x000ff40003800000 */
[----:B------:R-:W-:Y:S02]  /*22e0*/  ULDC UR6, c[0x0][0x2d0] ;  /* 0x0000b40000067ab9 */ /* 0x000fe40000000800 */
[----:B------:R-:W-:-:S13]  /*22f0*/  ISETP.GE.AND P0, PT, R244, UR6, PT ;  /* 0x00000006f4007c0c */ /* 0x000fda000bf06270 */
[----:B------:R2:W-:Y:S01]  /*2300*/  @P0 STS.128 [R242+0x1000], RZ ;  /* 0x001000fff2000388 */ /* 0x0005e20000000c00 */
[----:B------:R-:W-:Y:S05]  /*2310*/  @P0 BRA `(.L_x_1496) ;  /* 0x0000000000400947 */ /* 0x000fea0003800000 */
[----:B------:R-:W-:Y:S01]  /*2320*/  IADD3 R7, P0, R14, 0x20, RZ ;  /* 0x000000200e077810 */ /* 0x000fe20007f1e0ff */
        /* <DEDUP_REMOVED lines=15> */
.L_x_1496:
[----:B------:R-:W-:Y:S05]  /*2420*/  BSYNC B0 ;  /* 0x0000000000007941 */ /* 0x000fea0003800000 */
.L_x_1495:
        /* <DEDUP_REMOVED lines=21> */
.L_x_1498:
[----:B------:R-:W-:Y:S05]  /*2580*/  BSYNC B0 ;  /* 0x0000000000007941 */ /* 0x000fea0003800000 */
.L_x_1497:
[C---:B------:R-:W-:Y:S01]  /*2590*/  ISETP.GE.AND P0, PT, R18.reuse, UR16, PT ;  /* 0x0000001012007c0c */ /* 0x040fe2000bf06270 */
[C---:B------:R-:W-:Y:S01]  /*25a0*/  IMAD R201, R18.reuse, UR11, R5 ;  /* 0x0000000b12c97c24 */ /* 0x040fe2000f8e0205 */
[----:B------:R-:W-:Y:S01]  /*25b0*/  BSSY B0, `(.L_x_1499) ;  /* 0x0000012000007945 */ /* 0x000fe20003800000 */
[C---:B------:R-:W-:Y:S01]  /*25c0*/  IMAD.WIDE.U32 R12, R18.reuse, UR10, R12 ;  /* 0x0000000a120c7c25 */ /* 0x040fe2000f8e000c */
[----:B------:R-:W-:Y:S02]  /*25d0*/  ISETP.GE.AND P1, PT, R17, UR16, PT ;  /* 0x0000001011007c0c */ /* 0x000fe4000bf26270 */
[----:B------:R-:W-:Y:S02]  /*25e0*/  IADD3 R5, R18, 0x40, RZ ;  /* 0x0000004012057810 */ /* 0x000fe40007ffe0ff */
[----:B------:R-:W-:Y:S02]  /*25f0*/  IADD3 R201, R13, R201, RZ ;  /* 0x000000c90dc97210 */ /* 0x000fe40007ffe0ff */
[----:B------:R-:W-:-:S03]  /*2600*/  MOV R200, R12 ;  /* 0x0000000c00c87202 */ /* 0x000fc60000000f00 */
[----:B------:R-:W-:Y:S05]  /*2610*/  @P0 BRA `(.L_x_1500) ;  /* 0x00000000002c0947 */ /* 0x000fea0003800000 */
        /* <DEDUP_REMOVED lines=11> */
.L_x_1500:
[----:B------:R-:W-:Y:S05]  /*26d0*/  BSYNC B0 ;  /* 0x0000000000007941 */ /* 0x000fea0003800000 */
.L_x_1499:
        /* <DEDUP_REMOVED lines=19> */
.L_x_1502:
[----:B------:R-:W-:Y:S05]  /*2810*/  BSYNC B0 ;  /* 0x0000000000007941 */ /* 0x000fea0003800000 */
.L_x_1501:
        /* <DEDUP_REMOVED lines=20> */
.L_x_1504:
[----:B------:R-:W-:Y:S05]  /*2960*/  BSYNC B0 ;  /* 0x0000000000007941 */ /* 0x000fea0003800000 */
.L_x_1503:
        /* <DEDUP_REMOVED lines=11> */
[----:B-1----:R-:W-:-:S05]  /*2a20*/  IMAD.WIDE.U32 R10, R0, 0x30, R200 ;  /* 0x00000030000a7825 */ /* 0x002fca00078e00c8 */
[----:B------:R-:W-:Y:S02]  /*2a30*/  IADD3 R0, R11, UR8, RZ ;  /* 0x000000080b007c10 */ /* 0x000fe4000fffe0ff */
[----:B------:R-:W-:-:S04]  /*2a40*/  LEA R8, P1, R10, UR6, 0x1 ;  /* 0x000000060a087c11 */ /* 0x000fc8000f8208ff */
[----:B------:R-:W-:-:S05]  /*2a50*/  LEA.HI.X R9, R10, UR7, R0, 0x1, P1 ;  /* 0x000000070a097c11 */ /* 0x000fca00088f0c00 */
[----:B------:R-:W-:Y:S01]  /*2a60*/  @!PT LDS RZ, [RZ] ;  /* 0x00000000fffff984 */ /* 0x000fe20000000800 */
[----:B------:R-:W-:Y:S01]  /*2a70*/  @!PT LDS RZ, [RZ] ;  /* 0x00000000fffff984 */ /* 0x000fe20000000800 */
[----:B------:R-:W-:Y:S01]  /*2a80*/  @!PT LDS RZ, [RZ] ;  /* 0x00000000fffff984 */ /* 0x000fe20000000800 */
[----:B------:R1:W-:Y:S04]  /*2a90*/  LDGSTS.E.BYPASS.LTC128B.128 [R242+0x3800], desc[UR22][R8.64] ;  /* 0x0380000008f27fae */ /* 0x0003e8000b901d56 */
.L_x_1506:
[----:B------:R-:W-:Y:S05]  /*2aa0*/  BSYNC B0 ;  /* 0x0000000000007941 */ /* 0x000fea0003800000 */
.L_x_1505:
        /* <DEDUP_REMOVED lines=20> */
.L_x_1508:
[----:B------:R-:W-:Y:S05]  /*2bf0*/  BSYNC B0 ;  /* 0x0000000000007941 */ /* 0x000fea0003800000 */
.L_x_1507:
        /* <DEDUP_REMOVED lines=19> */
.L_x_1510:
[----:B------:R-:W-:Y:S05]  /*2d30*/  BSYNC B0 ;  /* 0x0000000000007941 */ /* 0x000fea0003800000 */
.L_x_1509:
        /* <DEDUP_REMOVED lines=19> */
.L_x_1512:
[----:B------:R-:W-:Y:S05]  /*2e70*/  BSYNC B0 ;  /* 0x0000000000007941 */ /* 0x000fea0003800000 */
.L_x_1511:
        /* <DEDUP_REMOVED lines=19> */
.L_x_1514:
[----:B------:R-:W-:Y:S05]  /*2fb0*/  BSYNC B0 ;  /* 0x0000000000007941 */ /* 0x000fea0003800000 */
.L_x_1513:
[----:B------:R-:W-:Y:S01]  /*2fc0*/  BSSY B0, `(.L_x_1515) ;  /* 0x0000014000007945 */ /* 0x000fe20003800000 */
[----:B------:R-:W-:Y:S02]  /*2fd0*/  ISETP.GE.AND P1, PT, R12, UR16, PT ;  /* 0x000000100c007c0c */ /* 0x000fe4000bf26270 */
[----:B-1----:R-:W-:Y:S01]  /*2fe0*/  IADD3 R11, R18, 0xc0, RZ ;  /* 0x000000c0120b7810 */ /* 0x002fe20007ffe0ff */
[----:B------:R-:W-:Y:S05]  /*2ff0*/  @P0 BRA `(.L_x_1516) ;  /* 0x0000000000400947 */ /* 0x000fea0003800000 */
[----:B------:R-:W-:Y:S02]  /*3000*/  ULDC UR6, c[0x0][0x2d0] ;  /* 0x0000b40000067ab9 */ /* 0x000fe40000000800 */
[----:B------:R-:W-:-:S13]  /*3010*/  ISETP.GE.AND P0, PT, R244, UR6, PT ;  /* 0x00000006f4007c0c */ /* 0x000fda000bf06270 */
[----:B------:R1:W-:Y:S01]  /*3020*/  @P0 STS.128 [R242+0x6000], RZ ;  /* 0x006000fff2000388 */ /* 0x0003e20000000c00 */
[----:B------:R-:W-:Y:S05]  /*3030*/  @P0 BRA `(.L_x_1516) ;  /* 0x0000000000300947 */ /* 0x000fea0003800000 */
[----:B------:R-:W-:Y:S01]  /*3040*/  IMAD.U32 R9, RZ, RZ, UR10 ;  /* 0x0000000aff097e24 */ /* 0x000fe2000f8e00ff */
        /* <DEDUP_REMOVED lines=11> */
.L_x_1516:
[----:B------:R-:W-:Y:S05]  /*3100*/  BSYNC B0 ;  /* 0x0000000000007941 */ /* 0x000fea0003800000 */
.L_x_1515:
        /* <DEDUP_REMOVED lines=19> */
.L_x_1518:
[----:B------:R-:W-:Y:S05]  /*3240*/  BSYNC B0 ;  /* 0x0000000000007941 */ /* 0x000fea0003800000 */
.L_x_1517:
[----:B------:R-:W-:Y:S01]  /*3250*/  BSSY B0, `(.L_x_1519) ;  /* 0x0000014000007945 */ /* 0x000fe20003800000 */
[----:B------:R-:W-:Y:S01]  /*3260*/  ISETP.GE.AND P6, PT, R10, UR16, PT ;  /* 0x000000100a007c0c */ /* 0x000fe2000bfc6270 */
[----:B-1----:R-:W-:Y:S01]  /*3270*/  VIADD R9, R18, 0xe0 ;  /* 0x000000e012097836 */ /* 0x002fe20000000000 */
[----:B------:R-:W-:Y:S01]  /*3280*/  LEA.HI R0, R6, R197, RZ, 0x5 ;  /* 0x000000c506007211 */ /* 0x000fe200078f28ff */
        /* <DEDUP_REMOVED lines=8> */
[----:B----4-:R-:W-:-:S05]  /*3310*/  IMAD.WIDE.U32 R26, R7, 0xa0, R200 ;  /* 0x000000a0071a7825 */ /* 0x010fca00078e00c8 */
[----:B------:R-:W-:Y:S02]  /*3320*/  IADD3 R7, R27, UR8, RZ ;  /* 0x000000081b077c10 */ /* 0x000fe4000fffe0ff */
[----:B------:R-:W-:-:S04]  /*3330*/  LEA R20, P5, R26, UR6, 0x1 ;  /* 0x000000061a147c11 */ /* 0x000fc8000f8a08ff */
[----:B------:R-:W-:-:S05]  /*3340*/  LEA.HI.X R21, R26, UR7, R7, 0x1, P5 ;  /* 0x000000071a157c11 */ /* 0x000fca000a8f0c07 */
[----:B------:R-:W-:Y:S01]  /*3350*/  @!PT LDS RZ, [RZ] ;  /* 0x00000000fffff984 */ /* 0x000fe20000000800 */
[----:B------:R-:W-:Y:S01]  /*3360*/  @!PT LDS RZ, [RZ] ;  /* 0x00000000fffff984 */ /* 0x000fe20000000800 */
[----:B------:R-:W-:Y:S01]  /*3370*/  @!PT LDS RZ, [RZ] ;  /* 0x00000000fffff984 */ /* 0x000fe20000000800 */
[----:B------:R4:W-:Y:S04]  /*3380*/  LDGSTS.E.BYPASS.LTC128B.128 [R242+0x7000], desc[UR22][R20.64] ;  /* 0x0700000014f27fae */ /* 0x0009e8000b901d56 */
.L_x_1520:
[----:B------:R-:W-:Y:S05]  /*3390*/  BSYNC B0 ;  /* 0x0000000000007941 */ /* 0x000fea0003800000 */
.L_x_1519:
[----:B----4-:R-:W-:Y:S01]  /*33a0*/  LOP3.LUT R20, R0, 0xffffffe0, RZ, 0xc0, !PT ;  /* 0xffffffe000147812 */ /* 0x010fe200078ec0ff */
[----:B------:R-:W-:Y:S01]  /*33b0*/  BSSY B0, `(.L_x_1521) ;  /* 0x0000014000007945 */ /* 0x000fe20003800000 */
[----:B------:R-:W-:Y:S01]  /*33c0*/  ISETP.GE.AND P5, PT, R9, UR16, PT ;  /* 0x0000001009007c0c */ /* 0x000fe2000bfa6270 */
[----:B------:R-:W-:Y:S02]  /*33d0*/  VIADD R8, R18, 0xf0 ;  /* 0x000000f012087836 */ /* 0x000fe40000000000 */
[----:B------:R-:W-:Y:S01]  /*33e0*/  IMAD.IADD R20, R197, 0x1, -R20 ;  /* 0x00000001c5147824 */ /* 0x000fe200078e0a14 */
        /* <DEDUP_REMOVED lines=16> */
.L_x_1522:
[----:B------:R-:W-:Y:S05]  /*34f0*/  BSYNC B0 ;  /* 0x0000000000007941 */ /* 0x000fea0003800000 */
.L_x_1521:
[----:B------:R-:W-:Y:S01]  /*3500*/  SHF.R.S32.HI R7, RZ, 0x1f, R20 ;  /* 0x0000001fff077819 */ /* 0x000fe20000011414 */
[----:B------:R-:W-:Y:S01]  /*3510*/  ULDC.64 UR8, c[0x0][0x250] ;  /* 0x0000940000087ab9 */ /* 0x000fe20000000a00 */
[----:B------:R-:W-:Y:S01]  /*3520*/  BSSY B0, `(.L_x_1523) ;  /* 0x0000015000007945 */ /* 0x000fe20003800000 */
[----:B------:R-:W-:Y:S01]  /*3530*/  ISETP.GE.AND P1, PT, R8, UR16, PT ;  /* 0x0000001008007c0c */ /* 0x000fe2000bf26270 */
[----:B------:R-:W-:Y:S01]  /*3540*/  IMAD.IADD R23, R25, 0x1, R23 ;  /* 0x0000000119177824 */ /* 0x000fe200078e0217 */
[----:B------:R-:W-:Y:S02]  /*3550*/  LEA.HI R7, R7, R20, RZ, 0x2 ;  /* 0x0000001407077211 */ /* 0x000fe400078f10ff */
[----:B------:R-:W-:Y:S01]  /*3560*/  SHF.R.S32.HI R0, RZ, 0x5, R0 ;  /* 0x00000005ff007819 */ /* 0x000fe20000011400 */
        /* <DEDUP_REMOVED lines=16> */
.L_x_1524:
[----:B------:R-:W-:Y:S05]  /*3670*/  BSYNC B0 ;  /* 0x0000000000007941 */ /* 0x000fea0003800000 */
.L_x_1523:
        /* <DEDUP_REMOVED lines=17> */
.L_x_1526:
[----:B------:R-:W-:Y:S05]  /*3790*/  BSYNC B0 ;  /* 0x0000000000007941 */ /* 0x000fea0003800000 */
.L_x_1525:
        /* <DEDUP_REMOVED lines=17> */
.L_x_1528:
[----:B------:R-:W-:Y:S05]  /*38b0*/  BSYNC B0 ;  /* 0x0000000000007941 */ /* 0x000fea0003800000 */
.L_x_1527:
        /* <DEDUP_REMOVED lines=17> */
.L_x_1530:
[----:B------:R-:W-:Y:S05]  /*39d0*/  BSYNC B0 ;  /* 0x0000000000007941 */ /* 0x000fea0003800000 */
.L_x_1529:
[----:B------:R-:W0:Y:S01]  /*39e0*/  LDGDEPBAR ;  /* 0x00000000000079af */ /* 0x000e220000000000 */
[----:B------:R-:W-:Y:S01]  /*39f0*/  ISETP.GE.AND P5, PT, R18, UR16, PT ;  /* 0x0000001012007c0c */ /* 0x000fe2000bfa6270 */
[----:B------:R-:W-:Y:S01]  /*3a00*/  IMAD R207, R207, UR8, RZ ;  /* 0x00000008cfcf7c24 */ /* 0x000fe2000f8e02ff */
[----:B------:R-:W-:Y:S01]  /*3a10*/  LEA R20, R0, UR21, 0x4 ;  /* 0x0000001500147c11 */ /* 0x000fe2000f8e20ff */
[----:B------:R-:W-:Y:S01]  /*3a20*/  IMAD.MOV.U32 R22, RZ, RZ, R24 ;  /* 0x000000ffff167224 */ /* 0x000fe200078e0018 */
[----:B------:R-:W-:Y:S01]  /*3a30*/  SHF.R.S32.HI R7, RZ, 0x2, R7 ;  /* 0x00000002ff077819 */ /* 0x000fe20000011407 */
[C---:B------:R-:W-:Y:S01]  /*3a40*/  IMAD R207, R198.reuse, UR9, R207 ;  /* 0x00000009c6cf7c24 */ /* 0x040fe2000f8e02cf */
[----:B------:R-:W-:Y:S01]  /*3a50*/  ULDC.64 UR6, c[0x0][0x220] ;  /* 0x0000880000067ab9 */ /* 0x000fe20000000a00 */
[----:B------:R-:W-:Y:S01]  /*3a60*/  IMAD.WIDE.U32 R198, R198, UR8, R22 ;  /* 0x00000008c6c67c25 */ /* 0x000fe2000f8e0016 */
[----:B------:R-:W-:Y:S01]  /*3a70*/  IADD3 R20, R20, 0x1, R7 ;  /* 0x0000000114147810 */ /* 0x000fe20007ffe007 */
[----:B------:R-:W-:Y:S01]  /*3a80*/  BSSY B0, `(.L_x_1531) ;  /* 0x0000018000007945 */ /* 0x000fe20003800000 */
[----:B------:R-:W-:Y:S01]  /*3a90*/  ISETP.GE.AND P0, PT, R17, UR16, PT ;  /* 0x0000001011007c0c */ /* 0x000fe2000bf06270 */
[----:B------:R-:W-:Y:S01]  /*3aa0*/  IMAD.U32 R7, RZ, RZ, UR25 ;  /* 0x00000019ff077e24 */ /* 0x000fe2000f8e00ff */
[----:B------:R-:W-:Y:S01]  /*3ab0*/  LEA R204, P6, R198, UR6, 0x1 ;  /* 0x00000006c6cc7c11 */ /* 0x000fe2000f8c08ff */
[----:B------:R-:W-:Y:S01]  /*3ac0*/  IMAD.IADD R207, R199, 0x1, R207 ;  /* 0x00000001c7cf7824 */ /* 0x000fe200078e02cf */
[----:B------:R-:W-:-:S02]  /*3ad0*/  ISETP.GE.AND P1, PT, R5, UR16, PT ;  /* 0x0000001005007c0c */ /* 0x000fc4000bf26270 */
[----:B------:R-:W-:Y:S02]  /*3ae0*/  IADD3 R7, R20, UR24, -R7 ;  /* 0x0000001814077c10 */ /* 0x000fe4000fffe807 */
[----:B------:R-:W-:Y:S02]  /*3af0*/  LEA.HI.X R205, R198, UR7, R207, 0x1, P6 ;  /* 0x00000007c6cd7c11 */ /* 0x000fe4000b0f0ccf */
[----:B------:R-:W-:Y:S01]  /*3b00*/  ISETP.GE.AND P6, PT, R2, UR16, PT ;  /* 0x0000001002007c0c */ /* 0x000fe2000bfc6270 */
[----:B------:R-:W-:Y:S01]  /*3b10*/  VIADD R2, R7, UR20 ;  /* 0x0000001407027c36 */ /* 0x000fe20008000000 */
        /* <DEDUP_REMOVED lines=14> */
.L_x_1532:
[----:B------:R-:W-:Y:S05]  /*3c00*/  BSYNC B0 ;  /* 0x0000000000007941 */ /* 0x000fea0003800000 */
.L_x_1531:
        /* <DEDUP_REMOVED lines=10> */
[----:B------:R-:W-:Y:S01]  /*3cb0*/  IMAD.U32 R7, RZ, RZ, UR26 ;  /* 0x0000001aff077e24 */ /* 0x000fe2000f8e00ff */
[----:B------:R-:W-:Y:S01]  /*3cc0*/  MOV R5, UR26 ;  /* 0x0000001a00057c02 */ /* 0x000fe20008000f00 */
[----:B------:R-:W-:-:S03]  /*3cd0*/  IMAD.U32 R4, RZ, RZ, UR25 ;  /* 0x00000019ff047e24 */ /* 0x000fc6000f8e00ff */
[----:B-1----:R-:W-:-:S04]  /*3ce0*/  LEA R20, P4, R7, R204, 0x1 ;  /* 0x000000cc07147211 */ /* 0x002fc800078808ff */
[----:B------:R-:W-:-:S05]  /*3cf0*/  LEA.HI.X R21, R5, R205, R4, 0x1, P4 ;  /* 0x000000cd05157211 */ /* 0x000fca00020f0c04 */
[----:B------:R-:W-:Y:S01]  /*3d00*/  @!PT LDS RZ, [RZ] ;  /* 0x00000000fffff984 */ /* 0x000fe20000000800 */
[----:B------:R-:W-:Y:S01]  /*3d10*/  @!PT LDS RZ, [RZ] ;  /* 0x00000000fffff984 */ /* 0x000fe20000000800 */
[----:B------:R-:W-:Y:S01]  /*3d20*/  @!PT LDS RZ, [RZ] ;  /* 0x00000000fffff984 */ /* 0x000fe20000000800 */
[----:B------:R1:W-:Y:S04]  /*3d30*/  LDGSTS.E.BYPASS.LTC128B.128 [R242+0xa800], desc[UR22][R20.64] ;  /* 0x0a80000014f27fae */ /* 0x0003e8000b901d56 */
.L_x_1534:
[----:B------:R-:W-:Y:S05]  /*3d40*/  BSYNC B0 ;  /* 0x0000000000007941 */ /* 0x000fea0003800000 */
.L_x_1533:
        /* <DEDUP_REMOVED lines=8> */
[----:B------:R-:W-:Y:S01]  /*3dd0*/  IMAD.U32 R7, RZ, RZ, UR8 ;  /* 0x00000008ff077e24 */ /* 0x000fe2000f8e00ff */
        /* <DEDUP_REMOVED lines=8> */
.L_x_1536:
[----:B------:R-:W-:Y:S05]  /*3e60*/  BSYNC B0 ;  /* 0x0000000000007941 */ /* 0x000fea0003800000 */
.L_x_1535:
        /* <DEDUP_REMOVED lines=18> */
.L_x_1538:
[----:B------:R-:W-:Y:S05]  /*3f90*/  BSYNC B0 ;  /* 0x0000000000007941 */ /* 0x000fea0003800000 */
.L_x_1537:
        /* <DEDUP_REMOVED lines=9> */
[----:B-1----:R-:W-:Y:S01]  /*4030*/  MOV R5, UR8 ;  /* 0x0000000800057c02 */ /* 0x002fe20008000f00 */
[----:B------:R-:W-:-:S03]  /*4040*/  IMAD.U32 R4, RZ, RZ, UR9 ;  /* 0x00000009ff047e24 */ /* 0x000fc6000f8e00ff */
[----:B------:R-:W-:-:S04]  /*4050*/  LEA R14, P1, R7, R204, 0x7 ;  /* 0x000000cc070e7211 */ /* 0x000fc800078238ff */
[----:B------:R-:W-:-:S05]  /*4060*/  LEA.HI.X R15, R5, R205, R4, 0x7, P1 ;  /* 0x000000cd050f7211 */ /* 0x000fca00008f3c04 */
[----:B------:R-:W-:Y:S01]  /*4070*/  @!PT LDS RZ, [RZ] ;  /* 0x00000000fffff984 */ /* 0x000fe20000000800 */
[----:B------:R-:W-:Y:S01]  /*4080*/  @!PT LDS RZ, [RZ] ;  /* 0x00000000fffff984 */ /* 0x000fe20000000800 */
[----:B------:R-:W-:Y:S01]  /*4090*/  @!PT LDS RZ, [RZ] ;  /* 0x00000000fffff984 */ /* 0x000fe20000000800 */
[----:B------:R1:W-:Y:S04]  /*40a0*/  LDGSTS.E.BYPASS.LTC128B.128 [R242+0xc000], desc[UR22][R14.64] ;  /* 0x0c0000000ef27fae */ /* 0x0003e8000b901d56 */
.L_x_1540:
[----:B------:R-:W-:Y:S05]  /*40b0*/  BSYNC B0 ;  /* 0x0000000000007941 */ /* 0x000fea0003800000 */
.L_x_1539:
[----:B------:R2:W-:Y:S01]  /*40c0*/  @P6 STS.128 [R242+0xc800], RZ ;  /* 0x00c800fff2006388 */ /* 0x0005e20000000c00 */
[----:B-1----:R-:W-:Y:S01]  /*40d0*/  LEA.HI R5, R6, R197, RZ, 0x4 ;  /* 0x000000c506057211 */ /* 0x002fe200078f20ff */
        /* <DEDUP_REMOVED lines=18> */
.L_x_1542:
[----:B------:R-:W-:Y:S05]  /*4200*/  BSYNC B0 ;  /* 0x0000000000007941 */ /* 0x000fea0003800000 */
.L_x_1541:
[----:B------:R1:W-:Y:S01]  /*4210*/  @P5 STS.128 [R242+0xd000], RZ ;  /* 0x00d000fff2005388 */ /* 0x0003e20000000c00 */
[----:B------:R-:W-:Y:S01]  /*4220*/  IMAD.IADD R4, R197, 0x1, -R6 ;  /* 0x00000001c5047824 */ /* 0x000fe200078e0a06 */
[----:B------:R-:W-:Y:S01]  /*4230*/  BSSY B0, `(.L_x_1543) ;  /* 0x0000012000007945 */ /* 0x000fe20003800000 */
[----:B------:R-:W-:-:S03]  /*4240*/  ISETP.GE.AND P6, PT, R12, UR16, PT ;  /* 0x000000100c007c0c */ /* 0x000fc6000bfc6270 */
        /* <DEDUP_REMOVED lines=16> */
.L_x_1544:
[----:B------:R-:W-:Y:S05]  /*4350*/  BSYNC B0 ;  /* 0x0000000000007941 */ /* 0x000fea0003800000 */
.L_x_1543:
[----:B------:R1:W-:Y:S01]  /*4360*/  @P4 STS.128 [R242+0xd800], RZ ;  /* 0x00d800fff2004388 */ /* 0x0003e20000000c00 */
[----:B------:R-:W-:Y:S01]  /*4370*/  LEA.HI R6, R7, R4, RZ, 0x3 ;  /* 0x0000000407067211 */ /* 0x000fe200078f18ff */
[----:B------:R-:W-:Y:S01]  /*4380*/  BSSY B0, `(.L_x_1545) ;  /* 0x0000013000007945 */ /* 0x000fe20003800000 */
[----:B------:R-:W-:Y:S02]  /*4390*/  ISETP.GE.AND P5, PT, R11, UR16, PT ;  /* 0x000000100b007c0c */ /* 0x000fe4000bfa6270 */
[----:B------:R-:W-:Y:S02]  /*43a0*/  SHF.R.S32.HI R5, RZ, 0x4, R5 ;  /* 0x00000004ff057819 */ /* 0x000fe40000011405 */
        /* <DEDUP_REMOVED lines=16> */
.L_x_1546:
[----:B------:R-:W-:Y:S05]  /*44b0*/  BSYNC B0 ;  /* 0x0000000000007941 */ /* 0x000fea0003800000 */
.L_x_1545:
[----:B------:R2:W-:Y:S01]  /*44c0*/  @P2 STS.128 [R242+0xe000], RZ ;  /* 0x00e000fff2002388 */ /* 0x0005e20000000c00 */
[----:B-1----:R-:W-:Y:S01]  /*44d0*/  IMAD.SHL.U32 R13, R3, 0x40, RZ ;  /* 0x00000040030d7824 */ /* 0x002fe200078e00ff */
[----:B------:R-:W-:Y:S01]  /*44e0*/  LEA.HI R12, R5, R5, RZ, 0x1 ;  /* 0x00000005050c7211 */ /* 0x000fe200078f08ff */
[----:B------:R-:W-:Y:S01]  /*44f0*/  BSSY B0, `(.L_x_1547) ;  /* 0x0000014000007945 */ /* 0x000fe20003800000 */
[----:B------:R-:W-:Y:S01]  /*4500*/  ISETP.GE.AND P4, PT, R10, UR16, PT ;  /* 0x000000100a007c0c */ /* 0x000fe2000bf86270 */
[----:B------:R-:W-:Y:S01]  /*4510*/  IMAD.IADD R4, R4, 0x1, -R7 ;  /* 0x0000000104047824 */ /* 0x000fe200078e0a07 */
[----:B------:R-:W-:Y:S01]  /*4520*/  LOP3.LUT R12, R12, 0xfffffffe, RZ, 0xc0, !PT ;  /* 0xfffffffe0c0c7812 */ /* 0x000fe200078ec0ff */
[----:B------:R-:W-:Y:S01]  /*4530*/  IMAD.SHL.U32 R18, R18, 0x8, RZ ;  /* 0x0000000812127824 */ /* 0x000fe200078e00ff */
[----:B------:R-:W-:Y:S01]  /*4540*/  LOP3.LUT R13, R13, 0x1c0, RZ, 0xc0, !PT ;  /* 0x000001c00d0d7812 */ /* 0x000fe200078ec0ff */
[----:B------:R-:W-:Y:S05]  /*4550*/  @P2 BRA `(.L_x_1548) ;  /* 0x0000000000342947 */ /* 0x000fea0003800000 */
        /* <DEDUP_REMOVED lines=13> */
.L_x_1548:
[----:B------:R-:W-:Y:S05]  /*4630*/  BSYNC B0 ;  /* 0x0000000000007941 */ /* 0x000fea0003800000 */
.L_x_1547:
[----:B------:R1:W-:Y:S01]  /*4640*/  @P0 STS.128 [R242+0xe800], RZ ;  /* 0x00e800fff2000388 */ /* 0x0003e20000000c00 */
[----:B------:R-:W-:Y:S01]  /*4650*/  IMAD.IADD R12, R5, 0x1, -R12 ;  /* 0x00000001050c7824 */ /* 0x000fe200078e0a0c */
[----:B------:R-:W-:Y:S01]  /*4660*/  BSSY B0, `(.L_x_1549) ;  /* 0x0000016000007945 */ /* 0x000fe20003800000 */
[----:B------:R-:W-:Y:S01]  /*4670*/  IMAD.SHL.U32 R5, R4, 0x40, RZ ;  /* 0x0000004004057824 */ /* 0x000fe200078e00ff */
[----:B------:R-:W-:Y:S01]  /*4680*/  LOP3.LUT R18, R13, 0x8, R18, 0xf8, !PT ;  /* 0x000000080d127812 */ /* 0x000fe200078ef812 */
[----:B------:R-:W-:Y:S01]  /*4690*/  IMAD.SHL.U32 R7, R12, 0x8, RZ ;  /* 0x000000080c077824 */ /* 0x000fe200078e00ff */
[----:B------:R-:W-:Y:S02]  /*46a0*/  ISETP.GE.AND P2, PT, R9, UR16, PT ;  /* 0x0000001009007c0c */ /* 0x000fe4000bf46270 */
[----:B------:R-:W-:Y:S02]  /*46b0*/  SHF.R.U32.HI R13, RZ, 0x3, R13 ;  /* 0x00000003ff0d7819 */ /* 0x000fe4000001160d */
        /* <DEDUP_REMOVED lines=16> */
.L_x_1550:
[----:B------:R-:W-:Y:S05]  /*47c0*/  BSYNC B0 ;  /* 0x0000000000007941 */ /* 0x000fea0003800000 */
.L_x_1549:
[----:B------:R1:W-:Y:S01]  /*47d0*/  @P1 STS.128 [R242+0xf000], RZ ;  /* 0x00f000fff2001388 */ /* 0x0003e20000000c00 */
[----:B------:R-:W-:Y:S01]  /*47e0*/  IMAD.SHL.U32 R203, R6, 0x40, RZ ;  /* 0x0000004006cb7824 */ /* 0x000fe200078e00ff */
[----:B------:R-:W-:Y:S01]  /*47f0*/  LOP3.LUT R13, R18, R13, RZ, 0x3c, !PT ;  /* 0x0000000d120d7212 */ /* 0x000fe200078e3cff */
[----:B------:R-:W-:Y:S01]  /*4800*/  BSSY B0, `(.L_x_1551) ;  /* 0x0000017000007945 */ /* 0x000fe20003800000 */
[----:B------:R-:W-:Y:S02]  /*4810*/  LOP3.LUT R7, R10, 0x8, R7, 0xf8, !PT ;  /* 0x000000080a077812 */ /* 0x000fe400078ef807 */
[----:B------:R-:W-:Y:S01]  /*4820*/  LOP3.LUT R203, R203, 0xfffffe00, RZ, 0xc0, !PT ;  /* 0xfffffe00cbcb7812 */ /* 0x000fe200078ec0ff */
[----:B------:R-:W-:Y:S01]  /*4830*/  IMAD R241, R12, 0x200, R13 ;  /* 0x000002000cf17824 */ /* 0x000fe200078e020d */
[----:B------:R-:W-:Y:S02]  /*4840*/  SHF.R.U32.HI R202, RZ, 0x3, R10 ;  /* 0x00000003ffca7819 */ /* 0x000fe4000001160a */
[----:B------:R-:W-:Y:S01]  /*4850*/  ISETP.GE.AND P0, PT, R8, UR16, PT ;  /* 0x0000001008007c0c */ /* 0x000fe2000bf06270 */
[----:B------:R-:W-:Y:S01]  /*4860*/  IMAD R243, R0, 0x400, R203 ;  /* 0x0000040000f37824 */ /* 0x000fe200078e02cb */
[----:B------:R-:W-:Y:S01]  /*4870*/  LOP3.LUT R202, R7, R202, RZ, 0x3c, !PT ;  /* 0x000000ca07ca7212 */ /* 0x000fe200078e3cff */
        /* <DEDUP_REMOVED lines=15> */
.L_x_1552:
[----:B------:R-:W-:Y:S05]  /*4970*/  BSYNC B0 ;  /* 0x0000000000007941 */ /* 0x000fea0003800000 */
.L_x_1551:
        /* <DEDUP_REMOVED lines=17> */
.L_x_1554:
[----:B------:R-:W-:Y:S05]  /*4a90*/  BSYNC B0 ;  /* 0x0000000000007941 */ /* 0x000fea0003800000 */
.L_x_1553:
        /* <DEDUP_REMOVED lines=17> */
.L_x_1556:
[----:B------:R-:W-:Y:S05]  /*4bb0*/  BSYNC B0 ;  /* 0x0000000000007941 */ /* 0x000fea0003800000 */
.L_x_1555:
        /* <DEDUP_REMOVED lines=17> */
.L_x_1558:
[----:B------:R-:W-:Y:S05]  /*4cd0*/  BSYNC B0 ;  /* 0x0000000000007941 */ /* 0x000fea0003800000 */
.L_x_1557:
        /* <DEDUP_REMOVED lines=17> */
.L_x_1560:
[----:B------:R-:W-:Y:S05]  /*4df0*/  BSYNC B0 ;  /* 0x0000000000007941 */ /* 0x000fea0003800000 */
.L_x_1559:
[----:B------:R1:W-:Y:S01]  /*4e00*/  @P0 STS.128 [R242+0x11800], RZ ;  /* 0x011800fff2000388 */ /* 0x0003e20000000c00 */
[----:B------:R-:W-:Y:S01]  /*4e10*/  R2P PR, R4, 0x6 ;  /* 0x0000000604007804 */ /* 0x000fe20000000000 */
[----:B------:R-:W-:Y:S01]  /*4e20*/  IMAD.IADD R243, R202, 0x1, R243 ;  /* 0x00000001caf37824 */ /* 0x000fe200078e02f3 */
[----:B------:R-:W-:Y:S01]  /*4e30*/  BSSY B0, `(.L_x_1561) ;  /* 0x0000016000007945 */ /* 0x000fe20003800000 */
[----:B------:R-:W-:Y:S01]  /*4e40*/  IMAD.MOV.U32 R0, RZ, RZ, 0x10 ;  /* 0x00000010ff007424 */ /* 0x000fe200078e00ff */
[----:B------:R-:W-:Y:S01]  /*4e50*/  LEA R241, R241, UR4, 0x1 ;  /* 0x00000004f1f17c11 */ /* 0x000fe2000f8e08ff */
[----:B------:R-:W-:Y:S01]  /*4e60*/  IMAD.MOV.U32 R236, RZ, RZ, 0x20 ;  /* 0x00000020ffec7424 */ /* 0x000fe200078e00ff */
[----:B------:R-:W-:Y:S02]  /*4e70*/  LEA R243, R243, UR4, 0x1 ;  /* 0x00000004f3f37c11 */ /* 0x000fe4000f8e08ff */
[----:B------:R-:W-:Y:S02]  /*4e80*/  SEL R238, R0, 0xfffffff0, !P1 ;  /* 0xfffffff000ee7807 */ /* 0x000fe40004800000 */
[----:B------:R-:W-:Y:S01]  /*4e90*/  SEL R236, R236, 0xffffffe0, !P2 ;  /* 0xffffffe0ecec7807 */ /* 0x000fe20005000000 */
[----:B------:R-:W-:Y:S06]  /*4ea0*/  @P0 BRA `(.L_x_1562) ;  /* 0x0000000000380947 */ /* 0x000fec0003800000 */
        /* <DEDUP_REMOVED lines=14> */
.L_x_1562:
[----:B------:R-:W-:Y:S05]  /*4f90*/  BSYNC B0 ;  /* 0x0000000000007941 */ /* 0x000fea0003800000 */
.L_x_1561:
[----:B------:R-:W-:Y:S01]  /*4fa0*/  LDSM.16.M88.4 R80, [R243] ;  /* 0x00000000f350783b */ /* 0x000fe20000000200 */
[----:B------:R-:W-:Y:S01]  /*4fb0*/  LOP3.LUT P0, RZ, R3, 0x2, RZ, 0xc0, !PT ;  /* 0x0000000203ff7812 */ /* 0x000fe2000780c0ff */
[----:B------:R-:W-:Y:S01]  /*4fc0*/  IMAD R196, R238, 0x2, R243 ;  /* 0x00000002eec47824 */ /* 0x000fe200078e02f3 */
[----:B------:R-:W-:Y:S01]  /*4fd0*/  UISETP.GT.AND UP0, UPT, UR15, UR12, UPT ;  /* 0x0000000c0f00728c */ /* 0x000fe2000bf04270 */
[----:B------:R-:W5:Y:S01]  /*4fe0*/  LDSM.16.M88.4 R32, [R241+0x2000] ;  /* 0x00200000f120783b */ /* 0x000f620000000200 */
[----:B------:R-:W-:Y:S01]  /*4ff0*/  SEL R0, R0, 0xfffffff0, !P0 ;  /* 0xfffffff000007807 */ /* 0x000fe20004000000 */
[----:B------:R-:W-:Y:S01]  /*5000*/  VIADD R240, R241, 0x2040 ;  /* 0x00002040f1f07836 */ /* 0x000fe20000000000 */
[----:B------:R-:W-:Y:S01]  /*5010*/  LOP3.LUT P0, RZ, R3, 0x4, RZ, 0xc0, !PT ;  /* 0x0000000403ff7812 */ /* 0x000fe2000780c0ff */
[----:B------:R-:W1:Y:S01]  /*5020*/  LDSM.16.M88.4 R8, [R241+0x3800] ;  /* 0x00380000f108783b */ /* 0x000e620000000200 */
[----:B------:R-:W-:Y:S01]  /*5030*/  IADD3 R3, R241, 0x2000, RZ ;  /* 0x00002000f1037810 */ /* 0x000fe20007ffe0ff */
[----:B------:R-:W-:Y:S01]  /*5040*/  IMAD R235, R0, 0x2, R241 ;  /* 0x0000000200eb7824 */ /* 0x000fe200078e02f1 */
[----:B------:R-:W-:Y:S01]  /*5050*/  PLOP3.LUT P1, PT, PT, PT, UP0, 0x80, 0x0 ;  /* 0x000000000000781c */ /* 0x000fe20003f2f008 */
[----:B------:R-:W2:Y:S04]  /*5060*/  LDSM.16.M88.4 R24, [R241+0x2800] ;  /* 0x00280000f118783b */ /* 0x000ea80000000200 */
[----:B------:R-:W3:Y:S04]  /*5070*/  LDSM.16.M88.4 R16, [R241+0x3000] ;  /* 0x00300000f110783b */ /* 0x000ee80000000200 */
[----:B------:R-:W4:Y:S01]  /*5080*/  LDSM.16.M88.4 R76, [R241+0x4000] ;  /* 0x00400000f14c783b */ /* 0x000f220000000200 */
[----:B------:R-:W-:Y:S01]  /*5090*/  @P0 VIADD R240, R3, 0xffffffc0 ;  /* 0xffffffc003f00836 */ /* 0x000fe20000000000 */
[----:B------:R-:W-:-:S02]  /*50a0*/  LEA R3, R236, R243, 0x1 ;  /* 0x000000f3ec037211 */ /* 0x000fc400078e08ff */
[----:B------:R-:W4:Y:S01]  /*50b0*/  LDSM.16.M88.4 R68, [R241+0x4800] ;  /* 0x00480000f144783b */ /* 0x000f220000000200 */
[----:B------:R-:W-:Y:S01]  /*50c0*/  IMAD R216, R0, 0x2, R240 ;  /* 0x0000000200d87824 */ /* 0x000fe200078e02f0 */
[----:B------:R-:W-:Y:S01]  /*50d0*/  SHF.L.U32 R0, R197, 0x1, RZ ;  /* 0x00000001c5007819 */ /* 0x000fe200000006ff */
[----:B------:R-:W-:Y:S01]  /*50e0*/  IMAD R239, R238, 0x2, R3 ;  /* 0x00000002eeef7824 */ /* 0x000fe200078e0203 */
[----:B------:R-:W4:Y:S01]  /*50f0*/  LDSM.16.M88.4 R60, [R241+0x5000] ;  /* 0x00500000f13c783b */ /* 0x000f220000000200 */
[----:B------:R-:W-:Y:S01]  /*5100*/  VIADD R231, R240, 0x800 ;  /* 0x00000800f0e77836 */ /* 0x000fe20000000000 */
[----:B------:R-:W-:Y:S01]  /*5110*/  LOP3.LUT R0, R0, 0x6, RZ, 0xc0, !PT ;  /* 0x0000000600007812 */ /* 0x000fe200078ec0ff */
[C---:B------:R-:W-:Y:S01]  /*5120*/  VIADD R229, R240.reuse, 0x1800 ;  /* 0x00001800f0e57836 */ /* 0x040fe20000000000 */
[----:B------:R-:W4:Y:S01]  /*5130*/  LDSM.16.M88.4 R52, [R241+0x5800] ;  /* 0x00580000f134783b */ /* 0x000f220000000200 */
[C---:B------:R-:W-:Y:S01]  /*5140*/  IADD3 R230, R240.reuse, 0x1000, RZ ;  /* 0x00001000f0e67810 */ /* 0x040fe20007ffe0ff */
[C---:B------:R-:W-:Y:S01]  /*5150*/  VIADD R228, R240.reuse, 0x2000 ;  /* 0x00002000f0e47836 */ /* 0x040fe20000000000 */
[C---:B------:R-:W-:Y:S01]  /*5160*/  IADD3 R227, R240.reuse, 0x2800, RZ ;  /* 0x00002800f0e37810 */ /* 0x040fe20007ffe0ff */
[----:B------:R-:W4:Y:S01]  /*5170*/  LDSM.16.M88.4 R44, [R241+0x6000] ;  /* 0x00600000f12c783b */ /* 0x000f220000000200 */
[C---:B------:R-:W-:Y:S01]  /*5180*/  VIADD R226, R240.reuse, 0x3000 ;  /* 0x00003000f0e27836 */ /* 0x040fe20000000000 */
[C---:B------:R-:W-:Y:S01]  /*5190*/  IADD3 R225, R240.reuse, 0x3800, RZ ;  /* 0x00003800f0e17810 */ /* 0x040fe20007ffe0ff */
[C---:B------:R-:W-:Y:S01]  /*51a0*/  VIADD R224, R240.reuse, 0x4000 ;  /* 0x00004000f0e07836 */ /* 0x040fe20000000000 */
[----:B------:R-:W4:Y:S01]  /*51b0*/  LDSM.16.M88.4 R136, [R241+0x6800] ;  /* 0x00680000f188783b */ /* 0x000f220000000200 */
[C---:B------:R-:W-:Y:S01]  /*51c0*/  IADD3 R223, R240.reuse, 0x4800, RZ ;  /* 0x00004800f0df7810 */ /* 0x040fe20007ffe0ff */
[C---:B------:R-:W-:Y:S01]  /*51d0*/  VIADD R222, R240.reuse, 0x5000 ;  /* 0x00005000f0de7836 */ /* 0x040fe20000000000 */
[C---:B------:R-:W-:Y:S01]  /*51e0*/  IADD3 R221, R240.reuse, 0x5800, RZ ;  /* 0x00005800f0dd7810 */ /* 0x040fe20007ffe0ff */
[----:B------:R-:W4:Y:S01]  /*51f0*/  LDSM.16.M88.4 R128, [R241+0x7000] ;  /* 0x00700000f180783b */ /* 0x000f220000000200 */
[C---:B-----5:R-:W-:Y:S01]  /*5200*/  HMMA.16816.F32 R36, R80.reuse, R32, RZ ;  /* 0x000000205024723c */ /* 0x060fe200000018ff */
[C---:B------:R-:W-:Y:S01]  /*5210*/  VIADD R220, R240.reuse, 0x6000 ;  /* 0x00006000f0dc7836 */ /* 0x040fe20000000000 */
[C---:B------:R-:W-:Y:S01]  /*5220*/  IADD3 R219, R240.reuse, 0x6800, RZ ;  /* 0x00006800f0db7810 */ /* 0x040fe20007ffe0ff */
[----:B------:R-:W5:Y:S01]  /*5230*/  LDSM.16.M88.4 R120, [R241+0x7800] ;  /* 0x00780000f178783b */ /* 0x000f620000000200 */
[C---:B------:R-:W-:Y:S01]  /*5240*/  VIADD R218, R240.reuse, 0x7000 ;  /* 0x00007000f0da7836 */ /* 0x040fe20000000000 */
[----:B------:R-:W-:Y:S01]  /*5250*/  IADD3 R217, R240, 0x7800, RZ ;  /* 0x00007800f0d97810 */ /* 0x000fe20007ffe0ff */
[C---:B-1----:R-:W-:Y:S01]  /*5260*/  HMMA.16816.F32 R12, R80.reuse, R8, RZ ;  /* 0x00000008500c723c */ /* 0x042fe200000018ff */
[----:B------:R-:W1:Y:S04]  /*5270*/  LDSM.16.M88.4 R112, [R241+0x8000] ;  /* 0x00800000f170783b */ /* 0x000e680000000200 */
[----:B------:R-:W1:Y:S01]  /*5280*/  LDSM.16.M88.4 R104, [R241+0x8800] ;  /* 0x00880000f168783b */ /* 0x000e620000000200 */
[C---:B------:R-:W-:Y:S03]  /*5290*/  HMMA.16816.F32 R32, R80.reuse, R34, RZ ;  /* 0x000000225020723c */ /* 0x040fe600000018ff */
[----:B------:R-:W1:Y:S03]  /*52a0*/  LDSM.16.M88.4 R96, [R241+0x9000] ;  /* 0x00900000f160783b */ /* 0x000e660000000200 */
[C---:B------:R-:W-:Y:S01]  /*52b0*/  HMMA.16816.F32 R8, R80.reuse, R10, RZ ;  /* 0x0000000a5008723c */ /* 0x040fe200000018ff */
[----:B------:R-:W1:Y:S04]  /*52c0*/  LDSM.16.M88.4 R148, [R241+0x9800] ;  /* 0x00980000f194783b */ /* 0x000e680000000200 */
[----:B------:R-:W-:Y:S01]  /*52d0*/  LDSM.16.M88.4 R84, [R196] ;  /* 0x00000000c454783b */ /* 0x000fe20000000200 */
[C---:B--2---:R-:W-:Y:S03]  /*52e0*/  HMMA.16816.F32 R28, R80.reuse, R24, RZ ;  /* 0x00000018501c723c */ /* 0x044fe600000018ff */
[----:B------:R-:W2:Y:S03]  /*52f0*/  LDSM.16.M88.4 R144, [R235+0x2000] ;  /* 0x00200000eb90783b */ /* 0x000ea60000000200 */
[C---:B---3--:R-:W-:Y:S01]  /*5300*/  HMMA.16816.F32 R20, R80.reuse, R16, RZ ;  /* 0x000000105014723c */ /* 0x048fe200000018ff */
[----:B------:R-:W3:Y:S04]  /*5310*/  LDSM.16.M88.4 R88, [R235+0x3800] ;  /* 0x00380000eb58783b */ /* 0x000ee80000000200 */
[----:B------:R-:W3:Y:S01]  /*5320*/  LDSM.16.M88.4 R140, [R235+0x4000] ;  /* 0x00400000eb8c783b */ /* 0x000ee20000000200 */
[C---:B----4-:R-:W-:Y:S03]  /*5330*/  HMMA.16816.F32 R4, R80.reuse, R76, RZ ;  /* 0x0000004c5004723c */ /* 0x050fe600000018ff */
[----:B------:R-:W4:Y:S03]  /*5340*/  LDSM.16.M88.4 R152, [R235+0x5800] ;  /* 0x00580000eb98783b */ /* 0x000f260000000200 */
[C---:B------:R-:W-:Y:S01]  /*5350*/  HMMA.16816.F32 R72, R80.reuse, R68, RZ ;  /* 0x000000445048723c */ /* 0x040fe200000018ff */
[----:B------:R-:W-:Y:S04]  /*5360*/  LDSM.16.M88.4 R168, [R235+0x2800] ;  /* 0x00280000eba8783b */ /* 0x000fe80000000200 */
[----:B------:R-:W-:Y:S01]  /*5370*/  LDSM.16.M88.4 R164, [R235+0x3000] ;  /* 0x00300000eba4783b */ /* 0x000fe20000000200 */
[C---:B------:R-:W-:Y:S03]  /*5380*/  HMMA.16816.F32 R64, R80.reuse, R60, RZ ;  /* 0x0000003c5040723c */ /* 0x040fe600000018ff */
[----:B------:R-:W-:Y:S03]  /*5390*/  LDSM.16.M88.4 R160, [R235+0x4800] ;  /* 0x00480000eba0783b */ /* 0x000fe60000000200 */
[C---:B------:R-:W-:Y:S01]  /*53a0*/  HMMA.16816.F32 R56, R80.reuse, R52, RZ ;  /* 0x000000345038723c */ /* 0x040fe200000018ff */
[----:B------:R-:W-:Y:S04]  /*53b0*/  LDSM.16.M88.4 R156, [R235+0x5000] ;  /* 0x00500000eb9c783b */ /* 0x000fe80000000200 */
[----:B------:R-:W-:Y:S01]  /*53c0*/  LDSM.16.M88.4 R172, [R240] ;  /* 0x00000000f0ac783b */ /* 0x000fe20000000200 */
[C---:B------:R-:W-:Y:S03]  /*53d0*/  HMMA.16816.F32 R48, R80.reuse, R44, RZ ;  /* 0x0000002c5030723c */ /* 0x040fe600000018ff */
[----:B------:R-:W-:Y:S03]  /*53e0*/  LDSM.16.M88.4 R192, [R216+0x800] ;  /* 0x00080000d8c0783b */ /* 0x000fe60000000200 */
[C---:B------:R-:W-:Y:S01]  /*53f0*/  HMMA.16816.F32 R40, R80.reuse, R136, RZ ;  /* 0x000000885028723c */ /* 0x040fe200000018ff */
[----:B------:R-:W-:Y:S04]  /*5400*/  LDSM.16.M88.4 R188, [R216+0x1000] ;  /* 0x00100000d8bc783b */ /* 0x000fe80000000200 */
[----:B------:R-:W-:Y:S01]  /*5410*/  LDSM.16.M88.4 R184, [R216+0x1800] ;  /* 0x00180000d8b8783b */ /* 0x000fe20000000200 */
[C---:B------:R-:W-:Y:S03]  /*5420*/  HMMA.16816.F32 R132, R80.reuse, R128, RZ ;  /* 0x000000805084723c */ /* 0x040fe600000018ff */
[----:B------:R-:W-:Y:S03]  /*5430*/  LDSM.16.M88.4 R180, [R216+0x2000] ;  /* 0x00200000d8b4783b */ /* 0x000fe60000000200 */
[C---:B-----5:R-:W-:Y:S01]  /*5440*/  HMMA.16816.F32 R124, R80.reuse, R120, RZ ;  /* 0x00000078507c723c */ /* 0x060fe200000018ff */
[----:B------:R-:W-:Y:S04]  /*5450*/  LDSM.16.M88.4 R176, [R216+0x2800] ;  /* 0x00280000d8b0783b */ /* 0x000fe80000000200 */
[----:B------:R-:W0:Y:S01]  /*5460*/  LDGDEPBAR ;  /* 0x00000000000079af */ /* 0x000e220000000000 */
[C---:B-1----:R-:W-:Y:S06]  /*5470*/  HMMA.16816.F32 R116, R80.reuse, R112, RZ ;  /* 0x000000705074723c */ /* 0x042fec00000018ff */
        /* <DEDUP_REMOVED lines=17> */
[----:B------:R-:W1:Y:S05]  /*5590*/  LDSM.16.M88.4 R148, [R235+0x6000] ;  /* 0x00600000eb94783b */ /* 0x000e6a0000000200 */
[C---:B--2---:R-:W-:Y:S06]  /*55a0*/  HMMA.16816.F32 R36, R84.reuse, R144, R36 ;  /* 0x000000905424723c */ /* 0x044fec0000001824 */
[C---:B------:R-:W-:Y:S01]  /*55b0*/  HMMA.16816.F32 R32, R84.reuse, R146, R32 ;  /* 0x000000925420723c */ /* 0x040fe20000001820 */
[----:B------:R-:W2:Y:S05]  /*55c0*/  LDSM.16.M88.4 R144, [R235+0x6800] ;  /* 0x00680000eb90783b */ /* 0x000eaa0000000200 */
[C---:B---3--:R-:W-:Y:S06]  /*55d0*/  HMMA.16816.F32 R12, R84.reuse, R88, R12 ;  /* 0x00000058540c723c */ /* 0x048fec000000180c */
[C---:B------:R-:W-:Y:S01]  /*55e0*/  HMMA.16816.F32 R8, R84.reuse, R90, R8 ;  /* 0x0000005a5408723c */ /* 0x040fe20000001808 */
[----:B------:R-:W3:Y:S05]  /*55f0*/  LDSM.16.M88.4 R88, [R235+0x7000] ;  /* 0x00700000eb58783b */ /* 0x000eea0000000200 */
[C---:B------:R-:W-:Y:S06]  /*5600*/  HMMA.16816.F32 R4, R84.reuse, R140, R4 ;  /* 0x0000008c5404723c */ /* 0x040fec0000001804 */
[C---:B------:R-:W-:Y:S01]  /*5610*/  HMMA.16816.F32 R76, R84.reuse, R142, R76 ;  /* 0x0000008e544c723c */ /* 0x040fe2000000184c */
[----:B------:R-:W5:Y:S05]  /*5620*/  LDSM.16.M88.4 R140, [R235+0x7800] ;  /* 0x00780000eb8c783b */ /* 0x000f6a0000000200 */
[C---:B----4-:R-:W-:Y:S06]  /*5630*/  HMMA.16816.F32 R56, R84.reuse, R152, R56 ;  /* 0x000000985438723c */ /* 0x050fec0000001838 */
        /* <DEDUP_REMOVED lines=23> */
[C---:B-----5:R-:W-:Y:S06]  /*57b0*/  HMMA.16816.F32 R124, R84.reuse, R140, R124 ;  /* 0x0000008c547c723c */ /* 0x060fec000000187c */
[C---:B------:R-:W-:Y:S01]  /*57c0*/  HMMA.16816.F32 R120, R84.reuse, R142, R120 ;  /* 0x0000008e5478723c */ /* 0x040fe20000001878 */
[----:B------:R5:W3:Y:S05]  /*57d0*/  LDSM.16.M88.4 R140, [R3] ;  /* 0x00000000038c783b */ /* 0x000aea0000000200 */
[C---:B----4-:R-:W-:Y:S06]  /*57e0*/  HMMA.16816.F32 R116, R84.reuse, R152, R116 ;  /* 0x000000985474723c */ /* 0x050fec0000001874 */
[C---:B------:R-:W-:Y:S01]  /*57f0*/  HMMA.16816.F32 R112, R84.reuse, R154, R112 ;  /* 0x0000009a5470723c */ /* 0x040fe20000001870 */
[----:B------:R-:W-:Y:S05]  /*5800*/  LDSM.16.M88.4 R152, [R240+0x2000] ;  /* 0x00200000f098783b */ /* 0x000fea0000000200 */
[C---:B-1----:R-:W-:Y:S06]  /*5810*/  HMMA.16816.F32 R108, R84.reuse, R148, R108 ;  /* 0x00000094546c723c */ /* 0x042fec000000186c */
[----:B------:R-:W-:Y:S01]  /*5820*/  HMMA.16816.F32 R104, R84, R150, R104 ;  /* 0x000000965468723c */ /* 0x000fe20000001868 */
[----:B------:R-:W-:Y:S01]  /*5830*/  LDSM.16.M88.4 R148, [R240+0x2800] ;  /* 0x00280000f094783b */ /* 0x000fe20000000200 */
[----:B-----5:R-:W-:-:S02]  /*5840*/  LOP3.LUT R3, R202, R203, RZ, 0xfc, !PT ;  /* 0x000000cbca037212 */ /* 0x020fc400078efcff */
[----:B------:R-:W-:Y:S02]  /*5850*/  VIMNMX R203, R2, UR24, PT ;  /* 0x0000001802cb7c48 */ /* 0x000fe4000bfe0100 */
[C---:B--2---:R-:W-:Y:S06]  /*5860*/  HMMA.16816.F32 R100, R84.reuse, R144, R100 ;  /* 0x000000905464723c */ /* 0x044fec0000001864 */
[C---:B------:R-:W-:Y:S01]  /*5870*/  HMMA.16816.F32 R96, R84.reuse, R146, R96 ;  /* 0x000000925460723c */ /* 0x040fe20000001860 */
[----:B------:R-:W-:Y:S05]  /*5880*/  LDSM.16.M88.4 R144, [R240+0x3800] ;  /* 0x00380000f090783b */ /* 0x000fea0000000200 */
[C---:B---3--:R-:W-:Y:S06]  /*5890*/  HMMA.16816.F32 R92, R84.reuse, R88, R92 ;  /* 0x00000058545c723c */ /* 0x048fec000000185c */
[----:B------:R-:W-:Y:S01]  /*58a0*/  HMMA.16816.F32 R80, R84, R90, R80 ;  /* 0x0000005a5450723c */ /* 0x000fe20000001850 */
[----:B------:R-:W1:Y:S04]  /*58b0*/  LDSM.16.M88.4 R88, [R240+0x4000] ;  /* 0x00400000f058783b */ /* 0x000e680000000200 */
[----:B------:R-:W2:Y:S01]  /*58c0*/  LDSM.16.M88.4 R84, [R240+0x4800] ;  /* 0x00480000f054783b */ /* 0x000ea20000000200 */
        /* <DEDUP_REMOVED lines=9> */
[C---:B-1----:R-:W-:Y:S06]  /*5960*/  HMMA.16816.F32 R48, R140.reuse, R88, R48 ;  /* 0x000000588c30723c */ /* 0x042fec0000001830 */
[C---:B------:R-:W-:Y:S01]  /*5970*/  HMMA.16816.F32 R44, R140.reuse, R90, R44 ;  /* 0x0000005a8c2c723c */ /* 0x040fe2000000182c */
[----:B------:R-:W-:Y:S05]  /*5980*/  LDSM.16.M88.4 R88, [R216] ;  /* 0x00000000d858783b */ /* 0x000fea0000000200 */
[C---:B--2---:R-:W-:Y:S06]  /*5990*/  HMMA.16816.F32 R40, R140.reuse, R84, R40 ;  /* 0x000000548c28723c */ /* 0x044fec0000001828 */
[C---:B------:R-:W-:Y:S01]  /*59a0*/  HMMA.16816.F32 R136, R140.reuse, R86, R136 ;  /* 0x000000568c88723c */ /* 0x040fe20000001888 */
[----:B------:R-:W1:Y:S05]  /*59b0*/  LDSM.16.M88.4 R84, [R239] ;  /* 0x00000000ef54783b */ /* 0x000e6a0000000200 */
        /* <DEDUP_REMOVED lines=11> */
[----:B------:R-:W-:Y:S05]  /*5a70*/  LDSM.16.M88.4 R172, [R216+0x3000] ;  /* 0x00300000d8ac783b */ /* 0x000fea0000000200 */
[C---:B------:R-:W-:Y:S06]  /*5a80*/  HMMA.16816.F32 R64, R140.reuse, R168, R64 ;  /* 0x000000a88c40723c */ /* 0x040fec0000001840 */
[----:B------:R-:W-:Y:S01]  /*5a90*/  HMMA.16816.F32 R60, R140, R170, R60 ;  /* 0x000000aa8c3c723c */ /* 0x000fe2000000183c */
[----:B------:R-:W-:Y:S05]  /*5aa0*/  LDSM.16.M88.4 R168, [R216+0x3800] ;  /* 0x00380000d8a8783b */ /* 0x000fea0000000200 */
[C---:B-1----:R-:W-:Y:S06]  /*5ab0*/  HMMA.16816.F32 R36, R84.reuse, R88, R36 ;  /* 0x000000585424723c */ /* 0x042fec0000001824 */
[----:B------:R-:W-:Y:S01]  /*5ac0*/  HMMA.16816.F32 R32, R84, R90, R32 ;  /* 0x0000005a5420723c */ /* 0x000fe20000001820 */
[----:B------:R-:W1:Y:S05]  /*5ad0*/  LDSM.16.M88.4 R88, [R216+0x7800] ;  /* 0x00780000d858783b */ /* 0x000e6a0000000200 */
        /* <DEDUP_REMOVED lines=9> */
[C---:B--2---:R-:W-:Y:S06]  /*5b70*/  HMMA.16816.F32 R108, R140.reuse, R152, R108 ;  /* 0x000000988c6c723c */ /* 0x044fec000000186c */
[C---:B------:R-:W-:Y:S01]  /*5b80*/  HMMA.16816.F32 R104, R140.reuse, R154, R104 ;  /* 0x0000009a8c68723c */ /* 0x040fe20000001868 */
[----:B------:R-:W2:Y:S05]  /*5b90*/  LDSM.16.M88.4 R152, [R216+0x5800] ;  /* 0x00580000d898783b */ /* 0x000eaa0000000200 */
[C---:B---3--:R-:W-:Y:S06]  /*5ba0*/  HMMA.16816.F32 R100, R140.reuse, R148, R100 ;  /* 0x000000948c64723c */ /* 0x048fec0000001864 */
[C---:B------:R-:W-:Y:S01]  /*5bb0*/  HMMA.16816.F32 R96, R140.reuse, R150, R96 ;  /* 0x000000968c60723c */ /* 0x040fe20000001860 */
[----:B------:R-:W3:Y:S05]  /*5bc0*/  LDSM.16.M88.4 R148, [R216+0x6000] ;  /* 0x00600000d894783b */ /* 0x000eea0000000200 */
[C---:B----4-:R-:W-:Y:S06]  /*5bd0*/  HMMA.16816.F32 R92, R140.reuse, R144, R92 ;  /* 0x000000908c5c723c */ /* 0x050fec000000185c */
[----:B------:R-:W-:Y:S01]  /*5be0*/  HMMA.16816.F32 R80, R140, R146, R80 ;  /* 0x000000928c50723c */ /* 0x000fe20000001850 */
[----:B------:R-:W4:Y:S04]  /*5bf0*/  LDSM.16.M88.4 R144, [R216+0x6800] ;  /* 0x00680000d890783b */ /* 0x000f280000000200 */
[----:B------:R-:W4:Y:S01]  /*5c00*/  LDSM.16.M88.4 R140, [R216+0x7000] ;  /* 0x00700000d88c783b */ /* 0x000f220000000200 */
[----:B------:R-:W-:-:S04]  /*5c10*/  DEPBAR.LE SB0, 0x0 ;  /* 0x000080000000791a */ /* 0x000fc80000000000 */
[C---:B------:R-:W-:Y:S06]  /*5c20*/  HMMA.16816.F32 R28, R84.reuse, R192, R28 ;  /* 0x000000c0541c723c */ /* 0x040fec000000181c */
[C---:B------:R-:W-:Y:S06]  /*5c30*/  HMMA.16816.F32 R24, R84.reuse, R194, R24 ;  /* 0x000000c25418723c */ /* 0x040fec0000001818 */
[C---:B-1----:R-:W-:Y:S06]  /*5c40*/  HMMA.16816.F32 R92, R84.reuse, R88, R92 ;  /* 0x00000058545c723c */ /* 0x042fec000000185c */
[----:B------:R-:W-:Y:S01]  /*5c50*/  HMMA.16816.F32 R20, R84, R188, R20 ;  /* 0x000000bc5414723c */ /* 0x000fe20000001814 */
[----:B------:R-:W-:-:S05]  /*5c60*/  IMAD.MOV.U32 R89, RZ, RZ, 0x8 ;  /* 0x00000008ff597424 */ /* 0x000fca00078e00ff */
[----:B------:R-:W-:Y:S01]  /*5c70*/  HMMA.16816.F32 R16, R84, R190, R16 ;  /* 0x000000be5410723c */ /* 0x000fe20000001810 */
[----:B------:R-:W-:-:S05]  /*5c80*/  VIADDMNMX R202, R2, R89, UR24, PT ;  /* 0x0000001802ca7e46 */ /* 0x000fca000b800159 */
        /* <DEDUP_REMOVED lines=11> */
[C---:B------:R-:W-:Y:S06]  /*5d40*/  HMMA.16816.F32 R44, R84.reuse, R166, R44 ;  /* 0x000000a6542c723c */ /* 0x040fec000000182c */
[C---:B------:R-:W-:Y:S06]  /*5d50*/  HMMA.16816.F32 R40, R84.reuse, R160, R40 ;  /* 0x000000a05428723c */ /* 0x040fec0000001828 */
[C---:B------:R-:W-:Y:S06]  /*5d60*/  HMMA.16816.F32 R136, R84.reuse, R162, R136 ;  /* 0x000000a25488723c */ /* 0x040fec0000001888 */
[C---:B------:R-:W-:Y:S06]  /*5d70*/  HMMA.16816.F32 R132, R84.reuse, R156, R132 ;  /* 0x0000009c5484723c */ /* 0x040fec0000001884 */
[C---:B------:R-:W-:Y:S06]  /*5d80*/  HMMA.16816.F32 R128, R84.reuse, R158, R128 ;  /* 0x0000009e5480723c */ /* 0x040fec0000001880 */
[C---:B--2---:R-:W-:Y:S06]  /*5d90*/  HMMA.16816.F32 R124, R84.reuse, R152, R124 ;  /* 0x00000098547c723c */ /* 0x044fec000000187c */
[C---:B------:R-:W-:Y:S06]  /*5da0*/  HMMA.16816.F32 R120, R84.reuse, R154, R120 ;  /* 0x0000009a5478723c */ /* 0x040fec0000001878 */
[C---:B---3--:R-:W-:Y:S06]  /*5db0*/  HMMA.16816.F32 R116, R84.reuse, R148, R116 ;  /* 0x000000945474723c */ /* 0x048fec0000001874 */
[C---:B------:R-:W-:Y:S06]  /*5dc0*/  HMMA.16816.F32 R112, R84.reuse, R150, R112 ;  /* 0x000000965470723c */ /* 0x040fec0000001870 */
[C---:B----4-:R-:W-:Y:S06]  /*5dd0*/  HMMA.16816.F32 R108, R84.reuse, R144, R108 ;  /* 0x00000090546c723c */ /* 0x050fec000000186c */
[C---:B------:R-:W-:Y:S06]  /*5de0*/  HMMA.16816.F32 R104, R84.reuse, R146, R104 ;  /* 0x000000925468723c */ /* 0x040fec0000001868 */
[C---:B------:R-:W-:Y:S06]  /*5df0*/  HMMA.16816.F32 R100, R84.reuse, R140, R100 ;  /* 0x0000008c5464723c */ /* 0x040fec0000001864 */
[C---:B------:R-:W-:Y:S06]  /*5e00*/  HMMA.16816.F32 R96, R84.reuse, R142, R96 ;  /* 0x0000008e5460723c */ /* 0x040fec0000001860 */
[----:B------:R-:W-:Y:S01]  /*5e10*/  HMMA.16816.F32 R80, R84, R90, R80 ;  /* 0x0000005a5450723c */ /* 0x000fe20000001850 */
[----:B------:R-:W-:Y:S06]  /*5e20*/  BAR.SYNC.DEFER_BLOCKING 0x0 ;  /* 0x0000000000007b1d */ /* 0x000fec0000010000 */
[----:B------:R-:W-:-:S02]  /*5e30*/  NOP ;  /* 0x0000000000007918 */ /* 0x000fc40000000000 */
[----:B------:R-:W-:-:S15]  /*5e40*/  @!P1 BRA `(.L_x_1563) ;  /* 0x0000001000609947 */ /* 0x000fde0003800000 */
[----:B------:R-:W-:Y:S05]  /*5e50*/  @!P3 BRA `(.L_x_1564) ;  /* 0x0000000000f0b947 */ /* 0x000fea0003800000 */
[----:B------:R-:W1:Y:S01]  /*5e60*/  LDC R84, c[0x0][0x380] ;  /* 0x0000e000ff547b82 */ /* 0x000e620000000800 */
[----:B------:R-:W-:Y:S01]  /*5e70*/  UIADD3 UR16, UR18, -0x100, URZ ;  /* 0xffffff0012107890 */ /* 0x000fe2000fffe03f */
[----:B------:R-:W-:Y:S01]  /*5e80*/  IABS R88, UR18 ;  /* 0x0000001200587c13 */ /* 0x000fe20008000000 */
[----:B------:R-:W-:-:S04]  /*5e90*/  ULDC.64 UR20, c[0x0][0x230] ;  /* 0x00008c0000147ab9 */ /* 0x000fc80000000a00 */
        /* <DEDUP_REMOVED lines=16> */
[C---:B------:R-:W-:Y:S01]  /*5fa0*/  IMAD R85, R2.reuse, R85, R86 ;  /* 0x0000005502557224 */ /* 0x040fe200078e0256 */
[----:B------:R-:W-:Y:S02]  /*5fb0*/  LOP3.LUT R86, RZ, R84, RZ, 0x33, !PT ;  /* 0x00000054ff567212 */ /* 0x000fe400078e33ff */
        /* <DEDUP_REMOVED lines=8> */
[----:B------:R-:W-:-:S02]  /*6040*/  LOP3.LUT R85, R84, UR18, RZ, 0x3c, !PT ;  /* 0x0000001254557c12 */ /* 0x000fc4000f8e3cff */
[----:B------:R-:W-:Y:S02]  /*6050*/  LOP3.LUT R2, R84, UR16, RZ, 0x3c, !PT ;  /* 0x0000001054027c12 */ /* 0x000fe4000f8e3cff */
[----:B------:R-:W-:Y:S02]  /*6060*/  ISETP.GE.AND P4, PT, R85, RZ, PT ;  /* 0x000000ff5500720c */ /* 0x000fe40003f86270 */
[----:B------:R-:W-:Y:S02]  /*6070*/  ISETP.GE.AND P0, PT, R2, RZ, PT ;  /* 0x000000ff0200720c */ /* 0x000fe40003f06270 */
[----:B------:R-:W-:Y:S02]  /*6080*/  ISETP.NE.AND P2, PT, R84, RZ, PT ;  /* 0x000000ff5400720c */ /* 0x000fe40003f45270 */
[----:B------:R-:W-:Y:S01]  /*6090*/  @P5 IADD3 R89, R89, 0x1, RZ ;  /* 0x0000000159595810 */ /* 0x000fe20007ffe0ff */
[----:B------:R-:W-:-:S06]  /*60a0*/  @P6 VIADD R90, R90, 0x1 ;  /* 0x000000015a5a6836 */ /* 0x000fcc0000000000 */
[----:B------:R-:W-:Y:S02]  /*60b0*/  @!P4 IMAD.MOV R90, RZ, RZ, -R90 ;  /* 0x000000ffff5ac224 */ /* 0x000fe400078e0a5a */
[----:B------:R-:W-:-:S03]  /*60c0*/  @!P0 IADD3 R89, -R89, RZ, RZ ;  /* 0x000000ff59598210 */ /* 0x000fc60007ffe1ff */
[C---:B------:R-:W-:Y:S02]  /*60d0*/  SEL R85, R86.reuse, R90, !P2 ;  /* 0x0000005a56557207 */ /* 0x040fe40005000000 */
[----:B------:R-:W-:-:S03]  /*60e0*/  SEL R86, R86, R89, !P2 ;  /* 0x0000005956567207 */ /* 0x000fc60005000000 */
[----:B------:R-:W-:-:S04]  /*60f0*/  IMAD.WIDE R140, R85, 0x4, R246 ;  /* 0x00000004558c7825 */ /* 0x000fc800078e02f6 */
[----:B------:R-:W-:Y:S01]  /*6100*/  IMAD.WIDE R90, R86, 0x4, R246 ;  /* 0x00000004565a7825 */ /* 0x000fe200078e02f6 */
        /* <DEDUP_REMOVED lines=17> */
.L_x_1564:
[----:B------:R-:W-:-:S04]  /*6220*/  ULEA UR16, -UR10, URZ, 0x8 ;  /* 0x0000003f0a107291 */ /* 0x000fc8000f8e413f */
[----:B------:R-:W-:Y:S02]  /*6230*/  USHF.R.S32.HI UR20, URZ, 0x1f, UR16 ;  /* 0x0000001f3f147899 */ /* 0x000fe40008011410 */
[----:B------:R-:W-:-:S04]  /*6240*/  MOV R147, UR16 ;  /* 0x0000001000937c02 */ /* 0x000fc80008000f00 */
[----:B------:R-:W-:-:S07]  /*6250*/  MOV R146, UR20 ;  /* 0x0000001400927c02 */ /* 0x000fce0008000f00 */
.L_x_1565:
        /* <DEDUP_REMOVED lines=12> */
[----:B------:R-:W-:Y:S01]  /*6320*/  VOTEU.ALL UP0, P0 ;  /* 0x00000000003f7886 */ /* 0x000fe20000000000 */
[-C--:B------:R-:W-:Y:S01]  /*6330*/  @!P0 LEA R170, P4, R87, R200.reuse, 0x5 ;  /* 0x000000c857aa8211 */ /* 0x080fe200078828ff */
[----:B------:R-:W-:Y:S01]  /*6340*/  @!P0 IMAD.WIDE.U32 R86, R86, 0x30, R200 ;  /* 0x0000003056568825 */ /* 0x000fe200078e00c8 */
[-C--:B------:R-:W-:Y:S01]  /*6350*/  @!P0 LEA.HI.X R143, R143, R201.reuse, R2, 0x6, P2 ;  /* 0x000000c98f8f8211 */ /* 0x080fe200010f3402 */
[----:B------:R1:W-:Y:S01]  /*6360*/  @P0 STS.128 [R242+0x2000], RZ ;  /* 0x002000fff2000388 */ /* 0x0003e20000000c00 */
[----:B------:R-:W-:Y:S01]  /*6370*/  @!P0 LEA R162, P2, R85, R200, 0x7 ;  /* 0x000000c855a28211 */ /* 0x000fe200078438ff */
[----:B------:R-:W-:Y:S01]  /*6380*/  IMAD.U32 R88, RZ, RZ, UR10 ;  /* 0x0000000aff587e24 */ /* 0x000fe2000f8e00ff */
[-C--:B------:R-:W-:Y:S01]  /*6390*/  @!P0 LEA.HI.X R165, R165, R201.reuse, R84, 0x5, P4 ;  /* 0x000000c9a5a58211 */ /* 0x080fe200020f2c54 */
[----:B------:R-:W-:Y:S01]  /*63a0*/  @!P0 IMAD.WIDE.U32 R168, R168, 0x50, R200 ;  /* 0x00000050a8a88825 */ /* 0x000fe200078e00c8 */
[----:B------:R-:W-:Y:S01]  /*63b0*/  @!UP0 UIMAD UR16, UR11, 0x30, URZ ;  /* 0x000000300b1088a4 */ /* 0x000fe2000f8e023f */
[C---:B------:R-:W-:Y:S01]  /*63c0*/  @!P0 IADD3 R145, P4, R147.reuse, R86, RZ ;  /* 0x0000005693918210 */ /* 0x040fe20007f9e0ff */
[----:B------:R-:W-:Y:S01]  /*63d0*/  @!UP0 UIMAD UR21, UR11, 0x50, URZ ;  /* 0x000000500b1588a4 */ /* 0x000fe2000f8e023f */
[----:B------:R-:W-:Y:S01]  /*63e0*/  IMAD.U32 R166, RZ, RZ, UR10 ;  /* 0x0000000affa67e24 */ /* 0x000fe2000f8e00ff */
[----:B------:R-:W-:Y:S01]  /*63f0*/  @!P0 LEA.HI.X R2, R88, R201, R2, 0x7, P2 ;  /* 0x000000c958028211 */ /* 0x000fe200010f3c02 */
[----:B------:R-:W-:Y:S01]  /*6400*/  IMAD.U32 R84, RZ, RZ, UR10 ;  /* 0x0000000aff547e24 */ /* 0x000fe2000f8e00ff */
[----:B------:R-:W2:Y:S01]  /*6410*/  @!P0 LDC.64 R88, c[0x0][0x218] ;  /* 0x00008600ff588b82 */ /* 0x000ea20000000a00 */
[----:B------:R-:W-:Y:S01]  /*6420*/  @!P0 IMAD.WIDE.U32 R166, R166, 0x70, R200 ;  /* 0x00000070a6a68825 */ /* 0x000fe200078e00c8 */
[C---:B------:R-:W-:Y:S01]  /*6430*/  @!P0 IADD3 R163, P2, R147.reuse, R168, RZ ;  /* 0x000000a893a38210 */ /* 0x040fe20007f5e0ff */
[----:B------:R-:W-:Y:S01]  /*6440*/  @!UP0 UIMAD UR20, UR11, 0x60, URZ ;  /* 0x000000600b1488a4 */ /* 0x000fe2000f8e023f */
[----:B------:R-:W-:Y:S01]  /*6450*/  @!P0 IADD3.X R144, R146, UR16, R87, P4, !PT ;  /* 0x0000001092908c10 */ /* 0x000fe2000a7fe457 */
[----:B------:R-:W-:Y:S01]  /*6460*/  @!P0 IMAD.WIDE.U32 R84, R84, 0x60, R200 ;  /* 0x0000006054548825 */ /* 0x000fe200078e00c8 */
[----:B------:R-:W-:Y:S01]  /*6470*/  @!UP0 UIMAD UR16, UR11, 0x70, URZ ;  /* 0x000000700b1088a4 */ /* 0x000fe2000f8e023f */
[----:B------:R-:W-:Y:S01]  /*6480*/  @!P0 IADD3.X R168, R146, UR21, R169, P2, !PT ;  /* 0x0000001592a88c10 */ /* 0x000fe200097fe4a9 */
[----:B------:R-:W3:Y:S01]  /*6490*/  @!P0 LDC.64 R86, c[0x0][0x218] ;  /* 0x00008600ff568b82 */ /* 0x000ee20000000a00 */
[----:B------:R-:W-:Y:S01]  /*64a0*/  IMAD.U32 R140, RZ, RZ, UR10 ;  /* 0x0000000aff8c7e24 */ /* 0x000fe2000f8e00ff */
[C---:B------:R-:W-:Y:S01]  /*64b0*/  @!P0 IADD3 R161, P2, R147.reuse, R166, RZ ;  /* 0x000000a693a18210 */ /* 0x040fe20007f5e0ff */
[----:B------:R-:W-:Y:S01]  /*64c0*/  IMAD.U32 R156, RZ, RZ, UR10 ;  /* 0x0000000aff9c7e24 */ /* 0x000fe2000f8e00ff */
[C---:B------:R-:W-:Y:S01]  /*64d0*/  @!P0 IADD3 R159, P4, R147.reuse, R84, RZ ;  /* 0x00000054939f8210 */ /* 0x040fe20007f9e0ff */
[----:B------:R-:W-:Y:S01]  /*64e0*/  @!P0 IMAD.WIDE.U32 R140, R140, 0xc0, R200 ;  /* 0x000000c08c8c8825 */ /* 0x000fe200078e00c8 */
[C---:B------:R-:W-:Y:S01]  /*64f0*/  @!P0 IADD3.X R166, R146.reuse, UR16, R167, P2, !PT ;  /* 0x0000001092a68c10 */ /* 0x040fe200097fe4a7 */
[----:B------:R-:W-:Y:S01]  /*6500*/  @!UP0 UIMAD UR16, UR11, 0xc0, URZ ;  /* 0x000000c00b1088a4 */ /* 0x000fe2000f8e023f */
[----:B------:R-:W-:Y:S01]  /*6510*/  @!P0 IADD3.X R164, R146, UR20, R85, P4, !PT ;  /* 0x0000001492a48c10 */ /* 0x000fe2000a7fe455 */
[----:B------:R-:W-:Y:S01]  /*6520*/  IMAD.U32 R172, RZ, RZ, UR10 ;  /* 0x0000000affac7e24 */ /* 0x000fe2000f8e00ff */
[----:B------:R-:W4:Y:S01]  /*6530*/  @!P0 LDC.64 R84, c[0x0][0x218] ;  /* 0x00008600ff548b82 */ /* 0x000f220000000a00 */
[----:B------:R-:W-:Y:S01]  /*6540*/  @!P0 IMAD.WIDE.U32 R156, R156, 0xb0, R200 ;  /* 0x000000b09c9c8825 */ /* 0x000fe200078e00c8 */
[----:B------:R-:W-:Y:S01]  /*6550*/  @!P0 IADD3 R155, P2, R147, R140, RZ ;  /* 0x0000008c939b8210 */ /* 0x000fe20007f5e0ff */
[----:B------:R-:W-:-:S02]  /*6560*/  @!UP0 UIMAD UR20, UR11, 0xb0, URZ ;  /* 0x000000b00b1488a4 */ /* 0x000fc4000f8e023f */
[----:B------:R-:W-:Y:S01]  /*6570*/  IMAD.U32 R176, RZ, RZ, UR10 ;  /* 0x0000000affb07e24 */ /* 0x000fe2000f8e00ff */
[----:B------:R-:W-:Y:S01]  /*6580*/  @!UP0 UIMAD UR21, UR11, 0xa0, URZ ;  /* 0x000000a00b1588a4 */ /* 0x000fe2000f8e023f */
[----:B------:R-:W-:Y:S01]  /*6590*/  @!P0 IMAD.WIDE.U32 R172, R172, 0xa0, R200 ;  /* 0x000000a0acac8825 */ /* 0x000fe200078e00c8 */
[C---:B------:R-:W-:Y:S01]  /*65a0*/  @!P0 IADD3 R153, P4, R147.reuse, R156, RZ ;  /* 0x0000009c93998210 */ /* 0x040fe20007f9e0ff */
[----:B------:R-:W-:Y:S01]  /*65b0*/  @!UP0 UIMAD UR24, UR11, 0x90, URZ ;  /* 0x000000900b1888a4 */ /* 0x000fe2000f8e023f */
[----:B------:R-:W-:Y:S01]  /*65c0*/  @!P0 IADD3.X R154, R146, UR16, R141, P2, !PT ;  /* 0x00000010929a8c10 */ /* 0x000fe200097fe48d */
        /* <DEDUP_REMOVED lines=8> */
[--C-:B------:R-:W-:Y:S01]  /*6650*/  @!P0 IMAD.WIDE.U32 R90, R90, 0xd0, R200.reuse ;  /* 0x000000d05a5a8825 */ /* 0x100fe200078e00c8 */
[----:B------:R-:W-:Y:S01]  /*6660*/  @!P0 IADD3 R149, P6, R147, R176, RZ ;  /* 0x000000b093958210 */ /* 0x000fe20007fde0ff */
[----:B------:R-:W-:Y:S01]  /*6670*/  @!UP0 UIMAD UR16, UR11, 0xe0, URZ ;  /* 0x000000e00b1088a4 */ /* 0x000fe2000f8e023f */
[----:B--2---:R-:W-:Y:S01]  /*6680*/  @!P0 LEA R176, P5, R167, R88, 0x1 ;  /* 0x00000058a7b08211 */ /* 0x004fe200078a08ff */
[----:B------:R-:W-:Y:S01]  /*6690*/  @!P0 IMAD.WIDE.U32 R174, R174, 0xe0, R200 ;  /* 0x000000e0aeae8825 */ /* 0x000fe200078e00c8 */
[C---:B------:R-:W-:Y:S01]  /*66a0*/  @!P0 IADD3 R156, P4, R147.reuse, R90, RZ ;  /* 0x0000005a939c8210 */ /* 0x040fe20007f9e0ff */
[----:B------:R-:W2:Y:S01]  /*66b0*/  @!P0 LDC.64 R140, c[0x0][0x218] ;  /* 0x00008600ff8c8b82 */ /* 0x000ea20000000a00 */
[C---:B------:R-:W-:Y:S01]  /*66c0*/  @!P0 IADD3.X R148, R146.reuse, UR24, R177, P6, !PT ;  /* 0x0000001892948c10 */ /* 0x040fe2000b7fe4b1 */
[----:B------:R-:W-:Y:S01]  /*66d0*/  @!P0 IMAD.X R172, R146, 0x1, R201, P2 ;  /* 0x0000000192ac8824 */ /* 0x000fe200010e06c9 */
[----:B------:R-:W-:-:S02]  /*66e0*/  @!P0 IADD3 R157, P2, R147, R174, RZ ;  /* 0x000000ae939d8210 */ /* 0x000fc40007f5e0ff */
[C---:B------:R-:W-:Y:S02]  /*66f0*/  @!P0 IADD3.X R158, R146.reuse, UR20, R91, P4, !PT ;  /* 0x00000014929e8c10 */ /* 0x040fe4000a7fe45b */
[----:B------:R-:W-:Y:S01]  /*6700*/  @!P0 LEA.HI.X R177, R167, R89, R172, 0x1, P5 ;  /* 0x00000059a7b18211 */ /* 0x000fe200028f0cac */
[----:B------:R-:W5:Y:S01]  /*6710*/  @!P0 LDC.64 R90, c[0x0][0x218] ;  /* 0x00008600ff5a8b82 */ /* 0x000f620000000a00 */
[C---:B------:R-:W-:Y:S02]  /*6720*/  @!P0 IADD3.X R160, R146.reuse, UR16, R175, P2, !PT ;  /* 0x0000001092a08c10 */ /* 0x040fe400097fe4af */
        /* <DEDUP_REMOVED lines=8> */
[----:B---3--:R-:W-:Y:S01]  /*67b0*/  @!P0 LEA R172, P4, R167, R86, 0x1 ;  /* 0x00000056a7ac8211 */ /* 0x008fe200078808ff */
[----:B------:R-:W-:Y:S01]  /*67c0*/  @!P0 IMAD.X R86, R146, 0x1, R165, P2 ;  /* 0x0000000192568824 */ /* 0x000fe200010e06a5 */
[----:B----4-:R-:W-:Y:S01]  /*67d0*/  @!P0 LEA R174, P2, R169, R84, 0x1 ;  /* 0x00000054a9ae8211 */ /* 0x010fe200078408ff */
[----:B------:R3:W-:Y:S01]  /*67e0*/  @P0 STS.128 [R242+0x2800], RZ ;  /* 0x002800fff2000388 */ /* 0x0007e20000000c00 */
[----:B------:R-:W-:-:S02]  /*67f0*/  @!P0 LEA.HI.X R173, R167, R87, R170, 0x1, P4 ;  /* 0x00000057a7ad8211 */ /* 0x000fc400020f0caa */
[----:B------:R-:W-:Y:S02]  /*6800*/  @!P0 LEA.HI.X R175, R169, R85, R86, 0x1, P2 ;  /* 0x00000055a9af8211 */ /* 0x000fe400010f0c56 */
[----:B------:R-:W4:Y:S01]  /*6810*/  @!P0 LDC.64 R86, c[0x0][0x218] ;  /* 0x00008600ff568b82 */ /* 0x000f220000000a00 */
[----:B------:R-:W-:Y:S01]  /*6820*/  @!P0 IADD3 R142, P2, R147, R142, RZ ;  /* 0x0000008e938e8210 */ /* 0x000fe20007f5e0ff */
[----:B------:R-:W-:Y:S01]  /*6830*/  @!PT LDS RZ, [RZ] ;  /* 0x00000000fffff984 */ /* 0x000fe20000000800 */
[----:B------:R-:W-:Y:S01]  /*6840*/  @!PT LDS RZ, [RZ] ;  /* 0x00000000fffff984 */ /* 0x000fe20000000800 */
[----:B------:R-:W-:Y:S01]  /*6850*/  @!PT LDS RZ, [RZ] ;  /* 0x00000000fffff984 */ /* 0x000fe20000000800 */
[----:B------:R3:W-:Y:S01]  /*6860*/  @!P0 LDGSTS.E.BYPASS.LTC128B.128 [R242+0x2800], desc[UR22][R172.64] ;  /* 0x02800000acf28fae */ /* 0x0007e2000b901d56 */
[----:B--2---:R-:W-:-:S03]  /*6870*/  @!P0 LEA R170, P4, R145, R140, 0x1 ;  /* 0x0000008c91aa8211 */ /* 0x004fc600078808ff */
[----:B------:R-:W-:Y:S01]  /*6880*/  @!P0 IMAD.X R143, R146, 0x1, R143, P2 ;  /* 0x00000001928f8824 */ /* 0x000fe200010e068f */
[----:B------:R-:W-:Y:S01]  /*6890*/  @!P0 LEA.HI.X R171, R145, R141, R144, 0x1, P4 ;  /* 0x0000008d91ab8211 */ /* 0x000fe200020f0c90 */
[----:B------:R-:W3:Y:S01]  /*68a0*/  @!P0 LDC.64 R84, c[0x0][0x218] ;  /* 0x00008600ff548b82 */ /* 0x000ee20000000a00 */
[C---:B-----5:R-:W-:Y:S01]  /*68b0*/  @!P0 LEA R178, P2, R142.reuse, R90, 0x1 ;  /* 0x0000005a8eb28211 */ /* 0x060fe200078408ff */
[----:B------:R2:W-:Y:S03]  /*68c0*/  @P0 STS.128 [R242+0x3000], RZ ;  /* 0x003000fff2000388 */ /* 0x0005e60000000c00 */
[----:B------:R-:W-:Y:S01]  /*68d0*/  @!P0 LEA.HI.X R179, R142, R91, R143, 0x1, P2 ;  /* 0x0000005b8eb38211 */ /* 0x000fe200010f0c8f */
[----:B------:R-:W-:Y:S01]  /*68e0*/  @!PT LDS RZ, [RZ] ;  /* 0x00000000fffff984 */ /* 0x000fe20000000800 */
[----:B------:R-:W-:Y:S01]  /*68f0*/  @!PT LDS RZ, [RZ] ;  /* 0x00000000fffff984 */ /* 0x000fe20000000800 */
[----:B------:R-:W-:Y:S01]  /*6900*/  @!PT LDS RZ, [RZ] ;  /* 0x00000000fffff984 */ /* 0x000fe20000000800 */
[----:B------:R2:W-:Y:S01]  /*6910*/  @!P0 LDGSTS.E.BYPASS.LTC128B.128 [R242+0x3000], desc[UR22][R174.64] ;  /* 0x03000000aef28fae */ /* 0x0005e2000b901d56 */
[C---:B-1----:R-:W-:Y:S01]  /*6920*/  @!P0 LEA R176, P2, R163.reuse, R88, 0x1 ;  /* 0x00000058a3b08211 */ /* 0x042fe200078408ff */
[----:B------:R-:W1:Y:S02]  /*6930*/  @!P0 LDC.64 R144, c[0x0][0x218] ;  /* 0x00008600ff908b82 */ /* 0x000e640000000a00 */
[----:B------:R2:W-:Y:S01]  /*6940*/  @P0 STS.128 [R242+0x3800], RZ ;  /* 0x003800fff2000388 */ /* 0x0005e20000000c00 */
[----:B------:R-:W-:-:S03]  /*6950*/  @!P0 LEA.HI.X R177, R163, R89, R168, 0x1, P2 ;  /* 0x00000059a3b18211 */ /* 0x000fc600010f0ca8 */
[----:B------:R-:W-:Y:S01]  /*6960*/  @!PT LDS RZ, [RZ] ;  /* 0x00000000fffff984 */ /* 0x000fe20000000800 */
[----:B------:R-:W-:Y:S01]  /*6970*/  @!PT LDS RZ, [RZ] ;  /* 0x00000000fffff984 */ /* 0x000fe20000000800 */
[----:B------:R-:W-:Y:S01]  /*6980*/  @!PT LDS RZ, [RZ] ;  /* 0x00000000fffff984 */ /* 0x000fe20000000800 */
[----:B------:R2:W-:Y:S02]  /*6990*/  @!P0 LDGSTS.E.BYPASS.LTC128B.128 [R242+0x3800], desc[UR22][R170.64] ;  /* 0x03800000aaf28fae */ /* 0x0005e4000b901d56 */
[----:B------:R-:W5:Y:S01]  /*69a0*/  @!P0 LDC.64 R142, c[0x0][0x218] ;  /* 0x00008600ff8e8b82 */ /* 0x000f620000000a00 */
[C---:B----4-:R-:W-:Y:S01]  /*69b0*/  @!P0 LEA R168, P4, R159.reuse, R86, 0x1 ;  /* 0x000000569fa88211 */ /* 0x050fe200078808ff */
[----:B------:R2:W-:Y:S03]  /*69c0*/  @P0 STS.128 [R242+0x4000], RZ ;  /* 0x004000fff2000388 */ /* 0x0005e60000000c00 */
[----:B------:R-:W-:Y:S01]  /*69d0*/  @!P0 LEA.HI.X R169, R159, R87, R164, 0x1, P4 ;  /* 0x000000579fa98211 */ /* 0x000fe200020f0ca4 */
[----:B------:R-:W-:Y:S01]  /*69e0*/  @!PT LDS RZ, [RZ] ;  /* 0x00000000fffff984 */ /* 0x000fe20000000800 */
[----:B------:R-:W-:Y:S01]  /*69f0*/  @!PT LDS RZ, [RZ] ;  /* 0x00000000fffff984 */ /* 0x000fe20000000800 */
[----:B------:R-:W-:Y:S01]  /*6a00*/  @!PT LDS RZ, [RZ] ;  /* 0x00000000fffff984 */ /* 0x000fe20000000800 */
[----:B------:R2:W-:Y:S02]  /*6a10*/  @!P0 LDGSTS.E.BYPASS.LTC128B.128 [R242+0x4000], desc[UR22][R178.64] ;  /* 0x04000000b2f28fae */ /* 0x0005e4000b901d56 */
[----:B------:R-:W4:Y:S01]  /*6a20*/  @!P0 LDC.64 R140, c[0x0][0x218] ;  /* 0x00008600ff8c8b82 */ /* 0x000f220000000a00 */
[C---:B---3--:R-:W-:Y:S01]  /*6a30*/  @!P0 LEA R172, P2, R161.reuse, R84, 0x1 ;  /* 0x00000054a1ac8211 */ /* 0x048fe200078408ff */
[----:B------:R2:W-:Y:S03]  /*6a40*/  @P0 STS.128 [R242+0x4800], RZ ;  /* 0x004800fff2000388 */ /* 0x0005e60000000c00 */
[----:B------:R-:W-:Y:S01]  /*6a50*/  @!P0 LEA.HI.X R173, R161, R85, R166, 0x1, P2 ;  /* 0x00000055a1ad8211 */ /* 0x000fe200010f0ca6 */
[----:B------:R-:W-:Y:S01]  /*6a60*/  @!PT LDS RZ, [RZ] ;  /* 0x00000000fffff984 */ /* 0x000fe20000000800 */
[----:B------:R-:W-:Y:S01]  /*6a70*/  @!PT LDS RZ, [RZ] ;  /* 0x00000000fffff984 */ /* 0x000fe20000000800 */
[----:B------:R-:W-:Y:S01]  /*6a80*/  @!PT LDS RZ, [RZ] ;  /* 0x00000000fffff984 */ /* 0x000fe20000000800 */
[----:B------:R2:W-:Y:S01]  /*6a90*/  @!P0 LDGSTS.E.BYPASS.LTC128B.128 [R242+0x4800], desc[UR22][R176.64] ;  /* 0x04800000b0f28fae */ /* 0x0005e2000b901d56 */
[----:B------:R-:W-:Y:S01]  /*6aa0*/  @!P0 IADD3 R162, P2, R147, R162, RZ ;  /* 0x000000a293a28210 */ /* 0x000fe20007f5e0ff */
[----:B------:R-:W3:Y:S02]  /*6ab0*/  @!P0 LDC.64 R90, c[0x0][0x218] ;  /* 0x00008600ff5a8b82 */ /* 0x000ee40000000a00 */
[----:B------:R2:W-:Y:S02]  /*6ac0*/  @P0 STS.128 [R242+0x5000], RZ ;  /* 0x005000fff2000388 */ /* 0x0005e40000000c00 */
[----:B------:R-:W-:Y:S01]  /*6ad0*/  @!P0 IMAD.X R2, R146, 0x1, R2, P2 ;  /* 0x0000000192028824 */ /* 0x000fe200010e0602 */
[C---:B-1----:R-:W-:Y:S01]  /*6ae0*/  @!P0 LEA R144, P2, R162.reuse, R144, 0x1 ;  /* 0x00000090a2908211 */ /* 0x042fe200078408ff */
[----:B------:R-:W-:Y:S01]  /*6af0*/  @!PT LDS RZ, [RZ] ;  /* 0x00000000fffff984 */ /* 0x000fe20000000800 */
[----:B------:R-:W-:Y:S01]  /*6b00*/  @!PT LDS RZ, [RZ] ;  /* 0x00000000fffff984 */ /* 0x000fe20000000800 */
[----:B------:R-:W-:Y:S01]  /*6b10*/  @!PT LDS RZ, [RZ] ;  /* 0x00000000fffff984 */ /* 0x000fe20000000800 */
[----:B------:R2:W-:Y:S02]  /*6b20*/  @!P0 LDGSTS.E.BYPASS.LTC128B.128 [R242+0x5000], desc[UR22][R168.64] ;  /* 0x05000000a8f28fae */ /* 0x0005e4000b901d56 */
[----:B------:R-:W1:Y:S01]  /*6b30*/  @!P0 LDC.64 R88, c[0x0][0x218] ;  /* 0x00008600ff588b82 */ /* 0x000e620000000a00 */
[----:B------:R-:W-:Y:S01]  /*6b40*/  @!P0 LEA.HI.X R145, R162, R145, R2, 0x1, P2 ;  /* 0x00000091a2918211 */ /* 0x000fe200010f0c02 */
[----:B------:R2:W-:Y:S01]  /*6b50*/  @P0 STS.128 [R242+0x5800], RZ ;  /* 0x005800fff2000388 */ /* 0x0005e20000000c00 */
[----:B-----5:R-:W-:-:S03]  /*6b60*/  @!P0 LEA R142, P2, R149, R142, 0x1 ;  /* 0x0000008e958e8211 */ /* 0x020fc600078408ff */
[----:B------:R-:W-:Y:S01]  /*6b70*/  @!PT LDS RZ, [RZ] ;  /* 0x00000000fffff984 */ /* 0x000fe20000000800 */
[----:B------:R-:W-:Y:S01]  /*6b80*/  @!PT LDS RZ, [RZ] ;  /* 0x00000000fffff984 */ /* 0x000fe20000000800 */
[----:B------:R-:W-:Y:S01]  /*6b90*/  @!PT LDS RZ, [RZ] ;  /* 0x00000000fffff984 */ /* 0x000fe20000000800 */
[----:B------:R2:W-:Y:S01]  /*6ba0*/  @!P0 LDGSTS.E.BYPASS.LTC128B.128 [R242+0x5800], desc[UR22][R172.64] ;  /* 0x05800000acf28fae */ /* 0x0005e2000b901d56 */
[----:B------:R-:W-:Y:S01]  /*6bb0*/  @!P0 LEA.HI.X R143, R149, R143, R148, 0x1, P2 ;  /* 0x0000008f958f8211 */ /* 0x000fe200010f0c94 */
        /* <DEDUP_REMOVED lines=23> */
[----:B-----5:R-:W-:-:S03]  /*6d30*/  @!P0 LEA R86, P4, R156, R86, 0x1 ;  /* 0x000000569c568211 */ /* 0x020fc600078808ff */
[----:B------:R2:W-:Y:S01]  /*6d40*/  @P0 STS.128 [R242+0x7800], RZ ;  /* 0x007800fff2000388 */ /* 0x0005e20000000c00 */
[----:B------:R-:W-:-:S03]  /*6d50*/  @!P0 LEA.HI.X R87, R156, R87, R158, 0x1, P4 ;  /* 0x000000579c578211 */ /* 0x000fc600020f0c9e */
[----:B------:R-:W-:Y:S01]  /*6d60*/  @!PT LDS RZ, [RZ] ;  /* 0x00000000fffff984 */ /* 0x000fe20000000800 */
[----:B------:R-:W-:Y:S01]  /*6d70*/  @!PT LDS RZ, [RZ] ;  /* 0x00000000fffff984 */ /* 0x000fe20000000800 */
[----:B------:R-:W-:Y:S01]  /*6d80*/  @!PT LDS RZ, [RZ] ;  /* 0x00000000fffff984 */ /* 0x000fe20000000800 */
[----:B------:R2:W-:Y:S01]  /*6d90*/  @!P0 LDGSTS.E.BYPASS.LTC128B.128 [R242+0x7800], desc[UR22][R90.64] ;  /* 0x078000005af28fae */ /* 0x0005e2000b901d56 */
[----:B----4-:R-:W-:-:S03]  /*6da0*/  @!P0 LEA R84, P2, R157, R84, 0x1 ;  /* 0x000000549d548211 */ /* 0x010fc600078408ff */
        /* <DEDUP_REMOVED lines=21> */
[----:B--2---:R-:W-:-:S03]  /*6f00*/  IMAD.WIDE.U32 R86, R2, 0xf0, R200 ;  /* 0x000000f002567825 */ /* 0x004fc600078e00c8 */
        /* <DEDUP_REMOVED lines=8> */
.L_x_1567:
[----:B------:R-:W-:Y:S05]  /*6f90*/  BSYNC B0 ;  /* 0x0000000000007941 */ /* 0x000fea0003800000 */
.L_x_1566:
[----:B------:R-:W0:Y:S01]  /*6fa0*/  LDGDEPBAR ;  /* 0x00000000000079af */ /* 0x000e220000000000 */
[----:B------:R-:W-:-:S04]  /*6fb0*/  IADD3 R200, P0, R147, R200, RZ ;  /* 0x000000c893c87210 */ /* 0x000fc80007f1e0ff */
[----:B------:R-:W-:-:S09]  /*6fc0*/  IADD3.X R201, R146, R201, RZ, P0, !PT ;  /* 0x000000c992c97210 */ /* 0x000fd200007fe4ff */
.L_x_1563:
[----:B------:R-:W-:Y:S01]  /*6fd0*/  VIADD R0, R0, UR18 ;  /* 0x0000001200007c36 */ /* 0x000fe20008000000 */
[----:B------:R-:W-:Y:S01]  /*6fe0*/  ULDC UR16, c[0x0][0x2ec] ;  /* 0x0000bb0000107ab9 */ /* 0x000fe20000000800 */
[----:B------:R-:W-:Y:S01]  /*6ff0*/  LEA R237, R3, UR4, 0x1 ;  /* 0x0000000403ed7c11 */ /* 0x000fe2000f8e08ff */
[----:B------:R-:W-:Y:S01]  /*7000*/  ULDC.64 UR20, c[0x0][0x218] ;  /* 0x0000860000147ab9 */ /* 0x000fe20000000a00 */
[C---:B------:R-:W-:Y:S01]  /*7010*/  VIADD R2, R0.reuse, 0x1 ;  /* 0x0000000100027836 */ /* 0x040fe20000000000 */
[CC--:B------:R-:W-:Y:S01]  /*7020*/  ISETP.GE.AND P4, PT, R0.reuse, R202.reuse, PT ;  /* 0x000000ca0000720c */ /* 0x0c0fe20003f86270 */
[----:B-12---:R-:W-:Y:S02]  /*7030*/  VIADD R84, R0, 0x8 ;  /* 0x0000000800547836 */ /* 0x006fe40000000000 */
[----:B------:R-:W-:Y:S01]  /*7040*/  IMAD R233, R236, 0x2, R237 ;  /* 0x00000002ece97824 */ /* 0x000fe200078e02ed */
[CC--:B------:R-:W-:Y:S02]  /*7050*/  ISETP.GE.AND P2, PT, R2.reuse, R203.reuse, PT ;  /* 0x000000cb0200720c */ /* 0x0c0fe40003f46270 */
[----:B------:R-:W-:Y:S01]  /*7060*/  ISETP.GE.AND P5, PT, R2, R202, PT ;  /* 0x000000ca0200720c */ /* 0x000fe20003fa6270 */
[----:B------:R-:W-:Y:S01]  /*7070*/  VIADD R2, R0, 0x9 ;  /* 0x0000000900027836 */ /* 0x000fe20000000000 */
[----:B------:R-:W-:-:S02]  /*7080*/  ISETP.GE.AND P0, PT, R84, R203, PT ;  /* 0x000000cb5400720c */ /* 0x000fc40003f06270 */
[-C--:B------:R-:W-:Y:S01]  /*7090*/  ISETP.GE.AND P6, PT, R84, R202.reuse, PT ;  /* 0x000000ca5400720c */ /* 0x080fe20003fc6270 */
[----:B------:R-:W-:Y:S01]  /*70a0*/  VIADD R84, R0, 0x10 ;  /* 0x0000001000547836 */ /* 0x000fe20000000000 */
[----:B------:R-:W-:Y:S02]  /*70b0*/  FSEL R195, R38, -INF , !P4 ;  /* 0xff80000026c37808 */ /* 0x000fe40006000000 */
[----:B------:R-:W-:Y:S01]  /*70c0*/  FSEL R232, R32, -INF , !P0 ;  /* 0xff80000020e87808 */ /* 0x000fe20004000000 */
[----:B------:R-:W-:Y:S01]  /*70d0*/  VIADD R32, R0, 0x11 ;  /* 0x0000001100207836 */ /* 0x000fe20000000000 */
[C---:B------:R-:W-:Y:S02]  /*70e0*/  ISETP.GE.AND P4, PT, R2.reuse, R203, PT ;  /* 0x000000cb0200720c */ /* 0x040fe40003f86270 */
[----:B------:R-:W-:Y:S02]  /*70f0*/  ISETP.GE.AND P0, PT, R2, R202, PT ;  /* 0x000000ca0200720c */ /* 0x000fe40003f06270 */
[----:B------:R-:W-:-:S02]  /*7100*/  FSEL R2, R34, -INF , !P6 ;  /* 0xff80000022027808 */ /* 0x000fc40007000000 */
[-C--:B------:R-:W-:Y:S02]  /*7110*/  ISETP.GE.AND P6, PT, R84, R203.reuse, PT ;  /* 0x000000cb5400720c */ /* 0x080fe40003fc6270 */
[----:B------:R-:W-:Y:S01]  /*7120*/  FSEL R38, R33, -INF , !P4 ;  /* 0xff80000021267808 */ /* 0x000fe20006000000 */
[----:B------:R-:W-:Y:S01]  /*7130*/  VIADD R33, R0, 0x18 ;  /* 0x0000001800217836 */ /* 0x000fe20000000000 */
[----:B------:R-:W-:Y:S02]  /*7140*/  ISETP.GE.AND P4, PT, R84, R202, PT ;  /* 0x000000ca5400720c */ /* 0x000fe40003f86270 */
[----:B------:R-:W-:Y:S02]  /*7150*/  FSEL R234, R35, -INF , !P0 ;  /* 0xff80000023ea7808 */ /* 0x000fe40004000000 */
[----:B------:R-:W-:Y:S02]  /*7160*/  FSEL R193, R28, -INF , !P6 ;  /* 0xff8000001cc17808 */ /* 0x000fe40007000000 */
[----:B------:R-:W-:-:S02]  /*7170*/  ISETP.GE.AND P0, PT, R32, R203, PT ;  /* 0x000000cb2000720c */ /* 0x000fc40003f06270 */
[-C--:B------:R-:W-:Y:S01]  /*7180*/  ISETP.GE.AND P6, PT, R32, R202.reuse, PT ;  /* 0x000000ca2000720c */ /* 0x080fe20003fc6270 */
[----:B------:R-:W-:Y:S01]  /*7190*/  VIADD R32, R0, 0x19 ;  /* 0x0000001900207836 */ /* 0x000fe20000000000 */
[----:B------:R-:W-:Y:S02]  /*71a0*/  FSEL R30, R30, -INF , !P4 ;  /* 0xff8000001e1e7808 */ /* 0x000fe40006000000 */
[----:B------:R-:W-:Y:S02]  /*71b0*/  ISETP.GE.AND P4, PT, R33, R203, PT ;  /* 0x000000cb2100720c */ /* 0x000fe40003f86270 */
[----:B------:R-:W-:Y:S01]  /*71c0*/  FSEL R191, R29, -INF , !P0 ;  /* 0xff8000001dbf7808 */ /* 0x000fe20004000000 */
[C---:B------:R-:W-:Y:S01]  /*71d0*/  VIADD R29, R0.reuse, 0x21 ;  /* 0x00000021001d7836 */ /* 0x040fe20000000000 */
[----:B------:R-:W-:Y:S01]  /*71e0*/  FSEL R28, R31, -INF , !P6 ;  /* 0xff8000001f1c7808 */ /* 0x000fe20007000000 */
[----:B------:R-:W-:Y:S01]  /*71f0*/  VIADD R31, R0, 0x20 ;  /* 0x00000020001f7836 */ /* 0x000fe20000000000 */
[----:B------:R-:W-:-:S02]  /*7200*/  ISETP.GE.AND P0, PT, R33, R202, PT ;  /* 0x000000ca2100720c */ /* 0x000fc40003f06270 */
[----:B------:R-:W-:Y:S02]  /*7210*/  FSEL R33, R24, -INF , !P4 ;  /* 0xff80000018217808 */ /* 0x000fe40006000000 */
[CC--:B------:R-:W-:Y:S02]  /*7220*/  ISETP.GE.AND P6, PT, R32.reuse, R203.reuse, PT ;  /* 0x000000cb2000720c */ /* 0x0c0fe40003fc6270 */
[-C--:B------:R-:W-:Y:S02]  /*7230*/  ISETP.GE.AND P4, PT, R32, R202.reuse, PT ;  /* 0x000000ca2000720c */ /* 0x080fe40003f86270 */
[----:B------:R-:W-:Y:S02]  /*7240*/  FSEL R26, R26, -INF , !P0 ;  /* 0xff8000001a1a7808 */ /* 0x000fe40004000000 */
[----:B------:R-:W-:Y:S02]  /*7250*/  ISETP.GE.AND P0, PT, R31, R203, PT ;  /* 0x000000cb1f00720c */ /* 0x000fe40003f06270 */
[----:B------:R-:W-:Y:S01]  /*7260*/  FSEL R32, R25, -INF , !P6 ;  /* 0xff80000019207808 */ /* 0x000fe20007000000 */
[C---:B------:R-:W-:Y:S01]  /*7270*/  VIADD R25, R0.reuse, 0x29 ;  /* 0x0000002900197836 */ /* 0x040fe20000000000 */
[----:B------:R-:W-:Y:S01]  /*7280*/  FSEL R24, R27, -INF , !P4 ;  /* 0xff8000001b187808 */ /* 0x000fe20006000000 */
[C---:B------:R-:W-:Y:S01]  /*7290*/  VIADD R27, R0.reuse, 0x28 ;  /* 0x00000028001b7836 */ /* 0x040fe20000000000 */
[----:B------:R-:W-:Y:S01]  /*72a0*/  ISETP.GE.AND P6, PT, R31, R202, PT ;  /* 0x000000ca1f00720c */ /* 0x000fe20003fc6270 */
[----:B------:R-:W-:Y:S01]  /*72b0*/  VIADD R31, R0, 0xd0 ;  /* 0x000000d0001f7836 */ /* 0x000fe20000000000 */
        /* <DEDUP_REMOVED lines=9> */
[C---:B------:R-:W-:Y:S01]  /*7350*/  VIADD R23, R0.reuse, 0x30 ;  /* 0x0000003000177836 */ /* 0x040fe20000000000 */
[----:B------:R-:W-:Y:S01]  /*7360*/  ISETP.GE.AND P4, PT, R27, R202, PT ;  /* 0x000000ca1b00720c */ /* 0x000fe20003f86270 */
[----:B------:R-:W-:Y:S01]  /*7370*/  VIADD R27, R0, 0xd8 ;  /* 0x000000d8001b7836 */ /* 0x000fe20000000000 */
[----:B------:R-:W-:-:S02]  /*7380*/  ISETP.GE.AND P0, PT, R25, R203, PT ;  /* 0x000000cb1900720c */ /* 0x000fc40003f06270 */
[----:B------:R-:W-:Y:S02]  /*7390*/  FSEL R179, R16, -INF , !P6 ;  /* 0xff80000010b37808 */ /* 0x000fe40007000000 */
[-C--:B------:R-:W-:Y:S01]  /*73a0*/  ISETP.GE.AND P6, PT, R25, R202.reuse, PT ;  /* 0x000000ca1900720c */ /* 0x080fe20003fc6270 */
[----:B------:R-:W-:Y:S01]  /*73b0*/  VIADD R25, R0, 0xd9 ;  /* 0x000000d900197836 */ /* 0x000fe20000000000 */
[----:B------:R-:W-:Y:S02]  /*73c0*/  FSEL R18, R18, -INF , !P4 ;  /* 0xff80000012127808 */ /* 0x000fe40006000000 */
[-C--:B------:R-:W-:Y:S02]  /*73d0*/  ISETP.GE.AND P4, PT, R23, R203.reuse, PT ;  /* 0x000000cb1700720c */ /* 0x080fe40003f86270 */
[----:B------:R-:W-:Y:S01]  /*73e0*/  FSEL R177, R17, -INF , !P0 ;  /* 0xff80000011b17808 */ /* 0x000fe20004000000 */
[C---:B------:R-:W-:Y:S01]  /*73f0*/  VIADD R17, R0.reuse, 0x38 ;  /* 0x0000003800117836 */ /* 0x040fe20000000000 */
[----:B------:R-:W-:Y:S01]  /*7400*/  ISETP.GE.AND P0, PT, R23, R202, PT ;  /* 0x000000ca1700720c */ /* 0x000fe20003f06270 */
[C---:B------:R-:W-:Y:S01]  /*7410*/  VIADD R23, R0.reuse, 0xe0 ;  /* 0x000000e000177836 */ /* 0x040fe20000000000 */
[----:B------:R-:W-:Y:S01]  /*7420*/  FSEL R16, R19, -INF , !P6 ;  /* 0xff80000013107808 */ /* 0x000fe20007000000 */
[----:B------:R-:W-:Y:S01]  /*7430*/  VIADD R19, R0, 0x39 ;  /* 0x0000003900137836 */ /* 0x000fe20000000000 */
[----:B------:R-:W-:-:S02]  /*7440*/  ISETP.GE.AND P6, PT, R21, R203, PT ;  /* 0x000000cb1500720c */ /* 0x000fc40003fc6270 */
[----:B------:R-:W-:Y:S02]  /*7450*/  FSEL R173, R12, -INF , !P4 ;  /* 0xff8000000cad7808 */ /* 0x000fe40006000000 */
[-C--:B------:R-:W-:Y:S01]  /*7460*/  ISETP.GE.AND P4, PT, R21, R202.reuse, PT ;  /* 0x000000ca1500720c */ /* 0x080fe20003f86270 */
[----:B------:R-:W-:Y:S01]  /*7470*/  VIADD R21, R0, 0xe1 ;  /* 0x000000e100157836 */ /* 0x000fe20000000000 */
[----:B------:R-:W-:Y:S02]  /*7480*/  FSEL R14, R14, -INF , !P0 ;  /* 0xff8000000e0e7808 */ /* 0x000fe40004000000 */
[-C--:B------:R-:W-:Y:S02]  /*7490*/  ISETP.GE.AND P0, PT, R17, R203.reuse, PT ;  /* 0x000000cb1100720c */ /* 0x080fe40003f06270 */
[----:B------:R-:W-:Y:S02]  /*74a0*/  FSEL R140, R13, -INF , !P6 ;  /* 0xff8000000d8c7808 */ /* 0x000fe40007000000 */
[----:B------:R-:W-:Y:S01]  /*74b0*/  ISETP.GE.AND P6, PT, R17, R202, PT ;  /* 0x000000ca1100720c */ /* 0x000fe20003fc6270 */
[C---:B------:R-:W-:Y:S01]  /*74c0*/  VIADD R17, R0.reuse, 0x40 ;  /* 0x0000004000117836 */ /* 0x040fe20000000000 */
[----:B------:R-:W-:Y:S01]  /*74d0*/  FSEL R12, R15, -INF , !P4 ;  /* 0xff8000000f0c7808 */ /* 0x000fe20006000000 */
[----:B------:R-:W-:Y:S01]  /*74e0*/  VIADD R15, R0, 0x41 ;  /* 0x00000041000f7836 */ /* 0x000fe20000000000 */
[----:B------:R-:W-:-:S02]  /*74f0*/  ISETP.GE.AND P4, PT, R19, R203, PT ;  /* 0x000000cb1300720c */ /* 0x000fc40003f86270 */
[----:B------:R-:W-:Y:S01]  /*7500*/  FSEL R145, R8, -INF , !P0 ;  /* 0xff80000008917808 */ /* 0x000fe20004000000 */
[C---:B------:R-:W-:Y:S01]  /*7510*/  VIADD R8, R0.reuse, 0x48 ;  /* 0x0000004800087836 */ /* 0x040fe20000000000 */
[-C--:B------:R-:W-:Y:S01]  /*7520*/  ISETP.GE.AND P0, PT, R19, R202.reuse, PT ;  /* 0x000000ca1300720c */ /* 0x080fe20003f06270 */
[----:B------:R-:W-:Y:S01]  /*7530*/  VIADD R19, R0, 0xe8 ;  /* 0x000000e800137836 */ /* 0x000fe20000000000 */
[----:B------:R-:W-:Y:S02]  /*7540*/  FSEL R13, R10, -INF , !P6 ;  /* 0xff8000000a0d7808 */ /* 0x000fe40007000000 */
[----:B------:R-:W-:Y:S02]  /*7550*/  FSEL R144, R9, -INF , !P4 ;  /* 0xff80000009907808 */ /* 0x000fe40006000000 */
[C---:B------:R-:W-:Y:S02]  /*7560*/  ISETP.GE.AND P6, PT, R17.reuse, R203, PT ;  /* 0x000000cb1100720c */ /* 0x040fe40003fc6270 */
[----:B------:R-:W-:Y:S01]  /*7570*/  ISETP.GE.AND P4, PT, R17, R202, PT ;  /* 0x000000ca1100720c */ /* 0x000fe20003f86270 */
[----:B------:R-:W-:Y:S01]  /*7580*/  VIADD R17, R0, 0xe9 ;  /* 0x000000e900117836 */ /* 0x000fe20000000000 */
[----:B------:R-:W-:-:S02]  /*7590*/  FSEL R11, R11, -INF , !P0 ;  /* 0xff8000000b0b7808 */ /* 0x000fc40004000000 */
[CC--:B------:R-:W-:Y:S02]  /*75a0*/  ISETP.GE.AND P0, PT, R15.reuse, R203.reuse, PT ;  /* 0x000000cb0f00720c */ /* 0x0c0fe40003f06270 */
[----:B------:R-:W-:Y:S01]  /*75b0*/  FSEL R143, R4, -INF , !P6 ;  /* 0xff800000048f7808 */ /* 0x000fe20007000000 */
[----:B------:R-:W-:Y:S01]  /*75c0*/  VIADD R4, R0, 0x49 ;  /* 0x0000004900047836 */ /* 0x000fe20000000000 */
[----:B------:R-:W-:Y:S01]  /*75d0*/  FSEL R10, R6, -INF , !P4 ;  /* 0xff800000060a7808 */ /* 0x000fe20006000000 */
[C---:B------:R-:W-:Y:S01]  /*75e0*/  VIADD R6, R0.reuse, 0x69 ;  /* 0x0000006900067836 */ /* 0x040fe20000000000 */
[-C--:B------:R-:W-:Y:S01]  /*75f0*/  ISETP.GE.AND P6, PT, R15, R202.reuse, PT ;  /* 0x000000ca0f00720c */ /* 0x080fe20003fc6270 */
[----:B------:R-:W-:Y:S01]  /*7600*/  VIADD R15, R0, 0xf0 ;  /* 0x000000f0000f7836 */ /* 0x000fe20000000000 */
[----:B------:R-:W-:Y:S02]  /*7610*/  ISETP.GE.AND P4, PT, R8, R203, PT ;  /* 0x000000cb0800720c */ /* 0x000fe40003f86270 */
[----:B------:R-:W-:Y:S01]  /*7620*/  FSEL R156, R5, -INF , !P0 ;  /* 0xff800000059c7808 */ /* 0x000fe20004000000 */
[----:B------:R-:W-:Y:S01]  /*7630*/  VIADD R5, R0, 0x50 ;  /* 0x0000005000057836 */ /* 0x000fe20000000000 */
[----:B------:R-:W-:-:S02]  /*7640*/  ISETP.GE.AND P0, PT, R8, R202, PT ;  /* 0x000000ca0800720c */ /* 0x000fc40003f06270 */
[----:B------:R-:W-:Y:S02]  /*7650*/  FSEL R8, R7, -INF , !P6 ;  /* 0xff80000007087808 */ /* 0x000fe40007000000 */
[----:B------:R-:W-:Y:S02]  /*7660*/  FSEL R168, R76, -INF , !P4 ;  /* 0xff8000004ca87808 */ /* 0x000fe40006000000 */
[C---:B------:R-:W-:Y:S02]  /*7670*/  ISETP.GE.AND P6, PT, R4.reuse, R203, PT ;  /* 0x000000cb0400720c */ /* 0x040fe40003fc6270 */
[----:B------:R-:W-:Y:S01]  /*7680*/  ISETP.GE.AND P4, PT, R4, R202, PT ;  /* 0x000000ca0400720c */ /* 0x000fe20003f86270 */
[----:B------:R-:W-:Y:S01]  /*7690*/  VIADD R4, R0, 0x51 ;  /* 0x0000005100047836 */ /* 0x000fe20000000000 */
[----:B------:R-:W-:Y:S02]  /*76a0*/  FSEL R35, R78, -INF , !P0 ;  /* 0xff8000004e237808 */ /* 0x000fe40004000000 */
[----:B------:R-:W-:-:S02]  /*76b0*/  FSEL R164, R77, -INF , !P6 ;  /* 0xff8000004da47808 */ /* 0x000fc40007000000 */
[CC--:B------:R-:W-:Y:S02]  /*76c0*/  ISETP.GE.AND P0, PT, R5.reuse, R203.reuse, PT ;  /* 0x000000cb0500720c */ /* 0x0c0fe40003f06270 */
[-C--:B------:R-:W-:Y:S01]  /*76d0*/  ISETP.GE.AND P6, PT, R5, R202.reuse, PT ;  /* 0x000000ca0500720c */ /* 0x080fe20003fc6270 */
[----:B------:R-:W-:Y:S01]  /*76e0*/  VIADD R5, R0, 0x58 ;  /* 0x0000005800057836 */ /* 0x000fe20000000000 */
[----:B------:R-:W-:Y:S02]  /*76f0*/  FSEL R34, R79, -INF , !P4 ;  /* 0xff8000004f227808 */ /* 0x000fe40006000000 */
[----:B------:R-:W-:Y:S02]  /*7700*/  ISETP.GE.AND P4, PT, R4, R203, PT ;  /* 0x000000cb0400720c */ /* 0x000fe40003f86270 */
[----:B------:R-:W-:Y:S02]  /*7710*/  FSEL R149, R72, -INF , !P0 ;  /* 0xff80000048957808 */ /* 0x000fe40004000000 */
[----:B------:R-:W-:Y:S01]  /*7720*/  ISETP.GE.AND P0, PT, R4, R202, PT ;  /* 0x000000ca0400720c */ /* 0x000fe20003f06270 */
[----:B------:R-:W-:Y:S01]  /*7730*/  VIADD R4, R0, 0x59 ;  /* 0x0000005900047836 */ /* 0x000fe20000000000 */
[----:B------:R-:W-:-:S02]  /*7740*/  FSEL R189, R74, -INF , !P6 ;  /* 0xff8000004abd7808 */ /* 0x000fc40007000000 */
[----:B------:R-:W-:Y:S02]  /*7750*/  FSEL R176, R73, -INF , !P4 ;  /* 0xff80000049b07808 */ /* 0x000fe40006000000 */
[CC--:B------:R-:W-:Y:S02]  /*7760*/  ISETP.GE.AND P6, PT, R5.reuse, R203.reuse, PT ;  /* 0x000000cb0500720c */ /* 0x0c0fe40003fc6270 */
        /* <DEDUP_REMOVED lines=8> */
[-C--:B------:R-:W-:Y:S02]  /*77f0*/  ISETP.GE.AND P4, PT, R5, R203.reuse, PT ;  /* 0x000000cb0500720c */ /* 0x080fe40003f86270 */
[----:B------:R-:W-:Y:S02]  /*7800*/  FSEL R175, R71, -INF , !P6 ;  /* 0xff80000047af7808 */ /* 0x000fe40007000000 */
[----:B------:R-:W-:Y:S02]  /*7810*/  FSEL R157, R64, -INF , !P4 ;  /* 0xff800000409d7808 */ /* 0x000fe40006000000 */
[----:B------:R-:W-:-:S02]  /*7820*/  ISETP.GE.AND P6, PT, R4, R203, PT ;  /* 0x000000cb0400720c */ /* 0x000fc40003fc6270 */
[-C--:B------:R-:W-:Y:S02]  /*7830*/  ISETP.GE.AND P4, PT, R4, R202.reuse, PT ;  /* 0x000000ca0400720c */ /* 0x080fe40003f86270 */
[----:B------:R-:W-:Y:S02]  /*7840*/  FSEL R186, R69, -INF , !P0 ;  /* 0xff80000045ba7808 */ /* 0x000fe40004000000 */
[----:B------:R-:W-:Y:S01]  /*7850*/  FSEL R4, R39, -INF , !P5 ;  /* 0xff80000027047808 */ /* 0x000fe20006800000 */
[C---:B------:R-:W-:Y:S01]  /*7860*/  VIADD R39, R0.reuse, 0xc8 ;  /* 0x000000c800277836 */ /* 0x040fe20000000000 */
[----:B------:R-:W-:Y:S01]  /*7870*/  ISETP.GE.AND P0, PT, R5, R202, PT ;  /* 0x000000ca0500720c */ /* 0x000fe20003f06270 */
[----:B------:R-:W-:Y:S01]  /*7880*/  VIADD R5, R0, 0x68 ;  /* 0x0000006800057836 */ /* 0x000fe20000000000 */
[----:B------:R-:W-:Y:S02]  /*7890*/  FMNMX.FTZ R7, R195, R4, !PT ;  /* 0x00000004c3077209 */ /* 0x000fe40007810000 */
[----:B------:R-:W-:-:S02]  /*78a0*/  FSEL R171, R66, -INF , !P0 ;  /* 0xff80000042ab7808 */ /* 0x000fc40004000000 */
[----:B------:R-:W-:Y:S02]  /*78b0*/  FSEL R208, R65, -INF , !P6 ;  /* 0xff80000041d07808 */ /* 0x000fe40007000000 */
[C---:B------:R-:W-:Y:S02]  /*78c0*/  ISETP.GE.AND P0, PT, R5.reuse, R203, PT ;  /* 0x000000cb0500720c */ /* 0x040fe40003f06270 */
[----:B------:R-:W-:Y:S01]  /*78d0*/  ISETP.GE.AND P6, PT, R5, R202, PT ;  /* 0x000000ca0500720c */ /* 0x000fe20003fc6270 */
[----:B------:R-:W-:Y:S01]  /*78e0*/  VIADD R5, R0, 0x70 ;  /* 0x0000007000057836 */ /* 0x000fe20000000000 */
[----:B------:R-:W-:Y:S02]  /*78f0*/  FMNMX.FTZ R7, R2, R7, !PT ;  /* 0x0000000702077209 */ /* 0x000fe40007810000 */
[----:B------:R-:W-:Y:S02]  /*7900*/  FSEL R248, R60, -INF , !P0 ;  /* 0xff8000003cf87808 */ /* 0x000fe40004000000 */
[----:B------:R-:W-:-:S02]  /*7910*/  FSEL R141, R62, -INF , !P6 ;  /* 0xff8000003e8d7808 */ /* 0x000fc40007000000 */
[----:B------:R-:W-:Y:S02]  /*7920*/  FMNMX.FTZ R7, R234, R7, !PT ;  /* 0x00000007ea077209 */ /* 0x000fe40007810000 */
[----:B------:R-:W-:Y:S02]  /*7930*/  FSEL R152, R67, -INF , !P4 ;  /* 0xff80000043987808 */ /* 0x000fe40006000000 */
[CC--:B------:R-:W-:Y:S02]  /*7940*/  ISETP.GE.AND P0, PT, R5.reuse, R203.reuse, PT ;  /* 0x000000cb0500720c */ /* 0x0c0fe40003f06270 */
[-C--:B------:R-:W-:Y:S01]  /*7950*/  ISETP.GE.AND P6, PT, R5, R202.reuse, PT ;  /* 0x000000ca0500720c */ /* 0x080fe20003fc6270 */
[----:B------:R-:W-:Y:S01]  /*7960*/  VIADD R5, R0, 0x71 ;  /* 0x0000007100057836 */ /* 0x000fe20000000000 */
[C---:B------:R-:W-:Y:S02]  /*7970*/  ISETP.GE.AND P5, PT, R6.reuse, R203, PT ;  /* 0x000000cb0600720c */ /* 0x040fe40003fa6270 */
[----:B------:R-:W-:Y:S01]  /*7980*/  ISETP.GE.AND P4, PT, R6, R202, PT ;  /* 0x000000ca0600720c */ /* 0x000fe20003f86270 */
[----:B------:R-:W-:Y:S01]  /*7990*/  VIADD R6, R0, 0x78 ;  /* 0x0000007800067836 */ /* 0x000fe20000000000 */
[----:B------:R-:W-:-:S02]  /*79a0*/  FMNMX.FTZ R7, R30, R7, !PT ;  /* 0x000000071e077209 */ /* 0x000fc40007810000 */
[----:B------:R-:W-:Y:S02]  /*79b0*/  FSEL R210, R61, -INF , !P5 ;  /* 0xff8000003dd27808 */ /* 0x000fe40006800000 */
[----:B------:R-:W-:Y:S02]  /*79c0*/  FSEL R159, R63, -INF , !P4 ;  /* 0xff8000003f9f7808 */ /* 0x000fe40006000000 */
[C---:B------:R-:W-:Y:S02]  /*79d0*/  ISETP.GE.AND P5, PT, R5.reuse, R203, PT ;  /* 0x000000cb0500720c */ /* 0x040fe40003fa6270 */
[----:B------:R-:W-:Y:S02]  /*79e0*/  ISETP.GE.AND P4, PT, R5, R202, PT ;  /* 0x000000ca0500720c */ /* 0x000fe40003f86270 */
[----:B------:R-:W-:Y:S01]  /*79f0*/  FMNMX.FTZ R5, R28, R7, !PT ;  /* 0x000000071c057209 */ /* 0x000fe20007810000 */
[----:B------:R-:W-:Y:S01]  /*7a00*/  VIADD R7, R0, 0x79 ;  /* 0x0000007900077836 */ /* 0x000fe20000000000 */
[----:B------:R-:W-:-:S02]  /*7a10*/  FSEL R161, R57, -INF , !P5 ;  /* 0xff80000039a17808 */ /* 0x000fc40006800000 */
[----:B------:R-:W-:Y:S02]  /*7a20*/  FMNMX.FTZ R5, R26, R5, !PT ;  /* 0x000000051a057209 */ /* 0x000fe40007810000 */
[----:B------:R-:W-:Y:S02]  /*7a30*/  FSEL R174, R59, -INF , !P4 ;  /* 0xff8000003bae7808 */ /* 0x000fe40006000000 */
[----:B------:R-:W-:Y:S02]  /*7a40*/  FMNMX.FTZ R5, R24, R5, !PT ;  /* 0x0000000518057209 */ /* 0x000fe40007810000 */
[C---:B------:R-:W-:Y:S02]  /*7a50*/  ISETP.GE.AND P5, PT, R7.reuse, R203, PT ;  /* 0x000000cb0700720c */ /* 0x040fe40003fa6270 */
[----:B------:R-:W-:Y:S02]  /*7a60*/  FMNMX.FTZ R5, R22, R5, !PT ;  /* 0x0000000516057209 */ /* 0x000fe40007810000 */
[----:B------:R-:W-:-:S02]  /*7a70*/  ISETP.GE.AND P4, PT, R7, R202, PT ;  /* 0x000000ca0700720c */ /* 0x000fc40003f86270 */
[----:B------:R-:W-:Y:S02]  /*7a80*/  FMNMX.FTZ R5, R20, R5, !PT ;  /* 0x0000000514057209 */ /* 0x000fe40007810000 */
[----:B------:R-:W-:Y:S02]  /*7a90*/  FSEL R165, R56, -INF , !P0 ;  /* 0xff80000038a57808 */ /* 0x000fe40004000000 */
[----:B------:R-:W-:Y:S02]  /*7aa0*/  FSEL R147, R58, -INF , !P6 ;  /* 0xff8000003a937808 */ /* 0x000fe40007000000 */
[----:B------:R-:W-:Y:S01]  /*7ab0*/  FMNMX.FTZ R7, R18, R5, !PT ;  /* 0x0000000512077209 */ /* 0x000fe20007810000 */
[----:B------:R-:W-:Y:S01]  /*7ac0*/  VIADD R5, R0, 0x88 ;  /* 0x0000008800057836 */ /* 0x000fe20000000000 */
[C---:B------:R-:W-:Y:S02]  /*7ad0*/  ISETP.GE.AND P0, PT, R6.reuse, R203, PT ;  /* 0x000000cb0600720c */ /* 0x040fe40003f06270 */
[----:B------:R-:W-:Y:S01]  /*7ae0*/  ISETP.GE.AND P6, PT, R6, R202, PT ;  /* 0x000000ca0600720c */ /* 0x000fe20003fc6270 */
[----:B------:R-:W-:Y:S01]  /*7af0*/  VIADD R6, R0, 0x80 ;  /* 0x0000008000067836 */ /* 0x000fe20000000000 */
[----:B------:R-:W-:-:S02]  /*7b00*/  FMNMX.FTZ R7, R16, R7, !PT ;  /* 0x0000000710077209 */ /* 0x000fc40007810000 */
[----:B------:R-:W-:Y:S02]  /*7b10*/  FSEL R250, R52, -INF , !P0 ;  /* 0xff80000034fa7808 */ /* 0x000fe40004000000 */
[----:B------:R-:W-:Y:S02]  /*7b20*/  ISETP.GE.AND P0, PT, R6, R203, PT ;  /* 0x000000cb0600720c */ /* 0x000fe40003f06270 */
[----:B------:R-:W-:Y:S02]  /*7b30*/  FSEL R153, R54, -INF , !P6 ;  /* 0xff80000036997808 */ /* 0x000fe40007000000 */
[----:B------:R-:W-:Y:S01]  /*7b40*/  ISETP.GE.AND P6, PT, R6, R202, PT ;  /* 0x000000ca0600720c */ /* 0x000fe20003fc6270 */
[----:B------:R-:W-:Y:S01]  /*7b50*/  VIADD R6, R0, 0x81 ;  /* 0x0000008100067836 */ /* 0x000fe20000000000 */
[----:B------:R-:W-:Y:S02]  /*7b60*/  FMNMX.FTZ R7, R14, R7, !PT ;  /* 0x000000070e077209 */ /* 0x000fe40007810000 */
[----:B------:R-:W-:-:S02]  /*7b70*/  FSEL R190, R48, -INF , !P0 ;  /* 0xff80000030be7808 */ /* 0x000fc40004000000 */
[----:B------:R-:W-:Y:S02]  /*7b80*/  FSEL R155, R50, -INF , !P6 ;  /* 0xff800000329b7808 */ /* 0x000fe40007000000 */
[----:B------:R-:W-:Y:S01]  /*7b90*/  FMNMX.FTZ R48, R12, R7, !PT ;  /* 0x000000070c307209 */ /* 0x000fe20007810000 */
[C---:B------:R-:W-:Y:S01]  /*7ba0*/  VIADD R7, R0.reuse, 0x91 ;  /* 0x0000009100077836 */ /* 0x040fe20000000000 */
        /* <DEDUP_REMOVED lines=11> */
[C---:B------:R-:W-:Y:S02]  /*7c60*/  ISETP.GE.AND P5, PT, R5.reuse, R203, PT ;  /* 0x000000cb0500720c */ /* 0x040fe40003fa6270 */
[----:B------:R-:W-:-:S02]  /*7c70*/  ISETP.GE.AND P4, PT, R5, R202, PT ;  /* 0x000000ca0500720c */ /* 0x000fc40003f86270 */
[----:B------:R-:W-:Y:S02]  /*7c80*/  FMNMX.FTZ R5, R11, R48, !PT ;  /* 0x000000300b057209 */ /* 0x000fe40007810000 */
[----:B------:R-:W-:Y:S02]  /*7c90*/  FSEL R182, R44, -INF , !P0 ;  /* 0xff8000002cb67808 */ /* 0x000fe40004000000 */
[----:B------:R-:W-:Y:S02]  /*7ca0*/  FMNMX.FTZ R5, R10, R5, !PT ;  /* 0x000000050a057209 */ /* 0x000fe40007810000 */
[----:B------:R-:W-:Y:S01]  /*7cb0*/  FSEL R163, R46, -INF , !P6 ;  /* 0xff8000002ea37808 */ /* 0x000fe20007000000 */
[----:B------:R-:W-:Y:S01]  /*7cc0*/  VIADD R46, R0, 0xa9 ;  /* 0x000000a9002e7836 */ /* 0x000fe20000000000 */
[----:B------:R-:W-:Y:S02]  /*7cd0*/  FMNMX.FTZ R44, R8, R5, !PT ;  /* 0x00000005082c7209 */ /* 0x000fe40007810000 */
[----:B------:R-:W-:-:S02]  /*7ce0*/  ISETP.GE.AND P0, PT, R6, R203, PT ;  /* 0x000000cb0600720c */ /* 0x000fc40003f06270 */
[----:B------:R-:W-:Y:S01]  /*7cf0*/  ISETP.GE.AND P6, PT, R6, R202, PT ;  /* 0x000000ca0600720c */ /* 0x000fe20003fc6270 */
[C---:B------:R-:W-:Y:S01]  /*7d00*/  VIADD R6, R0.reuse, 0x98 ;  /* 0x0000009800067836 */ /* 0x040fe20000000000 */
[----:B------:R-:W-:Y:S01]  /*7d10*/  FMNMX.FTZ R5, R35, R44, !PT ;  /* 0x0000002c23057209 */ /* 0x000fe20007810000 */
[----:B------:R-:W-:Y:S01]  /*7d20*/  VIADD R44, R0, 0xb1 ;  /* 0x000000b1002c7836 */ /* 0x000fe20000000000 */
[----:B------:R-:W-:Y:S02]  /*7d30*/  FSEL R170, R40, -INF , !P0 ;  /* 0xff80000028aa7808 */ /* 0x000fe40004000000 */
[----:B------:R-:W-:Y:S02]  /*7d40*/  FSEL R252, R42, -INF , !P6 ;  /* 0xff8000002afc7808 */ /* 0x000fe40007000000 */
[----:B------:R-:W-:Y:S02]  /*7d50*/  FSEL R167, R47, -INF , !P4 ;  /* 0xff8000002fa77808 */ /* 0x000fe40006000000 */
[----:B------:R-:W-:-:S02]  /*7d60*/  ISETP.GE.AND P0, PT, R6, R203, PT ;  /* 0x000000cb0600720c */ /* 0x000fc40003f06270 */
[-C--:B------:R-:W-:Y:S02]  /*7d70*/  ISETP.GE.AND P6, PT, R6, R202.reuse, PT ;  /* 0x000000ca0600720c */ /* 0x080fe40003fc6270 */
[----:B------:R-:W-:Y:S02]  /*7d80*/  ISETP.GE.AND P4, PT, R7, R202, PT ;  /* 0x000000ca0700720c */ /* 0x000fe40003f86270 */
[----:B------:R-:W-:Y:S01]  /*7d90*/  FMNMX.FTZ R6, R34, R5, !PT ;  /* 0x0000000522067209 */ /* 0x000fe20007810000 */
[C---:B------:R-:W-:Y:S01]  /*7da0*/  VIADD R5, R0.reuse, 0x99 ;  /* 0x0000009900057836 */ /* 0x040fe20000000000 */
[----:B------:R-:W-:Y:S01]  /*7db0*/  FSEL R214, R43, -INF , !P4 ;  /* 0xff8000002bd67808 */ /* 0x000fe20006000000 */
[C---:B------:R-:W-:Y:S01]  /*7dc0*/  VIADD R43, R0.reuse, 0xb8 ;  /* 0x000000b8002b7836 */ /* 0x040fe20000000000 */
[----:B------:R-:W-:Y:S02]  /*7dd0*/  FMNMX.FTZ R40, R189, R6, !PT ;  /* 0x00000006bd287209 */ /* 0x000fe40007810000 */
[----:B------:R-:W-:-:S02]  /*7de0*/  ISETP.GE.AND P4, PT, R0, R203, PT ;  /* 0x000000cb0000720c */ /* 0x000fc40003f86270 */
[----:B------:R-:W-:Y:S02]  /*7df0*/  FMNMX.FTZ R40, R185, R40, !PT ;  /* 0x00000028b9287209 */ /* 0x000fe40007810000 */
[----:B------:R-:W-:Y:S01]  /*7e00*/  FSEL R6, R37, -INF , !P2 ;  /* 0xff80000025067808 */ /* 0x000fe20005000000 */
[----:B------:R-:W-:Y:S01]  /*7e10*/  VIADD R37, R0, 0xc9 ;  /* 0x000000c900257836 */ /* 0x000fe20000000000 */
[----:B------:R-:W-:Y:S02]  /*7e20*/  FSEL R36, R36, -INF , !P4 ;  /* 0xff80000024247808 */ /* 0x000fe40006000000 */
[----:B------:R-:W-:Y:S02]  /*7e30*/  FMNMX.FTZ R40, R181, R40, !PT ;  /* 0x00000028b5287209 */ /* 0x000fe40007810000 */
[----:B------:R-:W-:Y:S02]  /*7e40*/  FMNMX.FTZ R9, R36, R6, !PT ;  /* 0x0000000624097209 */ /* 0x000fe40007810000 */
[----:B------:R-:W-:-:S02]  /*7e50*/  FMNMX.FTZ R40, R175, R40, !PT ;  /* 0x00000028af287209 */ /* 0x000fc40007810000 */
[----:B------:R-:W-:Y:S01]  /*7e60*/  FSEL R178, R45, -INF , !P5 ;  /* 0xff8000002db27808 */ /* 0x000fe20006800000 */
[----:B------:R-:W-:Y:S01]  /*7e70*/  VIADD R45, R0, 0xb0 ;  /* 0x000000b0002d7836 */ /* 0x000fe20000000000 */
[----:B------:R-:W-:Y:S02]  /*7e80*/  FMNMX.FTZ R9, R232, R9, !PT ;  /* 0x00000009e8097209 */ /* 0x000fe40007810000 */
[----:B------:R-:W-:Y:S02]  /*7e90*/  ISETP.GE.AND P5, PT, R7, R203, PT ;  /* 0x000000cb0700720c */ /* 0x000fe40003fa6270 */
[----:B------:R-:W-:Y:S02]  /*7ea0*/  FMNMX.FTZ R7, R171, R40, !PT ;  /* 0x00000028ab077209 */ /* 0x000fe40007810000 */
[----:B------:R-:W-:Y:S02]  /*7eb0*/  FMNMX.FTZ R42, R38, R9, !PT ;  /* 0x00000009262a7209 */ /* 0x000fe40007810000 */
[----:B------:R-:W-:Y:S01]  /*7ec0*/  FSEL R166, R41, -INF , !P5 ;  /* 0xff80000029a67808 */ /* 0x000fe20006800000 */
[----:B------:R-:W-:Y:S01]  /*7ed0*/  VIADD R41, R0, 0xc0 ;  /* 0x000000c000297836 */ /* 0x000fe20000000000 */
[----:B------:R-:W-:-:S02]  /*7ee0*/  ISETP.GE.AND P2, PT, R5, R203, PT ;  /* 0x000000cb0500720c */ /* 0x000fc40003f46270 */
[----:B------:R-:W-:Y:S01]  /*7ef0*/  ISETP.GE.AND P5, PT, R5, R202, PT ;  /* 0x000000ca0500720c */ /* 0x000fe20003fa6270 */
[----:B------:R-:W-:Y:S01]  /*7f00*/  VIADD R5, R0, 0xa0 ;  /* 0x000000a000057836 */ /* 0x000fe20000000000 */
[----:B------:R-:W-:Y:S01]  /*7f10*/  FMNMX.FTZ R40, R152, R7, !PT ;  /* 0x0000000798287209 */ /* 0x000fe20007810000 */
[----:B------:R-:W-:Y:S01]  /*7f20*/  VIADD R7, R0, 0xa8 ;  /* 0x000000a800077836 */ /* 0x000fe20000000000 */
[----:B------:R-:W-:Y:S02]  /*7f30*/  FMNMX.FTZ R42, R193, R42, !PT ;  /* 0x0000002ac12a7209 */ /* 0x000fe40007810000 */
[----:B------:R-:W-:Y:S02]  /*7f40*/  FSEL R162, R136, -INF , !P0 ;  /* 0xff80000088a27808 */ /* 0x000fe40004000000 */
[----:B------:R-:W-:Y:S02]  /*7f50*/  FMNMX.FTZ R40, R141, R40, !PT ;  /* 0x000000288d287209 */ /* 0x000fe40007810000 */
[----:B------:R-:W-:-:S02]  /*7f60*/  ISETP.GE.AND P0, PT, R5, R203, PT ;  /* 0x000000cb0500720c */ /* 0x000fc40003f06270 */
[----:B------:R-:W-:Y:S01]  /*7f70*/  ISETP.GE.AND P4, PT, R5, R202, PT ;  /* 0x000000ca0500720c */ /* 0x000fe20003f86270 */
[C---:B------:R-:W-:Y:S01]  /*7f80*/  VIADD R5, R0.reuse, 0xa1 ;  /* 0x000000a100057836 */ /* 0x040fe20000000000 */
[----:B------:R-:W-:Y:S02]  /*7f90*/  FMNMX.FTZ R42, R191, R42, !PT ;  /* 0x0000002abf2a7209 */ /* 0x000fe40007810000 */
[----:B------:R-:W-:Y:S02]  /*7fa0*/  FMNMX.FTZ R40, R159, R40, !PT ;  /* 0x000000289f287209 */ /* 0x000fe40007810000 */
[----:B------:R-:W-:Y:S01]  /*7fb0*/  FMNMX.FTZ R9, R33, R42, !PT ;  /* 0x0000002a21097209 */ /* 0x000fe20007810000 */
[----:B------:R-:W-:Y:S01]  /*7fc0*/  VIADD R42, R0, 0xb9 ;  /* 0x000000b9002a7836 */ /* 0x000fe20000000000 */
[----:B------:R-:W-:Y:S02]  /*7fd0*/  FSEL R194, R138, -INF , !P6 ;  /* 0xff8000008ac27808 */ /* 0x000fe40007000000 */
[----:B------:R-:W-:-:S02]  /*7fe0*/  FSEL R158, R137, -INF , !P2 ;  /* 0xff800000899e7808 */ /* 0x000fc40005000000 */
[C---:B------:R-:W-:Y:S02]  /*7ff0*/  ISETP.GE.AND P6, PT, R5.reuse, R203, PT ;  /* 0x000000cb0500720c */ /* 0x040fe40003fc6270 */
[----:B------:R-:W-:Y:S02]  /*8000*/  ISETP.GE.AND P2, PT, R5, R202, PT ;  /* 0x000000ca0500720c */ /* 0x000fe40003f46270 */
[----:B------:R-:W-:Y:S02]  /*8010*/  FMNMX.FTZ R5, R147, R40, !PT ;  /* 0x0000002893057209 */ /* 0x000fe40007810000 */
[----:B------:R-:W-:Y:S01]  /*8020*/  FMNMX.FTZ R48, R32, R9, !PT ;  /* 0x0000000920307209 */ /* 0x000fe20007810000 */
[----:B------:R-:W-:Y:S01]  /*8030*/  VIADD R9, R0, 0xf1 ;  /* 0x000000f100097836 */ /* 0x000fe20000000000 */
[----:B------:R-:W-:Y:S02]  /*8040*/  FMNMX.FTZ R40, R174, R5, !PT ;  /* 0x00000005ae287209 */ /* 0x000fe40007810000 */
[----:B------:R-:W-:-:S02]  /*8050*/  FMNMX.FTZ R48, R187, R48, !PT ;  /* 0x00000030bb307209 */ /* 0x000fc40007810000 */
[----:B------:R-:W-:Y:S01]  /*8060*/  FMNMX.FTZ R5, R153, R40, !PT ;  /* 0x0000002899057209 */ /* 0x000fe20007810000 */
[----:B------:R-:W-:Y:S01]  /*8070*/  VIADD R40, R0, 0xc1 ;  /* 0x000000c100287836 */ /* 0x000fe20000000000 */
        /* <DEDUP_REMOVED lines=12> */
[----:B------:R-:W-:Y:S01]  /*8140*/  FMNMX.FTZ R48, R144, R5, !PT ;  /* 0x0000000590307209 */ /* 0x000fe20007810000 */
[----:B------:R-:W-:Y:S01]  /*8150*/  VIADD R5, R0, 0xf8 ;  /* 0x000000f800057836 */ /* 0x000fe20000000000 */
[----:B------:R-:W-:Y:S02]  /*8160*/  FMNMX.FTZ R47, R214, R47, !PT ;  /* 0x0000002fd62f7209 */ /* 0x000fe40007810000 */
[----:B------:R-:W-:Y:S02]  /*8170*/  FMNMX.FTZ R49, R143, R48, !PT ;  /* 0x000000308f317209 */ /* 0x000fe40007810000 */
[----:B------:R-:W-:Y:S02]  /*8180*/  FSEL R184, R139, -INF , !P5 ;  /* 0xff8000008bb87808 */ /* 0x000fe40006800000 */
[----:B------:R-:W-:-:S02]  /*8190*/  FMNMX.FTZ R47, R194, R47, !PT ;  /* 0x0000002fc22f7209 */ /* 0x000fc40007810000 */
[----:B------:R-:W-:Y:S02]  /*81a0*/  FMNMX.FTZ R49, R156, R49, !PT ;  /* 0x000000319c317209 */ /* 0x000fe40007810000 */
[----:B------:R-:W-:Y:S02]  /*81b0*/  FSEL R180, R134, -INF , !P4 ;  /* 0xff80000086b47808 */ /* 0x000fe40006000000 */
[----:B------:R-:W-:Y:S02]  /*81c0*/  FMNMX.FTZ R47, R184, R47, !PT ;  /* 0x0000002fb82f7209 */ /* 0x000fe40007810000 */
[----:B------:R-:W-:Y:S02]  /*81d0*/  FMNMX.FTZ R49, R168, R49, !PT ;  /* 0x00000031a8317209 */ /* 0x000fe40007810000 */
[----:B------:R-:W-:Y:S02]  /*81e0*/  FSEL R136, R132, -INF , !P0 ;  /* 0xff80000084887808 */ /* 0x000fe40004000000 */
[----:B------:R-:W-:-:S02]  /*81f0*/  ISETP.GE.AND P5, PT, R7, R203, PT ;  /* 0x000000cb0700720c */ /* 0x000fc40003fa6270 */
[-C--:B------:R-:W-:Y:S01]  /*8200*/  ISETP.GE.AND P0, PT, R7, R202.reuse, PT ;  /* 0x000000ca0700720c */ /* 0x080fe20003f06270 */
[----:B------:R-:W-:Y:S01]  /*8210*/  VIADD R7, R0, 0xf9 ;  /* 0x000000f900077836 */ /* 0x000fe20000000000 */
        /* <DEDUP_REMOVED lines=27> */
[----:B------:R-:W-:Y:S02]  /*83d0*/  FSEL R63, R118, -INF , !P0 ;  /* 0xff800000763f7808 */ /* 0x000fe40004000000 */
[----:B------:R-:W-:-:S02]  /*83e0*/  FMNMX.FTZ R0, R62, R47, !PT ;  /* 0x0000002f3e007209 */ /* 0x000fc40007810000 */
[----:B------:R-:W-:Y:S02]  /*83f0*/  FMNMX.FTZ R49, R248, R49, !PT ;  /* 0x00000031f8317209 */ /* 0x000fe40007810000 */
[----:B------:R-:W-:Y:S02]  /*8400*/  ISETP.GE.AND P2, PT, R40, R202, PT ;  /* 0x000000ca2800720c */ /* 0x000fe40003f46270 */
[----:B------:R-:W-:Y:S02]  /*8410*/  FMNMX.FTZ R47, R63, R0, !PT ;  /* 0x000000003f2f7209 */ /* 0x000fe40007810000 */
[----:B------:R-:W-:Y:S02]  /*8420*/  FMNMX.FTZ R0, R210, R49, !PT ;  /* 0x00000031d2007209 */ /* 0x000fe40007810000 */
[----:B------:R-:W-:Y:S02]  /*8430*/  ISETP.GE.AND P0, PT, R39, R202, PT ;  /* 0x000000ca2700720c */ /* 0x000fe40003f06270 */
[----:B------:R-:W-:-:S02]  /*8440*/  FSEL R64, R119, -INF , !P2 ;  /* 0xff80000077407808 */ /* 0x000fc40005000000 */
        /* <DEDUP_REMOVED lines=56> */
[----:B------:R-:W-:Y:S02]  /*87d0*/  FSEL R78, R83, -INF , !P2 ;  /* 0xff800000534e7808 */ /* 0x000fe40005000000 */
[----:B------:R-:W-:Y:S02]  /*87e0*/  FMNMX.FTZ R49, R77, R0, !PT ;  /* 0x000000004d317209 */ /* 0x000fe40007810000 */
[----:B------:R-:W-:Y:S02]  /*87f0*/  ISETP.GE.AND P2, PT, R45, R203, PT ;  /* 0x000000cb2d00720c */ /* 0x000fe40003f46270 */
[----:B------:R-:W-:-:S02]  /*8800*/  FSEL R142, R129, -INF , !P0 ;  /* 0xff800000818e7808 */ /* 0x000fc40004000000 */
[----:B------:R-:W-:Y:S02]  /*8810*/  FMNMX.FTZ R47, R148, R47, !PT ;  /* 0x0000002f942f7209 */ /* 0x000fe40007810000 */
[----:B------:R-:W-:Y:S02]  /*8820*/  FMNMX.FTZ R0, R78, R49, !PT ;  /* 0x000000314e007209 */ /* 0x000fe40007810000 */
        /* <DEDUP_REMOVED lines=23> */
[-C--:B------:R-:W-:Y:S01]  /*89a0*/  ISETP.GE.AND P2, PT, R31, R203.reuse, PT ;  /* 0x000000cb1f00720c */ /* 0x080fe20003f46270 */
[----:B------:R-:W-:Y:S01]  /*89b0*/  LDSM.16.MT88.4 R44, [R233+0xa800] ;  /* 0x00a80000e92c783b */ /* 0x000fe20000004200 */
[----:B------:R-:W-:Y:S02]  /*89c0*/  FSEL R88, R113, -INF , !P0 ;  /* 0xff80000071587808 */ /* 0x000fe40004000000 */
[----:B------:R-:W-:Y:S01]  /*89d0*/  FMNMX.FTZ R37, R87, R40, !PT ;  /* 0x0000002857257209 */ /* 0x000fe20007810000 */
[----:B------:R-:W1:Y:S01]  /*89e0*/  SHFL.BFLY PT, R31, R0, 0x1, 0x1f ;  /* 0x0c201f00001f7f89 */ /* 0x000e6200000e0000 */
        /* <DEDUP_REMOVED lines=16> */
[----:B------:R-:W-:Y:S02]  /*8af0*/  ISETP.GE.AND P0, PT, R19, R203, PT ;  /* 0x000000cb1300720c */ /* 0x000fe40003f06270 */
[----:B------:R-:W-:Y:S02]  /*8b00*/  FSEL R98, R101, -INF , !P4 ;  /* 0xff80000065627808 */ /* 0x000fe40006000000 */
[----:B------:R-:W-:Y:S02]  /*8b10*/  FMNMX.FTZ R17, R95, R40, !PT ;  /* 0x000000285f117209 */ /* 0x000fe40007810000 */
[----:B------:R-:W-:Y:S02]  /*8b20*/  FSEL R96, R96, -INF , !P0 ;  /* 0xff80000060607808 */ /* 0x000fe40004000000 */
[----:B------:R-:W-:-:S02]  /*8b30*/  FMNMX.FTZ R17, R98, R17, !PT ;  /* 0x0000001162117209 */ /* 0x000fc40007810000 */
[----:B-1----:R-:W-:Y:S02]  /*8b40*/  FMNMX.FTZ R0, R0, R31, !PT ;  /* 0x0000001f00007209 */ /* 0x002fe40007810000 */
[----:B------:R-:W-:Y:S02]  /*8b50*/  ISETP.GE.AND P4, PT, R15, R203, PT ;  /* 0x000000cb0f00720c */ /* 0x000fe40003f86270 */
[----:B------:R-:W-:Y:S01]  /*8b60*/  FSEL R99, R97, -INF , !P2 ;  /* 0xff80000061637808 */ /* 0x000fe20005000000 */
[----:B------:R-:W-:Y:S01]  /*8b70*/  FMUL.FTZ R15, R0, UR16 ;  /* 0x00000010000f7c20 */ /* 0x000fe20008410000 */
[----:B------:R-:W-:Y:S02]  /*8b80*/  FMNMX.FTZ R40, R96, R17, !PT ;  /* 0x0000001160287209 */ /* 0x000fe40007810000 */
[----:B------:R-:W-:Y:S02]  /*8b90*/  FSETP.NEU.FTZ.AND P0, PT, R0, -INF , PT ;  /* 0xff8000000000780b */ /* 0x000fe40003f1d000 */
[----:B------:R-:W-:-:S02]  /*8ba0*/  ISETP.GE.AND P2, PT, R9, R203, PT ;  /* 0x000000cb0900720c */ /* 0x000fc40003f46270 */
[----:B------:R-:W-:Y:S02]  /*8bb0*/  FSEL R92, R92, -INF , !P4 ;  /* 0xff8000005c5c7808 */ /* 0x000fe40006000000 */
        /* <DEDUP_REMOVED lines=8> */
[----:B------:R-:W-:Y:S01]  /*8c40*/  FFMA.FTZ R111, R234, UR16, -R97 ;  /* 0x00000010ea6f7c23 */ /* 0x000fe20008010861 */
[----:B------:R-:W-:Y:S01]  /*8c50*/  FSEL R100, R80, -INF , !P0 ;  /* 0xff80000050647808 */ /* 0x000fe20004000000 */
[----:B------:R-:W-:Y:S01]  /*8c60*/  IMAD R234, R238, 0x2, R237 ;  /* 0x00000002eeea7824 */ /* 0x000fe200078e02ed */
[----:B------:R-:W-:Y:S01]  /*8c70*/  FMNMX.FTZ R5, R93, R40, !PT ;  /* 0x000000285d057209 */ /* 0x000fe20007810000 */
[--C-:B------:R-:W-:Y:S01]  /*8c80*/  FFMA.FTZ R195, R195, UR16, -R97.reuse ;  /* 0x00000010c3c37c23 */ /* 0x100fe20008010861 */
[----:B------:R-:W-:Y:S01]  /*8c90*/  FSEL R116, R81, -INF , !P2 ;  /* 0xff80000051747808 */ /* 0x000fe20005000000 */
[--C-:B------:R-:W-:Y:S01]  /*8ca0*/  FFMA.FTZ R104, R14, UR16, -R97.reuse ;  /* 0x000000100e687c23 */ /* 0x100fe20008010861 */
[----:B------:R-:W-:Y:S01]  /*8cb0*/  FMNMX.FTZ R5, R100, R5, !PT ;  /* 0x0000000564057209 */ /* 0x000fe20007810000 */
[--C-:B------:R-:W-:Y:S01]  /*8cc0*/  FFMA.FTZ R101, R12, UR16, -R97.reuse ;  /* 0x000000100c657c23 */ /* 0x100fe20008010861 */
[--C-:B------:R-:W-:Y:S01]  /*8cd0*/  FFMA.FTZ R102, R13, UR16, -R97.reuse ;  /* 0x000000100d667c23 */ /* 0x100fe20008010861 */
[----:B------:R-:W-:Y:S01]  /*8ce0*/  MUFU.EX2 R80, R195 ;  /* 0x000000c300507308 */ /* 0x000fe20000000800 */
[----:B------:R-:W-:Y:S01]  /*8cf0*/  FMNMX.FTZ R5, R116, R5, !PT ;  /* 0x0000000574057209 */ /* 0x000fe20007810000 */
[----:B------:R-:W-:Y:S01]  /*8d00*/  LDSM.16.MT88.4 R12, [R237+0xa000] ;  /* 0x00a00000ed0c783b */ /* 0x000fe20000004200 */
[--C-:B------:R-:W-:Y:S01]  /*8d10*/  FFMA.FTZ R108, R22, UR16, -R97.reuse ;  /* 0x00000010166c7c23 */ /* 0x100fe20008010861 */
        /* <DEDUP_REMOVED lines=10> */
[--C-:B------:R-:W-:Y:S01]  /*8dc0*/  FFMA.FTZ R119, R8, UR16, -R97.reuse ;  /* 0x0000001008777c23 */ /* 0x100fe20008010861 */
[----:B------:R-:W-:Y:S01]  /*8dd0*/  LDSM.16.MT88.4 R24, [R237+0xa800] ;  /* 0x00a80000ed18783b */ /* 0x000fe20000004200 */
        /* <DEDUP_REMOVED lines=8> */
[----:B------:R-:W3:Y:S01]  /*8e60*/  MUFU.EX2 R111, R111 ;  /* 0x0000006f006f7308 */ /* 0x000ee20000000800 */
[----:B--2---:R-:W-:Y:S01]  /*8e70*/  F2FP.F16.F32.PACK_AB R29, R113, R80 ;  /* 0x00000050711d723e */ /* 0x004fe200000000ff */
[--C-:B------:R-:W-:Y:S01]  /*8e80*/  FFMA.FTZ R138, R175, UR16, -R97.reuse ;  /* 0x00000010af8a7c23 */ /* 0x100fe20008010861 */
[--C-:B------:R-:W-:Y:S01]  /*8e90*/  FFMA.FTZ R139, R171, UR16, -R97.reuse ;  /* 0x00000010ab8b7c23 */ /* 0x100fe20008010861 */
[--C-:B------:R-:W-:Y:S01]  /*8ea0*/  FFMA.FTZ R152, R152, UR16, -R97.reuse ;  /* 0x0000001098987c23 */ /* 0x100fe20008010861 */
[--C-:B------:R-:W-:Y:S01]  /*8eb0*/  FFMA.FTZ R141, R141, UR16, -R97.reuse ;  /* 0x000000108d8d7c23 */ /* 0x100fe20008010861 */
[----:B-1----:R-:W-:Y:S01]  /*8ec0*/  FMNMX.FTZ R4, R5, R4, !PT ;  /* 0x0000000405047209 */ /* 0x002fe20007810000 */
[--C-:B------:R-:W-:Y:S01]  /*8ed0*/  FFMA.FTZ R147, R147, UR16, -R97.reuse ;  /* 0x0000001093937c23 */ /* 0x100fe20008010861 */
[----:B------:R-:W-:Y:S01]  /*8ee0*/  MUFU.EX2 R112, R112 ;  /* 0x0000007000707308 */ /* 0x000fe20000000800 */
[--C-:B------:R-:W-:Y:S01]  /*8ef0*/  FFMA.FTZ R174, R174, UR16, -R97.reuse ;  /* 0x00000010aeae7c23 */ /* 0x100fe20008010861 */
[--C-:B------:R-:W-:Y:S01]  /*8f00*/  FFMA.FTZ R153, R153, UR16, -R97.reuse ;  /* 0x0000001099997c23 */ /* 0x100fe20008010861 */
[----:B------:R-:W1:Y:S01]  /*8f10*/  SHFL.BFLY PT, R5, R4, 0x1, 0x1f ;  /* 0x0c201f0004057f89 */ /* 0x000e6200000e0000 */
[--C-:B------:R-:W-:Y:S01]  /*8f20*/  FFMA.FTZ R192, R192, UR16, -R97.reuse ;  /* 0x00000010c0c07c23 */ /* 0x100fe20008010861 */
[--C-:B------:R-:W-:Y:S01]  /*8f30*/  FFMA.FTZ R155, R155, UR16, -R97.reuse ;  /* 0x000000109b9b7c23 */ /* 0x100fe20008010861 */
[--C-:B------:R-:W-:Y:S01]  /*8f40*/  FFMA.FTZ R163, R163, UR16, -R97.reuse ;  /* 0x00000010a3a37c23 */ /* 0x100fe20008010861 */
[--C-:B------:R-:W-:Y:S01]  /*8f50*/  FFMA.FTZ R167, R167, UR16, -R97.reuse ;  /* 0x00000010a7a77c23 */ /* 0x100fe20008010861 */
[----:B------:R-:W2:Y:S01]  /*8f60*/  MUFU.EX2 R109, R109 ;  /* 0x0000006d006d7308 */ /* 0x000ea20000000800 */
[----:B---3--:R-:W-:Y:S01]  /*8f70*/  F2FP.F16.F32.PACK_AB R31, R111, R114 ;  /* 0x000000726f1f723e */ /* 0x008fe200000000ff */
[--C-:B------:R-:W-:Y:S01]  /*8f80*/  FFMA.FTZ R171, R252, UR16, -R97.reuse ;  /* 0x00000010fcab7c23 */ /* 0x100fe20008010861 */
[--C-:B------:R-:W-:Y:S01]  /*8f90*/  FFMA.FTZ R214, R214, UR16, -R97.reuse ;  /* 0x00000010d6d67c23 */ /* 0x100fe20008010861 */
[--C-:B------:R-:W-:Y:S01]  /*8fa0*/  FFMA.FTZ R172, R172, UR16, -R97.reuse ;  /* 0x00000010acac7c23 */ /* 0x100fe20008010861 */
[--C-:B------:R-:W-:Y:S01]  /*8fb0*/  FFMA.FTZ R185, R154, UR16, -R97.reuse ;  /* 0x000000109ab97c23 */ /* 0x100fe20008010861 */
[----:B------:R-:W-:Y:S01]  /*8fc0*/  FFMA.FTZ R146, R146, UR16, -R97 ;  /* 0x0000001092927c23 */ /* 0x000fe20008010861 */
[----:B------:R-:W-:Y:S01]  /*8fd0*/  FADD.FTZ R113, R80, R113 ;  /* 0x0000007150717221 */ /* 0x000fe20000010000 */
[----:B------:R-:W-:Y:S01]  /*8fe0*/  MUFU.EX2 R110, R110 ;  /* 0x0000006e006e7308 */ /* 0x000fe20000000800 */
[--C-:B------:R-:W-:Y:S01]  /*8ff0*/  FFMA.FTZ R67, R67, UR16, -R97.reuse ;  /* 0x0000001043437c23 */ /* 0x100fe20008010861 */
[----:B------:R-:W-:Y:S01]  /*9000*/  FFMA.FTZ R68, R68, UR16, -R97 ;  /* 0x0000001044447c23 */ /* 0x000fe20008010861 */
[----:B------:R-:W-:Y:S01]  /*9010*/  FADD.FTZ R114, R114, R113 ;  /* 0x0000007172727221 */ /* 0x000fe20000010000 */
[--C-:B------:R-:W-:Y:S01]  /*9020*/  FFMA.FTZ R69, R69, UR16, -R97.reuse ;  /* 0x0000001045457c23 */ /* 0x100fe20008010861 */
[--C-:B------:R-:W-:Y:S01]  /*9030*/  FFMA.FTZ R70, R70, UR16, -R97.reuse ;  /* 0x0000001046467c23 */ /* 0x100fe20008010861 */
[--C-:B------:R-:W-:Y:S01]  /*9040*/  FFMA.FTZ R252, R78, UR16, -R97.reuse ;  /* 0x000000104efc7c23 */ /* 0x100fe20008010861 */
[----:B------:R-:W-:Y:S01]  /*9050*/  FADD.FTZ R111, R111, R114 ;  /* 0x000000726f6f7221 */ /* 0x000fe20000010000 */
[----:B------:R-:W3:Y:S01]  /*9060*/  MUFU.EX2 R107, R107 ;  /* 0x0000006b006b7308 */ /* 0x000ee20000000800 */
[----:B--2---:R-:W-:Y:S01]  /*9070*/  F2FP.F16.F32.PACK_AB R53, R109, R112 ;  /* 0x000000706d35723e */ /* 0x004fe200000000ff */
[----:B------:R-:W-:Y:S01]  /*9080*/  FFMA.FTZ R76, R76, UR16, -R97 ;  /* 0x000000104c4c7c23 */ /* 0x000fe20008010861 */
[----:B-1----:R-:W-:Y:S01]  /*9090*/  FMNMX.FTZ R2, R4, R5, !PT ;  /* 0x0000000504027209 */ /* 0x002fe20007810000 */
[----:B------:R-:W-:-:S03]  /*90a0*/  FADD.FTZ R112, R112, R111 ;  /* 0x0000006f70707221 */ /* 0x000fc60000010000 */
[C---:B------:R-:W-:Y:S01]  /*90b0*/  FSETP.NEU.FTZ.AND P0, PT, R2.reuse, -INF , PT ;  /* 0xff8000000200780b */ /* 0x040fe20003f1d000 */
[----:B------:R-:W-:Y:S01]  /*90c0*/  FMUL.FTZ R115, R2, UR16 ;  /* 0x0000001002737c20 */ /* 0x000fe20008410000 */
[----:B------:R-:W-:Y:S01]  /*90d0*/  MUFU.EX2 R108, R108 ;  /* 0x0000006c006c7308 */ /* 0x000fe20000000800 */
[----:B------:R-:W-:-:S03]  /*90e0*/  FADD.FTZ R109, R109, R112 ;  /* 0x000000706d6d7221 */ /* 0x000fc60000010000 */
[----:B------:R-:W-:Y:S02]  /*90f0*/  FSEL R115, R115, RZ, P0 ;  /* 0x000000ff73737208 */ /* 0x000fe40000000000 */
[----:B---3--:R-:W-:-:S03]  /*9100*/  F2FP.F16.F32.PACK_AB R55, R107, R110 ;  /* 0x0000006e6b37723e */ /* 0x008fc600000000ff */
[--C-:B------:R-:W-:Y:S01]  /*9110*/  FFMA.FTZ R127, R6, UR16, -R115.reuse ;  /* 0x00000010067f7c23 */ /* 0x100fe20008010873 */
[----:B------:R-:W-:Y:S01]  /*9120*/  FFMA.FTZ R126, R232, UR16, -R115 ;  /* 0x00000010e87e7c23 */ /* 0x000fe20008010873 */
[----:B------:R-:W1:Y:S01]  /*9130*/  LDSM.16.MT88.4 R4, [R234+0xa000] ;  /* 0x00a00000ea04783b */ /* 0x000e620000004200 */
[----:B------:R-:W-:Y:S02]  /*9140*/  IMAD R232, R238, 0x2, R233 ;  /* 0x00000002eee87824 */ /* 0x000fe400078e02e9 */
[--C-:B------:R-:W-:Y:S01]  /*9150*/  FFMA.FTZ R128, R36, UR16, -R115.reuse ;  /* 0x0000001024807c23 */ /* 0x100fe20008010873 */
[--C-:B------:R-:W-:Y:S01]  /*9160*/  FFMA.FTZ R125, R38, UR16, -R115.reuse ;  /* 0x00000010267d7c23 */ /* 0x100fe20008010873 */
[----:B------:R-:W-:Y:S01]  /*9170*/  MUFU.EX2 R127, R127 ;  /* 0x0000007f007f7308 */ /* 0x000fe20000000800 */
[----:B------:R-:W2:Y:S01]  /*9180*/  LDSM.16.MT88.4 R36, [R233+0xa000] ;  /* 0x00a00000e924783b */ /* 0x000ea20000004200 */
[--C-:B------:R-:W-:Y:S01]  /*9190*/  FFMA.FTZ R124, R193, UR16, -R115.reuse ;  /* 0x00000010c17c7c23 */ /* 0x100fe20008010873 */
[--C-:B------:R-:W-:Y:S01]  /*91a0*/  FFMA.FTZ R123, R191, UR16, -R115.reuse ;  /* 0x00000010bf7b7c23 */ /* 0x100fe20008010873 */
[--C-:B------:R-:W-:Y:S01]  /*91b0*/  FFMA.FTZ R122, R33, UR16, -R115.reuse ;  /* 0x00000010217a7c23 */ /* 0x100fe20008010873 */
[----:B------:R-:W3:Y:S01]  /*91c0*/  LDSM.16.MT88.4 R48, [R232+0xa000] ;  /* 0x00a00000e830783b */ /* 0x000ee20000004200 */
[--C-:B------:R-:W-:Y:S01]  /*91d0*/  FFMA.FTZ R121, R32, UR16, -R115.reuse ;  /* 0x0000001020797c23 */ /* 0x100fe20008010873 */
[--C-:B------:R-:W-:Y:S01]  /*91e0*/  FFMA.FTZ R129, R187, UR16, -R115.reuse ;  /* 0x00000010bb817c23 */ /* 0x100fe20008010873 */
[----:B------:R-:W4:Y:S01]  /*91f0*/  MUFU.EX2 R128, R128 ;  /* 0x0000008000807308 */ /* 0x000f220000000800 */
[----:B------:R-:W5:Y:S01]  /*9200*/  LDSM.16.MT88.4 R56, [R232+0xa800] ;  /* 0x00a80000e838783b */ /* 0x000f620000004200 */
[--C-:B------:R-:W-:Y:S01]  /*9210*/  FFMA.FTZ R130, R183, UR16, -R115.reuse ;  /* 0x00000010b7827c23 */ /* 0x100fe20008010873 */
[--C-:B------:R-:W-:Y:S01]  /*9220*/  FFMA.FTZ R131, R179, UR16, -R115.reuse ;  /* 0x00000010b3837c23 */ /* 0x100fe20008010873 */
        /* <DEDUP_REMOVED lines=12> */
[----:B------:R-:W1:Y:S01]  /*92f0*/  MUFU.EX2 R125, R125 ;  /* 0x0000007d007d7308 */ /* 0x000e620000000800 */
[----:B----4-:R-:W-:Y:S01]  /*9300*/  F2FP.F16.F32.PACK_AB R28, R127, R128 ;  /* 0x000000807f1c723e */ /* 0x010fe200000000ff */
[--C-:B------:R-:W-:Y:S01]  /*9310*/  FFMA.FTZ R151, R151, UR16, -R115.reuse ;  /* 0x0000001097977c23 */ /* 0x100fe20008010873 */
[----:B------:R-:W-:Y:S01]  /*9320*/  FFMA.FTZ R186, R186, UR16, -R115 ;  /* 0x00000010baba7c23 */ /* 0x000fe20008010873 */
[----:B------:R-:W-:Y:S01]  /*9330*/  FFMA.FTZ R168, R159, UR16, -R97 ;  /* 0x000000109fa87c23 */ /* 0x000fe20008010861 */
[--C-:B------:R-:W-:Y:S01]  /*9340*/  FFMA.FTZ R157, R157, UR16, -R115.reuse ;  /* 0x000000109d9d7c23 */ /* 0x100fe20008010873 */
[--C-:B------:R-:W-:Y:S01]  /*9350*/  FFMA.FTZ R208, R208, UR16, -R115.reuse ;  /* 0x00000010d0d07c23 */ /* 0x100fe20008010873 */
[--C-:B------:R-:W-:Y:S01]  /*9360*/  FFMA.FTZ R159, R248, UR16, -R115.reuse ;  /* 0x00000010f89f7c23 */ /* 0x100fe20008010873 */
[----:B------:R-:W-:Y:S01]  /*9370*/  MUFU.EX2 R124, R124 ;  /* 0x0000007c007c7308 */ /* 0x000fe20000000800 */
[----:B------:R-:W-:Y:S01]  /*9380*/  FFMA.FTZ R210, R210, UR16, -R115 ;  /* 0x00000010d2d27c23 */ /* 0x000fe20008010873 */
[----:B------:R-:W-:Y:S01]  /*9390*/  FFMA.FTZ R248, R169, UR16, -R97 ;  /* 0x00000010a9f87c23 */ /* 0x000fe20008010861 */
[--C-:B------:R-:W-:Y:S01]  /*93a0*/  FFMA.FTZ R165, R165, UR16, -R115.reuse ;  /* 0x00000010a5a57c23 */ /* 0x100fe20008010873 */
[--C-:B------:R-:W-:Y:S01]  /*93b0*/  FFMA.FTZ R161, R161, UR16, -R115.reuse ;  /* 0x00000010a1a17c23 */ /* 0x100fe20008010873 */
[--C-:B------:R-:W-:Y:S01]  /*93c0*/  FFMA.FTZ R169, R250, UR16, -R115.reuse ;  /* 0x00000010faa97c23 */ /* 0x100fe20008010873 */
[--C-:B------:R-:W-:Y:S01]  /*93d0*/  FFMA.FTZ R212, R212, UR16, -R115.reuse ;  /* 0x00000010d4d47c23 */ /* 0x100fe20008010873 */
[--C-:B------:R-:W-:Y:S01]  /*93e0*/  FFMA.FTZ R175, R190, UR16, -R115.reuse ;  /* 0x00000010beaf7c23 */ /* 0x100fe20008010873 */
[----:B------:R-:W4:Y:S01]  /*93f0*/  MUFU.EX2 R123, R123 ;  /* 0x0000007b007b7308 */ /* 0x000f220000000800 */
[----:B-1----:R-:W-:Y:S01]  /*9400*/  F2FP.F16.F32.PACK_AB R30, R125, R126 ;  /* 0x0000007e7d1e723e */ /* 0x002fe200000000ff */
[--C-:B------:R-:W-:Y:S01]  /*9410*/  FFMA.FTZ R188, R188, UR16, -R115.reuse ;  /* 0x00000010bcbc7c23 */ /* 0x100fe20008010873 */
[--C-:B------:R-:W-:Y:S01]  /*9420*/  FFMA.FTZ R177, R182, UR16, -R115.reuse ;  /* 0x00000010b6b17c23 */ /* 0x100fe20008010873 */
[----:B------:R-:W-:Y:S01]  /*9430*/  FFMA.FTZ R178, R178, UR16, -R115 ;  /* 0x00000010b2b27c23 */ /* 0x000fe20008010873 */
[--C-:B------:R-:W-:Y:S01]  /*9440*/  FFMA.FTZ R173, R194, UR16, -R97.reuse ;  /* 0x00000010c2ad7c23 */ /* 0x100fe20008010861 */
[----:B------:R-:W-:Y:S01]  /*9450*/  FFMA.FTZ R182, R184, UR16, -R97 ;  /* 0x00000010b8b67c23 */ /* 0x000fe20008010861 */
[--C-:B------:R-:W-:Y:S01]  /*9460*/  FFMA.FTZ R170, R170, UR16, -R115.reuse ;  /* 0x00000010aaaa7c23 */ /* 0x100fe20008010873 */
[C---:B------:R-:W-:Y:S01]  /*9470*/  HMMA.16816.F32 R8, R28.reuse, R4, RZ ;  /* 0x000000041c08723c */ /* 0x040fe200000018ff */
[----:B------:R-:W-:Y:S01]  /*9480*/  MUFU.EX2 R122, R122 ;  /* 0x0000007a007a7308 */ /* 0x000fe20000000800 */
[--C-:B------:R-:W-:Y:S01]  /*9490*/  FFMA.FTZ R181, R166, UR16, -R115.reuse ;  /* 0x00000010a6b57c23 */ /* 0x100fe20008010873 */
[--C-:B------:R-:W-:Y:S01]  /*94a0*/  FFMA.FTZ R162, R162, UR16, -R115.reuse ;  /* 0x00000010a2a27c23 */ /* 0x100fe20008010873 */
[----:B------:R-:W-:Y:S01]  /*94b0*/  FFMA.FTZ R183, R158, UR16, -R115 ;  /* 0x000000109eb77c23 */ /* 0x000fe20008010873 */
[--C-:B------:R-:W-:Y:S01]  /*94c0*/  FFMA.FTZ R179, R180, UR16, -R97.reuse ;  /* 0x00000010b4b37c23 */ /* 0x100fe20008010861 */
[C---:B------:R-:W-:Y:S01]  /*94d0*/  HMMA.16816.F32 R4, R28.reuse, R6, RZ ;  /* 0x000000061c04723c */ /* 0x040fe200000018ff */
[----:B------:R-:W-:Y:S01]  /*94e0*/  FFMA.FTZ R158, R160, UR16, -R97 ;  /* 0x00000010a09e7c23 */ /* 0x000fe20008010861 */
[--C-:B------:R-:W-:Y:S01]  /*94f0*/  FFMA.FTZ R136, R136, UR16, -R115.reuse ;  /* 0x0000001088887c23 */ /* 0x100fe20008010873 */
[----:B------:R-:W1:Y:S01]  /*9500*/  MUFU.EX2 R121, R121 ;  /* 0x0000007900797308 */ /* 0x000e620000000800 */
[----:B----4-:R-:W-:Y:S01]  /*9510*/  F2FP.F16.F32.PACK_AB R52, R123, R124 ;  /* 0x0000007c7b34723e */ /* 0x010fe200000000ff */
[--C-:B------:R-:W-:Y:S01]  /*9520*/  FFMA.FTZ R187, R150, UR16, -R115.reuse ;  /* 0x0000001096bb7c23 */ /* 0x100fe20008010873 */
[C---:B------:R-:W-:Y:S01]  /*9530*/  HMMA.16816.F32 R16, R28.reuse, R12, RZ ;  /* 0x0000000c1c10723c */ /* 0x040fe200000018ff */
[--C-:B------:R-:W-:Y:S01]  /*9540*/  FFMA.FTZ R148, R148, UR16, -R115.reuse ;  /* 0x0000001094947c23 */ /* 0x100fe20008010873 */
[----:B------:R-:W-:Y:S01]  /*9550*/  FFMA.FTZ R189, R142, UR16, -R115 ;  /* 0x000000108ebd7c23 */ /* 0x000fe20008010873 */
[--C-:B------:R-:W-:Y:S01]  /*9560*/  FFMA.FTZ R191, R60, UR16, -R97.reuse ;  /* 0x000000103cbf7c23 */ /* 0x100fe20008010861 */
[--C-:B------:R-:W-:Y:S01]  /*9570*/  FFMA.FTZ R60, R61, UR16, -R97.reuse ;  /* 0x000000103d3c7c23 */ /* 0x100fe20008010861 */
[----:B------:R-:W4:Y:S01]  /*9580*/  MUFU.EX2 R105, R105 ;  /* 0x0000006900697308 */ /* 0x000f220000000800 */
[C---:B--2---:R-:W-:Y:S01]  /*9590*/  HMMA.16816.F32 R40, R28.reuse, R36, RZ ;  /* 0x000000241c28723c */ /* 0x044fe200000018ff */
[--C-:B------:R-:W-:Y:S01]  /*95a0*/  FFMA.FTZ R61, R62, UR16, -R97.reuse ;  /* 0x000000103e3d7c23 */ /* 0x100fe20008010861 */
[----:B------:R-:W-:Y:S01]  /*95b0*/  FFMA.FTZ R62, R63, UR16, -R97 ;  /* 0x000000103f3e7c23 */ /* 0x000fe20008010861 */
[--C-:B------:R-:W-:Y:S01]  /*95c0*/  FFMA.FTZ R63, R79, UR16, -R115.reuse ;  /* 0x000000104f3f7c23 */ /* 0x100fe20008010873 */
[--C-:B------:R-:W-:Y:S01]  /*95d0*/  FFMA.FTZ R82, R82, UR16, -R115.reuse ;  /* 0x0000001052527c23 */ /* 0x100fe20008010873 */
[--C-:B------:R-:W-:Y:S01]  /*95e0*/  FFMA.FTZ R79, R83, UR16, -R115.reuse ;  /* 0x00000010534f7c23 */ /* 0x100fe20008010873 */
[C---:B------:R-:W-:Y:S01]  /*95f0*/  HMMA.16816.F32 R12, R28.reuse, R14, RZ ;  /* 0x0000000e1c0c723c */ /* 0x040fe200000018ff */
[----:B------:R-:W-:Y:S01]  /*9600*/  MUFU.EX2 R106, R106 ;  /* 0x0000006a006a7308 */ /* 0x000fe20000000800 */
[----:B-1----:R-:W-:Y:S01]  /*9610*/  F2FP.F16.F32.PACK_AB R54, R121, R122 ;  /* 0x0000007a7936723e */ /* 0x002fe200000000ff */
[----:B------:R-:W-:Y:S01]  /*9620*/  FFMA.FTZ R84, R84, UR16, -R115 ;  /* 0x0000001054547c23 */ /* 0x000fe20008010873 */
[----:B------:R-:W-:Y:S01]  /*9630*/  FADD.FTZ R127, R128, R127 ;  /* 0x0000007f807f7221 */ /* 0x000fe20000010000 */
[--C-:B------:R-:W-:Y:S01]  /*9640*/  FFMA.FTZ R83, R64, UR16, -R97.reuse ;  /* 0x0000001040537c23 */ /* 0x100fe20008010861 */
[C---:B------:R-:W-:Y:S01]  /*9650*/  HMMA.16816.F32 R36, R28.reuse, R38, RZ ;  /* 0x000000261c24723c */ /* 0x040fe200000018ff */
[----:B------:R-:W-:Y:S01]  /*9660*/  FFMA.FTZ R64, R65, UR16, -R97 ;  /* 0x0000001041407c23 */ /* 0x000fe20008010861 */
[----:B------:R-:W-:Y:S01]  /*9670*/  FADD.FTZ R126, R126, R127 ;  /* 0x0000007f7e7e7221 */ /* 0x000fe20000010000 */
[----:B------:R-:W1:Y:S01]  /*9680*/  MUFU.EX2 R103, R103 ;  /* 0x0000006700677308 */ /* 0x000e620000000800 */
[----:B------:R-:W-:Y:S01]  /*9690*/  FFMA.FTZ R65, R66, UR16, -R97 ;  /* 0x0000001042417c23 */ /* 0x000fe20008010861 */
[--C-:B------:R-:W-:Y:S01]  /*96a0*/  FFMA.FTZ R66, R85, UR16, -R115.reuse ;  /* 0x0000001055427c23 */ /* 0x100fe20008010873 */
[C---:B---3--:R-:W-:Y:S01]  /*96b0*/  HMMA.16816.F32 R32, R28.reuse, R48, RZ ;  /* 0x000000301c20723c */ /* 0x048fe200000018ff */
[----:B------:R-:W-:Y:S01]  /*96c0*/  FADD.FTZ R125, R125, R126 ;  /* 0x0000007e7d7d7221 */ /* 0x000fe20000010000 */
[--C-:B------:R-:W-:Y:S01]  /*96d0*/  FFMA.FTZ R85, R86, UR16, -R115.reuse ;  /* 0x0000001056557c23 */ /* 0x100fe20008010873 */
[--C-:B------:R-:W-:Y:S01]  /*96e0*/  FFMA.FTZ R86, R87, UR16, -R115.reuse ;  /* 0x0000001057567c23 */ /* 0x100fe20008010873 */
[----:B------:R-:W-:Y:S01]  /*96f0*/  FFMA.FTZ R87, R88, UR16, -R115 ;  /* 0x0000001058577c23 */ /* 0x000fe20008010873 */
[----:B------:R-:W-:Y:S01]  /*9700*/  MUFU.EX2 R129, R129 ;  /* 0x0000008100817308 */ /* 0x000fe20000000800 */
[----:B------:R-:W-:Y:S01]  /*9710*/  HMMA.16816.F32 R28, R28, R50, RZ ;  /* 0x000000321c1c723c */ /* 0x000fe200000018ff */
[----:B----4-:R-:W-:Y:S01]  /*9720*/  F2FP.F16.F32.PACK_AB R49, R105, R108 ;  /* 0x0000006c6931723e */ /* 0x010fe200000000ff */
[----:B------:R-:W-:Y:S01]  /*9730*/  FADD.FTZ R124, R124, R125 ;  /* 0x0000007d7c7c7221 */ /* 0x000fe20000010000 */
[----:B------:R-:W-:Y:S01]  /*9740*/  FADD.FTZ R110, R110, R109 ;  /* 0x0000006d6e6e7221 */ /* 0x000fe20000010000 */
[--C-:B------:R-:W-:Y:S01]  /*9750*/  FFMA.FTZ R80, R89, UR16, -R115.reuse ;  /* 0x0000001059507c23 */ /* 0x100fe20008010873 */
[--C-:B------:R-:W-:Y:S01]  /*9760*/  FFMA.FTZ R88, R91, UR16, -R115.reuse ;  /* 0x000000105b587c23 */ /* 0x100fe20008010873 */
[C---:B------:R-:W-:Y:S01]  /*9770*/  HMMA.16816.F32 R8, R52.reuse, R20, R8 ;  /* 0x000000143408723c */ /* 0x040fe20000001808 */
[----:B------:R-:W2:Y:S01]  /*9780*/  MUFU.EX2 R130, R130 ;  /* 0x0000008200827308 */ /* 0x000ea20000000800 */
[----:B-1----:R-:W-:Y:S01]  /*9790*/  F2FP.F16.F32.PACK_AB R51, R103, R106 ;  /* 0x0000006a6733723e */ /* 0x002fe200000000ff */
[----:B------:R-:W-:Y:S01]  /*97a0*/  FADD.FTZ R123, R123, R124 ;  /* 0x0000007c7b7b7221 */ /* 0x000fe20000010000 */
[----:B------:R-:W-:Y:S01]  /*97b0*/  FADD.FTZ R107, R107, R110 ;  /* 0x0000006e6b6b7221 */ /* 0x000fe20000010000 */
[----:B------:R-:W-:Y:S01]  /*97c0*/  FFMA.FTZ R89, R90, UR16, -R115 ;  /* 0x000000105a597c23 */ /* 0x000fe20008010873 */
[C---:B------:R-:W-:Y:S01]  /*97d0*/  HMMA.16816.F32 R4, R52.reuse, R22, R4 ;  /* 0x000000163404723c */ /* 0x040fe20000001804 */
[----:B------:R-:W1:Y:S01]  /*97e0*/  LDSM.16.MT88.4 R20, [R234+0xb000] ;  /* 0x00b00000ea14783b */ /* 0x000e620000004200 */
[----:B------:R-:W-:Y:S01]  /*97f0*/  FADD.FTZ R122, R122, R123 ;  /* 0x0000007b7a7a7221 */ /* 0x000fe20000010000 */
[----:B------:R-:W-:Y:S01]  /*9800*/  MUFU.EX2 R131, R131 ;  /* 0x0000008300837308 */ /* 0x000fe20000000800 */
[----:B------:R-:W-:Y:S01]  /*9810*/  FADD.FTZ R108, R108, R107 ;  /* 0x0000006b6c6c7221 */ /* 0x000fe20000010000 */
[--C-:B------:R-:W-:Y:S01]  /*9820*/  FFMA.FTZ R91, R94, UR16, -R115.reuse ;  /* 0x000000105e5b7c23 */ /* 0x100fe20008010873 */
[C---:B------:R-:W-:Y:S01]  /*9830*/  HMMA.16816.F32 R16, R52.reuse, R24, R16 ;  /* 0x000000183410723c */ /* 0x040fe20000001810 */
[----:B------:R-:W-:Y:S01]  /*9840*/  FADD.FTZ R122, R121, R122 ;  /* 0x0000007a797a7221 */ /* 0x000fe20000010000 */
[----:B------:R-:W-:Y:S01]  /*9850*/  FADD.FTZ R105, R105, R108 ;  /* 0x0000006c69697221 */ /* 0x000fe20000010000 */
[--C-:B------:R-:W-:Y:S01]  /*9860*/  FFMA.FTZ R95, R95, UR16, -R115.reuse ;  /* 0x000000105f5f7c23 */ /* 0x100fe20008010873 */
[----:B------:R-:W-:Y:S01]  /*9870*/  FFMA.FTZ R78, R93, UR16, -R115 ;  /* 0x000000105d4e7c23 */ /* 0x000fe20008010873 */
[----:B------:R-:W3:Y:S01]  /*9880*/  MUFU.EX2 R132, R132 ;  /* 0x0000008400847308 */ /* 0x000ee20000000800 */
[C---:B------:R-:W-:Y:S01]  /*9890*/  HMMA.16816.F32 R12, R52.reuse, R26, R12 ;  /* 0x0000001a340c723c */ /* 0x040fe2000000180c */
[----:B------:R-:W4:Y:S01]  /*98a0*/  LDSM.16.MT88.4 R24, [R237+0xb000] ;  /* 0x00b00000ed18783b */ /* 0x000f220000004200 */
[----:B--2---:R-:W-:Y:S01]  /*98b0*/  F2FP.F16.F32.PACK_AB R48, R130, R129 ;  /* 0x000000818230723e */ /* 0x004fe200000000ff */
[----:B------:R-:W-:Y:S01]  /*98c0*/  FADD.FTZ R129, R129, R122 ;  /* 0x0000007a81817221 */ /* 0x000fe20000010000 */
[----:B------:R-:W-:Y:S01]  /*98d0*/  FADD.FTZ R106, R106, R105 ;  /* 0x000000696a6a7221 */ /* 0x000fe20000010000 */
[----:B------:R-:W-:Y:S01]  /*98e0*/  FFMA.FTZ R251, R116, UR16, -R115 ;  /* 0x0000001074fb7c23 */ /* 0x000fe20008010873 */
[----:B-----5:R-:W-:Y:S01]  /*98f0*/  HMMA.16816.F32 R32, R52, R56, R32 ;  /* 0x000000383420723c */ /* 0x020fe20000001820 */
[----:B------:R-:W-:Y:S01]  /*9900*/  MUFU.EX2 R104, R104 ;  /* 0x0000006800687308 */ /* 0x000fe20000000800 */
[----:B------:R-:W-:Y:S01]  /*9910*/  FADD.FTZ R130, R130, R129 ;  /* 0x0000008182827221 */ /* 0x000fe20000010000 */
[----:B------:R-:W-:Y:S01]  /*9920*/  FADD.FTZ R103, R103, R106 ;  /* 0x0000006a67677221 */ /* 0x000fe20000010000 */
[----:B------:R-:W-:-:S02]  /*9930*/  LEA R250, P0, R200, UR20, 0x1 ;  /* 0x00000014c8fa7c11 */ /* 0x000fc4000f8008ff */
[C---:B------:R-:W-:Y:S01]  /*9940*/  HMMA.16816.F32 R28, R52.reuse, R58, R28 ;  /* 0x0000003a341c723c */ /* 0x040fe2000000181c */
[----:B------:R-:W2:Y:S01]  /*9950*/  LDSM.16.MT88.4 R56, [R232+0xb000] ;  /* 0x00b00000e838783b */ /* 0x000ea20000004200 */
[----:B------:R-:W-:Y:S01]  /*9960*/  LEA.HI.X R249, R200, UR21, R201, 0x1, P0 ;  /* 0x00000015c8f97c11 */ /* 0x000fe200080f0cc9 */
[----:B------:R-:W5:Y:S01]  /*9970*/  MUFU.EX2 R101, R101 ;  /* 0x0000006500657308 */ /* 0x000f620000000800 */
[C---:B---3--:R-:W-:Y:S01]  /*9980*/  F2FP.F16.F32.PACK_AB R50, R132.reuse, R131 ;  /* 0x000000838432723e */ /* 0x048fe200000000ff */
[----:B------:R-:W-:Y:S01]  /*9990*/  FADD.FTZ R131, R131, R130 ;  /* 0x0000008283837221 */ /* 0x000fe20000010000 */
[C---:B------:R-:W-:Y:S03]  /*99a0*/  HMMA.16816.F32 R40, R52.reuse, R44, R40 ;  /* 0x0000002c3428723c */ /* 0x040fe60000001828 */
[----:B------:R-:W-:Y:S02]  /*99b0*/  FADD.FTZ R132, R132, R131 ;  /* 0x0000008384847221 */ /* 0x000fe40000010000 */
[----:B------:R-:W-:Y:S01]  /*99c0*/  MUFU.EX2 R102, R102 ;  /* 0x0000006600667308 */ /* 0x000fe20000000800 */
[----:B------:R-:W-:Y:S01]  /*99d0*/  HMMA.16816.F32 R36, R52, R46, R36 ;  /* 0x0000002e3424723c */ /* 0x000fe20000001824 */
[----:B------:R-:W3:Y:S05]  /*99e0*/  LDSM.16.MT88.4 R44, [R233+0xb000] ;  /* 0x00b00000e92c783b */ /* 0x000eea0000004200 */
[----:B-1----:R-:W-:Y:S01]  /*99f0*/  HMMA.16816.F32 R8, R48, R20, R8 ;  /* 0x000000143008723c */ /* 0x002fe20000001808 */
[----:B------:R-:W1:Y:S01]  /*9a00*/  MUFU.EX2 R81, R81 ;  /* 0x0000005100517308 */ /* 0x000e620000000800 */
[----:B-----5:R-:W-:Y:S01]  /*9a10*/  F2FP.F16.F32.PACK_AB R53, R101, R104 ;  /* 0x000000686535723e */ /* 0x020fe200000000ff */
[----:B------:R-:W-:-:S03]  /*9a20*/  FADD.FTZ R104, R104, R103 ;  /* 0x0000006768687221 */ /* 0x000fc60000010000 */
[C---:B------:R-:W-:Y:S01]  /*9a30*/  HMMA.16816.F32 R4, R48.reuse, R22, R4 ;  /* 0x000000163004723c */ /* 0x040fe20000001804 */
[----:B------:R-:W5:Y:S01]  /*9a40*/  LDSM.16.MT88.4 R20, [R234+0xb800] ;  /* 0x00b80000ea14783b */ /* 0x000f620000004200 */
[----:B------:R-:W-:Y:S01]  /*9a50*/  FADD.FTZ R101, R101, R104 ;  /* 0x0000006865657221 */ /* 0x000fe20000010000 */
[----:B------:R-:W-:Y:S03]  /*9a60*/  MUFU.EX2 R135, R135 ;  /* 0x0000008700877308 */ /* 0x000fe60000000800 */
[C---:B----4-:R-:W-:Y:S05]  /*9a70*/  HMMA.16816.F32 R16, R48.reuse, R24, R16 ;  /* 0x000000183010723c */ /* 0x050fea0000001810 */
[----:B------:R-:W4:Y:S01]  /*9a80*/  MUFU.EX2 R140, R140 ;  /* 0x0000008c008c7308 */ /* 0x000f220000000800 */
[----:B------:R-:W-:Y:S01]  /*9a90*/  HMMA.16816.F32 R12, R48, R26, R12 ;  /* 0x0000001a300c723c */ /* 0x000fe2000000180c */
[----:B------:R-:W5:Y:S01]  /*9aa0*/  LDSM.16.MT88.4 R24, [R237+0xb800] ;  /* 0x00b80000ed18783b */ /* 0x000f620000004200 */
[----:B-1----:R-:W-:Y:S01]  /*9ab0*/  F2FP.F16.F32.PACK_AB R55, R81, R102 ;  /* 0x000000665137723e */ /* 0x002fe200000000ff */
[----:B------:R-:W-:-:S03]  /*9ac0*/  FADD.FTZ R102, R102, R101 ;  /* 0x0000006566667221 */ /* 0x000fc60000010000 */
[----:B--2---:R-:W-:Y:S01]  /*9ad0*/  HMMA.16816.F32 R32, R48, R56, R32 ;  /* 0x000000383020723c */ /* 0x004fe20000001820 */
[----:B------:R-:W-:Y:S01]  /*9ae0*/  MUFU.EX2 R137, R137 ;  /* 0x0000008900897308 */ /* 0x000fe20000000800 */
[----:B------:R-:W-:-:S04]  /*9af0*/  FADD.FTZ R81, R81, R102 ;  /* 0x0000006651517221 */ /* 0x000fc80000010000 */
[C---:B------:R-:W-:Y:S01]  /*9b00*/  HMMA.16816.F32 R28, R48.reuse, R58, R28 ;  /* 0x0000003a301c723c */ /* 0x040fe2000000181c */
[----:B------:R-:W1:Y:S02]  /*9b10*/  LDSM.16.MT88.4 R56, [R232+0xb800] ;  /* 0x00b80000e838783b */ /* 0x000e640000004200 */
[----:B------:R-:W2:Y:S01]  /*9b20*/  MUFU.EX2 R144, R144 ;  /* 0x0000009000907308 */ /* 0x000ea20000000800 */
[C---:B----4-:R-:W-:Y:S01]  /*9b30*/  F2FP.F16.F32.PACK_AB R52, R140.reuse, R135 ;  /* 0x000000878c34723e */ /* 0x050fe200000000ff */
[----:B------:R-:W-:Y:S01]  /*9b40*/  FADD.FTZ R135, R135, R132 ;  /* 0x0000008487877221 */ /* 0x000fe20000010000 */
[C---:B---3--:R-:W-:Y:S03]  /*9b50*/  HMMA.16816.F32 R40, R48.reuse, R44, R40 ;  /* 0x0000002c3028723c */ /* 0x048fe60000001828 */
[----:B------:R-:W-:Y:S02]  /*9b60*/  FADD.FTZ R140, R140, R135 ;  /* 0x000000878c8c7221 */ /* 0x000fe40000010000 */
[----:B------:R-:W-:Y:S01]  /*9b70*/  MUFU.EX2 R120, R120 ;  /* 0x0000007800787308 */ /* 0x000fe20000000800 */
[----:B------:R-:W-:Y:S01]  /*9b80*/  HMMA.16816.F32 R36, R48, R46, R36 ;  /* 0x0000002e3024723c */ /* 0x000fe20000001824 */
[----:B------:R-:W3:Y:S06]  /*9b90*/  LDSM.16.MT88.4 R44, [R233+0xb800] ;  /* 0x00b80000e92c783b */ /* 0x000eec0000004200 */
[----:B------:R-:W4:Y:S01]  /*9ba0*/  MUFU.EX2 R119, R119 ;  /* 0x0000007700777308 */ /* 0x000f220000000800 */
[----:B--2---:R-:W-:Y:S01]  /*9bb0*/  F2FP.F16.F32.PACK_AB R54, R144, R137 ;  /* 0x000000899036723e */ /* 0x004fe200000000ff */
[----:B------:R-:W-:-:S04]  /*9bc0*/  FADD.FTZ R137, R137, R140 ;  /* 0x0000008c89897221 */ /* 0x000fc80000010000 */
[----:B------:R-:W-:Y:S02]  /*9bd0*/  FADD.FTZ R144, R144, R137 ;  /* 0x0000008990907221 */ /* 0x000fe40000010000 */
[C---:B-----5:R-:W-:Y:S01]  /*9be0*/  HMMA.16816.F32 R8, R52.reuse, R20, R8 ;  /* 0x000000143408723c */ /* 0x060fe20000001808 */
[----:B------:R-:W-:Y:S05]  /*9bf0*/  MUFU.EX2 R118, R118 ;  /* 0x0000007600767308 */ /* 0x000fea0000000800 */
[C---:B------:R-:W-:Y:S01]  /*9c00*/  HMMA.16816.F32 R4, R52.reuse, R22, R4 ;  /* 0x000000163404723c */ /* 0x040fe20000001804 */
[----:B------:R-:W2:Y:S02]  /*9c10*/  LDSM.16.MT88.4 R20, [R234+0xc000] ;  /* 0x00c00000ea14783b */ /* 0x000ea40000004200 */
[----:B------:R-:W5:Y:S01]  /*9c20*/  MUFU.EX2 R117, R117 ;  /* 0x0000007500757308 */ /* 0x000f620000000800 */
[C---:B----4-:R-:W-:Y:S01]  /*9c30*/  F2FP.F16.F32.PACK_AB R49, R119.reuse, R120 ;  /* 0x000000787731723e */ /* 0x050fe200000000ff */
[----:B------:R-:W-:Y:S01]  /*9c40*/  FADD.FTZ R120, R120, R81 ;  /* 0x0000005178787221 */ /* 0x000fe20000010000 */
[----:B------:R-:W-:Y:S03]  /*9c50*/  HMMA.16816.F32 R16, R52, R24, R16 ;  /* 0x000000183410723c */ /* 0x000fe60000001810 */
[----:B------:R-:W-:-:S02]  /*9c60*/  FADD.FTZ R119, R119, R120 ;  /* 0x0000007877777221 */ /* 0x000fc40000010000 */
[----:B------:R-:W-:Y:S01]  /*9c70*/  MUFU.EX2 R143, R143 ;  /* 0x0000008f008f7308 */ /* 0x000fe20000000800 */
[C---:B------:R-:W-:Y:S01]  /*9c80*/  HMMA.16816.F32 R12, R52.reuse, R26, R12 ;  /* 0x0000001a340c723c */ /* 0x040fe2000000180c */
[----:B------:R-:W4:Y:S05]  /*9c90*/  LDSM.16.MT88.4 R24, [R237+0xc000] ;  /* 0x00c00000ed18783b */ /* 0x000f2a0000004200 */
        /* <DEDUP_REMOVED lines=8> */
[C---:B---3--:R-:W-:Y:S05]  /*9d20*/  HMMA.16816.F32 R40, R52.reuse, R44, R40 ;  /* 0x0000002c3428723c */ /* 0x048fea0000001828 */
[----:B------:R-:W3:Y:S01]  /*9d30*/  MUFU.EX2 R164, R164 ;  /* 0x000000a400a47308 */ /* 0x000ee20000000800 */
[----:B------:R-:W-:Y:S01]  /*9d40*/  HMMA.16816.F32 R36, R52, R46, R36 ;  /* 0x0000002e3424723c */ /* 0x000fe20000001824 */
[----:B------:R-:W5:Y:S01]  /*9d50*/  LDSM.16.MT88.4 R44, [R233+0xc000] ;  /* 0x00c00000e92c783b */ /* 0x000f620000004200 */
[----:B-1----:R-:W-:Y:S01]  /*9d60*/  F2FP.F16.F32.PACK_AB R48, R156, R143 ;  /* 0x0000008f9c30723e */ /* 0x002fe200000000ff */
[----:B------:R-:W-:-:S04]  /*9d70*/  FADD.FTZ R143, R143, R144 ;  /* 0x000000908f8f7221 */ /* 0x000fc80000010000 */
[----:B------:R-:W-:Y:S01]  /*9d80*/  MUFU.EX2 R3, R3 ;  /* 0x0000000300037308 */ /* 0x000fe20000000800 */
[----:B------:R-:W-:-:S07]  /*9d90*/  FADD.FTZ R156, R156, R143 ;  /* 0x0000008f9c9c7221 */ /* 0x000fce0000010000 */
[----:B------:R-:W1:Y:S01]  /*9da0*/  MUFU.EX2 R134, R134 ;  /* 0x0000008600867308 */ /* 0x000e620000000800 */
[----:B---3--:R-:W-:Y:S01]  /*9db0*/  F2FP.F16.F32.PACK_AB R50, R164, R145 ;  /* 0x00000091a432723e */ /* 0x008fe200000000ff */
[----:B------:R-:W-:-:S04]  /*9dc0*/  FADD.FTZ R145, R145, R156 ;  /* 0x0000009c91917221 */ /* 0x000fc80000010000 */
[----:B------:R-:W-:Y:S02]  /*9dd0*/  FADD.FTZ R164, R164, R145 ;  /* 0x00000091a4a47221 */ /* 0x000fe40000010000 */
[C---:B--2---:R-:W-:Y:S01]  /*9de0*/  HMMA.16816.F32 R8, R48.reuse, R20, R8 ;  /* 0x000000143008723c */ /* 0x044fe20000001808 */
[----:B------:R-:W-:Y:S05]  /*9df0*/  MUFU.EX2 R133, R133 ;  /* 0x0000008500857308 */ /* 0x000fea0000000800 */
[C---:B------:R-:W-:Y:S01]  /*9e00*/  HMMA.16816.F32 R4, R48.reuse, R22, R4 ;  /* 0x000000163004723c */ /* 0x040fe20000001804 */
[----:B------:R-:W2:Y:S02]  /*9e10*/  LDSM.16.MT88.4 R20, [R234+0xc800] ;  /* 0x00c80000ea14783b */ /* 0x000ea40000004200 */
[----:B------:R-:W3:Y:S01]  /*9e20*/  MUFU.EX2 R138, R138 ;  /* 0x0000008a008a7308 */ /* 0x000ee20000000800 */
[C---:B-1----:R-:W-:Y:S01]  /*9e30*/  F2FP.F16.F32.PACK_AB R53, R134.reuse, R3 ;  /* 0x000000038635723e */ /* 0x042fe200000000ff */
[----:B------:R-:W-:Y:S01]  /*9e40*/  FADD.FTZ R3, R3, R118 ;  /* 0x0000007603037221 */ /* 0x000fe20000010000 */
[----:B----4-:R-:W-:Y:S03]  /*9e50*/  HMMA.16816.F32 R16, R48, R24, R16 ;  /* 0x000000183010723c */ /* 0x010fe60000001810 */
[----:B------:R-:W-:-:S02]  /*9e60*/  FADD.FTZ R134, R134, R3 ;  /* 0x0000000386867221 */ /* 0x000fc40000010000 */
[----:B------:R-:W-:Y:S01]  /*9e70*/  MUFU.EX2 R149, R149 ;  /* 0x0000009500957308 */ /* 0x000fe20000000800 */
[C---:B------:R-:W-:Y:S01]  /*9e80*/  HMMA.16816.F32 R12, R48.reuse, R26, R12 ;  /* 0x0000001a300c723c */ /* 0x040fe2000000180c */
[----:B------:R-:W1:Y:S05]  /*9e90*/  LDSM.16.MT88.4 R24, [R237+0xc800] ;  /* 0x00c80000ed18783b */ /* 0x000e6a0000004200 */
[----:B-----5:R-:W-:Y:S01]  /*9ea0*/  HMMA.16816.F32 R32, R48, R56, R32 ;  /* 0x000000383020723c */ /* 0x020fe20000001820 */
        /* <DEDUP_REMOVED lines=14> */
[----:B------:R-:W-:-:S07]  /*9f90*/  FADD.FTZ R176, R176, R149 ;  /* 0x00000095b0b07221 */ /* 0x000fce0000010000 */
[----:B------:R-:W4:Y:S01]  /*9fa0*/  MUFU.EX2 R152, R152 ;  /* 0x0000009800987308 */ /* 0x000f220000000800 */
        /* <DEDUP_REMOVED lines=8> */
[C---:B----4-:R-:W-:Y:S01]  /*a030*/  F2FP.F16.F32.PACK_AB R49, R152.reuse, R139 ;  /* 0x0000008b9831723e */ /* 0x050fe200000000ff */
[----:B------:R-:W-:Y:S01]  /*a040*/  FADD.FTZ R139, R139, R138 ;  /* 0x0000008a8b8b7221 */ /* 0x000fe20000010000 */
[----:B-1----:R-:W-:Y:S03]  /*a050*/  HMMA.16816.F32 R16, R52, R24, R16 ;  /* 0x000000183410723c */ /* 0x002fe60000001810 */
[----:B------:R-:W-:-:S02]  /*a060*/  FADD.FTZ R152, R152, R139 ;  /* 0x0000008b98987221 */ /* 0x000fc40000010000 */
[----:B------:R-:W-:Y:S01]  /*a070*/  MUFU.EX2 R157, R157 ;  /* 0x0000009d009d7308 */ /* 0x000fe20000000800 */
[C---:B------:R-:W-:Y:S01]  /*a080*/  HMMA.16816.F32 R12, R52.reuse, R26, R12 ;  /* 0x0000001a340c723c */ /* 0x040fe2000000180c */
[----:B------:R-:W1:Y:S05]  /*a090*/  LDSM.16.MT88.4 R24, [R237+0xd000] ;  /* 0x00d00000ed18783b */ /* 0x000e6a0000004200 */
[----:B---3--:R-:W-:Y:S01]  /*a0a0*/  HMMA.16816.F32 R32, R52, R56, R32 ;  /* 0x000000383420723c */ /* 0x008fe20000001820 */
[----:B------:R-:W3:Y:S01]  /*a0b0*/  MUFU.EX2 R208, R208 ;  /* 0x000000d000d07308 */ /* 0x000ee20000000800 */
[----:B-----5:R-:W-:Y:S01]  /*a0c0*/  F2FP.F16.F32.PACK_AB R51, R168, R141 ;  /* 0x0000008da833723e */ /* 0x020fe200000000ff */
[----:B------:R-:W-:-:S03]  /*a0d0*/  FADD.FTZ R141, R141, R152 ;  /* 0x000000988d8d7221 */ /* 0x000fc60000010000 */
[C---:B------:R-:W-:Y:S01]  /*a0e0*/  HMMA.16816.F32 R28, R52.reuse, R58, R28 ;  /* 0x0000003a341c723c */ /* 0x040fe2000000181c */
[----:B------:R-:W4:Y:S01]  /*a0f0*/  LDSM.16.MT88.4 R56, [R232+0xd000] ;  /* 0x00d00000e838783b */ /* 0x000f220000004200 */
[----:B------:R-:W-:Y:S01]  /*a100*/  FADD.FTZ R168, R168, R141 ;  /* 0x0000008da8a87221 */ /* 0x000fe20000010000 */
[----:B------:R-:W-:Y:S02]  /*a110*/  MUFU.EX2 R159, R159 ;  /* 0x0000009f009f7308 */ /* 0x000fe40000000800 */
[----:B------:R-:W-:Y:S01]  /*a120*/  LDSM.16.MT88.4 R140, [R233+0x11800] ;  /* 0x01180000e98c783b */ /* 0x000fe20000004200 */
        /* <DEDUP_REMOVED lines=241> */
[----:B------:R-:W-:Y:S01]  /*b040*/  FFMA.FTZ R44, R100, UR16, -R115 ;  /* 0x00000010642c7c23 */ /* 0x000fe20008010873 */
[----:B------:R-:W-:Y:S01]  /*b050*/  FADD.FTZ R214, R214, R171 ;  /* 0x000000abd6d67221 */ /* 0x000fe20000010000 */
[----:B------:R-:W-:Y:S01]  /*b060*/  FADD.FTZ R162, R162, R181 ;  /* 0x000000b5a2a27221 */ /* 0x000fe20000010000 */
[----:B------:R-:W-:Y:S01]  /*b070*/  HMMA.16816.F32 R8, R48, R24, R8 ;  /* 0x000000183008723c */ /* 0x000fe20000001808 */
[----:B------:R-:W3:Y:S01]  /*b080*/  MUFU.EX2 R78, R78 ;  /* 0x0000004e004e7308 */ /* 0x000ee20000000800 */
[----:B------:R-:W-:Y:S01]  /*b090*/  FADD.FTZ R173, R173, R214 ;  /* 0x000000d6adad7221 */ /* 0x000fe20000010000 */
[----:B------:R-:W-:Y:S01]  /*b0a0*/  FADD.FTZ R183, R183, R162 ;  /* 0x000000a2b7b77221 */ /* 0x000fe20000010000 */
[----:B--2---:R-:W-:-:S02]  /*b0b0*/  F2FP.F16.F32.PACK_AB R135, R252, R75 ;  /* 0x0000004bfc87723e */ /* 0x004fc400000000ff */
[----:B------:R-:W-:Y:S01]  /*b0c0*/  FADD.FTZ R182, R182, R173 ;  /* 0x000000adb6b67221 */ /* 0x000fe20000010000 */
[C---:B------:R-:W-:Y:S01]  /*b0d0*/  HMMA.16816.F32 R4, R48.reuse, R26, R4 ;  /* 0x0000001a3004723c */ /* 0x040fe20000001804 */
[----:B------:R-:W2:Y:S01]  /*b0e0*/  LDSM.16.MT88.4 R24, [R234+0x11800] ;  /* 0x01180000ea18783b */ /* 0x000ea20000004200 */
[----:B------:R-:W-:Y:S01]  /*b0f0*/  MUFU.EX2 R44, R44 ;  /* 0x0000002c002c7308 */ /* 0x000fe20000000800 */
[----:B------:R-:W-:Y:S01]  /*b100*/  FADD.FTZ R179, R179, R182 ;  /* 0x000000b6b3b37221 */ /* 0x000fe20000010000 */
[----:B------:R-:W-:Y:S02]  /*b110*/  FADD.FTZ R136, R136, R183 ;  /* 0x000000b788887221 */ /* 0x000fe40000010000 */
[C---:B------:R-:W-:Y:S01]  /*b120*/  HMMA.16816.F32 R36, R48.reuse, R46, R36 ;  /* 0x0000002e3024723c */ /* 0x040fe20000001824 */
[----:B------:R-:W-:Y:S01]  /*b130*/  FADD.FTZ R179, R172, R179 ;  /* 0x000000b3acb37221 */ /* 0x000fe20000010000 */
[----:B------:R-:W-:Y:S02]  /*b140*/  FADD.FTZ R187, R187, R136 ;  /* 0x00000088bbbb7221 */ /* 0x000fe40000010000 */
[----:B------:R-:W4:Y:S01]  /*b150*/  MUFU.EX2 R251, R251 ;  /* 0x000000fb00fb7308 */ /* 0x000f220000000800 */
[----:B------:R-:W-:Y:S01]  /*b160*/  FADD.FTZ R158, R158, R179 ;  /* 0x000000b39e9e7221 */ /* 0x000fe20000010000 */
[----:B------:R-:W-:Y:S01]  /*b170*/  FADD.FTZ R148, R148, R187 ;  /* 0x000000bb94947221 */ /* 0x000fe20000010000 */
[----:B---3--:R-:W-:Y:S01]  /*b180*/  F2FP.F16.F32.PACK_AB R132, R78, R77 ;  /* 0x0000004d4e84723e */ /* 0x008fe200000000ff */
[----:B------:R-:W-:Y:S01]  /*b190*/  HMMA.16816.F32 R32, R48, R52, R32 ;  /* 0x000000343020723c */ /* 0x000fe20000001820 */
[----:B------:R-:W-:Y:S01]  /*b1a0*/  FADD.FTZ R185, R185, R158 ;  /* 0x0000009eb9b97221 */ /* 0x000fe20000010000 */
[----:B------:R-:W-:-:S03]  /*b1b0*/  FADD.FTZ R148, R189, R148 ;  /* 0x00000094bd947221 */ /* 0x000fc60000010000 */
[----:B------:R-:W-:Y:S01]  /*b1c0*/  FADD.FTZ R146, R146, R185 ;  /* 0x000000b992927221 */ /* 0x000fe20000010000 */
[----:B------:R-:W-:Y:S01]  /*b1d0*/  FADD.FTZ R63, R63, R148 ;  /* 0x000000943f3f7221 */ /* 0x000fe20000010000 */
[----:B------:R-:W-:Y:S02]  /*b1e0*/  HMMA.16816.F32 R28, R48, R54, R28 ;  /* 0x00000036301c723c */ /* 0x000fe4000000181c */
[----:B------:R-:W-:Y:S01]  /*b1f0*/  FADD.FTZ R191, R191, R146 ;  /* 0x00000092bfbf7221 */ /* 0x000fe20000010000 */
[----:B------:R-:W-:Y:S01]  /*b200*/  FADD.FTZ R82, R82, R63 ;  /* 0x0000003f52527221 */ /* 0x000fe20000010000 */
[----:B----4-:R-:W-:Y:S02]  /*b210*/  F2FP.F16.F32.PACK_AB R134, R251, R44 ;  /* 0x0000002cfb86723e */ /* 0x010fe400000000ff */
[----:B------:R-:W-:-:S04]  /*b220*/  FADD.FTZ R60, R60, R191 ;  /* 0x000000bf3c3c7221 */ /* 0x000fc80000010000 */
[----:B------:R-:W-:Y:S01]  /*b230*/  FADD.FTZ R61, R61, R60 ;  /* 0x0000003c3d3d7221 */ /* 0x000fe20000010000 */
[----:B-1----:R-:W-:Y:S03]  /*b240*/  HMMA.16816.F32 R160, R132, R20, R16 ;  /* 0x0000001484a0723c */ /* 0x002fe60000001810 */
[----:B------:R-:W-:-:S04]  /*b250*/  FADD.FTZ R62, R62, R61 ;  /* 0x0000003d3e3e7221 */ /* 0x000fc80000010000 */
[----:B------:R-:W-:Y:S01]  /*b260*/  FADD.FTZ R83, R83, R62 ;  /* 0x0000003e53537221 */ /* 0x000fe20000010000 */
[----:B------:R-:W-:Y:S01]  /*b270*/  FADD.FTZ R17, R79, R82 ;  /* 0x000000524f117221 */ /* 0x000fe20000010000 */
[----:B--2---:R-:W-:Y:S03]  /*b280*/  HMMA.16816.F32 R152, R132, R24, R8 ;  /* 0x000000188498723c */ /* 0x004fe60000001808 */
[----:B------:R-:W-:-:S03]  /*b290*/  FADD.FTZ R17, R84, R17 ;  /* 0x0000001154117221 */ /* 0x000fc60000010000 */
[C---:B------:R-:W-:Y:S01]  /*b2a0*/  HMMA.16816.F32 R156, R132.reuse, R22, R12 ;  /* 0x00000016849c723c */ /* 0x040fe2000000180c */
[----:B------:R-:W-:Y:S01]  /*b2b0*/  FADD.FTZ R66, R66, R17 ;  /* 0x0000001142427221 */ /* 0x000fe20000010000 */
[----:B------:R-:W-:Y:S01]  /*b2c0*/  FADD.FTZ R8, R64, R83 ;  /* 0x0000005340087221 */ /* 0x000fe20000010000 */
[----:B------:R-:W1:Y:S02]  /*b2d0*/  LDSM.16.MT88.4 R12, [R232+0x11800] ;  /* 0x01180000e80c783b */ /* 0x000e640000004200 */
        /* <DEDUP_REMOVED lines=31> */
[----:B------:R-:W-:-:S04]  /*b4d0*/  FADD.FTZ R44, R44, R77 ;  /* 0x0000004d2c2c7221 */ /* 0x000fc80000010000 */
[----:B------:R-:W-:Y:S01]  /*b4e0*/  FADD.FTZ R251, R251, R44 ;  /* 0x0000002cfbfb7221 */ /* 0x000fe20000010000 */
[----:B------:R-:W-:-:S13]  /*b4f0*/  @!P1 BRA `(.L_x_1568) ;  /* 0x0000007800789947 */ /* 0x000fda0003800000 */
[----:B------:R-:W-:-:S04]  /*b500*/  DEPBAR.LE SB0, 0x0 ;  /* 0x000080000000791a */ /* 0x000fc80000000000 */
[----:B------:R-:W-:Y:S01]  /*b510*/  UIADD3 UR15, UR19, -0x2, URZ ;  /* 0xfffffffe130f7890 */ /* 0x000fe2000fffe03f */
[----:B------:R-:W-:Y:S06]  /*b520*/  BAR.SYNC.DEFER_BLOCKING 0x0 ;  /* 0x0000000000007b1d */ /* 0x000fec0000010000 */
[----:B------:R-:W-:Y:S05]  /*b530*/  @!P3 BRA `(.L_x_1569) ;  /* 0x0000000000f4b947 */ /* 0x000fea0003800000 */
[----:B------:R-:W1:Y:S01]  /*b540*/  LDC R4, c[0x0][0x380] ;  /* 0x0000e000ff047b82 */ /* 0x000e620000000800 */
[----:B------:R-:W-:Y:S01]  /*b550*/  USHF.L.U32 UR4, UR15, 0x8, URZ ;  /* 0x000000080f047899 */ /* 0x000fe2000800063f */
[----:B------:R-:W-:-:S03]  /*b560*/  ULDC.64 UR18, c[0x0][0x238] ;  /* 0x00008e0000127ab9 */ /* 0x000fc60000000a00 */
        /* <DEDUP_REMOVED lines=21> */
[----:B------:R-:W-:Y:S02]  /*b6c0*/  LOP3.LUT R5, R4, UR16, RZ, 0x3c, !PT ;  /* 0x0000001004057c12 */ /* 0x000fe4000f8e3cff */
        /* <DEDUP_REMOVED lines=36> */
.L_x_1569:
[----:B------:R-:W-:-:S04]  /*b910*/  ULEA UR4, -UR8, URZ, 0x8 ;  /* 0x0000003f08047291 */ /* 0x000fc8000f8e413f */
[----:B------:R-:W-:Y:S02]  /*b920*/  USHF.R.S32.HI UR16, URZ, 0x1f, UR4 ;  /* 0x0000001f3f107899 */ /* 0x000fe40008011404 */
[----:B------:R-:W-:-:S04]  /*b930*/  MOV R4, UR4 ;  /* 0x0000000400047c02 */ /* 0x000fc80008000f00 */
[----:B------:R-:W-:-:S07]  /*b940*/  MOV R3, UR16 ;  /* 0x0000001000037c02 */ /* 0x000fce0008000f00 */
.L_x_1570:
[----:B------:R-:W-:Y:S01]  /*b950*/  ULDC UR4, c[0x0][0x2d0] ;  /* 0x0000b40000047ab9 */ /* 0x000fe20000000800 */
[----:B------:R-:W-:Y:S01]  /*b960*/  LEA R204, P1, R4, R204, 0x1 ;  /* 0x000000cc04cc7211 */ /* 0x000fe200078208ff */
[----:B------:R-:W-:Y:S01]  /*b970*/  IMAD.U32 R5, RZ, RZ, UR8 ;  /* 0x00000008ff057e24 */ /* 0x000fe2000f8e00ff */
[----:B------:R-:W-:Y:S01]  /*b980*/  ISETP.GE.AND P0, PT, R244, UR4, PT ;  /* 0x00000004f4007c0c */ /* 0x000fe2000bf06270 */
[----:B------:R-:W-:Y:S01]  /*b990*/  IMAD.U32 R206, RZ, RZ, UR8 ;  /* 0x00000008ffce7e24 */ /* 0x000fe2000f8e00ff */
[----:B------:R-:W-:Y:S01]  /*b9a0*/  LEA.HI.X R205, R4, R205, R3, 0x1, P1 ;  /* 0x000000cd04cd7211 */ /* 0x000fe200008f0c03 */
[----:B------:R-:W-:Y:S01]  /*b9b0*/  IMAD.U32 R7, RZ, RZ, UR9 ;  /* 0x00000009ff077e24 */ /* 0x000fe2000f8e00ff */
[----:B------:R-:W-:Y:S01]  /*b9c0*/  UISETP.GT.AND UP1, UPT, UR15, UR12, UPT ;  /* 0x0000000c0f00728c */ /* 0x000fe2000bf24270 */
        /* <DEDUP_REMOVED lines=104> */
[----:B------:R-:W-:Y:S02]  /*c050*/  @!P0 LEA R32, P2, R9, UR6, 0x1 ;  /* 0x0000000609208c11 */ /* 0x000fe4000f8408ff */
[----:B------:R-:W-:Y:S02]  /*c060*/  @!P0 LEA R38, P5, R5, UR6, 0x1 ;  /* 0x0000000605268c11 */ /* 0x000fe4000f8a08ff */
[----:B------:R-:W-:-:S02]  /*c070*/  @!P0 IADD3.X R3, R3, UR9, R33, P1, !PT ;  /* 0x0000000903038c10 */ /* 0x000fc40008ffe421 */
[----:B------:R-:W-:Y:S02]  /*c080*/  @!P0 LEA.HI.X R37, R7, UR7, R8, 0x1, P4 ;  /* 0x0000000707258c11 */ /* 0x000fe4000a0f0c08 */
        /* <DEDUP_REMOVED lines=255> */
[C---:B------:R-:W-:Y:S01]  /*d080*/  VIADD R3, R190.reuse, 0x9 ;  /* 0x00000009be037836 */ /* 0x040fe20000000000 */
[C---:B-1----:R-:W-:Y:S01]  /*d090*/  HMMA.16816.F32 R88, R120.reuse, R108, R88 ;  /* 0x0000006c7858723c */ /* 0x042fe20000001858 */
[----:B------:R-:W-:Y:S02]  /*d0a0*/  FSEL R213, R105, -INF , !P1 ;  /* 0xff80000069d57808 */ /* 0x000fe40004800000 */
[----:B------:R-:W-:Y:S02]  /*d0b0*/  FSEL R211, R107, -INF , !P4 ;  /* 0xff8000006bd37808 */ /* 0x000fe40006000000 */
[CC--:B------:R-:W-:Y:S01]  /*d0c0*/  ISETP.GE.AND P2, PT, R3.reuse, R203.reuse, PT ;  /* 0x000000cb0300720c */ /* 0x0c0fe20003f46270 */
[C---:B------:R-:W-:Y:S01]  /*d0d0*/  HMMA.16816.F32 R84, R120.reuse, R110, R84 ;  /* 0x0000006e7854723c */ /* 0x040fe20000001854 */
[C---:B------:R-:W-:Y:S01]  /*d0e0*/  VIADD R108, R190.reuse, 0x11 ;  /* 0x00000011be6c7836 */ /* 0x040fe20000000000 */
[-C--:B------:R-:W-:Y:S01]  /*d0f0*/  ISETP.GE.AND P5, PT, R3, R202.reuse, PT ;  /* 0x000000ca0300720c */ /* 0x080fe20003fa6270 */
[C---:B------:R-:W-:Y:S01]  /*d100*/  VIADD R3, R190.reuse, 0x19 ;  /* 0x00000019be037836 */ /* 0x040fe20000000000 */
[----:B------:R-:W-:Y:S01]  /*d110*/  FSEL R105, R101, -INF , !P2 ;  /* 0xff80000065697808 */ /* 0x000fe20005000000 */
[----:B------:R-:W-:Y:S01]  /*d120*/  VIADD R101, R190, 0x21 ;  /* 0x00000021be657836 */ /* 0x000fe20000000000 */
[C---:B------:R-:W-:Y:S01]  /*d130*/  ISETP.GE.AND P6, PT, R108.reuse, R203, PT ;  /* 0x000000cb6c00720c */ /* 0x040fe20003fc6270 */
[----:B--2---:R-:W-:Y:S01]  /*d140*/  HMMA.16816.F32 R80, R120, R180, R80 ;  /* 0x000000b47850723c */ /* 0x004fe20000001850 */
[----:B------:R-:W-:Y:S01]  /*d150*/  ISETP.GE.AND P1, PT, R108, R202, PT ;  /* 0x000000ca6c00720c */ /* 0x000fe20003f26270 */
[----:B------:R-:W-:Y:S01]  /*d160*/  STL [R1+0x4], R105 ;  /* 0x0000046901007387 */ /* 0x000fe20000100800 */
[----:B------:R-:W-:-:S02]  /*d170*/  FSEL R97, R97, -INF , !P6 ;  /* 0xff80000061617808 */ /* 0x000fc40007000000 */
[CC--:B------:R-:W-:Y:S01]  /*d180*/  ISETP.GE.AND P4, PT, R3.reuse, R203.reuse, PT ;  /* 0x000000cb0300720c */ /* 0x0c0fe20003f86270 */
[----:B------:R-:W1:Y:S01]  /*d190*/  LDSM.16.M88.4 R108, [R216+0x3000] ;  /* 0x00300000d86c783b */ /* 0x000e620000000200 */
[----:B------:R-:W-:Y:S01]  /*d1a0*/  HMMA.16816.F32 R76, R120, R182, R76 ;  /* 0x000000b6784c723c */ /* 0x000fe2000000184c */
[----:B------:R-:W-:Y:S01]  /*d1b0*/  ISETP.GE.AND P2, PT, R3, R202, PT ;  /* 0x000000ca0300720c */ /* 0x000fe20003f46270 */
[----:B------:R-:W-:Y:S01]  /*d1c0*/  VIADD R3, R190, 0x29 ;  /* 0x00000029be037836 */ /* 0x000fe20000000000 */
[----:B------:R-:W2:Y:S01]  /*d1d0*/  LDSM.16.M88.4 R180, [R216+0x3800] ;  /* 0x00380000d8b4783b */ /* 0x000ea20000000200 */
[----:B------:R-:W-:Y:S02]  /*d1e0*/  FSEL R215, R103, -INF , !P5 ;  /* 0xff80000067d77808 */ /* 0x000fe40006800000 */
[----:B------:R-:W-:Y:S01]  /*d1f0*/  HMMA.16816.F32 R48, R192, R184, R48 ;  /* 0x000000b8c030723c */ /* 0x000fe20000001830 */
[----:B------:R-:W-:Y:S01]  /*d200*/  ISETP.GE.AND P5, PT, R101, R203, PT ;  /* 0x000000cb6500720c */ /* 0x000fe20003fa6270 */
[----:B------:R5:W-:Y:S01]  /*d210*/  STL [R1+0xc], R97 ;  /* 0x00000c6101007387 */ /* 0x000be20000100800 */
[----:B------:R-:W-:-:S02]  /*d220*/  FSEL R248, R99, -INF , !P1 ;  /* 0xff80000063f87808 */ /* 0x000fc40004800000 */
[----:B------:R-:W-:Y:S01]  /*d230*/  FSEL R89, R89, -INF , !P5 ;  /* 0xff80000059597808 */ /* 0x000fe20006800000 */
[----:B------:R-:W-:Y:S01]  /*d240*/  HMMA.16816.F32 R44, R192, R186, R44 ;  /* 0x000000bac02c723c */ /* 0x000fe2000000182c */
[----:B------:R-:W-:Y:S01]  /*d250*/  LDSM.16.M88.4 R184, [R218] ;  /* 0x00000000dab8783b */ /* 0x000fe20000000200 */
[----:B------:R-:W-:Y:S02]  /*d260*/  ISETP.GE.AND P1, PT, R3, R203, PT ;  /* 0x000000cb0300720c */ /* 0x000fe40003f26270 */
[----:B------:R-:W-:Y:S02]  /*d270*/  ISETP.GE.AND P6, PT, R101, R202, PT ;  /* 0x000000ca6500720c */ /* 0x000fe40003fc6270 */
[----:B---3--:R-:W-:Y:S01]  /*d280*/  HMMA.16816.F32 R72, R120, R116, R72 ;  /* 0x000000747848723c */ /* 0x008fe20000001848 */
[----:B------:R-:W-:Y:S02]  /*d290*/  FSEL R214, R95, -INF , !P2 ;  /* 0xff8000005fd67808 */ /* 0x000fe40005000000 */
[----:B------:R-:W-:-:S03]  /*d2a0*/  FSEL R208, R91, -INF , !P6 ;  /* 0xff8000005bd07808 */ /* 0x000fc60007000000 */
[C---:B------:R-:W-:Y:S01]  /*d2b0*/  HMMA.16816.F32 R68, R120.reuse, R118, R68 ;  /* 0x000000767844723c */ /* 0x040fe20000001844 */
[----:B------:R-:W3:Y:S05]  /*d2c0*/  LDSM.16.M88.4 R116, [R216+0x4000] ;  /* 0x00400000d874783b */ /* 0x000eea0000000200 */
[----:B----4-:R-:W-:Y:S01]  /*d2d0*/  HMMA.16816.F32 R64, R120, R112, R64 ;  /* 0x000000707840723c */ /* 0x010fe20000001840 */
[----:B-----5:R-:W-:Y:S01]  /*d2e0*/  FSEL R97, R93, -INF , !P4 ;  /* 0xff8000005d617808 */ /* 0x020fe20006000000 */
[----:B------:R-:W-:Y:S01]  /*d2f0*/  VIADD R93, R190, 0x31 ;  /* 0x00000031be5d7836 */ /* 0x000fe20000000000 */
[----:B------:R-:W-:-:S03]  /*d300*/  ISETP.GE.AND P4, PT, R3, R202, PT ;  /* 0x000000ca0300720c */ /* 0x000fc60003f86270 */
[C---:B------:R-:W-:Y:S01]  /*d310*/  HMMA.16816.F32 R60, R120.reuse, R114, R60 ;  /* 0x00000072783c723c */ /* 0x040fe2000000183c */
[----:B------:R-:W4:Y:S01]  /*d320*/  LDSM.16.M88.4 R112, [R216+0x4800] ;  /* 0x00480000d870783b */ /* 0x000f220000000200 */
[----:B------:R-:W-:Y:S01]  /*d330*/  VIADD R3, R190, 0x39 ;  /* 0x00000039be037836 */ /* 0x000fe20000000000 */
[----:B------:R-:W-:Y:S02]  /*d340*/  ISETP.GE.AND P5, PT, R93, R202, PT ;  /* 0x000000ca5d00720c */ /* 0x000fe40003fa6270 */
        /* <DEDUP_REMOVED lines=10> */
[----:B--2---:R-:W-:Y:S01]  /*d3f0*/  HMMA.16816.F32 R48, R120, R180, R48 ;  /* 0x000000b47830723c */ /* 0x004fe20000001830 */
[----:B------:R-:W-:-:S05]  /*d400*/  FSEL R206, R87, -INF , !P4 ;  /* 0xff80000057ce7808 */ /* 0x000fca0006000000 */
[C---:B------:R-:W-:Y:S01]  /*d410*/  HMMA.16816.F32 R44, R120.reuse, R182, R44 ;  /* 0x000000b6782c723c */ /* 0x040fe2000000182c */
[----:B------:R-:W2:Y:S05]  /*d420*/  LDSM.16.M88.4 R180, [R216+0x5800] ;  /* 0x00580000d8b4783b */ /* 0x000eaa0000000200 */
[----:B---3--:R-:W-:Y:S01]  /*d430*/  HMMA.16816.F32 R40, R120, R116, R40 ;  /* 0x000000747828723c */ /* 0x008fe20000001828 */
[----:B-1----:R-:W-:Y:S01]  /*d440*/  FSEL R89, R85, -INF , !P1 ;  /* 0xff80000055597808 */ /* 0x002fe20004800000 */
[----:B------:R-:W-:-:S04]  /*d450*/  VIADD R85, R190, 0x41 ;  /* 0x00000041be557836 */ /* 0x000fc80000000000 */
[C---:B------:R-:W-:Y:S01]  /*d460*/  HMMA.16816.F32 R36, R120.reuse, R118, R36 ;  /* 0x000000767824723c */ /* 0x040fe20000001824 */
[----:B------:R-:W1:Y:S01]  /*d470*/  LDSM.16.M88.4 R116, [R216+0x6000] ;  /* 0x00600000d874783b */ /* 0x000e620000000200 */
[-C--:B------:R-:W-:Y:S01]  /*d480*/  ISETP.GE.AND P1, PT, R3, R202.reuse, PT ;  /* 0x000000ca0300720c */ /* 0x080fe20003f26270 */
[----:B------:R-:W-:Y:S01]  /*d490*/  VIADD R3, R190, 0x49 ;  /* 0x00000049be037836 */ /* 0x000fe20000000000 */
[CC--:B------:R-:W-:Y:S01]  /*d4a0*/  ISETP.GE.AND P2, PT, R85.reuse, R202.reuse, PT ;  /* 0x000000ca5500720c */ /* 0x0c0fe20003f46270 */
[----:B------:R-:W-:Y:S01]  /*d4b0*/  STL [R1], R89 ;  /* 0x0000005901007387 */ /* 0x000fe20000100800 */
[C---:B----4-:R-:W-:Y:S01]  /*d4c0*/  HMMA.16816.F32 R32, R120.reuse, R112, R32 ;  /* 0x000000707820723c */ /* 0x050fe20000001820 */
[----:B------:R-:W-:Y:S02]  /*d4d0*/  ISETP.GE.AND P4, PT, R85, R203, PT ;  /* 0x000000cb5500720c */ /* 0x000fe40003f86270 */
[-C--:B------:R-:W-:Y:S02]  /*d4e0*/  ISETP.GE.AND P6, PT, R3, R202.reuse, PT ;  /* 0x000000ca0300720c */ /* 0x080fe40003fc6270 */
[----:B------:R-:W-:Y:S01]  /*d4f0*/  FSEL R207, R73, -INF , !P4 ;  /* 0xff80000049cf7808 */ /* 0x000fe20006000000 */
[----:B------:R-:W-:Y:S01]  /*d500*/  HMMA.16816.F32 R28, R120, R114, R28 ;  /* 0x00000072781c723c */ /* 0x000fe2000000181c */
[----:B------:R-:W3:Y:S01]  /*d510*/  LDSM.16.M88.4 R112, [R216+0x6800] ;  /* 0x00680000d870783b */ /* 0x000ee20000000200 */
[----:B------:R-:W-:-:S04]  /*d520*/  ISETP.GE.AND P4, PT, R77, R202, PT ;  /* 0x000000ca4d00720c */ /* 0x000fc80003f86270 */
[C---:B-----5:R-:W-:Y:S06]  /*d530*/  HMMA.16816.F32 R24, R120.reuse, R108, R24 ;  /* 0x0000006c7818723c */ /* 0x060fec0000001818 */
[----:B------:R-:W-:Y:S01]  /*d540*/  HMMA.16816.F32 R20, R120, R110, R20 ;  /* 0x0000006e7814723c */ /* 0x000fe20000001814 */
[----:B------:R-:W4:Y:S05]  /*d550*/  LDSM.16.M88.4 R108, [R216+0x7000] ;  /* 0x00700000d86c783b */ /* 0x000f2a0000000200 */
[C---:B------:R-:W-:Y:S06]  /*d560*/  HMMA.16816.F32 R168, R192.reuse, R184, R168 ;  /* 0x000000b8c0a8723c */ /* 0x040fec00000018a8 */
[----:B------:R-:W-:Y:S01]  /*d570*/  HMMA.16816.F32 R164, R192, R186, R164 ;  /* 0x000000bac0a4723c */ /* 0x000fe200000018a4 */
[----:B------:R-:W-:-:S05]  /*d580*/  FSEL R184, R71, -INF , !P6 ;  /* 0xff80000047b87808 */ /* 0x000fca0007000000 */
[C---:B--2---:R-:W-:Y:S01]  /*d590*/  HMMA.16816.F32 R16, R120.reuse, R180, R16 ;  /* 0x000000b47810723c */ /* 0x044fe20000001810 */
[----:B------:R-:W-:Y:S02]  /*d5a0*/  FSEL R194, R83, -INF , !P5 ;  /* 0xff80000053c27808 */ /* 0x000fe40006800000 */
[----:B------:R-:W-:Y:S01]  /*d5b0*/  ISETP.GE.AND P5, PT, R3, R203, PT ;  /* 0x000000cb0300720c */ /* 0x000fe20003fa6270 */
[C---:B------:R-:W-:Y:S01]  /*d5c0*/  VIADD R3, R190.reuse, 0x59 ;  /* 0x00000059be037836 */ /* 0x040fe20000000000 */
[----:B------:R-:W-:Y:S01]  /*d5d0*/  FSEL R186, R75, -INF , !P2 ;  /* 0xff8000004bba7808 */ /* 0x000fe20005000000 */
[----:B------:R-:W-:Y:S01]  /*d5e0*/  HMMA.16816.F32 R12, R120, R182, R12 ;  /* 0x000000b6780c723c */ /* 0x000fe2000000180c */
[----:B------:R-:W2:Y:S01]  /*d5f0*/  LDSM.16.M88.4 R180, [R216+0x7800] ;  /* 0x00780000d8b4783b */ /* 0x000ea20000000200 */
[----:B------:R-:W-:Y:S01]  /*d600*/  FSEL R197, R69, -INF , !P5 ;  /* 0xff80000045c57808 */ /* 0x000fe20006800000 */
[----:B------:R-:W-:Y:S01]  /*d610*/  VIADD R69, R190, 0x69 ;  /* 0x00000069be457836 */ /* 0x000fe20000000000 */
[----:B------:R-:W-:Y:S01]  /*d620*/  FSEL R192, R79, -INF , !P1 ;  /* 0xff8000004fc07808 */ /* 0x000fe20004800000 */
[----:B------:R-:W-:-:S04]  /*d630*/  DEPBAR.LE SB0, 0x0 ;  /* 0x000080000000791a */ /* 0x000fc80000000000 */
[CC--:B------:R-:W-:Y:S01]  /*d640*/  ISETP.GE.AND P2, PT, R3.reuse, R203.reuse, PT ;  /* 0x000000cb0300720c */ /* 0x0c0fe20003f46270 */
[C---:B-1----:R-:W-:Y:S01]  /*d650*/  HMMA.16816.F32 R8, R120.reuse, R116, R8 ;  /* 0x000000747808723c */ /* 0x042fe20000001808 */
[-C--:B------:R-:W-:Y:S01]  /*d660*/  ISETP.GE.AND P5, PT, R3, R202.reuse, PT ;  /* 0x000000ca0300720c */ /* 0x080fe20003fa6270 */
[C---:B------:R-:W-:Y:S01]  /*d670*/  VIADD R3, R190.reuse, 0x61 ;  /* 0x00000061be037836 */ /* 0x040fe20000000000 */
[-C--:B------:R-:W-:Y:S02]  /*d680*/  ISETP.GE.AND P1, PT, R77, R203.reuse, PT ;  /* 0x000000cb4d00720c */ /* 0x080fe40003f26270 */
[----:B------:R-:W-:Y:S01]  /*d690*/  FSEL R189, R61, -INF , !P2 ;  /* 0xff8000003dbd7808 */ /* 0x000fe20005000000 */
[C---:B------:R-:W-:Y:S01]  /*d6a0*/  VIADD R61, R190.reuse, 0x79 ;  /* 0x00000079be3d7836 */ /* 0x040fe20000000000 */
[----:B------:R-:W-:Y:S01]  /*d6b0*/  FSEL R195, R65, -INF , !P1 ;  /* 0xff80000041c37808 */ /* 0x000fe20004800000 */
[----:B------:R-:W-:Y:S01]  /*d6c0*/  VIADD R65, R190, 0x71 ;  /* 0x00000071be417836 */ /* 0x000fe20000000000 */
[C---:B------:R-:W-:Y:S01]  /*d6d0*/  ISETP.GE.AND P6, PT, R3.reuse, R203, PT ;  /* 0x000000cb0300720c */ /* 0x040fe20003fc6270 */
[----:B------:R-:W-:Y:S01]  /*d6e0*/  HMMA.16816.F32 R4, R120, R118, R4 ;  /* 0x000000767804723c */ /* 0x000fe20000001804 */
[----:B------:R-:W-:-:S02]  /*d6f0*/  ISETP.GE.AND P1, PT, R3, R202, PT ;  /* 0x000000ca0300720c */ /* 0x000fc40003f26270 */
[----:B------:R-:W-:Y:S02]  /*d700*/  FSEL R3, R67, -INF , !P4 ;  /* 0xff80000043037808 */ /* 0x000fe40006000000 */
[-C--:B------:R-:W-:Y:S01]  /*d710*/  ISETP.GE.AND P4, PT, R69, R203.reuse, PT ;  /* 0x000000cb4500720c */ /* 0x080fe20003f86270 */
[C---:B---3--:R-:W-:Y:S01]  /*d720*/  HMMA.16816.F32 R176, R120.reuse, R112, R176 ;  /* 0x0000007078b0723c */ /* 0x048fe200000018b0 */
[----:B------:R-:W-:Y:S01]  /*d730*/  FSEL R63, R63, -INF , !P5 ;  /* 0xff8000003f3f7808 */ /* 0x000fe20006800000 */
[----:B------:R-:W-:Y:S01]  /*d740*/  IMAD.U32 R119, RZ, RZ, UR4 ;  /* 0x00000004ff777e24 */ /* 0x000fe2000f8e00ff */
[----:B------:R-:W-:Y:S02]  /*d750*/  FSEL R187, R57, -INF , !P6 ;  /* 0xff80000039bb7808 */ /* 0x000fe40007000000 */
[C---:B------:R-:W-:Y:S01]  /*d760*/  ISETP.GE.AND P5, PT, R65.reuse, R203, PT ;  /* 0x000000cb4100720c */ /* 0x040fe20003fa6270 */
[----:B------:R-:W-:Y:S01]  /*d770*/  HMMA.16816.F32 R172, R120, R114, R172 ;  /* 0x0000007278ac723c */ /* 0x000fe200000018ac */
[-C--:B------:R-:W-:Y:S01]  /*d780*/  ISETP.GE.AND P6, PT, R65, R202.reuse, PT ;  /* 0x000000ca4100720c */ /* 0x080fe20003fc6270 */
[----:B------:R-:W-:Y:S01]  /*d790*/  VIADD R65, R190, 0x81 ;  /* 0x00000081be417836 */ /* 0x000fe20000000000 */
[----:B------:R-:W-:-:S02]  /*d7a0*/  ISETP.GE.AND P2, PT, R69, R202, PT ;  /* 0x000000ca4500720c */ /* 0x000fc40003f46270 */
[----:B------:R-:W-:Y:S01]  /*d7b0*/  FSEL R59, R59, -INF , !P1 ;  /* 0xff8000003b3b7808 */ /* 0x000fe20004800000 */
[C---:B----4-:R-:W-:Y:S01]  /*d7c0*/  HMMA.16816.F32 R168, R120.reuse, R108, R168 ;  /* 0x0000006c78a8723c */ /* 0x050fe200000018a8 */
[----:B------:R-:W-:Y:S01]  /*d7d0*/  FSEL R185, R53, -INF , !P4 ;  /* 0xff80000035b97808 */ /* 0x000fe20006000000 */
[C---:B------:R-:W-:Y:S01]  /*d7e0*/  VIADD R53, R190.reuse, 0x89 ;  /* 0x00000089be357836 */ /* 0x040fe20000000000 */
[----:B------:R-:W-:Y:S01]  /*d7f0*/  BAR.SYNC.DEFER_BLOCKING 0x0 ;  /* 0x0000000000007b1d */ /* 0x000fe20000010000 */
[CC--:B------:R-:W-:Y:S02]  /*d800*/  ISETP.GE.AND P1, PT, R61.reuse, R203.reuse, PT ;  /* 0x000000cb3d00720c */ /* 0x0c0fe40003f26270 */
[-C--:B------:R-:W-:Y:S01]  /*d810*/  ISETP.GE.AND P4, PT, R61, R202.reuse, PT ;  /* 0x000000ca3d00720c */ /* 0x080fe20003f86270 */
[C---:B--2---:R-:W-:Y:S01]  /*d820*/  HMMA.16816.F32 R128, R120.reuse, R180, R128 ;  /* 0x000000b47880723c */ /* 0x044fe20000001880 */
[----:B------:R-:W-:Y:S01]  /*d830*/  FSEL R57, R55, -INF , !P2 ;  /* 0xff80000037397808 */ /* 0x000fe20005000000 */
[----:B------:R-:W-:Y:S01]  /*d840*/  IMAD.U32 R55, RZ, RZ, UR4 ;  /* 0x00000004ff377e24 */ /* 0x000fe2000f8e00ff */
[----:B------:R-:W-:Y:S01]  /*d850*/  FSEL R61, R49, -INF , !P5 ;  /* 0xff800000313d7808 */ /* 0x000fe20006800000 */
[----:B------:R-:W-:Y:S01]  /*d860*/  VIADD R49, R190, 0x91 ;  /* 0x00000091be317836 */ /* 0x000fe20000000000 */
[C---:B------:R-:W-:Y:S01]  /*d870*/  ISETP.GE.AND P2, PT, R65.reuse, R203, PT ;  /* 0x000000cb4100720c */ /* 0x040fe20003f46270 */
[----:B------:R-:W-:Y:S01]  /*d880*/  HMMA.16816.F32 R124, R120, R182, R124 ;  /* 0x000000b6787c723c */ /* 0x000fe2000000187c */
[----:B------:R-:W-:-:S02]  /*d890*/  ISETP.GE.AND P5, PT, R65, R202, PT ;  /* 0x000000ca4100720c */ /* 0x000fc40003fa6270 */
[----:B------:R-:W-:Y:S01]  /*d8a0*/  FSEL R65, R51, -INF , !P6 ;  /* 0xff80000033417808 */ /* 0x000fe20007000000 */
[----:B------:R-:W-:Y:S01]  /*d8b0*/  IMAD.U32 R51, RZ, RZ, UR4 ;  /* 0x00000004ff337e24 */ /* 0x000fe2000f8e00ff */
[----:B------:R-:W-:Y:S01]  /*d8c0*/  FSEL R67, R45, -INF , !P1 ;  /* 0xff8000002d437808 */ /* 0x000fe20004800000 */
[C---:B------:R-:W-:Y:S01]  /*d8d0*/  VIADD R45, R190.reuse, 0x99 ;  /* 0x00000099be2d7836 */ /* 0x040fe20000000000 */
[----:B------:R-:W-:Y:S01]  /*d8e0*/  FSEL R69, R47, -INF , !P4 ;  /* 0xff8000002f457808 */ /* 0x000fe20006000000 */
[----:B------:R-:W-:Y:S01]  /*d8f0*/  HMMA.16816.F32 R164, R120, R110, R164 ;  /* 0x0000006e78a4723c */ /* 0x000fe200000018a4 */
[----:B------:R-:W-:Y:S01]  /*d900*/  FSEL R71, R41, -INF , !P2 ;  /* 0xff80000029477808 */ /* 0x000fe20005000000 */
[C---:B------:R-:W-:Y:S01]  /*d910*/  VIADD R41, R190.reuse, 0xa1 ;  /* 0x000000a1be297836 */ /* 0x040fe20000000000 */
[CC--:B------:R-:W-:Y:S01]  /*d920*/  ISETP.GE.AND P6, PT, R53.reuse, R203.reuse, PT ;  /* 0x000000cb3500720c */ /* 0x0c0fe20003fc6270 */
[----:B------:R-:W-:Y:S01]  /*d930*/  IMAD.U32 R47, RZ, RZ, UR4 ;  /* 0x00000004ff2f7e24 */ /* 0x000fe2000f8e00ff */
[-C--:B------:R-:W-:Y:S01]  /*d940*/  ISETP.GE.AND P1, PT, R53, R202.reuse, PT ;  /* 0x000000ca3500720c */ /* 0x080fe20003f26270 */
[----:B------:R-:W-:Y:S01]  /*d950*/  IMAD.U32 R53, RZ, RZ, UR4 ;  /* 0x00000004ff357e24 */ /* 0x000fe2000f8e00ff */
[-C--:B------:R-:W-:Y:S01]  /*d960*/  ISETP.GE.AND P4, PT, R49, R203.reuse, PT ;  /* 0x000000cb3100720c */ /* 0x080fe20003f86270 */
[----:B------:R-:W-:Y:S01]  /*d970*/  IMAD.U32 R123, RZ, RZ, UR4 ;  /* 0x00000004ff7b7e24 */ /* 0x000fe2000f8e00ff */
[----:B------:R-:W-:Y:S01]  /*d980*/  FSEL R73, R43, -INF , !P5 ;  /* 0xff8000002b497808 */ /* 0x000fe20006800000 */
[----:B------:R-:W-:Y:S01]  /*d990*/  IMAD.U32 R121, RZ, RZ, UR4 ;  /* 0x00000004ff797e24 */ /* 0x000fe2000f8e00ff */
[----:B------:R-:W-:Y:S01]  /*d9a0*/  FSEL R75, R37, -INF , !P6 ;  /* 0xff800000254b7808 */ /* 0x000fe20007000000 */
[C---:B------:R-:W-:Y:S01]  /*d9b0*/  VIADD R37, R190.reuse, 0xa9 ;  /* 0x000000a9be257836 */ /* 0x040fe20000000000 */
        /* <DEDUP_REMOVED lines=10> */
[----:B------:R-:W-:-:S02]  /*da60*/  ISETP.GE.AND P1, PT, R41, R203, PT ;  /* 0x000000cb2900720c */ /* 0x000fc40003f26270 */
        /* <DEDUP_REMOVED lines=8> */
[----:B------:R-:W-:Y:S01]  /*daf0*/  ISETP.GE.AND P4, PT, R41, R202, PT ;  /* 0x000000ca2900720c */ /* 0x000fe20003f86270 */
[----:B------:R-:W-:Y:S01]  /*db00*/  IMAD.U32 R41, RZ, RZ, UR4 ;  /* 0x00000004ff297e24 */ /* 0x000fe2000f8e00ff */
[----:B------:R-:W-:-:S02]  /*db10*/  ISETP.GE.AND P2, PT, R37, R203, PT ;  /* 0x000000cb2500720c */ /* 0x000fc40003f46270 */
[----:B------:R-:W-:Y:S02]  /*db20*/  ISETP.GE.AND P5, PT, R37, R202, PT ;  /* 0x000000ca2500720c */ /* 0x000fe40003fa6270 */
[-C--:B------:R-:W-:Y:S02]  /*db30*/  ISETP.GE.AND P6, PT, R33, R203.reuse, PT ;  /* 0x000000cb2100720c */ /* 0x080fe40003fc6270 */
        /* <DEDUP_REMOVED lines=8> */
[----:B------:R-:W-:-:S02]  /*dbc0*/  ISETP.GE.AND P4, PT, R29, R203, PT ;  /* 0x000000cb1d00720c */ /* 0x000fc40003f86270 */
[-C--:B------:R-:W-:Y:S01]  /*dbd0*/  ISETP.GE.AND P2, PT, R29, R202.reuse, PT ;  /* 0x000000ca1d00720c */ /* 0x080fe20003f46270 */
[----:B------:R-:W-:Y:S01]  /*dbe0*/  IMAD.U32 R29, RZ, RZ, UR4 ;  /* 0x00000004ff1d7e24 */ /* 0x000fe2000f8e00ff */
[----:B------:R-:W-:Y:S02]  /*dbf0*/  ISETP.GE.AND P5, PT, R25, R203, PT ;  /* 0x000000cb1900720c */ /* 0x000fe40003fa6270 */
[----:B------:R-:W-:Y:S02]  /*dc00*/  ISETP.GE.AND P1, PT, R33, R202, PT ;  /* 0x000000ca2100720c */ /* 0x000fe40003f26270 */
[----:B------:R-:W-:Y:S01]  /*dc10*/  FSEL R99, R13, -INF , !P4 ;  /* 0xff8000000d637808 */ /* 0x000fe20006000000 */
[C---:B------:R-:W-:Y:S01]  /*dc20*/  VIADD R13, R190.reuse, 0xd9 ;  /* 0x000000d9be0d7836 */ /* 0x040fe20000000000 */
[----:B------:R-:W-:Y:S01]  /*dc30*/  FSEL R101, R15, -INF , !P2 ;  /* 0xff8000000f657808 */ /* 0x000fe20005000000 */
[----:B------:R-:W-:Y:S01]  /*dc40*/  IMAD.U32 R15, RZ, RZ, UR4 ;  /* 0x00000004ff0f7e24 */ /* 0x000fe2000f8e00ff */
[----:B------:R-:W-:Y:S01]  /*dc50*/  FSEL R103, R9, -INF , !P5 ;  /* 0xff80000009677808 */ /* 0x000fe20006800000 */
[----:B------:R-:W-:Y:S01]  /*dc60*/  VIADD R9, R190, 0xe1 ;  /* 0x000000e1be097836 */ /* 0x000fe20000000000 */
[----:B------:R-:W-:-:S02]  /*dc70*/  FSEL R97, R19, -INF , !P1 ;  /* 0xff80000013617808 */ /* 0x000fc40004800000 */
[-C--:B------:R-:W-:Y:S02]  /*dc80*/  ISETP.GE.AND P4, PT, R21, R202.reuse, PT ;  /* 0x000000ca1500720c */ /* 0x080fe40003f86270 */
[-C--:B------:R-:W-:Y:S02]  /*dc90*/  ISETP.GE.AND P2, PT, R17, R203.reuse, PT ;  /* 0x000000cb1100720c */ /* 0x080fe40003f46270 */
[----:B------:R-:W-:Y:S01]  /*dca0*/  ISETP.GE.AND P6, PT, R25, R202, PT ;  /* 0x000000ca1900720c */ /* 0x000fe20003fc6270 */
[----:B------:R-:W-:Y:S01]  /*dcb0*/  IMAD.U32 R25, RZ, RZ, UR4 ;  /* 0x00000004ff197e24 */ /* 0x000fe2000f8e00ff */
[----:B------:R-:W-:Y:S01]  /*dcc0*/  ISETP.GE.AND P1, PT, R21, R203, PT ;  /* 0x000000cb1500720c */ /* 0x000fe20003f26270 */
[----:B------:R-:W-:Y:S01]  /*dcd0*/  VIADD R21, R190, 0xf9 ;  /* 0x000000f9be157836 */ /* 0x000fe20000000000 */
[----:B------:R-:W-:Y:S01]  /*dce0*/  FSEL R108, R7, -INF , !P4 ;  /* 0xff800000076c7808 */ /* 0x000fe20006000000 */
[----:B------:R-:W-:Y:S01]  /*dcf0*/  IMAD.U32 R7, RZ, RZ, UR4 ;  /* 0x00000004ff077e24 */ /* 0x000fe2000f8e00ff */
[----:B------:R-:W-:-:S02]  /*dd00*/  FSEL R109, R177, -INF , !P2 ;  /* 0xff800000b16d7808 */ /* 0x000fc40005000000 */
[----:B------:R-:W-:Y:S02]  /*dd10*/  FSEL R105, R11, -INF , !P6 ;  /* 0xff8000000b697808 */ /* 0x000fe40007000000 */
[----:B------:R-:W-:Y:S01]  /*dd20*/  FSEL R107, R5, -INF , !P1 ;  /* 0xff800000056b7808 */ /* 0x000fe20004800000 */
[C---:B------:R-:W-:Y:S01]  /*dd30*/  VIADD R5, R190.reuse, 0xe9 ;  /* 0x000000e9be057836 */ /* 0x040fe20000000000 */
[CC--:B------:R-:W-:Y:S02]  /*dd40*/  ISETP.GE.AND P4, PT, R9.reuse, R203.reuse, PT ;  /* 0x000000cb0900720c */ /* 0x0c0fe40003f86270 */
[-C--:B------:R-:W-:Y:S01]  /*dd50*/  ISETP.GE.AND P2, PT, R9, R202.reuse, PT ;  /* 0x000000ca0900720c */ /* 0x080fe20003f46270 */
[----:B------:R-:W-:Y:S01]  /*dd60*/  VIADD R9, R190, 0xf1 ;  /* 0x000000f1be097836 */ /* 0x000fe20000000000 */
[----:B------:R-:W-:Y:S01]  /*dd70*/  ISETP.GE.AND P5, PT, R17, R202, PT ;  /* 0x000000ca1100720c */ /* 0x000fe20003fa6270 */
[----:B------:R-:W-:Y:S01]  /*dd80*/  IMAD.U32 R17, RZ, RZ, UR4 ;  /* 0x00000004ff117e24 */ /* 0x000fe2000f8e00ff */
[----:B------:R-:W-:-:S02]  /*dd90*/  ISETP.GE.AND P6, PT, R13, R203, PT ;  /* 0x000000cb0d00720c */ /* 0x000fc40003fc6270 */
[-C--:B------:R-:W-:Y:S01]  /*dda0*/  ISETP.GE.AND P1, PT, R13, R202.reuse, PT ;  /* 0x000000ca0d00720c */ /* 0x080fe20003f26270 */
[----:B------:R-:W-:Y:S01]  /*ddb0*/  IMAD.U32 R13, RZ, RZ, UR4 ;  /* 0x00000004ff0d7e24 */ /* 0x000fe2000f8e00ff */
[----:B------:R-:W-:Y:S02]  /*ddc0*/  FSEL R110, R179, -INF , !P5 ;  /* 0xff800000b36e7808 */ /* 0x000fe40006800000 */
[----:B------:R-:W-:Y:S02]  /*ddd0*/  FSEL R111, R173, -INF , !P6 ;  /* 0xff800000ad6f7808 */ /* 0x000fe40007000000 */
[----:B------:R-:W-:Y:S02]  /*dde0*/  FSEL R112, R175, -INF , !P1 ;  /* 0xff800000af707808 */ /* 0x000fe40004800000 */
[CC--:B------:R-:W-:Y:S02]  /*ddf0*/  ISETP.GE.AND P5, PT, R5.reuse, R203.reuse, PT ;  /* 0x000000cb0500720c */ /* 0x0c0fe40003fa6270 */
[----:B------:R-:W-:Y:S01]  /*de00*/  ISETP.GE.AND P6, PT, R5, R202, PT ;  /* 0x000000ca0500720c */ /* 0x000fe20003fc6270 */
[----:B------:R-:W-:Y:S01]  /*de10*/  IMAD.U32 R5, RZ, RZ, UR4 ;  /* 0x00000004ff057e24 */ /* 0x000fe2000f8e00ff */
[----:B------:R-:W-:-:S02]  /*de20*/  ISETP.GE.AND P1, PT, R9, R203, PT ;  /* 0x000000cb0900720c */ /* 0x000fc40003f26270 */
[----:B------:R-:W-:Y:S02]  /*de30*/  FSEL R114, R171, -INF , !P2 ;  /* 0xff800000ab727808 */ /* 0x000fe40005000000 */
[-C--:B------:R-:W-:Y:S02]  /*de40*/  ISETP.GE.AND P2, PT, R190, R203.reuse, PT ;  /* 0x000000cbbe00720c */ /* 0x080fe40003f46270 */
[----:B------:R-:W-:Y:S01]  /*de50*/  FSEL R117, R129, -INF , !P1 ;  /* 0xff80000081757808 */ /* 0x000fe20004800000 */
[----:B------:R-:W-:Y:S01]  /*de60*/  IMAD.U32 R129, RZ, RZ, UR4 ;  /* 0x00000004ff817e24 */ /* 0x000fe2000f8e00ff */
[----:B------:R-:W-:Y:S02]  /*de70*/  ISETP.GE.AND P1, PT, R21, R203, PT ;  /* 0x000000cb1500720c */ /* 0x000fe40003f26270 */
[----:B------:R-:W-:Y:S02]  /*de80*/  LOP3.LUT R5, R5, 0x10, R188, 0xfe, !PT ;  /* 0x0000001005057812 */ /* 0x000fe400078efebc */
[----:B------:R-:W-:-:S02]  /*de90*/  FSEL R113, R169, -INF , !P4 ;  /* 0xff800000a9717808 */ /* 0x000fc40006000000 */
[----:B------:R-:W-:Y:S02]  /*dea0*/  FSEL R11, R104, -INF , !P2 ;  /* 0xff800000680b7808 */ /* 0x000fe40005000000 */
[-C--:B------:R-:W-:Y:S01]  /*deb0*/  ISETP.GE.AND P4, PT, R9, R202.reuse, PT ;  /* 0x000000ca0900720c */ /* 0x080fe20003f86270 */
[----:B------:R-:W-:Y:S01]  /*dec0*/  IMAD.U32 R9, RZ, RZ, UR4 ;  /* 0x00000004ff097e24 */ /* 0x000fe2000f8e00ff */
[----:B------:R-:W-:Y:S01]  /*ded0*/  FSEL R104, R125, -INF , !P1 ;  /* 0xff8000007d687808 */ /* 0x000fe20004800000 */
[----:B------:R-:W-:Y:S01]  /*dee0*/  IMAD.U32 R125, RZ, RZ, UR4 ;  /* 0x00000004ff7d7e24 */ /* 0x000fe2000f8e00ff */
[----:B------:R-:W-:Y:S02]  /*def0*/  LOP3.LUT R7, R7, 0x8, R188, 0xfe, !PT ;  /* 0x0000000807077812 */ /* 0x000fe400078efebc */
[CC--:B------:R-:W-:Y:S02]  /*df00*/  ISETP.GE.AND P2, PT, R5.reuse, R203.reuse, PT ;  /* 0x000000cb0500720c */ /* 0x0c0fe40003f46270 */
[----:B------:R-:W-:Y:S01]  /*df10*/  ISETP.GE.AND P1, PT, R5, R202, PT ;  /* 0x000000ca0500720c */ /* 0x000fe20003f26270 */
[----:B------:R-:W-:Y:S01]  /*df20*/  IMAD.U32 R5, RZ, RZ, UR4 ;  /* 0x00000004ff057e24 */ /* 0x000fe2000f8e00ff */
[----:B------:R-:W-:Y:S01]  /*df30*/  FSEL R116, R167, -INF , !P6 ;  /* 0xff800000a7747808 */ /* 0x000fe20007000000 */
[----:B------:R-:W-:Y:S01]  /*df40*/  IMAD.U32 R167, RZ, RZ, UR4 ;  /* 0x00000004ffa77e24 */ /* 0x000fe2000f8e00ff */
[----:B------:R-:W-:Y:S01]  /*df50*/  FSEL R118, R131, -INF , !P4 ;  /* 0xff80000083767808 */ /* 0x000fe20006000000 */
[----:B------:R-:W-:Y:S01]  /*df60*/  IMAD.U32 R131, RZ, RZ, UR4 ;  /* 0x00000004ff837e24 */ /* 0x000fe2000f8e00ff */
[----:B------:R-:W-:Y:S01]  /*df70*/  FSEL R115, R165, -INF , !P5 ;  /* 0xff800000a5737808 */ /* 0x000fe20006800000 */
[----:B------:R-:W-:Y:S01]  /*df80*/  IMAD.U32 R165, RZ, RZ, UR4 ;  /* 0x00000004ffa57e24 */ /* 0x000fe2000f8e00ff */
[----:B------:R-:W-:-:S02]  /*df90*/  ISETP.GE.AND P6, PT, R7, R203, PT ;  /* 0x000000cb0700720c */ /* 0x000fc40003fc6270 */
[-C--:B------:R-:W-:Y:S01]  /*dfa0*/  ISETP.GE.AND P4, PT, R7, R202.reuse, PT ;  /* 0x000000ca0700720c */ /* 0x080fe20003f86270 */
[----:B------:R-:W-:Y:S01]  /*dfb0*/  IMAD.U32 R7, RZ, RZ, UR4 ;  /* 0x00000004ff077e24 */ /* 0x000fe2000f8e00ff */
[----:B------:R-:W-:Y:S02]  /*dfc0*/  ISETP.GE.AND P5, PT, R190, R202, PT ;  /* 0x000000cabe00720c */ /* 0x000fe40003fa6270 */
[--C-:B------:R-:W-:Y:S02]  /*dfd0*/  LOP3.LUT R5, R5, 0x18, R188.reuse, 0xfe, !PT ;  /* 0x0000001805057812 */ /* 0x100fe400078efebc */
[----:B------:R-:W-:Y:S02]  /*dfe0*/  LOP3.LUT R13, R13, 0x20, R188, 0xfe, !PT ;  /* 0x000000200d0d7812 */ /* 0x000fe400078efebc */
[----:B------:R-:W-:Y:S02]  /*dff0*/  FSEL R122, R106, -INF , !P5 ;  /* 0xff8000006a7a7808 */ /* 0x000fe40006800000 */
[----:B------:R-:W-:-:S02]  /*e000*/  FSEL R19, R100, -INF , !P6 ;  /* 0xff80000064137808 */ /* 0x000fc40007000000 */
[--C-:B------:R-:W-:Y:S02]  /*e010*/  LOP3.LUT R7, R7, 0x28, R188.reuse, 0xfe, !PT ;  /* 0x0000002807077812 */ /* 0x100fe400078efebc */
[C---:B------:R-:W-:Y:S02]  /*e020*/  ISETP.GE.AND P5, PT, R5.reuse, R203, PT ;  /* 0x000000cb0500720c */ /* 0x040fe40003fa6270 */
[----:B------:R-:W-:Y:S02]  /*e030*/  ISETP.GE.AND P6, PT, R5, R202, PT ;  /* 0x000000ca0500720c */ /* 0x000fe40003fc6270 */
[--C-:B------:R-:W-:Y:S02]  /*e040*/  LOP3.LUT R120, R15, 0x88, R188.reuse, 0xfe, !PT ;  /* 0x000000880f787812 */ /* 0x100fe400078efebc */
[----:B------:R-:W-:Y:S02]  /*e050*/  FSEL R5, R102, -INF , !P4 ;  /* 0xff80000066057808 */ /* 0x000fe40006000000 */
[----:B------:R-:W-:-:S02]  /*e060*/  LOP3.LUT R9, R9, 0x30, R188, 0xfe, !PT ;  /* 0x0000003009097812 */ /* 0x000fc400078efebc */
[CC--:B------:R-:W-:Y:S02]  /*e070*/  ISETP.GE.AND P4, PT, R13.reuse, R203.reuse, PT ;  /* 0x000000cb0d00720c */ /* 0x0c0fe40003f86270 */
[----:B------:R-:W-:Y:S02]  /*e080*/  FSEL R15, R96, -INF , !P2 ;  /* 0xff800000600f7808 */ /* 0x000fe40005000000 */
[----:B------:R-:W-:Y:S02]  /*e090*/  ISETP.GE.AND P2, PT, R13, R202, PT ;  /* 0x000000ca0d00720c */ /* 0x000fe40003f46270 */
[----:B------:R-:W-:Y:S02]  /*e0a0*/  FSEL R33, R98, -INF , !P1 ;  /* 0xff80000062217808 */ /* 0x000fe40004800000 */
[----:B------:R-:W-:Y:S02]  /*e0b0*/  LOP3.LUT R17, R17, 0x38, R188, 0xfe, !PT ;  /* 0x0000003811117812 */ /* 0x000fe400078efebc */
[----:B------:R-:W-:-:S02]  /*e0c0*/  ISETP.GE.AND P1, PT, R7, R203, PT ;  /* 0x000000cb0700720c */ /* 0x000fc40003f26270 */
[----:B------:R-:W-:Y:S02]  /*e0d0*/  FSEL R13, R92, -INF , !P5 ;  /* 0xff8000005c0d7808 */ /* 0x000fe40006800000 */
[----:B------:R-:W-:Y:S02]  /*e0e0*/  ISETP.GE.AND P5, PT, R7, R202, PT ;  /* 0x000000ca0700720c */ /* 0x000fe40003fa6270 */
[----:B------:R-:W-:Y:S02]  /*e0f0*/  FSEL R37, R94, -INF , !P6 ;  /* 0xff8000005e257808 */ /* 0x000fe40007000000 */
[----:B------:R-:W-:Y:S02]  /*e100*/  ISETP.GE.AND P6, PT, R9, R203, PT ;  /* 0x000000cb0900720c */ /* 0x000fe40003fc6270 */
[----:B------:R-:W-:Y:S02]  /*e110*/  FSEL R7, R88, -INF , !P4 ;  /* 0xff80000058077808 */ /* 0x000fe40006000000 */
[----:B------:R-:W-:-:S02]  /*e120*/  LOP3.LUT R29, R29, 0x40, R188, 0xfe, !PT ;  /* 0x000000401d1d7812 */ /* 0x000fc400078efebc */
[-C--:B------:R-:W-:Y:S02]  /*e130*/  ISETP.GE.AND P4, PT, R9, R202.reuse, PT ;  /* 0x000000ca0900720c */ /* 0x080fe40003f86270 */
[----:B------:R-:W-:Y:S02]  /*e140*/  FSEL R88, R90, -INF , !P2 ;  /* 0xff8000005a587808 */ /* 0x000fe40005000000 */
[C---:B------:R-:W-:Y:S02]  /*e150*/  ISETP.GE.AND P2, PT, R17.reuse, R203, PT ;  /* 0x000000cb1100720c */ /* 0x040fe40003f46270 */
[----:B------:R-:W-:Y:S01]  /*e160*/  FSEL R9, R84, -INF , !P1 ;  /* 0xff80000054097808 */ /* 0x000fe20004800000 */
[----:B------:R-:W-:Y:S01]  /*e170*/  STL [R1+0x24], R88 ;  /* 0x0000245801007387 */ /* 0x000fe20000100800 */
[----:B------:R-:W-:Y:S02]  /*e180*/  ISETP.GE.AND P1, PT, R17, R202, PT ;  /* 0x000000ca1100720c */ /* 0x000fe40003f26270 */
[----:B------:R-:W-:-:S02]  /*e190*/  LOP3.LUT R167, R167, 0x50, R188, 0xfe, !PT ;  /* 0x00000050a7a77812 */ /* 0x000fc400078efebc */
[----:B------:R-:W-:Y:S02]  /*e1a0*/  FSEL R169, R86, -INF , !P5 ;  /* 0xff80000056a97808 */ /* 0x000fe40006800000 */
[----:B------:R-:W-:Y:S02]  /*e1b0*/  FSEL R17, R80, -INF , !P6 ;  /* 0xff80000050117808 */ /* 0x000fe40007000000 */
[C---:B------:R-:W-:Y:S02]  /*e1c0*/  ISETP.GE.AND P5, PT, R29.reuse, R203, PT ;  /* 0x000000cb1d00720c */ /* 0x040fe40003fa6270 */
[----:B------:R-:W-:Y:S02]  /*e1d0*/  ISETP.GE.AND P6, PT, R29, R202, PT ;  /* 0x000000ca1d00720c */ /* 0x000fe40003fc6270 */
[----:B------:R-:W-:Y:S02]  /*e1e0*/  FSEL R29, R76, -INF , !P2 ;  /* 0xff8000004c1d7808 */ /* 0x000fe40005000000 */
[----:B------:R-:W-:-:S02]  /*e1f0*/  FSEL R76, R78, -INF , !P1 ;  /* 0xff8000004e4c7808 */ /* 0x000fc40004800000 */
[----:B------:R-:W-:Y:S02]  /*e200*/  ISETP.GE.AND P1, PT, R167, R203, PT ;  /* 0x000000cba700720c */ /* 0x000fe40003f26270 */
[--C-:B------:R-:W-:Y:S02]  /*e210*/  LOP3.LUT R131, R131, 0x60, R188.reuse, 0xfe, !PT ;  /* 0x0000006083837812 */ /* 0x100fe400078efebc */
[----:B------:R-:W-:Y:S02]  /*e220*/  FSEL R171, R64, -INF , !P1 ;  /* 0xff80000040ab7808 */ /* 0x000fe40004800000 */
[----:B------:R-:W-:Y:S02]  /*e230*/  ISETP.GE.AND P1, PT, R131, R202, PT ;  /* 0x000000ca8300720c */ /* 0x000fe40003f26270 */
[--C-:B------:R-:W-:Y:S02]  /*e240*/  LOP3.LUT R123, R123, 0x78, R188.reuse, 0xfe, !PT ;  /* 0x000000787b7b7812 */ /* 0x100fe400078efebc */
[----:B------:R-:W-:-:S02]  /*e250*/  LOP3.LUT R49, R49, 0x48, R188, 0xfe, !PT ;  /* 0x0000004831317812 */ /* 0x000fc400078efebc */
[----:B------:R-:W-:Y:S02]  /*e260*/  FSEL R198, R58, -INF , !P1 ;  /* 0xff8000003ac67808 */ /* 0x000fe40004800000 */
[----:B------:R-:W-:Y:S02]  /*e270*/  LOP3.LUT R165, R165, 0x58, R188, 0xfe, !PT ;  /* 0x00000058a5a57812 */ /* 0x000fe400078efebc */
[----:B------:R-:W-:Y:S02]  /*e280*/  FSEL R80, R82, -INF , !P4 ;  /* 0xff80000052507808 */ /* 0x000fe40006000000 */
[-C--:B------:R-:W-:Y:S02]  /*e290*/  ISETP.GE.AND P1, PT, R123, R203.reuse, PT ;  /* 0x000000cb7b00720c */ /* 0x080fe40003f26270 */
[C---:B------:R-:W-:Y:S01]  /*e2a0*/  ISETP.GE.AND P4, PT, R49.reuse, R203, PT ;  /* 0x000000cb3100720c */ /* 0x040fe20003f86270 */
[----:B------:R-:W-:Y:S01]  /*e2b0*/  STL [R1+0x20], R80 ;  /* 0x0000205001007387 */ /* 0x000fe20000100800 */
[----:B------:R-:W-:-:S02]  /*e2c0*/  ISETP.GE.AND P2, PT, R49, R202, PT ;  /* 0x000000ca3100720c */ /* 0x000fc40003f46270 */
[----:B------:R-:W-:Y:S01]  /*e2d0*/  FSEL R173, R74, -INF , !P6 ;  /* 0xff8000004aad7808 */ /* 0x000fe20007000000 */
[----:B------:R-:W-:Y:S01]  /*e2e0*/  STL [R1+0x1c], R76 ;  /* 0x00001c4c01007387 */ /* 0x000fe20000100800 */
[----:B------:R-:W-:Y:S02]  /*e2f0*/  ISETP.GE.AND P6, PT, R165, R203, PT ;  /* 0x000000cba500720c */ /* 0x000fe40003fc6270 */
[----:B------:R-:W-:Y:S02]  /*e300*/  FSEL R199, R44, -INF , !P1 ;  /* 0xff8000002cc77808 */ /* 0x000fe40004800000 */
[----:B------:R-:W-:Y:S02]  /*e310*/  FSEL R49, R72, -INF , !P5 ;  /* 0xff80000048317808 */ /* 0x000fe40006800000 */
[----:B------:R-:W-:Y:S02]  /*e320*/  FSEL R68, R68, -INF , !P4 ;  /* 0xff80000044447808 */ /* 0x000fe40006000000 */
[----:B------:R-:W-:-:S02]  /*e330*/  FSEL R177, R70, -INF , !P2 ;  /* 0xff80000046b17808 */ /* 0x000fc40005000000 */
[-C--:B------:R-:W-:Y:S01]  /*e340*/  ISETP.GE.AND P1, PT, R120, R202.reuse, PT ;  /* 0x000000ca7800720c */ /* 0x080fe20003f26270 */
[----:B------:R-:W-:Y:S01]  /*e350*/  STL [R1+0x28], R68 ;  /* 0x0000284401007387 */ /* 0x000fe20000100800 */
[--C-:B------:R-:W-:Y:S02]  /*e360*/  LOP3.LUT R53, R53, 0xa0, R188.reuse, 0xfe, !PT ;  /* 0x000000a035357812 */ /* 0x100fe400078efebc */
[-C--:B------:R-:W-:Y:S02]  /*e370*/  ISETP.GE.AND P5, PT, R167, R202.reuse, PT ;  /* 0x000000caa700720c */ /* 0x080fe40003fa6270 */
[----:B------:R-:W-:Y:S02]  /*e380*/  ISETP.GE.AND P4, PT, R165, R202, PT ;  /* 0x000000caa500720c */ /* 0x000fe40003f86270 */
[----:B------:R-:W-:Y:S02]  /*e390*/  ISETP.GE.AND P2, PT, R131, R203, PT ;  /* 0x000000cb8300720c */ /* 0x000fe40003f46270 */
[----:B------:R-:W-:-:S02]  /*e3a0*/  LOP3.LUT R129, R129, 0x68, R188, 0xfe, !PT ;  /* 0x0000006881817812 */ /* 0x000fc400078efebc */
[----:B------:R-:W-:Y:S02]  /*e3b0*/  LOP3.LUT R125, R125, 0x70, R188, 0xfe, !PT ;  /* 0x000000707d7d7812 */ /* 0x000fe400078efebc */
[----:B------:R-:W-:Y:S02]  /*e3c0*/  FSEL R60, R60, -INF , !P6 ;  /* 0xff8000003c3c7808 */ /* 0x000fe40007000000 */
[----:B------:R-:W-:Y:S02]  /*e3d0*/  FSEL R180, R38, -INF , !P1 ;  /* 0xff80000026b47808 */ /* 0x000fe40004800000 */
[----:B------:R-:W-:Y:S01]  /*e3e0*/  FSEL R212, R66, -INF , !P5 ;  /* 0xff80000042d47808 */ /* 0x000fe20006800000 */
[----:B------:R1:W-:Y:S01]  /*e3f0*/  STL [R1+0x18], R60 ;  /* 0x0000183c01007387 */ /* 0x0003e20000100800 */
[----:B------:R-:W-:Y:S02]  /*e400*/  FSEL R210, R62, -INF , !P4 ;  /* 0xff8000003ed27808 */ /* 0x000fe40006000000 */
[----:B------:R-:W-:-:S02]  /*e410*/  FSEL R56, R56, -INF , !P2 ;  /* 0xff80000038387808 */ /* 0x000fc40005000000 */
[-C--:B------:R-:W-:Y:S02]  /*e420*/  ISETP.GE.AND P1, PT, R53, R203.reuse, PT ;  /* 0x000000cb3500720c */ /* 0x080fe40003f26270 */
[----:B------:R-:W-:Y:S01]  /*e430*/  LOP3.LUT R47, R47, 0xb0, R188, 0xfe, !PT ;  /* 0x000000b02f2f7812 */ /* 0x000fe200078efebc */
[----:B------:R2:W-:Y:S01]  /*e440*/  STL [R1+0x10], R56 ;  /* 0x0000103801007387 */ /* 0x0005e20000100800 */
[CC--:B------:R-:W-:Y:S02]  /*e450*/  ISETP.GE.AND P5, PT, R129.reuse, R203.reuse, PT ;  /* 0x000000cb8100720c */ /* 0x0c0fe40003fa6270 */
[-C--:B------:R-:W-:Y:S02]  /*e460*/  ISETP.GE.AND P6, PT, R129, R202.reuse, PT ;  /* 0x000000ca8100720c */ /* 0x080fe40003fc6270 */
[C---:B------:R-:W-:Y:S02]  /*e470*/  ISETP.GE.AND P4, PT, R125.reuse, R203, PT ;  /* 0x000000cb7d00720c */ /* 0x040fe40003f86270 */
[----:B------:R-:W-:-:S02]  /*e480*/  ISETP.GE.AND P2, PT, R125, R202, PT ;  /* 0x000000ca7d00720c */ /* 0x000fc40003f46270 */
[----:B------:R-:W-:Y:S02]  /*e490*/  LOP3.LUT R121, R121, 0x80, R188, 0xfe, !PT ;  /* 0x0000008079797812 */ /* 0x000fe400078efebc */
[----:B------:R-:W-:Y:S02]  /*e4a0*/  FSEL R181, R52, -INF , !P5 ;  /* 0xff80000034b57808 */ /* 0x000fe40006800000 */
[----:B------:R-:W-:Y:S02]  /*e4b0*/  FSEL R196, R54, -INF , !P6 ;  /* 0xff80000036c47808 */ /* 0x000fe40007000000 */
[----:B------:R-:W-:Y:S02]  /*e4c0*/  FSEL R183, R48, -INF , !P4 ;  /* 0xff80000030b77808 */ /* 0x000fe40006000000 */
[----:B-1----:R-:W-:Y:S02]  /*e4d0*/  FSEL R60, R24, -INF , !P1 ;  /* 0xff800000183c7808 */ /* 0x002fe40004800000 */
[----:B------:R-:W-:-:S02]  /*e4e0*/  FSEL R190, R50, -INF , !P2 ;  /* 0xff80000032be7808 */ /* 0x000fc40005000000 */
[-C--:B------:R-:W-:Y:S02]  /*e4f0*/  ISETP.GE.AND P1, PT, R47, R202.reuse, PT ;  /* 0x000000ca2f00720c */ /* 0x080fe40003f26270 */
[----:B------:R-:W-:Y:S02]  /*e500*/  LOP3.LUT R41, R41, 0xc8, R188, 0xfe, !PT ;  /* 0x000000c829297812 */ /* 0x000fe400078efebc */
[-C--:B------:R-:W-:Y:S02]  /*e510*/  ISETP.GE.AND P5, PT, R123, R202.reuse, PT ;  /* 0x000000ca7b00720c */ /* 0x080fe40003fa6270 */
[CC--:B------:R-:W-:Y:S02]  /*e520*/  ISETP.GE.AND P6, PT, R121.reuse, R203.reuse, PT ;  /* 0x000000cb7900720c */ /* 0x0c0fe40003fc6270 */
[----:B------:R-:W-:Y:S02]  /*e530*/  ISETP.GE.AND P4, PT, R121, R202, PT ;  /* 0x000000ca7900720c */ /* 0x000fe40003f86270 */
[----:B------:R-:W-:-:S02]  /*e540*/  ISETP.GE.AND P2, PT, R120, R203, PT ;  /* 0x000000cb7800720c */ /* 0x000fc40003f46270 */
[--C-:B------:R-:W-:Y:S02]  /*e550*/  LOP3.LUT R119, R119, 0x90, R188.reuse, 0xfe, !PT ;  /* 0x0000009077777812 */ /* 0x100fe400078efebc */
[--C-:B------:R-:W-:Y:S02]  /*e560*/  LOP3.LUT R55, R55, 0x98, R188.reuse, 0xfe, !PT ;  /* 0x0000009837377812 */ /* 0x100fe400078efebc */
[--C-:B------:R-:W-:Y:S02]  /*e570*/  LOP3.LUT R51, R51, 0xa8, R188.reuse, 0xfe, !PT ;  /* 0x000000a833337812 */ /* 0x100fe400078efebc */
[--C-:B------:R-:W-:Y:S02]  /*e580*/  LOP3.LUT R45, R45, 0xb8, R188.reuse, 0xfe, !PT ;  /* 0x000000b82d2d7812 */ /* 0x100fe400078efebc */
[--C-:B------:R-:W-:Y:S02]  /*e590*/  LOP3.LUT R43, R43, 0xc0, R188.reuse, 0xfe, !PT ;  /* 0x000000c02b2b7812 */ /* 0x100fe400078efebc */
[----:B------:R-:W-:-:S02]  /*e5a0*/  LOP3.LUT R39, R39, 0xd0, R188, 0xfe, !PT ;  /* 0x000000d027277812 */ /* 0x000fc400078efebc */
[--C-:B------:R-:W-:Y:S02]  /*e5b0*/  LOP3.LUT R35, R35, 0xd8, R188.reuse, 0xfe, !PT ;  /* 0x000000d823237812 */ /* 0x100fe400078efebc */
[--C-:B------:R-:W-:Y:S02]  /*e5c0*/  LOP3.LUT R31, R31, 0xe0, R188.reuse, 0xfe, !PT ;  /* 0x000000e01f1f7812 */ /* 0x100fe400078efebc */
[--C-:B------:R-:W-:Y:S02]  /*e5d0*/  LOP3.LUT R27, R27, 0xe8, R188.reuse, 0xfe, !PT ;  /* 0x000000e81b1b7812 */ /* 0x100fe400078efebc */
[--C-:B------:R-:W-:Y:S02]  /*e5e0*/  LOP3.LUT R25, R25, 0xf0, R188.reuse, 0xfe, !PT ;  /* 0x000000f019197812 */ /* 0x100fe400078efebc */
[----:B------:R-:W-:Y:S02]  /*e5f0*/  LOP3.LUT R23, R23, 0xf8, R188, 0xfe, !PT ;  /* 0x000000f817177812 */ /* 0x000fe400078efebc */
[----:B------:R-:W-:-:S02]  /*e600*/  FSEL R70, R18, -INF , !P1 ;  /* 0xff80000012467808 */ /* 0x000fc40004800000 */
[----:B------:R-:W-:Y:S02]  /*e610*/  FSEL R188, R46, -INF , !P5 ;  /* 0xff8000002ebc7808 */ /* 0x000fe40006800000 */
[----:B------:R-:W-:Y:S02]  /*e620*/  FSEL R193, R40, -INF , !P6 ;  /* 0xff80000028c17808 */ /* 0x000fe40007000000 */
[----:B------:R-:W-:Y:S02]  /*e630*/  FSEL R182, R42, -INF , !P4 ;  /* 0xff8000002ab67808 */ /* 0x000fe40006000000 */
[----:B------:R-:W-:Y:S02]  /*e640*/  FSEL R191, R36, -INF , !P2 ;  /* 0xff80000024bf7808 */ /* 0x000fe40005000000 */
[-C--:B------:R-:W-:Y:S02]  /*e650*/  ISETP.GE.AND P1, PT, R41, R203.reuse, PT ;  /* 0x000000cb2900720c */ /* 0x080fe40003f26270 */
[----:B------:R-:W-:-:S02]  /*e660*/  ISETP.GE.AND P5, PT, R119, R203, PT ;  /* 0x000000cb7700720c */ /* 0x000fc40003fa6270 */
[-C--:B------:R-:W-:Y:S02]  /*e670*/  ISETP.GE.AND P6, PT, R119, R202.reuse, PT ;  /* 0x000000ca7700720c */ /* 0x080fe40003fc6270 */
[C---:B------:R-:W-:Y:S02]  /*e680*/  ISETP.GE.AND P4, PT, R55.reuse, R203, PT ;  /* 0x000000cb3700720c */ /* 0x040fe40003f86270 */
[----:B------:R-:W-:Y:S02]  /*e690*/  ISETP.GE.AND P2, PT, R55, R202, PT ;  /* 0x000000ca3700720c */ /* 0x000fe40003f46270 */
[----:B------:R-:W-:Y:S02]  /*e6a0*/  FSEL R80, R4, -INF , !P1 ;  /* 0xff80000004507808 */ /* 0x000fe40004800000 */
[----:B------:R-:W-:Y:S02]  /*e6b0*/  FSEL R179, R32, -INF , !P5 ;  /* 0xff80000020b37808 */ /* 0x000fe40006800000 */
[----:B--2---:R-:W-:-:S02]  /*e6c0*/  FSEL R56, R34, -INF , !P6 ;  /* 0xff80000022387808 */ /* 0x004fc40007000000 */
[----:B------:R-:W-:Y:S02]  /*e6d0*/  FSEL R175, R28, -INF , !P4 ;  /* 0xff8000001caf7808 */ /* 0x000fe40006000000 */
[----:B------:R-:W-:Y:S02]  /*e6e0*/  FSEL R58, R30, -INF , !P2 ;  /* 0xff8000001e3a7808 */ /* 0x000fe40005000000 */
[-C--:B------:R-:W-:Y:S02]  /*e6f0*/  ISETP.GE.AND P1, PT, R35, R202.reuse, PT ;  /* 0x000000ca2300720c */ /* 0x080fe40003f26270 */
[-C--:B------:R-:W-:Y:S02]  /*e700*/  ISETP.GE.AND P5, PT, R53, R202.reuse, PT ;  /* 0x000000ca3500720c */ /* 0x080fe40003fa6270 */
[C---:B------:R-:W-:Y:S02]  /*e710*/  ISETP.GE.AND P6, PT, R51.reuse, R203, PT ;  /* 0x000000cb3300720c */ /* 0x040fe40003fc6270 */
[----:B------:R-:W-:-:S02]  /*e720*/  ISETP.GE.AND P4, PT, R51, R202, PT ;  /* 0x000000ca3300720c */ /* 0x000fc40003f86270 */
[----:B------:R-:W-:Y:S02]  /*e730*/  ISETP.GE.AND P2, PT, R47, R203, PT ;  /* 0x000000cb2f00720c */ /* 0x000fe40003f46270 */
[----:B------:R-:W-:Y:S02]  /*e740*/  FSEL R90, R174, -INF , !P1 ;  /* 0xff800000ae5a7808 */ /* 0x000fe40004800000 */
[----:B------:R-:W-:Y:S02]  /*e750*/  FSEL R62, R26, -INF , !P5 ;  /* 0xff8000001a3e7808 */ /* 0x000fe40006800000 */
[----:B------:R-:W-:Y:S02]  /*e760*/  FSEL R64, R20, -INF , !P6 ;  /* 0xff80000014407808 */ /* 0x000fe40007000000 */
[----:B------:R-:W-:Y:S02]  /*e770*/  FSEL R66, R22, -INF , !P4 ;  /* 0xff80000016427808 */ /* 0x000fe40006000000 */
[----:B------:R-:W-:-:S02]  /*e780*/  FSEL R68, R16, -INF , !P2 ;  /* 0xff80000010447808 */ /* 0x000fc40005000000 */
[-C--:B------:R-:W-:Y:S02]  /*e790*/  ISETP.GE.AND P1, PT, R25, R203.reuse, PT ;  /* 0x000000cb1900720c */ /* 0x080fe40003f26270 */
[CC--:B------:R-:W-:Y:S02]  /*e7a0*/  ISETP.GE.AND P5, PT, R45.reuse, R203.reuse, PT ;  /* 0x000000cb2d00720c */ /* 0x0c0fe40003fa6270 */
[-C--:B------:R-:W-:Y:S02]  /*e7b0*/  ISETP.GE.AND P6, PT, R45, R202.reuse, PT ;  /* 0x000000ca2d00720c */ /* 0x080fe40003fc6270 */
[C---:B------:R-:W-:Y:S02]  /*e7c0*/  ISETP.GE.AND P4, PT, R43.reuse, R203, PT ;  /* 0x000000cb2b00720c */ /* 0x040fe40003f86270 */
[----:B------:R-:W-:Y:S02]  /*e7d0*/  ISETP.GE.AND P2, PT, R43, R202, PT ;  /* 0x000000ca2b00720c */ /* 0x000fe40003f46270 */
[----:B------:R-:W-:-:S02]  /*e7e0*/  FSEL R100, R128, -INF , !P1 ;  /* 0xff80000080647808 */ /* 0x000fc40004800000 */
[----:B------:R-:W-:Y:S02]  /*e7f0*/  FSEL R72, R12, -INF , !P5 ;  /* 0xff8000000c487808 */ /* 0x000fe40006800000 */
[----:B------:R-:W-:Y:S02]  /*e800*/  FSEL R74, R14, -INF , !P6 ;  /* 0xff8000000e4a7808 */ /* 0x000fe40007000000 */
[----:B------:R-:W-:Y:S02]  /*e810*/  FSEL R76, R8, -INF , !P4 ;  /* 0xff800000084c7808 */ /* 0x000fe40006000000 */
[----:B------:R-:W-:Y:S02]  /*e820*/  FSEL R78, R10, -INF , !P2 ;  /* 0xff8000000a4e7808 */ /* 0x000fe40005000000 */
[----:B------:R-:W-:Y:S02]  /*e830*/  PLOP3.LUT P1, PT, PT, PT, UP1, 0x80, 0x0 ;  /* 0x000000000000781c */ /* 0x000fe40003f2f018 */
[----:B------:R-:W-:-:S02]  /*e840*/  ISETP.GE.AND P5, PT, R41, R202, PT ;  /* 0x000000ca2900720c */ /* 0x000fc40003fa6270 */
[CC--:B------:R-:W-:Y:S02]  /*e850*/  ISETP.GE.AND P6, PT, R39.reuse, R203.reuse, PT ;  /* 0x000000cb2700720c */ /* 0x0c0fe40003fc6270 */
[----:B------:R-:W-:Y:S02]  /*e860*/  ISETP.GE.AND P4, PT, R39, R202, PT ;  /* 0x000000ca2700720c */ /* 0x000fe40003f86270 */
[----:B------:R-:W-:Y:S02]  /*e870*/  ISETP.GE.AND P2, PT, R35, R203, PT ;  /* 0x000000cb2300720c */ /* 0x000fe40003f46270 */
[----:B------:R-:W-:Y:S02]  /*e880*/  FSEL R82, R6, -INF , !P5 ;  /* 0xff80000006527808 */ /* 0x000fe40006800000 */
[----:B------:R-:W-:Y:S02]  /*e890*/  FSEL R84, R176, -INF , !P6 ;  /* 0xff800000b0547808 */ /* 0x000fe40007000000 */
[----:B------:R-:W-:-:S02]  /*e8a0*/  FSEL R86, R178, -INF , !P4 ;  /* 0xff800000b2567808 */ /* 0x000fc40006000000 */
[----:B------:R-:W-:Y:S02]  /*e8b0*/  FSEL R88, R172, -INF , !P2 ;  /* 0xff800000ac587808 */ /* 0x000fe40005000000 */
        /* <DEDUP_REMOVED lines=8> */
[-C--:B------:R-:W-:Y:S02]  /*e940*/  ISETP.GE.AND P5, PT, R25, R202.reuse, PT ;  /* 0x000000ca1900720c */ /* 0x080fe40003fa6270 */
[C---:B------:R-:W-:Y:S02]  /*e950*/  ISETP.GE.AND P6, PT, R23.reuse, R203, PT ;  /* 0x000000cb1700720c */ /* 0x040fe40003fc6270 */
[----:B------:R-:W-:-:S02]  /*e960*/  ISETP.GE.AND P4, PT, R23, R202, PT ;  /* 0x000000ca1700720c */ /* 0x000fc40003f86270 */
        /* <DEDUP_REMOVED lines=21> */
[----:B------:R-:W-:-:S04]  /*eac0*/  IMAD.HI.U32 R10, R4, R25, RZ ;  /* 0x00000019040a7227 */ /* 0x000fc800078e00ff */
[----:B------:R-:W-:Y:S01]  /*ead0*/  IMAD.HI.U32 R4, R4, R21, RZ ;  /* 0x0000001504047227 */ /* 0x000fe200078e00ff */
[----:B------:R-:W-:-:S03]  /*eae0*/  IADD3 R23, -R10, RZ, RZ ;  /* 0x000000ff0a177210 */ /* 0x000fc60007ffe1ff */
[----:B------:R-:W-:Y:S02]  /*eaf0*/  IMAD.MOV R12, RZ, RZ, -R4 ;  /* 0x000000ffff0c7224 */ /* 0x000fe400078e0a04 */
[C---:B------:R-:W-:Y:S02]  /*eb00*/  IMAD R23, R6.reuse, R23, R25 ;  /* 0x0000001706177224 */ /* 0x040fe400078e0219 */
[----:B------:R-:W-:Y:S01]  /*eb10*/  IMAD R21, R6, R12, R21 ;  /* 0x0000000c06157224 */ /* 0x000fe200078e0215 */
[----:B------:R-:W-:Y:S02]  /*eb20*/  LOP3.LUT R12, R8, UR4, RZ, 0x3c, !PT ;  /* 0x00000004080c7c12 */ /* 0x000fe4000f8e3cff */
[C---:B------:R-:W-:Y:S02]  /*eb30*/  ISETP.GT.U32.AND P5, PT, R6.reuse, R23, PT ;  /* 0x000000170600720c */ /* 0x040fe40003fa4070 */
[----:B------:R-:W-:-:S11]  /*eb40*/  ISETP.GT.U32.AND P4, PT, R6, R21, PT ;  /* 0x000000150600720c */ /* 0x000fd60003f84070 */
[-C--:B------:R-:W-:Y:S02]  /*eb50*/  @!P5 IADD3 R23, R23, -R6.reuse, RZ ;  /* 0x800000061717d210 */ /* 0x080fe40007ffe0ff */
[----:B------:R-:W-:Y:S01]  /*eb60*/  @!P4 IMAD.IADD R21, R21, 0x1, -R6 ;  /* 0x000000011515c824 */ /* 0x000fe200078e0a06 */
[----:B------:R-:W-:Y:S02]  /*eb70*/  @!P5 IADD3 R10, R10, 0x1, RZ ;  /* 0x000000010a0ad810 */ /* 0x000fe40007ffe0ff */
[-C--:B------:R-:W-:Y:S02]  /*eb80*/  ISETP.GE.U32.AND P2, PT, R23, R6.reuse, PT ;  /* 0x000000061700720c */ /* 0x080fe40003f46070 */
[----:B------:R-:W-:Y:S02]  /*eb90*/  ISETP.GE.U32.AND P6, PT, R21, R6, PT ;  /* 0x000000061500720c */ /* 0x000fe40003fc6070 */
[----:B------:R-:W-:Y:S01]  /*eba0*/  LOP3.LUT R6, R8, UR6, RZ, 0x3c, !PT ;  /* 0x0000000608067c12 */ /* 0x000fe2000f8e3cff */
[----:B------:R-:W-:Y:S01]  /*ebb0*/  ULDC.64 UR6, c[0x0][0x230] ;  /* 0x00008c0000067ab9 */ /* 0x000fe20000000a00 */
[----:B------:R-:W-:-:S02]  /*ebc0*/  ISETP.GE.AND P5, PT, R12, RZ, PT ;  /* 0x000000ff0c00720c */ /* 0x000fc40003fa6270 */
[----:B------:R-:W-:Y:S02]  /*ebd0*/  @!P4 IADD3 R4, R4, 0x1, RZ ;  /* 0x000000010404c810 */ /* 0x000fe40007ffe0ff */
[----:B------:R-:W-:-:S03]  /*ebe0*/  ISETP.NE.AND P4, PT, R8, RZ, PT ;  /* 0x000000ff0800720c */ /* 0x000fc60003f85270 */
[----:B------:R-:W-:Y:S01]  /*ebf0*/  @P2 VIADD R10, R10, 0x1 ;  /* 0x000000010a0a2836 */ /* 0x000fe20000000000 */
[----:B------:R-:W-:Y:S01]  /*ec00*/  ISETP.GE.AND P2, PT, R6, RZ, PT ;  /* 0x000000ff0600720c */ /* 0x000fe20003f46270 */
[----:B------:R-:W-:-:S04]  /*ec10*/  @P6 VIADD R4, R4, 0x1 ;  /* 0x0000000104046836 */ /* 0x000fc80000000000 */
[----:B------:R-:W-:Y:S01]  /*ec20*/  @!P5 IMAD.MOV R10, RZ, RZ, -R10 ;  /* 0x000000ffff0ad224 */ /* 0x000fe200078e0a0a */
[----:B------:R-:W-:Y:S02]  /*ec30*/  MOV R23, R4 ;  /* 0x0000000400177202 */ /* 0x000fe40000000f00 */
[----:B------:R-:W-:-:S04]  /*ec40*/  LOP3.LUT R4, RZ, R8, RZ, 0x33, !PT ;  /* 0x00000008ff047212 */ /* 0x000fc800078e33ff */
[----:B------:R-:W-:Y:S02]  /*ec50*/  SEL R21, R4, R10, !P4 ;  /* 0x0000000a04157207 */ /* 0x000fe40006000000 */
[----:B------:R-:W-:-:S03]  /*ec60*/  @!P2 IADD3 R23, -R23, RZ, RZ ;  /* 0x000000ff1717a210 */ /* 0x000fc60007ffe1ff */
[----:B------:R-:W-:Y:S01]  /*ec70*/  IMAD.WIDE R26, R21, 0x4, R246 ;  /* 0x00000004151a7825 */ /* 0x000fe200078e02f6 */
[----:B------:R-:W-:-:S04]  /*ec80*/  SEL R4, R4, R23, !P4 ;  /* 0x0000001704047207 */ /* 0x000fc80006000000 */
[----:B------:R-:W2:Y:S01]  /*ec90*/  LDG.E R23, desc[UR22][R26.64] ;  /* 0x000000161a177981 */ /* 0x000ea2000c1e1900 */
[----:B------:R-:W-:-:S05]  /*eca0*/  IMAD.WIDE R24, R4, 0x4, R246 ;  /* 0x0000000404187825 */ /* 0x000fca00078e02f6 */
        /* <DEDUP_REMOVED lines=12> */
[----:B------:R-:W-:-:S05]  /*ed70*/  IMAD R21, R8, UR7, R21 ;  /* 0x0000000708157c24 */ /* 0x000fca000f8e0215 */
[----:B------:R-:W-:Y:S01]  /*ed80*/  IADD3 R4, R23, R21, RZ ;  /* 0x0000001517047210 */ /* 0x000fe20007ffe0ff */
[----:B------:R-:W-:Y:S01]  /*ed90*/  IMAD.MOV.U32 R21, RZ, RZ, R22 ;  /* 0x000000ffff157224 */ /* 0x000fe200078e0016 */
[----:B------:R-:W-:Y:S06]  /*eda0*/  BRA `(.L_x_1573) ;  /* 0x0000000000107947 */ /* 0x000fec0003800000 */
.L_x_1572:
[----:B------:R-:W-:-:S04]  /*edb0*/  ULEA UR6, -UR10, URZ, 0x8 ;  /* 0x0000003f0a067291 */ /* 0x000fc8000f8e413f */
[----:B------:R-:W-:Y:S02]  /*edc0*/  USHF.R.S32.HI UR4, URZ, 0x1f, UR6 ;  /* 0x0000001f3f047899 */ /* 0x000fe40008011406 */
[----:B------:R-:W-:-:S04]  /*edd0*/  MOV R21, UR6 ;  /* 0x0000000600157c02 */ /* 0x000fc80008000f00 */
[----:B------:R-:W-:-:S07]  /*ede0*/  MOV R4, UR4 ;  /* 0x0000000400047c02 */ /* 0x000fce0008000f00 */
.L_x_1573:
[----:B------:R-:W-:Y:S01]  /*edf0*/  @!P0 IADD3 R25, P4, P2, R21, UR14, R200 ;  /* 0x0000000e15198c10 */ /* 0x000fe2000fa9e0c8 */
[----:B------:R-:W-:Y:S01]  /*ee00*/  IMAD.U32 R31, RZ, RZ, UR10 ;  /* 0x0000000aff1f7e24 */ /* 0x000fe2000f8e00ff */
[----:B------:R-:W-:Y:S01]  /*ee10*/  ULDC.64 UR6, c[0x0][0x218] ;  /* 0x0000860000067ab9 */ /* 0x000fe20000000a00 */
[----:B------:R-:W-:Y:S01]  /*ee20*/  IMAD.U32 R123, RZ, RZ, UR10 ;  /* 0x0000000aff7b7e24 */ /* 0x000fe2000f8e00ff */
        /* <DEDUP_REMOVED lines=8> */
[-C--:B------:R-:W-:Y:S01]  /*eeb0*/  @!P0 LEA.HI.X R123, R123, R201.reuse, R6, 0x5, P2 ;  /* 0x000000c97b7b8211 */ /* 0x080fe200010f2c06 */
[----:B------:R-:W-:Y:S01]  /*eec0*/  IMAD.U32 R121, RZ, RZ, UR10 ;  /* 0x0000000aff797e24 */ /* 0x000fe2000f8e00ff */
[-C--:B------:R-:W-:Y:S01]  /*eed0*/  @!P0 LEA R6, P2, R31, R200.reuse, 0x6 ;  /* 0x000000c81f068211 */ /* 0x080fe200078430ff */
[----:B------:R-:W-:Y:S01]  /*eee0*/  IMAD.U32 R12, RZ, RZ, UR11 ;  /* 0x0000000bff0c7e24 */ /* 0x000fe2000f8e00ff */
[----:B------:R-:W-:Y:S01]  /*eef0*/  @!UP0 UIMAD UR9, UR11, 0x30, URZ ;  /* 0x000000300b0988a4 */ /* 0x000fe2000f8e023f */
[----:B------:R-:W-:Y:S01]  /*ef00*/  @!P0 IMAD.WIDE.U32 R34, R34, 0x30, R200 ;  /* 0x0000003022228825 */ /* 0x000fe200078e00c8 */
[----:B------:R-:W-:Y:S01]  /*ef10*/  @!P0 LEA R18, P4, R25, R200, 0x7 ;  /* 0x000000c819128211 */ /* 0x000fe200078838ff */
[----:B------:R-:W-:Y:S01]  /*ef20*/  @!UP0 UIMAD UR4, UR11, 0x50, URZ ;  /* 0x000000500b0488a4 */ /* 0x000fe2000f8e023f */
[-C--:B------:R-:W-:Y:S01]  /*ef30*/  @!P0 LEA.HI.X R121, R121, R201.reuse, R12, 0x6, P2 ;  /* 0x000000c979798211 */ /* 0x080fe200010f340c */
[----:B------:R-:W-:Y:S01]  /*ef40*/  IMAD.U32 R42, RZ, RZ, UR10 ;  /* 0x0000000aff2a7e24 */ /* 0x000fe2000f8e00ff */
[C---:B------:R-:W-:Y:S01]  /*ef50*/  @!P0 IADD3 R25, P2, R21.reuse, R34, RZ ;  /* 0x0000002215198210 */ /* 0x040fe20007f5e0ff */
[----:B------:R-:W-:Y:S01]  /*ef60*/  IMAD.U32 R41, RZ, RZ, UR10 ;  /* 0x0000000aff297e24 */ /* 0x000fe2000f8e00ff */
[----:B------:R-:W-:Y:S01]  /*ef70*/  @!UP0 UIMAD UR16, UR11, 0x60, URZ ;  /* 0x000000600b1088a4 */ /* 0x000fe2000f8e023f */
[----:B------:R-:W-:Y:S01]  /*ef80*/  IMAD.U32 R8, RZ, RZ, UR11 ;  /* 0x0000000bff087e24 */ /* 0x000fe2000f8e00ff */
[----:B------:R-:W-:Y:S01]  /*ef90*/  @!P0 LEA R50, P5, R21, R250, 0x1 ;  /* 0x000000fa15328211 */ /* 0x000fe200078a08ff */
[----:B------:R-:W-:Y:S01]  /*efa0*/  @!P0 IMAD.WIDE.U32 R38, R38, 0x50, R200 ;  /* 0x0000005026268825 */ /* 0x000fe200078e00c8 */
[----:B------:R1:W-:Y:S01]  /*efb0*/  @P0 STS.128 [R242+0x2000], RZ ;  /* 0x002000fff2000388 */ /* 0x0003e20000000c00 */
[----:B------:R-:W-:Y:S01]  /*efc0*/  @!P0 LEA R130, P6, R25, UR6, 0x1 ;  /* 0x0000000619828c11 */ /* 0x000fe2000f8c08ff */
[----:B------:R-:W-:Y:S01]  /*efd0*/  BSSY B0, `(.L_x_1574) ;  /* 0x00000a2000007945 */ /* 0x000fe20003800000 */
[----:B------:R-:W-:Y:S01]  /*efe0*/  IMAD.U32 R46, RZ, RZ, UR10 ;  /* 0x0000000aff2e7e24 */ /* 0x000fe2000f8e00ff */
[----:B------:R-:W-:Y:S01]  /*eff0*/  @!P0 LEA.HI.X R41, R41, R201, R8, 0x7, P4 ;  /* 0x000000c929298211 */ /* 0x000fe200020f3c08 */
[----:B------:R-:W-:Y:S01]  /*f000*/  @!P0 IMAD.WIDE.U32 R42, R42, 0x60, R200 ;  /* 0x000000602a2a8825 */ /* 0x000fe200078e00c8 */
[----:B------:R-:W-:-:S02]  /*f010*/  @!P0 IADD3 R31, P4, R21, R38, RZ ;  /* 0x00000026151f8210 */ /* 0x000fc40007f9e0ff */
[----:B------:R-:W-:Y:S01]  /*f020*/  @!P0 IADD3.X R8, R4, UR9, R35, P2, !PT ;  /* 0x0000000904088c10 */ /* 0x000fe200097fe423 */
[----:B------:R-:W-:Y:S01]  /*f030*/  IMAD.U32 R44, RZ, RZ, UR10 ;  /* 0x0000000aff2c7e24 */ /* 0x000fe2000f8e00ff */
[C---:B------:R-:W-:Y:S01]  /*f040*/  @!P0 IADD3 R35, P2, R21.reuse, R42, RZ ;  /* 0x0000002a15238210 */ /* 0x040fe20007f5e0ff */
[----:B------:R-:W-:Y:S01]  /*f050*/  @!P0 IMAD.WIDE.U32 R46, R46, 0x70, R200 ;  /* 0x000000702e2e8825 */ /* 0x000fe200078e00c8 */
[----:B------:R-:W-:Y:S01]  /*f060*/  @!UP0 UIMAD UR9, UR11, 0x70, URZ ;  /* 0x000000700b0988a4 */ /* 0x000fe2000f8e023f */
[----:B------:R-:W-:Y:S01]  /*f070*/  @!P0 IADD3.X R12, R4, UR4, R39, P4, !PT ;  /* 0x00000004040c8c10 */ /* 0x000fe2000a7fe427 */
[----:B------:R-:W-:Y:S01]  /*f080*/  @!UP0 UIMAD UR4, UR11, 0x90, URZ ;  /* 0x000000900b0488a4 */ /* 0x000fe2000f8e023f */
[----:B------:R-:W-:Y:S01]  /*f090*/  @!P0 IMAD.WIDE.U32 R44, R44, 0x90, R200 ;  /* 0x000000902c2c8825 */ /* 0x000fe200078e00c8 */
[C---:B------:R-:W-:Y:S02]  /*f0a0*/  @!P0 IADD3 R39, P4, R21.reuse, R46, RZ ;  /* 0x0000002e15278210 */ /* 0x040fe40007f9e0ff */
[C---:B------:R-:W-:Y:S01]  /*f0b0*/  @!P0 IADD3.X R14, R4.reuse, UR16, R43, P2, !PT ;  /* 0x00000010040e8c10 */ /* 0x040fe200097fe42b */
[----:B------:R-:W-:Y:S01]  /*f0c0*/  IMAD.U32 R52, RZ, RZ, UR10 ;  /* 0x0000000aff347e24 */ /* 0x000fe2000f8e00ff */
[C---:B------:R-:W-:Y:S01]  /*f0d0*/  @!P0 IADD3 R43, P2, R21.reuse, R44, RZ ;  /* 0x0000002c152b8210 */ /* 0x040fe20007f5e0ff */
[----:B------:R-:W-:Y:S01]  /*f0e0*/  IMAD.U32 R22, RZ, RZ, UR10 ;  /* 0x0000000aff167e24 */ /* 0x000fe2000f8e00ff */
[C---:B------:R-:W-:Y:S01]  /*f0f0*/  @!P0 LEA.HI.X R51, R21.reuse, R249, R4, 0x1, P5 ;  /* 0x000000f915338211 */ /* 0x040fe200028f0c04 */
[----:B------:R-:W-:Y:S01]  /*f100*/  IMAD.U32 R26, RZ, RZ, UR10 ;  /* 0x0000000aff1a7e24 */ /* 0x000fe2000f8e00ff */
[----:B------:R-:W-:Y:S01]  /*f110*/  @!P0 IADD3.X R16, R4, UR9, R47, P4, !PT ;  /* 0x0000000904108c10 */ /* 0x000fe2000a7fe42f */
[----:B------:R-:W-:Y:S01]  /*f120*/  @!P0 IMAD.WIDE.U32 R52, R52, 0xa0, R200 ;  /* 0x000000a034348825 */ /* 0x000fe200078e00c8 */
[----:B------:R-:W-:Y:S01]  /*f130*/  @!UP0 UIMAD UR16, UR11, 0xa0, URZ ;  /* 0x000000a00b1088a4 */ /* 0x000fe2000f8e023f */
[----:B------:R-:W-:Y:S01]  /*f140*/  @!P0 IADD3.X R20, R4, UR4, R45, P2, !PT ;  /* 0x0000000404148c10 */ /* 0x000fe200097fe42d */
[----:B------:R-:W-:Y:S01]  /*f150*/  @!UP0 UIMAD UR9, UR11, 0xb0, URZ ;  /* 0x000000b00b0988a4 */ /* 0x000fe2000f8e023f */
[--C-:B------:R-:W-:Y:S01]  /*f160*/  @!P0 IMAD.WIDE.U32 R22, R22, 0xb0, R200.reuse ;  /* 0x000000b016168825 */ /* 0x100fe200078e00c8 */
[----:B------:R-:W-:Y:S01]  /*f170*/  @!UP0 UIMAD UR4, UR11, 0xc0, URZ ;  /* 0x000000c00b0488a4 */ /* 0x000fe2000f8e023f */
[----:B------:R-:W-:Y:S01]  /*f180*/  @!PT LDS RZ, [RZ] ;  /* 0x00000000fffff984 */ /* 0x000fe20000000800 */
[----:B------:R-:W-:Y:S01]  /*f190*/  @!PT LDS RZ, [RZ] ;  /* 0x00000000fffff984 */ /* 0x000fe20000000800 */
[----:B------:R-:W-:Y:S01]  /*f1a0*/  @!PT LDS RZ, [RZ] ;  /* 0x00000000fffff984 */ /* 0x000fe20000000800 */
[----:B------:R2:W-:Y:S01]  /*f1b0*/  @!P0 LDGSTS.E.BYPASS.LTC128B.128 [R242+0x2000], desc[UR22][R50.64] ;  /* 0x0200000032f28fae */ /* 0x0005e2000b901d56 */
[C---:B------:R-:W-:Y:S01]  /*f1c0*/  @!P0 IADD3 R45, P5, R21.reuse, R52, RZ ;  /* 0x00000034152d8210 */ /* 0x040fe20007fbe0ff */
[----:B------:R-:W-:Y:S01]  /*f1d0*/  @!P0 IMAD.WIDE.U32 R26, R26, 0xc0, R200 ;  /* 0x000000c01a1a8825 */ /* 0x000fe200078e00c8 */
[C---:B------:R-:W-:Y:S01]  /*f1e0*/  @!P0 IADD3 R47, P4, R21.reuse, R22, RZ ;  /* 0x00000016152f8210 */ /* 0x040fe20007f9e0ff */
[----:B------:R1:W-:Y:S01]  /*f1f0*/  @P0 STS.128 [R242+0x2800], RZ ;  /* 0x002800fff2000388 */ /* 0x0003e20000000c00 */
[C---:B------:R-:W-:Y:S01]  /*f200*/  @!P0 IADD3.X R22, R4.reuse, UR16, R53, P5, !PT ;  /* 0x0000001004168c10 */ /* 0x040fe2000affe435 */
[----:B------:R-:W-:Y:S01]  /*f210*/  IMAD.U32 R124, RZ, RZ, UR10 ;  /* 0x0000000aff7c7e24 */ /* 0x000fe2000f8e00ff */
[----:B------:R-:W-:Y:S01]  /*f220*/  @!P0 IADD3.X R24, R4, UR9, R23, P4, !PT ;  /* 0x0000000904188c10 */ /* 0x000fe2000a7fe417 */
[----:B------:R-:W-:Y:S01]  /*f230*/  IMAD.U32 R54, RZ, RZ, UR10 ;  /* 0x0000000aff367e24 */ /* 0x000fe2000f8e00ff */
[----:B------:R-:W-:Y:S01]  /*f240*/  @!P0 IADD3 R23, P5, R21, R10, RZ ;  /* 0x0000000a15178210 */ /* 0x000fe20007fbe0ff */
[----:B------:R-:W-:Y:S01]  /*f250*/  @!P0 IMAD.WIDE.U32 R124, R124, 0xd0, R200 ;  /* 0x000000d07c7c8825 */ /* 0x000fe200078e00c8 */
[----:B------:R-:W-:Y:S01]  /*f260*/  @!P0 LEA.HI.X R131, R25, UR7, R8, 0x1, P6 ;  /* 0x0000000719838c11 */ /* 0x000fe2000b0f0c08 */
[----:B------:R-:W-:Y:S01]  /*f270*/  @!PT LDS RZ, [RZ] ;  /* 0x00000000fffff984 */ /* 0x000fe20000000800 */
[----:B------:R-:W-:Y:S01]  /*f280*/  @!PT LDS RZ, [RZ] ;  /* 0x00000000fffff984 */ /* 0x000fe20000000800 */
[----:B------:R-:W-:Y:S01]  /*f290*/  @!PT LDS RZ, [RZ] ;  /* 0x00000000fffff984 */ /* 0x000fe20000000800 */
[----:B------:R1:W-:Y:S02]  /*f2a0*/  @!P0 LDGSTS.E.BYPASS.LTC128B.128 [R242+0x2800], desc[UR22][R126.64] ;  /* 0x028000007ef28fae */ /* 0x0003e4000b901d56 */
[----:B------:R-:W-:-:S02]  /*f2b0*/  @!P0 IMAD.WIDE.U32 R54, R54, 0xe0, R200 ;  /* 0x000000e036368825 */ /* 0x000fc400078e00c8 */
[----:B------:R1:W-:Y:S01]  /*f2c0*/  @P0 STS.128 [R242+0x3000], RZ ;  /* 0x003000fff2000388 */ /* 0x0003e20000000c00 */
[----:B--2---:R-:W-:-:S04]  /*f2d0*/  @!P0 IADD3 R51, P2, R21, R26, RZ ;  /* 0x0000001a15338210 */ /* 0x004fc80007f5e0ff */
[C---:B------:R-:W-:Y:S01]  /*f2e0*/  @!P0 IADD3.X R26, R4.reuse, UR4, R27, P2, !PT ;  /* 0x00000004041a8c10 */ /* 0x040fe200097fe41b */
[----:B------:R-:W-:Y:S01]  /*f2f0*/  @!UP0 UIMAD UR4, UR11, 0xd0, URZ ;  /* 0x000000d00b0488a4 */ /* 0x000fe2000f8e023f */
[C---:B------:R-:W-:Y:S01]  /*f300*/  @!P0 IADD3 R27, P4, R21.reuse, R6, RZ ;  /* 0x00000006151b8210 */ /* 0x040fe20007f9e0ff */
[C---:B------:R-:W-:Y:S01]  /*f310*/  @!P0 IMAD.X R6, R4.reuse, 0x1, R123, P5 ;  /* 0x0000000104068824 */ /* 0x040fe200028e067b */
[----:B------:R-:W-:Y:S02]  /*f320*/  @!P0 IADD3 R53, P2, R21, R124, RZ ;  /* 0x0000007c15358210 */ /* 0x000fe40007f5e0ff */
[----:B------:R-:W-:Y:S01]  /*f330*/  @!P0 LEA R124, P5, R23, UR6, 0x1 ;  /* 0x00000006177c8c11 */ /* 0x000fe2000f8a08ff */
[C---:B------:R-:W-:Y:S01]  /*f340*/  @!P0 IMAD.X R10, R4.reuse, 0x1, R121, P4 ;  /* 0x00000001040a8824 */ /* 0x040fe200020e0679 */
[----:B------:R-:W-:Y:S02]  /*f350*/  @!P0 LEA R128, P4, R27, UR6, 0x1 ;  /* 0x000000061b808c11 */ /* 0x000fe4000f8808ff */
[----:B------:R-:W-:Y:S01]  /*f360*/  @!P0 IADD3.X R28, R4, UR4, R125, P2, !PT ;  /* 0x00000004041c8c10 */ /* 0x000fe200097fe47d */
[----:B------:R-:W-:Y:S01]  /*f370*/  @!UP0 UIMAD UR4, UR11, 0xe0, URZ ;  /* 0x000000e00b0488a4 */ /* 0x000fe2000f8e023f */
[----:B------:R-:W-:-:S02]  /*f380*/  @!P0 LEA.HI.X R125, R23, UR7, R6, 0x1, P5 ;  /* 0x00000007177d8c11 */ /* 0x000fc4000a8f0c06 */
[----:B------:R-:W-:Y:S02]  /*f390*/  @!P0 LEA.HI.X R129, R27, UR7, R10, 0x1, P4 ;  /* 0x000000071b818c11 */ /* 0x000fe4000a0f0c0a */
[----:B------:R-:W-:Y:S01]  /*f3a0*/  @!P0 LEA R30, P5, R31, UR6, 0x1 ;  /* 0x000000061f1e8c11 */ /* 0x000fe2000f8a08ff */
[----:B------:R-:W-:Y:S01]  /*f3b0*/  @!PT LDS RZ, [RZ] ;  /* 0x00000000fffff984 */ /* 0x000fe20000000800 */
[----:B------:R-:W-:Y:S01]  /*f3c0*/  @!PT LDS RZ, [RZ] ;  /* 0x00000000fffff984 */ /* 0x000fe20000000800 */
[----:B------:R-:W-:Y:S01]  /*f3d0*/  @!PT LDS RZ, [RZ] ;  /* 0x00000000fffff984 */ /* 0x000fe20000000800 */
[----:B------:R1:W-:Y:S01]  /*f3e0*/  @!P0 LDGSTS.E.BYPASS.LTC128B.128 [R242+0x3000], desc[UR22][R124.64] ;  /* 0x030000007cf28fae */ /* 0x0003e2000b901d56 */
[C---:B------:R-:W-:Y:S02]  /*f3f0*/  @!P0 IADD3 R18, P4, R21.reuse, R18, RZ ;  /* 0x0000001215128210 */ /* 0x040fe40007f9e0ff */
[----:B------:R-:W-:Y:S01]  /*f400*/  @!P0 IADD3 R6, P2, R21, R54, RZ ;  /* 0x0000003615068210 */ /* 0x000fe20007f5e0ff */
[----:B------:R1:W-:Y:S01]  /*f410*/  @P0 STS.128 [R242+0x3800], RZ ;  /* 0x003800fff2000388 */ /* 0x0003e20000000c00 */
[----:B------:R-:W-:Y:S01]  /*f420*/  @!P0 LEA.HI.X R31, R31, UR7, R12, 0x1, P5 ;  /* 0x000000071f1f8c11 */ /* 0x000fe2000a8f0c0c */
[----:B------:R-:W-:Y:S01]  /*f430*/  @!P0 IMAD.X R41, R4, 0x1, R41, P4 ;  /* 0x0000000104298824 */ /* 0x000fe200020e0629 */
[----:B------:R-:W-:Y:S01]  /*f440*/  @!P0 LEA R164, P5, R35, UR6, 0x1 ;  /* 0x0000000623a48c11 */ /* 0x000fe2000f8a08ff */
[----:B------:R-:W-:Y:S01]  /*f450*/  @!PT LDS RZ, [RZ] ;  /* 0x00000000fffff984 */ /* 0x000fe20000000800 */
[----:B------:R-:W-:Y:S01]  /*f460*/  @!PT LDS RZ, [RZ] ;  /* 0x00000000fffff984 */ /* 0x000fe20000000800 */
[----:B------:R-:W-:Y:S01]  /*f470*/  @!PT LDS RZ, [RZ] ;  /* 0x00000000fffff984 */ /* 0x000fe20000000800 */
[----:B------:R1:W-:Y:S01]  /*f480*/  @!P0 LDGSTS.E.BYPASS.LTC128B.128 [R242+0x3800], desc[UR22][R130.64] ;  /* 0x0380000082f28fae */ /* 0x0003e2000b901d56 */
[----:B------:R-:W-:-:S02]  /*f490*/  @!P0 LEA R38, P4, R39, UR6, 0x1 ;  /* 0x0000000627268c11 */ /* 0x000fc4000f8808ff */
[----:B------:R-:W-:Y:S01]  /*f4a0*/  @!P0 IADD3.X R55, R4, UR4, R55, P2, !PT ;  /* 0x0000000404378c10 */ /* 0x000fe200097fe437 */
[----:B------:R1:W-:Y:S01]  /*f4b0*/  @P0 STS.128 [R242+0x4000], RZ ;  /* 0x004000fff2000388 */ /* 0x0003e20000000c00 */
[C---:B------:R-:W-:Y:S02]  /*f4c0*/  @!P0 LEA R34, P2, R18.reuse, UR6, 0x1 ;  /* 0x0000000612228c11 */ /* 0x040fe4000f8408ff */
[----:B------:R-:W-:Y:S01]  /*f4d0*/  @!P0 LEA.HI.X R165, R35, UR7, R14, 0x1, P5 ;  /* 0x0000000723a58c11 */ /* 0x000fe2000a8f0c0e */
[----:B------:R-:W-:Y:S01]  /*f4e0*/  @!PT LDS RZ, [RZ] ;  /* 0x00000000fffff984 */ /* 0x000fe20000000800 */
[----:B------:R-:W-:Y:S01]  /*f4f0*/  @!PT LDS RZ, [RZ] ;  /* 0x00000000fffff984 */ /* 0x000fe20000000800 */
[----:B------:R-:W-:Y:S01]  /*f500*/  @!PT LDS RZ, [RZ] ;  /* 0x00000000fffff984 */ /* 0x000fe20000000800 */
[----:B------:R1:W-:Y:S01]  /*f510*/  @!P0 LDGSTS.E.BYPASS.LTC128B.128 [R242+0x4000], desc[UR22][R128.64] ;  /* 0x0400000080f28fae */ /* 0x0003e2000b901d56 */
[----:B------:R-:W-:Y:S02]  /*f520*/  @!P0 LEA.HI.X R39, R39, UR7, R16, 0x1, P4 ;  /* 0x0000000727278c11 */ /* 0x000fe4000a0f0c10 */
[----:B------:R-:W-:Y:S01]  /*f530*/  @!P0 LEA R166, P5, R43, UR6, 0x1 ;  /* 0x000000062ba68c11 */ /* 0x000fe2000f8a08ff */
[----:B------:R1:W-:Y:S01]  /*f540*/  @P0 STS.128 [R242+0x4800], RZ ;  /* 0x004800fff2000388 */ /* 0x0003e20000000c00 */
[----:B------:R-:W-:-:S02]  /*f550*/  @!P0 LEA.HI.X R35, R18, UR7, R41, 0x1, P2 ;  /* 0x0000000712238c11 */ /* 0x000fc400090f0c29 */
[----:B------:R-:W-:Y:S01]  /*f560*/  @!P0 LEA R42, P4, R45, UR6, 0x1 ;  /* 0x000000062d2a8c11 */ /* 0x000fe2000f8808ff */
[----:B------:R-:W-:Y:S01]  /*f570*/  @!PT LDS RZ, [RZ] ;  /* 0x00000000fffff984 */ /* 0x000fe20000000800 */
[----:B------:R-:W-:Y:S01]  /*f580*/  @!PT LDS RZ, [RZ] ;  /* 0x00000000fffff984 */ /* 0x000fe20000000800 */
[----:B------:R-:W-:Y:S01]  /*f590*/  @!PT LDS RZ, [RZ] ;  /* 0x00000000fffff984 */ /* 0x000fe20000000800 */
[----:B------:R1:W-:Y:S01]  /*f5a0*/  @!P0 LDGSTS.E.BYPASS.LTC128B.128 [R242+0x4800], desc[UR22][R30.64] ;  /* 0x048000001ef28fae */ /* 0x0003e2000b901d56 */
[----:B------:R-:W-:Y:S02]  /*f5b0*/  @!P0 LEA R40, P2, R47, UR6, 0x1 ;  /* 0x000000062f288c11 */ /* 0x000fe4000f8408ff */
[----:B------:R-:W-:Y:S01]  /*f5c0*/  @!P0 LEA.HI.X R167, R43, UR7, R20, 0x1, P5 ;  /* 0x000000072ba78c11 */ /* 0x000fe2000a8f0c14 */
[----:B------:R1:W-:Y:S01]  /*f5d0*/  @P0 STS.128 [R242+0x5000], RZ ;  /* 0x005000fff2000388 */ /* 0x0003e20000000c00 */
[----:B------:R-:W-:Y:S02]  /*f5e0*/  @!P0 LEA.HI.X R43, R45, UR7, R22, 0x1, P4 ;  /* 0x000000072d2b8c11 */ /* 0x000fe4000a0f0c16 */
[----:B------:R-:W-:Y:S01]  /*f5f0*/  @!P0 LEA R44, P5, R51, UR6, 0x1 ;  /* 0x00000006332c8c11 */ /* 0x000fe2000f8a08ff */
[----:B------:R-:W-:Y:S01]  /*f600*/  @!PT LDS RZ, [RZ] ;  /* 0x00000000fffff984 */ /* 0x000fe20000000800 */
[----:B------:R-:W-:Y:S01]  /*f610*/  @!PT LDS RZ, [RZ] ;  /* 0x00000000fffff984 */ /* 0x000fe20000000800 */
[----:B------:R-:W-:Y:S01]  /*f620*/  @!PT LDS RZ, [RZ] ;  /* 0x00000000fffff984 */ /* 0x000fe20000000800 */
[----:B------:R1:W-:Y:S01]  /*f630*/  @!P0 LDGSTS.E.BYPASS.LTC128B.128 [R242+0x5000], desc[UR22][R164.64] ;  /* 0x05000000a4f28fae */ /* 0x0003e2000b901d56 */
[----:B------:R-:W-:-:S02]  /*f640*/  @!P0 LEA.HI.X R41, R47, UR7, R24, 0x1, P2 ;  /* 0x000000072f298c11 */ /* 0x000fc400090f0c18 */
[----:B------:R-:W-:Y:S01]  /*f650*/  @!P0 LEA R24, P4, R53, UR6, 0x1 ;  /* 0x0000000635188c11 */ /* 0x000fe2000f8808ff */
        /* <DEDUP_REMOVED lines=57> */
.L_x_1575:
[----:B------:R-:W-:Y:S05]  /*f9f0*/  BSYNC B0 ;  /* 0x0000000000007941 */ /* 0x000fea0003800000 */
.L_x_1574:
[----:B------:R-:W0:Y:S01]  /*fa00*/  LDGDEPBAR ;  /* 0x00000000000079af */ /* 0x000e220000000000 */
[----:B------:R-:W-:-:S04]  /*fa10*/  LEA R250, P0, R21, R250, 0x1 ;  /* 0x000000fa15fa7211 */ /* 0x000fc800078008ff */
[----:B------:R-:W-:-:S09]  /*fa20*/  LEA.HI.X R249, R21, R249, R4, 0x1, P0 ;  /* 0x000000f915f97211 */ /* 0x000fd200000f0c04 */
.L_x_1571:
[----:B------:R-:W3:Y:S01]  /*fa30*/  LDL.LU R21, [R1+0x10] ;  /* 0x0000100001157983 */ /* 0x000ee20000300800 */
[----:B------:R-:W-:Y:S01]  /*fa40*/  MOV R201, R169 ;  /* 0x000000a900c97202 */ /* 0x000fe20000000f00 */
[----:B------:R-:W-:Y:S02]  /*fa50*/  ULDC UR4, c[0x0][0x2ec] ;  /* 0x0000bb0000047ab9 */ /* 0x000fe40000000800 */
[----:B------:R-:W4:Y:S04]  /*fa60*/  LDL.LU R20, [R1+0x18] ;  /* 0x0000180001147983 */ /* 0x000f280000300800 */
[----:B------:R-:W5:Y:S04]  /*fa70*/  LDL.LU R18, [R1+0x1c] ;  /* 0x00001c0001127983 */ /* 0x000f680000300800 */
[----:B------:R-:W2:Y:S04]  /*fa80*/  LDL.LU R6, [R1+0x24] ;  /* 0x0000240001067983 */ /* 0x000ea80000300800 */
[----:B------:R-:W2:Y:S04]  /*fa90*/  LDL.LU R4, [R1+0x20] ;  /* 0x0000200001047983 */ /* 0x000ea80000300800 */
[----:B------:R-:W2:Y:S04]  /*faa0*/  LDL.LU R14, [R1+0x4] ;  /* 0x00000400010e7983 */ /* 0x000ea80000300800 */
[----:B------:R-:W2:Y:S04]  /*fab0*/  LDL.LU R12, [R1+0xc] ;  /* 0x00000c00010c7983 */ /* 0x000ea80000300800 */
[----:B------:R-:W2:Y:S04]  /*fac0*/  LDL.LU R10, [R1+0x14] ;  /* 0x00001400010a7983 */ /* 0x000ea80000300800 */
[----:B------:R-:W2:Y:S04]  /*fad0*/  LDL.LU R8, [R1+0x8] ;  /* 0x0000080001087983 */ /* 0x000ea80000300800 */
[----:B------:R-:W2:Y:S04]  /*fae0*/  LDL.LU R16, [R1] ;  /* 0x0000000001107983 */ /* 0x000ea80000300800 */
[----:B------:R-:W2:Y:S01]  /*faf0*/  LDL.LU R203, [R1+0x28] ;  /* 0x0000280001cb7983 */ /* 0x000ea20000300800 */
[----:B------:R-:W-:-:S03]  /*fb00*/  MOV R200, R171 ;  /* 0x000000ab00c87202 */ /* 0x000fc60000000f00 */
[----:B-1----:R-:W-:Y:S01]  /*fb10*/  LDSM.16.MT88.4 R40, [R234+0xa800] ;  /* 0x00a80000ea28783b */ /* 0x002fe20000004200 */
[----:B---3--:R-:W-:Y:S02]  /*fb20*/  MOV R172, R21 ;  /* 0x0000001500ac7202 */ /* 0x008fe40000000f00 */
[----:B----4-:R-:W-:Y:S02]  /*fb30*/  MOV R174, R20 ;  /* 0x0000001400ae7202 */ /* 0x010fe40000000f00 */
[----:B-----5:R-:W-:Y:S02]  /*fb40*/  MOV R176, R18 ;  /* 0x0000001200b07202 */ /* 0x020fe40000000f00 */
[----:B--2---:R-:W-:Y:S02]  /*fb50*/  MOV R202, R6 ;  /* 0x0000000600ca7202 */ /* 0x004fe40000000f00 */
[----:B------:R-:W-:-:S04]  /*fb60*/  FMNMX.FTZ R6, R2, R11, !PT ;  /* 0x0000000b02067209 */ /* 0x000fc80007810000 */
[----:B------:R-:W-:-:S04]  /*fb70*/  FMNMX.FTZ R6, R213, R6, !PT ;  /* 0x00000006d5067209 */ /* 0x000fc80007810000 */
[----:B------:R-:W-:-:S04]  /*fb80*/  FMNMX.FTZ R6, R19, R6, !PT ;  /* 0x0000000613067209 */ /* 0x000fc80007810000 */
[----:B------:R-:W-:-:S04]  /*fb90*/  FMNMX.FTZ R6, R14, R6, !PT ;  /* 0x000000060e067209 */ /* 0x000fc80007810000 */
[----:B------:R-:W-:Y:S02]  /*fba0*/  FMNMX.FTZ R6, R15, R6, !PT ;  /* 0x000000060f067209 */ /* 0x000fe40007810000 */
[----:B------:R-:W-:Y:S02]  /*fbb0*/  MOV R178, R4 ;  /* 0x0000000400b27202 */ /* 0x000fe40000000f00 */
        /* <DEDUP_REMOVED lines=123> */
[----:B------:R-:W-:-:S05]  /*10370*/  FMNMX.FTZ R21, R120, R21, !PT ;  /* 0x0000001578157209 */ /* 0x000fca0007810000 */
[----:B------:R-:W2:Y:S01]  /*10380*/  SHFL.BFLY PT, R4, R21, 0x2, 0x1f ;  /* 0x0c401f0015047f89 */ /* 0x000ea200000e0000 */
[----:B-1----:R-:W-:-:S05]  /*10390*/  FMNMX.FTZ R6, R23, R6, !PT ;  /* 0x0000000617067209 */ /* 0x002fca0007810000 */
[----:B------:R-:W1:Y:S01]  /*103a0*/  SHFL.BFLY PT, R167, R6, 0x1, 0x1f ;  /* 0x0c201f0006a77f89 */ /* 0x000e6200000e0000 */
[----:B--2---:R-:W-:-:S03]  /*103b0*/  FMNMX.FTZ R4, R21, R4, !PT ;  /* 0x0000000415047209 */ /* 0x004fc60007810000 */
[----:B------:R-:W-:Y:S04]  /*103c0*/  LDSM.16.MT88.4 R20, [R237+0xa000] ;  /* 0x00a00000ed14783b */ /* 0x000fe80000004200 */
[----:B------:R-:W2:Y:S01]  /*103d0*/  SHFL.BFLY PT, R165, R4, 0x1, 0x1f ;  /* 0x0c201f0004a57f89 */ /* 0x000ea200000e0000 */
[----:B-1----:R-:W-:-:S04]  /*103e0*/  FMNMX.FTZ R167, R6, R167, !PT ;  /* 0x000000a706a77209 */ /* 0x002fc80007810000 */
[----:B------:R-:W-:-:S04]  /*103f0*/  FSETP.NEU.FTZ.AND P2, PT, R167, -INF , PT ;  /* 0xff800000a700780b */ /* 0x000fc80003f5d000 */
[----:B------:R-:W-:-:S05]  /*10400*/  FSEL R171, R167, RZ, P2 ;  /* 0x000000ffa7ab7208 */ /* 0x000fca0001000000 */
[----:B------:R-:W-:-:S04]  /*10410*/  FADD.FTZ R171, R2, -R171 ;  /* 0x800000ab02ab7221 */ /* 0x000fc80000010000 */
[----:B------:R-:W-:Y:S01]  /*10420*/  FMUL.FTZ R171, R171, UR4 ;  /* 0x00000004abab7c20 */ /* 0x000fe20008410000 */
[----:B--2---:R-:W-:-:S05]  /*10430*/  FMNMX.FTZ R165, R4, R165, !PT ;  /* 0x000000a504a57209 */ /* 0x004fca0007810000 */
[----:B------:R-:W1:Y:S01]  /*10440*/  MUFU.EX2 R171, R171 ;  /* 0x000000ab00ab7308 */ /* 0x000e620000000800 */
[C---:B------:R-:W-:Y:S01]  /*10450*/  FSETP.NEU.FTZ.AND P0, PT, R165.reuse, -INF , PT ;  /* 0xff800000a500780b */ /* 0x040fe20003f1d000 */
[----:B------:R-:W-:Y:S01]  /*10460*/  FMUL.FTZ R125, R165, UR4 ;  /* 0x00000004a57d7c20 */ /* 0x000fe20008410000 */
[----:B------:R-:W-:-:S04]  /*10470*/  FMUL.FTZ R168, R167, UR4 ;  /* 0x00000004a7a87c20 */ /* 0x000fc80008410000 */
[----:B------:R-:W-:Y:S02]  /*10480*/  FSEL R125, R125, RZ, P0 ;  /* 0x000000ff7d7d7208 */ /* 0x000fe40000000000 */
[----:B------:R-:W-:-:S03]  /*10490*/  FSEL R168, R168, RZ, P2 ;  /* 0x000000ffa8a87208 */ /* 0x000fc60001000000 */
[----:B------:R-:W-:Y:S01]  /*104a0*/  FFMA.FTZ R121, R5, UR4, -R125 ;  /* 0x0000000405797c23 */ /* 0x000fe2000801087d */
[----:B------:R-:W-:Y:S01]  /*104b0*/  FSEL R5, R165, RZ, P0 ;  /* 0x000000ffa5057208 */ /* 0x000fe20000000000 */
[--C-:B------:R-:W-:Y:S01]  /*104c0*/  FFMA.FTZ R128, R12, UR4, -R168.reuse ;  /* 0x000000040c807c23 */ /* 0x100fe200080108a8 */
[--C-:B------:R-:W-:Y:S01]  /*104d0*/  FFMA.FTZ R127, R13, UR4, -R168.reuse ;  /* 0x000000040d7f7c23 */ /* 0x100fe200080108a8 */
[-C--:B-1----:R-:W-:Y:S01]  /*104e0*/  FMUL.FTZ R12, R160, R171.reuse ;  /* 0x000000aba00c7220 */ /* 0x082fe20000410000 */
[-C--:B------:R-:W-:Y:S01]  /*104f0*/  FMUL.FTZ R13, R161, R171.reuse ;  /* 0x000000aba10d7220 */ /* 0x080fe20000410000 */
[--C-:B------:R-:W-:Y:S01]  /*10500*/  FFMA.FTZ R131, R19, UR4, -R168.reuse ;  /* 0x0000000413837c23 */ /* 0x100fe200080108a8 */
[--C-:B------:R-:W-:Y:S01]  /*10510*/  FFMA.FTZ R124, R7, UR4, -R168.reuse ;  /* 0x00000004077c7c23 */ /* 0x100fe200080108a8 */
[----:B------:R-:W-:Y:S01]  /*10520*/  FADD.FTZ R0, R0, -R5 ;  /* 0x8000000500007221 */ /* 0x000fe20000010000 */
[--C-:B------:R-:W-:Y:S01]  /*10530*/  FFMA.FTZ R161, R16, UR4, -R168.reuse ;  /* 0x0000000410a17c23 */ /* 0x100fe200080108a8 */
[--C-:B------:R-:W-:Y:S01]  /*10540*/  FFMA.FTZ R160, R17, UR4, -R168.reuse ;  /* 0x0000000411a07c23 */ /* 0x100fe200080108a8 */
[----:B------:R-:W-:Y:S01]  /*10550*/  FMUL.FTZ R24, R152, R171 ;  /* 0x000000ab98187220 */ /* 0x000fe20000410000 */
[----:B------:R-:W1:Y:S01]  /*10560*/  LDSM.16.MT88.4 R4, [R234+0xa000] ;  /* 0x00a00000ea04783b */ /* 0x000e620000004200 */
[----:B------:R-:W-:-:S03]  /*10570*/  FFMA.FTZ R152, R29, UR4, -R168 ;  /* 0x000000041d987c23 */ /* 0x000fc600080108a8 */
[----:B------:R-:W2:Y:S01]  /*10580*/  LDSM.16.MT88.4 R16, [R233+0xa000] ;  /* 0x00a00000e910783b */ /* 0x000ea20000004200 */
[----:B------:R-:W-:-:S03]  /*10590*/  FMUL.FTZ R170, R0, UR4 ;  /* 0x0000000400aa7c20 */ /* 0x000fc60008410000 */
[----:B------:R-:W3:Y:S01]  /*105a0*/  LDSM.16.MT88.4 R28, [R232+0xa000] ;  /* 0x00a00000e81c783b */ /* 0x000ee20000004200 */
[--C-:B------:R-:W-:Y:S01]  /*105b0*/  FFMA.FTZ R123, R122, UR4, -R125.reuse ;  /* 0x000000047a7b7c23 */ /* 0x100fe2000801087d */
[--C-:B------:R-:W-:Y:S01]  /*105c0*/  FFMA.FTZ R166, R11, UR4, -R168.reuse ;  /* 0x000000040ba67c23 */ /* 0x100fe200080108a8 */
[----:B------:R-:W4:Y:S01]  /*105d0*/  MUFU.EX2 R170, R170 ;  /* 0x000000aa00aa7308 */ /* 0x000f220000000800 */
[--C-:B------:R-:W-:Y:S01]  /*105e0*/  FFMA.FTZ R164, R213, UR4, -R168.reuse ;  /* 0x00000004d5a47c23 */ /* 0x100fe200080108a8 */
[----:B------:R-:W-:Y:S01]  /*105f0*/  FFMA.FTZ R130, R14, UR4, -R168 ;  /* 0x000000040e827c23 */ /* 0x000fe200080108a8 */
[--C-:B------:R-:W-:Y:S01]  /*10600*/  FFMA.FTZ R122, R211, UR4, -R125.reuse ;  /* 0x00000004d37a7c23 */ /* 0x100fe2000801087d */
[----:B------:R-:W-:-:S04]  /*10610*/  FFMA.FTZ R215, R215, UR4, -R125 ;  /* 0x00000004d7d77c23 */ /* 0x000fc8000801087d */
[----:B------:R-:W-:Y:S08]  /*10620*/  MUFU.EX2 R166, R166 ;  /* 0x000000a600a67308 */ /* 0x000ff00000000800 */
[----:B------:R-:W5:Y:S08]  /*10630*/  MUFU.EX2 R164, R164 ;  /* 0x000000a400a47308 */ /* 0x000f700000000800 */
[----:B------:R-:W-:Y:S08]  /*10640*/  MUFU.EX2 R131, R131 ;  /* 0x0000008300837308 */ /* 0x000ff00000000800 */
[----:B------:R-:W-:Y:S08]  /*10650*/  MUFU.EX2 R130, R130 ;  /* 0x0000008200827308 */ /* 0x000ff00000000800 */
[----:B------:R-:W-:Y:S08]  /*10660*/  MUFU.EX2 R123, R123 ;  /* 0x0000007b007b7308 */ /* 0x000ff00000000800 */
[----:B------:R-:W1:Y:S08]  /*10670*/  MUFU.EX2 R122, R122 ;  /* 0x0000007a007a7308 */ /* 0x000e700000000800 */
[----:B------:R-:W-:Y:S08]  /*10680*/  MUFU.EX2 R121, R121 ;  /* 0x0000007900797308 */ /* 0x000ff00000000800 */
[----:B------:R-:W2:Y:S01]  /*10690*/  MUFU.EX2 R2, R215 ;  /* 0x000000d700027308 */ /* 0x000ea20000000800 */
[----:B----4-:R-:W-:Y:S01]  /*106a0*/  FMUL.FTZ R26, R154, R170 ;  /* 0x000000aa9a1a7220 */ /* 0x010fe20000410000 */
[----:B------:R-:W-:-:S02]  /*106b0*/  FFMA.FTZ R154, R33, UR4, -R125 ;  /* 0x00000004219a7c23 */ /* 0x000fc4000801087d */
[----:B------:R-:W4:Y:S01]  /*106c0*/  LDSM.16.MT88.4 R32, [R237+0xa800] ;  /* 0x00a80000ed20783b */ /* 0x000f220000004200 */
[--C-:B------:R-:W-:Y:S01]  /*106d0*/  FFMA.FTZ R129, R15, UR4, -R168.reuse ;  /* 0x000000040f817c23 */ /* 0x100fe200080108a8 */
[--C-:B------:R-:W-:Y:S01]  /*106e0*/  FFMA.FTZ R126, R10, UR4, -R168.reuse ;  /* 0x000000040a7e7c23 */ /* 0x100fe200080108a8 */
[--C-:B------:R-:W-:Y:S01]  /*106f0*/  FFMA.FTZ R169, R8, UR4, -R168.reuse ;  /* 0x0000000408a97c23 */ /* 0x100fe200080108a8 */
[----:B------:R-:W-:Y:S01]  /*10700*/  FFMA.FTZ R0, R9, UR4, -R168 ;  /* 0x0000000409007c23 */ /* 0x000fe200080108a8 */
[--C-:B------:R-:W-:Y:S01]  /*10710*/  FFMA.FTZ R48, R37, UR4, -R125.reuse ;  /* 0x0000000425307c23 */ /* 0x100fe2000801087d */
[----:B-----5:R-:W-:Y:S01]  /*10720*/  F2FP.F16.F32.PACK_AB R8, R164, R166 ;  /* 0x000000a6a408723e */ /* 0x020fe200000000ff */
[-C--:B------:R-:W-:Y:S01]  /*10730*/  FMUL.FTZ R14, R162, R170.reuse ;  /* 0x000000aaa20e7220 */ /* 0x080fe20000410000 */
[----:B-1----:R-:W-:Y:S01]  /*10740*/  F2FP.F16.F32.PACK_AB R9, R122, R123 ;  /* 0x0000007b7a09723e */ /* 0x002fe200000000ff */
[-C--:B------:R-:W-:Y:S01]  /*10750*/  FMUL.FTZ R15, R163, R170.reuse ;  /* 0x000000aaa30f7220 */ /* 0x080fe20000410000 */
[----:B------:R-:W-:Y:S01]  /*10760*/  F2FP.F16.F32.PACK_AB R10, R130, R131 ;  /* 0x00000083820a723e */ /* 0x000fe200000000ff */
[----:B------:R-:W-:Y:S01]  /*10770*/  FMUL.FTZ R25, R153, R171 ;  /* 0x000000ab99197220 */ /* 0x000fe20000410000 */
[-C--:B------:R-:W-:Y:S01]  /*10780*/  FMUL.FTZ R27, R155, R170.reuse ;  /* 0x000000aa9b1b7220 */ /* 0x080fe20000410000 */
[----:B--2---:R-:W-:Y:S01]  /*10790*/  F2FP.F16.F32.PACK_AB R11, R2, R121 ;  /* 0x00000079020b723e */ /* 0x004fe200000000ff */
        /* <DEDUP_REMOVED lines=22> */
[-C--:B------:R-:W-:Y:S01]  /*10900*/  FMUL.FTZ R134, R134, R170.reuse ;  /* 0x000000aa86867220 */ /* 0x080fe20000410000 */
[----:B------:R-:W-:Y:S01]  /*10910*/  FMUL.FTZ R135, R135, R170 ;  /* 0x000000aa87877220 */ /* 0x000fe20000410000 */
[----:B------:R-:W-:Y:S01]  /*10920*/  HMMA.16816.F32 R12, R8, R20, R12 ;  /* 0x00000014080c723c */ /* 0x000fe2000000180c */
[--C-:B------:R-:W-:Y:S01]  /*10930*/  FFMA.FTZ R248, R248, UR4, -R125.reuse ;  /* 0x00000004f8f87c23 */ /* 0x100fe2000801087d */
[----:B------:R-:W-:-:S04]  /*10940*/  FFMA.FTZ R214, R214, UR4, -R125 ;  /* 0x00000004d6d67c23 */ /* 0x000fc8000801087d */
[C---:B------:R-:W-:Y:S01]  /*10950*/  HMMA.16816.F32 R24, R8.reuse, R4, R24 ;  /* 0x000000040818723c */ /* 0x040fe20000001818 */
[----:B------:R-:W-:Y:S05]  /*10960*/  MUFU.EX2 R129, R129 ;  /* 0x0000008100817308 */ /* 0x000fea0000000800 */
[C---:B------:R-:W-:Y:S03]  /*10970*/  HMMA.16816.F32 R36, R8.reuse, R16, R36 ;  /* 0x000000100824723c */ /* 0x040fe60000001824 */
[----:B------:R-:W1:Y:S03]  /*10980*/  MUFU.EX2 R128, R128 ;  /* 0x0000008000807308 */ /* 0x000e660000000800 */
[C---:B------:R-:W-:Y:S06]  /*10990*/  HMMA.16816.F32 R20, R8.reuse, R22, R156 ;  /* 0x000000160814723c */ /* 0x040fec000000189c */
[C---:B------:R-:W-:Y:S01]  /*109a0*/  HMMA.16816.F32 R4, R8.reuse, R6, R148 ;  /* 0x000000060804723c */ /* 0x040fe20000001894 */
[----:B------:R-:W-:Y:S05]  /*109b0*/  MUFU.EX2 R127, R127 ;  /* 0x0000007f007f7308 */ /* 0x000fea0000000800 */
[C---:B------:R-:W-:Y:S03]  /*109c0*/  HMMA.16816.F32 R16, R8.reuse, R18, R140 ;  /* 0x000000120810723c */ /* 0x040fe6000000188c */
[----:B------:R-:W-:Y:S03]  /*109d0*/  MUFU.EX2 R126, R126 ;  /* 0x0000007e007e7308 */ /* 0x000fe60000000800 */
[C---:B---3--:R-:W-:Y:S06]  /*109e0*/  HMMA.16816.F32 R44, R8.reuse, R28, R44 ;  /* 0x0000001c082c723c */ /* 0x048fec000000182c */
[----:B------:R-:W-:Y:S01]  /*109f0*/  HMMA.16816.F32 R132, R8, R30, R132 ;  /* 0x0000001e0884723c */ /* 0x000fe20000001884 */
[----:B------:R-:W2:Y:S01]  /*10a00*/  LDSM.16.MT88.4 R8, [R232+0xa800] ;  /* 0x00a80000e808783b */ /* 0x000ea20000004200 */
[----:B------:R-:W-:Y:S01]  /*10a10*/  MUFU.EX2 R154, R154 ;  /* 0x0000009a009a7308 */ /* 0x000fe20000000800 */
[----:B------:R-:W-:-:S02]  /*10a20*/  FFMA.FTZ R136, R49, UR4, -R168 ;  /* 0x0000000431887c23 */ /* 0x000fc400080108a8 */
[----:B------:R-:W-:Y:S05]  /*10a30*/  LDSM.16.MT88.4 R28, [R237+0xb000] ;  /* 0x00b00000ed1c783b */ /* 0x000fea0000004200 */
[----:B------:R-:W3:Y:S08]  /*10a40*/  MUFU.EX2 R149, R248 ;  /* 0x000000f800957308 */ /* 0x000ef00000000800 */
[----:B------:R5:W-:Y:S08]  /*10a50*/  MUFU.EX2 R144, R48 ;  /* 0x0000003000907308 */ /* 0x000bf00000000800 */
[----:B------:R-:W4:Y:S01]  /*10a60*/  MUFU.EX2 R141, R214 ;  /* 0x000000d6008d7308 */ /* 0x000f220000000800 */
[----:B-----5:R-:W5:Y:S01]  /*10a70*/  LDSM.16.MT88.4 R48, [R233+0xa800] ;  /* 0x00a80000e930783b */ /* 0x020f620000004200 */
[----:B-1----:R-:W-:-:S02]  /*10a80*/  F2FP.F16.F32.PACK_AB R52, R128, R129 ;  /* 0x000000818034723e */ /* 0x002fc400000000ff */
[----:B---3--:R-:W-:Y:S02]  /*10a90*/  F2FP.F16.F32.PACK_AB R53, R149, R154 ;  /* 0x0000009a9535723e */ /* 0x008fe400000000ff */
[----:B------:R-:W-:Y:S02]  /*10aa0*/  F2FP.F16.F32.PACK_AB R54, R126, R127 ;  /* 0x0000007f7e36723e */ /* 0x000fe400000000ff */
[----:B----4-:R-:W-:Y:S01]  /*10ab0*/  F2FP.F16.F32.PACK_AB R55, R141, R144 ;  /* 0x000000908d37723e */ /* 0x010fe200000000ff */
[--C-:B------:R-:W-:Y:S01]  /*10ac0*/  FFMA.FTZ R140, R202, UR4, -R125.reuse ;  /* 0x00000004ca8c7c23 */ /* 0x100fe2000801087d */
[--C-:B------:R-:W-:Y:S01]  /*10ad0*/  FFMA.FTZ R143, R208, UR4, -R125.reuse ;  /* 0x00000004d08f7c23 */ /* 0x100fe2000801087d */
[--C-:B------:R-:W-:Y:S01]  /*10ae0*/  FFMA.FTZ R142, R201, UR4, -R125.reuse ;  /* 0x00000004c98e7c23 */ /* 0x100fe2000801087d */
[----:B------:R-:W-:-:S03]  /*10af0*/  FFMA.FTZ R145, R206, UR4, -R125 ;  /* 0x00000004ce917c23 */ /* 0x000fc6000801087d */
[C---:B------:R-:W-:Y:S06]  /*10b00*/  HMMA.16816.F32 R12, R52.reuse, R32, R12 ;  /* 0x00000020340c723c */ /* 0x040fec000000180c */
[C---:B------:R-:W-:Y:S01]  /*10b10*/  HMMA.16816.F32 R20, R52.reuse, R34, R20 ;  /* 0x000000223414723c */ /* 0x040fe20000001814 */
[----:B------:R-:W1:Y:S01]  /*10b20*/  LDSM.16.MT88.4 R32, [R234+0xb000] ;  /* 0x00b00000ea20783b */ /* 0x000e620000004200 */
[----:B------:R-:W-:Y:S08]  /*10b30*/  MUFU.EX2 R124, R124 ;  /* 0x0000007c007c7308 */ /* 0x000ff00000000800 */
[----:B------:R-:W3:Y:S08]  /*10b40*/  MUFU.EX2 R169, R169 ;  /* 0x000000a900a97308 */ /* 0x000ef00000000800 */
[----:B------:R-:W-:Y:S08]  /*10b50*/  MUFU.EX2 R0, R0 ;  /* 0x0000000000007308 */ /* 0x000ff00000000800 */
[----:B------:R-:W-:Y:S08]  /*10b60*/  MUFU.EX2 R161, R161 ;  /* 0x000000a100a17308 */ /* 0x000ff00000000800 */
[----:B------:R-:W-:Y:S08]  /*10b70*/  MUFU.EX2 R140, R140 ;  /* 0x0000008c008c7308 */ /* 0x000ff00000000800 */
[----:B------:R-:W4:Y:S08]  /*10b80*/  MUFU.EX2 R143, R143 ;  /* 0x0000008f008f7308 */ /* 0x000f300000000800 */
[----:B------:R-:W-:Y:S08]  /*10b90*/  MUFU.EX2 R142, R142 ;  /* 0x0000008e008e7308 */ /* 0x000ff00000000800 */
[----:B------:R-:W1:Y:S01]  /*10ba0*/  MUFU.EX2 R145, R145 ;  /* 0x0000009100917308 */ /* 0x000e620000000800 */
[C---:B--2---:R-:W-:Y:S06]  /*10bb0*/  HMMA.16816.F32 R44, R52.reuse, R8, R44 ;  /* 0x00000008342c723c */ /* 0x044fec000000182c */
[C---:B------:R-:W-:Y:S01]  /*10bc0*/  HMMA.16816.F32 R132, R52.reuse, R10, R132 ;  /* 0x0000000a3484723c */ /* 0x040fe20000001884 */
[----:B------:R-:W2:Y:S05]  /*10bd0*/  LDSM.16.MT88.4 R8, [R232+0xb000] ;  /* 0x00b00000e808783b */ /* 0x000eaa0000004200 */
[C---:B------:R-:W-:Y:S06]  /*10be0*/  HMMA.16816.F32 R24, R52.reuse, R40, R24 ;  /* 0x000000283418723c */ /* 0x040fec0000001818 */
[C---:B------:R-:W-:Y:S01]  /*10bf0*/  HMMA.16816.F32 R4, R52.reuse, R42, R4 ;  /* 0x0000002a3404723c */ /* 0x040fe20000001804 */
[----:B------:R-:W2:Y:S05]  /*10c00*/  LDSM.16.MT88.4 R40, [R233+0xb000] ;  /* 0x00b00000e928783b */ /* 0x000eaa0000004200 */
[C---:B-----5:R-:W-:Y:S06]  /*10c10*/  HMMA.16816.F32 R36, R52.reuse, R48, R36 ;  /* 0x000000303424723c */ /* 0x060fec0000001824 */
[----:B------:R-:W-:Y:S01]  /*10c20*/  HMMA.16816.F32 R16, R52, R50, R16 ;  /* 0x000000323410723c */ /* 0x000fe20000001810 */
[----:B---3--:R-:W-:-:S02]  /*10c30*/  F2FP.F16.F32.PACK_AB R48, R169, R124 ;  /* 0x0000007ca930723e */ /* 0x008fc400000000ff */
[----:B----4-:R-:W-:-:S04]  /*10c40*/  F2FP.F16.F32.PACK_AB R49, R143, R140 ;  /* 0x0000008c8f31723e */ /* 0x010fc800000000ff */
[----:B------:R-:W-:Y:S02]  /*10c50*/  F2FP.F16.F32.PACK_AB R50, R161, R0 ;  /* 0x00000000a132723e */ /* 0x000fe400000000ff */
[----:B-1----:R-:W-:-:S07]  /*10c60*/  F2FP.F16.F32.PACK_AB R51, R145, R142 ;  /* 0x0000008e9133723e */ /* 0x002fce00000000ff */
[C---:B------:R-:W-:Y:S06]  /*10c70*/  HMMA.16816.F32 R12, R48.reuse, R28, R12 ;  /* 0x0000001c300c723c */ /* 0x040fec000000180c */
[C---:B------:R-:W-:Y:S01]  /*10c80*/  HMMA.16816.F32 R20, R48.reuse, R30, R20 ;  /* 0x0000001e3014723c */ /* 0x040fe20000001814 */
[----:B------:R-:W1:Y:S01]  /*10c90*/  LDSM.16.MT88.4 R28, [R237+0xb800] ;  /* 0x00b80000ed1c783b */ /* 0x000e620000004200 */
[--C-:B------:R-:W-:Y:S01]  /*10ca0*/  FFMA.FTZ R137, R209, UR4, -R168.reuse ;  /* 0x00000004d1897c23 */ /* 0x100fe200080108a8 */
[--C-:B------:R-:W-:Y:S01]  /*10cb0*/  FFMA.FTZ R148, R178, UR4, -R125.reuse ;  /* 0x00000004b2947c23 */ /* 0x100fe2000801087d */
[--C-:B------:R-:W-:Y:S01]  /*10cc0*/  FFMA.FTZ R155, R194, UR4, -R125.reuse ;  /* 0x00000004c29b7c23 */ /* 0x100fe2000801087d */
[--C-:B------:R-:W-:Y:S01]  /*10cd0*/  FFMA.FTZ R150, R176, UR4, -R125.reuse ;  /* 0x00000004b0967c23 */ /* 0x100fe2000801087d */
[----:B------:R-:W-:Y:S01]  /*10ce0*/  HMMA.16816.F32 R24, R48, R32, R24 ;  /* 0x000000203018723c */ /* 0x000fe20000001818 */
[----:B------:R-:W-:Y:S01]  /*10cf0*/  FFMA.FTZ R157, R192, UR4, -R125 ;  /* 0x00000004c09d7c23 */ /* 0x000fe2000801087d */
[----:B------:R-:W-:-:S04]  /*10d00*/  FFMA.FTZ R245, R245, UR4, -R168 ;  /* 0x00000004f5f57c23 */ /* 0x000fc800080108a8 */
[C---:B------:R-:W-:Y:S01]  /*10d10*/  HMMA.16816.F32 R4, R48.reuse, R34, R4 ;  /* 0x000000223004723c */ /* 0x040fe20000001804 */
[----:B------:R-:W3:Y:S01]  /*10d20*/  LDSM.16.MT88.4 R32, [R234+0xb800] ;  /* 0x00b80000ea20783b */ /* 0x000ee20000004200 */
[----:B------:R-:W-:Y:S08]  /*10d30*/  MUFU.EX2 R160, R160 ;  /* 0x000000a000a07308 */ /* 0x000ff00000000800 */
[----:B------:R-:W4:Y:S08]  /*10d40*/  MUFU.EX2 R153, R245 ;  /* 0x000000f500997308 */ /* 0x000f300000000800 */
[----:B------:R-:W-:Y:S08]  /*10d50*/  MUFU.EX2 R152, R152 ;  /* 0x0000009800987308 */ /* 0x000ff00000000800 */
[----:B------:R-:W-:Y:S08]  /*10d60*/  MUFU.EX2 R137, R137 ;  /* 0x0000008900897308 */ /* 0x000ff00000000800 */
[----:B------:R-:W-:Y:S08]  /*10d70*/  MUFU.EX2 R148, R148 ;  /* 0x0000009400947308 */ /* 0x000ff00000000800 */
[----:B------:R-:W5:Y:S08]  /*10d80*/  MUFU.EX2 R155, R155 ;  /* 0x0000009b009b7308 */ /* 0x000f700000000800 */
[----:B------:R-:W-:Y:S08]  /*10d90*/  MUFU.EX2 R150, R150 ;  /* 0x0000009600967308 */ /* 0x000ff00000000800 */
[----:B------:R-:W1:Y:S01]  /*10da0*/  MUFU.EX2 R157, R157 ;  /* 0x0000009d009d7308 */ /* 0x000e620000000800 */
[C---:B--2---:R-:W-:Y:S06]  /*10db0*/  HMMA.16816.F32 R44, R48.reuse, R8, R44 ;  /* 0x00000008302c723c */ /* 0x044fec000000182c */
[----:B------:R-:W-:Y:S01]  /*10dc0*/  HMMA.16816.F32 R132, R48, R10, R132 ;  /* 0x0000000a3084723c */ /* 0x000fe20000001884 */
[----:B------:R-:W2:Y:S01]  /*10dd0*/  LDSM.16.MT88.4 R8, [R232+0xb800] ;  /* 0x00b80000e808783b */ /* 0x000ea20000004200 */
[----:B----4-:R-:W-:-:S02]  /*10de0*/  F2FP.F16.F32.PACK_AB R52, R153, R160 ;  /* 0x000000a09934723e */ /* 0x010fc400000000ff */
[----:B-----5:R-:W-:Y:S02]  /*10df0*/  F2FP.F16.F32.PACK_AB R53, R155, R148 ;  /* 0x000000949b35723e */ /* 0x020fe400000000ff */
[----:B------:R-:W-:Y:S01]  /*10e00*/  HMMA.16816.F32 R36, R48, R40, R36 ;  /* 0x000000283024723c */ /* 0x000fe20000001824 */
[----:B------:R-:W-:Y:S02]  /*10e10*/  F2FP.F16.F32.PACK_AB R54, R137, R152 ;  /* 0x000000988936723e */ /* 0x000fe400000000ff */
[----:B-1----:R-:W-:-:S03]  /*10e20*/  F2FP.F16.F32.PACK_AB R55, R157, R150 ;  /* 0x000000969d37723e */ /* 0x002fc600000000ff */
[----:B------:R-:W-:Y:S01]  /*10e30*/  HMMA.16816.F32 R16, R48, R42, R16 ;  /* 0x0000002a3010723c */ /* 0x000fe20000001810 */
[----:B------:R-:W1:Y:S05]  /*10e40*/  LDSM.16.MT88.4 R40, [R233+0xb800] ;  /* 0x00b80000e928783b */ /* 0x000e6a0000004200 */
[C---:B------:R-:W-:Y:S06]  /*10e50*/  HMMA.16816.F32 R12, R52.reuse, R28, R12 ;  /* 0x0000001c340c723c */ /* 0x040fec000000180c */
[C---:B------:R-:W-:Y:S01]  /*10e60*/  HMMA.16816.F32 R20, R52.reuse, R30, R20 ;  /* 0x0000001e3414723c */ /* 0x040fe20000001814 */
[----:B------:R-:W4:Y:S01]  /*10e70*/  LDSM.16.MT88.4 R28, [R237+0xc000] ;  /* 0x00c00000ed1c783b */ /* 0x000f220000004200 */
[--C-:B------:R-:W-:Y:S01]  /*10e80*/  FFMA.FTZ R158, R172, UR4, -R168.reuse ;  /* 0x00000004ac9e7c23 */ /* 0x100fe200080108a8 */
[--C-:B------:R-:W-:Y:S01]  /*10e90*/  FFMA.FTZ R162, R173, UR4, -R125.reuse ;  /* 0x00000004ada27c23 */ /* 0x100fe2000801087d */
[--C-:B------:R-:W-:Y:S01]  /*10ea0*/  FFMA.FTZ R172, R177, UR4, -R125.reuse ;  /* 0x00000004b1ac7c23 */ /* 0x100fe2000801087d */
[--C-:B------:R-:W-:Y:S01]  /*10eb0*/  FFMA.FTZ R139, R207, UR4, -R168.reuse ;  /* 0x00000004cf8b7c23 */ /* 0x100fe200080108a8 */
[--C-:B------:R-:W-:Y:S01]  /*10ec0*/  FFMA.FTZ R138, R203, UR4, -R168.reuse ;  /* 0x00000004cb8a7c23 */ /* 0x100fe200080108a8 */
[----:B------:R-:W-:Y:S01]  /*10ed0*/  FFMA.FTZ R147, R197, UR4, -R168 ;  /* 0x00000004c5937c23 */ /* 0x000fe200080108a8 */
[----:B---3--:R-:W-:Y:S01]  /*10ee0*/  HMMA.16816.F32 R24, R52, R32, R24 ;  /* 0x000000203418723c */ /* 0x008fe20000001818 */
[--C-:B------:R-:W-:Y:S01]  /*10ef0*/  FFMA.FTZ R173, R186, UR4, -R125.reuse ;  /* 0x00000004baad7c23 */ /* 0x100fe2000801087d */
[----:B------:R-:W-:-:S04]  /*10f00*/  FFMA.FTZ R177, R184, UR4, -R125 ;  /* 0x00000004b8b17c23 */ /* 0x000fc8000801087d */
[C---:B------:R-:W-:Y:S01]  /*10f10*/  HMMA.16816.F32 R4, R52.reuse, R34, R4 ;  /* 0x000000223404723c */ /* 0x040fe20000001804 */
        /* <DEDUP_REMOVED lines=14> */
[----:B------:R-:W-:Y:S01]  /*11000*/  HMMA.16816.F32 R36, R52, R40, R36 ;  /* 0x000000283424723c */ /* 0x000fe20000001824 */
[----:B------:R-:W-:Y:S02]  /*11010*/  F2FP.F16.F32.PACK_AB R50, R147, R138 ;  /* 0x0000008a9332723e */ /* 0x000fe400000000ff */
[----:B----4-:R-:W-:-:S03]  /*11020*/  F2FP.F16.F32.PACK_AB R51, R177, R172 ;  /* 0x000000acb133723e */ /* 0x010fc600000000ff */
        /* <DEDUP_REMOVED lines=9> */
[----:B------:R-:W-:Y:S01]  /*110c0*/  FFMA.FTZ R159, R189, UR4, -R168 ;  /* 0x00000004bd9f7c23 */ /* 0x000fe200080108a8 */
[--C-:B------:R-:W-:Y:S01]  /*110d0*/  FFMA.FTZ R178, R212, UR4, -R125.reuse ;  /* 0x00000004d4b27c23 */ /* 0x100fe2000801087d */
[--C-:B------:R-:W-:Y:S01]  /*110e0*/  FFMA.FTZ R3, R3, UR4, -R125.reuse ;  /* 0x0000000403037c23 */ /* 0x100fe2000801087d */
        /* <DEDUP_REMOVED lines=62> */
[--C-:B------:R-:W-:Y:S01]  /*114d0*/  FFMA.FTZ R63, R199, UR4, -R168.reuse ;  /* 0x00000004c73f7c23 */ /* 0x100fe200080108a8 */
[----:B------:R-:W-:Y:S01]  /*114e0*/  FFMA.FTZ R186, R67, UR4, -R168 ;  /* 0x0000000443ba7c23 */ /* 0x000fe200080108a8 */
[----:B---3--:R-:W-:Y:S01]  /*114f0*/  HMMA.16816.F32 R24, R48, R32, R24 ;  /* 0x000000203018723c */ /* 0x008fe20000001818 */
[----:B------:R-:W-:-:S05]  /*11500*/  FFMA.FTZ R188, R69, UR4, -R125 ;  /* 0x0000000445bc7c23 */ /* 0x000fca000801087d */
        /* <DEDUP_REMOVED lines=114> */
[----:B------:R-:W1:Y:S04]  /*11c30*/  LDSM.16.MT88.4 R40, [R233+0xf000] ;  /* 0x00f00000e928783b */ /* 0x000e680000004200 */
[----:B------:R-:W4:Y:S01]  /*11c40*/  LDSM.16.MT88.4 R52, [R234+0xf800] ;  /* 0x00f80000ea34783b */ /* 0x000f220000004200 */
[----:B------:R-:W-:Y:S01]  /*11c50*/  HMMA.16816.F32 R12, R48, R28, R12 ;  /* 0x0000001c300c723c */ /* 0x000fe2000000180c */
[----:B------:R-:W-:-:S05]  /*11c60*/  FFMA.FTZ R91, R95, UR4, -R168 ;  /* 0x000000045f5b7c23 */ /* 0x000fca00080108a8 */
[C---:B------:R-:W-:Y:S01]  /*11c70*/  HMMA.16816.F32 R20, R48.reuse, R30, R20 ;  /* 0x0000001e3014723c */ /* 0x040fe20000001814 */
[----:B------:R-:W5:Y:S01]  /*11c80*/  LDSM.16.MT88.4 R28, [R237+0xf800] ;  /* 0x00f80000ed1c783b */ /* 0x000f620000004200 */
[--C-:B------:R-:W-:Y:S01]  /*11c90*/  FFMA.FTZ R68, R68, UR4, -R168.reuse ;  /* 0x0000000444447c23 */ /* 0x100fe200080108a8 */
[--C-:B------:R-:W-:Y:S01]  /*11ca0*/  FFMA.FTZ R72, R72, UR4, -R168.reuse ;  /* 0x0000000448487c23 */ /* 0x100fe200080108a8 */
[----:B------:R-:W-:Y:S01]  /*11cb0*/  FFMA.FTZ R95, R99, UR4, -R168 ;  /* 0x00000004635f7c23 */ /* 0x000fe200080108a8 */
[--C-:B------:R-:W-:Y:S01]  /*11cc0*/  FFMA.FTZ R70, R70, UR4, -R125.reuse ;  /* 0x0000000446467c23 */ /* 0x100fe2000801087d */
[--C-:B------:R-:W-:Y:S01]  /*11cd0*/  FFMA.FTZ R97, R97, UR4, -R125.reuse ;  /* 0x0000000461617c23 */ /* 0x100fe2000801087d */
[--C-:B------:R-:W-:Y:S01]  /*11ce0*/  FFMA.FTZ R74, R74, UR4, -R125.reuse ;  /* 0x000000044a4a7c23 */ /* 0x100fe2000801087d */
[----:B------:R-:W-:Y:S01]  /*11cf0*/  FFMA.FTZ R101, R101, UR4, -R125 ;  /* 0x0000000465657c23 */ /* 0x000fe2000801087d */
[----:B------:R-:W-:Y:S01]  /*11d00*/  MUFU.EX2 R68, R68 ;  /* 0x0000004400447308 */ /* 0x000fe20000000800 */
[C---:B---3--:R-:W-:Y:S07]  /*11d10*/  HMMA.16816.F32 R24, R48.reuse, R32, R24 ;  /* 0x000000203018723c */ /* 0x048fee0000001818 */
[----:B------:R-:W3:Y:S08]  /*11d20*/  MUFU.EX2 R91, R91 ;  /* 0x0000005b005b7308 */ /* 0x000ef00000000800 */
[----:B------:R-:W-:Y:S08]  /*11d30*/  MUFU.EX2 R72, R72 ;  /* 0x0000004800487308 */ /* 0x000ff00000000800 */
[----:B------:R-:W-:Y:S08]  /*11d40*/  MUFU.EX2 R95, R95 ;  /* 0x0000005f005f7308 */ /* 0x000ff00000000800 */
[----:B------:R-:W-:Y:S08]  /*11d50*/  MUFU.EX2 R70, R70 ;  /* 0x0000004600467308 */ /* 0x000ff00000000800 */
[----:B------:R-:W1:Y:S08]  /*11d60*/  MUFU.EX2 R97, R97 ;  /* 0x0000006100617308 */ /* 0x000e700000000800 */
[----:B------:R-:W-:Y:S08]  /*11d70*/  MUFU.EX2 R74, R74 ;  /* 0x0000004a004a7308 */ /* 0x000ff00000000800 */
[----:B------:R-:W4:Y:S01]  /*11d80*/  MUFU.EX2 R101, R101 ;  /* 0x0000006500657308 */ /* 0x000f220000000800 */
[----:B--2---:R-:W-:Y:S01]  /*11d90*/  HMMA.16816.F32 R44, R48, R8, R44 ;  /* 0x00000008302c723c */ /* 0x004fe2000000182c */
[----:B---3--:R-:W-:-:S02]  /*11da0*/  F2FP.F16.F32.PACK_AB R56, R91, R68 ;  /* 0x000000445b38723e */ /* 0x008fc400000000ff */
[----:B-1----:R-:W-:-:S03]  /*11db0*/  F2FP.F16.F32.PACK_AB R57, R97, R70 ;  /* 0x000000466139723e */ /* 0x002fc600000000ff */
[----:B------:R-:W-:Y:S01]  /*11dc0*/  HMMA.16816.F32 R132, R48, R10, R132 ;  /* 0x0000000a3084723c */ /* 0x000fe20000001884 */
[----:B------:R-:W1:Y:S01]  /*11dd0*/  LDSM.16.MT88.4 R8, [R237+0x10000] ;  /* 0x01000000ed08783b */ /* 0x000e620000004200 */
[----:B------:R-:W-:Y:S01]  /*11de0*/  F2FP.F16.F32.PACK_AB R58, R95, R72 ;  /* 0x000000485f3a723e */ /* 0x000fe200000000ff */
[----:B------:R-:W-:-:S03]  /*11df0*/  FFMA.FTZ R99, R103, UR4, -R168 ;  /* 0x0000000467637c23 */ /* 0x000fc600080108a8 */
[----:B------:R-:W-:Y:S01]  /*11e00*/  HMMA.16816.F32 R36, R48, R40, R36 ;  /* 0x000000283024723c */ /* 0x000fe20000001824 */
[----:B----4-:R-:W-:-:S05]  /*11e10*/  F2FP.F16.F32.PACK_AB R59, R101, R74 ;  /* 0x0000004a653b723e */ /* 0x010fca00000000ff */
[----:B------:R-:W-:Y:S01]  /*11e20*/  HMMA.16816.F32 R16, R48, R42, R16 ;  /* 0x0000002a3010723c */ /* 0x000fe20000001810 */
[----:B------:R-:W2:Y:S01]  /*11e30*/  LDSM.16.MT88.4 R40, [R232+0xf800] ;  /* 0x00f80000e828783b */ /* 0x000ea20000004200 */
[--C-:B------:R-:W-:Y:S01]  /*11e40*/  FFMA.FTZ R76, R76, UR4, -R168.reuse ;  /* 0x000000044c4c7c23 */ /* 0x100fe200080108a8 */
[--C-:B------:R-:W-:Y:S01]  /*11e50*/  FFMA.FTZ R80, R80, UR4, -R168.reuse ;  /* 0x0000000450507c23 */ /* 0x100fe200080108a8 */
[----:B------:R-:W-:Y:S01]  /*11e60*/  FFMA.FTZ R103, R107, UR4, -R168 ;  /* 0x000000046b677c23 */ /* 0x000fe200080108a8 */
[--C-:B------:R-:W-:Y:S01]  /*11e70*/  FFMA.FTZ R78, R78, UR4, -R125.reuse ;  /* 0x000000044e4e7c23 */ /* 0x100fe2000801087d */
[----:B------:R-:W-:Y:S01]  /*11e80*/  HMMA.16816.F32 R24, R56, R52, R24 ;  /* 0x000000343818723c */ /* 0x000fe20000001818 */
[----:B------:R-:W-:-:S06]  /*11e90*/  FFMA.FTZ R105, R105, UR4, -R125 ;  /* 0x0000000469697c23 */ /* 0x000fcc000801087d */
[--C-:B------:R-:W-:Y:S01]  /*11ea0*/  FFMA.FTZ R52, R82, UR4, -R125.reuse ;  /* 0x0000000452347c23 */ /* 0x100fe2000801087d */
[----:B------:R-:W-:Y:S01]  /*11eb0*/  FFMA.FTZ R53, R108, UR4, -R125 ;  /* 0x000000046c357c23 */ /* 0x000fe2000801087d */
[----:B------:R-:W-:Y:S01]  /*11ec0*/  HMMA.16816.F32 R4, R48, R34, R4 ;  /* 0x000000223004723c */ /* 0x000fe20000001804 */
[----:B------:R-:W3:Y:S01]  /*11ed0*/  LDSM.16.MT88.4 R32, [R233+0xf800] ;  /* 0x00f80000e920783b */ /* 0x000ee20000004200 */
[----:B------:R-:W-:Y:S01]  /*11ee0*/  MUFU.EX2 R76, R76 ;  /* 0x0000004c004c7308 */ /* 0x000fe20000000800 */
[----:B------:R-:W-:Y:S01]  /*11ef0*/  FFMA.FTZ R171, R251, R171, R166 ;  /* 0x000000abfbab7223 */ /* 0x000fe200000100a6 */
[----:B------:R-:W-:Y:S02]  /*11f00*/  FFMA.FTZ R123, R252, R170, R123 ;  /* 0x000000aafc7b7223 */ /* 0x000fe4000001007b */
[C---:B-----5:R-:W-:Y:S04]  /*11f10*/  HMMA.16816.F32 R12, R56.reuse, R28, R12 ;  /* 0x0000001c380c723c */ /* 0x060fe8000000180c */
[----:B------:R-:W4:Y:S02]  /*11f20*/  MUFU.EX2 R99, R99 ;  /* 0x0000006300637308 */ /* 0x000f240000000800 */
[----:B------:R-:W-:Y:S01]  /*11f30*/  HMMA.16816.F32 R20, R56, R30, R20 ;  /* 0x0000001e3814723c */ /* 0x000fe20000001814 */
[----:B------:R-:W5:Y:S05]  /*11f40*/  LDSM.16.MT88.4 R28, [R234+0x10000] ;  /* 0x01000000ea1c783b */ /* 0x000f6a0000004200 */
[----:B------:R-:W-:Y:S01]  /*11f50*/  MUFU.EX2 R80, R80 ;  /* 0x0000005000507308 */ /* 0x000fe20000000800 */
[----:B------:R-:W-:Y:S01]  /*11f60*/  FADD.FTZ R164, R164, R171 ;  /* 0x000000aba4a47221 */ /* 0x000fe20000010000 */
[----:B------:R-:W-:-:S06]  /*11f70*/  FADD.FTZ R122, R122, R123 ;  /* 0x0000007b7a7a7221 */ /* 0x000fcc0000010000 */
[----:B------:R-:W-:Y:S08]  /*11f80*/  MUFU.EX2 R103, R103 ;  /* 0x0000006700677308 */ /* 0x000ff00000000800 */
[----:B------:R-:W-:Y:S08]  /*11f90*/  MUFU.EX2 R78, R78 ;  /* 0x0000004e004e7308 */ /* 0x000ff00000000800 */
[----:B------:R-:W1:Y:S08]  /*11fa0*/  MUFU.EX2 R105, R105 ;  /* 0x0000006900697308 */ /* 0x000e700000000800 */
[----:B------:R-:W-:Y:S08]  /*11fb0*/  MUFU.EX2 R52, R52 ;  /* 0x0000003400347308 */ /* 0x000ff00000000800 */
[----:B------:R-:W2:Y:S01]  /*11fc0*/  MUFU.EX2 R53, R53 ;  /* 0x0000003500357308 */ /* 0x000ea20000000800 */
[----:B------:R-:W-:Y:S01]  /*11fd0*/  FADD.FTZ R131, R131, R164 ;  /* 0x000000a483837221 */ /* 0x000fe20000010000 */
[----:B------:R-:W-:-:S03]  /*11fe0*/  FADD.FTZ R121, R121, R122 ;  /* 0x0000007a79797221 */ /* 0x000fc60000010000 */
[----:B------:R-:W-:Y:S01]  /*11ff0*/  FADD.FTZ R130, R130, R131 ;  /* 0x0000008382827221 */ /* 0x000fe20000010000 */
[----:B------:R-:W-:Y:S01]  /*12000*/  FADD.FTZ R121, R2, R121 ;  /* 0x0000007902797221 */ /* 0x000fe20000010000 */
[----:B----4-:R-:W-:Y:S02]  /*12010*/  F2FP.F16.F32.PACK_AB R48, R99, R76 ;  /* 0x0000004c6330723e */ /* 0x010fe400000000ff */
[----:B-1----:R-:W-:Y:S01]  /*12020*/  F2FP.F16.F32.PACK_AB R49, R105, R78 ;  /* 0x0000004e6931723e */ /* 0x002fe200000000ff */
[----:B------:R-:W-:Y:S01]  /*12030*/  FADD.FTZ R129, R129, R130 ;  /* 0x0000008281817221 */ /* 0x000fe20000010000 */
[----:B------:R-:W-:Y:S01]  /*12040*/  F2FP.F16.F32.PACK_AB R50, R103, R80 ;  /* 0x000000506732723e */ /* 0x000fe200000000ff */
[----:B------:R-:W-:Y:S01]  /*12050*/  FADD.FTZ R154, R154, R121 ;  /* 0x000000799a9a7221 */ /* 0x000fe20000010000 */
[----:B--2---:R-:W-:Y:S01]  /*12060*/  F2FP.F16.F32.PACK_AB R51, R53, R52 ;  /* 0x000000343533723e */ /* 0x004fe200000000ff */
[----:B------:R-:W-:Y:S02]  /*12070*/  FADD.FTZ R128, R128, R129 ;  /* 0x0000008180807221 */ /* 0x000fe40000010000 */
[----:B------:R-:W-:-:S04]  /*12080*/  FADD.FTZ R149, R149, R154 ;  /* 0x0000009a95957221 */ /* 0x000fc80000010000 */
[----:B------:R-:W-:Y:S01]  /*12090*/  FADD.FTZ R144, R144, R149 ;  /* 0x0000009590907221 */ /* 0x000fe20000010000 */
[----:B------:R-:W-:Y:S03]  /*120a0*/  HMMA.16816.F32 R12, R48, R8, R12 ;  /* 0x00000008300c723c */ /* 0x000fe6000000180c */
[----:B------:R-:W-:-:S04]  /*120b0*/  FADD.FTZ R141, R141, R144 ;  /* 0x000000908d8d7221 */ /* 0x000fc80000010000 */
[----:B------:R-:W-:Y:S01]  /*120c0*/  FADD.FTZ R9, R127, R128 ;  /* 0x000000807f097221 */ /* 0x000fe20000010000 */
[C---:B------:R-:W-:Y:S03]  /*120d0*/  HMMA.16816.F32 R44, R56.reuse, R40, R44 ;  /* 0x00000028382c723c */ /* 0x040fe6000000182c */
[----:B------:R-:W-:Y:S01]  /*120e0*/  FADD.FTZ R9, R126, R9 ;  /* 0x000000097e097221 */ /* 0x000fe20000010000 */
[----:B------:R-:W-:Y:S02]  /*120f0*/  FADD.FTZ R140, R140, R141 ;  /* 0x0000008d8c8c7221 */ /* 0x000fe40000010000 */
[----:B------:R-:W-:Y:S01]  /*12100*/  HMMA.16816.F32 R132, R56, R42, R132 ;  /* 0x0000002a3884723c */ /* 0x000fe20000001884 */
[----:B------:R-:W1:Y:S01]  /*12110*/  LDSM.16.MT88.4 R40, [R232+0x10000] ;  /* 0x01000000e828783b */ /* 0x000e620000004200 */
[----:B------:R-:W-:Y:S01]  /*12120*/  FADD.FTZ R124, R124, R9 ;  /* 0x000000097c7c7221 */ /* 0x000fe20000010000 */
[----:B------:R-:W-:-:S03]  /*12130*/  FADD.FTZ R143, R143, R140 ;  /* 0x0000008c8f8f7221 */ /* 0x000fc60000010000 */
[----:B------:R-:W-:Y:S01]  /*12140*/  FADD.FTZ R169, R169, R124 ;  /* 0x0000007ca9a97221 */ /* 0x000fe20000010000 */
[----:B---3--:R-:W-:Y:S01]  /*12150*/  HMMA.16816.F32 R36, R56, R32, R36 ;  /* 0x000000203824723c */ /* 0x008fe20000001824 */
[----:B------:R-:W-:-:S05]  /*12160*/  FADD.FTZ R142, R142, R143 ;  /* 0x0000008f8e8e7221 */ /* 0x000fca0000010000 */
[----:B------:R-:W-:Y:S01]  /*12170*/  HMMA.16816.F32 R16, R56, R34, R16 ;  /* 0x000000223810723c */ /* 0x000fe20000001810 */
[----:B------:R-:W2:Y:S05]  /*12180*/  LDSM.16.MT88.4 R32, [R233+0x10000] ;  /* 0x01000000e920783b */ /* 0x000eaa0000004200 */
[C---:B------:R-:W-:Y:S01]  /*12190*/  HMMA.16816.F32 R20, R48.reuse, R10, R20 ;  /* 0x0000000a3014723c */ /* 0x040fe20000001814 */
[----:B------:R-:W3:Y:S05]  /*121a0*/  LDSM.16.MT88.4 R8, [R237+0x10800] ;  /* 0x01080000ed08783b */ /* 0x000eea0000004200 */
[----:B-----5:R-:W-:Y:S01]  /*121b0*/  HMMA.16816.F32 R24, R48, R28, R24 ;  /* 0x0000001c3018723c */ /* 0x020fe20000001818 */
[----:B------:R-:W-:Y:S01]  /*121c0*/  FADD.FTZ R145, R145, R142 ;  /* 0x0000008e91917221 */ /* 0x000fe20000010000 */
[--C-:B------:R-:W-:Y:S01]  /*121d0*/  FFMA.FTZ R107, R112, UR4, -R125.reuse ;  /* 0x00000004706b7c23 */ /* 0x100fe2000801087d */
[----:B------:R-:W-:Y:S01]  /*121e0*/  FFMA.FTZ R88, R88, UR4, -R168 ;  /* 0x0000000458587c23 */ /* 0x000fe200080108a8 */
[----:B------:R-:W-:-:S03]  /*121f0*/  FFMA.FTZ R90, R90, UR4, -R125 ;  /* 0x000000045a5a7c23 */ /* 0x000fc6000801087d */
[----:B------:R-:W-:Y:S01]  /*12200*/  FADD.FTZ R28, R0, R169 ;  /* 0x000000a9001c7221 */ /* 0x000fe20000010000 */
[----:B------:R-:W-:Y:S01]  /*12210*/  HMMA.16816.F32 R4, R56, R54, R4 ;  /* 0x000000363804723c */ /* 0x000fe20000001804 */
[--C-:B------:R-:W-:Y:S01]  /*12220*/  FFMA.FTZ R82, R96, UR4, -R168.reuse ;  /* 0x0000000460527c23 */ /* 0x100fe200080108a8 */
[----:B------:R-:W-:Y:S01]  /*12230*/  FFMA.FTZ R100, R100, UR4, -R168 ;  /* 0x0000000464647c23 */ /* 0x000fe200080108a8 */
[----:B------:R-:W-:Y:S01]  /*12240*/  FADD.FTZ R161, R161, R28 ;  /* 0x0000001ca1a17221 */ /* 0x000fe20000010000 */
[----:B------:R-:W-:Y:S01]  /*12250*/  FADD.FTZ R148, R148, R145 ;  /* 0x0000009194947221 */ /* 0x000fe20000010000 */
[----:B------:R-:W-:Y:S02]  /*12260*/  LDSM.16.MT88.4 R140, [R233+0x11800] ;  /* 0x01180000e98c783b */ /* 0x000fe40000004200 */
[----:B------:R-:W-:Y:S01]  /*12270*/  FADD.FTZ R160, R160, R161 ;  /* 0x000000a1a0a07221 */ /* 0x000fe20000010000 */
[--C-:B------:R-:W-:Y:S01]  /*12280*/  FFMA.FTZ R54, R84, UR4, -R168.reuse ;  /* 0x0000000454367c23 */ /* 0x100fe200080108a8 */
[--C-:B------:R-:W-:Y:S01]  /*12290*/  FFMA.FTZ R55, R109, UR4, -R168.reuse ;  /* 0x000000046d377c23 */ /* 0x100fe200080108a8 */
[----:B------:R-:W-:Y:S01]  /*122a0*/  FFMA.FTZ R57, R111, UR4, -R168 ;  /* 0x000000046f397c23 */ /* 0x000fe200080108a8 */
[--C-:B------:R-:W-:Y:S01]  /*122b0*/  FFMA.FTZ R56, R86, UR4, -R125.reuse ;  /* 0x0000000456387c23 */ /* 0x100fe2000801087d */
[----:B------:R-:W-:Y:S01]  /*122c0*/  FFMA.FTZ R59, R110, UR4, -R125 ;  /* 0x000000046e3b7c23 */ /* 0x000fe2000801087d */
[----:B------:R-:W-:Y:S01]  /*122d0*/  FADD.FTZ R153, R153, R160 ;  /* 0x000000a099997221 */ /* 0x000fe20000010000 */
[----:B------:R-:W-:Y:S01]  /*122e0*/  FADD.FTZ R155, R155, R148 ;  /* 0x000000949b9b7221 */ /* 0x000fe20000010000 */
[----:B------:R-:W-:Y:S02]  /*122f0*/  MUFU.EX2 R54, R54 ;  /* 0x0000003600367308 */ /* 0x000fe40000000800 */
[----:B------:R-:W-:Y:S01]  /*12300*/  FADD.FTZ R152, R152, R153 ;  /* 0x0000009998987221 */ /* 0x000fe20000010000 */
[----:B------:R-:W-:-:S05]  /*12310*/  FADD.FTZ R150, R150, R155 ;  /* 0x0000009b96967221 */ /* 0x000fca0000010000 */
[----:B------:R-:W4:Y:S01]  /*12320*/  MUFU.EX2 R55, R55 ;  /* 0x0000003700377308 */ /* 0x000f220000000800 */
[----:B------:R-:W-:Y:S01]  /*12330*/  FADD.FTZ R137, R137, R152 ;  /* 0x0000009889897221 */ /* 0x000fe20000010000 */
[----:B------:R-:W-:-:S06]  /*12340*/  FADD.FTZ R157, R157, R150 ;  /* 0x000000969d9d7221 */ /* 0x000fcc0000010000 */
[----:B------:R-:W-:Y:S08]  /*12350*/  MUFU.EX2 R2, R88 ;  /* 0x0000005800027308 */ /* 0x000ff00000000800 */
[----:B------:R-:W-:Y:S08]  /*12360*/  MUFU.EX2 R57, R57 ;  /* 0x0000003900397308 */ /* 0x000ff00000000800 */
[----:B------:R-:W-:Y:S08]  /*12370*/  MUFU.EX2 R56, R56 ;  /* 0x0000003800387308 */ /* 0x000ff00000000800 */
[----:B------:R-:W5:Y:S08]  /*12380*/  MUFU.EX2 R59, R59 ;  /* 0x0000003b003b7308 */ /* 0x000f700000000800 */
[----:B------:R-:W-:Y:S08]  /*12390*/  MUFU.EX2 R0, R90 ;  /* 0x0000005a00007308 */ /* 0x000ff00000000800 */
[----:B------:R-:W2:Y:S01]  /*123a0*/  MUFU.EX2 R107, R107 ;  /* 0x0000006b006b7308 */ /* 0x000ea20000000800 */
[----:B------:R-:W-:Y:S01]  /*123b0*/  FADD.FTZ R136, R136, R137 ;  /* 0x0000008988887221 */ /* 0x000fe20000010000 */
[----:B------:R-:W-:-:S03]  /*123c0*/  FADD.FTZ R162, R162, R157 ;  /* 0x0000009da2a27221 */ /* 0x000fc60000010000 */
[----:B------:R-:W-:Y:S01]  /*123d0*/  FADD.FTZ R139, R139, R136 ;  /* 0x000000888b8b7221 */ /* 0x000fe20000010000 */
[----:B------:R-:W-:Y:S01]  /*123e0*/  FADD.FTZ R173, R173, R162 ;  /* 0x000000a2adad7221 */ /* 0x000fe20000010000 */
[----:B-1----:R-:W-:Y:S02]  /*123f0*/  HMMA.16816.F32 R44, R48, R40, R44 ;  /* 0x00000028302c723c */ /* 0x002fe4000000182c */
[----:B------:R-:W-:Y:S01]  /*12400*/  FADD.FTZ R138, R138, R139 ;  /* 0x0000008b8a8a7221 */ /* 0x000fe20000010000 */
[----:B------:R-:W-:-:S03]  /*12410*/  FADD.FTZ R172, R172, R173 ;  /* 0x000000adacac7221 */ /* 0x000fc60000010000 */
[----:B------:R-:W-:Y:S01]  /*12420*/  HMMA.16816.F32 R132, R48, R42, R132 ;  /* 0x0000002a3084723c */ /* 0x000fe20000001884 */
[----:B----4-:R-:W-:Y:S02]  /*12430*/  F2FP.F16.F32.PACK_AB R40, R55, R54 ;  /* 0x000000363728723e */ /* 0x010fe400000000ff */
[----:B-----5:R-:W-:-:S04]  /*12440*/  F2FP.F16.F32.PACK_AB R41, R59, R56 ;  /* 0x000000383b29723e */ /* 0x020fc800000000ff */
[----:B------:R-:W-:Y:S02]  /*12450*/  F2FP.F16.F32.PACK_AB R42, R57, R2 ;  /* 0x00000002392a723e */ /* 0x000fe400000000ff */
[----:B--2---:R-:W-:Y:S01]  /*12460*/  F2FP.F16.F32.PACK_AB R43, R107, R0 ;  /* 0x000000006b2b723e */ /* 0x004fe200000000ff */
[----:B------:R-:W-:Y:S01]  /*12470*/  FADD.FTZ R138, R147, R138 ;  /* 0x0000008a938a7221 */ /* 0x000fe20000010000 */
[----:B------:R-:W-:Y:S01]  /*12480*/  FADD.FTZ R177, R177, R172 ;  /* 0x000000acb1b17221 */ /* 0x000fe20000010000 */
[----:B------:R-:W-:Y:S01]  /*12490*/  HMMA.16816.F32 R4, R48, R30, R4 ;  /* 0x0000001e3004723c */ /* 0x000fe20000001804 */
[----:B------:R-:W1:Y:S01]  /*124a0*/  LDSM.16.MT88.4 R28, [R234+0x10800] ;  /* 0x01080000ea1c783b */ /* 0x000e620000004200 */
[----:B------:R-:W-:-:S04]  /*124b0*/  FADD.FTZ R151, R151, R138 ;  /* 0x0000008a97977221 */ /* 0x000fc80000010000 */
[C---:B------:R-:W-:Y:S06]  /*124c0*/  HMMA.16816.F32 R36, R48.reuse, R32, R36 ;  /* 0x000000203024723c */ /* 0x040fec0000001824 */
[----:B------:R-:W-:Y:S01]  /*124d0*/  HMMA.16816.F32 R16, R48, R34, R16 ;  /* 0x000000223010723c */ /* 0x000fe20000001810 */
[----:B------:R-:W2:Y:S05]  /*124e0*/  LDSM.16.MT88.4 R48, [R232+0x10800] ;  /* 0x01080000e830783b */ /* 0x000eaa0000004200 */
[----:B---3--:R-:W-:Y:S01]  /*124f0*/  HMMA.16816.F32 R12, R40, R8, R12 ;  /* 0x00000008280c723c */ /* 0x008fe2000000180c */
[----:B------:R-:W-:Y:S01]  /*12500*/  FADD.FTZ R151, R146, R151 ;  /* 0x0000009792977221 */ /* 0x000fe20000010000 */
[----:B------:R-:W3:Y:S05]  /*12510*/  LDSM.16.MT88.4 R32, [R233+0x10800] ;  /* 0x01080000e920783b */ /* 0x000eea0000004200 */
[----:B------:R-:W-:-:S04]  /*12520*/  FADD.FTZ R8, R178, R177 ;  /* 0x000000b1b2087221 */ /* 0x000fc80000010000 */
[----:B------:R-:W-:Y:S01]  /*12530*/  FADD.FTZ R8, R3, R8 ;  /* 0x0000000803087221 */ /* 0x000fe20000010000 */
[----:B------:R-:W-:Y:S01]  /*12540*/  FADD.FTZ R156, R156, R151 ;  /* 0x000000979c9c7221 */ /* 0x000fe20000010000 */
[C---:B------:R-:W-:Y:S01]  /*12550*/  HMMA.16816.F32 R20, R40.reuse, R10, R20 ;  /* 0x0000000a2814723c */ /* 0x040fe20000001814 */
[----:B------:R-:W-:Y:S01]  /*12560*/  FFMA.FTZ R109, R113, UR4, -R168 ;  /* 0x00000004716d7c23 */ /* 0x000fe200080108a8 */
[----:B------:R-:W-:Y:S01]  /*12570*/  FADD.FTZ R183, R183, R8 ;  /* 0x00000008b7b77221 */ /* 0x000fe20000010000 */
[----:B------:R-:W-:Y:S01]  /*12580*/  FADD.FTZ R159, R159, R156 ;  /* 0x0000009c9f9f7221 */ /* 0x000fe20000010000 */
[----:B------:R-:W4:Y:S02]  /*12590*/  LDSM.16.MT88.4 R8, [R237+0x11000] ;  /* 0x01100000ed08783b */ /* 0x000f240000004200 */
[----:B------:R-:W-:Y:S01]  /*125a0*/  FADD.FTZ R184, R184, R183 ;  /* 0x000000b7b8b87221 */ /* 0x000fe20000010000 */
[----:B------:R-:W-:Y:S01]  /*125b0*/  FADD.FTZ R158, R158, R159 ;  /* 0x0000009f9e9e7221 */ /* 0x000fe20000010000 */
[--C-:B------:R-:W-:Y:S01]  /*125c0*/  FFMA.FTZ R58, R92, UR4, -R168.reuse ;  /* 0x000000045c3a7c23 */ /* 0x100fe200080108a8 */
[----:B------:R-:W-:Y:S01]  /*125d0*/  FFMA.FTZ R111, R115, UR4, -R168 ;  /* 0x00000004736f7c23 */ /* 0x000fe200080108a8 */
[----:B------:R-:W-:Y:S01]  /*125e0*/  FADD.FTZ R185, R185, R184 ;  /* 0x000000b8b9b97221 */ /* 0x000fe20000010000 */
[----:B------:R-:W-:Y:S01]  /*125f0*/  FADD.FTZ R163, R163, R158 ;  /* 0x0000009ea3a37221 */ /* 0x000fe20000010000 */
[C---:B-1----:R-:W-:Y:S01]  /*12600*/  HMMA.16816.F32 R24, R40.reuse, R28, R24 ;  /* 0x0000001c2818723c */ /* 0x042fe20000001818 */
[----:B------:R-:W-:Y:S01]  /*12610*/  FFMA.FTZ R84, R94, UR4, -R125 ;  /* 0x000000045e547c23 */ /* 0x000fe2000801087d */
[----:B------:R-:W-:Y:S01]  /*12620*/  FADD.FTZ R192, R192, R185 ;  /* 0x000000b9c0c07221 */ /* 0x000fe20000010000 */
[----:B------:R-:W-:Y:S01]  /*12630*/  FADD.FTZ R174, R174, R163 ;  /* 0x000000a3aeae7221 */ /* 0x000fe20000010000 */
[--C-:B------:R-:W-:Y:S01]  /*12640*/  FFMA.FTZ R3, R114, UR4, -R125.reuse ;  /* 0x0000000472037c23 */ /* 0x100fe2000801087d */
[--C-:B------:R-:W-:Y:S01]  /*12650*/  FFMA.FTZ R86, R98, UR4, -R125.reuse ;  /* 0x0000000462567c23 */ /* 0x100fe2000801087d */
[----:B------:R-:W-:Y:S01]  /*12660*/  FADD.FTZ R187, R187, R192 ;  /* 0x000000c0bbbb7221 */ /* 0x000fe20000010000 */
[----:B------:R-:W-:Y:S01]  /*12670*/  FADD.FTZ R181, R181, R174 ;  /* 0x000000aeb5b57221 */ /* 0x000fe20000010000 */
[C---:B------:R-:W-:Y:S01]  /*12680*/  HMMA.16816.F32 R4, R40.reuse, R30, R4 ;  /* 0x0000001e2804723c */ /* 0x040fe20000001804 */
[----:B------:R-:W-:Y:S01]  /*12690*/  FFMA.FTZ R113, R116, UR4, -R125 ;  /* 0x0000000474717c23 */ /* 0x000fe2000801087d */
[----:B------:R-:W-:Y:S01]  /*126a0*/  FADD.FTZ R194, R194, R187 ;  /* 0x000000bbc2c27221 */ /* 0x000fe20000010000 */
[----:B------:R-:W-:Y:S01]  /*126b0*/  FADD.FTZ R176, R176, R181 ;  /* 0x000000b5b0b07221 */ /* 0x000fe20000010000 */
[----:B------:R-:W1:Y:S02]  /*126c0*/  LDSM.16.MT88.4 R28, [R234+0x11000] ;  /* 0x01100000ea1c783b */ /* 0x000e640000004200 */
[----:B------:R-:W-:Y:S01]  /*126d0*/  FADD.FTZ R75, R75, R194 ;  /* 0x000000c24b4b7221 */ /* 0x000fe20000010000 */
[----:B------:R-:W-:Y:S01]  /*126e0*/  FADD.FTZ R176, R61, R176 ;  /* 0x000000b03db07221 */ /* 0x000fe20000010000 */
[----:B--2---:R-:W-:Y:S01]  /*126f0*/  HMMA.16816.F32 R44, R40, R48, R44 ;  /* 0x00000030282c723c */ /* 0x004fe2000000182c */
[----:B------:R-:W-:Y:S01]  /*12700*/  MUFU.EX2 R58, R58 ;  /* 0x0000003a003a7308 */ /* 0x000fe20000000800 */
[----:B------:R-:W-:Y:S01]  /*12710*/  FADD.FTZ R190, R190, R75 ;  /* 0x0000004bbebe7221 */ /* 0x000fe20000010000 */
[----:B------:R-:W2:Y:S03]  /*12720*/  LDSM.16.MT88.4 R156, [R237+0x11800] ;  /* 0x01180000ed9c783b */ /* 0x000ea60000004200 */
[----:B------:R-:W-:Y:S01]  /*12730*/  FADD.FTZ R65, R65, R190 ;  /* 0x000000be41417221 */ /* 0x000fe20000010000 */
[----:B------:R-:W-:-:S02]  /*12740*/  FADD.FTZ R49, R63, R176 ;  /* 0x000000b03f317221 */ /* 0x000fc40000010000 */
[----:B------:R-:W-:Y:S01]  /*12750*/  MUFU.EX2 R82, R82 ;  /* 0x0000005200527308 */ /* 0x000fe20000000800 */
[----:B------:R-:W-:Y:S01]  /*12760*/  FADD.FTZ R188, R188, R65 ;  /* 0x00000041bcbc7221 */ /* 0x000fe20000010000 */
[----:B------:R-:W-:Y:S01]  /*12770*/  FADD.FTZ R186, R186, R49 ;  /* 0x00000031baba7221 */ /* 0x000fe20000010000 */
[C---:B---3--:R-:W-:Y:S01]  /*12780*/  HMMA.16816.F32 R36, R40.reuse, R32, R36 ;  /* 0x000000202824723c */ /* 0x048fe20000001824 */
[----:B------:R-:W-:Y:S01]  /*12790*/  FFMA.FTZ R88, R117, UR4, -R168 ;  /* 0x0000000475587c23 */ /* 0x000fe200080108a8 */
[----:B------:R-:W-:Y:S01]  /*127a0*/  FADD.FTZ R83, R83, R188 ;  /* 0x000000bc53537221 */ /* 0x000fe20000010000 */
[----:B------:R-:W-:Y:S01]  /*127b0*/  FADD.FTZ R67, R67, R186 ;  /* 0x000000ba43437221 */ /* 0x000fe20000010000 */
[----:B------:R-:W-:Y:S01]  /*127c0*/  FFMA.FTZ R90, R104, UR4, -R168 ;  /* 0x00000004685a7c23 */ /* 0x000fe200080108a8 */
[----:B------:R-:W3:Y:S01]  /*127d0*/  MUFU.EX2 R109, R109 ;  /* 0x0000006d006d7308 */ /* 0x000ee20000000800 */
[----:B------:R-:W-:Y:S01]  /*127e0*/  FADD.FTZ R182, R182, R83 ;  /* 0x00000053b6b67221 */ /* 0x000fe20000010000 */
[----:B------:R-:W-:Y:S01]  /*127f0*/  FADD.FTZ R196, R196, R67 ;  /* 0x00000043c4c47221 */ /* 0x000fe20000010000 */
[C---:B------:R-:W-:Y:S01]  /*12800*/  HMMA.16816.F32 R16, R40.reuse, R34, R16 ;  /* 0x000000222810723c */ /* 0x040fe20000001810 */
[----:B------:R-:W-:Y:S04]  /*12810*/  LDSM.16.MT88.4 R148, [R234+0x11800] ;  /* 0x01180000ea94783b */ /* 0x000fe80000004200 */
[----:B------:R-:W-:Y:S08]  /*12820*/  MUFU.EX2 R111, R111 ;  /* 0x0000006f006f7308 */ /* 0x000ff00000000800 */
[----:B------:R-:W-:Y:S08]  /*12830*/  MUFU.EX2 R84, R84 ;  /* 0x0000005400547308 */ /* 0x000ff00000000800 */
[----:B------:R-:W5:Y:S08]  /*12840*/  MUFU.EX2 R3, R3 ;  /* 0x0000000300037308 */ /* 0x000f700000000800 */
[----:B------:R-:W-:Y:S08]  /*12850*/  MUFU.EX2 R86, R86 ;  /* 0x0000005600567308 */ /* 0x000ff00000000800 */
[----:B------:R-:W4:Y:S01]  /*12860*/  MUFU.EX2 R113, R113 ;  /* 0x0000007100717308 */ /* 0x000f220000000800 */
[----:B------:R-:W-:Y:S01]  /*12870*/  FADD.FTZ R71, R71, R196 ;  /* 0x000000c447477221 */ /* 0x000fe20000010000 */
[----:B------:R-:W-:Y:S01]  /*12880*/  FADD.FTZ R73, R73, R182 ;  /* 0x000000b649497221 */ /* 0x000fe20000010000 */
[----:B------:R-:W-:Y:S01]  /*12890*/  HMMA.16816.F32 R132, R40, R50, R132 ;  /* 0x000000322884723c */ /* 0x000fe20000001884 */
[----:B------:R-:W-:Y:S01]  /*128a0*/  FFMA.FTZ R63, R106, UR4, -R168 ;  /* 0x000000046a3f7c23 */ /* 0x000fe200080108a8 */
[----:B------:R-:W-:Y:S01]  /*128b0*/  FADD.FTZ R198, R198, R71 ;  /* 0x00000047c6c67221 */ /* 0x000fe20000010000 */
[----:B------:R-:W-:Y:S01]  /*128c0*/  FADD.FTZ R180, R180, R73 ;  /* 0x00000049b4b47221 */ /* 0x000fe20000010000 */
[----:B------:R-:W2:Y:S02]  /*128d0*/  LDSM.16.MT88.4 R32, [R233+0x11000] ;  /* 0x01100000e920783b */ /* 0x000ea40000004200 */
[----:B------:R-:W-:Y:S01]  /*128e0*/  FADD.FTZ R69, R69, R198 ;  /* 0x000000c645457221 */ /* 0x000fe20000010000 */
[----:B---3--:R-:W-:Y:S01]  /*128f0*/  F2FP.F16.F32.PACK_AB R40, R109, R58 ;  /* 0x0000003a6d28723e */ /* 0x008fe200000000ff */
[----:B------:R-:W-:Y:S01]  /*12900*/  FADD.FTZ R87, R87, R180 ;  /* 0x000000b457577221 */ /* 0x000fe20000010000 */
[----:B-----5:R-:W-:-:S02]  /*12910*/  F2FP.F16.F32.PACK_AB R41, R3, R84 ;  /* 0x000000540329723e */ /* 0x020fc400000000ff */
[----:B------:R-:W-:Y:S02]  /*12920*/  F2FP.F16.F32.PACK_AB R42, R111, R82 ;  /* 0x000000526f2a723e */ /* 0x000fe400000000ff */
[----:B----4-:R-:W-:Y:S01]  /*12930*/  F2FP.F16.F32.PACK_AB R43, R113, R86 ;  /* 0x00000056712b723e */ /* 0x010fe200000000ff */
[----:B------:R-:W-:Y:S01]  /*12940*/  FADD.FTZ R200, R200, R69 ;  /* 0x00000045c8c87221 */ /* 0x000fe20000010000 */
[----:B------:R-:W-:Y:S01]  /*12950*/  FADD.FTZ R206, R206, R87 ;  /* 0x00000057cece7221 */ /* 0x000fe20000010000 */
[----:B------:R-:W-:Y:S01]  /*12960*/  MUFU.EX2 R61, R100 ;  /* 0x00000064003d7308 */ /* 0x000fe20000000800 */
[----:B------:R-:W3:Y:S01]  /*12970*/  LDSM.16.MT88.4 R48, [R232+0x11000] ;  /* 0x01100000e830783b */ /* 0x000ee20000004200 */
[----:B------:R-:W-:Y:S02]  /*12980*/  FADD.FTZ R79, R79, R200 ;  /* 0x000000c84f4f7221 */ /* 0x000fe40000010000 */
[----:B------:R-:W-:Y:S02]  /*12990*/  HMMA.16816.F32 R12, R40, R8, R12 ;  /* 0x00000008280c723c */ /* 0x000fe4000000180c */
[----:B------:R-:W-:-:S05]  /*129a0*/  FADD.FTZ R79, R202, R79 ;  /* 0x0000004fca4f7221 */ /* 0x000fca0000010000 */
[----:B------:R-:W-:-:S04]  /*129b0*/  FADD.FTZ R9, R81, R206 ;  /* 0x000000ce51097221 */ /* 0x000fc80000010000 */
[----:B------:R-:W-:Y:S01]  /*129c0*/  FADD.FTZ R9, R208, R9 ;  /* 0x00000009d0097221 */ /* 0x000fe20000010000 */
[----:B------:R-:W-:Y:S01]  /*129d0*/  FADD.FTZ R60, R60, R79 ;  /* 0x0000004f3c3c7221 */ /* 0x000fe20000010000 */
[----:B-1----:R-:W-:Y:S02]  /*129e0*/  HMMA.16816.F32 R24, R40, R28, R24 ;  /* 0x0000001c2818723c */ /* 0x002fe40000001818 */
[----:B------:R-:W-:Y:S01]  /*129f0*/  FADD.FTZ R62, R62, R9 ;  /* 0x000000093e3e7221 */ /* 0x000fe20000010000 */
[----:B------:R-:W-:-:S03]  /*12a00*/  FADD.FTZ R77, R77, R60 ;  /* 0x0000003c4d4d7221 */ /* 0x000fc60000010000 */
[----:B------:R-:W-:Y:S01]  /*12a10*/  HMMA.16816.F32 R4, R40, R30, R4 ;  /* 0x0000001e2804723c */ /* 0x000fe20000001804 */
[--C-:B------:R-:W-:Y:S01]  /*12a20*/  FFMA.FTZ R28, R102, UR4, -R125.reuse ;  /* 0x00000004661c7c23 */ /* 0x100fe2000801087d */
[----:B------:R-:W-:Y:S01]  /*12a30*/  FFMA.FTZ R29, R118, UR4, -R125 ;  /* 0x00000004761d7c23 */ /* 0x000fe2000801087d */
[----:B------:R-:W-:-:S04]  /*12a40*/  FADD.FTZ R89, R89, R62 ;  /* 0x0000003e59597221 */ /* 0x000fc80000010000 */
[--C-:B------:R-:W-:Y:S01]  /*12a50*/  FFMA.FTZ R30, R119, UR4, -R125.reuse ;  /* 0x00000004771e7c23 */ /* 0x100fe2000801087d */
[----:B------:R-:W-:Y:S01]  /*12a60*/  FFMA.FTZ R31, R120, UR4, -R125 ;  /* 0x00000004781f7c23 */ /* 0x000fe2000801087d */
[----:B------:R-:W-:Y:S01]  /*12a70*/  FADD.FTZ R64, R64, R77 ;  /* 0x0000004d40407221 */ /* 0x000fe20000010000 */
[----:B------:R-:W-:Y:S01]  /*12a80*/  FADD.FTZ R66, R66, R89 ;  /* 0x0000005942427221 */ /* 0x000fe20000010000 */
[----:B------:R-:W1:Y:S02]  /*12a90*/  MUFU.EX2 R88, R88 ;  /* 0x0000005800587308 */ /* 0x000e640000000800 */
[----:B------:R-:W-:Y:S01]  /*12aa0*/  FADD.FTZ R85, R85, R64 ;  /* 0x0000004055557221 */ /* 0x000fe20000010000 */
[----:B------:R-:W-:-:S05]  /*12ab0*/  FADD.FTZ R93, R93, R66 ;  /* 0x000000425d5d7221 */ /* 0x000fca0000010000 */
[----:B------:R-:W-:Y:S01]  /*12ac0*/  MUFU.EX2 R63, R63 ;  /* 0x0000003f003f7308 */ /* 0x000fe20000000800 */
[----:B------:R-:W-:-:S07]  /*12ad0*/  FADD.FTZ R68, R68, R85 ;  /* 0x0000005544447221 */ /* 0x000fce0000010000 */
[----:B------:R-:W-:Y:S01]  /*12ae0*/  MUFU.EX2 R90, R90 ;  /* 0x0000005a005a7308 */ /* 0x000fe20000000800 */
[----:B------:R-:W-:-:S07]  /*12af0*/  FADD.FTZ R70, R70, R93 ;  /* 0x0000005d46467221 */ /* 0x000fce0000010000 */
[----:B------:R-:W-:Y:S08]  /*12b00*/  MUFU.EX2 R28, R28 ;  /* 0x0000001c001c7308 */ /* 0x000ff00000000800 */
[----:B------:R-:W4:Y:S08]  /*12b10*/  MUFU.EX2 R29, R29 ;  /* 0x0000001d001d7308 */ /* 0x000f300000000800 */
[----:B------:R-:W-:Y:S08]  /*12b20*/  MUFU.EX2 R30, R30 ;  /* 0x0000001e001e7308 */ /* 0x000ff00000000800 */
[----:B------:R-:W5:Y:S01]  /*12b30*/  MUFU.EX2 R31, R31 ;  /* 0x0000001f001f7308 */ /* 0x000f620000000800 */
[----:B------:R-:W-:Y:S01]  /*12b40*/  FADD.FTZ R91, R91, R68 ;  /* 0x000000445b5b7221 */ /* 0x000fe20000010000 */
[----:B------:R-:W-:Y:S01]  /*12b50*/  FADD.FTZ R97, R97, R70 ;  /* 0x0000004661617221 */ /* 0x000fe20000010000 */
[----:B------:R-:W-:Y:S02]  /*12b60*/  HMMA.16816.F32 R20, R40, R10, R20 ;  /* 0x0000000a2814723c */ /* 0x000fe40000001814 */
[----:B------:R-:W-:Y:S01]  /*12b70*/  FADD.FTZ R72, R72, R91 ;  /* 0x0000005b48487221 */ /* 0x000fe20000010000 */
[----:B------:R-:W-:Y:S01]  /*12b80*/  FADD.FTZ R74, R74, R97 ;  /* 0x000000614a4a7221 */ /* 0x000fe20000010000 */
[----:B-1----:R-:W-:-:S02]  /*12b90*/  F2FP.F16.F32.PACK_AB R8, R88, R61 ;  /* 0x0000003d5808723e */ /* 0x002fc400000000ff */
[----:B----4-:R-:W-:Y:S02]  /*12ba0*/  F2FP.F16.F32.PACK_AB R9, R29, R28 ;  /* 0x0000001c1d09723e */ /* 0x010fe400000000ff */
[----:B------:R-:W-:Y:S01]  /*12bb0*/  F2FP.F16.F32.PACK_AB R10, R90, R63 ;  /* 0x0000003f5a0a723e */ /* 0x000fe200000000ff */
[----:B------:R-:W-:Y:S01]  /*12bc0*/  FADD.FTZ R95, R95, R72 ;  /* 0x000000485f5f7221 */ /* 0x000fe20000010000 */
[----:B------:R-:W-:Y:S01]  /*12bd0*/  FADD.FTZ R101, R101, R74 ;  /* 0x0000004a65657221 */ /* 0x000fe20000010000 */
[----:B-----5:R-:W-:Y:S02]  /*12be0*/  F2FP.F16.F32.PACK_AB R11, R31, R30 ;  /* 0x0000001e1f0b723e */ /* 0x020fe400000000ff */
[----:B------:R-:W-:Y:S01]  /*12bf0*/  FADD.FTZ R76, R76, R95 ;  /* 0x0000005f4c4c7221 */ /* 0x000fe20000010000 */
[----:B------:R-:W-:-:S04]  /*12c00*/  FADD.FTZ R78, R78, R101 ;  /* 0x000000654e4e7221 */ /* 0x000fc80000010000 */
[----:B--2---:R-:W-:Y:S01]  /*12c10*/  HMMA.16816.F32 R160, R8, R156, R12 ;  /* 0x0000009c08a0723c */ /* 0x004fe2000000180c */
        /* <DEDUP_REMOVED lines=39> */
[----:B------:R-:W-:Y:S01]  /*12e90*/  FADD.FTZ R30, R30, R29 ;  /* 0x0000001d1e1e7221 */ /* 0x000fe20000010000 */
[----:B------:R-:W-:Y:S02]  /*12ea0*/  MOV R0, R165 ;  /* 0x000000a500007202 */ /* 0x000fe40000000f00 */
[----:B------:R-:W-:Y:S01]  /*12eb0*/  FADD.FTZ R251, R90, R63 ;  /* 0x0000003f5afb7221 */ /* 0x000fe20000010000 */
[----:B------:R-:W-:Y:S01]  /*12ec0*/  FADD.FTZ R252, R31, R30 ;  /* 0x0000001e1ffc7221 */ /* 0x000fe20000010000 */
[----:B------:R-:W-:-:S09]  /*12ed0*/  MOV R2, R167 ;  /* 0x000000a700027202 */ /* 0x000fd20000000f00 */
.L_x_1568:
[----:B------:R-:W-:Y:S05]  /*12ee0*/  @!P1 BRA `(.L_x_1576) ;  /* 0x0000006000149947 */ /* 0x000fea0003800000 */
[----:B------:R-:W-:Y:S01]  /*12ef0*/  ULEA UR11, -UR8, URZ, 0x8 ;  /* 0x0000003f080b7291 */ /* 0x000fe2000f8e413f */
[----:B------:R-:W-:Y:S01]  /*12f00*/  IMAD.MOV.U32 R3, RZ, RZ, R0 ;  /* 0x000000ffff037224 */ /* 0x000fe200078e0000 */
[----:B------:R-:W-:Y:S01]  /*12f10*/  ULDC.64 UR6, c[0x0][0x250] ;  /* 0x0000940000067ab9 */ /* 0x000fe20000000a00 */
[----:B------:R-:W-:Y:S01]  /*12f20*/  IMAD.MOV.U32 R165, RZ, RZ, R2 ;  /* 0x000000ffffa57224 */ /* 0x000fe200078e0002 */
[----:B------:R-:W-:Y:S02]  /*12f30*/  USHF.R.S32.HI UR10, URZ, 0x1f, UR11 ;  /* 0x0000001f3f0a7899 */ /* 0x000fe4000801140b */
[----:B------:R-:W-:Y:S01]  /*12f40*/  MOV R248, UR11 ;  /* 0x0000000b00f87c02 */ /* 0x000fe20008000f00 */
[----:B------:R-:W-:Y:S01]  /*12f50*/  ULDC UR16, c[0x0][0x2d0] ;  /* 0x0000b40000107ab9 */ /* 0x000fe20000000800 */
[----:B------:R-:W-:Y:S01]  /*12f60*/  ULDC UR4, c[0x0][0x2ec] ;  /* 0x0000bb0000047ab9 */ /* 0x000fe20000000800 */
[----:B------:R-:W-:Y:S01]  /*12f70*/  ULDC.64 UR8, c[0x0][0x248] ;  /* 0x0000920000087ab9 */ /* 0x000fe20000000a00 */
[----:B------:R-:W-:Y:S01]  /*12f80*/  MOV R245, UR10 ;  /* 0x0000000a00f57c02 */ /* 0x000fe20008000f00 */
[----:B------:R-:W-:Y:S01]  /*12f90*/  UMOV UR11, UR6 ;  /* 0x00000006000b7c82 */ /* 0x000fe20008000000 */
[----:B------:R-:W-:-:S05]  /*12fa0*/  UMOV UR10, UR7 ;  /* 0x00000007000a7c82 */ /* 0x000fca0008000000 */
.L_x_1580:
[----:B------:R-:W-:Y:S01]  /*12fb0*/  ISETP.GE.AND P0, PT, R244, UR16, PT ;  /* 0x00000010f4007c0c */ /* 0x000fe2000bf06270 */
[----:B------:R-:W-:Y:S04]  /*12fc0*/  DEPBAR.LE SB0, 0x0 ;  /* 0x000080000000791a */ /* 0x000fe80000000000 */
[----:B------:R-:W-:Y:S01]  /*12fd0*/  BAR.SYNC.DEFER_BLOCKING 0x0 ;  /* 0x0000000000007b1d */ /* 0x000fe20000010000 */
[----:B------:R-:W-:Y:S01]  /*12fe0*/  UIADD3 UR15, UR15, -0x1, URZ ;  /* 0xffffffff0f0f7890 */ /* 0x000fe2000fffe03f */
[----:B------:R-:W-:Y:S01]  /*12ff0*/  IMAD.MOV.U32 R52, RZ, RZ, R248 ;  /* 0x000000ffff347224 */ /* 0x000fe200078e00f8 */
[----:B------:R-:W-:Y:S05]  /*13000*/  MOV R53, R245 ;  /* 0x000000f500357202 */ /* 0x000fea0000000f00 */
[----:B------:R-:W1:Y:S01]  /*13010*/  @!P0 LDC.64 R46, c[0x0][0x250] ;  /* 0x00009400ff2e8b82 */ /* 0x000e620000000a00 */
[----:B------:R-:W-:Y:S01]  /*13020*/  UMOV UR19, UR6 ;  /* 0x0000000600137c82 */ /* 0x000fe20008000000 */
[----:B------:R-:W-:Y:S06]  /*13030*/  UMOV UR18, UR7 ;  /* 0x0000000700127c82 */ /* 0x000fec0008000000 */
[----:B------:R-:W2:Y:S01]  /*13040*/  @!P0 LDC.64 R50, c[0x0][0x250] ;  /* 0x00009400ff328b82 */ /* 0x000ea20000000a00 */
[----:B------:R-:W-:Y:S05]  /*13050*/  @!P3 BRA `(.L_x_1577) ;  /* 0x000000040000b947 */ /* 0x000fea0003800000 */
[----:B------:R-:W3:Y:S01]  /*13060*/  LDC R0, c[0x0][0x380] ;  /* 0x0000e000ff007b82 */ /* 0x000ee20000000800 */
[----:B------:R-:W-:Y:S04]  /*13070*/  USHF.L.U32 UR18, UR15, 0x8, URZ ;  /* 0x000000080f127899 */ /* 0x000fe8000800063f */
[----:B------:R-:W-:Y:S06]  /*13080*/  UIADD3 UR19, UR18, 0x100, URZ ;  /* 0x0000010012137890 */ /* 0x000fec000fffe03f */
        /* <DEDUP_REMOVED lines=27> */
[C---:B------:R-:W-:Y:S01]  /*13240*/  LOP3.LUT R2, R0.reuse, UR18, RZ, 0x3c, !PT ;  /* 0x0000001200027c12 */ /* 0x040fe2000f8e3cff */
[----:B------:R-:W-:Y:S01]  /*13250*/  UMOV UR18, UR10 ;  /* 0x0000000a00127c82 */ /* 0x000fe20008000000 */
        /* <DEDUP_REMOVED lines=32> */
.L_x_1577:
        /* <DEDUP_REMOVED lines=13> */
[----:B------:R-:W-:Y:S01]  /*13530*/  UISETP.GT.AND UP0, UPT, UR15, UR12, UPT ;  /* 0x0000000c0f00728c */ /* 0x000fe2000bf04270 */
        /* <DEDUP_REMOVED lines=119> */
[----:B-1----:R-:W-:Y:S03]  /*13cb0*/  @!P0 IMAD.WIDE.U32 R54, R48, 0xd0, R52 ;  /* 0x000000d030368825 */ /* 0x002fe600078e0034 */
[----:B------:R-:W-:Y:S01]  /*13cc0*/  @!PT LDS RZ, [RZ] ;  /* 0x00000000fffff984 */ /* 0x000fe20000000800 */
[----:B------:R-:W-:Y:S01]  /*13cd0*/  @!PT LDS RZ, [RZ] ;  /* 0x00000000fffff984 */ /* 0x000fe20000000800 */
[----:B------:R-:W-:Y:S01]  /*13ce0*/  @!PT LDS RZ, [RZ] ;  /* 0x00000000fffff984 */ /* 0x000fe20000000800 */
[----:B------:R-:W-:Y:S01]  /*13cf0*/  @!P0 LDGSTS.E.BYPASS.LTC128B.128 [R242+0x10000], desc[UR22][R50.64] ;  /* 0x1000000032f28fae */ /* 0x000fe2000b901d56 */
[----:B------:R-:W-:Y:S01]  /*13d00*/  @!P0 IMAD.IADD R49, R49, 0x1, R55 ;  /* 0x0000000131318824 */ /* 0x000fe200078e0237 */
[-C--:B------:R-:W-:Y:S01]  /*13d10*/  @!P0 LEA R48, P4, R54, R204.reuse, 0x1 ;  /* 0x000000cc36308211 */ /* 0x080fe200078808ff */
[----:B--2---:R-:W-:Y:S01]  /*13d20*/  @!P0 IMAD.WIDE.U32 R58, R46, 0xe0, R52 ;  /* 0x000000e02e3a8825 */ /* 0x004fe200078e0034 */
[----:B------:R-:W-:Y:S02]  /*13d30*/  @P0 STS.128 [R242+0x10800], RZ ;  /* 0x010800fff2000388 */ /* 0x000fe40000000c00 */
[-C--:B------:R-:W-:Y:S01]  /*13d40*/  @!P0 LEA.HI.X R49, R54, R205.reuse, R49, 0x1, P4 ;  /* 0x000000cd36318211 */ /* 0x080fe200020f0c31 */
[----:B------:R-:W-:Y:S01]  /*13d50*/  @!P0 IMAD R47, R47, 0xe0, RZ ;  /* 0x000000e02f2f8824 */ /* 0x000fe200078e02ff */
[-C--:B------:R-:W-:Y:S01]  /*13d60*/  @!P0 LEA R46, P2, R58, R204.reuse, 0x1 ;  /* 0x000000cc3a2e8211 */ /* 0x080fe200078408ff */
[----:B---3--:R-:W-:Y:S02]  /*13d70*/  @!P0 IMAD.WIDE.U32 R52, R44, 0xf0, R52 ;  /* 0x000000f02c348825 */ /* 0x008fe400078e0034 */
[----:B------:R-:W-:Y:S01]  /*13d80*/  @!PT LDS RZ, [RZ] ;  /* 0x00000000fffff984 */ /* 0x000fe20000000800 */
[----:B------:R-:W-:Y:S01]  /*13d90*/  @!PT LDS RZ, [RZ] ;  /* 0x00000000fffff984 */ /* 0x000fe20000000800 */
[----:B------:R-:W-:Y:S01]  /*13da0*/  @!PT LDS RZ, [RZ] ;  /* 0x00000000fffff984 */ /* 0x000fe20000000800 */
[----:B------:R-:W-:Y:S02]  /*13db0*/  @!P0 LDGSTS.E.BYPASS.LTC128B.128 [R242+0x10800], desc[UR22][R48.64] ;  /* 0x1080000030f28fae */ /* 0x000fe4000b901d56 */
[----:B------:R-:W-:Y:S01]  /*13dc0*/  @!P0 IMAD.IADD R47, R47, 0x1, R59 ;  /* 0x000000012f2f8824 */ /* 0x000fe200078e023b */
[----:B------:R-:W-:Y:S01]  /*13dd0*/  @!P0 LEA R44, P1, R52, R204, 0x1 ;  /* 0x000000cc342c8211 */ /* 0x000fe200078208ff */
[----:B------:R-:W-:Y:S01]  /*13de0*/  @!P0 IMAD R45, R45, 0xf0, RZ ;  /* 0x000000f02d2d8824 */ /* 0x000fe200078e02ff */
[----:B------:R-:W-:Y:S02]  /*13df0*/  @P0 STS.128 [R242+0x11000], RZ ;  /* 0x011000fff2000388 */ /* 0x000fe40000000c00 */
[-C--:B------:R-:W-:Y:S01]  /*13e00*/  @!P0 LEA.HI.X R47, R58, R205.reuse, R47, 0x1, P2 ;  /* 0x000000cd3a2f8211 */ /* 0x080fe200010f0c2f */
[----:B------:R-:W-:Y:S04]  /*13e10*/  @!P0 IMAD.IADD R45, R45, 0x1, R53 ;  /* 0x000000012d2d8824 */ /* 0x000fe800078e0235 */
[----:B------:R-:W-:Y:S01]  /*13e20*/  @!PT LDS RZ, [RZ] ;  /* 0x00000000fffff984 */ /* 0x000fe20000000800 */
[----:B------:R-:W-:Y:S01]  /*13e30*/  @!PT LDS RZ, [RZ] ;  /* 0x00000000fffff984 */ /* 0x000fe20000000800 */
[----:B------:R-:W-:Y:S01]  /*13e40*/  @!PT LDS RZ, [RZ] ;  /* 0x00000000fffff984 */ /* 0x000fe20000000800 */
[----:B------:R-:W-:Y:S01]  /*13e50*/  @!P0 LDGSTS.E.BYPASS.LTC128B.128 [R242+0x11000], desc[UR22][R46.64] ;  /* 0x110000002ef28fae */ /* 0x000fe2000b901d56 */
[----:B------:R-:W-:Y:S02]  /*13e60*/  @!P0 LEA.HI.X R45, R52, R205, R45, 0x1, P1 ;  /* 0x000000cd342d8211 */ /* 0x000fe400008f0c2d */
[----:B------:R-:W-:Y:S01]  /*13e70*/  PLOP3.LUT P1, PT, PT, PT, UP0, 0x80, 0x0 ;  /* 0x000000000000781c */ /* 0x000fe20003f2f008 */
        /* <DEDUP_REMOVED lines=218> */
[----:B------:R-:W-:Y:S04]  /*14c20*/  USHF.L.U32 UR10, UR15, 0x8, URZ ;  /* 0x000000080f0a7899 */ /* 0x000fe8000800063f */
[----:B------:R-:W-:Y:S02]  /*14c30*/  UIADD3 UR11, UR10, -0x100, URZ ;  /* 0xffffff000a0b7890 */ /* 0x000fe4000fffe03f */
[----:B------:R-:W-:Y:S04]  /*14c40*/  IMAD.U32 R170, RZ, RZ, UR10 ;  /* 0x0000000affaa7e24 */ /* 0x000fe8000f8e00ff */
[----:B------:R-:W-:Y:S02]  /*14c50*/  MOV R169, UR11 ;  /* 0x0000000b00a97c02 */ /* 0x000fe40008000f00 */
[----:B------:R-:W-:Y:S02]  /*14c60*/  IABS R170, R170 ;  /* 0x000000aa00aa7213 */ /* 0x000fe40000000000 */
        /* <DEDUP_REMOVED lines=17> */
[----:B------:R-:W-:Y:S01]  /*14d80*/  LOP3.LUT R171, RZ, R164, RZ, 0x33, !PT ;  /* 0x000000a4ffab7212 */ /* 0x000fe200078e33ff */
[----:B------:R-:W-:Y:S01]  /*14d90*/  UMOV UR10, UR8 ;  /* 0x00000008000a7c82 */ /* 0x000fe20008000000 */
        /* <DEDUP_REMOVED lines=39> */
.L_x_1579:
        /* <DEDUP_REMOVED lines=25> */
[C---:B--2---:R-:W-:Y:S01]  /*151a0*/  @!P0 LEA.HI.X R168, R0.reuse, R171, R168, 0x5, P2 ;  /* 0x000000ab00a88211 */ /* 0x044fe200010f2ca8 */
[----:B------:R-:W-:Y:S01]  /*151b0*/  @!P0 IMAD.WIDE.U32 R190, R0, 0x90, R170 ;  /* 0x0000009000be8825 */ /* 0x000fe200078e00aa */
        /* <DEDUP_REMOVED lines=12> */
[----:B------:R-:W-:Y:S01]  /*15280*/  @!P0 IMAD.WIDE.U32 R174, R0, 0x50, R170 ;  /* 0x0000005000ae8825 */ /* 0x000fe200078e00aa */
[-C--:B------:R-:W-:Y:S01]  /*15290*/  @!P0 LEA R176, P1, R168, R250.reuse, 0x1 ;  /* 0x000000faa8b08211 */ /* 0x080fe200078208ff */
[----:B------:R1:W-:Y:S01]  /*152a0*/  @P0 STS.128 [R242+0x3800], RZ ;  /* 0x003800fff2000388 */ /* 0x0003e20000000c00 */
[----:B------:R-:W5:Y:S01]  /*152b0*/  @!P0 LDC R2, c[0x0][0x24c] ;  /* 0x00009300ff028b82 */ /* 0x000f620000000800 */
[----:B------:R-:W-:Y:S02]  /*152c0*/  @!P0 IMAD.MOV.U32 R183, RZ, RZ, R171 ;  /* 0x000000ffffb78224 */ /* 0x000fe400078e00ab */
[----:B------:R-:W-:Y:S01]  /*152d0*/  @!PT LDS RZ, [RZ] ;  /* 0x00000000fffff984 */ /* 0x000fe20000000800 */
[----:B------:R-:W-:Y:S01]  /*152e0*/  @!PT LDS RZ, [RZ] ;  /* 0x00000000fffff984 */ /* 0x000fe20000000800 */
[----:B------:R-:W-:Y:S01]  /*152f0*/  @!PT LDS RZ, [RZ] ;  /* 0x00000000fffff984 */ /* 0x000fe20000000800 */
[----:B------:R1:W-:Y:S01]  /*15300*/  @!P0 LDGSTS.E.BYPASS.LTC128B.128 [R242+0x3800], desc[UR22][R180.64] ;  /* 0x03800000b4f28fae */ /* 0x0003e2000b901d56 */
[----:B------:R-:W-:Y:S03]  /*15310*/  @!P0 IMAD.WIDE.U32 R182, R0, 0xa0, R182 ;  /* 0x000000a000b68825 */ /* 0x000fe600078e00b6 */
[----:B------:R1:W-:Y:S01]  /*15320*/  @P0 STS.128 [R242+0x4000], RZ ;  /* 0x004000fff2000388 */ /* 0x0003e20000000c00 */
        /* <DEDUP_REMOVED lines=46> */
[----:B-1----:R-:W-:Y:S01]  /*15610*/  @!P0 MOV R176, R170 ;  /* 0x000000aa00b08202 */ /* 0x002fe20000000f00 */
[--C-:B------:R-:W-:Y:S02]  /*15620*/  @!P0 IMAD.MOV.U32 R177, RZ, RZ, R171.reuse ;  /* 0x000000ffffb18224 */ /* 0x100fe400078e00ab */
[----:B------:R2:W-:Y:S01]  /*15630*/  @P0 STS.128 [R242+0x6000], RZ ;  /* 0x006000fff2000388 */ /* 0x0005e20000000c00 */
[----:B------:R-:W-:Y:S01]  /*15640*/  @!P0 IMAD.MOV.U32 R175, RZ, RZ, R171 ;  /* 0x000000ffffaf8224 */ /* 0x000fe200078e00ab */
[----:B------:R-:W1:Y:S01]  /*15650*/  @!P0 LDC R2, c[0x0][0x24c] ;  /* 0x00009300ff028b82 */ /* 0x000e620000000800 */
[C---:B------:R-:W-:Y:S04]  /*15660*/  @!P0 IMAD.WIDE.U32 R180, R0.reuse, 0xb0, R180 ;  /* 0x000000b000b48825 */ /* 0x040fe800078e00b4 */
[----:B-----5:R-:W-:Y:S01]  /*15670*/  @!P0 IMAD.MOV.U32 R178, RZ, RZ, R170 ;  /* 0x000000ffffb28224 */ /* 0x020fe200078e00aa */
[----:B---3--:R-:W-:Y:S01]  /*15680*/  @!P0 LEA.HI.X R169, R0, R171, R169, 0x7, P1 ;  /* 0x000000ab00a98211 */ /* 0x008fe200008f3ca9 */
[----:B------:R-:W-:Y:S01]  /*15690*/  @!P0 IMAD.MOV.U32 R179, RZ, RZ, R171 ;  /* 0x000000ffffb38224 */ /* 0x000fe200078e00ab */
[----:B------:R-:W-:Y:S01]  /*156a0*/  @!P0 LEA R186, P1, R190, R250, 0x1 ;  /* 0x000000fabeba8211 */ /* 0x000fe200078208ff */
[----:B------:R-:W-:Y:S01]  /*156b0*/  @!P0 IMAD.WIDE.U32 R176, R0, 0xd0, R176 ;  /* 0x000000d000b08825 */ /* 0x000fe200078e00b0 */
[-C--:B------:R-:W-:Y:S02]  /*156c0*/  @!P0 LEA.HI.X R189, R168, R249.reuse, R169, 0x1, P2 ;  /* 0x000000f9a8bd8211 */ /* 0x080fe400010f0ca9 */
[----:B------:R-:W3:Y:S01]  /*156d0*/  @!P0 LDC R168, c[0x0][0x24c] ;  /* 0x00009300ffa88b82 */ /* 0x000ee20000000800 */
[----:B------:R-:W-:Y:S01]  /*156e0*/  @!P0 MOV R172, R170 ;  /* 0x000000aa00ac8202 */ /* 0x000fe20000000f00 */
[----:B------:R-:W-:Y:S01]  /*156f0*/  @!P0 IMAD.MOV.U32 R173, RZ, RZ, R171 ;  /* 0x000000ffffad8224 */ /* 0x000fe200078e00ab */
[----:B------:R-:W-:Y:S01]  /*15700*/  @!PT LDS RZ, [RZ] ;  /* 0x00000000fffff984 */ /* 0x000fe20000000800 */
[----:B------:R-:W-:Y:S01]  /*15710*/  @!PT LDS RZ, [RZ] ;  /* 0x00000000fffff984 */ /* 0x000fe20000000800 */
[----:B------:R-:W-:Y:S01]  /*15720*/  @!PT LDS RZ, [RZ] ;  /* 0x00000000fffff984 */ /* 0x000fe20000000800 */
[----:B------:R2:W-:Y:S01]  /*15730*/  @!P0 LDGSTS.E.BYPASS.LTC128B.128 [R242+0x6000], desc[UR22][R188.64] ;  /* 0x06000000bcf28fae */ /* 0x0005e2000b901d56 */
[C---:B------:R-:W-:Y:S03]  /*15740*/  @!P0 IMAD.WIDE.U32 R178, R0.reuse, 0xc0, R178 ;  /* 0x000000c000b28825 */ /* 0x040fe600078e00b2 */
[----:B------:R2:W-:Y:S01]  /*15750*/  @P0 STS.128 [R242+0x6800], RZ ;  /* 0x006800fff2000388 */ /* 0x0005e20000000c00 */
[C---:B------:R-:W-:Y:S04]  /*15760*/  @!P0 IMAD.WIDE.U32 R174, R0.reuse, 0xe0, R174 ;  /* 0x000000e000ae8825 */ /* 0x040fe800078e00ae */
[----:B------:R-:W-:Y:S04]  /*15770*/  @!P0 IMAD.WIDE.U32 R172, R0, 0xf0, R172 ;  /* 0x000000f000ac8825 */ /* 0x000fe800078e00ac */
[----:B------:R-:W-:Y:S02]  /*15780*/  @!P0 IMAD.IADD R0, R167, 0x1, R191 ;  /* 0x00000001a7008824 */ /* 0x000fe400078e02bf */
[----:B----4-:R-:W-:Y:S01]  /*15790*/  @!P0 IMAD R169, R166, 0xa0, RZ ;  /* 0x000000a0a6a98824 */ /* 0x010fe200078e02ff */
[----:B------:R-:W4:Y:S01]  /*157a0*/  @!P0 LDC R167, c[0x0][0x24c] ;  /* 0x00009300ffa78b82 */ /* 0x000f220000000800 */
[----:B-1----:R-:W-:Y:S01]  /*157b0*/  @!P0 IMAD R171, R2, 0xc0, RZ ;  /* 0x000000c002ab8824 */ /* 0x002fe200078e02ff */
[-C--:B------:R-:W-:Y:S01]  /*157c0*/  @!P0 LEA.HI.X R187, R190, R249.reuse, R0, 0x1, P1 ;  /* 0x000000f9bebb8211 */ /* 0x080fe200008f0c00 */
[----:B------:R-:W-:Y:S01]  /*157d0*/  @!P0 IMAD.IADD R166, R169, 0x1, R183 ;  /* 0x00000001a9a68824 */ /* 0x000fe200078e02b7 */
[-C--:B------:R-:W-:Y:S01]  /*157e0*/  @!P0 LEA R190, P1, R182, R250.reuse, 0x1 ;  /* 0x000000fab6be8211 */ /* 0x080fe200078208ff */
[----:B------:R-:W-:Y:S02]  /*157f0*/  @!P0 IMAD.IADD R171, R171, 0x1, R179 ;  /* 0x00000001abab8824 */ /* 0x000fe400078e02b3 */
[----:B------:R-:W-:Y:S01]  /*15800*/  @!PT LDS RZ, [RZ] ;  /* 0x00000000fffff984 */ /* 0x000fe20000000800 */
[----:B------:R-:W-:Y:S01]  /*15810*/  @!PT LDS RZ, [RZ] ;  /* 0x00000000fffff984 */ /* 0x000fe20000000800 */
[----:B------:R-:W-:Y:S01]  /*15820*/  @!PT LDS RZ, [RZ] ;  /* 0x00000000fffff984 */ /* 0x000fe20000000800 */
[----:B------:R2:W-:Y:S01]  /*15830*/  @!P0 LDGSTS.E.BYPASS.LTC128B.128 [R242+0x6800], desc[UR22][R186.64] ;  /* 0x06800000baf28fae */ /* 0x0005e2000b901d56 */
[----:B------:R-:W-:Y:S01]  /*15840*/  @!P0 IMAD R169, R164, 0xb0, RZ ;  /* 0x000000b0a4a98824 */ /* 0x000fe200078e02ff */
[----:B------:R-:W-:Y:S01]  /*15850*/  @!P0 LEA.HI.X R191, R182, R249, R166, 0x1, P1 ;  /* 0x000000f9b6bf8211 */ /* 0x000fe200008f0ca6 */
[----:B------:R-:W1:Y:S01]  /*15860*/  @!P0 LDC R0, c[0x0][0x24c] ;  /* 0x00009300ff008b82 */ /* 0x000e620000000800 */
[----:B------:R2:W-:Y:S01]  /*15870*/  @P0 STS.128 [R242+0x7000], RZ ;  /* 0x007000fff2000388 */ /* 0x0005e20000000c00 */
[-C--:B------:R-:W-:Y:S02]  /*15880*/  @!P0 LEA R182, P2, R180, R250.reuse, 0x1 ;  /* 0x000000fab4b68211 */ /* 0x080fe400078408ff */
[----:B------:R-:W-:Y:S01]  /*15890*/  @!P0 IADD3 R169, R169, R181, RZ ;  /* 0x000000b5a9a98210 */ /* 0x000fe20007ffe0ff */
[----:B------:R-:W-:Y:S01]  /*158a0*/  @!PT LDS RZ, [RZ] ;  /* 0x00000000fffff984 */ /* 0x000fe20000000800 */
[----:B------:R-:W-:Y:S01]  /*158b0*/  @!PT LDS RZ, [RZ] ;  /* 0x00000000fffff984 */ /* 0x000fe20000000800 */
[----:B------:R-:W-:Y:S01]  /*158c0*/  @!PT LDS RZ, [RZ] ;  /* 0x00000000fffff984 */ /* 0x000fe20000000800 */
[----:B------:R2:W-:Y:S01]  /*158d0*/  @!P0 LDGSTS.E.BYPASS.LTC128B.128 [R242+0x7000], desc[UR22][R190.64] ;  /* 0x07000000bef28fae */ /* 0x0005e2000b901d56 */
[-C--:B------:R-:W-:Y:S02]  /*158e0*/  @!P0 LEA R170, P1, R178, R250.reuse, 0x1 ;  /* 0x000000fab2aa8211 */ /* 0x080fe400078208ff */
[-C--:B------:R-:W-:Y:S01]  /*158f0*/  @!P0 LEA.HI.X R183, R180, R249.reuse, R169, 0x1, P2 ;  /* 0x000000f9b4b78211 */ /* 0x080fe200010f0ca9 */
[----:B------:R2:W-:Y:S01]  /*15900*/  @P0 STS.128 [R242+0x7800], RZ ;  /* 0x007800fff2000388 */ /* 0x0005e20000000c00 */
[-C--:B------:R-:W-:Y:S01]  /*15910*/  @!P0 LEA.HI.X R171, R178, R249.reuse, R171, 0x1, P1 ;  /* 0x000000f9b2ab8211 */ /* 0x080fe200008f0cab */
[----:B---3--:R-:W-:Y:S01]  /*15920*/  @!P0 IMAD R169, R168, 0xd0, RZ ;  /* 0x000000d0a8a98824 */ /* 0x008fe200078e02ff */
[-C--:B------:R-:W-:Y:S01]  /*15930*/  @!P0 LEA R168, P4, R176, R250.reuse, 0x1 ;  /* 0x000000fab0a88211 */ /* 0x080fe200078808ff */
[----:B------:R-:W-:Y:S01]  /*15940*/  @!PT LDS RZ, [RZ] ;  /* 0x00000000fffff984 */ /* 0x000fe20000000800 */
[----:B------:R-:W-:Y:S01]  /*15950*/  @!PT LDS RZ, [RZ] ;  /* 0x00000000fffff984 */ /* 0x000fe20000000800 */
[----:B------:R-:W-:Y:S01]  /*15960*/  @!PT LDS RZ, [RZ] ;  /* 0x00000000fffff984 */ /* 0x000fe20000000800 */
[----:B------:R2:W-:Y:S01]  /*15970*/  @!P0 LDGSTS.E.BYPASS.LTC128B.128 [R242+0x7800], desc[UR22][R182.64] ;  /* 0x07800000b6f28fae */ /* 0x0005e2000b901d56 */
[-C--:B------:R-:W-:Y:S01]  /*15980*/  @!P0 LEA R166, P2, R174, R250.reuse, 0x1 ;  /* 0x000000faaea68211 */ /* 0x080fe200078408ff */
[----:B------:R-:W-:Y:S01]  /*15990*/  @!P0 IMAD.IADD R169, R169, 0x1, R177 ;  /* 0x00000001a9a98824 */ /* 0x000fe200078e02b1 */
[----:B------:R-:W-:Y:S01]  /*159a0*/  @!P0 LEA R178, P1, R172, R250, 0x1 ;  /* 0x000000faacb28211 */ /* 0x000fe200078208ff */
[----:B------:R2:W-:Y:S01]  /*159b0*/  @P0 STS.128 [R242+0x8000], RZ ;  /* 0x008000fff2000388 */ /* 0x0005e20000000c00 */
[----:B----4-:R-:W-:Y:S02]  /*159c0*/  @!P0 IMAD R167, R167, 0xe0, RZ ;  /* 0x000000e0a7a78824 */ /* 0x010fe400078e02ff */
[-C--:B------:R-:W-:Y:S01]  /*159d0*/  @!P0 LEA.HI.X R169, R176, R249.reuse, R169, 0x1, P4 ;  /* 0x000000f9b0a98211 */ /* 0x080fe200020f0ca9 */
[----:B------:R-:W-:Y:S01]  /*159e0*/  @!PT LDS RZ, [RZ] ;  /* 0x00000000fffff984 */ /* 0x000fe20000000800 */
[----:B------:R-:W-:Y:S01]  /*159f0*/  @!PT LDS RZ, [RZ] ;  /* 0x00000000fffff984 */ /* 0x000fe20000000800 */
[----:B------:R-:W-:Y:S01]  /*15a00*/  @!PT LDS RZ, [RZ] ;  /* 0x00000000fffff984 */ /* 0x000fe20000000800 */
[----:B------:R2:W-:Y:S01]  /*15a10*/  @!P0 LDGSTS.E.BYPASS.LTC128B.128 [R242+0x8000], desc[UR22][R170.64] ;  /* 0x08000000aaf28fae */ /* 0x0005e2000b901d56 */
[----:B------:R-:W-:Y:S02]  /*15a20*/  @!P0 IMAD.IADD R167, R167, 0x1, R175 ;  /* 0x00000001a7a78824 */ /* 0x000fe400078e02af */
[----:B-1----:R-:W-:Y:S01]  /*15a30*/  @!P0 IMAD R179, R0, 0xf0, RZ ;  /* 0x000000f000b38824 */ /* 0x002fe200078e02ff */
[----:B------:R2:W-:Y:S01]  /*15a40*/  @P0 STS.128 [R242+0x8800], RZ ;  /* 0x008800fff2000388 */ /* 0x0005e20000000c00 */
[----:B------:R-:W-:Y:S01]  /*15a50*/  IMAD.MOV.U32 R250, RZ, RZ, R184 ;  /* 0x000000fffffa7224 */ /* 0x000fe200078e00b8 */
[----:B------:R-:W-:Y:S02]  /*15a60*/  @!P0 LEA.HI.X R167, R174, R249, R167, 0x1, P2 ;  /* 0x000000f9aea78211 */ /* 0x000fe400010f0ca7 */
[----:B------:R-:W-:Y:S01]  /*15a70*/  @!PT LDS RZ, [RZ] ;  /* 0x00000000fffff984 */ /* 0x000fe20000000800 */
[----:B------:R-:W-:Y:S01]  /*15a80*/  @!PT LDS RZ, [RZ] ;  /* 0x00000000fffff984 */ /* 0x000fe20000000800 */
[----:B------:R-:W-:Y:S01]  /*15a90*/  @!PT LDS RZ, [RZ] ;  /* 0x00000000fffff984 */ /* 0x000fe20000000800 */
[----:B------:R2:W-:Y:S01]  /*15aa0*/  @!P0 LDGSTS.E.BYPASS.LTC128B.128 [R242+0x8800], desc[UR22][R168.64] ;  /* 0x08800000a8f28fae */ /* 0x0005e2000b901d56 */
[----:B------:R-:W-:Y:S03]  /*15ab0*/  @!P0 IADD3 R179, R179, R173, RZ ;  /* 0x000000adb3b38210 */ /* 0x000fe60007ffe0ff */
[----:B------:R2:W-:Y:S01]  /*15ac0*/  @P0 STS.128 [R242+0x9000], RZ ;  /* 0x009000fff2000388 */ /* 0x0005e20000000c00 */
[----:B------:R-:W-:Y:S01]  /*15ad0*/  @!P0 LEA.HI.X R179, R172, R249, R179, 0x1, P1 ;  /* 0x000000f9acb38211 */ /* 0x000fe200008f0cb3 */
[----:B------:R-:W-:Y:S02]  /*15ae0*/  IMAD.MOV.U32 R249, RZ, RZ, R185 ;  /* 0x000000fffff97224 */ /* 0x000fe400078e00b9 */
        /* <DEDUP_REMOVED lines=10> */
.L_x_1578:
[----:B------:R-:W-:Y:S01]  /*15b90*/  FMNMX.FTZ R0, R4, R165, !PT ;  /* 0x000000a504007209 */ /* 0x000fe20007810000 */
[----:B------:R-:W-:Y:S01]  /*15ba0*/  UISETP.GT.AND UP0, UPT, UR15, UR12, UPT ;  /* 0x0000000c0f00728c */ /* 0x000fe2000bf04270 */
[----:B------:R-:W-:Y:S01]  /*15bb0*/  FMNMX.FTZ R2, R6, R3, !PT ;  /* 0x0000000306027209 */ /* 0x000fe20007810000 */
[----:B------:R-:W-:Y:S01]  /*15bc0*/  UMOV UR11, UR19 ;  /* 0x00000013000b7c82 */ /* 0x000fe20008000000 */
[----:B--2---:R-:W-:Y:S01]  /*15bd0*/  FMNMX.FTZ R167, R5, R0, !PT ;  /* 0x0000000005a77209 */ /* 0x004fe20007810000 */
        /* <DEDUP_REMOVED lines=125> */
[----:B------:R-:W-:Y:S01]  /*163b0*/  SHFL.BFLY PT, R171, R166, 0x2, 0x1f ;  /* 0x0c401f00a6ab7f89 */ /* 0x000fe200000e0000 */
[----:B------:R-:W-:Y:S07]  /*163c0*/  FMNMX.FTZ R169, R131, R0, !PT ;  /* 0x0000000083a97209 */ /* 0x000fee0007810000 */
[----:B------:R-:W1:Y:S02]  /*163d0*/  SHFL.BFLY PT, R0, R169, 0x2, 0x1f ;  /* 0x0c401f00a9007f89 */ /* 0x000e6400000e0000 */
[----:B-1----:R-:W-:Y:S02]  /*163e0*/  FMNMX.FTZ R167, R169, R0, !PT ;  /* 0x00000000a9a77209 */ /* 0x002fe40007810000 */
[----:B------:R-:W-:Y:S04]  /*163f0*/  FMNMX.FTZ R173, R166, R171, !PT ;  /* 0x000000aba6ad7209 */ /* 0x000fe80007810000 */
[----:B------:R-:W-:Y:S08]  /*16400*/  LDSM.16.MT88.4 R168, [R234+0xa000] ;  /* 0x00a00000eaa8783b */ /* 0x000ff00000004200 */
[----:B------:R-:W1:Y:S08]  /*16410*/  SHFL.BFLY PT, R2, R173, 0x1, 0x1f ;  /* 0x0c201f00ad027f89 */ /* 0x000e7000000e0000 */
[----:B------:R-:W2:Y:S01]  /*16420*/  SHFL.BFLY PT, R0, R167, 0x1, 0x1f ;  /* 0x0c201f00a7007f89 */ /* 0x000ea200000e0000 */
[----:B-1----:R-:W-:Y:S07]  /*16430*/  FMNMX.FTZ R2, R173, R2, !PT ;  /* 0x00000002ad027209 */ /* 0x002fee0007810000 */
[----:B------:R-:W-:Y:S01]  /*16440*/  LDSM.16.MT88.4 R172, [R233+0xa000] ;  /* 0x00a00000e9ac783b */ /* 0x000fe20000004200 */
[C---:B------:R-:W-:Y:S01]  /*16450*/  FSETP.NEU.FTZ.AND P0, PT, R2.reuse, -INF , PT ;  /* 0xff8000000200780b */ /* 0x040fe20003f1d000 */
[C---:B------:R-:W-:Y:S01]  /*16460*/  FMUL.FTZ R176, R2.reuse, UR4 ;  /* 0x0000000402b07c20 */ /* 0x040fe20008410000 */
[----:B------:R-:W-:Y:S01]  /*16470*/  FADD.FTZ R164, -R2, R165 ;  /* 0x000000a502a47221 */ /* 0x000fe20000010100 */
[----:B--2---:R-:W-:Y:S03]  /*16480*/  FMNMX.FTZ R0, R167, R0, !PT ;  /* 0x00000000a7007209 */ /* 0x004fe60007810000 */
[----:B------:R-:W-:Y:S01]  /*16490*/  FSEL R176, R176, RZ, P0 ;  /* 0x000000ffb0b07208 */ /* 0x000fe20000000000 */
[----:B------:R-:W-:Y:S01]  /*164a0*/  FMUL.FTZ R165, R164, UR4 ;  /* 0x00000004a4a57c20 */ /* 0x000fe20008410000 */
[C---:B------:R-:W-:Y:S01]  /*164b0*/  FMUL.FTZ R167, R0.reuse, UR4 ;  /* 0x0000000400a77c20 */ /* 0x040fe20008410000 */
[C---:B------:R-:W-:Y:S01]  /*164c0*/  FSETP.NEU.FTZ.AND P0, PT, R0.reuse, -INF , PT ;  /* 0xff8000000000780b */ /* 0x040fe20003f1d000 */
[----:B------:R-:W-:Y:S01]  /*164d0*/  FADD.FTZ R3, -R0, R3 ;  /* 0x0000000300037221 */ /* 0x000fe20000010100 */
[----:B------:R-:W1:Y:S01]  /*164e0*/  MUFU.EX2 R164, R165 ;  /* 0x000000a500a47308 */ /* 0x000e620000000800 */
[--C-:B------:R-:W-:Y:S01]  /*164f0*/  FFMA.FTZ R188, R16, UR4, -R176.reuse ;  /* 0x0000000410bc7c23 */ /* 0x100fe200080108b0 */
[--C-:B------:R-:W-:Y:S01]  /*16500*/  FFMA.FTZ R185, R17, UR4, -R176.reuse ;  /* 0x0000000411b97c23 */ /* 0x100fe200080108b0 */
[----:B------:R-:W-:Y:S01]  /*16510*/  FSEL R167, R167, RZ, P0 ;  /* 0x000000ffa7a77208 */ /* 0x000fe20000000000 */
[--C-:B------:R-:W-:Y:S01]  /*16520*/  FFMA.FTZ R182, R20, UR4, -R176.reuse ;  /* 0x0000000414b67c23 */ /* 0x100fe200080108b0 */
[--C-:B------:R-:W-:Y:S01]  /*16530*/  FFMA.FTZ R183, R21, UR4, -R176.reuse ;  /* 0x0000000415b77c23 */ /* 0x100fe200080108b0 */
[--C-:B------:R-:W-:Y:S01]  /*16540*/  FFMA.FTZ R181, R24, UR4, -R176.reuse ;  /* 0x0000000418b57c23 */ /* 0x100fe200080108b0 */
[--C-:B------:R-:W-:Y:S03]  /*16550*/  FFMA.FTZ R195, R5, UR4, -R176.reuse ;  /* 0x0000000405c37c23 */ /* 0x100fe600080108b0 */
[----:B------:R-:W-:Y:S01]  /*16560*/  MUFU.EX2 R188, R188 ;  /* 0x000000bc00bc7308 */ /* 0x000fe20000000800 */
[--C-:B------:R-:W-:Y:S01]  /*16570*/  FFMA.FTZ R191, R18, UR4, -R167.reuse ;  /* 0x0000000412bf7c23 */ /* 0x100fe200080108a7 */
[--C-:B------:R-:W-:Y:S01]  /*16580*/  FFMA.FTZ R186, R19, UR4, -R167.reuse ;  /* 0x0000000413ba7c23 */ /* 0x100fe200080108a7 */
[--C-:B------:R-:W-:Y:S01]  /*16590*/  FFMA.FTZ R184, R22, UR4, -R167.reuse ;  /* 0x0000000416b87c23 */ /* 0x100fe200080108a7 */
[----:B------:R-:W2:Y:S01]  /*165a0*/  LDSM.16.MT88.4 R16, [R237+0xa000] ;  /* 0x00a00000ed10783b */ /* 0x000ea20000004200 */
[--C-:B------:R-:W-:Y:S01]  /*165b0*/  FFMA.FTZ R179, R23, UR4, -R167.reuse ;  /* 0x0000000417b37c23 */ /* 0x100fe200080108a7 */
[--C-:B------:R-:W-:Y:S01]  /*165c0*/  FFMA.FTZ R177, R26, UR4, -R167.reuse ;  /* 0x000000041ab17c23 */ /* 0x100fe200080108a7 */
[--C-:B------:R-:W-:Y:S03]  /*165d0*/  FFMA.FTZ R180, R27, UR4, -R167.reuse ;  /* 0x000000041bb47c23 */ /* 0x100fe600080108a7 */
[----:B------:R-:W-:Y:S01]  /*165e0*/  MUFU.EX2 R195, R195 ;  /* 0x000000c300c37308 */ /* 0x000fe20000000800 */
[C---:B-1----:R-:W-:Y:S01]  /*165f0*/  FMUL.FTZ R20, R164.reuse, R148 ;  /* 0x00000094a4147220 */ /* 0x042fe20000410000 */
[C---:B------:R-:W-:Y:S01]  /*16600*/  FMUL.FTZ R21, R164.reuse, R149 ;  /* 0x00000095a4157220 */ /* 0x040fe20000410000 */
[----:B------:R-:W-:Y:S01]  /*16610*/  FMUL.FTZ R24, R164, R144 ;  /* 0x00000090a4187220 */ /* 0x000fe20000410000 */
[--C-:B------:R-:W-:Y:S01]  /*16620*/  FFMA.FTZ R178, R30, UR4, -R167.reuse ;  /* 0x000000041eb27c23 */ /* 0x100fe200080108a7 */
[--C-:B------:R-:W-:Y:S01]  /*16630*/  FFMA.FTZ R5, R31, UR4, -R167.reuse ;  /* 0x000000041f057c23 */ /* 0x100fe200080108a7 */
[--C-:B------:R-:W-:Y:S01]  /*16640*/  FFMA.FTZ R200, R6, UR4, -R167.reuse ;  /* 0x0000000406c87c23 */ /* 0x100fe200080108a7 */
[--C-:B------:R-:W-:Y:S03]  /*16650*/  FFMA.FTZ R6, R29, UR4, -R176.reuse ;  /* 0x000000041d067c23 */ /* 0x100fe600080108b0 */
[----:B------:R-:W-:Y:S01]  /*16660*/  MUFU.EX2 R185, R185 ;  /* 0x000000b900b97308 */ /* 0x000fe20000000800 */
[----:B------:R-:W-:Y:S01]  /*16670*/  FMUL.FTZ R29, R164, R141 ;  /* 0x0000008da41d7220 */ /* 0x000fe20000410000 */
[--C-:B------:R-:W-:Y:S01]  /*16680*/  FFMA.FTZ R198, R7, UR4, -R167.reuse ;  /* 0x0000000407c67c23 */ /* 0x100fe200080108a7 */
[--C-:B------:R-:W-:Y:S01]  /*16690*/  FFMA.FTZ R7, R28, UR4, -R176.reuse ;  /* 0x000000041c077c23 */ /* 0x100fe200080108b0 */
[----:B------:R-:W-:Y:S01]  /*166a0*/  FMUL.FTZ R28, R164, R140 ;  /* 0x0000008ca41c7220 */ /* 0x000fe20000410000 */
[----:B------:R-:W-:Y:S01]  /*166b0*/  FMUL.FTZ R166, R3, UR4 ;  /* 0x0000000403a67c20 */ /* 0x000fe20008410000 */
[--C-:B------:R-:W-:Y:S01]  /*166c0*/  FFMA.FTZ R194, R12, UR4, -R176.reuse ;  /* 0x000000040cc27c23 */ /* 0x100fe200080108b0 */
[--C-:B------:R-:W-:Y:S03]  /*166d0*/  FFMA.FTZ R189, R13, UR4, -R176.reuse ;  /* 0x000000040dbd7c23 */ /* 0x100fe600080108b0 */
[----:B------:R-:W-:Y:S01]  /*166e0*/  MUFU.EX2 R200, R200 ;  /* 0x000000c800c87308 */ /* 0x000fe20000000800 */
[--C-:B------:R-:W-:Y:S01]  /*166f0*/  FFMA.FTZ R190, R14, UR4, -R167.reuse ;  /* 0x000000040ebe7c23 */ /* 0x100fe200080108a7 */
[--C-:B------:R-:W-:Y:S01]  /*16700*/  FFMA.FTZ R187, R15, UR4, -R167.reuse ;  /* 0x000000040fbb7c23 */ /* 0x100fe200080108a7 */
[C---:B------:R-:W-:Y:S01]  /*16710*/  FMUL.FTZ R12, R164.reuse, R156 ;  /* 0x0000009ca40c7220 */ /* 0x040fe20000410000 */
[----:B------:R-:W-:Y:S01]  /*16720*/  FMUL.FTZ R13, R164, R157 ;  /* 0x0000009da40d7220 */ /* 0x000fe20000410000 */
[--C-:B------:R-:W-:Y:S01]  /*16730*/  FFMA.FTZ R156, R32, UR4, -R176.reuse ;  /* 0x00000004209c7c23 */ /* 0x100fe200080108b0 */
[C---:B------:R-:W-:Y:S01]  /*16740*/  FMUL.FTZ R32, R164.reuse, R136 ;  /* 0x00000088a4207220 */ /* 0x040fe20000410000 */
[--C-:B------:R-:W-:Y:S03]  /*16750*/  FFMA.FTZ R157, R33, UR4, -R176.reuse ;  /* 0x00000004219d7c23 */ /* 0x100fe600080108b0 */
[----:B------:R-:W1:Y:S01]  /*16760*/  MUFU.EX2 R3, R166 ;  /* 0x000000a600037308 */ /* 0x000e620000000800 */
[C---:B------:R-:W-:Y:S01]  /*16770*/  FMUL.FTZ R33, R164.reuse, R137 ;  /* 0x00000089a4217220 */ /* 0x040fe20000410000 */
[C---:B------:R-:W-:Y:S01]  /*16780*/  FMUL.FTZ R132, R164.reuse, R132 ;  /* 0x00000084a4847220 */ /* 0x040fe20000410000 */
[----:B------:R-:W-:Y:S01]  /*16790*/  FMUL.FTZ R133, R164, R133 ;  /* 0x00000085a4857220 */ /* 0x000fe20000410000 */
        /* <DEDUP_REMOVED lines=13> */
[C---:B-1----:R-:W-:Y:S01]  /*16870*/  FMUL.FTZ R22, R3.reuse, R150 ;  /* 0x0000009603167220 */ /* 0x042fe20000410000 */
[C---:B------:R-:W-:Y:S01]  /*16880*/  FMUL.FTZ R23, R3.reuse, R151 ;  /* 0x0000009703177220 */ /* 0x040fe20000410000 */
[C---:B------:R-:W-:Y:S01]  /*16890*/  FMUL.FTZ R26, R3.reuse, R146 ;  /* 0x00000092031a7220 */ /* 0x040fe20000410000 */
[----:B------:R-:W-:Y:S01]  /*168a0*/  LDSM.16.MT88.4 R148, [R237+0xa800] ;  /* 0x00a80000ed94783b */ /* 0x000fe20000004200 */
[C---:B------:R-:W-:Y:S01]  /*168b0*/  FMUL.FTZ R27, R3.reuse, R147 ;  /* 0x00000093031b7220 */ /* 0x040fe20000410000 */
[C---:B------:R-:W-:Y:S01]  /*168c0*/  FMUL.FTZ R30, R3.reuse, R142 ;  /* 0x0000008e031e7220 */ /* 0x040fe20000410000 */
[----:B------:R-:W-:Y:S03]  /*168d0*/  FMUL.FTZ R31, R3, R143 ;  /* 0x0000008f031f7220 */ /* 0x000fe60000410000 */
[----:B------:R-:W1:Y:S01]  /*168e0*/  MUFU.EX2 R189, R189 ;  /* 0x000000bd00bd7308 */ /* 0x000e620000000800 */
[--C-:B------:R-:W-:Y:S01]  /*168f0*/  FFMA.FTZ R166, R25, UR4, -R176.reuse ;  /* 0x0000000419a67c23 */ /* 0x100fe200080108b0 */
[----:B------:R-:W-:Y:S01]  /*16900*/  FMUL.FTZ R25, R164, R145 ;  /* 0x00000091a4197220 */ /* 0x000fe20000410000 */
[C---:B------:R-:W-:Y:S01]  /*16910*/  FMUL.FTZ R14, R3.reuse, R158 ;  /* 0x0000009e030e7220 */ /* 0x040fe20000410000 */
[----:B------:R-:W-:Y:S01]  /*16920*/  LDSM.16.MT88.4 R140, [R234+0xa800] ;  /* 0x00a80000ea8c783b */ /* 0x000fe20000004200 */
[C---:B------:R-:W-:Y:S01]  /*16930*/  FMUL.FTZ R15, R3.reuse, R159 ;  /* 0x0000009f030f7220 */ /* 0x040fe20000410000 */
[--C-:B------:R-:W-:Y:S01]  /*16940*/  FFMA.FTZ R158, R34, UR4, -R167.reuse ;  /* 0x00000004229e7c23 */ /* 0x100fe200080108a7 */
[----:B------:R-:W-:Y:S03]  /*16950*/  FMUL.FTZ R34, R3, R138 ;  /* 0x0000008a03227220 */ /* 0x000fe60000410000 */
[----:B------:R-:W-:Y:S01]  /*16960*/  MUFU.EX2 R190, R190 ;  /* 0x000000be00be7308 */ /* 0x000fe20000000800 */
[----:B------:R-:W-:Y:S01]  /*16970*/  F2FP.F16.F32.PACK_AB R138, R185, R188 ;  /* 0x000000bcb98a723e */ /* 0x000fe200000000ff */
[--C-:B------:R-:W-:Y:S01]  /*16980*/  FFMA.FTZ R159, R35, UR4, -R167.reuse ;  /* 0x00000004239f7c23 */ /* 0x100fe200080108a7 */
[C---:B------:R-:W-:Y:S01]  /*16990*/  FMUL.FTZ R35, R3.reuse, R139 ;  /* 0x0000008b03237220 */ /* 0x040fe20000410000 */
[----:B------:R-:W-:Y:S01]  /*169a0*/  LDSM.16.MT88.4 R144, [R233+0xa800] ;  /* 0x00a80000e990783b */ /* 0x000fe20000004200 */
[C---:B------:R-:W-:Y:S01]  /*169b0*/  FMUL.FTZ R134, R3.reuse, R134 ;  /* 0x0000008603867220 */ /* 0x040fe20000410000 */
[----:B------:R-:W-:Y:S01]  /*169c0*/  FMUL.FTZ R135, R3, R135 ;  /* 0x0000008703877220 */ /* 0x000fe20000410000 */
[--C-:B------:R-:W-:Y:S03]  /*169d0*/  FFMA.FTZ R108, R108, UR4, -R176.reuse ;  /* 0x000000046c6c7c23 */ /* 0x100fe600080108b0 */
[----:B------:R-:W3:Y:S01]  /*169e0*/  MUFU.EX2 R187, R187 ;  /* 0x000000bb00bb7308 */ /* 0x000ee20000000800 */
[----:B-1----:R-:W-:Y:S01]  /*169f0*/  F2FP.F16.F32.PACK_AB R136, R189, R194 ;  /* 0x000000c2bd88723e */ /* 0x002fe200000000ff */
[--C-:B------:R-:W-:Y:S01]  /*16a00*/  FFMA.FTZ R110, R110, UR4, -R167.reuse ;  /* 0x000000046e6e7c23 */ /* 0x100fe200080108a7 */
[--C-:B------:R-:W-:Y:S01]  /*16a10*/  FFMA.FTZ R121, R121, UR4, -R176.reuse ;  /* 0x0000000479797c23 */ /* 0x100fe200080108b0 */
[--C-:B------:R-:W-:Y:S01]  /*16a20*/  FFMA.FTZ R123, R123, UR4, -R167.reuse ;  /* 0x000000047b7b7c23 */ /* 0x100fe200080108a7 */
[--C-:B------:R-:W-:Y:S01]  /*16a30*/  FFMA.FTZ R196, R8, UR4, -R176.reuse ;  /* 0x0000000408c47c23 */ /* 0x100fe200080108b0 */
[C---:B------:R-:W-:Y:S01]  /*16a40*/  FMUL.FTZ R8, R164.reuse, R160 ;  /* 0x000000a0a4087220 */ /* 0x040fe20000410000 */
[--C-:B------:R-:W-:Y:S03]  /*16a50*/  FFMA.FTZ R193, R9, UR4, -R176.reuse ;  /* 0x0000000409c17c23 */ /* 0x100fe600080108b0 */
[----:B------:R-:W-:Y:S01]  /*16a60*/  MUFU.EX2 R191, R191 ;  /* 0x000000bf00bf7308 */ /* 0x000fe20000000800 */
[----:B------:R-:W-:Y:S01]  /*16a70*/  FMUL.FTZ R9, R164, R161 ;  /* 0x000000a1a4097220 */ /* 0x000fe20000410000 */
[----:B------:R-:W-:Y:S01]  /*16a80*/  F2FP.F16.F32.PACK_AB R161, R198, R200 ;  /* 0x000000c8c6a1723e */ /* 0x000fe200000000ff */
[--C-:B------:R-:W-:Y:S01]  /*16a90*/  FFMA.FTZ R197, R10, UR4, -R167.reuse ;  /* 0x000000040ac57c23 */ /* 0x100fe200080108a7 */
[----:B------:R-:W-:Y:S01]  /*16aa0*/  FMUL.FTZ R10, R3, R162 ;  /* 0x000000a2030a7220 */ /* 0x000fe20000410000 */
[--C-:B------:R-:W-:Y:S01]  /*16ab0*/  FFMA.FTZ R192, R11, UR4, -R167.reuse ;  /* 0x000000040bc07c23 */ /* 0x100fe200080108a7 */
[----:B------:R-:W-:Y:S01]  /*16ac0*/  FMUL.FTZ R11, R3, R163 ;  /* 0x000000a3030b7220 */ /* 0x000fe20000410000 */
[----:B------:R-:W-:Y:S03]  /*16ad0*/  FFMA.FTZ R86, R86, UR4, -R167 ;  /* 0x0000000456567c23 */ /* 0x000fe600080108a7 */
[----:B------:R-:W-:Y:S01]  /*16ae0*/  MUFU.EX2 R196, R196 ;  /* 0x000000c400c47308 */ /* 0x000fe20000000800 */
[----:B---3--:R-:W-:Y:S01]  /*16af0*/  F2FP.F16.F32.PACK_AB R137, R187, R190 ;  /* 0x000000bebb89723e */ /* 0x008fe200000000ff */
[----:B------:R-:W-:Y:S01]  /*16b00*/  FFMA.FTZ R88, R88, UR4, -R176 ;  /* 0x0000000458587c23 */ /* 0x000fe200080108b0 */
[----:B------:R-:W-:Y:S01]  /*16b10*/  FFMA.FTZ R200, R3, R252, R200 ;  /* 0x000000fc03c87223 */ /* 0x000fe200000100c8 */
[--C-:B------:R-:W-:Y:S01]  /*16b20*/  FFMA.FTZ R96, R96, UR4, -R176.reuse ;  /* 0x0000000460607c23 */ /* 0x100fe200080108b0 */
[----:B------:R-:W-:Y:S01]  /*16b30*/  FFMA.FTZ R199, R4, UR4, -R176 ;  /* 0x0000000404c77c23 */ /* 0x000fe200080108b0 */
[----:B------:R-:W-:Y:S01]  /*16b40*/  PLOP3.LUT P0, PT, PT, PT, UP0, 0x80, 0x0 ;  /* 0x000000000000781c */ /* 0x000fe20003f0f008 */
[----:B------:R-:W-:Y:S03]  /*16b50*/  FADD.FTZ R200, R198, R200 ;  /* 0x000000c8c6c87221 */ /* 0x000fe60000010000 */
[----:B------:R-:W1:Y:S01]  /*16b60*/  MUFU.EX2 R193, R193 ;  /* 0x000000c100c17308 */ /* 0x000e620000000800 */
[----:B------:R-:W-:Y:S09]  /*16b70*/  MOV R165, R2 ;  /* 0x0000000200a57202 */ /* 0x000ff20000000f00 */
[----:B------:R-:W3:Y:S10]  /*16b80*/  MUFU.EX2 R199, R199 ;  /* 0x000000c700c77308 */ /* 0x000ef40000000800 */
[----:B------:R-:W-:Y:S01]  /*16b90*/  MUFU.EX2 R197, R197 ;  /* 0x000000c500c57308 */ /* 0x000fe20000000800 */
[----:B-1----:R-:W-:Y:S09]  /*16ba0*/  F2FP.F16.F32.PACK_AB R162, R193, R196 ;  /* 0x000000c4c1a2723e */ /* 0x002ff200000000ff */
[----:B------:R-:W1:Y:S01]  /*16bb0*/  MUFU.EX2 R192, R192 ;  /* 0x000000c000c07308 */ /* 0x000e620000000800 */
[C---:B---3--:R-:W-:Y:S01]  /*16bc0*/  F2FP.F16.F32.PACK_AB R160, R195.reuse, R199 ;  /* 0x000000c7c3a0723e */ /* 0x048fe200000000ff */
[----:B------:R-:W-:Y:S04]  /*16bd0*/  FFMA.FTZ R199, R164, R251, R199 ;  /* 0x000000fba4c77223 */ /* 0x000fe800000100c7 */
[----:B------:R-:W-:Y:S04]  /*16be0*/  FADD.FTZ R199, R195, R199 ;  /* 0x000000c7c3c77221 */ /* 0x000fe80000010000 */
[----:B------:R-:W3:Y:S01]  /*16bf0*/  MUFU.EX2 R186, R186 ;  /* 0x000000ba00ba7308 */ /* 0x000ee20000000800 */
[----:B------:R-:W-:Y:S04]  /*16c00*/  FADD.FTZ R196, R196, R199 ;  /* 0x000000c7c4c47221 */ /* 0x000fe80000010000 */
[----:B------:R-:W-:Y:S05]  /*16c10*/  FADD.FTZ R193, R193, R196 ;  /* 0x000000c4c1c17221 */ /* 0x000fea0000010000 */
[----:B------:R-:W-:Y:S01]  /*16c20*/  MUFU.EX2 R182, R182 ;  /* 0x000000b600b67308 */ /* 0x000fe20000000800 */
[----:B-1----:R-:W-:Y:S01]  /*16c30*/  F2FP.F16.F32.PACK_AB R163, R192, R197 ;  /* 0x000000c5c0a3723e */ /* 0x002fe200000000ff */
[----:B------:R-:W-:Y:S04]  /*16c40*/  FADD.FTZ R194, R194, R193 ;  /* 0x000000c1c2c27221 */ /* 0x000fe80000010000 */
[----:B------:R-:W-:Y:S04]  /*16c50*/  FADD.FTZ R189, R189, R194 ;  /* 0x000000c2bdbd7221 */ /* 0x000fe80000010000 */
[----:B------:R-:W1:Y:S01]  /*16c60*/  MUFU.EX2 R183, R183 ;  /* 0x000000b700b77308 */ /* 0x000e620000000800 */
[----:B---3--:R-:W-:Y:S01]  /*16c70*/  F2FP.F16.F32.PACK_AB R139, R186, R191 ;  /* 0x000000bfba8b723e */ /* 0x008fe200000000ff */
[C---:B--2---:R-:W-:Y:S05]  /*16c80*/  HMMA.16816.F32 R8, R160.reuse, R16, R8 ;  /* 0x00000010a008723c */ /* 0x044fea0000001808 */
[----:B------:R-:W-:Y:S03]  /*16c90*/  FADD.FTZ R188, R188, R189 ;  /* 0x000000bdbcbc7221 */ /* 0x000fe60000010000 */
[----:B------:R-:W-:Y:S03]  /*16ca0*/  MUFU.EX2 R184, R184 ;  /* 0x000000b800b87308 */ /* 0x000fe60000000800 */
[C---:B------:R-:W-:Y:S01]  /*16cb0*/  FMUL.FTZ R16, R164.reuse, R152 ;  /* 0x00000098a4107220 */ /* 0x040fe20000410000 */
[----:B------:R-:W-:Y:S01]  /*16cc0*/  FMUL.FTZ R17, R164, R153 ;  /* 0x00000099a4117220 */ /* 0x000fe20000410000 */
[C---:B------:R-:W-:Y:S03]  /*16cd0*/  HMMA.16816.F32 R12, R160.reuse, R18, R12 ;  /* 0x00000012a00c723c */ /* 0x040fe6000000180c */
[----:B------:R-:W-:Y:S02]  /*16ce0*/  FADD.FTZ R185, R185, R188 ;  /* 0x000000bcb9b97221 */ /* 0x000fe40000010000 */
[----:B------:R-:W2:Y:S02]  /*16cf0*/  MUFU.EX2 R179, R179 ;  /* 0x000000b300b37308 */ /* 0x000ea40000000800 */
[C---:B------:R-:W-:Y:S01]  /*16d00*/  FMUL.FTZ R18, R3.reuse, R154 ;  /* 0x0000009a03127220 */ /* 0x040fe20000410000 */
[----:B------:R-:W-:Y:S02]  /*16d10*/  FMUL.FTZ R19, R3, R155 ;  /* 0x0000009b03137220 */ /* 0x000fe40000410000 */
[----:B------:R-:W3:Y:S01]  /*16d20*/  LDSM.16.MT88.4 R152, [R232+0xa000] ;  /* 0x00a00000e898783b */ /* 0x000ee20000004200 */
[----:B------:R-:W-:Y:S01]  /*16d30*/  FFMA.FTZ R3, R101, UR4, -R176 ;  /* 0x0000000465037c23 */ /* 0x000fe200080108b0 */
[----:B------:R-:W-:Y:S03]  /*16d40*/  FADD.FTZ R101, R197, R200 ;  /* 0x000000c8c5657221 */ /* 0x000fe60000010000 */
[----:B------:R-:W-:Y:S01]  /*16d50*/  MUFU.EX2 R181, R181 ;  /* 0x000000b500b57308 */ /* 0x000fe20000000800 */
[C---:B------:R-:W-:Y:S03]  /*16d60*/  HMMA.16816.F32 R16, R160.reuse, R168, R16 ;  /* 0x000000a8a010723c */ /* 0x040fe60000001810 */
[----:B------:R-:W-:Y:S06]  /*16d70*/  FADD.FTZ R101, R192, R101 ;  /* 0x00000065c0657221 */ /* 0x000fec0000010000 */
[----:B------:R-:W4:Y:S02]  /*16d80*/  MUFU.EX2 R166, R166 ;  /* 0x000000a600a67308 */ /* 0x000f240000000800 */
[--C-:B------:R-:W-:Y:S01]  /*16d90*/  FFMA.FTZ R168, R36, UR4, -R176.reuse ;  /* 0x0000000424a87c23 */ /* 0x100fe200080108b0 */
[--C-:B------:R-:W-:Y:S01]  /*16da0*/  FFMA.FTZ R169, R37, UR4, -R176.reuse ;  /* 0x0000000425a97c23 */ /* 0x100fe200080108b0 */
[C---:B------:R-:W-:Y:S03]  /*16db0*/  HMMA.16816.F32 R20, R160.reuse, R170, R20 ;  /* 0x000000aaa014723c */ /* 0x040fe60000001814 */
[----:B------:R-:W-:Y:S01]  /*16dc0*/  FADD.FTZ R190, R190, R101 ;  /* 0x00000065bebe7221 */ /* 0x000fe20000010000 */
[--C-:B------:R-:W-:Y:S02]  /*16dd0*/  FFMA.FTZ R101, R104, UR4, -R176.reuse ;  /* 0x0000000468657c23 */ /* 0x100fe400080108b0 */
[----:B------:R-:W-:Y:S01]  /*16de0*/  MUFU.EX2 R177, R177 ;  /* 0x000000b100b17308 */ /* 0x000fe20000000800 */
[C---:B------:R-:W-:Y:S04]  /*16df0*/  HMMA.16816.F32 R24, R160.reuse, R172, R24 ;  /* 0x000000aca018723c */ /* 0x040fe80000001818 */
[--C-:B------:R-:W-:Y:S02]  /*16e00*/  FFMA.FTZ R170, R38, UR4, -R167.reuse ;  /* 0x0000000426aa7c23 */ /* 0x100fe400080108a7 */
[C---:B------:R-:W-:Y:S03]  /*16e10*/  HMMA.16816.F32 R28, R160.reuse, R174, R28 ;  /* 0x000000aea01c723c */ /* 0x040fe6000000181c */
[----:B------:R-:W5:Y:S02]  /*16e20*/  MUFU.EX2 R180, R180 ;  /* 0x000000b400b47308 */ /* 0x000f640000000800 */
[----:B------:R-:W-:Y:S01]  /*16e30*/  FFMA.FTZ R171, R46, UR4, -R167 ;  /* 0x000000042eab7c23 */ /* 0x000fe200080108a7 */
[----:B------:R-:W-:Y:S01]  /*16e40*/  FFMA.FTZ R104, R105, UR4, -R176 ;  /* 0x0000000469687c23 */ /* 0x000fe200080108b0 */
[----:B------:R-:W-:Y:S06]  /*16e50*/  FADD.FTZ R190, R187, R190 ;  /* 0x000000bebbbe7221 */ /* 0x000fec0000010000 */
[----:B------:R-:W-:Y:S01]  /*16e60*/  MUFU.EX2 R7, R7 ;  /* 0x0000000700077308 */ /* 0x000fe20000000800 */
[----:B------:R-:W-:Y:S01]  /*16e70*/  FADD.FTZ R191, R191, R190 ;  /* 0x000000bebfbf7221 */ /* 0x000fe20000010000 */
[C---:B---3--:R-:W-:Y:S08]  /*16e80*/  HMMA.16816.F32 R32, R160.reuse, R152, R32 ;  /* 0x00000098a020723c */ /* 0x048ff00000001820 */
[----:B------:R-:W-:Y:S03]  /*16e90*/  MUFU.EX2 R6, R6 ;  /* 0x0000000600067308 */ /* 0x000fe60000000800 */
[----:B------:R-:W-:Y:S01]  /*16ea0*/  FADD.FTZ R191, R186, R191 ;  /* 0x000000bfbabf7221 */ /* 0x000fe20000010000 */
[----:B------:R-:W-:Y:S06]  /*16eb0*/  HMMA.16816.F32 R132, R160, R154, R132 ;  /* 0x0000009aa084723c */ /* 0x000fec0000001884 */
[----:B------:R-:W-:Y:S01]  /*16ec0*/  MUFU.EX2 R178, R178 ;  /* 0x000000b200b27308 */ /* 0x000fe20000000800 */
[--C-:B------:R-:W-:Y:S01]  /*16ed0*/  FFMA.FTZ R153, R39, UR4, -R167.reuse ;  /* 0x0000000427997c23 */ /* 0x100fe200080108a7 */
[C---:B------:R-:W-:Y:S01]  /*16ee0*/  HMMA.16816.F32 R8, R136.reuse, R148, R8 ;  /* 0x000000948808723c */ /* 0x040fe20000001808 */
[----:B------:R-:W3:Y:S04]  /*16ef0*/  LDSM.16.MT88.4 R36, [R232+0xa800] ;  /* 0x00a80000e824783b */ /* 0x000ee80000004200 */
[--C-:B------:R-:W-:Y:S03]  /*16f00*/  FFMA.FTZ R154, R40, UR4, -R176.reuse ;  /* 0x00000004289a7c23 */ /* 0x100fe600080108b0 */
[----:B------:R-:W-:Y:S01]  /*16f10*/  MUFU.EX2 R5, R5 ;  /* 0x0000000500057308 */ /* 0x000fe20000000800 */
[C---:B------:R-:W-:Y:S01]  /*16f20*/  HMMA.16816.F32 R12, R136.reuse, R150, R12 ;  /* 0x00000096880c723c */ /* 0x040fe2000000180c */
[----:B------:R-:W3:Y:S02]  /*16f30*/  LDSM.16.MT88.4 R148, [R237+0xb000] ;  /* 0x00b00000ed94783b */ /* 0x000ee40000004200 */
[----:B-1----:R-:W-:Y:S01]  /*16f40*/  F2FP.F16.F32.PACK_AB R40, R183, R182 ;  /* 0x000000b6b728723e */ /* 0x002fe200000000ff */
[--C-:B------:R-:W-:Y:S02]  /*16f50*/  FFMA.FTZ R155, R41, UR4, -R176.reuse ;  /* 0x00000004299b7c23 */ /* 0x100fe400080108b0 */
[C---:B------:R-:W-:Y:S03]  /*16f60*/  HMMA.16816.F32 R16, R136.reuse, R140, R16 ;  /* 0x0000008c8810723c */ /* 0x040fe60000001810 */
[----:B------:R-:W-:Y:S02]  /*16f70*/  MUFU.EX2 R156, R156 ;  /* 0x0000009c009c7308 */ /* 0x000fe40000000800 */
[----:B--2---:R-:W-:Y:S01]  /*16f80*/  F2FP.F16.F32.PACK_AB R41, R179, R184 ;  /* 0x000000b8b329723e */ /* 0x004fe200000000ff */
[C---:B------:R-:W-:Y:S01]  /*16f90*/  HMMA.16816.F32 R20, R136.reuse, R142, R20 ;  /* 0x0000008e8814723c */ /* 0x040fe20000001814 */
[----:B------:R-:W1:Y:S06]  /*16fa0*/  LDSM.16.MT88.4 R140, [R234+0xb000] ;  /* 0x00b00000ea8c783b */ /* 0x000e6c0000004200 */
[----:B------:R-:W2:Y:S01]  /*16fb0*/  MUFU.EX2 R157, R157 ;  /* 0x0000009d009d7308 */ /* 0x000ea20000000800 */
[--C-:B------:R-:W-:Y:S01]  /*16fc0*/  FFMA.FTZ R161, R42, UR4, -R167.reuse ;  /* 0x000000042aa17c23 */ /* 0x100fe200080108a7 */
[C---:B------:R-:W-:Y:S08]  /*16fd0*/  HMMA.16816.F32 R24, R136.reuse, R144, R24 ;  /* 0x000000908818723c */ /* 0x040ff00000001818 */
[----:B------:R-:W-:Y:S01]  /*16fe0*/  MUFU.EX2 R158, R158 ;  /* 0x0000009e009e7308 */ /* 0x000fe20000000800 */
[C---:B------:R-:W-:Y:S01]  /*16ff0*/  HMMA.16816.F32 R28, R136.reuse, R146, R28 ;  /* 0x00000092881c723c */ /* 0x040fe2000000181c */
[----:B------:R-:W1:Y:S02]  /*17000*/  LDSM.16.MT88.4 R144, [R233+0xb000] ;  /* 0x00b00000e990783b */ /* 0x000e640000004200 */
[----:B----4-:R-:W-:Y:S01]  /*17010*/  F2FP.F16.F32.PACK_AB R42, R166, R181 ;  /* 0x000000b5a62a723e */ /* 0x010fe200000000ff */
[--C-:B------:R-:W-:Y:S05]  /*17020*/  FFMA.FTZ R162, R43, UR4, -R167.reuse ;  /* 0x000000042ba27c23 */ /* 0x100fea00080108a7 */
[----:B------:R-:W4:Y:S02]  /*17030*/  MUFU.EX2 R159, R159 ;  /* 0x0000009f009f7308 */ /* 0x000f240000000800 */
[----:B-----5:R-:W-:Y:S01]  /*17040*/  F2FP.F16.F32.PACK_AB R43, R180, R177 ;  /* 0x000000b1b42b723e */ /* 0x020fe200000000ff */
[C---:B---3--:R-:W-:Y:S03]  /*17050*/  HMMA.16816.F32 R32, R136.reuse, R36, R32 ;  /* 0x000000248820723c */ /* 0x048fe60000001820 */
[----:B--2---:R-:W-:Y:S01]  /*17060*/  F2FP.F16.F32.PACK_AB R46, R157, R156 ;  /* 0x0000009c9d2e723e */ /* 0x004fe200000000ff */
[--C-:B------:R-:W-:Y:S03]  /*17070*/  FFMA.FTZ R163, R44, UR4, -R176.reuse ;  /* 0x000000042ca37c23 */ /* 0x100fe600080108b0 */
[----:B------:R2:W-:Y:S01]  /*17080*/  MUFU.EX2 R152, R170 ;  /* 0x000000aa00987308 */ /* 0x0005e20000000800 */
[----:B------:R-:W-:Y:S01]  /*17090*/  HMMA.16816.F32 R132, R136, R38, R132 ;  /* 0x000000268884723c */ /* 0x000fe20000001884 */
[----:B------:R-:W3:Y:S02]  /*170a0*/  LDSM.16.MT88.4 R36, [R232+0xb000] ;  /* 0x00b00000e824783b */ /* 0x000ee40000004200 */
[----:B------:R-:W-:Y:S03]  /*170b0*/  F2FP.F16.F32.PACK_AB R44, R6, R7 ;  /* 0x00000007062c723e */ /* 0x000fe600000000ff */
[C---:B------:R-:W-:Y:S03]  /*170c0*/  HMMA.16816.F32 R8, R40.reuse, R148, R8 ;  /* 0x000000942808723c */ /* 0x040fe60000001808 */
[----:B------:R-:W-:Y:S01]  /*170d0*/  MUFU.EX2 R168, R168 ;  /* 0x000000a800a87308 */ /* 0x000fe20000000800 */
[----:B------:R-:W5:Y:S01]  /*170e0*/  LDSM.16.MT88.4 R136, [R237+0xb800] ;  /* 0x00b80000ed88783b */ /* 0x000f620000004200 */
[--C-:B------:R-:W-:Y:S01]  /*170f0*/  FFMA.FTZ R160, R45, UR4, -R176.reuse ;  /* 0x000000042da07c23 */ /* 0x100fe200080108b0 */
[C---:B------:R-:W-:Y:S07]  /*17100*/  HMMA.16816.F32 R12, R40.reuse, R150, R12 ;  /* 0x00000096280c723c */ /* 0x040fee000000180c */
[----:B------:R-:W5:Y:S01]  /*17110*/  MUFU.EX2 R169, R169 ;  /* 0x000000a900a97308 */ /* 0x000f620000000800 */
[--C-:B------:R-:W-:Y:S01]  /*17120*/  FFMA.FTZ R149, R49, UR4, -R176.reuse ;  /* 0x0000000431957c23 */ /* 0x100fe200080108b0 */
[C---:B-1----:R-:W-:Y:S08]  /*17130*/  HMMA.16816.F32 R16, R40.reuse, R140, R16 ;  /* 0x0000008c2810723c */ /* 0x042ff00000001810 */
[----:B------:R-:W1:Y:S01]  /*17140*/  MUFU.EX2 R153, R153 ;  /* 0x0000009900997308 */ /* 0x000e620000000800 */
[C---:B------:R-:W-:Y:S01]  /*17150*/  HMMA.16816.F32 R20, R40.reuse, R142, R20 ;  /* 0x0000008e2814723c */ /* 0x040fe20000001814 */
[----:B------:R-:W1:Y:S02]  /*17160*/  LDSM.16.MT88.4 R140, [R234+0xb800] ;  /* 0x00b80000ea8c783b */ /* 0x000e640000004200 */
[--C-:B------:R-:W-:Y:S01]  /*17170*/  FFMA.FTZ R150, R48, UR4, -R176.reuse ;  /* 0x0000000430967c23 */ /* 0x100fe200080108b0 */
[--C-:B------:R-:W-:Y:S05]  /*17180*/  FFMA.FTZ R151, R50, UR4, -R167.reuse ;  /* 0x0000000432977c23 */ /* 0x100fea00080108a7 */
[----:B------:R-:W-:Y:S02]  /*17190*/  MUFU.EX2 R154, R154 ;  /* 0x0000009a009a7308 */ /* 0x000fe40000000800 */
[--C-:B--2---:R-:W-:Y:S01]  /*171a0*/  FFMA.FTZ R170, R54, UR4, -R167.reuse ;  /* 0x0000000436aa7c23 */ /* 0x104fe200080108a7 */
[C---:B------:R-:W-:Y:S03]  /*171b0*/  HMMA.16816.F32 R24, R40.reuse, R144, R24 ;  /* 0x000000902818723c */ /* 0x040fe60000001818 */
[----:B------:R-:W-:Y:S01]  /*171c0*/  F2FP.F16.F32.PACK_AB R45, R5, R178 ;  /* 0x000000b2052d723e */ /* 0x000fe200000000ff */
[--C-:B------:R-:W-:Y:S01]  /*171d0*/  FFMA.FTZ R148, R47, UR4, -R167.reuse ;  /* 0x000000042f947c23 */ /* 0x100fe200080108a7 */
[----:B----4-:R-:W-:Y:S02]  /*171e0*/  F2FP.F16.F32.PACK_AB R47, R159, R158 ;  /* 0x0000009e9f2f723e */ /* 0x010fe400000000ff */
[----:B------:R-:W2:Y:S01]  /*171f0*/  MUFU.EX2 R155, R155 ;  /* 0x0000009b009b7308 */ /* 0x000ea20000000800 */
[--C-:B------:R-:W-:Y:S03]  /*17200*/  FFMA.FTZ R144, R51, UR4, -R167.reuse ;  /* 0x0000000433907c23 */ /* 0x100fe600080108a7 */
[--C-:B------:R-:W-:Y:S01]  /*17210*/  FFMA.FTZ R145, R52, UR4, -R176.reuse ;  /* 0x0000000434917c23 */ /* 0x100fe200080108b0 */
[----:B------:R-:W4:Y:S01]  /*17220*/  LDSM.16.MT88.4 R48, [R233+0xb800] ;  /* 0x00b80000e930783b */ /* 0x000f220000004200 */
[C---:B------:R-:W-:Y:S04]  /*17230*/  HMMA.16816.F32 R28, R40.reuse, R146, R28 ;  /* 0x00000092281c723c */ /* 0x040fe8000000181c */
[----:B------:R-:W-:Y:S02]  /*17240*/  MUFU.EX2 R161, R161 ;  /* 0x000000a100a17308 */ /* 0x000fe40000000800 */
[C---:B---3--:R-:W-:Y:S05]  /*17250*/  HMMA.16816.F32 R32, R40.reuse, R36, R32 ;  /* 0x000000242820723c */ /* 0x048fea0000001820 */
[--C-:B------:R-:W-:Y:S03]  /*17260*/  FFMA.FTZ R146, R53, UR4, -R176.reuse ;  /* 0x0000000435927c23 */ /* 0x100fe600080108b0 */
[----:B------:R-:W3:Y:S01]  /*17270*/  MUFU.EX2 R162, R162 ;  /* 0x000000a200a27308 */ /* 0x000ee20000000800 */
[----:B------:R-:W-:Y:S01]  /*17280*/  HMMA.16816.F32 R132, R40, R38, R132 ;  /* 0x000000262884723c */ /* 0x000fe20000001884 */
[----:B------:R-:W2:Y:S02]  /*17290*/  LDSM.16.MT88.4 R36, [R232+0xb800] ;  /* 0x00b80000e824783b */ /* 0x000ea40000004200 */
[--C-:B------:R-:W-:Y:S03]  /*172a0*/  FFMA.FTZ R147, R55, UR4, -R167.reuse ;  /* 0x0000000437937c23 */ /* 0x100fe600080108a7 */
[C---:B-----5:R-:W-:Y:S03]  /*172b0*/  HMMA.16816.F32 R8, R44.reuse, R136, R8 ;  /* 0x000000882c08723c */ /* 0x060fe60000001808 */
[----:B------:R-:W-:Y:S01]  /*172c0*/  MUFU.EX2 R163, R163 ;  /* 0x000000a300a37308 */ /* 0x000fe20000000800 */
[----:B------:R-:W5:Y:S01]  /*172d0*/  LDSM.16.MT88.4 R52, [R237+0xc000] ;  /* 0x00c00000ed34783b */ /* 0x000f620000004200 */
[----:B------:R-:W-:Y:S01]  /*172e0*/  F2FP.F16.F32.PACK_AB R40, R169, R168 ;  /* 0x000000a8a928723e */ /* 0x000fe200000000ff */
[C---:B------:R-:W-:Y:S07]  /*172f0*/  HMMA.16816.F32 R12, R44.reuse, R138, R12 ;  /* 0x0000008a2c0c723c */ /* 0x040fee000000180c */
[----:B------:R-:W3:Y:S01]  /*17300*/  MUFU.EX2 R160, R160 ;  /* 0x000000a000a07308 */ /* 0x000ee20000000800 */
[----:B------:R-:W5:Y:S01]  /*17310*/  LDSM.16.MT88.4 R136, [R234+0xc000] ;  /* 0x00c00000ea88783b */ /* 0x000f620000004200 */
[C---:B-1----:R-:W-:Y:S08]  /*17320*/  HMMA.16816.F32 R16, R44.reuse, R140, R16 ;  /* 0x0000008c2c10723c */ /* 0x042ff00000001810 */
[----:B------:R-:W-:Y:S01]  /*17330*/  MUFU.EX2 R171, R171 ;  /* 0x000000ab00ab7308 */ /* 0x000fe20000000800 */
[C---:B------:R-:W-:Y:S03]  /*17340*/  HMMA.16816.F32 R20, R44.reuse, R142, R20 ;  /* 0x0000008e2c14723c */ /* 0x040fe60000001814 */
[--C-:B------:R-:W-:Y:S03]  /*17350*/  FFMA.FTZ R141, R56, UR4, -R176.reuse ;  /* 0x00000004388d7c23 */ /* 0x100fe600080108b0 */
[C---:B----4-:R-:W-:Y:S03]  /*17360*/  HMMA.16816.F32 R24, R44.reuse, R48, R24 ;  /* 0x000000302c18723c */ /* 0x050fe60000001818 */
[----:B------:R-:W-:Y:S02]  /*17370*/  MUFU.EX2 R148, R148 ;  /* 0x0000009400947308 */ /* 0x000fe40000000800 */
[--C-:B------:R-:W-:Y:S01]  /*17380*/  FFMA.FTZ R140, R57, UR4, -R176.reuse ;  /* 0x00000004398c7c23 */ /* 0x100fe200080108b0 */
[C---:B------:R-:W-:Y:S01]  /*17390*/  HMMA.16816.F32 R28, R44.reuse, R50, R28 ;  /* 0x000000322c1c723c */ /* 0x040fe2000000181c */
[----:B------:R-:W1:Y:S06]  /*173a0*/  LDSM.16.MT88.4 R48, [R233+0xc000] ;  /* 0x00c00000e930783b */ /* 0x000e6c0000004200 */
[----:B------:R-:W-:Y:S01]  /*173b0*/  MUFU.EX2 R150, R150 ;  /* 0x0000009600967308 */ /* 0x000fe20000000800 */
[--C-:B------:R-:W-:Y:S01]  /*173c0*/  FFMA.FTZ R142, R58, UR4, -R167.reuse ;  /* 0x000000043a8e7c23 */ /* 0x100fe200080108a7 */
[C---:B--2---:R-:W-:Y:S08]  /*173d0*/  HMMA.16816.F32 R32, R44.reuse, R36, R32 ;  /* 0x000000242c20723c */ /* 0x044ff00000001820 */
[----:B------:R-:W2:Y:S01]  /*173e0*/  MUFU.EX2 R149, R149 ;  /* 0x0000009500957308 */ /* 0x000ea20000000800 */
[----:B------:R-:W-:Y:S01]  /*173f0*/  HMMA.16816.F32 R132, R44, R38, R132 ;  /* 0x000000262c84723c */ /* 0x000fe20000001884 */
[----:B------:R-:W4:Y:S02]  /*17400*/  LDSM.16.MT88.4 R36, [R232+0xc000] ;  /* 0x00c00000e824783b */ /* 0x000f240000004200 */
[--C-:B------:R-:W-:Y:S01]  /*17410*/  FFMA.FTZ R143, R59, UR4, -R167.reuse ;  /* 0x000000043b8f7c23 */ /* 0x100fe200080108a7 */
[----:B------:R-:W-:Y:S05]  /*17420*/  F2FP.F16.F32.PACK_AB R41, R153, R152 ;  /* 0x000000989929723e */ /* 0x000fea00000000ff */
[----:B------:R-:W-:Y:S02]  /*17430*/  MUFU.EX2 R151, R151 ;  /* 0x0000009700977308 */ /* 0x000fe40000000800 */
[----:B------:R-:W-:Y:S01]  /*17440*/  F2FP.F16.F32.PACK_AB R42, R155, R154 ;  /* 0x0000009a9b2a723e */ /* 0x000fe200000000ff */
[----:B------:R-:W-:Y:S01]  /*17450*/  LDSM.16.MT88.4 R56, [R234+0xc800] ;  /* 0x00c80000ea38783b */ /* 0x000fe20000004200 */
[----:B---3--:R-:W-:Y:S02]  /*17460*/  F2FP.F16.F32.PACK_AB R43, R162, R161 ;  /* 0x000000a1a22b723e */ /* 0x008fe400000000ff */
[----:B------:R-:W-:Y:S04]  /*17470*/  F2FP.F16.F32.PACK_AB R44, R160, R163 ;  /* 0x000000a3a02c723e */ /* 0x000fe800000000ff */
[----:B------:R-:W3:Y:S01]  /*17480*/  MUFU.EX2 R144, R144 ;  /* 0x0000009000907308 */ /* 0x000ee20000000800 */
[----:B--2---:R-:W-:Y:S01]  /*17490*/  F2FP.F16.F32.PACK_AB R46, R149, R150 ;  /* 0x00000096952e723e */ /* 0x004fe200000000ff */
[C---:B-----5:R-:W-:Y:S08]  /*174a0*/  HMMA.16816.F32 R8, R40.reuse, R52, R8 ;  /* 0x000000342808723c */ /* 0x060ff00000001808 */
[----:B------:R-:W-:Y:S01]  /*174b0*/  MUFU.EX2 R145, R145 ;  /* 0x0000009100917308 */ /* 0x000fe20000000800 */
[C---:B------:R-:W-:Y:S01]  /*174c0*/  HMMA.16816.F32 R12, R40.reuse, R54, R12 ;  /* 0x00000036280c723c */ /* 0x040fe2000000180c */
[----:B------:R-:W2:Y:S02]  /*174d0*/  LDSM.16.MT88.4 R52, [R237+0xc800] ;  /* 0x00c80000ed34783b */ /* 0x000ea40000004200 */
[----:B------:R-:W-:Y:S03]  /*174e0*/  F2FP.F16.F32.PACK_AB R45, R148, R171 ;  /* 0x000000ab942d723e */ /* 0x000fe600000000ff */
[C---:B------:R-:W-:Y:S03]  /*174f0*/  HMMA.16816.F32 R16, R40.reuse, R136, R16 ;  /* 0x000000882810723c */ /* 0x040fe60000001810 */
[----:B------:R-:W5:Y:S02]  /*17500*/  MUFU.EX2 R146, R146 ;  /* 0x0000009200927308 */ /* 0x000f640000000800 */
[----:B---3--:R-:W-:Y:S01]  /*17510*/  F2FP.F16.F32.PACK_AB R47, R144, R151 ;  /* 0x00000097902f723e */ /* 0x008fe200000000ff */
[C---:B------:R-:W-:Y:S07]  /*17520*/  HMMA.16816.F32 R20, R40.reuse, R138, R20 ;  /* 0x0000008a2814723c */ /* 0x040fee0000001814 */
[----:B------:R-:W-:Y:S01]  /*17530*/  MUFU.EX2 R170, R170 ;  /* 0x000000aa00aa7308 */ /* 0x000fe20000000800 */
[--C-:B------:R-:W-:Y:S01]  /*17540*/  FFMA.FTZ R137, R67, UR4, -R167.reuse ;  /* 0x0000000443897c23 */ /* 0x100fe200080108a7 */
[C---:B-1----:R-:W-:Y:S08]  /*17550*/  HMMA.16816.F32 R24, R40.reuse, R48, R24 ;  /* 0x000000302818723c */ /* 0x042ff00000001818 */
[----:B------:R-:W1:Y:S01]  /*17560*/  MUFU.EX2 R147, R147 ;  /* 0x0000009300937308 */ /* 0x000e620000000800 */
[C---:B------:R-:W-:Y:S01]  /*17570*/  HMMA.16816.F32 R28, R40.reuse, R50, R28 ;  /* 0x00000032281c723c */ /* 0x040fe2000000181c */
[----:B------:R-:W3:Y:S02]  /*17580*/  LDSM.16.MT88.4 R48, [R233+0xc800] ;  /* 0x00c80000e930783b */ /* 0x000ee40000004200 */
[--C-:B------:R-:W-:Y:S03]  /*17590*/  FFMA.FTZ R67, R68, UR4, -R176.reuse ;  /* 0x0000000444437c23 */ /* 0x100fe600080108b0 */
[C---:B----4-:R-:W-:Y:S03]  /*175a0*/  HMMA.16816.F32 R32, R40.reuse, R36, R32 ;  /* 0x000000242820723c */ /* 0x050fe60000001820 */
[----:B------:R-:W-:Y:S02]  /*175b0*/  MUFU.EX2 R141, R141 ;  /* 0x0000008d008d7308 */ /* 0x000fe40000000800 */
[--C-:B------:R-:W-:Y:S01]  /*175c0*/  FFMA.FTZ R68, R69, UR4, -R176.reuse ;  /* 0x0000000445447c23 */ /* 0x100fe200080108b0 */
[----:B------:R-:W-:Y:S01]  /*175d0*/  HMMA.16816.F32 R132, R40, R38, R132 ;  /* 0x000000262884723c */ /* 0x000fe20000001884 */
[----:B------:R-:W4:Y:S06]  /*175e0*/  LDSM.16.MT88.4 R36, [R232+0xc800] ;  /* 0x00c80000e824783b */ /* 0x000f2c0000004200 */
[----:B------:R-:W3:Y:S01]  /*175f0*/  MUFU.EX2 R140, R140 ;  /* 0x0000008c008c7308 */ /* 0x000ee20000000800 */
[--C-:B------:R-:W-:Y:S01]  /*17600*/  FFMA.FTZ R69, R70, UR4, -R167.reuse ;  /* 0x0000000446457c23 */ /* 0x100fe200080108a7 */
[C---:B--2---:R-:W-:Y:S08]  /*17610*/  HMMA.16816.F32 R8, R44.reuse, R52, R8 ;  /* 0x000000342c08723c */ /* 0x044ff00000001808 */
[----:B------:R-:W-:Y:S01]  /*17620*/  MUFU.EX2 R142, R142 ;  /* 0x0000008e008e7308 */ /* 0x000fe20000000800 */
[C---:B------:R-:W-:Y:S01]  /*17630*/  HMMA.16816.F32 R12, R44.reuse, R54, R12 ;  /* 0x000000362c0c723c */ /* 0x040fe2000000180c */
[----:B------:R-:W2:Y:S02]  /*17640*/  LDSM.16.MT88.4 R52, [R237+0xd000] ;  /* 0x00d00000ed34783b */ /* 0x000ea40000004200 */
[----:B-----5:R-:W-:Y:S03]  /*17650*/  F2FP.F16.F32.PACK_AB R40, R146, R145 ;  /* 0x000000919228723e */ /* 0x020fe600000000ff */
[C---:B------:R-:W-:Y:S03]  /*17660*/  HMMA.16816.F32 R16, R44.reuse, R56, R16 ;  /* 0x000000382c10723c */ /* 0x040fe60000001810 */
[----:B------:R-:W5:Y:S02]  /*17670*/  MUFU.EX2 R143, R143 ;  /* 0x0000008f008f7308 */ /* 0x000f640000000800 */
[----:B-1----:R-:W-:Y:S01]  /*17680*/  F2FP.F16.F32.PACK_AB R41, R147, R170 ;  /* 0x000000aa9329723e */ /* 0x002fe200000000ff */
[C---:B------:R-:W-:Y:S01]  /*17690*/  HMMA.16816.F32 R20, R44.reuse, R58, R20 ;  /* 0x0000003a2c14723c */ /* 0x040fe20000001814 */
[----:B------:R-:W1:Y:S06]  /*176a0*/  LDSM.16.MT88.4 R56, [R234+0xd000] ;  /* 0x00d00000ea38783b */ /* 0x000e6c0000004200 */
[----:B------:R-:W-:Y:S01]  /*176b0*/  MUFU.EX2 R60, R60 ;  /* 0x0000003c003c7308 */ /* 0x000fe20000000800 */
[----:B---3--:R-:W-:Y:S01]  /*176c0*/  F2FP.F16.F32.PACK_AB R42, R140, R141 ;  /* 0x0000008d8c2a723e */ /* 0x008fe200000000ff */
[C---:B------:R-:W-:Y:S08]  /*176d0*/  HMMA.16816.F32 R24, R44.reuse, R48, R24 ;  /* 0x000000302c18723c */ /* 0x040ff00000001818 */
[----:B------:R-:W3:Y:S01]  /*176e0*/  MUFU.EX2 R61, R61 ;  /* 0x0000003d003d7308 */ /* 0x000ee20000000800 */
[C---:B------:R-:W-:Y:S01]  /*176f0*/  HMMA.16816.F32 R28, R44.reuse, R50, R28 ;  /* 0x000000322c1c723c */ /* 0x040fe2000000181c */
[----:B------:R-:W1:Y:S02]  /*17700*/  LDSM.16.MT88.4 R48, [R233+0xd000] ;  /* 0x00d00000e930783b */ /* 0x000e640000004200 */
[----:B-----5:R-:W-:Y:S03]  /*17710*/  F2FP.F16.F32.PACK_AB R43, R143, R142 ;  /* 0x0000008e8f2b723e */ /* 0x020fe600000000ff */
[C---:B----4-:R-:W-:Y:S03]  /*17720*/  HMMA.16816.F32 R32, R44.reuse, R36, R32 ;  /* 0x000000242c20723c */ /* 0x050fe60000001820 */
[----:B------:R-:W-:Y:S02]  /*17730*/  MUFU.EX2 R62, R62 ;  /* 0x0000003e003e7308 */ /* 0x000fe40000000800 */
[--C-:B------:R-:W-:Y:S01]  /*17740*/  FFMA.FTZ R70, R71, UR4, -R167.reuse ;  /* 0x0000000447467c23 */ /* 0x100fe200080108a7 */
[----:B------:R-:W-:Y:S01]  /*17750*/  HMMA.16816.F32 R132, R44, R38, R132 ;  /* 0x000000262c84723c */ /* 0x000fe20000001884 */
[----:B------:R-:W4:Y:S06]  /*17760*/  LDSM.16.MT88.4 R36, [R232+0xd000] ;  /* 0x00d00000e824783b */ /* 0x000f2c0000004200 */
[----:B------:R-:W5:Y:S01]  /*17770*/  MUFU.EX2 R63, R63 ;  /* 0x0000003f003f7308 */ /* 0x000f620000000800 */
[--C-:B------:R-:W-:Y:S01]  /*17780*/  FFMA.FTZ R71, R72, UR4, -R176.reuse ;  /* 0x0000000448477c23 */ /* 0x100fe200080108b0 */
[C---:B--2---:R-:W-:Y:S08]  /*17790*/  HMMA.16816.F32 R8, R40.reuse, R52, R8 ;  /* 0x000000342808723c */ /* 0x044ff00000001808 */
[----:B------:R-:W-:Y:S01]  /*177a0*/  MUFU.EX2 R64, R64 ;  /* 0x0000004000407308 */ /* 0x000fe20000000800 */
[C---:B------:R-:W-:Y:S01]  /*177b0*/  HMMA.16816.F32 R12, R40.reuse, R54, R12 ;  /* 0x00000036280c723c */ /* 0x040fe2000000180c */
[----:B------:R-:W2:Y:S02]  /*177c0*/  LDSM.16.MT88.4 R52, [R237+0xd800] ;  /* 0x00d80000ed34783b */ /* 0x000ea40000004200 */
[----:B---3--:R-:W-:Y:S03]  /*177d0*/  F2FP.F16.F32.PACK_AB R44, R61, R60 ;  /* 0x0000003c3d2c723e */ /* 0x008fe600000000ff */
[C---:B-1----:R-:W-:Y:S03]  /*177e0*/  HMMA.16816.F32 R16, R40.reuse, R56, R16 ;  /* 0x000000382810723c */ /* 0x042fe60000001810 */
[----:B------:R-:W1:Y:S02]  /*177f0*/  MUFU.EX2 R65, R65 ;  /* 0x0000004100417308 */ /* 0x000e640000000800 */
[----:B-----5:R-:W-:Y:S01]  /*17800*/  F2FP.F16.F32.PACK_AB R45, R63, R62 ;  /* 0x0000003e3f2d723e */ /* 0x020fe200000000ff */
[C---:B------:R-:W-:Y:S01]  /*17810*/  HMMA.16816.F32 R20, R40.reuse, R58, R20 ;  /* 0x0000003a2814723c */ /* 0x040fe20000001814 */
[----:B------:R-:W3:Y:S06]  /*17820*/  LDSM.16.MT88.4 R56, [R234+0xd800] ;  /* 0x00d80000ea38783b */ /* 0x000eec0000004200 */
[----:B------:R-:W-:Y:S01]  /*17830*/  MUFU.EX2 R66, R66 ;  /* 0x0000004200427308 */ /* 0x000fe20000000800 */
[--C-:B------:R-:W-:Y:S01]  /*17840*/  FFMA.FTZ R72, R73, UR4, -R176.reuse ;  /* 0x0000000449487c23 */ /* 0x100fe200080108b0 */
[C---:B------:R-:W-:Y:S08]  /*17850*/  HMMA.16816.F32 R24, R40.reuse, R48, R24 ;  /* 0x000000302818723c */ /* 0x040ff00000001818 */
[----:B------:R-:W5:Y:S01]  /*17860*/  MUFU.EX2 R137, R137 ;  /* 0x0000008900897308 */ /* 0x000f620000000800 */
[C---:B------:R-:W-:Y:S01]  /*17870*/  HMMA.16816.F32 R28, R40.reuse, R50, R28 ;  /* 0x00000032281c723c */ /* 0x040fe2000000181c */
[----:B------:R-:W3:Y:S02]  /*17880*/  LDSM.16.MT88.4 R48, [R233+0xd800] ;  /* 0x00d80000e930783b */ /* 0x000ee40000004200 */
[----:B-1----:R-:W-:Y:S03]  /*17890*/  F2FP.F16.F32.PACK_AB R46, R65, R64 ;  /* 0x00000040412e723e */ /* 0x002fe600000000ff */
[C---:B----4-:R-:W-:Y:S03]  /*178a0*/  HMMA.16816.F32 R32, R40.reuse, R36, R32 ;  /* 0x000000242820723c */ /* 0x050fe60000001820 */
[----:B------:R-:W-:Y:S02]  /*178b0*/  MUFU.EX2 R67, R67 ;  /* 0x0000004300437308 */ /* 0x000fe40000000800 */
[--C-:B------:R-:W-:Y:S01]  /*178c0*/  FFMA.FTZ R73, R74, UR4, -R167.reuse ;  /* 0x000000044a497c23 */ /* 0x100fe200080108a7 */
[----:B------:R-:W-:Y:S01]  /*178d0*/  HMMA.16816.F32 R132, R40, R38, R132 ;  /* 0x000000262884723c */ /* 0x000fe20000001884 */
[----:B------:R-:W1:Y:S06]  /*178e0*/  LDSM.16.MT88.4 R36, [R232+0xd800] ;  /* 0x00d80000e824783b */ /* 0x000e6c0000004200 */
[----:B------:R-:W4:Y:S01]  /*178f0*/  MUFU.EX2 R68, R68 ;  /* 0x0000004400447308 */ /* 0x000f220000000800 */
[----:B-----5:R-:W-:Y:S03]  /*17900*/  F2FP.F16.F32.PACK_AB R47, R137, R66 ;  /* 0x00000042892f723e */ /* 0x020fe600000000ff */
[--C-:B------:R-:W-:Y:S01]  /*17910*/  FFMA.FTZ R74, R75, UR4, -R167.reuse ;  /* 0x000000044b4a7c23 */ /* 0x100fe200080108a7 */
[--C-:B------:R-:W-:Y:S01]  /*17920*/  FFMA.FTZ R75, R77, UR4, -R176.reuse ;  /* 0x000000044d4b7c23 */ /* 0x100fe200080108b0 */
[--C-:B------:R-:W-:Y:S01]  /*17930*/  FFMA.FTZ R77, R79, UR4, -R167.reuse ;  /* 0x000000044f4d7c23 */ /* 0x100fe200080108a7 */
[----:B------:R-:W5:Y:S03]  /*17940*/  LDSM.16.MT88.4 R40, [R237+0xe000] ;  /* 0x00e00000ed28783b */ /* 0x000f660000004200 */
[----:B------:R-:W-:Y:S01]  /*17950*/  MUFU.EX2 R69, R69 ;  /* 0x0000004500457308 */ /* 0x000fe20000000800 */
[C---:B--2---:R-:W-:Y:S05]  /*17960*/  HMMA.16816.F32 R8, R44.reuse, R52, R8 ;  /* 0x000000342c08723c */ /* 0x044fea0000001808 */
[--C-:B------:R-:W-:Y:S01]  /*17970*/  FFMA.FTZ R79, R80, UR4, -R176.reuse ;  /* 0x00000004504f7c23 */ /* 0x100fe200080108b0 */
[C---:B------:R-:W-:Y:S03]  /*17980*/  HMMA.16816.F32 R12, R44.reuse, R54, R12 ;  /* 0x000000362c0c723c */ /* 0x040fe6000000180c */
[----:B------:R-:W2:Y:S01]  /*17990*/  MUFU.EX2 R70, R70 ;  /* 0x0000004600467308 */ /* 0x000ea20000000800 */
[----:B------:R-:W5:Y:S01]  /*179a0*/  LDSM.16.MT88.4 R52, [R234+0xe000] ;  /* 0x00e00000ea34783b */ /* 0x000f620000004200 */
[--C-:B------:R-:W-:Y:S01]  /*179b0*/  FFMA.FTZ R80, R81, UR4, -R176.reuse ;  /* 0x0000000451507c23 */ /* 0x100fe200080108b0 */
[C---:B---3--:R-:W-:Y:S07]  /*179c0*/  HMMA.16816.F32 R16, R44.reuse, R56, R16 ;  /* 0x000000382c10723c */ /* 0x048fee0000001810 */
[----:B------:R-:W-:Y:S01]  /*179d0*/  MUFU.EX2 R71, R71 ;  /* 0x0000004700477308 */ /* 0x000fe20000000800 */
[--C-:B------:R-:W-:Y:S01]  /*179e0*/  FFMA.FTZ R81, R83, UR4, -R167.reuse ;  /* 0x0000000453517c23 */ /* 0x100fe200080108a7 */
[C---:B------:R-:W-:Y:S01]  /*179f0*/  HMMA.16816.F32 R20, R44.reuse, R58, R20 ;  /* 0x0000003a2c14723c */ /* 0x040fe20000001814 */
[----:B------:R-:W-:Y:S07]  /*17a00*/  LDSM.16.MT88.4 R56, [R237+0xf000] ;  /* 0x00f00000ed38783b */ /* 0x000fee0000004200 */
[----:B------:R-:W3:Y:S01]  /*17a10*/  MUFU.EX2 R72, R72 ;  /* 0x0000004800487308 */ /* 0x000ee20000000800 */
[C---:B------:R-:W-:Y:S03]  /*17a20*/  HMMA.16816.F32 R24, R44.reuse, R48, R24 ;  /* 0x000000302c18723c */ /* 0x040fe60000001818 */
[--C-:B------:R-:W-:Y:S03]  /*17a30*/  FFMA.FTZ R83, R84, UR4, -R176.reuse ;  /* 0x0000000454537c23 */ /* 0x100fe600080108b0 */
[C---:B------:R-:W-:Y:S03]  /*17a40*/  HMMA.16816.F32 R28, R44.reuse, R50, R28 ;  /* 0x000000322c1c723c */ /* 0x040fe6000000181c */
[----:B------:R-:W-:Y:S01]  /*17a50*/  MUFU.EX2 R73, R73 ;  /* 0x0000004900497308 */ /* 0x000fe20000000800 */
[----:B------:R-:W5:Y:S01]  /*17a60*/  LDSM.16.MT88.4 R48, [R233+0xe000] ;  /* 0x00e00000e930783b */ /* 0x000f620000004200 */
[--C-:B------:R-:W-:Y:S01]  /*17a70*/  FFMA.FTZ R84, R85, UR4, -R176.reuse ;  /* 0x0000000455547c23 */ /* 0x100fe200080108b0 */
[C---:B-1----:R-:W-:Y:S07]  /*17a80*/  HMMA.16816.F32 R32, R44.reuse, R36, R32 ;  /* 0x000000242c20723c */ /* 0x042fee0000001820 */
[----:B------:R-:W1:Y:S01]  /*17a90*/  MUFU.EX2 R74, R74 ;  /* 0x0000004a004a7308 */ /* 0x000e620000000800 */
[--C-:B------:R-:W-:Y:S01]  /*17aa0*/  FFMA.FTZ R85, R87, UR4, -R167.reuse ;  /* 0x0000000457557c23 */ /* 0x100fe200080108a7 */
[----:B------:R-:W-:Y:S01]  /*17ab0*/  HMMA.16816.F32 R132, R44, R38, R132 ;  /* 0x000000262c84723c */ /* 0x000fe20000001884 */
[----:B------:R-:W5:Y:S07]  /*17ac0*/  LDSM.16.MT88.4 R44, [R232+0xe000] ;  /* 0x00e00000e82c783b */ /* 0x000f6e0000004200 */
[----:B------:R-:W-:Y:S03]  /*17ad0*/  MUFU.EX2 R76, R76 ;  /* 0x0000004c004c7308 */ /* 0x000fe60000000800 */
[----:B----4-:R-:W-:Y:S01]  /*17ae0*/  F2FP.F16.F32.PACK_AB R36, R68, R67 ;  /* 0x000000434424723e */ /* 0x010fe200000000ff */
[--C-:B------:R-:W-:Y:S01]  /*17af0*/  FFMA.FTZ R87, R89, UR4, -R176.reuse ;  /* 0x0000000459577c23 */ /* 0x100fe200080108b0 */
[----:B--2---:R-:W-:Y:S02]  /*17b00*/  F2FP.F16.F32.PACK_AB R37, R70, R69 ;  /* 0x000000454625723e */ /* 0x004fe400000000ff */
[----:B---3--:R-:W-:Y:S01]  /*17b10*/  F2FP.F16.F32.PACK_AB R38, R72, R71 ;  /* 0x000000474826723e */ /* 0x008fe200000000ff */
[--C-:B------:R-:W-:Y:S02]  /*17b20*/  FFMA.FTZ R89, R90, UR4, -R167.reuse ;  /* 0x000000045a597c23 */ /* 0x100fe400080108a7 */
[----:B------:R-:W2:Y:S01]  /*17b30*/  MUFU.EX2 R75, R75 ;  /* 0x0000004b004b7308 */ /* 0x000ea20000000800 */
[----:B-1----:R-:W-:Y:S01]  /*17b40*/  F2FP.F16.F32.PACK_AB R39, R74, R73 ;  /* 0x000000494a27723e */ /* 0x002fe200000000ff */
[--C-:B------:R-:W-:Y:S01]  /*17b50*/  FFMA.FTZ R90, R91, UR4, -R167.reuse ;  /* 0x000000045b5a7c23 */ /* 0x100fe200080108a7 */
[--C-:B------:R-:W-:Y:S01]  /*17b60*/  FFMA.FTZ R91, R92, UR4, -R176.reuse ;  /* 0x000000045c5b7c23 */ /* 0x100fe200080108b0 */
[--C-:B------:R-:W-:Y:S01]  /*17b70*/  FFMA.FTZ R92, R93, UR4, -R176.reuse ;  /* 0x000000045d5c7c23 */ /* 0x100fe200080108b0 */
[--C-:B------:R-:W-:Y:S01]  /*17b80*/  FFMA.FTZ R93, R94, UR4, -R167.reuse ;  /* 0x000000045e5d7c23 */ /* 0x100fe200080108a7 */
[--C-:B------:R-:W-:Y:S01]  /*17b90*/  FFMA.FTZ R94, R95, UR4, -R167.reuse ;  /* 0x000000045f5e7c23 */ /* 0x100fe200080108a7 */
[--C-:B------:R-:W-:Y:S03]  /*17ba0*/  FFMA.FTZ R95, R97, UR4, -R176.reuse ;  /* 0x00000004615f7c23 */ /* 0x100fe600080108b0 */
[----:B------:R-:W-:Y:S01]  /*17bb0*/  MUFU.EX2 R78, R78 ;  /* 0x0000004e004e7308 */ /* 0x000fe20000000800 */
[C---:B-----5:R-:W-:Y:S05]  /*17bc0*/  HMMA.16816.F32 R8, R36.reuse, R40, R8 ;  /* 0x000000282408723c */ /* 0x060fea0000001808 */
[--C-:B------:R-:W-:Y:S01]  /*17bd0*/  FFMA.FTZ R97, R98, UR4, -R167.reuse ;  /* 0x0000000462617c23 */ /* 0x100fe200080108a7 */
[C---:B------:R-:W-:Y:S03]  /*17be0*/  HMMA.16816.F32 R12, R36.reuse, R42, R12 ;  /* 0x0000002a240c723c */ /* 0x040fe6000000180c */
[----:B------:R-:W1:Y:S01]  /*17bf0*/  MUFU.EX2 R77, R77 ;  /* 0x0000004d004d7308 */ /* 0x000e620000000800 */
[----:B------:R-:W3:Y:S01]  /*17c00*/  LDSM.16.MT88.4 R40, [R237+0xe800] ;  /* 0x00e80000ed28783b */ /* 0x000ee20000004200 */
[--C-:B------:R-:W-:Y:S01]  /*17c10*/  FFMA.FTZ R98, R99, UR4, -R167.reuse ;  /* 0x0000000463627c23 */ /* 0x100fe200080108a7 */
[C---:B------:R-:W-:Y:S07]  /*17c20*/  HMMA.16816.F32 R16, R36.reuse, R52, R16 ;  /* 0x000000342410723c */ /* 0x040fee0000001810 */
[----:B------:R-:W-:Y:S01]  /*17c30*/  MUFU.EX2 R79, R79 ;  /* 0x0000004f004f7308 */ /* 0x000fe20000000800 */
[--C-:B------:R-:W-:Y:S01]  /*17c40*/  FFMA.FTZ R99, R102, UR4, -R167.reuse ;  /* 0x0000000466637c23 */ /* 0x100fe200080108a7 */
[C---:B------:R-:W-:Y:S01]  /*17c50*/  HMMA.16816.F32 R20, R36.reuse, R54, R20 ;  /* 0x000000362414723c */ /* 0x040fe20000001814 */
[----:B------:R-:W4:Y:S07]  /*17c60*/  LDSM.16.MT88.4 R52, [R234+0xe800] ;  /* 0x00e80000ea34783b */ /* 0x000f2e0000004200 */
[----:B------:R-:W5:Y:S01]  /*17c70*/  MUFU.EX2 R80, R80 ;  /* 0x0000005000507308 */ /* 0x000f620000000800 */
[C---:B------:R-:W-:Y:S03]  /*17c80*/  HMMA.16816.F32 R24, R36.reuse, R48, R24 ;  /* 0x000000302418723c */ /* 0x040fe60000001818 */
[--C-:B------:R-:W-:Y:S03]  /*17c90*/  FFMA.FTZ R102, R103, UR4, -R167.reuse ;  /* 0x0000000467667c23 */ /* 0x100fe600080108a7 */
[C---:B------:R-:W-:Y:S03]  /*17ca0*/  HMMA.16816.F32 R28, R36.reuse, R50, R28 ;  /* 0x00000032241c723c */ /* 0x040fe6000000181c */
[----:B------:R-:W-:Y:S01]  /*17cb0*/  MUFU.EX2 R82, R82 ;  /* 0x0000005200527308 */ /* 0x000fe20000000800 */
[----:B------:R-:W4:Y:S01]  /*17cc0*/  LDSM.16.MT88.4 R48, [R233+0xe800] ;  /* 0x00e80000e930783b */ /* 0x000f220000004200 */
[--C-:B------:R-:W-:Y:S01]  /*17cd0*/  FFMA.FTZ R103, R106, UR4, -R167.reuse ;  /* 0x000000046a677c23 */ /* 0x100fe200080108a7 */
[C---:B------:R-:W-:Y:S07]  /*17ce0*/  HMMA.16816.F32 R32, R36.reuse, R44, R32 ;  /* 0x0000002c2420723c */ /* 0x040fee0000001820 */
[----:B------:R-:W3:Y:S01]  /*17cf0*/  MUFU.EX2 R81, R81 ;  /* 0x0000005100517308 */ /* 0x000ee20000000800 */
[--C-:B------:R-:W-:Y:S01]  /*17d00*/  FFMA.FTZ R106, R107, UR4, -R167.reuse ;  /* 0x000000046b6a7c23 */ /* 0x100fe200080108a7 */
[----:B------:R-:W-:Y:S01]  /*17d10*/  HMMA.16816.F32 R132, R36, R46, R132 ;  /* 0x0000002e2484723c */ /* 0x000fe20000001884 */
[----:B------:R-:W4:Y:S07]  /*17d20*/  LDSM.16.MT88.4 R44, [R232+0xe800] ;  /* 0x00e80000e82c783b */ /* 0x000f2e0000004200 */
[----:B------:R-:W-:Y:S03]  /*17d30*/  MUFU.EX2 R83, R83 ;  /* 0x0000005300537308 */ /* 0x000fe60000000800 */
[----:B------:R-:W-:Y:S01]  /*17d40*/  FFMA.FTZ R107, R114, UR4, -R167 ;  /* 0x00000004726b7c23 */ /* 0x000fe200080108a7 */
[----:B--2---:R-:W-:Y:S01]  /*17d50*/  F2FP.F16.F32.PACK_AB R36, R75, R76 ;  /* 0x0000004c4b24723e */ /* 0x004fe200000000ff */
[----:B------:R-:W-:Y:S01]  /*17d60*/  FFMA.FTZ R114, R117, UR4, -R176 ;  /* 0x0000000475727c23 */ /* 0x000fe200080108b0 */
[----:B-1----:R-:W-:Y:S04]  /*17d70*/  F2FP.F16.F32.PACK_AB R37, R77, R78 ;  /* 0x0000004e4d25723e */ /* 0x002fe800000000ff */
[----:B------:R-:W1:Y:S01]  /*17d80*/  MUFU.EX2 R84, R84 ;  /* 0x0000005400547308 */ /* 0x000e620000000800 */
[----:B-----5:R-:W-:Y:S02]  /*17d90*/  F2FP.F16.F32.PACK_AB R38, R80, R79 ;  /* 0x0000004f5026723e */ /* 0x020fe400000000ff */
[----:B---3--:R-:W-:Y:S07]  /*17da0*/  F2FP.F16.F32.PACK_AB R39, R81, R82 ;  /* 0x000000525127723e */ /* 0x008fee00000000ff */
[----:B------:R-:W-:Y:S01]  /*17db0*/  MUFU.EX2 R86, R86 ;  /* 0x0000005600567308 */ /* 0x000fe20000000800 */
[C---:B------:R-:W-:Y:S09]  /*17dc0*/  HMMA.16816.F32 R8, R36.reuse, R40, R8 ;  /* 0x000000282408723c */ /* 0x040ff20000001808 */
[----:B------:R-:W2:Y:S01]  /*17dd0*/  MUFU.EX2 R85, R85 ;  /* 0x0000005500557308 */ /* 0x000ea20000000800 */
[C---:B------:R-:W-:Y:S03]  /*17de0*/  HMMA.16816.F32 R12, R36.reuse, R42, R12 ;  /* 0x0000002a240c723c */ /* 0x040fe6000000180c */
[----:B-1----:R-:W-:Y:S03]  /*17df0*/  F2FP.F16.F32.PACK_AB R40, R84, R83 ;  /* 0x000000535428723e */ /* 0x002fe600000000ff */
[C---:B----4-:R-:W-:Y:S03]  /*17e00*/  HMMA.16816.F32 R16, R36.reuse, R52, R16 ;  /* 0x000000342410723c */ /* 0x050fe60000001810 */
[----:B------:R-:W-:Y:S03]  /*17e10*/  MUFU.EX2 R88, R88 ;  /* 0x0000005800587308 */ /* 0x000fe60000000800 */
[C---:B------:R-:W-:Y:S01]  /*17e20*/  HMMA.16816.F32 R20, R36.reuse, R54, R20 ;  /* 0x000000362414723c */ /* 0x040fe20000001814 */
[----:B------:R-:W1:Y:S06]  /*17e30*/  LDSM.16.MT88.4 R52, [R234+0xf000] ;  /* 0x00f00000ea34783b */ /* 0x000e6c0000004200 */
[----:B------:R-:W3:Y:S01]  /*17e40*/  MUFU.EX2 R87, R87 ;  /* 0x0000005700577308 */ /* 0x000ee20000000800 */
[----:B--2---:R-:W-:Y:S01]  /*17e50*/  F2FP.F16.F32.PACK_AB R41, R85, R86 ;  /* 0x000000565529723e */ /* 0x004fe200000000ff */
[C---:B------:R-:W-:Y:S08]  /*17e60*/  HMMA.16816.F32 R24, R36.reuse, R48, R24 ;  /* 0x000000302418723c */ /* 0x040ff00000001818 */
[----:B------:R-:W-:Y:S01]  /*17e70*/  MUFU.EX2 R89, R89 ;  /* 0x0000005900597308 */ /* 0x000fe20000000800 */
[C---:B------:R-:W-:Y:S01]  /*17e80*/  HMMA.16816.F32 R28, R36.reuse, R50, R28 ;  /* 0x00000032241c723c */ /* 0x040fe2000000181c */
[----:B------:R-:W2:Y:S05]  /*17e90*/  LDSM.16.MT88.4 R48, [R233+0xf000] ;  /* 0x00f00000e930783b */ /* 0x000eaa0000004200 */
[C---:B------:R-:W-:Y:S03]  /*17ea0*/  HMMA.16816.F32 R32, R36.reuse, R44, R32 ;  /* 0x0000002c2420723c */ /* 0x040fe60000001820 */
[----:B------:R-:W4:Y:S02]  /*17eb0*/  MUFU.EX2 R90, R90 ;  /* 0x0000005a005a7308 */ /* 0x000f240000000800 */
[----:B---3--:R-:W-:Y:S01]  /*17ec0*/  F2FP.F16.F32.PACK_AB R42, R87, R88 ;  /* 0x00000058572a723e */ /* 0x008fe200000000ff */
[----:B------:R-:W-:Y:S01]  /*17ed0*/  HMMA.16816.F32 R132, R36, R46, R132 ;  /* 0x0000002e2484723c */ /* 0x000fe20000001884 */
[----:B------:R-:W3:Y:S06]  /*17ee0*/  LDSM.16.MT88.4 R36, [R232+0xf000] ;  /* 0x00f00000e824783b */ /* 0x000eec0000004200 */
[----:B------:R-:W-:Y:S01]  /*17ef0*/  MUFU.EX2 R91, R91 ;  /* 0x0000005b005b7308 */ /* 0x000fe20000000800 */
[----:B------:R-:W-:Y:S03]  /*17f00*/  FADD.FTZ R44, R184, R191 ;  /* 0x000000bfb82c7221 */ /* 0x000fe60000010000 */
[----:B------:R-:W-:Y:S06]  /*17f10*/  FADD.FTZ R46, R182, R185 ;  /* 0x000000b9b62e7221 */ /* 0x000fec0000010000 */
[----:B------:R-:W5:Y:S01]  /*17f20*/  MUFU.EX2 R92, R92 ;  /* 0x0000005c005c7308 */ /* 0x000f620000000800 */
[----:B----4-:R-:W-:Y:S01]  /*17f30*/  F2FP.F16.F32.PACK_AB R43, R90, R89 ;  /* 0x000000595a2b723e */ /* 0x010fe200000000ff */
        /* <DEDUP_REMOVED lines=8> */
[----:B------:R-:W4:Y:S01]  /*17fc0*/  MUFU.EX2 R94, R94 ;  /* 0x0000005e005e7308 */ /* 0x000f220000000800 */
[----:B------:R-:W3:Y:S01]  /*17fd0*/  LDSM.16.MT88.4 R56, [R237+0xf800] ;  /* 0x00f80000ed38783b */ /* 0x000ee20000004200 */
        /* <DEDUP_REMOVED lines=8> */
[----:B----4-:R-:W-:Y:S03]  /*18060*/  F2FP.F16.F32.PACK_AB R45, R94, R93 ;  /* 0x0000005d5e2d723e */ /* 0x010fe600000000ff */
[C---:B------:R-:W-:Y:S03]  /*18070*/  HMMA.16816.F32 R28, R40.reuse, R50, R28 ;  /* 0x00000032281c723c */ /* 0x040fe6000000181c */
[----:B------:R-:W-:Y:S01]  /*18080*/  MUFU.EX2 R97, R97 ;  /* 0x0000006100617308 */ /* 0x000fe20000000800 */
[----:B------:R-:W2:Y:S01]  /*18090*/  LDSM.16.MT88.4 R48, [R233+0xf800] ;  /* 0x00f80000e930783b */ /* 0x000ea20000004200 */
[----:B------:R-:W-:Y:S01]  /*180a0*/  FADD.FTZ R5, R5, R178 ;  /* 0x000000b205057221 */ /* 0x000fe20000010000 */
[C---:B---3--:R-:W-:Y:S07]  /*180b0*/  HMMA.16816.F32 R32, R40.reuse, R36, R32 ;  /* 0x000000242820723c */ /* 0x048fee0000001820 */
[----:B------:R-:W3:Y:S01]  /*180c0*/  MUFU.EX2 R98, R98 ;  /* 0x0000006200627308 */ /* 0x000ee20000000800 */
[----:B-----5:R-:W-:Y:S01]  /*180d0*/  F2FP.F16.F32.PACK_AB R46, R95, R96 ;  /* 0x000000605f2e723e */ /* 0x020fe200000000ff */
        /* <DEDUP_REMOVED lines=10> */
[----:B------:R-:W-:Y:S01]  /*18180*/  FADD.FTZ R152, R152, R159 ;  /* 0x0000009f98987221 */ /* 0x000fe20000010000 */
[--C-:B------:R-:W-:Y:S01]  /*18190*/  FFMA.FTZ R7, R109, UR4, -R176.reuse ;  /* 0x000000046d077c23 */ /* 0x100fe200080108b0 */
[--C-:B------:R-:W-:Y:S01]  /*181a0*/  FFMA.FTZ R109, R116, UR4, -R176.reuse ;  /* 0x00000004746d7c23 */ /* 0x100fe200080108b0 */
[----:B------:R-:W-:Y:S01]  /*181b0*/  FADD.FTZ R156, R156, R105 ;  /* 0x000000699c9c7221 */ /* 0x000fe20000010000 */
[----:B------:R-:W-:Y:S03]  /*181c0*/  FFMA.FTZ R105, R112, UR4, -R176 ;  /* 0x0000000470697c23 */ /* 0x000fe600080108b0 */
[----:B------:R-:W-:Y:S01]  /*181d0*/  MUFU.EX2 R99, R99 ;  /* 0x0000006300637308 */ /* 0x000fe20000000800 */
[C---:B------:R-:W-:Y:S05]  /*181e0*/  HMMA.16816.F32 R8, R44.reuse, R56, R8 ;  /* 0x000000382c08723c */ /* 0x040fea0000001808 */
[----:B------:R-:W-:Y:S01]  /*181f0*/  FADD.FTZ R157, R157, R156 ;  /* 0x0000009c9d9d7221 */ /* 0x000fe20000010000 */
[C---:B------:R-:W-:Y:S03]  /*18200*/  HMMA.16816.F32 R12, R44.reuse, R58, R12 ;  /* 0x0000003a2c0c723c */ /* 0x040fe6000000180c */
[----:B------:R-:W3:Y:S01]  /*18210*/  MUFU.EX2 R102, R102 ;  /* 0x0000006600667308 */ /* 0x000ee20000000800 */
[----:B------:R-:W3:Y:S01]  /*18220*/  LDSM.16.MT88.4 R56, [R237+0x10000] ;  /* 0x01000000ed38783b */ /* 0x000ee20000004200 */
[----:B------:R-:W-:Y:S01]  /*18230*/  FADD.FTZ R168, R168, R157 ;  /* 0x0000009da8a87221 */ /* 0x000fe20000010000 */
[C---:B-1----:R-:W-:Y:S07]  /*18240*/  HMMA.16816.F32 R16, R44.reuse, R52, R16 ;  /* 0x000000342c10723c */ /* 0x042fee0000001810 */
[----:B------:R-:W-:Y:S01]  /*18250*/  MUFU.EX2 R101, R101 ;  /* 0x0000006500657308 */ /* 0x000fe20000000800 */
[----:B------:R-:W-:Y:S03]  /*18260*/  LDSM.16.MT88.4 R156, [R237+0x11800] ;  /* 0x01180000ed9c783b */ /* 0x000fe60000004200 */
[----:B------:R-:W-:Y:S01]  /*18270*/  FFMA.FTZ R112, R115, UR4, -R167 ;  /* 0x0000000473707c23 */ /* 0x000fe200080108a7 */
[C---:B------:R-:W-:Y:S05]  /*18280*/  HMMA.16816.F32 R20, R44.reuse, R54, R20 ;  /* 0x000000362c14723c */ /* 0x040fea0000001814 */
[----:B------:R-:W1:Y:S01]  /*18290*/  MUFU.EX2 R104, R104 ;  /* 0x0000006800687308 */ /* 0x000e620000000800 */
[C---:B--2---:R-:W-:Y:S01]  /*182a0*/  HMMA.16816.F32 R24, R44.reuse, R48, R24 ;  /* 0x000000302c18723c */ /* 0x044fe20000001818 */
[----:B------:R-:W2:Y:S04]  /*182b0*/  LDSM.16.MT88.4 R52, [R234+0x10000] ;  /* 0x01000000ea34783b */ /* 0x000ea80000004200 */
[----:B------:R-:W-:Y:S01]  /*182c0*/  FADD.FTZ R169, R169, R168 ;  /* 0x000000a8a9a97221 */ /* 0x000fe20000010000 */
        /* <DEDUP_REMOVED lines=11> */
[----:B-----5:R-:W-:Y:S01]  /*18380*/  F2FP.F16.F32.PACK_AB R40, R3, R100 ;  /* 0x000000640328723e */ /* 0x020fe200000000ff */
[----:B------:R-:W-:Y:S01]  /*18390*/  FADD.FTZ R152, R153, R152 ;  /* 0x0000009899987221 */ /* 0x000fe20000010000 */
[----:B---3--:R-:W-:Y:S03]  /*183a0*/  F2FP.F16.F32.PACK_AB R41, R102, R99 ;  /* 0x000000636629723e */ /* 0x008fe600000000ff */
[----:B------:R-:W-:Y:S01]  /*183b0*/  FADD.FTZ R161, R161, R152 ;  /* 0x00000098a1a17221 */ /* 0x000fe20000010000 */
[----:B-1----:R-:W-:Y:S01]  /*183c0*/  F2FP.F16.F32.PACK_AB R42, R104, R101 ;  /* 0x00000065682a723e */ /* 0x002fe200000000ff */
[----:B------:R1:W-:Y:S01]  /*183d0*/  MUFU.EX2 R5, R110 ;  /* 0x0000006e00057308 */ /* 0x0003e20000000800 */
[----:B----4-:R-:W-:Y:S01]  /*183e0*/  F2FP.F16.F32.PACK_AB R43, R106, R103 ;  /* 0x000000676a2b723e */ /* 0x010fe200000000ff */
[----:B------:R-:W-:Y:S01]  /*183f0*/  FADD.FTZ R162, R162, R161 ;  /* 0x000000a1a2a27221 */ /* 0x000fe20000010000 */
[----:B------:R-:W-:Y:S01]  /*18400*/  FADD.FTZ R163, R160, R163 ;  /* 0x000000a3a0a37221 */ /* 0x000fe20000010000 */
[----:B------:R-:W-:Y:S02]  /*18410*/  FFMA.FTZ R116, R119, UR4, -R167 ;  /* 0x0000000477747c23 */ /* 0x000fe400080108a7 */
[----:B------:R-:W-:Y:S01]  /*18420*/  FADD.FTZ R171, R171, R162 ;  /* 0x000000a2abab7221 */ /* 0x000fe20000010000 */
[----:B------:R-:W-:Y:S01]  /*18430*/  FADD.FTZ R150, R150, R163 ;  /* 0x000000a396967221 */ /* 0x000fe20000010000 */
[C---:B------:R-:W-:Y:S02]  /*18440*/  HMMA.16816.F32 R8, R40.reuse, R56, R8 ;  /* 0x000000382808723c */ /* 0x040fe40000001808 */
[----:B------:R-:W3:Y:S03]  /*18450*/  MUFU.EX2 R7, R7 ;  /* 0x0000000700077308 */ /* 0x000ee60000000800 */
[----:B------:R-:W-:Y:S01]  /*18460*/  FADD.FTZ R148, R148, R171 ;  /* 0x000000ab94947221 */ /* 0x000fe20000010000 */
[C---:B------:R-:W-:Y:S01]  /*18470*/  HMMA.16816.F32 R12, R40.reuse, R58, R12 ;  /* 0x0000003a280c723c */ /* 0x040fe2000000180c */
[----:B------:R-:W4:Y:S05]  /*18480*/  LDSM.16.MT88.4 R56, [R237+0x10800] ;  /* 0x01080000ed38783b */ /* 0x000f2a0000004200 */
[----:B------:R-:W-:Y:S01]  /*18490*/  MUFU.EX2 R105, R105 ;  /* 0x0000006900697308 */ /* 0x000fe20000000800 */
[----:B------:R-:W-:Y:S01]  /*184a0*/  FADD.FTZ R151, R151, R148 ;  /* 0x0000009497977221 */ /* 0x000fe20000010000 */
[C---:B--2---:R-:W-:Y:S03]  /*184b0*/  HMMA.16816.F32 R16, R40.reuse, R52, R16 ;  /* 0x000000342810723c */ /* 0x044fe60000001810 */
[----:B------:R-:W-:Y:S03]  /*184c0*/  FADD.FTZ R151, R144, R151 ;  /* 0x0000009790977221 */ /* 0x000fe60000010000 */
[C---:B------:R-:W-:Y:S01]  /*184d0*/  HMMA.16816.F32 R20, R40.reuse, R54, R20 ;  /* 0x000000362814723c */ /* 0x040fe20000001814 */
[----:B------:R-:W2:Y:S01]  /*184e0*/  LDSM.16.MT88.4 R52, [R234+0x10800] ;  /* 0x01080000ea34783b */ /* 0x000ea20000004200 */
[----:B------:R-:W-:Y:S03]  /*184f0*/  MUFU.EX2 R107, R107 ;  /* 0x0000006b006b7308 */ /* 0x000fe60000000800 */
[----:B------:R-:W-:Y:S01]  /*18500*/  FFMA.FTZ R108, R111, UR4, -R167 ;  /* 0x000000046f6c7c23 */ /* 0x000fe200080108a7 */
[C---:B------:R-:W-:Y:S06]  /*18510*/  HMMA.16816.F32 R24, R40.reuse, R48, R24 ;  /* 0x000000302818723c */ /* 0x040fec0000001818 */
[----:B------:R-:W5:Y:S01]  /*18520*/  MUFU.EX2 R112, R112 ;  /* 0x0000007000707308 */ /* 0x000f620000000800 */
[----:B-1----:R-:W-:Y:S01]  /*18530*/  FFMA.FTZ R110, R113, UR4, -R176 ;  /* 0x00000004716e7c23 */ /* 0x002fe200080108b0 */
[C---:B------:R-:W-:Y:S01]  /*18540*/  HMMA.16816.F32 R28, R40.reuse, R50, R28 ;  /* 0x00000032281c723c */ /* 0x040fe2000000181c */
[----:B------:R-:W1:Y:S02]  /*18550*/  LDSM.16.MT88.4 R48, [R233+0x10800] ;  /* 0x01080000e930783b */ /* 0x000e640000004200 */
[----:B------:R-:W-:Y:S03]  /*18560*/  FADD.FTZ R170, R170, R151 ;  /* 0x00000097aaaa7221 */ /* 0x000fe60000010000 */
[C---:B------:R-:W-:Y:S02]  /*18570*/  HMMA.16816.F32 R32, R40.reuse, R36, R32 ;  /* 0x000000242820723c */ /* 0x040fe40000001820 */
[----:B------:R-:W4:Y:S03]  /*18580*/  MUFU.EX2 R108, R108 ;  /* 0x0000006c006c7308 */ /* 0x000f260000000800 */
[----:B---3--:R-:W-:Y:S01]  /*18590*/  F2FP.F16.F32.PACK_AB R44, R7, R6 ;  /* 0x00000006072c723e */ /* 0x008fe200000000ff */
[----:B------:R-:W-:Y:S01]  /*185a0*/  HMMA.16816.F32 R132, R40, R38, R132 ;  /* 0x000000262884723c */ /* 0x000fe20000001884 */
[----:B------:R-:W3:Y:S05]  /*185b0*/  LDSM.16.MT88.4 R36, [R232+0x10800] ;  /* 0x01080000e824783b */ /* 0x000eea0000004200 */
[----:B------:R-:W2:Y:S01]  /*185c0*/  MUFU.EX2 R110, R110 ;  /* 0x0000006e006e7308 */ /* 0x000ea20000000800 */
[----:B-----5:R-:W-:Y:S01]  /*185d0*/  F2FP.F16.F32.PACK_AB R47, R112, R107 ;  /* 0x0000006b702f723e */ /* 0x020fe200000000ff */
[----:B------:R-:W-:Y:S03]  /*185e0*/  FADD.FTZ R147, R147, R170 ;  /* 0x000000aa93937221 */ /* 0x000fe60000010000 */
[----:B------:R-:W-:Y:S01]  /*185f0*/  FADD.FTZ R150, R149, R150 ;  /* 0x0000009695967221 */ /* 0x000fe20000010000 */
[----:B------:R-:W-:Y:S01]  /*18600*/  FFMA.FTZ R111, R118, UR4, -R167 ;  /* 0x00000004766f7c23 */ /* 0x000fe200080108a7 */
[----:B------:R-:W5:Y:S01]  /*18610*/  LDSM.16.MT88.4 R40, [R237+0x11000] ;  /* 0x01100000ed28783b */ /* 0x000f620000004200 */
[----:B------:R-:W-:Y:S01]  /*18620*/  FADD.FTZ R142, R142, R147 ;  /* 0x000000938e8e7221 */ /* 0x000fe20000010000 */
[----:B----4-:R-:W-:Y:S01]  /*18630*/  F2FP.F16.F32.PACK_AB R45, R108, R5 ;  /* 0x000000056c2d723e */ /* 0x010fe200000000ff */
[----:B------:R-:W-:Y:S01]  /*18640*/  FADD.FTZ R145, R145, R150 ;  /* 0x0000009691917221 */ /* 0x000fe20000010000 */
[----:B------:R-:W-:Y:S01]  /*18650*/  MUFU.EX2 R109, R109 ;  /* 0x0000006d006d7308 */ /* 0x000fe20000000800 */
[----:B------:R-:W-:Y:S01]  /*18660*/  FADD.FTZ R143, R143, R142 ;  /* 0x0000008e8f8f7221 */ /* 0x000fe20000010000 */
[----:B------:R-:W-:Y:S01]  /*18670*/  FFMA.FTZ R113, R120, UR4, -R176 ;  /* 0x0000000478717c23 */ /* 0x000fe200080108b0 */
[----:B------:R-:W-:Y:S01]  /*18680*/  FADD.FTZ R146, R146, R145 ;  /* 0x0000009192927221 */ /* 0x000fe20000010000 */
[----:B------:R-:W-:Y:S01]  /*18690*/  LDSM.16.MT88.4 R148, [R234+0x11800] ;  /* 0x01180000ea94783b */ /* 0x000fe20000004200 */
[----:B------:R-:W-:Y:S01]  /*186a0*/  FADD.FTZ R62, R62, R143 ;  /* 0x0000008f3e3e7221 */ /* 0x000fe20000010000 */
[----:B--2---:R-:W-:Y:S01]  /*186b0*/  F2FP.F16.F32.PACK_AB R46, R110, R105 ;  /* 0x000000696e2e723e */ /* 0x004fe200000000ff */
[----:B------:R-:W-:Y:S03]  /*186c0*/  FADD.FTZ R115, R141, R146 ;  /* 0x000000928d737221 */ /* 0x000fe60000010000 */
[----:B------:R-:W2:Y:S01]  /*186d0*/  MUFU.EX2 R114, R114 ;  /* 0x0000007200727308 */ /* 0x000ea20000000800 */
[----:B------:R-:W-:Y:S01]  /*186e0*/  FADD.FTZ R63, R63, R62 ;  /* 0x0000003e3f3f7221 */ /* 0x000fe20000010000 */
[----:B------:R-:W-:Y:S01]  /*186f0*/  FFMA.FTZ R62, R127, UR4, -R167 ;  /* 0x000000047f3e7c23 */ /* 0x000fe200080108a7 */
[----:B------:R-:W-:Y:S01]  /*18700*/  FADD.FTZ R115, R140, R115 ;  /* 0x000000738c737221 */ /* 0x000fe20000010000 */
[C---:B------:R-:W-:Y:S01]  /*18710*/  HMMA.16816.F32 R8, R44.reuse, R56, R8 ;  /* 0x000000382c08723c */ /* 0x040fe20000001808 */
[----:B------:R-:W-:Y:S05]  /*18720*/  LDSM.16.MT88.4 R140, [R233+0x11800] ;  /* 0x01180000e98c783b */ /* 0x000fea0000004200 */
[----:B------:R-:W-:Y:S01]  /*18730*/  MUFU.EX2 R111, R111 ;  /* 0x0000006f006f7308 */ /* 0x000fe20000000800 */
[----:B------:R-:W-:Y:S01]  /*18740*/  FADD.FTZ R60, R60, R115 ;  /* 0x000000733c3c7221 */ /* 0x000fe20000010000 */
[C---:B------:R-:W-:Y:S08]  /*18750*/  HMMA.16816.F32 R12, R44.reuse, R58, R12 ;  /* 0x0000003a2c0c723c */ /* 0x040ff0000000180c */
[----:B------:R-:W4:Y:S01]  /*18760*/  MUFU.EX2 R116, R116 ;  /* 0x0000007400747308 */ /* 0x000f220000000800 */
[C---:B------:R-:W-:Y:S03]  /*18770*/  HMMA.16816.F32 R16, R44.reuse, R52, R16 ;  /* 0x000000342c10723c */ /* 0x040fe60000001810 */
[----:B------:R-:W-:Y:S03]  /*18780*/  FADD.FTZ R58, R66, R63 ;  /* 0x0000003f423a7221 */ /* 0x000fe60000010000 */
[C---:B------:R-:W-:Y:S01]  /*18790*/  HMMA.16816.F32 R20, R44.reuse, R54, R20 ;  /* 0x000000362c14723c */ /* 0x040fe20000001814 */
[----:B------:R-:W5:Y:S02]  /*187a0*/  LDSM.16.MT88.4 R52, [R234+0x11000] ;  /* 0x01100000ea34783b */ /* 0x000f640000004200 */
[----:B------:R-:W-:Y:S02]  /*187b0*/  MUFU.EX2 R113, R113 ;  /* 0x0000007100717308 */ /* 0x000fe40000000800 */
[----:B------:R-:W-:Y:S01]  /*187c0*/  FADD.FTZ R58, R137, R58 ;  /* 0x0000003a893a7221 */ /* 0x000fe20000010000 */
[C---:B-1----:R-:W-:Y:S07]  /*187d0*/  HMMA.16816.F32 R24, R44.reuse, R48, R24 ;  /* 0x000000302c18723c */ /* 0x042fee0000001818 */
[----:B------:R-:W1:Y:S01]  /*187e0*/  MUFU.EX2 R56, R121 ;  /* 0x0000007900387308 */ /* 0x000e620000000800 */
[----:B------:R-:W-:Y:S01]  /*187f0*/  FADD.FTZ R69, R69, R58 ;  /* 0x0000003a45457221 */ /* 0x000fe20000010000 */
[C---:B------:R-:W-:Y:S03]  /*18800*/  HMMA.16816.F32 R28, R44.reuse, R50, R28 ;  /* 0x000000322c1c723c */ /* 0x040fe6000000181c */
[----:B------:R-:W-:Y:S03]  /*18810*/  FFMA.FTZ R57, R122, UR4, -R167 ;  /* 0x000000047a397c23 */ /* 0x000fe600080108a7 */
[C---:B---3--:R-:W-:Y:S02]  /*18820*/  HMMA.16816.F32 R32, R44.reuse, R36, R32 ;  /* 0x000000242c20723c */ /* 0x048fe40000001820 */
[----:B------:R-:W-:Y:S03]  /*18830*/  MUFU.EX2 R58, R123 ;  /* 0x0000007b003a7308 */ /* 0x000fe60000000800 */
[----:B------:R-:W-:Y:S01]  /*18840*/  FADD.FTZ R70, R70, R69 ;  /* 0x0000004546467221 */ /* 0x000fe20000010000 */
[----:B------:R-:W-:Y:S01]  /*18850*/  HMMA.16816.F32 R132, R44, R38, R132 ;  /* 0x000000262c84723c */ /* 0x000fe20000001884 */
[----:B------:R-:W-:Y:S05]  /*18860*/  LDSM.16.MT88.4 R44, [R232+0x11000] ;  /* 0x01100000e82c783b */ /* 0x000fea0000004200 */
[----:B------:R-:W3:Y:S01]  /*18870*/  MUFU.EX2 R57, R57 ;  /* 0x0000003900397308 */ /* 0x000ee20000000800 */
[----:B------:R-:W-:Y:S01]  /*18880*/  FADD.FTZ R61, R61, R60 ;  /* 0x0000003c3d3d7221 */ /* 0x000fe20000010000 */
[----:B------:R-:W-:Y:S03]  /*18890*/  FADD.FTZ R49, R73, R70 ;  /* 0x0000004649317221 */ /* 0x000fe60000010000 */
[----:B--2---:R-:W-:Y:S01]  /*188a0*/  F2FP.F16.F32.PACK_AB R36, R114, R109 ;  /* 0x0000006d7224723e */ /* 0x004fe200000000ff */
[--C-:B------:R-:W-:Y:S01]  /*188b0*/  FFMA.FTZ R59, R124, UR4, -R176.reuse ;  /* 0x000000047c3b7c23 */ /* 0x100fe200080108b0 */
[----:B------:R-:W-:Y:S01]  /*188c0*/  FADD.FTZ R64, R64, R61 ;  /* 0x0000003d40407221 */ /* 0x000fe20000010000 */
[----:B------:R-:W-:Y:S01]  /*188d0*/  FADD.FTZ R49, R74, R49 ;  /* 0x000000314a317221 */ /* 0x000fe20000010000 */
[----:B----4-:R-:W-:Y:S01]  /*188e0*/  F2FP.F16.F32.PACK_AB R37, R116, R111 ;  /* 0x0000006f7425723e */ /* 0x010fe200000000ff */
[----:B------:R-:W-:Y:S01]  /*188f0*/  FFMA.FTZ R60, R125, UR4, -R176 ;  /* 0x000000047d3c7c23 */ /* 0x000fe200080108b0 */
[----:B------:R-:W-:Y:S01]  /*18900*/  FADD.FTZ R64, R65, R64 ;  /* 0x0000004041407221 */ /* 0x000fe20000010000 */
[----:B------:R-:W-:Y:S01]  /*18910*/  FADD.FTZ R78, R78, R49 ;  /* 0x000000314e4e7221 */ /* 0x000fe20000010000 */
[----:B-1----:R-:W-:Y:S01]  /*18920*/  F2FP.F16.F32.PACK_AB R38, R56, R113 ;  /* 0x000000713826723e */ /* 0x002fe200000000ff */
[----:B------:R-:W1:Y:S01]  /*18930*/  LDSM.16.MT88.4 R48, [R233+0x11000] ;  /* 0x01100000e930783b */ /* 0x000e620000004200 */
[----:B------:R-:W-:Y:S01]  /*18940*/  FADD.FTZ R67, R67, R64 ;  /* 0x0000004043437221 */ /* 0x000fe20000010000 */
[----:B---3--:R-:W-:Y:S01]  /*18950*/  F2FP.F16.F32.PACK_AB R39, R58, R57 ;  /* 0x000000393a27723e */ /* 0x008fe200000000ff */
[----:B------:R-:W-:Y:S01]  /*18960*/  MUFU.EX2 R59, R59 ;  /* 0x0000003b003b7308 */ /* 0x000fe20000000800 */
[----:B------:R-:W-:Y:S01]  /*18970*/  FADD.FTZ R77, R77, R78 ;  /* 0x0000004e4d4d7221 */ /* 0x000fe20000010000 */
[----:B------:R-:W-:Y:S01]  /*18980*/  FADD.FTZ R68, R68, R67 ;  /* 0x0000004344447221 */ /* 0x000fe20000010000 */
[----:B------:R-:W-:Y:S01]  /*18990*/  FFMA.FTZ R61, R126, UR4, -R167 ;  /* 0x000000047e3d7c23 */ /* 0x000fe200080108a7 */
[----:B------:R-:W-:Y:S01]  /*189a0*/  FFMA.FTZ R63, R128, UR4, -R176 ;  /* 0x00000004803f7c23 */ /* 0x000fe200080108b0 */
[----:B------:R-:W-:Y:S01]  /*189b0*/  FADD.FTZ R82, R82, R77 ;  /* 0x0000004d52527221 */ /* 0x000fe20000010000 */
[C---:B-----5:R-:W-:Y:S04]  /*189c0*/  HMMA.16816.F32 R8, R36.reuse, R40, R8 ;  /* 0x000000282408723c */ /* 0x060fe80000001808 */
[----:B------:R-:W2:Y:S01]  /*189d0*/  MUFU.EX2 R60, R60 ;  /* 0x0000003c003c7308 */ /* 0x000ea20000000800 */
[----:B------:R-:W-:Y:S01]  /*189e0*/  FADD.FTZ R71, R71, R68 ;  /* 0x0000004447477221 */ /* 0x000fe20000010000 */
[C---:B------:R-:W-:Y:S08]  /*189f0*/  HMMA.16816.F32 R12, R36.reuse, R42, R12 ;  /* 0x0000002a240c723c */ /* 0x040ff0000000180c */
[----:B------:R-:W-:Y:S03]  /*18a00*/  MUFU.EX2 R61, R61 ;  /* 0x0000003d003d7308 */ /* 0x000fe60000000800 */
[----:B------:R-:W-:Y:S01]  /*18a10*/  FADD.FTZ R71, R72, R71 ;  /* 0x0000004748477221 */ /* 0x000fe20000010000 */
[C---:B------:R-:W-:Y:S03]  /*18a20*/  HMMA.16816.F32 R16, R36.reuse, R52, R16 ;  /* 0x000000342410723c */ /* 0x040fe60000001810 */
[----:B------:R-:W-:Y:S03]  /*18a30*/  FADD.FTZ R76, R76, R71 ;  /* 0x000000474c4c7221 */ /* 0x000fe60000010000 */
[C---:B------:R-:W-:Y:S01]  /*18a40*/  HMMA.16816.F32 R20, R36.reuse, R54, R20 ;  /* 0x000000362414723c */ /* 0x040fe20000001814 */
[----:B------:R-:W3:Y:S04]  /*18a50*/  MUFU.EX2 R62, R62 ;  /* 0x0000003e003e7308 */ /* 0x000ee80000000800 */
[----:B------:R-:W-:Y:S01]  /*18a60*/  FADD.FTZ R76, R75, R76 ;  /* 0x0000004c4b4c7221 */ /* 0x000fe20000010000 */
[----:B------:R-:W-:Y:S01]  /*18a70*/  FADD.FTZ R81, R81, R82 ;  /* 0x0000005251517221 */ /* 0x000fe20000010000 */
[----:B------:R-:W-:Y:S01]  /*18a80*/  FFMA.FTZ R52, R130, UR4, -R167 ;  /* 0x0000000482347c23 */ /* 0x000fe200080108a7 */
[----:B------:R-:W-:Y:S03]  /*18a90*/  FFMA.FTZ R176, R129, UR4, -R176 ;  /* 0x0000000481b07c23 */ /* 0x000fe600080108b0 */
[----:B------:R-:W-:Y:S01]  /*18aa0*/  MUFU.EX2 R63, R63 ;  /* 0x0000003f003f7308 */ /* 0x000fe20000000800 */
[----:B------:R-:W-:Y:S01]  /*18ab0*/  FADD.FTZ R79, R79, R76 ;  /* 0x0000004c4f4f7221 */ /* 0x000fe20000010000 */
[----:B------:R-:W-:Y:S01]  /*18ac0*/  FADD.FTZ R86, R86, R81 ;  /* 0x0000005156567221 */ /* 0x000fe20000010000 */
[C---:B-1----:R-:W-:Y:S03]  /*18ad0*/  HMMA.16816.F32 R24, R36.reuse, R48, R24 ;  /* 0x000000302418723c */ /* 0x042fe60000001818 */
[----:B------:R-:W-:Y:S01]  /*18ae0*/  FADD.FTZ R80, R80, R79 ;  /* 0x0000004f50507221 */ /* 0x000fe20000010000 */
[----:B------:R-:W-:Y:S01]  /*18af0*/  FFMA.FTZ R167, R131, UR4, -R167 ;  /* 0x0000000483a77c23 */ /* 0x000fe200080108a7 */
[----:B------:R-:W-:Y:S01]  /*18b00*/  FADD.FTZ R86, R85, R86 ;  /* 0x0000005655567221 */ /* 0x000fe20000010000 */
[C---:B------:R-:W-:Y:S01]  /*18b10*/  HMMA.16816.F32 R28, R36.reuse, R50, R28 ;  /* 0x00000032241c723c */ /* 0x040fe2000000181c */
[----:B------:R-:W1:Y:S04]  /*18b20*/  MUFU.EX2 R176, R176 ;  /* 0x000000b000b07308 */ /* 0x000e680000000800 */
[----:B------:R-:W-:Y:S01]  /*18b30*/  FADD.FTZ R83, R83, R80 ;  /* 0x0000005053537221 */ /* 0x000fe20000010000 */
[C---:B------:R-:W-:Y:S05]  /*18b40*/  HMMA.16816.F32 R32, R36.reuse, R44, R32 ;  /* 0x0000002c2420723c */ /* 0x040fea0000001820 */
[----:B------:R-:W-:Y:S01]  /*18b50*/  MUFU.EX2 R52, R52 ;  /* 0x0000003400347308 */ /* 0x000fe20000000800 */
[----:B------:R-:W-:Y:S01]  /*18b60*/  FADD.FTZ R83, R84, R83 ;  /* 0x0000005354537221 */ /* 0x000fe20000010000 */
[----:B------:R-:W-:Y:S01]  /*18b70*/  HMMA.16816.F32 R132, R36, R46, R132 ;  /* 0x0000002e2484723c */ /* 0x000fe20000001884 */
[----:B------:R-:W4:Y:S03]  /*18b80*/  LDSM.16.MT88.4 R36, [R232+0x11800] ;  /* 0x01180000e824783b */ /* 0x000f260000004200 */
[----:B------:R-:W-:Y:S01]  /*18b90*/  FADD.FTZ R88, R88, R83 ;  /* 0x0000005358587221 */ /* 0x000fe20000010000 */
[----:B------:R-:W-:Y:S03]  /*18ba0*/  FADD.FTZ R89, R89, R86 ;  /* 0x0000005659597221 */ /* 0x000fe60000010000 */
[----:B------:R-:W5:Y:S03]  /*18bb0*/  MUFU.EX2 R167, R167 ;  /* 0x000000a700a77308 */ /* 0x000f660000000800 */
[----:B--2---:R-:W-:Y:S01]  /*18bc0*/  F2FP.F16.F32.PACK_AB R40, R60, R59 ;  /* 0x0000003b3c28723e */ /* 0x004fe200000000ff */
[----:B------:R-:W-:Y:S01]  /*18bd0*/  FADD.FTZ R88, R87, R88 ;  /* 0x0000005857587221 */ /* 0x000fe20000010000 */
[----:B------:R-:W-:Y:S01]  /*18be0*/  FADD.FTZ R90, R90, R89 ;  /* 0x000000595a5a7221 */ /* 0x000fe20000010000 */
[----:B---3--:R-:W-:Y:S02]  /*18bf0*/  F2FP.F16.F32.PACK_AB R41, R62, R61 ;  /* 0x0000003d3e29723e */ /* 0x008fe400000000ff */
[----:B------:R-:W-:Y:S01]  /*18c00*/  FADD.FTZ R91, R91, R88 ;  /* 0x000000585b5b7221 */ /* 0x000fe20000010000 */
[----:B------:R-:W-:Y:S01]  /*18c10*/  FADD.FTZ R93, R93, R90 ;  /* 0x0000005a5d5d7221 */ /* 0x000fe20000010000 */
[----:B-1----:R-:W-:Y:S02]  /*18c20*/  F2FP.F16.F32.PACK_AB R42, R176, R63 ;  /* 0x0000003fb02a723e */ /* 0x002fe400000000ff */
[----:B------:R-:W-:Y:S01]  /*18c30*/  FADD.FTZ R91, R92, R91 ;  /* 0x0000005b5c5b7221 */ /* 0x000fe20000010000 */
[----:B------:R-:W-:Y:S03]  /*18c40*/  FADD.FTZ R94, R94, R93 ;  /* 0x0000005d5e5e7221 */ /* 0x000fe60000010000 */
[----:B------:R-:W-:Y:S01]  /*18c50*/  FADD.FTZ R96, R96, R91 ;  /* 0x0000005b60607221 */ /* 0x000fe20000010000 */
[----:B------:R-:W-:Y:S01]  /*18c60*/  FADD.FTZ R97, R97, R94 ;  /* 0x0000005e61617221 */ /* 0x000fe20000010000 */
[----:B-----5:R-:W-:Y:S02]  /*18c70*/  F2FP.F16.F32.PACK_AB R43, R167, R52 ;  /* 0x00000034a72b723e */ /* 0x020fe400000000ff */
[----:B------:R-:W-:Y:S01]  /*18c80*/  FADD.FTZ R95, R95, R96 ;  /* 0x000000605f5f7221 */ /* 0x000fe20000010000 */
[----:B------:R-:W-:Y:S03]  /*18c90*/  FADD.FTZ R98, R98, R97 ;  /* 0x0000006162627221 */ /* 0x000fe60000010000 */
        /* <DEDUP_REMOVED lines=16> */
[C---:B----4-:R-:W-:Y:S04]  /*18da0*/  HMMA.16816.F32 R136, R40.reuse, R36, R32 ;  /* 0x000000242888723c */ /* 0x050fe80000001820 */
[----:B------:R-:W-:Y:S01]  /*18db0*/  FADD.FTZ R6, R7, R6 ;  /* 0x0000000607067221 */ /* 0x000fe20000010000 */
[----:B------:R-:W-:Y:S01]  /*18dc0*/  FADD.FTZ R108, R108, R5 ;  /* 0x000000056c6c7221 */ /* 0x000fe20000010000 */
[----:B------:R-:W-:Y:S05]  /*18dd0*/  HMMA.16816.F32 R132, R40, R38, R132 ;  /* 0x000000262884723c */ /* 0x000fea0000001884 */
[----:B------:R-:W-:Y:S01]  /*18de0*/  FADD.FTZ R105, R105, R6 ;  /* 0x0000000669697221 */ /* 0x000fe20000010000 */
[----:B------:R-:W-:Y:S01]  /*18df0*/  FADD.FTZ R107, R107, R108 ;  /* 0x0000006c6b6b7221 */ /* 0x000fe20000010000 */
[----:B------:R-:W-:Y:S04]  /*18e00*/  MOV R3, R0 ;  /* 0x0000000000037202 */ /* 0x000fe80000000f00 */
        /* <DEDUP_REMOVED lines=18> */
[----:B------:R-:W-:Y:S06]  /*18f30*/  @P0 BRA `(.L_x_1580) ;  /* 0xffffffa0001c0947 */ /* 0x000fec000383ffff */
.L_x_1576:
[----:B------:R-:W1:Y:S01]  /*18f40*/  SHFL.BFLY PT, R8, R251, 0x2, 0x1f ;  /* 0x0c401f00fb087f89 */ /* 0x000e6200000e0000 */
[----:B------:R-:W-:Y:S01]  /*18f50*/  MOV R11, 0x3f800000 ;  /* 0x3f800000000b7802 */ /* 0x000fe20000000f00 */
[----:B------:R-:W-:Y:S01]  /*18f60*/  IMAD.MOV.U32 R10, RZ, RZ, 0x3f800000 ;  /* 0x3f800000ff0a7424 */ /* 0x000fe200078e00ff */
[----:B------:R-:W2:Y:S01]  /*18f70*/  S2UR UR6, SR_CgaCtaId ;  /* 0x00000000000679c3 */ /* 0x000ea20000008800 */
[----:B------:R-:W3:Y:S01]  /*18f80*/  SHFL.BFLY PT, R5, R252, 0x2, 0x1f ;  /* 0x0c401f00fc057f89 */ /* 0x000ee200000e0000 */
[----:B------:R-:W-:Y:S01]  /*18f90*/  UMOV UR4, 0x400 ;  /* 0x0000040000047882 */ /* 0x000fe20000000000 */
[----:B------:R-:W-:Y:S01]  /*18fa0*/  BSSY B0, `(.L_x_1581) ;  /* 0x00000a2000007945 */ /* 0x000fe20003800000 */
[----:B------:R-:W4:Y:S04]  /*18fb0*/  S2R R3, SR_TID.X ;  /* 0x0000000000037919 */ /* 0x000f280000002100 */
[----:B------:R-:W-:Y:S06]  /*18fc0*/  BAR.SYNC.DEFER_BLOCKING 0x0 ;  /* 0x0000000000007b1d */ /* 0x000fec0000010000 */
[----:B------:R-:W5:Y:S01]  /*18fd0*/  S2R R23, SR_CTAID.Y ;  /* 0x0000000000177919 */ /* 0x000f620000002600 */
[----:B-1----:R-:W-:Y:S01]  /*18fe0*/  FADD.FTZ R8, R8, R251 ;  /* 0x000000fb08087221 */ /* 0x002fe20000010000 */
[----:B------:R-:W1:Y:S01]  /*18ff0*/  S2R R22, SR_CTAID.X ;  /* 0x0000000000167919 */ /* 0x000e620000002500 */
[----:B--2---:R-:W-:Y:S01]  /*19000*/  ULEA UR6, UR6, UR4, 0x18 ;  /* 0x0000000406067291 */ /* 0x004fe2000f8ec03f */
[----:B---3--:R-:W-:-:S02]  /*19010*/  FADD.FTZ R4, R5, R252 ;  /* 0x000000fc05047221 */ /* 0x008fc40000010000 */
[----:B------:R-:W2:Y:S01]  /*19020*/  SHFL.BFLY PT, R7, R8, 0x1, 0x1f ;  /* 0x0c201f0008077f89 */ /* 0x000ea200000e0000 */
[----:B------:R-:W3:Y:S03]  /*19030*/  S2UR UR4, SR_CTAID.Z ;  /* 0x00000000000479c3 */ /* 0x000ee60000002700 */
[----:B------:R-:W5:Y:S01]  /*19040*/  SHFL.BFLY PT, R5, R4, 0x1, 0x1f ;  /* 0x0c201f0004057f89 */ /* 0x000f6200000e0000 */
[----:B----4-:R-:W-:-:S04]  /*19050*/  SHF.R.S32.HI R6, RZ, 0x1f, R3 ;  /* 0x0000001fff067819 */ /* 0x010fc80000011403 */
[CC--:B------:R-:W-:Y:S02]  /*19060*/  LEA.HI R9, R6.reuse, R3.reuse, RZ, 0x2 ;  /* 0x0000000306097211 */ /* 0x0c0fe400078f10ff */
[----:B------:R-:W-:Y:S02]  /*19070*/  LEA.HI R14, R6, R3, RZ, 0x4 ;  /* 0x00000003060e7211 */ /* 0x000fe400078f20ff */
[----:B------:R-:W-:Y:S02]  /*19080*/  SHF.R.S32.HI R13, RZ, 0x2, R9 ;  /* 0x00000002ff0d7819 */ /* 0x000fe40000011409 */
[----:B------:R-:W-:Y:S02]  /*19090*/  LOP3.LUT R14, R14, 0xfffffff0, RZ, 0xc0, !PT ;  /* 0xfffffff00e0e7812 */ /* 0x000fe400078ec0ff */
[----:B------:R-:W-:Y:S01]  /*190a0*/  LOP3.LUT R16, R9, 0x1ffffffc, RZ, 0xc0, !PT ;  /* 0x1ffffffc09107812 */ /* 0x000fe200078ec0ff */
[----:B--2---:R-:W-:Y:S01]  /*190b0*/  FADD.FTZ R7, R8, R7 ;  /* 0x0000000708077221 */ /* 0x004fe20000010000 */
[----:B------:R-:W-:-:S02]  /*190c0*/  SHF.R.S32.HI R8, RZ, 0x1f, R9 ;  /* 0x0000001fff087819 */ /* 0x000fc40000011409 */
[----:B------:R-:W-:Y:S01]  /*190d0*/  LEA.HI R6, R6, R3, RZ, 0x5 ;  /* 0x0000000306067211 */ /* 0x000fe200078f28ff */
[----:B-----5:R-:W-:Y:S01]  /*190e0*/  FADD.FTZ R5, R4, R5 ;  /* 0x0000000504057221 */ /* 0x020fe20000010000 */
[----:B------:R-:W-:Y:S01]  /*190f0*/  FSETP.NE.FTZ.AND P4, PT, R7, RZ, PT ;  /* 0x000000ff0700720b */ /* 0x000fe20003f95000 */
[----:B------:R-:W2:Y:S01]  /*19100*/  S2R R4, SR_TID.X ;  /* 0x0000000000047919 */ /* 0x000ea20000002100 */
[----:B------:R-:W-:Y:S01]  /*19110*/  LEA.HI R8, R8, R13, RZ, 0x3 ;  /* 0x0000000d08087211 */ /* 0x000fe200078f18ff */
[----:B------:R-:W-:Y:S01]  /*19120*/  IMAD.IADD R16, R3, 0x1, -R16 ;  /* 0x0000000103107824 */ /* 0x000fe200078e0a10 */
[----:B------:R-:W-:Y:S02]  /*19130*/  FSETP.NE.FTZ.AND P3, PT, R5, RZ, PT ;  /* 0x000000ff0500720b */ /* 0x000fe40003f75000 */
[----:B------:R-:W-:Y:S02]  /*19140*/  LOP3.LUT R8, R8, 0xfffffff8, RZ, 0xc0, !PT ;  /* 0xfffffff808087812 */ /* 0x000fe400078ec0ff */
[----:B------:R-:W-:-:S02]  /*19150*/  SHF.R.S32.HI R9, RZ, 0x5, R6 ;  /* 0x00000005ff097819 */ /* 0x000fc40000011406 */
[----:B------:R-:W-:Y:S01]  /*19160*/  IADD3 R8, R13, -R8, RZ ;  /* 0x800000080d087210 */ /* 0x000fe20007ffe0ff */
[----:B------:R-:W-:Y:S01]  /*19170*/  IMAD.IADD R13, R3, 0x1, -R14 ;  /* 0x00000001030d7824 */ /* 0x000fe200078e0a0e */
[----:B------:R-:W-:Y:S01]  /*19180*/  LEA R16, R9, R16, 0x9 ;  /* 0x0000001009107211 */ /* 0x000fe200078e48ff */
[----:B------:R-:W4:Y:S01]  /*19190*/  @P4 MUFU.RCP R11, R7 ;  /* 0x00000007000b4308 */ /* 0x000f220000001000 */
[----:B------:R-:W-:Y:S01]  /*191a0*/  LOP3.LUT R14, R8, 0x1, RZ, 0xc0, !PT ;  /* 0x00000001080e7812 */ /* 0x000fe200078ec0ff */
[----:B------:R-:W5:Y:S01]  /*191b0*/  @P4 LDC R27, c[0x0][0x2e8] ;  /* 0x0000ba00ff1b4b82 */ /* 0x000f620000000800 */
[----:B------:R-:W-:Y:S02]  /*191c0*/  LOP3.LUT R6, R6, 0xffffffe0, RZ, 0xc0, !PT ;  /* 0xffffffe006067812 */ /* 0x000fe400078ec0ff */
[----:B------:R-:W-:Y:S02]  /*191d0*/  ISETP.NE.U32.AND P0, PT, R14, 0x1, PT ;  /* 0x000000010e00780c */ /* 0x000fe40003f05070 */
[----:B-1----:R-:W-:Y:S01]  /*191e0*/  SHF.L.U32 R22, R22, 0x6, RZ ;  /* 0x0000000616167819 */ /* 0x002fe200000006ff */
[----:B------:R-:W1:Y:S01]  /*191f0*/  @P3 MUFU.RCP R10, R5 ;  /* 0x00000005000a3308 */ /* 0x000e620000001000 */
[C---:B------:R-:W-:Y:S01]  /*19200*/  R2P PR, R8.reuse, 0x6 ;  /* 0x0000000608007804 */ /* 0x040fe20000000000 */
[----:B------:R-:W3:Y:S01]  /*19210*/  @P3 LDC R25, c[0x0][0x2e8] ;  /* 0x0000ba00ff193b82 */ /* 0x000ee20000000800 */
[----:B------:R-:W-:Y:S01]  /*19220*/  SHF.L.U32 R8, R8, 0x6, RZ ;  /* 0x0000000608087819 */ /* 0x000fe200000006ff */
[----:B------:R-:W-:Y:S01]  /*19230*/  IMAD.IADD R6, R3, 0x1, -R6 ;  /* 0x0000000103067824 */ /* 0x000fe200078e0a06 */
[----:B------:R-:W-:-:S02]  /*19240*/  MOV R3, 0xff800000 ;  /* 0xff80000000037802 */ /* 0x000fc40000000f00 */
[----:B------:R-:W-:Y:S01]  /*19250*/  LOP3.LUT R8, R8, 0x1c0, RZ, 0xc0, !PT ;  /* 0x000001c008087812 */ /* 0x000fe200078ec0ff */
[----:B------:R-:W5:Y:S01]  /*19260*/  @P4 MUFU.LG2 R7, R7 ;  /* 0x0000000700074308 */ /* 0x000f620000000c00 */
[C---:B----4-:R-:W-:Y:S01]  /*19270*/  FMUL.FTZ R160, R11.reuse, R160 ;  /* 0x000000a00ba07220 */ /* 0x050fe20000410000 */
        /* <DEDUP_REMOVED lines=15> */
[----:B--2---:R-:W-:Y:S01]  /*19370*/  SHF.R.S32.HI R11, RZ, 0x1f, R4 ;  /* 0x0000001fff0b7819 */ /* 0x004fe20000011404 */
[C---:B-1----:R-:W-:Y:S01]  /*19380*/  FMUL.FTZ R163, R10.reuse, R163 ;  /* 0x000000a30aa37220 */ /* 0x042fe20000410000 */
[C---:B------:R-:W-:Y:S01]  /*19390*/  FMUL.FTZ R162, R10.reuse, R162 ;  /* 0x000000a20aa27220 */ /* 0x040fe20000410000 */
[C---:B------:R-:W-:Y:S01]  /*193a0*/  FMUL.FTZ R159, R10.reuse, R159 ;  /* 0x0000009f0a9f7220 */ /* 0x040fe20000410000 */
[----:B------:R-:W-:Y:S01]  /*193b0*/  LEA.HI R12, R11, R4, RZ, 0x4 ;  /* 0x000000040b0c7211 */ /* 0x000fe200078f20ff */
[C---:B------:R-:W-:Y:S01]  /*193c0*/  FMUL.FTZ R158, R10.reuse, R158 ;  /* 0x0000009e0a9e7220 */ /* 0x040fe20000410000 */
[C---:B------:R-:W-:Y:S01]  /*193d0*/  FMUL.FTZ R155, R10.reuse, R155 ;  /* 0x0000009b0a9b7220 */ /* 0x040fe20000410000 */
[C---:B------:R-:W-:Y:S01]  /*193e0*/  FMUL.FTZ R154, R10.reuse, R154 ;  /* 0x0000009a0a9a7220 */ /* 0x040fe20000410000 */
[----:B------:R-:W-:Y:S01]  /*193f0*/  SHF.R.S32.HI R12, RZ, 0x4, R12 ;  /* 0x00000004ff0c7819 */ /* 0x000fe2000001140c */
        /* <DEDUP_REMOVED lines=10> */
[----:B------:R-:W-:Y:S01]  /*194a0*/  SHF.L.U32 R15, R12, 0x6, RZ ;  /* 0x000000060c0f7819 */ /* 0x000fe200000006ff */
[----:B------:R-:W1:Y:S01]  /*194b0*/  @P3 MUFU.LG2 R5, R5 ;  /* 0x0000000500053308 */ /* 0x000e620000000c00 */
[----:B------:R-:W-:Y:S01]  /*194c0*/  LEA.HI R10, R13, R13, RZ, 0x1 ;  /* 0x0000000d0d0a7211 */ /* 0x000fe200078f08ff */
[----:B-----5:R-:W-:Y:S01]  /*194d0*/  @P4 FMUL.FTZ R7, R7, 0.69314718246459960938 ;  /* 0x3f31721807074820 */ /* 0x020fe20000410000 */
[----:B------:R-:W-:-:S02]  /*194e0*/  LOP3.LUT R14, R15, 0x1c0, RZ, 0xc0, !PT ;  /* 0x000001c00f0e7812 */ /* 0x000fc400078ec0ff */
[----:B------:R-:W-:Y:S01]  /*194f0*/  LEA.HI R24, R11, R4, RZ, 0x5 ;  /* 0x000000040b187211 */ /* 0x000fe200078f28ff */
[C---:B------:R-:W-:Y:S01]  /*19500*/  IMAD.SHL.U32 R15, R10.reuse, 0x4, RZ ;  /* 0x000000040a0f7824 */ /* 0x040fe200078e00ff */
[----:B------:R-:W-:Y:S01]  /*19510*/  LOP3.LUT R10, R10, 0xffffffe, RZ, 0xc0, !PT ;  /* 0x0ffffffe0a0a7812 */ /* 0x000fe200078ec0ff */
[----:B------:R-:W2:Y:S01]  /*19520*/  LDC R11, c[0x0][0x270] ;  /* 0x00009c00ff0b7b82 */ /* 0x000ea20000000800 */
[----:B------:R-:W-:Y:S02]  /*19530*/  @P4 FFMA.FTZ R3, R2, R27, R7 ;  /* 0x0000001b02034223 */ /* 0x000fe40000010007 */
[----:B------:R-:W-:Y:S01]  /*19540*/  LOP3.LUT R15, R14, 0x38, R15, 0xf8, !PT ;  /* 0x000000380e0f7812 */ /* 0x000fe200078ef80f */
[----:B------:R-:W-:Y:S01]  /*19550*/  IMAD.IADD R17, R13, 0x1, -R10 ;  /* 0x000000010d117824 */ /* 0x000fe200078e0a0a */
[----:B------:R-:W-:Y:S02]  /*19560*/  SHF.R.U32.HI R14, RZ, 0x3, R14 ;  /* 0x00000003ff0e7819 */ /* 0x000fe4000001160e */
[----:B------:R-:W-:-:S02]  /*19570*/  MOV R10, 0x40 ;  /* 0x00000040000a7802 */ /* 0x000fc40000000f00 */
[----:B------:R-:W-:Y:S01]  /*19580*/  LOP3.LUT R14, R15, R14, RZ, 0x3c, !PT ;  /* 0x0000000e0f0e7212 */ /* 0x000fe200078e3cff */
[----:B-1----:R-:W-:Y:S01]  /*19590*/  @P3 FMUL.FTZ R5, R5, 0.69314718246459960938 ;  /* 0x3f31721805053820 */ /* 0x002fe20000410000 */
[----:B------:R-:W-:Y:S01]  /*195a0*/  LEA.HI R15, R8, R8, RZ, 0x1d ;  /* 0x00000008080f7211 */ /* 0x000fe200078fe8ff */
[----:B------:R-:W-:Y:S01]  /*195b0*/  IMAD.MOV.U32 R8, RZ, RZ, -0x20 ;  /* 0xffffffe0ff087424 */ /* 0x000fe200078e00ff */
[----:B------:R-:W-:Y:S01]  /*195c0*/  SEL R10, R10, 0xffffffc0, !P1 ;  /* 0xffffffc00a0a7807 */ /* 0x000fe20004800000 */
[----:B------:R-:W-:Y:S01]  /*195d0*/  IMAD R14, R17, 0x4, R14 ;  /* 0x00000004110e7824 */ /* 0x000fe200078e020e */
[----:B------:R-:W-:Y:S02]  /*195e0*/  LEA R15, R16, R15, 0x1 ;  /* 0x0000000f100f7211 */ /* 0x000fe400078e08ff */
[----:B------:R-:W-:Y:S02]  /*195f0*/  SEL R8, R8, 0x20, !P0 ;  /* 0x0000002008087807 */ /* 0x000fe40004000000 */
[----:B------:R-:W-:-:S02]  /*19600*/  LEA R15, R15, UR6, 0x2 ;  /* 0x000000060f0f7c11 */ /* 0x000fc4000f8e10ff */
[----:B------:R-:W-:Y:S01]  /*19610*/  LOP3.LUT P0, RZ, R6, 0x3, RZ, 0xc0, !PT ;  /* 0x0000000306ff7812 */ /* 0x000fe2000780c0ff */
[----:B------:R-:W-:Y:S01]  /*19620*/  IMAD.MOV.U32 R6, RZ, RZ, -0x800000 ;  /* 0xff800000ff067424 */ /* 0x000fe200078e00ff */
[C---:B------:R-:W-:Y:S01]  /*19630*/  IADD3 R19, R15.reuse, 0x80, RZ ;  /* 0x000000800f137810 */ /* 0x040fe20007ffe0ff */
[C-C-:B------:R-:W-:Y:S01]  /*19640*/  IMAD.IADD R16, R15.reuse, 0x1, R10.reuse ;  /* 0x000000010f107824 */ /* 0x140fe200078e020a */
[C---:B------:R-:W-:Y:S01]  /*19650*/  IADD3 R17, R15.reuse, R8, RZ ;  /* 0x000000080f117210 */ /* 0x040fe20007ffe0ff */
[----:B------:R-:W-:Y:S01]  /*19660*/  STS.64 [R15], R160 ;  /* 0x000000a00f007388 */ /* 0x000fe20000000a00 */
[----:B------:R-:W-:Y:S01]  /*19670*/  @P2 IADD3 R19, R15, -0x80, RZ ;  /* 0xffffff800f132810 */ /* 0x000fe20007ffe0ff */
[----:B---3--:R-:W-:Y:S02]  /*19680*/  @P3 FFMA.FTZ R6, R0, R25, R5 ;  /* 0x0000001900063223 */ /* 0x008fe40000010005 */
[----:B------:R-:W-:Y:S01]  /*19690*/  IMAD.IADD R18, R17, 0x1, R10 ;  /* 0x0000000111127824 */ /* 0x000fe200078e020a */
[----:B------:R1:W-:Y:S01]  /*196a0*/  STS.64 [R15+0x800], R162 ;  /* 0x000800a20f007388 */ /* 0x0003e20000000a00 */
[----:B------:R-:W-:Y:S01]  /*196b0*/  IMAD.IADD R21, R8, 0x1, R19 ;  /* 0x0000000108157824 */ /* 0x000fe200078e0213 */
[----:B------:R-:W-:-:S02]  /*196c0*/  IADD3 R20, R10, R19, RZ ;  /* 0x000000130a147210 */ /* 0x000fc40007ffe0ff */
[----:B------:R-:W-:Y:S01]  /*196d0*/  STS.64 [R17], R156 ;  /* 0x0000009c11007388 */ /* 0x000fe20000000a00 */
[----:B------:R-:W-:Y:S01]  /*196e0*/  IMAD.IADD R10, R10, 0x1, R21 ;  /* 0x000000010a0a7824 */ /* 0x000fe200078e0215 */
[----:B------:R-:W-:Y:S02]  /*196f0*/  LEA R8, R14, UR6, 0x2 ;  /* 0x000000060e087c11 */ /* 0x000fe4000f8e10ff */
[----:B------:R-:W-:Y:S04]  /*19700*/  STS.64 [R17+0x800], R158 ;  /* 0x0008009e11007388 */ /* 0x000fe80000000a00 */
[----:B------:R-:W-:Y:S04]  /*19710*/  STS.64 [R16], R152 ;  /* 0x0000009810007388 */ /* 0x000fe80000000a00 */
[----:B------:R-:W-:Y:S04]  /*19720*/  STS.64 [R16+0x800], R154 ;  /* 0x0008009a10007388 */ /* 0x000fe80000000a00 */
[----:B------:R-:W-:Y:S04]  /*19730*/  STS.64 [R18], R148 ;  /* 0x0000009412007388 */ /* 0x000fe80000000a00 */
[----:B------:R-:W-:Y:S01]  /*19740*/  STS.64 [R18+0x800], R150 ;  /* 0x0008009612007388 */ /* 0x000fe20000000a00 */
[----:B-1----:R-:W1:Y:S03]  /*19750*/  LDC.64 R14, c[0x0][0x2c0] ;  /* 0x0000b000ff0e7b82 */ /* 0x002e660000000a00 */
[----:B------:R-:W-:Y:S04]  /*19760*/  STS.64 [R19], R144 ;  /* 0x0000009013007388 */ /* 0x000fe80000000a00 */
[----:B------:R-:W-:Y:S04]  /*19770*/  STS.64 [R19+0x800], R146 ;  /* 0x0008009213007388 */ /* 0x000fe80000000a00 */
[----:B------:R-:W-:Y:S04]  /*19780*/  STS.64 [R21], R140 ;  /* 0x0000008c15007388 */ /* 0x000fe80000000a00 */
[----:B------:R3:W-:Y:S04]  /*19790*/  STS.64 [R21+0x800], R142 ;  /* 0x0008008e15007388 */ /* 0x0007e80000000a00 */
[----:B------:R-:W-:Y:S04]  /*197a0*/  STS.64 [R20], R136 ;  /* 0x0000008814007388 */ /* 0x000fe80000000a00 */
[----:B------:R-:W-:Y:S01]  /*197b0*/  STS.64 [R20+0x800], R138 ;  /* 0x0008008a14007388 */ /* 0x000fe20000000a00 */
[----:B-1----:R-:W-:-:S03]  /*197c0*/  IMAD R14, R23, R14, UR17 ;  /* 0x00000011170e7e24 */ /* 0x002fc6000f8e020e */
[----:B------:R-:W-:Y:S04]  /*197d0*/  STS.64 [R10], R132 ;  /* 0x000000840a007388 */ /* 0x000fe80000000a00 */
[----:B------:R1:W-:Y:S01]  /*197e0*/  STS.64 [R10+0x800], R134 ;  /* 0x000800860a007388 */ /* 0x0003e20000000a00 */
[----:B------:R-:W-:Y:S01]  /*197f0*/  BAR.SYNC.DEFER_BLOCKING 0x0 ;  /* 0x0000000000007b1d */ /* 0x000fe20000010000 */
[----:B---3--:R-:W-:-:S04]  /*19800*/  LOP3.LUT R21, R24, 0xffffffe0, RZ, 0xc0, !PT ;  /* 0xffffffe018157812 */ /* 0x008fc800078ec0ff */
[----:B------:R-:W-:-:S04]  /*19810*/  IADD3 R21, -R21, R4, RZ ;  /* 0x0000000415157210 */ /* 0x000fc80007ffe1ff */
[----:B------:R-:W-:-:S04]  /*19820*/  SHF.R.S32.HI R4, RZ, 0x1f, R21 ;  /* 0x0000001fff047819 */ /* 0x000fc80000011415 */
[----:B------:R-:W-:Y:S02]  /*19830*/  LEA.HI R4, R4, R21, RZ, 0x2 ;  /* 0x0000001504047211 */ /* 0x000fe400078f10ff */
[----:B-1----:R-:W-:Y:S01]  /*19840*/  SHF.R.S32.HI R10, RZ, 0x1f, R9 ;  /* 0x0000001fff0a7819 */ /* 0x002fe20000011409 */
[----:B------:R1:W3:Y:S01]  /*19850*/  LDS.128 R16, [R8] ;  /* 0x0000000008107984 */ /* 0x0002e20000000c00 */
[----:B------:R-:W-:Y:S02]  /*19860*/  SHF.R.S32.HI R4, RZ, 0x2, R4 ;  /* 0x00000002ff047819 */ /* 0x000fe40000011404 */
[----:B------:R-:W-:-:S04]  /*19870*/  LEA.HI R10, R10, R9, RZ, 0x2 ;  /* 0x000000090a0a7211 */ /* 0x000fc800078f10ff */
[----:B------:R-:W-:-:S04]  /*19880*/  LOP3.LUT R10, R10, 0xffffffc, RZ, 0xc0, !PT ;  /* 0x0ffffffc0a0a7812 */ /* 0x000fc800078ec0ff */
[----:B------:R-:W-:Y:S01]  /*19890*/  IADD3 R9, R9, -R10, RZ ;  /* 0x8000000a09097210 */ /* 0x000fe20007ffe0ff */
[----:B------:R-:W-:-:S03]  /*198a0*/  IMAD R10, RZ, RZ, -UR17 ;  /* 0x80000011ff0a7e24 */ /* 0x000fc6000f8e02ff */
[----:B------:R-:W-:Y:S01]  /*198b0*/  LEA R4, R9, R4, 0x4 ;  /* 0x0000000409047211 */ /* 0x000fe200078e20ff */
[----:B--2---:R-:W-:-:S04]  /*198c0*/  IMAD R10, R11, R10, UR4 ;  /* 0x000000040b0a7e24 */ /* 0x004fc8000f8e020a */
[----:B------:R-:W-:Y:S01]  /*198d0*/  IMAD R14, R14, R11, R10 ;  /* 0x0000000b0e0e7224 */ /* 0x000fe200078e020a */
[----:B------:R-:W-:-:S03]  /*198e0*/  SHF.L.U32 R10, R13, 0x2, RZ ;  /* 0x000000020d0a7819 */ /* 0x000fc600000006ff */
[----:B------:R-:W-:Y:S01]  /*198f0*/  IMAD R15, R14, R15, R22 ;  /* 0x0000000f0e0f7224 */ /* 0x000fe200078e0216 */
[----:B-1----:R-:W-:Y:S06]  /*19900*/  @P0 BRA `(.L_x_1582) ;  /* 0x00000000002c0947 */ /* 0x002fec0003800000 */
[C---:B------:R-:W-:Y:S01]  /*19910*/  VIADD R5, R4.reuse, 0x8 ;  /* 0x0000000804057836 */ /* 0x040fe20000000000 */
[----:B------:R-:W-:Y:S01]  /*19920*/  SHF.R.S32.HI R2, RZ, 0x1f, R4 ;  /* 0x0000001fff027819 */ /* 0x000fe20000011404 */
[----:B------:R-:W-:Y:S01]  /*19930*/  ULDC.64 UR6, c[0x0][0x2b8] ;  /* 0x0000ae0000067ab9 */ /* 0x000fe20000000a00 */
[----:B------:R-:W-:Y:S02]  /*19940*/  IADD3 R0, P0, R15, R4, RZ ;  /* 0x000000040f007210 */ /* 0x000fe40007f1e0ff */
[----:B------:R-:W-:Y:S02]  /*19950*/  ISETP.GE.AND P2, PT, R4, UR5, PT ;  /* 0x0000000504007c0c */ /* 0x000fe4000bf46270 */
[----:B------:R-:W-:Y:S02]  /*19960*/  ISETP.GE.AND P1, PT, R5, UR5, PT ;  /* 0x0000000505007c0c */ /* 0x000fe4000bf26270 */
[----:B------:R-:W-:Y:S02]  /*19970*/  LEA.HI.X.SX32 R5, R15, R2, 0x1, P0 ;  /* 0x000000020f057211 */ /* 0x000fe400000f0eff */
[----:B------:R-:W-:-:S04]  /*19980*/  LEA R4, P0, R0, UR6, 0x2 ;  /* 0x0000000600047c11 */ /* 0x000fc8000f8010ff */
[----:B------:R-:W-:-:S05]  /*19990*/  LEA.HI.X R5, R0, UR7, R5, 0x2, P0 ;  /* 0x0000000700057c11 */ /* 0x000fca00080f1405 */
[----:B------:R1:W-:Y:S04]  /*199a0*/  @!P2 STG.E desc[UR22][R4.64], R3 ;  /* 0x000000030400a986 */ /* 0x0003e8000c101916 */
[----:B------:R1:W-:Y:S02]  /*199b0*/  @!P1 STG.E desc[UR22][R4.64+0x20], R6 ;  /* 0x0000200604009986 */ /* 0x0003e4000c101916 */
.L_x_1582:
[----:B------:R-:W-:Y:S05]  /*199c0*/  BSYNC B0 ;  /* 0x0000000000007941 */ /* 0x000fea0003800000 */
.L_x_1581:
[----:B------:R-:W2:Y:S01]  /*199d0*/  LDS.128 R36, [R8+0x800] ;  /* 0x0008000008247984 */ /* 0x000ea20000000c00 */
[--C-:B------:R-:W-:Y:S01]  /*199e0*/  SHF.R.S32.HI R11, RZ, 0x1f, R10.reuse ;  /* 0x0000001fff0b7819 */ /* 0x100fe2000001140a */
[----:B------:R-:W-:Y:S01]  /*199f0*/  ULDC UR4, c[0x0][0x2d0] ;  /* 0x0000b40000047ab9 */ /* 0x000fe20000000800 */
[----:B------:R-:W-:Y:S01]  /*19a00*/  VIADD R0, R12, 0x10 ;  /* 0x000000100c007836 */ /* 0x000fe20000000000 */
[----:B------:R-:W4:Y:S01]  /*19a10*/  LDS.128 R32, [R8+0x1000] ;  /* 0x0010000008207984 */ /* 0x000f220000000c00 */
[----:B------:R-:W-:Y:S01]  /*19a20*/  ISETP.GE.AND P0, PT, R10, UR4, PT ;  /* 0x000000040a007c0c */ /* 0x000fe2000bf06270 */
[----:B------:R-:W-:Y:S01]  /*19a30*/  ULDC UR4, c[0x0][0x2dc] ;  /* 0x0000b70000047ab9 */ /* 0x000fe20000000800 */
[C---:B------:R-:W-:Y:S01]  /*19a40*/  IMAD.WIDE R10, R12.reuse, 0x40, R10 ;  /* 0x000000400c0a7825 */ /* 0x040fe200078e020a */
[----:B------:R-:W5:Y:S01]  /*19a50*/  LDS.128 R28, [R8+0x1800] ;  /* 0x00180000081c7984 */ /* 0x000f620000000c00 */
[----:B------:R-:W-:Y:S01]  /*19a60*/  ISETP.GE.OR P1, PT, R12, UR5, P0 ;  /* 0x000000050c007c0c */ /* 0x000fe20008726670 */
[----:B------:R-:W-:Y:S01]  /*19a70*/  ULDC.64 UR6, c[0x0][0x288] ;  /* 0x0000a20000067ab9 */ /* 0x000fe20000000a00 */
[----:B------:R-:W-:Y:S01]  /*19a80*/  IMAD R9, R15, UR4, RZ ;  /* 0x000000040f097c24 */ /* 0x000fe2000f8e02ff */
[----:B------:R-:W5:Y:S01]  /*19a90*/  LDS.128 R24, [R8+0x2000] ;  /* 0x0020000008187984 */ /* 0x000f620000000c00 */
[----:B------:R-:W-:Y:S01]  /*19aa0*/  ISETP.GE.OR P5, PT, R0, UR5, P0 ;  /* 0x0000000500007c0c */ /* 0x000fe200087a6670 */
[----:B------:R-:W-:-:S02]  /*19ab0*/  VIADD R2, R12, 0x8 ;  /* 0x000000080c027836 */ /* 0x000fc40000000000 */
[----:B------:R-:W5:Y:S01]  /*19ac0*/  LDS.128 R20, [R8+0x2800] ;  /* 0x0028000008147984 */ /* 0x000f620000000c00 */
[C---:B------:R-:W-:Y:S01]  /*19ad0*/  IADD3 R10, P2, R9.reuse, R10, RZ ;  /* 0x0000000a090a7210 */ /* 0x040fe20007f5e0ff */
[----:B------:R-:W-:Y:S01]  /*19ae0*/  VIADD R0, R12, 0x28 ;  /* 0x000000280c007836 */ /* 0x000fe20000000000 */
[----:B------:R-:W-:Y:S01]  /*19af0*/  ISETP.GE.OR P6, PT, R2, UR5, P0 ;  /* 0x0000000502007c0c */ /* 0x000fe200087c6670 */
[----:B-1----:R-:W1:Y:S01]  /*19b00*/  LDS.128 R4, [R8+0x3000] ;  /* 0x0030000008047984 */ /* 0x002e620000000c00 */
[----:B------:R-:W-:Y:S01]  /*19b10*/  LEA.HI.X.SX32 R9, R9, R11, 0x1, P2 ;  /* 0x0000000b09097211 */ /* 0x000fe200010f0eff */
[----:B------:R-:W-:Y:S01]  /*19b20*/  VIADD R3, R12, 0x18 ;  /* 0x000000180c037836 */ /* 0x000fe20000000000 */
[----:B------:R-:W-:Y:S01]  /*19b30*/  LEA R14, P2, R10, UR6, 0x2 ;  /* 0x000000060a0e7c11 */ /* 0x000fe2000f8410ff */
[----:B------:R1:W1:Y:S01]  /*19b40*/  LDS.128 R40, [R8+0x3800] ;  /* 0x0038000008287984 */ /* 0x0002620000000c00 */
[----:B------:R-:W-:Y:S02]  /*19b50*/  VIADD R2, R12, 0x20 ;  /* 0x000000200c027836 */ /* 0x000fe40000000000 */
[----:B------:R-:W-:-:S02]  /*19b60*/  LEA.HI.X R15, R10, UR7, R9, 0x2, P2 ;  /* 0x000000070a0f7c11 */ /* 0x000fc400090f1409 */
[----:B------:R-:W-:Y:S01]  /*19b70*/  ISETP.GE.OR P2, PT, R0, UR5, P0 ;  /* 0x0000000500007c0c */ /* 0x000fe20008746670 */
[C---:B------:R-:W-:Y:S01]  /*19b80*/  VIADD R0, R12.reuse, 0x30 ;  /* 0x000000300c007836 */ /* 0x040fe20000000000 */
[----:B------:R-:W-:Y:S01]  /*19b90*/  ISETP.GE.OR P4, PT, R3, UR5, P0 ;  /* 0x0000000503007c0c */ /* 0x000fe20008786670 */
[----:B------:R-:W-:Y:S01]  /*19ba0*/  VIADD R12, R12, 0x38 ;  /* 0x000000380c0c7836 */ /* 0x000fe20000000000 */
[----:B---3--:R3:W-:Y:S01]  /*19bb0*/  @!P1 STG.E.64 desc[UR22][R14.64], R16 ;  /* 0x000000100e009986 */ /* 0x0087e2000c101b16 */
[----:B------:R-:W-:-:S03]  /*19bc0*/  ISETP.GE.OR P3, PT, R2, UR5, P0 ;  /* 0x0000000502007c0c */ /* 0x000fc60008766670 */
[----:B------:R3:W-:Y:S01]  /*19bd0*/  @!P1 STG.E.64 desc[UR22][R14.64+0x8], R18 ;  /* 0x000008120e009986 */ /* 0x0007e2000c101b16 */
[----:B------:R-:W-:Y:S02]  /*19be0*/  ISETP.GE.OR P1, PT, R0, UR5, P0 ;  /* 0x0000000500007c0c */ /* 0x000fe40008726670 */
[----:B------:R-:W-:Y:S01]  /*19bf0*/  ISETP.GE.OR P0, PT, R12, UR5, P0 ;  /* 0x000000050c007c0c */ /* 0x000fe20008706670 */
[----:B--2---:R3:W-:Y:S04]  /*19c00*/  @!P6 STG.E.128 desc[UR22][R14.64+0x800], R36 ;  /* 0x000800240e00e986 */ /* 0x0047e8000c101d16 */
[----:B----4-:R3:W-:Y:S04]  /*19c10*/  @!P5 STG.E.128 desc[UR22][R14.64+0x1000], R32 ;  /* 0x001000200e00d986 */ /* 0x0107e8000c101d16 */
[----:B-----5:R3:W-:Y:S04]  /*19c20*/  @!P4 STG.E.128 desc[UR22][R14.64+0x1800], R28 ;  /* 0x0018001c0e00c986 */ /* 0x0207e8000c101d16 */
[----:B------:R3:W-:Y:S04]  /*19c30*/  @!P3 STG.E.128 desc[UR22][R14.64+0x2000], R24 ;  /* 0x002000180e00b986 */ /* 0x0007e8000c101d16 */
[----:B------:R3:W-:Y:S04]  /*19c40*/  @!P2 STG.E.128 desc[UR22][R14.64+0x2800], R20 ;  /* 0x002800140e00a986 */ /* 0x0007e8000c101d16 */
[----:B-1----:R3:W-:Y:S01]  /*19c50*/  @!P1 STG.E.128 desc[UR22][R14.64+0x3000], R4 ;  /* 0x003000040e009986 */ /* 0x0027e2000c101d16 */
[----:B------:R-:W-:Y:S05]  /*19c60*/  @P0 EXIT ;  /* 0x000000000000094d */ /* 0x000fea0003800000 */
[----:B------:R-:W-:Y:S01]  /*19c70*/  STG.E.128 desc[UR22][R14.64+0x3800], R40 ;  /* 0x003800280e007986 */ /* 0x000fe2000c101d16 */
[----:B------:R-:W-:Y:S05]  /*19c80*/  EXIT ;  /* 0x000000000000794d */ /* 0x000fea0003800000 */
.L_x_1583:
        /* <DEDUP_REMOVED lines=15> */
.L_x_7886:


//--------------------- .text._ZN5flash24flash_fwd_splitkv_kernelI23Flash_fwd_kernel_traitsILi64ELi64ELi256ELi4ELb0ELb0EN7cutlass6half_tE19Flash_kernel_traitsILi64ELi64ELi256ELi4ES3_EELb1ELb0ELb0ELb0ELb0ELb1ELb1ELb0EEEvNS_16Flash_fwd_paramsE --------------------------
	.section	.text._ZN5flash24flash_fwd_splitkv_kernelI23Flash_fwd_kernel_traitsILi64ELi64ELi256ELi4ELb0ELb0EN7cutlass6half_tE19Flash_kernel_traitsILi64ELi64ELi256ELi4ES3_EELb1ELb0ELb0ELb0ELb0ELb1ELb1ELb0EEEvNS_16Flash_fwd_paramsE,"ax",@progbits
	.align	128
        .global         _ZN5flash24flash_fwd_splitkv_kernelI23Flash_fwd_kernel_traitsILi64ELi64ELi256ELi4ELb0ELb0EN7cutlass6half_tE19Flash_kernel_traitsILi64ELi64ELi256ELi4ES3_EELb1ELb0ELb0ELb0ELb0ELb1ELb1ELb0EEEvNS_16Flash_fwd_paramsE
        .type           _ZN5flash24flash_fwd_splitkv_kernelI23Flash_fwd_kernel_traitsILi64ELi64ELi256ELi4ELb0ELb0EN7cutlass6half_tE19Flash_kernel_traitsILi64ELi64ELi256ELi4ES3_EELb1ELb0ELb0ELb0ELb0ELb1ELb1ELb0EEEvNS_16Flash_fwd_paramsE,@function
        .size           _ZN5flash24flash_fwd_splitkv_kernelI23Flash_fwd_kernel_traitsILi64ELi64ELi256ELi4ELb0ELb0EN7cutlass6half_tE19Flash_kernel_traitsILi64ELi64ELi256ELi4ES3_EELb1ELb0ELb0ELb0ELb0ELb1ELb1ELb0EEEvNS_16Flash_fwd_paramsE,(.L_x_7887 - _ZN5flash24flash_fwd_splitkv_kernelI23Flash_fwd_kernel_traitsILi64ELi64ELi256ELi4ELb0ELb0EN7cutlass6half_tE19Flash_kernel_traitsILi64ELi64ELi256ELi4ES3_EELb1ELb0ELb0ELb0ELb0ELb1ELb1ELb0EEEvNS_16Flash_fwd_paramsE)
        .other          _ZN5flash24flash_fwd_splitkv_kernelI23Flash_fwd_kernel_traitsILi64ELi64ELi256ELi4ELb0ELb0EN7cutlass6half_tE19Flash_kernel_traitsILi64ELi64ELi256ELi4ES3_EELb1ELb0ELb0ELb0ELb0ELb1ELb1ELb0EEEvNS_16Flash_fwd_paramsE,@"STO_CUDA_ENTRY STV_DEFAULT"
_ZN5flash24flash_fwd_splitkv_kernelI23Flash_fwd_kernel_traitsILi64ELi64ELi256ELi4ELb0ELb0EN7cutlass6half_tE19Flash_kernel_traitsILi64ELi64ELi256ELi4ES3_EELb1ELb0ELb0ELb0ELb0ELb1ELb1ELb0EEEvNS_16Flash_fwd_paramsE:
.text._ZN5flash24flash_fwd_splitkv_kernelI23Flash_fwd_kernel_traitsILi64ELi64ELi256ELi4ELb0ELb0EN7cutlass6half_tE19Flash_kernel_traitsILi64ELi64ELi256ELi4ES3_EELb1ELb0ELb0ELb0ELb0ELb1ELb1ELb0EEEvNS_16Flash_fwd_paramsE:
        /* <DEDUP_REMOVED lines=43> */
[----:B------:R-:W-:-:S04]  /*02b0*/  ULDC.64 UR8, c[0x0][0x2f8] ;  /* 0x0000be0000087ab9 */ /* 0x000fc80000000a00 */
[----:B------:R-:W2:Y:S04]  /*02c0*/  @P2 LDG.E R6, desc[UR22][R2.64] ;  /* 0x0000001602062981 */ /* 0x000ea8000c1e1900 */
[----:B------:R1:W3:Y:S01]  /*02d0*/  @P2 LDG.E R0, desc[UR22][R2.64+0x4] ;  /* 0x0000041602002981 */ /* 0x0002e2000c1e1900 */
[----:B------:R-:W-:Y:S01]  /*02e0*/  PLOP3.LUT P1, PT, PT, PT, UP2, 0x80, 0x0 ;  /* 0x000000000000781c */ /* 0x000fe20003f2f028 */
[----:B------:R-:W-:-:S06]  /*02f0*/  UIMAD.WIDE UR8, UR17, 0x4, UR8 ;  /* 0x00000004110878a5 */ /* 0x000fcc000f8e0208 */
[----:B------:R-:W-:Y:S02]  /*0300*/  IMAD.U32 R4, RZ, RZ, UR8 ;  /* 0x00000008ff047e24 */ /* 0x000fe4000f8e00ff */
[----:B------:R-:W-:Y:S02]  /*0310*/  IMAD.U32 R5, RZ, RZ, UR9 ;  /* 0x00000009ff057e24 */ /* 0x000fe4000f8e00ff */
[----:B-1----:R-:W-:Y:S02]  /*0320*/  IMAD.U32 R2, RZ, RZ, UR10 ;  /* 0x0000000aff027e24 */ /* 0x002fe4000f8e00ff */
[----:B------:R-:W-:-:S05]  /*0330*/  IMAD.U32 R3, RZ, RZ, UR11 ;  /* 0x0000000bff037e24 */ /* 0x000fca000f8e00ff */
[----:B------:R-:W4:Y:S04]  /*0340*/  @P0 LDG.E R2, desc[UR22][R2.64] ;  /* 0x0000001602020981 */ /* 0x000f28000c1e1900 */
[----:B------:R-:W5:Y:S01]  /*0350*/  @!P1 LDG.E R3, desc[UR22][R4.64] ;  /* 0x0000001604039981 */ /* 0x000f62000c1e1900 */
[----:B------:R-:W-:Y:S01]  /*0360*/  UMOV UR27, 0xffffffff ;  /* 0xffffffff001b7882 */ /* 0x000fe20000000000 */
[----:B------:R-:W-:Y:S01]  /*0370*/  UMOV UR7, URZ ;  /* 0x0000003f00077c82 */ /* 0x000fe20008000000 */
[----:B------:R-:W-:Y:S01]  /*0380*/  UMOV UR8, 0xffffffff ;  /* 0xffffffff00087882 */ /* 0x000fe20000000000 */
[----:B------:R-:W1:Y:S01]  /*0390*/  S2R R66, SR_TID.X ;  /* 0x0000000000427919 */ /* 0x000e620000002100 */
[----:B------:R-:W1:Y:S08]  /*03a0*/  S2UR UR21, SR_CTAID.X ;  /* 0x00000000001579c3 */ /* 0x000e700000002500 */
[----:B------:R-:W1:Y:S01]  /*03b0*/  S2UR UR9, SR_CTAID.Y ;  /* 0x00000000000979c3 */ /* 0x000e620000002600 */
[----:B--2---:R-:W-:-:S02]  /*03c0*/  @P2 R2UR UR27, R6 ;  /* 0x00000000061b22ca */ /* 0x004fc400000e0000 */
[----:B---3--:R-:W-:-:S13]  /*03d0*/  @P2 R2UR UR25, R0 ;  /* 0x00000000001922ca */ /* 0x008fda00000e0000 */
[----:B------:R-:W-:-:S07]  /*03e0*/  @UP1 UIADD3 UR25, UR25, -UR27, URZ ;  /* 0x8000001b19191290 */ /* 0x000fce000fffe03f */
[----:B------:R-:W-:Y:S01]  /*03f0*/  @!UP1 ULDC UR25, c[0x0][0x2c4] ;  /* 0x0000b10000199ab9 */ /* 0x000fe20000000800 */
[----:B----4-:R-:W-:Y:S02]  /*0400*/  @P0 R2UR UR7, R2 ;  /* 0x00000000020702ca */ /* 0x010fe400000e0000 */
[----:B------:R-:W-:Y:S01]  /*0410*/  ISETP.NE.U32.AND P0, PT, RZ, UR4, PT ;  /* 0x00000004ff007c0c */ /* 0x000fe2000bf05070 */
[----:B------:R-:W-:-:S03]  /*0420*/  UIADD3 UR4, -UR17, URZ, URZ ;  /* 0x0000003f11047290 */ /* 0x000fc6000fffe13f */
[----:B------:R-:W-:Y:S01]  /*0430*/  ISETP.NE.AND.EX P0, PT, RZ, UR5, PT, P0 ;  /* 0x00000005ff007c0c */ /* 0x000fe2000bf05300 */
[----:B------:R-:W-:Y:S01]  /*0440*/  UIMAD UR13, UR6, UR4, UR13 ;  /* 0x00000004060d72a4 */ /* 0x000fe2000f8e020d */
[----:B-----5:R-:W-:-:S11]  /*0450*/  @!P1 R2UR UR8, R3 ;  /* 0x00000000030892ca */ /* 0x020fd600000e0000 */
[----:B-1----:R-:W-:Y:S05]  /*0460*/  @!P0 BRA `(.L_x_1584) ;  /* 0x00000000001c8947 */ /* 0x002fea0003800000 */
[----:B------:R-:W-:-:S13]  /*0470*/  PLOP3.LUT P0, PT, PT, PT, UP3, 0x80, 0x0 ;  /* 0x000000000000781c */ /* 0x000fda0003f0f038 */
[----:B------:R-:W2:Y:S04]  /*0480*/  @P0 LDG.E R0, desc[UR22][R4.64+0x4] ;  /* 0x0000041604000981 */ /* 0x000ea8000c1e1900 */
[----:B------:R-:W3:Y:S01]  /*0490*/  @!P0 LDG.E R4, desc[UR22][R4.64] ;  /* 0x0000001604048981 */ /* 0x000ee2000c1e1900 */
[----:B--2---:R-:W-:-:S13]  /*04a0*/  @P0 R2UR UR10, R0 ;  /* 0x00000000000a02ca */ /* 0x004fda00000e0000 */
[----:B------:R-:W-:-:S07]  /*04b0*/  @UP3 UIADD3 UR10, UR10, -UR8, URZ ;  /* 0x800000080a0a3290 */ /* 0x000fce000fffe03f */
[----:B---3--:R-:W-:Y:S01]  /*04c0*/  @!P0 R2UR UR10, R4 ;  /* 0x00000000040a82ca */ /* 0x008fe200000e0000 */
[----:B------:R-:W-:-:S14]  /*04d0*/  BRA `(.L_x_1585) ;  /* 0x0000000000047947 */ /* 0x000fdc0003800000 */
.L_x_1584:
[----:B------:R-:W-:-:S05]  /*04e0*/  ULDC UR10, c[0x0][0x2c8] ;  /* 0x0000b200000a7ab9 */ /* 0x000fca0000000800 */
.L_x_1585:
        /* <DEDUP_REMOVED lines=99> */
[C---:B------:R-:W-:Y:S01]  /*0b20*/  IMAD.WIDE R4, R7.reuse, 0x40, R8 ;  /* 0x0000004007047825 */ /* 0x040fe200078e0208 */
        /* <DEDUP_REMOVED lines=10> */
[----:B------:R-:W-:Y:S02]  /*0bd0*/  ISETP.GE.OR P3, PT, R5, UR6, P1 ;  /* 0x0000000605007c0c */ /* 0x000fe40008f66670 */
[----:B------:R-:W-:Y:S01]  /*0be0*/  LEA.HI.X R9, R3, UR5, R2, 0x2, P2 ;  /* 0x0000000503097c11 */ /* 0x000fe200090f1402 */
[C---:B------:R-:W-:Y:S01]  /*0bf0*/  VIADD R3, R7.reuse, 0x28 ;  /* 0x0000002807037836 */ /* 0x040fe20000000000 */
[----:B------:R-:W-:Y:S01]  /*0c00*/  ISETP.GE.OR P6, PT, R4, UR6, P1 ;  /* 0x0000000604007c0c */ /* 0x000fe20008fc6670 */
[----:B------:R-:W-:Y:S01]  /*0c10*/  VIADD R2, R7, 0x30 ;  /* 0x0000003007027836 */ /* 0x000fe20000000000 */
[C---:B------:R-:W-:Y:S01]  /*0c20*/  ISETP.GE.OR P2, PT, R6.reuse, UR6, P1 ;  /* 0x0000000606007c0c */ /* 0x040fe20008f46670 */
[----:B------:R-:W-:Y:S01]  /*0c30*/  @!P4 STG.E.128 desc[UR22][R8.64+0x800], RZ ;  /* 0x000800ff0800c986 */ /* 0x000fe2000c101d16 */
[----:B------:R-:W-:Y:S01]  /*0c40*/  ULDC.64 UR4, c[0x0][0x2b8] ;  /* 0x0000ae0000047ab9 */ /* 0x000fe20000000a00 */
[----:B------:R-:W-:-:S02]  /*0c50*/  ISETP.GE.AND P4, PT, R6, UR6, PT ;  /* 0x0000000606007c0c */ /* 0x000fc4000bf86270 */
[----:B------:R-:W-:Y:S01]  /*0c60*/  @!P0 STG.E.128 desc[UR22][R8.64], RZ ;  /* 0x000000ff08008986 */ /* 0x000fe2000c101d16 */
[----:B------:R-:W-:Y:S02]  /*0c70*/  ISETP.GE.OR P0, PT, R3, UR6, P1 ;  /* 0x0000000603007c0c */ /* 0x000fe40008f06670 */
[----:B------:R-:W-:Y:S01]  /*0c80*/  ISETP.NE.OR P4, PT, R66, RZ, P4 ;  /* 0x000000ff4200720c */ /* 0x000fe20002785670 */
[----:B------:R-:W-:Y:S01]  /*0c90*/  @!P3 STG.E.128 desc[UR22][R8.64+0x1800], RZ ;  /* 0x001800ff0800b986 */ /* 0x000fe2000c101d16 */
[----:B------:R-:W-:-:S03]  /*0ca0*/  ISETP.GE.AND P3, PT, R5, UR6, PT ;  /* 0x0000000605007c0c */ /* 0x000fc6000bf66270 */
[----:B------:R-:W-:Y:S01]  /*0cb0*/  @!P6 STG.E.128 desc[UR22][R8.64+0x2000], RZ ;  /* 0x002000ff0800e986 */ /* 0x000fe2000c101d16 */
[C---:B------:R-:W-:Y:S02]  /*0cc0*/  ISETP.NE.AND P6, PT, R66.reuse, RZ, PT ;  /* 0x000000ff4200720c */ /* 0x040fe40003fc5270 */
[----:B------:R-:W-:Y:S01]  /*0cd0*/  ISETP.NE.OR P3, PT, R66, RZ, P3 ;  /* 0x000000ff4200720c */ /* 0x000fe20001f65670 */
[----:B------:R-:W-:Y:S01]  /*0ce0*/  @!P2 STG.E.128 desc[UR22][R8.64+0x1000], RZ ;  /* 0x001000ff0800a986 */ /* 0x000fe2000c101d16 */
[C---:B------:R-:W-:Y:S02]  /*0cf0*/  ISETP.GE.OR P6, PT, R7.reuse, UR6, P6 ;  /* 0x0000000607007c0c */ /* 0x040fe4000b7c6670 */
[----:B------:R-:W-:Y:S01]  /*0d00*/  ISETP.GE.OR P2, PT, R2, UR6, P1 ;  /* 0x0000000602007c0c */ /* 0x000fe20008f46670 */
[----:B------:R-:W-:Y:S01]  /*0d10*/  @!P0 STG.E.128 desc[UR22][R8.64+0x2800], RZ ;  /* 0x002800ff08008986 */ /* 0x000fe2000c101d16 */
[----:B------:R-:W-:Y:S02]  /*0d20*/  IADD3 R5, P0, R7, UR8, RZ ;  /* 0x0000000807057c10 */ /* 0x000fe4000ff1e0ff */
[----:B------:R-:W-:-:S02]  /*0d30*/  ISETP.GE.OR P1, PT, R0, UR6, P1 ;  /* 0x0000000600007c0c */ /* 0x000fc40008f26670 */
[----:B------:R-:W-:Y:S02]  /*0d40*/  LEA.HI.X.SX32 R7, R7, UR7, 0x1, P0 ;  /* 0x0000000707077c11 */ /* 0x000fe400080f0eff */
[----:B------:R-:W-:-:S04]  /*0d50*/  LEA R6, P0, R5, UR4, 0x2 ;  /* 0x0000000405067c11 */ /* 0x000fc8000f8010ff */
[----:B------:R-:W-:Y:S01]  /*0d60*/  LEA.HI.X R7, R5, UR5, R7, 0x2, P0 ;  /* 0x0000000505077c11 */ /* 0x000fe200080f1407 */
[----:B------:R-:W-:Y:S01]  /*0d70*/  @!P2 STG.E.128 desc[UR22][R8.64+0x3000], RZ ;  /* 0x003000ff0800a986 */ /* 0x000fe2000c101d16 */
[----:B------:R-:W-:Y:S01]  /*0d80*/  ISETP.GE.AND P0, PT, R2, UR6, PT ;  /* 0x0000000602007c0c */ /* 0x000fe2000bf06270 */
[----:B------:R-:W-:Y:S01]  /*0d90*/  @!P5 IMAD.MOV.U32 R2, RZ, RZ, -0x800000 ;  /* 0xff800000ff02d424 */ /* 0x000fe200078e00ff */
[----:B------:R-:W-:Y:S01]  /*0da0*/  ISETP.GE.AND P2, PT, R4, UR6, PT ;  /* 0x0000000604007c0c */ /* 0x000fe2000bf46270 */
[----:B------:R1:W-:Y:S01]  /*0db0*/  @!P1 STG.E.128 desc[UR22][R8.64+0x3800], RZ ;  /* 0x003800ff08009986 */ /* 0x0003e2000c101d16 */
[C---:B------:R-:W-:Y:S01]  /*0dc0*/  ISETP.NE.OR P0, PT, R66.reuse, RZ, P0 ;  /* 0x000000ff4200720c */ /* 0x040fe20000705670 */
[----:B------:R-:W-:Y:S01]  /*0dd0*/  @!P3 IMAD.MOV.U32 R5, RZ, RZ, -0x800000 ;  /* 0xff800000ff05b424 */ /* 0x000fe200078e00ff */
[----:B------:R-:W-:Y:S01]  /*0de0*/  ISETP.GE.AND P1, PT, R3, UR6, PT ;  /* 0x0000000603007c0c */ /* 0x000fe2000bf26270 */
[----:B------:R2:W-:Y:S01]  /*0df0*/  @!P5 STG.E desc[UR22][R6.64+0x20], R2 ;  /* 0x000020020600d986 */ /* 0x0005e2000c101916 */
[C---:B------:R-:W-:Y:S01]  /*0e00*/  ISETP.NE.OR P2, PT, R66.reuse, RZ, P2 ;  /* 0x000000ff4200720c */ /* 0x040fe20001745670 */
[----:B------:R-:W-:Y:S01]  /*0e10*/  @!P6 IMAD.MOV.U32 R3, RZ, RZ, -0x800000 ;  /* 0xff800000ff03e424 */ /* 0x000fe200078e00ff */
[----:B------:R-:W-:Y:S01]  /*0e20*/  ISETP.NE.OR P1, PT, R66, RZ, P1 ;  /* 0x000000ff4200720c */ /* 0x000fe20000f25670 */
[----:B------:R-:W-:Y:S04]  /*0e30*/  @!P3 STG.E desc[UR22][R6.64+0x60], R5 ;  /* 0x000060050600b986 */ /* 0x000fe8000c101916 */
[----:B------:R3:W-:Y:S06]  /*0e40*/  @!P6 STG.E desc[UR22][R6.64], R3 ;  /* 0x000000030600e986 */ /* 0x0007ec000c101916 */
[----:B------:R-:W-:-:S05]  /*0e50*/  @!P2 IMAD.MOV.U32 R4, RZ, RZ, -0x800000 ;  /* 0xff800000ff04a424 */ /* 0x000fca00078e00ff */
[----:B------:R4:W-:Y:S01]  /*0e60*/  @!P2 STG.E desc[UR22][R6.64+0x80], R4 ;  /* 0x000080040600a986 */ /* 0x0009e2000c101916 */
[----:B-1----:R-:W-:-:S05]  /*0e70*/  @!P4 IMAD.MOV.U32 R8, RZ, RZ, -0x800000 ;  /* 0xff800000ff08c424 */ /* 0x002fca00078e00ff */
[----:B------:R4:W-:Y:S01]  /*0e80*/  @!P4 STG.E desc[UR22][R6.64+0x40], R8 ;  /* 0x000040080600c986 */ /* 0x0009e2000c101916 */
[----:B--2---:R-:W-:-:S05]  /*0e90*/  @!P0 IMAD.MOV.U32 R2, RZ, RZ, -0x800000 ;  /* 0xff800000ff028424 */ /* 0x004fca00078e00ff */
[----:B------:R4:W-:Y:S01]  /*0ea0*/  @!P0 STG.E desc[UR22][R6.64+0xc0], R2 ;  /* 0x0000c00206008986 */ /* 0x0009e2000c101916 */
[----:B------:R-:W-:Y:S01]  /*0eb0*/  ISETP.GE.AND P0, PT, R0, UR6, PT ;  /* 0x0000000600007c0c */ /* 0x000fe2000bf06270 */
[----:B---3--:R-:W-:-:S03]  /*0ec0*/  @!P1 IMAD.MOV.U32 R3, RZ, RZ, -0x800000 ;  /* 0xff800000ff039424 */ /* 0x008fc600078e00ff */
[----:B------:R-:W-:Y:S02]  /*0ed0*/  ISETP.NE.OR P0, PT, R66, RZ, P0 ;  /* 0x000000ff4200720c */ /* 0x000fe40000705670 */
[----:B------:R4:W-:Y:S11]  /*0ee0*/  @!P1 STG.E desc[UR22][R6.64+0xa0], R3 ;  /* 0x0000a00306009986 */ /* 0x0009f6000c101916 */
[----:B------:R-:W-:Y:S05]  /*0ef0*/  @P0 EXIT ;  /* 0x000000000000094d */ /* 0x000fea0003800000 */
[----:B------:R-:W-:-:S05]  /*0f00*/  MOV R0, 0xff800000 ;  /* 0xff80000000007802 */ /* 0x000fca0000000f00 */
[----:B------:R-:W-:Y:S01]  /*0f10*/  STG.E desc[UR22][R6.64+0xe0], R0 ;  /* 0x0000e00006007986 */ /* 0x000fe2000c101916 */
[----:B------:R-:W-:Y:S05]  /*0f20*/  EXIT ;  /* 0x000000000000794d */ /* 0x000fea0003800000 */
.L_x_1586:
        /* <DEDUP_REMOVED lines=28> */
.L_x_1587:
        /* <DEDUP_REMOVED lines=26> */
[----:B------:R-:W-:Y:S02]  /*1290*/  ISETP.GE.AND P0, PT, R0, RZ, PT ;  /* 0x000000ff0000720c */ /* 0x000fe40003f06270 */
[----:B------:R-:W1:Y:S05]  /*12a0*/  LDC R0, c[0x0][0x278] ;  /* 0x00009e00ff007b82 */ /* 0x000e6a0000000800 */
[----:B------:R-:W-:-:S06]  /*12b0*/  @P2 IADD3 R6, R6, 0x1, RZ ;  /* 0x0000000106062810 */ /* 0x000fcc0007ffe0ff */
[----:B------:R-:W-:Y:S01]  /*12c0*/  @!P0 IMAD.MOV R6, RZ, RZ, -R6 ;  /* 0x000000ffff068224 */ /* 0x000fe200078e0a06 */
[----:B------:R-:W-:-:S05]  /*12d0*/  @!P1 LOP3.LUT R6, RZ, R64, RZ, 0x33, !PT ;  /* 0x00000040ff069212 */ /* 0x000fca00078e33ff */
[----:B------:R-:W-:-:S06]  /*12e0*/  IMAD.WIDE R2, R6, 0x4, R244 ;  /* 0x0000000406027825 */ /* 0x000fcc00078e02f4 */
[----:B------:R2:W3:Y:S01]  /*12f0*/  LDG.E R3, desc[UR22][R2.64] ;  /* 0x0000001602037981 */ /* 0x0004e2000c1e1900 */
[----:B-1----:R-:W-:Y:S01]  /*1300*/  IABS R5, R0 ;  /* 0x0000000000057213 */ /* 0x002fe20000000000 */
[----:B------:R-:W-:-:S03]  /*1310*/  IMAD.MOV R6, RZ, RZ, -R6 ;  /* 0x000000ffff067224 */ /* 0x000fc600078e0a06 */
[----:B------:R-:W1:Y:S01]  /*1320*/  I2F.RP R8, R5 ;  /* 0x0000000500087306 */ /* 0x000e620000209400 */
[----:B------:R-:W-:-:S05]  /*1330*/  IMAD R64, R64, R6, UR7 ;  /* 0x0000000740407e24 */ /* 0x000fca000f8e0206 */
[----:B------:R-:W-:Y:S02]  /*1340*/  SHF.R.S32.HI R67, RZ, 0x1f, R64 ;  /* 0x0000001fff437819 */ /* 0x000fe40000011440 */
[----:B-1----:R-:W1:Y:S01]  /*1350*/  MUFU.RCP R8, R8 ;  /* 0x0000000800087308 */ /* 0x002e620000001000 */
[----:B--2---:R-:W-:-:S04]  /*1360*/  MOV R2, UR13 ;  /* 0x0000000d00027c02 */ /* 0x004fc80008000f00 */
[----:B------:R-:W-:-:S04]  /*1370*/  IABS R2, R2 ;  /* 0x0000000200027213 */ /* 0x000fc80000000000 */
[----:B------:R-:W-:Y:S02]  /*1380*/  MOV R7, R2 ;  /* 0x0000000200077202 */ /* 0x000fe40000000f00 */
[----:B-1----:R-:W-:-:S04]  /*1390*/  IADD3 R8, R8, 0xffffffe, RZ ;  /* 0x0ffffffe08087810 */ /* 0x002fc80007ffe0ff */
        /* <DEDUP_REMOVED lines=11> */
[----:B------:R-:W-:Y:S02]  /*1450*/  ISETP.GE.U32.AND P2, PT, R4, R5, PT ;  /* 0x000000050400720c */ /* 0x000fe40003f46070 */
[----:B------:R-:W-:-:S11]  /*1460*/  ISETP.NE.AND P1, PT, R0, RZ, PT ;  /* 0x000000ff0000720c */ /* 0x000fd60003f25270 */
[----:B------:R-:W-:Y:S01]  /*1470*/  @P2 VIADD R2, R2, 0x1 ;  /* 0x0000000102022836 */ /* 0x000fe20000000000 */
[----:B---3--:R-:W-:Y:S02]  /*1480*/  R2UR UR9, R3 ;  /* 0x00000000030972ca */ /* 0x008fe400000e0000 */
        /* <DEDUP_REMOVED lines=25> */
[----:B------:R-:W-:-:S02]  /*1620*/  UMOV UR26, UR28 ;  /* 0x0000001c001a7c82 */ /* 0x000fc40008000000 */
[C---:B------:R-:W-:Y:S02]  /*1630*/  IMAD R0, R2.reuse, UR7, R0 ;  /* 0x0000000702007c24 */ /* 0x040fe4000f8e0200 */
[----:B------:R-:W-:-:S04]  /*1640*/  IMAD.WIDE.U32 R12, R2, UR6, R4 ;  /* 0x00000006020c7c25 */ /* 0x000fc8000f8e0004 */
[----:B------:R-:W-:Y:S01]  /*1650*/  IMAD.IADD R4, R13, 0x1, R0 ;  /* 0x000000010d047824 */ /* 0x000fe200078e0200 */
[----:B------:R-:W-:Y:S06]  /*1660*/  BRA `(.L_x_1589) ;  /* 0x00000004005c7947 */ /* 0x000fec0003800000 */
.L_x_1588:
        /* <DEDUP_REMOVED lines=48> */
.L_x_1590:
        /* <DEDUP_REMOVED lines=11> */
[----:B------:R-:W-:Y:S01]  /*1a20*/  MOV R67, UR15 ;  /* 0x0000000f00437c02 */ /* 0x000fe20008000f00 */
[----:B------:R-:W-:Y:S01]  /*1a30*/  IMAD.U32 R4, RZ, RZ, UR28 ;  /* 0x0000001cff047e24 */ /* 0x000fe2000f8e00ff */
[----:B------:R-:W-:Y:S01]  /*1a40*/  MOV R5, UR29 ;  /* 0x0000001d00057c02 */ /* 0x000fe20008000f00 */
[----:B-1----:R-:W-:-:S02]  /*1a50*/  IMAD R0, R22, R2, RZ ;  /* 0x0000000216007224 */ /* 0x002fc400078e02ff */
[----:B------:R-:W-:Y:S01]  /*1a60*/  IMAD.U32 R5, RZ, RZ, UR4 ;  /* 0x00000004ff057e24 */ /* 0x000fe2000f8e00ff */
[----:B------:R-:W-:Y:S01]  /*1a70*/  @UP0 ULDC.64 UR4, c[0x0][0x250] ;  /* 0x0000940000040ab9 */ /* 0x000fe20000000a00 */
[C---:B------:R-:W-:Y:S01]  /*1a80*/  IMAD R0, R24.reuse, R3, R0 ;  /* 0x0000000318007224 */ /* 0x040fe200078e0200 */
[----:B------:R-:W-:Y:S01]  /*1a90*/  @UP0 UIMAD.WIDE.U32 UR28, UR8, UR4, URZ ;  /* 0x00000004081c02a5 */ /* 0x000fe2000f8e003f */
[----:B------:R-:W-:-:S03]  /*1aa0*/  IMAD.WIDE.U32 R4, R24, R2, R4 ;  /* 0x0000000218047225 */ /* 0x000fc600078e0004 */
[----:B------:R-:W-:Y:S01]  /*1ab0*/  @UP0 UIMAD UR14, UR8, UR5, UR29 ;  /* 0x00000005080e02a4 */ /* 0x000fe2000f8e021d */
[----:B------:R-:W-:Y:S02]  /*1ac0*/  MOV R12, R4 ;  /* 0x00000004000c7202 */ /* 0x000fe40000000f00 */
        /* <DEDUP_REMOVED lines=17> */
.L_x_1589:
        /* <DEDUP_REMOVED lines=15> */
[----:B------:R-:W-:Y:S01]  /*1cd0*/  VIADD R0, R18, 0x10 ;  /* 0x0000001012007836 */ /* 0x000fe20000000000 */
[----:B------:R-:W2:Y:S01]  /*1ce0*/  S2UR UR4, SR_CgaCtaId ;  /* 0x00000000000479c3 */ /* 0x000ea20000008800 */
[----:B------:R-:W-:Y:S01]  /*1cf0*/  IMAD.IADD R2, R66, 0x1, -R2 ;  /* 0x0000000142027824 */ /* 0x000fe200078e0a02 */
[----:B------:R-:W-:Y:S01]  /*1d00*/  @UP0 UIMAD UR27, UR27, UR5, UR29 ;  /* 0x000000051b1b02a4 */ /* 0x000fe2000f8e021d */
[----:B------:R-:W-:Y:S01]  /*1d10*/  IMAD.SHL.U32 R3, R18, 0x40, RZ ;  /* 0x0000004012037824 */ /* 0x000fe200078e00ff */
[----:B------:R-:W-:Y:S01]  /*1d20*/  UIADD3 UR5, -UR21, UR25, URZ ;  /* 0x0000001915057290 */ /* 0x000fe2000fffe13f */
[----:B------:R-:W-:Y:S01]  /*1d30*/  ISETP.GE.AND P6, PT, R0, UR16, PT ;  /* 0x0000001000007c0c */ /* 0x000fe2000bfc6270 */
[----:B------:R-:W-:Y:S01]  /*1d40*/  IMAD.SHL.U32 R242, R2, 0x8, RZ ;  /* 0x0000000802f27824 */ /* 0x000fe200078e00ff */
[C---:B------:R-:W-:Y:S01]  /*1d50*/  ISETP.GE.AND P4, PT, R0.reuse, UR16, PT ;  /* 0x0000001000007c0c */ /* 0x040fe2000bf86270 */
[----:B------:R-:W-:Y:S01]  /*1d60*/  @!UP0 USHF.R.S32.HI UR29, URZ, 0x1f, UR17 ;  /* 0x0000001f3f1d8899 */ /* 0x000fe20008011411 */
[----:B------:R-:W-:Y:S01]  /*1d70*/  IMAD.U32 R8, RZ, RZ, UR8 ;  /* 0x00000008ff087e24 */ /* 0x000fe2000f8e00ff */
[----:B------:R-:W-:Y:S01]  /*1d80*/  ISETP.GE.AND P1, PT, R0, UR5, PT ;  /* 0x0000000500007c0c */ /* 0x000fe2000bf26270 */
[----:B------:R-:W-:Y:S01]  /*1d90*/  @!UP0 UIMAD.WIDE.U32 UR32, UR17, UR6, URZ ;  /* 0x00000006112082a5 */ /* 0x000fe2000f8e003f */
[----:B------:R-:W-:Y:S01]  /*1da0*/  LOP3.LUT R0, R3, 0x1c0, RZ, 0xc0, !PT ;  /* 0x000001c003007812 */ /* 0x000fe200078ec0ff */
[----:B------:R-:W-:Y:S01]  /*1db0*/  @!UP0 UIMAD UR29, UR29, UR6, URZ ;  /* 0x000000061d1d82a4 */ /* 0x000fe2000f8e023f */
[----:B------:R-:W-:Y:S01]  /*1dc0*/  LEA.HI R3, R7, R66, RZ, 0x6 ;  /* 0x0000004207037211 */ /* 0x000fe200078f30ff */
[----:B------:R-:W-:Y:S01]  /*1dd0*/  UIMAD UR31, UR31, UR8, URZ ;  /* 0x000000081f1f72a4 */ /* 0x000fe2000f8e023f */
[----:B------:R-:W-:Y:S01]  /*1de0*/  LOP3.LUT R5, R0, 0x38, R242, 0xf8, !PT ;  /* 0x0000003800057812 */ /* 0x000fe200078ef8f2 */
[----:B------:R-:W-:Y:S01]  /*1df0*/  @!UP0 UIMAD UR29, UR17, UR7, UR29 ;  /* 0x00000007111d82a4 */ /* 0x000fe2000f8e021d */
[----:B------:R-:W-:Y:S01]  /*1e00*/  SHF.R.U32.HI R0, RZ, 0x3, R0 ;  /* 0x00000003ff007819 */ /* 0x000fe20000011600 */
[----:B------:R-:W-:Y:S01]  /*1e10*/  IMAD.SHL.U32 R3, R3, 0x8, RZ ;  /* 0x0000000803037824 */ /* 0x000fe200078e00ff */
[----:B------:R-:W-:Y:S01]  /*1e20*/  @!UP0 UMOV UR28, UR32 ;  /* 0x00000020001c8c82 */ /* 0x000fe20008000000 */
[----:B------:R-:W-:Y:S01]  /*1e30*/  @!UP0 UIADD3 UR27, UR33, UR29, URZ ;  /* 0x0000001d211b8290 */ /* 0x000fe2000fffe03f */
[----:B------:R-:W-:Y:S01]  /*1e40*/  LOP3.LUT R0, R5, R0, RZ, 0x3c, !PT ;  /* 0x0000000005007212 */ /* 0x000fe200078e3cff */
[----:B------:R-:W-:Y:S01]  /*1e50*/  ULDC.64 UR6, c[0x0][0x268] ;  /* 0x00009a0000067ab9 */ /* 0x000fe20000000a00 */
[----:B------:R-:W-:Y:S01]  /*1e60*/  IADD3 R10, P2, R242, UR28, RZ ;  /* 0x0000001cf20a7c10 */ /* 0x000fe2000ff5e0ff */
[----:B------:R-:W-:Y:S01]  /*1e70*/  UIMAD UR9, UR13, UR9, UR31 ;  /* 0x000000090d0972a4 */ /* 0x000fe2000f8e021f */
[----:B------:R-:W-:Y:S01]  /*1e80*/  LOP3.LUT R241, R0, 0xfffffe00, R3, 0xf8, !PT ;  /* 0xfffffe0000f17812 */ /* 0x000fe200078ef803 */
[----:B------:R-:W-:Y:S01]  /*1e90*/  UMOV UR30, 0x400 ;  /* 0x00000400001e7882 */ /* 0x000fe20000000000 */
[----:B------:R-:W-:Y:S01]  /*1ea0*/  SHF.R.S32.HI R0, RZ, 0x1f, R242 ;  /* 0x0000001fff007819 */ /* 0x000fe200000114f2 */
[----:B------:R-:W-:Y:S01]  /*1eb0*/  IMAD R22, R22, UR6, RZ ;  /* 0x0000000616167c24 */ /* 0x000fe2000f8e02ff */
[----:B------:R-:W-:Y:S01]  /*1ec0*/  IADD3 R12, P0, R242, R12, RZ ;  /* 0x0000000cf20c7210 */ /* 0x000fe20007f1e0ff */
[----:B--2---:R-:W-:Y:S01]  /*1ed0*/  ULEA UR4, UR4, UR30, 0x18 ;  /* 0x0000001e04047291 */ /* 0x004fe2000f8ec03f */
[----:B------:R-:W-:Y:S01]  /*1ee0*/  IADD3.X R11, R0, UR27, RZ, P2, !PT ;  /* 0x0000001b000b7c10 */ /* 0x000fe200097fe4ff */
[C---:B------:R-:W-:Y:S01]  /*1ef0*/  VIADD R3, R18.reuse, 0x20 ;  /* 0x0000002012037836 */ /* 0x040fe20000000000 */
[----:B------:R-:W-:Y:S01]  /*1f00*/  ISETP.GE.AND P2, PT, R18, UR5, PT ;  /* 0x0000000512007c0c */ /* 0x000fe2000bf46270 */
[----:B------:R-:W-:Y:S01]  /*1f10*/  IMAD.X R13, R0, 0x1, R4, P0 ;  /* 0x00000001000d7824 */ /* 0x000fe200000e0604 */
[----:B------:R-:W-:Y:S01]  /*1f20*/  IADD3 R4, P0, R242, UR26, RZ ;  /* 0x0000001af2047c10 */ /* 0x000fe2000ff1e0ff */
[----:B------:R-:W-:Y:S01]  /*1f30*/  IMAD.WIDE.U32 R8, R8, UR13, R10 ;  /* 0x0000000d08087c25 */ /* 0x000fe2000f8e000a */
[----:B------:R-:W-:-:S02]  /*1f40*/  SHF.R.S32.HI R19, RZ, 0x1f, R18 ;  /* 0x0000001fff137819 */ /* 0x000fc40000011412 */
[----:B------:R-:W-:Y:S01]  /*1f50*/  IADD3.X R5, R0, UR14, RZ, P0, !PT ;  /* 0x0000000e00057c10 */ /* 0x000fe200087fe4ff */
[----:B------:R-:W-:Y:S01]  /*1f60*/  IMAD R22, R24, UR7, R22 ;  /* 0x0000000718167c24 */ /* 0x000fe2000f8e0216 */
[----:B------:R-:W-:Y:S01]  /*1f70*/  IADD3 R64, P5, R18, R64, RZ ;  /* 0x0000004012407210 */ /* 0x000fe20007fbe0ff */
[----:B------:R-:W-:Y:S01]  /*1f80*/  VIADD R11, R9, UR9 ;  /* 0x00000009090b7c36 */ /* 0x000fe20008000000 */
[----:B------:R-:W-:Y:S01]  /*1f90*/  ISETP.GE.AND P0, PT, R3, UR5, PT ;  /* 0x0000000503007c0c */ /* 0x000fe2000bf06270 */
[----:B------:R-:W-:Y:S01]  /*1fa0*/  IMAD.WIDE.U32 R24, R24, UR6, R4 ;  /* 0x0000000618187c25 */ /* 0x000fe2000f8e0004 */
[----:B------:R-:W-:-:S03]  /*1fb0*/  LEA R241, R241, UR4, 0x1 ;  /* 0x00000004f1f17c11 */ /* 0x000fc6000f8e08ff */
[----:B------:R-:W-:Y:S01]  /*1fc0*/  IMAD.X R67, R19, 0x1, R67, P5 ;  /* 0x0000000113437824 */ /* 0x000fe200028e0643 */
[----:B------:R-:W-:Y:S01]  /*1fd0*/  ISETP.GE.AND P5, PT, R3, UR16, PT ;  /* 0x0000001003007c0c */ /* 0x000fe2000bfa6270 */
[----:B-1----:R-:W-:Y:S01]  /*1fe0*/  IMAD.WIDE R14, R14, 0x40, R18 ;  /* 0x000000400e0e7825 */ /* 0x002fe200078e0212 */
[----:B------:R-:W-:Y:S11]  /*1ff0*/  @P2 BRA `(.L_x_1592) ;  /* 0x0000000000442947 */ /* 0x000ff60003800000 */
        /* <DEDUP_REMOVED lines=17> */
.L_x_1592:
[----:B------:R-:W-:Y:S05]  /*2110*/  BSYNC B0 ;  /* 0x0000000000007941 */ /* 0x000fea0003800000 */
.L_x_1591:
        /* <DEDUP_REMOVED lines=17> */
[----:B--2---:R-:W-:Y:S02]  /*2230*/  LEA R16, P1, R4, UR6, 0x1 ;  /* 0x0000000604107c11 */ /* 0x004fe4000f8208ff */
[----:B------:R-:W-:-:S04]  /*2240*/  IADD3 R0, R5, R0, RZ ;  /* 0x0000000005007210 */ /* 0x000fc80007ffe0ff */
[----:B------:R-:W-:-:S05]  /*2250*/  LEA.HI.X R17, R4, UR7, R0, 0x1, P1 ;  /* 0x0000000704117c11 */ /* 0x000fca00088f0c00 */
[----:B------:R-:W-:Y:S01]  /*2260*/  @!PT LDS RZ, [RZ] ;  /* 0x00000000fffff984 */ /* 0x000fe20000000800 */
[----:B------:R-:W-:Y:S01]  /*2270*/  @!PT LDS RZ, [RZ] ;  /* 0x00000000fffff984 */ /* 0x000fe20000000800 */
[----:B------:R-:W-:Y:S01]  /*2280*/  @!PT LDS RZ, [RZ] ;  /* 0x00000000fffff984 */ /* 0x000fe20000000800 */
[----:B------:R4:W-:Y:S02]  /*2290*/  LDGSTS.E.BYPASS.LTC128B.128 [R241+0x800], desc[UR22][R16.64] ;  /* 0x0080000010f17fae */ /* 0x0009e4000b901d56 */
.L_x_1594:
[----:B------:R-:W-:Y:S05]  /*22a0*/  BSYNC B0 ;  /* 0x0000000000007941 */ /* 0x000fea0003800000 */
.L_x_1593:
[----:B------:R-:W-:Y:S01]  /*22b0*/  BSSY B0, `(.L_x_1595) ;  /* 0x0000018000007945 */ /* 0x000fe20003800000 */
[----:B------:R-:W-:Y:S01]  /*22c0*/  ISETP.GE.AND P1, PT, R21, UR5, PT ;  /* 0x0000000515007c0c */ /* 0x000fe2000bf26270 */
[----:B------:R-:W-:Y:S02]  /*22d0*/  IMAD R3, R19, UR10, RZ ;  /* 0x0000000a13037c24 */ /* 0x000fe4000f8e02ff */
[----:B------:R-:W-:Y:S10]  /*22e0*/  @P0 BRA `(.L_x_1596) ;  /* 0x0000000000500947 */ /* 0x000ff40003800000 */
[----:B------:R-:W-:Y:S02]  /*22f0*/  ULDC UR6, c[0x0][0x2d0] ;  /* 0x0000b40000067ab9 */ /* 0x000fe40000000800 */
[----:B------:R-:W-:-:S13]  /*2300*/  ISETP.GE.AND P0, PT, R242, UR6, PT ;  /* 0x00000006f2007c0c */ /* 0x000fda000bf06270 */
[----:B------:R1:W-:Y:S01]  /*2310*/  @P0 STS.128 [R241+0x1000], RZ ;  /* 0x001000fff1000388 */ /* 0x0003e20000000c00 */
[----:B------:R-:W-:Y:S05]  /*2320*/  @P0 BRA `(.L_x_1596) ;  /* 0x0000000000400947 */ /* 0x000fea0003800000 */
[----:B------:R-:W-:Y:S01]  /*2330*/  IADD3 R4, P0, R14, 0x20, RZ ;  /* 0x000000200e047810 */ /* 0x000fe20007f1e0ff */
[----:B------:R-:W-:Y:S01]  /*2340*/  ULDC.64 UR6, c[0x0][0x240] ;  /* 0x0000900000067ab9 */ /* 0x000fe20000000a00 */
[----:B--2-4-:R-:W-:Y:S01]  /*2350*/  MOV R17, R11 ;  /* 0x0000000b00117202 */ /* 0x014fe20000000f00 */
        /* <DEDUP_REMOVED lines=13> */
.L_x_1596:
[----:B------:R-:W-:Y:S05]  /*2430*/  BSYNC B0 ;  /* 0x0000000000007941 */ /* 0x000fea0003800000 */
.L_x_1595:
        /* <DEDUP_REMOVED lines=9> */
[----:B--2---:R-:W-:Y:S01]  /*24d0*/  IADD3.X R4, RZ, R15, RZ, P0, !PT ;  /* 0x0000000fff047210 */ /* 0x004fe200007fe4ff */
        /* <DEDUP_REMOVED lines=11> */
.L_x_1598:
[----:B------:R-:W-:Y:S05]  /*2590*/  BSYNC B0 ;  /* 0x0000000000007941 */ /* 0x000fea0003800000 */
.L_x_1597:
        /* <DEDUP_REMOVED lines=14> */
[----:B--2---:R-:W-:-:S04]  /*2680*/  LEA R4, P0, R70, UR6, 0x1 ;  /* 0x0000000646047c11 */ /* 0x004fc8000f8008ff */
[----:B------:R-:W-:-:S05]  /*2690*/  LEA.HI.X R5, R70, UR7, R3, 0x1, P0 ;  /* 0x0000000746057c11 */ /* 0x000fca00080f0c03 */
[----:B------:R-:W-:Y:S01]  /*26a0*/  @!PT LDS RZ, [RZ] ;  /* 0x00000000fffff984 */ /* 0x000fe20000000800 */
[----:B------:R-:W-:Y:S01]  /*26b0*/  @!PT LDS RZ, [RZ] ;  /* 0x00000000fffff984 */ /* 0x000fe20000000800 */
[----:B------:R-:W-:Y:S01]  /*26c0*/  @!PT LDS RZ, [RZ] ;  /* 0x00000000fffff984 */ /* 0x000fe20000000800 */
[----:B------:R2:W-:Y:S04]  /*26d0*/  LDGSTS.E.BYPASS.LTC128B.128 [R241+0x2000], desc[UR22][R4.64] ;  /* 0x0200000004f17fae */ /* 0x0005e8000b901d56 */
.L_x_1600:
[----:B------:R-:W-:Y:S05]  /*26e0*/  BSYNC B0 ;  /* 0x0000000000007941 */ /* 0x000fea0003800000 */
.L_x_1599:
[----:B------:R-:W-:Y:S01]  /*26f0*/  USHF.L.U64.HI UR13, UR10, 0x4, UR11 ;  /* 0x000000040a0d7899 */ /* 0x000fe2000801020b */
[----:B------:R-:W-:Y:S01]  /*2700*/  BSSY B0, `(.L_x_1601) ;  /* 0x0000012000007945 */ /* 0x000fe20003800000 */
[----:B------:R-:W-:Y:S01]  /*2710*/  USHF.L.U32 UR14, UR10, 0x4, URZ ;  /* 0x000000040a0e7899 */ /* 0x000fe2000800063f */
[----:B------:R-:W-:Y:S02]  /*2720*/  ISETP.GE.AND P0, PT, R6, UR16, PT ;  /* 0x0000001006007c0c */ /* 0x000fe4000bf06270 */
[----:B--2---:R-:W-:Y:S01]  /*2730*/  IADD3 R5, R18, 0x50, RZ ;  /* 0x0000005012057810 */ /* 0x004fe20007ffe0ff */
        /* <DEDUP_REMOVED lines=14> */
.L_x_1602:
[----:B------:R-:W-:Y:S05]  /*2820*/  BSYNC B0 ;  /* 0x0000000000007941 */ /* 0x000fea0003800000 */
.L_x_1601:
        /* <DEDUP_REMOVED lines=20> */
.L_x_1604:
[----:B------:R-:W-:Y:S05]  /*2970*/  BSYNC B0 ;  /* 0x0000000000007941 */ /* 0x000fea0003800000 */
.L_x_1603:
[----:B------:R-:W-:Y:S01]  /*2980*/  BSSY B0, `(.L_x_1605) ;  /* 0x0000015000007945 */ /* 0x000fe20003800000 */
[----:B------:R-:W-:Y:S02]  /*2990*/  ISETP.GE.AND P5, PT, R4, UR16, PT ;  /* 0x0000001004007c0c */ /* 0x000fe4000bfa6270 */
[----:B----4-:R-:W-:Y:S01]  /*29a0*/  IADD3 R16, R18, 0x70, RZ ;  /* 0x0000007012107810 */ /* 0x010fe20007ffe0ff */
        /* <DEDUP_REMOVED lines=18> */
.L_x_1606:
[----:B------:R-:W-:Y:S05]  /*2ad0*/  BSYNC B0 ;  /* 0x0000000000007941 */ /* 0x000fea0003800000 */
.L_x_1605:
        /* <DEDUP_REMOVED lines=20> */
.L_x_1608:
[----:B------:R-:W-:Y:S05]  /*2c20*/  BSYNC B0 ;  /* 0x0000000000007941 */ /* 0x000fea0003800000 */
.L_x_1607:
        /* <DEDUP_REMOVED lines=21> */
.L_x_1610:
[----:B------:R-:W-:Y:S05]  /*2d80*/  BSYNC B0 ;  /* 0x0000000000007941 */ /* 0x000fea0003800000 */
.L_x_1609:
        /* <DEDUP_REMOVED lines=21> */
.L_x_1612:
[----:B------:R-:W-:Y:S05]  /*2ee0*/  BSYNC B0 ;  /* 0x0000000000007941 */ /* 0x000fea0003800000 */
.L_x_1611:
        /* <DEDUP_REMOVED lines=21> */
.L_x_1614:
[----:B------:R-:W-:Y:S05]  /*3040*/  BSYNC B0 ;  /* 0x0000000000007941 */ /* 0x000fea0003800000 */
.L_x_1613:
        /* <DEDUP_REMOVED lines=20> */
.L_x_1616:
[----:B------:R-:W-:Y:S05]  /*3190*/  BSYNC B0 ;  /* 0x0000000000007941 */ /* 0x000fea0003800000 */
.L_x_1615:
        /* <DEDUP_REMOVED lines=21> */
.L_x_1618:
[----:B------:R-:W-:Y:S05]  /*32f0*/  BSYNC B0 ;  /* 0x0000000000007941 */ /* 0x000fea0003800000 */
.L_x_1617:
        /* <DEDUP_REMOVED lines=9> */
[----:B------:R-:W-:Y:S01]  /*3390*/  MOV R27, R3 ;  /* 0x00000003001b7202 */ /* 0x000fe20000000f00 */
        /* <DEDUP_REMOVED lines=12> */
.L_x_1620:
[----:B------:R-:W-:Y:S05]  /*3460*/  BSYNC B0 ;  /* 0x0000000000007941 */ /* 0x000fea0003800000 */
.L_x_1619:
[----:B------:R-:W-:Y:S01]  /*3470*/  LOP3.LUT R20, R0, 0xffffffe0, RZ, 0xc0, !PT ;  /* 0xffffffe000147812 */ /* 0x000fe200078ec0ff */
        /* <DEDUP_REMOVED lines=22> */
.L_x_1622:
[----:B------:R-:W-:Y:S05]  /*35e0*/  BSYNC B0 ;  /* 0x0000000000007941 */ /* 0x000fea0003800000 */
.L_x_1621:
        /* <DEDUP_REMOVED lines=25> */
.L_x_1624:
[----:B------:R-:W-:Y:S05]  /*3780*/  BSYNC B0 ;  /* 0x0000000000007941 */ /* 0x000fea0003800000 */
.L_x_1623:
        /* <DEDUP_REMOVED lines=19> */
.L_x_1626:
[----:B------:R-:W-:Y:S05]  /*38c0*/  BSYNC B0 ;  /* 0x0000000000007941 */ /* 0x000fea0003800000 */
.L_x_1625:
        /* <DEDUP_REMOVED lines=19> */
.L_x_1628:
[----:B------:R-:W-:Y:S05]  /*3a00*/  BSYNC B0 ;  /* 0x0000000000007941 */ /* 0x000fea0003800000 */
.L_x_1627:
        /* <DEDUP_REMOVED lines=19> */
.L_x_1630:
[----:B------:R-:W-:Y:S05]  /*3b40*/  BSYNC B0 ;  /* 0x0000000000007941 */ /* 0x000fea0003800000 */
.L_x_1629:
        /* <DEDUP_REMOVED lines=16> */
[----:B------:R-:W-:Y:S01]  /*3c50*/  IADD3 R17, R20, UR24, -R17 ;  /* 0x0000001814117c10 */ /* 0x000fe2000fffe811 */
[----:B------:R-:W-:Y:S01]  /*3c60*/  IMAD.MOV.U32 R69, RZ, RZ, R62 ;  /* 0x000000ffff457224 */ /* 0x000fe200078e003e */
[----:B------:R-:W-:Y:S02]  /*3c70*/  LEA.HI.X R61, R64, UR7, R67, 0x1, P6 ;  /* 0x00000007403d7c11 */ /* 0x000fe4000b0f0c43 */
[----:B------:R-:W-:Y:S01]  /*3c80*/  ISETP.GE.AND P6, PT, R5, UR16, PT ;  /* 0x0000001005007c0c */ /* 0x000fe2000bfc6270 */
[----:B------:R-:W-:Y:S01]  /*3c90*/  VIADD R115, R17, UR20 ;  /* 0x0000001411737c36 */ /* 0x000fe20008000000 */
[----:B------:R-:W-:-:S04]  /*3ca0*/  DEPBAR.LE SB0, 0x0 ;  /* 0x000080000000791a */ /* 0x000fc80000000000 */
[----:B------:R-:W-:Y:S01]  /*3cb0*/  BAR.SYNC.DEFER_BLOCKING 0x0 ;  /* 0x0000000000007b1d */ /* 0x000fe20000010000 */
[----:B------:R-:W-:-:S05]  /*3cc0*/  IMAD.MOV.U32 R68, RZ, RZ, R61 ;  /* 0x000000ffff447224 */ /* 0x000fca00078e003d */
        /* <DEDUP_REMOVED lines=12> */
.L_x_1632:
[----:B------:R-:W-:Y:S05]  /*3d90*/  BSYNC B0 ;  /* 0x0000000000007941 */ /* 0x000fea0003800000 */
.L_x_1631:
        /* <DEDUP_REMOVED lines=19> */
.L_x_1634:
[----:B------:R-:W-:Y:S05]  /*3ed0*/  BSYNC B0 ;  /* 0x0000000000007941 */ /* 0x000fea0003800000 */
.L_x_1633:
        /* <DEDUP_REMOVED lines=17> */
.L_x_1636:
[----:B------:R-:W-:Y:S05]  /*3ff0*/  BSYNC B0 ;  /* 0x0000000000007941 */ /* 0x000fea0003800000 */
.L_x_1635:
        /* <DEDUP_REMOVED lines=18> */
.L_x_1638:
[----:B------:R-:W-:Y:S05]  /*4120*/  BSYNC B0 ;  /* 0x0000000000007941 */ /* 0x000fea0003800000 */
.L_x_1637:
        /* <DEDUP_REMOVED lines=17> */
.L_x_1640:
[----:B------:R-:W-:Y:S05]  /*4240*/  BSYNC B0 ;  /* 0x0000000000007941 */ /* 0x000fea0003800000 */
.L_x_1639:
        /* <DEDUP_REMOVED lines=20> */
.L_x_1642:
[----:B------:R-:W-:Y:S05]  /*4390*/  BSYNC B0 ;  /* 0x0000000000007941 */ /* 0x000fea0003800000 */
.L_x_1641:
        /* <DEDUP_REMOVED lines=20> */
.L_x_1644:
[----:B------:R-:W-:Y:S05]  /*44e0*/  BSYNC B0 ;  /* 0x0000000000007941 */ /* 0x000fea0003800000 */
.L_x_1643:
        /* <DEDUP_REMOVED lines=21> */
.L_x_1646:
[----:B------:R-:W-:Y:S05]  /*4640*/  BSYNC B0 ;  /* 0x0000000000007941 */ /* 0x000fea0003800000 */
.L_x_1645:
        /* <DEDUP_REMOVED lines=23> */
.L_x_1648:
[----:B------:R-:W-:Y:S05]  /*47c0*/  BSYNC B0 ;  /* 0x0000000000007941 */ /* 0x000fea0003800000 */
.L_x_1647:
[----:B------:R1:W-:Y:S01]  /*47d0*/  @P0 STS.128 [R241+0xe800], RZ ;  /* 0x00e800fff1000388 */ /* 0x0003e20000000c00 */
[----:B------:R-:W-:Y:S01]  /*47e0*/  IMAD.IADD R13, R5, 0x1, -R13 ;  /* 0x00000001050d7824 */ /* 0x000fe200078e0a0d */
[----:B------:R-:W-:Y:S01]  /*47f0*/  BSSY B0, `(.L_x_1649) ;  /* 0x0000016000007945 */ /* 0x000fe20003800000 */
[----:B------:R-:W-:Y:S01]  /*4800*/  IMAD.SHL.U32 R5, R4, 0x40, RZ ;  /* 0x0000004004057824 */ /* 0x000fe200078e00ff */
[----:B------:R-:W-:Y:S01]  /*4810*/  ISETP.GE.AND P2, PT, R9, UR16, PT ;  /* 0x0000001009007c0c */ /* 0x000fe2000bf46270 */
[----:B------:R-:W-:Y:S01]  /*4820*/  IMAD.SHL.U32 R7, R13, 0x8, RZ ;  /* 0x000000080d077824 */ /* 0x000fe200078e00ff */
[----:B------:R-:W-:Y:S02]  /*4830*/  LOP3.LUT R18, R12, 0x8, R18, 0xf8, !PT ;  /* 0x000000080c127812 */ /* 0x000fe400078ef812 */
        /* <DEDUP_REMOVED lines=17> */
.L_x_1650:
[----:B------:R-:W-:Y:S05]  /*4950*/  BSYNC B0 ;  /* 0x0000000000007941 */ /* 0x000fea0003800000 */
.L_x_1649:
        /* <DEDUP_REMOVED lines=26> */
.L_x_1652:
[----:B------:R-:W-:Y:S05]  /*4b00*/  BSYNC B0 ;  /* 0x0000000000007941 */ /* 0x000fea0003800000 */
.L_x_1651:
        /* <DEDUP_REMOVED lines=17> */
.L_x_1654:
[----:B------:R-:W-:Y:S05]  /*4c20*/  BSYNC B0 ;  /* 0x0000000000007941 */ /* 0x000fea0003800000 */
.L_x_1653:
        /* <DEDUP_REMOVED lines=17> */
.L_x_1656:
[----:B------:R-:W-:Y:S05]  /*4d40*/  BSYNC B0 ;  /* 0x0000000000007941 */ /* 0x000fea0003800000 */
.L_x_1655:
        /* <DEDUP_REMOVED lines=17> */
.L_x_1658:
[----:B------:R-:W-:Y:S05]  /*4e60*/  BSYNC B0 ;  /* 0x0000000000007941 */ /* 0x000fea0003800000 */
.L_x_1657:
        /* <DEDUP_REMOVED lines=17> */
.L_x_1660:
[----:B------:R-:W-:Y:S05]  /*4f80*/  BSYNC B0 ;  /* 0x0000000000007941 */ /* 0x000fea0003800000 */
.L_x_1659:
        /* <DEDUP_REMOVED lines=25> */
.L_x_1662:
[----:B------:R-:W-:Y:S05]  /*5120*/  BSYNC B0 ;  /* 0x0000000000007941 */ /* 0x000fea0003800000 */
.L_x_1661:
[----:B-1----:R-:W-:Y:S01]  /*5130*/  LDSM.16.M88.4 R4, [R240] ;  /* 0x00000000f004783b */ /* 0x002fe20000000200 */
[----:B------:R-:W-:Y:S01]  /*5140*/  LOP3.LUT P0, RZ, R2, 0x2, RZ, 0xc0, !PT ;  /* 0x0000000202ff7812 */ /* 0x000fe2000780c0ff */
[----:B------:R-:W-:Y:S01]  /*5150*/  ULDC UR16, c[0x0][0x39c] ;  /* 0x0000e70000107ab9 */ /* 0x000fe20000000800 */
[----:B------:R-:W-:Y:S01]  /*5160*/  LEA R60, R235, R240, 0x1 ;  /* 0x000000f0eb3c7211 */ /* 0x000fe200078e08ff */
[----:B------:R-:W1:Y:S01]  /*5170*/  LDSM.16.M88.4 R44, [R239+0x2000] ;  /* 0x00200000ef2c783b */ /* 0x000e620000000200 */
[----:B------:R-:W-:Y:S01]  /*5180*/  SEL R0, R0, 0xfffffff0, !P0 ;  /* 0xfffffff000007807 */ /* 0x000fe20004000000 */
[----:B------:R-:W-:Y:S01]  /*5190*/  UISETP.GT.AND UP0, UPT, UR15, UR12, UPT ;  /* 0x0000000c0f00728c */ /* 0x000fe2000bf04270 */
[----:B------:R-:W-:Y:S01]  /*51a0*/  LOP3.LUT P0, RZ, R2, 0x4, RZ, 0xc0, !PT ;  /* 0x0000000402ff7812 */ /* 0x000fe2000780c0ff */
[----:B------:R-:W-:Y:S01]  /*51b0*/  LDSM.16.M88.4 R12, [R60] ;  /* 0x000000003c0c783b */ /* 0x000fe20000000200 */
[----:B------:R-:W-:Y:S02]  /*51c0*/  LEA R233, R0, R239, 0x1 ;  /* 0x000000ef00e97211 */ /* 0x000fe400078e08ff */
[C---:B------:R-:W-:Y:S01]  /*51d0*/  IADD3 R8, R239.reuse, 0x2000, RZ ;  /* 0x00002000ef087810 */ /* 0x040fe20007ffe0ff */
[----:B------:R-:W5:Y:S01]  /*51e0*/  LDSM.16.M88.4 R56, [R239+0x2800] ;  /* 0x00280000ef38783b */ /* 0x000f620000000200 */
[----:B------:R-:W-:-:S02]  /*51f0*/  IADD3 R238, R239, 0x2040, RZ ;  /* 0x00002040efee7810 */ /* 0x000fc40007ffe0ff */
[----:B------:R-:W-:Y:S01]  /*5200*/  LEA R2, R234, R240, 0x1 ;  /* 0x000000f0ea027211 */ /* 0x000fe200078e08ff */
[----:B------:R-:W2:Y:S01]  /*5210*/  LDSM.16.M88.4 R36, [R233+0x2000] ;  /* 0x00200000e924783b */ /* 0x000ea20000000200 */
[----:B------:R-:W-:Y:S02]  /*5220*/  PLOP3.LUT P1, PT, PT, PT, UP0, 0x80, 0x0 ;  /* 0x000000000000781c */ /* 0x000fe40003f2f008 */
[----:B------:R-:W-:Y:S01]  /*5230*/  LEA R237, R235, R2, 0x1 ;  /* 0x00000002ebed7211 */ /* 0x000fe200078e08ff */
[----:B------:R-:W3:Y:S01]  /*5240*/  LDSM.16.M88.4 R76, [R233+0x2800] ;  /* 0x00280000e94c783b */ /* 0x000ee20000000200 */
[----:B------:R-:W-:Y:S02]  /*5250*/  @P0 IADD3 R238, R8, -0x40, RZ ;  /* 0xffffffc008ee0810 */ /* 0x000fe40007ffe0ff */
[----:B------:R-:W-:Y:S01]  /*5260*/  LOP3.LUT R236, R71, R117, RZ, 0xfc, !PT ;  /* 0x0000007547ec7212 */ /* 0x000fe200078efcff */
[----:B------:R-:W-:Y:S01]  /*5270*/  LDSM.16.M88.4 R8, [R2] ;  /* 0x000000000208783b */ /* 0x000fe20000000200 */
[----:B------:R-:W-:-:S02]  /*5280*/  LEA R166, R0, R238, 0x1 ;  /* 0x000000ee00a67211 */ /* 0x000fc400078e08ff */
[----:B------:R-:W-:Y:S01]  /*5290*/  MOV R71, 0x8 ;  /* 0x0000000800477802 */ /* 0x000fe20000000f00 */
[----:B------:R-:W4:Y:S01]  /*52a0*/  LDSM.16.M88.4 R16, [R238] ;  /* 0x00000000ee10783b */ /* 0x000f220000000200 */
[C---:B------:R-:W-:Y:S02]  /*52b0*/  VIMNMX R164, R115.reuse, UR24, PT ;  /* 0x0000001873a47c48 */ /* 0x040fe4000bfe0100 */
[----:B------:R-:W-:Y:S01]  /*52c0*/  VIADDMNMX R71, R115, R71, UR24, PT ;  /* 0x0000001873477e46 */ /* 0x000fe2000b800147 */
[----:B------:R-:W4:Y:S01]  /*52d0*/  LDSM.16.M88.4 R40, [R239+0x3000] ;  /* 0x00300000ef28783b */ /* 0x000f220000000200 */
[C---:B------:R-:W-:Y:S02]  /*52e0*/  IADD3 R229, R238.reuse, 0x800, RZ ;  /* 0x00000800eee57810 */ /* 0x040fe40007ffe0ff */
[C---:B------:R-:W-:Y:S01]  /*52f0*/  IADD3 R228, R238.reuse, 0x1000, RZ ;  /* 0x00001000eee47810 */ /* 0x040fe20007ffe0ff */
[----:B------:R-:W-:Y:S01]  /*5300*/  LDSM.16.M88.4 R28, [R237] ;  /* 0x00000000ed1c783b */ /* 0x000fe20000000200 */
[----:B------:R-:W-:-:S02]  /*5310*/  IADD3 R227, R238, 0x1800, RZ ;  /* 0x00001800eee37810 */ /* 0x000fc40007ffe0ff */
[C---:B------:R-:W-:Y:S01]  /*5320*/  IADD3 R226, R238.reuse, 0x2000, RZ ;  /* 0x00002000eee27810 */ /* 0x040fe20007ffe0ff */
[----:B------:R-:W4:Y:S01]  /*5330*/  LDSM.16.M88.4 R20, [R166] ;  /* 0x00000000a614783b */ /* 0x000f220000000200 */
[C---:B------:R-:W-:Y:S02]  /*5340*/  IADD3 R225, R238.reuse, 0x2800, RZ ;  /* 0x00002800eee17810 */ /* 0x040fe40007ffe0ff */
[C---:B------:R-:W-:Y:S01]  /*5350*/  IADD3 R224, R238.reuse, 0x3000, RZ ;  /* 0x00003000eee07810 */ /* 0x040fe20007ffe0ff */
[C---:B-1----:R-:W-:Y:S01]  /*5360*/  HMMA.16816.F32 R32, R4.reuse, R44, RZ ;  /* 0x0000002c0420723c */ /* 0x042fe200000018ff */
[----:B------:R-:W1:Y:S01]  /*5370*/  LDSM.16.M88.4 R72, [R238+0x800] ;  /* 0x00080000ee48783b */ /* 0x000e620000000200 */
[C---:B------:R-:W-:Y:S02]  /*5380*/  IADD3 R223, R238.reuse, 0x3800, RZ ;  /* 0x00003800eedf7810 */ /* 0x040fe40007ffe0ff */
[C---:B------:R-:W-:Y:S01]  /*5390*/  IADD3 R222, R238.reuse, 0x4000, RZ ;  /* 0x00004000eede7810 */ /* 0x040fe20007ffe0ff */
[----:B------:R-:W1:Y:S01]  /*53a0*/  LDSM.16.M88.4 R52, [R233+0x3000] ;  /* 0x00300000e934783b */ /* 0x000e620000000200 */
[----:B------:R-:W-:Y:S01]  /*53b0*/  HMMA.16816.F32 R44, R4, R46, RZ ;  /* 0x0000002e042c723c */ /* 0x000fe200000018ff */
[----:B------:R-:W-:-:S02]  /*53c0*/  IADD3 R221, R238, 0x4800, RZ ;  /* 0x00004800eedd7810 */ /* 0x000fc40007ffe0ff */
[----:B------:R-:W1:Y:S01]  /*53d0*/  LDSM.16.M88.4 R48, [R166+0x800] ;  /* 0x00080000a630783b */ /* 0x000e620000000200 */
[C---:B------:R-:W-:Y:S02]  /*53e0*/  IADD3 R220, R238.reuse, 0x5000, RZ ;  /* 0x00005000eedc7810 */ /* 0x040fe40007ffe0ff */
[C---:B-----5:R-:W-:Y:S01]  /*53f0*/  HMMA.16816.F32 R24, R4.reuse, R56, RZ ;  /* 0x000000380418723c */ /* 0x060fe200000018ff */
[----:B------:R-:W0:Y:S01]  /*5400*/  LDGDEPBAR ;  /* 0x00000000000079af */ /* 0x000e220000000000 */
[C---:B------:R-:W-:Y:S02]  /*5410*/  IADD3 R219, R238.reuse, 0x5800, RZ ;  /* 0x00005800eedb7810 */ /* 0x040fe40007ffe0ff */
[C---:B------:R-:W-:Y:S02]  /*5420*/  IADD3 R218, R238.reuse, 0x6000, RZ ;  /* 0x00006000eeda7810 */ /* 0x040fe40007ffe0ff */
[----:B------:R-:W-:Y:S01]  /*5430*/  HMMA.16816.F32 R56, R4, R58, RZ ;  /* 0x0000003a0438723c */ /* 0x000fe200000018ff */
[----:B------:R-:W-:-:S02]  /*5440*/  IADD3 R217, R238, 0x6800, RZ ;  /* 0x00006800eed97810 */ /* 0x000fc40007ffe0ff */
[C---:B------:R-:W-:Y:S02]  /*5450*/  IADD3 R216, R238.reuse, 0x7000, RZ ;  /* 0x00007000eed87810 */ /* 0x040fe40007ffe0ff */
[----:B------:R-:W-:Y:S01]  /*5460*/  IADD3 R167, R238, 0x7800, RZ ;  /* 0x00007800eea77810 */ /* 0x000fe20007ffe0ff */
[C---:B--2---:R-:W-:Y:S06]  /*5470*/  HMMA.16816.F32 R32, R12.reuse, R36, R32 ;  /* 0x000000240c20723c */ /* 0x044fec0000001820 */
[C---:B------:R-:W-:Y:S01]  /*5480*/  HMMA.16816.F32 R44, R12.reuse, R38, R44 ;  /* 0x000000260c2c723c */ /* 0x040fe2000000182c */
[----:B------:R-:W-:Y:S05]  /*5490*/  LDSM.16.M88.4 R36, [R239+0x3800] ;  /* 0x00380000ef24783b */ /* 0x000fea0000000200 */
[C---:B---3--:R-:W-:Y:S06]  /*54a0*/  HMMA.16816.F32 R24, R12.reuse, R76, R24 ;  /* 0x0000004c0c18723c */ /* 0x048fec0000001818 */
[----:B------:R-:W-:Y:S01]  /*54b0*/  HMMA.16816.F32 R56, R12, R78, R56 ;  /* 0x0000004e0c38723c */ /* 0x000fe20000001838 */
[----:B------:R-:W2:Y:S05]  /*54c0*/  LDSM.16.M88.4 R76, [R238+0x1000] ;  /* 0x00100000ee4c783b */ /* 0x000eaa0000000200 */
[C---:B----4-:R-:W-:Y:S06]  /*54d0*/  HMMA.16816.F32 R32, R8.reuse, R16, R32 ;  /* 0x000000100820723c */ /* 0x050fec0000001820 */
[----:B------:R-:W-:Y:S06]  /*54e0*/  HMMA.16816.F32 R44, R8, R18, R44 ;  /* 0x00000012082c723c */ /* 0x000fec000000182c */
[C---:B------:R-:W-:Y:S06]  /*54f0*/  HMMA.16816.F32 R16, R4.reuse, R40, RZ ;  /* 0x000000280410723c */ /* 0x040fec00000018ff */
[----:B------:R-:W-:Y:S06]  /*5500*/  HMMA.16816.F32 R40, R4, R42, RZ ;  /* 0x0000002a0428723c */ /* 0x000fec00000018ff */
[----:B------:R-:W-:Y:S06]  /*5510*/  HMMA.16816.F32 R32, R28, R20, R32 ;  /* 0x000000141c20723c */ /* 0x000fec0000001820 */
[----:B-1----:R-:W-:Y:S06]  /*5520*/  HMMA.16816.F32 R24, R8, R72, R24 ;  /* 0x000000480818723c */ /* 0x002fec0000001818 */
[----:B------:R-:W-:Y:S01]  /*5530*/  HMMA.16816.F32 R44, R28, R22, R44 ;  /* 0x000000161c2c723c */ /* 0x000fe2000000182c */
[----:B------:R-:W-:Y:S05]  /*5540*/  LDSM.16.M88.4 R20, [R233+0x3800] ;  /* 0x00380000e914783b */ /* 0x000fea0000000200 */
[----:B------:R-:W-:Y:S01]  /*5550*/  HMMA.16816.F32 R56, R8, R74, R56 ;  /* 0x0000004a0838723c */ /* 0x000fe20000001838 */
[----:B------:R-:W1:Y:S05]  /*5560*/  LDSM.16.M88.4 R72, [R166+0x1000] ;  /* 0x00100000a648783b */ /* 0x000e6a0000000200 */
[C---:B------:R-:W-:Y:S01]  /*5570*/  HMMA.16816.F32 R16, R12.reuse, R52, R16 ;  /* 0x000000340c10723c */ /* 0x040fe20000001810 */
[----:B------:R-:W-:Y:S01]  /*5580*/  FMUL.FTZ R33, R33, UR16 ;  /* 0x0000001021217c20 */ /* 0x000fe20008410000 */
[----:B------:R-:W-:Y:S01]  /*5590*/  FMUL.FTZ R34, R34, UR16 ;  /* 0x0000001022227c20 */ /* 0x000fe20008410000 */
[----:B------:R-:W-:Y:S01]  /*55a0*/  FMUL.FTZ R35, R35, UR16 ;  /* 0x0000001023237c20 */ /* 0x000fe20008410000 */
[----:B------:R-:W-:Y:S01]  /*55b0*/  FMUL.FTZ R0, R32, UR16 ;  /* 0x0000001020007c20 */ /* 0x000fe20008410000 */
[----:B------:R-:W3:Y:S01]  /*55c0*/  MUFU.TANH R112, R33 ;  /* 0x0000002100707308 */ /* 0x000ee20000002400 */
[----:B------:R-:W-:Y:S01]  /*55d0*/  HMMA.16816.F32 R40, R12, R54, R40 ;  /* 0x000000360c28723c */ /* 0x000fe20000001828 */
[----:B------:R-:W-:Y:S05]  /*55e0*/  LDSM.16.M88.4 R52, [R239+0x4000] ;  /* 0x00400000ef34783b */ /* 0x000fea0000000200 */
[C---:B------:R-:W-:Y:S01]  /*55f0*/  HMMA.16816.F32 R24, R28.reuse, R48, R24 ;  /* 0x000000301c18723c */ /* 0x040fe20000001818 */
[----:B------:R-:W4:Y:S01]  /*5600*/  MUFU.TANH R111, R34 ;  /* 0x00000022006f7308 */ /* 0x000f220000002400 */
[----:B------:R-:W-:Y:S01]  /*5610*/  FMUL.FTZ R44, R44, UR16 ;  /* 0x000000102c2c7c20 */ /* 0x000fe20008410000 */
[----:B------:R-:W-:Y:S01]  /*5620*/  FMUL.FTZ R45, R45, UR16 ;  /* 0x000000102d2d7c20 */ /* 0x000fe20008410000 */
[----:B------:R-:W-:Y:S01]  /*5630*/  FMUL.FTZ R46, R46, UR16 ;  /* 0x000000102e2e7c20 */ /* 0x000fe20008410000 */
[----:B------:R-:W-:Y:S01]  /*5640*/  FMUL.FTZ R47, R47, UR16 ;  /* 0x000000102f2f7c20 */ /* 0x000fe20008410000 */
[----:B------:R-:W-:Y:S01]  /*5650*/  HMMA.16816.F32 R56, R28, R50, R56 ;  /* 0x000000321c38723c */ /* 0x000fe20000001838 */
[----:B------:R-:W5:Y:S02]  /*5660*/  LDSM.16.M88.4 R48, [R238+0x1800] ;  /* 0x00180000ee30783b */ /* 0x000f640000000200 */
[----:B------:R3:W1:Y:S03]  /*5670*/  MUFU.TANH R110, R35 ;  /* 0x00000023006e7308 */ /* 0x0006660000002400 */
[C---:B--2---:R-:W-:Y:S05]  /*5680*/  HMMA.16816.F32 R16, R8.reuse, R76, R16 ;  /* 0x0000004c0810723c */ /* 0x044fea0000001810 */
[----:B------:R-:W2:Y:S01]  /*5690*/  MUFU.TANH R109, R44 ;  /* 0x0000002c006d7308 */ /* 0x000ea20000002400 */
[----:B------:R-:W-:Y:S01]  /*56a0*/  HMMA.16816.F32 R40, R8, R78, R40 ;  /* 0x0000004e0828723c */ /* 0x000fe20000001828 */
[----:B------:R-:W4:Y:S05]  /*56b0*/  LDSM.16.M88.4 R76, [R166+0x1800] ;  /* 0x00180000a64c783b */ /* 0x000f2a0000000200 */
[----:B------:R-:W-:Y:S01]  /*56c0*/  FMUL.FTZ R24, R24, UR16 ;  /* 0x0000001018187c20 */ /* 0x000fe20008410000 */
[----:B------:R-:W2:Y:S01]  /*56d0*/  MUFU.TANH R108, R45 ;  /* 0x0000002d006c7308 */ /* 0x000ea20000002400 */
[C---:B---3--:R-:W-:Y:S01]  /*56e0*/  HMMA.16816.F32 R32, R4.reuse, R36, RZ ;  /* 0x000000240420723c */ /* 0x048fe200000018ff */
[----:B------:R-:W-:Y:S01]  /*56f0*/  FMUL.FTZ R25, R25, UR16 ;  /* 0x0000001019197c20 */ /* 0x000fe20008410000 */
[----:B------:R-:W-:Y:S01]  /*5700*/  FMUL.FTZ R26, R26, UR16 ;  /* 0x000000101a1a7c20 */ /* 0x000fe20008410000 */
[----:B------:R-:W-:Y:S01]  /*5710*/  FMUL.FTZ R27, R27, UR16 ;  /* 0x000000101b1b7c20 */ /* 0x000fe20008410000 */
[----:B------:R-:W-:Y:S01]  /*5720*/  FMUL.FTZ R56, R56, UR16 ;  /* 0x0000001038387c20 */ /* 0x000fe20008410000 */
[----:B------:R-:W-:Y:S01]  /*5730*/  FMUL.FTZ R57, R57, UR16 ;  /* 0x0000001039397c20 */ /* 0x000fe20008410000 */
[----:B------:R-:W-:Y:S01]  /*5740*/  HMMA.16816.F32 R36, R4, R38, RZ ;  /* 0x000000260424723c */ /* 0x000fe200000018ff */
[----:B------:R-:W3:Y:S01]  /*5750*/  MUFU.TANH R107, R46 ;  /* 0x0000002e006b7308 */ /* 0x000ee20000002400 */
[----:B------:R-:W-:Y:S01]  /*5760*/  FMUL.FTZ R58, R58, UR16 ;  /* 0x000000103a3a7c20 */ /* 0x000fe20008410000 */
[----:B------:R-:W-:-:S03]  /*5770*/  FMUL.FTZ R59, R59, UR16 ;  /* 0x000000103b3b7c20 */ /* 0x000fc60008410000 */
[C---:B-1----:R-:W-:Y:S03]  /*5780*/  HMMA.16816.F32 R16, R28.reuse, R72, R16 ;  /* 0x000000481c10723c */ /* 0x042fe60000001810 */
[----:B------:R1:W1:Y:S03]  /*5790*/  MUFU.TANH R106, R47 ;  /* 0x0000002f006a7308 */ /* 0x0002660000002400 */
[----:B------:R-:W-:Y:S01]  /*57a0*/  HMMA.16816.F32 R40, R28, R74, R40 ;  /* 0x0000004a1c28723c */ /* 0x000fe20000001828 */
[----:B------:R-:W-:Y:S04]  /*57b0*/  LDSM.16.M88.4 R72, [R238+0x2000] ;  /* 0x00200000ee48783b */ /* 0x000fe80000000200 */
[----:B------:R-:W2:Y:S01]  /*57c0*/  MUFU.TANH R105, R24 ;  /* 0x0000001800697308 */ /* 0x000ea20000002400 */
[C---:B------:R-:W-:Y:S06]  /*57d0*/  HMMA.16816.F32 R32, R12.reuse, R20, R32 ;  /* 0x000000140c20723c */ /* 0x040fec0000001820 */
[----:B------:R-:W-:Y:S01]  /*57e0*/  HMMA.16816.F32 R36, R12, R22, R36 ;  /* 0x000000160c24723c */ /* 0x000fe20000001824 */
[----:B------:R-:W-:Y:S01]  /*57f0*/  LDSM.16.M88.4 R20, [R239+0x4800] ;  /* 0x00480000ef14783b */ /* 0x000fe20000000200 */
[----:B------:R-:W2:Y:S03]  /*5800*/  MUFU.TANH R104, R25 ;  /* 0x0000001900687308 */ /* 0x000ea60000002400 */
[----:B-1----:R-:W1:Y:S01]  /*5810*/  LDSM.16.M88.4 R44, [R233+0x4000] ;  /* 0x00400000e92c783b */ /* 0x002e620000000200 */
[----:B------:R-:W-:Y:S01]  /*5820*/  FMUL.FTZ R16, R16, UR16 ;  /* 0x0000001010107c20 */ /* 0x000fe20008410000 */
[----:B------:R-:W-:Y:S01]  /*5830*/  FMUL.FTZ R17, R17, UR16 ;  /* 0x0000001011117c20 */ /* 0x000fe20008410000 */
[----:B------:R-:W-:Y:S01]  /*5840*/  FMUL.FTZ R18, R18, UR16 ;  /* 0x0000001012127c20 */ /* 0x000fe20008410000 */
[----:B------:R-:W-:Y:S01]  /*5850*/  FMUL.FTZ R19, R19, UR16 ;  /* 0x0000001013137c20 */ /* 0x000fe20008410000 */
[----:B------:R-:W1:Y:S02]  /*5860*/  MUFU.TANH R103, R26 ;  /* 0x0000001a00677308 */ /* 0x000e640000002400 */
[----:B------:R-:W-:Y:S01]  /*5870*/  FMUL.FTZ R40, R40, UR16 ;  /* 0x0000001028287c20 */ /* 0x000fe20008410000 */
[----:B------:R-:W-:Y:S01]  /*5880*/  FMUL.FTZ R41, R41, UR16 ;  /* 0x0000001029297c20 */ /* 0x000fe20008410000 */
[----:B------:R-:W-:Y:S01]  /*5890*/  FMUL.FTZ R42, R42, UR16 ;  /* 0x000000102a2a7c20 */ /* 0x000fe20008410000 */
[----:B------:R-:W-:-:S03]  /*58a0*/  FMUL.FTZ R43, R43, UR16 ;  /* 0x000000102b2b7c20 */ /* 0x000fc60008410000 */
[----:B------:R3:W1:Y:S01]  /*58b0*/  MUFU.TANH R102, R27 ;  /* 0x0000001b00667308 */ /* 0x0006620000002400 */
[C---:B-----5:R-:W-:Y:S06]  /*58c0*/  HMMA.16816.F32 R32, R8.reuse, R48, R32 ;  /* 0x000000300820723c */ /* 0x060fec0000001820 */
[----:B------:R-:W-:Y:S01]  /*58d0*/  HMMA.16816.F32 R36, R8, R50, R36 ;  /* 0x000000320824723c */ /* 0x000fe20000001824 */
[----:B------:R-:W1:Y:S01]  /*58e0*/  MUFU.TANH R101, R56 ;  /* 0x0000003800657308 */ /* 0x000e620000002400 */
[----:B------:R-:W5:Y:S07]  /*58f0*/  LDSM.16.M88.4 R48, [R166+0x2000] ;  /* 0x00200000a630783b */ /* 0x000f6e0000000200 */
[----:B------:R-:W1:Y:S01]  /*5900*/  MUFU.TANH R100, R57 ;  /* 0x0000003900647308 */ /* 0x000e620000002400 */
[C---:B---3--:R-:W-:Y:S06]  /*5910*/  HMMA.16816.F32 R24, R4.reuse, R52, RZ ;  /* 0x000000340418723c */ /* 0x048fec00000018ff */
[----:B------:R-:W-:Y:S01]  /*5920*/  HMMA.16816.F32 R52, R4, R54, RZ ;  /* 0x000000360434723c */ /* 0x000fe200000018ff */
[----:B------:R-:W3:Y:S05]  /*5930*/  MUFU.TANH R99, R58 ;  /* 0x0000003a00637308 */ /* 0x000eea0000002400 */
[C---:B----4-:R-:W-:Y:S03]  /*5940*/  HMMA.16816.F32 R32, R28.reuse, R76, R32 ;  /* 0x0000004c1c20723c */ /* 0x050fe60000001820 */
[----:B------:R4:W2:Y:S03]  /*5950*/  MUFU.TANH R98, R59 ;  /* 0x0000003b00627308 */ /* 0x0008a60000002400 */
[----:B------:R-:W-:Y:S01]  /*5960*/  HMMA.16816.F32 R36, R28, R78, R36 ;  /* 0x0000004e1c24723c */ /* 0x000fe20000001824 */
[----:B------:R-:W-:Y:S04]  /*5970*/  LDSM.16.M88.4 R76, [R233+0x5000] ;  /* 0x00500000e94c783b */ /* 0x000fe80000000200 */
[----:B------:R-:W2:Y:S01]  /*5980*/  MUFU.TANH R97, R16 ;  /* 0x0000001000617308 */ /* 0x000ea20000002400 */
[C---:B-1----:R-:W-:Y:S06]  /*5990*/  HMMA.16816.F32 R24, R12.reuse, R44, R24 ;  /* 0x0000002c0c18723c */ /* 0x042fec0000001818 */
[----:B------:R-:W-:Y:S01]  /*59a0*/  HMMA.16816.F32 R52, R12, R46, R52 ;  /* 0x0000002e0c34723c */ /* 0x000fe20000001834 */
[----:B------:R-:W-:Y:S01]  /*59b0*/  LDSM.16.M88.4 R44, [R239+0x5000] ;  /* 0x00500000ef2c783b */ /* 0x000fe20000000200 */
[----:B------:R-:W1:Y:S03]  /*59c0*/  MUFU.TANH R96, R17 ;  /* 0x0000001100607308 */ /* 0x000e660000002400 */
[----:B----4-:R-:W4:Y:S01]  /*59d0*/  LDSM.16.M88.4 R56, [R233+0x4800] ;  /* 0x00480000e938783b */ /* 0x010f220000000200 */
        /* <DEDUP_REMOVED lines=10> */
[C---:B------:R-:W-:Y:S06]  /*5a80*/  HMMA.16816.F32 R24, R8.reuse, R72, R24 ;  /* 0x000000480818723c */ /* 0x040fec0000001818 */
[----:B------:R-:W-:Y:S01]  /*5a90*/  HMMA.16816.F32 R52, R8, R74, R52 ;  /* 0x0000004a0834723c */ /* 0x000fe20000001834 */
[----:B------:R-:W1:Y:S01]  /*5aa0*/  MUFU.TANH R93, R40 ;  /* 0x00000028005d7308 */ /* 0x000e620000002400 */
[----:B------:R-:W-:Y:S07]  /*5ab0*/  LDSM.16.M88.4 R72, [R166+0x2800] ;  /* 0x00280000a648783b */ /* 0x000fee0000000200 */
[----:B------:R-:W1:Y:S01]  /*5ac0*/  MUFU.TANH R92, R41 ;  /* 0x00000029005c7308 */ /* 0x000e620000002400 */
[C---:B---3--:R-:W-:Y:S06]  /*5ad0*/  HMMA.16816.F32 R16, R4.reuse, R20, RZ ;  /* 0x000000140410723c */ /* 0x048fec00000018ff */
[----:B------:R-:W-:Y:S01]  /*5ae0*/  HMMA.16816.F32 R20, R4, R22, RZ ;  /* 0x000000160414723c */ /* 0x000fe200000018ff */
[----:B------:R-:W3:Y:S05]  /*5af0*/  MUFU.TANH R91, R42 ;  /* 0x0000002a005b7308 */ /* 0x000eea0000002400 */
[C---:B-----5:R-:W-:Y:S03]  /*5b00*/  HMMA.16816.F32 R24, R28.reuse, R48, R24 ;  /* 0x000000301c18723c */ /* 0x060fe60000001818 */
[----:B------:R5:W1:Y:S03]  /*5b10*/  MUFU.TANH R90, R43 ;  /* 0x0000002b005a7308 */ /* 0x000a660000002400 */
[----:B------:R-:W-:Y:S01]  /*5b20*/  HMMA.16816.F32 R52, R28, R50, R52 ;  /* 0x000000321c34723c */ /* 0x000fe20000001834 */
[----:B------:R-:W-:Y:S04]  /*5b30*/  LDSM.16.M88.4 R48, [R233+0x5800] ;  /* 0x00580000e930783b */ /* 0x000fe80000000200 */
[----:B------:R-:W1:Y:S01]  /*5b40*/  MUFU.TANH R89, R32 ;  /* 0x0000002000597308 */ /* 0x000e620000002400 */
[C---:B----4-:R-:W-:Y:S06]  /*5b50*/  HMMA.16816.F32 R16, R12.reuse, R56, R16 ;  /* 0x000000380c10723c */ /* 0x050fec0000001810 */
[----:B------:R-:W-:Y:S01]  /*5b60*/  HMMA.16816.F32 R20, R12, R58, R20 ;  /* 0x0000003a0c14723c */ /* 0x000fe20000001814 */
[----:B------:R-:W4:Y:S01]  /*5b70*/  MUFU.TANH R88, R33 ;  /* 0x0000002100587308 */ /* 0x000f220000002400 */
[----:B-----5:R-:W5:Y:S04]  /*5b80*/  LDSM.16.M88.4 R40, [R238+0x2800] ;  /* 0x00280000ee28783b */ /* 0x020f680000000200 */
[----:B------:R-:W2:Y:S01]  /*5b90*/  LDSM.16.M88.4 R56, [R239+0x5800] ;  /* 0x00580000ef38783b */ /* 0x000ea20000000200 */
[----:B------:R-:W-:Y:S01]  /*5ba0*/  FMUL.FTZ R24, R24, UR16 ;  /* 0x0000001018187c20 */ /* 0x000fe20008410000 */
[----:B------:R-:W-:Y:S01]  /*5bb0*/  FMUL.FTZ R25, R25, UR16 ;  /* 0x0000001019197c20 */ /* 0x000fe20008410000 */
[----:B------:R-:W1:Y:S01]  /*5bc0*/  MUFU.TANH R87, R34 ;  /* 0x0000002200577308 */ /* 0x000e620000002400 */
[----:B------:R-:W-:Y:S01]  /*5bd0*/  FMUL.FTZ R26, R26, UR16 ;  /* 0x000000101a1a7c20 */ /* 0x000fe20008410000 */
[----:B------:R-:W-:Y:S01]  /*5be0*/  FMUL.FTZ R2, R27, UR16 ;  /* 0x000000101b027c20 */ /* 0x000fe20008410000 */
[----:B------:R-:W-:Y:S01]  /*5bf0*/  FMUL.FTZ R52, R52, UR16 ;  /* 0x0000001034347c20 */ /* 0x000fe20008410000 */
[----:B------:R-:W-:Y:S01]  /*5c00*/  FMUL.FTZ R53, R53, UR16 ;  /* 0x0000001035357c20 */ /* 0x000fe20008410000 */
[----:B------:R-:W-:Y:S01]  /*5c10*/  FMUL.FTZ R54, R54, UR16 ;  /* 0x0000001036367c20 */ /* 0x000fe20008410000 */
[----:B------:R-:W-:-:S02]  /*5c20*/  FMUL.FTZ R55, R55, UR16 ;  /* 0x0000001037377c20 */ /* 0x000fc40008410000 */
[----:B------:R3:W1:Y:S08]  /*5c30*/  MUFU.TANH R86, R35 ;  /* 0x0000002300567308 */ /* 0x0006700000002400 */
[----:B------:R-:W1:Y:S08]  /*5c40*/  MUFU.TANH R85, R36 ;  /* 0x0000002400557308 */ /* 0x000e700000002400 */
[----:B------:R-:W1:Y:S01]  /*5c50*/  MUFU.TANH R84, R37 ;  /* 0x0000002500547308 */ /* 0x000e620000002400 */
[C---:B---3--:R-:W-:Y:S06]  /*5c60*/  HMMA.16816.F32 R32, R4.reuse, R44, RZ ;  /* 0x0000002c0420723c */ /* 0x048fec00000018ff */
[----:B------:R-:W-:Y:S01]  /*5c70*/  HMMA.16816.F32 R44, R4, R46, RZ ;  /* 0x0000002e042c723c */ /* 0x000fe200000018ff */
[----:B------:R-:W3:Y:S05]  /*5c80*/  MUFU.TANH R83, R38 ;  /* 0x0000002600537308 */ /* 0x000eea0000002400 */
[C---:B-----5:R-:W-:Y:S03]  /*5c90*/  HMMA.16816.F32 R16, R8.reuse, R40, R16 ;  /* 0x000000280810723c */ /* 0x060fe60000001810 */
[----:B------:R5:W1:Y:S03]  /*5ca0*/  MUFU.TANH R82, R39 ;  /* 0x0000002700527308 */ /* 0x000a660000002400 */
[----:B------:R-:W-:Y:S05]  /*5cb0*/  HMMA.16816.F32 R20, R8, R42, R20 ;  /* 0x0000002a0814723c */ /* 0x000fea0000001814 */
[----:B------:R-:W1:Y:S01]  /*5cc0*/  MUFU.TANH R81, R24 ;  /* 0x0000001800517308 */ /* 0x000e620000002400 */
[C---:B------:R-:W-:Y:S06]  /*5cd0*/  HMMA.16816.F32 R32, R12.reuse, R76, R32 ;  /* 0x0000004c0c20723c */ /* 0x040fec0000001820 */
[----:B------:R-:W-:Y:S01]  /*5ce0*/  HMMA.16816.F32 R44, R12, R78, R44 ;  /* 0x0000004e0c2c723c */ /* 0x000fe2000000182c */
[----:B------:R-:W-:Y:S01]  /*5cf0*/  LDSM.16.M88.4 R76, [R239+0x6000] ;  /* 0x00600000ef4c783b */ /* 0x000fe20000000200 */
[----:B------:R-:W1:Y:S03]  /*5d00*/  MUFU.TANH R80, R25 ;  /* 0x0000001900507308 */ /* 0x000e660000002400 */
[----:B-----5:R-:W5:Y:S01]  /*5d10*/  LDSM.16.M88.4 R36, [R238+0x3000] ;  /* 0x00300000ee24783b */ /* 0x020f620000000200 */
[C---:B------:R-:W-:Y:S04]  /*5d20*/  HMMA.16816.F32 R16, R28.reuse, R72, R16 ;  /* 0x000000481c10723c */ /* 0x040fe80000001810 */
[----:B------:R4:W1:Y:S02]  /*5d30*/  MUFU.TANH R63, R26 ;  /* 0x0000001a003f7308 */ /* 0x0008640000002400 */
[----:B------:R-:W-:Y:S01]  /*5d40*/  HMMA.16816.F32 R20, R28, R74, R20 ;  /* 0x0000004a1c14723c */ /* 0x000fe20000001814 */
[----:B------:R-:W-:Y:S05]  /*5d50*/  LDSM.16.M88.4 R72, [R233+0x6000] ;  /* 0x00600000e948783b */ /* 0x000fea0000000200 */
[C---:B--2---:R-:W-:Y:S01]  /*5d60*/  HMMA.16816.F32 R40, R4.reuse, R56, RZ ;  /* 0x000000380428723c */ /* 0x044fe200000018ff */
[----:B------:R-:W2:Y:S05]  /*5d70*/  MUFU.TANH R113, R52 ;  /* 0x0000003400717308 */ /* 0x000eaa0000002400 */
[----:B------:R-:W-:Y:S01]  /*5d80*/  HMMA.16816.F32 R56, R4, R58, RZ ;  /* 0x0000003a0438723c */ /* 0x000fe200000018ff */
[----:B----4-:R-:W4:Y:S02]  /*5d90*/  LDSM.16.M88.4 R24, [R166+0x3000] ;  /* 0x00300000a618783b */ /* 0x010f240000000200 */
[----:B------:R-:W1:Y:S03]  /*5da0*/  MUFU.TANH R114, R53 ;  /* 0x0000003500727308 */ /* 0x000e660000002400 */
[----:B------:R-:W-:Y:S01]  /*5db0*/  FMUL.FTZ R16, R16, UR16 ;  /* 0x0000001010107c20 */ /* 0x000fe20008410000 */
[----:B------:R-:W-:Y:S01]  /*5dc0*/  FMUL.FTZ R17, R17, UR16 ;  /* 0x0000001011117c20 */ /* 0x000fe20008410000 */
[----:B------:R-:W-:Y:S01]  /*5dd0*/  FMUL.FTZ R18, R18, UR16 ;  /* 0x0000001012127c20 */ /* 0x000fe20008410000 */
[----:B------:R-:W-:-:S02]  /*5de0*/  FMUL.FTZ R19, R19, UR16 ;  /* 0x0000001013137c20 */ /* 0x000fc40008410000 */
[----:B------:R-:W1:Y:S01]  /*5df0*/  MUFU.TANH R116, R54 ;  /* 0x0000003600747308 */ /* 0x000e620000002400 */
[----:B------:R-:W-:Y:S01]  /*5e00*/  FMUL.FTZ R20, R20, UR16 ;  /* 0x0000001014147c20 */ /* 0x000fe20008410000 */
[----:B------:R-:W-:Y:S01]  /*5e10*/  FMUL.FTZ R21, R21, UR16 ;  /* 0x0000001015157c20 */ /* 0x000fe20008410000 */
[----:B------:R-:W-:Y:S01]  /*5e20*/  FMUL.FTZ R22, R22, UR16 ;  /* 0x0000001016167c20 */ /* 0x000fe20008410000 */
[----:B------:R-:W-:-:S03]  /*5e30*/  FMUL.FTZ R23, R23, UR16 ;  /* 0x0000001017177c20 */ /* 0x000fc60008410000 */
[----:B------:R-:W-:Y:S01]  /*5e40*/  HMMA.16816.F32 R40, R12, R48, R40 ;  /* 0x000000300c28723c */ /* 0x000fe20000001828 */
[----:B------:R3:W1:Y:S05]  /*5e50*/  MUFU.TANH R118, R55 ;  /* 0x0000003700767308 */ /* 0x00066a0000002400 */
[C---:B-----5:R-:W-:Y:S03]  /*5e60*/  HMMA.16816.F32 R32, R8.reuse, R36, R32 ;  /* 0x000000240820723c */ /* 0x060fe60000001820 */
[----:B------:R-:W1:Y:S03]  /*5e70*/  MUFU.TANH R119, R16 ;  /* 0x0000001000777308 */ /* 0x000e660000002400 */
[----:B------:R-:W-:Y:S01]  /*5e80*/  HMMA.16816.F32 R44, R8, R38, R44 ;  /* 0x00000026082c723c */ /* 0x000fe2000000182c */
[----:B------:R-:W-:Y:S04]  /*5e90*/  LDSM.16.M88.4 R36, [R166+0x3800] ;  /* 0x00380000a624783b */ /* 0x000fe80000000200 */
[----:B------:R-:W1:Y:S01]  /*5ea0*/  MUFU.TANH R120, R17 ;  /* 0x0000001100787308 */ /* 0x000e620000002400 */
[----:B---3--:R-:W3:Y:S01]  /*5eb0*/  LDSM.16.M88.4 R52, [R238+0x3800] ;  /* 0x00380000ee34783b */ /* 0x008ee20000000200 */
[----:B------:R-:W-:Y:S03]  /*5ec0*/  HMMA.16816.F32 R56, R12, R50, R56 ;  /* 0x000000320c38723c */ /* 0x000fe60000001838 */
[----:B------:R-:W5:Y:S03]  /*5ed0*/  LDSM.16.M88.4 R48, [R239+0x6800] ;  /* 0x00680000ef30783b */ /* 0x000f660000000200 */
[----:B------:R-:W1:Y:S05]  /*5ee0*/  MUFU.TANH R121, R18 ;  /* 0x0000001200797308 */ /* 0x000e6a0000002400 */
[C---:B----4-:R-:W-:Y:S03]  /*5ef0*/  HMMA.16816.F32 R32, R28.reuse, R24, R32 ;  /* 0x000000181c20723c */ /* 0x050fe60000001820 */
[----:B------:R4:W1:Y:S03]  /*5f00*/  MUFU.TANH R122, R19 ;  /* 0x00000013007a7308 */ /* 0x0008660000002400 */
[----:B------:R-:W-:Y:S01]  /*5f10*/  HMMA.16816.F32 R44, R28, R26, R44 ;  /* 0x0000001a1c2c723c */ /* 0x000fe2000000182c */
[----:B------:R-:W-:Y:S04]  /*5f20*/  LDSM.16.M88.4 R24, [R233+0x6800] ;  /* 0x00680000e918783b */ /* 0x000fe80000000200 */
[----:B------:R-:W1:Y:S08]  /*5f30*/  MUFU.TANH R123, R20 ;  /* 0x00000014007b7308 */ /* 0x000e700000002400 */
[----:B------:R-:W1:Y:S01]  /*5f40*/  MUFU.TANH R124, R21 ;  /* 0x00000015007c7308 */ /* 0x000e620000002400 */
[C---:B----4-:R-:W-:Y:S04]  /*5f50*/  HMMA.16816.F32 R16, R4.reuse, R76, RZ ;  /* 0x0000004c0410723c */ /* 0x050fe800000018ff */
[----:B------:R-:W-:Y:S01]  /*5f60*/  FMUL.FTZ R32, R32, UR16 ;  /* 0x0000001020207c20 */ /* 0x000fe20008410000 */
[----:B------:R-:W-:Y:S01]  /*5f70*/  FMUL.FTZ R33, R33, UR16 ;  /* 0x0000001021217c20 */ /* 0x000fe20008410000 */
[----:B------:R-:W-:Y:S01]  /*5f80*/  FMUL.FTZ R34, R34, UR16 ;  /* 0x0000001022227c20 */ /* 0x000fe20008410000 */
[----:B------:R-:W-:Y:S01]  /*5f90*/  HMMA.16816.F32 R76, R4, R78, RZ ;  /* 0x0000004e044c723c */ /* 0x000fe200000018ff */
[----:B------:R-:W4:Y:S01]  /*5fa0*/  MUFU.TANH R125, R22 ;  /* 0x00000016007d7308 */ /* 0x000f220000002400 */
[----:B------:R-:W-:Y:S01]  /*5fb0*/  FMUL.FTZ R35, R35, UR16 ;  /* 0x0000001023237c20 */ /* 0x000fe20008410000 */
[----:B------:R-:W-:Y:S01]  /*5fc0*/  FMUL.FTZ R44, R44, UR16 ;  /* 0x000000102c2c7c20 */ /* 0x000fe20008410000 */
[----:B------:R-:W-:Y:S01]  /*5fd0*/  FMUL.FTZ R45, R45, UR16 ;  /* 0x000000102d2d7c20 */ /* 0x000fe20008410000 */
[----:B------:R-:W-:Y:S01]  /*5fe0*/  FMUL.FTZ R46, R46, UR16 ;  /* 0x000000102e2e7c20 */ /* 0x000fe20008410000 */
[----:B---3--:R-:W-:Y:S01]  /*5ff0*/  HMMA.16816.F32 R40, R8, R52, R40 ;  /* 0x000000340828723c */ /* 0x008fe20000001828 */
[----:B------:R-:W-:-:S02]  /*6000*/  FMUL.FTZ R47, R47, UR16 ;  /* 0x000000102f2f7c20 */ /* 0x000fc40008410000 */
[----:B------:R3:W1:Y:S03]  /*6010*/  MUFU.TANH R126, R23 ;  /* 0x00000017007e7308 */ /* 0x0006660000002400 */
[----:B------:R-:W-:Y:S01]  /*6020*/  HMMA.16816.F32 R56, R8, R54, R56 ;  /* 0x000000360838723c */ /* 0x000fe20000001838 */
[----:B------:R-:W-:Y:S04]  /*6030*/  LDSM.16.M88.4 R52, [R166+0x4000] ;  /* 0x00400000a634783b */ /* 0x000fe80000000200 */
[----:B------:R-:W1:Y:S01]  /*6040*/  MUFU.TANH R127, R32 ;  /* 0x00000020007f7308 */ /* 0x000e620000002400 */
[C---:B------:R-:W-:Y:S06]  /*6050*/  HMMA.16816.F32 R16, R12.reuse, R72, R16 ;  /* 0x000000480c10723c */ /* 0x040fec0000001810 */
[----:B------:R-:W-:Y:S01]  /*6060*/  HMMA.16816.F32 R76, R12, R74, R76 ;  /* 0x0000004a0c4c723c */ /* 0x000fe2000000184c */
[----:B------:R-:W-:Y:S01]  /*6070*/  LDSM.16.M88.4 R72, [R239+0x7000] ;  /* 0x00700000ef48783b */ /* 0x000fe20000000200 */
[----:B------:R-:W1:Y:S03]  /*6080*/  MUFU.TANH R128, R33 ;  /* 0x0000002100807308 */ /* 0x000e660000002400 */
[----:B---3--:R-:W3:Y:S01]  /*6090*/  LDSM.16.M88.4 R20, [R238+0x4000] ;  /* 0x00400000ee14783b */ /* 0x008ee20000000200 */
[C---:B------:R-:W-:Y:S04]  /*60a0*/  HMMA.16816.F32 R40, R28.reuse, R36, R40 ;  /* 0x000000241c28723c */ /* 0x040fe80000001828 */
[----:B------:R-:W1:Y:S02]  /*60b0*/  MUFU.TANH R129, R34 ;  /* 0x0000002200817308 */ /* 0x000e640000002400 */
[----:B------:R-:W-:Y:S01]  /*60c0*/  HMMA.16816.F32 R56, R28, R38, R56 ;  /* 0x000000261c38723c */ /* 0x000fe20000001838 */
[----:B------:R-:W2:Y:S05]  /*60d0*/  LDSM.16.M88.4 R36, [R238+0x4800] ;  /* 0x00480000ee24783b */ /* 0x000eaa0000000200 */
[----:B------:R5:W1:Y:S08]  /*60e0*/  MUFU.TANH R130, R35 ;  /* 0x0000002300827308 */ /* 0x000a700000002400 */
[----:B------:R-:W1:Y:S04]  /*60f0*/  MUFU.TANH R131, R44 ;  /* 0x0000002c00837308 */ /* 0x000e680000002400 */
[----:B------:R-:W-:Y:S01]  /*6100*/  FMUL.FTZ R40, R40, UR16 ;  /* 0x0000001028287c20 */ /* 0x000fe20008410000 */
[----:B------:R-:W-:Y:S01]  /*6110*/  FMUL.FTZ R41, R41, UR16 ;  /* 0x0000001029297c20 */ /* 0x000fe20008410000 */
[----:B------:R-:W-:Y:S01]  /*6120*/  FMUL.FTZ R42, R42, UR16 ;  /* 0x000000102a2a7c20 */ /* 0x000fe20008410000 */
[----:B------:R-:W-:Y:S01]  /*6130*/  FMUL.FTZ R43, R43, UR16 ;  /* 0x000000102b2b7c20 */ /* 0x000fe20008410000 */
[----:B------:R-:W1:Y:S01]  /*6140*/  MUFU.TANH R132, R45 ;  /* 0x0000002d00847308 */ /* 0x000e620000002400 */
[----:B-----5:R-:W-:Y:S01]  /*6150*/  HMMA.16816.F32 R32, R4, R48, RZ ;  /* 0x000000300420723c */ /* 0x020fe200000018ff */
[----:B------:R-:W-:Y:S01]  /*6160*/  FMUL.FTZ R56, R56, UR16 ;  /* 0x0000001038387c20 */ /* 0x000fe20008410000 */
[----:B------:R-:W-:Y:S01]  /*6170*/  FMUL.FTZ R57, R57, UR16 ;  /* 0x0000001039397c20 */ /* 0x000fe20008410000 */
[----:B------:R-:W-:Y:S01]  /*6180*/  FMUL.FTZ R58, R58, UR16 ;  /* 0x000000103a3a7c20 */ /* 0x000fe20008410000 */
[----:B------:R-:W-:-:S02]  /*6190*/  FMUL.FTZ R59, R59, UR16 ;  /* 0x000000103b3b7c20 */ /* 0x000fc40008410000 */
[----:B------:R-:W-:Y:S01]  /*61a0*/  HMMA.16816.F32 R48, R4, R50, RZ ;  /* 0x000000320430723c */ /* 0x000fe200000018ff */
[----:B------:R-:W1:Y:S05]  /*61b0*/  MUFU.TANH R133, R46 ;  /* 0x0000002e00857308 */ /* 0x000e6a0000002400 */
[C---:B---3--:R-:W-:Y:S03]  /*61c0*/  HMMA.16816.F32 R16, R8.reuse, R20, R16 ;  /* 0x000000140810723c */ /* 0x048fe60000001810 */
[----:B------:R3:W1:Y:S03]  /*61d0*/  MUFU.TANH R134, R47 ;  /* 0x0000002f00867308 */ /* 0x0006660000002400 */
[----:B------:R-:W-:Y:S05]  /*61e0*/  HMMA.16816.F32 R76, R8, R22, R76 ;  /* 0x00000016084c723c */ /* 0x000fea000000184c */
[----:B------:R-:W1:Y:S01]  /*61f0*/  MUFU.TANH R135, R40 ;  /* 0x0000002800877308 */ /* 0x000e620000002400 */
[----:B------:R-:W-:Y:S06]  /*6200*/  HMMA.16816.F32 R20, R4, R72, RZ ;  /* 0x000000480414723c */ /* 0x000fec00000018ff */
[----:B------:R-:W-:Y:S01]  /*6210*/  HMMA.16816.F32 R32, R12, R24, R32 ;  /* 0x000000180c20723c */ /* 0x000fe20000001820 */
[----:B------:R-:W1:Y:S01]  /*6220*/  MUFU.TANH R136, R41 ;  /* 0x0000002900887308 */ /* 0x000e620000002400 */
[----:B---3--:R-:W3:Y:S04]  /*6230*/  LDSM.16.M88.4 R44, [R233+0x7000] ;  /* 0x00700000e92c783b */ /* 0x008ee80000000200 */
[----:B------:R-:W-:Y:S03]  /*6240*/  HMMA.16816.F32 R16, R28, R52, R16 ;  /* 0x000000341c10723c */ /* 0x000fe60000001810 */
[----:B------:R-:W1:Y:S03]  /*6250*/  MUFU.TANH R137, R42 ;  /* 0x0000002a00897308 */ /* 0x000e660000002400 */
[----:B------:R-:W-:Y:S01]  /*6260*/  HMMA.16816.F32 R48, R12, R26, R48 ;  /* 0x0000001a0c30723c */ /* 0x000fe20000001830 */
[----:B------:R-:W-:Y:S04]  /*6270*/  LDSM.16.M88.4 R24, [R239+0x7800] ;  /* 0x00780000ef18783b */ /* 0x000fe80000000200 */
[----:B------:R5:W1:Y:S01]  /*6280*/  MUFU.TANH R138, R43 ;  /* 0x0000002b008a7308 */ /* 0x000a620000002400 */
[----:B------:R-:W-:Y:S01]  /*6290*/  HMMA.16816.F32 R76, R28, R54, R76 ;  /* 0x000000361c4c723c */ /* 0x000fe2000000184c */
[----:B------:R-:W4:Y:S05]  /*62a0*/  LDSM.16.M88.4 R52, [R238+0x5000] ;  /* 0x00500000ee34783b */ /* 0x000f2a0000000200 */
[----:B------:R-:W-:Y:S01]  /*62b0*/  HMMA.16816.F32 R72, R4, R74, RZ ;  /* 0x0000004a0448723c */ /* 0x000fe200000018ff */
[----:B------:R-:W1:Y:S05]  /*62c0*/  MUFU.TANH R139, R56 ;  /* 0x00000038008b7308 */ /* 0x000e6a0000002400 */
[C---:B--2---:R-:W-:Y:S01]  /*62d0*/  HMMA.16816.F32 R32, R8.reuse, R36, R32 ;  /* 0x000000240820723c */ /* 0x044fe20000001820 */
[----:B------:R-:W-:Y:S01]  /*62e0*/  FMUL.FTZ R16, R16, UR16 ;  /* 0x0000001010107c20 */ /* 0x000fe20008410000 */
[----:B------:R-:W-:Y:S01]  /*62f0*/  FMUL.FTZ R17, R17, UR16 ;  /* 0x0000001011117c20 */ /* 0x000fe20008410000 */
[----:B------:R-:W2:Y:S01]  /*6300*/  MUFU.TANH R140, R57 ;  /* 0x00000039008c7308 */ /* 0x000ea20000002400 */
[----:B-----5:R-:W5:Y:S01]  /*6310*/  LDSM.16.M88.4 R40, [R166+0x4800] ;  /* 0x00480000a628783b */ /* 0x020f620000000200 */
[----:B------:R-:W-:Y:S01]  /*6320*/  FMUL.FTZ R18, R18, UR16 ;  /* 0x0000001012127c20 */ /* 0x000fe20008410000 */
[----:B------:R-:W-:Y:S01]  /*6330*/  HMMA.16816.F32 R48, R8, R38, R48 ;  /* 0x000000260830723c */ /* 0x000fe20000001830 */
[----:B------:R-:W-:Y:S01]  /*6340*/  FMUL.FTZ R19, R19, UR16 ;  /* 0x0000001013137c20 */ /* 0x000fe20008410000 */
[----:B------:R-:W1:Y:S03]  /*6350*/  LDSM.16.M88.4 R36, [R166+0x5000] ;  /* 0x00500000a624783b */ /* 0x000e660000000200 */
[----:B------:R-:W1:Y:S01]  /*6360*/  MUFU.TANH R141, R58 ;  /* 0x0000003a008d7308 */ /* 0x000e620000002400 */
[----:B---3--:R-:W-:Y:S01]  /*6370*/  HMMA.16816.F32 R20, R12, R44, R20 ;  /* 0x0000002c0c14723c */ /* 0x008fe20000001814 */
[----:B------:R-:W-:Y:S01]  /*6380*/  FMUL.FTZ R76, R76, UR16 ;  /* 0x000000104c4c7c20 */ /* 0x000fe20008410000 */
[----:B------:R-:W-:Y:S01]  /*6390*/  FMUL.FTZ R77, R77, UR16 ;  /* 0x000000104d4d7c20 */ /* 0x000fe20008410000 */
[----:B------:R-:W-:Y:S01]  /*63a0*/  FMUL.FTZ R78, R78, UR16 ;  /* 0x000000104e4e7c20 */ /* 0x000fe20008410000 */
[----:B------:R-:W-:-:S02]  /*63b0*/  FMUL.FTZ R79, R79, UR16 ;  /* 0x000000104f4f7c20 */ /* 0x000fc40008410000 */
[----:B------:R-:W-:Y:S01]  /*63c0*/  HMMA.16816.F32 R72, R12, R46, R72 ;  /* 0x0000002e0c48723c */ /* 0x000fe20000001848 */
[----:B------:R3:W1:Y:S01]  /*63d0*/  MUFU.TANH R142, R59 ;  /* 0x0000003b008e7308 */ /* 0x0006620000002400 */
[----:B------:R-:W2:Y:S07]  /*63e0*/  LDSM.16.M88.4 R44, [R239+0x8000] ;  /* 0x00800000ef2c783b */ /* 0x000eae0000000200 */
[----:B------:R-:W1:Y:S08]  /*63f0*/  MUFU.TANH R143, R16 ;  /* 0x00000010008f7308 */ /* 0x000e700000002400 */
[----:B------:R-:W1:Y:S01]  /*6400*/  MUFU.TANH R144, R17 ;  /* 0x0000001100907308 */ /* 0x000e620000002400 */
[----:B---3--:R-:W3:Y:S01]  /*6410*/  LDSM.16.M88.4 R56, [R233+0x7800] ;  /* 0x00780000e938783b */ /* 0x008ee20000000200 */
[----:B----4-:R-:W-:Y:S06]  /*6420*/  HMMA.16816.F32 R20, R8, R52, R20 ;  /* 0x000000340814723c */ /* 0x010fec0000001814 */
[----:B------:R-:W4:Y:S01]  /*6430*/  MUFU.TANH R145, R18 ;  /* 0x0000001200917308 */ /* 0x000f220000002400 */
[C---:B-----5:R-:W-:Y:S06]  /*6440*/  HMMA.16816.F32 R32, R28.reuse, R40, R32 ;  /* 0x000000281c20723c */ /* 0x060fec0000001820 */
[----:B------:R-:W-:Y:S01]  /*6450*/  HMMA.16816.F32 R48, R28, R42, R48 ;  /* 0x0000002a1c30723c */ /* 0x000fe20000001830 */
[----:B------:R5:W2:Y:S01]  /*6460*/  MUFU.TANH R146, R19 ;  /* 0x0000001300927308 */ /* 0x000aa20000002400 */
[----:B------:R-:W-:Y:S04]  /*6470*/  LDSM.16.M88.4 R40, [R238+0x5800] ;  /* 0x00580000ee28783b */ /* 0x000fe80000000200 */
[----:B------:R-:W-:Y:S01]  /*6480*/  HMMA.16816.F32 R72, R8, R54, R72 ;  /* 0x000000360848723c */ /* 0x000fe20000001848 */
[----:B------:R-:W4:Y:S02]  /*6490*/  LDSM.16.M88.4 R52, [R233+0x8000] ;  /* 0x00800000e934783b */ /* 0x000f240000000200 */
[----:B------:R-:W2:Y:S03]  /*64a0*/  MUFU.TANH R0, R0 ;  /* 0x0000000000007308 */ /* 0x000ea60000002400 */
[----:B-1----:R-:W-:Y:S05]  /*64b0*/  HMMA.16816.F32 R20, R28, R36, R20 ;  /* 0x000000241c14723c */ /* 0x002fea0000001814 */
[----:B------:R-:W1:Y:S01]  /*64c0*/  MUFU.TANH R2, R2 ;  /* 0x0000000200027308 */ /* 0x000e620000002400 */
[----:B-----5:R-:W-:Y:S01]  /*64d0*/  HMMA.16816.F32 R16, R4, R24, RZ ;  /* 0x000000180410723c */ /* 0x020fe200000018ff */
[----:B------:R-:W-:Y:S01]  /*64e0*/  FMUL.FTZ R32, R32, UR16 ;  /* 0x0000001020207c20 */ /* 0x000fe20008410000 */
[----:B------:R-:W-:Y:S01]  /*64f0*/  FMUL.FTZ R33, R33, UR16 ;  /* 0x0000001021217c20 */ /* 0x000fe20008410000 */
[----:B------:R-:W-:Y:S01]  /*6500*/  FMUL.FTZ R34, R34, UR16 ;  /* 0x0000001022227c20 */ /* 0x000fe20008410000 */
[----:B------:R-:W-:-:S02]  /*6510*/  FMUL.FTZ R35, R35, UR16 ;  /* 0x0000001023237c20 */ /* 0x000fc40008410000 */
[----:B------:R-:W-:Y:S01]  /*6520*/  HMMA.16816.F32 R24, R4, R26, RZ ;  /* 0x0000001a0418723c */ /* 0x000fe200000018ff */
[----:B------:R-:W1:Y:S01]  /*6530*/  MUFU.TANH R182, R32 ;  /* 0x0000002000b67308 */ /* 0x000e620000002400 */
[----:B------:R-:W-:Y:S01]  /*6540*/  FMUL.FTZ R48, R48, UR16 ;  /* 0x0000001030307c20 */ /* 0x000fe20008410000 */
[----:B------:R-:W-:Y:S01]  /*6550*/  FMUL.FTZ R49, R49, UR16 ;  /* 0x0000001031317c20 */ /* 0x000fe20008410000 */
[----:B------:R-:W-:Y:S01]  /*6560*/  FMUL.FTZ R50, R50, UR16 ;  /* 0x0000001032327c20 */ /* 0x000fe20008410000 */
[----:B------:R-:W-:Y:S01]  /*6570*/  FMUL.FTZ R51, R51, UR16 ;  /* 0x0000001033337c20 */ /* 0x000fe20008410000 */
[----:B------:R-:W-:Y:S03]  /*6580*/  HMMA.16816.F32 R72, R28, R38, R72 ;  /* 0x000000261c48723c */ /* 0x000fe60000001848 */
[----:B------:R-:W1:Y:S03]  /*6590*/  MUFU.TANH R180, R33 ;  /* 0x0000002100b47308 */ /* 0x000e660000002400 */
[----:B--2---:R-:W-:Y:S01]  /*65a0*/  HMMA.16816.F32 R36, R4, R44, RZ ;  /* 0x0000002c0424723c */ /* 0x004fe200000018ff */
[----:B------:R-:W-:Y:S01]  /*65b0*/  FMUL.FTZ R20, R20, UR16 ;  /* 0x0000001014147c20 */ /* 0x000fe20008410000 */
[----:B------:R-:W-:Y:S01]  /*65c0*/  FMUL.FTZ R21, R21, UR16 ;  /* 0x0000001015157c20 */ /* 0x000fe20008410000 */
[----:B------:R-:W-:Y:S01]  /*65d0*/  FMUL.FTZ R22, R22, UR16 ;  /* 0x0000001016167c20 */ /* 0x000fe20008410000 */
[----:B------:R-:W-:Y:S01]  /*65e0*/  FMUL.FTZ R186, R23, UR16 ;  /* 0x0000001017ba7c20 */ /* 0x000fe20008410000 */
[----:B------:R-:W2:Y:S01]  /*65f0*/  MUFU.TANH R200, R34 ;  /* 0x0000002200c87308 */ /* 0x000ea20000002400 */
[C---:B---3--:R-:W-:Y:S06]  /*6600*/  HMMA.16816.F32 R16, R12.reuse, R56, R16 ;  /* 0x000000380c10723c */ /* 0x048fec0000001810 */
[----:B------:R-:W-:Y:S01]  /*6610*/  HMMA.16816.F32 R24, R12, R58, R24 ;  /* 0x0000003a0c18723c */ /* 0x000fe20000001818 */
[----:B------:R3:W1:Y:S05]  /*6620*/  MUFU.TANH R202, R35 ;  /* 0x0000002300ca7308 */ /* 0x00066a0000002400 */
[----:B------:R-:W-:Y:S01]  /*6630*/  HMMA.16816.F32 R44, R4, R46, RZ ;  /* 0x0000002e042c723c */ /* 0x000fe200000018ff */
[----:B------:R-:W-:Y:S01]  /*6640*/  FMUL.FTZ R72, R72, UR16 ;  /* 0x0000001048487c20 */ /* 0x000fe20008410000 */
[----:B------:R-:W-:Y:S01]  /*6650*/  FMUL.FTZ R73, R73, UR16 ;  /* 0x0000001049497c20 */ /* 0x000fe20008410000 */
[----:B------:R-:W1:Y:S01]  /*6660*/  MUFU.TANH R163, R20 ;  /* 0x0000001400a37308 */ /* 0x000e620000002400 */
[----:B------:R-:W-:Y:S01]  /*6670*/  FMUL.FTZ R74, R74, UR16 ;  /* 0x000000104a4a7c20 */ /* 0x000fe20008410000 */
[----:B------:R-:W-:Y:S01]  /*6680*/  FMUL.FTZ R75, R75, UR16 ;  /* 0x000000104b4b7c20 */ /* 0x000fe20008410000 */
[----:B----4-:R-:W-:Y:S05]  /*6690*/  HMMA.16816.F32 R36, R12, R52, R36 ;  /* 0x000000340c24723c */ /* 0x010fea0000001824 */
[----:B------:R-:W4:Y:S01]  /*66a0*/  MUFU.TANH R162, R21 ;  /* 0x0000001500a27308 */ /* 0x000f220000002400 */
[C---:B------:R-:W-:Y:S01]  /*66b0*/  HMMA.16816.F32 R16, R8.reuse, R40, R16 ;  /* 0x000000280810723c */ /* 0x040fe20000001810 */
[----:B---3--:R-:W3:Y:S05]  /*66c0*/  LDSM.16.M88.4 R32, [R166+0x5800] ;  /* 0x00580000a620783b */ /* 0x008eea0000000200 */
[----:B------:R-:W-:Y:S01]  /*66d0*/  HMMA.16816.F32 R24, R8, R42, R24 ;  /* 0x0000002a0818723c */ /* 0x000fe20000001818 */
[----:B------:R-:W5:Y:S01]  /*66e0*/  LDSM.16.M88.4 R40, [R238+0x6000] ;  /* 0x00600000ee28783b */ /* 0x000f620000000200 */
[----:B------:R2:W1:Y:S04]  /*66f0*/  MUFU.TANH R189, R22 ;  /* 0x0000001600bd7308 */ /* 0x0004680000002400 */
[----:B------:R-:W-:Y:S01]  /*6700*/  HMMA.16816.F32 R44, R12, R54, R44 ;  /* 0x000000360c2c723c */ /* 0x000fe2000000182c */
[----:B------:R-:W-:Y:S03]  /*6710*/  LDSM.16.M88.4 R52, [R233+0x8800] ;  /* 0x00880000e934783b */ /* 0x000fe60000000200 */
[----:B------:R-:W1:Y:S08]  /*6720*/  MUFU.TANH R178, R48 ;  /* 0x0000003000b27308 */ /* 0x000e700000002400 */
[----:B------:R-:W1:Y:S01]  /*6730*/  MUFU.TANH R175, R49 ;  /* 0x0000003100af7308 */ /* 0x000e620000002400 */
[----:B--2---:R-:W2:Y:S07]  /*6740*/  LDSM.16.M88.4 R20, [R239+0x8800] ;  /* 0x00880000ef14783b */ /* 0x004eae0000000200 */
[----:B------:R-:W1:Y:S08]  /*6750*/  MUFU.TANH R203, R50 ;  /* 0x0000003200cb7308 */ /* 0x000e700000002400 */
[----:B------:R4:W1:Y:S01]  /*6760*/  MUFU.TANH R190, R51 ;  /* 0x0000003300be7308 */ /* 0x0008620000002400 */
[----:B---3--:R-:W-:Y:S06]  /*6770*/  HMMA.16816.F32 R24, R28, R34, R24 ;  /* 0x000000221c18723c */ /* 0x008fec0000001818 */
[----:B-----5:R-:W-:Y:S01]  /*6780*/  HMMA.16816.F32 R36, R8, R40, R36 ;  /* 0x000000280824723c */ /* 0x020fe20000001824 */
[----:B------:R-:W3:Y:S05]  /*6790*/  MUFU.TANH R160, R72 ;  /* 0x0000004800a07308 */ /* 0x000eea0000002400 */
[----:B------:R-:W-:Y:S01]  /*67a0*/  HMMA.16816.F32 R16, R28, R32, R16 ;  /* 0x000000201c10723c */ /* 0x000fe20000001810 */
[----:B------:R-:W-:Y:S02]  /*67b0*/  LDSM.16.M88.4 R32, [R239+0x9000] ;  /* 0x00900000ef20783b */ /* 0x000fe40000000200 */
[----:B------:R-:W1:Y:S02]  /*67c0*/  MUFU.TANH R156, R73 ;  /* 0x00000049009c7308 */ /* 0x000e640000002400 */
[----:B----4-:R-:W4:Y:S01]  /*67d0*/  LDSM.16.M88.4 R48, [R166+0x6000] ;  /* 0x00600000a630783b */ /* 0x010f220000000200 */
[----:B------:R-:W-:Y:S05]  /*67e0*/  HMMA.16816.F32 R44, R8, R42, R44 ;  /* 0x0000002a082c723c */ /* 0x000fea000000182c */
[----:B------:R-:W1:Y:S01]  /*67f0*/  MUFU.TANH R174, R74 ;  /* 0x0000004a00ae7308 */ /* 0x000e620000002400 */
[----:B--2---:R-:W-:Y:S01]  /*6800*/  HMMA.16816.F32 R56, R4, R20, RZ ;  /* 0x000000140438723c */ /* 0x004fe200000018ff */
[----:B------:R-:W-:Y:S01]  /*6810*/  FMUL.FTZ R24, R24, UR16 ;  /* 0x0000001018187c20 */ /* 0x000fe20008410000 */
[----:B------:R-:W-:Y:S01]  /*6820*/  FMUL.FTZ R25, R25, UR16 ;  /* 0x0000001019197c20 */ /* 0x000fe20008410000 */
[----:B------:R-:W-:Y:S01]  /*6830*/  FMUL.FTZ R26, R26, UR16 ;  /* 0x000000101a1a7c20 */ /* 0x000fe20008410000 */
[----:B------:R-:W-:-:S02]  /*6840*/  FMUL.FTZ R27, R27, UR16 ;  /* 0x000000101b1b7c20 */ /* 0x000fc40008410000 */
[----:B------:R-:W-:Y:S01]  /*6850*/  HMMA.16816.F32 R20, R4, R22, RZ ;  /* 0x000000160414723c */ /* 0x000fe200000018ff */
[----:B------:R2:W1:Y:S05]  /*6860*/  MUFU.TANH R171, R75 ;  /* 0x0000004b00ab7308 */ /* 0x00046a0000002400 */
[----:B------:R-:W-:Y:S01]  /*6870*/  FMUL.FTZ R16, R16, UR16 ;  /* 0x0000001010107c20 */ /* 0x000fe20008410000 */
[----:B------:R-:W-:Y:S01]  /*6880*/  FMUL.FTZ R17, R17, UR16 ;  /* 0x0000001011117c20 */ /* 0x000fe20008410000 */
[----:B------:R-:W-:Y:S01]  /*6890*/  FMUL.FTZ R18, R18, UR16 ;  /* 0x0000001012127c20 */ /* 0x000fe20008410000 */
[----:B------:R-:W1:Y:S01]  /*68a0*/  MUFU.TANH R204, R24 ;  /* 0x0000001800cc7308 */ /* 0x000e620000002400 */
[----:B------:R-:W-:-:S07]  /*68b0*/  FMUL.FTZ R19, R19, UR16 ;  /* 0x0000001013137c20 */ /* 0x000fce0008410000 */
[----:B------:R-:W1:Y:S01]  /*68c0*/  MUFU.TANH R207, R25 ;  /* 0x0000001900cf7308 */ /* 0x000e620000002400 */
[----:B--2---:R-:W2:Y:S01]  /*68d0*/  LDSM.16.M88.4 R72, [R238+0x6800] ;  /* 0x00680000ee48783b */ /* 0x004ea20000000200 */
[C---:B------:R-:W-:Y:S06]  /*68e0*/  HMMA.16816.F32 R56, R12.reuse, R52, R56 ;  /* 0x000000340c38723c */ /* 0x040fec0000001838 */
[----:B------:R-:W-:Y:S01]  /*68f0*/  HMMA.16816.F32 R52, R12, R54, R20 ;  /* 0x000000360c34723c */ /* 0x000fe20000001814 */
[----:B------:R-:W1:Y:S01]  /*6900*/  MUFU.TANH R151, R26 ;  /* 0x0000001a00977308 */ /* 0x000e620000002400 */
[----:B------:R-:W5:Y:S04]  /*6910*/  LDSM.16.M88.4 R20, [R166+0x6800] ;  /* 0x00680000a614783b */ /* 0x000f680000000200 */
[----:B----4-:R-:W-:Y:S03]  /*6920*/  HMMA.16816.F32 R36, R28, R48, R36 ;  /* 0x000000301c24723c */ /* 0x010fe60000001824 */
[----:B------:R4:W1:Y:S03]  /*6930*/  MUFU.TANH R149, R27 ;  /* 0x0000001b00957308 */ /* 0x0008660000002400 */
[C---:B------:R-:W-:Y:S05]  /*6940*/  HMMA.16816.F32 R40, R4.reuse, R32, RZ ;  /* 0x000000200428723c */ /* 0x040fea00000018ff */
[----:B------:R-:W1:Y:S01]  /*6950*/  MUFU.TANH R148, R16 ;  /* 0x0000001000947308 */ /* 0x000e620000002400 */
[----:B------:R-:W-:Y:S06]  /*6960*/  HMMA.16816.F32 R32, R4, R34, RZ ;  /* 0x000000220420723c */ /* 0x000fec00000018ff */
[----:B------:R-:W-:Y:S01]  /*6970*/  HMMA.16816.F32 R44, R28, R50, R44 ;  /* 0x000000321c2c723c */ /* 0x000fe2000000182c */
[----:B------:R-:W1:Y:S01]  /*6980*/  MUFU.TANH R150, R17 ;  /* 0x0000001100967308 */ /* 0x000e620000002400 */
[----:B----4-:R-:W4:Y:S04]  /*6990*/  LDSM.16.M88.4 R24, [R239+0x9800] ;  /* 0x00980000ef18783b */ /* 0x010f280000000200 */
[----:B------:R-:W-:Y:S01]  /*69a0*/  FMUL.FTZ R36, R36, UR16 ;  /* 0x0000001024247c20 */ /* 0x000fe20008410000 */
[----:B------:R-:W-:Y:S01]  /*69b0*/  FMUL.FTZ R37, R37, UR16 ;  /* 0x0000001025257c20 */ /* 0x000fe20008410000 */
[----:B------:R-:W-:Y:S01]  /*69c0*/  FMUL.FTZ R38, R38, UR16 ;  /* 0x0000001026267c20 */ /* 0x000fe20008410000 */
[----:B------:R-:W-:Y:S01]  /*69d0*/  FMUL.FTZ R39, R39, UR16 ;  /* 0x0000001027277c20 */ /* 0x000fe20008410000 */
[----:B------:R-:W1:Y:S01]  /*69e0*/  MUFU.TANH R168, R18 ;  /* 0x0000001200a87308 */ /* 0x000e620000002400 */
[C---:B--2---:R-:W-:Y:S01]  /*69f0*/  HMMA.16816.F32 R56, R8.reuse, R72, R56 ;  /* 0x000000480838723c */ /* 0x044fe20000001838 */
[----:B------:R-:W-:Y:S05]  /*6a00*/  LDSM.16.M88.4 R48, [R238+0x7000] ;  /* 0x00700000ee30783b */ /* 0x000fea0000000200 */
[----:B------:R-:W-:Y:S01]  /*6a10*/  HMMA.16816.F32 R52, R8, R74, R52 ;  /* 0x0000004a0834723c */ /* 0x000fe20000001834 */
[----:B------:R2:W1:Y:S06]  /*6a20*/  MUFU.TANH R155, R19 ;  /* 0x00000013009b7308 */ /* 0x00046c0000002400 */
[----:B------:R-:W-:Y:S01]  /*6a30*/  FMUL.FTZ R46, R46, UR16 ;  /* 0x000000102e2e7c20 */ /* 0x000fe20008410000 */
[----:B------:R-:W-:Y:S01]  /*6a40*/  FMUL.FTZ R47, R47, UR16 ;  /* 0x000000102f2f7c20 */ /* 0x000fe20008410000 */
[----:B------:R-:W1:Y:S01]  /*6a50*/  MUFU.TANH R211, R36 ;  /* 0x0000002400d37308 */ /* 0x000e620000002400 */
[----:B------:R-:W-:Y:S01]  /*6a60*/  FMUL.FTZ R44, R44, UR16 ;  /* 0x000000102c2c7c20 */ /* 0x000fe20008410000 */
[----:B------:R-:W-:-:S06]  /*6a70*/  FMUL.FTZ R45, R45, UR16 ;  /* 0x000000102d2d7c20 */ /* 0x000fcc0008410000 */
[----:B------:R-:W1:Y:S01]  /*6a80*/  MUFU.TANH R212, R37 ;  /* 0x0000002500d47308 */ /* 0x000e620000002400 */
[----:B--2---:R-:W2:Y:S01]  /*6a90*/  LDSM.16.M88.4 R16, [R233+0x9000] ;  /* 0x00900000e910783b */ /* 0x004ea20000000200 */
[----:B-----5:R-:W-:Y:S06]  /*6aa0*/  HMMA.16816.F32 R56, R28, R20, R56 ;  /* 0x000000141c38723c */ /* 0x020fec0000001838 */
[----:B------:R-:W1:Y:S01]  /*6ab0*/  MUFU.TANH R147, R38 ;  /* 0x0000002600937308 */ /* 0x000e620000002400 */
[C---:B----4-:R-:W-:Y:S06]  /*6ac0*/  HMMA.16816.F32 R72, R4.reuse, R24, RZ ;  /* 0x000000180448723c */ /* 0x050fec00000018ff */
[----:B------:R-:W-:Y:S01]  /*6ad0*/  HMMA.16816.F32 R4, R4, R26, RZ ;  /* 0x0000001a0404723c */ /* 0x000fe200000018ff */
[----:B------:R4:W1:Y:S01]  /*6ae0*/  MUFU.TANH R230, R39 ;  /* 0x0000002700e67308 */ /* 0x0008620000002400 */
[----:B------:R-:W-:Y:S04]  /*6af0*/  LDSM.16.M88.4 R24, [R166+0x7800] ;  /* 0x00780000a618783b */ /* 0x000fe80000000200 */
[----:B------:R-:W-:Y:S01]  /*6b00*/  HMMA.16816.F32 R52, R28, R22, R52 ;  /* 0x000000161c34723c */ /* 0x000fe20000001834 */
[----:B------:R-:W-:Y:S02]  /*6b10*/  LDSM.16.M88.4 R20, [R238+0x7800] ;  /* 0x00780000ee14783b */ /* 0x000fe40000000200 */
[----:B------:R5:W1:Y:S08]  /*6b20*/  MUFU.TANH R231, R46 ;  /* 0x0000002e00e77308 */ /* 0x000a700000002400 */
[----:B------:R-:W1:Y:S01]  /*6b30*/  MUFU.TANH R76, R76 ;  /* 0x0000004c004c7308 */ /* 0x000e620000002400 */
[----:B----4-:R-:W4:Y:S07]  /*6b40*/  LDSM.16.M88.4 R36, [R233+0x9800] ;  /* 0x00980000e924783b */ /* 0x010f2e0000000200 */
[----:B------:R-:W1:Y:S01]  /*6b50*/  MUFU.TANH R77, R77 ;  /* 0x0000004d004d7308 */ /* 0x000e620000002400 */
[----:B--2---:R-:W-:Y:S01]  /*6b60*/  HMMA.16816.F32 R40, R12, R16, R40 ;  /* 0x000000100c28723c */ /* 0x004fe20000001828 */
[----:B-----5:R-:W-:-:S05]  /*6b70*/  FMUL.FTZ R46, R56, UR16 ;  /* 0x00000010382e7c20 */ /* 0x020fca0008410000 */
[----:B------:R-:W-:Y:S01]  /*6b80*/  HMMA.16816.F32 R32, R12, R18, R32 ;  /* 0x000000120c20723c */ /* 0x000fe20000001820 */
[----:B------:R-:W2:Y:S01]  /*6b90*/  LDSM.16.M88.4 R16, [R166+0x7000] ;  /* 0x00700000a610783b */ /* 0x000ea20000000200 */
[----:B------:R-:W1:Y:S01]  /*6ba0*/  MUFU.TANH R78, R78 ;  /* 0x0000004e004e7308 */ /* 0x000e620000002400 */
[----:B------:R-:W-:-:S07]  /*6bb0*/  DEPBAR.LE SB0, 0x0 ;  /* 0x000080000000791a */ /* 0x000fce0000000000 */
[----:B------:R-:W1:Y:S08]  /*6bc0*/  MUFU.TANH R79, R79 ;  /* 0x0000004f004f7308 */ /* 0x000e700000002400 */
[C---:B------:R-:W-:Y:S01]  /*6bd0*/  HMMA.16816.F32 R40, R8.reuse, R48, R40 ;  /* 0x000000300828723c */ /* 0x040fe20000001828 */
[----:B------:R5:W1:Y:S05]  /*6be0*/  MUFU.TANH R48, R47 ;  /* 0x0000002f00307308 */ /* 0x000a6a0000002400 */
[----:B------:R-:W-:Y:S01]  /*6bf0*/  HMMA.16816.F32 R32, R8, R50, R32 ;  /* 0x000000320820723c */ /* 0x000fe20000001820 */
[----:B------:R-:W-:-:S02]  /*6c00*/  FMUL.FTZ R49, R58, UR16 ;  /* 0x000000103a317c20 */ /* 0x000fc40008410000 */
[----:B------:R-:W1:Y:S03]  /*6c10*/  MUFU.TANH R186, R186 ;  /* 0x000000ba00ba7308 */ /* 0x000e660000002400 */
[----:B----4-:R-:W-:Y:S01]  /*6c20*/  HMMA.16816.F32 R72, R12, R36, R72 ;  /* 0x000000240c48723c */ /* 0x010fe20000001848 */
[----:B------:R-:W-:Y:S01]  /*6c30*/  FMUL.FTZ R50, R59, UR16 ;  /* 0x000000103b327c20 */ /* 0x000fe20008410000 */
[----:B------:R-:W-:-:S03]  /*6c40*/  SHF.L.U32 R59, R66, 0x1, RZ ;  /* 0x00000001423b7819 */ /* 0x000fc600000006ff */
[----:B------:R-:W4:Y:S01]  /*6c50*/  MUFU.TANH R44, R44 ;  /* 0x0000002c002c7308 */ /* 0x000f220000002400 */
[----:B------:R-:W-:Y:S01]  /*6c60*/  HMMA.16816.F32 R4, R12, R38, R4 ;  /* 0x000000260c04723c */ /* 0x000fe20000001804 */
[----:B-----5:R-:W-:Y:S01]  /*6c70*/  FMUL.FTZ R47, R57, UR16 ;  /* 0x00000010392f7c20 */ /* 0x020fe20008410000 */
[----:B------:R-:W-:Y:S01]  /*6c80*/  FMUL.FTZ R37, R52, UR16 ;  /* 0x0000001034257c20 */ /* 0x000fe20008410000 */
[----:B------:R-:W-:Y:S01]  /*6c90*/  FMUL.FTZ R36, R53, UR16 ;  /* 0x0000001035247c20 */ /* 0x000fe20008410000 */
[----:B------:R-:W-:Y:S02]  /*6ca0*/  LOP3.LUT R59, R59, 0x6, RZ, 0xc0, !PT ;  /* 0x000000063b3b7812 */ /* 0x000fe400078ec0ff */
[C---:B--2---:R-:W-:Y:S01]  /*6cb0*/  HMMA.16816.F32 R40, R28.reuse, R16, R40 ;  /* 0x000000101c28723c */ /* 0x044fe20000001828 */
[----:B------:R-:W-:Y:S01]  /*6cc0*/  FMUL.FTZ R38, R54, UR16 ;  /* 0x0000001036267c20 */ /* 0x000fe20008410000 */
[----:B------:R-:W-:Y:S01]  /*6cd0*/  FMUL.FTZ R39, R55, UR16 ;  /* 0x0000001037277c20 */ /* 0x000fe20008410000 */
[----:B------:R-:W2:Y:S03]  /*6ce0*/  MUFU.TANH R45, R45 ;  /* 0x0000002d002d7308 */ /* 0x000ea60000002400 */
[----:B------:R-:W-:Y:S05]  /*6cf0*/  HMMA.16816.F32 R32, R28, R18, R32 ;  /* 0x000000121c20723c */ /* 0x000fea0000001820 */
[----:B------:R-:W1:Y:S01]  /*6d00*/  MUFU.TANH R46, R46 ;  /* 0x0000002e002e7308 */ /* 0x000e620000002400 */
[C---:B------:R-:W-:Y:S06]  /*6d10*/  HMMA.16816.F32 R72, R8.reuse, R20, R72 ;  /* 0x000000140848723c */ /* 0x040fec0000001848 */
[----:B------:R-:W-:Y:S01]  /*6d20*/  HMMA.16816.F32 R4, R8, R22, R4 ;  /* 0x000000160804723c */ /* 0x000fe20000001804 */
[----:B------:R-:W1:Y:S05]  /*6d30*/  MUFU.TANH R47, R47 ;  /* 0x0000002f002f7308 */ /* 0x000e6a0000002400 */
        /* <DEDUP_REMOVED lines=9> */
[C---:B------:R-:W-:Y:S01]  /*6dd0*/  HMMA.16816.F32 R72, R28.reuse, R24, R72 ;  /* 0x000000181c48723c */ /* 0x040fe20000001848 */
[----:B------:R-:W1:Y:S05]  /*6de0*/  MUFU.TANH R50, R50 ;  /* 0x0000003200327308 */ /* 0x000e6a0000002400 */
[----:B------:R-:W-:Y:S03]  /*6df0*/  HMMA.16816.F32 R4, R28, R26, R4 ;  /* 0x0000001a1c04723c */ /* 0x000fe60000001804 */
[----:B------:R-:W1:Y:S08]  /*6e00*/  MUFU.TANH R37, R37 ;  /* 0x0000002500257308 */ /* 0x000e700000002400 */
[----:B------:R-:W1:Y:S07]  /*6e10*/  MUFU.TANH R36, R36 ;  /* 0x0000002400247308 */ /* 0x000e6e0000002400 */
        /* <DEDUP_REMOVED lines=9> */
[----:B------:R-:W1:Y:S08]  /*6eb0*/  MUFU.TANH R39, R39 ;  /* 0x0000002700277308 */ /* 0x000e700000002400 */
        /* <DEDUP_REMOVED lines=12> */
[----:B------:R1:W1:Y:S08]  /*6f80*/  MUFU.TANH R24, R4 ;  /* 0x0000000400187308 */ /* 0x0002700000002400 */
[----:B------:R1:W1:Y:S08]  /*6f90*/  MUFU.TANH R25, R5 ;  /* 0x0000000500197308 */ /* 0x0002700000002400 */
[----:B------:R1:W1:Y:S08]  /*6fa0*/  MUFU.TANH R29, R6 ;  /* 0x00000006001d7308 */ /* 0x0002700000002400 */
[----:B------:R1:W1:Y:S01]  /*6fb0*/  MUFU.TANH R28, R7 ;  /* 0x00000007001c7308 */ /* 0x0002620000002400 */
[----:B------:R-:W-:Y:S06]  /*6fc0*/  BAR.SYNC.DEFER_BLOCKING 0x0 ;  /* 0x0000000000007b1d */ /* 0x000fec0000010000 */
[----:B--234-:R-:W-:Y:S05]  /*6fd0*/  @!P1 BRA `(.L_x_1663) ;  /* 0x0000001000989947 */ /* 0x01cfea0003800000 */
[----:B------:R-:W-:Y:S05]  /*6fe0*/  @!P3 BRA `(.L_x_1664) ;  /* 0x0000000000f8b947 */ /* 0x000fea0003800000 */
[----:B-1----:R-:W1:Y:S01]  /*6ff0*/  LDC R5, c[0x0][0x380] ;  /* 0x0000e000ff057b82 */ /* 0x002e620000000800 */
        /* <DEDUP_REMOVED lines=29> */
[C---:B------:R-:W-:Y:S02]  /*71d0*/  LOP3.LUT R4, R5.reuse, UR16, RZ, 0x3c, !PT ;  /* 0x0000001005047c12 */ /* 0x040fe4000f8e3cff */
[----:B------:R-:W-:Y:S02]  /*71e0*/  ISETP.GE.AND P4, PT, R6, RZ, PT ;  /* 0x000000ff0600720c */ /* 0x000fe40003f86270 */
[----:B------:R-:W-:Y:S02]  /*71f0*/  ISETP.GE.AND P0, PT, R4, RZ, PT ;  /* 0x000000ff0400720c */ /* 0x000fe40003f06270 */
[----:B------:R-:W-:Y:S01]  /*7200*/  ISETP.NE.AND P2, PT, R5, RZ, PT ;  /* 0x000000ff0500720c */ /* 0x000fe20003f45270 */
[----:B------:R-:W-:Y:S01]  /*7210*/  @P6 VIADD R11, R11, 0x1 ;  /* 0x000000010b0b6836 */ /* 0x000fe20000000000 */
[----:B------:R-:W-:Y:S02]  /*7220*/  LOP3.LUT R8, RZ, R5, RZ, 0x33, !PT ;  /* 0x00000005ff087212 */ /* 0x000fe400078e33ff */
[----:B------:R-:W-:Y:S01]  /*7230*/  @P5 IADD3 R10, R10, 0x1, RZ ;  /* 0x000000010a0a5810 */ /* 0x000fe20007ffe0ff */
[----:B------:R-:W-:-:S05]  /*7240*/  IMAD.MOV.U32 R4, RZ, RZ, R11 ;  /* 0x000000ffff047224 */ /* 0x000fca00078e000b */
[----:B------:R-:W-:Y:S01]  /*7250*/  @!P4 IADD3 R4, -R4, RZ, RZ ;  /* 0x000000ff0404c210 */ /* 0x000fe20007ffe1ff */
[----:B------:R-:W-:-:S03]  /*7260*/  @!P0 IMAD.MOV R10, RZ, RZ, -R10 ;  /* 0x000000ffff0a8224 */ /* 0x000fc600078e0a0a */
[C---:B------:R-:W-:Y:S02]  /*7270*/  SEL R4, R8.reuse, R4, !P2 ;  /* 0x0000000408047207 */ /* 0x040fe40005000000 */
[----:B------:R-:W-:-:S03]  /*7280*/  SEL R8, R8, R10, !P2 ;  /* 0x0000000a08087207 */ /* 0x000fc60005000000 */
[----:B------:R-:W-:-:S04]  /*7290*/  IMAD.WIDE R6, R4, 0x4, R244 ;  /* 0x0000000404067825 */ /* 0x000fc800078e02f4 */
[----:B------:R-:W-:Y:S02]  /*72a0*/  IMAD.WIDE R10, R8, 0x4, R244 ;  /* 0x00000004080a7825 */ /* 0x000fe400078e02f4 */
        /* <DEDUP_REMOVED lines=9> */
[----:B------:R-:W-:Y:S02]  /*7340*/  IMAD.MOV.U32 R4, RZ, RZ, R8 ;  /* 0x000000ffff047224 */ /* 0x000fe400078e0008 */
[----:B--2---:R-:W-:-:S04]  /*7350*/  IMAD.IADD R6, R6, 0x1, -R7 ;  /* 0x0000000106067824 */ /* 0x004fc800078e0a07 */
[----:B------:R-:W-:Y:S01]  /*7360*/  IMAD.WIDE.U32 R4, R6, UR20, R4 ;  /* 0x0000001406047c25 */ /* 0x000fe2000f8e0004 */
[----:B------:R-:W-:-:S03]  /*7370*/  SHF.R.S32.HI R7, RZ, 0x1f, R6 ;  /* 0x0000001fff077819 */ /* 0x000fc60000011406 */
[----:B------:R-:W-:Y:S02]  /*7380*/  IMAD.MOV.U32 R34, RZ, RZ, R4 ;  /* 0x000000ffff227224 */ /* 0x000fe400078e0004 */
[----:B------:R-:W-:-:S04]  /*7390*/  IMAD R7, R7, UR20, RZ ;  /* 0x0000001407077c24 */ /* 0x000fc8000f8e02ff */
[----:B------:R-:W-:-:S05]  /*73a0*/  IMAD R7, R6, UR21, R7 ;  /* 0x0000001506077c24 */ /* 0x000fca000f8e0207 */
[----:B------:R-:W-:Y:S01]  /*73b0*/  IADD3 R31, R5, R7, RZ ;  /* 0x00000007051f7210 */ /* 0x000fe20007ffe0ff */
[----:B------:R-:W-:Y:S06]  /*73c0*/  BRA `(.L_x_1665) ;  /* 0x0000000000107947 */ /* 0x000fec0003800000 */
.L_x_1664:
[----:B------:R-:W-:-:S04]  /*73d0*/  ULEA UR16, -UR10, URZ, 0x8 ;  /* 0x0000003f0a107291 */ /* 0x000fc8000f8e413f */
[----:B------:R-:W-:Y:S02]  /*73e0*/  USHF.R.S32.HI UR20, URZ, 0x1f, UR16 ;  /* 0x0000001f3f147899 */ /* 0x000fe40008011410 */
[----:B------:R-:W-:-:S04]  /*73f0*/  MOV R34, UR16 ;  /* 0x0000001000227c02 */ /* 0x000fc80008000f00 */
[----:B------:R-:W-:-:S07]  /*7400*/  MOV R31, UR20 ;  /* 0x00000014001f7c02 */ /* 0x000fce0008000f00 */
.L_x_1665:
[----:B------:R-:W-:Y:S01]  /*7410*/  ULDC UR16, c[0x0][0x2d0] ;  /* 0x0000b40000107ab9 */ /* 0x000fe20000000800 */
[----:B------:R-:W-:Y:S01]  /*7420*/  IMAD.U32 R159, RZ, RZ, UR10 ;  /* 0x0000000aff9f7e24 */ /* 0x000fe2000f8e00ff */
[----:B------:R-:W-:Y:S01]  /*7430*/  ISETP.GE.AND P0, PT, R242, UR16, PT ;  /* 0x00000010f2007c0c */ /* 0x000fe2000bf06270 */
[----:B------:R-:W-:Y:S01]  /*7440*/  IMAD.U32 R15, RZ, RZ, UR10 ;  /* 0x0000000aff0f7e24 */ /* 0x000fe2000f8e00ff */
[----:B------:R-:W-:Y:S01]  /*7450*/  BSSY B0, `(.L_x_1666) ;  /* 0x00000db000007945 */ /* 0x000fe20003800000 */
[----:B-1----:R-:W-:Y:S02]  /*7460*/  IMAD.U32 R5, RZ, RZ, UR10 ;  /* 0x0000000aff057e24 */ /* 0x002fe4000f8e00ff */
[----:B------:R-:W-:Y:S02]  /*7470*/  IMAD.U32 R154, RZ, RZ, UR11 ;  /* 0x0000000bff9a7e24 */ /* 0x000fe4000f8e00ff */
[----:B------:R-:W-:Y:S02]  /*7480*/  IMAD.U32 R4, RZ, RZ, UR10 ;  /* 0x0000000aff047e24 */ /* 0x000fe4000f8e00ff */
[----:B------:R-:W-:-:S02]  /*7490*/  IMAD.U32 R14, RZ, RZ, UR11 ;  /* 0x0000000bff0e7e24 */ /* 0x000fc4000f8e00ff */
[----:B------:R-:W-:Y:S02]  /*74a0*/  IMAD.U32 R52, RZ, RZ, UR10 ;  /* 0x0000000aff347e24 */ /* 0x000fe4000f8e00ff */
[-C--:B------:R-:W-:Y:S01]  /*74b0*/  @!P0 LEA R159, P4, R159, R70.reuse, 0x5 ;  /* 0x000000469f9f8211 */ /* 0x080fe200078828ff */
[----:B------:R-:W-:Y:S01]  /*74c0*/  IMAD.U32 R8, RZ, RZ, UR10 ;  /* 0x0000000aff087e24 */ /* 0x000fe2000f8e00ff */
[-C--:B------:R-:W-:Y:S01]  /*74d0*/  @!P0 LEA R15, P2, R15, R70.reuse, 0x6 ;  /* 0x000000460f0f8211 */ /* 0x080fe200078430ff */
[----:B------:R-:W-:Y:S01]  /*74e0*/  IMAD.U32 R73, RZ, RZ, UR10 ;  /* 0x0000000aff497e24 */ /* 0x000fe2000f8e00ff */
[-C--:B------:R-:W-:Y:S01]  /*74f0*/  @!P0 LEA.HI.X R154, R5, R3.reuse, R154, 0x5, P4 ;  /* 0x00000003059a8211 */ /* 0x080fe200020f2c9a */
[----:B------:R-:W-:Y:S01]  /*7500*/  @!P0 IMAD.MOV.U32 R5, RZ, RZ, R3 ;  /* 0x000000ffff058224 */ /* 0x000fe200078e0003 */
[----:B------:R-:W-:Y:S01]  /*7510*/  @!P0 LEA.HI.X R14, R4, R3, R14, 0x6, P2 ;  /* 0x00000003040e8211 */ /* 0x000fe200010f340e */
[----:B------:R-:W-:Y:S01]  /*7520*/  @!P0 IMAD.MOV.U32 R4, RZ, RZ, R70 ;  /* 0x000000ffff048224 */ /* 0x000fe200078e0046 */
[----:B------:R-:W-:Y:S01]  /*7530*/  @!P0 LEA R73, P2, R73, R70, 0x7 ;  /* 0x0000004649498211 */ /* 0x000fe200078438ff */
[----:B------:R-:W-:Y:S01]  /*7540*/  IMAD.U32 R30, RZ, RZ, UR11 ;  /* 0x0000000bff1e7e24 */ /* 0x000fe2000f8e00ff */
[----:B------:R-:W-:Y:S01]  /*7550*/  VOTEU.ALL UP0, P0 ;  /* 0x00000000003f7886 */ /* 0x000fe20000000000 */
[--C-:B------:R-:W-:Y:S01]  /*7560*/  @!P0 IMAD.WIDE.U32 R52, R52, 0x30, R4.reuse ;  /* 0x0000003034348825 */ /* 0x100fe200078e0004 */
[----:B------:R1:W-:Y:S03]  /*7570*/  @P0 STS.128 [R241+0x2000], RZ ;  /* 0x002000fff1000388 */ /* 0x0003e60000000c00 */
[----:B------:R-:W-:Y:S01]  /*7580*/  @!P0 IMAD.WIDE.U32 R8, R8, 0x50, R4 ;  /* 0x0000005008088825 */ /* 0x000fe200078e0004 */
[----:B------:R-:W-:-:S02]  /*7590*/  @!UP0 UIMAD UR21, UR11, 0x50, URZ ;  /* 0x000000500b1588a4 */ /* 0x000fc4000f8e023f */
[----:B------:R-:W-:Y:S01]  /*75a0*/  @!UP0 UIMAD UR16, UR11, 0x30, URZ ;  /* 0x000000300b1088a4 */ /* 0x000fe2000f8e023f */
[----:B------:R-:W-:Y:S01]  /*75b0*/  IMAD.U32 R5, RZ, RZ, UR10 ;  /* 0x0000000aff057e24 */ /* 0x000fe2000f8e00ff */
[----:B------:R-:W-:Y:S01]  /*75c0*/  @!UP0 UIMAD UR20, UR11, 0x60, URZ ;  /* 0x000000600b1488a4 */ /* 0x000fe2000f8e023f */
[----:B------:R-:W-:Y:S01]  /*75d0*/  IMAD.U32 R6, RZ, RZ, UR10 ;  /* 0x0000000aff067e24 */ /* 0x000fe2000f8e00ff */
[----:B------:R-:W-:Y:S01]  /*75e0*/  @!UP0 UIMAD UR24, UR11, 0x90, URZ ;  /* 0x000000900b1888a4 */ /* 0x000fe2000f8e023f */
[----:B------:R-:W-:Y:S01]  /*75f0*/  IMAD.U32 R4, RZ, RZ, UR10 ;  /* 0x0000000aff047e24 */ /* 0x000fe2000f8e00ff */
[----:B------:R-:W-:Y:S01]  /*7600*/  @!P0 LEA.HI.X R30, R5, R3, R30, 0x7, P2 ;  /* 0x00000003051e8211 */ /* 0x000fe200010f3c1e */
[----:B------:R-:W-:Y:S01]  /*7610*/  @!P0 IMAD.MOV.U32 R10, RZ, RZ, R70 ;  /* 0x000000ffff0a8224 */ /* 0x000fe200078e0046 */
[----:B------:R-:W-:Y:S01]  /*7620*/  @!P0 IADD3 R153, P2, R34, R8, RZ ;  /* 0x0000000822998210 */ /* 0x000fe20007f5e0ff */
[----:B------:R-:W-:Y:S02]  /*7630*/  @!P0 IMAD.MOV.U32 R11, RZ, RZ, R3 ;  /* 0x000000ffff0b8224 */ /* 0x000fe400078e0003 */
[----:B------:R-:W-:Y:S01]  /*7640*/  IMAD.U32 R42, RZ, RZ, UR10 ;  /* 0x0000000aff2a7e24 */ /* 0x000fe2000f8e00ff */
[----:B------:R-:W-:Y:S01]  /*7650*/  @!P0 IADD3.X R152, R31, UR21, R9, P2, !PT ;  /* 0x000000151f988c10 */ /* 0x000fe200097fe409 */
[----:B------:R-:W-:Y:S01]  /*7660*/  IMAD.U32 R176, RZ, RZ, UR10 ;  /* 0x0000000affb07e24 */ /* 0x000fe2000f8e00ff */
[----:B------:R-:W2:Y:S01]  /*7670*/  @!P0 LDC.64 R8, c[0x0][0x218] ;  /* 0x00008600ff088b82 */ /* 0x000ea20000000a00 */
[----:B------:R-:W-:Y:S01]  /*7680*/  IMAD.U32 R56, RZ, RZ, UR10 ;  /* 0x0000000aff387e24 */ /* 0x000fe2000f8e00ff */
[----:B------:R-:W-:Y:S01]  /*7690*/  @!UP0 UIMAD UR21, UR11, 0xa0, URZ ;  /* 0x000000a00b1588a4 */ /* 0x000fe2000f8e023f */
[----:B------:R-:W-:-:S04]  /*76a0*/  @!P0 IMAD.WIDE.U32 R6, R6, 0x60, R10 ;  /* 0x0000006006068825 */ /* 0x000fc800078e000a */
[----:B------:R-:W-:-:S04]  /*76b0*/  @!P0 IMAD.WIDE.U32 R4, R4, 0x70, R10 ;  /* 0x0000007004048825 */ /* 0x000fc800078e000a */
[----:B------:R-:W-:Y:S01]  /*76c0*/  @!P0 IMAD.WIDE.U32 R42, R42, 0x90, R10 ;  /* 0x000000902a2a8825 */ /* 0x000fe200078e000a */
[----:B------:R-:W-:-:S03]  /*76d0*/  @!P0 IADD3 R117, P2, R34, R4, RZ ;  /* 0x0000000422758210 */ /* 0x000fc60007f5e0ff */
[----:B------:R-:W-:Y:S01]  /*76e0*/  @!P0 IMAD.WIDE.U32 R176, R176, 0xa0, R10 ;  /* 0x000000a0b0b08825 */ /* 0x000fe200078e000a */
[----:B------:R-:W-:-:S03]  /*76f0*/  @!P0 IADD3 R42, P6, R34, R42, RZ ;  /* 0x0000002a222a8210 */ /* 0x000fc60007fde0ff */
[----:B------:R-:W-:Y:S01]  /*7700*/  @!P0 IMAD.WIDE.U32 R56, R56, 0xb0, R10 ;  /* 0x000000b038388825 */ /* 0x000fe200078e000a */
[----:B------:R-:W-:Y:S02]  /*7710*/  @!P0 IADD3 R51, P5, R34, R176, RZ ;  /* 0x000000b022338210 */ /* 0x000fe40007fbe0ff */
[C---:B------:R-:W-:Y:S01]  /*7720*/  @!P0 IADD3.X R35, R31.reuse, UR24, R43, P6, !PT ;  /* 0x000000181f238c10 */ /* 0x040fe2000b7fe42b */
[----:B------:R-:W-:Y:S01]  /*7730*/  IMAD.U32 R12, RZ, RZ, UR10 ;  /* 0x0000000aff0c7e24 */ /* 0x000fe2000f8e00ff */
[----:B------:R-:W-:Y:S01]  /*7740*/  @!P0 IADD3.X R43, R31, UR21, R177, P5, !PT ;  /* 0x000000151f2b8c10 */ /* 0x000fe2000affe4b1 */
[----:B------:R-:W-:Y:S02]  /*7750*/  IMAD.U32 R10, RZ, RZ, UR10 ;  /* 0x0000000aff0a7e24 */ /* 0x000fe4000f8e00ff */
[----:B------:R-:W-:Y:S02]  /*7760*/  @!P0 IMAD.MOV.U32 R16, RZ, RZ, R70 ;  /* 0x000000ffff108224 */ /* 0x000fe400078e0046 */
[----:B------:R-:W-:-:S02]  /*7770*/  @!P0 IMAD.MOV.U32 R17, RZ, RZ, R3 ;  /* 0x000000ffff118224 */ /* 0x000fc400078e0003 */
[----:B------:R-:W-:Y:S02]  /*7780*/  IMAD.U32 R172, RZ, RZ, UR10 ;  /* 0x0000000affac7e24 */ /* 0x000fe4000f8e00ff */
[----:B------:R-:W-:-:S04]  /*7790*/  @!P0 IMAD.WIDE.U32 R12, R12, 0xc0, R16 ;  /* 0x000000c00c0c8825 */ /* 0x000fc800078e0010 */
[----:B------:R-:W-:Y:S01]  /*77a0*/  @!P0 IMAD.WIDE.U32 R10, R10, 0xd0, R16 ;  /* 0x000000d00a0a8825 */ /* 0x000fe200078e0010 */
[----:B------:R-:W-:-:S03]  /*77b0*/  @!P0 IADD3 R17, P4, R34, R52, RZ ;  /* 0x0000003422118210 */ /* 0x000fc60007f9e0ff */
[----:B------:R-:W-:Y:S01]  /*77c0*/  @!P0 IMAD.MOV.U32 R54, RZ, RZ, R70 ;  /* 0x000000ffff368224 */ /* 0x000fe200078e0046 */
[----:B------:R-:W-:Y:S01]  /*77d0*/  @!P0 IADD3.X R16, R31, UR16, R53, P4, !PT ;  /* 0x000000101f108c10 */ /* 0x000fe2000a7fe435 */
[----:B------:R-:W-:Y:S01]  /*77e0*/  @!UP0 UIMAD UR16, UR11, 0x70, URZ ;  /* 0x000000700b1088a4 */ /* 0x000fe2000f8e023f */
[----:B------:R-:W-:Y:S01]  /*77f0*/  @!P0 IADD3 R75, P4, R34, R6, RZ ;  /* 0x00000006224b8210 */ /* 0x000fe20007f9e0ff */
[----:B------:R-:W-:-:S03]  /*7800*/  @!P0 IMAD.MOV.U32 R55, RZ, RZ, R3 ;  /* 0x000000ffff378224 */ /* 0x000fc600078e0003 */
[C---:B------:R-:W-:Y:S01]  /*7810*/  @!P0 IADD3.X R74, R31.reuse, UR20, R7, P4, !PT ;  /* 0x000000141f4a8c10 */ /* 0x040fe2000a7fe407 */
[----:B------:R-:W-:Y:S01]  /*7820*/  @!P0 IMAD.WIDE.U32 R172, R172, 0xe0, R54 ;  /* 0x000000e0acac8825 */ /* 0x000fe200078e0036 */
[----:B------:R-:W-:Y:S01]  /*7830*/  @!P0 IADD3.X R115, R31, UR16, R5, P2, !PT ;  /* 0x000000101f738c10 */ /* 0x000fe200097fe405 */
[----:B------:R-:W3:Y:S01]  /*7840*/  @!P0 LDC.64 R6, c[0x0][0x218] ;  /* 0x00008600ff068b82 */ /* 0x000ee20000000a00 */
[----:B------:R-:W-:Y:S01]  /*7850*/  @!UP0 UIMAD UR16, UR11, 0xc0, URZ ;  /* 0x000000c00b1088a4 */ /* 0x000fe2000f8e023f */
[C---:B------:R-:W-:Y:S01]  /*7860*/  @!P0 IADD3 R55, P2, R34.reuse, R12, RZ ;  /* 0x0000000c22378210 */ /* 0x040fe20007f5e0ff */
[----:B------:R-:W-:Y:S01]  /*7870*/  @!UP0 UIMAD UR20, UR11, 0xb0, URZ ;  /* 0x000000b00b1488a4 */ /* 0x000fe2000f8e023f */
[----:B------:R-:W-:-:S03]  /*7880*/  @!P0 IADD3 R53, P4, R34, R56, RZ ;  /* 0x0000003822358210 */ /* 0x000fc60007f9e0ff */
[C---:B------:R-:W-:Y:S01]  /*7890*/  @!P0 IADD3.X R54, R31.reuse, UR16, R13, P2, !PT ;  /* 0x000000101f368c10 */ /* 0x040fe200097fe40d */
[----:B------:R-:W4:Y:S01]  /*78a0*/  @!P0 LDC.64 R4, c[0x0][0x218] ;  /* 0x00008600ff048b82 */ /* 0x000f220000000a00 */
[C---:B------:R-:W-:Y:S01]  /*78b0*/  @!P0 IADD3 R158, P2, R34.reuse, R70, RZ ;  /* 0x00000046229e8210 */ /* 0x040fe20007f5e0ff */
[----:B------:R-:W-:Y:S01]  /*78c0*/  @!UP0 UIMAD UR16, UR11, 0xe0, URZ ;  /* 0x000000e00b1088a4 */ /* 0x000fe2000f8e023f */
[C---:B------:R-:W-:Y:S01]  /*78d0*/  @!P0 IADD3.X R52, R31.reuse, UR20, R57, P4, !PT ;  /* 0x000000141f348c10 */ /* 0x040fe2000a7fe439 */
[----:B------:R-:W-:Y:S01]  /*78e0*/  @!UP0 UIMAD UR20, UR11, 0xd0, URZ ;  /* 0x000000d00b1488a4 */ /* 0x000fe2000f8e023f */
[----:B------:R-:W-:Y:S01]  /*78f0*/  @!P0 IADD3 R56, P4, R34, R10, RZ ;  /* 0x0000000a22388210 */ /* 0x000fe20007f9e0ff */
[----:B------:R-:W-:Y:S01]  /*7900*/  @!P0 IMAD.X R157, R31, 0x1, R3, P2 ;  /* 0x000000011f9d8824 */ /* 0x000fe200010e0603 */
[----:B--2---:R-:W-:Y:S01]  /*7910*/  @!P0 LEA R184, P5, R158, R8, 0x1 ;  /* 0x000000089eb88211 */ /* 0x004fe200078a08ff */
[----:B------:R-:W2:Y:S01]  /*7920*/  @!P0 LDC.64 R12, c[0x0][0x218] ;  /* 0x00008600ff0c8b82 */ /* 0x000ea20000000a00 */
[----:B------:R-:W-:-:S02]  /*7930*/  @!P0 IADD3 R57, P2, R34, R172, RZ ;  /* 0x000000ac22398210 */ /* 0x000fc40007f5e0ff */
[C---:B------:R-:W-:Y:S02]  /*7940*/  @!P0 IADD3.X R58, R31.reuse, UR20, R11, P4, !PT ;  /* 0x000000141f3a8c10 */ /* 0x040fe4000a7fe40b */
[----:B------:R-:W-:Y:S02]  /*7950*/  @!P0 LEA.HI.X R185, R158, R9, R157, 0x1, P5 ;  /* 0x000000099eb98211 */ /* 0x000fe400028f0c9d */
[C---:B------:R-:W-:Y:S01]  /*7960*/  @!P0 IADD3.X R72, R31.reuse, UR16, R173, P2, !PT ;  /* 0x000000101f488c10 */ /* 0x040fe200097fe4ad */
[----:B------:R-:W5:Y:S01]  /*7970*/  @!P0 LDC.64 R10, c[0x0][0x218] ;  /* 0x00008600ff0a8b82 */ /* 0x000f620000000a00 */
[C---:B------:R-:W-:Y:S01]  /*7980*/  @!P0 IADD3 R158, P5, P4, R34.reuse, UR14, R70 ;  /* 0x0000000e229e8c10 */ /* 0x040fe2000fcbe046 */
[----:B------:R-:W-:Y:S01]  /*7990*/  @!PT LDS RZ, [RZ] ;  /* 0x00000000fffff984 */ /* 0x000fe20000000800 */
[----:B------:R-:W-:Y:S01]  /*79a0*/  @!PT LDS RZ, [RZ] ;  /* 0x00000000fffff984 */ /* 0x000fe20000000800 */
[----:B------:R-:W-:Y:S01]  /*79b0*/  @!PT LDS RZ, [RZ] ;  /* 0x00000000fffff984 */ /* 0x000fe20000000800 */
[----:B------:R-:W-:Y:S01]  /*79c0*/  @!P0 LDGSTS.E.BYPASS.LTC128B.128 [R241+0x2000], desc[UR22][R184.64] ;  /* 0x02000000b8f18fae */ /* 0x000fe2000b901d56 */
[----:B------:R-:W-:Y:S02]  /*79d0*/  @!P0 IADD3 R159, P2, R34, R159, RZ ;  /* 0x0000009f229f8210 */ /* 0x000fe40007f5e0ff */
[C---:B------:R-:W-:Y:S01]  /*79e0*/  @!P0 IADD3.X R157, R31.reuse, UR13, R3, P5, P4 ;  /* 0x0000000d1f9d8c10 */ /* 0x040fe2000afe8403 */
[----:B------:R1:W-:Y:S01]  /*79f0*/  @P0 STS.128 [R241+0x2800], RZ ;  /* 0x002800fff1000388 */ /* 0x0003e20000000c00 */
[----:B---3--:R-:W-:Y:S01]  /*7a00*/  @!P0 LEA R172, P4, R158, R6, 0x1 ;  /* 0x000000069eac8211 */ /* 0x008fe200078808ff */
[----:B------:R-:W3:Y:S01]  /*7a10*/  @!P0 LDC.64 R8, c[0x0][0x218] ;  /* 0x00008600ff088b82 */ /* 0x000ee20000000a00 */
[----:B------:R-:W-:Y:S01]  /*7a20*/  @!P0 IMAD.X R154, R31, 0x1, R154, P2 ;  /* 0x000000011f9a8824 */ /* 0x000fe200010e069a */
[----:B----4-:R-:W-:-:S02]  /*7a30*/  @!P0 LEA R176, P2, R159, R4, 0x1 ;  /* 0x000000049fb08211 */ /* 0x010fc400078408ff */
[----:B------:R-:W-:Y:S02]  /*7a40*/  @!P0 LEA.HI.X R173, R158, R7, R157, 0x1, P4 ;  /* 0x000000079ead8211 */ /* 0x000fe400020f0c9d */
[----:B------:R-:W-:Y:S02]  /*7a50*/  @!P0 LEA.HI.X R177, R159, R5, R154, 0x1, P2 ;  /* 0x000000059fb18211 */ /* 0x000fe400010f0c9a */
[----:B------:R-:W4:Y:S01]  /*7a60*/  @!P0 LDC.64 R6, c[0x0][0x218] ;  /* 0x00008600ff068b82 */ /* 0x000f220000000a00 */
[----:B------:R-:W-:Y:S01]  /*7a70*/  @!P0 IADD3 R15, P2, R34, R15, RZ ;  /* 0x0000000f220f8210 */ /* 0x000fe20007f5e0ff */
[----:B------:R-:W-:Y:S01]  /*7a80*/  @!PT LDS RZ, [RZ] ;  /* 0x00000000fffff984 */ /* 0x000fe20000000800 */
[----:B------:R-:W-:Y:S01]  /*7a90*/  @!PT LDS RZ, [RZ] ;  /* 0x00000000fffff984 */ /* 0x000fe20000000800 */
[----:B------:R-:W-:Y:S01]  /*7aa0*/  @!PT LDS RZ, [RZ] ;  /* 0x00000000fffff984 */ /* 0x000fe20000000800 */
[----:B------:R-:W-:Y:S01]  /*7ab0*/  @!P0 LDGSTS.E.BYPASS.LTC128B.128 [R241+0x2800], desc[UR22][R172.64] ;  /* 0x02800000acf18fae */ /* 0x000fe2000b901d56 */
[----:B--2---:R-:W-:-:S03]  /*7ac0*/  @!P0 LEA R12, P4, R17, R12, 0x1 ;  /* 0x0000000c110c8211 */ /* 0x004fc600078808ff */
[----:B------:R-:W-:Y:S01]  /*7ad0*/  @!P0 IMAD.X R14, R31, 0x1, R14, P2 ;  /* 0x000000011f0e8824 */ /* 0x000fe200010e060e */
[----:B------:R-:W-:Y:S01]  /*7ae0*/  @!P0 LEA.HI.X R13, R17, R13, R16, 0x1, P4 ;  /* 0x0000000d110d8211 */ /* 0x000fe200020f0c10 */
[----:B------:R-:W2:Y:S01]  /*7af0*/  @!P0 LDC.64 R4, c[0x0][0x218] ;  /* 0x00008600ff048b82 */ /* 0x000ea20000000a00 */
[C---:B-----5:R-:W-:Y:S01]  /*7b00*/  @!P0 LEA R10, P2, R15.reuse, R10, 0x1 ;  /* 0x0000000a0f0a8211 */ /* 0x060fe200078408ff */
[----:B------:R1:W-:Y:S03]  /*7b10*/  @P0 STS.128 [R241+0x3000], RZ ;  /* 0x003000fff1000388 */ /* 0x0003e60000000c00 */
[----:B------:R-:W-:Y:S01]  /*7b20*/  @!P0 LEA.HI.X R11, R15, R11, R14, 0x1, P2 ;  /* 0x0000000b0f0b8211 */ /* 0x000fe200010f0c0e */
[----:B------:R-:W-:Y:S01]  /*7b30*/  @!PT LDS RZ, [RZ] ;  /* 0x00000000fffff984 */ /* 0x000fe20000000800 */
[----:B------:R-:W-:Y:S01]  /*7b40*/  @!PT LDS RZ, [RZ] ;  /* 0x00000000fffff984 */ /* 0x000fe20000000800 */
[----:B------:R-:W-:Y:S01]  /*7b50*/  @!PT LDS RZ, [RZ] ;  /* 0x00000000fffff984 */ /* 0x000fe20000000800 */
[----:B------:R-:W-:Y:S02]  /*7b60*/  @!P0 LDGSTS.E.BYPASS.LTC128B.128 [R241+0x3000], desc[UR22][R176.64] ;  /* 0x03000000b0f18fae */ /* 0x000fe4000b901d56 */
[----:B------:R-:W5:Y:S01]  /*7b70*/  @!P0 LDC.64 R16, c[0x0][0x218] ;  /* 0x00008600ff108b82 */ /* 0x000f620000000a00 */
[C---:B---3--:R-:W-:Y:S01]  /*7b80*/  @!P0 LEA R8, P2, R153.reuse, R8, 0x1 ;  /* 0x0000000899088211 */ /* 0x048fe200078408ff */
[----:B------:R1:W-:Y:S03]  /*7b90*/  @P0 STS.128 [R241+0x3800], RZ ;  /* 0x003800fff1000388 */ /* 0x0003e60000000c00 */
[----:B------:R-:W-:Y:S01]  /*7ba0*/  @!P0 LEA.HI.X R9, R153, R9, R152, 0x1, P2 ;  /* 0x0000000999098211 */ /* 0x000fe200010f0c98 */
[----:B------:R-:W-:Y:S01]  /*7bb0*/  @!PT LDS RZ, [RZ] ;  /* 0x00000000fffff984 */ /* 0x000fe20000000800 */
[----:B------:R-:W-:Y:S01]  /*7bc0*/  @!PT LDS RZ, [RZ] ;  /* 0x00000000fffff984 */ /* 0x000fe20000000800 */
[----:B------:R-:W-:Y:S01]  /*7bd0*/  @!PT LDS RZ, [RZ] ;  /* 0x00000000fffff984 */ /* 0x000fe20000000800 */
[----:B------:R3:W-:Y:S02]  /*7be0*/  @!P0 LDGSTS.E.BYPASS.LTC128B.128 [R241+0x3800], desc[UR22][R12.64] ;  /* 0x038000000cf18fae */ /* 0x0007e4000b901d56 */
[----:B------:R-:W1:Y:S01]  /*7bf0*/  @!P0 LDC.64 R14, c[0x0][0x218] ;  /* 0x00008600ff0e8b82 */ /* 0x000e620000000a00 */
[C---:B----4-:R-:W-:Y:S01]  /*7c00*/  @!P0 LEA R152, P4, R75.reuse, R6, 0x1 ;  /* 0x000000064b988211 */ /* 0x050fe200078808ff */
[----:B------:R4:W-:Y:S03]  /*7c10*/  @P0 STS.128 [R241+0x4000], RZ ;  /* 0x004000fff1000388 */ /* 0x0009e60000000c00 */
[----:B------:R-:W-:Y:S01]  /*7c20*/  @!P0 LEA.HI.X R153, R75, R7, R74, 0x1, P4 ;  /* 0x000000074b998211 */ /* 0x000fe200020f0c4a */
[----:B------:R-:W-:Y:S01]  /*7c30*/  @!PT LDS RZ, [RZ] ;  /* 0x00000000fffff984 */ /* 0x000fe20000000800 */
[----:B------:R-:W-:Y:S01]  /*7c40*/  @!PT LDS RZ, [RZ] ;  /* 0x00000000fffff984 */ /* 0x000fe20000000800 */
[----:B------:R-:W-:Y:S01]  /*7c50*/  @!PT LDS RZ, [RZ] ;  /* 0x00000000fffff984 */ /* 0x000fe20000000800 */
[----:B------:R4:W-:Y:S01]  /*7c60*/  @!P0 LDGSTS.E.BYPASS.LTC128B.128 [R241+0x4000], desc[UR22][R10.64] ;  /* 0x040000000af18fae */ /* 0x0009e2000b901d56 */
[C---:B--2---:R-:W-:Y:S01]  /*7c70*/  @!P0 LEA R158, P2, R117.reuse, R4, 0x1 ;  /* 0x00000004759e8211 */ /* 0x044fe200078408ff */
[----:B------:R-:W2:Y:S02]  /*7c80*/  @!P0 LDC.64 R6, c[0x0][0x218] ;  /* 0x00008600ff068b82 */ /* 0x000ea40000000a00 */
[----:B------:R1:W-:Y:S01]  /*7c90*/  @P0 STS.128 [R241+0x4800], RZ ;  /* 0x004800fff1000388 */ /* 0x0003e20000000c00 */
[----:B------:R-:W-:-:S03]  /*7ca0*/  @!P0 LEA.HI.X R159, R117, R5, R115, 0x1, P2 ;  /* 0x00000005759f8211 */ /* 0x000fc600010f0c73 */
[----:B------:R-:W-:Y:S01]  /*7cb0*/  @!PT LDS RZ, [RZ] ;  /* 0x00000000fffff984 */ /* 0x000fe20000000800 */
[----:B------:R-:W-:Y:S01]  /*7cc0*/  @!PT LDS RZ, [RZ] ;  /* 0x00000000fffff984 */ /* 0x000fe20000000800 */
[----:B------:R-:W-:Y:S01]  /*7cd0*/  @!PT LDS RZ, [RZ] ;  /* 0x00000000fffff984 */ /* 0x000fe20000000800 */
[----:B------:R4:W-:Y:S01]  /*7ce0*/  @!P0 LDGSTS.E.BYPASS.LTC128B.128 [R241+0x4800], desc[UR22][R8.64] ;  /* 0x0480000008f18fae */ /* 0x0009e2000b901d56 */
[----:B------:R-:W-:Y:S01]  /*7cf0*/  @!P0 IADD3 R73, P2, R34, R73, RZ ;  /* 0x0000004922498210 */ /* 0x000fe20007f5e0ff */
[----:B------:R-:W2:Y:S02]  /*7d00*/  @!P0 LDC.64 R4, c[0x0][0x218] ;  /* 0x00008600ff048b82 */ /* 0x000ea40000000a00 */
[----:B------:R1:W-:Y:S02]  /*7d10*/  @P0 STS.128 [R241+0x5000], RZ ;  /* 0x005000fff1000388 */ /* 0x0003e40000000c00 */
[----:B------:R-:W-:Y:S01]  /*7d20*/  @!P0 IMAD.X R30, R31, 0x1, R30, P2 ;  /* 0x000000011f1e8824 */ /* 0x000fe200010e061e */
[C---:B-----5:R-:W-:Y:S01]  /*7d30*/  @!P0 LEA R16, P2, R73.reuse, R16, 0x1 ;  /* 0x0000001049108211 */ /* 0x060fe200078408ff */
[----:B------:R-:W-:Y:S01]  /*7d40*/  @!PT LDS RZ, [RZ] ;  /* 0x00000000fffff984 */ /* 0x000fe20000000800 */
[----:B------:R-:W-:Y:S01]  /*7d50*/  @!PT LDS RZ, [RZ] ;  /* 0x00000000fffff984 */ /* 0x000fe20000000800 */
[----:B------:R-:W-:Y:S01]  /*7d60*/  @!PT LDS RZ, [RZ] ;  /* 0x00000000fffff984 */ /* 0x000fe20000000800 */
[----:B------:R2:W-:Y:S02]  /*7d70*/  @!P0 LDGSTS.E.BYPASS.LTC128B.128 [R241+0x5000], desc[UR22][R152.64] ;  /* 0x0500000098f18fae */ /* 0x0005e4000b901d56 */
[----:B---3--:R-:W3:Y:S01]  /*7d80*/  @!P0 LDC.64 R12, c[0x0][0x218] ;  /* 0x00008600ff0c8b82 */ /* 0x008ee20000000a00 */
[----:B------:R-:W-:Y:S01]  /*7d90*/  @!P0 LEA.HI.X R17, R73, R17, R30, 0x1, P2 ;  /* 0x0000001149118211 */ /* 0x000fe200010f0c1e */
[----:B------:R2:W-:Y:S01]  /*7da0*/  @P0 STS.128 [R241+0x5800], RZ ;  /* 0x005800fff1000388 */ /* 0x0005e20000000c00 */
[----:B-1----:R-:W-:-:S03]  /*7db0*/  @!P0 LEA R14, P2, R42, R14, 0x1 ;  /* 0x0000000e2a0e8211 */ /* 0x002fc600078408ff */
[----:B------:R-:W-:Y:S01]  /*7dc0*/  @!PT LDS RZ, [RZ] ;  /* 0x00000000fffff984 */ /* 0x000fe20000000800 */
[----:B------:R-:W-:Y:S01]  /*7dd0*/  @!PT LDS RZ, [RZ] ;  /* 0x00000000fffff984 */ /* 0x000fe20000000800 */
[----:B------:R-:W-:Y:S01]  /*7de0*/  @!PT LDS RZ, [RZ] ;  /* 0x00000000fffff984 */ /* 0x000fe20000000800 */
[----:B------:R1:W-:Y:S01]  /*7df0*/  @!P0 LDGSTS.E.BYPASS.LTC128B.128 [R241+0x5800], desc[UR22][R158.64] ;  /* 0x058000009ef18fae */ /* 0x0003e2000b901d56 */
[----:B------:R-:W-:Y:S01]  /*7e00*/  @!P0 LEA.HI.X R15, R42, R15, R35, 0x1, P2 ;  /* 0x0000000f2a0f8211 */ /* 0x000fe200010f0c23 */
[----:B----4-:R-:W4:Y:S02]  /*7e10*/  @!P0 LDC.64 R10, c[0x0][0x218] ;  /* 0x00008600ff0a8b82 */ /* 0x010f240000000a00 */
[----:B------:R1:W-:Y:S04]  /*7e20*/  @P0 STS.128 [R241+0x6000], RZ ;  /* 0x006000fff1000388 */ /* 0x0003e80000000c00 */
[----:B------:R-:W-:Y:S01]  /*7e30*/  @!PT LDS RZ, [RZ] ;  /* 0x00000000fffff984 */ /* 0x000fe20000000800 */
[----:B------:R-:W-:Y:S01]  /*7e40*/  @!PT LDS RZ, [RZ] ;  /* 0x00000000fffff984 */ /* 0x000fe20000000800 */
[----:B------:R-:W-:Y:S01]  /*7e50*/  @!PT LDS RZ, [RZ] ;  /* 0x00000000fffff984 */ /* 0x000fe20000000800 */
[----:B------:R1:W-:Y:S02]  /*7e60*/  @!P0 LDGSTS.E.BYPASS.LTC128B.128 [R241+0x6000], desc[UR22][R16.64] ;  /* 0x0600000010f18fae */ /* 0x0003e4000b901d56 */
[----:B------:R-:W5:Y:S02]  /*7e70*/  @!P0 LDC.64 R8, c[0x0][0x218] ;  /* 0x00008600ff088b82 */ /* 0x000f640000000a00 */
[----:B------:R1:W-:Y:S04]  /*7e80*/  @P0 STS.128 [R241+0x6800], RZ ;  /* 0x006800fff1000388 */ /* 0x0003e80000000c00 */
[----:B------:R-:W-:Y:S01]  /*7e90*/  @!PT LDS RZ, [RZ] ;  /* 0x00000000fffff984 */ /* 0x000fe20000000800 */
[----:B------:R-:W-:Y:S01]  /*7ea0*/  @!PT LDS RZ, [RZ] ;  /* 0x00000000fffff984 */ /* 0x000fe20000000800 */
[----:B------:R-:W-:Y:S01]  /*7eb0*/  @!PT LDS RZ, [RZ] ;  /* 0x00000000fffff984 */ /* 0x000fe20000000800 */
[----:B------:R1:W-:Y:S01]  /*7ec0*/  @!P0 LDGSTS.E.BYPASS.LTC128B.128 [R241+0x6800], desc[UR22][R14.64] ;  /* 0x068000000ef18fae */ /* 0x0003e2000b901d56 */
[----:B---3--:R-:W-:-:S03]  /*7ed0*/  @!P0 LEA R12, P4, R51, R12, 0x1 ;  /* 0x0000000c330c8211 */ /* 0x008fc600078808ff */
[----:B------:R1:W-:Y:S01]  /*7ee0*/  @P0 STS.128 [R241+0x7000], RZ ;  /* 0x007000fff1000388 */ /* 0x0003e20000000c00 */
[----:B------:R-:W-:Y:S02]  /*7ef0*/  @!P0 LEA.HI.X R13, R51, R13, R43, 0x1, P4 ;  /* 0x0000000d330d8211 */ /* 0x000fe400020f0c2b */
[C---:B--2---:R-:W-:Y:S02]  /*7f00*/  @!P0 LEA R6, P4, R56.reuse, R6, 0x1 ;  /* 0x0000000638068211 */ /* 0x044fe400078808ff */
[C---:B----4-:R-:W-:Y:S01]  /*7f10*/  @!P0 LEA R10, P2, R53.reuse, R10, 0x1 ;  /* 0x0000000a350a8211 */ /* 0x050fe200078408ff */
[----:B------:R-:W-:Y:S01]  /*7f20*/  @!PT LDS RZ, [RZ] ;  /* 0x00000000fffff984 */ /* 0x000fe20000000800 */
[----:B------:R-:W-:Y:S01]  /*7f30*/  @!PT LDS RZ, [RZ] ;  /* 0x00000000fffff984 */ /* 0x000fe20000000800 */
[----:B------:R-:W-:Y:S01]  /*7f40*/  @!PT LDS RZ, [RZ] ;  /* 0x00000000fffff984 */ /* 0x000fe20000000800 */
[----:B------:R1:W-:Y:S01]  /*7f50*/  @!P0 LDGSTS.E.BYPASS.LTC128B.128 [R241+0x7000], desc[UR22][R12.64] ;  /* 0x070000000cf18fae */ /* 0x0003e2000b901d56 */
[----:B------:R-:W-:Y:S02]  /*7f60*/  @!P0 LEA.HI.X R7, R56, R7, R58, 0x1, P4 ;  /* 0x0000000738078211 */ /* 0x000fe400020f0c3a */
[----:B------:R-:W-:Y:S01]  /*7f70*/  @!P0 LEA.HI.X R11, R53, R11, R52, 0x1, P2 ;  /* 0x0000000b350b8211 */ /* 0x000fe200010f0c34 */
[----:B------:R1:W-:Y:S01]  /*7f80*/  @P0 STS.128 [R241+0x7800], RZ ;  /* 0x007800fff1000388 */ /* 0x0003e20000000c00 */
[----:B------:R-:W-:-:S02]  /*7f90*/  @!P0 LEA R4, P2, R57, R4, 0x1 ;  /* 0x0000000439048211 */ /* 0x000fc400078408ff */
[----:B-----5:R-:W-:Y:S01]  /*7fa0*/  @!P0 LEA R8, P5, R55, R8, 0x1 ;  /* 0x0000000837088211 */ /* 0x020fe200078a08ff */
        /* <DEDUP_REMOVED lines=37> */
.L_x_1667:
[----:B------:R-:W-:Y:S05]  /*8200*/  BSYNC B0 ;  /* 0x0000000000007941 */ /* 0x000fea0003800000 */
.L_x_1666:
[----:B------:R-:W0:Y:S01]  /*8210*/  LDGDEPBAR ;  /* 0x00000000000079af */ /* 0x000e220000000000 */
[----:B------:R-:W-:-:S04]  /*8220*/  IADD3 R70, P0, R34, R70, RZ ;  /* 0x0000004622467210 */ /* 0x000fc80007f1e0ff */
[----:B------:R-:W-:-:S09]  /*8230*/  IADD3.X R3, R31, R3, RZ, P0, !PT ;  /* 0x000000031f037210 */ /* 0x000fd200007fe4ff */
.L_x_1663:
[----:B------:R-:W-:Y:S01]  /*8240*/  VIADD R59, R59, UR18 ;  /* 0x000000123b3b7c36 */ /* 0x000fe20008000000 */
[----:B------:R-:W-:Y:S01]  /*8250*/  ULDC UR16, c[0x0][0x2ec] ;  /* 0x0000bb0000107ab9 */ /* 0x000fe20000000800 */
[----:B------:R-:W-:Y:S01]  /*8260*/  LEA R236, R236, UR4, 0x1 ;  /* 0x00000004ecec7c11 */ /* 0x000fe2000f8e08ff */
[----:B------:R-:W-:Y:S01]  /*8270*/  ULDC.64 UR20, c[0x0][0x218] ;  /* 0x0000860000147ab9 */ /* 0x000fe20000000a00 */
[C---:B-1----:R-:W-:Y:S01]  /*8280*/  VIADD R5, R59.reuse, 0x1 ;  /* 0x000000013b057836 */ /* 0x042fe20000000000 */
[CC--:B------:R-:W-:Y:S01]  /*8290*/  ISETP.GE.AND P0, PT, R59.reuse, R71.reuse, PT ;  /* 0x000000473b00720c */ /* 0x0c0fe20003f06270 */
[C---:B------:R-:W-:Y:S02]  /*82a0*/  VIADD R4, R59.reuse, 0x8 ;  /* 0x000000083b047836 */ /* 0x040fe40000000000 */
[----:B--2---:R-:W-:Y:S01]  /*82b0*/  VIADD R7, R59, 0x11 ;  /* 0x000000113b077836 */ /* 0x004fe20000000000 */
[-C--:B------:R-:W-:Y:S01]  /*82c0*/  ISETP.GE.AND P6, PT, R5, R164.reuse, PT ;  /* 0x000000a40500720c */ /* 0x080fe20003fc6270 */
[----:B------:R-:W-:Y:S01]  /*82d0*/  VIADD R8, R59, 0x18 ;  /* 0x000000183b087836 */ /* 0x000fe20000000000 */
[-C--:B------:R-:W-:Y:S01]  /*82e0*/  ISETP.GE.AND P4, PT, R5, R71.reuse, PT ;  /* 0x000000470500720c */ /* 0x080fe20003f86270 */
[C---:B------:R-:W-:Y:S01]  /*82f0*/  VIADD R5, R59.reuse, 0x9 ;  /* 0x000000093b057836 */ /* 0x040fe20000000000 */
[CC--:B------:R-:W-:Y:S01]  /*8300*/  ISETP.GE.AND P2, PT, R4.reuse, R164.reuse, PT ;  /* 0x000000a40400720c */ /* 0x0c0fe20003f46270 */
[C---:B------:R-:W-:Y:S01]  /*8310*/  VIADD R9, R59.reuse, 0x28 ;  /* 0x000000283b097836 */ /* 0x040fe20000000000 */
[-C--:B------:R-:W-:Y:S01]  /*8320*/  ISETP.GE.AND P5, PT, R4, R71.reuse, PT ;  /* 0x000000470400720c */ /* 0x080fe20003fa6270 */
[----:B------:R-:W-:Y:S01]  /*8330*/  VIADD R4, R59, 0x10 ;  /* 0x000000103b047836 */ /* 0x000fe20000000000 */
[----:B------:R-:W-:Y:S01]  /*8340*/  FSEL R15, R111, -INF , !P0 ;  /* 0xff8000006f0f7808 */ /* 0x000fe20004000000 */
[----:B------:R-:W-:Y:S01]  /*8350*/  VIADD R11, R59, 0x50 ;  /* 0x000000503b0b7836 */ /* 0x000fe20000000000 */
[-C--:B------:R-:W-:Y:S01]  /*8360*/  ISETP.GE.AND P0, PT, R5, R164.reuse, PT ;  /* 0x000000a40500720c */ /* 0x080fe20003f06270 */
[C---:B------:R-:W-:Y:S01]  /*8370*/  VIADD R72, R59.reuse, 0x71 ;  /* 0x000000713b487836 */ /* 0x040fe20000000000 */
[----:B------:R-:W-:Y:S01]  /*8380*/  FSEL R6, R112, -INF , !P6 ;  /* 0xff80000070067808 */ /* 0x000fe20007000000 */
[----:B------:R-:W-:Y:S01]  /*8390*/  VIADD R75, R59, 0xe0 ;  /* 0x000000e03b4b7836 */ /* 0x000fe20000000000 */
[----:B------:R-:W-:Y:S01]  /*83a0*/  ISETP.GE.AND P6, PT, R5, R71, PT ;  /* 0x000000470500720c */ /* 0x000fe20003fc6270 */
[C---:B------:R-:W-:Y:S01]  /*83b0*/  VIADD R73, R59.reuse, 0xe8 ;  /* 0x000000e83b497836 */ /* 0x040fe20000000000 */
[----:B------:R-:W-:Y:S01]  /*83c0*/  FSEL R13, R110, -INF , !P4 ;  /* 0xff8000006e0d7808 */ /* 0x000fe20006000000 */
[----:B------:R-:W-:Y:S01]  /*83d0*/  VIADD R74, R59, 0xe1 ;  /* 0x000000e13b4a7836 */ /* 0x000fe20000000000 */
[----:B------:R-:W-:Y:S01]  /*83e0*/  FSEL R5, R109, -INF , !P2 ;  /* 0xff8000006d057808 */ /* 0x000fe20005000000 */
[----:B------:R-:W-:Y:S01]  /*83f0*/  IMAD R232, R235, 0x2, R236 ;  /* 0x00000002ebe87824 */ /* 0x000fe200078e02ec */
[----:B------:R-:W-:-:S02]  /*8400*/  ISETP.GE.AND P4, PT, R4, R164, PT ;  /* 0x000000a40400720c */ /* 0x000fc40003f86270 */
[-C--:B------:R-:W-:Y:S02]  /*8410*/  ISETP.GE.AND P2, PT, R4, R71.reuse, PT ;  /* 0x000000470400720c */ /* 0x080fe40003f46270 */
[----:B------:R-:W-:Y:S02]  /*8420*/  FSEL R14, R107, -INF , !P5 ;  /* 0xff8000006b0e7808 */ /* 0x000fe40006800000 */
[----:B------:R-:W-:Y:S02]  /*8430*/  FSEL R4, R108, -INF , !P0 ;  /* 0xff8000006c047808 */ /* 0x000fe40004000000 */
[C---:B------:R-:W-:Y:S02]  /*8440*/  ISETP.GE.AND P5, PT, R7.reuse, R164, PT ;  /* 0x000000a40700720c */ /* 0x040fe40003fa6270 */
        /* <DEDUP_REMOVED lines=10> */
[-C--:B------:R-:W-:Y:S01]  /*84f0*/  ISETP.GE.AND P5, PT, R7, R71.reuse, PT ;  /* 0x000000470700720c */ /* 0x080fe20003fa6270 */
[----:B------:R-:W-:Y:S01]  /*8500*/  VIADD R7, R59, 0x21 ;  /* 0x000000213b077836 */ /* 0x000fe20000000000 */
[----:B------:R-:W-:Y:S02]  /*8510*/  FSEL R34, R102, -INF , !P0 ;  /* 0xff80000066227808 */ /* 0x000fe40004000000 */
[----:B------:R-:W-:Y:S02]  /*8520*/  FSEL R10, R101, -INF , !P6 ;  /* 0xff800000650a7808 */ /* 0x000fe40007000000 */
[C---:B------:R-:W-:Y:S02]  /*8530*/  ISETP.GE.AND P0, PT, R8.reuse, R164, PT ;  /* 0x000000a40800720c */ /* 0x040fe40003f06270 */
[----:B------:R-:W-:Y:S02]  /*8540*/  ISETP.GE.AND P6, PT, R8, R71, PT ;  /* 0x000000470800720c */ /* 0x000fe40003fc6270 */
        /* <DEDUP_REMOVED lines=27> */
[CC--:B------:R-:W-:Y:S02]  /*8700*/  ISETP.GE.AND P4, PT, R9.reuse, R164.reuse, PT ;  /* 0x000000a40900720c */ /* 0x0c0fe40003f86270 */
[----:B------:R-:W-:Y:S01]  /*8710*/  ISETP.GE.AND P2, PT, R9, R71, PT ;  /* 0x000000470900720c */ /* 0x000fe20003f46270 */
[----:B------:R-:W-:Y:S01]  /*8720*/  VIADD R9, R59, 0x40 ;  /* 0x000000403b097836 */ /* 0x000fe20000000000 */
[----:B------:R-:W-:Y:S01]  /*8730*/  FSEL R55, R87, -INF , !P5 ;  /* 0xff80000057377808 */ /* 0x000fe20006800000 */
[C---:B------:R-:W-:Y:S01]  /*8740*/  VIADD R87, R59.reuse, 0xb0 ;  /* 0x000000b03b577836 */ /* 0x040fe20000000000 */
[----:B------:R-:W-:Y:S01]  /*8750*/  FSEL R209, R88, -INF , !P0 ;  /* 0xff80000058d17808 */ /* 0x000fe20004000000 */
[----:B------:R-:W-:Y:S01]  /*8760*/  VIADD R88, R59, 0xa9 ;  /* 0x000000a93b587836 */ /* 0x000fe20000000000 */
[----:B------:R-:W-:-:S02]  /*8770*/  ISETP.GE.AND P5, PT, R7, R164, PT ;  /* 0x000000a40700720c */ /* 0x000fc40003fa6270 */
[-C--:B------:R-:W-:Y:S01]  /*8780*/  ISETP.GE.AND P0, PT, R7, R71.reuse, PT ;  /* 0x000000470700720c */ /* 0x080fe20003f06270 */
[C---:B------:R-:W-:Y:S01]  /*8790*/  VIADD R7, R59.reuse, 0x41 ;  /* 0x000000413b077836 */ /* 0x040fe20000000000 */
[----:B------:R-:W-:Y:S01]  /*87a0*/  FSEL R54, R86, -INF , !P6 ;  /* 0xff80000056367808 */ /* 0x000fe20007000000 */
[----:B------:R-:W-:Y:S01]  /*87b0*/  VIADD R86, R59, 0xb1 ;  /* 0x000000b13b567836 */ /* 0x000fe20000000000 */
[----:B------:R-:W-:Y:S01]  /*87c0*/  FSEL R206, R85, -INF , !P4 ;  /* 0xff80000055ce7808 */ /* 0x000fe20006000000 */
[----:B------:R-:W-:Y:S01]  /*87d0*/  VIADD R85, R59, 0xb8 ;  /* 0x000000b83b557836 */ /* 0x000fe20000000000 */
        /* <DEDUP_REMOVED lines=12> */
[-C--:B------:R-:W-:Y:S02]  /*88a0*/  ISETP.GE.AND P0, PT, R9, R164.reuse, PT ;  /* 0x000000a40900720c */ /* 0x080fe40003f06270 */
[----:B------:R-:W-:Y:S01]  /*88b0*/  FSEL R154, R81, -INF , !P6 ;  /* 0xff800000519a7808 */ /* 0x000fe20007000000 */
[----:B------:R-:W-:Y:S01]  /*88c0*/  VIADD R81, R59, 0xc8 ;  /* 0x000000c83b517836 */ /* 0x000fe20000000000 */
[----:B------:R-:W-:Y:S01]  /*88d0*/  ISETP.GE.AND P6, PT, R9, R71, PT ;  /* 0x000000470900720c */ /* 0x000fe20003fc6270 */
[----:B------:R-:W-:Y:S01]  /*88e0*/  VIADD R9, R59, 0x51 ;  /* 0x000000513b097836 */ /* 0x000fe20000000000 */
[----:B------:R-:W-:Y:S01]  /*88f0*/  FSEL R12, R63, -INF , !P4 ;  /* 0xff8000003f0c7808 */ /* 0x000fe20006000000 */
[C---:B------:R-:W-:Y:S01]  /*8900*/  VIADD R63, R59.reuse, 0x59 ;  /* 0x000000593b3f7836 */ /* 0x040fe20000000000 */
[----:B------:R-:W-:Y:S01]  /*8910*/  FSEL R157, R80, -INF , !P2 ;  /* 0xff800000509d7808 */ /* 0x000fe20005000000 */
[----:B------:R-:W-:Y:S01]  /*8920*/  VIADD R80, R59, 0xc9 ;  /* 0x000000c93b507836 */ /* 0x000fe20000000000 */
[----:B------:R-:W-:-:S02]  /*8930*/  ISETP.GE.AND P4, PT, R7, R164, PT ;  /* 0x000000a40700720c */ /* 0x000fc40003f86270 */
[-C--:B------:R-:W-:Y:S02]  /*8940*/  ISETP.GE.AND P2, PT, R7, R71.reuse, PT ;  /* 0x000000470700720c */ /* 0x080fe40003f46270 */
[----:B------:R-:W-:Y:S01]  /*8950*/  FSEL R7, R2, -INF , !P5 ;  /* 0xff80000002077808 */ /* 0x000fe20006800000 */
[----:B------:R-:W-:Y:S01]  /*8960*/  VIADD R2, R59, 0x58 ;  /* 0x000000583b027836 */ /* 0x000fe20000000000 */
[----:B------:R-:W-:Y:S02]  /*8970*/  FSEL R158, R113, -INF , !P0 ;  /* 0xff800000719e7808 */ /* 0x000fe40004000000 */
[C---:B------:R-:W-:Y:S02]  /*8980*/  ISETP.GE.AND P5, PT, R11.reuse, R164, PT ;  /* 0x000000a40b00720c */ /* 0x040fe40003fa6270 */
[----:B------:R-:W-:Y:S02]  /*8990*/  ISETP.GE.AND P0, PT, R11, R71, PT ;  /* 0x000000470b00720c */ /* 0x000fe40003f06270 */
[----:B------:R-:W-:-:S02]  /*89a0*/  FSEL R11, R116, -INF , !P6 ;  /* 0xff800000740b7808 */ /* 0x000fc40007000000 */
[C---:B------:R-:W-:Y:S02]  /*89b0*/  ISETP.GE.AND P6, PT, R9.reuse, R164, PT ;  /* 0x000000a40900720c */ /* 0x040fe40003fc6270 */
[----:B------:R-:W-:Y:S02]  /*89c0*/  FSEL R159, R114, -INF , !P4 ;  /* 0xff800000729f7808 */ /* 0x000fe40006000000 */
[----:B------:R-:W-:Y:S02]  /*89d0*/  ISETP.GE.AND P4, PT, R9, R71, PT ;  /* 0x000000470900720c */ /* 0x000fe40003f86270 */
        /* <DEDUP_REMOVED lines=32> */
[----:B------:R-:W-:Y:S01]  /*8be0*/  ISETP.GE.AND P4, PT, R2, R71, PT ;  /* 0x000000470200720c */ /* 0x000fe20003f86270 */
[----:B------:R-:W-:Y:S01]  /*8bf0*/  VIADD R2, R59, 0x70 ;  /* 0x000000703b027836 */ /* 0x000fe20000000000 */
[----:B------:R-:W-:Y:S02]  /*8c00*/  FMNMX.FTZ R63, R35, R63, !PT ;  /* 0x0000003f233f7209 */ /* 0x000fe40007810000 */
[----:B------:R-:W-:Y:S02]  /*8c10*/  FSEL R153, R133, -INF , !P4 ;  /* 0xff80000085997808 */ /* 0x000fe40006000000 */
[----:B------:R-:W-:Y:S02]  /*8c20*/  FSEL R187, R132, -INF , !P2 ;  /* 0xff80000084bb7808 */ /* 0x000fe40005000000 */
[----:B------:R-:W-:-:S02]  /*8c30*/  FMNMX.FTZ R63, R42, R63, !PT ;  /* 0x0000003f2a3f7209 */ /* 0x000fc40007810000 */
[----:B------:R-:W-:Y:S02]  /*8c40*/  FSEL R185, R131, -INF , !P6 ;  /* 0xff80000083b97808 */ /* 0x000fe40007000000 */
[CC--:B------:R-:W-:Y:S02]  /*8c50*/  ISETP.GE.AND P4, PT, R72.reuse, R164.reuse, PT ;  /* 0x000000a44800720c */ /* 0x0c0fe40003f86270 */
[-C--:B------:R-:W-:Y:S01]  /*8c60*/  ISETP.GE.AND P2, PT, R72, R71.reuse, PT ;  /* 0x000000474800720c */ /* 0x080fe20003f46270 */
[C---:B------:R-:W-:Y:S01]  /*8c70*/  VIADD R72, R59.reuse, 0x79 ;  /* 0x000000793b487836 */ /* 0x040fe20000000000 */
[----:B------:R-:W-:Y:S02]  /*8c80*/  ISETP.GE.AND P6, PT, R2, R71, PT ;  /* 0x000000470200720c */ /* 0x000fe40003fc6270 */
[----:B------:R-:W-:Y:S02]  /*8c90*/  FSEL R205, R130, -INF , !P0 ;  /* 0xff80000082cd7808 */ /* 0x000fe40004000000 */
        /* <DEDUP_REMOVED lines=10> */
[-C--:B------:R-:W-:Y:S02]  /*8d40*/  ISETP.GE.AND P0, PT, R2, R71.reuse, PT ;  /* 0x000000470200720c */ /* 0x080fe40003f06270 */
[----:B------:R-:W-:Y:S02]  /*8d50*/  FMNMX.FTZ R72, R52, R72, !PT ;  /* 0x0000004834487209 */ /* 0x000fe40007810000 */
[----:B------:R-:W-:Y:S02]  /*8d60*/  FSEL R177, R141, -INF , !P0 ;  /* 0xff8000008db17808 */ /* 0x000fe40004000000 */
[----:B------:R-:W-:Y:S02]  /*8d70*/  FSEL R198, R140, -INF , !P6 ;  /* 0xff8000008cc67808 */ /* 0x000fe40007000000 */
[C---:B------:R-:W-:Y:S02]  /*8d80*/  ISETP.GE.AND P0, PT, R63.reuse, R164, PT ;  /* 0x000000a43f00720c */ /* 0x040fe40003f06270 */
[----:B------:R-:W-:-:S02]  /*8d90*/  ISETP.GE.AND P6, PT, R63, R71, PT ;  /* 0x000000473f00720c */ /* 0x000fc40003fc6270 */
[----:B------:R-:W-:Y:S01]  /*8da0*/  FMNMX.FTZ R63, R53, R72, !PT ;  /* 0x00000048353f7209 */ /* 0x000fe20007810000 */
[----:B------:R-:W-:Y:S01]  /*8db0*/  VIADD R72, R59, 0x89 ;  /* 0x000000893b487836 */ /* 0x000fe20000000000 */
[----:B------:R-:W-:Y:S02]  /*8dc0*/  FSEL R161, R134, -INF , !P5 ;  /* 0xff80000086a17808 */ /* 0x000fe40006800000 */
[----:B------:R-:W-:Y:S02]  /*8dd0*/  FMNMX.FTZ R63, R55, R63, !PT ;  /* 0x0000003f373f7209 */ /* 0x000fe40007810000 */
[----:B------:R-:W-:Y:S01]  /*8de0*/  ISETP.GE.AND P5, PT, R2, R164, PT ;  /* 0x000000a40200720c */ /* 0x000fe20003fa6270 */
[----:B------:R-:W-:Y:S01]  /*8df0*/  VIADD R2, R59, 0x80 ;  /* 0x000000803b027836 */ /* 0x000fe20000000000 */
[----:B------:R-:W-:Y:S02]  /*8e00*/  FMNMX.FTZ R63, R54, R63, !PT ;  /* 0x0000003f363f7209 */ /* 0x000fe40007810000 */
[----:B------:R-:W-:-:S02]  /*8e10*/  FSEL R169, R138, -INF , !P2 ;  /* 0xff8000008aa97808 */ /* 0x000fc40005000000 */
[----:B------:R-:W-:Y:S02]  /*8e20*/  FMNMX.FTZ R63, R58, R63, !PT ;  /* 0x0000003f3a3f7209 */ /* 0x000fe40007810000 */
[----:B------:R-:W-:Y:S02]  /*8e30*/  FSEL R197, R139, -INF , !P5 ;  /* 0xff8000008bc57808 */ /* 0x000fe40006800000 */
[C---:B------:R-:W-:Y:S02]  /*8e40*/  ISETP.GE.AND P2, PT, R2.reuse, R164, PT ;  /* 0x000000a40200720c */ /* 0x040fe40003f46270 */
        /* <DEDUP_REMOVED lines=10> */
[----:B------:R-:W-:Y:S01]  /*8ef0*/  FSEL R195, R76, -INF , !P4 ;  /* 0xff8000004cc37808 */ /* 0x000fe20006000000 */
[----:B------:R-:W-:Y:S01]  /*8f00*/  VIADD R76, R59, 0xd9 ;  /* 0x000000d93b4c7836 */ /* 0x000fe20000000000 */
[----:B------:R-:W-:-:S02]  /*8f10*/  ISETP.GE.AND P4, PT, R2, R71, PT ;  /* 0x000000470200720c */ /* 0x000fc40003f86270 */
[----:B------:R-:W-:Y:S02]  /*8f20*/  FMNMX.FTZ R63, R11, R63, !PT ;  /* 0x0000003f0b3f7209 */ /* 0x000fe40007810000 */
[----:B------:R-:W-:Y:S02]  /*8f30*/  FSEL R200, R200, -INF , !P4 ;  /* 0xff800000c8c87808 */ /* 0x000fe40006000000 */
[----:B------:R-:W-:Y:S01]  /*8f40*/  FMNMX.FTZ R89, R9, R63, !PT ;  /* 0x0000003f09597209 */ /* 0x000fe20007810000 */
[C---:B------:R-:W-:Y:S01]  /*8f50*/  VIADD R63, R59.reuse, 0xf1 ;  /* 0x000000f13b3f7836 */ /* 0x040fe20000000000 */
[C---:B------:R-:W-:Y:S02]  /*8f60*/  ISETP.GE.AND P4, PT, R59.reuse, R164, PT ;  /* 0x000000a43b00720c */ /* 0x040fe40003f86270 */
[----:B------:R-:W-:Y:S02]  /*8f70*/  FMNMX.FTZ R89, R56, R89, !PT ;  /* 0x0000005938597209 */ /* 0x000fe40007810000 */
[----:B------:R-:W-:Y:S01]  /*8f80*/  FSEL R119, R0, -INF , !P4 ;  /* 0xff80000000777808 */ /* 0x000fe20006000000 */
[----:B------:R-:W-:Y:S01]  /*8f90*/  VIADD R0, R59, 0xa1 ;  /* 0x000000a13b007836 */ /* 0x000fe20000000000 */
        /* <DEDUP_REMOVED lines=20> */
[----:B------:R-:W-:Y:S02]  /*90e0*/  FSEL R181, R145, -INF , !P5 ;  /* 0xff80000091b57808 */ /* 0x000fe40006800000 */
[----:B------:R-:W-:Y:S02]  /*90f0*/  FMNMX.FTZ R89, R179, R89, !PT ;  /* 0x00000059b3597209 */ /* 0x000fe40007810000 */
[----:B------:R-:W-:Y:S02]  /*9100*/  FMNMX.FTZ R90, R214, R90, !PT ;  /* 0x0000005ad65a7209 */ /* 0x000fe40007810000 */
[----:B------:R-:W-:Y:S02]  /*9110*/  FSEL R188, R146, -INF , !P6 ;  /* 0xff80000092bc7808 */ /* 0x000fe40007000000 */
[----:B------:R-:W-:-:S02]  /*9120*/  FMNMX.FTZ R89, R181, R89, !PT ;  /* 0x00000059b5597209 */ /* 0x000fc40007810000 */
[----:B------:R-:W-:Y:S02]  /*9130*/  FMNMX.FTZ R90, R210, R90, !PT ;  /* 0x0000005ad25a7209 */ /* 0x000fe40007810000 */
[----:B------:R-:W-:Y:S02]  /*9140*/  FSEL R199, R144, -INF , !P0 ;  /* 0xff80000090c77808 */ /* 0x000fe40004000000 */
[----:B------:R-:W-:Y:S02]  /*9150*/  ISETP.GE.AND P0, PT, R72, R71, PT ;  /* 0x000000474800720c */ /* 0x000fe40003f06270 */
[----:B------:R-:W-:Y:S01]  /*9160*/  FSEL R191, R78, -INF , !P2 ;  /* 0xff8000004ebf7808 */ /* 0x000fe20005000000 */
[----:B------:R-:W-:Y:S01]  /*9170*/  VIADD R78, R59, 0xd1 ;  /* 0x000000d13b4e7836 */ /* 0x000fe20000000000 */
[----:B------:R-:W-:Y:S02]  /*9180*/  FMNMX.FTZ R89, R188, R89, !PT ;  /* 0x00000059bc597209 */ /* 0x000fe40007810000 */
[----:B------:R-:W-:-:S02]  /*9190*/  FMNMX.FTZ R90, R209, R90, !PT ;  /* 0x0000005ad15a7209 */ /* 0x000fc40007810000 */
[-C--:B------:R-:W-:Y:S01]  /*91a0*/  ISETP.GE.AND P5, PT, R72, R164.reuse, PT ;  /* 0x000000a44800720c */ /* 0x080fe20003fa6270 */
[C---:B------:R-:W-:Y:S01]  /*91b0*/  VIADD R72, R59.reuse, 0x91 ;  /* 0x000000913b487836 */ /* 0x040fe20000000000 */
[----:B------:R-:W-:Y:S01]  /*91c0*/  ISETP.GE.AND P6, PT, R2, R164, PT ;  /* 0x000000a40200720c */ /* 0x000fe20003fc6270 */
[----:B------:R-:W-:Y:S01]  /*91d0*/  VIADD R2, R59, 0x98 ;  /* 0x000000983b027836 */ /* 0x000fe20000000000 */
[----:B------:R-:W-:Y:S01]  /*91e0*/  FSEL R192, R79, -INF , !P0 ;  /* 0xff8000004fc07808 */ /* 0x000fe20004000000 */
[----:B------:R-:W-:Y:S01]  /*91f0*/  VIADD R79, R59, 0xd0 ;  /* 0x000000d03b4f7836 */ /* 0x000fe20000000000 */
[----:B------:R-:W-:Y:S02]  /*9200*/  FMNMX.FTZ R89, R191, R89, !PT ;  /* 0x00000059bf597209 */ /* 0x000fe40007810000 */
[----:B------:R-:W-:Y:S02]  /*9210*/  FMNMX.FTZ R90, R206, R90, !PT ;  /* 0x0000005ace5a7209 */ /* 0x000fe40007810000 */
[----:B------:R-:W-:Y:S01]  /*9220*/  FSEL R193, R77, -INF , !P5 ;  /* 0xff8000004dc17808 */ /* 0x000fe20006800000 */
[----:B------:R-:W-:Y:S01]  /*9230*/  VIADD R77, R59, 0xd8 ;  /* 0x000000d83b4d7836 */ /* 0x000fe20000000000 */
[----:B------:R-:W-:-:S02]  /*9240*/  FSEL R182, R182, -INF , !P6 ;  /* 0xff800000b6b67808 */ /* 0x000fc40007000000 */
[-C--:B------:R-:W-:Y:S02]  /*9250*/  ISETP.GE.AND P5, PT, R72, R71.reuse, PT ;  /* 0x000000474800720c */ /* 0x080fe40003fa6270 */
[CC--:B------:R-:W-:Y:S02]  /*9260*/  ISETP.GE.AND P0, PT, R2.reuse, R164.reuse, PT ;  /* 0x000000a40200720c */ /* 0x0c0fe40003f06270 */
[----:B------:R-:W-:Y:S01]  /*9270*/  ISETP.GE.AND P6, PT, R2, R71, PT ;  /* 0x000000470200720c */ /* 0x000fe20003fc6270 */
[C---:B------:R-:W-:Y:S01]  /*9280*/  VIADD R2, R59.reuse, 0x99 ;  /* 0x000000993b027836 */ /* 0x040fe20000000000 */
        /* <DEDUP_REMOVED lines=8> */
[C---:B------:R-:W-:Y:S02]  /*9310*/  ISETP.GE.AND P2, PT, R2.reuse, R164, PT ;  /* 0x000000a40200720c */ /* 0x040fe40003f46270 */
[----:B------:R-:W-:Y:S01]  /*9320*/  ISETP.GE.AND P5, PT, R2, R71, PT ;  /* 0x000000470200720c */ /* 0x000fe20003fa6270 */
[----:B------:R-:W-:Y:S01]  /*9330*/  VIADD R2, R59, 0xa0 ;  /* 0x000000a03b027836 */ /* 0x000fe20000000000 */
[----:B------:R-:W-:-:S02]  /*9340*/  FSEL R203, R203, -INF , !P6 ;  /* 0xff800000cbcb7808 */ /* 0x000fc40007000000 */
[----:B------:R-:W-:Y:S02]  /*9350*/  FMNMX.FTZ R89, R202, R89, !PT ;  /* 0x00000059ca597209 */ /* 0x000fe40007810000 */
[----:B------:R-:W-:Y:S02]  /*9360*/  FMNMX.FTZ R90, R157, R90, !PT ;  /* 0x0000005a9d5a7209 */ /* 0x000fe40007810000 */
[----:B------:R-:W-:Y:S02]  /*9370*/  ISETP.GE.AND P4, PT, R2, R71, PT ;  /* 0x000000470200720c */ /* 0x000fe40003f86270 */
[----:B------:R-:W-:Y:S02]  /*9380*/  FSEL R190, R190, -INF , !P5 ;  /* 0xff800000bebe7808 */ /* 0x000fe40006800000 */
[----:B------:R-:W-:Y:S02]  /*9390*/  FMNMX.FTZ R89, R203, R89, !PT ;  /* 0x00000059cb597209 */ /* 0x000fe40007810000 */
[----:B------:R-:W-:-:S02]  /*93a0*/  FSEL R175, R175, -INF , !P2 ;  /* 0xff800000afaf7808 */ /* 0x000fc40005000000 */
[----:B------:R-:W-:Y:S02]  /*93b0*/  FMNMX.FTZ R90, R158, R90, !PT ;  /* 0x0000005a9e5a7209 */ /* 0x000fe40007810000 */
[----:B------:R-:W-:Y:S02]  /*93c0*/  FSEL R178, R178, -INF , !P0 ;  /* 0xff800000b2b27808 */ /* 0x000fe40004000000 */
[CC--:B------:R-:W-:Y:S02]  /*93d0*/  ISETP.GE.AND P6, PT, R0.reuse, R164.reuse, PT ;  /* 0x000000a40000720c */ /* 0x0c0fe40003fc6270 */
[----:B------:R-:W-:Y:S01]  /*93e0*/  ISETP.GE.AND P2, PT, R0, R71, PT ;  /* 0x000000470000720c */ /* 0x000fe20003f46270 */
[C---:B------:R-:W-:Y:S01]  /*93f0*/  VIADD R0, R59.reuse, 0xa8 ;  /* 0x000000a83b007836 */ /* 0x040fe20000000000 */
[----:B------:R-:W-:Y:S01]  /*9400*/  ISETP.GE.AND P0, PT, R2, R164, PT ;  /* 0x000000a40200720c */ /* 0x000fe20003f06270 */
[----:B------:R-:W-:Y:S01]  /*9410*/  VIADD R2, R59, 0xf8 ;  /* 0x000000f83b027836 */ /* 0x000fe20000000000 */
[----:B------:R-:W-:-:S02]  /*9420*/  FSEL R189, R189, -INF , !P4 ;  /* 0xff800000bdbd7808 */ /* 0x000fc40006000000 */
[----:B------:R-:W-:Y:S02]  /*9430*/  FMNMX.FTZ R89, R190, R89, !PT ;  /* 0x00000059be597209 */ /* 0x000fe40007810000 */
[----:B------:R-:W-:Y:S02]  /*9440*/  FMNMX.FTZ R90, R159, R90, !PT ;  /* 0x0000005a9f5a7209 */ /* 0x000fe40007810000 */
[----:B------:R-:W-:Y:S02]  /*9450*/  FSEL R163, R163, -INF , !P0 ;  /* 0xff800000a3a37808 */ /* 0x000fe40004000000 */
        /* <DEDUP_REMOVED lines=24> */
[----:B------:R-:W-:Y:S02]  /*95e0*/  FSEL R149, R149, -INF , !P2 ;  /* 0xff80000095957808 */ /* 0x000fe40005000000 */
[-C--:B------:R-:W-:Y:S02]  /*95f0*/  ISETP.GE.AND P2, PT, R82, R71.reuse, PT ;  /* 0x000000475200720c */ /* 0x080fe40003f46270 */
[----:B------:R-:W-:-:S02]  /*9600*/  ISETP.GE.AND P0, PT, R83, R71, PT ;  /* 0x000000475300720c */ /* 0x000fc40003f06270 */
[----:B------:R-:W-:Y:S02]  /*9610*/  FMNMX.FTZ R89, R151, R89, !PT ;  /* 0x0000005997597209 */ /* 0x000fe40007810000 */
[----:B------:R-:W-:Y:S02]  /*9620*/  FMNMX.FTZ R90, R185, R90, !PT ;  /* 0x0000005ab95a7209 */ /* 0x000fe40007810000 */
[----:B------:R-:W-:Y:S02]  /*9630*/  FSEL R137, R230, -INF , !P2 ;  /* 0xff800000e6897808 */ /* 0x000fe40005000000 */
[----:B------:R-:W-:Y:S02]  /*9640*/  FSEL R147, R147, -INF , !P0 ;  /* 0xff80000093937808 */ /* 0x000fe40004000000 */
[----:B------:R-:W-:Y:S02]  /*9650*/  FMNMX.FTZ R89, R149, R89, !PT ;  /* 0x0000005995597209 */ /* 0x000fe40007810000 */
[----:B------:R-:W-:-:S02]  /*9660*/  ISETP.GE.AND P2, PT, R80, R71, PT ;  /* 0x000000475000720c */ /* 0x000fc40003f46270 */
[----:B------:R-:W-:Y:S02]  /*9670*/  FMNMX.FTZ R90, R187, R90, !PT ;  /* 0x0000005abb5a7209 */ /* 0x000fe40007810000 */
[----:B------:R-:W-:Y:S02]  /*9680*/  ISETP.GE.AND P0, PT, R81, R71, PT ;  /* 0x000000475100720c */ /* 0x000fe40003f06270 */
[----:B------:R-:W-:Y:S02]  /*9690*/  FMNMX.FTZ R89, R147, R89, !PT ;  /* 0x0000005993597209 */ /* 0x000fe40007810000 */
[----:B------:R-:W-:Y:S02]  /*96a0*/  FSEL R101, R48, -INF , !P2 ;  /* 0xff80000030657808 */ /* 0x000fe40005000000 */
[----:B------:R-:W-:Y:S02]  /*96b0*/  FMNMX.FTZ R48, R194, R90, !PT ;  /* 0x0000005ac2307209 */ /* 0x000fe40007810000 */
[----:B------:R-:W-:Y:S01]  /*96c0*/  FSEL R136, R231, -INF , !P0 ;  /* 0xff800000e7887808 */ /* 0x000fe20004000000 */
[----:B------:R-:W-:Y:S01]  /*96d0*/  IMAD R231, R234, 0x2, R236 ;  /* 0x00000002eae77824 */ /* 0x000fe200078e02ec */
[----:B------:R-:W-:-:S02]  /*96e0*/  FMNMX.FTZ R89, R137, R89, !PT ;  /* 0x0000005989597209 */ /* 0x000fc40007810000 */
[----:B------:R-:W-:Y:S01]  /*96f0*/  FMNMX.FTZ R48, R196, R48, !PT ;  /* 0x00000030c4307209 */ /* 0x000fe20007810000 */
[----:B------:R-:W-:Y:S01]  /*9700*/  IMAD R230, R235, 0x2, R231 ;  /* 0x00000002ebe67824 */ /* 0x000fe200078e02e7 */
[-C--:B------:R-:W-:Y:S02]  /*9710*/  ISETP.GE.AND P0, PT, R79, R71.reuse, PT ;  /* 0x000000474f00720c */ /* 0x080fe40003f06270 */
[----:B------:R-:W-:Y:S02]  /*9720*/  ISETP.GE.AND P2, PT, R78, R71, PT ;  /* 0x000000474e00720c */ /* 0x000fe40003f46270 */
[----:B------:R-:W-:Y:S02]  /*9730*/  FMNMX.FTZ R89, R136, R89, !PT ;  /* 0x0000005988597209 */ /* 0x000fe40007810000 */
[----:B------:R-:W-:Y:S02]  /*9740*/  FMNMX.FTZ R48, R197, R48, !PT ;  /* 0x00000030c5307209 */ /* 0x000fe40007810000 */
[----:B------:R-:W-:-:S02]  /*9750*/  FSEL R100, R49, -INF , !P0 ;  /* 0xff80000031647808 */ /* 0x000fc40004000000 */
[----:B------:R-:W-:Y:S02]  /*9760*/  FSEL R99, R50, -INF , !P2 ;  /* 0xff80000032637808 */ /* 0x000fe40005000000 */
[----:B------:R-:W-:Y:S02]  /*9770*/  FMNMX.FTZ R49, R101, R89, !PT ;  /* 0x0000005965317209 */ /* 0x000fe40007810000 */
[-C--:B------:R-:W-:Y:S02]  /*9780*/  ISETP.GE.AND P2, PT, R76, R71.reuse, PT ;  /* 0x000000474c00720c */ /* 0x080fe40003f46270 */
[----:B------:R-:W-:Y:S02]  /*9790*/  FMNMX.FTZ R48, R198, R48, !PT ;  /* 0x00000030c6307209 */ /* 0x000fe40007810000 */
[----:B------:R-:W-:Y:S02]  /*97a0*/  ISETP.GE.AND P0, PT, R77, R71, PT ;  /* 0x000000474d00720c */ /* 0x000fe40003f06270 */
[----:B------:R-:W-:-:S02]  /*97b0*/  FMNMX.FTZ R49, R100, R49, !PT ;  /* 0x0000003164317209 */ /* 0x000fc40007810000 */
[----:B------:R-:W-:Y:S02]  /*97c0*/  FSEL R97, R39, -INF , !P2 ;  /* 0xff80000027617808 */ /* 0x000fe40005000000 */
[----:B------:R-:W-:Y:S02]  /*97d0*/  FMNMX.FTZ R39, R201, R48, !PT ;  /* 0x00000030c9277209 */ /* 0x000fe40007810000 */
[----:B------:R-:W-:Y:S02]  /*97e0*/  FSEL R98, R38, -INF , !P0 ;  /* 0xff80000026627808 */ /* 0x000fe40004000000 */
[----:B------:R-:W-:Y:S02]  /*97f0*/  ISETP.GE.AND P0, PT, R75, R71, PT ;  /* 0x000000474b00720c */ /* 0x000fe40003f06270 */
[----:B------:R-:W-:Y:S02]  /*9800*/  FMNMX.FTZ R38, R99, R49, !PT ;  /* 0x0000003163267209 */ /* 0x000fe40007810000 */
[----:B------:R-:W-:-:S02]  /*9810*/  FMNMX.FTZ R39, R199, R39, !PT ;  /* 0x00000027c7277209 */ /* 0x000fc40007810000 */
[----:B------:R-:W-:Y:S02]  /*9820*/  FSEL R96, R40, -INF , !P0 ;  /* 0xff80000028607808 */ /* 0x000fe40004000000 */
[----:B------:R-:W-:Y:S02]  /*9830*/  FMNMX.FTZ R38, R98, R38, !PT ;  /* 0x0000002662267209 */ /* 0x000fe40007810000 */
[----:B------:R-:W-:Y:S02]  /*9840*/  ISETP.GE.AND P0, PT, R73, R71, PT ;  /* 0x000000474900720c */ /* 0x000fe40003f06270 */
[----:B------:R-:W-:Y:S02]  /*9850*/  FMNMX.FTZ R39, R195, R39, !PT ;  /* 0x00000027c3277209 */ /* 0x000fe40007810000 */
[----:B------:R-:W-:Y:S02]  /*9860*/  ISETP.GE.AND P2, PT, R74, R71, PT ;  /* 0x000000474a00720c */ /* 0x000fe40003f46270 */
[----:B------:R-:W-:-:S02]  /*9870*/  FMNMX.FTZ R38, R97, R38, !PT ;  /* 0x0000002661267209 */ /* 0x000fc40007810000 */
[----:B------:R-:W-:Y:S02]  /*9880*/  FSEL R94, R33, -INF , !P0 ;  /* 0xff800000215e7808 */ /* 0x000fe40004000000 */
[----:B------:R-:W-:Y:S01]  /*9890*/  ISETP.GE.AND P5, PT, R0, R164, PT ;  /* 0x000000a40000720c */ /* 0x000fe20003fa6270 */
[----:B------:R-:W-:Y:S01]  /*98a0*/  VIADD R0, R59, 0xe9 ;  /* 0x000000e93b007836 */ /* 0x000fe20000000000 */
[----:B------:R-:W-:Y:S01]  /*98b0*/  FMNMX.FTZ R33, R193, R39, !PT ;  /* 0x00000027c1217209 */ /* 0x000fe20007810000 */
[----:B------:R-:W-:Y:S01]  /*98c0*/  VIADD R59, R59, 0xf9 ;  /* 0x000000f93b3b7836 */ /* 0x000fe20000000000 */
        /* <DEDUP_REMOVED lines=8> */
[----:B------:R-:W-:-:S02]  /*9950*/  FSEL R93, R32, -INF , !P2 ;  /* 0xff800000205d7808 */ /* 0x000fc40005000000 */
[----:B------:R-:W-:Y:S02]  /*9960*/  FMNMX.FTZ R32, R94, R38, !PT ;  /* 0x000000265e207209 */ /* 0x000fe40007810000 */
[----:B------:R-:W-:Y:S02]  /*9970*/  FMNMX.FTZ R27, R178, R27, !PT ;  /* 0x0000001bb21b7209 */ /* 0x000fe40007810000 */
[----:B------:R-:W-:Y:S02]  /*9980*/  ISETP.GE.AND P2, PT, R63, R71, PT ;  /* 0x000000473f00720c */ /* 0x000fe40003f46270 */
[----:B------:R-:W-:Y:S02]  /*9990*/  FMNMX.FTZ R32, R93, R32, !PT ;  /* 0x000000205d207209 */ /* 0x000fe40007810000 */
[----:B------:R-:W-:Y:S02]  /*99a0*/  FMNMX.FTZ R27, R175, R27, !PT ;  /* 0x0000001baf1b7209 */ /* 0x000fe40007810000 */
[----:B------:R-:W-:-:S02]  /*99b0*/  FSEL R91, R26, -INF , !P2 ;  /* 0xff8000001a5b7808 */ /* 0x000fc40005000000 */
[----:B------:R-:W-:Y:S02]  /*99c0*/  ISETP.GE.AND P0, PT, R2, R71, PT ;  /* 0x000000470200720c */ /* 0x000fe40003f06270 */
[----:B------:R-:W-:Y:S02]  /*99d0*/  FMNMX.FTZ R26, R92, R32, !PT ;  /* 0x000000205c1a7209 */ /* 0x000fe40007810000 */
        /* <DEDUP_REMOVED lines=15> */
[----:B------:R-:W-:Y:S01]  /*9ad0*/  FSEL R143, R148, -INF , !P2 ;  /* 0xff800000948f7808 */ /* 0x000fe20005000000 */
[----:B------:R-:W1:Y:S01]  /*9ae0*/  SHFL.BFLY PT, R27, R26, 0x2, 0x1f ;  /* 0x0c401f001a1b7f89 */ /* 0x000e6200000e0000 */
[----:B------:R-:W-:-:S02]  /*9af0*/  FMNMX.FTZ R28, R156, R28, !PT ;  /* 0x0000001c9c1c7209 */ /* 0x000fc40007810000 */
[----:B------:R-:W-:Y:S02]  /*9b00*/  ISETP.GE.AND P2, PT, R85, R164, PT ;  /* 0x000000a45500720c */ /* 0x000fe40003f46270 */
        /* <DEDUP_REMOVED lines=17> */
[----:B-1----:R-:W-:Y:S02]  /*9c20*/  FMNMX.FTZ R27, R26, R27, !PT ;  /* 0x0000001b1a1b7209 */ /* 0x002fe40007810000 */
[----:B------:R-:W-:Y:S02]  /*9c30*/  ISETP.GE.AND P2, PT, R79, R164, PT ;  /* 0x000000a44f00720c */ /* 0x000fe40003f46270 */
[----:B------:R-:W-:Y:S01]  /*9c40*/  FSEL R114, R45, -INF , !P0 ;  /* 0xff8000002d727808 */ /* 0x000fe20004000000 */
[----:B------:R-:W1:Y:S01]  /*9c50*/  SHFL.BFLY PT, R26, R27, 0x1, 0x1f ;  /* 0x0c201f001b1a7f89 */ /* 0x000e6200000e0000 */
[----:B------:R-:W-:Y:S02]  /*9c60*/  FMNMX.FTZ R28, R115, R28, !PT ;  /* 0x0000001c731c7209 */ /* 0x000fe40007810000 */
[----:B------:R-:W-:Y:S02]  /*9c70*/  ISETP.GE.AND P0, PT, R78, R164, PT ;  /* 0x000000a44e00720c */ /* 0x000fe40003f06270 */
[----:B------:R-:W-:-:S02]  /*9c80*/  FSEL R113, R46, -INF , !P2 ;  /* 0xff8000002e717808 */ /* 0x000fc40005000000 */
[----:B------:R-:W-:Y:S02]  /*9c90*/  FMNMX.FTZ R28, R114, R28, !PT ;  /* 0x0000001c721c7209 */ /* 0x000fe40007810000 */
[----:B------:R-:W-:Y:S02]  /*9ca0*/  ISETP.GE.AND P2, PT, R77, R164, PT ;  /* 0x000000a44d00720c */ /* 0x000fe40003f46270 */
[----:B------:R-:W-:Y:S02]  /*9cb0*/  FSEL R112, R47, -INF , !P0 ;  /* 0xff8000002f707808 */ /* 0x000fe40004000000 */
[----:B------:R-:W-:Y:S01]  /*9cc0*/  FMNMX.FTZ R28, R113, R28, !PT ;  /* 0x0000001c711c7209 */ /* 0x000fe20007810000 */
[----:B------:R-:W-:Y:S01]  /*9cd0*/  LDSM.16.MT88.4 R44, [R236+0xa800] ;  /* 0x00a80000ec2c783b */ /* 0x000fe20000004200 */
        /* <DEDUP_REMOVED lines=10> */
[----:B------:R-:W-:Y:S02]  /*9d80*/  FSEL R108, R18, -INF , !P4 ;  /* 0xff800000126c7808 */ /* 0x000fe40006000000 */
[----:B------:R-:W-:Y:S02]  /*9d90*/  ISETP.GE.AND P0, PT, R73, R164, PT ;  /* 0x000000a44900720c */ /* 0x000fe40003f06270 */
[----:B------:R-:W-:Y:S02]  /*9da0*/  FMNMX.FTZ R18, R109, R28, !PT ;  /* 0x0000001c6d127209 */ /* 0x000fe40007810000 */
[----:B------:R-:W-:Y:S02]  /*9db0*/  ISETP.GE.AND P2, PT, R0, R164, PT ;  /* 0x000000a40000720c */ /* 0x000fe40003f46270 */
[----:B------:R-:W-:-:S02]  /*9dc0*/  FSEL R107, R21, -INF , !P0 ;  /* 0xff800000156b7808 */ /* 0x000fc40004000000 */
[----:B------:R-:W-:Y:S02]  /*9dd0*/  FMNMX.FTZ R18, R108, R18, !PT ;  /* 0x000000126c127209 */ /* 0x000fe40007810000 */
[----:B-1----:R-:W-:Y:S02]  /*9de0*/  FMNMX.FTZ R0, R27, R26, !PT ;  /* 0x0000001a1b007209 */ /* 0x002fe40007810000 */
[----:B------:R-:W-:Y:S02]  /*9df0*/  ISETP.GE.AND P4, PT, R72, R164, PT ;  /* 0x000000a44800720c */ /* 0x000fe40003f86270 */
[----:B------:R-:W-:Y:S01]  /*9e00*/  FSEL R106, R20, -INF , !P2 ;  /* 0xff800000146a7808 */ /* 0x000fe20005000000 */
[C---:B------:R-:W-:Y:S01]  /*9e10*/  FMUL.FTZ R87, R0.reuse, UR16 ;  /* 0x0000001000577c20 */ /* 0x040fe20008410000 */
[----:B------:R-:W-:Y:S02]  /*9e20*/  FMNMX.FTZ R18, R107, R18, !PT ;  /* 0x000000126b127209 */ /* 0x000fe40007810000 */
[----:B------:R-:W-:-:S02]  /*9e30*/  FSETP.NEU.FTZ.AND P0, PT, R0, -INF , PT ;  /* 0xff8000000000780b */ /* 0x000fc40003f1d000 */
[----:B------:R-:W-:Y:S02]  /*9e40*/  ISETP.GE.AND P2, PT, R63, R164, PT ;  /* 0x000000a43f00720c */ /* 0x000fe40003f46270 */
        /* <DEDUP_REMOVED lines=11> */
[----:B------:R-:W-:Y:S01]  /*9f00*/  LDSM.16.MT88.4 R28, [R236+0xa000] ;  /* 0x00a00000ec1c783b */ /* 0x000fe20000004200 */
[----:B------:R-:W-:Y:S01]  /*9f10*/  FMNMX.FTZ R18, R104, R18, !PT ;  /* 0x0000001268127209 */ /* 0x000fe20007810000 */
[--C-:B------:R-:W-:Y:S01]  /*9f20*/  FFMA.FTZ R86, R15, UR16, -R87.reuse ;  /* 0x000000100f567c23 */ /* 0x100fe20008010857 */
[----:B------:R-:W-:Y:S01]  /*9f30*/  FSEL R102, R25, -INF , !P2 ;  /* 0xff80000019667808 */ /* 0x000fe20005000000 */
[--C-:B------:R-:W-:Y:S01]  /*9f40*/  FFMA.FTZ R84, R14, UR16, -R87.reuse ;  /* 0x000000100e547c23 */ /* 0x100fe20008010857 */
[----:B------:R-:W-:Y:S01]  /*9f50*/  FMNMX.FTZ R2, R103, R18, !PT ;  /* 0x0000001267027209 */ /* 0x000fe20007810000 */
[--C-:B------:R-:W-:Y:S01]  /*9f60*/  FFMA.FTZ R123, R12, UR16, -R87.reuse ;  /* 0x000000100c7b7c23 */ /* 0x100fe20008010857 */
[--C-:B------:R-:W-:Y:S01]  /*9f70*/  FFMA.FTZ R76, R52, UR16, -R87.reuse ;  /* 0x00000010344c7c23 */ /* 0x100fe20008010857 */
[--C-:B------:R-:W-:Y:S01]  /*9f80*/  FFMA.FTZ R75, R53, UR16, -R87.reuse ;  /* 0x00000010354b7c23 */ /* 0x100fe20008010857 */
[----:B------:R-:W-:Y:S01]  /*9f90*/  FMNMX.FTZ R2, R102, R2, !PT ;  /* 0x0000000266027209 */ /* 0x000fe20007810000 */
[--C-:B------:R-:W-:Y:S01]  /*9fa0*/  FFMA.FTZ R74, R55, UR16, -R87.reuse ;  /* 0x00000010374a7c23 */ /* 0x100fe20008010857 */
[--C-:B------:R-:W-:Y:S01]  /*9fb0*/  FFMA.FTZ R73, R54, UR16, -R87.reuse ;  /* 0x0000001036497c23 */ /* 0x100fe20008010857 */
[----:B------:R-:W-:Y:S01]  /*9fc0*/  LDSM.16.MT88.4 R20, [R232+0xa000] ;  /* 0x00a00000e814783b */ /* 0x000fe20000004200 */
[----:B------:R-:W-:Y:S01]  /*9fd0*/  MUFU.EX2 R86, R86 ;  /* 0x0000005600567308 */ /* 0x000fe20000000800 */
[--C-:B------:R-:W-:Y:S01]  /*9fe0*/  FFMA.FTZ R122, R7, UR16, -R87.reuse ;  /* 0x00000010077a7c23 */ /* 0x100fe20008010857 */
[--C-:B------:R-:W-:Y:S01]  /*9ff0*/  FFMA.FTZ R81, R34, UR16, -R87.reuse ;  /* 0x0000001022517c23 */ /* 0x100fe20008010857 */
[----:B------:R-:W1:Y:S01]  /*a000*/  SHFL.BFLY PT, R13, R2, 0x2, 0x1f ;  /* 0x0c401f00020d7f89 */ /* 0x000e6200000e0000 */
[--C-:B------:R-:W-:Y:S01]  /*a010*/  FFMA.FTZ R80, R35, UR16, -R87.reuse ;  /* 0x0000001023507c23 */ /* 0x100fe20008010857 */
[--C-:B------:R-:W-:Y:S01]  /*a020*/  FFMA.FTZ R79, R42, UR16, -R87.reuse ;  /* 0x000000102a4f7c23 */ /* 0x100fe20008010857 */
[--C-:B------:R-:W-:Y:S01]  /*a030*/  FFMA.FTZ R78, R43, UR16, -R87.reuse ;  /* 0x000000102b4e7c23 */ /* 0x100fe20008010857 */
[----:B------:R-:W-:Y:S01]  /*a040*/  LDSM.16.MT88.4 R52, [R230+0xa000] ;  /* 0x00a00000e634783b */ /* 0x000fe20000004200 */
[----:B------:R-:W-:Y:S01]  /*a050*/  MUFU.EX2 R85, R85 ;  /* 0x0000005500557308 */ /* 0x000fe20000000800 */
[--C-:B------:R-:W-:Y:S01]  /*a060*/  FFMA.FTZ R72, R58, UR16, -R87.reuse ;  /* 0x000000103a487c23 */ /* 0x100fe20008010857 */
[--C-:B------:R-:W-:Y:S01]  /*a070*/  FFMA.FTZ R63, R57, UR16, -R87.reuse ;  /* 0x00000010393f7c23 */ /* 0x100fe20008010857 */
[----:B------:R-:W-:Y:S01]  /*a080*/  LDSM.16.MT88.4 R40, [R232+0xa800] ;  /* 0x00a80000e828783b */ /* 0x000fe20000004200 */
        /* <DEDUP_REMOVED lines=12> */
[----:B------:R-:W2:Y:S01]  /*a150*/  MUFU.EX2 R83, R83 ;  /* 0x0000005300537308 */ /* 0x000ea20000000800 */
[--C-:B------:R-:W-:Y:S01]  /*a160*/  FFMA.FTZ R177, R177, UR16, -R87.reuse ;  /* 0x00000010b1b17c23 */ /* 0x100fe20008010857 */
[--C-:B------:R-:W-:Y:S01]  /*a170*/  FFMA.FTZ R179, R179, UR16, -R87.reuse ;  /* 0x00000010b3b37c23 */ /* 0x100fe20008010857 */
[----:B-1----:R-:W-:Y:S01]  /*a180*/  FMNMX.FTZ R2, R2, R13, !PT ;  /* 0x0000000d02027209 */ /* 0x002fe20007810000 */
[--C-:B------:R-:W-:Y:S01]  /*a190*/  FFMA.FTZ R181, R181, UR16, -R87.reuse ;  /* 0x00000010b5b57c23 */ /* 0x100fe20008010857 */
[--C-:B------:R-:W-:Y:S01]  /*a1a0*/  FFMA.FTZ R188, R188, UR16, -R87.reuse ;  /* 0x00000010bcbc7c23 */ /* 0x100fe20008010857 */
[--C-:B------:R-:W-:Y:S01]  /*a1b0*/  FFMA.FTZ R191, R191, UR16, -R87.reuse ;  /* 0x00000010bfbf7c23 */ /* 0x100fe20008010857 */
[--C-:B------:R-:W-:Y:S01]  /*a1c0*/  FFMA.FTZ R192, R192, UR16, -R87.reuse ;  /* 0x00000010c0c07c23 */ /* 0x100fe20008010857 */
[----:B------:R-:W1:Y:S01]  /*a1d0*/  SHFL.BFLY PT, R13, R2, 0x1, 0x1f ;  /* 0x0c201f00020d7f89 */ /* 0x000e6200000e0000 */
        /* <DEDUP_REMOVED lines=8> */
[----:B--2---:R-:W-:Y:S01]  /*a260*/  F2FP.F16.F32.PACK_AB R7, R83, R84 ;  /* 0x000000545307723e */ /* 0x004fe200000000ff */
[----:B------:R-:W2:Y:S01]  /*a270*/  MUFU.EX2 R81, R81 ;  /* 0x0000005100517308 */ /* 0x000ea20000000800 */
[--C-:B------:R-:W-:Y:S01]  /*a280*/  FFMA.FTZ R171, R171, UR16, -R87.reuse ;  /* 0x00000010abab7c23 */ /* 0x100fe20008010857 */
        /* <DEDUP_REMOVED lines=12> */
[----:B-1----:R-:W-:Y:S01]  /*a350*/  FMNMX.FTZ R2, R2, R13, !PT ;  /* 0x0000000d02027209 */ /* 0x002fe20007810000 */
[--C-:B------:R-:W-:Y:S01]  /*a360*/  FFMA.FTZ R97, R97, UR16, -R87.reuse ;  /* 0x0000001061617c23 */ /* 0x100fe20008010857 */
[----:B------:R-:W1:Y:S01]  /*a370*/  LDSM.16.MT88.4 R12, [R231+0xa000] ;  /* 0x00a00000e70c783b */ /* 0x000e620000004200 */
[----:B------:R-:W3:Y:S01]  /*a380*/  MUFU.EX2 R79, R79 ;  /* 0x0000004f004f7308 */ /* 0x000ee20000000800 */
[C---:B------:R-:W-:Y:S01]  /*a390*/  FSETP.NEU.FTZ.AND P0, PT, R2.reuse, -INF , PT ;  /* 0xff8000000200780b */ /* 0x040fe20003f1d000 */
[----:B------:R-:W-:Y:S01]  /*a3a0*/  FMUL.FTZ R88, R2, UR16 ;  /* 0x0000001002587c20 */ /* 0x000fe20008410000 */
[----:B--2---:R-:W-:Y:S01]  /*a3b0*/  F2FP.F16.F32.PACK_AB R49, R81, R82 ;  /* 0x000000525131723e */ /* 0x004fe200000000ff */
[----:B------:R-:W-:-:S03]  /*a3c0*/  FFMA.FTZ R249, R89, UR16, -R87 ;  /* 0x0000001059f97c23 */ /* 0x000fc60008010857 */
[----:B------:R-:W-:Y:S01]  /*a3d0*/  FSEL R88, R88, RZ, P0 ;  /* 0x000000ff58587208 */ /* 0x000fe20000000000 */
[----:B------:R-:W-:Y:S04]  /*a3e0*/  MUFU.EX2 R78, R78 ;  /* 0x0000004e004e7308 */ /* 0x000fe80000000800 */
[--C-:B------:R-:W-:Y:S01]  /*a3f0*/  FFMA.FTZ R135, R119, UR16, -R88.reuse ;  /* 0x0000001077877c23 */ /* 0x100fe20008010858 */
[--C-:B------:R-:W-:Y:S01]  /*a400*/  FFMA.FTZ R134, R6, UR16, -R88.reuse ;  /* 0x0000001006867c23 */ /* 0x100fe20008010858 */
[--C-:B------:R-:W-:Y:S01]  /*a410*/  FFMA.FTZ R133, R5, UR16, -R88.reuse ;  /* 0x0000001005857c23 */ /* 0x100fe20008010858 */
[--C-:B------:R-:W-:Y:S01]  /*a420*/  FFMA.FTZ R132, R4, UR16, -R88.reuse ;  /* 0x0000001004847c23 */ /* 0x100fe20008010858 */
[----:B------:R-:W-:Y:S01]  /*a430*/  F2FP.F16.F32.PACK_AB R5, R85, R86 ;  /* 0x000000565505723e */ /* 0x000fe200000000ff */
[--C-:B------:R-:W-:Y:S01]  /*a440*/  FFMA.FTZ R131, R17, UR16, -R88.reuse ;  /* 0x0000001011837c23 */ /* 0x100fe20008010858 */
[----:B------:R-:W-:Y:S01]  /*a450*/  MUFU.EX2 R135, R135 ;  /* 0x0000008700877308 */ /* 0x000fe20000000800 */
[--C-:B------:R-:W-:Y:S01]  /*a460*/  FFMA.FTZ R130, R16, UR16, -R88.reuse ;  /* 0x0000001010827c23 */ /* 0x100fe20008010858 */
[--C-:B------:R-:W-:Y:S01]  /*a470*/  FFMA.FTZ R129, R10, UR16, -R88.reuse ;  /* 0x000000100a817c23 */ /* 0x100fe20008010858 */
[--C-:B------:R-:W-:Y:S01]  /*a480*/  FFMA.FTZ R128, R8, UR16, -R88.reuse ;  /* 0x0000001008807c23 */ /* 0x100fe20008010858 */
[--C-:B------:R-:W-:Y:S01]  /*a490*/  FFMA.FTZ R119, R56, UR16, -R87.reuse ;  /* 0x0000001038777c23 */ /* 0x100fe20008010857 */
[----:B---3--:R-:W-:Y:S01]  /*a4a0*/  F2FP.F16.F32.PACK_AB R51, R79, R80 ;  /* 0x000000504f33723e */ /* 0x008fe200000000ff */
[----:B------:R-:W2:Y:S01]  /*a4b0*/  LDSM.16.MT88.4 R56, [R230+0xa800] ;  /* 0x00a80000e638783b */ /* 0x000ea20000004200 */
[--C-:B------:R-:W-:Y:S01]  /*a4c0*/  FFMA.FTZ R127, R247, UR16, -R88.reuse ;  /* 0x00000010f77f7c23 */ /* 0x100fe20008010858 */
[----:B------:R-:W3:Y:S01]  /*a4d0*/  MUFU.EX2 R134, R134 ;  /* 0x0000008600867308 */ /* 0x000ee20000000800 */
        /* <DEDUP_REMOVED lines=16> */
[----:B---3--:R-:W-:Y:S01]  /*a5e0*/  F2FP.F16.F32.PACK_AB R4, R134, R135 ;  /* 0x000000878604723e */ /* 0x008fe200000000ff */
[--C-:B------:R-:W-:Y:S01]  /*a5f0*/  FFMA.FTZ R176, R176, UR16, -R88.reuse ;  /* 0x00000010b0b07c23 */ /* 0x100fe20008010858 */
[----:B------:R-:W-:Y:S01]  /*a600*/  FFMA.FTZ R152, R205, UR16, -R87 ;  /* 0x00000010cd987c23 */ /* 0x000fe20008010857 */
        /* <DEDUP_REMOVED lines=13> */
[----:B----4-:R-:W-:Y:S01]  /*a6e0*/  F2FP.F16.F32.PACK_AB R6, R132, R133 ;  /* 0x000000858406723e */ /* 0x010fe200000000ff */
[--C-:B------:R-:W-:Y:S01]  /*a6f0*/  FFMA.FTZ R193, R193, UR16, -R88.reuse ;  /* 0x00000010c1c17c23 */ /* 0x100fe20008010858 */
[--C-:B------:R-:W-:Y:S01]  /*a700*/  FFMA.FTZ R182, R182, UR16, -R88.reuse ;  /* 0x00000010b6b67c23 */ /* 0x100fe20008010858 */
[--C-:B------:R-:W-:Y:S01]  /*a710*/  FFMA.FTZ R180, R180, UR16, -R88.reuse ;  /* 0x00000010b4b47c23 */ /* 0x100fe20008010858 */
[--C-:B------:R-:W-:Y:S01]  /*a720*/  FFMA.FTZ R178, R178, UR16, -R88.reuse ;  /* 0x00000010b2b27c23 */ /* 0x100fe20008010858 */
[--C-:B------:R-:W-:Y:S01]  /*a730*/  FFMA.FTZ R175, R175, UR16, -R88.reuse ;  /* 0x00000010afaf7c23 */ /* 0x100fe20008010858 */
[--C-:B------:R-:W-:Y:S01]  /*a740*/  FFMA.FTZ R163, R163, UR16, -R88.reuse ;  /* 0x00000010a3a37c23 */ /* 0x100fe20008010858 */
[C---:B------:R-:W-:Y:S01]  /*a750*/  HMMA.16816.F32 R32, R4.reuse, R28, RZ ;  /* 0x0000001c0420723c */ /* 0x040fe200000018ff */
[----:B------:R-:W-:Y:S01]  /*a760*/  MUFU.EX2 R129, R129 ;  /* 0x0000008100817308 */ /* 0x000fe20000000800 */
[--C-:B------:R-:W-:Y:S01]  /*a770*/  FFMA.FTZ R162, R162, UR16, -R88.reuse ;  /* 0x00000010a2a27c23 */ /* 0x100fe20008010858 */
[--C-:B------:R-:W-:Y:S01]  /*a780*/  FFMA.FTZ R160, R160, UR16, -R88.reuse ;  /* 0x00000010a0a07c23 */ /* 0x100fe20008010858 */
[--C-:B------:R-:W-:Y:S01]  /*a790*/  FFMA.FTZ R156, R156, UR16, -R88.reuse ;  /* 0x000000109c9c7c23 */ /* 0x100fe20008010858 */
[--C-:B------:R-:W-:Y:S01]  /*a7a0*/  FFMA.FTZ R143, R143, UR16, -R88.reuse ;  /* 0x000000108f8f7c23 */ /* 0x100fe20008010858 */
[C---:B------:R-:W-:Y:S01]  /*a7b0*/  HMMA.16816.F32 R28, R4.reuse, R30, RZ ;  /* 0x0000001e041c723c */ /* 0x040fe200000018ff */
[--C-:B------:R-:W-:Y:S01]  /*a7c0*/  FFMA.FTZ R140, R140, UR16, -R88.reuse ;  /* 0x000000108c8c7c23 */ /* 0x100fe20008010858 */
[--C-:B------:R-:W-:Y:S01]  /*a7d0*/  FFMA.FTZ R139, R139, UR16, -R88.reuse ;  /* 0x000000108b8b7c23 */ /* 0x100fe20008010858 */
[----:B------:R-:W4:Y:S01]  /*a7e0*/  MUFU.EX2 R128, R128 ;  /* 0x0000008000807308 */ /* 0x000f220000000800 */
[----:B---3--:R-:W-:Y:S01]  /*a7f0*/  F2FP.F16.F32.PACK_AB R48, R130, R131 ;  /* 0x000000838230723e */ /* 0x008fe200000000ff */
[--C-:B------:R-:W-:Y:S01]  /*a800*/  FFMA.FTZ R138, R138, UR16, -R88.reuse ;  /* 0x000000108a8a7c23 */ /* 0x100fe20008010858 */
[C---:B------:R-:W-:Y:S01]  /*a810*/  HMMA.16816.F32 R24, R4.reuse, R20, RZ ;  /* 0x000000140418723c */ /* 0x040fe200000018ff */
[--C-:B------:R-:W-:Y:S01]  /*a820*/  FFMA.FTZ R117, R117, UR16, -R88.reuse ;  /* 0x0000001075757c23 */ /* 0x100fe20008010858 */
[--C-:B------:R-:W-:Y:S01]  /*a830*/  FFMA.FTZ R116, R116, UR16, -R88.reuse ;  /* 0x0000001074747c23 */ /* 0x100fe20008010858 */
[--C-:B------:R-:W-:Y:S01]  /*a840*/  FFMA.FTZ R115, R115, UR16, -R88.reuse ;  /* 0x0000001073737c23 */ /* 0x100fe20008010858 */
[----:B------:R-:W-:Y:S01]  /*a850*/  FFMA.FTZ R114, R114, UR16, -R88 ;  /* 0x0000001072727c23 */ /* 0x000fe20008010858 */
[----:B------:R-:W3:Y:S01]  /*a860*/  MUFU.EX2 R77, R77 ;  /* 0x0000004d004d7308 */ /* 0x000ee20000000800 */
[C---:B-1----:R-:W-:Y:S01]  /*a870*/  HMMA.16816.F32 R16, R4.reuse, R12, RZ ;  /* 0x0000000c0410723c */ /* 0x042fe200000018ff */
[----:B------:R-:W-:Y:S01]  /*a880*/  FADD.FTZ R86, R86, R85 ;  /* 0x0000005556567221 */ /* 0x000fe20000010000 */
[----:B------:R-:W-:Y:S01]  /*a890*/  FADD.FTZ R134, R135, R134 ;  /* 0x0000008687867221 */ /* 0x000fe20000010000 */
[--C-:B------:R-:W-:Y:S01]  /*a8a0*/  FFMA.FTZ R113, R113, UR16, -R88.reuse ;  /* 0x0000001071717c23 */ /* 0x100fe20008010858 */
[----:B------:R-:W-:Y:S01]  /*a8b0*/  FFMA.FTZ R111, R111, UR16, -R88 ;  /* 0x000000106f6f7c23 */ /* 0x000fe20008010858 */
[----:B------:R-:W-:Y:S01]  /*a8c0*/  FADD.FTZ R84, R84, R86 ;  /* 0x0000005654547221 */ /* 0x000fe20000010000 */
[C---:B------:R-:W-:Y:S01]  /*a8d0*/  HMMA.16816.F32 R20, R4.reuse, R22, RZ ;  /* 0x000000160414723c */ /* 0x040fe200000018ff */
[----:B------:R-:W-:Y:S01]  /*a8e0*/  MUFU.EX2 R76, R76 ;  /* 0x0000004c004c7308 */ /* 0x000fe20000000800 */
[----:B----4-:R-:W-:Y:S01]  /*a8f0*/  F2FP.F16.F32.PACK_AB R50, R128, R129 ;  /* 0x000000818032723e */ /* 0x010fe200000000ff */
[----:B------:R-:W-:Y:S01]  /*a900*/  FADD.FTZ R133, R133, R134 ;  /* 0x0000008685857221 */ /* 0x000fe20000010000 */
[----:B------:R-:W-:Y:S01]  /*a910*/  FADD.FTZ R84, R83, R84 ;  /* 0x0000005453547221 */ /* 0x000fe20000010000 */
[----:B------:R-:W-:Y:S01]  /*a920*/  FFMA.FTZ R110, R110, UR16, -R88 ;  /* 0x000000106e6e7c23 */ /* 0x000fe20008010858 */
[C---:B------:R-:W-:Y:S01]  /*a930*/  HMMA.16816.F32 R12, R4.reuse, R14, RZ ;  /* 0x0000000e040c723c */ /* 0x040fe200000018ff */
[----:B------:R-:W-:Y:S01]  /*a940*/  FADD.FTZ R133, R132, R133 ;  /* 0x0000008584857221 */ /* 0x000fe20000010000 */
[----:B------:R-:W-:Y:S01]  /*a950*/  FADD.FTZ R84, R82, R84 ;  /* 0x0000005452547221 */ /* 0x000fe20000010000 */
[----:B------:R-:W1:Y:S01]  /*a960*/  MUFU.EX2 R75, R75 ;  /* 0x0000004b004b7308 */ /* 0x000e620000000800 */
[----:B------:R-:W-:Y:S01]  /*a970*/  FFMA.FTZ R86, R105, UR16, -R88 ;  /* 0x0000001069567c23 */ /* 0x000fe20008010858 */
[----:B------:R-:W-:Y:S01]  /*a980*/  FADD.FTZ R131, R131, R133 ;  /* 0x0000008583837221 */ /* 0x000fe20000010000 */
[C---:B------:R-:W-:Y:S01]  /*a990*/  HMMA.16816.F32 R8, R4.reuse, R52, RZ ;  /* 0x000000340408723c */ /* 0x040fe200000018ff */
[----:B------:R-:W-:Y:S01]  /*a9a0*/  FADD.FTZ R84, R81, R84 ;  /* 0x0000005451547221 */ /* 0x000fe20000010000 */
[--C-:B------:R-:W-:Y:S01]  /*a9b0*/  FFMA.FTZ R89, R103, UR16, -R88.reuse ;  /* 0x0000001067597c23 */ /* 0x100fe20008010858 */
[----:B------:R-:W-:Y:S01]  /*a9c0*/  FADD.FTZ R131, R130, R131 ;  /* 0x0000008382837221 */ /* 0x000fe20000010000 */
[----:B------:R-:W-:Y:S01]  /*a9d0*/  FFMA.FTZ R250, R102, UR16, -R88 ;  /* 0x0000001066fa7c23 */ /* 0x000fe20008010858 */
[----:B------:R-:W-:Y:S01]  /*a9e0*/  MUFU.EX2 R127, R127 ;  /* 0x0000007f007f7308 */ /* 0x000fe20000000800 */
[----:B------:R-:W-:Y:S01]  /*a9f0*/  HMMA.16816.F32 R4, R4, R54, RZ ;  /* 0x000000360404723c */ /* 0x000fe200000018ff */
[----:B---3--:R-:W-:Y:S01]  /*aa00*/  F2FP.F16.F32.PACK_AB R53, R77, R78 ;  /* 0x0000004e4d35723e */ /* 0x008fe200000000ff */
[----:B------:R-:W-:-:S04]  /*aa10*/  FADD.FTZ R131, R129, R131 ;  /* 0x0000008381837221 */ /* 0x000fc80000010000 */
[----:B------:R-:W-:Y:S01]  /*aa20*/  HMMA.16816.F32 R32, R48, R44, R32 ;  /* 0x0000002c3020723c */ /* 0x000fe20000001820 */
[----:B------:R-:W3:Y:S01]  /*aa30*/  MUFU.EX2 R126, R126 ;  /* 0x0000007e007e7308 */ /* 0x000ee20000000800 */
[----:B-1----:R-:W-:Y:S01]  /*aa40*/  F2FP.F16.F32.PACK_AB R55, R75, R76 ;  /* 0x0000004c4b37723e */ /* 0x002fe200000000ff */
[----:B------:R-:W-:-:S03]  /*aa50*/  FADD.FTZ R131, R128, R131 ;  /* 0x0000008380837221 */ /* 0x000fc60000010000 */
[C---:B------:R-:W-:Y:S01]  /*aa60*/  HMMA.16816.F32 R28, R48.reuse, R46, R28 ;  /* 0x0000002e301c723c */ /* 0x040fe2000000181c */
[----:B------:R-:W1:Y:S02]  /*aa70*/  LDSM.16.MT88.4 R44, [R236+0xb000] ;  /* 0x00b00000ec2c783b */ /* 0x000e640000004200 */
[----:B------:R-:W4:Y:S03]  /*aa80*/  MUFU.EX2 R125, R125 ;  /* 0x0000007d007d7308 */ /* 0x000f260000000800 */
[C---:B------:R-:W-:Y:S05]  /*aa90*/  HMMA.16816.F32 R24, R48.reuse, R40, R24 ;  /* 0x000000283018723c */ /* 0x040fea0000001818 */
[----:B------:R-:W5:Y:S01]  /*aaa0*/  MUFU.EX2 R124, R124 ;  /* 0x0000007c007c7308 */ /* 0x000f620000000800 */
[----:B------:R-:W-:Y:S01]  /*aab0*/  HMMA.16816.F32 R20, R48, R42, R20 ;  /* 0x0000002a3014723c */ /* 0x000fe20000001814 */
[----:B------:R-:W1:Y:S01]  /*aac0*/  LDSM.16.MT88.4 R40, [R232+0xb000] ;  /* 0x00b00000e828783b */ /* 0x000e620000004200 */
[----:B---3--:R-:W-:Y:S01]  /*aad0*/  F2FP.F16.F32.PACK_AB R52, R126, R127 ;  /* 0x0000007f7e34723e */ /* 0x008fe200000000ff */
[----:B------:R-:W-:-:S03]  /*aae0*/  FADD.FTZ R127, R127, R131 ;  /* 0x000000837f7f7221 */ /* 0x000fc60000010000 */
[----:B------:R-:W-:Y:S01]  /*aaf0*/  HMMA.16816.F32 R16, R48, R36, R16 ;  /* 0x000000243010723c */ /* 0x000fe20000001810 */
[----:B------:R-:W-:Y:S01]  /*ab00*/  MUFU.EX2 R74, R74 ;  /* 0x0000004a004a7308 */ /* 0x000fe20000000800 */
[----:B------:R-:W-:-:S04]  /*ab10*/  FADD.FTZ R127, R126, R127 ;  /* 0x0000007f7e7f7221 */ /* 0x000fc80000010000 */
[C---:B------:R-:W-:Y:S01]  /*ab20*/  HMMA.16816.F32 R12, R48.reuse, R38, R12 ;  /* 0x00000026300c723c */ /* 0x040fe2000000180c */
[----:B------:R-:W3:Y:S01]  /*ab30*/  LDSM.16.MT88.4 R36, [R231+0xb000] ;  /* 0x00b00000e724783b */ /* 0x000ee20000004200 */
[----:B----4-:R-:W-:Y:S01]  /*ab40*/  FADD.FTZ R127, R125, R127 ;  /* 0x0000007f7d7f7221 */ /* 0x010fe20000010000 */
[----:B------:R-:W4:Y:S01]  /*ab50*/  MUFU.EX2 R73, R73 ;  /* 0x0000004900497308 */ /* 0x000f220000000800 */
[C---:B-----5:R-:W-:Y:S02]  /*ab60*/  F2FP.F16.F32.PACK_AB R54, R124.reuse, R125 ;  /* 0x0000007d7c36723e */ /* 0x060fe400000000ff */
[----:B--2---:R-:W-:Y:S01]  /*ab70*/  HMMA.16816.F32 R8, R48, R56, R8 ;  /* 0x000000383008723c */ /* 0x004fe20000001808 */
[----:B------:R-:W-:-:S04]  /*ab80*/  FADD.FTZ R124, R124, R127 ;  /* 0x0000007f7c7c7221 */ /* 0x000fc80000010000 */
[----:B------:R-:W-:Y:S01]  /*ab90*/  MUFU.EX2 R72, R72 ;  /* 0x0000004800487308 */ /* 0x000fe20000000800 */
[----:B------:R-:W-:Y:S01]  /*aba0*/  HMMA.16816.F32 R4, R48, R58, R4 ;  /* 0x0000003a3004723c */ /* 0x000fe20000001804 */
[----:B------:R-:W2:Y:S05]  /*abb0*/  LDSM.16.MT88.4 R56, [R230+0xb000] ;  /* 0x00b00000e638783b */ /* 0x000eaa0000004200 */
[----:B-1----:R-:W-:Y:S01]  /*abc0*/  HMMA.16816.F32 R32, R52, R44, R32 ;  /* 0x0000002c3420723c */ /* 0x002fe20000001820 */
[----:B------:R-:W1:Y:S01]  /*abd0*/  MUFU.EX2 R63, R63 ;  /* 0x0000003f003f7308 */ /* 0x000e620000000800 */
[----:B----4-:R-:W-:-:S04]  /*abe0*/  F2FP.F16.F32.PACK_AB R49, R73, R74 ;  /* 0x0000004a4931723e */ /* 0x010fc800000000ff */
[C---:B------:R-:W-:Y:S01]  /*abf0*/  HMMA.16816.F32 R28, R52.reuse, R46, R28 ;  /* 0x0000002e341c723c */ /* 0x040fe2000000181c */
[----:B------:R-:W4:Y:S02]  /*ac00*/  LDSM.16.MT88.4 R44, [R236+0xb800] ;  /* 0x00b80000ec2c783b */ /* 0x000f240000004200 */
[----:B------:R-:W5:Y:S03]  /*ac10*/  MUFU.EX2 R144, R144 ;  /* 0x0000009000907308 */ /* 0x000f660000000800 */
[C---:B------:R-:W-:Y:S05]  /*ac20*/  HMMA.16816.F32 R24, R52.reuse, R40, R24 ;  /* 0x000000283418723c */ /* 0x040fea0000001818 */
[----:B------:R-:W2:Y:S01]  /*ac30*/  MUFU.EX2 R145, R145 ;  /* 0x0000009100917308 */ /* 0x000ea20000000800 */
[----:B------:R-:W-:Y:S01]  /*ac40*/  HMMA.16816.F32 R20, R52, R42, R20 ;  /* 0x0000002a3414723c */ /* 0x000fe20000001814 */
[----:B------:R-:W4:Y:S01]  /*ac50*/  LDSM.16.MT88.4 R40, [R232+0xb800] ;  /* 0x00b80000e828783b */ /* 0x000f220000004200 */
[----:B-1----:R-:W-:-:S04]  /*ac60*/  F2FP.F16.F32.PACK_AB R51, R63, R72 ;  /* 0x000000483f33723e */ /* 0x002fc800000000ff */
[----:B---3--:R-:W-:Y:S01]  /*ac70*/  HMMA.16816.F32 R16, R52, R36, R16 ;  /* 0x000000243410723c */ /* 0x008fe20000001810 */
[----:B------:R-:W1:Y:S01]  /*ac80*/  MUFU.EX2 R146, R146 ;  /* 0x0000009200927308 */ /* 0x000e620000000800 */
[----:B-----5:R-:W-:-:S04]  /*ac90*/  FADD.FTZ R124, R144, R124 ;  /* 0x0000007c907c7221 */ /* 0x020fc80000010000 */
[C---:B------:R-:W-:Y:S01]  /*aca0*/  HMMA.16816.F32 R12, R52.reuse, R38, R12 ;  /* 0x00000026340c723c */ /* 0x040fe2000000180c */
[----:B------:R-:W3:Y:S02]  /*acb0*/  LDSM.16.MT88.4 R36, [R231+0xb800] ;  /* 0x00b80000e724783b */ /* 0x000ee40000004200 */
[----:B------:R-:W5:Y:S01]  /*acc0*/  MUFU.EX2 R148, R148 ;  /* 0x0000009400947308 */ /* 0x000f620000000800 */
[C---:B--2---:R-:W-:Y:S01]  /*acd0*/  F2FP.F16.F32.PACK_AB R48, R145.reuse, R144 ;  /* 0x000000909130723e */ /* 0x044fe200000000ff */
[----:B------:R-:W-:Y:S01]  /*ace0*/  FADD.FTZ R145, R145, R124 ;  /* 0x0000007c91917221 */ /* 0x000fe20000010000 */
[C---:B------:R-:W-:Y:S05]  /*acf0*/  HMMA.16816.F32 R8, R52.reuse, R56, R8 ;  /* 0x000000383408723c */ /* 0x040fea0000001808 */
[----:B------:R-:W-:Y:S01]  /*ad00*/  MUFU.EX2 R123, R123 ;  /* 0x0000007b007b7308 */ /* 0x000fe20000000800 */
[----:B------:R-:W-:Y:S01]  /*ad10*/  HMMA.16816.F32 R4, R52, R58, R4 ;  /* 0x0000003a3404723c */ /* 0x000fe20000001804 */
[----:B------:R-:W2:Y:S01]  /*ad20*/  LDSM.16.MT88.4 R56, [R230+0xb800] ;  /* 0x00b80000e638783b */ /* 0x000ea20000004200 */
[----:B-1----:R-:W-:-:S05]  /*ad30*/  FADD.FTZ R145, R146, R145 ;  /* 0x0000009192917221 */ /* 0x002fca0000010000 */
[----:B------:R-:W1:Y:S01]  /*ad40*/  MUFU.EX2 R122, R122 ;  /* 0x0000007a007a7308 */ /* 0x000e620000000800 */
[C---:B-----5:R-:W-:Y:S01]  /*ad50*/  F2FP.F16.F32.PACK_AB R50, R148.reuse, R146 ;  /* 0x000000929432723e */ /* 0x060fe200000000ff */
[----:B------:R-:W-:-:S06]  /*ad60*/  FADD.FTZ R148, R148, R145 ;  /* 0x0000009194947221 */ /* 0x000fcc0000010000 */
[C---:B----4-:R-:W-:Y:S01]  /*ad70*/  HMMA.16816.F32 R32, R48.reuse, R44, R32 ;  /* 0x0000002c3020723c */ /* 0x050fe20000001820 */
[----:B------:R-:W-:Y:S05]  /*ad80*/  MUFU.EX2 R121, R121 ;  /* 0x0000007900797308 */ /* 0x000fea0000000800 */
[----:B------:R-:W-:Y:S01]  /*ad90*/  HMMA.16816.F32 R28, R48, R46, R28 ;  /* 0x0000002e301c723c */ /* 0x000fe2000000181c */
[----:B------:R-:W4:Y:S02]  /*ada0*/  LDSM.16.MT88.4 R44, [R236+0xc000] ;  /* 0x00c00000ec2c783b */ /* 0x000f240000004200 */
[----:B------:R-:W5:Y:S01]  /*adb0*/  MUFU.EX2 R120, R120 ;  /* 0x0000007800787308 */ /* 0x000f620000000800 */
[----:B-1----:R-:W-:-:S02]  /*adc0*/  F2FP.F16.F32.PACK_AB R53, R122, R123 ;  /* 0x0000007b7a35723e */ /* 0x002fc400000000ff */
[C---:B------:R-:W-:Y:S05]  /*add0*/  HMMA.16816.F32 R24, R48.reuse, R40, R24 ;  /* 0x000000283018723c */ /* 0x040fea0000001818 */
[----:B------:R-:W1:Y:S01]  /*ade0*/  MUFU.EX2 R154, R154 ;  /* 0x0000009a009a7308 */ /* 0x000e620000000800 */
[C---:B------:R-:W-:Y:S01]  /*adf0*/  HMMA.16816.F32 R20, R48.reuse, R42, R20 ;  /* 0x0000002a3014723c */ /* 0x040fe20000001814 */
[----:B------:R-:W4:Y:S05]  /*ae00*/  LDSM.16.MT88.4 R40, [R232+0xc000] ;  /* 0x00c00000e828783b */ /* 0x000f2a0000004200 */
[----:B---3--:R-:W-:Y:S01]  /*ae10*/  HMMA.16816.F32 R16, R48, R36, R16 ;  /* 0x000000243010723c */ /* 0x008fe20000001810 */
[----:B------:R-:W3:Y:S01]  /*ae20*/  MUFU.EX2 R157, R157 ;  /* 0x0000009d009d7308 */ /* 0x000ee20000000800 */
[----:B-----5:R-:W-:-:S04]  /*ae30*/  F2FP.F16.F32.PACK_AB R55, R120, R121 ;  /* 0x000000797837723e */ /* 0x020fc800000000ff */
[C---:B------:R-:W-:Y:S01]  /*ae40*/  HMMA.16816.F32 R12, R48.reuse, R38, R12 ;  /* 0x00000026300c723c */ /* 0x040fe2000000180c */
[----:B------:R-:W5:Y:S02]  /*ae50*/  LDSM.16.MT88.4 R36, [R231+0xc000] ;  /* 0x00c00000e724783b */ /* 0x000f640000004200 */
[----:B------:R-:W3:Y:S01]  /*ae60*/  MUFU.EX2 R158, R158 ;  /* 0x0000009e009e7308 */ /* 0x000ee20000000800 */
[----:B-1----:R-:W-:Y:S02]  /*ae70*/  FADD.FTZ R148, R154, R148 ;  /* 0x000000949a947221 */ /* 0x002fe40000010000 */
[C---:B--2---:R-:W-:Y:S05]  /*ae80*/  HMMA.16816.F32 R8, R48.reuse, R56, R8 ;  /* 0x000000383008723c */ /* 0x044fea0000001808 */
[----:B------:R-:W1:Y:S01]  /*ae90*/  MUFU.EX2 R159, R159 ;  /* 0x0000009f009f7308 */ /* 0x000e620000000800 */
[----:B------:R-:W-:Y:S01]  /*aea0*/  HMMA.16816.F32 R4, R48, R58, R4 ;  /* 0x0000003a3004723c */ /* 0x000fe20000001804 */
[----:B------:R-:W2:Y:S01]  /*aeb0*/  LDSM.16.MT88.4 R56, [R230+0xc000] ;  /* 0x00c00000e638783b */ /* 0x000ea20000004200 */
[C---:B---3--:R-:W-:Y:S01]  /*aec0*/  F2FP.F16.F32.PACK_AB R52, R157.reuse, R154 ;  /* 0x0000009a9d34723e */ /* 0x048fe200000000ff */
[----:B------:R-:W-:-:S04]  /*aed0*/  FADD.FTZ R157, R157, R148 ;  /* 0x000000949d9d7221 */ /* 0x000fc80000010000 */
[----:B------:R-:W-:Y:S01]  /*aee0*/  MUFU.EX2 R119, R119 ;  /* 0x0000007700777308 */ /* 0x000fe20000000800 */
[----:B------:R-:W-:-:S07]  /*aef0*/  FADD.FTZ R157, R158, R157 ;  /* 0x0000009d9e9d7221 */ /* 0x000fce0000010000 */
[----:B------:R-:W3:Y:S01]  /*af00*/  MUFU.EX2 R118, R118 ;  /* 0x0000007600767308 */ /* 0x000ee20000000800 */
[C---:B-1----:R-:W-:Y:S01]  /*af10*/  F2FP.F16.F32.PACK_AB R54, R159.reuse, R158 ;  /* 0x0000009e9f36723e */ /* 0x042fe200000000ff */
[----:B------:R-:W-:-:S06]  /*af20*/  FADD.FTZ R159, R159, R157 ;  /* 0x0000009d9f9f7221 */ /* 0x000fcc0000010000 */
[C---:B----4-:R-:W-:Y:S01]  /*af30*/  HMMA.16816.F32 R32, R52.reuse, R44, R32 ;  /* 0x0000002c3420723c */ /* 0x050fe20000001820 */
[----:B------:R-:W-:Y:S05]  /*af40*/  MUFU.EX2 R141, R141 ;  /* 0x0000008d008d7308 */ /* 0x000fea0000000800 */
[----:B------:R-:W-:Y:S01]  /*af50*/  HMMA.16816.F32 R28, R52, R46, R28 ;  /* 0x0000002e341c723c */ /* 0x000fe2000000181c */
[----:B------:R-:W1:Y:S02]  /*af60*/  LDSM.16.MT88.4 R44, [R236+0xc800] ;  /* 0x00c80000ec2c783b */ /* 0x000e640000004200 */
[----:B------:R-:W4:Y:S01]  /*af70*/  MUFU.EX2 R142, R142 ;  /* 0x0000008e008e7308 */ /* 0x000f220000000800 */
[----:B---3--:R-:W-:-:S02]  /*af80*/  F2FP.F16.F32.PACK_AB R49, R118, R119 ;  /* 0x000000777631723e */ /* 0x008fc400000000ff */
[C---:B------:R-:W-:Y:S05]  /*af90*/  HMMA.16816.F32 R24, R52.reuse, R40, R24 ;  /* 0x000000283418723c */ /* 0x040fea0000001818 */
[----:B------:R-:W3:Y:S01]  /*afa0*/  MUFU.EX2 R170, R170 ;  /* 0x000000aa00aa7308 */ /* 0x000ee20000000800 */
[C---:B------:R-:W-:Y:S01]  /*afb0*/  HMMA.16816.F32 R20, R52.reuse, R42, R20 ;  /* 0x0000002a3414723c */ /* 0x040fe20000001814 */
[----:B------:R-:W1:Y:S05]  /*afc0*/  LDSM.16.MT88.4 R40, [R232+0xc800] ;  /* 0x00c80000e828783b */ /* 0x000e6a0000004200 */
[----:B-----5:R-:W-:Y:S01]  /*afd0*/  HMMA.16816.F32 R16, R52, R36, R16 ;  /* 0x000000243410723c */ /* 0x020fe20000001810 */
[----:B------:R-:W5:Y:S01]  /*afe0*/  MUFU.EX2 R172, R172 ;  /* 0x000000ac00ac7308 */ /* 0x000f620000000800 */
[----:B----4-:R-:W-:-:S04]  /*aff0*/  F2FP.F16.F32.PACK_AB R51, R142, R141 ;  /* 0x0000008d8e33723e */ /* 0x010fc800000000ff */
[C---:B------:R-:W-:Y:S01]  /*b000*/  HMMA.16816.F32 R12, R52.reuse, R38, R12 ;  /* 0x00000026340c723c */ /* 0x040fe2000000180c */
[----:B------:R-:W4:Y:S02]  /*b010*/  LDSM.16.MT88.4 R36, [R231+0xc800] ;  /* 0x00c80000e724783b */ /* 0x000f240000004200 */
[----:B------:R-:W-:Y:S01]  /*b020*/  MUFU.EX2 R173, R173 ;  /* 0x000000ad00ad7308 */ /* 0x000fe20000000800 */
[----:B---3--:R-:W-:Y:S02]  /*b030*/  FADD.FTZ R159, R170, R159 ;  /* 0x0000009faa9f7221 */ /* 0x008fe40000010000 */
[C---:B--2---:R-:W-:Y:S05]  /*b040*/  HMMA.16816.F32 R8, R52.reuse, R56, R8 ;  /* 0x000000383408723c */ /* 0x044fea0000001808 */
[----:B------:R-:W2:Y:S01]  /*b050*/  MUFU.EX2 R176, R176 ;  /* 0x000000b000b07308 */ /* 0x000ea20000000800 */
[----:B------:R-:W-:Y:S01]  /*b060*/  HMMA.16816.F32 R4, R52, R58, R4 ;  /* 0x0000003a3404723c */ /* 0x000fe20000001804 */
[----:B------:R-:W3:Y:S01]  /*b070*/  LDSM.16.MT88.4 R56, [R230+0xc800] ;  /* 0x00c80000e638783b */ /* 0x000ee20000004200 */
[C---:B-----5:R-:W-:Y:S01]  /*b080*/  F2FP.F16.F32.PACK_AB R48, R172.reuse, R170 ;  /* 0x000000aaac30723e */ /* 0x060fe200000000ff */
[----:B------:R-:W-:-:S04]  /*b090*/  FADD.FTZ R172, R172, R159 ;  /* 0x0000009facac7221 */ /* 0x000fc80000010000 */
[----:B------:R-:W-:Y:S08]  /*b0a0*/  MUFU.EX2 R150, R150 ;  /* 0x0000009600967308 */ /* 0x000ff00000000800 */
[----:B------:R-:W5:Y:S01]  /*b0b0*/  MUFU.EX2 R152, R152 ;  /* 0x0000009800987308 */ /* 0x000f620000000800 */
[----:B--2---:R-:W-:Y:S01]  /*b0c0*/  F2FP.F16.F32.PACK_AB R50, R176, R173 ;  /* 0x000000adb032723e */ /* 0x004fe200000000ff */
[----:B------:R-:W-:-:S04]  /*b0d0*/  FADD.FTZ R173, R173, R172 ;  /* 0x000000acadad7221 */ /* 0x000fc80000010000 */
[----:B------:R-:W-:Y:S02]  /*b0e0*/  FADD.FTZ R173, R176, R173 ;  /* 0x000000adb0ad7221 */ /* 0x000fe40000010000 */
[C---:B-1----:R-:W-:Y:S01]  /*b0f0*/  HMMA.16816.F32 R32, R48.reuse, R44, R32 ;  /* 0x0000002c3020723c */ /* 0x042fe20000001820 */
[----:B------:R-:W-:Y:S05]  /*b100*/  MUFU.EX2 R153, R153 ;  /* 0x0000009900997308 */ /* 0x000fea0000000800 */
[----:B------:R-:W-:Y:S01]  /*b110*/  HMMA.16816.F32 R28, R48, R46, R28 ;  /* 0x0000002e301c723c */ /* 0x000fe2000000181c */
[----:B------:R-:W1:Y:S02]  /*b120*/  LDSM.16.MT88.4 R44, [R236+0xd000] ;  /* 0x00d00000ec2c783b */ /* 0x000e640000004200 */
[----:B------:R-:W2:Y:S01]  /*b130*/  MUFU.EX2 R161, R161 ;  /* 0x000000a100a17308 */ /* 0x000ea20000000800 */
[----:B-----5:R-:W-:-:S02]  /*b140*/  F2FP.F16.F32.PACK_AB R53, R152, R150 ;  /* 0x000000969835723e */ /* 0x020fc400000000ff */
[C---:B------:R-:W-:Y:S05]  /*b150*/  HMMA.16816.F32 R24, R48.reuse, R40, R24 ;  /* 0x000000283018723c */ /* 0x040fea0000001818 */
[----:B------:R-:W-:Y:S01]  /*b160*/  MUFU.EX2 R183, R183 ;  /* 0x000000b700b77308 */ /* 0x000fe20000000800 */
[C---:B------:R-:W-:Y:S01]  /*b170*/  HMMA.16816.F32 R20, R48.reuse, R42, R20 ;  /* 0x0000002a3014723c */ /* 0x040fe20000001814 */
[----:B------:R-:W5:Y:S05]  /*b180*/  LDSM.16.MT88.4 R40, [R232+0xd000] ;  /* 0x00d00000e828783b */ /* 0x000f6a0000004200 */
[----:B----4-:R-:W-:Y:S01]  /*b190*/  HMMA.16816.F32 R16, R48, R36, R16 ;  /* 0x000000243010723c */ /* 0x010fe20000001810 */
[----:B------:R-:W4:Y:S01]  /*b1a0*/  MUFU.EX2 R184, R184 ;  /* 0x000000b800b87308 */ /* 0x000f220000000800 */
[----:B--2---:R-:W-:-:S04]  /*b1b0*/  F2FP.F16.F32.PACK_AB R55, R161, R153 ;  /* 0x00000099a137723e */ /* 0x004fc800000000ff */
[C---:B------:R-:W-:Y:S01]  /*b1c0*/  HMMA.16816.F32 R12, R48.reuse, R38, R12 ;  /* 0x00000026300c723c */ /* 0x040fe2000000180c */
[----:B------:R-:W2:Y:S02]  /*b1d0*/  LDSM.16.MT88.4 R36, [R231+0xd000] ;  /* 0x00d00000e724783b */ /* 0x000ea40000004200 */
[----:B------:R-:W-:Y:S03]  /*b1e0*/  MUFU.EX2 R185, R185 ;  /* 0x000000b900b97308 */ /* 0x000fe60000000800 */
[C---:B---3--:R-:W-:Y:S05]  /*b1f0*/  HMMA.16816.F32 R8, R48.reuse, R56, R8 ;  /* 0x000000383008723c */ /* 0x048fea0000001808 */
[----:B------:R-:W3:Y:S01]  /*b200*/  MUFU.EX2 R187, R187 ;  /* 0x000000bb00bb7308 */ /* 0x000ee20000000800 */
[----:B------:R-:W-:Y:S01]  /*b210*/  HMMA.16816.F32 R4, R48, R58, R4 ;  /* 0x0000003a3004723c */ /* 0x000fe20000001804 */
[----:B------:R-:W2:Y:S01]  /*b220*/  LDSM.16.MT88.4 R56, [R230+0xd000] ;  /* 0x00d00000e638783b */ /* 0x000ea20000004200 */
[----:B----4-:R-:W-:Y:S01]  /*b230*/  F2FP.F16.F32.PACK_AB R52, R184, R183 ;  /* 0x000000b7b834723e */ /* 0x010fe200000000ff */
[----:B------:R-:W-:-:S04]  /*b240*/  FADD.FTZ R183, R183, R173 ;  /* 0x000000adb7b77221 */ /* 0x000fc80000010000 */
[----:B------:R-:W-:Y:S01]  /*b250*/  MUFU.EX2 R165, R165 ;  /* 0x000000a500a57308 */ /* 0x000fe20000000800 */
[----:B------:R-:W-:-:S07]  /*b260*/  FADD.FTZ R183, R184, R183 ;  /* 0x000000b7b8b77221 */ /* 0x000fce0000010000 */
[----:B------:R-:W4:Y:S01]  /*b270*/  MUFU.EX2 R169, R169 ;  /* 0x000000a900a97308 */ /* 0x000f220000000800 */
[----:B---3--:R-:W-:Y:S01]  /*b280*/  F2FP.F16.F32.PACK_AB R54, R187, R185 ;  /* 0x000000b9bb36723e */ /* 0x008fe200000000ff */
[----:B------:R-:W-:-:S04]  /*b290*/  FADD.FTZ R185, R185, R183 ;  /* 0x000000b7b9b97221 */ /* 0x000fc80000010000 */
[----:B------:R-:W-:Y:S02]  /*b2a0*/  FADD.FTZ R185, R187, R185 ;  /* 0x000000b9bbb97221 */ /* 0x000fe40000010000 */
[C---:B-1----:R-:W-:Y:S01]  /*b2b0*/  HMMA.16816.F32 R32, R52.reuse, R44, R32 ;  /* 0x0000002c3420723c */ /* 0x042fe20000001820 */
[----:B------:R-:W-:Y:S05]  /*b2c0*/  MUFU.EX2 R177, R177 ;  /* 0x000000b100b17308 */ /* 0x000fea0000000800 */
[----:B------:R-:W-:Y:S01]  /*b2d0*/  HMMA.16816.F32 R28, R52, R46, R28 ;  /* 0x0000002e341c723c */ /* 0x000fe2000000181c */
[----:B------:R-:W1:Y:S02]  /*b2e0*/  LDSM.16.MT88.4 R44, [R236+0xd800] ;  /* 0x00d80000ec2c783b */ /* 0x000e640000004200 */
[----:B------:R-:W3:Y:S01]  /*b2f0*/  MUFU.EX2 R179, R179 ;  /* 0x000000b300b37308 */ /* 0x000ee20000000800 */
[----:B----4-:R-:W-:-:S02]  /*b300*/  F2FP.F16.F32.PACK_AB R49, R169, R165 ;  /* 0x000000a5a931723e */ /* 0x010fc400000000ff */
[C---:B-----5:R-:W-:Y:S05]  /*b310*/  HMMA.16816.F32 R24, R52.reuse, R40, R24 ;  /* 0x000000283418723c */ /* 0x060fea0000001818 */
[----:B------:R-:W-:Y:S01]  /*b320*/  MUFU.EX2 R194, R194 ;  /* 0x000000c200c27308 */ /* 0x000fe20000000800 */
[C---:B------:R-:W-:Y:S01]  /*b330*/  HMMA.16816.F32 R20, R52.reuse, R42, R20 ;  /* 0x0000002a3414723c */ /* 0x040fe20000001814 */
[----:B------:R-:W4:Y:S05]  /*b340*/  LDSM.16.MT88.4 R40, [R232+0xd800] ;  /* 0x00d80000e828783b */ /* 0x000f2a0000004200 */
[----:B--2---:R-:W-:Y:S01]  /*b350*/  HMMA.16816.F32 R16, R52, R36, R16 ;  /* 0x000000243410723c */ /* 0x004fe20000001810 */
[----:B------:R-:W2:Y:S01]  /*b360*/  MUFU.EX2 R196, R196 ;  /* 0x000000c400c47308 */ /* 0x000ea20000000800 */
[----:B---3--:R-:W-:-:S04]  /*b370*/  F2FP.F16.F32.PACK_AB R51, R179, R177 ;  /* 0x000000b1b333723e */ /* 0x008fc800000000ff */
[C---:B------:R-:W-:Y:S01]  /*b380*/  HMMA.16816.F32 R12, R52.reuse, R38, R12 ;  /* 0x00000026340c723c */ /* 0x040fe2000000180c */
[----:B------:R-:W3:Y:S02]  /*b390*/  LDSM.16.MT88.4 R36, [R231+0xd800] ;  /* 0x00d80000e724783b */ /* 0x000ee40000004200 */
[----:B------:R-:W-:Y:S03]  /*b3a0*/  MUFU.EX2 R197, R197 ;  /* 0x000000c500c57308 */ /* 0x000fe60000000800 */
[C---:B------:R-:W-:Y:S05]  /*b3b0*/  HMMA.16816.F32 R8, R52.reuse, R56, R8 ;  /* 0x000000383408723c */ /* 0x040fea0000001808 */
[----:B------:R-:W5:Y:S01]  /*b3c0*/  MUFU.EX2 R198, R198 ;  /* 0x000000c600c67308 */ /* 0x000f620000000800 */
[----:B------:R-:W-:Y:S01]  /*b3d0*/  HMMA.16816.F32 R4, R52, R58, R4 ;  /* 0x0000003a3404723c */ /* 0x000fe20000001804 */
[----:B------:R-:W3:Y:S01]  /*b3e0*/  LDSM.16.MT88.4 R56, [R230+0xd800] ;  /* 0x00d80000e638783b */ /* 0x000ee20000004200 */
[----:B--2---:R-:W-:Y:S01]  /*b3f0*/  F2FP.F16.F32.PACK_AB R48, R196, R194 ;  /* 0x000000c2c430723e */ /* 0x004fe200000000ff */
[----:B------:R-:W-:-:S04]  /*b400*/  FADD.FTZ R194, R194, R185 ;  /* 0x000000b9c2c27221 */ /* 0x000fc80000010000 */
[----:B------:R-:W-:Y:S01]  /*b410*/  MUFU.EX2 R181, R181 ;  /* 0x000000b500b57308 */ /* 0x000fe20000000800 */
[----:B------:R-:W-:-:S07]  /*b420*/  FADD.FTZ R194, R196, R194 ;  /* 0x000000c2c4c27221 */ /* 0x000fce0000010000 */
[----:B------:R-:W2:Y:S01]  /*b430*/  MUFU.EX2 R188, R188 ;  /* 0x000000bc00bc7308 */ /* 0x000ea20000000800 */
[----:B-----5:R-:W-:Y:S01]  /*b440*/  F2FP.F16.F32.PACK_AB R50, R198, R197 ;  /* 0x000000c5c632723e */ /* 0x020fe200000000ff */
[----:B------:R-:W-:-:S04]  /*b450*/  FADD.FTZ R197, R197, R194 ;  /* 0x000000c2c5c57221 */ /* 0x000fc80000010000 */
[----:B------:R-:W-:Y:S02]  /*b460*/  FADD.FTZ R198, R198, R197 ;  /* 0x000000c5c6c67221 */ /* 0x000fe40000010000 */
[C---:B-1----:R-:W-:Y:S01]  /*b470*/  HMMA.16816.F32 R32, R48.reuse, R44, R32 ;  /* 0x0000002c3020723c */ /* 0x042fe20000001820 */
[----:B------:R-:W-:Y:S05]  /*b480*/  MUFU.EX2 R191, R191 ;  /* 0x000000bf00bf7308 */ /* 0x000fea0000000800 */
[----:B------:R-:W-:Y:S01]  /*b490*/  HMMA.16816.F32 R28, R48, R46, R28 ;  /* 0x0000002e301c723c */ /* 0x000fe2000000181c */
[----:B------:R-:W1:Y:S02]  /*b4a0*/  LDSM.16.MT88.4 R44, [R236+0xe000] ;  /* 0x00e00000ec2c783b */ /* 0x000e640000004200 */
[----:B------:R-:W5:Y:S01]  /*b4b0*/  MUFU.EX2 R192, R192 ;  /* 0x000000c000c07308 */ /* 0x000f620000000800 */
[----:B--2---:R-:W-:-:S02]  /*b4c0*/  F2FP.F16.F32.PACK_AB R53, R188, R181 ;  /* 0x000000b5bc35723e */ /* 0x004fc400000000ff */
[C---:B----4-:R-:W-:Y:S05]  /*b4d0*/  HMMA.16816.F32 R24, R48.reuse, R40, R24 ;  /* 0x000000283018723c */ /* 0x050fea0000001818 */
[----:B------:R-:W2:Y:S01]  /*b4e0*/  MUFU.EX2 R201, R201 ;  /* 0x000000c900c97308 */ /* 0x000ea20000000800 */
[C---:B------:R-:W-:Y:S01]  /*b4f0*/  HMMA.16816.F32 R20, R48.reuse, R42, R20 ;  /* 0x0000002a3014723c */ /* 0x040fe20000001814 */
[----:B------:R-:W4:Y:S05]  /*b500*/  LDSM.16.MT88.4 R40, [R232+0xe000] ;  /* 0x00e00000e828783b */ /* 0x000f2a0000004200 */
[----:B---3--:R-:W-:Y:S01]  /*b510*/  HMMA.16816.F32 R16, R48, R36, R16 ;  /* 0x000000243010723c */ /* 0x008fe20000001810 */
[----:B------:R-:W3:Y:S01]  /*b520*/  MUFU.EX2 R199, R199 ;  /* 0x000000c700c77308 */ /* 0x000ee20000000800 */
[----:B-----5:R-:W-:-:S04]  /*b530*/  F2FP.F16.F32.PACK_AB R55, R192, R191 ;  /* 0x000000bfc037723e */ /* 0x020fc800000000ff */
[C---:B------:R-:W-:Y:S01]  /*b540*/  HMMA.16816.F32 R12, R48.reuse, R38, R12 ;  /* 0x00000026300c723c */ /* 0x040fe2000000180c */
[----:B------:R-:W5:Y:S02]  /*b550*/  LDSM.16.MT88.4 R36, [R231+0xe000] ;  /* 0x00e00000e724783b */ /* 0x000f640000004200 */
[----:B------:R-:W1:Y:S01]  /*b560*/  MUFU.EX2 R195, R195 ;  /* 0x000000c300c37308 */ /* 0x000e620000000800 */
[----:B--2---:R-:W-:Y:S02]  /*b570*/  FADD.FTZ R198, R201, R198 ;  /* 0x000000c6c9c67221 */ /* 0x004fe40000010000 */
[C---:B------:R-:W-:Y:S05]  /*b580*/  HMMA.16816.F32 R8, R48.reuse, R56, R8 ;  /* 0x000000383008723c */ /* 0x040fea0000001808 */
[----:B------:R-:W2:Y:S01]  /*b590*/  MUFU.EX2 R193, R193 ;  /* 0x000000c100c17308 */ /* 0x000ea20000000800 */
[----:B------:R-:W-:Y:S01]  /*b5a0*/  HMMA.16816.F32 R4, R48, R58, R4 ;  /* 0x0000003a3004723c */ /* 0x000fe20000001804 */
[----:B------:R-:W5:Y:S01]  /*b5b0*/  LDSM.16.MT88.4 R56, [R230+0xe000] ;  /* 0x00e00000e638783b */ /* 0x000f620000004200 */
[C---:B---3--:R-:W-:Y:S01]  /*b5c0*/  F2FP.F16.F32.PACK_AB R52, R199.reuse, R201 ;  /* 0x000000c9c734723e */ /* 0x048fe200000000ff */
[----:B------:R-:W-:-:S02]  /*b5d0*/  FADD.FTZ R199, R199, R198 ;  /* 0x000000c6c7c77221 */ /* 0x000fc40000010000 */
[----:B------:R-:W3:Y:S02]  /*b5e0*/  LDSM.16.MT88.4 R48, [R236+0xe800] ;  /* 0x00e80000ec30783b */ /* 0x000ee40000004200 */
[----:B------:R-:W-:Y:S01]  /*b5f0*/  MUFU.EX2 R200, R200 ;  /* 0x000000c800c87308 */ /* 0x000fe20000000800 */
[----:B-1----:R-:W-:-:S07]  /*b600*/  FADD.FTZ R199, R195, R199 ;  /* 0x000000c7c3c77221 */ /* 0x002fce0000010000 */
[----:B------:R-:W1:Y:S01]  /*b610*/  MUFU.EX2 R202, R202 ;  /* 0x000000ca00ca7308 */ /* 0x000e620000000800 */
[C---:B--2---:R-:W-:Y:S01]  /*b620*/  F2FP.F16.F32.PACK_AB R54, R193.reuse, R195 ;  /* 0x000000c3c136723e */ /* 0x044fe200000000ff */
[----:B------:R-:W-:-:S06]  /*b630*/  FADD.FTZ R193, R193, R199 ;  /* 0x000000c7c1c17221 */ /* 0x000fcc0000010000 */
[----:B------:R-:W-:Y:S01]  /*b640*/  MUFU.EX2 R203, R203 ;  /* 0x000000cb00cb7308 */ /* 0x000fe20000000800 */
[C---:B------:R-:W-:Y:S06]  /*b650*/  HMMA.16816.F32 R32, R52.reuse, R44, R32 ;  /* 0x0000002c3420723c */ /* 0x040fec0000001820 */
[C---:B------:R-:W-:Y:S01]  /*b660*/  HMMA.16816.F32 R28, R52.reuse, R46, R28 ;  /* 0x0000002e341c723c */ /* 0x040fe2000000181c */
[----:B------:R-:W-:Y:S01]  /*b670*/  MUFU.EX2 R190, R190 ;  /* 0x000000be00be7308 */ /* 0x000fe20000000800 */
[----:B------:R-:W2:Y:S04]  /*b680*/  LDSM.16.MT88.4 R44, [R232+0xe800] ;  /* 0x00e80000e82c783b */ /* 0x000ea80000004200 */
[C---:B----4-:R-:W-:Y:S03]  /*b690*/  HMMA.16816.F32 R24, R52.reuse, R40, R24 ;  /* 0x000000283418723c */ /* 0x050fe60000001818 */
[----:B------:R-:W4:Y:S03]  /*b6a0*/  MUFU.EX2 R182, R182 ;  /* 0x000000b600b67308 */ /* 0x000f260000000800 */
[C---:B------:R-:W-:Y:S01]  /*b6b0*/  HMMA.16816.F32 R20, R52.reuse, R42, R20 ;  /* 0x0000002a3414723c */ /* 0x040fe20000001814 */
[----:B------:R-:W2:Y:S04]  /*b6c0*/  LDSM.16.MT88.4 R40, [R231+0xe800] ;  /* 0x00e80000e728783b */ /* 0x000ea80000004200 */
[----:B------:R-:W3:Y:S01]  /*b6d0*/  MUFU.EX2 R180, R180 ;  /* 0x000000b400b47308 */ /* 0x000ee20000000800 */
[C---:B-----5:R-:W-:Y:S06]  /*b6e0*/  HMMA.16816.F32 R16, R52.reuse, R36, R16 ;  /* 0x000000243410723c */ /* 0x060fec0000001810 */
[----:B------:R-:W-:Y:S01]  /*b6f0*/  HMMA.16816.F32 R12, R52, R38, R12 ;  /* 0x00000026340c723c */ /* 0x000fe2000000180c */
[----:B------:R-:W5:Y:S01]  /*b700*/  MUFU.EX2 R178, R178 ;  /* 0x000000b200b27308 */ /* 0x000f620000000800 */
[----:B-1----:R-:W-:Y:S01]  /*b710*/  F2FP.F16.F32.PACK_AB R37, R202, R200 ;  /* 0x000000c8ca25723e */ /* 0x002fe200000000ff */
[----:B----4-:R-:W-:-:S03]  /*b720*/  FADD.FTZ R193, R182, R193 ;  /* 0x000000c1b6c17221 */ /* 0x010fc60000010000 */
[C---:B------:R-:W-:Y:S01]  /*b730*/  HMMA.16816.F32 R8, R52.reuse, R56, R8 ;  /* 0x000000383408723c */ /* 0x040fe20000001808 */
[----:B------:R-:W-:Y:S02]  /*b740*/  F2FP.F16.F32.PACK_AB R39, R190, R203 ;  /* 0x000000cbbe27723e */ /* 0x000fe400000000ff */
[----:B------:R-:W1:Y:S01]  /*b750*/  MUFU.EX2 R175, R175 ;  /* 0x000000af00af7308 */ /* 0x000e620000000800 */
[C---:B---3--:R-:W-:Y:S01]  /*b760*/  F2FP.F16.F32.PACK_AB R36, R180.reuse, R182 ;  /* 0x000000b6b424723e */ /* 0x048fe200000000ff */
[----:B------:R-:W-:Y:S01]  /*b770*/  FADD.FTZ R180, R180, R193 ;  /* 0x000000c1b4b47221 */ /* 0x000fe20000010000 */
[----:B------:R-:W-:Y:S01]  /*b780*/  HMMA.16816.F32 R4, R52, R58, R4 ;  /* 0x0000003a3404723c */ /* 0x000fe20000001804 */
[----:B------:R-:W3:Y:S04]  /*b790*/  LDSM.16.MT88.4 R56, [R230+0xe800] ;  /* 0x00e80000e638783b */ /* 0x000ee80000004200 */
[----:B------:R-:W-:Y:S01]  /*b7a0*/  MUFU.EX2 R189, R189 ;  /* 0x000000bd00bd7308 */ /* 0x000fe20000000800 */
[----:B-----5:R-:W-:-:S07]  /*b7b0*/  FADD.FTZ R180, R178, R180 ;  /* 0x000000b4b2b47221 */ /* 0x020fce0000010000 */
[----:B------:R-:W4:Y:S01]  /*b7c0*/  MUFU.EX2 R186, R186 ;  /* 0x000000ba00ba7308 */ /* 0x000f220000000800 */
[C---:B-1----:R-:W-:Y:S01]  /*b7d0*/  F2FP.F16.F32.PACK_AB R38, R175.reuse, R178 ;  /* 0x000000b2af26723e */ /* 0x042fe200000000ff */
[----:B------:R-:W-:-:S06]  /*b7e0*/  FADD.FTZ R175, R175, R180 ;  /* 0x000000b4afaf7221 */ /* 0x000fcc0000010000 */
[C---:B------:R-:W-:Y:S01]  /*b7f0*/  HMMA.16816.F32 R32, R36.reuse, R48, R32 ;  /* 0x000000302420723c */ /* 0x040fe20000001820 */
[----:B------:R-:W-:Y:S05]  /*b800*/  MUFU.EX2 R174, R174 ;  /* 0x000000ae00ae7308 */ /* 0x000fea0000000800 */
[----:B------:R-:W-:Y:S01]  /*b810*/  HMMA.16816.F32 R28, R36, R50, R28 ;  /* 0x00000032241c723c */ /* 0x000fe2000000181c */
[----:B------:R-:W1:Y:S02]  /*b820*/  LDSM.16.MT88.4 R48, [R236+0xf000] ;  /* 0x00f00000ec30783b */ /* 0x000e640000004200 */
[----:B------:R-:W5:Y:S01]  /*b830*/  MUFU.EX2 R171, R171 ;  /* 0x000000ab00ab7308 */ /* 0x000f620000000800 */
[----:B----4-:R-:W-:-:S02]  /*b840*/  F2FP.F16.F32.PACK_AB R53, R186, R189 ;  /* 0x000000bdba35723e */ /* 0x010fc400000000ff */
[C---:B--2---:R-:W-:Y:S05]  /*b850*/  HMMA.16816.F32 R24, R36.reuse, R44, R24 ;  /* 0x0000002c2418723c */ /* 0x044fea0000001818 */
[----:B------:R-:W2:Y:S01]  /*b860*/  MUFU.EX2 R163, R163 ;  /* 0x000000a300a37308 */ /* 0x000ea20000000800 */
[C---:B------:R-:W-:Y:S01]  /*b870*/  HMMA.16816.F32 R20, R36.reuse, R46, R20 ;  /* 0x0000002e2414723c */ /* 0x040fe20000001814 */
[----:B------:R-:W4:Y:S05]  /*b880*/  LDSM.16.MT88.4 R44, [R232+0xf000] ;  /* 0x00f00000e82c783b */ /* 0x000f2a0000004200 */
[----:B------:R-:W-:Y:S01]  /*b890*/  HMMA.16816.F32 R16, R36, R40, R16 ;  /* 0x000000282410723c */ /* 0x000fe20000001810 */
[----:B------:R-:W1:Y:S01]  /*b8a0*/  MUFU.EX2 R162, R162 ;  /* 0x000000a200a27308 */ /* 0x000e620000000800 */
[----:B-----5:R-:W-:-:S04]  /*b8b0*/  F2FP.F16.F32.PACK_AB R55, R171, R174 ;  /* 0x000000aeab37723e */ /* 0x020fc800000000ff */
[C---:B------:R-:W-:Y:S01]  /*b8c0*/  HMMA.16816.F32 R12, R36.reuse, R42, R12 ;  /* 0x0000002a240c723c */ /* 0x040fe2000000180c */
[----:B------:R-:W5:Y:S02]  /*b8d0*/  LDSM.16.MT88.4 R40, [R231+0xf000] ;  /* 0x00f00000e728783b */ /* 0x000f640000004200 */
[----:B------:R-:W-:Y:S01]  /*b8e0*/  MUFU.EX2 R160, R160 ;  /* 0x000000a000a07308 */ /* 0x000fe20000000800 */
[----:B--2---:R-:W-:Y:S02]  /*b8f0*/  FADD.FTZ R175, R163, R175 ;  /* 0x000000afa3af7221 */ /* 0x004fe40000010000 */
[C---:B---3--:R-:W-:Y:S05]  /*b900*/  HMMA.16816.F32 R8, R36.reuse, R56, R8 ;  /* 0x000000382408723c */ /* 0x048fea0000001808 */
[----:B------:R-:W2:Y:S01]  /*b910*/  MUFU.EX2 R156, R156 ;  /* 0x0000009c009c7308 */ /* 0x000ea20000000800 */
[----:B------:R-:W-:Y:S01]  /*b920*/  HMMA.16816.F32 R4, R36, R58, R4 ;  /* 0x0000003a2404723c */ /* 0x000fe20000001804 */
[C---:B-1----:R-:W-:Y:S01]  /*b930*/  F2FP.F16.F32.PACK_AB R52, R162.reuse, R163 ;  /* 0x000000a3a234723e */ /* 0x042fe200000000ff */
[----:B------:R-:W1:Y:S01]  /*b940*/  LDSM.16.MT88.4 R36, [R230+0xf000] ;  /* 0x00f00000e624783b */ /* 0x000e620000004200 */
[----:B------:R-:W-:-:S04]  /*b950*/  FADD.FTZ R175, R162, R175 ;  /* 0x000000afa2af7221 */ /* 0x000fc80000010000 */
[----:B------:R-:W-:Y:S08]  /*b960*/  MUFU.EX2 R168, R168 ;  /* 0x000000a800a87308 */ /* 0x000ff00000000800 */
[----:B------:R-:W-:Y:S01]  /*b970*/  MUFU.EX2 R155, R155 ;  /* 0x0000009b009b7308 */ /* 0x000fe20000000800 */
[----:B--2---:R-:W-:Y:S01]  /*b980*/  F2FP.F16.F32.PACK_AB R54, R156, R160 ;  /* 0x000000a09c36723e */ /* 0x004fe200000000ff */
[----:B------:R-:W-:-:S04]  /*b990*/  FADD.FTZ R160, R160, R175 ;  /* 0x000000afa0a07221 */ /* 0x000fc80000010000 */
[----:B------:R-:W-:Y:S02]  /*b9a0*/  FADD.FTZ R160, R156, R160 ;  /* 0x000000a09ca07221 */ /* 0x000fe40000010000 */
[C---:B------:R-:W-:Y:S01]  /*b9b0*/  HMMA.16816.F32 R32, R52.reuse, R48, R32 ;  /* 0x000000303420723c */ /* 0x040fe20000001820 */
[----:B------:R-:W-:Y:S05]  /*b9c0*/  MUFU.EX2 R151, R151 ;  /* 0x0000009700977308 */ /* 0x000fea0000000800 */
[C---:B------:R-:W-:Y:S01]  /*b9d0*/  HMMA.16816.F32 R28, R52.reuse, R50, R28 ;  /* 0x00000032341c723c */ /* 0x040fe2000000181c */
[----:B------:R-:W2:Y:S02]  /*b9e0*/  LDSM.16.MT88.4 R48, [R236+0xf800] ;  /* 0x00f80000ec30783b */ /* 0x000ea40000004200 */
[----:B------:R-:W-:Y:S03]  /*b9f0*/  MUFU.EX2 R149, R149 ;  /* 0x0000009500957308 */ /* 0x000fe60000000800 */
[C---:B----4-:R-:W-:Y:S05]  /*ba00*/  HMMA.16816.F32 R24, R52.reuse, R44, R24 ;  /* 0x0000002c3418723c */ /* 0x050fea0000001818 */
[----:B------:R-:W3:Y:S01]  /*ba10*/  MUFU.EX2 R143, R143 ;  /* 0x0000008f008f7308 */ /* 0x000ee20000000800 */
[C---:B------:R-:W-:Y:S01]  /*ba20*/  HMMA.16816.F32 R20, R52.reuse, R46, R20 ;  /* 0x0000002e3414723c */ /* 0x040fe20000001814 */
[----:B------:R-:W-:Y:S05]  /*ba30*/  LDSM.16.MT88.4 R44, [R232+0xf800] ;  /* 0x00f80000e82c783b */ /* 0x000fea0000004200 */
[C---:B-----5:R-:W-:Y:S01]  /*ba40*/  HMMA.16816.F32 R16, R52.reuse, R40, R16 ;  /* 0x000000283410723c */ /* 0x060fe20000001810 */
[----:B------:R-:W4:Y:S05]  /*ba50*/  MUFU.EX2 R140, R140 ;  /* 0x0000008c008c7308 */ /* 0x000f2a0000000800 */
[----:B------:R-:W-:Y:S01]  /*ba60*/  HMMA.16816.F32 R12, R52, R42, R12 ;  /* 0x0000002a340c723c */ /* 0x000fe2000000180c */
[----:B------:R-:W5:Y:S02]  /*ba70*/  LDSM.16.MT88.4 R40, [R231+0xf800] ;  /* 0x00f80000e728783b */ /* 0x000f640000004200 */
[----:B------:R-:W-:Y:S01]  /*ba80*/  MUFU.EX2 R139, R139 ;  /* 0x0000008b008b7308 */ /* 0x000fe20000000800 */
[----:B---3--:R-:W-:-:S02]  /*ba90*/  FADD.FTZ R160, R143, R160 ;  /* 0x000000a08fa07221 */ /* 0x008fc40000010000 */
[C---:B-1----:R-:W-:Y:S05]  /*baa0*/  HMMA.16816.F32 R8, R52.reuse, R36, R8 ;  /* 0x000000243408723c */ /* 0x042fea0000001808 */
[----:B------:R-:W1:Y:S01]  /*bab0*/  MUFU.EX2 R138, R138 ;  /* 0x0000008a008a7308 */ /* 0x000e620000000800 */
[----:B------:R-:W-:Y:S01]  /*bac0*/  HMMA.16816.F32 R4, R52, R38, R4 ;  /* 0x000000263404723c */ /* 0x000fe20000001804 */
[----:B------:R-:W3:Y:S06]  /*bad0*/  LDSM.16.MT88.4 R36, [R230+0xf800] ;  /* 0x00f80000e624783b */ /* 0x000eec0000004200 */
[----:B------:R-:W-:Y:S01]  /*bae0*/  F2FP.F16.F32.PACK_AB R53, R155, R168 ;  /* 0x000000a89b35723e */ /* 0x000fe200000000ff */
[----:B------:R-:W-:Y:S01]  /*baf0*/  MUFU.EX2 R147, R147 ;  /* 0x0000009300937308 */ /* 0x000fe20000000800 */
[----:B------:R-:W-:-:S02]  /*bb00*/  F2FP.F16.F32.PACK_AB R55, R149, R151 ;  /* 0x000000979537723e */ /* 0x000fc400000000ff */
[C---:B----4-:R-:W-:Y:S01]  /*bb10*/  F2FP.F16.F32.PACK_AB R52, R140.reuse, R143 ;  /* 0x0000008f8c34723e */ /* 0x050fe200000000ff */
[----:B------:R-:W-:Y:S01]  /*bb20*/  FADD.FTZ R140, R140, R160 ;  /* 0x000000a08c8c7221 */ /* 0x000fe20000010000 */
[----:B-1----:R-:W-:-:S03]  /*bb30*/  F2FP.F16.F32.PACK_AB R54, R138, R139 ;  /* 0x0000008b8a36723e */ /* 0x002fc600000000ff */
[----:B------:R-:W1:Y:S01]  /*bb40*/  MUFU.EX2 R137, R137 ;  /* 0x0000008900897308 */ /* 0x000e620000000800 */
[----:B------:R-:W-:-:S04]  /*bb50*/  FADD.FTZ R140, R139, R140 ;  /* 0x0000008c8b8c7221 */ /* 0x000fc80000010000 */
[----:B------:R-:W-:Y:S01]  /*bb60*/  FADD.FTZ R138, R138, R140 ;  /* 0x0000008c8a8a7221 */ /* 0x000fe20000010000 */
[C---:B--2---:R-:W-:Y:S02]  /*bb70*/  HMMA.16816.F32 R32, R52.reuse, R48, R32 ;  /* 0x000000303420723c */ /* 0x044fe40000001820 */
[----:B------:R-:W-:Y:S04]  /*bb80*/  MUFU.EX2 R136, R136 ;  /* 0x0000008800887308 */ /* 0x000fe80000000800 */
[C---:B------:R-:W-:Y:S01]  /*bb90*/  HMMA.16816.F32 R28, R52.reuse, R50, R28 ;  /* 0x00000032341c723c */ /* 0x040fe2000000181c */
[----:B------:R-:W2:Y:S03]  /*bba0*/  LDSM.16.MT88.4 R48, [R236+0x10000] ;  /* 0x01000000ec30783b */ /* 0x000ea60000004200 */
[----:B------:R-:W4:Y:S01]  /*bbb0*/  MUFU.EX2 R101, R101 ;  /* 0x0000006500657308 */ /* 0x000f220000000800 */
[----:B-1----:R-:W-:Y:S01]  /*bbc0*/  F2FP.F16.F32.PACK_AB R57, R137, R147 ;  /* 0x000000938939723e */ /* 0x002fe200000000ff */
[C---:B-----5:R-:W-:Y:S06]  /*bbd0*/  HMMA.16816.F32 R16, R52.reuse, R40, R16 ;  /* 0x000000283410723c */ /* 0x060fec0000001810 */
[----:B------:R-:W1:Y:S01]  /*bbe0*/  MUFU.EX2 R117, R117 ;  /* 0x0000007500757308 */ /* 0x000e620000000800 */
[C---:B---3--:R-:W-:Y:S06]  /*bbf0*/  HMMA.16816.F32 R8, R52.reuse, R36, R8 ;  /* 0x000000243408723c */ /* 0x048fec0000001808 */
[C---:B------:R-:W-:Y:S01]  /*bc00*/  HMMA.16816.F32 R4, R52.reuse, R38, R4 ;  /* 0x000000263404723c */ /* 0x040fe20000001804 */
[----:B------:R-:W3:Y:S01]  /*bc10*/  MUFU.EX2 R116, R116 ;  /* 0x0000007400747308 */ /* 0x000ee20000000800 */
[----:B----4-:R-:W-:Y:S01]  /*bc20*/  F2FP.F16.F32.PACK_AB R59, R101, R136 ;  /* 0x00000088653b723e */ /* 0x010fe200000000ff */
[----:B------:R-:W4:Y:S03]  /*bc30*/  LDSM.16.MT88.4 R36, [R230+0x10000] ;  /* 0x01000000e624783b */ /* 0x000f260000004200 */
[----:B------:R-:W-:Y:S01]  /*bc40*/  HMMA.16816.F32 R12, R52, R42, R12 ;  /* 0x0000002a340c723c */ /* 0x000fe2000000180c */
[----:B------:R-:W5:Y:S02]  /*bc50*/  LDSM.16.MT88.4 R40, [R231+0x10000] ;  /* 0x01000000e728783b */ /* 0x000f640000004200 */
[----:B------:R-:W2:Y:S01]  /*bc60*/  MUFU.EX2 R115, R115 ;  /* 0x0000007300737308 */ /* 0x000ea20000000800 */
[----:B-1----:R-:W-:-:S02]  /*bc70*/  FADD.FTZ R138, R117, R138 ;  /* 0x0000008a758a7221 */ /* 0x002fc40000010000 */
[C---:B------:R-:W-:Y:S05]  /*bc80*/  HMMA.16816.F32 R24, R52.reuse, R44, R24 ;  /* 0x0000002c3418723c */ /* 0x040fea0000001818 */
[----:B------:R-:W1:Y:S01]  /*bc90*/  MUFU.EX2 R114, R114 ;  /* 0x0000007200727308 */ /* 0x000e620000000800 */
[C---:B---3--:R-:W-:Y:S01]  /*bca0*/  F2FP.F16.F32.PACK_AB R56, R116.reuse, R117 ;  /* 0x000000757438723e */ /* 0x048fe200000000ff */
[----:B------:R-:W-:Y:S01]  /*bcb0*/  HMMA.16816.F32 R20, R52, R46, R20 ;  /* 0x0000002e3414723c */ /* 0x000fe20000001814 */
[----:B------:R-:W3:Y:S01]  /*bcc0*/  LDSM.16.MT88.4 R44, [R232+0x10000] ;  /* 0x01000000e82c783b */ /* 0x000ee20000004200 */
[----:B------:R-:W-:-:S03]  /*bcd0*/  FADD.FTZ R116, R116, R138 ;  /* 0x0000008a74747221 */ /* 0x000fc60000010000 */
[----:B------:R-:W-:Y:S01]  /*bce0*/  LDSM.16.MT88.4 R52, [R230+0x10800] ;  /* 0x01080000e634783b */ /* 0x000fe20000004200 */
[----:B------:R-:W-:Y:S01]  /*bcf0*/  MUFU.EX2 R85, R100 ;  /* 0x0000006400557308 */ /* 0x000fe20000000800 */
[----:B--2---:R-:W-:-:S07]  /*bd00*/  FADD.FTZ R116, R115, R116 ;  /* 0x0000007473747221 */ /* 0x004fce0000010000 */
[----:B------:R-:W2:Y:S01]  /*bd10*/  MUFU.EX2 R83, R99 ;  /* 0x0000006300537308 */ /* 0x000ea20000000800 */
[C---:B-1----:R-:W-:Y:S01]  /*bd20*/  F2FP.F16.F32.PACK_AB R58, R114.reuse, R115 ;  /* 0x00000073723a723e */ /* 0x042fe200000000ff */
[----:B------:R-:W-:-:S06]  /*bd30*/  FADD.FTZ R114, R114, R116 ;  /* 0x0000007472727221 */ /* 0x000fcc0000010000 */
[C---:B------:R-:W-:Y:S01]  /*bd40*/  HMMA.16816.F32 R32, R56.reuse, R48, R32 ;  /* 0x000000303820723c */ /* 0x040fe20000001820 */
[----:B------:R-:W-:Y:S05]  /*bd50*/  MUFU.EX2 R82, R98 ;  /* 0x0000006200527308 */ /* 0x000fea0000000800 */
[C---:B----4-:R-:W-:Y:S01]  /*bd60*/  HMMA.16816.F32 R8, R56.reuse, R36, R8 ;  /* 0x000000243808723c */ /* 0x050fe20000001808 */
[----:B------:R-:W-:Y:S01]  /*bd70*/  FADD.FTZ R48, R80, R84 ;  /* 0x0000005450307221 */ /* 0x000fe20000010000 */
[--C-:B------:R-:W-:Y:S01]  /*bd80*/  FFMA.FTZ R80, R91, UR16, -R87.reuse ;  /* 0x000000105b507c23 */ /* 0x100fe20008010857 */
[----:B------:R-:W-:Y:S01]  /*bd90*/  MUFU.EX2 R81, R97 ;  /* 0x0000006100517308 */ /* 0x000fe20000000800 */
[----:B--2---:R-:W-:Y:S01]  /*bda0*/  F2FP.F16.F32.PACK_AB R49, R83, R85 ;  /* 0x000000555331723e */ /* 0x004fe200000000ff */
[----:B------:R-:W-:Y:S01]  /*bdb0*/  FADD.FTZ R48, R79, R48 ;  /* 0x000000304f307221 */ /* 0x000fe20000010000 */
[C---:B------:R-:W-:Y:S01]  /*bdc0*/  HMMA.16816.F32 R4, R56.reuse, R38, R4 ;  /* 0x000000263804723c */ /* 0x040fe20000001804 */
[----:B------:R-:W1:Y:S01]  /*bdd0*/  LDSM.16.MT88.4 R36, [R231+0x10800] ;  /* 0x01080000e724783b */ /* 0x000e620000004200 */
[--C-:B------:R-:W-:Y:S01]  /*bde0*/  FFMA.FTZ R84, R90, UR16, -R87.reuse ;  /* 0x000000105a547c23 */ /* 0x100fe20008010857 */
[----:B------:R-:W-:Y:S01]  /*bdf0*/  FADD.FTZ R48, R78, R48 ;  /* 0x000000304e307221 */ /* 0x000fe20000010000 */
[----:B------:R-:W-:Y:S01]  /*be00*/  FFMA.FTZ R78, R112, UR16, -R88 ;  /* 0x00000010704e7c23 */ /* 0x000fe20008010858 */
[----:B------:R-:W2:Y:S01]  /*be10*/  MUFU.EX2 R79, R113 ;  /* 0x00000071004f7308 */ /* 0x000ea20000000800 */
[----:B-----5:R-:W-:Y:S01]  /*be20*/  HMMA.16816.F32 R16, R56, R40, R16 ;  /* 0x000000283810723c */ /* 0x020fe20000001810 */
[----:B------:R-:W-:Y:S01]  /*be30*/  FADD.FTZ R48, R77, R48 ;  /* 0x000000304d307221 */ /* 0x000fe20000010000 */
[----:B------:R-:W-:-:S03]  /*be40*/  FFMA.FTZ R77, R92, UR16, -R87 ;  /* 0x000000105c4d7c23 */ /* 0x000fc60008010857 */
[----:B------:R-:W-:Y:S01]  /*be50*/  FADD.FTZ R48, R76, R48 ;  /* 0x000000304c307221 */ /* 0x000fe20000010000 */
[----:B------:R-:W-:Y:S01]  /*be60*/  HMMA.16816.F32 R12, R56, R42, R12 ;  /* 0x0000002a380c723c */ /* 0x000fe2000000180c */
[----:B------:R-:W4:Y:S01]  /*be70*/  MUFU.EX2 R78, R78 ;  /* 0x0000004e004e7308 */ /* 0x000f220000000800 */
[----:B------:R-:W5:Y:S01]  /*be80*/  LDSM.16.MT88.4 R40, [R232+0x10800] ;  /* 0x01080000e828783b */ /* 0x000f620000004200 */
[----:B------:R-:W-:-:S03]  /*be90*/  FADD.FTZ R75, R75, R48 ;  /* 0x000000304b4b7221 */ /* 0x000fc60000010000 */
[C---:B------:R-:W-:Y:S01]  /*bea0*/  HMMA.16816.F32 R28, R56.reuse, R50, R28 ;  /* 0x00000032381c723c */ /* 0x040fe2000000181c */
[----:B------:R-:W-:Y:S02]  /*beb0*/  FADD.FTZ R75, R74, R75 ;  /* 0x0000004b4a4b7221 */ /* 0x000fe40000010000 */
[----:B------:R-:W-:Y:S01]  /*bec0*/  MUFU.EX2 R76, R111 ;  /* 0x0000006f004c7308 */ /* 0x000fe20000000800 */
[----:B--2---:R-:W-:Y:S01]  /*bed0*/  FADD.FTZ R114, R79, R114 ;  /* 0x000000724f727221 */ /* 0x004fe20000010000 */
[----:B------:R-:W-:Y:S01]  /*bee0*/  FADD.FTZ R75, R73, R75 ;  /* 0x0000004b494b7221 */ /* 0x000fe20000010000 */
[C---:B---3--:R-:W-:Y:S01]  /*bef0*/  HMMA.16816.F32 R24, R56.reuse, R44, R24 ;  /* 0x0000002c3818723c */ /* 0x048fe20000001818 */
[----:B------:R-:W-:Y:S01]  /*bf00*/  F2FP.F16.F32.PACK_AB R51, R81, R82 ;  /* 0x000000525133723e */ /* 0x000fe200000000ff */
[--C-:B------:R-:W-:Y:S01]  /*bf10*/  FFMA.FTZ R73, R107, UR16, -R88.reuse ;  /* 0x000000106b497c23 */ /* 0x100fe20008010858 */
[----:B------:R-:W-:Y:S01]  /*bf20*/  FADD.FTZ R75, R72, R75 ;  /* 0x0000004b484b7221 */ /* 0x000fe20000010000 */
[--C-:B------:R-:W-:Y:S01]  /*bf30*/  FFMA.FTZ R72, R108, UR16, -R88.reuse ;  /* 0x000000106c487c23 */ /* 0x100fe20008010858 */
[----:B------:R-:W2:Y:S01]  /*bf40*/  MUFU.EX2 R74, R110 ;  /* 0x0000006e004a7308 */ /* 0x000ea20000000800 */
[----:B------:R-:W-:Y:S01]  /*bf50*/  HMMA.16816.F32 R20, R56, R46, R20 ;  /* 0x0000002e3814723c */ /* 0x000fe20000001814 */
[----:B------:R-:W-:Y:S01]  /*bf60*/  FADD.FTZ R75, R63, R75 ;  /* 0x0000004b3f4b7221 */ /* 0x000fe20000010000 */
[----:B------:R-:W3:Y:S01]  /*bf70*/  LDSM.16.MT88.4 R44, [R236+0x10800] ;  /* 0x01080000ec2c783b */ /* 0x000ee20000004200 */
[----:B----4-:R-:W-:Y:S01]  /*bf80*/  F2FP.F16.F32.PACK_AB R48, R78, R79 ;  /* 0x0000004f4e30723e */ /* 0x010fe200000000ff */
[--C-:B------:R-:W-:Y:S01]  /*bf90*/  FFMA.FTZ R63, R109, UR16, -R88.reuse ;  /* 0x000000106d3f7c23 */ /* 0x100fe20008010858 */
[----:B------:R-:W-:Y:S01]  /*bfa0*/  FADD.FTZ R123, R123, R75 ;  /* 0x0000004b7b7b7221 */ /* 0x000fe20000010000 */
[--C-:B------:R-:W-:Y:S01]  /*bfb0*/  FFMA.FTZ R75, R106, UR16, -R88.reuse ;  /* 0x000000106a4b7c23 */ /* 0x100fe20008010858 */
[--C-:B------:R-:W-:Y:S01]  /*bfc0*/  FFMA.FTZ R56, R96, UR16, -R87.reuse ;  /* 0x0000001060387c23 */ /* 0x100fe20008010857 */
[----:B------:R-:W-:Y:S01]  /*bfd0*/  FFMA.FTZ R57, R95, UR16, -R87 ;  /* 0x000000105f397c23 */ /* 0x000fe20008010857 */
[----:B------:R-:W-:Y:S01]  /*bfe0*/  FADD.FTZ R123, R122, R123 ;  /* 0x0000007b7a7b7221 */ /* 0x000fe20000010000 */
[--C-:B------:R-:W-:Y:S01]  /*bff0*/  FFMA.FTZ R58, R94, UR16, -R87.reuse ;  /* 0x000000105e3a7c23 */ /* 0x100fe20008010857 */
[----:B------:R-:W-:Y:S01]  /*c000*/  FFMA.FTZ R59, R93, UR16, -R87 ;  /* 0x000000105d3b7c23 */ /* 0x000fe20008010857 */
[----:B------:R-:W4:Y:S01]  /*c010*/  MUFU.EX2 R63, R63 ;  /* 0x0000003f003f7308 */ /* 0x000f220000000800 */
[----:B------:R-:W-:Y:S01]  /*c020*/  FADD.FTZ R121, R121, R123 ;  /* 0x0000007b79797221 */ /* 0x000fe20000010000 */
[----:B------:R-:W-:Y:S01]  /*c030*/  FFMA.FTZ R87, R104, UR16, -R88 ;  /* 0x0000001068577c23 */ /* 0x000fe20008010858 */
[----:B------:R-:W-:Y:S01]  /*c040*/  FADD.FTZ R78, R78, R114 ;  /* 0x000000724e4e7221 */ /* 0x000fe20000010000 */
[----:B--2---:R-:W-:Y:S01]  /*c050*/  F2FP.F16.F32.PACK_AB R50, R74, R76 ;  /* 0x0000004c4a32723e */ /* 0x004fe200000000ff */
[----:B------:R-:W-:-:S02]  /*c060*/  FADD.FTZ R121, R120, R121 ;  /* 0x0000007978797221 */ /* 0x000fc40000010000 */
[----:B------:R-:W-:Y:S01]  /*c070*/  FADD.FTZ R78, R76, R78 ;  /* 0x0000004e4c4e7221 */ /* 0x000fe20000010000 */
[----:B------:R-:W-:Y:S01]  /*c080*/  MUFU.EX2 R56, R56 ;  /* 0x0000003800387308 */ /* 0x000fe20000000800 */
[----:B------:R-:W-:Y:S02]  /*c090*/  FADD.FTZ R119, R119, R121 ;  /* 0x0000007977777221 */ /* 0x000fe40000010000 */
[----:B-1----:R-:W-:Y:S01]  /*c0a0*/  HMMA.16816.F32 R16, R48, R36, R16 ;  /* 0x000000243010723c */ /* 0x002fe20000001810 */
[----:B------:R-:W-:Y:S01]  /*c0b0*/  FADD.FTZ R74, R74, R78 ;  /* 0x0000004e4a4a7221 */ /* 0x000fe20000010000 */
[----:B------:R-:W-:-:S03]  /*c0c0*/  FADD.FTZ R119, R118, R119 ;  /* 0x0000007776777221 */ /* 0x000fc60000010000 */
[----:B------:R-:W1:Y:S01]  /*c0d0*/  MUFU.EX2 R57, R57 ;  /* 0x0000003900397308 */ /* 0x000e620000000800 */
[----:B------:R-:W-:Y:S01]  /*c0e0*/  FADD.FTZ R141, R141, R119 ;  /* 0x000000778d8d7221 */ /* 0x000fe20000010000 */
[----:B------:R-:W-:Y:S01]  /*c0f0*/  HMMA.16816.F32 R12, R48, R38, R12 ;  /* 0x00000026300c723c */ /* 0x000fe2000000180c */
[----:B------:R-:W2:Y:S01]  /*c100*/  LDSM.16.MT88.4 R36, [R232+0x11000] ;  /* 0x01100000e824783b */ /* 0x000ea20000004200 */
[----:B----4-:R-:W-:Y:S01]  /*c110*/  FADD.FTZ R74, R63, R74 ;  /* 0x0000004a3f4a7221 */ /* 0x010fe20000010000 */
[----:B------:R-:W-:-:S03]  /*c120*/  FADD.FTZ R141, R142, R141 ;  /* 0x0000008d8e8d7221 */ /* 0x000fc60000010000 */
[----:B------:R-:W-:Y:S01]  /*c130*/  MUFU.EX2 R58, R58 ;  /* 0x0000003a003a7308 */ /* 0x000fe20000000800 */
[----:B------:R-:W-:Y:S01]  /*c140*/  FADD.FTZ R141, R150, R141 ;  /* 0x0000008d968d7221 */ /* 0x000fe20000010000 */
[----:B-----5:R-:W-:Y:S03]  /*c150*/  HMMA.16816.F32 R24, R48, R40, R24 ;  /* 0x000000283018723c */ /* 0x020fe60000001818 */
[----:B------:R-:W-:-:S03]  /*c160*/  FADD.FTZ R152, R152, R141 ;  /* 0x0000008d98987221 */ /* 0x000fc60000010000 */
[----:B------:R-:W4:Y:S01]  /*c170*/  MUFU.EX2 R59, R59 ;  /* 0x0000003b003b7308 */ /* 0x000f220000000800 */
[----:B------:R-:W-:Y:S01]  /*c180*/  FADD.FTZ R152, R153, R152 ;  /* 0x0000009899987221 */ /* 0x000fe20000010000 */
[----:B------:R-:W-:Y:S01]  /*c190*/  HMMA.16816.F32 R20, R48, R42, R20 ;  /* 0x0000002a3014723c */ /* 0x000fe20000001814 */
[----:B------:R-:W5:Y:S02]  /*c1a0*/  LDSM.16.MT88.4 R40, [R236+0x11000] ;  /* 0x01100000ec28783b */ /* 0x000f640000004200 */
[----:B------:R-:W-:-:S03]  /*c1b0*/  FADD.FTZ R161, R161, R152 ;  /* 0x00000098a1a17221 */ /* 0x000fc60000010000 */
[----:B------:R-:W2:Y:S01]  /*c1c0*/  MUFU.EX2 R72, R72 ;  /* 0x0000004800487308 */ /* 0x000ea20000000800 */
[----:B------:R-:W-:Y:S01]  /*c1d0*/  FADD.FTZ R161, R165, R161 ;  /* 0x000000a1a5a17221 */ /* 0x000fe20000010000 */
[----:B---3--:R-:W-:Y:S03]  /*c1e0*/  HMMA.16816.F32 R32, R48, R44, R32 ;  /* 0x0000002c3020723c */ /* 0x008fe60000001820 */
[----:B------:R-:W-:-:S03]  /*c1f0*/  FADD.FTZ R161, R169, R161 ;  /* 0x000000a1a9a17221 */ /* 0x000fc60000010000 */
[----:B------:R-:W-:Y:S01]  /*c200*/  MUFU.EX2 R73, R73 ;  /* 0x0000004900497308 */ /* 0x000fe20000000800 */
[----:B------:R-:W-:Y:S01]  /*c210*/  FADD.FTZ R161, R177, R161 ;  /* 0x000000a1b1a17221 */ /* 0x000fe20000010000 */
[----:B------:R-:W-:Y:S01]  /*c220*/  HMMA.16816.F32 R28, R48, R46, R28 ;  /* 0x0000002e301c723c */ /* 0x000fe2000000181c */
[----:B------:R-:W3:Y:S02]  /*c230*/  LDSM.16.MT88.4 R44, [R231+0x11000] ;  /* 0x01100000e72c783b */ /* 0x000ee40000004200 */
[----:B------:R-:W-:-:S03]  /*c240*/  FADD.FTZ R179, R179, R161 ;  /* 0x000000a1b3b37221 */ /* 0x000fc60000010000 */
[----:B------:R-:W2:Y:S01]  /*c250*/  MUFU.EX2 R75, R75 ;  /* 0x0000004b004b7308 */ /* 0x000ea20000000800 */
[----:B------:R-:W-:Y:S01]  /*c260*/  FADD.FTZ R179, R181, R179 ;  /* 0x000000b3b5b37221 */ /* 0x000fe20000010000 */
[----:B------:R-:W-:Y:S03]  /*c270*/  HMMA.16816.F32 R8, R48, R52, R8 ;  /* 0x000000343008723c */ /* 0x000fe60000001808 */
[----:B------:R-:W-:-:S03]  /*c280*/  FADD.FTZ R179, R188, R179 ;  /* 0x000000b3bcb37221 */ /* 0x000fc60000010000 */
[----:B------:R-:W-:Y:S01]  /*c290*/  HMMA.16816.F32 R4, R48, R54, R4 ;  /* 0x000000363004723c */ /* 0x000fe20000001804 */
[----:B------:R-:W-:Y:S01]  /*c2a0*/  FADD.FTZ R191, R191, R179 ;  /* 0x000000b3bfbf7221 */ /* 0x000fe20000010000 */
[----:B------:R-:W-:Y:S01]  /*c2b0*/  MUFU.EX2 R77, R77 ;  /* 0x0000004d004d7308 */ /* 0x000fe20000000800 */
[----:B------:R-:W3:Y:S02]  /*c2c0*/  LDSM.16.MT88.4 R52, [R230+0x11000] ;  /* 0x01100000e634783b */ /* 0x000ee40000004200 */
[----:B------:R-:W-:Y:S02]  /*c2d0*/  FADD.FTZ R191, R192, R191 ;  /* 0x000000bfc0bf7221 */ /* 0x000fe40000010000 */
[----:B-1----:R-:W-:Y:S02]  /*c2e0*/  F2FP.F16.F32.PACK_AB R49, R57, R56 ;  /* 0x000000383931723e */ /* 0x002fe400000000ff */
[----:B------:R-:W-:Y:S01]  /*c2f0*/  FADD.FTZ R200, R200, R191 ;  /* 0x000000bfc8c87221 */ /* 0x000fe20000010000 */
[----:B----4-:R-:W-:Y:S01]  /*c300*/  F2FP.F16.F32.PACK_AB R51, R59, R58 ;  /* 0x0000003a3b33723e */ /* 0x010fe200000000ff */
[----:B------:R-:W1:Y:S01]  /*c310*/  MUFU.EX2 R80, R80 ;  /* 0x0000005000507308 */ /* 0x000e620000000800 */
[----:B--2---:R-:W-:Y:S01]  /*c320*/  F2FP.F16.F32.PACK_AB R48, R72, R63 ;  /* 0x0000003f4830723e */ /* 0x004fe200000000ff */
[----:B------:R-:W-:Y:S01]  /*c330*/  FADD.FTZ R200, R202, R200 ;  /* 0x000000c8cac87221 */ /* 0x000fe20000010000 */
[----:B------:R-:W-:Y:S01]  /*c340*/  F2FP.F16.F32.PACK_AB R50, R75, R73 ;  /* 0x000000494b32723e */ /* 0x000fe200000000ff */
[----:B------:R-:W-:-:S02]  /*c350*/  FADD.FTZ R72, R72, R74 ;  /* 0x0000004a48487221 */ /* 0x000fc40000010000 */
[----:B------:R-:W-:Y:S02]  /*c360*/  FADD.FTZ R203, R203, R200 ;  /* 0x000000c8cbcb7221 */ /* 0x000fe40000010000 */
[----:B------:R-:W-:Y:S01]  /*c370*/  MUFU.EX2 R84, R84 ;  /* 0x0000005400547308 */ /* 0x000fe20000000800 */
[----:B------:R-:W-:Y:S01]  /*c380*/  FADD.FTZ R72, R73, R72 ;  /* 0x0000004849487221 */ /* 0x000fe20000010000 */
[----:B------:R-:W-:Y:S01]  /*c390*/  FADD.FTZ R203, R190, R203 ;  /* 0x000000cbbecb7221 */ /* 0x000fe20000010000 */
[C---:B------:R-:W-:Y:S02]  /*c3a0*/  HMMA.16816.F32 R24, R48.reuse, R36, R24 ;  /* 0x000000243018723c */ /* 0x040fe40000001818 */
[----:B------:R-:W-:Y:S01]  /*c3b0*/  FADD.FTZ R75, R75, R72 ;  /* 0x000000484b4b7221 */ /* 0x000fe20000010000 */
[----:B------:R-:W-:Y:S02]  /*c3c0*/  FADD.FTZ R189, R189, R203 ;  /* 0x000000cbbdbd7221 */ /* 0x000fe40000010000 */
[----:B------:R-:W2:Y:S01]  /*c3d0*/  MUFU.EX2 R249, R249 ;  /* 0x000000f900f97308 */ /* 0x000ea20000000800 */
[----:B------:R-:W-:Y:S01]  /*c3e0*/  HMMA.16816.F32 R20, R48, R38, R20 ;  /* 0x000000263014723c */ /* 0x000fe20000001814 */
[----:B------:R-:W-:Y:S01]  /*c3f0*/  FADD.FTZ R189, R186, R189 ;  /* 0x000000bdbabd7221 */ /* 0x000fe20000010000 */
[----:B------:R-:W4:Y:S01]  /*c400*/  LDSM.16.MT88.4 R36, [R236+0x11800] ;  /* 0x01180000ec24783b */ /* 0x000f220000004200 */
[----:B-1----:R-:W-:-:S02]  /*c410*/  F2FP.F16.F32.PACK_AB R133, R80, R77 ;  /* 0x0000004d5085723e */ /* 0x002fc400000000ff */
[----:B------:R-:W-:Y:S01]  /*c420*/  FADD.FTZ R189, R174, R189 ;  /* 0x000000bdaebd7221 */ /* 0x000fe20000010000 */
[C---:B-----5:R-:W-:Y:S01]  /*c430*/  HMMA.16816.F32 R28, R48.reuse, R42, R28 ;  /* 0x0000002a301c723c */ /* 0x060fe2000000181c */
[----:B------:R-:W1:Y:S02]  /*c440*/  MUFU.EX2 R86, R86 ;  /* 0x0000005600567308 */ /* 0x000e640000000800 */
[----:B------:R-:W-:Y:S01]  /*c450*/  FADD.FTZ R171, R171, R189 ;  /* 0x000000bdabab7221 */ /* 0x000fe20000010000 */
[----:B------:R-:W-:Y:S02]  /*c460*/  LEA R189, P0, R70, UR20, 0x1 ;  /* 0x0000001446bd7c11 */ /* 0x000fe4000f8008ff */
[C---:B------:R-:W-:Y:S01]  /*c470*/  HMMA.16816.F32 R32, R48.reuse, R40, R32 ;  /* 0x000000283020723c */ /* 0x040fe20000001820 */
[----:B------:R-:W-:Y:S01]  /*c480*/  FADD.FTZ R171, R168, R171 ;  /* 0x000000aba8ab7221 */ /* 0x000fe20000010000 */
[----:B------:R-:W5:Y:S01]  /*c490*/  LDSM.16.MT88.4 R40, [R232+0x11800] ;  /* 0x01180000e828783b */ /* 0x000f620000004200 */
[----:B------:R-:W1:Y:S01]  /*c4a0*/  MUFU.EX2 R87, R87 ;  /* 0x0000005700577308 */ /* 0x000e620000000800 */
[----:B--2---:R-:W-:Y:S01]  /*c4b0*/  F2FP.F16.F32.PACK_AB R135, R249, R84 ;  /* 0x00000054f987723e */ /* 0x004fe200000000ff */
[----:B------:R-:W-:Y:S01]  /*c4c0*/  FADD.FTZ R155, R155, R171 ;  /* 0x000000ab9b9b7221 */ /* 0x000fe20000010000 */
[----:B---3--:R-:W-:Y:S01]  /*c4d0*/  HMMA.16816.F32 R16, R48, R44, R16 ;  /* 0x0000002c3010723c */ /* 0x008fe20000001810 */
[----:B------:R-:W-:Y:S01]  /*c4e0*/  LEA.HI.X R188, R70, UR21, R3, 0x1, P0 ;  /* 0x0000001546bc7c11 */ /* 0x000fe200080f0c03 */
[----:B------:R-:W-:-:S02]  /*c4f0*/  IMAD.MOV.U32 R248, RZ, RZ, R189 ;  /* 0x000000fffff87224 */ /* 0x000fc400078e00bd */
[----:B------:R-:W-:Y:S01]  /*c500*/  FADD.FTZ R155, R151, R155 ;  /* 0x0000009b979b7221 */ /* 0x000fe20000010000 */
[----:B------:R-:W2:Y:S01]  /*c510*/  MUFU.EX2 R89, R89 ;  /* 0x0000005900597308 */ /* 0x000ea20000000800 */
[C---:B------:R-:W-:Y:S02]  /*c520*/  HMMA.16816.F32 R12, R48.reuse, R46, R12 ;  /* 0x0000002e300c723c */ /* 0x040fe4000000180c */
[----:B------:R-:W-:Y:S01]  /*c530*/  FADD.FTZ R149, R149, R155 ;  /* 0x0000009b95957221 */ /* 0x000fe20000010000 */
[----:B------:R-:W3:Y:S01]  /*c540*/  LDSM.16.MT88.4 R44, [R231+0x11800] ;  /* 0x01180000e72c783b */ /* 0x000ee20000004200 */
[----:B-1----:R-:W-:Y:S01]  /*c550*/  FADD.FTZ R75, R86, R75 ;  /* 0x0000004b564b7221 */ /* 0x002fe20000010000 */
[----:B------:R-:W-:Y:S02]  /*c560*/  IMAD.MOV.U32 R247, RZ, RZ, R188 ;  /* 0x000000fffff77224 */ /* 0x000fe400078e00bc */
[----:B------:R-:W-:Y:S01]  /*c570*/  FADD.FTZ R149, R147, R149 ;  /* 0x0000009593957221 */ /* 0x000fe20000010000 */
[----:B------:R-:W-:Y:S01]  /*c580*/  HMMA.16816.F32 R8, R48, R52, R8 ;  /* 0x000000343008723c */ /* 0x000fe20000001808 */
[----:B------:R-:W1:Y:S01]  /*c590*/  MUFU.EX2 R250, R250 ;  /* 0x000000fa00fa7308 */ /* 0x000e620000000800 */
[----:B------:R-:W-:Y:S01]  /*c5a0*/  F2FP.F16.F32.PACK_AB R132, R87, R86 ;  /* 0x000000565784723e */ /* 0x000fe200000000ff */
[----:B------:R-:W-:Y:S01]  /*c5b0*/  FADD.FTZ R137, R137, R149 ;  /* 0x0000009589897221 */ /* 0x000fe20000010000 */
[----:B------:R-:W-:-:S02]  /*c5c0*/  FADD.FTZ R75, R87, R75 ;  /* 0x0000004b574b7221 */ /* 0x000fc40000010000 */
[----:B------:R-:W-:Y:S01]  /*c5d0*/  HMMA.16816.F32 R4, R48, R54, R4 ;  /* 0x000000363004723c */ /* 0x000fe20000001804 */
[----:B------:R-:W-:Y:S01]  /*c5e0*/  FADD.FTZ R137, R136, R137 ;  /* 0x0000008988897221 */ /* 0x000fe20000010000 */
[----:B--2---:R-:W-:-:S03]  /*c5f0*/  FADD.FTZ R75, R89, R75 ;  /* 0x0000004b594b7221 */ /* 0x004fc60000010000 */
[----:B------:R-:W-:-:S04]  /*c600*/  FADD.FTZ R101, R101, R137 ;  /* 0x0000008965657221 */ /* 0x000fc80000010000 */
[----:B------:R-:W-:Y:S01]  /*c610*/  FADD.FTZ R101, R85, R101 ;  /* 0x0000006555657221 */ /* 0x000fe20000010000 */
[----:B-1----:R-:W-:-:S03]  /*c620*/  F2FP.F16.F32.PACK_AB R134, R250, R89 ;  /* 0x00000059fa86723e */ /* 0x002fc600000000ff */
[----:B------:R-:W-:Y:S01]  /*c630*/  FADD.FTZ R83, R83, R101 ;  /* 0x0000006553537221 */ /* 0x000fe20000010000 */
[----:B------:R-:W-:-:S03]  /*c640*/  FADD.FTZ R250, R250, R75 ;  /* 0x0000004bfafa7221 */ /* 0x000fc60000010000 */
[----:B------:R-:W-:Y:S01]  /*c650*/  FADD.FTZ R83, R82, R83 ;  /* 0x0000005352537221 */ /* 0x000fe20000010000 */
[----:B----4-:R-:W-:Y:S01]  /*c660*/  HMMA.16816.F32 R156, R132, R38, R28 ;  /* 0x00000026849c723c */ /* 0x010fe2000000181c */
[----:B------:R-:W1:Y:S02]  /*c670*/  LDSM.16.MT88.4 R28, [R230+0x11800] ;  /* 0x01180000e61c783b */ /* 0x000e640000004200 */
[----:B------:R-:W-:-:S04]  /*c680*/  FADD.FTZ R81, R81, R83 ;  /* 0x0000005351517221 */ /* 0x000fc80000010000 */
[----:B------:R-:W-:Y:S01]  /*c690*/  FADD.FTZ R81, R56, R81 ;  /* 0x0000005138517221 */ /* 0x000fe20000010000 */
[----:B------:R-:W-:Y:S03]  /*c6a0*/  HMMA.16816.F32 R160, R132, R36, R32 ;  /* 0x0000002484a0723c */ /* 0x000fe60000001820 */
[----:B------:R-:W-:-:S03]  /*c6b0*/  FADD.FTZ R57, R57, R81 ;  /* 0x0000005139397221 */ /* 0x000fc60000010000 */
[----:B-----5:R-:W-:Y:S01]  /*c6c0*/  HMMA.16816.F32 R152, R132, R40, R24 ;  /* 0x000000288498723c */ /* 0x020fe20000001818 */
[----:B------:R-:W-:-:S04]  /*c6d0*/  FADD.FTZ R57, R58, R57 ;  /* 0x000000393a397221 */ /* 0x000fc80000010000 */
[----:B------:R-:W-:Y:S01]  /*c6e0*/  FADD.FTZ R59, R59, R57 ;  /* 0x000000393b3b7221 */ /* 0x000fe20000010000 */
[----:B------:R-:W-:Y:S03]  /*c6f0*/  HMMA.16816.F32 R148, R132, R42, R20 ;  /* 0x0000002a8494723c */ /* 0x000fe60000001814 */
[----:B------:R-:W-:-:S03]  /*c700*/  FADD.FTZ R59, R77, R59 ;  /* 0x0000003b4d3b7221 */ /* 0x000fc60000010000 */
[----:B---3--:R-:W-:Y:S01]  /*c710*/  HMMA.16816.F32 R144, R132, R44, R16 ;  /* 0x0000002c8490723c */ /* 0x008fe20000001810 */
[----:B------:R-:W-:-:S04]  /*c720*/  FADD.FTZ R59, R80, R59 ;  /* 0x0000003b503b7221 */ /* 0x000fc80000010000 */
[----:B------:R-:W-:Y:S01]  /*c730*/  FADD.FTZ R59, R84, R59 ;  /* 0x0000003b543b7221 */ /* 0x000fe20000010000 */
[----:B------:R-:W-:Y:S03]  /*c740*/  HMMA.16816.F32 R140, R132, R46, R12 ;  /* 0x0000002e848c723c */ /* 0x000fe6000000180c */
[----:B------:R-:W-:-:S03]  /*c750*/  FADD.FTZ R249, R249, R59 ;  /* 0x0000003bf9f97221 */ /* 0x000fc60000010000 */
[C---:B-1----:R-:W-:Y:S06]  /*c760*/  HMMA.16816.F32 R136, R132.reuse, R28, R8 ;  /* 0x0000001c8488723c */ /* 0x042fec0000001808 */
[----:B------:R-:W-:Y:S01]  /*c770*/  HMMA.16816.F32 R132, R132, R30, R4 ;  /* 0x0000001e8484723c */ /* 0x000fe20000001804 */
[----:B------:R-:W-:-:S08]  /*c780*/  NOP ;  /* 0x0000000000007918 */ /* 0x000fd00000000000 */
[----:B------:R-:W-:-:S15]  /*c790*/  @!P1 BRA `(.L_x_1668) ;  /* 0x0000008800789947 */ /* 0x000fde0003800000 */
        /* <DEDUP_REMOVED lines=8> */
[----:B------:R-:W-:-:S04]  /*c820*/  IMAD.U32 R7, RZ, RZ, UR4 ;  /* 0x00000004ff077e24 */ /* 0x000fc8000f8e00ff */
[----:B------:R-:W-:Y:S02]  /*c830*/  MOV R9, UR16 ;  /* 0x0000001000097c02 */ /* 0x000fe40008000f00 */
[----:B------:R-:W-:Y:S02]  /*c840*/  IABS R7, R7 ;  /* 0x0000000700077213 */ /* 0x000fe40000000000 */
[----:B------:R-:W-:Y:S02]  /*c850*/  IABS R9, R9 ;  /* 0x0000000900097213 */ /* 0x000fe40000000000 */
[----:B-1----:R-:W-:-:S04]  /*c860*/  IABS R4, R5 ;  /* 0x0000000500047213 */ /* 0x002fc80000000000 */
[----:B------:R-:W1:Y:S08]  /*c870*/  I2F.RP R12, R4 ;  /* 0x00000004000c7306 */ /* 0x000e700000209400 */
[----:B-1----:R-:W1:Y:S02]  /*c880*/  MUFU.RCP R12, R12 ;  /* 0x0000000c000c7308 */ /* 0x002e640000001000 */
[----:B-1----:R-:W-:-:S06]  /*c890*/  VIADD R12, R12, 0xffffffe ;  /* 0x0ffffffe0c0c7836 */ /* 0x002fcc0000000000 */
[----:B------:R-:W1:Y:S02]  /*c8a0*/  F2I.FTZ.U32.TRUNC.NTZ R13, R12 ;  /* 0x0000000c000d7305 */ /* 0x000e64000021f000 */
[----:B-1----:R-:W-:Y:S01]  /*c8b0*/  IMAD.MOV R10, RZ, RZ, -R13 ;  /* 0x000000ffff0a7224 */ /* 0x002fe200078e0a0d */
        /* <DEDUP_REMOVED lines=50> */
.L_x_1669:
[----:B------:R-:W-:-:S04]  /*cbe0*/  ULEA UR4, -UR8, URZ, 0x8 ;  /* 0x0000003f08047291 */ /* 0x000fc8000f8e413f */
[----:B------:R-:W-:Y:S02]  /*cbf0*/  USHF.R.S32.HI UR16, URZ, 0x1f, UR4 ;  /* 0x0000001f3f107899 */ /* 0x000fe40008011404 */
[----:B------:R-:W-:-:S04]  /*cc00*/  MOV R5, UR4 ;  /* 0x0000000400057c02 */ /* 0x000fc80008000f00 */
[----:B------:R-:W-:-:S07]  /*cc10*/  MOV R4, UR16 ;  /* 0x0000001000047c02 */ /* 0x000fce0008000f00 */
.L_x_1670:
[----:B------:R-:W-:Y:S01]  /*cc20*/  ULDC UR4, c[0x0][0x2d0] ;  /* 0x0000b40000047ab9 */ /* 0x000fe20000000800 */
[C---:B------:R-:W-:Y:S01]  /*cc30*/  LEA R69, P1, R5.reuse, R62, 0x1 ;  /* 0x0000003e05457211 */ /* 0x040fe200078208ff */
        /* <DEDUP_REMOVED lines=10> */
[----:B------:R-:W-:Y:S01]  /*cce0*/  @!P0 IMAD.MOV.U32 R10, RZ, RZ, R69 ;  /* 0x000000ffff0a8224 */ /* 0x000fe200078e0045 */
[-C--:B------:R-:W-:Y:S01]  /*ccf0*/  @!P0 LEA R7, P1, R7, R64.reuse, 0x5 ;  /* 0x0000004007078211 */ /* 0x080fe200078228ff */
[----:B------:R-:W-:Y:S01]  /*cd00*/  @!P0 IMAD.MOV.U32 R11, RZ, RZ, R68 ;  /* 0x000000ffff0b8224 */ /* 0x000fe200078e0044 */
[----:B------:R-:W-:Y:S01]  /*cd10*/  @P0 STS.128 [R241+0xa000], RZ ;  /* 0x00a000fff1000388 */ /* 0x000fe20000000c00 */
[----:B------:R-:W-:Y:S01]  /*cd20*/  IMAD.U32 R26, RZ, RZ, UR8 ;  /* 0x00000008ff1a7e24 */ /* 0x000fe2000f8e00ff */
[----:B------:R-:W-:Y:S01]  /*cd30*/  @!P0 LEA.HI.X R6, R8, R67, R6, 0x5, P1 ;  /* 0x0000004308068211 */ /* 0x000fe200008f2c06 */
[----:B------:R-:W-:Y:S01]  /*cd40*/  IMAD.U32 R8, RZ, RZ, UR9 ;  /* 0x00000009ff087e24 */ /* 0x000fe2000f8e00ff */
[----:B------:R-:W-:Y:S01]  /*cd50*/  @!PT LDS RZ, [RZ] ;  /* 0x00000000fffff984 */ /* 0x000fe20000000800 */
[----:B------:R-:W-:Y:S01]  /*cd60*/  @!PT LDS RZ, [RZ] ;  /* 0x00000000fffff984 */ /* 0x000fe20000000800 */
[----:B------:R-:W-:Y:S01]  /*cd70*/  @!PT LDS RZ, [RZ] ;  /* 0x00000000fffff984 */ /* 0x000fe20000000800 */
[----:B------:R1:W-:Y:S01]  /*cd80*/  @!P0 LDGSTS.E.BYPASS.LTC128B.128 [R241+0xa000], desc[UR22][R10.64] ;  /* 0x0a0000000af18fae */ /* 0x0003e2000b901d56 */
[----:B------:R-:W-:Y:S01]  /*cd90*/  @!P0 LEA R9, P1, R9, R64, 0x6 ;  /* 0x0000004009098211 */ /* 0x000fe200078230ff */
[----:B------:R-:W-:Y:S01]  /*cda0*/  IMAD.U32 R24, RZ, RZ, UR8 ;  /* 0x00000008ff187e24 */ /* 0x000fe2000f8e00ff */
[----:B------:R-:W-:Y:S01]  /*cdb0*/  VOTEU.ALL UP0, P0 ;  /* 0x00000000003f7886 */ /* 0x000fe20000000000 */
[----:B------:R-:W-:Y:S01]  /*cdc0*/  @!P0 IMAD.MOV.U32 R13, RZ, RZ, R67 ;  /* 0x000000ffff0d8224 */ /* 0x000fe200078e0043 */
[----:B------:R-:W-:Y:S01]  /*cdd0*/  @P0 STS.128 [R241+0xa800], RZ ;  /* 0x00a800fff1000388 */ /* 0x000fe20000000c00 */
[----:B------:R-:W-:-:S02]  /*cde0*/  IMAD.U32 R42, RZ, RZ, UR8 ;  /* 0x00000008ff2a7e24 */ /* 0x000fc4000f8e00ff */
[----:B------:R-:W-:Y:S01]  /*cdf0*/  IMAD.U32 R40, RZ, RZ, UR8 ;  /* 0x00000008ff287e24 */ /* 0x000fe2000f8e00ff */
[----:B------:R-:W-:Y:S01]  /*ce00*/  @!UP0 UIMAD UR19, UR9, 0x30, URZ ;  /* 0x00000030091388a4 */ /* 0x000fe2000f8e023f */
[----:B------:R-:W-:Y:S01]  /*ce10*/  IMAD.U32 R38, RZ, RZ, UR8 ;  /* 0x00000008ff267e24 */ /* 0x000fe2000f8e00ff */
[----:B------:R-:W-:Y:S01]  /*ce20*/  @!UP0 UIMAD UR4, UR9, 0x70, URZ ;  /* 0x00000070090488a4 */ /* 0x000fe2000f8e023f */
[----:B------:R-:W-:Y:S01]  /*ce30*/  IMAD.U32 R36, RZ, RZ, UR8 ;  /* 0x00000008ff247e24 */ /* 0x000fe2000f8e00ff */
[----:B------:R-:W-:Y:S01]  /*ce40*/  @!UP0 UIMAD UR18, UR9, 0x50, URZ ;  /* 0x00000050091288a4 */ /* 0x000fe2000f8e023f */
[----:B------:R-:W-:Y:S01]  /*ce50*/  IMAD.U32 R18, RZ, RZ, UR8 ;  /* 0x00000008ff127e24 */ /* 0x000fe2000f8e00ff */
[----:B------:R-:W-:Y:S01]  /*ce60*/  @!UP0 UIMAD UR16, UR9, 0x60, URZ ;  /* 0x00000060091088a4 */ /* 0x000fe2000f8e023f */
[----:B------:R-:W-:Y:S02]  /*ce70*/  @!P0 IMAD.MOV.U32 R66, RZ, RZ, R64 ;  /* 0x000000ffff428224 */ /* 0x000fe400078e0040 */
[----:B------:R-:W-:-:S02]  /*ce80*/  IMAD.U32 R20, RZ, RZ, UR8 ;  /* 0x00000008ff147e24 */ /* 0x000fc4000f8e00ff */
[----:B------:R-:W-:-:S04]  /*ce90*/  @!P0 IMAD.WIDE.U32 R18, R18, 0x30, R66 ;  /* 0x0000003012128825 */ /* 0x000fc800078e0042 */
[----:B------:R-:W-:Y:S02]  /*cea0*/  @!P0 IMAD.MOV.U32 R14, RZ, RZ, R64 ;  /* 0x000000ffff0e8224 */ /* 0x000fe400078e0040 */
[--C-:B------:R-:W-:Y:S02]  /*ceb0*/  @!P0 IMAD.MOV.U32 R15, RZ, RZ, R67.reuse ;  /* 0x000000ffff0f8224 */ /* 0x100fe400078e0043 */
[----:B-1----:R-:W-:Y:S02]  /*cec0*/  IMAD.U32 R10, RZ, RZ, UR8 ;  /* 0x00000008ff0a7e24 */ /* 0x002fe4000f8e00ff */
[----:B------:R-:W-:Y:S02]  /*ced0*/  @!P0 IMAD.MOV.U32 R11, RZ, RZ, R67 ;  /* 0x000000ffff0b8224 */ /* 0x000fe400078e0043 */
[----:B------:R-:W-:Y:S01]  /*cee0*/  @!P0 IMAD.WIDE.U32 R20, R20, 0x70, R14 ;  /* 0x0000007014148825 */ /* 0x000fe200078e000e */
[----:B------:R-:W-:-:S03]  /*cef0*/  @!P0 LEA.HI.X R8, R10, R67, R8, 0x6, P1 ;  /* 0x000000430a088211 */ /* 0x000fc600008f3408 */
[----:B------:R-:W-:Y:S02]  /*cf00*/  @!P0 IMAD.MOV.U32 R10, RZ, RZ, R64 ;  /* 0x000000ffff0a8224 */ /* 0x000fe400078e0040 */
[----:B------:R-:W-:Y:S02]  /*cf10*/  IMAD.U32 R32, RZ, RZ, UR8 ;  /* 0x00000008ff207e24 */ /* 0x000fe4000f8e00ff */
[----:B------:R-:W-:-:S04]  /*cf20*/  @!P0 IMAD.WIDE.U32 R28, R28, 0x50, R10 ;  /* 0x000000501c1c8825 */ /* 0x000fc800078e000a */
[----:B------:R-:W-:Y:S01]  /*cf30*/  @!P0 IMAD.WIDE.U32 R22, R22, 0x60, R10 ;  /* 0x0000006016168825 */ /* 0x000fe200078e000a */
[----:B------:R-:W-:-:S03]  /*cf40*/  @!P0 IADD3 R15, P4, R5, R28, RZ ;  /* 0x0000001c050f8210 */ /* 0x000fc60007f9e0ff */
[----:B------:R-:W-:Y:S01]  /*cf50*/  IMAD.U32 R11, RZ, RZ, UR8 ;  /* 0x00000008ff0b7e24 */ /* 0x000fe2000f8e00ff */
[----:B------:R-:W-:Y:S01]  /*cf60*/  @!P0 IADD3.X R14, R4, UR18, R29, P4, !PT ;  /* 0x00000012040e8c10 */ /* 0x000fe2000a7fe41d */
[----:B------:R-:W-:Y:S01]  /*cf70*/  IMAD.U32 R10, RZ, RZ, UR9 ;  /* 0x00000009ff0a7e24 */ /* 0x000fe2000f8e00ff */
[----:B------:R-:W-:Y:S01]  /*cf80*/  @!UP0 UIMAD UR18, UR9, 0x90, URZ ;  /* 0x00000090091288a4 */ /* 0x000fe2000f8e023f */
[----:B------:R-:W-:Y:S01]  /*cf90*/  @!P0 IMAD.MOV.U32 R65, RZ, RZ, R67 ;  /* 0x000000ffff418224 */ /* 0x000fe200078e0043 */
[----:B------:R-:W-:Y:S01]  /*cfa0*/  @!P0 LEA R11, P1, R11, R64, 0x7 ;  /* 0x000000400b0b8211 */ /* 0x000fe200078238ff */
[----:B------:R-:W-:Y:S02]  /*cfb0*/  IMAD.MOV.U32 R248, RZ, RZ, R189 ;  /* 0x000000fffff87224 */ /* 0x000fe400078e00bd */
[----:B------:R-:W-:Y:S01]  /*cfc0*/  @!P0 IMAD.WIDE.U32 R32, R32, 0xf0, R64 ;  /* 0x000000f020208825 */ /* 0x000fe200078e0040 */
[----:B------:R-:W-:-:S03]  /*cfd0*/  @!P0 LEA.HI.X R10, R12, R67, R10, 0x7, P1 ;  /* 0x000000430c0a8211 */ /* 0x000fc600008f3c0a */
[----:B------:R-:W-:Y:S02]  /*cfe0*/  @!P0 IMAD.MOV.U32 R12, RZ, RZ, R64 ;  /* 0x000000ffff0c8224 */ /* 0x000fe400078e0040 */
[----:B------:R-:W-:Y:S02]  /*cff0*/  IMAD.MOV.U32 R247, RZ, RZ, R188 ;  /* 0x000000fffff77224 */ /* 0x000fe400078e00bc */
[----:B------:R-:W-:-:S04]  /*d000*/  @!P0 IMAD.WIDE.U32 R26, R26, 0x90, R12 ;  /* 0x000000901a1a8825 */ /* 0x000fc800078e000c */
[----:B------:R-:W-:-:S04]  /*d010*/  @!P0 IMAD.WIDE.U32 R24, R24, 0xa0, R12 ;  /* 0x000000a018188825 */ /* 0x000fc800078e000c */
[----:B------:R-:W-:-:S04]  /*d020*/  @!P0 IMAD.WIDE.U32 R42, R42, 0xb0, R12 ;  /* 0x000000b02a2a8825 */ /* 0x000fc800078e000c */
[----:B------:R-:W-:-:S04]  /*d030*/  @!P0 IMAD.WIDE.U32 R40, R40, 0xc0, R12 ;  /* 0x000000c028288825 */ /* 0x000fc800078e000c */
[----:B------:R-:W-:-:S04]  /*d040*/  @!P0 IMAD.WIDE.U32 R38, R38, 0xd0, R12 ;  /* 0x000000d026268825 */ /* 0x000fc800078e000c */
[----:B------:R-:W-:Y:S01]  /*d050*/  @!P0 IMAD.WIDE.U32 R36, R36, 0xe0, R12 ;  /* 0x000000e024248825 */ /* 0x000fe200078e000c */
[----:B------:R-:W-:-:S04]  /*d060*/  @!P0 IADD3 R12, P2, P1, R5, UR26, R64 ;  /* 0x0000001a050c8c10 */ /* 0x000fc8000f95e040 */
[----:B------:R-:W-:Y:S02]  /*d070*/  @!P0 IADD3.X R66, R4, UR25, R67, P2, P1 ;  /* 0x0000001904428c10 */ /* 0x000fe400097e2443 */
[C---:B------:R-:W-:Y:S02]  /*d080*/  @!P0 LEA R34, P1, R12.reuse, UR6, 0x1 ;  /* 0x000000060c228c11 */ /* 0x040fe4000f8208ff */
[C---:B------:R-:W-:Y:S02]  /*d090*/  @!P0 IADD3 R17, P2, R5.reuse, R22, RZ ;  /* 0x0000001605118210 */ /* 0x040fe40007f5e0ff */
[----:B------:R-:W-:Y:S02]  /*d0a0*/  @!P0 LEA.HI.X R35, R12, UR7, R66, 0x1, P1 ;  /* 0x000000070c238c11 */ /* 0x000fe400088f0c42 */
[C---:B------:R-:W-:Y:S02]  /*d0b0*/  @!P0 IADD3 R13, P1, R5.reuse, R18, RZ ;  /* 0x00000012050d8210 */ /* 0x040fe40007f3e0ff */
[C---:B------:R-:W-:Y:S01]  /*d0c0*/  @!P0 IADD3.X R16, R4.reuse, UR16, R23, P2, !PT ;  /* 0x0000001004108c10 */ /* 0x040fe200097fe417 */
[----:B------:R-:W-:Y:S01]  /*d0d0*/  @!UP0 UIMAD UR16, UR9, 0xc0, URZ ;  /* 0x000000c0091088a4 */ /* 0x000fe2000f8e023f */
[C---:B------:R-:W-:Y:S01]  /*d0e0*/  @!P0 IADD3.X R12, R4.reuse, UR19, R19, P1, !PT ;  /* 0x00000013040c8c10 */ /* 0x040fe20008ffe413 */
[----:B------:R-:W-:Y:S01]  /*d0f0*/  @!UP0 UIMAD UR19, UR9, 0xb0, URZ ;  /* 0x000000b0091388a4 */ /* 0x000fe2000f8e023f */
[C---:B------:R-:W-:Y:S01]  /*d100*/  @!P0 IADD3 R19, P1, R5.reuse, R20, RZ ;  /* 0x0000001405138210 */ /* 0x040fe20007f3e0ff */
[----:B------:R-:W-:Y:S01]  /*d110*/  @!PT LDS RZ, [RZ] ;  /* 0x00000000fffff984 */ /* 0x000fe20000000800 */
[----:B------:R-:W-:Y:S01]  /*d120*/  @!PT LDS RZ, [RZ] ;  /* 0x00000000fffff984 */ /* 0x000fe20000000800 */
[----:B------:R-:W-:Y:S01]  /*d130*/  @!PT LDS RZ, [RZ] ;  /* 0x00000000fffff984 */ /* 0x000fe20000000800 */
[----:B------:R1:W-:Y:S03]  /*d140*/  @!P0 LDGSTS.E.BYPASS.LTC128B.128 [R241+0xa800], desc[UR22][R34.64] ;  /* 0x0a80000022f18fae */ /* 0x0003e6000b901d56 */
[----:B------:R-:W-:Y:S01]  /*d150*/  @!P0 IADD3.X R18, R4, UR4, R21, P1, !PT ;  /* 0x0000000404128c10 */ /* 0x000fe20008ffe415 */
[----:B------:R-:W-:Y:S01]  /*d160*/  @!UP0 UIMAD UR4, UR9, 0xa0, URZ ;  /* 0x000000a0090488a4 */ /* 0x000fe2000f8e023f */
[C---:B------:R-:W-:Y:S01]  /*d170*/  @!P0 IADD3 R23, P1, R5.reuse, R24, RZ ;  /* 0x0000001805178210 */ /* 0x040fe20007f3e0ff */
[----:B------:R-:W-:Y:S01]  /*d180*/  @P0 STS.128 [R241+0xb000], RZ ;  /* 0x00b000fff1000388 */ /* 0x000fe20000000c00 */
[----:B------:R-:W-:-:S03]  /*d190*/  @!P0 IADD3 R21, P2, R5, R26, RZ ;  /* 0x0000001a05158210 */ /* 0x000fc60007f5e0ff */
[C---:B------:R-:W-:Y:S01]  /*d1a0*/  @!P0 IADD3.X R22, R4.reuse, UR4, R25, P1, !PT ;  /* 0x0000000404168c10 */ /* 0x040fe20008ffe419 */
[----:B------:R-:W-:Y:S01]  /*d1b0*/  @!UP0 UIMAD UR4, UR9, 0xe0, URZ ;  /* 0x000000e0090488a4 */ /* 0x000fe2000f8e023f */
[C---:B------:R-:W-:Y:S01]  /*d1c0*/  @!P0 IADD3.X R20, R4.reuse, UR18, R27, P2, !PT ;  /* 0x0000001204148c10 */ /* 0x040fe200097fe41b */
[----:B------:R-:W-:Y:S01]  /*d1d0*/  @!UP0 UIMAD UR18, UR9, 0xd0, URZ ;  /* 0x000000d0091288a4 */ /* 0x000fe2000f8e023f */
[C---:B------:R-:W-:Y:S01]  /*d1e0*/  @!P0 IADD3 R31, P1, R5.reuse, R36, RZ ;  /* 0x00000024051f8210 */ /* 0x040fe20007f3e0ff */
[----:B------:R-:W-:Y:S01]  /*d1f0*/  @!UP0 UIMAD UR9, UR9, 0xf0, URZ ;  /* 0x000000f0090988a4 */ /* 0x000fe2000f8e023f */
[C---:B------:R-:W-:Y:S02]  /*d200*/  @!P0 IADD3 R27, P4, R5.reuse, R40, RZ ;  /* 0x00000028051b8210 */ /* 0x040fe40007f9e0ff */
[----:B------:R-:W-:Y:S02]  /*d210*/  @!P0 IADD3 R29, P2, R5, R38, RZ ;  /* 0x00000026051d8210 */ /* 0x000fe40007f5e0ff */
[C---:B------:R-:W-:Y:S01]  /*d220*/  @!P0 IADD3.X R30, R4.reuse, UR4, R37, P1, !PT ;  /* 0x00000004041e8c10 */ /* 0x040fe20008ffe425 */
[----:B------:R-:W-:Y:S01]  /*d230*/  ULDC UR4, c[0x0][0x39c] ;  /* 0x0000e70000047ab9 */ /* 0x000fe20000000800 */
[----:B------:R-:W-:-:S02]  /*d240*/  @!P0 IADD3.X R26, R4, UR16, R41, P4, !PT ;  /* 0x00000010041a8c10 */ /* 0x000fc4000a7fe429 */
[C---:B------:R-:W-:Y:S02]  /*d250*/  @!P0 IADD3.X R28, R4.reuse, UR18, R39, P2, !PT ;  /* 0x00000012041c8c10 */ /* 0x040fe400097fe427 */
[C---:B------:R-:W-:Y:S02]  /*d260*/  @!P0 IADD3 R11, P1, R5.reuse, R11, RZ ;  /* 0x0000000b050b8210 */ /* 0x040fe40007f3e0ff */
[C---:B------:R-:W-:Y:S02]  /*d270*/  @!P0 IADD3 R7, P4, R5.reuse, R7, RZ ;  /* 0x0000000705078210 */ /* 0x040fe40007f9e0ff */
[C---:B------:R-:W-:Y:S01]  /*d280*/  @!P0 IADD3 R9, P2, R5.reuse, R9, RZ ;  /* 0x0000000905098210 */ /* 0x040fe20007f5e0ff */
[C---:B------:R-:W-:Y:S01]  /*d290*/  @!P0 IMAD.X R10, R4.reuse, 0x1, R10, P1 ;  /* 0x00000001040a8824 */ /* 0x040fe200008e060a */
[C---:B------:R-:W-:Y:S01]  /*d2a0*/  @!P0 IADD3 R25, P5, R5.reuse, R42, RZ ;  /* 0x0000002a05198210 */ /* 0x040fe20007fbe0ff */
[C---:B------:R-:W-:Y:S01]  /*d2b0*/  @!P0 IMAD.X R6, R4.reuse, 0x1, R6, P4 ;  /* 0x0000000104068824 */ /* 0x040fe200020e0606 */
[----:B------:R-:W-:Y:S01]  /*d2c0*/  @!P0 IADD3 R5, P1, R5, R32, RZ ;  /* 0x0000002005058210 */ /* 0x000fe20007f3e0ff */
[----:B------:R-:W-:Y:S01]  /*d2d0*/  @!P0 IMAD.X R8, R4, 0x1, R8, P2 ;  /* 0x0000000104088824 */ /* 0x000fe200010e0608 */
[----:B------:R-:W-:-:S02]  /*d2e0*/  @!P0 LEA R36, P4, R9, UR6, 0x1 ;  /* 0x0000000609248c11 */ /* 0x000fc4000f8808ff */
[----:B------:R-:W-:Y:S02]  /*d2f0*/  @!P0 LEA R32, P2, R11, UR6, 0x1 ;  /* 0x000000060b208c11 */ /* 0x000fe4000f8408ff */
[C---:B------:R-:W-:Y:S02]  /*d300*/  @!P0 IADD3.X R24, R4.reuse, UR19, R43, P5, !PT ;  /* 0x0000001304188c10 */ /* 0x040fe4000affe42b */
[----:B------:R-:W-:Y:S02]  /*d310*/  @!P0 LEA R38, P5, R7, UR6, 0x1 ;  /* 0x0000000607268c11 */ /* 0x000fe4000f8a08ff */
[----:B------:R-:W-:Y:S02]  /*d320*/  @!P0 IADD3.X R4, R4, UR9, R33, P1, !PT ;  /* 0x0000000904048c10 */ /* 0x000fe40008ffe421 */
[----:B------:R-:W-:Y:S02]  /*d330*/  @!P0 LEA.HI.X R37, R9, UR7, R8, 0x1, P4 ;  /* 0x0000000709258c11 */ /* 0x000fe4000a0f0c08 */
[----:B------:R-:W-:-:S02]  /*d340*/  @!P0 LEA.HI.X R33, R11, UR7, R10, 0x1, P2 ;  /* 0x000000070b218c11 */ /* 0x000fc400090f0c0a */
        /* <DEDUP_REMOVED lines=11> */
[----:B-1----:R-:W-:-:S02]  /*d400*/  @!P0 LEA R34, P5, R19, UR6, 0x1 ;  /* 0x0000000613228c11 */ /* 0x002fc4000f8a08ff */
        /* <DEDUP_REMOVED lines=8> */
[----:B------:R-:W-:Y:S02]  /*d490*/  @!P0 LEA R12, P1, R25, UR6, 0x1 ;  /* 0x00000006190c8c11 */ /* 0x000fe4000f8208ff */
        /* <DEDUP_REMOVED lines=14> */
[----:B------:R-:W-:Y:S02]  /*d580*/  @!P0 LEA R22, P4, R29, UR6, 0x1 ;  /* 0x000000061d168c11 */ /* 0x000fe4000f8808ff */
[----:B------:R-:W-:Y:S01]  /*d590*/  @!P0 LEA R20, P2, R31, UR6, 0x1 ;  /* 0x000000061f148c11 */ /* 0x000fe2000f8408ff */
[----:B------:R-:W-:Y:S01]  /*d5a0*/  @P0 STS.128 [R241+0xd000], RZ ;  /* 0x00d000fff1000388 */ /* 0x000fe20000000c00 */
[----:B------:R-:W-:-:S02]  /*d5b0*/  @!P0 LEA.HI.X R25, R27, UR7, R26, 0x1, P5 ;  /* 0x000000071b198c11 */ /* 0x000fc4000a8f0c1a */
[----:B------:R-:W-:Y:S01]  /*d5c0*/  @!P0 LEA R18, P1, R5, UR6, 0x1 ;  /* 0x0000000605128c11 */ /* 0x000fe2000f8208ff */
[----:B------:R-:W-:Y:S01]  /*d5d0*/  @!PT LDS RZ, [RZ] ;  /* 0x00000000fffff984 */ /* 0x000fe20000000800 */
[----:B------:R-:W-:Y:S01]  /*d5e0*/  @!PT LDS RZ, [RZ] ;  /* 0x00000000fffff984 */ /* 0x000fe20000000800 */
[----:B------:R-:W-:Y:S01]  /*d5f0*/  @!PT LDS RZ, [RZ] ;  /* 0x00000000fffff984 */ /* 0x000fe20000000800 */
[----:B------:R-:W-:Y:S01]  /*d600*/  @!P0 LDGSTS.E.BYPASS.LTC128B.128 [R241+0xd000], desc[UR22][R6.64] ;  /* 0x0d00000006f18fae */ /* 0x000fe2000b901d56 */
[----:B------:R-:W-:Y:S01]  /*d610*/  @!P0 LEA.HI.X R23, R29, UR7, R28, 0x1, P4 ;  /* 0x000000071d178c11 */ /* 0x000fe2000a0f0c1c */
[----:B------:R-:W-:Y:S01]  /*d620*/  IMAD R28, R234, 0x2, R240 ;  /* 0x00000002ea1c7824 */ /* 0x000fe200078e02f0 */
[----:B------:R-:W-:Y:S01]  /*d630*/  @!P0 LEA.HI.X R21, R31, UR7, R30, 0x1, P2 ;  /* 0x000000071f158c11 */ /* 0x000fe200090f0c1e */
[----:B------:R-:W-:Y:S01]  /*d640*/  @P0 STS.128 [R241+0xd800], RZ ;  /* 0x00d800fff1000388 */ /* 0x000fe20000000c00 */
[----:B------:R-:W-:Y:S01]  /*d650*/  @!P0 LEA.HI.X R19, R5, UR7, R4, 0x1, P1 ;  /* 0x0000000705138c11 */ /* 0x000fe200088f0c04 */
[----:B------:R-:W-:Y:S02]  /*d660*/  USHF.L.U32 UR6, UR15, 0x8, URZ ;  /* 0x000000080f067899 */ /* 0x000fe4000800063f */
        /* <DEDUP_REMOVED lines=44> */
[----:B-1----:R-:W-:Y:S04]  /*d930*/  LDSM.16.M88.4 R32, [R240] ;  /* 0x00000000f020783b */ /* 0x002fe80000000200 */
[----:B--2---:R-:W1:Y:S04]  /*d940*/  LDSM.16.M88.4 R24, [R239+0x2000] ;  /* 0x00200000ef18783b */ /* 0x004e680000000200 */
[----:B------:R-:W-:Y:S04]  /*d950*/  LDSM.16.M88.4 R176, [R60] ;  /* 0x000000003cb0783b */ /* 0x000fe80000000200 */
[----:B------:R-:W-:Y:S04]  /*d960*/  LDSM.16.M88.4 R52, [R233+0x2000] ;  /* 0x00200000e934783b */ /* 0x000fe80000000200 */
[----:B------:R-:W2:Y:S04]  /*d970*/  LDSM.16.M88.4 R36, [R239+0x2800] ;  /* 0x00280000ef24783b */ /* 0x000ea80000000200 */
[----:B------:R-:W-:Y:S04]  /*d980*/  LDSM.16.M88.4 R28, [R28] ;  /* 0x000000001c1c783b */ /* 0x000fe80000000200 */
[----:B---3--:R-:W-:Y:S04]  /*d990*/  LDSM.16.M88.4 R16, [R238] ;  /* 0x00000000ee10783b */ /* 0x008fe80000000200 */
[----:B------:R-:W3:Y:S04]  /*d9a0*/  LDSM.16.M88.4 R48, [R233+0x2800] ;  /* 0x00280000e930783b */ /* 0x000ee80000000200 */
[----:B------:R-:W4:Y:S04]  /*d9b0*/  LDSM.16.M88.4 R4, [R239+0x3000] ;  /* 0x00300000ef04783b */ /* 0x000f280000000200 */
[----:B------:R-:W5:Y:S04]  /*d9c0*/  LDSM.16.M88.4 R20, [R239+0x3800] ;  /* 0x00380000ef14783b */ /* 0x000f680000000200 */
[----:B------:R-:W5:Y:S01]  /*d9d0*/  LDSM.16.M88.4 R64, [R229] ;  /* 0x00000000e540783b */ /* 0x000f620000000200 */
[C---:B-1----:R-:W-:Y:S03]  /*d9e0*/  HMMA.16816.F32 R40, R32.reuse, R24, RZ ;  /* 0x000000182028723c */ /* 0x042fe600000018ff */
[----:B------:R-:W1:Y:S04]  /*d9f0*/  LDSM.16.M88.4 R60, [R233+0x3800] ;  /* 0x00380000e93c783b */ /* 0x000e680000000200 */
[----:B------:R-:W1:Y:S01]  /*da00*/  LDSM.16.M88.4 R44, [R233+0x3000] ;  /* 0x00300000e92c783b */ /* 0x000e620000000200 */
[C---:B------:R-:W-:Y:S03]  /*da10*/  HMMA.16816.F32 R24, R32.reuse, R26, RZ ;  /* 0x0000001a2018723c */ /* 0x040fe600000018ff */
[----:B------:R-:W-:Y:S03]  /*da20*/  LDSM.16.M88.4 R184, [R227] ;  /* 0x00000000e3b8783b */ /* 0x000fe60000000200 */
[C---:B--2---:R-:W-:Y:S01]  /*da30*/  HMMA.16816.F32 R12, R32.reuse, R36, RZ ;  /* 0x00000024200c723c */ /* 0x044fe200000018ff */
[----:B------:R-:W-:Y:S04]  /*da40*/  LDSM.16.M88.4 R56, [R228] ;  /* 0x00000000e438783b */ /* 0x000fe80000000200 */
[----:B------:R-:W-:Y:S01]  /*da50*/  LDSM.16.M88.4 R124, [R239+0x4000] ;  /* 0x00400000ef7c783b */ /* 0x000fe20000000200 */
[----:B------:R-:W-:Y:S03]  /*da60*/  HMMA.16816.F32 R36, R32, R38, RZ ;  /* 0x000000262024723c */ /* 0x000fe600000018ff */
[----:B------:R-:W-:Y:S03]  /*da70*/  LDSM.16.M88.4 R116, [R239+0x4800] ;  /* 0x00480000ef74783b */ /* 0x000fe60000000200 */
[C---:B------:R-:W-:Y:S01]  /*da80*/  HMMA.16816.F32 R40, R176.reuse, R52, R40 ;  /* 0x00000034b028723c */ /* 0x040fe20000001828 */
[----:B------:R-:W-:Y:S04]  /*da90*/  LDSM.16.M88.4 R108, [R239+0x5000] ;  /* 0x00500000ef6c783b */ /* 0x000fe80000000200 */
[----:B------:R-:W-:Y:S01]  /*daa0*/  LDSM.16.M88.4 R100, [R239+0x5800] ;  /* 0x00580000ef64783b */ /* 0x000fe20000000200 */
[C---:B------:R-:W-:Y:S03]  /*dab0*/  HMMA.16816.F32 R24, R176.reuse, R54, R24 ;  /* 0x00000036b018723c */ /* 0x040fe60000001818 */
[----:B------:R-:W-:Y:S03]  /*dac0*/  LDSM.16.M88.4 R52, [R166] ;  /* 0x00000000a634783b */ /* 0x000fe60000000200 */
[----:B---3--:R-:W-:Y:S01]  /*dad0*/  HMMA.16816.F32 R12, R176, R48, R12 ;  /* 0x00000030b00c723c */ /* 0x008fe2000000180c */
[----:B------:R-:W-:Y:S04]  /*dae0*/  LDSM.16.M88.4 R92, [R239+0x6000] ;  /* 0x00600000ef5c783b */ /* 0x000fe80000000200 */
[----:B------:R-:W-:Y:S01]  /*daf0*/  LDSM.16.M88.4 R84, [R239+0x6800] ;  /* 0x00680000ef54783b */ /* 0x000fe20000000200 */
[----:B----4-:R-:W-:Y:S03]  /*db00*/  HMMA.16816.F32 R180, R32, R4, RZ ;  /* 0x0000000420b4723c */ /* 0x010fe600000018ff */
[----:B------:R-:W-:Y:S03]  /*db10*/  LDSM.16.M88.4 R76, [R239+0x7000] ;  /* 0x00700000ef4c783b */ /* 0x000fe60000000200 */
[C---:B------:R-:W-:Y:S01]  /*db20*/  HMMA.16816.F32 R40, R28.reuse, R16, R40 ;  /* 0x000000101c28723c */ /* 0x040fe20000001828 */
[----:B------:R-:W-:Y:S04]  /*db30*/  LDSM.16.M88.4 R172, [R233+0x4000] ;  /* 0x00400000e9ac783b */ /* 0x000fe80000000200 */
[----:B------:R-:W-:Y:S01]  /*db40*/  LDSM.16.M88.4 R168, [R233+0x4800] ;  /* 0x00480000e9a8783b */ /* 0x000fe20000000200 */
[----:B------:R-:W-:Y:S03]  /*db50*/  HMMA.16816.F32 R24, R28, R18, R24 ;  /* 0x000000121c18723c */ /* 0x000fe60000001818 */
[----:B------:R-:W2:Y:S03]  /*db60*/  LDSM.16.M88.4 R16, [R237] ;  /* 0x00000000ed10783b */ /* 0x000ea60000000200 */
[C---:B-----5:R-:W-:Y:S01]  /*db70*/  HMMA.16816.F32 R8, R32.reuse, R20, RZ ;  /* 0x000000142008723c */ /* 0x060fe200000018ff */
[----:B------:R-:W0:Y:S05]  /*db80*/  LDGDEPBAR ;  /* 0x00000000000079af */ /* 0x000e2a0000000000 */
[----:B------:R-:W-:Y:S06]  /*db90*/  HMMA.16816.F32 R4, R32, R6, RZ ;  /* 0x000000062004723c */ /* 0x000fec00000018ff */
[----:B------:R-:W-:Y:S01]  /*dba0*/  HMMA.16816.F32 R36, R176, R50, R36 ;  /* 0x00000032b024723c */ /* 0x000fe20000001824 */
[----:B------:R-:W3:Y:S05]  /*dbb0*/  LDSM.16.M88.4 R48, [R166+0x800] ;  /* 0x00080000a630783b */ /* 0x000eea0000000200 */
[----:B------:R-:W-:Y:S06]  /*dbc0*/  HMMA.16816.F32 R12, R28, R64, R12 ;  /* 0x000000401c0c723c */ /* 0x000fec000000180c */
[C---:B-1----:R-:W-:Y:S06]  /*dbd0*/  HMMA.16816.F32 R8, R176.reuse, R60, R8 ;  /* 0x0000003cb008723c */ /* 0x042fec0000001808 */
[C---:B------:R-:W-:Y:S06]  /*dbe0*/  HMMA.16816.F32 R180, R176.reuse, R44, R180 ;  /* 0x0000002cb0b4723c */ /* 0x040fec00000018b4 */
[----:B------:R-:W-:Y:S01]  /*dbf0*/  HMMA.16816.F32 R4, R176, R46, R4 ;  /* 0x0000002eb004723c */ /* 0x000fe20000001804 */
[----:B------:R-:W1:Y:S05]  /*dc00*/  LDSM.16.M88.4 R44, [R166+0x1000] ;  /* 0x00100000a62c783b */ /* 0x000e6a0000000200 */
[C---:B--2---:R-:W-:Y:S06]  /*dc10*/  HMMA.16816.F32 R40, R16.reuse, R52, R40 ;  /* 0x000000341028723c */ /* 0x044fec0000001828 */
[----:B------:R-:W-:Y:S06]  /*dc20*/  HMMA.16816.F32 R24, R16, R54, R24 ;  /* 0x000000361018723c */ /* 0x000fec0000001818 */
[----:B------:R-:W-:Y:S01]  /*dc30*/  HMMA.16816.F32 R36, R28, R66, R36 ;  /* 0x000000421c24723c */ /* 0x000fe20000001824 */
[----:B------:R-:W2:Y:S05]  /*dc40*/  LDSM.16.M88.4 R64, [R239+0x7800] ;  /* 0x00780000ef40783b */ /* 0x000eaa0000000200 */
[----:B---3--:R-:W-:Y:S06]  /*dc50*/  HMMA.16816.F32 R12, R16, R48, R12 ;  /* 0x00000030100c723c */ /* 0x008fec000000180c */
[----:B------:R-:W-:Y:S01]  /*dc60*/  FMUL.FTZ R40, R40, UR4 ;  /* 0x0000000428287c20 */ /* 0x000fe20008410000 */
[----:B------:R-:W-:Y:S01]  /*dc70*/  FMUL.FTZ R41, R41, UR4 ;  /* 0x0000000429297c20 */ /* 0x000fe20008410000 */
[----:B------:R-:W-:Y:S01]  /*dc80*/  FMUL.FTZ R42, R42, UR4 ;  /* 0x000000042a2a7c20 */ /* 0x000fe20008410000 */
[----:B------:R-:W-:Y:S01]  /*dc90*/  FMUL.FTZ R43, R43, UR4 ;  /* 0x000000042b2b7c20 */ /* 0x000fe20008410000 */
[----:B------:R-:W-:Y:S01]  /*dca0*/  HMMA.16816.F32 R20, R32, R22, RZ ;  /* 0x000000162014723c */ /* 0x000fe200000018ff */
[----:B------:R-:W3:Y:S01]  /*dcb0*/  MUFU.TANH R199, R41 ;  /* 0x0000002900c77308 */ /* 0x000ee20000002400 */
[----:B------:R-:W-:Y:S01]  /*dcc0*/  FMUL.FTZ R24, R24, UR4 ;  /* 0x0000000418187c20 */ /* 0x000fe20008410000 */
[----:B------:R-:W-:Y:S01]  /*dcd0*/  FMUL.FTZ R25, R25, UR4 ;  /* 0x0000000419197c20 */ /* 0x000fe20008410000 */
[----:B------:R-:W-:Y:S01]  /*dce0*/  FMUL.FTZ R26, R26, UR4 ;  /* 0x000000041a1a7c20 */ /* 0x000fe20008410000 */
[----:B------:R-:W-:Y:S01]  /*dcf0*/  FMUL.FTZ R27, R27, UR4 ;  /* 0x000000041b1b7c20 */ /* 0x000fe20008410000 */
[C---:B------:R-:W-:Y:S03]  /*dd00*/  HMMA.16816.F32 R8, R28.reuse, R184, R8 ;  /* 0x000000b81c08723c */ /* 0x040fe60000001808 */
[----:B------:R-:W-:Y:S03]  /*dd10*/  MUFU.TANH R184, R40 ;  /* 0x0000002800b87308 */ /* 0x000fe60000002400 */
[C---:B------:R-:W-:Y:S02]  /*dd20*/  HMMA.16816.F32 R180, R28.reuse, R56, R180 ;  /* 0x000000381cb4723c */ /* 0x040fe400000018b4 */
[----:B------:R-:W-:Y:S01]  /*dd30*/  FMUL.FTZ R12, R12, UR4 ;  /* 0x000000040c0c7c20 */ /* 0x000fe20008410000 */
[----:B------:R-:W-:Y:S01]  /*dd40*/  FMUL.FTZ R13, R13, UR4 ;  /* 0x000000040d0d7c20 */ /* 0x000fe20008410000 */
[----:B------:R-:W-:Y:S01]  /*dd50*/  FMUL.FTZ R14, R14, UR4 ;  /* 0x000000040e0e7c20 */ /* 0x000fe20008410000 */
[----:B------:R-:W-:Y:S01]  /*dd60*/  MUFU.TANH R185, R42 ;  /* 0x0000002a00b97308 */ /* 0x000fe20000002400 */
[----:B------:R-:W-:Y:S01]  /*dd70*/  HMMA.16816.F32 R4, R28, R58, R4 ;  /* 0x0000003a1c04723c */ /* 0x000fe20000001804 */
[----:B------:R-:W4:Y:S01]  /*dd80*/  LDSM.16.M88.4 R56, [R239+0x8000] ;  /* 0x00800000ef38783b */ /* 0x000f220000000200 */
[----:B------:R-:W-:-:S04]  /*dd90*/  FMUL.FTZ R15, R15, UR4 ;  /* 0x000000040f0f7c20 */ /* 0x000fc80008410000 */
[----:B------:R-:W-:Y:S01]  /*dda0*/  HMMA.16816.F32 R36, R16, R50, R36 ;  /* 0x000000321024723c */ /* 0x000fe20000001824 */
[----:B------:R5:W3:Y:S01]  /*ddb0*/  MUFU.TANH R165, R43 ;  /* 0x0000002b00a57308 */ /* 0x000ae20000002400 */
[----:B------:R-:W3:Y:S04]  /*ddc0*/  LDSM.16.M88.4 R48, [R239+0x8800] ;  /* 0x00880000ef30783b */ /* 0x000ee80000000200 */
[----:B------:R-:W-:Y:S03]  /*ddd0*/  HMMA.16816.F32 R20, R176, R62, R20 ;  /* 0x0000003eb014723c */ /* 0x000fe60000001814 */
[----:B------:R-:W-:Y:S03]  /*dde0*/  MUFU.TANH R190, R24 ;  /* 0x0000001800be7308 */ /* 0x000fe60000002400 */
[----:B------:R-:W-:Y:S05]  /*ddf0*/  HMMA.16816.F32 R128, R32, R124, RZ ;  /* 0x0000007c2080723c */ /* 0x000fea00000018ff */
[----:B------:R-:W3:Y:S01]  /*de00*/  MUFU.TANH R201, R25 ;  /* 0x0000001900c97308 */ /* 0x000ee20000002400 */
[----:B-----5:R-:W5:Y:S01]  /*de10*/  LDSM.16.M88.4 R40, [R239+0x9000] ;  /* 0x00900000ef28783b */ /* 0x020f620000000200 */
[C---:B-1----:R-:W-:Y:S05]  /*de20*/  HMMA.16816.F32 R180, R16.reuse, R44, R180 ;  /* 0x0000002c10b4723c */ /* 0x042fea00000018b4 */
[----:B------:R-:W-:Y:S01]  /*de30*/  FMUL.FTZ R36, R36, UR4 ;  /* 0x0000000424247c20 */ /* 0x000fe20008410000 */
[----:B------:R-:W-:Y:S01]  /*de40*/  MUFU.TANH R191, R26 ;  /* 0x0000001a00bf7308 */ /* 0x000fe20000002400 */
[----:B------:R-:W-:Y:S01]  /*de50*/  FMUL.FTZ R37, R37, UR4 ;  /* 0x0000000425257c20 */ /* 0x000fe20008410000 */
[----:B------:R-:W-:Y:S01]  /*de60*/  FMUL.FTZ R38, R38, UR4 ;  /* 0x0000000426267c20 */ /* 0x000fe20008410000 */
[----:B------:R-:W-:Y:S01]  /*de70*/  FMUL.FTZ R39, R39, UR4 ;  /* 0x0000000427277c20 */ /* 0x000fe20008410000 */
[----:B------:R-:W-:Y:S04]  /*de80*/  HMMA.16816.F32 R4, R16, R46, R4 ;  /* 0x0000002e1004723c */ /* 0x000fe80000001804 */
[----:B------:R1:W-:Y:S02]  /*de90*/  MUFU.TANH R200, R27 ;  /* 0x0000001b00c87308 */ /* 0x0003e40000002400 */
[C---:B------:R-:W-:Y:S06]  /*dea0*/  HMMA.16816.F32 R120, R32.reuse, R116, RZ ;  /* 0x000000742078723c */ /* 0x040fec00000018ff */
[----:B------:R-:W-:Y:S01]  /*deb0*/  MUFU.TANH R192, R12 ;  /* 0x0000000c00c07308 */ /* 0x000fe20000002400 */
[----:B------:R-:W-:Y:S01]  /*dec0*/  HMMA.16816.F32 R112, R32, R108, RZ ;  /* 0x0000006c2070723c */ /* 0x000fe200000018ff */
[----:B------:R-:W-:Y:S01]  /*ded0*/  FMUL.FTZ R180, R180, UR4 ;  /* 0x00000004b4b47c20 */ /* 0x000fe20008410000 */
[----:B------:R-:W-:Y:S01]  /*dee0*/  FMUL.FTZ R181, R181, UR4 ;  /* 0x00000004b5b57c20 */ /* 0x000fe20008410000 */
[----:B------:R-:W-:Y:S01]  /*def0*/  FMUL.FTZ R182, R182, UR4 ;  /* 0x00000004b6b67c20 */ /* 0x000fe20008410000 */
[----:B------:R-:W-:-:S02]  /*df00*/  FMUL.FTZ R183, R183, UR4 ;  /* 0x00000004b7b77c20 */ /* 0x000fc40008410000 */
[C---:B------:R-:W-:Y:S01]  /*df10*/  HMMA.16816.F32 R104, R32.reuse, R100, RZ ;  /* 0x000000642068723c */ /* 0x040fe200000018ff */
[----:B------:R-:W5:Y:S01]  /*df20*/  MUFU.TANH R202, R13 ;  /* 0x0000000d00ca7308 */ /* 0x000f620000002400 */
[----:B-1----:R-:W1:Y:S03]  /*df30*/  LDSM.16.M88.4 R24, [R239+0x9800] ;  /* 0x00980000ef18783b */ /* 0x002e660000000200 */
[----:B------:R-:W-:Y:S01]  /*df40*/  FMUL.FTZ R4, R4, UR4 ;  /* 0x0000000404047c20 */ /* 0x000fe20008410000 */
[----:B------:R-:W-:Y:S01]  /*df50*/  HMMA.16816.F32 R96, R32, R92, RZ ;  /* 0x0000005c2060723c */ /* 0x000fe200000018ff */
[----:B------:R-:W-:Y:S01]  /*df60*/  FMUL.FTZ R5, R5, UR4 ;  /* 0x0000000405057c20 */ /* 0x000fe20008410000 */
[----:B------:R-:W-:Y:S01]  /*df70*/  FMUL.FTZ R6, R6, UR4 ;  /* 0x0000000406067c20 */ /* 0x000fe20008410000 */
[----:B------:R-:W-:Y:S01]  /*df80*/  MUFU.TANH R193, R14 ;  /* 0x0000000e00c17308 */ /* 0x000fe20000002400 */
[----:B------:R-:W-:-:S02]  /*df90*/  FMUL.FTZ R7, R7, UR4 ;  /* 0x0000000407077c20 */ /* 0x000fc40008410000 */
[C---:B------:R-:W-:Y:S05]  /*dfa0*/  HMMA.16816.F32 R88, R32.reuse, R84, RZ ;  /* 0x000000542058723c */ /* 0x040fea00000018ff */
[----:B------:R3:W1:Y:S01]  /*dfb0*/  MUFU.TANH R203, R15 ;  /* 0x0000000f00cb7308 */ /* 0x0006620000002400 */
[C---:B------:R-:W-:Y:S06]  /*dfc0*/  HMMA.16816.F32 R80, R32.reuse, R76, RZ ;  /* 0x0000004c2050723c */ /* 0x040fec00000018ff */
[C---:B--2---:R-:W-:Y:S01]  /*dfd0*/  HMMA.16816.F32 R72, R32.reuse, R64, RZ ;  /* 0x000000402048723c */ /* 0x044fe200000018ff */
[----:B------:R-:W-:Y:S05]  /*dfe0*/  MUFU.TANH R194, R36 ;  /* 0x0000002400c27308 */ /* 0x000fea0000002400 */
[C---:B----4-:R-:W-:Y:S03]  /*dff0*/  HMMA.16816.F32 R60, R32.reuse, R56, RZ ;  /* 0x00000038203c723c */ /* 0x050fe600000018ff */
[----:B------:R-:W-:Y:S01]  /*e000*/  MUFU.TANH R204, R37 ;  /* 0x0000002500cc7308 */ /* 0x000fe20000002400 */
[----:B---3--:R-:W2:Y:S02]  /*e010*/  LDSM.16.M88.4 R12, [R166+0x1800] ;  /* 0x00180000a60c783b */ /* 0x008ea40000000200 */
[C---:B------:R-:W-:Y:S05]  /*e020*/  HMMA.16816.F32 R52, R32.reuse, R48, RZ ;  /* 0x000000302034723c */ /* 0x040fea00000018ff */
[----:B------:R-:W-:Y:S01]  /*e030*/  MUFU.TANH R195, R38 ;  /* 0x0000002600c37308 */ /* 0x000fe20000002400 */
[C---:B-----5:R-:W-:Y:S06]  /*e040*/  HMMA.16816.F32 R44, R32.reuse, R40, RZ ;  /* 0x00000028202c723c */ /* 0x060fec00000018ff */
[C---:B------:R-:W-:Y:S01]  /*e050*/  HMMA.16816.F32 R124, R32.reuse, R126, RZ ;  /* 0x0000007e207c723c */ /* 0x040fe200000018ff */
[----:B------:R-:W3:Y:S05]  /*e060*/  MUFU.TANH R205, R39 ;  /* 0x0000002700cd7308 */ /* 0x000eea0000002400 */
[C---:B------:R-:W-:Y:S03]  /*e070*/  HMMA.16816.F32 R116, R32.reuse, R118, RZ ;  /* 0x000000762074723c */ /* 0x040fe600000018ff */
[----:B------:R-:W-:Y:S03]  /*e080*/  MUFU.TANH R196, R180 ;  /* 0x000000b400c47308 */ /* 0x000fe60000002400 */
[C---:B------:R-:W-:Y:S05]  /*e090*/  HMMA.16816.F32 R108, R32.reuse, R110, RZ ;  /* 0x0000006e206c723c */ /* 0x040fea00000018ff */
[----:B------:R-:W4:Y:S01]  /*e0a0*/  MUFU.TANH R207, R181 ;  /* 0x000000b500cf7308 */ /* 0x000f220000002400 */
[C---:B------:R-:W-:Y:S06]  /*e0b0*/  HMMA.16816.F32 R100, R32.reuse, R102, RZ ;  /* 0x000000662064723c */ /* 0x040fec00000018ff */
[C---:B------:R-:W-:Y:S01]  /*e0c0*/  HMMA.16816.F32 R92, R32.reuse, R94, RZ ;  /* 0x0000005e205c723c */ /* 0x040fe200000018ff */
[----:B------:R-:W-:Y:S05]  /*e0d0*/  MUFU.TANH R197, R182 ;  /* 0x000000b600c57308 */ /* 0x000fea0000002400 */
[C---:B------:R-:W-:Y:S03]  /*e0e0*/  HMMA.16816.F32 R84, R32.reuse, R86, RZ ;  /* 0x000000562054723c */ /* 0x040fe600000018ff */
[----:B------:R5:W-:Y:S03]  /*e0f0*/  MUFU.TANH R206, R183 ;  /* 0x000000b700ce7308 */ /* 0x000be60000002400 */
[C---:B------:R-:W-:Y:S05]  /*e100*/  HMMA.16816.F32 R76, R32.reuse, R78, RZ ;  /* 0x0000004e204c723c */ /* 0x040fea00000018ff */
[----:B------:R-:W-:Y:S01]  /*e110*/  MUFU.TANH R198, R4 ;  /* 0x0000000400c67308 */ /* 0x000fe20000002400 */
[C---:B------:R-:W-:Y:S06]  /*e120*/  HMMA.16816.F32 R64, R32.reuse, R66, RZ ;  /* 0x000000422040723c */ /* 0x040fec00000018ff */
[C---:B------:R-:W-:Y:S01]  /*e130*/  HMMA.16816.F32 R56, R32.reuse, R58, RZ ;  /* 0x0000003a2038723c */ /* 0x040fe200000018ff */
[----:B------:R-:W4:Y:S01]  /*e140*/  MUFU.TANH R208, R7 ;  /* 0x0000000700d07308 */ /* 0x000f220000002400 */
[----:B-----5:R-:W-:Y:S04]  /*e150*/  LDSM.16.M88.4 R180, [R233+0x5000] ;  /* 0x00500000e9b4783b */ /* 0x020fe80000000200 */
[C---:B------:R-:W-:Y:S06]  /*e160*/  HMMA.16816.F32 R48, R32.reuse, R50, RZ ;  /* 0x000000322030723c */ /* 0x040fec00000018ff */
[C---:B------:R-:W-:Y:S06]  /*e170*/  HMMA.16816.F32 R40, R32.reuse, R42, RZ ;  /* 0x0000002a2028723c */ /* 0x040fec00000018ff */
[C---:B-1----:R-:W-:Y:S06]  /*e180*/  HMMA.16816.F32 R36, R32.reuse, R24, RZ ;  /* 0x000000182024723c */ /* 0x042fec00000018ff */
[----:B------:R-:W-:Y:S01]  /*e190*/  HMMA.16816.F32 R32, R32, R26, RZ ;  /* 0x0000001a2020723c */ /* 0x000fe200000018ff */
[----:B------:R-:W1:Y:S05]  /*e1a0*/  LDSM.16.M88.4 R24, [R226] ;  /* 0x00000000e218783b */ /* 0x000e6a0000000200 */
[----:B------:R-:W-:Y:S01]  /*e1b0*/  HMMA.16816.F32 R20, R28, R186, R20 ;  /* 0x000000ba1c14723c */ /* 0x000fe20000001814 */
[----:B------:R-:W5:Y:S05]  /*e1c0*/  MUFU.TANH R187, R5 ;  /* 0x0000000500bb7308 */ /* 0x000f6a0000002400 */
[----:B------:R-:W-:Y:S03]  /*e1d0*/  HMMA.16816.F32 R128, R176, R172, R128 ;  /* 0x000000acb080723c */ /* 0x000fe60000001880 */
[----:B------:R3:W-:Y:S03]  /*e1e0*/  MUFU.TANH R186, R6 ;  /* 0x0000000600ba7308 */ /* 0x0007e60000002400 */
[----:B--2---:R-:W-:Y:S06]  /*e1f0*/  HMMA.16816.F32 R8, R16, R12, R8 ;  /* 0x0000000c1008723c */ /* 0x004fec0000001808 */
[----:B------:R-:W-:Y:S01]  /*e200*/  HMMA.16816.F32 R172, R176, R174, R124 ;  /* 0x000000aeb0ac723c */ /* 0x000fe2000000187c */
[----:B------:R-:W2:Y:S05]  /*e210*/  LDSM.16.M88.4 R124, [R166+0x2000] ;  /* 0x00200000a67c783b */ /* 0x000eaa0000000200 */
[----:B------:R-:W-:Y:S01]  /*e220*/  HMMA.16816.F32 R20, R16, R14, R20 ;  /* 0x0000000e1014723c */ /* 0x000fe20000001814 */
[----:B------:R-:W4:Y:S04]  /*e230*/  LDSM.16.M88.4 R12, [R225] ;  /* 0x00000000e10c783b */ /* 0x000f280000000200 */
[----:B---3--:R-:W3:Y:S01]  /*e240*/  LDSM.16.M88.4 R4, [R233+0x5800] ;  /* 0x00580000e904783b */ /* 0x008ee20000000200 */
[----:B------:R-:W-:Y:S06]  /*e250*/  HMMA.16816.F32 R120, R176, R168, R120 ;  /* 0x000000a8b078723c */ /* 0x000fec0000001878 */
[----:B-1----:R-:W-:Y:S01]  /*e260*/  HMMA.16816.F32 R128, R28, R24, R128 ;  /* 0x000000181c80723c */ /* 0x002fe20000001880 */
[----:B------:R-:W-:Y:S01]  /*e270*/  FMUL.FTZ R8, R8, UR4 ;  /* 0x0000000408087c20 */ /* 0x000fe20008410000 */
[----:B------:R-:W-:Y:S01]  /*e280*/  FMUL.FTZ R9, R9, UR4 ;  /* 0x0000000409097c20 */ /* 0x000fe20008410000 */
[----:B------:R-:W-:Y:S01]  /*e290*/  FMUL.FTZ R10, R10, UR4 ;  /* 0x000000040a0a7c20 */ /* 0x000fe20008410000 */
[----:B------:R-:W-:Y:S01]  /*e2a0*/  FMUL.FTZ R11, R11, UR4 ;  /* 0x000000040b0b7c20 */ /* 0x000fe20008410000 */
[----:B------:R-:W-:Y:S01]  /*e2b0*/  MUFU.TANH R168, R8 ;  /* 0x0000000800a87308 */ /* 0x000fe20000002400 */
[----:B------:R-:W-:Y:S06]  /*e2c0*/  HMMA.16816.F32 R116, R176, R170, R116 ;  /* 0x000000aab074723c */ /* 0x000fec0000001874 */
[----:B------:R-:W-:Y:S01]  /*e2d0*/  HMMA.16816.F32 R172, R28, R26, R172 ;  /* 0x0000001a1cac723c */ /* 0x000fe200000018ac */
[----:B------:R-:W-:Y:S01]  /*e2e0*/  MUFU.TANH R170, R9 ;  /* 0x0000000900aa7308 */ /* 0x000fe20000002400 */
[----:B------:R-:W1:Y:S01]  /*e2f0*/  LDSM.16.M88.4 R24, [R166+0x2800] ;  /* 0x00280000a618783b */ /* 0x000e620000000200 */
[----:B------:R-:W-:Y:S01]  /*e300*/  FMUL.FTZ R20, R20, UR4 ;  /* 0x0000000414147c20 */ /* 0x000fe20008410000 */
[----:B------:R-:W-:Y:S01]  /*e310*/  FMUL.FTZ R21, R21, UR4 ;  /* 0x0000000415157c20 */ /* 0x000fe20008410000 */
[----:B------:R-:W-:Y:S01]  /*e320*/  FMUL.FTZ R22, R22, UR4 ;  /* 0x0000000416167c20 */ /* 0x000fe20008410000 */
[----:B------:R-:W-:Y:S01]  /*e330*/  FMUL.FTZ R23, R23, UR4 ;  /* 0x0000000417177c20 */ /* 0x000fe20008410000 */
[----:B------:R-:W-:Y:S02]  /*e340*/  HMMA.16816.F32 R112, R176, R180, R112 ;  /* 0x000000b4b070723c */ /* 0x000fe40000001870 */
[----:B------:R-:W-:Y:S04]  /*e350*/  MUFU.TANH R169, R10 ;  /* 0x0000000a00a97308 */ /* 0x000fe80000002400 */
[----:B--2---:R-:W-:Y:S04]  /*e360*/  HMMA.16816.F32 R128, R16, R124, R128 ;  /* 0x0000007c1080723c */ /* 0x004fe80000001880 */
[----:B------:R2:W5:Y:S02]  /*e370*/  MUFU.TANH R171, R11 ;  /* 0x0000000b00ab7308 */ /* 0x0005640000002400 */
[C---:B----4-:R-:W-:Y:S06]  /*e380*/  HMMA.16816.F32 R120, R28.reuse, R12, R120 ;  /* 0x0000000c1c78723c */ /* 0x050fec0000001878 */
[----:B------:R-:W-:Y:S01]  /*e390*/  MUFU.TANH R124, R20 ;  /* 0x00000014007c7308 */ /* 0x000fe20000002400 */
[----:B------:R-:W-:Y:S01]  /*e3a0*/  HMMA.16816.F32 R116, R28, R14, R116 ;  /* 0x0000000e1c74723c */ /* 0x000fe20000001874 */
[----:B------:R-:W4:Y:S05]  /*e3b0*/  LDSM.16.M88.4 R12, [R233+0x7000] ;  /* 0x00700000e90c783b */ /* 0x000f2a0000000200 */
[C---:B---3--:R-:W-:Y:S01]  /*e3c0*/  HMMA.16816.F32 R104, R176.reuse, R4, R104 ;  /* 0x00000004b068723c */ /* 0x048fe20000001868 */
[----:B------:R-:W3:Y:S01]  /*e3d0*/  MUFU.TANH R180, R21 ;  /* 0x0000001500b47308 */ /* 0x000ee20000002400 */
[----:B--2---:R-:W2:Y:S03]  /*e3e0*/  LDSM.16.M88.4 R8, [R233+0x6000] ;  /* 0x00600000e908783b */ /* 0x004ea60000000200 */
[----:B------:R-:W-:Y:S01]  /*e3f0*/  FMUL.FTZ R129, R129, UR4 ;  /* 0x0000000481817c20 */ /* 0x000fe20008410000 */
[C---:B------:R-:W-:Y:S01]  /*e400*/  HMMA.16816.F32 R100, R176.reuse, R6, R100 ;  /* 0x00000006b064723c */ /* 0x040fe20000001864 */
[----:B------:R-:W5:Y:S01]  /*e410*/  LDSM.16.M88.4 R4, [R233+0x6800] ;  /* 0x00680000e904783b */ /* 0x000f620000000200 */
[----:B------:R-:W-:Y:S01]  /*e420*/  FMUL.FTZ R128, R128, UR4 ;  /* 0x0000000480807c20 */ /* 0x000fe20008410000 */
[----:B------:R-:W-:Y:S03]  /*e430*/  MUFU.TANH R125, R22 ;  /* 0x00000016007d7308 */ /* 0x000fe60000002400 */
[----:B------:R-:W-:Y:S05]  /*e440*/  HMMA.16816.F32 R108, R176, R182, R108 ;  /* 0x000000b6b06c723c */ /* 0x000fea000000186c */
[----:B------:R3:W5:Y:S01]  /*e450*/  MUFU.TANH R181, R23 ;  /* 0x0000001700b57308 */ /* 0x0007620000002400 */
[C---:B-1----:R-:W-:Y:S06]  /*e460*/  HMMA.16816.F32 R120, R16.reuse, R24, R120 ;  /* 0x000000181078723c */ /* 0x042fec0000001878 */
[C---:B------:R-:W-:Y:S01]  /*e470*/  HMMA.16816.F32 R116, R16.reuse, R26, R116 ;  /* 0x0000001a1074723c */ /* 0x040fe20000001874 */
[----:B------:R-:W1:Y:S01]  /*e480*/  LDSM.16.M88.4 R24, [R233+0x7800] ;  /* 0x00780000e918783b */ /* 0x000e620000000200 */
[----:B------:R5:W1:Y:S04]  /*e490*/  MUFU.TANH R182, R129 ;  /* 0x0000008100b67308 */ /* 0x000a680000002400 */
[----:B------:R-:W-:Y:S01]  /*e4a0*/  HMMA.16816.F32 R172, R16, R126, R172 ;  /* 0x0000007e10ac723c */ /* 0x000fe200000018ac */
[----:B---3--:R-:W3:Y:S03]  /*e4b0*/  LDSM.16.M88.4 R20, [R224] ;  /* 0x00000000e014783b */ /* 0x008ee60000000200 */
[----:B------:R5:W-:Y:S02]  /*e4c0*/  MUFU.TANH R126, R128 ;  /* 0x00000080007e7308 */ /* 0x000be40000002400 */
[----:B----4-:R-:W-:Y:S01]  /*e4d0*/  HMMA.16816.F32 R80, R176, R12, R80 ;  /* 0x0000000cb050723c */ /* 0x010fe20000001850 */
[----:B------:R-:W-:Y:S01]  /*e4e0*/  FMUL.FTZ R127, R130, UR4 ;  /* 0x00000004827f7c20 */ /* 0x000fe20008410000 */
[----:B------:R-:W-:-:S04]  /*e4f0*/  FMUL.FTZ R130, R131, UR4 ;  /* 0x0000000483827c20 */ /* 0x000fc80008410000 */
[----:B--2---:R-:W-:Y:S01]  /*e500*/  HMMA.16816.F32 R96, R176, R8, R96 ;  /* 0x00000008b060723c */ /* 0x004fe20000001860 */
[----:B------:R-:W-:Y:S01]  /*e510*/  FMUL.FTZ R121, R121, UR4 ;  /* 0x0000000479797c20 */ /* 0x000fe20008410000 */
[----:B------:R-:W-:Y:S01]  /*e520*/  MUFU.TANH R130, R130 ;  /* 0x0000008200827308 */ /* 0x000fe20000002400 */
[----:B------:R-:W-:-:S03]  /*e530*/  FMUL.FTZ R120, R120, UR4 ;  /* 0x0000000478787c20 */ /* 0x000fc60008410000 */
[C---:B------:R-:W-:Y:S01]  /*e540*/  HMMA.16816.F32 R92, R176.reuse, R10, R92 ;  /* 0x0000000ab05c723c */ /* 0x040fe2000000185c */
[----:B------:R-:W-:Y:S01]  /*e550*/  LDSM.16.M88.4 R8, [R166+0x3000] ;  /* 0x00300000a608783b */ /* 0x000fe20000000200 */
[----:B------:R-:W-:Y:S01]  /*e560*/  FMUL.FTZ R117, R117, UR4 ;  /* 0x0000000475757c20 */ /* 0x000fe20008410000 */
[----:B------:R-:W-:Y:S01]  /*e570*/  FMUL.FTZ R116, R116, UR4 ;  /* 0x0000000474747c20 */ /* 0x000fe20008410000 */
[----:B------:R2:W-:Y:S02]  /*e580*/  MUFU.TANH R210, R121 ;  /* 0x0000007900d27308 */ /* 0x0005e40000002400 */
[----:B-----5:R-:W-:Y:S01]  /*e590*/  HMMA.16816.F32 R88, R176, R4, R88 ;  /* 0x00000004b058723c */ /* 0x020fe20000001858 */
[----:B------:R-:W-:Y:S01]  /*e5a0*/  FMUL.FTZ R129, R174, UR4 ;  /* 0x00000004ae817c20 */ /* 0x000fe20008410000 */
[----:B------:R-:W-:Y:S01]  /*e5b0*/  FMUL.FTZ R131, R175, UR4 ;  /* 0x00000004af837c20 */ /* 0x000fe20008410000 */
[----:B------:R-:W-:Y:S01]  /*e5c0*/  FMUL.FTZ R128, R172, UR4 ;  /* 0x00000004ac807c20 */ /* 0x000fe20008410000 */
[----:B------:R-:W-:-:S02]  /*e5d0*/  FMUL.FTZ R173, R173, UR4 ;  /* 0x00000004adad7c20 */ /* 0x000fc40008410000 */
[C---:B------:R-:W-:Y:S01]  /*e5e0*/  HMMA.16816.F32 R84, R176.reuse, R6, R84 ;  /* 0x00000006b054723c */ /* 0x040fe20000001854 */
[----:B------:R-:W4:Y:S01]  /*e5f0*/  LDSM.16.M88.4 R4, [R233+0x8000] ;  /* 0x00800000e904783b */ /* 0x000f220000000200 */
[----:B------:R-:W5:Y:S04]  /*e600*/  MUFU.TANH R212, R173 ;  /* 0x000000ad00d47308 */ /* 0x000f680000002400 */
[C---:B------:R-:W-:Y:S01]  /*e610*/  HMMA.16816.F32 R76, R176.reuse, R14, R76 ;  /* 0x0000000eb04c723c */ /* 0x040fe2000000184c */
[----:B------:R-:W-:Y:S01]  /*e620*/  LDSM.16.M88.4 R12, [R233+0x8800] ;  /* 0x00880000e90c783b */ /* 0x000fe20000000200 */
[----:B--2---:R-:W-:Y:S01]  /*e630*/  FMUL.FTZ R121, R122, UR4 ;  /* 0x000000047a797c20 */ /* 0x004fe20008410000 */
[----:B------:R-:W-:Y:S01]  /*e640*/  FMUL.FTZ R122, R123, UR4 ;  /* 0x000000047b7a7c20 */ /* 0x000fe20008410000 */
[----:B------:R-:W2:Y:S02]  /*e650*/  MUFU.TANH R131, R131 ;  /* 0x0000008300837308 */ /* 0x000ea40000002400 */
[----:B-1----:R-:W-:Y:S06]  /*e660*/  HMMA.16816.F32 R72, R176, R24, R72 ;  /* 0x00000018b048723c */ /* 0x002fec0000001848 */
[C---:B---3--:R-:W-:Y:S01]  /*e670*/  HMMA.16816.F32 R112, R28.reuse, R20, R112 ;  /* 0x000000141c70723c */ /* 0x048fe20000001870 */
[----:B------:R1:W-:Y:S05]  /*e680*/  MUFU.TANH R123, R117 ;  /* 0x00000075007b7308 */ /* 0x0003ea0000002400 */
[----:B------:R-:W-:Y:S01]  /*e690*/  HMMA.16816.F32 R108, R28, R22, R108 ;  /* 0x000000161c6c723c */ /* 0x000fe2000000186c */
[----:B------:R-:W3:Y:S02]  /*e6a0*/  LDSM.16.M88.4 R20, [R223] ;  /* 0x00000000df14783b */ /* 0x000ee40000000200 */
[----:B------:R-:W2:Y:S03]  /*e6b0*/  MUFU.TANH R122, R122 ;  /* 0x0000007a007a7308 */ /* 0x000ea60000002400 */
[C---:B------:R-:W-:Y:S01]  /*e6c0*/  HMMA.16816.F32 R64, R176.reuse, R26, R64 ;  /* 0x0000001ab040723c */ /* 0x040fe20000001840 */
[----:B------:R-:W5:Y:S04]  /*e6d0*/  LDSM.16.M88.4 R24, [R166+0x3800] ;  /* 0x00380000a618783b */ /* 0x000f680000000200 */
[----:B------:R-:W-:Y:S01]  /*e6e0*/  MUFU.TANH R128, R128 ;  /* 0x0000008000807308 */ /* 0x000fe20000002400 */
[----:B-1----:R-:W-:Y:S01]  /*e6f0*/  FMUL.FTZ R117, R118, UR4 ;  /* 0x0000000476757c20 */ /* 0x002fe20008410000 */
[----:B------:R-:W-:Y:S01]  /*e700*/  FMUL.FTZ R118, R119, UR4 ;  /* 0x0000000477767c20 */ /* 0x000fe20008410000 */
[----:B----4-:R-:W-:Y:S05]  /*e710*/  HMMA.16816.F32 R60, R176, R4, R60 ;  /* 0x00000004b03c723c */ /* 0x010fea000000183c */
[----:B------:R-:W1:Y:S01]  /*e720*/  MUFU.TANH R118, R118 ;  /* 0x0000007600767308 */ /* 0x000e620000002400 */
[C---:B------:R-:W-:Y:S07]  /*e730*/  HMMA.16816.F32 R112, R16.reuse, R8, R112 ;  /* 0x000000081070723c */ /* 0x040fee0000001870 */
[----:B------:R-:W-:Y:S01]  /*e740*/  MUFU.TANH R129, R129 ;  /* 0x0000008100817308 */ /* 0x000fe20000002400 */
[----:B------:R-:W-:Y:S01]  /*e750*/  HMMA.16816.F32 R108, R16, R10, R108 ;  /* 0x0000000a106c723c */ /* 0x000fe2000000186c */
[----:B------:R-:W4:Y:S05]  /*e760*/  LDSM.16.M88.4 R8, [R222] ;  /* 0x00000000de08783b */ /* 0x000f2a0000000200 */
[----:B------:R-:W-:Y:S01]  /*e770*/  HMMA.16816.F32 R56, R176, R6, R56 ;  /* 0x00000006b038723c */ /* 0x000fe20000001838 */
[----:B------:R-:W-:Y:S01]  /*e780*/  LDSM.16.M88.4 R4, [R233+0x9000] ;  /* 0x00900000e904783b */ /* 0x000fe20000000200 */
[----:B------:R-:W-:Y:S04]  /*e790*/  MUFU.TANH R120, R120 ;  /* 0x0000007800787308 */ /* 0x000fe80000002400 */
[C---:B---3--:R-:W-:Y:S04]  /*e7a0*/  HMMA.16816.F32 R104, R28.reuse, R20, R104 ;  /* 0x000000141c68723c */ /* 0x048fe80000001868 */
[----:B------:R-:W-:Y:S02]  /*e7b0*/  MUFU.TANH R117, R117 ;  /* 0x0000007500757308 */ /* 0x000fe40000002400 */
[----:B------:R-:W-:Y:S01]  /*e7c0*/  HMMA.16816.F32 R100, R28, R22, R100 ;  /* 0x000000161c64723c */ /* 0x000fe20000001864 */
[----:B------:R-:W3:Y:S01]  /*e7d0*/  LDSM.16.M88.4 R20, [R233+0x9800] ;  /* 0x00980000e914783b */ /* 0x000ee20000000200 */
[----:B------:R-:W-:Y:S01]  /*e7e0*/  FMUL.FTZ R113, R113, UR4 ;  /* 0x0000000471717c20 */ /* 0x000fe20008410000 */
[----:B------:R-:W-:-:S03]  /*e7f0*/  FMUL.FTZ R112, R112, UR4 ;  /* 0x0000000470707c20 */ /* 0x000fc60008410000 */
[----:B------:R-:W-:Y:S01]  /*e800*/  HMMA.16816.F32 R52, R176, R12, R52 ;  /* 0x0000000cb034723c */ /* 0x000fe20000001834 */
[----:B------:R-:W-:Y:S01]  /*e810*/  FMUL.FTZ R109, R109, UR4 ;  /* 0x000000046d6d7c20 */ /* 0x000fe20008410000 */
[----:B------:R2:W1:Y:S01]  /*e820*/  MUFU.TANH R172, R113 ;  /* 0x0000007100ac7308 */ /* 0x0004620000002400 */
[----:B------:R-:W-:-:S03]  /*e830*/  FMUL.FTZ R108, R108, UR4 ;  /* 0x000000046c6c7c20 */ /* 0x000fc60008410000 */
[----:B------:R-:W-:Y:S01]  /*e840*/  HMMA.16816.F32 R48, R176, R14, R48 ;  /* 0x0000000eb030723c */ /* 0x000fe20000001830 */
[----:B------:R-:W1:Y:S03]  /*e850*/  LDSM.16.M88.4 R12, [R166+0x4000] ;  /* 0x00400000a60c783b */ /* 0x000e660000000200 */
[----:B------:R-:W-:Y:S02]  /*e860*/  MUFU.TANH R112, R112 ;  /* 0x0000007000707308 */ /* 0x000fe40000002400 */
[C---:B-----5:R-:W-:Y:S06]  /*e870*/  HMMA.16816.F32 R104, R16.reuse, R24, R104 ;  /* 0x000000181068723c */ /* 0x060fec0000001868 */
[----:B------:R-:W-:Y:S01]  /*e880*/  HMMA.16816.F32 R100, R16, R26, R100 ;  /* 0x0000001a1064723c */ /* 0x000fe20000001864 */
[----:B------:R-:W5:Y:S01]  /*e890*/  LDSM.16.M88.4 R24, [R221] ;  /* 0x00000000dd18783b */ /* 0x000f620000000200 */
[----:B--2---:R-:W-:Y:S01]  /*e8a0*/  FMUL.FTZ R113, R114, UR4 ;  /* 0x0000000472717c20 */ /* 0x004fe20008410000 */
[----:B------:R-:W-:Y:S01]  /*e8b0*/  FMUL.FTZ R114, R115, UR4 ;  /* 0x0000000473727c20 */ /* 0x000fe20008410000 */
[----:B------:R-:W-:Y:S02]  /*e8c0*/  MUFU.TANH R127, R127 ;  /* 0x0000007f007f7308 */ /* 0x000fe40000002400 */
[C---:B----4-:R-:W-:Y:S06]  /*e8d0*/  HMMA.16816.F32 R96, R28.reuse, R8, R96 ;  /* 0x000000081c60723c */ /* 0x050fec0000001860 */
[----:B------:R-:W-:Y:S01]  /*e8e0*/  HMMA.16816.F32 R92, R28, R10, R92 ;  /* 0x0000000a1c5c723c */ /* 0x000fe2000000185c */
[----:B------:R-:W2:Y:S01]  /*e8f0*/  LDSM.16.M88.4 R8, [R220] ;  /* 0x00000000dc08783b */ /* 0x000ea20000000200 */
[----:B------:R4:W2:Y:S04]  /*e900*/  MUFU.TANH R115, R109 ;  /* 0x0000006d00737308 */ /* 0x0008a80000002400 */
[C---:B---3--:R-:W-:Y:S01]  /*e910*/  HMMA.16816.F32 R36, R176.reuse, R20, R36 ;  /* 0x00000014b024723c */ /* 0x048fe20000001824 */
[----:B------:R-:W3:Y:S01]  /*e920*/  S2R R20, SR_TID.X ;  /* 0x0000000000147919 */ /* 0x000ee20000002100 */
[----:B------:R-:W-:Y:S01]  /*e930*/  FMUL.FTZ R105, R105, UR4 ;  /* 0x0000000469697c20 */ /* 0x000fe20008410000 */
[----:B------:R-:W-:Y:S01]  /*e940*/  FMUL.FTZ R104, R104, UR4 ;  /* 0x0000000468687c20 */ /* 0x000fe20008410000 */
[----:B------:R-:W-:Y:S01]  /*e950*/  FMUL.FTZ R107, R107, UR4 ;  /* 0x000000046b6b7c20 */ /* 0x000fe20008410000 */
[----:B------:R-:W2:Y:S01]  /*e960*/  MUFU.TANH R114, R114 ;  /* 0x0000007200727308 */ /* 0x000ea20000002400 */
[----:B------:R-:W-:Y:S01]  /*e970*/  HMMA.16816.F32 R44, R176, R4, R44 ;  /* 0x00000004b02c723c */ /* 0x000fe2000000182c */
[----:B------:R-:W-:Y:S01]  /*e980*/  FMUL.FTZ R101, R101, UR4 ;  /* 0x0000000465657c20 */ /* 0x000fe20008410000 */
[----:B------:R-:W-:-:S04]  /*e990*/  FMUL.FTZ R100, R100, UR4 ;  /* 0x0000000464647c20 */ /* 0x000fc80008410000 */
[----:B------:R-:W-:Y:S01]  /*e9a0*/  HMMA.16816.F32 R40, R176, R6, R40 ;  /* 0x00000006b028723c */ /* 0x000fe20000001828 */
[----:B------:R-:W2:Y:S01]  /*e9b0*/  LDSM.16.M88.4 R4, [R166+0x4800] ;  /* 0x00480000a604783b */ /* 0x000ea20000000200 */
[----:B------:R3:W-:Y:S01]  /*e9c0*/  MUFU.TANH R174, R101 ;  /* 0x0000006500ae7308 */ /* 0x0007e20000002400 */
[----:B----4-:R-:W-:Y:S01]  /*e9d0*/  FMUL.FTZ R109, R110, UR4 ;  /* 0x000000046e6d7c20 */ /* 0x010fe20008410000 */
[----:B------:R-:W-:Y:S02]  /*e9e0*/  FMUL.FTZ R110, R111, UR4 ;  /* 0x000000046f6e7c20 */ /* 0x000fe40008410000 */
[----:B-1----:R-:W-:Y:S04]  /*e9f0*/  HMMA.16816.F32 R96, R16, R12, R96 ;  /* 0x0000000c1060723c */ /* 0x002fe80000001860 */
[----:B------:R-:W-:Y:S02]  /*ea00*/  MUFU.TANH R111, R105 ;  /* 0x00000069006f7308 */ /* 0x000fe40000002400 */
[----:B-----5:R-:W-:Y:S06]  /*ea10*/  HMMA.16816.F32 R88, R28, R24, R88 ;  /* 0x000000181c58723c */ /* 0x020fec0000001858 */
[----:B------:R-:W-:Y:S01]  /*ea20*/  HMMA.16816.F32 R92, R16, R14, R92 ;  /* 0x0000000e105c723c */ /* 0x000fe2000000185c */
[----:B------:R-:W-:Y:S01]  /*ea30*/  LDSM.16.M88.4 R12, [R166+0x5000] ;  /* 0x00500000a60c783b */ /* 0x000fe20000000200 */
[----:B---3--:R-:W-:Y:S01]  /*ea40*/  FMUL.FTZ R101, R102, UR4 ;  /* 0x0000000466657c20 */ /* 0x008fe20008410000 */
[----:B------:R-:W-:-:S02]  /*ea50*/  IMAD.SHL.U32 R20, R20, 0x2, RZ ;  /* 0x0000000214147824 */ /* 0x000fc400078e00ff */
[----:B------:R-:W-:Y:S01]  /*ea60*/  FMUL.FTZ R102, R103, UR4 ;  /* 0x0000000467667c20 */ /* 0x000fe20008410000 */
[----:B------:R1:W-:Y:S01]  /*ea70*/  MUFU.TANH R213, R104 ;  /* 0x0000006800d57308 */ /* 0x0003e20000002400 */
[----:B------:R-:W-:Y:S05]  /*ea80*/  HMMA.16816.F32 R32, R176, R22, R32 ;  /* 0x00000016b020723c */ /* 0x000fea0000001820 */
[----:B------:R-:W-:Y:S01]  /*ea90*/  FMUL.FTZ R97, R97, UR4 ;  /* 0x0000000461617c20 */ /* 0x000fe20008410000 */
[----:B------:R-:W-:Y:S01]  /*eaa0*/  HMMA.16816.F32 R84, R28, R26, R84 ;  /* 0x0000001a1c54723c */ /* 0x000fe20000001854 */
[----:B------:R-:W-:Y:S01]  /*eab0*/  FMUL.FTZ R175, R99, UR4 ;  /* 0x0000000463af7c20 */ /* 0x000fe20008410000 */
[----:B------:R-:W3:Y:S01]  /*eac0*/  LDSM.16.M88.4 R24, [R218] ;  /* 0x00000000da18783b */ /* 0x000ee20000000200 */
[----:B------:R4:W-:Y:S01]  /*ead0*/  MUFU.TANH R103, R97 ;  /* 0x0000006100677308 */ /* 0x0009e20000002400 */
[----:B------:R-:W-:-:S02]  /*eae0*/  FMUL.FTZ R96, R96, UR4 ;  /* 0x0000000460607c20 */ /* 0x000fc40008410000 */
[----:B--2---:R-:W-:Y:S01]  /*eaf0*/  HMMA.16816.F32 R80, R28, R8, R80 ;  /* 0x000000081c50723c */ /* 0x004fe20000001850 */
[----:B-1----:R-:W-:-:S04]  /*eb00*/  FMUL.FTZ R104, R106, UR4 ;  /* 0x000000046a687c20 */ /* 0x002fc80008410000 */
[----:B------:R1:W-:Y:S01]  /*eb10*/  MUFU.TANH R173, R107 ;  /* 0x0000006b00ad7308 */ /* 0x0003e20000002400 */
[----:B------:R-:W-:Y:S01]  /*eb20*/  HMMA.16816.F32 R88, R16, R4, R88 ;  /* 0x000000041058723c */ /* 0x000fe20000001858 */
[----:B------:R-:W-:Y:S01]  /*eb30*/  FMUL.FTZ R93, R93, UR4 ;  /* 0x000000045d5d7c20 */ /* 0x000fe20008410000 */
[----:B------:R-:W-:-:S04]  /*eb40*/  FMUL.FTZ R94, R94, UR4 ;  /* 0x000000045e5e7c20 */ /* 0x000fc80008410000 */
[----:B------:R-:W-:Y:S01]  /*eb50*/  HMMA.16816.F32 R76, R28, R10, R76 ;  /* 0x0000000a1c4c723c */ /* 0x000fe2000000184c */
[----:B------:R-:W-:Y:S02]  /*eb60*/  IMAD.U32 R4, RZ, RZ, UR6 ;  /* 0x00000006ff047e24 */ /* 0x000fe4000f8e00ff */
[----:B----4-:R-:W-:Y:S01]  /*eb70*/  FMUL.FTZ R97, R98, UR4 ;  /* 0x0000000462617c20 */ /* 0x010fe20008410000 */
[----:B------:R-:W-:Y:S01]  /*eb80*/  LOP3.LUT R98, R20, 0x6, RZ, 0xc0, !PT ;  /* 0x0000000614627812 */ /* 0x000fe200078ec0ff */
[----:B------:R-:W-:Y:S01]  /*eb90*/  LDSM.16.M88.4 R8, [R166+0x5800] ;  /* 0x00580000a608783b */ /* 0x000fe20000000200 */
[----:B------:R-:W2:Y:S01]  /*eba0*/  MUFU.TANH R110, R110 ;  /* 0x0000006e006e7308 */ /* 0x000ea20000002400 */
[----:B------:R-:W-:Y:S01]  /*ebb0*/  HMMA.16816.F32 R84, R16, R6, R84 ;  /* 0x000000061054723c */ /* 0x000fe20000001854 */
[----:B------:R-:W-:Y:S01]  /*ebc0*/  LOP3.LUT R99, R98, UR6, RZ, 0xfc, !PT ;  /* 0x0000000662637c12 */ /* 0x000fe2000f8efcff */
[----:B------:R-:W4:Y:S01]  /*ebd0*/  LDSM.16.M88.4 R20, [R219] ;  /* 0x00000000db14783b */ /* 0x000f220000000200 */
[----:B------:R-:W-:-:S03]  /*ebe0*/  LOP3.LUT R4, R4, 0x8, R98, 0xfe, !PT ;  /* 0x0000000804047812 */ /* 0x000fc600078efe62 */
[C---:B------:R-:W-:Y:S01]  /*ebf0*/  VIADD R5, R99.reuse, 0x1 ;  /* 0x0000000163057836 */ /* 0x040fe20000000000 */
[CC--:B------:R-:W-:Y:S01]  /*ec00*/  ISETP.GE.AND P6, PT, R4.reuse, R164.reuse, PT ;  /* 0x000000a40400720c */ /* 0x0c0fe20003fc6270 */
[----:B------:R-:W5:Y:S01]  /*ec10*/  MUFU.TANH R102, R102 ;  /* 0x0000006600667308 */ /* 0x000f620000002400 */
[-C--:B------:R-:W-:Y:S01]  /*ec20*/  ISETP.GE.AND P4, PT, R4, R71.reuse, PT ;  /* 0x000000470400720c */ /* 0x080fe20003f86270 */
[----:B------:R-:W-:Y:S01]  /*ec30*/  VIADD R4, R99, 0x9 ;  /* 0x0000000963047836 */ /* 0x000fe20000000000 */
[-C--:B------:R-:W-:Y:S01]  /*ec40*/  ISETP.GE.AND P5, PT, R5, R164.reuse, PT ;  /* 0x000000a40500720c */ /* 0x080fe20003fa6270 */
[----:B------:R-:W-:Y:S01]  /*ec50*/  FMUL.FTZ R91, R91, UR4 ;  /* 0x000000045b5b7c20 */ /* 0x000fe20008410000 */
[-C--:B------:R-:W-:Y:S01]  /*ec60*/  ISETP.GE.AND P1, PT, R5, R71.reuse, PT ;  /* 0x000000470500720c */ /* 0x080fe20003f26270 */
[----:B------:R-:W-:Y:S01]  /*ec70*/  FMUL.FTZ R89, R89, UR4 ;  /* 0x0000000459597c20 */ /* 0x000fe20008410000 */
[----:B------:R-:W-:Y:S01]  /*ec80*/  FSEL R105, R199, -INF , !P5 ;  /* 0xff800000c7697808 */ /* 0x000fe20006800000 */
[----:B------:R2:W5:Y:S01]  /*ec90*/  MUFU.TANH R178, R93 ;  /* 0x0000005d00b27308 */ /* 0x0005620000002400 */
[C---:B------:R-:W-:Y:S01]  /*eca0*/  ISETP.GE.AND P2, PT, R4.reuse, R164, PT ;  /* 0x000000a40400720c */ /* 0x040fe20003f46270 */
[----:B---3--:R-:W-:Y:S01]  /*ecb0*/  HMMA.16816.F32 R60, R28, R24, R60 ;  /* 0x000000181c3c723c */ /* 0x008fe2000000183c */
[----:B------:R-:W-:Y:S01]  /*ecc0*/  ISETP.GE.AND P5, PT, R4, R71, PT ;  /* 0x000000470400720c */ /* 0x000fe20003fa6270 */
[----:B------:R-:W-:Y:S01]  /*ecd0*/  VIADD R4, R99, 0x11 ;  /* 0x0000001163047836 */ /* 0x000fe20000000000 */
[----:B------:R-:W-:-:S02]  /*ece0*/  FSEL R119, R165, -INF , !P1 ;  /* 0xff800000a5777808 */ /* 0x000fc40004800000 */
[----:B------:R-:W-:Y:S01]  /*ecf0*/  FSEL R106, R201, -INF , !P2 ;  /* 0xff800000c96a7808 */ /* 0x000fe20005000000 */
[----:B------:R-:W-:Y:S01]  /*ed00*/  HMMA.16816.F32 R56, R28, R26, R56 ;  /* 0x0000001a1c38723c */ /* 0x000fe20000001838 */
[C---:B------:R-:W-:Y:S01]  /*ed10*/  ISETP.GE.AND P1, PT, R4.reuse, R164, PT ;  /* 0x000000a40400720c */ /* 0x040fe20003f26270 */
[----:B------:R-:W-:Y:S01]  /*ed20*/  VIADD R24, R99, 0x49 ;  /* 0x0000004963187836 */ /* 0x000fe20000000000 */
[----:B------:R-:W-:Y:S01]  /*ed30*/  ISETP.GE.AND P2, PT, R4, R71, PT ;  /* 0x000000470400720c */ /* 0x000fe20003f46270 */
[----:B------:R-:W3:Y:S01]  /*ed40*/  MUFU.TANH R175, R175 ;  /* 0x000000af00af7308 */ /* 0x000ee20000002400 */
[----:B-1----:R-:W-:Y:S01]  /*ed50*/  FSEL R107, R202, -INF , !P1 ;  /* 0xff800000ca6b7808 */ /* 0x002fe20004800000 */
[----:B------:R-:W-:Y:S01]  /*ed60*/  HMMA.16816.F32 R4, R16, R12, R80 ;  /* 0x0000000c1004723c */ /* 0x000fe20000001850 */
[----:B------:R-:W-:Y:S01]  /*ed70*/  FSEL R243, R203, -INF , !P2 ;  /* 0xff800000cbf37808 */ /* 0x000fe20005000000 */
[----:B------:R-:W-:Y:S01]  /*ed80*/  FMUL.FTZ R85, R85, UR4 ;  /* 0x0000000455557c20 */ /* 0x000fe20008410000 */
[----:B--2---:R-:W-:Y:S01]  /*ed90*/  FMUL.FTZ R93, R95, UR4 ;  /* 0x000000045f5d7c20 */ /* 0x004fe20008410000 */
[----:B------:R-:W-:-:S02]  /*eda0*/  FMUL.FTZ R87, R87, UR4 ;  /* 0x0000000457577c20 */ /* 0x000fc40008410000 */
[----:B------:R1:W-:Y:S01]  /*edb0*/  MUFU.TANH R165, R91 ;  /* 0x0000005b00a57308 */ /* 0x0003e20000002400 */
[----:B------:R-:W-:Y:S01]  /*edc0*/  VIADD R12, R99, 0x19 ;  /* 0x00000019630c7836 */ /* 0x000fe20000000000 */
[----:B------:R-:W-:-:S04]  /*edd0*/  FSEL R13, R200, -INF , !P5 ;  /* 0xff800000c80d7808 */ /* 0x000fc80006800000 */
[CC--:B------:R-:W-:Y:S01]  /*ede0*/  ISETP.GE.AND P5, PT, R12.reuse, R164.reuse, PT ;  /* 0x000000a40c00720c */ /* 0x0c0fe20003fa6270 */
[C---:B----4-:R-:W-:Y:S01]  /*edf0*/  HMMA.16816.F32 R72, R28.reuse, R20, R72 ;  /* 0x000000141c48723c */ /* 0x050fe20000001848 */
[----:B------:R2:W-:Y:S01]  /*ee00*/  STL [R1], R13 ;  /* 0x0000000d01007387 */ /* 0x0005e20000100800 */
[-C--:B------:R-:W-:Y:S01]  /*ee10*/  ISETP.GE.AND P1, PT, R12, R71.reuse, PT ;  /* 0x000000470c00720c */ /* 0x080fe20003f26270 */
[----:B------:R-:W-:Y:S01]  /*ee20*/  VIADD R12, R99, 0x21 ;  /* 0x00000021630c7836 */ /* 0x000fe20000000000 */
[----:B------:R-:W4:Y:S02]  /*ee30*/  MUFU.TANH R93, R93 ;  /* 0x0000005d005d7308 */ /* 0x000f240000002400 */
[----:B------:R-:W-:Y:S01]  /*ee40*/  FSEL R214, R205, -INF , !P1 ;  /* 0xff800000cdd67808 */ /* 0x000fe20004800000 */
[----:B------:R-:W-:Y:S01]  /*ee50*/  VIADD R20, R99, 0x29 ;  /* 0x0000002963147836 */ /* 0x000fe20000000000 */
[-C--:B------:R-:W-:Y:S01]  /*ee60*/  ISETP.GE.AND P2, PT, R12, R164.reuse, PT ;  /* 0x000000a40c00720c */ /* 0x080fe20003f46270 */
[----:B------:R-:W-:Y:S02]  /*ee70*/  HMMA.16816.F32 R64, R28, R22, R64 ;  /* 0x000000161c40723c */ /* 0x000fe40000001840 */
[----:B------:R-:W-:Y:S01]  /*ee80*/  FMUL.FTZ R5, R5, UR4 ;  /* 0x0000000405057c20 */ /* 0x000fe20008410000 */
[----:B------:R-:W-:Y:S01]  /*ee90*/  FSEL R21, R207, -INF , !P2 ;  /* 0xff800000cf157808 */ /* 0x000fe20005000000 */
[----:B------:R-:W-:Y:S01]  /*eea0*/  FMUL.FTZ R7, R7, UR4 ;  /* 0x0000000407077c20 */ /* 0x000fe20008410000 */
[C---:B------:R-:W-:Y:S01]  /*eeb0*/  ISETP.GE.AND P1, PT, R20.reuse, R164, PT ;  /* 0x000000a41400720c */ /* 0x040fe20003f26270 */
[----:B------:R-:W4:Y:S01]  /*eec0*/  MUFU.TANH R85, R85 ;  /* 0x0000005500557308 */ /* 0x000f220000002400 */
[----:B------:R-:W-:Y:S01]  /*eed0*/  ISETP.GE.AND P2, PT, R20, R71, PT ;  /* 0x000000471400720c */ /* 0x000fe20003f46270 */
[----:B------:R-:W-:-:S02]  /*eee0*/  VIADD R20, R99, 0x31 ;  /* 0x0000003163147836 */ /* 0x000fc40000000000 */
[----:B-1----:R-:W-:Y:S01]  /*eef0*/  FMUL.FTZ R91, R6, UR4 ;  /* 0x00000004065b7c20 */ /* 0x002fe20008410000 */
[----:B------:R-:W-:Y:S01]  /*ef00*/  IMAD.U32 R6, RZ, RZ, UR6 ;  /* 0x00000006ff067e24 */ /* 0x000fe2000f8e00ff */
[----:B------:R-:W-:Y:S01]  /*ef10*/  FSEL R209, R208, -INF , !P2 ;  /* 0xff800000d0d17808 */ /* 0x000fe20005000000 */
[----:B------:R-:W-:Y:S01]  /*ef20*/  FMUL.FTZ R4, R4, UR4 ;  /* 0x0000000404047c20 */ /* 0x000fe20008410000 */
[----:B------:R-:W1:Y:S02]  /*ef30*/  MUFU.TANH R5, R5 ;  /* 0x0000000500057308 */ /* 0x000e640000002400 */
[----:B------:R-:W-:Y:S02]  /*ef40*/  LOP3.LUT R6, R6, 0x18, R98, 0xfe, !PT ;  /* 0x0000001806067812 */ /* 0x000fe400078efe62 */
[----:B--2---:R-:W-:Y:S02]  /*ef50*/  FSEL R13, R204, -INF , !P5 ;  /* 0xff800000cc0d7808 */ /* 0x004fe40006800000 */
[----:B------:R-:W-:-:S03]  /*ef60*/  ISETP.GE.AND P5, PT, R12, R71, PT ;  /* 0x000000470c00720c */ /* 0x000fc60003fa6270 */
[----:B------:R2:W-:Y:S01]  /*ef70*/  STL [R1+0x18], R13 ;  /* 0x0000180d01007387 */ /* 0x0005e20000100800 */
[----:B------:R-:W-:Y:S01]  /*ef80*/  FSEL R211, R206, -INF , !P5 ;  /* 0xff800000ced37808 */ /* 0x000fe20006800000 */
[----:B------:R-:W-:Y:S01]  /*ef90*/  MUFU.TANH R7, R7 ;  /* 0x0000000700077308 */ /* 0x000fe20000002400 */
[----:B------:R-:W-:Y:S01]  /*efa0*/  ISETP.GE.AND P5, PT, R20, R164, PT ;  /* 0x000000a41400720c */ /* 0x000fe20003fa6270 */
[----:B------:R5:W-:Y:S06]  /*efb0*/  STL [R1+0x14], R21 ;  /* 0x0000141501007387 */ /* 0x000bec0000100800 */
[----:B------:R-:W1:Y:S08]  /*efc0*/  MUFU.TANH R176, R89 ;  /* 0x0000005900b07308 */ /* 0x000e700000002400 */
[----:B------:R-:W-:Y:S01]  /*efd0*/  MUFU.TANH R87, R87 ;  /* 0x0000005700577308 */ /* 0x000fe20000002400 */
[----:B--2---:R-:W-:Y:S01]  /*efe0*/  HMMA.16816.F32 R12, R16, R14, R76 ;  /* 0x0000000e100c723c */ /* 0x004fe2000000184c */
[----:B------:R-:W2:Y:S06]  /*eff0*/  LDSM.16.M88.4 R76, [R166+0x6000] ;  /* 0x00600000a64c783b */ /* 0x000eac0000000200 */
[----:B------:R3:W-:Y:S01]  /*f000*/  MUFU.TANH R183, R94 ;  /* 0x0000005e00b77308 */ /* 0x0007e20000002400 */
[----:B-----5:R-:W-:-:S02]  /*f010*/  FSEL R21, R187, -INF , !P1 ;  /* 0xff800000bb157808 */ /* 0x020fc40004800000 */
[----:B------:R-:W-:-:S03]  /*f020*/  ISETP.GE.AND P1, PT, R20, R71, PT ;  /* 0x000000471400720c */ /* 0x000fc60003f26270 */
[----:B------:R5:W-:Y:S01]  /*f030*/  STL [R1+0x8], R21 ;  /* 0x0000081501007387 */ /* 0x000be20000100800 */
[----:B------:R-:W-:Y:S01]  /*f040*/  FSEL R208, R171, -INF , !P1 ;  /* 0xff800000abd07808 */ /* 0x000fe20004800000 */
[----:B------:R-:W-:Y:S01]  /*f050*/  MUFU.TANH R113, R113 ;  /* 0x0000007100717308 */ /* 0x000fe20000002400 */
[----:B---3--:R-:W-:-:S07]  /*f060*/  IMAD.U32 R94, RZ, RZ, UR6 ;  /* 0x00000006ff5e7e24 */ /* 0x008fce000f8e00ff */
[----:B------:R-:W-:Y:S01]  /*f070*/  MUFU.TANH R104, R104 ;  /* 0x0000006800687308 */ /* 0x000fe20000002400 */
[----:B------:R-:W-:Y:S01]  /*f080*/  FMUL.FTZ R15, R15, UR4 ;  /* 0x000000040f0f7c20 */ /* 0x000fe20008410000 */
[----:B------:R-:W-:Y:S01]  /*f090*/  FMUL.FTZ R13, R13, UR4 ;  /* 0x000000040d0d7c20 */ /* 0x000fe20008410000 */
[----:B------:R-:W-:Y:S01]  /*f0a0*/  FMUL.FTZ R12, R12, UR4 ;  /* 0x000000040c0c7c20 */ /* 0x000fe20008410000 */
[----:B------:R-:W-:-:S04]  /*f0b0*/  LOP3.LUT R94, R94, 0x60, R98, 0xfe, !PT ;  /* 0x000000605e5e7812 */ /* 0x000fc800078efe62 */
[----:B------:R-:W-:Y:S01]  /*f0c0*/  MUFU.TANH R100, R100 ;  /* 0x0000006400647308 */ /* 0x000fe20000002400 */
[----:B-----5:R-:W-:Y:S01]  /*f0d0*/  HMMA.16816.F32 R20, R16, R8, R72 ;  /* 0x000000081014723c */ /* 0x020fe20000001848 */
[----:B------:R-:W3:Y:S06]  /*f0e0*/  LDSM.16.M88.4 R72, [R217] ;  /* 0x00000000d948783b */ /* 0x000eec0000000200 */
[----:B------:R-:W5:Y:S01]  /*f0f0*/  MUFU.TANH R15, R15 ;  /* 0x0000000f000f7308 */ /* 0x000f620000002400 */
[----:B------:R-:W-:Y:S01]  /*f100*/  VIADD R8, R99, 0x39 ;  /* 0x0000003963087836 */ /* 0x000fe20000000000 */
[----:B------:R-:W-:-:S06]  /*f110*/  FSEL R9, R170, -INF , !P5 ;  /* 0xff800000aa097808 */ /* 0x000fcc0006800000 */
[----:B------:R-:W-:Y:S01]  /*f120*/  MUFU.TANH R13, R13 ;  /* 0x0000000d000d7308 */ /* 0x000fe20000002400 */
[CC--:B------:R-:W-:Y:S01]  /*f130*/  ISETP.GE.AND P2, PT, R8.reuse, R164.reuse, PT ;  /* 0x000000a40800720c */ /* 0x0c0fe20003f46270 */
[----:B------:R4:W-:Y:S01]  /*f140*/  STL [R1+0xc], R9 ;  /* 0x00000c0901007387 */ /* 0x0009e20000100800 */
[----:B------:R-:W-:Y:S01]  /*f150*/  ISETP.GE.AND P5, PT, R8, R71, PT ;  /* 0x000000470800720c */ /* 0x000fe20003fa6270 */
[----:B------:R-:W-:Y:S01]  /*f160*/  VIADD R8, R99, 0x41 ;  /* 0x0000004163087836 */ /* 0x000fe20000000000 */
[----:B------:R-:W-:Y:S02]  /*f170*/  FSEL R252, R180, -INF , !P2 ;  /* 0xff800000b4fc7808 */ /* 0x000fe40005000000 */
[----:B------:R-:W-:Y:S01]  /*f180*/  FSEL R206, R181, -INF , !P5 ;  /* 0xff800000b5ce7808 */ /* 0x000fe20006800000 */
[----:B------:R-:W-:Y:S01]  /*f190*/  MUFU.TANH R180, R4 ;  /* 0x0000000400b47308 */ /* 0x000fe20000002400 */
[-C--:B------:R-:W-:Y:S02]  /*f1a0*/  ISETP.GE.AND P1, PT, R8, R164.reuse, PT ;  /* 0x000000a40800720c */ /* 0x080fe40003f26270 */
[----:B------:R-:W-:-:S02]  /*f1b0*/  ISETP.GE.AND P5, PT, R24, R164, PT ;  /* 0x000000a41800720c */ /* 0x000fc40003fa6270 */
[----:B------:R-:W-:Y:S01]  /*f1c0*/  FSEL R251, R182, -INF , !P1 ;  /* 0xff800000b6fb7808 */ /* 0x000fe20004800000 */
[----:B------:R-:W-:Y:S01]  /*f1d0*/  FMUL.FTZ R21, R21, UR4 ;  /* 0x0000000415157c20 */ /* 0x000fe20008410000 */
[-C--:B------:R-:W-:Y:S01]  /*f1e0*/  ISETP.GE.AND P1, PT, R24, R71.reuse, PT ;  /* 0x000000471800720c */ /* 0x080fe20003f26270 */
[----:B------:R-:W-:Y:S01]  /*f1f0*/  VIADD R24, R99, 0x51 ;  /* 0x0000005163187836 */ /* 0x000fe20000000000 */
[-C--:B------:R-:W-:Y:S01]  /*f200*/  ISETP.GE.AND P2, PT, R8, R71.reuse, PT ;  /* 0x000000470800720c */ /* 0x080fe20003f46270 */
[----:B------:R-:W-:Y:S01]  /*f210*/  FMUL.FTZ R23, R23, UR4 ;  /* 0x0000000417177c20 */ /* 0x000fe20008410000 */
[----:B------:R-:W-:Y:S01]  /*f220*/  FSEL R212, R212, -INF , !P5 ;  /* 0xff800000d4d47808 */ /* 0x000fe20006800000 */
[----:B------:R-:W5:Y:S01]  /*f230*/  MUFU.TANH R21, R21 ;  /* 0x0000001500157308 */ /* 0x000f620000002400 */
[----:B------:R-:W-:Y:S01]  /*f240*/  FSEL R203, R130, -INF , !P2 ;  /* 0xff80000082cb7808 */ /* 0x000fe20005000000 */
[----:B------:R-:W-:Y:S01]  /*f250*/  FMUL.FTZ R89, R22, UR4 ;  /* 0x0000000416597c20 */ /* 0x000fe20008410000 */
[C---:B------:R-:W-:Y:S01]  /*f260*/  ISETP.GE.AND P2, PT, R24.reuse, R164, PT ;  /* 0x000000a41800720c */ /* 0x040fe20003f46270 */
[----:B------:R-:W-:Y:S01]  /*f270*/  IMAD.U32 R22, RZ, RZ, UR6 ;  /* 0x00000006ff167e24 */ /* 0x000fe2000f8e00ff */
[----:B------:R-:W-:Y:S01]  /*f280*/  ISETP.GE.AND P5, PT, R24, R71, PT ;  /* 0x000000471800720c */ /* 0x000fe20003fa6270 */
[----:B----4-:R-:W-:Y:S01]  /*f290*/  HMMA.16816.F32 R8, R16, R10, R64 ;  /* 0x0000000a1008723c */ /* 0x010fe20000001840 */
[----:B------:R-:W4:Y:S01]  /*f2a0*/  LDSM.16.M88.4 R64, [R166+0x6800] ;  /* 0x00680000a640783b */ /* 0x000f220000000200 */
[----:B------:R-:W-:Y:S01]  /*f2b0*/  FSEL R202, R131, -INF , !P1 ;  /* 0xff80000083ca7808 */ /* 0x000fe20004800000 */
[----:B------:R-:W-:Y:S01]  /*f2c0*/  MUFU.TANH R23, R23 ;  /* 0x0000001700177308 */ /* 0x000fe20000002400 */
[----:B------:R-:W-:-:S02]  /*f2d0*/  FSEL R210, R210, -INF , !P2 ;  /* 0xff800000d2d27808 */ /* 0x000fc40005000000 */
[----:B--2---:R-:W-:Y:S01]  /*f2e0*/  HMMA.16816.F32 R24, R16, R76, R60 ;  /* 0x0000004c1018723c */ /* 0x004fe2000000183c */
[----:B------:R-:W2:Y:S01]  /*f2f0*/  LDSM.16.M88.4 R60, [R216] ;  /* 0x00000000d83c783b */ /* 0x000ea20000000200 */
[----:B------:R-:W-:Y:S02]  /*f300*/  FSEL R200, R122, -INF , !P5 ;  /* 0xff8000007ac87808 */ /* 0x000fe40006800000 */
[----:B------:R-:W-:Y:S01]  /*f310*/  LOP3.LUT R22, R22, 0xd0, R98, 0xfe, !PT ;  /* 0x000000d016167812 */ /* 0x000fe200078efe62 */
[----:B------:R-:W-:Y:S01]  /*f320*/  MUFU.TANH R116, R116 ;  /* 0x0000007400747308 */ /* 0x000fe20000002400 */
[----:B---3--:R-:W-:Y:S01]  /*f330*/  HMMA.16816.F32 R80, R28, R72, R52 ;  /* 0x000000481c50723c */ /* 0x008fe20000001834 */
[----:B------:R-:W-:-:S05]  /*f340*/  VIADD R76, R99, 0x59 ;  /* 0x00000059634c7836 */ /* 0x000fca0000000000 */
[CC--:B------:R-:W-:Y:S01]  /*f350*/  ISETP.GE.AND P1, PT, R76.reuse, R164.reuse, PT ;  /* 0x000000a44c00720c */ /* 0x0c0fe20003f26270 */
[C---:B------:R-:W-:Y:S01]  /*f360*/  VIADD R72, R99.reuse, 0x69 ;  /* 0x0000006963487836 */ /* 0x040fe20000000000 */
[-C--:B------:R-:W-:Y:S01]  /*f370*/  ISETP.GE.AND P2, PT, R76, R71.reuse, PT ;  /* 0x000000474c00720c */ /* 0x080fe20003f46270 */
[----:B------:R-:W-:Y:S01]  /*f380*/  VIADD R76, R99, 0x61 ;  /* 0x00000061634c7836 */ /* 0x000fe20000000000 */
[----:B------:R-:W-:Y:S01]  /*f390*/  FSEL R207, R123, -INF , !P1 ;  /* 0xff8000007bcf7808 */ /* 0x000fe20004800000 */
[----:B------:R-:W-:Y:S01]  /*f3a0*/  HMMA.16816.F32 R52, R16, R78, R56 ;  /* 0x0000004e1034723c */ /* 0x000fe20000001838 */
[----:B------:R-:W-:Y:S01]  /*f3b0*/  FSEL R187, R118, -INF , !P2 ;  /* 0xff80000076bb7808 */ /* 0x000fe20005000000 */
[----:B------:R-:W-:Y:S01]  /*f3c0*/  LDSM.16.M88.4 R56, [R166+0x7000] ;  /* 0x00700000a638783b */ /* 0x000fe20000000200 */
[-C--:B------:R-:W-:Y:S01]  /*f3d0*/  ISETP.GE.AND P5, PT, R76, R164.reuse, PT ;  /* 0x000000a44c00720c */ /* 0x080fe20003fa6270 */
[----:B------:R-:W-:Y:S01]  /*f3e0*/  FMUL.FTZ R9, R9, UR4 ;  /* 0x0000000409097c20 */ /* 0x000fe20008410000 */
[----:B------:R-:W-:Y:S01]  /*f3f0*/  ISETP.GE.AND P2, PT, R72, R164, PT ;  /* 0x000000a44800720c */ /* 0x000fe20003f46270 */
[----:B------:R-:W-:Y:S01]  /*f400*/  FMUL.FTZ R11, R11, UR4 ;  /* 0x000000040b0b7c20 */ /* 0x000fe20008410000 */
[----:B------:R-:W-:Y:S01]  /*f410*/  FSEL R205, R172, -INF , !P5 ;  /* 0xff800000accd7808 */ /* 0x000fe20006800000 */
[----:B------:R-:W-:Y:S01]  /*f420*/  FMUL.FTZ R25, R25, UR4 ;  /* 0x0000000419197c20 */ /* 0x000fe20008410000 */
[-C--:B------:R-:W-:Y:S01]  /*f430*/  ISETP.GE.AND P5, PT, R72, R71.reuse, PT ;  /* 0x000000474800720c */ /* 0x080fe20003fa6270 */
[----:B------:R-:W-:Y:S01]  /*f440*/  FMUL.FTZ R27, R27, UR4 ;  /* 0x000000041b1b7c20 */ /* 0x000fe20008410000 */
[----:B------:R-:W-:Y:S01]  /*f450*/  ISETP.GE.AND P1, PT, R76, R71, PT ;  /* 0x000000474c00720c */ /* 0x000fe20003f26270 */
[----:B------:R-:W-:Y:S01]  /*f460*/  HMMA.16816.F32 R72, R28, R74, R48 ;  /* 0x0000004a1c48723c */ /* 0x000fe20000001830 */
[----:B------:R-:W3:Y:S01]  /*f470*/  LDSM.16.M88.4 R76, [R167] ;  /* 0x00000000a74c783b */ /* 0x000ee20000000200 */
[----:B------:R-:W-:Y:S01]  /*f480*/  FSEL R204, R115, -INF , !P2 ;  /* 0xff80000073cc7808 */ /* 0x000fe20005000000 */
[----:B------:R-:W5:Y:S01]  /*f490*/  MUFU.TANH R9, R9 ;  /* 0x0000000900097308 */ /* 0x000f620000002400 */
[----:B------:R-:W-:Y:S01]  /*f4a0*/  FSEL R181, R114, -INF , !P1 ;  /* 0xff80000072b57808 */ /* 0x000fe20004800000 */
[----:B------:R-:W-:Y:S01]  /*f4b0*/  FMUL.FTZ R8, R8, UR4 ;  /* 0x0000000408087c20 */ /* 0x000fe20008410000 */
[----:B------:R-:W-:Y:S01]  /*f4c0*/  FSEL R179, R110, -INF , !P5 ;  /* 0xff8000006eb37808 */ /* 0x000fe20006800000 */
[----:B------:R-:W-:-:S02]  /*f4d0*/  VIADD R48, R99, 0x71 ;  /* 0x0000007163307836 */ /* 0x000fc40000000000 */
[----:B------:R-:W-:Y:S01]  /*f4e0*/  FMUL.FTZ R24, R24, UR4 ;  /* 0x0000000418187c20 */ /* 0x000fe20008410000 */
[----:B------:R-:W-:Y:S01]  /*f4f0*/  FMUL.FTZ R26, R26, UR4 ;  /* 0x000000041a1a7c20 */ /* 0x000fe20008410000 */
[----:B------:R-:W5:Y:S01]  /*f500*/  MUFU.TANH R11, R11 ;  /* 0x0000000b000b7308 */ /* 0x000f620000002400 */
[C---:B------:R-:W-:Y:S01]  /*f510*/  ISETP.GE.AND P1, PT, R48.reuse, R164, PT ;  /* 0x000000a43000720c */ /* 0x040fe20003f26270 */
[----:B------:R-:W-:Y:S01]  /*f520*/  FMUL.FTZ R53, R53, UR4 ;  /* 0x0000000435357c20 */ /* 0x000fe20008410000 */
[----:B------:R-:W-:Y:S01]  /*f530*/  ISETP.GE.AND P2, PT, R48, R71, PT ;  /* 0x000000473000720c */ /* 0x000fe20003f46270 */
[----:B------:R-:W-:Y:S01]  /*f540*/  FMUL.FTZ R55, R55, UR4 ;  /* 0x0000000437377c20 */ /* 0x000fe20008410000 */
[----:B----4-:R-:W-:Y:S01]  /*f550*/  HMMA.16816.F32 R48, R16, R64, R80 ;  /* 0x000000401030723c */ /* 0x010fe20000001850 */
[----:B------:R-:W-:Y:S01]  /*f560*/  FSEL R201, R111, -INF , !P1 ;  /* 0xff8000006fc97808 */ /* 0x000fe20004800000 */
[----:B------:R-:W-:Y:S01]  /*f570*/  FMUL.FTZ R52, R52, UR4 ;  /* 0x0000000434347c20 */ /* 0x000fe20008410000 */
[----:B------:R-:W-:Y:S01]  /*f580*/  FSEL R177, R173, -INF , !P2 ;  /* 0xff800000adb17808 */ /* 0x000fe20005000000 */
[----:B------:R-:W4:Y:S01]  /*f590*/  MUFU.TANH R25, R25 ;  /* 0x0000001900197308 */ /* 0x000f220000002400 */
[----:B------:R-:W-:Y:S01]  /*f5a0*/  FMUL.FTZ R54, R54, UR4 ;  /* 0x0000000436367c20 */ /* 0x000fe20008410000 */
[----:B--2---:R-:W-:Y:S01]  /*f5b0*/  HMMA.16816.F32 R80, R28, R60, R44 ;  /* 0x0000003c1c50723c */ /* 0x004fe2000000182c */
[----:B------:R-:W-:-:S05]  /*f5c0*/  VIADD R64, R99, 0x79 ;  /* 0x0000007963407836 */ /* 0x000fca0000000000 */
[CC--:B------:R-:W-:Y:S01]  /*f5d0*/  ISETP.GE.AND P5, PT, R64.reuse, R164.reuse, PT ;  /* 0x000000a44000720c */ /* 0x0c0fe20003fa6270 */
[----:B------:R-:W-:Y:S01]  /*f5e0*/  HMMA.16816.F32 R44, R16, R66, R72 ;  /* 0x00000042102c723c */ /* 0x000fe20000001848 */
[----:B------:R-:W-:Y:S01]  /*f5f0*/  ISETP.GE.AND P1, PT, R64, R71, PT ;  /* 0x000000474000720c */ /* 0x000fe20003f26270 */
[C---:B------:R-:W-:Y:S01]  /*f600*/  VIADD R64, R99.reuse, 0x81 ;  /* 0x0000008163407836 */ /* 0x040fe20000000000 */
[----:B------:R-:W2:Y:S01]  /*f610*/  LDSM.16.M88.4 R72, [R166+0x7800] ;  /* 0x00780000a648783b */ /* 0x000ea20000000200 */
[----:B------:R-:W-:Y:S01]  /*f620*/  VIADD R60, R99, 0x89 ;  /* 0x00000089633c7836 */ /* 0x000fe20000000000 */
[----:B------:R-:W-:Y:S01]  /*f630*/  FSEL R199, R174, -INF , !P5 ;  /* 0xff800000aec77808 */ /* 0x000fe20006800000 */
[----:B------:R-:W4:Y:S01]  /*f640*/  MUFU.TANH R27, R27 ;  /* 0x0000001b001b7308 */ /* 0x000f220000002400 */
[----:B------:R-:W-:Y:S01]  /*f650*/  ISETP.GE.AND P2, PT, R64, R164, PT ;  /* 0x000000a44000720c */ /* 0x000fe20003f46270 */
[----:B------:R-:W-:-:S04]  /*f660*/  DEPBAR.LE SB0, 0x0 ;  /* 0x000080000000791a */ /* 0x000fc80000000000 */
[----:B------:R-:W-:Y:S01]  /*f670*/  FSEL R174, R102, -INF , !P1 ;  /* 0xff80000066ae7808 */ /* 0x000fe20004800000 */
[----:B------:R-:W-:Y:S01]  /*f680*/  FMUL.FTZ R67, R51, UR4 ;  /* 0x0000000433437c20 */ /* 0x000fe20008410000 */
[----:B------:R-:W-:Y:S01]  /*f690*/  FSEL R182, R103, -INF , !P2 ;  /* 0xff80000067b67808 */ /* 0x000fe20005000000 */
[----:B------:R-:W-:Y:S01]  /*f6a0*/  VIADD R51, R99, 0xa1 ;  /* 0x000000a163337836 */ /* 0x000fe20000000000 */
[CC--:B------:R-:W-:Y:S01]  /*f6b0*/  ISETP.GE.AND P1, PT, R60.reuse, R164.reuse, PT ;  /* 0x000000a43c00720c */ /* 0x0c0fe20003f26270 */
[C---:B---3--:R-:W-:Y:S01]  /*f6c0*/  HMMA.16816.F32 R32, R28.reuse, R78, R32 ;  /* 0x0000004e1c20723c */ /* 0x048fe20000001820 */
[-C--:B------:R-:W-:Y:S01]  /*f6d0*/  ISETP.GE.AND P2, PT, R60, R71.reuse, PT ;  /* 0x000000473c00720c */ /* 0x080fe20003f46270 */
[----:B------:R-:W-:Y:S01]  /*f6e0*/  FMUL.FTZ R49, R49, UR4 ;  /* 0x0000000431317c20 */ /* 0x000fe20008410000 */
[-C--:B------:R-:W-:Y:S01]  /*f6f0*/  ISETP.GE.AND P5, PT, R64, R71.reuse, PT ;  /* 0x000000474000720c */ /* 0x080fe20003fa6270 */
[----:B------:R-:W-:Y:S01]  /*f700*/  VIADD R64, R99, 0x91 ;  /* 0x0000009163407836 */ /* 0x000fe20000000000 */
[----:B------:R-:W-:Y:S01]  /*f710*/  FSEL R178, R178, -INF , !P1 ;  /* 0xff800000b2b27808 */ /* 0x000fe20004800000 */
[----:B------:R-:W-:Y:S01]  /*f720*/  HMMA.16816.F32 R60, R28, R62, R40 ;  /* 0x0000003e1c3c723c */ /* 0x000fe20000001828 */
[----:B------:R-:W-:Y:S01]  /*f730*/  FSEL R172, R175, -INF , !P5 ;  /* 0xff800000afac7808 */ /* 0x000fe20006800000 */
[----:B------:R-:W3:Y:S01]  /*f740*/  MUFU.TANH R53, R53 ;  /* 0x0000003500357308 */ /* 0x000ee20000002400 */
[CC--:B------:R-:W-:Y:S01]  /*f750*/  ISETP.GE.AND P5, PT, R64.reuse, R164.reuse, PT ;  /* 0x000000a44000720c */ /* 0x0c0fe20003fa6270 */
[----:B------:R-:W-:Y:S01]  /*f760*/  FMUL.FTZ R47, R47, UR4 ;  /* 0x000000042f2f7c20 */ /* 0x000fe20008410000 */
[----:B------:R-:W-:Y:S01]  /*f770*/  ISETP.GE.AND P1, PT, R64, R71, PT ;  /* 0x000000474000720c */ /* 0x000fe20003f26270 */
[----:B------:R-:W-:Y:S01]  /*f780*/  HMMA.16816.F32 R40, R16, R56, R80 ;  /* 0x000000381028723c */ /* 0x000fe20000001850 */
[----:B------:R-:W-:Y:S01]  /*f790*/  VIADD R64, R99, 0x99 ;  /* 0x0000009963407836 */ /* 0x000fe20000000000 */
[----:B------:R-:W-:Y:S01]  /*f7a0*/  FSEL R171, R93, -INF , !P2 ;  /* 0xff8000005dab7808 */ /* 0x000fe20005000000 */
[----:B------:R-:W-:Y:S01]  /*f7b0*/  IMAD.U32 R93, RZ, RZ, UR6 ;  /* 0x00000006ff5d7e24 */ /* 0x000fe2000f8e00ff */
[----:B------:R-:W-:Y:S01]  /*f7c0*/  FSEL R165, R165, -INF , !P1 ;  /* 0xff800000a5a57808 */ /* 0x000fe20004800000 */
[----:B------:R-:W3:Y:S01]  /*f7d0*/  MUFU.TANH R55, R55 ;  /* 0x0000003700377308 */ /* 0x000ee20000002400 */
[----:B------:R-:W-:Y:S01]  /*f7e0*/  HMMA.16816.F32 R80, R28, R76, R36 ;  /* 0x0000004c1c50723c */ /* 0x000fe20000001824 */
[-C--:B------:R-:W-:Y:S01]  /*f7f0*/  ISETP.GE.AND P2, PT, R64, R164.reuse, PT ;  /* 0x000000a44000720c */ /* 0x080fe20003f46270 */
[----:B------:R-:W-:Y:S01]  /*f800*/  FMUL.FTZ R44, R44, UR4 ;  /* 0x000000042c2c7c20 */ /* 0x000fe20008410000 */
[----:B------:R-:W-:Y:S01]  /*f810*/  ISETP.GE.AND P1, PT, R51, R164, PT ;  /* 0x000000a43300720c */ /* 0x000fe20003f26270 */
[----:B------:R-:W-:Y:S01]  /*f820*/  FMUL.FTZ R46, R46, UR4 ;  /* 0x000000042e2e7c20 */ /* 0x000fe20008410000 */
[----:B------:R-:W-:Y:S01]  /*f830*/  FSEL R173, R85, -INF , !P2 ;  /* 0xff80000055ad7808 */ /* 0x000fe20005000000 */
[----:B------:R-:W-:-:S02]  /*f840*/  IMAD.U32 R85, RZ, RZ, UR6 ;  /* 0x00000006ff557e24 */ /* 0x000fc4000f8e00ff */
[----:B------:R-:W-:Y:S01]  /*f850*/  FMUL.FTZ R76, R45, UR4 ;  /* 0x000000042d4c7c20 */ /* 0x000fe20008410000 */
[----:B-1----:R-:W-:Y:S01]  /*f860*/  FSEL R170, R5, -INF , !P1 ;  /* 0xff80000005aa7808 */ /* 0x002fe20004800000 */
[----:B------:R-:W-:Y:S01]  /*f870*/  VIADD R45, R99, 0xa9 ;  /* 0x000000a9632d7836 */ /* 0x000fe20000000000 */
[-C--:B------:R-:W-:Y:S01]  /*f880*/  ISETP.GE.AND P2, PT, R51, R71.reuse, PT ;  /* 0x000000473300720c */ /* 0x080fe20003f46270 */
[C---:B------:R-:W-:Y:S01]  /*f890*/  VIADD R5, R99.reuse, 0xb1 ;  /* 0x000000b163057836 */ /* 0x040fe20000000000 */
[C---:B------:R-:W-:Y:S01]  /*f8a0*/  HMMA.16816.F32 R36, R16.reuse, R58, R60 ;  /* 0x0000003a1024723c */ /* 0x040fe2000000183c */
[----:B------:R-:W-:Y:S01]  /*f8b0*/  VIADD R28, R99, 0xb9 ;  /* 0x000000b9631c7836 */ /* 0x000fe20000000000 */
[-C--:B------:R-:W-:Y:S01]  /*f8c0*/  ISETP.GE.AND P1, PT, R45, R71.reuse, PT ;  /* 0x000000472d00720c */ /* 0x080fe20003f26270 */
[----:B------:R-:W1:Y:S01]  /*f8d0*/  MUFU.TANH R49, R49 ;  /* 0x0000003100317308 */ /* 0x000e620000002400 */
[----:B------:R-:W-:Y:S01]  /*f8e0*/  FSEL R176, R176, -INF , !P5 ;  /* 0xff800000b0b07808 */ /* 0x000fe20006800000 */
[----:B------:R-:W-:Y:S01]  /*f8f0*/  FMUL.FTZ R51, R90, UR4 ;  /* 0x000000045a337c20 */ /* 0x000fe20008410000 */
[-C--:B------:R-:W-:Y:S01]  /*f900*/  ISETP.GE.AND P5, PT, R64, R71.reuse, PT ;  /* 0x000000474000720c */ /* 0x080fe20003fa6270 */
[----:B------:R-:W-:Y:S01]  /*f910*/  FMUL.FTZ R41, R41, UR4 ;  /* 0x0000000429297c20 */ /* 0x000fe20008410000 */
[----:B------:R-:W-:Y:S01]  /*f920*/  FSEL R60, R7, -INF , !P2 ;  /* 0xff800000073c7808 */ /* 0x000fe20005000000 */
[----:B------:R-:W-:Y:S01]  /*f930*/  VIADD R7, R99, 0xc9 ;  /* 0x000000c963077836 */ /* 0x000fe20000000000 */
[-C--:B------:R-:W-:Y:S01]  /*f940*/  ISETP.GE.AND P2, PT, R5, R164.reuse, PT ;  /* 0x000000a40500720c */ /* 0x080fe20003f46270 */
[----:B------:R-:W1:Y:S01]  /*f950*/  MUFU.TANH R67, R67 ;  /* 0x0000004300437308 */ /* 0x000e620000002400 */
[----:B-----5:R-:W-:Y:S01]  /*f960*/  FSEL R59, R15, -INF , !P1 ;  /* 0xff8000000f3b7808 */ /* 0x020fe20004800000 */
[----:B------:R-:W-:Y:S01]  /*f970*/  FMUL.FTZ R43, R43, UR4 ;  /* 0x000000042b2b7c20 */ /* 0x000fe20008410000 */
[----:B------:R-:W-:Y:S01]  /*f980*/  FSEL R63, R21, -INF , !P2 ;  /* 0xff800000153f7808 */ /* 0x000fe20005000000 */
[----:B------:R-:W-:Y:S01]  /*f990*/  FMUL.FTZ R90, R14, UR4 ;  /* 0x000000040e5a7c20 */ /* 0x000fe20008410000 */
[CC--:B------:R-:W-:Y:S01]  /*f9a0*/  ISETP.GE.AND P1, PT, R28.reuse, R164.reuse, PT ;  /* 0x000000a41c00720c */ /* 0x0c0fe20003f26270 */
[----:B------:R-:W-:Y:S01]  /*f9b0*/  IMAD.U32 R21, RZ, RZ, UR6 ;  /* 0x00000006ff157e24 */ /* 0x000fe2000f8e00ff */
[-C--:B------:R-:W-:Y:S01]  /*f9c0*/  ISETP.GE.AND P2, PT, R28, R71.reuse, PT ;  /* 0x000000471c00720c */ /* 0x080fe20003f46270 */
[----:B------:R-:W5:Y:S01]  /*f9d0*/  MUFU.TANH R76, R76 ;  /* 0x0000004c004c7308 */ /* 0x000f620000002400 */
[C---:B--2---:R-:W-:Y:S01]  /*f9e0*/  HMMA.16816.F32 R28, R16.reuse, R72, R80 ;  /* 0x00000048101c723c */ /* 0x044fe20000001850 */
[----:B------:R-:W-:Y:S01]  /*f9f0*/  FSEL R56, R87, -INF , !P5 ;  /* 0xff80000057387808 */ /* 0x000fe20006800000 */
[----:B------:R-:W-:Y:S01]  /*fa00*/  IMAD.U32 R87, RZ, RZ, UR6 ;  /* 0x00000006ff577e24 */ /* 0x000fe2000f8e00ff */
[-C--:B------:R-:W-:Y:S01]  /*fa10*/  ISETP.GE.AND P5, PT, R45, R164.reuse, PT ;  /* 0x000000a42d00720c */ /* 0x080fe20003fa6270 */
[----:B------:R-:W-:Y:S01]  /*fa20*/  FMUL.FTZ R37, R37, UR4 ;  /* 0x0000000425257c20 */ /* 0x000fe20008410000 */
[----:B------:R-:W-:Y:S01]  /*fa30*/  FSEL R62, R9, -INF , !P1 ;  /* 0xff800000093e7808 */ /* 0x000fe20004800000 */
[----:B------:R-:W-:Y:S01]  /*fa40*/  HMMA.16816.F32 R16, R16, R74, R32 ;  /* 0x0000004a1010723c */ /* 0x000fe20000001820 */
[----:B------:R-:W-:Y:S01]  /*fa50*/  FSEL R64, R13, -INF , !P5 ;  /* 0xff8000000d407808 */ /* 0x000fe20006800000 */
[----:B------:R-:W-:Y:S01]  /*fa60*/  VIADD R13, R99, 0xc1 ;  /* 0x000000c1630d7836 */ /* 0x000fe20000000000 */
[-C--:B------:R-:W-:Y:S01]  /*fa70*/  ISETP.GE.AND P5, PT, R5, R71.reuse, PT ;  /* 0x000000470500720c */ /* 0x080fe20003fa6270 */
[----:B------:R-:W2:Y:S01]  /*fa80*/  MUFU.TANH R66, R47 ;  /* 0x0000002f00427308 */ /* 0x000ea20000002400 */
[----:B------:R-:W-:Y:S01]  /*fa90*/  VIADD R9, R99, 0xd1 ;  /* 0x000000d163097836 */ /* 0x000fe20000000000 */
[----:B------:R-:W-:Y:S01]  /*faa0*/  FSEL R57, R11, -INF , !P2 ;  /* 0xff8000000b397808 */ /* 0x000fe20005000000 */
[----:B------:R-:W-:Y:S01]  /*fab0*/  FMUL.FTZ R39, R39, UR4 ;  /* 0x0000000427277c20 */ /* 0x000fe20008410000 */
[----:B------:R-:W-:Y:S01]  /*fac0*/  FSEL R58, R23, -INF , !P5 ;  /* 0xff800000173a7808 */ /* 0x000fe20006800000 */
[----:B------:R-:W-:Y:S01]  /*fad0*/  VIADD R11, R99, 0xd9 ;  /* 0x000000d9630b7836 */ /* 0x000fe20000000000 */
[CC--:B------:R-:W-:Y:S01]  /*fae0*/  ISETP.GE.AND P5, PT, R13.reuse, R164.reuse, PT ;  /* 0x000000a40d00720c */ /* 0x0c0fe20003fa6270 */
[----:B------:R-:W-:Y:S01]  /*faf0*/  IMAD.U32 R32, RZ, RZ, UR6 ;  /* 0x00000006ff207e24 */ /* 0x000fe2000f8e00ff */
[-C--:B------:R-:W-:Y:S01]  /*fb00*/  ISETP.GE.AND P1, PT, R13, R71.reuse, PT ;  /* 0x000000470d00720c */ /* 0x080fe20003f26270 */
[----:B------:R-:W2:Y:S01]  /*fb10*/  MUFU.TANH R5, R41 ;  /* 0x0000002900057308 */ /* 0x000ea20000002400 */
[----:B----4-:R-:W-:Y:S01]  /*fb20*/  FSEL R61, R25, -INF , !P5 ;  /* 0xff800000193d7808 */ /* 0x010fe20006800000 */
[----:B------:R-:W-:Y:S01]  /*fb30*/  FMUL.FTZ R25, R92, UR4 ;  /* 0x000000045c197c20 */ /* 0x000fe20008410000 */
[CC--:B------:R-:W-:Y:S01]  /*fb40*/  ISETP.GE.AND P2, PT, R7.reuse, R164.reuse, PT ;  /* 0x000000a40700720c */ /* 0x0c0fe20003f46270 */
[----:B------:R-:W-:Y:S01]  /*fb50*/  FMUL.FTZ R45, R84, UR4 ;  /* 0x00000004542d7c20 */ /* 0x000fe20008410000 */
[-C--:B------:R-:W-:Y:S01]  /*fb60*/  ISETP.GE.AND P5, PT, R7, R71.reuse, PT ;  /* 0x000000470700720c */ /* 0x080fe20003fa6270 */
[----:B------:R-:W-:Y:S01]  /*fb70*/  FMUL.FTZ R31, R31, UR4 ;  /* 0x000000041f1f7c20 */ /* 0x000fe20008410000 */
[----:B------:R-:W-:Y:S01]  /*fb80*/  FSEL R73, R27, -INF , !P1 ;  /* 0xff8000001b497808 */ /* 0x000fe20004800000 */
[----:B------:R-:W4:Y:S01]  /*fb90*/  MUFU.TANH R7, R37 ;  /* 0x0000002500077308 */ /* 0x000f220000002400 */
[-C--:B------:R-:W-:Y:S01]  /*fba0*/  ISETP.GE.AND P1, PT, R9, R164.reuse, PT ;  /* 0x000000a40900720c */ /* 0x080fe20003f26270 */
[----:B------:R-:W-:Y:S01]  /*fbb0*/  FMUL.FTZ R29, R29, UR4 ;  /* 0x000000041d1d7c20 */ /* 0x000fe20008410000 */
[----:B---3--:R-:W-:Y:S01]  /*fbc0*/  FSEL R78, R53, -INF , !P2 ;  /* 0xff800000354e7808 */ /* 0x008fe20005000000 */
[----:B------:R-:W-:Y:S01]  /*fbd0*/  FMUL.FTZ R17, R17, UR4 ;  /* 0x0000000411117c20 */ /* 0x000fe20008410000 */
[-C--:B------:R-:W-:Y:S01]  /*fbe0*/  ISETP.GE.AND P2, PT, R9, R71.reuse, PT ;  /* 0x000000470900720c */ /* 0x080fe20003f46270 */
[----:B------:R-:W-:Y:S01]  /*fbf0*/  VIADD R9, R99, 0xe1 ;  /* 0x000000e163097836 */ /* 0x000fe20000000000 */
[----:B------:R-:W-:Y:S01]  /*fc00*/  FSEL R72, R55, -INF , !P5 ;  /* 0xff80000037487808 */ /* 0x000fe20006800000 */
[----:B------:R3:W4:Y:S01]  /*fc10*/  MUFU.TANH R65, R43 ;  /* 0x0000002b00417308 */ /* 0x0007220000002400 */
[----:B-1----:R-:W-:Y:S01]  /*fc20*/  FSEL R77, R49, -INF , !P1 ;  /* 0xff800000314d7808 */ /* 0x002fe20004800000 */
[----:B------:R-:W-:Y:S01]  /*fc30*/  IMAD.U32 R49, RZ, RZ, UR6 ;  /* 0x00000006ff317e24 */ /* 0x000fe2000f8e00ff */
[CC--:B------:R-:W-:Y:S01]  /*fc40*/  ISETP.GE.AND P5, PT, R11.reuse, R164.reuse, PT ;  /* 0x000000a40b00720c */ /* 0x0c0fe20003fa6270 */
[----:B------:R-:W-:Y:S01]  /*fc50*/  IMAD.U32 R92, RZ, RZ, UR6 ;  /* 0x00000006ff5c7e24 */ /* 0x000fe2000f8e00ff */
[-C--:B------:R-:W-:Y:S01]  /*fc60*/  ISETP.GE.AND P1, PT, R11, R71.reuse, PT ;  /* 0x000000470b00720c */ /* 0x080fe20003f26270 */
[----:B------:R-:W-:Y:S01]  /*fc70*/  VIADD R11, R99, 0xe9 ;  /* 0x000000e9630b7836 */ /* 0x000fe20000000000 */
[----:B------:R-:W-:Y:S01]  /*fc80*/  FSEL R67, R67, -INF , !P2 ;  /* 0xff80000043437808 */ /* 0x000fe20005000000 */
[----:B------:R1:W1:Y:S01]  /*fc90*/  MUFU.TANH R79, R39 ;  /* 0x00000027004f7308 */ /* 0x0002620000002400 */
[----:B-----5:R-:W-:Y:S01]  /*fca0*/  FSEL R76, R76, -INF , !P5 ;  /* 0xff8000004c4c7808 */ /* 0x020fe20006800000 */
[----:B------:R-:W-:Y:S01]  /*fcb0*/  IMAD.U32 R84, RZ, RZ, UR6 ;  /* 0x00000006ff547e24 */ /* 0x000fe2000f8e00ff */
[CC--:B------:R-:W-:Y:S01]  /*fcc0*/  ISETP.GE.AND P2, PT, R9.reuse, R164.reuse, PT ;  /* 0x000000a40900720c */ /* 0x0c0fe20003f46270 */
[----:B------:R-:W-:Y:S01]  /*fcd0*/  IMAD.U32 R83, RZ, RZ, UR6 ;  /* 0x00000006ff537e24 */ /* 0x000fe2000f8e00ff */
[-C--:B------:R-:W-:Y:S01]  /*fce0*/  ISETP.GE.AND P5, PT, R9, R71.reuse, PT ;  /* 0x000000470900720c */ /* 0x080fe20003fa6270 */
[----:B------:R-:W-:Y:S01]  /*fcf0*/  VIADD R9, R99, 0xf1 ;  /* 0x000000f163097836 */ /* 0x000fe20000000000 */
[----:B--2---:R-:W-:Y:S01]  /*fd00*/  FSEL R66, R66, -INF , !P1 ;  /* 0xff80000042427808 */ /* 0x004fe20004800000 */
[----:B------:R-:W2:Y:S01]  /*fd10*/  MUFU.TANH R81, R31 ;  /* 0x0000001f00517308 */ /* 0x000ea20000002400 */
[-C--:B------:R-:W-:Y:S01]  /*fd20*/  ISETP.GE.AND P1, PT, R11, R164.reuse, PT ;  /* 0x000000a40b00720c */ /* 0x080fe20003f26270 */
[----:B---3--:R-:W-:Y:S01]  /*fd30*/  FMUL.FTZ R43, R86, UR4 ;  /* 0x00000004562b7c20 */ /* 0x008fe20008410000 */
[----:B------:R-:W-:Y:S01]  /*fd40*/  FSEL R75, R5, -INF , !P2 ;  /* 0xff800000054b7808 */ /* 0x000fe20005000000 */
[----:B------:R-:W-:Y:S01]  /*fd50*/  IMAD.U32 R5, RZ, RZ, UR6 ;  /* 0x00000006ff057e24 */ /* 0x000fe2000f8e00ff */
[----:B----4-:R-:W-:Y:S01]  /*fd60*/  FSEL R74, R7, -INF , !P1 ;  /* 0xff800000074a7808 */ /* 0x010fe20004800000 */
[----:B------:R-:W-:Y:S01]  /*fd70*/  VIADD R7, R99, 0xf9 ;  /* 0x000000f963077836 */ /* 0x000fe20000000000 */
[-C--:B------:R-:W-:Y:S01]  /*fd80*/  ISETP.GE.AND P2, PT, R11, R71.reuse, PT ;  /* 0x000000470b00720c */ /* 0x080fe20003f46270 */
[----:B------:R3:W4:Y:S01]  /*fd90*/  MUFU.TANH R82, R17 ;  /* 0x0000001100527308 */ /* 0x0007220000002400 */
[-C--:B------:R-:W-:Y:S01]  /*fda0*/  ISETP.GE.AND P1, PT, R9, R71.reuse, PT ;  /* 0x000000470900720c */ /* 0x080fe20003f26270 */
[----:B-1----:R-:W-:Y:S01]  /*fdb0*/  FMUL.FTZ R39, R88, UR4 ;  /* 0x0000000458277c20 */ /* 0x002fe20008410000 */
[----:B------:R-:W-:Y:S01]  /*fdc0*/  FSEL R65, R65, -INF , !P5 ;  /* 0xff80000041417808 */ /* 0x000fe20006800000 */
[----:B------:R-:W-:Y:S01]  /*fdd0*/  FMUL.FTZ R88, R10, UR4 ;  /* 0x000000040a587c20 */ /* 0x000fe20008410000 */
[----:B------:R-:W-:Y:S01]  /*fde0*/  FSEL R79, R79, -INF , !P2 ;  /* 0xff8000004f4f7808 */ /* 0x000fe20005000000 */
[----:B------:R-:W-:Y:S01]  /*fdf0*/  IMAD.U32 R86, RZ, RZ, UR6 ;  /* 0x00000006ff567e24 */ /* 0x000fe2000f8e00ff */
[-C--:B------:R-:W-:Y:S01]  /*fe00*/  ISETP.GE.AND P5, PT, R9, R164.reuse, PT ;  /* 0x000000a40900720c */ /* 0x080fe20003fa6270 */
[----:B------:R-:W1:Y:S01]  /*fe10*/  MUFU.TANH R80, R29 ;  /* 0x0000001d00507308 */ /* 0x000e620000002400 */
[----:B--2---:R-:W-:Y:S01]  /*fe20*/  FSEL R81, R81, -INF , !P1 ;  /* 0xff80000051517808 */ /* 0x004fe20004800000 */
[----:B------:R-:W-:Y:S01]  /*fe30*/  FMUL.FTZ R31, R20, UR4 ;  /* 0x00000004141f7c20 */ /* 0x000fe20008410000 */
[-C--:B------:R-:W-:Y:S01]  /*fe40*/  ISETP.GE.AND P2, PT, R99, R164.reuse, PT ;  /* 0x000000a46300720c */ /* 0x080fe20003f46270 */
[----:B------:R-:W-:Y:S01]  /*fe50*/  IMAD.U32 R53, RZ, RZ, UR6 ;  /* 0x00000006ff357e24 */ /* 0x000fe2000f8e00ff */
[-C--:B------:R-:W-:Y:S01]  /*fe60*/  ISETP.GE.AND P1, PT, R7, R164.reuse, PT ;  /* 0x000000a40700720c */ /* 0x080fe20003f26270 */
[----:B------:R-:W-:Y:S01]  /*fe70*/  IMAD.U32 R47, RZ, RZ, UR6 ;  /* 0x00000006ff2f7e24 */ /* 0x000fe2000f8e00ff */
[--C-:B------:R-:W-:Y:S01]  /*fe80*/  LOP3.LUT R9, R5, 0x10, R98.reuse, 0xfe, !PT ;  /* 0x0000001005097812 */ /* 0x100fe200078efe62 */
[----:B------:R2:W-:Y:S01]  /*fe90*/  MUFU.TANH R175, R12 ;  /* 0x0000000c00af7308 */ /* 0x0005e20000002400 */
[----:B------:R-:W-:Y:S01]  /*fea0*/  FSEL R5, R184, -INF , !P2 ;  /* 0xff800000b8057808 */ /* 0x000fe20005000000 */
[----:B---3--:R-:W-:Y:S01]  /*feb0*/  IMAD.U32 R17, RZ, RZ, UR6 ;  /* 0x00000006ff117e24 */ /* 0x008fe2000f8e00ff */
[----:B----4-:R-:W-:Y:S01]  /*fec0*/  FSEL R82, R82, -INF , !P1 ;  /* 0xff80000052527808 */ /* 0x010fe20004800000 */
[----:B------:R-:W-:Y:S01]  /*fed0*/  IMAD.U32 R41, RZ, RZ, UR6 ;  /* 0x00000006ff297e24 */ /* 0x000fe2000f8e00ff */
[CC--:B------:R-:W-:Y:S01]  /*fee0*/  ISETP.GE.AND P2, PT, R9.reuse, R164.reuse, PT ;  /* 0x000000a40900720c */ /* 0x0c0fe20003f46270 */
[----:B------:R-:W-:Y:S01]  /*fef0*/  IMAD.U32 R34, RZ, RZ, UR6 ;  /* 0x00000006ff227e24 */ /* 0x000fe2000f8e00ff */
[-C--:B------:R-:W-:Y:S01]  /*ff00*/  ISETP.GE.AND P1, PT, R9, R71.reuse, PT ;  /* 0x000000470900720c */ /* 0x080fe20003f26270 */
[----:B------:R-:W-:Y:S01]  /*ff10*/  IMAD.U32 R9, RZ, RZ, UR6 ;  /* 0x00000006ff097e24 */ /* 0x000fe2000f8e00ff */
[----:B-1----:R-:W-:Y:S01]  /*ff20*/  FSEL R80, R80, -INF , !P5 ;  /* 0xff80000050507808 */ /* 0x002fe20006800000 */
[----:B------:R-:W-:Y:S01]  /*ff30*/  IMAD.U32 R29, RZ, RZ, UR6 ;  /* 0x00000006ff1d7e24 */ /* 0x000fe2000f8e00ff */
[-C--:B------:R-:W-:Y:S01]  /*ff40*/  ISETP.GE.AND P5, PT, R99, R71.reuse, PT ;  /* 0x000000476300720c */ /* 0x080fe20003fa6270 */
[----:B------:R1:W-:Y:S01]  /*ff50*/  MUFU.TANH R35, R8 ;  /* 0x0000000800237308 */ /* 0x0003e20000002400 */
[--C-:B------:R-:W-:Y:S01]  /*ff60*/  LOP3.LUT R32, R32, 0x20, R98.reuse, 0xfe, !PT ;  /* 0x0000002020207812 */ /* 0x100fe200078efe62 */
[----:B------:R-:W-:Y:S01]  /*ff70*/  IMAD.U32 R99, RZ, RZ, UR6 ;  /* 0x00000006ff637e24 */ /* 0x000fe2000f8e00ff */
[----:B------:R-:W-:Y:S01]  /*ff80*/  FSEL R4, R185, -INF , !P5 ;  /* 0xff800000b9047808 */ /* 0x000fe20006800000 */
[----:B------:R-:W-:Y:S01]  /*ff90*/  IMAD.U32 R27, RZ, RZ, UR6 ;  /* 0x00000006ff1b7e24 */ /* 0x000fe2000f8e00ff */
[----:B--2---:R-:W-:Y:S01]  /*ffa0*/  FSEL R12, R190, -INF , !P6 ;  /* 0xff800000be0c7808 */ /* 0x004fe20007000000 */
[----:B------:R-:W-:Y:S01]  /*ffb0*/  IMAD.U32 R55, RZ, RZ, UR6 ;  /* 0x00000006ff377e24 */ /* 0x000fe2000f8e00ff */
[--C-:B------:R-:W-:Y:S01]  /*ffc0*/  LOP3.LUT R9, R9, 0x28, R98.reuse, 0xfe, !PT ;  /* 0x0000002809097812 */ /* 0x100fe200078efe62 */
[----:B------:R-:W2:Y:S01]  /*ffd0*/  MUFU.TANH R97, R97 ;  /* 0x0000006100617308 */ /* 0x000ea20000002400 */
[CC--:B------:R-:W-:Y:S01]  /*ffe0*/  ISETP.GE.AND P5, PT, R6.reuse, R164.reuse, PT ;  /* 0x000000a40600720c */ /* 0x0c0fe20003fa6270 */
[----:B------:R-:W-:Y:S01]  /*fff0*/  IMAD.U32 R33, RZ, RZ, UR6 ;  /* 0x00000006ff217e24 */ /* 0x000fe2000f8e00ff */
[-C--:B------:R-:W-:Y:S01]  /*10000*/  ISETP.GE.AND P6, PT, R6, R71.reuse, PT ;  /* 0x000000470600720c */ /* 0x080fe20003fc6270 */
[----:B------:R-:W-:Y:S01]  /*10010*/  IMAD.U32 R23, RZ, RZ, UR6 ;  /* 0x00000006ff177e24 */ /* 0x000fe2000f8e00ff */
[----:B------:R-:W-:Y:S01]  /*10020*/  FSEL R6, R191, -INF , !P4 ;  /* 0xff800000bf067808 */ /* 0x000fe20006000000 */
[----:B------:R-:W-:Y:S01]  /*10030*/  IMAD.U32 R20, RZ, RZ, UR6 ;  /* 0x00000006ff147e24 */ /* 0x000fe2000f8e00ff */
[----:B------:R-:W-:Y:S01]  /*10040*/  FSEL R11, R192, -INF , !P2 ;  /* 0xff800000c00b7808 */ /* 0x000fe20005000000 */
[----:B------:R-:W3:Y:S01]  /*10050*/  MUFU.TANH R25, R25 ;  /* 0x0000001900197308 */ /* 0x000ee20000002400 */
[--C-:B------:R-:W-:Y:S01]  /*10060*/  LOP3.LUT R87, R87, 0x30, R98.reuse, 0xfe, !PT ;  /* 0x0000003057577812 */ /* 0x100fe200078efe62 */
[----:B------:R-:W-:Y:S01]  /*10070*/  IMAD.U32 R15, RZ, RZ, UR6 ;  /* 0x00000006ff0f7e24 */ /* 0x000fe2000f8e00ff */
[CC--:B------:R-:W-:Y:S01]  /*10080*/  ISETP.GE.AND P4, PT, R32.reuse, R164.reuse, PT ;  /* 0x000000a42000720c */ /* 0x0c0fe20003f86270 */
[----:B------:R-:W-:Y:S01]  /*10090*/  IMAD.U32 R14, RZ, RZ, UR6 ;  /* 0x00000006ff0e7e24 */ /* 0x000fe2000f8e00ff */
[-C--:B------:R-:W-:Y:S01]  /*100a0*/  ISETP.GE.AND P2, PT, R32, R71.reuse, PT ;  /* 0x000000472000720c */ /* 0x080fe20003f46270 */
[----:B------:R-:W-:Y:S01]  /*100b0*/  IMAD.U32 R13, RZ, RZ, UR6 ;  /* 0x00000006ff0d7e24 */ /* 0x000fe2000f8e00ff */
[----:B------:R-:W-:Y:S01]  /*100c0*/  FSEL R32, R193, -INF , !P1 ;  /* 0xff800000c1207808 */ /* 0x000fe20004800000 */
[----:B------:R-:W4:Y:S01]  /*100d0*/  MUFU.TANH R121, R121 ;  /* 0x0000007900797308 */ /* 0x000f220000002400 */
[--C-:B------:R-:W-:Y:S01]  /*100e0*/  LOP3.LUT R17, R17, 0x38, R98.reuse, 0xfe, !PT ;  /* 0x0000003811117812 */ /* 0x100fe200078efe62 */
[----:B------:R-:W-:Y:S01]  /*100f0*/  FMUL.FTZ R28, R28, UR4 ;  /* 0x000000041c1c7c20 */ /* 0x000fe20008410000 */
[-C--:B------:R-:W-:Y:S01]  /*10100*/  ISETP.GE.AND P1, PT, R9, R164.reuse, PT ;  /* 0x000000a40900720c */ /* 0x080fe20003f26270 */
[----:B------:R-:W-:Y:S01]  /*10110*/  FMUL.FTZ R48, R48, UR4 ;  /* 0x0000000430307c20 */ /* 0x000fe20008410000 */
[----:B------:R-:W-:Y:S01]  /*10120*/  FSEL R10, R194, -INF , !P5 ;  /* 0xff800000c20a7808 */ /* 0x000fe20006800000 */
[----:B------:R-:W-:Y:S01]  /*10130*/  FMUL.FTZ R40, R40, UR4 ;  /* 0x0000000428287c20 */ /* 0x000fe20008410000 */
[----:B------:R-:W-:Y:S01]  /*10140*/  FSEL R37, R195, -INF , !P6 ;  /* 0xff800000c3257808 */ /* 0x000fe20007000000 */
[----:B------:R-:W5:Y:S01]  /*10150*/  MUFU.TANH R109, R109 ;  /* 0x0000006d006d7308 */ /* 0x000f620000002400 */
[-C--:B------:R-:W-:Y:S01]  /*10160*/  ISETP.GE.AND P5, PT, R9, R71.reuse, PT ;  /* 0x000000470900720c */ /* 0x080fe20003fa6270 */
[----:B------:R-:W-:Y:S01]  /*10170*/  FMUL.FTZ R42, R42, UR4 ;  /* 0x000000042a2a7c20 */ /* 0x000fe20008410000 */
[-C--:B------:R-:W-:Y:S01]  /*10180*/  ISETP.GE.AND P6, PT, R87, R164.reuse, PT ;  /* 0x000000a45700720c */ /* 0x080fe20003fc6270 */
[----:B------:R-:W-:Y:S01]  /*10190*/  FMUL.FTZ R36, R36, UR4 ;  /* 0x0000000424247c20 */ /* 0x000fe20008410000 */
[--C-:B------:R-:W-:Y:S01]  /*101a0*/  LOP3.LUT R29, R29, 0x40, R98.reuse, 0xfe, !PT ;  /* 0x000000401d1d7812 */ /* 0x100fe200078efe62 */
[----:B------:R-:W-:Y:S01]  /*101b0*/  FMUL.FTZ R38, R38, UR4 ;  /* 0x0000000426267c20 */ /* 0x000fe20008410000 */
[----:B------:R-:W-:Y:S01]  /*101c0*/  FSEL R9, R196, -INF , !P4 ;  /* 0xff800000c4097808 */ /* 0x000fe20006000000 */
[----:B------:R-:W5:Y:S01]  /*101d0*/  MUFU.TANH R45, R45 ;  /* 0x0000002d002d7308 */ /* 0x000f620000002400 */
[----:B------:R-:W-:Y:S01]  /*101e0*/  FSEL R131, R197, -INF , !P2 ;  /* 0xff800000c5837808 */ /* 0x000fe20005000000 */
[----:B------:R-:W-:Y:S01]  /*101f0*/  FMUL.FTZ R30, R30, UR4 ;  /* 0x000000041e1e7c20 */ /* 0x000fe20008410000 */
[----:B------:R-:W-:Y:S01]  /*10200*/  ISETP.GE.AND P4, PT, R87, R71, PT ;  /* 0x000000475700720c */ /* 0x000fe20003f86270 */
[----:B------:R-:W-:Y:S01]  /*10210*/  FMUL.FTZ R16, R16, UR4 ;  /* 0x0000000410107c20 */ /* 0x000fe20008410000 */
[----:B------:R-:W-:Y:S01]  /*10220*/  ISETP.GE.AND P2, PT, R17, R164, PT ;  /* 0x000000a41100720c */ /* 0x000fe20003f46270 */
[----:B------:R-:W-:Y:S01]  /*10230*/  FMUL.FTZ R18, R18, UR4 ;  /* 0x0000000412127c20 */ /* 0x000fe20008410000 */
[----:B-1----:R-:W-:Y:S01]  /*10240*/  FSEL R8, R198, -INF , !P1 ;  /* 0xff800000c6087808 */ /* 0x002fe20004800000 */
[----:B------:R-:W1:Y:S01]  /*10250*/  MUFU.TANH R43, R43 ;  /* 0x0000002b002b7308 */ /* 0x000e620000002400 */
[----:B------:R-:W-:-:S02]  /*10260*/  LOP3.LUT R49, R49, 0x48, R98, 0xfe, !PT ;  /* 0x0000004831317812 */ /* 0x000fc400078efe62 */
[-C--:B------:R-:W-:Y:S02]  /*10270*/  ISETP.GE.AND P1, PT, R17, R71.reuse, PT ;  /* 0x000000471100720c */ /* 0x080fe40003f26270 */
[----:B------:R-:W-:Y:S02]  /*10280*/  FSEL R122, R186, -INF , !P5 ;  /* 0xff800000ba7a7808 */ /* 0x000fe40006800000 */
[----:B------:R-:W-:Y:S01]  /*10290*/  FSEL R17, R168, -INF , !P6 ;  /* 0xff800000a8117808 */ /* 0x000fe20007000000 */
[----:B------:R-:W1:Y:S01]  /*102a0*/  MUFU.TANH R108, R108 ;  /* 0x0000006c006c7308 */ /* 0x000e620000002400 */
[C---:B------:R-:W-:Y:S02]  /*102b0*/  ISETP.GE.AND P5, PT, R29.reuse, R164, PT ;  /* 0x000000a41d00720c */ /* 0x040fe40003fa6270 */
[----:B------:R-:W-:Y:S02]  /*102c0*/  ISETP.GE.AND P6, PT, R29, R71, PT ;  /* 0x000000471d00720c */ /* 0x000fe40003fc6270 */
[----:B------:R-:W-:-:S02]  /*102d0*/  FSEL R130, R169, -INF , !P4 ;  /* 0xff800000a9827808 */ /* 0x000fc40006000000 */
[----:B------:R-:W-:Y:S01]  /*102e0*/  FSEL R29, R124, -INF , !P2 ;  /* 0xff8000007c1d7808 */ /* 0x000fe20005000000 */
[----:B------:R-:W1:Y:S01]  /*102f0*/  MUFU.TANH R90, R90 ;  /* 0x0000005a005a7308 */ /* 0x000e620000002400 */
[--C-:B------:R-:W-:Y:S02]  /*10300*/  LOP3.LUT R99, R99, 0x50, R98.reuse, 0xfe, !PT ;  /* 0x0000005063637812 */ /* 0x100fe400078efe62 */
[C---:B------:R-:W-:Y:S02]  /*10310*/  ISETP.GE.AND P4, PT, R49.reuse, R164, PT ;  /* 0x000000a43100720c */ /* 0x040fe40003f86270 */
[----:B------:R-:W-:Y:S02]  /*10320*/  ISETP.GE.AND P2, PT, R49, R71, PT ;  /* 0x000000473100720c */ /* 0x000fe40003f46270 */
[----:B------:R-:W-:Y:S01]  /*10330*/  LOP3.LUT R86, R86, 0x58, R98, 0xfe, !PT ;  /* 0x0000005856567812 */ /* 0x000fe200078efe62 */
[----:B------:R-:W1:Y:S01]  /*10340*/  MUFU.TANH R31, R31 ;  /* 0x0000001f001f7308 */ /* 0x000e620000002400 */
[----:B------:R-:W-:-:S02]  /*10350*/  FSEL R125, R125, -INF , !P1 ;  /* 0xff8000007d7d7808 */ /* 0x000fc40004800000 */
[-C--:B------:R-:W-:Y:S02]  /*10360*/  ISETP.GE.AND P1, PT, R99, R164.reuse, PT ;  /* 0x000000a46300720c */ /* 0x080fe40003f26270 */
[----:B------:R-:W-:Y:S02]  /*10370*/  FSEL R128, R128, -INF , !P4 ;  /* 0xff80000080807808 */ /* 0x000fe40006000000 */
[----:B------:R-:W-:Y:S01]  /*10380*/  FSEL R246, R129, -INF , !P2 ;  /* 0xff80000081f67808 */ /* 0x000fe20005000000 */
[----:B------:R2:W-:Y:S01]  /*10390*/  MUFU.TANH R87, R26 ;  /* 0x0000001a00577308 */ /* 0x0005e20000002400 */
[----:B------:R-:W-:Y:S02]  /*103a0*/  ISETP.GE.AND P4, PT, R86, R71, PT ;  /* 0x000000475600720c */ /* 0x000fe40003f86270 */
[----:B------:R-:W-:Y:S02]  /*103b0*/  ISETP.GE.AND P2, PT, R94, R164, PT ;  /* 0x000000a45e00720c */ /* 0x000fe40003f46270 */
[----:B------:R-:W-:-:S02]  /*103c0*/  LOP3.LUT R92, R92, 0x70, R98, 0xfe, !PT ;  /* 0x000000705c5c7812 */ /* 0x000fc400078efe62 */
[----:B------:R-:W-:Y:S01]  /*103d0*/  FSEL R49, R126, -INF , !P5 ;  /* 0xff8000007e317808 */ /* 0x000fe20006800000 */
[----:B------:R-:W1:Y:S01]  /*103e0*/  MUFU.TANH R96, R96 ;  /* 0x0000006000607308 */ /* 0x000e620000002400 */
[----:B------:R-:W-:Y:S02]  /*103f0*/  FSEL R126, R120, -INF , !P1 ;  /* 0xff800000787e7808 */ /* 0x000fe40004800000 */
[----:B------:R-:W-:Y:S02]  /*10400*/  ISETP.GE.AND P1, PT, R94, R71, PT ;  /* 0x000000475e00720c */ /* 0x000fe40003f26270 */
[----:B------:R-:W-:Y:S02]  /*10410*/  FSEL R197, R117, -INF , !P4 ;  /* 0xff80000075c57808 */ /* 0x000fe40006000000 */
[----:B------:R-:W-:Y:S01]  /*10420*/  FSEL R112, R112, -INF , !P2 ;  /* 0xff80000070707808 */ /* 0x000fe20005000000 */
[----:B------:R-:W1:Y:S01]  /*10430*/  MUFU.TANH R89, R89 ;  /* 0x0000005900597308 */ /* 0x000e620000002400 */
[----:B------:R-:W-:Y:S01]  /*10440*/  LOP3.LUT R85, R85, 0x78, R98, 0xfe, !PT ;  /* 0x0000007855557812 */ /* 0x000fe200078efe62 */
[----:B--2---:R-:W-:Y:S01]  /*10450*/  FMUL.FTZ R26, R50, UR4 ;  /* 0x00000004321a7c20 */ /* 0x004fe20008410000 */
[----:B------:R-:W-:-:S02]  /*10460*/  ISETP.GE.AND P4, PT, R92, R164, PT ;  /* 0x000000a45c00720c */ /* 0x000fc40003f86270 */
[----:B------:R-:W-:Y:S02]  /*10470*/  ISETP.GE.AND P2, PT, R92, R71, PT ;  /* 0x000000475c00720c */ /* 0x000fe40003f46270 */
[--C-:B------:R-:W-:Y:S01]  /*10480*/  LOP3.LUT R84, R84, 0x80, R98.reuse, 0xfe, !PT ;  /* 0x0000008054547812 */ /* 0x100fe200078efe62 */
[----:B------:R-:W2:Y:S01]  /*10490*/  MUFU.TANH R101, R101 ;  /* 0x0000006500657308 */ /* 0x000ea20000002400 */
[----:B------:R-:W-:Y:S02]  /*104a0*/  LOP3.LUT R83, R83, 0x88, R98, 0xfe, !PT ;  /* 0x0000008853537812 */ /* 0x000fe400078efe62 */
[----:B------:R-:W-:Y:S02]  /*104b0*/  FSEL R192, R113, -INF , !P1 ;  /* 0xff80000071c07808 */ /* 0x000fe40004800000 */
[----:B------:R-:W-:Y:S02]  /*104c0*/  FSEL R127, R127, -INF , !P6 ;  /* 0xff8000007f7f7808 */ /* 0x000fe40007000000 */
[----:B------:R-:W-:Y:S01]  /*104d0*/  ISETP.GE.AND P1, PT, R85, R164, PT ;  /* 0x000000a45500720c */ /* 0x000fe20003f26270 */
[----:B------:R-:W2:Y:S01]  /*104e0*/  MUFU.TANH R24, R24 ;  /* 0x0000001800187308 */ /* 0x000ea20000002400 */
[----:B------:R-:W-:-:S02]  /*104f0*/  FSEL R213, R213, -INF , !P4 ;  /* 0xff800000d5d57808 */ /* 0x000fc40006000000 */
[----:B------:R-:W-:Y:S02]  /*10500*/  FSEL R191, R104, -INF , !P2 ;  /* 0xff80000068bf7808 */ /* 0x000fe40005000000 */
[-C--:B------:R-:W-:Y:S02]  /*10510*/  ISETP.GE.AND P6, PT, R86, R164.reuse, PT ;  /* 0x000000a45600720c */ /* 0x080fe40003fc6270 */
[----:B------:R-:W-:Y:S01]  /*10520*/  ISETP.GE.AND P4, PT, R84, R71, PT ;  /* 0x000000475400720c */ /* 0x000fe20003f86270 */
[----:B------:R-:W2:Y:S01]  /*10530*/  MUFU.TANH R95, R52 ;  /* 0x00000034005f7308 */ /* 0x000ea20000002400 */
[----:B------:R-:W-:Y:S02]  /*10540*/  ISETP.GE.AND P2, PT, R83, R164, PT ;  /* 0x000000a45300720c */ /* 0x000fe40003f46270 */
[--C-:B------:R-:W-:Y:S02]  /*10550*/  LOP3.LUT R93, R93, 0x68, R98.reuse, 0xfe, !PT ;  /* 0x000000685d5d7812 */ /* 0x100fe400078efe62 */
[----:B------:R-:W-:-:S02]  /*10560*/  LOP3.LUT R53, R53, 0x98, R98, 0xfe, !PT ;  /* 0x0000009835357812 */ /* 0x000fc400078efe62 */
[-C--:B------:R-:W-:Y:S01]  /*10570*/  ISETP.GE.AND P5, PT, R99, R71.reuse, PT ;  /* 0x000000476300720c */ /* 0x080fe20003fa6270 */
[----:B------:R-:W2:Y:S01]  /*10580*/  MUFU.TANH R39, R39 ;  /* 0x0000002700277308 */ /* 0x000ea20000002400 */
[----:B------:R-:W-:Y:S02]  /*10590*/  FSEL R196, R100, -INF , !P1 ;  /* 0xff80000064c47808 */ /* 0x000fe40004800000 */
[----:B------:R-:W-:Y:S02]  /*105a0*/  FSEL R116, R116, -INF , !P6 ;  /* 0xff80000074747808 */ /* 0x000fe40007000000 */
[----:B------:R-:W-:Y:S02]  /*105b0*/  ISETP.GE.AND P1, PT, R83, R71, PT ;  /* 0x000000475300720c */ /* 0x000fe40003f26270 */
[----:B------:R-:W-:Y:S01]  /*105c0*/  FSEL R184, R97, -INF , !P4 ;  /* 0xff80000061b87808 */ /* 0x000fe20006000000 */
[----:B------:R-:W2:Y:S01]  /*105d0*/  MUFU.TANH R51, R51 ;  /* 0x0000003300337308 */ /* 0x000ea20000002400 */
[----:B---3--:R-:W-:-:S02]  /*105e0*/  FSEL R194, R25, -INF , !P2 ;  /* 0xff80000019c27808 */ /* 0x008fc40005000000 */
[--C-:B------:R-:W-:Y:S02]  /*105f0*/  LOP3.LUT R47, R47, 0xa0, R98.reuse, 0xfe, !PT ;  /* 0x000000a02f2f7812 */ /* 0x100fe400078efe62 */
[----:B----4-:R-:W-:Y:S02]  /*10600*/  FSEL R198, R121, -INF , !P5 ;  /* 0xff80000079c67808 */ /* 0x010fe40006800000 */
[-C--:B------:R-:W-:Y:S01]  /*10610*/  ISETP.GE.AND P6, PT, R93, R71.reuse, PT ;  /* 0x000000475d00720c */ /* 0x080fe20003fc6270 */
[----:B------:R-:W3:Y:S01]  /*10620*/  MUFU.TANH R26, R26 ;  /* 0x0000001a001a7308 */ /* 0x000ee20000002400 */
[C---:B------:R-:W-:Y:S02]  /*10630*/  ISETP.GE.AND P4, PT, R53.reuse, R164, PT ;  /* 0x000000a43500720c */ /* 0x040fe40003f86270 */
[----:B------:R-:W-:Y:S02]  /*10640*/  ISETP.GE.AND P2, PT, R53, R71, PT ;  /* 0x000000473500720c */ /* 0x000fe40003f46270 */
[----:B------:R-:W-:-:S02]  /*10650*/  LOP3.LUT R41, R41, 0xa8, R98, 0xfe, !PT ;  /* 0x000000a829297812 */ /* 0x000fc400078efe62 */
[----:B------:R-:W-:Y:S01]  /*10660*/  LOP3.LUT R34, R34, 0xb0, R98, 0xfe, !PT ;  /* 0x000000b022227812 */ /* 0x000fe200078efe62 */
[----:B------:R-:W-:Y:S01]  /*10670*/  MUFU.TANH R91, R91 ;  /* 0x0000005b005b7308 */ /* 0x000fe20000002400 */
[-C--:B------:R-:W-:Y:S02]  /*10680*/  ISETP.GE.AND P5, PT, R93, R164.reuse, PT ;  /* 0x000000a45d00720c */ /* 0x080fe40003fa6270 */
[----:B------:R-:W-:Y:S02]  /*10690*/  FSEL R183, R183, -INF , !P1 ;  /* 0xff800000b7b77808 */ /* 0x000fe40004800000 */
[----:B-----5:R-:W-:Y:S02]  /*106a0*/  FSEL R193, R109, -INF , !P6 ;  /* 0xff8000006dc17808 */ /* 0x020fe40007000000 */
[----:B------:R-:W-:Y:S01]  /*106b0*/  ISETP.GE.AND P1, PT, R47, R164, PT ;  /* 0x000000a42f00720c */ /* 0x000fe20003f26270 */
[----:B------:R-:W4:Y:S01]  /*106c0*/  MUFU.TANH R93, R44 ;  /* 0x0000002c005d7308 */ /* 0x000f220000002400 */
[----:B------:R-:W-:-:S02]  /*106d0*/  FSEL R185, R45, -INF , !P4 ;  /* 0xff8000002db97808 */ /* 0x000fc40006000000 */
[----:B-1----:R-:W-:Y:S02]  /*106e0*/  FSEL R168, R43, -INF , !P2 ;  /* 0xff8000002ba87808 */ /* 0x002fe40005000000 */
[-C--:B------:R-:W-:Y:S02]  /*106f0*/  ISETP.GE.AND P6, PT, R84, R164.reuse, PT ;  /* 0x000000a45400720c */ /* 0x080fe40003fc6270 */
[----:B------:R-:W-:Y:S01]  /*10700*/  ISETP.GE.AND P4, PT, R41, R71, PT ;  /* 0x000000472900720c */ /* 0x000fe20003f86270 */
[----:B------:R-:W1:Y:S01]  /*10710*/  MUFU.TANH R84, R46 ;  /* 0x0000002e00547308 */ /* 0x000e620000002400 */
[----:B------:R-:W-:Y:S02]  /*10720*/  ISETP.GE.AND P2, PT, R34, R164, PT ;  /* 0x000000a42200720c */ /* 0x000fe40003f46270 */
[--C-:B------:R-:W-:Y:S02]  /*10730*/  LOP3.LUT R27, R27, 0xc0, R98.reuse, 0xfe, !PT ;  /* 0x000000c01b1b7812 */ /* 0x100fe400078efe62 */
[----:B------:R-:W-:-:S02]  /*10740*/  LOP3.LUT R55, R55, 0x90, R98, 0xfe, !PT ;  /* 0x0000009037377812 */ /* 0x000fc400078efe62 */
[--C-:B------:R-:W-:Y:S01]  /*10750*/  LOP3.LUT R33, R33, 0xb8, R98.reuse, 0xfe, !PT ;  /* 0x000000b821217812 */ /* 0x100fe200078efe62 */
[----:B------:R-:W5:Y:S01]  /*10760*/  MUFU.TANH R104, R28 ;  /* 0x0000001c00687308 */ /* 0x000f620000002400 */
[--C-:B------:R-:W-:Y:S02]  /*10770*/  LOP3.LUT R23, R23, 0xc8, R98.reuse, 0xfe, !PT ;  /* 0x000000c817177812 */ /* 0x100fe400078efe62 */
[--C-:B------:R-:W-:Y:S02]  /*10780*/  LOP3.LUT R21, R21, 0xd8, R98.reuse, 0xfe, !PT ;  /* 0x000000d815157812 */ /* 0x100fe400078efe62 */
[--C-:B------:R-:W-:Y:S02]  /*10790*/  LOP3.LUT R20, R20, 0xe0, R98.reuse, 0xfe, !PT ;  /* 0x000000e014147812 */ /* 0x100fe400078efe62 */
[--C-:B------:R-:W-:Y:S01]  /*107a0*/  LOP3.LUT R15, R15, 0xe8, R98.reuse, 0xfe, !PT ;  /* 0x000000e80f0f7812 */ /* 0x100fe200078efe62 */
[----:B------:R-:W5:Y:S01]  /*107b0*/  MUFU.TANH R88, R88 ;  /* 0x0000005800587308 */ /* 0x000f620000002400 */
[----:B------:R-:W-:-:S02]  /*107c0*/  LOP3.LUT R14, R14, 0xf0, R98, 0xfe, !PT ;  /* 0x000000f00e0e7812 */ /* 0x000fc400078efe62 */
[----:B------:R-:W-:Y:S02]  /*107d0*/  LOP3.LUT R13, R13, 0xf8, R98, 0xfe, !PT ;  /* 0x000000f80d0d7812 */ /* 0x000fe400078efe62 */
[----:B------:R-:W-:Y:S02]  /*107e0*/  FSEL R180, R180, -INF , !P1 ;  /* 0xff800000b4b47808 */ /* 0x000fe40004800000 */
[----:B------:R-:W-:Y:S01]  /*107f0*/  FSEL R215, R108, -INF , !P5 ;  /* 0xff8000006cd77808 */ /* 0x000fe20006800000 */
[----:B------:R-:W5:Y:S01]  /*10800*/  MUFU.TANH R86, R54 ;  /* 0x0000003600567308 */ /* 0x000f620000002400 */
[----:B------:R-:W-:Y:S02]  /*10810*/  ISETP.GE.AND P1, PT, R34, R71, PT ;  /* 0x000000472200720c */ /* 0x000fe40003f26270 */
[----:B------:R-:W-:Y:S02]  /*10820*/  FSEL R90, R90, -INF , !P4 ;  /* 0xff8000005a5a7808 */ /* 0x000fe40006000000 */
[----:B------:R-:W-:-:S02]  /*10830*/  FSEL R98, R31, -INF , !P2 ;  /* 0xff8000001f627808 */ /* 0x000fc40005000000 */
[-C--:B------:R-:W-:Y:S01]  /*10840*/  ISETP.GE.AND P5, PT, R85, R71.reuse, PT ;  /* 0x000000475500720c */ /* 0x080fe20003fa6270 */
[----:B------:R-:W5:Y:S01]  /*10850*/  MUFU.TANH R94, R48 ;  /* 0x00000030005e7308 */ /* 0x000f620000002400 */
[C---:B------:R-:W-:Y:S02]  /*10860*/  ISETP.GE.AND P4, PT, R27.reuse, R164, PT ;  /* 0x000000a41b00720c */ /* 0x040fe40003f86270 */
[----:B------:R-:W-:Y:S02]  /*10870*/  ISETP.GE.AND P2, PT, R27, R71, PT ;  /* 0x000000471b00720c */ /* 0x000fe40003f46270 */
[----:B------:R-:W-:Y:S02]  /*10880*/  FSEL R195, R96, -INF , !P6 ;  /* 0xff80000060c37808 */ /* 0x000fe40007000000 */
[----:B------:R-:W-:Y:S01]  /*10890*/  FSEL R89, R89, -INF , !P1 ;  /* 0xff80000059597808 */ /* 0x000fe20004800000 */
[----:B------:R-:W5:Y:S01]  /*108a0*/  MUFU.TANH R92, R40 ;  /* 0x00000028005c7308 */ /* 0x000f620000002400 */
[----:B--2---:R-:W-:-:S02]  /*108b0*/  FSEL R190, R101, -INF , !P5 ;  /* 0xff80000065be7808 */ /* 0x004fc40006800000 */
[-C--:B------:R-:W-:Y:S02]  /*108c0*/  ISETP.GE.AND P1, PT, R23, R164.reuse, PT ;  /* 0x000000a41700720c */ /* 0x080fe40003f26270 */
[----:B------:R-:W-:Y:S02]  /*108d0*/  FSEL R96, R24, -INF , !P4 ;  /* 0xff80000018607808 */ /* 0x000fe40006000000 */
[----:B------:R-:W-:Y:S01]  /*108e0*/  FSEL R87, R87, -INF , !P2 ;  /* 0xff80000057577808 */ /* 0x000fe20005000000 */
[----:B------:R-:W2:Y:S01]  /*108f0*/  MUFU.TANH R83, R42 ;  /* 0x0000002a00537308 */ /* 0x000ea20000002400 */
[C---:B------:R-:W-:Y:S02]  /*10900*/  ISETP.GE.AND P5, PT, R55.reuse, R164, PT ;  /* 0x000000a43700720c */ /* 0x040fe40003fa6270 */
[-C--:B------:R-:W-:Y:S02]  /*10910*/  ISETP.GE.AND P6, PT, R55, R71.reuse, PT ;  /* 0x000000473700720c */ /* 0x080fe40003fc6270 */
[----:B------:R-:W-:-:S02]  /*10920*/  ISETP.GE.AND P4, PT, R22, R71, PT ;  /* 0x000000471600720c */ /* 0x000fc40003f86270 */
[----:B------:R-:W-:Y:S01]  /*10930*/  ISETP.GE.AND P2, PT, R21, R164, PT ;  /* 0x000000a41500720c */ /* 0x000fe20003f46270 */
[----:B------:R-:W2:Y:S01]  /*10940*/  MUFU.TANH R100, R36 ;  /* 0x0000002400647308 */ /* 0x000ea20000002400 */
[----:B------:R-:W-:Y:S02]  /*10950*/  FSEL R95, R95, -INF , !P1 ;  /* 0xff8000005f5f7808 */ /* 0x000fe40004800000 */
[----:B------:R-:W-:Y:S02]  /*10960*/  FSEL R186, R39, -INF , !P5 ;  /* 0xff80000027ba7808 */ /* 0x000fe40006800000 */
[----:B------:R-:W-:Y:S02]  /*10970*/  FSEL R169, R51, -INF , !P6 ;  /* 0xff80000033a97808 */ /* 0x000fe40007000000 */
[----:B------:R-:W-:Y:S01]  /*10980*/  ISETP.GE.AND P1, PT, R21, R71, PT ;  /* 0x000000471500720c */ /* 0x000fe20003f26270 */
[----:B------:R-:W2:Y:S01]  /*10990*/  MUFU.TANH R99, R38 ;  /* 0x0000002600637308 */ /* 0x000ea20000002400 */
[----:B---3--:R-:W-:-:S02]  /*109a0*/  FSEL R85, R26, -INF , !P4 ;  /* 0xff8000001a557808 */ /* 0x008fc40006000000 */
[----:B----4-:R-:W-:Y:S02]  /*109b0*/  FSEL R93, R93, -INF , !P2 ;  /* 0xff8000005d5d7808 */ /* 0x010fe40005000000 */
[-C--:B------:R-:W-:Y:S02]  /*109c0*/  ISETP.GE.AND P5, PT, R47, R71.reuse, PT ;  /* 0x000000472f00720c */ /* 0x080fe40003fa6270 */
[-C--:B------:R-:W-:Y:S01]  /*109d0*/  ISETP.GE.AND P6, PT, R41, R164.reuse, PT ;  /* 0x000000a42900720c */ /* 0x080fe20003fc6270 */
[----:B------:R-:W3:Y:S01]  /*109e0*/  MUFU.TANH R102, R30 ;  /* 0x0000001e00667308 */ /* 0x000ee20000002400 */
[----:B------:R-:W-:Y:S01]  /*109f0*/  BAR.SYNC.DEFER_BLOCKING 0x0 ;  /* 0x0000000000007b1d */ /* 0x000fe20000010000 */
[C---:B------:R-:W-:Y:S02]  /*10a00*/  ISETP.GE.AND P4, PT, R15.reuse, R164, PT ;  /* 0x000000a40f00720c */ /* 0x040fe40003f86270 */
[----:B------:R-:W-:Y:S01]  /*10a10*/  ISETP.GE.AND P2, PT, R15, R71, PT ;  /* 0x000000470f00720c */ /* 0x000fe20003f46270 */
[----:B------:R-:W-:Y:S01]  /*10a20*/  FMUL.FTZ R15, R19, UR4 ;  /* 0x00000004130f7c20 */ /* 0x000fe20008410000 */
[----:B-1----:R-:W-:-:S02]  /*10a30*/  FSEL R84, R84, -INF , !P1 ;  /* 0xff80000054547808 */ /* 0x002fc40004800000 */
[----:B------:R-:W-:Y:S01]  /*10a40*/  FSEL R91, R91, -INF , !P5 ;  /* 0xff8000005b5b7808 */ /* 0x000fe20006800000 */
[----:B------:R-:W1:Y:S01]  /*10a50*/  MUFU.TANH R103, R16 ;  /* 0x0000001000677308 */ /* 0x000e620000002400 */
[----:B------:R-:W-:Y:S02]  /*10a60*/  FSEL R175, R175, -INF , !P6 ;  /* 0xff800000afaf7808 */ /* 0x000fe40007000000 */
[-C--:B------:R-:W-:Y:S02]  /*10a70*/  ISETP.GE.AND P1, PT, R14, R164.reuse, PT ;  /* 0x000000a40e00720c */ /* 0x080fe40003f26270 */
[C---:B------:R-:W-:Y:S02]  /*10a80*/  ISETP.GE.AND P5, PT, R33.reuse, R164, PT ;  /* 0x000000a42100720c */ /* 0x040fe40003fa6270 */
[----:B------:R-:W-:Y:S01]  /*10a90*/  ISETP.GE.AND P6, PT, R33, R71, PT ;  /* 0x000000472100720c */ /* 0x000fe20003fc6270 */
[----:B------:R-:W4:Y:S01]  /*10aa0*/  MUFU.TANH R101, R18 ;  /* 0x0000001200657308 */ /* 0x000f220000002400 */
[----:B-----5:R-:W-:-:S02]  /*10ab0*/  FSEL R104, R104, -INF , !P1 ;  /* 0xff80000068687808 */ /* 0x020fc40004800000 */
[----:B------:R-:W-:Y:S02]  /*10ac0*/  FSEL R97, R35, -INF , !P5 ;  /* 0xff80000023617808 */ /* 0x000fe40006800000 */
[----:B------:R-:W-:Y:S02]  /*10ad0*/  FSEL R88, R88, -INF , !P6 ;  /* 0xff80000058587808 */ /* 0x000fe40007000000 */
[----:B------:R-:W-:Y:S01]  /*10ae0*/  PLOP3.LUT P1, PT, PT, PT, UP1, 0x80, 0x0 ;  /* 0x000000000000781c */ /* 0x000fe20003f2f018 */
[----:B------:R-:W5:Y:S01]  /*10af0*/  MUFU.TANH R15, R15 ;  /* 0x0000000f000f7308 */ /* 0x000f620000002400 */
[----:B------:R-:W-:Y:S02]  /*10b00*/  ISETP.GE.AND P5, PT, R23, R71, PT ;  /* 0x000000471700720c */ /* 0x000fe40003fa6270 */
[----:B------:R-:W-:Y:S02]  /*10b10*/  ISETP.GE.AND P6, PT, R22, R164, PT ;  /* 0x000000a41600720c */ /* 0x000fe40003fc6270 */
[----:B------:R-:W-:-:S02]  /*10b20*/  FSEL R86, R86, -INF , !P5 ;  /* 0xff80000056567808 */ /* 0x000fc40006800000 */
[----:B------:R-:W-:Y:S02]  /*10b30*/  FSEL R94, R94, -INF , !P6 ;  /* 0xff8000005e5e7808 */ /* 0x000fe40007000000 */
[C---:B------:R-:W-:Y:S02]  /*10b40*/  ISETP.GE.AND P5, PT, R20.reuse, R164, PT ;  /* 0x000000a41400720c */ /* 0x040fe40003fa6270 */
[----:B------:R-:W-:Y:S02]  /*10b50*/  ISETP.GE.AND P6, PT, R20, R71, PT ;  /* 0x000000471400720c */ /* 0x000fe40003fc6270 */
[----:B------:R-:W-:Y:S02]  /*10b60*/  FSEL R92, R92, -INF , !P5 ;  /* 0xff8000005c5c7808 */ /* 0x000fe40006800000 */
[----:B--2---:R-:W-:Y:S02]  /*10b70*/  FSEL R83, R83, -INF , !P6 ;  /* 0xff80000053537808 */ /* 0x004fe40007000000 */
[----:B------:R-:W-:-:S02]  /*10b80*/  FSEL R100, R100, -INF , !P4 ;  /* 0xff80000064647808 */ /* 0x000fc40006000000 */
[----:B------:R-:W-:Y:S02]  /*10b90*/  FSEL R99, R99, -INF , !P2 ;  /* 0xff80000063637808 */ /* 0x000fe40005000000 */
[-C--:B------:R-:W-:Y:S02]  /*10ba0*/  ISETP.GE.AND P5, PT, R14, R71.reuse, PT ;  /* 0x000000470e00720c */ /* 0x080fe40003fa6270 */
[C---:B------:R-:W-:Y:S02]  /*10bb0*/  ISETP.GE.AND P6, PT, R13.reuse, R164, PT ;  /* 0x000000a40d00720c */ /* 0x040fe40003fc6270 */
[-C--:B------:R-:W-:Y:S02]  /*10bc0*/  ISETP.GE.AND P4, PT, R13, R71.reuse, PT ;  /* 0x000000470d00720c */ /* 0x080fe40003f86270 */
[----:B------:R-:W-:Y:S02]  /*10bd0*/  ISETP.GE.AND P2, PT, R7, R71, PT ;  /* 0x000000470700720c */ /* 0x000fe40003f46270 */
[----:B---3--:R-:W-:-:S02]  /*10be0*/  FSEL R102, R102, -INF , !P5 ;  /* 0xff80000066667808 */ /* 0x008fc40006800000 */
[----:B-1----:R-:W-:Y:S02]  /*10bf0*/  FSEL R103, R103, -INF , !P6 ;  /* 0xff80000067677808 */ /* 0x002fe40007000000 */
[----:B----4-:R-:W-:Y:S02]  /*10c00*/  FSEL R101, R101, -INF , !P4 ;  /* 0xff80000065657808 */ /* 0x010fe40006000000 */
[----:B-----5:R-:W-:Y:S01]  /*10c10*/  FSEL R71, R15, -INF , !P2 ;  /* 0xff8000000f477808 */ /* 0x020fe20005000000 */
        /* <DEDUP_REMOVED lines=18> */
[----:B------:R-:W-:-:S05]  /*10d40*/  IADD3 R16, -R19, RZ, RZ ;  /* 0x000000ff13107210 */ /* 0x000fca0007ffe1ff */
[----:B------:R-:W-:Y:S02]  /*10d50*/  IMAD R18, R13, R16, R18 ;  /* 0x000000100d127224 */ /* 0x000fe400078e0212 */
[----:B------:R-:W-:-:S03]  /*10d60*/  IMAD.MOV R16, RZ, RZ, -R7 ;  /* 0x000000ffff107224 */ /* 0x000fc600078e0a07 */
[C---:B------:R-:W-:Y:S01]  /*10d70*/  ISETP.GT.U32.AND P5, PT, R13.reuse, R18, PT ;  /* 0x000000120d00720c */ /* 0x040fe20003fa4070 */
[----:B------:R-:W-:Y:S01]  /*10d80*/  IMAD R15, R13, R16, R15 ;  /* 0x000000100d0f7224 */ /* 0x000fe200078e020f */
[----:B------:R-:W-:-:S04]  /*10d90*/  LOP3.LUT R16, RZ, R14, RZ, 0x33, !PT ;  /* 0x0000000eff107212 */ /* 0x000fc800078e33ff */
[----:B------:R-:W-:-:S07]  /*10da0*/  ISETP.GT.U32.AND P4, PT, R13, R15, PT ;  /* 0x0000000f0d00720c */ /* 0x000fce0003f84070 */
[-C--:B------:R-:W-:Y:S02]  /*10db0*/  @!P5 IADD3 R18, R18, -R13.reuse, RZ ;  /* 0x8000000d1212d210 */ /* 0x080fe40007ffe0ff */
[----:B------:R-:W-:Y:S02]  /*10dc0*/  @!P5 IADD3 R19, R19, 0x1, RZ ;  /* 0x000000011313d810 */ /* 0x000fe40007ffe0ff */
[-C--:B------:R-:W-:Y:S02]  /*10dd0*/  ISETP.GE.U32.AND P2, PT, R18, R13.reuse, PT ;  /* 0x0000000d1200720c */ /* 0x080fe40003f46070 */
[----:B------:R-:W-:Y:S01]  /*10de0*/  @!P4 IMAD.IADD R15, R15, 0x1, -R13 ;  /* 0x000000010f0fc824 */ /* 0x000fe200078e0a0d */
[----:B------:R-:W-:Y:S02]  /*10df0*/  @!P4 IADD3 R7, R7, 0x1, RZ ;  /* 0x000000010707c810 */ /* 0x000fe40007ffe0ff */
[----:B------:R-:W-:Y:S02]  /*10e00*/  ISETP.NE.AND P4, PT, R14, RZ, PT ;  /* 0x000000ff0e00720c */ /* 0x000fe40003f85270 */
[----:B------:R-:W-:-:S02]  /*10e10*/  ISETP.GE.U32.AND P6, PT, R15, R13, PT ;  /* 0x0000000d0f00720c */ /* 0x000fc40003fc6070 */
[C---:B------:R-:W-:Y:S01]  /*10e20*/  LOP3.LUT R15, R14.reuse, UR6, RZ, 0x3c, !PT ;  /* 0x000000060e0f7c12 */ /* 0x040fe2000f8e3cff */
[----:B------:R-:W-:Y:S01]  /*10e30*/  ULDC.64 UR6, c[0x0][0x230] ;  /* 0x00008c0000067ab9 */ /* 0x000fe20000000a00 */
[----:B------:R-:W-:Y:S02]  /*10e40*/  LOP3.LUT R13, R14, UR4, RZ, 0x3c, !PT ;  /* 0x000000040e0d7c12 */ /* 0x000fe4000f8e3cff */
[----:B------:R-:W-:Y:S01]  /*10e50*/  ISETP.GE.AND P5, PT, R15, RZ, PT ;  /* 0x000000ff0f00720c */ /* 0x000fe20003fa6270 */
[----:B------:R-:W-:Y:S01]  /*10e60*/  @P2 VIADD R19, R19, 0x1 ;  /* 0x0000000113132836 */ /* 0x000fe20000000000 */
[----:B------:R-:W-:-:S05]  /*10e70*/  ISETP.GE.AND P2, PT, R13, RZ, PT ;  /* 0x000000ff0d00720c */ /* 0x000fca0003f46270 */
[----:B------:R-:W-:-:S05]  /*10e80*/  @P6 VIADD R7, R7, 0x1 ;  /* 0x0000000107076836 */ /* 0x000fca0000000000 */
[----:B------:R-:W-:Y:S01]  /*10e90*/  MOV R13, R7 ;  /* 0x00000007000d7202 */ /* 0x000fe20000000f00 */
[----:B------:R-:W-:-:S03]  /*10ea0*/  @!P5 IMAD.MOV R19, RZ, RZ, -R19 ;  /* 0x000000ffff13d224 */ /* 0x000fc600078e0a13 */
[----:B------:R-:W-:Y:S02]  /*10eb0*/  @!P2 IADD3 R13, -R13, RZ, RZ ;  /* 0x000000ff0d0da210 */ /* 0x000fe40007ffe1ff */
[C---:B------:R-:W-:Y:S02]  /*10ec0*/  SEL R7, R16.reuse, R19, !P4 ;  /* 0x0000001310077207 */ /* 0x040fe40006000000 */
[----:B------:R-:W-:-:S03]  /*10ed0*/  SEL R16, R16, R13, !P4 ;  /* 0x0000000d10107207 */ /* 0x000fc60006000000 */
[----:B------:R-:W-:-:S04]  /*10ee0*/  IMAD.WIDE R20, R7, 0x4, R244 ;  /* 0x0000000407147825 */ /* 0x000fc800078e02f4 */
[----:B------:R-:W-:Y:S01]  /*10ef0*/  IMAD.WIDE R18, R16, 0x4, R244 ;  /* 0x0000000410127825 */ /* 0x000fe200078e02f4 */
[----:B------:R-:W2:Y:S04]  /*10f00*/  LDG.E R13, desc[UR22][R20.64] ;  /* 0x00000016140d7981 */ /* 0x000ea8000c1e1900 */
[----:B------:R1:W2:Y:S01]  /*10f10*/  LDG.E R15, desc[UR22][R18.64] ;  /* 0x00000016120f7981 */ /* 0x0002a2000c1e1900 */
[----:B------:R-:W-:-:S04]  /*10f20*/  IMAD.IADD R7, R7, 0x1, -R16 ;  /* 0x0000000107077824 */ /* 0x000fc800078e0a10 */
[----:B------:R-:W-:-:S05]  /*10f30*/  IMAD R14, R7, R14, -0x100 ;  /* 0xffffff00070e7424 */ /* 0x000fca00078e020e */
[----:B------:R-:W-:-:S05]  /*10f40*/  SHF.R.S32.HI R7, RZ, 0x1f, R14 ;  /* 0x0000001fff077819 */ /* 0x000fca000001140e */
[----:B------:R-:W-:-:S04]  /*10f50*/  IMAD R7, R7, UR10, RZ ;  /* 0x0000000a07077c24 */ /* 0x000fc8000f8e02ff */
[C---:B------:R-:W-:Y:S02]  /*10f60*/  IMAD R7, R14.reuse, UR11, R7 ;  /* 0x0000000b0e077c24 */ /* 0x040fe4000f8e0207 */
[----:B-1----:R-:W-:-:S04]  /*10f70*/  IMAD.WIDE.U32 R18, R14, UR10, RZ ;  /* 0x0000000a0e127c25 */ /* 0x002fc8000f8e00ff */
        /* <DEDUP_REMOVED lines=9> */
.L_x_1672:
[----:B------:R-:W-:-:S04]  /*11010*/  ULEA UR6, -UR10, URZ, 0x8 ;  /* 0x0000003f0a067291 */ /* 0x000fc8000f8e413f */
[----:B------:R-:W-:Y:S02]  /*11020*/  USHF.R.S32.HI UR4, URZ, 0x1f, UR6 ;  /* 0x0000001f3f047899 */ /* 0x000fe40008011406 */
[----:B------:R-:W-:-:S04]  /*11030*/  MOV R7, UR6 ;  /* 0x0000000600077c02 */ /* 0x000fc80008000f00 */
[----:B------:R-:W-:-:S07]  /*11040*/  MOV R247, UR4 ;  /* 0x0000000400f77c02 */ /* 0x000fce0008000f00 */
.L_x_1673:
[----:B------:R-:W-:Y:S01]  /*11050*/  IMAD.U32 R22, RZ, RZ, UR10 ;  /* 0x0000000aff167e24 */ /* 0x000fe2000f8e00ff */
[--C-:B------:R-:W-:Y:S01]  /*11060*/  @!P0 IADD3 R18, P4, P2, R7, UR14, R70.reuse ;  /* 0x0000000e07128c10 */ /* 0x100fe2000fa9e046 */
[----:B------:R-:W-:Y:S01]  /*11070*/  IMAD.U32 R24, RZ, RZ, UR10 ;  /* 0x0000000aff187e24 */ /* 0x000fe2000f8e00ff */
[----:B------:R-:W-:Y:S01]  /*11080*/  ULDC.64 UR6, c[0x0][0x218] ;  /* 0x0000860000067ab9 */ /* 0x000fe20000000a00 */
[----:B------:R-:W-:Y:S01]  /*11090*/  IMAD.U32 R52, RZ, RZ, UR10 ;  /* 0x0000000aff347e24 */ /* 0x000fe2000f8e00ff */
[--C-:B------:R-:W-:Y:S01]  /*110a0*/  @!P0 IADD3.X R16, R247, UR13, R3.reuse, P4, P2 ;  /* 0x0000000df7108c10 */ /* 0x100fe2000a7e4403 */
[----:B------:R-:W-:Y:S01]  /*110b0*/  @!P0 IMAD.MOV.U32 R14, RZ, RZ, R70 ;  /* 0x000000ffff0e8224 */ /* 0x000fe200078e0046 */
[C---:B------:R-:W-:Y:S01]  /*110c0*/  @!P0 LEA R46, P4, R18.reuse, UR6, 0x1 ;  /* 0x00000006122e8c11 */ /* 0x040fe2000f8808ff */
[----:B------:R-:W-:Y:S01]  /*110d0*/  @!P0 IMAD.MOV.U32 R15, RZ, RZ, R3 ;  /* 0x000000ffff0f8224 */ /* 0x000fe200078e0003 */
[C---:B------:R-:W-:Y:S01]  /*110e0*/  @!P0 LEA R20, P5, R7.reuse, R189, 0x1 ;  /* 0x000000bd07148211 */ /* 0x040fe200078a08ff */
[----:B------:R-:W-:Y:S01]  /*110f0*/  IMAD.U32 R34, RZ, RZ, UR10 ;  /* 0x0000000aff227e24 */ /* 0x000fe2000f8e00ff */
[----:B------:R-:W-:Y:S01]  /*11100*/  @!P0 LEA.HI.X R47, R18, UR7, R16, 0x1, P4 ;  /* 0x00000007122f8c11 */ /* 0x000fe2000a0f0c10 */
[----:B------:R-:W-:Y:S01]  /*11110*/  IMAD.U32 R30, RZ, RZ, UR10 ;  /* 0x0000000aff1e7e24 */ /* 0x000fe2000f8e00ff */
[----:B------:R-:W-:Y:S01]  /*11120*/  @!P0 LEA.HI.X R21, R7, R188, R247, 0x1, P5 ;  /* 0x000000bc07158211 */ /* 0x000fe200028f0cf7 */
[----:B------:R-:W-:Y:S01]  /*11130*/  IMAD.U32 R50, RZ, RZ, UR10 ;  /* 0x0000000aff327e24 */ /* 0x000fe2000f8e00ff */
[----:B------:R-:W-:Y:S01]  /*11140*/  @!UP0 UIMAD UR9, UR11, 0x30, URZ ;  /* 0x000000300b0988a4 */ /* 0x000fe2000f8e023f */
[----:B------:R-:W-:Y:S01]  /*11150*/  IMAD.U32 R44, RZ, RZ, UR10 ;  /* 0x0000000aff2c7e24 */ /* 0x000fe2000f8e00ff */
[----:B------:R1:W-:Y:S01]  /*11160*/  @P0 STS.128 [R241+0x2000], RZ ;  /* 0x002000fff1000388 */ /* 0x0003e20000000c00 */
[----:B------:R-:W-:Y:S01]  /*11170*/  IMAD.U32 R38, RZ, RZ, UR10 ;  /* 0x0000000aff267e24 */ /* 0x000fe2000f8e00ff */
[----:B------:R-:W-:Y:S01]  /*11180*/  @!UP0 UIMAD UR4, UR11, 0x50, URZ ;  /* 0x000000500b0488a4 */ /* 0x000fe2000f8e023f */
[----:B------:R-:W-:Y:S01]  /*11190*/  IMAD.U32 R40, RZ, RZ, UR10 ;  /* 0x0000000aff287e24 */ /* 0x000fe2000f8e00ff */
[----:B------:R-:W-:Y:S01]  /*111a0*/  @!PT LDS RZ, [RZ] ;  /* 0x00000000fffff984 */ /* 0x000fe20000000800 */
[----:B------:R-:W-:Y:S01]  /*111b0*/  @!PT LDS RZ, [RZ] ;  /* 0x00000000fffff984 */ /* 0x000fe20000000800 */
[----:B------:R-:W-:Y:S01]  /*111c0*/  @!PT LDS RZ, [RZ] ;  /* 0x00000000fffff984 */ /* 0x000fe20000000800 */
[----:B------:R2:W-:Y:S01]  /*111d0*/  @!P0 LDGSTS.E.BYPASS.LTC128B.128 [R241+0x2000], desc[UR22][R20.64] ;  /* 0x0200000014f18fae */ /* 0x0005e2000b901d56 */
[--C-:B------:R-:W-:Y:S01]  /*111e0*/  @!P0 IMAD.WIDE.U32 R22, R22, 0x30, R14.reuse ;  /* 0x0000003016168825 */ /* 0x100fe200078e000e */
[----:B------:R-:W-:Y:S01]  /*111f0*/  @!UP0 UIMAD UR16, UR11, 0x60, URZ ;  /* 0x000000600b1088a4 */ /* 0x000fe2000f8e023f */
[----:B------:R-:W-:Y:S01]  /*11200*/  BSSY B0, `(.L_x_1674) ;  /* 0x00000ab000007945 */ /* 0x000fe20003800000 */
[----:B------:R1:W-:Y:S01]  /*11210*/  @P0 STS.128 [R241+0x2800], RZ ;  /* 0x002800fff1000388 */ /* 0x0003e20000000c00 */
[----:B------:R-:W-:-:S03]  /*11220*/  @!P0 IMAD.WIDE.U32 R24, R24, 0x50, R14 ;  /* 0x0000005018188825 */ /* 0x000fc600078e000e */
[----:B------:R-:W-:Y:S01]  /*11230*/  @!PT LDS RZ, [RZ] ;  /* 0x00000000fffff984 */ /* 0x000fe20000000800 */
[----:B------:R-:W-:Y:S01]  /*11240*/  @!PT LDS RZ, [RZ] ;  /* 0x00000000fffff984 */ /* 0x000fe20000000800 */
[----:B------:R-:W-:Y:S01]  /*11250*/  @!PT LDS RZ, [RZ] ;  /* 0x00000000fffff984 */ /* 0x000fe20000000800 */
[----:B------:R1:W-:Y:S01]  /*11260*/  @!P0 LDGSTS.E.BYPASS.LTC128B.128 [R241+0x2800], desc[UR22][R46.64] ;  /* 0x028000002ef18fae */ /* 0x0003e2000b901d56 */
[----:B------:R-:W-:-:S03]  /*11270*/  @!P0 IMAD.WIDE.U32 R52, R52, 0x60, R14 ;  /* 0x0000006034348825 */ /* 0x000fc600078e000e */
[----:B------:R1:W-:Y:S01]  /*11280*/  @P0 STS.128 [R241+0x3000], RZ ;  /* 0x003000fff1000388 */ /* 0x0003e20000000c00 */
[----:B------:R-:W-:-:S04]  /*11290*/  @!P0 IMAD.WIDE.U32 R34, R34, 0x70, R14 ;  /* 0x0000007022228825 */ /* 0x000fc800078e000e */
[----:B------:R-:W-:-:S04]  /*112a0*/  @!P0 IMAD.WIDE.U32 R30, R30, 0x90, R14 ;  /* 0x000000901e1e8825 */ /* 0x000fc800078e000e */
[----:B------:R-:W-:-:S04]  /*112b0*/  @!P0 IMAD.WIDE.U32 R50, R50, 0xa0, R14 ;  /* 0x000000a032328825 */ /* 0x000fc800078e000e */
[----:B------:R-:W-:Y:S01]  /*112c0*/  @!P0 IMAD.WIDE.U32 R44, R44, 0xb0, R14 ;  /* 0x000000b02c2c8825 */ /* 0x000fe200078e000e */
[----:B------:R-:W-:-:S03]  /*112d0*/  @!P0 IADD3 R33, P5, R7, R50, RZ ;  /* 0x0000003207218210 */ /* 0x000fc60007fbe0ff */
[----:B------:R-:W-:-:S04]  /*112e0*/  @!P0 IMAD.WIDE.U32 R38, R38, 0xc0, R14 ;  /* 0x000000c026268825 */ /* 0x000fc800078e000e */
[----:B------:R-:W-:-:S04]  /*112f0*/  @!P0 IMAD.WIDE.U32 R40, R40, 0xd0, R14 ;  /* 0x000000d028288825 */ /* 0x000fc800078e000e */
[----:B------:R-:W-:Y:S02]  /*11300*/  IMAD.U32 R14, RZ, RZ, UR10 ;  /* 0x0000000aff0e7e24 */ /* 0x000fe4000f8e00ff */
[----:B------:R-:W-:Y:S02]  /*11310*/  IMAD.U32 R42, RZ, RZ, UR10 ;  /* 0x0000000aff2a7e24 */ /* 0x000fe4000f8e00ff */
[----:B------:R-:W-:Y:S01]  /*11320*/  @!P0 IMAD.MOV.U32 R26, RZ, RZ, R70 ;  /* 0x000000ffff1a8224 */ /* 0x000fe200078e0046 */
[----:B------:R-:W-:Y:S01]  /*11330*/  @!P0 LEA R14, P2, R14, R70, 0x5 ;  /* 0x000000460e0e8211 */ /* 0x000fe200078428ff */
[----:B------:R-:W-:Y:S02]  /*11340*/  @!P0 IMAD.MOV.U32 R27, RZ, RZ, R3 ;  /* 0x000000ffff1b8224 */ /* 0x000fe400078e0003 */
[----:B------:R-:W-:Y:S02]  /*11350*/  IMAD.U32 R15, RZ, RZ, UR10 ;  /* 0x0000000aff0f7e24 */ /* 0x000fe4000f8e00ff */
[----:B------:R-:W-:-:S02]  /*11360*/  IMAD.U32 R13, RZ, RZ, UR11 ;  /* 0x0000000bff0d7e24 */ /* 0x000fc4000f8e00ff */
[----:B------:R-:W-:Y:S02]  /*11370*/  IMAD.U32 R19, RZ, RZ, UR10 ;  /* 0x0000000aff137e24 */ /* 0x000fe4000f8e00ff */
[----:B------:R-:W-:Y:S01]  /*11380*/  @!P0 IMAD.WIDE.U32 R42, R42, 0xe0, R26 ;  /* 0x000000e02a2a8825 */ /* 0x000fe200078e001a */
[----:B------:R-:W-:Y:S02]  /*11390*/  @!P0 LEA.HI.X R13, R15, R3, R13, 0x5, P2 ;  /* 0x000000030f0d8211 */ /* 0x000fe400010f2c0d */
[-C--:B------:R-:W-:Y:S01]  /*113a0*/  @!P0 LEA R19, P2, R19, R70.reuse, 0x6 ;  /* 0x0000004613138211 */ /* 0x080fe200078430ff */
[----:B------:R-:W-:Y:S02]  /*113b0*/  IMAD.U32 R27, RZ, RZ, UR10 ;  /* 0x0000000aff1b7e24 */ /* 0x000fe4000f8e00ff */
[----:B------:R-:W-:Y:S02]  /*113c0*/  IMAD.U32 R16, RZ, RZ, UR10 ;  /* 0x0000000aff107e24 */ /* 0x000fe4000f8e00ff */
[----:B------:R-:W-:Y:S01]  /*113d0*/  IMAD.U32 R18, RZ, RZ, UR11 ;  /* 0x0000000bff127e24 */ /* 0x000fe2000f8e00ff */
[----:B------:R-:W-:Y:S01]  /*113e0*/  @!P0 LEA R27, P4, R27, R70, 0x7 ;  /* 0x000000461b1b8211 */ /* 0x000fe200078838ff */
[----:B------:R-:W-:-:S03]  /*113f0*/  IMAD.U32 R26, RZ, RZ, UR11 ;  /* 0x0000000bff1a7e24 */ /* 0x000fc6000f8e00ff */
[-C--:B------:R-:W-:Y:S02]  /*11400*/  @!P0 LEA.HI.X R18, R16, R3.reuse, R18, 0x6, P2 ;  /* 0x0000000310128211 */ /* 0x080fe400010f3412 */
[----:B------:R-:W-:Y:S02]  /*11410*/  @!P0 IADD3 R16, P2, R7, R22, RZ ;  /* 0x0000001607108210 */ /* 0x000fe40007f5e0ff */
[----:B------:R-:W-:Y:S02]  /*11420*/  @!P0 LEA.HI.X R26, R15, R3, R26, 0x7, P4 ;  /* 0x000000030f1a8211 */ /* 0x000fe400020f3c1a */
[----:B--2---:R-:W-:Y:S02]  /*11430*/  @!P0 IADD3 R21, P4, R7, R24, RZ ;  /* 0x0000001807158210 */ /* 0x004fe40007f9e0ff */
[----:B------:R-:W-:Y:S01]  /*11440*/  @!P0 IADD3.X R15, R247, UR9, R23, P2, !PT ;  /* 0x00000009f70f8c10 */ /* 0x000fe200097fe417 */
[----:B------:R-:W-:Y:S01]  /*11450*/  @!UP0 UIMAD UR9, UR11, 0x70, URZ ;  /* 0x000000700b0988a4 */ /* 0x000fe2000f8e023f */
[----:B------:R-:W-:-:S02]  /*11460*/  @!P0 IADD3 R23, P2, R7, R52, RZ ;  /* 0x0000003407178210 */ /* 0x000fc40007f5e0ff */
[----:B------:R-:W-:Y:S01]  /*11470*/  @!P0 IADD3.X R20, R247, UR4, R25, P4, !PT ;  /* 0x00000004f7148c10 */ /* 0x000fe2000a7fe419 */
[----:B------:R-:W-:Y:S01]  /*11480*/  @!UP0 UIMAD UR4, UR11, 0x90, URZ ;  /* 0x000000900b0488a4 */ /* 0x000fe2000f8e023f */
[----:B------:R-:W-:Y:S02]  /*11490*/  @!P0 IADD3 R25, P4, R7, R34, RZ ;  /* 0x0000002207198210 */ /* 0x000fe40007f9e0ff */
[----:B------:R-:W-:Y:S01]  /*114a0*/  @!P0 IADD3.X R22, R247, UR16, R53, P2, !PT ;  /* 0x00000010f7168c10 */ /* 0x000fe200097fe435 */
[----:B------:R-:W-:Y:S01]  /*114b0*/  @!UP0 UIMAD UR16, UR11, 0xa0, URZ ;  /* 0x000000a00b1088a4 */ /* 0x000fe2000f8e023f */
[----:B------:R-:W-:Y:S02]  /*114c0*/  @!P0 IADD3 R30, P2, R7, R30, RZ ;  /* 0x0000001e071e8210 */ /* 0x000fe40007f5e0ff */
[----:B------:R-:W-:Y:S01]  /*114d0*/  @!P0 IADD3.X R24, R247, UR9, R35, P4, !PT ;  /* 0x00000009f7188c10 */ /* 0x000fe2000a7fe423 */
[----:B------:R-:W-:Y:S01]  /*114e0*/  @!UP0 UIMAD UR9, UR11, 0xb0, URZ ;  /* 0x000000b00b0988a4 */ /* 0x000fe2000f8e023f */
[----:B------:R-:W-:-:S02]  /*114f0*/  @!P0 IADD3 R35, P4, R7, R44, RZ ;  /* 0x0000002c07238210 */ /* 0x000fc40007f9e0ff */
[----:B------:R-:W-:Y:S01]  /*11500*/  @!P0 IADD3.X R28, R247, UR4, R31, P2, !PT ;  /* 0x00000004f71c8c10 */ /* 0x000fe200097fe41f */
[----:B------:R-:W-:Y:S01]  /*11510*/  @!UP0 UIMAD UR4, UR11, 0xc0, URZ ;  /* 0x000000c00b0488a4 */ /* 0x000fe2000f8e023f */
[----:B------:R-:W-:Y:S02]  /*11520*/  @!P0 IADD3 R38, P2, R7, R38, RZ ;  /* 0x0000002607268210 */ /* 0x000fe40007f5e0ff */
[C---:B------:R-:W-:Y:S02]  /*11530*/  @!P0 IADD3.X R34, R247.reuse, UR9, R45, P4, !PT ;  /* 0x00000009f7228c10 */ /* 0x040fe4000a7fe42d */
[----:B------:R-:W-:Y:S02]  /*11540*/  @!P0 IADD3.X R31, R247, UR16, R51, P5, !PT ;  /* 0x00000010f71f8c10 */ /* 0x000fe4000affe433 */
[C---:B------:R-:W-:Y:S02]  /*11550*/  @!P0 IADD3 R19, P4, R7.reuse, R19, RZ ;  /* 0x0000001307138210 */ /* 0x040fe40007f9e0ff */
[----:B------:R-:W-:-:S02]  /*11560*/  @!P0 IADD3 R14, P5, R7, R14, RZ ;  /* 0x0000000e070e8210 */ /* 0x000fc40007fbe0ff */
[C---:B------:R-:W-:Y:S01]  /*11570*/  @!P0 IADD3.X R36, R247.reuse, UR4, R39, P2, !PT ;  /* 0x00000004f7248c10 */ /* 0x040fe200097fe427 */
[----:B------:R-:W-:Y:S01]  /*11580*/  @!UP0 UIMAD UR4, UR11, 0xd0, URZ ;  /* 0x000000d00b0488a4 */ /* 0x000fe2000f8e023f */
[----:B------:R-:W-:Y:S01]  /*11590*/  @!P0 IMAD.X R18, R247, 0x1, R18, P4 ;  /* 0x00000001f7128824 */ /* 0x000fe200020e0612 */
[----:B------:R-:W-:Y:S01]  /*115a0*/  @!P0 IADD3 R40, P2, R7, R40, RZ ;  /* 0x0000002807288210 */ /* 0x000fe20007f5e0ff */
[----:B------:R-:W-:Y:S01]  /*115b0*/  @!P0 IMAD.X R13, R247, 0x1, R13, P5 ;  /* 0x00000001f70d8824 */ /* 0x000fe200028e060d */
[----:B------:R-:W-:Y:S02]  /*115c0*/  @!P0 LEA R50, P4, R19, UR6, 0x1 ;  /* 0x0000000613328c11 */ /* 0x000fe4000f8808ff */
[----:B------:R-:W-:Y:S02]  /*115d0*/  @!P0 LEA R44, P5, R14, UR6, 0x1 ;  /* 0x000000060e2c8c11 */ /* 0x000fe4000f8a08ff */
[----:B------:R-:W-:Y:S01]  /*115e0*/  @!P0 IADD3.X R39, R247, UR4, R41, P2, !PT ;  /* 0x00000004f7278c10 */ /* 0x000fe200097fe429 */
[----:B------:R-:W-:Y:S01]  /*115f0*/  @!UP0 UIMAD UR4, UR11, 0xe0, URZ ;  /* 0x000000e00b0488a4 */ /* 0x000fe2000f8e023f */
[----:B------:R-:W-:-:S02]  /*11600*/  @!P0 LEA.HI.X R51, R19, UR7, R18, 0x1, P4 ;  /* 0x0000000713338c11 */ /* 0x000fc4000a0f0c12 */
[----:B------:R-:W-:Y:S02]  /*11610*/  @!P0 LEA.HI.X R45, R14, UR7, R13, 0x1, P5 ;  /* 0x000000070e2d8c11 */ /* 0x000fe4000a8f0c0d */
[C---:B------:R-:W-:Y:S02]  /*11620*/  @!P0 LEA R18, P6, R16.reuse, UR6, 0x1 ;  /* 0x0000000610128c11 */ /* 0x040fe4000f8c08ff */
        /* <DEDUP_REMOVED lines=10> */
[----:B------:R-:W-:-:S02]  /*116d0*/  @!P0 LEA.HI.X R15, R21, UR7, R20, 0x1, P5 ;  /* 0x00000007150f8c11 */ /* 0x000fc4000a8f0c14 */
[----:B------:R-:W-:Y:S01]  /*116e0*/  @!P0 IADD3.X R42, R247, UR4, R43, P2, !PT ;  /* 0x00000004f72a8c10 */ /* 0x000fe200097fe42b */
[----:B------:R-:W-:Y:S01]  /*116f0*/  @!PT LDS RZ, [RZ] ;  /* 0x00000000fffff984 */ /* 0x000fe20000000800 */
[----:B------:R-:W-:Y:S01]  /*11700*/  @!PT LDS RZ, [RZ] ;  /* 0x00000000fffff984 */ /* 0x000fe20000000800 */
[----:B------:R-:W-:Y:S01]  /*11710*/  @!PT LDS RZ, [RZ] ;  /* 0x00000000fffff984 */ /* 0x000fe20000000800 */
[----:B------:R1:W-:Y:S01]  /*11720*/  @!P0 LDGSTS.E.BYPASS.LTC128B.128 [R241+0x3800], desc[UR22][R18.64] ;  /* 0x0380000012f18fae */ /* 0x0003e2000b901d56 */
[----:B------:R-:W-:Y:S02]  /*11730*/  @!P0 LEA R54, P5, R23, UR6, 0x1 ;  /* 0x0000000617368c11 */ /* 0x000fe4000f8a08ff */
        /* <DEDUP_REMOVED lines=8> */
[----:B------:R-:W-:-:S02]  /*117c0*/  @!P0 LEA.HI.X R21, R27, UR7, R26, 0x1, P2 ;  /* 0x000000071b158c11 */ /* 0x000fc400090f0c1a */
[----:B------:R-:W-:Y:S01]  /*117d0*/  @!P0 LEA.HI.X R53, R25, UR7, R24, 0x1, P4 ;  /* 0x0000000719358c11 */ /* 0x000fe2000a0f0c18 */
[----:B------:R1:W-:Y:S01]  /*117e0*/  @P0 STS.128 [R241+0x4800], RZ ;  /* 0x004800fff1000388 */ /* 0x0003e20000000c00 */
[C---:B------:R-:W-:Y:S02]  /*117f0*/  @!P0 LEA R26, P5, R30.reuse, UR6, 0x1 ;  /* 0x000000061e1a8c11 */ /* 0x040fe4000f8a08ff */
        /* <DEDUP_REMOVED lines=8> */
[----:B------:R-:W-:-:S02]  /*11880*/  @!P0 LEA.HI.X R25, R33, UR7, R31, 0x1, P4 ;  /* 0x0000000721198c11 */ /* 0x000fc4000a0f0c1f */
[----:B------:R-:W-:Y:S01]  /*11890*/  @!P0 LEA R108, P5, R38, UR6, 0x1 ;  /* 0x00000006266c8c11 */ /* 0x000fe2000f8a08ff */
        /* <DEDUP_REMOVED lines=54> */
[----:B-1----:R-:W-:Y:S02]  /*11c00*/  IMAD.MOV.U32 R14, RZ, RZ, R70 ;  /* 0x000000ffff0e7224 */ /* 0x002fe400078e0046 */
        /* <DEDUP_REMOVED lines=10> */
.L_x_1675:
[----:B------:R-:W-:Y:S05]  /*11cb0*/  BSYNC B0 ;  /* 0x0000000000007941 */ /* 0x000fea0003800000 */
.L_x_1674:
[----:B------:R-:W0:Y:S01]  /*11cc0*/  LDGDEPBAR ;  /* 0x00000000000079af */ /* 0x000e220000000000 */
[----:B------:R-:W-:-:S04]  /*11cd0*/  LEA R248, P0, R7, R189, 0x1 ;  /* 0x000000bd07f87211 */ /* 0x000fc800078008ff */
[----:B------:R-:W-:-:S09]  /*11ce0*/  LEA.HI.X R247, R7, R188, R247, 0x1, P0 ;  /* 0x000000bc07f77211 */ /* 0x000fd200000f0cf7 */
.L_x_1671:
[----:B-1----:R-:W3:Y:S01]  /*11cf0*/  LDL.LU R18, [R1+0x18] ;  /* 0x0000180001127983 */ /* 0x002ee20000300800 */
[----:B------:R-:W-:Y:S01]  /*11d00*/  FMNMX.FTZ R13, R2, R5, !PT ;  /* 0x00000005020d7209 */ /* 0x000fe20007810000 */
[----:B------:R-:W-:Y:S02]  /*11d10*/  ULDC UR4, c[0x0][0x2ec] ;  /* 0x0000bb0000047ab9 */ /* 0x000fe40000000800 */
[----:B--2---:R-:W2:Y:S04]  /*11d20*/  LDL.LU R15, [R1] ;  /* 0x00000000010f7983 */ /* 0x004ea80000300800 */
[----:B------:R-:W4:Y:S04]  /*11d30*/  LDL.LU R14, [R1+0x14] ;  /* 0x00001400010e7983 */ /* 0x000f280000300800 */
[----:B------:R-:W5:Y:S04]  /*11d40*/  LDL.LU R16, [R1+0x8] ;  /* 0x0000080001107983 */ /* 0x000f680000300800 */
[----:B------:R-:W5:Y:S01]  /*11d50*/  LDL.LU R25, [R1+0xc] ;  /* 0x00000c0001197983 */ /* 0x000f620000300800 */
[----:B------:R-:W-:-:S02]  /*11d60*/  FMNMX.FTZ R13, R105, R13, !PT ;  /* 0x0000000d690d7209 */ /* 0x000fc40007810000 */
[----:B------:R-:W-:Y:S01]  /*11d70*/  FMNMX.FTZ R3, R0, R4, !PT ;  /* 0x0000000400037209 */ /* 0x000fe20007810000 */
[----:B------:R-:W-:Y:S01]  /*11d80*/  LDSM.16.MT88.4 R20, [R236+0xa000] ;  /* 0x00a00000ec14783b */ /* 0x000fe20000004200 */
[----:B------:R-:W-:Y:S02]  /*11d90*/  FMNMX.FTZ R13, R12, R13, !PT ;  /* 0x0000000d0c0d7209 */ /* 0x000fe40007810000 */
[----:B------:R-:W-:Y:S01]  /*11da0*/  FMNMX.FTZ R3, R119, R3, !PT ;  /* 0x0000000377037209 */ /* 0x000fe20007810000 */
[----:B------:R-:W-:Y:S01]  /*11db0*/  LDSM.16.MT88.4 R40, [R232+0xa800] ;  /* 0x00a80000e828783b */ /* 0x000fe20000004200 */
[----:B------:R-:W-:Y:S02]  /*11dc0*/  FMNMX.FTZ R13, R106, R13, !PT ;  /* 0x0000000d6a0d7209 */ /* 0x000fe40007810000 */
[----:B------:R-:W-:Y:S02]  /*11dd0*/  FMNMX.FTZ R3, R6, R3, !PT ;  /* 0x0000000306037209 */ /* 0x000fe40007810000 */
[----:B------:R-:W-:-:S02]  /*11de0*/  FMNMX.FTZ R13, R11, R13, !PT ;  /* 0x0000000d0b0d7209 */ /* 0x000fc40007810000 */
[----:B------:R-:W-:Y:S02]  /*11df0*/  MOV R24, R122 ;  /* 0x0000007a00187202 */ /* 0x000fe40000000f00 */
[----:B------:R-:W-:Y:S02]  /*11e00*/  FMNMX.FTZ R13, R107, R13, !PT ;  /* 0x0000000d6b0d7209 */ /* 0x000fe40007810000 */
[----:B------:R-:W-:Y:S02]  /*11e10*/  MOV R164, R127 ;  /* 0x0000007f00a47202 */ /* 0x000fe40000000f00 */
[----:B------:R-:W-:Y:S02]  /*11e20*/  FMNMX.FTZ R13, R10, R13, !PT ;  /* 0x0000000d0a0d7209 */ /* 0x000fe40007810000 */
[----:B------:R-:W-:Y:S02]  /*11e30*/  MOV R189, R116 ;  /* 0x0000007400bd7202 */ /* 0x000fe40000000f00 */
[----:B------:R-:W-:-:S02]  /*11e40*/  MOV R188, R112 ;  /* 0x0000007000bc7202 */ /* 0x000fc40000000f00 */
[----:B---3--:R-:W-:Y:S02]  /*11e50*/  FMNMX.FTZ R13, R18, R13, !PT ;  /* 0x0000000d120d7209 */ /* 0x008fe40007810000 */
[----:B--2---:R-:W-:Y:S02]  /*11e60*/  FMNMX.FTZ R3, R15, R3, !PT ;  /* 0x000000030f037209 */ /* 0x004fe40007810000 */
[----:B------:R-:W-:Y:S02]  /*11e70*/  FMNMX.FTZ R13, R9, R13, !PT ;  /* 0x0000000d090d7209 */ /* 0x000fe40007810000 */
[----:B------:R-:W-:Y:S02]  /*11e80*/  FMNMX.FTZ R3, R32, R3, !PT ;  /* 0x0000000320037209 */ /* 0x000fe40007810000 */
[----:B----4-:R-:W-:Y:S02]  /*11e90*/  FMNMX.FTZ R13, R14, R13, !PT ;  /* 0x0000000d0e0d7209 */ /* 0x010fe40007810000 */
[----:B------:R-:W-:-:S02]  /*11ea0*/  FMNMX.FTZ R3, R243, R3, !PT ;  /* 0x00000003f3037209 */ /* 0x000fc40007810000 */
[----:B------:R-:W-:Y:S02]  /*11eb0*/  FMNMX.FTZ R13, R8, R13, !PT ;  /* 0x0000000d080d7209 */ /* 0x000fe40007810000 */
[----:B------:R-:W-:Y:S02]  /*11ec0*/  FMNMX.FTZ R3, R37, R3, !PT ;  /* 0x0000000325037209 */ /* 0x000fe40007810000 */
[----:B-----5:R-:W-:Y:S02]  /*11ed0*/  FMNMX.FTZ R13, R16, R13, !PT ;  /* 0x0000000d100d7209 */ /* 0x020fe40007810000 */
        /* <DEDUP_REMOVED lines=109> */
[----:B------:R-:W-:-:S05]  /*125b0*/  FMNMX.FTZ R3, R71, R3, !PT ;  /* 0x0000000347037209 */ /* 0x000fca0007810000 */
[----:B------:R-:W2:Y:S01]  /*125c0*/  SHFL.BFLY PT, R117, R3, 0x2, 0x1f ;  /* 0x0c401f0003757f89 */ /* 0x000ea200000e0000 */
[----:B-1----:R-:W-:-:S05]  /*125d0*/  FMNMX.FTZ R7, R13, R7, !PT ;  /* 0x000000070d077209 */ /* 0x002fca0007810000 */
[----:B------:R-:W1:Y:S01]  /*125e0*/  SHFL.BFLY PT, R118, R7, 0x1, 0x1f ;  /* 0x0c201f0007767f89 */ /* 0x000e6200000e0000 */
[----:B--2---:R-:W-:-:S05]  /*125f0*/  FMNMX.FTZ R117, R3, R117, !PT ;  /* 0x0000007503757209 */ /* 0x004fca0007810000 */
[----:B------:R-:W2:Y:S01]  /*12600*/  SHFL.BFLY PT, R3, R117, 0x1, 0x1f ;  /* 0x0c201f0075037f89 */ /* 0x000ea200000e0000 */
[----:B-1----:R-:W-:-:S04]  /*12610*/  FMNMX.FTZ R118, R7, R118, !PT ;  /* 0x0000007607767209 */ /* 0x002fc80007810000 */
[C---:B------:R-:W-:Y:S01]  /*12620*/  FSETP.NEU.FTZ.AND P2, PT, R118.reuse, -INF , PT ;  /* 0xff8000007600780b */ /* 0x040fe20003f5d000 */
[----:B------:R-:W-:-:S03]  /*12630*/  FMUL.FTZ R116, R118, UR4 ;  /* 0x0000000476747c20 */ /* 0x000fc60008410000 */
[----:B------:R-:W-:Y:S02]  /*12640*/  FSEL R121, R118, RZ, P2 ;  /* 0x000000ff76797208 */ /* 0x000fe40001000000 */
[----:B------:R-:W-:-:S03]  /*12650*/  FSEL R116, R116, RZ, P2 ;  /* 0x000000ff74747208 */ /* 0x000fc60001000000 */
[----:B------:R-:W-:Y:S02]  /*12660*/  FADD.FTZ R121, R2, -R121 ;  /* 0x8000007902797221 */ /* 0x000fe40000010000 */
[--C-:B------:R-:W-:Y:S01]  /*12670*/  FFMA.FTZ R112, R106, UR4, -R116.reuse ;  /* 0x000000046a707c23 */ /* 0x100fe20008010874 */
[--C-:B------:R-:W-:Y:S01]  /*12680*/  FFMA.FTZ R114, R105, UR4, -R116.reuse ;  /* 0x0000000469727c23 */ /* 0x100fe20008010874 */
[----:B------:R-:W-:Y:S01]  /*12690*/  FMUL.FTZ R121, R121, UR4 ;  /* 0x0000000479797c20 */ /* 0x000fe20008410000 */
[----:B--2---:R-:W-:Y:S01]  /*126a0*/  FMNMX.FTZ R117, R117, R3, !PT ;  /* 0x0000000375757209 */ /* 0x004fe20007810000 */
[--C-:B------:R-:W-:Y:S01]  /*126b0*/  FFMA.FTZ R115, R5, UR4, -R116.reuse ;  /* 0x0000000405737c23 */ /* 0x100fe20008010874 */
[--C-:B------:R-:W-:Y:S01]  /*126c0*/  FFMA.FTZ R113, R12, UR4, -R116.reuse ;  /* 0x000000040c717c23 */ /* 0x100fe20008010874 */
[--C-:B------:R-:W-:Y:S01]  /*126d0*/  FFMA.FTZ R108, R18, UR4, -R116.reuse ;  /* 0x00000004126c7c23 */ /* 0x100fe20008010874 */
[C---:B------:R-:W-:Y:S01]  /*126e0*/  FSETP.NEU.FTZ.AND P0, PT, R117.reuse, -INF , PT ;  /* 0xff8000007500780b */ /* 0x040fe20003f1d000 */
[----:B------:R-:W-:Y:S01]  /*126f0*/  FMUL.FTZ R106, R117, UR4 ;  /* 0x00000004756a7c20 */ /* 0x000fe20008410000 */
[----:B------:R-:W1:Y:S01]  /*12700*/  MUFU.EX2 R121, R121 ;  /* 0x0000007900797308 */ /* 0x000e620000000800 */
[--C-:B------:R-:W-:Y:S01]  /*12710*/  FFMA.FTZ R123, R16, UR4, -R116.reuse ;  /* 0x00000004107b7c23 */ /* 0x100fe20008010874 */
[--C-:B------:R-:W-:Y:S01]  /*12720*/  FFMA.FTZ R122, R17, UR4, -R116.reuse ;  /* 0x00000004117a7c23 */ /* 0x100fe20008010874 */
[--C-:B------:R-:W-:Y:S01]  /*12730*/  FFMA.FTZ R110, R107, UR4, -R116.reuse ;  /* 0x000000046b6e7c23 */ /* 0x100fe20008010874 */
[----:B------:R-:W-:Y:S01]  /*12740*/  FSEL R106, R106, RZ, P0 ;  /* 0x000000ff6a6a7208 */ /* 0x000fe20000000000 */
[----:B------:R-:W-:Y:S01]  /*12750*/  LDSM.16.MT88.4 R16, [R231+0xa000] ;  /* 0x00a00000e710783b */ /* 0x000fe20000004200 */
[--C-:B------:R-:W-:Y:S01]  /*12760*/  FFMA.FTZ R111, R11, UR4, -R116.reuse ;  /* 0x000000040b6f7c23 */ /* 0x100fe20008010874 */
[----:B------:R-:W-:Y:S01]  /*12770*/  FFMA.FTZ R109, R10, UR4, -R116 ;  /* 0x000000040a6d7c23 */ /* 0x000fe20008010874 */
[----:B------:R-:W-:Y:S01]  /*12780*/  MUFU.EX2 R115, R115 ;  /* 0x0000007300737308 */ /* 0x000fe20000000800 */
[--C-:B------:R-:W-:Y:S01]  /*12790*/  FFMA.FTZ R105, R4, UR4, -R106.reuse ;  /* 0x0000000404697c23 */ /* 0x100fe2000801086a */
[----:B------:R-:W-:Y:S01]  /*127a0*/  FSEL R4, R117, RZ, P0 ;  /* 0x000000ff75047208 */ /* 0x000fe20000000000 */
[--C-:B------:R-:W-:Y:S01]  /*127b0*/  FFMA.FTZ R5, R15, UR4, -R106.reuse ;  /* 0x000000040f057c23 */ /* 0x100fe2000801086a */
[--C-:B------:R-:W-:Y:S01]  /*127c0*/  FFMA.FTZ R3, R6, UR4, -R106.reuse ;  /* 0x0000000406037c23 */ /* 0x100fe2000801086a */
[----:B------:R-:W-:Y:S01]  /*127d0*/  FFMA.FTZ R70, R119, UR4, -R106 ;  /* 0x0000000477467c23 */ /* 0x000fe2000801086a */
[----:B------:R-:W-:Y:S01]  /*127e0*/  FFMA.FTZ R119, R14, UR4, -R116 ;  /* 0x000000040e777c23 */ /* 0x000fe20008010874 */
[----:B------:R-:W-:Y:S01]  /*127f0*/  FADD.FTZ R0, R0, -R4 ;  /* 0x8000000400007221 */ /* 0x000fe20000010000 */
[----:B------:R2:W-:Y:S01]  /*12800*/  MUFU.EX2 R2, R5 ;  /* 0x0000000500027308 */ /* 0x0005e20000000800 */
[----:B-1----:R-:W-:Y:S01]  /*12810*/  FMUL.FTZ R12, R160, R121 ;  /* 0x00000079a00c7220 */ /* 0x002fe20000410000 */
[----:B------:R-:W-:Y:S01]  /*12820*/  MOV R160, R125 ;  /* 0x0000007d00a07202 */ /* 0x000fe20000000f00 */
[----:B------:R-:W-:Y:S01]  /*12830*/  FMUL.FTZ R0, R0, UR4 ;  /* 0x0000000400007c20 */ /* 0x000fe20008410000 */
[--C-:B------:R-:W-:Y:S01]  /*12840*/  FFMA.FTZ R125, R29, UR4, -R116.reuse ;  /* 0x000000041d7d7c23 */ /* 0x100fe20008010874 */
[--C-:B------:R-:W-:Y:S01]  /*12850*/  FFMA.FTZ R107, R9, UR4, -R116.reuse ;  /* 0x00000004096b7c23 */ /* 0x100fe20008010874 */
[----:B------:R-:W-:Y:S01]  /*12860*/  LDSM.16.MT88.4 R28, [R230+0xa000] ;  /* 0x00a00000e61c783b */ /* 0x000fe20000004200 */
[----:B------:R-:W-:Y:S01]  /*12870*/  FFMA.FTZ R124, R25, UR4, -R116 ;  /* 0x00000004197c7c23 */ /* 0x000fe20008010874 */
[----:B------:R-:W1:Y:S01]  /*12880*/  MUFU.EX2 R120, R0 ;  /* 0x0000000000787308 */ /* 0x000e620000000800 */
[-C--:B------:R-:W-:Y:S01]  /*12890*/  FMUL.FTZ R13, R161, R121.reuse ;  /* 0x00000079a10d7220 */ /* 0x080fe20000410000 */
[-C--:B------:R-:W-:Y:S01]  /*128a0*/  FMUL.FTZ R25, R153, R121.reuse ;  /* 0x0000007999197220 */ /* 0x080fe20000410000 */
[-C--:B------:R-:W-:Y:S01]  /*128b0*/  FMUL.FTZ R156, R156, R121.reuse ;  /* 0x000000799c9c7220 */ /* 0x080fe20000410000 */
[-C--:B------:R-:W-:Y:S01]  /*128c0*/  FMUL.FTZ R157, R157, R121.reuse ;  /* 0x000000799d9d7220 */ /* 0x080fe20000410000 */
[----:B------:R-:W-:Y:S01]  /*128d0*/  MOV R153, R128 ;  /* 0x0000008000997202 */ /* 0x000fe20000000f00 */
[--C-:B------:R-:W-:Y:S01]  /*128e0*/  FFMA.FTZ R127, R243, UR4, -R106.reuse ;  /* 0x00000004f37f7c23 */ /* 0x100fe2000801086a */
[--C-:B------:R-:W-:Y:S01]  /*128f0*/  FFMA.FTZ R128, R37, UR4, -R106.reuse ;  /* 0x0000000425807c23 */ /* 0x100fe2000801086a */
[----:B------:R-:W3:Y:S01]  /*12900*/  MUFU.EX2 R114, R114 ;  /* 0x0000007200727308 */ /* 0x000ee20000000800 */
[----:B--2---:R-:W2:Y:S01]  /*12910*/  LDSM.16.MT88.4 R4, [R232+0xa000] ;  /* 0x00a00000e804783b */ /* 0x004ea20000004200 */
[--C-:B------:R-:W-:Y:S01]  /*12920*/  FFMA.FTZ R129, R214, UR4, -R106.reuse ;  /* 0x00000004d6817c23 */ /* 0x100fe2000801086a */
[-C--:B------:R-:W-:Y:S01]  /*12930*/  FMUL.FTZ R36, R144, R121.reuse ;  /* 0x0000007990247220 */ /* 0x080fe20000410000 */
[-C--:B------:R-:W-:Y:S01]  /*12940*/  FMUL.FTZ R37, R145, R121.reuse ;  /* 0x0000007991257220 */ /* 0x080fe20000410000 */
[-C--:B------:R-:W-:Y:S01]  /*12950*/  FMUL.FTZ R148, R148, R121.reuse ;  /* 0x0000007994947220 */ /* 0x080fe20000410000 */
[-C--:B------:R-:W-:Y:S01]  /*12960*/  FMUL.FTZ R149, R149, R121.reuse ;  /* 0x0000007995957220 */ /* 0x080fe20000410000 */
[----:B------:R-:W-:Y:S01]  /*12970*/  FMUL.FTZ R140, R140, R121 ;  /* 0x000000798c8c7220 */ /* 0x000fe20000410000 */
[----:B------:R-:W-:Y:S01]  /*12980*/  MUFU.EX2 R113, R113 ;  /* 0x0000007100717308 */ /* 0x000fe20000000800 */
[----:B-1----:R-:W-:Y:S01]  /*12990*/  FMUL.FTZ R14, R162, R120 ;  /* 0x00000078a20e7220 */ /* 0x002fe20000410000 */
[----:B------:R-:W-:Y:S01]  /*129a0*/  MOV R162, R126 ;  /* 0x0000007e00a27202 */ /* 0x000fe20000000f00 */
[----:B------:R-:W-:Y:S01]  /*129b0*/  FFMA.FTZ R126, R32, UR4, -R106 ;  /* 0x00000004207e7c23 */ /* 0x000fe2000801086a */
[--C-:B------:R-:W-:Y:S01]  /*129c0*/  FFMA.FTZ R0, R8, UR4, -R116.reuse ;  /* 0x0000000408007c23 */ /* 0x100fe20008010874 */
[----:B------:R-:W1:Y:S01]  /*129d0*/  LDSM.16.MT88.4 R32, [R236+0xa800] ;  /* 0x00a80000ec20783b */ /* 0x000e620000004200 */
[-C--:B------:R-:W-:Y:S01]  /*129e0*/  FMUL.FTZ R15, R163, R120.reuse ;  /* 0x00000078a30f7220 */ /* 0x080fe20000410000 */
[-C--:B------:R-:W-:Y:S01]  /*129f0*/  FMUL.FTZ R158, R158, R120.reuse ;  /* 0x000000789e9e7220 */ /* 0x080fe20000410000 */
[----:B------:R-:W4:Y:S01]  /*12a00*/  MUFU.EX2 R112, R112 ;  /* 0x0000007000707308 */ /* 0x000f220000000800 */
[----:B---3--:R-:W-:Y:S01]  /*12a10*/  F2FP.F16.F32.PACK_AB R8, R114, R115 ;  /* 0x000000737208723e */ /* 0x008fe200000000ff */
[----:B------:R-:W-:Y:S01]  /*12a20*/  FMUL.FTZ R159, R159, R120 ;  /* 0x000000789f9f7220 */ /* 0x000fe20000410000 */
[----:B------:R-:W-:Y:S01]  /*12a30*/  MOV R163, R24 ;  /* 0x0000001800a37202 */ /* 0x000fe20000000f00 */
[-C--:B------:R-:W-:Y:S01]  /*12a40*/  FMUL.FTZ R24, R152, R121.reuse ;  /* 0x0000007998187220 */ /* 0x080fe20000410000 */
[-C--:B------:R-:W-:Y:S01]  /*12a50*/  FMUL.FTZ R26, R154, R120.reuse ;  /* 0x000000789a1a7220 */ /* 0x080fe20000410000 */
[-C--:B------:R-:W-:Y:S01]  /*12a60*/  FMUL.FTZ R27, R155, R120.reuse ;  /* 0x000000789b1b7220 */ /* 0x080fe20000410000 */
[-C--:B------:R-:W-:Y:S01]  /*12a70*/  FMUL.FTZ R38, R146, R120.reuse ;  /* 0x0000007892267220 */ /* 0x080fe20000410000 */
[----:B------:R-:W-:Y:S01]  /*12a80*/  MUFU.EX2 R105, R105 ;  /* 0x0000006900697308 */ /* 0x000fe20000000800 */
[-C--:B------:R-:W-:Y:S01]  /*12a90*/  FMUL.FTZ R39, R147, R120.reuse ;  /* 0x0000007893277220 */ /* 0x080fe20000410000 */
[-C--:B------:R-:W-:Y:S01]  /*12aa0*/  FMUL.FTZ R150, R150, R120.reuse ;  /* 0x0000007896967220 */ /* 0x080fe20000410000 */
[-C--:B------:R-:W-:Y:S01]  /*12ab0*/  FMUL.FTZ R151, R151, R120.reuse ;  /* 0x0000007897977220 */ /* 0x080fe20000410000 */
[-C--:B------:R-:W-:Y:S01]  /*12ac0*/  FMUL.FTZ R141, R141, R121.reuse ;  /* 0x000000798d8d7220 */ /* 0x080fe20000410000 */
[-C--:B------:R-:W-:Y:S01]  /*12ad0*/  FMUL.FTZ R142, R142, R120.reuse ;  /* 0x000000788e8e7220 */ /* 0x080fe20000410000 */
[-C--:B------:R-:W-:Y:S01]  /*12ae0*/  FMUL.FTZ R143, R143, R120.reuse ;  /* 0x000000788f8f7220 */ /* 0x080fe20000410000 */
[----:B------:R-:W-:Y:S01]  /*12af0*/  FMUL.FTZ R44, R136, R121 ;  /* 0x00000079882c7220 */ /* 0x000fe20000410000 */
[----:B------:R-:W3:Y:S01]  /*12b00*/  MUFU.EX2 R70, R70 ;  /* 0x0000004600467308 */ /* 0x000ee20000000800 */
[----:B----4-:R-:W-:Y:S01]  /*12b10*/  F2FP.F16.F32.PACK_AB R10, R112, R113 ;  /* 0x00000071700a723e */ /* 0x010fe200000000ff */
[-C--:B------:R-:W-:Y:S01]  /*12b20*/  FMUL.FTZ R45, R137, R121.reuse ;  /* 0x00000079892d7220 */ /* 0x080fe20000410000 */
[-C--:B------:R-:W-:Y:S01]  /*12b30*/  FMUL.FTZ R46, R138, R120.reuse ;  /* 0x000000788a2e7220 */ /* 0x080fe20000410000 */
[-C--:B------:R-:W-:Y:S01]  /*12b40*/  FMUL.FTZ R47, R139, R120.reuse ;  /* 0x000000788b2f7220 */ /* 0x080fe20000410000 */
[-C--:B------:R-:W-:Y:S01]  /*12b50*/  FMUL.FTZ R132, R132, R121.reuse ;  /* 0x0000007984847220 */ /* 0x080fe20000410000 */
[----:B------:R-:W-:Y:S01]  /*12b60*/  FMUL.FTZ R133, R133, R121 ;  /* 0x0000007985857220 */ /* 0x000fe20000410000 */
[-C--:B------:R-:W-:Y:S01]  /*12b70*/  FMUL.FTZ R134, R134, R120.reuse ;  /* 0x0000007886867220 */ /* 0x080fe20000410000 */
[----:B------:R-:W4:Y:S01]  /*12b80*/  MUFU.EX2 R3, R3 ;  /* 0x0000000300037308 */ /* 0x000f220000000800 */
[----:B------:R-:W-:Y:S01]  /*12b90*/  FMUL.FTZ R135, R135, R120 ;  /* 0x0000007887877220 */ /* 0x000fe20000410000 */
[----:B------:R-:W-:Y:S01]  /*12ba0*/  MOV R152, R131 ;  /* 0x0000008300987202 */ /* 0x000fe20000000f00 */
[----:B------:R-:W-:Y:S01]  /*12bb0*/  FFMA.FTZ R131, R49, UR4, -R116 ;  /* 0x0000000431837c23 */ /* 0x000fe20008010874 */
[--C-:B------:R-:W-:Y:S01]  /*12bc0*/  FFMA.FTZ R139, R211, UR4, -R106.reuse ;  /* 0x00000004d38b7c23 */ /* 0x100fe2000801086a */
[----:B------:R-:W-:Y:S01]  /*12bd0*/  LDSM.16.MT88.4 R48, [R231+0xa800] ;  /* 0x00a80000e730783b */ /* 0x000fe20000004200 */
[----:B------:R-:W-:Y:S01]  /*12be0*/  MOV R161, R130 ;  /* 0x0000008200a17202 */ /* 0x000fe20000000f00 */
[----:B------:R-:W-:Y:S01]  /*12bf0*/  FFMA.FTZ R138, R152, UR4, -R106 ;  /* 0x00000004988a7c23 */ /* 0x000fe2000801086a */
[----:B------:R-:W-:Y:S01]  /*12c00*/  MUFU.EX2 R111, R111 ;  /* 0x0000006f006f7308 */ /* 0x000fe20000000800 */
[----:B---3--:R-:W-:Y:S01]  /*12c10*/  F2FP.F16.F32.PACK_AB R9, R70, R105 ;  /* 0x000000694609723e */ /* 0x008fe200000000ff */
[----:B------:R-:W-:Y:S01]  /*12c20*/  FFMA.FTZ R130, R252, UR4, -R116 ;  /* 0x00000004fc827c23 */ /* 0x000fe20008010874 */
[--C-:B------:R-:W-:Y:S01]  /*12c30*/  FFMA.FTZ R145, R161, UR4, -R106.reuse ;  /* 0x00000004a1917c23 */ /* 0x100fe2000801086a */
[--C-:B------:R-:W-:Y:S01]  /*12c40*/  FFMA.FTZ R146, R208, UR4, -R106.reuse ;  /* 0x00000004d0927c23 */ /* 0x100fe2000801086a */
[----:B------:R-:W-:Y:S01]  /*12c50*/  FFMA.FTZ R147, R160, UR4, -R106 ;  /* 0x00000004a0937c23 */ /* 0x000fe2000801086a */
[--C-:B------:R-:W-:Y:S01]  /*12c60*/  FFMA.FTZ R137, R153, UR4, -R116.reuse ;  /* 0x0000000499897c23 */ /* 0x100fe20008010874 */
[----:B------:R-:W-:Y:S01]  /*12c70*/  FFMA.FTZ R136, R251, UR4, -R116 ;  /* 0x00000004fb887c23 */ /* 0x000fe20008010874 */
[----:B------:R-:W3:Y:S01]  /*12c80*/  MUFU.EX2 R110, R110 ;  /* 0x0000006e006e7308 */ /* 0x000ee20000000800 */
[----:B----4-:R-:W-:Y:S01]  /*12c90*/  F2FP.F16.F32.PACK_AB R11, R2, R3 ;  /* 0x00000003020b723e */ /* 0x010fe200000000ff */
[--C-:B------:R-:W-:Y:S01]  /*12ca0*/  FFMA.FTZ R153, R164, UR4, -R106.reuse ;  /* 0x00000004a4997c23 */ /* 0x100fe2000801086a */
[--C-:B------:R-:W-:Y:S01]  /*12cb0*/  FFMA.FTZ R154, R203, UR4, -R106.reuse ;  /* 0x00000004cb9a7c23 */ /* 0x100fe2000801086a */
[----:B------:R-:W-:Y:S01]  /*12cc0*/  FFMA.FTZ R155, R246, UR4, -R106 ;  /* 0x00000004f69b7c23 */ /* 0x000fe2000801086a */
[----:B------:R-:W-:Y:S01]  /*12cd0*/  FFMA.FTZ R144, R162, UR4, -R116 ;  /* 0x00000004a2907c23 */ /* 0x000fe20008010874 */
[--C-:B------:R-:W-:Y:S01]  /*12ce0*/  FFMA.FTZ R160, R198, UR4, -R106.reuse ;  /* 0x00000004c6a07c23 */ /* 0x100fe2000801086a */
[--C-:B------:R-:W-:Y:S01]  /*12cf0*/  FFMA.FTZ R161, R200, UR4, -R106.reuse ;  /* 0x00000004c8a17c23 */ /* 0x100fe2000801086a */
[C---:B------:R-:W-:Y:S01]  /*12d00*/  HMMA.16816.F32 R12, R8.reuse, R20, R12 ;  /* 0x00000014080c723c */ /* 0x040fe2000000180c */
[----:B------:R-:W-:Y:S01]  /*12d10*/  MUFU.EX2 R109, R109 ;  /* 0x0000006d006d7308 */ /* 0x000fe20000000800 */
[----:B------:R-:W-:Y:S01]  /*12d20*/  FFMA.FTZ R162, R197, UR4, -R106 ;  /* 0x00000004c5a27c23 */ /* 0x000fe2000801086a */
[----:B------:R-:W-:Y:S01]  /*12d30*/  FFMA.FTZ R152, R205, UR4, -R116 ;  /* 0x00000004cd987c23 */ /* 0x000fe20008010874 */
[--C-:B------:R-:W-:Y:S01]  /*12d40*/  FFMA.FTZ R192, R192, UR4, -R106.reuse ;  /* 0x00000004c0c07c23 */ /* 0x100fe2000801086a */
[--C-:B------:R-:W-:Y:S01]  /*12d50*/  FFMA.FTZ R181, R181, UR4, -R106.reuse ;  /* 0x00000004b5b57c23 */ /* 0x100fe2000801086a */
[C---:B------:R-:W-:Y:S01]  /*12d60*/  HMMA.16816.F32 R20, R8.reuse, R22, R156 ;  /* 0x000000160814723c */ /* 0x040fe2000000189c */
[--C-:B------:R-:W-:Y:S01]  /*12d70*/  FFMA.FTZ R193, R193, UR4, -R106.reuse ;  /* 0x00000004c1c17c23 */ /* 0x100fe2000801086a */
[----:B------:R-:W-:Y:S01]  /*12d80*/  FFMA.FTZ R179, R179, UR4, -R106 ;  /* 0x00000004b3b37c23 */ /* 0x000fe2000801086a */
[----:B------:R-:W4:Y:S01]  /*12d90*/  MUFU.EX2 R108, R108 ;  /* 0x0000006c006c7308 */ /* 0x000f220000000800 */
[----:B---3--:R-:W-:Y:S01]  /*12da0*/  F2FP.F16.F32.PACK_AB R52, R110, R111 ;  /* 0x0000006f6e34723e */ /* 0x008fe200000000ff */
[----:B------:R-:W-:Y:S01]  /*12db0*/  FFMA.FTZ R164, R201, UR4, -R116 ;  /* 0x00000004c9a47c23 */ /* 0x000fe20008010874 */
[C---:B--2---:R-:W-:Y:S01]  /*12dc0*/  HMMA.16816.F32 R24, R8.reuse, R4, R24 ;  /* 0x000000040818723c */ /* 0x044fe20000001818 */
[----:B------:R-:W-:Y:S01]  /*12dd0*/  FFMA.FTZ R156, R202, UR4, -R106 ;  /* 0x00000004ca9c7c23 */ /* 0x000fe2000801086a */
[--C-:B------:R-:W-:Y:S01]  /*12de0*/  FFMA.FTZ R157, R215, UR4, -R116.reuse ;  /* 0x00000004d79d7c23 */ /* 0x100fe20008010874 */
[--C-:B------:R-:W-:Y:S01]  /*12df0*/  FFMA.FTZ R159, R204, UR4, -R116.reuse ;  /* 0x00000004cc9f7c23 */ /* 0x100fe20008010874 */
[----:B------:R-:W-:Y:S01]  /*12e00*/  FFMA.FTZ R158, R213, UR4, -R116 ;  /* 0x00000004d59e7c23 */ /* 0x000fe20008010874 */
[----:B------:R-:W-:Y:S01]  /*12e10*/  MUFU.EX2 R126, R126 ;  /* 0x0000007e007e7308 */ /* 0x000fe20000000800 */
[C---:B------:R-:W-:Y:S01]  /*12e20*/  HMMA.16816.F32 R36, R8.reuse, R16, R36 ;  /* 0x000000100824723c */ /* 0x040fe20000001824 */
[--C-:B------:R-:W-:Y:S01]  /*12e30*/  FFMA.FTZ R191, R191, UR4, -R106.reuse ;  /* 0x00000004bfbf7c23 */ /* 0x100fe2000801086a */
[--C-:B------:R-:W-:Y:S01]  /*12e40*/  FFMA.FTZ R177, R177, UR4, -R106.reuse ;  /* 0x00000004b1b17c23 */ /* 0x100fe2000801086a */
[--C-:B------:R-:W-:Y:S01]  /*12e50*/  FFMA.FTZ R190, R190, UR4, -R106.reuse ;  /* 0x00000004bebe7c23 */ /* 0x100fe2000801086a */
[----:B------:R-:W-:Y:S01]  /*12e60*/  FFMA.FTZ R174, R174, UR4, -R106 ;  /* 0x00000004aeae7c23 */ /* 0x000fe2000801086a */
[--C-:B------:R-:W-:Y:S01]  /*12e70*/  FFMA.FTZ R182, R182, UR4, -R116.reuse ;  /* 0x00000004b6b67c23 */ /* 0x100fe20008010874 */
[C---:B------:R-:W-:Y:S01]  /*12e80*/  HMMA.16816.F32 R4, R8.reuse, R6, R148 ;  /* 0x000000060804723c */ /* 0x040fe20000001894 */
[----:B------:R-:W2:Y:S01]  /*12e90*/  MUFU.EX2 R127, R127 ;  /* 0x0000007f007f7308 */ /* 0x000ea20000000800 */
[----:B----4-:R-:W-:Y:S01]  /*12ea0*/  F2FP.F16.F32.PACK_AB R54, R108, R109 ;  /* 0x0000006d6c36723e */ /* 0x010fe200000000ff */
[--C-:B------:R-:W-:Y:S01]  /*12eb0*/  FFMA.FTZ R194, R194, UR4, -R116.reuse ;  /* 0x00000004c2c27c23 */ /* 0x100fe20008010874 */
[----:B------:R-:W-:Y:S01]  /*12ec0*/  FFMA.FTZ R178, R178, UR4, -R116 ;  /* 0x00000004b2b27c23 */ /* 0x000fe20008010874 */
[--C-:B------:R-:W-:Y:S01]  /*12ed0*/  FFMA.FTZ R184, R184, UR4, -R106.reuse ;  /* 0x00000004b8b87c23 */ /* 0x100fe2000801086a */
[C---:B------:R-:W-:Y:S01]  /*12ee0*/  HMMA.16816.F32 R16, R8.reuse, R18, R140 ;  /* 0x000000120810723c */ /* 0x040fe2000000188c */
[----:B------:R-:W-:Y:S01]  /*12ef0*/  FFMA.FTZ R148, R206, UR4, -R106 ;  /* 0x00000004ce947c23 */ /* 0x000fe2000801086a */
[--C-:B------:R-:W-:Y:S01]  /*12f00*/  FFMA.FTZ R149, R189, UR4, -R116.reuse ;  /* 0x00000004bd957c23 */ /* 0x100fe20008010874 */
[----:B------:R-:W-:Y:S01]  /*12f10*/  MUFU.EX2 R128, R128 ;  /* 0x0000008000807308 */ /* 0x000fe20000000800 */
[--C-:B------:R-:W-:Y:S01]  /*12f20*/  FFMA.FTZ R150, R207, UR4, -R116.reuse ;  /* 0x00000004cf967c23 */ /* 0x100fe20008010874 */
[----:B------:R-:W-:Y:S01]  /*12f30*/  FFMA.FTZ R151, R188, UR4, -R116 ;  /* 0x00000004bc977c23 */ /* 0x000fe20008010874 */
[C---:B------:R-:W-:Y:S01]  /*12f40*/  HMMA.16816.F32 R44, R8.reuse, R28, R44 ;  /* 0x0000001c082c723c */ /* 0x040fe2000000182c */
[--C-:B------:R-:W-:Y:S01]  /*12f50*/  FFMA.FTZ R140, R163, UR4, -R106.reuse ;  /* 0x00000004a38c7c23 */ /* 0x100fe2000801086a */
[----:B------:R-:W-:Y:S01]  /*12f60*/  FFMA.FTZ R141, R209, UR4, -R106 ;  /* 0x00000004d18d7c23 */ /* 0x000fe2000801086a */
[--C-:B------:R-:W-:Y:S01]  /*12f70*/  FFMA.FTZ R142, R212, UR4, -R116.reuse ;  /* 0x00000004d48e7c23 */ /* 0x100fe20008010874 */
[----:B------:R-:W-:Y:S01]  /*12f80*/  FFMA.FTZ R143, R210, UR4, -R116 ;  /* 0x00000004d28f7c23 */ /* 0x000fe20008010874 */
[----:B------:R-:W3:Y:S01]  /*12f90*/  MUFU.EX2 R129, R129 ;  /* 0x0000008100817308 */ /* 0x000ee20000000800 */
[----:B------:R-:W-:Y:S01]  /*12fa0*/  HMMA.16816.F32 R132, R8, R30, R132 ;  /* 0x0000001e0884723c */ /* 0x000fe20000001884 */
[----:B------:R-:W4:Y:S01]  /*12fb0*/  LDSM.16.MT88.4 R8, [R230+0xa800] ;  /* 0x00a80000e608783b */ /* 0x000f220000004200 */
[----:B--2---:R-:W-:Y:S01]  /*12fc0*/  F2FP.F16.F32.PACK_AB R53, R127, R126 ;  /* 0x0000007e7f35723e */ /* 0x004fe200000000ff */
[----:B------:R-:W-:Y:S01]  /*12fd0*/  FFMA.FTZ R163, R187, UR4, -R106 ;  /* 0x00000004bba37c23 */ /* 0x000fe2000801086a */
[--C-:B------:R-:W-:Y:S01]  /*12fe0*/  FFMA.FTZ R187, R196, UR4, -R116.reuse ;  /* 0x00000004c4bb7c23 */ /* 0x100fe20008010874 */
[----:B------:R-:W-:Y:S01]  /*12ff0*/  LDSM.16.MT88.4 R28, [R236+0xb000] ;  /* 0x00b00000ec1c783b */ /* 0x000fe20000004200 */
[--C-:B------:R-:W-:Y:S01]  /*13000*/  FFMA.FTZ R188, R199, UR4, -R116.reuse ;  /* 0x00000004c7bc7c23 */ /* 0x100fe20008010874 */
[----:B------:R-:W-:Y:S01]  /*13010*/  MUFU.EX2 R107, R107 ;  /* 0x0000006b006b7308 */ /* 0x000fe20000000800 */
[----:B------:R-:W-:Y:S01]  /*13020*/  FFMA.FTZ R189, R195, UR4, -R116 ;  /* 0x00000004c3bd7c23 */ /* 0x000fe20008010874 */
[--C-:B------:R-:W-:Y:S01]  /*13030*/  FFMA.FTZ R172, R172, UR4, -R106.reuse ;  /* 0x00000004acac7c23 */ /* 0x100fe2000801086a */
[--C-:B------:R-:W-:Y:S01]  /*13040*/  FFMA.FTZ R183, R183, UR4, -R106.reuse ;  /* 0x00000004b7b77c23 */ /* 0x100fe2000801086a */
[----:B------:R-:W-:Y:S01]  /*13050*/  FFMA.FTZ R171, R171, UR4, -R106 ;  /* 0x00000004abab7c23 */ /* 0x000fe2000801086a */
[--C-:B------:R-:W-:Y:S01]  /*13060*/  FFMA.FTZ R186, R186, UR4, -R116.reuse ;  /* 0x00000004baba7c23 */ /* 0x100fe20008010874 */
[--C-:B------:R-:W-:Y:S01]  /*13070*/  FFMA.FTZ R176, R176, UR4, -R116.reuse ;  /* 0x00000004b0b07c23 */ /* 0x100fe20008010874 */
[--C-:B------:R-:W-:Y:S01]  /*13080*/  FFMA.FTZ R185, R185, UR4, -R116.reuse ;  /* 0x00000004b9b97c23 */ /* 0x100fe20008010874 */
[----:B------:R-:W2:Y:S01]  /*13090*/  MUFU.EX2 R119, R119 ;  /* 0x0000007700777308 */ /* 0x000ea20000000800 */
[----:B---3--:R-:W-:Y:S01]  /*130a0*/  F2FP.F16.F32.PACK_AB R55, R129, R128 ;  /* 0x000000808137723e */ /* 0x008fe200000000ff */
[----:B------:R-:W-:Y:S01]  /*130b0*/  FFMA.FTZ R173, R173, UR4, -R116 ;  /* 0x00000004adad7c23 */ /* 0x000fe20008010874 */
[--C-:B------:R-:W-:Y:S01]  /*130c0*/  FFMA.FTZ R169, R169, UR4, -R106.reuse ;  /* 0x00000004a9a97c23 */ /* 0x100fe2000801086a */
[--C-:B------:R-:W-:Y:S01]  /*130d0*/  FFMA.FTZ R165, R165, UR4, -R106.reuse ;  /* 0x00000004a5a57c23 */ /* 0x100fe2000801086a */
[--C-:B------:R-:W-:Y:S01]  /*130e0*/  FFMA.FTZ R168, R168, UR4, -R106.reuse ;  /* 0x00000004a8a87c23 */ /* 0x100fe2000801086a */
[----:B------:R-:W-:Y:S01]  /*130f0*/  FFMA.FTZ R195, R56, UR4, -R106 ;  /* 0x0000000438c37c23 */ /* 0x000fe2000801086a */
[--C-:B------:R-:W-:Y:S01]  /*13100*/  FFMA.FTZ R180, R180, UR4, -R116.reuse ;  /* 0x00000004b4b47c23 */ /* 0x100fe20008010874 */
[C---:B-1----:R-:W-:Y:S01]  /*13110*/  HMMA.16816.F32 R12, R52.reuse, R32, R12 ;  /* 0x00000020340c723c */ /* 0x042fe2000000180c */
[----:B------:R-:W-:Y:S01]  /*13120*/  MUFU.EX2 R0, R0 ;  /* 0x0000000000007308 */ /* 0x000fe20000000800 */
[--C-:B------:R-:W-:Y:S01]  /*13130*/  FFMA.FTZ R170, R170, UR4, -R116.reuse ;  /* 0x00000004aaaa7c23 */ /* 0x100fe20008010874 */
[--C-:B------:R-:W-:Y:S01]  /*13140*/  FFMA.FTZ R175, R175, UR4, -R116.reuse ;  /* 0x00000004afaf7c23 */ /* 0x100fe20008010874 */
[----:B------:R-:W-:Y:S01]  /*13150*/  FFMA.FTZ R64, R64, UR4, -R116 ;  /* 0x0000000440407c23 */ /* 0x000fe20008010874 */
[--C-:B------:R-:W-:Y:S01]  /*13160*/  FFMA.FTZ R91, R91, UR4, -R106.reuse ;  /* 0x000000045b5b7c23 */ /* 0x100fe2000801086a */
[C---:B------:R-:W-:Y:S01]  /*13170*/  HMMA.16816.F32 R20, R52.reuse, R34, R20 ;  /* 0x000000223414723c */ /* 0x040fe20000001814 */
[----:B------:R-:W1:Y:S01]  /*13180*/  LDSM.16.MT88.4 R32, [R232+0xb000] ;  /* 0x00b00000e820783b */ /* 0x000e620000004200 */
        /* <DEDUP_REMOVED lines=8> */
[--C-:B------:R-:W-:Y:S01]  /*13210*/  FFMA.FTZ R197, R58, UR4, -R106.reuse ;  /* 0x000000043ac57c23 */ /* 0x100fe2000801086a */
[----:B------:R-:W-:Y:S01]  /*13220*/  MUFU.EX2 R138, R138 ;  /* 0x0000008a008a7308 */ /* 0x000fe20000000800 */
[C---:B------:R-:W-:Y:S01]  /*13230*/  HMMA.16816.F32 R4, R52.reuse, R42, R4 ;  /* 0x0000002a3404723c */ /* 0x040fe20000001804 */
[----:B------:R-:W3:Y:S01]  /*13240*/  LDSM.16.MT88.4 R40, [R231+0xb000] ;  /* 0x00b00000e728783b */ /* 0x000ee20000004200 */
[--C-:B------:R-:W-:Y:S01]  /*13250*/  FFMA.FTZ R88, R88, UR4, -R106.reuse ;  /* 0x0000000458587c23 */ /* 0x100fe2000801086a */
[----:B------:R-:W-:Y:S01]  /*13260*/  FFMA.FTZ R198, R57, UR4, -R106 ;  /* 0x0000000439c67c23 */ /* 0x000fe2000801086a */
[----:B------:R-:W-:Y:S01]  /*13270*/  FFMA.FTZ R115, R250, R121, R115 ;  /* 0x00000079fa737223 */ /* 0x000fe20000010073 */
[--C-:B------:R-:W-:Y:S01]  /*13280*/  FFMA.FTZ R96, R96, UR4, -R116.reuse ;  /* 0x0000000460607c23 */ /* 0x100fe20008010874 */
[C---:B----4-:R-:W-:Y:S01]  /*13290*/  HMMA.16816.F32 R44, R52.reuse, R8, R44 ;  /* 0x00000008342c723c */ /* 0x050fe2000000182c */
[----:B------:R-:W4:Y:S01]  /*132a0*/  MUFU.EX2 R139, R139 ;  /* 0x0000008b008b7308 */ /* 0x000f220000000800 */
[----:B------:R-:W-:Y:S01]  /*132b0*/  FADD.FTZ R115, R114, R115 ;  /* 0x0000007372737221 */ /* 0x000fe20000010000 */
[--C-:B------:R-:W-:Y:S01]  /*132c0*/  FFMA.FTZ R61, R61, UR4, -R116.reuse ;  /* 0x000000043d3d7c23 */ /* 0x100fe20008010874 */
[--C-:B------:R-:W-:Y:S01]  /*132d0*/  FFMA.FTZ R95, R95, UR4, -R116.reuse ;  /* 0x000000045f5f7c23 */ /* 0x100fe20008010874 */
[----:B------:R-:W-:Y:S01]  /*132e0*/  FFMA.FTZ R78, R78, UR4, -R116 ;  /* 0x000000044e4e7c23 */ /* 0x000fe20008010874 */
[C---:B------:R-:W-:Y:S01]  /*132f0*/  HMMA.16816.F32 R132, R52.reuse, R10, R132 ;  /* 0x0000000a3484723c */ /* 0x040fe20000001884 */
[----:B------:R-:W5:Y:S01]  /*13300*/  LDSM.16.MT88.4 R8, [R230+0xb000] ;  /* 0x00b00000e608783b */ /* 0x000f620000004200 */
[----:B------:R-:W-:Y:S01]  /*13310*/  FADD.FTZ R115, R113, R115 ;  /* 0x0000007371737221 */ /* 0x000fe20000010000 */
[----:B------:R-:W-:Y:S01]  /*13320*/  MUFU.EX2 R140, R140 ;  /* 0x0000008c008c7308 */ /* 0x000fe20000000800 */
[--C-:B------:R-:W-:Y:S01]  /*13330*/  FFMA.FTZ R87, R87, UR4, -R106.reuse ;  /* 0x0000000457577c23 */ /* 0x100fe2000801086a */
[----:B------:R-:W-:Y:S01]  /*13340*/  FFMA.FTZ R73, R73, UR4, -R106 ;  /* 0x0000000449497c23 */ /* 0x000fe2000801086a */
[C---:B------:R-:W-:Y:S01]  /*13350*/  HMMA.16816.F32 R36, R52.reuse, R48, R36 ;  /* 0x000000303424723c */ /* 0x040fe20000001824 */
[----:B------:R-:W-:Y:S01]  /*13360*/  FADD.FTZ R112, R112, R115 ;  /* 0x0000007370707221 */ /* 0x000fe20000010000 */
[----:B------:R-:W-:Y:S01]  /*13370*/  FFMA.FTZ R93, R93, UR4, -R116 ;  /* 0x000000045d5d7c23 */ /* 0x000fe20008010874 */
[--C-:B------:R-:W-:Y:S01]  /*13380*/  FFMA.FTZ R84, R84, UR4, -R106.reuse ;  /* 0x0000000454547c23 */ /* 0x100fe2000801086a */
[----:B------:R-:W-:Y:S01]  /*13390*/  FFMA.FTZ R65, R65, UR4, -R106 ;  /* 0x0000000441417c23 */ /* 0x000fe2000801086a */
[----:B------:R-:W1:Y:S01]  /*133a0*/  MUFU.EX2 R141, R141 ;  /* 0x0000008d008d7308 */ /* 0x000e620000000800 */
[----:B------:R-:W-:Y:S01]  /*133b0*/  HMMA.16816.F32 R16, R52, R50, R16 ;  /* 0x000000323410723c */ /* 0x000fe20000001810 */
[----:B--2---:R-:W-:Y:S01]  /*133c0*/  F2FP.F16.F32.PACK_AB R48, R119, R107 ;  /* 0x0000006b7730723e */ /* 0x004fe200000000ff */
[----:B------:R-:W-:Y:S01]  /*133d0*/  FADD.FTZ R112, R111, R112 ;  /* 0x000000706f707221 */ /* 0x000fe20000010000 */
[----:B----4-:R-:W-:Y:S01]  /*133e0*/  F2FP.F16.F32.PACK_AB R49, R139, R138 ;  /* 0x0000008a8b31723e */ /* 0x010fe200000000ff */
[----:B------:R-:W-:-:S02]  /*133f0*/  FFMA.FTZ R250, R82, UR4, -R116 ;  /* 0x0000000452fa7c23 */ /* 0x000fc40008010874 */
[----:B------:R-:W-:Y:S01]  /*13400*/  FADD.FTZ R112, R110, R112 ;  /* 0x000000706e707221 */ /* 0x000fe20000010000 */
[----:B------:R-:W-:Y:S01]  /*13410*/  F2FP.F16.F32.PACK_AB R50, R123, R0 ;  /* 0x000000007b32723e */ /* 0x000fe200000000ff */
[----:B------:R-:W-:Y:S02]  /*13420*/  MUFU.EX2 R122, R122 ;  /* 0x0000007a007a7308 */ /* 0x000fe40000000800 */
[----:B------:R-:W-:-:S04]  /*13430*/  FADD.FTZ R112, R109, R112 ;  /* 0x000000706d707221 */ /* 0x000fc80000010000 */
[----:B------:R-:W-:Y:S01]  /*13440*/  FADD.FTZ R108, R108, R112 ;  /* 0x000000706c6c7221 */ /* 0x000fe20000010000 */
[----:B-1----:R-:W-:Y:S01]  /*13450*/  F2FP.F16.F32.PACK_AB R51, R141, R140 ;  /* 0x0000008c8d33723e */ /* 0x002fe200000000ff */
[----:B------:R-:W1:Y:S02]  /*13460*/  MUFU.EX2 R124, R124 ;  /* 0x0000007c007c7308 */ /* 0x000e640000000800 */
[----:B------:R-:W-:-:S04]  /*13470*/  FADD.FTZ R108, R107, R108 ;  /* 0x0000006c6b6c7221 */ /* 0x000fc80000010000 */
[----:B------:R-:W-:Y:S01]  /*13480*/  FADD.FTZ R108, R119, R108 ;  /* 0x0000006c776c7221 */ /* 0x000fe20000010000 */
[----:B------:R-:W-:Y:S01]  /*13490*/  HMMA.16816.F32 R24, R48, R32, R24 ;  /* 0x000000203018723c */ /* 0x000fe20000001818 */
[----:B------:R-:W2:Y:S02]  /*134a0*/  MUFU.EX2 R125, R125 ;  /* 0x0000007d007d7308 */ /* 0x000ea40000000800 */
[----:B------:R-:W-:-:S03]  /*134b0*/  FADD.FTZ R108, R0, R108 ;  /* 0x0000006c006c7221 */ /* 0x000fc60000010000 */
[C---:B------:R-:W-:Y:S01]  /*134c0*/  HMMA.16816.F32 R4, R48.reuse, R34, R4 ;  /* 0x000000223004723c */ /* 0x040fe20000001804 */
[----:B------:R-:W4:Y:S01]  /*134d0*/  LDSM.16.MT88.4 R32, [R232+0xb800] ;  /* 0x00b80000e820783b */ /* 0x000f220000004200 */
[----:B------:R-:W-:Y:S01]  /*134e0*/  FADD.FTZ R123, R123, R108 ;  /* 0x0000006c7b7b7221 */ /* 0x000fe20000010000 */
[----:B------:R-:W5:Y:S01]  /*134f0*/  MUFU.EX2 R130, R130 ;  /* 0x0000008200827308 */ /* 0x000f620000000800 */
[----:B-1----:R-:W-:Y:S02]  /*13500*/  F2FP.F16.F32.PACK_AB R52, R124, R122 ;  /* 0x0000007a7c34723e */ /* 0x002fe400000000ff */
[----:B------:R-:W-:Y:S01]  /*13510*/  HMMA.16816.F32 R12, R48, R28, R12 ;  /* 0x0000001c300c723c */ /* 0x000fe2000000180c */
[----:B------:R-:W-:-:S04]  /*13520*/  FADD.FTZ R123, R122, R123 ;  /* 0x0000007b7a7b7221 */ /* 0x000fc80000010000 */
[----:B------:R-:W-:Y:S01]  /*13530*/  FADD.FTZ R123, R124, R123 ;  /* 0x0000007b7c7b7221 */ /* 0x000fe20000010000 */
[----:B------:R-:W-:Y:S01]  /*13540*/  MUFU.EX2 R145, R145 ;  /* 0x0000009100917308 */ /* 0x000fe20000000800 */
[----:B------:R-:W-:Y:S01]  /*13550*/  HMMA.16816.F32 R20, R48, R30, R20 ;  /* 0x0000001e3014723c */ /* 0x000fe20000001814 */
[----:B------:R-:W1:Y:S01]  /*13560*/  LDSM.16.MT88.4 R28, [R236+0xb800] ;  /* 0x00b80000ec1c783b */ /* 0x000e620000004200 */
[----:B--2---:R-:W-:-:S04]  /*13570*/  FADD.FTZ R123, R125, R123 ;  /* 0x0000007b7d7b7221 */ /* 0x004fc80000010000 */
[----:B---3--:R-:W-:Y:S01]  /*13580*/  HMMA.16816.F32 R36, R48, R40, R36 ;  /* 0x000000283024723c */ /* 0x008fe20000001824 */
[----:B------:R-:W2:Y:S01]  /*13590*/  MUFU.EX2 R146, R146 ;  /* 0x0000009200927308 */ /* 0x000ea20000000800 */
[C---:B-----5:R-:W-:Y:S01]  /*135a0*/  F2FP.F16.F32.PACK_AB R54, R130.reuse, R125 ;  /* 0x0000007d8236723e */ /* 0x060fe200000000ff */
[----:B------:R-:W-:-:S03]  /*135b0*/  FADD.FTZ R123, R130, R123 ;  /* 0x0000007b827b7221 */ /* 0x000fc60000010000 */
[C---:B------:R-:W-:Y:S01]  /*135c0*/  HMMA.16816.F32 R16, R48.reuse, R42, R16 ;  /* 0x0000002a3010723c */ /* 0x040fe20000001810 */
[----:B------:R-:W3:Y:S02]  /*135d0*/  LDSM.16.MT88.4 R40, [R231+0xb800] ;  /* 0x00b80000e728783b */ /* 0x000ee40000004200 */
[----:B------:R-:W-:Y:S03]  /*135e0*/  MUFU.EX2 R147, R147 ;  /* 0x0000009300937308 */ /* 0x000fe60000000800 */
[C---:B------:R-:W-:Y:S05]  /*135f0*/  HMMA.16816.F32 R44, R48.reuse, R8, R44 ;  /* 0x00000008302c723c */ /* 0x040fea000000182c */
[----:B------:R-:W5:Y:S01]  /*13600*/  MUFU.EX2 R148, R148 ;  /* 0x0000009400947308 */ /* 0x000f620000000800 */
[----:B------:R-:W-:Y:S01]  /*13610*/  HMMA.16816.F32 R132, R48, R10, R132 ;  /* 0x0000000a3084723c */ /* 0x000fe20000001884 */
[----:B------:R-:W3:Y:S01]  /*13620*/  LDSM.16.MT88.4 R8, [R230+0xb800] ;  /* 0x00b80000e608783b */ /* 0x000ee20000004200 */
[----:B--2---:R-:W-:-:S05]  /*13630*/  F2FP.F16.F32.PACK_AB R53, R146, R145 ;  /* 0x000000919235723e */ /* 0x004fca00000000ff */
[----:B------:R-:W-:Y:S08]  /*13640*/  MUFU.EX2 R131, R131 ;  /* 0x0000008300837308 */ /* 0x000ff00000000800 */
[----:B------:R-:W2:Y:S01]  /*13650*/  MUFU.EX2 R136, R136 ;  /* 0x0000008800887308 */ /* 0x000ea20000000800 */
[----:B-----5:R-:W-:-:S07]  /*13660*/  F2FP.F16.F32.PACK_AB R55, R148, R147 ;  /* 0x000000939437723e */ /* 0x020fce00000000ff */
[C---:B----4-:R-:W-:Y:S01]  /*13670*/  HMMA.16816.F32 R24, R52.reuse, R32, R24 ;  /* 0x000000203418723c */ /* 0x050fe20000001818 */
[----:B------:R-:W-:Y:S05]  /*13680*/  MUFU.EX2 R137, R137 ;  /* 0x0000008900897308 */ /* 0x000fea0000000800 */
[C---:B------:R-:W-:Y:S01]  /*13690*/  HMMA.16816.F32 R4, R52.reuse, R34, R4 ;  /* 0x000000223404723c */ /* 0x040fe20000001804 */
[----:B------:R-:W4:Y:S02]  /*136a0*/  LDSM.16.MT88.4 R32, [R232+0xc000] ;  /* 0x00c00000e820783b */ /* 0x000f240000004200 */
[----:B------:R-:W5:Y:S01]  /*136b0*/  MUFU.EX2 R142, R142 ;  /* 0x0000008e008e7308 */ /* 0x000f620000000800 */
[C---:B--2---:R-:W-:Y:S01]  /*136c0*/  F2FP.F16.F32.PACK_AB R48, R136.reuse, R131 ;  /* 0x000000838830723e */ /* 0x044fe200000000ff */
[----:B------:R-:W-:Y:S01]  /*136d0*/  FADD.FTZ R131, R131, R123 ;  /* 0x0000007b83837221 */ /* 0x000fe20000010000 */
[----:B-1----:R-:W-:Y:S03]  /*136e0*/  HMMA.16816.F32 R12, R52, R28, R12 ;  /* 0x0000001c340c723c */ /* 0x002fe6000000180c */
[----:B------:R-:W-:-:S02]  /*136f0*/  FADD.FTZ R131, R136, R131 ;  /* 0x0000008388837221 */ /* 0x000fc40000010000 */
[----:B------:R-:W-:Y:S01]  /*13700*/  MUFU.EX2 R153, R153 ;  /* 0x0000009900997308 */ /* 0x000fe20000000800 */
[C---:B------:R-:W-:Y:S01]  /*13710*/  HMMA.16816.F32 R20, R52.reuse, R30, R20 ;  /* 0x0000001e3414723c */ /* 0x040fe20000001814 */
[----:B------:R-:W1:Y:S05]  /*13720*/  LDSM.16.MT88.4 R28, [R236+0xc000] ;  /* 0x00c00000ec1c783b */ /* 0x000e6a0000004200 */
[----:B---3--:R-:W-:Y:S01]  /*13730*/  HMMA.16816.F32 R36, R52, R40, R36 ;  /* 0x000000283424723c */ /* 0x008fe20000001824 */
[----:B------:R-:W2:Y:S01]  /*13740*/  MUFU.EX2 R154, R154 ;  /* 0x0000009a009a7308 */ /* 0x000ea20000000800 */
[----:B-----5:R-:W-:Y:S01]  /*13750*/  F2FP.F16.F32.PACK_AB R50, R142, R137 ;  /* 0x000000898e32723e */ /* 0x020fe200000000ff */
        /* <DEDUP_REMOVED lines=38> */
[----:B------:R-:W2:Y:S08]  /*139c0*/  MUFU.EX2 R151, R151 ;  /* 0x0000009700977308 */ /* 0x000eb00000000800 */
[----:B------:R-:W1:Y:S01]  /*139d0*/  MUFU.EX2 R152, R152 ;  /* 0x0000009800987308 */ /* 0x000e620000000800 */
[----:B-----5:R-:W-:-:S07]  /*139e0*/  F2FP.F16.F32.PACK_AB R55, R163, R162 ;  /* 0x000000a2a337723e */ /* 0x020fce00000000ff */
[----:B----4-:R-:W-:Y:S01]  /*139f0*/  HMMA.16816.F32 R24, R52, R32, R24 ;  /* 0x000000203418723c */ /* 0x010fe20000001818 */
[----:B------:R-:W4:Y:S01]  /*13a00*/  MUFU.EX2 R157, R157 ;  /* 0x0000009d009d7308 */ /* 0x000f220000000800 */
[----:B--2---:R-:W-:-:S04]  /*13a10*/  FADD.FTZ R149, R151, R149 ;  /* 0x0000009597957221 */ /* 0x004fc80000010000 */
[C---:B------:R-:W-:Y:S01]  /*13a20*/  HMMA.16816.F32 R4, R52.reuse, R34, R4 ;  /* 0x000000223404723c */ /* 0x040fe20000001804 */
[----:B------:R-:W2:Y:S02]  /*13a30*/  LDSM.16.MT88.4 R32, [R232+0xd000] ;  /* 0x00d00000e820783b */ /* 0x000ea40000004200 */
[----:B------:R-:W5:Y:S01]  /*13a40*/  MUFU.EX2 R159, R159 ;  /* 0x0000009f009f7308 */ /* 0x000f620000000800 */
[C---:B-1----:R-:W-:Y:S01]  /*13a50*/  F2FP.F16.F32.PACK_AB R48, R152.reuse, R151 ;  /* 0x000000979830723e */ /* 0x042fe200000000ff */
[----:B------:R-:W-:Y:S01]  /*13a60*/  FADD.FTZ R152, R152, R149 ;  /* 0x0000009598987221 */ /* 0x000fe20000010000 */
[C---:B------:R-:W-:Y:S05]  /*13a70*/  HMMA.16816.F32 R12, R52.reuse, R28, R12 ;  /* 0x0000001c340c723c */ /* 0x040fea000000180c */
[----:B------:R-:W-:Y:S01]  /*13a80*/  MUFU.EX2 R192, R192 ;  /* 0x000000c000c07308 */ /* 0x000fe20000000800 */
[----:B------:R-:W-:Y:S01]  /*13a90*/  HMMA.16816.F32 R20, R52, R30, R20 ;  /* 0x0000001e3414723c */ /* 0x000fe20000001814 */
[----:B------:R-:W1:Y:S01]  /*13aa0*/  LDSM.16.MT88.4 R28, [R236+0xd000] ;  /* 0x00d00000ec1c783b */ /* 0x000e620000004200 */
[----:B----4-:R-:W-:-:S04]  /*13ab0*/  FADD.FTZ R152, R157, R152 ;  /* 0x000000989d987221 */ /* 0x010fc80000010000 */
[----:B---3--:R-:W-:Y:S01]  /*13ac0*/  HMMA.16816.F32 R36, R52, R40, R36 ;  /* 0x000000283424723c */ /* 0x008fe20000001824 */
[----:B------:R-:W3:Y:S01]  /*13ad0*/  MUFU.EX2 R181, R181 ;  /* 0x000000b500b57308 */ /* 0x000ee20000000800 */
[C---:B-----5:R-:W-:Y:S01]  /*13ae0*/  F2FP.F16.F32.PACK_AB R50, R159.reuse, R157 ;  /* 0x0000009d9f32723e */ /* 0x060fe200000000ff */
[----:B------:R-:W-:-:S03]  /*13af0*/  FADD.FTZ R159, R159, R152 ;  /* 0x000000989f9f7221 */ /* 0x000fc60000010000 */
[C---:B------:R-:W-:Y:S01]  /*13b00*/  HMMA.16816.F32 R16, R52.reuse, R42, R16 ;  /* 0x0000002a3410723c */ /* 0x040fe20000001810 */
[----:B------:R-:W4:Y:S02]  /*13b10*/  LDSM.16.MT88.4 R40, [R231+0xd000] ;  /* 0x00d00000e728783b */ /* 0x000f240000004200 */
[----:B------:R-:W-:Y:S03]  /*13b20*/  MUFU.EX2 R193, R193 ;  /* 0x000000c100c17308 */ /* 0x000fe60000000800 */
[C---:B------:R-:W-:Y:S05]  /*13b30*/  HMMA.16816.F32 R44, R52.reuse, R8, R44 ;  /* 0x00000008342c723c */ /* 0x040fea000000182c */
[----:B------:R-:W5:Y:S01]  /*13b40*/  MUFU.EX2 R179, R179 ;  /* 0x000000b300b37308 */ /* 0x000f620000000800 */
[----:B------:R-:W-:Y:S01]  /*13b50*/  HMMA.16816.F32 R132, R52, R10, R132 ;  /* 0x0000000a3484723c */ /* 0x000fe20000001884 */
[----:B------:R-:W4:Y:S01]  /*13b60*/  LDSM.16.MT88.4 R8, [R230+0xd000] ;  /* 0x00d00000e608783b */ /* 0x000f220000004200 */
[----:B---3--:R-:W-:-:S05]  /*13b70*/  F2FP.F16.F32.PACK_AB R49, R181, R192 ;  /* 0x000000c0b531723e */ /* 0x008fca00000000ff */
[----:B------:R-:W3:Y:S08]  /*13b80*/  MUFU.EX2 R158, R158 ;  /* 0x0000009e009e7308 */ /* 0x000ef00000000800 */
[----:B------:R-:W1:Y:S01]  /*13b90*/  MUFU.EX2 R164, R164 ;  /* 0x000000a400a47308 */ /* 0x000e620000000800 */
[----:B-----5:R-:W-:-:S07]  /*13ba0*/  F2FP.F16.F32.PACK_AB R51, R179, R193 ;  /* 0x000000c1b333723e */ /* 0x020fce00000000ff */
[----:B--2---:R-:W-:Y:S01]  /*13bb0*/  HMMA.16816.F32 R24, R48, R32, R24 ;  /* 0x000000203018723c */ /* 0x004fe20000001818 */
[----:B------:R-:W2:Y:S01]  /*13bc0*/  MUFU.EX2 R187, R187 ;  /* 0x000000bb00bb7308 */ /* 0x000ea20000000800 */
[----:B---3--:R-:W-:-:S04]  /*13bd0*/  FADD.FTZ R159, R158, R159 ;  /* 0x0000009f9e9f7221 */ /* 0x008fc80000010000 */
[C---:B------:R-:W-:Y:S01]  /*13be0*/  HMMA.16816.F32 R4, R48.reuse, R34, R4 ;  /* 0x000000223004723c */ /* 0x040fe20000001804 */
[----:B------:R-:W3:Y:S02]  /*13bf0*/  LDSM.16.MT88.4 R32, [R232+0xd800] ;  /* 0x00d80000e820783b */ /* 0x000ee40000004200 */
[----:B------:R-:W5:Y:S01]  /*13c00*/  MUFU.EX2 R188, R188 ;  /* 0x000000bc00bc7308 */ /* 0x000f620000000800 */
[C---:B-1----:R-:W-:Y:S01]  /*13c10*/  F2FP.F16.F32.PACK_AB R52, R164.reuse, R158 ;  /* 0x0000009ea434723e */ /* 0x042fe200000000ff */
[----:B------:R-:W-:Y:S01]  /*13c20*/  FADD.FTZ R159, R164, R159 ;  /* 0x0000009fa49f7221 */ /* 0x000fe20000010000 */
[C---:B------:R-:W-:Y:S05]  /*13c30*/  HMMA.16816.F32 R12, R48.reuse, R28, R12 ;  /* 0x0000001c300c723c */ /* 0x040fea000000180c */
[----:B------:R-:W-:Y:S01]  /*13c40*/  MUFU.EX2 R191, R191 ;  /* 0x000000bf00bf7308 */ /* 0x000fe20000000800 */
[----:B------:R-:W-:Y:S01]  /*13c50*/  HMMA.16816.F32 R20, R48, R30, R20 ;  /* 0x0000001e3014723c */ /* 0x000fe20000001814 */
[----:B------:R-:W1:Y:S01]  /*13c60*/  LDSM.16.MT88.4 R28, [R236+0xd800] ;  /* 0x00d80000ec1c783b */ /* 0x000e620000004200 */
[----:B--2---:R-:W-:-:S04]  /*13c70*/  FADD.FTZ R159, R187, R159 ;  /* 0x0000009fbb9f7221 */ /* 0x004fc80000010000 */
[----:B----4-:R-:W-:Y:S01]  /*13c80*/  HMMA.16816.F32 R36, R48, R40, R36 ;  /* 0x000000283024723c */ /* 0x010fe20000001824 */
[----:B------:R-:W2:Y:S01]  /*13c90*/  MUFU.EX2 R177, R177 ;  /* 0x000000b100b17308 */ /* 0x000ea20000000800 */
        /* <DEDUP_REMOVED lines=10> */
[----:B------:R-:W2:Y:S08]  /*13d40*/  MUFU.EX2 R189, R189 ;  /* 0x000000bd00bd7308 */ /* 0x000eb00000000800 */
[----:B------:R-:W1:Y:S01]  /*13d50*/  MUFU.EX2 R182, R182 ;  /* 0x000000b600b67308 */ /* 0x000e620000000800 */
[----:B-----5:R-:W-:-:S07]  /*13d60*/  F2FP.F16.F32.PACK_AB R55, R174, R190 ;  /* 0x000000beae37723e */ /* 0x020fce00000000ff */
[----:B---3--:R-:W-:Y:S01]  /*13d70*/  HMMA.16816.F32 R24, R52, R32, R24 ;  /* 0x000000203418723c */ /* 0x008fe20000001818 */
[----:B------:R-:W-:Y:S01]  /*13d80*/  MUFU.EX2 R194, R194 ;  /* 0x000000c200c27308 */ /* 0x000fe20000000800 */
[----:B--2---:R-:W-:-:S04]  /*13d90*/  FADD.FTZ R188, R189, R188 ;  /* 0x000000bcbdbc7221 */ /* 0x004fc80000010000 */
[C---:B------:R-:W-:Y:S01]  /*13da0*/  HMMA.16816.F32 R4, R52.reuse, R34, R4 ;  /* 0x000000223404723c */ /* 0x040fe20000001804 */
[----:B------:R-:W2:Y:S02]  /*13db0*/  LDSM.16.MT88.4 R32, [R232+0xe000] ;  /* 0x00e00000e820783b */ /* 0x000ea40000004200 */
[----:B------:R-:W3:Y:S01]  /*13dc0*/  MUFU.EX2 R178, R178 ;  /* 0x000000b200b27308 */ /* 0x000ee20000000800 */
[C---:B-1----:R-:W-:Y:S01]  /*13dd0*/  F2FP.F16.F32.PACK_AB R48, R182.reuse, R189 ;  /* 0x000000bdb630723e */ /* 0x042fe200000000ff */
[----:B------:R-:W-:Y:S01]  /*13de0*/  FADD.FTZ R188, R182, R188 ;  /* 0x000000bcb6bc7221 */ /* 0x000fe20000010000 */
[C---:B------:R-:W-:Y:S05]  /*13df0*/  HMMA.16816.F32 R12, R52.reuse, R28, R12 ;  /* 0x0000001c340c723c */ /* 0x040fea000000180c */
[----:B------:R-:W-:Y:S01]  /*13e00*/  MUFU.EX2 R184, R184 ;  /* 0x000000b800b87308 */ /* 0x000fe20000000800 */
[C---:B------:R-:W-:Y:S01]  /*13e10*/  HMMA.16816.F32 R20, R52.reuse, R30, R20 ;  /* 0x0000001e3414723c */ /* 0x040fe20000001814 */
[----:B------:R-:W1:Y:S05]  /*13e20*/  LDSM.16.MT88.4 R28, [R236+0xe000] ;  /* 0x00e00000ec1c783b */ /* 0x000e6a0000004200 */
        /* <DEDUP_REMOVED lines=12> */
[----:B----4-:R-:W-:-:S05]  /*13ef0*/  F2FP.F16.F32.PACK_AB R49, R172, R184 ;  /* 0x000000b8ac31723e */ /* 0x010fca00000000ff */
[----:B------:R-:W-:Y:S01]  /*13f00*/  MUFU.EX2 R186, R186 ;  /* 0x000000ba00ba7308 */ /* 0x000fe20000000800 */
[--C-:B------:R-:W-:Y:S01]  /*13f10*/  FFMA.FTZ R52, R98, UR4, -R116.reuse ;  /* 0x0000000462347c23 */ /* 0x100fe20008010874 */
[----:B------:R-:W-:-:S06]  /*13f20*/  FFMA.FTZ R98, R63, UR4, -R116 ;  /* 0x000000043f627c23 */ /* 0x000fcc0008010874 */
[----:B------:R-:W-:Y:S01]  /*13f30*/  MUFU.EX2 R176, R176 ;  /* 0x000000b000b07308 */ /* 0x000fe20000000800 */
[----:B-----5:R-:W-:-:S07]  /*13f40*/  F2FP.F16.F32.PACK_AB R51, R171, R183 ;  /* 0x000000b7ab33723e */ /* 0x020fce00000000ff */
[C---:B--2---:R-:W-:Y:S01]  /*13f50*/  HMMA.16816.F32 R24, R48.reuse, R32, R24 ;  /* 0x000000203018723c */ /* 0x044fe20000001818 */
[----:B------:R-:W-:Y:S05]  /*13f60*/  MUFU.EX2 R185, R185 ;  /* 0x000000b900b97308 */ /* 0x000fea0000000800 */
[C---:B------:R-:W-:Y:S01]  /*13f70*/  HMMA.16816.F32 R4, R48.reuse, R34, R4 ;  /* 0x000000223004723c */ /* 0x040fe20000001804 */
[----:B------:R-:W2:Y:S02]  /*13f80*/  LDSM.16.MT88.4 R32, [R232+0xe800] ;  /* 0x00e80000e820783b */ /* 0x000ea40000004200 */
[----:B------:R-:W4:Y:S03]  /*13f90*/  MUFU.EX2 R173, R173 ;  /* 0x000000ad00ad7308 */ /* 0x000f260000000800 */
[C---:B-1----:R-:W-:Y:S05]  /*13fa0*/  HMMA.16816.F32 R12, R48.reuse, R28, R12 ;  /* 0x0000001c300c723c */ /* 0x042fea000000180c */
[----:B------:R-:W-:Y:S01]  /*13fb0*/  MUFU.EX2 R169, R169 ;  /* 0x000000a900a97308 */ /* 0x000fe20000000800 */
[C---:B------:R-:W-:Y:S01]  /*13fc0*/  HMMA.16816.F32 R20, R48.reuse, R30, R20 ;  /* 0x0000001e3014723c */ /* 0x040fe20000001814 */
[----:B------:R-:W1:Y:S05]  /*13fd0*/  LDSM.16.MT88.4 R28, [R236+0xe800] ;  /* 0x00e80000ec1c783b */ /* 0x000e6a0000004200 */
[----:B---3--:R-:W-:Y:S01]  /*13fe0*/  HMMA.16816.F32 R36, R48, R40, R36 ;  /* 0x000000283024723c */ /* 0x008fe20000001824 */
[----:B------:R-:W3:Y:S01]  /*13ff0*/  MUFU.EX2 R165, R165 ;  /* 0x000000a500a57308 */ /* 0x000ee20000000800 */
[----:B----4-:R-:W-:-:S04]  /*14000*/  F2FP.F16.F32.PACK_AB R54, R173, R185 ;  /* 0x000000b9ad36723e */ /* 0x010fc800000000ff */
        /* <DEDUP_REMOVED lines=8> */
[----:B------:R3:W-:Y:S08]  /*14090*/  MUFU.EX2 R63, R52 ;  /* 0x00000034003f7308 */ /* 0x0007f00000000800 */
[----:B------:R-:W-:Y:S01]  /*140a0*/  MUFU.EX2 R180, R180 ;  /* 0x000000b400b47308 */ /* 0x000fe20000000800 */
[----:B-----5:R-:W-:-:S07]  /*140b0*/  F2FP.F16.F32.PACK_AB R55, R195, R168 ;  /* 0x000000a8c337723e */ /* 0x020fce00000000ff */
[----:B------:R-:W5:Y:S01]  /*140c0*/  MUFU.EX2 R170, R170 ;  /* 0x000000aa00aa7308 */ /* 0x000f620000000800 */
[----:B---3--:R-:W-:Y:S01]  /*140d0*/  F2FP.F16.F32.PACK_AB R52, R176, R186 ;  /* 0x000000bab034723e */ /* 0x008fe200000000ff */
[----:B------:R-:W-:-:S04]  /*140e0*/  FADD.FTZ R186, R186, R194 ;  /* 0x000000c2baba7221 */ /* 0x000fc80000010000 */
[----:B------:R-:W-:Y:S02]  /*140f0*/  FADD.FTZ R186, R176, R186 ;  /* 0x000000bab0ba7221 */ /* 0x000fe40000010000 */
[----:B--2---:R-:W-:Y:S01]  /*14100*/  HMMA.16816.F32 R24, R52, R32, R24 ;  /* 0x000000203418723c */ /* 0x004fe20000001818 */
[----:B------:R-:W-:Y:S01]  /*14110*/  MUFU.EX2 R175, R175 ;  /* 0x000000af00af7308 */ /* 0x000fe20000000800 */
[----:B------:R-:W-:-:S04]  /*14120*/  FADD.FTZ R185, R185, R186 ;  /* 0x000000bab9b97221 */ /* 0x000fc80000010000 */
        /* <DEDUP_REMOVED lines=19> */
[----:B------:R-:W-:Y:S01]  /*14260*/  HMMA.16816.F32 R44, R52, R8, R44 ;  /* 0x00000008342c723c */ /* 0x000fe2000000182c */
[----:B------:R-:W-:-:S04]  /*14270*/  FADD.FTZ R64, R63, R64 ;  /* 0x000000403f407221 */ /* 0x000fc80000010000 */
[----:B------:R-:W5:Y:S01]  /*14280*/  MUFU.EX2 R196, R196 ;  /* 0x000000c400c47308 */ /* 0x000f620000000800 */
[----:B------:R-:W-:Y:S01]  /*14290*/  HMMA.16816.F32 R132, R52, R10, R132 ;  /* 0x0000000a3484723c */ /* 0x000fe20000001884 */
[----:B------:R-:W-:Y:S01]  /*142a0*/  LDSM.16.MT88.4 R52, [R232+0xf800] ;  /* 0x00f80000e834783b */ /* 0x000fe20000004200 */
[----:B----4-:R-:W-:-:S03]  /*142b0*/  F2FP.F16.F32.PACK_AB R49, R60, R91 ;  /* 0x0000005b3c31723e */ /* 0x010fc600000000ff */
[----:B------:R-:W4:Y:S02]  /*142c0*/  LDSM.16.MT88.4 R8, [R230+0xf000] ;  /* 0x00f00000e608783b */ /* 0x000f240000004200 */
[----:B------:R-:W1:Y:S08]  /*142d0*/  MUFU.EX2 R98, R98 ;  /* 0x0000006200627308 */ /* 0x000e700000000800 */
[----:B------:R-:W3:Y:S01]  /*142e0*/  MUFU.EX2 R97, R97 ;  /* 0x0000006100617308 */ /* 0x000ee20000000800 */
[----:B-----5:R-:W-:-:S07]  /*142f0*/  F2FP.F16.F32.PACK_AB R51, R196, R90 ;  /* 0x0000005ac433723e */ /* 0x020fce00000000ff */
[----:B------:R-:W5:Y:S01]  /*14300*/  MUFU.EX2 R62, R62 ;  /* 0x0000003e003e7308 */ /* 0x000f620000000800 */
[----:B--2---:R-:W-:Y:S01]  /*14310*/  HMMA.16816.F32 R4, R48, R34, R4 ;  /* 0x000000223004723c */ /* 0x004fe20000001804 */
[C---:B-1----:R-:W-:Y:S01]  /*14320*/  F2FP.F16.F32.PACK_AB R56, R98.reuse, R63 ;  /* 0x0000003f6238723e */ /* 0x042fe200000000ff */
[----:B------:R-:W-:-:S04]  /*14330*/  FADD.FTZ R98, R98, R64 ;  /* 0x0000004062627221 */ /* 0x000fc80000010000 */
[----:B------:R-:W-:Y:S01]  /*14340*/  HMMA.16816.F32 R12, R48, R28, R12 ;  /* 0x0000001c300c723c */ /* 0x000fe2000000180c */
[----:B------:R-:W-:Y:S01]  /*14350*/  MUFU.EX2 R89, R89 ;  /* 0x0000005900597308 */ /* 0x000fe20000000800 */
[----:B---3--:R-:W-:-:S04]  /*14360*/  FADD.FTZ R98, R97, R98 ;  /* 0x0000006261627221 */ /* 0x008fc80000010000 */
[C---:B------:R-:W-:Y:S01]  /*14370*/  HMMA.16816.F32 R20, R48.reuse, R30, R20 ;  /* 0x0000001e3014723c */ /* 0x040fe20000001814 */
[----:B------:R-:W1:Y:S02]  /*14380*/  LDSM.16.MT88.4 R28, [R236+0xf800] ;  /* 0x00f80000ec1c783b */ /* 0x000e640000004200 */
[----:B------:R-:W2:Y:S01]  /*14390*/  MUFU.EX2 R197, R197 ;  /* 0x000000c500c57308 */ /* 0x000ea20000000800 */
[C---:B-----5:R-:W-:Y:S01]  /*143a0*/  F2FP.F16.F32.PACK_AB R58, R62.reuse, R97 ;  /* 0x000000613e3a723e */ /* 0x060fe200000000ff */
[----:B------:R-:W-:Y:S01]  /*143b0*/  FADD.FTZ R62, R62, R98 ;  /* 0x000000623e3e7221 */ /* 0x000fe20000010000 */
[C---:B------:R-:W-:Y:S01]  /*143c0*/  HMMA.16816.F32 R24, R48.reuse, R32, R24 ;  /* 0x000000203018723c */ /* 0x040fe20000001818 */
[----:B------:R-:W3:Y:S04]  /*143d0*/  LDSM.16.MT88.4 R32, [R231+0xf800] ;  /* 0x00f80000e720783b */ /* 0x000ee80000004200 */
[----:B------:R-:W-:Y:S01]  /*143e0*/  MUFU.EX2 R88, R88 ;  /* 0x0000005800587308 */ /* 0x000fe20000000800 */
[C---:B------:R-:W-:Y:S06]  /*143f0*/  HMMA.16816.F32 R36, R48.reuse, R40, R36 ;  /* 0x000000283024723c */ /* 0x040fec0000001824 */
[C---:B------:R-:W-:Y:S01]  /*14400*/  HMMA.16816.F32 R16, R48.reuse, R42, R16 ;  /* 0x0000002a3010723c */ /* 0x040fe20000001810 */
[----:B------:R-:W5:Y:S01]  /*14410*/  MUFU.EX2 R198, R198 ;  /* 0x000000c600c67308 */ /* 0x000f620000000800 */
[----:B--2---:R-:W-:Y:S01]  /*14420*/  F2FP.F16.F32.PACK_AB R57, R197, R89 ;  /* 0x00000059c539723e */ /* 0x004fe200000000ff */
[----:B------:R-:W2:Y:S03]  /*14430*/  LDSM.16.MT88.4 R40, [R230+0xf800] ;  /* 0x00f80000e628783b */ /* 0x000ea60000004200 */
[C---:B----4-:R-:W-:Y:S03]  /*14440*/  HMMA.16816.F32 R44, R48.reuse, R8, R44 ;  /* 0x00000008302c723c */ /* 0x050fe6000000182c */
[----:B------:R-:W4:Y:S03]  /*14450*/  MUFU.EX2 R96, R96 ;  /* 0x0000006000607308 */ /* 0x000f260000000800 */
[----:B------:R-:W-:Y:S01]  /*14460*/  HMMA.16816.F32 R132, R48, R10, R132 ;  /* 0x0000000a3084723c */ /* 0x000fe20000001884 */
[----:B------:R-:W-:Y:S04]  /*14470*/  LDSM.16.MT88.4 R8, [R236+0x10000] ;  /* 0x01000000ec08783b */ /* 0x000fe80000004200 */
[----:B------:R-:W3:Y:S01]  /*14480*/  MUFU.EX2 R61, R61 ;  /* 0x0000003d003d7308 */ /* 0x000ee20000000800 */
[----:B-----5:R-:W-:-:S07]  /*14490*/  F2FP.F16.F32.PACK_AB R59, R198, R88 ;  /* 0x00000058c63b723e */ /* 0x020fce00000000ff */
[----:B------:R-:W-:Y:S01]  /*144a0*/  HMMA.16816.F32 R4, R56, R54, R4 ;  /* 0x000000363804723c */ /* 0x000fe20000001804 */
[----:B------:R-:W-:Y:S01]  /*144b0*/  MUFU.EX2 R95, R95 ;  /* 0x0000005f005f7308 */ /* 0x000fe20000000800 */
[----:B----4-:R-:W-:-:S04]  /*144c0*/  FADD.FTZ R62, R96, R62 ;  /* 0x0000003e603e7221 */ /* 0x010fc80000010000 */
[C---:B-1----:R-:W-:Y:S01]  /*144d0*/  HMMA.16816.F32 R12, R56.reuse, R28, R12 ;  /* 0x0000001c380c723c */ /* 0x042fe2000000180c */
[----:B------:R-:W-:Y:S01]  /*144e0*/  FFMA.FTZ R55, R249, R120, R105 ;  /* 0x00000078f9377223 */ /* 0x000fe20000010069 */
[--C-:B------:R-:W-:Y:S01]  /*144f0*/  FFMA.FTZ R54, R94, UR4, -R116.reuse ;  /* 0x000000045e367c23 */ /* 0x100fe20008010874 */
[----:B------:R-:W1:Y:S01]  /*14500*/  MUFU.EX2 R78, R78 ;  /* 0x0000004e004e7308 */ /* 0x000e620000000800 */
[----:B---3--:R-:W-:Y:S01]  /*14510*/  F2FP.F16.F32.PACK_AB R48, R61, R96 ;  /* 0x000000603d30723e */ /* 0x008fe200000000ff */
[----:B------:R-:W-:Y:S01]  /*14520*/  FADD.FTZ R55, R70, R55 ;  /* 0x0000003746377221 */ /* 0x000fe20000010000 */
[C---:B------:R-:W-:Y:S01]  /*14530*/  HMMA.16816.F32 R20, R56.reuse, R30, R20 ;  /* 0x0000001e3814723c */ /* 0x040fe20000001814 */
[----:B------:R-:W3:Y:S01]  /*14540*/  LDSM.16.MT88.4 R28, [R232+0x10000] ;  /* 0x01000000e81c783b */ /* 0x000ee20000004200 */
[--C-:B------:R-:W-:Y:S01]  /*14550*/  FFMA.FTZ R70, R74, UR4, -R116.reuse ;  /* 0x000000044a467c23 */ /* 0x100fe20008010874 */
[----:B------:R-:W-:Y:S01]  /*14560*/  FADD.FTZ R55, R3, R55 ;  /* 0x0000003703377221 */ /* 0x000fe20000010000 */
[----:B------:R-:W-:Y:S01]  /*14570*/  FFMA.FTZ R3, R77, UR4, -R116 ;  /* 0x000000044d037c23 */ /* 0x000fe20008010874 */
[----:B------:R-:W-:Y:S01]  /*14580*/  MUFU.EX2 R87, R87 ;  /* 0x0000005700577308 */ /* 0x000fe20000000800 */
[C---:B------:R-:W-:Y:S01]  /*14590*/  HMMA.16816.F32 R24, R56.reuse, R52, R24 ;  /* 0x000000343818723c */ /* 0x040fe20000001818 */
[----:B------:R-:W-:Y:S01]  /*145a0*/  FADD.FTZ R55, R2, R55 ;  /* 0x0000003702377221 */ /* 0x000fe20000010000 */
[----:B------:R-:W-:Y:S01]  /*145b0*/  FFMA.FTZ R74, R99, UR4, -R106 ;  /* 0x00000004634a7c23 */ /* 0x000fe2000801086a */
[----:B------:R-:W-:Y:S01]  /*145c0*/  FFMA.FTZ R77, R80, UR4, -R116 ;  /* 0x00000004504d7c23 */ /* 0x000fe20008010874 */
[--C-:B------:R-:W-:Y:S01]  /*145d0*/  FFMA.FTZ R249, R71, UR4, -R106.reuse ;  /* 0x0000000447f97c23 */ /* 0x100fe2000801086a */
[----:B------:R-:W-:Y:S01]  /*145e0*/  FADD.FTZ R126, R126, R55 ;  /* 0x000000377e7e7221 */ /* 0x000fe20000010000 */
[C---:B------:R-:W-:Y:S01]  /*145f0*/  HMMA.16816.F32 R36, R56.reuse, R32, R36 ;  /* 0x000000203824723c */ /* 0x040fe20000001824 */
[--C-:B------:R-:W-:Y:S01]  /*14600*/  FFMA.FTZ R52, R86, UR4, -R106.reuse ;  /* 0x0000000456347c23 */ /* 0x100fe2000801086a */
[----:B------:R-:W-:Y:S01]  /*14610*/  FFMA.FTZ R53, R72, UR4, -R106 ;  /* 0x0000000448357c23 */ /* 0x000fe2000801086a */
[----:B------:R-:W-:Y:S01]  /*14620*/  FADD.FTZ R126, R127, R126 ;  /* 0x0000007e7f7e7221 */ /* 0x000fe20000010000 */
[----:B------:R-:W4:Y:S01]  /*14630*/  MUFU.EX2 R73, R73 ;  /* 0x0000004900497308 */ /* 0x000f220000000800 */
[----:B-1----:R-:W-:Y:S01]  /*14640*/  F2FP.F16.F32.PACK_AB R50, R78, R95 ;  /* 0x0000005f4e32723e */ /* 0x002fe200000000ff */
[C---:B------:R-:W-:Y:S01]  /*14650*/  HMMA.16816.F32 R16, R56.reuse, R34, R16 ;  /* 0x000000223810723c */ /* 0x040fe20000001810 */
[----:B------:R-:W-:Y:S01]  /*14660*/  FADD.FTZ R126, R128, R126 ;  /* 0x0000007e807e7221 */ /* 0x000fe20000010000 */
[----:B------:R-:W1:Y:S01]  /*14670*/  LDSM.16.MT88.4 R32, [R231+0x10000] ;  /* 0x01000000e720783b */ /* 0x000e620000004200 */
[----:B------:R-:W-:Y:S01]  /*14680*/  FFMA.FTZ R55, R76, UR4, -R116 ;  /* 0x000000044c377c23 */ /* 0x000fe20008010874 */
[----:B------:R-:W-:Y:S01]  /*14690*/  FFMA.FTZ R72, R83, UR4, -R106 ;  /* 0x0000000453487c23 */ /* 0x000fe2000801086a */
[----:B------:R-:W-:Y:S01]  /*146a0*/  FADD.FTZ R126, R129, R126 ;  /* 0x0000007e817e7221 */ /* 0x000fe20000010000 */
[----:B------:R-:W-:Y:S01]  /*146b0*/  MUFU.EX2 R52, R52 ;  /* 0x0000003400347308 */ /* 0x000fe20000000800 */
[----:B--2---:R-:W-:Y:S01]  /*146c0*/  HMMA.16816.F32 R44, R56, R40, R44 ;  /* 0x00000028382c723c */ /* 0x004fe2000000182c */
[----:B------:R-:W-:Y:S01]  /*146d0*/  FFMA.FTZ R76, R104, UR4, -R116 ;  /* 0x00000004684c7c23 */ /* 0x000fe20008010874 */
[----:B------:R-:W-:Y:S01]  /*146e0*/  FADD.FTZ R138, R138, R126 ;  /* 0x0000007e8a8a7221 */ /* 0x000fe20000010000 */
[----:B------:R-:W-:-:S03]  /*146f0*/  FADD.FTZ R61, R61, R62 ;  /* 0x0000003e3d3d7221 */ /* 0x000fc60000010000 */
[----:B------:R-:W-:Y:S01]  /*14700*/  FADD.FTZ R138, R139, R138 ;  /* 0x0000008a8b8a7221 */ /* 0x000fe20000010000 */
[----:B------:R-:W2:Y:S01]  /*14710*/  MUFU.EX2 R53, R53 ;  /* 0x0000003500357308 */ /* 0x000ea20000000800 */
[----:B------:R-:W-:Y:S01]  /*14720*/  HMMA.16816.F32 R132, R56, R42, R132 ;  /* 0x0000002a3884723c */ /* 0x000fe20000001884 */
[----:B----4-:R-:W-:Y:S01]  /*14730*/  F2FP.F16.F32.PACK_AB R49, R73, R87 ;  /* 0x000000574931723e */ /* 0x010fe200000000ff */
[----:B------:R-:W-:Y:S01]  /*14740*/  FADD.FTZ R138, R140, R138 ;  /* 0x0000008a8c8a7221 */ /* 0x000fe20000010000 */
[----:B------:R-:W4:Y:S01]  /*14750*/  LDSM.16.MT88.4 R40, [R230+0x10000] ;  /* 0x01000000e628783b */ /* 0x000f220000004200 */
[----:B------:R-:W-:Y:S02]  /*14760*/  FADD.FTZ R61, R95, R61 ;  /* 0x0000003d5f3d7221 */ /* 0x000fe40000010000 */
[----:B------:R-:W-:Y:S01]  /*14770*/  FADD.FTZ R141, R141, R138 ;  /* 0x0000008a8d8d7221 */ /* 0x000fe20000010000 */
[--C-:B------:R-:W-:Y:S01]  /*14780*/  FFMA.FTZ R56, R85, UR4, -R106.reuse ;  /* 0x0000000455387c23 */ /* 0x100fe2000801086a */
[--C-:B------:R-:W-:Y:S01]  /*14790*/  FFMA.FTZ R57, R67, UR4, -R106.reuse ;  /* 0x0000000443397c23 */ /* 0x100fe2000801086a */
[----:B------:R-:W-:Y:S01]  /*147a0*/  FFMA.FTZ R58, R66, UR4, -R106 ;  /* 0x00000004423a7c23 */ /* 0x000fe2000801086a */
[----:B------:R-:W-:Y:S01]  /*147b0*/  FADD.FTZ R141, R145, R141 ;  /* 0x0000008d918d7221 */ /* 0x000fe20000010000 */
[----:B------:R-:W5:Y:S01]  /*147c0*/  MUFU.EX2 R54, R54 ;  /* 0x0000003600367308 */ /* 0x000f620000000800 */
[--C-:B------:R-:W-:Y:S01]  /*147d0*/  FFMA.FTZ R66, R75, UR4, -R116.reuse ;  /* 0x000000044b427c23 */ /* 0x100fe20008010874 */
[--C-:B------:R-:W-:Y:S01]  /*147e0*/  FFMA.FTZ R59, R92, UR4, -R116.reuse ;  /* 0x000000045c3b7c23 */ /* 0x100fe20008010874 */
[----:B------:R-:W-:Y:S01]  /*147f0*/  FADD.FTZ R146, R146, R141 ;  /* 0x0000008d92927221 */ /* 0x000fe20000010000 */
[----:B------:R-:W-:Y:S01]  /*14800*/  FFMA.FTZ R67, R100, UR4, -R116 ;  /* 0x0000000464437c23 */ /* 0x000fe20008010874 */
[----:B--2---:R-:W-:Y:S01]  /*14810*/  F2FP.F16.F32.PACK_AB R51, R53, R52 ;  /* 0x000000343533723e */ /* 0x004fe200000000ff */
[----:B------:R-:W-:Y:S01]  /*14820*/  FFMA.FTZ R75, R79, UR4, -R106 ;  /* 0x000000044f4b7c23 */ /* 0x000fe2000801086a */
[----:B------:R-:W-:Y:S01]  /*14830*/  FADD.FTZ R146, R147, R146 ;  /* 0x0000009293927221 */ /* 0x000fe20000010000 */
[----:B------:R-:W2:Y:S01]  /*14840*/  MUFU.EX2 R3, R3 ;  /* 0x0000000300037308 */ /* 0x000ea20000000800 */
[----:B------:R-:W-:Y:S01]  /*14850*/  FFMA.FTZ R79, R103, UR4, -R116 ;  /* 0x00000004674f7c23 */ /* 0x000fe20008010874 */
[----:B------:R-:W-:Y:S01]  /*14860*/  LDSM.16.MT88.4 R140, [R231+0x11800] ;  /* 0x01180000e78c783b */ /* 0x000fe20000004200 */
[----:B------:R-:W-:Y:S01]  /*14870*/  FADD.FTZ R148, R148, R146 ;  /* 0x0000009294947221 */ /* 0x000fe20000010000 */
[----:B---3--:R-:W-:Y:S01]  /*14880*/  HMMA.16816.F32 R24, R48, R28, R24 ;  /* 0x0000001c3018723c */ /* 0x008fe20000001818 */
[----:B------:R-:W-:-:S02]  /*14890*/  FADD.FTZ R78, R78, R61 ;  /* 0x0000003d4e4e7221 */ /* 0x000fc40000010000 */
[----:B------:R-:W-:Y:S01]  /*148a0*/  FADD.FTZ R148, R153, R148 ;  /* 0x0000009499947221 */ /* 0x000fe20000010000 */
[----:B------:R-:W-:Y:S01]  /*148b0*/  MUFU.EX2 R2, R93 ;  /* 0x0000005d00027308 */ /* 0x000fe20000000800 */
[----:B-----5:R-:W-:Y:S01]  /*148c0*/  FADD.FTZ R78, R54, R78 ;  /* 0x0000004e364e7221 */ /* 0x020fe20000010000 */
[C---:B------:R-:W-:Y:S01]  /*148d0*/  HMMA.16816.F32 R4, R48.reuse, R30, R4 ;  /* 0x0000001e3004723c */ /* 0x040fe20000001804 */
[----:B------:R-:W-:Y:S01]  /*148e0*/  FADD.FTZ R154, R154, R148 ;  /* 0x000000949a9a7221 */ /* 0x000fe20000010000 */
[----:B------:R-:W3:Y:S03]  /*148f0*/  LDSM.16.MT88.4 R28, [R232+0x10800] ;  /* 0x01080000e81c783b */ /* 0x000ee60000004200 */
[----:B------:R-:W-:Y:S01]  /*14900*/  FADD.FTZ R154, R155, R154 ;  /* 0x0000009a9b9a7221 */ /* 0x000fe20000010000 */
[----:B------:R-:W-:Y:S01]  /*14910*/  HMMA.16816.F32 R12, R48, R8, R12 ;  /* 0x00000008300c723c */ /* 0x000fe2000000180c */
[----:B------:R-:W-:Y:S01]  /*14920*/  MUFU.EX2 R55, R55 ;  /* 0x0000003700377308 */ /* 0x000fe20000000800 */
[----:B------:R-:W-:Y:S01]  /*14930*/  LDSM.16.MT88.4 R148, [R232+0x11800] ;  /* 0x01180000e894783b */ /* 0x000fe20000004200 */
[----:B------:R-:W-:-:S03]  /*14940*/  FADD.FTZ R156, R156, R154 ;  /* 0x0000009a9c9c7221 */ /* 0x000fc60000010000 */
[C---:B------:R-:W-:Y:S01]  /*14950*/  HMMA.16816.F32 R20, R48.reuse, R10, R20 ;  /* 0x0000000a3014723c */ /* 0x040fe20000001814 */
[----:B------:R-:W-:Y:S01]  /*14960*/  FADD.FTZ R156, R160, R156 ;  /* 0x0000009ca09c7221 */ /* 0x000fe20000010000 */
[----:B------:R-:W5:Y:S01]  /*14970*/  LDSM.16.MT88.4 R8, [R236+0x10800] ;  /* 0x01080000ec08783b */ /* 0x000f620000004200 */
[----:B------:R-:W-:Y:S02]  /*14980*/  MUFU.EX2 R56, R56 ;  /* 0x0000003800387308 */ /* 0x000fe40000000800 */
[----:B------:R-:W-:Y:S01]  /*14990*/  FADD.FTZ R161, R161, R156 ;  /* 0x0000009ca1a17221 */ /* 0x000fe20000010000 */
[C---:B-1----:R-:W-:Y:S01]  /*149a0*/  HMMA.16816.F32 R36, R48.reuse, R32, R36 ;  /* 0x000000203024723c */ /* 0x042fe20000001824 */
[----:B------:R-:W-:Y:S02]  /*149b0*/  LDSM.16.MT88.4 R156, [R236+0x11800] ;  /* 0x01180000ec9c783b */ /* 0x000fe40000004200 */
[----:B------:R-:W-:Y:S02]  /*149c0*/  FADD.FTZ R162, R162, R161 ;  /* 0x000000a1a2a27221 */ /* 0x000fe40000010000 */
[----:B------:R-:W1:Y:S01]  /*149d0*/  MUFU.EX2 R57, R57 ;  /* 0x0000003900397308 */ /* 0x000e620000000800 */
[C---:B------:R-:W-:Y:S01]  /*149e0*/  HMMA.16816.F32 R16, R48.reuse, R34, R16 ;  /* 0x000000223010723c */ /* 0x040fe20000001810 */
[----:B------:R-:W-:Y:S01]  /*149f0*/  FADD.FTZ R162, R163, R162 ;  /* 0x000000a2a3a27221 */ /* 0x000fe20000010000 */
[----:B------:R-:W5:Y:S03]  /*14a00*/  LDSM.16.MT88.4 R32, [R231+0x10800] ;  /* 0x01080000e720783b */ /* 0x000f660000004200 */
[----:B------:R-:W-:Y:S01]  /*14a10*/  FADD.FTZ R192, R192, R162 ;  /* 0x000000a2c0c07221 */ /* 0x000fe20000010000 */
[----:B----4-:R-:W-:Y:S01]  /*14a20*/  HMMA.16816.F32 R44, R48, R40, R44 ;  /* 0x00000028302c723c */ /* 0x010fe2000000182c */
[----:B------:R-:W-:Y:S02]  /*14a30*/  MUFU.EX2 R0, R84 ;  /* 0x0000005400007308 */ /* 0x000fe40000000800 */
[----:B------:R-:W-:-:S03]  /*14a40*/  FADD.FTZ R192, R181, R192 ;  /* 0x000000c0b5c07221 */ /* 0x000fc60000010000 */
[----:B------:R-:W-:Y:S01]  /*14a50*/  HMMA.16816.F32 R132, R48, R42, R132 ;  /* 0x0000002a3084723c */ /* 0x000fe20000001884 */
[----:B------:R-:W-:Y:S01]  /*14a60*/  FADD.FTZ R193, R193, R192 ;  /* 0x000000c0c1c17221 */ /* 0x000fe20000010000 */
[----:B--2---:R-:W-:Y:S01]  /*14a70*/  F2FP.F16.F32.PACK_AB R40, R3, R54 ;  /* 0x000000360328723e */ /* 0x004fe200000000ff */
[----:B------:R-:W2:Y:S01]  /*14a80*/  MUFU.EX2 R58, R58 ;  /* 0x0000003a003a7308 */ /* 0x000ea20000000800 */
[----:B-1----:R-:W-:Y:S01]  /*14a90*/  F2FP.F16.F32.PACK_AB R41, R57, R56 ;  /* 0x000000383929723e */ /* 0x002fe200000000ff */
[----:B------:R-:W-:Y:S01]  /*14aa0*/  FADD.FTZ R193, R179, R193 ;  /* 0x000000c1b3c17221 */ /* 0x000fe20000010000 */
[----:B------:R-:W1:Y:S01]  /*14ab0*/  LDSM.16.MT88.4 R48, [R230+0x10800] ;  /* 0x01080000e630783b */ /* 0x000e620000004200 */
[----:B------:R-:W-:Y:S01]  /*14ac0*/  F2FP.F16.F32.PACK_AB R42, R55, R2 ;  /* 0x00000002372a723e */ /* 0x000fe200000000ff */
[----:B------:R-:W-:Y:S01]  /*14ad0*/  FADD.FTZ R3, R3, R78 ;  /* 0x0000004e03037221 */ /* 0x000fe20000010000 */
[----:B------:R-:W-:Y:S02]  /*14ae0*/  FADD.FTZ R191, R191, R193 ;  /* 0x000000c1bfbf7221 */ /* 0x000fe40000010000 */
[----:B------:R-:W4:Y:S01]  /*14af0*/  MUFU.EX2 R59, R59 ;  /* 0x0000003b003b7308 */ /* 0x000f220000000800 */
[----:B------:R-:W-:Y:S01]  /*14b00*/  FADD.FTZ R3, R2, R3 ;  /* 0x0000000302037221 */ /* 0x000fe20000010000 */
[----:B------:R-:W-:Y:S01]  /*14b10*/  FADD.FTZ R191, R177, R191 ;  /* 0x000000bfb1bf7221 */ /* 0x000fe20000010000 */
[----:B------:R-:W-:-:S02]  /*14b20*/  MOV R2, R118 ;  /* 0x0000007600027202 */ /* 0x000fc40000000f00 */
[----:B------:R-:W-:Y:S01]  /*14b30*/  FADD.FTZ R55, R55, R3 ;  /* 0x0000000337377221 */ /* 0x000fe20000010000 */
[----:B------:R-:W-:Y:S02]  /*14b40*/  FADD.FTZ R190, R190, R191 ;  /* 0x000000bfbebe7221 */ /* 0x000fe40000010000 */
[----:B------:R-:W1:Y:S01]  /*14b50*/  MUFU.EX2 R66, R66 ;  /* 0x0000004200427308 */ /* 0x000e620000000800 */
[----:B--2---:R-:W-:Y:S01]  /*14b60*/  F2FP.F16.F32.PACK_AB R43, R58, R0 ;  /* 0x000000003a2b723e */ /* 0x004fe200000000ff */
[----:B------:R-:W-:-:S04]  /*14b70*/  FADD.FTZ R174, R174, R190 ;  /* 0x000000beaeae7221 */ /* 0x000fc80000010000 */
[----:B------:R-:W-:Y:S02]  /*14b80*/  FADD.FTZ R174, R184, R174 ;  /* 0x000000aeb8ae7221 */ /* 0x000fe40000010000 */
[----:B---3--:R-:W-:Y:S01]  /*14b90*/  HMMA.16816.F32 R24, R40, R28, R24 ;  /* 0x0000001c2818723c */ /* 0x008fe20000001818 */
[----:B------:R-:W-:Y:S01]  /*14ba0*/  MUFU.EX2 R67, R67 ;  /* 0x0000004300437308 */ /* 0x000fe20000000800 */
[----:B------:R-:W-:Y:S01]  /*14bb0*/  FADD.FTZ R172, R172, R174 ;  /* 0x000000aeacac7221 */ /* 0x000fe20000010000 */
[----:B----4-:R-:W-:-:S03]  /*14bc0*/  FADD.FTZ R55, R59, R55 ;  /* 0x000000373b377221 */ /* 0x010fc60000010000 */
[C---:B------:R-:W-:Y:S01]  /*14bd0*/  HMMA.16816.F32 R4, R40.reuse, R30, R4 ;  /* 0x0000001e2804723c */ /* 0x040fe20000001804 */
[----:B------:R-:W2:Y:S01]  /*14be0*/  LDSM.16.MT88.4 R28, [R232+0x11000] ;  /* 0x01100000e81c783b */ /* 0x000ea20000004200 */
[----:B------:R-:W-:Y:S01]  /*14bf0*/  FADD.FTZ R172, R183, R172 ;  /* 0x000000acb7ac7221 */ /* 0x000fe20000010000 */
[----:B------:R-:W-:Y:S03]  /*14c00*/  MUFU.EX2 R70, R70 ;  /* 0x0000004600467308 */ /* 0x000fe60000000800 */
[----:B-----5:R-:W-:Y:S01]  /*14c10*/  HMMA.16816.F32 R12, R40, R8, R12 ;  /* 0x00000008280c723c */ /* 0x020fe2000000180c */
[----:B------:R-:W-:-:S04]  /*14c20*/  FADD.FTZ R171, R171, R172 ;  /* 0x000000acabab7221 */ /* 0x000fc80000010000 */
[----:B------:R-:W-:Y:S01]  /*14c30*/  MUFU.EX2 R72, R72 ;  /* 0x0000004800487308 */ /* 0x000fe20000000800 */
[----:B------:R-:W-:Y:S01]  /*14c40*/  HMMA.16816.F32 R20, R40, R10, R20 ;  /* 0x0000000a2814723c */ /* 0x000fe20000001814 */
[----:B------:R-:W3:Y:S01]  /*14c50*/  LDSM.16.MT88.4 R8, [R236+0x11000] ;  /* 0x01100000ec08783b */ /* 0x000ee20000004200 */
[----:B------:R-:W-:-:S04]  /*14c60*/  FADD.FTZ R171, R169, R171 ;  /* 0x000000aba9ab7221 */ /* 0x000fc80000010000 */
[----:B------:R-:W-:Y:S01]  /*14c70*/  FADD.FTZ R165, R165, R171 ;  /* 0x000000aba5a57221 */ /* 0x000fe20000010000 */
[----:B------:R-:W4:Y:S01]  /*14c80*/  MUFU.EX2 R65, R65 ;  /* 0x0000004100417308 */ /* 0x000f220000000800 */
[----:B------:R-:W-:Y:S02]  /*14c90*/  HMMA.16816.F32 R36, R40, R32, R36 ;  /* 0x000000202824723c */ /* 0x000fe40000001824 */
[----:B------:R-:W-:-:S04]  /*14ca0*/  FADD.FTZ R165, R168, R165 ;  /* 0x000000a5a8a57221 */ /* 0x000fc80000010000 */
[C---:B------:R-:W-:Y:S01]  /*14cb0*/  HMMA.16816.F32 R16, R40.reuse, R34, R16 ;  /* 0x000000222810723c */ /* 0x040fe20000001810 */
[----:B------:R-:W-:Y:S01]  /*14cc0*/  MUFU.EX2 R74, R74 ;  /* 0x0000004a004a7308 */ /* 0x000fe20000000800 */
[----:B------:R-:W-:Y:S01]  /*14cd0*/  FADD.FTZ R195, R195, R165 ;  /* 0x000000a5c3c37221 */ /* 0x000fe20000010000 */
[----:B------:R-:W5:Y:S03]  /*14ce0*/  LDSM.16.MT88.4 R32, [R231+0x11000] ;  /* 0x01100000e720783b */ /* 0x000f660000004200 */
[C---:B-1----:R-:W-:Y:S01]  /*14cf0*/  HMMA.16816.F32 R44, R40.reuse, R48, R44 ;  /* 0x00000030282c723c */ /* 0x042fe2000000182c */
[----:B------:R-:W-:Y:S02]  /*14d00*/  FADD.FTZ R195, R91, R195 ;  /* 0x000000c35bc37221 */ /* 0x000fe40000010000 */
[----:B------:R-:W1:Y:S02]  /*14d10*/  MUFU.EX2 R75, R75 ;  /* 0x0000004b004b7308 */ /* 0x000e640000000800 */
[----:B------:R-:W-:Y:S01]  /*14d20*/  FADD.FTZ R195, R60, R195 ;  /* 0x000000c33cc37221 */ /* 0x000fe20000010000 */
[----:B------:R-:W-:Y:S01]  /*14d30*/  HMMA.16816.F32 R132, R40, R50, R132 ;  /* 0x000000322884723c */ /* 0x000fe20000001884 */
[----:B------:R-:W5:Y:S02]  /*14d40*/  LDSM.16.MT88.4 R48, [R230+0x11000] ;  /* 0x01100000e630783b */ /* 0x000f640000004200 */
[----:B------:R-:W-:-:S02]  /*14d50*/  FADD.FTZ R90, R90, R195 ;  /* 0x000000c35a5a7221 */ /* 0x000fc40000010000 */
[----:B------:R-:W3:Y:S02]  /*14d60*/  MUFU.EX2 R76, R76 ;  /* 0x0000004c004c7308 */ /* 0x000ee40000000800 */
[----:B------:R-:W-:Y:S01]  /*14d70*/  F2FP.F16.F32.PACK_AB R40, R66, R59 ;  /* 0x0000003b4228723e */ /* 0x000fe200000000ff */
[----:B------:R-:W-:Y:S01]  /*14d80*/  FADD.FTZ R90, R196, R90 ;  /* 0x0000005ac45a7221 */ /* 0x000fe20000010000 */
[----:B----4-:R-:W-:Y:S01]  /*14d90*/  F2FP.F16.F32.PACK_AB R41, R65, R72 ;  /* 0x000000484129723e */ /* 0x010fe200000000ff */
[----:B------:R-:W-:Y:S01]  /*14da0*/  FADD.FTZ R66, R66, R55 ;  /* 0x0000003742427221 */ /* 0x000fe20000010000 */
[----:B------:R-:W-:Y:S01]  /*14db0*/  F2FP.F16.F32.PACK_AB R42, R70, R67 ;  /* 0x00000043462a723e */ /* 0x000fe200000000ff */
[----:B------:R-:W-:Y:S01]  /*14dc0*/  FADD.FTZ R90, R89, R90 ;  /* 0x0000005a595a7221 */ /* 0x000fe20000010000 */
[----:B------:R-:W4:Y:S01]  /*14dd0*/  MUFU.EX2 R77, R77 ;  /* 0x0000004d004d7308 */ /* 0x000f220000000800 */
[----:B-1----:R-:W-:Y:S01]  /*14de0*/  F2FP.F16.F32.PACK_AB R43, R75, R74 ;  /* 0x0000004a4b2b723e */ /* 0x002fe200000000ff */
[----:B------:R-:W-:Y:S01]  /*14df0*/  FADD.FTZ R66, R67, R66 ;  /* 0x0000004243427221 */ /* 0x000fe20000010000 */
[----:B------:R-:W-:-:S03]  /*14e00*/  FADD.FTZ R197, R197, R90 ;  /* 0x0000005ac5c57221 */ /* 0x000fc60000010000 */
[----:B------:R-:W-:Y:S01]  /*14e10*/  FADD.FTZ R70, R70, R66 ;  /* 0x0000004246467221 */ /* 0x000fe20000010000 */
[----:B------:R-:W-:Y:S01]  /*14e20*/  FADD.FTZ R197, R88, R197 ;  /* 0x000000c558c57221 */ /* 0x000fe20000010000 */
[----:B--2---:R-:W-:Y:S01]  /*14e30*/  HMMA.16816.F32 R24, R40, R28, R24 ;  /* 0x0000001c2818723c */ /* 0x004fe20000001818 */
[----:B------:R-:W1:Y:S01]  /*14e40*/  MUFU.EX2 R79, R79 ;  /* 0x0000004f004f7308 */ /* 0x000e620000000800 */
[----:B---3--:R-:W-:Y:S01]  /*14e50*/  FADD.FTZ R70, R76, R70 ;  /* 0x000000464c467221 */ /* 0x008fe20000010000 */
[----:B------:R-:W-:-:S03]  /*14e60*/  FADD.FTZ R198, R198, R197 ;  /* 0x000000c5c6c67221 */ /* 0x000fc60000010000 */
[C---:B------:R-:W-:Y:S01]  /*14e70*/  HMMA.16816.F32 R4, R40.reuse, R30, R4 ;  /* 0x0000001e2804723c */ /* 0x040fe20000001804 */
[--C-:B------:R-:W-:Y:S01]  /*14e80*/  FFMA.FTZ R28, R102, UR4, -R106.reuse ;  /* 0x00000004661c7c23 */ /* 0x100fe2000801086a */
[----:B------:R-:W-:Y:S01]  /*14e90*/  FFMA.FTZ R29, R81, UR4, -R106 ;  /* 0x00000004511d7c23 */ /* 0x000fe2000801086a */
[----:B------:R-:W2:Y:S01]  /*14ea0*/  MUFU.EX2 R250, R250 ;  /* 0x000000fa00fa7308 */ /* 0x000ea20000000800 */
[----:B------:R-:W-:Y:S01]  /*14eb0*/  FADD.FTZ R198, R87, R198 ;  /* 0x000000c657c67221 */ /* 0x000fe20000010000 */
[----:B----4-:R-:W-:Y:S01]  /*14ec0*/  FADD.FTZ R70, R77, R70 ;  /* 0x000000464d467221 */ /* 0x010fe20000010000 */
[----:B------:R-:W-:Y:S01]  /*14ed0*/  HMMA.16816.F32 R12, R40, R8, R12 ;  /* 0x00000008280c723c */ /* 0x000fe2000000180c */
[----:B------:R-:W-:Y:S01]  /*14ee0*/  FFMA.FTZ R30, R101, UR4, -R106 ;  /* 0x00000004651e7c23 */ /* 0x000fe2000801086a */
[----:B------:R-:W-:-:S03]  /*14ef0*/  FADD.FTZ R73, R73, R198 ;  /* 0x000000c649497221 */ /* 0x000fc60000010000 */
[----:B------:R-:W-:Y:S01]  /*14f00*/  MUFU.EX2 R28, R28 ;  /* 0x0000001c001c7308 */ /* 0x000fe20000000800 */
[----:B------:R-:W-:Y:S01]  /*14f10*/  HMMA.16816.F32 R20, R40, R10, R20 ;  /* 0x0000000a2814723c */ /* 0x000fe20000001814 */
[----:B------:R-:W-:Y:S01]  /*14f20*/  F2FP.F16.F32.PACK_AB R8, R77, R76 ;  /* 0x0000004c4d08723e */ /* 0x000fe200000000ff */
[----:B------:R-:W-:Y:S01]  /*14f30*/  FADD.FTZ R73, R52, R73 ;  /* 0x0000004934497221 */ /* 0x000fe20000010000 */
[----:B-1----:R-:W-:-:S03]  /*14f40*/  FADD.FTZ R70, R79, R70 ;  /* 0x000000464f467221 */ /* 0x002fc60000010000 */
[----:B------:R-:W-:Y:S01]  /*14f50*/  FADD.FTZ R53, R53, R73 ;  /* 0x0000004935357221 */ /* 0x000fe20000010000 */
[----:B------:R-:W1:Y:S01]  /*14f60*/  MUFU.EX2 R29, R29 ;  /* 0x0000001d001d7308 */ /* 0x000e620000000800 */
[----:B--2---:R-:W-:Y:S01]  /*14f70*/  F2FP.F16.F32.PACK_AB R10, R250, R79 ;  /* 0x0000004ffa0a723e */ /* 0x004fe200000000ff */
[----:B-----5:R-:W-:Y:S01]  /*14f80*/  HMMA.16816.F32 R36, R40, R32, R36 ;  /* 0x000000202824723c */ /* 0x020fe20000001824 */
[----:B------:R-:W-:Y:S01]  /*14f90*/  FADD.FTZ R53, R56, R53 ;  /* 0x0000003538357221 */ /* 0x000fe20000010000 */
[----:B------:R-:W-:-:S03]  /*14fa0*/  FADD.FTZ R250, R250, R70 ;  /* 0x00000046fafa7221 */ /* 0x000fc60000010000 */
[----:B------:R-:W-:Y:S01]  /*14fb0*/  FADD.FTZ R57, R57, R53 ;  /* 0x0000003539397221 */ /* 0x000fe20000010000 */
[----:B------:R-:W-:Y:S01]  /*14fc0*/  MUFU.EX2 R30, R30 ;  /* 0x0000001e001e7308 */ /* 0x000fe20000000800 */
[----:B------:R-:W-:Y:S02]  /*14fd0*/  HMMA.16816.F32 R16, R40, R34, R16 ;  /* 0x000000222810723c */ /* 0x000fe40000001810 */
[----:B------:R-:W-:Y:S01]  /*14fe0*/  FADD.FTZ R57, R0, R57 ;  /* 0x0000003900397221 */ /* 0x000fe20000010000 */
[----:B------:R-:W-:-:S03]  /*14ff0*/  MOV R0, R117 ;  /* 0x0000007500007202 */ /* 0x000fc60000000f00 */
[----:B------:R-:W-:Y:S01]  /*15000*/  HMMA.16816.F32 R44, R40, R48, R44 ;  /* 0x00000030282c723c */ /* 0x000fe2000000182c */
[----:B------:R-:W2:Y:S01]  /*15010*/  MUFU.EX2 R249, R249 ;  /* 0x000000f900f97308 */ /* 0x000ea20000000800 */
[----:B-1----:R-:W-:Y:S01]  /*15020*/  F2FP.F16.F32.PACK_AB R9, R29, R28 ;  /* 0x0000001c1d09723e */ /* 0x002fe200000000ff */
[----:B------:R-:W-:-:S03]  /*15030*/  FADD.FTZ R58, R58, R57 ;  /* 0x000000393a3a7221 */ /* 0x000fc60000010000 */
[----:B------:R-:W-:Y:S01]  /*15040*/  HMMA.16816.F32 R132, R40, R50, R132 ;  /* 0x000000322884723c */ /* 0x000fe20000001884 */
[----:B------:R-:W-:-:S04]  /*15050*/  FADD.FTZ R58, R72, R58 ;  /* 0x0000003a483a7221 */ /* 0x000fc80000010000 */
[----:B------:R-:W-:-:S04]  /*15060*/  FADD.FTZ R65, R65, R58 ;  /* 0x0000003a41417221 */ /* 0x000fc80000010000 */
[----:B------:R-:W-:Y:S01]  /*15070*/  FADD.FTZ R65, R74, R65 ;  /* 0x000000414a417221 */ /* 0x000fe20000010000 */
[----:B--2---:R-:W-:-:S03]  /*15080*/  F2FP.F16.F32.PACK_AB R11, R249, R30 ;  /* 0x0000001ef90b723e */ /* 0x004fc600000000ff */
[----:B------:R-:W-:-:S04]  /*15090*/  FADD.FTZ R75, R75, R65 ;  /* 0x000000414b4b7221 */ /* 0x000fc80000010000 */
[----:B------:R-:W-:Y:S01]  /*150a0*/  FADD.FTZ R75, R28, R75 ;  /* 0x0000004b1c4b7221 */ /* 0x000fe20000010000 */
[----:B------:R-:W-:Y:S01]  /*150b0*/  HMMA.16816.F32 R160, R8, R156, R12 ;  /* 0x0000009c08a0723c */ /* 0x000fe2000000180c */
[----:B------:R-:W1:Y:S02]  /*150c0*/  LDSM.16.MT88.4 R12, [R230+0x11800] ;  /* 0x01180000e60c783b */ /* 0x000e640000004200 */
[----:B------:R-:W-:-:S03]  /*150d0*/  FADD.FTZ R75, R29, R75 ;  /* 0x0000004b1d4b7221 */ /* 0x000fc60000010000 */
[----:B------:R-:W-:Y:S01]  /*150e0*/  HMMA.16816.F32 R152, R8, R148, R24 ;  /* 0x000000940898723c */ /* 0x000fe20000001818 */
[----:B------:R-:W-:-:S04]  /*150f0*/  FADD.FTZ R75, R30, R75 ;  /* 0x0000004b1e4b7221 */ /* 0x000fc80000010000 */
[----:B------:R-:W-:Y:S01]  /*15100*/  FADD.FTZ R249, R249, R75 ;  /* 0x0000004bf9f97221 */ /* 0x000fe20000010000 */
[C---:B------:R-:W-:Y:S06]  /*15110*/  HMMA.16816.F32 R144, R8.reuse, R140, R36 ;  /* 0x0000008c0890723c */ /* 0x040fec0000001824 */
[C---:B------:R-:W-:Y:S06]  /*15120*/  HMMA.16816.F32 R156, R8.reuse, R158, R20 ;  /* 0x0000009e089c723c */ /* 0x040fec0000001814 */
[C---:B------:R-:W-:Y:S06]  /*15130*/  HMMA.16816.F32 R148, R8.reuse, R150, R4 ;  /* 0x000000960894723c */ /* 0x040fec0000001804 */
[C---:B------:R-:W-:Y:S06]  /*15140*/  HMMA.16816.F32 R140, R8.reuse, R142, R16 ;  /* 0x0000008e088c723c */ /* 0x040fec0000001810 */
[C---:B-1----:R-:W-:Y:S06]  /*15150*/  HMMA.16816.F32 R136, R8.reuse, R12, R44 ;  /* 0x0000000c0888723c */ /* 0x042fec000000182c */
[----:B------:R-:W-:-:S15]  /*15160*/  HMMA.16816.F32 R132, R8, R14, R132 ;  /* 0x0000000e0884723c */ /* 0x000fde0000001884 */
[----:B------:R-:W-:-:S09]  /*15170*/  NOP ;  /* 0x0000000000007918 */ /* 0x000fd20000000000 */
.L_x_1668:
        /* <DEDUP_REMOVED lines=9> */
[----:B------:R-:W-:Y:S01]  /*15210*/  ULDC UR4, c[0x0][0x2ec] ;  /* 0x0000bb0000047ab9 */ /* 0x000fe20000000800 */
[----:B------:R-:W-:Y:S01]  /*15220*/  MOV R243, UR10 ;  /* 0x0000000a00f37c02 */ /* 0x000fe20008000f00 */
[----:B------:R-:W-:Y:S01]  /*15230*/  ULDC.64 UR8, c[0x0][0x248] ;  /* 0x0000920000087ab9 */ /* 0x000fe20000000a00 */
[----:B------:R-:W-:Y:S01]  /*15240*/  UMOV UR11, UR6 ;  /* 0x00000006000b7c82 */ /* 0x000fe20008000000 */
[----:B------:R-:W-:-:S05]  /*15250*/  UMOV UR10, UR7 ;  /* 0x00000007000a7c82 */ /* 0x000fca0008000000 */
.L_x_1680:
        /* <DEDUP_REMOVED lines=13> */
[----:B------:R-:W-:Y:S02]  /*15330*/  UIADD3 UR20, UR19, 0x100, URZ ;  /* 0x0000010013147890 */ /* 0x000fe4000fffe03f */
[----:B------:R-:W-:Y:S04]  /*15340*/  MOV R6, UR19 ;  /* 0x0000001300067c02 */ /* 0x000fe80008000f00 */
[----:B------:R-:W-:Y:S01]  /*15350*/  IMAD.U32 R10, RZ, RZ, UR20 ;  /* 0x00000014ff0a7e24 */ /* 0x000fe2000f8e00ff */
[----:B------:R-:W-:Y:S04]  /*15360*/  IABS R6, R6 ;  /* 0x0000000600067213 */ /* 0x000fe80000000000 */
[----:B------:R-:W-:Y:S02]  /*15370*/  IABS R10, R10 ;  /* 0x0000000a000a7213 */ /* 0x000fe40000000000 */
[----:B---3--:R-:W-:Y:S04]  /*15380*/  IABS R2, R0 ;  /* 0x0000000000027213 */ /* 0x008fe80000000000 */
[----:B------:R-:W3:Y:S10]  /*15390*/  I2F.RP R14, R2 ;  /* 0x00000002000e7306 */ /* 0x000ef40000209400 */
[----:B---3--:R-:W3:Y:S02]  /*153a0*/  MUFU.RCP R14, R14 ;  /* 0x0000000e000e7308 */ /* 0x008ee40000001000 */
[----:B---3--:R-:W-:Y:S08]  /*153b0*/  VIADD R14, R14, 0xffffffe ;  /* 0x0ffffffe0e0e7836 */ /* 0x008ff00000000000 */
[----:B------:R-:W3:Y:S02]  /*153c0*/  F2I.FTZ.U32.TRUNC.NTZ R15, R14 ;  /* 0x0000000e000f7305 */ /* 0x000ee4000021f000 */
[--C-:B---3--:R-:W-:Y:S02]  /*153d0*/  IMAD.MOV R12, RZ, RZ, -R15.reuse ;  /* 0x000000ffff0c7224 */ /* 0x108fe400078e0a0f */
[----:B------:R-:W-:Y:S02]  /*153e0*/  IMAD.MOV.U32 R14, RZ, RZ, RZ ;  /* 0x000000ffff0e7224 */ /* 0x000fe400078e00ff */
[----:B------:R-:W-:Y:S04]  /*153f0*/  IMAD R12, R12, R2, RZ ;  /* 0x000000020c0c7224 */ /* 0x000fe800078e02ff */
[----:B------:R-:W-:Y:S06]  /*15400*/  IMAD.HI.U32 R12, R15, R12, R14 ;  /* 0x0000000c0f0c7227 */ /* 0x000fec00078e000e */
[C---:B------:R-:W-:Y:S04]  /*15410*/  IMAD.HI.U32 R11, R12.reuse, R6, RZ ;  /* 0x000000060c0b7227 */ /* 0x040fe800078e00ff */
[----:B------:R-:W-:Y:S01]  /*15420*/  IMAD.HI.U32 R12, R12, R10, RZ ;  /* 0x0000000a0c0c7227 */ /* 0x000fe200078e00ff */
[C---:B------:R-:W-:Y:S03]  /*15430*/  IADD3 R3, -R11.reuse, RZ, RZ ;  /* 0x000000ff0b037210 */ /* 0x040fe60007ffe1ff */
[----:B------:R-:W-:Y:S02]  /*15440*/  IMAD.MOV R7, RZ, RZ, -R12 ;  /* 0x000000ffff077224 */ /* 0x000fe400078e0a0c */
[----:B------:R-:W-:Y:S01]  /*15450*/  IMAD R6, R2, R3, R6 ;  /* 0x0000000302067224 */ /* 0x000fe200078e0206 */
[----:B------:R-:W-:Y:S01]  /*15460*/  LOP3.LUT R3, R0, UR20, RZ, 0x3c, !PT ;  /* 0x0000001400037c12 */ /* 0x000fe2000f8e3cff */
[C---:B------:R-:W-:Y:S01]  /*15470*/  IMAD R10, R2.reuse, R7, R10 ;  /* 0x00000007020a7224 */ /* 0x040fe200078e020a */
[----:B------:R-:W-:Y:S02]  /*15480*/  UMOV UR20, UR11 ;  /* 0x0000000b00147c82 */ /* 0x000fe40008000000 */
        /* <DEDUP_REMOVED lines=12> */
[----:B------:R-:W-:Y:S02]  /*15550*/  ISETP.GE.AND P1, PT, R2, RZ, PT ;  /* 0x000000ff0200720c */ /* 0x000fe40003f26270 */
[----:B------:R-:W-:Y:S03]  /*15560*/  LOP3.LUT R3, RZ, R0, RZ, 0x33, !PT ;  /* 0x00000000ff037212 */ /* 0x000fe600078e33ff */
[----:B------:R-:W-:Y:S02]  /*15570*/  @P5 IADD3 R11, R11, 0x1, RZ ;  /* 0x000000010b0b5810 */ /* 0x000fe40007ffe0ff */
[----:B------:R-:W-:Y:S05]  /*15580*/  @P6 VIADD R12, R12, 0x1 ;  /* 0x000000010c0c6836 */ /* 0x000fea0000000000 */
[----:B------:R-:W-:Y:S01]  /*15590*/  @!P2 IADD3 R12, -R12, RZ, RZ ;  /* 0x000000ff0c0ca210 */ /* 0x000fe20007ffe1ff */
[----:B------:R-:W-:Y:S05]  /*155a0*/  @!P1 IMAD.MOV R11, RZ, RZ, -R11 ;  /* 0x000000ffff0b9224 */ /* 0x000fea00078e0a0b */
[C---:B------:R-:W-:Y:S02]  /*155b0*/  SEL R2, R3.reuse, R11, !P4 ;  /* 0x0000000b03027207 */ /* 0x040fe40006000000 */
[----:B------:R-:W-:Y:S02]  /*155c0*/  SEL R11, R3, R12, !P4 ;  /* 0x0000000c030b7207 */ /* 0x000fe40006000000 */
[CC--:B------:R-:W-:Y:S02]  /*155d0*/  LEA R6, P2, R2.reuse, R244.reuse, 0x2 ;  /* 0x000000f402067211 */ /* 0x0c0fe400078410ff */
[C---:B------:R-:W-:Y:S02]  /*155e0*/  LEA R12, P1, R11.reuse, R244, 0x2 ;  /* 0x000000f40b0c7211 */ /* 0x040fe400078210ff */
[-C--:B------:R-:W-:Y:S02]  /*155f0*/  LEA.HI.X.SX32 R7, R2, R245.reuse, 0x2, P2 ;  /* 0x000000f502077211 */ /* 0x080fe400010f16ff */
[C---:B------:R-:W-:Y:S01]  /*15600*/  LEA.HI.X.SX32 R13, R11.reuse, R245, 0x2, P1 ;  /* 0x000000f50b0d7211 */ /* 0x040fe200008f16ff */
[----:B------:R-:W-:Y:S02]  /*15610*/  IMAD.IADD R11, R11, 0x1, -R2 ;  /* 0x000000010b0b7824 */ /* 0x000fe400078e0a02 */
[----:B------:R-:W3:Y:S01]  /*15620*/  LDG.E R6, desc[UR22][R6.64] ;  /* 0x0000001606067981 */ /* 0x000ee2000c1e1900 */
[----:B------:R-:W4:Y:S01]  /*15630*/  LDC.64 R2, c[0x0][0x238] ;  /* 0x00008e00ff027b82 */ /* 0x000f220000000a00 */
[----:B------:R-:W-:Y:S04]  /*15640*/  IMAD R11, R11, R0, -0x100 ;  /* 0xffffff000b0b7424 */ /* 0x000fe800078e0200 */
[C---:B------:R-:W-:Y:S01]  /*15650*/  IMAD R0, R11.reuse, UR10, RZ ;  /* 0x0000000a0b007c24 */ /* 0x040fe2000f8e02ff */
[----:B------:R-:W-:Y:S05]  /*15660*/  SHF.R.S32.HI R10, RZ, 0x1f, R11 ;  /* 0x0000001fff0a7819 */ /* 0x000fea000001140b */
[----:B------:R-:W-:Y:S02]  /*15670*/  IMAD R0, R10, UR11, R0 ;  /* 0x0000000b0a007c24 */ /* 0x000fe4000f8e0200 */
[----:B------:R-:W-:Y:S04]  /*15680*/  IMAD.WIDE.U32 R10, R11, UR11, RZ ;  /* 0x0000000b0b0a7c25 */ /* 0x000fe8000f8e00ff */
[----:B------:R-:W-:Y:S01]  /*15690*/  IMAD.IADD R11, R11, 0x1, R0 ;  /* 0x000000010b0b7824 */ /* 0x000fe200078e0200 */
[----:B------:R-:W3:Y:S02]  /*156a0*/  LDG.E R7, desc[UR22][R12.64] ;  /* 0x000000160c077981 */ /* 0x000ee4000c1e1900 */
[----:B---3--:R-:W-:Y:S04]  /*156b0*/  IADD3 R6, -R7, R6, RZ ;  /* 0x0000000607067210 */ /* 0x008fe80007ffe1ff */
[----:B------:R-:W-:Y:S01]  /*156c0*/  SHF.R.S32.HI R7, RZ, 0x1f, R6 ;  /* 0x0000001fff077819 */ /* 0x000fe20000011406 */
[CC--:B----4-:R-:W-:Y:S04]  /*156d0*/  IMAD.WIDE.U32 R10, R6.reuse, R2.reuse, R10 ;  /* 0x00000002060a7225 */ /* 0x0d0fe800078e000a */
[----:B------:R-:W-:Y:S04]  /*156e0*/  IMAD R7, R7, R2, RZ ;  /* 0x0000000207077224 */ /* 0x000fe800078e02ff */
[----:B------:R-:W-:Y:S05]  /*156f0*/  IMAD R7, R6, R3, R7 ;  /* 0x0000000306077224 */ /* 0x000fea00078e0207 */
[----:B------:R-:W-:Y:S07]  /*15700*/  IADD3 R0, R11, R7, RZ ;  /* 0x000000070b007210 */ /* 0x000fee0007ffe0ff */
.L_x_1677:
[----:B------:R3:W-:Y:S01]  /*15710*/  STL.64 [R1+0x68], R132 ;  /* 0x0000688401007387 */ /* 0x0007e20000100a00 */
[----:B------:R-:W-:Y:S01]  /*15720*/  @!P0 IADD3 R12, P1, R10, UR26, RZ ;  /* 0x0000001a0a0c8c10 */ /* 0x000fe2000ff3e0ff */
[----:B------:R-:W4:Y:S01]  /*15730*/  @!P0 LDC.64 R6, c[0x0][0x250] ;  /* 0x00009400ff068b82 */ /* 0x000f220000000a00 */
[----:B--2---:R-:W-:Y:S01]  /*15740*/  @!P0 IMAD R9, R9, 0x30, RZ ;  /* 0x0000003009098824 */ /* 0x004fe200078e02ff */
[----:B------:R-:W-:Y:S01]  /*15750*/  LEA R172, R235, R240, 0x1 ;  /* 0x000000f0ebac7211 */ /* 0x000fe200078e08ff */
[----:B------:R-:W-:Y:S01]  /*15760*/  UISETP.GT.AND UP0, UPT, UR15, UR12, UPT ;  /* 0x0000000c0f00728c */ /* 0x000fe2000bf04270 */
[----:B------:R-:W-:Y:S01]  /*15770*/  @P0 STS.128 [R241+0xa000], RZ ;  /* 0x00a000fff1000388 */ /* 0x000fe20000000c00 */
[----:B------:R-:W-:Y:S03]  /*15780*/  @!P0 IADD3.X R11, R0, UR25, RZ, P1, !PT ;  /* 0x00000019000b8c10 */ /* 0x000fe60008ffe4ff */
[----:B------:R-:W2:Y:S01]  /*15790*/  @!P0 LDC.64 R2, c[0x0][0x250] ;  /* 0x00009400ff028b82 */ /* 0x000ea20000000a00 */
[CC--:B------:R-:W-:Y:S04]  /*157a0*/  @!P0 LEA R14, P1, R12.reuse, R69.reuse, 0x1 ;  /* 0x000000450c0e8211 */ /* 0x0c0fe800078208ff */
[----:B------:R-:W-:Y:S02]  /*157b0*/  @!P0 LEA.HI.X R15, R12, R68, R11, 0x1, P1 ;  /* 0x000000440c0f8211 */ /* 0x000fe400008f0c0b */
[C---:B-1----:R-:W-:Y:S04]  /*157c0*/  @!P0 LEA R11, P1, R4.reuse, R10, 0x5 ;  /* 0x0000000a040b8211 */ /* 0x042fe800078228ff */
[----:B------:R-:W-:Y:S02]  /*157d0*/  @!P0 LEA.HI.X R5, R4, R0, R5, 0x5, P1 ;  /* 0x0000000004058211 */ /* 0x000fe400008f2c05 */
[CC--:B------:R-:W-:Y:S04]  /*157e0*/  @!P0 LEA R12, P1, R11.reuse, R69.reuse, 0x1 ;  /* 0x000000450b0c8211 */ /* 0x0c0fe800078208ff */
[----:B------:R-:W-:Y:S02]  /*157f0*/  @!P0 LEA.HI.X R13, R11, R68, R5, 0x1, P1 ;  /* 0x000000440b0d8211 */ /* 0x000fe400008f0c05 */
[C---:B---3--:R-:W-:Y:S01]  /*15800*/  LEA R132, P2, R10.reuse, R69, 0x1 ;  /* 0x000000450a847211 */ /* 0x048fe200078408ff */
[----:B------:R-:W1:Y:S01]  /*15810*/  @!P0 LDC.64 R4, c[0x0][0x250] ;  /* 0x00009400ff048b82 */ /* 0x000e620000000a00 */
[----:B------:R-:W-:Y:S02]  /*15820*/  @!P0 MOV R11, R0 ;  /* 0x00000000000b8202 */ /* 0x000fe40000000f00 */
[-C--:B------:R-:W-:Y:S01]  /*15830*/  LEA.HI.X R133, R10, R68.reuse, R0, 0x1, P2 ;  /* 0x000000440a857211 */ /* 0x080fe200010f0c00 */
[--C-:B------:R-:W-:Y:S04]  /*15840*/  @!P0 IMAD.WIDE.U32 R18, R8, 0x30, R10.reuse ;  /* 0x0000003008128825 */ /* 0x100fe800078e000a */
[----:B------:R-:W-:Y:S01]  /*15850*/  @!PT LDS RZ, [RZ] ;  /* 0x00000000fffff984 */ /* 0x000fe20000000800 */
[----:B------:R-:W-:Y:S01]  /*15860*/  @!PT LDS RZ, [RZ] ;  /* 0x00000000fffff984 */ /* 0x000fe20000000800 */
[----:B------:R-:W-:Y:S01]  /*15870*/  @!PT LDS RZ, [RZ] ;  /* 0x00000000fffff984 */ /* 0x000fe20000000800 */
[----:B------:R-:W-:Y:S01]  /*15880*/  @!P0 LDGSTS.E.BYPASS.LTC128B.128 [R241+0xa000], desc[UR22][R132.64] ;  /* 0x0a00000084f18fae */ /* 0x000fe2000b901d56 */
[----:B------:R-:W-:Y:S07]  /*15890*/  @!P0 IADD3 R8, R9, R19, RZ ;  /* 0x0000001309088210 */ /* 0x000fee0007ffe0ff */
[----:B------:R-:W-:Y:S08]  /*158a0*/  @P0 STS.128 [R241+0xa800], RZ ;  /* 0x00a800fff1000388 */ /* 0x000ff00000000c00 */
[----:B------:R-:W-:Y:S01]  /*158b0*/  @!PT LDS RZ, [RZ] ;  /* 0x00000000fffff984 */ /* 0x000fe20000000800 */
[----:B------:R-:W-:Y:S01]  /*158c0*/  @!PT LDS RZ, [RZ] ;  /* 0x00000000fffff984 */ /* 0x000fe20000000800 */
[----:B------:R-:W-:Y:S01]  /*158d0*/  @!PT LDS RZ, [RZ] ;  /* 0x00000000fffff984 */ /* 0x000fe20000000800 */
[----:B------:R3:W-:Y:S01]  /*158e0*/  @!P0 LDGSTS.E.BYPASS.LTC128B.128 [R241+0xa800], desc[UR22][R14.64] ;  /* 0x0a8000000ef18fae */ /* 0x0007e2000b901d56 */
[----:B--2---:R-:W-:Y:S04]  /*158f0*/  @!P0 IMAD.WIDE.U32 R16, R2, 0x50, R10 ;  /* 0x0000005002108825 */ /* 0x004fe800078e000a */
[----:B-1----:R-:W-:Y:S03]  /*15900*/  @!P0 IMAD R5, R5, 0x60, RZ ;  /* 0x0000006005058824 */ /* 0x002fe600078e02ff */
[----:B------:R-:W-:Y:S08]  /*15910*/  @P0 STS.128 [R241+0xb000], RZ ;  /* 0x00b000fff1000388 */ /* 0x000ff00000000c00 */
[----:B------:R-:W-:Y:S01]  /*15920*/  @!PT LDS RZ, [RZ] ;  /* 0x00000000fffff984 */ /* 0x000fe20000000800 */
[----:B------:R-:W-:Y:S01]  /*15930*/  @!PT LDS RZ, [RZ] ;  /* 0x00000000fffff984 */ /* 0x000fe20000000800 */
[----:B------:R-:W-:Y:S01]  /*15940*/  @!PT LDS RZ, [RZ] ;  /* 0x00000000fffff984 */ /* 0x000fe20000000800 */
[----:B------:R4:W-:Y:S08]  /*15950*/  @!P0 LDGSTS.E.BYPASS.LTC128B.128 [R241+0xb000], desc[UR22][R12.64] ;  /* 0x0b0000000cf18fae */ /* 0x0009f0000b901d56 */
[----:B------:R-:W-:Y:S01]  /*15960*/  @P0 STS.128 [R241+0xb800], RZ ;  /* 0x00b800fff1000388 */ /* 0x000fe20000000c00 */
[CC--:B---3--:R-:W-:Y:S04]  /*15970*/  @!P0 LEA R14, P2, R18.reuse, R69.reuse, 0x1 ;  /* 0x00000045120e8211 */ /* 0x0c8fe800078408ff */
[----:B------:R-:W-:Y:S02]  /*15980*/  @!P0 LEA.HI.X R15, R18, R68, R8, 0x1, P2 ;  /* 0x00000044120f8211 */ /* 0x000fe400010f0c08 */
[----:B------:R-:W1:Y:S03]  /*15990*/  @!P0 LDC.64 R8, c[0x0][0x250] ;  /* 0x00009400ff088b82 */ /* 0x000e660000000a00 */
[----:B------:R-:W-:Y:S01]  /*159a0*/  @!PT LDS RZ, [RZ] ;  /* 0x00000000fffff984 */ /* 0x000fe20000000800 */
[----:B------:R-:W-:Y:S01]  /*159b0*/  @!PT LDS RZ, [RZ] ;  /* 0x00000000fffff984 */ /* 0x000fe20000000800 */
[----:B------:R-:W-:Y:S01]  /*159c0*/  @!PT LDS RZ, [RZ] ;  /* 0x00000000fffff984 */ /* 0x000fe20000000800 */
[----:B------:R2:W-:Y:S01]  /*159d0*/  @!P0 LDGSTS.E.BYPASS.LTC128B.128 [R241+0xb800], desc[UR22][R14.64] ;  /* 0x0b8000000ef18fae */ /* 0x0005e2000b901d56 */
[C---:B----4-:R-:W-:Y:S07]  /*159e0*/  @!P0 LEA R13, P1, R6.reuse, R10, 0x6 ;  /* 0x0000000a060d8211 */ /* 0x050fee00078230ff */
[----:B------:R-:W-:Y:S01]  /*159f0*/  @P0 STS.128 [R241+0xc000], RZ ;  /* 0x00c000fff1000388 */ /* 0x000fe20000000c00 */
[----:B------:R-:W-:Y:S01]  /*15a00*/  @!P0 IMAD R12, R3, 0x50, RZ ;  /* 0x00000050030c8824 */ /* 0x000fe200078e02ff */
[----:B------:R-:W-:Y:S01]  /*15a10*/  @!P0 LEA.HI.X R7, R6, R0, R7, 0x6, P1 ;  /* 0x0000000006078211 */ /* 0x000fe200008f3407 */
[----:B------:R-:W3:Y:S01]  /*15a20*/  @!P0 LDC.64 R2, c[0x0][0x250] ;  /* 0x00009400ff028b82 */ /* 0x000ee20000000a00 */
[CC--:B------:R-:W-:Y:S02]  /*15a30*/  @!P0 LEA R18, P2, R13.reuse, R69.reuse, 0x1 ;  /* 0x000000450d128211 */ /* 0x0c0fe400078408ff */
[----:B------:R-:W-:Y:S02]  /*15a40*/  @!P0 LEA R20, P1, R16, R69, 0x1 ;  /* 0x0000004510148211 */ /* 0x000fe400078208ff */
[-C--:B------:R-:W-:Y:S02]  /*15a50*/  @!P0 LEA.HI.X R19, R13, R68.reuse, R7, 0x1, P2 ;  /* 0x000000440d138211 */ /* 0x080fe400010f0c07 */
[----:B------:R-:W-:Y:S01]  /*15a60*/  @!P0 IADD3 R12, R12, R17, RZ ;  /* 0x000000110c0c8210 */ /* 0x000fe20007ffe0ff */
[----:B------:R-:W4:Y:S02]  /*15a70*/  @!P0 LDC.64 R6, c[0x0][0x250] ;  /* 0x00009400ff068b82 */ /* 0x000f240000000a00 */
[----:B------:R-:W-:Y:S01]  /*15a80*/  @!PT LDS RZ, [RZ] ;  /* 0x00000000fffff984 */ /* 0x000fe20000000800 */
[----:B------:R-:W-:Y:S01]  /*15a90*/  @!PT LDS RZ, [RZ] ;  /* 0x00000000fffff984 */ /* 0x000fe20000000800 */
[----:B------:R-:W-:Y:S01]  /*15aa0*/  @!PT LDS RZ, [RZ] ;  /* 0x00000000fffff984 */ /* 0x000fe20000000800 */
[----:B------:R4:W-:Y:S01]  /*15ab0*/  @!P0 LDGSTS.E.BYPASS.LTC128B.128 [R241+0xc000], desc[UR22][R18.64] ;  /* 0x0c00000012f18fae */ /* 0x0009e2000b901d56 */
[-C--:B------:R-:W-:Y:S01]  /*15ac0*/  @!P0 LEA.HI.X R21, R16, R68.reuse, R12, 0x1, P1 ;  /* 0x0000004410158211 */ /* 0x080fe200008f0c0c */
[----:B------:R-:W-:Y:S05]  /*15ad0*/  @!P0 IMAD.WIDE.U32 R12, R4, 0x60, R10 ;  /* 0x00000060040c8825 */ /* 0x000fea00078e000a */
[----:B------:R-:W-:Y:S01]  /*15ae0*/  @!P0 IADD3 R5, R5, R13, RZ ;  /* 0x0000000d05058210 */ /* 0x000fe20007ffe0ff */
[----:B------:R-:W-:Y:S01]  /*15af0*/  @P0 STS.128 [R241+0xc800], RZ ;  /* 0x00c800fff1000388 */ /* 0x000fe20000000c00 */
[CC--:B--2---:R-:W-:Y:S04]  /*15b00*/  @!P0 LEA R14, P1, R12.reuse, R69.reuse, 0x1 ;  /* 0x000000450c0e8211 */ /* 0x0c4fe800078208ff */
[----:B------:R-:W-:Y:S01]  /*15b10*/  @!P0 LEA.HI.X R15, R12, R68, R5, 0x1, P1 ;  /* 0x000000440c0f8211 */ /* 0x000fe200008f0c05 */
[----:B---3--:R-:W-:Y:S01]  /*15b20*/  @!P0 IMAD R13, R3, 0x70, RZ ;  /* 0x00000070030d8824 */ /* 0x008fe200078e02ff */
[----:B-1----:R-:W-:Y:S01]  /*15b30*/  @!P0 LEA R12, P1, R8, R10, 0x7 ;  /* 0x0000000a080c8211 */ /* 0x002fe200078238ff */
[----:B------:R-:W-:Y:S01]  /*15b40*/  @!PT LDS RZ, [RZ] ;  /* 0x00000000fffff984 */ /* 0x000fe20000000800 */
[----:B------:R-:W-:Y:S01]  /*15b50*/  @!PT LDS RZ, [RZ] ;  /* 0x00000000fffff984 */ /* 0x000fe20000000800 */
[----:B------:R-:W-:Y:S01]  /*15b60*/  @!PT LDS RZ, [RZ] ;  /* 0x00000000fffff984 */ /* 0x000fe20000000800 */
[----:B------:R1:W-:Y:S01]  /*15b70*/  @!P0 LDGSTS.E.BYPASS.LTC128B.128 [R241+0xc800], desc[UR22][R20.64] ;  /* 0x0c80000014f18fae */ /* 0x0003e2000b901d56 */
[----:B------:R-:W2:Y:S01]  /*15b80*/  @!P0 LDC.64 R4, c[0x0][0x250] ;  /* 0x00009400ff048b82 */ /* 0x000ea20000000a00 */
[----:B----4-:R-:W-:Y:S06]  /*15b90*/  @!P0 IMAD R7, R7, 0x90, RZ ;  /* 0x0000009007078824 */ /* 0x010fec00078e02ff */
[----:B------:R-:W-:Y:S01]  /*15ba0*/  @P0 STS.128 [R241+0xd000], RZ ;  /* 0x00d000fff1000388 */ /* 0x000fe20000000c00 */
[----:B------:R-:W-:Y:S02]  /*15bb0*/  @!P0 IMAD.WIDE.U32 R18, R2, 0x70, R10 ;  /* 0x0000007002128825 */ /* 0x000fe400078e000a */
[----:B------:R-:W3:Y:S05]  /*15bc0*/  @!P0 LDC.64 R2, c[0x0][0x250] ;  /* 0x00009400ff028b82 */ /* 0x000eea0000000a00 */
[----:B------:R-:W-:Y:S01]  /*15bd0*/  @!PT LDS RZ, [RZ] ;  /* 0x00000000fffff984 */ /* 0x000fe20000000800 */
[----:B------:R-:W-:Y:S01]  /*15be0*/  @!PT LDS RZ, [RZ] ;  /* 0x00000000fffff984 */ /* 0x000fe20000000800 */
[----:B------:R-:W-:Y:S01]  /*15bf0*/  @!PT LDS RZ, [RZ] ;  /* 0x00000000fffff984 */ /* 0x000fe20000000800 */
[----:B------:R4:W-:Y:S01]  /*15c00*/  @!P0 LDGSTS.E.BYPASS.LTC128B.128 [R241+0xd000], desc[UR22][R14.64] ;  /* 0x0d0000000ef18fae */ /* 0x0009e2000b901d56 */
[C---:B------:R-:W-:Y:S02]  /*15c10*/  @!P0 LEA R16, P2, R18.reuse, R69, 0x1 ;  /* 0x0000004512108211 */ /* 0x040fe400078408ff */
[----:B------:R-:W-:Y:S04]  /*15c20*/  @!P0 IADD3 R13, R13, R19, RZ ;  /* 0x000000130d0d8210 */ /* 0x000fe80007ffe0ff */
[----:B------:R-:W-:Y:S01]  /*15c30*/  @!P0 LEA.HI.X R17, R18, R68, R13, 0x1, P2 ;  /* 0x0000004412118211 */ /* 0x000fe200010f0c0d */
[----:B------:R-:W-:Y:S01]  /*15c40*/  @P0 STS.128 [R241+0xd800], RZ ;  /* 0x00d800fff1000388 */ /* 0x000fe20000000c00 */
[----:B------:R-:W-:Y:S02]  /*15c50*/  @!P0 LEA.HI.X R13, R8, R0, R9, 0x7, P1 ;  /* 0x00000000080d8211 */ /* 0x000fe400008f3c09 */
[----:B------:R-:W-:Y:S01]  /*15c60*/  @!P0 LEA R18, P1, R12, R69, 0x1 ;  /* 0x000000450c128211 */ /* 0x000fe200078208ff */
[----:B-1----:R-:W-:Y:S01]  /*15c70*/  @!P0 IMAD.WIDE.U32 R20, R6, 0x90, R10 ;  /* 0x0000009006148825 */ /* 0x002fe200078e000a */
[----:B------:R-:W1:Y:S02]  /*15c80*/  @!P0 LDC.64 R8, c[0x0][0x250] ;  /* 0x00009400ff088b82 */ /* 0x000e640000000a00 */
[-C--:B------:R-:W-:Y:S01]  /*15c90*/  @!P0 LEA.HI.X R19, R12, R68.reuse, R13, 0x1, P1 ;  /* 0x000000440c138211 */ /* 0x080fe200008f0c0d */
[----:B------:R-:W-:Y:S01]  /*15ca0*/  @!PT LDS RZ, [RZ] ;  /* 0x00000000fffff984 */ /* 0x000fe20000000800 */
[----:B------:R-:W-:Y:S01]  /*15cb0*/  @!PT LDS RZ, [RZ] ;  /* 0x00000000fffff984 */ /* 0x000fe20000000800 */
[----:B------:R-:W-:Y:S01]  /*15cc0*/  @!PT LDS RZ, [RZ] ;  /* 0x00000000fffff984 */ /* 0x000fe20000000800 */
[----:B------:R1:W-:Y:S01]  /*15cd0*/  @!P0 LDGSTS.E.BYPASS.LTC128B.128 [R241+0xd800], desc[UR22][R16.64] ;  /* 0x0d80000010f18fae */ /* 0x0003e2000b901d56 */
[----:B------:R-:W-:Y:S01]  /*15ce0*/  @!P0 IADD3 R7, R7, R21, RZ ;  /* 0x0000001507078210 */ /* 0x000fe20007ffe0ff */
[----:B--2---:R-:W-:Y:S02]  /*15cf0*/  @!P0 IMAD R12, R5, 0xa0, RZ ;  /* 0x000000a0050c8824 */ /* 0x004fe400078e02ff */
[----:B---3--:R-:W-:Y:S04]  /*15d00*/  @!P0 IMAD R13, R3, 0xb0, RZ ;  /* 0x000000b0030d8824 */ /* 0x008fe800078e02ff */
[----:B------:R-:W-:Y:S01]  /*15d10*/  @P0 STS.128 [R241+0xe000], RZ ;  /* 0x00e000fff1000388 */ /* 0x000fe20000000c00 */
[C---:B----4-:R-:W-:Y:S04]  /*15d20*/  @!P0 LEA R14, P1, R20.reuse, R69, 0x1 ;  /* 0x00000045140e8211 */ /* 0x050fe800078208ff */
[-C--:B------:R-:W-:Y:S03]  /*15d30*/  @!P0 LEA.HI.X R15, R20, R68.reuse, R7, 0x1, P1 ;  /* 0x00000044140f8211 */ /* 0x080fe600008f0c07 */
[----:B------:R-:W-:Y:S01]  /*15d40*/  @!PT LDS RZ, [RZ] ;  /* 0x00000000fffff984 */ /* 0x000fe20000000800 */
[----:B------:R-:W-:Y:S01]  /*15d50*/  @!PT LDS RZ, [RZ] ;  /* 0x00000000fffff984 */ /* 0x000fe20000000800 */
[----:B------:R-:W-:Y:S01]  /*15d60*/  @!PT LDS RZ, [RZ] ;  /* 0x00000000fffff984 */ /* 0x000fe20000000800 */
[----:B------:R2:W-:Y:S01]  /*15d70*/  @!P0 LDGSTS.E.BYPASS.LTC128B.128 [R241+0xe000], desc[UR22][R18.64] ;  /* 0x0e00000012f18fae */ /* 0x0005e2000b901d56 */
[----:B------:R-:W3:Y:S01]  /*15d80*/  @!P0 LDC.64 R6, c[0x0][0x250] ;  /* 0x00009400ff068b82 */ /* 0x000ee20000000a00 */
[--C-:B-1----:R-:W-:Y:S06]  /*15d90*/  @!P0 IMAD.WIDE.U32 R20, R8, 0xc0, R10.reuse ;  /* 0x000000c008148825 */ /* 0x102fec00078e000a */
[----:B------:R-:W-:Y:S01]  /*15da0*/  @P0 STS.128 [R241+0xe800], RZ ;  /* 0x00e800fff1000388 */ /* 0x000fe20000000c00 */
[----:B------:R-:W-:Y:S02]  /*15db0*/  @!P0 IMAD R9, R9, 0xc0, RZ ;  /* 0x000000c009098824 */ /* 0x000fe400078e02ff */
[----:B------:R-:W-:Y:S02]  /*15dc0*/  @!P0 IMAD.WIDE.U32 R16, R4, 0xa0, R10 ;  /* 0x000000a004108825 */ /* 0x000fe400078e000a */
[----:B------:R-:W1:Y:S01]  /*15dd0*/  @!P0 LDC.64 R4, c[0x0][0x250] ;  /* 0x00009400ff048b82 */ /* 0x000e620000000a00 */
[----:B------:R-:W-:Y:S02]  /*15de0*/  @!P0 IADD3 R9, R9, R21, RZ ;  /* 0x0000001509098210 */ /* 0x000fe40007ffe0ff */
[----:B------:R-:W-:Y:S01]  /*15df0*/  @!PT LDS RZ, [RZ] ;  /* 0x00000000fffff984 */ /* 0x000fe20000000800 */
[----:B------:R-:W-:Y:S01]  /*15e00*/  @!PT LDS RZ, [RZ] ;  /* 0x00000000fffff984 */ /* 0x000fe20000000800 */
[----:B------:R-:W-:Y:S01]  /*15e10*/  @!PT LDS RZ, [RZ] ;  /* 0x00000000fffff984 */ /* 0x000fe20000000800 */
[----:B------:R4:W-:Y:S01]  /*15e20*/  @!P0 LDGSTS.E.BYPASS.LTC128B.128 [R241+0xe800], desc[UR22][R14.64] ;  /* 0x0e8000000ef18fae */ /* 0x0009e2000b901d56 */
[----:B------:R-:W-:Y:S02]  /*15e30*/  @!P0 LEA R22, P1, R16, R69, 0x1 ;  /* 0x0000004510168211 */ /* 0x000fe400078208ff */
[----:B------:R-:W-:Y:S04]  /*15e40*/  @!P0 IADD3 R12, R12, R17, RZ ;  /* 0x000000110c0c8210 */ /* 0x000fe80007ffe0ff */
[-C--:B------:R-:W-:Y:S01]  /*15e50*/  @!P0 LEA.HI.X R23, R16, R68.reuse, R12, 0x1, P1 ;  /* 0x0000004410178211 */ /* 0x080fe200008f0c0c */
[----:B------:R-:W-:Y:S01]  /*15e60*/  @P0 STS.128 [R241+0xf000], RZ ;  /* 0x00f000fff1000388 */ /* 0x000fe20000000c00 */
[----:B------:R-:W-:Y:S01]  /*15e70*/  @!P0 LEA R8, P1, R20, R69, 0x1 ;  /* 0x0000004514088211 */ /* 0x000fe200078208ff */
[----:B---3--:R-:W-:Y:S02]  /*15e80*/  @!P0 IMAD R7, R7, 0xd0, RZ ;  /* 0x000000d007078824 */ /* 0x008fe400078e02ff */
[----:B--2---:R-:W-:Y:S01]  /*15e90*/  @!P0 IMAD.WIDE.U32 R18, R2, 0xb0, R10 ;  /* 0x000000b002128825 */ /* 0x004fe200078e000a */
[-C--:B------:R-:W-:Y:S01]  /*15ea0*/  @!P0 LEA.HI.X R9, R20, R68.reuse, R9, 0x1, P1 ;  /* 0x0000004414098211 */ /* 0x080fe200008f0c09 */
[----:B------:R-:W2:Y:S02]  /*15eb0*/  @!P0 LDC.64 R2, c[0x0][0x250] ;  /* 0x00009400ff028b82 */ /* 0x000ea40000000a00 */
[----:B------:R-:W-:Y:S01]  /*15ec0*/  @!PT LDS RZ, [RZ] ;  /* 0x00000000fffff984 */ /* 0x000fe20000000800 */
[----:B------:R-:W-:Y:S01]  /*15ed0*/  @!PT LDS RZ, [RZ] ;  /* 0x00000000fffff984 */ /* 0x000fe20000000800 */
[----:B------:R-:W-:Y:S01]  /*15ee0*/  @!PT LDS RZ, [RZ] ;  /* 0x00000000fffff984 */ /* 0x000fe20000000800 */
[----:B------:R-:W-:Y:S01]  /*15ef0*/  @!P0 LDGSTS.E.BYPASS.LTC128B.128 [R241+0xf000], desc[UR22][R22.64] ;  /* 0x0f00000016f18fae */ /* 0x000fe2000b901d56 */
[----:B------:R-:W-:Y:S02]  /*15f00*/  @!P0 IADD3 R13, R13, R19, RZ ;  /* 0x000000130d0d8210 */ /* 0x000fe40007ffe0ff */
[-C--:B------:R-:W-:Y:S01]  /*15f10*/  @!P0 LEA R12, P2, R18, R69.reuse, 0x1 ;  /* 0x00000045120c8211 */ /* 0x080fe200078408ff */
[----:B-1----:R-:W-:Y:S04]  /*15f20*/  @!P0 IMAD.WIDE.U32 R16, R4, 0xe0, R10 ;  /* 0x000000e004108825 */ /* 0x002fe800078e000a */
[----:B------:R-:W-:Y:S01]  /*15f30*/  @P0 STS.128 [R241+0xf800], RZ ;  /* 0x00f800fff1000388 */ /* 0x000fe20000000c00 */
[-C--:B------:R-:W-:Y:S01]  /*15f40*/  @!P0 LEA.HI.X R13, R18, R68.reuse, R13, 0x1, P2 ;  /* 0x00000044120d8211 */ /* 0x080fe200010f0c0d */
[----:B------:R-:W-:Y:S01]  /*15f50*/  @!P0 IMAD R5, R5, 0xe0, RZ ;  /* 0x000000e005058824 */ /* 0x000fe200078e02ff */
[----:B------:R-:W-:Y:S01]  /*15f60*/  @!P0 LEA R4, P2, R16, R69, 0x1 ;  /* 0x0000004510048211 */ /* 0x000fe200078408ff */
[----:B----4-:R-:W-:Y:S03]  /*15f70*/  @!P0 IMAD.WIDE.U32 R14, R6, 0xd0, R10 ;  /* 0x000000d0060e8825 */ /* 0x010fe600078e000a */
[----:B------:R-:W-:Y:S01]  /*15f80*/  @!P0 IADD3 R5, R5, R17, RZ ;  /* 0x0000001105058210 */ /* 0x000fe20007ffe0ff */
[----:B------:R-:W-:Y:S01]  /*15f90*/  @!PT LDS RZ, [RZ] ;  /* 0x00000000fffff984 */ /* 0x000fe20000000800 */
[----:B------:R-:W-:Y:S01]  /*15fa0*/  @!PT LDS RZ, [RZ] ;  /* 0x00000000fffff984 */ /* 0x000fe20000000800 */
[----:B------:R-:W-:Y:S01]  /*15fb0*/  @!PT LDS RZ, [RZ] ;  /* 0x00000000fffff984 */ /* 0x000fe20000000800 */
[----:B------:R-:W-:Y:S01]  /*15fc0*/  @!P0 LDGSTS.E.BYPASS.LTC128B.128 [R241+0xf800], desc[UR22][R12.64] ;  /* 0x0f8000000cf18fae */ /* 0x000fe2000b901d56 */
[----:B------:R-:W-:Y:S02]  /*15fd0*/  @!P0 LEA R6, P4, R14, R69, 0x1 ;  /* 0x000000450e068211 */ /* 0x000fe400078808ff */
[----:B------:R-:W-:Y:S02]  /*15fe0*/  @!P0 IADD3 R7, R7, R15, RZ ;  /* 0x0000000f07078210 */ /* 0x000fe40007ffe0ff */
[-C--:B------:R-:W-:Y:S01]  /*15ff0*/  @!P0 LEA.HI.X R5, R16, R68.reuse, R5, 0x1, P2 ;  /* 0x0000004410058211 */ /* 0x080fe200010f0c05 */
[----:B--2---:R-:W-:Y:S01]  /*16000*/  @!P0 IMAD.WIDE.U32 R10, R2, 0xf0, R10 ;  /* 0x000000f0020a8825 */ /* 0x004fe200078e000a */
[-C--:B------:R-:W-:Y:S01]  /*16010*/  @!P0 LEA.HI.X R7, R14, R68.reuse, R7, 0x1, P4 ;  /* 0x000000440e078211 */ /* 0x080fe200020f0c07 */
[----:B------:R-:W-:Y:S02]  /*16020*/  @P0 STS.128 [R241+0x10000], RZ ;  /* 0x010000fff1000388 */ /* 0x000fe40000000c00 */
[----:B------:R-:W-:Y:S01]  /*16030*/  @!P0 IMAD R3, R3, 0xf0, RZ ;  /* 0x000000f003038824 */ /* 0x000fe200078e02ff */
[C---:B------:R-:W-:Y:S04]  /*16040*/  @!P0 LEA R2, P1, R10.reuse, R69, 0x1 ;  /* 0x000000450a028211 */ /* 0x040fe800078208ff */
[----:B------:R-:W-:Y:S01]  /*16050*/  @!P0 IADD3 R3, R3, R11, RZ ;  /* 0x0000000b03038210 */ /* 0x000fe20007ffe0ff */
[----:B------:R-:W-:Y:S01]  /*16060*/  @!PT LDS RZ, [RZ] ;  /* 0x00000000fffff984 */ /* 0x000fe20000000800 */
[----:B------:R-:W-:Y:S01]  /*16070*/  @!PT LDS RZ, [RZ] ;  /* 0x00000000fffff984 */ /* 0x000fe20000000800 */
[----:B------:R-:W-:Y:S01]  /*16080*/  @!PT LDS RZ, [RZ] ;  /* 0x00000000fffff984 */ /* 0x000fe20000000800 */
[----:B------:R1:W-:Y:S03]  /*16090*/  @!P0 LDGSTS.E.BYPASS.LTC128B.128 [R241+0x10000], desc[UR22][R8.64] ;  /* 0x1000000008f18fae */ /* 0x0003e6000b901d56 */
[----:B------:R-:W-:Y:S02]  /*160a0*/  @!P0 LEA.HI.X R3, R10, R68, R3, 0x1, P1 ;  /* 0x000000440a038211 */ /* 0x000fe400008f0c03 */
[----:B------:R-:W-:Y:S03]  /*160b0*/  PLOP3.LUT P1, PT, PT, PT, UP0, 0x80, 0x0 ;  /* 0x000000000000781c */ /* 0x000fe60003f2f008 */
[----:B------:R-:W-:Y:S08]  /*160c0*/  @P0 STS.128 [R241+0x10800], RZ ;  /* 0x010800fff1000388 */ /* 0x000ff00000000c00 */
[----:B------:R-:W-:Y:S01]  /*160d0*/  @!PT LDS RZ, [RZ] ;  /* 0x00000000fffff984 */ /* 0x000fe20000000800 */
[----:B------:R-:W-:Y:S01]  /*160e0*/  @!PT LDS RZ, [RZ] ;  /* 0x00000000fffff984 */ /* 0x000fe20000000800 */
[----:B------:R-:W-:Y:S01]  /*160f0*/  @!PT LDS RZ, [RZ] ;  /* 0x00000000fffff984 */ /* 0x000fe20000000800 */
[----:B------:R-:W-:Y:S08]  /*16100*/  @!P0 LDGSTS.E.BYPASS.LTC128B.128 [R241+0x10800], desc[UR22][R6.64] ;  /* 0x1080000006f18fae */ /* 0x000ff0000b901d56 */
        /* <DEDUP_REMOVED lines=11> */
[----:B-1----:R-:W2:Y:S08]  /*161c0*/  LDSM.16.M88.4 R8, [R239+0x2000] ;  /* 0x00200000ef08783b */ /* 0x002eb00000000200 */
[----:B------:R-:W1:Y:S08]  /*161d0*/  LDSM.16.M88.4 R16, [R239+0x2800] ;  /* 0x00280000ef10783b */ /* 0x000e700000000200 */
[----:B------:R-:W4:Y:S08]  /*161e0*/  LDSM.16.M88.4 R24, [R239+0x3000] ;  /* 0x00300000ef18783b */ /* 0x000f300000000200 */
[----:B------:R-:W3:Y:S08]  /*161f0*/  LDSM.16.M88.4 R32, [R239+0x3800] ;  /* 0x00380000ef20783b */ /* 0x000ef00000000200 */
[----:B------:R-:W3:Y:S01]  /*16200*/  LDSM.16.M88.4 R40, [R239+0x4000] ;  /* 0x00400000ef28783b */ /* 0x000ee20000000200 */
[C---:B--2---:R-:W-:Y:S07]  /*16210*/  HMMA.16816.F32 R4, R128.reuse, R8, RZ ;  /* 0x000000088004723c */ /* 0x044fee00000018ff */
[----:B------:R-:W2:Y:S01]  /*16220*/  LDSM.16.M88.4 R48, [R239+0x4800] ;  /* 0x00480000ef30783b */ /* 0x000ea20000000200 */
[C---:B------:R-:W-:Y:S07]  /*16230*/  HMMA.16816.F32 R8, R128.reuse, R10, RZ ;  /* 0x0000000a8008723c */ /* 0x040fee00000018ff */
[----:B------:R-:W2:Y:S01]  /*16240*/  LDSM.16.M88.4 R56, [R239+0x5000] ;  /* 0x00500000ef38783b */ /* 0x000ea20000000200 */
[C---:B-1----:R-:W-:Y:S07]  /*16250*/  HMMA.16816.F32 R12, R128.reuse, R16, RZ ;  /* 0x00000010800c723c */ /* 0x042fee00000018ff */
[----:B------:R-:W1:Y:S01]  /*16260*/  LDSM.16.M88.4 R64, [R239+0x5800] ;  /* 0x00580000ef40783b */ /* 0x000e620000000200 */
[C---:B------:R-:W-:Y:S06]  /*16270*/  HMMA.16816.F32 R16, R128.reuse, R18, RZ ;  /* 0x000000128010723c */ /* 0x040fec00000018ff */
[C---:B----4-:R-:W-:Y:S01]  /*16280*/  HMMA.16816.F32 R20, R128.reuse, R24, RZ ;  /* 0x000000188014723c */ /* 0x050fe200000018ff */
[----:B------:R-:W4:Y:S05]  /*16290*/  LDSM.16.M88.4 R72, [R239+0x6000] ;  /* 0x00600000ef48783b */ /* 0x000f2a0000000200 */
[C---:B------:R-:W-:Y:S03]  /*162a0*/  HMMA.16816.F32 R24, R128.reuse, R26, RZ ;  /* 0x0000001a8018723c */ /* 0x040fe600000018ff */
[----:B------:R-:W4:Y:S03]  /*162b0*/  LDSM.16.M88.4 R80, [R239+0x6800] ;  /* 0x00680000ef50783b */ /* 0x000f260000000200 */
[C---:B---3--:R-:W-:Y:S05]  /*162c0*/  HMMA.16816.F32 R28, R128.reuse, R32, RZ ;  /* 0x00000020801c723c */ /* 0x048fea00000018ff */
[----:B------:R-:W3:Y:S01]  /*162d0*/  LDSM.16.M88.4 R88, [R239+0x7000] ;  /* 0x00700000ef58783b */ /* 0x000ee20000000200 */
[C---:B------:R-:W-:Y:S06]  /*162e0*/  HMMA.16816.F32 R32, R128.reuse, R34, RZ ;  /* 0x000000228020723c */ /* 0x040fec00000018ff */
[C---:B------:R-:W-:Y:S01]  /*162f0*/  HMMA.16816.F32 R36, R128.reuse, R40, RZ ;  /* 0x000000288024723c */ /* 0x040fe200000018ff */
[----:B------:R-:W3:Y:S05]  /*16300*/  LDSM.16.M88.4 R96, [R239+0x7800] ;  /* 0x00780000ef60783b */ /* 0x000eea0000000200 */
[C---:B------:R-:W-:Y:S03]  /*16310*/  HMMA.16816.F32 R40, R128.reuse, R42, RZ ;  /* 0x0000002a8028723c */ /* 0x040fe600000018ff */
[----:B------:R-:W3:Y:S03]  /*16320*/  LDSM.16.M88.4 R104, [R239+0x8000] ;  /* 0x00800000ef68783b */ /* 0x000ee60000000200 */
[C---:B--2---:R-:W-:Y:S05]  /*16330*/  HMMA.16816.F32 R44, R128.reuse, R48, RZ ;  /* 0x00000030802c723c */ /* 0x044fea00000018ff */
[----:B------:R-:W2:Y:S01]  /*16340*/  LDSM.16.M88.4 R112, [R239+0x8800] ;  /* 0x00880000ef70783b */ /* 0x000ea20000000200 */
[C---:B------:R-:W-:Y:S06]  /*16350*/  HMMA.16816.F32 R48, R128.reuse, R50, RZ ;  /* 0x000000328030723c */ /* 0x040fec00000018ff */
[C---:B------:R-:W-:Y:S01]  /*16360*/  HMMA.16816.F32 R52, R128.reuse, R56, RZ ;  /* 0x000000388034723c */ /* 0x040fe200000018ff */
[----:B------:R-:W2:Y:S05]  /*16370*/  LDSM.16.M88.4 R120, [R239+0x9000] ;  /* 0x00900000ef78783b */ /* 0x000eaa0000000200 */
[C---:B------:R-:W-:Y:S03]  /*16380*/  HMMA.16816.F32 R56, R128.reuse, R58, RZ ;  /* 0x0000003a8038723c */ /* 0x040fe600000018ff */
[----:B------:R-:W2:Y:S03]  /*16390*/  LDSM.16.M88.4 R168, [R239+0x9800] ;  /* 0x00980000efa8783b */ /* 0x000ea60000000200 */
[C---:B-1----:R-:W-:Y:S05]  /*163a0*/  HMMA.16816.F32 R60, R128.reuse, R64, RZ ;  /* 0x00000040803c723c */ /* 0x042fea00000018ff */
[----:B------:R-:W-:Y:S01]  /*163b0*/  LDSM.16.M88.4 R172, [R172] ;  /* 0x00000000acac783b */ /* 0x000fe20000000200 */
[C---:B------:R-:W-:Y:S06]  /*163c0*/  HMMA.16816.F32 R64, R128.reuse, R66, RZ ;  /* 0x000000428040723c */ /* 0x040fec00000018ff */
[C---:B----4-:R-:W-:Y:S01]  /*163d0*/  HMMA.16816.F32 R68, R128.reuse, R72, RZ ;  /* 0x000000488044723c */ /* 0x050fe200000018ff */
[----:B------:R-:W1:Y:S05]  /*163e0*/  LDSM.16.M88.4 R176, [R233+0x2000] ;  /* 0x00200000e9b0783b */ /* 0x000e6a0000000200 */
[C---:B------:R-:W-:Y:S03]  /*163f0*/  HMMA.16816.F32 R72, R128.reuse, R74, RZ ;  /* 0x0000004a8048723c */ /* 0x040fe600000018ff */
[----:B------:R-:W4:Y:S03]  /*16400*/  LDSM.16.M88.4 R180, [R233+0x2800] ;  /* 0x00280000e9b4783b */ /* 0x000f260000000200 */
[C---:B------:R-:W-:Y:S05]  /*16410*/  HMMA.16816.F32 R76, R128.reuse, R80, RZ ;  /* 0x00000050804c723c */ /* 0x040fea00000018ff */
[----:B------:R-:W4:Y:S01]  /*16420*/  LDSM.16.M88.4 R184, [R233+0x3000] ;  /* 0x00300000e9b8783b */ /* 0x000f220000000200 */
[C---:B------:R-:W-:Y:S06]  /*16430*/  HMMA.16816.F32 R80, R128.reuse, R82, RZ ;  /* 0x000000528050723c */ /* 0x040fec00000018ff */
[C---:B---3--:R-:W-:Y:S01]  /*16440*/  HMMA.16816.F32 R84, R128.reuse, R88, RZ ;  /* 0x000000588054723c */ /* 0x048fe200000018ff */
[----:B------:R-:W3:Y:S05]  /*16450*/  LDSM.16.M88.4 R188, [R233+0x3800] ;  /* 0x00380000e9bc783b */ /* 0x000eea0000000200 */
[C---:B------:R-:W-:Y:S03]  /*16460*/  HMMA.16816.F32 R88, R128.reuse, R90, RZ ;  /* 0x0000005a8058723c */ /* 0x040fe600000018ff */
[----:B------:R-:W3:Y:S03]  /*16470*/  LDSM.16.M88.4 R192, [R233+0x4000] ;  /* 0x00400000e9c0783b */ /* 0x000ee60000000200 */
[C---:B------:R-:W-:Y:S05]  /*16480*/  HMMA.16816.F32 R92, R128.reuse, R96, RZ ;  /* 0x00000060805c723c */ /* 0x040fea00000018ff */
        /* <DEDUP_REMOVED lines=12> */
[----:B------:R-:W0:Y:S03]  /*16550*/  LDGDEPBAR ;  /* 0x00000000000079af */ /* 0x000e260000000000 */
[C---:B------:R-:W-:Y:S06]  /*16560*/  HMMA.16816.F32 R124, R128.reuse, R168, RZ ;  /* 0x000000a8807c723c */ /* 0x040fec00000018ff */
[----:B------:R-:W-:Y:S01]  /*16570*/  HMMA.16816.F32 R128, R128, R170, RZ ;  /* 0x000000aa8080723c */ /* 0x000fe200000018ff */
[----:B------:R-:W2:Y:S05]  /*16580*/  LDSM.16.M88.4 R168, [R233+0x7000] ;  /* 0x00700000e9a8783b */ /* 0x000eaa0000000200 */
[C---:B-1----:R-:W-:Y:S06]  /*16590*/  HMMA.16816.F32 R4, R172.reuse, R176, R4 ;  /* 0x000000b0ac04723c */ /* 0x042fec0000001804 */
[C---:B------:R-:W-:Y:S01]  /*165a0*/  HMMA.16816.F32 R8, R172.reuse, R178, R8 ;  /* 0x000000b2ac08723c */ /* 0x040fe20000001808 */
[----:B------:R-:W1:Y:S05]  /*165b0*/  LDSM.16.M88.4 R176, [R233+0x7800] ;  /* 0x00780000e9b0783b */ /* 0x000e6a0000000200 */
[C---:B----4-:R-:W-:Y:S06]  /*165c0*/  HMMA.16816.F32 R12, R172.reuse, R180, R12 ;  /* 0x000000b4ac0c723c */ /* 0x050fec000000180c */
[C---:B------:R-:W-:Y:S01]  /*165d0*/  HMMA.16816.F32 R16, R172.reuse, R182, R16 ;  /* 0x000000b6ac10723c */ /* 0x040fe20000001810 */
[----:B------:R-:W4:Y:S05]  /*165e0*/  LDSM.16.M88.4 R180, [R233+0x8000] ;  /* 0x00800000e9b4783b */ /* 0x000f2a0000000200 */
[C---:B------:R-:W-:Y:S06]  /*165f0*/  HMMA.16816.F32 R20, R172.reuse, R184, R20 ;  /* 0x000000b8ac14723c */ /* 0x040fec0000001814 */
[C---:B------:R-:W-:Y:S01]  /*16600*/  HMMA.16816.F32 R24, R172.reuse, R186, R24 ;  /* 0x000000baac18723c */ /* 0x040fe20000001818 */
[----:B------:R-:W4:Y:S05]  /*16610*/  LDSM.16.M88.4 R184, [R233+0x8800] ;  /* 0x00880000e9b8783b */ /* 0x000f2a0000000200 */
[C---:B---3--:R-:W-:Y:S06]  /*16620*/  HMMA.16816.F32 R28, R172.reuse, R188, R28 ;  /* 0x000000bcac1c723c */ /* 0x048fec000000181c */
[C---:B------:R-:W-:Y:S01]  /*16630*/  HMMA.16816.F32 R32, R172.reuse, R190, R32 ;  /* 0x000000beac20723c */ /* 0x040fe20000001820 */
[----:B------:R-:W3:Y:S05]  /*16640*/  LDSM.16.M88.4 R188, [R233+0x9000] ;  /* 0x00900000e9bc783b */ /* 0x000eea0000000200 */
        /* <DEDUP_REMOVED lines=13> */
[C---:B--2---:R-:W-:Y:S06]  /*16720*/  HMMA.16816.F32 R68, R172.reuse, R208, R68 ;  /* 0x000000d0ac44723c */ /* 0x044fec0000001844 */
[C---:B------:R-:W-:Y:S01]  /*16730*/  HMMA.16816.F32 R72, R172.reuse, R210, R72 ;  /* 0x000000d2ac48723c */ /* 0x040fe20000001848 */
[----:B------:R-:W-:Y:S05]  /*16740*/  LDSM.16.M88.4 R208, [R227] ;  /* 0x00000000e3d0783b */ /* 0x000fea0000000200 */
[C---:B------:R-:W-:Y:S06]  /*16750*/  HMMA.16816.F32 R76, R172.reuse, R212, R76 ;  /* 0x000000d4ac4c723c */ /* 0x040fec000000184c */
[C---:B------:R-:W-:Y:S01]  /*16760*/  HMMA.16816.F32 R80, R172.reuse, R214, R80 ;  /* 0x000000d6ac50723c */ /* 0x040fe20000001850 */
[----:B------:R-:W-:Y:S05]  /*16770*/  LDSM.16.M88.4 R212, [R226] ;  /* 0x00000000e2d4783b */ /* 0x000fea0000000200 */
[C---:B------:R-:W-:Y:S06]  /*16780*/  HMMA.16816.F32 R84, R172.reuse, R168, R84 ;  /* 0x000000a8ac54723c */ /* 0x040fec0000001854 */
[C---:B------:R-:W-:Y:S01]  /*16790*/  HMMA.16816.F32 R88, R172.reuse, R170, R88 ;  /* 0x000000aaac58723c */ /* 0x040fe20000001858 */
[----:B------:R-:W2:Y:S05]  /*167a0*/  LDSM.16.M88.4 R168, [R233+0x9800] ;  /* 0x00980000e9a8783b */ /* 0x000eaa0000000200 */
[C---:B-1----:R-:W-:Y:S06]  /*167b0*/  HMMA.16816.F32 R92, R172.reuse, R176, R92 ;  /* 0x000000b0ac5c723c */ /* 0x042fec000000185c */
[C---:B------:R-:W-:Y:S01]  /*167c0*/  HMMA.16816.F32 R96, R172.reuse, R178, R96 ;  /* 0x000000b2ac60723c */ /* 0x040fe20000001860 */
[----:B------:R-:W1:Y:S05]  /*167d0*/  LDSM.16.M88.4 R176, [R225] ;  /* 0x00000000e1b0783b */ /* 0x000e6a0000000200 */
[C---:B----4-:R-:W-:Y:S06]  /*167e0*/  HMMA.16816.F32 R100, R172.reuse, R180, R100 ;  /* 0x000000b4ac64723c */ /* 0x050fec0000001864 */
[C---:B------:R-:W-:Y:S01]  /*167f0*/  HMMA.16816.F32 R104, R172.reuse, R182, R104 ;  /* 0x000000b6ac68723c */ /* 0x040fe20000001868 */
[----:B------:R-:W4:Y:S05]  /*16800*/  LDSM.16.M88.4 R180, [R224] ;  /* 0x00000000e0b4783b */ /* 0x000f2a0000000200 */
[C---:B------:R-:W-:Y:S06]  /*16810*/  HMMA.16816.F32 R108, R172.reuse, R184, R108 ;  /* 0x000000b8ac6c723c */ /* 0x040fec000000186c */
[C---:B------:R-:W-:Y:S01]  /*16820*/  HMMA.16816.F32 R112, R172.reuse, R186, R112 ;  /* 0x000000baac70723c */ /* 0x040fe20000001870 */
[----:B------:R-:W-:Y:S05]  /*16830*/  LDSM.16.M88.4 R184, [R221] ;  /* 0x00000000ddb8783b */ /* 0x000fea0000000200 */
[C---:B---3--:R-:W-:Y:S06]  /*16840*/  HMMA.16816.F32 R116, R172.reuse, R188, R116 ;  /* 0x000000bcac74723c */ /* 0x048fec0000001874 */
[C---:B------:R-:W-:Y:S01]  /*16850*/  HMMA.16816.F32 R120, R172.reuse, R190, R120 ;  /* 0x000000beac78723c */ /* 0x040fe20000001878 */
[----:B------:R-:W-:Y:S05]  /*16860*/  LDSM.16.M88.4 R188, [R219] ;  /* 0x00000000dbbc783b */ /* 0x000fea0000000200 */
[C---:B--2---:R-:W-:Y:S06]  /*16870*/  HMMA.16816.F32 R124, R172.reuse, R168, R124 ;  /* 0x000000a8ac7c723c */ /* 0x044fec000000187c */
[----:B------:R-:W-:Y:S01]  /*16880*/  HMMA.16816.F32 R128, R172, R170, R128 ;  /* 0x000000aaac80723c */ /* 0x000fe20000001880 */
[----:B------:R-:W2:Y:S05]  /*16890*/  LDSM.16.M88.4 R168, [R223] ;  /* 0x00000000dfa8783b */ /* 0x000eaa0000000200 */
[C---:B------:R-:W-:Y:S03]  /*168a0*/  HMMA.16816.F32 R4, R192.reuse, R196, R4 ;  /* 0x000000c4c004723c */ /* 0x040fe60000001804 */
[----:B------:R-:W3:Y:S03]  /*168b0*/  LDSM.16.M88.4 R172, [R222] ;  /* 0x00000000deac783b */ /* 0x000ee60000000200 */
        /* <DEDUP_REMOVED lines=16> */
[----:B------:R-:W1:Y:S05]  /*169c0*/  LDSM.16.M88.4 R176, [R220] ;  /* 0x00000000dcb0783b */ /* 0x000e6a0000000200 */
[C---:B----4-:R-:W-:Y:S06]  /*169d0*/  HMMA.16816.F32 R52, R192.reuse, R180, R52 ;  /* 0x000000b4c034723c */ /* 0x050fec0000001834 */
[C---:B------:R-:W-:Y:S01]  /*169e0*/  HMMA.16816.F32 R56, R192.reuse, R182, R56 ;  /* 0x000000b6c038723c */ /* 0x040fe20000001838 */
[----:B------:R-:W4:Y:S05]  /*169f0*/  LDSM.16.M88.4 R180, [R237] ;  /* 0x00000000edb4783b */ /* 0x000f2a0000000200 */
[C---:B--2---:R-:W-:Y:S06]  /*16a00*/  HMMA.16816.F32 R60, R192.reuse, R168, R60 ;  /* 0x000000a8c03c723c */ /* 0x044fec000000183c */
[C---:B------:R-:W-:Y:S01]  /*16a10*/  HMMA.16816.F32 R64, R192.reuse, R170, R64 ;  /* 0x000000aac040723c */ /* 0x040fe20000001840 */
[----:B------:R-:W2:Y:S05]  /*16a20*/  LDSM.16.M88.4 R168, [R166+0x800] ;  /* 0x00080000a6a8783b */ /* 0x000eaa0000000200 */
[C---:B---3--:R-:W-:Y:S06]  /*16a30*/  HMMA.16816.F32 R68, R192.reuse, R172, R68 ;  /* 0x000000acc044723c */ /* 0x048fec0000001844 */
[C---:B------:R-:W-:Y:S06]  /*16a40*/  HMMA.16816.F32 R72, R192.reuse, R174, R72 ;  /* 0x000000aec048723c */ /* 0x040fec0000001848 */
[C---:B------:R-:W-:Y:S06]  /*16a50*/  HMMA.16816.F32 R76, R192.reuse, R184, R76 ;  /* 0x000000b8c04c723c */ /* 0x040fec000000184c */
[C---:B------:R-:W-:Y:S06]  /*16a60*/  HMMA.16816.F32 R80, R192.reuse, R186, R80 ;  /* 0x000000bac050723c */ /* 0x040fec0000001850 */
[C---:B-1----:R-:W-:Y:S06]  /*16a70*/  HMMA.16816.F32 R84, R192.reuse, R176, R84 ;  /* 0x000000b0c054723c */ /* 0x042fec0000001854 */
        /* <DEDUP_REMOVED lines=13> */
[C---:B--2---:R-:W-:Y:S06]  /*16b50*/  HMMA.16816.F32 R12, R180.reuse, R168, R12 ;  /* 0x000000a8b40c723c */ /* 0x044fec000000180c */
        /* <DEDUP_REMOVED lines=10> */
[----:B------:R-:W-:Y:S01]  /*16c00*/  MUFU.TANH R2, R9 ;  /* 0x0000000900027308 */ /* 0x000fe20000002400 */
[----:B------:R-:W-:Y:S01]  /*16c10*/  FMUL.FTZ R12, R12, UR16 ;  /* 0x000000100c0c7c20 */ /* 0x000fe20008410000 */
[----:B------:R-:W-:Y:S02]  /*16c20*/  FMUL.FTZ R13, R13, UR16 ;  /* 0x000000100d0d7c20 */ /* 0x000fe40008410000 */
[----:B------:R-:W-:Y:S01]  /*16c30*/  FMUL.FTZ R16, R16, UR16 ;  /* 0x0000001010107c20 */ /* 0x000fe20008410000 */
[----:B------:R-:W-:Y:S05]  /*16c40*/  FMUL.FTZ R17, R17, UR16 ;  /* 0x0000001011117c20 */ /* 0x000fea0008410000 */
[----:B------:R-:W-:Y:S01]  /*16c50*/  MUFU.TANH R188, R4 ;  /* 0x0000000400bc7308 */ /* 0x000fe20000002400 */
[----:B-1----:R1:W-:Y:S09]  /*16c60*/  STL [R1+0x34], R0 ;  /* 0x0000340001007387 */ /* 0x0023f20000100800 */
[----:B------:R-:W-:Y:S10]  /*16c70*/  MUFU.TANH R187, R6 ;  /* 0x0000000600bb7308 */ /* 0x000ff40000002400 */
[----:B------:R-:W-:Y:S10]  /*16c80*/  MUFU.TANH R17, R17 ;  /* 0x0000001100117308 */ /* 0x000ff40000002400 */
[----:B-1----:R1:W2:Y:S02]  /*16c90*/  MUFU.TANH R0, R7 ;  /* 0x0000000700007308 */ /* 0x0022a40000002400 */
[----:B-1----:R-:W1:Y:S08]  /*16ca0*/  LDSM.16.M88.4 R4, [R166+0x1000] ;  /* 0x00100000a604783b */ /* 0x002e700000000200 */
[----:B--2---:R2:W-:Y:S02]  /*16cb0*/  STL [R1+0x44], R0 ;  /* 0x0000440001007387 */ /* 0x0045e40000100800 */
[----:B--2---:R-:W2:Y:S01]  /*16cc0*/  MUFU.TANH R0, R8 ;  /* 0x0000000800007308 */ /* 0x004ea20000002400 */
[C---:B-1----:R-:W-:Y:S06]  /*16cd0*/  HMMA.16816.F32 R20, R180.reuse, R4, R20 ;  /* 0x00000004b414723c */ /* 0x042fec0000001814 */
[C---:B------:R-:W-:Y:S01]  /*16ce0*/  HMMA.16816.F32 R24, R180.reuse, R6, R24 ;  /* 0x00000006b418723c */ /* 0x040fe20000001818 */
[----:B------:R-:W-:Y:S08]  /*16cf0*/  LDSM.16.M88.4 R4, [R166+0x2000] ;  /* 0x00200000a604783b */ /* 0x000ff00000000200 */
[----:B--2---:R1:W-:Y:S04]  /*16d00*/  STL [R1+0x40], R0 ;  /* 0x0000400001007387 */ /* 0x0043e80000100800 */
[----:B------:R2:W-:Y:S05]  /*16d10*/  STL [R1+0x3c], R2 ;  /* 0x00003c0201007387 */ /* 0x0005ea0000100800 */
[----:B------:R-:W-:Y:S01]  /*16d20*/  FMUL.FTZ R20, R20, UR16 ;  /* 0x0000001014147c20 */ /* 0x000fe20008410000 */
[----:B------:R-:W-:Y:S05]  /*16d30*/  FMUL.FTZ R21, R21, UR16 ;  /* 0x0000001015157c20 */ /* 0x000fea0008410000 */
[----:B------:R-:W-:Y:S01]  /*16d40*/  FMUL.FTZ R24, R24, UR16 ;  /* 0x0000001018187c20 */ /* 0x000fe20008410000 */
[----:B------:R-:W-:Y:S01]  /*16d50*/  FMUL.FTZ R25, R25, UR16 ;  /* 0x0000001019197c20 */ /* 0x000fe20008410000 */
[----:B-1----:R-:W1:Y:S10]  /*16d60*/  MUFU.TANH R0, R10 ;  /* 0x0000000a00007308 */ /* 0x002e740000002400 */
[----:B--2---:R2:W-:Y:S01]  /*16d70*/  MUFU.TANH R2, R12 ;  /* 0x0000000c00027308 */ /* 0x0045e20000002400 */
[----:B-1----:R1:W-:Y:S01]  /*16d80*/  STL [R1+0x38], R0 ;  /* 0x0000380001007387 */ /* 0x0023e20000100800 */
[----:B--2---:R-:W-:Y:S01]  /*16d90*/  FMUL.FTZ R12, R15, UR16 ;  /* 0x000000100f0c7c20 */ /* 0x004fe20008410000 */
[----:B------:R-:W-:Y:S01]  /*16da0*/  FMUL.FTZ R15, R19, UR16 ;  /* 0x00000010130f7c20 */ /* 0x000fe20008410000 */
[----:B------:R-:W-:Y:S06]  /*16db0*/  FMUL.FTZ R19, R22, UR16 ;  /* 0x0000001016137c20 */ /* 0x000fec0008410000 */
[----:B------:R-:W-:Y:S10]  /*16dc0*/  MUFU.TANH R12, R12 ;  /* 0x0000000c000c7308 */ /* 0x000ff40000002400 */
[----:B------:R-:W-:Y:S10]  /*16dd0*/  MUFU.TANH R15, R15 ;  /* 0x0000000f000f7308 */ /* 0x000ff40000002400 */
[----:B-1----:R1:W2:Y:S10]  /*16de0*/  MUFU.TANH R0, R11 ;  /* 0x0000000b00007308 */ /* 0x0022b40000002400 */
[----:B------:R-:W-:Y:S01]  /*16df0*/  MUFU.TANH R19, R19 ;  /* 0x0000001300137308 */ /* 0x000fe20000002400 */
[----:B-1----:R-:W1:Y:S08]  /*16e00*/  LDSM.16.M88.4 R8, [R166+0x1800] ;  /* 0x00180000a608783b */ /* 0x002e700000000200 */
[----:B--2---:R2:W-:Y:S04]  /*16e10*/  STL [R1+0x50], R0 ;  /* 0x0000500001007387 */ /* 0x0045e80000100800 */
[----:B------:R3:W-:Y:S01]  /*16e20*/  STL [R1+0x4c], R2 ;  /* 0x00004c0201007387 */ /* 0x0007e20000100800 */
[----:B--2---:R2:W4:Y:S01]  /*16e30*/  MUFU.TANH R0, R13 ;  /* 0x0000000d00007308 */ /* 0x0045220000002400 */
[C---:B-1----:R-:W-:Y:S09]  /*16e40*/  HMMA.16816.F32 R28, R180.reuse, R8, R28 ;  /* 0x00000008b41c723c */ /* 0x042ff2000000181c */
[----:B---3--:R1:W-:Y:S01]  /*16e50*/  MUFU.TANH R2, R20 ;  /* 0x0000001400027308 */ /* 0x0083e20000002400 */
[C---:B------:R-:W-:Y:S01]  /*16e60*/  HMMA.16816.F32 R32, R180.reuse, R10, R32 ;  /* 0x0000000ab420723c */ /* 0x040fe20000001820 */
[----:B------:R-:W3:Y:S02]  /*16e70*/  LDSM.16.M88.4 R8, [R166+0x2800] ;  /* 0x00280000a608783b */ /* 0x000ee40000000200 */
[----:B--2---:R-:W-:Y:S03]  /*16e80*/  FMUL.FTZ R13, R14, UR16 ;  /* 0x000000100e0d7c20 */ /* 0x004fe60008410000 */
[C---:B------:R-:W-:Y:S03]  /*16e90*/  HMMA.16816.F32 R36, R180.reuse, R4, R36 ;  /* 0x00000004b424723c */ /* 0x040fe60000001824 */
[----:B----4-:R2:W-:Y:S01]  /*16ea0*/  STL [R1+0x48], R0 ;  /* 0x0000480001007387 */ /* 0x0105e20000100800 */
[----:B------:R-:W-:Y:S02]  /*16eb0*/  MUFU.TANH R13, R13 ;  /* 0x0000000d000d7308 */ /* 0x000fe40000002400 */
[C---:B------:R-:W-:Y:S01]  /*16ec0*/  HMMA.16816.F32 R40, R180.reuse, R6, R40 ;  /* 0x00000006b428723c */ /* 0x040fe20000001828 */
[----:B------:R-:W4:Y:S04]  /*16ed0*/  LDSM.16.M88.4 R4, [R166+0x3000] ;  /* 0x00300000a604783b */ /* 0x000f280000000200 */
[----:B------:R-:W-:Y:S06]  /*16ee0*/  FMUL.FTZ R29, R29, UR16 ;  /* 0x000000101d1d7c20 */ /* 0x000fec0008410000 */
[----:B------:R-:W-:Y:S01]  /*16ef0*/  MUFU.TANH R29, R29 ;  /* 0x0000001d001d7308 */ /* 0x000fe20000002400 */
[----:B------:R-:W-:Y:S01]  /*16f00*/  FMUL.FTZ R14, R32, UR16 ;  /* 0x00000010200e7c20 */ /* 0x000fe20008410000 */
[----:B------:R-:W-:Y:S05]  /*16f10*/  FMUL.FTZ R22, R34, UR16 ;  /* 0x0000001022167c20 */ /* 0x000fea0008410000 */
[----:B-1----:R-:W-:Y:S01]  /*16f20*/  FMUL.FTZ R20, R36, UR16 ;  /* 0x0000001024147c20 */ /* 0x002fe20008410000 */
[----:B------:R-:W-:Y:S02]  /*16f30*/  FMUL.FTZ R34, R37, UR16 ;  /* 0x0000001025227c20 */ /* 0x000fe40008410000 */
[----:B------:R-:W-:Y:S01]  /*16f40*/  MUFU.TANH R14, R14 ;  /* 0x0000000e000e7308 */ /* 0x000fe20000002400 */
[----:B------:R-:W-:Y:S02]  /*16f50*/  FMUL.FTZ R32, R39, UR16 ;  /* 0x0000001027207c20 */ /* 0x000fe40008410000 */
[----:B------:R-:W-:Y:S01]  /*16f60*/  FMUL.FTZ R40, R40, UR16 ;  /* 0x0000001028287c20 */ /* 0x000fe20008410000 */
[----:B------:R-:W-:Y:S01]  /*16f70*/  FMUL.FTZ R41, R41, UR16 ;  /* 0x0000001029297c20 */ /* 0x000fe20008410000 */
[----:B------:R-:W-:Y:S01]  /*16f80*/  FMUL.FTZ R42, R42, UR16 ;  /* 0x000000102a2a7c20 */ /* 0x000fe20008410000 */
[----:B------:R-:W-:Y:S04]  /*16f90*/  FMUL.FTZ R43, R43, UR16 ;  /* 0x000000102b2b7c20 */ /* 0x000fe80008410000 */
[----:B--2---:R-:W1:Y:S01]  /*16fa0*/  MUFU.TANH R0, R16 ;  /* 0x0000001000007308 */ /* 0x004e620000002400 */
[C---:B---3--:R-:W-:Y:S06]  /*16fb0*/  HMMA.16816.F32 R44, R180.reuse, R8, R44 ;  /* 0x00000008b42c723c */ /* 0x048fec000000182c */
[C---:B------:R-:W-:Y:S03]  /*16fc0*/  HMMA.16816.F32 R48, R180.reuse, R10, R48 ;  /* 0x0000000ab430723c */ /* 0x040fe60000001830 */
[----:B------:R-:W-:Y:S01]  /*16fd0*/  MUFU.TANH R22, R22 ;  /* 0x0000001600167308 */ /* 0x000fe20000002400 */
[----:B------:R-:W2:Y:S02]  /*16fe0*/  LDSM.16.M88.4 R8, [R166+0x3800] ;  /* 0x00380000a608783b */ /* 0x000ea40000000200 */
[C---:B----4-:R-:W-:Y:S07]  /*16ff0*/  HMMA.16816.F32 R52, R180.reuse, R4, R52 ;  /* 0x00000004b434723c */ /* 0x050fee0000001834 */
[----:B------:R-:W-:Y:S01]  /*17000*/  MUFU.TANH R20, R20 ;  /* 0x0000001400147308 */ /* 0x000fe20000002400 */
[----:B-1----:R1:W-:Y:S03]  /*17010*/  STL [R1+0x54], R0 ;  /* 0x0000540001007387 */ /* 0x0023e60000100800 */
[----:B------:R-:W-:Y:S01]  /*17020*/  FMUL.FTZ R16, R18, UR16 ;  /* 0x0000001012107c20 */ /* 0x000fe20008410000 */
[C---:B------:R-:W-:Y:S01]  /*17030*/  HMMA.16816.F32 R56, R180.reuse, R6, R56 ;  /* 0x00000006b438723c */ /* 0x040fe20000001838 */
[----:B------:R-:W3:Y:S04]  /*17040*/  LDSM.16.M88.4 R4, [R166+0x4000] ;  /* 0x00400000a604783b */ /* 0x000ee80000000200 */
[----:B------:R-:W-:Y:S01]  /*17050*/  MUFU.TANH R16, R16 ;  /* 0x0000001000107308 */ /* 0x000fe20000002400 */
[----:B------:R-:W-:Y:S01]  /*17060*/  FMUL.FTZ R44, R44, UR16 ;  /* 0x000000102c2c7c20 */ /* 0x000fe20008410000 */
[----:B------:R-:W-:Y:S01]  /*17070*/  FMUL.FTZ R45, R45, UR16 ;  /* 0x000000102d2d7c20 */ /* 0x000fe20008410000 */
[----:B------:R-:W-:Y:S01]  /*17080*/  FMUL.FTZ R18, R23, UR16 ;  /* 0x0000001017127c20 */ /* 0x000fe20008410000 */
[----:B------:R4:W-:Y:S02]  /*17090*/  STL [R1+0x5c], R2 ;  /* 0x00005c0201007387 */ /* 0x0009e40000100800 */
[----:B------:R-:W-:Y:S01]  /*170a0*/  FMUL.FTZ R23, R33, UR16 ;  /* 0x0000001021177c20 */ /* 0x000fe20008410000 */
[----:B------:R-:W-:Y:S03]  /*170b0*/  FMUL.FTZ R48, R48, UR16 ;  /* 0x0000001030307c20 */ /* 0x000fe60008410000 */
[----:B------:R-:W-:Y:S01]  /*170c0*/  MUFU.TANH R34, R34 ;  /* 0x0000002200227308 */ /* 0x000fe20000002400 */
[----:B------:R-:W-:Y:S01]  /*170d0*/  FMUL.FTZ R49, R49, UR16 ;  /* 0x0000001031317c20 */ /* 0x000fe20008410000 */
[----:B------:R-:W-:Y:S01]  /*170e0*/  FMUL.FTZ R50, R50, UR16 ;  /* 0x0000001032327c20 */ /* 0x000fe20008410000 */
[----:B------:R-:W-:Y:S01]  /*170f0*/  FMUL.FTZ R51, R51, UR16 ;  /* 0x0000001033337c20 */ /* 0x000fe20008410000 */
[----:B------:R-:W-:Y:S01]  /*17100*/  FMUL.FTZ R33, R38, UR16 ;  /* 0x0000001026217c20 */ /* 0x000fe20008410000 */
[----:B------:R-:W-:Y:S01]  /*17110*/  FMUL.FTZ R52, R52, UR16 ;  /* 0x0000001034347c20 */ /* 0x000fe20008410000 */
        /* <DEDUP_REMOVED lines=10> */
[----:B-1----:R-:W1:Y:S01]  /*171c0*/  MUFU.TANH R0, R21 ;  /* 0x0000001500007308 */ /* 0x002e620000002400 */
[C---:B--2---:R-:W-:Y:S06]  /*171d0*/  HMMA.16816.F32 R60, R180.reuse, R8, R60 ;  /* 0x00000008b43c723c */ /* 0x044fec000000183c */
[C---:B------:R-:W-:Y:S03]  /*171e0*/  HMMA.16816.F32 R64, R180.reuse, R10, R64 ;  /* 0x0000000ab440723c */ /* 0x040fe60000001840 */
[----:B----4-:R2:W4:Y:S01]  /*171f0*/  MUFU.TANH R2, R24 ;  /* 0x0000001800027308 */ /* 0x0105220000002400 */
[----:B------:R-:W4:Y:S02]  /*17200*/  LDSM.16.M88.4 R8, [R166+0x4800] ;  /* 0x00480000a608783b */ /* 0x000f240000000200 */
[C---:B---3--:R-:W-:Y:S07]  /*17210*/  HMMA.16816.F32 R68, R180.reuse, R4, R68 ;  /* 0x00000004b444723c */ /* 0x048fee0000001844 */
[----:B------:R-:W-:Y:S01]  /*17220*/  MUFU.TANH R23, R23 ;  /* 0x0000001700177308 */ /* 0x000fe20000002400 */
[----:B-1----:R1:W-:Y:S03]  /*17230*/  STL [R1+0x58], R0 ;  /* 0x0000580001007387 */ /* 0x0023e60000100800 */
[----:B------:R-:W-:Y:S01]  /*17240*/  FMUL.FTZ R21, R35, UR16 ;  /* 0x0000001023157c20 */ /* 0x000fe20008410000 */
[C---:B------:R-:W-:Y:S01]  /*17250*/  HMMA.16816.F32 R72, R180.reuse, R6, R72 ;  /* 0x00000006b448723c */ /* 0x040fe20000001848 */
[----:B------:R-:W3:Y:S04]  /*17260*/  LDSM.16.M88.4 R4, [R166+0x5000] ;  /* 0x00500000a604783b */ /* 0x000ee80000000200 */
[----:B------:R-:W-:Y:S01]  /*17270*/  MUFU.TANH R21, R21 ;  /* 0x0000001500157308 */ /* 0x000fe20000002400 */
[----:B--2---:R-:W-:Y:S01]  /*17280*/  FMUL.FTZ R24, R27, UR16 ;  /* 0x000000101b187c20 */ /* 0x004fe20008410000 */
[----:B------:R-:W-:Y:S01]  /*17290*/  FMUL.FTZ R60, R60, UR16 ;  /* 0x000000103c3c7c20 */ /* 0x000fe20008410000 */
[----:B------:R-:W-:Y:S01]  /*172a0*/  FMUL.FTZ R61, R61, UR16 ;  /* 0x000000103d3d7c20 */ /* 0x000fe20008410000 */
[----:B----4-:R2:W-:Y:S02]  /*172b0*/  STL [R1+0x64], R2 ;  /* 0x0000640201007387 */ /* 0x0105e40000100800 */
        /* <DEDUP_REMOVED lines=15> */
[----:B------:R-:W-:Y:S05]  /*173b0*/  FMUL.FTZ R73, R73, UR16 ;  /* 0x0000001049497c20 */ /* 0x000fea0008410000 */
[----:B-1----:R-:W1:Y:S01]  /*173c0*/  MUFU.TANH R0, R25 ;  /* 0x0000001900007308 */ /* 0x002e620000002400 */
[C---:B------:R-:W-:Y:S06]  /*173d0*/  HMMA.16816.F32 R76, R180.reuse, R8, R76 ;  /* 0x00000008b44c723c */ /* 0x040fec000000184c */
[C---:B------:R-:W-:Y:S03]  /*173e0*/  HMMA.16816.F32 R80, R180.reuse, R10, R80 ;  /* 0x0000000ab450723c */ /* 0x040fe60000001850 */
[----:B--2---:R-:W-:Y:S01]  /*173f0*/  MUFU.TANH R2, R41 ;  /* 0x0000002900027308 */ /* 0x004fe20000002400 */
[----:B------:R-:W2:Y:S02]  /*17400*/  LDSM.16.M88.4 R8, [R166+0x5800] ;  /* 0x00580000a608783b */ /* 0x000ea40000000200 */
[C---:B---3--:R-:W-:Y:S07]  /*17410*/  HMMA.16816.F32 R84, R180.reuse, R4, R84 ;  /* 0x00000004b454723c */ /* 0x048fee0000001854 */
[----:B------:R3:W-:Y:S01]  /*17420*/  MUFU.TANH R202, R68 ;  /* 0x0000004400ca7308 */ /* 0x0007e20000002400 */
[----:B-1----:R1:W-:Y:S03]  /*17430*/  STL [R1+0x60], R0 ;  /* 0x0000600001007387 */ /* 0x0023e60000100800 */
[----:B------:R-:W-:Y:S01]  /*17440*/  FMUL.FTZ R25, R26, UR16 ;  /* 0x000000101a197c20 */ /* 0x000fe20008410000 */
[C---:B------:R-:W-:Y:S01]  /*17450*/  HMMA.16816.F32 R88, R180.reuse, R6, R88 ;  /* 0x00000006b458723c */ /* 0x040fe20000001858 */
[----:B------:R-:W4:Y:S04]  /*17460*/  LDSM.16.M88.4 R4, [R166+0x6000] ;  /* 0x00600000a604783b */ /* 0x000f280000000200 */
[----:B------:R1:W-:Y:S01]  /*17470*/  MUFU.TANH R201, R69 ;  /* 0x0000004500c97308 */ /* 0x0003e20000002400 */
[----:B------:R-:W-:Y:S01]  /*17480*/  FMUL.FTZ R76, R76, UR16 ;  /* 0x000000104c4c7c20 */ /* 0x000fe20008410000 */
[----:B------:R-:W-:Y:S01]  /*17490*/  FMUL.FTZ R77, R77, UR16 ;  /* 0x000000104d4d7c20 */ /* 0x000fe20008410000 */
[----:B------:R-:W-:Y:S03]  /*174a0*/  FMUL.FTZ R78, R78, UR16 ;  /* 0x000000104e4e7c20 */ /* 0x000fe60008410000 */
[----:B------:R-:W-:Y:S01]  /*174b0*/  FMUL.FTZ R79, R79, UR16 ;  /* 0x000000104f4f7c20 */ /* 0x000fe20008410000 */
[----:B------:R-:W-:Y:S03]  /*174c0*/  FMUL.FTZ R80, R80, UR16 ;  /* 0x0000001050507c20 */ /* 0x000fe60008410000 */
[----:B------:R-:W-:Y:S01]  /*174d0*/  MUFU.TANH R205, R65 ;  /* 0x0000004100cd7308 */ /* 0x000fe20000002400 */
[----:B---3--:R-:W-:Y:S01]  /*174e0*/  MOV R68, R133 ;  /* 0x0000008500447202 */ /* 0x008fe20000000f00 */
[----:B------:R-:W-:Y:S01]  /*174f0*/  FMUL.FTZ R81, R81, UR16 ;  /* 0x0000001051517c20 */ /* 0x000fe20008410000 */
[----:B------:R-:W-:Y:S01]  /*17500*/  FMUL.FTZ R82, R82, UR16 ;  /* 0x0000001052527c20 */ /* 0x000fe20008410000 */
[----:B------:R-:W-:Y:S01]  /*17510*/  FMUL.FTZ R83, R83, UR16 ;  /* 0x0000001053537c20 */ /* 0x000fe20008410000 */
[----:B------:R-:W-:Y:S01]  /*17520*/  FMUL.FTZ R84, R84, UR16 ;  /* 0x0000001054547c20 */ /* 0x000fe20008410000 */
[----:B------:R-:W-:Y:S01]  /*17530*/  FMUL.FTZ R85, R85, UR16 ;  /* 0x0000001055557c20 */ /* 0x000fe20008410000 */
[----:B------:R-:W-:Y:S03]  /*17540*/  FMUL.FTZ R86, R86, UR16 ;  /* 0x0000001056567c20 */ /* 0x000fe60008410000 */
[----:B------:R3:W-:Y:S01]  /*17550*/  MUFU.TANH R204, R66 ;  /* 0x0000004200cc7308 */ /* 0x0007e20000002400 */
[----:B-1----:R-:W-:Y:S01]  /*17560*/  MOV R69, R132 ;  /* 0x0000008400457202 */ /* 0x002fe20000000f00 */
[----:B------:R-:W-:Y:S01]  /*17570*/  FMUL.FTZ R87, R87, UR16 ;  /* 0x0000001057577c20 */ /* 0x000fe20008410000 */
[----:B------:R-:W-:Y:S01]  /*17580*/  FMUL.FTZ R88, R88, UR16 ;  /* 0x0000001058587c20 */ /* 0x000fe20008410000 */
[----:B------:R-:W-:Y:S01]  /*17590*/  FMUL.FTZ R89, R89, UR16 ;  /* 0x0000001059597c20 */ /* 0x000fe20008410000 */
[----:B------:R-:W-:Y:S01]  /*175a0*/  FMUL.FTZ R26, R28, UR16 ;  /* 0x000000101c1a7c20 */ /* 0x000fe20008410000 */
[----:B------:R-:W-:Y:S01]  /*175b0*/  FMUL.FTZ R28, R30, UR16 ;  /* 0x000000101e1c7c20 */ /* 0x000fe20008410000 */
[----:B------:R-:W-:Y:S03]  /*175c0*/  FMUL.FTZ R30, R31, UR16 ;  /* 0x000000101f1e7c20 */ /* 0x000fe60008410000 */
[----:B------:R-:W1:Y:S01]  /*175d0*/  MUFU.TANH R0, R40 ;  /* 0x0000002800007308 */ /* 0x000e620000002400 */
[C---:B--2---:R-:W-:Y:S06]  /*175e0*/  HMMA.16816.F32 R92, R180.reuse, R8, R92 ;  /* 0x00000008b45c723c */ /* 0x044fec000000185c */
[C---:B------:R-:W-:Y:S03]  /*175f0*/  HMMA.16816.F32 R96, R180.reuse, R10, R96 ;  /* 0x0000000ab460723c */ /* 0x040fe60000001860 */
[----:B------:R2:W-:Y:S01]  /*17600*/  MUFU.TANH R203, R67 ;  /* 0x0000004300cb7308 */ /* 0x0005e20000002400 */
[----:B------:R-:W2:Y:S01]  /*17610*/  LDSM.16.M88.4 R8, [R166+0x6800] ;  /* 0x00680000a608783b */ /* 0x000ea20000000200 */
[----:B---3--:R-:W-:Y:S01]  /*17620*/  FMUL.FTZ R66, R91, UR16 ;  /* 0x000000105b427c20 */ /* 0x008fe20008410000 */
[C---:B----4-:R-:W-:Y:S07]  /*17630*/  HMMA.16816.F32 R100, R180.reuse, R4, R100 ;  /* 0x00000004b464723c */ /* 0x050fee0000001864 */
[----:B------:R-:W-:Y:S01]  /*17640*/  MUFU.TANH R200, R70 ;  /* 0x0000004600c87308 */ /* 0x000fe20000002400 */
[----:B-1----:R1:W-:Y:S01]  /*17650*/  STL [R1+0x30], R0 ;  /* 0x0000300001007387 */ /* 0x0023e20000100800 */
[C---:B------:R-:W-:Y:S03]  /*17660*/  HMMA.16816.F32 R104, R180.reuse, R6, R104 ;  /* 0x00000006b468723c */ /* 0x040fe60000001868 */
[----:B------:R-:W3:Y:S05]  /*17670*/  LDSM.16.M88.4 R4, [R166+0x7000] ;  /* 0x00700000a604783b */ /* 0x000eea0000000200 */
[----:B------:R-:W-:Y:S03]  /*17680*/  MUFU.TANH R199, R71 ;  /* 0x0000004700c77308 */ /* 0x000fe60000002400 */
[----:B------:R-:W-:Y:S01]  /*17690*/  FMUL.FTZ R94, R94, UR16 ;  /* 0x000000105e5e7c20 */ /* 0x000fe20008410000 */
[----:B------:R-:W-:Y:S01]  /*176a0*/  FMUL.FTZ R95, R95, UR16 ;  /* 0x000000105f5f7c20 */ /* 0x000fe20008410000 */
[----:B--2---:R-:W-:Y:S01]  /*176b0*/  FMUL.FTZ R67, R90, UR16 ;  /* 0x000000105a437c20 */ /* 0x004fe20008410000 */
[----:B------:R2:W-:Y:S01]  /*176c0*/  STL [R1+0x2c], R2 ;  /* 0x00002c0201007387 */ /* 0x0005e20000100800 */
[----:B------:R-:W-:Y:S01]  /*176d0*/  FMUL.FTZ R65, R92, UR16 ;  /* 0x000000105c417c20 */ /* 0x000fe20008410000 */
[----:B------:R-:W-:Y:S02]  /*176e0*/  FMUL.FTZ R96, R96, UR16 ;  /* 0x0000001060607c20 */ /* 0x000fe40008410000 */
[----:B------:R-:W-:Y:S01]  /*176f0*/  MUFU.TANH R198, R72 ;  /* 0x0000004800c67308 */ /* 0x000fe20000002400 */
[----:B------:R-:W-:Y:S01]  /*17700*/  FMUL.FTZ R97, R97, UR16 ;  /* 0x0000001061617c20 */ /* 0x000fe20008410000 */
[----:B------:R-:W-:Y:S01]  /*17710*/  FMUL.FTZ R98, R98, UR16 ;  /* 0x0000001062627c20 */ /* 0x000fe20008410000 */
[----:B------:R-:W-:Y:S01]  /*17720*/  FMUL.FTZ R99, R99, UR16 ;  /* 0x0000001063637c20 */ /* 0x000fe20008410000 */
[----:B------:R-:W-:Y:S01]  /*17730*/  FMUL.FTZ R64, R93, UR16 ;  /* 0x000000105d407c20 */ /* 0x000fe20008410000 */
[----:B------:R-:W-:Y:S05]  /*17740*/  FMUL.FTZ R100, R100, UR16 ;  /* 0x0000001064647c20 */ /* 0x000fea0008410000 */
[----:B------:R-:W-:Y:S01]  /*17750*/  MUFU.TANH R196, R74 ;  /* 0x0000004a00c47308 */ /* 0x000fe20000002400 */
[----:B------:R-:W-:Y:S09]  /*17760*/  FMUL.FTZ R93, R107, UR16 ;  /* 0x000000106b5d7c20 */ /* 0x000ff20008410000 */
[----:B-1----:R-:W1:Y:S01]  /*17770*/  MUFU.TANH R0, R42 ;  /* 0x0000002a00007308 */ /* 0x002e620000002400 */
[C---:B------:R-:W-:Y:S06]  /*17780*/  HMMA.16816.F32 R108, R180.reuse, R8, R108 ;  /* 0x00000008b46c723c */ /* 0x040fec000000186c */
[C---:B------:R-:W-:Y:S03]  /*17790*/  HMMA.16816.F32 R112, R180.reuse, R10, R112 ;  /* 0x0000000ab470723c */ /* 0x040fe60000001870 */
[----:B--2---:R-:W-:Y:S01]  /*177a0*/  MUFU.TANH R2, R44 ;  /* 0x0000002c00027308 */ /* 0x004fe20000002400 */
[----:B------:R-:W2:Y:S02]  /*177b0*/  LDSM.16.M88.4 R8, [R166+0x7800] ;  /* 0x00780000a608783b */ /* 0x000ea40000000200 */
[----:B------:R-:W-:Y:S07]  /*177c0*/  DEPBAR.LE SB0, 0x0 ;  /* 0x000080000000791a */ /* 0x000fee0000000000 */
[----:B------:R-:W-:Y:S01]  /*177d0*/  MUFU.TANH R195, R75 ;  /* 0x0000004b00c37308 */ /* 0x000fe20000002400 */
[----:B-1----:R1:W-:Y:S01]  /*177e0*/  STL [R1+0x28], R0 ;  /* 0x0000280001007387 */ /* 0x0023e20000100800 */
[C---:B---3--:R-:W-:Y:S08]  /*177f0*/  HMMA.16816.F32 R116, R180.reuse, R4, R116 ;  /* 0x00000004b474723c */ /* 0x048ff00000001874 */
[----:B------:R3:W-:Y:S01]  /*17800*/  MUFU.TANH R194, R76 ;  /* 0x0000004c00c27308 */ /* 0x0007e20000002400 */
[----:B------:R-:W-:Y:S01]  /*17810*/  BAR.SYNC.DEFER_BLOCKING 0x0 ;  /* 0x0000000000007b1d */ /* 0x000fe20000010000 */
[C---:B------:R-:W-:Y:S03]  /*17820*/  HMMA.16816.F32 R120, R180.reuse, R6, R120 ;  /* 0x00000006b478723c */ /* 0x040fe60000001878 */
[----:B------:R-:W-:Y:S01]  /*17830*/  FMUL.FTZ R92, R108, UR16 ;  /* 0x000000106c5c7c20 */ /* 0x000fe20008410000 */
[----:B------:R-:W-:Y:S01]  /*17840*/  FMUL.FTZ R91, R109, UR16 ;  /* 0x000000106d5b7c20 */ /* 0x000fe20008410000 */
[----:B------:R-:W-:Y:S03]  /*17850*/  FMUL.FTZ R90, R110, UR16 ;  /* 0x000000106e5a7c20 */ /* 0x000fe60008410000 */
[----:B------:R-:W-:Y:S10]  /*17860*/  MUFU.TANH R193, R77 ;  /* 0x0000004d00c17308 */ /* 0x000ff40000002400 */
[----:B------:R4:W-:Y:S10]  /*17870*/  MUFU.TANH R192, R78 ;  /* 0x0000004e00c07308 */ /* 0x0009f40000002400 */
[----:B-1----:R-:W1:Y:S01]  /*17880*/  MUFU.TANH R0, R43 ;  /* 0x0000002b00007308 */ /* 0x002e620000002400 */
[C---:B--2---:R-:W-:Y:S03]  /*17890*/  HMMA.16816.F32 R124, R180.reuse, R8, R124 ;  /* 0x00000008b47c723c */ /* 0x044fe6000000187c */
[----:B---3--:R-:W-:Y:S03]  /*178a0*/  FMUL.FTZ R76, R123, UR16 ;  /* 0x000000107b4c7c20 */ /* 0x008fe60008410000 */
[----:B------:R-:W-:Y:S03]  /*178b0*/  HMMA.16816.F32 R128, R180, R10, R128 ;  /* 0x0000000ab480723c */ /* 0x000fe60000001880 */
[----:B------:R2:W-:Y:S02]  /*178c0*/  MUFU.TANH R190, R79 ;  /* 0x0000004f00be7308 */ /* 0x0005e40000002400 */
[----:B----4-:R-:W-:Y:S08]  /*178d0*/  FMUL.FTZ R78, R122, UR16 ;  /* 0x000000107a4e7c20 */ /* 0x010ff00008410000 */
[----:B------:R3:W-:Y:S01]  /*178e0*/  MUFU.TANH R191, R80 ;  /* 0x0000005000bf7308 */ /* 0x0007e20000002400 */
[----:B-1----:R1:W-:Y:S04]  /*178f0*/  STL [R1+0x24], R0 ;  /* 0x0000240001007387 */ /* 0x0023e80000100800 */
[----:B------:R4:W-:Y:S05]  /*17900*/  STL [R1+0x20], R2 ;  /* 0x0000200201007387 */ /* 0x0009ea0000100800 */
[----:B------:R1:W-:Y:S01]  /*17910*/  MUFU.TANH R189, R81 ;  /* 0x0000005100bd7308 */ /* 0x0003e20000002400 */
[----:B--2---:R-:W-:Y:S01]  /*17920*/  FMUL.FTZ R79, R121, UR16 ;  /* 0x00000010794f7c20 */ /* 0x004fe20008410000 */
[----:B------:R-:W-:Y:S01]  /*17930*/  FMUL.FTZ R77, R124, UR16 ;  /* 0x000000107c4d7c20 */ /* 0x000fe20008410000 */
[----:B------:R-:W-:Y:S01]  /*17940*/  FMUL.FTZ R75, R125, UR16 ;  /* 0x000000107d4b7c20 */ /* 0x000fe20008410000 */
[----:B------:R-:W-:Y:S01]  /*17950*/  FMUL.FTZ R74, R126, UR16 ;  /* 0x000000107e4a7c20 */ /* 0x000fe20008410000 */
[----:B------:R-:W-:Y:S01]  /*17960*/  FMUL.FTZ R72, R127, UR16 ;  /* 0x000000107f487c20 */ /* 0x000fe20008410000 */
[----:B------:R-:W-:Y:S04]  /*17970*/  FMUL.FTZ R71, R128, UR16 ;  /* 0x0000001080477c20 */ /* 0x000fe80008410000 */
[----:B------:R2:W-:Y:S01]  /*17980*/  MUFU.TANH R186, R82 ;  /* 0x0000005200ba7308 */ /* 0x0005e20000002400 */
[----:B---3--:R-:W-:Y:S01]  /*17990*/  FMUL.FTZ R80, R120, UR16 ;  /* 0x0000001078507c20 */ /* 0x008fe20008410000 */
[----:B------:R-:W-:Y:S01]  /*179a0*/  FMUL.FTZ R70, R129, UR16 ;  /* 0x0000001081467c20 */ /* 0x000fe20008410000 */
[----:B------:R-:W-:Y:S01]  /*179b0*/  FMUL.FTZ R36, R130, UR16 ;  /* 0x0000001082247c20 */ /* 0x000fe20008410000 */
[----:B------:R-:W-:Y:S06]  /*179c0*/  FMUL.FTZ R3, R131, UR16 ;  /* 0x0000001083037c20 */ /* 0x000fec0008410000 */
[----:B------:R3:W-:Y:S01]  /*179d0*/  MUFU.TANH R184, R83 ;  /* 0x0000005300b87308 */ /* 0x0007e20000002400 */
[----:B-1----:R-:W-:Y:S09]  /*179e0*/  FMUL.FTZ R81, R119, UR16 ;  /* 0x0000001077517c20 */ /* 0x002ff20008410000 */
[----:B------:R-:W1:Y:S01]  /*179f0*/  MUFU.TANH R0, R45 ;  /* 0x0000002d00007308 */ /* 0x000e620000002400 */
[----:B--2---:R-:W-:Y:S09]  /*17a00*/  FMUL.FTZ R82, R118, UR16 ;  /* 0x0000001076527c20 */ /* 0x004ff20008410000 */
[----:B----4-:R-:W-:Y:S01]  /*17a10*/  MUFU.TANH R2, R50 ;  /* 0x0000003200027308 */ /* 0x010fe20000002400 */
[----:B---3--:R-:W-:Y:S09]  /*17a20*/  FMUL.FTZ R83, R117, UR16 ;  /* 0x0000001075537c20 */ /* 0x008ff20008410000 */
[----:B------:R2:W-:Y:S01]  /*17a30*/  MUFU.TANH R185, R84 ;  /* 0x0000005400b97308 */ /* 0x0005e20000002400 */
[----:B-1----:R1:W-:Y:S09]  /*17a40*/  STL [R1+0x1c], R0 ;  /* 0x00001c0001007387 */ /* 0x0023f20000100800 */
[----:B------:R3:W-:Y:S10]  /*17a50*/  MUFU.TANH R179, R85 ;  /* 0x0000005500b37308 */ /* 0x0007f40000002400 */
[----:B------:R4:W-:Y:S01]  /*17a60*/  MUFU.TANH R178, R86 ;  /* 0x0000005600b27308 */ /* 0x0009e20000002400 */
[----:B--2---:R-:W-:Y:S09]  /*17a70*/  FMUL.FTZ R84, R116, UR16 ;  /* 0x0000001074547c20 */ /* 0x004ff20008410000 */
[----:B------:R2:W-:Y:S01]  /*17a80*/  MUFU.TANH R177, R87 ;  /* 0x0000005700b17308 */ /* 0x0005e20000002400 */
[----:B---3--:R-:W-:Y:S09]  /*17a90*/  FMUL.FTZ R85, R115, UR16 ;  /* 0x0000001073557c20 */ /* 0x008ff20008410000 */
[----:B-1----:R-:W1:Y:S01]  /*17aa0*/  MUFU.TANH R0, R48 ;  /* 0x0000003000007308 */ /* 0x002e620000002400 */
[----:B----4-:R-:W-:Y:S09]  /*17ab0*/  FMUL.FTZ R86, R114, UR16 ;  /* 0x0000001072567c20 */ /* 0x010ff20008410000 */
[----:B------:R3:W-:Y:S01]  /*17ac0*/  MUFU.TANH R176, R88 ;  /* 0x0000005800b07308 */ /* 0x0007e20000002400 */
[----:B--2---:R-:W-:Y:S09]  /*17ad0*/  FMUL.FTZ R87, R113, UR16 ;  /* 0x0000001071577c20 */ /* 0x004ff20008410000 */
[----:B------:R2:W-:Y:S01]  /*17ae0*/  MUFU.TANH R175, R89 ;  /* 0x0000005900af7308 */ /* 0x0005e20000002400 */
[----:B-1----:R1:W-:Y:S09]  /*17af0*/  STL [R1+0x14], R0 ;  /* 0x0000140001007387 */ /* 0x0023f20000100800 */
[----:B------:R4:W-:Y:S01]  /*17b00*/  MUFU.TANH R174, R94 ;  /* 0x0000005e00ae7308 */ /* 0x0009e20000002400 */
[----:B---3--:R-:W-:Y:S09]  /*17b10*/  FMUL.FTZ R88, R112, UR16 ;  /* 0x0000001070587c20 */ /* 0x008ff20008410000 */
[----:B------:R3:W-:Y:S01]  /*17b20*/  MUFU.TANH R173, R95 ;  /* 0x0000005f00ad7308 */ /* 0x0007e20000002400 */
[----:B--2---:R-:W-:Y:S09]  /*17b30*/  FMUL.FTZ R89, R111, UR16 ;  /* 0x000000106f597c20 */ /* 0x004ff20008410000 */
[----:B------:R2:W-:Y:S01]  /*17b40*/  MUFU.TANH R172, R96 ;  /* 0x0000006000ac7308 */ /* 0x0005e20000002400 */
[----:B----4-:R-:W-:Y:S09]  /*17b50*/  FMUL.FTZ R94, R106, UR16 ;  /* 0x000000106a5e7c20 */ /* 0x010ff20008410000 */
[----:B-1----:R-:W1:Y:S01]  /*17b60*/  MUFU.TANH R0, R49 ;  /* 0x0000003100007308 */ /* 0x002e620000002400 */
[----:B---3--:R-:W-:Y:S09]  /*17b70*/  FMUL.FTZ R95, R105, UR16 ;  /* 0x00000010695f7c20 */ /* 0x008ff20008410000 */
[----:B------:R3:W-:Y:S01]  /*17b80*/  MUFU.TANH R171, R97 ;  /* 0x0000006100ab7308 */ /* 0x0007e20000002400 */
[----:B--2---:R-:W-:Y:S09]  /*17b90*/  FMUL.FTZ R96, R104, UR16 ;  /* 0x0000001068607c20 */ /* 0x004ff20008410000 */
[----:B------:R2:W-:Y:S01]  /*17ba0*/  MUFU.TANH R170, R98 ;  /* 0x0000006200aa7308 */ /* 0x0005e20000002400 */
[----:B-1----:R1:W-:Y:S04]  /*17bb0*/  STL [R1+0x10], R0 ;  /* 0x0000100001007387 */ /* 0x0023e80000100800 */
[----:B------:R-:W-:Y:S05]  /*17bc0*/  STL [R1+0xc], R2 ;  /* 0x00000c0201007387 */ /* 0x000fea0000100800 */
[----:B------:R4:W-:Y:S01]  /*17bd0*/  MUFU.TANH R169, R99 ;  /* 0x0000006300a97308 */ /* 0x0009e20000002400 */
[----:B---3--:R-:W-:Y:S09]  /*17be0*/  FMUL.FTZ R97, R102, UR16 ;  /* 0x0000001066617c20 */ /* 0x008ff20008410000 */
[----:B------:R-:W-:Y:S01]  /*17bf0*/  MUFU.TANH R25, R25 ;  /* 0x0000001900197308 */ /* 0x000fe20000002400 */
[----:B--2---:R-:W-:Y:S09]  /*17c00*/  FMUL.FTZ R98, R103, UR16 ;  /* 0x0000001067627c20 */ /* 0x004ff20008410000 */
[----:B------:R-:W-:Y:S01]  /*17c10*/  MUFU.TANH R26, R26 ;  /* 0x0000001a001a7308 */ /* 0x000fe20000002400 */
[----:B----4-:R-:W-:Y:S09]  /*17c20*/  FMUL.FTZ R99, R101, UR16 ;  /* 0x0000001065637c20 */ /* 0x010ff20008410000 */
[----:B-1----:R-:W1:Y:S10]  /*17c30*/  MUFU.TANH R0, R51 ;  /* 0x0000003300007308 */ /* 0x002e740000002400 */
[----:B------:R-:W-:Y:S10]  /*17c40*/  MUFU.TANH R28, R28 ;  /* 0x0000001c001c7308 */ /* 0x000ff40000002400 */
[----:B------:R-:W-:Y:S01]  /*17c50*/  MUFU.TANH R30, R30 ;  /* 0x0000001e001e7308 */ /* 0x000fe20000002400 */
[----:B-1----:R1:W-:Y:S09]  /*17c60*/  STL [R1+0x4], R0 ;  /* 0x0000040001007387 */ /* 0x0023f20000100800 */
[----:B------:R-:W-:Y:S10]  /*17c70*/  MUFU.TANH R33, R33 ;  /* 0x0000002100217308 */ /* 0x000ff40000002400 */
[----:B------:R-:W-:Y:S10]  /*17c80*/  MUFU.TANH R32, R32 ;  /* 0x0000002000207308 */ /* 0x000ff40000002400 */
[----:B------:R-:W-:Y:S10]  /*17c90*/  MUFU.TANH R37, R46 ;  /* 0x0000002e00257308 */ /* 0x000ff40000002400 */
[----:B-1----:R-:W1:Y:S10]  /*17ca0*/  MUFU.TANH R0, R52 ;  /* 0x0000003400007308 */ /* 0x002e740000002400 */
[----:B------:R2:W3:Y:S10]  /*17cb0*/  MUFU.TANH R35, R47 ;  /* 0x0000002f00237308 */ /* 0x0004f40000002400 */
[----:B------:R2:W4:Y:S01]  /*17cc0*/  MUFU.TANH R252, R53 ;  /* 0x0000003500fc7308 */ /* 0x0005220000002400 */
[----:B-1----:R2:W-:Y:S04]  /*17cd0*/  STL [R1+0x8], R0 ;  /* 0x0000080001007387 */ /* 0x0025e80000100800 */
[----:B------:R2:W5:Y:S05]  /*17ce0*/  LDL.LU.64 R132, [R1+0x68] ;  /* 0x0000680001847983 */ /* 0x00056a0000300a00 */
[----:B------:R2:W1:Y:S10]  /*17cf0*/  MUFU.TANH R251, R54 ;  /* 0x0000003600fb7308 */ /* 0x0004740000002400 */
        /* <DEDUP_REMOVED lines=45> */
[----:B------:R-:W1:Y:S01]  /*17fd0*/  MUFU.TANH R3, R3 ;  /* 0x0000000300037308 */ /* 0x000e620000002400 */
[----:B--234-:R-:W-:Y:S05]  /*17fe0*/  @!P1 BRA `(.L_x_1678) ;  /* 0x0000001000009947 */ /* 0x01cfea0003800000 */
[----:B------:R-:W2:Y:S01]  /*17ff0*/  LDC R0, c[0x0][0x248] ;  /* 0x00009200ff007b82 */ /* 0x000ea20000000800 */
[----:B------:R-:W-:Y:S07]  /*18000*/  ULDC.64 UR10, c[0x0][0x248] ;  /* 0x00009200000a7ab9 */ /* 0x000fee0000000a00 */
[----:B------:R-:W3:Y:S08]  /*18010*/  @!P0 LDC R7, c[0x0][0x24c] ;  /* 0x00009300ff078b82 */ /* 0x000ef00000000800 */
[----:B------:R-:W4:Y:S01]  /*18020*/  @!P0 LDC R2, c[0x0][0x24c] ;  /* 0x00009300ff028b82 */ /* 0x000f220000000800 */
[----:B--2---:R-:W-:Y:S04]  /*18030*/  LEA R10, -R0, RZ, 0x8 ;  /* 0x000000ff000a7211 */ /* 0x004fe800078e41ff */
[----:B------:R-:W-:Y:S01]  /*18040*/  SHF.R.S32.HI R8, RZ, 0x1f, R10 ;  /* 0x0000001fff087819 */ /* 0x000fe2000001140a */
[----:B------:R-:W-:Y:S06]  /*18050*/  @!P3 BRA `(.L_x_1679) ;  /* 0x000000040000b947 */ /* 0x000fec0003800000 */
[----:B------:R-:W2:Y:S01]  /*18060*/  LDC R6, c[0x0][0x380] ;  /* 0x0000e000ff067b82 */ /* 0x000ea20000000800 */
[----:B------:R-:W-:Y:S04]  /*18070*/  USHF.L.U32 UR10, UR15, 0x8, URZ ;  /* 0x000000080f0a7899 */ /* 0x000fe8000800063f */
[----:B------:R-:W-:Y:S02]  /*18080*/  UIADD3 UR11, UR10, -0x100, URZ ;  /* 0xffffff000a0b7890 */ /* 0x000fe4000fffe03f */
[----:B------:R-:W-:Y:S04]  /*18090*/  IMAD.U32 R10, RZ, RZ, UR10 ;  /* 0x0000000aff0a7e24 */ /* 0x000fe8000f8e00ff */
[----:B------:R-:W-:Y:S02]  /*180a0*/  MOV R8, UR11 ;  /* 0x0000000b00087c02 */ /* 0x000fe40008000f00 */
[----:B------:R-:W-:Y:S02]  /*180b0*/  IABS R10, R10 ;  /* 0x0000000a000a7213 */ /* 0x000fe40000000000 */
[----:B------:R-:W-:Y:S02]  /*180c0*/  IABS R8, R8 ;  /* 0x0000000800087213 */ /* 0x000fe40000000000 */
[----:B--2---:R-:W-:Y:S04]  /*180d0*/  IABS R4, R6 ;  /* 0x0000000600047213 */ /* 0x004fe80000000000 */
[----:B------:R-:W2:Y:S10]  /*180e0*/  I2F.RP R38, R4 ;  /* 0x0000000400267306 */ /* 0x000eb40000209400 */
[----:B--2---:R-:W2:Y:S02]  /*180f0*/  MUFU.RCP R38, R38 ;  /* 0x0000002600267308 */ /* 0x004ea40000001000 */
[----:B--2---:R-:W-:Y:S08]  /*18100*/  VIADD R38, R38, 0xffffffe ;  /* 0x0ffffffe26267836 */ /* 0x004ff00000000000 */
[----:B------:R-:W2:Y:S02]  /*18110*/  F2I.FTZ.U32.TRUNC.NTZ R39, R38 ;  /* 0x0000002600277305 */ /* 0x000ea4000021f000 */
[--C-:B--2---:R-:W-:Y:S02]  /*18120*/  IMAD.MOV R27, RZ, RZ, -R39.reuse ;  /* 0x000000ffff1b7224 */ /* 0x104fe400078e0a27 */
        /* <DEDUP_REMOVED lines=36> */
[----:B------:R-:W2:Y:S01]  /*18370*/  LDG.E R8, desc[UR22][R8.64] ;  /* 0x0000001608087981 */ /* 0x000ea2000c1e1900 */
[----:B------:R-:W1:Y:S01]  /*18380*/  LDC.64 R4, c[0x0][0x230] ;  /* 0x00008c00ff047b82 */ /* 0x000e620000000a00 */
[----:B------:R-:W-:Y:S04]  /*18390*/  IMAD R11, R11, R6, -0x100 ;  /* 0xffffff000b0b7424 */ /* 0x000fe800078e0206 */
[C---:B------:R-:W-:Y:S01]  /*183a0*/  IMAD R6, R11.reuse, UR9, RZ ;  /* 0x000000090b067c24 */ /* 0x040fe2000f8e02ff */
[----:B------:R-:W-:Y:S05]  /*183b0*/  SHF.R.S32.HI R10, RZ, 0x1f, R11 ;  /* 0x0000001fff0a7819 */ /* 0x000fea000001140b */
[----:B------:R-:W-:Y:S02]  /*183c0*/  IMAD R6, R10, UR8, R6 ;  /* 0x000000080a067c24 */ /* 0x000fe4000f8e0206 */
[----:B------:R-:W-:Y:S04]  /*183d0*/  IMAD.WIDE.U32 R10, R11, UR8, RZ ;  /* 0x000000080b0a7c25 */ /* 0x000fe8000f8e00ff */
[----:B------:R-:W-:Y:S01]  /*183e0*/  IMAD.IADD R11, R11, 0x1, R6 ;  /* 0x000000010b0b7824 */ /* 0x000fe200078e0206 */
[----:B------:R-:W2:Y:S02]  /*183f0*/  LDG.E R9, desc[UR22][R38.64] ;  /* 0x0000001626097981 */ /* 0x000ea4000c1e1900 */
[----:B--2---:R-:W-:Y:S04]  /*18400*/  IADD3 R8, -R9, R8, RZ ;  /* 0x0000000809087210 */ /* 0x004fe80007ffe1ff */
[----:B------:R-:W-:Y:S01]  /*18410*/  SHF.R.S32.HI R9, RZ, 0x1f, R8 ;  /* 0x0000001fff097819 */ /* 0x000fe20000011408 */
[CC--:B-1----:R-:W-:Y:S04]  /*18420*/  IMAD.WIDE.U32 R10, R8.reuse, R4.reuse, R10 ;  /* 0x00000004080a7225 */ /* 0x0c2fe800078e000a */
[----:B------:R-:W-:Y:S04]  /*18430*/  IMAD R9, R9, R4, RZ ;  /* 0x0000000409097224 */ /* 0x000fe800078e02ff */
[----:B------:R-:W-:Y:S05]  /*18440*/  IMAD R9, R8, R5, R9 ;  /* 0x0000000508097224 */ /* 0x000fea00078e0209 */
[----:B------:R-:W-:Y:S07]  /*18450*/  IADD3 R8, R11, R9, RZ ;  /* 0x000000090b087210 */ /* 0x000fee0007ffe0ff */
.L_x_1679:
[----:B------:R2:W-:Y:S01]  /*18460*/  @P0 STS.128 [R241+0x2000], RZ ;  /* 0x002000fff1000388 */ /* 0x0005e20000000c00 */
[CC--:B------:R-:W-:Y:S01]  /*18470*/  LEA R48, P2, R10.reuse, R248.reuse, 0x1 ;  /* 0x000000f80a307211 */ /* 0x0c0fe200078408ff */
[--C-:B------:R-:W-:Y:S01]  /*18480*/  @!P0 IMAD.MOV.U32 R11, RZ, RZ, R8.reuse ;  /* 0x000000ffff0b8224 */ /* 0x100fe200078e0008 */
[----:B------:R-:W-:Y:S01]  /*18490*/  @!P0 IADD3 R5, P1, R10, UR14, RZ ;  /* 0x0000000e0a058c10 */ /* 0x000fe2000ff3e0ff */
[----:B----4-:R-:W-:Y:S01]  /*184a0*/  @!P0 IMAD R2, R2, 0x30, RZ ;  /* 0x0000003002028824 */ /* 0x010fe200078e02ff */
[-C--:B------:R-:W-:Y:S01]  /*184b0*/  LEA.HI.X R49, R10, R247.reuse, R8, 0x1, P2 ;  /* 0x000000f70a317211 */ /* 0x080fe200010f0c08 */
[----:B------:R-:W4:Y:S01]  /*184c0*/  @!P0 LDC R6, c[0x0][0x24c] ;  /* 0x00009300ff068b82 */ /* 0x000f220000000800 */
[----:B------:R-:W-:Y:S01]  /*184d0*/  @!P0 IADD3.X R4, R8, UR13, RZ, P1, !PT ;  /* 0x0000000d08048c10 */ /* 0x000fe20008ffe4ff */
[C---:B------:R-:W-:Y:S01]  /*184e0*/  @!P0 IMAD.WIDE.U32 R40, R0.reuse, 0x30, R10 ;  /* 0x0000003000288825 */ /* 0x040fe200078e000a */
[C---:B------:R-:W-:Y:S01]  /*184f0*/  @!P0 LEA R42, P1, R5.reuse, R248, 0x1 ;  /* 0x000000f8052a8211 */ /* 0x040fe200078208ff */
[----:B------:R-:W-:Y:S01]  /*18500*/  @!PT LDS RZ, [RZ] ;  /* 0x00000000fffff984 */ /* 0x000fe20000000800 */
[----:B------:R-:W-:Y:S01]  /*18510*/  @!PT LDS RZ, [RZ] ;  /* 0x00000000fffff984 */ /* 0x000fe20000000800 */
[----:B------:R-:W-:Y:S01]  /*18520*/  @!PT LDS RZ, [RZ] ;  /* 0x00000000fffff984 */ /* 0x000fe20000000800 */
[----:B------:R-:W-:Y:S01]  /*18530*/  @!P0 LDGSTS.E.BYPASS.LTC128B.128 [R241+0x2000], desc[UR22][R48.64] ;  /* 0x0200000030f18fae */ /* 0x000fe2000b901d56 */
[----:B------:R-:W-:Y:S01]  /*18540*/  @!P0 LEA R9, P2, R0, R10, 0x5 ;  /* 0x0000000a00098211 */ /* 0x000fe200078428ff */
[----:B------:R-:W-:Y:S01]  /*18550*/  @!P0 IMAD.IADD R2, R2, 0x1, R41 ;  /* 0x0000000102028824 */ /* 0x000fe200078e0229 */
[-C--:B------:R-:W-:Y:S01]  /*18560*/  @!P0 LEA.HI.X R43, R5, R247.reuse, R4, 0x1, P1 ;  /* 0x000000f7052b8211 */ /* 0x080fe200008f0c04 */
[----:B------:R2:W-:Y:S01]  /*18570*/  @P0 STS.128 [R241+0x2800], RZ ;  /* 0x002800fff1000388 */ /* 0x0005e20000000c00 */
[C---:B------:R-:W-:Y:S01]  /*18580*/  @!P0 LEA R38, P1, R9.reuse, R248, 0x1 ;  /* 0x000000f809268211 */ /* 0x040fe200078208ff */
[----:B------:R-:W1:Y:S01]  /*18590*/  @!P0 LDC R5, c[0x0][0x24c] ;  /* 0x00009300ff058b82 */ /* 0x000e620000000800 */
[----:B---3--:R-:W-:Y:S01]  /*185a0*/  @!P0 LEA.HI.X R7, R0, R8, R7, 0x5, P2 ;  /* 0x0000000800078211 */ /* 0x008fe200010f2c07 */
[----:B------:R-:W-:Y:S01]  /*185b0*/  @!PT LDS RZ, [RZ] ;  /* 0x00000000fffff984 */ /* 0x000fe20000000800 */
[----:B------:R-:W-:Y:S01]  /*185c0*/  @!PT LDS RZ, [RZ] ;  /* 0x00000000fffff984 */ /* 0x000fe20000000800 */
[----:B------:R-:W-:Y:S01]  /*185d0*/  @!PT LDS RZ, [RZ] ;  /* 0x00000000fffff984 */ /* 0x000fe20000000800 */
[----:B------:R3:W-:Y:S01]  /*185e0*/  @!P0 LDGSTS.E.BYPASS.LTC128B.128 [R241+0x2800], desc[UR22][R42.64] ;  /* 0x028000002af18fae */ /* 0x0007e2000b901d56 */
[----:B------:R-:W-:Y:S01]  /*185f0*/  @!P0 IMAD.MOV.U32 R41, RZ, RZ, R8 ;  /* 0x000000ffff298224 */ /* 0x000fe200078e0008 */
[----:B------:R-:W-:Y:S01]  /*18600*/  UMOV UR8, UR10 ;  /* 0x0000000a00087c82 */ /* 0x000fe20008000000 */
[-C--:B------:R-:W-:Y:S01]  /*18610*/  @!P0 LEA.HI.X R39, R9, R247.reuse, R7, 0x1, P1 ;  /* 0x000000f709278211 */ /* 0x080fe200008f0c07 */
[----:B------:R2:W-:Y:S01]  /*18620*/  @P0 STS.128 [R241+0x3000], RZ ;  /* 0x003000fff1000388 */ /* 0x0005e20000000c00 */
[----:B------:R-:W-:Y:S01]  /*18630*/  @!P0 LEA R46, P1, R40, R248, 0x1 ;  /* 0x000000f8282e8211 */ /* 0x000fe200078208ff */
[----:B------:R-:W2:Y:S01]  /*18640*/  @!P0 LDC R4, c[0x0][0x24c] ;  /* 0x00009300ff048b82 */ /* 0x000ea20000000800 */
[----:B------:R-:W-:Y:S01]  /*18650*/  @!P0 LEA R7, P2, R0, R10, 0x6 ;  /* 0x0000000a00078211 */ /* 0x000fe200078430ff */
[----:B------:R-:W-:Y:S01]  /*18660*/  @!PT LDS RZ, [RZ] ;  /* 0x00000000fffff984 */ /* 0x000fe20000000800 */
[----:B------:R-:W-:Y:S01]  /*18670*/  @!PT LDS RZ, [RZ] ;  /* 0x00000000fffff984 */ /* 0x000fe20000000800 */
[----:B------:R-:W-:Y:S01]  /*18680*/  @!PT LDS RZ, [RZ] ;  /* 0x00000000fffff984 */ /* 0x000fe20000000800 */
[----:B------:R-:W-:Y:S01]  /*18690*/  @!P0 LDGSTS.E.BYPASS.LTC128B.128 [R241+0x3000], desc[UR22][R38.64] ;  /* 0x0300000026f18fae */ /* 0x000fe2000b901d56 */
[-C--:B------:R-:W-:Y:S01]  /*186a0*/  @!P0 LEA.HI.X R47, R40, R247.reuse, R2, 0x1, P1 ;  /* 0x000000f7282f8211 */ /* 0x080fe200008f0c02 */
[--C-:B------:R-:W-:Y:S01]  /*186b0*/  @!P0 IMAD.MOV.U32 R40, RZ, RZ, R10.reuse ;  /* 0x000000ffff288224 */ /* 0x100fe200078e000a */
[----:B------:R-:W-:Y:S01]  /*186c0*/  @!P0 LEA R44, P1, R7, R248, 0x1 ;  /* 0x000000f8072c8211 */ /* 0x000fe200078208ff */
[----:B------:R1:W-:Y:S01]  /*186d0*/  @P0 STS.128 [R241+0x3800], RZ ;  /* 0x003800fff1000388 */ /* 0x0003e20000000c00 */
[----:B------:R-:W-:Y:S01]  /*186e0*/  @!P0 IMAD.MOV.U32 R52, RZ, RZ, R10 ;  /* 0x000000ffff348224 */ /* 0x000fe200078e000a */
[----:B------:R-:W4:Y:S01]  /*186f0*/  @!P0 LDC R2, c[0x0][0x24c] ;  /* 0x00009300ff028b82 */ /* 0x000f220000000800 */
[C---:B------:R-:W-:Y:S01]  /*18700*/  @!P0 IMAD.WIDE.U32 R40, R0.reuse, 0x60, R40 ;  /* 0x0000006000288825 */ /* 0x040fe200078e0028 */
[----:B------:R-:W-:Y:S01]  /*18710*/  @!PT LDS RZ, [RZ] ;  /* 0x00000000fffff984 */ /* 0x000fe20000000800 */
[----:B------:R-:W-:Y:S01]  /*18720*/  @!PT LDS RZ, [RZ] ;  /* 0x00000000fffff984 */ /* 0x000fe20000000800 */
[----:B------:R-:W-:Y:S01]  /*18730*/  @!PT LDS RZ, [RZ] ;  /* 0x00000000fffff984 */ /* 0x000fe20000000800 */
[----:B------:R2:W-:Y:S01]  /*18740*/  @!P0 LDGSTS.E.BYPASS.LTC128B.128 [R241+0x3800], desc[UR22][R46.64] ;  /* 0x038000002ef18fae */ /* 0x0005e2000b901d56 */
[----:B------:R-:W-:Y:S02]  /*18750*/  UMOV UR9, UR11 ;  /* 0x0000000b00097c82 */ /* 0x000fe40008000000 */
[----:B------:R-:W-:Y:S01]  /*18760*/  @!P0 IMAD.MOV.U32 R53, RZ, RZ, R8 ;  /* 0x000000ffff358224 */ /* 0x000fe200078e0008 */
[----:B------:R1:W-:Y:S01]  /*18770*/  @P0 STS.128 [R241+0x4000], RZ ;  /* 0x004000fff1000388 */ /* 0x0003e20000000c00 */
[C---:B------:R-:W-:Y:S04]  /*18780*/  @!P0 IMAD.WIDE.U32 R52, R0.reuse, 0x90, R52 ;  /* 0x0000009000348825 */ /* 0x040fe800078e0034 */
[----:B---3--:R-:W-:Y:S04]  /*18790*/  @!P0 IMAD.WIDE.U32 R42, R0, 0x50, R10 ;  /* 0x00000050002a8825 */ /* 0x008fe800078e000a */
[----:B----4-:R-:W-:Y:S01]  /*187a0*/  @!P0 IMAD R2, R2, 0x70, RZ ;  /* 0x0000007002028824 */ /* 0x010fe200078e02ff */
[----:B------:R-:W-:Y:S01]  /*187b0*/  @!P0 LEA.HI.X R6, R0, R8, R6, 0x6, P2 ;  /* 0x0000000800068211 */ /* 0x000fe200010f3406 */
[----:B-1----:R-:W-:Y:S02]  /*187c0*/  @!P0 IMAD R5, R5, 0x50, RZ ;  /* 0x0000005005058824 */ /* 0x002fe400078e02ff */
[----:B--2---:R-:W-:Y:S01]  /*187d0*/  @!P0 IMAD R4, R4, 0x60, RZ ;  /* 0x0000006004048824 */ /* 0x004fe200078e02ff */
[----:B------:R-:W-:Y:S02]  /*187e0*/  @!P0 LEA.HI.X R45, R7, R247, R6, 0x1, P1 ;  /* 0x000000f7072d8211 */ /* 0x000fe400008f0c06 */
[-C--:B------:R-:W-:Y:S01]  /*187f0*/  @!P0 LEA R46, P2, R42, R248.reuse, 0x1 ;  /* 0x000000f82a2e8211 */ /* 0x080fe200078408ff */
[----:B------:R-:W1:Y:S01]  /*18800*/  @!P0 LDC R7, c[0x0][0x24c] ;  /* 0x00009300ff078b82 */ /* 0x000e620000000800 */
[----:B------:R-:W-:Y:S01]  /*18810*/  @!P0 IADD3 R5, R5, R43, RZ ;  /* 0x0000002b05058210 */ /* 0x000fe20007ffe0ff */
[----:B------:R-:W-:Y:S01]  /*18820*/  @!PT LDS RZ, [RZ] ;  /* 0x00000000fffff984 */ /* 0x000fe20000000800 */
[----:B------:R-:W-:Y:S01]  /*18830*/  @!PT LDS RZ, [RZ] ;  /* 0x00000000fffff984 */ /* 0x000fe20000000800 */
[----:B------:R-:W-:Y:S01]  /*18840*/  @!PT LDS RZ, [RZ] ;  /* 0x00000000fffff984 */ /* 0x000fe20000000800 */
[----:B------:R2:W-:Y:S01]  /*18850*/  @!P0 LDGSTS.E.BYPASS.LTC128B.128 [R241+0x4000], desc[UR22][R44.64] ;  /* 0x040000002cf18fae */ /* 0x0005e2000b901d56 */
[----:B------:R-:W-:Y:S01]  /*18860*/  @!P0 LEA R38, P1, R40, R248, 0x1 ;  /* 0x000000f828268211 */ /* 0x000fe200078208ff */
[----:B------:R-:W-:Y:S01]  /*18870*/  @!P0 IMAD.IADD R4, R4, 0x1, R41 ;  /* 0x0000000104048824 */ /* 0x000fe200078e0229 */
[-C--:B------:R-:W-:Y:S01]  /*18880*/  @!P0 LEA.HI.X R47, R42, R247.reuse, R5, 0x1, P2 ;  /* 0x000000f72a2f8211 */ /* 0x080fe200010f0c05 */
[----:B------:R3:W-:Y:S01]  /*18890*/  @P0 STS.128 [R241+0x4800], RZ ;  /* 0x004800fff1000388 */ /* 0x0007e20000000c00 */
[----:B------:R-:W-:Y:S01]  /*188a0*/  @!P0 IMAD.MOV.U32 R43, RZ, RZ, R8 ;  /* 0x000000ffff2b8224 */ /* 0x000fe200078e0008 */
[----:B------:R-:W4:Y:S01]  /*188b0*/  @!P0 LDC R6, c[0x0][0x24c] ;  /* 0x00009300ff068b82 */ /* 0x000f220000000800 */
[-C--:B------:R-:W-:Y:S01]  /*188c0*/  @!P0 LEA.HI.X R39, R40, R247.reuse, R4, 0x1, P1 ;  /* 0x000000f728278211 */ /* 0x080fe200008f0c04 */
[----:B------:R-:W-:Y:S01]  /*188d0*/  @!PT LDS RZ, [RZ] ;  /* 0x00000000fffff984 */ /* 0x000fe20000000800 */
[----:B------:R-:W-:Y:S01]  /*188e0*/  @!PT LDS RZ, [RZ] ;  /* 0x00000000fffff984 */ /* 0x000fe20000000800 */
[----:B------:R-:W-:Y:S01]  /*188f0*/  @!PT LDS RZ, [RZ] ;  /* 0x00000000fffff984 */ /* 0x000fe20000000800 */
[----:B------:R3:W-:Y:S01]  /*18900*/  @!P0 LDGSTS.E.BYPASS.LTC128B.128 [R241+0x4800], desc[UR22][R46.64] ;  /* 0x048000002ef18fae */ /* 0x0007e2000b901d56 */
[----:B------:R-:W-:Y:S01]  /*18910*/  @!P0 IMAD.WIDE.U32 R4, R0, 0x70, R10 ;  /* 0x0000007000048825 */ /* 0x000fe200078e000a */
[----:B------:R-:W-:Y:S02]  /*18920*/  @!P0 MOV R42, R10 ;  /* 0x0000000a002a8202 */ /* 0x000fe40000000f00 */
[----:B------:R1:W-:Y:S01]  /*18930*/  @P0 STS.128 [R241+0x5000], RZ ;  /* 0x005000fff1000388 */ /* 0x0003e20000000c00 */
[----:B------:R-:W-:Y:S01]  /*18940*/  @!P0 IMAD.IADD R2, R2, 0x1, R5 ;  /* 0x0000000102028824 */ /* 0x000fe200078e0205 */
[----:B------:R-:W-:Y:S01]  /*18950*/  @!P0 LEA R54, P1, R4, R248, 0x1 ;  /* 0x000000f804368211 */ /* 0x000fe200078208ff */
[----:B------:R-:W3:Y:S01]  /*18960*/  @!P0 LDC R5, c[0x0][0x24c] ;  /* 0x00009300ff058b82 */ /* 0x000ee20000000800 */
[----:B------:R-:W-:Y:S01]  /*18970*/  @!PT LDS RZ, [RZ] ;  /* 0x00000000fffff984 */ /* 0x000fe20000000800 */
[----:B------:R-:W-:Y:S01]  /*18980*/  @!PT LDS RZ, [RZ] ;  /* 0x00000000fffff984 */ /* 0x000fe20000000800 */
[----:B------:R-:W-:Y:S01]  /*18990*/  @!PT LDS RZ, [RZ] ;  /* 0x00000000fffff984 */ /* 0x000fe20000000800 */
[----:B------:R3:W-:Y:S01]  /*189a0*/  @!P0 LDGSTS.E.BYPASS.LTC128B.128 [R241+0x5000], desc[UR22][R38.64] ;  /* 0x0500000026f18fae */ /* 0x0007e2000b901d56 */
[----:B------:R-:W-:Y:S01]  /*189b0*/  @!P0 IMAD.WIDE.U32 R42, R0, 0xc0, R42 ;  /* 0x000000c0002a8825 */ /* 0x000fe200078e002a */
[-C--:B------:R-:W-:Y:S02]  /*189c0*/  @!P0 LEA.HI.X R55, R4, R247.reuse, R2, 0x1, P1 ;  /* 0x000000f704378211 */ /* 0x080fe400008f0c02 */
[----:B------:R1:W-:Y:S01]  /*189d0*/  @P0 STS.128 [R241+0x5800], RZ ;  /* 0x005800fff1000388 */ /* 0x0003e20000000c00 */
[C---:B------:R-:W-:Y:S01]  /*189e0*/  @!P0 LEA R9, P1, R0.reuse, R10, 0x7 ;  /* 0x0000000a00098211 */ /* 0x040fe200078238ff */
[----:B------:R-:W-:Y:S01]  /*189f0*/  @!P0 IMAD.MOV.U32 R41, RZ, RZ, R8 ;  /* 0x000000ffff298224 */ /* 0x000fe200078e0008 */
[----:B------:R-:W3:Y:S01]  /*18a00*/  @!P0 LDC R4, c[0x0][0x24c] ;  /* 0x00009300ff048b82 */ /* 0x000ee20000000800 */
[----:B------:R-:W-:Y:S01]  /*18a10*/  @!PT LDS RZ, [RZ] ;  /* 0x00000000fffff984 */ /* 0x000fe20000000800 */
[----:B------:R-:W-:Y:S01]  /*18a20*/  @!PT LDS RZ, [RZ] ;  /* 0x00000000fffff984 */ /* 0x000fe20000000800 */
[----:B------:R-:W-:Y:S01]  /*18a30*/  @!PT LDS RZ, [RZ] ;  /* 0x00000000fffff984 */ /* 0x000fe20000000800 */
[----:B------:R-:W-:Y:S01]  /*18a40*/  @!P0 LDGSTS.E.BYPASS.LTC128B.128 [R241+0x5800], desc[UR22][R54.64] ;  /* 0x0580000036f18fae */ /* 0x000fe2000b901d56 */
[C---:B-1----:R-:W-:Y:S01]  /*18a50*/  @!P0 LEA.HI.X R7, R0.reuse, R8, R7, 0x7, P1 ;  /* 0x0000000800078211 */ /* 0x042fe200008f3c07 */
[----:B------:R-:W-:Y:S01]  /*18a60*/  @!P0 IMAD.MOV.U32 R40, RZ, RZ, R10 ;  /* 0x000000ffff288224 */ /* 0x000fe200078e000a */
[C---:B------:R-:W-:Y:S01]  /*18a70*/  @!P0 LEA R50, P2, R9.reuse, R248, 0x1 ;  /* 0x000000f809328211 */ /* 0x040fe200078408ff */
[----:B------:R1:W-:Y:S01]  /*18a80*/  @P0 STS.128 [R241+0x6000], RZ ;  /* 0x006000fff1000388 */ /* 0x0003e20000000c00 */
[----:B--2---:R-:W-:Y:S02]  /*18a90*/  @!P0 IMAD.MOV.U32 R45, RZ, RZ, R8 ;  /* 0x000000ffff2d8224 */ /* 0x004fe400078e0008 */
[-C--:B------:R-:W-:Y:S01]  /*18aa0*/  @!P0 LEA.HI.X R51, R9, R247.reuse, R7, 0x1, P2 ;  /* 0x000000f709338211 */ /* 0x080fe200010f0c07 */
[----:B------:R-:W2:Y:S01]  /*18ab0*/  @!P0 LDC R2, c[0x0][0x24c] ;  /* 0x00009300ff028b82 */ /* 0x000ea20000000800 */
[----:B------:R-:W-:Y:S03]  /*18ac0*/  @!P0 IMAD.WIDE.U32 R40, R0, 0xd0, R40 ;  /* 0x000000d000288825 */ /* 0x000fe600078e0028 */
[----:B------:R-:W-:Y:S01]  /*18ad0*/  @!PT LDS RZ, [RZ] ;  /* 0x00000000fffff984 */ /* 0x000fe20000000800 */
[----:B------:R-:W-:Y:S01]  /*18ae0*/  @!PT LDS RZ, [RZ] ;  /* 0x00000000fffff984 */ /* 0x000fe20000000800 */
[----:B------:R-:W-:Y:S01]  /*18af0*/  @!PT LDS RZ, [RZ] ;  /* 0x00000000fffff984 */ /* 0x000fe20000000800 */
[----:B------:R1:W-:Y:S01]  /*18b00*/  @!P0 LDGSTS.E.BYPASS.LTC128B.128 [R241+0x6000], desc[UR22][R50.64] ;  /* 0x0600000032f18fae */ /* 0x0003e2000b901d56 */
[----:B----4-:R-:W-:Y:S01]  /*18b10*/  @!P0 IMAD R6, R6, 0x90, RZ ;  /* 0x0000009006068824 */ /* 0x010fe200078e02ff */
[----:B---3--:R-:W-:Y:S01]  /*18b20*/  @!P0 MOV R46, R10 ;  /* 0x0000000a002e8202 */ /* 0x008fe20000000f00 */
[--C-:B------:R-:W-:Y:S01]  /*18b30*/  @!P0 IMAD.MOV.U32 R47, RZ, RZ, R8.reuse ;  /* 0x000000ffff2f8224 */ /* 0x100fe200078e0008 */
[----:B------:R3:W-:Y:S01]  /*18b40*/  @P0 STS.128 [R241+0x6800], RZ ;  /* 0x006800fff1000388 */ /* 0x0007e20000000c00 */
[----:B------:R-:W-:Y:S01]  /*18b50*/  @!P0 IMAD.IADD R6, R6, 0x1, R53 ;  /* 0x0000000106068824 */ /* 0x000fe200078e0235 */
[----:B------:R-:W4:Y:S01]  /*18b60*/  @!P0 LDC R7, c[0x0][0x24c] ;  /* 0x00009300ff078b82 */ /* 0x000f220000000800 */
[----:B------:R-:W-:Y:S01]  /*18b70*/  @!P0 IMAD.MOV.U32 R39, RZ, RZ, R8 ;  /* 0x000000ffff278224 */ /* 0x000fe200078e0008 */
[----:B------:R-:W-:Y:S01]  /*18b80*/  @!P0 LEA R8, P1, R52, R248, 0x1 ;  /* 0x000000f834088211 */ /* 0x000fe200078208ff */
[----:B------:R-:W-:Y:S01]  /*18b90*/  @!P0 IMAD.WIDE.U32 R46, R0, 0xa0, R46 ;  /* 0x000000a0002e8825 */ /* 0x000fe200078e002e */
[----:B------:R-:W-:Y:S02]  /*18ba0*/  @!P0 MOV R38, R10 ;  /* 0x0000000a00268202 */ /* 0x000fe40000000f00 */
[-C--:B------:R-:W-:Y:S01]  /*18bb0*/  @!P0 LEA.HI.X R9, R52, R247.reuse, R6, 0x1, P1 ;  /* 0x000000f734098211 */ /* 0x080fe200008f0c06 */
[----:B------:R-:W-:Y:S01]  /*18bc0*/  @!P0 IMAD.MOV.U32 R44, RZ, RZ, R10 ;  /* 0x000000ffff2c8224 */ /* 0x000fe200078e000a */
[----:B------:R-:W3:Y:S01]  /*18bd0*/  @!P0 LDC R6, c[0x0][0x24c] ;  /* 0x00009300ff068b82 */ /* 0x000ee20000000800 */
[C---:B------:R-:W-:Y:S02]  /*18be0*/  @!P0 IMAD.WIDE.U32 R38, R0.reuse, 0xe0, R38 ;  /* 0x000000e000268825 */ /* 0x040fe400078e0026 */
[----:B------:R-:W-:Y:S01]  /*18bf0*/  @!PT LDS RZ, [RZ] ;  /* 0x00000000fffff984 */ /* 0x000fe20000000800 */
[----:B------:R-:W-:Y:S01]  /*18c00*/  @!PT LDS RZ, [RZ] ;  /* 0x00000000fffff984 */ /* 0x000fe20000000800 */
[----:B------:R-:W-:Y:S01]  /*18c10*/  @!PT LDS RZ, [RZ] ;  /* 0x00000000fffff984 */ /* 0x000fe20000000800 */
[----:B------:R4:W-:Y:S02]  /*18c20*/  @!P0 LDGSTS.E.BYPASS.LTC128B.128 [R241+0x6800], desc[UR22][R8.64] ;  /* 0x0680000008f18fae */ /* 0x0009e4000b901d56 */
[----:B------:R-:W-:Y:S02]  /*18c30*/  @!P0 IMAD R5, R5, 0xa0, RZ ;  /* 0x000000a005058824 */ /* 0x000fe400078e02ff */
[----:B------:R2:W-:Y:S01]  /*18c40*/  @P0 STS.128 [R241+0x7000], RZ ;  /* 0x007000fff1000388 */ /* 0x0005e20000000c00 */
[----:B------:R-:W-:Y:S04]  /*18c50*/  @!P0 IMAD.WIDE.U32 R44, R0, 0xb0, R44 ;  /* 0x000000b0002c8825 */ /* 0x000fe800078e002c */
[----:B------:R-:W-:Y:S01]  /*18c60*/  @!P0 IMAD.IADD R5, R5, 0x1, R47 ;  /* 0x0000000105058824 */ /* 0x000fe200078e022f */
[-C--:B-1----:R-:W-:Y:S01]  /*18c70*/  @!P0 LEA R50, P1, R46, R248.reuse, 0x1 ;  /* 0x000000f82e328211 */ /* 0x082fe200078208ff */
[----:B------:R-:W-:Y:S02]  /*18c80*/  @!P0 IMAD R4, R4, 0xb0, RZ ;  /* 0x000000b004048824 */ /* 0x000fe400078e02ff */
[----:B------:R-:W-:Y:S01]  /*18c90*/  @!P0 IMAD.WIDE.U32 R10, R0, 0xf0, R10 ;  /* 0x000000f0000a8825 */ /* 0x000fe200078e000a */
[----:B------:R-:W-:Y:S01]  /*18ca0*/  @!P0 LEA.HI.X R51, R46, R247, R5, 0x1, P1 ;  /* 0x000000f72e338211 */ /* 0x000fe200008f0c05 */
[----:B------:R-:W1:Y:S01]  /*18cb0*/  @!P0 LDC R0, c[0x0][0x24c] ;  /* 0x00009300ff008b82 */ /* 0x000e620000000800 */
[-C--:B------:R-:W-:Y:S01]  /*18cc0*/  @!P0 LEA R46, P2, R44, R248.reuse, 0x1 ;  /* 0x000000f82c2e8211 */ /* 0x080fe200078408ff */
[----:B--2---:R-:W-:Y:S01]  /*18cd0*/  @!P0 IMAD R2, R2, 0xc0, RZ ;  /* 0x000000c002028824 */ /* 0x004fe200078e02ff */
[----:B------:R-:W-:Y:S01]  /*18ce0*/  @!P0 IADD3 R4, R4, R45, RZ ;  /* 0x0000002d04048210 */ /* 0x000fe20007ffe0ff */
[----:B------:R-:W-:Y:S01]  /*18cf0*/  @!PT LDS RZ, [RZ] ;  /* 0x00000000fffff984 */ /* 0x000fe20000000800 */
[----:B------:R-:W-:Y:S01]  /*18d00*/  @!PT LDS RZ, [RZ] ;  /* 0x00000000fffff984 */ /* 0x000fe20000000800 */
[----:B------:R-:W-:Y:S01]  /*18d10*/  @!PT LDS RZ, [RZ] ;  /* 0x00000000fffff984 */ /* 0x000fe20000000800 */
[----:B------:R2:W-:Y:S01]  /*18d20*/  @!P0 LDGSTS.E.BYPASS.LTC128B.128 [R241+0x7000], desc[UR22][R50.64] ;  /* 0x0700000032f18fae */ /* 0x0005e2000b901d56 */
[----:B----4-:R-:W-:Y:S02]  /*18d30*/  @!P0 IMAD R7, R7, 0xd0, RZ ;  /* 0x000000d007078824 */ /* 0x010fe400078e02ff */
[-C--:B------:R-:W-:Y:S01]  /*18d40*/  @!P0 LEA.HI.X R47, R44, R247.reuse, R4, 0x1, P2 ;  /* 0x000000f72c2f8211 */ /* 0x080fe200010f0c04 */
[----:B------:R2:W-:Y:S01]  /*18d50*/  @P0 STS.128 [R241+0x7800], RZ ;  /* 0x007800fff1000388 */ /* 0x0005e20000000c00 */
[----:B------:R-:W-:Y:S01]  /*18d60*/  @!P0 IMAD.IADD R2, R2, 0x1, R43 ;  /* 0x0000000102028824 */ /* 0x000fe200078e022b */
[-C--:B------:R-:W-:Y:S01]  /*18d70*/  @!P0 LEA R4, P2, R38, R248.reuse, 0x1 ;  /* 0x000000f826048211 */ /* 0x080fe200078408ff */
[----:B------:R-:W-:Y:S01]  /*18d80*/  @!P0 IMAD.IADD R7, R7, 0x1, R41 ;  /* 0x0000000107078824 */ /* 0x000fe200078e0229 */
[----:B------:R-:W-:Y:S01]  /*18d90*/  @!PT LDS RZ, [RZ] ;  /* 0x00000000fffff984 */ /* 0x000fe20000000800 */
[----:B------:R-:W-:Y:S01]  /*18da0*/  @!PT LDS RZ, [RZ] ;  /* 0x00000000fffff984 */ /* 0x000fe20000000800 */
[----:B------:R-:W-:Y:S01]  /*18db0*/  @!PT LDS RZ, [RZ] ;  /* 0x00000000fffff984 */ /* 0x000fe20000000800 */
[----:B------:R2:W-:Y:S01]  /*18dc0*/  @!P0 LDGSTS.E.BYPASS.LTC128B.128 [R241+0x7800], desc[UR22][R46.64] ;  /* 0x078000002ef18fae */ /* 0x0005e2000b901d56 */
[-C--:B------:R-:W-:Y:S01]  /*18dd0*/  @!P0 LEA R8, P1, R42, R248.reuse, 0x1 ;  /* 0x000000f82a088211 */ /* 0x080fe200078208ff */
[----:B---3--:R-:W-:Y:S02]  /*18de0*/  @!P0 IMAD R6, R6, 0xe0, RZ ;  /* 0x000000e006068824 */ /* 0x008fe400078e02ff */
[----:B------:R2:W-:Y:S01]  /*18df0*/  @P0 STS.128 [R241+0x8000], RZ ;  /* 0x008000fff1000388 */ /* 0x0005e20000000c00 */
[-C--:B------:R-:W-:Y:S01]  /*18e00*/  @!P0 LEA.HI.X R9, R42, R247.reuse, R2, 0x1, P1 ;  /* 0x000000f72a098211 */ /* 0x080fe200008f0c02 */
[----:B------:R-:W-:Y:S01]  /*18e10*/  @!P0 IMAD.IADD R6, R6, 0x1, R39 ;  /* 0x0000000106068824 */ /* 0x000fe200078e0227 */
[-C--:B------:R-:W-:Y:S02]  /*18e20*/  @!P0 LEA R42, P4, R40, R248.reuse, 0x1 ;  /* 0x000000f8282a8211 */ /* 0x080fe400078808ff */
[----:B------:R-:W-:Y:S01]  /*18e30*/  @!P0 LEA R44, P1, R10, R248, 0x1 ;  /* 0x000000f80a2c8211 */ /* 0x000fe200078208ff */
[----:B------:R-:W-:Y:S01]  /*18e40*/  @!PT LDS RZ, [RZ] ;  /* 0x00000000fffff984 */ /* 0x000fe20000000800 */
[----:B------:R-:W-:Y:S01]  /*18e50*/  @!PT LDS RZ, [RZ] ;  /* 0x00000000fffff984 */ /* 0x000fe20000000800 */
[----:B------:R-:W-:Y:S01]  /*18e60*/  @!PT LDS RZ, [RZ] ;  /* 0x00000000fffff984 */ /* 0x000fe20000000800 */
[----:B------:R2:W-:Y:S01]  /*18e70*/  @!P0 LDGSTS.E.BYPASS.LTC128B.128 [R241+0x8000], desc[UR22][R8.64] ;  /* 0x0800000008f18fae */ /* 0x0005e2000b901d56 */
[-C--:B------:R-:W-:Y:S01]  /*18e80*/  @!P0 LEA.HI.X R43, R40, R247.reuse, R7, 0x1, P4 ;  /* 0x000000f7282b8211 */ /* 0x080fe200020f0c07 */
[----:B-1----:R-:W-:Y:S01]  /*18e90*/  @!P0 IMAD R0, R0, 0xf0, RZ ;  /* 0x000000f000008824 */ /* 0x002fe200078e02ff */
[----:B------:R-:W-:Y:S01]  /*18ea0*/  @!P0 LEA.HI.X R5, R38, R247, R6, 0x1, P2 ;  /* 0x000000f726058211 */ /* 0x000fe200010f0c06 */
[----:B------:R2:W-:Y:S01]  /*18eb0*/  @P0 STS.128 [R241+0x8800], RZ ;  /* 0x008800fff1000388 */ /* 0x0005e20000000c00 */
[----:B------:R-:W-:Y:S02]  /*18ec0*/  IMAD.MOV.U32 R248, RZ, RZ, R48 ;  /* 0x000000fffff87224 */ /* 0x000fe400078e0030 */
[----:B------:R-:W-:Y:S01]  /*18ed0*/  @!P0 IADD3 R0, R0, R11, RZ ;  /* 0x0000000b00008210 */ /* 0x000fe20007ffe0ff */
[----:B------:R-:W-:Y:S01]  /*18ee0*/  @!PT LDS RZ, [RZ] ;  /* 0x00000000fffff984 */ /* 0x000fe20000000800 */
[----:B------:R-:W-:Y:S01]  /*18ef0*/  @!PT LDS RZ, [RZ] ;  /* 0x00000000fffff984 */ /* 0x000fe20000000800 */
[----:B------:R-:W-:Y:S01]  /*18f00*/  @!PT LDS RZ, [RZ] ;  /* 0x00000000fffff984 */ /* 0x000fe20000000800 */
[----:B------:R2:W-:Y:S03]  /*18f10*/  @!P0 LDGSTS.E.BYPASS.LTC128B.128 [R241+0x8800], desc[UR22][R42.64] ;  /* 0x088000002af18fae */ /* 0x0005e6000b901d56 */
[----:B------:R-:W-:Y:S01]  /*18f20*/  @!P0 LEA.HI.X R45, R10, R247, R0, 0x1, P1 ;  /* 0x000000f70a2d8211 */ /* 0x000fe200008f0c00 */
[----:B------:R2:W-:Y:S01]  /*18f30*/  @P0 STS.128 [R241+0x9000], RZ ;  /* 0x009000fff1000388 */ /* 0x0005e20000000c00 */
[----:B------:R-:W-:Y:S03]  /*18f40*/  IMAD.MOV.U32 R247, RZ, RZ, R49 ;  /* 0x000000fffff77224 */ /* 0x000fe600078e0031 */
        /* <DEDUP_REMOVED lines=10> */
.L_x_1678:
[----:B--2---:R-:W2:Y:S01]  /*18ff0*/  LDL.LU R42, [R1+0x3c] ;  /* 0x00003c00012a7983 */ /* 0x004ea20000300800 */
[----:B------:R-:W-:Y:S01]  /*19000*/  MOV R50, R37 ;  /* 0x0000002500327202 */ /* 0x000fe20000000f00 */
[----:B------:R-:W-:Y:S02]  /*19010*/  UISETP.GT.AND UP0, UPT, UR15, UR12, UPT ;  /* 0x0000000c0f00728c */ /* 0x000fe4000bf04270 */
[----:B------:R-:W3:Y:S01]  /*19020*/  LDL.LU R41, [R1+0x38] ;  /* 0x0000380001297983 */ /* 0x000ee20000300800 */
[----:B------:R-:W-:Y:S01]  /*19030*/  UMOV UR11, UR20 ;  /* 0x00000014000b7c82 */ /* 0x000fe20008000000 */
[----:B------:R-:W-:Y:S02]  /*19040*/  UMOV UR10, UR19 ;  /* 0x00000013000a7c82 */ /* 0x000fe40008000000 */
[----:B------:R-:W4:Y:S04]  /*19050*/  LDL.LU R40, [R1+0x50] ;  /* 0x0000500001287983 */ /* 0x000f280000300800 */
[----:B------:R-:W4:Y:S04]  /*19060*/  LDL.LU R31, [R1+0x4c] ;  /* 0x00004c00011f7983 */ /* 0x000f280000300800 */
[----:B------:R-:W4:Y:S04]  /*19070*/  LDL.LU R27, [R1+0x48] ;  /* 0x00004800011b7983 */ /* 0x000f280000300800 */
[----:B------:R-:W4:Y:S04]  /*19080*/  LDL.LU R10, [R1+0x54] ;  /* 0x00005400010a7983 */ /* 0x000f280000300800 */
[----:B------:R-:W4:Y:S04]  /*19090*/  LDL.LU R9, [R1+0x5c] ;  /* 0x00005c0001097983 */ /* 0x000f280000300800 */
[----:B------:R-:W2:Y:S04]  /*190a0*/  LDL.LU R47, [R1+0x1c] ;  /* 0x00001c00012f7983 */ /* 0x000ea80000300800 */
[----:B------:R-:W4:Y:S04]  /*190b0*/  LDL.LU R8, [R1+0x58] ;  /* 0x0000580001087983 */ /* 0x000f280000300800 */
[----:B------:R-:W3:Y:S04]  /*190c0*/  LDL.LU R46, [R1+0x28] ;  /* 0x00002800012e7983 */ /* 0x000ee80000300800 */
        /* <DEDUP_REMOVED lines=14> */
[----:B------:R-:W-:Y:S08]  /*191b0*/  LDSM.16.MT88.4 R56, [R232+0xa800] ;  /* 0x00a80000e838783b */ /* 0x000ff00000004200 */
[----:B------:R-:W-:Y:S01]  /*191c0*/  LDSM.16.MT88.4 R60, [R231+0xa800] ;  /* 0x00a80000e73c783b */ /* 0x000fe20000004200 */
[----:B--2---:R-:W-:Y:S02]  /*191d0*/  MOV R129, R47 ;  /* 0x0000002f00817202 */ /* 0x004fe40000000f00 */
[----:B---3--:R-:W-:Y:S02]  /*191e0*/  MOV R131, R46 ;  /* 0x0000002e00837202 */ /* 0x008fe40000000f00 */
[----:B----4-:R-:W-:Y:S02]  /*191f0*/  MOV R130, R45 ;  /* 0x0000002d00827202 */ /* 0x010fe40000000f00 */
[----:B------:R-:W-:Y:S02]  /*19200*/  MOV R128, R44 ;  /* 0x0000002c00807202 */ /* 0x000fe40000000f00 */
[----:B------:R-:W-:Y:S02]  /*19210*/  MOV R44, R39 ;  /* 0x00000027002c7202 */ /* 0x000fe40000000f00 */
[----:B------:R-:W-:Y:S02]  /*19220*/  MOV R45, R38 ;  /* 0x00000026002d7202 */ /* 0x000fe40000000f00 */
[----:B------:R-:W-:Y:S02]  /*19230*/  MOV R46, R11 ;  /* 0x0000000b002e7202 */ /* 0x000fe40000000f00 */
[----:B------:R-:W-:Y:S02]  /*19240*/  MOV R47, R5 ;  /* 0x00000005002f7202 */ /* 0x000fe40000000f00 */
[----:B------:R-:W-:Y:S02]  /*19250*/  MOV R48, R4 ;  /* 0x0000000400307202 */ /* 0x000fe40000000f00 */
[----:B------:R-:W-:Y:S02]  /*19260*/  FMNMX.FTZ R4, R188, R165, !PT ;  /* 0x000000a5bc047209 */ /* 0x000fe40007810000 */
[----:B------:R-:W-:Y:S02]  /*19270*/  MOV R11, R2 ;  /* 0x00000002000b7202 */ /* 0x000fe40000000f00 */
        /* <DEDUP_REMOVED lines=49> */
[----:B-1----:R-:W-:Y:S02]  /*19590*/  FMNMX.FTZ R0, R251, R0, !PT ;  /* 0x00000000fb007209 */ /* 0x002fe40007810000 */
        /* <DEDUP_REMOVED lines=77> */
[----:B------:R-:W-:Y:S03]  /*19a70*/  FMNMX.FTZ R0, R3, R0, !PT ;  /* 0x0000000003007209 */ /* 0x000fe60007810000 */
[----:B------:R-:W1:Y:S08]  /*19a80*/  SHFL.BFLY PT, R2, R4, 0x2, 0x1f ;  /* 0x0c401f0004027f89 */ /* 0x000e7000000e0000 */
[----:B------:R-:W2:Y:S01]  /*19a90*/  SHFL.BFLY PT, R5, R0, 0x2, 0x1f ;  /* 0x0c401f0000057f89 */ /* 0x000ea200000e0000 */
[----:B-1----:R-:W-:Y:S02]  /*19aa0*/  FMNMX.FTZ R4, R4, R2, !PT ;  /* 0x0000000204047209 */ /* 0x002fe40007810000 */
[----:B--2---:R-:W-:Y:S05]  /*19ab0*/  FMNMX.FTZ R5, R0, R5, !PT ;  /* 0x0000000500057209 */ /* 0x004fea0007810000 */
[----:B------:R-:W1:Y:S08]  /*19ac0*/  SHFL.BFLY PT, R2, R4, 0x1, 0x1f ;  /* 0x0c201f0004027f89 */ /* 0x000e7000000e0000 */
[----:B------:R-:W2:Y:S01]  /*19ad0*/  SHFL.BFLY PT, R0, R5, 0x1, 0x1f ;  /* 0x0c201f0005007f89 */ /* 0x000ea200000e0000 */
[----:B-1----:R-:W-:Y:S02]  /*19ae0*/  FMNMX.FTZ R2, R4, R2, !PT ;  /* 0x0000000204027209 */ /* 0x002fe40007810000 */
[----:B--2---:R-:W-:Y:S03]  /*19af0*/  FMNMX.FTZ R0, R5, R0, !PT ;  /* 0x0000000005007209 */ /* 0x004fe60007810000 */
[C---:B------:R-:W-:Y:S01]  /*19b00*/  FMUL.FTZ R73, R2.reuse, UR4 ;  /* 0x0000000402497c20 */ /* 0x040fe20008410000 */
[C---:B------:R-:W-:Y:S01]  /*19b10*/  FSETP.NEU.FTZ.AND P0, PT, R2.reuse, -INF , PT ;  /* 0xff8000000200780b */ /* 0x040fe20003f1d000 */
[----:B------:R-:W-:Y:S01]  /*19b20*/  FADD.FTZ R4, -R2, R165 ;  /* 0x000000a502047221 */ /* 0x000fe20000010100 */
[----:B------:R-:W-:Y:S02]  /*19b30*/  FMUL.FTZ R39, R0, UR4 ;  /* 0x0000000400277c20 */ /* 0x000fe40008410000 */
[----:B------:R-:W-:Y:S01]  /*19b40*/  FSEL R73, R73, RZ, P0 ;  /* 0x000000ff49497208 */ /* 0x000fe20000000000 */
[----:B------:R-:W-:Y:S01]  /*19b50*/  FMUL.FTZ R38, R4, UR4 ;  /* 0x0000000404267c20 */ /* 0x000fe20008410000 */
[C---:B------:R-:W-:Y:S01]  /*19b60*/  FSETP.NEU.FTZ.AND P0, PT, R0.reuse, -INF , PT ;  /* 0xff8000000000780b */ /* 0x040fe20003f1d000 */
[----:B------:R-:W-:Y:S02]  /*19b70*/  FADD.FTZ R4, -R0, R164 ;  /* 0x000000a400047221 */ /* 0x000fe40000010100 */
[--C-:B------:R-:W-:Y:S01]  /*19b80*/  FFMA.FTZ R119, R17, UR4, -R73.reuse ;  /* 0x0000000411777c23 */ /* 0x100fe20008010849 */
[--C-:B------:R-:W-:Y:S01]  /*19b90*/  FFMA.FTZ R183, R52, UR4, -R73.reuse ;  /* 0x0000000434b77c23 */ /* 0x100fe20008010849 */
[----:B------:R-:W1:Y:S01]  /*19ba0*/  MUFU.EX2 R38, R38 ;  /* 0x0000002600267308 */ /* 0x000e620000000800 */
[----:B------:R-:W-:Y:S01]  /*19bb0*/  LDSM.16.MT88.4 R52, [R236+0xa800] ;  /* 0x00a80000ec34783b */ /* 0x000fe20000004200 */
[--C-:B------:R-:W-:Y:S01]  /*19bc0*/  FFMA.FTZ R124, R27, UR4, -R73.reuse ;  /* 0x000000041b7c7c23 */ /* 0x100fe20008010849 */
[--C-:B------:R-:W-:Y:S01]  /*19bd0*/  FFMA.FTZ R103, R26, UR4, -R73.reuse ;  /* 0x000000041a677c23 */ /* 0x100fe20008010849 */
[--C-:B------:R-:W-:Y:S01]  /*19be0*/  FFMA.FTZ R126, R31, UR4, -R73.reuse ;  /* 0x000000041f7e7c23 */ /* 0x100fe20008010849 */
[--C-:B------:R-:W-:Y:S01]  /*19bf0*/  FFMA.FTZ R100, R29, UR4, -R73.reuse ;  /* 0x000000041d647c23 */ /* 0x100fe20008010849 */
[----:B------:R-:W-:Y:S01]  /*19c00*/  FSEL R39, R39, RZ, P0 ;  /* 0x000000ff27277208 */ /* 0x000fe20000000000 */
[--C-:B------:R-:W-:Y:S03]  /*19c10*/  FFMA.FTZ R182, R43, UR4, -R73.reuse ;  /* 0x000000042bb67c23 */ /* 0x100fe60008010849 */
[----:B------:R-:W-:Y:S01]  /*19c20*/  MUFU.EX2 R183, R183 ;  /* 0x000000b700b77308 */ /* 0x000fe20000000800 */
[--C-:B------:R-:W-:Y:S01]  /*19c30*/  FFMA.FTZ R165, R42, UR4, -R73.reuse ;  /* 0x000000042aa57c23 */ /* 0x100fe20008010849 */
[----:B------:R-:W-:Y:S01]  /*19c40*/  FFMA.FTZ R168, R168, UR4, -R73 ;  /* 0x00000004a8a87c23 */ /* 0x000fe20008010849 */
[--C-:B------:R-:W-:Y:S01]  /*19c50*/  FFMA.FTZ R120, R16, UR4, -R39.reuse ;  /* 0x0000000410787c23 */ /* 0x100fe20008010827 */
[--C-:B------:R-:W-:Y:S01]  /*19c60*/  FFMA.FTZ R113, R19, UR4, -R39.reuse ;  /* 0x0000000413717c23 */ /* 0x100fe20008010827 */
[--C-:B------:R-:W-:Y:S01]  /*19c70*/  FFMA.FTZ R111, R18, UR4, -R39.reuse ;  /* 0x00000004126f7c23 */ /* 0x100fe20008010827 */
[--C-:B------:R-:W-:Y:S01]  /*19c80*/  FFMA.FTZ R109, R25, UR4, -R39.reuse ;  /* 0x00000004196d7c23 */ /* 0x100fe20008010827 */
[----:B------:R-:W2:Y:S03]  /*19c90*/  LDSM.16.MT88.4 R16, [R236+0xa000] ;  /* 0x00a00000ec10783b */ /* 0x000ea60000004200 */
[----:B------:R-:W-:Y:S01]  /*19ca0*/  MUFU.EX2 R182, R182 ;  /* 0x000000b600b67308 */ /* 0x000fe20000000800 */
[--C-:B------:R-:W-:Y:S01]  /*19cb0*/  FFMA.FTZ R106, R24, UR4, -R39.reuse ;  /* 0x00000004186a7c23 */ /* 0x100fe20008010827 */
[--C-:B------:R-:W-:Y:S01]  /*19cc0*/  FFMA.FTZ R102, R28, UR4, -R39.reuse ;  /* 0x000000041c667c23 */ /* 0x100fe20008010827 */
[--C-:B------:R-:W-:Y:S01]  /*19cd0*/  FFMA.FTZ R101, R30, UR4, -R39.reuse ;  /* 0x000000041e657c23 */ /* 0x100fe20008010827 */
[--C-:B------:R-:W-:Y:S01]  /*19ce0*/  FFMA.FTZ R187, R187, UR4, -R39.reuse ;  /* 0x00000004bbbb7c23 */ /* 0x100fe20008010827 */
[--C-:B------:R-:W-:Y:S01]  /*19cf0*/  FFMA.FTZ R181, R51, UR4, -R39.reuse ;  /* 0x0000000433b57c23 */ /* 0x100fe20008010827 */
[--C-:B------:R-:W-:Y:S01]  /*19d00*/  FFMA.FTZ R180, R41, UR4, -R39.reuse ;  /* 0x0000000429b47c23 */ /* 0x100fe20008010827 */
[----:B------:R-:W3:Y:S03]  /*19d10*/  LDSM.16.MT88.4 R24, [R232+0xa000] ;  /* 0x00a00000e818783b */ /* 0x000ee60000004200 */
[----:B------:R-:W4:Y:S01]  /*19d20*/  MUFU.EX2 R165, R165 ;  /* 0x000000a500a57308 */ /* 0x000f220000000800 */
[--C-:B------:R-:W-:Y:S01]  /*19d30*/  FFMA.FTZ R164, R40, UR4, -R39.reuse ;  /* 0x0000000428a47c23 */ /* 0x100fe20008010827 */
[----:B-1----:R-:W-:Y:S01]  /*19d40*/  FMUL.FTZ R5, R38, R161 ;  /* 0x000000a126057220 */ /* 0x002fe20000410000 */
[--C-:B------:R-:W-:Y:S01]  /*19d50*/  FFMA.FTZ R123, R12, UR4, -R39.reuse ;  /* 0x000000040c7b7c23 */ /* 0x100fe20008010827 */
[C---:B------:R-:W-:Y:S01]  /*19d60*/  FMUL.FTZ R12, R38.reuse, R152 ;  /* 0x00000098260c7220 */ /* 0x040fe20000410000 */
[----:B------:R-:W-:Y:S01]  /*19d70*/  MOV R152, R46 ;  /* 0x0000002e00987202 */ /* 0x000fe20000000f00 */
[--C-:B------:R-:W-:Y:S01]  /*19d80*/  FFMA.FTZ R125, R13, UR4, -R39.reuse ;  /* 0x000000040d7d7c23 */ /* 0x100fe20008010827 */
[----:B------:R-:W1:Y:S03]  /*19d90*/  LDSM.16.MT88.4 R28, [R231+0xa000] ;  /* 0x00a00000e71c783b */ /* 0x000e660000004200 */
[----:B------:R-:W-:Y:S01]  /*19da0*/  MUFU.EX2 R187, R187 ;  /* 0x000000bb00bb7308 */ /* 0x000fe20000000800 */
[--C-:B------:R-:W-:Y:S01]  /*19db0*/  FFMA.FTZ R118, R15, UR4, -R39.reuse ;  /* 0x000000040f767c23 */ /* 0x100fe20008010827 */
[----:B------:R-:W-:Y:S01]  /*19dc0*/  FMUL.FTZ R13, R38, R153 ;  /* 0x00000099260d7220 */ /* 0x000fe20000410000 */
[--C-:B------:R-:W-:Y:S01]  /*19dd0*/  FFMA.FTZ R110, R22, UR4, -R39.reuse ;  /* 0x00000004166e7c23 */ /* 0x100fe20008010827 */
[--C-:B------:R-:W-:Y:S01]  /*19de0*/  FFMA.FTZ R108, R21, UR4, -R39.reuse ;  /* 0x00000004156c7c23 */ /* 0x100fe20008010827 */
[----:B------:R-:W-:Y:S01]  /*19df0*/  FMUL.FTZ R21, R38, R145 ;  /* 0x0000009126157220 */ /* 0x000fe20000410000 */
[--C-:B------:R-:W-:Y:S01]  /*19e00*/  FFMA.FTZ R122, R33, UR4, -R39.reuse ;  /* 0x00000004217a7c23 */ /* 0x100fe20008010827 */
[--C-:B------:R-:W-:Y:S03]  /*19e10*/  FFMA.FTZ R127, R32, UR4, -R39.reuse ;  /* 0x00000004207f7c23 */ /* 0x100fe60008010827 */
[----:B------:R-:W2:Y:S01]  /*19e20*/  MUFU.EX2 R181, R181 ;  /* 0x000000b500b57308 */ /* 0x000ea20000000800 */
[----:B----4-:R-:W-:Y:S01]  /*19e30*/  F2FP.F16.F32.PACK_AB R42, R165, R182 ;  /* 0x000000b6a52a723e */ /* 0x010fe200000000ff */
[C---:B-----5:R-:W-:Y:S01]  /*19e40*/  FMUL.FTZ R32, R38.reuse, R132 ;  /* 0x0000008426207220 */ /* 0x060fe20000410000 */
        /* <DEDUP_REMOVED lines=13> */
[----:B------:R-:W4:Y:S01]  /*19f20*/  MUFU.EX2 R164, R164 ;  /* 0x000000a400a47308 */ /* 0x000f220000000800 */
[----:B--2---:R-:W-:Y:S01]  /*19f30*/  F2FP.F16.F32.PACK_AB R41, R181, R187 ;  /* 0x000000bbb529723e */ /* 0x004fe200000000ff */
[--C-:B------:R-:W-:Y:S01]  /*19f40*/  FFMA.FTZ R93, R93, UR4, -R39.reuse ;  /* 0x000000045d5d7c23 */ /* 0x100fe20008010827 */
[--C-:B------:R-:W-:Y:S01]  /*19f50*/  FFMA.FTZ R90, R90, UR4, -R39.reuse ;  /* 0x000000045a5a7c23 */ /* 0x100fe20008010827 */
[--C-:B------:R-:W-:Y:S01]  /*19f60*/  FFMA.FTZ R89, R89, UR4, -R39.reuse ;  /* 0x0000000459597c23 */ /* 0x100fe20008010827 */
[--C-:B------:R-:W-:Y:S01]  /*19f70*/  FFMA.FTZ R82, R82, UR4, -R39.reuse ;  /* 0x0000000452527c23 */ /* 0x100fe20008010827 */
[--C-:B------:R-:W-:Y:S01]  /*19f80*/  FFMA.FTZ R81, R81, UR4, -R39.reuse ;  /* 0x0000000451517c23 */ /* 0x100fe20008010827 */
[--C-:B------:R-:W-:Y:S03]  /*19f90*/  FFMA.FTZ R78, R78, UR4, -R39.reuse ;  /* 0x000000044e4e7c23 */ /* 0x100fe60008010827 */
[----:B------:R-:W-:Y:S01]  /*19fa0*/  MUFU.EX2 R126, R126 ;  /* 0x0000007e007e7308 */ /* 0x000fe20000000800 */
[----:B------:R-:W-:Y:S01]  /*19fb0*/  FFMA.FTZ R72, R72, UR4, -R39 ;  /* 0x0000000448487c23 */ /* 0x000fe20008010827 */
[--C-:B------:R-:W-:Y:S01]  /*19fc0*/  FFMA.FTZ R188, R188, UR4, -R73.reuse ;  /* 0x00000004bcbc7c23 */ /* 0x100fe20008010849 */
[----:B------:R-:W-:Y:S01]  /*19fd0*/  FMUL.FTZ R4, R4, UR4 ;  /* 0x0000000404047c20 */ /* 0x000fe20008410000 */
[--C-:B------:R-:W-:Y:S01]  /*19fe0*/  FFMA.FTZ R112, R7, UR4, -R73.reuse ;  /* 0x0000000407707c23 */ /* 0x100fe20008010849 */
[--C-:B------:R-:W-:Y:S01]  /*19ff0*/  FFMA.FTZ R107, R6, UR4, -R73.reuse ;  /* 0x00000004066b7c23 */ /* 0x100fe20008010849 */
[--C-:B------:R-:W-:Y:S01]  /*1a000*/  FFMA.FTZ R121, R10, UR4, -R73.reuse ;  /* 0x000000040a797c23 */ /* 0x100fe20008010849 */
[--C-:B------:R-:W-:Y:S03]  /*1a010*/  FFMA.FTZ R116, R9, UR4, -R73.reuse ;  /* 0x0000000409747c23 */ /* 0x100fe60008010849 */
[----:B------:R2:W3:Y:S01]  /*1a020*/  MUFU.EX2 R37, R4 ;  /* 0x0000000400257308 */ /* 0x0004e20000000800 */
[----:B----4-:R-:W-:Y:S01]  /*1a030*/  F2FP.F16.F32.PACK_AB R43, R164, R180 ;  /* 0x000000b4a42b723e */ /* 0x010fe200000000ff */
[----:B------:R-:W-:Y:S01]  /*1a040*/  FMUL.FTZ R9, R38, R157 ;  /* 0x0000009d26097220 */ /* 0x000fe20000410000 */
[--C-:B------:R-:W-:Y:S01]  /*1a050*/  FFMA.FTZ R114, R8, UR4, -R73.reuse ;  /* 0x0000000408727c23 */ /* 0x100fe20008010849 */
[----:B------:R-:W-:Y:S01]  /*1a060*/  FMUL.FTZ R8, R38, R156 ;  /* 0x0000009c26087220 */ /* 0x000fe20000410000 */
[----:B------:R-:W-:Y:S01]  /*1a070*/  MOV R156, R44 ;  /* 0x0000002c009c7202 */ /* 0x000fe20000000f00 */
[--C-:B------:R-:W-:Y:S01]  /*1a080*/  FFMA.FTZ R104, R14, UR4, -R73.reuse ;  /* 0x000000040e687c23 */ /* 0x100fe20008010849 */
[----:B------:R-:W-:Y:S03]  /*1a090*/  MOV R161, R11 ;  /* 0x0000000b00a17202 */ /* 0x000fe60000000f00 */
[----:B------:R-:W4:Y:S01]  /*1a0a0*/  MUFU.EX2 R188, R188 ;  /* 0x000000bc00bc7308 */ /* 0x000f220000000800 */
[--C-:B------:R-:W-:Y:S01]  /*1a0b0*/  FFMA.FTZ R105, R23, UR4, -R73.reuse ;  /* 0x0000000417697c23 */ /* 0x100fe20008010849 */
[----:B------:R-:W-:Y:S01]  /*1a0c0*/  FFMA.FTZ R115, R20, UR4, -R73 ;  /* 0x0000000414737c23 */ /* 0x000fe20008010849 */
[----:B------:R-:W-:Y:S01]  /*1a0d0*/  FMUL.FTZ R20, R38, R144 ;  /* 0x0000009026147220 */ /* 0x000fe20000410000 */
[----:B------:R-:W-:Y:S01]  /*1a0e0*/  FFMA.FTZ R144, R251, UR4, -R39 ;  /* 0x00000004fb907c23 */ /* 0x000fe20008010827 */
[----:B------:R-:W-:Y:S01]  /*1a0f0*/  MOV R157, R35 ;  /* 0x00000023009d7202 */ /* 0x000fe20000000f00 */
[--C-:B------:R-:W-:Y:S01]  /*1a100*/  FFMA.FTZ R117, R34, UR4, -R73.reuse ;  /* 0x0000000422757c23 */ /* 0x100fe20008010849 */
[----:B------:R-:W-:Y:S03]  /*1a110*/  FFMA.FTZ R145, R215, UR4, -R73 ;  /* 0x00000004d7917c23 */ /* 0x000fe60008010849 */
[----:B------:R-:W-:Y:S01]  /*1a120*/  MUFU.EX2 R124, R124 ;  /* 0x0000007c007c7308 */ /* 0x000fe20000000800 */
[C---:B--2---:R-:W-:Y:S01]  /*1a130*/  FMUL.FTZ R4, R38.reuse, R160 ;  /* 0x000000a026047220 */ /* 0x044fe20000410000 */
[C---:B---3--:R-:W-:Y:S01]  /*1a140*/  FMUL.FTZ R6, R37.reuse, R162 ;  /* 0x000000a225067220 */ /* 0x048fe20000410000 */
[----:B------:R-:W-:Y:S01]  /*1a150*/  MOV R162, R47 ;  /* 0x0000002f00a27202 */ /* 0x000fe20000000f00 */
[C---:B------:R-:W-:Y:S01]  /*1a160*/  FMUL.FTZ R7, R37.reuse, R163 ;  /* 0x000000a325077220 */ /* 0x040fe20000410000 */
[----:B------:R-:W-:Y:S01]  /*1a170*/  MOV R163, R45 ;  /* 0x0000002d00a37202 */ /* 0x000fe20000000f00 */
[----:B------:R-:W-:Y:S01]  /*1a180*/  FMUL.FTZ R10, R37, R158 ;  /* 0x0000009e250a7220 */ /* 0x000fe20000410000 */
[----:B------:R-:W2:Y:S03]  /*1a190*/  LDSM.16.MT88.4 R44, [R230+0xa000] ;  /* 0x00a00000e62c783b */ /* 0x000ea60000004200 */
[----:B------:R-:W-:Y:S01]  /*1a1a0*/  MUFU.EX2 R125, R125 ;  /* 0x0000007d007d7308 */ /* 0x000fe20000000800 */
[----:B----4-:R-:W-:Y:S01]  /*1a1b0*/  F2FP.F16.F32.PACK_AB R40, R183, R188 ;  /* 0x000000bcb728723e */ /* 0x010fe200000000ff */
[C---:B------:R-:W-:Y:S01]  /*1a1c0*/  FMUL.FTZ R11, R37.reuse, R159 ;  /* 0x0000009f250b7220 */ /* 0x040fe20000410000 */
[C---:B------:R-:W-:Y:S01]  /*1a1d0*/  FMUL.FTZ R14, R37.reuse, R154 ;  /* 0x0000009a250e7220 */ /* 0x040fe20000410000 */
[C---:B------:R-:W-:Y:S01]  /*1a1e0*/  FMUL.FTZ R15, R37.reuse, R155 ;  /* 0x0000009b250f7220 */ /* 0x040fe20000410000 */
[C---:B------:R-:W-:Y:S01]  /*1a1f0*/  FMUL.FTZ R22, R37.reuse, R146 ;  /* 0x0000009225167220 */ /* 0x040fe20000410000 */
[C---:B------:R-:W-:Y:S01]  /*1a200*/  FMUL.FTZ R23, R37.reuse, R147 ;  /* 0x0000009325177220 */ /* 0x040fe20000410000 */
[C---:B------:R-:W-:Y:S03]  /*1a210*/  FMUL.FTZ R34, R37.reuse, R134 ;  /* 0x0000008625227220 */ /* 0x040fe60000410000 */
[----:B------:R-:W-:Y:S01]  /*1a220*/  MUFU.EX2 R123, R123 ;  /* 0x0000007b007b7308 */ /* 0x000fe20000000800 */
[C---:B------:R-:W-:Y:S01]  /*1a230*/  HMMA.16816.F32 R4, R40.reuse, R16, R4 ;  /* 0x000000102804723c */ /* 0x040fe20000001804 */
[----:B------:R-:W-:Y:S04]  /*1a240*/  PLOP3.LUT P0, PT, PT, PT, UP0, 0x80, 0x0 ;  /* 0x000000000000781c */ /* 0x000fe80003f0f008 */
[C---:B------:R-:W-:Y:S01]  /*1a250*/  FMUL.FTZ R35, R37.reuse, R135 ;  /* 0x0000008725237220 */ /* 0x040fe20000410000 */
[C---:B------:R-:W-:Y:S03]  /*1a260*/  HMMA.16816.F32 R8, R40.reuse, R18, R8 ;  /* 0x000000122808723c */ /* 0x040fe60000001808 */
[----:B------:R-:W-:Y:S02]  /*1a270*/  MUFU.EX2 R121, R121 ;  /* 0x0000007900797308 */ /* 0x000fe40000000800 */
[C---:B------:R-:W-:Y:S01]  /*1a280*/  FMUL.FTZ R16, R38.reuse, R148 ;  /* 0x0000009426107220 */ /* 0x040fe20000410000 */
[C---:B------:R-:W-:Y:S07]  /*1a290*/  HMMA.16816.F32 R12, R40.reuse, R24, R12 ;  /* 0x00000018280c723c */ /* 0x040fee000000180c */
[----:B------:R-:W-:Y:S01]  /*1a2a0*/  MUFU.EX2 R119, R119 ;  /* 0x0000007700777308 */ /* 0x000fe20000000800 */
[C---:B------:R-:W-:Y:S03]  /*1a2b0*/  FMUL.FTZ R17, R38.reuse, R149 ;  /* 0x0000009526117220 */ /* 0x040fe60000410000 */
[C---:B------:R-:W-:Y:S01]  /*1a2c0*/  FMUL.FTZ R18, R37.reuse, R150 ;  /* 0x0000009625127220 */ /* 0x040fe20000410000 */
[----:B------:R-:W-:Y:S01]  /*1a2d0*/  FMUL.FTZ R19, R37, R151 ;  /* 0x0000009725137220 */ /* 0x000fe20000410000 */
[C---:B------:R-:W-:Y:S04]  /*1a2e0*/  FMUL.FTZ R24, R38.reuse, R140 ;  /* 0x0000008c26187220 */ /* 0x040fe80000410000 */
[----:B------:R-:W-:Y:S01]  /*1a2f0*/  MUFU.EX2 R120, R120 ;  /* 0x0000007800787308 */ /* 0x000fe20000000800 */
[----:B------:R-:W-:Y:S01]  /*1a300*/  FMUL.FTZ R25, R38, R141 ;  /* 0x0000008d26197220 */ /* 0x000fe20000410000 */
[----:B------:R-:W-:Y:S01]  /*1a310*/  FFMA.FTZ R134, R157, UR4, -R39 ;  /* 0x000000049d867c23 */ /* 0x000fe20008010827 */
[C---:B------:R-:W-:Y:S03]  /*1a320*/  HMMA.16816.F32 R16, R40.reuse, R26, R16 ;  /* 0x0000001a2810723c */ /* 0x040fe60000001810 */
[----:B------:R-:W-:Y:S01]  /*1a330*/  FFMA.FTZ R141, R252, UR4, -R73 ;  /* 0x00000004fc8d7c23 */ /* 0x000fe20008010849 */
[--C-:B------:R-:W-:Y:S03]  /*1a340*/  FFMA.FTZ R148, R212, UR4, -R39.reuse ;  /* 0x00000004d4947c23 */ /* 0x100fe60008010827 */
[----:B------:R-:W3:Y:S01]  /*1a350*/  MUFU.EX2 R118, R118 ;  /* 0x0000007600767308 */ /* 0x000ee20000000800 */
[C---:B-1----:R-:W-:Y:S03]  /*1a360*/  HMMA.16816.F32 R20, R40.reuse, R28, R20 ;  /* 0x0000001c2814723c */ /* 0x042fe60000001814 */
[C---:B------:R-:W-:Y:S01]  /*1a370*/  FMUL.FTZ R26, R37.reuse, R142 ;  /* 0x0000008e251a7220 */ /* 0x040fe20000410000 */
[----:B------:R-:W-:Y:S05]  /*1a380*/  FMUL.FTZ R27, R37, R143 ;  /* 0x0000008f251b7220 */ /* 0x000fea0000410000 */
[----:B------:R-:W-:Y:S02]  /*1a390*/  MUFU.EX2 R116, R116 ;  /* 0x0000007400747308 */ /* 0x000fe40000000800 */
[C---:B------:R-:W-:Y:S01]  /*1a3a0*/  FMUL.FTZ R28, R38.reuse, R136 ;  /* 0x00000088261c7220 */ /* 0x040fe20000410000 */
[----:B------:R-:W-:Y:S01]  /*1a3b0*/  FMUL.FTZ R29, R38, R137 ;  /* 0x00000089261d7220 */ /* 0x000fe20000410000 */
[--C-:B------:R-:W-:Y:S01]  /*1a3c0*/  FFMA.FTZ R142, R214, UR4, -R39.reuse ;  /* 0x00000004d68e7c23 */ /* 0x100fe20008010827 */
[C---:B------:R-:W-:Y:S05]  /*1a3d0*/  HMMA.16816.F32 R24, R40.reuse, R30, R24 ;  /* 0x0000001e2818723c */ /* 0x040fea0000001818 */
[----:B------:R-:W1:Y:S01]  /*1a3e0*/  MUFU.EX2 R114, R114 ;  /* 0x0000007200727308 */ /* 0x000e620000000800 */
[----:B---3--:R-:W-:Y:S01]  /*1a3f0*/  F2FP.F16.F32.PACK_AB R51, R118, R120 ;  /* 0x000000787633723e */ /* 0x008fe200000000ff */
[----:B------:R-:W-:Y:S01]  /*1a400*/  FFMA.FTZ R147, R211, UR4, -R39 ;  /* 0x00000004d3937c23 */ /* 0x000fe20008010827 */
[----:B------:R-:W-:Y:S03]  /*1a410*/  FFMA.FTZ R149, R209, UR4, -R73 ;  /* 0x00000004d1957c23 */ /* 0x000fe60008010849 */
[--C-:B------:R-:W-:Y:S01]  /*1a420*/  FFMA.FTZ R150, R207, UR4, -R39.reuse ;  /* 0x00000004cf967c23 */ /* 0x100fe20008010827 */
[C---:B------:R-:W-:Y:S01]  /*1a430*/  FMUL.FTZ R30, R37.reuse, R138 ;  /* 0x0000008a251e7220 */ /* 0x040fe20000410000 */
[----:B------:R-:W-:Y:S02]  /*1a440*/  FMUL.FTZ R31, R37, R139 ;  /* 0x0000008b251f7220 */ /* 0x000fe40000410000 */
[----:B------:R-:W-:Y:S01]  /*1a450*/  MUFU.EX2 R113, R113 ;  /* 0x0000007100717308 */ /* 0x000fe20000000800 */
[--C-:B------:R-:W-:Y:S01]  /*1a460*/  FFMA.FTZ R139, R162, UR4, -R39.reuse ;  /* 0x00000004a28b7c23 */ /* 0x100fe20008010827 */
[--C-:B------:R-:W-:Y:S01]  /*1a470*/  FFMA.FTZ R138, R161, UR4, -R39.reuse ;  /* 0x00000004a18a7c23 */ /* 0x100fe20008010827 */
[--C-:B------:R-:W-:Y:S01]  /*1a480*/  FFMA.FTZ R151, R208, UR4, -R39.reuse ;  /* 0x00000004d0977c23 */ /* 0x100fe20008010827 */
[--C-:B------:R-:W-:Y:S01]  /*1a490*/  FFMA.FTZ R154, R204, UR4, -R39.reuse ;  /* 0x00000004cc9a7c23 */ /* 0x100fe20008010827 */
[C---:B--2---:R-:W-:Y:S05]  /*1a4a0*/  HMMA.16816.F32 R28, R40.reuse, R44, R28 ;  /* 0x0000002c281c723c */ /* 0x044fea000000181c */
[----:B------:R-:W2:Y:S01]  /*1a4b0*/  MUFU.EX2 R111, R111 ;  /* 0x0000006f006f7308 */ /* 0x000ea20000000800 */
[----:B------:R-:W-:Y:S01]  /*1a4c0*/  FFMA.FTZ R155, R203, UR4, -R39 ;  /* 0x00000004cb9b7c23 */ /* 0x000fe20008010827 */
[--C-:B------:R-:W-:Y:S01]  /*1a4d0*/  FFMA.FTZ R157, R201, UR4, -R73.reuse ;  /* 0x00000004c99d7c23 */ /* 0x100fe20008010849 */
[----:B------:R-:W-:Y:S01]  /*1a4e0*/  HMMA.16816.F32 R32, R40, R46, R32 ;  /* 0x0000002e2820723c */ /* 0x000fe20000001820 */
[----:B------:R-:W3:Y:S06]  /*1a4f0*/  LDSM.16.MT88.4 R40, [R230+0xa800] ;  /* 0x00a80000e628783b */ /* 0x000eec0000004200 */
[----:B------:R-:W-:Y:S01]  /*1a500*/  MUFU.EX2 R112, R112 ;  /* 0x0000007000707308 */ /* 0x000fe20000000800 */
[----:B-1----:R-:W-:Y:S03]  /*1a510*/  F2FP.F16.F32.PACK_AB R44, R114, R116 ;  /* 0x00000074722c723e */ /* 0x002fe600000000ff */
[--C-:B------:R-:W-:Y:S01]  /*1a520*/  FFMA.FTZ R161, R198, UR4, -R73.reuse ;  /* 0x00000004c6a17c23 */ /* 0x100fe20008010849 */
[----:B------:R-:W-:Y:S01]  /*1a530*/  FFMA.FTZ R198, R64, UR4, -R73 ;  /* 0x0000000440c67c23 */ /* 0x000fe20008010849 */
[--C-:B------:R-:W-:Y:S01]  /*1a540*/  FFMA.FTZ R162, R196, UR4, -R39.reuse ;  /* 0x00000004c4a27c23 */ /* 0x100fe20008010827 */
[----:B------:R-:W-:Y:S03]  /*1a550*/  FFMA.FTZ R196, R66, UR4, -R39 ;  /* 0x0000000442c47c23 */ /* 0x000fe60008010827 */
[----:B------:R-:W1:Y:S01]  /*1a560*/  MUFU.EX2 R107, R107 ;  /* 0x0000006b006b7308 */ /* 0x000e620000000800 */
[----:B--2---:R-:W-:Y:S01]  /*1a570*/  F2FP.F16.F32.PACK_AB R45, R111, R113 ;  /* 0x000000716f2d723e */ /* 0x004fe200000000ff */
[----:B------:R-:W-:Y:S01]  /*1a580*/  FFMA.FTZ R187, R37, R249, R187 ;  /* 0x000000f925bb7223 */ /* 0x000fe200000100bb */
[----:B------:R-:W-:Y:S01]  /*1a590*/  MOV R158, R50 ;  /* 0x00000032009e7202 */ /* 0x000fe20000000f00 */
[--C-:B------:R-:W-:Y:S01]  /*1a5a0*/  FFMA.FTZ R136, R156, UR4, -R73.reuse ;  /* 0x000000049c887c23 */ /* 0x100fe20008010849 */
[----:B------:R-:W-:Y:S01]  /*1a5b0*/  F2FP.F16.F32.PACK_AB R50, R119, R121 ;  /* 0x000000797732723e */ /* 0x000fe200000000ff */
[----:B------:R-:W-:Y:S01]  /*1a5c0*/  FFMA.FTZ R156, R202, UR4, -R73 ;  /* 0x00000004ca9c7c23 */ /* 0x000fe20008010849 */
[----:B------:R-:W-:Y:S03]  /*1a5d0*/  MOV R160, R49 ;  /* 0x0000003100a07202 */ /* 0x000fe60000000f00 */
[----:B------:R-:W-:Y:S01]  /*1a5e0*/  MUFU.EX2 R109, R109 ;  /* 0x0000006d006d7308 */ /* 0x000fe20000000800 */
[----:B------:R-:W-:Y:S01]  /*1a5f0*/  F2FP.F16.F32.PACK_AB R49, R123, R125 ;  /* 0x0000007d7b31723e */ /* 0x000fe200000000ff */
[--C-:B------:R-:W-:Y:S01]  /*1a600*/  FFMA.FTZ R137, R158, UR4, -R39.reuse ;  /* 0x000000049e897c23 */ /* 0x100fe20008010827 */
[----:B------:R-:W-:Y:S01]  /*1a610*/  FFMA.FTZ R158, R200, UR4, -R39 ;  /* 0x00000004c89e7c23 */ /* 0x000fe20008010827 */
[--C-:B------:R-:W-:Y:S01]  /*1a620*/  FFMA.FTZ R140, R160, UR4, -R73.reuse ;  /* 0x00000004a08c7c23 */ /* 0x100fe20008010849 */
[--C-:B------:R-:W-:Y:S01]  /*1a630*/  FFMA.FTZ R160, R197, UR4, -R73.reuse ;  /* 0x00000004c5a07c23 */ /* 0x100fe20008010849 */
[--C-:B------:R-:W-:Y:S01]  /*1a640*/  FFMA.FTZ R197, R65, UR4, -R73.reuse ;  /* 0x0000000441c57c23 */ /* 0x100fe20008010849 */
[----:B------:R-:W-:Y:S03]  /*1a650*/  MOV R159, R48 ;  /* 0x00000030009f7202 */ /* 0x000fe60000000f00 */
[----:B------:R-:W2:Y:S01]  /*1a660*/  MUFU.EX2 R106, R106 ;  /* 0x0000006a006a7308 */ /* 0x000ea20000000800 */
[----:B------:R-:W-:Y:S01]  /*1a670*/  F2FP.F16.F32.PACK_AB R48, R124, R126 ;  /* 0x0000007e7c30723e */ /* 0x000fe200000000ff */
[----:B------:R-:W-:Y:S01]  /*1a680*/  FFMA.FTZ R135, R163, UR4, -R73 ;  /* 0x00000004a3877c23 */ /* 0x000fe20008010849 */
[----:B-1----:R-:W-:Y:S01]  /*1a690*/  F2FP.F16.F32.PACK_AB R46, R107, R112 ;  /* 0x000000706b2e723e */ /* 0x002fe200000000ff */
[--C-:B------:R-:W-:Y:S01]  /*1a6a0*/  FFMA.FTZ R163, R195, UR4, -R39.reuse ;  /* 0x00000004c3a37c23 */ /* 0x100fe20008010827 */
[----:B------:R-:W-:Y:S01]  /*1a6b0*/  FFMA.FTZ R195, R190, UR4, -R39 ;  /* 0x00000004bec37c23 */ /* 0x000fe20008010827 */
[----:B------:R-:W-:Y:S01]  /*1a6c0*/  FFMA.FTZ R190, R191, UR4, -R73 ;  /* 0x00000004bfbe7c23 */ /* 0x000fe20008010849 */
[----:B------:R-:W-:Y:S03]  /*1a6d0*/  FFMA.FTZ R191, R67, UR4, -R39 ;  /* 0x0000000443bf7c23 */ /* 0x000fe60008010827 */
[----:B------:R-:W-:Y:S01]  /*1a6e0*/  MUFU.EX2 R103, R103 ;  /* 0x0000006700677308 */ /* 0x000fe20000000800 */
[----:B------:R-:W-:Y:S01]  /*1a6f0*/  LDSM.16.MT88.4 R64, [R232+0xe800] ;  /* 0x00e80000e840783b */ /* 0x000fe20000004200 */
[C---:B------:R-:W-:Y:S05]  /*1a700*/  HMMA.16816.F32 R4, R48.reuse, R52, R4 ;  /* 0x000000343004723c */ /* 0x040fea0000001804 */
[----:B------:R-:W-:Y:S03]  /*1a710*/  FFMA.FTZ R133, R159, UR4, -R73 ;  /* 0x000000049f857c23 */ /* 0x000fe60008010849 */
[----:B------:R-:W1:Y:S01]  /*1a720*/  MUFU.EX2 R100, R100 ;  /* 0x0000006400647308 */ /* 0x000e620000000800 */
[C---:B------:R-:W-:Y:S01]  /*1a730*/  HMMA.16816.F32 R8, R48.reuse, R54, R8 ;  /* 0x000000363008723c */ /* 0x040fe20000001808 */
[----:B------:R-:W4:Y:S02]  /*1a740*/  LDSM.16.MT88.4 R52, [R236+0xb000] ;  /* 0x00b00000ec34783b */ /* 0x000f240000004200 */
[----:B--2---:R-:W-:Y:S01]  /*1a750*/  F2FP.F16.F32.PACK_AB R47, R106, R109 ;  /* 0x0000006d6a2f723e */ /* 0x004fe200000000ff */
[----:B------:R-:W-:Y:S02]  /*1a760*/  FFMA.FTZ R159, R199, UR4, -R39 ;  /* 0x00000004c79f7c23 */ /* 0x000fe40008010827 */
[C---:B------:R-:W-:Y:S03]  /*1a770*/  HMMA.16816.F32 R12, R48.reuse, R56, R12 ;  /* 0x00000038300c723c */ /* 0x040fe6000000180c */
[----:B------:R-:W-:Y:S02]  /*1a780*/  MUFU.EX2 R102, R102 ;  /* 0x0000006600667308 */ /* 0x000fe40000000800 */
[--C-:B------:R-:W-:Y:S01]  /*1a790*/  FFMA.FTZ R143, R213, UR4, -R73.reuse ;  /* 0x00000004d58f7c23 */ /* 0x100fe20008010849 */
[C---:B------:R-:W-:Y:S01]  /*1a7a0*/  HMMA.16816.F32 R16, R48.reuse, R58, R16 ;  /* 0x0000003a3010723c */ /* 0x040fe20000001810 */
[----:B------:R-:W2:Y:S06]  /*1a7b0*/  LDSM.16.MT88.4 R56, [R232+0xb000] ;  /* 0x00b00000e838783b */ /* 0x000eac0000004200 */
[----:B------:R-:W2:Y:S01]  /*1a7c0*/  MUFU.EX2 R101, R101 ;  /* 0x0000006500657308 */ /* 0x000ea20000000800 */
[--C-:B------:R-:W-:Y:S01]  /*1a7d0*/  FFMA.FTZ R146, R210, UR4, -R73.reuse ;  /* 0x00000004d2927c23 */ /* 0x100fe20008010849 */
[C---:B------:R-:W-:Y:S08]  /*1a7e0*/  HMMA.16816.F32 R20, R48.reuse, R60, R20 ;  /* 0x0000003c3014723c */ /* 0x040ff00000001814 */
[----:B------:R-:W-:Y:S01]  /*1a7f0*/  MUFU.EX2 R104, R104 ;  /* 0x0000006800687308 */ /* 0x000fe20000000800 */
[C---:B------:R-:W-:Y:S01]  /*1a800*/  HMMA.16816.F32 R24, R48.reuse, R62, R24 ;  /* 0x0000003e3018723c */ /* 0x040fe20000001818 */
[----:B------:R-:W2:Y:S02]  /*1a810*/  LDSM.16.MT88.4 R60, [R231+0xb000] ;  /* 0x00b00000e73c783b */ /* 0x000ea40000004200 */
[--C-:B------:R-:W-:Y:S03]  /*1a820*/  FFMA.FTZ R152, R206, UR4, -R73.reuse ;  /* 0x00000004ce987c23 */ /* 0x100fe60008010849 */
[C---:B---3--:R-:W-:Y:S03]  /*1a830*/  HMMA.16816.F32 R28, R48.reuse, R40, R28 ;  /* 0x00000028301c723c */ /* 0x048fe6000000181c */
[----:B------:R-:W3:Y:S02]  /*1a840*/  MUFU.EX2 R105, R105 ;  /* 0x0000006900697308 */ /* 0x000ee40000000800 */
[--C-:B------:R-:W-:Y:S01]  /*1a850*/  FFMA.FTZ R153, R205, UR4, -R73.reuse ;  /* 0x00000004cd997c23 */ /* 0x100fe20008010849 */
[----:B------:R-:W-:Y:S01]  /*1a860*/  HMMA.16816.F32 R32, R48, R42, R32 ;  /* 0x0000002a3020723c */ /* 0x000fe20000001820 */
[----:B------:R-:W3:Y:S06]  /*1a870*/  LDSM.16.MT88.4 R40, [R230+0xb000] ;  /* 0x00b00000e628783b */ /* 0x000eec0000004200 */
[----:B------:R-:W-:Y:S01]  /*1a880*/  MUFU.EX2 R110, R110 ;  /* 0x0000006e006e7308 */ /* 0x000fe20000000800 */
[--C-:B------:R-:W-:Y:S01]  /*1a890*/  FFMA.FTZ R194, R194, UR4, -R73.reuse ;  /* 0x00000004c2c27c23 */ /* 0x100fe20008010849 */
[C---:B----4-:R-:W-:Y:S08]  /*1a8a0*/  HMMA.16816.F32 R4, R44.reuse, R52, R4 ;  /* 0x000000342c04723c */ /* 0x050ff00000001804 */
[----:B------:R-:W4:Y:S01]  /*1a8b0*/  MUFU.EX2 R108, R108 ;  /* 0x0000006c006c7308 */ /* 0x000f220000000800 */
[C---:B------:R-:W-:Y:S01]  /*1a8c0*/  HMMA.16816.F32 R8, R44.reuse, R54, R8 ;  /* 0x000000362c08723c */ /* 0x040fe20000001808 */
[----:B------:R-:W4:Y:S02]  /*1a8d0*/  LDSM.16.MT88.4 R52, [R236+0xb800] ;  /* 0x00b80000ec34783b */ /* 0x000f240000004200 */
[----:B-1----:R-:W-:Y:S03]  /*1a8e0*/  F2FP.F16.F32.PACK_AB R48, R100, R103 ;  /* 0x000000676430723e */ /* 0x002fe600000000ff */
[C---:B--2---:R-:W-:Y:S03]  /*1a8f0*/  HMMA.16816.F32 R12, R44.reuse, R56, R12 ;  /* 0x000000382c0c723c */ /* 0x044fe6000000180c */
[----:B------:R-:W-:Y:S02]  /*1a900*/  MUFU.EX2 R115, R115 ;  /* 0x0000007300737308 */ /* 0x000fe40000000800 */
[----:B------:R-:W-:Y:S01]  /*1a910*/  F2FP.F16.F32.PACK_AB R49, R101, R102 ;  /* 0x000000666531723e */ /* 0x000fe200000000ff */
[C---:B------:R-:W-:Y:S01]  /*1a920*/  HMMA.16816.F32 R16, R44.reuse, R58, R16 ;  /* 0x0000003a2c10723c */ /* 0x040fe20000001810 */
[----:B------:R-:W1:Y:S06]  /*1a930*/  LDSM.16.MT88.4 R56, [R232+0xb800] ;  /* 0x00b80000e838783b */ /* 0x000e6c0000004200 */
[----:B------:R-:W2:Y:S01]  /*1a940*/  MUFU.EX2 R117, R117 ;  /* 0x0000007500757308 */ /* 0x000ea20000000800 */
[----:B---3--:R-:W-:Y:S01]  /*1a950*/  F2FP.F16.F32.PACK_AB R50, R105, R104 ;  /* 0x000000686932723e */ /* 0x008fe200000000ff */
[C---:B------:R-:W-:Y:S08]  /*1a960*/  HMMA.16816.F32 R20, R44.reuse, R60, R20 ;  /* 0x0000003c2c14723c */ /* 0x040ff00000001814 */
[----:B------:R-:W-:Y:S01]  /*1a970*/  MUFU.EX2 R122, R122 ;  /* 0x0000007a007a7308 */ /* 0x000fe20000000800 */
[C---:B------:R-:W-:Y:S01]  /*1a980*/  HMMA.16816.F32 R24, R44.reuse, R62, R24 ;  /* 0x0000003e2c18723c */ /* 0x040fe20000001818 */
[----:B------:R-:W3:Y:S02]  /*1a990*/  LDSM.16.MT88.4 R60, [R231+0xb800] ;  /* 0x00b80000e73c783b */ /* 0x000ee40000004200 */
[----:B----4-:R-:W-:Y:S03]  /*1a9a0*/  F2FP.F16.F32.PACK_AB R51, R108, R110 ;  /* 0x0000006e6c33723e */ /* 0x010fe600000000ff */
[C---:B------:R-:W-:Y:S03]  /*1a9b0*/  HMMA.16816.F32 R28, R44.reuse, R40, R28 ;  /* 0x000000282c1c723c */ /* 0x040fe6000000181c */
[----:B------:R-:W4:Y:S02]  /*1a9c0*/  MUFU.EX2 R127, R127 ;  /* 0x0000007f007f7308 */ /* 0x000f240000000800 */
[--C-:B------:R-:W-:Y:S01]  /*1a9d0*/  FFMA.FTZ R193, R193, UR4, -R73.reuse ;  /* 0x00000004c1c17c23 */ /* 0x100fe20008010849 */
[----:B------:R-:W-:Y:S01]  /*1a9e0*/  HMMA.16816.F32 R32, R44, R42, R32 ;  /* 0x0000002a2c20723c */ /* 0x000fe20000001820 */
[----:B------:R-:W3:Y:S06]  /*1a9f0*/  LDSM.16.MT88.4 R40, [R230+0xb800] ;  /* 0x00b80000e628783b */ /* 0x000eec0000004200 */
[----:B------:R-:W-:Y:S01]  /*1aa00*/  MUFU.EX2 R131, R131 ;  /* 0x0000008300837308 */ /* 0x000fe20000000800 */
[--C-:B------:R-:W-:Y:S01]  /*1aa10*/  FFMA.FTZ R189, R189, UR4, -R73.reuse ;  /* 0x00000004bdbd7c23 */ /* 0x100fe20008010849 */
[C---:B------:R-:W-:Y:S08]  /*1aa20*/  HMMA.16816.F32 R4, R48.reuse, R52, R4 ;  /* 0x000000343004723c */ /* 0x040ff00000001804 */
[----:B------:R-:W3:Y:S01]  /*1aa30*/  MUFU.EX2 R132, R132 ;  /* 0x0000008400847308 */ /* 0x000ee20000000800 */
[C---:B------:R-:W-:Y:S01]  /*1aa40*/  HMMA.16816.F32 R8, R48.reuse, R54, R8 ;  /* 0x000000363008723c */ /* 0x040fe20000001808 */
[----:B------:R-:W3:Y:S02]  /*1aa50*/  LDSM.16.MT88.4 R52, [R236+0xc000] ;  /* 0x00c00000ec34783b */ /* 0x000ee40000004200 */
[----:B--2---:R-:W-:Y:S03]  /*1aa60*/  F2FP.F16.F32.PACK_AB R44, R117, R115 ;  /* 0x00000073752c723e */ /* 0x004fe600000000ff */
[C---:B-1----:R-:W-:Y:S03]  /*1aa70*/  HMMA.16816.F32 R12, R48.reuse, R56, R12 ;  /* 0x00000038300c723c */ /* 0x042fe6000000180c */
[----:B------:R-:W-:Y:S02]  /*1aa80*/  MUFU.EX2 R133, R133 ;  /* 0x0000008500857308 */ /* 0x000fe40000000800 */
[----:B----4-:R-:W-:Y:S01]  /*1aa90*/  F2FP.F16.F32.PACK_AB R45, R127, R122 ;  /* 0x0000007a7f2d723e */ /* 0x010fe200000000ff */
[C---:B------:R-:W-:Y:S01]  /*1aaa0*/  HMMA.16816.F32 R16, R48.reuse, R58, R16 ;  /* 0x0000003a3010723c */ /* 0x040fe20000001810 */
[----:B------:R-:W1:Y:S06]  /*1aab0*/  LDSM.16.MT88.4 R56, [R232+0xc000] ;  /* 0x00c00000e838783b */ /* 0x000e6c0000004200 */
[----:B------:R-:W-:Y:S01]  /*1aac0*/  MUFU.EX2 R137, R137 ;  /* 0x0000008900897308 */ /* 0x000fe20000000800 */
[----:B---3--:R-:W-:Y:S01]  /*1aad0*/  F2FP.F16.F32.PACK_AB R47, R132, R131 ;  /* 0x00000083842f723e */ /* 0x008fe200000000ff */
[C---:B------:R-:W-:Y:S08]  /*1aae0*/  HMMA.16816.F32 R20, R48.reuse, R60, R20 ;  /* 0x0000003c3014723c */ /* 0x040ff00000001814 */
[----:B------:R-:W2:Y:S01]  /*1aaf0*/  MUFU.EX2 R134, R134 ;  /* 0x0000008600867308 */ /* 0x000ea20000000800 */
[C---:B------:R-:W-:Y:S01]  /*1ab00*/  HMMA.16816.F32 R24, R48.reuse, R62, R24 ;  /* 0x0000003e3018723c */ /* 0x040fe20000001818 */
[----:B------:R-:W3:Y:S02]  /*1ab10*/  LDSM.16.MT88.4 R60, [R231+0xc000] ;  /* 0x00c00000e73c783b */ /* 0x000ee40000004200 */
[--C-:B------:R-:W-:Y:S03]  /*1ab20*/  FFMA.FTZ R185, R185, UR4, -R73.reuse ;  /* 0x00000004b9b97c23 */ /* 0x100fe60008010849 */
[C---:B------:R-:W-:Y:S03]  /*1ab30*/  HMMA.16816.F32 R28, R48.reuse, R40, R28 ;  /* 0x00000028301c723c */ /* 0x040fe6000000181c */
[----:B------:R-:W-:Y:S02]  /*1ab40*/  MUFU.EX2 R136, R136 ;  /* 0x0000008800887308 */ /* 0x000fe40000000800 */
[--C-:B------:R-:W-:Y:S01]  /*1ab50*/  FFMA.FTZ R179, R179, UR4, -R73.reuse ;  /* 0x00000004b3b37c23 */ /* 0x100fe20008010849 */
[----:B------:R-:W-:Y:S01]  /*1ab60*/  HMMA.16816.F32 R32, R48, R42, R32 ;  /* 0x0000002a3020723c */ /* 0x000fe20000001820 */
[----:B------:R-:W4:Y:S06]  /*1ab70*/  LDSM.16.MT88.4 R40, [R230+0xc000] ;  /* 0x00c00000e628783b */ /* 0x000f2c0000004200 */
[----:B------:R-:W1:Y:S01]  /*1ab80*/  MUFU.EX2 R135, R135 ;  /* 0x0000008700877308 */ /* 0x000e620000000800 */
[--C-:B------:R-:W-:Y:S03]  /*1ab90*/  FFMA.FTZ R176, R176, UR4, -R73.reuse ;  /* 0x00000004b0b07c23 */ /* 0x100fe60008010849 */
[----:B------:R-:W-:Y:S01]  /*1aba0*/  FFMA.FTZ R175, R175, UR4, -R73 ;  /* 0x00000004afaf7c23 */ /* 0x000fe20008010849 */
[----:B--2---:R-:W-:Y:S01]  /*1abb0*/  F2FP.F16.F32.PACK_AB R49, R134, R137 ;  /* 0x000000898631723e */ /* 0x004fe200000000ff */
[----:B------:R-:W-:Y:S04]  /*1abc0*/  FFMA.FTZ R188, R38, R250, R188 ;  /* 0x000000fa26bc7223 */ /* 0x000fe800000100bc */
[----:B------:R-:W-:Y:S01]  /*1abd0*/  MUFU.EX2 R139, R139 ;  /* 0x0000008b008b7308 */ /* 0x000fe20000000800 */
[----:B------:R-:W-:Y:S01]  /*1abe0*/  FFMA.FTZ R38, R97, UR4, -R39 ;  /* 0x0000000461267c23 */ /* 0x000fe20008010827 */
[--C-:B------:R-:W-:Y:S01]  /*1abf0*/  FFMA.FTZ R95, R95, UR4, -R73.reuse ;  /* 0x000000045f5f7c23 */ /* 0x100fe20008010849 */
[--C-:B------:R-:W-:Y:S01]  /*1ac00*/  FFMA.FTZ R92, R92, UR4, -R73.reuse ;  /* 0x000000045c5c7c23 */ /* 0x100fe20008010849 */
[--C-:B------:R-:W-:Y:S01]  /*1ac10*/  FFMA.FTZ R91, R91, UR4, -R73.reuse ;  /* 0x000000045b5b7c23 */ /* 0x100fe20008010849 */
[--C-:B------:R-:W-:Y:S01]  /*1ac20*/  FFMA.FTZ R88, R88, UR4, -R73.reuse ;  /* 0x0000000458587c23 */ /* 0x100fe20008010849 */
[--C-:B------:R-:W-:Y:S01]  /*1ac30*/  FFMA.FTZ R87, R87, UR4, -R73.reuse ;  /* 0x0000000457577c23 */ /* 0x100fe20008010849 */
[--C-:B------:R-:W-:Y:S03]  /*1ac40*/  FFMA.FTZ R128, R128, UR4, -R73.reuse ;  /* 0x0000000480807c23 */ /* 0x100fe60008010849 */
        /* <DEDUP_REMOVED lines=9> */
[--C-:B------:R-:W-:Y:S01]  /*1ace0*/  FFMA.FTZ R80, R80, UR4, -R73.reuse ;  /* 0x0000000450507c23 */ /* 0x100fe20008010849 */
[----:B------:R-:W-:Y:S01]  /*1acf0*/  FFMA.FTZ R79, R79, UR4, -R73 ;  /* 0x000000044f4f7c23 */ /* 0x000fe20008010849 */
[----:B------:R-:W-:Y:S01]  /*1ad00*/  FADD.FTZ R188, R183, R188 ;  /* 0x000000bcb7bc7221 */ /* 0x000fe20000010000 */
[----:B------:R-:W-:Y:S01]  /*1ad10*/  FADD.FTZ R187, R181, R187 ;  /* 0x000000bbb5bb7221 */ /* 0x000fe20000010000 */
[----:B------:R-:W-:Y:S02]  /*1ad20*/  FFMA.FTZ R71, R71, UR4, -R73 ;  /* 0x0000000447477c23 */ /* 0x000fe40008010849 */
[----:B------:R-:W-:Y:S03]  /*1ad30*/  FADD.FTZ R182, R182, R188 ;  /* 0x000000bcb6b67221 */ /* 0x000fe60000010000 */
[----:B------:R-:W1:Y:S01]  /*1ad40*/  MUFU.EX2 R130, R130 ;  /* 0x0000008200827308 */ /* 0x000e620000000800 */
[----:B--2---:R-:W-:Y:S01]  /*1ad50*/  F2FP.F16.F32.PACK_AB R51, R138, R139 ;  /* 0x0000008b8a33723e */ /* 0x004fe200000000ff */
[----:B------:R-:W-:Y:S01]  /*1ad60*/  FADD.FTZ R187, R180, R187 ;  /* 0x000000bbb4bb7221 */ /* 0x000fe20000010000 */
[----:B------:R-:W-:Y:S03]  /*1ad70*/  FADD.FTZ R165, R165, R182 ;  /* 0x000000b6a5a57221 */ /* 0x000fe60000010000 */
[----:B------:R-:W-:Y:S01]  /*1ad80*/  FADD.FTZ R164, R164, R187 ;  /* 0x000000bba4a47221 */ /* 0x000fe20000010000 */
[----:B------:R-:W-:Y:S03]  /*1ad90*/  FADD.FTZ R165, R126, R165 ;  /* 0x000000a57ea57221 */ /* 0x000fe60000010000 */
[----:B------:R-:W2:Y:S01]  /*1ada0*/  MUFU.EX2 R129, R129 ;  /* 0x0000008100817308 */ /* 0x000ea20000000800 */
[----:B------:R-:W-:Y:S01]  /*1adb0*/  FADD.FTZ R164, R125, R164 ;  /* 0x000000a47da47221 */ /* 0x000fe20000010000 */
[----:B------:R-:W-:Y:S03]  /*1adc0*/  FADD.FTZ R165, R124, R165 ;  /* 0x000000a57ca57221 */ /* 0x000fe60000010000 */
[----:B------:R-:W-:Y:S01]  /*1add0*/  FADD.FTZ R164, R123, R164 ;  /* 0x000000a47ba47221 */ /* 0x000fe20000010000 */
[----:B------:R-:W-:Y:S04]  /*1ade0*/  FADD.FTZ R165, R121, R165 ;  /* 0x000000a579a57221 */ /* 0x000fe80000010000 */
[----:B------:R-:W-:Y:S01]  /*1adf0*/  MUFU.EX2 R140, R140 ;  /* 0x0000008c008c7308 */ /* 0x000fe20000000800 */
[----:B-1----:R-:W-:Y:S01]  /*1ae00*/  F2FP.F16.F32.PACK_AB R46, R130, R128 ;  /* 0x00000080822e723e */ /* 0x002fe200000000ff */
[----:B------:R-:W-:Y:S01]  /*1ae10*/  FADD.FTZ R164, R120, R164 ;  /* 0x000000a478a47221 */ /* 0x000fe20000010000 */
[----:B------:R-:W-:Y:S03]  /*1ae20*/  FADD.FTZ R165, R119, R165 ;  /* 0x000000a577a57221 */ /* 0x000fe60000010000 */
[----:B------:R-:W-:Y:S01]  /*1ae30*/  FADD.FTZ R164, R118, R164 ;  /* 0x000000a476a47221 */ /* 0x000fe20000010000 */
[----:B------:R-:W-:Y:S03]  /*1ae40*/  FADD.FTZ R165, R116, R165 ;  /* 0x000000a574a57221 */ /* 0x000fe60000010000 */
[----:B------:R-:W1:Y:S01]  /*1ae50*/  MUFU.EX2 R141, R141 ;  /* 0x0000008d008d7308 */ /* 0x000e620000000800 */
[C---:B------:R-:W-:Y:S05]  /*1ae60*/  HMMA.16816.F32 R4, R44.reuse, R52, R4 ;  /* 0x000000342c04723c */ /* 0x040fea0000001804 */
[----:B--2---:R-:W-:Y:S01]  /*1ae70*/  F2FP.F16.F32.PACK_AB R48, R129, R133 ;  /* 0x000000858130723e */ /* 0x004fe200000000ff */
[C---:B------:R-:W-:Y:S03]  /*1ae80*/  HMMA.16816.F32 R8, R44.reuse, R54, R8 ;  /* 0x000000362c08723c */ /* 0x040fe60000001808 */
[----:B------:R-:W-:Y:S01]  /*1ae90*/  MUFU.EX2 R144, R144 ;  /* 0x0000009000907308 */ /* 0x000fe20000000800 */
[----:B------:R-:W2:Y:S01]  /*1aea0*/  LDSM.16.MT88.4 R52, [R236+0xc800] ;  /* 0x00c80000ec34783b */ /* 0x000ea20000004200 */
[----:B------:R-:W-:Y:S01]  /*1aeb0*/  FADD.FTZ R114, R114, R165 ;  /* 0x000000a572727221 */ /* 0x000fe20000010000 */
[C---:B------:R-:W-:Y:S07]  /*1aec0*/  HMMA.16816.F32 R12, R44.reuse, R56, R12 ;  /* 0x000000382c0c723c */ /* 0x040fee000000180c */
[----:B------:R-:W1:Y:S01]  /*1aed0*/  MUFU.EX2 R142, R142 ;  /* 0x0000008e008e7308 */ /* 0x000e620000000800 */
[----:B------:R-:W-:Y:S01]  /*1aee0*/  FADD.FTZ R114, R112, R114 ;  /* 0x0000007270727221 */ /* 0x000fe20000010000 */
[C---:B------:R-:W-:Y:S01]  /*1aef0*/  HMMA.16816.F32 R16, R44.reuse, R58, R16 ;  /* 0x0000003a2c10723c */ /* 0x040fe20000001810 */
[----:B------:R-:W1:Y:S07]  /*1af00*/  LDSM.16.MT88.4 R56, [R232+0xc800] ;  /* 0x00c80000e838783b */ /* 0x000e6e0000004200 */
[----:B------:R-:W-:Y:S01]  /*1af10*/  MUFU.EX2 R145, R145 ;  /* 0x0000009100917308 */ /* 0x000fe20000000800 */
[C---:B---3--:R-:W-:Y:S03]  /*1af20*/  HMMA.16816.F32 R20, R44.reuse, R60, R20 ;  /* 0x0000003c2c14723c */ /* 0x048fe60000001814 */
[----:B------:R-:W-:Y:S03]  /*1af30*/  FADD.FTZ R107, R107, R114 ;  /* 0x000000726b6b7221 */ /* 0x000fe60000010000 */
[C---:B------:R-:W-:Y:S03]  /*1af40*/  HMMA.16816.F32 R24, R44.reuse, R62, R24 ;  /* 0x0000003e2c18723c */ /* 0x040fe60000001818 */
[----:B------:R-:W3:Y:S01]  /*1af50*/  MUFU.EX2 R143, R143 ;  /* 0x0000008f008f7308 */ /* 0x000ee20000000800 */
[----:B------:R-:W3:Y:S01]  /*1af60*/  LDSM.16.MT88.4 R60, [R231+0xc800] ;  /* 0x00c80000e73c783b */ /* 0x000ee20000004200 */
[----:B------:R-:W-:Y:S01]  /*1af70*/  FADD.FTZ R107, R103, R107 ;  /* 0x0000006b676b7221 */ /* 0x000fe20000010000 */
[C---:B----4-:R-:W-:Y:S07]  /*1af80*/  HMMA.16816.F32 R28, R44.reuse, R40, R28 ;  /* 0x000000282c1c723c */ /* 0x050fee000000181c */
[----:B------:R-:W-:Y:S01]  /*1af90*/  MUFU.EX2 R148, R148 ;  /* 0x0000009400947308 */ /* 0x000fe20000000800 */
[----:B------:R-:W-:Y:S01]  /*1afa0*/  FADD.FTZ R107, R100, R107 ;  /* 0x0000006b646b7221 */ /* 0x000fe20000010000 */
[----:B------:R-:W-:Y:S01]  /*1afb0*/  HMMA.16816.F32 R32, R44, R42, R32 ;  /* 0x0000002a2c20723c */ /* 0x000fe20000001820 */
[----:B------:R-:W4:Y:S07]  /*1afc0*/  LDSM.16.MT88.4 R40, [R230+0xc800] ;  /* 0x00c80000e628783b */ /* 0x000f2e0000004200 */
[----:B------:R-:W3:Y:S01]  /*1afd0*/  MUFU.EX2 R147, R147 ;  /* 0x0000009300937308 */ /* 0x000ee20000000800 */
[C---:B--2---:R-:W-:Y:S05]  /*1afe0*/  HMMA.16816.F32 R4, R48.reuse, R52, R4 ;  /* 0x000000343004723c */ /* 0x044fea0000001804 */
[----:B-1----:R-:W-:Y:S01]  /*1aff0*/  F2FP.F16.F32.PACK_AB R44, R141, R140 ;  /* 0x0000008c8d2c723e */ /* 0x002fe200000000ff */
[C---:B------:R-:W-:Y:S03]  /*1b000*/  HMMA.16816.F32 R8, R48.reuse, R54, R8 ;  /* 0x000000363008723c */ /* 0x040fe60000001808 */
[----:B------:R-:W-:Y:S01]  /*1b010*/  MUFU.EX2 R146, R146 ;  /* 0x0000009200927308 */ /* 0x000fe20000000800 */
[----:B------:R-:W1:Y:S01]  /*1b020*/  LDSM.16.MT88.4 R52, [R236+0xd000] ;  /* 0x00d00000ec34783b */ /* 0x000e620000004200 */
[----:B------:R-:W-:Y:S01]  /*1b030*/  F2FP.F16.F32.PACK_AB R45, R142, R144 ;  /* 0x000000908e2d723e */ /* 0x000fe200000000ff */
[C---:B------:R-:W-:Y:S07]  /*1b040*/  HMMA.16816.F32 R12, R48.reuse, R56, R12 ;  /* 0x00000038300c723c */ /* 0x040fee000000180c */
[----:B------:R-:W2:Y:S01]  /*1b050*/  MUFU.EX2 R149, R149 ;  /* 0x0000009500957308 */ /* 0x000ea20000000800 */
[----:B---3--:R-:W-:Y:S01]  /*1b060*/  F2FP.F16.F32.PACK_AB R46, R143, R145 ;  /* 0x000000918f2e723e */ /* 0x008fe200000000ff */
[C---:B------:R-:W-:Y:S01]  /*1b070*/  HMMA.16816.F32 R16, R48.reuse, R58, R16 ;  /* 0x0000003a3010723c */ /* 0x040fe20000001810 */
[----:B------:R-:W3:Y:S07]  /*1b080*/  LDSM.16.MT88.4 R56, [R232+0xd000] ;  /* 0x00d00000e838783b */ /* 0x000eee0000004200 */
[----:B------:R-:W-:Y:S01]  /*1b090*/  MUFU.EX2 R150, R150 ;  /* 0x0000009600967308 */ /* 0x000fe20000000800 */
[C---:B------:R-:W-:Y:S03]  /*1b0a0*/  HMMA.16816.F32 R20, R48.reuse, R60, R20 ;  /* 0x0000003c3014723c */ /* 0x040fe60000001814 */
[----:B------:R-:W-:Y:S03]  /*1b0b0*/  F2FP.F16.F32.PACK_AB R47, R147, R148 ;  /* 0x00000094932f723e */ /* 0x000fe600000000ff */
[C---:B------:R-:W-:Y:S03]  /*1b0c0*/  HMMA.16816.F32 R24, R48.reuse, R62, R24 ;  /* 0x0000003e3018723c */ /* 0x040fe60000001818 */
[----:B------:R-:W2:Y:S01]  /*1b0d0*/  MUFU.EX2 R151, R151 ;  /* 0x0000009700977308 */ /* 0x000ea20000000800 */
        /* <DEDUP_REMOVED lines=8> */
[C---:B-1----:R-:W-:Y:S05]  /*1b160*/  HMMA.16816.F32 R4, R44.reuse, R52, R4 ;  /* 0x000000342c04723c */ /* 0x042fea0000001804 */
[----:B--2---:R-:W-:Y:S01]  /*1b170*/  F2FP.F16.F32.PACK_AB R48, R149, R146 ;  /* 0x000000929530723e */ /* 0x004fe200000000ff */
[C---:B------:R-:W-:Y:S03]  /*1b180*/  HMMA.16816.F32 R8, R44.reuse, R54, R8 ;  /* 0x000000362c08723c */ /* 0x040fe60000001808 */
[----:B------:R-:W-:Y:S01]  /*1b190*/  MUFU.EX2 R154, R154 ;  /* 0x0000009a009a7308 */ /* 0x000fe20000000800 */
[----:B------:R-:W1:Y:S01]  /*1b1a0*/  LDSM.16.MT88.4 R52, [R236+0xd800] ;  /* 0x00d80000ec34783b */ /* 0x000e620000004200 */
[----:B------:R-:W-:Y:S01]  /*1b1b0*/  F2FP.F16.F32.PACK_AB R49, R151, R150 ;  /* 0x000000969731723e */ /* 0x000fe200000000ff */
[C---:B---3--:R-:W-:Y:S07]  /*1b1c0*/  HMMA.16816.F32 R12, R44.reuse, R56, R12 ;  /* 0x000000382c0c723c */ /* 0x048fee000000180c */
[----:B------:R-:W2:Y:S01]  /*1b1d0*/  MUFU.EX2 R155, R155 ;  /* 0x0000009b009b7308 */ /* 0x000ea20000000800 */
[----:B------:R-:W-:Y:S01]  /*1b1e0*/  F2FP.F16.F32.PACK_AB R50, R153, R152 ;  /* 0x000000989932723e */ /* 0x000fe200000000ff */
[C---:B------:R-:W-:Y:S01]  /*1b1f0*/  HMMA.16816.F32 R16, R44.reuse, R58, R16 ;  /* 0x0000003a2c10723c */ /* 0x040fe20000001810 */
[----:B------:R-:W3:Y:S07]  /*1b200*/  LDSM.16.MT88.4 R56, [R232+0xd800] ;  /* 0x00d80000e838783b */ /* 0x000eee0000004200 */
[----:B------:R-:W-:Y:S01]  /*1b210*/  MUFU.EX2 R156, R156 ;  /* 0x0000009c009c7308 */ /* 0x000fe20000000800 */
[C---:B------:R-:W-:Y:S03]  /*1b220*/  HMMA.16816.F32 R20, R44.reuse, R60, R20 ;  /* 0x0000003c2c14723c */ /* 0x040fe60000001814 */
[----:B------:R-:W-:Y:S03]  /*1b230*/  FADD.FTZ R104, R115, R104 ;  /* 0x0000006873687221 */ /* 0x000fe60000010000 */
[C---:B------:R-:W-:Y:S03]  /*1b240*/  HMMA.16816.F32 R24, R44.reuse, R62, R24 ;  /* 0x0000003e2c18723c */ /* 0x040fe60000001818 */
[----:B------:R-:W3:Y:S01]  /*1b250*/  MUFU.EX2 R157, R157 ;  /* 0x0000009d009d7308 */ /* 0x000ee20000000800 */
[----:B------:R-:W3:Y:S01]  /*1b260*/  LDSM.16.MT88.4 R60, [R231+0xd800] ;  /* 0x00d80000e73c783b */ /* 0x000ee20000004200 */
[----:B--2---:R-:W-:Y:S01]  /*1b270*/  F2FP.F16.F32.PACK_AB R51, R155, R154 ;  /* 0x0000009a9b33723e */ /* 0x004fe200000000ff */
[C---:B----4-:R-:W-:Y:S07]  /*1b280*/  HMMA.16816.F32 R28, R44.reuse, R40, R28 ;  /* 0x000000282c1c723c */ /* 0x050fee000000181c */
[----:B------:R-:W-:Y:S01]  /*1b290*/  MUFU.EX2 R158, R158 ;  /* 0x0000009e009e7308 */ /* 0x000fe20000000800 */
[----:B------:R-:W-:Y:S01]  /*1b2a0*/  FADD.FTZ R117, R117, R104 ;  /* 0x0000006875757221 */ /* 0x000fe20000010000 */
[----:B------:R-:W-:Y:S01]  /*1b2b0*/  HMMA.16816.F32 R32, R44, R42, R32 ;  /* 0x0000002a2c20723c */ /* 0x000fe20000001820 */
[----:B------:R-:W2:Y:S07]  /*1b2c0*/  LDSM.16.MT88.4 R40, [R230+0xd800] ;  /* 0x00d80000e628783b */ /* 0x000eae0000004200 */
[----:B------:R-:W4:Y:S01]  /*1b2d0*/  MUFU.EX2 R159, R159 ;  /* 0x0000009f009f7308 */ /* 0x000f220000000800 */
[C---:B-1----:R-:W-:Y:S01]  /*1b2e0*/  HMMA.16816.F32 R4, R48.reuse, R52, R4 ;  /* 0x000000343004723c */ /* 0x042fe20000001804 */
[----:B------:R-:W1:Y:S04]  /*1b2f0*/  LDSM.16.MT88.4 R44, [R236+0xe000] ;  /* 0x00e00000ec2c783b */ /* 0x000e680000004200 */
[----:B------:R-:W-:Y:S01]  /*1b300*/  FADD.FTZ R117, R128, R117 ;  /* 0x0000007580757221 */ /* 0x000fe20000010000 */
[C---:B------:R-:W-:Y:S03]  /*1b310*/  HMMA.16816.F32 R8, R48.reuse, R54, R8 ;  /* 0x000000363008723c */ /* 0x040fe60000001808 */
[----:B------:R-:W-:Y:S01]  /*1b320*/  MUFU.EX2 R161, R161 ;  /* 0x000000a100a17308 */ /* 0x000fe20000000800 */
[----:B------:R-:W1:Y:S02]  /*1b330*/  LDSM.16.MT88.4 R52, [R232+0xe000] ;  /* 0x00e00000e834783b */ /* 0x000e640000004200 */
[C---:B---3--:R-:W-:Y:S07]  /*1b340*/  HMMA.16816.F32 R12, R48.reuse, R56, R12 ;  /* 0x00000038300c723c */ /* 0x048fee000000180c */
[----:B------:R-:W3:Y:S01]  /*1b350*/  MUFU.EX2 R160, R160 ;  /* 0x000000a000a07308 */ /* 0x000ee20000000800 */
[----:B------:R-:W-:Y:S01]  /*1b360*/  FADD.FTZ R130, R130, R117 ;  /* 0x0000007582827221 */ /* 0x000fe20000010000 */
[C---:B------:R-:W-:Y:S01]  /*1b370*/  HMMA.16816.F32 R16, R48.reuse, R58, R16 ;  /* 0x0000003a3010723c */ /* 0x040fe20000001810 */
[----:B------:R-:W1:Y:S07]  /*1b380*/  LDSM.16.MT88.4 R56, [R231+0xe000] ;  /* 0x00e00000e738783b */ /* 0x000e6e0000004200 */
[----:B------:R-:W-:Y:S01]  /*1b390*/  MUFU.EX2 R162, R162 ;  /* 0x000000a200a27308 */ /* 0x000fe20000000800 */
[C---:B------:R-:W-:Y:S03]  /*1b3a0*/  HMMA.16816.F32 R20, R48.reuse, R60, R20 ;  /* 0x0000003c3014723c */ /* 0x040fe60000001814 */
[----:B------:R-:W-:Y:S03]  /*1b3b0*/  FADD.FTZ R133, R133, R130 ;  /* 0x0000008285857221 */ /* 0x000fe60000010000 */
[C---:B------:R-:W-:Y:S03]  /*1b3c0*/  HMMA.16816.F32 R24, R48.reuse, R62, R24 ;  /* 0x0000003e3018723c */ /* 0x040fe60000001818 */
[----:B------:R-:W3:Y:S01]  /*1b3d0*/  MUFU.EX2 R163, R163 ;  /* 0x000000a300a37308 */ /* 0x000ee20000000800 */
[----:B------:R-:W-:Y:S01]  /*1b3e0*/  LDSM.16.MT88.4 R60, [R236+0xe800] ;  /* 0x00e80000ec3c783b */ /* 0x000fe20000004200 */
[----:B------:R-:W-:Y:S01]  /*1b3f0*/  FADD.FTZ R133, R129, R133 ;  /* 0x0000008581857221 */ /* 0x000fe20000010000 */
[C---:B--2---:R-:W-:Y:S07]  /*1b400*/  HMMA.16816.F32 R28, R48.reuse, R40, R28 ;  /* 0x00000028301c723c */ /* 0x044fee000000181c */
[----:B------:R-:W-:Y:S01]  /*1b410*/  MUFU.EX2 R194, R194 ;  /* 0x000000c200c27308 */ /* 0x000fe20000000800 */
[----:B------:R-:W-:Y:S01]  /*1b420*/  FADD.FTZ R133, R136, R133 ;  /* 0x0000008588857221 */ /* 0x000fe20000010000 */
[----:B------:R-:W-:Y:S01]  /*1b430*/  HMMA.16816.F32 R32, R48, R42, R32 ;  /* 0x0000002a3020723c */ /* 0x000fe20000001820 */
[----:B------:R-:W2:Y:S07]  /*1b440*/  LDSM.16.MT88.4 R48, [R230+0xe000] ;  /* 0x00e00000e630783b */ /* 0x000eae0000004200 */
[----:B------:R-:W1:Y:S03]  /*1b450*/  MUFU.EX2 R193, R193 ;  /* 0x000000c100c17308 */ /* 0x000e660000000800 */
[----:B------:R-:W-:Y:S01]  /*1b460*/  F2FP.F16.F32.PACK_AB R40, R157, R156 ;  /* 0x0000009c9d28723e */ /* 0x000fe200000000ff */
[----:B------:R-:W-:Y:S01]  /*1b470*/  FADD.FTZ R133, R135, R133 ;  /* 0x0000008587857221 */ /* 0x000fe20000010000 */
[----:B----4-:R-:W-:Y:S03]  /*1b480*/  F2FP.F16.F32.PACK_AB R41, R159, R158 ;  /* 0x0000009e9f29723e */ /* 0x010fe600000000ff */
[----:B------:R-:W-:Y:S01]  /*1b490*/  FADD.FTZ R133, R140, R133 ;  /* 0x000000858c857221 */ /* 0x000fe20000010000 */
[----:B---3--:R-:W-:Y:S01]  /*1b4a0*/  F2FP.F16.F32.PACK_AB R42, R160, R161 ;  /* 0x000000a1a02a723e */ /* 0x008fe200000000ff */
[----:B------:R-:W-:Y:S01]  /*1b4b0*/  MUFU.EX2 R192, R192 ;  /* 0x000000c000c07308 */ /* 0x000fe20000000800 */
[----:B------:R-:W-:Y:S01]  /*1b4c0*/  F2FP.F16.F32.PACK_AB R43, R163, R162 ;  /* 0x000000a2a32b723e */ /* 0x000fe200000000ff */
[----:B------:R-:W-:Y:S01]  /*1b4d0*/  FADD.FTZ R133, R141, R133 ;  /* 0x000000858d857221 */ /* 0x000fe20000010000 */
[----:B------:R-:W-:Y:S01]  /*1b4e0*/  FADD.FTZ R164, R113, R164 ;  /* 0x000000a471a47221 */ /* 0x000fe20000010000 */
[----:B------:R-:W-:Y:S02]  /*1b4f0*/  MOV R165, R2 ;  /* 0x0000000200a57202 */ /* 0x000fe40000000f00 */
[----:B------:R-:W-:Y:S01]  /*1b500*/  FADD.FTZ R145, R145, R133 ;  /* 0x0000008591917221 */ /* 0x000fe20000010000 */
[----:B------:R-:W-:Y:S03]  /*1b510*/  FADD.FTZ R164, R111, R164 ;  /* 0x000000a46fa47221 */ /* 0x000fe60000010000 */
[----:B------:R-:W3:Y:S01]  /*1b520*/  MUFU.EX2 R195, R195 ;  /* 0x000000c300c37308 */ /* 0x000ee20000000800 */
[C---:B-1----:R-:W-:Y:S05]  /*1b530*/  HMMA.16816.F32 R4, R40.reuse, R44, R4 ;  /* 0x0000002c2804723c */ /* 0x042fea0000001804 */
[----:B------:R-:W-:Y:S01]  /*1b540*/  FADD.FTZ R143, R143, R145 ;  /* 0x000000918f8f7221 */ /* 0x000fe20000010000 */
[C---:B------:R-:W-:Y:S03]  /*1b550*/  HMMA.16816.F32 R8, R40.reuse, R46, R8 ;  /* 0x0000002e2808723c */ /* 0x040fe60000001808 */
[----:B------:R-:W-:Y:S02]  /*1b560*/  MUFU.EX2 R190, R190 ;  /* 0x000000be00be7308 */ /* 0x000fe40000000800 */
[----:B------:R-:W-:Y:S01]  /*1b570*/  F2FP.F16.F32.PACK_AB R44, R193, R194 ;  /* 0x000000c2c12c723e */ /* 0x000fe200000000ff */
[C---:B------:R-:W-:Y:S07]  /*1b580*/  HMMA.16816.F32 R12, R40.reuse, R52, R12 ;  /* 0x00000034280c723c */ /* 0x040fee000000180c */
[----:B------:R-:W1:Y:S01]  /*1b590*/  MUFU.EX2 R189, R189 ;  /* 0x000000bd00bd7308 */ /* 0x000e620000000800 */
[----:B---3--:R-:W-:Y:S01]  /*1b5a0*/  F2FP.F16.F32.PACK_AB R45, R195, R192 ;  /* 0x000000c0c32d723e */ /* 0x008fe200000000ff */
[C---:B------:R-:W-:Y:S01]  /*1b5b0*/  HMMA.16816.F32 R16, R40.reuse, R54, R16 ;  /* 0x000000362810723c */ /* 0x040fe20000001810 */
[----:B------:R-:W3:Y:S07]  /*1b5c0*/  LDSM.16.MT88.4 R52, [R231+0xe800] ;  /* 0x00e80000e734783b */ /* 0x000eee0000004200 */
[----:B------:R-:W-:Y:S01]  /*1b5d0*/  MUFU.EX2 R186, R186 ;  /* 0x000000ba00ba7308 */ /* 0x000fe20000000800 */
[C---:B------:R-:W-:Y:S03]  /*1b5e0*/  HMMA.16816.F32 R20, R40.reuse, R56, R20 ;  /* 0x000000382814723c */ /* 0x040fe60000001814 */
[----:B------:R-:W-:Y:S03]  /*1b5f0*/  FADD.FTZ R143, R146, R143 ;  /* 0x0000008f928f7221 */ /* 0x000fe60000010000 */
[C---:B------:R-:W-:Y:S03]  /*1b600*/  HMMA.16816.F32 R24, R40.reuse, R58, R24 ;  /* 0x0000003a2818723c */ /* 0x040fe60000001818 */
[----:B------:R-:W4:Y:S01]  /*1b610*/  MUFU.EX2 R184, R184 ;  /* 0x000000b800b87308 */ /* 0x000f220000000800 */
[----:B------:R-:W3:Y:S01]  /*1b620*/  LDSM.16.MT88.4 R56, [R230+0xe800] ;  /* 0x00e80000e638783b */ /* 0x000ee20000004200 */
[----:B-1----:R-:W-:Y:S01]  /*1b630*/  F2FP.F16.F32.PACK_AB R46, R189, R190 ;  /* 0x000000bebd2e723e */ /* 0x002fe200000000ff */
[C---:B--2---:R-:W-:Y:S07]  /*1b640*/  HMMA.16816.F32 R28, R40.reuse, R48, R28 ;  /* 0x00000030281c723c */ /* 0x044fee000000181c */
[----:B------:R-:W-:Y:S01]  /*1b650*/  MUFU.EX2 R185, R185 ;  /* 0x000000b900b97308 */ /* 0x000fe20000000800 */
[----:B------:R-:W-:Y:S01]  /*1b660*/  FADD.FTZ R143, R149, R143 ;  /* 0x0000008f958f7221 */ /* 0x000fe20000010000 */
[----:B------:R-:W-:Y:S01]  /*1b670*/  HMMA.16816.F32 R32, R40, R50, R32 ;  /* 0x000000322820723c */ /* 0x000fe20000001820 */
[----:B------:R-:W1:Y:S07]  /*1b680*/  LDSM.16.MT88.4 R48, [R236+0xf000] ;  /* 0x00f00000ec30783b */ /* 0x000e6e0000004200 */
[----:B------:R-:W2:Y:S03]  /*1b690*/  MUFU.EX2 R179, R179 ;  /* 0x000000b300b37308 */ /* 0x000ea60000000800 */
[----:B----4-:R-:W-:Y:S01]  /*1b6a0*/  F2FP.F16.F32.PACK_AB R47, R184, R186 ;  /* 0x000000bab82f723e */ /* 0x010fe200000000ff */
[----:B------:R-:W-:Y:S01]  /*1b6b0*/  FADD.FTZ R143, R152, R143 ;  /* 0x0000008f988f7221 */ /* 0x000fe20000010000 */
[----:B------:R-:W-:Y:S03]  /*1b6c0*/  FADD.FTZ R164, R109, R164 ;  /* 0x000000a46da47221 */ /* 0x000fe60000010000 */
[----:B------:R-:W-:Y:S01]  /*1b6d0*/  FADD.FTZ R153, R153, R143 ;  /* 0x0000008f99997221 */ /* 0x000fe20000010000 */
[----:B------:R-:W-:Y:S01]  /*1b6e0*/  FADD.FTZ R106, R106, R164 ;  /* 0x000000a46a6a7221 */ /* 0x000fe20000010000 */
[----:B------:R-:W-:Y:S01]  /*1b6f0*/  MUFU.EX2 R178, R178 ;  /* 0x000000b200b27308 */ /* 0x000fe20000000800 */
[C---:B------:R-:W-:Y:S05]  /*1b700*/  HMMA.16816.F32 R4, R44.reuse, R60, R4 ;  /* 0x0000003c2c04723c */ /* 0x040fea0000001804 */
[----:B------:R-:W-:Y:S01]  /*1b710*/  FADD.FTZ R153, R156, R153 ;  /* 0x000000999c997221 */ /* 0x000fe20000010000 */
[C---:B------:R-:W-:Y:S03]  /*1b720*/  HMMA.16816.F32 R8, R44.reuse, R62, R8 ;  /* 0x0000003e2c08723c */ /* 0x040fe60000001808 */
[----:B------:R-:W4:Y:S01]  /*1b730*/  MUFU.EX2 R177, R177 ;  /* 0x000000b100b17308 */ /* 0x000f220000000800 */
[----:B------:R-:W1:Y:S01]  /*1b740*/  LDSM.16.MT88.4 R60, [R232+0xf000] ;  /* 0x00f00000e83c783b */ /* 0x000e620000004200 */
[----:B--2---:R-:W-:Y:S01]  /*1b750*/  F2FP.F16.F32.PACK_AB R40, R179, R185 ;  /* 0x000000b9b328723e */ /* 0x004fe200000000ff */
[C---:B------:R-:W-:Y:S07]  /*1b760*/  HMMA.16816.F32 R12, R44.reuse, R64, R12 ;  /* 0x000000402c0c723c */ /* 0x040fee000000180c */
[----:B------:R-:W-:Y:S01]  /*1b770*/  MUFU.EX2 R176, R176 ;  /* 0x000000b000b07308 */ /* 0x000fe20000000800 */
[----:B------:R-:W-:Y:S01]  /*1b780*/  FADD.FTZ R153, R157, R153 ;  /* 0x000000999d997221 */ /* 0x000fe20000010000 */
[C---:B------:R-:W-:Y:S08]  /*1b790*/  HMMA.16816.F32 R16, R44.reuse, R66, R16 ;  /* 0x000000422c10723c */ /* 0x040ff00000001810 */
[----:B------:R-:W2:Y:S01]  /*1b7a0*/  MUFU.EX2 R175, R175 ;  /* 0x000000af00af7308 */ /* 0x000ea20000000800 */
[C---:B---3--:R-:W-:Y:S03]  /*1b7b0*/  HMMA.16816.F32 R20, R44.reuse, R52, R20 ;  /* 0x000000342c14723c */ /* 0x048fe60000001814 */
[----:B----4-:R-:W-:Y:S03]  /*1b7c0*/  F2FP.F16.F32.PACK_AB R41, R177, R178 ;  /* 0x000000b2b129723e */ /* 0x010fe600000000ff */
[C---:B------:R-:W-:Y:S03]  /*1b7d0*/  HMMA.16816.F32 R24, R44.reuse, R54, R24 ;  /* 0x000000362c18723c */ /* 0x040fe60000001818 */
[----:B------:R-:W-:Y:S01]  /*1b7e0*/  MUFU.EX2 R191, R191 ;  /* 0x000000bf00bf7308 */ /* 0x000fe20000000800 */
[----:B------:R-:W3:Y:S01]  /*1b7f0*/  LDSM.16.MT88.4 R52, [R231+0xf000] ;  /* 0x00f00000e734783b */ /* 0x000ee20000004200 */
[--C-:B------:R-:W-:Y:S01]  /*1b800*/  FFMA.FTZ R64, R169, UR4, -R39.reuse ;  /* 0x00000004a9407c23 */ /* 0x100fe20008010827 */
[C---:B------:R-:W-:Y:S07]  /*1b810*/  HMMA.16816.F32 R28, R44.reuse, R56, R28 ;  /* 0x000000382c1c723c */ /* 0x040fee000000181c */
[----:B------:R-:W4:Y:S01]  /*1b820*/  MUFU.EX2 R196, R196 ;  /* 0x000000c400c47308 */ /* 0x000f220000000800 */
[----:B--2---:R-:W-:Y:S01]  /*1b830*/  F2FP.F16.F32.PACK_AB R42, R175, R176 ;  /* 0x000000b0af2a723e */ /* 0x004fe200000000ff */
[----:B------:R-:W-:Y:S01]  /*1b840*/  HMMA.16816.F32 R32, R44, R58, R32 ;  /* 0x0000003a2c20723c */ /* 0x000fe20000001820 */
[----:B------:R-:W2:Y:S07]  /*1b850*/  LDSM.16.MT88.4 R44, [R230+0xf000] ;  /* 0x00f00000e62c783b */ /* 0x000eae0000004200 */
[----:B------:R-:W-:Y:S03]  /*1b860*/  MUFU.EX2 R197, R197 ;  /* 0x000000c500c57308 */ /* 0x000fe60000000800 */
[----:B------:R-:W-:Y:S01]  /*1b870*/  FFMA.FTZ R66, R98, UR4, -R39 ;  /* 0x0000000462427c23 */ /* 0x000fe20008010827 */
[--C-:B------:R-:W-:Y:S01]  /*1b880*/  FFMA.FTZ R65, R99, UR4, -R73.reuse ;  /* 0x0000000463417c23 */ /* 0x100fe20008010849 */
[----:B------:R-:W-:Y:S01]  /*1b890*/  FFMA.FTZ R67, R96, UR4, -R73 ;  /* 0x0000000460437c23 */ /* 0x000fe20008010849 */
[----:B------:R-:W2:Y:S01]  /*1b8a0*/  LDSM.16.MT88.4 R56, [R236+0xf800] ;  /* 0x00f80000ec38783b */ /* 0x000ea20000004200 */
[----:B------:R-:W-:Y:S01]  /*1b8b0*/  FADD.FTZ R106, R102, R106 ;  /* 0x0000006a666a7221 */ /* 0x000fe20000010000 */
[----:B------:R-:W-:Y:S02]  /*1b8c0*/  FADD.FTZ R153, R161, R153 ;  /* 0x00000099a1997221 */ /* 0x000fe40000010000 */
[----:B------:R-:W3:Y:S01]  /*1b8d0*/  MUFU.EX2 R198, R198 ;  /* 0x000000c600c67308 */ /* 0x000ee20000000800 */
[----:B----4-:R-:W-:Y:S01]  /*1b8e0*/  F2FP.F16.F32.PACK_AB R43, R196, R191 ;  /* 0x000000bfc42b723e */ /* 0x010fe200000000ff */
[----:B------:R-:W-:Y:S01]  /*1b8f0*/  FADD.FTZ R106, R101, R106 ;  /* 0x0000006a656a7221 */ /* 0x000fe20000010000 */
[----:B------:R-:W-:Y:S01]  /*1b900*/  FADD.FTZ R153, R160, R153 ;  /* 0x00000099a0997221 */ /* 0x000fe20000010000 */
[----:B------:R-:W-:Y:S02]  /*1b910*/  MOV R164, R0 ;  /* 0x0000000000a47202 */ /* 0x000fe40000000f00 */
[----:B------:R-:W-:Y:S01]  /*1b920*/  FADD.FTZ R106, R110, R106 ;  /* 0x0000006a6e6a7221 */ /* 0x000fe20000010000 */
[----:B------:R-:W-:Y:S03]  /*1b930*/  FADD.FTZ R194, R194, R153 ;  /* 0x00000099c2c27221 */ /* 0x000fe60000010000 */
[----:B------:R-:W-:Y:S01]  /*1b940*/  MUFU.EX2 R174, R174 ;  /* 0x000000ae00ae7308 */ /* 0x000fe20000000800 */
[C---:B-1----:R-:W-:Y:S05]  /*1b950*/  HMMA.16816.F32 R4, R40.reuse, R48, R4 ;  /* 0x000000302804723c */ /* 0x042fea0000001804 */
[----:B------:R-:W-:Y:S01]  /*1b960*/  FADD.FTZ R106, R108, R106 ;  /* 0x0000006a6c6a7221 */ /* 0x000fe20000010000 */
[C---:B------:R-:W-:Y:S03]  /*1b970*/  HMMA.16816.F32 R8, R40.reuse, R50, R8 ;  /* 0x000000322808723c */ /* 0x040fe60000001808 */
[----:B------:R-:W1:Y:S02]  /*1b980*/  MUFU.EX2 R173, R173 ;  /* 0x000000ad00ad7308 */ /* 0x000e640000000800 */
[----:B---3--:R-:W-:Y:S01]  /*1b990*/  F2FP.F16.F32.PACK_AB R48, R198, R197 ;  /* 0x000000c5c630723e */ /* 0x008fe200000000ff */
[C---:B------:R-:W-:Y:S07]  /*1b9a0*/  HMMA.16816.F32 R12, R40.reuse, R60, R12 ;  /* 0x0000003c280c723c */ /* 0x040fee000000180c */
[----:B------:R-:W-:Y:S01]  /*1b9b0*/  MUFU.EX2 R172, R172 ;  /* 0x000000ac00ac7308 */ /* 0x000fe20000000800 */
[----:B------:R-:W-:Y:S01]  /*1b9c0*/  FADD.FTZ R122, R122, R106 ;  /* 0x0000006a7a7a7221 */ /* 0x000fe20000010000 */
[C---:B------:R-:W-:Y:S01]  /*1b9d0*/  HMMA.16816.F32 R16, R40.reuse, R62, R16 ;  /* 0x0000003e2810723c */ /* 0x040fe20000001810 */
[----:B------:R-:W3:Y:S07]  /*1b9e0*/  LDSM.16.MT88.4 R60, [R232+0xf800] ;  /* 0x00f80000e83c783b */ /* 0x000eee0000004200 */
[----:B------:R-:W4:Y:S01]  /*1b9f0*/  MUFU.EX2 R171, R171 ;  /* 0x000000ab00ab7308 */ /* 0x000f220000000800 */
[C---:B------:R-:W-:Y:S03]  /*1ba00*/  HMMA.16816.F32 R20, R40.reuse, R52, R20 ;  /* 0x000000342814723c */ /* 0x040fe60000001814 */
[----:B-1----:R-:W-:Y:S03]  /*1ba10*/  F2FP.F16.F32.PACK_AB R49, R173, R174 ;  /* 0x000000aead31723e */ /* 0x002fe600000000ff */
[C---:B------:R-:W-:Y:S03]  /*1ba20*/  HMMA.16816.F32 R24, R40.reuse, R54, R24 ;  /* 0x000000362818723c */ /* 0x040fe60000001818 */
[----:B------:R-:W-:Y:S01]  /*1ba30*/  MUFU.EX2 R170, R170 ;  /* 0x000000aa00aa7308 */ /* 0x000fe20000000800 */
[----:B------:R-:W1:Y:S01]  /*1ba40*/  LDSM.16.MT88.4 R52, [R231+0xf800] ;  /* 0x00f80000e734783b */ /* 0x000e620000004200 */
[----:B------:R-:W-:Y:S01]  /*1ba50*/  FADD.FTZ R122, R127, R122 ;  /* 0x0000007a7f7a7221 */ /* 0x000fe20000010000 */
[C---:B--2---:R-:W-:Y:S07]  /*1ba60*/  HMMA.16816.F32 R28, R40.reuse, R44, R28 ;  /* 0x0000002c281c723c */ /* 0x044fee000000181c */
[----:B------:R-:W2:Y:S01]  /*1ba70*/  MUFU.EX2 R64, R64 ;  /* 0x0000004000407308 */ /* 0x000ea20000000800 */
[----:B----4-:R-:W-:Y:S01]  /*1ba80*/  F2FP.F16.F32.PACK_AB R50, R171, R172 ;  /* 0x000000acab32723e */ /* 0x010fe200000000ff */
[----:B------:R-:W-:Y:S01]  /*1ba90*/  HMMA.16816.F32 R32, R40, R46, R32 ;  /* 0x0000002e2820723c */ /* 0x000fe20000001820 */
[----:B------:R-:W4:Y:S07]  /*1baa0*/  LDSM.16.MT88.4 R40, [R230+0xf800] ;  /* 0x00f80000e628783b */ /* 0x000f2e0000004200 */
[----:B------:R-:W-:Y:S03]  /*1bab0*/  MUFU.EX2 R37, R168 ;  /* 0x000000a800257308 */ /* 0x000fe60000000800 */
[--C-:B------:R-:W-:Y:S01]  /*1bac0*/  FFMA.FTZ R44, R86, UR4, -R39.reuse ;  /* 0x00000004562c7c23 */ /* 0x100fe20008010827 */
[----:B------:R-:W-:Y:S01]  /*1bad0*/  FFMA.FTZ R86, R85, UR4, -R39 ;  /* 0x0000000455567c23 */ /* 0x000fe20008010827 */
[----:B------:R-:W-:Y:S01]  /*1bae0*/  FADD.FTZ R122, R131, R122 ;  /* 0x0000007a837a7221 */ /* 0x000fe20000010000 */
[----:B------:R-:W-:Y:S03]  /*1baf0*/  FADD.FTZ R193, R193, R194 ;  /* 0x000000c2c1c17221 */ /* 0x000fe60000010000 */
[----:B------:R-:W-:Y:S01]  /*1bb00*/  FADD.FTZ R122, R132, R122 ;  /* 0x0000007a847a7221 */ /* 0x000fe20000010000 */
[----:B------:R-:W-:Y:S01]  /*1bb10*/  MUFU.EX2 R65, R65 ;  /* 0x0000004100417308 */ /* 0x000fe20000000800 */
[----:B--2---:R-:W-:Y:S01]  /*1bb20*/  F2FP.F16.F32.PACK_AB R51, R64, R170 ;  /* 0x000000aa4033723e */ /* 0x004fe200000000ff */
        /* <DEDUP_REMOVED lines=8> */
[----:B------:R-:W2:Y:S01]  /*1bbb0*/  MUFU.EX2 R66, R66 ;  /* 0x0000004200427308 */ /* 0x000ea20000000800 */
[----:B------:R-:W4:Y:S01]  /*1bbc0*/  LDSM.16.MT88.4 R56, [R236+0x10000] ;  /* 0x01000000ec38783b */ /* 0x000f220000004200 */
[----:B------:R-:W-:Y:S01]  /*1bbd0*/  FADD.FTZ R137, R138, R137 ;  /* 0x000000898a897221 */ /* 0x000fe20000010000 */
[C---:B---3--:R-:W-:Y:S07]  /*1bbe0*/  HMMA.16816.F32 R12, R48.reuse, R60, R12 ;  /* 0x0000003c300c723c */ /* 0x048fee000000180c */
[----:B------:R-:W-:Y:S01]  /*1bbf0*/  MUFU.EX2 R67, R67 ;  /* 0x0000004300437308 */ /* 0x000fe20000000800 */
[----:B------:R-:W-:Y:S01]  /*1bc00*/  FADD.FTZ R137, R144, R137 ;  /* 0x0000008990897221 */ /* 0x000fe20000010000 */
[C---:B------:R-:W-:Y:S01]  /*1bc10*/  HMMA.16816.F32 R16, R48.reuse, R62, R16 ;  /* 0x0000003e3010723c */ /* 0x040fe20000001810 */
[----:B------:R-:W3:Y:S07]  /*1bc20*/  LDSM.16.MT88.4 R60, [R232+0x10000] ;  /* 0x01000000e83c783b */ /* 0x000eee0000004200 */
[----:B------:R-:W4:Y:S01]  /*1bc30*/  MUFU.EX2 R95, R95 ;  /* 0x0000005f005f7308 */ /* 0x000f220000000800 */
[C---:B-1----:R-:W-:Y:S03]  /*1bc40*/  HMMA.16816.F32 R20, R48.reuse, R52, R20 ;  /* 0x000000343014723c */ /* 0x042fe60000001814 */
[----:B--2---:R-:W-:Y:S03]  /*1bc50*/  F2FP.F16.F32.PACK_AB R45, R66, R38 ;  /* 0x00000026422d723e */ /* 0x004fe600000000ff */
[C---:B------:R-:W-:Y:S03]  /*1bc60*/  HMMA.16816.F32 R24, R48.reuse, R54, R24 ;  /* 0x000000363018723c */ /* 0x040fe60000001818 */
[----:B------:R-:W-:Y:S01]  /*1bc70*/  MUFU.EX2 R94, R94 ;  /* 0x0000005e005e7308 */ /* 0x000fe20000000800 */
[----:B------:R-:W1:Y:S01]  /*1bc80*/  LDSM.16.MT88.4 R52, [R231+0x10000] ;  /* 0x01000000e734783b */ /* 0x000e620000004200 */
[----:B------:R-:W-:Y:S01]  /*1bc90*/  FADD.FTZ R137, R142, R137 ;  /* 0x000000898e897221 */ /* 0x000fe20000010000 */
[C---:B----4-:R-:W-:Y:S07]  /*1bca0*/  HMMA.16816.F32 R28, R48.reuse, R40, R28 ;  /* 0x00000028301c723c */ /* 0x050fee000000181c */
[----:B------:R-:W2:Y:S01]  /*1bcb0*/  MUFU.EX2 R93, R93 ;  /* 0x0000005d005d7308 */ /* 0x000ea20000000800 */
[----:B------:R-:W-:Y:S03]  /*1bcc0*/  LDSM.16.MT88.4 R140, [R231+0x11800] ;  /* 0x01180000e78c783b */ /* 0x000fe60000004200 */
[----:B------:R-:W-:Y:S01]  /*1bcd0*/  F2FP.F16.F32.PACK_AB R46, R95, R67 ;  /* 0x000000435f2e723e */ /* 0x000fe200000000ff */
[----:B------:R-:W-:Y:S05]  /*1bce0*/  HMMA.16816.F32 R32, R48, R42, R32 ;  /* 0x0000002a3020723c */ /* 0x000fea0000001820 */
[----:B------:R4:W-:Y:S01]  /*1bcf0*/  MUFU.EX2 R85, R44 ;  /* 0x0000002c00557308 */ /* 0x0009e20000000800 */
[----:B------:R-:W1:Y:S01]  /*1bd00*/  LDSM.16.MT88.4 R40, [R230+0x10000] ;  /* 0x01000000e628783b */ /* 0x000e620000004200 */
[----:B------:R-:W-:Y:S01]  /*1bd10*/  FADD.FTZ R148, R148, R137 ;  /* 0x0000008994947221 */ /* 0x000fe20000010000 */
[----:B------:R-:W-:Y:S03]  /*1bd20*/  FADD.FTZ R189, R185, R189 ;  /* 0x000000bdb9bd7221 */ /* 0x000fe60000010000 */
[----:B------:R-:W-:Y:S01]  /*1bd30*/  FADD.FTZ R147, R147, R148 ;  /* 0x0000009493937221 */ /* 0x000fe20000010000 */
[----:B------:R-:W-:Y:S03]  /*1bd40*/  FADD.FTZ R189, R179, R189 ;  /* 0x000000bdb3bd7221 */ /* 0x000fe60000010000 */
[----:B------:R-:W-:Y:S01]  /*1bd50*/  MUFU.EX2 R92, R92 ;  /* 0x0000005c005c7308 */ /* 0x000fe20000000800 */
[----:B--2---:R-:W-:Y:S01]  /*1bd60*/  F2FP.F16.F32.PACK_AB R47, R93, R94 ;  /* 0x0000005e5d2f723e */ /* 0x004fe200000000ff */
[----:B------:R-:W-:Y:S01]  /*1bd70*/  FADD.FTZ R147, R150, R147 ;  /* 0x0000009396937221 */ /* 0x000fe20000010000 */
[----:B------:R-:W-:Y:S03]  /*1bd80*/  FADD.FTZ R176, R176, R189 ;  /* 0x000000bdb0b07221 */ /* 0x000fe60000010000 */
[----:B------:R-:W-:Y:S01]  /*1bd90*/  FADD.FTZ R147, R151, R147 ;  /* 0x0000009397937221 */ /* 0x000fe20000010000 */
[----:B------:R-:W-:Y:S01]  /*1bda0*/  FADD.FTZ R176, R175, R176 ;  /* 0x000000b0afb07221 */ /* 0x000fe20000010000 */
[----:B------:R-:W-:Y:S01]  /*1bdb0*/  LDSM.16.MT88.4 R148, [R232+0x11800] ;  /* 0x01180000e894783b */ /* 0x000fe20000004200 */
[----:B----4-:R-:W-:Y:S01]  /*1bdc0*/  F2FP.F16.F32.PACK_AB R44, R65, R37 ;  /* 0x00000025412c723e */ /* 0x010fe200000000ff */
[----:B------:R-:W2:Y:S01]  /*1bdd0*/  MUFU.EX2 R91, R91 ;  /* 0x0000005b005b7308 */ /* 0x000ea20000000800 */
[----:B------:R-:W-:Y:S01]  /*1bde0*/  FADD.FTZ R147, R154, R147 ;  /* 0x000000939a937221 */ /* 0x000fe20000010000 */
[----:B------:R-:W-:Y:S03]  /*1bdf0*/  FADD.FTZ R176, R197, R176 ;  /* 0x000000b0c5b07221 */ /* 0x000fe60000010000 */
[----:B------:R-:W-:Y:S01]  /*1be00*/  FADD.FTZ R155, R155, R147 ;  /* 0x000000939b9b7221 */ /* 0x000fe20000010000 */
[C---:B------:R-:W-:Y:S04]  /*1be10*/  HMMA.16816.F32 R4, R44.reuse, R56, R4 ;  /* 0x000000382c04723c */ /* 0x040fe80000001804 */
[----:B------:R-:W-:Y:S01]  /*1be20*/  MUFU.EX2 R90, R90 ;  /* 0x0000005a005a7308 */ /* 0x000fe20000000800 */
[----:B------:R-:W-:Y:S01]  /*1be30*/  FADD.FTZ R155, R158, R155 ;  /* 0x0000009b9e9b7221 */ /* 0x000fe20000010000 */
[C---:B------:R-:W-:Y:S01]  /*1be40*/  HMMA.16816.F32 R8, R44.reuse, R58, R8 ;  /* 0x0000003a2c08723c */ /* 0x040fe20000001808 */
[----:B------:R-:W4:Y:S07]  /*1be50*/  LDSM.16.MT88.4 R56, [R236+0x10800] ;  /* 0x01080000ec38783b */ /* 0x000f2e0000004200 */
[----:B------:R-:W1:Y:S03]  /*1be60*/  MUFU.EX2 R89, R89 ;  /* 0x0000005900597308 */ /* 0x000e660000000800 */
[----:B--2---:R-:W-:Y:S01]  /*1be70*/  F2FP.F16.F32.PACK_AB R48, R91, R92 ;  /* 0x0000005c5b30723e */ /* 0x004fe200000000ff */
[C---:B---3--:R-:W-:Y:S03]  /*1be80*/  HMMA.16816.F32 R12, R44.reuse, R60, R12 ;  /* 0x0000003c2c0c723c */ /* 0x048fe6000000180c */
[----:B------:R-:W-:Y:S03]  /*1be90*/  FADD.FTZ R159, R159, R155 ;  /* 0x0000009b9f9f7221 */ /* 0x000fe60000010000 */
[C---:B------:R-:W-:Y:S01]  /*1bea0*/  HMMA.16816.F32 R16, R44.reuse, R62, R16 ;  /* 0x0000003e2c10723c */ /* 0x040fe20000001810 */
[----:B------:R-:W2:Y:S01]  /*1beb0*/  LDSM.16.MT88.4 R60, [R232+0x10800] ;  /* 0x01080000e83c783b */ /* 0x000ea20000004200 */
[----:B------:R-:W-:Y:S03]  /*1bec0*/  MUFU.EX2 R88, R88 ;  /* 0x0000005800587308 */ /* 0x000fe60000000800 */
[----:B------:R-:W-:Y:S01]  /*1bed0*/  FADD.FTZ R159, R162, R159 ;  /* 0x0000009fa29f7221 */ /* 0x000fe20000010000 */
[C---:B-1----:R-:W-:Y:S06]  /*1bee0*/  HMMA.16816.F32 R20, R44.reuse, R52, R20 ;  /* 0x000000342c14723c */ /* 0x042fec0000001814 */
[----:B------:R-:W1:Y:S01]  /*1bef0*/  MUFU.EX2 R87, R87 ;  /* 0x0000005700577308 */ /* 0x000e620000000800 */
[----:B------:R-:W-:Y:S01]  /*1bf00*/  F2FP.F16.F32.PACK_AB R49, R89, R90 ;  /* 0x0000005a5931723e */ /* 0x000fe200000000ff */
[C---:B------:R-:W-:Y:S01]  /*1bf10*/  HMMA.16816.F32 R24, R44.reuse, R54, R24 ;  /* 0x000000362c18723c */ /* 0x040fe20000001818 */
[----:B------:R-:W3:Y:S02]  /*1bf20*/  LDSM.16.MT88.4 R52, [R231+0x10800] ;  /* 0x01080000e734783b */ /* 0x000ee40000004200 */
[----:B------:R-:W-:Y:S03]  /*1bf30*/  FADD.FTZ R159, R163, R159 ;  /* 0x0000009fa39f7221 */ /* 0x000fe60000010000 */
[C---:B------:R-:W-:Y:S02]  /*1bf40*/  HMMA.16816.F32 R28, R44.reuse, R40, R28 ;  /* 0x000000282c1c723c */ /* 0x040fe4000000181c */
[----:B------:R-:W4:Y:S03]  /*1bf50*/  MUFU.EX2 R86, R86 ;  /* 0x0000005600567308 */ /* 0x000f260000000800 */
[----:B------:R-:W-:Y:S01]  /*1bf60*/  FADD.FTZ R159, R192, R159 ;  /* 0x0000009fc09f7221 */ /* 0x000fe20000010000 */
[----:B------:R-:W-:Y:S01]  /*1bf70*/  HMMA.16816.F32 R32, R44, R42, R32 ;  /* 0x0000002a2c20723c */ /* 0x000fe20000001820 */
[----:B------:R-:W3:Y:S05]  /*1bf80*/  LDSM.16.MT88.4 R40, [R230+0x10800] ;  /* 0x01080000e628783b */ /* 0x000eea0000004200 */
[----:B------:R-:W-:Y:S01]  /*1bf90*/  MUFU.EX2 R84, R84 ;  /* 0x0000005400547308 */ /* 0x000fe20000000800 */
[----:B-1----:R-:W-:Y:S01]  /*1bfa0*/  F2FP.F16.F32.PACK_AB R50, R87, R88 ;  /* 0x000000585732723e */ /* 0x002fe200000000ff */
[----:B------:R-:W-:Y:S03]  /*1bfb0*/  FADD.FTZ R195, R195, R159 ;  /* 0x0000009fc3c37221 */ /* 0x000fe60000010000 */
[----:B------:R-:W-:Y:S01]  /*1bfc0*/  FADD.FTZ R176, R198, R176 ;  /* 0x000000b0c6b07221 */ /* 0x000fe20000010000 */
[----:B------:R-:W1:Y:S03]  /*1bfd0*/  LDSM.16.MT88.4 R44, [R236+0x11000] ;  /* 0x01100000ec2c783b */ /* 0x000e660000004200 */
[----:B------:R-:W-:Y:S01]  /*1bfe0*/  FADD.FTZ R172, R172, R176 ;  /* 0x000000b0acac7221 */ /* 0x000fe20000010000 */
[----:B----4-:R-:W-:Y:S01]  /*1bff0*/  F2FP.F16.F32.PACK_AB R51, R86, R85 ;  /* 0x000000555633723e */ /* 0x010fe200000000ff */
[----:B------:R-:W4:Y:S01]  /*1c000*/  MUFU.EX2 R83, R83 ;  /* 0x0000005300537308 */ /* 0x000f220000000800 */
[----:B------:R-:W-:Y:S02]  /*1c010*/  FADD.FTZ R195, R186, R195 ;  /* 0x000000c3bac37221 */ /* 0x000fe40000010000 */
[----:B------:R-:W-:Y:S02]  /*1c020*/  LDSM.16.MT88.4 R156, [R236+0x11800] ;  /* 0x01180000ec9c783b */ /* 0x000fe40000004200 */
[----:B------:R-:W-:Y:S01]  /*1c030*/  FADD.FTZ R195, R184, R195 ;  /* 0x000000c3b8c37221 */ /* 0x000fe20000010000 */
[C---:B------:R-:W-:Y:S04]  /*1c040*/  HMMA.16816.F32 R4, R48.reuse, R56, R4 ;  /* 0x000000383004723c */ /* 0x040fe80000001804 */
[----:B------:R-:W-:Y:S01]  /*1c050*/  MUFU.EX2 R82, R82 ;  /* 0x0000005200527308 */ /* 0x000fe20000000800 */
[----:B------:R-:W-:Y:S01]  /*1c060*/  FADD.FTZ R178, R178, R195 ;  /* 0x000000c3b2b27221 */ /* 0x000fe20000010000 */
[C---:B------:R-:W-:Y:S01]  /*1c070*/  HMMA.16816.F32 R8, R48.reuse, R58, R8 ;  /* 0x0000003a3008723c */ /* 0x040fe20000001808 */
[----:B------:R-:W1:Y:S07]  /*1c080*/  LDSM.16.MT88.4 R56, [R232+0x11000] ;  /* 0x01100000e838783b */ /* 0x000e6e0000004200 */
[----:B------:R-:W4:Y:S03]  /*1c090*/  MUFU.EX2 R81, R81 ;  /* 0x0000005100517308 */ /* 0x000f260000000800 */
[----:B------:R-:W-:Y:S01]  /*1c0a0*/  FADD.FTZ R178, R177, R178 ;  /* 0x000000b2b1b27221 */ /* 0x000fe20000010000 */
[C---:B--2---:R-:W-:Y:S03]  /*1c0b0*/  HMMA.16816.F32 R12, R48.reuse, R60, R12 ;  /* 0x0000003c300c723c */ /* 0x044fe6000000180c */
[----:B------:R-:W-:Y:S03]  /*1c0c0*/  FADD.FTZ R178, R191, R178 ;  /* 0x000000b2bfb27221 */ /* 0x000fe60000010000 */
[C---:B------:R-:W-:Y:S01]  /*1c0d0*/  HMMA.16816.F32 R16, R48.reuse, R62, R16 ;  /* 0x0000003e3010723c */ /* 0x040fe20000001810 */
[----:B------:R-:W-:Y:S04]  /*1c0e0*/  MUFU.EX2 R80, R80 ;  /* 0x0000005000507308 */ /* 0x000fe80000000800 */
[--C-:B------:R-:W-:Y:S01]  /*1c0f0*/  FFMA.FTZ R60, R76, UR4, -R39.reuse ;  /* 0x000000044c3c7c23 */ /* 0x100fe20008010827 */
[C---:B---3--:R-:W-:Y:S05]  /*1c100*/  HMMA.16816.F32 R20, R48.reuse, R52, R20 ;  /* 0x000000343014723c */ /* 0x048fea0000001814 */
[----:B------:R-:W2:Y:S01]  /*1c110*/  MUFU.EX2 R79, R79 ;  /* 0x0000004f004f7308 */ /* 0x000ea20000000800 */
[----:B------:R-:W-:Y:S01]  /*1c120*/  FFMA.FTZ R63, R74, UR4, -R39 ;  /* 0x000000044a3f7c23 */ /* 0x000fe20008010827 */
[C---:B------:R-:W-:Y:S01]  /*1c130*/  HMMA.16816.F32 R24, R48.reuse, R54, R24 ;  /* 0x000000363018723c */ /* 0x040fe20000001818 */
[----:B------:R-:W3:Y:S07]  /*1c140*/  LDSM.16.MT88.4 R52, [R231+0x11000] ;  /* 0x01100000e734783b */ /* 0x000eee0000004200 */
[----:B------:R-:W-:Y:S01]  /*1c150*/  MUFU.EX2 R78, R78 ;  /* 0x0000004e004e7308 */ /* 0x000fe20000000800 */
[C---:B------:R-:W-:Y:S03]  /*1c160*/  HMMA.16816.F32 R28, R48.reuse, R40, R28 ;  /* 0x00000028301c723c */ /* 0x040fe6000000181c */
[----:B------:R-:W-:Y:S03]  /*1c170*/  FADD.FTZ R178, R196, R178 ;  /* 0x000000b2c4b27221 */ /* 0x000fe60000010000 */
[----:B------:R-:W-:Y:S03]  /*1c180*/  HMMA.16816.F32 R32, R48, R42, R32 ;  /* 0x0000002a3020723c */ /* 0x000fe60000001820 */
[----:B------:R-:W1:Y:S01]  /*1c190*/  MUFU.EX2 R60, R60 ;  /* 0x0000003c003c7308 */ /* 0x000e620000000800 */
[----:B------:R-:W3:Y:S01]  /*1c1a0*/  LDSM.16.MT88.4 R48, [R230+0x11000] ;  /* 0x01100000e630783b */ /* 0x000ee20000004200 */
[----:B----4-:R-:W-:Y:S01]  /*1c1b0*/  F2FP.F16.F32.PACK_AB R40, R83, R84 ;  /* 0x000000545328723e */ /* 0x010fe200000000ff */
[----:B------:R-:W-:Y:S01]  /*1c1c0*/  FADD.FTZ R174, R174, R178 ;  /* 0x000000b2aeae7221 */ /* 0x000fe20000010000 */
[----:B------:R-:W-:Y:S01]  /*1c1d0*/  F2FP.F16.F32.PACK_AB R41, R81, R82 ;  /* 0x000000525129723e */ /* 0x000fe200000000ff */
[--C-:B------:R-:W-:Y:S05]  /*1c1e0*/  FFMA.FTZ R61, R77, UR4, -R73.reuse ;  /* 0x000000044d3d7c23 */ /* 0x100fea0008010849 */
[----:B------:R-:W-:Y:S01]  /*1c1f0*/  MUFU.EX2 R63, R63 ;  /* 0x0000003f003f7308 */ /* 0x000fe20000000800 */
[----:B--2---:R-:W-:Y:S01]  /*1c200*/  F2FP.F16.F32.PACK_AB R42, R79, R80 ;  /* 0x000000504f2a723e */ /* 0x004fe200000000ff */
[----:B------:R-:W-:Y:S01]  /*1c210*/  FADD.FTZ R174, R173, R174 ;  /* 0x000000aeadae7221 */ /* 0x000fe20000010000 */
[--C-:B------:R-:W-:Y:S01]  /*1c220*/  FFMA.FTZ R62, R75, UR4, -R73.reuse ;  /* 0x000000044b3e7c23 */ /* 0x100fe20008010849 */
[----:B------:R-:W-:Y:S02]  /*1c230*/  FFMA.FTZ R73, R70, UR4, -R73 ;  /* 0x0000000446497c23 */ /* 0x000fe40008010849 */
[----:B------:R-:W-:Y:S04]  /*1c240*/  FADD.FTZ R174, R170, R174 ;  /* 0x000000aeaaae7221 */ /* 0x000fe80000010000 */
[----:B------:R-:W-:Y:S01]  /*1c250*/  MUFU.EX2 R61, R61 ;  /* 0x0000003d003d7308 */ /* 0x000fe20000000800 */
[----:B-1----:R-:W-:Y:S01]  /*1c260*/  F2FP.F16.F32.PACK_AB R43, R60, R78 ;  /* 0x0000004e3c2b723e */ /* 0x002fe200000000ff */
[----:B------:R-:W-:Y:S04]  /*1c270*/  FADD.FTZ R64, R64, R174 ;  /* 0x000000ae40407221 */ /* 0x000fe80000010000 */
[----:B------:R-:W-:Y:S02]  /*1c280*/  FADD.FTZ R64, R38, R64 ;  /* 0x0000004026407221 */ /* 0x000fe40000010000 */
[C---:B------:R-:W-:Y:S02]  /*1c290*/  HMMA.16816.F32 R4, R40.reuse, R44, R4 ;  /* 0x0000002c2804723c */ /* 0x040fe40000001804 */
[----:B------:R-:W1:Y:S03]  /*1c2a0*/  MUFU.EX2 R62, R62 ;  /* 0x0000003e003e7308 */ /* 0x000e660000000800 */
[----:B------:R-:W-:Y:S01]  /*1c2b0*/  FADD.FTZ R66, R66, R64 ;  /* 0x0000004042427221 */ /* 0x000fe20000010000 */
[C---:B------:R-:W-:Y:S06]  /*1c2c0*/  HMMA.16816.F32 R8, R40.reuse, R46, R8 ;  /* 0x0000002e2808723c */ /* 0x040fec0000001808 */
[----:B------:R-:W2:Y:S01]  /*1c2d0*/  MUFU.EX2 R72, R72 ;  /* 0x0000004800487308 */ /* 0x000ea20000000800 */
[--C-:B------:R-:W-:Y:S01]  /*1c2e0*/  FFMA.FTZ R45, R36, UR4, -R39.reuse ;  /* 0x00000004242d7c23 */ /* 0x100fe20008010827 */
[C---:B------:R-:W-:Y:S03]  /*1c2f0*/  HMMA.16816.F32 R12, R40.reuse, R56, R12 ;  /* 0x00000038280c723c */ /* 0x040fe6000000180c */
[----:B------:R-:W-:Y:S03]  /*1c300*/  FFMA.FTZ R39, R3, UR4, -R39 ;  /* 0x0000000403277c23 */ /* 0x000fe60008010827 */
[C---:B------:R-:W-:Y:S02]  /*1c310*/  HMMA.16816.F32 R16, R40.reuse, R58, R16 ;  /* 0x0000003a2810723c */ /* 0x040fe40000001810 */
[----:B------:R-:W-:Y:S03]  /*1c320*/  MUFU.EX2 R44, R71 ;  /* 0x00000047002c7308 */ /* 0x000fe60000000800 */
[----:B------:R-:W-:Y:S01]  /*1c330*/  FADD.FTZ R3, R171, R172 ;  /* 0x000000acab037221 */ /* 0x000fe20000010000 */
[C---:B---3--:R-:W-:Y:S06]  /*1c340*/  HMMA.16816.F32 R20, R40.reuse, R52, R20 ;  /* 0x000000342814723c */ /* 0x048fec0000001814 */
[----:B------:R3:W-:Y:S01]  /*1c350*/  MUFU.EX2 R249, R39 ;  /* 0x0000002700f97308 */ /* 0x0007e20000000800 */
[----:B------:R-:W-:Y:S01]  /*1c360*/  FADD.FTZ R3, R37, R3 ;  /* 0x0000000325037221 */ /* 0x000fe20000010000 */
[C---:B------:R-:W-:Y:S08]  /*1c370*/  HMMA.16816.F32 R24, R40.reuse, R54, R24 ;  /* 0x000000362818723c */ /* 0x040ff00000001818 */
[----:B------:R-:W4:Y:S01]  /*1c380*/  MUFU.EX2 R73, R73 ;  /* 0x0000004900497308 */ /* 0x000f220000000800 */
[C---:B------:R-:W-:Y:S03]  /*1c390*/  HMMA.16816.F32 R28, R40.reuse, R48, R28 ;  /* 0x00000030281c723c */ /* 0x040fe6000000181c */
[----:B-1----:R-:W-:Y:S03]  /*1c3a0*/  F2FP.F16.F32.PACK_AB R132, R62, R61 ;  /* 0x0000003d3e84723e */ /* 0x002fe600000000ff */
[----:B------:R-:W-:Y:S03]  /*1c3b0*/  HMMA.16816.F32 R32, R40, R50, R32 ;  /* 0x000000322820723c */ /* 0x000fe60000001820 */
[----:B------:R-:W1:Y:S01]  /*1c3c0*/  MUFU.EX2 R45, R45 ;  /* 0x0000002d002d7308 */ /* 0x000e620000000800 */
[----:B---3--:R-:W3:Y:S01]  /*1c3d0*/  LDSM.16.MT88.4 R36, [R230+0x11800] ;  /* 0x01180000e624783b */ /* 0x008ee20000004200 */
[----:B--2---:R-:W-:Y:S01]  /*1c3e0*/  F2FP.F16.F32.PACK_AB R133, R72, R63 ;  /* 0x0000003f4885723e */ /* 0x004fe200000000ff */
[----:B------:R-:W-:Y:S01]  /*1c3f0*/  FADD.FTZ R3, R65, R3 ;  /* 0x0000000341037221 */ /* 0x000fe20000010000 */
[----:B------:R-:W-:Y:S01]  /*1c400*/  FADD.FTZ R66, R94, R66 ;  /* 0x000000425e427221 */ /* 0x000fe20000010000 */
[----:B----4-:R-:W-:Y:S03]  /*1c410*/  F2FP.F16.F32.PACK_AB R134, R73, R44 ;  /* 0x0000002c4986723e */ /* 0x010fe600000000ff */
[----:B------:R-:W-:Y:S01]  /*1c420*/  FADD.FTZ R3, R67, R3 ;  /* 0x0000000343037221 */ /* 0x000fe20000010000 */
[----:B------:R-:W-:Y:S03]  /*1c430*/  FADD.FTZ R66, R93, R66 ;  /* 0x000000425d427221 */ /* 0x000fe60000010000 */
[----:B------:R-:W-:Y:S01]  /*1c440*/  FADD.FTZ R95, R95, R3 ;  /* 0x000000035f5f7221 */ /* 0x000fe20000010000 */
[----:B------:R-:W-:Y:S01]  /*1c450*/  FADD.FTZ R90, R90, R66 ;  /* 0x000000425a5a7221 */ /* 0x000fe20000010000 */
[----:B-1----:R-:W-:Y:S02]  /*1c460*/  F2FP.F16.F32.PACK_AB R135, R249, R45 ;  /* 0x0000002df987723e */ /* 0x002fe400000000ff */
        /* <DEDUP_REMOVED lines=16> */
[C---:B---3--:R-:W-:Y:S04]  /*1c570*/  HMMA.16816.F32 R136, R132.reuse, R36, R28 ;  /* 0x000000248488723c */ /* 0x048fe8000000181c */
[----:B------:R-:W-:Y:S01]  /*1c580*/  FADD.FTZ R86, R81, R86 ;  /* 0x0000005651567221 */ /* 0x000fe20000010000 */
[----:B------:R-:W-:Y:S01]  /*1c590*/  FADD.FTZ R83, R80, R83 ;  /* 0x0000005350537221 */ /* 0x000fe20000010000 */
[----:B------:R-:W-:Y:S05]  /*1c5a0*/  HMMA.16816.F32 R132, R132, R38, R32 ;  /* 0x000000268484723c */ /* 0x000fea0000001820 */
[----:B------:R-:W-:Y:S01]  /*1c5b0*/  FADD.FTZ R78, R78, R86 ;  /* 0x000000564e4e7221 */ /* 0x000fe20000010000 */
[----:B------:R-:W-:Y:S05]  /*1c5c0*/  FADD.FTZ R83, R79, R83 ;  /* 0x000000534f537221 */ /* 0x000fea0000010000 */
        /* <DEDUP_REMOVED lines=9> */
[----:B------:R-:W-:Y:S06]  /*1c660*/  @P0 BRA `(.L_x_1680) ;  /* 0xffffff8800fc0947 */ /* 0x000fec000383ffff */
.L_x_1676:
[----:B------:R-:W1:Y:S01]  /*1c670*/  SHFL.BFLY PT, R3, R250, 0x2, 0x1f ;  /* 0x0c401f00fa037f89 */ /* 0x000e6200000e0000 */
[----:B------:R-:W-:Y:S01]  /*1c680*/  MOV R11, 0x3f800000 ;  /* 0x3f800000000b7802 */ /* 0x000fe20000000f00 */
[----:B------:R-:W-:Y:S01]  /*1c690*/  IMAD.MOV.U32 R10, RZ, RZ, 0x3f800000 ;  /* 0x3f800000ff0a7424 */ /* 0x000fe200078e00ff */
[----:B------:R-:W2:Y:S01]  /*1c6a0*/  S2UR UR6, SR_CgaCtaId ;  /* 0x00000000000679c3 */ /* 0x000ea20000008800 */
[----:B------:R-:W3:Y:S01]  /*1c6b0*/  SHFL.BFLY PT, R4, R249, 0x2, 0x1f ;  /* 0x0c401f00f9047f89 */ /* 0x000ee200000e0000 */
[----:B------:R-:W-:Y:S01]  /*1c6c0*/  UMOV UR4, 0x400 ;  /* 0x0000040000047882 */ /* 0x000fe20000000000 */
[----:B------:R-:W-:Y:S05]  /*1c6d0*/  BSSY B0, `(.L_x_1681) ;  /* 0x00000a2000007945 */ /* 0x000fea0003800000 */
[----:B------:R-:W-:Y:S08]  /*1c6e0*/  BAR.SYNC.DEFER_BLOCKING 0x0 ;  /* 0x0000000000007b1d */ /* 0x000ff00000010000 */
[----:B------:R-:W4:Y:S01]  /*1c6f0*/  LDC R20, c[0x0][0x270] ;  /* 0x00009c00ff147b82 */ /* 0x000f220000000800 */
[----:B-1----:R-:W-:-:S02]  /*1c700*/  FADD.FTZ R250, R3, R250 ;  /* 0x000000fa03fa7221 */ /* 0x002fc40000010000 */
[----:B------:R-:W1:Y:S01]  /*1c710*/  S2R R3, SR_TID.X ;  /* 0x0000000000037919 */ /* 0x000e620000002100 */
[----:B--2---:R-:W-:Y:S01]  /*1c720*/  ULEA UR6, UR6, UR4, 0x18 ;  /* 0x0000000406067291 */ /* 0x004fe2000f8ec03f */
[----:B---3--:R-:W-:-:S03]  /*1c730*/  FADD.FTZ R249, R4, R249 ;  /* 0x000000f904f97221 */ /* 0x008fc60000010000 */
[----:B------:R-:W4:Y:S01]  /*1c740*/  S2UR UR4, SR_CTAID.Z ;  /* 0x00000000000479c3 */ /* 0x000f220000002700 */
[----:B------:R-:W2:Y:S04]  /*1c750*/  SHFL.BFLY PT, R7, R250, 0x1, 0x1f ;  /* 0x0c201f00fa077f89 */ /* 0x000ea800000e0000 */
[----:B------:R-:W3:Y:S01]  /*1c760*/  SHFL.BFLY PT, R6, R249, 0x1, 0x1f ;  /* 0x0c201f00f9067f89 */ /* 0x000ee200000e0000 */
[----:B------:R-:W5:Y:S01]  /*1c770*/  S2R R4, SR_TID.X ;  /* 0x0000000000047919 */ /* 0x000f620000002100 */
[----:B--2---:R-:W-:Y:S01]  /*1c780*/  FADD.FTZ R7, R250, R7 ;  /* 0x00000007fa077221 */ /* 0x004fe20000010000 */
[----:B---3--:R-:W-:-:S04]  /*1c790*/  FADD.FTZ R6, R249, R6 ;  /* 0x00000006f9067221 */ /* 0x008fc80000010000 */
[----:B------:R-:W-:Y:S02]  /*1c7a0*/  FSETP.NE.FTZ.AND P4, PT, R7, RZ, PT ;  /* 0x000000ff0700720b */ /* 0x000fe40003f95000 */
[----:B-1----:R-:W-:Y:S02]  /*1c7b0*/  SHF.R.S32.HI R5, RZ, 0x1f, R3 ;  /* 0x0000001fff057819 */ /* 0x002fe40000011403 */
[----:B------:R-:W-:Y:S02]  /*1c7c0*/  FSETP.NE.FTZ.AND P3, PT, R6, RZ, PT ;  /* 0x000000ff0600720b */ /* 0x000fe40003f75000 */
[CC--:B------:R-:W-:Y:S02]  /*1c7d0*/  LEA.HI R9, R5.reuse, R3.reuse, RZ, 0x2 ;  /* 0x0000000305097211 */ /* 0x0c0fe400078f10ff */
[----:B------:R-:W-:Y:S02]  /*1c7e0*/  LEA.HI R13, R5, R3, RZ, 0x4 ;  /* 0x00000003050d7211 */ /* 0x000fe400078f20ff */
[----:B------:R-:W-:-:S02]  /*1c7f0*/  SHF.R.S32.HI R12, RZ, 0x2, R9 ;  /* 0x00000002ff0c7819 */ /* 0x000fc40000011409 */
[----:B------:R-:W-:Y:S01]  /*1c800*/  SHF.R.S32.HI R8, RZ, 0x1f, R9 ;  /* 0x0000001fff087819 */ /* 0x000fe20000011409 */
[----:B------:R-:W1:Y:S01]  /*1c810*/  @P4 MUFU.RCP R11, R7 ;  /* 0x00000007000b4308 */ /* 0x000e620000001000 */
[----:B------:R-:W-:Y:S01]  /*1c820*/  LOP3.LUT R13, R13, 0xfffffff0, RZ, 0xc0, !PT ;  /* 0xfffffff00d0d7812 */ /* 0x000fe200078ec0ff */
[----:B------:R-:W2:Y:S01]  /*1c830*/  @P4 LDC R23, c[0x0][0x2e8] ;  /* 0x0000ba00ff174b82 */ /* 0x000ea20000000800 */
[----:B------:R-:W-:Y:S02]  /*1c840*/  LEA.HI R8, R8, R12, RZ, 0x3 ;  /* 0x0000000c08087211 */ /* 0x000fe400078f18ff */
[----:B------:R-:W-:Y:S01]  /*1c850*/  LOP3.LUT R9, R9, 0x1ffffffc, RZ, 0xc0, !PT ;  /* 0x1ffffffc09097812 */ /* 0x000fe200078ec0ff */
[----:B------:R-:W-:Y:S01]  /*1c860*/  IMAD.IADD R13, R3, 0x1, -R13 ;  /* 0x00000001030d7824 */ /* 0x000fe200078e0a0d */
[----:B------:R-:W-:Y:S01]  /*1c870*/  LOP3.LUT R8, R8, 0xfffffff8, RZ, 0xc0, !PT ;  /* 0xfffffff808087812 */ /* 0x000fe200078ec0ff */
[----:B------:R-:W3:Y:S01]  /*1c880*/  @P3 MUFU.RCP R10, R6 ;  /* 0x00000006000a3308 */ /* 0x000ee20000001000 */
[----:B------:R-:W-:Y:S01]  /*1c890*/  LEA.HI R5, R5, R3, RZ, 0x5 ;  /* 0x0000000305057211 */ /* 0x000fe200078f28ff */
[----:B------:R-:W-:Y:S01]  /*1c8a0*/  IMAD.IADD R9, R3, 0x1, -R9 ;  /* 0x0000000103097824 */ /* 0x000fe200078e0a09 */
[----:B------:R-:W-:Y:S01]  /*1c8b0*/  IADD3 R8, R12, -R8, RZ ;  /* 0x800000080c087210 */ /* 0x000fe20007ffe0ff */
[----:B------:R-:W2:Y:S01]  /*1c8c0*/  @P3 LDC R22, c[0x0][0x2e8] ;  /* 0x0000ba00ff163b82 */ /* 0x000ea20000000800 */
[----:B------:R-:W-:-:S02]  /*1c8d0*/  SHF.L.U32 R40, R13, 0x2, RZ ;  /* 0x000000020d287819 */ /* 0x000fc400000006ff */
[----:B------:R-:W-:Y:S01]  /*1c8e0*/  LOP3.LUT R14, R8, 0x1, RZ, 0xc0, !PT ;  /* 0x00000001080e7812 */ /* 0x000fe200078ec0ff */
[----:B------:R-:W4:Y:S01]  /*1c8f0*/  @P4 MUFU.LG2 R7, R7 ;  /* 0x0000000700074308 */ /* 0x000f220000000c00 */
        /* <DEDUP_REMOVED lines=16> */
[----:B-----5:R-:W-:Y:S01]  /*1ca00*/  SHF.R.S32.HI R11, RZ, 0x1f, R4 ;  /* 0x0000001fff0b7819 */ /* 0x020fe20000011404 */
[C---:B---3--:R-:W-:Y:S01]  /*1ca10*/  FMUL.FTZ R163, R10.reuse, R163 ;  /* 0x000000a30aa37220 */ /* 0x048fe20000410000 */
        /* <DEDUP_REMOVED lines=20> */
[----:B----4-:R-:W-:Y:S01]  /*1cb60*/  @P4 FMUL.FTZ R7, R7, 0.69314718246459960938 ;  /* 0x3f31721807074820 */ /* 0x010fe20000410000 */
[----:B------:R-:W-:-:S02]  /*1cb70*/  ISETP.NE.U32.AND P0, PT, R14, 0x1, PT ;  /* 0x000000010e00780c */ /* 0x000fc40003f05070 */
[----:B------:R-:W-:Y:S01]  /*1cb80*/  LOP3.LUT R14, R15, 0x1c0, RZ, 0xc0, !PT ;  /* 0x000001c00f0e7812 */ /* 0x000fe200078ec0ff */
[----:B------:R-:W-:Y:S01]  /*1cb90*/  IMAD.SHL.U32 R15, R10, 0x4, RZ ;  /* 0x000000040a0f7824 */ /* 0x000fe200078e00ff */
[C---:B------:R-:W-:Y:S02]  /*1cba0*/  R2P PR, R8.reuse, 0x6 ;  /* 0x0000000608007804 */ /* 0x040fe40000000000 */
[----:B------:R-:W-:Y:S02]  /*1cbb0*/  SHF.L.U32 R8, R8, 0x6, RZ ;  /* 0x0000000608087819 */ /* 0x000fe400000006ff */
[----:B------:R-:W-:Y:S02]  /*1cbc0*/  LOP3.LUT R15, R14, 0x38, R15, 0xf8, !PT ;  /* 0x000000380e0f7812 */ /* 0x000fe400078ef80f */
[----:B------:R-:W-:Y:S02]  /*1cbd0*/  SHF.R.U32.HI R16, RZ, 0x3, R14 ;  /* 0x00000003ff107819 */ /* 0x000fe4000001160e */
[----:B------:R-:W-:-:S02]  /*1cbe0*/  SHF.R.S32.HI R14, RZ, 0x5, R5 ;  /* 0x00000005ff0e7819 */ /* 0x000fc40000011405 */
[----:B------:R-:W-:Y:S01]  /*1cbf0*/  LOP3.LUT R8, R8, 0x1c0, RZ, 0xc0, !PT ;  /* 0x000001c008087812 */ /* 0x000fe200078ec0ff */
[----:B-1----:R-:W-:Y:S01]  /*1cc00*/  @P3 FMUL.FTZ R6, R6, 0.69314718246459960938 ;  /* 0x3f31721806063820 */ /* 0x002fe20000410000 */
[----:B------:R-:W-:Y:S02]  /*1cc10*/  LEA R9, R14, R9, 0x9 ;  /* 0x000000090e097211 */ /* 0x000fe400078e48ff */
[----:B------:R-:W-:Y:S02]  /*1cc20*/  LEA.HI R8, R8, R8, RZ, 0x1d ;  /* 0x0000000808087211 */ /* 0x000fe400078fe8ff */
[----:B------:R-:W-:Y:S02]  /*1cc30*/  LOP3.LUT R15, R15, R16, RZ, 0x3c, !PT ;  /* 0x000000100f0f7212 */ /* 0x000fe400078e3cff */
[----:B------:R-:W-:Y:S01]  /*1cc40*/  LOP3.LUT R16, R10, 0xffffffe, RZ, 0xc0, !PT ;  /* 0x0ffffffe0a107812 */ /* 0x000fe200078ec0ff */
[----:B------:R-:W-:Y:S01]  /*1cc50*/  IMAD.MOV.U32 R10, RZ, RZ, -0x20 ;  /* 0xffffffe0ff0a7424 */ /* 0x000fe200078e00ff */
[----:B------:R-:W-:-:S02]  /*1cc60*/  LEA R8, R9, R8, 0x1 ;  /* 0x0000000809087211 */ /* 0x000fc400078e08ff */
[----:B------:R-:W-:Y:S01]  /*1cc70*/  MOV R9, 0x40 ;  /* 0x0000004000097802 */ /* 0x000fe20000000f00 */
[----:B------:R-:W-:Y:S01]  /*1cc80*/  IMAD.IADD R16, R13, 0x1, -R16 ;  /* 0x000000010d107824 */ /* 0x000fe200078e0a10 */
[----:B------:R-:W-:Y:S02]  /*1cc90*/  LEA R8, R8, UR6, 0x2 ;  /* 0x0000000608087c11 */ /* 0x000fe4000f8e10ff */
[----:B------:R-:W-:Y:S01]  /*1cca0*/  SEL R10, R10, 0x20, !P0 ;  /* 0x000000200a0a7807 */ /* 0x000fe20004000000 */
[----:B------:R-:W-:Y:S01]  /*1ccb0*/  IMAD R15, R16, 0x4, R15 ;  /* 0x00000004100f7824 */ /* 0x000fe200078e020f */
[----:B------:R-:W-:Y:S01]  /*1ccc0*/  SEL R9, R9, 0xffffffc0, !P1 ;  /* 0xffffffc009097807 */ /* 0x000fe20004800000 */
[----:B------:R-:W-:Y:S01]  /*1ccd0*/  STS.64 [R8], R160 ;  /* 0x000000a008007388 */ /* 0x000fe20000000a00 */
[C---:B------:R-:W-:Y:S02]  /*1cce0*/  IADD3 R17, R8.reuse, 0x80, RZ ;  /* 0x0000008008117810 */ /* 0x040fe40007ffe0ff */
[C---:B------:R-:W-:Y:S01]  /*1ccf0*/  IADD3 R16, R8.reuse, R10, RZ ;  /* 0x0000000a08107210 */ /* 0x040fe20007ffe0ff */
[C-C-:B------:R-:W-:Y:S01]  /*1cd00*/  IMAD.IADD R18, R8.reuse, 0x1, R9.reuse ;  /* 0x0000000108127824 */ /* 0x140fe200078e0209 */
[----:B------:R-:W-:Y:S01]  /*1cd10*/  @P2 IADD3 R17, R8, -0x80, RZ ;  /* 0xffffff8008112810 */ /* 0x000fe20007ffe0ff */
[----:B------:R1:W-:Y:S01]  /*1cd20*/  STS.64 [R8+0x800], R162 ;  /* 0x000800a208007388 */ /* 0x0003e20000000a00 */
[----:B------:R-:W-:Y:S01]  /*1cd30*/  LEA R15, R15, UR6, 0x2 ;  /* 0x000000060f0f7c11 */ /* 0x000fe2000f8e10ff */
[----:B------:R-:W-:Y:S01]  /*1cd40*/  IMAD.IADD R19, R16, 0x1, R9 ;  /* 0x0000000110137824 */ /* 0x000fe200078e0209 */
[----:B------:R-:W-:Y:S01]  /*1cd50*/  LEA.HI R21, R11, R4, RZ, 0x5 ;  /* 0x000000040b157211 */ /* 0x000fe200078f28ff */
[----:B------:R-:W-:Y:S01]  /*1cd60*/  IMAD.IADD R10, R10, 0x1, R17 ;  /* 0x000000010a0a7824 */ /* 0x000fe200078e0211 */
[----:B------:R-:W-:Y:S01]  /*1cd70*/  STS.64 [R16], R156 ;  /* 0x0000009c10007388 */ /* 0x000fe20000000a00 */
[----:B------:R-:W-:-:S02]  /*1cd80*/  SHF.R.S32.HI R24, RZ, 0x1f, R14 ;  /* 0x0000001fff187819 */ /* 0x000fc4000001140e */
[----:B------:R-:W-:Y:S01]  /*1cd90*/  LOP3.LUT R5, R5, 0xffffffe0, RZ, 0xc0, !PT ;  /* 0xffffffe005057812 */ /* 0x000fe200078ec0ff */
[----:B------:R-:W-:Y:S01]  /*1cda0*/  STS.64 [R16+0x800], R158 ;  /* 0x0008009e10007388 */ /* 0x000fe20000000a00 */
[----:B------:R-:W-:Y:S02]  /*1cdb0*/  LOP3.LUT R21, R21, 0xffffffe0, RZ, 0xc0, !PT ;  /* 0xffffffe015157812 */ /* 0x000fe400078ec0ff */
[----:B------:R-:W-:Y:S01]  /*1cdc0*/  LEA.HI R24, R24, R14, RZ, 0x2 ;  /* 0x0000000e18187211 */ /* 0x000fe200078f10ff */
[----:B------:R-:W-:Y:S01]  /*1cdd0*/  STS.64 [R18], R152 ;  /* 0x0000009812007388 */ /* 0x000fe20000000a00 */
[----:B------:R-:W-:Y:S01]  /*1cde0*/  IMAD.IADD R5, R3, 0x1, -R5 ;  /* 0x0000000103057824 */ /* 0x000fe200078e0a05 */
[----:B------:R-:W-:Y:S02]  /*1cdf0*/  IADD3 R21, -R21, R4, RZ ;  /* 0x0000000415157210 */ /* 0x000fe40007ffe1ff */
[----:B------:R-:W-:Y:S01]  /*1ce00*/  STS.64 [R18+0x800], R154 ;  /* 0x0008009a12007388 */ /* 0x000fe20000000a00 */
[----:B------:R-:W-:-:S02]  /*1ce10*/  LOP3.LUT R24, R24, 0xffffffc, RZ, 0xc0, !PT ;  /* 0x0ffffffc18187812 */ /* 0x000fc400078ec0ff */
[----:B------:R-:W-:Y:S01]  /*1ce20*/  LOP3.LUT P0, RZ, R5, 0x3, RZ, 0xc0, !PT ;  /* 0x0000000305ff7812 */ /* 0x000fe2000780c0ff */
[----:B------:R-:W-:Y:S01]  /*1ce30*/  STS.64 [R19], R148 ;  /* 0x0000009413007388 */ /* 0x000fe20000000a00 */
[----:B------:R-:W-:Y:S01]  /*1ce40*/  SHF.R.S32.HI R4, RZ, 0x1f, R21 ;  /* 0x0000001fff047819 */ /* 0x000fe20000011415 */
[----:B------:R-:W-:Y:S01]  /*1ce50*/  IMAD.MOV.U32 R5, RZ, RZ, -0x800000 ;  /* 0xff800000ff057424 */ /* 0x000fe200078e00ff */
[----:B------:R-:W-:Y:S01]  /*1ce60*/  IADD3 R3, R14, -R24, RZ ;  /* 0x800000180e037210 */ /* 0x000fe20007ffe0ff */
[----:B------:R-:W-:Y:S01]  /*1ce70*/  STS.64 [R19+0x800], R150 ;  /* 0x0008009613007388 */ /* 0x000fe20000000a00 */
[----:B------:R-:W-:Y:S01]  /*1ce80*/  IMAD R14, RZ, RZ, -UR17 ;  /* 0x80000011ff0e7e24 */ /* 0x000fe2000f8e02ff */
[C---:B-1----:R-:W-:Y:S01]  /*1ce90*/  IADD3 R8, R9.reuse, R17, RZ ;  /* 0x0000001109087210 */ /* 0x042fe20007ffe0ff */
[----:B------:R-:W-:Y:S01]  /*1cea0*/  IMAD.IADD R9, R9, 0x1, R10 ;  /* 0x0000000109097824 */ /* 0x000fe200078e020a */
[----:B------:R-:W-:Y:S01]  /*1ceb0*/  STS.64 [R17], R144 ;  /* 0x0000009011007388 */ /* 0x000fe20000000a00 */
[----:B------:R-:W-:Y:S01]  /*1cec0*/  LEA.HI R4, R4, R21, RZ, 0x2 ;  /* 0x0000001504047211 */ /* 0x000fe200078f10ff */
[----:B------:R-:W-:-:S02]  /*1ced0*/  IMAD R14, R20, R14, UR4 ;  /* 0x00000004140e7e24 */ /* 0x000fc4000f8e020e */
[----:B--2---:R-:W-:Y:S01]  /*1cee0*/  @P3 FFMA.FTZ R5, R0, R22, R6 ;  /* 0x0000001600053223 */ /* 0x004fe20000010006 */
[----:B------:R1:W-:Y:S01]  /*1cef0*/  STS.64 [R17+0x800], R146 ;  /* 0x0008009211007388 */ /* 0x0003e20000000a00 */
[----:B------:R-:W-:-:S03]  /*1cf00*/  SHF.R.S32.HI R4, RZ, 0x2, R4 ;  /* 0x00000002ff047819 */ /* 0x000fc60000011404 */
[----:B------:R2:W-:Y:S01]  /*1cf10*/  STS.64 [R10], R140 ;  /* 0x0000008c0a007388 */ /* 0x0005e20000000a00 */
[----:B------:R-:W-:Y:S02]  /*1cf20*/  LEA R3, R3, R4, 0x4 ;  /* 0x0000000403037211 */ /* 0x000fe400078e20ff */
[----:B------:R-:W-:Y:S01]  /*1cf30*/  MOV R4, 0xff800000 ;  /* 0xff80000000047802 */ /* 0x000fe20000000f00 */
[----:B------:R2:W-:Y:S01]  /*1cf40*/  STS.64 [R10+0x800], R142 ;  /* 0x0008008e0a007388 */ /* 0x0005e20000000a00 */
[----:B------:R-:W-:-:S03]  /*1cf50*/  @P4 FFMA.FTZ R4, R2, R23, R7 ;  /* 0x0000001702044223 */ /* 0x000fc60000010007 */
[----:B------:R2:W-:Y:S04]  /*1cf60*/  STS.64 [R8], R136 ;  /* 0x0000008808007388 */ /* 0x0005e80000000a00 */
[----:B------:R2:W-:Y:S04]  /*1cf70*/  STS.64 [R8+0x800], R138 ;  /* 0x0008008a08007388 */ /* 0x0005e80000000a00 */
[----:B------:R2:W-:Y:S04]  /*1cf80*/  STS.64 [R9], R132 ;  /* 0x0000008409007388 */ /* 0x0005e80000000a00 */
[----:B------:R2:W-:Y:S01]  /*1cf90*/  STS.64 [R9+0x800], R134 ;  /* 0x0008008609007388 */ /* 0x0005e20000000a00 */
[----:B-1----:R-:W1:Y:S08]  /*1cfa0*/  LDC.64 R16, c[0x0][0x2c0] ;  /* 0x0000b000ff107b82 */ /* 0x002e700000000a00 */
[----:B------:R-:W-:Y:S06]  /*1cfb0*/  BAR.SYNC.DEFER_BLOCKING 0x0 ;  /* 0x0000000000007b1d */ /* 0x000fec0000010000 */
[----:B------:R-:W1:Y:S01]  /*1cfc0*/  S2R R18, SR_CTAID.Y ;  /* 0x0000000000127919 */ /* 0x000e620000002600 */
[----:B------:R-:W3:Y:S01]  /*1cfd0*/  S2R R19, SR_CTAID.X ;  /* 0x0000000000137919 */ /* 0x000ee20000002500 */
[----:B------:R2:W4:Y:S01]  /*1cfe0*/  LDS.128 R8, [R15] ;  /* 0x000000000f087984 */ /* 0x0005220000000c00 */
[----:B-1----:R-:W-:Y:S01]  /*1cff0*/  IMAD R16, R18, R16, UR17 ;  /* 0x0000001112107e24 */ /* 0x002fe2000f8e0210 */
[----:B---3--:R-:W-:-:S03]  /*1d000*/  SHF.L.U32 R19, R19, 0x6, RZ ;  /* 0x0000000613137819 */ /* 0x008fc600000006ff */
[----:B------:R-:W-:-:S04]  /*1d010*/  IMAD R14, R16, R20, R14 ;  /* 0x00000014100e7224 */ /* 0x000fc800078e020e */
[----:B------:R-:W-:Y:S01]  /*1d020*/  IMAD R13, R14, R17, R19 ;  /* 0x000000110e0d7224 */ /* 0x000fe200078e0213 */
[----:B--2-4-:R-:W-:Y:S06]  /*1d030*/  @P0 BRA `(.L_x_1682) ;  /* 0x00000000002c0947 */ /* 0x014fec0003800000 */
[----:B------:R-:W-:Y:S01]  /*1d040*/  VIADD R6, R3, 0x8 ;  /* 0x0000000803067836 */ /* 0x000fe20000000000 */
        /* <DEDUP_REMOVED lines=10> */
.L_x_1682:
[----:B------:R-:W-:Y:S05]  /*1d0f0*/  BSYNC B0 ;  /* 0x0000000000007941 */ /* 0x000fea0003800000 */
.L_x_1681:
[----:B------:R-:W2:Y:S01]  /*1d100*/  LDS.128 R32, [R15+0x800] ;  /* 0x000800000f207984 */ /* 0x000ea20000000c00 */
[--C-:B------:R-:W-:Y:S01]  /*1d110*/  SHF.R.S32.HI R41, RZ, 0x1f, R40.reuse ;  /* 0x0000001fff297819 */ /* 0x100fe20000011428 */
[----:B------:R-:W-:Y:S01]  /*1d120*/  ULDC UR4, c[0x0][0x2d0] ;  /* 0x0000b40000047ab9 */ /* 0x000fe20000000800 */
[----:B------:R-:W-:Y:S01]  /*1d130*/  VIADD R0, R12, 0x10 ;  /* 0x000000100c007836 */ /* 0x000fe20000000000 */
[----:B------:R-:W3:Y:S01]  /*1d140*/  LDS.128 R28, [R15+0x1000] ;  /* 0x001000000f1c7984 */ /* 0x000ee20000000c00 */
[----:B------:R-:W-:Y:S01]  /*1d150*/  ISETP.GE.AND P0, PT, R40, UR4, PT ;  /* 0x0000000428007c0c */ /* 0x000fe2000bf06270 */
[----:B------:R-:W-:Y:S01]  /*1d160*/  ULDC UR4, c[0x0][0x2dc] ;  /* 0x0000b70000047ab9 */ /* 0x000fe20000000800 */
[C---:B------:R-:W-:Y:S01]  /*1d170*/  IMAD.WIDE R40, R12.reuse, 0x40, R40 ;  /* 0x000000400c287825 */ /* 0x040fe200078e0228 */
[----:B------:R-:W4:Y:S01]  /*1d180*/  LDS.128 R24, [R15+0x1800] ;  /* 0x001800000f187984 */ /* 0x000f220000000c00 */
        /* <DEDUP_REMOVED lines=21> */
[----:B------:R1:W-:Y:S01]  /*1d2e0*/  @!P1 STG.E.64 desc[UR22][R40.64], R8 ;  /* 0x0000000828009986 */ /* 0x0003e2000c101b16 */
[----:B------:R-:W-:-:S03]  /*1d2f0*/  ISETP.GE.OR P3, PT, R2, UR5, P0 ;  /* 0x0000000502007c0c */ /* 0x000fc60008766670 */
[----:B------:R1:W-:Y:S01]  /*1d300*/  @!P1 STG.E.64 desc[UR22][R40.64+0x8], R10 ;  /* 0x0000080a28009986 */ /* 0x0003e2000c101b16 */
[----:B------:R-:W-:Y:S02]  /*1d310*/  ISETP.GE.OR P1, PT, R0, UR5, P0 ;  /* 0x0000000500007c0c */ /* 0x000fe40008726670 */
[----:B------:R-:W-:Y:S01]  /*1d320*/  ISETP.GE.OR P0, PT, R12, UR5, P0 ;  /* 0x000000050c007c0c */ /* 0x000fe20008706670 */
[----:B--2---:R2:W-:Y:S04]  /*1d330*/  @!P6 STG.E.128 desc[UR22][R40.64+0x800], R32 ;  /* 0x000800202800e986 */ /* 0x0045e8000c101d16 */
[----:B---3--:R2:W-:Y:S04]  /*1d340*/  @!P5 STG.E.128 desc[UR22][R40.64+0x1000], R28 ;  /* 0x0010001c2800d986 */ /* 0x0085e8000c101d16 */
[----:B----4-:R2:W-:Y:S04]  /*1d350*/  @!P4 STG.E.128 desc[UR22][R40.64+0x1800], R24 ;  /* 0x001800182800c986 */ /* 0x0105e8000c101d16 */
[----:B-----5:R2:W-:Y:S04]  /*1d360*/  @!P3 STG.E.128 desc[UR22][R40.64+0x2000], R20 ;  /* 0x002000142800b986 */ /* 0x0205e8000c101d16 */
[----:B------:R2:W-:Y:S04]  /*1d370*/  @!P2 STG.E.128 desc[UR22][R40.64+0x2800], R16 ;  /* 0x002800102800a986 */ /* 0x0005e8000c101d16 */
[----:B-1----:R2:W-:Y:S01]  /*1d380*/  @!P1 STG.E.128 desc[UR22][R40.64+0x3000], R4 ;  /* 0x0030000428009986 */ /* 0x0025e2000c101d16 */
[----:B------:R-:W-:Y:S05]  /*1d390*/  @P0 EXIT ;  /* 0x000000000000094d */ /* 0x000fea0003800000 */
[----:B------:R-:W-:Y:S01]  /*1d3a0*/  STG.E.128 desc[UR22][R40.64+0x3800], R36 ;  /* 0x0038002428007986 */ /* 0x000fe2000c101d16 */
[----:B------:R-:W-:Y:S05]  /*1d3b0*/  EXIT ;  /* 0x000000000000794d */ /* 0x000fea0003800000 */
.L_x_1683:
        /* <DEDUP_REMOVED lines=12> */
.L_x_7887:


//--------------------- .text._ZN5flash24flash_fwd_splitkv_kernelI23Flash_fwd_kernel_traitsILi64ELi64ELi256ELi4ELb0ELb0EN7cutlass6half_tE19Flash_kernel_traitsILi64ELi64ELi256ELi4ES3_EELb1ELb0ELb0ELb0ELb0ELb0ELb1ELb1EEEvNS_16Flash_fwd_paramsE --------------------------
	.section	.text._ZN5flash24flash_fwd_splitkv_kernelI23Flash_fwd_kernel_traitsILi64ELi64ELi256ELi4ELb0ELb0EN7cutlass6half_tE19Flash_kernel_traitsILi64ELi64ELi256ELi4ES3_EELb1ELb0ELb0ELb0ELb0ELb0ELb1ELb1EEEvNS_16Flash_fwd_paramsE,"ax",@progbits
	.align	128
        .global         _ZN5flash24flash_fwd_splitkv_kernelI23Flash_fwd_kernel_traitsILi64ELi64ELi256ELi4ELb0ELb0EN7cutlass6half_tE19Flash_kernel_traitsILi64ELi64ELi256ELi4ES3_EELb1ELb0ELb0ELb0ELb0ELb0ELb1ELb1EEEvNS_16Flash_fwd_paramsE
        .type           _ZN5flash24flash_fwd_splitkv_kernelI23Flash_fwd_kernel_traitsILi64ELi64ELi256ELi4ELb0ELb0EN7cutlass6half_tE19Flash_kernel_traitsILi64ELi64ELi256ELi4ES3_EELb1ELb0ELb0ELb0ELb0ELb0ELb1ELb1EEEvNS_16Flash_fwd_paramsE,@function
        .size           _ZN5flash24flash_fwd_splitkv_kernelI23Flash_fwd_kernel_traitsILi64ELi64ELi256ELi4ELb0ELb0EN7cutlass6half_tE19Flash_kernel_traitsILi64ELi64ELi256ELi4ES3_EELb1ELb0ELb0ELb0ELb0ELb0ELb1ELb1EEEvNS_16Flash_fwd_paramsE,(.L_x_7848 - _ZN5flash24flash_fwd_splitkv_kernelI23Flash_fwd_kernel_traitsILi64ELi64ELi256ELi4ELb0ELb0EN7cutlass6half_tE19Flash_kernel_traitsILi64ELi64ELi256ELi4ES3_EELb1ELb0ELb0ELb0ELb0ELb0ELb1ELb1EEEvNS_16Flash_fwd_paramsE)
        .other          _ZN5flash24flash_fwd_splitkv_kernelI23Flash_fwd_kernel_traitsILi64ELi64ELi256ELi4ELb0ELb0EN7cutlass6half_tE19Flash_kernel_traitsILi64ELi64ELi256ELi4ES3_EELb1ELb0ELb0ELb0ELb0ELb0ELb1ELb1EEEvNS_16Flash_fwd_paramsE,@"STO_CUDA_ENTRY STV_DEFAULT"
_ZN5flash24flash_fwd_splitkv_kernelI23Flash_fwd_kernel_traitsILi64ELi64ELi256ELi4ELb0ELb0EN7cutlass6half_tE19Flash_kernel_traitsILi64ELi64ELi256ELi4ES3_EELb1ELb0ELb0ELb0ELb0ELb0ELb1ELb1EEEvNS_16Flash_fwd_paramsE:
.text._ZN5flash24flash_fwd_splitkv_kernelI23Flash_fwd_kernel_traitsILi64ELi64ELi256ELi4ELb0ELb0EN7cutlass6half_tE19Flash_kernel_traitsILi64ELi64ELi256ELi4ES3_EELb1ELb0ELb0ELb0ELb0ELb0ELb1ELb1EEEvNS_16Flash_fwd_paramsE:
[----:B------:R-:W1:Y:S08]  /*0000*/  LDC R1, c[0x0][0x28] ;  /* 0x00000a00ff017b82 */ /* 0x000e700000000800 */
[----:B------:R-:W2:Y:S01]  /*0010*/  LDC R4, c[0x0][0x270] ;  /* 0x00009c00ff047b82 */ /* 0x000ea20000000800 */
[----:B-1----:R-:W-:Y:S01]  /*0020*/  IADD3 R1, R1, -0x160, RZ ;  /* 0xfffffea001017810 */ /* 0x002fe20007ffe0ff */
[----:B------:R-:W-:Y:S06]  /*0030*/  BSSY B3, `(.L_x_1684) ;  /* 0x000001c000037945 */ /* 0x000fec0003800000 */
[----:B------:R-:W1:Y:S08]  /*0040*/  S2UR UR4, SR_CTAID.Z ;  /* 0x00000000000479c3 */ /* 0x000e700000002700 */
[----:B------:R-:W3:Y:S01]  /*0050*/  S2UR UR8, SR_CTAID.Y ;  /* 0x00000000000879c3 */ /* 0x000ee20000002600 */
[----:B--2---:R-:W2:Y:S01]  /*0060*/  I2F.U32.RP R2, R4 ;  /* 0x0000000400027306 */ /* 0x004ea20000209000 */
[----:B------:R-:W-:-:S06]  /*0070*/  ISETP.NE.U32.AND P0, PT, R4, RZ, PT ;  /* 0x000000ff0400720c */ /* 0x000fcc0003f05070 */
[----:B------:R-:W4:Y:S08]  /*0080*/  LDC R8, c[0x0][0x10] ;  /* 0x00000400ff087b82 */ /* 0x000f300000000800 */
[----:B------:R-:W1:Y:S01]  /*0090*/  LDC.64 R134, c[0x0][0x198] ;  /* 0x00006600ff867b82 */ /* 0x000e620000000a00 */
[----:B--2---:R-:W2:Y:S02]  /*00a0*/  MUFU.RCP R2, R2 ;  /* 0x0000000200027308 */ /* 0x004ea40000001000 */
[----:B--2---:R-:W-:-:S06]  /*00b0*/  IADD3 R2, R2, 0xffffffe, RZ ;  /* 0x0ffffffe02027810 */ /* 0x004fcc0007ffe0ff */
[----:B------:R-:W2:Y:S02]  /*00c0*/  F2I.FTZ.U32.TRUNC.NTZ R3, R2 ;  /* 0x0000000200037305 */ /* 0x000ea4000021f000 */
[----:B--2---:R-:W-:Y:S01]  /*00d0*/  IMAD.MOV R0, RZ, RZ, -R3 ;  /* 0x000000ffff007224 */ /* 0x004fe200078e0a03 */
[----:B------:R-:W-:-:S03]  /*00e0*/  MOV R2, RZ ;  /* 0x000000ff00027202 */ /* 0x000fc60000000f00 */
[----:B------:R-:W-:-:S04]  /*00f0*/  IMAD R0, R0, R4, RZ ;  /* 0x0000000400007224 */ /* 0x000fc800078e02ff */
[----:B------:R-:W-:-:S06]  /*0100*/  IMAD.HI.U32 R2, R3, R0, R2 ;  /* 0x0000000003027227 */ /* 0x000fcc00078e0002 */
[----:B-1----:R-:W-:-:S04]  /*0110*/  IMAD.HI.U32 R5, R2, UR4, RZ ;  /* 0x0000000402057c27 */ /* 0x002fc8000f8e00ff */
[----:B------:R-:W-:-:S04]  /*0120*/  IMAD.MOV R0, RZ, RZ, -R5 ;  /* 0x000000ffff007224 */ /* 0x000fc800078e0a05 */
[----:B------:R-:W-:-:S05]  /*0130*/  IMAD R0, R4, R0, UR4 ;  /* 0x0000000404007e24 */ /* 0x000fca000f8e0200 */
[----:B------:R-:W-:-:S13]  /*0140*/  ISETP.GE.U32.AND P2, PT, R0, R4, PT ;  /* 0x000000040000720c */ /* 0x000fda0003f46070 */
[----:B------:R-:W-:Y:S01]  /*0150*/  @P2 IADD3 R0, R0, -R4, RZ ;  /* 0x8000000400002210 */ /* 0x000fe20007ffe0ff */
[----:B------:R-:W-:-:S03]  /*0160*/  @P2 VIADD R5, R5, 0x1 ;  /* 0x0000000105052836 */ /* 0x000fc60000000000 */
[----:B------:R-:W-:-:S13]  /*0170*/  ISETP.GE.U32.AND P1, PT, R0, R4, PT ;  /* 0x000000040000720c */ /* 0x000fda0003f26070 */
[----:B------:R-:W-:Y:S02]  /*0180*/  @P1 IADD3 R5, R5, 0x1, RZ ;  /* 0x0000000105051810 */ /* 0x000fe40007ffe0ff */
[----:B------:R-:W-:-:S05]  /*0190*/  @!P0 LOP3.LUT R5, RZ, R4, RZ, 0x33, !PT ;  /* 0x00000004ff058212 */ /* 0x000fca00078e33ff */
[----:B------:R-:W-:Y:S01]  /*01a0*/  IMAD.MOV R0, RZ, RZ, -R5 ;  /* 0x000000ffff007224 */ /* 0x000fe200078e0a05 */
[----:B------:R1:W-:Y:S03]  /*01b0*/  STL [R1+0x154], R5 ;  /* 0x0001540501007387 */ /* 0x0003e60000100800 */
[----:B------:R-:W-:-:S05]  /*01c0*/  IMAD R0, R4, R0, UR4 ;  /* 0x0000000404007e24 */ /* 0x000fca000f8e0200 */
[----:B---34-:R1:W-:Y:S02]  /*01d0*/  STL [R1+0x158], R0 ;  /* 0x0001580001007387 */ /* 0x0183e40000100800 */
[----:B-1----:R-:W-:Y:S05]  /*01e0*/  CALL.REL.NOINC `($_ZN5flash24flash_fwd_splitkv_kernelI23Flash_fwd_kernel_traitsILi64ELi64ELi256ELi4ELb0ELb0EN7cutlass6half_tE19Flash_kernel_traitsILi64ELi64ELi256ELi4ES3_EELb1ELb0ELb0ELb0ELb0ELb0ELb1ELb1EEEvNS_16Flash_fwd_paramsE$_ZN5flash30compute_attn_1rowblock_splitkvI23Flash_fwd_kernel_traitsILi64ELi64ELi256ELi4ELb0ELb0EN7cutlass6half_tE19Flash_kernel_traitsILi64ELi64ELi256ELi4ES3_EELb1ELb0ELb0ELb0ELb0ELb0ELb1ELb1ENS_16Flash_fwd_paramsEEEvRKT8_iiiii) ;  /* 0x0000000000087944 */ /* 0x002fea0003c00000 */
[----:B------:R-:W-:Y:S05]  /*01f0*/  BSYNC B3 ;  /* 0x0000000000037941 */ /* 0x000fea0003800000 */
.L_x_1684:
[----:B------:R-:W-:Y:S05]  /*0200*/  EXIT ;  /* 0x000000000000794d */ /* 0x000fea0003800000 */
        .type           $_ZN5flash24flash_fwd_splitkv_kernelI23Flash_fwd_kernel_traitsILi64ELi64ELi256ELi4ELb0ELb0EN7cutlass6half_tE19Flash_kernel_traitsILi64ELi64ELi256ELi4ES3_EELb1ELb0ELb0ELb0ELb0ELb0ELb1ELb1EEEvNS_16Flash_fwd_paramsE$_ZN5flash30compute_attn_1rowblock_splitkvI23Flash_fwd_kernel_traitsILi64ELi64ELi256ELi4ELb0ELb0EN7cutlass6half_tE19Flash_kernel_traitsILi64ELi64ELi256ELi4ES3_EELb1ELb0ELb0ELb0ELb0ELb0ELb1ELb1ENS_16Flash_fwd_paramsEEEvRKT8_iiiii,@function
        .size           $_ZN5flash24flash_fwd_splitkv_kernelI23Flash_fwd_kernel_traitsILi64ELi64ELi256ELi4ELb0ELb0EN7cutlass6half_tE19Flash_kernel_traitsILi64ELi64ELi256ELi4ES3_EELb1ELb0ELb0ELb0ELb0ELb0ELb1ELb1EEEvNS_16Flash_fwd_paramsE$_ZN5flash30compute_attn_1rowblock_splitkvI23Flash_fwd_kernel_traitsILi64ELi64ELi256ELi4ELb0ELb0EN7cutlass6half_tE19Flash_kernel_traitsILi64ELi64ELi256ELi4ES3_EELb1ELb0ELb0ELb0ELb0ELb0ELb1ELb1ENS_16Flash_fwd_paramsEEEvRKT8_iiiii,(.L_x_7848 - $_ZN5flash24flash_fwd_splitkv_kernelI23Flash_fwd_kernel_traitsILi64ELi64ELi256ELi4ELb0ELb0EN7cutlass6half_tE19Flash_kernel_traitsILi64ELi64ELi256ELi4ES3_EELb1ELb0ELb0ELb0ELb0ELb0ELb1ELb1EEEvNS_16Flash_fwd_paramsE$_ZN5flash30compute_attn_1rowblock_splitkvI23Flash_fwd_kernel_traitsILi64ELi64ELi256ELi4ELb0ELb0EN7cutlass6half_tE19Flash_kernel_traitsILi64ELi64ELi256ELi4ES3_EELb1ELb0ELb0ELb0ELb0ELb0ELb1ELb1ENS_16Flash_fwd_paramsEEEvRKT8_iiiii)
$_ZN5flash24flash_fwd_splitkv_kernelI23Flash_fwd_kernel_traitsILi64ELi64ELi256ELi4ELb0ELb0EN7cutlass6half_tE19Flash_kernel_traitsILi64ELi64ELi256ELi4ES3_EELb1ELb0ELb0ELb0ELb0ELb0ELb1ELb1EEEvNS_16Flash_fwd_paramsE$_ZN5flash30compute_attn_1rowblock_splitkvI23Flash_fwd_kernel_traitsILi64ELi64ELi256ELi4ELb0ELb0EN7cutlass6half_tE19Flash_kernel_traitsILi64ELi64ELi256ELi4ES3_EELb1ELb0ELb0ELb0ELb0ELb0ELb1ELb1ENS_16Flash_fwd_paramsEEEvRKT8_iiiii:
[----:B------:R-:W-:Y:S01]  /*0210*/  ULDC.64 UR6, c[0x0][0x208] ;  /* 0x0000820000067ab9 */ /* 0x000fe20000000a00 */
[----:B------:R-:W2:Y:S04]  /*0220*/  LDL R36, [R1+0x154] ;  /* 0x0001540001247983 */ /* 0x000ea80000100800 */
[----:B------:R-:W3:Y:S01]  /*0230*/  LD.E.64 R2, desc[UR6][R134.64+0xe0] ;  /* 0x0000e00686027980 */ /* 0x000ee2000c101b00 */
[----:B------:R-:W-:-:S03]  /*0240*/  IMAD.MOV.U32 R29, RZ, RZ, -0x1 ;  /* 0xffffffffff1d7424 */ /* 0x000fc600078e00ff */
[----:B------:R-:W4:Y:S01]  /*0250*/  LD.E.64 R4, desc[UR6][R134.64+0xf0] ;  /* 0x0000f00686047980 */ /* 0x000f22000c101b00 */
[----:B---3--:R-:W-:-:S04]  /*0260*/  ISETP.NE.U32.AND P0, PT, R2, RZ, PT ;  /* 0x000000ff0200720c */ /* 0x008fc80003f05070 */
[----:B------:R-:W-:Y:S01]  /*0270*/  ISETP.NE.AND.EX P0, PT, R3, RZ, PT, P0 ;  /* 0x000000ff0300720c */ /* 0x000fe20003f05300 */
[----:B--2---:R-:W-:-:S12]  /*0280*/  IMAD.WIDE R2, R36, 0x4, R2 ;  /* 0x0000000424027825 */ /* 0x004fd800078e0202 */
[----:B------:R-:W2:Y:S04]  /*0290*/  @P0 LD.E R29, desc[UR6][R2.64] ;  /* 0x00000006021d0980 */ /* 0x000ea8000c101900 */
[----:B------:R-:W2:Y:S01]  /*02a0*/  @P0 LD.E R0, desc[UR6][R2.64+0x4] ;  /* 0x0000040602000980 */ /* 0x000ea2000c101900 */
[----:B----4-:R-:W-:-:S04]  /*02b0*/  ISETP.NE.U32.AND P4, PT, R4, RZ, PT ;  /* 0x000000ff0400720c */ /* 0x010fc80003f85070 */
[----:B------:R-:W-:Y:S01]  /*02c0*/  ISETP.NE.AND.EX P4, PT, R5, RZ, PT, P4 ;  /* 0x000000ff0500720c */ /* 0x000fe20003f85340 */
[----:B------:R-:W-:Y:S01]  /*02d0*/  IMAD.MOV.U32 R11, RZ, RZ, RZ ;  /* 0x000000ffff0b7224 */ /* 0x000fe200078e00ff */
[----:B------:R-:W3:Y:S01]  /*02e0*/  LD.E.64 R2, desc[UR6][R134.64+0xe8] ;  /* 0x0000e80686027980 */ /* 0x000ee2000c101b00 */
[----:B------:R-:W-:-:S10]  /*02f0*/  IMAD.WIDE R30, R36, 0x4, R4 ;  /* 0x00000004241e7825 */ /* 0x000fd400078e0204 */
[----:B------:R1:W5:Y:S01]  /*0300*/  @P4 LD.E R11, desc[UR6][R30.64] ;  /* 0x000000061e0b4980 */ /* 0x000362000c101900 */
[----:B--2---:R-:W-:-:S06]  /*0310*/  @P0 IADD3 R16, R0, -R29, RZ ;  /* 0x8000001d00100210 */ /* 0x004fcc0007ffe0ff */
[----:B------:R-:W2:Y:S01]  /*0320*/  @!P0 LD.E R16, desc[UR6][R134.64+0xb4] ;  /* 0x0000b40686108980 */ /* 0x000ea2000c101900 */
[----:B------:R-:W-:Y:S01]  /*0330*/  BSSY B0, `(.L_x_1685) ;  /* 0x000000b000007945 */ /* 0x000fe20003800000 */
[----:B---3--:R-:W-:-:S04]  /*0340*/  ISETP.NE.U32.AND P0, PT, R2, RZ, PT ;  /* 0x000000ff0200720c */ /* 0x008fc80003f05070 */
[----:B------:R-:W-:Y:S01]  /*0350*/  ISETP.NE.AND.EX P0, PT, R3, RZ, PT, P0 ;  /* 0x000000ff0300720c */ /* 0x000fe20003f05300 */
[----:B------:R-:W-:Y:S02]  /*0360*/  IMAD.MOV.U32 R14, RZ, RZ, -0x1 ;  /* 0xffffffffff0e7424 */ /* 0x000fe400078e00ff */
[----:B------:R-:W-:Y:S01]  /*0370*/  IMAD.WIDE R2, R36, 0x4, R2 ;  /* 0x0000000424027825 */ /* 0x000fe200078e0202 */
[----:B--2---:R1:W-:Y:S09]  /*0380*/  STL [R1+0x15c], R16 ;  /* 0x00015c1001007387 */ /* 0x0043f20000100800 */
[----:B------:R-:W-:Y:S05]  /*0390*/  @!P0 BRA `(.L_x_1686) ;  /* 0x0000000000108947 */ /* 0x000fea0003800000 */
[----:B------:R-:W2:Y:S02]  /*03a0*/  LD.E.U8 R0, desc[UR6][R134.64+0x1b2] ;  /* 0x0001b20686007980 */ /* 0x000ea4000c101100 */
[----:B--2---:R-:W-:-:S13]  /*03b0*/  ISETP.NE.AND P1, PT, R0, RZ, PT ;  /* 0x000000ff0000720c */ /* 0x004fda0003f25270 */
[----:B------:R-:W-:Y:S05]  /*03c0*/  @!P1 BRA `(.L_x_1686) ;  /* 0x0000000000049947 */ /* 0x000fea0003800000 */
[----:B------:R2:W5:Y:S02]  /*03d0*/  LD.E R14, desc[UR6][R2.64] ;  /* 0x00000006020e7980 */ /* 0x000564000c101900 */
.L_x_1686:
[----:B------:R-:W-:Y:S05]  /*03e0*/  BSYNC B0 ;  /* 0x0000000000007941 */ /* 0x000fea0003800000 */
.L_x_1685:
        /* <DEDUP_REMOVED lines=8> */
.L_x_1688:
[----:B------:R3:W5:Y:S02]  /*0470*/  LD.E R0, desc[UR6][R134.64+0xb8] ;  /* 0x0000b80686007980 */ /* 0x000764000c101900 */
.L_x_1689:
[----:B------:R-:W-:Y:S05]  /*0480*/  BSYNC B0 ;  /* 0x0000000000007941 */ /* 0x000fea0003800000 */
.L_x_1687:
[----:B--2-4-:R-:W2:Y:S01]  /*0490*/  LD.E.64 R2, desc[UR6][R134.64+0xf8] ;  /* 0x0000f80686027980 */ /* 0x014ea2000c101b00 */
[----:B------:R-:W-:Y:S01]  /*04a0*/  BSSY B1, `(.L_x_1690) ;  /* 0x0000012000017945 */ /* 0x000fe20003800000 */
[----:B-----5:R-:W-:Y:S01]  /*04b0*/  IMAD.IADD R194, R0, 0x1, -R11 ;  /* 0x0000000100c27824 */ /* 0x020fe200078e0a0b */
[----:B--2---:R-:W-:-:S04]  /*04c0*/  ISETP.NE.U32.AND P0, PT, R2, RZ, PT ;  /* 0x000000ff0200720c */ /* 0x004fc80003f05070 */
[----:B------:R-:W-:-:S13]  /*04d0*/  ISETP.NE.AND.EX P0, PT, R3, RZ, PT, P0 ;  /* 0x000000ff0300720c */ /* 0x000fda0003f05300 */
[----:B------:R-:W-:Y:S05]  /*04e0*/  @!P0 BRA `(.L_x_1691) ;  /* 0x0000000000108947 */ /* 0x000fea0003800000 */
[----:B------:R-:W-:-:S06]  /*04f0*/  IMAD.WIDE R2, R36, 0x4, R2 ;  /* 0x0000000424027825 */ /* 0x000fcc00078e0202 */
[----:B------:R-:W2:Y:S02]  /*0500*/  LD.E R2, desc[UR6][R2.64] ;  /* 0x0000000602027980 */ /* 0x000ea4000c101900 */
[----:B--2---:R-:W-:Y:S01]  /*0510*/  IADD3 R242, R2, -R11, RZ ;  /* 0x8000000b02f27210 */ /* 0x004fe20007ffe0ff */
[----:B------:R-:W-:Y:S05]  /*0520*/  BRA `(.L_x_1692) ;  /* 0x0000000000247947 */ /* 0x000fea0003800000 */
.L_x_1691:
[----:B------:R-:W2:Y:S01]  /*0530*/  LD.E.64 R2, desc[UR6][R134.64+0x108] ;  /* 0x0001080686027980 */ /* 0x000ea2000c101b00 */
[----:B------:R-:W-:Y:S01]  /*0540*/  BSSY B0, `(.L_x_1693) ;  /* 0x0000006000007945 */ /* 0x000fe20003800000 */
[----:B------:R-:W-:Y:S01]  /*0550*/  IMAD.MOV.U32 R0, RZ, RZ, RZ ;  /* 0x000000ffff007224 */ /* 0x000fe200078e00ff */
[----:B--2---:R-:W-:-:S04]  /*0560*/  ISETP.NE.U32.AND P0, PT, R2, RZ, PT ;  /* 0x000000ff0200720c */ /* 0x004fc80003f05070 */
[----:B------:R-:W-:-:S13]  /*0570*/  ISETP.NE.AND.EX P0, PT, R3, RZ, PT, P0 ;  /* 0x000000ff0300720c */ /* 0x000fda0003f05300 */
[----:B------:R-:W-:Y:S05]  /*0580*/  @!P0 BRA `(.L_x_1694) ;  /* 0x0000000000048947 */ /* 0x000fea0003800000 */
[----:B------:R2:W5:Y:S02]  /*0590*/  LD.E R0, desc[UR6][R134.64+0xbc] ;  /* 0x0000bc0686007980 */ /* 0x000564000c101900 */
.L_x_1694:
[----:B------:R-:W-:Y:S05]  /*05a0*/  BSYNC B0 ;  /* 0x0000000000007941 */ /* 0x000fea0003800000 */
.L_x_1693:
[----:B-----5:R-:W-:Y:S02]  /*05b0*/  IADD3 R242, R194, R0, RZ ;  /* 0x00000000c2f27210 */ /* 0x020fe40007ffe0ff */
.L_x_1692:
[----:B------:R-:W-:Y:S05]  /*05c0*/  BSYNC B1 ;  /* 0x0000000000017941 */ /* 0x000fea0003800000 */
.L_x_1690:
[----:B------:R-:W4:Y:S01]  /*05d0*/  S2R R39, SR_CTAID.X ;  /* 0x0000000000277919 */ /* 0x000f220000002500 */
[----:B------:R-:W-:Y:S01]  /*05e0*/  MOV R15, 0x1f0 ;  /* 0x000001f0000f7802 */ /* 0x000fe20000000f00 */
[----:B------:R-:W-:-:S03]  /*05f0*/  IMAD.MOV.U32 R3, RZ, RZ, 0x0 ;  /* 0x00000000ff037424 */ /* 0x000fc600078e00ff */
[----:B------:R-:W-:Y:S01]  /*0600*/  MOV R2, R15 ;  /* 0x0000000f00027202 */ /* 0x000fe20000000f00 */
[----:B----4-:R-:W-:-:S05]  /*0610*/  IMAD.SHL.U32 R13, R39, 0x40, RZ ;  /* 0x00000040270d7824 */ /* 0x010fca00078e00ff */
[----:B------:R-:W-:-:S13]  /*0620*/  ISETP.GT.AND P0, PT, R16, R13, PT ;  /* 0x0000000d1000720c */ /* 0x000fda0003f04270 */
[----:B-123--:R-:W-:Y:S05]  /*0630*/  @!P0 RET.REL.NODEC R2 `(_ZN5flash24flash_fwd_splitkv_kernelI23Flash_fwd_kernel_traitsILi64ELi64ELi256ELi4ELb0ELb0EN7cutlass6half_tE19Flash_kernel_traitsILi64ELi64ELi256ELi4ES3_EELb1ELb0ELb0ELb0ELb0ELb0ELb1ELb1EEEvNS_16Flash_fwd_paramsE) ;  /* 0xfffffff802708950 */ /* 0x00efea0003c3ffff */
[----:B------:R-:W2:Y:S04]  /*0640*/  LD.E R0, desc[UR6][R134.64+0xb8] ;  /* 0x0000b80686007980 */ /* 0x000ea8000c101900 */
[----:B------:R-:W3:Y:S01]  /*0650*/  LD.E R10, desc[UR6][R134.64+0x188] ;  /* 0x00018806860a7980 */ /* 0x000ee2000c101900 */
[-C--:B------:R-:W-:Y:S02]  /*0660*/  IABS R4, R8.reuse ;  /* 0x0000000800047213 */ /* 0x080fe40000000000 */
[----:B------:R-:W-:Y:S01]  /*0670*/  IABS R9, R8 ;  /* 0x0000000800097213 */ /* 0x000fe20000000000 */
[----:B------:R-:W1:Y:S01]  /*0680*/  S2R R37, SR_TID.X ;  /* 0x0000000000257919 */ /* 0x000e620000002100 */
[----:B------:R-:W4:Y:S08]  /*0690*/  I2F.RP R2, R4 ;  /* 0x0000000400027306 */ /* 0x000f300000209400 */
[----:B----4-:R-:W4:Y:S02]  /*06a0*/  MUFU.RCP R2, R2 ;  /* 0x0000000200027308 */ /* 0x010f240000001000 */
[----:B----4-:R-:W-:-:S06]  /*06b0*/  VIADD R2, R2, 0xffffffe ;  /* 0x0ffffffe02027836 */ /* 0x010fcc0000000000 */
[----:B------:R4:W5:Y:S01]  /*06c0*/  F2I.FTZ.U32.TRUNC.NTZ R3, R2 ;  /* 0x0000000200037305 */ /* 0x000962000021f000 */
[----:B--2---:R-:W-:-:S05]  /*06d0*/  VIADD R0, R0, 0xff ;  /* 0x000000ff00007836 */ /* 0x004fca0000000000 */
[----:B----4-:R-:W-:-:S04]  /*06e0*/  SHF.R.S32.HI R2, RZ, 0x1f, R0 ;  /* 0x0000001fff027819 */ /* 0x010fc80000011400 */
[----:B------:R-:W-:Y:S01]  /*06f0*/  LEA.HI R2, R2, R0, RZ, 0x8 ;  /* 0x0000000002027211 */ /* 0x000fe200078f40ff */
[----:B-----5:R-:W-:-:S03]  /*0700*/  IMAD.MOV R0, RZ, RZ, -R3 ;  /* 0x000000ffff007224 */ /* 0x020fc600078e0a03 */
[----:B------:R-:W-:Y:S01]  /*0710*/  LEA.HI.SX32 R2, R2, R8, 0x18 ;  /* 0x0000000802027211 */ /* 0x000fe200078fc2ff */
[----:B------:R-:W-:-:S04]  /*0720*/  IMAD R0, R0, R4, RZ ;  /* 0x0000000400007224 */ /* 0x000fc800078e02ff */
[----:B------:R-:W-:Y:S02]  /*0730*/  VIADD R7, R2, 0xffffffff ;  /* 0xffffffff02077836 */ /* 0x000fe40000000000 */
[----:B------:R-:W-:-:S03]  /*0740*/  IMAD.MOV.U32 R2, RZ, RZ, RZ ;  /* 0x000000ffff027224 */ /* 0x000fc600078e00ff */
[----:B------:R-:W-:Y:S01]  /*0750*/  IABS R6, R7 ;  /* 0x0000000700067213 */ /* 0x000fe20000000000 */
[----:B------:R-:W-:-:S04]  /*0760*/  IMAD.HI.U32 R5, R3, R0, R2 ;  /* 0x0000000003057227 */ /* 0x000fc800078e0002 */
[----:B------:R-:W-:Y:S02]  /*0770*/  IMAD.MOV R0, RZ, RZ, -R9 ;  /* 0x000000ffff007224 */ /* 0x000fe400078e0a09 */
[----:B------:R-:W-:Y:S02]  /*0780*/  IMAD.MOV.U32 R2, RZ, RZ, R6 ;  /* 0x000000ffff027224 */ /* 0x000fe400078e0006 */
[----:B------:R-:W-:Y:S02]  /*0790*/  IMAD.MOV.U32 R3, RZ, RZ, R0 ;  /* 0x000000ffff037224 */ /* 0x000fe400078e0000 */
[----:B------:R-:W-:-:S04]  /*07a0*/  IMAD.HI.U32 R0, R5, R2, RZ ;  /* 0x0000000205007227 */ /* 0x000fc800078e00ff */
[----:B------:R-:W-:Y:S02]  /*07b0*/  IMAD R2, R0, R3, R2 ;  /* 0x0000000300027224 */ /* 0x000fe400078e0202 */
[----:B------:R-:W-:-:S03]  /*07c0*/  VIADD R3, R242, 0xff ;  /* 0x000000fff2037836 */ /* 0x000fc60000000000 */
[----:B------:R-:W-:-:S13]  /*07d0*/  ISETP.GT.U32.AND P1, PT, R4, R2, PT ;  /* 0x000000020400720c */ /* 0x000fda0003f24070 */
[----:B------:R-:W-:Y:S02]  /*07e0*/  @!P1 IMAD.IADD R2, R2, 0x1, -R4 ;  /* 0x0000000102029824 */ /* 0x000fe400078e0a04 */
[----:B------:R-:W-:Y:S01]  /*07f0*/  @!P1 VIADD R0, R0, 0x1 ;  /* 0x0000000100009836 */ /* 0x000fe20000000000 */
[----:B------:R-:W-:Y:S02]  /*0800*/  ISETP.NE.AND P1, PT, R8, RZ, PT ;  /* 0x000000ff0800720c */ /* 0x000fe40003f25270 */
[----:B------:R-:W-:Y:S02]  /*0810*/  ISETP.GE.U32.AND P2, PT, R2, R4, PT ;  /* 0x000000040200720c */ /* 0x000fe40003f46070 */
[----:B------:R-:W-:Y:S02]  /*0820*/  LOP3.LUT R2, R7, R8, RZ, 0x3c, !PT ;  /* 0x0000000807027212 */ /* 0x000fe400078e3cff */
[----:B------:R-:W-:Y:S02]  /*0830*/  SHF.R.S32.HI R4, RZ, 0x1f, R3 ;  /* 0x0000001fff047819 */ /* 0x000fe40000011403 */
[----:B------:R-:W-:-:S02]  /*0840*/  ISETP.GE.AND P0, PT, R2, RZ, PT ;  /* 0x000000ff0200720c */ /* 0x000fc40003f06270 */
[----:B------:R-:W-:Y:S02]  /*0850*/  IADD3 R2, -R16, 0x13f, R13 ;  /* 0x0000013f10027810 */ /* 0x000fe40007ffe10d */
[----:B------:R-:W-:Y:S02]  /*0860*/  LEA.HI R3, R4, R3, RZ, 0x8 ;  /* 0x0000000304037211 */ /* 0x000fe400078f40ff */
[----:B---3--:R-:W-:Y:S01]  /*0870*/  IADD3 R2, R10, R2, R242 ;  /* 0x000000020a027210 */ /* 0x008fe20007ffe0f2 */
[----:B------:R-:W-:Y:S01]  /*0880*/  @P2 VIADD R0, R0, 0x1 ;  /* 0x0000000100002836 */ /* 0x000fe20000000000 */
[----:B------:R-:W-:Y:S02]  /*0890*/  SHF.R.S32.HI R3, RZ, 0x8, R3 ;  /* 0x00000008ff037819 */ /* 0x000fe40000011403 */
[----:B------:R-:W-:-:S03]  /*08a0*/  SHF.R.S32.HI R5, RZ, 0x1f, R2 ;  /* 0x0000001fff057819 */ /* 0x000fc60000011402 */
[----:B------:R-:W-:Y:S01]  /*08b0*/  @!P0 IMAD.MOV R0, RZ, RZ, -R0 ;  /* 0x000000ffff008224 */ /* 0x000fe200078e0a00 */
[----:B------:R-:W-:Y:S02]  /*08c0*/  @!P1 LOP3.LUT R0, RZ, R8, RZ, 0x33, !PT ;  /* 0x00000008ff009212 */ /* 0x000fe400078e33ff */
[----:B------:R-:W-:-:S03]  /*08d0*/  LEA.HI R2, R5, R2, RZ, 0x8 ;  /* 0x0000000205027211 */ /* 0x000fc600078f40ff */
[----:B------:R-:W-:Y:S01]  /*08e0*/  IMAD R38, R0, UR8, RZ ;  /* 0x0000000800267c24 */ /* 0x000fe2000f8e02ff */
[----:B------:R-:W-:-:S04]  /*08f0*/  SHF.R.S32.HI R2, RZ, 0x8, R2 ;  /* 0x00000008ff027819 */ /* 0x000fc80000011402 */
[----:B------:R-:W-:Y:S01]  /*0900*/  VIADDMNMX R0, R38, R0, R3, PT ;  /* 0x0000000026007246 */ /* 0x000fe20003800103 */
[----:B------:R2:W-:Y:S03]  /*0910*/  STL [R1+0x150], R38 ;  /* 0x0001502601007387 */ /* 0x0005e60000100800 */
[----:B------:R-:W-:-:S04]  /*0920*/  VIMNMX R34, R0, R2, PT ;  /* 0x0000000200227248 */ /* 0x000fc80003fe0100 */
[----:B------:R-:W-:Y:S01]  /*0930*/  ISETP.GE.AND P0, PT, R38, R34, PT ;  /* 0x000000222600720c */ /* 0x000fe20003f06270 */
[----:B------:R2:W-:-:S12]  /*0940*/  STL [R1+0x7c], R34 ;  /* 0x00007c2201007387 */ /* 0x0005d80000100800 */
[----:B-1----:R-:W-:Y:S05]  /*0950*/  @!P0 BRA `(.L_x_1695) ;  /* 0x0000000400748947 */ /* 0x002fea0003800000 */
[----:B------:R-:W3:Y:S04]  /*0960*/  LD.E.64 R4, desc[UR6][R134.64+0xb0] ;  /* 0x0000b00686047980 */ /* 0x000ee8000c101b00 */
[----:B------:R-:W4:Y:S04]  /*0970*/  LDL.LU R12, [R1+0x158] ;  /* 0x00015800010c7983 */ /* 0x000f280000300800 */
[----:B------:R-:W4:Y:S04]  /*0980*/  LD.E R2, desc[UR6][R134.64+0x60] ;  /* 0x0000600686027980 */ /* 0x000f28000c101900 */
[----:B------:R-:W5:Y:S04]  /*0990*/  LD.E R11, desc[UR6][R134.64+0xcc] ;  /* 0x0000cc06860b7980 */ /* 0x000f68000c101900 */
[----:B------:R-:W2:Y:S04]  /*09a0*/  LD.E R9, desc[UR6][R134.64+0xc0] ;  /* 0x0000c00686097980 */ /* 0x000ea8000c101900 */
[----:B------:R-:W2:Y:S04]  /*09b0*/  LD.E.64 R6, desc[UR6][R134.64+0x78] ;  /* 0x0000780686067980 */ /* 0x000ea8000c101b00 */
[----:B------:R-:W2:Y:S01]  /*09c0*/  LD.E.64 R134, desc[UR6][R134.64+0xa8] ;  /* 0x0000a80686867980 */ /* 0x000ea2000c101b00 */
[----:B------:R-:W-:-:S04]  /*09d0*/  SHF.R.S32.HI R3, RZ, 0x1f, R37 ;  /* 0x0000001fff037819 */ /* 0x000fc80000011425 */
[----:B------:R-:W-:-:S04]  /*09e0*/  LEA.HI R3, R3, R37, RZ, 0x4 ;  /* 0x0000002503037211 */ /* 0x000fc800078f20ff */
[----:B------:R-:W-:-:S05]  /*09f0*/  LOP3.LUT R8, R3, 0xfffffff0, RZ, 0xc0, !PT ;  /* 0xfffffff003087812 */ /* 0x000fca00078ec0ff */
[----:B------:R-:W-:Y:S02]  /*0a00*/  IMAD.IADD R8, R37, 0x1, -R8 ;  /* 0x0000000125087824 */ /* 0x000fe400078e0a08 */
[----:B------:R-:W-:Y:S02]  /*0a10*/  IMAD.IADD R10, R16, 0x1, -R13 ;  /* 0x00000001100a7824 */ /* 0x000fe400078e0a0d */
[----:B---3--:R-:W-:-:S04]  /*0a20*/  IMAD R0, R4, UR8, R36 ;  /* 0x0000000804007c24 */ /* 0x008fc8000f8e0224 */
[----:B----4-:R-:W-:Y:S02]  /*0a30*/  IMAD R0, R0, R2, R12 ;  /* 0x0000000200007224 */ /* 0x010fe400078e020c */
[----:B------:R-:W-:Y:S02]  /*0a40*/  IMAD.SHL.U32 R2, R8, 0x4, RZ ;  /* 0x0000000408027824 */ /* 0x000fe400078e00ff */
[----:B------:R-:W-:Y:S01]  /*0a50*/  IMAD R12, R5, R0, R13 ;  /* 0x00000000050c7224 */ /* 0x000fe200078e020d */
[----:B------:R-:W-:Y:S02]  /*0a60*/  SHF.R.S32.HI R0, RZ, 0x4, R3 ;  /* 0x00000004ff007819 */ /* 0x000fe40000011403 */
[----:B------:R-:W-:Y:S01]  /*0a70*/  SHF.R.S32.HI R3, RZ, 0x1f, R2 ;  /* 0x0000001fff037819 */ /* 0x000fe20000011402 */
[----:B-----5:R-:W-:Y:S02]  /*0a80*/  IMAD R11, R12, R11, RZ ;  /* 0x0000000b0c0b7224 */ /* 0x020fe400078e02ff */
[----:B------:R-:W-:-:S02]  /*0a90*/  VIADD R13, R0, 0x8 ;  /* 0x00000008000d7836 */ /* 0x000fc40000000000 */
[----:B------:R-:W-:Y:S01]  /*0aa0*/  IMAD.WIDE R4, R0, 0x40, R2 ;  /* 0x0000004000047825 */ /* 0x000fe200078e0202 */
[----:B--2---:R-:W-:-:S03]  /*0ab0*/  ISETP.GE.AND P3, PT, R2, R9, PT ;  /* 0x000000090200720c */ /* 0x004fc60003f66270 */
[C---:B------:R-:W-:Y:S01]  /*0ac0*/  VIADD R14, R0.reuse, 0x10 ;  /* 0x00000010000e7836 */ /* 0x040fe20000000000 */
[----:B------:R-:W-:Y:S01]  /*0ad0*/  ISETP.GE.AND P6, PT, R13, R10, PT ;  /* 0x0000000a0d00720c */ /* 0x000fe20003fc6270 */
[----:B------:R-:W-:Y:S01]  /*0ae0*/  VIADD R13, R0, 0x18 ;  /* 0x00000018000d7836 */ /* 0x000fe20000000000 */
[C---:B------:R-:W-:Y:S02]  /*0af0*/  IADD3 R3, P0, R11.reuse, R4, RZ ;  /* 0x000000040b037210 */ /* 0x040fe40007f1e0ff */
[-C--:B------:R-:W-:Y:S02]  /*0b00*/  ISETP.GE.AND P5, PT, R14, R10.reuse, PT ;  /* 0x0000000a0e00720c */ /* 0x080fe40003fa6270 */
[----:B------:R-:W-:Y:S02]  /*0b10*/  ISETP.GE.OR P3, PT, R0, R10, P3 ;  /* 0x0000000a0000720c */ /* 0x000fe40001f66670 */
[----:B------:R-:W-:Y:S02]  /*0b20*/  LEA.HI.X.SX32 R4, R11, R5, 0x1, P0 ;  /* 0x000000050b047211 */ /* 0x000fe400000f0eff */
[----:B------:R-:W-:-:S02]  /*0b30*/  LEA R6, P0, R3, R6, 0x2 ;  /* 0x0000000603067211 */ /* 0x000fc400078010ff */
[-C--:B------:R-:W-:Y:S02]  /*0b40*/  ISETP.GE.AND P4, PT, R13, R10.reuse, PT ;  /* 0x0000000a0d00720c */ /* 0x080fe40003f86270 */
[CC--:B------:R-:W-:Y:S02]  /*0b50*/  ISETP.GE.OR P2, PT, R2.reuse, R9.reuse, P6 ;  /* 0x000000090200720c */ /* 0x0c0fe40003746670 */
[----:B------:R-:W-:Y:S02]  /*0b60*/  ISETP.GE.OR P1, PT, R2, R9, P5 ;  /* 0x000000090200720c */ /* 0x000fe40002f26670 */
[----:B------:R-:W-:Y:S01]  /*0b70*/  LEA.HI.X R7, R3, R7, R4, 0x2, P0 ;  /* 0x0000000703077211 */ /* 0x000fe200000f1404 */
[----:B------:R-:W-:Y:S01]  /*0b80*/  VIADD R4, R0, 0x20 ;  /* 0x0000002000047836 */ /* 0x000fe20000000000 */
[----:B------:R-:W-:Y:S01]  /*0b90*/  ISETP.GE.OR P0, PT, R2, R9, P4 ;  /* 0x000000090200720c */ /* 0x000fe20002706670 */
[----:B------:R-:W-:Y:S02]  /*0ba0*/  VIADD R3, R0, 0x28 ;  /* 0x0000002800037836 */ /* 0x000fe40000000000 */
[----:B------:R-:W-:Y:S01]  /*0bb0*/  @!P3 ST.E.128 desc[UR6][R6.64], RZ ;  /* 0x000000ff0600b985 */ /* 0x000fe2000c101d06 */
[----:B------:R-:W-:-:S03]  /*0bc0*/  ISETP.GE.AND P3, PT, R4, R10, PT ;  /* 0x0000000a0400720c */ /* 0x000fc60003f66270 */
[----:B------:R-:W-:Y:S01]  /*0bd0*/  @!P2 ST.E.128 desc[UR6][R6.64+0x800], RZ ;  /* 0x000800ff0600a985 */ /* 0x000fe2000c101d06 */
[----:B------:R-:W-:-:S03]  /*0be0*/  ISETP.GE.AND P2, PT, R3, R10, PT ;  /* 0x0000000a0300720c */ /* 0x000fc60003f46270 */
[----:B------:R-:W-:Y:S01]  /*0bf0*/  @!P1 ST.E.128 desc[UR6][R6.64+0x1000], RZ ;  /* 0x001000ff06009985 */ /* 0x000fe2000c101d06 */
[----:B------:R-:W-:-:S03]  /*0c00*/  ISETP.GE.OR P1, PT, R2, R9, P3 ;  /* 0x000000090200720c */ /* 0x000fc60001f26670 */
[----:B------:R-:W-:Y:S01]  /*0c10*/  @!P0 ST.E.128 desc[UR6][R6.64+0x1800], RZ ;  /* 0x001800ff06008985 */ /* 0x000fe2000c101d06 */
[----:B------:R-:W-:Y:S01]  /*0c20*/  ISETP.GE.OR P0, PT, R2, R9, P2 ;  /* 0x000000090200720c */ /* 0x000fe20001706670 */
[----:B------:R-:W-:-:S08]  /*0c30*/  VIADD R3, R0, 0x30 ;  /* 0x0000003000037836 */ /* 0x000fd00000000000 */
[----:B------:R-:W-:Y:S01]  /*0c40*/  @!P1 ST.E.128 desc[UR6][R6.64+0x2000], RZ ;  /* 0x002000ff06009985 */ /* 0x000fe2000c101d06 */
[----:B------:R-:W-:-:S03]  /*0c50*/  ISETP.GE.AND P1, PT, R3, R10, PT ;  /* 0x0000000a0300720c */ /* 0x000fc60003f26270 */
[----:B------:R-:W-:Y:S01]  /*0c60*/  @!P0 ST.E.128 desc[UR6][R6.64+0x2800], RZ ;  /* 0x002800ff06008985 */ /* 0x000fe2000c101d06 */
[----:B------:R-:W-:Y:S02]  /*0c70*/  ISETP.GE.OR P0, PT, R2, R9, P1 ;  /* 0x000000090200720c */ /* 0x000fe40000f06670 */
[----:B------:R-:W-:-:S11]  /*0c80*/  SHF.R.S32.HI R5, RZ, 0x1f, R12 ;  /* 0x0000001fff057819 */ /* 0x000fd6000001140c */
[----:B------:R-:W-:Y:S01]  /*0c90*/  @!P0 ST.E.128 desc[UR6][R6.64+0x3000], RZ ;  /* 0x003000ff06008985 */ /* 0x000fe2000c101d06 */
[----:B------:R-:W-:Y:S01]  /*0ca0*/  IADD3 R3, P0, R12, R0, RZ ;  /* 0x000000000c037210 */ /* 0x000fe20007f1e0ff */
[----:B------:R-:W-:-:S03]  /*0cb0*/  VIADD R12, R0, 0x38 ;  /* 0x00000038000c7836 */ /* 0x000fc60000000000 */
[----:B------:R-:W-:Y:S02]  /*0cc0*/  LEA.HI.X.SX32 R5, R0, R5, 0x1, P0 ;  /* 0x0000000500057211 */ /* 0x000fe400000f0eff */
[----:B------:R-:W-:-:S04]  /*0cd0*/  LEA R4, P0, R3, R134, 0x2 ;  /* 0x0000008603047211 */ /* 0x000fc800078010ff */
[----:B------:R-:W-:Y:S02]  /*0ce0*/  LEA.HI.X R5, R3, R135, R5, 0x2, P0 ;  /* 0x0000008703057211 */ /* 0x000fe400000f1405 */
[----:B------:R-:W-:Y:S02]  /*0cf0*/  ISETP.GE.AND P0, PT, R12, R10, PT ;  /* 0x0000000a0c00720c */ /* 0x000fe40003f06270 */
[----:B------:R-:W-:Y:S02]  /*0d00*/  P2R R11, PR, RZ, 0x40 ;  /* 0x00000040ff0b7803 */ /* 0x000fe40000000000 */
[----:B------:R-:W-:-:S13]  /*0d10*/  ISETP.GE.OR P6, PT, R2, R9, P0 ;  /* 0x000000090200720c */ /* 0x000fda00007c6670 */
[----:B------:R1:W-:Y:S01]  /*0d20*/  @!P6 ST.E.128 desc[UR6][R6.64+0x3800], RZ ;  /* 0x003800ff0600e985 */ /* 0x0003e2000c101d06 */
[----:B------:R-:W-:-:S04]  /*0d30*/  ISETP.NE.AND P6, PT, R11, RZ, PT ;  /* 0x000000ff0b00720c */ /* 0x000fc80003fc5270 */
[C---:B------:R-:W-:Y:S02]  /*0d40*/  ISETP.NE.OR P6, PT, R8.reuse, RZ, P6 ;  /* 0x000000ff0800720c */ /* 0x040fe400037c5670 */
[C---:B------:R-:W-:Y:S02]  /*0d50*/  ISETP.NE.OR P5, PT, R8.reuse, RZ, P5 ;  /* 0x000000ff0800720c */ /* 0x040fe40002fa5670 */
[C---:B------:R-:W-:Y:S02]  /*0d60*/  ISETP.NE.OR P3, PT, R8.reuse, RZ, P3 ;  /* 0x000000ff0800720c */ /* 0x040fe40001f65670 */
[----:B------:R-:W-:-:S07]  /*0d70*/  ISETP.NE.OR P2, PT, R8, RZ, P2 ;  /* 0x000000ff0800720c */ /* 0x000fce0001745670 */
[----:B------:R-:W-:-:S05]  /*0d80*/  @!P6 IMAD.MOV.U32 R2, RZ, RZ, -0x800000 ;  /* 0xff800000ff02e424 */ /* 0x000fca00078e00ff */
[----:B------:R2:W-:Y:S01]  /*0d90*/  @!P6 ST.E desc[UR6][R4.64+0x20], R2 ;  /* 0x000020020400e985 */ /* 0x0005e2000c101906 */
[C---:B------:R-:W-:Y:S02]  /*0da0*/  ISETP.NE.AND P6, PT, R8.reuse, RZ, PT ;  /* 0x000000ff0800720c */ /* 0x040fe40003fc5270 */
[C---:B------:R-:W-:Y:S02]  /*0db0*/  ISETP.NE.OR P4, PT, R8.reuse, RZ, P4 ;  /* 0x000000ff0800720c */ /* 0x040fe40002785670 */
[----:B------:R-:W-:Y:S02]  /*0dc0*/  ISETP.NE.OR P1, PT, R8, RZ, P1 ;  /* 0x000000ff0800720c */ /* 0x000fe40000f25670 */
[----:B------:R-:W-:Y:S01]  /*0dd0*/  ISETP.GE.OR P6, PT, R0, R10, P6 ;  /* 0x0000000a0000720c */ /* 0x000fe200037c6670 */
[----:B------:R-:W-:Y:S01]  /*0de0*/  @!P5 IMAD.MOV.U32 R0, RZ, RZ, -0x800000 ;  /* 0xff800000ff00d424 */ /* 0x000fe200078e00ff */
[----:B------:R-:W-:Y:S01]  /*0df0*/  ISETP.NE.OR P0, PT, R8, RZ, P0 ;  /* 0x000000ff0800720c */ /* 0x000fe20000705670 */
[----:B------:R-:W-:-:S03]  /*0e00*/  @!P3 IMAD.MOV.U32 R3, RZ, RZ, -0x800000 ;  /* 0xff800000ff03b424 */ /* 0x000fc600078e00ff */
[----:B------:R3:W-:Y:S03]  /*0e10*/  @!P5 ST.E desc[UR6][R4.64+0x40], R0 ;  /* 0x000040000400d985 */ /* 0x0007e6000c101906 */
[----:B-1----:R-:W-:Y:S01]  /*0e20*/  @!P4 IMAD.MOV.U32 R6, RZ, RZ, -0x800000 ;  /* 0xff800000ff06c424 */ /* 0x002fe200078e00ff */
[----:B------:R1:W-:Y:S03]  /*0e30*/  @!P3 ST.E desc[UR6][R4.64+0x80], R3 ;  /* 0x000080030400b985 */ /* 0x0003e6000c101906 */
[----:B------:R-:W-:Y:S02]  /*0e40*/  @!P6 IMAD.MOV.U32 R7, RZ, RZ, -0x800000 ;  /* 0xff800000ff07e424 */ /* 0x000fe400078e00ff */
[----:B--2---:R-:W-:Y:S01]  /*0e50*/  @!P2 IMAD.MOV.U32 R2, RZ, RZ, -0x800000 ;  /* 0xff800000ff02a424 */ /* 0x004fe200078e00ff */
[----:B------:R-:W-:Y:S04]  /*0e60*/  @!P4 ST.E desc[UR6][R4.64+0x60], R6 ;  /* 0x000060060400c985 */ /* 0x000fe8000c101906 */
[----:B------:R2:W-:Y:S01]  /*0e70*/  @!P2 ST.E desc[UR6][R4.64+0xa0], R2 ;  /* 0x0000a0020400a985 */ /* 0x0005e2000c101906 */
[----:B---3--:R-:W-:-:S03]  /*0e80*/  @!P1 IMAD.MOV.U32 R0, RZ, RZ, -0x800000 ;  /* 0xff800000ff009424 */ /* 0x008fc600078e00ff */
[----:B------:R-:W-:Y:S01]  /*0e90*/  @!P6 ST.E desc[UR6][R4.64], R7 ;  /* 0x000000070400e985 */ /* 0x000fe2000c101906 */
[----:B-1----:R-:W-:-:S03]  /*0ea0*/  IMAD.MOV.U32 R3, RZ, RZ, 0x0 ;  /* 0x00000000ff037424 */ /* 0x002fc600078e00ff */
[----:B------:R1:W-:Y:S01]  /*0eb0*/  @!P1 ST.E desc[UR6][R4.64+0xc0], R0 ;  /* 0x0000c00004009985 */ /* 0x0003e2000c101906 */
[----:B--2---:R-:W-:-:S04]  /*0ec0*/  IMAD.MOV.U32 R2, RZ, RZ, R15 ;  /* 0x000000ffff027224 */ /* 0x004fc800078e000f */
[----:B-1----:R-:W-:Y:S05]  /*0ed0*/  @P0 RET.REL.NODEC R2 `(_ZN5flash24flash_fwd_splitkv_kernelI23Flash_fwd_kernel_traitsILi64ELi64ELi256ELi4ELb0ELb0EN7cutlass6half_tE19Flash_kernel_traitsILi64ELi64ELi256ELi4ES3_EELb1ELb0ELb0ELb0ELb0ELb0ELb1ELb1EEEvNS_16Flash_fwd_paramsE) ;  /* 0xfffffff002480950 */ /* 0x002fea0003c3ffff */
[----:B------:R-:W-:Y:S02]  /*0ee0*/  MOV R0, 0xff800000 ;  /* 0xff80000000007802 */ /* 0x000fe40000000f00 */
[----:B------:R-:W-:Y:S02]  /*0ef0*/  MOV R2, R15 ;  /* 0x0000000f00027202 */ /* 0x000fe40000000f00 */
[----:B------:R-:W-:Y:S01]  /*0f00*/  MOV R3, 0x0 ;  /* 0x0000000000037802 */ /* 0x000fe20000000f00 */
[----:B------:R1:W-:Y:S03]  /*0f10*/  ST.E desc[UR6][R4.64+0xe0], R0 ;  /* 0x0000e00004007985 */ /* 0x0003e6000c101906 */
[----:B-1----:R-:W-:Y:S05]  /*0f20*/  RET.REL.NODEC R2 `(_ZN5flash24flash_fwd_splitkv_kernelI23Flash_fwd_kernel_traitsILi64ELi64ELi256ELi4ELb0ELb0EN7cutlass6half_tE19Flash_kernel_traitsILi64ELi64ELi256ELi4ES3_EELb1ELb0ELb0ELb0ELb0ELb0ELb1ELb1EEEvNS_16Flash_fwd_paramsE) ;  /* 0xfffffff002347950 */ /* 0x002fea0003c3ffff */
.L_x_1695:
[----:B------:R-:W3:Y:S04]  /*0f30*/  LD.E.64 R2, desc[UR6][R134.64+0x160] ;  /* 0x0001600686027980 */ /* 0x000ee8000c101b00 */
[----:B------:R-:W4:Y:S04]  /*0f40*/  LD.E.64 R4, desc[UR6][R134.64+0x158] ;  /* 0x0001580686047980 */ /* 0x000f28000c101b00 */
[----:B------:R-:W5:Y:S01]  /*0f50*/  LDL R40, [R1+0x158] ;  /* 0x0001580001287983 */ /* 0x000f620000100800 */
[----:B---3--:R-:W-:-:S04]  /*0f60*/  ISETP.NE.U32.AND P1, PT, R2, RZ, PT ;  /* 0x000000ff0200720c */ /* 0x008fc80003f25070 */
[----:B------:R-:W-:-:S13]  /*0f70*/  ISETP.NE.AND.EX P1, PT, R3, RZ, PT, P1 ;  /* 0x000000ff0300720c */ /* 0x000fda0003f25310 */
[----:B------:R-:W3:Y:S01]  /*0f80*/  @P1 LD.E.64 R6, desc[UR6][R134.64+0x168] ;  /* 0x0001680686061980 */ /* 0x000ee2000c101b00 */
[----:B----4-:R-:W-:-:S04]  /*0f90*/  ISETP.NE.U32.AND P0, PT, R4, RZ, PT ;  /* 0x000000ff0400720c */ /* 0x010fc80003f05070 */
[----:B------:R-:W-:Y:S01]  /*0fa0*/  ISETP.NE.AND.EX P0, PT, R5, RZ, PT, P0 ;  /* 0x000000ff0500720c */ /* 0x000fe20003f05300 */
[--C-:B------:R-:W-:Y:S01]  /*0fb0*/  IMAD.MOV.U32 R10, RZ, RZ, R36.reuse ;  /* 0x000000ffff0a7224 */ /* 0x100fe200078e0024 */
[----:B------:R-:W-:-:S11]  /*0fc0*/  @P1 SHF.R.S32.HI R0, RZ, 0x1f, R36 ;  /* 0x0000001fff001819 */ /* 0x000fd60000011424 */
[----:B------:R-:W-:-:S05]  /*0fd0*/  @P0 IMAD.WIDE R4, R36, 0x4, R4 ;  /* 0x0000000424040825 */ /* 0x000fca00078e0204 */
[----:B------:R1:W5:Y:S01]  /*0fe0*/  @P0 LD.E R10, desc[UR6][R4.64] ;  /* 0x00000006040a0980 */ /* 0x000362000c101900 */
[----:B------:R-:W-:Y:S01]  /*0ff0*/  BSSY B0, `(.L_x_1696) ;  /* 0x00000c1000007945 */ /* 0x000fe20003800000 */
[-C--:B---3--:R-:W-:Y:S02]  /*1000*/  @P1 IMAD R7, R7, R36.reuse, RZ ;  /* 0x0000002407071224 */ /* 0x088fe400078e02ff */
[----:B-1----:R-:W-:-:S04]  /*1010*/  @P1 IMAD.WIDE.U32 R4, R6, R36, RZ ;  /* 0x0000002406041225 */ /* 0x002fc800078e00ff */
[----:B------:R-:W-:Y:S02]  /*1020*/  @P1 IMAD R7, R6, R0, R7 ;  /* 0x0000000006071224 */ /* 0x000fe400078e0207 */
[----:B------:R-:W-:Y:S01]  /*1030*/  IMAD.MOV.U32 R6, RZ, RZ, RZ ;  /* 0x000000ffff067224 */ /* 0x000fe200078e00ff */
[C---:B------:R-:W-:Y:S02]  /*1040*/  @P1 LEA R6, P0, R4.reuse, R2, 0x2 ;  /* 0x0000000204061211 */ /* 0x040fe400078010ff */
[----:B------:R-:W-:Y:S01]  /*1050*/  @P1 IADD3 R7, R5, R7, RZ ;  /* 0x0000000705071210 */ /* 0x000fe20007ffe0ff */
[----:B------:R-:W-:Y:S02]  /*1060*/  IMAD.MOV.U32 R0, RZ, RZ, RZ ;  /* 0x000000ffff007224 */ /* 0x000fe400078e00ff */
[----:B------:R-:W-:Y:S01]  /*1070*/  IMAD.MOV.U32 R224, RZ, RZ, R6 ;  /* 0x000000ffffe07224 */ /* 0x000fe200078e0006 */
[----:B------:R-:W-:-:S04]  /*1080*/  @P1 LEA.HI.X R0, R4, R3, R7, 0x2, P0 ;  /* 0x0000000304001211 */ /* 0x000fc800000f1407 */
[----:B------:R-:W-:Y:S02]  /*1090*/  MOV R225, R0 ;  /* 0x0000000000e17202 */ /* 0x000fe40000000f00 */
[----:B------:R-:W-:-:S04]  /*10a0*/  ISETP.NE.U32.AND P0, PT, R224, RZ, PT ;  /* 0x000000ffe000720c */ /* 0x000fc80003f05070 */
[----:B------:R-:W-:-:S13]  /*10b0*/  ISETP.NE.AND.EX P0, PT, R225, RZ, PT, P0 ;  /* 0x000000ffe100720c */ /* 0x000fda0003f05300 */
[----:B------:R-:W-:Y:S05]  /*10c0*/  @!P0 BRA `(.L_x_1697) ;  /* 0x0000000400708947 */ /* 0x000fea0003800000 */
[----:B------:R-:W3:Y:S04]  /*10d0*/  LD.E R12, desc[UR6][R134.64+0x170] ;  /* 0x00017006860c7980 */ /* 0x000ee8000c101900 */
[----:B------:R-:W4:Y:S01]  /*10e0*/  LD.E R14, desc[UR6][R134.64+0x68] ;  /* 0x00006806860e7980 */ /* 0x000f22000c101900 */
[----:B------:R-:W-:-:S03]  /*10f0*/  LEA R20, R34, 0xffffff00, 0x8 ;  /* 0xffffff0022147811 */ /* 0x000fc600078e40ff */
[----:B------:R-:W2:Y:S01]  /*1100*/  LD.E.64 R18, desc[UR6][R134.64+0x40] ;  /* 0x0000400686127980 */ /* 0x000ea2000c101b00 */
[----:B------:R-:W-:-:S03]  /*1110*/  IABS R4, R20 ;  /* 0x0000001400047213 */ /* 0x000fc60000000000 */
[----:B------:R-:W2:Y:S04]  /*1120*/  LD.E.64 R192, desc[UR6][R134.64+0x38] ;  /* 0x0000380686c07980 */ /* 0x000ea8000c101b00 */
[----:B------:R-:W2:Y:S04]  /*1130*/  LD.E.64 R8, desc[UR6][R134.64+0x28] ;  /* 0x0000280686087980 */ /* 0x000ea8000c101b00 */
[----:B-----5:R-:W2:Y:S04]  /*1140*/  LD.E.64 R10, desc[UR6][R134.64+0x50] ;  /* 0x00005006860a7980 */ /* 0x020ea8000c101b00 */
[----:B------:R-:W5:Y:S01]  /*1150*/  LD.E.64 R26, desc[UR6][R134.64+0x58] ;  /* 0x00005806861a7980 */ /* 0x000f62000c101b00 */
[----:B---3--:R-:W-:-:S04]  /*1160*/  IABS R0, R12 ;  /* 0x0000000c00007213 */ /* 0x008fc80000000000 */
[----:B------:R-:W-:-:S04]  /*1170*/  MOV R5, R0 ;  /* 0x0000000000057202 */ /* 0x000fc80000000f00 */
[----:B------:R-:W1:Y:S08]  /*1180*/  I2F.RP R2, R5 ;  /* 0x0000000500027306 */ /* 0x000e700000209400 */
[----:B-1----:R-:W1:Y:S02]  /*1190*/  MUFU.RCP R2, R2 ;  /* 0x0000000200027308 */ /* 0x002e640000001000 */
[----:B-1----:R-:W-:-:S06]  /*11a0*/  IADD3 R2, R2, 0xffffffe, RZ ;  /* 0x0ffffffe02027810 */ /* 0x002fcc0007ffe0ff */
[----:B------:R-:W1:Y:S01]  /*11b0*/  F2I.FTZ.U32.TRUNC.NTZ R3, R2 ;  /* 0x0000000200037305 */ /* 0x000e62000021f000 */
[----:B------:R-:W-:Y:S01]  /*11c0*/  IABS R6, R12 ;  /* 0x0000000c00067213 */ /* 0x000fe20000000000 */
[----:B-1----:R-:W-:Y:S01]  /*11d0*/  IMAD.MOV R0, RZ, RZ, -R3 ;  /* 0x000000ffff007224 */ /* 0x002fe200078e0a03 */
[----:B------:R-:W-:-:S03]  /*11e0*/  MOV R2, RZ ;  /* 0x000000ff00027202 */ /* 0x000fc60000000f00 */
[----:B------:R-:W-:-:S04]  /*11f0*/  IMAD R0, R0, R5, RZ ;  /* 0x0000000500007224 */ /* 0x000fc800078e02ff */
[----:B------:R-:W-:Y:S01]  /*1200*/  IMAD.HI.U32 R0, R3, R0, R2 ;  /* 0x0000000003007227 */ /* 0x000fe200078e0002 */
[----:B------:R-:W-:-:S03]  /*1210*/  IADD3 R3, RZ, -R6, RZ ;  /* 0x80000006ff037210 */ /* 0x000fc60007ffe0ff */
[----:B------:R-:W-:-:S04]  /*1220*/  IMAD.MOV.U32 R2, RZ, RZ, R4 ;  /* 0x000000ffff027224 */ /* 0x000fc800078e0004 */
[----:B------:R-:W-:-:S04]  /*1230*/  IMAD.HI.U32 R0, R0, R2, RZ ;  /* 0x0000000200007227 */ /* 0x000fc800078e00ff */
[----:B------:R-:W-:-:S05]  /*1240*/  IMAD R2, R0, R3, R2 ;  /* 0x0000000300027224 */ /* 0x000fca00078e0202 */
[----:B------:R-:W-:-:S13]  /*1250*/  ISETP.GT.U32.AND P1, PT, R5, R2, PT ;  /* 0x000000020500720c */ /* 0x000fda0003f24070 */
[----:B------:R-:W-:-:S05]  /*1260*/  @!P1 IMAD.IADD R2, R2, 0x1, -R5 ;  /* 0x0000000102029824 */ /* 0x000fca00078e0a05 */
[----:B------:R-:W-:Y:S02]  /*1270*/  ISETP.GE.U32.AND P2, PT, R2, R5, PT ;  /* 0x000000050200720c */ /* 0x000fe40003f46070 */
[----:B------:R-:W-:Y:S01]  /*1280*/  LOP3.LUT R2, R20, R12, RZ, 0x3c, !PT ;  /* 0x0000000c14027212 */ /* 0x000fe200078e3cff */
[----:B------:R-:W3:Y:S01]  /*1290*/  LD.E.64 R4, desc[UR6][R134.64+0x20] ;  /* 0x0000200686047980 */ /* 0x000ee2000c101b00 */
[----:B------:R-:W-:Y:S02]  /*12a0*/  @!P1 IADD3 R0, R0, 0x1, RZ ;  /* 0x0000000100009810 */ /* 0x000fe40007ffe0ff */
[----:B------:R-:W-:Y:S02]  /*12b0*/  ISETP.GE.AND P0, PT, R2, RZ, PT ;  /* 0x000000ff0200720c */ /* 0x000fe40003f06270 */
[----:B------:R-:W-:-:S05]  /*12c0*/  ISETP.NE.AND P1, PT, R12, RZ, PT ;  /* 0x000000ff0c00720c */ /* 0x000fca0003f25270 */
[----:B------:R-:W-:-:S05]  /*12d0*/  @P2 VIADD R0, R0, 0x1 ;  /* 0x0000000100002836 */ /* 0x000fca0000000000 */
[----:B------:R-:W-:-:S05]  /*12e0*/  MOV R6, R0 ;  /* 0x0000000000067202 */ /* 0x000fca0000000f00 */
[----:B------:R-:W-:Y:S01]  /*12f0*/  @!P0 IMAD.MOV R6, RZ, RZ, -R6 ;  /* 0x000000ffff068224 */ /* 0x000fe200078e0a06 */
[----:B------:R-:W-:-:S05]  /*1300*/  @!P1 LOP3.LUT R6, RZ, R12, RZ, 0x33, !PT ;  /* 0x0000000cff069212 */ /* 0x000fca00078e33ff */
[----:B------:R-:W-:-:S05]  /*1310*/  IMAD.WIDE R2, R6, 0x4, R224 ;  /* 0x0000000406027825 */ /* 0x000fca00078e02e0 */
[----:B------:R1:W3:Y:S01]  /*1320*/  LD.E R7, desc[UR6][R2.64] ;  /* 0x0000000602077980 */ /* 0x0002e2000c101900 */
[----:B----4-:R-:W-:-:S04]  /*1330*/  IABS R0, R14 ;  /* 0x0000000e00007213 */ /* 0x010fc80000000000 */
[----:B------:R-:W-:-:S04]  /*1340*/  MOV R15, R0 ;  /* 0x00000000000f7202 */ /* 0x000fc80000000f00 */
        /* <DEDUP_REMOVED lines=14> */
[----:B------:R-:W-:Y:S01]  /*1430*/  ISETP.GT.U32.AND P1, PT, R15, R0, PT ;  /* 0x000000000f00720c */ /* 0x000fe20003f24070 */
[----:B------:R-:W-:-:S12]  /*1440*/  IMAD.MOV R6, RZ, RZ, -R6 ;  /* 0x000000ffff067224 */ /* 0x000fd800078e0a06 */
[----:B------:R-:W-:-:S04]  /*1450*/  @!P1 IADD3 R0, R0, -R15, RZ ;  /* 0x8000000f00009210 */ /* 0x000fc80007ffe0ff */
[----:B------:R-:W-:Y:S02]  /*1460*/  ISETP.GE.U32.AND P2, PT, R0, R15, PT ;  /* 0x0000000f0000720c */ /* 0x000fe40003f46070 */
[----:B------:R-:W-:Y:S02]  /*1470*/  LOP3.LUT R0, R40, R14, RZ, 0x3c, !PT ;  /* 0x0000000e28007212 */ /* 0x000fe400078e3cff */
[----:B------:R-:W-:Y:S02]  /*1480*/  @!P1 IADD3 R2, R2, 0x1, RZ ;  /* 0x0000000102029810 */ /* 0x000fe40007ffe0ff */
[----:B------:R-:W-:Y:S02]  /*1490*/  ISETP.GE.AND P0, PT, R0, RZ, PT ;  /* 0x000000ff0000720c */ /* 0x000fe40003f06270 */
[----:B------:R-:W-:-:S05]  /*14a0*/  ISETP.NE.AND P1, PT, R14, RZ, PT ;  /* 0x000000ff0e00720c */ /* 0x000fca0003f25270 */
[----:B------:R-:W-:Y:S01]  /*14b0*/  @P2 VIADD R2, R2, 0x1 ;  /* 0x0000000102022836 */ /* 0x000fe20000000000 */
[----:B--2---:R1:W-:Y:S03]  /*14c0*/  STL.64 [R1+0x10], R18 ;  /* 0x0000101201007387 */ /* 0x0043e60000100a00 */
[----:B------:R-:W-:-:S04]  /*14d0*/  IMAD.MOV.U32 R0, RZ, RZ, R2 ;  /* 0x000000ffff007224 */ /* 0x000fc800078e0002 */
[----:B------:R-:W-:Y:S01]  /*14e0*/  @!P0 IMAD.MOV R0, RZ, RZ, -R0 ;  /* 0x000000ffff008224 */ /* 0x000fe200078e0a00 */
[----:B------:R-:W-:-:S04]  /*14f0*/  @!P1 LOP3.LUT R0, RZ, R14, RZ, 0x33, !PT ;  /* 0x0000000eff009212 */ /* 0x000fc800078e33ff */
[----:B------:R-:W-:Y:S02]  /*1500*/  SHF.R.S32.HI R28, RZ, 0x1f, R0 ;  /* 0x0000001fff1c7819 */ /* 0x000fe40000011400 */
[----:B---3--:R-:W-:Y:S01]  /*1510*/  SHF.R.S32.HI R16, RZ, 0x1f, R7 ;  /* 0x0000001fff107819 */ /* 0x008fe20000011407 */
[-C--:B------:R-:W-:Y:S02]  /*1520*/  IMAD R3, R5, R7.reuse, RZ ;  /* 0x0000000705037224 */ /* 0x080fe400078e02ff */
[----:B------:R-:W-:Y:S02]  /*1530*/  IMAD R5, R12, R6, R20 ;  /* 0x000000060c057224 */ /* 0x000fe400078e0214 */
[C---:B------:R-:W-:Y:S02]  /*1540*/  IMAD R3, R4.reuse, R16, R3 ;  /* 0x0000001004037224 */ /* 0x040fe400078e0203 */
[----:B------:R-:W-:Y:S01]  /*1550*/  IMAD.WIDE.U32 R12, R4, R7, RZ ;  /* 0x00000007040c7225 */ /* 0x000fe200078e00ff */
[----:B------:R-:W-:-:S03]  /*1560*/  SHF.R.S32.HI R15, RZ, 0x1f, R5 ;  /* 0x0000001fff0f7819 */ /* 0x000fc60000011405 */
[----:B------:R-:W-:Y:S01]  /*1570*/  IMAD R4, R193, R5, RZ ;  /* 0x00000005c1047224 */ /* 0x000fe200078e02ff */
[----:B------:R-:W-:Y:S02]  /*1580*/  IADD3 R3, R13, R3, RZ ;  /* 0x000000030d037210 */ /* 0x000fe40007ffe0ff */
[----:B------:R-:W-:Y:S01]  /*1590*/  MOV R2, R12 ;  /* 0x0000000c00027202 */ /* 0x000fe20000000f00 */
[----:B------:R-:W-:-:S04]  /*15a0*/  IMAD R4, R192, R15, R4 ;  /* 0x0000000fc0047224 */ /* 0x000fc800078e0204 */
[----:B------:R-:W-:-:S04]  /*15b0*/  IMAD.WIDE.U32 R2, R5, R192, R2 ;  /* 0x000000c005027225 */ /* 0x000fc800078e0002 */
[-C--:B------:R-:W-:Y:S01]  /*15c0*/  IMAD R9, R9, R7.reuse, RZ ;  /* 0x0000000709097224 */ /* 0x080fe200078e02ff */
        /* <DEDUP_REMOVED lines=9> */
[----:B------:R-:W-:Y:S02]  /*1660*/  IMAD.IADD R24, R3, 0x1, R4 ;  /* 0x0000000103187824 */ /* 0x000fe400078e0204 */
[----:B------:R-:W-:Y:S01]  /*1670*/  IMAD.MOV.U32 R16, RZ, RZ, R0 ;  /* 0x000000ffff107224 */ /* 0x000fe200078e0000 */
[----:B-1----:R-:W-:Y:S05]  /*1680*/  BRA `(.L_x_1698) ;  /* 0x00000004005c7947 */ /* 0x002fea0003800000 */
.L_x_1697:
[----:B------:R-:W3:Y:S01]  /*1690*/  LD.E R9, desc[UR6][R134.64+0x68] ;  /* 0x0000680686097980 */ /* 0x000ee2000c101900 */
[----:B------:R-:W-:-:S03]  /*16a0*/  ISETP.NE.AND P3, PT, R14, -0x1, PT ;  /* 0xffffffff0e00780c */ /* 0x000fc60003f65270 */
[----:B------:R-:W4:Y:S04]  /*16b0*/  LD.E.64 R2, desc[UR6][R134.64+0x40] ;  /* 0x0000400686027980 */ /* 0x000f28000c101b00 */
[----:B------:R-:W2:Y:S04]  /*16c0*/  LD.E.64 R192, desc[UR6][R134.64+0x38] ;  /* 0x0000380686c07980 */ /* 0x000ea8000c101b00 */
[----:B------:R-:W2:Y:S04]  /*16d0*/  LD.E.64 R18, desc[UR6][R134.64+0x50] ;  /* 0x0000500686127980 */ /* 0x000ea8000c101b00 */
[----:B------:R-:W2:Y:S04]  /*16e0*/  @!P3 LD.E.64 R6, desc[UR6][R134.64+0x20] ;  /* 0x000020068606b980 */ /* 0x000ea8000c101b00 */
[----:B------:R-:W2:Y:S04]  /*16f0*/  @!P3 LD.E.64 R16, desc[UR6][R134.64+0x28] ;  /* 0x000028068610b980 */ /* 0x000ea8000c101b00 */
[----:B------:R1:W5:Y:S02]  /*1700*/  LD.E.64 R26, desc[UR6][R134.64+0x58] ;  /* 0x00005806861a7980 */ /* 0x000364000c101b00 */
[----:B-----5:R-:W-:-:S02]  /*1710*/  IABS R4, R40 ;  /* 0x0000002800047213 */ /* 0x020fc40000000000 */
[----:B------:R-:W-:Y:S02]  /*1720*/  @!P3 SHF.R.S32.HI R12, RZ, 0x1f, R10 ;  /* 0x0000001fff0cb819 */ /* 0x000fe4000001140a */
[----:B------:R-:W-:Y:S02]  /*1730*/  LEA R20, R34, 0xffffff00, 0x8 ;  /* 0xffffff0022147811 */ /* 0x000fe400078e40ff */
[----:B---3--:R-:W-:-:S04]  /*1740*/  IABS R0, R9 ;  /* 0x0000000900007213 */ /* 0x008fc80000000000 */
[----:B------:R-:W-:Y:S01]  /*1750*/  MOV R15, R0 ;  /* 0x00000000000f7202 */ /* 0x000fe20000000f00 */
[----:B----4-:R3:W-:Y:S01]  /*1760*/  STL.64 [R1+0x10], R2 ;  /* 0x0000100201007387 */ /* 0x0107e20000100a00 */
[----:B------:R-:W-:Y:S02]  /*1770*/  IMAD.MOV.U32 R21, RZ, RZ, R2 ;  /* 0x000000ffff157224 */ /* 0x000fe400078e0002 */
[----:B---3--:R-:W3:Y:S08]  /*1780*/  I2F.RP R2, R15 ;  /* 0x0000000f00027306 */ /* 0x008ef00000209400 */
[----:B---3--:R-:W3:Y:S01]  /*1790*/  MUFU.RCP R2, R2 ;  /* 0x0000000200027308 */ /* 0x008ee20000001000 */
[----:B------:R-:W-:Y:S01]  /*17a0*/  MOV R22, R3 ;  /* 0x0000000300167202 */ /* 0x000fe20000000f00 */
[----:B---3--:R-:W-:-:S06]  /*17b0*/  VIADD R2, R2, 0xffffffe ;  /* 0x0ffffffe02027836 */ /* 0x008fcc0000000000 */
[----:B------:R-:W3:Y:S01]  /*17c0*/  F2I.FTZ.U32.TRUNC.NTZ R3, R2 ;  /* 0x0000000200037305 */ /* 0x000ee2000021f000 */
[----:B------:R-:W-:Y:S02]  /*17d0*/  IABS R5, R9 ;  /* 0x0000000900057213 */ /* 0x000fe40000000000 */
[----:B---3--:R-:W-:Y:S01]  /*17e0*/  IADD3 R0, RZ, -R3, RZ ;  /* 0x80000003ff007210 */ /* 0x008fe20007ffe0ff */
[----:B------:R-:W-:-:S04]  /*17f0*/  IMAD.MOV.U32 R2, RZ, RZ, RZ ;  /* 0x000000ffff027224 */ /* 0x000fc800078e00ff */
[----:B------:R-:W-:-:S04]  /*1800*/  IMAD R0, R0, R15, RZ ;  /* 0x0000000f00007224 */ /* 0x000fc800078e02ff */
[----:B------:R-:W-:Y:S01]  /*1810*/  IMAD.HI.U32 R2, R3, R0, R2 ;  /* 0x0000000003027227 */ /* 0x000fe200078e0002 */
[----:B------:R-:W-:-:S03]  /*1820*/  MOV R0, R4 ;  /* 0x0000000400007202 */ /* 0x000fc60000000f00 */
[----:B------:R-:W-:Y:S02]  /*1830*/  IMAD.MOV R3, RZ, RZ, -R5 ;  /* 0x000000ffff037224 */ /* 0x000fe400078e0a05 */
[----:B------:R-:W-:Y:S01]  /*1840*/  IMAD.HI.U32 R8, R2, R0, RZ ;  /* 0x0000000002087227 */ /* 0x000fe200078e00ff */
[----:B------:R-:W-:-:S03]  /*1850*/  @!P3 SHF.R.S32.HI R5, RZ, 0x1f, R11 ;  /* 0x0000001fff05b819 */ /* 0x000fc6000001140b */
[----:B------:R-:W-:Y:S02]  /*1860*/  IMAD R0, R8, R3, R0 ;  /* 0x0000000308007224 */ /* 0x000fe400078e0200 */
[----:B--2---:R-:W-:-:S03]  /*1870*/  @!P3 IMAD R2, R193, R11, RZ ;  /* 0x0000000bc102b224 */ /* 0x004fc600078e02ff */
[----:B------:R-:W-:Y:S01]  /*1880*/  ISETP.GT.U32.AND P0, PT, R15, R0, PT ;  /* 0x000000000f00720c */ /* 0x000fe20003f04070 */
[----:B------:R-:W-:Y:S02]  /*1890*/  @!P3 IMAD R5, R5, R192, R2 ;  /* 0x000000c00505b224 */ /* 0x000fe400078e0202 */
[----:B------:R-:W-:Y:S01]  /*18a0*/  @!P3 IMAD.WIDE.U32 R2, R192, R11, RZ ;  /* 0x0000000bc002b225 */ /* 0x000fe200078e00ff */
[----:B------:R-:W-:-:S03]  /*18b0*/  @P3 IADD3 R4, R11, R14, RZ ;  /* 0x0000000e0b043210 */ /* 0x000fc60007ffe0ff */
[----:B------:R-:W-:Y:S02]  /*18c0*/  @!P3 IMAD.IADD R3, R3, 0x1, R5 ;  /* 0x000000010303b824 */ /* 0x000fe400078e0205 */
[----:B------:R-:W-:Y:S02]  /*18d0*/  @!P3 IMAD R7, R7, R10, RZ ;  /* 0x0000000a0707b224 */ /* 0x000fe400078e02ff */
[-C--:B------:R-:W-:Y:S02]  /*18e0*/  @P3 IMAD R13, R193, R4.reuse, RZ ;  /* 0x00000004c10d3224 */ /* 0x080fe400078e02ff */
[----:B------:R-:W-:Y:S01]  /*18f0*/  @P3 IMAD.WIDE.U32 R4, R192, R4, RZ ;  /* 0x00000004c0043225 */ /* 0x000fe200078e00ff */
[----:B------:R-:W-:-:S03]  /*1900*/  @!P0 IADD3 R0, R0, -R15, RZ ;  /* 0x8000000f00008210 */ /* 0x000fc60007ffe0ff */
[----:B------:R-:W-:Y:S01]  /*1910*/  @!P3 IMAD.WIDE.U32 R2, R6, R10, R2 ;  /* 0x0000000a0602b225 */ /* 0x000fe200078e0002 */
[----:B------:R-:W-:-:S03]  /*1920*/  ISETP.GE.U32.AND P2, PT, R0, R15, PT ;  /* 0x0000000f0000720c */ /* 0x000fc60003f46070 */
[----:B------:R-:W-:Y:S01]  /*1930*/  @!P3 IMAD R7, R6, R12, R7 ;  /* 0x0000000c0607b224 */ /* 0x000fe200078e0207 */
[----:B------:R-:W-:Y:S02]  /*1940*/  @P3 IADD3 R6, R5, R13, RZ ;  /* 0x0000000d05063210 */ /* 0x000fe40007ffe0ff */
[----:B------:R-:W-:Y:S01]  /*1950*/  @!P3 MOV R4, R2 ;  /* 0x000000020004b202 */ /* 0x000fe20000000f00 */
[----:B------:R-:W-:Y:S01]  /*1960*/  @!P3 IMAD.IADD R6, R3, 0x1, R7 ;  /* 0x000000010306b824 */ /* 0x000fe200078e0207 */
[----:B------:R-:W-:Y:S01]  /*1970*/  @!P3 SHF.R.S32.HI R0, RZ, 0x1f, R11 ;  /* 0x0000001fff00b819 */ /* 0x000fe2000001140b */
[----:B------:R-:W-:Y:S01]  /*1980*/  @!P3 IMAD R3, R22, R11, RZ ;  /* 0x0000000b1603b224 */ /* 0x000fe200078e02ff */
[----:B------:R-:W-:Y:S01]  /*1990*/  LOP3.LUT R2, R40, R9, RZ, 0x3c, !PT ;  /* 0x0000000928027212 */ /* 0x000fe200078e3cff */
[----:B------:R-:W-:Y:S01]  /*19a0*/  IMAD R5, R193, R20, RZ ;  /* 0x00000014c1057224 */ /* 0x000fe200078e02ff */
[----:B------:R-:W-:Y:S01]  /*19b0*/  SHF.R.S32.HI R15, RZ, 0x1f, R20 ;  /* 0x0000001fff0f7819 */ /* 0x000fe20000011414 */
[----:B------:R-:W-:Y:S01]  /*19c0*/  @!P3 IMAD R0, R0, R21, R3 ;  /* 0x000000150000b224 */ /* 0x000fe200078e0203 */
[----:B------:R-:W-:Y:S01]  /*19d0*/  ISETP.GE.AND P1, PT, R2, RZ, PT ;  /* 0x000000ff0200720c */ /* 0x000fe20003f26270 */
[----:B------:R-:W-:Y:S01]  /*19e0*/  IMAD.MOV.U32 R3, RZ, RZ, R6 ;  /* 0x000000ffff037224 */ /* 0x000fe200078e0006 */
[----:B------:R-:W-:-:S02]  /*19f0*/  MOV R2, R4 ;  /* 0x0000000400027202 */ /* 0x000fc40000000f00 */
[----:B------:R-:W-:Y:S02]  /*1a00*/  @!P0 IADD3 R8, R8, 0x1, RZ ;  /* 0x0000000108088810 */ /* 0x000fe40007ffe0ff */
[----:B------:R-:W-:Y:S01]  /*1a10*/  ISETP.NE.AND P0, PT, R9, RZ, PT ;  /* 0x000000ff0900720c */ /* 0x000fe20003f05270 */
[----:B------:R-:W-:Y:S02]  /*1a20*/  IMAD R5, R15, R192, R5 ;  /* 0x000000c00f057224 */ /* 0x000fe400078e0205 */
[----:B------:R-:W-:Y:S01]  /*1a30*/  IMAD.WIDE.U32 R2, R192, R20, R2 ;  /* 0x00000014c0027225 */ /* 0x000fe200078e0002 */
[----:B------:R-:W-:-:S03]  /*1a40*/  @P2 IADD3 R8, R8, 0x1, RZ ;  /* 0x0000000108082810 */ /* 0x000fc60007ffe0ff */
[----:B------:R-:W-:-:S04]  /*1a50*/  @!P3 IMAD.WIDE.U32 R6, R21, R11, RZ ;  /* 0x0000000b1506b225 */ /* 0x000fc800078e00ff */
[----:B------:R-:W-:Y:S01]  /*1a60*/  IMAD.IADD R5, R3, 0x1, R5 ;  /* 0x0000000103057824 */ /* 0x000fe200078e0205 */
[----:B------:R-:W-:Y:S02]  /*1a70*/  @!P3 IADD3 R3, R7, R0, RZ ;  /* 0x000000000703b210 */ /* 0x000fe40007ffe0ff */
[----:B------:R-:W-:Y:S02]  /*1a80*/  MOV R0, R8 ;  /* 0x0000000800007202 */ /* 0x000fe40000000f00 */
[----:B------:R-:W-:Y:S01]  /*1a90*/  MOV R4, R2 ;  /* 0x0000000200047202 */ /* 0x000fe20000000f00 */
[----:B------:R-:W-:Y:S01]  /*1aa0*/  @!P3 IMAD.MOV.U32 R2, RZ, RZ, R6 ;  /* 0x000000ffff02b224 */ /* 0x000fe200078e0006 */
[----:B------:R-:W-:Y:S02]  /*1ab0*/  @!P1 IADD3 R0, -R0, RZ, RZ ;  /* 0x000000ff00009210 */ /* 0x000fe40007ffe1ff */
[----:B------:R-:W-:Y:S01]  /*1ac0*/  @!P0 LOP3.LUT R0, RZ, R9, RZ, 0x33, !PT ;  /* 0x00000009ff008212 */ /* 0x000fe200078e33ff */
[----:B------:R-:W-:Y:S01]  /*1ad0*/  @P3 IMAD.IADD R8, R11, 0x1, R14 ;  /* 0x000000010b083824 */ /* 0x000fe200078e020e */
[----:B------:R-:W-:Y:S01]  /*1ae0*/  @!P3 SHF.R.S32.HI R6, RZ, 0x1f, R10 ;  /* 0x0000001fff06b819 */ /* 0x000fe2000001140a */
[----:B------:R-:W-:Y:S01]  /*1af0*/  @!P3 IMAD R7, R17, R10, RZ ;  /* 0x0000000a1107b224 */ /* 0x000fe200078e02ff */
[----:B------:R-:W-:Y:S01]  /*1b00*/  SHF.R.S32.HI R28, RZ, 0x1f, R0 ;  /* 0x0000001fff1c7819 */ /* 0x000fe20000011400 */
[----:B------:R-:W-:-:S02]  /*1b10*/  IMAD R11, R19, R0, RZ ;  /* 0x00000000130b7224 */ /* 0x000fc400078e02ff */
[----:B------:R-:W-:Y:S02]  /*1b20*/  @P3 IMAD R14, R22, R8, RZ ;  /* 0x00000008160e3224 */ /* 0x000fe400078e02ff */
[----:B------:R-:W-:Y:S02]  /*1b30*/  @!P3 IMAD R12, R16, R6, R7 ;  /* 0x00000006100cb224 */ /* 0x000fe400078e0207 */
[----:B------:R-:W-:-:S04]  /*1b40*/  @P3 IMAD.WIDE.U32 R8, R21, R8, RZ ;  /* 0x0000000815083225 */ /* 0x000fc800078e00ff */
[----:B------:R-:W-:-:S04]  /*1b50*/  @!P3 IMAD.WIDE.U32 R6, R16, R10, R2 ;  /* 0x0000000a1006b225 */ /* 0x000fc800078e0002 */
[----:B------:R-:W-:Y:S01]  /*1b60*/  IMAD.WIDE.U32 R2, R18, R0, R4 ;  /* 0x0000000012027225 */ /* 0x000fe200078e0004 */
[----:B------:R-:W-:-:S03]  /*1b70*/  @P3 IADD3 R14, R9, R14, RZ ;  /* 0x0000000e090e3210 */ /* 0x000fc60007ffe0ff */
[----:B------:R-:W-:Y:S01]  /*1b80*/  IMAD R4, R18, R28, R11 ;  /* 0x0000001c12047224 */ /* 0x000fe200078e020b */
[----:B------:R-:W-:Y:S01]  /*1b90*/  @P3 MOV R10, R8 ;  /* 0x00000008000a3202 */ /* 0x000fe20000000f00 */
[----:B------:R-:W-:Y:S01]  /*1ba0*/  @!P3 IMAD.IADD R14, R7, 0x1, R12 ;  /* 0x00000001070eb824 */ /* 0x000fe200078e020c */
[----:B------:R-:W-:Y:S01]  /*1bb0*/  @!P3 MOV R10, R6 ;  /* 0x00000006000ab202 */ /* 0x000fe20000000f00 */
[----:B------:R-:W-:Y:S01]  /*1bc0*/  IMAD.IADD R24, R3, 0x1, R4 ;  /* 0x0000000103187824 */ /* 0x000fe200078e0204 */
[----:B------:R-:W-:Y:S02]  /*1bd0*/  MOV R21, R2 ;  /* 0x0000000200157202 */ /* 0x000fe40000000f00 */
[----:B------:R-:W-:Y:S02]  /*1be0*/  MOV R5, R20 ;  /* 0x0000001400057202 */ /* 0x000fe40000000f00 */
[----:B-1----:R-:W-:Y:S02]  /*1bf0*/  MOV R16, R0 ;  /* 0x0000000000107202 */ /* 0x002fe40000000f00 */
.L_x_1698:
[----:B------:R-:W-:Y:S05]  /*1c00*/  BSYNC B0 ;  /* 0x0000000000007941 */ /* 0x000fea0003800000 */
.L_x_1696:
[----:B------:R-:W2:Y:S04]  /*1c10*/  LD.E R2, desc[UR6][R134.64+0xc0] ;  /* 0x0000c00686027980 */ /* 0x000ea8000c101900 */
[----:B------:R-:W3:Y:S01]  /*1c20*/  LDL R33, [R1+0x10] ;  /* 0x0000100001217983 */ /* 0x000ee20000100800 */
[----:B------:R-:W-:-:S03]  /*1c30*/  ISETP.NE.AND P1, PT, R29, -0x1, PT ;  /* 0xffffffff1d00780c */ /* 0x000fc60003f25270 */
[----:B------:R-:W4:Y:S04]  /*1c40*/  LDL R35, [R1+0x14] ;  /* 0x0000140001237983 */ /* 0x000f280000100800 */
[----:B------:R-:W4:Y:S04]  /*1c50*/  LD.E.64 R8, desc[UR6][R134.64+0x30] ;  /* 0x0000300686087980 */ /* 0x000f28000c101b00 */
[----:B------:R-:W4:Y:S04]  /*1c60*/  LD.E.64 R12, desc[UR6][R134.64+0x48] ;  /* 0x00004806860c7980 */ /* 0x000f28000c101b00 */
[----:B------:R-:W4:Y:S04]  /*1c70*/  @!P1 LD.E.64 R6, desc[UR6][R134.64+0x18] ;  /* 0x0000180686069980 */ /* 0x000f28000c101b00 */
[----:B------:R-:W4:Y:S04]  /*1c80*/  LD.E.64 R22, desc[UR6][R134.64+0x10] ;  /* 0x0000100686167980 */ /* 0x000f28000c101b00 */
[----:B------:R-:W4:Y:S04]  /*1c90*/  LD.E.64 R18, desc[UR6][R134.64+0x8] ;  /* 0x0000080686127980 */ /* 0x000f28000c101b00 */
[----:B------:R1:W5:Y:S04]  /*1ca0*/  @P4 LD.E R30, desc[UR6][R30.64] ;  /* 0x000000061e1e4980 */ /* 0x000368000c101900 */
[----:B------:R2:W5:Y:S01]  /*1cb0*/  LD.E.64 R196, desc[UR6][R134.64] ;  /* 0x0000000686c47980 */ /* 0x000562000c101b00 */
[----:B------:R-:W-:-:S04]  /*1cc0*/  SHF.R.S32.HI R32, RZ, 0x1f, R37 ;  /* 0x0000001fff207819 */ /* 0x000fc80000011425 */
[----:B------:R-:W-:-:S04]  /*1cd0*/  LEA.HI R0, R32, R37, RZ, 0x3 ;  /* 0x0000002520007211 */ /* 0x000fc800078f18ff */
[----:B------:R-:W-:-:S05]  /*1ce0*/  SHF.R.S32.HI R78, RZ, 0x3, R0 ;  /* 0x00000003ff4e7819 */ /* 0x000fca0000011400 */
[----:B------:R-:W-:Y:S01]  /*1cf0*/  IMAD.SHL.U32 R4, R78, 0x40, RZ ;  /* 0x000000404e047824 */ /* 0x000fe200078e00ff */
[----:B-1----:R-:W-:Y:S02]  /*1d00*/  LEA.HI R31, R32, R37, RZ, 0x4 ;  /* 0x00000025201f7211 */ /* 0x002fe400078f20ff */
[----:B------:R-:W-:Y:S02]  /*1d10*/  SHF.R.S32.HI R246, RZ, 0x1f, R36 ;  /* 0x0000001ffff67819 */ /* 0x000fe40000011424 */
[----:B------:R-:W-:Y:S01]  /*1d20*/  SHF.R.S32.HI R79, RZ, 0x1f, R78 ;  /* 0x0000001fff4f7819 */ /* 0x000fe2000001144e */
[----:B------:R-:W-:Y:S01]  /*1d30*/  IMAD.MOV.U32 R189, RZ, RZ, 0x20 ;  /* 0x00000020ffbd7424 */ /* 0x000fe200078e00ff */
[C---:B------:R-:W-:Y:S01]  /*1d40*/  SHF.L.U64.HI R173, R192.reuse, 0x4, R193 ;  /* 0x00000004c0ad7819 */ /* 0x040fe200000102c1 */
[----:B------:R-:W-:Y:S01]  /*1d50*/  IMAD.SHL.U32 R172, R192, 0x10, RZ ;  /* 0x00000010c0ac7824 */ /* 0x000fe200078e00ff */
[----:B------:R-:W-:Y:S01]  /*1d60*/  SHF.R.S32.HI R249, RZ, 0x4, R31 ;  /* 0x00000004fff97819 */ /* 0x000fe2000001141f */
[----:B--2---:R1:W-:Y:S02]  /*1d70*/  STL [R1], R2 ;  /* 0x0000000201007387 */ /* 0x0043e40000100800 */
[----:B-1----:R-:W-:-:S05]  /*1d80*/  LOP3.LUT R2, R0, 0xfffffff8, RZ, 0xc0, !PT ;  /* 0xfffffff800027812 */ /* 0x002fca00078ec0ff */
[----:B------:R-:W-:-:S04]  /*1d90*/  IMAD.IADD R248, R37, 0x1, -R2 ;  /* 0x0000000125f87824 */ /* 0x000fc800078e0a02 */
[----:B------:R-:W-:-:S05]  /*1da0*/  IMAD.SHL.U32 R132, R248, 0x8, RZ ;  /* 0x00000008f8847824 */ /* 0x000fca00078e00ff */
[----:B------:R-:W-:Y:S02]  /*1db0*/  IADD3 R2, P0, R132, R10, RZ ;  /* 0x0000000a84027210 */ /* 0x000fe40007f1e0ff */
[----:B------:R-:W-:Y:S01]  /*1dc0*/  SHF.R.S32.HI R133, RZ, 0x1f, R132 ;  /* 0x0000001fff857819 */ /* 0x000fe20000011484 */
[----:B---3--:R-:W-:Y:S01]  /*1dd0*/  IMAD R0, R15, R33, RZ ;  /* 0x000000210f007224 */ /* 0x008fe200078e02ff */
[----:B------:R-:W-:Y:S02]  /*1de0*/  LOP3.LUT R10, R4, 0x1c0, RZ, 0xc0, !PT ;  /* 0x000001c0040a7812 */ /* 0x000fe400078ec0ff */
[----:B------:R-:W-:Y:S01]  /*1df0*/  IADD3.X R3, R133, R14, RZ, P0, !PT ;  /* 0x0000000e85037210 */ /* 0x000fe200007fe4ff */
[C---:B----4-:R-:W-:Y:S01]  /*1e00*/  IMAD R0, R5.reuse, R35, R0 ;  /* 0x0000002305007224 */ /* 0x050fe200078e0200 */
[----:B------:R-:W-:Y:S02]  /*1e10*/  LOP3.LUT R4, R10, 0x38, R132, 0xf8, !PT ;  /* 0x000000380a047812 */ /* 0x000fe400078ef884 */
[----:B------:R-:W-:Y:S01]  /*1e20*/  SHF.R.U32.HI R10, RZ, 0x3, R10 ;  /* 0x00000003ff0a7819 */ /* 0x000fe2000001160a */
[----:B------:R-:W-:-:S03]  /*1e30*/  IMAD.WIDE.U32 R2, R5, R33, R2 ;  /* 0x0000002105027225 */ /* 0x000fc600078e0002 */
[----:B------:R-:W-:Y:S01]  /*1e40*/  LOP3.LUT R25, R4, R10, RZ, 0x3c, !PT ;  /* 0x0000000a04197212 */ /* 0x000fe200078e3cff */
[----:B------:R-:W-:Y:S01]  /*1e50*/  IMAD.IADD R3, R3, 0x1, R0 ;  /* 0x0000000103037824 */ /* 0x000fe200078e0200 */
[----:B------:R-:W-:Y:S01]  /*1e60*/  LOP3.LUT R4, R31, 0xfffffff0, RZ, 0xc0, !PT ;  /* 0xfffffff01f047812 */ /* 0x000fe200078ec0ff */
[----:B-----5:R-:W-:-:S04]  /*1e70*/  IMAD R0, R27, R16, RZ ;  /* 0x000000101b007224 */ /* 0x020fc800078e02ff */
[-C--:B------:R-:W-:Y:S02]  /*1e80*/  IMAD R17, R28, R26.reuse, R0 ;  /* 0x0000001a1c117224 */ /* 0x080fe400078e0200 */
[----:B------:R-:W-:Y:S02]  /*1e90*/  IMAD.IADD R0, R37, 0x1, -R4 ;  /* 0x0000000125007824 */ /* 0x000fe400078e0a04 */
[----:B------:R-:W-:-:S03]  /*1ea0*/  IMAD.WIDE.U32 R10, R16, R26, R2 ;  /* 0x0000001a100a7225 */ /* 0x000fc600078e0002 */
[----:B------:R-:W-:Y:S01]  /*1eb0*/  SHF.R.S32.HI R3, RZ, 0x1f, R0 ;  /* 0x0000001fff037819 */ /* 0x000fe20000011400 */
[----:B------:R-:W-:-:S03]  /*1ec0*/  @!P1 IMAD R2, R7, R36, RZ ;  /* 0x0000002407029224 */ /* 0x000fc600078e02ff */
[----:B------:R-:W-:Y:S01]  /*1ed0*/  LEA.HI R251, R3, R0, RZ, 0x3 ;  /* 0x0000000003fb7211 */ /* 0x000fe200078f18ff */
[C---:B------:R-:W-:Y:S02]  /*1ee0*/  @!P1 IMAD R14, R6.reuse, R246, R2 ;  /* 0x000000f6060e9224 */ /* 0x040fe400078e0202 */
[----:B------:R-:W-:-:S04]  /*1ef0*/  @!P1 IMAD.WIDE.U32 R2, R6, R36, RZ ;  /* 0x0000002406029225 */ /* 0x000fc800078e00ff */
[----:B------:R-:W-:Y:S01]  /*1f00*/  @P1 IMAD.WIDE.U32 R4, R8, R29, RZ ;  /* 0x0000001d08041225 */ /* 0x000fe200078e00ff */
[----:B------:R-:W-:-:S03]  /*1f10*/  LEA.HI R26, R32, R37, RZ, 0x6 ;  /* 0x00000025201a7211 */ /* 0x000fc600078f30ff */
[----:B------:R-:W-:Y:S02]  /*1f20*/  @P1 IMAD R15, R9, R29, RZ ;  /* 0x0000001d090f1224 */ /* 0x000fe400078e02ff */
[----:B------:R-:W-:-:S03]  /*1f30*/  @!P1 IMAD.MOV.U32 R4, RZ, RZ, R2 ;  /* 0x000000ffff049224 */ /* 0x000fc600078e0002 */
[----:B------:R-:W-:Y:S01]  /*1f40*/  @P1 IADD3 R5, R5, R15, RZ ;  /* 0x0000000f05051210 */ /* 0x000fe20007ffe0ff */
[----:B------:R-:W-:Y:S01]  /*1f50*/  @!P1 IMAD.IADD R5, R3, 0x1, R14 ;  /* 0x0000000103059824 */ /* 0x000fe200078e020e */
[----:B------:R-:W-:Y:S01]  /*1f60*/  IADD3 R2, P0, R132, R4, RZ ;  /* 0x0000000484027210 */ /* 0x000fe20007f1e0ff */
[----:B------:R-:W-:Y:S01]  /*1f70*/  IMAD.SHL.U32 R7, R26, 0x8, RZ ;  /* 0x000000081a077824 */ /* 0x000fe200078e00ff */
[----:B------:R-:W-:Y:S01]  /*1f80*/  LOP3.LUT R6, R251, 0xfffffff8, RZ, 0xc0, !PT ;  /* 0xfffffff8fb067812 */ /* 0x000fe200078ec0ff */
[----:B------:R-:W-:Y:S02]  /*1f90*/  @P1 IMAD.MOV.U32 R198, RZ, RZ, R8 ;  /* 0x000000ffffc61224 */ /* 0x000fe400078e0008 */
[----:B------:R-:W-:Y:S01]  /*1fa0*/  IMAD.X R3, R133, 0x1, R5, P0 ;  /* 0x0000000185037824 */ /* 0x000fe200000e0605 */
[----:B------:R-:W-:Y:S01]  /*1fb0*/  LOP3.LUT R7, R25, 0xfffffe00, R7, 0xf8, !PT ;  /* 0xfffffe0019077812 */ /* 0x000fe200078ef807 */
[----:B------:R-:W-:Y:S01]  /*1fc0*/  @P1 IMAD.MOV.U32 R199, RZ, RZ, R9 ;  /* 0x000000ffffc71224 */ /* 0x000fe200078e0009 */
[----:B------:R-:W-:Y:S01]  /*1fd0*/  SHF.R.S32.HI R4, RZ, 0x1f, R40 ;  /* 0x0000001fff047819 */ /* 0x000fe20000011428 */
[----:B------:R-:W-:-:S02]  /*1fe0*/  IMAD.IADD R250, R0, 0x1, -R6 ;  /* 0x0000000100fa7824 */ /* 0x000fc400078e0a06 */
[----:B------:R-:W-:Y:S02]  /*1ff0*/  @!P1 IMAD.MOV.U32 R198, RZ, RZ, R8 ;  /* 0x000000ffffc69224 */ /* 0x000fe400078e0008 */
[----:B------:R-:W-:Y:S02]  /*2000*/  @!P1 IMAD.MOV.U32 R199, RZ, RZ, R9 ;  /* 0x000000ffffc79224 */ /* 0x000fe400078e0009 */
[----:B------:R-:W-:Y:S02]  /*2010*/  IMAD R0, R13, R40, RZ ;  /* 0x000000280d007224 */ /* 0x000fe400078e02ff */
[----:B------:R-:W-:Y:S01]  /*2020*/  IMAD.WIDE.U32 R8, R40, R12, R2 ;  /* 0x0000000c28087225 */ /* 0x000fe200078e0002 */
[----:B------:R-:W-:Y:S01]  /*2030*/  IADD3 R2, P0, R132, R21, RZ ;  /* 0x0000001584027210 */ /* 0x000fe20007f1e0ff */
[----:B------:R1:W-:Y:S01]  /*2040*/  STL [R1+0x4], R7 ;  /* 0x0000040701007387 */ /* 0x0003e20000100800 */
[----:B------:R-:W-:Y:S01]  /*2050*/  MOV R6, R10 ;  /* 0x0000000a00067202 */ /* 0x000fe20000000f00 */
[----:B------:R-:W-:-:S02]  /*2060*/  IMAD R4, R12, R4, R0 ;  /* 0x000000040c047224 */ /* 0x000fc400078e0200 */
[-C--:B------:R-:W-:Y:S02]  /*2070*/  IMAD R0, R193, R78.reuse, RZ ;  /* 0x0000004ec1007224 */ /* 0x080fe400078e02ff */
[----:B------:R-:W-:Y:S02]  /*2080*/  IMAD.X R3, R133, 0x1, R24, P0 ;  /* 0x0000000185037824 */ /* 0x000fe400000e0618 */
[----:B------:R-:W-:Y:S01]  /*2090*/  IMAD R12, R35, R78, RZ ;  /* 0x0000004e230c7224 */ /* 0x000fe200078e02ff */
[----:B------:R-:W-:Y:S01]  /*20a0*/  IADD3 R9, R9, R4, RZ ;  /* 0x0000000409097210 */ /* 0x000fe20007ffe0ff */
[-C--:B------:R-:W-:Y:S02]  /*20b0*/  IMAD R0, R79, R192.reuse, R0 ;  /* 0x000000c04f007224 */ /* 0x080fe400078e0200 */
[----:B------:R-:W-:-:S04]  /*20c0*/  IMAD.WIDE.U32 R4, R78, R192, R2 ;  /* 0x000000c04e047225 */ /* 0x000fc800078e0002 */
[----:B------:R-:W-:Y:S01]  /*20d0*/  IMAD.IADD R0, R5, 0x1, R0 ;  /* 0x0000000105007824 */ /* 0x000fe200078e0200 */
[----:B-1----:R-:W-:Y:S01]  /*20e0*/  IADD3 R7, R11, R17, RZ ;  /* 0x000000110b077210 */ /* 0x002fe20007ffe0ff */
[----:B------:R-:W-:-:S04]  /*20f0*/  IMAD.WIDE R10, R39, 0x40, R78 ;  /* 0x00000040270a7825 */ /* 0x000fc800078e024e */
[----:B------:R-:W-:Y:S02]  /*2100*/  IMAD R13, R11, R198, RZ ;  /* 0x000000c60b0d7224 */ /* 0x000fe400078e02ff */
[-C--:B------:R-:W-:Y:S02]  /*2110*/  IMAD R11, R79, R33.reuse, R12 ;  /* 0x000000214f0b7224 */ /* 0x080fe400078e020c */
[----:B------:R-:W-:-:S04]  /*2120*/  IMAD.WIDE.U32 R2, R78, R33, R6 ;  /* 0x000000214e027225 */ /* 0x000fc800078e0006 */
[----:B------:R-:W-:Y:S01]  /*2130*/  IMAD.IADD R5, R3, 0x1, R11 ;  /* 0x0000000103057824 */ /* 0x000fe200078e020b */
[C---:B------:R-:W-:Y:S02]  /*2140*/  LEA R223, P0, R2.reuse, R22, 0x1 ;  /* 0x0000001602df7211 */ /* 0x040fe400078008ff */
[----:B------:R-:W-:Y:S02]  /*2150*/  SHF.R.S32.HI R3, RZ, 0x1f, R194 ;  /* 0x0000001fff037819 */ /* 0x000fe400000114c2 */
[----:B------:R-:W-:Y:S02]  /*2160*/  LEA.HI.X R221, R2, R23, R5, 0x1, P0 ;  /* 0x0000001702dd7211 */ /* 0x000fe400000f0c05 */
[----:B------:R-:W-:Y:S02]  /*2170*/  LEA.HI R2, R3, R194, RZ, 0x8 ;  /* 0x000000c203027211 */ /* 0x000fe400078f40ff */
[----:B------:R-:W-:Y:S02]  /*2180*/  LEA R229, P1, R4, R18, 0x1 ;  /* 0x0000001204e57211 */ /* 0x000fe400078208ff */
[----:B------:R-:W-:-:S02]  /*2190*/  SHF.R.S32.HI R2, RZ, 0x8, R2 ;  /* 0x00000008ff027819 */ /* 0x000fc40000011402 */
[----:B------:R-:W-:Y:S02]  /*21a0*/  LEA.HI.X R227, R4, R19, R0, 0x1, P1 ;  /* 0x0000001304e37211 */ /* 0x000fe400008f0c00 */
[----:B------:R-:W-:Y:S02]  /*21b0*/  VIMNMX R143, R38, R2, !PT ;  /* 0x00000002268f7248 */ /* 0x000fe40007fe0100 */
[----:B------:R-:W-:Y:S02]  /*21c0*/  R2P PR, R250, 0x6 ;  /* 0x00000006fa007804 */ /* 0x000fe40000000000 */
[----:B------:R-:W-:Y:S02]  /*21d0*/  ISETP.GT.AND P0, PT, R34, R143, PT ;  /* 0x0000008f2200720c */ /* 0x000fe40003f04270 */
[----:B------:R-:W-:Y:S01]  /*21e0*/  LEA.HI R3, R32, R37, RZ, 0x5 ;  /* 0x0000002520037211 */ /* 0x000fe200078f28ff */
[C---:B------:R-:W-:Y:S01]  /*21f0*/  IMAD R13, R10.reuse, R199, R13 ;  /* 0x000000c70a0d7224 */ /* 0x040fe200078e020d */
[----:B------:R-:W-:Y:S01]  /*2200*/  MOV R0, 0x10 ;  /* 0x0000001000007802 */ /* 0x000fe20000000f00 */
[----:B------:R-:W-:Y:S01]  /*2210*/  IMAD.WIDE.U32 R244, R10, R198, R8 ;  /* 0x000000c60af47225 */ /* 0x000fe200078e0008 */
[----:B------:R-:W-:-:S02]  /*2220*/  LOP3.LUT R2, R3, 0xffffffe0, RZ, 0xc0, !PT ;  /* 0xffffffe003027812 */ /* 0x000fc400078ec0ff */
[C---:B------:R-:W-:Y:S01]  /*2230*/  SHF.L.U64.HI R243, R33.reuse, 0x4, R35 ;  /* 0x0000000421f37819 */ /* 0x040fe20000010223 */
[----:B------:R-:W-:Y:S01]  /*2240*/  @!P4 IMAD.MOV.U32 R30, RZ, RZ, RZ ;  /* 0x000000ffff1ec224 */ /* 0x000fe200078e00ff */
[----:B------:R-:W-:Y:S01]  /*2250*/  SHF.L.U32 R195, R33, 0x4, RZ ;  /* 0x0000000421c37819 */ /* 0x000fe200000006ff */
[----:B------:R-:W-:Y:S01]  /*2260*/  IMAD.IADD R252, R37, 0x1, -R2 ;  /* 0x0000000125fc7824 */ /* 0x000fe200078e0a02 */
[----:B------:R-:W-:Y:S01]  /*2270*/  SHF.R.S32.HI R3, RZ, 0x5, R3 ;  /* 0x00000005ff037819 */ /* 0x000fe20000011403 */
[----:B------:R-:W-:Y:S01]  /*2280*/  IMAD.IADD R247, R245, 0x1, R13 ;  /* 0x00000001f5f77824 */ /* 0x000fe200078e020d */
[----:B------:R-:W-:Y:S02]  /*2290*/  SHF.L.U32 R26, R248, 0x2, RZ ;  /* 0x00000002f81a7819 */ /* 0x000fe400000006ff */
[----:B------:R-:W-:Y:S02]  /*22a0*/  SEL R188, R0, 0xfffffff0, !P1 ;  /* 0xfffffff000bc7807 */ /* 0x000fe40004800000 */
[----:B------:R-:W-:Y:S01]  /*22b0*/  SEL R189, R189, 0xffffffe0, !P2 ;  /* 0xffffffe0bdbd7807 */ /* 0x000fe20005000000 */
[----:B------:R-:W-:Y:S06]  /*22c0*/  @!P0 BRA `(.L_x_1699) ;  /* 0x000000e000248947 */ /* 0x000fec0003800000 */
[----:B------:R-:W2:Y:S04]  /*22d0*/  LD.E.64 R4, desc[UR6][R134.64+0x120] ;  /* 0x0001200686047980 */ /* 0x000ea8000c101b00 */
[----:B------:R-:W3:Y:S04]  /*22e0*/  LD.E.64 R6, desc[UR6][R134.64+0x118] ;  /* 0x0001180686067980 */ /* 0x000ee8000c101b00 */
[----:B------:R-:W4:Y:S04]  /*22f0*/  LD.E.64 R2, desc[UR6][R134.64+0x130] ;  /* 0x0001300686027980 */ /* 0x000f28000c101b00 */
[----:B------:R-:W5:Y:S04]  /*2300*/  LD.E.64 R64, desc[UR6][R134.64+0x128] ;  /* 0x0001280686407980 */ /* 0x000f68000c101b00 */
[----:B------:R-:W4:Y:S04]  /*2310*/  LD.E.64 R8, desc[UR6][R134.64+0x140] ;  /* 0x0001400686087980 */ /* 0x000f28000c101b00 */
[----:B------:R-:W4:Y:S04]  /*2320*/  LD.E.64 R12, desc[UR6][R134.64+0x138] ;  /* 0x00013806860c7980 */ /* 0x000f28000c101b00 */
[----:B------:R-:W4:Y:S04]  /*2330*/  LD.E R21, desc[UR6][R134.64+0xd0] ;  /* 0x0000d00686157980 */ /* 0x000f28000c101900 */
[----:B------:R-:W4:Y:S04]  /*2340*/  LD.E.64 R22, desc[UR6][R134.64+0x110] ;  /* 0x0001100686167980 */ /* 0x000f28000c101b00 */
[----:B------:R-:W4:Y:S04]  /*2350*/  LD.E.64 R24, desc[UR6][R134.64+0x108] ;  /* 0x0001080686187980 */ /* 0x000f28000c101b00 */
[----:B------:R-:W4:Y:S04]  /*2360*/  LD.E.64 R14, desc[UR6][R134.64+0x150] ;  /* 0x00015006860e7980 */ /* 0x000f28000c101b00 */
[----:B------:R-:W4:Y:S01]  /*2370*/  LD.E.64 R18, desc[UR6][R134.64+0x148] ;  /* 0x0001480686127980 */ /* 0x000f22000c101b00 */
[----:B------:R-:W-:Y:S01]  /*2380*/  IMAD.WIDE.U32 R190, R33, 0x60, RZ ;  /* 0x0000006021be7825 */ /* 0x000fe200078e00ff */
[----:B------:R-:W-:-:S02]  /*2390*/  IADD3 R81, R78, 0x10, RZ ;  /* 0x000000104e517810 */ /* 0x000fc40007ffe0ff */
[C---:B------:R-:W-:Y:S01]  /*23a0*/  IADD3 R93, R78.reuse, 0x30, RZ ;  /* 0x000000304e5d7810 */ /* 0x040fe20007ffe0ff */
[C---:B------:R-:W-:Y:S01]  /*23b0*/  IMAD.WIDE.U32 R186, R33.reuse, 0xa0, RZ ;  /* 0x000000a021ba7825 */ /* 0x040fe200078e00ff */
[C---:B------:R-:W-:Y:S02]  /*23c0*/  IADD3 R92, R78.reuse, 0x40, RZ ;  /* 0x000000404e5c7810 */ /* 0x040fe40007ffe0ff */
[C---:B------:R-:W-:Y:S01]  /*23d0*/  IADD3 R90, R78.reuse, 0x60, RZ ;  /* 0x000000604e5a7810 */ /* 0x040fe20007ffe0ff */
[C---:B------:R-:W-:Y:S01]  /*23e0*/  IMAD.WIDE.U32 R182, R33.reuse, 0xe0, RZ ;  /* 0x000000e021b67825 */ /* 0x040fe200078e00ff */
[C---:B------:R-:W-:Y:S02]  /*23f0*/  IADD3 R89, R78.reuse, 0x70, RZ ;  /* 0x000000704e597810 */ /* 0x040fe40007ffe0ff */
[C---:B------:R-:W-:Y:S01]  /*2400*/  IADD3 R87, R78.reuse, 0x90, RZ ;  /* 0x000000904e577810 */ /* 0x040fe20007ffe0ff */
[----:B------:R-:W-:Y:S01]  /*2410*/  IMAD.WIDE.U32 R180, R33, 0x120, RZ ;  /* 0x0000012021b47825 */ /* 0x000fe200078e00ff */
[----:B------:R-:W-:-:S02]  /*2420*/  IADD3 R86, R78, 0xa0, RZ ;  /* 0x000000a04e567810 */ /* 0x000fc40007ffe0ff */
[C---:B------:R-:W-:Y:S01]  /*2430*/  IADD3 R84, R78.reuse, 0xc0, RZ ;  /* 0x000000c04e547810 */ /* 0x040fe20007ffe0ff */
[C---:B------:R-:W-:Y:S01]  /*2440*/  IMAD.WIDE.U32 R176, R33.reuse, 0x160, RZ ;  /* 0x0000016021b07825 */ /* 0x040fe200078e00ff */
[C---:B------:R-:W-:Y:S02]  /*2450*/  IADD3 R83, R78.reuse, 0xd0, RZ ;  /* 0x000000d04e537810 */ /* 0x040fe40007ffe0ff */
[----:B------:R-:W-:Y:S01]  /*2460*/  IADD3 R94, R78, 0xf0, RZ ;  /* 0x000000f04e5e7810 */ /* 0x000fe20007ffe0ff */
[C---:B------:R-:W-:Y:S01]  /*2470*/  IMAD.WIDE.U32 R174, R33.reuse, 0x180, RZ ;  /* 0x0000018021ae7825 */ /* 0x040fe200078e00ff */
[C-C-:B------:R-:W-:Y:S02]  /*2480*/  SHF.L.U64.HI R142, R192.reuse, 0x5, R193.reuse ;  /* 0x00000005c08e7819 */ /* 0x140fe400000102c1 */
[C---:B------:R-:W-:Y:S01]  /*2490*/  SHF.L.U32 R101, R192.reuse, 0x5, RZ ;  /* 0x00000005c0657819 */ /* 0x040fe200000006ff */
[----:B------:R-:W-:Y:S01]  /*24a0*/  IMAD.WIDE.U32 R168, R33, 0x1c0, RZ ;  /* 0x000001c021a87825 */ /* 0x000fe200078e00ff */
[----:B------:R-:W-:-:S02]  /*24b0*/  SHF.L.U64.HI R141, R192, 0x6, R193 ;  /* 0x00000006c08d7819 */ /* 0x000fc400000102c1 */
[C---:B------:R-:W-:Y:S01]  /*24c0*/  SHF.L.U64.HI R140, R192.reuse, 0x7, R193 ;  /* 0x00000007c08c7819 */ /* 0x040fe200000102c1 */
[C---:B------:R-:W-:Y:S01]  /*24d0*/  IMAD.WIDE.U32 R184, R33.reuse, 0xc0, RZ ;  /* 0x000000c021b87825 */ /* 0x040fe200078e00ff */
[----:B------:R-:W-:Y:S02]  /*24e0*/  SHF.L.U32 R99, R192, 0x7, RZ ;  /* 0x00000007c0637819 */ /* 0x000fe400000006ff */
[----:B------:R-:W-:Y:S01]  /*24f0*/  MOV R69, R227 ;  /* 0x000000e300457202 */ /* 0x000fe20000000f00 */
[----:B------:R-:W-:Y:S01]  /*2500*/  IMAD.WIDE.U32 R178, R33, 0x140, RZ ;  /* 0x0000014021b27825 */ /* 0x000fe200078e00ff */
[----:B------:R-:W-:-:S03]  /*2510*/  MOV R73, R223 ;  /* 0x000000df00497202 */ /* 0x000fc60000000f00 */
[----:B------:R-:W-:-:S04]  /*2520*/  IMAD.WIDE.U32 R170, R33, 0x1a0, RZ ;  /* 0x000001a021aa7825 */ /* 0x000fc800078e00ff */
[----:B------:R-:W-:-:S04]  /*2530*/  IMAD.WIDE.U32 R166, R33, 0x1e0, RZ ;  /* 0x000001e021a67825 */ /* 0x000fc800078e00ff */
[C---:B------:R-:W-:Y:S02]  /*2540*/  VIADD R80, R78.reuse, 0x20 ;  /* 0x000000204e507836 */ /* 0x040fe40000000000 */
[C---:B------:R-:W-:Y:S02]  /*2550*/  VIADD R91, R78.reuse, 0x50 ;  /* 0x000000504e5b7836 */ /* 0x040fe40000000000 */
[C---:B------:R-:W-:Y:S02]  /*2560*/  VIADD R88, R78.reuse, 0x80 ;  /* 0x000000804e587836 */ /* 0x040fe40000000000 */
[C---:B------:R-:W-:Y:S02]  /*2570*/  VIADD R85, R78.reuse, 0xb0 ;  /* 0x000000b04e557836 */ /* 0x040fe40000000000 */
[----:B------:R-:W-:Y:S02]  /*2580*/  VIADD R82, R78, 0xe0 ;  /* 0x000000e04e527836 */ /* 0x000fe40000000000 */
[----:B------:R-:W-:-:S02]  /*2590*/  IMAD.SHL.U32 R100, R192, 0x40, RZ ;  /* 0x00000040c0647824 */ /* 0x000fc400078e00ff */
[----:B------:R-:W-:Y:S02]  /*25a0*/  IMAD.MOV.U32 R68, RZ, RZ, R229 ;  /* 0x000000ffff447224 */ /* 0x000fe400078e00e5 */
[----:B------:R-:W-:Y:S02]  /*25b0*/  IMAD.MOV.U32 R72, RZ, RZ, R221 ;  /* 0x000000ffff487224 */ /* 0x000fe400078e00dd */
[----:B--2---:R-:W-:-:S04]  /*25c0*/  IMAD R0, R5, R36, RZ ;  /* 0x0000002405007224 */ /* 0x004fc800078e02ff */
[----:B------:R-:W-:Y:S02]  /*25d0*/  IMAD R17, R4, R246, R0 ;  /* 0x000000f604117224 */ /* 0x000fe400078e0200 */
[----:B------:R-:W-:-:S04]  /*25e0*/  IMAD.WIDE.U32 R4, R36, R4, R132 ;  /* 0x0000000424047225 */ /* 0x000fc800078e0084 */
[----:B---3--:R-:W-:Y:S01]  /*25f0*/  IMAD R0, R7, R36, RZ ;  /* 0x0000002407007224 */ /* 0x008fe200078e02ff */
[----:B------:R-:W-:Y:S01]  /*2600*/  IADD3 R7, R5, R17, RZ ;  /* 0x0000001105077210 */ /* 0x000fe20007ffe0ff */
[----:B------:R-:W-:Y:S01]  /*2610*/  IMAD.WIDE.U32 R10, R36, R6, R132 ;  /* 0x00000006240a7225 */ /* 0x000fe200078e0084 */
[C-C-:B-----5:R-:W-:Y:S02]  /*2620*/  SHF.L.U64.HI R136, R64.reuse, 0x5, R65.reuse ;  /* 0x0000000540887819 */ /* 0x160fe40000010241 */
[----:B------:R-:W-:Y:S01]  /*2630*/  SHF.L.U32 R95, R64, 0x5, RZ ;  /* 0x00000005405f7819 */ /* 0x000fe200000006ff */
[----:B------:R-:W-:Y:S01]  /*2640*/  IMAD R5, R6, R246, R0 ;  /* 0x000000f606057224 */ /* 0x000fe200078e0200 */
[----:B------:R-:W-:Y:S01]  /*2650*/  SHF.R.S32.HI R0, RZ, 0x1f, R20 ;  /* 0x0000001fff007819 */ /* 0x000fe20000011414 */
[----:B----4-:R-:W-:Y:S01]  /*2660*/  IMAD R17, R3, R20, RZ ;  /* 0x0000001403117224 */ /* 0x010fe200078e02ff */
[----:B------:R-:W-:Y:S01]  /*2670*/  SHF.L.U64.HI R137, R64, 0x6, R65 ;  /* 0x0000000640897819 */ /* 0x000fe20000010241 */
[----:B------:R-:W-:Y:S01]  /*2680*/  IMAD.MOV.U32 R6, RZ, RZ, R4 ;  /* 0x000000ffff067224 */ /* 0x000fe200078e0004 */
[----:B------:R-:W-:Y:S01]  /*2690*/  IADD3 R5, R11, R5, RZ ;  /* 0x000000050b057210 */ /* 0x000fe20007ffe0ff */
[----:B------:R-:W-:Y:S01]  /*26a0*/  IMAD R17, R2, R0, R17 ;  /* 0x0000000002117224 */ /* 0x000fe200078e0211 */
[----:B------:R-:W-:Y:S01]  /*26b0*/  SHF.L.U32 R96, R64, 0x6, RZ ;  /* 0x0000000640607819 */ /* 0x000fe200000006ff */
[----:B------:R-:W-:Y:S01]  /*26c0*/  IMAD.WIDE.U32 R6, R2, R20, R6 ;  /* 0x0000001402067225 */ /* 0x000fe200078e0006 */
[----:B------:R-:W-:-:S02]  /*26d0*/  SHF.L.U64.HI R138, R64, 0x7, R65 ;  /* 0x00000007408a7819 */ /* 0x000fc40000010241 */
[C---:B------:R-:W-:Y:S01]  /*26e0*/  SHF.L.U64.HI R139, R64.reuse, 0x4, R65 ;  /* 0x00000004408b7819 */ /* 0x040fe20000010241 */
[----:B------:R-:W-:Y:S01]  /*26f0*/  IMAD R11, R65, R20, RZ ;  /* 0x00000014410b7224 */ /* 0x000fe200078e02ff */
[----:B------:R-:W-:Y:S01]  /*2700*/  IADD3 R7, R7, R17, RZ ;  /* 0x0000001107077210 */ /* 0x000fe20007ffe0ff */
[----:B------:R-:W-:Y:S01]  /*2710*/  IMAD.MOV.U32 R4, RZ, RZ, R10 ;  /* 0x000000ffff047224 */ /* 0x000fe200078e000a */
[C---:B------:R-:W-:Y:S01]  /*2720*/  SHF.L.U32 R98, R64.reuse, 0x4, RZ ;  /* 0x0000000440627819 */ /* 0x040fe200000006ff */
[----:B------:R-:W-:Y:S02]  /*2730*/  IMAD R9, R9, R16, RZ ;  /* 0x0000001009097224 */ /* 0x000fe400078e02ff */
[C---:B------:R-:W-:Y:S02]  /*2740*/  IMAD R0, R64.reuse, R0, R11 ;  /* 0x0000000040007224 */ /* 0x040fe400078e020b */
[----:B------:R-:W-:-:S04]  /*2750*/  IMAD.WIDE.U32 R4, R64, R20, R4 ;  /* 0x0000001440047225 */ /* 0x000fc800078e0004 */
[C---:B------:R-:W-:Y:S01]  /*2760*/  IMAD R11, R8.reuse, R28, R9 ;  /* 0x0000001c080b7224 */ /* 0x040fe200078e0209 */
[----:B------:R-:W-:Y:S01]  /*2770*/  SHF.R.S32.HI R9, RZ, 0x1f, R194 ;  /* 0x0000001fff097819 */ /* 0x000fe200000114c2 */
[----:B------:R-:W-:-:S04]  /*2780*/  IMAD.WIDE.U32 R6, R8, R16, R6 ;  /* 0x0000001008067225 */ /* 0x000fc800078e0006 */
[----:B------:R-:W-:Y:S01]  /*2790*/  IMAD.IADD R5, R5, 0x1, R0 ;  /* 0x0000000105057824 */ /* 0x000fe200078e0200 */
[----:B------:R-:W-:Y:S01]  /*27a0*/  IADD3 R0, P0, -R194, R78, RZ ;  /* 0x0000004ec2007210 */ /* 0x000fe20007f1e1ff */
[-C--:B------:R-:W-:Y:S02]  /*27b0*/  IMAD R8, R13, R16.reuse, RZ ;  /* 0x000000100d087224 */ /* 0x080fe400078e02ff */
[----:B------:R-:W-:-:S04]  /*27c0*/  IMAD.WIDE.U32 R4, R12, R16, R4 ;  /* 0x000000100c047225 */ /* 0x000fc800078e0004 */
[----:B------:R-:W-:Y:S01]  /*27d0*/  IMAD R10, R12, R28, R8 ;  /* 0x0000001c0c0a7224 */ /* 0x000fe200078e0208 */
[----:B------:R-:W-:Y:S01]  /*27e0*/  IADD3.X R8, R79, ~R9, RZ, P0, !PT ;  /* 0x800000094f087210 */ /* 0x000fe200007fe4ff */
[----:B------:R-:W-:Y:S01]  /*27f0*/  IMAD.IADD R7, R7, 0x1, R11 ;  /* 0x0000000107077824 */ /* 0x000fe200078e020b */
[----:B------:R-:W-:Y:S01]  /*2800*/  LEA.HI R9, R21, R21, RZ, 0x1 ;  /* 0x0000001515097211 */ /* 0x000fe200078f08ff */
[----:B------:R-:W-:Y:S01]  /*2810*/  IMAD.IADD R20, R30, 0x1, R20 ;  /* 0x000000011e147824 */ /* 0x000fe200078e0214 */
[----:B------:R-:W-:Y:S01]  /*2820*/  IADD3 R5, R5, R10, RZ ;  /* 0x0000000a05057210 */ /* 0x000fe20007ffe0ff */
[C---:B------:R-:W-:Y:S01]  /*2830*/  IMAD R11, R8.reuse, R2, RZ ;  /* 0x00000002080b7224 */ /* 0x040fe200078e02ff */
[----:B------:R-:W-:Y:S01]  /*2840*/  SHF.R.S32.HI R9, RZ, 0x1, R9 ;  /* 0x00000001ff097819 */ /* 0x000fe20000011409 */
[----:B------:R-:W-:Y:S01]  /*2850*/  IMAD R10, R8, R64, RZ ;  /* 0x00000040080a7224 */ /* 0x000fe200078e02ff */
[----:B------:R-:W-:Y:S01]  /*2860*/  SHF.L.U64.HI R21, R33, 0x5, R35 ;  /* 0x0000000521157819 */ /* 0x000fe20000010223 */
[----:B------:R-:W-:Y:S01]  /*2870*/  IMAD.WIDE.U32 R4, R64, R0, R4 ;  /* 0x0000000040047225 */ /* 0x000fe200078e0004 */
[----:B------:R-:W-:-:S02]  /*2880*/  SHF.L.U32 R116, R9, 0x4, RZ ;  /* 0x0000000409747819 */ /* 0x000fc400000006ff */
[----:B------:R-:W-:Y:S01]  /*2890*/  SHF.L.U32 R113, R9, 0x6, RZ ;  /* 0x0000000609717819 */ /* 0x000fe200000006ff */
[----:B------:R-:W-:Y:S01]  /*28a0*/  IMAD R8, R78, R9, R26 ;  /* 0x000000094e087224 */ /* 0x000fe200078e021a */
[----:B------:R-:W-:Y:S01]  /*28b0*/  LEA R71, P0, R4, R24, 0x1 ;  /* 0x0000001804477211 */ /* 0x000fe200078008ff */
[-C--:B------:R-:W-:Y:S01]  /*28c0*/  IMAD R10, R65, R0.reuse, R10 ;  /* 0x00000000410a7224 */ /* 0x080fe200078e020a */
[----:B------:R-:W-:Y:S01]  /*28d0*/  SHF.L.U32 R109, R9, 0x7, RZ ;  /* 0x00000007096d7819 */ /* 0x000fe200000006ff */
[----:B------:R-:W-:Y:S01]  /*28e0*/  IMAD R11, R3, R0, R11 ;  /* 0x00000000030b7224 */ /* 0x000fe200078e020b */
[----:B------:R-:W-:Y:S01]  /*28f0*/  SHF.R.S32.HI R131, RZ, 0x1f, R116 ;  /* 0x0000001fff837819 */ /* 0x000fe20000011474 */
[----:B------:R-:W-:Y:S01]  /*2900*/  IMAD R20, R9, R20, RZ ;  /* 0x0000001409147224 */ /* 0x000fe200078e02ff */
[----:B------:R-:W-:Y:S01]  /*2910*/  IADD3 R10, R5, R10, RZ ;  /* 0x0000000a050a7210 */ /* 0x000fe20007ffe0ff */
[----:B------:R-:W-:Y:S01]  /*2920*/  IMAD.WIDE.U32 R6, R2, R0, R6 ;  /* 0x0000000002067225 */ /* 0x000fe200078e0006 */
[----:B------:R-:W-:-:S02]  /*2930*/  IADD3 R0, R26, R8, RZ ;  /* 0x000000081a007210 */ /* 0x000fc40007ffe0ff */
[----:B------:R-:W-:Y:S01]  /*2940*/  SHF.R.S32.HI R12, RZ, 0x1f, R20 ;  /* 0x0000001fff0c7819 */ /* 0x000fe20000011414 */
[----:B------:R-:W-:Y:S01]  /*2950*/  IMAD.IADD R47, R7, 0x1, R11 ;  /* 0x00000001072f7824 */ /* 0x000fe200078e020b */
[C---:B------:R-:W-:Y:S01]  /*2960*/  IADD3 R5, P2, R20.reuse, R0, RZ ;  /* 0x0000000014057210 */ /* 0x040fe20007f5e0ff */
[C---:B------:R-:W-:Y:S01]  /*2970*/  IMAD R13, R35.reuse, 0x120, RZ ;  /* 0x00000120230d7824 */ /* 0x040fe200078e02ff */
[----:B------:R-:W-:Y:S01]  /*2980*/  IADD3 R16, P3, R20, R8, RZ ;  /* 0x0000000814107210 */ /* 0x000fe20007f7e0ff */
[----:B------:R-:W-:Y:S01]  /*2990*/  IMAD R20, R35, 0x60, RZ ;  /* 0x0000006023147824 */ /* 0x000fe200078e02ff */
[----:B------:R-:W-:Y:S01]  /*29a0*/  LEA R46, P1, R6, R22, 0x1 ;  /* 0x00000016062e7211 */ /* 0x000fe200078208ff */
[----:B------:R-:W-:Y:S01]  /*29b0*/  IMAD.SHL.U32 R77, R5, 0x2, RZ ;  /* 0x00000002054d7824 */ /* 0x000fe200078e00ff */
[-C--:B------:R-:W-:Y:S01]  /*29c0*/  LEA.HI.X.SX32 R8, R8, R12.reuse, 0x1, P3 ;  /* 0x0000000c08087211 */ /* 0x080fe200018f0eff */
[C---:B------:R-:W-:Y:S01]  /*29d0*/  IMAD R11, R35.reuse, 0x160, RZ ;  /* 0x00000160230b7824 */ /* 0x040fe200078e02ff */
[----:B------:R-:W-:Y:S01]  /*29e0*/  LEA.HI.X.SX32 R0, R0, R12, 0x1, P2 ;  /* 0x0000000c00007211 */ /* 0x000fe200010f0eff */
[C---:B------:R-:W-:Y:S01]  /*29f0*/  IMAD R7, R35.reuse, 0x1c0, RZ ;  /* 0x000001c023077824 */ /* 0x040fe200078e02ff */
[----:B------:R-:W-:Y:S01]  /*2a00*/  SHF.L.U32 R17, R16, 0x1, RZ ;  /* 0x0000000110117819 */ /* 0x000fe200000006ff */
[C---:B------:R-:W-:Y:S01]  /*2a10*/  IMAD R12, R35.reuse, 0x140, RZ ;  /* 0x00000140230c7824 */ /* 0x040fe200078e02ff */
[----:B------:R-:W-:Y:S01]  /*2a20*/  LEA.HI.X R47, R6, R23, R47, 0x1, P1 ;  /* 0x00000017062f7211 */ /* 0x000fe200008f0c2f */
[----:B------:R-:W-:Y:S01]  /*2a30*/  IMAD R6, R35, 0x1e0, RZ ;  /* 0x000001e023067824 */ /* 0x000fe200078e02ff */
[----:B------:R-:W-:Y:S01]  /*2a40*/  IADD3 R76, P3, R14, R77, RZ ;  /* 0x0000004d0e4c7210 */ /* 0x000fe20007f7e0ff */
[----:B------:R-:W-:Y:S01]  /*2a50*/  IMAD.IADD R230, R179, 0x1, R12 ;  /* 0x00000001b3e67824 */ /* 0x000fe200078e020c */
[----:B------:R-:W-:Y:S01]  /*2a60*/  SHF.L.U64.HI R16, R16, 0x1, R8 ;  /* 0x0000000110107819 */ /* 0x000fe20000010208 */
[----:B------:R-:W-:Y:S01]  /*2a70*/  IMAD R8, R35, 0x1a0, RZ ;  /* 0x000001a023087824 */ /* 0x000fe200078e02ff */
[----:B------:R-:W-:Y:S01]  /*2a80*/  SHF.L.U64.HI R0, R5, 0x1, R0 ;  /* 0x0000000105007819 */ /* 0x000fe20000010200 */
[----:B------:R-:W-:Y:S01]  /*2a90*/  IMAD R24, R3, 0x60, RZ ;  /* 0x0000006003187824 */ /* 0x000fe200078e02ff */
[----:B------:R-:W-:Y:S01]  /*2aa0*/  IADD3 R32, P1, R14, R17, RZ ;  /* 0x000000110e207210 */ /* 0x000fe20007f3e0ff */
[----:B------:R-:W-:Y:S01]  /*2ab0*/  IMAD R14, R35, 0xe0, RZ ;  /* 0x000000e0230e7824 */ /* 0x000fe200078e02ff */
[----:B------:R-:W-:Y:S01]  /*2ac0*/  IADD3 R77, P2, R18, R77, RZ ;  /* 0x0000004d124d7210 */ /* 0x000fe20007f5e0ff */
[----:B------:R-:W-:Y:S01]  /*2ad0*/  IMAD.IADD R222, R171, 0x1, R8 ;  /* 0x00000001abde7824 */ /* 0x000fe200078e0208 */
[----:B------:R-:W-:Y:S01]  /*2ae0*/  LEA.HI.X R70, R4, R25, R10, 0x1, P0 ;  /* 0x0000001904467211 */ /* 0x000fe200000f0c0a */
[----:B------:R-:W-:Y:S01]  /*2af0*/  IMAD.SHL.U32 R4, R33, 0x40, RZ ;  /* 0x0000004021047824 */ /* 0x000fe200078e00ff */
[----:B------:R-:W-:Y:S01]  /*2b00*/  IADD3 R17, P0, R18, R17, RZ ;  /* 0x0000001112117210 */ /* 0x000fe20007f1e0ff */
[----:B------:R-:W-:Y:S01]  /*2b10*/  IMAD R18, R35, 0xa0, RZ ;  /* 0x000000a023127824 */ /* 0x000fe200078e02ff */
[----:B------:R-:W-:Y:S01]  /*2b20*/  IADD3.X R31, R15, R16, RZ, P1, !PT ;  /* 0x000000100f1f7210 */ /* 0x000fe20000ffe4ff */
[----:B------:R-:W-:Y:S01]  /*2b30*/  IMAD R10, R35, 0x180, RZ ;  /* 0x00000180230a7824 */ /* 0x000fe200078e02ff */
[-C--:B------:R-:W-:Y:S01]  /*2b40*/  IADD3.X R75, R15, R0.reuse, RZ, P3, !PT ;  /* 0x000000000f4b7210 */ /* 0x080fe20001ffe4ff */
[----:B------:R-:W-:Y:S01]  /*2b50*/  IMAD R15, R35, 0xc0, RZ ;  /* 0x000000c0230f7824 */ /* 0x000fe200078e02ff */
[----:B------:R-:W-:Y:S01]  /*2b60*/  IADD3.X R74, R19, R0, RZ, P2, !PT ;  /* 0x00000000134a7210 */ /* 0x000fe200017fe4ff */
[----:B------:R-:W-:Y:S01]  /*2b70*/  IMAD R12, R3, 0x1c0, RZ ;  /* 0x000001c0030c7824 */ /* 0x000fe200078e02ff */
[----:B------:R-:W-:Y:S01]  /*2b80*/  SHF.L.U32 R0, R33, 0x5, RZ ;  /* 0x0000000521007819 */ /* 0x000fe200000006ff */
[----:B------:R-:W-:Y:S01]  /*2b90*/  IMAD.IADD R233, R185, 0x1, R15 ;  /* 0x00000001b9e97824 */ /* 0x000fe200078e020f */
[--C-:B------:R-:W-:Y:S01]  /*2ba0*/  SHF.L.U64.HI R22, R33, 0x6, R35.reuse ;  /* 0x0000000621167819 */ /* 0x100fe20000010223 */
[----:B------:R-:W-:Y:S01]  /*2bb0*/  IMAD R15, R3, 0x160, RZ ;  /* 0x00000160030f7824 */ /* 0x000fe200078e02ff */
[C---:B------:R-:W-:Y:S01]  /*2bc0*/  SHF.L.U64.HI R23, R33.reuse, 0x7, R35 ;  /* 0x0000000721177819 */ /* 0x040fe20000010223 */
[----:B------:R-:W-:Y:S01]  /*2bd0*/  IMAD.WIDE.U32 R162, R2, 0xa0, RZ ;  /* 0x000000a002a27825 */ /* 0x000fe200078e00ff */
[----:B------:R-:W-:-:S02]  /*2be0*/  SHF.L.U32 R5, R33, 0x7, RZ ;  /* 0x0000000721057819 */ /* 0x000fc400000006ff */
[----:B------:R-:W-:Y:S01]  /*2bf0*/  SHF.L.U64.HI R241, R0, 0x1, R21 ;  /* 0x0000000100f17819 */ /* 0x000fe20000010215 */
[----:B------:R-:W-:Y:S01]  /*2c00*/  IMAD R21, R3, 0xe0, RZ ;  /* 0x000000e003157824 */ /* 0x000fe200078e02ff */
[----:B------:R-:W-:Y:S01]  /*2c10*/  SHF.L.U64.HI R239, R4, 0x1, R22 ;  /* 0x0000000104ef7819 */ /* 0x000fe20000010216 */
[C---:B------:R-:W-:Y:S01]  /*2c20*/  IMAD.SHL.U32 R236, R5.reuse, 0x2, RZ ;  /* 0x0000000205ec7824 */ /* 0x040fe200078e00ff */
[----:B------:R-:W-:Y:S01]  /*2c30*/  SHF.L.U64.HI R237, R5, 0x1, R23 ;  /* 0x0000000105ed7819 */ /* 0x000fe20000010217 */
        /* <DEDUP_REMOVED lines=12> */
[C---:B------:R-:W-:Y:S01]  /*2d00*/  IMAD.SHL.U32 R5, R2.reuse, 0x80, RZ ;  /* 0x0000008002057824 */ /* 0x040fe200078e00ff */
[----:B------:R-:W-:Y:S01]  /*2d10*/  IADD3 R220, R169, R7, RZ ;  /* 0x00000007a9dc7210 */ /* 0x000fe20007ffe0ff */
[----:B------:R-:W-:Y:S01]  /*2d20*/  IMAD.WIDE.U32 R160, R2, 0xc0, RZ ;  /* 0x000000c002a07825 */ /* 0x000fe200078e00ff */
[----:B------:R-:W-:-:S02]  /*2d30*/  SHF.L.U32 R240, R0, 0x1, RZ ;  /* 0x0000000100f07819 */ /* 0x000fc400000006ff */
[----:B------:R-:W-:Y:S01]  /*2d40*/  IADD3 R219, R167, R6, RZ ;  /* 0x00000006a7db7210 */ /* 0x000fe20007ffe0ff */
[C---:B------:R-:W-:Y:S01]  /*2d50*/  IMAD.SHL.U32 R6, R2.reuse, 0x10, RZ ;  /* 0x0000001002067824 */ /* 0x040fe200078e00ff */
[C-C-:B------:R-:W-:Y:S01]  /*2d60*/  SHF.L.U64.HI R11, R2.reuse, 0x4, R3.reuse ;  /* 0x00000004020b7819 */ /* 0x140fe20000010203 */
[C---:B------:R-:W-:Y:S01]  /*2d70*/  IMAD.WIDE.U32 R156, R2.reuse, 0x120, RZ ;  /* 0x00000120029c7825 */ /* 0x040fe200078e00ff */
[C-C-:B------:R-:W-:Y:S02]  /*2d80*/  SHF.L.U64.HI R7, R2.reuse, 0x5, R3.reuse ;  /* 0x0000000502077819 */ /* 0x140fe40000010203 */
[C-C-:B------:R-:W-:Y:S01]  /*2d90*/  SHF.L.U64.HI R8, R2.reuse, 0x6, R3.reuse ;  /* 0x0000000602087819 */ /* 0x140fe20000010203 */
[C---:B------:R-:W-:Y:S01]  /*2da0*/  IMAD.WIDE.U32 R154, R2.reuse, 0x140, RZ ;  /* 0x00000140029a7825 */ /* 0x040fe200078e00ff */
[----:B------:R-:W-:Y:S02]  /*2db0*/  SHF.L.U64.HI R10, R2, 0x7, R3 ;  /* 0x00000007020a7819 */ /* 0x000fe40000010203 */
[----:B------:R-:W-:Y:S01]  /*2dc0*/  SHF.L.U32 R238, R4, 0x1, RZ ;  /* 0x0000000104ee7819 */ /* 0x000fe200000006ff */
[----:B------:R-:W-:Y:S01]  /*2dd0*/  IMAD R3, R3, 0x1e0, RZ ;  /* 0x000001e003037824 */ /* 0x000fe200078e02ff */
[C---:B------:R-:W-:Y:S01]  /*2de0*/  SHF.L.U32 R0, R2.reuse, 0x5, RZ ;  /* 0x0000000502007819 */ /* 0x040fe200000006ff */
[C---:B------:R-:W-:Y:S01]  /*2df0*/  IMAD.WIDE.U32 R150, R2.reuse, 0x180, RZ ;  /* 0x0000018002967825 */ /* 0x040fe200078e00ff */
[----:B------:R-:W-:-:S02]  /*2e00*/  SHF.L.U32 R4, R2, 0x6, RZ ;  /* 0x0000000602047819 */ /* 0x000fc400000006ff */
[----:B------:R-:W-:Y:S01]  /*2e10*/  SHF.L.U64.HI R218, R6, 0x1, R11 ;  /* 0x0000000106da7819 */ /* 0x000fe2000001020b */
[----:B------:R-:W-:Y:S01]  /*2e20*/  IMAD.WIDE.U32 R148, R2, 0x1a0, RZ ;  /* 0x000001a002947825 */ /* 0x000fe200078e00ff */
[----:B------:R-:W-:Y:S02]  /*2e30*/  SHF.L.U32 R217, R6, 0x1, RZ ;  /* 0x0000000106d97819 */ /* 0x000fe400000006ff */
[----:B------:R-:W-:Y:S01]  /*2e40*/  SHF.L.U64.HI R216, R0, 0x1, R7 ;  /* 0x0000000100d87819 */ /* 0x000fe20000010207 */
[----:B------:R-:W-:Y:S01]  /*2e50*/  IMAD.WIDE.U32 R144, R2, 0x1e0, RZ ;  /* 0x000001e002907825 */ /* 0x000fe200078e00ff */
[C---:B------:R-:W-:Y:S02]  /*2e60*/  SHF.L.U64.HI R214, R4.reuse, 0x1, R8 ;  /* 0x0000000104d67819 */ /* 0x040fe40000010208 */
[----:B------:R-:W-:Y:S01]  /*2e70*/  SHF.L.U32 R213, R4, 0x1, RZ ;  /* 0x0000000104d57819 */ /* 0x000fe200000006ff */
[----:B------:R-:W-:Y:S01]  /*2e80*/  IMAD.SHL.U32 R115, R9, 0x20, RZ ;  /* 0x0000002009737824 */ /* 0x000fe200078e00ff */
[----:B------:R-:W-:Y:S01]  /*2e90*/  SHF.L.U64.HI R212, R5, 0x1, R10 ;  /* 0x0000000105d47819 */ /* 0x000fe2000001020a */
[----:B------:R-:W-:Y:S01]  /*2ea0*/  IMAD R114, R9, 0x30, RZ ;  /* 0x0000003009727824 */ /* 0x000fe200078e02ff */
[----:B------:R-:W-:Y:S01]  /*2eb0*/  SHF.L.U32 R211, R5, 0x1, RZ ;  /* 0x0000000105d37819 */ /* 0x000fe200000006ff */
        /* <DEDUP_REMOVED lines=15> */
[----:B------:R-:W-:Y:S01]  /*2fb0*/  SHF.R.S32.HI R130, RZ, 0x1f, R115 ;  /* 0x0000001fff827819 */ /* 0x000fe20000011473 */
[C---:B------:R-:W-:Y:S01]  /*2fc0*/  IMAD R103, R9.reuse, 0xe0, RZ ;  /* 0x000000e009677824 */ /* 0x040fe200078e02ff */
[----:B------:R-:W-:Y:S01]  /*2fd0*/  SHF.R.S32.HI R129, RZ, 0x1f, R114 ;  /* 0x0000001fff817819 */ /* 0x000fe20000011472 */
[----:B------:R-:W-:Y:S01]  /*2fe0*/  IMAD R102, R9, 0xf0, RZ ;  /* 0x000000f009667824 */ /* 0x000fe200078e02ff */
[----:B------:R-:W-:Y:S01]  /*2ff0*/  SHF.R.S32.HI R128, RZ, 0x1f, R113 ;  /* 0x0000001fff807819 */ /* 0x000fe20000011471 */
[----:B------:R-:W-:Y:S01]  /*3000*/  IMAD.WIDE.U32 R164, R2, 0x60, RZ ;  /* 0x0000006002a47825 */ /* 0x000fe200078e00ff */
[----:B------:R-:W-:-:S02]  /*3010*/  SHF.R.S32.HI R127, RZ, 0x1f, R112 ;  /* 0x0000001fff7f7819 */ /* 0x000fc40000011470 */
[----:B------:R-:W-:Y:S01]  /*3020*/  SHF.R.S32.HI R126, RZ, 0x1f, R111 ;  /* 0x0000001fff7e7819 */ /* 0x000fe2000001146f */
[C---:B------:R-:W-:Y:S01]  /*3030*/  IMAD.WIDE.U32 R158, R2.reuse, 0xe0, RZ ;  /* 0x000000e0029e7825 */ /* 0x040fe200078e00ff */
[----:B------:R-:W-:Y:S02]  /*3040*/  SHF.R.S32.HI R125, RZ, 0x1f, R110 ;  /* 0x0000001fff7d7819 */ /* 0x000fe4000001146e */
[----:B------:R-:W-:Y:S01]  /*3050*/  SHF.R.S32.HI R124, RZ, 0x1f, R109 ;  /* 0x0000001fff7c7819 */ /* 0x000fe2000001146d */
[C---:B------:R-:W-:Y:S01]  /*3060*/  IMAD.WIDE.U32 R152, R2.reuse, 0x160, RZ ;  /* 0x0000016002987825 */ /* 0x040fe200078e00ff */
[----:B------:R-:W-:Y:S02]  /*3070*/  SHF.R.S32.HI R123, RZ, 0x1f, R108 ;  /* 0x0000001fff7b7819 */ /* 0x000fe4000001146c */
[----:B------:R-:W-:Y:S01]  /*3080*/  SHF.R.S32.HI R122, RZ, 0x1f, R107 ;  /* 0x0000001fff7a7819 */ /* 0x000fe2000001146b */
[----:B------:R-:W-:Y:S01]  /*3090*/  IMAD.WIDE.U32 R146, R2, 0x1c0, RZ ;  /* 0x000001c002927825 */ /* 0x000fe200078e00ff */
[----:B------:R-:W-:-:S02]  /*30a0*/  SHF.R.S32.HI R121, RZ, 0x1f, R106 ;  /* 0x0000001fff797819 */ /* 0x000fc4000001146a */
[----:B------:R-:W-:Y:S01]  /*30b0*/  SHF.R.S32.HI R120, RZ, 0x1f, R105 ;  /* 0x0000001fff787819 */ /* 0x000fe20000011469 */
[----:B------:R-:W-:Y:S01]  /*30c0*/  IMAD.X R16, R19, 0x1, R16, P0 ;  /* 0x0000000113107824 */ /* 0x000fe200000e0610 */
[----:B------:R-:W-:Y:S01]  /*30d0*/  MOV R19, R34 ;  /* 0x0000002200137202 */ /* 0x000fe20000000f00 */
[----:B------:R-:W-:Y:S01]  /*30e0*/  IMAD.SHL.U32 R97, R64, 0x80, RZ ;  /* 0x0000008040617824 */ /* 0x000fe200078e00ff */
[----:B------:R-:W-:Y:S01]  /*30f0*/  SHF.R.S32.HI R119, RZ, 0x1f, R104 ;  /* 0x0000001fff777819 */ /* 0x000fe20000011468 */
[----:B------:R-:W-:Y:S01]  /*3100*/  IMAD.SHL.U32 R215, R0, 0x2, RZ ;  /* 0x0000000200d77824 */ /* 0x000fe200078e00ff */
[----:B------:R-:W-:Y:S01]  /*3110*/  SHF.R.S32.HI R118, RZ, 0x1f, R103 ;  /* 0x0000001fff767819 */ /* 0x000fe20000011467 */
[----:B------:R-:W-:Y:S01]  /*3120*/  IMAD.IADD R210, R165, 0x1, R24 ;  /* 0x00000001a5d27824 */ /* 0x000fe200078e0218 */
[----:B------:R-:W-:Y:S01]  /*3130*/  SHF.R.S32.HI R117, RZ, 0x1f, R102 ;  /* 0x0000001fff757819 */ /* 0x000fe20000011466 */
[----:B------:R-:W-:Y:S02]  /*3140*/  IMAD.IADD R207, R159, 0x1, R21 ;  /* 0x000000019fcf7824 */ /* 0x000fe400078e0215 */
[----:B------:R-:W-:-:S02]  /*3150*/  IMAD.IADD R204, R153, 0x1, R15 ;  /* 0x0000000199cc7824 */ /* 0x000fc400078e020f */
[----:B------:R-:W-:-:S07]  /*3160*/  IMAD.IADD R201, R147, 0x1, R12 ;  /* 0x0000000193c97824 */ /* 0x000fce00078e020c */
.L_x_1803:
        /* <DEDUP_REMOVED lines=13> */
[----:B------:R-:W-:Y:S02]  /*3240*/  ISETP.LT.OR P6, PT, R80, R67, P1 ;  /* 0x000000435000720c */ /* 0x000fe40000fc1670 */
[----:B------:R-:W-:Y:S05]  /*3250*/  ISETP.GE.OR P3, PT, R92, R66, P0 ;  /* 0x000000425c00720c */ /* 0x000fea0000766670 */
[----:B------:R-:W-:Y:S02]  /*3260*/  @P4 LOP3.LUT R33, R33, 0x100, RZ, 0xfc, !PT ;  /* 0x0000010021214812 */ /* 0x000fe400078efcff */
[----:B------:R-:W-:Y:S02]  /*3270*/  @!P4 IADD3 R12, P1, R46, R217, RZ ;  /* 0x000000d92e0cc210 */ /* 0x000fe40007f3e0ff */
[----:B------:R-:W-:Y:S02]  /*3280*/  LOP3.LUT R33, R33, 0xffffff7f, RZ, 0xc0, !PT ;  /* 0xffffff7f21217812 */ /* 0x000fe400078ec0ff */
[----:B---34-:R-:W-:Y:S01]  /*3290*/  @!P4 LEA R10, P2, R195, R73, 0x1 ;  /* 0x00000049c30ac211 */ /* 0x018fe200078408ff */
[----:B------:R-:W-:Y:S01]  /*32a0*/  @!P4 IMAD.X R13, R47, 0x1, R218, P1 ;  /* 0x000000012f0dc824 */ /* 0x000fe200008e06da */
[----:B------:R-:W-:Y:S02]  /*32b0*/  @P6 LOP3.LUT R33, R33, 0x80, RZ, 0xfc, !PT ;  /* 0x0000008021216812 */ /* 0x000fe400078efcff */
[----:B------:R-:W-:Y:S02]  /*32c0*/  ISETP.LT.OR P4, PT, R92, R67, P3 ;  /* 0x000000435c00720c */ /* 0x000fe40001f81670 */
[----:B------:R-:W-:Y:S02]  /*32d0*/  LOP3.LUT R33, R33, 0xffffffbf, RZ, 0xc0, !PT ;  /* 0xffffffbf21217812 */ /* 0x000fe400078ec0ff */
[----:B------:R-:W-:Y:S02]  /*32e0*/  @!P6 IADD3 R8, P1, R46, R215, RZ ;  /* 0x000000d72e08e210 */ /* 0x000fe40007f3e0ff */
[----:B------:R-:W-:Y:S03]  /*32f0*/  @P5 LOP3.LUT R33, R33, 0x40, RZ, 0xfc, !PT ;  /* 0x0000004021215812 */ /* 0x000fe600078efcff */
[----:B------:R-:W-:Y:S01]  /*3300*/  @!P6 IMAD.X R9, R47, 0x1, R216, P1 ;  /* 0x000000012f09e824 */ /* 0x000fe200008e06d8 */
[----:B------:R-:W-:Y:S02]  /*3310*/  LOP3.LUT P3, RZ, R33, 0x100, RZ, 0xc0, !PT ;  /* 0x0000010021ff7812 */ /* 0x000fe4000786c0ff */
[----:B------:R-:W-:Y:S02]  /*3320*/  @!P6 IADD3 R6, P1, R73, R240, RZ ;  /* 0x000000f04906e210 */ /* 0x000fe40007f3e0ff */
[----:B------:R-:W-:Y:S03]  /*3330*/  LOP3.LUT R33, R33, 0xffffffdf, RZ, 0xc0, !PT ;  /* 0xffffffdf21217812 */ /* 0x000fe600078ec0ff */
[----:B------:R-:W-:Y:S01]  /*3340*/  @!P6 IMAD.X R7, R72, 0x1, R241, P1 ;  /* 0x000000014807e824 */ /* 0x000fe200008e06f1 */
[----:B------:R-:W-:Y:S02]  /*3350*/  @!P5 IADD3 R4, P1, R46, R164, RZ ;  /* 0x000000a42e04d210 */ /* 0x000fe40007f3e0ff */
[----:B------:R-:W-:Y:S02]  /*3360*/  @P4 LOP3.LUT R33, R33, 0x20, RZ, 0xfc, !PT ;  /* 0x0000002021214812 */ /* 0x000fe400078efcff */
[----:B------:R-:W-:Y:S01]  /*3370*/  ISETP.GE.OR P6, PT, R86, R66, P0 ;  /* 0x000000425600720c */ /* 0x000fe200007c6670 */
[----:B------:R-:W-:Y:S01]  /*3380*/  @!P5 IMAD.X R5, R47, 0x1, R210, P1 ;  /* 0x000000012f05d824 */ /* 0x000fe200008e06d2 */
[----:B------:R-:W-:Y:S02]  /*3390*/  @!P3 LEA.HI.X R11, R195, R72, R243, 0x1, P2 ;  /* 0x00000048c30bb211 */ /* 0x000fe400010f0cf3 */
[CC--:B------:R-:W-:Y:S02]  /*33a0*/  ISETP.GE.OR P2, PT, R91.reuse, R66.reuse, P0 ;  /* 0x000000425b00720c */ /* 0x0c0fe40000746670 */
[----:B------:R-:W-:Y:S02]  /*33b0*/  @!P4 IADD3 R28, P1, R46, R213, RZ ;  /* 0x000000d52e1cc210 */ /* 0x000fe40007f3e0ff */
[-C--:B------:R-:W-:Y:S02]  /*33c0*/  ISETP.LT.OR P3, PT, R91, R67.reuse, P2 ;  /* 0x000000435b00720c */ /* 0x080fe40001761670 */
[----:B------:R-:W-:Y:S01]  /*33d0*/  LOP3.LUT R33, R33, 0xffffffef, RZ, 0xc0, !PT ;  /* 0xffffffef21217812 */ /* 0x000fe200078ec0ff */
[----:B------:R-:W-:Y:S01]  /*33e0*/  @!P4 IMAD.X R29, R47, 0x1, R214, P1 ;  /* 0x000000012f1dc824 */ /* 0x000fe200008e06d6 */
        /* <DEDUP_REMOVED lines=8> */
[CC--:B------:R-:W-:Y:S02]  /*3470*/  ISETP.GE.OR P1, PT, R90.reuse, R66.reuse, P0 ;  /* 0x000000425a00720c */ /* 0x0c0fe40000726670 */
[----:B------:R-:W-:Y:S02]  /*3480*/  LOP3.LUT R33, R33, 0xfffffff7, RZ, 0xc0, !PT ;  /* 0xfffffff721217812 */ /* 0x000fe400078ec0ff */
[-C--:B------:R-:W-:Y:S02]  /*3490*/  ISETP.LT.OR P2, PT, R90, R67.reuse, P1 ;  /* 0x000000435a00720c */ /* 0x080fe40000f41670 */
[C---:B------:R-:W-:Y:S04]  /*34a0*/  ISETP.GE.OR P3, PT, R83.reuse, R66, P0 ;  /* 0x000000425300720c */ /* 0x040fe80000766670 */
[-C--:B------:R-:W-:Y:S07]  /*34b0*/  ISETP.LT.OR P3, PT, R83, R67.reuse, P3 ;  /* 0x000000435300720c */ /* 0x080fee0001f61670 */
        /* <DEDUP_REMOVED lines=10> */
[CC--:B------:R-:W-:Y:S02]  /*3560*/  ISETP.GE.OR P1, PT, R88.reuse, R66.reuse, P0 ;  /* 0x000000425800720c */ /* 0x0c0fe40000726670 */
[----:B------:R-:W-:Y:S02]  /*3570*/  LOP3.LUT R33, R33, 0xfffffffd, RZ, 0xc0, !PT ;  /* 0xfffffffd21217812 */ /* 0x000fe400078ec0ff */
[----:B------:R-:W-:Y:S11]  /*3580*/  ISETP.LT.OR P2, PT, R88, R67, P1 ;  /* 0x000000435800720c */ /* 0x000ff60000f41670 */
        /* <DEDUP_REMOVED lines=8> */
[C---:B------:R-:W-:Y:S02]  /*3610*/  @!P2 IADD3 R50, P1, R46.reuse, R156, RZ ;  /* 0x0000009c2e32a210 */ /* 0x040fe40007f3e0ff */
[----:B------:R-:W-:Y:S03]  /*3620*/  @P2 LOP3.LUT R33, R33, 0x1, RZ, 0xfc, !PT ;  /* 0x0000000121212812 */ /* 0x000fe600078efcff */
[----:B------:R-:W-:Y:S01]  /*3630*/  @!P2 IMAD.X R51, R47, 0x1, R206, P1 ;  /* 0x000000012f33a824 */ /* 0x000fe200008e06ce */
[----:B------:R-:W-:Y:S02]  /*3640*/  @!P6 IADD3 R52, P1, R46, R154, RZ ;  /* 0x0000009a2e34e210 */ /* 0x000fe40007f3e0ff */
[----:B------:R-:W-:Y:S02]  /*3650*/  ISETP.GE.OR P2, PT, R82, R66, P0 ;  /* 0x000000425200720c */ /* 0x000fe40000746670 */
[----:B------:R-:W-:Y:S01]  /*3660*/  LOP3.LUT R33, R33, 0xffffdfff, RZ, 0xc0, !PT ;  /* 0xffffdfff21217812 */ /* 0x000fe200078ec0ff */
[----:B------:R-:W-:Y:S01]  /*3670*/  @!P6 IMAD.X R53, R47, 0x1, R205, P1 ;  /* 0x000000012f35e824 */ /* 0x000fe200008e06cd */
[----:B------:R-:W-:Y:S02]  /*3680*/  @!P5 IADD3 R54, P1, R46, R152, RZ ;  /* 0x000000982e36d210 */ /* 0x000fe40007f3e0ff */
        /* <DEDUP_REMOVED lines=34> */
[C---:B------:R-:W-:Y:S02]  /*38b0*/  LOP3.LUT P5, RZ, R33.reuse, 0x40, RZ, 0xc0, !PT ;  /* 0x0000004021ff7812 */ /* 0x040fe400078ac0ff */
[----:B------:R-:W-:Y:S02]  /*38c0*/  ISETP.NE.AND P6, PT, R0, RZ, PT ;  /* 0x000000ff0000720c */ /* 0x000fe40003fc5270 */
[----:B------:R-:W-:Y:S04]  /*38d0*/  LOP3.LUT R33, R33, 0xffffefff, RZ, 0xc0, !PT ;  /* 0xffffefff21217812 */ /* 0x000fe800078ec0ff */
[----:B------:R-:W-:Y:S04]  /*38e0*/  @P1 LOP3.LUT R33, R33, 0x1000, RZ, 0xfc, !PT ;  /* 0x0000100021211812 */ /* 0x000fe800078efcff */
[C---:B------:R-:W-:Y:S02]  /*38f0*/  LOP3.LUT P1, RZ, R33.reuse, 0x20, RZ, 0xc0, !PT ;  /* 0x0000002021ff7812 */ /* 0x040fe4000782c0ff */
[----:B------:R-:W-:Y:S04]  /*3900*/  LOP3.LUT R33, R33, 0xfffffdff, RZ, 0xc0, !PT ;  /* 0xfffffdff21217812 */ /* 0x000fe800078ec0ff */
[----:B------:R-:W-:Y:S01]  /*3910*/  @P0 LOP3.LUT R33, R33, 0x200, RZ, 0xfc, !PT ;  /* 0x0000020021210812 */ /* 0x000fe200078efcff */
        /* <DEDUP_REMOVED lines=18> */
[----:B--2---:R1:W-:Y:S01]  /*3a40*/  @!P0 ST.E.128 desc[UR6][R6.64], R8 ;  /* 0x0000000806008985 */ /* 0x0043e2000c101d06 */
[----:B------:R-:W-:Y:S05]  /*3a50*/  @!P6 IADD3 R12, P0, R73, R182, RZ ;  /* 0x000000b6490ce210 */ /* 0x000fea0007f1e0ff */
[C---:B------:R-:W-:Y:S01]  /*3a60*/  @!P6 IMAD.X R13, R72.reuse, 0x1, R232, P0 ;  /* 0x00000001480de824 */ /* 0x040fe200000e06e8 */
[----:B------:R-:W-:Y:S11]  /*3a70*/  LOP3.LUT P6, RZ, R33, 0x10000, RZ, 0xc0, !PT ;  /* 0x0001000021ff7812 */ /* 0x000ff600078cc0ff */
[----:B------:R-:W-:Y:S02]  /*3a80*/  @!UPT UIADD3 URZ, URZ, URZ, URZ ;  /* 0x0000003f3f3ff290 */ /* 0x000fe4000fffe03f */
[----:B------:R-:W-:Y:S05]  /*3a90*/  @!P6 IADD3 R26, P0, R73, R236, RZ ;  /* 0x000000ec491ae210 */ /* 0x000fea0007f1e0ff */
[C---:B------:R-:W-:Y:S01]  /*3aa0*/  @!P6 IMAD.X R27, R72.reuse, 0x1, R237, P0 ;  /* 0x00000001481be824 */ /* 0x040fe200000e06ed */
[C---:B------:R-:W-:Y:S01]  /*3ab0*/  LOP3.LUT P6, RZ, R33.reuse, 0x8000, RZ, 0xc0, !PT ;  /* 0x0000800021ff7812 */ /* 0x040fe200078cc0ff */
[----:B-1----:R-:W2:Y:S04]  /*3ac0*/  @!P5 LD.E.128 R4, desc[UR6][R4.64] ;  /* 0x000000060404d980 */ /* 0x002ea8000c101d00 */
[----:B--2---:R1:W-:Y:S01]  /*3ad0*/  @!P5 ST.E.128 desc[UR6][R2.64], R4 ;  /* 0x000000040200d985 */ /* 0x0043e2000c101d06 */
[----:B------:R-:W-:Y:S03]  /*3ae0*/  LOP3.LUT P5, RZ, R33, 0x4000, RZ, 0xc0, !PT ;  /* 0x0000400021ff7812 */ /* 0x000fe600078ac0ff */
[----:B-1----:R-:W2:Y:S04]  /*3af0*/  @!P1 LD.E.128 R4, desc[UR6][R28.64] ;  /* 0x000000061c049980 */ /* 0x002ea8000c101d00 */
[----:B------:R-:W-:Y:S05]  /*3b00*/  @!P6 IADD3 R2, P0, R73, R180, RZ ;  /* 0x000000b44902e210 */ /* 0x000fea0007f1e0ff */
[C---:B------:R-:W-:Y:S01]  /*3b10*/  @!P6 IMAD.X R3, R72.reuse, 0x1, R231, P0 ;  /* 0x000000014803e824 */ /* 0x040fe200000e06e7 */
[C---:B------:R-:W-:Y:S02]  /*3b20*/  LOP3.LUT P6, RZ, R33.reuse, 0x2000, RZ, 0xc0, !PT ;  /* 0x0000200021ff7812 */ /* 0x040fe400078cc0ff */
[----:B------:R-:W-:Y:S11]  /*3b30*/  LOP3.LUT R33, R33, 0xfffffbff, RZ, 0xc0, !PT ;  /* 0xfffffbff21217812 */ /* 0x000ff600078ec0ff */
[----:B------:R-:W-:Y:S02]  /*3b40*/  @!P6 IADD3 R38, P0, R73, R178, RZ ;  /* 0x000000b24926e210 */ /* 0x000fe40007f1e0ff */
[----:B------:R-:W-:Y:S03]  /*3b50*/  @P6 LOP3.LUT R33, R33, 0x400, RZ, 0xfc, !PT ;  /* 0x0000040021216812 */ /* 0x000fe600078efcff */
[C---:B------:R-:W-:Y:S01]  /*3b60*/  @!P6 IMAD.X R39, R72.reuse, 0x1, R230, P0 ;  /* 0x000000014827e824 */ /* 0x040fe200000e06e6 */
[C---:B------:R-:W-:Y:S02]  /*3b70*/  LOP3.LUT P6, RZ, R33.reuse, 0x2, RZ, 0xc0, !PT ;  /* 0x0000000221ff7812 */ /* 0x040fe400078cc0ff */
[----:B------:R-:W-:Y:S11]  /*3b80*/  LOP3.LUT R33, R33, 0xfffff7ff, RZ, 0xc0, !PT ;  /* 0xfffff7ff21217812 */ /* 0x000ff600078ec0ff */
[----:B------:R-:W-:Y:S04]  /*3b90*/  @P6 LOP3.LUT R33, R33, 0x800, RZ, 0xfc, !PT ;  /* 0x0000080021216812 */ /* 0x000fe800078efcff */
[C---:B------:R-:W-:Y:S01]  /*3ba0*/  LOP3.LUT P6, RZ, R33.reuse, 0x4, RZ, 0xc0, !PT ;  /* 0x0000000421ff7812 */ /* 0x040fe200078cc0ff */
[----:B--2---:R1:W-:Y:S01]  /*3bb0*/  @!P1 ST.E.128 desc[UR6][R22.64], R4 ;  /* 0x0000000416009985 */ /* 0x0043e2000c101d06 */
[----:B------:R-:W-:Y:S02]  /*3bc0*/  LOP3.LUT P1, RZ, R33, 0x1000, RZ, 0xc0, !PT ;  /* 0x0000100021ff7812 */ /* 0x000fe4000782c0ff */
[C---:B-1----:R-:W-:Y:S05]  /*3bd0*/  @!P5 IADD3 R22, P0, R73.reuse, R176, RZ ;  /* 0x000000b04916d210 */ /* 0x042fea0007f1e0ff */
[C---:B------:R-:W-:Y:S01]  /*3be0*/  @!P5 IMAD.X R23, R72.reuse, 0x1, R228, P0 ;  /* 0x000000014817d824 */ /* 0x040fe200000e06e4 */
[----:B------:R-:W-:Y:S05]  /*3bf0*/  @!P4 IADD3 R36, P0, R73, R174, RZ ;  /* 0x000000ae4924c210 */ /* 0x000fea0007f1e0ff */
[C---:B------:R-:W-:Y:S01]  /*3c00*/  @!P4 IMAD.X R37, R72.reuse, 0x1, R226, P0 ;  /* 0x000000014825c824 */ /* 0x040fe200000e06e2 */
[----:B------:R-:W-:Y:S11]  /*3c10*/  LOP3.LUT P0, RZ, R33, 0x10, RZ, 0xc0, !PT ;  /* 0x0000001021ff7812 */ /* 0x000ff6000780c0ff */
[----:B------:R-:W-:Y:S02]  /*3c20*/  @!UPT UIADD3 URZ, URZ, URZ, URZ ;  /* 0x0000003f3f3ff290 */ /* 0x000fe4000fffe03f */
[----:B------:R-:W2:Y:S04]  /*3c30*/  @!P0 LD.E.128 R4, desc[UR6][R34.64] ;  /* 0x0000000622048980 */ /* 0x000ea8000c101d00 */
[----:B--2---:R1:W-:Y:S01]  /*3c40*/  @!P0 ST.E.128 desc[UR6][R14.64], R4 ;  /* 0x000000040e008985 */ /* 0x0043e2000c101d06 */
[C---:B------:R-:W-:Y:S05]  /*3c50*/  @!P3 IADD3 R28, P0, R73.reuse, R170, RZ ;  /* 0x000000aa491cb210 */ /* 0x040fea0007f1e0ff */
[C---:B------:R-:W-:Y:S01]  /*3c60*/  @!P3 IMAD.X R29, R72.reuse, 0x1, R222, P0 ;  /* 0x00000001481db824 */ /* 0x040fe200000e06de */
[----:B------:R-:W-:Y:S05]  /*3c70*/  @!P2 IADD3 R40, P0, R73, R168, RZ ;  /* 0x000000a84928a210 */ /* 0x000fea0007f1e0ff */
[C---:B------:R-:W-:Y:S01]  /*3c80*/  @!P2 IMAD.X R41, R72.reuse, 0x1, R220, P0 ;  /* 0x000000014829a824 */ /* 0x040fe200000e06dc */
[----:B------:R-:W-:Y:S11]  /*3c90*/  LOP3.LUT P0, RZ, R33, 0x8, RZ, 0xc0, !PT ;  /* 0x0000000821ff7812 */ /* 0x000ff6000780c0ff */
[----:B------:R-:W-:Y:S02]  /*3ca0*/  @!UPT UIADD3 URZ, URZ, URZ, URZ ;  /* 0x0000003f3f3ff290 */ /* 0x000fe4000fffe03f */
[----:B------:R-:W2:Y:S04]  /*3cb0*/  @!P0 LD.E.128 R8, desc[UR6][R42.64] ;  /* 0x000000062a088980 */ /* 0x000ea8000c101d00 */
[----:B--2---:R-:W-:Y:S01]  /*3cc0*/  @!P0 ST.E.128 desc[UR6][R24.64], R8 ;  /* 0x0000000818008985 */ /* 0x004fe2000c101d06 */
[----:B------:R-:W-:Y:S03]  /*3cd0*/  @!P1 IADD3 R34, P0, R73, R166, RZ ;  /* 0x000000a649229210 */ /* 0x000fe60007f1e0ff */
[----:B-1----:R-:W2:Y:S02]  /*3ce0*/  @!P6 LD.E.128 R4, desc[UR6][R44.64] ;  /* 0x000000062c04e980 */ /* 0x002ea4000c101d00 */
[----:B------:R-:W-:Y:S01]  /*3cf0*/  @!P1 IMAD.X R35, R72, 0x1, R219, P0 ;  /* 0x0000000148239824 */ /* 0x000fe200000e06db */
[C---:B------:R-:W-:Y:S01]  /*3d00*/  LOP3.LUT P0, RZ, R33.reuse, 0x1, RZ, 0xc0, !PT ;  /* 0x0000000121ff7812 */ /* 0x040fe2000780c0ff */
        /* <DEDUP_REMOVED lines=8> */
[----:B------:R-:W2:Y:S04]  /*3d90*/  @!P6 LD.E.128 R24, desc[UR6][R52.64] ;  /* 0x000000063418e980 */ /* 0x000ea8000c101d00 */
[----:B--2---:R-:W-:Y:S04]  /*3da0*/  @!P6 ST.E.128 desc[UR6][R38.64], R24 ;  /* 0x000000182600e985 */ /* 0x004fe8000c101d06 */
[----:B------:R-:W2:Y:S04]  /*3db0*/  @!P5 LD.E.128 R12, desc[UR6][R54.64] ;  /* 0x00000006360cd980 */ /* 0x000ea8000c101d00 */
[----:B--2---:R-:W-:Y:S04]  /*3dc0*/  @!P5 ST.E.128 desc[UR6][R22.64], R12 ;  /* 0x0000000c1600d985 */ /* 0x004fe8000c101d06 */
[----:B------:R-:W2:Y:S04]  /*3dd0*/  @!P4 LD.E.128 R8, desc[UR6][R56.64] ;  /* 0x000000063808c980 */ /* 0x000ea8000c101d00 */
[----:B--2---:R-:W-:Y:S04]  /*3de0*/  @!P4 ST.E.128 desc[UR6][R36.64], R8 ;  /* 0x000000082400c985 */ /* 0x004fe8000c101d06 */
[----:B-1----:R-:W2:Y:S04]  /*3df0*/  @!P3 LD.E.128 R4, desc[UR6][R58.64] ;  /* 0x000000063a04b980 */ /* 0x002ea8000c101d00 */
        /* <DEDUP_REMOVED lines=89> */
.L_x_1704:
[----:B------:R-:W-:Y:S05]  /*4390*/  BSYNC B0 ;  /* 0x0000000000007941 */ /* 0x000fea0003800000 */
.L_x_1703:
        /* <DEDUP_REMOVED lines=61> */
.L_x_1706:
[----:B------:R-:W-:Y:S05]  /*4770*/  BSYNC B0 ;  /* 0x0000000000007941 */ /* 0x000fea0003800000 */
.L_x_1705:
        /* <DEDUP_REMOVED lines=64> */
.L_x_1708:
[----:B------:R-:W-:Y:S05]  /*4b80*/  BSYNC B0 ;  /* 0x0000000000007941 */ /* 0x000fea0003800000 */
.L_x_1707:
        /* <DEDUP_REMOVED lines=71> */
.L_x_1710:
[----:B------:R-:W-:Y:S05]  /*5000*/  BSYNC B0 ;  /* 0x0000000000007941 */ /* 0x000fea0003800000 */
.L_x_1709:
        /* <DEDUP_REMOVED lines=64> */
.L_x_1712:
[----:B------:R-:W-:Y:S05]  /*5410*/  BSYNC B0 ;  /* 0x0000000000007941 */ /* 0x000fea0003800000 */
.L_x_1711:
        /* <DEDUP_REMOVED lines=71> */
.L_x_1714:
[----:B------:R-:W-:Y:S05]  /*5890*/  BSYNC B0 ;  /* 0x0000000000007941 */ /* 0x000fea0003800000 */
.L_x_1713:
        /* <DEDUP_REMOVED lines=71> */
.L_x_1716:
[----:B------:R-:W-:Y:S05]  /*5d10*/  BSYNC B0 ;  /* 0x0000000000007941 */ /* 0x000fea0003800000 */
.L_x_1715:
        /* <DEDUP_REMOVED lines=71> */
.L_x_1718:
[----:B------:R-:W-:Y:S05]  /*6190*/  BSYNC B0 ;  /* 0x0000000000007941 */ /* 0x000fea0003800000 */
.L_x_1717:
        /* <DEDUP_REMOVED lines=65> */
.L_x_1720:
[----:B------:R-:W-:Y:S05]  /*65b0*/  BSYNC B0 ;  /* 0x0000000000007941 */ /* 0x000fea0003800000 */
.L_x_1719:
        /* <DEDUP_REMOVED lines=71> */
.L_x_1722:
[----:B------:R-:W-:Y:S05]  /*6a30*/  BSYNC B0 ;  /* 0x0000000000007941 */ /* 0x000fea0003800000 */
.L_x_1721:
        /* <DEDUP_REMOVED lines=69> */
.L_x_1724:
[----:B------:R-:W-:Y:S05]  /*6e90*/  BSYNC B0 ;  /* 0x0000000000007941 */ /* 0x000fea0003800000 */
.L_x_1723:
[----:B------:R-:W-:Y:S01]  /*6ea0*/  ISETP.GE.AND P0, PT, R94, R66, PT ;  /* 0x000000425e00720c */ /* 0x000fe20003f06270 */
[----:B------:R-:W-:Y:S01]  /*6eb0*/  BSSY B0, `(.L_x_1725) ;  /* 0x000004f000007945 */ /* 0x000fe20003800000 */
[CC--:B------:R-:W-:Y:S02]  /*6ec0*/  ISETP.GE.OR P6, PT, R132.reuse, R42.reuse, P1 ;  /* 0x0000002a8400720c */ /* 0x0c0fe40000fc6670 */
[CC--:B------:R-:W-:Y:S02]  /*6ed0*/  ISETP.GE.OR P1, PT, R132.reuse, R42.reuse, P0 ;  /* 0x0000002a8400720c */ /* 0x0c0fe40000726670 */
        /* <DEDUP_REMOVED lines=76> */
.L_x_1726:
[----:B------:R-:W-:Y:S05]  /*73a0*/  BSYNC B0 ;  /* 0x0000000000007941 */ /* 0x000fea0003800000 */
.L_x_1725:
        /* <DEDUP_REMOVED lines=68> */
.L_x_1728:
[----:B------:R-:W-:Y:S05]  /*77f0*/  BSYNC B0 ;  /* 0x0000000000007941 */ /* 0x000fea0003800000 */
.L_x_1727:
        /* <DEDUP_REMOVED lines=68> */
.L_x_1730:
[----:B------:R-:W-:Y:S05]  /*7c40*/  BSYNC B0 ;  /* 0x0000000000007941 */ /* 0x000fea0003800000 */
.L_x_1729:
        /* <DEDUP_REMOVED lines=68> */
.L_x_1732:
[----:B------:R-:W-:Y:S05]  /*8090*/  BSYNC B0 ;  /* 0x0000000000007941 */ /* 0x000fea0003800000 */
.L_x_1731:
        /* <DEDUP_REMOVED lines=68> */
.L_x_1734:
[----:B------:R-:W-:Y:S05]  /*84e0*/  BSYNC B0 ;  /* 0x0000000000007941 */ /* 0x000fea0003800000 */
.L_x_1733:
        /* <DEDUP_REMOVED lines=10> */
.L_x_1702:
        /* <DEDUP_REMOVED lines=100> */
.L_x_1739:
[----:B------:R-:W-:Y:S05]  /*8bd0*/  BSYNC B0 ;  /* 0x0000000000007941 */ /* 0x000fea0003800000 */
.L_x_1738:
[----:B-----5:R2:W-:Y:S02]  /*8be0*/  ST.E.128 desc[UR6][R34.64], R8 ;  /* 0x0000000822007985 */ /* 0x0205e4000c101d06 */
.L_x_1737:
[----:B------:R-:W-:Y:S05]  /*8bf0*/  BSYNC B1 ;  /* 0x0000000000017941 */ /* 0x000fea0003800000 */
.L_x_1736:
        /* <DEDUP_REMOVED lines=99> */
.L_x_1743:
[----:B------:R-:W-:Y:S05]  /*9230*/  BSYNC B0 ;  /* 0x0000000000007941 */ /* 0x000fea0003800000 */
.L_x_1742:
[----:B-----5:R3:W-:Y:S02]  /*9240*/  ST.E.128 desc[UR6][R34.64], R8 ;  /* 0x0000000822007985 */ /* 0x0207e4000c101d06 */
.L_x_1741:
[----:B------:R-:W-:Y:S05]  /*9250*/  BSYNC B1 ;  /* 0x0000000000017941 */ /* 0x000fea0003800000 */
.L_x_1740:
[----:B------:R-:W-:Y:S01]  /*9260*/  ISETP.GE.AND P0, PT, R80, R66, PT ;  /* 0x000000425000720c */ /* 0x000fe20003f06270 */
        /* <DEDUP_REMOVED lines=98> */
.L_x_1747:
[----:B------:R-:W-:Y:S05]  /*9890*/  BSYNC B0 ;  /* 0x0000000000007941 */ /* 0x000fea0003800000 */
.L_x_1746:
[----:B-----5:R4:W-:Y:S02]  /*98a0*/  ST.E.128 desc[UR6][R34.64], R8 ;  /* 0x0000000822007985 */ /* 0x0209e4000c101d06 */
.L_x_1745:
[----:B------:R-:W-:Y:S05]  /*98b0*/  BSYNC B1 ;  /* 0x0000000000017941 */ /* 0x000fea0003800000 */
.L_x_1744:
        /* <DEDUP_REMOVED lines=106> */
.L_x_1751:
[----:B------:R-:W-:Y:S05]  /*9f60*/  BSYNC B0 ;  /* 0x0000000000007941 */ /* 0x000fea0003800000 */
.L_x_1750:
[----:B-----5:R2:W-:Y:S02]  /*9f70*/  ST.E.128 desc[UR6][R34.64], R8 ;  /* 0x0000000822007985 */ /* 0x0205e4000c101d06 */
.L_x_1749:
[----:B------:R-:W-:Y:S05]  /*9f80*/  BSYNC B1 ;  /* 0x0000000000017941 */ /* 0x000fea0003800000 */
.L_x_1748:
        /* <DEDUP_REMOVED lines=99> */
.L_x_1755:
[----:B------:R-:W-:Y:S05]  /*a5c0*/  BSYNC B0 ;  /* 0x0000000000007941 */ /* 0x000fea0003800000 */
.L_x_1754:
[----:B-----5:R2:W-:Y:S02]  /*a5d0*/  ST.E.128 desc[UR6][R34.64], R8 ;  /* 0x0000000822007985 */ /* 0x0205e4000c101d06 */
.L_x_1753:
[----:B------:R-:W-:Y:S05]  /*a5e0*/  BSYNC B1 ;  /* 0x0000000000017941 */ /* 0x000fea0003800000 */
.L_x_1752:
        /* <DEDUP_REMOVED lines=106> */
.L_x_1759:
[----:B------:R-:W-:Y:S05]  /*ac90*/  BSYNC B0 ;  /* 0x0000000000007941 */ /* 0x000fea0003800000 */
.L_x_1758:
[----:B-----5:R2:W-:Y:S02]  /*aca0*/  ST.E.128 desc[UR6][R34.64], R8 ;  /* 0x0000000822007985 */ /* 0x0205e4000c101d06 */
.L_x_1757:
[----:B------:R-:W-:Y:S05]  /*acb0*/  BSYNC B1 ;  /* 0x0000000000017941 */ /* 0x000fea0003800000 */
.L_x_1756:
        /* <DEDUP_REMOVED lines=106> */
.L_x_1763:
[----:B------:R-:W-:Y:S05]  /*b360*/  BSYNC B0 ;  /* 0x0000000000007941 */ /* 0x000fea0003800000 */
.L_x_1762:
[----:B-----5:R2:W-:Y:S02]  /*b370*/  ST.E.128 desc[UR6][R34.64], R8 ;  /* 0x0000000822007985 */ /* 0x0205e4000c101d06 */
.L_x_1761:
[----:B------:R-:W-:Y:S05]  /*b380*/  BSYNC B1 ;  /* 0x0000000000017941 */ /* 0x000fea0003800000 */
.L_x_1760:
        /* <DEDUP_REMOVED lines=106> */
.L_x_1767:
[----:B------:R-:W-:Y:S05]  /*ba30*/  BSYNC B0 ;  /* 0x0000000000007941 */ /* 0x000fea0003800000 */
.L_x_1766:
[----:B-----5:R2:W-:Y:S02]  /*ba40*/  ST.E.128 desc[UR6][R34.64], R8 ;  /* 0x0000000822007985 */ /* 0x0205e4000c101d06 */
.L_x_1765:
[----:B------:R-:W-:Y:S05]  /*ba50*/  BSYNC B1 ;  /* 0x0000000000017941 */ /* 0x000fea0003800000 */
.L_x_1764:
        /* <DEDUP_REMOVED lines=99> */
.L_x_1771:
[----:B------:R-:W-:Y:S05]  /*c090*/  BSYNC B0 ;  /* 0x0000000000007941 */ /* 0x000fea0003800000 */
.L_x_1770:
[----:B-----5:R2:W-:Y:S02]  /*c0a0*/  ST.E.128 desc[UR6][R34.64], R8 ;  /* 0x0000000822007985 */ /* 0x0205e4000c101d06 */
.L_x_1769:
[----:B------:R-:W-:Y:S05]  /*c0b0*/  BSYNC B1 ;  /* 0x0000000000017941 */ /* 0x000fea0003800000 */
.L_x_1768:
        /* <DEDUP_REMOVED lines=106> */
.L_x_1775:
[----:B------:R-:W-:Y:S05]  /*c760*/  BSYNC B0 ;  /* 0x0000000000007941 */ /* 0x000fea0003800000 */
.L_x_1774:
[----:B-----5:R2:W-:Y:S02]  /*c770*/  ST.E.128 desc[UR6][R34.64], R8 ;  /* 0x0000000822007985 */ /* 0x0205e4000c101d06 */
.L_x_1773:
[----:B------:R-:W-:Y:S05]  /*c780*/  BSYNC B1 ;  /* 0x0000000000017941 */ /* 0x000fea0003800000 */
.L_x_1772:
        /* <DEDUP_REMOVED lines=106> */
.L_x_1779:
[----:B------:R-:W-:Y:S05]  /*ce30*/  BSYNC B0 ;  /* 0x0000000000007941 */ /* 0x000fea0003800000 */
.L_x_1778:
[----:B-----5:R2:W-:Y:S02]  /*ce40*/  ST.E.128 desc[UR6][R34.64], R8 ;  /* 0x0000000822007985 */ /* 0x0205e4000c101d06 */
.L_x_1777:
[----:B------:R-:W-:Y:S05]  /*ce50*/  BSYNC B1 ;  /* 0x0000000000017941 */ /* 0x000fea0003800000 */
.L_x_1776:
        /* <DEDUP_REMOVED lines=106> */
.L_x_1783:
[----:B------:R-:W-:Y:S05]  /*d500*/  BSYNC B0 ;  /* 0x0000000000007941 */ /* 0x000fea0003800000 */
.L_x_1782:
[----:B-----5:R2:W-:Y:S02]  /*d510*/  ST.E.128 desc[UR6][R34.64], R8 ;  /* 0x0000000822007985 */ /* 0x0205e4000c101d06 */
.L_x_1781:
[----:B------:R-:W-:Y:S05]  /*d520*/  BSYNC B1 ;  /* 0x0000000000017941 */ /* 0x000fea0003800000 */
.L_x_1780:
        /* <DEDUP_REMOVED lines=106> */
.L_x_1787:
[----:B------:R-:W-:Y:S05]  /*dbd0*/  BSYNC B0 ;  /* 0x0000000000007941 */ /* 0x000fea0003800000 */
.L_x_1786:
[----:B-----5:R2:W-:Y:S02]  /*dbe0*/  ST.E.128 desc[UR6][R34.64], R8 ;  /* 0x0000000822007985 */ /* 0x0205e4000c101d06 */
.L_x_1785:
[----:B------:R-:W-:Y:S05]  /*dbf0*/  BSYNC B1 ;  /* 0x0000000000017941 */ /* 0x000fea0003800000 */
.L_x_1784:
        /* <DEDUP_REMOVED lines=106> */
.L_x_1791:
[----:B------:R-:W-:Y:S05]  /*e2a0*/  BSYNC B0 ;  /* 0x0000000000007941 */ /* 0x000fea0003800000 */
.L_x_1790:
[----:B-----5:R2:W-:Y:S02]  /*e2b0*/  ST.E.128 desc[UR6][R34.64], R8 ;  /* 0x0000000822007985 */ /* 0x0205e4000c101d06 */
.L_x_1789:
[----:B------:R-:W-:Y:S05]  /*e2c0*/  BSYNC B1 ;  /* 0x0000000000017941 */ /* 0x000fea0003800000 */
.L_x_1788:
        /* <DEDUP_REMOVED lines=106> */
.L_x_1795:
[----:B------:R-:W-:Y:S05]  /*e970*/  BSYNC B0 ;  /* 0x0000000000007941 */ /* 0x000fea0003800000 */
.L_x_1794:
[----:B-----5:R2:W-:Y:S02]  /*e980*/  ST.E.128 desc[UR6][R34.64], R8 ;  /* 0x0000000822007985 */ /* 0x0205e4000c101d06 */
.L_x_1793:
[----:B------:R-:W-:Y:S05]  /*e990*/  BSYNC B1 ;  /* 0x0000000000017941 */ /* 0x000fea0003800000 */
.L_x_1792:
        /* <DEDUP_REMOVED lines=105> */
.L_x_1799:
[----:B------:R-:W-:Y:S05]  /*f030*/  BSYNC B0 ;  /* 0x0000000000007941 */ /* 0x000fea0003800000 */
.L_x_1798:
[----:B-----5:R2:W-:Y:S02]  /*f040*/  ST.E.128 desc[UR6][R34.64], R8 ;  /* 0x0000000822007985 */ /* 0x0205e4000c101d06 */
.L_x_1797:
[----:B------:R-:W-:Y:S05]  /*f050*/  BSYNC B1 ;  /* 0x0000000000017941 */ /* 0x000fea0003800000 */
.L_x_1796:
        /* <DEDUP_REMOVED lines=11> */
.L_x_1701:
        /* <DEDUP_REMOVED lines=13> */
[----:B------:R-:W-:Y:S02]  /*f1e0*/  LOP3.LUT P5, RZ, R33, 0x20, RZ, 0xc0, !PT ;  /* 0x0000002021ff7812 */ /* 0x000fe400078ac0ff */
[----:B------:R-:W-:Y:S02]  /*f1f0*/  @!P6 LEA.HI.X R9, R98, R70, R139, 0x1, P0 ;  /* 0x000000466209e211 */ /* 0x000fe400000f0c8b */
[C---:B------:R-:W-:Y:S02]  /*f200*/  @!P6 LEA R6, P0, R172.reuse, R68, 0x1 ;  /* 0x00000044ac06e211 */ /* 0x040fe400078008ff */
[----:B------:R-:W-:Y:S02]  /*f210*/  P2R R25, PR, RZ, 0x2 ;  /* 0x00000002ff197803 */ /* 0x000fe40000000000 */
[----:B------:R-:W-:Y:S02]  /*f220*/  @!P6 LEA.HI.X R7, R172, R69, R173, 0x1, P0 ;  /* 0x00000045ac07e211 */ /* 0x000fe400000f0cad */
[----:B------:R-:W-:Y:S02]  /*f230*/  @!P3 LEA R4, P0, R95, R71, 0x1 ;  /* 0x000000475f04b211 */ /* 0x000fe400078008ff */
[----:B------:R-:W-:Y:S02]  /*f240*/  LOP3.LUT P1, RZ, R33, 0x2, RZ, 0xc0, !PT ;  /* 0x0000000221ff7812 */ /* 0x000fe4000782c0ff */
        /* <DEDUP_REMOVED lines=34> */
[C---:B------:R-:W-:Y:S03]  /*f470*/  @!P1 LEA R8, P0, R97.reuse, R71, 0x1 ;  /* 0x0000004761089211 */ /* 0x040fe600078008ff */
        /* <DEDUP_REMOVED lines=129> */
.L_x_1735:
[----:B------:R-:W-:Y:S05]  /*fc90*/  BSYNC B2 ;  /* 0x0000000000027941 */ /* 0x000fea0003800000 */
.L_x_1700:
        /* <DEDUP_REMOVED lines=14> */
[----:B------:R-:W4:Y:S01]  /*fd80*/  LD.E R3, desc[UR6][R134.64+0x170] ;  /* 0x0001700686037980 */ /* 0x000f22000c101900 */
[----:B--23--:R-:W-:Y:S03]  /*fd90*/  IABS R6, R18 ;  /* 0x0000001200067213 */ /* 0x00cfe60000000000 */
[----:B------:R-:W2:Y:S01]  /*fda0*/  LD.E.64 R12, desc[UR6][R134.64+0x28] ;  /* 0x00002806860c7980 */ /* 0x000ea2000c101b00 */
[-C--:B----4-:R-:W-:Y:S02]  /*fdb0*/  IABS R8, R3.reuse ;  /* 0x0000000300087213 */ /* 0x090fe40000000000 */
[----:B------:R-:W-:Y:S02]  /*fdc0*/  IABS R9, R3 ;  /* 0x0000000300097213 */ /* 0x000fe40000000000 */
[----:B------:R-:W1:Y:S02]  /*fdd0*/  I2F.RP R4, R8 ;  /* 0x0000000800047306 */ /* 0x000e640000209400 */
[----:B------:R-:W-:Y:S08]  /*fde0*/  IADD3 R9, RZ, -R9, RZ ;  /* 0x80000009ff097210 */ /* 0x000ff00007ffe0ff */
        /* <DEDUP_REMOVED lines=17> */
[----:B------:R-:W-:Y:S01]  /*ff00*/  @!P0 IADD3 R2, R2, 0x1, RZ ;  /* 0x0000000102028810 */ /* 0x000fe20007ffe0ff */
[----:B------:R-:W-:Y:S01]  /*ff10*/  @!P0 IMAD.IADD R5, R5, 0x1, -R8 ;  /* 0x0000000105058824 */ /* 0x000fe200078e0a08 */
        /* <DEDUP_REMOVED lines=12> */
[----:B------:R-:W-:Y:S02]  /*ffe0*/  @!P1 IMAD.MOV R2, RZ, RZ, -R2 ;  /* 0x000000ffff029224 */ /* 0x000fe400078e0a02 */
[----:B------:R-:W-:Y:S03]  /*fff0*/  @!P2 IMAD.MOV R4, RZ, RZ, -R4 ;  /* 0x000000ffff04a224 */ /* 0x000fe600078e0a04 */
[C---:B------:R-:W-:Y:S02]  /*10000*/  SEL R5, R6.reuse, R2, !P0 ;  /* 0x0000000206057207 */ /* 0x040fe40004000000 */
        /* <DEDUP_REMOVED lines=36> */
.L_x_1801:
[----:B----4-:R-:W-:Y:S01]  /*10250*/  MOV R5, R72 ;  /* 0x0000004800057202 */ /* 0x010fe20000000f00 */
[----:B------:R-:W2:Y:S01]  /*10260*/  LD.E R2, desc[UR6][R134.64+0x40] ;  /* 0x0000400686027980 */ /* 0x000ea2000c101900 */
[----:B------:R-:W-:Y:S01]  /*10270*/  MOV R3, R69 ;  /* 0x0000004500037202 */ /* 0x000fe20000000f00 */
[----:B------:R-:W-:Y:S02]  /*10280*/  IMAD.MOV.U32 R4, RZ, RZ, R73 ;  /* 0x000000ffff047224 */ /* 0x000fe400078e0049 */
[----:B------:R-:W4:Y:S02]  /*10290*/  LD.E R0, desc[UR6][R134.64+0x38] ;  /* 0x0000380686007980 */ /* 0x000f24000c101900 */
[----:B----4-:R-:W-:Y:S02]  /*102a0*/  IMAD.U32 R0, R0, -0x100, RZ ;  /* 0xffffff0000007824 */ /* 0x010fe400078e00ff */
[----:B--23--:R-:W-:Y:S02]  /*102b0*/  IMAD.U32 R6, R2, -0x100, RZ ;  /* 0xffffff0002067824 */ /* 0x00cfe400078e00ff */
[----:B------:R-:W-:Y:S03]  /*102c0*/  IMAD.MOV.U32 R2, RZ, RZ, R68 ;  /* 0x000000ffff027224 */ /* 0x000fe600078e0044 */
[----:B------:R-:W-:Y:S02]  /*102d0*/  LEA R73, P1, R6, R4, 0x1 ;  /* 0x0000000406497211 */ /* 0x000fe400078208ff */
[----:B------:R-:W-:Y:S02]  /*102e0*/  LEA R68, P0, R0, R2, 0x1 ;  /* 0x0000000200447211 */ /* 0x000fe400078008ff */
[----:B------:R-:W-:Y:S02]  /*102f0*/  LEA.HI.X.SX32 R72, R6, R5, 0x1, P1 ;  /* 0x0000000506487211 */ /* 0x000fe400008f0eff */
[----:B------:R-:W-:Y:S09]  /*10300*/  LEA.HI.X.SX32 R69, R0, R3, 0x1, P0 ;  /* 0x0000000300457211 */ /* 0x000ff200000f0eff */
.L_x_1802:
[----:B------:R-:W-:Y:S05]  /*10310*/  BSYNC B0 ;  /* 0x0000000000007941 */ /* 0x000fea0003800000 */
.L_x_1800:
[----:B------:R-:W-:Y:S04]  /*10320*/  IADD3 R19, R19, -0x1, RZ ;  /* 0xffffffff13137810 */ /* 0x000fe80007ffe0ff */
[----:B------:R-:W-:Y:S11]  /*10330*/  ISETP.GT.AND P0, PT, R19, R143, PT ;  /* 0x0000008f1300720c */ /* 0x000ff60003f04270 */
[----:B------:R-:W-:Y:S02]  /*10340*/  @!UPT UIADD3 URZ, URZ, URZ, URZ ;  /* 0x0000003f3f3ff290 */ /* 0x000fe4000fffe03f */
[----:B------:R-:W-:Y:S05]  /*10350*/  @P0 BRA `(.L_x_1803) ;  /* 0xffffff2c00840947 */ /* 0x000fea000383ffff */
.L_x_1699:
[----:B------:R-:W-:Y:S05]  /*10360*/  WARPSYNC.ALL ;  /* 0x0000000000007948 */ /* 0x000fea0003800000 */
[----:B------:R-:W-:Y:S06]  /*10370*/  BAR.SYNC.DEFER_BLOCKING 0x0 ;  /* 0x0000000000007b1d */ /* 0x000fec0000010000 */
[----:B------:R-:W5:Y:S04]  /*10380*/  LDL.LU R0, [R1+0x4] ;  /* 0x0000040001007983 */ /* 0x000f680000300800 */
[----:B------:R-:W5:Y:S01]  /*10390*/  LD.E R33, desc[UR6][R134.64+0xd0] ;  /* 0x0000d00686217980 */ /* 0x000f62000c101900 */
[----:B------:R-:W1:Y:S01]  /*103a0*/  S2UR UR4, SR_CgaCtaId ;  /* 0x00000000000479c3 */ /* 0x000e620000008800 */
[----:B------:R-:W-:Y:S01]  /*103b0*/  UMOV UR5, 0x400 ;  /* 0x0000040000057882 */ /* 0x000fe20000000000 */
[----:B------:R-:W-:Y:S01]  /*103c0*/  BSSY B2, `(.L_x_1804) ;  /* 0x000031c000027945 */ /* 0x000fe20003800000 */
[----:B------:R-:W1:Y:S01]  /*103d0*/  S2R R2, SR_CTAID.X ;  /* 0x0000000000027919 */ /* 0x000e620000002500 */
[C---:B--23--:R-:W-:Y:S01]  /*103e0*/  SHF.L.U64.HI R6, R198.reuse, 0x4, R199 ;  /* 0x00000004c6067819 */ /* 0x04cfe200000102c7 */
[----:B----4-:R-:W-:Y:S01]  /*103f0*/  IMAD.SHL.U32 R4, R198, 0x10, RZ ;  /* 0x00000010c6047824 */ /* 0x010fe200078e00ff */
[----:B-1----:R-:W-:Y:S01]  /*10400*/  ULEA UR4, UR4, UR5, 0x18 ;  /* 0x0000000504047291 */ /* 0x002fe2000f8ec03f */
[----:B------:R-:W-:-:S05]  /*10410*/  IMAD.SHL.U32 R220, R2, 0x40, RZ ;  /* 0x0000004002dc7824 */ /* 0x000fca00078e00ff */
[----:B-----5:R-:W-:Y:S02]  /*10420*/  LEA R190, R0, UR4, 0x1 ;  /* 0x0000000400be7c11 */ /* 0x020fe4000f8e08ff */
[----:B------:R-:W-:-:S13]  /*10430*/  ISETP.NE.AND P0, PT, R33, RZ, PT ;  /* 0x000000ff2100720c */ /* 0x000fda0003f05270 */
[----:B------:R-:W-:Y:S05]  /*10440*/  @!P0 BRA `(.L_x_1805) ;  /* 0x0000002c003c8947 */ /* 0x000fea0003800000 */
[----:B------:R-:W2:Y:S04]  /*10450*/  LD.E.64 R2, desc[UR6][R134.64+0xf0] ;  /* 0x0000f00686027980 */ /* 0x000ea8000c101b00 */
[----:B------:R-:W3:Y:S04]  /*10460*/  LDL R0, [R1+0x154] ;  /* 0x0001540001007983 */ /* 0x000ee80000100800 */
[----:B------:R-:W4:Y:S04]  /*10470*/  LD.E.U8 R12, desc[UR6][R134.64+0x1b3] ;  /* 0x0001b306860c7980 */ /* 0x000f28000c101100 */
[----:B------:R-:W4:Y:S04]  /*10480*/  LDL R13, [R1+0x15c] ;  /* 0x00015c00010d7983 */ /* 0x000f280000100800 */
[----:B------:R-:W5:Y:S04]  /*10490*/  LD.E R36, desc[UR6][R134.64+0xc0] ;  /* 0x0000c00686247980 */ /* 0x000f68000c101900 */
[----:B------:R-:W5:Y:S04]  /*104a0*/  LD.E.64 R28, desc[UR6][R134.64+0x148] ;  /* 0x00014806861c7980 */ /* 0x000f68000c101b00 */
[----:B------:R-:W5:Y:S01]  /*104b0*/  LD.E.64 R22, desc[UR6][R134.64+0x150] ;  /* 0x0001500686167980 */ /* 0x000f62000c101b00 */
[----:B--2---:R-:W-:-:S04]  /*104c0*/  ISETP.NE.U32.AND P1, PT, R2, RZ, PT ;  /* 0x000000ff0200720c */ /* 0x004fc80003f25070 */
[----:B------:R-:W-:-:S13]  /*104d0*/  ISETP.NE.AND.EX P1, PT, R3, RZ, PT, P1 ;  /* 0x000000ff0300720c */ /* 0x000fda0003f25310 */
[----:B---3--:R-:W-:-:S04]  /*104e0*/  @P1 LEA R2, P0, R0, R2, 0x2 ;  /* 0x0000000200021211 */ /* 0x008fc800078010ff */
[----:B------:R-:W-:Y:S01]  /*104f0*/  @P1 LEA.HI.X R3, R0, R3, R246, 0x2, P0 ;  /* 0x0000000300031211 */ /* 0x000fe200000f14f6 */
[----:B------:R-:W-:-:S06]  /*10500*/  IMAD.MOV.U32 R0, RZ, RZ, RZ ;  /* 0x000000ffff007224 */ /* 0x000fcc00078e00ff */
[----:B------:R1:W2:Y:S01]  /*10510*/  @P1 LD.E R0, desc[UR6][R2.64] ;  /* 0x0000000602001980 */ /* 0x0002a2000c101900 */
[-C--:B------:R-:W-:Y:S01]  /*10520*/  IADD3 R4, P1, R4, R244.reuse, RZ ;  /* 0x000000f404047210 */ /* 0x080fe20007f3e0ff */
[----:B------:R-:W-:Y:S01]  /*10530*/  IMAD.MOV.U32 R246, RZ, RZ, R244 ;  /* 0x000000fffff67224 */ /* 0x000fe200078e00f4 */
[----:B------:R-:W-:Y:S01]  /*10540*/  LEA R5, P0, R198, R244, 0x5 ;  /* 0x000000f4c6057211 */ /* 0x000fe200078028ff */
[----:B------:R-:W-:Y:S02]  /*10550*/  IMAD R10, R199, 0x30, RZ ;  /* 0x00000030c70a7824 */ /* 0x000fe400078e02ff */
[----:B------:R-:W-:Y:S01]  /*10560*/  IMAD.X R6, R6, 0x1, R247, P1 ;  /* 0x0000000106067824 */ /* 0x000fe200008e06f7 */
[----:B------:R-:W-:Y:S02]  /*10570*/  LEA.HI.X R7, R198, R247, R199, 0x5, P0 ;  /* 0x000000f7c6077211 */ /* 0x000fe400000f2cc7 */
[-C--:B------:R-:W-:Y:S02]  /*10580*/  LEA R30, P1, R4, R196.reuse, 0x1 ;  /* 0x000000c4041e7211 */ /* 0x080fe400078208ff */
[----:B------:R-:W-:-:S02]  /*10590*/  LEA R42, P0, R5, R196, 0x1 ;  /* 0x000000c4052a7211 */ /* 0x000fc400078008ff */
[-C--:B------:R-:W-:Y:S02]  /*105a0*/  LEA.HI.X R31, R4, R197.reuse, R6, 0x1, P1 ;  /* 0x000000c5041f7211 */ /* 0x080fe400008f0c06 */
[----:B------:R-:W-:Y:S01]  /*105b0*/  LEA.HI.X R43, R5, R197, R7, 0x1, P0 ;  /* 0x000000c5052b7211 */ /* 0x000fe200000f0c07 */
[----:B------:R-:W-:Y:S02]  /*105c0*/  IMAD.SHL.U32 R14, R248, 0x4, RZ ;  /* 0x00000004f80e7824 */ /* 0x000fe400078e00ff */
[----:B-1----:R-:W-:-:S04]  /*105d0*/  IMAD.WIDE.U32 R2, R198, 0x30, R246 ;  /* 0x00000030c6027825 */ /* 0x002fc800078e00f6 */
[----:B------:R-:W-:Y:S01]  /*105e0*/  IMAD.IADD R6, R3, 0x1, R10 ;  /* 0x0000000103067824 */ /* 0x000fe200078e020a */
[----:B------:R-:W-:-:S04]  /*105f0*/  LEA R44, P0, R2, R196, 0x1 ;  /* 0x000000c4022c7211 */ /* 0x000fc800078008ff */
[----:B------:R-:W-:Y:S02]  /*10600*/  LEA.HI.X R45, R2, R197, R6, 0x1, P0 ;  /* 0x000000c5022d7211 */ /* 0x000fe400000f0c06 */
[----:B----4-:R-:W-:Y:S02]  /*10610*/  ISETP.NE.AND P0, PT, R12, RZ, PT ;  /* 0x000000ff0c00720c */ /* 0x010fe40003f05270 */
[----:B------:R-:W-:-:S04]  /*10620*/  LEA R8, P2, R244, R196, 0x1 ;  /* 0x000000c4f4087211 */ /* 0x000fc800078408ff */
[----:B------:R-:W-:Y:S01]  /*10630*/  LEA.HI.X R9, R244, R197, R247, 0x1, P2 ;  /* 0x000000c5f4097211 */ /* 0x000fe200010f0cf7 */
[--C-:B------:R-:W-:Y:S01]  /*10640*/  IMAD.IADD R35, R13, 0x1, -R220.reuse ;  /* 0x000000010d237824 */ /* 0x100fe200078e0adc */
[----:B--2---:R-:W-:Y:S02]  /*10650*/  IADD3 R11, R0, R194, R220 ;  /* 0x000000c2000b7210 */ /* 0x004fe40007ffe0dc */
[----:B------:R-:W-:-:S04]  /*10660*/  LEA.HI R0, R33, R33, RZ, 0x1 ;  /* 0x0000002121007211 */ /* 0x000fc800078f08ff */
[----:B------:R-:W-:-:S05]  /*10670*/  SHF.R.S32.HI R20, RZ, 0x1, R0 ;  /* 0x00000001ff147819 */ /* 0x000fca0000011400 */
[-C--:B------:R-:W-:Y:S02]  /*10680*/  IMAD R0, R78, R20.reuse, R14 ;  /* 0x000000144e007224 */ /* 0x080fe400078e020e */
[----:B------:R-:W-:Y:S02]  /*10690*/  IMAD R4, R11, R20, RZ ;  /* 0x000000140b047224 */ /* 0x000fe400078e02ff */
[----:B------:R-:W-:-:S03]  /*106a0*/  IMAD.IADD R3, R14, 0x1, R0 ;  /* 0x000000010e037824 */ /* 0x000fc600078e0200 */
[----:B------:R-:W-:Y:S02]  /*106b0*/  SHF.R.S32.HI R5, RZ, 0x1f, R4 ;  /* 0x0000001fff057819 */ /* 0x000fe40000011404 */
[C---:B------:R-:W-:Y:S02]  /*106c0*/  IADD3 R16, P2, R4.reuse, R0, RZ ;  /* 0x0000000004107210 */ /* 0x040fe40007f5e0ff */
[----:B------:R-:W-:Y:S01]  /*106d0*/  IADD3 R40, P1, R4, R3, RZ ;  /* 0x0000000304287210 */ /* 0x000fe20007f3e0ff */
[----:B------:R-:W-:Y:S01]  /*106e0*/  IMAD.SHL.U32 R21, R20, 0x10, RZ ;  /* 0x0000001014157824 */ /* 0x000fe200078e00ff */
        /* <DEDUP_REMOVED lines=8> */
[----:B-----5:R-:W-:-:S13]  /*10770*/  ISETP.GE.AND P0, PT, R132, R36, PT ;  /* 0x000000248400720c */ /* 0x020fda0003f06270 */
        /* <DEDUP_REMOVED lines=8> */
[-C--:B--2---:R-:W-:Y:S02]  /*10800*/  IADD3 R8, P1, R28, R2.reuse, RZ ;  /* 0x000000021c087210 */ /* 0x084fe40007f3e0ff */
[----:B------:R-:W-:Y:S02]  /*10810*/  IADD3 R2, P0, R22, R2, RZ ;  /* 0x0000000216027210 */ /* 0x000fe40007f1e0ff */
[-C--:B------:R-:W-:Y:S02]  /*10820*/  IADD3.X R9, R29, R0.reuse, RZ, P1, !PT ;  /* 0x000000001d097210 */ /* 0x080fe40000ffe4ff */
[----:B------:R-:W-:-:S04]  /*10830*/  IADD3.X R3, R23, R0, RZ, P0, !PT ;  /* 0x0000000017037210 */ /* 0x000fc800007fe4ff */
[----:B------:R-:W2:Y:S04]  /*10840*/  LD.E.64 R8, desc[UR6][R8.64] ;  /* 0x0000000608087980 */ /* 0x000ea8000c101b00 */
[----:B------:R3:W4:Y:S02]  /*10850*/  LD.E.64 R10, desc[UR6][R2.64] ;  /* 0x00000006020a7980 */ /* 0x000724000c101b00 */
[----:B---3-5:R-:W-:Y:S02]  /*10860*/  MOV R3, R5 ;  /* 0x0000000500037202 */ /* 0x028fe40000000f00 */
        /* <DEDUP_REMOVED lines=39> */
.L_x_1810:
[----:B------:R-:W-:Y:S05]  /*10ae0*/  BSYNC B0 ;  /* 0x0000000000007941 */ /* 0x000fea0003800000 */
.L_x_1809:
[----:B-----5:R3:W-:Y:S02]  /*10af0*/  STS.128 [R190], R4 ;  /* 0x00000004be007388 */ /* 0x0207e40000000c00 */
.L_x_1808:
[----:B------:R-:W-:Y:S05]  /*10b00*/  BSYNC B1 ;  /* 0x0000000000017941 */ /* 0x000fea0003800000 */
.L_x_1807:
[----:B------:R-:W-:Y:S01]  /*10b10*/  VIADD R38, R78, 0x10 ;  /* 0x000000104e267836 */ /* 0x000fe20000000000 */
[----:B------:R-:W-:Y:S04]  /*10b20*/  BSSY B1, `(.L_x_1811) ;  /* 0x000003f000017945 */ /* 0x000fe80003800000 */
[----:B------:R-:W-:-:S04]  /*10b30*/  ISETP.GE.AND P0, PT, R38, R35, PT ;  /* 0x000000232600720c */ /* 0x000fc80003f06270 */
[----:B------:R-:W-:-:S13]  /*10b40*/  ISETP.LT.OR P0, PT, R19, -0x87, P0 ;  /* 0xffffff791300780c */ /* 0x000fda0000701670 */
[----:B------:R-:W-:Y:S05]  /*10b50*/  @P0 BRA `(.L_x_1812) ;  /* 0x0000000000ec0947 */ /* 0x000fea0003800000 */
[----:B-----5:R-:W-:-:S13]  /*10b60*/  ISETP.GE.AND P0, PT, R132, R36, PT ;  /* 0x000000248400720c */ /* 0x020fda0003f06270 */
        /* <DEDUP_REMOVED lines=10> */
[-C--:B--2---:R-:W-:Y:S02]  /*10c10*/  IADD3 R8, P1, R28, R3.reuse, RZ ;  /* 0x000000031c087210 */ /* 0x084fe40007f3e0ff */
[----:B------:R-:W-:Y:S02]  /*10c20*/  IADD3 R2, P0, R22, R3, RZ ;  /* 0x0000000316027210 */ /* 0x000fe40007f1e0ff */
[----:B------:R-:W-:-:S02]  /*10c30*/  IADD3.X R9, R29, R0, RZ, P1, !PT ;  /* 0x000000001d097210 */ /* 0x000fc40000ffe4ff */
[----:B------:R-:W-:-:S04]  /*10c40*/  IADD3.X R3, R23, R0, RZ, P0, !PT ;  /* 0x0000000017037210 */ /* 0x000fc800007fe4ff */
[----:B------:R-:W2:Y:S04]  /*10c50*/  LD.E.64 R8, desc[UR6][R8.64] ;  /* 0x0000000608087980 */ /* 0x000ea8000c101b00 */
[----:B------:R1:W4:Y:S02]  /*10c60*/  LD.E.64 R10, desc[UR6][R2.64] ;  /* 0x00000006020a7980 */ /* 0x000324000c101b00 */
[----:B-1---5:R-:W-:Y:S02]  /*10c70*/  MOV R3, R5 ;  /* 0x0000000500037202 */ /* 0x022fe40000000f00 */
        /* <DEDUP_REMOVED lines=39> */
.L_x_1814:
[----:B------:R-:W-:Y:S05]  /*10ef0*/  BSYNC B0 ;  /* 0x0000000000007941 */ /* 0x000fea0003800000 */
.L_x_1813:
[----:B-----5:R1:W-:Y:S02]  /*10f00*/  STS.128 [R190+0x800], R4 ;  /* 0x00080004be007388 */ /* 0x0203e40000000c00 */
.L_x_1812:
[----:B------:R-:W-:Y:S05]  /*10f10*/  BSYNC B1 ;  /* 0x0000000000017941 */ /* 0x000fea0003800000 */
.L_x_1811:
        /* <DEDUP_REMOVED lines=63> */
.L_x_1818:
[----:B------:R-:W-:Y:S05]  /*11310*/  BSYNC B0 ;  /* 0x0000000000007941 */ /* 0x000fea0003800000 */
.L_x_1817:
[----:B-----5:R3:W-:Y:S02]  /*11320*/  STS.128 [R190+0x1000], R4 ;  /* 0x00100004be007388 */ /* 0x0207e40000000c00 */
.L_x_1816:
[----:B------:R-:W-:Y:S05]  /*11330*/  BSYNC B1 ;  /* 0x0000000000017941 */ /* 0x000fea0003800000 */
.L_x_1815:
[----:B------:R-:W-:-:S05]  /*11340*/  VIADD R24, R78, 0x30 ;  /* 0x000000304e187836 */ /* 0x000fca0000000000 */
        /* <DEDUP_REMOVED lines=61> */
.L_x_1821:
[----:B------:R-:W-:Y:S05]  /*11720*/  BSYNC B0 ;  /* 0x0000000000007941 */ /* 0x000fea0003800000 */
.L_x_1820:
[----:B-----5:R3:W-:Y:S01]  /*11730*/  STS.128 [R190+0x1800], R4 ;  /* 0x00180004be007388 */ /* 0x0207e20000000c00 */
[----:B------:R-:W-:Y:S05]  /*11740*/  BRA `(.L_x_1819) ;  /* 0x0000001c008c7947 */ /* 0x000fea0003800000 */
.L_x_1806:
        /* <DEDUP_REMOVED lines=20> */
[----:B------:R-:W-:-:S04]  /*11890*/  LEA R2, P0, R10, R22, 0x1 ;  /* 0x000000160a027211 */ /* 0x000fc800078008ff */
        /* <DEDUP_REMOVED lines=10> */
[----:B-----5:R-:W-:Y:S02]  /*11940*/  MOV R18, R5 ;  /* 0x0000000500127202 */ /* 0x020fe40000000f00 */
        /* <DEDUP_REMOVED lines=13> */
[----:B------:R-:W-:Y:S02]  /*11a20*/  HADD2.F32 R12, -RZ, R32.H1_H1 ;  /* 0x30000020ff0c7230 */ /* 0x000fe40000004100 */
        /* <DEDUP_REMOVED lines=53> */
.L_x_1825:
[----:B------:R-:W-:Y:S05]  /*11d80*/  BSYNC B0 ;  /* 0x0000000000007941 */ /* 0x000fea0003800000 */
.L_x_1824:
[----:B-----5:R3:W-:Y:S02]  /*11d90*/  STS.128 [R190], R4 ;  /* 0x00000004be007388 */ /* 0x0207e40000000c00 */
.L_x_1823:
[----:B------:R-:W-:Y:S05]  /*11da0*/  BSYNC B1 ;  /* 0x0000000000017941 */ /* 0x000fea0003800000 */
.L_x_1822:
        /* <DEDUP_REMOVED lines=12> */
[----:B------:R-:W-:Y:S02]  /*11e70*/  ISETP.GE.AND P0, PT, R132, R20, PT ;  /* 0x000000148400720c */ /* 0x000fe40003f06270 */
        /* <DEDUP_REMOVED lines=20> */
[----:B-----5:R-:W-:Y:S02]  /*11fc0*/  MOV R14, R5 ;  /* 0x00000005000e7202 */ /* 0x020fe40000000f00 */
        /* <DEDUP_REMOVED lines=67> */
.L_x_1829:
[----:B------:R-:W-:Y:S05]  /*12400*/  BSYNC B0 ;  /* 0x0000000000007941 */ /* 0x000fea0003800000 */
.L_x_1828:
[----:B-----5:R1:W-:Y:S02]  /*12410*/  STS.128 [R190+0x800], R4 ;  /* 0x00080004be007388 */ /* 0x0203e40000000c00 */
.L_x_1827:
[----:B------:R-:W-:Y:S05]  /*12420*/  BSYNC B1 ;  /* 0x0000000000017941 */ /* 0x000fea0003800000 */
.L_x_1826:
        /* <DEDUP_REMOVED lines=12> */
[----:B------:R-:W-:Y:S02]  /*124f0*/  ISETP.GE.AND P0, PT, R132, R20, PT ;  /* 0x000000148400720c */ /* 0x000fe40003f06270 */
        /* <DEDUP_REMOVED lines=89> */
.L_x_1833:
[----:B------:R-:W-:Y:S05]  /*12a90*/  BSYNC B0 ;  /* 0x0000000000007941 */ /* 0x000fea0003800000 */
.L_x_1832:
[----:B-----5:R3:W-:Y:S02]  /*12aa0*/  STS.128 [R190+0x1000], R4 ;  /* 0x00100004be007388 */ /* 0x0207e40000000c00 */
.L_x_1831:
[----:B------:R-:W-:Y:S05]  /*12ab0*/  BSYNC B1 ;  /* 0x0000000000017941 */ /* 0x000fea0003800000 */
.L_x_1830:
        /* <DEDUP_REMOVED lines=43> */
[----:B------:R-:W-:-:S02]  /*12d70*/  HADD2.F32 R6, -RZ, R13.H0_H0 ;  /* 0x2000000dff067230 */ /* 0x000fc40000004100 */
[----:B------:R-:W-:Y:S01]  /*12d80*/  @!P0 FADD.FTZ R8, -R8, -RZ ;  /* 0x800000ff08088221 */ /* 0x000fe20000010100 */
[--C-:B------:R-:W-:Y:S02]  /*12d90*/  HADD2.F32 R9, -RZ, R26.reuse.H0_H0 ;  /* 0x2000001aff097230 */ /* 0x100fe40000004100 */
[----:B------:R-:W-:Y:S01]  /*12da0*/  @!P0 FADD.FTZ R7, -R7, -RZ ;  /* 0x800000ff07078221 */ /* 0x000fe20000010100 */
[----:B------:R-:W-:Y:S02]  /*12db0*/  HADD2.F32 R10, -RZ, R26.H1_H1 ;  /* 0x3000001aff0a7230 */ /* 0x000fe40000004100 */
[----:B------:R-:W-:Y:S01]  /*12dc0*/  @!P0 FADD.FTZ R6, -R6, -RZ ;  /* 0x800000ff06068221 */ /* 0x000fe20000010100 */
[----:B------:R-:W-:Y:S02]  /*12dd0*/  HADD2.F32 R11, -RZ, R25.H0_H0 ;  /* 0x20000019ff0b7230 */ /* 0x000fe40000004100 */
[----:B------:R-:W-:Y:S01]  /*12de0*/  FMUL.FTZ R8, R9, R8 ;  /* 0x0000000809087220 */ /* 0x000fe20000410000 */
[----:B------:R-:W-:-:S02]  /*12df0*/  HADD2.F32 R5, -RZ, R13.H1_H1 ;  /* 0x3000000dff057230 */ /* 0x000fc40000004100 */
[----:B------:R-:W-:Y:S01]  /*12e00*/  FMUL.FTZ R7, R10, R7 ;  /* 0x000000070a077220 */ /* 0x000fe20000410000 */
[--C-:B---3--:R-:W-:Y:S02]  /*12e10*/  HADD2.F32 R3, -RZ, R14.reuse.H1_H1 ;  /* 0x3000000eff037230 */ /* 0x108fe40000004100 */
[----:B------:R-:W-:Y:S01]  /*12e20*/  FMUL.FTZ R6, R11, R6 ;  /* 0x000000060b067220 */ /* 0x000fe20000410000 */
[----:B------:R-:W-:Y:S02]  /*12e30*/  HADD2.F32 R4, -RZ, R14.H0_H0 ;  /* 0x2000000eff047230 */ /* 0x000fe40000004100 */
[----:B------:R-:W-:Y:S01]  /*12e40*/  @!P0 FADD.FTZ R5, -R5, -RZ ;  /* 0x800000ff05058221 */ /* 0x000fe20000010100 */
[--C-:B------:R-:W-:Y:S02]  /*12e50*/  HADD2.F32 R2, -RZ, R15.reuse.H0_H0 ;  /* 0x2000000fff027230 */ /* 0x100fe40000004100 */
        /* <DEDUP_REMOVED lines=43> */
.L_x_1835:
[----:B------:R-:W-:Y:S05]  /*13110*/  BSYNC B0 ;  /* 0x0000000000007941 */ /* 0x000fea0003800000 */
.L_x_1834:
[----:B-----5:R3:W-:Y:S01]  /*13120*/  STS.128 [R190+0x1800], R4 ;  /* 0x00180004be007388 */ /* 0x0207e20000000c00 */
[----:B------:R-:W-:Y:S05]  /*13130*/  BRA `(.L_x_1819) ;  /* 0x0000000400107947 */ /* 0x000fea0003800000 */
.L_x_1805:
        /* <DEDUP_REMOVED lines=21> */
.L_x_1837:
[----:B------:R-:W-:Y:S05]  /*13290*/  BSYNC B0 ;  /* 0x0000000000007941 */ /* 0x000fea0003800000 */
.L_x_1836:
        /* <DEDUP_REMOVED lines=14> */
.L_x_1839:
[----:B------:R-:W-:Y:S05]  /*13380*/  BSYNC B0 ;  /* 0x0000000000007941 */ /* 0x000fea0003800000 */
.L_x_1838:
[----:B------:R-:W-:Y:S04]  /*13390*/  BSSY B0, `(.L_x_1840) ;  /* 0x000000e000007945 */ /* 0x000fe80003800000 */
[----:B------:R-:W-:Y:S05]  /*133a0*/  @P2 BRA `(.L_x_1841) ;  /* 0x0000000000302947 */ /* 0x000fea0003800000 */
[----:B------:R-:W5:Y:S02]  /*133b0*/  LDL R0, [R1] ;  /* 0x0000000001007983 */ /* 0x000f640000100800 */
        /* <DEDUP_REMOVED lines=11> */
.L_x_1841:
[----:B------:R-:W-:Y:S05]  /*13470*/  BSYNC B0 ;  /* 0x0000000000007941 */ /* 0x000fea0003800000 */
.L_x_1840:
[----:B------:R-:W-:Y:S05]  /*13480*/  @P1 BRA `(.L_x_1819) ;  /* 0x00000000003c1947 */ /* 0x000fea0003800000 */
[----:B------:R-:W5:Y:S02]  /*13490*/  LDL R0, [R1] ;  /* 0x0000000001007983 */ /* 0x000f640000100800 */
        /* <DEDUP_REMOVED lines=14> */
.L_x_1819:
[----:B------:R-:W-:Y:S05]  /*13580*/  BSYNC B2 ;  /* 0x0000000000027941 */ /* 0x000fea0003800000 */
.L_x_1804:
        /* <DEDUP_REMOVED lines=18> */
[----:B------:R-:W3:Y:S02]  /*136b0*/  LDL R0, [R1] ;  /* 0x0000000001007983 */ /* 0x000ee40000100800 */
[----:B---3--:R-:W-:-:S13]  /*136c0*/  ISETP.GE.AND P2, PT, R132, R0, PT ;  /* 0x000000008400720c */ /* 0x008fda0003f46270 */
        /* <DEDUP_REMOVED lines=8> */
.L_x_1843:
[----:B------:R-:W-:Y:S05]  /*13750*/  BSYNC B0 ;  /* 0x0000000000007941 */ /* 0x000fea0003800000 */
.L_x_1842:
[----:B------:R-:W-:Y:S01]  /*13760*/  BSSY B0, `(.L_x_1844) ;  /* 0x000000e000007945 */ /* 0x000fe20003800000 */
[----:B------:R-:W-:Y:S02]  /*13770*/  ISETP.GE.AND P2, PT, R11, R4, PT ;  /* 0x000000040b00720c */ /* 0x000fe40003f46270 */
[----:B------:R-:W-:Y:S01]  /*13780*/  IADD3 R10, R78, 0x80, RZ ;  /* 0x000000804e0a7810 */ /* 0x000fe20007ffe0ff */
[----:B------:R-:W-:Y:S05]  /*13790*/  @P1 BRA `(.L_x_1845) ;  /* 0x0000000000281947 */ /* 0x000fea0003800000 */
[----:B------:R-:W2:Y:S02]  /*137a0*/  LDL R0, [R1] ;  /* 0x0000000001007983 */ /* 0x000ea40000100800 */
[----:B--2---:R-:W-:-:S13]  /*137b0*/  ISETP.GE.AND P1, PT, R132, R0, PT ;  /* 0x000000008400720c */ /* 0x004fda0003f26270 */
[----:B------:R2:W-:Y:S01]  /*137c0*/  @P1 STS.128 [R190+0x2800], RZ ;  /* 0x002800ffbe001388 */ /* 0x0005e20000000c00 */
[----:B------:R-:W-:Y:S05]  /*137d0*/  @P1 BRA `(.L_x_1845) ;  /* 0x0000000000181947 */ /* 0x000fea0003800000 */
[----:B----4-:R-:W-:-:S04]  /*137e0*/  LEA R2, P1, R172, R229, 0x1 ;  /* 0x000000e5ac027211 */ /* 0x010fc800078208ff */
[----:B------:R-:W-:-:S05]  /*137f0*/  LEA.HI.X R3, R172, R227, R173, 0x1, P1 ;  /* 0x000000e3ac037211 */ /* 0x000fca00008f0cad */
[----:B------:R-:W-:Y:S01]  /*13800*/  @!PT LDS RZ, [RZ] ;  /* 0x00000000fffff984 */ /* 0x000fe20000000800 */
[----:B------:R-:W-:Y:S01]  /*13810*/  @!PT LDS RZ, [RZ] ;  /* 0x00000000fffff984 */ /* 0x000fe20000000800 */
[----:B------:R-:W-:Y:S01]  /*13820*/  @!PT LDS RZ, [RZ] ;  /* 0x00000000fffff984 */ /* 0x000fe20000000800 */
[----:B------:R4:W-:Y:S04]  /*13830*/  LDGSTS.E.BYPASS.LTC128B.128 [R190+0x2800], desc[UR6][R2.64] ;  /* 0x0280000002be7fae */ /* 0x0009e8000b901d46 */
.L_x_1845:
[----:B------:R-:W-:Y:S05]  /*13840*/  BSYNC B0 ;  /* 0x0000000000007941 */ /* 0x000fea0003800000 */
.L_x_1844:
[----:B------:R-:W-:Y:S01]  /*13850*/  BSSY B0, `(.L_x_1846) ;  /* 0x000000e000007945 */ /* 0x000fe20003800000 */
[----:B------:R-:W-:Y:S02]  /*13860*/  ISETP.GE.AND P1, PT, R10, R4, PT ;  /* 0x000000040a00720c */ /* 0x000fe40003f26270 */
[----:B--2---:R-:W-:Y:S01]  /*13870*/  IADD3 R9, R78, 0x90, RZ ;  /* 0x000000904e097810 */ /* 0x004fe20007ffe0ff */
        /* <DEDUP_REMOVED lines=11> */
.L_x_1847:
[----:B------:R-:W-:Y:S05]  /*13930*/  BSYNC B0 ;  /* 0x0000000000007941 */ /* 0x000fea0003800000 */
.L_x_1846:
[----:B------:R-:W-:Y:S01]  /*13940*/  BSSY B0, `(.L_x_1848) ;  /* 0x0000011000007945 */ /* 0x000fe20003800000 */
[----:B------:R-:W-:Y:S02]  /*13950*/  ISETP.GE.AND P0, PT, R9, R4, PT ;  /* 0x000000040900720c */ /* 0x000fe40003f06270 */
[----:B------:R-:W-:Y:S01]  /*13960*/  IADD3 R13, R78, 0xa0, RZ ;  /* 0x000000a04e0d7810 */ /* 0x000fe20007ffe0ff */
[----:B------:R-:W-:Y:S05]  /*13970*/  @P6 BRA `(.L_x_1849) ;  /* 0x0000000000346947 */ /* 0x000fea0003800000 */
[----:B------:R-:W3:Y:S02]  /*13980*/  LDL R0, [R1] ;  /* 0x0000000001007983 */ /* 0x000ee40000100800 */
[----:B---3--:R-:W-:-:S13]  /*13990*/  ISETP.GE.AND P6, PT, R132, R0, PT ;  /* 0x000000008400720c */ /* 0x008fda0003fc6270 */
[----:B------:R3:W-:Y:S01]  /*139a0*/  @P6 STS.128 [R190+0x3800], RZ ;  /* 0x003800ffbe006388 */ /* 0x0007e20000000c00 */
[----:B------:R-:W-:Y:S05]  /*139b0*/  @P6 BRA `(.L_x_1849) ;  /* 0x0000000000246947 */ /* 0x000fea0003800000 */
[----:B----4-:R-:W-:Y:S01]  /*139c0*/  MOV R2, R229 ;  /* 0x000000e500027202 */ /* 0x010fe20000000f00 */
        /* <DEDUP_REMOVED lines=8> */
.L_x_1849:
[----:B------:R-:W-:Y:S05]  /*13a50*/  BSYNC B0 ;  /* 0x0000000000007941 */ /* 0x000fea0003800000 */
.L_x_1848:
        /* <DEDUP_REMOVED lines=14> */
.L_x_1851:
[----:B------:R-:W-:Y:S05]  /*13b40*/  BSYNC B0 ;  /* 0x0000000000007941 */ /* 0x000fea0003800000 */
.L_x_1850:
        /* <DEDUP_REMOVED lines=17> */
.L_x_1853:
[----:B------:R-:W-:Y:S05]  /*13c60*/  BSYNC B0 ;  /* 0x0000000000007941 */ /* 0x000fea0003800000 */
.L_x_1852:
        /* <DEDUP_REMOVED lines=17> */
.L_x_1855:
[----:B------:R-:W-:Y:S05]  /*13d80*/  BSYNC B0 ;  /* 0x0000000000007941 */ /* 0x000fea0003800000 */
.L_x_1854:
        /* <DEDUP_REMOVED lines=17> */
.L_x_1857:
[----:B------:R-:W-:Y:S05]  /*13ea0*/  BSYNC B0 ;  /* 0x0000000000007941 */ /* 0x000fea0003800000 */
.L_x_1856:
        /* <DEDUP_REMOVED lines=14> */
.L_x_1859:
[----:B------:R-:W-:Y:S05]  /*13f90*/  BSYNC B0 ;  /* 0x0000000000007941 */ /* 0x000fea0003800000 */
.L_x_1858:
[----:B------:R-:W-:Y:S01]  /*13fa0*/  BSSY B0, `(.L_x_1860) ;  /* 0x0000010000007945 */ /* 0x000fe20003800000 */
[----:B------:R-:W-:-:S03]  /*13fb0*/  ISETP.GE.AND P1, PT, R16, R4, PT ;  /* 0x000000041000720c */ /* 0x000fc60003f26270 */
[----:B------:R-:W-:Y:S10]  /*13fc0*/  @P0 BRA `(.L_x_1861) ;  /* 0x0000000000340947 */ /* 0x000ff40003800000 */
        /* <DEDUP_REMOVED lines=13> */
.L_x_1861:
[----:B------:R-:W-:Y:S05]  /*140a0*/  BSYNC B0 ;  /* 0x0000000000007941 */ /* 0x000fea0003800000 */
.L_x_1860:
[----:B------:R-:W-:Y:S04]  /*140b0*/  BSSY B0, `(.L_x_1862) ;  /* 0x000000f000007945 */ /* 0x000fe80003800000 */
        /* <DEDUP_REMOVED lines=14> */
.L_x_1863:
[----:B------:R-:W-:Y:S05]  /*141a0*/  BSYNC B0 ;  /* 0x0000000000007941 */ /* 0x000fea0003800000 */
.L_x_1862:
[----:B------:R-:W-:Y:S04]  /*141b0*/  BSSY B0, `(.L_x_1864) ;  /* 0x000000f000007945 */ /* 0x000fe80003800000 */
        /* <DEDUP_REMOVED lines=14> */
.L_x_1865:
[----:B------:R-:W-:Y:S05]  /*142a0*/  BSYNC B0 ;  /* 0x0000000000007941 */ /* 0x000fea0003800000 */
.L_x_1864:
        /* <DEDUP_REMOVED lines=15> */
.L_x_1867:
[----:B------:R-:W-:Y:S05]  /*143a0*/  BSYNC B0 ;  /* 0x0000000000007941 */ /* 0x000fea0003800000 */
.L_x_1866:
        /* <DEDUP_REMOVED lines=15> */
.L_x_1869:
[----:B------:R-:W-:Y:S05]  /*144a0*/  BSYNC B0 ;  /* 0x0000000000007941 */ /* 0x000fea0003800000 */
.L_x_1868:
        /* <DEDUP_REMOVED lines=15> */
.L_x_1871:
[----:B------:R-:W-:Y:S05]  /*145a0*/  BSYNC B0 ;  /* 0x0000000000007941 */ /* 0x000fea0003800000 */
.L_x_1870:
        /* <DEDUP_REMOVED lines=15> */
.L_x_1873:
[----:B------:R-:W-:Y:S05]  /*146a0*/  BSYNC B0 ;  /* 0x0000000000007941 */ /* 0x000fea0003800000 */
.L_x_1872:
        /* <DEDUP_REMOVED lines=14> */
[----:B------:R-:W2:Y:S02]  /*14790*/  LDL R0, [R1] ;  /* 0x0000000001007983 */ /* 0x000ea40000100800 */
[----:B--2---:R-:W-:-:S13]  /*147a0*/  ISETP.GE.AND P2, PT, R132, R0, PT ;  /* 0x000000008400720c */ /* 0x004fda0003f46270 */
[----:B------:R2:W-:Y:S01]  /*147b0*/  @P2 STS.128 [R190+0xa000], RZ ;  /* 0x00a000ffbe002388 */ /* 0x0005e20000000c00 */
[----:B------:R-:W-:Y:S05]  /*147c0*/  @P2 BRA `(.L_x_1875) ;  /* 0x0000000000182947 */ /* 0x000fea0003800000 */
[----:B----4-:R-:W-:Y:S02]  /*147d0*/  MOV R2, R223 ;  /* 0x000000df00027202 */ /* 0x010fe40000000f00 */
[----:B------:R-:W-:-:S05]  /*147e0*/  MOV R3, R221 ;  /* 0x000000dd00037202 */ /* 0x000fca0000000f00 */
[----:B------:R-:W-:Y:S01]  /*147f0*/  @!PT LDS RZ, [RZ] ;  /* 0x00000000fffff984 */ /* 0x000fe20000000800 */
[----:B------:R-:W-:Y:S01]  /*14800*/  @!PT LDS RZ, [RZ] ;  /* 0x00000000fffff984 */ /* 0x000fe20000000800 */
[----:B------:R-:W-:Y:S01]  /*14810*/  @!PT LDS RZ, [RZ] ;  /* 0x00000000fffff984 */ /* 0x000fe20000000800 */
[----:B------:R4:W-:Y:S02]  /*14820*/  LDGSTS.E.BYPASS.LTC128B.128 [R190+0xa000], desc[UR6][R2.64] ;  /* 0x0a00000002be7fae */ /* 0x0009e4000b901d46 */
.L_x_1875:
[----:B------:R-:W-:Y:S05]  /*14830*/  BSYNC B0 ;  /* 0x0000000000007941 */ /* 0x000fea0003800000 */
.L_x_1874:
[----:B------:R1:W-:Y:S01]  /*14840*/  @P1 STS.128 [R190+0xa800], RZ ;  /* 0x00a800ffbe001388 */ /* 0x0003e20000000c00 */
[----:B------:R-:W-:Y:S01]  /*14850*/  BSSY B0, `(.L_x_1876) ;  /* 0x000000d000007945 */ /* 0x000fe20003800000 */
[----:B------:R-:W-:-:S03]  /*14860*/  ISETP.GE.AND P2, PT, R11, R4, PT ;  /* 0x000000040b00720c */ /* 0x000fc60003f46270 */
[----:B------:R-:W-:Y:S10]  /*14870*/  @P1 BRA `(.L_x_1877) ;  /* 0x0000000000281947 */ /* 0x000ff40003800000 */
        /* <DEDUP_REMOVED lines=10> */
.L_x_1877:
[----:B------:R-:W-:Y:S05]  /*14920*/  BSYNC B0 ;  /* 0x0000000000007941 */ /* 0x000fea0003800000 */
.L_x_1876:
        /* <DEDUP_REMOVED lines=8> */
[----:B------:R-:W4:Y:S04]  /*149b0*/  LDL R0, [R1+0x10] ;  /* 0x0000100001007983 */ /* 0x000f280000100800 */
[----:B------:R-:W3:Y:S01]  /*149c0*/  LDL R5, [R1+0x14] ;  /* 0x0000140001057983 */ /* 0x000ee20000100800 */
[----:B----4-:R-:W-:-:S04]  /*149d0*/  LEA R2, P0, R0, R223, 0x6 ;  /* 0x000000df00027211 */ /* 0x010fc800078030ff */
[----:B---3--:R-:W-:-:S05]  /*149e0*/  LEA.HI.X R3, R0, R221, R5, 0x6, P0 ;  /* 0x000000dd00037211 */ /* 0x008fca00000f3405 */
[----:B------:R-:W-:Y:S01]  /*149f0*/  @!PT LDS RZ, [RZ] ;  /* 0x00000000fffff984 */ /* 0x000fe20000000800 */
[----:B------:R-:W-:Y:S01]  /*14a00*/  @!PT LDS RZ, [RZ] ;  /* 0x00000000fffff984 */ /* 0x000fe20000000800 */
[----:B------:R-:W-:Y:S01]  /*14a10*/  @!PT LDS RZ, [RZ] ;  /* 0x00000000fffff984 */ /* 0x000fe20000000800 */
[----:B------:R3:W-:Y:S04]  /*14a20*/  LDGSTS.E.BYPASS.LTC128B.128 [R190+0xb000], desc[UR6][R2.64] ;  /* 0x0b00000002be7fae */ /* 0x0007e8000b901d46 */
.L_x_1879:
[----:B------:R-:W-:Y:S05]  /*14a30*/  BSYNC B0 ;  /* 0x0000000000007941 */ /* 0x000fea0003800000 */
.L_x_1878:
        /* <DEDUP_REMOVED lines=8> */
[----:B---34-:R-:W3:Y:S04]  /*14ac0*/  LDL R2, [R1+0x10] ;  /* 0x0000100001027983 */ /* 0x018ee80000100800 */
        /* <DEDUP_REMOVED lines=11> */
.L_x_1881:
[----:B------:R-:W-:Y:S05]  /*14b80*/  BSYNC B0 ;  /* 0x0000000000007941 */ /* 0x000fea0003800000 */
.L_x_1880:
        /* <DEDUP_REMOVED lines=8> */
[----:B------:R-:W3:Y:S04]  /*14c10*/  LDL R0, [R1+0x10] ;  /* 0x0000100001007983 */ /* 0x000ee80000100800 */
[----:B------:R-:W2:Y:S01]  /*14c20*/  LDL R5, [R1+0x14] ;  /* 0x0000140001057983 */ /* 0x000ea20000100800 */
[----:B---34-:R-:W-:-:S04]  /*14c30*/  LEA R2, P5, R0, R223, 0x7 ;  /* 0x000000df00027211 */ /* 0x018fc800078a38ff */
[----:B--2---:R-:W-:-:S05]  /*14c40*/  LEA.HI.X R3, R0, R221, R5, 0x7, P5 ;  /* 0x000000dd00037211 */ /* 0x004fca00028f3c05 */
[----:B------:R-:W-:Y:S01]  /*14c50*/  @!PT LDS RZ, [RZ] ;  /* 0x00000000fffff984 */ /* 0x000fe20000000800 */
[----:B------:R-:W-:Y:S01]  /*14c60*/  @!PT LDS RZ, [RZ] ;  /* 0x00000000fffff984 */ /* 0x000fe20000000800 */
[----:B------:R-:W-:Y:S01]  /*14c70*/  @!PT LDS RZ, [RZ] ;  /* 0x00000000fffff984 */ /* 0x000fe20000000800 */
[----:B------:R2:W-:Y:S04]  /*14c80*/  LDGSTS.E.BYPASS.LTC128B.128 [R190+0xc000], desc[UR6][R2.64] ;  /* 0x0c00000002be7fae */ /* 0x0005e8000b901d46 */
.L_x_1883:
[----:B------:R-:W-:Y:S05]  /*14c90*/  BSYNC B0 ;  /* 0x0000000000007941 */ /* 0x000fea0003800000 */
.L_x_1882:
[----:B------:R1:W-:Y:S01]  /*14ca0*/  @P4 STS.128 [R190+0xc800], RZ ;  /* 0x00c800ffbe004388 */ /* 0x0003e20000000c00 */
[----:B------:R-:W-:Y:S01]  /*14cb0*/  BSSY B0, `(.L_x_1884) ;  /* 0x0000013000007945 */ /* 0x000fe20003800000 */
[----:B------:R-:W-:-:S03]  /*14cc0*/  ISETP.GE.AND P5, PT, R8, R4, PT ;  /* 0x000000040800720c */ /* 0x000fc60003fa6270 */
[----:B------:R-:W-:Y:S10]  /*14cd0*/  @P4 BRA `(.L_x_1885) ;  /* 0x0000000000404947 */ /* 0x000ff40003800000 */
[----:B------:R-:W3:Y:S02]  /*14ce0*/  LDL R0, [R1] ;  /* 0x0000000001007983 */ /* 0x000ee40000100800 */
[----:B---3--:R-:W-:-:S13]  /*14cf0*/  ISETP.GE.AND P4, PT, R132, R0, PT ;  /* 0x000000008400720c */ /* 0x008fda0003f86270 */
[----:B------:R3:W-:Y:S01]  /*14d00*/  @P4 STS.128 [R190+0xc800], RZ ;  /* 0x00c800ffbe004388 */ /* 0x0007e20000000c00 */
[----:B------:R-:W-:Y:S05]  /*14d10*/  @P4 BRA `(.L_x_1885) ;  /* 0x0000000000304947 */ /* 0x000fea0003800000 */
[----:B--2-4-:R-:W2:Y:S04]  /*14d20*/  LDL R2, [R1+0x10] ;  /* 0x0000100001027983 */ /* 0x014ea80000100800 */
        /* <DEDUP_REMOVED lines=11> */
.L_x_1885:
[----:B------:R-:W-:Y:S05]  /*14de0*/  BSYNC B0 ;  /* 0x0000000000007941 */ /* 0x000fea0003800000 */
.L_x_1884:
[----:B------:R1:W-:Y:S01]  /*14df0*/  @P3 STS.128 [R190+0xd000], RZ ;  /* 0x00d000ffbe003388 */ /* 0x0003e20000000c00 */
[----:B------:R-:W-:Y:S01]  /*14e00*/  BSSY B0, `(.L_x_1886) ;  /* 0x0000014000007945 */ /* 0x000fe20003800000 */
[----:B------:R-:W-:Y:S02]  /*14e10*/  ISETP.GE.AND P4, PT, R12, R4, PT ;  /* 0x000000040c00720c */ /* 0x000fe40003f86270 */
[----:B------:R-:W-:Y:S01]  /*14e20*/  LEA.HI R7, R249, R249, RZ, 0x1 ;  /* 0x000000f9f9077211 */ /* 0x000fe200078f08ff */
[----:B------:R-:W-:Y:S05]  /*14e30*/  @P3 BRA `(.L_x_1887) ;  /* 0x0000000000403947 */ /* 0x000fea0003800000 */
[----:B------:R-:W4:Y:S02]  /*14e40*/  LDL R0, [R1] ;  /* 0x0000000001007983 */ /* 0x000f240000100800 */
[----:B----4-:R-:W-:-:S13]  /*14e50*/  ISETP.GE.AND P3, PT, R132, R0, PT ;  /* 0x000000008400720c */ /* 0x010fda0003f66270 */
        /* <DEDUP_REMOVED lines=14> */
.L_x_1887:
[----:B------:R-:W-:Y:S05]  /*14f40*/  BSYNC B0 ;  /* 0x0000000000007941 */ /* 0x000fea0003800000 */
.L_x_1886:
[----:B------:R1:W-:Y:S01]  /*14f50*/  @P2 STS.128 [R190+0xd800], RZ ;  /* 0x00d800ffbe002388 */ /* 0x0003e20000000c00 */
[----:B------:R-:W-:Y:S01]  /*14f60*/  LOP3.LUT R7, R7, 0xfffffffe, RZ, 0xc0, !PT ;  /* 0xfffffffe07077812 */ /* 0x000fe200078ec0ff */
[----:B------:R-:W-:Y:S01]  /*14f70*/  BSSY B0, `(.L_x_1888) ;  /* 0x0000016000007945 */ /* 0x000fe20003800000 */
[----:B------:R-:W-:Y:S01]  /*14f80*/  ISETP.GE.AND P3, PT, R14, R4, PT ;  /* 0x000000040e00720c */ /* 0x000fe20003f66270 */
[----:B------:R-:W-:Y:S01]  /*14f90*/  IMAD.SHL.U32 R6, R248, 0x40, RZ ;  /* 0x00000040f8067824 */ /* 0x000fe200078e00ff */
[----:B------:R-:W-:Y:S01]  /*14fa0*/  SHF.L.U32 R5, R250, 0x6, RZ ;  /* 0x00000006fa057819 */ /* 0x000fe200000006ff */
[----:B------:R-:W-:Y:S01]  /*14fb0*/  IMAD.IADD R7, R249, 0x1, -R7 ;  /* 0x00000001f9077824 */ /* 0x000fe200078e0a07 */
[----:B------:R-:W-:Y:S05]  /*14fc0*/  @P2 BRA `(.L_x_1889) ;  /* 0x0000000000402947 */ /* 0x000fea0003800000 */
        /* <DEDUP_REMOVED lines=16> */
.L_x_1889:
[----:B------:R-:W-:Y:S05]  /*150d0*/  BSYNC B0 ;  /* 0x0000000000007941 */ /* 0x000fea0003800000 */
.L_x_1888:
[----:B------:R-:W1:Y:S01]  /*150e0*/  S2R R10, SR_TID.X ;  /* 0x00000000000a7919 */ /* 0x000e620000002100 */
[----:B--234-:R-:W-:Y:S01]  /*150f0*/  IMAD.SHL.U32 R2, R78, 0x8, RZ ;  /* 0x000000084e027824 */ /* 0x01cfe200078e00ff */
[----:B------:R-:W-:Y:S01]  /*15100*/  LOP3.LUT R9, R6, 0x1c0, RZ, 0xc0, !PT ;  /* 0x000001c006097812 */ /* 0x000fe200078ec0ff */
[----:B------:R-:W-:Y:S01]  /*15110*/  IMAD.SHL.U32 R3, R7, 0x8, RZ ;  /* 0x0000000807037824 */ /* 0x000fe200078e00ff */
[----:B------:R2:W-:Y:S01]  /*15120*/  @P1 STS.128 [R190+0xe000], RZ ;  /* 0x00e000ffbe001388 */ /* 0x0005e20000000c00 */
[----:B------:R-:W-:Y:S01]  /*15130*/  IMAD.SHL.U32 R6, R251, 0x40, RZ ;  /* 0x00000040fb067824 */ /* 0x000fe200078e00ff */
[----:B------:R-:W-:Y:S01]  /*15140*/  LOP3.LUT R0, R5, 0x1c0, RZ, 0xc0, !PT ;  /* 0x000001c005007812 */ /* 0x000fe200078ec0ff */
[----:B------:R-:W-:Y:S01]  /*15150*/  BSSY B0, `(.L_x_1890) ;  /* 0x000001a000007945 */ /* 0x000fe20003800000 */
[----:B------:R-:W-:Y:S02]  /*15160*/  LOP3.LUT R8, R9, 0x8, R2, 0xf8, !PT ;  /* 0x0000000809087812 */ /* 0x000fe400078ef802 */
[----:B------:R-:W-:-:S02]  /*15170*/  SHF.R.U32.HI R5, RZ, 0x3, R9 ;  /* 0x00000003ff057819 */ /* 0x000fc40000011609 */
[----:B------:R-:W-:Y:S02]  /*15180*/  LOP3.LUT R2, R0, 0x8, R3, 0xf8, !PT ;  /* 0x0000000800027812 */ /* 0x000fe400078ef803 */
[----:B------:R-:W-:Y:S02]  /*15190*/  LOP3.LUT R87, R6, 0xfffffe00, RZ, 0xc0, !PT ;  /* 0xfffffe0006577812 */ /* 0x000fe400078ec0ff */
[----:B------:R-:W-:Y:S02]  /*151a0*/  SHF.R.U32.HI R0, RZ, 0x3, R0 ;  /* 0x00000003ff007819 */ /* 0x000fe40000011600 */
[----:B------:R-:W-:Y:S02]  /*151b0*/  LOP3.LUT R6, R8, R5, RZ, 0x3c, !PT ;  /* 0x0000000508067212 */ /* 0x000fe400078e3cff */
[----:B------:R-:W-:Y:S02]  /*151c0*/  ISETP.GE.AND P2, PT, R15, R4, PT ;  /* 0x000000040f00720c */ /* 0x000fe40003f46270 */
[----:B------:R-:W-:-:S02]  /*151d0*/  LOP3.LUT R86, R2, R0, RZ, 0x3c, !PT ;  /* 0x0000000002567212 */ /* 0x000fc400078e3cff */
[----:B-1----:R-:W-:-:S04]  /*151e0*/  SHF.R.S32.HI R174, RZ, 0x1f, R10 ;  /* 0x0000001fffae7819 */ /* 0x002fc8000001140a */
[----:B------:R-:W-:-:S04]  /*151f0*/  LEA.HI R174, R174, R10, RZ, 0x5 ;  /* 0x0000000aaeae7211 */ /* 0x000fc800078f28ff */
[----:B------:R-:W-:-:S05]  /*15200*/  SHF.R.S32.HI R174, RZ, 0x5, R174 ;  /* 0x00000005ffae7819 */ /* 0x000fca00000114ae */
[----:B------:R-:W-:Y:S01]  /*15210*/  IMAD R5, R174, 0x400, R87 ;  /* 0x00000400ae057824 */ /* 0x000fe200078e0257 */
[----:B--2---:R-:W-:Y:S06]  /*15220*/  @P1 BRA `(.L_x_1891) ;  /* 0x0000000000301947 */ /* 0x004fec0003800000 */
[----:B------:R-:W2:Y:S02]  /*15230*/  LDL R10, [R1] ;  /* 0x00000000010a7983 */ /* 0x000ea40000100800 */
        /* <DEDUP_REMOVED lines=11> */
.L_x_1891:
[----:B------:R-:W-:Y:S05]  /*152f0*/  BSYNC B0 ;  /* 0x0000000000007941 */ /* 0x000fea0003800000 */
.L_x_1890:
        /* <DEDUP_REMOVED lines=8> */
[----:B------:R-:W2:Y:S02]  /*15380*/  LDL R3, [R1] ;  /* 0x0000000001037983 */ /* 0x000ea40000100800 */
[----:B--2---:R-:W-:-:S13]  /*15390*/  ISETP.GE.AND P0, PT, R132, R3, PT ;  /* 0x000000038400720c */ /* 0x004fda0003f06270 */
[----:B------:R2:W-:Y:S01]  /*153a0*/  @P0 STS.128 [R190+0xe800], RZ ;  /* 0x00e800ffbe000388 */ /* 0x0005e20000000c00 */
[----:B------:R-:W-:Y:S05]  /*153b0*/  @P0 BRA `(.L_x_1893) ;  /* 0x00000000002c0947 */ /* 0x000fea0003800000 */
[----:B------:R-:W4:Y:S04]  /*153c0*/  LDL R3, [R1+0x14] ;  /* 0x0000140001037983 */ /* 0x000f280000100800 */
[----:B------:R-:W3:Y:S01]  /*153d0*/  LDL R8, [R1+0x10] ;  /* 0x0000100001087983 */ /* 0x000ee20000100800 */
[----:B------:R-:W-:Y:S01]  /*153e0*/  MOV R2, R223 ;  /* 0x000000df00027202 */ /* 0x000fe20000000f00 */
[----:B----4-:R-:W-:Y:S01]  /*153f0*/  IMAD R0, R3, 0x120, RZ ;  /* 0x0000012003007824 */ /* 0x010fe200078e02ff */
[----:B------:R-:W-:-:S03]  /*15400*/  MOV R3, R221 ;  /* 0x000000dd00037202 */ /* 0x000fc60000000f00 */
[----:B---3--:R-:W-:-:S05]  /*15410*/  IMAD.WIDE.U32 R2, R8, 0x120, R2 ;  /* 0x0000012008027825 */ /* 0x008fca00078e0002 */
[----:B------:R-:W-:-:S05]  /*15420*/  IADD3 R3, R0, R3, RZ ;  /* 0x0000000300037210 */ /* 0x000fca0007ffe0ff */
[----:B------:R-:W-:Y:S01]  /*15430*/  @!PT LDS RZ, [RZ] ;  /* 0x00000000fffff984 */ /* 0x000fe20000000800 */
[----:B------:R-:W-:Y:S01]  /*15440*/  @!PT LDS RZ, [RZ] ;  /* 0x00000000fffff984 */ /* 0x000fe20000000800 */
[----:B------:R-:W-:Y:S01]  /*15450*/  @!PT LDS RZ, [RZ] ;  /* 0x00000000fffff984 */ /* 0x000fe20000000800 */
[----:B------:R4:W-:Y:S02]  /*15460*/  LDGSTS.E.BYPASS.LTC128B.128 [R190+0xe800], desc[UR6][R2.64] ;  /* 0x0e80000002be7fae */ /* 0x0009e4000b901d46 */
.L_x_1893:
[----:B------:R-:W-:Y:S05]  /*15470*/  BSYNC B0 ;  /* 0x0000000000007941 */ /* 0x000fea0003800000 */
.L_x_1892:
[----:B------:R1:W-:Y:S01]  /*15480*/  @P6 STS.128 [R190+0xf000], RZ ;  /* 0x00f000ffbe006388 */ /* 0x0003e20000000c00 */
[----:B------:R-:W-:Y:S04]  /*15490*/  BSSY B0, `(.L_x_1894) ;  /* 0x0000012000007945 */ /* 0x000fe80003800000 */
[----:B------:R-:W-:Y:S05]  /*154a0*/  @P6 BRA `(.L_x_1895) ;  /* 0x0000000000406947 */ /* 0x000fea0003800000 */
[----:B------:R-:W3:Y:S02]  /*154b0*/  LDL R0, [R1] ;  /* 0x0000000001007983 */ /* 0x000ee40000100800 */
[----:B---3--:R-:W-:-:S13]  /*154c0*/  ISETP.GE.AND P0, PT, R132, R0, PT ;  /* 0x000000008400720c */ /* 0x008fda0003f06270 */
[----:B------:R3:W-:Y:S01]  /*154d0*/  @P0 STS.128 [R190+0xf000], RZ ;  /* 0x00f000ffbe000388 */ /* 0x0007e20000000c00 */
[----:B------:R-:W-:Y:S05]  /*154e0*/  @P0 BRA `(.L_x_1895) ;  /* 0x0000000000300947 */ /* 0x000fea0003800000 */
[----:B----4-:R-:W4:Y:S04]  /*154f0*/  LDL R2, [R1+0x10] ;  /* 0x0000100001027983 */ /* 0x010f280000100800 */
[----:B------:R-:W2:Y:S01]  /*15500*/  LDL R0, [R1+0x14] ;  /* 0x0000140001007983 */ /* 0x000ea20000100800 */
[----:B------:R-:W-:Y:S02]  /*15510*/  MOV R3, R221 ;  /* 0x000000dd00037202 */ /* 0x000fe40000000f00 */
[----:B----4-:R-:W-:Y:S02]  /*15520*/  MOV R4, R2 ;  /* 0x0000000200047202 */ /* 0x010fe40000000f00 */
[----:B------:R-:W-:Y:S01]  /*15530*/  MOV R2, R223 ;  /* 0x000000df00027202 */ /* 0x000fe20000000f00 */
[----:B--2---:R-:W-:-:S04]  /*15540*/  IMAD R0, R0, 0x140, RZ ;  /* 0x0000014000007824 */ /* 0x004fc800078e02ff */
[----:B------:R-:W-:-:S05]  /*15550*/  IMAD.WIDE.U32 R2, R4, 0x140, R2 ;  /* 0x0000014004027825 */ /* 0x000fca00078e0002 */
[----:B------:R-:W-:-:S05]  /*15560*/  IADD3 R3, R0, R3, RZ ;  /* 0x0000000300037210 */ /* 0x000fca0007ffe0ff */
[----:B------:R-:W-:Y:S01]  /*15570*/  @!PT LDS RZ, [RZ] ;  /* 0x00000000fffff984 */ /* 0x000fe20000000800 */
[----:B------:R-:W-:Y:S01]  /*15580*/  @!PT LDS RZ, [RZ] ;  /* 0x00000000fffff984 */ /* 0x000fe20000000800 */
[----:B------:R-:W-:Y:S01]  /*15590*/  @!PT LDS RZ, [RZ] ;  /* 0x00000000fffff984 */ /* 0x000fe20000000800 */
[----:B------:R2:W-:Y:S02]  /*155a0*/  LDGSTS.E.BYPASS.LTC128B.128 [R190+0xf000], desc[UR6][R2.64] ;  /* 0x0f00000002be7fae */ /* 0x0005e4000b901d46 */
.L_x_1895:
[----:B------:R-:W-:Y:S05]  /*155b0*/  BSYNC B0 ;  /* 0x0000000000007941 */ /* 0x000fea0003800000 */
.L_x_1894:
[----:B------:R1:W-:Y:S01]  /*155c0*/  @P5 STS.128 [R190+0xf800], RZ ;  /* 0x00f800ffbe005388 */ /* 0x0003e20000000c00 */
[----:B------:R-:W-:Y:S04]  /*155d0*/  BSSY B0, `(.L_x_1896) ;  /* 0x0000012000007945 */ /* 0x000fe80003800000 */
[----:B------:R-:W-:Y:S05]  /*155e0*/  @P5 BRA `(.L_x_1897) ;  /* 0x0000000000405947 */ /* 0x000fea0003800000 */
[----:B------:R-:W4:Y:S02]  /*155f0*/  LDL R0, [R1] ;  /* 0x0000000001007983 */ /* 0x000f240000100800 */
[----:B----4-:R-:W-:-:S13]  /*15600*/  ISETP.GE.AND P0, PT, R132, R0, PT ;  /* 0x000000008400720c */ /* 0x010fda0003f06270 */
[----:B------:R4:W-:Y:S01]  /*15610*/  @P0 STS.128 [R190+0xf800], RZ ;  /* 0x00f800ffbe000388 */ /* 0x0009e20000000c00 */
[----:B------:R-:W-:Y:S05]  /*15620*/  @P0 BRA `(.L_x_1897) ;  /* 0x0000000000300947 */ /* 0x000fea0003800000 */
[----:B--2---:R-:W2:Y:S04]  /*15630*/  LDL R2, [R1+0x10] ;  /* 0x0000100001027983 */ /* 0x004ea80000100800 */
        /* <DEDUP_REMOVED lines=11> */
.L_x_1897:
[----:B------:R-:W-:Y:S05]  /*156f0*/  BSYNC B0 ;  /* 0x0000000000007941 */ /* 0x000fea0003800000 */
.L_x_1896:
[----:B------:R1:W-:Y:S01]  /*15700*/  @P4 STS.128 [R190+0x10000], RZ ;  /* 0x010000ffbe004388 */ /* 0x0003e20000000c00 */
[----:B------:R-:W-:Y:S04]  /*15710*/  BSSY B0, `(.L_x_1898) ;  /* 0x0000012000007945 */ /* 0x000fe80003800000 */
        /* <DEDUP_REMOVED lines=17> */
.L_x_1899:
[----:B------:R-:W-:Y:S05]  /*15830*/  BSYNC B0 ;  /* 0x0000000000007941 */ /* 0x000fea0003800000 */
.L_x_1898:
        /* <DEDUP_REMOVED lines=19> */
.L_x_1901:
[----:B------:R-:W-:Y:S05]  /*15970*/  BSYNC B0 ;  /* 0x0000000000007941 */ /* 0x000fea0003800000 */
.L_x_1900:
        /* <DEDUP_REMOVED lines=19> */
.L_x_1903:
[----:B------:R-:W-:Y:S05]  /*15ab0*/  BSYNC B0 ;  /* 0x0000000000007941 */ /* 0x000fea0003800000 */
.L_x_1902:
        /* <DEDUP_REMOVED lines=19> */
.L_x_1905:
[----:B------:R-:W-:Y:S05]  /*15bf0*/  BSYNC B0 ;  /* 0x0000000000007941 */ /* 0x000fea0003800000 */
.L_x_1904:
[----:B--2-4-:R-:W2:Y:S01]  /*15c00*/  LDL R2, [R1+0x15c] ;  /* 0x00015c0001027983 */ /* 0x014ea20000100800 */
[----:B------:R-:W-:Y:S01]  /*15c10*/  R2P PR, R248, 0x6 ;  /* 0x00000006f8007804 */ /* 0x000fe20000000000 */
[----:B------:R-:W-:Y:S02]  /*15c20*/  IMAD.MOV.U32 R0, RZ, RZ, 0x20 ;  /* 0x00000020ff007424 */ /* 0x000fe400078e00ff */
[----:B------:R-:W-:Y:S01]  /*15c30*/  LDSM.16.M88.4 R4, [R185] ;  /* 0x00000000b904783b */ /* 0x000fe20000000200 */
[----:B------:R-:W-:Y:S02]  /*15c40*/  IMAD R3, R188, 0x2, R185 ;  /* 0x00000002bc037824 */ /* 0x000fe400078e02b9 */
[----:B------:R-:W-:Y:S01]  /*15c50*/  SEL R186, R0, 0xffffffe0, !P1 ;  /* 0xffffffe000ba7807 */ /* 0x000fe20004800000 */
[----:B------:R-:W4:Y:S01]  /*15c60*/  LDSM.16.M88.4 R32, [R138+0x2000] ;  /* 0x002000008a20783b */ /* 0x000f220000000200 */
[C---:B------:R-:W-:Y:S02]  /*15c70*/  VIADD R0, R138.reuse, 0x2000 ;  /* 0x000020008a007836 */ /* 0x040fe40000000000 */
[C---:B------:R-:W-:Y:S01]  /*15c80*/  VIADD R139, R138.reuse, 0x2040 ;  /* 0x000020408a8b7836 */ /* 0x040fe20000000000 */
[----:B-----5:R-:W3:Y:S01]  /*15c90*/  LDSM.16.M88.4 R28, [R138+0x2800] ;  /* 0x002800008a1c783b */ /* 0x020ee20000000200 */
[----:B------:R-:W-:-:S02]  /*15ca0*/  IMAD.IADD R84, R138, 0x1, R186 ;  /* 0x000000018a547824 */ /* 0x000fc400078e02ba */
[----:B------:R-:W-:Y:S01]  /*15cb0*/  @P2 VIADD R139, R0, 0xffffffc0 ;  /* 0xffffffc0008b2836 */ /* 0x000fe20000000000 */
[----:B------:R-:W1:Y:S01]  /*15cc0*/  LDSM.16.M88.4 R24, [R138+0x3000] ;  /* 0x003000008a18783b */ /* 0x000e620000000200 */
        /* <DEDUP_REMOVED lines=13> */
[C---:B----4-:R-:W-:Y:S03]  /*15da0*/  HMMA.16816.F32 R92, R4.reuse, R32, RZ ;  /* 0x00000020045c723c */ /* 0x050fe600000018ff */
[----:B------:R-:W-:Y:S04]  /*15db0*/  LDSM.16.M88.4 R48, [R84+0x2000] ;  /* 0x002000005430783b */ /* 0x000fe80000000200 */
[----:B------:R-:W-:Y:S01]  /*15dc0*/  STL [R1+0x80], R3 ;  /* 0x0000800301007387 */ /* 0x000fe20000100800 */
[C---:B------:R-:W-:Y:S03]  /*15dd0*/  HMMA.16816.F32 R100, R4.reuse, R34, RZ ;  /* 0x000000220464723c */ /* 0x040fe600000018ff */
[----:B------:R-:W4:Y:S03]  /*15de0*/  LDSM.16.M88.4 R32, [R138+0x7000] ;  /* 0x007000008a20783b */ /* 0x000f260000000200 */
[C---:B---3--:R-:W-:Y:S01]  /*15df0*/  HMMA.16816.F32 R104, R4.reuse, R28, RZ ;  /* 0x0000001c0468723c */ /* 0x048fe200000018ff */
[----:B------:R-:W3:Y:S04]  /*15e00*/  LDL R241, [R1+0x150] ;  /* 0x0001500001f17983 */ /* 0x000ee80000100800 */
[----:B------:R-:W0:Y:S01]  /*15e10*/  LDGDEPBAR ;  /* 0x00000000000079af */ /* 0x000e220000000000 */
[C---:B------:R-:W-:Y:S03]  /*15e20*/  HMMA.16816.F32 R108, R4.reuse, R30, RZ ;  /* 0x0000001e046c723c */ /* 0x040fe600000018ff */
[----:B------:R-:W-:Y:S03]  /*15e30*/  LDSM.16.M88.4 R28, [R138+0x9800] ;  /* 0x009800008a1c783b */ /* 0x000fe60000000200 */
        /* <DEDUP_REMOVED lines=8> */
[----:B------:R-:W1:Y:S05]  /*15ec0*/  LDSM.16.M88.4 R12, [R138+0x8000] ;  /* 0x008000008a0c783b */ /* 0x000e6a0000000200 */
[C---:B------:R-:W-:Y:S06]  /*15ed0*/  HMMA.16816.F32 R72, R4.reuse, R8, RZ ;  /* 0x000000080448723c */ /* 0x040fec00000018ff */
[C---:B------:R-:W-:Y:S01]  /*15ee0*/  HMMA.16816.F32 R80, R4.reuse, R10, RZ ;  /* 0x0000000a0450723c */ /* 0x040fe200000018ff */
[----:B------:R-:W1:Y:S05]  /*15ef0*/  LDSM.16.M88.4 R8, [R138+0x8800] ;  /* 0x008800008a08783b */ /* 0x000e6a0000000200 */
[C---:B------:R-:W-:Y:S06]  /*15f00*/  HMMA.16816.F32 R96, R4.reuse, R16, RZ ;  /* 0x000000100460723c */ /* 0x040fec00000018ff */
[C---:B------:R-:W-:Y:S01]  /*15f10*/  HMMA.16816.F32 R88, R4.reuse, R18, RZ ;  /* 0x000000120458723c */ /* 0x040fe200000018ff */
[----:B------:R4:W1:Y:S05]  /*15f20*/  LDSM.16.M88.4 R16, [R3] ;  /* 0x000000000310783b */ /* 0x00086a0000000200 */
[C---:B------:R-:W-:Y:S06]  /*15f30*/  HMMA.16816.F32 R128, R4.reuse, R40, RZ ;  /* 0x000000280480723c */ /* 0x040fec00000018ff */
[C---:B------:R-:W-:Y:S01]  /*15f40*/  HMMA.16816.F32 R160, R4.reuse, R42, RZ ;  /* 0x0000002a04a0723c */ /* 0x040fe200000018ff */
[----:B------:R-:W1:Y:S05]  /*15f50*/  LDSM.16.M88.4 R40, [R84+0x3000] ;  /* 0x003000005428783b */ /* 0x000e6a0000000200 */
[C---:B------:R-:W-:Y:S06]  /*15f60*/  HMMA.16816.F32 R68, R4.reuse, R36, RZ ;  /* 0x000000240444723c */ /* 0x040fec00000018ff */
[C---:B------:R-:W-:Y:S01]  /*15f70*/  HMMA.16816.F32 R60, R4.reuse, R38, RZ ;  /* 0x00000026043c723c */ /* 0x040fe200000018ff */
[----:B------:R-:W-:Y:S01]  /*15f80*/  LDSM.16.M88.4 R36, [R84+0x3800] ;  /* 0x003800005424783b */ /* 0x000fe20000000200 */
[----:B----4-:R-:W4:Y:S04]  /*15f90*/  S2R R3, SR_TID.X ;  /* 0x0000000000037919 */ /* 0x010f280000002100 */
        /* <DEDUP_REMOVED lines=9> */
[----:B----4-:R-:W-:-:S04]  /*16030*/  IMAD.SHL.U32 R3, R3, 0x2, RZ ;  /* 0x0000000203037824 */ /* 0x010fc800078e00ff */
[----:B------:R-:W-:Y:S01]  /*16040*/  HMMA.16816.F32 R204, R4, R12, RZ ;  /* 0x0000000c04cc723c */ /* 0x000fe200000018ff */
        /* <DEDUP_REMOVED lines=12> */
[----:B------:R-:W4:Y:S04]  /*16110*/  LDSM.16.M88.4 R4, [R84+0x6000] ;  /* 0x006000005404783b */ /* 0x000f280000000200 */
[----:B------:R-:W-:Y:S01]  /*16120*/  LDSM.16.M88.4 R28, [R84+0x8000] ;  /* 0x00800000541c783b */ /* 0x000fe20000000200 */
[C---:B------:R-:W-:Y:S06]  /*16130*/  HMMA.16816.F32 R92, R16.reuse, R48, R92 ;  /* 0x00000030105c723c */ /* 0x040fec000000185c */
[C---:B------:R-:W-:Y:S01]  /*16140*/  HMMA.16816.F32 R100, R16.reuse, R50, R100 ;  /* 0x000000321064723c */ /* 0x040fe20000001864 */
[----:B------:R-:W2:Y:S05]  /*16150*/  LDSM.16.M88.4 R48, [R84+0x6800] ;  /* 0x006800005430783b */ /* 0x000eaa0000000200 */
[C---:B------:R-:W-:Y:S06]  /*16160*/  HMMA.16816.F32 R112, R16.reuse, R40, R112 ;  /* 0x000000281070723c */ /* 0x040fec0000001870 */
[C---:B------:R-:W-:Y:S01]  /*16170*/  HMMA.16816.F32 R116, R16.reuse, R42, R116 ;  /* 0x0000002a1074723c */ /* 0x040fe20000001874 */
[----:B------:R-:W3:Y:S05]  /*16180*/  LDSM.16.M88.4 R40, [R84+0x7000] ;  /* 0x007000005428783b */ /* 0x000eea0000000200 */
[C---:B-1----:R-:W-:Y:S06]  /*16190*/  HMMA.16816.F32 R76, R16.reuse, R24, R76 ;  /* 0x00000018104c723c */ /* 0x042fec000000184c */
[C---:B------:R-:W-:Y:S01]  /*161a0*/  HMMA.16816.F32 R208, R16.reuse, R26, R64 ;  /* 0x0000001a10d0723c */ /* 0x040fe20000001840 */
[----:B------:R-:W1:Y:S05]  /*161b0*/  LDSM.16.M88.4 R24, [R84+0x8800] ;  /* 0x008800005418783b */ /* 0x000e6a0000000200 */
[C---:B----4-:R-:W-:Y:S06]  /*161c0*/  HMMA.16816.F32 R244, R16.reuse, R4, R56 ;  /* 0x0000000410f4723c */ /* 0x050fec0000001838 */
[C---:B------:R-:W-:Y:S01]  /*161d0*/  HMMA.16816.F32 R248, R16.reuse, R6, R52 ;  /* 0x0000000610f8723c */ /* 0x040fe20000001834 */
[----:B------:R-:W4:Y:S05]  /*161e0*/  LDSM.16.M88.4 R4, [R84+0x9800] ;  /* 0x009800005404783b */ /* 0x000f2a0000000200 */
[C---:B------:R-:W-:Y:S06]  /*161f0*/  HMMA.16816.F32 R96, R16.reuse, R32, R96 ;  /* 0x000000201060723c */ /* 0x040fec0000001860 */
[----:B------:R-:W-:Y:S01]  /*16200*/  HMMA.16816.F32 R88, R16, R34, R88 ;  /* 0x000000221058723c */ /* 0x000fe20000001858 */
[----:B------:R-:W-:Y:S01]  /*16210*/  LDSM.16.M88.4 R32, [R139] ;  /* 0x000000008b20783b */ /* 0x000fe20000000200 */
[----:B--2---:R-:W-:-:S04]  /*16220*/  IMAD.MOV.U32 R137, RZ, RZ, R2 ;  /* 0x000000ffff897224 */ /* 0x004fc800078e0002 */
[----:B------:R-:W-:Y:S01]  /*16230*/  HMMA.16816.F32 R212, R16, R12, R72 ;  /* 0x0000000c10d4723c */ /* 0x000fe20000001848 */
[----:B------:R-:W-:Y:S01]  /*16240*/  IMAD R2, R189, 0x2, R185 ;  /* 0x00000002bd027824 */ /* 0x000fe200078e02b9 */
[----:B------:R-:W-:-:S03]  /*16250*/  IADD3 R0, R242, R0, -R137 ;  /* 0x00000000f2007210 */ /* 0x000fc60007ffe889 */
[----:B------:R-:W-:Y:S01]  /*16260*/  IMAD R187, R188, 0x2, R2 ;  /* 0x00000002bcbb7824 */ /* 0x000fe200078e0202 */
[C---:B------:R-:W-:Y:S01]  /*16270*/  HMMA.16816.F32 R216, R16.reuse, R14, R80 ;  /* 0x0000000e10d8723c */ /* 0x040fe20000001850 */
[----:B------:R-:W2:Y:S05]  /*16280*/  LDSM.16.M88.4 R12, [R2] ;  /* 0x00000000020c783b */ /* 0x000eaa0000000200 */
[C---:B------:R-:W-:Y:S06]  /*16290*/  HMMA.16816.F32 R140, R16.reuse, R36, R140 ;  /* 0x00000024108c723c */ /* 0x040fec000000188c */
[C---:B------:R-:W-:Y:S01]  /*162a0*/  HMMA.16816.F32 R124, R16.reuse, R38, R124 ;  /* 0x00000026107c723c */ /* 0x040fe2000000187c */
[----:B------:R-:W2:Y:S05]  /*162b0*/  LDSM.16.M88.4 R36, [R84+0x7800] ;  /* 0x007800005424783b */ /* 0x000eaa0000000200 */
[C---:B------:R-:W-:Y:S06]  /*162c0*/  HMMA.16816.F32 R104, R16.reuse, R44, R104 ;  /* 0x0000002c1068723c */ /* 0x040fec0000001868 */
[C---:B------:R-:W-:Y:S01]  /*162d0*/  HMMA.16816.F32 R108, R16.reuse, R46, R108 ;  /* 0x0000002e106c723c */ /* 0x040fe2000000186c */
[----:B------:R-:W2:Y:S05]  /*162e0*/  LDSM.16.M88.4 R44, [R139+0x800] ;  /* 0x000800008b2c783b */ /* 0x000eaa0000000200 */
[C---:B------:R-:W-:Y:S06]  /*162f0*/  HMMA.16816.F32 R232, R16.reuse, R8, R68 ;  /* 0x0000000810e8723c */ /* 0x040fec0000001844 */
[C---:B------:R-:W-:Y:S01]  /*16300*/  HMMA.16816.F32 R236, R16.reuse, R10, R60 ;  /* 0x0000000a10ec723c */ /* 0x040fe2000000183c */
[----:B------:R-:W-:Y:S05]  /*16310*/  LDSM.16.M88.4 R8, [R187] ;  /* 0x00000000bb08783b */ /* 0x000fea0000000200 */
[C---:B------:R-:W-:Y:S06]  /*16320*/  HMMA.16816.F32 R128, R16.reuse, R48, R128 ;  /* 0x000000301080723c */ /* 0x040fec0000001880 */
[C---:B------:R-:W-:Y:S01]  /*16330*/  HMMA.16816.F32 R160, R16.reuse, R50, R160 ;  /* 0x0000003210a0723c */ /* 0x040fe200000018a0 */
[----:B------:R-:W2:Y:S05]  /*16340*/  LDSM.16.M88.4 R48, [R184] ;  /* 0x00000000b830783b */ /* 0x000eaa0000000200 */
[C---:B---3--:R-:W-:Y:S06]  /*16350*/  HMMA.16816.F32 R180, R16.reuse, R40, R180 ;  /* 0x0000002810b4723c */ /* 0x048fec00000018b4 */
[C---:B------:R-:W-:Y:S01]  /*16360*/  HMMA.16816.F32 R156, R16.reuse, R42, R156 ;  /* 0x0000002a109c723c */ /* 0x040fe2000000189c */
[----:B------:R-:W3:Y:S05]  /*16370*/  LDSM.16.M88.4 R40, [R139+0x1000] ;  /* 0x001000008b28783b */ /* 0x000eea0000000200 */
[C---:B------:R-:W-:Y:S06]  /*16380*/  HMMA.16816.F32 R204, R16.reuse, R28, R204 ;  /* 0x0000001c10cc723c */ /* 0x040fec00000018cc */
[C---:B------:R-:W-:Y:S01]  /*16390*/  HMMA.16816.F32 R200, R16.reuse, R30, R200 ;  /* 0x0000001e10c8723c */ /* 0x040fe200000018c8 */
[----:B------:R-:W3:Y:S05]  /*163a0*/  LDSM.16.M88.4 R28, [R184+0x800] ;  /* 0x00080000b81c783b */ /* 0x000eea0000000200 */
[C---:B-1----:R-:W-:Y:S06]  /*163b0*/  HMMA.16816.F32 R196, R16.reuse, R24, R196 ;  /* 0x0000001810c4723c */ /* 0x042fec00000018c4 */
[C---:B------:R-:W-:Y:S01]  /*163c0*/  HMMA.16816.F32 R164, R16.reuse, R26, R164 ;  /* 0x0000001a10a4723c */ /* 0x040fe200000018a4 */
[----:B------:R-:W1:Y:S05]  /*163d0*/  LDSM.16.M88.4 R24, [R139+0x1800] ;  /* 0x001800008b18783b */ /* 0x000e6a0000000200 */
[C---:B----4-:R-:W-:Y:S06]  /*163e0*/  HMMA.16816.F32 R144, R16.reuse, R4, R144 ;  /* 0x000000041090723c */ /* 0x050fec0000001890 */
[----:B------:R-:W-:Y:S06]  /*163f0*/  HMMA.16816.F32 R120, R16, R6, R120 ;  /* 0x000000061078723c */ /* 0x000fec0000001878 */
[----:B--2---:R-:W-:Y:S06]  /*16400*/  HMMA.16816.F32 R4, R12, R32, R92 ;  /* 0x000000200c04723c */ /* 0x004fec000000185c */
[C---:B------:R-:W-:Y:S06]  /*16410*/  HMMA.16816.F32 R176, R16.reuse, R36, R176 ;  /* 0x0000002410b0723c */ /* 0x040fec00000018b0 */
[C---:B------:R-:W-:Y:S01]  /*16420*/  HMMA.16816.F32 R168, R16.reuse, R38, R168 ;  /* 0x0000002610a8723c */ /* 0x040fe200000018a8 */
[----:B------:R-:W2:Y:S05]  /*16430*/  LDSM.16.M88.4 R36, [R139+0x2000] ;  /* 0x002000008b24783b */ /* 0x000eaa0000000200 */
[C---:B------:R-:W-:Y:S06]  /*16440*/  HMMA.16816.F32 R152, R16.reuse, R20, R152 ;  /* 0x000000141098723c */ /* 0x040fec0000001898 */
[----:B------:R-:W-:Y:S06]  /*16450*/  HMMA.16816.F32 R148, R16, R22, R148 ;  /* 0x000000161094723c */ /* 0x000fec0000001894 */
[C---:B------:R-:W-:Y:S01]  /*16460*/  HMMA.16816.F32 R16, R12.reuse, R34, R100 ;  /* 0x000000220c10723c */ /* 0x040fe20000001864 */
[----:B------:R-:W4:Y:S05]  /*16470*/  LDSM.16.M88.4 R32, [R184+0x1000] ;  /* 0x00100000b820783b */ /* 0x000f2a0000000200 */
[C---:B------:R-:W-:Y:S06]  /*16480*/  HMMA.16816.F32 R20, R12.reuse, R44, R104 ;  /* 0x0000002c0c14723c */ /* 0x040fec0000001868 */
[----:B------:R-:W-:Y:S01]  /*16490*/  HMMA.16816.F32 R52, R12, R46, R108 ;  /* 0x0000002e0c34723c */ /* 0x000fe2000000186c */
[----:B------:R-:W4:Y:S05]  /*164a0*/  LDSM.16.M88.4 R44, [R184+0x1800] ;  /* 0x00180000b82c783b */ /* 0x000f2a0000000200 */
[----:B------:R-:W-:Y:S01]  /*164b0*/  HMMA.16816.F32 R80, R8, R48, R4 ;  /* 0x000000300850723c */ /* 0x000fe20000001804 */
[----:B------:R-:W-:-:S05]  /*164c0*/  IMAD.IADD R0, R136, 0x1, R0 ;  /* 0x0000000188007824 */ /* 0x000fca00078e0200 */
[----:B------:R-:W-:Y:S06]  /*164d0*/  HMMA.16816.F32 R16, R8, R50, R16 ;  /* 0x000000320810723c */ /* 0x000fec0000001810 */
[----:B---3--:R-:W-:Y:S01]  /*164e0*/  HMMA.16816.F32 R64, R12, R40, R112 ;  /* 0x000000280c40723c */ /* 0x008fe20000001870 */
[C---:B------:R-:W-:Y:S01]  /*164f0*/  VIADD R4, R3.reuse, 0x8 ;  /* 0x0000000803047836 */ /* 0x040fe20000000000 */
[----:B------:R-:W-:Y:S01]  /*16500*/  VIMNMX R7, R0, R242, PT ;  /* 0x000000f200077248 */ /* 0x000fe20003fe0100 */
[----:B------:R-:W-:-:S03]  /*16510*/  VIADD R6, R3, 0x1 ;  /* 0x0000000103067836 */ /* 0x000fc60000000000 */
[----:B------:R-:W-:Y:S01]  /*16520*/  HMMA.16816.F32 R20, R8, R28, R20 ;  /* 0x0000001c0814723c */ /* 0x000fe20000001814 */
[----:B------:R-:W-:Y:S01]  /*16530*/  VIADDMNMX R5, R0, 0x8, R242, PT ;  /* 0x0000000800057846 */ /* 0x000fe200038001f2 */
[----:B------:R-:W-:Y:S04]  /*16540*/  LDSM.16.M88.4 R48, [R139+0x2800] ;  /* 0x002800008b30783b */ /* 0x000fe80000000200 */
[----:B------:R-:W-:Y:S01]  /*16550*/  HMMA.16816.F32 R72, R12, R42, R116 ;  /* 0x0000002a0c48723c */ /* 0x000fe20000001874 */
[C---:B------:R-:W-:Y:S02]  /*16560*/  ISETP.GE.AND P2, PT, R4.reuse, R7, PT ;  /* 0x000000070400720c */ /* 0x040fe40003f46270 */
[----:B------:R-:W-:-:S03]  /*16570*/  ISETP.GE.AND P4, PT, R4, R5, PT ;  /* 0x000000050400720c */ /* 0x000fc60003f86270 */
[----:B-1----:R-:W-:Y:S01]  /*16580*/  HMMA.16816.F32 R56, R12, R24, R140 ;  /* 0x000000180c38723c */ /* 0x002fe2000000188c */
[----:B------:R-:W-:Y:S01]  /*16590*/  ISETP.GE.AND P0, PT, R6, R7, PT ;  /* 0x000000070600720c */ /* 0x000fe20003f06270 */
[----:B------:R-:W-:-:S04]  /*165a0*/  VIADD R4, R3, 0x10 ;  /* 0x0000001003047836 */ /* 0x000fc80000000000 */
[----:B------:R-:W-:Y:S01]  /*165b0*/  HMMA.16816.F32 R60, R12, R26, R124 ;  /* 0x0000001a0c3c723c */ /* 0x000fe2000000187c */
[-C--:B------:R-:W-:Y:S01]  /*165c0*/  ISETP.GE.AND P5, PT, R6, R5.reuse, PT ;  /* 0x000000050600720c */ /* 0x080fe20003fa6270 */
[C---:B------:R-:W-:Y:S01]  /*165d0*/  VIADD R6, R3.reuse, 0x9 ;  /* 0x0000000903067836 */ /* 0x040fe20000000000 */
[----:B------:R-:W-:-:S03]  /*165e0*/  ISETP.GE.AND P3, PT, R3, R5, PT ;  /* 0x000000050300720c */ /* 0x000fc60003f66270 */
[----:B------:R-:W-:Y:S01]  /*165f0*/  HMMA.16816.F32 R24, R8, R30, R52 ;  /* 0x0000001e0818723c */ /* 0x000fe20000001834 */
[----:B------:R-:W-:Y:S01]  /*16600*/  FSEL R92, R82, -INF , !P3 ;  /* 0xff800000525c7808 */ /* 0x000fe20005800000 */
[----:B------:R-:W1:Y:S01]  /*16610*/  LDSM.16.M88.4 R52, [R139+0x3800] ;  /* 0x003800008b34783b */ /* 0x000e620000000200 */
[----:B------:R-:W-:Y:S02]  /*16620*/  FSEL R94, R81, -INF , !P0 ;  /* 0xff800000515e7808 */ /* 0x000fe40004000000 */
[C---:B------:R-:W-:Y:S01]  /*16630*/  ISETP.GE.AND P3, PT, R4.reuse, R7, PT ;  /* 0x000000070400720c */ /* 0x040fe20003f66270 */
[C---:B--2---:R-:W-:Y:S01]  /*16640*/  HMMA.16816.F32 R40, R12.reuse, R36, R96 ;  /* 0x000000240c28723c */ /* 0x044fe20000001860 */
[----:B------:R-:W-:Y:S01]  /*16650*/  ISETP.GE.AND P0, PT, R4, R5, PT ;  /* 0x000000050400720c */ /* 0x000fe20003f06270 */
[C---:B------:R-:W-:Y:S01]  /*16660*/  VIADD R4, R3.reuse, 0x18 ;  /* 0x0000001803047836 */ /* 0x040fe20000000000 */
[C---:B------:R-:W-:Y:S01]  /*16670*/  ISETP.GE.AND P1, PT, R6.reuse, R7, PT ;  /* 0x000000070600720c */ /* 0x040fe20003f26270 */
[----:B------:R-:W-:Y:S02]  /*16680*/  LDSM.16.M88.4 R28, [R139+0x3000] ;  /* 0x003000008b1c783b */ /* 0x000fe40000000200 */
[----:B------:R-:W-:Y:S01]  /*16690*/  HMMA.16816.F32 R68, R12, R38, R88 ;  /* 0x000000260c44723c */ /* 0x000fe20000001858 */
[----:B------:R-:W-:Y:S01]  /*166a0*/  ISETP.GE.AND P6, PT, R6, R5, PT ;  /* 0x000000050600720c */ /* 0x000fe20003fc6270 */
[----:B------:R-:W2:Y:S01]  /*166b0*/  LDSM.16.M88.4 R36, [R184+0x2000] ;  /* 0x00200000b824783b */ /* 0x000ea20000000200 */
[----:B------:R-:W-:Y:S01]  /*166c0*/  VIADD R6, R3, 0x11 ;  /* 0x0000001103067836 */ /* 0x000fe20000000000 */
[----:B------:R-:W-:-:S02]  /*166d0*/  LOP3.LUT R0, R86, R87, RZ, 0xfc, !PT ;  /* 0x0000005756007212 */ /* 0x000fc400078efcff */
[----:B------:R-:W-:Y:S02]  /*166e0*/  FSEL R100, R16, -INF , !P2 ;  /* 0xff80000010647808 */ /* 0x000fe40005000000 */
[----:B------:R-:W-:Y:S02]  /*166f0*/  FSEL R93, R18, -INF , !P4 ;  /* 0xff800000125d7808 */ /* 0x000fe40006000000 */
[----:B------:R-:W-:Y:S02]  /*16700*/  FSEL R95, R17, -INF , !P1 ;  /* 0xff800000115f7808 */ /* 0x000fe40004800000 */
[----:B------:R-:W-:Y:S02]  /*16710*/  FSEL R87, R19, -INF , !P6 ;  /* 0xff80000013577808 */ /* 0x000fe40007000000 */
[----:B------:R-:W-:Y:S01]  /*16720*/  FSEL R83, R83, -INF , !P5 ;  /* 0xff80000053537808 */ /* 0x000fe20006800000 */
[----:B----4-:R-:W-:Y:S01]  /*16730*/  HMMA.16816.F32 R16, R8, R32, R64 ;  /* 0x000000200810723c */ /* 0x010fe20000001840 */
[----:B------:R-:W-:-:S02]  /*16740*/  ISETP.GE.AND P4, PT, R4, R7, PT ;  /* 0x000000070400720c */ /* 0x000fc40003f86270 */
[----:B------:R-:W-:Y:S01]  /*16750*/  ISETP.GE.AND P1, PT, R4, R5, PT ;  /* 0x000000050400720c */ /* 0x000fe20003f26270 */
[----:B------:R-:W-:Y:S01]  /*16760*/  VIADD R4, R3, 0x19 ;  /* 0x0000001903047836 */ /* 0x000fe20000000000 */
[C---:B------:R-:W-:Y:S02]  /*16770*/  ISETP.GE.AND P5, PT, R6.reuse, R7, PT ;  /* 0x000000070600720c */ /* 0x040fe40003fa6270 */
[----:B------:R-:W-:Y:S02]  /*16780*/  ISETP.GE.AND P2, PT, R6, R5, PT ;  /* 0x000000050600720c */ /* 0x000fe40003f46270 */
[----:B------:R-:W-:Y:S02]  /*16790*/  FSEL R97, R20, -INF , !P3 ;  /* 0xff80000014617808 */ /* 0x000fe40005800000 */
[----:B------:R-:W-:Y:S02]  /*167a0*/  FSEL R81, R22, -INF , !P0 ;  /* 0xff80000016517808 */ /* 0x000fe40004000000 */
[----:B------:R-:W-:-:S02]  /*167b0*/  FSEL R96, R21, -INF , !P5 ;  /* 0xff80000015607808 */ /* 0x000fc40006800000 */
[----:B------:R-:W-:Y:S02]  /*167c0*/  FSEL R86, R23, -INF , !P2 ;  /* 0xff80000017567808 */ /* 0x000fe40005000000 */
[C---:B------:R-:W-:Y:S01]  /*167d0*/  ISETP.GE.AND P6, PT, R4.reuse, R7, PT ;  /* 0x000000070400720c */ /* 0x040fe20003fc6270 */
[----:B------:R-:W-:Y:S01]  /*167e0*/  HMMA.16816.F32 R20, R8, R34, R72 ;  /* 0x000000220814723c */ /* 0x000fe20000001848 */
[----:B------:R-:W-:Y:S01]  /*167f0*/  ISETP.GE.AND P3, PT, R4, R5, PT ;  /* 0x000000050400720c */ /* 0x000fe20003f66270 */
[----:B------:R-:W-:Y:S01]  /*16800*/  VIADD R6, R3, 0x20 ;  /* 0x0000002003067836 */ /* 0x000fe20000000000 */
[----:B------:R-:W-:Y:S01]  /*16810*/  FSEL R90, R24, -INF , !P4 ;  /* 0xff800000185a7808 */ /* 0x000fe20006000000 */
[----:B------:R-:W3:Y:S01]  /*16820*/  LDSM.16.M88.4 R32, [R184+0x3000] ;  /* 0x00300000b820783b */ /* 0x000ee20000000200 */
[----:B------:R-:W-:Y:S02]  /*16830*/  FSEL R82, R26, -INF , !P1 ;  /* 0xff8000001a527808 */ /* 0x000fe40004800000 */
[----:B------:R-:W-:-:S02]  /*16840*/  FSEL R89, R25, -INF , !P6 ;  /* 0xff80000019597808 */ /* 0x000fc40007000000 */
[----:B------:R-:W-:Y:S02]  /*16850*/  FSEL R88, R27, -INF , !P3 ;  /* 0xff8000001b587808 */ /* 0x000fe40005800000 */
[----:B------:R-:W-:Y:S01]  /*16860*/  HMMA.16816.F32 R24, R8, R44, R56 ;  /* 0x0000002c0818723c */ /* 0x000fe20000001838 */
[C---:B------:R-:W-:Y:S01]  /*16870*/  ISETP.GE.AND P0, PT, R6.reuse, R7, PT ;  /* 0x000000070600720c */ /* 0x040fe20003f06270 */
[C---:B------:R-:W-:Y:S01]  /*16880*/  VIADD R4, R3.reuse, 0x28 ;  /* 0x0000002803047836 */ /* 0x040fe20000000000 */
[----:B------:R-:W-:Y:S01]  /*16890*/  ISETP.GE.AND P5, PT, R6, R5, PT ;  /* 0x000000050600720c */ /* 0x000fe20003fa6270 */
[C---:B------:R-:W-:Y:S01]  /*168a0*/  VIADD R6, R3.reuse, 0x21 ;  /* 0x0000002103067836 */ /* 0x040fe20000000000 */
[----:B------:R-:W4:Y:S02]  /*168b0*/  LDSM.16.M88.4 R56, [R184+0x2800] ;  /* 0x00280000b838783b */ /* 0x000f240000000200 */
[C---:B------:R-:W-:Y:S02]  /*168c0*/  ISETP.GE.AND P1, PT, R4.reuse, R7, PT ;  /* 0x000000070400720c */ /* 0x040fe40003f26270 */
[----:B------:R-:W-:Y:S01]  /*168d0*/  ISETP.GE.AND P6, PT, R4, R5, PT ;  /* 0x000000050400720c */ /* 0x000fe20003fc6270 */
[----:B------:R-:W-:Y:S01]  /*168e0*/  VIADD R4, R3, 0x30 ;  /* 0x0000003003047836 */ /* 0x000fe20000000000 */
        /* <DEDUP_REMOVED lines=9> */
[C---:B------:R-:W-:Y:S02]  /*16980*/  ISETP.GE.AND P3, PT, R6.reuse, R7, PT ;  /* 0x000000070600720c */ /* 0x040fe40003f66270 */
[----:B------:R-:W-:Y:S02]  /*16990*/  ISETP.GE.AND P0, PT, R6, R5, PT ;  /* 0x000000050600720c */ /* 0x000fe40003f06270 */
[----:B------:R-:W-:Y:S02]  /*169a0*/  FSEL R98, R19, -INF , !P4 ;  /* 0xff80000013627808 */ /* 0x000fe40006000000 */
[----:B------:R-:W-:Y:S02]  /*169b0*/  FSEL R103, R20, -INF , !P1 ;  /* 0xff80000014677808 */ /* 0x000fe40004800000 */
[C---:B------:R-:W-:Y:S02]  /*169c0*/  ISETP.GE.AND P4, PT, R4.reuse, R7, PT ;  /* 0x000000070400720c */ /* 0x040fe40003f86270 */
[----:B------:R-:W-:-:S02]  /*169d0*/  ISETP.GE.AND P1, PT, R4, R5, PT ;  /* 0x000000050400720c */ /* 0x000fc40003f26270 */
[----:B------:R-:W-:Y:S02]  /*169e0*/  FSEL R91, R22, -INF , !P6 ;  /* 0xff800000165b7808 */ /* 0x000fe40007000000 */
[----:B------:R-:W-:Y:S02]  /*169f0*/  FSEL R102, R21, -INF , !P3 ;  /* 0xff80000015667808 */ /* 0x000fe40005800000 */
[----:B------:R-:W-:Y:S01]  /*16a00*/  FSEL R99, R23, -INF , !P0 ;  /* 0xff80000017637808 */ /* 0x000fe20004000000 */
[----:B-1----:R-:W-:Y:S01]  /*16a10*/  HMMA.16816.F32 R72, R12, R54, R236 ;  /* 0x000000360c48723c */ /* 0x002fe200000018ec */
[----:B------:R-:W-:Y:S02]  /*16a20*/  FSEL R114, R24, -INF , !P5 ;  /* 0xff80000018727808 */ /* 0x000fe40006800000 */
[----:B------:R-:W-:Y:S02]  /*16a30*/  FSEL R109, R26, -INF , !P2 ;  /* 0xff8000001a6d7808 */ /* 0x000fe40005000000 */
[----:B------:R-:W-:Y:S01]  /*16a40*/  FSEL R112, R25, -INF , !P4 ;  /* 0xff80000019707808 */ /* 0x000fe20006000000 */
[----:B--2---:R-:W-:Y:S01]  /*16a50*/  HMMA.16816.F32 R20, R8, R36, R40 ;  /* 0x000000240814723c */ /* 0x004fe20000001828 */
[----:B------:R-:W-:-:S05]  /*16a60*/  FSEL R107, R27, -INF , !P1 ;  /* 0xff8000001b6b7808 */ /* 0x000fca0004800000 */
[----:B------:R-:W-:Y:S01]  /*16a70*/  HMMA.16816.F32 R40, R12, R52, R232 ;  /* 0x000000340c28723c */ /* 0x000fe200000018e8 */
[----:B------:R-:W-:Y:S05]  /*16a80*/  LDSM.16.M88.4 R52, [R184+0x3800] ;  /* 0x00380000b834783b */ /* 0x000fea0000000200 */
[C---:B------:R-:W-:Y:S01]  /*16a90*/  HMMA.16816.F32 R24, R8.reuse, R38, R68 ;  /* 0x000000260818723c */ /* 0x040fe20000001844 */
[----:B------:R-:W1:Y:S05]  /*16aa0*/  LDSM.16.M88.4 R36, [R139+0x4800] ;  /* 0x004800008b24783b */ /* 0x000e6a0000000200 */
[----:B------:R-:W-:Y:S01]  /*16ab0*/  HMMA.16816.F32 R16, R8, R46, R60 ;  /* 0x0000002e0810723c */ /* 0x000fe2000000183c */
[----:B------:R-:W2:Y:S05]  /*16ac0*/  LDSM.16.M88.4 R44, [R139+0x4000] ;  /* 0x004000008b2c783b */ /* 0x000eaa0000000200 */
[C---:B------:R-:W-:Y:S06]  /*16ad0*/  HMMA.16816.F32 R64, R12.reuse, R48, R76 ;  /* 0x000000300c40723c */ /* 0x040fec000000184c */
[----:B------:R-:W-:Y:S01]  /*16ae0*/  HMMA.16816.F32 R60, R12, R28, R212 ;  /* 0x0000001c0c3c723c */ /* 0x000fe200000018d4 */
[----:B------:R-:W-:-:S02]  /*16af0*/  VIADD R6, R3, 0x38 ;  /* 0x0000003803067836 */ /* 0x000fc40000000000 */
[----:B------:R-:W-:-:S03]  /*16b00*/  VIADD R4, R3, 0x40 ;  /* 0x0000004003047836 */ /* 0x000fc60000000000 */
[C---:B------:R-:W-:Y:S01]  /*16b10*/  HMMA.16816.F32 R76, R12.reuse, R50, R208 ;  /* 0x000000320c4c723c */ /* 0x040fe200000018d0 */
[C---:B------:R-:W-:Y:S02]  /*16b20*/  ISETP.GE.AND P6, PT, R6.reuse, R7, PT ;  /* 0x000000070600720c */ /* 0x040fe40003fc6270 */
[----:B------:R-:W-:Y:S01]  /*16b30*/  ISETP.GE.AND P3, PT, R6, R5, PT ;  /* 0x000000050600720c */ /* 0x000fe20003f66270 */
[C---:B------:R-:W-:Y:S01]  /*16b40*/  VIADD R6, R3.reuse, 0x39 ;  /* 0x0000003903067836 */ /* 0x040fe20000000000 */
[C---:B------:R-:W-:Y:S02]  /*16b50*/  ISETP.GE.AND P2, PT, R4.reuse, R7, PT ;  /* 0x000000070400720c */ /* 0x040fe40003f46270 */
[----:B------:R-:W-:Y:S02]  /*16b60*/  ISETP.GE.AND P4, PT, R4, R5, PT ;  /* 0x000000050400720c */ /* 0x000fe40003f86270 */
[C---:B------:R-:W-:Y:S02]  /*16b70*/  ISETP.GE.AND P0, PT, R6.reuse, R7, PT ;  /* 0x000000070600720c */ /* 0x040fe40003f06270 */
[----:B------:R-:W-:Y:S01]  /*16b80*/  ISETP.GE.AND P5, PT, R6, R5, PT ;  /* 0x000000050600720c */ /* 0x000fe20003fa6270 */
[----:B------:R-:W-:Y:S01]  /*16b90*/  VIADD R4, R3, 0x48 ;  /* 0x0000004803047836 */ /* 0x000fe20000000000 */
[----:B------:R-:W-:Y:S01]  /*16ba0*/  HMMA.16816.F32 R48, R12, R30, R216 ;  /* 0x0000001e0c30723c */ /* 0x000fe200000018d8 */
[----:B------:R-:W-:-:S02]  /*16bb0*/  FSEL R111, R16, -INF , !P6 ;  /* 0xff800000106f7808 */ /* 0x000fc40007000000 */
[----:B------:R-:W-:Y:S02]  /*16bc0*/  FSEL R105, R18, -INF , !P3 ;  /* 0xff80000012697808 */ /* 0x000fe40005800000 */
[----:B------:R-:W-:Y:S01]  /*16bd0*/  FSEL R110, R17, -INF , !P0 ;  /* 0xff800000116e7808 */ /* 0x000fe20004000000 */
[C---:B---3--:R-:W-:Y:S01]  /*16be0*/  HMMA.16816.F32 R28, R8.reuse, R32, R60 ;  /* 0x00000020081c723c */ /* 0x048fe2000000183c */
[----:B------:R-:W-:Y:S01]  /*16bf0*/  FSEL R108, R19, -INF , !P5 ;  /* 0xff800000136c7808 */ /* 0x000fe20006800000 */
[----:B------:R-:W-:Y:S01]  /*16c00*/  LDSM.16.M88.4 R60, [R184+0x4000] ;  /* 0x00400000b83c783b */ /* 0x000fe20000000200 */
[C---:B------:R-:W-:Y:S01]  /*16c10*/  VIADD R6, R3.reuse, 0x41 ;  /* 0x0000004103067836 */ /* 0x040fe20000000000 */
[C---:B------:R-:W-:Y:S02]  /*16c20*/  ISETP.GE.AND P3, PT, R4.reuse, R7, PT ;  /* 0x000000070400720c */ /* 0x040fe40003f66270 */
[----:B----4-:R-:W-:Y:S01]  /*16c30*/  HMMA.16816.F32 R16, R8, R56, R64 ;  /* 0x000000380810723c */ /* 0x010fe20000001840 */
[----:B------:R-:W-:Y:S01]  /*16c40*/  ISETP.GE.AND P0, PT, R4, R5, PT ;  /* 0x000000050400720c */ /* 0x000fe20003f06270 */
[----:B------:R-:W3:Y:S01]  /*16c50*/  LDSM.16.M88.4 R64, [R139+0x5000] ;  /* 0x005000008b40783b */ /* 0x000ee20000000200 */
[----:B------:R-:W-:Y:S01]  /*16c60*/  VIADD R4, R3, 0x49 ;  /* 0x0000004903047836 */ /* 0x000fe20000000000 */
[----:B------:R-:W-:-:S02]  /*16c70*/  ISETP.GE.AND P1, PT, R6, R7, PT ;  /* 0x000000070600720c */ /* 0x000fc40003f26270 */
[----:B------:R-:W-:Y:S02]  /*16c80*/  ISETP.GE.AND P6, PT, R6, R5, PT ;  /* 0x000000050600720c */ /* 0x000fe40003fc6270 */
[----:B------:R-:W-:Y:S01]  /*16c90*/  FSEL R126, R20, -INF , !P2 ;  /* 0xff800000147e7808 */ /* 0x000fe20005000000 */
[----:B------:R-:W-:Y:S01]  /*16ca0*/  VIADD R6, R3, 0x50 ;  /* 0x0000005003067836 */ /* 0x000fe20000000000 */
[C---:B------:R-:W-:Y:S02]  /*16cb0*/  ISETP.GE.AND P5, PT, R4.reuse, R7, PT ;  /* 0x000000070400720c */ /* 0x040fe40003fa6270 */
[----:B------:R-:W-:Y:S02]  /*16cc0*/  ISETP.GE.AND P2, PT, R4, R5, PT ;  /* 0x000000050400720c */ /* 0x000fe40003f46270 */
[----:B------:R-:W-:Y:S02]  /*16cd0*/  FSEL R117, R22, -INF , !P4 ;  /* 0xff80000016757808 */ /* 0x000fe40006000000 */
[----:B------:R-:W-:-:S02]  /*16ce0*/  FSEL R124, R21, -INF , !P1 ;  /* 0xff800000157c7808 */ /* 0x000fc40004800000 */
[----:B------:R-:W-:Y:S02]  /*16cf0*/  FSEL R115, R23, -INF , !P6 ;  /* 0xff80000017737808 */ /* 0x000fe40007000000 */
[----:B------:R-:W-:Y:S01]  /*16d00*/  FSEL R119, R24, -INF , !P3 ;  /* 0xff80000018777808 */ /* 0x000fe20005800000 */
[----:B------:R-:W-:Y:S01]  /*16d10*/  HMMA.16816.F32 R20, R8, R58, R76 ;  /* 0x0000003a0814723c */ /* 0x000fe2000000184c */
[----:B------:R-:W-:Y:S02]  /*16d20*/  FSEL R113, R26, -INF , !P0 ;  /* 0xff8000001a717808 */ /* 0x000fe40004000000 */
[----:B------:R-:W-:Y:S02]  /*16d30*/  FSEL R118, R25, -INF , !P5 ;  /* 0xff80000019767808 */ /* 0x000fe40006800000 */
[----:B------:R-:W-:Y:S01]  /*16d40*/  FSEL R116, R27, -INF , !P2 ;  /* 0xff8000001b747808 */ /* 0x000fe20005000000 */
[----:B-1----:R-:W-:Y:S01]  /*16d50*/  HMMA.16816.F32 R56, R12, R36, R128 ;  /* 0x000000240c38723c */ /* 0x002fe20000001880 */
[----:B------:R-:W-:-:S02]  /*16d60*/  ISETP.GE.AND P4, PT, R6, R7, PT ;  /* 0x000000070600720c */ /* 0x000fc40003f86270 */
[----:B------:R-:W-:Y:S01]  /*16d70*/  ISETP.GE.AND P1, PT, R6, R5, PT ;  /* 0x000000050600720c */ /* 0x000fe20003f26270 */
[C---:B------:R-:W-:Y:S02]  /*16d80*/  VIADD R6, R3.reuse, 0x51 ;  /* 0x0000005103067836 */ /* 0x040fe40000000000 */
[----:B------:R-:W-:Y:S06]  /*16d90*/  HMMA.16816.F32 R24, R8, R52, R40 ;  /* 0x000000340818723c */ /* 0x000fec0000001828 */
[----:B------:R-:W-:Y:S01]  /*16da0*/  HMMA.16816.F32 R40, R12, R38, R160 ;  /* 0x000000260c28723c */ /* 0x000fe200000018a0 */
[----:B------:R-:W1:Y:S01]  /*16db0*/  LDSM.16.M88.4 R36, [R184+0x4800] ;  /* 0x00480000b824783b */ /* 0x000e620000000200 */
[----:B------:R-:W-:Y:S01]  /*16dc0*/  VIADD R4, R3, 0x58 ;  /* 0x0000005803047836 */ /* 0x000fe20000000000 */
[----:B------:R-:W-:-:S03]  /*16dd0*/  ISETP.GE.AND P6, PT, R6, R7, PT ;  /* 0x000000070600720c */ /* 0x000fc60003fc6270 */
[----:B--2---:R-:W-:Y:S01]  /*16de0*/  HMMA.16816.F32 R68, R12, R44, R244 ;  /* 0x0000002c0c44723c */ /* 0x004fe200000018f4 */
[----:B------:R-:W-:Y:S02]  /*16df0*/  ISETP.GE.AND P3, PT, R6, R5, PT ;  /* 0x000000050600720c */ /* 0x000fe40003f66270 */
[----:B------:R-:W-:Y:S02]  /*16e00*/  FSEL R142, R16, -INF , !P4 ;  /* 0xff800000108e7808 */ /* 0x000fe40006000000 */
[----:B------:R-:W-:Y:S02]  /*16e10*/  FSEL R136, R18, -INF , !P1 ;  /* 0xff80000012887808 */ /* 0x000fe40004800000 */
[----:B------:R-:W-:Y:S02]  /*16e20*/  FSEL R141, R17, -INF , !P6 ;  /* 0xff800000118d7808 */ /* 0x000fe40007000000 */
[----:B------:R-:W-:Y:S02]  /*16e30*/  FSEL R127, R19, -INF , !P3 ;  /* 0xff800000137f7808 */ /* 0x000fe40005800000 */
[C---:B------:R-:W-:Y:S01]  /*16e40*/  ISETP.GE.AND P0, PT, R4.reuse, R7, PT ;  /* 0x000000070400720c */ /* 0x040fe20003f06270 */
[----:B------:R-:W-:Y:S01]  /*16e50*/  HMMA.16816.F32 R16, R8, R34, R48 ;  /* 0x000000220810723c */ /* 0x000fe20000001830 */
[----:B------:R-:W-:Y:S01]  /*16e60*/  ISETP.GE.AND P5, PT, R4, R5, PT ;  /* 0x000000050400720c */ /* 0x000fe20003fa6270 */
[C---:B------:R-:W-:Y:S01]  /*16e70*/  VIADD R4, R3.reuse, 0x60 ;  /* 0x0000006003047836 */ /* 0x040fe20000000000 */
[----:B------:R-:W2:Y:S01]  /*16e80*/  LDSM.16.M88.4 R48, [R139+0x5800] ;  /* 0x005800008b30783b */ /* 0x000ea20000000200 */
[----:B------:R-:W-:-:S02]  /*16e90*/  VIADD R6, R3, 0x59 ;  /* 0x0000005903067836 */ /* 0x000fc40000000000 */
[----:B------:R-:W-:Y:S01]  /*16ea0*/  HMMA.16816.F32 R76, R12, R46, R248 ;  /* 0x0000002e0c4c723c */ /* 0x000fe200000018f8 */
[C---:B------:R-:W-:Y:S01]  /*16eb0*/  ISETP.GE.AND P1, PT, R4.reuse, R7, PT ;  /* 0x000000070400720c */ /* 0x040fe20003f26270 */
[----:B------:R-:W4:Y:S01]  /*16ec0*/  LDSM.16.M88.4 R44, [R184+0x5000] ;  /* 0x00500000b82c783b */ /* 0x000f220000000200 */
[----:B------:R-:W-:Y:S01]  /*16ed0*/  ISETP.GE.AND P6, PT, R4, R5, PT ;  /* 0x000000050400720c */ /* 0x000fe20003fc6270 */
[C---:B------:R-:W-:Y:S01]  /*16ee0*/  VIADD R4, R3.reuse, 0x61 ;  /* 0x0000006103047836 */ /* 0x040fe20000000000 */
[C---:B------:R-:W-:Y:S02]  /*16ef0*/  ISETP.GE.AND P2, PT, R6.reuse, R7, PT ;  /* 0x000000070600720c */ /* 0x040fe40003f46270 */
[----:B------:R-:W-:Y:S01]  /*16f00*/  ISETP.GE.AND P4, PT, R6, R5, PT ;  /* 0x000000050600720c */ /* 0x000fe20003f86270 */
[----:B------:R-:W-:Y:S01]  /*16f10*/  VIADD R6, R3, 0x68 ;  /* 0x0000006803067836 */ /* 0x000fe20000000000 */
[----:B------:R-:W-:Y:S02]  /*16f20*/  FSEL R140, R20, -INF , !P0 ;  /* 0xff800000148c7808 */ /* 0x000fe40004000000 */
[----:B------:R-:W-:-:S02]  /*16f30*/  ISETP.GE.AND P3, PT, R4, R7, PT ;  /* 0x000000070400720c */ /* 0x000fc40003f66270 */
[----:B------:R-:W-:Y:S02]  /*16f40*/  ISETP.GE.AND P0, PT, R4, R5, PT ;  /* 0x000000050400720c */ /* 0x000fe40003f06270 */
[----:B------:R-:W-:Y:S02]  /*16f50*/  FSEL R125, R22, -INF , !P5 ;  /* 0xff800000167d7808 */ /* 0x000fe40006800000 */
[----:B------:R-:W-:Y:S02]  /*16f60*/  FSEL R137, R21, -INF , !P2 ;  /* 0xff80000015897808 */ /* 0x000fe40005000000 */
[C---:B------:R-:W-:Y:S02]  /*16f70*/  ISETP.GE.AND P5, PT, R6.reuse, R7, PT ;  /* 0x000000070600720c */ /* 0x040fe40003fa6270 */
[----:B------:R-:W-:Y:S01]  /*16f80*/  ISETP.GE.AND P2, PT, R6, R5, PT ;  /* 0x000000050600720c */ /* 0x000fe20003f46270 */
[----:B------:R-:W-:Y:S01]  /*16f90*/  VIADD R6, R3, 0x69 ;  /* 0x0000006903067836 */ /* 0x000fe20000000000 */
[----:B------:R-:W-:Y:S01]  /*16fa0*/  FSEL R128, R23, -INF , !P4 ;  /* 0xff80000017807808 */ /* 0x000fe20006000000 */
[----:B---3--:R-:W-:Y:S01]  /*16fb0*/  HMMA.16816.F32 R32, R12, R64, R180 ;  /* 0x000000400c20723c */ /* 0x008fe200000018b4 */
[----:B------:R-:W-:-:S02]  /*16fc0*/  FSEL R175, R28, -INF , !P1 ;  /* 0xff8000001caf7808 */ /* 0x000fc40004800000 */
[----:B------:R-:W-:Y:S02]  /*16fd0*/  FSEL R143, R30, -INF , !P6 ;  /* 0xff8000001e8f7808 */ /* 0x000fe40007000000 */
[----:B------:R-:W-:Y:S01]  /*16fe0*/  FSEL R174, R29, -INF , !P3 ;  /* 0xff8000001dae7808 */ /* 0x000fe20005800000 */
[----:B------:R-:W-:Y:S01]  /*16ff0*/  HMMA.16816.F32 R20, R8, R60, R68 ;  /* 0x0000003c0814723c */ /* 0x000fe20000001844 */
[----:B------:R-:W-:Y:S01]  /*17000*/  FSEL R130, R31, -INF , !P0 ;  /* 0xff8000001f827808 */ /* 0x000fe20004000000 */
[----:B------:R-:W-:Y:S01]  /*17010*/  VIADD R4, R3, 0x70 ;  /* 0x0000007003047836 */ /* 0x000fe20000000000 */
[----:B------:R-:W-:-:S03]  /*17020*/  ISETP.GE.AND P4, PT, R6, R7, PT ;  /* 0x000000070600720c */ /* 0x000fc60003f86270 */
[----:B------:R-:W-:Y:S01]  /*17030*/  HMMA.16816.F32 R28, R8, R54, R72 ;  /* 0x00000036081c723c */ /* 0x000fe20000001848 */
[----:B------:R-:W-:Y:S01]  /*17040*/  ISETP.GE.AND P1, PT, R6, R5, PT ;  /* 0x000000050600720c */ /* 0x000fe20003f26270 */
[----:B------:R-:W-:-:S04]  /*17050*/  VIADD R6, R3, 0x71 ;  /* 0x0000007103067836 */ /* 0x000fc80000000000 */
[----:B------:R-:W-:Y:S01]  /*17060*/  HMMA.16816.F32 R68, R12, R66, R156 ;  /* 0x000000420c44723c */ /* 0x000fe2000000189c */
[----:B------:R-:W3:Y:S01]  /*17070*/  LDSM.16.M88.4 R64, [R139+0x6000] ;  /* 0x006000008b40783b */ /* 0x000ee20000000200 */
[C---:B------:R-:W-:Y:S02]  /*17080*/  ISETP.GE.AND P6, PT, R4.reuse, R7, PT ;  /* 0x000000070400720c */ /* 0x040fe40003fc6270 */
[----:B------:R-:W-:Y:S01]  /*17090*/  ISETP.GE.AND P3, PT, R4, R5, PT ;  /* 0x000000050400720c */ /* 0x000fe20003f66270 */
[----:B------:R-:W-:Y:S01]  /*170a0*/  VIADD R4, R3, 0x78 ;  /* 0x0000007803047836 */ /* 0x000fe20000000000 */
[----:B------:R-:W-:Y:S02]  /*170b0*/  FSEL R161, R16, -INF , !P5 ;  /* 0xff80000010a17808 */ /* 0x000fe40006800000 */
[C---:B------:R-:W-:Y:S02]  /*170c0*/  ISETP.GE.AND P0, PT, R6.reuse, R7, PT ;  /* 0x000000070600720c */ /* 0x040fe40003f06270 */
[----:B------:R-:W-:-:S02]  /*170d0*/  ISETP.GE.AND P5, PT, R6, R5, PT ;  /* 0x000000050600720c */ /* 0x000fc40003fa6270 */
[----:B------:R-:W-:Y:S02]  /*170e0*/  FSEL R129, R18, -INF , !P2 ;  /* 0xff80000012817808 */ /* 0x000fe40005000000 */
[----:B------:R-:W-:Y:S02]  /*170f0*/  FSEL R160, R17, -INF , !P4 ;  /* 0xff80000011a07808 */ /* 0x000fe40006000000 */
[----:B------:R-:W-:Y:S02]  /*17100*/  FSEL R131, R19, -INF , !P1 ;  /* 0xff80000013837808 */ /* 0x000fe40004800000 */
[----:B------:R-:W-:Y:S01]  /*17110*/  FSEL R208, R24, -INF , !P6 ;  /* 0xff80000018d07808 */ /* 0x000fe20007000000 */
[----:B------:R-:W-:Y:S01]  /*17120*/  HMMA.16816.F32 R16, R8, R62, R76 ;  /* 0x0000003e0810723c */ /* 0x000fe2000000184c */
[----:B------:R-:W-:Y:S01]  /*17130*/  FSEL R163, R26, -INF , !P3 ;  /* 0xff8000001aa37808 */ /* 0x000fe20005800000 */
[----:B------:R-:W3:Y:S01]  /*17140*/  LDSM.16.M88.4 R60, [R184+0x5800] ;  /* 0x00580000b83c783b */ /* 0x000ee20000000200 */
[----:B------:R-:W-:-:S02]  /*17150*/  FSEL R194, R25, -INF , !P0 ;  /* 0xff80000019c27808 */ /* 0x000fc40004000000 */
[----:B------:R-:W-:Y:S02]  /*17160*/  FSEL R156, R27, -INF , !P5 ;  /* 0xff8000001b9c7808 */ /* 0x000fe40006800000 */
[C---:B------:R-:W-:Y:S01]  /*17170*/  ISETP.GE.AND P2, PT, R4.reuse, R7, PT ;  /* 0x000000070400720c */ /* 0x040fe20003f46270 */
[----:B-1----:R-:W-:Y:S01]  /*17180*/  HMMA.16816.F32 R24, R8, R36, R56 ;  /* 0x000000240818723c */ /* 0x002fe20000001838 */
[----:B------:R-:W-:Y:S01]  /*17190*/  ISETP.GE.AND P4, PT, R4, R5, PT ;  /* 0x000000050400720c */ /* 0x000fe20003f86270 */
[C---:B------:R-:W-:Y:S01]  /*171a0*/  VIADD R4, R3.reuse, 0x80 ;  /* 0x0000008003047836 */ /* 0x040fe20000000000 */
[----:B------:R-:W1:Y:S01]  /*171b0*/  LDSM.16.M88.4 R56, [R139+0x6800] ;  /* 0x006800008b38783b */ /* 0x000e620000000200 */
[----:B------:R-:W-:-:S03]  /*171c0*/  VIADD R6, R3, 0x79 ;  /* 0x0000007903067836 */ /* 0x000fc60000000000 */
[C---:B------:R-:W-:Y:S02]  /*171d0*/  ISETP.GE.AND P3, PT, R4.reuse, R7, PT ;  /* 0x000000070400720c */ /* 0x040fe40003f66270 */
[----:B------:R-:W-:Y:S01]  /*171e0*/  ISETP.GE.AND P0, PT, R4, R5, PT ;  /* 0x000000050400720c */ /* 0x000fe20003f06270 */
        /* <DEDUP_REMOVED lines=8> */
[C---:B------:R-:W-:Y:S01]  /*17270*/  ISETP.GE.AND P5, PT, R4.reuse, R7, PT ;  /* 0x000000070400720c */ /* 0x040fe20003fa6270 */
[----:B------:R-:W1:Y:S01]  /*17280*/  LDSM.16.M88.4 R28, [R184+0x6000] ;  /* 0x00600000b81c783b */ /* 0x000e620000000200 */
[----:B------:R-:W-:Y:S01]  /*17290*/  ISETP.GE.AND P2, PT, R4, R5, PT ;  /* 0x000000050400720c */ /* 0x000fe20003f46270 */
[----:B--2---:R-:W-:Y:S01]  /*172a0*/  HMMA.16816.F32 R72, R12, R48, R176 ;  /* 0x000000300c48723c */ /* 0x004fe200000018b0 */
[----:B------:R-:W-:Y:S02]  /*172b0*/  FSEL R162, R22, -INF , !P0 ;  /* 0xff80000016a27808 */ /* 0x000fe40004000000 */
[----:B------:R-:W-:-:S03]  /*172c0*/  FSEL R78, R23, -INF , !P2 ;  /* 0xff800000174e7808 */ /* 0x000fc60005000000 */
[----:B------:R-:W-:Y:S01]  /*172d0*/  HMMA.16816.F32 R40, R8, R38, R40 ;  /* 0x000000260828723c */ /* 0x000fe20000001828 */
[----:B------:R-:W-:Y:S02]  /*172e0*/  FSEL R177, R20, -INF , !P3 ;  /* 0xff80000014b17808 */ /* 0x000fe40005800000 */
[----:B------:R-:W-:Y:S02]  /*172f0*/  FSEL R176, R21, -INF , !P5 ;  /* 0xff80000015b07808 */ /* 0x000fe40006800000 */
[C---:B------:R-:W-:Y:S01]  /*17300*/  ISETP.GE.AND P4, PT, R6.reuse, R7, PT ;  /* 0x000000070600720c */ /* 0x040fe20003f86270 */
[----:B------:R-:W-:Y:S01]  /*17310*/  HMMA.16816.F32 R52, R12, R50, R168 ;  /* 0x000000320c34723c */ /* 0x000fe200000018a8 */
[----:B------:R-:W-:Y:S01]  /*17320*/  ISETP.GE.AND P1, PT, R6, R5, PT ;  /* 0x000000050600720c */ /* 0x000fe20003f26270 */
[----:B------:R-:W-:-:S04]  /*17330*/  VIADD R6, R3, 0x89 ;  /* 0x0000008903067836 */ /* 0x000fc80000000000 */
[C---:B----4-:R-:W-:Y:S06]  /*17340*/  HMMA.16816.F32 R32, R8.reuse, R44, R32 ;  /* 0x0000002c0820723c */ /* 0x050fec0000001820 */
[----:B------:R-:W-:Y:S01]  /*17350*/  HMMA.16816.F32 R20, R8, R46, R68 ;  /* 0x0000002e0814723c */ /* 0x000fe20000001844 */
[----:B------:R-:W2:Y:S01]  /*17360*/  LDSM.16.M88.4 R44, [R139+0x7000] ;  /* 0x007000008b2c783b */ /* 0x000ea20000000200 */
[C---:B------:R-:W-:Y:S01]  /*17370*/  ISETP.GE.AND P6, PT, R6.reuse, R7, PT ;  /* 0x000000070600720c */ /* 0x040fe20003fc6270 */
[C---:B------:R-:W-:Y:S01]  /*17380*/  VIADD R4, R3.reuse, 0x90 ;  /* 0x0000009003047836 */ /* 0x040fe20000000000 */
[----:B------:R-:W-:Y:S01]  /*17390*/  ISETP.GE.AND P3, PT, R6, R5, PT ;  /* 0x000000050600720c */ /* 0x000fe20003f66270 */
[----:B------:R-:W-:Y:S01]  /*173a0*/  VIADD R6, R3, 0x91 ;  /* 0x0000009103067836 */ /* 0x000fe20000000000 */
[----:B------:R-:W-:Y:S01]  /*173b0*/  FSEL R158, R16, -INF , !P4 ;  /* 0xff800000109e7808 */ /* 0x000fe20006000000 */
[----:B------:R-:W4:Y:S01]  /*173c0*/  LDSM.16.M88.4 R68, [R184+0x6800] ;  /* 0x00680000b844783b */ /* 0x000f220000000200 */
[----:B------:R-:W-:-:S02]  /*173d0*/  FSEL R76, R18, -INF , !P1 ;  /* 0xff800000124c7808 */ /* 0x000fc40004800000 */
[----:B------:R-:W-:Y:S02]  /*173e0*/  FSEL R157, R17, -INF , !P6 ;  /* 0xff800000119d7808 */ /* 0x000fe40007000000 */
[----:B------:R-:W-:Y:S02]  /*173f0*/  FSEL R168, R19, -INF , !P3 ;  /* 0xff80000013a87808 */ /* 0x000fe40005800000 */
[C---:B---3--:R-:W-:Y:S01]  /*17400*/  HMMA.16816.F32 R16, R12.reuse, R64, R204 ;  /* 0x000000400c10723c */ /* 0x048fe200000018cc */
[C---:B------:R-:W-:Y:S02]  /*17410*/  ISETP.GE.AND P0, PT, R4.reuse, R7, PT ;  /* 0x000000070400720c */ /* 0x040fe40003f06270 */
[----:B------:R-:W-:Y:S01]  /*17420*/  ISETP.GE.AND P5, PT, R4, R5, PT ;  /* 0x000000050400720c */ /* 0x000fe20003fa6270 */
[C---:B------:R-:W-:Y:S01]  /*17430*/  VIADD R4, R3.reuse, 0x98 ;  /* 0x0000009803047836 */ /* 0x040fe20000000000 */
[C---:B------:R-:W-:Y:S02]  /*17440*/  ISETP.GE.AND P2, PT, R6.reuse, R7, PT ;  /* 0x000000070600720c */ /* 0x040fe40003f46270 */
[----:B------:R-:W-:Y:S01]  /*17450*/  ISETP.GE.AND P4, PT, R6, R5, PT ;  /* 0x000000050600720c */ /* 0x000fe20003f86270 */
[C---:B------:R-:W-:Y:S01]  /*17460*/  VIADD R6, R3.reuse, 0x99 ;  /* 0x0000009903067836 */ /* 0x040fe20000000000 */
[----:B------:R-:W-:Y:S01]  /*17470*/  FSEL R209, R24, -INF , !P0 ;  /* 0xff80000018d17808 */ /* 0x000fe20004000000 */
[----:B------:R-:W-:Y:S01]  /*17480*/  HMMA.16816.F32 R36, R12, R66, R200 ;  /* 0x000000420c24723c */ /* 0x000fe200000018c8 */
[C---:B------:R-:W-:Y:S01]  /*17490*/  ISETP.GE.AND P1, PT, R4.reuse, R7, PT ;  /* 0x000000070400720c */ /* 0x040fe20003f26270 */
[----:B------:R-:W3:Y:S01]  /*174a0*/  LDSM.16.M88.4 R64, [R139+0x7800] ;  /* 0x007800008b40783b */ /* 0x000ee20000000200 */
[----:B------:R-:W-:Y:S01]  /*174b0*/  ISETP.GE.AND P6, PT, R4, R5, PT ;  /* 0x000000050400720c */ /* 0x000fe20003fc6270 */
[----:B------:R-:W-:Y:S01]  /*174c0*/  VIADD R4, R3, 0xa0 ;  /* 0x000000a003047836 */ /* 0x000fe20000000000 */
[----:B------:R-:W-:-:S02]  /*174d0*/  ISETP.GE.AND P3, PT, R6, R7, PT ;  /* 0x000000070600720c */ /* 0x000fc40003f66270 */
[----:B------:R-:W-:Y:S02]  /*174e0*/  ISETP.GE.AND P0, PT, R6, R5, PT ;  /* 0x000000050600720c */ /* 0x000fe40003f06270 */
        /* <DEDUP_REMOVED lines=8> */
[----:B-1----:R-:W-:Y:S01]  /*17570*/  HMMA.16816.F32 R48, R12, R56, R196 ;  /* 0x000000380c30723c */ /* 0x002fe200000018c4 */
[C---:B------:R-:W-:Y:S02]  /*17580*/  ISETP.GE.AND P5, PT, R4.reuse, R7, PT ;  /* 0x000000070400720c */ /* 0x040fe40003fa6270 */
[----:B------:R-:W-:Y:S01]  /*17590*/  ISETP.GE.AND P2, PT, R4, R5, PT ;  /* 0x000000050400720c */ /* 0x000fe20003f46270 */
[----:B------:R-:W-:Y:S02]  /*175a0*/  VIADD R4, R3, 0xa1 ;  /* 0x000000a103047836 */ /* 0x000fe40000000000 */
[----:B------:R-:W-:Y:S06]  /*175b0*/  HMMA.16816.F32 R40, R8, R62, R52 ;  /* 0x0000003e0828723c */ /* 0x000fec0000001834 */
[----:B------:R-:W-:Y:S01]  /*175c0*/  HMMA.16816.F32 R60, R12, R58, R164 ;  /* 0x0000003a0c3c723c */ /* 0x000fe200000018a4 */
[----:B------:R-:W1:Y:S01]  /*175d0*/  LDSM.16.M88.4 R56, [R184+0x7000] ;  /* 0x00700000b838783b */ /* 0x000e620000000200 */
[----:B------:R-:W-:-:S02]  /*175e0*/  ISETP.GE.AND P4, PT, R4, R7, PT ;  /* 0x000000070400720c */ /* 0x000fc40003f86270 */
[----:B------:R-:W-:Y:S01]  /*175f0*/  ISETP.GE.AND P1, PT, R4, R5, PT ;  /* 0x000000050400720c */ /* 0x000fe20003f26270 */
[C---:B------:R-:W-:Y:S02]  /*17600*/  VIADD R4, R3.reuse, 0xa9 ;  /* 0x000000a903047836 */ /* 0x040fe40000000000 */
[C---:B------:R-:W-:Y:S01]  /*17610*/  VIADD R6, R3.reuse, 0xa8 ;  /* 0x000000a803067836 */ /* 0x040fe20000000000 */
[----:B------:R-:W-:Y:S01]  /*17620*/  FSEL R200, R32, -INF , !P5 ;  /* 0xff80000020c87808 */ /* 0x000fe20006800000 */
[----:B------:R-:W-:Y:S01]  /*17630*/  HMMA.16816.F32 R16, R8, R28, R16 ;  /* 0x0000001c0810723c */ /* 0x000fe20000001810 */
[C---:B------:R-:W-:Y:S02]  /*17640*/  ISETP.GE.AND P0, PT, R4.reuse, R7, PT ;  /* 0x000000070400720c */ /* 0x040fe40003f06270 */
[----:B------:R-:W-:Y:S01]  /*17650*/  ISETP.GE.AND P5, PT, R4, R5, PT ;  /* 0x000000050400720c */ /* 0x000fe20003fa6270 */
[----:B------:R-:W-:Y:S01]  /*17660*/  VIADD R4, R3, 0xb1 ;  /* 0x000000b103047836 */ /* 0x000fe20000000000 */
[----:B------:R-:W-:-:S02]  /*17670*/  ISETP.GE.AND P6, PT, R6, R7, PT ;  /* 0x000000070600720c */ /* 0x000fc40003fc6270 */
[----:B------:R-:W-:Y:S01]  /*17680*/  ISETP.GE.AND P3, PT, R6, R5, PT ;  /* 0x000000050600720c */ /* 0x000fe20003f66270 */
[----:B------:R-:W-:Y:S01]  /*17690*/  VIADD R6, R3, 0xb0 ;  /* 0x000000b003067836 */ /* 0x000fe20000000000 */
[----:B------:R-:W-:Y:S01]  /*176a0*/  FSEL R198, R34, -INF , !P2 ;  /* 0xff80000022c67808 */ /* 0x000fe20005000000 */
[C---:B--2---:R-:W-:Y:S01]  /*176b0*/  HMMA.16816.F32 R52, R12.reuse, R44, R152 ;  /* 0x0000002c0c34723c */ /* 0x044fe20000001898 */
[----:B------:R-:W-:Y:S02]  /*176c0*/  FSEL R199, R33, -INF , !P4 ;  /* 0xff80000021c77808 */ /* 0x000fe40006000000 */
[----:B------:R-:W-:Y:S02]  /*176d0*/  FSEL R196, R35, -INF , !P1 ;  /* 0xff80000023c47808 */ /* 0x000fe40004800000 */
[----:B------:R-:W-:Y:S01]  /*176e0*/  FSEL R197, R20, -INF , !P6 ;  /* 0xff80000014c57808 */ /* 0x000fe20007000000 */
[----:B------:R-:W-:Y:S01]  /*176f0*/  HMMA.16816.F32 R32, R12, R46, R148 ;  /* 0x0000002e0c20723c */ /* 0x000fe20000001894 */
[C---:B------:R-:W-:Y:S01]  /*17700*/  ISETP.GE.AND P1, PT, R4.reuse, R7, PT ;  /* 0x000000070400720c */ /* 0x040fe20003f26270 */
[----:B------:R-:W2:Y:S01]  /*17710*/  LDSM.16.M88.4 R44, [R184+0x7800] ;  /* 0x00780000b82c783b */ /* 0x000ea20000000200 */
[----:B------:R-:W-:Y:S01]  /*17720*/  ISETP.GE.AND P6, PT, R4, R5, PT ;  /* 0x000000050400720c */ /* 0x000fe20003fc6270 */
[----:B------:R-:W-:Y:S01]  /*17730*/  VIADD R4, R3, 0xb8 ;  /* 0x000000b803047836 */ /* 0x000fe20000000000 */
[----:B------:R-:W-:Y:S01]  /*17740*/  ISETP.GE.AND P2, PT, R6, R7, PT ;  /* 0x000000070600720c */ /* 0x000fe20003f46270 */
[----:B------:R-:W-:-:S04]  /*17750*/  DEPBAR.LE SB0, 0x0 ;  /* 0x000080000000791a */ /* 0x000fc80000000000 */
[----:B------:R-:W-:Y:S01]  /*17760*/  ISETP.GE.AND P4, PT, R6, R5, PT ;  /* 0x000000050600720c */ /* 0x000fe20003f86270 */
[----:B------:R-:W-:Y:S01]  /*17770*/  VIADD R6, R3, 0xb9 ;  /* 0x000000b903067836 */ /* 0x000fe20000000000 */
[----:B------:R-:W-:Y:S02]  /*17780*/  FSEL R164, R22, -INF , !P3 ;  /* 0xff80000016a47808 */ /* 0x000fe40005800000 */
[----:B------:R-:W-:Y:S02]  /*17790*/  FSEL R166, R21, -INF , !P0 ;  /* 0xff80000015a67808 */ /* 0x000fe40004000000 */
[----:B------:R-:W-:Y:S02]  /*177a0*/  FSEL R165, R23, -INF , !P5 ;  /* 0xff80000017a57808 */ /* 0x000fe40006800000 */
[----:B------:R-:W-:Y:S01]  /*177b0*/  HMMA.16816.F32 R20, R8, R30, R36 ;  /* 0x0000001e0814723c */ /* 0x000fe20000001824 */
[C---:B------:R-:W-:Y:S02]  /*177c0*/  ISETP.GE.AND P3, PT, R4.reuse, R7, PT ;  /* 0x000000070400720c */ /* 0x040fe40003f66270 */
[----:B------:R-:W-:Y:S01]  /*177d0*/  ISETP.GE.AND P0, PT, R4, R5, PT ;  /* 0x000000050400720c */ /* 0x000fe20003f06270 */
[----:B------:R-:W-:Y:S01]  /*177e0*/  VIADD R4, R3, 0xc1 ;  /* 0x000000c103047836 */ /* 0x000fe20000000000 */
[----:B------:R-:W-:-:S02]  /*177f0*/  FSEL R167, R24, -INF , !P2 ;  /* 0xff80000018a77808 */ /* 0x000fc40005000000 */
[C---:B------:R-:W-:Y:S02]  /*17800*/  ISETP.GE.AND P5, PT, R6.reuse, R7, PT ;  /* 0x000000070600720c */ /* 0x040fe40003fa6270 */
[----:B------:R-:W-:Y:S01]  /*17810*/  ISETP.GE.AND P2, PT, R6, R5, PT ;  /* 0x000000050600720c */ /* 0x000fe20003f46270 */
[----:B------:R-:W-:Y:S01]  /*17820*/  VIADD R6, R3, 0xc0 ;  /* 0x000000c003067836 */ /* 0x000fe20000000000 */
[----:B------:R-:W-:Y:S01]  /*17830*/  FSEL R153, R27, -INF , !P6 ;  /* 0xff8000001b997808 */ /* 0x000fe20007000000 */
[----:B----4-:R-:W-:Y:S01]  /*17840*/  HMMA.16816.F32 R28, R8, R68, R48 ;  /* 0x00000044081c723c */ /* 0x010fe20000001830 */
[----:B------:R-:W-:Y:S02]  /*17850*/  FSEL R155, R40, -INF , !P3 ;  /* 0xff800000289b7808 */ /* 0x000fe40005800000 */
[----:B------:R-:W-:Y:S02]  /*17860*/  FSEL R152, R26, -INF , !P4 ;  /* 0xff8000001a987808 */ /* 0x000fe40006000000 */
[----:B------:R-:W-:-:S02]  /*17870*/  ISETP.GE.AND P6, PT, R4, R7, PT ;  /* 0x000000070400720c */ /* 0x000fc40003fc6270 */
[----:B------:R-:W-:Y:S01]  /*17880*/  ISETP.GE.AND P3, PT, R4, R5, PT ;  /* 0x000000050400720c */ /* 0x000fe20003f66270 */
[----:B------:R-:W-:Y:S01]  /*17890*/  VIADD R4, R3, 0xc9 ;  /* 0x000000c903047836 */ /* 0x000fe20000000000 */
[----:B------:R-:W-:Y:S01]  /*178a0*/  ISETP.GE.AND P4, PT, R6, R7, PT ;  /* 0x000000070600720c */ /* 0x000fe20003f86270 */
[----:B------:R-:W-:Y:S01]  /*178b0*/  HMMA.16816.F32 R36, R8, R70, R60 ;  /* 0x000000460824723c */ /* 0x000fe2000000183c */
[----:B------:R-:W-:Y:S02]  /*178c0*/  FSEL R149, R42, -INF , !P0 ;  /* 0xff8000002a957808 */ /* 0x000fe40004000000 */
[----:B------:R-:W-:Y:S02]  /*178d0*/  FSEL R150, R41, -INF , !P5 ;  /* 0xff80000029967808 */ /* 0x000fe40006800000 */
[----:B------:R-:W-:Y:S02]  /*178e0*/  FSEL R148, R43, -INF , !P2 ;  /* 0xff8000002b947808 */ /* 0x000fe40005000000 */
[----:B------:R-:W-:Y:S01]  /*178f0*/  FSEL R202, R16, -INF , !P4 ;  /* 0xff80000010ca7808 */ /* 0x000fe20006000000 */
[----:B---3--:R-:W-:Y:S01]  /*17900*/  HMMA.16816.F32 R40, R12, R64, R144 ;  /* 0x000000400c28723c */ /* 0x008fe20000001890 */
[----:B------:R-:W-:-:S02]  /*17910*/  FSEL R154, R25, -INF , !P1 ;  /* 0xff800000199a7808 */ /* 0x000fc40004800000 */
[C---:B------:R-:W-:Y:S02]  /*17920*/  ISETP.GE.AND P2, PT, R4.reuse, R7, PT ;  /* 0x000000070400720c */ /* 0x040fe40003f46270 */
[-C--:B------:R-:W-:Y:S01]  /*17930*/  ISETP.GE.AND P4, PT, R4, R5.reuse, PT ;  /* 0x000000050400720c */ /* 0x080fe20003f86270 */
[C---:B------:R-:W-:Y:S01]  /*17940*/  VIADD R4, R3.reuse, 0xd0 ;  /* 0x000000d003047836 */ /* 0x040fe20000000000 */
[----:B------:R-:W-:Y:S01]  /*17950*/  BAR.SYNC.DEFER_BLOCKING 0x0 ;  /* 0x0000000000007b1d */ /* 0x000fe20000010000 */
[----:B------:R-:W-:Y:S01]  /*17960*/  ISETP.GE.AND P1, PT, R6, R5, PT ;  /* 0x000000050600720c */ /* 0x000fe20003f26270 */
[----:B------:R-:W-:Y:S01]  /*17970*/  VIADD R6, R3, 0xc8 ;  /* 0x000000c803067836 */ /* 0x000fe20000000000 */
[----:B------:R-:W-:Y:S01]  /*17980*/  FSEL R201, R17, -INF , !P6 ;  /* 0xff80000011c97808 */ /* 0x000fe20007000000 */
[----:B-1----:R-:W-:Y:S01]  /*17990*/  HMMA.16816.F32 R24, R8, R56, R52 ;  /* 0x000000380818723c */ /* 0x002fe20000001834 */
[----:B------:R-:W-:Y:S02]  /*179a0*/  FSEL R145, R18, -INF , !P1 ;  /* 0xff80000012917808 */ /* 0x000fe40004800000 */
[----:B------:R-:W-:-:S02]  /*179b0*/  ISETP.GE.AND P1, PT, R4, R7, PT ;  /* 0x000000070400720c */ /* 0x000fc40003f26270 */
[----:B------:R-:W-:Y:S01]  /*179c0*/  ISETP.GE.AND P6, PT, R4, R5, PT ;  /* 0x000000050400720c */ /* 0x000fe20003fc6270 */
[----:B------:R-:W-:Y:S01]  /*179d0*/  VIADD R4, R3, 0xd1 ;  /* 0x000000d103047836 */ /* 0x000fe20000000000 */
[----:B------:R-:W-:Y:S02]  /*179e0*/  ISETP.GE.AND P0, PT, R6, R7, PT ;  /* 0x000000070600720c */ /* 0x000fe40003f06270 */
[----:B------:R-:W-:Y:S02]  /*179f0*/  FSEL R144, R19, -INF , !P3 ;  /* 0xff80000013907808 */ /* 0x000fe40005800000 */
[----:B------:R-:W-:Y:S02]  /*17a00*/  FSEL R151, R20, -INF , !P0 ;  /* 0xff80000014977808 */ /* 0x000fe40004000000 */
[----:B------:R-:W-:Y:S02]  /*17a10*/  ISETP.GE.AND P5, PT, R6, R5, PT ;  /* 0x000000050600720c */ /* 0x000fe40003fa6270 */
[----:B------:R-:W-:-:S02]  /*17a20*/  ISETP.GE.AND P3, PT, R4, R7, PT ;  /* 0x000000070400720c */ /* 0x000fc40003f66270 */
[----:B------:R-:W-:Y:S01]  /*17a30*/  ISETP.GE.AND P0, PT, R4, R5, PT ;  /* 0x000000050400720c */ /* 0x000fe20003f06270 */
[C---:B------:R-:W-:Y:S01]  /*17a40*/  VIADD R4, R3.reuse, 0xe0 ;  /* 0x000000e003047836 */ /* 0x040fe20000000000 */
[----:B------:R-:W-:Y:S01]  /*17a50*/  HMMA.16816.F32 R12, R12, R66, R120 ;  /* 0x000000420c0c723c */ /* 0x000fe20000001878 */
[----:B------:R-:W-:Y:S01]  /*17a60*/  VIADD R6, R3, 0xd8 ;  /* 0x000000d803067836 */ /* 0x000fe20000000000 */
[----:B------:R-:W-:Y:S02]  /*17a70*/  FSEL R146, R21, -INF , !P2 ;  /* 0xff80000015927808 */ /* 0x000fe40005000000 */
[----:B------:R-:W-:-:S03]  /*17a80*/  FSEL R207, R29, -INF , !P3 ;  /* 0xff8000001dcf7808 */ /* 0x000fc60005800000 */
[----:B------:R-:W-:Y:S02]  /*17a90*/  FSEL R122, R22, -INF , !P5 ;  /* 0xff800000167a7808 */ /* 0x000fe40006800000 */
[----:B------:R-:W-:Y:S02]  /*17aa0*/  FSEL R120, R23, -INF , !P4 ;  /* 0xff80000017787808 */ /* 0x000fe40006000000 */
        /* <DEDUP_REMOVED lines=9> */
[----:B--2---:R-:W-:Y:S01]  /*17b40*/  HMMA.16816.F32 R16, R8, R44, R40 ;  /* 0x0000002c0810723c */ /* 0x004fe20000001828 */
[----:B------:R-:W-:Y:S02]  /*17b50*/  FSEL R206, R36, -INF , !P5 ;  /* 0xff80000024ce7808 */ /* 0x000fe40006800000 */
[----:B------:R-:W-:Y:S02]  /*17b60*/  FSEL R203, R28, -INF , !P1 ;  /* 0xff8000001ccb7808 */ /* 0x000fe40004800000 */
[C---:B------:R-:W-:Y:S02]  /*17b70*/  ISETP.GE.AND P0, PT, R4.reuse, R7, PT ;  /* 0x000000070400720c */ /* 0x040fe40003f06270 */
[-C--:B------:R-:W-:Y:S01]  /*17b80*/  ISETP.GE.AND P5, PT, R4, R5.reuse, PT ;  /* 0x000000050400720c */ /* 0x080fe20003fa6270 */
[----:B------:R-:W-:Y:S01]  /*17b90*/  VIADD R4, R3, 0xe9 ;  /* 0x000000e903047836 */ /* 0x000fe20000000000 */
[----:B------:R-:W-:-:S02]  /*17ba0*/  ISETP.GE.AND P1, PT, R6, R5, PT ;  /* 0x000000050600720c */ /* 0x000fc40003f26270 */
[----:B------:R-:W-:Y:S02]  /*17bb0*/  FSEL R216, R24, -INF , !P6 ;  /* 0xff80000018d87808 */ /* 0x000fe40007000000 */
[----:B------:R-:W-:Y:S02]  /*17bc0*/  FSEL R211, R39, -INF , !P1 ;  /* 0xff80000027d37808 */ /* 0x000fe40004800000 */
[C---:B------:R-:W-:Y:S02]  /*17bd0*/  ISETP.GE.AND P1, PT, R4.reuse, R7, PT ;  /* 0x000000070400720c */ /* 0x040fe40003f26270 */
[----:B------:R-:W-:Y:S01]  /*17be0*/  ISETP.GE.AND P6, PT, R4, R5, PT ;  /* 0x000000050400720c */ /* 0x000fe20003fc6270 */
[C---:B------:R-:W-:Y:S01]  /*17bf0*/  VIADD R4, R3.reuse, 0xf0 ;  /* 0x000000f003047836 */ /* 0x040fe20000000000 */
        /* <DEDUP_REMOVED lines=24> */
[----:B------:R-:W-:-:S02]  /*17d80*/  FSEL R219, R23, -INF , !P6 ;  /* 0xff80000017db7808 */ /* 0x000fc40007000000 */
[C---:B------:R-:W-:Y:S02]  /*17d90*/  ISETP.GE.AND P3, PT, R4.reuse, R7, PT ;  /* 0x000000070400720c */ /* 0x040fe40003f66270 */
[----:B------:R-:W-:Y:S01]  /*17da0*/  ISETP.GE.AND P0, PT, R4, R5, PT ;  /* 0x000000050400720c */ /* 0x000fe20003f06270 */
[----:B------:R-:W-:Y:S01]  /*17db0*/  VIADD R4, R139, 0x1000 ;  /* 0x000010008b047836 */ /* 0x000fe20000000000 */
[----:B------:R-:W-:Y:S01]  /*17dc0*/  ISETP.GE.AND P6, PT, R3, R7, PT ;  /* 0x000000070300720c */ /* 0x000fe20003fc6270 */
[C---:B------:R-:W-:Y:S01]  /*17dd0*/  VIADD R3, R139.reuse, 0x1800 ;  /* 0x000018008b037836 */ /* 0x040fe20000000000 */
[----:B------:R1:W-:Y:S04]  /*17de0*/  STL [R1+0x90], R6 ;  /* 0x0000900601007387 */ /* 0x0003e80000100800 */
[----:B------:R2:W-:Y:S04]  /*17df0*/  STL [R1+0x94], R4 ;  /* 0x0000940401007387 */ /* 0x0005e80000100800 */
[----:B------:R3:W-:Y:S01]  /*17e00*/  STL [R1+0x98], R3 ;  /* 0x0000980301007387 */ /* 0x0007e20000100800 */
[----:B-1----:R-:W-:-:S02]  /*17e10*/  VIADD R6, R139, 0x2000 ;  /* 0x000020008b067836 */ /* 0x002fc40000000000 */
[----:B--2---:R-:W-:-:S03]  /*17e20*/  VIADD R4, R139, 0x2800 ;  /* 0x000028008b047836 */ /* 0x004fc60000000000 */
[----:B------:R1:W-:Y:S01]  /*17e30*/  STL [R1+0x9c], R6 ;  /* 0x00009c0601007387 */ /* 0x0003e20000100800 */
[----:B---3--:R-:W-:-:S03]  /*17e40*/  VIADD R3, R139, 0x3000 ;  /* 0x000030008b037836 */ /* 0x008fc60000000000 */
[----:B------:R2:W-:Y:S04]  /*17e50*/  STL [R1+0xa0], R4 ;  /* 0x0000a00401007387 */ /* 0x0005e80000100800 */
[----:B------:R3:W-:Y:S01]  /*17e60*/  STL [R1+0xa4], R3 ;  /* 0x0000a40301007387 */ /* 0x0007e20000100800 */
[----:B------:R-:W-:Y:S01]  /*17e70*/  HMMA.16816.F32 R8, R8, R46, R12 ;  /* 0x0000002e0808723c */ /* 0x000fe2000000180c */
        /* <DEDUP_REMOVED lines=12> */
[----:B------:R-:W-:Y:S02]  /*17f40*/  FSEL R222, R19, -INF , !P2 ;  /* 0xff80000013de7808 */ /* 0x000fe40005000000 */
[----:B------:R-:W-:Y:S01]  /*17f50*/  ISETP.GT.AND P2, PT, R240, R241, PT ;  /* 0x000000f1f000720c */ /* 0x000fe20003f44270 */
[C---:B-1----:R-:W-:Y:S02]  /*17f60*/  VIADD R6, R139.reuse, 0x6800 ;  /* 0x000068008b067836 */ /* 0x042fe40000000000 */
[----:B--2---:R-:W-:-:S02]  /*17f70*/  VIADD R4, R139, 0x7000 ;  /* 0x000070008b047836 */ /* 0x004fc40000000000 */
[----:B---3--:R-:W-:Y:S01]  /*17f80*/  VIADD R3, R139, 0x7800 ;  /* 0x000078008b037836 */ /* 0x008fe20000000000 */
[----:B------:R1:W-:Y:S04]  /*17f90*/  STL [R1+0x12c], R6 ;  /* 0x00012c0601007387 */ /* 0x0003e80000100800 */
[----:B------:R1:W-:Y:S04]  /*17fa0*/  STL [R1+0x134], R3 ;  /* 0x0001340301007387 */ /* 0x0003e80000100800 */
[----:B------:R1:W-:Y:S01]  /*17fb0*/  STL [R1+0x130], R4 ;  /* 0x0001300401007387 */ /* 0x0003e20000100800 */
[----:B------:R-:W-:Y:S01]  /*17fc0*/  FSEL R233, R11, -INF , !P0 ;  /* 0xff8000000be97808 */ /* 0x000fe20004000000 */
[----:B------:R-:W-:Y:S01]  /*17fd0*/  BSSY B1, `(.L_x_1906) ;  /* 0x0000104000017945 */ /* 0x000fe20003800000 */
[----:B------:R-:W-:-:S02]  /*17fe0*/  ISETP.NE.U32.AND P0, PT, R224, RZ, PT ;  /* 0x000000ffe000720c */ /* 0x000fc40003f05070 */
[----:B------:R-:W-:Y:S02]  /*17ff0*/  FSEL R80, R80, -INF , !P6 ;  /* 0xff80000050507808 */ /* 0x000fe40007000000 */
[----:B------:R-:W-:Y:S02]  /*18000*/  FSEL R230, R17, -INF , !P5 ;  /* 0xff80000011e67808 */ /* 0x000fe40006800000 */
[----:B------:R-:W-:Y:S02]  /*18010*/  FSEL R231, R8, -INF , !P4 ;  /* 0xff80000008e77808 */ /* 0x000fe40006000000 */
[----:B------:R-:W-:Y:S02]  /*18020*/  FSEL R226, R10, -INF , !P1 ;  /* 0xff8000000ae27808 */ /* 0x000fe40004800000 */
[----:B------:R-:W-:Y:S02]  /*18030*/  FSEL R232, R9, -INF , !P3 ;  /* 0xff80000009e87808 */ /* 0x000fe40005800000 */
[----:B------:R-:W-:Y:S01]  /*18040*/  ISETP.NE.AND.EX P0, PT, R225, RZ, PT, P0 ;  /* 0x000000ffe100720c */ /* 0x000fe20003f05300 */
[----:B------:R-:W-:-:S12]  /*18050*/  @!P2 BRA `(.L_x_1907) ;  /* 0x0000000c00eca947 */ /* 0x000fd80003800000 */
        /* <DEDUP_REMOVED lines=9> */
[----:B------:R-:W-:-:S07]  /*180f0*/  LOP3.LUT R10, R10, R3, RZ, 0x3c, !PT ;  /* 0x000000030a0a7212 */ /* 0x000fce00078e3cff */
[----:B-1----:R-:W1:Y:S02]  /*18100*/  MUFU.RCP R8, R8 ;  /* 0x0000000800087308 */ /* 0x002e640000001000 */
[----:B-1----:R-:W-:-:S06]  /*18110*/  VIADD R8, R8, 0xffffffe ;  /* 0x0ffffffe08087836 */ /* 0x002fcc0000000000 */
[----:B------:R-:W1:Y:S02]  /*18120*/  F2I.FTZ.U32.TRUNC.NTZ R9, R8 ;  /* 0x0000000800097305 */ /* 0x000e64000021f000 */
[----:B-1----:R-:W-:Y:S02]  /*18130*/  IMAD.MOV R4, RZ, RZ, -R9 ;  /* 0x000000ffff047224 */ /* 0x002fe400078e0a09 */
[----:B------:R-:W-:Y:S02]  /*18140*/  IMAD.MOV.U32 R8, RZ, RZ, RZ ;  /* 0x000000ffff087224 */ /* 0x000fe400078e00ff */
[----:B------:R-:W-:-:S04]  /*18150*/  IMAD R4, R4, R11, RZ ;  /* 0x0000000b04047224 */ /* 0x000fc800078e02ff */
[----:B------:R-:W-:Y:S01]  /*18160*/  IMAD.HI.U32 R4, R9, R4, R8 ;  /* 0x0000000409047227 */ /* 0x000fe200078e0008 */
[----:B------:R-:W-:Y:S02]  /*18170*/  MOV R9, R6 ;  /* 0x0000000600097202 */ /* 0x000fe40000000f00 */
[----:B------:R-:W-:Y:S01]  /*18180*/  MOV R8, R12 ;  /* 0x0000000c00087202 */ /* 0x000fe20000000f00 */
[----:B------:R-:W-:-:S04]  /*18190*/  IMAD.MOV R6, RZ, RZ, -R13 ;  /* 0x000000ffff067224 */ /* 0x000fc800078e0a0d */
        /* <DEDUP_REMOVED lines=46> */
.L_x_1909:
[----:B-1----:R-:W2:Y:S02]  /*18480*/  LD.E R3, desc[UR6][R134.64+0x38] ;  /* 0x0000380686037980 */ /* 0x002ea4000c101900 */
[----:B--2---:R-:W-:-:S04]  /*18490*/  LEA R3, -R3, RZ, 0x8 ;  /* 0x000000ff03037211 */ /* 0x004fc800078e41ff */
[----:B------:R-:W-:Y:S02]  /*184a0*/  SHF.R.S32.HI R4, RZ, 0x1f, R3 ;  /* 0x0000001fff047819 */ /* 0x000fe40000011403 */
.L_x_1910:
[----:B------:R-:W-:Y:S05]  /*184b0*/  BSYNC B0 ;  /* 0x0000000000007941 */ /* 0x000fea0003800000 */
.L_x_1908:
[----:B------:R-:W2:Y:S01]  /*184c0*/  LDL R6, [R1] ;  /* 0x0000000001067983 */ /* 0x000ea20000100800 */
[----:B------:R-:W-:Y:S01]  /*184d0*/  BSSY B0, `(.L_x_1911) ;  /* 0x00000b0000007945 */ /* 0x000fe20003800000 */
[----:B--2---:R-:W-:-:S13]  /*184e0*/  ISETP.GE.AND P1, PT, R132, R6, PT ;  /* 0x000000068400720c */ /* 0x004fda0003f26270 */
        /* <DEDUP_REMOVED lines=174> */
.L_x_1912:
[----:B------:R-:W-:Y:S05]  /*18fd0*/  BSYNC B0 ;  /* 0x0000000000007941 */ /* 0x000fea0003800000 */
.L_x_1911:
[----:B------:R-:W0:Y:S01]  /*18fe0*/  LDGDEPBAR ;  /* 0x00000000000079af */ /* 0x000e220000000000 */
[----:B------:R-:W-:-:S04]  /*18ff0*/  LEA R229, P1, R3, R229, 0x1 ;  /* 0x000000e503e57211 */ /* 0x000fc800078208ff */
[----:B------:R-:W-:-:S09]  /*19000*/  LEA.HI.X R227, R3, R227, R4, 0x1, P1 ;  /* 0x000000e303e37211 */ /* 0x000fd200008f0c04 */
.L_x_1907:
[----:B------:R-:W-:Y:S05]  /*19010*/  BSYNC B1 ;  /* 0x0000000000017941 */ /* 0x000fea0003800000 */
.L_x_1906:
        /* <DEDUP_REMOVED lines=131> */
[C---:B------:R-:W-:Y:S01]  /*19850*/  LEA R183, R188.reuse, R180, 0x1 ;  /* 0x000000b4bcb77211 */ /* 0x040fe200078e08ff */
[----:B------:R-:W-:Y:S01]  /*19860*/  LDSM.16.MT88.4 R12, [R181+0xa000] ;  /* 0x00a00000b50c783b */ /* 0x000fe20000004200 */
[----:B------:R-:W-:-:S03]  /*19870*/  LEA R182, R188, R181, 0x1 ;  /* 0x000000b5bcb67211 */ /* 0x000fc600078e08ff */
[----:B------:R-:W-:Y:S04]  /*19880*/  LDSM.16.MT88.4 R16, [R183+0xa000] ;  /* 0x00a00000b710783b */ /* 0x000fe80000004200 */
[----:B------:R-:W-:Y:S04]  /*19890*/  LDSM.16.MT88.4 R28, [R182+0xa000] ;  /* 0x00a00000b61c783b */ /* 0x000fe80000004200 */
[----:B------:R-:W-:Y:S01]  /*198a0*/  LDSM.16.MT88.4 R48, [R180+0xa800] ;  /* 0x00a80000b430783b */ /* 0x000fe20000004200 */
[----:B-1----:R-:W-:-:S03]  /*198b0*/  FMNMX.FTZ R4, R4, R6, !PT ;  /* 0x0000000604047209 */ /* 0x002fc60007810000 */
[----:B------:R-:W-:Y:S04]  /*198c0*/  LDSM.16.MT88.4 R44, [R183+0xa800] ;  /* 0x00a80000b72c783b */ /* 0x000fe80000004200 */
[----:B------:R-:W1:Y:S04]  /*198d0*/  SHFL.BFLY PT, R6, R38, 0x2, 0x1f ;  /* 0x0c401f0026067f89 */ /* 0x000e6800000e0000 */
[----:B------:R-:W4:Y:S01]  /*198e0*/  SHFL.BFLY PT, R8, R4, 0x1, 0x1f ;  /* 0x0c201f0004087f89 */ /* 0x000f2200000e0000 */
[----:B-1----:R-:W-:Y:S02]  /*198f0*/  FMNMX.FTZ R38, R38, R6, !PT ;  /* 0x0000000626267209 */ /* 0x002fe40007810000 */
[----:B----4-:R-:W-:-:S03]  /*19900*/  FMNMX.FTZ R39, R4, R8, !PT ;  /* 0x0000000804277209 */ /* 0x010fc60007810000 */
[----:B------:R-:W1:Y:S01]  /*19910*/  SHFL.BFLY PT, R8, R38, 0x1, 0x1f ;  /* 0x0c201f0026087f89 */ /* 0x000e6200000e0000 */
[----:B------:R-:W-:Y:S01]  /*19920*/  FSETP.NEU.FTZ.AND P1, PT, R39, -INF , PT ;  /* 0xff8000002700780b */ /* 0x000fe20003f3d000 */
[----:B---3--:R-:W-:-:S05]  /*19930*/  FMUL.FTZ R4, R3, R39 ;  /* 0x0000002703047220 */ /* 0x008fca0000410000 */
[----:B------:R-:W-:-:S05]  /*19940*/  FSEL R4, R4, RZ, P1 ;  /* 0x000000ff04047208 */ /* 0x000fca0000800000 */
[----:B------:R-:W-:-:S04]  /*19950*/  FFMA.FTZ R6, R92, R3, -R4 ;  /* 0x000000035c067223 */ /* 0x000fc80000010804 */
[----:B------:R3:W-:Y:S01]  /*19960*/  MUFU.EX2 R85, R6 ;  /* 0x0000000600557308 */ /* 0x0007e20000000800 */
[----:B-1----:R-:W-:-:S04]  /*19970*/  FMNMX.FTZ R38, R38, R8, !PT ;  /* 0x0000000826267209 */ /* 0x002fc80007810000 */
[----:B------:R-:W-:Y:S01]  /*19980*/  FSETP.NEU.FTZ.AND P1, PT, R38, -INF , PT ;  /* 0xff8000002600780b */ /* 0x000fe20003f3d000 */
[----:B------:R-:W-:Y:S01]  /*19990*/  FMUL.FTZ R8, R3, R38 ;  /* 0x0000002603087220 */ /* 0x000fe20000410000 */
[----:B---3--:R-:W-:-:S04]  /*199a0*/  FFMA.FTZ R6, R83, R3, -R4 ;  /* 0x0000000353067223 */ /* 0x008fc80000010804 */
[----:B------:R1:W3:Y:S02]  /*199b0*/  MUFU.EX2 R36, R6 ;  /* 0x0000000600247308 */ /* 0x0002e40000000800 */
[----:B-1----:R-:W-:Y:S01]  /*199c0*/  FFMA.FTZ R6, R93, R3, -R4 ;  /* 0x000000035d067223 */ /* 0x002fe20000010804 */
[----:B---3--:R-:W-:Y:S01]  /*199d0*/  F2FP.F16.F32.PACK_AB R9, R36, R85 ;  /* 0x000000552409723e */ /* 0x008fe200000000ff */
[----:B------:R-:W-:-:S04]  /*199e0*/  FADD.FTZ R36, R85, R36 ;  /* 0x0000002455247221 */ /* 0x000fc80000010000 */
[----:B------:R1:W-:Y:S02]  /*199f0*/  MUFU.EX2 R92, R6 ;  /* 0x00000006005c7308 */ /* 0x0003e40000000800 */
[----:B-1----:R-:W-:-:S06]  /*19a00*/  FFMA.FTZ R6, R87, R3, -R4 ;  /* 0x0000000357067223 */ /* 0x002fcc0000010804 */
[----:B------:R1:W2:Y:S02]  /*19a10*/  MUFU.EX2 R93, R6 ;  /* 0x00000006005d7308 */ /* 0x0002a40000000800 */
[----:B-1----:R-:W-:Y:S01]  /*19a20*/  FSEL R6, R8, RZ, P1 ;  /* 0x000000ff08067208 */ /* 0x002fe20000800000 */
[----:B------:R-:W-:Y:S01]  /*19a30*/  FFMA.FTZ R8, R81, R3, -R4 ;  /* 0x0000000351087223 */ /* 0x000fe20000010804 */
[----:B--2---:R-:W-:-:S03]  /*19a40*/  F2FP.F16.F32.PACK_AB R11, R93, R92 ;  /* 0x0000005c5d0b723e */ /* 0x004fc600000000ff */
[-CC-:B------:R-:W-:Y:S01]  /*19a50*/  FFMA.FTZ R0, R94, R3.reuse, -R6.reuse ;  /* 0x000000035e007223 */ /* 0x180fe20000010806 */
[----:B------:R1:W-:Y:S02]  /*19a60*/  MUFU.EX2 R68, R8 ;  /* 0x0000000800447308 */ /* 0x0003e40000000800 */
[----:B-1----:R-:W-:-:S06]  /*19a70*/  FFMA.FTZ R8, R80, R3, -R6 ;  /* 0x0000000350087223 */ /* 0x002fcc0000010806 */
[----:B------:R1:W-:Y:S08]  /*19a80*/  MUFU.EX2 R80, R0 ;  /* 0x0000000000507308 */ /* 0x0003f00000000800 */
[----:B------:R-:W2:Y:S01]  /*19a90*/  MUFU.EX2 R81, R8 ;  /* 0x0000000800517308 */ /* 0x000ea20000000800 */
[----:B-1----:R-:W-:-:S07]  /*19aa0*/  FFMA.FTZ R0, R100, R3, -R6 ;  /* 0x0000000364007223 */ /* 0x002fce0000010806 */
[----:B------:R1:W-:Y:S01]  /*19ab0*/  MUFU.EX2 R83, R0 ;  /* 0x0000000000537308 */ /* 0x0003e20000000800 */
[----:B--2---:R-:W-:Y:S01]  /*19ac0*/  F2FP.F16.F32.PACK_AB R8, R80, R81 ;  /* 0x000000515008723e */ /* 0x004fe200000000ff */
[----:B-1----:R-:W-:-:S06]  /*19ad0*/  FFMA.FTZ R0, R95, R3, -R6 ;  /* 0x000000035f007223 */ /* 0x002fcc0000010806 */
[----:B------:R1:W2:Y:S02]  /*19ae0*/  MUFU.EX2 R87, R0 ;  /* 0x0000000000577308 */ /* 0x0002a40000000800 */
[----:B-1----:R-:W-:Y:S01]  /*19af0*/  FFMA.FTZ R0, R86, R3, -R4 ;  /* 0x0000000356007223 */ /* 0x002fe20000010804 */
[----:B--2---:R-:W-:-:S05]  /*19b00*/  F2FP.F16.F32.PACK_AB R10, R87, R83 ;  /* 0x00000053570a723e */ /* 0x004fca00000000ff */
[----:B------:R1:W2:Y:S02]  /*19b10*/  MUFU.EX2 R86, R0 ;  /* 0x0000000000567308 */ /* 0x0002a40000000800 */
[C---:B------:R-:W-:Y:S06]  /*19b20*/  HMMA.16816.F32 R32, R8.reuse, R12, RZ ;  /* 0x0000000c0820723c */ /* 0x040fec00000018ff */
[C---:B------:R-:W-:Y:S01]  /*19b30*/  HMMA.16816.F32 R24, R8.reuse, R14, RZ ;  /* 0x0000000e0818723c */ /* 0x040fe200000018ff */
[----:B------:R-:W3:Y:S05]  /*19b40*/  LDSM.16.MT88.4 R12, [R181+0xa800] ;  /* 0x00a80000b50c783b */ /* 0x000eea0000004200 */
[----:B------:R-:W-:Y:S01]  /*19b50*/  HMMA.16816.F32 R56, R8, R20, RZ ;  /* 0x000000140838723c */ /* 0x000fe200000018ff */
[----:B-1----:R-:W-:-:S04]  /*19b60*/  FFMA.FTZ R0, R82, R3, -R4 ;  /* 0x0000000352007223 */ /* 0x002fc80000010804 */
[----:B------:R1:W-:Y:S01]  /*19b70*/  MUFU.EX2 R94, R0 ;  /* 0x00000000005e7308 */ /* 0x0003e20000000800 */
[C---:B------:R-:W-:Y:S06]  /*19b80*/  HMMA.16816.F32 R52, R8.reuse, R22, RZ ;  /* 0x000000160834723c */ /* 0x040fec00000018ff */
[C---:B------:R-:W-:Y:S06]  /*19b90*/  HMMA.16816.F32 R40, R8.reuse, R16, RZ ;  /* 0x000000100828723c */ /* 0x040fec00000018ff */
[----:B------:R-:W-:Y:S01]  /*19ba0*/  HMMA.16816.F32 R16, R8, R18, RZ ;  /* 0x000000120810723c */ /* 0x000fe200000018ff */
[----:B-1----:R-:W-:-:S05]  /*19bb0*/  FFMA.FTZ R0, R97, R3, -R6 ;  /* 0x0000000361007223 */ /* 0x002fca0000010806 */
[C---:B------:R-:W-:Y:S01]  /*19bc0*/  HMMA.16816.F32 R60, R8.reuse, R28, RZ ;  /* 0x0000001c083c723c */ /* 0x040fe200000018ff */
[----:B------:R1:W-:Y:S05]  /*19bd0*/  MUFU.EX2 R82, R0 ;  /* 0x0000000000527308 */ /* 0x0003ea0000000800 */
[----:B------:R-:W-:Y:S07]  /*19be0*/  HMMA.16816.F32 R20, R8, R30, RZ ;  /* 0x0000001e0814723c */ /* 0x000fee00000018ff */
[----:B--2---:R-:W-:Y:S01]  /*19bf0*/  F2FP.F16.F32.PACK_AB R9, R86, R68 ;  /* 0x000000445609723e */ /* 0x004fe200000000ff */
[----:B-1----:R-:W-:-:S04]  /*19c00*/  FFMA.FTZ R0, R96, R3, -R6 ;  /* 0x0000000360007223 */ /* 0x002fc80000010806 */
        /* <DEDUP_REMOVED lines=9> */
[----:B-1----:R-:W-:Y:S01]  /*19ca0*/  FFMA.FTZ R0, R101, R3, -R4 ;  /* 0x0000000365007223 */ /* 0x002fe20000010804 */
[----:B--2---:R-:W-:Y:S02]  /*19cb0*/  F2FP.F16.F32.PACK_AB R11, R97, R94 ;  /* 0x0000005e610b723e */ /* 0x004fe400000000ff */
[----:B------:R-:W-:-:S03]  /*19cc0*/  MOV R101, R68 ;  /* 0x0000004400657202 */ /* 0x000fc60000000f00 */
[----:B------:R1:W-:Y:S02]  /*19cd0*/  MUFU.EX2 R88, R0 ;  /* 0x0000000000587308 */ /* 0x0003e40000000800 */
[C---:B------:R-:W-:Y:S06]  /*19ce0*/  HMMA.16816.F32 R56, R8.reuse, R48, R56 ;  /* 0x000000300838723c */ /* 0x040fec0000001838 */
[C---:B------:R-:W-:Y:S06]  /*19cf0*/  HMMA.16816.F32 R52, R8.reuse, R50, R52 ;  /* 0x000000320834723c */ /* 0x040fec0000001834 */
[----:B------:R-:W-:Y:S01]  /*19d00*/  HMMA.16816.F32 R48, R8, R44, R40 ;  /* 0x0000002c0830723c */ /* 0x000fe20000001828 */
[----:B-1----:R-:W-:-:S04]  /*19d10*/  FFMA.FTZ R0, R98, R3, -R4 ;  /* 0x0000000362007223 */ /* 0x002fc80000010804 */
[----:B------:R1:W-:Y:S01]  /*19d20*/  MUFU.EX2 R90, R0 ;  /* 0x00000000005a7308 */ /* 0x0003e20000000800 */
[C---:B------:R-:W-:Y:S01]  /*19d30*/  HMMA.16816.F32 R40, R8.reuse, R46, R16 ;  /* 0x0000002e0828723c */ /* 0x040fe20000001810 */
[----:B------:R-:W2:Y:S05]  /*19d40*/  LDSM.16.MT88.4 R16, [R182+0xa800] ;  /* 0x00a80000b610783b */ /* 0x000eaa0000004200 */
[C---:B---3--:R-:W-:Y:S06]  /*19d50*/  HMMA.16816.F32 R44, R8.reuse, R12, R32 ;  /* 0x0000000c082c723c */ /* 0x048fec0000001820 */
[----:B------:R-:W-:Y:S01]  /*19d60*/  HMMA.16816.F32 R32, R8, R14, R24 ;  /* 0x0000000e0820723c */ /* 0x000fe20000001818 */
[----:B-1----:R-:W-:-:S04]  /*19d70*/  FFMA.FTZ R0, R91, R3, -R4 ;  /* 0x000000035b007223 */ /* 0x002fc80000010804 */
[----:B------:R1:W3:Y:S02]  /*19d80*/  MUFU.EX2 R37, R0 ;  /* 0x0000000000257308 */ /* 0x0002e40000000800 */
[----:B-1----:R-:W-:Y:S01]  /*19d90*/  FFMA.FTZ R0, R106, R3, -R6 ;  /* 0x000000036a007223 */ /* 0x002fe20000010806 */
[----:B---3--:R-:W-:-:S05]  /*19da0*/  MOV R106, R37 ;  /* 0x00000025006a7202 */ /* 0x008fca0000000f00 */
[----:B------:R1:W-:Y:S01]  /*19db0*/  MUFU.EX2 R89, R0 ;  /* 0x0000000000597308 */ /* 0x0003e20000000800 */
[C---:B--2---:R-:W-:Y:S06]  /*19dc0*/  HMMA.16816.F32 R28, R8.reuse, R16, R60 ;  /* 0x00000010081c723c */ /* 0x044fec000000183c */
[----:B------:R-:W-:Y:S01]  /*19dd0*/  HMMA.16816.F32 R24, R8, R18, R20 ;  /* 0x000000120818723c */ /* 0x000fe20000001814 */
[----:B------:R-:W-:Y:S04]  /*19de0*/  LDSM.16.MT88.4 R16, [R180+0xb000] ;  /* 0x00b00000b410783b */ /* 0x000fe80000004200 */
[----:B------:R-:W-:Y:S02]  /*19df0*/  LDSM.16.MT88.4 R20, [R181+0xb000] ;  /* 0x00b00000b514783b */ /* 0x000fe40000004200 */
[----:B------:R-:W-:Y:S01]  /*19e00*/  F2FP.F16.F32.PACK_AB R9, R90, R88 ;  /* 0x000000585a09723e */ /* 0x000fe200000000ff */
[----:B-1----:R-:W-:-:S04]  /*19e10*/  FFMA.FTZ R0, R104, R3, -R6 ;  /* 0x0000000368007223 */ /* 0x002fc80000010806 */
[----:B------:R1:W2:Y:S02]  /*19e20*/  MUFU.EX2 R12, R0 ;  /* 0x00000000000c7308 */ /* 0x0002a40000000800 */
[--C-:B-1----:R-:W-:Y:S01]  /*19e30*/  FFMA.FTZ R0, R103, R3, -R6.reuse ;  /* 0x0000000367007223 */ /* 0x102fe20000010806 */
[----:B--2---:R-:W-:Y:S02]  /*19e40*/  MOV R103, R12 ;  /* 0x0000000c00677202 */ /* 0x004fe40000000f00 */
[----:B------:R-:W1:Y:S03]  /*19e50*/  LDSM.16.MT88.4 R12, [R183+0xb000] ;  /* 0x00b00000b70c783b */ /* 0x000e660000004200 */
[----:B------:R2:W-:Y:S01]  /*19e60*/  MUFU.EX2 R104, R0 ;  /* 0x0000000000687308 */ /* 0x0005e20000000800 */
[----:B------:R-:W-:Y:S01]  /*19e70*/  F2FP.F16.F32.PACK_AB R8, R103, R89 ;  /* 0x000000596708723e */ /* 0x000fe200000000ff */
[----:B--2---:R-:W-:-:S06]  /*19e80*/  FFMA.FTZ R0, R102, R3, -R6 ;  /* 0x0000000366007223 */ /* 0x004fcc0000010806 */
[----:B------:R2:W3:Y:S02]  /*19e90*/  MUFU.EX2 R60, R0 ;  /* 0x00000000003c7308 */ /* 0x0004e40000000800 */
[----:B--2---:R-:W-:Y:S01]  /*19ea0*/  FFMA.FTZ R0, R99, R3, -R4 ;  /* 0x0000000363007223 */ /* 0x004fe20000010804 */
[----:B---3--:R-:W-:-:S05]  /*19eb0*/  F2FP.F16.F32.PACK_AB R10, R60, R104 ;  /* 0x000000683c0a723e */ /* 0x008fca00000000ff */
[----:B------:R-:W2:Y:S02]  /*19ec0*/  MUFU.EX2 R61, R0 ;  /* 0x00000000003d7308 */ /* 0x000ea40000000800 */
[----:B--2---:R-:W-:Y:S01]  /*19ed0*/  F2FP.F16.F32.PACK_AB R11, R61, R106 ;  /* 0x0000006a3d0b723e */ /* 0x004fe200000000ff */
[----:B------:R-:W-:-:S05]  /*19ee0*/  FFMA.FTZ R0, R109, R3, -R4 ;  /* 0x000000036d007223 */ /* 0x000fca0000010804 */
[----:B------:R2:W3:Y:S01]  /*19ef0*/  MUFU.EX2 R63, R0 ;  /* 0x00000000003f7308 */ /* 0x0004e20000000800 */
[C---:B-1----:R-:W-:Y:S06]  /*19f00*/  HMMA.16816.F32 R48, R8.reuse, R12, R48 ;  /* 0x0000000c0830723c */ /* 0x042fec0000001830 */
[C---:B------:R-:W-:Y:S01]  /*19f10*/  HMMA.16816.F32 R40, R8.reuse, R14, R40 ;  /* 0x0000000e0828723c */ /* 0x040fe20000001828 */
[----:B------:R-:W1:Y:S05]  /*19f20*/  LDSM.16.MT88.4 R12, [R182+0xb000] ;  /* 0x00b00000b60c783b */ /* 0x000e6a0000004200 */
[----:B------:R-:W-:Y:S01]  /*19f30*/  HMMA.16816.F32 R64, R8, R16, R56 ;  /* 0x000000100840723c */ /* 0x000fe20000001838 */
[----:B--2---:R-:W-:Y:S01]  /*19f40*/  FFMA.FTZ R0, R107, R3, -R4 ;  /* 0x000000036b007223 */ /* 0x004fe20000010804 */
[----:B------:R-:W-:-:S04]  /*19f50*/  MOV R107, R61 ;  /* 0x0000003d006b7202 */ /* 0x000fc80000000f00 */
[C---:B------:R-:W-:Y:S01]  /*19f60*/  HMMA.16816.F32 R52, R8.reuse, R18, R52 ;  /* 0x000000120834723c */ /* 0x040fe20000001834 */
[----:B------:R2:W4:Y:S01]  /*19f70*/  MUFU.EX2 R37, R0 ;  /* 0x0000000000257308 */ /* 0x0005220000000800 */
[----:B------:R-:W-:Y:S04]  /*19f80*/  LDSM.16.MT88.4 R16, [R180+0xb800] ;  /* 0x00b80000b410783b */ /* 0x000fe80000004200 */
[C---:B------:R-:W-:Y:S06]  /*19f90*/  HMMA.16816.F32 R44, R8.reuse, R20, R44 ;  /* 0x00000014082c723c */ /* 0x040fec000000182c */
[----:B------:R-:W-:Y:S01]  /*19fa0*/  HMMA.16816.F32 R32, R8, R22, R32 ;  /* 0x000000160820723c */ /* 0x000fe20000001820 */
[----:B------:R-:W-:Y:S01]  /*19fb0*/  LDSM.16.MT88.4 R20, [R181+0xb800] ;  /* 0x00b80000b514783b */ /* 0x000fe20000004200 */
[----:B--2---:R-:W-:Y:S01]  /*19fc0*/  FFMA.FTZ R0, R105, R3, -R4 ;  /* 0x0000000369007223 */ /* 0x004fe20000010804 */
[----:B------:R-:W-:-:S03]  /*19fd0*/  MOV R105, R60 ;  /* 0x0000003c00697202 */ /* 0x000fc60000000f00 */
[----:B------:R2:W-:Y:S01]  /*19fe0*/  MUFU.EX2 R102, R0 ;  /* 0x0000000000667308 */ /* 0x0005e20000000800 */
[C---:B-1----:R-:W-:Y:S06]  /*19ff0*/  HMMA.16816.F32 R28, R8.reuse, R12, R28 ;  /* 0x0000000c081c723c */ /* 0x042fec000000181c */
[----:B------:R-:W-:Y:S01]  /*1a000*/  HMMA.16816.F32 R24, R8, R14, R24 ;  /* 0x0000000e0818723c */ /* 0x000fe20000001818 */
[----:B------:R-:W1:Y:S01]  /*1a010*/  LDSM.16.MT88.4 R12, [R183+0xb800] ;  /* 0x00b80000b70c783b */ /* 0x000e620000004200 */
[----:B--2---:R-:W-:-:S04]  /*1a020*/  FFMA.FTZ R0, R114, R3, -R6 ;  /* 0x0000000372007223 */ /* 0x004fc80000010806 */
[----:B------:R2:W5:Y:S02]  /*1a030*/  MUFU.EX2 R62, R0 ;  /* 0x00000000003e7308 */ /* 0x0005640000000800 */
[----:B--2---:R-:W-:Y:S01]  /*1a040*/  FFMA.FTZ R0, R112, R3, -R6 ;  /* 0x0000000370007223 */ /* 0x004fe20000010806 */
[----:B---3--:R-:W-:-:S05]  /*1a050*/  MOV R112, R63 ;  /* 0x0000003f00707202 */ /* 0x008fca0000000f00 */
[----:B------:R2:W-:Y:S01]  /*1a060*/  MUFU.EX2 R109, R0 ;  /* 0x00000000006d7308 */ /* 0x0005e20000000800 */
[----:B----4-:R-:W-:Y:S01]  /*1a070*/  F2FP.F16.F32.PACK_AB R9, R37, R112 ;  /* 0x000000702509723e */ /* 0x010fe200000000ff */
[----:B--2---:R-:W-:-:S06]  /*1a080*/  FFMA.FTZ R0, R111, R3, -R6 ;  /* 0x000000036f007223 */ /* 0x004fcc0000010806 */
[----:B------:R2:W-:Y:S02]  /*1a090*/  MUFU.EX2 R114, R0 ;  /* 0x0000000000727308 */ /* 0x0005e40000000800 */
[----:B--2---:R-:W-:-:S06]  /*1a0a0*/  FFMA.FTZ R0, R110, R3, -R6 ;  /* 0x000000036e007223 */ /* 0x004fcc0000010806 */
[----:B------:R2:W3:Y:S02]  /*1a0b0*/  MUFU.EX2 R110, R0 ;  /* 0x00000000006e7308 */ /* 0x0004e40000000800 */
[----:B--2---:R-:W-:Y:S01]  /*1a0c0*/  FFMA.FTZ R0, R108, R3, -R4 ;  /* 0x000000036c007223 */ /* 0x004fe20000010804 */
[----:B-----5:R-:W-:Y:S02]  /*1a0d0*/  MOV R108, R62 ;  /* 0x0000003e006c7202 */ /* 0x020fe40000000f00 */
[----:B---3--:R-:W-:-:S03]  /*1a0e0*/  F2FP.F16.F32.PACK_AB R10, R110, R114 ;  /* 0x000000726e0a723e */ /* 0x008fc600000000ff */
[----:B------:R-:W2:Y:S01]  /*1a0f0*/  MUFU.EX2 R111, R0 ;  /* 0x00000000006f7308 */ /* 0x000ea20000000800 */
[----:B------:R-:W-:Y:S02]  /*1a100*/  F2FP.F16.F32.PACK_AB R8, R109, R108 ;  /* 0x0000006c6d08723e */ /* 0x000fe400000000ff */
[----:B--2---:R-:W-:Y:S01]  /*1a110*/  F2FP.F16.F32.PACK_AB R11, R111, R102 ;  /* 0x000000666f0b723e */ /* 0x004fe200000000ff */
[----:B------:R-:W-:-:S04]  /*1a120*/  FFMA.FTZ R0, R117, R3, -R4 ;  /* 0x0000000375007223 */ /* 0x000fc80000010804 */
[----:B------:R2:W3:Y:S02]  /*1a130*/  MUFU.EX2 R56, R0 ;  /* 0x0000000000387308 */ /* 0x0004e40000000800 */
[C---:B-1----:R-:W-:Y:S06]  /*1a140*/  HMMA.16816.F32 R48, R8.reuse, R12, R48 ;  /* 0x0000000c0830723c */ /* 0x042fec0000001830 */
[C---:B------:R-:W-:Y:S01]  /*1a150*/  HMMA.16816.F32 R40, R8.reuse, R14, R40 ;  /* 0x0000000e0828723c */ /* 0x040fe20000001828 */
[----:B------:R-:W1:Y:S05]  /*1a160*/  LDSM.16.MT88.4 R12, [R182+0xb800] ;  /* 0x00b80000b60c783b */ /* 0x000e6a0000004200 */
[----:B------:R-:W-:Y:S01]  /*1a170*/  HMMA.16816.F32 R64, R8, R16, R64 ;  /* 0x000000100840723c */ /* 0x000fe20000001840 */
[----:B--2---:R-:W-:Y:S01]  /*1a180*/  FFMA.FTZ R0, R115, R3, -R4 ;  /* 0x0000000373007223 */ /* 0x004fe20000010804 */
[----:B---3--:R-:W-:-:S04]  /*1a190*/  MOV R115, R56 ;  /* 0x0000003800737202 */ /* 0x008fc80000000f00 */
[C---:B------:R-:W-:Y:S01]  /*1a1a0*/  HMMA.16816.F32 R52, R8.reuse, R18, R52 ;  /* 0x000000120834723c */ /* 0x040fe20000001834 */
[----:B------:R2:W3:Y:S05]  /*1a1b0*/  MUFU.EX2 R16, R0 ;  /* 0x0000000000107308 */ /* 0x0004ea0000000800 */
        /* <DEDUP_REMOVED lines=9> */
[----:B--2---:R-:W-:Y:S01]  /*1a250*/  FFMA.FTZ R0, R126, R3, -R6 ;  /* 0x000000037e007223 */ /* 0x004fe20000010806 */
[----:B---3--:R-:W-:-:S02]  /*1a260*/  MOV R126, R16 ;  /* 0x00000010007e7202 */ /* 0x008fc40000000f00 */
[----:B------:R-:W2:Y:S01]  /*1a270*/  LDSM.16.MT88.4 R16, [R180+0xc000] ;  /* 0x00c00000b410783b */ /* 0x000ea20000004200 */
[----:B------:R3:W-:Y:S01]  /*1a280*/  MUFU.EX2 R117, R0 ;  /* 0x0000000000757308 */ /* 0x0007e20000000800 */
[----:B------:R-:W-:Y:S01]  /*1a290*/  F2FP.F16.F32.PACK_AB R9, R126, R115 ;  /* 0x000000737e09723e */ /* 0x000fe200000000ff */
[----:B---3--:R-:W-:-:S06]  /*1a2a0*/  FFMA.FTZ R0, R124, R3, -R6 ;  /* 0x000000037c007223 */ /* 0x008fcc0000010806 */
[----:B------:R3:W4:Y:S02]  /*1a2b0*/  MUFU.EX2 R124, R0 ;  /* 0x00000000007c7308 */ /* 0x0007240000000800 */
[----:B---3--:R-:W-:Y:S01]  /*1a2c0*/  FFMA.FTZ R0, R119, R3, -R6 ;  /* 0x0000000377007223 */ /* 0x008fe20000010806 */
[----:B----4-:R-:W-:-:S05]  /*1a2d0*/  F2FP.F16.F32.PACK_AB R8, R124, R117 ;  /* 0x000000757c08723e */ /* 0x010fca00000000ff */
[----:B------:R3:W-:Y:S02]  /*1a2e0*/  MUFU.EX2 R98, R0 ;  /* 0x0000000000627308 */ /* 0x0007e40000000800 */
[----:B---3--:R-:W-:-:S06]  /*1a2f0*/  FFMA.FTZ R0, R118, R3, -R6 ;  /* 0x0000000376007223 */ /* 0x008fcc0000010806 */
[----:B------:R3:W4:Y:S02]  /*1a300*/  MUFU.EX2 R119, R0 ;  /* 0x0000000000777308 */ /* 0x0007240000000800 */
[----:B---3--:R-:W-:Y:S01]  /*1a310*/  FFMA.FTZ R0, R116, R3, -R4 ;  /* 0x0000000374007223 */ /* 0x008fe20000010804 */
[----:B----4-:R-:W-:-:S05]  /*1a320*/  F2FP.F16.F32.PACK_AB R10, R119, R98 ;  /* 0x00000062770a723e */ /* 0x010fca00000000ff */
[----:B------:R-:W3:Y:S02]  /*1a330*/  MUFU.EX2 R99, R0 ;  /* 0x0000000000637308 */ /* 0x000ee40000000800 */
[----:B---3--:R-:W-:Y:S01]  /*1a340*/  F2FP.F16.F32.PACK_AB R11, R99, R91 ;  /* 0x0000005b630b723e */ /* 0x008fe200000000ff */
[----:B------:R-:W-:-:S05]  /*1a350*/  FFMA.FTZ R0, R136, R3, -R4 ;  /* 0x0000000388007223 */ /* 0x000fca0000010804 */
[----:B------:R3:W-:Y:S01]  /*1a360*/  MUFU.EX2 R250, R0 ;  /* 0x0000000000fa7308 */ /* 0x0007e20000000800 */
[C---:B-1----:R-:W-:Y:S06]  /*1a370*/  HMMA.16816.F32 R48, R8.reuse, R12, R48 ;  /* 0x0000000c0830723c */ /* 0x042fec0000001830 */
[C---:B------:R-:W-:Y:S01]  /*1a380*/  HMMA.16816.F32 R40, R8.reuse, R14, R40 ;  /* 0x0000000e0828723c */ /* 0x040fe20000001828 */
[----:B------:R-:W1:Y:S05]  /*1a390*/  LDSM.16.MT88.4 R12, [R182+0xc000] ;  /* 0x00c00000b60c783b */ /* 0x000e6a0000004200 */
[----:B--2---:R-:W-:Y:S01]  /*1a3a0*/  HMMA.16816.F32 R64, R8, R16, R64 ;  /* 0x000000100840723c */ /* 0x004fe20000001840 */
[----:B---3--:R-:W-:-:S05]  /*1a3b0*/  FFMA.FTZ R0, R127, R3, -R4 ;  /* 0x000000037f007223 */ /* 0x008fca0000010804 */
[C---:B------:R-:W-:Y:S01]  /*1a3c0*/  HMMA.16816.F32 R52, R8.reuse, R18, R52 ;  /* 0x000000120834723c */ /* 0x040fe20000001834 */
[----:B------:R2:W3:Y:S01]  /*1a3d0*/  MUFU.EX2 R251, R0 ;  /* 0x0000000000fb7308 */ /* 0x0004e20000000800 */
[----:B------:R-:W-:Y:S04]  /*1a3e0*/  LDSM.16.MT88.4 R16, [R180+0xc800] ;  /* 0x00c80000b410783b */ /* 0x000fe80000004200 */
[C---:B------:R-:W-:Y:S06]  /*1a3f0*/  HMMA.16816.F32 R44, R8.reuse, R20, R44 ;  /* 0x00000014082c723c */ /* 0x040fec000000182c */
[----:B------:R-:W-:Y:S01]  /*1a400*/  HMMA.16816.F32 R32, R8, R22, R32 ;  /* 0x000000160820723c */ /* 0x000fe20000001820 */
[----:B------:R-:W-:Y:S01]  /*1a410*/  LDSM.16.MT88.4 R20, [R181+0xc800] ;  /* 0x00c80000b514783b */ /* 0x000fe20000004200 */
[----:B--2---:R-:W-:-:S04]  /*1a420*/  FFMA.FTZ R0, R125, R3, -R4 ;  /* 0x000000037d007223 */ /* 0x004fc80000010804 */
[----:B------:R2:W-:Y:S01]  /*1a430*/  MUFU.EX2 R252, R0 ;  /* 0x0000000000fc7308 */ /* 0x0005e20000000800 */
[C---:B-1----:R-:W-:Y:S06]  /*1a440*/  HMMA.16816.F32 R28, R8.reuse, R12, R28 ;  /* 0x0000000c081c723c */ /* 0x042fec000000181c */
[----:B------:R-:W-:Y:S01]  /*1a450*/  HMMA.16816.F32 R24, R8, R14, R24 ;  /* 0x0000000e0818723c */ /* 0x000fe20000001818 */
[----:B------:R-:W1:Y:S01]  /*1a460*/  LDSM.16.MT88.4 R12, [R183+0xc800] ;  /* 0x00c80000b70c783b */ /* 0x000e620000004200 */
[----:B--2---:R-:W-:-:S05]  /*1a470*/  FFMA.FTZ R0, R142, R3, -R6 ;  /* 0x000000038e007223 */ /* 0x004fca0000010806 */
[----:B---3--:R-:W-:Y:S01]  /*1a480*/  F2FP.F16.F32.PACK_AB R9, R251, R250 ;  /* 0x000000fafb09723e */ /* 0x008fe200000000ff */
[----:B------:R2:W-:Y:S02]  /*1a490*/  MUFU.EX2 R249, R0 ;  /* 0x0000000000f97308 */ /* 0x0005e40000000800 */
[----:B--2---:R-:W-:-:S06]  /*1a4a0*/  FFMA.FTZ R0, R141, R3, -R6 ;  /* 0x000000038d007223 */ /* 0x004fcc0000010806 */
        /* <DEDUP_REMOVED lines=16> */
[----:B--2---:R-:W-:-:S05]  /*1a5b0*/  FFMA.FTZ R0, R130, R3, -R4 ;  /* 0x0000000382007223 */ /* 0x004fca0000010804 */
[C---:B------:R-:W-:Y:S01]  /*1a5c0*/  HMMA.16816.F32 R56, R8.reuse, R18, R52 ;  /* 0x000000120838723c */ /* 0x040fe20000001834 */
[----:B------:R2:W3:Y:S01]  /*1a5d0*/  MUFU.EX2 R245, R0 ;  /* 0x0000000000f57308 */ /* 0x0004e20000000800 */
[----:B------:R-:W4:Y:S04]  /*1a5e0*/  LDSM.16.MT88.4 R16, [R180+0xd000] ;  /* 0x00d00000b410783b */ /* 0x000f280000004200 */
        /* <DEDUP_REMOVED lines=21> */
[----:B---3--:R-:W-:-:S05]  /*1a740*/  F2FP.F16.F32.PACK_AB R10, R239, R237 ;  /* 0x000000edef0a723e */ /* 0x008fca00000000ff */
[----:B------:R-:W2:Y:S02]  /*1a750*/  MUFU.EX2 R238, R0 ;  /* 0x0000000000ee7308 */ /* 0x000ea40000000800 */
[----:B--2---:R-:W-:Y:S01]  /*1a760*/  F2FP.F16.F32.PACK_AB R11, R238, R244 ;  /* 0x000000f4ee0b723e */ /* 0x004fe200000000ff */
[----:B------:R-:W-:Y:S01]  /*1a770*/  FFMA.FTZ R0, R163, R3, -R4 ;  /* 0x00000003a3007223 */ /* 0x000fe20000010804 */
[----:B------:R-:W-:-:S04]  /*1a780*/  MOV R163, R114 ;  /* 0x0000007200a37202 */ /* 0x000fc80000000f00 */
[----:B------:R2:W-:Y:S01]  /*1a790*/  MUFU.EX2 R234, R0 ;  /* 0x0000000000ea7308 */ /* 0x0005e20000000800 */
[C---:B----4-:R-:W-:Y:S06]  /*1a7a0*/  HMMA.16816.F32 R28, R8.reuse, R18, R56 ;  /* 0x00000012081c723c */ /* 0x050fec0000001838 */
[C---:B-1----:R-:W-:Y:S06]  /*1a7b0*/  HMMA.16816.F32 R60, R8.reuse, R12, R60 ;  /* 0x0000000c083c723c */ /* 0x042fec000000183c */
[----:B------:R-:W-:Y:S01]  /*1a7c0*/  HMMA.16816.F32 R56, R8, R14, R48 ;  /* 0x0000000e0838723c */ /* 0x000fe20000001830 */
[----:B------:R-:W1:Y:S01]  /*1a7d0*/  LDSM.16.MT88.4 R12, [R182+0xd000] ;  /* 0x00d00000b60c783b */ /* 0x000e620000004200 */
[----:B--2---:R-:W-:-:S04]  /*1a7e0*/  FFMA.FTZ R0, R156, R3, -R4 ;  /* 0x000000039c007223 */ /* 0x004fc80000010804 */
        /* <DEDUP_REMOVED lines=8> */
[----:B-1----:R-:W-:Y:S01]  /*1a870*/  HMMA.16816.F32 R64, R8, R12, R40 ;  /* 0x0000000c0840723c */ /* 0x002fe20000001828 */
[----:B--2---:R-:W-:Y:S01]  /*1a880*/  FFMA.FTZ R0, R208, R3, -R6 ;  /* 0x00000003d0007223 */ /* 0x004fe20000010806 */
        /* <DEDUP_REMOVED lines=13> */
[----:B--2---:R-:W-:-:S06]  /*1a960*/  FFMA.FTZ R0, R159, R3, -R6 ;  /* 0x000000039f007223 */ /* 0x004fcc0000010806 */
[----:B------:R2:W3:Y:S02]  /*1a970*/  MUFU.EX2 R159, R0 ;  /* 0x00000000009f7308 */ /* 0x0004e40000000800 */
[----:B--2---:R-:W-:Y:S01]  /*1a980*/  FFMA.FTZ R0, R79, R3, -R4 ;  /* 0x000000034f007223 */ /* 0x004fe20000010804 */
[----:B---3--:R-:W-:-:S05]  /*1a990*/  F2FP.F16.F32.PACK_AB R10, R159, R143 ;  /* 0x0000008f9f0a723e */ /* 0x008fca00000000ff */
        /* <DEDUP_REMOVED lines=8> */
[----:B------:R-:W-:Y:S01]  /*1aa20*/  HMMA.16816.F32 R28, R8, R16, R60 ;  /* 0x00000010081c723c */ /* 0x000fe2000000183c */
[----:B--2---:R-:W-:-:S04]  /*1aa30*/  FFMA.FTZ R0, R78, R3, -R4 ;  /* 0x000000034e007223 */ /* 0x004fc80000010804 */
[----:B------:R2:W3:Y:S01]  /*1aa40*/  MUFU.EX2 R141, R0 ;  /* 0x00000000008d7308 */ /* 0x0004e20000000800 */
[----:B------:R-:W-:Y:S01]  /*1aa50*/  HMMA.16816.F32 R32, R8, R18, R56 ;  /* 0x000000120820723c */ /* 0x000fe20000001838 */
[----:B------:R-:W-:Y:S01]  /*1aa60*/  FFMA.FTZ R16, R157, R3, -R6 ;  /* 0x000000039d107223 */ /* 0x000fe20000010806 */
[----:B------:R-:W-:-:S04]  /*1aa70*/  MOV R157, R108 ;  /* 0x0000006c009d7202 */ /* 0x000fc80000000f00 */
[C---:B------:R-:W-:Y:S01]  /*1aa80*/  HMMA.16816.F32 R40, R8.reuse, R20, R68 ;  /* 0x000000140828723c */ /* 0x040fe20000001844 */
[----:B------:R4:W-:Y:S05]  /*1aa90*/  MUFU.EX2 R131, R16 ;  /* 0x0000001000837308 */ /* 0x0009ea0000000800 */
[----:B------:R-:W-:Y:S01]  /*1aaa0*/  HMMA.16816.F32 R72, R8, R22, R72 ;  /* 0x000000160848723c */ /* 0x000fe20000001848 */
[----:B------:R-:W-:Y:S01]  /*1aab0*/  LDSM.16.MT88.4 R20, [R183+0xe800] ;  /* 0x00e80000b714783b */ /* 0x000fe20000004200 */
[----:B--2---:R-:W-:-:S04]  /*1aac0*/  FFMA.FTZ R0, R76, R3, -R4 ;  /* 0x000000034c007223 */ /* 0x004fc80000010804 */
[----:B------:R2:W-:Y:S01]  /*1aad0*/  MUFU.EX2 R156, R0 ;  /* 0x00000000009c7308 */ /* 0x0005e20000000800 */
[----:B----4-:R-:W4:Y:S01]  /*1aae0*/  LDSM.16.MT88.4 R16, [R180+0xe000] ;  /* 0x00e00000b410783b */ /* 0x010f220000004200 */
[C---:B-1----:R-:W-:Y:S06]  /*1aaf0*/  HMMA.16816.F32 R68, R8.reuse, R12, R64 ;  /* 0x0000000c0844723c */ /* 0x042fec0000001840 */
[----:B------:R-:W-:Y:S01]  /*1ab00*/  HMMA.16816.F32 R60, R8, R14, R52 ;  /* 0x0000000e083c723c */ /* 0x000fe20000001834 */
[----:B------:R-:W1:Y:S01]  /*1ab10*/  LDSM.16.MT88.4 R12, [R182+0xe000] ;  /* 0x00e00000b60c783b */ /* 0x000e620000004200 */
[----:B--2---:R-:W-:Y:S01]  /*1ab20*/  FFMA.FTZ R0, R177, R3, -R6 ;  /* 0x00000003b1007223 */ /* 0x004fe20000010806 */
[----:B------:R-:W-:-:S03]  /*1ab30*/  MOV R177, R113 ;  /* 0x0000007100b17202 */ /* 0x000fc60000000f00 */
[----:B------:R2:W-:Y:S01]  /*1ab40*/  MUFU.EX2 R137, R0 ;  /* 0x0000000000897308 */ /* 0x0005e20000000800 */
[----:B---3--:R-:W-:Y:S01]  /*1ab50*/  F2FP.F16.F32.PACK_AB R9, R141, R140 ;  /* 0x0000008c8d09723e */ /* 0x008fe200000000ff */
        /* <DEDUP_REMOVED lines=10> */
[----:B------:R-:W2:Y:S02]  /*1ac00*/  MUFU.EX2 R129, R0 ;  /* 0x0000000000817308 */ /* 0x000ea40000000800 */
[----:B--2---:R-:W-:Y:S01]  /*1ac10*/  F2FP.F16.F32.PACK_AB R11, R129, R156 ;  /* 0x0000009c810b723e */ /* 0x004fe200000000ff */
[----:B------:R-:W-:Y:S01]  /*1ac20*/  FFMA.FTZ R0, R204, R3, -R4 ;  /* 0x00000003cc007223 */ /* 0x000fe20000010804 */
[----:B------:R-:W-:-:S04]  /*1ac30*/  MOV R204, R105 ;  /* 0x0000006900cc7202 */ /* 0x000fc80000000f00 */
[----:B------:R2:W-:Y:S01]  /*1ac40*/  MUFU.EX2 R118, R0 ;  /* 0x0000000000767308 */ /* 0x0005e20000000800 */
[C---:B----4-:R-:W-:Y:S06]  /*1ac50*/  HMMA.16816.F32 R64, R8.reuse, R16, R48 ;  /* 0x000000100840723c */ /* 0x050fec0000001830 */
[C---:B------:R-:W-:Y:S01]  /*1ac60*/  HMMA.16816.F32 R56, R8.reuse, R18, R44 ;  /* 0x000000120838723c */ /* 0x040fe2000000182c */
[----:B------:R-:W3:Y:S05]  /*1ac70*/  LDSM.16.MT88.4 R16, [R181+0xe000] ;  /* 0x00e00000b510783b */ /* 0x000eea0000004200 */
[----:B------:R-:W-:Y:S01]  /*1ac80*/  HMMA.16816.F32 R48, R8, R26, R32 ;  /* 0x0000001a0830723c */ /* 0x000fe20000001820 */
[----:B--2---:R-:W-:Y:S01]  /*1ac90*/  FFMA.FTZ R0, R170, R3, -R4 ;  /* 0x00000003aa007223 */ /* 0x004fe20000010804 */
[----:B------:R-:W-:-:S04]  /*1aca0*/  MOV R170, R107 ;  /* 0x0000006b00aa7202 */ /* 0x000fc80000000f00 */
[C---:B------:R-:W-:Y:S01]  /*1acb0*/  HMMA.16816.F32 R52, R8.reuse, R24, R28 ;  /* 0x000000180834723c */ /* 0x040fe2000000181c */
[----:B------:R2:W4:Y:S01]  /*1acc0*/  MUFU.EX2 R125, R0 ;  /* 0x00000000007d7308 */ /* 0x0005220000000800 */
[----:B------:R-:W-:Y:S04]  /*1acd0*/  LDSM.16.MT88.4 R24, [R180+0xe800] ;  /* 0x00e80000b418783b */ /* 0x000fe80000004200 */
[----:B-1----:R-:W-:Y:S01]  /*1ace0*/  HMMA.16816.F32 R44, R8, R12, R68 ;  /* 0x0000000c082c723c */ /* 0x002fe20000001844 */
[----:B--2---:R-:W-:Y:S01]  /*1acf0*/  FFMA.FTZ R0, R169, R3, -R4 ;  /* 0x00000003a9007223 */ /* 0x004fe20000010804 */
[----:B------:R-:W-:-:S03]  /*1ad00*/  MOV R169, R109 ;  /* 0x0000006d00a97202 */ /* 0x000fc60000000f00 */
[----:B------:R1:W-:Y:S01]  /*1ad10*/  MUFU.EX2 R128, R0 ;  /* 0x0000000000807308 */ /* 0x0003e20000000800 */
[C---:B---3--:R-:W-:Y:S01]  /*1ad20*/  HMMA.16816.F32 R32, R8.reuse, R16, R40 ;  /* 0x000000100820723c */ /* 0x048fe20000001828 */
[----:B------:R-:W2:Y:S05]  /*1ad30*/  LDSM.16.MT88.4 R40, [R181+0xe800] ;  /* 0x00e80000b528783b */ /* 0x000eaa0000004200 */
[----:B------:R-:W-:Y:S01]  /*1ad40*/  HMMA.16816.F32 R28, R8, R18, R72 ;  /* 0x00000012081c723c */ /* 0x000fe20000001848 */
[----:B-1----:R-:W-:Y:S01]  /*1ad50*/  FFMA.FTZ R0, R209, R3, -R6 ;  /* 0x00000003d1007223 */ /* 0x002fe20000010806 */
[----:B------:R-:W-:-:S04]  /*1ad60*/  MOV R209, R103 ;  /* 0x0000006700d17202 */ /* 0x000fc80000000f00 */
[----:B------:R-:W-:Y:S01]  /*1ad70*/  HMMA.16816.F32 R16, R8, R14, R60 ;  /* 0x0000000e0810723c */ /* 0x000fe2000000183c */
[----:B------:R-:W1:Y:S01]  /*1ad80*/  LDSM.16.MT88.4 R12, [R182+0xe800] ;  /* 0x00e80000b60c783b */ /* 0x000e620000004200 */
[----:B------:R3:W-:Y:S05]  /*1ad90*/  MUFU.EX2 R124, R0 ;  /* 0x00000000007c7308 */ /* 0x0007ea0000000800 */
[----:B----4-:R-:W-:Y:S01]  /*1ada0*/  F2FP.F16.F32.PACK_AB R9, R125, R118 ;  /* 0x000000767d09723e */ /* 0x010fe200000000ff */
[----:B---3--:R-:W-:Y:S01]  /*1adb0*/  FFMA.FTZ R0, R205, R3, -R6 ;  /* 0x00000003cd007223 */ /* 0x008fe20000010806 */
[----:B------:R-:W-:-:S03]  /*1adc0*/  MOV R205, R104 ;  /* 0x0000006800cd7202 */ /* 0x000fc60000000f00 */
[----:B------:R3:W4:Y:S02]  /*1add0*/  MUFU.EX2 R127, R0 ;  /* 0x00000000007f7308 */ /* 0x0007240000000800 */
[----:B---3--:R-:W-:Y:S01]  /*1ade0*/  FFMA.FTZ R0, R178, R3, -R6 ;  /* 0x00000003b2007223 */ /* 0x008fe20000010806 */
[----:B----4-:R-:W-:Y:S02]  /*1adf0*/  F2FP.F16.F32.PACK_AB R8, R127, R124 ;  /* 0x0000007c7f08723e */ /* 0x010fe400000000ff */
[----:B------:R-:W-:-:S03]  /*1ae00*/  MOV R178, R106 ;  /* 0x0000006a00b27202 */ /* 0x000fc60000000f00 */
[----:B------:R3:W-:Y:S02]  /*1ae10*/  MUFU.EX2 R119, R0 ;  /* 0x0000000000777308 */ /* 0x0007e40000000800 */
[----:B---3--:R-:W-:Y:S01]  /*1ae20*/  FFMA.FTZ R0, R171, R3, -R6 ;  /* 0x00000003ab007223 */ /* 0x008fe20000010806 */
[----:B------:R-:W-:-:S05]  /*1ae30*/  MOV R171, R101 ;  /* 0x0000006500ab7202 */ /* 0x000fca0000000f00 */
[----:B------:R3:W4:Y:S02]  /*1ae40*/  MUFU.EX2 R126, R0 ;  /* 0x00000000007e7308 */ /* 0x0007240000000800 */
[----:B---3--:R-:W-:Y:S01]  /*1ae50*/  FFMA.FTZ R0, R179, R3, -R4 ;  /* 0x00000003b3007223 */ /* 0x008fe20000010804 */
[----:B----4-:R-:W-:Y:S02]  /*1ae60*/  F2FP.F16.F32.PACK_AB R10, R126, R119 ;  /* 0x000000777e0a723e */ /* 0x010fe400000000ff */
[----:B------:R-:W-:-:S03]  /*1ae70*/  MOV R179, R178 ;  /* 0x000000b200b37202 */ /* 0x000fc60000000f00 */
[----:B------:R3:W4:Y:S01]  /*1ae80*/  MUFU.EX2 R117, R0 ;  /* 0x0000000000757308 */ /* 0x0007220000000800 */
[----:B------:R-:W-:Y:S02]  /*1ae90*/  MOV R178, R170 ;  /* 0x000000aa00b27202 */ /* 0x000fe40000000f00 */
[----:B------:R-:W-:Y:S02]  /*1aea0*/  MOV R170, R157 ;  /* 0x0000009d00aa7202 */ /* 0x000fe40000000f00 */
[----:B------:R-:W-:Y:S02]  /*1aeb0*/  MOV R157, R158 ;  /* 0x0000009e009d7202 */ /* 0x000fe40000000f00 */
[----:B------:R-:W-:Y:S02]  /*1aec0*/  MOV R158, R191 ;  /* 0x000000bf009e7202 */ /* 0x000fe40000000f00 */
[----:B------:R-:W-:Y:S01]  /*1aed0*/  MOV R191, R98 ;  /* 0x0000006200bf7202 */ /* 0x000fe20000000f00 */
[----:B---3--:R-:W-:Y:S01]  /*1aee0*/  FFMA.FTZ R0, R198, R3, -R4 ;  /* 0x00000003c6007223 */ /* 0x008fe20000010804 */
[----:B----4-:R-:W-:-:S02]  /*1aef0*/  F2FP.F16.F32.PACK_AB R11, R117, R128 ;  /* 0x00000080750b723e */ /* 0x010fc400000000ff */
[----:B------:R-:W-:Y:S01]  /*1af00*/  MOV R198, R209 ;  /* 0x000000d100c67202 */ /* 0x000fe20000000f00 */
[----:B------:R3:W-:Y:S01]  /*1af10*/  MUFU.EX2 R111, R0 ;  /* 0x00000000006f7308 */ /* 0x0007e20000000800 */
[----:B------:R-:W-:Y:S02]  /*1af20*/  MOV R209, R169 ;  /* 0x000000a900d17202 */ /* 0x000fe40000000f00 */
[----:B------:R-:W-:Y:S01]  /*1af30*/  MOV R169, R168 ;  /* 0x000000a800a97202 */ /* 0x000fe20000000f00 */
[C---:B--2---:R-:W-:Y:S01]  /*1af40*/  HMMA.16816.F32 R32, R8.reuse, R40, R32 ;  /* 0x000000280820723c */ /* 0x044fe20000001820 */
[----:B------:R-:W-:Y:S02]  /*1af50*/  MOV R168, R177 ;  /* 0x000000b100a87202 */ /* 0x000fe40000000f00 */
[----:B------:R-:W-:Y:S02]  /*1af60*/  MOV R177, R91 ;  /* 0x0000005b00b17202 */ /* 0x000fe40000000f00 */
[----:B------:R-:W-:Y:S01]  /*1af70*/  MOV R91, R100 ;  /* 0x00000064005b7202 */ /* 0x000fe20000000f00 */
[C---:B------:R-:W-:Y:S06]  /*1af80*/  HMMA.16816.F32 R40, R8.reuse, R42, R28 ;  /* 0x0000002a0828723c */ /* 0x040fec000000181c */
[----:B-1----:R-:W-:Y:S01]  /*1af90*/  HMMA.16816.F32 R28, R8, R14, R16 ;  /* 0x0000000e081c723c */ /* 0x002fe20000001810 */
[----:B---3--:R-:W-:Y:S01]  /*1afa0*/  FFMA.FTZ R0, R196, R3, -R4 ;  /* 0x00000003c4007223 */ /* 0x008fe20000010804 */
[----:B------:R-:W1:Y:S01]  /*1afb0*/  LDSM.16.MT88.4 R16, [R180+0xf000] ;  /* 0x00f00000b410783b */ /* 0x000e620000004200 */
[----:B------:R-:W-:-:S02]  /*1afc0*/  MOV R196, R96 ;  /* 0x0000006000c47202 */ /* 0x000fc40000000f00 */
[----:B------:R2:W3:Y:S01]  /*1afd0*/  MUFU.EX2 R116, R0 ;  /* 0x0000000000747308 */ /* 0x0004e20000000800 */
[C---:B------:R-:W-:Y:S01]  /*1afe0*/  HMMA.16816.F32 R44, R8.reuse, R12, R44 ;  /* 0x0000000c082c723c */ /* 0x040fe2000000182c */
[----:B------:R-:W4:Y:S05]  /*1aff0*/  LDSM.16.MT88.4 R12, [R183+0xf000] ;  /* 0x00f00000b70c783b */ /* 0x000f2a0000004200 */
[C---:B------:R-:W-:Y:S06]  /*1b000*/  HMMA.16816.F32 R64, R8.reuse, R24, R64 ;  /* 0x000000180840723c */ /* 0x040fec0000001840 */
[----:B------:R-:W-:Y:S01]  /*1b010*/  HMMA.16816.F32 R56, R8, R26, R56 ;  /* 0x0000001a0838723c */ /* 0x000fe20000001838 */
[----:B--2---:R-:W-:Y:S01]  /*1b020*/  FFMA.FTZ R0, R164, R3, -R4 ;  /* 0x00000003a4007223 */ /* 0x004fe20000010804 */
[----:B------:R-:W-:-:S04]  /*1b030*/  MOV R164, R97 ;  /* 0x0000006100a47202 */ /* 0x000fc80000000f00 */
[C---:B------:R-:W-:Y:S01]  /*1b040*/  HMMA.16816.F32 R24, R8.reuse, R20, R52 ;  /* 0x000000140818723c */ /* 0x040fe20000001834 */
[----:B------:R2:W-:Y:S05]  /*1b050*/  MUFU.EX2 R115, R0 ;  /* 0x0000000000737308 */ /* 0x0005ea0000000800 */
[----:B------:R-:W-:Y:S01]  /*1b060*/  HMMA.16816.F32 R48, R8, R22, R48 ;  /* 0x000000160830723c */ /* 0x000fe20000001830 */
[----:B------:R-:W5:Y:S06]  /*1b070*/  LDSM.16.MT88.4 R20, [R181+0xf000] ;  /* 0x00f00000b514783b */ /* 0x000f6c0000004200 */
[----:B------:R-:W-:Y:S01]  /*1b080*/  FFMA.FTZ R8, R166, R3, -R6 ;  /* 0x00000003a6087223 */ /* 0x000fe20000010806 */
[----:B---3--:R-:W-:-:S03]  /*1b090*/  F2FP.F16.F32.PACK_AB R9, R116, R111 ;  /* 0x0000006f7409723e */ /* 0x008fc600000000ff */
[----:B------:R-:W-:Y:S01]  /*1b0a0*/  MUFU.EX2 R110, R8 ;  /* 0x00000008006e7308 */ /* 0x000fe20000000800 */
[----:B--2---:R-:W-:Y:S01]  /*1b0b0*/  FFMA.FTZ R0, R200, R3, -R6 ;  /* 0x00000003c8007223 */ /* 0x004fe20000010806 */
[----:B------:R-:W-:-:S06]  /*1b0c0*/  MOV R200, R95 ;  /* 0x0000005f00c87202 */ /* 0x000fcc0000000f00 */
[----:B------:R2:W-:Y:S02]  /*1b0d0*/  MUFU.EX2 R114, R0 ;  /* 0x0000000000727308 */ /* 0x0005e40000000800 */
[----:B--2---:R-:W-:Y:S01]  /*1b0e0*/  FFMA.FTZ R0, R199, R3, -R6 ;  /* 0x00000003c7007223 */ /* 0x004fe20000010806 */
[----:B------:R-:W-:-:S05]  /*1b0f0*/  MOV R199, R94 ;  /* 0x0000005e00c77202 */ /* 0x000fca0000000f00 */
[----:B------:R2:W3:Y:S02]  /*1b100*/  MUFU.EX2 R113, R0 ;  /* 0x0000000000717308 */ /* 0x0004e40000000800 */
[----:B--2---:R-:W-:Y:S01]  /*1b110*/  FFMA.FTZ R0, R197, R3, -R6 ;  /* 0x00000003c5007223 */ /* 0x004fe20000010806 */
[----:B---3--:R-:W-:-:S05]  /*1b120*/  F2FP.F16.F32.PACK_AB R8, R113, R114 ;  /* 0x000000727108723e */ /* 0x008fca00000000ff */
        /* <DEDUP_REMOVED lines=8> */
[----:B----4-:R-:W-:Y:S01]  /*1b1b0*/  HMMA.16816.F32 R64, R8, R12, R24 ;  /* 0x0000000c0840723c */ /* 0x010fe20000001818 */
[----:B------:R-:W-:Y:S01]  /*1b1c0*/  LDSM.16.MT88.4 R24, [R180+0xf800] ;  /* 0x00f80000b418783b */ /* 0x000fe20000004200 */
[----:B------:R-:W-:Y:S01]  /*1b1d0*/  FADD.FTZ R17, R81, R80 ;  /* 0x0000005051117221 */ /* 0x000fe20000010000 */
[----:B------:R-:W-:-:S03]  /*1b1e0*/  FADD.FTZ R16, R92, R36 ;  /* 0x000000245c107221 */ /* 0x000fc60000010000 */
[C---:B------:R-:W-:Y:S01]  /*1b1f0*/  HMMA.16816.F32 R60, R8.reuse, R14, R48 ;  /* 0x0000000e083c723c */ /* 0x040fe20000001830 */
[----:B------:R-:W1:Y:S01]  /*1b200*/  LDSM.16.MT88.4 R12, [R182+0xf000] ;  /* 0x00f00000b60c783b */ /* 0x000e620000004200 */
[----:B------:R-:W-:Y:S01]  /*1b210*/  FADD.FTZ R17, R83, R17 ;  /* 0x0000001153117221 */ /* 0x000fe20000010000 */
[-C--:B--2---:R-:W-:Y:S01]  /*1b220*/  FFMA.FTZ R0, R153, R3.reuse, -R4 ;  /* 0x0000000399007223 */ /* 0x084fe20000010804 */
[----:B------:R-:W-:Y:S02]  /*1b230*/  FADD.FTZ R16, R93, R16 ;  /* 0x000000105d107221 */ /* 0x000fe40000010000 */
[C---:B------:R-:W-:Y:S01]  /*1b240*/  HMMA.16816.F32 R56, R8.reuse, R18, R56 ;  /* 0x000000120838723c */ /* 0x040fe20000001838 */
[----:B------:R2:W3:Y:S05]  /*1b250*/  MUFU.EX2 R106, R0 ;  /* 0x00000000006a7308 */ /* 0x0004ea0000000800 */
[C---:B-----5:R-:W-:Y:S06]  /*1b260*/  HMMA.16816.F32 R32, R8.reuse, R20, R32 ;  /* 0x000000140820723c */ /* 0x060fec0000001820 */
[----:B------:R-:W-:Y:S01]  /*1b270*/  HMMA.16816.F32 R68, R8, R22, R40 ;  /* 0x000000160844723c */ /* 0x000fe20000001828 */
[----:B------:R-:W4:Y:S01]  /*1b280*/  LDSM.16.MT88.4 R20, [R183+0xf800] ;  /* 0x00f80000b714783b */ /* 0x000f220000004200 */
[----:B--2---:R-:W-:-:S04]  /*1b290*/  FFMA.FTZ R0, R149, R3, -R4 ;  /* 0x0000000395007223 */ /* 0x004fc80000010804 */
[----:B------:R2:W-:Y:S01]  /*1b2a0*/  MUFU.EX2 R107, R0 ;  /* 0x00000000006b7308 */ /* 0x0005e20000000800 */
[----:B-1----:R-:W-:Y:S01]  /*1b2b0*/  HMMA.16816.F32 R76, R8, R12, R44 ;  /* 0x0000000c084c723c */ /* 0x002fe2000000182c */
[----:B--2---:R-:W-:-:S05]  /*1b2c0*/  FFMA.FTZ R0, R148, R3, -R4 ;  /* 0x0000000394007223 */ /* 0x004fca0000010804 */
[----:B------:R-:W-:Y:S01]  /*1b2d0*/  HMMA.16816.F32 R44, R8, R14, R28 ;  /* 0x0000000e082c723c */ /* 0x000fe2000000181c */
[----:B------:R-:W-:Y:S01]  /*1b2e0*/  FADD.FTZ R12, R171, R16 ;  /* 0x00000010ab0c7221 */ /* 0x000fe20000010000 */
[----:B------:R1:W2:Y:S01]  /*1b2f0*/  MUFU.EX2 R108, R0 ;  /* 0x00000000006c7308 */ /* 0x0002a20000000800 */
[----:B------:R-:W-:Y:S01]  /*1b300*/  FADD.FTZ R13, R87, R17 ;  /* 0x00000011570d7221 */ /* 0x000fe20000010000 */
[----:B------:R-:W-:Y:S01]  /*1b310*/  MOV R171, R205 ;  /* 0x000000cd00ab7202 */ /* 0x000fe20000000f00 */
[----:B------:R-:W5:Y:S01]  /*1b320*/  LDSM.16.MT88.4 R16, [R181+0xf800] ;  /* 0x00f80000b510783b */ /* 0x000f620000004200 */
[----:B------:R-:W-:Y:S01]  /*1b330*/  MOV R205, R204 ;  /* 0x000000cc00cd7202 */ /* 0x000fe20000000f00 */
[----:B------:R-:W-:Y:S01]  /*1b340*/  FADD.FTZ R13, R82, R13 ;  /* 0x0000000d520d7221 */ /* 0x000fe20000010000 */
[----:B------:R-:W-:Y:S01]  /*1b350*/  MOV R204, R176 ;  /* 0x000000b000cc7202 */ /* 0x000fe20000000f00 */
[----:B------:R-:W-:Y:S01]  /*1b360*/  FADD.FTZ R36, R86, R12 ;  /* 0x0000000c56247221 */ /* 0x000fe20000010000 */
[----:B------:R-:W-:Y:S01]  /*1b370*/  MOV R176, R194 ;  /* 0x000000c200b07202 */ /* 0x000fe20000000f00 */
[----:B------:R-:W-:Y:S01]  /*1b380*/  FADD.FTZ R12, R91, R13 ;  /* 0x0000000d5b0c7221 */ /* 0x000fe20000010000 */
[----:B------:R-:W-:Y:S01]  /*1b390*/  MOV R194, R99 ;  /* 0x0000006300c27202 */ /* 0x000fe20000000f00 */
[----:B------:R-:W-:Y:S01]  /*1b3a0*/  FFMA.FTZ R14, R123, R3, -R4 ;  /* 0x000000037b0e7223 */ /* 0x000fe20000010804 */
[----:B---3--:R-:W-:Y:S01]  /*1b3b0*/  F2FP.F16.F32.PACK_AB R9, R106, R105 ;  /* 0x000000696a09723e */ /* 0x008fe200000000ff */
[----:B------:R-:W-:-:S02]  /*1b3c0*/  FADD.FTZ R12, R200, R12 ;  /* 0x0000000cc80c7221 */ /* 0x000fc40000010000 */
[----:B------:R-:W-:Y:S01]  /*1b3d0*/  MUFU.EX2 R93, R14 ;  /* 0x0000000e005d7308 */ /* 0x000fe20000000800 */
[----:B-1----:R-:W-:Y:S01]  /*1b3e0*/  FFMA.FTZ R0, R167, R3, -R6 ;  /* 0x00000003a7007223 */ /* 0x002fe20000010806 */
[----:B--2---:R-:W-:Y:S01]  /*1b3f0*/  F2FP.F16.F32.PACK_AB R11, R108, R107 ;  /* 0x0000006b6c0b723e */ /* 0x004fe200000000ff */
[----:B------:R-:W-:Y:S01]  /*1b400*/  FADD.FTZ R13, R196, R12 ;  /* 0x0000000cc40d7221 */ /* 0x000fe20000010000 */
[----:B------:R-:W-:-:S04]  /*1b410*/  FFMA.FTZ R12, R147, R3, -R4 ;  /* 0x00000003930c7223 */ /* 0x000fc80000010804 */
        /* <DEDUP_REMOVED lines=10> */
[----:B------:R1:W-:Y:S02]  /*1b4c0*/  MUFU.EX2 R100, R0 ;  /* 0x0000000000647308 */ /* 0x0003e40000000800 */
[C---:B------:R-:W-:Y:S06]  /*1b4d0*/  HMMA.16816.F32 R40, R8.reuse, R24, R52 ;  /* 0x000000180828723c */ /* 0x040fec0000001834 */
[C---:B------:R-:W-:Y:S01]  /*1b4e0*/  HMMA.16816.F32 R28, R8.reuse, R26, R56 ;  /* 0x0000001a081c723c */ /* 0x040fe20000001838 */
[----:B------:R-:W2:Y:S05]  /*1b4f0*/  LDSM.16.MT88.4 R24, [R182+0xf800] ;  /* 0x00f80000b618783b */ /* 0x000eaa0000004200 */
[C---:B----4-:R-:W-:Y:S01]  /*1b500*/  HMMA.16816.F32 R48, R8.reuse, R20, R64 ;  /* 0x000000140830723c */ /* 0x050fe20000001840 */
[-CC-:B-1----:R-:W-:Y:S01]  /*1b510*/  FFMA.FTZ R0, R144, R3.reuse, -R4.reuse ;  /* 0x0000000390007223 */ /* 0x182fe20000010804 */
[----:B------:R-:W-:Y:S03]  /*1b520*/  LDSM.16.MT88.4 R64, [R182+0x10000] ;  /* 0x01000000b640783b */ /* 0x000fe60000004200 */
[----:B------:R1:W3:Y:S01]  /*1b530*/  MUFU.EX2 R98, R0 ;  /* 0x0000000000627308 */ /* 0x0002e20000000800 */
[C---:B------:R-:W-:Y:S01]  /*1b540*/  HMMA.16816.F32 R56, R8.reuse, R22, R60 ;  /* 0x000000160838723c */ /* 0x040fe2000000183c */
[----:B------:R-:W4:Y:S04]  /*1b550*/  LDSM.16.MT88.4 R20, [R180+0x10000] ;  /* 0x01000000b414783b */ /* 0x000f280000004200 */
[----:B------:R-:W-:Y:S01]  /*1b560*/  LDSM.16.MT88.4 R60, [R181+0x10000] ;  /* 0x01000000b53c783b */ /* 0x000fe20000004200 */
[C---:B-----5:R-:W-:Y:S03]  /*1b570*/  HMMA.16816.F32 R72, R8.reuse, R16, R32 ;  /* 0x000000100848723c */ /* 0x060fe60000001820 */
[----:B------:R-:W5:Y:S03]  /*1b580*/  LDSM.16.MT88.4 R32, [R183+0x10000] ;  /* 0x01000000b720783b */ /* 0x000f660000004200 */
[----:B------:R-:W-:Y:S01]  /*1b590*/  HMMA.16816.F32 R68, R8, R18, R68 ;  /* 0x000000120844723c */ /* 0x000fe20000001844 */
[----:B------:R-:W-:Y:S01]  /*1b5a0*/  FADD.FTZ R16, R89, R13 ;  /* 0x0000000d59107221 */ /* 0x000fe20000010000 */
[----:B-1----:R-:W-:Y:S01]  /*1b5b0*/  FFMA.FTZ R0, R122, R3, -R4 ;  /* 0x000000037a007223 */ /* 0x002fe20000010804 */
[----:B---3--:R-:W-:-:S03]  /*1b5c0*/  F2FP.F16.F32.PACK_AB R13, R98, R100 ;  /* 0x00000064620d723e */ /* 0x008fc600000000ff */
[----:B------:R1:W-:Y:S01]  /*1b5d0*/  MUFU.EX2 R99, R0 ;  /* 0x0000000000637308 */ /* 0x0003e20000000800 */
[C---:B--2---:R-:W-:Y:S06]  /*1b5e0*/  HMMA.16816.F32 R76, R8.reuse, R24, R76 ;  /* 0x00000018084c723c */ /* 0x044fec000000184c */
[----:B------:R-:W-:Y:S01]  /*1b5f0*/  HMMA.16816.F32 R80, R8, R26, R44 ;  /* 0x0000001a0850723c */ /* 0x000fe2000000182c */
[----:B------:R-:W2:Y:S01]  /*1b600*/  LDSM.16.MT88.4 R44, [R181+0x10800] ;  /* 0x01080000b52c783b */ /* 0x000ea20000004200 */
[----:B-1----:R-:W-:-:S04]  /*1b610*/  FFMA.FTZ R0, R120, R3, -R4 ;  /* 0x0000000378007223 */ /* 0x002fc80000010804 */
[----:B------:R1:W3:Y:S01]  /*1b620*/  MUFU.EX2 R97, R0 ;  /* 0x0000000000617308 */ /* 0x0002e20000000800 */
[----:B------:R-:W-:Y:S01]  /*1b630*/  FADD.FTZ R8, R198, R16 ;  /* 0x00000010c6087221 */ /* 0x000fe20000010000 */
[----:B------:R-:W-:-:S03]  /*1b640*/  FFMA.FTZ R9, R211, R3, -R4 ;  /* 0x00000003d3097223 */ /* 0x000fc60000010804 */
[----:B------:R-:W-:-:S03]  /*1b650*/  FADD.FTZ R8, R171, R8 ;  /* 0x00000008ab087221 */ /* 0x000fc60000010000 */
[----:B------:R-:W-:Y:S01]  /*1b660*/  MUFU.EX2 R85, R9 ;  /* 0x0000000900557308 */ /* 0x000fe20000000800 */
[----:B------:R-:W-:Y:S01]  /*1b670*/  FADD.FTZ R8, R205, R8 ;  /* 0x00000008cd087221 */ /* 0x000fe20000010000 */
[----:B-1----:R-:W-:Y:S01]  /*1b680*/  FFMA.FTZ R0, R121, R3, -R4 ;  /* 0x0000000379007223 */ /* 0x002fe20000010804 */
[----:B---3--:R-:W-:-:S05]  /*1b690*/  F2FP.F16.F32.PACK_AB R15, R97, R99 ;  /* 0x00000063610f723e */ /* 0x008fca00000000ff */
[----:B------:R1:W3:Y:S02]  /*1b6a0*/  MUFU.EX2 R96, R0 ;  /* 0x0000000000607308 */ /* 0x0002e40000000800 */
[----:B-1----:R-:W-:Y:S01]  /*1b6b0*/  FFMA.FTZ R0, R202, R3, -R6 ;  /* 0x00000003ca007223 */ /* 0x002fe20000010806 */
[----:B---3--:R-:W-:-:S05]  /*1b6c0*/  F2FP.F16.F32.PACK_AB R9, R93, R96 ;  /* 0x000000605d09723e */ /* 0x008fca00000000ff */
[----:B------:R1:W-:Y:S02]  /*1b6d0*/  MUFU.EX2 R95, R0 ;  /* 0x00000000005f7308 */ /* 0x0003e40000000800 */
[----:B-1----:R-:W-:-:S06]  /*1b6e0*/  FFMA.FTZ R0, R201, R3, -R6 ;  /* 0x00000003c9007223 */ /* 0x002fcc0000010806 */
[----:B------:R1:W-:Y:S02]  /*1b6f0*/  MUFU.EX2 R92, R0 ;  /* 0x00000000005c7308 */ /* 0x0003e40000000800 */
[-CC-:B-1----:R-:W-:Y:S02]  /*1b700*/  FFMA.FTZ R0, R151, R3.reuse, -R6.reuse ;  /* 0x0000000397007223 */ /* 0x182fe40000010806 */
[----:B------:R-:W-:Y:S04]  /*1b710*/  LDSM.16.MT88.4 R148, [R181+0x11800] ;  /* 0x01180000b594783b */ /* 0x000fe80000004200 */
[----:B------:R1:W-:Y:S02]  /*1b720*/  MUFU.EX2 R94, R0 ;  /* 0x00000000005e7308 */ /* 0x0003e40000000800 */
[----:B-1----:R-:W-:-:S06]  /*1b730*/  FFMA.FTZ R0, R146, R3, -R6 ;  /* 0x0000000392007223 */ /* 0x002fcc0000010806 */
[----:B------:R1:W3:Y:S02]  /*1b740*/  MUFU.EX2 R91, R0 ;  /* 0x00000000005b7308 */ /* 0x0002e40000000800 */
[----:B-1----:R-:W-:Y:S01]  /*1b750*/  FADD.FTZ R0, R199, R36 ;  /* 0x00000024c7007221 */ /* 0x002fe20000010000 */
[----:B---3--:R-:W-:-:S03]  /*1b760*/  F2FP.F16.F32.PACK_AB R14, R91, R94 ;  /* 0x0000005e5b0e723e */ /* 0x008fc600000000ff */
[----:B------:R-:W-:Y:S02]  /*1b770*/  FADD.FTZ R0, R164, R0 ;  /* 0x00000000a4007221 */ /* 0x000fe40000010000 */
[----:B------:R-:W-:Y:S02]  /*1b780*/  LDSM.16.MT88.4 R164, [R180+0x11800] ;  /* 0x01180000b4a4783b */ /* 0x000fe40000004200 */
[----:B------:R-:W-:-:S04]  /*1b790*/  FADD.FTZ R0, R88, R0 ;  /* 0x0000000058007221 */ /* 0x000fc80000010000 */
[----:B------:R-:W-:Y:S01]  /*1b7a0*/  FADD.FTZ R17, R90, R0 ;  /* 0x000000005a117221 */ /* 0x000fe20000010000 */
[----:B------:R-:W-:Y:S01]  /*1b7b0*/  FFMA.FTZ R0, R203, R3, -R6 ;  /* 0x00000003cb007223 */ /* 0x000fe20000010806 */
[----:B------:R1:W3:Y:S08]  /*1b7c0*/  MUFU.EX2 R90, R12 ;  /* 0x0000000c005a7308 */ /* 0x0002f00000000800 */
[----:B------:R5:W-:Y:S01]  /*1b7d0*/  MUFU.EX2 R89, R0 ;  /* 0x0000000000597308 */ /* 0x000be20000000800 */
[----:B-1----:R-:W-:-:S02]  /*1b7e0*/  F2FP.F16.F32.PACK_AB R12, R92, R95 ;  /* 0x0000005f5c0c723e */ /* 0x002fc400000000ff */
[----:B---3--:R-:W-:-:S05]  /*1b7f0*/  F2FP.F16.F32.PACK_AB R11, R85, R90 ;  /* 0x0000005a550b723e */ /* 0x008fca00000000ff */
[----:B----4-:R-:W-:Y:S01]  /*1b800*/  HMMA.16816.F32 R52, R12, R20, R40 ;  /* 0x000000140c34723c */ /* 0x010fe20000001828 */
[----:B-----5:R-:W-:-:S04]  /*1b810*/  FFMA.FTZ R0, R207, R3, -R6 ;  /* 0x00000003cf007223 */ /* 0x020fc80000010806 */
[----:B------:R1:W-:Y:S01]  /*1b820*/  MUFU.EX2 R88, R0 ;  /* 0x0000000000587308 */ /* 0x0003e20000000800 */
[C---:B------:R-:W-:Y:S01]  /*1b830*/  HMMA.16816.F32 R24, R12.reuse, R22, R28 ;  /* 0x000000160c18723c */ /* 0x040fe2000000181c */
[----:B------:R-:W-:Y:S05]  /*1b840*/  LDSM.16.MT88.4 R20, [R180+0x10800] ;  /* 0x01080000b414783b */ /* 0x000fea0000004200 */
[C---:B------:R-:W-:Y:S06]  /*1b850*/  HMMA.16816.F32 R28, R12.reuse, R32, R48 ;  /* 0x000000200c1c723c */ /* 0x040fec0000001830 */
[----:B------:R-:W-:Y:S01]  /*1b860*/  HMMA.16816.F32 R40, R12, R34, R56 ;  /* 0x000000220c28723c */ /* 0x000fe20000001838 */
[----:B------:R-:W3:Y:S01]  /*1b870*/  LDSM.16.MT88.4 R32, [R183+0x10800] ;  /* 0x01080000b720783b */ /* 0x000ee20000004200 */
[----:B-1----:R-:W-:-:S04]  /*1b880*/  FFMA.FTZ R0, R206, R3, -R6 ;  /* 0x00000003ce007223 */ /* 0x002fc80000010806 */
[C---:B------:R-:W-:Y:S01]  /*1b890*/  HMMA.16816.F32 R48, R12.reuse, R60, R72 ;  /* 0x0000003c0c30723c */ /* 0x040fe20000001848 */
[----:B------:R1:W-:Y:S05]  /*1b8a0*/  MUFU.EX2 R87, R0 ;  /* 0x0000000000577308 */ /* 0x0003ea0000000800 */
[C---:B------:R-:W-:Y:S06]  /*1b8b0*/  HMMA.16816.F32 R56, R12.reuse, R62, R68 ;  /* 0x0000003e0c38723c */ /* 0x040fec0000001844 */
[C---:B------:R-:W-:Y:S06]  /*1b8c0*/  HMMA.16816.F32 R60, R12.reuse, R64, R76 ;  /* 0x000000400c3c723c */ /* 0x040fec000000184c */
[----:B------:R-:W-:Y:S01]  /*1b8d0*/  HMMA.16816.F32 R64, R12, R66, R80 ;  /* 0x000000420c40723c */ /* 0x000fe20000001850 */
[----:B-1----:R-:W-:-:S04]  /*1b8e0*/  FFMA.FTZ R0, R210, R3, -R6 ;  /* 0x00000003d2007223 */ /* 0x002fc80000010806 */
[----:B------:R1:W4:Y:S02]  /*1b8f0*/  MUFU.EX2 R86, R0 ;  /* 0x0000000000567308 */ /* 0x0003240000000800 */
[-CC-:B------:R-:W-:Y:S01]  /*1b900*/  FFMA.FTZ R13, R214, R3.reuse, -R4.reuse ;  /* 0x00000003d60d7223 */ /* 0x180fe20000010804 */
[----:B------:R-:W-:-:S05]  /*1b910*/  FFMA.FTZ R14, R222, R3, -R4 ;  /* 0x00000003de0e7223 */ /* 0x000fca0000010804 */
[----:B------:R5:W-:Y:S01]  /*1b920*/  MUFU.EX2 R74, R13 ;  /* 0x0000000d004a7308 */ /* 0x000be20000000800 */
[----:B-1----:R-:W-:Y:S01]  /*1b930*/  FADD.FTZ R0, R179, R17 ;  /* 0x00000011b3007221 */ /* 0x002fe20000010000 */
[----:B------:R-:W-:Y:S01]  /*1b940*/  FADD.FTZ R17, R170, R8 ;  /* 0x00000008aa117221 */ /* 0x000fe20000010000 */
[----:B------:R-:W-:Y:S01]  /*1b950*/  FFMA.FTZ R8, R212, R3, -R4 ;  /* 0x00000003d4087223 */ /* 0x000fe20000010804 */
[----:B----4-:R-:W-:Y:S01]  /*1b960*/  F2FP.F16.F32.PACK_AB R10, R86, R87 ;  /* 0x00000057560a723e */ /* 0x010fe200000000ff */
[----:B------:R-:W-:Y:S01]  /*1b970*/  FADD.FTZ R0, R178, R0 ;  /* 0x00000000b2007221 */ /* 0x000fe20000010000 */
[----:B------:R-:W-:Y:S02]  /*1b980*/  FADD.FTZ R12, R209, R17 ;  /* 0x00000011d10c7221 */ /* 0x000fe40000010000 */
[----:B------:R1:W-:Y:S01]  /*1b990*/  MUFU.EX2 R76, R8 ;  /* 0x00000008004c7308 */ /* 0x0003e20000000800 */
[----:B------:R-:W-:Y:S01]  /*1b9a0*/  FADD.FTZ R0, R169, R0 ;  /* 0x00000000a9007221 */ /* 0x000fe20000010000 */
[----:B------:R-:W-:-:S03]  /*1b9b0*/  FADD.FTZ R12, R163, R12 ;  /* 0x0000000ca30c7221 */ /* 0x000fc60000010000 */
[----:B------:R-:W-:Y:S01]  /*1b9c0*/  FADD.FTZ R16, R168, R0 ;  /* 0x00000000a8107221 */ /* 0x000fe20000010000 */
[-C--:B------:R-:W-:Y:S01]  /*1b9d0*/  FFMA.FTZ R0, R213, R3.reuse, -R4 ;  /* 0x00000003d5007223 */ /* 0x080fe20000010804 */
[----:B-----5:R-:W-:Y:S01]  /*1b9e0*/  FADD.FTZ R13, R161, R12 ;  /* 0x0000000ca10d7221 */ /* 0x020fe20000010000 */
[----:B------:R-:W-:Y:S02]  /*1b9f0*/  FFMA.FTZ R12, R216, R3, -R6 ;  /* 0x00000003d80c7223 */ /* 0x000fe40000010806 */
[----:B------:R4:W-:Y:S01]  /*1ba00*/  MUFU.EX2 R75, R0 ;  /* 0x00000000004b7308 */ /* 0x0009e20000000800 */
[----:B------:R-:W-:-:S04]  /*1ba10*/  FADD.FTZ R13, R157, R13 ;  /* 0x0000000d9d0d7221 */ /* 0x000fc80000010000 */
[----:B------:R-:W-:Y:S01]  /*1ba20*/  FADD.FTZ R13, R176, R13 ;  /* 0x0000000db00d7221 */ /* 0x000fe20000010000 */
[----:B-1----:R-:W-:Y:S02]  /*1ba30*/  F2FP.F16.F32.PACK_AB R8, R88, R89 ;  /* 0x000000595808723e */ /* 0x002fe400000000ff */
[----:B------:R1:W-:Y:S01]  /*1ba40*/  MUFU.EX2 R73, R12 ;  /* 0x0000000c00497308 */ /* 0x0003e20000000800 */
[----:B------:R-:W-:-:S04]  /*1ba50*/  FADD.FTZ R13, R191, R13 ;  /* 0x0000000dbf0d7221 */ /* 0x000fc80000010000 */
[----:B------:R-:W-:Y:S01]  /*1ba60*/  FADD.FTZ R13, R208, R13 ;  /* 0x0000000dd00d7221 */ /* 0x000fe20000010000 */
[C---:B--2---:R-:W-:Y:S01]  /*1ba70*/  HMMA.16816.F32 R48, R8.reuse, R44, R48 ;  /* 0x0000002c0830723c */ /* 0x044fe20000001830 */
[----:B----4-:R-:W-:Y:S02]  /*1ba80*/  FADD.FTZ R0, R162, R16 ;  /* 0x00000010a2007221 */ /* 0x010fe40000010000 */
[----:B------:R-:W-:Y:S01]  /*1ba90*/  FADD.FTZ R13, R249, R13 ;  /* 0x0000000df90d7221 */ /* 0x000fe20000010000 */
[----:B------:R-:W-:Y:S02]  /*1baa0*/  LDSM.16.MT88.4 R16, [R183+0x11000] ;  /* 0x01100000b710783b */ /* 0x000fe40000004200 */
[C---:B---3--:R-:W-:Y:S01]  /*1bab0*/  HMMA.16816.F32 R40, R8.reuse, R34, R40 ;  /* 0x000000220828723c */ /* 0x048fe20000001828 */
[----:B------:R-:W-:Y:S01]  /*1bac0*/  FADD.FTZ R0, R160, R0 ;  /* 0x00000000a0007221 */ /* 0x000fe20000010000 */
[----:B------:R-:W-:Y:S01]  /*1bad0*/  FADD.FTZ R13, R248, R13 ;  /* 0x0000000df80d7221 */ /* 0x000fe20000010000 */
[----:B------:R-:W-:Y:S02]  /*1bae0*/  MUFU.EX2 R34, R14 ;  /* 0x0000000e00227308 */ /* 0x000fe40000000800 */
[----:B------:R-:W-:Y:S01]  /*1baf0*/  FADD.FTZ R0, R204, R0 ;  /* 0x00000000cc007221 */ /* 0x000fe20000010000 */
[----:B-1----:R-:W-:Y:S01]  /*1bb00*/  FFMA.FTZ R12, R215, R3, -R6 ;  /* 0x00000003d70c7223 */ /* 0x002fe20000010806 */
[----:B------:R-:W-:Y:S01]  /*1bb10*/  FADD.FTZ R13, R37, R13 ;  /* 0x0000000d250d7221 */ /* 0x000fe20000010000 */
[C---:B------:R-:W-:Y:S01]  /*1bb20*/  HMMA.16816.F32 R160, R8.reuse, R32, R28 ;  /* 0x0000002008a0723c */ /* 0x040fe2000000181c */
[----:B------:R-:W-:Y:S01]  /*1bb30*/  FADD.FTZ R0, R158, R0 ;  /* 0x000000009e007221 */ /* 0x000fe20000010000 */
[----:B------:R-:W-:Y:S01]  /*1bb40*/  LDSM.16.MT88.4 R28, [R181+0x11000] ;  /* 0x01100000b51c783b */ /* 0x000fe20000004200 */
[----:B------:R1:W2:Y:S01]  /*1bb50*/  MUFU.EX2 R72, R12 ;  /* 0x0000000c00487308 */ /* 0x0002a20000000800 */
        /* <DEDUP_REMOVED lines=8> */
[C---:B------:R-:W-:Y:S01]  /*1bbe0*/  HMMA.16816.F32 R68, R8.reuse, R22, R24 ;  /* 0x000000160844723c */ /* 0x040fe20000001818 */
[----:B------:R-:W4:Y:S01]  /*1bbf0*/  LDSM.16.MT88.4 R20, [R180+0x11000] ;  /* 0x01100000b414783b */ /* 0x000f220000004200 */
[----:B------:R-:W-:Y:S01]  /*1bc00*/  FADD.FTZ R13, R237, R13 ;  /* 0x0000000ded0d7221 */ /* 0x000fe20000010000 */
[----:B------:R-:W-:Y:S02]  /*1bc10*/  FADD.FTZ R0, R251, R0 ;  /* 0x00000000fb007221 */ /* 0x000fe40000010000 */
[----:B------:R-:W5:Y:S01]  /*1bc20*/  LDSM.16.MT88.4 R24, [R182+0x11000] ;  /* 0x01100000b618783b */ /* 0x000f620000004200 */
[----:B-1----:R-:W-:Y:S01]  /*1bc30*/  FFMA.FTZ R12, R217, R3, -R6 ;  /* 0x00000003d90c7223 */ /* 0x002fe20000010806 */
[----:B------:R-:W-:Y:S01]  /*1bc40*/  FADD.FTZ R0, R252, R0 ;  /* 0x00000000fc007221 */ /* 0x000fe20000010000 */
[----:B------:R-:W-:Y:S01]  /*1bc50*/  FADD.FTZ R13, R239, R13 ;  /* 0x0000000def0d7221 */ /* 0x000fe20000010000 */
[----:B------:R-:W-:Y:S01]  /*1bc60*/  HMMA.16816.F32 R56, R8, R46, R56 ;  /* 0x0000002e0838723c */ /* 0x000fe20000001838 */
[----:B------:R1:W-:Y:S01]  /*1bc70*/  MUFU.EX2 R44, R12 ;  /* 0x0000000c002c7308 */ /* 0x0003e20000000800 */
[----:B------:R-:W-:-:S04]  /*1bc80*/  FADD.FTZ R0, R246, R0 ;  /* 0x00000000f6007221 */ /* 0x000fc80000010000 */
[----:B------:R-:W-:-:S04]  /*1bc90*/  FADD.FTZ R0, R242, R0 ;  /* 0x00000000f2007221 */ /* 0x000fc80000010000 */
[----:B------:R-:W-:Y:S01]  /*1bca0*/  FADD.FTZ R0, R245, R0 ;  /* 0x00000000f5007221 */ /* 0x000fe20000010000 */
[----:B-1----:R-:W-:-:S04]  /*1bcb0*/  FFMA.FTZ R12, R218, R3, -R6 ;  /* 0x00000003da0c7223 */ /* 0x002fc80000010806 */
[----:B------:R1:W4:Y:S01]  /*1bcc0*/  MUFU.EX2 R37, R12 ;  /* 0x0000000c00257308 */ /* 0x0003220000000800 */
[C---:B---3--:R-:W-:Y:S06]  /*1bcd0*/  HMMA.16816.F32 R60, R8.reuse, R52, R60 ;  /* 0x00000034083c723c */ /* 0x048fec000000183c */
[----:B------:R-:W-:Y:S07]  /*1bce0*/  HMMA.16816.F32 R52, R8, R54, R64 ;  /* 0x000000360834723c */ /* 0x000fee0000001840 */
[----:B--2---:R-:W-:Y:S01]  /*1bcf0*/  F2FP.F16.F32.PACK_AB R8, R72, R73 ;  /* 0x000000494808723e */ /* 0x004fe200000000ff */
[----:B-1----:R-:W-:Y:S01]  /*1bd00*/  FFMA.FTZ R12, R219, R3, -R4 ;  /* 0x00000003db0c7223 */ /* 0x002fe20000010804 */
[----:B------:R-:W-:-:S02]  /*1bd10*/  F2FP.F16.F32.PACK_AB R9, R75, R76 ;  /* 0x0000004c4b09723e */ /* 0x000fc400000000ff */
[----:B----4-:R-:W-:Y:S01]  /*1bd20*/  F2FP.F16.F32.PACK_AB R10, R37, R44 ;  /* 0x0000002c250a723e */ /* 0x010fe200000000ff */
[----:B------:R1:W2:Y:S02]  /*1bd30*/  MUFU.EX2 R36, R12 ;  /* 0x0000000c00247308 */ /* 0x0002a40000000800 */
[----:B-1----:R-:W-:Y:S01]  /*1bd40*/  FADD.FTZ R12, R244, R0 ;  /* 0x00000000f40c7221 */ /* 0x002fe20000010000 */
[-C--:B------:R-:W-:Y:S01]  /*1bd50*/  FFMA.FTZ R0, R220, R3.reuse, -R4 ;  /* 0x00000003dc007223 */ /* 0x080fe20000010804 */
[----:B--2---:R-:W-:Y:S02]  /*1bd60*/  F2FP.F16.F32.PACK_AB R11, R36, R74 ;  /* 0x0000004a240b723e */ /* 0x004fe400000000ff */
[----:B------:R-:W-:Y:S02]  /*1bd70*/  FADD.FTZ R12, R238, R12 ;  /* 0x0000000cee0c7221 */ /* 0x000fe40000010000 */
[----:B------:R1:W2:Y:S03]  /*1bd80*/  MUFU.EX2 R35, R0 ;  /* 0x0000000000237308 */ /* 0x0002a60000000800 */
[C---:B------:R-:W-:Y:S06]  /*1bd90*/  HMMA.16816.F32 R168, R8.reuse, R20, R168 ;  /* 0x0000001408a8723c */ /* 0x040fec00000018a8 */
[C---:B------:R-:W-:Y:S06]  /*1bda0*/  HMMA.16816.F32 R152, R8.reuse, R28, R48 ;  /* 0x0000001c0898723c */ /* 0x040fec0000001830 */
[----:B------:R-:W-:Y:S01]  /*1bdb0*/  HMMA.16816.F32 R20, R8, R22, R68 ;  /* 0x000000160814723c */ /* 0x000fe20000001844 */
[----:B-1----:R-:W-:Y:S01]  /*1bdc0*/  FADD.FTZ R0, R234, R12 ;  /* 0x0000000cea007221 */ /* 0x002fe20000010000 */
[----:B------:R-:W-:Y:S01]  /*1bdd0*/  FADD.FTZ R12, R175, R13 ;  /* 0x0000000daf0c7221 */ /* 0x000fe20000010000 */
[----:B------:R-:W-:-:S02]  /*1bde0*/  FFMA.FTZ R13, R226, R3, -R4 ;  /* 0x00000003e20d7223 */ /* 0x000fc40000010804 */
[----:B------:R-:W-:Y:S01]  /*1bdf0*/  FADD.FTZ R0, R235, R0 ;  /* 0x00000000eb007221 */ /* 0x000fe20000010000 */
[----:B------:R-:W-:Y:S01]  /*1be00*/  FADD.FTZ R12, R174, R12 ;  /* 0x0000000cae0c7221 */ /* 0x000fe20000010000 */
[----:B------:R1:W-:Y:S01]  /*1be10*/  MUFU.EX2 R33, R13 ;  /* 0x0000000d00217308 */ /* 0x0003e20000000800 */
[----:B------:R-:W-:Y:S01]  /*1be20*/  HMMA.16816.F32 R160, R8, R16, R160 ;  /* 0x0000001008a0723c */ /* 0x000fe200000018a0 */
        /* <DEDUP_REMOVED lines=10> */
[----:B-1----:R-:W-:Y:S01]  /*1bed0*/  FFMA.FTZ R13, R228, R3, -R6 ;  /* 0x00000003e40d7223 */ /* 0x002fe20000010806 */
[----:B------:R-:W-:Y:S01]  /*1bee0*/  FADD.FTZ R0, R156, R0 ;  /* 0x000000009c007221 */ /* 0x000fe20000010000 */
[----:B------:R-:W-:Y:S01]  /*1bef0*/  FADD.FTZ R12, R130, R12 ;  /* 0x0000000c820c7221 */ /* 0x000fe20000010000 */
[----:B------:R-:W1:Y:S01]  /*1bf00*/  LDSM.16.MT88.4 R156, [R183+0x11800] ;  /* 0x01180000b79c783b */ /* 0x000e620000004200 */
[----:B------:R3:W-:Y:S01]  /*1bf10*/  MUFU.EX2 R32, R13 ;  /* 0x0000000d00207308 */ /* 0x0007e20000000800 */
[----:B------:R-:W-:Y:S01]  /*1bf20*/  FADD.FTZ R0, R129, R0 ;  /* 0x0000000081007221 */ /* 0x000fe20000010000 */
[----:B------:R-:W-:Y:S01]  /*1bf30*/  FADD.FTZ R12, R131, R12 ;  /* 0x0000000c830c7221 */ /* 0x000fe20000010000 */
[----:B-----5:R-:W-:Y:S01]  /*1bf40*/  HMMA.16816.F32 R60, R8, R24, R60 ;  /* 0x00000018083c723c */ /* 0x020fe2000000183c */
[----:B--2---:R-:W-:Y:S01]  /*1bf50*/  F2FP.F16.F32.PACK_AB R141, R34, R35 ;  /* 0x00000023228d723e */ /* 0x004fe200000000ff */
[----:B------:R-:W-:Y:S01]  /*1bf60*/  FADD.FTZ R0, R118, R0 ;  /* 0x0000000076007221 */ /* 0x000fe20000010000 */
[----:B------:R-:W-:-:S03]  /*1bf70*/  FADD.FTZ R12, R124, R12 ;  /* 0x0000000c7c0c7221 */ /* 0x000fc60000010000 */
[----:B------:R-:W-:Y:S01]  /*1bf80*/  FADD.FTZ R0, R125, R0 ;  /* 0x000000007d007221 */ /* 0x000fe20000010000 */
[----:B------:R-:W-:Y:S01]  /*1bf90*/  HMMA.16816.F32 R52, R8, R26, R52 ;  /* 0x0000001a0834723c */ /* 0x000fe20000001834 */
[----:B------:R-:W2:Y:S02]  /*1bfa0*/  LDSM.16.MT88.4 R8, [R182+0x11800] ;  /* 0x01180000b608783b */ /* 0x000ea40000004200 */
[----:B------:R-:W-:Y:S01]  /*1bfb0*/  FADD.FTZ R0, R128, R0 ;  /* 0x0000000080007221 */ /* 0x000fe20000010000 */
[----:B---3--:R-:W-:-:S04]  /*1bfc0*/  FFMA.FTZ R13, R230, R3, -R6 ;  /* 0x00000003e60d7223 */ /* 0x008fc80000010806 */
[----:B------:R3:W4:Y:S02]  /*1bfd0*/  MUFU.EX2 R15, R13 ;  /* 0x0000000d000f7308 */ /* 0x0007240000000800 */
[----:B---3--:R-:W-:Y:S01]  /*1bfe0*/  FFMA.FTZ R13, R231, R3, -R6 ;  /* 0x00000003e70d7223 */ /* 0x008fe20000010806 */
[----:B----4-:R-:W-:-:S05]  /*1bff0*/  F2FP.F16.F32.PACK_AB R140, R15, R32 ;  /* 0x000000200f8c723e */ /* 0x010fca00000000ff */
[----:B------:R3:W-:Y:S02]  /*1c000*/  MUFU.EX2 R14, R13 ;  /* 0x0000000d000e7308 */ /* 0x0007e40000000800 */
[-C--:B---3--:R-:W-:Y:S01]  /*1c010*/  FFMA.FTZ R13, R232, R3.reuse, -R6 ;  /* 0x00000003e80d7223 */ /* 0x088fe20000010806 */
[----:B------:R-:W-:Y:S01]  /*1c020*/  FADD.FTZ R6, R127, R12 ;  /* 0x0000000c7f067221 */ /* 0x000fe20000010000 */
[----:B------:R-:W-:-:S03]  /*1c030*/  FFMA.FTZ R3, R233, R3, -R4 ;  /* 0x00000003e9037223 */ /* 0x000fc60000010804 */
[----:B------:R-:W-:Y:S01]  /*1c040*/  FADD.FTZ R12, R119, R6 ;  /* 0x00000006770c7221 */ /* 0x000fe20000010000 */
[----:B------:R-:W-:Y:S01]  /*1c050*/  FADD.FTZ R6, R117, R0 ;  /* 0x0000000075067221 */ /* 0x000fe20000010000 */
[----:B------:R-:W3:Y:S02]  /*1c060*/  MUFU.EX2 R13, R13 ;  /* 0x0000000d000d7308 */ /* 0x000ee40000000800 */
[----:B------:R-:W-:Y:S01]  /*1c070*/  FADD.FTZ R0, R126, R12 ;  /* 0x0000000c7e007221 */ /* 0x000fe20000010000 */
[----:B------:R-:W-:-:S05]  /*1c080*/  FADD.FTZ R4, R111, R6 ;  /* 0x000000066f047221 */ /* 0x000fca0000010000 */
[----:B------:R4:W5:Y:S01]  /*1c090*/  MUFU.EX2 R6, R3 ;  /* 0x0000000300067308 */ /* 0x0009620000000800 */
[----:B---3--:R-:W-:Y:S01]  /*1c0a0*/  F2FP.F16.F32.PACK_AB R142, R13, R14 ;  /* 0x0000000e0d8e723e */ /* 0x008fe200000000ff */
        /* <DEDUP_REMOVED lines=59> */
[----:B------:R-:W2:Y:S01]  /*1c460*/  LDL.LU R208, [R1+0x7c] ;  /* 0x00007c0001d07983 */ /* 0x000ea20000300800 */
        /* <DEDUP_REMOVED lines=71> */
.L_x_1915:
[----:B-1----:R-:W3:Y:S02]  /*1c8e0*/  LD.E R0, desc[UR6][R134.64+0x40] ;  /* 0x0000400686007980 */ /* 0x002ee4000c101900 */
[----:B---3--:R-:W-:-:S04]  /*1c8f0*/  LEA R0, -R0, RZ, 0x8 ;  /* 0x000000ff00007211 */ /* 0x008fc800078e41ff */
[----:B------:R-:W-:Y:S02]  /*1c900*/  SHF.R.S32.HI R3, RZ, 0x1f, R0 ;  /* 0x0000001fff037819 */ /* 0x000fe40000011400 */
.L_x_1916:
[----:B------:R-:W-:Y:S05]  /*1c910*/  BSYNC B0 ;  /* 0x0000000000007941 */ /* 0x000fea0003800000 */
.L_x_1914:
[----:B------:R-:W3:Y:S04]  /*1c920*/  LDL.LU R22, [R1+0x80] ;  /* 0x0000800001167983 */ /* 0x000ee80000300800 */
        /* <DEDUP_REMOVED lines=12> */
[----:B------:R-:W2:Y:S04]  /*1c9f0*/  LDL.LU R9, [R1+0x134] ;  /* 0x0001340001097983 */ /* 0x000ea80000300800 */
[----:B------:R-:W2:Y:S04]  /*1ca00*/  LDL.LU R8, [R1+0x118] ;  /* 0x0001180001087983 */ /* 0x000ea80000300800 */
[----:B------:R-:W2:Y:S04]  /*1ca10*/  LDL.LU R6, [R1+0xa4] ;  /* 0x0000a40001067983 */ /* 0x000ea80000300800 */
[----:B------:R-:W2:Y:S04]  /*1ca20*/  LDL.LU R4, [R1+0x120] ;  /* 0x0001200001047983 */ /* 0x000ea80000300800 */
[----:B------:R-:W2:Y:S04]  /*1ca30*/  LDL R23, [R1] ;  /* 0x0000000001177983 */ /* 0x000ea80000100800 */
[----:B------:R-:W2:Y:S04]  /*1ca40*/  LDL R24, [R1+0x10] ;  /* 0x0000100001187983 */ /* 0x000ea80000100800 */
[----:B------:R-:W2:Y:S01]  /*1ca50*/  LDL R25, [R1+0x14] ;  /* 0x0000140001197983 */ /* 0x000ea20000100800 */
[----:B------:R-:W-:-:S04]  /*1ca60*/  LEA R136, P3, R0, R223, 0x1 ;  /* 0x000000df00887211 */ /* 0x000fc800078608ff */
[----:B------:R-:W-:Y:S01]  /*1ca70*/  LEA.HI.X R137, R0, R221, R3, 0x1, P3 ;  /* 0x000000dd00897211 */ /* 0x000fe200018f0c03 */
[----:B---3--:R-:W-:Y:S02]  /*1ca80*/  IMAD.MOV.U32 R64, RZ, RZ, R22 ;  /* 0x000000ffff407224 */ /* 0x008fe400078e0016 */
[----:B----4-:R-:W-:Y:S02]  /*1ca90*/  IMAD.MOV.U32 R63, RZ, RZ, R21 ;  /* 0x000000ffff3f7224 */ /* 0x010fe400078e0015 */
[----:B-----5:R-:W-:Y:S02]  /*1caa0*/  IMAD.MOV.U32 R62, RZ, RZ, R20 ;  /* 0x000000ffff3e7224 */ /* 0x020fe400078e0014 */
[----:B--2---:R-:W-:Y:S02]  /*1cab0*/  IMAD.MOV.U32 R61, RZ, RZ, R19 ;  /* 0x000000ffff3d7224 */ /* 0x004fe400078e0013 */
[----:B------:R-:W-:Y:S02]  /*1cac0*/  IMAD.MOV.U32 R60, RZ, RZ, R18 ;  /* 0x000000ffff3c7224 */ /* 0x000fe400078e0012 */
[----:B------:R-:W-:-:S02]  /*1cad0*/  IMAD.MOV.U32 R59, RZ, RZ, R17 ;  /* 0x000000ffff3b7224 */ /* 0x000fc400078e0011 */
[----:B------:R-:W-:Y:S02]  /*1cae0*/  IMAD.MOV.U32 R58, RZ, RZ, R16 ;  /* 0x000000ffff3a7224 */ /* 0x000fe400078e0010 */
[----:B------:R-:W-:Y:S02]  /*1caf0*/  IMAD.MOV.U32 R55, RZ, RZ, R13 ;  /* 0x000000ffff377224 */ /* 0x000fe400078e000d */
[----:B------:R-:W-:Y:S02]  /*1cb00*/  IMAD.MOV.U32 R54, RZ, RZ, R12 ;  /* 0x000000ffff367224 */ /* 0x000fe400078e000c */
[----:B------:R-:W-:Y:S02]  /*1cb10*/  IMAD.MOV.U32 R53, RZ, RZ, R11 ;  /* 0x000000ffff357224 */ /* 0x000fe400078e000b */
[----:B------:R-:W-:Y:S01]  /*1cb20*/  IMAD.MOV.U32 R51, RZ, RZ, R9 ;  /* 0x000000ffff337224 */ /* 0x000fe200078e0009 */
[----:B------:R-:W-:Y:S01]  /*1cb30*/  ISETP.GE.AND P1, PT, R132, R23, PT ;  /* 0x000000178400720c */ /* 0x000fe20003f26270 */
[----:B------:R-:W-:-:S02]  /*1cb40*/  IMAD.MOV.U32 R48, RZ, RZ, R4 ;  /* 0x000000ffff307224 */ /* 0x000fc400078e0004 */
[----:B------:R-:W-:Y:S02]  /*1cb50*/  IMAD.MOV.U32 R50, RZ, RZ, R8 ;  /* 0x000000ffff327224 */ /* 0x000fe400078e0008 */
[----:B------:R-:W-:Y:S02]  /*1cb60*/  IMAD.MOV.U32 R65, RZ, RZ, R24 ;  /* 0x000000ffff417224 */ /* 0x000fe400078e0018 */
[----:B------:R-:W-:-:S06]  /*1cb70*/  IMAD.MOV.U32 R49, RZ, RZ, R6 ;  /* 0x000000ffff317224 */ /* 0x000fcc00078e0006 */
[----:B------:R-:W-:Y:S01]  /*1cb80*/  @!P1 IADD3 R4, P2, R0, R195, RZ ;  /* 0x000000c300049210 */ /* 0x000fe20007f5e0ff */
[----:B------:R-:W-:Y:S01]  /*1cb90*/  @!P1 IMAD.MOV.U32 R8, RZ, RZ, R0 ;  /* 0x000000ffff089224 */ /* 0x000fe200078e0000 */
[----:B------:R-:W-:Y:S01]  /*1cba0*/  @!P1 MOV R9, R3 ;  /* 0x0000000300099202 */ /* 0x000fe20000000f00 */
[----:B------:R-:W-:Y:S02]  /*1cbb0*/  IMAD.MOV.U32 R52, RZ, RZ, R10 ;  /* 0x000000ffff347224 */ /* 0x000fe400078e000a */
[----:B------:R-:W-:Y:S01]  /*1cbc0*/  @!P1 IMAD.X R6, R3, 0x1, R243, P2 ;  /* 0x0000000103069824 */ /* 0x000fe200010e06f3 */
[C---:B------:R-:W-:Y:S01]  /*1cbd0*/  @!P1 LEA R46, P2, R4.reuse, R223, 0x1 ;  /* 0x000000df042e9211 */ /* 0x040fe200078408ff */
[----:B------:R-:W-:Y:S01]  /*1cbe0*/  @!P1 IMAD R11, R25, 0x30, RZ ;  /* 0x00000030190b9824 */ /* 0x000fe200078e02ff */
[C---:B------:R-:W-:Y:S01]  /*1cbf0*/  @!P1 LEA R10, P4, R65.reuse, R0, 0x5 ;  /* 0x00000000410a9211 */ /* 0x040fe200078828ff */
[----:B------:R-:W-:Y:S01]  /*1cc00*/  @!P1 IMAD.WIDE.U32 R8, R65, 0x30, R8 ;  /* 0x0000003041089825 */ /* 0x000fe200078e0008 */
[----:B------:R-:W-:-:S02]  /*1cc10*/  @!P1 LEA.HI.X R47, R4, R221, R6, 0x1, P2 ;  /* 0x000000dd042f9211 */ /* 0x000fc400010f0c06 */
[-C--:B------:R-:W-:Y:S01]  /*1cc20*/  @!P1 LEA R4, P3, R65, R0.reuse, 0x6 ;  /* 0x0000000041049211 */ /* 0x080fe200078630ff */
[----:B------:R-:W-:Y:S01]  /*1cc30*/  @!P1 IMAD.IADD R11, R9, 0x1, R11 ;  /* 0x00000001090b9824 */ /* 0x000fe200078e020b */
[C-C-:B------:R-:W-:Y:S02]  /*1cc40*/  @!P1 LEA.HI.X R12, R65.reuse, R3, R25.reuse, 0x5, P4 ;  /* 0x00000003410c9211 */ /* 0x140fe400020f2c19 */
[----:B------:R-:W-:Y:S02]  /*1cc50*/  @!P1 LEA R42, P4, R8, R223, 0x1 ;  /* 0x000000df082a9211 */ /* 0x000fe400078808ff */
[C---:B------:R-:W-:Y:S01]  /*1cc60*/  @!P1 LEA.HI.X R13, R65.reuse, R3, R25, 0x6, P3 ;  /* 0x00000003410d9211 */ /* 0x040fe200018f3419 */
[----:B------:R-:W-:Y:S01]  /*1cc70*/  @!P1 IMAD.MOV.U32 R9, RZ, RZ, R3 ;  /* 0x000000ffff099224 */ /* 0x000fe200078e0003 */
[----:B------:R-:W-:Y:S02]  /*1cc80*/  @!P1 LEA R6, P2, R65, R0, 0x7 ;  /* 0x0000000041069211 */ /* 0x000fe400078438ff */
[----:B------:R-:W-:-:S02]  /*1cc90*/  @!P1 LEA R40, P3, R4, R223, 0x1 ;  /* 0x000000df04289211 */ /* 0x000fc400078608ff */
[----:B------:R-:W-:Y:S01]  /*1cca0*/  @!P1 LEA.HI.X R43, R8, R221, R11, 0x1, P4 ;  /* 0x000000dd082b9211 */ /* 0x000fe200020f0c0b */
[----:B------:R-:W-:Y:S01]  /*1ccb0*/  @!P1 IMAD.MOV.U32 R8, RZ, RZ, R0 ;  /* 0x000000ffff089224 */ /* 0x000fe200078e0000 */
[----:B------:R-:W-:Y:S01]  /*1ccc0*/  @!P1 LEA R44, P5, R10, R223, 0x1 ;  /* 0x000000df0a2c9211 */ /* 0x000fe200078a08ff */
[----:B------:R-:W-:Y:S01]  /*1ccd0*/  IMAD.MOV.U32 R56, RZ, RZ, R14 ;  /* 0x000000ffff387224 */ /* 0x000fe200078e000e */
[C---:B------:R-:W-:Y:S01]  /*1cce0*/  @!P1 LEA.HI.X R14, R65.reuse, R3, R25, 0x7, P2 ;  /* 0x00000003410e9211 */ /* 0x040fe200010f3c19 */
[----:B------:R-:W-:Y:S01]  /*1ccf0*/  @!P1 IMAD.WIDE.U32 R16, R65, 0x50, R8 ;  /* 0x0000005041109825 */ /* 0x000fe200078e0008 */
[----:B------:R-:W-:Y:S02]  /*1cd00*/  @!P1 LEA.HI.X R41, R4, R221, R13, 0x1, P3 ;  /* 0x000000dd04299211 */ /* 0x000fe400018f0c0d */
[----:B------:R-:W-:Y:S01]  /*1cd10*/  @!P1 LEA R36, P2, R6, R223, 0x1 ;  /* 0x000000df06249211 */ /* 0x000fe200078408ff */
[----:B------:R-:W-:Y:S01]  /*1cd20*/  @!P1 IMAD R4, R25, 0x50, RZ ;  /* 0x0000005019049824 */ /* 0x000fe200078e02ff */
[----:B------:R-:W-:Y:S01]  /*1cd30*/  @!P1 LEA.HI.X R45, R10, R221, R12, 0x1, P5 ;  /* 0x000000dd0a2d9211 */ /* 0x000fe200028f0c0c */
[----:B------:R-:W-:-:S02]  /*1cd40*/  @!P1 IMAD.MOV.U32 R10, RZ, RZ, R0 ;  /* 0x000000ffff0a9224 */ /* 0x000fc400078e0000 */
[--C-:B------:R-:W-:Y:S01]  /*1cd50*/  @!P1 IMAD.MOV.U32 R11, RZ, RZ, R3.reuse ;  /* 0x000000ffff0b9224 */ /* 0x100fe200078e0003 */
[----:B------:R-:W-:Y:S01]  /*1cd60*/  @!P1 LEA.HI.X R37, R6, R221, R14, 0x1, P2 ;  /* 0x000000dd06259211 */ /* 0x000fe200010f0c0e */
[--C-:B------:R-:W-:Y:S02]  /*1cd70*/  @!P1 IMAD.MOV.U32 R18, RZ, RZ, R0.reuse ;  /* 0x000000ffff129224 */ /* 0x100fe400078e0000 */
[--C-:B------:R-:W-:Y:S02]  /*1cd80*/  @!P1 IMAD.MOV.U32 R19, RZ, RZ, R3.reuse ;  /* 0x000000ffff139224 */ /* 0x100fe400078e0003 */
[----:B------:R-:W-:Y:S02]  /*1cd90*/  @!P1 IMAD.MOV.U32 R20, RZ, RZ, R0 ;  /* 0x000000ffff149224 */ /* 0x000fe400078e0000 */
[----:B------:R-:W-:Y:S01]  /*1cda0*/  @!P1 IMAD.MOV.U32 R21, RZ, RZ, R3 ;  /* 0x000000ffff159224 */ /* 0x000fe200078e0003 */
[----:B------:R-:W-:Y:S01]  /*1cdb0*/  @!P1 LEA R34, P2, R16, R223, 0x1 ;  /* 0x000000df10229211 */ /* 0x000fe200078408ff */
[----:B------:R-:W-:-:S02]  /*1cdc0*/  @!P1 IMAD.IADD R4, R17, 0x1, R4 ;  /* 0x0000000111049824 */ /* 0x000fc400078e0204 */
[----:B------:R-:W-:Y:S02]  /*1cdd0*/  IMAD.MOV.U32 R57, RZ, RZ, R15 ;  /* 0x000000ffff397224 */ /* 0x000fe400078e000f */
[----:B------:R-:W-:Y:S02]  /*1cde0*/  @!P1 IMAD R6, R25, 0x60, RZ ;  /* 0x0000006019069824 */ /* 0x000fe400078e02ff */
[----:B------:R-:W-:Y:S01]  /*1cdf0*/  @!P1 IMAD.WIDE.U32 R14, R65, 0x60, R10 ;  /* 0x00000060410e9825 */ /* 0x000fe200078e000a */
[----:B------:R-:W-:-:S03]  /*1ce00*/  @!P1 LEA.HI.X R35, R16, R221, R4, 0x1, P2 ;  /* 0x000000dd10239211 */ /* 0x000fc600010f0c04 */
[----:B------:R-:W-:-:S04]  /*1ce10*/  @!P1 IMAD.WIDE.U32 R12, R65, 0x70, R8 ;  /* 0x00000070410c9825 */ /* 0x000fc800078e0008 */
[C---:B------:R-:W-:Y:S02]  /*1ce20*/  @!P1 IMAD R22, R25.reuse, 0x70, RZ ;  /* 0x0000007019169824 */ /* 0x040fe400078e02ff */
[C---:B------:R-:W-:Y:S02]  /*1ce30*/  @!P1 IMAD R23, R25.reuse, 0x90, RZ ;  /* 0x0000009019179824 */ /* 0x040fe400078e02ff */
[----:B------:R-:W-:Y:S02]  /*1ce40*/  @!P1 IMAD R24, R25, 0xa0, RZ ;  /* 0x000000a019189824 */ /* 0x000fe400078e02ff */
[----:B------:R-:W-:-:S04]  /*1ce50*/  @!P1 IMAD.WIDE.U32 R10, R65, 0x90, R18 ;  /* 0x00000090410a9825 */ /* 0x000fc800078e0012 */
[----:B------:R-:W-:Y:S01]  /*1ce60*/  @!P1 IMAD.WIDE.U32 R8, R65, 0xa0, R20 ;  /* 0x000000a041089825 */ /* 0x000fe200078e0014 */
[----:B------:R-:W-:-:S03]  /*1ce70*/  @!P1 LEA R32, P5, R14, R223, 0x1 ;  /* 0x000000df0e209211 */ /* 0x000fc600078a08ff */
[----:B------:R-:W-:Y:S01]  /*1ce80*/  @!P1 IMAD.IADD R4, R6, 0x1, R15 ;  /* 0x0000000106049824 */ /* 0x000fe200078e020f */
[-C--:B------:R-:W-:Y:S01]  /*1ce90*/  @!P1 LEA R30, P4, R12, R223.reuse, 0x1 ;  /* 0x000000df0c1e9211 */ /* 0x080fe200078808ff */
[----:B------:R-:W-:Y:S01]  /*1cea0*/  @!P1 IMAD.IADD R6, R13, 0x1, R22 ;  /* 0x000000010d069824 */ /* 0x000fe200078e0216 */
[-C--:B------:R-:W-:Y:S01]  /*1ceb0*/  @!P1 LEA R28, P3, R10, R223.reuse, 0x1 ;  /* 0x000000df0a1c9211 */ /* 0x080fe200078608ff */
[----:B------:R-:W-:Y:S01]  /*1cec0*/  @!P1 IMAD.IADD R11, R11, 0x1, R23 ;  /* 0x000000010b0b9824 */ /* 0x000fe200078e0217 */
[----:B------:R-:W-:Y:S01]  /*1ced0*/  @!P1 LEA R26, P2, R8, R223, 0x1 ;  /* 0x000000df081a9211 */ /* 0x000fe200078408ff */
[----:B------:R-:W-:Y:S01]  /*1cee0*/  @!P1 IMAD.IADD R9, R24, 0x1, R9 ;  /* 0x0000000118099824 */ /* 0x000fe200078e0209 */
[----:B------:R-:W-:Y:S01]  /*1cef0*/  @P1 STS.128 [R190+0xa000], RZ ;  /* 0x00a000ffbe001388 */ /* 0x000fe20000000c00 */
[----:B------:R-:W-:Y:S02]  /*1cf00*/  @!P1 IMAD.MOV.U32 R16, RZ, RZ, R0 ;  /* 0x000000ffff109224 */ /* 0x000fe400078e0000 */
[----:B------:R-:W-:Y:S01]  /*1cf10*/  @!P1 IMAD.MOV.U32 R17, RZ, RZ, R3 ;  /* 0x000000ffff119224 */ /* 0x000fe200078e0003 */
[----:B------:R-:W-:Y:S01]  /*1cf20*/  @!PT LDS RZ, [RZ] ;  /* 0x00000000fffff984 */ /* 0x000fe20000000800 */
[----:B------:R-:W-:Y:S01]  /*1cf30*/  @!PT LDS RZ, [RZ] ;  /* 0x00000000fffff984 */ /* 0x000fe20000000800 */
[----:B------:R-:W-:Y:S01]  /*1cf40*/  @!PT LDS RZ, [RZ] ;  /* 0x00000000fffff984 */ /* 0x000fe20000000800 */
[----:B------:R-:W-:Y:S01]  /*1cf50*/  @!P1 LDGSTS.E.BYPASS.LTC128B.128 [R190+0xa000], desc[UR6][R136.64] ;  /* 0x0a00000088be9fae */ /* 0x000fe2000b901d46 */
[-C--:B------:R-:W-:Y:S01]  /*1cf60*/  @!P1 LEA.HI.X R33, R14, R221.reuse, R4, 0x1, P5 ;  /* 0x000000dd0e219211 */ /* 0x080fe200028f0c04 */
[----:B------:R-:W-:Y:S01]  /*1cf70*/  @!P1 IMAD.MOV.U32 R14, RZ, RZ, R0 ;  /* 0x000000ffff0e9224 */ /* 0x000fe200078e0000 */
[-C--:B------:R-:W-:Y:S01]  /*1cf80*/  @!P1 LEA.HI.X R31, R12, R221.reuse, R6, 0x1, P4 ;  /* 0x000000dd0c1f9211 */ /* 0x080fe200020f0c06 */
[----:B------:R-:W-:Y:S01]  /*1cf90*/  @P1 STS.128 [R190+0xa800], RZ ;  /* 0x00a800ffbe001388 */ /* 0x000fe20000000c00 */
[-C--:B------:R-:W-:Y:S01]  /*1cfa0*/  @!P1 LEA.HI.X R29, R10, R221.reuse, R11, 0x1, P3 ;  /* 0x000000dd0a1d9211 */ /* 0x080fe200018f0c0b */
[--C-:B------:R-:W-:Y:S01]  /*1cfb0*/  @!P1 IMAD.MOV.U32 R10, RZ, RZ, R0.reuse ;  /* 0x000000ffff0a9224 */ /* 0x100fe200078e0000 */
[----:B------:R-:W-:Y:S01]  /*1cfc0*/  @!P1 LEA.HI.X R27, R8, R221, R9, 0x1, P2 ;  /* 0x000000dd081b9211 */ /* 0x000fe200010f0c09 */
[----:B------:R-:W-:Y:S01]  /*1cfd0*/  @!PT LDS RZ, [RZ] ;  /* 0x00000000fffff984 */ /* 0x000fe20000000800 */
[----:B------:R-:W-:Y:S01]  /*1cfe0*/  @!PT LDS RZ, [RZ] ;  /* 0x00000000fffff984 */ /* 0x000fe20000000800 */
[----:B------:R-:W-:Y:S01]  /*1cff0*/  @!PT LDS RZ, [RZ] ;  /* 0x00000000fffff984 */ /* 0x000fe20000000800 */
[----:B------:R-:W-:Y:S01]  /*1d000*/  @!P1 LDGSTS.E.BYPASS.LTC128B.128 [R190+0xa800], desc[UR6][R46.64] ;  /* 0x0a8000002ebe9fae */ /* 0x000fe2000b901d46 */
[----:B------:R-:W-:Y:S01]  /*1d010*/  @!P1 MOV R12, R0 ;  /* 0x00000000000c9202 */ /* 0x000fe20000000f00 */
[----:B------:R-:W-:-:S02]  /*1d020*/  @!P1 IMAD.MOV.U32 R8, RZ, RZ, R0 ;  /* 0x000000ffff089224 */ /* 0x000fc400078e0000 */
[----:B------:R-:W-:Y:S01]  /*1d030*/  @P1 STS.128 [R190+0xb000], RZ ;  /* 0x00b000ffbe001388 */ /* 0x000fe20000000c00 */
[----:B------:R-:W-:Y:S02]  /*1d040*/  @!P1 IMAD R0, R25, 0xb0, RZ ;  /* 0x000000b019009824 */ /* 0x000fe400078e02ff */
[----:B------:R-:W-:Y:S01]  /*1d050*/  @!P1 IMAD.WIDE.U32 R16, R65, 0xb0, R16 ;  /* 0x000000b041109825 */ /* 0x000fe200078e0010 */
[----:B------:R-:W-:Y:S01]  /*1d060*/  @!PT LDS RZ, [RZ] ;  /* 0x00000000fffff984 */ /* 0x000fe20000000800 */
[----:B------:R-:W-:Y:S01]  /*1d070*/  @!PT LDS RZ, [RZ] ;  /* 0x00000000fffff984 */ /* 0x000fe20000000800 */
[----:B------:R-:W-:Y:S01]  /*1d080*/  @!PT LDS RZ, [RZ] ;  /* 0x00000000fffff984 */ /* 0x000fe20000000800 */
[----:B------:R-:W-:Y:S03]  /*1d090*/  @!P1 LDGSTS.E.BYPASS.LTC128B.128 [R190+0xb000], desc[UR6][R44.64] ;  /* 0x0b0000002cbe9fae */ /* 0x000fe6000b901d46 */
[--C-:B------:R-:W-:Y:S01]  /*1d0a0*/  @!P1 IMAD.MOV.U32 R15, RZ, RZ, R3.reuse ;  /* 0x000000ffff0f9224 */ /* 0x100fe200078e0003 */
[----:B------:R-:W-:Y:S01]  /*1d0b0*/  @P1 STS.128 [R190+0xb800], RZ ;  /* 0x00b800ffbe001388 */ /* 0x000fe20000000c00 */
[----:B------:R-:W-:-:S03]  /*1d0c0*/  @!P1 IMAD.MOV.U32 R13, RZ, RZ, R3 ;  /* 0x000000ffff0d9224 */ /* 0x000fc600078e0003 */
[----:B------:R-:W-:Y:S01]  /*1d0d0*/  @!PT LDS RZ, [RZ] ;  /* 0x00000000fffff984 */ /* 0x000fe20000000800 */
[----:B------:R-:W-:Y:S01]  /*1d0e0*/  @!PT LDS RZ, [RZ] ;  /* 0x00000000fffff984 */ /* 0x000fe20000000800 */
[----:B------:R-:W-:Y:S01]  /*1d0f0*/  @!PT LDS RZ, [RZ] ;  /* 0x00000000fffff984 */ /* 0x000fe20000000800 */
[----:B------:R-:W-:Y:S01]  /*1d100*/  @!P1 LDGSTS.E.BYPASS.LTC128B.128 [R190+0xb800], desc[UR6][R42.64] ;  /* 0x0b8000002abe9fae */ /* 0x000fe2000b901d46 */
[----:B------:R-:W-:Y:S01]  /*1d110*/  @!P1 IMAD.IADD R0, R17, 0x1, R0 ;  /* 0x0000000111009824 */ /* 0x000fe200078e0200 */
[----:B------:R-:W-:Y:S02]  /*1d120*/  @!P1 LEA R24, P2, R16, R223, 0x1 ;  /* 0x000000df10189211 */ /* 0x000fe400078408ff */
[----:B------:R-:W-:Y:S01]  /*1d130*/  @P1 STS.128 [R190+0xc000], RZ ;  /* 0x00c000ffbe001388 */ /* 0x000fe20000000c00 */
[----:B------:R-:W-:-:S03]  /*1d140*/  @!P1 IMAD.MOV.U32 R11, RZ, RZ, R3 ;  /* 0x000000ffff0b9224 */ /* 0x000fc600078e0003 */
        /* <DEDUP_REMOVED lines=12> */
[C---:B------:R-:W-:Y:S02]  /*1d210*/  @!P1 IMAD R3, R25.reuse, 0xd0, RZ ;  /* 0x000000d019039824 */ /* 0x040fe400078e02ff */
        /* <DEDUP_REMOVED lines=8> */
[----:B------:R-:W-:Y:S01]  /*1d2a0*/  @!P1 LDGSTS.E.BYPASS.LTC128B.128 [R190+0xd000], desc[UR6][R32.64] ;  /* 0x0d00000020be9fae */ /* 0x000fe2000b901d46 */
[-C--:B------:R-:W-:Y:S02]  /*1d2b0*/  @!P1 LEA R22, P5, R14, R223.reuse, 0x1 ;  /* 0x000000df0e169211 */ /* 0x080fe400078a08ff */
[C---:B------:R-:W-:Y:S01]  /*1d2c0*/  @!P1 IMAD.WIDE.U32 R10, R65.reuse, 0xe0, R10 ;  /* 0x000000e0410a9825 */ /* 0x040fe200078e000a */
[----:B------:R-:W-:Y:S03]  /*1d2d0*/  @P1 STS.128 [R190+0xd800], RZ ;  /* 0x00d800ffbe001388 */ /* 0x000fe60000000c00 */
[----:B------:R-:W-:Y:S01]  /*1d2e0*/  @!P1 IMAD.WIDE.U32 R8, R65, 0xf0, R8 ;  /* 0x000000f041089825 */ /* 0x000fe200078e0008 */
[----:B------:R-:W-:Y:S01]  /*1d2f0*/  @!PT LDS RZ, [RZ] ;  /* 0x00000000fffff984 */ /* 0x000fe20000000800 */
[----:B------:R-:W-:Y:S01]  /*1d300*/  @!PT LDS RZ, [RZ] ;  /* 0x00000000fffff984 */ /* 0x000fe20000000800 */
[----:B------:R-:W-:Y:S01]  /*1d310*/  @!PT LDS RZ, [RZ] ;  /* 0x00000000fffff984 */ /* 0x000fe20000000800 */
[----:B------:R-:W-:Y:S03]  /*1d320*/  @!P1 LDGSTS.E.BYPASS.LTC128B.128 [R190+0xd800], desc[UR6][R30.64] ;  /* 0x0d8000001ebe9fae */ /* 0x000fe6000b901d46 */
[----:B------:R-:W-:Y:S01]  /*1d330*/  @!P1 IMAD.IADD R0, R6, 0x1, R15 ;  /* 0x0000000106009824 */ /* 0x000fe200078e020f */
[----:B------:R-:W-:Y:S01]  /*1d340*/  @P1 STS.128 [R190+0xe000], RZ ;  /* 0x00e000ffbe001388 */ /* 0x000fe20000000c00 */
[----:B------:R-:W-:Y:S01]  /*1d350*/  @!P1 IMAD.IADD R3, R13, 0x1, R3 ;  /* 0x000000010d039824 */ /* 0x000fe200078e0203 */
[----:B------:R-:W-:-:S02]  /*1d360*/  @!P1 LEA R20, P4, R12, R223, 0x1 ;  /* 0x000000df0c149211 */ /* 0x000fc400078808ff */
[----:B------:R-:W-:Y:S01]  /*1d370*/  @!PT LDS RZ, [RZ] ;  /* 0x00000000fffff984 */ /* 0x000fe20000000800 */
[----:B------:R-:W-:Y:S01]  /*1d380*/  @!PT LDS RZ, [RZ] ;  /* 0x00000000fffff984 */ /* 0x000fe20000000800 */
[----:B------:R-:W-:Y:S01]  /*1d390*/  @!PT LDS RZ, [RZ] ;  /* 0x00000000fffff984 */ /* 0x000fe20000000800 */
[----:B------:R-:W-:Y:S01]  /*1d3a0*/  @!P1 LDGSTS.E.BYPASS.LTC128B.128 [R190+0xe000], desc[UR6][R36.64] ;  /* 0x0e00000024be9fae */ /* 0x000fe2000b901d46 */
[----:B------:R-:W-:Y:S01]  /*1d3b0*/  @!P1 IMAD.IADD R4, R4, 0x1, R11 ;  /* 0x0000000104049824 */ /* 0x000fe200078e020b */
[----:B------:R-:W-:Y:S01]  /*1d3c0*/  @!P1 LEA.HI.X R23, R14, R221, R0, 0x1, P5 ;  /* 0x000000dd0e179211 */ /* 0x000fe200028f0c00 */
[----:B------:R-:W-:Y:S01]  /*1d3d0*/  @!P1 IMAD.IADD R6, R9, 0x1, R18 ;  /* 0x0000000109069824 */ /* 0x000fe200078e0212 */
[----:B------:R-:W-:Y:S01]  /*1d3e0*/  @P1 STS.128 [R190+0xe800], RZ ;  /* 0x00e800ffbe001388 */ /* 0x000fe20000000c00 */
[----:B------:R-:W-:-:S03]  /*1d3f0*/  @!P1 LEA R18, P3, R10, R223, 0x1 ;  /* 0x000000df0a129211 */ /* 0x000fc600078608ff */
[----:B------:R-:W-:Y:S01]  /*1d400*/  @!PT LDS RZ, [RZ] ;  /* 0x00000000fffff984 */ /* 0x000fe20000000800 */
[----:B------:R-:W-:Y:S01]  /*1d410*/  @!PT LDS RZ, [RZ] ;  /* 0x00000000fffff984 */ /* 0x000fe20000000800 */
[----:B------:R-:W-:Y:S01]  /*1d420*/  @!PT LDS RZ, [RZ] ;  /* 0x00000000fffff984 */ /* 0x000fe20000000800 */
[----:B------:R1:W-:Y:S01]  /*1d430*/  @!P1 LDGSTS.E.BYPASS.LTC128B.128 [R190+0xe800], desc[UR6][R28.64] ;  /* 0x0e8000001cbe9fae */ /* 0x0003e2000b901d46 */
[----:B------:R-:W-:-:S03]  /*1d440*/  @!P1 LEA R16, P2, R8, R223, 0x1 ;  /* 0x000000df08109211 */ /* 0x000fc600078408ff */
[----:B------:R-:W-:Y:S01]  /*1d450*/  @P1 STS.128 [R190+0xf000], RZ ;  /* 0x00f000ffbe001388 */ /* 0x000fe20000000c00 */
[----:B------:R-:W-:-:S03]  /*1d460*/  @!P1 LEA.HI.X R21, R12, R221, R3, 0x1, P4 ;  /* 0x000000dd0c159211 */ /* 0x000fc600020f0c03 */
[----:B------:R-:W-:Y:S01]  /*1d470*/  @!PT LDS RZ, [RZ] ;  /* 0x00000000fffff984 */ /* 0x000fe20000000800 */
[----:B------:R-:W-:Y:S01]  /*1d480*/  @!PT LDS RZ, [RZ] ;  /* 0x00000000fffff984 */ /* 0x000fe20000000800 */
[----:B------:R-:W-:Y:S01]  /*1d490*/  @!PT LDS RZ, [RZ] ;  /* 0x00000000fffff984 */ /* 0x000fe20000000800 */
[----:B------:R-:W-:Y:S01]  /*1d4a0*/  @!P1 LDGSTS.E.BYPASS.LTC128B.128 [R190+0xf000], desc[UR6][R26.64] ;  /* 0x0f0000001abe9fae */ /* 0x000fe2000b901d46 */
[----:B------:R-:W-:-:S03]  /*1d4b0*/  @!P1 LEA.HI.X R19, R10, R221, R4, 0x1, P3 ;  /* 0x000000dd0a139211 */ /* 0x000fc600018f0c04 */
[----:B------:R-:W-:Y:S01]  /*1d4c0*/  @P1 STS.128 [R190+0xf800], RZ ;  /* 0x00f800ffbe001388 */ /* 0x000fe20000000c00 */
[----:B------:R-:W-:-:S03]  /*1d4d0*/  @!P1 LEA.HI.X R17, R8, R221, R6, 0x1, P2 ;  /* 0x000000dd08119211 */ /* 0x000fc600010f0c06 */
        /* <DEDUP_REMOVED lines=24> */
[----:B------:R-:W-:Y:S04]  /*1d660*/  LDSM.16.M88.4 R8, [R138+0x2000] ;  /* 0x002000008a08783b */ /* 0x000fe80000000200 */
[----:B-1----:R-:W-:Y:S04]  /*1d670*/  LDSM.16.M88.4 R28, [R138+0x2800] ;  /* 0x002800008a1c783b */ /* 0x002fe80000000200 */
[----:B--2---:R-:W1:Y:S04]  /*1d680*/  LDSM.16.M88.4 R20, [R185] ;  /* 0x00000000b914783b */ /* 0x004e680000000200 */
[----:B------:R-:W-:Y:S01]  /*1d690*/  LDSM.16.M88.4 R32, [R84+0x2000] ;  /* 0x002000005420783b */ /* 0x000fe20000000200 */
[----:B------:R-:W-:-:S02]  /*1d6a0*/  IMAD.MOV.U32 R68, RZ, RZ, R63 ;  /* 0x000000ffff447224 */ /* 0x000fc400078e003f */
[----:B------:R-:W-:Y:S01]  /*1d6b0*/  IMAD.MOV.U32 R69, RZ, RZ, R62 ;  /* 0x000000ffff457224 */ /* 0x000fe200078e003e */
[----:B------:R-:W-:Y:S01]  /*1d6c0*/  LDSM.16.M88.4 R40, [R138+0x3000] ;  /* 0x003000008a28783b */ /* 0x000fe20000000200 */
[----:B------:R-:W-:Y:S02]  /*1d6d0*/  IMAD.MOV.U32 R70, RZ, RZ, R61 ;  /* 0x000000ffff467224 */ /* 0x000fe400078e003d */
[----:B------:R-:W-:Y:S01]  /*1d6e0*/  IMAD.MOV.U32 R71, RZ, RZ, R60 ;  /* 0x000000ffff477224 */ /* 0x000fe200078e003c */
[----:B------:R-:W-:Y:S01]  /*1d6f0*/  MOV R76, R55 ;  /* 0x00000037004c7202 */ /* 0x000fe20000000f00 */
[----:B------:R-:W-:Y:S04]  /*1d700*/  LDSM.16.M88.4 R60, [R84+0x2800] ;  /* 0x00280000543c783b */ /* 0x000fe80000000200 */
[----:B---3--:R-:W2:Y:S01]  /*1d710*/  LDSM.16.M88.4 R16, [R64] ;  /* 0x000000004010783b */ /* 0x008ea20000000200 */
[----:B------:R-:W-:-:S02]  /*1d720*/  IMAD.MOV.U32 R77, RZ, RZ, R54 ;  /* 0x000000ffff4d7224 */ /* 0x000fc400078e0036 */
[----:B------:R-:W-:Y:S01]  /*1d730*/  IMAD.MOV.U32 R78, RZ, RZ, R53 ;  /* 0x000000ffff4e7224 */ /* 0x000fe200078e0035 */
[----:B------:R-:W-:Y:S01]  /*1d740*/  LDSM.16.M88.4 R64, [R138+0x4000] ;  /* 0x004000008a40783b */ /* 0x000fe20000000200 */
[----:B------:R-:W-:-:S03]  /*1d750*/  IMAD.MOV.U32 R83, RZ, RZ, R52 ;  /* 0x000000ffff537224 */ /* 0x000fc600078e0034 */
[----:B------:R-:W3:Y:S01]  /*1d760*/  LDSM.16.M88.4 R52, [R138+0x3800] ;  /* 0x003800008a34783b */ /* 0x000ee20000000200 */
[----:B------:R-:W-:Y:S02]  /*1d770*/  IMAD.MOV.U32 R82, RZ, RZ, R51 ;  /* 0x000000ffff527224 */ /* 0x000fe400078e0033 */
[----:B------:R-:W-:Y:S01]  /*1d780*/  IMAD.MOV.U32 R81, RZ, RZ, R50 ;  /* 0x000000ffff517224 */ /* 0x000fe200078e0032 */
[----:B------:R-:W-:Y:S01]  /*1d790*/  LDSM.16.M88.4 R88, [R84+0x4000] ;  /* 0x004000005458783b */ /* 0x000fe20000000200 */
[----:B------:R-:W-:Y:S02]  /*1d7a0*/  IMAD.MOV.U32 R80, RZ, RZ, R49 ;  /* 0x000000ffff507224 */ /* 0x000fe400078e0031 */
[----:B------:R-:W-:Y:S01]  /*1d7b0*/  IMAD.MOV.U32 R79, RZ, RZ, R48 ;  /* 0x000000ffff4f7224 */ /* 0x000fe200078e0030 */
[----:B------:R-:W-:Y:S04]  /*1d7c0*/  LDSM.16.M88.4 R92, [R138+0x6000] ;  /* 0x006000008a5c783b */ /* 0x000fe80000000200 */
[----:B------:R-:W4:Y:S01]  /*1d7d0*/  LDSM.16.M88.4 R48, [R84+0x3800] ;  /* 0x003800005430783b */ /* 0x000f220000000200 */
[----:B-1----:R-:W-:Y:S01]  /*1d7e0*/  HMMA.16816.F32 R24, R20, R8, RZ ;  /* 0x000000081418723c */ /* 0x002fe200000018ff */
[----:B------:R-:W-:-:S02]  /*1d7f0*/  IMAD.MOV.U32 R72, RZ, RZ, R59 ;  /* 0x000000ffff487224 */ /* 0x000fc400078e003b */
[----:B------:R-:W-:Y:S03]  /*1d800*/  LDSM.16.M88.4 R112, [R138+0x7800] ;  /* 0x007800008a70783b */ /* 0x000fe60000000200 */
[C---:B------:R-:W-:Y:S01]  /*1d810*/  HMMA.16816.F32 R12, R20.reuse, R10, RZ ;  /* 0x0000000a140c723c */ /* 0x040fe200000018ff */
[----:B------:R-:W-:Y:S01]  /*1d820*/  IMAD.MOV.U32 R73, RZ, RZ, R58 ;  /* 0x000000ffff497224 */ /* 0x000fe200078e003a */
[----:B------:R-:W-:Y:S04]  /*1d830*/  LDSM.16.M88.4 R96, [R84+0x7000] ;  /* 0x007000005460783b */ /* 0x000fe80000000200 */
[----:B------:R-:W-:Y:S01]  /*1d840*/  HMMA.16816.F32 R8, R20, R28, RZ ;  /* 0x0000001c1408723c */ /* 0x000fe200000018ff */
[----:B------:R-:W-:Y:S01]  /*1d850*/  IMAD.MOV.U32 R74, RZ, RZ, R57 ;  /* 0x000000ffff4a7224 */ /* 0x000fe200078e0039 */
[----:B------:R-:W0:Y:S10]  /*1d860*/  LDGDEPBAR ;  /* 0x00000000000079af */ /* 0x000e340000000000 */
[C---:B--2---:R-:W-:Y:S06]  /*1d870*/  HMMA.16816.F32 R44, R16.reuse, R32, R24 ;  /* 0x00000020102c723c */ /* 0x044fec0000001818 */
[C---:B------:R-:W-:Y:S06]  /*1d880*/  HMMA.16816.F32 R12, R16.reuse, R34, R12 ;  /* 0x00000022100c723c */ /* 0x040fec000000180c */
[----:B------:R-:W-:Y:S01]  /*1d890*/  HMMA.16816.F32 R8, R16, R60, R8 ;  /* 0x0000003c1008723c */ /* 0x000fe20000001808 */
[----:B------:R-:W-:-:S02]  /*1d8a0*/  IMAD.MOV.U32 R75, RZ, RZ, R56 ;  /* 0x000000ffff4b7224 */ /* 0x000fc400078e0038 */
[----:B------:R-:W1:Y:S01]  /*1d8b0*/  LDSM.16.M88.4 R56, [R84+0x3000] ;  /* 0x003000005438783b */ /* 0x000e620000000200 */
[----:B------:R-:W-:Y:S02]  /*1d8c0*/  IMAD.MOV.U32 R123, RZ, RZ, R79 ;  /* 0x000000ffff7b7224 */ /* 0x000fe400078e004f */
[----:B------:R-:W-:Y:S01]  /*1d8d0*/  HMMA.16816.F32 R32, R20, R40, RZ ;  /* 0x000000281420723c */ /* 0x000fe200000018ff */
[----:B------:R-:W-:Y:S02]  /*1d8e0*/  IMAD.MOV.U32 R128, RZ, RZ, R78 ;  /* 0x000000ffff807224 */ /* 0x000fe400078e004e */
[----:B------:R-:W-:-:S03]  /*1d8f0*/  IMAD.MOV.U32 R129, RZ, RZ, R77 ;  /* 0x000000ffff817224 */ /* 0x000fc600078e004d */
[----:B------:R-:W-:Y:S02]  /*1d900*/  IMAD.MOV.U32 R228, RZ, RZ, R47 ;  /* 0x000000ffffe47224 */ /* 0x000fe400078e002f */
[----:B------:R-:W-:Y:S02]  /*1d910*/  IMAD.MOV.U32 R226, RZ, RZ, R45 ;  /* 0x000000ffffe27224 */ /* 0x000fe400078e002d */
[----:B------:R-:W-:Y:S02]  /*1d920*/  IMAD.MOV.U32 R195, RZ, RZ, R46 ;  /* 0x000000ffffc37224 */ /* 0x000fe400078e002e */
[----:B------:R-:W-:Y:S02]  /*1d930*/  IMAD.MOV.U32 R252, RZ, RZ, R44 ;  /* 0x000000fffffc7224 */ /* 0x000fe400078e002c */
[----:B------:R-:W-:Y:S01]  /*1d940*/  HMMA.16816.F32 R44, R20, R30, RZ ;  /* 0x0000001e142c723c */ /* 0x000fe200000018ff */
[----:B------:R-:W-:Y:S02]  /*1d950*/  IMAD.MOV.U32 R194, RZ, RZ, R12 ;  /* 0x000000ffffc27224 */ /* 0x000fe400078e000c */
[----:B------:R-:W-:-:S02]  /*1d960*/  IMAD.MOV.U32 R191, RZ, RZ, R13 ;  /* 0x000000ffffbf7224 */ /* 0x000fc400078e000d */
[----:B------:R-:W-:Y:S01]  /*1d970*/  IMAD.MOV.U32 R175, RZ, RZ, R14 ;  /* 0x000000ffffaf7224 */ /* 0x000fe200078e000e */
[----:B------:R-:W-:Y:S01]  /*1d980*/  HMMA.16816.F32 R28, R20, R42, RZ ;  /* 0x0000002a141c723c */ /* 0x000fe200000018ff */
[----:B------:R-:W-:Y:S01]  /*1d990*/  IMAD.MOV.U32 R174, RZ, RZ, R15 ;  /* 0x000000ffffae7224 */ /* 0x000fe200078e000f */
[----:B------:R-:W2:Y:S01]  /*1d9a0*/  LDSM.16.M88.4 R40, [R138+0x4800] ;  /* 0x004800008a28783b */ /* 0x000ea20000000200 */
[----:B------:R-:W-:-:S03]  /*1d9b0*/  IMAD.MOV.U32 R130, RZ, RZ, R76 ;  /* 0x000000ffff827224 */ /* 0x000fc600078e004c */
[C---:B---3--:R-:W-:Y:S01]  /*1d9c0*/  HMMA.16816.F32 R24, R20.reuse, R52, RZ ;  /* 0x000000341418723c */ /* 0x048fe200000018ff */
[----:B------:R-:W3:Y:S05]  /*1d9d0*/  LDSM.16.M88.4 R76, [R138+0x5000] ;  /* 0x005000008a4c783b */ /* 0x000eea0000000200 */
[----:B------:R-:W-:Y:S01]  /*1d9e0*/  HMMA.16816.F32 R12, R20, R54, RZ ;  /* 0x00000036140c723c */ /* 0x000fe200000018ff */
[----:B------:R-:W-:Y:S01]  /*1d9f0*/  IMAD.MOV.U32 R120, RZ, RZ, R8 ;  /* 0x000000ffff787224 */ /* 0x000fe200078e0008 */
[----:B------:R-:W-:Y:S01]  /*1da00*/  MOV R0, R11 ;  /* 0x0000000b00007202 */ /* 0x000fe20000000f00 */
[----:B------:R-:W-:Y:S02]  /*1da10*/  IMAD.MOV.U32 R36, RZ, RZ, R9 ;  /* 0x000000ffff247224 */ /* 0x000fe400078e0009 */
[----:B------:R-:W-:-:S02]  /*1da20*/  IMAD.MOV.U32 R6, RZ, RZ, R10 ;  /* 0x000000ffff067224 */ /* 0x000fc400078e000a */
[----:B------:R-:W-:Y:S01]  /*1da30*/  HMMA.16816.F32 R8, R20, R64, RZ ;  /* 0x000000401408723c */ /* 0x000fe200000018ff */
[----:B------:R-:W-:Y:S02]  /*1da40*/  IMAD.MOV.U32 R178, RZ, RZ, R71 ;  /* 0x000000ffffb27224 */ /* 0x000fe400078e0047 */
[----:B------:R-:W-:Y:S02]  /*1da50*/  IMAD.MOV.U32 R179, RZ, RZ, R70 ;  /* 0x000000ffffb37224 */ /* 0x000fe400078e0046 */
[----:B------:R-:W-:Y:S02]  /*1da60*/  IMAD.MOV.U32 R196, RZ, RZ, R69 ;  /* 0x000000ffffc47224 */ /* 0x000fe400078e0045 */
[----:B------:R-:W-:Y:S02]  /*1da70*/  IMAD.MOV.U32 R197, RZ, RZ, R68 ;  /* 0x000000ffffc57224 */ /* 0x000fe400078e0044 */
[----:B------:R-:W-:Y:S02]  /*1da80*/  LDSM.16.M88.4 R68, [R84+0x5000] ;  /* 0x005000005444783b */ /* 0x000fe40000000200 */
[----:B----4-:R-:W-:Y:S01]  /*1da90*/  HMMA.16816.F32 R212, R16, R48, R24 ;  /* 0x0000003010d4723c */ /* 0x010fe20000001818 */
[----:B------:R-:W-:-:S02]  /*1daa0*/  IMAD.MOV.U32 R86, RZ, RZ, R83 ;  /* 0x000000ffff567224 */ /* 0x000fc400078e0053 */
[----:B------:R-:W-:-:S03]  /*1dab0*/  IMAD.MOV.U32 R87, RZ, RZ, R82 ;  /* 0x000000ffff577224 */ /* 0x000fc600078e0052 */
[C---:B------:R-:W-:Y:S01]  /*1dac0*/  HMMA.16816.F32 R208, R16.reuse, R50, R12 ;  /* 0x0000003210d0723c */ /* 0x040fe2000000180c */
[----:B------:R-:W-:Y:S01]  /*1dad0*/  LDSM.16.M88.4 R48, [R84+0x6000] ;  /* 0x006000005430783b */ /* 0x000fe20000000200 */
[----:B------:R-:W-:Y:S02]  /*1dae0*/  IMAD.MOV.U32 R121, RZ, RZ, R81 ;  /* 0x000000ffff797224 */ /* 0x000fe400078e0051 */
[----:B------:R-:W-:Y:S02]  /*1daf0*/  IMAD.MOV.U32 R122, RZ, RZ, R80 ;  /* 0x000000ffff7a7224 */ /* 0x000fe400078e0050 */
[----:B------:R-:W4:Y:S01]  /*1db00*/  LDSM.16.M88.4 R80, [R138+0x5800] ;  /* 0x005800008a50783b */ /* 0x000f220000000200 */
[----:B------:R-:W-:Y:S01]  /*1db10*/  HMMA.16816.F32 R248, R16, R62, R44 ;  /* 0x0000003e10f8723c */ /* 0x000fe2000000182c */
[----:B------:R-:W-:Y:S02]  /*1db20*/  IMAD.MOV.U32 R131, RZ, RZ, R75 ;  /* 0x000000ffff837224 */ /* 0x000fe400078e004b */
[----:B------:R-:W-:-:S02]  /*1db30*/  IMAD.MOV.U32 R85, RZ, RZ, R74 ;  /* 0x000000ffff557224 */ /* 0x000fc400078e004a */
[----:B------:R-:W-:Y:S01]  /*1db40*/  IMAD.MOV.U32 R176, RZ, RZ, R73 ;  /* 0x000000ffffb07224 */ /* 0x000fe200078e0049 */
[----:B-1----:R-:W-:Y:S01]  /*1db50*/  HMMA.16816.F32 R232, R16, R56, R32 ;  /* 0x0000003810e8723c */ /* 0x002fe20000001820 */
[----:B------:R-:W-:Y:S02]  /*1db60*/  IMAD.MOV.U32 R177, RZ, RZ, R72 ;  /* 0x000000ffffb17224 */ /* 0x000fe400078e0048 */
[----:B------:R-:W1:Y:S03]  /*1db70*/  LDSM.16.M88.4 R72, [R84+0x4800] ;  /* 0x004800005448783b */ /* 0x000e660000000200 */
[C---:B--2---:R-:W-:Y:S06]  /*1db80*/  HMMA.16816.F32 R52, R20.reuse, R40, RZ ;  /* 0x000000281434723c */ /* 0x044fec00000018ff */
[----:B------:R-:W-:Y:S06]  /*1db90*/  HMMA.16816.F32 R44, R20, R42, RZ ;  /* 0x0000002a142c723c */ /* 0x000fec00000018ff */
[----:B------:R-:W-:Y:S06]  /*1dba0*/  HMMA.16816.F32 R204, R16, R88, R8 ;  /* 0x0000005810cc723c */ /* 0x000fec0000001808 */
[C---:B---3--:R-:W-:Y:S06]  /*1dbb0*/  HMMA.16816.F32 R40, R20.reuse, R76, RZ ;  /* 0x0000004c1428723c */ /* 0x048fec00000018ff */
[C---:B------:R-:W-:Y:S01]  /*1dbc0*/  HMMA.16816.F32 R32, R20.reuse, R78, RZ ;  /* 0x0000004e1420723c */ /* 0x040fe200000018ff */
[----:B------:R-:W-:Y:S05]  /*1dbd0*/  LDSM.16.M88.4 R76, [R138+0x7000] ;  /* 0x007000008a4c783b */ /* 0x000fea0000000200 */
[C---:B------:R-:W-:Y:S06]  /*1dbe0*/  HMMA.16816.F32 R12, R20.reuse, R92, RZ ;  /* 0x0000005c140c723c */ /* 0x040fec00000018ff */
[C---:B------:R-:W-:Y:S06]  /*1dbf0*/  HMMA.16816.F32 R8, R20.reuse, R94, RZ ;  /* 0x0000005e1408723c */ /* 0x040fec00000018ff */
[----:B------:R-:W-:Y:S01]  /*1dc00*/  HMMA.16816.F32 R60, R20, R66, RZ ;  /* 0x00000042143c723c */ /* 0x000fe200000018ff */
[----:B------:R-:W2:Y:S05]  /*1dc10*/  LDSM.16.M88.4 R64, [R84+0x5800] ;  /* 0x005800005440783b */ /* 0x000eaa0000000200 */
[----:B------:R-:W-:Y:S01]  /*1dc20*/  HMMA.16816.F32 R216, R16, R58, R28 ;  /* 0x0000003a10d8723c */ /* 0x000fe2000000181c */
[----:B------:R-:W3:Y:S05]  /*1dc30*/  LDSM.16.M88.4 R56, [R138+0x6800] ;  /* 0x006800008a38783b */ /* 0x000eea0000000200 */
[----:B----4-:R-:W-:Y:S01]  /*1dc40*/  HMMA.16816.F32 R24, R20, R82, RZ ;  /* 0x000000521418723c */ /* 0x010fe200000018ff */
[----:B------:R-:W-:Y:S01]  /*1dc50*/  IMAD.MOV.U32 R3, RZ, RZ, R176 ;  /* 0x000000ffff037224 */ /* 0x000fe200078e00b0 */
[----:B------:R-:W-:Y:S04]  /*1dc60*/  LDSM.16.M88.4 R92, [R138+0x9000] ;  /* 0x009000008a5c783b */ /* 0x000fe80000000200 */
[C---:B------:R-:W-:Y:S01]  /*1dc70*/  HMMA.16816.F32 R100, R16.reuse, R68, R40 ;  /* 0x000000441064723c */ /* 0x040fe20000001828 */
[----:B------:R-:W-:Y:S05]  /*1dc80*/  LDSM.16.M88.4 R40, [R179] ;  /* 0x00000000b328783b */ /* 0x000fea0000000200 */
[C---:B------:R-:W-:Y:S01]  /*1dc90*/  HMMA.16816.F32 R104, R16.reuse, R70, R32 ;  /* 0x000000461068723c */ /* 0x040fe20000001820 */
[----:B------:R-:W4:Y:S04]  /*1dca0*/  LDSM.16.M88.4 R68, [R84+0x7800] ;  /* 0x007800005444783b */ /* 0x000f280000000200 */
[----:B------:R-:W-:Y:S01]  /*1dcb0*/  LDSM.16.M88.4 R32, [R178] ;  /* 0x00000000b220783b */ /* 0x000fe20000000200 */
[C---:B------:R-:W-:Y:S03]  /*1dcc0*/  HMMA.16816.F32 R236, R16.reuse, R48, R12 ;  /* 0x0000003010ec723c */ /* 0x040fe6000000180c */
[----:B------:R-:W-:Y:S03]  /*1dcd0*/  LDSM.16.M88.4 R12, [R2] ;  /* 0x00000000020c783b */ /* 0x000fe60000000200 */
[----:B------:R-:W-:Y:S01]  /*1dce0*/  HMMA.16816.F32 R220, R16, R50, R8 ;  /* 0x0000003210dc723c */ /* 0x000fe20000001808 */
[----:B------:R-:W5:Y:S05]  /*1dcf0*/  LDSM.16.M88.4 R48, [R197] ;  /* 0x00000000c530783b */ /* 0x000f6a0000000200 */
[----:B------:R-:W-:Y:S01]  /*1dd00*/  HMMA.16816.F32 R28, R20, R80, RZ ;  /* 0x00000050141c723c */ /* 0x000fe200000018ff */
[----:B------:R-:W5:Y:S05]  /*1dd10*/  LDSM.16.M88.4 R80, [R84+0x6800] ;  /* 0x006800005450783b */ /* 0x000f6a0000000200 */
[----:B-1----:R-:W-:Y:S06]  /*1dd20*/  HMMA.16816.F32 R116, R16, R72, R52 ;  /* 0x000000481074723c */ /* 0x002fec0000001834 */
[----:B------:R-:W-:-:S12]  /*1dd30*/  HMMA.16816.F32 R52, R20, R114, RZ ;  /* 0x000000721434723c */ /* 0x000fd800000018ff */
[C---:B--2---:R-:W-:Y:S01]  /*1dd40*/  HMMA.16816.F32 R244, R16.reuse, R64, R28 ;  /* 0x0000004010f4723c */ /* 0x044fe2000000181c */
[----:B------:R-:W1:Y:S05]  /*1dd50*/  LDSM.16.M88.4 R28, [R177] ;  /* 0x00000000b11c783b */ /* 0x000e6a0000000200 */
[----:B------:R-:W-:Y:S06]  /*1dd60*/  HMMA.16816.F32 R240, R16, R66, R24 ;  /* 0x0000004210f0723c */ /* 0x000fec0000001818 */
[C---:B---3--:R-:W-:Y:S06]  /*1dd70*/  HMMA.16816.F32 R24, R20.reuse, R56, RZ ;  /* 0x000000381418723c */ /* 0x048fec00000018ff */
[C---:B------:R-:W-:Y:S06]  /*1dd80*/  HMMA.16816.F32 R8, R20.reuse, R58, RZ ;  /* 0x0000003a1408723c */ /* 0x040fec00000018ff */
[----:B------:R-:W-:Y:S06]  /*1dd90*/  HMMA.16816.F32 R56, R20, R112, RZ ;  /* 0x000000701438723c */ /* 0x000fec00000018ff */
[----:B----4-:R-:W-:Y:S06]  /*1dda0*/  HMMA.16816.F32 R112, R16, R70, R52 ;  /* 0x000000461070723c */ /* 0x010fec0000001834 */
[----:B-----5:R-:W-:Y:S06]  /*1ddb0*/  HMMA.16816.F32 R52, R12, R50, R248 ;  /* 0x000000320c34723c */ /* 0x020fec00000018f8 */
[C---:B------:R-:W-:Y:S01]  /*1ddc0*/  HMMA.16816.F32 R124, R16.reuse, R90, R60 ;  /* 0x0000005a107c723c */ /* 0x040fe2000000183c */
[----:B------:R-:W-:Y:S05]  /*1ddd0*/  LDSM.16.M88.4 R88, [R138+0x8800] ;  /* 0x008800008a58783b */ /* 0x000fea0000000200 */
[----:B------:R-:W-:Y:S01]  /*1dde0*/  HMMA.16816.F32 R108, R16, R74, R44 ;  /* 0x0000004a106c723c */ /* 0x000fe2000000182c */
[----:B------:R-:W2:Y:S04]  /*1ddf0*/  LDSM.16.M88.4 R72, [R122] ;  /* 0x000000007a48783b */ /* 0x000ea80000000200 */
[----:B------:R3:W4:Y:S01]  /*1de00*/  LDSM.16.M88.4 R44, [R196] ;  /* 0x00000000c42c783b */ /* 0x0007220000000200 */
[----:B------:R-:W-:Y:S06]  /*1de10*/  HMMA.16816.F32 R204, R12, R32, R204 ;  /* 0x000000200ccc723c */ /* 0x000fec00000018cc */
[----:B------:R-:W-:Y:S01]  /*1de20*/  IMAD.MOV.U32 R2, RZ, RZ, R55 ;  /* 0x000000ffff027224 */ /* 0x000fe200078e0037 */
[C---:B------:R-:W-:Y:S01]  /*1de30*/  HMMA.16816.F32 R200, R16.reuse, R80, R24 ;  /* 0x0000005010c8723c */ /* 0x040fe20000001818 */
[----:B------:R-:W-:Y:S01]  /*1de40*/  IMAD.MOV.U32 R37, RZ, RZ, R123 ;  /* 0x000000ffff257224 */ /* 0x000fe200078e007b */
[----:B------:R-:W-:Y:S04]  /*1de50*/  LDSM.16.M88.4 R24, [R138+0x8000] ;  /* 0x008000008a18783b */ /* 0x000fe80000000200 */
[----:B---3--:R-:W-:Y:S07]  /*1de60*/  HMMA.16816.F32 R196, R16, R82, R8 ;  /* 0x0000005210c4723c */ /* 0x008fee0000001808 */
[----:B------:R-:W-:-:S02]  /*1de70*/  IMAD.MOV.U32 R9, RZ, RZ, R36 ;  /* 0x000000ffff097224 */ /* 0x000fc400078e0024 */
[----:B------:R-:W-:Y:S02]  /*1de80*/  IMAD.MOV.U32 R10, RZ, RZ, R6 ;  /* 0x000000ffff0a7224 */ /* 0x000fe400078e0006 */
[----:B------:R-:W-:Y:S02]  /*1de90*/  IMAD.MOV.U32 R11, RZ, RZ, R0 ;  /* 0x000000ffff0b7224 */ /* 0x000fe400078e0000 */
[----:B------:R-:W-:Y:S02]  /*1dea0*/  IMAD.MOV.U32 R36, RZ, RZ, R53 ;  /* 0x000000ffff247224 */ /* 0x000fe400078e0035 */
[----:B------:R-:W-:Y:S02]  /*1deb0*/  IMAD.MOV.U32 R6, RZ, RZ, R54 ;  /* 0x000000ffff067224 */ /* 0x000fe400078e0036 */
[----:B------:R-:W-:Y:S02]  /*1dec0*/  IMAD.MOV.U32 R0, RZ, RZ, R52 ;  /* 0x000000ffff007224 */ /* 0x000fe400078e0034 */
[----:B------:R-:W-:Y:S01]  /*1ded0*/  HMMA.16816.F32 R52, R12, R34, R124 ;  /* 0x000000220c34723c */ /* 0x000fe2000000187c */
[----:B------:R-:W-:-:S05]  /*1dee0*/  IMAD.MOV.U32 R8, RZ, RZ, R120 ;  /* 0x000000ffff087224 */ /* 0x000fca00078e0078 */
[C---:B-1----:R-:W-:Y:S06]  /*1def0*/  HMMA.16816.F32 R32, R12.reuse, R28, R116 ;  /* 0x0000001c0c20723c */ /* 0x042fec0000001874 */
[C---:B------:R-:W-:Y:S06]  /*1df00*/  HMMA.16816.F32 R28, R12.reuse, R30, R108 ;  /* 0x0000001e0c1c723c */ /* 0x040fec000000186c */
[----:B------:R-:W-:Y:S01]  /*1df10*/  HMMA.16816.F32 R80, R12, R48, R8 ;  /* 0x000000300c50723c */ /* 0x000fe20000001808 */
[----:B------:R-:W-:-:S05]  /*1df20*/  IMAD.MOV.U32 R230, RZ, RZ, R121 ;  /* 0x000000ffffe67224 */ /* 0x000fca00078e0079 */
[----:B------:R-:W-:Y:S07]  /*1df30*/  HMMA.16816.F32 R64, R20, R76, RZ ;  /* 0x0000004c1440723c */ /* 0x000fee00000018ff */
[----:B------:R-:W-:-:S05]  /*1df40*/  MOV R76, R130 ;  /* 0x00000082004c7202 */ /* 0x000fca0000000f00 */
[----:B------:R-:W-:Y:S01]  /*1df50*/  IMAD.MOV.U32 R119, RZ, RZ, R28 ;  /* 0x000000ffff777224 */ /* 0x000fe200078e001c */
[----:B------:R-:W-:Y:S01]  /*1df60*/  MOV R117, R30 ;  /* 0x0000001e00757202 */ /* 0x000fe20000000f00 */
[----:B------:R-:W-:Y:S02]  /*1df70*/  IMAD.MOV.U32 R118, RZ, RZ, R29 ;  /* 0x000000ffff767224 */ /* 0x000fe400078e001d */
[----:B------:R-:W-:Y:S02]  /*1df80*/  IMAD.MOV.U32 R116, RZ, RZ, R31 ;  /* 0x000000ffff747224 */ /* 0x000fe400078e001f */
[----:B--2---:R-:W-:Y:S01]  /*1df90*/  HMMA.16816.F32 R28, R12, R72, R100 ;  /* 0x000000480c1c723c */ /* 0x004fe20000001864 */
[----:B------:R-:W-:Y:S02]  /*1dfa0*/  IMAD.MOV.U32 R48, RZ, RZ, R82 ;  /* 0x000000ffff307224 */ /* 0x000fe400078e0052 */
[----:B------:R-:W-:Y:S02]  /*1dfb0*/  IMAD.MOV.U32 R10, RZ, RZ, R83 ;  /* 0x000000ffff0a7224 */ /* 0x000fe400078e0053 */
[----:B------:R-:W-:-:S02]  /*1dfc0*/  IMAD.MOV.U32 R9, RZ, RZ, R80 ;  /* 0x000000ffff097224 */ /* 0x000fc400078e0050 */
[----:B------:R-:W-:Y:S02]  /*1dfd0*/  IMAD.MOV.U32 R8, RZ, RZ, R81 ;  /* 0x000000ffff087224 */ /* 0x000fe400078e0051 */
[----:B------:R-:W-:Y:S02]  /*1dfe0*/  IMAD.MOV.U32 R81, RZ, RZ, R76 ;  /* 0x000000ffff517224 */ /* 0x000fe400078e004c */
[----:B------:R-:W-:Y:S02]  /*1dff0*/  IMAD.MOV.U32 R80, RZ, RZ, R37 ;  /* 0x000000ffff507224 */ /* 0x000fe400078e0025 */
[----:B------:R-:W-:Y:S02]  /*1e000*/  IMAD.MOV.U32 R83, RZ, RZ, R3 ;  /* 0x000000ffff537224 */ /* 0x000fe400078e0003 */
[----:B------:R-:W-:Y:S01]  /*1e010*/  IMAD.MOV.U32 R82, RZ, RZ, R230 ;  /* 0x000000ffff527224 */ /* 0x000fe200078e00e6 */
[----:B------:R-:W-:Y:S01]  /*1e020*/  HMMA.16816.F32 R120, R16, R68, R56 ;  /* 0x000000441078723c */ /* 0x000fe20000001838 */
[----:B------:R-:W-:-:S05]  /*1e030*/  IMAD.MOV.U32 R49, RZ, RZ, R83 ;  /* 0x000000ffff317224 */ /* 0x000fca00078e0053 */
[----:B----4-:R-:W-:Y:S01]  /*1e040*/  HMMA.16816.F32 R232, R12, R44, R232 ;  /* 0x0000002c0ce8723c */ /* 0x010fe200000018e8 */
[----:B------:R-:W-:-:S05]  /*1e050*/  IMAD.MOV.U32 R59, RZ, RZ, R82 ;  /* 0x000000ffff3b7224 */ /* 0x000fca00078e0052 */
[----:B------:R-:W-:Y:S01]  /*1e060*/  HMMA.16816.F32 R212, R12, R40, R212 ;  /* 0x000000280cd4723c */ /* 0x000fe200000018d4 */
[----:B------:R-:W-:-:S06]  /*1e070*/  IMAD.MOV.U32 R45, RZ, RZ, R80 ;  /* 0x000000ffff2d7224 */ /* 0x000fcc00078e0050 */
[----:B------:R-:W-:Y:S02]  /*1e080*/  IMAD.MOV.U32 R41, RZ, RZ, R81 ;  /* 0x000000ffff297224 */ /* 0x000fe400078e0051 */
[----:B------:R-:W1:Y:S01]  /*1e090*/  LDSM.16.M88.4 R80, [R84+0x8800] ;  /* 0x008800005450783b */ /* 0x000e620000000200 */
[----:B------:R-:W-:Y:S01]  /*1e0a0*/  HMMA.16816.F32 R60, R20, R78, RZ ;  /* 0x0000004e143c723c */ /* 0x000fe200000018ff */
[----:B------:R-:W-:Y:S02]  /*1e0b0*/  IMAD.MOV.U32 R127, RZ, RZ, R28 ;  /* 0x000000ffff7f7224 */ /* 0x000fe400078e001c */
[----:B------:R-:W-:Y:S02]  /*1e0c0*/  IMAD.MOV.U32 R126, RZ, RZ, R29 ;  /* 0x000000ffff7e7224 */ /* 0x000fe400078e001d */
[----:B------:R-:W-:Y:S02]  /*1e0d0*/  IMAD.MOV.U32 R125, RZ, RZ, R30 ;  /* 0x000000ffff7d7224 */ /* 0x000fe400078e001e */
[----:B------:R-:W-:-:S02]  /*1e0e0*/  IMAD.MOV.U32 R124, RZ, RZ, R31 ;  /* 0x000000ffff7c7224 */ /* 0x000fc400078e001f */
[----:B------:R-:W-:Y:S01]  /*1e0f0*/  IMAD.MOV.U32 R77, RZ, RZ, R128 ;  /* 0x000000ffff4d7224 */ /* 0x000fe200078e0080 */
[----:B------:R-:W-:Y:S01]  /*1e100*/  HMMA.16816.F32 R28, R12, R74, R104 ;  /* 0x0000004a0c1c723c */ /* 0x000fe20000001868 */
[----:B------:R-:W-:Y:S02]  /*1e110*/  IMAD.MOV.U32 R79, RZ, RZ, R131 ;  /* 0x000000ffff4f7224 */ /* 0x000fe400078e0083 */
[----:B------:R-:W-:Y:S01]  /*1e120*/  IMAD.MOV.U32 R37, RZ, RZ, R231 ;  /* 0x000000ffff257224 */ /* 0x000fe200078e00e7 */
[----:B------:R-:W-:Y:S02]  /*1e130*/  MOV R11, R77 ;  /* 0x0000004d000b7202 */ /* 0x000fe40000000f00 */
[----:B------:R-:W-:Y:S01]  /*1e140*/  HMMA.16816.F32 R176, R16, R96, R64 ;  /* 0x0000006010b0723c */ /* 0x000fe20000001840 */
[----:B------:R-:W-:Y:S02]  /*1e150*/  IMAD.MOV.U32 R78, RZ, RZ, R79 ;  /* 0x000000ffff4e7224 */ /* 0x000fe400078e004f */
[----:B------:R-:W-:-:S03]  /*1e160*/  IMAD.MOV.U32 R79, RZ, RZ, R228 ;  /* 0x000000ffff4f7224 */ /* 0x000fc600078e00e4 */
[----:B------:R-:W-:Y:S01]  /*1e170*/  HMMA.16816.F32 R68, R20, R88, RZ ;  /* 0x000000581444723c */ /* 0x000fe200000018ff */
[----:B------:R-:W-:Y:S02]  /*1e180*/  IMAD.MOV.U32 R76, RZ, RZ, R226 ;  /* 0x000000ffff4c7224 */ /* 0x000fe400078e00e2 */
[----:B------:R-:W-:-:S03]  /*1e190*/  IMAD.MOV.U32 R77, RZ, RZ, R195 ;  /* 0x000000ffff4d7224 */ /* 0x000fc600078e00c3 */
[----:B------:R-:W-:Y:S01]  /*1e1a0*/  HMMA.16816.F32 R64, R20, R90, RZ ;  /* 0x0000005a1440723c */ /* 0x000fe200000018ff */
[----:B------:R-:W-:Y:S02]  /*1e1b0*/  IMAD.MOV.U32 R231, RZ, RZ, R33 ;  /* 0x000000ffffe77224 */ /* 0x000fe400078e0021 */
[----:B------:R-:W-:Y:S02]  /*1e1c0*/  IMAD.MOV.U32 R228, RZ, RZ, R34 ;  /* 0x000000ffffe47224 */ /* 0x000fe400078e0022 */
[----:B------:R-:W-:Y:S02]  /*1e1d0*/  IMAD.MOV.U32 R226, RZ, RZ, R35 ;  /* 0x000000ffffe27224 */ /* 0x000fe400078e0023 */
[----:B------:R-:W-:Y:S02]  /*1e1e0*/  IMAD.MOV.U32 R195, RZ, RZ, R32 ;  /* 0x000000ffffc37224 */ /* 0x000fe400078e0020 */
[----:B------:R-:W2:Y:S01]  /*1e1f0*/  LDSM.16.M88.4 R32, [R84+0x8000] ;  /* 0x008000005420783b */ /* 0x000ea20000000200 */
[----:B------:R-:W-:-:S02]  /*1e200*/  IMAD.MOV.U32 R73, RZ, RZ, R78 ;  /* 0x000000ffff497224 */ /* 0x000fc400078e004e */
[----:B------:R-:W-:Y:S02]  /*1e210*/  IMAD.MOV.U32 R108, RZ, RZ, R79 ;  /* 0x000000ffff6c7224 */ /* 0x000fe400078e004f */
[----:B------:R-:W-:Y:S02]  /*1e220*/  IMAD.MOV.U32 R109, RZ, RZ, R76 ;  /* 0x000000ffff6d7224 */ /* 0x000fe400078e004c */
[----:B------:R-:W-:Y:S02]  /*1e230*/  IMAD.MOV.U32 R110, RZ, RZ, R77 ;  /* 0x000000ffff6e7224 */ /* 0x000fe400078e004d */
[----:B------:R-:W-:Y:S01]  /*1e240*/  IMAD.MOV.U32 R4, RZ, RZ, R129 ;  /* 0x000000ffff047224 */ /* 0x000fe200078e0081 */
[----:B------:R-:W3:Y:S01]  /*1e250*/  LDSM.16.M88.4 R76, [R84+0x9000] ;  /* 0x00900000544c783b */ /* 0x000ee20000000200 */
[----:B------:R-:W-:Y:S01]  /*1e260*/  HMMA.16816.F32 R128, R16, R98, R60 ;  /* 0x000000621080723c */ /* 0x000fe2000000183c */
[----:B------:R-:W-:Y:S01]  /*1e270*/  IMAD.MOV.U32 R230, RZ, RZ, R87 ;  /* 0x000000ffffe67224 */ /* 0x000fe200078e0057 */
[----:B------:R-:W-:Y:S01]  /*1e280*/  MOV R101, R30 ;  /* 0x0000001e00657202 */ /* 0x000fe20000000f00 */
[----:B------:R-:W-:Y:S01]  /*1e290*/  IMAD.MOV.U32 R251, RZ, RZ, R10 ;  /* 0x000000fffffb7224 */ /* 0x000fe200078e000a */
[----:B------:R4:W-:Y:S01]  /*1e2a0*/  LDSM.16.M88.4 R96, [R11] ;  /* 0x000000000b60783b */ /* 0x0009e20000000200 */
[----:B------:R-:W-:-:S02]  /*1e2b0*/  IMAD.MOV.U32 R103, RZ, RZ, R9 ;  /* 0x000000ffff677224 */ /* 0x000fc400078e0009 */
[----:B------:R-:W-:Y:S02]  /*1e2c0*/  IMAD.MOV.U32 R111, RZ, RZ, R252 ;  /* 0x000000ffff6f7224 */ /* 0x000fe400078e00fc */
[----:B------:R-:W-:Y:S02]  /*1e2d0*/  IMAD.MOV.U32 R107, RZ, RZ, R8 ;  /* 0x000000ffff6b7224 */ /* 0x000fe400078e0008 */
[----:B------:R-:W-:Y:S02]  /*1e2e0*/  IMAD.MOV.U32 R249, RZ, RZ, R54 ;  /* 0x000000fffff97224 */ /* 0x000fe400078e0036 */
[----:B------:R-:W-:Y:S02]  /*1e2f0*/  IMAD.MOV.U32 R248, RZ, RZ, R55 ;  /* 0x000000fffff87224 */ /* 0x000fe400078e0037 */
[----:B------:R-:W-:Y:S02]  /*1e300*/  IMAD.MOV.U32 R3, RZ, RZ, R52 ;  /* 0x000000ffff037224 */ /* 0x000fe400078e0034 */
[----:B------:R-:W-:-:S02]  /*1e310*/  IMAD.MOV.U32 R102, RZ, RZ, R29 ;  /* 0x000000ffff667224 */ /* 0x000fc400078e001d */
[----:B------:R-:W-:Y:S01]  /*1e320*/  IMAD.MOV.U32 R100, RZ, RZ, R28 ;  /* 0x000000ffff647224 */ /* 0x000fe200078e001c */
[----:B-1----:R-:W-:Y:S01]  /*1e330*/  HMMA.16816.F32 R68, R16, R80, R68 ;  /* 0x000000501044723c */ /* 0x002fe20000001844 */
[----:B------:R-:W-:Y:S01]  /*1e340*/  IMAD.MOV.U32 R87, RZ, RZ, R53 ;  /* 0x000000ffff577224 */ /* 0x000fe200078e0035 */
[----:B------:R-:W-:Y:S01]  /*1e350*/  LDSM.16.M88.4 R72, [R73] ;  /* 0x000000004948783b */ /* 0x000fe20000000200 */
[----:B------:R-:W-:-:S03]  /*1e360*/  IMAD.MOV.U32 R252, RZ, RZ, R31 ;  /* 0x000000fffffc7224 */ /* 0x000fc600078e001f */
[C---:B------:R-:W-:Y:S01]  /*1e370*/  HMMA.16816.F32 R28, R20.reuse, R26, RZ ;  /* 0x0000001a141c723c */ /* 0x040fe200000018ff */
[----:B------:R1:W5:Y:S05]  /*1e380*/  LDSM.16.M88.4 R52, [R59] ;  /* 0x000000003b34783b */ /* 0x00036a0000000200 */
[----:B----4-:R-:W-:Y:S01]  /*1e390*/  HMMA.16816.F32 R8, R20, R24, RZ ;  /* 0x000000181408723c */ /* 0x010fe200000018ff */
[----:B------:R-:W-:Y:S02]  /*1e3a0*/  IMAD.MOV.U32 R250, RZ, RZ, R48 ;  /* 0x000000fffffa7224 */ /* 0x000fe400078e0030 */
[----:B------:R-:W-:Y:S03]  /*1e3b0*/  LDSM.16.M88.4 R48, [R49] ;  /* 0x000000003130783b */ /* 0x000fe60000000200 */
[----:B------:R-:W-:Y:S01]  /*1e3c0*/  HMMA.16816.F32 R64, R16, R82, R64 ;  /* 0x000000521040723c */ /* 0x000fe20000001840 */
[----:B------:R-:W4:Y:S05]  /*1e3d0*/  LDSM.16.M88.4 R80, [R138+0x9800] ;  /* 0x009800008a50783b */ /* 0x000f2a0000000200 */
[C---:B------:R-:W-:Y:S06]  /*1e3e0*/  HMMA.16816.F32 R60, R20.reuse, R92, RZ ;  /* 0x0000005c143c723c */ /* 0x040fec00000018ff */
[----:B-1----:R-:W-:Y:S06]  /*1e3f0*/  HMMA.16816.F32 R56, R20, R94, RZ ;  /* 0x0000005e1438723c */ /* 0x002fec00000018ff */
[C---:B--2---:R-:W-:Y:S06]  /*1e400*/  HMMA.16816.F32 R24, R16.reuse, R32, R8 ;  /* 0x000000201018723c */ /* 0x044fec0000001808 */
[----:B------:R-:W-:Y:S06]  /*1e410*/  HMMA.16816.F32 R8, R16, R34, R28 ;  /* 0x000000221008723c */ /* 0x000fec000000181c */
[C---:B------:R-:W-:Y:S01]  /*1e420*/  HMMA.16816.F32 R216, R12.reuse, R46, R216 ;  /* 0x0000002e0cd8723c */ /* 0x040fe200000018d8 */
[----:B------:R-:W1:Y:S05]  /*1e430*/  LDSM.16.M88.4 R44, [R45] ;  /* 0x000000002d2c783b */ /* 0x000e6a0000000200 */
[----:B------:R-:W-:Y:S01]  /*1e440*/  HMMA.16816.F32 R208, R12, R42, R208 ;  /* 0x0000002a0cd0723c */ /* 0x000fe200000018d0 */
[----:B------:R-:W2:Y:S01]  /*1e450*/  LDSM.16.M88.4 R40, [R41] ;  /* 0x000000002928783b */ /* 0x000ea20000000200 */
[----:B------:R-:W-:-:S04]  /*1e460*/  IMAD.MOV.U32 R90, RZ, RZ, R107 ;  /* 0x000000ffff5a7224 */ /* 0x000fc800078e006b */
[C---:B---3--:R-:W-:Y:S06]  /*1e470*/  HMMA.16816.F32 R60, R16.reuse, R76, R60 ;  /* 0x0000004c103c723c */ /* 0x048fec000000183c */
[----:B------:R-:W-:Y:S01]  /*1e480*/  HMMA.16816.F32 R76, R16, R78, R56 ;  /* 0x0000004e104c723c */ /* 0x000fe20000001838 */
[----:B------:R-:W-:-:S06]  /*1e490*/  IMAD.MOV.U32 R34, RZ, RZ, R36 ;  /* 0x000000ffff227224 */ /* 0x000fcc00078e0024 */
[----:B------:R-:W-:Y:S01]  /*1e4a0*/  IMAD.MOV.U32 R58, RZ, RZ, R4 ;  /* 0x000000ffff3a7224 */ /* 0x000fe200078e0004 */
[----:B-----5:R-:W-:Y:S01]  /*1e4b0*/  HMMA.16816.F32 R104, R12, R54, R220 ;  /* 0x000000360c68723c */ /* 0x020fe200000018dc */
[----:B------:R-:W-:Y:S01]  /*1e4c0*/  IMAD.MOV.U32 R32, RZ, RZ, R108 ;  /* 0x000000ffff207224 */ /* 0x000fe200078e006c */
[----:B----4-:R-:W-:Y:S01]  /*1e4d0*/  MOV R56, R81 ;  /* 0x0000005100387202 */ /* 0x010fe20000000f00 */
[----:B------:R-:W-:-:S04]  /*1e4e0*/  IMAD.MOV.U32 R30, RZ, RZ, R109 ;  /* 0x000000ffff1e7224 */ /* 0x000fc800078e006d */
[----:B------:R-:W-:Y:S02]  /*1e4f0*/  IMAD.MOV.U32 R223, RZ, RZ, R58 ;  /* 0x000000ffffdf7224 */ /* 0x000fe400078e003a */
[----:B------:R-:W-:Y:S02]  /*1e500*/  IMAD.MOV.U32 R31, RZ, RZ, R110 ;  /* 0x000000ffff1f7224 */ /* 0x000fe400078e006e */
[----:B------:R-:W-:Y:S02]  /*1e510*/  IMAD.MOV.U32 R29, RZ, RZ, R111 ;  /* 0x000000ffff1d7224 */ /* 0x000fe400078e006f */
[----:B------:R-:W-:Y:S01]  /*1e520*/  IMAD.MOV.U32 R57, RZ, RZ, R80 ;  /* 0x000000ffff397224 */ /* 0x000fe200078e0050 */
[----:B------:R-:W-:Y:S01]  /*1e530*/  HMMA.16816.F32 R108, R12, R50, R196 ;  /* 0x000000320c6c723c */ /* 0x000fe200000018c4 */
[----:B------:R-:W-:Y:S02]  /*1e540*/  IMAD.MOV.U32 R36, RZ, RZ, R82 ;  /* 0x000000ffff247224 */ /* 0x000fe400078e0052 */
[----:B------:R-:W-:-:S03]  /*1e550*/  IMAD.MOV.U32 R4, RZ, RZ, R83 ;  /* 0x000000ffff047224 */ /* 0x000fc600078e0053 */
[C---:B------:R-:W-:Y:S01]  /*1e560*/  HMMA.16816.F32 R80, R12.reuse, R48, R200 ;  /* 0x000000300c50723c */ /* 0x040fe200000018c8 */
[----:B------:R3:W4:Y:S05]  /*1e570*/  LDSM.16.M88.4 R48, [R223] ;  /* 0x00000000df30783b */ /* 0x00072a0000000200 */
[C---:B------:R-:W-:Y:S06]  /*1e580*/  HMMA.16816.F32 R8, R12.reuse, R74, R8 ;  /* 0x0000004a0c08723c */ /* 0x040fec0000001808 */
[----:B------:R-:W-:Y:S01]  /*1e590*/  HMMA.16816.F32 R24, R12, R72, R24 ;  /* 0x000000480c18723c */ /* 0x000fe20000001818 */
[----:B------:R-:W-:-:S02]  /*1e5a0*/  IMAD.MOV.U32 R33, RZ, RZ, R103 ;  /* 0x000000ffff217224 */ /* 0x000fc400078e0067 */
[----:B------:R-:W-:Y:S02]  /*1e5b0*/  IMAD.MOV.U32 R88, RZ, RZ, R102 ;  /* 0x000000ffff587224 */ /* 0x000fe400078e0066 */
[----:B------:R-:W-:Y:S02]  /*1e5c0*/  IMAD.MOV.U32 R89, RZ, RZ, R101 ;  /* 0x000000ffff597224 */ /* 0x000fe400078e0065 */
[----:B------:R-:W-:Y:S02]  /*1e5d0*/  IMAD.MOV.U32 R91, RZ, RZ, R100 ;  /* 0x000000ffff5b7224 */ /* 0x000fe400078e0064 */
[----:B------:R-:W-:Y:S01]  /*1e5e0*/  HMMA.16816.F32 R100, R12, R52, R236 ;  /* 0x000000340c64723c */ /* 0x000fe200000018ec */
[----:B------:R-:W-:Y:S02]  /*1e5f0*/  IMAD.MOV.U32 R59, RZ, RZ, R0 ;  /* 0x000000ffff3b7224 */ /* 0x000fe400078e0000 */
[----:B------:R-:W-:-:S04]  /*1e600*/  IMAD.MOV.U32 R28, RZ, RZ, R2 ;  /* 0x000000ffff1c7224 */ /* 0x000fc800078e0002 */
[----:B------:R-:W-:Y:S02]  /*1e610*/  IMAD.MOV.U32 R239, RZ, RZ, R85 ;  /* 0x000000ffffef7224 */ /* 0x000fe400078e0055 */
[----:B------:R-:W-:Y:S02]  /*1e620*/  IMAD.MOV.U32 R35, RZ, RZ, R6 ;  /* 0x000000ffff237224 */ /* 0x000fe400078e0006 */
[----:B------:R-:W-:Y:S02]  /*1e630*/  IMAD.MOV.U32 R53, RZ, RZ, R239 ;  /* 0x000000ffff357224 */ /* 0x000fe400078e00ef */
[----:B------:R-:W-:Y:S02]  /*1e640*/  IMAD.MOV.U32 R236, RZ, RZ, R57 ;  /* 0x000000ffffec7224 */ /* 0x000fe400078e0039 */
[----:B------:R-:W-:Y:S02]  /*1e650*/  IMAD.MOV.U32 R238, RZ, RZ, R59 ;  /* 0x000000ffffee7224 */ /* 0x000fe400078e003b */
[----:B------:R-:W-:Y:S01]  /*1e660*/  IMAD.MOV.U32 R239, RZ, RZ, R34 ;  /* 0x000000ffffef7224 */ /* 0x000fe200078e0022 */
[----:B------:R-:W-:Y:S01]  /*1e670*/  HMMA.16816.F32 R92, R12, R96, R244 ;  /* 0x000000600c5c723c */ /* 0x000fe200000018f4 */
[----:B------:R-:W-:Y:S01]  /*1e680*/  IMAD.MOV.U32 R237, RZ, RZ, R56 ;  /* 0x000000ffffed7224 */ /* 0x000fe200078e0038 */
[----:B------:R-:W5:Y:S01]  /*1e690*/  LDSM.16.M88.4 R52, [R53] ;  /* 0x000000003534783b */ /* 0x000f620000000200 */
[----:B------:R-:W-:-:S02]  /*1e6a0*/  IMAD.MOV.U32 R57, RZ, RZ, R28 ;  /* 0x000000ffff397224 */ /* 0x000fc400078e001c */
[----:B------:R-:W-:Y:S02]  /*1e6b0*/  IMAD.MOV.U32 R58, RZ, RZ, R29 ;  /* 0x000000ffff3a7224 */ /* 0x000fe400078e001d */
[----:B------:R-:W-:Y:S02]  /*1e6c0*/  IMAD.MOV.U32 R59, RZ, RZ, R30 ;  /* 0x000000ffff3b7224 */ /* 0x000fe400078e001e */
[----:B------:R-:W-:Y:S01]  /*1e6d0*/  IMAD.MOV.U32 R34, RZ, RZ, R31 ;  /* 0x000000ffff227224 */ /* 0x000fe200078e001f */
[----:B------:R-:W-:Y:S01]  /*1e6e0*/  HMMA.16816.F32 R96, R12, R98, R240 ;  /* 0x000000620c60723c */ /* 0x000fe200000018f0 */
[----:B------:R-:W-:Y:S02]  /*1e6f0*/  IMAD.MOV.U32 R28, RZ, RZ, R33 ;  /* 0x000000ffff1c7224 */ /* 0x000fe400078e0021 */
[----:B------:R-:W-:Y:S02]  /*1e700*/  IMAD.MOV.U32 R29, RZ, RZ, R90 ;  /* 0x000000ffff1d7224 */ /* 0x000fe400078e005a */
[----:B------:R-:W-:-:S02]  /*1e710*/  IMAD.MOV.U32 R30, RZ, RZ, R250 ;  /* 0x000000ffff1e7224 */ /* 0x000fc400078e00fa */
[----:B------:R-:W-:Y:S01]  /*1e720*/  IMAD.MOV.U32 R31, RZ, RZ, R251 ;  /* 0x000000ffff1f7224 */ /* 0x000fe200078e00fb */
[C---:B-1----:R-:W-:Y:S01]  /*1e730*/  HMMA.16816.F32 R240, R12.reuse, R46, R128 ;  /* 0x0000002e0cf0723c */ /* 0x042fe20000001880 */
[----:B------:R-:W-:Y:S01]  /*1e740*/  IMAD.MOV.U32 R56, RZ, RZ, R35 ;  /* 0x000000ffff387224 */ /* 0x000fe200078e0023 */
[----:B------:R-:W-:Y:S01]  /*1e750*/  MOV R35, R32 ;  /* 0x0000002000237202 */ /* 0x000fe20000000f00 */
[----:B------:R-:W-:Y:S02]  /*1e760*/  IMAD.MOV.U32 R32, RZ, RZ, R249 ;  /* 0x000000ffff207224 */ /* 0x000fe400078e00f9 */
[----:B------:R-:W-:Y:S01]  /*1e770*/  IMAD.MOV.U32 R33, RZ, RZ, R248 ;  /* 0x000000ffff217224 */ /* 0x000fe200078e00f8 */
[----:B--2---:R-:W-:Y:S01]  /*1e780*/  HMMA.16816.F32 R120, R12, R40, R120 ;  /* 0x000000280c78723c */ /* 0x004fe20000001878 */
[----:B------:R-:W-:Y:S02]  /*1e790*/  IMAD.MOV.U32 R129, RZ, RZ, R237 ;  /* 0x000000ffff817224 */ /* 0x000fe400078e00ed */
[----:B------:R-:W-:-:S02]  /*1e7a0*/  IMAD.MOV.U32 R128, RZ, RZ, R236 ;  /* 0x000000ffff807224 */ /* 0x000fc400078e00ec */
[----:B------:R-:W-:Y:S01]  /*1e7b0*/  IMAD.MOV.U32 R237, RZ, RZ, R87 ;  /* 0x000000ffffed7224 */ /* 0x000fe200078e0057 */
[----:B------:R-:W-:Y:S01]  /*1e7c0*/  HMMA.16816.F32 R248, R12, R42, R112 ;  /* 0x0000002a0cf8723c */ /* 0x000fe20000001870 */
[----:B------:R-:W-:Y:S01]  /*1e7d0*/  IMAD.MOV.U32 R221, RZ, RZ, R28 ;  /* 0x000000ffffdd7224 */ /* 0x000fe200078e001c */
[----:B------:R-:W1:Y:S01]  /*1e7e0*/  LDSM.16.M88.4 R40, [R139] ;  /* 0x000000008b28783b */ /* 0x000e620000000200 */
[----:B------:R-:W-:Y:S02]  /*1e7f0*/  IMAD.MOV.U32 R222, RZ, RZ, R29 ;  /* 0x000000ffffde7224 */ /* 0x000fe400078e001d */
[----:B---3--:R-:W-:Y:S02]  /*1e800*/  IMAD.MOV.U32 R223, RZ, RZ, R30 ;  /* 0x000000ffffdf7224 */ /* 0x008fe400078e001e */
[----:B------:R-:W-:Y:S02]  /*1e810*/  IMAD.MOV.U32 R236, RZ, RZ, R31 ;  /* 0x000000ffffec7224 */ /* 0x000fe400078e001f */
[----:B------:R-:W-:Y:S01]  /*1e820*/  IMAD.MOV.U32 R113, RZ, RZ, R9 ;  /* 0x000000ffff717224 */ /* 0x000fe200078e0009 */
[----:B------:R-:W-:Y:S01]  /*1e830*/  LDSM.16.M88.4 R28, [R184+0x1000] ;  /* 0x00100000b81c783b */ /* 0x000fe20000000200 */
[----:B------:R-:W-:-:S02]  /*1e840*/  IMAD.MOV.U32 R112, RZ, RZ, R10 ;  /* 0x000000ffff707224 */ /* 0x000fc400078e000a */
[----:B------:R-:W-:Y:S02]  /*1e850*/  IMAD.MOV.U32 R87, RZ, RZ, R8 ;  /* 0x000000ffff577224 */ /* 0x000fe400078e0008 */
[----:B------:R-:W-:Y:S02]  /*1e860*/  IMAD.MOV.U32 R74, RZ, RZ, R11 ;  /* 0x000000ffff4a7224 */ /* 0x000fe400078e000b */
[----:B------:R-:W2:Y:S01]  /*1e870*/  LDSM.16.M88.4 R8, [R187] ;  /* 0x00000000bb08783b */ /* 0x000ea20000000200 */
[----:B------:R-:W-:Y:S02]  /*1e880*/  IMAD.MOV.U32 R200, RZ, RZ, R238 ;  /* 0x000000ffffc87224 */ /* 0x000fe400078e00ee */
[----:B------:R-:W-:Y:S02]  /*1e890*/  IMAD.MOV.U32 R201, RZ, RZ, R239 ;  /* 0x000000ffffc97224 */ /* 0x000fe400078e00ef */
[----:B------:R-:W-:Y:S02]  /*1e8a0*/  IMAD.MOV.U32 R90, RZ, RZ, R3 ;  /* 0x000000ffff5a7224 */ /* 0x000fe400078e0003 */
[----:B------:R-:W-:-:S02]  /*1e8b0*/  IMAD.MOV.U32 R199, RZ, RZ, R34 ;  /* 0x000000ffffc77224 */ /* 0x000fc400078e0022 */
[----:B------:R-:W-:Y:S02]  /*1e8c0*/  IMAD.MOV.U32 R220, RZ, RZ, R35 ;  /* 0x000000ffffdc7224 */ /* 0x000fe400078e0023 */
[----:B------:R-:W-:Y:S02]  /*1e8d0*/  IMAD.MOV.U32 R238, RZ, RZ, R32 ;  /* 0x000000ffffee7224 */ /* 0x000fe400078e0020 */
[----:B------:R-:W-:Y:S02]  /*1e8e0*/  IMAD.MOV.U32 R239, RZ, RZ, R33 ;  /* 0x000000ffffef7224 */ /* 0x000fe400078e0021 */
[----:B------:R-:W-:Y:S01]  /*1e8f0*/  IMAD.MOV.U32 R114, RZ, RZ, R24 ;  /* 0x000000ffff727224 */ /* 0x000fe200078e0018 */
[----:B------:R-:W3:Y:S01]  /*1e900*/  LDSM.16.M88.4 R32, [R184+0x800] ;  /* 0x00080000b820783b */ /* 0x000ee20000000200 */
[----:B------:R-:W-:Y:S02]  /*1e910*/  IMAD.MOV.U32 R73, RZ, RZ, R25 ;  /* 0x000000ffff497224 */ /* 0x000fe400078e0019 */
[----:B------:R-:W-:-:S02]  /*1e920*/  IMAD.MOV.U32 R72, RZ, RZ, R26 ;  /* 0x000000ffff487224 */ /* 0x000fc400078e001a */
[----:B------:R-:W-:Y:S02]  /*1e930*/  IMAD.MOV.U32 R3, RZ, RZ, R27 ;  /* 0x000000ffff037224 */ /* 0x000fe400078e001b */
[----:B------:R-:W3:Y:S01]  /*1e940*/  LDSM.16.M88.4 R24, [R184+0x1800] ;  /* 0x00180000b818783b */ /* 0x000ee20000000200 */
[C---:B----4-:R-:W-:Y:S06]  /*1e950*/  HMMA.16816.F32 R60, R12.reuse, R48, R60 ;  /* 0x000000300c3c723c */ /* 0x050fec000000183c */
[----:B------:R-:W-:Y:S01]  /*1e960*/  HMMA.16816.F32 R48, R12, R50, R76 ;  /* 0x000000320c30723c */ /* 0x000fe2000000184c */
[----:B------:R-:W-:Y:S01]  /*1e970*/  MOV R198, R59 ;  /* 0x0000003b00c67202 */ /* 0x000fe20000000f00 */
[----:B------:R-:W-:-:S02]  /*1e980*/  IMAD.MOV.U32 R197, RZ, RZ, R58 ;  /* 0x000000ffffc57224 */ /* 0x000fc400078e003a */
[----:B------:R-:W-:Y:S02]  /*1e990*/  IMAD.MOV.U32 R85, RZ, RZ, R120 ;  /* 0x000000ffff557224 */ /* 0x000fe400078e0078 */
[----:B------:R-:W-:Y:S02]  /*1e9a0*/  IMAD.MOV.U32 R6, RZ, RZ, R121 ;  /* 0x000000ffff067224 */ /* 0x000fe400078e0079 */
[----:B------:R-:W-:Y:S02]  /*1e9b0*/  IMAD.MOV.U32 R2, RZ, RZ, R122 ;  /* 0x000000ffff027224 */ /* 0x000fe400078e007a */
[----:B------:R-:W-:Y:S01]  /*1e9c0*/  IMAD.MOV.U32 R0, RZ, RZ, R123 ;  /* 0x000000ffff007224 */ /* 0x000fe200078e007b */
[----:B------:R-:W-:Y:S01]  /*1e9d0*/  HMMA.16816.F32 R244, R12, R44, R176 ;  /* 0x0000002c0cf4723c */ /* 0x000fe200000018b0 */
[----:B------:R-:W-:Y:S02]  /*1e9e0*/  IMAD.MOV.U32 R120, RZ, RZ, R197 ;  /* 0x000000ffff787224 */ /* 0x000fe400078e00c5 */
[----:B------:R-:W-:-:S02]  /*1e9f0*/  IMAD.MOV.U32 R121, RZ, RZ, R198 ;  /* 0x000000ffff797224 */ /* 0x000fc400078e00c6 */
[----:B------:R-:W-:Y:S02]  /*1ea00*/  IMAD.MOV.U32 R122, RZ, RZ, R199 ;  /* 0x000000ffff7a7224 */ /* 0x000fe400078e00c7 */
[----:B------:R-:W-:Y:S01]  /*1ea10*/  IMAD.MOV.U32 R123, RZ, RZ, R220 ;  /* 0x000000ffff7b7224 */ /* 0x000fe200078e00dc */
[----:B------:R-:W-:Y:S01]  /*1ea20*/  HMMA.16816.F32 R44, R20, R128, RZ ;  /* 0x00000080142c723c */ /* 0x000fe200000018ff */
[----:B------:R-:W-:Y:S01]  /*1ea30*/  IMAD.MOV.U32 R199, RZ, RZ, R236 ;  /* 0x000000ffffc77224 */ /* 0x000fe200078e00ec */
[----:B------:R-:W-:Y:S01]  /*1ea40*/  MOV R197, R222 ;  /* 0x000000de00c57202 */ /* 0x000fe20000000f00 */
[----:B------:R-:W-:Y:S01]  /*1ea50*/  IMAD.MOV.U32 R130, RZ, RZ, R175 ;  /* 0x000000ffff827224 */ /* 0x000fe200078e00af */
[----:B------:R-:W4:Y:S01]  /*1ea60*/  LDSM.16.M88.4 R176, [R84+0x9800] ;  /* 0x0098000054b0783b */ /* 0x000f220000000200 */
[----:B------:R-:W-:Y:S02]  /*1ea70*/  IMAD.MOV.U32 R131, RZ, RZ, R174 ;  /* 0x000000ffff837224 */ /* 0x000fe400078e00ae */
[----:B------:R-:W-:-:S02]  /*1ea80*/  IMAD.MOV.U32 R128, RZ, RZ, R194 ;  /* 0x000000ffff807224 */ /* 0x000fc400078e00c2 */
[----:B------:R-:W-:Y:S02]  /*1ea90*/  IMAD.MOV.U32 R129, RZ, RZ, R191 ;  /* 0x000000ffff817224 */ /* 0x000fe400078e00bf */
[----:B------:R-:W-:Y:S02]  /*1eaa0*/  IMAD.MOV.U32 R202, RZ, RZ, R56 ;  /* 0x000000ffffca7224 */ /* 0x000fe400078e0038 */
[----:B------:R-:W-:Y:S02]  /*1eab0*/  IMAD.MOV.U32 R203, RZ, RZ, R57 ;  /* 0x000000ffffcb7224 */ /* 0x000fe400078e0039 */
[----:B------:R-:W-:Y:S01]  /*1eac0*/  IMAD.MOV.U32 R196, RZ, RZ, R221 ;  /* 0x000000ffffc47224 */ /* 0x000fe200078e00dd */
[----:B-----5:R-:W-:Y:S01]  /*1ead0*/  HMMA.16816.F32 R68, R12, R52, R68 ;  /* 0x000000340c44723c */ /* 0x020fe20000001844 */
[----:B------:R-:W-:Y:S01]  /*1eae0*/  IMAD.MOV.U32 R198, RZ, RZ, R223 ;  /* 0x000000ffffc67224 */ /* 0x000fe200078e00df */
[----:B------:R-:W-:Y:S01]  /*1eaf0*/  LDSM.16.M88.4 R56, [R184+0x2000] ;  /* 0x00200000b838783b */ /* 0x000fe20000000200 */
[----:B------:R-:W-:-:S02]  /*1eb00*/  IMAD.MOV.U32 R236, RZ, RZ, R90 ;  /* 0x000000ffffec7224 */ /* 0x000fc400078e005a */
[----:B------:R-:W-:Y:S02]  /*1eb10*/  IMAD.MOV.U32 R222, RZ, RZ, R231 ;  /* 0x000000ffffde7224 */ /* 0x000fe400078e00e7 */
[----:B------:R-:W-:Y:S02]  /*1eb20*/  IMAD.MOV.U32 R223, RZ, RZ, R228 ;  /* 0x000000ffffdf7224 */ /* 0x000fe400078e00e4 */
[----:B------:R-:W-:Y:S02]  /*1eb30*/  IMAD.MOV.U32 R90, RZ, RZ, R226 ;  /* 0x000000ffff5a7224 */ /* 0x000fe400078e00e2 */
[----:B------:R-:W-:Y:S01]  /*1eb40*/  IMAD.MOV.U32 R221, RZ, RZ, R195 ;  /* 0x000000ffffdd7224 */ /* 0x000fe200078e00c3 */
[----:B------:R-:W-:Y:S01]  /*1eb50*/  MOV R195, R51 ;  /* 0x0000003300c37202 */ /* 0x000fe20000000f00 */
[----:B------:R-:W-:Y:S02]  /*1eb60*/  IMAD.MOV.U32 R231, RZ, RZ, R48 ;  /* 0x000000ffffe77224 */ /* 0x000fe400078e0030 */
[----:B------:R-:W-:-:S02]  /*1eb70*/  IMAD.MOV.U32 R228, RZ, RZ, R49 ;  /* 0x000000ffffe47224 */ /* 0x000fc400078e0031 */
[----:B------:R-:W-:Y:S02]  /*1eb80*/  IMAD.MOV.U32 R226, RZ, RZ, R50 ;  /* 0x000000ffffe27224 */ /* 0x000fe400078e0032 */
[----:B-1----:R-:W-:Y:S06]  /*1eb90*/  HMMA.16816.F32 R48, R12, R40, R120 ;  /* 0x000000280c30723c */ /* 0x002fec0000001878 */
[----:B--2---:R-:W-:Y:S06]  /*1eba0*/  HMMA.16816.F32 R120, R8, R28, R232 ;  /* 0x0000001c0878723c */ /* 0x004fec00000018e8 */
[----:B------:R-:W-:Y:S01]  /*1ebb0*/  HMMA.16816.F32 R64, R12, R54, R64 ;  /* 0x000000360c40723c */ /* 0x000fe20000001840 */
[----:B------:R-:W-:-:S02]  /*1ebc0*/  IMAD.MOV.U32 R232, RZ, RZ, R119 ;  /* 0x000000ffffe87224 */ /* 0x000fc400078e0077 */
[----:B------:R-:W-:Y:S02]  /*1ebd0*/  IMAD.MOV.U32 R233, RZ, RZ, R118 ;  /* 0x000000ffffe97224 */ /* 0x000fe400078e0076 */
[----:B------:R-:W-:Y:S01]  /*1ebe0*/  IMAD.MOV.U32 R234, RZ, RZ, R117 ;  /* 0x000000ffffea7224 */ /* 0x000fe200078e0075 */
[----:B------:R-:W-:Y:S01]  /*1ebf0*/  HMMA.16816.F32 R52, R12, R42, R128 ;  /* 0x0000002a0c34723c */ /* 0x000fe20000001880 */
[----:B------:R-:W-:Y:S01]  /*1ec00*/  IMAD.MOV.U32 R235, RZ, RZ, R116 ;  /* 0x000000ffffeb7224 */ /* 0x000fe200078e0074 */
[----:B------:R-:W-:Y:S04]  /*1ec10*/  LDSM.16.M88.4 R40, [R184+0x4000] ;  /* 0x00400000b828783b */ /* 0x000fe80000000200 */
[C---:B------:R-:W-:Y:S01]  /*1ec20*/  HMMA.16816.F32 R116, R8.reuse, R30, R216 ;  /* 0x0000001e0874723c */ /* 0x040fe200000018d8 */
[----:B------:R-:W-:Y:S05]  /*1ec30*/  LDSM.16.M88.4 R28, [R184+0x3000] ;  /* 0x00300000b81c783b */ /* 0x000fea0000000200 */
[----:B---3--:R-:W-:Y:S01]  /*1ec40*/  HMMA.16816.F32 R128, R8, R34, R200 ;  /* 0x000000220880723c */ /* 0x008fe200000018c8 */
[----:B------:R-:W-:-:S02]  /*1ec50*/  IMAD.MOV.U32 R216, RZ, RZ, R127 ;  /* 0x000000ffffd87224 */ /* 0x000fc400078e007f */
[----:B------:R-:W-:Y:S02]  /*1ec60*/  IMAD.MOV.U32 R217, RZ, RZ, R126 ;  /* 0x000000ffffd97224 */ /* 0x000fe400078e007e */
[----:B------:R-:W-:Y:S01]  /*1ec70*/  IMAD.MOV.U32 R218, RZ, RZ, R125 ;  /* 0x000000ffffda7224 */ /* 0x000fe200078e007d */
[----:B------:R-:W-:Y:S01]  /*1ec80*/  HMMA.16816.F32 R200, R8, R26, R208 ;  /* 0x0000001a08c8723c */ /* 0x000fe200000018d0 */
[----:B------:R-:W-:-:S05]  /*1ec90*/  IMAD.MOV.U32 R219, RZ, RZ, R124 ;  /* 0x000000ffffdb7224 */ /* 0x000fca00078e007c */
[C---:B------:R-:W-:Y:S01]  /*1eca0*/  HMMA.16816.F32 R124, R8.reuse, R24, R212 ;  /* 0x00000018087c723c */ /* 0x040fe200000018d4 */
[----:B------:R-:W1:Y:S01]  /*1ecb0*/  LDSM.16.M88.4 R24, [R184+0x3800] ;  /* 0x00380000b818783b */ /* 0x000e620000000200 */
[----:B------:R-:W-:Y:S02]  /*1ecc0*/  IMAD.MOV.U32 R79, RZ, RZ, R50 ;  /* 0x000000ffff4f7224 */ /* 0x000fe400078e0032 */
[----:B------:R-:W-:Y:S02]  /*1ecd0*/  IMAD.MOV.U32 R78, RZ, RZ, R51 ;  /* 0x000000ffff4e7224 */ /* 0x000fe400078e0033 */
[----:B------:R-:W-:Y:S01]  /*1ece0*/  HMMA.16816.F32 R196, R8, R32, R196 ;  /* 0x0000002008c4723c */ /* 0x000fe200000018c4 */
[----:B------:R-:W-:Y:S01]  /*1ecf0*/  IMAD.MOV.U32 R77, RZ, RZ, R48 ;  /* 0x000000ffff4d7224 */ /* 0x000fe200078e0030 */
[----:B------:R-:W2:Y:S01]  /*1ed00*/  LDSM.16.M88.4 R32, [R184+0x2800] ;  /* 0x00280000b820783b */ /* 0x000ea20000000200 */
[----:B------:R-:W-:-:S03]  /*1ed10*/  IMAD.MOV.U32 R76, RZ, RZ, R49 ;  /* 0x000000ffff4c7224 */ /* 0x000fc600078e0031 */
[----:B----4-:R-:W-:Y:S01]  /*1ed20*/  HMMA.16816.F32 R48, R16, R176, R44 ;  /* 0x000000b01030723c */ /* 0x010fe2000000182c */
[----:B------:R-:W3:Y:S01]  /*1ed30*/  LDSM.16.M88.4 R44, [R184+0x4800] ;  /* 0x00480000b82c783b */ /* 0x000ee20000000200 */
[----:B------:R-:W-:Y:S02]  /*1ed40*/  IMAD.MOV.U32 R220, RZ, RZ, R221 ;  /* 0x000000ffffdc7224 */ /* 0x000fe400078e00dd */
[----:B------:R-:W-:Y:S01]  /*1ed50*/  IMAD.MOV.U32 R221, RZ, RZ, R222 ;  /* 0x000000ffffdd7224 */ /* 0x000fe200078e00de */
[----:B------:R-:W-:Y:S01]  /*1ed60*/  MOV R214, R89 ;  /* 0x0000005900d67202 */ /* 0x000fe20000000f00 */
[----:B------:R-:W-:Y:S02]  /*1ed70*/  IMAD.MOV.U32 R222, RZ, RZ, R223 ;  /* 0x000000ffffde7224 */ /* 0x000fe400078e00df */
[----:B------:R-:W-:Y:S02]  /*1ed80*/  IMAD.MOV.U32 R223, RZ, RZ, R90 ;  /* 0x000000ffffdf7224 */ /* 0x000fe400078e005a */
[----:B------:R-:W-:-:S02]  /*1ed90*/  IMAD.MOV.U32 R212, RZ, RZ, R91 ;  /* 0x000000ffffd47224 */ /* 0x000fc400078e005b */
[----:B------:R-:W-:Y:S02]  /*1eda0*/  IMAD.MOV.U32 R213, RZ, RZ, R88 ;  /* 0x000000ffffd57224 */ /* 0x000fe400078e0058 */
[----:B------:R4:W-:Y:S01]  /*1edb0*/  LDSM.16.M88.4 R88, [R230] ;  /* 0x00000000e658783b */ /* 0x0009e20000000200 */
[C---:B-1----:R-:W-:Y:S06]  /*1edc0*/  HMMA.16816.F32 R92, R8.reuse, R24, R92 ;  /* 0x00000018085c723c */ /* 0x042fec000000185c */
[----:B------:R-:W-:Y:S01]  /*1edd0*/  HMMA.16816.F32 R96, R8, R26, R96 ;  /* 0x0000001a0860723c */ /* 0x000fe20000001860 */
[----:B------:R-:W1:Y:S01]  /*1ede0*/  LDSM.16.M88.4 R24, [R184+0x5000] ;  /* 0x00500000b818783b */ /* 0x000e620000000200 */
[----:B----4-:R-:W4:Y:S01]  /*1edf0*/  S2R R230, SR_TID.X ;  /* 0x0000000000e67919 */ /* 0x010f220000002100 */
[----:B------:R-:W-:-:S02]  /*1ee00*/  IMAD.MOV.U32 R194, RZ, RZ, R60 ;  /* 0x000000ffffc27224 */ /* 0x000fc400078e003c */
[----:B------:R-:W-:Y:S02]  /*1ee10*/  IMAD.MOV.U32 R191, RZ, RZ, R61 ;  /* 0x000000ffffbf7224 */ /* 0x000fe400078e003d */
[----:B------:R-:W-:Y:S02]  /*1ee20*/  IMAD.MOV.U32 R175, RZ, RZ, R62 ;  /* 0x000000ffffaf7224 */ /* 0x000fe400078e003e */
[----:B------:R-:W-:Y:S02]  /*1ee30*/  IMAD.MOV.U32 R174, RZ, RZ, R63 ;  /* 0x000000ffffae7224 */ /* 0x000fe400078e003f */
[----:B------:R-:W5:Y:S01]  /*1ee40*/  LDSM.16.M88.4 R60, [R184] ;  /* 0x00000000b83c783b */ /* 0x000f620000000200 */
[----:B------:R-:W-:Y:S01]  /*1ee50*/  IMAD.MOV.U32 R215, RZ, RZ, R252 ;  /* 0x000000ffffd77224 */ /* 0x000fe200078e00fc */
[----:B------:R-:W-:Y:S01]  /*1ee60*/  HMMA.16816.F32 R216, R8, R28, R216 ;  /* 0x0000001c08d8723c */ /* 0x000fe200000018d8 */
[----:B------:R-:W-:-:S05]  /*1ee70*/  IMAD.MOV.U32 R75, RZ, RZ, R114 ;  /* 0x000000ffff4b7224 */ /* 0x000fca00078e0072 */
[C---:B------:R-:W-:Y:S01]  /*1ee80*/  HMMA.16816.F32 R212, R8.reuse, R30, R212 ;  /* 0x0000001e08d4723c */ /* 0x040fe200000018d4 */
[----:B------:R-:W5:Y:S05]  /*1ee90*/  LDSM.16.M88.4 R28, [R184+0x5800] ;  /* 0x00580000b81c783b */ /* 0x000f6a0000000200 */
[C---:B------:R-:W-:Y:S06]  /*1eea0*/  HMMA.16816.F32 R204, R8.reuse, R56, R204 ;  /* 0x0000003808cc723c */ /* 0x040fec00000018cc */
[----:B------:R-:W-:Y:S01]  /*1eeb0*/  HMMA.16816.F32 R236, R8, R58, R236 ;  /* 0x0000003a08ec723c */ /* 0x000fe200000018ec */
[----:B------:R-:W-:-:S02]  /*1eec0*/  IMAD.MOV.U32 R57, RZ, RZ, R113 ;  /* 0x000000ffff397224 */ /* 0x000fc400078e0071 */
[----:B----4-:R-:W-:-:S03]  /*1eed0*/  IMAD.SHL.U32 R252, R230, 0x2, RZ ;  /* 0x00000002e6fc7824 */ /* 0x010fc600078e00ff */
[C---:B--2---:R-:W-:Y:S01]  /*1eee0*/  HMMA.16816.F32 R220, R8.reuse, R32, R220 ;  /* 0x0000002008dc723c */ /* 0x044fe200000018dc */
[----:B------:R-:W-:Y:S02]  /*1eef0*/  IMAD.MOV.U32 R59, RZ, RZ, R112 ;  /* 0x000000ffff3b7224 */ /* 0x000fe400078e0070 */
[----:B------:R-:W-:Y:S02]  /*1ef00*/  IMAD.MOV.U32 R56, RZ, RZ, R87 ;  /* 0x000000ffff387224 */ /* 0x000fe400078e0057 */
[----:B------:R-:W-:Y:S01]  /*1ef10*/  IMAD.MOV.U32 R230, RZ, RZ, R86 ;  /* 0x000000ffffe67224 */ /* 0x000fe200078e0056 */
[----:B---3--:R-:W-:Y:S01]  /*1ef20*/  HMMA.16816.F32 R112, R8, R44, R80 ;  /* 0x0000002c0870723c */ /* 0x008fe20000001850 */
[----:B------:R-:W-:Y:S02]  /*1ef30*/  IMAD.MOV.U32 R33, RZ, RZ, R76 ;  /* 0x000000ffff217224 */ /* 0x000fe400078e004c */
[----:B------:R-:W-:-:S03]  /*1ef40*/  IMAD.MOV.U32 R76, RZ, RZ, R85 ;  /* 0x000000ffff4c7224 */ /* 0x000fc600078e0055 */
[C---:B-1----:R-:W-:Y:S06]  /*1ef50*/  HMMA.16816.F32 R84, R8.reuse, R24, R244 ;  /* 0x000000180854723c */ /* 0x042fec00000018f4 */
[----:B------:R-:W-:Y:S01]  /*1ef60*/  HMMA.16816.F32 R80, R8, R26, R240 ;  /* 0x0000001a0850723c */ /* 0x000fe200000018f0 */
[----:B------:R-:W1:Y:S01]  /*1ef70*/  LDSM.16.M88.4 R24, [R184+0x6000] ;  /* 0x00600000b818783b */ /* 0x000e620000000200 */
[----:B------:R-:W-:-:S04]  /*1ef80*/  IMAD.MOV.U32 R58, RZ, RZ, R77 ;  /* 0x000000ffff3a7224 */ /* 0x000fc800078e004d */
[----:B-----5:R-:W-:Y:S01]  /*1ef90*/  HMMA.16816.F32 R52, R8, R62, R52 ;  /* 0x0000003e0834723c */ /* 0x020fe20000001834 */
[----:B------:R-:W-:Y:S01]  /*1efa0*/  IMAD.MOV.U32 R77, RZ, RZ, R6 ;  /* 0x000000ffff4d7224 */ /* 0x000fe200078e0006 */
[----:B------:R-:W-:Y:S01]  /*1efb0*/  LOP3.LUT R252, R252, 0x6, RZ, 0xc0, !PT ;  /* 0x00000006fcfc7812 */ /* 0x000fe200078ec0ff */
[----:B------:R-:W-:Y:S02]  /*1efc0*/  IMAD.SHL.U32 R6, R37, 0x100, RZ ;  /* 0x0000010025067824 */ /* 0x000fe400078e00ff */
[----:B------:R-:W-:Y:S02]  /*1efd0*/  IMAD.MOV.U32 R176, RZ, RZ, R79 ;  /* 0x000000ffffb07224 */ /* 0x000fe400078e004f */
[----:B------:R-:W-:Y:S01]  /*1efe0*/  IMAD.MOV.U32 R79, RZ, RZ, R0 ;  /* 0x000000ffff4f7224 */ /* 0x000fe200078e0000 */
[----:B------:R-:W-:Y:S01]  /*1eff0*/  LOP3.LUT R0, R6, 0x8, R252, 0xfe, !PT ;  /* 0x0000000806007812 */ /* 0x000fe200078efefc */
[----:B------:R-:W-:Y:S02]  /*1f000*/  IMAD.MOV.U32 R177, RZ, RZ, R78 ;  /* 0x000000ffffb17224 */ /* 0x000fe400078e004e */
[----:B------:R-:W-:Y:S01]  /*1f010*/  IMAD.MOV.U32 R78, RZ, RZ, R2 ;  /* 0x000000ffff4e7224 */ /* 0x000fe200078e0002 */
[C---:B------:R-:W-:Y:S01]  /*1f020*/  ISETP.GE.AND P5, PT, R0.reuse, R7, PT ;  /* 0x000000070000720c */ /* 0x040fe20003fa6270 */
[----:B------:R-:W-:Y:S01]  /*1f030*/  IMAD.MOV.U32 R32, RZ, RZ, R58 ;  /* 0x000000ffff207224 */ /* 0x000fe200078e003a */
[----:B------:R-:W-:Y:S01]  /*1f040*/  ISETP.GE.AND P4, PT, R0, R5, PT ;  /* 0x000000050000720c */ /* 0x000fe20003f86270 */
[----:B------:R-:W-:Y:S01]  /*1f050*/  HMMA.16816.F32 R208, R12, R88, R48 ;  /* 0x000000580cd0723c */ /* 0x000fe20000001830 */
[----:B------:R-:W-:Y:S01]  /*1f060*/  LOP3.LUT R0, R6, 0x10, R252, 0xfe, !PT ;  /* 0x0000001006007812 */ /* 0x000fe200078efefc */
[----:B------:R-:W-:Y:S01]  /*1f070*/  IMAD.MOV.U32 R58, RZ, RZ, R59 ;  /* 0x000000ffff3a7224 */ /* 0x000fe200078e003b */
[----:B------:R-:W-:-:S04]  /*1f080*/  MOV R59, R74 ;  /* 0x0000004a003b7202 */ /* 0x000fc80000000f00 */
[----:B------:R-:W-:Y:S02]  /*1f090*/  IMAD.MOV.U32 R48, RZ, RZ, R75 ;  /* 0x000000ffff307224 */ /* 0x000fe400078e004b */
[----:B------:R-:W-:Y:S02]  /*1f0a0*/  IMAD.MOV.U32 R49, RZ, RZ, R73 ;  /* 0x000000ffff317224 */ /* 0x000fe400078e0049 */
[----:B------:R-:W-:Y:S02]  /*1f0b0*/  IMAD.MOV.U32 R50, RZ, RZ, R72 ;  /* 0x000000ffff327224 */ /* 0x000fe400078e0048 */
[----:B------:R-:W-:Y:S01]  /*1f0c0*/  IMAD.MOV.U32 R51, RZ, RZ, R3 ;  /* 0x000000ffff337224 */ /* 0x000fe200078e0003 */
[----:B------:R-:W-:Y:S01]  /*1f0d0*/  HMMA.16816.F32 R76, R8, R28, R76 ;  /* 0x0000001c084c723c */ /* 0x000fe2000000184c */
[C---:B------:R-:W-:Y:S02]  /*1f0e0*/  ISETP.GE.AND P6, PT, R0.reuse, R7, PT ;  /* 0x000000070000720c */ /* 0x040fe40003fc6270 */
[----:B------:R-:W-:-:S03]  /*1f0f0*/  ISETP.GE.AND P3, PT, R0, R5, PT ;  /* 0x000000050000720c */ /* 0x000fc60003f66270 */
[C---:B------:R-:W-:Y:S01]  /*1f100*/  HMMA.16816.F32 R72, R8.reuse, R30, R248 ;  /* 0x0000001e0848723c */ /* 0x040fe200000018f8 */
[----:B------:R-:W2:Y:S01]  /*1f110*/  LDSM.16.M88.4 R28, [R184+0x6800] ;  /* 0x00680000b81c783b */ /* 0x000ea20000000200 */
[C-C-:B------:R-:W-:Y:S02]  /*1f120*/  LOP3.LUT R2, R6.reuse, 0x18, R252.reuse, 0xfe, !PT ;  /* 0x0000001806027812 */ /* 0x140fe400078efefc */
[----:B------:R-:W-:Y:S02]  /*1f130*/  LOP3.LUT R0, R6, 0x20, R252, 0xfe, !PT ;  /* 0x0000002006007812 */ /* 0x000fe400078efefc */
[----:B------:R-:W-:Y:S01]  /*1f140*/  FSEL R52, R52, -INF , !P5 ;  /* 0xff80000034347808 */ /* 0x000fe20006800000 */
[----:B-1----:R-:W-:Y:S01]  /*1f150*/  HMMA.16816.F32 R48, R8, R24, R48 ;  /* 0x000000180830723c */ /* 0x002fe20000001830 */
[----:B------:R-:W-:Y:S02]  /*1f160*/  FSEL R54, R54, -INF , !P4 ;  /* 0xff80000036367808 */ /* 0x000fe40006000000 */
[----:B------:R-:W-:-:S02]  /*1f170*/  FSEL R196, R196, -INF , !P6 ;  /* 0xff800000c4c47808 */ /* 0x000fc40007000000 */
[C---:B------:R-:W-:Y:S01]  /*1f180*/  ISETP.GE.AND P2, PT, R2.reuse, R7, PT ;  /* 0x000000070200720c */ /* 0x040fe20003f46270 */
[C---:B------:R-:W-:Y:S01]  /*1f190*/  HMMA.16816.F32 R56, R8.reuse, R26, R56 ;  /* 0x0000001a0838723c */ /* 0x040fe20000001838 */
[----:B------:R-:W-:Y:S01]  /*1f1a0*/  ISETP.GE.AND P5, PT, R2, R5, PT ;  /* 0x000000050200720c */ /* 0x000fe20003fa6270 */
[----:B------:R-:W1:Y:S01]  /*1f1b0*/  LDSM.16.M88.4 R24, [R184+0x7000] ;  /* 0x00700000b818783b */ /* 0x000e620000000200 */
[C---:B------:R-:W-:Y:S02]  /*1f1c0*/  ISETP.GE.AND P4, PT, R0.reuse, R7, PT ;  /* 0x000000070000720c */ /* 0x040fe40003f86270 */
[----:B------:R-:W-:Y:S01]  /*1f1d0*/  ISETP.GE.AND P6, PT, R0, R5, PT ;  /* 0x000000050000720c */ /* 0x000fe20003fc6270 */
[----:B------:R-:W-:Y:S01]  /*1f1e0*/  HMMA.16816.F32 R232, R8, R34, R232 ;  /* 0x0000002208e8723c */ /* 0x000fe200000018e8 */
[C-C-:B------:R-:W-:Y:S02]  /*1f1f0*/  LOP3.LUT R2, R6.reuse, 0x28, R252.reuse, 0xfe, !PT ;  /* 0x0000002806027812 */ /* 0x140fe400078efefc */
[----:B------:R-:W-:-:S02]  /*1f200*/  LOP3.LUT R0, R6, 0x30, R252, 0xfe, !PT ;  /* 0x0000003006007812 */ /* 0x000fc400078efefc */
[----:B------:R-:W-:Y:S01]  /*1f210*/  FSEL R198, R198, -INF , !P3 ;  /* 0xff800000c6c67808 */ /* 0x000fe20005800000 */
[C---:B------:R-:W-:Y:S01]  /*1f220*/  HMMA.16816.F32 R100, R8.reuse, R40, R100 ;  /* 0x000000280864723c */ /* 0x040fe20000001864 */
[----:B------:R-:W-:Y:S02]  /*1f230*/  FSEL R128, R128, -INF , !P2 ;  /* 0xff80000080807808 */ /* 0x000fe40005000000 */
[----:B------:R-:W-:Y:S02]  /*1f240*/  FSEL R130, R130, -INF , !P5 ;  /* 0xff80000082827808 */ /* 0x000fe40006800000 */
[----:B------:R-:W-:Y:S01]  /*1f250*/  FSEL R120, R120, -INF , !P4 ;  /* 0xff80000078787808 */ /* 0x000fe20006000000 */
[----:B------:R-:W-:Y:S01]  /*1f260*/  HMMA.16816.F32 R104, R8, R42, R104 ;  /* 0x0000002a0868723c */ /* 0x000fe20000001868 */
[C---:B------:R-:W-:Y:S01]  /*1f270*/  ISETP.GE.AND P3, PT, R2.reuse, R7, PT ;  /* 0x000000070200720c */ /* 0x040fe20003f66270 */
[----:B------:R-:W3:Y:S01]  /*1f280*/  LDSM.16.M88.4 R40, [R184+0x7800] ;  /* 0x00780000b828783b */ /* 0x000ee20000000200 */
[----:B------:R-:W-:-:S02]  /*1f290*/  ISETP.GE.AND P2, PT, R2, R5, PT ;  /* 0x000000050200720c */ /* 0x000fc40003f46270 */
[----:B------:R-:W-:Y:S01]  /*1f2a0*/  FSEL R122, R122, -INF , !P6 ;  /* 0xff8000007a7a7808 */ /* 0x000fe20007000000 */
[C---:B------:R-:W-:Y:S01]  /*1f2b0*/  HMMA.16816.F32 R108, R8.reuse, R46, R108 ;  /* 0x0000002e086c723c */ /* 0x040fe2000000186c */
[----:B------:R-:W-:Y:S02]  /*1f2c0*/  ISETP.GE.AND P5, PT, R0, R7, PT ;  /* 0x000000070000720c */ /* 0x000fe40003fa6270 */
[----:B------:R-:W-:Y:S01]  /*1f2d0*/  LOP3.LUT R3, R6, 0x78, R252, 0xfe, !PT ;  /* 0x0000007806037812 */ /* 0x000fe200078efefc */
[----:B------:R-:W-:Y:S01]  /*1f2e0*/  IMAD.MOV.U32 R244, RZ, RZ, R32 ;  /* 0x000000fffff47224 */ /* 0x000fe200078e0020 */
[----:B------:R-:W-:Y:S01]  /*1f2f0*/  ISETP.GE.AND P4, PT, R0, R5, PT ;  /* 0x000000050000720c */ /* 0x000fe20003f86270 */
[----:B------:R-:W-:Y:S01]  /*1f300*/  IMAD.MOV.U32 R245, RZ, RZ, R33 ;  /* 0x000000fffff57224 */ /* 0x000fe200078e0021 */
[C---:B------:R-:W-:Y:S01]  /*1f310*/  LOP3.LUT R2, R6.reuse, 0x38, R252, 0xfe, !PT ;  /* 0x0000003806027812 */ /* 0x040fe200078efefc */
[----:B------:R-:W-:Y:S01]  /*1f320*/  IMAD.MOV.U32 R34, RZ, RZ, R226 ;  /* 0x000000ffff227224 */ /* 0x000fe200078e00e2 */
[----:B------:R-:W-:Y:S01]  /*1f330*/  LOP3.LUT R0, R6, 0x40, R252, 0xfe, !PT ;  /* 0x0000004006007812 */ /* 0x000fe200078efefc */
[----:B------:R-:W-:Y:S01]  /*1f340*/  IMAD.MOV.U32 R35, RZ, RZ, R195 ;  /* 0x000000ffff237224 */ /* 0x000fe200078e00c3 */
[----:B------:R-:W-:Y:S01]  /*1f350*/  FSEL R116, R116, -INF , !P3 ;  /* 0xff80000074747808 */ /* 0x000fe20005800000 */
[----:B------:R-:W-:Y:S01]  /*1f360*/  IMAD.MOV.U32 R44, RZ, RZ, R194 ;  /* 0x000000ffff2c7224 */ /* 0x000fe200078e00c2 */
[----:B------:R-:W-:Y:S01]  /*1f370*/  FSEL R118, R118, -INF , !P2 ;  /* 0xff80000076767808 */ /* 0x000fe20005000000 */
[----:B------:R-:W-:Y:S01]  /*1f380*/  IMAD.MOV.U32 R45, RZ, RZ, R191 ;  /* 0x000000ffff2d7224 */ /* 0x000fe200078e00bf */
[----:B------:R-:W-:Y:S01]  /*1f390*/  FSEL R124, R124, -INF , !P5 ;  /* 0xff8000007c7c7808 */ /* 0x000fe20006800000 */
[C---:B--2---:R-:W-:Y:S01]  /*1f3a0*/  HMMA.16816.F32 R68, R8.reuse, R28, R68 ;  /* 0x0000001c0844723c */ /* 0x044fe20000001844 */
[C---:B------:R-:W-:Y:S01]  /*1f3b0*/  ISETP.GE.AND P6, PT, R2.reuse, R7, PT ;  /* 0x000000070200720c */ /* 0x040fe20003fc6270 */
[----:B------:R-:W-:Y:S01]  /*1f3c0*/  IMAD.MOV.U32 R246, RZ, RZ, R176 ;  /* 0x000000fffff67224 */ /* 0x000fe200078e00b0 */
[----:B------:R-:W-:Y:S01]  /*1f3d0*/  ISETP.GE.AND P3, PT, R2, R5, PT ;  /* 0x000000050200720c */ /* 0x000fe20003f66270 */
[----:B------:R-:W-:Y:S01]  /*1f3e0*/  IMAD.MOV.U32 R247, RZ, RZ, R177 ;  /* 0x000000fffff77224 */ /* 0x000fe200078e00b1 */
[C---:B------:R-:W-:Y:S01]  /*1f3f0*/  ISETP.GE.AND P2, PT, R0.reuse, R7, PT ;  /* 0x000000070000720c */ /* 0x040fe20003f46270 */
[----:B------:R-:W-:Y:S01]  /*1f400*/  HMMA.16816.F32 R64, R8, R30, R64 ;  /* 0x0000001e0840723c */ /* 0x000fe20000001840 */
[----:B------:R-:W-:Y:S01]  /*1f410*/  ISETP.GE.AND P5, PT, R0, R5, PT ;  /* 0x000000050000720c */ /* 0x000fe20003fa6270 */
[----:B------:R-:W-:Y:S01]  /*1f420*/  IMAD.MOV.U32 R62, RZ, RZ, R36 ;  /* 0x000000ffff3e7224 */ /* 0x000fe200078e0024 */
[C---:B------:R-:W-:Y:S01]  /*1f430*/  LOP3.LUT R2, R6.reuse, 0x48, R252, 0xfe, !PT ;  /* 0x0000004806027812 */ /* 0x040fe200078efefc */
[----:B------:R-:W-:Y:S01]  /*1f440*/  IMAD.MOV.U32 R63, RZ, RZ, R4 ;  /* 0x000000ffff3f7224 */ /* 0x000fe200078e0004 */
[----:B------:R-:W-:Y:S01]  /*1f450*/  LOP3.LUT R0, R6, 0x50, R252, 0xfe, !PT ;  /* 0x0000005006007812 */ /* 0x000fe200078efefc */
[----:B------:R-:W-:-:S04]  /*1f460*/  DEPBAR.LE SB0, 0x0 ;  /* 0x000080000000791a */ /* 0x000fc80000000000 */
        /* <DEDUP_REMOVED lines=37> */
[----:B------:R-:W-:Y:S02]  /*1f6c0*/  ISETP.GE.AND P2, PT, R3, R5, PT ;  /* 0x000000050300720c */ /* 0x000fe40003f46270 */
[C---:B------:R-:W-:Y:S02]  /*1f6d0*/  ISETP.GE.AND P5, PT, R2.reuse, R7, PT ;  /* 0x000000070200720c */ /* 0x040fe40003fa6270 */
[----:B------:R-:W-:Y:S02]  /*1f6e0*/  ISETP.GE.AND P4, PT, R2, R5, PT ;  /* 0x000000050200720c */ /* 0x000fe40003f86270 */
[C---:B------:R-:W-:Y:S02]  /*1f6f0*/  ISETP.GE.AND P6, PT, R0.reuse, R7, PT ;  /* 0x000000070000720c */ /* 0x040fe40003fc6270 */
[----:B------:R-:W-:-:S02]  /*1f700*/  ISETP.GE.AND P3, PT, R0, R5, PT ;  /* 0x000000050000720c */ /* 0x000fc40003f66270 */
[C-C-:B------:R-:W-:Y:S02]  /*1f710*/  LOP3.LUT R2, R6.reuse, 0x90, R252.reuse, 0xfe, !PT ;  /* 0x0000009006027812 */ /* 0x140fe400078efefc */
[----:B------:R-:W-:Y:S01]  /*1f720*/  LOP3.LUT R0, R6, 0x98, R252, 0xfe, !PT ;  /* 0x0000009806007812 */ /* 0x000fe200078efefc */
[----:B------:R-:W-:Y:S01]  /*1f730*/  IMAD.MOV.U32 R32, RZ, RZ, R231 ;  /* 0x000000ffff207224 */ /* 0x000fe200078e00e7 */
[----:B------:R-:W-:Y:S01]  /*1f740*/  FSEL R98, R98, -INF , !P2 ;  /* 0xff80000062627808 */ /* 0x000fe20005000000 */
[----:B------:R-:W-:Y:S01]  /*1f750*/  IMAD.MOV.U32 R33, RZ, RZ, R228 ;  /* 0x000000ffff217224 */ /* 0x000fe200078e00e4 */
[----:B------:R-:W-:Y:S01]  /*1f760*/  FSEL R100, R100, -INF , !P5 ;  /* 0xff80000064647808 */ /* 0x000fe20006800000 */
[----:B------:R-:W-:Y:S01]  /*1f770*/  IMAD.MOV.U32 R46, RZ, RZ, R175 ;  /* 0x000000ffff2e7224 */ /* 0x000fe200078e00af */
[----:B------:R-:W-:Y:S01]  /*1f780*/  FSEL R102, R102, -INF , !P4 ;  /* 0xff80000066667808 */ /* 0x000fe20006000000 */
[----:B------:R-:W-:Y:S01]  /*1f790*/  IMAD.MOV.U32 R47, RZ, RZ, R174 ;  /* 0x000000ffff2f7224 */ /* 0x000fe200078e00ae */
[----:B------:R-:W-:-:S02]  /*1f7a0*/  FSEL R104, R104, -INF , !P6 ;  /* 0xff80000068687808 */ /* 0x000fc40007000000 */
[C---:B------:R-:W-:Y:S02]  /*1f7b0*/  ISETP.GE.AND P2, PT, R2.reuse, R7, PT ;  /* 0x000000070200720c */ /* 0x040fe40003f46270 */
[----:B------:R-:W-:Y:S02]  /*1f7c0*/  ISETP.GE.AND P5, PT, R2, R5, PT ;  /* 0x000000050200720c */ /* 0x000fe40003fa6270 */
[C---:B------:R-:W-:Y:S02]  /*1f7d0*/  ISETP.GE.AND P4, PT, R0.reuse, R7, PT ;  /* 0x000000070000720c */ /* 0x040fe40003f86270 */
[----:B------:R-:W-:Y:S02]  /*1f7e0*/  ISETP.GE.AND P6, PT, R0, R5, PT ;  /* 0x000000050000720c */ /* 0x000fe40003fc6270 */
[C-C-:B------:R-:W-:Y:S02]  /*1f7f0*/  LOP3.LUT R2, R6.reuse, 0xa0, R252.reuse, 0xfe, !PT ;  /* 0x000000a006027812 */ /* 0x140fe400078efefc */
[----:B------:R-:W-:Y:S01]  /*1f800*/  LOP3.LUT R0, R6, 0xa8, R252, 0xfe, !PT ;  /* 0x000000a806007812 */ /* 0x000fe200078efefc */
[----:B-1----:R-:W-:Y:S01]  /*1f810*/  HMMA.16816.F32 R44, R8, R24, R44 ;  /* 0x00000018082c723c */ /* 0x002fe2000000182c */
[----:B------:R-:W-:-:S02]  /*1f820*/  FSEL R106, R106, -INF , !P3 ;  /* 0xff8000006a6a7808 */ /* 0x000fc40005800000 */
[----:B------:R-:W-:Y:S02]  /*1f830*/  FSEL R112, R112, -INF , !P2 ;  /* 0xff80000070707808 */ /* 0x000fe40005000000 */
[----:B------:R-:W-:Y:S01]  /*1f840*/  FSEL R114, R114, -INF , !P5 ;  /* 0xff80000072727808 */ /* 0x000fe20006800000 */
[----:B------:R-:W-:Y:S01]  /*1f850*/  HMMA.16816.F32 R32, R8, R26, R32 ;  /* 0x0000001a0820723c */ /* 0x000fe20000001820 */
[----:B------:R-:W-:Y:S02]  /*1f860*/  FSEL R108, R108, -INF , !P4 ;  /* 0xff8000006c6c7808 */ /* 0x000fe40006000000 */
[C---:B------:R-:W-:Y:S02]  /*1f870*/  ISETP.GE.AND P3, PT, R2.reuse, R7, PT ;  /* 0x000000070200720c */ /* 0x040fe40003f66270 */
[----:B------:R-:W-:Y:S02]  /*1f880*/  ISETP.GE.AND P2, PT, R2, R5, PT ;  /* 0x000000050200720c */ /* 0x000fe40003f46270 */
[----:B------:R-:W-:-:S02]  /*1f890*/  ISETP.GE.AND P5, PT, R0, R7, PT ;  /* 0x000000070000720c */ /* 0x000fc40003fa6270 */
[----:B------:R-:W-:Y:S02]  /*1f8a0*/  ISETP.GE.AND P4, PT, R0, R5, PT ;  /* 0x000000050000720c */ /* 0x000fe40003f86270 */
[C-C-:B------:R-:W-:Y:S02]  /*1f8b0*/  LOP3.LUT R2, R6.reuse, 0xb0, R252.reuse, 0xfe, !PT ;  /* 0x000000b006027812 */ /* 0x140fe400078efefc */
[----:B------:R-:W-:Y:S01]  /*1f8c0*/  LOP3.LUT R0, R6, 0xb8, R252, 0xfe, !PT ;  /* 0x000000b806007812 */ /* 0x000fe200078efefc */
[----:B---3--:R-:W-:Y:S01]  /*1f8d0*/  HMMA.16816.F32 R28, R8, R40, R208 ;  /* 0x00000028081c723c */ /* 0x008fe200000018d0 */
        /* <DEDUP_REMOVED lines=9> */
[----:B------:R-:W-:Y:S01]  /*1f970*/  LOP3.LUT R0, R6, 0xc8, R252, 0xfe, !PT ;  /* 0x000000c806007812 */ /* 0x000fe200078efefc */
[----:B------:R-:W-:Y:S01]  /*1f980*/  HMMA.16816.F32 R24, R8, R60, R244 ;  /* 0x0000003c0818723c */ /* 0x000fe200000018f4 */
        /* <DEDUP_REMOVED lines=29> */
[C---:B------:R-:W-:Y:S02]  /*1fb60*/  LOP3.LUT R0, R6.reuse, R252, RZ, 0xfc, !PT ;  /* 0x000000fc06007212 */ /* 0x040fe400078efcff */
        /* <DEDUP_REMOVED lines=8> */
[----:B------:R-:W-:Y:S01]  /*1fbf0*/  ISETP.GE.AND P4, PT, R3, R5, PT ;  /* 0x000000050300720c */ /* 0x000fe20003f86270 */
[C---:B------:R-:W-:Y:S01]  /*1fc00*/  VIADD R3, R0.reuse, 0x9 ;  /* 0x0000000900037836 */ /* 0x040fe20000000000 */
[----:B------:R-:W-:Y:S02]  /*1fc10*/  IADD3 R2, R0, 0x1, RZ ;  /* 0x0000000100027810 */ /* 0x000fe40007ffe0ff */
[----:B------:R-:W-:-:S02]  /*1fc20*/  FSEL R56, R34, -INF , !P6 ;  /* 0xff80000022387808 */ /* 0x000fc40007000000 */
[----:B------:R-:W-:Y:S01]  /*1fc30*/  FSEL R50, R28, -INF , !P3 ;  /* 0xff8000001c327808 */ /* 0x000fe20005800000 */
[----:B------:R-:W-:Y:S01]  /*1fc40*/  BAR.SYNC.DEFER_BLOCKING 0x0 ;  /* 0x0000000000007b1d */ /* 0x000fe20000010000 */
        /* <DEDUP_REMOVED lines=32> */
[C---:B------:R-:W-:Y:S01]  /*1fe50*/  VIADD R2, R0.reuse, 0x41 ;  /* 0x0000004100027836 */ /* 0x040fe20000000000 */
[----:B------:R-:W-:Y:S02]  /*1fe60*/  FSEL R119, R119, -INF , !P2 ;  /* 0xff80000077777808 */ /* 0x000fe40005000000 */
[----:B------:R-:W-:Y:S01]  /*1fe70*/  ISETP.GE.AND P2, PT, R3, R7, PT ;  /* 0x000000070300720c */ /* 0x000fe20003f46270 */
[----:B------:R-:W-:Y:S01]  /*1fe80*/  HMMA.16816.F32 R20, R20, R62, RZ ;  /* 0x0000003e1414723c */ /* 0x000fe200000018ff */
[----:B------:R-:W-:Y:S01]  /*1fe90*/  FSEL R125, R125, -INF , !P6 ;  /* 0xff8000007d7d7808 */ /* 0x000fe20007000000 */
[C---:B------:R-:W-:Y:S01]  /*1fea0*/  VIADD R4, R0.reuse, 0x49 ;  /* 0x0000004900047836 */ /* 0x040fe20000000000 */
[----:B------:R-:W-:Y:S01]  /*1feb0*/  ISETP.GE.AND P6, PT, R3, R5, PT ;  /* 0x000000050300720c */ /* 0x000fe20003fc6270 */
[----:B------:R-:W-:Y:S01]  /*1fec0*/  VIADD R3, R0, 0x51 ;  /* 0x0000005100037836 */ /* 0x000fe20000000000 */
[----:B------:R-:W-:-:S02]  /*1fed0*/  FSEL R127, R127, -INF , !P3 ;  /* 0xff8000007f7f7808 */ /* 0x000fc40005800000 */
[----:B------:R-:W-:Y:S02]  /*1fee0*/  FSEL R201, R201, -INF , !P2 ;  /* 0xff800000c9c97808 */ /* 0x000fe40005000000 */
[C---:B------:R-:W-:Y:S02]  /*1fef0*/  ISETP.GE.AND P3, PT, R2.reuse, R7, PT ;  /* 0x000000070200720c */ /* 0x040fe40003f66270 */
[----:B------:R-:W-:Y:S02]  /*1ff00*/  ISETP.GE.AND P2, PT, R2, R5, PT ;  /* 0x000000050200720c */ /* 0x000fe40003f46270 */
[----:B------:R-:W-:Y:S01]  /*1ff10*/  FSEL R203, R203, -INF , !P6 ;  /* 0xff800000cbcb7808 */ /* 0x000fe20007000000 */
[----:B------:R-:W-:Y:S01]  /*1ff20*/  VIADD R2, R0, 0x59 ;  /* 0x0000005900027836 */ /* 0x000fe20000000000 */
[----:B------:R-:W-:Y:S02]  /*1ff30*/  ISETP.GE.AND P6, PT, R4, R7, PT ;  /* 0x000000070400720c */ /* 0x000fe40003fc6270 */
[----:B------:R-:W-:-:S02]  /*1ff40*/  FSEL R205, R205, -INF , !P3 ;  /* 0xff800000cdcd7808 */ /* 0x000fc40005800000 */
[----:B------:R-:W-:Y:S02]  /*1ff50*/  FSEL R207, R207, -INF , !P2 ;  /* 0xff800000cfcf7808 */ /* 0x000fe40005000000 */
[----:B------:R-:W-:Y:S02]  /*1ff60*/  ISETP.GE.AND P3, PT, R4, R5, PT ;  /* 0x000000050400720c */ /* 0x000fe40003f66270 */
        /* <DEDUP_REMOVED lines=8> */
[C---:B------:R-:W-:Y:S01]  /*1fff0*/  VIADD R2, R0.reuse, 0x69 ;  /* 0x0000006900027836 */ /* 0x040fe20000000000 */
[----:B------:R-:W-:Y:S01]  /*20000*/  FSEL R48, R223, -INF , !P6 ;  /* 0xff800000df307808 */ /* 0x000fe20007000000 */
[----:B------:R-:W-:Y:S01]  /*20010*/  VIADD R4, R0, 0x71 ;  /* 0x0000007100047836 */ /* 0x000fe20000000000 */
[----:B------:R-:W-:Y:S02]  /*20020*/  ISETP.GE.AND P6, PT, R3, R7, PT ;  /* 0x000000070300720c */ /* 0x000fe40003fc6270 */
[----:B------:R-:W-:-:S02]  /*20030*/  FSEL R233, R233, -INF , !P3 ;  /* 0xff800000e9e97808 */ /* 0x000fc40005800000 */
[----:B------:R-:W-:Y:S02]  /*20040*/  FSEL R235, R235, -INF , !P2 ;  /* 0xff800000ebeb7808 */ /* 0x000fe40005000000 */
[----:B------:R-:W-:Y:S02]  /*20050*/  ISETP.GE.AND P3, PT, R3, R5, PT ;  /* 0x000000050300720c */ /* 0x000fe40003f66270 */
[----:B------:R-:W-:Y:S01]  /*20060*/  ISETP.GE.AND P2, PT, R2, R7, PT ;  /* 0x000000070200720c */ /* 0x000fe20003f46270 */
[----:B------:R-:W-:Y:S01]  /*20070*/  VIADD R3, R0, 0x79 ;  /* 0x0000007900037836 */ /* 0x000fe20000000000 */
[----:B------:R-:W-:Y:S01]  /*20080*/  FSEL R217, R217, -INF , !P6 ;  /* 0xff800000d9d97808 */ /* 0x000fe20007000000 */
[----:B------:R-:W-:Y:S01]  /*20090*/  HMMA.16816.F32 R16, R16, R178, R20 ;  /* 0x000000b21010723c */ /* 0x000fe20000001814 */
[----:B------:R-:W-:Y:S01]  /*200a0*/  ISETP.GE.AND P6, PT, R2, R5, PT ;  /* 0x000000050200720c */ /* 0x000fe20003fc6270 */
[----:B------:R-:W-:Y:S01]  /*200b0*/  VIADD R2, R0, 0x81 ;  /* 0x0000008100027836 */ /* 0x000fe20000000000 */
[----:B------:R-:W-:-:S02]  /*200c0*/  FSEL R219, R219, -INF , !P3 ;  /* 0xff800000dbdb7808 */ /* 0x000fc40005800000 */
[----:B------:R-:W-:Y:S02]  /*200d0*/  FSEL R213, R213, -INF , !P2 ;  /* 0xff800000d5d57808 */ /* 0x000fe40005000000 */
[C---:B------:R-:W-:Y:S02]  /*200e0*/  ISETP.GE.AND P3, PT, R4.reuse, R7, PT ;  /* 0x000000070400720c */ /* 0x040fe40003f66270 */
[----:B------:R-:W-:Y:S02]  /*200f0*/  ISETP.GE.AND P2, PT, R4, R5, PT ;  /* 0x000000050400720c */ /* 0x000fe40003f46270 */
[----:B------:R-:W-:Y:S02]  /*20100*/  FSEL R215, R215, -INF , !P6 ;  /* 0xff800000d7d77808 */ /* 0x000fe40007000000 */
[----:B------:R-:W-:Y:S02]  /*20110*/  ISETP.GE.AND P6, PT, R3, R7, PT ;  /* 0x000000070300720c */ /* 0x000fe40003fc6270 */
[----:B------:R-:W-:-:S02]  /*20120*/  FSEL R93, R93, -INF , !P3 ;  /* 0xff8000005d5d7808 */ /* 0x000fc40005800000 */
[----:B------:R-:W-:Y:S02]  /*20130*/  FSEL R95, R95, -INF , !P2 ;  /* 0xff8000005f5f7808 */ /* 0x000fe40005000000 */
[----:B------:R-:W-:Y:S02]  /*20140*/  ISETP.GE.AND P3, PT, R3, R5, PT ;  /* 0x000000050300720c */ /* 0x000fe40003f66270 */
[----:B------:R-:W-:Y:S02]  /*20150*/  ISETP.GE.AND P2, PT, R2, R7, PT ;  /* 0x000000070200720c */ /* 0x000fe40003f46270 */
[C---:B------:R-:W-:Y:S02]  /*20160*/  IADD3 R3, R0.reuse, 0x89, RZ ;  /* 0x0000008900037810 */ /* 0x040fe40007ffe0ff */
[----:B------:R-:W-:Y:S01]  /*20170*/  FSEL R97, R97, -INF , !P6 ;  /* 0xff80000061617808 */ /* 0x000fe20007000000 */
[----:B------:R-:W-:Y:S01]  /*20180*/  VIADD R4, R0, 0x99 ;  /* 0x0000009900047836 */ /* 0x000fe20000000000 */
        /* <DEDUP_REMOVED lines=11> */
[----:B------:R-:W-:Y:S02]  /*20240*/  ISETP.GE.AND P3, PT, R2, R5, PT ;  /* 0x000000050200720c */ /* 0x000fe40003f66270 */
[----:B------:R-:W-:Y:S01]  /*20250*/  ISETP.GE.AND P2, PT, R4, R7, PT ;  /* 0x000000070400720c */ /* 0x000fe20003f46270 */
[----:B------:R-:W-:Y:S01]  /*20260*/  VIADD R2, R0, 0xa9 ;  /* 0x000000a900027836 */ /* 0x000fe20000000000 */
[----:B------:R-:W-:Y:S02]  /*20270*/  FSEL R113, R113, -INF , !P6 ;  /* 0xff80000071717808 */ /* 0x000fe40007000000 */
[----:B------:R-:W-:Y:S02]  /*20280*/  FSEL R115, R115, -INF , !P3 ;  /* 0xff80000073737808 */ /* 0x000fe40005800000 */
[----:B------:R-:W-:-:S02]  /*20290*/  FSEL R109, R109, -INF , !P2 ;  /* 0xff8000006d6d7808 */ /* 0x000fc40005000000 */
[----:B------:R-:W-:Y:S02]  /*202a0*/  ISETP.GE.AND P6, PT, R4, R5, PT ;  /* 0x000000050400720c */ /* 0x000fe40003fc6270 */
[C---:B------:R-:W-:Y:S02]  /*202b0*/  ISETP.GE.AND P3, PT, R3.reuse, R7, PT ;  /* 0x000000070300720c */ /* 0x040fe40003f66270 */
[----:B------:R-:W-:Y:S01]  /*202c0*/  ISETP.GE.AND P2, PT, R3, R5, PT ;  /* 0x000000050300720c */ /* 0x000fe20003f46270 */
[----:B------:R-:W-:Y:S01]  /*202d0*/  VIADD R3, R0, 0xb1 ;  /* 0x000000b100037836 */ /* 0x000fe20000000000 */
[----:B------:R-:W-:Y:S01]  /*202e0*/  FSEL R111, R111, -INF , !P6 ;  /* 0xff8000006f6f7808 */ /* 0x000fe20007000000 */
[----:B------:R-:W-:Y:S01]  /*202f0*/  HMMA.16816.F32 R12, R12, R90, R16 ;  /* 0x0000005a0c0c723c */ /* 0x000fe20000001810 */
[----:B------:R-:W-:Y:S02]  /*20300*/  FSEL R85, R85, -INF , !P3 ;  /* 0xff80000055557808 */ /* 0x000fe40005800000 */
[----:B------:R-:W-:-:S02]  /*20310*/  ISETP.GE.AND P6, PT, R2, R7, PT ;  /* 0x000000070200720c */ /* 0x000fc40003fc6270 */
[----:B------:R-:W-:Y:S01]  /*20320*/  ISETP.GE.AND P3, PT, R2, R5, PT ;  /* 0x000000050200720c */ /* 0x000fe20003f66270 */
[C---:B------:R-:W-:Y:S01]  /*20330*/  VIADD R2, R0.reuse, 0xb9 ;  /* 0x000000b900027836 */ /* 0x040fe20000000000 */
[----:B------:R-:W-:Y:S02]  /*20340*/  FSEL R87, R87, -INF , !P2 ;  /* 0xff80000057577808 */ /* 0x000fe40005000000 */
[----:B------:R-:W-:Y:S01]  /*20350*/  ISETP.GE.AND P2, PT, R3, R7, PT ;  /* 0x000000070300720c */ /* 0x000fe20003f46270 */
[C---:B------:R-:W-:Y:S01]  /*20360*/  VIADD R4, R0.reuse, 0xc1 ;  /* 0x000000c100047836 */ /* 0x040fe20000000000 */
[----:B------:R-:W-:Y:S02]  /*20370*/  FSEL R81, R81, -INF , !P6 ;  /* 0xff80000051517808 */ /* 0x000fe40007000000 */
        /* <DEDUP_REMOVED lines=26> */
[----:B------:R-:W-:Y:S01]  /*20520*/  FSEL R177, R71, -INF , !P2 ;  /* 0xff80000047b17808 */ /* 0x000fe20005000000 */
[----:B------:R-:W-:Y:S01]  /*20530*/  HMMA.16816.F32 R8, R8, R42, R12 ;  /* 0x0000002a0808723c */ /* 0x000fe2000000180c */
[----:B------:R-:W-:-:S04]  /*20540*/  ISETP.GE.AND P2, PT, R2, R7, PT ;  /* 0x000000070200720c */ /* 0x000fc80003f46270 */
[----:B------:R-:W-:Y:S02]  /*20550*/  FSEL R242, R45, -INF , !P2 ;  /* 0xff8000002df27808 */ /* 0x000fe40005000000 */
[----:B------:R-:W-:Y:S01]  /*20560*/  ISETP.GE.AND P2, PT, R3, R5, PT ;  /* 0x000000050300720c */ /* 0x000fe20003f46270 */
[----:B------:R-:W-:-:S03]  /*20570*/  IMAD.MOV.U32 R36, RZ, RZ, R230 ;  /* 0x000000ffff247224 */ /* 0x000fc600078e00e6 */
[----:B------:R-:W-:Y:S02]  /*20580*/  FSEL R245, R35, -INF , !P2 ;  /* 0xff80000023f57808 */ /* 0x000fe40005000000 */
[----:B------:R-:W-:Y:S02]  /*20590*/  ISETP.GE.AND P2, PT, R0, R7, PT ;  /* 0x000000070000720c */ /* 0x000fe40003f46270 */
[----:B------:R-:W-:Y:S02]  /*205a0*/  FSEL R208, R65, -INF , !P6 ;  /* 0xff80000041d07808 */ /* 0x000fe40007000000 */
[----:B------:R-:W-:Y:S01]  /*205b0*/  ISETP.GE.AND P6, PT, R2, R5, PT ;  /* 0x000000050200720c */ /* 0x000fe20003fc6270 */
[----:B------:R-:W-:Y:S01]  /*205c0*/  VIADD R2, R0, 0xf1 ;  /* 0x000000f100027836 */ /* 0x000fe20000000000 */
[----:B------:R-:W-:Y:S02]  /*205d0*/  FSEL R210, R67, -INF , !P3 ;  /* 0xff80000043d27808 */ /* 0x000fe40005800000 */
[----:B------:R-:W-:-:S02]  /*205e0*/  FSEL R41, R24, -INF , !P2 ;  /* 0xff80000018297808 */ /* 0x000fc40005000000 */
[-C--:B------:R-:W-:Y:S02]  /*205f0*/  ISETP.GE.AND P3, PT, R3, R7.reuse, PT ;  /* 0x000000070300720c */ /* 0x080fe40003f66270 */
[----:B------:R-:W-:Y:S02]  /*20600*/  ISETP.GT.AND P2, PT, R37, R36, PT ;  /* 0x000000242500720c */ /* 0x000fe40003f44270 */
[----:B------:R-:W-:Y:S02]  /*20610*/  FSEL R230, R47, -INF , !P6 ;  /* 0xff8000002fe67808 */ /* 0x000fe40007000000 */
[----:B------:R-:W-:Y:S02]  /*20620*/  FSEL R244, R33, -INF , !P3 ;  /* 0xff80000021f47808 */ /* 0x000fe40005800000 */
[C---:B------:R-:W-:Y:S02]  /*20630*/  ISETP.GE.AND P6, PT, R2.reuse, R7, PT ;  /* 0x000000070200720c */ /* 0x040fe40003fc6270 */
[----:B------:R-:W-:Y:S01]  /*20640*/  ISETP.GE.AND P3, PT, R2, R5, PT ;  /* 0x000000050200720c */ /* 0x000fe20003f66270 */
[----:B------:R-:W-:Y:S01]  /*20650*/  VIADD R2, R0, 0xf9 ;  /* 0x000000f900027836 */ /* 0x000fe20000000000 */
[----:B------:R-:W-:-:S02]  /*20660*/  FSEL R252, R8, -INF , !P5 ;  /* 0xff80000008fc7808 */ /* 0x000fc40006800000 */
[----:B------:R-:W-:Y:S02]  /*20670*/  FSEL R250, R29, -INF , !P6 ;  /* 0xff8000001dfa7808 */ /* 0x000fe40007000000 */
[----:B------:R-:W-:Y:S01]  /*20680*/  FSEL R247, R31, -INF , !P3 ;  /* 0xff8000001ff77808 */ /* 0x000fe20005800000 */
[----:B------:R-:W-:Y:S01]  /*20690*/  BSSY B1, `(.L_x_1917) ;  /* 0x0000103000017945 */ /* 0x000fe20003800000 */
[----:B------:R-:W-:Y:S02]  /*206a0*/  ISETP.GE.AND P5, PT, R0, R5, PT ;  /* 0x000000050000720c */ /* 0x000fe40003fa6270 */
[C---:B------:R-:W-:Y:S02]  /*206b0*/  ISETP.GE.AND P6, PT, R2.reuse, R7, PT ;  /* 0x000000070200720c */ /* 0x040fe40003fc6270 */
[----:B------:R-:W-:Y:S01]  /*206c0*/  ISETP.GE.AND P3, PT, R2, R5, PT ;  /* 0x000000050200720c */ /* 0x000fe20003f66270 */
[----:B------:R-:W-:Y:S01]  /*206d0*/  IMAD.MOV.U32 R223, RZ, RZ, R136 ;  /* 0x000000ffffdf7224 */ /* 0x000fe200078e0088 */
[----:B------:R-:W-:Y:S01]  /*206e0*/  FSEL R40, R26, -INF , !P5 ;  /* 0xff8000001a287808 */ /* 0x000fe20006800000 */
[----:B------:R-:W-:Y:S01]  /*206f0*/  IMAD.MOV.U32 R221, RZ, RZ, R137 ;  /* 0x000000ffffdd7224 */ /* 0x000fe200078e0089 */
[----:B------:R-:W-:-:S02]  /*20700*/  FSEL R248, R10, -INF , !P4 ;  /* 0xff8000000af87808 */ /* 0x000fc40006000000 */
        /* <DEDUP_REMOVED lines=13> */
[----:B------:R-:W-:Y:S02]  /*207e0*/  ISETP.GE.AND P4, PT, R6, RZ, PT ;  /* 0x000000ff0600720c */ /* 0x000fe40003f86270 */
[----:B------:R-:W-:Y:S01]  /*207f0*/  LOP3.LUT R6, RZ, R0, RZ, 0x33, !PT ;  /* 0x00000000ff067212 */ /* 0x000fe200078e33ff */
[----:B-1----:R-:W1:Y:S02]  /*20800*/  MUFU.RCP R2, R2 ;  /* 0x0000000200027308 */ /* 0x002e640000001000 */
[----:B-1----:R-:W-:-:S06]  /*20810*/  VIADD R2, R2, 0xffffffe ;  /* 0x0ffffffe02027836 */ /* 0x002fcc0000000000 */
[----:B------:R-:W1:Y:S02]  /*20820*/  F2I.FTZ.U32.TRUNC.NTZ R3, R2 ;  /* 0x0000000200037305 */ /* 0x000e64000021f000 */
[----:B-1----:R-:W-:-:S04]  /*20830*/  IMAD.MOV R2, RZ, RZ, -R3 ;  /* 0x000000ffff027224 */ /* 0x002fc800078e0a03 */
[----:B------:R-:W-:Y:S02]  /*20840*/  IMAD R4, R2, R7, RZ ;  /* 0x0000000702047224 */ /* 0x000fe400078e02ff */
[----:B------:R-:W-:-:S04]  /*20850*/  IMAD.MOV.U32 R2, RZ, RZ, RZ ;  /* 0x000000ffff027224 */ /* 0x000fc800078e00ff */
[----:B------:R-:W-:Y:S01]  /*20860*/  IMAD.HI.U32 R2, R3, R4, R2 ;  /* 0x0000000403027227 */ /* 0x000fe200078e0002 */
[----:B------:R-:W-:-:S03]  /*20870*/  IADD3 R3, RZ, -R10, RZ ;  /* 0x8000000aff037210 */ /* 0x000fc60007ffe0ff */
[----:B------:R-:W-:Y:S01]  /*20880*/  IMAD.MOV.U32 R4, RZ, RZ, R8 ;  /* 0x000000ffff047224 */ /* 0x000fe200078e0008 */
[----:B------:R-:W-:Y:S01]  /*20890*/  MOV R8, R3 ;  /* 0x0000000300087202 */ /* 0x000fe20000000f00 */
        /* <DEDUP_REMOVED lines=14> */
[----:B------:R-:W-:-:S05]  /*20980*/  ISETP.GE.AND P0, PT, R4, RZ, PT ;  /* 0x000000ff0400720c */ /* 0x000fca0003f06270 */
        /* <DEDUP_REMOVED lines=20> */
[----:B------:R-:W-:Y:S02]  /*20ad0*/  MOV R2, R6 ;  /* 0x0000000600027202 */ /* 0x000fe40000000f00 */
[----:B------:R-:W-:Y:S01]  /*20ae0*/  SHF.R.S32.HI R8, RZ, 0x1f, R9 ;  /* 0x0000001fff087819 */ /* 0x000fe20000011409 */
[----:B----4-:R-:W-:-:S04]  /*20af0*/  IMAD R0, R5, R9, RZ ;  /* 0x0000000905007224 */ /* 0x010fc800078e02ff */
[----:B------:R-:W-:Y:S02]  /*20b00*/  IMAD R0, R4, R8, R0 ;  /* 0x0000000804007224 */ /* 0x000fe400078e0200 */
[----:B------:R-:W-:-:S04]  /*20b10*/  IMAD.WIDE.U32 R4, R9, R4, R2 ;  /* 0x0000000409047225 */ /* 0x000fc800078e0002 */
[----:B------:R-:W-:Y:S01]  /*20b20*/  IMAD.IADD R2, R5, 0x1, R0 ;  /* 0x0000000105027824 */ /* 0x000fe200078e0200 */
[----:B------:R-:W-:Y:S01]  /*20b30*/  MOV R0, R4 ;  /* 0x0000000400007202 */ /* 0x000fe20000000f00 */
[----:B------:R-:W-:Y:S05]  /*20b40*/  BRA `(.L_x_1921) ;  /* 0x00000000000c7947 */ /* 0x000fea0003800000 */
.L_x_1920:
[----:B------:R-:W2:Y:S02]  /*20b50*/  LD.E R0, desc[UR6][R134.64+0x38] ;  /* 0x0000380686007980 */ /* 0x000ea4000c101900 */
[----:B--2---:R-:W-:-:S04]  /*20b60*/  LEA R0, -R0, RZ, 0x8 ;  /* 0x000000ff00007211 */ /* 0x004fc800078e41ff */
[----:B------:R-:W-:Y:S02]  /*20b70*/  SHF.R.S32.HI R2, RZ, 0x1f, R0 ;  /* 0x0000001fff027819 */ /* 0x000fe40000011400 */
.L_x_1921:
[----:B------:R-:W-:Y:S05]  /*20b80*/  BSYNC B0 ;  /* 0x0000000000007941 */ /* 0x000fea0003800000 */
.L_x_1919:
[----:B------:R-:W-:Y:S01]  /*20b90*/  @!P1 IADD3 R3, P3, R0, R172, RZ ;  /* 0x000000ac00039210 */ /* 0x000fe20007f7e0ff */
[--C-:B------:R-:W-:Y:S01]  /*20ba0*/  @!P1 IMAD.MOV.U32 R10, RZ, RZ, R0.reuse ;  /* 0x000000ffff0a9224 */ /* 0x100fe200078e0000 */
        /* <DEDUP_REMOVED lines=173> */
.L_x_1923:
[----:B------:R-:W-:Y:S05]  /*21680*/  BSYNC B0 ;  /* 0x0000000000007941 */ /* 0x000fea0003800000 */
.L_x_1922:
[----:B------:R-:W0:Y:S01]  /*21690*/  LDGDEPBAR ;  /* 0x00000000000079af */ /* 0x000e220000000000 */
[----:B------:R-:W-:-:S04]  /*216a0*/  LEA R229, P0, R0, R229, 0x1 ;  /* 0x000000e500e57211 */ /* 0x000fc800078008ff */
[----:B------:R-:W-:-:S09]  /*216b0*/  LEA.HI.X R227, R0, R227, R2, 0x1, P0 ;  /* 0x000000e300e37211 */ /* 0x000fd200000f0c02 */
.L_x_1918:
[----:B------:R-:W-:Y:S05]  /*216c0*/  BSYNC B1 ;  /* 0x0000000000017941 */ /* 0x000fea0003800000 */
.L_x_1917:
[----:B------:R-:W-:Y:S01]  /*216d0*/  FMNMX.FTZ R0, R39, R40, !PT ;  /* 0x0000002827007209 */ /* 0x000fe20007810000 */
[----:B--2---:R-:W2:Y:S01]  /*216e0*/  LDL.LU R7, [R1+0x8] ;  /* 0x0000080001077983 */ /* 0x004ea20000300800 */
[----:B------:R-:W-:Y:S02]  /*216f0*/  MOV R136, R58 ;  /* 0x0000003a00887202 */ /* 0x000fe40000000f00 */
[----:B------:R-:W-:Y:S01]  /*21700*/  FMNMX.FTZ R0, R44, R0, !PT ;  /* 0x000000002c007209 */ /* 0x000fe20007810000 */
[----:B-1----:R-:W-:Y:S01]  /*21710*/  LDSM.16.MT88.4 R16, [R183+0xa000] ;  /* 0x00a00000b710783b */ /* 0x002fe20000004200 */
[----:B------:R-:W-:Y:S02]  /*21720*/  MOV R59, R50 ;  /* 0x00000032003b7202 */ /* 0x000fe40000000f00 */
[----:B------:R-:W-:Y:S01]  /*21730*/  FMNMX.FTZ R0, R54, R0, !PT ;  /* 0x0000000036007209 */ /* 0x000fe20007810000 */
[----:B------:R-:W-:Y:S03]  /*21740*/  LDSM.16.MT88.4 R20, [R181+0xa000] ;  /* 0x00a00000b514783b */ /* 0x000fe60000004200 */
[----:B------:R-:W-:Y:S01]  /*21750*/  FMNMX.FTZ R2, R55, R0, !PT ;  /* 0x0000000037027209 */ /* 0x000fe20007810000 */
[----:B------:R-:W-:Y:S03]  /*21760*/  LDSM.16.MT88.4 R28, [R182+0xa000] ;  /* 0x00a00000b61c783b */ /* 0x000fe60000004200 */
[----:B------:R-:W-:Y:S01]  /*21770*/  FMNMX.FTZ R2, R198, R2, !PT ;  /* 0x00000002c6027209 */ /* 0x000fe20007810000 */
[----:B------:R-:W3:Y:S03]  /*21780*/  LD.E R0, desc[UR6][R134.64+0xdc] ;  /* 0x0000dc0686007980 */ /* 0x000ee6000c101900 */
        /* <DEDUP_REMOVED lines=127> */
[----:B------:R-:W-:-:S05]  /*21f80*/  FMNMX.FTZ R2, R251, R2, !PT ;  /* 0x00000002fb027209 */ /* 0x000fca0007810000 */
[----:B------:R-:W1:Y:S01]  /*21f90*/  SHFL.BFLY PT, R6, R2, 0x2, 0x1f ;  /* 0x0c401f0002067f89 */ /* 0x000e6200000e0000 */
[----:B---3--:R-:W-:Y:S01]  /*21fa0*/  FMUL.FTZ R3, R0, R77 ;  /* 0x0000004d00037220 */ /* 0x008fe20000410000 */
[----:B------:R-:W-:-:S04]  /*21fb0*/  FSETP.NEU.FTZ.AND P0, PT, R77, -INF , PT ;  /* 0xff8000004d00780b */ /* 0x000fc80003f1d000 */
[----:B------:R-:W-:-:S05]  /*21fc0*/  FSEL R3, R3, RZ, P0 ;  /* 0x000000ff03037208 */ /* 0x000fca0000000000 */
[-CC-:B------:R-:W-:Y:S01]  /*21fd0*/  FFMA.FTZ R4, R40, R0.reuse, -R3.reuse ;  /* 0x0000000028047223 */ /* 0x180fe20000010803 */
[----:B------:R-:W-:-:S03]  /*21fe0*/  FFMA.FTZ R5, R122, R0, -R3 ;  /* 0x000000007a057223 */ /* 0x000fc60000010803 */
[----:B------:R3:W-:Y:S01]  /*21ff0*/  MUFU.EX2 R172, R4 ;  /* 0x0000000400ac7308 */ /* 0x0007e20000000800 */
[----:B-1----:R-:W-:-:S07]  /*22000*/  FMNMX.FTZ R2, R2, R6, !PT ;  /* 0x0000000602027209 */ /* 0x002fce0007810000 */
[----:B------:R1:W-:Y:S01]  /*22010*/  MUFU.EX2 R122, R5 ;  /* 0x00000005007a7308 */ /* 0x0003e20000000800 */
[----:B---3--:R-:W-:-:S07]  /*22020*/  FFMA.FTZ R4, R44, R0, -R3 ;  /* 0x000000002c047223 */ /* 0x008fce0000010803 */
[----:B------:R3:W-:Y:S01]  /*22030*/  MUFU.EX2 R137, R4 ;  /* 0x0000000400897308 */ /* 0x0007e20000000800 */
[----:B-1----:R-:W1:Y:S01]  /*22040*/  SHFL.BFLY PT, R5, R2, 0x1, 0x1f ;  /* 0x0c201f0002057f89 */ /* 0x002e6200000e0000 */
[----:B---3--:R-:W-:-:S06]  /*22050*/  FFMA.FTZ R4, R54, R0, -R3 ;  /* 0x0000000036047223 */ /* 0x008fcc0000010803 */
[----:B------:R3:W-:Y:S02]  /*22060*/  MUFU.EX2 R10, R4 ;  /* 0x00000004000a7308 */ /* 0x0007e40000000800 */
[----:B---3--:R-:W-:-:S06]  /*22070*/  FFMA.FTZ R4, R55, R0, -R3 ;  /* 0x0000000037047223 */ /* 0x008fcc0000010803 */
[----:B------:R3:W-:Y:S01]  /*22080*/  MUFU.EX2 R57, R4 ;  /* 0x0000000400397308 */ /* 0x0007e20000000800 */
[----:B-1----:R-:W-:Y:S01]  /*22090*/  FMNMX.FTZ R76, R2, R5, !PT ;  /* 0x00000005024c7209 */ /* 0x002fe20007810000 */
[-CC-:B------:R-:W-:Y:S01]  /*220a0*/  FFMA.FTZ R2, R202, R0.reuse, -R3.reuse ;  /* 0x00000000ca027223 */ /* 0x180fe20000010803 */
[----:B---3--:R-:W-:-:S05]  /*220b0*/  FFMA.FTZ R4, R198, R0, -R3 ;  /* 0x00000000c6047223 */ /* 0x008fca0000010803 */
[----:B------:R1:W-:Y:S01]  /*220c0*/  MUFU.EX2 R33, R4 ;  /* 0x0000000400217308 */ /* 0x0003e20000000800 */
[----:B------:R-:W-:Y:S01]  /*220d0*/  FMUL.FTZ R5, R0, R76 ;  /* 0x0000004c00057220 */ /* 0x000fe20000410000 */
[----:B------:R-:W-:Y:S01]  /*220e0*/  FSETP.NEU.FTZ.AND P1, PT, R76, -INF , PT ;  /* 0xff8000004c00780b */ /* 0x000fe20003f3d000 */
[----:B-1----:R-:W-:-:S05]  /*220f0*/  FFMA.FTZ R4, R199, R0, -R3 ;  /* 0x00000000c7047223 */ /* 0x002fca0000010803 */
[----:B------:R1:W-:Y:S01]  /*22100*/  MUFU.EX2 R9, R4 ;  /* 0x0000000400097308 */ /* 0x0003e20000000800 */
[----:B------:R-:W-:Y:S01]  /*22110*/  FSEL R5, R5, RZ, P1 ;  /* 0x000000ff05057208 */ /* 0x000fe20000800000 */
[----:B-1----:R-:W-:-:S06]  /*22120*/  FFMA.FTZ R4, R130, R0, -R3 ;  /* 0x0000000082047223 */ /* 0x002fcc0000010803 */
[----:B------:R1:W3:Y:S08]  /*22130*/  MUFU.EX2 R8, R4 ;  /* 0x0000000400087308 */ /* 0x0002f00000000800 */
[----:B------:R4:W-:Y:S01]  /*22140*/  MUFU.EX2 R130, R2 ;  /* 0x0000000200827308 */ /* 0x0009e20000000800 */
[----:B-1----:R-:W-:-:S07]  /*22150*/  FFMA.FTZ R4, R131, R0, -R3 ;  /* 0x0000000083047223 */ /* 0x002fce0000010803 */
[----:B------:R1:W-:Y:S01]  /*22160*/  MUFU.EX2 R131, R4 ;  /* 0x0000000400837308 */ /* 0x0003e20000000800 */
[----:B----4-:R-:W-:-:S07]  /*22170*/  FFMA.FTZ R2, R203, R0, -R3 ;  /* 0x00000000cb027223 */ /* 0x010fce0000010803 */
[----:B------:R4:W-:Y:S01]  /*22180*/  MUFU.EX2 R42, R2 ;  /* 0x00000002002a7308 */ /* 0x0009e20000000800 */
[----:B-1----:R-:W-:-:S07]  /*22190*/  FFMA.FTZ R4, R123, R0, -R3 ;  /* 0x000000007b047223 */ /* 0x002fce0000010803 */
[----:B------:R1:W-:Y:S01]  /*221a0*/  MUFU.EX2 R49, R4 ;  /* 0x0000000400317308 */ /* 0x0003e20000000800 */
[----:B----4-:R-:W-:-:S07]  /*221b0*/  FFMA.FTZ R2, R206, R0, -R3 ;  /* 0x00000000ce027223 */ /* 0x010fce0000010803 */
[----:B------:R4:W-:Y:S01]  /*221c0*/  MUFU.EX2 R72, R2 ;  /* 0x0000000200487308 */ /* 0x0009e20000000800 */
[----:B-1----:R-:W-:-:S07]  /*221d0*/  FFMA.FTZ R4, R118, R0, -R3 ;  /* 0x0000000076047223 */ /* 0x002fce0000010803 */
[----:B------:R1:W5:Y:S01]  /*221e0*/  MUFU.EX2 R6, R4 ;  /* 0x0000000400067308 */ /* 0x0003620000000800 */
[----:B----4-:R-:W-:-:S07]  /*221f0*/  FFMA.FTZ R2, R41, R0, -R5 ;  /* 0x0000000029027223 */ /* 0x010fce0000010805 */
[----:B------:R4:W-:Y:S01]  /*22200*/  MUFU.EX2 R198, R2 ;  /* 0x0000000200c67308 */ /* 0x0009e20000000800 */
[----:B-1----:R-:W-:Y:S01]  /*22210*/  FFMA.FTZ R4, R119, R0, -R3 ;  /* 0x0000000077047223 */ /* 0x002fe20000010803 */
[----:B---3--:R-:W-:-:S06]  /*22220*/  MOV R119, R8 ;  /* 0x0000000800777202 */ /* 0x008fcc0000000f00 */
[----:B------:R1:W3:Y:S01]  /*22230*/  MUFU.EX2 R8, R4 ;  /* 0x0000000400087308 */ /* 0x0002e20000000800 */
[----:B----4-:R-:W-:-:S07]  /*22240*/  FFMA.FTZ R2, R46, R0, -R5 ;  /* 0x000000002e027223 */ /* 0x010fce0000010805 */
[----:B------:R4:W-:Y:S01]  /*22250*/  MUFU.EX2 R202, R2 ;  /* 0x0000000200ca7308 */ /* 0x0009e20000000800 */
[----:B-1----:R-:W-:-:S07]  /*22260*/  FFMA.FTZ R4, R126, R0, -R3 ;  /* 0x000000007e047223 */ /* 0x002fce0000010803 */
[----:B------:R1:W-:Y:S01]  /*22270*/  MUFU.EX2 R58, R4 ;  /* 0x00000004003a7308 */ /* 0x0003e20000000800 */
[----:B----4-:R-:W-:-:S07]  /*22280*/  FFMA.FTZ R2, R52, R0, -R5 ;  /* 0x0000000034027223 */ /* 0x010fce0000010805 */
[----:B------:R4:W-:Y:S01]  /*22290*/  MUFU.EX2 R206, R2 ;  /* 0x0000000200ce7308 */ /* 0x0009e20000000800 */
[----:B-1----:R-:W-:Y:S01]  /*222a0*/  FFMA.FTZ R4, R127, R0, -R3 ;  /* 0x000000007f047223 */ /* 0x002fe20000010803 */
[----:B-----5:R-:W-:Y:S01]  /*222b0*/  MOV R127, R6 ;  /* 0x00000006007f7202 */ /* 0x020fe20000000f00 */
[----:B------:R-:W-:-:S05]  /*222c0*/  FFMA.FTZ R6, R53, R0, -R5 ;  /* 0x0000000035067223 */ /* 0x000fca0000010805 */
[----:B------:R1:W-:Y:S01]  /*222d0*/  MUFU.EX2 R91, R4 ;  /* 0x00000004005b7308 */ /* 0x0003e20000000800 */
[----:B----4-:R-:W-:-:S05]  /*222e0*/  FSEL R2, R77, RZ, P0 ;  /* 0x000000ff4d027208 */ /* 0x010fca0000000000 */
[----:B------:R-:W-:Y:S02]  /*222f0*/  FADD.FTZ R2, R39, -R2 ;  /* 0x8000000227027221 */ /* 0x000fe40000010000 */
[----:B------:R4:W-:Y:S01]  /*22300*/  MUFU.EX2 R203, R6 ;  /* 0x0000000600cb7308 */ /* 0x0009e20000000800 */
[----:B-1----:R-:W-:Y:S02]  /*22310*/  FSEL R4, R76, RZ, P1 ;  /* 0x000000ff4c047208 */ /* 0x002fe40000800000 */
[----:B--2---:R-:W-:Y:S01]  /*22320*/  MOV R32, R7 ;  /* 0x0000000700207202 */ /* 0x004fe20000000f00 */
[----:B----4-:R-:W-:Y:S02]  /*22330*/  FMUL.FTZ R6, R0, R2 ;  /* 0x0000000200067220 */ /* 0x010fe40000410000 */
[----:B------:R-:W-:Y:S01]  /*22340*/  FADD.FTZ R2, R38, -R4 ;  /* 0x8000000426027221 */ /* 0x000fe20000010000 */
[----:B------:R-:W-:Y:S01]  /*22350*/  MOV R123, R10 ;  /* 0x0000000a007b7202 */ /* 0x000fe20000000f00 */
[----:B------:R-:W-:Y:S02]  /*22360*/  LDSM.16.MT88.4 R36, [R183+0xa800] ;  /* 0x00a80000b724783b */ /* 0x000fe40000004200 */
[----:B------:R-:W-:Y:S01]  /*22370*/  FMUL.FTZ R2, R0, R2 ;  /* 0x0000000200027220 */ /* 0x000fe20000410000 */
[----:B------:R-:W-:-:S03]  /*22380*/  MOV R118, R9 ;  /* 0x0000000900767202 */ /* 0x000fc60000000f00 */
[----:B------:R1:W-:Y:S01]  /*22390*/  MUFU.EX2 R7, R2 ;  /* 0x0000000200077308 */ /* 0x0003e20000000800 */
[----:B---3--:R-:W-:Y:S02]  /*223a0*/  MOV R126, R8 ;  /* 0x00000008007e7202 */ /* 0x008fe40000000f00 */
[----:B------:R-:W2:Y:S01]  /*223b0*/  LDSM.16.MT88.4 R8, [R180+0xa000] ;  /* 0x00a00000b408783b */ /* 0x000ea20000004200 */
[-CC-:B------:R-:W-:Y:S01]  /*223c0*/  FFMA.FTZ R4, R239, R0.reuse, -R3.reuse ;  /* 0x00000000ef047223 */ /* 0x180fe20000010803 */
[----:B-1----:R-:W-:-:S04]  /*223d0*/  FFMA.FTZ R2, R207, R0, -R3 ;  /* 0x00000000cf027223 */ /* 0x002fc80000010803 */
[----:B------:R1:W-:Y:S02]  /*223e0*/  MUFU.EX2 R40, R2 ;  /* 0x0000000200287308 */ /* 0x0003e40000000800 */
[----:B-1----:R-:W-:-:S06]  /*223f0*/  FFMA.FTZ R2, R238, R0, -R3 ;  /* 0x00000000ee027223 */ /* 0x002fcc0000010803 */
[----:B------:R1:W-:Y:S08]  /*22400*/  MUFU.EX2 R239, R2 ;  /* 0x0000000200ef7308 */ /* 0x0003f00000000800 */
[----:B------:R-:W3:Y:S01]  /*22410*/  MUFU.EX2 R6, R6 ;  /* 0x0000000600067308 */ /* 0x000ee20000000800 */
[----:B-1----:R-:W-:-:S07]  /*22420*/  FFMA.FTZ R2, R196, R0, -R5 ;  /* 0x00000000c4027223 */ /* 0x002fce0000010805 */
[----:B------:R1:W-:Y:S02]  /*22430*/  MUFU.EX2 R199, R2 ;  /* 0x0000000200c77308 */ /* 0x0003e40000000800 */
[----:B-1----:R-:W-:-:S06]  /*22440*/  FFMA.FTZ R2, R197, R0, -R5 ;  /* 0x00000000c5027223 */ /* 0x002fcc0000010805 */
[----:B------:R1:W4:Y:S01]  /*22450*/  MUFU.EX2 R197, R2 ;  /* 0x0000000200c57308 */ /* 0x0003220000000800 */
[----:B------:R-:W-:Y:S01]  /*22460*/  F2FP.F16.F32.PACK_AB R13, R137, R172 ;  /* 0x000000ac890d723e */ /* 0x000fe200000000ff */
[----:B-1----:R-:W-:-:S06]  /*22470*/  FFMA.FTZ R2, R128, R0, -R5 ;  /* 0x0000000080027223 */ /* 0x002fcc0000010805 */
[----:B------:R1:W-:Y:S01]  /*22480*/  MUFU.EX2 R196, R2 ;  /* 0x0000000200c47308 */ /* 0x0003e20000000800 */
[----:B------:R-:W-:Y:S01]  /*22490*/  F2FP.F16.F32.PACK_AB R15, R57, R123 ;  /* 0x0000007b390f723e */ /* 0x000fe200000000ff */
[----:B---3--:R-:W-:Y:S01]  /*224a0*/  FMUL.FTZ R170, R170, R6 ;  /* 0x00000006aaaa7220 */ /* 0x008fe20000410000 */
[----:B------:R-:W-:Y:S01]  /*224b0*/  F2FP.F16.F32.PACK_AB R12, R202, R198 ;  /* 0x000000c6ca0c723e */ /* 0x000fe200000000ff */
[----:B------:R-:W-:Y:S01]  /*224c0*/  FMUL.FTZ R171, R171, R6 ;  /* 0x00000006abab7220 */ /* 0x000fe20000410000 */
[----:B------:R-:W-:Y:S01]  /*224d0*/  F2FP.F16.F32.PACK_AB R14, R203, R206 ;  /* 0x000000cecb0e723e */ /* 0x000fe200000000ff */
[----:B------:R-:W-:Y:S01]  /*224e0*/  FMUL.FTZ R168, R168, R7 ;  /* 0x00000007a8a87220 */ /* 0x000fe20000410000 */
[----:B-1----:R-:W-:-:S04]  /*224f0*/  FFMA.FTZ R2, R129, R0, -R5 ;  /* 0x0000000081027223 */ /* 0x002fc80000010805 */
[----:B------:R1:W3:Y:S01]  /*22500*/  MUFU.EX2 R173, R2 ;  /* 0x0000000200ad7308 */ /* 0x0002e20000000800 */
        /* <DEDUP_REMOVED lines=8> */
[-C--:B------:R-:W-:Y:S01]  /*22590*/  FMUL.FTZ R159, R159, R6.reuse ;  /* 0x000000069f9f7220 */ /* 0x080fe20000410000 */
[-C--:B------:R-:W-:Y:S01]  /*225a0*/  FMUL.FTZ R156, R156, R7.reuse ;  /* 0x000000079c9c7220 */ /* 0x080fe20000410000 */
[----:B------:R-:W-:Y:S01]  /*225b0*/  FMUL.FTZ R157, R157, R7 ;  /* 0x000000079d9d7220 */ /* 0x000fe20000410000 */
[----:B--2---:R-:W-:Y:S01]  /*225c0*/  HMMA.16816.F32 R168, R12, R8, R168 ;  /* 0x000000080ca8723c */ /* 0x004fe200000018a8 */
[-C--:B------:R-:W-:Y:S01]  /*225d0*/  FMUL.FTZ R162, R162, R6.reuse ;  /* 0x00000006a2a27220 */ /* 0x080fe20000410000 */
[----:B------:R-:W-:Y:S01]  /*225e0*/  FMUL.FTZ R163, R163, R6 ;  /* 0x00000006a3a37220 */ /* 0x000fe20000410000 */
[----:B-1----:R-:W-:-:S04]  /*225f0*/  FFMA.FTZ R2, R48, R0, -R3 ;  /* 0x0000000030027223 */ /* 0x002fc80000010803 */
[----:B------:R1:W-:Y:S01]  /*22600*/  MUFU.EX2 R222, R2 ;  /* 0x0000000200de7308 */ /* 0x0003e20000000800 */
[C---:B------:R-:W-:Y:S01]  /*22610*/  HMMA.16816.F32 R164, R12.reuse, R10, R164 ;  /* 0x0000000a0ca4723c */ /* 0x040fe200000018a4 */
[-C--:B------:R-:W-:Y:S01]  /*22620*/  FMUL.FTZ R160, R160, R7.reuse ;  /* 0x00000007a0a07220 */ /* 0x080fe20000410000 */
[----:B------:R-:W-:Y:S01]  /*22630*/  FMUL.FTZ R161, R161, R7 ;  /* 0x00000007a1a17220 */ /* 0x000fe20000410000 */
[----:B------:R-:W-:Y:S02]  /*22640*/  MOV R129, R33 ;  /* 0x0000002100817202 */ /* 0x000fe40000000f00 */
[----:B------:R-:W-:Y:S01]  /*22650*/  MOV R65, R32 ;  /* 0x0000002000417202 */ /* 0x000fe20000000f00 */
[----:B------:R-:W-:Y:S01]  /*22660*/  HMMA.16816.F32 R52, R12, R18, R156 ;  /* 0x000000120c34723c */ /* 0x000fe2000000189c */
[----:B------:R-:W2:Y:S01]  /*22670*/  LDSM.16.MT88.4 R32, [R181+0xa800] ;  /* 0x00a80000b520783b */ /* 0x000ea20000004200 */
[----:B-1----:R-:W-:-:S04]  /*22680*/  FFMA.FTZ R2, R234, R0, -R3 ;  /* 0x00000000ea027223 */ /* 0x002fc80000010803 */
[----:B------:R1:W-:Y:S01]  /*22690*/  MUFU.EX2 R207, R2 ;  /* 0x0000000200cf7308 */ /* 0x0003e20000000800 */
[----:B------:R-:W-:Y:S01]  /*226a0*/  HMMA.16816.F32 R44, R12, R16, R160 ;  /* 0x000000100c2c723c */ /* 0x000fe200000018a0 */
        /* <DEDUP_REMOVED lines=13> */
[----:B----4-:R-:W-:Y:S01]  /*22780*/  F2FP.F16.F32.PACK_AB R8, R197, R199 ;  /* 0x000000c7c508723e */ /* 0x010fe200000000ff */
[----:B------:R1:W-:Y:S01]  /*22790*/  MUFU.EX2 R157, R2 ;  /* 0x00000002009d7308 */ /* 0x0003e20000000800 */
[----:B------:R-:W-:-:S02]  /*227a0*/  F2FP.F16.F32.PACK_AB R9, R118, R129 ;  /* 0x000000817609723e */ /* 0x000fc400000000ff */
[----:B---3--:R-:W-:Y:S01]  /*227b0*/  F2FP.F16.F32.PACK_AB R10, R173, R196 ;  /* 0x000000c4ad0a723e */ /* 0x008fe200000000ff */
[-C--:B------:R-:W-:Y:S01]  /*227c0*/  FMUL.FTZ R150, R150, R6.reuse ;  /* 0x0000000696967220 */ /* 0x080fe20000410000 */
[----:B------:R-:W-:Y:S01]  /*227d0*/  F2FP.F16.F32.PACK_AB R11, R131, R119 ;  /* 0x00000077830b723e */ /* 0x000fe200000000ff */
[----:B------:R-:W-:Y:S01]  /*227e0*/  FMUL.FTZ R151, R151, R6 ;  /* 0x0000000697977220 */ /* 0x000fe20000410000 */
[-C--:B------:R-:W-:Y:S01]  /*227f0*/  FMUL.FTZ R148, R148, R7.reuse ;  /* 0x0000000794947220 */ /* 0x080fe20000410000 */
[----:B------:R-:W-:Y:S01]  /*22800*/  FMUL.FTZ R149, R149, R7 ;  /* 0x0000000795957220 */ /* 0x000fe20000410000 */
[----:B------:R-:W3:Y:S01]  /*22810*/  LDSM.16.MT88.4 R16, [R182+0xa800] ;  /* 0x00a80000b610783b */ /* 0x000ee20000004200 */
[----:B-1----:R-:W-:-:S04]  /*22820*/  FFMA.FTZ R2, R121, R0, -R5 ;  /* 0x0000000079027223 */ /* 0x002fc80000010805 */
[----:B------:R1:W4:Y:S01]  /*22830*/  MUFU.EX2 R160, R2 ;  /* 0x0000000200a07308 */ /* 0x0003220000000800 */
[----:B------:R-:W-:Y:S01]  /*22840*/  HMMA.16816.F32 R152, R12, R20, R152 ;  /* 0x000000140c98723c */ /* 0x000fe20000001898 */
[----:B-1----:R-:W-:-:S06]  /*22850*/  FFMA.FTZ R2, R116, R0, -R5 ;  /* 0x0000000074027223 */ /* 0x002fcc0000010805 */
[----:B------:R1:W-:Y:S01]  /*22860*/  MUFU.EX2 R159, R2 ;  /* 0x00000002009f7308 */ /* 0x0003e20000000800 */
[C---:B------:R-:W-:Y:S06]  /*22870*/  HMMA.16816.F32 R144, R12.reuse, R28, R144 ;  /* 0x0000001c0c90723c */ /* 0x040fec0000001890 */
[----:B------:R-:W-:Y:S01]  /*22880*/  HMMA.16816.F32 R140, R12, R30, R140 ;  /* 0x0000001e0c8c723c */ /* 0x000fe2000000188c */
[----:B-1----:R-:W-:-:S05]  /*22890*/  FFMA.FTZ R2, R117, R0, -R5 ;  /* 0x0000000075027223 */ /* 0x002fca0000010805 */
[C---:B------:R-:W-:Y:S01]  /*228a0*/  HMMA.16816.F32 R28, R8.reuse, R24, R168 ;  /* 0x00000018081c723c */ /* 0x040fe200000018a8 */
[----:B------:R1:W5:Y:S05]  /*228b0*/  MUFU.EX2 R162, R2 ;  /* 0x0000000200a27308 */ /* 0x00036a0000000800 */
[----:B------:R-:W-:Y:S01]  /*228c0*/  HMMA.16816.F32 R24, R8, R26, R164 ;  /* 0x0000001a0818723c */ /* 0x000fe200000018a4 */
[----:B-1----:R-:W-:-:S04]  /*228d0*/  FFMA.FTZ R2, R235, R0, -R3 ;  /* 0x00000000eb027223 */ /* 0x002fc80000010803 */
[----:B------:R1:W-:Y:S02]  /*228e0*/  MUFU.EX2 R166, R2 ;  /* 0x0000000200a67308 */ /* 0x0003e40000000800 */
[----:B-1----:R-:W-:-:S06]  /*228f0*/  FFMA.FTZ R2, R218, R0, -R3 ;  /* 0x00000000da027223 */ /* 0x002fcc0000010803 */
[----:B------:R1:W-:Y:S01]  /*22900*/  MUFU.EX2 R165, R2 ;  /* 0x0000000200a57308 */ /* 0x0003e20000000800 */
[----:B--2---:R-:W-:Y:S01]  /*22910*/  HMMA.16816.F32 R68, R8, R32, R152 ;  /* 0x000000200844723c */ /* 0x004fe20000001898 */
[----:B-1----:R-:W-:-:S06]  /*22920*/  FFMA.FTZ R2, R219, R0, -R3 ;  /* 0x00000000db027223 */ /* 0x002fcc0000010803 */
[----:B------:R1:W-:Y:S01]  /*22930*/  MUFU.EX2 R164, R2 ;  /* 0x0000000200a47308 */ /* 0x0003e20000000800 */
[----:B------:R-:W-:Y:S06]  /*22940*/  HMMA.16816.F32 R148, R12, R22, R148 ;  /* 0x000000160c94723c */ /* 0x000fec0000001894 */
[----:B------:R-:W-:Y:S01]  /*22950*/  HMMA.16816.F32 R44, R8, R36, R44 ;  /* 0x00000024082c723c */ /* 0x000fe2000000182c */
[----:B-1----:R-:W-:-:S05]  /*22960*/  FFMA.FTZ R2, R124, R0, -R5 ;  /* 0x000000007c027223 */ /* 0x002fca0000010805 */
[----:B------:R-:W-:Y:S01]  /*22970*/  HMMA.16816.F32 R52, R8, R38, R52 ;  /* 0x000000260834723c */ /* 0x000fe20000001834 */
[----:B------:R-:W1:Y:S01]  /*22980*/  LDSM.16.MT88.4 R36, [R182+0xb000] ;  /* 0x00b00000b624783b */ /* 0x000e620000004200 */
[----:B------:R2:W-:Y:S01]  /*22990*/  MUFU.EX2 R156, R2 ;  /* 0x00000002009c7308 */ /* 0x0005e20000000800 */
[----:B------:R-:W-:Y:S02]  /*229a0*/  MOV R218, R72 ;  /* 0x0000004800da7202 */ /* 0x000fe40000000f00 */
[----:B------:R-:W1:Y:S01]  /*229b0*/  LDSM.16.MT88.4 R20, [R180+0xb000] ;  /* 0x00b00000b414783b */ /* 0x000e620000004200 */
[----:B--2---:R-:W-:-:S04]  /*229c0*/  FFMA.FTZ R2, R125, R0, -R5 ;  /* 0x000000007d027223 */ /* 0x004fc80000010805 */
[----:B------:R2:W-:Y:S02]  /*229d0*/  MUFU.EX2 R154, R2 ;  /* 0x00000002009a7308 */ /* 0x0005e40000000800 */
[----:B--2---:R-:W-:-:S06]  /*229e0*/  FFMA.FTZ R2, R200, R0, -R5 ;  /* 0x00000000c8027223 */ /* 0x004fcc0000010805 */
[----:B------:R2:W-:Y:S02]  /*229f0*/  MUFU.EX2 R153, R2 ;  /* 0x0000000200997308 */ /* 0x0005e40000000800 */
[----:B--2---:R-:W-:-:S06]  /*22a00*/  FFMA.FTZ R2, R201, R0, -R5 ;  /* 0x00000000c9027223 */ /* 0x004fcc0000010805 */
[----:B------:R2:W-:Y:S02]  /*22a10*/  MUFU.EX2 R152, R2 ;  /* 0x0000000200987308 */ /* 0x0005e40000000800 */
[----:B--2---:R-:W-:-:S06]  /*22a20*/  FFMA.FTZ R2, R214, R0, -R3 ;  /* 0x00000000d6027223 */ /* 0x004fcc0000010803 */
[----:B------:R2:W-:Y:S01]  /*22a30*/  MUFU.EX2 R163, R2 ;  /* 0x0000000200a37308 */ /* 0x0005e20000000800 */
[----:B------:R-:W-:Y:S01]  /*22a40*/  HMMA.16816.F32 R60, R8, R34, R148 ;  /* 0x00000022083c723c */ /* 0x000fe20000001894 */
[----:B--2---:R-:W-:-:S06]  /*22a50*/  FFMA.FTZ R2, R215, R0, -R3 ;  /* 0x00000000d7027223 */ /* 0x004fcc0000010803 */
[----:B------:R2:W-:Y:S02]  /*22a60*/  MUFU.EX2 R161, R2 ;  /* 0x0000000200a17308 */ /* 0x0005e40000000800 */
[----:B--2---:R-:W-:-:S06]  /*22a70*/  FFMA.FTZ R2, R94, R0, -R3 ;  /* 0x000000005e027223 */ /* 0x004fcc0000010803 */
[----:B------:R2:W-:Y:S01]  /*22a80*/  MUFU.EX2 R158, R2 ;  /* 0x00000002009e7308 */ /* 0x0005e20000000800 */
[----:B---3--:R-:W-:Y:S01]  /*22a90*/  HMMA.16816.F32 R72, R8, R16, R144 ;  /* 0x000000100848723c */ /* 0x008fe20000001890 */
[----:B--2---:R-:W-:-:S06]  /*22aa0*/  FFMA.FTZ R2, R204, R0, -R5 ;  /* 0x00000000cc027223 */ /* 0x004fcc0000010805 */
[----:B------:R2:W-:Y:S01]  /*22ab0*/  MUFU.EX2 R149, R2 ;  /* 0x0000000200957308 */ /* 0x0005e20000000800 */
[----:B------:R-:W-:Y:S01]  /*22ac0*/  HMMA.16816.F32 R140, R8, R18, R140 ;  /* 0x00000012088c723c */ /* 0x000fe2000000188c */
[----:B------:R-:W-:Y:S01]  /*22ad0*/  MOV R170, R49 ;  /* 0x0000003100aa7202 */ /* 0x000fe20000000f00 */
[----:B------:R-:W-:Y:S01]  /*22ae0*/  LDSM.16.MT88.4 R16, [R180+0xb800] ;  /* 0x00b80000b410783b */ /* 0x000fe20000004200 */
[----:B--2---:R-:W-:-:S04]  /*22af0*/  FFMA.FTZ R2, R205, R0, -R5 ;  /* 0x00000000cd027223 */ /* 0x004fc80000010805 */
[----:B------:R-:W2:Y:S01]  /*22b00*/  MUFU.EX2 R43, R4 ;  /* 0x00000004002b7308 */ /* 0x000ea20000000800 */
[----:B----4-:R-:W-:Y:S01]  /*22b10*/  F2FP.F16.F32.PACK_AB R12, R160, R157 ;  /* 0x0000009da00c723e */ /* 0x010fe200000000ff */
[----:B------:R-:W-:Y:S06]  /*22b20*/  LDSM.16.MT88.4 R48, [R181+0xb000] ;  /* 0x00b00000b530783b */ /* 0x000fec0000004200 */
[----:B------:R3:W4:Y:S02]  /*22b30*/  MUFU.EX2 R148, R2 ;  /* 0x0000000200947308 */ /* 0x0007240000000800 */
[----:B---3--:R-:W-:-:S06]  /*22b40*/  FFMA.FTZ R2, R236, R0, -R5 ;  /* 0x00000000ec027223 */ /* 0x008fcc0000010805 */
[----:B------:R3:W-:Y:S01]  /*22b50*/  MUFU.EX2 R147, R2 ;  /* 0x0000000200937308 */ /* 0x0007e20000000800 */
[----:B------:R-:W-:Y:S01]  /*22b60*/  F2FP.F16.F32.PACK_AB R13, R170, R122 ;  /* 0x0000007aaa0d723e */ /* 0x000fe200000000ff */
[----:B---3--:R-:W-:-:S06]  /*22b70*/  FFMA.FTZ R2, R237, R0, -R5 ;  /* 0x00000000ed027223 */ /* 0x008fcc0000010805 */
[----:B------:R3:W4:Y:S01]  /*22b80*/  MUFU.EX2 R146, R2 ;  /* 0x0000000200927308 */ /* 0x0007220000000800 */
[----:B-----5:R-:W-:Y:S02]  /*22b90*/  F2FP.F16.F32.PACK_AB R14, R162, R159 ;  /* 0x0000009fa20e723e */ /* 0x020fe400000000ff */
[----:B------:R-:W-:Y:S02]  /*22ba0*/  F2FP.F16.F32.PACK_AB R15, R126, R127 ;  /* 0x0000007f7e0f723e */ /* 0x000fe400000000ff */
[----:B------:R-:W-:Y:S01]  /*22bb0*/  MOV R4, R42 ;  /* 0x0000002a00047202 */ /* 0x000fe20000000f00 */
[----:B---3--:R-:W-:-:S04]  /*22bc0*/  FFMA.FTZ R2, R95, R0, -R3 ;  /* 0x000000005f027223 */ /* 0x008fc80000010803 */
[----:B------:R3:W-:Y:S01]  /*22bd0*/  MUFU.EX2 R155, R2 ;  /* 0x00000002009b7308 */ /* 0x0007e20000000800 */
[----:B------:R-:W-:Y:S02]  /*22be0*/  MOV R219, R4 ;  /* 0x0000000400db7202 */ /* 0x000fe40000000f00 */
[----:B------:R-:W-:Y:S02]  /*22bf0*/  MOV R201, R130 ;  /* 0x0000008200c97202 */ /* 0x000fe40000000f00 */
[----:B------:R-:W-:Y:S01]  /*22c00*/  MOV R130, R59 ;  /* 0x0000003b00827202 */ /* 0x000fe20000000f00 */
[----:B---3--:R-:W-:-:S04]  /*22c10*/  FFMA.FTZ R2, R98, R0, -R3 ;  /* 0x0000000062027223 */ /* 0x008fc80000010803 */
[----:B------:R3:W-:Y:S01]  /*22c20*/  MUFU.EX2 R151, R2 ;  /* 0x0000000200977308 */ /* 0x0007e20000000800 */
[----:B------:R-:W-:Y:S02]  /*22c30*/  MOV R215, R58 ;  /* 0x0000003a00d77202 */ /* 0x000fe40000000f00 */
[----:B------:R-:W-:Y:S02]  /*22c40*/  MOV R4, R57 ;  /* 0x0000003900047202 */ /* 0x000fe40000000f00 */
[----:B------:R-:W-:Y:S02]  /*22c50*/  MOV R200, R56 ;  /* 0x0000003800c87202 */ /* 0x000fe40000000f00 */
[----:B-1----:R-:W-:Y:S01]  /*22c60*/  HMMA.16816.F32 R56, R12, R38, R140 ;  /* 0x000000260c38723c */ /* 0x002fe2000000188c */
[----:B---3--:R-:W-:-:S04]  /*22c70*/  FFMA.FTZ R2, R99, R0, -R3 ;  /* 0x0000000063027223 */ /* 0x008fc80000010803 */
[----:B------:R1:W-:Y:S02]  /*22c80*/  MUFU.EX2 R150, R2 ;  /* 0x0000000200967308 */ /* 0x0003e40000000800 */
[----:B-1----:R-:W-:-:S06]  /*22c90*/  FFMA.FTZ R2, R220, R0, -R5 ;  /* 0x00000000dc027223 */ /* 0x002fcc0000010805 */
[----:B------:R1:W-:Y:S01]  /*22ca0*/  MUFU.EX2 R142, R2 ;  /* 0x00000002008e7308 */ /* 0x0003e20000000800 */
[----:B------:R-:W-:Y:S02]  /*22cb0*/  MOV R236, R170 ;  /* 0x000000aa00ec7202 */ /* 0x000fe40000000f00 */
[----:B------:R-:W-:Y:S01]  /*22cc0*/  MOV R170, R137 ;  /* 0x0000008900aa7202 */ /* 0x000fe20000000f00 */
[----:B-1----:R-:W-:-:S04]  /*22cd0*/  FFMA.FTZ R2, R78, R0, -R5 ;  /* 0x000000004e027223 */ /* 0x002fc80000010805 */
[----:B------:R1:W3:Y:S02]  /*22ce0*/  MUFU.EX2 R141, R2 ;  /* 0x00000002008d7308 */ /* 0x0002e40000000800 */
[----:B-1----:R-:W-:-:S06]  /*22cf0*/  FFMA.FTZ R2, R232, R0, -R5 ;  /* 0x00000000e8027223 */ /* 0x002fcc0000010805 */
[----:B------:R1:W-:Y:S02]  /*22d00*/  MUFU.EX2 R140, R2 ;  /* 0x00000002008c7308 */ /* 0x0003e40000000800 */
[----:B-1----:R-:W-:-:S06]  /*22d10*/  FFMA.FTZ R2, R233, R0, -R5 ;  /* 0x00000000e9027223 */ /* 0x002fcc0000010805 */
[----:B------:R1:W5:Y:S02]  /*22d20*/  MUFU.EX2 R137, R2 ;  /* 0x0000000200897308 */ /* 0x0003640000000800 */
[----:B-1----:R-:W-:-:S06]  /*22d30*/  FFMA.FTZ R2, R102, R0, -R3 ;  /* 0x0000000066027223 */ /* 0x002fcc0000010803 */
[----:B------:R1:W-:Y:S01]  /*22d40*/  MUFU.EX2 R145, R2 ;  /* 0x0000000200917308 */ /* 0x0003e20000000800 */
[----:B------:R-:W-:Y:S02]  /*22d50*/  MOV R128, R66 ;  /* 0x0000004200807202 */ /* 0x000fe40000000f00 */
[----:B------:R-:W-:Y:S01]  /*22d60*/  MOV R233, R129 ;  /* 0x0000008100e97202 */ /* 0x000fe20000000f00 */
[----:B-1----:R-:W-:-:S04]  /*22d70*/  FFMA.FTZ R2, R103, R0, -R3 ;  /* 0x0000000067027223 */ /* 0x002fc80000010803 */
[----:B------:R1:W-:Y:S01]  /*22d80*/  MUFU.EX2 R144, R2 ;  /* 0x0000000200907308 */ /* 0x0003e20000000800 */
[----:B--2---:R-:W-:Y:S02]  /*22d90*/  MOV R168, R43 ;  /* 0x0000002b00a87202 */ /* 0x004fe40000000f00 */
[----:B------:R-:W-:Y:S02]  /*22da0*/  MOV R167, R40 ;  /* 0x0000002800a77202 */ /* 0x000fe40000000f00 */
[----:B------:R-:W-:Y:S01]  /*22db0*/  MOV R214, R91 ;  /* 0x0000005b00d67202 */ /* 0x000fe20000000f00 */
[----:B------:R-:W2:Y:S01]  /*22dc0*/  LDSM.16.MT88.4 R40, [R183+0xb000] ;  /* 0x00b00000b728783b */ /* 0x000ea20000004200 */
[----:B-1----:R-:W-:-:S04]  /*22dd0*/  FFMA.FTZ R2, R106, R0, -R3 ;  /* 0x000000006a027223 */ /* 0x002fc80000010803 */
[----:B------:R1:W-:Y:S01]  /*22de0*/  MUFU.EX2 R143, R2 ;  /* 0x00000002008f7308 */ /* 0x0003e20000000800 */
[----:B------:R-:W-:Y:S02]  /*22df0*/  MOV R91, R65 ;  /* 0x00000041005b7202 */ /* 0x000fe40000000f00 */
[----:B------:R-:W-:Y:S01]  /*22e00*/  MOV R235, R128 ;  /* 0x0000008000eb7202 */ /* 0x000fe20000000f00 */
[----:B-1----:R-:W-:-:S04]  /*22e10*/  FFMA.FTZ R2, R216, R0, -R5 ;  /* 0x00000000d8027223 */ /* 0x002fc80000010805 */
[----:B------:R1:W-:Y:S01]  /*22e20*/  MUFU.EX2 R129, R2 ;  /* 0x0000000200817308 */ /* 0x0003e20000000800 */
[----:B------:R-:W-:Y:S01]  /*22e30*/  MOV R216, R170 ;  /* 0x000000aa00d87202 */ /* 0x000fe20000000f00 */
[----:B-1----:R-:W-:-:S06]  /*22e40*/  FFMA.FTZ R2, R217, R0, -R5 ;  /* 0x00000000d9027223 */ /* 0x002fcc0000010805 */
[----:B------:R1:W5:Y:S02]  /*22e50*/  MUFU.EX2 R128, R2 ;  /* 0x0000000200807308 */ /* 0x0003640000000800 */
[----:B-1----:R-:W-:Y:S01]  /*22e60*/  FFMA.FTZ R2, R212, R0, -R5 ;  /* 0x00000000d4027223 */ /* 0x002fe20000010805 */
[----:B------:R-:W-:-:S05]  /*22e70*/  MOV R212, R91 ;  /* 0x0000005b00d47202 */ /* 0x000fca0000000f00 */
[----:B------:R-:W-:Y:S01]  /*22e80*/  FFMA.FTZ R6, R212, R6, R172 ;  /* 0x00000006d4067223 */ /* 0x000fe200000100ac */
[----:B------:R-:W-:Y:S02]  /*22e90*/  MOV R212, R216 ;  /* 0x000000d800d47202 */ /* 0x000fe40000000f00 */
[----:B------:R-:W-:Y:S02]  /*22ea0*/  MOV R216, R4 ;  /* 0x0000000400d87202 */ /* 0x000fe40000000f00 */
[----:B------:R-:W5:Y:S01]  /*22eb0*/  LDL.LU R4, [R1+0xc] ;  /* 0x00000c0001047983 */ /* 0x000f620000300800 */
[C---:B------:R-:W-:Y:S03]  /*22ec0*/  HMMA.16816.F32 R32, R12.reuse, R20, R28 ;  /* 0x000000140c20723c */ /* 0x040fe6000000181c */
[----:B------:R-:W1:Y:S03]  /*22ed0*/  LDSM.16.MT88.4 R28, [R183+0xb800] ;  /* 0x00b80000b71c783b */ /* 0x000e660000004200 */
[----:B------:R-:W-:Y:S01]  /*22ee0*/  HMMA.16816.F32 R24, R12, R22, R24 ;  /* 0x000000160c18723c */ /* 0x000fe20000001818 */
[----:B------:R-:W-:-:S02]  /*22ef0*/  F2FP.F16.F32.PACK_AB R8, R154, R156 ;  /* 0x0000009c9a08723e */ /* 0x000fc400000000ff */
[----:B------:R-:W-:Y:S02]  /*22f00*/  F2FP.F16.F32.PACK_AB R9, R214, R215 ;  /* 0x000000d7d609723e */ /* 0x000fe400000000ff */
[----:B------:R-:W-:Y:S01]  /*22f10*/  F2FP.F16.F32.PACK_AB R10, R152, R153 ;  /* 0x00000099980a723e */ /* 0x000fe200000000ff */
[----:B--2---:R-:W-:Y:S01]  /*22f20*/  HMMA.16816.F32 R20, R12, R40, R44 ;  /* 0x000000280c14723c */ /* 0x004fe2000000182c */
[----:B------:R-:W-:-:S05]  /*22f30*/  F2FP.F16.F32.PACK_AB R11, R219, R201 ;  /* 0x000000c9db0b723e */ /* 0x000fca00000000ff */
[----:B------:R-:W-:Y:S01]  /*22f40*/  HMMA.16816.F32 R40, R12, R42, R52 ;  /* 0x0000002a0c28723c */ /* 0x000fe20000001834 */
[----:B------:R-:W-:Y:S01]  /*22f50*/  MOV R234, R67 ;  /* 0x0000004300ea7202 */ /* 0x000fe20000000f00 */
[----:B------:R-:W2:Y:S01]  /*22f60*/  LDSM.16.MT88.4 R52, [R181+0xb800] ;  /* 0x00b80000b534783b */ /* 0x000ea20000004200 */
[----:B------:R-:W-:-:S03]  /*22f70*/  MOV R171, R64 ;  /* 0x0000004000ab7202 */ /* 0x000fc60000000f00 */
[----:B------:R-:W-:Y:S01]  /*22f80*/  HMMA.16816.F32 R72, R12, R36, R72 ;  /* 0x000000240c48723c */ /* 0x000fe20000001848 */
[----:B------:R-:W3:Y:S05]  /*22f90*/  LDSM.16.MT88.4 R36, [R180+0xc000] ;  /* 0x00c00000b424783b */ /* 0x000eea0000004200 */
[C---:B------:R-:W-:Y:S01]  /*22fa0*/  HMMA.16816.F32 R64, R8.reuse, R16, R32 ;  /* 0x000000100840723c */ /* 0x040fe20000001820 */
[----:B------:R-:W-:Y:S05]  /*22fb0*/  LDSM.16.MT88.4 R32, [R181+0xc000] ;  /* 0x00c00000b520783b */ /* 0x000fea0000004200 */
[----:B------:R-:W-:Y:S01]  /*22fc0*/  HMMA.16816.F32 R44, R8, R18, R24 ;  /* 0x00000012082c723c */ /* 0x000fe20000001818 */
[----:B------:R-:W3:Y:S05]  /*22fd0*/  LDSM.16.MT88.4 R16, [R183+0xc000] ;  /* 0x00c00000b710783b */ /* 0x000eea0000004200 */
[C---:B------:R-:W-:Y:S06]  /*22fe0*/  HMMA.16816.F32 R68, R12.reuse, R48, R68 ;  /* 0x000000300c44723c */ /* 0x040fec0000001844 */
[----:B------:R-:W-:Y:S01]  /*22ff0*/  HMMA.16816.F32 R60, R12, R50, R60 ;  /* 0x000000320c3c723c */ /* 0x000fe2000000183c */
[----:B------:R-:W3:Y:S05]  /*23000*/  LDSM.16.MT88.4 R48, [R182+0xb800] ;  /* 0x00b80000b630783b */ /* 0x000eea0000004200 */
[C---:B-1----:R-:W-:Y:S06]  /*23010*/  HMMA.16816.F32 R24, R8.reuse, R28, R20 ;  /* 0x0000001c0818723c */ /* 0x042fec0000001814 */
[----:B------:R-:W-:Y:S01]  /*23020*/  HMMA.16816.F32 R20, R8, R30, R40 ;  /* 0x0000001e0814723c */ /* 0x000fe20000001828 */
[----:B----4-:R-:W-:-:S02]  /*23030*/  F2FP.F16.F32.PACK_AB R12, R148, R149 ;  /* 0x00000095940c723e */ /* 0x010fc400000000ff */
[----:B------:R-:W-:Y:S02]  /*23040*/  F2FP.F16.F32.PACK_AB R13, R167, R218 ;  /* 0x000000daa70d723e */ /* 0x000fe400000000ff */
[----:B------:R-:W-:Y:S02]  /*23050*/  F2FP.F16.F32.PACK_AB R14, R146, R147 ;  /* 0x00000093920e723e */ /* 0x000fe400000000ff */
[----:B------:R-:W-:Y:S01]  /*23060*/  F2FP.F16.F32.PACK_AB R15, R168, R239 ;  /* 0x000000efa80f723e */ /* 0x000fe200000000ff */
[C---:B--2---:R-:W-:Y:S01]  /*23070*/  HMMA.16816.F32 R68, R8.reuse, R52, R68 ;  /* 0x000000340844723c */ /* 0x044fe20000001844 */
[----:B------:R-:W-:Y:S02]  /*23080*/  MOV R205, R127 ;  /* 0x0000007f00cd7202 */ /* 0x000fe40000000f00 */
[----:B------:R1:W-:Y:S03]  /*23090*/  MUFU.EX2 R127, R2 ;  /* 0x00000002007f7308 */ /* 0x0003e60000000800 */
[----:B------:R-:W-:Y:S06]  /*230a0*/  HMMA.16816.F32 R40, R8, R54, R60 ;  /* 0x000000360828723c */ /* 0x000fec000000183c */
[C---:B---3--:R-:W-:Y:S01]  /*230b0*/  HMMA.16816.F32 R52, R12.reuse, R38, R44 ;  /* 0x000000260c34723c */ /* 0x048fe2000000182c */
[----:B------:R-:W2:Y:S05]  /*230c0*/  LDSM.16.MT88.4 R44, [R180+0xc800] ;  /* 0x00c80000b42c783b */ /* 0x000eaa0000004200 */
[----:B------:R-:W-:Y:S01]  /*230d0*/  HMMA.16816.F32 R28, R12, R18, R20 ;  /* 0x000000120c1c723c */ /* 0x000fe20000001814 */
[----:B------:R-:W3:Y:S01]  /*230e0*/  LDSM.16.MT88.4 R20, [R183+0xc800] ;  /* 0x00c80000b714783b */ /* 0x000ee20000004200 */
[----:B-1----:R-:W-:Y:S01]  /*230f0*/  FFMA.FTZ R2, R213, R0, -R5 ;  /* 0x00000000d5027223 */ /* 0x002fe20000010805 */
[----:B------:R-:W-:-:S03]  /*23100*/  MOV R204, R126 ;  /* 0x0000007e00cc7202 */ /* 0x000fc60000000f00 */
[----:B------:R1:W4:Y:S01]  /*23110*/  MUFU.EX2 R126, R2 ;  /* 0x00000002007e7308 */ /* 0x0003220000000800 */
[----:B------:R-:W-:Y:S01]  /*23120*/  HMMA.16816.F32 R72, R8, R48, R72 ;  /* 0x000000300848723c */ /* 0x000fe20000001848 */
[----:B------:R-:W-:-:S05]  /*23130*/  MOV R169, R136 ;  /* 0x0000008800a97202 */ /* 0x000fca0000000f00 */
[----:B------:R-:W-:Y:S01]  /*23140*/  HMMA.16816.F32 R56, R8, R50, R56 ;  /* 0x000000320838723c */ /* 0x000fe20000001838 */
[----:B------:R-:W4:Y:S01]  /*23150*/  LDSM.16.MT88.4 R48, [R182+0xc000] ;  /* 0x00c00000b630783b */ /* 0x000f220000004200 */
[----:B------:R-:W-:Y:S01]  /*23160*/  MOV R220, R131 ;  /* 0x0000008300dc7202 */ /* 0x000fe20000000f00 */
[----:B-1----:R-:W-:-:S04]  /*23170*/  FFMA.FTZ R2, R107, R0, -R3 ;  /* 0x000000006b027223 */ /* 0x002fc80000010803 */
[----:B------:R1:W-:Y:S01]  /*23180*/  MUFU.EX2 R136, R2 ;  /* 0x0000000200887308 */ /* 0x0003e20000000800 */
[C---:B------:R-:W-:Y:S01]  /*23190*/  HMMA.16816.F32 R64, R12.reuse, R36, R64 ;  /* 0x000000240c40723c */ /* 0x040fe20000001840 */
[----:B------:R-:W-:Y:S01]  /*231a0*/  MOV R170, R130 ;  /* 0x0000008200aa7202 */ /* 0x000fe20000000f00 */
[----:B------:R-:W-:Y:S04]  /*231b0*/  LDSM.16.MT88.4 R36, [R182+0xc800] ;  /* 0x00c80000b624783b */ /* 0x000fe80000004200 */
[----:B------:R-:W-:Y:S01]  /*231c0*/  HMMA.16816.F32 R60, R12, R16, R24 ;  /* 0x000000100c3c723c */ /* 0x000fe20000001818 */
[----:B------:R-:W4:Y:S01]  /*231d0*/  LDSM.16.MT88.4 R16, [R181+0xc800] ;  /* 0x00c80000b510783b */ /* 0x000f220000004200 */
[----:B-1----:R-:W-:-:S04]  /*231e0*/  FFMA.FTZ R2, R114, R0, -R3 ;  /* 0x0000000072027223 */ /* 0x002fc80000010803 */
[----:B------:R1:W-:Y:S01]  /*231f0*/  MUFU.EX2 R131, R2 ;  /* 0x0000000200837308 */ /* 0x0003e20000000800 */
[----:B------:R-:W-:Y:S01]  /*23200*/  MOV R237, R122 ;  /* 0x0000007a00ed7202 */ /* 0x000fe20000000f00 */
[----:B-1----:R-:W-:-:S06]  /*23210*/  FFMA.FTZ R2, R115, R0, -R3 ;  /* 0x0000000073027223 */ /* 0x002fcc0000010803 */
[----:B------:R1:W-:Y:S01]  /*23220*/  MUFU.EX2 R130, R2 ;  /* 0x0000000200827308 */ /* 0x0003e20000000800 */
[----:B------:R-:W-:Y:S01]  /*23230*/  F2FP.F16.F32.PACK_AB R8, R141, R142 ;  /* 0x0000008e8d08723e */ /* 0x000fe200000000ff */
[----:B------:R-:W-:Y:S01]  /*23240*/  HMMA.16816.F32 R68, R12, R32, R68 ;  /* 0x000000200c44723c */ /* 0x000fe20000001844 */
[----:B------:R-:W-:Y:S02]  /*23250*/  F2FP.F16.F32.PACK_AB R9, R222, R238 ;  /* 0x000000eede09723e */ /* 0x000fe400000000ff */
[----:B-----5:R-:W-:Y:S01]  /*23260*/  F2FP.F16.F32.PACK_AB R10, R137, R140 ;  /* 0x0000008c890a723e */ /* 0x020fe200000000ff */
[----:B-1----:R-:W-:-:S04]  /*23270*/  FFMA.FTZ R2, R92, R0, -R5 ;  /* 0x000000005c027223 */ /* 0x002fc80000010805 */
[----:B------:R1:W-:Y:S01]  /*23280*/  MUFU.EX2 R120, R2 ;  /* 0x0000000200787308 */ /* 0x0003e20000000800 */
[----:B------:R-:W-:Y:S01]  /*23290*/  F2FP.F16.F32.PACK_AB R11, R166, R207 ;  /* 0x000000cfa60b723e */ /* 0x000fe200000000ff */
[----:B------:R-:W-:Y:S01]  /*232a0*/  HMMA.16816.F32 R24, R12, R34, R40 ;  /* 0x000000220c18723c */ /* 0x000fe20000001828 */
[----:B------:R-:W-:Y:S01]  /*232b0*/  MOV R78, R119 ;  /* 0x00000077004e7202 */ /* 0x000fe20000000f00 */
[----:B-1----:R-:W-:-:S04]  /*232c0*/  FFMA.FTZ R2, R93, R0, -R5 ;  /* 0x000000005d027223 */ /* 0x002fc80000010805 */
[----:B------:R1:W5:Y:S01]  /*232d0*/  MUFU.EX2 R122, R2 ;  /* 0x00000002007a7308 */ /* 0x0003620000000800 */
[C---:B--2---:R-:W-:Y:S06]  /*232e0*/  HMMA.16816.F32 R64, R8.reuse, R44, R64 ;  /* 0x0000002c0840723c */ /* 0x044fec0000001840 */
[----:B------:R-:W-:Y:S01]  /*232f0*/  HMMA.16816.F32 R52, R8, R46, R52 ;  /* 0x0000002e0834723c */ /* 0x000fe20000001834 */
[----:B------:R-:W2:Y:S01]  /*23300*/  LDSM.16.MT88.4 R44, [R180+0xd000] ;  /* 0x00d00000b42c783b */ /* 0x000ea20000004200 */
[----:B-1----:R-:W-:-:S04]  /*23310*/  FFMA.FTZ R2, R96, R0, -R5 ;  /* 0x0000000060027223 */ /* 0x002fc80000010805 */
[----:B------:R1:W-:Y:S01]  /*23320*/  MUFU.EX2 R121, R2 ;  /* 0x0000000200797308 */ /* 0x0003e20000000800 */
[----:B---3--:R-:W-:Y:S01]  /*23330*/  HMMA.16816.F32 R32, R8, R22, R28 ;  /* 0x000000160820723c */ /* 0x008fe2000000181c */
[----:B------:R-:W3:Y:S01]  /*23340*/  LDSM.16.MT88.4 R28, [R183+0xd000] ;  /* 0x00d00000b71c783b */ /* 0x000ee20000004200 */
[----:B-1----:R-:W-:-:S05]  /*23350*/  FFMA.FTZ R2, R97, R0, -R5 ;  /* 0x0000000061027223 */ /* 0x002fca0000010805 */
[----:B------:R1:W5:Y:S01]  /*23360*/  MUFU.EX2 R119, R2 ;  /* 0x0000000200777308 */ /* 0x0003620000000800 */
[----:B----4-:R-:W-:Y:S01]  /*23370*/  HMMA.16816.F32 R72, R12, R48, R72 ;  /* 0x000000300c48723c */ /* 0x010fe20000001848 */
[----:B------:R-:W-:-:S05]  /*23380*/  MOV R217, R123 ;  /* 0x0000007b00d97202 */ /* 0x000fca0000000f00 */
[----:B------:R-:W-:Y:S01]  /*23390*/  HMMA.16816.F32 R40, R12, R50, R56 ;  /* 0x000000320c28723c */ /* 0x000fe20000001838 */
[----:B-1----:R-:W-:-:S04]  /*233a0*/  FFMA.FTZ R2, R110, R0, -R3 ;  /* 0x000000006e027223 */ /* 0x002fc80000010803 */
[----:B------:R1:W-:Y:S01]  /*233b0*/  MUFU.EX2 R125, R2 ;  /* 0x00000002007d7308 */ /* 0x0003e20000000800 */
[----:B------:R-:W-:Y:S01]  /*233c0*/  HMMA.16816.F32 R60, R8, R20, R60 ;  /* 0x00000014083c723c */ /* 0x000fe2000000183c */
[----:B------:R-:W4:Y:S01]  /*233d0*/  LDSM.16.MT88.4 R20, [R181+0xd000] ;  /* 0x00d00000b514783b */ /* 0x000f220000004200 */
[----:B-1----:R-:W-:-:S05]  /*233e0*/  FFMA.FTZ R2, R111, R0, -R3 ;  /* 0x000000006f027223 */ /* 0x002fca0000010803 */
[----:B------:R1:W-:Y:S01]  /*233f0*/  MUFU.EX2 R124, R2 ;  /* 0x00000002007c7308 */ /* 0x0003e20000000800 */
[C---:B------:R-:W-:Y:S06]  /*23400*/  HMMA.16816.F32 R68, R8.reuse, R16, R68 ;  /* 0x000000100844723c */ /* 0x040fec0000001844 */
[----:B------:R-:W-:Y:S01]  /*23410*/  HMMA.16816.F32 R24, R8, R18, R24 ;  /* 0x000000120818723c */ /* 0x000fe20000001818 */
[----:B------:R-:W5:Y:S01]  /*23420*/  LDSM.16.MT88.4 R16, [R182+0xd000] ;  /* 0x00d00000b610783b */ /* 0x000f620000004200 */
[----:B-1----:R-:W-:-:S04]  /*23430*/  FFMA.FTZ R2, R86, R0, -R3 ;  /* 0x0000000056027223 */ /* 0x002fc80000010803 */
[----:B------:R1:W-:Y:S02]  /*23440*/  MUFU.EX2 R123, R2 ;  /* 0x00000002007b7308 */ /* 0x0003e40000000800 */
[----:B-1----:R-:W-:-:S06]  /*23450*/  FFMA.FTZ R2, R100, R0, -R5 ;  /* 0x0000000064027223 */ /* 0x002fcc0000010805 */
[----:B------:R1:W-:Y:S01]  /*23460*/  MUFU.EX2 R116, R2 ;  /* 0x0000000200747308 */ /* 0x0003e20000000800 */
[----:B------:R-:W-:Y:S01]  /*23470*/  F2FP.F16.F32.PACK_AB R12, R128, R129 ;  /* 0x00000081800c723e */ /* 0x000fe200000000ff */
[----:B------:R-:W-:Y:S01]  /*23480*/  HMMA.16816.F32 R72, R8, R36, R72 ;  /* 0x000000240848723c */ /* 0x000fe20000001848 */
[----:B------:R-:W-:Y:S02]  /*23490*/  F2FP.F16.F32.PACK_AB R13, R164, R165 ;  /* 0x000000a5a40d723e */ /* 0x000fe400000000ff */
[----:B------:R-:W-:Y:S01]  /*234a0*/  F2FP.F16.F32.PACK_AB R14, R126, R127 ;  /* 0x0000007f7e0e723e */ /* 0x000fe200000000ff */
[----:B-1----:R-:W-:-:S04]  /*234b0*/  FFMA.FTZ R2, R101, R0, -R5 ;  /* 0x0000000065027223 */ /* 0x002fc80000010805 */
[----:B------:R1:W5:Y:S01]  /*234c0*/  MUFU.EX2 R114, R2 ;  /* 0x0000000200727308 */ /* 0x0003620000000800 */
[----:B------:R-:W-:Y:S01]  /*234d0*/  F2FP.F16.F32.PACK_AB R15, R161, R163 ;  /* 0x000000a3a10f723e */ /* 0x000fe200000000ff */
[----:B------:R-:W-:Y:S01]  /*234e0*/  HMMA.16816.F32 R40, R8, R38, R40 ;  /* 0x000000260828723c */ /* 0x000fe20000001828 */
[----:B------:R-:W-:Y:S01]  /*234f0*/  MOV R232, R118 ;  /* 0x0000007600e87202 */ /* 0x000fe20000000f00 */
[----:B-1----:R-:W-:-:S04]  /*23500*/  FFMA.FTZ R2, R104, R0, -R5 ;  /* 0x0000000068027223 */ /* 0x002fc80000010805 */
[----:B------:R1:W-:Y:S01]  /*23510*/  MUFU.EX2 R111, R2 ;  /* 0x00000002006f7308 */ /* 0x0003e20000000800 */
[C---:B--2---:R-:W-:Y:S06]  /*23520*/  HMMA.16816.F32 R64, R12.reuse, R44, R64 ;  /* 0x0000002c0c40723c */ /* 0x044fec0000001840 */
[----:B------:R-:W-:Y:S01]  /*23530*/  HMMA.16816.F32 R52, R12, R46, R52 ;  /* 0x0000002e0c34723c */ /* 0x000fe20000001834 */
[----:B------:R-:W2:Y:S01]  /*23540*/  LDSM.16.MT88.4 R44, [R180+0xd800] ;  /* 0x00d80000b42c783b */ /* 0x000ea20000004200 */
[----:B-1----:R-:W-:-:S04]  /*23550*/  FFMA.FTZ R2, R105, R0, -R5 ;  /* 0x0000000069027223 */ /* 0x002fc80000010805 */
[----:B------:R1:W2:Y:S01]  /*23560*/  MUFU.EX2 R110, R2 ;  /* 0x00000002006e7308 */ /* 0x0002a20000000800 */
[----:B---3--:R-:W-:Y:S01]  /*23570*/  HMMA.16816.F32 R36, R12, R30, R32 ;  /* 0x0000001e0c24723c */ /* 0x008fe20000001820 */
[----:B------:R-:W3:Y:S01]  /*23580*/  LDSM.16.MT88.4 R32, [R183+0xd800] ;  /* 0x00d80000b720783b */ /* 0x000ee20000004200 */
[----:B-1----:R-:W-:-:S05]  /*23590*/  FFMA.FTZ R2, R87, R0, -R3 ;  /* 0x0000000057027223 */ /* 0x002fca0000010803 */
[----:B------:R1:W-:Y:S01]  /*235a0*/  MUFU.EX2 R118, R2 ;  /* 0x0000000200767308 */ /* 0x0003e20000000800 */
[----:B------:R-:W-:Y:S01]  /*235b0*/  HMMA.16816.F32 R60, R12, R28, R60 ;  /* 0x0000001c0c3c723c */ /* 0x000fe2000000183c */
[----:B-1----:R-:W-:-:S06]  /*235c0*/  FFMA.FTZ R2, R84, R0, -R3 ;  /* 0x0000000054027223 */ /* 0x002fcc0000010803 */
[----:B------:R1:W-:Y:S01]  /*235d0*/  MUFU.EX2 R117, R2 ;  /* 0x0000000200757308 */ /* 0x0003e20000000800 */
[----:B----4-:R-:W-:Y:S01]  /*235e0*/  HMMA.16816.F32 R68, R12, R20, R68 ;  /* 0x000000140c44723c */ /* 0x010fe20000001844 */
[----:B-1----:R-:W-:-:S06]  /*235f0*/  FFMA.FTZ R2, R83, R0, -R3 ;  /* 0x0000000053027223 */ /* 0x002fcc0000010803 */
[----:B------:R1:W-:Y:S01]  /*23600*/  MUFU.EX2 R115, R2 ;  /* 0x0000000200737308 */ /* 0x0003e20000000800 */
[C---:B------:R-:W-:Y:S01]  /*23610*/  HMMA.16816.F32 R28, R12.reuse, R22, R24 ;  /* 0x000000160c1c723c */ /* 0x040fe20000001818 */
[----:B------:R-:W4:Y:S05]  /*23620*/  LDSM.16.MT88.4 R24, [R181+0xd800] ;  /* 0x00d80000b518783b */ /* 0x000f2a0000004200 */
[----:B-----5:R-:W-:Y:S01]  /*23630*/  HMMA.16816.F32 R72, R12, R16, R72 ;  /* 0x000000100c48723c */ /* 0x020fe20000001848 */
[----:B-1----:R-:W-:-:S05]  /*23640*/  FFMA.FTZ R2, R112, R0, -R5 ;  /* 0x0000000070027223 */ /* 0x002fca0000010805 */
[----:B------:R-:W-:Y:S01]  /*23650*/  HMMA.16816.F32 R20, R12, R18, R40 ;  /* 0x000000120c14723c */ /* 0x000fe20000001828 */
[----:B------:R-:W1:Y:S01]  /*23660*/  LDSM.16.MT88.4 R16, [R182+0xd800] ;  /* 0x00d80000b610783b */ /* 0x000e620000004200 */
[----:B------:R5:W-:Y:S01]  /*23670*/  MUFU.EX2 R106, R2 ;  /* 0x00000002006a7308 */ /* 0x000be20000000800 */
[----:B------:R-:W-:Y:S02]  /*23680*/  F2FP.F16.F32.PACK_AB R8, R122, R120 ;  /* 0x000000787a08723e */ /* 0x000fe400000000ff */
[----:B------:R-:W-:Y:S01]  /*23690*/  LDSM.16.MT88.4 R40, [R183+0xe000] ;  /* 0x00e00000b728783b */ /* 0x000fe20000004200 */
[----:B-----5:R-:W-:-:S04]  /*236a0*/  FFMA.FTZ R2, R113, R0, -R5 ;  /* 0x0000000071027223 */ /* 0x020fc80000010805 */
[----:B------:R5:W1:Y:S01]  /*236b0*/  MUFU.EX2 R105, R2 ;  /* 0x0000000200697308 */ /* 0x000a620000000800 */
[----:B------:R-:W-:Y:S02]  /*236c0*/  F2FP.F16.F32.PACK_AB R9, R155, R158 ;  /* 0x0000009e9b09723e */ /* 0x000fe400000000ff */
[----:B------:R-:W-:Y:S01]  /*236d0*/  F2FP.F16.F32.PACK_AB R10, R119, R121 ;  /* 0x00000079770a723e */ /* 0x000fe200000000ff */
[----:B-----5:R-:W-:-:S04]  /*236e0*/  FFMA.FTZ R2, R108, R0, -R5 ;  /* 0x000000006c027223 */ /* 0x020fc80000010805 */
[----:B------:R5:W-:Y:S01]  /*236f0*/  MUFU.EX2 R104, R2 ;  /* 0x0000000200687308 */ /* 0x000be20000000800 */
[----:B------:R-:W-:Y:S01]  /*23700*/  F2FP.F16.F32.PACK_AB R11, R150, R151 ;  /* 0x00000097960b723e */ /* 0x000fe200000000ff */
[----:B-----5:R-:W-:-:S06]  /*23710*/  FFMA.FTZ R2, R109, R0, -R5 ;  /* 0x000000006d027223 */ /* 0x020fcc0000010805 */
[----:B------:R5:W1:Y:S01]  /*23720*/  MUFU.EX2 R103, R2 ;  /* 0x0000000200677308 */ /* 0x000a620000000800 */
[C---:B--2---:R-:W-:Y:S06]  /*23730*/  HMMA.16816.F32 R64, R8.reuse, R44, R64 ;  /* 0x0000002c0840723c */ /* 0x044fec0000001840 */
[----:B------:R-:W-:Y:S01]  /*23740*/  HMMA.16816.F32 R52, R8, R46, R52 ;  /* 0x0000002e0834723c */ /* 0x000fe20000001834 */
[----:B------:R-:W2:Y:S01]  /*23750*/  LDSM.16.MT88.4 R44, [R180+0xe000] ;  /* 0x00e00000b42c783b */ /* 0x000ea20000004200 */
[----:B-----5:R-:W-:-:S04]  /*23760*/  FFMA.FTZ R2, R174, R0, -R3 ;  /* 0x00000000ae027223 */ /* 0x020fc80000010803 */
[----:B------:R5:W-:Y:S01]  /*23770*/  MUFU.EX2 R109, R2 ;  /* 0x00000002006d7308 */ /* 0x000be20000000800 */
[C---:B---3--:R-:W-:Y:S06]  /*23780*/  HMMA.16816.F32 R60, R8.reuse, R32, R60 ;  /* 0x00000020083c723c */ /* 0x048fec000000183c */
[----:B------:R-:W-:Y:S01]  /*23790*/  HMMA.16816.F32 R48, R8, R34, R36 ;  /* 0x000000220830723c */ /* 0x000fe20000001824 */
[----:B------:R-:W3:Y:S01]  /*237a0*/  LDSM.16.MT88.4 R32, [R181+0xe000] ;  /* 0x00e00000b520783b */ /* 0x000ee20000004200 */
[----:B-----5:R-:W-:-:S04]  /*237b0*/  FFMA.FTZ R2, R79, R0, -R3 ;  /* 0x000000004f027223 */ /* 0x020fc80000010803 */
[----:B------:R5:W-:Y:S02]  /*237c0*/  MUFU.EX2 R108, R2 ;  /* 0x00000002006c7308 */ /* 0x000be40000000800 */
[----:B-----5:R-:W-:-:S06]  /*237d0*/  FFMA.FTZ R2, R175, R0, -R3 ;  /* 0x00000000af027223 */ /* 0x020fcc0000010803 */
[----:B------:R5:W-:Y:S01]  /*237e0*/  MUFU.EX2 R107, R2 ;  /* 0x00000002006b7308 */ /* 0x000be20000000800 */
[----:B----4-:R-:W-:Y:S01]  /*237f0*/  HMMA.16816.F32 R36, R8, R26, R28 ;  /* 0x0000001a0824723c */ /* 0x010fe2000000181c */
[----:B-----5:R-:W-:-:S06]  /*23800*/  FFMA.FTZ R2, R191, R0, -R5 ;  /* 0x00000000bf027223 */ /* 0x020fcc0000010805 */
[----:B------:R4:W-:Y:S01]  /*23810*/  MUFU.EX2 R99, R2 ;  /* 0x0000000200637308 */ /* 0x0009e20000000800 */
[C---:B-1----:R-:W-:Y:S06]  /*23820*/  HMMA.16816.F32 R72, R8.reuse, R16, R72 ;  /* 0x000000100848723c */ /* 0x042fec0000001848 */
[----:B------:R-:W-:Y:S01]  /*23830*/  HMMA.16816.F32 R28, R8, R18, R20 ;  /* 0x00000012081c723c */ /* 0x000fe20000001814 */
[----:B------:R-:W1:Y:S04]  /*23840*/  LDSM.16.MT88.4 R16, [R182+0xe000] ;  /* 0x00e00000b610783b */ /* 0x000e680000004200 */
[----:B------:R-:W5:Y:S01]  /*23850*/  LDSM.16.MT88.4 R20, [R180+0xe800] ;  /* 0x00e80000b414783b */ /* 0x000f620000004200 */
[----:B----4-:R-:W-:-:S04]  /*23860*/  FFMA.FTZ R2, R85, R0, -R5 ;  /* 0x0000000055027223 */ /* 0x010fc80000010805 */
[----:B------:R4:W5:Y:S02]  /*23870*/  MUFU.EX2 R100, R2 ;  /* 0x0000000200647308 */ /* 0x0009640000000800 */
[----:B----4-:R-:W-:-:S06]  /*23880*/  FFMA.FTZ R2, R194, R0, -R5 ;  /* 0x00000000c2027223 */ /* 0x010fcc0000010805 */
[----:B------:R4:W-:Y:S01]  /*23890*/  MUFU.EX2 R98, R2 ;  /* 0x0000000200627308 */ /* 0x0009e20000000800 */
[----:B------:R-:W-:Y:S02]  /*238a0*/  F2FP.F16.F32.PACK_AB R12, R114, R116 ;  /* 0x00000074720c723e */ /* 0x000fe400000000ff */
[----:B------:R-:W-:Y:S01]  /*238b0*/  F2FP.F16.F32.PACK_AB R13, R144, R145 ;  /* 0x00000091900d723e */ /* 0x000fe200000000ff */
[----:B----4-:R-:W-:-:S04]  /*238c0*/  FFMA.FTZ R2, R81, R0, -R5 ;  /* 0x0000000051027223 */ /* 0x010fc80000010805 */
[----:B------:R4:W5:Y:S01]  /*238d0*/  MUFU.EX2 R97, R2 ;  /* 0x0000000200617308 */ /* 0x0009620000000800 */
[----:B------:R-:W-:Y:S02]  /*238e0*/  F2FP.F16.F32.PACK_AB R14, R110, R111 ;  /* 0x0000006f6e0e723e */ /* 0x000fe400000000ff */
[----:B------:R-:W-:Y:S01]  /*238f0*/  F2FP.F16.F32.PACK_AB R15, R136, R143 ;  /* 0x0000008f880f723e */ /* 0x000fe200000000ff */
[----:B----4-:R-:W-:-:S04]  /*23900*/  FFMA.FTZ R2, R80, R0, -R3 ;  /* 0x0000000050027223 */ /* 0x010fc80000010803 */
[----:B------:R4:W-:Y:S01]  /*23910*/  MUFU.EX2 R102, R2 ;  /* 0x0000000200667308 */ /* 0x0009e20000000800 */
[----:B------:R-:W-:Y:S01]  /*23920*/  HMMA.16816.F32 R68, R8, R24, R68 ;  /* 0x000000180844723c */ /* 0x000fe20000001844 */
[----:B----4-:R-:W-:-:S06]  /*23930*/  FFMA.FTZ R2, R195, R0, -R3 ;  /* 0x00000000c3027223 */ /* 0x010fcc0000010803 */
[----:B------:R4:W-:Y:S01]  /*23940*/  MUFU.EX2 R101, R2 ;  /* 0x0000000200657308 */ /* 0x0009e20000000800 */
[C---:B--2---:R-:W-:Y:S06]  /*23950*/  HMMA.16816.F32 R64, R12.reuse, R44, R64 ;  /* 0x0000002c0c40723c */ /* 0x044fec0000001840 */
[----:B------:R-:W-:Y:S01]  /*23960*/  HMMA.16816.F32 R24, R12, R46, R52 ;  /* 0x0000002e0c18723c */ /* 0x000fe20000001834 */
[----:B------:R-:W2:Y:S01]  /*23970*/  LDSM.16.MT88.4 R44, [R183+0xe800] ;  /* 0x00e80000b72c783b */ /* 0x000ea20000004200 */
[----:B----4-:R-:W-:-:S04]  /*23980*/  FFMA.FTZ R2, R82, R0, -R3 ;  /* 0x0000000052027223 */ /* 0x010fc80000010803 */
[----:B---3--:R-:W-:Y:S01]  /*23990*/  HMMA.16816.F32 R52, R12, R34, R36 ;  /* 0x000000220c34723c */ /* 0x008fe20000001824 */
[----:B------:R-:W3:Y:S01]  /*239a0*/  LDSM.16.MT88.4 R36, [R182+0xe800] ;  /* 0x00e80000b624783b */ /* 0x000ee20000004200 */
[----:B------:R4:W-:Y:S02]  /*239b0*/  MUFU.EX2 R96, R2 ;  /* 0x0000000200607308 */ /* 0x0009e40000000800 */
[----:B----4-:R-:W-:-:S06]  /*239c0*/  FFMA.FTZ R2, R226, R0, -R5 ;  /* 0x00000000e2027223 */ /* 0x010fcc0000010805 */
[----:B------:R4:W-:Y:S01]  /*239d0*/  MUFU.EX2 R95, R2 ;  /* 0x00000002005f7308 */ /* 0x0009e20000000800 */
[----:B------:R-:W-:Y:S01]  /*239e0*/  HMMA.16816.F32 R60, R12, R40, R60 ;  /* 0x000000280c3c723c */ /* 0x000fe2000000183c */
[----:B------:R-:W-:Y:S01]  /*239f0*/  F2FP.F16.F32.PACK_AB R8, R105, R106 ;  /* 0x0000006a6908723e */ /* 0x000fe200000000ff */
[----:B----4-:R-:W-:-:S05]  /*23a00*/  FFMA.FTZ R2, R88, R0, -R5 ;  /* 0x0000000058027223 */ /* 0x010fca0000010805 */
[----:B------:R4:W3:Y:S01]  /*23a10*/  MUFU.EX2 R93, R2 ;  /* 0x00000002005d7308 */ /* 0x0008e20000000800 */
[C---:B------:R-:W-:Y:S01]  /*23a20*/  HMMA.16816.F32 R56, R12.reuse, R42, R48 ;  /* 0x0000002a0c38723c */ /* 0x040fe20000001830 */
[----:B------:R-:W-:Y:S01]  /*23a30*/  F2FP.F16.F32.PACK_AB R9, R130, R131 ;  /* 0x000000838209723e */ /* 0x000fe200000000ff */
[----:B------:R-:W3:Y:S01]  /*23a40*/  LDSM.16.MT88.4 R48, [R181+0xe800] ;  /* 0x00e80000b530783b */ /* 0x000ee20000004200 */
[----:B------:R-:W-:Y:S02]  /*23a50*/  F2FP.F16.F32.PACK_AB R10, R103, R104 ;  /* 0x00000068670a723e */ /* 0x000fe400000000ff */
[----:B------:R-:W-:Y:S01]  /*23a60*/  F2FP.F16.F32.PACK_AB R11, R124, R125 ;  /* 0x0000007d7c0b723e */ /* 0x000fe200000000ff */
[----:B-1----:R-:W-:Y:S01]  /*23a70*/  HMMA.16816.F32 R72, R12, R16, R72 ;  /* 0x000000100c48723c */ /* 0x002fe20000001848 */
[----:B----4-:R-:W-:-:S04]  /*23a80*/  FFMA.FTZ R2, R228, R0, -R5 ;  /* 0x00000000e4027223 */ /* 0x010fc80000010805 */
[----:B------:R1:W-:Y:S01]  /*23a90*/  MUFU.EX2 R92, R2 ;  /* 0x00000002005c7308 */ /* 0x0003e20000000800 */
[C---:B------:R-:W-:Y:S06]  /*23aa0*/  HMMA.16816.F32 R40, R12.reuse, R18, R28 ;  /* 0x000000120c28723c */ /* 0x040fec000000181c */
[----:B------:R-:W-:Y:S01]  /*23ab0*/  HMMA.16816.F32 R68, R12, R32, R68 ;  /* 0x000000200c44723c */ /* 0x000fe20000001844 */
[----:B------:R-:W-:Y:S01]  /*23ac0*/  LDSM.16.MT88.4 R12, [R183+0xf000] ;  /* 0x00f00000b70c783b */ /* 0x000fe20000004200 */
[----:B-1----:R-:W-:-:S04]  /*23ad0*/  FFMA.FTZ R2, R89, R0, -R5 ;  /* 0x0000000059027223 */ /* 0x002fc80000010805 */
[----:B------:R1:W4:Y:S01]  /*23ae0*/  MUFU.EX2 R91, R2 ;  /* 0x00000002005b7308 */ /* 0x0003220000000800 */
[C---:B-----5:R-:W-:Y:S06]  /*23af0*/  HMMA.16816.F32 R64, R8.reuse, R20, R64 ;  /* 0x000000140840723c */ /* 0x060fec0000001840 */
[----:B------:R-:W-:Y:S01]  /*23b00*/  HMMA.16816.F32 R32, R8, R22, R24 ;  /* 0x000000160820723c */ /* 0x000fe20000001818 */
[----:B------:R-:W5:Y:S01]  /*23b10*/  LDSM.16.MT88.4 R20, [R180+0xf000] ;  /* 0x00f00000b414783b */ /* 0x000f620000004200 */
[----:B-1----:R-:W-:-:S04]  /*23b20*/  FFMA.FTZ R2, R209, R0, -R3 ;  /* 0x00000000d1027223 */ /* 0x002fc80000010803 */
[----:B------:R1:W-:Y:S02]  /*23b30*/  MUFU.EX2 R94, R2 ;  /* 0x00000002005e7308 */ /* 0x0003e40000000800 */
[----:B-1----:R-:W-:-:S06]  /*23b40*/  FFMA.FTZ R2, R90, R0, -R3 ;  /* 0x000000005a027223 */ /* 0x002fcc0000010803 */
[----:B------:R1:W-:Y:S01]  /*23b50*/  MUFU.EX2 R90, R2 ;  /* 0x00000002005a7308 */ /* 0x0003e20000000800 */
[----:B--2---:R-:W-:Y:S01]  /*23b60*/  HMMA.16816.F32 R24, R8, R46, R56 ;  /* 0x0000002e0818723c */ /* 0x004fe20000001838 */
[----:B-1----:R-:W-:-:S06]  /*23b70*/  FFMA.FTZ R2, R211, R0, -R3 ;  /* 0x00000000d3027223 */ /* 0x002fcc0000010803 */
[----:B------:R1:W-:Y:S01]  /*23b80*/  MUFU.EX2 R89, R2 ;  /* 0x0000000200597308 */ /* 0x0003e20000000800 */
[C---:B---3--:R-:W-:Y:S06]  /*23b90*/  HMMA.16816.F32 R72, R8.reuse, R36, R72 ;  /* 0x000000240848723c */ /* 0x048fec0000001848 */
[----:B------:R-:W-:Y:S01]  /*23ba0*/  HMMA.16816.F32 R56, R8, R38, R40 ;  /* 0x000000260838723c */ /* 0x000fe20000001828 */
[----:B------:R-:W2:Y:S01]  /*23bb0*/  LDSM.16.MT88.4 R36, [R182+0xf000] ;  /* 0x00f00000b624783b */ /* 0x000ea20000004200 */
[----:B-1----:R-:W-:-:S04]  /*23bc0*/  FFMA.FTZ R2, R231, R0, -R5 ;  /* 0x00000000e7027223 */ /* 0x002fc80000010805 */
[----:B------:R1:W-:Y:S01]  /*23bd0*/  MUFU.EX2 R88, R2 ;  /* 0x0000000200587308 */ /* 0x0003e20000000800 */
[----:B------:R-:W-:Y:S01]  /*23be0*/  HMMA.16816.F32 R28, R8, R44, R60 ;  /* 0x0000002c081c723c */ /* 0x000fe2000000183c */
[----:B------:R-:W3:Y:S01]  /*23bf0*/  LDSM.16.MT88.4 R44, [R181+0xf000] ;  /* 0x00f00000b52c783b */ /* 0x000ee20000004200 */
[----:B-1----:R-:W-:-:S05]  /*23c00*/  FFMA.FTZ R2, R176, R0, -R5 ;  /* 0x00000000b0027223 */ /* 0x002fca0000010805 */
[----:B------:R1:W4:Y:S01]  /*23c10*/  MUFU.EX2 R87, R2 ;  /* 0x0000000200577308 */ /* 0x0003220000000800 */
[----:B------:R-:W-:Y:S01]  /*23c20*/  F2FP.F16.F32.PACK_AB R16, R100, R99 ;  /* 0x000000636410723e */ /* 0x000fe200000000ff */
[----:B-1----:R-:W-:-:S06]  /*23c30*/  FFMA.FTZ R2, R240, R0, -R5 ;  /* 0x00000000f0027223 */ /* 0x002fcc0000010805 */
[----:B------:R1:W-:Y:S01]  /*23c40*/  MUFU.EX2 R86, R2 ;  /* 0x0000000200567308 */ /* 0x0003e20000000800 */
[----:B------:R-:W-:Y:S01]  /*23c50*/  F2FP.F16.F32.PACK_AB R17, R118, R123 ;  /* 0x0000007b7611723e */ /* 0x000fe200000000ff */
[----:B------:R-:W-:Y:S01]  /*23c60*/  HMMA.16816.F32 R68, R8, R48, R68 ;  /* 0x000000300844723c */ /* 0x000fe20000001844 */
[----:B------:R-:W-:Y:S01]  /*23c70*/  F2FP.F16.F32.PACK_AB R18, R97, R98 ;  /* 0x000000626112723e */ /* 0x000fe200000000ff */
[----:B------:R-:W-:Y:S01]  /*23c80*/  FFMA.FTZ R4, R4, R7, R198 ;  /* 0x0000000704047223 */ /* 0x000fe200000100c6 */
[----:B------:R-:W-:Y:S01]  /*23c90*/  F2FP.F16.F32.PACK_AB R19, R115, R117 ;  /* 0x000000757313723e */ /* 0x000fe200000000ff */
[----:B-1----:R-:W-:-:S04]  /*23ca0*/  FFMA.FTZ R2, R178, R0, -R5 ;  /* 0x00000000b2027223 */ /* 0x002fc80000010805 */
[----:B------:R1:W4:Y:S01]  /*23cb0*/  MUFU.EX2 R85, R2 ;  /* 0x0000000200557308 */ /* 0x0003220000000800 */
[----:B------:R-:W-:Y:S01]  /*23cc0*/  HMMA.16816.F32 R60, R8, R50, R52 ;  /* 0x00000032083c723c */ /* 0x000fe20000001834 */
[----:B------:R-:W-:Y:S01]  /*23cd0*/  FADD.FTZ R7, R212, R6 ;  /* 0x00000006d4077221 */ /* 0x000fe20000010000 */
[----:B------:R-:W-:Y:S01]  /*23ce0*/  FADD.FTZ R6, R202, R4 ;  /* 0x00000004ca067221 */ /* 0x000fe20000010000 */
[----:B------:R-:W-:Y:S01]  /*23cf0*/  LDSM.16.MT88.4 R8, [R181+0xf800] ;  /* 0x00f80000b508783b */ /* 0x000fe20000004200 */
[----:B-1----:R-:W-:Y:S02]  /*23d00*/  FFMA.FTZ R2, R177, R0, -R3 ;  /* 0x00000000b1027223 */ /* 0x002fe40000010803 */
[----:B-----5:R-:W-:Y:S01]  /*23d10*/  HMMA.16816.F32 R64, R16, R20, R64 ;  /* 0x000000141040723c */ /* 0x020fe20000001840 */
[----:B------:R-:W-:Y:S01]  /*23d20*/  LDSM.16.MT88.4 R48, [R180+0xf800] ;  /* 0x00f80000b430783b */ /* 0x000fe20000004200 */
[----:B------:R1:W-:Y:S01]  /*23d30*/  MUFU.EX2 R84, R2 ;  /* 0x0000000200547308 */ /* 0x0003e20000000800 */
[----:B------:R-:W-:-:S03]  /*23d40*/  FADD.FTZ R4, R217, R7 ;  /* 0x00000007d9047221 */ /* 0x000fc60000010000 */
[----:B------:R-:W-:Y:S01]  /*23d50*/  HMMA.16816.F32 R52, R16, R22, R32 ;  /* 0x000000161034723c */ /* 0x000fe20000001820 */
[----:B------:R-:W5:Y:S01]  /*23d60*/  LDSM.16.MT88.4 R20, [R183+0xf800] ;  /* 0x00f80000b714783b */ /* 0x000f620000004200 */
[----:B------:R-:W-:Y:S01]  /*23d70*/  FADD.FTZ R6, R206, R6 ;  /* 0x00000006ce067221 */ /* 0x000fe20000010000 */
[----:B------:R-:W-:Y:S01]  /*23d80*/  FADD.FTZ R4, R216, R4 ;  /* 0x00000004d8047221 */ /* 0x000fe20000010000 */
[----:B-1----:R-:W-:-:S04]  /*23d90*/  FFMA.FTZ R2, R241, R0, -R3 ;  /* 0x00000000f1027223 */ /* 0x002fc80000010803 */
[----:B------:R1:W-:Y:S01]  /*23da0*/  MUFU.EX2 R83, R2 ;  /* 0x0000000200537308 */ /* 0x0003e20000000800 */
[----:B------:R-:W-:-:S04]  /*23db0*/  FADD.FTZ R6, R203, R6 ;  /* 0x00000006cb067221 */ /* 0x000fc80000010000 */
[----:B------:R-:W-:Y:S01]  /*23dc0*/  FADD.FTZ R6, R199, R6 ;  /* 0x00000006c7067221 */ /* 0x000fe20000010000 */
[----:B-1----:R-:W-:-:S04]  /*23dd0*/  FFMA.FTZ R2, R243, R0, -R5 ;  /* 0x00000000f3027223 */ /* 0x002fc80000010805 */
[----:B------:R1:W-:Y:S01]  /*23de0*/  MUFU.EX2 R82, R2 ;  /* 0x0000000200527308 */ /* 0x0003e20000000800 */
[----:B------:R-:W-:Y:S01]  /*23df0*/  HMMA.16816.F32 R40, R16, R12, R28 ;  /* 0x0000000c1028723c */ /* 0x000fe2000000181c */
[----:B-1----:R-:W-:-:S06]  /*23e00*/  FFMA.FTZ R2, R179, R0, -R5 ;  /* 0x00000000b3027223 */ /* 0x002fcc0000010805 */
[----:B------:R1:W5:Y:S01]  /*23e10*/  MUFU.EX2 R81, R2 ;  /* 0x0000000200517308 */ /* 0x0003620000000800 */
[C---:B------:R-:W-:Y:S06]  /*23e20*/  HMMA.16816.F32 R32, R16.reuse, R14, R24 ;  /* 0x0000000e1020723c */ /* 0x040fec0000001818 */
[----:B--2---:R-:W-:Y:S01]  /*23e30*/  HMMA.16816.F32 R72, R16, R36, R72 ;  /* 0x000000241048723c */ /* 0x004fe20000001848 */
[----:B-1----:R-:W-:Y:S01]  /*23e40*/  FADD.FTZ R2, R233, R4 ;  /* 0x00000004e9027221 */ /* 0x002fe20000010000 */
[----:B------:R-:W-:-:S03]  /*23e50*/  FFMA.FTZ R4, R246, R0, -R5 ;  /* 0x00000000f6047223 */ /* 0x000fc60000010805 */
[----:B------:R-:W-:Y:S01]  /*23e60*/  FADD.FTZ R2, R232, R2 ;  /* 0x00000002e8027221 */ /* 0x000fe20000010000 */
[----:B------:R1:W-:Y:S01]  /*23e70*/  MUFU.EX2 R80, R4 ;  /* 0x0000000400507308 */ /* 0x0003e20000000800 */
[----:B---3--:R-:W-:Y:S02]  /*23e80*/  HMMA.16816.F32 R28, R16, R44, R68 ;  /* 0x0000002c101c723c */ /* 0x008fe40000001844 */
[----:B------:R-:W-:-:S04]  /*23e90*/  FADD.FTZ R2, R78, R2 ;  /* 0x000000024e027221 */ /* 0x000fc80000010000 */
[----:B------:R-:W-:Y:S01]  /*23ea0*/  HMMA.16816.F32 R24, R16, R46, R60 ;  /* 0x0000002e1018723c */ /* 0x000fe2000000183c */
[----:B------:R-:W-:-:S05]  /*23eb0*/  FADD.FTZ R2, R220, R2 ;  /* 0x00000002dc027221 */ /* 0x000fca0000010000 */
[----:B------:R-:W-:Y:S01]  /*23ec0*/  HMMA.16816.F32 R36, R16, R38, R56 ;  /* 0x000000261024723c */ /* 0x000fe20000001838 */
[----:B------:R-:W2:Y:S01]  /*23ed0*/  LDSM.16.MT88.4 R16, [R182+0xf800] ;  /* 0x00f80000b610783b */ /* 0x000ea20000004200 */
[----:B-1----:R-:W-:-:S04]  /*23ee0*/  FADD.FTZ R4, R197, R6 ;  /* 0x00000006c5047221 */ /* 0x002fc80000010000 */
[----:B------:R-:W-:Y:S01]  /*23ef0*/  FADD.FTZ R4, R196, R4 ;  /* 0x00000004c4047221 */ /* 0x000fe20000010000 */
[----:B------:R-:W-:-:S03]  /*23f00*/  FADD.FTZ R2, R237, R2 ;  /* 0x00000002ed027221 */ /* 0x000fc60000010000 */
[----:B------:R-:W-:Y:S01]  /*23f10*/  FADD.FTZ R4, R173, R4 ;  /* 0x00000004ad047221 */ /* 0x000fe20000010000 */
[----:B------:R-:W-:-:S03]  /*23f20*/  FFMA.FTZ R6, R208, R0, -R5 ;  /* 0x00000000d0067223 */ /* 0x000fc60000010805 */
[----:B------:R-:W-:Y:S01]  /*23f30*/  FADD.FTZ R4, R157, R4 ;  /* 0x000000049d047221 */ /* 0x000fe20000010000 */
[----:B------:R-:W-:Y:S01]  /*23f40*/  FADD.FTZ R2, R236, R2 ;  /* 0x00000002ec027221 */ /* 0x000fe20000010000 */
[----:B------:R1:W3:Y:S02]  /*23f50*/  MUFU.EX2 R79, R6 ;  /* 0x00000006004f7308 */ /* 0x0002e40000000800 */
[----:B------:R-:W-:Y:S01]  /*23f60*/  FADD.FTZ R4, R160, R4 ;  /* 0x00000004a0047221 */ /* 0x000fe20000010000 */
[----:B------:R-:W-:Y:S01]  /*23f70*/  FADD.FTZ R2, R205, R2 ;  /* 0x00000002cd027221 */ /* 0x000fe20000010000 */
[----:B------:R-:W-:Y:S02]  /*23f80*/  F2FP.F16.F32.PACK_AB R12, R93, R95 ;  /* 0x0000005f5d0c723e */ /* 0x000fe400000000ff */
[----:B------:R-:W-:Y:S01]  /*23f90*/  F2FP.F16.F32.PACK_AB R13, R108, R109 ;  /* 0x0000006d6c0d723e */ /* 0x000fe200000000ff */
[----:B------:R-:W-:Y:S01]  /*23fa0*/  FADD.FTZ R7, R159, R4 ;  /* 0x000000049f077221 */ /* 0x000fe20000010000 */
[----:B----4-:R-:W-:-:S02]  /*23fb0*/  F2FP.F16.F32.PACK_AB R14, R91, R92 ;  /* 0x0000005c5b0e723e */ /* 0x010fc400000000ff */
[----:B------:R-:W-:Y:S01]  /*23fc0*/  F2FP.F16.F32.PACK_AB R15, R102, R107 ;  /* 0x0000006b660f723e */ /* 0x000fe200000000ff */
[-CC-:B------:R-:W-:Y:S01]  /*23fd0*/  FFMA.FTZ R4, R249, R0.reuse, -R3.reuse ;  /* 0x00000000f9047223 */ /* 0x180fe20000010803 */
[----:B-1----:R-:W-:-:S04]  /*23fe0*/  FFMA.FTZ R6, R210, R0, -R3 ;  /* 0x00000000d2067223 */ /* 0x002fc80000010803 */
[----:B------:R1:W4:Y:S01]  /*23ff0*/  MUFU.EX2 R78, R6 ;  /* 0x00000006004e7308 */ /* 0x0003220000000800 */
[C---:B-----5:R-:W-:Y:S06]  /*24000*/  HMMA.16816.F32 R44, R12.reuse, R22, R32 ;  /* 0x000000160c2c723c */ /* 0x060fec0000001820 */
[----:B------:R-:W-:Y:S01]  /*24010*/  HMMA.16816.F32 R32, R12, R8, R28 ;  /* 0x000000080c20723c */ /* 0x000fe2000000181c */
[----:B------:R5:W-:Y:S01]  /*24020*/  MUFU.EX2 R71, R4 ;  /* 0x0000000400477308 */ /* 0x000be20000000800 */
[----:B-1----:R-:W-:Y:S01]  /*24030*/  FADD.FTZ R6, R204, R2 ;  /* 0x00000002cc067221 */ /* 0x002fe20000010000 */
[----:B------:R-:W-:-:S03]  /*24040*/  FADD.FTZ R2, R162, R7 ;  /* 0x00000007a2027221 */ /* 0x000fc60000010000 */
[----:B------:R-:W-:Y:S01]  /*24050*/  HMMA.16816.F32 R28, R12, R10, R24 ;  /* 0x0000000a0c1c723c */ /* 0x000fe20000001818 */
[----:B------:R-:W1:Y:S01]  /*24060*/  LDSM.16.MT88.4 R24, [R181+0x10000] ;  /* 0x01000000b518783b */ /* 0x000e620000004200 */
[----:B------:R-:W-:Y:S01]  /*24070*/  FADD.FTZ R6, R215, R6 ;  /* 0x00000006d7067221 */ /* 0x000fe20000010000 */
[----:B-----5:R-:W-:-:S03]  /*24080*/  FADD.FTZ R4, R156, R2 ;  /* 0x000000029c047221 */ /* 0x020fc60000010000 */
[----:B------:R-:W-:Y:S01]  /*24090*/  HMMA.16816.F32 R56, R12, R50, R52 ;  /* 0x000000320c38723c */ /* 0x000fe20000001834 */
[----:B------:R-:W5:Y:S01]  /*240a0*/  LDSM.16.MT88.4 R52, [R180+0x10000] ;  /* 0x01000000b434783b */ /* 0x000f620000004200 */
        /* <DEDUP_REMOVED lines=10> */
[----:B------:R-:W3:Y:S01]  /*24150*/  LDSM.16.MT88.4 R40, [R183+0x10000] ;  /* 0x01000000b728783b */ /* 0x000ee20000004200 */
        /* <DEDUP_REMOVED lines=22> */
[----:B----4-:R-:W-:-:S04]  /*242c0*/  FFMA.FTZ R4, R235, R0, -R5 ;  /* 0x00000000eb047223 */ /* 0x010fc80000010805 */
[----:B------:R4:W-:Y:S01]  /*242d0*/  MUFU.EX2 R68, R4 ;  /* 0x0000000400447308 */ /* 0x0009e20000000800 */
[----:B-1----:R-:W-:Y:S01]  /*242e0*/  HMMA.16816.F32 R36, R8, R24, R32 ;  /* 0x000000180824723c */ /* 0x002fe20000001820 */
[----:B------:R-:W-:Y:S01]  /*242f0*/  FADD.FTZ R2, R166, R2 ;  /* 0x00000002a6027221 */ /* 0x000fe20000010000 */
[----:B------:R-:W-:-:S04]  /*24300*/  FADD.FTZ R6, R137, R6 ;  /* 0x0000000689067221 */ /* 0x000fc80000010000 */
[----:B-----5:R-:W-:Y:S01]  /*24310*/  HMMA.16816.F32 R64, R8, R52, R64 ;  /* 0x000000340840723c */ /* 0x020fe20000001840 */
[----:B------:R-:W-:-:S05]  /*24320*/  FADD.FTZ R2, R165, R2 ;  /* 0x00000002a5027221 */ /* 0x000fca0000010000 */
[----:B------:R-:W-:Y:S01]  /*24330*/  HMMA.16816.F32 R56, R8, R54, R56 ;  /* 0x000000360838723c */ /* 0x000fe20000001838 */
[----:B----4-:R-:W-:-:S05]  /*24340*/  FFMA.FTZ R4, R242, R0, -R5 ;  /* 0x00000000f2047223 */ /* 0x010fca0000010805 */
[----:B------:R-:W-:Y:S01]  /*24350*/  HMMA.16816.F32 R32, R8, R26, R28 ;  /* 0x0000001a0820723c */ /* 0x000fe2000000181c */
[----:B------:R-:W1:Y:S01]  /*24360*/  LDSM.16.MT88.4 R24, [R183+0x10800] ;  /* 0x01080000b718783b */ /* 0x000e620000004200 */
[----:B------:R4:W5:Y:S01]  /*24370*/  MUFU.EX2 R63, R4 ;  /* 0x00000004003f7308 */ /* 0x0009620000000800 */
[----:B------:R-:W-:Y:S01]  /*24380*/  FADD.FTZ R6, R129, R6 ;  /* 0x0000000681067221 */ /* 0x000fe20000010000 */
[----:B------:R-:W-:-:S03]  /*24390*/  FADD.FTZ R2, R164, R2 ;  /* 0x00000002a4027221 */ /* 0x000fc60000010000 */
[----:B------:R-:W-:Y:S01]  /*243a0*/  FADD.FTZ R6, R128, R6 ;  /* 0x0000000680067221 */ /* 0x000fe20000010000 */
[----:B------:R-:W-:Y:S01]  /*243b0*/  FADD.FTZ R2, R163, R2 ;  /* 0x00000002a3027221 */ /* 0x000fe20000010000 */
[----:B----4-:R-:W-:-:S04]  /*243c0*/  FFMA.FTZ R4, R169, R0, -R5 ;  /* 0x00000000a9047223 */ /* 0x010fc80000010805 */
[----:B------:R4:W-:Y:S01]  /*243d0*/  MUFU.EX2 R62, R4 ;  /* 0x00000004003e7308 */ /* 0x0009e20000000800 */
[----:B------:R-:W-:Y:S01]  /*243e0*/  FADD.FTZ R6, R127, R6 ;  /* 0x000000067f067221 */ /* 0x000fe20000010000 */
[----:B---3--:R-:W-:Y:S03]  /*243f0*/  HMMA.16816.F32 R48, R8, R40, R48 ;  /* 0x000000280830723c */ /* 0x008fe60000001830 */
[----:B------:R-:W-:-:S03]  /*24400*/  FADD.FTZ R6, R126, R6 ;  /* 0x000000067e067221 */ /* 0x000fc60000010000 */
[----:B------:R-:W-:Y:S01]  /*24410*/  HMMA.16816.F32 R44, R8, R42, R44 ;  /* 0x0000002a082c723c */ /* 0x000fe2000000182c */
[----:B----4-:R-:W-:-:S04]  /*24420*/  FFMA.FTZ R4, R244, R0, -R5 ;  /* 0x00000000f4047223 */ /* 0x010fc80000010805 */
        /* <DEDUP_REMOVED lines=13> */
[----:B------:R-:W-:-:S03]  /*24500*/  FFMA.FTZ R2, R171, R0, -R3 ;  /* 0x00000000ab027223 */ /* 0x000fc60000010803 */
[----:B------:R-:W-:Y:S01]  /*24510*/  FADD.FTZ R4, R158, R4 ;  /* 0x000000049e047221 */ /* 0x000fe20000010000 */
[----:B------:R3:W-:Y:S01]  /*24520*/  MUFU.EX2 R55, R2 ;  /* 0x0000000200377308 */ /* 0x0007e20000000800 */
[C---:B------:R-:W-:Y:S01]  /*24530*/  HMMA.16816.F32 R64, R8.reuse, R20, R64 ;  /* 0x000000140840723c */ /* 0x040fe20000001840 */
[----:B------:R-:W-:Y:S01]  /*24540*/  FFMA.FTZ R7, R230, R0, -R3 ;  /* 0x00000000e6077223 */ /* 0x000fe20000010803 */
[----:B------:R-:W-:Y:S01]  /*24550*/  MOV R167, R170 ;  /* 0x000000aa00a77202 */ /* 0x000fe20000000f00 */
[----:B------:R-:W-:Y:S03]  /*24560*/  LDSM.16.MT88.4 R156, [R183+0x11800] ;  /* 0x01180000b79c783b */ /* 0x000fe60000004200 */
[----:B------:R-:W-:Y:S01]  /*24570*/  HMMA.16816.F32 R56, R8, R22, R56 ;  /* 0x000000160838723c */ /* 0x000fe20000001838 */
[----:B------:R-:W5:Y:S01]  /*24580*/  LDSM.16.MT88.4 R20, [R183+0x11000] ;  /* 0x01100000b714783b */ /* 0x000f620000004200 */
[----:B---3--:R-:W-:Y:S01]  /*24590*/  FADD.FTZ R2, R155, R4 ;  /* 0x000000049b027221 */ /* 0x008fe20000010000 */
[----:B------:R-:W-:-:S03]  /*245a0*/  FADD.FTZ R4, R122, R6 ;  /* 0x000000067a047221 */ /* 0x000fc60000010000 */
[----:B------:R-:W-:Y:S01]  /*245b0*/  FADD.FTZ R2, R151, R2 ;  /* 0x0000000297027221 */ /* 0x000fe20000010000 */
[----:B------:R-:W-:-:S03]  /*245c0*/  FADD.FTZ R4, R121, R4 ;  /* 0x0000000479047221 */ /* 0x000fc60000010000 */
[----:B------:R-:W-:Y:S01]  /*245d0*/  FADD.FTZ R2, R150, R2 ;  /* 0x0000000296027221 */ /* 0x000fe20000010000 */
[----:B------:R-:W-:Y:S01]  /*245e0*/  FADD.FTZ R4, R119, R4 ;  /* 0x0000000477047221 */ /* 0x000fe20000010000 */
[----:B------:R-:W3:Y:S01]  /*245f0*/  MUFU.EX2 R69, R7 ;  /* 0x0000000700457308 */ /* 0x000ee20000000800 */
[----:B-1----:R-:W-:Y:S01]  /*24600*/  HMMA.16816.F32 R48, R8, R24, R48 ;  /* 0x000000180830723c */ /* 0x002fe20000001830 */
[----:B------:R-:W-:Y:S01]  /*24610*/  FADD.FTZ R2, R145, R2 ;  /* 0x0000000291027221 */ /* 0x000fe20000010000 */
[----:B------:R-:W-:Y:S01]  /*24620*/  FADD.FTZ R4, R116, R4 ;  /* 0x0000000474047221 */ /* 0x000fe20000010000 */
[----:B------:R-:W-:Y:S01]  /*24630*/  FFMA.FTZ R6, R248, R0, -R3 ;  /* 0x00000000f8067223 */ /* 0x000fe20000010803 */
[----:B------:R-:W-:Y:S01]  /*24640*/  LDSM.16.MT88.4 R148, [R181+0x11800] ;  /* 0x01180000b594783b */ /* 0x000fe20000004200 */
        /* <DEDUP_REMOVED lines=8> */
[----:B------:R1:W-:Y:S01]  /*246d0*/  MUFU.EX2 R53, R6 ;  /* 0x0000000600357308 */ /* 0x0003e20000000800 */
[----:B------:R-:W-:Y:S01]  /*246e0*/  HMMA.16816.F32 R44, R8, R26, R44 ;  /* 0x0000001a082c723c */ /* 0x000fe2000000182c */
[----:B------:R-:W-:Y:S01]  /*246f0*/  FADD.FTZ R2, R130, R2 ;  /* 0x0000000282027221 */ /* 0x000fe20000010000 */
[----:B------:R-:W-:-:S04]  /*24700*/  FADD.FTZ R4, R105, R4 ;  /* 0x0000000469047221 */ /* 0x000fc80000010000 */
[----:B--2---:R-:W-:Y:S01]  /*24710*/  HMMA.16816.F32 R36, R8, R12, R36 ;  /* 0x0000000c0824723c */ /* 0x004fe20000001824 */
[----:B------:R-:W-:Y:S01]  /*24720*/  FADD.FTZ R2, R125, R2 ;  /* 0x000000027d027221 */ /* 0x000fe20000010000 */
[----:B------:R-:W-:-:S04]  /*24730*/  FADD.FTZ R4, R104, R4 ;  /* 0x0000000468047221 */ /* 0x000fc80000010000 */
[----:B------:R-:W-:Y:S01]  /*24740*/  HMMA.16816.F32 R32, R8, R14, R32 ;  /* 0x0000000e0820723c */ /* 0x000fe20000001820 */
[----:B-1----:R-:W-:-:S05]  /*24750*/  FFMA.FTZ R6, R167, R0, -R5 ;  /* 0x00000000a7067223 */ /* 0x002fca0000010805 */
[C---:B----4-:R-:W-:Y:S06]  /*24760*/  HMMA.16816.F32 R40, R8.reuse, R16, R40 ;  /* 0x000000100828723c */ /* 0x050fec0000001828 */
[----:B------:R-:W-:Y:S01]  /*24770*/  HMMA.16816.F32 R28, R8, R18, R28 ;  /* 0x00000012081c723c */ /* 0x000fe2000000181c */
[----:B------:R1:W2:Y:S01]  /*24780*/  MUFU.EX2 R52, R6 ;  /* 0x0000000600347308 */ /* 0x0002a20000000800 */
[----:B------:R-:W-:Y:S01]  /*24790*/  FADD.FTZ R2, R124, R2 ;  /* 0x000000027c027221 */ /* 0x000fe20000010000 */
[----:B------:R-:W-:Y:S01]  /*247a0*/  FADD.FTZ R4, R103, R4 ;  /* 0x0000000467047221 */ /* 0x000fe20000010000 */
[----:B------:R-:W-:Y:S01]  /*247b0*/  FFMA.FTZ R7, R247, R0, -R3 ;  /* 0x00000000f7077223 */ /* 0x000fe20000010803 */
[----:B------:R-:W4:Y:S02]  /*247c0*/  LDSM.16.MT88.4 R24, [R180+0x11000] ;  /* 0x01100000b418783b */ /* 0x000f240000004200 */
[----:B-----5:R-:W-:-:S02]  /*247d0*/  F2FP.F16.F32.PACK_AB R8, R63, R68 ;  /* 0x000000443f08723e */ /* 0x020fc400000000ff */
[----:B---3--:R-:W-:Y:S01]  /*247e0*/  F2FP.F16.F32.PACK_AB R9, R69, R71 ;  /* 0x000000474509723e */ /* 0x008fe200000000ff */
[----:B------:R-:W-:Y:S01]  /*247f0*/  LDSM.16.MT88.4 R12, [R182+0x11000] ;  /* 0x01100000b60c783b */ /* 0x000fe20000004200 */
[----:B------:R-:W-:Y:S02]  /*24800*/  F2FP.F16.F32.PACK_AB R10, R61, R62 ;  /* 0x0000003e3d0a723e */ /* 0x000fe400000000ff */
[----:B------:R-:W-:Y:S01]  /*24810*/  F2FP.F16.F32.PACK_AB R11, R60, R70 ;  /* 0x000000463c0b723e */ /* 0x000fe200000000ff */
[----:B------:R-:W3:Y:S01]  /*24820*/  LDSM.16.MT88.4 R16, [R181+0x11000] ;  /* 0x01100000b510783b */ /* 0x000ee20000004200 */
[----:B-1----:R-:W-:-:S03]  /*24830*/  FFMA.FTZ R6, R250, R0, -R5 ;  /* 0x00000000fa067223 */ /* 0x002fc60000010805 */
[----:B------:R-:W1:Y:S02]  /*24840*/  LDSM.16.MT88.4 R164, [R180+0x11800] ;  /* 0x01180000b4a4783b */ /* 0x000e640000004200 */
[----:B------:R-:W-:Y:S01]  /*24850*/  HMMA.16816.F32 R160, R8, R20, R48 ;  /* 0x0000001408a0723c */ /* 0x000fe20000001830 */
[----:B------:R5:W-:Y:S01]  /*24860*/  MUFU.EX2 R48, R6 ;  /* 0x0000000600307308 */ /* 0x000be20000000800 */
[----:B------:R-:W-:Y:S01]  /*24870*/  FADD.FTZ R2, R123, R2 ;  /* 0x000000027b027221 */ /* 0x000fe20000010000 */
[-C--:B------:R-:W-:Y:S01]  /*24880*/  FFMA.FTZ R3, R234, R0.reuse, -R3 ;  /* 0x00000000ea037223 */ /* 0x080fe20000010803 */
[-CC-:B-----5:R-:W-:Y:S01]  /*24890*/  FFMA.FTZ R6, R252, R0.reuse, -R5.reuse ;  /* 0x00000000fc067223 */ /* 0x1a0fe20000010805 */
[----:B------:R-:W-:Y:S01]  /*248a0*/  FFMA.FTZ R5, R251, R0, -R5 ;  /* 0x00000000fb057223 */ /* 0x000fe20000010805 */
        /* <DEDUP_REMOVED lines=28> */
[----:B------:R-:W5:Y:S02]  /*24a70*/  MUFU.EX2 R54, R7 ;  /* 0x0000000700367308 */ /* 0x000f640000000800 */
[----:B------:R-:W-:Y:S01]  /*24a80*/  FADD.FTZ R2, R80, R2 ;  /* 0x0000000250027221 */ /* 0x000fe20000010000 */
[----:B------:R-:W-:-:S05]  /*24a90*/  FADD.FTZ R0, R78, R0 ;  /* 0x000000004e007221 */ /* 0x000fca0000010000 */
[----:B------:R-:W1:Y:S01]  /*24aa0*/  MUFU.EX2 R21, R6 ;  /* 0x0000000600157308 */ /* 0x000e620000000800 */
[----:B------:R-:W-:Y:S01]  /*24ab0*/  FADD.FTZ R2, R79, R2 ;  /* 0x000000024f027221 */ /* 0x000fe20000010000 */
[----:B------:R-:W-:-:S06]  /*24ac0*/  FADD.FTZ R0, R71, R0 ;  /* 0x0000000047007221 */ /* 0x000fcc0000010000 */
[----:B------:R2:W1:Y:S01]  /*24ad0*/  MUFU.EX2 R20, R5 ;  /* 0x0000000500147308 */ /* 0x0004620000000800 */
[----:B------:R-:W-:Y:S01]  /*24ae0*/  FADD.FTZ R2, R68, R2 ;  /* 0x0000000244027221 */ /* 0x000fe20000010000 */
[----:B------:R-:W-:-:S03]  /*24af0*/  FADD.FTZ R0, R69, R0 ;  /* 0x0000000045007221 */ /* 0x000fc60000010000 */
[----:B------:R-:W-:Y:S01]  /*24b00*/  FADD.FTZ R2, R63, R2 ;  /* 0x000000023f027221 */ /* 0x000fe20000010000 */
[----:B--2---:R-:W2:Y:S01]  /*24b10*/  LDSM.16.MT88.4 R4, [R182+0x11800] ;  /* 0x01180000b604783b */ /* 0x004ea20000004200 */
[----:B------:R-:W-:Y:S02]  /*24b20*/  FADD.FTZ R0, R70, R0 ;  /* 0x0000000046007221 */ /* 0x000fe40000010000 */
[----:B------:R-:W-:Y:S01]  /*24b30*/  FADD.FTZ R2, R62, R2 ;  /* 0x000000023e027221 */ /* 0x000fe20000010000 */
[----:B----4-:R-:W-:Y:S01]  /*24b40*/  HMMA.16816.F32 R168, R8, R24, R64 ;  /* 0x0000001808a8723c */ /* 0x010fe20000001840 */
[----:B------:R-:W4:Y:S01]  /*24b50*/  MUFU.EX2 R3, R3 ;  /* 0x0000000300037308 */ /* 0x000f220000000800 */
[----:B------:R-:W-:Y:S01]  /*24b60*/  FADD.FTZ R0, R60, R0 ;  /* 0x000000003c007221 */ /* 0x000fe20000010000 */
[----:B------:R-:W-:-:S03]  /*24b70*/  FADD.FTZ R2, R61, R2 ;  /* 0x000000023d027221 */ /* 0x000fc60000010000 */
[----:B---3--:R-:W-:Y:S01]  /*24b80*/  HMMA.16816.F32 R152, R8, R16, R36 ;  /* 0x000000100898723c */ /* 0x008fe20000001824 */
[----:B------:R-:W-:-:S05]  /*24b90*/  FADD.FTZ R0, R55, R0 ;  /* 0x0000000037007221 */ /* 0x000fca0000010000 */
[C---:B------:R-:W-:Y:S06]  /*24ba0*/  HMMA.16816.F32 R24, R8.reuse, R26, R56 ;  /* 0x0000001a0818723c */ /* 0x040fec0000001838 */
[C---:B------:R-:W-:Y:S06]  /*24bb0*/  HMMA.16816.F32 R44, R8.reuse, R22, R44 ;  /* 0x00000016082c723c */ /* 0x040fec000000182c */
[C---:B------:R-:W-:Y:S06]  /*24bc0*/  HMMA.16816.F32 R16, R8.reuse, R18, R32 ;  /* 0x000000120810723c */ /* 0x040fec0000001820 */
[----:B------:R-:W-:Y:S01]  /*24bd0*/  HMMA.16816.F32 R40, R8, R12, R40 ;  /* 0x0000000c0828723c */ /* 0x000fe20000001828 */
[----:B------:R-:W-:-:S05]  /*24be0*/  FADD.FTZ R2, R52, R2 ;  /* 0x0000000234027221 */ /* 0x000fca0000010000 */
[----:B------:R-:W-:Y:S01]  /*24bf0*/  HMMA.16816.F32 R28, R8, R14, R28 ;  /* 0x0000000e081c723c */ /* 0x000fe2000000181c */
[----:B-----5:R-:W-:Y:S01]  /*24c00*/  FADD.FTZ R0, R54, R0 ;  /* 0x0000000036007221 */ /* 0x020fe20000010000 */
[----:B------:R-:W-:-:S03]  /*24c10*/  FADD.FTZ R2, R48, R2 ;  /* 0x0000000230027221 */ /* 0x000fc60000010000 */
[----:B------:R-:W-:Y:S01]  /*24c20*/  FADD.FTZ R0, R53, R0 ;  /* 0x0000000035007221 */ /* 0x000fe20000010000 */
[----:B-1----:R-:W-:Y:S01]  /*24c30*/  FADD.FTZ R2, R21, R2 ;  /* 0x0000000215027221 */ /* 0x002fe20000010000 */
[----:B------:R-:W-:Y:S02]  /*24c40*/  F2FP.F16.F32.PACK_AB R140, R48, R52 ;  /* 0x00000034308c723e */ /* 0x000fe400000000ff */
[----:B------:R-:W-:Y:S02]  /*24c50*/  F2FP.F16.F32.PACK_AB R141, R54, R55 ;  /* 0x00000037368d723e */ /* 0x000fe400000000ff */
[C---:B------:R-:W-:Y:S02]  /*24c60*/  F2FP.F16.F32.PACK_AB R142, R20.reuse, R21 ;  /* 0x00000015148e723e */ /* 0x040fe400000000ff */
[C---:B----4-:R-:W-:Y:S01]  /*24c70*/  F2FP.F16.F32.PACK_AB R143, R3.reuse, R53 ;  /* 0x00000035038f723e */ /* 0x050fe200000000ff */
[----:B------:R-:W-:Y:S01]  /*24c80*/  FADD.FTZ R3, R3, R0 ;  /* 0x0000000003037221 */ /* 0x000fe20000010000 */
[----:B------:R-:W-:-:S04]  /*24c90*/  FADD.FTZ R0, R20, R2 ;  /* 0x0000000214007221 */ /* 0x000fc80000010000 */
[----:B------:R3:W-:Y:S01]  /*24ca0*/  STL [R1+0x8], R3 ;  /* 0x0000080301007387 */ /* 0x0007e20000100800 */
        /* <DEDUP_REMOVED lines=12> */
.L_x_1913:
        /* <DEDUP_REMOVED lines=139> */
.L_x_1933:
[----:B--2---:R-:W2:Y:S01]  /*25620*/  LDL.LU R201, [R1+0x4] ;  /* 0x0000040001c97983 */ /* 0x004ea20000300800 */
[----:B------:R-:W-:Y:S04]  /*25630*/  DEPBAR.LE SB0, 0x0 ;  /* 0x000080000000791a */ /* 0x000fe80000000000 */
[----:B------:R-:W-:Y:S05]  /*25640*/  WARPSYNC.ALL ;  /* 0x0000000000007948 */ /* 0x000fea0003800000 */
[----:B------:R-:W-:Y:S01]  /*25650*/  BAR.SYNC.DEFER_BLOCKING 0x0 ;  /* 0x0000000000007b1d */ /* 0x000fe20000010000 */
[----:B------:R-:W-:Y:S04]  /*25660*/  ISETP.NE.U32.AND P0, PT, R224, RZ, PT ;  /* 0x000000ffe000720c */ /* 0x000fe80003f05070 */
[----:B------:R-:W-:Y:S03]  /*25670*/  ISETP.NE.AND.EX P0, PT, R225, RZ, PT, P0 ;  /* 0x000000ffe100720c */ /* 0x000fe60003f05300 */
[----:B---3--:R-:W1:Y:S01]  /*25680*/  LDC.64 R12, c[0x0][0x208] ;  /* 0x00008200ff0c7b82 */ /* 0x008e620000000a00 */
[----:B------:R-:W-:Y:S01]  /*25690*/  BSSY B0, `(.L_x_1925) ;  /* 0x0000051000007945 */ /* 0x000fe20003800000 */
[----:B--2---:R-:W-:Y:S05]  /*256a0*/  VIADD R201, R201, 0xffffffff ;  /* 0xffffffffc9c97836 */ /* 0x004fea0000000000 */
[----:B------:R2:W-:Y:S03]  /*256b0*/  STL [R1+0x4], R201 ;  /* 0x000004c901007387 */ /* 0x0005e60000100800 */
[----:B-1----:R-:W-:Y:S05]  /*256c0*/  @!P0 BRA `(.L_x_1926) ;  /* 0x00000004001c8947 */ /* 0x002fea0003800000 */
[----:B------:R-:W-:Y:S01]  /*256d0*/  IMAD.SHL.U32 R6, R201, 0x100, RZ ;  /* 0x00000100c9067824 */ /* 0x000fe200078e00ff */
[----:B------:R-:W-:Y:S02]  /*256e0*/  R2UR UR4, R12 ;  /* 0x000000000c0472ca */ /* 0x000fe400000e0000 */
[C---:B------:R-:W-:Y:S01]  /*256f0*/  R2UR UR5, R13.reuse ;  /* 0x000000000d0572ca */ /* 0x040fe200000e0000 */
[----:B------:R-:W-:Y:S01]  /*25700*/  VIADD R8, R6, 0x100 ;  /* 0x0000010006087836 */ /* 0x000fe20000000000 */
[----:B------:R-:W-:Y:S02]  /*25710*/  IABS R4, R6 ;  /* 0x0000000600047213 */ /* 0x000fe40000000000 */
[C---:B------:R-:W-:Y:S02]  /*25720*/  R2UR UR12, R12.reuse ;  /* 0x000000000c0c72ca */ /* 0x040fe400000e0000 */
[C---:B------:R-:W-:Y:S02]  /*25730*/  R2UR UR13, R13.reuse ;  /* 0x000000000d0d72ca */ /* 0x040fe400000e0000 */
[C---:B------:R-:W-:Y:S02]  /*25740*/  R2UR UR14, R12.reuse ;  /* 0x000000000c0e72ca */ /* 0x040fe400000e0000 */
[C---:B------:R-:W-:Y:S02]  /*25750*/  R2UR UR15, R13.reuse ;  /* 0x000000000d0f72ca */ /* 0x040fe400000e0000 */
[----:B------:R-:W-:Y:S01]  /*25760*/  R2UR UR10, R12 ;  /* 0x000000000c0a72ca */ /* 0x000fe200000e0000 */
[----:B------:R-:W3:Y:S01]  /*25770*/  LD.E R0, desc[UR4][R134.64+0x170] ;  /* 0x0001700486007980 */ /* 0x000ee2000c101900 */
[----:B------:R-:W-:Y:S02]  /*25780*/  R2UR UR11, R13 ;  /* 0x000000000d0b72ca */ /* 0x000fe400000e0000 */
[-C--:B---3--:R-:W-:Y:S02]  /*25790*/  IABS R7, R0.reuse ;  /* 0x0000000000077213 */ /* 0x088fe40000000000 */
[-C--:B------:R-:W-:Y:S02]  /*257a0*/  IABS R9, R0.reuse ;  /* 0x0000000000097213 */ /* 0x080fe40000000000 */
[----:B------:R-:W1:Y:S01]  /*257b0*/  I2F.RP R2, R7 ;  /* 0x0000000700027306 */ /* 0x000e620000209400 */
[----:B------:R-:W-:Y:S02]  /*257c0*/  LOP3.LUT R6, R6, R0, RZ, 0x3c, !PT ;  /* 0x0000000006067212 */ /* 0x000fe400078e3cff */
[----:B------:R-:W-:Y:S02]  /*257d0*/  IMAD.MOV R9, RZ, RZ, -R9 ;  /* 0x000000ffff097224 */ /* 0x000fe400078e0a09 */
[----:B------:R-:W-:Y:S05]  /*257e0*/  ISETP.GE.AND P0, PT, R6, RZ, PT ;  /* 0x000000ff0600720c */ /* 0x000fea0003f06270 */
[----:B-1----:R-:W1:Y:S02]  /*257f0*/  MUFU.RCP R2, R2 ;  /* 0x0000000200027308 */ /* 0x002e640000001000 */
[----:B-1----:R-:W-:Y:S08]  /*25800*/  VIADD R2, R2, 0xffffffe ;  /* 0x0ffffffe02027836 */ /* 0x002ff00000000000 */
[----:B------:R-:W1:Y:S02]  /*25810*/  F2I.FTZ.U32.TRUNC.NTZ R3, R2 ;  /* 0x0000000200037305 */ /* 0x000e64000021f000 */
[--C-:B-1----:R-:W-:Y:S04]  /*25820*/  IMAD.MOV R2, RZ, RZ, -R3.reuse ;  /* 0x000000ffff027224 */ /* 0x102fe800078e0a03 */
[----:B------:R-:W-:Y:S02]  /*25830*/  IMAD R5, R2, R7, RZ ;  /* 0x0000000702057224 */ /* 0x000fe400078e02ff */
[----:B------:R-:W-:Y:S04]  /*25840*/  IMAD.MOV.U32 R2, RZ, RZ, RZ ;  /* 0x000000ffff027224 */ /* 0x000fe800078e00ff */
[----:B------:R-:W-:Y:S01]  /*25850*/  IMAD.HI.U32 R3, R3, R5, R2 ;  /* 0x0000000503037227 */ /* 0x000fe200078e0002 */
[----:B------:R-:W-:Y:S02]  /*25860*/  IABS R5, R8 ;  /* 0x0000000800057213 */ /* 0x000fe40000000000 */
[----:B------:R-:W-:Y:S03]  /*25870*/  LOP3.LUT R8, R8, R0, RZ, 0x3c, !PT ;  /* 0x0000000008087212 */ /* 0x000fe600078e3cff */
[C---:B------:R-:W-:Y:S04]  /*25880*/  IMAD.HI.U32 R2, R3.reuse, R4, RZ ;  /* 0x0000000403027227 */ /* 0x040fe800078e00ff */
[----:B------:R-:W-:Y:S02]  /*25890*/  IMAD R4, R2, R9, R4 ;  /* 0x0000000902047224 */ /* 0x000fe400078e0204 */
[----:B------:R-:W-:Y:S03]  /*258a0*/  IMAD.HI.U32 R3, R3, R5, RZ ;  /* 0x0000000503037227 */ /* 0x000fe600078e00ff */
[----:B------:R-:W-:Y:S01]  /*258b0*/  ISETP.GT.U32.AND P1, PT, R7, R4, PT ;  /* 0x000000040700720c */ /* 0x000fe20003f24070 */
[----:B------:R-:W-:Y:S05]  /*258c0*/  IMAD R5, R3, R9, R5 ;  /* 0x0000000903057224 */ /* 0x000fea00078e0205 */
[----:B------:R-:W-:Y:S07]  /*258d0*/  ISETP.GT.U32.AND P2, PT, R7, R5, PT ;  /* 0x000000050700720c */ /* 0x000fee0003f44070 */
[--C-:B------:R-:W-:Y:S02]  /*258e0*/  @!P1 IMAD.IADD R4, R4, 0x1, -R7.reuse ;  /* 0x0000000104049824 */ /* 0x100fe400078e0a07 */
[----:B------:R-:W-:Y:S01]  /*258f0*/  @!P1 VIADD R2, R2, 0x1 ;  /* 0x0000000102029836 */ /* 0x000fe20000000000 */
[----:B------:R-:W-:Y:S02]  /*25900*/  ISETP.GE.AND P1, PT, R8, RZ, PT ;  /* 0x000000ff0800720c */ /* 0x000fe40003f26270 */
[-C--:B------:R-:W-:Y:S01]  /*25910*/  ISETP.GE.U32.AND P3, PT, R4, R7.reuse, PT ;  /* 0x000000070400720c */ /* 0x080fe20003f66070 */
[----:B------:R-:W-:Y:S01]  /*25920*/  @!P2 IMAD.IADD R5, R5, 0x1, -R7 ;  /* 0x000000010505a824 */ /* 0x000fe200078e0a07 */
[----:B------:R-:W-:Y:S02]  /*25930*/  LOP3.LUT R4, RZ, R0, RZ, 0x33, !PT ;  /* 0x00000000ff047212 */ /* 0x000fe400078e33ff */
[----:B------:R-:W-:Y:S02]  /*25940*/  @!P2 IADD3 R3, R3, 0x1, RZ ;  /* 0x000000010303a810 */ /* 0x000fe40007ffe0ff */
[----:B------:R-:W-:Y:S02]  /*25950*/  ISETP.GE.U32.AND P4, PT, R5, R7, PT ;  /* 0x000000070500720c */ /* 0x000fe40003f86070 */
[----:B------:R-:W-:Y:S05]  /*25960*/  ISETP.NE.AND P2, PT, R0, RZ, PT ;  /* 0x000000ff0000720c */ /* 0x000fea0003f45270 */
[----:B------:R-:W-:Y:S04]  /*25970*/  @P3 VIADD R2, R2, 0x1 ;  /* 0x0000000102023836 */ /* 0x000fe80000000000 */
[----:B------:R-:W-:Y:S02]  /*25980*/  @!P0 IMAD.MOV R2, RZ, RZ, -R2 ;  /* 0x000000ffff028224 */ /* 0x000fe400078e0a02 */
[----:B------:R-:W-:Y:S03]  /*25990*/  @P4 VIADD R3, R3, 0x1 ;  /* 0x0000000103034836 */ /* 0x000fe60000000000 */
[----:B------:R-:W-:Y:S01]  /*259a0*/  SEL R2, R4, R2, !P2 ;  /* 0x0000000204027207 */ /* 0x000fe20005000000 */
[----:B------:R-:W-:Y:S03]  /*259b0*/  @!P1 IMAD.MOV R3, RZ, RZ, -R3 ;  /* 0x000000ffff039224 */ /* 0x000fe600078e0a03 */
[-C--:B------:R-:W-:Y:S02]  /*259c0*/  LEA R8, P1, R2, R224.reuse, 0x2 ;  /* 0x000000e002087211 */ /* 0x080fe400078210ff */
[----:B------:R-:W-:Y:S02]  /*259d0*/  SEL R3, R4, R3, !P2 ;  /* 0x0000000304037207 */ /* 0x000fe40005000000 */
[-C--:B------:R-:W-:Y:S01]  /*259e0*/  LEA.HI.X.SX32 R9, R2, R225.reuse, 0x2, P1 ;  /* 0x000000e102097211 */ /* 0x080fe200008f16ff */
[----:B------:R-:W3:Y:S01]  /*259f0*/  LD.E.64 R4, desc[UR4][R134.64+0x40] ;  /* 0x0000400486047980 */ /* 0x000ee2000c101b00 */
[C---:B------:R-:W-:Y:S01]  /*25a00*/  LEA R6, P0, R3.reuse, R224, 0x2 ;  /* 0x000000e003067211 */ /* 0x040fe200078010ff */
[C---:B------:R-:W-:Y:S03]  /*25a10*/  IMAD.IADD R2, R3.reuse, 0x1, -R2 ;  /* 0x0000000103027824 */ /* 0x040fe600078e0a02 */
[----:B------:R-:W-:Y:S01]  /*25a20*/  LEA.HI.X.SX32 R7, R3, R225, 0x2, P0 ;  /* 0x000000e103077211 */ /* 0x000fe200000f16ff */
[----:B------:R-:W-:Y:S01]  /*25a30*/  IMAD R0, R0, R2, -0x100 ;  /* 0xffffff0000007424 */ /* 0x000fe200078e0202 */
[----:B------:R1:W4:Y:S04]  /*25a40*/  LD.E R10, desc[UR12][R8.64] ;  /* 0x0000000c080a7980 */ /* 0x000328000c101900 */
[----:B------:R-:W4:Y:S01]  /*25a50*/  LD.E R9, desc[UR14][R6.64] ;  /* 0x0000000e06097980 */ /* 0x000f22000c101900 */
[----:B-1----:R-:W-:Y:S03]  /*25a60*/  SHF.R.S32.HI R8, RZ, 0x1f, R0 ;  /* 0x0000001fff087819 */ /* 0x002fe60000011400 */
[----:B------:R-:W5:Y:S01]  /*25a70*/  LD.E.64 R6, desc[UR10][R134.64+0x28] ;  /* 0x0000280a86067980 */ /* 0x000f62000c101b00 */
[-C--:B---3--:R-:W-:Y:S02]  /*25a80*/  IMAD R5, R5, R0.reuse, RZ ;  /* 0x0000000005057224 */ /* 0x088fe400078e02ff */
[C---:B------:R-:W-:Y:S04]  /*25a90*/  IMAD.WIDE.U32 R2, R4.reuse, R0, RZ ;  /* 0x0000000004027225 */ /* 0x040fe800078e00ff */
[----:B------:R-:W-:Y:S04]  /*25aa0*/  IMAD R4, R4, R8, R5 ;  /* 0x0000000804047224 */ /* 0x000fe800078e0205 */
[----:B------:R-:W-:Y:S01]  /*25ab0*/  IMAD.IADD R3, R3, 0x1, R4 ;  /* 0x0000000103037824 */ /* 0x000fe200078e0204 */
[----:B----4-:R-:W-:Y:S04]  /*25ac0*/  IADD3 R9, -R9, R10, RZ ;  /* 0x0000000a09097210 */ /* 0x010fe80007ffe1ff */
[----:B------:R-:W-:Y:S01]  /*25ad0*/  SHF.R.S32.HI R8, RZ, 0x1f, R9 ;  /* 0x0000001fff087819 */ /* 0x000fe20000011409 */
[----:B-----5:R-:W-:Y:S02]  /*25ae0*/  IMAD R0, R7, R9, RZ ;  /* 0x0000000907007224 */ /* 0x020fe400078e02ff */
[----:B------:R-:W-:Y:S04]  /*25af0*/  IMAD.WIDE.U32 R4, R9, R6, R2 ;  /* 0x0000000609047225 */ /* 0x000fe800078e0002 */
[----:B------:R-:W-:Y:S02]  /*25b00*/  IMAD R2, R6, R8, R0 ;  /* 0x0000000806027224 */ /* 0x000fe400078e0200 */
[----:B------:R-:W-:Y:S02]  /*25b10*/  IMAD.MOV.U32 R0, RZ, RZ, R4 ;  /* 0x000000ffff007224 */ /* 0x000fe400078e0004 */
[----:B------:R-:W-:Y:S01]  /*25b20*/  IMAD.IADD R2, R5, 0x1, R2 ;  /* 0x0000000105027824 */ /* 0x000fe200078e0202 */
[----:B------:R-:W-:Y:S05]  /*25b30*/  BRA `(.L_x_1927) ;  /* 0x0000000000187947 */ /* 0x000fea0003800000 */
.L_x_1926:
[----:B------:R-:W-:Y:S02]  /*25b40*/  R2UR UR4, R12 ;  /* 0x000000000c0472ca */ /* 0x000fe400000e0000 */
[----:B------:R-:W-:Y:S11]  /*25b50*/  R2UR UR5, R13 ;  /* 0x000000000d0572ca */ /* 0x000ff600000e0000 */
[----:B------:R-:W-:Y:S02]  /*25b60*/  @!UPT UIADD3 URZ, URZ, URZ, URZ ;  /* 0x0000003f3f3ff290 */ /* 0x000fe4000fffe03f */
[----:B------:R-:W3:Y:S02]  /*25b70*/  LD.E R0, desc[UR4][R134.64+0x40] ;  /* 0x0000400486007980 */ /* 0x000ee4000c101900 */
[----:B---3--:R-:W-:Y:S05]  /*25b80*/  IMAD.U32 R0, R0, -0x100, RZ ;  /* 0xffffff0000007824 */ /* 0x008fea00078e00ff */
[----:B------:R-:W-:Y:S02]  /*25b90*/  SHF.R.S32.HI R2, RZ, 0x1f, R0 ;  /* 0x0000001fff027819 */ /* 0x000fe40000011400 */
.L_x_1927:
[----:B------:R-:W-:Y:S05]  /*25ba0*/  BSYNC B0 ;  /* 0x0000000000007941 */ /* 0x000fea0003800000 */
.L_x_1925:
[----:B------:R-:W3:Y:S01]  /*25bb0*/  LDL R199, [R1] ;  /* 0x0000000001c77983 */ /* 0x000ee20000100800 */
[C---:B------:R-:W-:Y:S01]  /*25bc0*/  LEA R194, P5, R0.reuse, R223, 0x1 ;  /* 0x000000df00c27211 */ /* 0x040fe200078a08ff */
[----:B------:R-:W-:Y:S01]  /*25bd0*/  ULDC.64 UR4, c[0x0][0x208] ;  /* 0x0000820000047ab9 */ /* 0x000fe20000000a00 */
[----:B------:R-:W-:Y:S01]  /*25be0*/  BSSY B1, `(.L_x_1928) ;  /* 0x00002a7000017945 */ /* 0x000fe20003800000 */
[----:B------:R-:W4:Y:S01]  /*25bf0*/  LDL.64 R14, [R1+0xc0] ;  /* 0x0000c000010e7983 */ /* 0x000f220000100a00 */
[----:B------:R-:W-:Y:S03]  /*25c00*/  LEA.HI.X R195, R0, R221, R2, 0x1, P5 ;  /* 0x000000dd00c37211 */ /* 0x000fe600028f0c02 */
[----:B------:R-:W5:Y:S04]  /*25c10*/  LDL R6, [R1+0x14] ;  /* 0x0000140001067983 */ /* 0x000f680000100800 */
[----:B------:R-:W2:Y:S04]  /*25c20*/  LDL R5, [R1+0x10] ;  /* 0x0000100001057983 */ /* 0x000ea80000100800 */
[----:B------:R-:W5:Y:S04]  /*25c30*/  LDL R11, [R1+0x140] ;  /* 0x00014000010b7983 */ /* 0x000f680000100800 */
[----:B------:R-:W5:Y:S04]  /*25c40*/  LDL R4, [R1+0x148] ;  /* 0x0001480001047983 */ /* 0x000f680000100800 */
[----:B------:R-:W5:Y:S04]  /*25c50*/  LDL R7, [R1+0x14c] ;  /* 0x00014c0001077983 */ /* 0x000f680000100800 */
[----:B------:R-:W5:Y:S04]  /*25c60*/  LDL R8, [R1+0x11c] ;  /* 0x00011c0001087983 */ /* 0x000f680000100800 */
[----:B------:R-:W5:Y:S04]  /*25c70*/  LDL.64 R24, [R1+0xb8] ;  /* 0x0000b80001187983 */ /* 0x000f680000100a00 */
[----:B------:R-:W5:Y:S04]  /*25c80*/  LDL R19, [R1+0x144] ;  /* 0x0001440001137983 */ /* 0x000f680000100800 */
[----:B------:R-:W5:Y:S04]  /*25c90*/  LDL.64 R22, [R1+0x30] ;  /* 0x0000300001167983 */ /* 0x000f680000100a00 */
[----:B------:R-:W5:Y:S04]  /*25ca0*/  LDL R18, [R1+0x118] ;  /* 0x0001180001127983 */ /* 0x000f680000100800 */
[----:B------:R-:W5:Y:S04]  /*25cb0*/  LDL.64 R20, [R1+0xb0] ;  /* 0x0000b00001147983 */ /* 0x000f680000100a00 */
[----:B------:R-:W5:Y:S04]  /*25cc0*/  LDL R9, [R1+0x114] ;  /* 0x0001140001097983 */ /* 0x000f680000100800 */
[----:B------:R-:W5:Y:S04]  /*25cd0*/  LDL R10, [R1+0x110] ;  /* 0x00011000010a7983 */ /* 0x000f680000100800 */
[----:B------:R-:W5:Y:S04]  /*25ce0*/  LDL.64 R16, [R1+0xa0] ;  /* 0x0000a00001107983 */ /* 0x000f680000100a00 */
[----:B------:R-:W5:Y:S04]  /*25cf0*/  LDL.64 R46, [R1+0xa8] ;  /* 0x0000a800012e7983 */ /* 0x000f680000100a00 */
[----:B------:R-:W5:Y:S04]  /*25d00*/  LDL.64 R44, [R1+0x28] ;  /* 0x00002800012c7983 */ /* 0x000f680000100a00 */
[----:B------:R-:W5:Y:S04]  /*25d10*/  LDL.64 R42, [R1+0x20] ;  /* 0x00002000012a7983 */ /* 0x000f680000100a00 */
[----:B------:R-:W5:Y:S04]  /*25d20*/  LDL R37, [R1+0x100] ;  /* 0x0001000001257983 */ /* 0x000f680000100800 */
[----:B------:R-:W5:Y:S04]  /*25d30*/  LDL.64 R40, [R1+0x98] ;  /* 0x0000980001287983 */ /* 0x000f680000100a00 */
[----:B------:R-:W5:Y:S04]  /*25d40*/  LDL R34, [R1+0xfc] ;  /* 0x0000fc0001227983 */ /* 0x000f680000100800 */
[----:B------:R-:W5:Y:S04]  /*25d50*/  LDL.64 R32, [R1+0x18] ;  /* 0x0000180001207983 */ /* 0x000f680000100a00 */
[----:B------:R-:W5:Y:S04]  /*25d60*/  LDL R35, [R1+0xf8] ;  /* 0x0000f80001237983 */ /* 0x000f680000100800 */
[----:B------:R-:W5:Y:S04]  /*25d70*/  LDL.64 R38, [R1+0x90] ;  /* 0x0000900001267983 */ /* 0x000f680000100a00 */
[----:B------:R-:W5:Y:S04]  /*25d80*/  LDL R36, [R1+0xf4] ;  /* 0x0000f40001247983 */ /* 0x000f680000100800 */
[----:B------:R-:W5:Y:S01]  /*25d90*/  LDL R202, [R1+0x150] ;  /* 0x0001500001ca7983 */ /* 0x000f620000100800 */
[----:B---3--:R-:W-:Y:S03]  /*25da0*/  ISETP.GE.AND P0, PT, R132, R199, PT ;  /* 0x000000c78400720c */ /* 0x008fe60003f06270 */
[----:B----4-:R-:W3:Y:S01]  /*25db0*/  LDL R15, [R1+0x138] ;  /* 0x00013800010f7983 */ /* 0x010ee20000100800 */
[C---:B--2---:R-:W-:Y:S01]  /*25dc0*/  IMAD.SHL.U32 R3, R5.reuse, 0x10, RZ ;  /* 0x0000001005037824 */ /* 0x044fe200078e00ff */
[----:B-----5:R-:W-:Y:S08]  /*25dd0*/  SHF.L.U64.HI R6, R5, 0x4, R6 ;  /* 0x0000000405067819 */ /* 0x020ff00000010206 */
[----:B------:R-:W-:Y:S01]  /*25de0*/  @P0 STS.128 [R190+0xa000], RZ ;  /* 0x00a000ffbe000388 */ /* 0x000fe20000000c00 */
[----:B------:R-:W-:Y:S02]  /*25df0*/  @!P0 IADD3 R5, P1, R0, R14, RZ ;  /* 0x0000000e00058210 */ /* 0x000fe40007f3e0ff */
[C---:B------:R-:W-:Y:S01]  /*25e00*/  @!P0 R2UR UR41, R13.reuse ;  /* 0x000000000d2982ca */ /* 0x040fe200000e0000 */
[----:B------:R-:W2:Y:S01]  /*25e10*/  LDL R14, [R1+0x13c] ;  /* 0x00013c00010e7983 */ /* 0x000ea20000100800 */
[C---:B------:R-:W-:Y:S02]  /*25e20*/  @!P0 R2UR UR39, R13.reuse ;  /* 0x000000000d2782ca */ /* 0x040fe400000e0000 */
[C---:B------:R-:W-:Y:S02]  /*25e30*/  @!P0 R2UR UR37, R13.reuse ;  /* 0x000000000d2582ca */ /* 0x040fe400000e0000 */
[C---:B------:R-:W-:Y:S02]  /*25e40*/  @!P0 R2UR UR35, R13.reuse ;  /* 0x000000000d2382ca */ /* 0x040fe400000e0000 */
[C---:B------:R-:W-:Y:S02]  /*25e50*/  @!P0 R2UR UR33, R13.reuse ;  /* 0x000000000d2182ca */ /* 0x040fe400000e0000 */
[C---:B------:R-:W-:Y:S01]  /*25e60*/  @!P0 R2UR UR31, R13.reuse ;  /* 0x000000000d1f82ca */ /* 0x040fe200000e0000 */
[----:B------:R-:W-:Y:S01]  /*25e70*/  @!P0 IMAD.X R8, R2, 0x1, R8, P1 ;  /* 0x0000000102088824 */ /* 0x000fe200008e0608 */
        /* <DEDUP_REMOVED lines=13> */
[----:B------:R-:W-:Y:S01]  /*25f50*/  @!P0 R2UR UR38, R12 ;  /* 0x000000000c2682ca */ /* 0x000fe200000e0000 */
[----:B------:R-:W-:Y:S01]  /*25f60*/  @!P0 IMAD.X R6, R2, 0x1, R6, P3 ;  /* 0x0000000102068824 */ /* 0x000fe200018e0606 */
        /* <DEDUP_REMOVED lines=10> */
[C---:B------:R-:W-:Y:S01]  /*26010*/  @!P0 R2UR UR24, R12.reuse ;  /* 0x000000000c1882ca */ /* 0x040fe200000e0000 */
        /* <DEDUP_REMOVED lines=8> */
[----:B------:R-:W5:Y:S01]  /*260a0*/  LDL R12, [R1+0x108] ;  /* 0x00010800010c7983 */ /* 0x000f620000100800 */
[C---:B------:R-:W-:Y:S02]  /*260b0*/  @!P0 LEA R30, P3, R3.reuse, R223, 0x1 ;  /* 0x000000df031e8211 */ /* 0x040fe400078608ff */
[C---:B------:R-:W-:Y:S02]  /*260c0*/  @!P0 IADD3 R4, P2, R0.reuse, R4, RZ ;  /* 0x0000000400048210 */ /* 0x040fe40007f5e0ff */
[----:B------:R-:W-:Y:S02]  /*260d0*/  @!P0 LEA.HI.X R31, R3, R221, R6, 0x1, P3 ;  /* 0x000000dd031f8211 */ /* 0x000fe400018f0c06 */
[----:B------:R-:W-:Y:S01]  /*260e0*/  @!P0 IADD3 R3, P4, R0, R11, RZ ;  /* 0x0000000b00038210 */ /* 0x000fe20007f9e0ff */
[----:B------:R-:W-:Y:S01]  /*260f0*/  @!P0 IMAD.X R7, R2, 0x1, R7, P2 ;  /* 0x0000000102078824 */ /* 0x000fe200010e0607 */
[----:B------:R-:W5:Y:S01]  /*26100*/  LDL R11, [R1+0x104] ;  /* 0x00010400010b7983 */ /* 0x000f620000100800 */
[CC--:B------:R-:W-:Y:S02]  /*26110*/  @!P0 LEA R28, P2, R4.reuse, R223.reuse, 0x1 ;  /* 0x000000df041c8211 */ /* 0x0c0fe400078408ff */
[C---:B------:R-:W-:Y:S01]  /*26120*/  @!P0 LEA R26, P1, R5.reuse, R223, 0x1 ;  /* 0x000000df051a8211 */ /* 0x040fe200078208ff */
[----:B------:R-:W-:Y:S01]  /*26130*/  @!PT LDS RZ, [RZ] ;  /* 0x00000000fffff984 */ /* 0x000fe20000000800 */
[----:B------:R-:W-:Y:S01]  /*26140*/  @!PT LDS RZ, [RZ] ;  /* 0x00000000fffff984 */ /* 0x000fe20000000800 */
[----:B------:R-:W-:Y:S01]  /*26150*/  @!PT LDS RZ, [RZ] ;  /* 0x00000000fffff984 */ /* 0x000fe20000000800 */
[----:B------:R-:W-:Y:S01]  /*26160*/  @!P0 LDGSTS.E.BYPASS.LTC128B.128 [R190+0xa800], desc[UR38][R30.64] ;  /* 0x0a8000001ebe8fae */ /* 0x000fe2000b901d66 */
[-C--:B------:R-:W-:Y:S01]  /*26170*/  @!P0 LEA.HI.X R29, R4, R221.reuse, R7, 0x1, P2 ;  /* 0x000000dd041d8211 */ /* 0x080fe200010f0c07 */
[----:B------:R-:W-:Y:S01]  /*26180*/  @!P0 IMAD.X R7, R2, 0x1, R19, P4 ;  /* 0x0000000102078824 */ /* 0x000fe200020e0613 */
[----:B------:R-:W-:Y:S01]  /*26190*/  @!P0 LEA.HI.X R27, R5, R221, R8, 0x1, P1 ;  /* 0x000000dd051b8211 */ /* 0x000fe200008f0c08 */
[----:B------:R-:W-:Y:S01]  /*261a0*/  @P0 STS.128 [R190+0xb000], RZ ;  /* 0x00b000ffbe000388 */ /* 0x000fe20000000c00 */
[C---:B------:R-:W-:Y:S02]  /*261b0*/  @!P0 IADD3 R4, P3, R0.reuse, R24, RZ ;  /* 0x0000001800048210 */ /* 0x040fe40007f7e0ff */
        /* <DEDUP_REMOVED lines=9> */
[----:B------:R-:W-:Y:S01]  /*26250*/  @!P0 LEA R22, P3, R4, R223, 0x1 ;  /* 0x000000df04168211 */ /* 0x000fe200078608ff */
[----:B------:R-:W-:Y:S01]  /*26260*/  @!P0 IMAD.X R9, R2, 0x1, R9, P2 ;  /* 0x0000000102098824 */ /* 0x000fe200010e0609 */
[----:B------:R-:W-:Y:S01]  /*26270*/  @!P0 IADD3 R6, P1, R0, R20, RZ ;  /* 0x0000001400068210 */ /* 0x000fe20007f3e0ff */
[----:B------:R-:W-:Y:S01]  /*26280*/  @!PT LDS RZ, [RZ] ;  /* 0x00000000fffff984 */ /* 0x000fe20000000800 */
[----:B------:R-:W-:Y:S01]  /*26290*/  @!PT LDS RZ, [RZ] ;  /* 0x00000000fffff984 */ /* 0x000fe20000000800 */
[----:B------:R-:W-:Y:S01]  /*262a0*/  @!PT LDS RZ, [RZ] ;  /* 0x00000000fffff984 */ /* 0x000fe20000000800 */
[----:B------:R-:W-:Y:S01]  /*262b0*/  @!P0 LDGSTS.E.BYPASS.LTC128B.128 [R190+0xb800], desc[UR34][R26.64] ;  /* 0x0b8000001abe8fae */ /* 0x000fe2000b901d62 */
[----:B------:R-:W-:Y:S02]  /*262c0*/  @!P0 LEA.HI.X R23, R4, R221, R8, 0x1, P3 ;  /* 0x000000dd04178211 */ /* 0x000fe400018f0c08 */
[CC--:B------:R-:W-:Y:S01]  /*262d0*/  @!P0 LEA R20, P2, R5.reuse, R223.reuse, 0x1 ;  /* 0x000000df05148211 */ /* 0x0c0fe200078408ff */
[----:B------:R-:W-:Y:S01]  /*262e0*/  @P0 STS.128 [R190+0xc000], RZ ;  /* 0x00c000ffbe000388 */ /* 0x000fe20000000c00 */
[----:B------:R-:W-:Y:S01]  /*262f0*/  @!P0 IMAD.X R10, R2, 0x1, R10, P1 ;  /* 0x00000001020a8824 */ /* 0x000fe200008e060a */
[C---:B------:R-:W-:Y:S02]  /*26300*/  @!P0 LEA R18, P1, R6.reuse, R223, 0x1 ;  /* 0x000000df06128211 */ /* 0x040fe400078208ff */
[----:B------:R-:W-:Y:S01]  /*26310*/  @!PT LDS RZ, [RZ] ;  /* 0x00000000fffff984 */ /* 0x000fe20000000800 */
[----:B------:R-:W-:Y:S01]  /*26320*/  @!PT LDS RZ, [RZ] ;  /* 0x00000000fffff984 */ /* 0x000fe20000000800 */
[----:B------:R-:W-:Y:S01]  /*26330*/  @!PT LDS RZ, [RZ] ;  /* 0x00000000fffff984 */ /* 0x000fe20000000800 */
[----:B------:R-:W-:Y:S01]  /*26340*/  @!P0 LDGSTS.E.BYPASS.LTC128B.128 [R190+0xc000], desc[UR32][R24.64] ;  /* 0x0c00000018be8fae */ /* 0x000fe2000b901d60 */
[-C--:B------:R-:W-:Y:S02]  /*26350*/  @!P0 LEA.HI.X R21, R5, R221.reuse, R9, 0x1, P2 ;  /* 0x000000dd05158211 */ /* 0x080fe400010f0c09 */
[----:B------:R-:W-:Y:S01]  /*26360*/  @!P0 LEA.HI.X R19, R6, R221, R10, 0x1, P1 ;  /* 0x000000dd06138211 */ /* 0x000fe200008f0c0a */
[----:B------:R-:W-:Y:S01]  /*26370*/  @P0 STS.128 [R190+0xc800], RZ ;  /* 0x00c800ffbe000388 */ /* 0x000fe20000000c00 */
[C---:B------:R-:W-:Y:S02]  /*26380*/  @!P0 IADD3 R6, P1, R0.reuse, R16, RZ ;  /* 0x0000001000068210 */ /* 0x040fe40007f3e0ff */
[C---:B------:R-:W-:Y:S01]  /*26390*/  @!P0 IADD3 R4, P3, R0.reuse, R46, RZ ;  /* 0x0000002e00048210 */ /* 0x040fe20007f7e0ff */
[----:B------:R-:W-:Y:S01]  /*263a0*/  @!PT LDS RZ, [RZ] ;  /* 0x00000000fffff984 */ /* 0x000fe20000000800 */
[----:B------:R-:W-:Y:S01]  /*263b0*/  @!PT LDS RZ, [RZ] ;  /* 0x00000000fffff984 */ /* 0x000fe20000000800 */
[----:B------:R-:W-:Y:S01]  /*263c0*/  @!PT LDS RZ, [RZ] ;  /* 0x00000000fffff984 */ /* 0x000fe20000000800 */
[----:B------:R-:W-:Y:S01]  /*263d0*/  @!P0 LDGSTS.E.BYPASS.LTC128B.128 [R190+0xc800], desc[UR30][R22.64] ;  /* 0x0c80000016be8fae */ /* 0x000fe2000b901d5e */
[C---:B------:R-:W-:Y:S03]  /*263e0*/  @!P0 IADD3 R5, P2, R0.reuse, R44, RZ ;  /* 0x0000002c00058210 */ /* 0x040fe60007f5e0ff */
        /* <DEDUP_REMOVED lines=10> */
[----:B------:R-:W-:Y:S01]  /*26490*/  @P0 STS.128 [R190+0xe000], RZ ;  /* 0x00e000ffbe000388 */ /* 0x000fe20000000c00 */
[----:B---3--:R-:W-:Y:S05]  /*264a0*/  @!P0 IADD3 R3, P4, R0, R15, RZ ;  /* 0x0000000f00038210 */ /* 0x008fea0007f9e0ff */
[----:B--2---:R-:W-:Y:S01]  /*264b0*/  @!P0 IMAD.X R7, R2, 0x1, R14, P4 ;  /* 0x0000000102078824 */ /* 0x004fe200020e060e */
[C---:B------:R-:W-:Y:S04]  /*264c0*/  @!P0 LEA R16, P4, R3.reuse, R223, 0x1 ;  /* 0x000000df03108211 */ /* 0x040fe800078808ff */
[----:B------:R-:W-:Y:S02]  /*264d0*/  @!P0 LEA.HI.X R17, R3, R221, R7, 0x1, P4 ;  /* 0x000000dd03118211 */ /* 0x000fe400020f0c07 */
[----:B------:R-:W-:Y:S03]  /*264e0*/  @!P0 IADD3 R3, P4, R0, R42, RZ ;  /* 0x0000002a00038210 */ /* 0x000fe60007f9e0ff */
[----:B------:R-:W-:Y:S01]  /*264f0*/  @!PT LDS RZ, [RZ] ;  /* 0x00000000fffff984 */ /* 0x000fe20000000800 */
[----:B------:R-:W-:Y:S01]  /*26500*/  @!PT LDS RZ, [RZ] ;  /* 0x00000000fffff984 */ /* 0x000fe20000000800 */
[----:B------:R-:W-:Y:S01]  /*26510*/  @!PT LDS RZ, [RZ] ;  /* 0x00000000fffff984 */ /* 0x000fe20000000800 */
[----:B------:R-:W-:Y:S02]  /*26520*/  @!P0 LDGSTS.E.BYPASS.LTC128B.128 [R190+0xe000], desc[UR24][R16.64] ;  /* 0x0e00000010be8fae */ /* 0x000fe4000b901d58 */
[C---:B------:R-:W-:Y:S02]  /*26530*/  @!P0 IMAD.X R7, R2.reuse, 0x1, R37, P4 ;  /* 0x0000000102078824 */ /* 0x040fe400020e0625 */
[----:B------:R-:W-:Y:S01]  /*26540*/  @P0 STS.128 [R190+0xe800], RZ ;  /* 0x00e800ffbe000388 */ /* 0x000fe20000000c00 */
[----:B----4-:R-:W-:Y:S01]  /*26550*/  @!P0 IMAD.X R8, R2, 0x1, R13, P3 ;  /* 0x0000000102088824 */ /* 0x010fe200018e060d */
[C---:B------:R-:W-:Y:S04]  /*26560*/  @!P0 LEA R14, P3, R4.reuse, R223, 0x1 ;  /* 0x000000df040e8211 */ /* 0x040fe800078608ff */
[----:B------:R-:W-:Y:S02]  /*26570*/  @!P0 LEA.HI.X R15, R4, R221, R8, 0x1, P3 ;  /* 0x000000dd040f8211 */ /* 0x000fe400018f0c08 */
[-C--:B------:R-:W-:Y:S03]  /*26580*/  @!P0 LEA R8, P4, R3, R223.reuse, 0x1 ;  /* 0x000000df03088211 */ /* 0x080fe600078808ff */
[----:B------:R-:W-:Y:S01]  /*26590*/  @!PT LDS RZ, [RZ] ;  /* 0x00000000fffff984 */ /* 0x000fe20000000800 */
[----:B------:R-:W-:Y:S01]  /*265a0*/  @!PT LDS RZ, [RZ] ;  /* 0x00000000fffff984 */ /* 0x000fe20000000800 */
[----:B------:R-:W-:Y:S01]  /*265b0*/  @!PT LDS RZ, [RZ] ;  /* 0x00000000fffff984 */ /* 0x000fe20000000800 */
[----:B------:R-:W-:Y:S04]  /*265c0*/  @!P0 LDGSTS.E.BYPASS.LTC128B.128 [R190+0xe800], desc[UR22][R14.64] ;  /* 0x0e8000000ebe8fae */ /* 0x000fe8000b901d56 */
[----:B------:R-:W-:Y:S01]  /*265d0*/  @P0 STS.128 [R190+0xf000], RZ ;  /* 0x00f000ffbe000388 */ /* 0x000fe20000000c00 */
[----:B-----5:R-:W-:Y:S01]  /*265e0*/  @!P0 IMAD.X R9, R2, 0x1, R12, P2 ;  /* 0x0000000102098824 */ /* 0x020fe200010e060c */
[C---:B------:R-:W-:Y:S04]  /*265f0*/  @!P0 LEA R12, P2, R5.reuse, R223, 0x1 ;  /* 0x000000df050c8211 */ /* 0x040fe800078408ff */
[----:B------:R-:W-:Y:S02]  /*26600*/  @!P0 LEA.HI.X R13, R5, R221, R9, 0x1, P2 ;  /* 0x000000dd050d8211 */ /* 0x000fe400010f0c09 */
[----:B------:R-:W-:Y:S01]  /*26610*/  @!P0 IADD3 R5, P3, R0, R40, RZ ;  /* 0x0000002800058210 */ /* 0x000fe20007f7e0ff */
[----:B------:R-:W-:Y:S01]  /*26620*/  @!P0 IMAD.X R11, R2, 0x1, R11, P1 ;  /* 0x00000001020b8824 */ /* 0x000fe200008e060b */
[----:B------:R-:W-:Y:S01]  /*26630*/  @!P0 LEA R10, P1, R6, R223, 0x1 ;  /* 0x000000df060a8211 */ /* 0x000fe200078208ff */
        /* <DEDUP_REMOVED lines=8> */
[C---:B------:R-:W-:Y:S02]  /*266c0*/  @!P0 LEA R6, P3, R5.reuse, R223, 0x1 ;  /* 0x000000df05068211 */ /* 0x040fe400078608ff */
[C---:B------:R-:W-:Y:S01]  /*266d0*/  @!P0 IADD3 R32, P2, R0.reuse, R32, RZ ;  /* 0x0000002000208210 */ /* 0x040fe20007f5e0ff */
[----:B------:R-:W-:Y:S01]  /*266e0*/  @!PT LDS RZ, [RZ] ;  /* 0x00000000fffff984 */ /* 0x000fe20000000800 */
[----:B------:R-:W-:Y:S01]  /*266f0*/  @!PT LDS RZ, [RZ] ;  /* 0x00000000fffff984 */ /* 0x000fe20000000800 */
[----:B------:R-:W-:Y:S01]  /*26700*/  @!PT LDS RZ, [RZ] ;  /* 0x00000000fffff984 */ /* 0x000fe20000000800 */
[----:B------:R-:W-:Y:S01]  /*26710*/  @!P0 LDGSTS.E.BYPASS.LTC128B.128 [R190+0xf800], desc[UR18][R10.64] ;  /* 0x0f8000000abe8fae */ /* 0x000fe2000b901d52 */
[----:B------:R-:W-:Y:S02]  /*26720*/  @!P0 LEA.HI.X R7, R5, R221, R34, 0x1, P3 ;  /* 0x000000dd05078211 */ /* 0x000fe400018f0c22 */
[----:B------:R-:W-:Y:S01]  /*26730*/  @!P0 IADD3 R33, P1, R0, R38, RZ ;  /* 0x0000002600218210 */ /* 0x000fe20007f3e0ff */
[----:B------:R-:W-:Y:S01]  /*26740*/  @P0 STS.128 [R190+0x10000], RZ ;  /* 0x010000ffbe000388 */ /* 0x000fe20000000c00 */
[----:B------:R-:W-:Y:S01]  /*26750*/  @!P0 IMAD.X R35, R2, 0x1, R35, P2 ;  /* 0x0000000102238824 */ /* 0x000fe200010e0623 */
[----:B------:R-:W-:Y:S02]  /*26760*/  @!P0 LEA R4, P2, R32, R223, 0x1 ;  /* 0x000000df20048211 */ /* 0x000fe400078408ff */
[----:B------:R-:W-:Y:S01]  /*26770*/  @!PT LDS RZ, [RZ] ;  /* 0x00000000fffff984 */ /* 0x000fe20000000800 */
[----:B------:R-:W-:Y:S01]  /*26780*/  @!PT LDS RZ, [RZ] ;  /* 0x00000000fffff984 */ /* 0x000fe20000000800 */
[----:B------:R-:W-:Y:S01]  /*26790*/  @!PT LDS RZ, [RZ] ;  /* 0x00000000fffff984 */ /* 0x000fe20000000800 */
[----:B------:R1:W-:Y:S01]  /*267a0*/  @!P0 LDGSTS.E.BYPASS.LTC128B.128 [R190+0x10000], desc[UR16][R8.64] ;  /* 0x1000000008be8fae */ /* 0x0003e2000b901d50 */
[----:B------:R-:W-:Y:S01]  /*267b0*/  @!P0 IMAD.X R0, R2, 0x1, R36, P1 ;  /* 0x0000000102008824 */ /* 0x000fe200008e0624 */
[----:B------:R-:W-:Y:S02]  /*267c0*/  @!P0 LEA.HI.X R5, R32, R221, R35, 0x1, P2 ;  /* 0x000000dd20058211 */ /* 0x000fe400010f0c23 */
[----:B------:R-:W-:Y:S01]  /*267d0*/  @P0 STS.128 [R190+0x10800], RZ ;  /* 0x010800ffbe000388 */ /* 0x000fe20000000c00 */
[C---:B------:R-:W-:Y:S01]  /*267e0*/  @!P0 LEA R2, P1, R33.reuse, R223, 0x1 ;  /* 0x000000df21028211 */ /* 0x040fe200078208ff */
[----:B------:R-:W-:Y:S02]  /*267f0*/  IMAD.MOV.U32 R223, RZ, RZ, R194 ;  /* 0x000000ffffdf7224 */ /* 0x000fe400078e00c2 */
[----:B------:R-:W-:Y:S01]  /*26800*/  @!PT LDS RZ, [RZ] ;  /* 0x00000000fffff984 */ /* 0x000fe20000000800 */
[----:B------:R-:W-:Y:S01]  /*26810*/  @!PT LDS RZ, [RZ] ;  /* 0x00000000fffff984 */ /* 0x000fe20000000800 */
[----:B------:R-:W-:Y:S01]  /*26820*/  @!PT LDS RZ, [RZ] ;  /* 0x00000000fffff984 */ /* 0x000fe20000000800 */
[----:B------:R-:W-:Y:S01]  /*26830*/  @!P0 LDGSTS.E.BYPASS.LTC128B.128 [R190+0x10800], desc[UR14][R6.64] ;  /* 0x1080000006be8fae */ /* 0x000fe2000b901d4e */
[----:B------:R-:W-:Y:S01]  /*26840*/  @!P0 LEA.HI.X R3, R33, R221, R0, 0x1, P1 ;  /* 0x000000dd21038211 */ /* 0x000fe200008f0c00 */
[----:B------:R-:W-:Y:S02]  /*26850*/  IMAD.IADD R0, R138, 0x1, R186 ;  /* 0x000000018a007824 */ /* 0x000fe400078e02ba */
[----:B------:R-:W-:Y:S01]  /*26860*/  @P0 STS.128 [R190+0x11000], RZ ;  /* 0x011000ffbe000388 */ /* 0x000fe20000000c00 */
[----:B------:R-:W-:Y:S03]  /*26870*/  IMAD.MOV.U32 R221, RZ, RZ, R195 ;  /* 0x000000ffffdd7224 */ /* 0x000fe600078e00c3 */
        /* <DEDUP_REMOVED lines=8> */
[----:B------:R3:W-:Y:S01]  /*26900*/  @!P0 LDGSTS.E.BYPASS.LTC128B.128 [R190+0x11800], desc[UR10][R2.64] ;  /* 0x1180000002be8fae */ /* 0x0007e2000b901d4a */
[----:B------:R-:W-:Y:S03]  /*26910*/  ISETP.GT.AND P0, PT, R201, R202, PT ;  /* 0x000000cac900720c */ /* 0x000fe60003f04270 */
[----:B------:R-:W-:Y:S04]  /*26920*/  LDSM.16.M88.4 R128, [R185] ;  /* 0x00000000b980783b */ /* 0x000fe80000000200 */
[----:B-1----:R-:W2:Y:S04]  /*26930*/  LDSM.16.M88.4 R8, [R138+0x2000] ;  /* 0x002000008a08783b */ /* 0x002ea80000000200 */
[----:B------:R-:W1:Y:S04]  /*26940*/  LDSM.16.M88.4 R16, [R138+0x2800] ;  /* 0x002800008a10783b */ /* 0x000e680000000200 */
[----:B------:R-:W4:Y:S04]  /*26950*/  LDSM.16.M88.4 R24, [R138+0x3000] ;  /* 0x003000008a18783b */ /* 0x000f280000000200 */
[----:B------:R-:W5:Y:S04]  /*26960*/  LDSM.16.M88.4 R32, [R138+0x3800] ;  /* 0x003800008a20783b */ /* 0x000f680000000200 */
[----:B------:R-:W0:Y:S04]  /*26970*/  LDGDEPBAR ;  /* 0x00000000000079af */ /* 0x000e280000000000 */
[----:B------:R-:W3:Y:S04]  /*26980*/  LDSM.16.M88.4 R40, [R138+0x4000] ;  /* 0x004000008a28783b */ /* 0x000ee80000000200 */
[----:B------:R-:W3:Y:S04]  /*26990*/  LDSM.16.M88.4 R48, [R138+0x4800] ;  /* 0x004800008a30783b */ /* 0x000ee80000000200 */
[----:B------:R-:W3:Y:S04]  /*269a0*/  LDSM.16.M88.4 R56, [R138+0x5000] ;  /* 0x005000008a38783b */ /* 0x000ee80000000200 */
[----:B------:R-:W3:Y:S04]  /*269b0*/  LDSM.16.M88.4 R64, [R138+0x5800] ;  /* 0x005800008a40783b */ /* 0x000ee80000000200 */
[----:B------:R-:W3:Y:S01]  /*269c0*/  LDSM.16.M88.4 R72, [R138+0x6000] ;  /* 0x006000008a48783b */ /* 0x000ee20000000200 */
[C---:B--2---:R-:W-:Y:S03]  /*269d0*/  HMMA.16816.F32 R4, R128.reuse, R8, RZ ;  /* 0x000000088004723c */ /* 0x044fe600000018ff */
[----:B------:R-:W2:Y:S04]  /*269e0*/  LDSM.16.M88.4 R80, [R138+0x6800] ;  /* 0x006800008a50783b */ /* 0x000ea80000000200 */
[----:B------:R-:W2:Y:S01]  /*269f0*/  LDSM.16.M88.4 R88, [R138+0x7000] ;  /* 0x007000008a58783b */ /* 0x000ea20000000200 */
[C---:B------:R-:W-:Y:S03]  /*26a00*/  HMMA.16816.F32 R8, R128.reuse, R10, RZ ;  /* 0x0000000a8008723c */ /* 0x040fe600000018ff */
[----:B------:R-:W2:Y:S03]  /*26a10*/  LDSM.16.M88.4 R96, [R138+0x7800] ;  /* 0x007800008a60783b */ /* 0x000ea60000000200 */
[C---:B-1----:R-:W-:Y:S01]  /*26a20*/  HMMA.16816.F32 R12, R128.reuse, R16, RZ ;  /* 0x00000010800c723c */ /* 0x042fe200000018ff */
[----:B------:R-:W1:Y:S04]  /*26a30*/  LDSM.16.M88.4 R104, [R138+0x8000] ;  /* 0x008000008a68783b */ /* 0x000e680000000200 */
[----:B------:R-:W1:Y:S01]  /*26a40*/  LDSM.16.M88.4 R112, [R138+0x8800] ;  /* 0x008800008a70783b */ /* 0x000e620000000200 */
[C---:B------:R-:W-:Y:S03]  /*26a50*/  HMMA.16816.F32 R16, R128.reuse, R18, RZ ;  /* 0x000000128010723c */ /* 0x040fe600000018ff */
[----:B------:R-:W1:Y:S03]  /*26a60*/  LDSM.16.M88.4 R120, [R138+0x9000] ;  /* 0x009000008a78783b */ /* 0x000e660000000200 */
[C---:B----4-:R-:W-:Y:S01]  /*26a70*/  HMMA.16816.F32 R20, R128.reuse, R24, RZ ;  /* 0x000000188014723c */ /* 0x050fe200000018ff */
[----:B------:R-:W4:Y:S04]  /*26a80*/  LDSM.16.M88.4 R172, [R138+0x9800] ;  /* 0x009800008aac783b */ /* 0x000f280000000200 */
[----:B------:R-:W-:Y:S01]  /*26a90*/  LDSM.16.M88.4 R176, [R0+0x2000] ;  /* 0x0020000000b0783b */ /* 0x000fe20000000200 */
[C---:B------:R-:W-:Y:S06]  /*26aa0*/  HMMA.16816.F32 R24, R128.reuse, R26, RZ ;  /* 0x0000001a8018723c */ /* 0x040fec00000018ff */
[C---:B-----5:R-:W-:Y:S06]  /*26ab0*/  HMMA.16816.F32 R28, R128.reuse, R32, RZ ;  /* 0x00000020801c723c */ /* 0x060fec00000018ff */
        /* <DEDUP_REMOVED lines=198> */
[----:B------:R-:W-:Y:S01]  /*27720*/  IMAD.SHL.U32 R174, R201, 0x100, RZ ;  /* 0x00000100c9ae7824 */ /* 0x000fe200078e00ff */
[----:B------:R-:W2:Y:S04]  /*27730*/  LD.E R0, desc[UR4][R134.64+0x170] ;  /* 0x0001700486007980 */ /* 0x000ea8000c101900 */
[C---:B------:R-:W-:Y:S02]  /*27740*/  IADD3 R176, R174.reuse, -0x100, RZ ;  /* 0xffffff00aeb07810 */ /* 0x040fe40007ffe0ff */
[----:B------:R-:W-:Y:S02]  /*27750*/  IABS R173, R174 ;  /* 0x000000ae00ad7213 */ /* 0x000fe40000000000 */
[-C--:B--2---:R-:W-:Y:S02]  /*27760*/  IABS R175, R0.reuse ;  /* 0x0000000000af7213 */ /* 0x084fe40000000000 */
[-C--:B------:R-:W-:Y:S02]  /*27770*/  IABS R177, R0.reuse ;  /* 0x0000000000b17213 */ /* 0x080fe40000000000 */
[----:B------:R-:W1:Y:S01]  /*27780*/  I2F.RP R2, R175 ;  /* 0x000000af00027306 */ /* 0x000e620000209400 */
[-C--:B------:R-:W-:Y:S02]  /*27790*/  LOP3.LUT R174, R174, R0.reuse, RZ, 0x3c, !PT ;  /* 0x00000000aeae7212 */ /* 0x080fe400078e3cff */
[----:B------:R-:W-:Y:S02]  /*277a0*/  IMAD.MOV R177, RZ, RZ, -R177 ;  /* 0x000000ffffb17224 */ /* 0x000fe400078e0ab1 */
[----:B------:R-:W-:Y:S02]  /*277b0*/  ISETP.GE.AND P2, PT, R174, RZ, PT ;  /* 0x000000ffae00720c */ /* 0x000fe40003f46270 */
[----:B------:R-:W-:Y:S03]  /*277c0*/  LOP3.LUT R174, RZ, R0, RZ, 0x33, !PT ;  /* 0x00000000ffae7212 */ /* 0x000fe600078e33ff */
        /* <DEDUP_REMOVED lines=9> */
[C---:B------:R-:W-:Y:S01]  /*27860*/  IMAD.HI.U32 R2, R3.reuse, R172, RZ ;  /* 0x000000ac03027227 */ /* 0x040fe200078e00ff */
[----:B------:R-:W-:Y:S03]  /*27870*/  ISETP.GE.AND P0, PT, R176, RZ, PT ;  /* 0x000000ffb000720c */ /* 0x000fe60003f06270 */
[----:B------:R-:W-:Y:S04]  /*27880*/  IMAD.HI.U32 R3, R3, R173, RZ ;  /* 0x000000ad03037227 */ /* 0x000fe800078e00ff */
[CC--:B------:R-:W-:Y:S02]  /*27890*/  IMAD R172, R2.reuse, R177.reuse, R172 ;  /* 0x000000b102ac7224 */ /* 0x0c0fe400078e02ac */
[----:B------:R-:W-:Y:S03]  /*278a0*/  IMAD R173, R3, R177, R173 ;  /* 0x000000b103ad7224 */ /* 0x000fe600078e02ad */
[C---:B------:R-:W-:Y:S02]  /*278b0*/  ISETP.GT.U32.AND P1, PT, R175.reuse, R172, PT ;  /* 0x000000acaf00720c */ /* 0x040fe40003f24070 */
[----:B------:R-:W-:Y:S11]  /*278c0*/  ISETP.GT.U32.AND P3, PT, R175, R173, PT ;  /* 0x000000adaf00720c */ /* 0x000ff60003f64070 */
[----:B------:R-:W-:Y:S01]  /*278d0*/  @!P1 VIADD R2, R2, 0x1 ;  /* 0x0000000102029836 */ /* 0x000fe20000000000 */
[-C--:B------:R-:W-:Y:S01]  /*278e0*/  @!P1 IADD3 R172, R172, -R175.reuse, RZ ;  /* 0x800000afacac9210 */ /* 0x080fe20007ffe0ff */
[----:B------:R-:W-:Y:S01]  /*278f0*/  @!P3 IMAD.IADD R173, R173, 0x1, -R175 ;  /* 0x00000001adadb824 */ /* 0x000fe200078e0aaf */
[----:B------:R-:W-:Y:S02]  /*27900*/  @!P3 IADD3 R3, R3, 0x1, RZ ;  /* 0x000000010303b810 */ /* 0x000fe40007ffe0ff */
[-C--:B------:R-:W-:Y:S02]  /*27910*/  ISETP.GE.U32.AND P4, PT, R172, R175.reuse, PT ;  /* 0x000000afac00720c */ /* 0x080fe40003f86070 */
[----:B------:R-:W-:Y:S02]  /*27920*/  ISETP.GE.U32.AND P5, PT, R173, R175, PT ;  /* 0x000000afad00720c */ /* 0x000fe40003fa6070 */
[----:B------:R-:W-:Y:S09]  /*27930*/  ISETP.NE.AND P1, PT, R0, RZ, PT ;  /* 0x000000ff0000720c */ /* 0x000ff20003f25270 */
[----:B------:R-:W-:Y:S02]  /*27940*/  @P4 VIADD R2, R2, 0x1 ;  /* 0x0000000102024836 */ /* 0x000fe40000000000 */
[----:B------:R-:W-:Y:S03]  /*27950*/  @P5 VIADD R3, R3, 0x1 ;  /* 0x0000000103035836 */ /* 0x000fe60000000000 */
[----:B------:R-:W-:Y:S01]  /*27960*/  @!P0 IADD3 R2, -R2, RZ, RZ ;  /* 0x000000ff02028210 */ /* 0x000fe20007ffe1ff */
        /* <DEDUP_REMOVED lines=14> */
[----:B--2---:R-:W-:Y:S04]  /*27a50*/  IMAD R3, R3, R0, RZ ;  /* 0x0000000003037224 */ /* 0x004fe800078e02ff */
[C---:B------:R-:W-:Y:S02]  /*27a60*/  IMAD R174, R2.reuse, R174, R3 ;  /* 0x000000ae02ae7224 */ /* 0x040fe400078e0203 */
[----:B------:R-:W-:Y:S04]  /*27a70*/  IMAD.WIDE.U32 R2, R2, R0, RZ ;  /* 0x0000000002027225 */ /* 0x000fe800078e00ff */
[----:B------:R-:W-:Y:S01]  /*27a80*/  IMAD.IADD R3, R3, 0x1, R174 ;  /* 0x0000000103037824 */ /* 0x000fe200078e02ae */
[----:B---3--:R-:W-:Y:S04]  /*27a90*/  IADD3 R176, -R176, R177, RZ ;  /* 0x000000b1b0b07210 */ /* 0x008fe80007ffe1ff */
[----:B------:R-:W-:Y:S01]  /*27aa0*/  SHF.R.S32.HI R177, RZ, 0x1f, R176 ;  /* 0x0000001fffb17819 */ /* 0x000fe200000114b0 */
[----:B----4-:R-:W-:Y:S02]  /*27ab0*/  IMAD R0, R173, R176, RZ ;  /* 0x000000b0ad007224 */ /* 0x010fe400078e02ff */
[----:B------:R-:W-:Y:S04]  /*27ac0*/  IMAD.WIDE.U32 R174, R176, R172, R2 ;  /* 0x000000acb0ae7225 */ /* 0x000fe800078e0002 */
[----:B------:R-:W-:Y:S01]  /*27ad0*/  IMAD R2, R172, R177, R0 ;  /* 0x000000b1ac027224 */ /* 0x000fe200078e0200 */
[----:B------:R-:W-:Y:S03]  /*27ae0*/  MOV R0, R174 ;  /* 0x000000ae00007202 */ /* 0x000fe60000000f00 */
[----:B------:R-:W-:Y:S01]  /*27af0*/  IMAD.IADD R2, R175, 0x1, R2 ;  /* 0x00000001af027824 */ /* 0x000fe200078e0202 */
[----:B------:R-:W-:Y:S05]  /*27b00*/  BRA `(.L_x_1932) ;  /* 0x00000000000c7947 */ /* 0x000fea0003800000 */
.L_x_1931:
[----:B------:R-:W2:Y:S02]  /*27b10*/  LD.E R0, desc[UR4][R134.64+0x38] ;  /* 0x0000380486007980 */ /* 0x000ea4000c101900 */
[----:B--2---:R-:W-:Y:S04]  /*27b20*/  LEA R0, -R0, RZ, 0x8 ;  /* 0x000000ff00007211 */ /* 0x004fe800078e41ff */
[----:B------:R-:W-:Y:S02]  /*27b30*/  SHF.R.S32.HI R2, RZ, 0x1f, R0 ;  /* 0x0000001fff027819 */ /* 0x000fe40000011400 */
.L_x_1932:
[----:B------:R-:W-:Y:S05]  /*27b40*/  BSYNC B0 ;  /* 0x0000000000007941 */ /* 0x000fea0003800000 */
.L_x_1930:
        /* <DEDUP_REMOVED lines=48> */
[----:B------:R-:W-:Y:S03]  /*27e50*/  @!P0 IADD3 R3, P1, R0, R179, RZ ;  /* 0x000000b300038210 */ /* 0x000fe60007f3e0ff */
        /* <DEDUP_REMOVED lines=42> */
[----:B------:R-:W-:Y:S02]  /*28100*/  @!P0 LEA.HI.X R175, R3, R227, R175, 0x1, P1 ;  /* 0x000000e303af8211 */ /* 0x000fe400008f0caf */
[----:B-----5:R-:W-:Y:S02]  /*28110*/  @!P0 IADD3 R3, P1, R0, R191, RZ ;  /* 0x000000bf00038210 */ /* 0x020fe40007f3e0ff */
        /* <DEDUP_REMOVED lines=83> */
.L_x_1929:
[----:B------:R-:W-:Y:S05]  /*28650*/  BSYNC B1 ;  /* 0x0000000000017941 */ /* 0x000fea0003800000 */
.L_x_1928:
        /* <DEDUP_REMOVED lines=64> */
[----:B-1----:R-:W1:Y:S02]  /*28a60*/  SHFL.BFLY PT, R2, R0, 0x2, 0x1f ;  /* 0x0c401f0000027f89 */ /* 0x002e6400000e0000 */
[----:B-1----:R-:W-:Y:S06]  /*28a70*/  FMNMX.FTZ R0, R0, R2, !PT ;  /* 0x0000000200007209 */ /* 0x002fec0007810000 */
[----:B------:R-:W1:Y:S02]  /*28a80*/  SHFL.BFLY PT, R2, R0, 0x1, 0x1f ;  /* 0x0c201f0000027f89 */ /* 0x000e6400000e0000 */
[----:B-1----:R-:W-:Y:S06]  /*28a90*/  FMNMX.FTZ R3, R0, R2, !PT ;  /* 0x0000000200037209 */ /* 0x002fec0007810000 */
[----:B------:R-:W2:Y:S01]  /*28aa0*/  LD.E R0, desc[UR4][R134.64+0xdc] ;  /* 0x0000dc0486007980 */ /* 0x000ea2000c101900 */
[C---:B------:R-:W-:Y:S01]  /*28ab0*/  FSETP.NEU.FTZ.AND P0, PT, R3.reuse, -INF , PT ;  /* 0xff8000000300780b */ /* 0x040fe20003f1d000 */
[----:B------:R-:W-:Y:S01]  /*28ac0*/  FADD.FTZ R2, -R3, R136 ;  /* 0x0000008803027221 */ /* 0x000fe20000010100 */
[C---:B--2---:R-:W-:Y:S03]  /*28ad0*/  FMUL.FTZ R173, R0.reuse, R3 ;  /* 0x0000000300ad7220 */ /* 0x044fe60000410000 */
[----:B------:R-:W-:Y:S02]  /*28ae0*/  FMUL.FTZ R2, R0, R2 ;  /* 0x0000000200027220 */ /* 0x000fe40000410000 */
[----:B------:R-:W-:Y:S04]  /*28af0*/  FSEL R173, R173, RZ, P0 ;  /* 0x000000ffadad7208 */ /* 0x000fe80000000000 */
[----:B------:R-:W1:Y:S01]  /*28b00*/  MUFU.EX2 R2, R2 ;  /* 0x0000000200027308 */ /* 0x000e620000000800 */
[-CC-:B------:R-:W-:Y:S01]  /*28b10*/  FFMA.FTZ R200, R38, R0.reuse, -R173.reuse ;  /* 0x0000000026c87223 */ /* 0x180fe200000108ad */
[----:B------:R-:W-:Y:S01]  /*28b20*/  MOV R38, R201 ;  /* 0x000000c900267202 */ /* 0x000fe20000000f00 */
[--C-:B------:R-:W-:Y:S01]  /*28b30*/  FFMA.FTZ R201, R39, R0, -R173.reuse ;  /* 0x0000000027c97223 */ /* 0x100fe200000108ad */
[----:B------:R-:W-:Y:S01]  /*28b40*/  MOV R39, R202 ;  /* 0x000000ca00277202 */ /* 0x000fe20000000f00 */
[-CC-:B------:R-:W-:Y:S01]  /*28b50*/  FFMA.FTZ R202, R42, R0.reuse, -R173.reuse ;  /* 0x000000002aca7223 */ /* 0x180fe200000108ad */
[-CC-:B------:R-:W-:Y:S01]  /*28b60*/  FFMA.FTZ R172, R7, R0.reuse, -R173.reuse ;  /* 0x0000000007ac7223 */ /* 0x180fe200000108ad */
[----:B------:R-:W2:Y:S01]  /*28b70*/  LDL.LU R42, [R1+0x8] ;  /* 0x00000800012a7983 */ /* 0x000ea20000300800 */
[-CC-:B------:R-:W-:Y:S01]  /*28b80*/  FFMA.FTZ R199, R34, R0.reuse, -R173.reuse ;  /* 0x0000000022c77223 */ /* 0x180fe200000108ad */
[-CC-:B------:R-:W-:Y:S01]  /*28b90*/  FFMA.FTZ R6, R6, R0.reuse, -R173.reuse ;  /* 0x0000000006067223 */ /* 0x180fe200000108ad */
[-CC-:B------:R-:W-:Y:S01]  /*28ba0*/  FFMA.FTZ R209, R47, R0.reuse, -R173.reuse ;  /* 0x000000002fd17223 */ /* 0x180fe200000108ad */
[-CC-:B------:R-:W-:Y:S01]  /*28bb0*/  FFMA.FTZ R136, R10, R0.reuse, -R173.reuse ;  /* 0x000000000a887223 */ /* 0x180fe200000108ad */
[-CC-:B------:R-:W-:Y:S01]  /*28bc0*/  FFMA.FTZ R174, R11, R0.reuse, -R173.reuse ;  /* 0x000000000bae7223 */ /* 0x180fe200000108ad */
[----:B------:R3:W2:Y:S01]  /*28bd0*/  MUFU.EX2 R47, R6 ;  /* 0x00000006002f7308 */ /* 0x0006a20000000800 */
[--C-:B------:R-:W-:Y:S01]  /*28be0*/  FFMA.FTZ R177, R18, R0, -R173.reuse ;  /* 0x0000000012b17223 */ /* 0x100fe200000108ad */
[C---:B-1----:R-:W-:Y:S01]  /*28bf0*/  FMUL.FTZ R7, R2.reuse, R171 ;  /* 0x000000ab02077220 */ /* 0x042fe20000410000 */
[----:B------:R-:W-:Y:S01]  /*28c00*/  MOV R171, R38 ;  /* 0x0000002600ab7202 */ /* 0x000fe20000000f00 */
[----:B------:R-:W-:Y:S01]  /*28c10*/  FMUL.FTZ R34, R2, R142 ;  /* 0x0000008e02227220 */ /* 0x000fe20000410000 */
[----:B------:R-:W-:Y:S01]  /*28c20*/  FMNMX.FTZ R38, R4, R137, !PT ;  /* 0x0000008904267209 */ /* 0x000fe20007810000 */
[----:B------:R-:W4:Y:S01]  /*28c30*/  LDL.LU R142, [R1+0xc] ;  /* 0x00000c00018e7983 */ /* 0x000f220000300800 */
        /* <DEDUP_REMOVED lines=15> */
[C---:B------:R-:W-:Y:S01]  /*28d30*/  FMUL.FTZ R10, R2.reuse, R166 ;  /* 0x000000a6020a7220 */ /* 0x040fe20000410000 */
[C---:B------:R-:W-:Y:S01]  /*28d40*/  FMUL.FTZ R11, R2.reuse, R167 ;  /* 0x000000a7020b7220 */ /* 0x040fe20000410000 */
[C---:B------:R-:W-:Y:S01]  /*28d50*/  FMUL.FTZ R18, R2.reuse, R158 ;  /* 0x0000009e02127220 */ /* 0x040fe20000410000 */
[----:B------:R-:W-:Y:S01]  /*28d60*/  FMNMX.FTZ R38, R13, R38, !PT ;  /* 0x000000260d267209 */ /* 0x000fe20007810000 */
[C---:B------:R-:W-:Y:S01]  /*28d70*/  FMUL.FTZ R19, R2.reuse, R159 ;  /* 0x0000009f02137220 */ /* 0x040fe20000410000 */
[C---:B---3--:R-:W-:Y:S01]  /*28d80*/  FMUL.FTZ R6, R2.reuse, R170 ;  /* 0x000000aa02067220 */ /* 0x048fe20000410000 */
        /* <DEDUP_REMOVED lines=11> */
[----:B------:R-:W-:Y:S01]  /*28e40*/  FMUL.FTZ R35, R2, R143 ;  /* 0x0000008f02237220 */ /* 0x000fe20000410000 */
[----:B------:R-:W-:Y:S01]  /*28e50*/  MOV R170, R39 ;  /* 0x0000002700aa7202 */ /* 0x000fe20000000f00 */
        /* <DEDUP_REMOVED lines=14> */
[----:B------:R1:W-:Y:S01]  /*28f40*/  MUFU.EX2 R43, R174 ;  /* 0x000000ae002b7308 */ /* 0x0003e20000000800 */
        /* <DEDUP_REMOVED lines=43> */
[----:B------:R-:W-:Y:S01]  /*29200*/  FFMA.FTZ R173, R131, R0, -R173 ;  /* 0x0000000083ad7223 */ /* 0x000fe200000108ad */
[----:B-1----:R-:W-:Y:S02]  /*29210*/  MOV R174, R170 ;  /* 0x000000aa00ae7202 */ /* 0x002fe40000000f00 */
        /* <DEDUP_REMOVED lines=39> */
[----:B------:R-:W-:Y:S01]  /*29490*/  FMNMX.FTZ R38, R129, R38, !PT ;  /* 0x0000002681267209 */ /* 0x000fe20007810000 */
[----:B--2---:R-:W-:Y:S04]  /*294a0*/  FFMA.FTZ R46, R2, R42, R47 ;  /* 0x0000002a022e7223 */ /* 0x004fe8000001002f */
        /* <DEDUP_REMOVED lines=8> */
[----:B------:R-:W-:Y:S04]  /*29530*/  FMUL.FTZ R2, R0, R2 ;  /* 0x0000000200027220 */ /* 0x000fe80000410000 */
        /* <DEDUP_REMOVED lines=104> */
[----:B---3--:R-:W-:Y:S01]  /*29bc0*/  FADD.FTZ R0, R36, R0 ;  /* 0x0000000024007221 */ /* 0x008fe20000010000 */
[----:B------:R-:W-:Y:S03]  /*29bd0*/  MOV R172, R171 ;  /* 0x000000ab00ac7202 */ /* 0x000fe60000000f00 */
[----:B------:R-:W-:Y:S01]  /*29be0*/  MUFU.EX2 R2, R177 ;  /* 0x000000b100027308 */ /* 0x000fe20000000800 */
[C---:B-1----:R-:W-:Y:S01]  /*29bf0*/  HMMA.16816.F32 R4, R40.reuse, R44, R4 ;  /* 0x0000002c2804723c */ /* 0x042fe20000001804 */
[----:B-----5:R-:W-:Y:S04]  /*29c00*/  LDSM.16.MT88.4 R56, [R180+0xb800] ;  /* 0x00b80000b438783b */ /* 0x020fe80000004200 */
[----:B------:R-:W-:Y:S01]  /*29c10*/  ISETP.GT.AND P0, PT, R172, R174, PT ;  /* 0x000000aeac00720c */ /* 0x000fe20003f04270 */
        /* <DEDUP_REMOVED lines=463> */
[----:B------:R2:W-:Y:S03]  /*2b910*/  STL [R1+0x8], R0 ;  /* 0x0000080001007387 */ /* 0x0005e60000100800 */
        /* <DEDUP_REMOVED lines=19> */
[----:B------:R-:W-:Y:S04]  /*2ba50*/  FADD.FTZ R0, R52, R0 ;  /* 0x0000000034007221 */ /* 0x000fe80000010000 */
[----:B------:R-:W-:Y:S01]  /*2ba60*/  FADD.FTZ R0, R39, R0 ;  /* 0x0000000027007221 */ /* 0x000fe20000010000 */
[----:B------:R-:W-:Y:S04]  /*2ba70*/  MOV R39, R3 ;  /* 0x0000000300277202 */ /* 0x000fe80000000f00 */
[----:B------:R2:W-:Y:S01]  /*2ba80*/  STL [R1+0xc], R0 ;  /* 0x00000c0001007387 */ /* 0x0005e20000100800 */
[----:B------:R-:W-:Y:S05]  /*2ba90*/  @P0 BRA `(.L_x_1933) ;  /* 0xffffff9800e00947 */ /* 0x000fea000383ffff */
.L_x_1924:
[----:B------:R3:W5:Y:S04]  /*2baa0*/  LDL R7, [R1+0xc] ;  /* 0x00000c0001077983 */ /* 0x0007680000100800 */
[----:B------:R3:W5:Y:S01]  /*2bab0*/  LDL R6, [R1+0x8] ;  /* 0x0000080001067983 */ /* 0x0007620000100800 */
[----:B------:R-:W4:Y:S01]  /*2bac0*/  LDC.64 R48, c[0x0][0x208] ;  /* 0x00008200ff307b82 */ /* 0x000f220000000a00 */
[----:B------:R-:W1:Y:S01]  /*2bad0*/  S2R R3, SR_TID.X ;  /* 0x0000000000037919 */ /* 0x000e620000002100 */
[----:B----4-:R-:W-:Y:S02]  /*2bae0*/  R2UR UR4, R48 ;  /* 0x00000000300472ca */ /* 0x010fe400000e0000 */
[----:B------:R-:W-:Y:S02]  /*2baf0*/  R2UR UR5, R49 ;  /* 0x00000000310572ca */ /* 0x000fe400000e0000 */
[----:B-1----:R-:W-:-:S04]  /*2bb00*/  SHF.R.S32.HI R9, RZ, 0x1f, R3 ;  /* 0x0000001fff097819 */ /* 0x002fc80000011403 */
[----:B--2---:R-:W-:-:S07]  /*2bb10*/  LEA.HI R0, R9, R3, RZ, 0x5 ;  /* 0x0000000309007211 */ /* 0x004fce00078f28ff */
[----:B------:R3:W5:Y:S01]  /*2bb20*/  LD.E R14, desc[UR4][R134.64+0xd8] ;  /* 0x0000d804860e7980 */ /* 0x000762000c101900 */
[----:B------:R-:W-:Y:S01]  /*2bb30*/  UMOV UR4, 0xffffffff ;  /* 0xffffffff00047882 */ /* 0x000fe20000000000 */
[----:B------:R-:W-:Y:S02]  /*2bb40*/  LEA.HI R9, R9, R3, RZ, 0x4 ;  /* 0x0000000309097211 */ /* 0x000fe400078f20ff */
[----:B------:R-:W-:Y:S02]  /*2bb50*/  LOP3.LUT R0, R0, 0xffffffe0, RZ, 0xc0, !PT ;  /* 0xffffffe000007812 */ /* 0x000fe400078ec0ff */
[----:B------:R-:W-:-:S03]  /*2bb60*/  SHF.R.S32.HI R9, RZ, 0x4, R9 ;  /* 0x00000004ff097819 */ /* 0x000fc60000011409 */
[----:B------:R-:W-:-:S05]  /*2bb70*/  IMAD.IADD R0, R3, 0x1, -R0 ;  /* 0x0000000103007824 */ /* 0x000fca00078e0a00 */
[----:B------:R-:W-:-:S04]  /*2bb80*/  SHF.R.S32.HI R2, RZ, 0x1f, R0 ;  /* 0x0000001fff027819 */ /* 0x000fc80000011400 */
[----:B------:R-:W-:-:S04]  /*2bb90*/  LEA.HI R0, R2, R0, RZ, 0x2 ;  /* 0x0000000002007211 */ /* 0x000fc800078f10ff */
[----:B------:R-:W-:Y:S01]  /*2bba0*/  SHF.R.S32.HI R16, RZ, 0x2, R0 ;  /* 0x00000002ff107819 */ /* 0x000fe20000011400 */
[----:B------:R-:W-:Y:S06]  /*2bbb0*/  BRA.DIV UR4, `(.L_x_1934) ;  /* 0x0000000e04b47947 */ /* 0x000fec000b800000 */
[----:B-----5:R-:W1:Y:S04]  /*2bbc0*/  SHFL.BFLY PT, R5, R7, 0x2, 0x1f ;  /* 0x0c401f0007057f89 */ /* 0x020e6800000e0000 */
[----:B------:R-:W2:Y:S01]  /*2bbd0*/  SHFL.BFLY PT, R2, R6, 0x2, 0x1f ;  /* 0x0c401f0006027f89 */ /* 0x000ea200000e0000 */
[----:B-1----:R-:W-:Y:S01]  /*2bbe0*/  FADD.FTZ R5, R5, R7 ;  /* 0x0000000705057221 */ /* 0x002fe20000010000 */
[----:B--2---:R-:W-:-:S04]  /*2bbf0*/  FADD.FTZ R2, R2, R6 ;  /* 0x0000000602027221 */ /* 0x004fc80000010000 */
[----:B------:R-:W1:Y:S04]  /*2bc00*/  SHFL.BFLY PT, R12, R5, 0x1, 0x1f ;  /* 0x0c201f00050c7f89 */ /* 0x000e6800000e0000 */
[----:B------:R2:W4:Y:S01]  /*2bc10*/  SHFL.BFLY PT, R13, R2, 0x1, 0x1f ;  /* 0x0c201f00020d7f89 */ /* 0x00052200000e0000 */
[----:B-1----:R-:W-:-:S07]  /*2bc20*/  FADD.FTZ R12, R5, R12 ;  /* 0x0000000c050c7221 */ /* 0x002fce0000010000 */
.L_x_1941:
[----:B------:R-:W1:Y:S01]  /*2bc30*/  S2R R17, SR_TID.X ;  /* 0x0000000000117919 */ /* 0x000e620000002100 */
[----:B----4-:R-:W-:Y:S01]  /*2bc40*/  FADD.FTZ R13, R2, R13 ;  /* 0x0000000d020d7221 */ /* 0x010fe20000010000 */
[----:B------:R-:W4:Y:S01]  /*2bc50*/  S2UR UR4, SR_CgaCtaId ;  /* 0x00000000000479c3 */ /* 0x000f220000008800 */
[----:B------:R-:W-:Y:S01]  /*2bc60*/  FSETP.NE.FTZ.AND P4, PT, R12, RZ, PT ;  /* 0x000000ff0c00720b */ /* 0x000fe20003f95000 */
[----:B------:R-:W-:Y:S01]  /*2bc70*/  IMAD.MOV.U32 R3, RZ, RZ, 0x3f800000 ;  /* 0x3f800000ff037424 */ /* 0x000fe200078e00ff */
[----:B------:R-:W-:-:S05]  /*2bc80*/  MOV R0, 0x3f800000 ;  /* 0x3f80000000007802 */ /* 0x000fca0000000f00 */
[----:B------:R-:W-:Y:S01]  /*2bc90*/  BAR.SYNC.DEFER_BLOCKING 0x0 ;  /* 0x0000000000007b1d */ /* 0x000fe20000010000 */
[----:B------:R-:W-:-:S05]  /*2bca0*/  FSETP.NE.FTZ.AND P3, PT, R13, RZ, PT ;  /* 0x000000ff0d00720b */ /* 0x000fca0003f75000 */
[----:B------:R-:W3:Y:S01]  /*2bcb0*/  LDL.LU R20, [R1+0x154] ;  /* 0x0001540001147983 */ /* 0x000ee20000300800 */
[----:B-1----:R-:W-:-:S07]  /*2bcc0*/  SHF.R.S32.HI R18, RZ, 0x1f, R17 ;  /* 0x0000001fff127819 */ /* 0x002fce0000011411 */
[----:B------:R-:W1:Y:S01]  /*2bcd0*/  @P3 MUFU.RCP R3, R13 ;  /* 0x0000000d00033308 */ /* 0x000e620000001000 */
[----:B------:R-:W-:Y:S01]  /*2bce0*/  UMOV UR5, 0x400 ;  /* 0x0000040000057882 */ /* 0x000fe20000000000 */
[----:B------:R-:W-:Y:S01]  /*2bcf0*/  MOV R7, 0x40 ;  /* 0x0000004000077802 */ /* 0x000fe20000000f00 */
[----:B------:R-:W3:Y:S01]  /*2bd00*/  LDL.LU R19, [R1+0x158] ;  /* 0x0001580001137983 */ /* 0x000ee20000300800 */
[CC--:B------:R-:W-:Y:S02]  /*2bd10*/  LEA.HI R4, R18.reuse, R17.reuse, RZ, 0x2 ;  /* 0x0000001112047211 */ /* 0x0c0fe400078f10ff */
[----:B------:R-:W-:Y:S02]  /*2bd20*/  LEA.HI R15, R18, R17, RZ, 0x5 ;  /* 0x00000011120f7211 */ /* 0x000fe400078f28ff */
[----:B------:R-:W1:Y:S01]  /*2bd30*/  @P4 MUFU.RCP R0, R12 ;  /* 0x0000000c00004308 */ /* 0x000e620000001000 */
[--C-:B------:R-:W-:Y:S01]  /*2bd40*/  SHF.R.S32.HI R5, RZ, 0x2, R4.reuse ;  /* 0x00000002ff057819 */ /* 0x100fe20000011404 */
[----:B----4-:R-:W-:Y:S01]  /*2bd50*/  ULEA UR4, UR4, UR5, 0x18 ;  /* 0x0000000504047291 */ /* 0x010fe2000f8ec03f */
[----:B--2---:R-:W-:Y:S01]  /*2bd60*/  SHF.R.S32.HI R2, RZ, 0x1f, R4 ;  /* 0x0000001fff027819 */ /* 0x004fe20000011404 */
[----:B------:R2:W5:Y:S01]  /*2bd70*/  LDL R50, [R1+0x15c] ;  /* 0x00015c0001327983 */ /* 0x0005620000100800 */
[----:B------:R-:W-:-:S02]  /*2bd80*/  LOP3.LUT R4, R4, 0x1ffffffc, RZ, 0xc0, !PT ;  /* 0x1ffffffc04047812 */ /* 0x000fc400078ec0ff */
[----:B------:R-:W-:Y:S02]  /*2bd90*/  LEA.HI R2, R2, R5, RZ, 0x3 ;  /* 0x0000000502027211 */ /* 0x000fe400078f18ff */
[----:B------:R-:W-:Y:S01]  /*2bda0*/  SHF.R.S32.HI R8, RZ, 0x5, R15 ;  /* 0x00000005ff087819 */ /* 0x000fe2000001140f */
[C---:B-1----:R-:W-:Y:S01]  /*2bdb0*/  FMUL.FTZ R171, R3.reuse, R171 ;  /* 0x000000ab03ab7220 */ /* 0x042fe20000410000 */
[----:B------:R-:W-:Y:S01]  /*2bdc0*/  LOP3.LUT R2, R2, 0xfffffff8, RZ, 0xc0, !PT ;  /* 0xfffffff802027812 */ /* 0x000fe200078ec0ff */
[C---:B------:R-:W-:Y:S01]  /*2bdd0*/  FMUL.FTZ R170, R3.reuse, R170 ;  /* 0x000000aa03aa7220 */ /* 0x040fe20000410000 */
[----:B------:R-:W-:Y:S01]  /*2bde0*/  IADD3 R4, -R4, R17, RZ ;  /* 0x0000001104047210 */ /* 0x000fe20007ffe1ff */
[----:B------:R-:W-:Y:S01]  /*2bdf0*/  FMUL.FTZ R167, R3, R167 ;  /* 0x000000a703a77220 */ /* 0x000fe20000410000 */
[----:B------:R-:W-:Y:S01]  /*2be00*/  IADD3 R2, R5, -R2, RZ ;  /* 0x8000000205027210 */ /* 0x000fe20007ffe0ff */
[C---:B------:R-:W-:Y:S01]  /*2be10*/  FMUL.FTZ R166, R3.reuse, R166 ;  /* 0x000000a603a67220 */ /* 0x040fe20000410000 */
[C---:B------:R-:W-:Y:S01]  /*2be20*/  FMUL.FTZ R163, R3.reuse, R163 ;  /* 0x000000a303a37220 */ /* 0x040fe20000410000 */
[----:B------:R-:W-:Y:S01]  /*2be30*/  IMAD R4, R8, 0x200, R4 ;  /* 0x0000020008047824 */ /* 0x000fe200078e0204 */
[C---:B------:R-:W-:Y:S01]  /*2be40*/  LOP3.LUT R6, R2.reuse, 0x1, RZ, 0xc0, !PT ;  /* 0x0000000102067812 */ /* 0x040fe200078ec0ff */
[C---:B------:R-:W-:Y:S01]  /*2be50*/  IMAD.SHL.U32 R5, R2.reuse, 0x40, RZ ;  /* 0x0000004002057824 */ /* 0x040fe200078e00ff */
[----:B------:R-:W-:Y:S01]  /*2be60*/  R2P PR, R2, 0x6 ;  /* 0x0000000602007804 */ /* 0x000fe20000000000 */
[----:B------:R-:W-:Y:S01]  /*2be70*/  FMUL.FTZ R162, R3, R162 ;  /* 0x000000a203a27220 */ /* 0x000fe20000410000 */
[----:B------:R-:W-:Y:S01]  /*2be80*/  ISETP.NE.U32.AND P0, PT, R6, 0x1, PT ;  /* 0x000000010600780c */ /* 0x000fe20003f05070 */
[----:B------:R-:W-:Y:S01]  /*2be90*/  IMAD.MOV.U32 R6, RZ, RZ, 0x20 ;  /* 0x00000020ff067424 */ /* 0x000fe200078e00ff */
[----:B------:R-:W-:Y:S01]  /*2bea0*/  LOP3.LUT R5, R5, 0x1c0, RZ, 0xc0, !PT ;  /* 0x000001c005057812 */ /* 0x000fe200078ec0ff */
[C---:B------:R-:W-:Y:S01]  /*2beb0*/  FMUL.FTZ R159, R3.reuse, R159 ;  /* 0x0000009f039f7220 */ /* 0x040fe20000410000 */
[C---:B------:R-:W-:Y:S01]  /*2bec0*/  FMUL.FTZ R158, R3.reuse, R158 ;  /* 0x0000009e039e7220 */ /* 0x040fe20000410000 */
[----:B------:R-:W-:Y:S01]  /*2bed0*/  FMUL.FTZ R155, R3, R155 ;  /* 0x0000009b039b7220 */ /* 0x000fe20000410000 */
[----:B------:R-:W-:Y:S01]  /*2bee0*/  LEA.HI R5, R5, R5, RZ, 0x1d ;  /* 0x0000000505057211 */ /* 0x000fe200078fe8ff */
[C---:B------:R-:W-:Y:S01]  /*2bef0*/  FMUL.FTZ R154, R3.reuse, R154 ;  /* 0x0000009a039a7220 */ /* 0x040fe20000410000 */
[----:B------:R-:W-:Y:S01]  /*2bf00*/  SEL R6, R6, 0xffffffe0, P0 ;  /* 0xffffffe006067807 */ /* 0x000fe20000000000 */
[C---:B------:R-:W-:Y:S01]  /*2bf10*/  FMUL.FTZ R151, R3.reuse, R151 ;  /* 0x0000009703977220 */ /* 0x040fe20000410000 */
[----:B------:R-:W-:Y:S01]  /*2bf20*/  LEA R2, R4, R5, 0x1 ;  /* 0x0000000504027211 */ /* 0x000fe200078e08ff */
[C---:B------:R-:W-:Y:S01]  /*2bf30*/  FMUL.FTZ R150, R3.reuse, R150 ;  /* 0x0000009603967220 */ /* 0x040fe20000410000 */
[C---:B------:R-:W-:Y:S01]  /*2bf40*/  FMUL.FTZ R147, R3.reuse, R147 ;  /* 0x0000009303937220 */ /* 0x040fe20000410000 */
[C---:B------:R-:W-:Y:S01]  /*2bf50*/  FMUL.FTZ R146, R3.reuse, R146 ;  /* 0x0000009203927220 */ /* 0x040fe20000410000 */
[----:B------:R-:W-:Y:S01]  /*2bf60*/  LEA R2, R2, UR4, 0x2 ;  /* 0x0000000402027c11 */ /* 0x000fe2000f8e10ff */
[C---:B------:R-:W-:Y:S01]  /*2bf70*/  FMUL.FTZ R143, R3.reuse, R143 ;  /* 0x0000008f038f7220 */ /* 0x040fe20000410000 */
[----:B------:R-:W-:Y:S01]  /*2bf80*/  FMUL.FTZ R142, R3, R142 ;  /* 0x0000008e038e7220 */ /* 0x000fe20000410000 */
[----:B------:R-:W-:Y:S01]  /*2bf90*/  SEL R7, R7, 0xffffffc0, !P1 ;  /* 0xffffffc007077807 */ /* 0x000fe20004800000 */
[----:B------:R-:W-:Y:S01]  /*2bfa0*/  FMUL.FTZ R168, R0, R168 ;  /* 0x000000a800a87220 */ /* 0x000fe20000410000 */
[----:B------:R-:W-:-:S02]  /*2bfb0*/  IMAD.IADD R3, R2, 0x1, R6 ;  /* 0x0000000102037824 */ /* 0x000fc400078e0206 */
        /* <DEDUP_REMOVED lines=15> */
[C---:B------:R-:W-:Y:S01]  /*2c0b0*/  VIADD R0, R2.reuse, 0x80 ;  /* 0x0000008002007836 */ /* 0x040fe20000000000 */
[CC--:B------:R-:W-:Y:S01]  /*2c0c0*/  IADD3 R5, R2.reuse, R7.reuse, RZ ;  /* 0x0000000702057210 */ /* 0x0c0fe20007ffe0ff */
[----:B------:R-:W-:Y:S01]  /*2c0d0*/  @P2 VIADD R0, R2, 0xffffff80 ;  /* 0xffffff8002002836 */ /* 0x000fe20000000000 */
[----:B------:R-:W-:Y:S01]  /*2c0e0*/  IADD3 R4, R3, R7, RZ ;  /* 0x0000000703047210 */ /* 0x000fe20007ffe0ff */
[----:B------:R-:W-:Y:S01]  /*2c0f0*/  STS.64 [R2], R168 ;  /* 0x000000a802007388 */ /* 0x000fe20000000a00 */
[----:B------:R-:W-:-:S02]  /*2c100*/  R2UR UR12, R48 ;  /* 0x00000000300c72ca */ /* 0x000fc400000e0000 */
[C---:B------:R-:W-:Y:S01]  /*2c110*/  R2UR UR13, R49.reuse ;  /* 0x00000000310d72ca */ /* 0x040fe200000e0000 */
[----:B------:R1:W-:Y:S01]  /*2c120*/  STS.64 [R2+0x800], R170 ;  /* 0x000800aa02007388 */ /* 0x0003e20000000a00 */
[----:B------:R-:W-:Y:S02]  /*2c130*/  R2UR UR10, R48 ;  /* 0x00000000300a72ca */ /* 0x000fe400000e0000 */
[----:B------:R-:W-:Y:S01]  /*2c140*/  R2UR UR11, R49 ;  /* 0x00000000310b72ca */ /* 0x000fe200000e0000 */
[----:B------:R-:W-:Y:S04]  /*2c150*/  STS.64 [R3], R164 ;  /* 0x000000a403007388 */ /* 0x000fe80000000a00 */
[----:B------:R4:W-:Y:S04]  /*2c160*/  STS.64 [R3+0x800], R166 ;  /* 0x000800a603007388 */ /* 0x0009e80000000a00 */
[----:B------:R-:W-:Y:S04]  /*2c170*/  STS.64 [R5], R160 ;  /* 0x000000a005007388 */ /* 0x000fe80000000a00 */
[----:B------:R-:W-:Y:S04]  /*2c180*/  STS.64 [R5+0x800], R162 ;  /* 0x000800a205007388 */ /* 0x000fe80000000a00 */
[----:B------:R-:W-:Y:S04]  /*2c190*/  STS.64 [R4], R156 ;  /* 0x0000009c04007388 */ /* 0x000fe80000000a00 */
[----:B------:R-:W-:Y:S01]  /*2c1a0*/  STS.64 [R4+0x800], R158 ;  /* 0x0008009e04007388 */ /* 0x000fe20000000a00 */
[----:B-1----:R-:W-:-:S03]  /*2c1b0*/  IADD3 R2, R6, R0, RZ ;  /* 0x0000000006027210 */ /* 0x002fc60007ffe0ff */
[----:B------:R-:W-:Y:S04]  /*2c1c0*/  STS.64 [R0], R152 ;  /* 0x0000009800007388 */ /* 0x000fe80000000a00 */
[----:B------:R1:W-:Y:S01]  /*2c1d0*/  STS.64 [R0+0x800], R154 ;  /* 0x0008009a00007388 */ /* 0x0003e20000000a00 */
[----:B----4-:R-:W-:-:S03]  /*2c1e0*/  IMAD.IADD R3, R7, 0x1, R0 ;  /* 0x0000000107037824 */ /* 0x010fc600078e0200 */
[----:B------:R-:W-:Y:S04]  /*2c1f0*/  STS.64 [R2], R148 ;  /* 0x0000009402007388 */ /* 0x000fe80000000a00 */
[----:B------:R4:W-:Y:S04]  /*2c200*/  STS.64 [R2+0x800], R150 ;  /* 0x0008009602007388 */ /* 0x0009e80000000a00 */
[----:B------:R-:W-:Y:S04]  /*2c210*/  STS.64 [R3], R144 ;  /* 0x0000009003007388 */ /* 0x000fe80000000a00 */
[----:B------:R-:W-:Y:S01]  /*2c220*/  STS.64 [R3+0x800], R146 ;  /* 0x0008009203007388 */ /* 0x000fe20000000a00 */
[----:B-1----:R-:W-:-:S05]  /*2c230*/  IADD3 R0, R7, R2, RZ ;  /* 0x0000000207007210 */ /* 0x002fca0007ffe0ff */
[----:B------:R-:W-:Y:S04]  /*2c240*/  STS.64 [R0], R140 ;  /* 0x0000008c00007388 */ /* 0x000fe80000000a00 */
[----:B------:R1:W-:Y:S04]  /*2c250*/  STS.64 [R0+0x800], R142 ;  /* 0x0008008e00007388 */ /* 0x0003e80000000a00 */
[----:B------:R-:W3:Y:S04]  /*2c260*/  LD.E.64 R10, desc[UR12][R134.64+0xb0] ;  /* 0x0000b00c860a7980 */ /* 0x000ee8000c101b00 */
[----:B------:R-:W2:Y:S01]  /*2c270*/  LD.E R7, desc[UR10][R134.64+0x60] ;  /* 0x0000600a86077980 */ /* 0x000ea2000c101900 */
[----:B----4-:R-:W4:Y:S01]  /*2c280*/  @P4 MUFU.LG2 R2, R12 ;  /* 0x0000000c00024308 */ /* 0x010f220000000c00 */
[----:B------:R-:W-:Y:S01]  /*2c290*/  MOV R46, 0xff800000 ;  /* 0xff800000002e7802 */ /* 0x000fe20000000f00 */
[----:B------:R-:W-:Y:S01]  /*2c2a0*/  IMAD.MOV.U32 R45, RZ, RZ, -0x800000 ;  /* 0xff800000ff2d7424 */ /* 0x000fe200078e00ff */
[----:B------:R-:W-:Y:S01]  /*2c2b0*/  LOP3.LUT R4, R15, 0xffffffe0, RZ, 0xc0, !PT ;  /* 0xffffffe00f047812 */ /* 0x000fe200078ec0ff */
[----:B------:R-:W1:Y:S01]  /*2c2c0*/  S2R R47, SR_CTAID.X ;  /* 0x00000000002f7919 */ /* 0x000e620000002500 */
[----:B------:R-:W-:-:S02]  /*2c2d0*/  R2UR UR14, R48 ;  /* 0x00000000300e72ca */ /* 0x000fc400000e0000 */
[----:B------:R-:W-:Y:S01]  /*2c2e0*/  R2UR UR15, R49 ;  /* 0x00000000310f72ca */ /* 0x000fe200000e0000 */
[----:B------:R-:W1:Y:S01]  /*2c2f0*/  @P3 MUFU.LG2 R5, R13 ;  /* 0x0000000d00053308 */ /* 0x000e620000000c00 */
[----:B------:R-:W-:Y:S01]  /*2c300*/  SHF.R.S32.HI R6, RZ, 0x1f, R8 ;  /* 0x0000001fff067819 */ /* 0x000fe20000011408 */
[----:B----4-:R-:W-:Y:S01]  /*2c310*/  @P4 FMUL.FTZ R2, R2, 0.69314718246459960938 ;  /* 0x3f31721802024820 */ /* 0x010fe20000410000 */
[----:B-1----:R-:W-:-:S03]  /*2c320*/  LEA.HI R0, R18, R17, RZ, 0x4 ;  /* 0x0000001112007211 */ /* 0x002fc600078f20ff */
[----:B------:R-:W-:Y:S01]  /*2c330*/  @P4 FFMA.FTZ R46, R14, R38, R2 ;  /* 0x000000260e2e4223 */ /* 0x000fe20000010002 */
[----:B------:R-:W-:Y:S01]  /*2c340*/  LOP3.LUT R0, R0, 0xfffffff0, RZ, 0xc0, !PT ;  /* 0xfffffff000007812 */ /* 0x000fe200078ec0ff */
[----:B------:R-:W-:-:S04]  /*2c350*/  @P3 FMUL.FTZ R5, R5, 0.69314718246459960938 ;  /* 0x3f31721805053820 */ /* 0x000fc80000410000 */
[----:B------:R-:W-:Y:S02]  /*2c360*/  IMAD.IADD R44, R17, 0x1, -R0 ;  /* 0x00000001112c7824 */ /* 0x000fe400078e0a00 */
[----:B------:R-:W-:Y:S02]  /*2c370*/  IMAD.SHL.U32 R0, R9, 0x40, RZ ;  /* 0x0000004009007824 */ /* 0x000fe400078e00ff */
[----:B------:R-:W-:Y:S01]  /*2c380*/  @P3 FFMA.FTZ R45, R14, R39, R5 ;  /* 0x000000270e2d3223 */ /* 0x000fe20000010005 */
[----:B------:R-:W-:Y:S02]  /*2c390*/  IADD3 R5, -R4, R17, RZ ;  /* 0x0000001104057210 */ /* 0x000fe40007ffe1ff */
[----:B------:R-:W-:Y:S02]  /*2c3a0*/  LEA.HI R3, R44, R44, RZ, 0x1 ;  /* 0x0000002c2c037211 */ /* 0x000fe400078f08ff */
[----:B------:R-:W-:Y:S02]  /*2c3b0*/  LOP3.LUT R0, R0, 0x1c0, RZ, 0xc0, !PT ;  /* 0x000001c000007812 */ /* 0x000fe400078ec0ff */
[----:B------:R-:W-:-:S02]  /*2c3c0*/  SHF.L.U32 R2, R3, 0x2, RZ ;  /* 0x0000000203027819 */ /* 0x000fc400000006ff */
[----:B------:R-:W-:Y:S02]  /*2c3d0*/  LOP3.LUT P0, RZ, R5, 0x3, RZ, 0xc0, !PT ;  /* 0x0000000305ff7812 */ /* 0x000fe4000780c0ff */
[----:B------:R-:W-:Y:S02]  /*2c3e0*/  LOP3.LUT R2, R0, 0x38, R2, 0xf8, !PT ;  /* 0x0000003800027812 */ /* 0x000fe400078ef802 */
[----:B------:R-:W-:-:S04]  /*2c3f0*/  SHF.R.U32.HI R0, RZ, 0x3, R0 ;  /* 0x00000003ff007819 */ /* 0x000fc80000011600 */
[----:B------:R-:W-:Y:S02]  /*2c400*/  LOP3.LUT R4, R2, R0, RZ, 0x3c, !PT ;  /* 0x0000000002047212 */ /* 0x000fe400078e3cff */
[----:B------:R-:W-:Y:S02]  /*2c410*/  LOP3.LUT R0, R3, 0xffffffe, RZ, 0xc0, !PT ;  /* 0x0ffffffe03007812 */ /* 0x000fe400078ec0ff */
[----:B------:R-:W-:-:S03]  /*2c420*/  LEA.HI R2, R6, R8, RZ, 0x2 ;  /* 0x0000000806027211 */ /* 0x000fc600078f10ff */
[----:B------:R-:W-:Y:S01]  /*2c430*/  IMAD.IADD R0, R44, 0x1, -R0 ;  /* 0x000000012c007824 */ /* 0x000fe200078e0a00 */
[----:B------:R-:W-:-:S04]  /*2c440*/  LOP3.LUT R2, R2, 0xffffffc, RZ, 0xc0, !PT ;  /* 0x0ffffffc02027812 */ /* 0x000fc800078ec0ff */
[----:B------:R-:W-:Y:S02]  /*2c450*/  LEA R0, R0, R4, 0x2 ;  /* 0x0000000400007211 */ /* 0x000fe400078e10ff */
[----:B------:R1:W5:Y:S01]  /*2c460*/  LD.E.64 R4, desc[UR10][R134.64+0xa8] ;  /* 0x0000a80a86047980 */ /* 0x000362000c101b00 */
[----:B------:R-:W-:Y:S01]  /*2c470*/  IADD3 R2, R8, -R2, RZ ;  /* 0x8000000208027210 */ /* 0x000fe20007ffe0ff */
[----:B------:R-:W-:Y:S01]  /*2c480*/  IMAD.SHL.U32 R8, R47, 0x40, RZ ;  /* 0x000000402f087824 */ /* 0x000fe200078e00ff */
[----:B------:R-:W-:Y:S02]  /*2c490*/  LEA R0, R0, UR4, 0x2 ;  /* 0x0000000400007c11 */ /* 0x000fe4000f8e10ff */
[----:B------:R-:W-:Y:S01]  /*2c4a0*/  LEA R2, R2, R16, 0x4 ;  /* 0x0000001002027211 */ /* 0x000fe200078e20ff */
[----:B------:R-:W-:Y:S01]  /*2c4b0*/  BSSY B0, `(.L_x_1935) ;  /* 0x000001f000007945 */ /* 0x000fe20003800000 */
[----:B---3--:R-:W-:Y:S02]  /*2c4c0*/  IMAD R3, R10, UR8, R20 ;  /* 0x000000080a037c24 */ /* 0x008fe4000f8e0214 */
[----:B------:R1:W5:Y:S02]  /*2c4d0*/  LD.E R10, desc[UR14][R134.64+0xcc] ;  /* 0x0000cc0e860a7980 */ /* 0x000364000c101900 */
[----:B--2---:R-:W-:-:S02]  /*2c4e0*/  IMAD R3, R3, R7, R19 ;  /* 0x0000000703037224 */ /* 0x004fc400078e0213 */
[----:B------:R1:W5:Y:S02]  /*2c4f0*/  LD.E.64 R6, desc[UR12][R134.64+0x78] ;  /* 0x0000780c86067980 */ /* 0x000364000c101b00 */
[----:B------:R-:W-:Y:S01]  /*2c500*/  IMAD R8, R11, R3, R8 ;  /* 0x000000030b087224 */ /* 0x000fe200078e0208 */
[----:B------:R-:W-:Y:S06]  /*2c510*/  BAR.SYNC.DEFER_BLOCKING 0x0 ;  /* 0x0000000000007b1d */ /* 0x000fec0000010000 */
[----:B------:R1:W2:Y:S04]  /*2c520*/  LDS.128 R40, [R0] ;  /* 0x0000000000287984 */ /* 0x0002a80000000c00 */
[----:B------:R1:W3:Y:S04]  /*2c530*/  LDS.128 R36, [R0+0x800] ;  /* 0x0008000000247984 */ /* 0x0002e80000000c00 */
[----:B------:R1:W4:Y:S04]  /*2c540*/  LDS.128 R32, [R0+0x1000] ;  /* 0x0010000000207984 */ /* 0x0003280000000c00 */
[----:B------:R1:W1:Y:S04]  /*2c550*/  LDS.128 R28, [R0+0x1800] ;  /* 0x00180000001c7984 */ /* 0x0002680000000c00 */
[----:B------:R1:W1:Y:S04]  /*2c560*/  LDS.128 R24, [R0+0x2000] ;  /* 0x0020000000187984 */ /* 0x0002680000000c00 */
[----:B------:R1:W1:Y:S04]  /*2c570*/  LDS.128 R20, [R0+0x2800] ;  /* 0x0028000000147984 */ /* 0x0002680000000c00 */
[----:B------:R1:W1:Y:S04]  /*2c580*/  LDS.128 R16, [R0+0x3000] ;  /* 0x0030000000107984 */ /* 0x0002680000000c00 */
[----:B------:R1:W1:Y:S01]  /*2c590*/  LDS.128 R12, [R0+0x3800] ;  /* 0x00380000000c7984 */ /* 0x0002620000000c00 */
[----:B------:R-:W-:Y:S05]  /*2c5a0*/  @P0 BRA `(.L_x_1936) ;  /* 0x00000000003c0947 */ /* 0x000fea0003800000 */
[----:B-1---5:R-:W-:Y:S02]  /*2c5b0*/  IMAD R0, R47, -0x40, R50 ;  /* 0xffffffc02f007824 */ /* 0x022fe400078e0232 */
[----:B------:R-:W-:-:S03]  /*2c5c0*/  VIADD R3, R2, 0x8 ;  /* 0x0000000802037836 */ /* 0x000fc60000000000 */
[-C--:B------:R-:W-:Y:S02]  /*2c5d0*/  ISETP.GE.AND P2, PT, R2, R0.reuse, PT ;  /* 0x000000000200720c */ /* 0x080fe40003f46270 */
[----:B------:R-:W-:Y:S02]  /*2c5e0*/  ISETP.GE.AND P1, PT, R3, R0, PT ;  /* 0x000000000300720c */ /* 0x000fe40003f26270 */
[----:B------:R-:W-:Y:S02]  /*2c5f0*/  SHF.R.S32.HI R3, RZ, 0x1f, R8 ;  /* 0x0000001fff037819 */ /* 0x000fe40000011408 */
[----:B------:R-:W-:-:S04]  /*2c600*/  IADD3 R0, P0, R8, R2, RZ ;  /* 0x0000000208007210 */ /* 0x000fc80007f1e0ff */
[----:B------:R-:W-:Y:S02]  /*2c610*/  LEA.HI.X.SX32 R3, R2, R3, 0x1, P0 ;  /* 0x0000000302037211 */ /* 0x000fe400000f0eff */
[----:B------:R-:W-:Y:S02]  /*2c620*/  LEA R2, P0, R0, R4, 0x2 ;  /* 0x0000000400027211 */ /* 0x000fe400078010ff */
[C---:B------:R-:W-:Y:S02]  /*2c630*/  @!P2 R2UR UR10, R48.reuse ;  /* 0x00000000300aa2ca */ /* 0x040fe400000e0000 */
[C---:B------:R-:W-:Y:S02]  /*2c640*/  @!P2 R2UR UR11, R49.reuse ;  /* 0x00000000310ba2ca */ /* 0x040fe400000e0000 */
[----:B------:R-:W-:Y:S02]  /*2c650*/  @!P1 R2UR UR4, R48 ;  /* 0x00000000300492ca */ /* 0x000fe400000e0000 */
[----:B------:R-:W-:-:S02]  /*2c660*/  @!P1 R2UR UR5, R49 ;  /* 0x00000000310592ca */ /* 0x000fc400000e0000 */
[----:B------:R-:W-:-:S07]  /*2c670*/  LEA.HI.X R3, R0, R5, R3, 0x2, P0 ;  /* 0x0000000500037211 */ /* 0x000fce00000f1403 */
[----:B------:R1:W-:Y:S04]  /*2c680*/  @!P2 ST.E desc[UR10][R2.64], R46 ;  /* 0x0000002e0200a985 */ /* 0x0003e8000c10190a */
[----:B------:R1:W-:Y:S02]  /*2c690*/  @!P1 ST.E desc[UR4][R2.64+0x20], R45 ;  /* 0x0000202d02009985 */ /* 0x0003e4000c101904 */
.L_x_1936:
[----:B------:R-:W-:Y:S05]  /*2c6a0*/  BSYNC B0 ;  /* 0x0000000000007941 */ /* 0x000fea0003800000 */
.L_x_1935:
[----:B------:R-:W-:Y:S02]  /*2c6b0*/  R2UR UR4, R48 ;  /* 0x00000000300472ca */ /* 0x000fe400000e0000 */
[----:B------:R-:W-:-:S13]  /*2c6c0*/  R2UR UR5, R49 ;  /* 0x00000000310572ca */ /* 0x000fda00000e0000 */
[----:B-1----:R-:W2:Y:S01]  /*2c6d0*/  LD.E R134, desc[UR4][R134.64+0xc0] ;  /* 0x0000c00486867980 */ /* 0x002ea2000c101900 */
[----:B------:R-:W-:Y:S01]  /*2c6e0*/  IMAD.SHL.U32 R2, R44, 0x4, RZ ;  /* 0x000000042c027824 */ /* 0x000fe200078e00ff */
[----:B------:R-:W-:Y:S01]  /*2c6f0*/  MOV R11, 0x1f0 ;  /* 0x000001f0000b7802 */ /* 0x000fe20000000f00 */
[----:B-----5:R-:W-:Y:S02]  /*2c700*/  IMAD R5, R47, -0x40, R50 ;  /* 0xffffffc02f057824 */ /* 0x020fe400078e0232 */
[C---:B------:R-:W-:Y:S01]  /*2c710*/  VIADD R0, R9.reuse, 0x8 ;  /* 0x0000000809007836 */ /* 0x040fe20000000000 */
[--C-:B------:R-:W-:Y:S02]  /*2c720*/  SHF.R.S32.HI R3, RZ, 0x1f, R2.reuse ;  /* 0x0000001fff037819 */ /* 0x100fe40000011402 */
[----:B--2---:R-:W-:Y:S01]  /*2c730*/  ISETP.GE.AND P0, PT, R2, R134, PT ;  /* 0x000000860200720c */ /* 0x004fe20003f06270 */
[----:B------:R-:W-:-:S03]  /*2c740*/  IMAD.WIDE R2, R9, 0x40, R2 ;  /* 0x0000004009027825 */ /* 0x000fc600078e0202 */
[----:B------:R-:W-:Y:S01]  /*2c750*/  ISETP.GE.OR P6, PT, R0, R5, P0 ;  /* 0x000000050000720c */ /* 0x000fe200007c6670 */
[----:B------:R-:W-:-:S05]  /*2c760*/  IMAD R0, R8, R10, RZ ;  /* 0x0000000a08007224 */ /* 0x000fca00078e02ff */
[----:B------:R-:W-:-:S04]  /*2c770*/  IADD3 R4, P1, R2, R0, RZ ;  /* 0x0000000002047210 */ /* 0x000fc80007f3e0ff */
[----:B------:R-:W-:Y:S02]  /*2c780*/  LEA.HI.X.SX32 R0, R0, R3, 0x1, P1 ;  /* 0x0000000300007211 */ /* 0x000fe400008f0eff */
[----:B------:R-:W-:Y:S01]  /*2c790*/  LEA R2, P1, R4, R6, 0x2 ;  /* 0x0000000604027211 */ /* 0x000fe200078210ff */
[----:B------:R-:W-:Y:S01]  /*2c7a0*/  VIADD R6, R9, 0x10 ;  /* 0x0000001009067836 */ /* 0x000fe20000000000 */
[----:B------:R-:W-:Y:S02]  /*2c7b0*/  @!P6 R2UR UR4, R48 ;  /* 0x000000003004e2ca */ /* 0x000fe400000e0000 */
[----:B------:R-:W-:Y:S02]  /*2c7c0*/  @!P6 R2UR UR5, R49 ;  /* 0x000000003105e2ca */ /* 0x000fe400000e0000 */
[----:B------:R-:W-:Y:S01]  /*2c7d0*/  LEA.HI.X R3, R4, R7, R0, 0x2, P1 ;  /* 0x0000000704037211 */ /* 0x000fe200008f1400 */
[C---:B------:R-:W-:Y:S01]  /*2c7e0*/  VIADD R7, R9.reuse, 0x18 ;  /* 0x0000001809077836 */ /* 0x040fe20000000000 */
[----:B------:R-:W-:Y:S01]  /*2c7f0*/  ISETP.GE.OR P5, PT, R6, R5, P0 ;  /* 0x000000050600720c */ /* 0x000fe200007a6670 */
[----:B------:R-:W-:-:S02]  /*2c800*/  VIADD R6, R9, 0x20 ;  /* 0x0000002009067836 */ /* 0x000fc40000000000 */
[----:B------:R-:W-:Y:S01]  /*2c810*/  VIADD R4, R9, 0x28 ;  /* 0x0000002809047836 */ /* 0x000fe20000000000 */
[-C--:B------:R-:W-:Y:S01]  /*2c820*/  ISETP.GE.OR P4, PT, R7, R5.reuse, P0 ;  /* 0x000000050700720c */ /* 0x080fe20000786670 */
[C---:B------:R-:W-:Y:S01]  /*2c830*/  VIADD R0, R9.reuse, 0x30 ;  /* 0x0000003009007836 */ /* 0x040fe20000000000 */
[-C--:B------:R-:W-:Y:S02]  /*2c840*/  ISETP.GE.OR P3, PT, R6, R5.reuse, P0 ;  /* 0x000000050600720c */ /* 0x080fe40000766670 */
[-C--:B------:R-:W-:Y:S01]  /*2c850*/  ISETP.GE.OR P2, PT, R4, R5.reuse, P0 ;  /* 0x000000050400720c */ /* 0x080fe20000746670 */
[----:B---3--:R-:W-:Y:S01]  /*2c860*/  @!P6 ST.E.128 desc[UR4][R2.64+0x800], R36 ;  /* 0x000800240200e985 */ /* 0x008fe2000c101d04 */
[-C--:B------:R-:W-:Y:S01]  /*2c870*/  ISETP.GE.OR P1, PT, R0, R5.reuse, P0 ;  /* 0x000000050000720c */ /* 0x080fe20000726670 */
[----:B------:R-:W-:Y:S01]  /*2c880*/  IMAD.MOV.U32 R4, RZ, RZ, R11 ;  /* 0x000000ffff047224 */ /* 0x000fe200078e000b */
[C---:B------:R-:W-:Y:S01]  /*2c890*/  ISETP.GE.OR P6, PT, R9.reuse, R5, P0 ;  /* 0x000000050900720c */ /* 0x040fe200007c6670 */
[----:B------:R-:W-:Y:S01]  /*2c8a0*/  VIADD R9, R9, 0x38 ;  /* 0x0000003809097836 */ /* 0x000fe20000000000 */
[----:B------:R-:W-:-:S02]  /*2c8b0*/  @!P5 R2UR UR16, R48 ;  /* 0x000000003010d2ca */ /* 0x000fc400000e0000 */
[C---:B------:R-:W-:Y:S02]  /*2c8c0*/  @!P5 R2UR UR17, R49.reuse ;  /* 0x000000003111d2ca */ /* 0x040fe400000e0000 */
[C---:B------:R-:W-:Y:S02]  /*2c8d0*/  @!P4 R2UR UR14, R48.reuse ;  /* 0x00000000300ec2ca */ /* 0x040fe400000e0000 */
[C---:B------:R-:W-:Y:S02]  /*2c8e0*/  @!P4 R2UR UR15, R49.reuse ;  /* 0x00000000310fc2ca */ /* 0x040fe400000e0000 */
[C---:B------:R-:W-:Y:S02]  /*2c8f0*/  @!P3 R2UR UR12, R48.reuse ;  /* 0x00000000300cb2ca */ /* 0x040fe400000e0000 */
[----:B------:R-:W-:Y:S02]  /*2c900*/  @!P3 R2UR UR13, R49 ;  /* 0x00000000310db2ca */ /* 0x000fe400000e0000 */
[----:B------:R-:W-:-:S02]  /*2c910*/  @!P2 R2UR UR10, R48 ;  /* 0x00000000300aa2ca */ /* 0x000fc400000e0000 */
[C---:B------:R-:W-:Y:S01]  /*2c920*/  @!P2 R2UR UR11, R49.reuse ;  /* 0x00000000310ba2ca */ /* 0x040fe200000e0000 */
[----:B----4-:R-:W-:Y:S01]  /*2c930*/  @!P5 ST.E.128 desc[UR16][R2.64+0x1000], R32 ;  /* 0x001000200200d985 */ /* 0x010fe2000c101d10 */
[C---:B------:R-:W-:Y:S02]  /*2c940*/  @!P1 R2UR UR4, R48.reuse ;  /* 0x00000000300492ca */ /* 0x040fe400000e0000 */
[C---:B------:R-:W-:Y:S01]  /*2c950*/  @!P1 R2UR UR5, R49.reuse ;  /* 0x00000000310592ca */ /* 0x040fe200000e0000 */
[----:B------:R-:W-:Y:S01]  /*2c960*/  @!P4 ST.E.128 desc[UR14][R2.64+0x1800], R28 ;  /* 0x0018001c0200c985 */ /* 0x000fe2000c101d0e */
[C---:B------:R-:W-:Y:S02]  /*2c970*/  @!P6 R2UR UR20, R48.reuse ;  /* 0x000000003014e2ca */ /* 0x040fe400000e0000 */
[----:B------:R-:W-:Y:S01]  /*2c980*/  @!P6 R2UR UR21, R49 ;  /* 0x000000003115e2ca */ /* 0x000fe200000e0000 */
[----:B------:R-:W-:Y:S01]  /*2c990*/  @!P3 ST.E.128 desc[UR12][R2.64+0x2000], R24 ;  /* 0x002000180200b985 */ /* 0x000fe2000c101d0c */
[----:B------:R-:W-:-:S02]  /*2c9a0*/  @!P6 R2UR UR18, R48 ;  /* 0x000000003012e2ca */ /* 0x000fc400000e0000 */
[----:B------:R-:W-:Y:S01]  /*2c9b0*/  @!P6 R2UR UR19, R49 ;  /* 0x000000003113e2ca */ /* 0x000fe200000e0000 */
[----:B------:R-:W-:Y:S01]  /*2c9c0*/  @!P2 ST.E.128 desc[UR10][R2.64+0x2800], R20 ;  /* 0x002800140200a985 */ /* 0x000fe2000c101d0a */
[----:B------:R-:W-:Y:S01]  /*2c9d0*/  ISETP.GE.OR P0, PT, R9, R5, P0 ;  /* 0x000000050900720c */ /* 0x000fe20000706670 */
[----:B------:R-:W-:Y:S02]  /*2c9e0*/  IMAD.MOV.U32 R5, RZ, RZ, 0x0 ;  /* 0x00000000ff057424 */ /* 0x000fe400078e00ff */
[----:B------:R-:W-:Y:S04]  /*2c9f0*/  @!P1 ST.E.128 desc[UR4][R2.64+0x3000], R16 ;  /* 0x0030001002009985 */ /* 0x000fe8000c101d04 */
[----:B------:R-:W-:Y:S04]  /*2ca00*/  @!P6 ST.E.64 desc[UR20][R2.64], R40 ;  /* 0x000000280200e985 */ /* 0x000fe8000c101b14 */
[----:B------:R1:W-:Y:S02]  /*2ca10*/  @!P6 ST.E.64 desc[UR18][R2.64+0x8], R42 ;  /* 0x0000082a0200e985 */ /* 0x0003e4000c101b12 */
[----:B-1----:R-:W-:Y:S05]  /*2ca20*/  @P0 RET.REL.NODEC R4 `(_ZN5flash24flash_fwd_splitkv_kernelI23Flash_fwd_kernel_traitsILi64ELi64ELi256ELi4ELb0ELb0EN7cutlass6half_tE19Flash_kernel_traitsILi64ELi64ELi256ELi4ES3_EELb1ELb0ELb0ELb0ELb0ELb0ELb1ELb1EEEvNS_16Flash_fwd_paramsE) ;  /* 0xfffffd3404740950 */ /* 0x002fea0003c3ffff */
[----:B------:R-:W-:Y:S02]  /*2ca30*/  R2UR UR4, R48 ;  /* 0x00000000300472ca */ /* 0x000fe400000e0000 */
[----:B------:R-:W-:-:S13]  /*2ca40*/  R2UR UR5, R49 ;  /* 0x00000000310572ca */ /* 0x000fda00000e0000 */
[----:B------:R1:W-:Y:S02]  /*2ca50*/  ST.E.128 desc[UR4][R2.64+0x3800], R12 ;  /* 0x0038000c02007985 */ /* 0x0003e4000c101d04 */
[----:B-1----:R-:W-:Y:S02]  /*2ca60*/  IMAD.MOV.U32 R2, RZ, RZ, R11 ;  /* 0x000000ffff027224 */ /* 0x002fe400078e000b */
[----:B------:R-:W-:-:S04]  /*2ca70*/  IMAD.MOV.U32 R3, RZ, RZ, 0x0 ;  /* 0x00000000ff037424 */ /* 0x000fc800078e00ff */
[----:B------:R-:W-:Y:S05]  /*2ca80*/  RET.REL.NODEC R2 `(_ZN5flash24flash_fwd_splitkv_kernelI23Flash_fwd_kernel_traitsILi64ELi64ELi256ELi4ELb0ELb0EN7cutlass6half_tE19Flash_kernel_traitsILi64ELi64ELi256ELi4ES3_EELb1ELb0ELb0ELb0ELb0ELb0ELb1ELb1EEEvNS_16Flash_fwd_paramsE) ;  /* 0xfffffd34025c7950 */ /* 0x000fea0003c3ffff */
.L_x_1934:
[----:B------:R-:W-:Y:S01]  /*2ca90*/  IMAD.MOV.U32 R0, RZ, RZ, 0x2 ;  /* 0x00000002ff007424 */ /* 0x000fe200078e00ff */
[----:B-----5:R-:W-:Y:S01]  /*2caa0*/  MOV R2, R7 ;  /* 0x0000000700027202 */ /* 0x020fe20000000f00 */
[----:B------:R-:W-:Y:S01]  /*2cab0*/  IMAD.MOV.U32 R4, RZ, RZ, -0x1 ;  /* 0xffffffffff047424 */ /* 0x000fe200078e00ff */
[----:B------:R-:W-:-:S07]  /*2cac0*/  MOV R3, 0x1f ;  /* 0x0000001f00037802 */ /* 0x000fce0000000f00 */
[----:B---3--:R-:W-:Y:S05]  /*2cad0*/  WARPSYNC.COLLECTIVE R4, `(.L_x_1937) ;  /* 0x0000000004087348 */ /* 0x008fea0003c00000 */
[----:B------:R1:W2:Y:S02]  /*2cae0*/  SHFL.BFLY P0, R0, R2, R0, R3 ;  /* 0x0c00000002007389 */ /* 0x0002a40000000003 */
[----:B-123--:R-:W-:Y:S01]  /*2caf0*/  ENDCOLLECTIVE ;  /* 0x000000000000791b */ /* 0x00efe20003800000 */
.L_x_1937:
[----:B------:R-:W-:Y:S02]  /*2cb00*/  MOV R5, R0 ;  /* 0x0000000000057202 */ /* 0x000fe40000000f00 */
[----:B------:R-:W-:-:S03]  /*2cb10*/  MOV R0, 0x1 ;  /* 0x0000000100007802 */ /* 0x000fc60000000f00 */
[----:B------:R-:W-:-:S04]  /*2cb20*/  FADD.FTZ R5, R5, R7 ;  /* 0x0000000705057221 */ /* 0x000fc80000010000 */
[----:B------:R-:W-:-:S07]  /*2cb30*/  IMAD.MOV.U32 R2, RZ, RZ, R5 ;  /* 0x000000ffff027224 */ /* 0x000fce00078e0005 */
[----:B------:R-:W-:Y:S05]  /*2cb40*/  WARPSYNC.COLLECTIVE R4, `(.L_x_1938) ;  /* 0x0000000004087348 */ /* 0x000fea0003c00000 */
[----:B------:R1:W2:Y:S02]  /*2cb50*/  SHFL.BFLY P0, R0, R2, R0, R3 ;  /* 0x0c00000002007389 */ /* 0x0002a40000000003 */
[----:B-12---:R-:W-:Y:S01]  /*2cb60*/  ENDCOLLECTIVE ;  /* 0x000000000000791b */ /* 0x006fe20003800000 */
.L_x_1938:
[----:B------:R-:W-:Y:S01]  /*2cb70*/  IMAD.MOV.U32 R12, RZ, RZ, R0 ;  /* 0x000000ffff0c7224 */ /* 0x000fe200078e0000 */
[----:B------:R-:W-:Y:S02]  /*2cb80*/  MOV R0, 0x2 ;  /* 0x0000000200007802 */ /* 0x000fe40000000f00 */
[----:B------:R-:W-:Y:S01]  /*2cb90*/  MOV R2, R6 ;  /* 0x0000000600027202 */ /* 0x000fe20000000f00 */
[----:B------:R-:W-:-:S07]  /*2cba0*/  FADD.FTZ R12, R5, R12 ;  /* 0x0000000c050c7221 */ /* 0x000fce0000010000 */
[----:B------:R-:W-:Y:S05]  /*2cbb0*/  WARPSYNC.COLLECTIVE R4, `(.L_x_1939) ;  /* 0x0000000004087348 */ /* 0x000fea0003c00000 */
[----:B------:R1:W2:Y:S02]  /*2cbc0*/  SHFL.BFLY P0, R0, R2, R0, R3 ;  /* 0x0c00000002007389 */ /* 0x0002a40000000003 */
[----:B-12---:R-:W-:Y:S01]  /*2cbd0*/  ENDCOLLECTIVE ;  /* 0x000000000000791b */ /* 0x006fe20003800000 */
.L_x_1939:
[----:B------:R-:W-:Y:S01]  /*2cbe0*/  IMAD.MOV.U32 R2, RZ, RZ, R0 ;  /* 0x000000ffff027224 */ /* 0x000fe200078e0000 */
[----:B------:R-:W-:-:S03]  /*2cbf0*/  MOV R0, 0x1 ;  /* 0x0000000100007802 */ /* 0x000fc60000000f00 */
[----:B------:R-:W-:-:S07]  /*2cc00*/  FADD.FTZ R2, R2, R6 ;  /* 0x0000000602027221 */ /* 0x000fce0000010000 */
[----:B------:R-:W-:Y:S05]  /*2cc10*/  WARPSYNC.COLLECTIVE R4, `(.L_x_1940) ;  /* 0x0000000004087348 */ /* 0x000fea0003c00000 */
[----:B------:R1:W2:Y:S02]  /*2cc20*/  SHFL.BFLY P0, R0, R2, R0, R3 ;  /* 0x0c00000002007389 */ /* 0x0002a40000000003 */
[----:B-12---:R-:W-:Y:S01]  /*2cc30*/  ENDCOLLECTIVE ;  /* 0x000000000000791b */ /* 0x006fe20003800000 */
.L_x_1940:
[----:B------:R-:W-:Y:S01]  /*2cc40*/  MOV R13, R0 ;  /* 0x00000000000d7202 */ /* 0x000fe20000000f00 */
[----:B------:R-:W-:Y:S06]  /*2cc50*/  BRA `(.L_x_1941) ;  /* 0xffffffec00f47947 */ /* 0x000fec000383ffff */
.L_x_1942:
        /* <DEDUP_REMOVED lines=10> */
.L_x_7848:


//--------------------- .text._ZN5flash24flash_fwd_splitkv_kernelI23Flash_fwd_kernel_traitsILi64ELi64ELi256ELi4ELb0ELb0EN7cutlass6half_tE19Flash_kernel_traitsILi64ELi64ELi256ELi4ES3_EELb1ELb0ELb0ELb0ELb0ELb1ELb1ELb1EEEvNS_16Flash_fwd_paramsE --------------------------
	.section	.text._ZN5flash24flash_fwd_splitkv_kernelI23Flash_fwd_kernel_traitsILi64ELi64ELi256ELi4ELb0ELb0EN7cutlass6half_tE19Flash_kernel_traitsILi64ELi64ELi256ELi4ES3_EELb1ELb0ELb0ELb0ELb0ELb1ELb1ELb1EEEvNS_16Flash_fwd_paramsE,"ax",@progbits
	.align	128
        .global         _ZN5flash24flash_fwd_splitkv_kernelI23Flash_fwd_kernel_traitsILi64ELi64ELi256ELi4ELb0ELb0EN7cutlass6half_tE19Flash_kernel_traitsILi64ELi64ELi256ELi4ES3_EELb1ELb0ELb0ELb0ELb0ELb1ELb1ELb1EEEvNS_16Flash_fwd_paramsE
        .type           _ZN5flash24flash_fwd_splitkv_kernelI23Flash_fwd_kernel_traitsILi64ELi64ELi256ELi4ELb0ELb0EN7cutlass6half_tE19Flash_kernel_traitsILi64ELi64ELi256ELi4ES3_EELb1ELb0ELb0ELb0ELb0ELb1ELb1ELb1EEEvNS_16Flash_fwd_paramsE,@function
        .size           _ZN5flash24flash_fwd_splitkv_kernelI23Flash_fwd_kernel_traitsILi64ELi64ELi256ELi4ELb0ELb0EN7cutlass6half_tE19Flash_kernel_traitsILi64ELi64ELi256ELi4ES3_EELb1ELb0ELb0ELb0ELb0ELb1ELb1ELb1EEEvNS_16Flash_fwd_paramsE,(.L_x_7849 - _ZN5flash24flash_fwd_splitkv_kernelI23Flash_fwd_kernel_traitsILi64ELi64ELi256ELi4ELb0ELb0EN7cutlass6half_tE19Flash_kernel_traitsILi64ELi64ELi256ELi4ES3_EELb1ELb0ELb0ELb0ELb0ELb1ELb1ELb1EEEvNS_16Flash_fwd_paramsE)
        .other          _ZN5flash24flash_fwd_splitkv_kernelI23Flash_fwd_kernel_traitsILi64ELi64ELi256ELi4ELb0ELb0EN7cutlass6half_tE19Flash_kernel_traitsILi64ELi64ELi256ELi4ES3_EELb1ELb0ELb0ELb0ELb0ELb1ELb1ELb1EEEvNS_16Flash_fwd_paramsE,@"STO_CUDA_ENTRY STV_DEFAULT"
_ZN5flash24flash_fwd_splitkv_kernelI23Flash_fwd_kernel_traitsILi64ELi64ELi256ELi4ELb0ELb0EN7cutlass6half_tE19Flash_kernel_traitsILi64ELi64ELi256ELi4ES3_EELb1ELb0ELb0ELb0ELb0ELb1ELb1ELb1EEEvNS_16Flash_fwd_paramsE:
.text._ZN5flash24flash_fwd_splitkv_kernelI23Flash_fwd_kernel_traitsILi64ELi64ELi256ELi4ELb0ELb0EN7cutlass6half_tE19Flash_kernel_traitsILi64ELi64ELi256ELi4ES3_EELb1ELb0ELb0ELb0ELb0ELb1ELb1ELb1EEEvNS_16Flash_fwd_paramsE:
        /* <DEDUP_REMOVED lines=30> */
[----:B-1----:R-:W-:Y:S05]  /*01e0*/  CALL.REL.NOINC `($_ZN5flash24flash_fwd_splitkv_kernelI23Flash_fwd_kernel_traitsILi64ELi64ELi256ELi4ELb0ELb0EN7cutlass6half_tE19Flash_kernel_traitsILi64ELi64ELi256ELi4ES3_EELb1ELb0ELb0ELb0ELb0ELb1ELb1ELb1EEEvNS_16Flash_fwd_paramsE$_ZN5flash30compute_attn_1rowblock_splitkvI23Flash_fwd_kernel_traitsILi64ELi64ELi256ELi4ELb0ELb0EN7cutlass6half_tE19Flash_kernel_traitsILi64ELi64ELi256ELi4ES3_EELb1ELb0ELb0ELb0ELb0ELb1ELb1ELb1ENS_16Flash_fwd_paramsEEEvRKT8_iiiii) ;  /* 0x0000000000087944 */ /* 0x002fea0003c00000 */
[----:B------:R-:W-:Y:S05]  /*01f0*/  BSYNC B3 ;  /* 0x0000000000037941 */ /* 0x000fea0003800000 */
.L_x_1943:
[----:B------:R-:W-:Y:S05]  /*0200*/  EXIT ;  /* 0x000000000000794d */ /* 0x000fea0003800000 */
        .type           $_ZN5flash24flash_fwd_splitkv_kernelI23Flash_fwd_kernel_traitsILi64ELi64ELi256ELi4ELb0ELb0EN7cutlass6half_tE19Flash_kernel_traitsILi64ELi64ELi256ELi4ES3_EELb1ELb0ELb0ELb0ELb0ELb1ELb1ELb1EEEvNS_16Flash_fwd_paramsE$_ZN5flash30compute_attn_1rowblock_splitkvI23Flash_fwd_kernel_traitsILi64ELi64ELi256ELi4ELb0ELb0EN7cutlass6half_tE19Flash_kernel_traitsILi64ELi64ELi256ELi4ES3_EELb1ELb0ELb0ELb0ELb0ELb1ELb1ELb1ENS_16Flash_fwd_paramsEEEvRKT8_iiiii,@function
        .size           $_ZN5flash24flash_fwd_splitkv_kernelI23Flash_fwd_kernel_traitsILi64ELi64ELi256ELi4ELb0ELb0EN7cutlass6half_tE19Flash_kernel_traitsILi64ELi64ELi256ELi4ES3_EELb1ELb0ELb0ELb0ELb0ELb1ELb1ELb1EEEvNS_16Flash_fwd_paramsE$_ZN5flash30compute_attn_1rowblock_splitkvI23Flash_fwd_kernel_traitsILi64ELi64ELi256ELi4ELb0ELb0EN7cutlass6half_tE19Flash_kernel_traitsILi64ELi64ELi256ELi4ES3_EELb1ELb0ELb0ELb0ELb0ELb1ELb1ELb1ENS_16Flash_fwd_paramsEEEvRKT8_iiiii,(.L_x_7849 - $_ZN5flash24flash_fwd_splitkv_kernelI23Flash_fwd_kernel_traitsILi64ELi64ELi256ELi4ELb0ELb0EN7cutlass6half_tE19Flash_kernel_traitsILi64ELi64ELi256ELi4ES3_EELb1ELb0ELb0ELb0ELb0ELb1ELb1ELb1EEEvNS_16Flash_fwd_paramsE$_ZN5flash30compute_attn_1rowblock_splitkvI23Flash_fwd_kernel_traitsILi64ELi64ELi256ELi4ELb0ELb0EN7cutlass6half_tE19Flash_kernel_traitsILi64ELi64ELi256ELi4ES3_EELb1ELb0ELb0ELb0ELb0ELb1ELb1ELb1ENS_16Flash_fwd_paramsEEEvRKT8_iiiii)
$_ZN5flash24flash_fwd_splitkv_kernelI23Flash_fwd_kernel_traitsILi64ELi64ELi256ELi4ELb0ELb0EN7cutlass6half_tE19Flash_kernel_traitsILi64ELi64ELi256ELi4ES3_EELb1ELb0ELb0ELb0ELb0ELb1ELb1ELb1EEEvNS_16Flash_fwd_paramsE$_ZN5flash30compute_attn_1rowblock_splitkvI23Flash_fwd_kernel_traitsILi64ELi64ELi256ELi4ELb0ELb0EN7cutlass6half_tE19Flash_kernel_traitsILi64ELi64ELi256ELi4ES3_EELb1ELb0ELb0ELb0ELb0ELb1ELb1ELb1ENS_16Flash_fwd_paramsEEEvRKT8_iiiii:
        /* <DEDUP_REMOVED lines=29> */
.L_x_1945:
[----:B------:R-:W-:Y:S05]  /*03e0*/  BSYNC B0 ;  /* 0x0000000000007941 */ /* 0x000fea0003800000 */
.L_x_1944:
        /* <DEDUP_REMOVED lines=8> */
.L_x_1947:
[----:B------:R3:W5:Y:S02]  /*0470*/  LD.E R0, desc[UR6][R22.64+0xb8] ;  /* 0x0000b80616007980 */ /* 0x000764000c101900 */
.L_x_1948:
[----:B------:R-:W-:Y:S05]  /*0480*/  BSYNC B0 ;  /* 0x0000000000007941 */ /* 0x000fea0003800000 */
.L_x_1946:
        /* <DEDUP_REMOVED lines=10> */
.L_x_1950:
[----:B------:R-:W2:Y:S01]  /*0530*/  LD.E.64 R2, desc[UR6][R22.64+0x108] ;  /* 0x0001080616027980 */ /* 0x000ea2000c101b00 */
[----:B------:R-:W-:Y:S01]  /*0540*/  BSSY B0, `(.L_x_1952) ;  /* 0x0000006000007945 */ /* 0x000fe20003800000 */
[----:B------:R-:W-:Y:S01]  /*0550*/  IMAD.MOV.U32 R0, RZ, RZ, RZ ;  /* 0x000000ffff007224 */ /* 0x000fe200078e00ff */
[----:B--2---:R-:W-:-:S04]  /*0560*/  ISETP.NE.U32.AND P0, PT, R2, RZ, PT ;  /* 0x000000ff0200720c */ /* 0x004fc80003f05070 */
[----:B------:R-:W-:-:S13]  /*0570*/  ISETP.NE.AND.EX P0, PT, R3, RZ, PT, P0 ;  /* 0x000000ff0300720c */ /* 0x000fda0003f05300 */
[----:B------:R-:W-:Y:S05]  /*0580*/  @!P0 BRA `(.L_x_1953) ;  /* 0x0000000000048947 */ /* 0x000fea0003800000 */
[----:B------:R2:W5:Y:S02]  /*0590*/  LD.E R0, desc[UR6][R22.64+0xbc] ;  /* 0x0000bc0616007980 */ /* 0x000564000c101900 */
.L_x_1953:
[----:B------:R-:W-:Y:S05]  /*05a0*/  BSYNC B0 ;  /* 0x0000000000007941 */ /* 0x000fea0003800000 */
.L_x_1952:
[----:B-----5:R-:W-:Y:S02]  /*05b0*/  IADD3 R211, R119, R0, RZ ;  /* 0x0000000077d37210 */ /* 0x020fe40007ffe0ff */
.L_x_1951:
[----:B------:R-:W-:Y:S05]  /*05c0*/  BSYNC B1 ;  /* 0x0000000000017941 */ /* 0x000fea0003800000 */
.L_x_1949:
[----:B------:R-:W4:Y:S01]  /*05d0*/  S2R R41, SR_CTAID.X ;  /* 0x0000000000297919 */ /* 0x000f220000002500 */
[----:B------:R-:W-:Y:S01]  /*05e0*/  MOV R15, 0x1f0 ;  /* 0x000001f0000f7802 */ /* 0x000fe20000000f00 */
[----:B------:R-:W-:-:S03]  /*05f0*/  IMAD.MOV.U32 R3, RZ, RZ, 0x0 ;  /* 0x00000000ff037424 */ /* 0x000fc600078e00ff */
[----:B------:R-:W-:Y:S01]  /*0600*/  MOV R2, R15 ;  /* 0x0000000f00027202 */ /* 0x000fe20000000f00 */
[----:B----4-:R-:W-:-:S05]  /*0610*/  IMAD.SHL.U32 R14, R41, 0x40, RZ ;  /* 0x00000040290e7824 */ /* 0x010fca00078e00ff */
[----:B------:R-:W-:-:S13]  /*0620*/  ISETP.GT.AND P0, PT, R16, R14, PT ;  /* 0x0000000e1000720c */ /* 0x000fda0003f04270 */
[----:B-123--:R-:W-:Y:S05]  /*0630*/  @!P0 RET.REL.NODEC R2 `(_ZN5flash24flash_fwd_splitkv_kernelI23Flash_fwd_kernel_traitsILi64ELi64ELi256ELi4ELb0ELb0EN7cutlass6half_tE19Flash_kernel_traitsILi64ELi64ELi256ELi4ES3_EELb1ELb0ELb0ELb0ELb0ELb1ELb1ELb1EEEvNS_16Flash_fwd_paramsE) ;  /* 0xfffffff802708950 */ /* 0x00efea0003c3ffff */
        /* <DEDUP_REMOVED lines=13> */
[----:B------:R-:W-:-:S05]  /*0710*/  LEA.HI.SX32 R0, R0, R7, 0x18 ;  /* 0x0000000700007211 */ /* 0x000fca00078fc2ff */
[----:B------:R-:W-:Y:S02]  /*0720*/  VIADD R5, R0, 0xffffffff ;  /* 0xffffffff00057836 */ /* 0x000fe40000000000 */
[----:B------:R-:W-:Y:S02]  /*0730*/  IMAD R0, R2, R4, RZ ;  /* 0x0000000402007224 */ /* 0x000fe400078e02ff */
[----:B------:R-:W-:Y:S01]  /*0740*/  IMAD.MOV.U32 R2, RZ, RZ, RZ ;  /* 0x000000ffff027224 */ /* 0x000fe200078e00ff */
[----:B------:R-:W-:-:S03]  /*0750*/  IABS R9, R5 ;  /* 0x0000000500097213 */ /* 0x000fc60000000000 */
        /* <DEDUP_REMOVED lines=119> */
[----:B-1----:R-:W-:Y:S05]  /*0ed0*/  @P0 RET.REL.NODEC R2 `(_ZN5flash24flash_fwd_splitkv_kernelI23Flash_fwd_kernel_traitsILi64ELi64ELi256ELi4ELb0ELb0EN7cutlass6half_tE19Flash_kernel_traitsILi64ELi64ELi256ELi4ES3_EELb1ELb0ELb0ELb0ELb0ELb1ELb1ELb1EEEvNS_16Flash_fwd_paramsE) ;  /* 0xfffffff002480950 */ /* 0x002fea0003c3ffff */
[----:B------:R-:W-:Y:S02]  /*0ee0*/  MOV R0, 0xff800000 ;  /* 0xff80000000007802 */ /* 0x000fe40000000f00 */
[----:B------:R-:W-:Y:S02]  /*0ef0*/  MOV R2, R15 ;  /* 0x0000000f00027202 */ /* 0x000fe40000000f00 */
[----:B------:R-:W-:Y:S01]  /*0f00*/  MOV R3, 0x0 ;  /* 0x0000000000037802 */ /* 0x000fe20000000f00 */
[----:B------:R1:W-:Y:S03]  /*0f10*/  ST.E desc[UR6][R4.64+0xe0], R0 ;  /* 0x0000e00004007985 */ /* 0x0003e6000c101906 */
[----:B-1----:R-:W-:Y:S05]  /*0f20*/  RET.REL.NODEC R2 `(_ZN5flash24flash_fwd_splitkv_kernelI23Flash_fwd_kernel_traitsILi64ELi64ELi256ELi4ELb0ELb0EN7cutlass6half_tE19Flash_kernel_traitsILi64ELi64ELi256ELi4ES3_EELb1ELb0ELb0ELb0ELb0ELb1ELb1ELb1EEEvNS_16Flash_fwd_paramsE) ;  /* 0xfffffff002347950 */ /* 0x002fea0003c3ffff */
.L_x_1954:
        /* <DEDUP_REMOVED lines=70> */
[----:B-1----:R-:W-:Y:S01]  /*1390*/  IADD3 R0, RZ, -R3, RZ ;  /* 0x80000003ff007210 */ /* 0x002fe20007ffe0ff */
[----:B------:R-:W-:-:S04]  /*13a0*/  IMAD.MOV.U32 R2, RZ, RZ, RZ ;  /* 0x000000ffff027224 */ /* 0x000fc800078e00ff */
[----:B------:R-:W-:Y:S01]  /*13b0*/  IMAD R14, R0, R4, RZ ;  /* 0x00000004000e7224 */ /* 0x000fe200078e02ff */
[----:B------:R-:W-:-:S03]  /*13c0*/  IABS R0, R42 ;  /* 0x0000002a00007213 */ /* 0x000fc60000000000 */
[----:B------:R-:W-:Y:S01]  /*13d0*/  IMAD.HI.U32 R14, R3, R14, R2 ;  /* 0x0000000e030e7227 */ /* 0x000fe200078e0002 */
[----:B------:R-:W-:-:S05]  /*13e0*/  IADD3 R2, RZ, -R16, RZ ;  /* 0x80000010ff027210 */ /* 0x000fca0007ffe0ff */
[----:B------:R-:W-:Y:S02]  /*13f0*/  IMAD.MOV.U32 R3, RZ, RZ, R2 ;  /* 0x000000ffff037224 */ /* 0x000fe400078e0002 */
        /* <DEDUP_REMOVED lines=40> */
.L_x_1956:
        /* <DEDUP_REMOVED lines=8> */
[----:B-----5:R-:W-:-:S02]  /*1700*/  @!P3 SHF.R.S32.HI R14, RZ, 0x1f, R12 ;  /* 0x0000001fff0eb819 */ /* 0x020fc4000001140c */
[----:B------:R-:W-:-:S04]  /*1710*/  LEA R20, R36, 0xffffff00, 0x8 ;  /* 0xffffff0024147811 */ /* 0x000fc800078e40ff */
[----:B------:R-:W-:Y:S02]  /*1720*/  SHF.R.S32.HI R21, RZ, 0x1f, R20 ;  /* 0x0000001fff157819 */ /* 0x000fe40000011414 */
        /* <DEDUP_REMOVED lines=12> */
[----:B------:R-:W-:Y:S01]  /*17f0*/  IMAD R4, R0, R6, RZ ;  /* 0x0000000600047224 */ /* 0x000fe200078e02ff */
[----:B------:R-:W-:-:S03]  /*1800*/  IABS R0, R42 ;  /* 0x0000002a00007213 */ /* 0x000fc60000000000 */
[----:B------:R-:W-:Y:S01]  /*1810*/  IMAD.HI.U32 R4, R3, R4, R2 ;  /* 0x0000000403047227 */ /* 0x000fe200078e0002 */
[----:B------:R-:W-:-:S05]  /*1820*/  IADD3 R2, RZ, -R5, RZ ;  /* 0x80000005ff027210 */ /* 0x000fca0007ffe0ff */
        /* <DEDUP_REMOVED lines=22> */
[----:B------:R-:W-:Y:S02]  /*1990*/  IMAD R5, R191, R20, RZ ;  /* 0x00000014bf057224 */ /* 0x000fe400078e02ff */
        /* <DEDUP_REMOVED lines=17> */
[----:B------:R-:W-:Y:S01]  /*1ab0*/  @!P3 IMAD R7, R17, R12, RZ ;  /* 0x0000000c1107b224 */ /* 0x000fe200078e02ff */
[----:B------:R-:W-:Y:S01]  /*1ac0*/  @!P3 SHF.R.S32.HI R6, RZ, 0x1f, R12 ;  /* 0x0000001fff06b819 */ /* 0x000fe2000001140c */
[----:B------:R-:W-:Y:S01]  /*1ad0*/  @P3 IMAD.IADD R8, R13, 0x1, R24 ;  /* 0x000000010d083824 */ /* 0x000fe200078e0218 */
[----:B------:R-:W-:Y:S01]  /*1ae0*/  SHF.R.S32.HI R30, RZ, 0x1f, R0 ;  /* 0x0000001fff1e7819 */ /* 0x000fe20000011400 */
[----:B------:R-:W-:-:S02]  /*1af0*/  IMAD R11, R19, R0, RZ ;  /* 0x00000000130b7224 */ /* 0x000fc400078e02ff */
[----:B------:R-:W-:Y:S02]  /*1b00*/  @!P3 IMAD R13, R16, R6, R7 ;  /* 0x00000006100db224 */ /* 0x000fe400078e0207 */
[----:B------:R-:W-:Y:S02]  /*1b10*/  @P3 IMAD R14, R26, R8, RZ ;  /* 0x000000081a0e3224 */ /* 0x000fe400078e02ff */
[----:B------:R-:W-:-:S04]  /*1b20*/  @!P3 IMAD.WIDE.U32 R6, R16, R12, R2 ;  /* 0x0000000c1006b225 */ /* 0x000fc800078e0002 */
[----:B------:R-:W-:-:S04]  /*1b30*/  @P3 IMAD.WIDE.U32 R8, R25, R8, RZ ;  /* 0x0000000819083225 */ /* 0x000fc800078e00ff */
[----:B------:R-:W-:-:S04]  /*1b40*/  IMAD.WIDE.U32 R2, R18, R0, R4 ;  /* 0x0000000012027225 */ /* 0x000fc800078e0004 */
[----:B------:R-:W-:Y:S01]  /*1b50*/  IMAD R4, R18, R30, R11 ;  /* 0x0000001e12047224 */ /* 0x000fe200078e020b */
[----:B------:R-:W-:Y:S01]  /*1b60*/  @P3 IADD3 R14, R9, R14, RZ ;  /* 0x0000000e090e3210 */ /* 0x000fe20007ffe0ff */
[----:B------:R-:W-:Y:S01]  /*1b70*/  @!P3 IMAD.IADD R14, R7, 0x1, R13 ;  /* 0x00000001070eb824 */ /* 0x000fe200078e020d */
[----:B------:R-:W-:Y:S01]  /*1b80*/  @P3 MOV R10, R8 ;  /* 0x00000008000a3202 */ /* 0x000fe20000000f00 */
[----:B------:R-:W-:Y:S01]  /*1b90*/  IMAD.IADD R27, R3, 0x1, R4 ;  /* 0x00000001031b7824 */ /* 0x000fe200078e0204 */
[----:B------:R-:W-:Y:S02]  /*1ba0*/  @!P3 MOV R10, R6 ;  /* 0x00000006000ab202 */ /* 0x000fe40000000f00 */
[----:B------:R-:W-:Y:S02]  /*1bb0*/  MOV R26, R2 ;  /* 0x00000002001a7202 */ /* 0x000fe40000000f00 */
[----:B------:R-:W-:Y:S02]  /*1bc0*/  MOV R4, R20 ;  /* 0x0000001400047202 */ /* 0x000fe40000000f00 */
[----:B-1----:R-:W-:-:S02]  /*1bd0*/  MOV R16, R0 ;  /* 0x0000000000107202 */ /* 0x002fc40000000f00 */
.L_x_1957:
[----:B------:R-:W-:Y:S05]  /*1be0*/  BSYNC B0 ;  /* 0x0000000000007941 */ /* 0x000fea0003800000 */
.L_x_1955:
[----:B------:R-:W2:Y:S04]  /*1bf0*/  LDL R35, [R1+0x18] ;  /* 0x0000180001237983 */ /* 0x000ea80000100800 */
[----:B------:R-:W3:Y:S01]  /*1c00*/  LDL R37, [R1+0x1c] ;  /* 0x00001c0001257983 */ /* 0x000ee20000100800 */
[----:B------:R-:W-:-:S03]  /*1c10*/  ISETP.NE.AND P1, PT, R31, -0x1, PT ;  /* 0xffffffff1f00780c */ /* 0x000fc60003f25270 */
[----:B------:R-:W4:Y:S04]  /*1c20*/  LD.E.64 R8, desc[UR6][R22.64+0x30] ;  /* 0x0000300616087980 */ /* 0x000f28000c101b00 */
[----:B------:R-:W4:Y:S04]  /*1c30*/  LD.E R15, desc[UR6][R22.64+0xc0] ;  /* 0x0000c006160f7980 */ /* 0x000f28000c101900 */
        /* <DEDUP_REMOVED lines=8> */
[----:B------:R-:W-:-:S05]  /*1cc0*/  LOP3.LUT R2, R0, 0xfffffff8, RZ, 0xc0, !PT ;  /* 0xfffffff800027812 */ /* 0x000fca00078ec0ff */
[----:B------:R-:W-:Y:S01]  /*1cd0*/  IMAD.IADD R217, R39, 0x1, -R2 ;  /* 0x0000000127d97824 */ /* 0x000fe200078e0a02 */
[----:B------:R-:W-:-:S03]  /*1ce0*/  SHF.R.S32.HI R78, RZ, 0x3, R0 ;  /* 0x00000003ff4e7819 */ /* 0x000fc60000011400 */
[----:B------:R-:W-:Y:S02]  /*1cf0*/  IMAD.SHL.U32 R132, R217, 0x8, RZ ;  /* 0x00000008d9847824 */ /* 0x000fe400078e00ff */
[----:B------:R-:W-:-:S03]  /*1d00*/  IMAD.SHL.U32 R5, R78, 0x40, RZ ;  /* 0x000000404e057824 */ /* 0x000fc600078e00ff */
[----:B------:R-:W-:Y:S02]  /*1d10*/  IADD3 R2, P0, R132, R10, RZ ;  /* 0x0000000a84027210 */ /* 0x000fe40007f1e0ff */
[----:B------:R-:W-:Y:S02]  /*1d20*/  SHF.R.S32.HI R133, RZ, 0x1f, R132 ;  /* 0x0000001fff857819 */ /* 0x000fe40000011484 */
[----:B------:R-:W-:Y:S02]  /*1d30*/  LOP3.LUT R5, R5, 0x1c0, RZ, 0xc0, !PT ;  /* 0x000001c005057812 */ /* 0x000fe400078ec0ff */
[----:B------:R-:W-:Y:S02]  /*1d40*/  IADD3.X R3, R133, R14, RZ, P0, !PT ;  /* 0x0000000e85037210 */ /* 0x000fe400007fe4ff */
[----:B-1----:R-:W-:Y:S02]  /*1d50*/  LEA.HI R33, R34, R39, RZ, 0x4 ;  /* 0x0000002722217211 */ /* 0x002fe400078f20ff */
[----:B------:R-:W-:-:S02]  /*1d60*/  SHF.R.S32.HI R214, RZ, 0x1f, R38 ;  /* 0x0000001fffd67819 */ /* 0x000fc40000011426 */
[----:B------:R-:W-:Y:S01]  /*1d70*/  SHF.R.S32.HI R79, RZ, 0x1f, R78 ;  /* 0x0000001fff4f7819 */ /* 0x000fe2000001144e */
[----:B------:R-:W-:Y:S01]  /*1d80*/  IMAD.MOV.U32 R187, RZ, RZ, 0x20 ;  /* 0x00000020ffbb7424 */ /* 0x000fe200078e00ff */
[C---:B------:R-:W-:Y:S01]  /*1d90*/  SHF.L.U64.HI R118, R190.reuse, 0x4, R191 ;  /* 0x00000004be767819 */ /* 0x040fe200000102bf */
[----:B------:R-:W-:Y:S01]  /*1da0*/  IMAD.SHL.U32 R116, R190, 0x10, RZ ;  /* 0x00000010be747824 */ /* 0x000fe200078e00ff */
[----:B------:R-:W-:Y:S01]  /*1db0*/  SHF.R.S32.HI R222, RZ, 0x4, R33 ;  /* 0x00000004ffde7819 */ /* 0x000fe20000011421 */
[-C--:B--2---:R-:W-:Y:S02]  /*1dc0*/  IMAD R0, R21, R35.reuse, RZ ;  /* 0x0000002315007224 */ /* 0x084fe400078e02ff */
[----:B------:R-:W-:-:S04]  /*1dd0*/  IMAD.WIDE.U32 R2, R4, R35, R2 ;  /* 0x0000002304027225 */ /* 0x000fc800078e0002 */
[----:B---3--:R-:W-:Y:S01]  /*1de0*/  IMAD R0, R4, R37, R0 ;  /* 0x0000002504007224 */ /* 0x008fe200078e0200 */
[----:B------:R-:W-:Y:S02]  /*1df0*/  LOP3.LUT R4, R5, 0x38, R132, 0xf8, !PT ;  /* 0x0000003805047812 */ /* 0x000fe400078ef884 */
[----:B------:R-:W-:Y:S01]  /*1e00*/  SHF.R.U32.HI R5, RZ, 0x3, R5 ;  /* 0x00000003ff057819 */ /* 0x000fe20000011605 */
[----:B------:R-:W-:Y:S02]  /*1e10*/  IMAD.IADD R3, R3, 0x1, R0 ;  /* 0x0000000103037824 */ /* 0x000fe400078e0200 */
[----:B------:R-:W-:Y:S01]  /*1e20*/  IMAD R0, R29, R16, RZ ;  /* 0x000000101d007224 */ /* 0x000fe200078e02ff */
[----:B------:R-:W-:Y:S02]  /*1e30*/  LOP3.LUT R21, R4, R5, RZ, 0x3c, !PT ;  /* 0x0000000504157212 */ /* 0x000fe400078e3cff */
[----:B------:R-:W-:Y:S01]  /*1e40*/  LOP3.LUT R4, R33, 0xfffffff0, RZ, 0xc0, !PT ;  /* 0xfffffff021047812 */ /* 0x000fe200078ec0ff */
[----:B------:R-:W-:-:S04]  /*1e50*/  IMAD R17, R30, R28, R0 ;  /* 0x0000001c1e117224 */ /* 0x000fc800078e0200 */
[----:B------:R-:W-:Y:S02]  /*1e60*/  IMAD.IADD R0, R39, 0x1, -R4 ;  /* 0x0000000127007824 */ /* 0x000fe400078e0a04 */
[----:B------:R-:W-:-:S03]  /*1e70*/  IMAD.WIDE.U32 R10, R16, R28, R2 ;  /* 0x0000001c100a7225 */ /* 0x000fc600078e0002 */
[----:B------:R-:W-:Y:S01]  /*1e80*/  SHF.R.S32.HI R3, RZ, 0x1f, R0 ;  /* 0x0000001fff037819 */ /* 0x000fe20000011400 */
[----:B----4-:R-:W-:-:S03]  /*1e90*/  @!P1 IMAD R2, R7, R38, RZ ;  /* 0x0000002607029224 */ /* 0x010fc600078e02ff */
[----:B------:R-:W-:Y:S01]  /*1ea0*/  LEA.HI R249, R3, R0, RZ, 0x3 ;  /* 0x0000000003f97211 */ /* 0x000fe200078f18ff */
[C---:B------:R-:W-:Y:S02]  /*1eb0*/  @!P1 IMAD R14, R6.reuse, R214, R2 ;  /* 0x000000d6060e9224 */ /* 0x040fe400078e0202 */
[----:B------:R-:W-:Y:S01]  /*1ec0*/  @!P1 IMAD.WIDE.U32 R2, R6, R38, RZ ;  /* 0x0000002606029225 */ /* 0x000fe200078e00ff */
[----:B------:R1:W-:Y:S03]  /*1ed0*/  STL [R1], R15 ;  /* 0x0000000f01007387 */ /* 0x0003e60000100800 */
[----:B------:R-:W-:-:S04]  /*1ee0*/  @P1 IMAD.WIDE.U32 R4, R8, R31, RZ ;  /* 0x0000001f08041225 */ /* 0x000fc800078e00ff */
[----:B------:R-:W-:Y:S01]  /*1ef0*/  @!P1 IMAD.MOV.U32 R4, RZ, RZ, R2 ;  /* 0x000000ffff049224 */ /* 0x000fe200078e0002 */
[----:B------:R-:W-:-:S04]  /*1f00*/  LEA.HI R28, R34, R39, RZ, 0x6 ;  /* 0x00000027221c7211 */ /* 0x000fc800078f30ff */
[----:B------:R-:W-:Y:S02]  /*1f10*/  IADD3 R2, P0, R132, R4, RZ ;  /* 0x0000000484027210 */ /* 0x000fe40007f1e0ff */
[----:B------:R-:W-:Y:S01]  /*1f20*/  LOP3.LUT R6, R249, 0xfffffff8, RZ, 0xc0, !PT ;  /* 0xfffffff8f9067812 */ /* 0x000fe200078ec0ff */
[----:B-1----:R-:W-:-:S05]  /*1f30*/  @P1 IMAD R15, R9, R31, RZ ;  /* 0x0000001f090f1224 */ /* 0x002fca00078e02ff */
[----:B------:R-:W-:Y:S01]  /*1f40*/  @P1 IADD3 R5, R5, R15, RZ ;  /* 0x0000000f05051210 */ /* 0x000fe20007ffe0ff */
[----:B------:R-:W-:Y:S01]  /*1f50*/  @!P1 IMAD.IADD R5, R3, 0x1, R14 ;  /* 0x0000000103059824 */ /* 0x000fe200078e020e */
[----:B------:R-:W-:Y:S01]  /*1f60*/  SHF.R.S32.HI R4, RZ, 0x1f, R42 ;  /* 0x0000001fff047819 */ /* 0x000fe2000001142a */
[----:B------:R-:W-:Y:S02]  /*1f70*/  @P1 IMAD.MOV.U32 R170, RZ, RZ, R8 ;  /* 0x000000ffffaa1224 */ /* 0x000fe400078e0008 */
[----:B------:R-:W-:Y:S02]  /*1f80*/  IMAD.X R3, R133, 0x1, R5, P0 ;  /* 0x0000000185037824 */ /* 0x000fe400000e0605 */
[----:B------:R-:W-:Y:S02]  /*1f90*/  @P1 IMAD.MOV.U32 R171, RZ, RZ, R9 ;  /* 0x000000ffffab1224 */ /* 0x000fe400078e0009 */
[----:B------:R-:W-:Y:S02]  /*1fa0*/  IMAD.SHL.U32 R7, R28, 0x8, RZ ;  /* 0x000000081c077824 */ /* 0x000fe400078e00ff */
[----:B------:R-:W-:-:S02]  /*1fb0*/  IMAD.IADD R248, R0, 0x1, -R6 ;  /* 0x0000000100f87824 */ /* 0x000fc400078e0a06 */
[----:B------:R-:W-:Y:S02]  /*1fc0*/  @!P1 IMAD.MOV.U32 R170, RZ, RZ, R8 ;  /* 0x000000ffffaa9224 */ /* 0x000fe400078e0008 */
[----:B------:R-:W-:Y:S02]  /*1fd0*/  @!P1 IMAD.MOV.U32 R171, RZ, RZ, R9 ;  /* 0x000000ffffab9224 */ /* 0x000fe400078e0009 */
[----:B------:R-:W-:Y:S02]  /*1fe0*/  IMAD R0, R13, R42, RZ ;  /* 0x0000002a0d007224 */ /* 0x000fe400078e02ff */
[----:B------:R-:W-:Y:S01]  /*1ff0*/  IMAD.WIDE.U32 R8, R42, R12, R2 ;  /* 0x0000000c2a087225 */ /* 0x000fe200078e0002 */
[----:B------:R-:W-:Y:S02]  /*2000*/  IADD3 R2, P0, R132, R26, RZ ;  /* 0x0000001a84027210 */ /* 0x000fe40007f1e0ff */
[----:B------:R-:W-:Y:S01]  /*2010*/  LOP3.LUT R252, R21, 0xfffffe00, R7, 0xf8, !PT ;  /* 0xfffffe0015fc7812 */ /* 0x000fe200078ef807 */
[----:B------:R-:W-:Y:S01]  /*2020*/  IMAD R4, R12, R4, R0 ;  /* 0x000000040c047224 */ /* 0x000fe200078e0200 */
[----:B------:R-:W-:Y:S01]  /*2030*/  IADD3 R7, R11, R17, RZ ;  /* 0x000000110b077210 */ /* 0x000fe20007ffe0ff */
[----:B------:R-:W-:Y:S01]  /*2040*/  IMAD R0, R191, R78, RZ ;  /* 0x0000004ebf007224 */ /* 0x000fe200078e02ff */
[----:B------:R-:W-:Y:S01]  /*2050*/  MOV R6, R10 ;  /* 0x0000000a00067202 */ /* 0x000fe20000000f00 */
[----:B------:R-:W-:Y:S01]  /*2060*/  IMAD.WIDE R10, R41, 0x40, R78 ;  /* 0x00000040290a7825 */ /* 0x000fe200078e024e */
[----:B------:R-:W-:-:S03]  /*2070*/  IADD3 R9, R9, R4, RZ ;  /* 0x0000000409097210 */ /* 0x000fc60007ffe0ff */
[----:B------:R-:W-:Y:S02]  /*2080*/  IMAD.X R3, R133, 0x1, R27, P0 ;  /* 0x0000000185037824 */ /* 0x000fe400000e061b */
[----:B------:R-:W-:Y:S02]  /*2090*/  IMAD R12, R37, R78, RZ ;  /* 0x0000004e250c7224 */ /* 0x000fe400078e02ff */
        /* <DEDUP_REMOVED lines=14> */
[----:B------:R-:W-:-:S02]  /*2180*/  VIMNMX R117, R40, R2, !PT ;  /* 0x0000000228757248 */ /* 0x000fc40007fe0100 */
        /* <DEDUP_REMOVED lines=123> */
[C---:B------:R-:W-:Y:S01]  /*2940*/  IADD3 R77, P2, R18.reuse, R77, RZ ;  /* 0x0000004d124d7210 */ /* 0x040fe20007f5e0ff */
        /* <DEDUP_REMOVED lines=127> */
.L_x_2062:
        /* <DEDUP_REMOVED lines=8> */
[CC--:B------:R-:W-:Y:S02]  /*31c0*/  ISETP.GE.OR P1, PT, R81.reuse, R66.reuse, P0 ;  /* 0x000000425100720c */ /* 0x0c0fe40000726670 */
[-C--:B------:R-:W-:Y:S02]  /*31d0*/  ISETP.GE.OR P3, PT, R92, R66.reuse, P0 ;  /* 0x000000425c00720c */ /* 0x080fe40000766670 */
[-C--:B------:R-:W-:Y:S02]  /*31e0*/  ISETP.LT.OR P6, PT, R81, R67.reuse, P1 ;  /* 0x000000435100720c */ /* 0x080fe40000fc1670 */
[-C--:B------:R-:W-:Y:S02]  /*31f0*/  ISETP.GE.OR P1, PT, R80, R66.reuse, P0 ;  /* 0x000000425000720c */ /* 0x080fe40000726670 */
        /* <DEDUP_REMOVED lines=15> */
[----:B------:R-:W-:Y:S02]  /*32f0*/  ISETP.GE.OR P2, PT, R91, R66, P0 ;  /* 0x000000425b00720c */ /* 0x000fe40000746670 */
        /* <DEDUP_REMOVED lines=8> */
[----:B------:R-:W-:Y:S02]  /*3380*/  @!P3 IADD3 R4, P1, R48, R184, RZ ;  /* 0x000000b83004b210 */ /* 0x000fe40007f3e0ff */
[----:B------:R-:W-:Y:S02]  /*3390*/  LOP3.LUT R33, R33, 0xffffffdf, RZ, 0xc0, !PT ;  /* 0xffffffdf21217812 */ /* 0x000fe400078ec0ff */
[-C--:B------:R-:W-:Y:S01]  /*33a0*/  ISETP.LT.OR P6, PT, R86, R67.reuse, P6 ;  /* 0x000000435600720c */ /* 0x080fe200037c1670 */
[----:B------:R-:W-:Y:S01]  /*33b0*/  @!P3 IMAD.X R5, R49, 0x1, R185, P1 ;  /* 0x000000013105b824 */ /* 0x000fe200008e06b9 */
[----:B------:R-:W-:Y:S02]  /*33c0*/  @!P2 IADD3 R34, P1, R48, R140, RZ ;  /* 0x0000008c3022a210 */ /* 0x000fe40007f3e0ff */
[----:B------:R-:W-:Y:S02]  /*33d0*/  @P3 LOP3.LUT R33, R33, 0x20, RZ, 0xfc, !PT ;  /* 0x0000002021213812 */ /* 0x000fe400078efcff */
[-C--:B------:R-:W-:Y:S01]  /*33e0*/  ISETP.GE.OR P5, PT, R85, R66.reuse, P0 ;  /* 0x000000425500720c */ /* 0x080fe200007a6670 */
[----:B------:R-:W-:Y:S01]  /*33f0*/  @!P2 IMAD.X R35, R49, 0x1, R180, P1 ;  /* 0x000000013123a824 */ /* 0x000fe200008e06b4 */
[----:B------:R-:W-:Y:S02]  /*3400*/  LOP3.LUT R33, R33, 0xffffffef, RZ, 0xc0, !PT ;  /* 0xffffffef21217812 */ /* 0x000fe400078ec0ff */
[CC--:B------:R-:W-:Y:S02]  /*3410*/  ISETP.GE.OR P1, PT, R90.reuse, R66.reuse, P0 ;  /* 0x000000425a00720c */ /* 0x0c0fe40000726670 */
        /* <DEDUP_REMOVED lines=245> */
.L_x_1963:
[----:B------:R-:W-:Y:S05]  /*4370*/  BSYNC B0 ;  /* 0x0000000000007941 */ /* 0x000fea0003800000 */
.L_x_1962:
        /* <DEDUP_REMOVED lines=61> */
.L_x_1965:
[----:B------:R-:W-:Y:S05]  /*4750*/  BSYNC B0 ;  /* 0x0000000000007941 */ /* 0x000fea0003800000 */
.L_x_1964:
        /* <DEDUP_REMOVED lines=64> */
.L_x_1967:
[----:B------:R-:W-:Y:S05]  /*4b60*/  BSYNC B0 ;  /* 0x0000000000007941 */ /* 0x000fea0003800000 */
.L_x_1966:
        /* <DEDUP_REMOVED lines=71> */
.L_x_1969:
[----:B------:R-:W-:Y:S05]  /*4fe0*/  BSYNC B0 ;  /* 0x0000000000007941 */ /* 0x000fea0003800000 */
.L_x_1968:
        /* <DEDUP_REMOVED lines=64> */
.L_x_1971:
[----:B------:R-:W-:Y:S05]  /*53f0*/  BSYNC B0 ;  /* 0x0000000000007941 */ /* 0x000fea0003800000 */
.L_x_1970:
        /* <DEDUP_REMOVED lines=71> */
.L_x_1973:
[----:B------:R-:W-:Y:S05]  /*5870*/  BSYNC B0 ;  /* 0x0000000000007941 */ /* 0x000fea0003800000 */
.L_x_1972:
        /* <DEDUP_REMOVED lines=71> */
.L_x_1975:
[----:B------:R-:W-:Y:S05]  /*5cf0*/  BSYNC B0 ;  /* 0x0000000000007941 */ /* 0x000fea0003800000 */
.L_x_1974:
        /* <DEDUP_REMOVED lines=71> */
.L_x_1977:
[----:B------:R-:W-:Y:S05]  /*6170*/  BSYNC B0 ;  /* 0x0000000000007941 */ /* 0x000fea0003800000 */
.L_x_1976:
        /* <DEDUP_REMOVED lines=65> */
.L_x_1979:
[----:B------:R-:W-:Y:S05]  /*6590*/  BSYNC B0 ;  /* 0x0000000000007941 */ /* 0x000fea0003800000 */
.L_x_1978:
        /* <DEDUP_REMOVED lines=71> */
.L_x_1981:
[----:B------:R-:W-:Y:S05]  /*6a10*/  BSYNC B0 ;  /* 0x0000000000007941 */ /* 0x000fea0003800000 */
.L_x_1980:
        /* <DEDUP_REMOVED lines=69> */
.L_x_1983:
[----:B------:R-:W-:Y:S05]  /*6e70*/  BSYNC B0 ;  /* 0x0000000000007941 */ /* 0x000fea0003800000 */
.L_x_1982:
        /* <DEDUP_REMOVED lines=80> */
.L_x_1985:
[----:B------:R-:W-:Y:S05]  /*7380*/  BSYNC B0 ;  /* 0x0000000000007941 */ /* 0x000fea0003800000 */
.L_x_1984:
        /* <DEDUP_REMOVED lines=68> */
.L_x_1987:
[----:B------:R-:W-:Y:S05]  /*77d0*/  BSYNC B0 ;  /* 0x0000000000007941 */ /* 0x000fea0003800000 */
.L_x_1986:
        /* <DEDUP_REMOVED lines=68> */
.L_x_1989:
[----:B------:R-:W-:Y:S05]  /*7c20*/  BSYNC B0 ;  /* 0x0000000000007941 */ /* 0x000fea0003800000 */
.L_x_1988:
        /* <DEDUP_REMOVED lines=68> */
.L_x_1991:
[----:B------:R-:W-:Y:S05]  /*8070*/  BSYNC B0 ;  /* 0x0000000000007941 */ /* 0x000fea0003800000 */
.L_x_1990:
        /* <DEDUP_REMOVED lines=68> */
.L_x_1993:
[----:B------:R-:W-:Y:S05]  /*84c0*/  BSYNC B0 ;  /* 0x0000000000007941 */ /* 0x000fea0003800000 */
.L_x_1992:
        /* <DEDUP_REMOVED lines=10> */
.L_x_1961:
        /* <DEDUP_REMOVED lines=100> */
.L_x_1998:
[----:B------:R-:W-:Y:S05]  /*8bb0*/  BSYNC B0 ;  /* 0x0000000000007941 */ /* 0x000fea0003800000 */
.L_x_1997:
[----:B-----5:R2:W-:Y:S02]  /*8bc0*/  ST.E.128 desc[UR6][R34.64], R8 ;  /* 0x0000000822007985 */ /* 0x0205e4000c101d06 */
.L_x_1996:
[----:B------:R-:W-:Y:S05]  /*8bd0*/  BSYNC B1 ;  /* 0x0000000000017941 */ /* 0x000fea0003800000 */
.L_x_1995:
        /* <DEDUP_REMOVED lines=99> */
.L_x_2002:
[----:B------:R-:W-:Y:S05]  /*9210*/  BSYNC B0 ;  /* 0x0000000000007941 */ /* 0x000fea0003800000 */
.L_x_2001:
[----:B-----5:R3:W-:Y:S02]  /*9220*/  ST.E.128 desc[UR6][R34.64], R8 ;  /* 0x0000000822007985 */ /* 0x0207e4000c101d06 */
.L_x_2000:
[----:B------:R-:W-:Y:S05]  /*9230*/  BSYNC B1 ;  /* 0x0000000000017941 */ /* 0x000fea0003800000 */
.L_x_1999:
        /* <DEDUP_REMOVED lines=99> */
.L_x_2006:
[----:B------:R-:W-:Y:S05]  /*9870*/  BSYNC B0 ;  /* 0x0000000000007941 */ /* 0x000fea0003800000 */
.L_x_2005:
[----:B-----5:R4:W-:Y:S02]  /*9880*/  ST.E.128 desc[UR6][R34.64], R8 ;  /* 0x0000000822007985 */ /* 0x0209e4000c101d06 */
.L_x_2004:
[----:B------:R-:W-:Y:S05]  /*9890*/  BSYNC B1 ;  /* 0x0000000000017941 */ /* 0x000fea0003800000 */
.L_x_2003:
        /* <DEDUP_REMOVED lines=106> */
.L_x_2010:
[----:B------:R-:W-:Y:S05]  /*9f40*/  BSYNC B0 ;  /* 0x0000000000007941 */ /* 0x000fea0003800000 */
.L_x_2009:
[----:B-----5:R2:W-:Y:S02]  /*9f50*/  ST.E.128 desc[UR6][R34.64], R8 ;  /* 0x0000000822007985 */ /* 0x0205e4000c101d06 */
.L_x_2008:
[----:B------:R-:W-:Y:S05]  /*9f60*/  BSYNC B1 ;  /* 0x0000000000017941 */ /* 0x000fea0003800000 */
.L_x_2007:
        /* <DEDUP_REMOVED lines=99> */
.L_x_2014:
[----:B------:R-:W-:Y:S05]  /*a5a0*/  BSYNC B0 ;  /* 0x0000000000007941 */ /* 0x000fea0003800000 */
.L_x_2013:
[----:B-----5:R2:W-:Y:S02]  /*a5b0*/  ST.E.128 desc[UR6][R34.64], R8 ;  /* 0x0000000822007985 */ /* 0x0205e4000c101d06 */
.L_x_2012:
[----:B------:R-:W-:Y:S05]  /*a5c0*/  BSYNC B1 ;  /* 0x0000000000017941 */ /* 0x000fea0003800000 */
.L_x_2011:
        /* <DEDUP_REMOVED lines=106> */
.L_x_2018:
[----:B------:R-:W-:Y:S05]  /*ac70*/  BSYNC B0 ;  /* 0x0000000000007941 */ /* 0x000fea0003800000 */
.L_x_2017:
[----:B-----5:R2:W-:Y:S02]  /*ac80*/  ST.E.128 desc[UR6][R34.64], R8 ;  /* 0x0000000822007985 */ /* 0x0205e4000c101d06 */
.L_x_2016:
[----:B------:R-:W-:Y:S05]  /*ac90*/  BSYNC B1 ;  /* 0x0000000000017941 */ /* 0x000fea0003800000 */
.L_x_2015:
        /* <DEDUP_REMOVED lines=106> */
.L_x_2022:
[----:B------:R-:W-:Y:S05]  /*b340*/  BSYNC B0 ;  /* 0x0000000000007941 */ /* 0x000fea0003800000 */
.L_x_2021:
[----:B-----5:R2:W-:Y:S02]  /*b350*/  ST.E.128 desc[UR6][R34.64], R8 ;  /* 0x0000000822007985 */ /* 0x0205e4000c101d06 */
.L_x_2020:
[----:B------:R-:W-:Y:S05]  /*b360*/  BSYNC B1 ;  /* 0x0000000000017941 */ /* 0x000fea0003800000 */
.L_x_2019:
        /* <DEDUP_REMOVED lines=106> */
.L_x_2026:
[----:B------:R-:W-:Y:S05]  /*ba10*/  BSYNC B0 ;  /* 0x0000000000007941 */ /* 0x000fea0003800000 */
.L_x_2025:
[----:B-----5:R2:W-:Y:S02]  /*ba20*/  ST.E.128 desc[UR6][R34.64], R8 ;  /* 0x0000000822007985 */ /* 0x0205e4000c101d06 */
.L_x_2024:
[----:B------:R-:W-:Y:S05]  /*ba30*/  BSYNC B1 ;  /* 0x0000000000017941 */ /* 0x000fea0003800000 */
.L_x_2023:
        /* <DEDUP_REMOVED lines=99> */
.L_x_2030:
[----:B------:R-:W-:Y:S05]  /*c070*/  BSYNC B0 ;  /* 0x0000000000007941 */ /* 0x000fea0003800000 */
.L_x_2029:
[----:B-----5:R2:W-:Y:S02]  /*c080*/  ST.E.128 desc[UR6][R34.64], R8 ;  /* 0x0000000822007985 */ /* 0x0205e4000c101d06 */
.L_x_2028:
[----:B------:R-:W-:Y:S05]  /*c090*/  BSYNC B1 ;  /* 0x0000000000017941 */ /* 0x000fea0003800000 */
.L_x_2027:
        /* <DEDUP_REMOVED lines=106> */
.L_x_2034:
[----:B------:R-:W-:Y:S05]  /*c740*/  BSYNC B0 ;  /* 0x0000000000007941 */ /* 0x000fea0003800000 */
.L_x_2033:
[----:B-----5:R2:W-:Y:S02]  /*c750*/  ST.E.128 desc[UR6][R34.64], R8 ;  /* 0x0000000822007985 */ /* 0x0205e4000c101d06 */
.L_x_2032:
[----:B------:R-:W-:Y:S05]  /*c760*/  BSYNC B1 ;  /* 0x0000000000017941 */ /* 0x000fea0003800000 */
.L_x_2031:
        /* <DEDUP_REMOVED lines=106> */
.L_x_2038:
[----:B------:R-:W-:Y:S05]  /*ce10*/  BSYNC B0 ;  /* 0x0000000000007941 */ /* 0x000fea0003800000 */
.L_x_2037:
[----:B-----5:R2:W-:Y:S02]  /*ce20*/  ST.E.128 desc[UR6][R34.64], R8 ;  /* 0x0000000822007985 */ /* 0x0205e4000c101d06 */
.L_x_2036:
[----:B------:R-:W-:Y:S05]  /*ce30*/  BSYNC B1 ;  /* 0x0000000000017941 */ /* 0x000fea0003800000 */
.L_x_2035:
        /* <DEDUP_REMOVED lines=106> */
.L_x_2042:
[----:B------:R-:W-:Y:S05]  /*d4e0*/  BSYNC B0 ;  /* 0x0000000000007941 */ /* 0x000fea0003800000 */
.L_x_2041:
[----:B-----5:R2:W-:Y:S02]  /*d4f0*/  ST.E.128 desc[UR6][R34.64], R8 ;  /* 0x0000000822007985 */ /* 0x0205e4000c101d06 */
.L_x_2040:
[----:B------:R-:W-:Y:S05]  /*d500*/  BSYNC B1 ;  /* 0x0000000000017941 */ /* 0x000fea0003800000 */
.L_x_2039:
        /* <DEDUP_REMOVED lines=106> */
.L_x_2046:
[----:B------:R-:W-:Y:S05]  /*dbb0*/  BSYNC B0 ;  /* 0x0000000000007941 */ /* 0x000fea0003800000 */
.L_x_2045:
[----:B-----5:R2:W-:Y:S02]  /*dbc0*/  ST.E.128 desc[UR6][R34.64], R8 ;  /* 0x0000000822007985 */ /* 0x0205e4000c101d06 */
.L_x_2044:
[----:B------:R-:W-:Y:S05]  /*dbd0*/  BSYNC B1 ;  /* 0x0000000000017941 */ /* 0x000fea0003800000 */
.L_x_2043:
        /* <DEDUP_REMOVED lines=106> */
.L_x_2050:
[----:B------:R-:W-:Y:S05]  /*e280*/  BSYNC B0 ;  /* 0x0000000000007941 */ /* 0x000fea0003800000 */
.L_x_2049:
[----:B-----5:R2:W-:Y:S02]  /*e290*/  ST.E.128 desc[UR6][R34.64], R8 ;  /* 0x0000000822007985 */ /* 0x0205e4000c101d06 */
.L_x_2048:
[----:B------:R-:W-:Y:S05]  /*e2a0*/  BSYNC B1 ;  /* 0x0000000000017941 */ /* 0x000fea0003800000 */
.L_x_2047:
        /* <DEDUP_REMOVED lines=106> */
.L_x_2054:
[----:B------:R-:W-:Y:S05]  /*e950*/  BSYNC B0 ;  /* 0x0000000000007941 */ /* 0x000fea0003800000 */
.L_x_2053:
[----:B-----5:R2:W-:Y:S02]  /*e960*/  ST.E.128 desc[UR6][R34.64], R8 ;  /* 0x0000000822007985 */ /* 0x0205e4000c101d06 */
.L_x_2052:
[----:B------:R-:W-:Y:S05]  /*e970*/  BSYNC B1 ;  /* 0x0000000000017941 */ /* 0x000fea0003800000 */
.L_x_2051:
        /* <DEDUP_REMOVED lines=105> */
.L_x_2058:
[----:B------:R-:W-:Y:S05]  /*f010*/  BSYNC B0 ;  /* 0x0000000000007941 */ /* 0x000fea0003800000 */
.L_x_2057:
[----:B-----5:R2:W-:Y:S02]  /*f020*/  ST.E.128 desc[UR6][R34.64], R8 ;  /* 0x0000000822007985 */ /* 0x0205e4000c101d06 */
.L_x_2056:
[----:B------:R-:W-:Y:S05]  /*f030*/  BSYNC B1 ;  /* 0x0000000000017941 */ /* 0x000fea0003800000 */
.L_x_2055:
        /* <DEDUP_REMOVED lines=11> */
.L_x_1960:
        /* <DEDUP_REMOVED lines=184> */
.L_x_1994:
[----:B------:R-:W-:Y:S05]  /*fc70*/  BSYNC B2 ;  /* 0x0000000000027941 */ /* 0x000fea0003800000 */
.L_x_1959:
        /* <DEDUP_REMOVED lines=92> */
.L_x_2060:
        /* <DEDUP_REMOVED lines=12> */
.L_x_2061:
[----:B------:R-:W-:Y:S05]  /*10300*/  BSYNC B0 ;  /* 0x0000000000007941 */ /* 0x000fea0003800000 */
.L_x_2059:
[----:B------:R-:W-:Y:S04]  /*10310*/  IADD3 R19, R19, -0x1, RZ ;  /* 0xffffffff13137810 */ /* 0x000fe80007ffe0ff */
[----:B------:R-:W-:Y:S11]  /*10320*/  ISETP.GT.AND P0, PT, R19, R117, PT ;  /* 0x000000751300720c */ /* 0x000ff60003f04270 */
[----:B------:R-:W-:Y:S02]  /*10330*/  @!UPT UIADD3 URZ, URZ, URZ, URZ ;  /* 0x0000003f3f3ff290 */ /* 0x000fe4000fffe03f */
[----:B------:R-:W-:Y:S05]  /*10340*/  @P0 BRA `(.L_x_2062) ;  /* 0xffffff2c007c0947 */ /* 0x000fea000383ffff */
.L_x_1958:
        /* <DEDUP_REMOVED lines=31> */
[----:B-----5:R-:W-:Y:S02]  /*10540*/  LEA R42, P0, R5, R166, 0x1 ;  /* 0x000000a6052a7211 */ /* 0x020fe400078008ff */
        /* <DEDUP_REMOVED lines=87> */
.L_x_2069:
[----:B------:R-:W-:Y:S05]  /*10ac0*/  BSYNC B0 ;  /* 0x0000000000007941 */ /* 0x000fea0003800000 */
.L_x_2068:
[----:B-----5:R3:W-:Y:S02]  /*10ad0*/  STS.128 [R189], R4 ;  /* 0x00000004bd007388 */ /* 0x0207e40000000c00 */
.L_x_2067:
[----:B------:R-:W-:Y:S05]  /*10ae0*/  BSYNC B1 ;  /* 0x0000000000017941 */ /* 0x000fea0003800000 */
.L_x_2066:
        /* <DEDUP_REMOVED lines=62> */
.L_x_2073:
[----:B------:R-:W-:Y:S05]  /*10ed0*/  BSYNC B0 ;  /* 0x0000000000007941 */ /* 0x000fea0003800000 */
.L_x_2072:
[----:B-----5:R1:W-:Y:S02]  /*10ee0*/  STS.128 [R189+0x800], R4 ;  /* 0x00080004bd007388 */ /* 0x0203e40000000c00 */
.L_x_2071:
[----:B------:R-:W-:Y:S05]  /*10ef0*/  BSYNC B1 ;  /* 0x0000000000017941 */ /* 0x000fea0003800000 */
.L_x_2070:
        /* <DEDUP_REMOVED lines=63> */
.L_x_2077:
[----:B------:R-:W-:Y:S05]  /*112f0*/  BSYNC B0 ;  /* 0x0000000000007941 */ /* 0x000fea0003800000 */
.L_x_2076:
[----:B-----5:R3:W-:Y:S02]  /*11300*/  STS.128 [R189+0x1000], R4 ;  /* 0x00100004bd007388 */ /* 0x0207e40000000c00 */
.L_x_2075:
[----:B------:R-:W-:Y:S05]  /*11310*/  BSYNC B1 ;  /* 0x0000000000017941 */ /* 0x000fea0003800000 */
.L_x_2074:
        /* <DEDUP_REMOVED lines=62> */
.L_x_2080:
[----:B------:R-:W-:Y:S05]  /*11700*/  BSYNC B0 ;  /* 0x0000000000007941 */ /* 0x000fea0003800000 */
.L_x_2079:
[----:B-----5:R3:W-:Y:S01]  /*11710*/  STS.128 [R189+0x1800], R4 ;  /* 0x00180004bd007388 */ /* 0x0207e20000000c00 */
[----:B------:R-:W-:Y:S05]  /*11720*/  BRA `(.L_x_2078) ;  /* 0x0000001c008c7947 */ /* 0x000fea0003800000 */
.L_x_2065:
        /* <DEDUP_REMOVED lines=99> */
.L_x_2084:
[----:B------:R-:W-:Y:S05]  /*11d60*/  BSYNC B0 ;  /* 0x0000000000007941 */ /* 0x000fea0003800000 */
.L_x_2083:
[----:B-----5:R3:W-:Y:S02]  /*11d70*/  STS.128 [R189], R4 ;  /* 0x00000004bd007388 */ /* 0x0207e40000000c00 */
.L_x_2082:
[----:B------:R-:W-:Y:S05]  /*11d80*/  BSYNC B1 ;  /* 0x0000000000017941 */ /* 0x000fea0003800000 */
.L_x_2081:
        /* <DEDUP_REMOVED lines=101> */
.L_x_2088:
[----:B------:R-:W-:Y:S05]  /*123e0*/  BSYNC B0 ;  /* 0x0000000000007941 */ /* 0x000fea0003800000 */
.L_x_2087:
[----:B-----5:R1:W-:Y:S02]  /*123f0*/  STS.128 [R189+0x800], R4 ;  /* 0x00080004bd007388 */ /* 0x0203e40000000c00 */
.L_x_2086:
[----:B------:R-:W-:Y:S05]  /*12400*/  BSYNC B1 ;  /* 0x0000000000017941 */ /* 0x000fea0003800000 */
.L_x_2085:
        /* <DEDUP_REMOVED lines=102> */
.L_x_2092:
[----:B------:R-:W-:Y:S05]  /*12a70*/  BSYNC B0 ;  /* 0x0000000000007941 */ /* 0x000fea0003800000 */
.L_x_2091:
[----:B-----5:R3:W-:Y:S02]  /*12a80*/  STS.128 [R189+0x1000], R4 ;  /* 0x00100004bd007388 */ /* 0x0207e40000000c00 */
.L_x_2090:
[----:B------:R-:W-:Y:S05]  /*12a90*/  BSYNC B1 ;  /* 0x0000000000017941 */ /* 0x000fea0003800000 */
.L_x_2089:
        /* <DEDUP_REMOVED lines=101> */
.L_x_2094:
[----:B------:R-:W-:Y:S05]  /*130f0*/  BSYNC B0 ;  /* 0x0000000000007941 */ /* 0x000fea0003800000 */
.L_x_2093:
[----:B-----5:R3:W-:Y:S01]  /*13100*/  STS.128 [R189+0x1800], R4 ;  /* 0x00180004bd007388 */ /* 0x0207e20000000c00 */
[----:B------:R-:W-:Y:S05]  /*13110*/  BRA `(.L_x_2078) ;  /* 0x0000000400107947 */ /* 0x000fea0003800000 */
.L_x_2064:
        /* <DEDUP_REMOVED lines=21> */
.L_x_2096:
[----:B------:R-:W-:Y:S05]  /*13270*/  BSYNC B0 ;  /* 0x0000000000007941 */ /* 0x000fea0003800000 */
.L_x_2095:
        /* <DEDUP_REMOVED lines=14> */
.L_x_2098:
[----:B------:R-:W-:Y:S05]  /*13360*/  BSYNC B0 ;  /* 0x0000000000007941 */ /* 0x000fea0003800000 */
.L_x_2097:
        /* <DEDUP_REMOVED lines=14> */
.L_x_2100:
[----:B------:R-:W-:Y:S05]  /*13450*/  BSYNC B0 ;  /* 0x0000000000007941 */ /* 0x000fea0003800000 */
.L_x_2099:
        /* <DEDUP_REMOVED lines=16> */
.L_x_2078:
[----:B------:R-:W-:Y:S05]  /*13560*/  BSYNC B2 ;  /* 0x0000000000027941 */ /* 0x000fea0003800000 */
.L_x_2063:
        /* <DEDUP_REMOVED lines=28> */
.L_x_2102:
[----:B------:R-:W-:Y:S05]  /*13730*/  BSYNC B0 ;  /* 0x0000000000007941 */ /* 0x000fea0003800000 */
.L_x_2101:
[----:B------:R-:W-:Y:S01]  /*13740*/  BSSY B0, `(.L_x_2103) ;  /* 0x000000e000007945 */ /* 0x000fe20003800000 */
[----:B------:R-:W-:Y:S02]  /*13750*/  ISETP.GE.AND P2, PT, R12, R0, PT ;  /* 0x000000000c00720c */ /* 0x000fe40003f46270 */
[----:B------:R-:W-:Y:S01]  /*13760*/  IADD3 R11, R78, 0x80, RZ ;  /* 0x000000804e0b7810 */ /* 0x000fe20007ffe0ff */
[----:B------:R-:W-:Y:S05]  /*13770*/  @P1 BRA `(.L_x_2104) ;  /* 0x0000000000281947 */ /* 0x000fea0003800000 */
[----:B--2-4-:R-:W2:Y:S02]  /*13780*/  LDL R2, [R1] ;  /* 0x0000000001027983 */ /* 0x014ea40000100800 */
        /* <DEDUP_REMOVED lines=9> */
.L_x_2104:
[----:B------:R-:W-:Y:S05]  /*13820*/  BSYNC B0 ;  /* 0x0000000000007941 */ /* 0x000fea0003800000 */
.L_x_2103:
        /* <DEDUP_REMOVED lines=14> */
.L_x_2106:
[----:B------:R-:W-:Y:S05]  /*13910*/  BSYNC B0 ;  /* 0x0000000000007941 */ /* 0x000fea0003800000 */
.L_x_2105:
        /* <DEDUP_REMOVED lines=17> */
.L_x_2108:
[----:B------:R-:W-:Y:S05]  /*13a30*/  BSYNC B0 ;  /* 0x0000000000007941 */ /* 0x000fea0003800000 */
.L_x_2107:
[----:B------:R-:W-:Y:S01]  /*13a40*/  BSSY B0, `(.L_x_2109) ;  /* 0x000000e000007945 */ /* 0x000fe20003800000 */
[----:B------:R-:W-:Y:S02]  /*13a50*/  ISETP.GE.AND P6, PT, R16, R0, PT ;  /* 0x000000001000720c */ /* 0x000fe40003fc6270 */
[----:B--2---:R-:W-:Y:S01]  /*13a60*/  IADD3 R9, R78, 0xb0, RZ ;  /* 0x000000b04e097810 */ /* 0x004fe20007ffe0ff */
[----:B------:R-:W-:Y:S05]  /*13a70*/  @P5 BRA `(.L_x_2110) ;  /* 0x0000000000285947 */ /* 0x000fea0003800000 */
[----:B----4-:R-:W2:Y:S02]  /*13a80*/  LDL R2, [R1] ;  /* 0x0000000001027983 */ /* 0x010ea40000100800 */
        /* <DEDUP_REMOVED lines=9> */
.L_x_2110:
[----:B------:R-:W-:Y:S05]  /*13b20*/  BSYNC B0 ;  /* 0x0000000000007941 */ /* 0x000fea0003800000 */
.L_x_2109:
[----:B------:R-:W-:Y:S01]  /*13b30*/  BSSY B0, `(.L_x_2111) ;  /* 0x0000011000007945 */ /* 0x000fe20003800000 */
[----:B------:R-:W-:Y:S02]  /*13b40*/  ISETP.GE.AND P5, PT, R9, R0, PT ;  /* 0x000000000900720c */ /* 0x000fe40003fa6270 */
[----:B------:R-:W-:Y:S01]  /*13b50*/  IADD3 R15, R78, 0xc0, RZ ;  /* 0x000000c04e0f7810 */ /* 0x000fe20007ffe0ff */
[----:B------:R-:W-:Y:S05]  /*13b60*/  @P4 BRA `(.L_x_2112) ;  /* 0x0000000000344947 */ /* 0x000fea0003800000 */
[----:B----4-:R-:W4:Y:S02]  /*13b70*/  LDL R2, [R1] ;  /* 0x0000000001027983 */ /* 0x010f240000100800 */
[----:B----4-:R-:W-:-:S13]  /*13b80*/  ISETP.GE.AND P4, PT, R132, R2, PT ;  /* 0x000000028400720c */ /* 0x010fda0003f86270 */
        /* <DEDUP_REMOVED lines=11> */
.L_x_2112:
[----:B------:R-:W-:Y:S05]  /*13c40*/  BSYNC B0 ;  /* 0x0000000000007941 */ /* 0x000fea0003800000 */
.L_x_2111:
[----:B------:R-:W-:Y:S01]  /*13c50*/  BSSY B0, `(.L_x_2113) ;  /* 0x0000011000007945 */ /* 0x000fe20003800000 */
[----:B------:R-:W-:Y:S02]  /*13c60*/  ISETP.GE.AND P4, PT, R15, R0, PT ;  /* 0x000000000f00720c */ /* 0x000fe40003f86270 */
[----:B------:R-:W-:Y:S01]  /*13c70*/  IADD3 R14, R78, 0xd0, RZ ;  /* 0x000000d04e0e7810 */ /* 0x000fe20007ffe0ff */
[----:B------:R-:W-:Y:S05]  /*13c80*/  @P3 BRA `(.L_x_2114) ;  /* 0x0000000000343947 */ /* 0x000fea0003800000 */
[----:B-1--4-:R-:W4:Y:S02]  /*13c90*/  LDL R2, [R1] ;  /* 0x0000000001027983 */ /* 0x012f240000100800 */
        /* <DEDUP_REMOVED lines=12> */
.L_x_2114:
[----:B------:R-:W-:Y:S05]  /*13d60*/  BSYNC B0 ;  /* 0x0000000000007941 */ /* 0x000fea0003800000 */
.L_x_2113:
        /* <DEDUP_REMOVED lines=17> */
.L_x_2116:
[----:B------:R-:W-:Y:S05]  /*13e80*/  BSYNC B0 ;  /* 0x0000000000007941 */ /* 0x000fea0003800000 */
.L_x_2115:
        /* <DEDUP_REMOVED lines=14> */
.L_x_2118:
[----:B------:R-:W-:Y:S05]  /*13f70*/  BSYNC B0 ;  /* 0x0000000000007941 */ /* 0x000fea0003800000 */
.L_x_2117:
[----:B------:R-:W-:Y:S01]  /*13f80*/  BSSY B0, `(.L_x_2119) ;  /* 0x0000010000007945 */ /* 0x000fe20003800000 */
[----:B------:R-:W-:-:S03]  /*13f90*/  ISETP.GE.AND P1, PT, R8, R0, PT ;  /* 0x000000000800720c */ /* 0x000fc60003f26270 */
[----:B------:R-:W-:Y:S10]  /*13fa0*/  @P0 BRA `(.L_x_2120) ;  /* 0x0000000000340947 */ /* 0x000ff40003800000 */
        /* <DEDUP_REMOVED lines=13> */
.L_x_2120:
[----:B------:R-:W-:Y:S05]  /*14080*/  BSYNC B0 ;  /* 0x0000000000007941 */ /* 0x000fea0003800000 */
.L_x_2119:
[----:B------:R-:W-:Y:S04]  /*14090*/  BSSY B0, `(.L_x_2121) ;  /* 0x000000f000007945 */ /* 0x000fe80003800000 */
        /* <DEDUP_REMOVED lines=14> */
.L_x_2122:
[----:B------:R-:W-:Y:S05]  /*14180*/  BSYNC B0 ;  /* 0x0000000000007941 */ /* 0x000fea0003800000 */
.L_x_2121:
        /* <DEDUP_REMOVED lines=15> */
.L_x_2124:
[----:B------:R-:W-:Y:S05]  /*14280*/  BSYNC B0 ;  /* 0x0000000000007941 */ /* 0x000fea0003800000 */
.L_x_2123:
        /* <DEDUP_REMOVED lines=15> */
.L_x_2126:
[----:B------:R-:W-:Y:S05]  /*14380*/  BSYNC B0 ;  /* 0x0000000000007941 */ /* 0x000fea0003800000 */
.L_x_2125:
        /* <DEDUP_REMOVED lines=15> */
.L_x_2128:
[----:B------:R-:W-:Y:S05]  /*14480*/  BSYNC B0 ;  /* 0x0000000000007941 */ /* 0x000fea0003800000 */
.L_x_2127:
        /* <DEDUP_REMOVED lines=15> */
.L_x_2130:
[----:B------:R-:W-:Y:S05]  /*14580*/  BSYNC B0 ;  /* 0x0000000000007941 */ /* 0x000fea0003800000 */
.L_x_2129:
        /* <DEDUP_REMOVED lines=15> */
.L_x_2132:
[----:B------:R-:W-:Y:S05]  /*14680*/  BSYNC B0 ;  /* 0x0000000000007941 */ /* 0x000fea0003800000 */
.L_x_2131:
        /* <DEDUP_REMOVED lines=14> */
[----:B-1--4-:R-:W4:Y:S02]  /*14770*/  LDL R2, [R1] ;  /* 0x0000000001027983 */ /* 0x012f240000100800 */
[----:B----4-:R-:W-:-:S13]  /*14780*/  ISETP.GE.AND P2, PT, R132, R2, PT ;  /* 0x000000028400720c */ /* 0x010fda0003f46270 */
        /* <DEDUP_REMOVED lines=8> */
.L_x_2134:
[----:B------:R-:W-:Y:S05]  /*14810*/  BSYNC B0 ;  /* 0x0000000000007941 */ /* 0x000fea0003800000 */
.L_x_2133:
[----:B------:R1:W-:Y:S01]  /*14820*/  @P1 STS.128 [R189+0xa800], RZ ;  /* 0x00a800ffbd001388 */ /* 0x0003e20000000c00 */
[----:B------:R-:W-:Y:S01]  /*14830*/  BSSY B0, `(.L_x_2135) ;  /* 0x000000d000007945 */ /* 0x000fe20003800000 */
[----:B------:R-:W-:-:S03]  /*14840*/  ISETP.GE.AND P2, PT, R12, R0, PT ;  /* 0x000000000c00720c */ /* 0x000fc60003f46270 */
[----:B------:R-:W-:Y:S10]  /*14850*/  @P1 BRA `(.L_x_2136) ;  /* 0x0000000000281947 */ /* 0x000ff40003800000 */
        /* <DEDUP_REMOVED lines=10> */
.L_x_2136:
[----:B------:R-:W-:Y:S05]  /*14900*/  BSYNC B0 ;  /* 0x0000000000007941 */ /* 0x000fea0003800000 */
.L_x_2135:
        /* <DEDUP_REMOVED lines=8> */
[----:B------:R-:W4:Y:S04]  /*14990*/  LDL R4, [R1+0x18] ;  /* 0x0000180001047983 */ /* 0x000f280000100800 */
[----:B------:R-:W2:Y:S01]  /*149a0*/  LDL R5, [R1+0x1c] ;  /* 0x00001c0001057983 */ /* 0x000ea20000100800 */
[----:B----4-:R-:W-:-:S04]  /*149b0*/  LEA R2, P0, R4, R234, 0x6 ;  /* 0x000000ea04027211 */ /* 0x010fc800078030ff */
[----:B--2---:R-:W-:-:S05]  /*149c0*/  LEA.HI.X R3, R4, R235, R5, 0x6, P0 ;  /* 0x000000eb04037211 */ /* 0x004fca00000f3405 */
[----:B------:R-:W-:Y:S01]  /*149d0*/  @!PT LDS RZ, [RZ] ;  /* 0x00000000fffff984 */ /* 0x000fe20000000800 */
[----:B------:R-:W-:Y:S01]  /*149e0*/  @!PT LDS RZ, [RZ] ;  /* 0x00000000fffff984 */ /* 0x000fe20000000800 */
[----:B------:R-:W-:Y:S01]  /*149f0*/  @!PT LDS RZ, [RZ] ;  /* 0x00000000fffff984 */ /* 0x000fe20000000800 */
[----:B------:R2:W-:Y:S04]  /*14a00*/  LDGSTS.E.BYPASS.LTC128B.128 [R189+0xb000], desc[UR6][R2.64] ;  /* 0x0b00000002bd7fae */ /* 0x0005e8000b901d46 */
.L_x_2138:
[----:B------:R-:W-:Y:S05]  /*14a10*/  BSYNC B0 ;  /* 0x0000000000007941 */ /* 0x000fea0003800000 */
.L_x_2137:
[----:B------:R1:W-:Y:S01]  /*14a20*/  @P6 STS.128 [R189+0xb800], RZ ;  /* 0x00b800ffbd006388 */ /* 0x0003e20000000c00 */
[----:B------:R-:W-:Y:S01]  /*14a30*/  BSSY B0, `(.L_x_2139) ;  /* 0x0000013000007945 */ /* 0x000fe20003800000 */
[----:B------:R-:W-:-:S03]  /*14a40*/  ISETP.GE.AND P0, PT, R10, R0, PT ;  /* 0x000000000a00720c */ /* 0x000fc60003f06270 */
[----:B------:R-:W-:Y:S10]  /*14a50*/  @P6 BRA `(.L_x_2140) ;  /* 0x0000000000406947 */ /* 0x000ff40003800000 */
[----:B-12-4-:R-:W2:Y:S02]  /*14a60*/  LDL R2, [R1] ;  /* 0x0000000001027983 */ /* 0x016ea40000100800 */
[----:B--2---:R-:W-:-:S13]  /*14a70*/  ISETP.GE.AND P6, PT, R132, R2, PT ;  /* 0x000000028400720c */ /* 0x004fda0003fc6270 */
[----:B------:R1:W-:Y:S01]  /*14a80*/  @P6 STS.128 [R189+0xb800], RZ ;  /* 0x00b800ffbd006388 */ /* 0x0003e20000000c00 */
[----:B------:R-:W-:Y:S05]  /*14a90*/  @P6 BRA `(.L_x_2140) ;  /* 0x0000000000306947 */ /* 0x000fea0003800000 */
[----:B------:R-:W2:Y:S04]  /*14aa0*/  LDL R3, [R1+0x18] ;  /* 0x0000180001037983 */ /* 0x000ea80000100800 */
[----:B------:R-:W4:Y:S01]  /*14ab0*/  LDL R2, [R1+0x1c] ;  /* 0x00001c0001027983 */ /* 0x000f220000100800 */
[----:B--2---:R-:W-:Y:S02]  /*14ac0*/  MOV R5, R3 ;  /* 0x0000000300057202 */ /* 0x004fe40000000f00 */
[----:B------:R-:W-:Y:S01]  /*14ad0*/  MOV R3, R235 ;  /* 0x000000eb00037202 */ /* 0x000fe20000000f00 */
[----:B----4-:R-:W-:Y:S01]  /*14ae0*/  IMAD R4, R2, 0x60, RZ ;  /* 0x0000006002047824 */ /* 0x010fe200078e02ff */
[----:B------:R-:W-:-:S05]  /*14af0*/  MOV R2, R234 ;  /* 0x000000ea00027202 */ /* 0x000fca0000000f00 */
[----:B------:R-:W-:-:S05]  /*14b00*/  IMAD.WIDE.U32 R2, R5, 0x60, R2 ;  /* 0x0000006005027825 */ /* 0x000fca00078e0002 */
[----:B------:R-:W-:-:S05]  /*14b10*/  IADD3 R3, R4, R3, RZ ;  /* 0x0000000304037210 */ /* 0x000fca0007ffe0ff */
[----:B------:R-:W-:Y:S01]  /*14b20*/  @!PT LDS RZ, [RZ] ;  /* 0x00000000fffff984 */ /* 0x000fe20000000800 */
[----:B------:R-:W-:Y:S01]  /*14b30*/  @!PT LDS RZ, [RZ] ;  /* 0x00000000fffff984 */ /* 0x000fe20000000800 */
[----:B------:R-:W-:Y:S01]  /*14b40*/  @!PT LDS RZ, [RZ] ;  /* 0x00000000fffff984 */ /* 0x000fe20000000800 */
[----:B------:R2:W-:Y:S02]  /*14b50*/  LDGSTS.E.BYPASS.LTC128B.128 [R189+0xb800], desc[UR6][R2.64] ;  /* 0x0b80000002bd7fae */ /* 0x0005e4000b901d46 */
.L_x_2140:
[----:B------:R-:W-:Y:S05]  /*14b60*/  BSYNC B0 ;  /* 0x0000000000007941 */ /* 0x000fea0003800000 */
.L_x_2139:
        /* <DEDUP_REMOVED lines=10> */
[----:B--2---:R-:W-:-:S04]  /*14c10*/  LEA R2, P5, R4, R234, 0x7 ;  /* 0x000000ea04027211 */ /* 0x004fc800078a38ff */
[----:B----4-:R-:W-:-:S05]  /*14c20*/  LEA.HI.X R3, R4, R235, R5, 0x7, P5 ;  /* 0x000000eb04037211 */ /* 0x010fca00028f3c05 */
[----:B------:R-:W-:Y:S01]  /*14c30*/  @!PT LDS RZ, [RZ] ;  /* 0x00000000fffff984 */ /* 0x000fe20000000800 */
[----:B------:R-:W-:Y:S01]  /*14c40*/  @!PT LDS RZ, [RZ] ;  /* 0x00000000fffff984 */ /* 0x000fe20000000800 */
[----:B------:R-:W-:Y:S01]  /*14c50*/  @!PT LDS RZ, [RZ] ;  /* 0x00000000fffff984 */ /* 0x000fe20000000800 */
[----:B------:R2:W-:Y:S04]  /*14c60*/  LDGSTS.E.BYPASS.LTC128B.128 [R189+0xc000], desc[UR6][R2.64] ;  /* 0x0c00000002bd7fae */ /* 0x0005e8000b901d46 */
.L_x_2142:
[----:B------:R-:W-:Y:S05]  /*14c70*/  BSYNC B0 ;  /* 0x0000000000007941 */ /* 0x000fea0003800000 */
.L_x_2141:
        /* <DEDUP_REMOVED lines=20> */
.L_x_2144:
[----:B------:R-:W-:Y:S05]  /*14dc0*/  BSYNC B0 ;  /* 0x0000000000007941 */ /* 0x000fea0003800000 */
.L_x_2143:
        /* <DEDUP_REMOVED lines=20> */
.L_x_2146:
[----:B------:R-:W-:Y:S05]  /*14f10*/  BSYNC B0 ;  /* 0x0000000000007941 */ /* 0x000fea0003800000 */
.L_x_2145:
        /* <DEDUP_REMOVED lines=20> */
.L_x_2148:
[----:B------:R-:W-:Y:S05]  /*15060*/  BSYNC B0 ;  /* 0x0000000000007941 */ /* 0x000fea0003800000 */
.L_x_2147:
        /* <DEDUP_REMOVED lines=16> */
.L_x_2150:
[----:B------:R-:W-:Y:S05]  /*15170*/  BSYNC B0 ;  /* 0x0000000000007941 */ /* 0x000fea0003800000 */
.L_x_2149:
        /* <DEDUP_REMOVED lines=20> */
.L_x_2152:
[----:B------:R-:W-:Y:S05]  /*152c0*/  BSYNC B0 ;  /* 0x0000000000007941 */ /* 0x000fea0003800000 */
.L_x_2151:
[----:B------:R1:W-:Y:S01]  /*152d0*/  @P6 STS.128 [R189+0xf000], RZ ;  /* 0x00f000ffbd006388 */ /* 0x0003e20000000c00 */
[----:B------:R-:W-:Y:S04]  /*152e0*/  BSSY B0, `(.L_x_2153) ;  /* 0x0000012000007945 */ /* 0x000fe80003800000 */
[----:B------:R-:W-:Y:S05]  /*152f0*/  @P6 BRA `(.L_x_2154) ;  /* 0x0000000000406947 */ /* 0x000fea0003800000 */
[----:B------:R-:W3:Y:S02]  /*15300*/  LDL R0, [R1] ;  /* 0x0000000001007983 */ /* 0x000ee40000100800 */
[----:B---3--:R-:W-:-:S13]  /*15310*/  ISETP.GE.AND P0, PT, R132, R0, PT ;  /* 0x000000008400720c */ /* 0x008fda0003f06270 */
[----:B------:R3:W-:Y:S01]  /*15320*/  @P0 STS.128 [R189+0xf000], RZ ;  /* 0x00f000ffbd000388 */ /* 0x0007e20000000c00 */
[----:B------:R-:W-:Y:S05]  /*15330*/  @P0 BRA `(.L_x_2154) ;  /* 0x0000000000300947 */ /* 0x000fea0003800000 */
[----:B-12-4-:R-:W2:Y:S04]  /*15340*/  LDL R2, [R1+0x18] ;  /* 0x0000180001027983 */ /* 0x016ea80000100800 */
        /* <DEDUP_REMOVED lines=11> */
.L_x_2154:
[----:B------:R-:W-:Y:S05]  /*15400*/  BSYNC B0 ;  /* 0x0000000000007941 */ /* 0x000fea0003800000 */
.L_x_2153:
[----:B------:R1:W-:Y:S01]  /*15410*/  @P5 STS.128 [R189+0xf800], RZ ;  /* 0x00f800ffbd005388 */ /* 0x0003e20000000c00 */
[----:B------:R-:W-:Y:S04]  /*15420*/  BSSY B0, `(.L_x_2155) ;  /* 0x0000012000007945 */ /* 0x000fe80003800000 */
[----:B------:R-:W-:Y:S05]  /*15430*/  @P5 BRA `(.L_x_2156) ;  /* 0x0000000000405947 */ /* 0x000fea0003800000 */
[----:B------:R-:W2:Y:S02]  /*15440*/  LDL R0, [R1] ;  /* 0x0000000001007983 */ /* 0x000ea40000100800 */
[----:B--2---:R-:W-:-:S13]  /*15450*/  ISETP.GE.AND P0, PT, R132, R0, PT ;  /* 0x000000008400720c */ /* 0x004fda0003f06270 */
[----:B------:R2:W-:Y:S01]  /*15460*/  @P0 STS.128 [R189+0xf800], RZ ;  /* 0x00f800ffbd000388 */ /* 0x0005e20000000c00 */
[----:B------:R-:W-:Y:S05]  /*15470*/  @P0 BRA `(.L_x_2156) ;  /* 0x0000000000300947 */ /* 0x000fea0003800000 */
[----:B-1--4-:R-:W4:Y:S04]  /*15480*/  LDL R2, [R1+0x18] ;  /* 0x0000180001027983 */ /* 0x012f280000100800 */
[----:B------:R-:W3:Y:S01]  /*15490*/  LDL R0, [R1+0x1c] ;  /* 0x00001c0001007983 */ /* 0x000ee20000100800 */
[----:B------:R-:W-:Y:S02]  /*154a0*/  MOV R3, R235 ;  /* 0x000000eb00037202 */ /* 0x000fe40000000f00 */
[----:B----4-:R-:W-:Y:S02]  /*154b0*/  MOV R4, R2 ;  /* 0x0000000200047202 */ /* 0x010fe40000000f00 */
        /* <DEDUP_REMOVED lines=8> */
.L_x_2156:
[----:B------:R-:W-:Y:S05]  /*15540*/  BSYNC B0 ;  /* 0x0000000000007941 */ /* 0x000fea0003800000 */
.L_x_2155:
        /* <DEDUP_REMOVED lines=19> */
.L_x_2158:
[----:B------:R-:W-:Y:S05]  /*15680*/  BSYNC B0 ;  /* 0x0000000000007941 */ /* 0x000fea0003800000 */
.L_x_2157:
        /* <DEDUP_REMOVED lines=19> */
.L_x_2160:
[----:B------:R-:W-:Y:S05]  /*157c0*/  BSYNC B0 ;  /* 0x0000000000007941 */ /* 0x000fea0003800000 */
.L_x_2159:
        /* <DEDUP_REMOVED lines=19> */
.L_x_2162:
[----:B------:R-:W-:Y:S05]  /*15900*/  BSYNC B0 ;  /* 0x0000000000007941 */ /* 0x000fea0003800000 */
.L_x_2161:
        /* <DEDUP_REMOVED lines=19> */
.L_x_2164:
[----:B------:R-:W-:Y:S05]  /*15a40*/  BSYNC B0 ;  /* 0x0000000000007941 */ /* 0x000fea0003800000 */
.L_x_2163:
[----:B------:R-:W3:Y:S04]  /*15a50*/  LDL R8, [R1+0x160] ;  /* 0x0001600001087983 */ /* 0x000ee80000100800 */
[----:B-12-4-:R-:W2:Y:S01]  /*15a60*/  LD.E R3, desc[UR6][R22.64+0x18c] ;  /* 0x00018c0616037980 */ /* 0x016ea2000c101900 */
[----:B------:R-:W-:Y:S01]  /*15a70*/  LEA.HI R0, R222, R222, RZ, 0x1 ;  /* 0x000000dede007211 */ /* 0x000fe200078f08ff */
[----:B------:R-:W-:Y:S01]  /*15a80*/  IMAD.SHL.U32 R2, R248, 0x40, RZ ;  /* 0x00000040f8027824 */ /* 0x000fe200078e00ff */
[----:B------:R-:W-:Y:S01]  /*15a90*/  R2P PR, R217, 0x6 ;  /* 0x00000006d9007804 */ /* 0x000fe20000000000 */
[----:B------:R-:W-:Y:S01]  /*15aa0*/  IMAD.SHL.U32 R7, R78, 0x8, RZ ;  /* 0x000000084e077824 */ /* 0x000fe200078e00ff */
[----:B------:R-:W-:Y:S01]  /*15ab0*/  LOP3.LUT R0, R0, 0xfffffffe, RZ, 0xc0, !PT ;  /* 0xfffffffe00007812 */ /* 0x000fe200078ec0ff */
[----:B------:R-:W-:Y:S01]  /*15ac0*/  IMAD.SHL.U32 R6, R249, 0x40, RZ ;  /* 0x00000040f9067824 */ /* 0x000fe200078e00ff */
[----:B------:R-:W-:Y:S01]  /*15ad0*/  LOP3.LUT R2, R2, 0x1c0, RZ, 0xc0, !PT ;  /* 0x000001c002027812 */ /* 0x000fe200078ec0ff */
[----:B------:R-:W1:Y:S02]  /*15ae0*/  S2R R91, SR_TID.X ;  /* 0x00000000005b7919 */ /* 0x000e640000002100 */
[----:B------:R-:W-:Y:S01]  /*15af0*/  IMAD.IADD R5, R222, 0x1, -R0 ;  /* 0x00000001de057824 */ /* 0x000fe200078e0a00 */
[----:B------:R-:W-:Y:S01]  /*15b00*/  LOP3.LUT R21, R6, 0xfffffe00, RZ, 0xc0, !PT ;  /* 0xfffffe0006157812 */ /* 0x000fe200078ec0ff */
[----:B------:R-:W-:Y:S01]  /*15b10*/  IMAD.SHL.U32 R0, R217, 0x40, RZ ;  /* 0x00000040d9007824 */ /* 0x000fe200078e00ff */
[----:B------:R-:W0:Y:S01]  /*15b20*/  LDGDEPBAR ;  /* 0x00000000000079af */ /* 0x000e220000000000 */
        /* <DEDUP_REMOVED lines=17> */
[----:B------:R-:W4:Y:S01]  /*15c40*/  LDSM.16.M88.4 R4, [R176+0x2000] ;  /* 0x00200000b004783b */ /* 0x000f220000000200 */
[----:B------:R-:W-:-:S02]  /*15c50*/  VIADD R0, R176, 0x2000 ;  /* 0x00002000b0007836 */ /* 0x000fc40000000000 */
[C---:B------:R-:W-:Y:S01]  /*15c60*/  VIADD R177, R176.reuse, 0x2040 ;  /* 0x00002040b0b17836 */ /* 0x040fe20000000000 */
[----:B------:R-:W-:Y:S01]  /*15c70*/  LDSM.16.M88.4 R16, [R9] ;  /* 0x000000000910783b */ /* 0x000fe20000000200 */
[----:B------:R-:W-:Y:S02]  /*15c80*/  IMAD.IADD R112, R176, 0x1, R184 ;  /* 0x00000001b0707824 */ /* 0x000fe400078e02b8 */
[----:B------:R-:W-:Y:S01]  /*15c90*/  IMAD R2, R187, 0x2, R183 ;  /* 0x00000002bb027824 */ /* 0x000fe200078e02b7 */
[----:B------:R-:W1:Y:S01]  /*15ca0*/  LDSM.16.M88.4 R40, [R176+0x2800] ;  /* 0x00280000b028783b */ /* 0x000e620000000200 */
[----:B------:R-:W-:Y:S02]  /*15cb0*/  @P2 VIADD R177, R0, 0xffffffc0 ;  /* 0xffffffc000b12836 */ /* 0x000fe40000000000 */
[----:B------:R-:W-:Y:S01]  /*15cc0*/  IMAD R185, R186, 0x2, R2 ;  /* 0x00000002bab97824 */ /* 0x000fe200078e0202 */
[----:B-----5:R-:W-:Y:S01]  /*15cd0*/  LDSM.16.M88.4 R32, [R112+0x2000] ;  /* 0x002000007020783b */ /* 0x020fe20000000200 */
[----:B------:R-:W-:-:S03]  /*15ce0*/  IMAD.IADD R182, R184, 0x1, R177 ;  /* 0x00000001b8b67824 */ /* 0x000fc600078e02b1 */
[----:B------:R-:W-:Y:S04]  /*15cf0*/  STL [R1+0x4c], R9 ;  /* 0x00004c0901007387 */ /* 0x000fe80000100800 */
[----:B------:R-:W-:Y:S04]  /*15d00*/  LDSM.16.M88.4 R12, [R2] ;  /* 0x00000000020c783b */ /* 0x000fe80000000200 */
[----:B------:R-:W-:Y:S04]  /*15d10*/  LDSM.16.M88.4 R44, [R177] ;  /* 0x00000000b12c783b */ /* 0x000fe80000000200 */
[----:B------:R-:W1:Y:S04]  /*15d20*/  LDSM.16.M88.4 R48, [R112+0x2800] ;  /* 0x002800007030783b */ /* 0x000e680000000200 */
[----:B------:R-:W3:Y:S04]  /*15d30*/  LDSM.16.M88.4 R64, [R176+0x3000] ;  /* 0x00300000b040783b */ /* 0x000ee80000000200 */
[----:B------:R-:W-:Y:S01]  /*15d40*/  LDSM.16.M88.4 R52, [R182] ;  /* 0x00000000b634783b */ /* 0x000fe20000000200 */
[C---:B----4-:R-:W-:Y:S03]  /*15d50*/  HMMA.16816.F32 R28, R24.reuse, R6, RZ ;  /* 0x00000006181c723c */ /* 0x050fe600000018ff */
[----:B------:R-:W-:Y:S04]  /*15d60*/  LDSM.16.M88.4 R56, [R177+0x800] ;  /* 0x00080000b138783b */ /* 0x000fe80000000200 */
[----:B------:R-:W-:Y:S01]  /*15d70*/  LDSM.16.M88.4 R72, [R112+0x3000] ;  /* 0x003000007048783b */ /* 0x000fe20000000200 */
[----:B-1----:R-:W-:Y:S03]  /*15d80*/  HMMA.16816.F32 R36, R24, R40, RZ ;  /* 0x000000281824723c */ /* 0x002fe600000018ff */
[----:B------:R-:W-:Y:S04]  /*15d90*/  LDSM.16.M88.4 R60, [R182+0x800] ;  /* 0x00080000b63c783b */ /* 0x000fe80000000200 */
[----:B------:R-:W-:Y:S04]  /*15da0*/  LDSM.16.M88.4 R76, [R176+0x3800] ;  /* 0x00380000b04c783b */ /* 0x000fe80000000200 */
[----:B------:R-:W-:Y:S04]  /*15db0*/  LDSM.16.M88.4 R80, [R112+0x3800] ;  /* 0x003800007050783b */ /* 0x000fe80000000200 */
[----:B------:R-:W-:Y:S04]  /*15dc0*/  LDSM.16.M88.4 R68, [R182+0x1000] ;  /* 0x00100000b644783b */ /* 0x000fe80000000200 */
[----:B------:R-:W-:Y:S04]  /*15dd0*/  LDSM.16.M88.4 R84, [R112+0x4000] ;  /* 0x004000007054783b */ /* 0x000fe80000000200 */
[----:B------:R-:W4:Y:S01]  /*15de0*/  LDL R181, [R1+0x154] ;  /* 0x0001540001b57983 */ /* 0x000f220000100800 */
[----:B------:R-:W-:Y:S01]  /*15df0*/  HMMA.16816.F32 R36, R16, R48, R36 ;  /* 0x000000301024723c */ /* 0x000fe20000001824 */
[----:B---3--:R-:W-:-:S05]  /*15e00*/  IMAD.MOV.U32 R90, RZ, RZ, R8 ;  /* 0x000000ffff5a7224 */ /* 0x008fca00078e0008 */
        /* <DEDUP_REMOVED lines=205> */
[----:B------:R-:W-:Y:S03]  /*16ae0*/  LDSM.16.M88.4 R68, [R176+0x7800] ;  /* 0x00780000b044783b */ /* 0x000fe60000000200 */
        /* <DEDUP_REMOVED lines=13> */
[----:B------:R-:W2:Y:S01]  /*16bc0*/  LDSM.16.M88.4 R56, [R182+0x4800] ;  /* 0x00480000b638783b */ /* 0x000ea20000000200 */
[----:B-1----:R-:W-:-:S04]  /*16bd0*/  FMUL.FTZ R0, R44, R3 ;  /* 0x000000032c007220 */ /* 0x002fc80000410000 */
[----:B------:R1:W4:-:S12]  /*16be0*/  MUFU.TANH R195, R0 ;  /* 0x0000000000c37308 */ /* 0x0003180000002400 */
[----:B------:R-:W-:Y:S01]  /*16bf0*/  HMMA.16816.F32 R32, R16, R62, R28 ;  /* 0x0000003e1020723c */ /* 0x000fe2000000181c */
[----:B-1----:R-:W-:-:S04]  /*16c00*/  FMUL.FTZ R0, R45, R3 ;  /* 0x000000032d007220 */ /* 0x002fc80000410000 */
[----:B------:R1:W-:Y:S02]  /*16c10*/  MUFU.TANH R192, R0 ;  /* 0x0000000000c07308 */ /* 0x0003e40000002400 */
[----:B-1----:R-:W-:-:S06]  /*16c20*/  FMUL.FTZ R0, R46, R3 ;  /* 0x000000032e007220 */ /* 0x002fcc0000410000 */
[----:B------:R1:W4:Y:S02]  /*16c30*/  MUFU.TANH R175, R0 ;  /* 0x0000000000af7308 */ /* 0x0003240000002400 */
[-C--:B-1----:R-:W-:Y:S02]  /*16c40*/  FMUL.FTZ R0, R47, R3.reuse ;  /* 0x000000032f007220 */ /* 0x082fe40000410000 */
[----:B------:R-:W-:Y:S04]  /*16c50*/  HMMA.16816.F32 R44, R16, R60, R36 ;  /* 0x0000003c102c723c */ /* 0x000fe80000001824 */
[----:B------:R1:W4:Y:S02]  /*16c60*/  MUFU.TANH R174, R0 ;  /* 0x0000000000ae7308 */ /* 0x0003240000002400 */
[----:B------:R-:W-:Y:S01]  /*16c70*/  HMMA.16816.F32 R36, R24, R72, RZ ;  /* 0x000000481824723c */ /* 0x000fe200000018ff */
[----:B-1----:R-:W-:-:S05]  /*16c80*/  FMUL.FTZ R0, R40, R3 ;  /* 0x0000000328007220 */ /* 0x002fca0000410000 */
[----:B------:R1:W4:Y:S02]  /*16c90*/  MUFU.TANH R194, R0 ;  /* 0x0000000000c27308 */ /* 0x0003240000002400 */
[----:B-1----:R-:W-:-:S06]  /*16ca0*/  FMUL.FTZ R0, R41, R3 ;  /* 0x0000000329007220 */ /* 0x002fcc0000410000 */
[----:B------:R1:W-:Y:S02]  /*16cb0*/  MUFU.TANH R193, R0 ;  /* 0x0000000000c17308 */ /* 0x0003e40000002400 */
[----:B-1----:R-:W-:-:S06]  /*16cc0*/  FMUL.FTZ R0, R42, R3 ;  /* 0x000000032a007220 */ /* 0x002fcc0000410000 */
[----:B------:R1:W4:Y:S02]  /*16cd0*/  MUFU.TANH R172, R0 ;  /* 0x0000000000ac7308 */ /* 0x0003240000002400 */
[----:B-1----:R-:W-:Y:S01]  /*16ce0*/  LEA.HI R0, R4, R250, RZ, 0x2 ;  /* 0x000000fa04007211 */ /* 0x002fe200078f10ff */
[----:B------:R-:W-:-:S03]  /*16cf0*/  FMUL.FTZ R4, R43, R3 ;  /* 0x000000032b047220 */ /* 0x000fc60000410000 */
[----:B------:R-:W-:Y:S02]  /*16d00*/  SHF.R.S32.HI R0, RZ, 0x2, R0 ;  /* 0x00000002ff007819 */ /* 0x000fe40000011400 */
[----:B------:R1:W4:Y:S03]  /*16d10*/  MUFU.TANH R188, R4 ;  /* 0x0000000400bc7308 */ /* 0x0003260000002400 */
[----:B------:R-:W-:-:S05]  /*16d20*/  IMAD R0, R251, 0x10, R0 ;  /* 0x00000010fb007824 */ /* 0x000fca00078e0200 */
[----:B------:R-:W-:Y:S01]  /*16d30*/  IADD3 R0, R0, 0x1, R223 ;  /* 0x0000000100007810 */ /* 0x000fe20007ffe0df */
[----:B-1----:R-:W-:-:S04]  /*16d40*/  FMUL.FTZ R4, R48, R3 ;  /* 0x0000000330047220 */ /* 0x002fc80000410000 */
[----:B------:R1:W4:Y:S01]  /*16d50*/  MUFU.TANH R179, R4 ;  /* 0x0000000400b37308 */ /* 0x0003220000002400 */
[----:B---3--:R-:W-:Y:S01]  /*16d60*/  HMMA.16816.F32 R28, R12, R64, R44 ;  /* 0x000000400c1c723c */ /* 0x008fe2000000182c */
[----:B------:R-:W3:Y:S01]  /*16d70*/  LDSM.16.M88.4 R44, [R177+0x5000] ;  /* 0x00500000b12c783b */ /* 0x000ee20000000200 */
[----:B-1----:R-:W-:Y:S02]  /*16d80*/  IADD3 R4, R211, R0, -R90 ;  /* 0x00000000d3047210 */ /* 0x002fe40007ffe85a */
[----:B------:R-:W-:-:S03]  /*16d90*/  LOP3.LUT R0, R20, R21, RZ, 0xfc, !PT ;  /* 0x0000001514007212 */ /* 0x000fc600078efcff */
[----:B------:R-:W-:Y:S02]  /*16da0*/  IMAD.IADD R5, R89, 0x1, R4 ;  /* 0x0000000159057824 */ /* 0x000fe400078e0204 */
[----:B------:R-:W-:-:S03]  /*16db0*/  IMAD.IADD R4, R88, 0x1, R7 ;  /* 0x0000000158047824 */ /* 0x000fc600078e0207 */
[C---:B------:R-:W-:Y:S01]  /*16dc0*/  VIMNMX R7, R5.reuse, R211, PT ;  /* 0x000000d305077248 */ /* 0x040fe20003fe0100 */
[----:B------:R-:W-:Y:S01]  /*16dd0*/  VIADD R20, R4, 0x1 ;  /* 0x0000000104147836 */ /* 0x000fe20000000000 */
[----:B------:R-:W-:-:S04]  /*16de0*/  VIADDMNMX R5, R5, 0x8, R211, PT ;  /* 0x0000000805057846 */ /* 0x000fc800038001d3 */
[C---:B------:R-:W-:Y:S02]  /*16df0*/  ISETP.GE.AND P0, PT, R20.reuse, R7, PT ;  /* 0x000000071400720c */ /* 0x040fe40003f06270 */
[----:B------:R-:W-:Y:S01]  /*16e00*/  ISETP.GE.AND P6, PT, R20, R5, PT ;  /* 0x000000051400720c */ /* 0x000fe20003fc6270 */
[----:B------:R-:W-:-:S04]  /*16e10*/  FMUL.FTZ R20, R51, R3 ;  /* 0x0000000333147220 */ /* 0x000fc80000410000 */
[----:B------:R1:W-:Y:S01]  /*16e20*/  MUFU.TANH R156, R20 ;  /* 0x00000014009c7308 */ /* 0x0003e20000002400 */
[----:B------:R-:W-:Y:S06]  /*16e30*/  HMMA.16816.F32 R32, R12, R66, R32 ;  /* 0x000000420c20723c */ /* 0x000fec0000001820 */
[----:B--2---:R-:W-:Y:S06]  /*16e40*/  HMMA.16816.F32 R40, R8, R56, R28 ;  /* 0x000000380828723c */ /* 0x004fec000000181c */
[----:B------:R-:W-:Y:S01]  /*16e50*/  HMMA.16816.F32 R60, R16, R76, R36 ;  /* 0x0000004c103c723c */ /* 0x000fe20000001824 */
[----:B------:R-:W-:Y:S01]  /*16e60*/  FMUL.FTZ R21, R50, R3 ;  /* 0x0000000332157220 */ /* 0x000fe20000410000 */
[C---:B------:R-:W-:Y:S01]  /*16e70*/  VIADD R6, R4.reuse, 0x8 ;  /* 0x0000000804067836 */ /* 0x040fe20000000000 */
[----:B------:R-:W-:Y:S01]  /*16e80*/  ISETP.GE.AND P1, PT, R4, R5, PT ;  /* 0x000000050400720c */ /* 0x000fe20003f26270 */
[-C--:B-1----:R-:W-:Y:S01]  /*16e90*/  FMUL.FTZ R20, R52, R3.reuse ;  /* 0x0000000334147220 */ /* 0x082fe20000410000 */
[----:B------:R-:W-:Y:S01]  /*16ea0*/  FSEL R104, R104, -INF , !P0 ;  /* 0xff80000068687808 */ /* 0x000fe20004000000 */
[----:B------:R-:W-:Y:S02]  /*16eb0*/  LDSM.16.M88.4 R64, [R176+0x8000] ;  /* 0x00800000b040783b */ /* 0x000fe40000000200 */
[----:B------:R1:W-:Y:S01]  /*16ec0*/  MUFU.TANH R149, R20 ;  /* 0x0000001400957308 */ /* 0x0003e20000002400 */
[----:B------:R-:W-:Y:S01]  /*16ed0*/  HMMA.16816.F32 R28, R24, R74, RZ ;  /* 0x0000004a181c723c */ /* 0x000fe200000018ff */
[----:B------:R-:W-:Y:S01]  /*16ee0*/  LDSM.16.M88.4 R72, [R112+0x7800] ;  /* 0x007800007048783b */ /* 0x000fe20000000200 */
[----:B-1----:R-:W-:-:S05]  /*16ef0*/  FMUL.FTZ R20, R53, R3 ;  /* 0x0000000335147220 */ /* 0x002fca0000410000 */
[----:B------:R1:W-:Y:S02]  /*16f00*/  MUFU.TANH R146, R20 ;  /* 0x0000001400927308 */ /* 0x0003e40000002400 */
[----:B-1----:R-:W-:-:S06]  /*16f10*/  FMUL.FTZ R20, R54, R3 ;  /* 0x0000000336147220 */ /* 0x002fcc0000410000 */
[----:B------:R1:W-:Y:S01]  /*16f20*/  MUFU.TANH R136, R20 ;  /* 0x0000001400887308 */ /* 0x0003e20000002400 */
[----:B------:R-:W-:Y:S01]  /*16f30*/  HMMA.16816.F32 R48, R8, R58, R32 ;  /* 0x0000003a0830723c */ /* 0x000fe20000001820 */
[----:B-1----:R-:W-:Y:S02]  /*16f40*/  FMUL.FTZ R20, R55, R3 ;  /* 0x0000000337147220 */ /* 0x002fe40000410000 */
[----:B------:R-:W1:Y:S05]  /*16f50*/  LDSM.16.M88.4 R52, [R182+0x5000] ;  /* 0x00500000b634783b */ /* 0x000e6a0000000200 */
[----:B------:R-:W-:Y:S01]  /*16f60*/  HMMA.16816.F32 R32, R16, R78, R28 ;  /* 0x0000004e1020723c */ /* 0x000fe2000000181c */
[----:B------:R2:W-:Y:S01]  /*16f70*/  MUFU.TANH R139, R20 ;  /* 0x00000014008b7308 */ /* 0x0005e20000002400 */
[C---:B------:R-:W-:Y:S01]  /*16f80*/  ISETP.GE.AND P3, PT, R6.reuse, R7, PT ;  /* 0x000000070600720c */ /* 0x040fe20003f66270 */
[----:B------:R-:W-:Y:S03]  /*16f90*/  LDSM.16.M88.4 R76, [R112+0x8000] ;  /* 0x00800000704c783b */ /* 0x000fe60000000200 */
[----:B---3--:R-:W-:Y:S01]  /*16fa0*/  HMMA.16816.F32 R28, R12, R44, R60 ;  /* 0x0000002c0c1c723c */ /* 0x008fe2000000183c */
[----:B------:R-:W-:Y:S01]  /*16fb0*/  ISETP.GE.AND P5, PT, R6, R5, PT ;  /* 0x000000050600720c */ /* 0x000fe20003fa6270 */
[----:B------:R-:W-:-:S02]  /*16fc0*/  VIADD R6, R4, 0x9 ;  /* 0x0000000904067836 */ /* 0x000fc40000000000 */
[----:B--2---:R-:W-:-:S03]  /*16fd0*/  FMUL.FTZ R20, R40, R3 ;  /* 0x0000000328147220 */ /* 0x004fc60000410000 */
[C---:B------:R-:W-:Y:S01]  /*16fe0*/  ISETP.GE.AND P2, PT, R6.reuse, R7, PT ;  /* 0x000000070600720c */ /* 0x040fe20003f46270 */
[----:B------:R2:W-:Y:S01]  /*16ff0*/  MUFU.TANH R134, R20 ;  /* 0x0000001400867308 */ /* 0x0005e20000002400 */
[----:B------:R-:W-:Y:S01]  /*17000*/  ISETP.GE.AND P4, PT, R6, R5, PT ;  /* 0x000000050600720c */ /* 0x000fe20003f86270 */
[----:B------:R-:W-:Y:S01]  /*17010*/  VIADD R6, R4, 0x10 ;  /* 0x0000001004067836 */ /* 0x000fe20000000000 */
[----:B------:R-:W-:Y:S01]  /*17020*/  HMMA.16816.F32 R36, R24, R68, RZ ;  /* 0x000000441824723c */ /* 0x000fe200000018ff */
[----:B------:R-:W-:-:S03]  /*17030*/  FSEL R101, R101, -INF , !P1 ;  /* 0xff80000065657808 */ /* 0x000fc60004800000 */
[C---:B------:R-:W-:Y:S02]  /*17040*/  ISETP.GE.AND P1, PT, R6.reuse, R7, PT ;  /* 0x000000070600720c */ /* 0x040fe40003f26270 */
[----:B------:R-:W-:Y:S01]  /*17050*/  ISETP.GE.AND P0, PT, R6, R5, PT ;  /* 0x000000050600720c */ /* 0x000fe20003f06270 */
[----:B--2---:R-:W-:-:S04]  /*17060*/  FMUL.FTZ R20, R41, R3 ;  /* 0x0000000329147220 */ /* 0x004fc80000410000 */
[----:B------:R2:W-:Y:S01]  /*17070*/  MUFU.TANH R125, R20 ;  /* 0x00000014007d7308 */ /* 0x0005e20000002400 */
[----:B------:R-:W-:Y:S01]  /*17080*/  VIADD R6, R4, 0x11 ;  /* 0x0000001104067836 */ /* 0x000fe20000000000 */
[----:B------:R-:W-:Y:S01]  /*17090*/  HMMA.16816.F32 R32, R12, R46, R32 ;  /* 0x0000002e0c20723c */ /* 0x000fe20000001820 */
[----:B------:R-:W3:Y:S01]  /*170a0*/  LDSM.16.M88.4 R44, [R177+0x5800] ;  /* 0x00580000b12c783b */ /* 0x000ee20000000200 */
[----:B------:R-:W-:Y:S02]  /*170b0*/  FSEL R100, R100, -INF , !P6 ;  /* 0xff80000064647808 */ /* 0x000fe40007000000 */
[----:B------:R-:W-:Y:S02]  /*170c0*/  FSEL R111, R111, -INF , !P3 ;  /* 0xff8000006f6f7808 */ /* 0x000fe40005800000 */
[----:B------:R-:W-:Y:S01]  /*170d0*/  ISETP.GE.AND P6, PT, R6, R7, PT ;  /* 0x000000070600720c */ /* 0x000fe20003fc6270 */
[----:B--2---:R-:W-:-:S04]  /*170e0*/  FMUL.FTZ R20, R42, R3 ;  /* 0x000000032a147220 */ /* 0x004fc80000410000 */
[----:B------:R2:W-:Y:S01]  /*170f0*/  MUFU.TANH R120, R20 ;  /* 0x0000001400787308 */ /* 0x0005e20000002400 */
[----:B------:R-:W-:Y:S01]  /*17100*/  ISETP.GE.AND P3, PT, R6, R5, PT ;  /* 0x000000050600720c */ /* 0x000fe20003f66270 */
[----:B------:R-:W-:Y:S01]  /*17110*/  VIADD R6, R4, 0x18 ;  /* 0x0000001804067836 */ /* 0x000fe20000000000 */
[----:B------:R-:W-:Y:S02]  /*17120*/  FSEL R103, R103, -INF , !P5 ;  /* 0xff80000067677808 */ /* 0x000fe40006800000 */
[----:B------:R-:W-:Y:S02]  /*17130*/  FSEL R110, R110, -INF , !P2 ;  /* 0xff8000006e6e7808 */ /* 0x000fe40005000000 */
[C---:B------:R-:W-:Y:S01]  /*17140*/  ISETP.GE.AND P5, PT, R6.reuse, R7, PT ;  /* 0x000000070600720c */ /* 0x040fe20003fa6270 */
[----:B--2---:R-:W-:Y:S02]  /*17150*/  FMUL.FTZ R20, R43, R3 ;  /* 0x000000032b147220 */ /* 0x004fe40000410000 */
[----:B-1----:R-:W-:Y:S06]  /*17160*/  HMMA.16816.F32 R40, R8, R52, R28 ;  /* 0x000000340828723c */ /* 0x002fec000000181c */
[----:B------:R-:W-:Y:S01]  /*17170*/  HMMA.16816.F32 R28, R24, R70, RZ ;  /* 0x00000046181c723c */ /* 0x000fe200000018ff */
[----:B------:R1:W-:Y:S01]  /*17180*/  MUFU.TANH R121, R20 ;  /* 0x0000001400797308 */ /* 0x0003e20000002400 */
[----:B------:R-:W-:Y:S01]  /*17190*/  ISETP.GE.AND P2, PT, R6, R5, PT ;  /* 0x000000050600720c */ /* 0x000fe20003f46270 */
[----:B------:R-:W-:Y:S01]  /*171a0*/  VIADD R6, R4, 0x19 ;  /* 0x0000001904067836 */ /* 0x000fe20000000000 */
[----:B------:R-:W-:Y:S01]  /*171b0*/  FSEL R102, R102, -INF , !P4 ;  /* 0xff80000066667808 */ /* 0x000fe20006000000 */
[----:B------:R-:W-:Y:S01]  /*171c0*/  LDSM.16.M88.4 R68, [R176+0x8800] ;  /* 0x00880000b044783b */ /* 0x000fe20000000200 */
[----:B------:R-:W-:Y:S01]  /*171d0*/  FSEL R115, R115, -INF , !P1 ;  /* 0xff80000073737808 */ /* 0x000fe20004800000 */
[----:B------:R-:W-:Y:S01]  /*171e0*/  HMMA.16816.F32 R56, R16, R72, R36 ;  /* 0x000000481038723c */ /* 0x000fe20000001824 */
[----:B------:R-:W-:-:S02]  /*171f0*/  ISETP.GE.AND P4, PT, R6, R7, PT ;  /* 0x000000070600720c */ /* 0x000fc40003f86270 */
[----:B------:R-:W-:Y:S01]  /*17200*/  ISETP.GE.AND P1, PT, R6, R5, PT ;  /* 0x000000050600720c */ /* 0x000fe20003f26270 */
[----:B-1----:R-:W-:-:S04]  /*17210*/  FMUL.FTZ R20, R48, R3 ;  /* 0x0000000330147220 */ /* 0x002fc80000410000 */
[----:B------:R1:W-:Y:S01]  /*17220*/  MUFU.TANH R109, R20 ;  /* 0x00000014006d7308 */ /* 0x0003e20000002400 */
[----:B------:R-:W-:Y:S01]  /*17230*/  VIADD R6, R4, 0x20 ;  /* 0x0000002004067836 */ /* 0x000fe20000000000 */
[----:B------:R-:W-:Y:S02]  /*17240*/  FSEL R108, R108, -INF , !P0 ;  /* 0xff8000006c6c7808 */ /* 0x000fe40004000000 */
[----:B------:R-:W-:Y:S02]  /*17250*/  FSEL R113, R113, -INF , !P6 ;  /* 0xff80000071717808 */ /* 0x000fe40007000000 */
[C---:B------:R-:W-:Y:S02]  /*17260*/  ISETP.GE.AND P0, PT, R6.reuse, R7, PT ;  /* 0x000000070600720c */ /* 0x040fe40003f06270 */
[----:B------:R-:W-:Y:S01]  /*17270*/  ISETP.GE.AND P6, PT, R6, R5, PT ;  /* 0x000000050600720c */ /* 0x000fe20003fc6270 */
[----:B-1----:R-:W-:-:S04]  /*17280*/  FMUL.FTZ R20, R49, R3 ;  /* 0x0000000331147220 */ /* 0x002fc80000410000 */
[----:B------:R1:W-:Y:S01]  /*17290*/  MUFU.TANH R107, R20 ;  /* 0x00000014006b7308 */ /* 0x0003e20000002400 */
[----:B------:R-:W-:Y:S01]  /*172a0*/  VIADD R6, R4, 0x21 ;  /* 0x0000002104067836 */ /* 0x000fe20000000000 */
[----:B------:R-:W-:Y:S02]  /*172b0*/  FSEL R106, R106, -INF , !P3 ;  /* 0xff8000006a6a7808 */ /* 0x000fe40005800000 */
[----:B------:R-:W-:Y:S02]  /*172c0*/  FSEL R117, R117, -INF , !P5 ;  /* 0xff80000075757808 */ /* 0x000fe40006800000 */
[----:B------:R-:W-:Y:S01]  /*172d0*/  ISETP.GE.AND P3, PT, R6, R7, PT ;  /* 0x000000070600720c */ /* 0x000fe20003f66270 */
[----:B-1----:R-:W-:-:S04]  /*172e0*/  FMUL.FTZ R20, R50, R3 ;  /* 0x0000000332147220 */ /* 0x002fc80000410000 */
[----:B------:R1:W-:Y:S01]  /*172f0*/  MUFU.TANH R99, R20 ;  /* 0x0000001400637308 */ /* 0x0003e20000002400 */
[----:B------:R-:W-:Y:S01]  /*17300*/  ISETP.GE.AND P5, PT, R6, R5, PT ;  /* 0x000000050600720c */ /* 0x000fe20003fa6270 */
[----:B------:R-:W-:Y:S01]  /*17310*/  VIADD R6, R4, 0x28 ;  /* 0x0000002804067836 */ /* 0x000fe20000000000 */
[----:B------:R-:W-:Y:S02]  /*17320*/  FSEL R105, R105, -INF , !P2 ;  /* 0xff80000069697808 */ /* 0x000fe40005000000 */
[----:B------:R-:W-:Y:S01]  /*17330*/  FSEL R119, R119, -INF , !P4 ;  /* 0xff80000077777808 */ /* 0x000fe20006000000 */
[----:B-1----:R-:W-:Y:S02]  /*17340*/  FMUL.FTZ R20, R51, R3 ;  /* 0x0000000333147220 */ /* 0x002fe40000410000 */
[----:B------:R-:W-:Y:S01]  /*17350*/  HMMA.16816.F32 R48, R8, R54, R32 ;  /* 0x000000360830723c */ /* 0x000fe20000001820 */
[----:B------:R-:W1:Y:S05]  /*17360*/  LDSM.16.M88.4 R52, [R182+0x5800] ;  /* 0x00580000b634783b */ /* 0x000e6a0000000200 */
[----:B------:R-:W-:Y:S01]  /*17370*/  HMMA.16816.F32 R32, R16, R74, R28 ;  /* 0x0000004a1020723c */ /* 0x000fe2000000181c */
[----:B------:R-:W-:-:S02]  /*17380*/  ISETP.GE.AND P2, PT, R6, R7, PT ;  /* 0x000000070600720c */ /* 0x000fc40003f46270 */
[----:B------:R-:W-:Y:S01]  /*17390*/  ISETP.GE.AND P4, PT, R6, R5, PT ;  /* 0x000000050600720c */ /* 0x000fe20003f86270 */
[----:B------:R-:W-:Y:S01]  /*173a0*/  VIADD R6, R4, 0x29 ;  /* 0x0000002904067836 */ /* 0x000fe20000000000 */
[----:B------:R-:W-:Y:S01]  /*173b0*/  FSEL R114, R114, -INF , !P1 ;  /* 0xff80000072727808 */ /* 0x000fe20004800000 */
[----:B------:R-:W-:Y:S01]  /*173c0*/  HMMA.16816.F32 R36, R24, R64, RZ ;  /* 0x000000401824723c */ /* 0x000fe200000018ff */
[----:B------:R-:W-:Y:S02]  /*173d0*/  FSEL R129, R129, -INF , !P0 ;  /* 0xff80000081817808 */ /* 0x000fe40004000000 */
[C---:B------:R-:W-:Y:S02]  /*173e0*/  ISETP.GE.AND P1, PT, R6.reuse, R7, PT ;  /* 0x000000070600720c */ /* 0x040fe40003f26270 */
[----:B------:R-:W-:Y:S01]  /*173f0*/  ISETP.GE.AND P0, PT, R6, R5, PT ;  /* 0x000000050600720c */ /* 0x000fe20003f06270 */
[----:B------:R-:W-:Y:S01]  /*17400*/  VIADD R6, R4, 0x30 ;  /* 0x0000003004067836 */ /* 0x000fe20000000000 */
[----:B---3--:R-:W-:Y:S01]  /*17410*/  HMMA.16816.F32 R28, R12, R44, R56 ;  /* 0x0000002c0c1c723c */ /* 0x008fe20000001838 */
[----:B------:R-:W-:-:S02]  /*17420*/  FSEL R124, R124, -INF , !P6 ;  /* 0xff8000007c7c7808 */ /* 0x000fc40007000000 */
[----:B------:R-:W-:Y:S02]  /*17430*/  FSEL R128, R128, -INF , !P3 ;  /* 0xff80000080807808 */ /* 0x000fe40005800000 */
[----:B------:R-:W-:Y:S01]  /*17440*/  FSEL R123, R123, -INF , !P5 ;  /* 0xff8000007b7b7808 */ /* 0x000fe20006800000 */
[----:B------:R2:W-:Y:S01]  /*17450*/  MUFU.TANH R98, R20 ;  /* 0x0000001400627308 */ /* 0x0005e20000002400 */
[C---:B------:R-:W-:Y:S01]  /*17460*/  ISETP.GE.AND P6, PT, R6.reuse, R7, PT ;  /* 0x000000070600720c */ /* 0x040fe20003fc6270 */
[----:B------:R-:W-:Y:S01]  /*17470*/  LDSM.16.M88.4 R56, [R182+0x6000] ;  /* 0x00600000b638783b */ /* 0x000fe20000000200 */
[----:B------:R-:W-:Y:S01]  /*17480*/  ISETP.GE.AND P3, PT, R6, R5, PT ;  /* 0x000000050600720c */ /* 0x000fe20003f66270 */
[----:B------:R-:W-:Y:S01]  /*17490*/  VIADD R6, R4, 0x31 ;  /* 0x0000003104067836 */ /* 0x000fe20000000000 */
[----:B------:R-:W-:Y:S01]  /*174a0*/  HMMA.16816.F32 R32, R12, R46, R32 ;  /* 0x0000002e0c20723c */ /* 0x000fe20000001820 */
[----:B------:R-:W-:Y:S01]  /*174b0*/  FSEL R131, R131, -INF , !P2 ;  /* 0xff80000083837808 */ /* 0x000fe20005000000 */
[----:B------:R-:W3:Y:S02]  /*174c0*/  LDSM.16.M88.4 R44, [R177+0x6000] ;  /* 0x00600000b12c783b */ /* 0x000ee40000000200 */
[----:B------:R-:W-:-:S02]  /*174d0*/  ISETP.GE.AND P5, PT, R6, R7, PT ;  /* 0x000000070600720c */ /* 0x000fc40003fa6270 */
        /* <DEDUP_REMOVED lines=9> */
[----:B------:R2:W-:Y:S01]  /*17570*/  MUFU.TANH R96, R20 ;  /* 0x0000001400607308 */ /* 0x0005e20000002400 */
[----:B------:R-:W-:Y:S01]  /*17580*/  FSEL R143, R143, -INF , !P6 ;  /* 0xff8000008f8f7808 */ /* 0x000fe20007000000 */
[----:B------:R-:W-:Y:S01]  /*17590*/  HMMA.16816.F32 R60, R16, R76, R36 ;  /* 0x0000004c103c723c */ /* 0x000fe20000001824 */
[----:B------:R-:W-:-:S02]  /*175a0*/  ISETP.GE.AND P0, PT, R6, R7, PT ;  /* 0x000000070600720c */ /* 0x000fc40003f06270 */
[----:B------:R-:W-:Y:S01]  /*175b0*/  ISETP.GE.AND P6, PT, R6, R5, PT ;  /* 0x000000050600720c */ /* 0x000fe20003fc6270 */
[----:B------:R-:W-:Y:S02]  /*175c0*/  VIADD R6, R4, 0x40 ;  /* 0x0000004004067836 */ /* 0x000fe40000000000 */
[----:B-1----:R-:W-:Y:S01]  /*175d0*/  HMMA.16816.F32 R36, R8, R52, R28 ;  /* 0x000000340824723c */ /* 0x002fe2000000181c */
[----:B------:R-:W-:Y:S02]  /*175e0*/  FSEL R138, R138, -INF , !P3 ;  /* 0xff8000008a8a7808 */ /* 0x000fe40005800000 */
[----:B------:R-:W-:-:S03]  /*175f0*/  FSEL R142, R142, -INF , !P5 ;  /* 0xff8000008e8e7808 */ /* 0x000fc60006800000 */
[----:B------:R-:W-:Y:S01]  /*17600*/  HMMA.16816.F32 R28, R24, R66, RZ ;  /* 0x00000042181c723c */ /* 0x000fe200000018ff */
[----:B------:R-:W1:Y:S01]  /*17610*/  LDSM.16.M88.4 R64, [R112+0x8800] ;  /* 0x008800007040783b */ /* 0x000e620000000200 */
[----:B--2---:R-:W-:Y:S01]  /*17620*/  FMUL.FTZ R20, R41, R3 ;  /* 0x0000000329147220 */ /* 0x004fe20000410000 */
[----:B------:R-:W-:-:S03]  /*17630*/  ISETP.GE.AND P3, PT, R6, R7, PT ;  /* 0x000000070600720c */ /* 0x000fc60003f66270 */
[----:B------:R2:W-:Y:S01]  /*17640*/  MUFU.TANH R97, R20 ;  /* 0x0000001400617308 */ /* 0x0005e20000002400 */
[----:B------:R-:W-:Y:S01]  /*17650*/  ISETP.GE.AND P5, PT, R6, R5, PT ;  /* 0x000000050600720c */ /* 0x000fe20003fa6270 */
[----:B------:R-:W-:Y:S01]  /*17660*/  VIADD R6, R4, 0x41 ;  /* 0x0000004104067836 */ /* 0x000fe20000000000 */
[----:B------:R-:W-:Y:S02]  /*17670*/  FSEL R135, R135, -INF , !P2 ;  /* 0xff80000087877808 */ /* 0x000fe40005000000 */
[----:B------:R-:W-:Y:S02]  /*17680*/  FSEL R144, R144, -INF , !P4 ;  /* 0xff80000090907808 */ /* 0x000fe40006000000 */
[C---:B------:R-:W-:Y:S02]  /*17690*/  ISETP.GE.AND P2, PT, R6.reuse, R7, PT ;  /* 0x000000070600720c */ /* 0x040fe40003f46270 */
[----:B------:R-:W-:Y:S01]  /*176a0*/  ISETP.GE.AND P4, PT, R6, R5, PT ;  /* 0x000000050600720c */ /* 0x000fe20003f86270 */
[----:B--2---:R-:W-:-:S04]  /*176b0*/  FMUL.FTZ R20, R42, R3 ;  /* 0x000000032a147220 */ /* 0x004fc80000410000 */
[----:B------:R2:W-:Y:S01]  /*176c0*/  MUFU.TANH R95, R20 ;  /* 0x00000014005f7308 */ /* 0x0005e20000002400 */
        /* <DEDUP_REMOVED lines=8> */
[----:B------:R-:W-:Y:S01]  /*17750*/  HMMA.16816.F32 R40, R24, R68, RZ ;  /* 0x000000441828723c */ /* 0x000fe200000018ff */
[----:B------:R-:W-:Y:S02]  /*17760*/  FSEL R137, R137, -INF , !P6 ;  /* 0xff80000089897808 */ /* 0x000fe40007000000 */
[----:B------:R-:W-:Y:S02]  /*17770*/  FSEL R153, R153, -INF , !P3 ;  /* 0xff80000099997808 */ /* 0x000fe40005800000 */
[----:B------:R-:W-:Y:S01]  /*17780*/  ISETP.GE.AND P6, PT, R6, R7, PT ;  /* 0x000000070600720c */ /* 0x000fe20003fc6270 */
[----:B------:R4:W1:Y:S01]  /*17790*/  MUFU.TANH R160, R21 ;  /* 0x0000001500a07308 */ /* 0x0008620000002400 */
[----:B--2---:R-:W-:-:S07]  /*177a0*/  FMUL.FTZ R20, R48, R3 ;  /* 0x0000000330147220 */ /* 0x004fce0000410000 */
[----:B------:R2:W1:Y:S01]  /*177b0*/  MUFU.TANH R93, R20 ;  /* 0x00000014005d7308 */ /* 0x0004620000002400 */
[----:B------:R-:W-:Y:S01]  /*177c0*/  ISETP.GE.AND P3, PT, R6, R5, PT ;  /* 0x000000050600720c */ /* 0x000fe20003f66270 */
[----:B------:R-:W-:Y:S02]  /*177d0*/  VIADD R6, R4, 0x50 ;  /* 0x0000005004067836 */ /* 0x000fe40000000000 */
[-C--:B----4-:R-:W-:Y:S01]  /*177e0*/  FMUL.FTZ R21, R51, R3.reuse ;  /* 0x0000000333157220 */ /* 0x090fe20000410000 */
[----:B------:R-:W-:Y:S02]  /*177f0*/  FSEL R147, R147, -INF , !P5 ;  /* 0xff80000093937808 */ /* 0x000fe40006800000 */
[----:B------:R-:W-:Y:S01]  /*17800*/  FSEL R151, R151, -INF , !P2 ;  /* 0xff80000097977808 */ /* 0x000fe20005000000 */
[----:B--2---:R-:W-:-:S04]  /*17810*/  FMUL.FTZ R20, R49, R3 ;  /* 0x0000000331147220 */ /* 0x004fc80000410000 */
[----:B------:R2:W-:Y:S01]  /*17820*/  MUFU.TANH R91, R20 ;  /* 0x00000014005b7308 */ /* 0x0005e20000002400 */
[C---:B------:R-:W-:Y:S02]  /*17830*/  ISETP.GE.AND P5, PT, R6.reuse, R7, PT ;  /* 0x000000070600720c */ /* 0x040fe40003fa6270 */
[----:B------:R-:W-:Y:S01]  /*17840*/  ISETP.GE.AND P2, PT, R6, R5, PT ;  /* 0x000000050600720c */ /* 0x000fe20003f46270 */
[----:B------:R-:W-:Y:S01]  /*17850*/  VIADD R6, R4, 0x51 ;  /* 0x0000005104067836 */ /* 0x000fe20000000000 */
[----:B------:R-:W-:Y:S01]  /*17860*/  FSEL R145, R145, -INF , !P4 ;  /* 0xff80000091917808 */ /* 0x000fe20006000000 */
[----:B--2---:R-:W-:Y:S02]  /*17870*/  FMUL.FTZ R20, R50, R3 ;  /* 0x0000000332147220 */ /* 0x004fe40000410000 */
[----:B------:R-:W-:Y:S01]  /*17880*/  HMMA.16816.F32 R48, R8, R54, R32 ;  /* 0x000000360830723c */ /* 0x000fe20000001820 */
[----:B------:R-:W-:Y:S01]  /*17890*/  FSEL R154, R154, -INF , !P1 ;  /* 0xff8000009a9a7808 */ /* 0x000fe20004800000 */
[----:B------:R2:W4:Y:S01]  /*178a0*/  MUFU.TANH R90, R20 ;  /* 0x00000014005a7308 */ /* 0x0005220000002400 */
[C---:B------:R-:W-:Y:S01]  /*178b0*/  ISETP.GE.AND P4, PT, R6.reuse, R7, PT ;  /* 0x000000070600720c */ /* 0x040fe20003f86270 */
[----:B------:R-:W-:Y:S02]  /*178c0*/  LDSM.16.M88.4 R52, [R176+0x9000] ;  /* 0x00900000b034783b */ /* 0x000fe40000000200 */
[----:B------:R-:W-:Y:S06]  /*178d0*/  HMMA.16816.F32 R32, R16, R78, R28 ;  /* 0x0000004e1020723c */ /* 0x000fec000000181c */
[----:B---3--:R-:W-:Y:S01]  /*178e0*/  HMMA.16816.F32 R28, R12, R44, R60 ;  /* 0x0000002c0c1c723c */ /* 0x008fe2000000183c */
[----:B------:R-:W3:Y:S01]  /*178f0*/  LDSM.16.M88.4 R60, [R177+0x6800] ;  /* 0x00680000b13c783b */ /* 0x000ee20000000200 */
[----:B------:R-:W-:Y:S01]  /*17900*/  ISETP.GE.AND P1, PT, R6, R5, PT ;  /* 0x000000050600720c */ /* 0x000fe20003f26270 */
[----:B------:R-:W-:-:S02]  /*17910*/  VIADD R6, R4, 0x58 ;  /* 0x0000005804067836 */ /* 0x000fc40000000000 */
[----:B--2---:R-:W-:Y:S01]  /*17920*/  FMUL.FTZ R20, R36, R3 ;  /* 0x0000000324147220 */ /* 0x004fe20000410000 */
[----:B------:R-:W-:-:S03]  /*17930*/  FSEL R141, R141, -INF , !P0 ;  /* 0xff8000008d8d7808 */ /* 0x000fc60004000000 */
[----:B------:R2:W-:Y:S01]  /*17940*/  MUFU.TANH R87, R20 ;  /* 0x0000001400577308 */ /* 0x0005e20000002400 */
[----:B------:R-:W-:Y:S02]  /*17950*/  FSEL R150, R150, -INF , !P6 ;  /* 0xff80000096967808 */ /* 0x000fe40007000000 */
[C---:B------:R-:W-:Y:S02]  /*17960*/  ISETP.GE.AND P0, PT, R6.reuse, R7, PT ;  /* 0x000000070600720c */ /* 0x040fe40003f06270 */
[----:B------:R-:W-:Y:S01]  /*17970*/  ISETP.GE.AND P6, PT, R6, R5, PT ;  /* 0x000000050600720c */ /* 0x000fe20003fc6270 */
[----:B------:R-:W-:Y:S02]  /*17980*/  VIADD R6, R4, 0x59 ;  /* 0x0000005904067836 */ /* 0x000fe40000000000 */
[----:B------:R1:W4:Y:S01]  /*17990*/  MUFU.TANH R89, R21 ;  /* 0x0000001500597308 */ /* 0x0003220000002400 */
[----:B------:R-:W-:Y:S01]  /*179a0*/  FSEL R148, R148, -INF , !P3 ;  /* 0xff80000094947808 */ /* 0x000fe20005800000 */
[----:B--2---:R-:W-:-:S06]  /*179b0*/  FMUL.FTZ R20, R37, R3 ;  /* 0x0000000325147220 */ /* 0x004fcc0000410000 */
[----:B------:R2:W-:Y:S01]  /*179c0*/  MUFU.TANH R86, R20 ;  /* 0x0000001400567308 */ /* 0x0005e20000002400 */
[----:B------:R-:W-:Y:S01]  /*179d0*/  FSEL R163, R163, -INF , !P5 ;  /* 0xff800000a3a37808 */ /* 0x000fe20006800000 */
[----:B-1----:R-:W-:Y:S01]  /*179e0*/  FMUL.FTZ R21, R39, R3 ;  /* 0x0000000327157220 */ /* 0x002fe20000410000 */
[C---:B------:R-:W-:Y:S02]  /*179f0*/  ISETP.GE.AND P3, PT, R6.reuse, R7, PT ;  /* 0x000000070600720c */ /* 0x040fe40003f66270 */
[----:B------:R-:W-:Y:S01]  /*17a00*/  ISETP.GE.AND P5, PT, R6, R5, PT ;  /* 0x000000050600720c */ /* 0x000fe20003fa6270 */
[----:B------:R-:W-:Y:S02]  /*17a10*/  VIADD R6, R4, 0x60 ;  /* 0x0000006004067836 */ /* 0x000fe40000000000 */
[----:B--2---:R-:W-:Y:S02]  /*17a20*/  FMUL.FTZ R20, R38, R3 ;  /* 0x0000000326147220 */ /* 0x004fe40000410000 */
[----:B------:R-:W-:Y:S02]  /*17a30*/  HMMA.16816.F32 R36, R16, R64, R40 ;  /* 0x000000401024723c */ /* 0x000fe40000001828 */
[----:B------:R1:W2:Y:S01]  /*17a40*/  MUFU.TANH R85, R20 ;  /* 0x0000001400557308 */ /* 0x0002a20000002400 */
[----:B------:R-:W-:-:S03]  /*17a50*/  FSEL R158, R158, -INF , !P2 ;  /* 0xff8000009e9e7808 */ /* 0x000fc60005000000 */
[----:B------:R-:W-:Y:S01]  /*17a60*/  HMMA.16816.F32 R40, R12, R46, R32 ;  /* 0x0000002e0c28723c */ /* 0x000fe20000001820 */
[----:B------:R-:W-:Y:S02]  /*17a70*/  FSEL R162, R162, -INF , !P4 ;  /* 0xff800000a2a27808 */ /* 0x000fe40006000000 */
[----:B------:R-:W-:-:S03]  /*17a80*/  ISETP.GE.AND P2, PT, R6, R7, PT ;  /* 0x000000070600720c */ /* 0x000fc60003f46270 */
[----:B------:R-:W-:Y:S01]  /*17a90*/  HMMA.16816.F32 R32, R8, R56, R28 ;  /* 0x000000380820723c */ /* 0x000fe2000000181c */
[----:B------:R-:W-:Y:S01]  /*17aa0*/  ISETP.GE.AND P4, PT, R6, R5, PT ;  /* 0x000000050600720c */ /* 0x000fe20003f86270 */
[----:B-1----:R-:W-:-:S04]  /*17ab0*/  FMUL.FTZ R20, R48, R3 ;  /* 0x0000000330147220 */ /* 0x002fc80000410000 */
[----:B------:R-:W-:Y:S01]  /*17ac0*/  HMMA.16816.F32 R28, R24, R70, RZ ;  /* 0x00000046181c723c */ /* 0x000fe200000018ff */
[----:B------:R-:W1:Y:S01]  /*17ad0*/  LDSM.16.M88.4 R68, [R182+0x6800] ;  /* 0x00680000b644783b */ /* 0x000e620000000200 */
[----:B------:R4:W-:Y:S01]  /*17ae0*/  MUFU.TANH R83, R20 ;  /* 0x0000001400537308 */ /* 0x0009e20000002400 */
[----:B------:R-:W-:Y:S01]  /*17af0*/  VIADD R6, R4, 0x61 ;  /* 0x0000006104067836 */ /* 0x000fe20000000000 */
[----:B------:R-:W-:Y:S02]  /*17b00*/  FSEL R155, R155, -INF , !P1 ;  /* 0xff8000009b9b7808 */ /* 0x000fe40004800000 */
[----:B------:R-:W-:Y:S02]  /*17b10*/  FSEL R165, R165, -INF , !P0 ;  /* 0xff800000a5a57808 */ /* 0x000fe40004000000 */
[C---:B------:R-:W-:Y:S02]  /*17b20*/  ISETP.GE.AND P1, PT, R6.reuse, R7, PT ;  /* 0x000000070600720c */ /* 0x040fe40003f26270 */
[----:B------:R-:W-:Y:S01]  /*17b30*/  ISETP.GE.AND P0, PT, R6, R5, PT ;  /* 0x000000050600720c */ /* 0x000fe20003f06270 */
[----:B------:R-:W-:-:S02]  /*17b40*/  VIADD R6, R4, 0x68 ;  /* 0x0000006804067836 */ /* 0x000fc40000000000 */
[----:B----4-:R-:W-:-:S04]  /*17b50*/  FMUL.FTZ R20, R49, R3 ;  /* 0x0000000331147220 */ /* 0x010fc80000410000 */
[----:B------:R4:W-:Y:S01]  /*17b60*/  MUFU.TANH R82, R20 ;  /* 0x0000001400527308 */ /* 0x0009e20000002400 */
[----:B------:R-:W-:Y:S02]  /*17b70*/  FSEL R152, R152, -INF , !P6 ;  /* 0xff80000098987808 */ /* 0x000fe40007000000 */
[----:B------:R-:W-:Y:S02]  /*17b80*/  FSEL R159, R159, -INF , !P3 ;  /* 0xff8000009f9f7808 */ /* 0x000fe40005800000 */
[C---:B------:R-:W-:Y:S02]  /*17b90*/  ISETP.GE.AND P6, PT, R6.reuse, R7, PT ;  /* 0x000000070600720c */ /* 0x040fe40003fc6270 */
[----:B------:R-:W-:Y:S01]  /*17ba0*/  ISETP.GE.AND P3, PT, R6, R5, PT ;  /* 0x000000050600720c */ /* 0x000fe20003f66270 */
[----:B------:R-:W-:Y:S02]  /*17bb0*/  VIADD R6, R4, 0x69 ;  /* 0x0000006904067836 */ /* 0x000fe40000000000 */
[----:B----4-:R-:W-:-:S04]  /*17bc0*/  FMUL.FTZ R20, R50, R3 ;  /* 0x0000000332147220 */ /* 0x010fc80000410000 */
[----:B------:R4:W-:Y:S01]  /*17bd0*/  MUFU.TANH R81, R20 ;  /* 0x0000001400517308 */ /* 0x0009e20000002400 */
[----:B---3--:R-:W-:Y:S01]  /*17be0*/  HMMA.16816.F32 R36, R12, R60, R36 ;  /* 0x0000003c0c24723c */ /* 0x008fe20000001824 */
[----:B------:R-:W-:Y:S02]  /*17bf0*/  FSEL R157, R157, -INF , !P5 ;  /* 0xff8000009d9d7808 */ /* 0x000fe40006800000 */
[----:B------:R-:W-:Y:S02]  /*17c00*/  FSEL R171, R171, -INF , !P2 ;  /* 0xff800000abab7808 */ /* 0x000fe40005000000 */
[C---:B------:R-:W-:Y:S02]  /*17c10*/  ISETP.GE.AND P5, PT, R6.reuse, R7, PT ;  /* 0x000000070600720c */ /* 0x040fe40003fa6270 */
[----:B------:R-:W-:Y:S01]  /*17c20*/  ISETP.GE.AND P2, PT, R6, R5, PT ;  /* 0x000000050600720c */ /* 0x000fe20003f46270 */
[----:B----4-:R-:W-:Y:S02]  /*17c30*/  FMUL.FTZ R20, R51, R3 ;  /* 0x0000000333147220 */ /* 0x010fe40000410000 */
[----:B------:R-:W3:Y:S01]  /*17c40*/  LDSM.16.M88.4 R48, [R112+0x9000] ;  /* 0x009000007030783b */ /* 0x000ee20000000200 */
[----:B------:R-:W-:Y:S01]  /*17c50*/  VIADD R6, R4, 0x70 ;  /* 0x0000007004067836 */ /* 0x000fe20000000000 */
[----:B------:R-:W-:Y:S01]  /*17c60*/  FSEL R166, R166, -INF , !P4 ;  /* 0xff800000a6a67808 */ /* 0x000fe20006000000 */
[----:B------:R-:W-:Y:S01]  /*17c70*/  HMMA.16816.F32 R44, R8, R58, R40 ;  /* 0x0000003a082c723c */ /* 0x000fe20000001828 */
[----:B------:R-:W-:-:S02]  /*17c80*/  FSEL R170, R170, -INF , !P1 ;  /* 0xff800000aaaa7808 */ /* 0x000fc40004800000 */
[C---:B------:R-:W-:Y:S02]  /*17c90*/  ISETP.GE.AND P4, PT, R6.reuse, R7, PT ;  /* 0x000000070600720c */ /* 0x040fe40003f86270 */
[----:B------:R-:W-:Y:S01]  /*17ca0*/  ISETP.GE.AND P1, PT, R6, R5, PT ;  /* 0x000000050600720c */ /* 0x000fe20003f26270 */
[----:B------:R-:W-:Y:S01]  /*17cb0*/  HMMA.16816.F32 R40, R16, R66, R28 ;  /* 0x000000421028723c */ /* 0x000fe2000000181c */
[----:B------:R-:W-:Y:S01]  /*17cc0*/  VIADD R6, R4, 0x71 ;  /* 0x0000007104067836 */ /* 0x000fe20000000000 */
[----:B------:R4:W-:Y:S01]  /*17cd0*/  MUFU.TANH R80, R20 ;  /* 0x0000001400507308 */ /* 0x0009e20000002400 */
[----:B------:R-:W-:Y:S01]  /*17ce0*/  FSEL R164, R164, -INF , !P0 ;  /* 0xff800000a4a47808 */ /* 0x000fe20004000000 */
[----:B------:R-:W2:Y:S02]  /*17cf0*/  LDSM.16.M88.4 R64, [R177+0x7000] ;  /* 0x00700000b140783b */ /* 0x000ea40000000200 */
[----:B------:R-:W-:Y:S01]  /*17d00*/  HMMA.16816.F32 R28, R24, R52, RZ ;  /* 0x00000034181c723c */ /* 0x000fe200000018ff */
[----:B------:R-:W-:-:S02]  /*17d10*/  FSEL R173, R173, -INF , !P6 ;  /* 0xff800000adad7808 */ /* 0x000fc40007000000 */
[C---:B------:R-:W-:Y:S02]  /*17d20*/  ISETP.GE.AND P0, PT, R6.reuse, R7, PT ;  /* 0x000000070600720c */ /* 0x040fe40003f06270 */
[----:B------:R-:W-:Y:S01]  /*17d30*/  ISETP.GE.AND P6, PT, R6, R5, PT ;  /* 0x000000050600720c */ /* 0x000fe20003fc6270 */
[----:B------:R-:W-:Y:S01]  /*17d40*/  VIADD R6, R4, 0x78 ;  /* 0x0000007804067836 */ /* 0x000fe20000000000 */
[----:B------:R-:W-:Y:S01]  /*17d50*/  FSEL R161, R161, -INF , !P3 ;  /* 0xff800000a1a17808 */ /* 0x000fe20005800000 */
[----:B----4-:R-:W-:Y:S01]  /*17d60*/  FMUL.FTZ R20, R32, R3 ;  /* 0x0000000320147220 */ /* 0x010fe20000410000 */
[----:B------:R-:W-:-:S03]  /*17d70*/  FSEL R169, R169, -INF , !P5 ;  /* 0xff800000a9a97808 */ /* 0x000fc60006800000 */
[----:B------:R4:W-:Y:S01]  /*17d80*/  MUFU.TANH R79, R20 ;  /* 0x00000014004f7308 */ /* 0x0009e20000002400 */
[C---:B------:R-:W-:Y:S02]  /*17d90*/  ISETP.GE.AND P3, PT, R6.reuse, R7, PT ;  /* 0x000000070600720c */ /* 0x040fe40003f66270 */
[----:B------:R-:W-:Y:S01]  /*17da0*/  ISETP.GE.AND P5, PT, R6, R5, PT ;  /* 0x000000050600720c */ /* 0x000fe20003fa6270 */
[----:B------:R-:W-:Y:S01]  /*17db0*/  VIADD R6, R4, 0x79 ;  /* 0x0000007904067836 */ /* 0x000fe20000000000 */
[----:B-1----:R-:W-:Y:S01]  /*17dc0*/  HMMA.16816.F32 R56, R8, R68, R36 ;  /* 0x000000440838723c */ /* 0x002fe20000001824 */
[----:B------:R-:W-:Y:S02]  /*17dd0*/  FSEL R167, R167, -INF , !P2 ;  /* 0xff800000a7a77808 */ /* 0x000fe40005000000 */
[----:B------:R-:W-:-:S03]  /*17de0*/  FSEL R195, R195, -INF , !P4 ;  /* 0xff800000c3c37808 */ /* 0x000fc60006000000 */
[----:B------:R-:W-:Y:S01]  /*17df0*/  HMMA.16816.F32 R36, R24, R54, RZ ;  /* 0x000000361824723c */ /* 0x000fe200000018ff */
[----:B------:R-:W1:Y:S01]  /*17e00*/  LDSM.16.M88.4 R52, [R176+0x9800] ;  /* 0x00980000b034783b */ /* 0x000e620000000200 */
[----:B----4-:R-:W-:-:S04]  /*17e10*/  FMUL.FTZ R20, R33, R3 ;  /* 0x0000000321147220 */ /* 0x010fc80000410000 */
[----:B------:R4:W-:Y:S01]  /*17e20*/  MUFU.TANH R78, R20 ;  /* 0x00000014004e7308 */ /* 0x0009e20000002400 */
[C---:B------:R-:W-:Y:S02]  /*17e30*/  ISETP.GE.AND P2, PT, R6.reuse, R7, PT ;  /* 0x000000070600720c */ /* 0x040fe40003f46270 */
[----:B------:R-:W-:Y:S01]  /*17e40*/  ISETP.GE.AND P4, PT, R6, R5, PT ;  /* 0x000000050600720c */ /* 0x000fe20003f86270 */
[----:B------:R-:W-:Y:S01]  /*17e50*/  VIADD R6, R4, 0x80 ;  /* 0x0000008004067836 */ /* 0x000fe20000000000 */
[----:B------:R-:W-:Y:S02]  /*17e60*/  FSEL R175, R175, -INF , !P1 ;  /* 0xff800000afaf7808 */ /* 0x000fe40004800000 */
[----:B------:R-:W-:Y:S01]  /*17e70*/  FSEL R192, R192, -INF , !P0 ;  /* 0xff800000c0c07808 */ /* 0x000fe20004000000 */
[----:B----4-:R-:W-:-:S04]  /*17e80*/  FMUL.FTZ R20, R34, R3 ;  /* 0x0000000322147220 */ /* 0x010fc80000410000 */
[----:B------:R4:W-:Y:S01]  /*17e90*/  MUFU.TANH R77, R20 ;  /* 0x00000014004d7308 */ /* 0x0009e20000002400 */
[C---:B------:R-:W-:Y:S02]  /*17ea0*/  ISETP.GE.AND P1, PT, R6.reuse, R7, PT ;  /* 0x000000070600720c */ /* 0x040fe40003f26270 */
[----:B------:R-:W-:Y:S01]  /*17eb0*/  ISETP.GE.AND P0, PT, R6, R5, PT ;  /* 0x000000050600720c */ /* 0x000fe20003f06270 */
[----:B------:R-:W-:Y:S01]  /*17ec0*/  VIADD R6, R4, 0x81 ;  /* 0x0000008104067836 */ /* 0x000fe20000000000 */
[----:B---3--:R-:W-:Y:S01]  /*17ed0*/  HMMA.16816.F32 R28, R16, R48, R28 ;  /* 0x00000030101c723c */ /* 0x008fe2000000181c */
[----:B------:R-:W-:Y:S02]  /*17ee0*/  FSEL R174, R174, -INF , !P6 ;  /* 0xff800000aeae7808 */ /* 0x000fe40007000000 */
[----:B------:R-:W-:Y:S01]  /*17ef0*/  FSEL R194, R194, -INF , !P3 ;  /* 0xff800000c2c27808 */ /* 0x000fe20005800000 */
[----:B----4-:R-:W-:Y:S02]  /*17f00*/  FMUL.FTZ R20, R35, R3 ;  /* 0x0000000323147220 */ /* 0x010fe40000410000 */
[----:B------:R-:W-:Y:S01]  /*17f10*/  HMMA.16816.F32 R32, R12, R62, R40 ;  /* 0x0000003e0c20723c */ /* 0x000fe20000001828 */
[C---:B------:R-:W-:Y:S01]  /*17f20*/  ISETP.GE.AND P6, PT, R6.reuse, R7, PT ;  /* 0x000000070600720c */ /* 0x040fe20003fc6270 */
[----:B------:R3:W-:Y:S01]  /*17f30*/  MUFU.TANH R76, R20 ;  /* 0x00000014004c7308 */ /* 0x0007e20000002400 */
[----:B------:R-:W-:Y:S01]  /*17f40*/  ISETP.GE.AND P3, PT, R6, R5, PT ;  /* 0x000000050600720c */ /* 0x000fe20003f66270 */
[----:B------:R-:W-:Y:S01]  /*17f50*/  VIADD R6, R4, 0x88 ;  /* 0x0000008804067836 */ /* 0x000fe20000000000 */
[----:B------:R-:W-:Y:S01]  /*17f60*/  FSEL R172, R172, -INF , !P5 ;  /* 0xff800000acac7808 */ /* 0x000fe20006800000 */
[----:B------:R-:W4:Y:S01]  /*17f70*/  LDSM.16.M88.4 R60, [R182+0x7000] ;  /* 0x00700000b63c783b */ /* 0x000f220000000200 */
[----:B------:R-:W-:Y:S01]  /*17f80*/  FSEL R193, R193, -INF , !P2 ;  /* 0xff800000c1c17808 */ /* 0x000fe20005000000 */
[----:B---3--:R-:W-:-:S04]  /*17f90*/  FMUL.FTZ R20, R44, R3 ;  /* 0x000000032c147220 */ /* 0x008fc80000410000 */
[----:B------:R3:W-:Y:S01]  /*17fa0*/  MUFU.TANH R75, R20 ;  /* 0x00000014004b7308 */ /* 0x0007e20000002400 */
[C---:B------:R-:W-:Y:S02]  /*17fb0*/  ISETP.GE.AND P5, PT, R6.reuse, R7, PT ;  /* 0x000000070600720c */ /* 0x040fe40003fa6270 */
[----:B------:R-:W-:Y:S01]  /*17fc0*/  ISETP.GE.AND P2, PT, R6, R5, PT ;  /* 0x000000050600720c */ /* 0x000fe20003f46270 */
[----:B------:R-:W-:Y:S01]  /*17fd0*/  VIADD R6, R4, 0x89 ;  /* 0x0000008904067836 */ /* 0x000fe20000000000 */
[----:B------:R-:W-:Y:S01]  /*17fe0*/  FSEL R188, R188, -INF , !P4 ;  /* 0xff800000bcbc7808 */ /* 0x000fe20006000000 */
[----:B---3--:R-:W-:-:S04]  /*17ff0*/  FMUL.FTZ R20, R45, R3 ;  /* 0x000000032d147220 */ /* 0x008fc80000410000 */
[----:B------:R3:W-:Y:S01]  /*18000*/  MUFU.TANH R74, R20 ;  /* 0x00000014004a7308 */ /* 0x0007e20000002400 */
[----:B------:R-:W-:Y:S02]  /*18010*/  FSEL R197, R179, -INF , !P1 ;  /* 0xff800000b3c57808 */ /* 0x000fe40004800000 */
[C---:B------:R-:W-:Y:S02]  /*18020*/  ISETP.GE.AND P4, PT, R6.reuse, R7, PT ;  /* 0x000000070600720c */ /* 0x040fe40003f86270 */
[----:B------:R-:W-:Y:S01]  /*18030*/  ISETP.GE.AND P1, PT, R6, R5, PT ;  /* 0x000000050600720c */ /* 0x000fe20003f26270 */
[----:B------:R-:W-:Y:S02]  /*18040*/  VIADD R6, R4, 0x90 ;  /* 0x0000009004067836 */ /* 0x000fe40000000000 */
[----:B---3--:R-:W-:-:S04]  /*18050*/  FMUL.FTZ R20, R46, R3 ;  /* 0x000000032e147220 */ /* 0x008fc80000410000 */
[----:B------:R3:W-:Y:S01]  /*18060*/  MUFU.TANH R73, R20 ;  /* 0x0000001400497308 */ /* 0x0007e20000002400 */
[----:B------:R-:W-:Y:S01]  /*18070*/  FSEL R160, R160, -INF , !P0 ;  /* 0xff800000a0a07808 */ /* 0x000fe20004000000 */
[----:B------:R-:W-:Y:S01]  /*18080*/  HMMA.16816.F32 R32, R8, R70, R32 ;  /* 0x000000460820723c */ /* 0x000fe20000001820 */
[----:B------:R-:W-:Y:S02]  /*18090*/  FSEL R196, R178, -INF , !P6 ;  /* 0xff800000b2c47808 */ /* 0x000fe40007000000 */
[C---:B------:R-:W-:Y:S02]  /*180a0*/  ISETP.GE.AND P0, PT, R6.reuse, R7, PT ;  /* 0x000000070600720c */ /* 0x040fe40003f06270 */
[----:B------:R-:W-:Y:S01]  /*180b0*/  ISETP.GE.AND P6, PT, R6, R5, PT ;  /* 0x000000050600720c */ /* 0x000fe20003fc6270 */
[----:B------:R-:W-:Y:S02]  /*180c0*/  VIADD R6, R4, 0x91 ;  /* 0x0000009104067836 */ /* 0x000fe40000000000 */
[----:B---3--:R-:W-:-:S02]  /*180d0*/  FMUL.FTZ R20, R47, R3 ;  /* 0x000000032f147220 */ /* 0x008fc40000410000 */
[----:B------:R-:W3:Y:S01]  /*180e0*/  LDSM.16.M88.4 R44, [R112+0x9800] ;  /* 0x00980000702c783b */ /* 0x000ee20000000200 */
[----:B--2---:R-:W-:Y:S01]  /*180f0*/  HMMA.16816.F32 R28, R12, R64, R28 ;  /* 0x000000400c1c723c */ /* 0x004fe2000000181c */
[----:B------:R-:W-:Y:S01]  /*18100*/  FSEL R156, R156, -INF , !P3 ;  /* 0xff8000009c9c7808 */ /* 0x000fe20005800000 */
[----:B------:R2:W-:Y:S01]  /*18110*/  MUFU.TANH R72, R20 ;  /* 0x0000001400487308 */ /* 0x0005e20000002400 */
[----:B------:R-:W-:Y:S02]  /*18120*/  FSEL R149, R149, -INF , !P5 ;  /* 0xff80000095957808 */ /* 0x000fe40006800000 */
[C---:B------:R-:W-:Y:S02]  /*18130*/  ISETP.GE.AND P3, PT, R6.reuse, R7, PT ;  /* 0x000000070600720c */ /* 0x040fe40003f66270 */
[----:B------:R-:W-:Y:S01]  /*18140*/  ISETP.GE.AND P5, PT, R6, R5, PT ;  /* 0x000000050600720c */ /* 0x000fe20003fa6270 */
[----:B------:R-:W-:Y:S01]  /*18150*/  VIADD R6, R4, 0x98 ;  /* 0x0000009804067836 */ /* 0x000fe20000000000 */
[----:B------:R-:W-:Y:S01]  /*18160*/  HMMA.16816.F32 R48, R16, R50, R36 ;  /* 0x000000321030723c */ /* 0x000fe20000001824 */
[----:B------:R-:W-:-:S02]  /*18170*/  FSEL R136, R136, -INF , !P2 ;  /* 0xff80000088887808 */ /* 0x000fc40005000000 */
[----:B------:R-:W-:-:S03]  /*18180*/  FSEL R146, R146, -INF , !P4 ;  /* 0xff80000092927808 */ /* 0x000fc60006000000 */
[----:B-1----:R-:W-:Y:S01]  /*18190*/  HMMA.16816.F32 R36, R24, R52, RZ ;  /* 0x000000341824723c */ /* 0x002fe200000018ff */
[----:B--2---:R-:W-:Y:S01]  /*181a0*/  FMUL.FTZ R20, R56, R3 ;  /* 0x0000000338147220 */ /* 0x004fe20000410000 */
[----:B------:R-:W-:-:S03]  /*181b0*/  ISETP.GE.AND P2, PT, R6, R7, PT ;  /* 0x000000070600720c */ /* 0x000fc60003f46270 */
[----:B------:R1:W-:Y:S01]  /*181c0*/  MUFU.TANH R69, R20 ;  /* 0x0000001400457308 */ /* 0x0003e20000002400 */
[----:B------:R-:W-:Y:S01]  /*181d0*/  ISETP.GE.AND P4, PT, R6, R5, PT ;  /* 0x000000050600720c */ /* 0x000fe20003f86270 */
[----:B------:R-:W-:Y:S01]  /*181e0*/  VIADD R6, R4, 0x99 ;  /* 0x0000009904067836 */ /* 0x000fe20000000000 */
[----:B------:R-:W-:Y:S01]  /*181f0*/  HMMA.16816.F32 R40, R24, R54, RZ ;  /* 0x000000361828723c */ /* 0x000fe200000018ff */
[----:B------:R-:W-:Y:S02]  /*18200*/  FSEL R139, R139, -INF , !P1 ;  /* 0xff8000008b8b7808 */ /* 0x000fe40004800000 */
[----:B------:R-:W-:Y:S02]  /*18210*/  FSEL R134, R134, -INF , !P0 ;  /* 0xff80000086867808 */ /* 0x000fe40004000000 */
[----:B------:R2:W3:Y:S01]  /*18220*/  MUFU.TANH R84, R21 ;  /* 0x0000001500547308 */ /* 0x0004e20000002400 */
[C---:B------:R-:W-:Y:S01]  /*18230*/  ISETP.GE.AND P1, PT, R6.reuse, R7, PT ;  /* 0x000000070600720c */ /* 0x040fe20003f26270 */
[----:B-1----:R-:W-:Y:S01]  /*18240*/  FMUL.FTZ R20, R57, R3 ;  /* 0x0000000339147220 */ /* 0x002fe20000410000 */
[----:B------:R-:W-:-:S05]  /*18250*/  ISETP.GE.AND P0, PT, R6, R5, PT ;  /* 0x000000050600720c */ /* 0x000fca0003f06270 */
[----:B------:R1:W-:Y:S01]  /*18260*/  MUFU.TANH R68, R20 ;  /* 0x0000001400447308 */ /* 0x0003e20000002400 */
[----:B------:R-:W-:Y:S02]  /*18270*/  VIADD R6, R4, 0xa0 ;  /* 0x000000a004067836 */ /* 0x000fe40000000000 */
[----:B--2---:R-:W-:Y:S01]  /*18280*/  FMUL.FTZ R21, R59, R3 ;  /* 0x000000033b157220 */ /* 0x004fe20000410000 */
[----:B------:R-:W-:Y:S02]  /*18290*/  FSEL R120, R120, -INF , !P6 ;  /* 0xff80000078787808 */ /* 0x000fe40007000000 */
[----:B------:R-:W-:Y:S02]  /*182a0*/  FSEL R125, R125, -INF , !P3 ;  /* 0xff8000007d7d7808 */ /* 0x000fe40005800000 */
[----:B------:R-:W-:Y:S01]  /*182b0*/  ISETP.GE.AND P6, PT, R6, R7, PT ;  /* 0x000000070600720c */ /* 0x000fe20003fc6270 */
[----:B-1----:R-:W-:Y:S02]  /*182c0*/  FMUL.FTZ R20, R58, R3 ;  /* 0x000000033a147220 */ /* 0x002fe40000410000 */
[----:B------:R-:W1:Y:S01]  /*182d0*/  LDSM.16.M88.4 R56, [R177+0x7800] ;  /* 0x00780000b138783b */ /* 0x000e620000000200 */
[----:B------:R-:W-:Y:S01]  /*182e0*/  ISETP.GE.AND P3, PT, R6, R5, PT ;  /* 0x000000050600720c */ /* 0x000fe20003f66270 */
[----:B------:R2:W-:Y:S01]  /*182f0*/  MUFU.TANH R65, R20 ;  /* 0x0000001400417308 */ /* 0x0005e20000002400 */
[----:B------:R-:W-:Y:S01]  /*18300*/  VIADD R6, R4, 0xa1 ;  /* 0x000000a104067836 */ /* 0x000fe20000000000 */
[----:B----4-:R-:W-:Y:S01]  /*18310*/  HMMA.16816.F32 R52, R8, R60, R28 ;  /* 0x0000003c0834723c */ /* 0x010fe2000000181c */
[----:B------:R-:W-:-:S02]  /*18320*/  FSEL R121, R121, -INF , !P5 ;  /* 0xff80000079797808 */ /* 0x000fc40006800000 */
[----:B------:R-:W-:Y:S02]  /*18330*/  FSEL R109, R109, -INF , !P2 ;  /* 0xff8000006d6d7808 */ /* 0x000fe40005000000 */
[C---:B------:R-:W-:Y:S02]  /*18340*/  ISETP.GE.AND P5, PT, R6.reuse, R7, PT ;  /* 0x000000070600720c */ /* 0x040fe40003fa6270 */
[----:B------:R-:W-:Y:S01]  /*18350*/  ISETP.GE.AND P2, PT, R6, R5, PT ;  /* 0x000000050600720c */ /* 0x000fe20003f46270 */
[----:B------:R-:W-:Y:S02]  /*18360*/  VIADD R6, R4, 0xa8 ;  /* 0x000000a804067836 */ /* 0x000fe40000000000 */
[----:B--2---:R-:W-:-:S04]  /*18370*/  FMUL.FTZ R20, R32, R3 ;  /* 0x0000000320147220 */ /* 0x004fc80000410000 */
[----:B------:R2:W-:Y:S01]  /*18380*/  MUFU.TANH R60, R20 ;  /* 0x00000014003c7308 */ /* 0x0005e20000002400 */
[----:B------:R-:W-:Y:S01]  /*18390*/  HMMA.16816.F32 R24, R12, R66, R48 ;  /* 0x000000420c18723c */ /* 0x000fe20000001830 */
[----:B------:R-:W-:Y:S02]  /*183a0*/  FSEL R99, R99, -INF , !P4 ;  /* 0xff80000063637808 */ /* 0x000fe40006000000 */
[----:B------:R-:W-:-:S03]  /*183b0*/  FSEL R107, R107, -INF , !P1 ;  /* 0xff8000006b6b7808 */ /* 0x000fc60004800000 */
[----:B---3--:R-:W-:Y:S01]  /*183c0*/  HMMA.16816.F32 R28, R16, R44, R36 ;  /* 0x0000002c101c723c */ /* 0x008fe20000001824 */
        /* <DEDUP_REMOVED lines=16> */
[----:B--2---:R-:W-:Y:S02]  /*184d0*/  FMUL.FTZ R20, R35, R3 ;  /* 0x0000000323147220 */ /* 0x004fe40000410000 */
[----:B------:R-:W-:Y:S01]  /*184e0*/  HMMA.16816.F32 R32, R16, R46, R40 ;  /* 0x0000002e1020723c */ /* 0x000fe20000001828 */
[----:B------:R-:W2:Y:S01]  /*184f0*/  LDSM.16.M88.4 R40, [R182+0x7800] ;  /* 0x00780000b628783b */ /* 0x000ea20000000200 */
[----:B------:R-:W-:Y:S01]  /*18500*/  VIADD R6, R4, 0xb1 ;  /* 0x000000b104067836 */ /* 0x000fe20000000000 */
[----:B------:R-:W-:-:S02]  /*18510*/  FSEL R94, R94, -INF , !P2 ;  /* 0xff8000005e5e7808 */ /* 0x000fc40005000000 */
[----:B------:R-:W-:Y:S01]  /*18520*/  FSEL R93, R93, -INF , !P4 ;  /* 0xff8000005d5d7808 */ /* 0x000fe20006000000 */
[----:B------:R-:W-:Y:S01]  /*18530*/  HMMA.16816.F32 R36, R8, R62, R24 ;  /* 0x0000003e0824723c */ /* 0x000fe20000001818 */
[----:B------:R-:W-:Y:S02]  /*18540*/  ISETP.GE.AND P2, PT, R6, R7, PT ;  /* 0x000000070600720c */ /* 0x000fe40003f46270 */
[----:B------:R-:W-:Y:S02]  /*18550*/  FSEL R90, R90, -INF , !P1 ;  /* 0xff8000005a5a7808 */ /* 0x000fe40004800000 */
[----:B------:R-:W-:Y:S01]  /*18560*/  FSEL R91, R91, -INF , !P0 ;  /* 0xff8000005b5b7808 */ /* 0x000fe20004000000 */
[----:B------:R-:W-:Y:S01]  /*18570*/  FMUL.FTZ R16, R52, R3 ;  /* 0x0000000334107220 */ /* 0x000fe20000410000 */
[----:B------:R-:W-:Y:S01]  /*18580*/  ISETP.GE.AND P4, PT, R6, R5, PT ;  /* 0x000000050600720c */ /* 0x000fe20003f86270 */
[----:B------:R-:W-:Y:S01]  /*18590*/  VIADD R6, R4, 0xb8 ;  /* 0x000000b804067836 */ /* 0x000fe20000000000 */
[----:B-1----:R-:W-:Y:S01]  /*185a0*/  HMMA.16816.F32 R24, R12, R56, R28 ;  /* 0x000000380c18723c */ /* 0x002fe2000000181c */
[----:B------:R-:W-:-:S02]  /*185b0*/  FSEL R89, R89, -INF , !P6 ;  /* 0xff80000059597808 */ /* 0x000fc40007000000 */
[----:B------:R-:W-:Y:S01]  /*185c0*/  FSEL R206, R87, -INF , !P3 ;  /* 0xff80000057ce7808 */ /* 0x000fe20005800000 */
[----:B------:R-:W1:Y:S01]  /*185d0*/  MUFU.TANH R64, R21 ;  /* 0x0000001500407308 */ /* 0x000e620000002400 */
[----:B------:R-:W-:Y:S01]  /*185e0*/  ISETP.GE.AND P1, PT, R6, R7, PT ;  /* 0x000000070600720c */ /* 0x000fe20003f26270 */
[----:B------:R-:W-:Y:S01]  /*185f0*/  FMUL.FTZ R18, R54, R3 ;  /* 0x0000000336127220 */ /* 0x000fe20000410000 */
[----:B------:R-:W-:Y:S01]  /*18600*/  ISETP.GE.AND P0, PT, R6, R5, PT ;  /* 0x000000050600720c */ /* 0x000fe20003f06270 */
[----:B------:R-:W-:Y:S01]  /*18610*/  VIADD R6, R4, 0xb9 ;  /* 0x000000b904067836 */ /* 0x000fe20000000000 */
[----:B------:R-:W-:Y:S03]  /*18620*/  HMMA.16816.F32 R12, R12, R58, R32 ;  /* 0x0000003a0c0c723c */ /* 0x000fe60000001820 */
[----:B------:R-:W3:Y:S01]  /*18630*/  MUFU.TANH R45, R20 ;  /* 0x00000014002d7308 */ /* 0x000ee20000002400 */
[C---:B------:R-:W-:Y:S01]  /*18640*/  ISETP.GE.AND P6, PT, R6.reuse, R7, PT ;  /* 0x000000070600720c */ /* 0x040fe20003fc6270 */
[----:B------:R-:W-:Y:S01]  /*18650*/  FMUL.FTZ R17, R55, R3 ;  /* 0x0000000337117220 */ /* 0x000fe20000410000 */
[----:B------:R-:W-:Y:S01]  /*18660*/  ISETP.GE.AND P3, PT, R6, R5, PT ;  /* 0x000000050600720c */ /* 0x000fe20003f66270 */
[----:B------:R-:W-:Y:S01]  /*18670*/  VIADD R6, R4, 0xc0 ;  /* 0x000000c004067836 */ /* 0x000fe20000000000 */
[----:B------:R-:W-:Y:S01]  /*18680*/  FSEL R87, R85, -INF , !P5 ;  /* 0xff80000055577808 */ /* 0x000fe20006800000 */
[----:B------:R-:W-:-:S04]  /*18690*/  DEPBAR.LE SB0, 0x0 ;  /* 0x000080000000791a */ /* 0x000fc80000000000 */
[----:B------:R4:W3:Y:S01]  /*186a0*/  MUFU.TANH R44, R16 ;  /* 0x00000010002c7308 */ /* 0x0008e20000002400 */
[----:B------:R-:W-:Y:S02]  /*186b0*/  FSEL R204, R86, -INF , !P2 ;  /* 0xff80000056cc7808 */ /* 0x000fe40005000000 */
        /* <DEDUP_REMOVED lines=10> */
[----:B------:R-:W-:Y:S02]  /*18760*/  FSEL R85, R81, -INF , !P0 ;  /* 0xff80000051557808 */ /* 0x000fe40004000000 */
[----:B------:R-:W-:Y:S01]  /*18770*/  FSEL R205, R82, -INF , !P6 ;  /* 0xff80000052cd7808 */ /* 0x000fe20007000000 */
[----:B--2---:R-:W-:Y:S01]  /*18780*/  HMMA.16816.F32 R24, R8, R40, R24 ;  /* 0x000000280818723c */ /* 0x004fe20000001818 */
[----:B------:R-:W-:Y:S01]  /*18790*/  FSEL R84, R80, -INF , !P3 ;  /* 0xff80000050547808 */ /* 0x000fe20005800000 */
[----:B----4-:R-:W-:Y:S01]  /*187a0*/  VIADD R16, R4, 0xc8 ;  /* 0x000000c804107836 */ /* 0x010fe20000000000 */
[----:B------:R-:W-:-:S04]  /*187b0*/  FSEL R212, R79, -INF , !P5 ;  /* 0xff8000004fd47808 */ /* 0x000fc80006800000 */
[C---:B------:R-:W-:Y:S02]  /*187c0*/  ISETP.GE.AND P0, PT, R16.reuse, R7, PT ;  /* 0x000000071000720c */ /* 0x040fe40003f06270 */
[----:B------:R-:W-:Y:S01]  /*187d0*/  ISETP.GE.AND P6, PT, R16, R5, PT ;  /* 0x000000051000720c */ /* 0x000fe20003fc6270 */
[----:B------:R-:W-:Y:S01]  /*187e0*/  FMUL.FTZ R16, R36, R3 ;  /* 0x0000000324107220 */ /* 0x000fe20000410000 */
[C---:B------:R-:W-:Y:S02]  /*187f0*/  ISETP.GE.AND P3, PT, R6.reuse, R7, PT ;  /* 0x000000070600720c */ /* 0x040fe40003f66270 */
[----:B------:R-:W-:Y:S01]  /*18800*/  ISETP.GE.AND P5, PT, R6, R5, PT ;  /* 0x000000050600720c */ /* 0x000fe20003fa6270 */
[----:B------:R-:W-:Y:S01]  /*18810*/  VIADD R6, R4, 0xd0 ;  /* 0x000000d004067836 */ /* 0x000fe20000000000 */
[----:B------:R2:W-:Y:S01]  /*18820*/  MUFU.TANH R28, R16 ;  /* 0x00000010001c7308 */ /* 0x0005e20000002400 */
[----:B------:R-:W-:Y:S02]  /*18830*/  FSEL R199, R77, -INF , !P2 ;  /* 0xff8000004dc77808 */ /* 0x000fe40005000000 */
[----:B------:R-:W-:-:S02]  /*18840*/  FSEL R211, R78, -INF , !P4 ;  /* 0xff8000004ed37808 */ /* 0x000fc40006000000 */
[C---:B------:R-:W-:Y:S02]  /*18850*/  ISETP.GE.AND P2, PT, R6.reuse, R7, PT ;  /* 0x000000070600720c */ /* 0x040fe40003f46270 */
[----:B------:R-:W-:Y:S01]  /*18860*/  ISETP.GE.AND P4, PT, R6, R5, PT ;  /* 0x000000050600720c */ /* 0x000fe20003f86270 */
[----:B------:R-:W-:Y:S01]  /*18870*/  VIADD R6, R4, 0xd8 ;  /* 0x000000d804067836 */ /* 0x000fe20000000000 */
[----:B------:R-:W-:Y:S02]  /*18880*/  FSEL R198, R76, -INF , !P1 ;  /* 0xff8000004cc67808 */ /* 0x000fe40004800000 */
[----:B------:R-:W-:Y:S01]  /*18890*/  FSEL R210, R75, -INF , !P0 ;  /* 0xff8000004bd27808 */ /* 0x000fe20004000000 */
[----:B--2---:R-:W-:Y:S01]  /*188a0*/  VIADD R16, R4, 0xd1 ;  /* 0x000000d104107836 */ /* 0x004fe20000000000 */
[----:B------:R-:W-:Y:S04]  /*188b0*/  HMMA.16816.F32 R12, R8, R42, R12 ;  /* 0x0000002a080c723c */ /* 0x000fe8000000180c */
[----:B------:R-:W-:-:S02]  /*188c0*/  ISETP.GE.AND P1, PT, R16, R7, PT ;  /* 0x000000071000720c */ /* 0x000fc40003f26270 */
[----:B------:R-:W-:Y:S01]  /*188d0*/  ISETP.GE.AND P0, PT, R16, R5, PT ;  /* 0x000000051000720c */ /* 0x000fe20003f06270 */
[----:B------:R-:W-:Y:S01]  /*188e0*/  FMUL.FTZ R16, R38, R3 ;  /* 0x0000000326107220 */ /* 0x000fe20000410000 */
[----:B------:R-:W-:Y:S01]  /*188f0*/  FSEL R200, R73, -INF , !P6 ;  /* 0xff80000049c87808 */ /* 0x000fe20007000000 */
[----:B------:R-:W-:Y:S01]  /*18900*/  VIADD R8, R4, 0xe1 ;  /* 0x000000e104087836 */ /* 0x000fe20000000000 */
[----:B------:R-:W-:Y:S01]  /*18910*/  FSEL R209, R74, -INF , !P3 ;  /* 0xff8000004ad17808 */ /* 0x000fe20005800000 */
[----:B------:R2:W-:Y:S01]  /*18920*/  MUFU.TANH R20, R16 ;  /* 0x0000001000147308 */ /* 0x0005e20000002400 */
[C---:B------:R-:W-:Y:S02]  /*18930*/  ISETP.GE.AND P6, PT, R6.reuse, R7, PT ;  /* 0x000000070600720c */ /* 0x040fe40003fc6270 */
[----:B------:R-:W-:Y:S01]  /*18940*/  ISETP.GE.AND P3, PT, R6, R5, PT ;  /* 0x000000050600720c */ /* 0x000fe20003f66270 */
[----:B------:R-:W-:Y:S01]  /*18950*/  VIADD R6, R4, 0xe0 ;  /* 0x000000e004067836 */ /* 0x000fe20000000000 */
[----:B-1----:R-:W-:-:S03]  /*18960*/  FSEL R207, R64, -INF , !P0 ;  /* 0xff80000040cf7808 */ /* 0x002fc60004000000 */
[----:B------:R-:W1:Y:S01]  /*18970*/  MUFU.TANH R29, R18 ;  /* 0x00000012001d7308 */ /* 0x000e620000002400 */
[----:B------:R-:W-:Y:S02]  /*18980*/  FSEL R213, R60, -INF , !P6 ;  /* 0xff8000003cd57808 */ /* 0x000fe40007000000 */
[----:B------:R-:W-:Y:S02]  /*18990*/  FSEL R214, R69, -INF , !P2 ;  /* 0xff80000045d67808 */ /* 0x000fe40005000000 */
[----:B------:R-:W-:-:S03]  /*189a0*/  FSEL R202, R65, -INF , !P4 ;  /* 0xff80000041ca7808 */ /* 0x000fc60006000000 */
[----:B------:R4:W1:Y:S01]  /*189b0*/  MUFU.TANH R30, R17 ;  /* 0x00000011001e7308 */ /* 0x0008620000002400 */
[----:B--2---:R-:W-:Y:S01]  /*189c0*/  VIADD R16, R4, 0xd9 ;  /* 0x000000d904107836 */ /* 0x004fe20000000000 */
[C---:B------:R-:W-:Y:S02]  /*189d0*/  ISETP.GE.AND P0, PT, R8.reuse, R7, PT ;  /* 0x000000070800720c */ /* 0x040fe40003f06270 */
[-C--:B------:R-:W-:Y:S01]  /*189e0*/  ISETP.GE.AND P6, PT, R8, R5.reuse, PT ;  /* 0x000000050800720c */ /* 0x080fe20003fc6270 */
[----:B------:R-:W-:Y:S01]  /*189f0*/  VIADD R8, R4, 0xe9 ;  /* 0x000000e904087836 */ /* 0x000fe20000000000 */
[----:B------:R-:W-:Y:S02]  /*18a00*/  ISETP.GE.AND P2, PT, R16, R5, PT ;  /* 0x000000051000720c */ /* 0x000fe40003f46270 */
[----:B------:R-:W-:Y:S02]  /*18a10*/  ISETP.GE.AND P4, PT, R6, R7, PT ;  /* 0x000000070600720c */ /* 0x000fe40003f86270 */
[----:B------:R-:W-:-:S02]  /*18a20*/  FSEL R217, R68, -INF , !P1 ;  /* 0xff80000044d97808 */ /* 0x000fc40004800000 */
[----:B------:R-:W-:Y:S01]  /*18a30*/  FSEL R201, R72, -INF , !P5 ;  /* 0xff80000048c97808 */ /* 0x000fe20006800000 */
[----:B----4-:R-:W-:Y:S01]  /*18a40*/  FMUL.FTZ R17, R37, R3 ;  /* 0x0000000325117220 */ /* 0x010fe20000410000 */
[----:B------:R-:W-:Y:S01]  /*18a50*/  ISETP.GE.AND P1, PT, R6, R5, PT ;  /* 0x000000050600720c */ /* 0x000fe20003f26270 */
[----:B------:R-:W-:Y:S01]  /*18a60*/  VIADD R6, R4, 0xe8 ;  /* 0x000000e804067836 */ /* 0x000fe20000000000 */
[----:B------:R-:W-:Y:S01]  /*18a70*/  ISETP.GE.AND P5, PT, R16, R7, PT ;  /* 0x000000071000720c */ /* 0x000fe20003fa6270 */
[----:B------:R2:W4:Y:S01]  /*18a80*/  MUFU.TANH R21, R17 ;  /* 0x0000001100157308 */ /* 0x0005220000002400 */
[-C--:B------:R-:W-:Y:S01]  /*18a90*/  FMUL.FTZ R16, R24, R3.reuse ;  /* 0x0000000318107220 */ /* 0x080fe20000410000 */
[----:B---3--:R-:W-:Y:S01]  /*18aa0*/  FSEL R218, R45, -INF , !P2 ;  /* 0xff8000002dda7808 */ /* 0x008fe20005000000 */
[----:B------:R-:W-:Y:S01]  /*18ab0*/  FMUL.FTZ R9, R25, R3 ;  /* 0x0000000319097220 */ /* 0x000fe20000410000 */
[----:B------:R-:W-:Y:S02]  /*18ac0*/  FSEL R222, R44, -INF , !P4 ;  /* 0xff8000002cde7808 */ /* 0x000fe40006000000 */
[----:B------:R-:W-:-:S02]  /*18ad0*/  ISETP.GE.AND P2, PT, R8, R7, PT ;  /* 0x000000070800720c */ /* 0x000fc40003f46270 */
[----:B------:R-:W-:Y:S01]  /*18ae0*/  ISETP.GE.AND P4, PT, R8, R5, PT ;  /* 0x000000050800720c */ /* 0x000fe20003f86270 */
[-C--:B------:R-:W-:Y:S01]  /*18af0*/  FMUL.FTZ R8, R27, R3.reuse ;  /* 0x000000031b087220 */ /* 0x080fe20000410000 */
[----:B------:R-:W-:Y:S01]  /*18b00*/  FSEL R208, R48, -INF , !P3 ;  /* 0xff80000030d07808 */ /* 0x000fe20005800000 */
[----:B------:R-:W-:Y:S01]  /*18b10*/  MUFU.TANH R18, R16 ;  /* 0x0000001000127308 */ /* 0x000fe20000002400 */
[----:B------:R-:W-:Y:S01]  /*18b20*/  FSEL R215, R49, -INF , !P5 ;  /* 0xff80000031d77808 */ /* 0x000fe20006800000 */
[----:B--2---:R-:W-:Y:S01]  /*18b30*/  FMUL.FTZ R17, R39, R3 ;  /* 0x0000000327117220 */ /* 0x004fe20000410000 */
[C---:B------:R-:W-:Y:S02]  /*18b40*/  ISETP.GE.AND P3, PT, R6.reuse, R7, PT ;  /* 0x000000070600720c */ /* 0x040fe40003f66270 */
[----:B------:R-:W-:-:S03]  /*18b50*/  ISETP.GE.AND P5, PT, R6, R5, PT ;  /* 0x000000050600720c */ /* 0x000fc60003fa6270 */
[----:B------:R-:W2:Y:S01]  /*18b60*/  MUFU.TANH R19, R17 ;  /* 0x0000001100137308 */ /* 0x000ea20000002400 */
[----:B------:R-:W-:Y:S01]  /*18b70*/  VIADD R6, R4, 0xf0 ;  /* 0x000000f004067836 */ /* 0x000fe20000000000 */
[----:B-1----:R-:W-:Y:S02]  /*18b80*/  FSEL R219, R29, -INF , !P1 ;  /* 0xff8000001ddb7808 */ /* 0x002fe40004800000 */
[----:B------:R-:W-:-:S04]  /*18b90*/  FSEL R223, R31, -INF , !P0 ;  /* 0xff8000001fdf7808 */ /* 0x000fc80004000000 */
[----:B------:R1:W-:Y:S01]  /*18ba0*/  MUFU.TANH R17, R9 ;  /* 0x0000000900117308 */ /* 0x0003e20000002400 */
[C---:B------:R-:W-:Y:S02]  /*18bb0*/  ISETP.GE.AND P1, PT, R6.reuse, R7, PT ;  /* 0x000000070600720c */ /* 0x040fe40003f26270 */
[----:B------:R-:W-:Y:S01]  /*18bc0*/  ISETP.GE.AND P0, PT, R6, R5, PT ;  /* 0x000000050600720c */ /* 0x000fe20003f06270 */
[----:B------:R-:W-:-:S04]  /*18bd0*/  VIADD R6, R4, 0xf8 ;  /* 0x000000f804067836 */ /* 0x000fc80000000000 */
[----:B------:R3:W2:Y:S01]  /*18be0*/  MUFU.TANH R11, R8 ;  /* 0x00000008000b7308 */ /* 0x0006a20000002400 */
[----:B------:R-:W-:Y:S02]  /*18bf0*/  FSEL R220, R30, -INF , !P6 ;  /* 0xff8000001edc7808 */ /* 0x000fe40007000000 */
[----:B------:R-:W-:Y:S01]  /*18c00*/  FSEL R224, R28, -INF , !P3 ;  /* 0xff8000001ce07808 */ /* 0x000fe20005800000 */
[----:B-1----:R-:W-:-:S04]  /*18c10*/  FMUL.FTZ R9, R26, R3 ;  /* 0x000000031a097220 */ /* 0x002fc80000410000 */
[----:B------:R1:W2:Y:S01]  /*18c20*/  MUFU.TANH R16, R9 ;  /* 0x0000000900107308 */ /* 0x0002a20000002400 */
[----:B---3--:R-:W-:Y:S01]  /*18c30*/  VIADD R8, R4, 0xf1 ;  /* 0x000000f104087836 */ /* 0x008fe20000000000 */
[----:B------:R-:W-:Y:S02]  /*18c40*/  FSEL R221, R20, -INF , !P5 ;  /* 0xff80000014dd7808 */ /* 0x000fe40006800000 */
[----:B----4-:R-:W-:Y:S02]  /*18c50*/  FSEL R225, R21, -INF , !P2 ;  /* 0xff80000015e17808 */ /* 0x010fe40005000000 */
[C---:B------:R-:W-:Y:S02]  /*18c60*/  ISETP.GE.AND P6, PT, R8.reuse, R7, PT ;  /* 0x000000070800720c */ /* 0x040fe40003fc6270 */
[----:B------:R-:W-:Y:S01]  /*18c70*/  ISETP.GE.AND P3, PT, R8, R5, PT ;  /* 0x000000050800720c */ /* 0x000fe20003f66270 */
[----:B------:R-:W-:Y:S01]  /*18c80*/  FMUL.FTZ R8, R13, R3 ;  /* 0x000000030d087220 */ /* 0x000fe20000410000 */
[----:B------:R-:W-:Y:S01]  /*18c90*/  ISETP.GE.AND P5, PT, R6, R7, PT ;  /* 0x000000070600720c */ /* 0x000fe20003fa6270 */
[----:B-1----:R-:W-:Y:S01]  /*18ca0*/  FMUL.FTZ R9, R12, R3 ;  /* 0x000000030c097220 */ /* 0x002fe20000410000 */
[----:B------:R-:W-:Y:S01]  /*18cb0*/  ISETP.GE.AND P2, PT, R6, R5, PT ;  /* 0x000000050600720c */ /* 0x000fe20003f46270 */
[----:B------:R-:W-:-:S02]  /*18cc0*/  VIADD R6, R4, 0xf9 ;  /* 0x000000f904067836 */ /* 0x000fc40000000000 */
[----:B------:R-:W1:Y:S01]  /*18cd0*/  MUFU.TANH R10, R9 ;  /* 0x00000009000a7308 */ /* 0x000e620000002400 */
[----:B--2---:R-:W-:Y:S02]  /*18ce0*/  FSEL R226, R19, -INF , !P4 ;  /* 0xff80000013e27808 */ /* 0x004fe40006000000 */
[----:B------:R-:W-:-:S05]  /*18cf0*/  FSEL R230, R18, -INF , !P1 ;  /* 0xff80000012e67808 */ /* 0x000fca0004800000 */
[----:B------:R2:W-:Y:S01]  /*18d00*/  MUFU.TANH R9, R8 ;  /* 0x0000000800097308 */ /* 0x0005e20000002400 */
[C---:B------:R-:W-:Y:S02]  /*18d10*/  ISETP.GE.AND P4, PT, R6.reuse, R7, PT ;  /* 0x000000070600720c */ /* 0x040fe40003f86270 */
[----:B------:R-:W-:Y:S02]  /*18d20*/  ISETP.GE.AND P1, PT, R6, R5, PT ;  /* 0x000000050600720c */ /* 0x000fe40003f26270 */
[----:B------:R-:W-:Y:S01]  /*18d30*/  FSEL R228, R11, -INF , !P3 ;  /* 0xff8000000be47808 */ /* 0x000fe20005800000 */
[----:B------:R-:W-:Y:S02]  /*18d40*/  VIADD R11, R177, 0x1000 ;  /* 0x00001000b10b7836 */ /* 0x000fe40000000000 */
[----:B--2---:R-:W-:-:S04]  /*18d50*/  FMUL.FTZ R8, R14, R3 ;  /* 0x000000030e087220 */ /* 0x004fc80000410000 */
[----:B------:R2:W3:Y:S01]  /*18d60*/  MUFU.TANH R6, R8 ;  /* 0x0000000800067308 */ /* 0x0004e20000002400 */
[C---:B------:R-:W-:Y:S02]  /*18d70*/  VIADD R12, R177.reuse, 0x2000 ;  /* 0x00002000b10c7836 */ /* 0x040fe40000000000 */
[----:B--2---:R-:W-:-:S05]  /*18d80*/  VIADD R8, R177, 0x800 ;  /* 0x00000800b1087836 */ /* 0x004fca0000000000 */
[----:B------:R2:W-:Y:S04]  /*18d90*/  STL [R1+0x50], R8 ;  /* 0x0000500801007387 */ /* 0x0005e80000100800 */
[----:B------:R4:W-:Y:S01]  /*18da0*/  STL [R1+0x54], R11 ;  /* 0x0000540b01007387 */ /* 0x0009e20000100800 */
[C---:B--2---:R-:W-:Y:S02]  /*18db0*/  VIADD R8, R177.reuse, 0x1800 ;  /* 0x00001800b1087836 */ /* 0x044fe40000000000 */
[----:B----4-:R-:W-:-:S03]  /*18dc0*/  VIADD R11, R177, 0x2800 ;  /* 0x00002800b10b7836 */ /* 0x010fc60000000000 */
[----:B------:R2:W-:Y:S04]  /*18dd0*/  STL [R1+0x58], R8 ;  /* 0x0000580801007387 */ /* 0x0005e80000100800 */
[----:B------:R4:W-:Y:S04]  /*18de0*/  STL [R1+0x5c], R12 ;  /* 0x00005c0c01007387 */ /* 0x0009e80000100800 */
[----:B------:R1:W-:Y:S01]  /*18df0*/  STL [R1+0x60], R11 ;  /* 0x0000600b01007387 */ /* 0x0003e20000100800 */
[C---:B--2---:R-:W-:Y:S02]  /*18e00*/  VIADD R8, R177.reuse, 0x3000 ;  /* 0x00003000b1087836 */ /* 0x044fe40000000000 */
[----:B----4-:R-:W-:-:S03]  /*18e10*/  VIADD R12, R177, 0x3800 ;  /* 0x00003800b10c7836 */ /* 0x010fc60000000000 */
[----:B------:R2:W-:Y:S01]  /*18e20*/  STL [R1+0x98], R8 ;  /* 0x0000980801007387 */ /* 0x0005e20000100800 */
[----:B-1----:R-:W-:-:S03]  /*18e30*/  VIADD R11, R177, 0x4000 ;  /* 0x00004000b10b7836 */ /* 0x002fc60000000000 */
[----:B------:R1:W-:Y:S04]  /*18e40*/  STL [R1+0x9c], R12 ;  /* 0x00009c0c01007387 */ /* 0x0003e80000100800 */
[----:B------:R4:W-:Y:S01]  /*18e50*/  STL [R1+0xa0], R11 ;  /* 0x0000a00b01007387 */ /* 0x0009e20000100800 */
[----:B------:R-:W-:Y:S02]  /*18e60*/  FSEL R231, R17, -INF , !P6 ;  /* 0xff80000011e77808 */ /* 0x000fe40007000000 */
[----:B------:R-:W-:Y:S01]  /*18e70*/  ISETP.GE.AND P6, PT, R4, R7, PT ;  /* 0x000000070400720c */ /* 0x000fe20003fc6270 */
[----:B------:R-:W-:Y:S01]  /*18e80*/  FMUL.FTZ R4, R92, R3 ;  /* 0x000000035c047220 */ /* 0x000fe20000410000 */
[C---:B--2---:R-:W-:Y:S02]  /*18e90*/  VIADD R8, R177.reuse, 0x4800 ;  /* 0x00004800b1087836 */ /* 0x044fe40000000000 */
[----:B-1----:R-:W-:-:S03]  /*18ea0*/  VIADD R12, R177, 0x5000 ;  /* 0x00005000b10c7836 */ /* 0x002fc60000000000 */
[----:B------:R1:W-:Y:S01]  /*18eb0*/  STL [R1+0xa4], R8 ;  /* 0x0000a40801007387 */ /* 0x0003e20000100800 */
[----:B----4-:R-:W-:-:S03]  /*18ec0*/  VIADD R11, R177, 0x5800 ;  /* 0x00005800b10b7836 */ /* 0x010fc60000000000 */
[----:B------:R2:W-:Y:S04]  /*18ed0*/  STL [R1+0xa8], R12 ;  /* 0x0000a80c01007387 */ /* 0x0005e80000100800 */
[----:B------:R4:W-:Y:S01]  /*18ee0*/  STL [R1+0xac], R11 ;  /* 0x0000ac0b01007387 */ /* 0x0009e20000100800 */
[----:B------:R-:W-:Y:S01]  /*18ef0*/  FMUL.FTZ R3, R15, R3 ;  /* 0x000000030f037220 */ /* 0x000fe20000410000 */
[----:B------:R-:W-:Y:S01]  /*18f00*/  MUFU.TANH R4, R4 ;  /* 0x0000000400047308 */ /* 0x000fe20000002400 */
[C---:B-1----:R-:W-:Y:S02]  /*18f10*/  VIADD R8, R177.reuse, 0x6000 ;  /* 0x00006000b1087836 */ /* 0x042fe40000000000 */
[----:B--2---:R-:W-:-:S03]  /*18f20*/  VIADD R12, R177, 0x6800 ;  /* 0x00006800b10c7836 */ /* 0x004fc60000000000 */
[----:B------:R1:W-:Y:S01]  /*18f30*/  STL [R1+0xb0], R8 ;  /* 0x0000b00801007387 */ /* 0x0003e20000100800 */
[----:B----4-:R-:W-:-:S03]  /*18f40*/  VIADD R11, R177, 0x7000 ;  /* 0x00007000b10b7836 */ /* 0x010fc60000000000 */
[----:B------:R2:W-:Y:S04]  /*18f50*/  STL [R1+0xb4], R12 ;  /* 0x0000b40c01007387 */ /* 0x0005e80000100800 */
[----:B------:R2:W-:Y:S01]  /*18f60*/  STL [R1+0xb8], R11 ;  /* 0x0000b80b01007387 */ /* 0x0005e20000100800 */
[----:B------:R-:W4:Y:S01]  /*18f70*/  MUFU.TANH R3, R3 ;  /* 0x0000000300037308 */ /* 0x000f220000002400 */
[----:B------:R-:W-:Y:S01]  /*18f80*/  ISETP.GT.AND P3, PT, R180, R181, PT ;  /* 0x000000b5b400720c */ /* 0x000fe20003f64270 */
[----:B-1----:R-:W-:-:S05]  /*18f90*/  VIADD R8, R177, 0x7800 ;  /* 0x00007800b1087836 */ /* 0x002fca0000000000 */
[----:B------:R2:W-:Y:S01]  /*18fa0*/  STL [R1+0xbc], R8 ;  /* 0x0000bc0801007387 */ /* 0x0005e20000100800 */
[----:B------:R-:W-:Y:S01]  /*18fb0*/  FSEL R227, R16, -INF , !P0 ;  /* 0xff80000010e37808 */ /* 0x000fe20004000000 */
[----:B------:R-:W-:Y:S01]  /*18fc0*/  BSSY B1, `(.L_x_2165) ;  /* 0x0000103000017945 */ /* 0x000fe20003800000 */
[----:B------:R-:W-:Y:S01]  /*18fd0*/  BAR.SYNC.DEFER_BLOCKING 0x0 ;  /* 0x0000000000007b1d */ /* 0x000fe20000010000 */
[----:B------:R-:W-:Y:S02]  /*18fe0*/  ISETP.NE.U32.AND P0, PT, R240, RZ, PT ;  /* 0x000000fff000720c */ /* 0x000fe40003f05070 */
[----:B------:R-:W-:Y:S02]  /*18ff0*/  FSEL R232, R10, -INF , !P5 ;  /* 0xff8000000ae87808 */ /* 0x000fe40006800000 */
[----:B------:R-:W-:Y:S02]  /*19000*/  ISETP.NE.AND.EX P0, PT, R241, RZ, PT, P0 ;  /* 0x000000fff100720c */ /* 0x000fe40003f05300 */
[----:B---3--:R-:W-:-:S02]  /*19010*/  FSEL R229, R6, -INF , !P2 ;  /* 0xff80000006e57808 */ /* 0x008fc40005000000 */
[----:B------:R-:W-:Y:S02]  /*19020*/  FSEL R233, R9, -INF , !P4 ;  /* 0xff80000009e97808 */ /* 0x000fe40006000000 */
[----:B----4-:R-:W-:Y:S02]  /*19030*/  FSEL R236, R3, -INF , !P1 ;  /* 0xff80000003ec7808 */ /* 0x010fe40004800000 */
[----:B------:R-:W-:Y:S01]  /*19040*/  FSEL R48, R4, -INF , !P6 ;  /* 0xff80000004307808 */ /* 0x000fe20007000000 */
[----:B------:R-:W-:Y:S06]  /*19050*/  @!P3 BRA `(.L_x_2166) ;  /* 0x0000000c00e4b947 */ /* 0x000fec0003800000 */
        /* <DEDUP_REMOVED lines=64> */
.L_x_2168:
[----:B------:R-:W3:Y:S02]  /*19460*/  LD.E R3, desc[UR6][R22.64+0x38] ;  /* 0x0000380616037980 */ /* 0x000ee4000c101900 */
[----:B---3--:R-:W-:-:S04]  /*19470*/  LEA R3, -R3, RZ, 0x8 ;  /* 0x000000ff03037211 */ /* 0x008fc800078e41ff */
[----:B------:R-:W-:Y:S02]  /*19480*/  SHF.R.S32.HI R4, RZ, 0x1f, R3 ;  /* 0x0000001fff047819 */ /* 0x000fe40000011403 */
.L_x_2169:
[----:B------:R-:W-:Y:S05]  /*19490*/  BSYNC B0 ;  /* 0x0000000000007941 */ /* 0x000fea0003800000 */
.L_x_2167:
[----:B------:R-:W3:Y:S01]  /*194a0*/  LDL R6, [R1] ;  /* 0x0000000001067983 */ /* 0x000ee20000100800 */
[----:B------:R-:W-:Y:S01]  /*194b0*/  BSSY B0, `(.L_x_2170) ;  /* 0x00000b0000007945 */ /* 0x000fe20003800000 */
[----:B---3--:R-:W-:-:S13]  /*194c0*/  ISETP.GE.AND P1, PT, R132, R6, PT ;  /* 0x000000068400720c */ /* 0x008fda0003f26270 */
[----:B------:R-:W-:Y:S01]  /*194d0*/  @!P1 IADD3 R6, P4, R3, R116, RZ ;  /* 0x0000007403069210 */ /* 0x000fe20007f9e0ff */
[----:B------:R-:W-:Y:S01]  /*194e0*/  @!P1 IMAD.MOV.U32 R14, RZ, RZ, R3 ;  /* 0x000000ffff0e9224 */ /* 0x000fe200078e0003 */
[----:B--2---:R-:W-:Y:S01]  /*194f0*/  @!P1 LEA R8, P2, R190, R3, 0x5 ;  /* 0x00000003be089211 */ /* 0x004fe200078428ff */
        /* <DEDUP_REMOVED lines=171> */
.L_x_2171:
[----:B------:R-:W-:Y:S05]  /*19fb0*/  BSYNC B0 ;  /* 0x0000000000007941 */ /* 0x000fea0003800000 */
.L_x_2170:
[----:B------:R-:W0:Y:S01]  /*19fc0*/  LDGDEPBAR ;  /* 0x00000000000079af */ /* 0x000e220000000000 */
[----:B------:R-:W-:-:S04]  /*19fd0*/  LEA R243, P1, R3, R243, 0x1 ;  /* 0x000000f303f37211 */ /* 0x000fc800078208ff */
[----:B------:R-:W-:-:S09]  /*19fe0*/  LEA.HI.X R239, R3, R239, R4, 0x1, P1 ;  /* 0x000000ef03ef7211 */ /* 0x000fd200008f0c04 */
.L_x_2166:
[----:B------:R-:W-:Y:S05]  /*19ff0*/  BSYNC B1 ;  /* 0x0000000000017941 */ /* 0x000fea0003800000 */
.L_x_2165:
        /* <DEDUP_REMOVED lines=887> */
.L_x_2174:
[----:B-1----:R-:W3:Y:S02]  /*1d770*/  LD.E R0, desc[UR6][R22.64+0x40] ;  /* 0x0000400616007980 */ /* 0x002ee4000c101900 */
[----:B---3--:R-:W-:-:S04]  /*1d780*/  LEA R0, -R0, RZ, 0x8 ;  /* 0x000000ff00007211 */ /* 0x008fc800078e41ff */
[----:B------:R-:W-:Y:S02]  /*1d790*/  SHF.R.S32.HI R3, RZ, 0x1f, R0 ;  /* 0x0000001fff037819 */ /* 0x000fe40000011400 */
.L_x_2175:
[----:B------:R-:W-:Y:S05]  /*1d7a0*/  BSYNC B0 ;  /* 0x0000000000007941 */ /* 0x000fea0003800000 */
.L_x_2173:
[----:B------:R-:W3:Y:S04]  /*1d7b0*/  LDL.LU R21, [R1+0x4c] ;  /* 0x00004c0001157983 */ /* 0x000ee80000300800 */
[----:B------:R-:W4:Y:S04]  /*1d7c0*/  LDL R20, [R1+0x154] ;  /* 0x0001540001147983 */ /* 0x000f280000100800 */
        /* <DEDUP_REMOVED lines=19> */
[----:B------:R-:W-:Y:S04]  /*1d900*/  STL [R1+0x174], R136 ;  /* 0x0001748801007387 */ /* 0x000fe80000100800 */
[----:B------:R-:W-:Y:S04]  /*1d910*/  STL [R1+0x170], R118 ;  /* 0x0001707601007387 */ /* 0x000fe80000100800 */
[----:B------:R-:W-:Y:S04]  /*1d920*/  STL [R1+0x16c], R116 ;  /* 0x00016c7401007387 */ /* 0x000fe80000100800 */
[----:B------:R-:W-:Y:S01]  /*1d930*/  STL [R1+0x168], R37 ;  /* 0x0001682501007387 */ /* 0x000fe20000100800 */
[----:B---3--:R-:W-:-:S02]  /*1d940*/  IMAD.MOV.U32 R50, RZ, RZ, R21 ;  /* 0x000000ffff327224 */ /* 0x008fc400078e0015 */
[----:B----4-:R-:W-:Y:S01]  /*1d950*/  IMAD.MOV.U32 R51, RZ, RZ, R20 ;  /* 0x000000ffff337224 */ /* 0x010fe200078e0014 */
[----:B--2---:R-:W-:Y:S01]  /*1d960*/  MOV R56, R19 ;  /* 0x0000001300387202 */ /* 0x004fe20000000f00 */
[----:B------:R-:W-:Y:S02]  /*1d970*/  IMAD.MOV.U32 R57, RZ, RZ, R18 ;  /* 0x000000ffff397224 */ /* 0x000fe400078e0012 */
[----:B------:R-:W-:Y:S02]  /*1d980*/  IMAD.MOV.U32 R58, RZ, RZ, R17 ;  /* 0x000000ffff3a7224 */ /* 0x000fe400078e0011 */
[----:B------:R-:W-:Y:S02]  /*1d990*/  IMAD.MOV.U32 R59, RZ, RZ, R16 ;  /* 0x000000ffff3b7224 */ /* 0x000fe400078e0010 */
[----:B------:R-:W-:Y:S02]  /*1d9a0*/  IMAD.MOV.U32 R62, RZ, RZ, R13 ;  /* 0x000000ffff3e7224 */ /* 0x000fe400078e000d */
[----:B------:R-:W-:-:S02]  /*1d9b0*/  IMAD.MOV.U32 R63, RZ, RZ, R12 ;  /* 0x000000ffff3f7224 */ /* 0x000fc400078e000c */
[----:B------:R-:W-:Y:S02]  /*1d9c0*/  IMAD.MOV.U32 R65, RZ, RZ, R11 ;  /* 0x000000ffff417224 */ /* 0x000fe400078e000b */
[----:B------:R-:W-:Y:S01]  /*1d9d0*/  IMAD.MOV.U32 R64, RZ, RZ, R10 ;  /* 0x000000ffff407224 */ /* 0x000fe200078e000a */
[----:B------:R-:W-:Y:S02]  /*1d9e0*/  MOV R55, R9 ;  /* 0x0000000900377202 */ /* 0x000fe40000000f00 */
[----:B------:R-:W-:Y:S01]  /*1d9f0*/  ISETP.GE.AND P1, PT, R132, R24, PT ;  /* 0x000000188400720c */ /* 0x000fe20003f26270 */
[----:B------:R-:W-:Y:S02]  /*1da00*/  IMAD.MOV.U32 R52, RZ, RZ, R4 ;  /* 0x000000ffff347224 */ /* 0x000fe400078e0004 */
[----:B------:R-:W-:Y:S02]  /*1da10*/  IMAD.MOV.U32 R54, RZ, RZ, R8 ;  /* 0x000000ffff367224 */ /* 0x000fe400078e0008 */
[----:B------:R-:W-:-:S02]  /*1da20*/  IMAD.MOV.U32 R66, RZ, RZ, R26 ;  /* 0x000000ffff427224 */ /* 0x000fc400078e001a */
[----:B------:R-:W-:Y:S02]  /*1da30*/  IMAD.MOV.U32 R53, RZ, RZ, R6 ;  /* 0x000000ffff357224 */ /* 0x000fe400078e0006 */
[----:B------:R-:W-:-:S04]  /*1da40*/  IMAD.MOV.U32 R27, RZ, RZ, R25 ;  /* 0x000000ffff1b7224 */ /* 0x000fc800078e0019 */
[----:B------:R-:W-:Y:S01]  /*1da50*/  @!P1 IADD3 R4, P2, R0, R168, RZ ;  /* 0x000000a800049210 */ /* 0x000fe20007f5e0ff */
[----:B------:R-:W-:Y:S01]  /*1da60*/  @!P1 IMAD.MOV.U32 R9, RZ, RZ, R3 ;  /* 0x000000ffff099224 */ /* 0x000fe200078e0003 */
[----:B------:R-:W-:Y:S01]  /*1da70*/  @!P1 MOV R8, R0 ;  /* 0x0000000000089202 */ /* 0x000fe20000000f00 */
[----:B------:R-:W-:Y:S02]  /*1da80*/  @!P1 IMAD R11, R27, 0x30, RZ ;  /* 0x000000301b0b9824 */ /* 0x000fe400078e02ff */
[----:B------:R-:W-:Y:S01]  /*1da90*/  @!P1 IMAD.X R6, R3, 0x1, R216, P2 ;  /* 0x0000000103069824 */ /* 0x000fe200010e06d8 */
[----:B------:R-:W-:Y:S01]  /*1daa0*/  @!P1 LEA R48, P2, R4, R234, 0x1 ;  /* 0x000000ea04309211 */ /* 0x000fe200078408ff */
[C---:B------:R-:W-:Y:S01]  /*1dab0*/  @!P1 IMAD.WIDE.U32 R8, R66.reuse, 0x30, R8 ;  /* 0x0000003042089825 */ /* 0x040fe200078e0008 */
[-C--:B------:R-:W-:Y:S02]  /*1dac0*/  @!P1 LEA R10, P4, R66, R0.reuse, 0x5 ;  /* 0x00000000420a9211 */ /* 0x080fe400078828ff */
[----:B------:R-:W-:Y:S01]  /*1dad0*/  @!P1 LEA.HI.X R49, R4, R235, R6, 0x1, P2 ;  /* 0x000000eb04319211 */ /* 0x000fe200010f0c06 */
[----:B------:R-:W-:Y:S01]  /*1dae0*/  @!P1 IMAD.IADD R11, R9, 0x1, R11 ;  /* 0x00000001090b9824 */ /* 0x000fe200078e020b */
[----:B------:R-:W-:-:S02]  /*1daf0*/  @!P1 LEA R4, P3, R66, R0, 0x6 ;  /* 0x0000000042049211 */ /* 0x000fc400078630ff */
[-CC-:B------:R-:W-:Y:S02]  /*1db00*/  @!P1 LEA.HI.X R12, R66, R3.reuse, R27.reuse, 0x5, P4 ;  /* 0x00000003420c9211 */ /* 0x180fe400020f2c1b */
[----:B------:R-:W-:Y:S02]  /*1db10*/  @!P1 LEA R44, P4, R8, R234, 0x1 ;  /* 0x000000ea082c9211 */ /* 0x000fe400078808ff */
[C---:B------:R-:W-:Y:S01]  /*1db20*/  @!P1 LEA.HI.X R13, R66.reuse, R3, R27, 0x6, P3 ;  /* 0x00000003420d9211 */ /* 0x040fe200018f341b */
[----:B------:R-:W-:Y:S01]  /*1db30*/  @!P1 IMAD.MOV.U32 R9, RZ, RZ, R3 ;  /* 0x000000ffff099224 */ /* 0x000fe200078e0003 */
[----:B------:R-:W-:Y:S02]  /*1db40*/  @!P1 LEA R6, P2, R66, R0, 0x7 ;  /* 0x0000000042069211 */ /* 0x000fe400078438ff */
[-C--:B------:R-:W-:Y:S02]  /*1db50*/  @!P1 LEA R42, P3, R4, R234.reuse, 0x1 ;  /* 0x000000ea042a9211 */ /* 0x080fe400078608ff */
[----:B------:R-:W-:Y:S01]  /*1db60*/  @!P1 LEA.HI.X R45, R8, R235, R11, 0x1, P4 ;  /* 0x000000eb082d9211 */ /* 0x000fe200020f0c0b */
[----:B------:R-:W-:Y:S01]  /*1db70*/  @!P1 IMAD.MOV.U32 R8, RZ, RZ, R0 ;  /* 0x000000ffff089224 */ /* 0x000fe200078e0000 */
[----:B------:R-:W-:-:S02]  /*1db80*/  @!P1 LEA R46, P5, R10, R234, 0x1 ;  /* 0x000000ea0a2e9211 */ /* 0x000fc400078a08ff */
[----:B------:R-:W-:Y:S01]  /*1db90*/  MOV R61, R14 ;  /* 0x0000000e003d7202 */ /* 0x000fe20000000f00 */
[C---:B------:R-:W-:Y:S01]  /*1dba0*/  @!P1 IMAD.WIDE.U32 R16, R66.reuse, 0x50, R8 ;  /* 0x0000005042109825 */ /* 0x040fe200078e0008 */
[----:B------:R-:W-:Y:S02]  /*1dbb0*/  @!P1 LEA.HI.X R14, R66, R3, R27, 0x7, P2 ;  /* 0x00000003420e9211 */ /* 0x000fe400010f3c1b */
[-C--:B------:R-:W-:Y:S01]  /*1dbc0*/  @!P1 LEA.HI.X R43, R4, R235.reuse, R13, 0x1, P3 ;  /* 0x000000eb042b9211 */ /* 0x080fe200018f0c0d */
[----:B------:R-:W-:Y:S01]  /*1dbd0*/  @!P1 IMAD R4, R27, 0x50, RZ ;  /* 0x000000501b049824 */ /* 0x000fe200078e02ff */
[----:B------:R-:W-:Y:S02]  /*1dbe0*/  @!P1 LEA R40, P2, R6, R234, 0x1 ;  /* 0x000000ea06289211 */ /* 0x000fe400078408ff */
[----:B------:R-:W-:Y:S01]  /*1dbf0*/  @!P1 LEA.HI.X R47, R10, R235, R12, 0x1, P5 ;  /* 0x000000eb0a2f9211 */ /* 0x000fe200028f0c0c */
[--C-:B------:R-:W-:Y:S01]  /*1dc00*/  @!P1 IMAD.MOV.U32 R11, RZ, RZ, R3.reuse ;  /* 0x000000ffff0b9224 */ /* 0x100fe200078e0003 */
[----:B------:R-:W-:Y:S01]  /*1dc10*/  @!P1 MOV R10, R0 ;  /* 0x00000000000a9202 */ /* 0x000fe20000000f00 */
[----:B------:R-:W-:Y:S01]  /*1dc20*/  @!P1 IMAD.MOV.U32 R18, RZ, RZ, R0 ;  /* 0x000000ffff129224 */ /* 0x000fe200078e0000 */
[----:B------:R-:W-:Y:S01]  /*1dc30*/  @!P1 MOV R21, R3 ;  /* 0x0000000300159202 */ /* 0x000fe20000000f00 */
[----:B------:R-:W-:Y:S01]  /*1dc40*/  @!P1 IMAD.MOV.U32 R19, RZ, RZ, R3 ;  /* 0x000000ffff139224 */ /* 0x000fe200078e0003 */
[----:B------:R-:W-:Y:S01]  /*1dc50*/  @!P1 LEA.HI.X R41, R6, R235, R14, 0x1, P2 ;  /* 0x000000eb06299211 */ /* 0x000fe200010f0c0e */
        /* <DEDUP_REMOVED lines=15> */
[----:B------:R-:W-:Y:S01]  /*1dd50*/  @!P1 IADD3 R9, R26, R9, RZ ;  /* 0x000000091a099210 */ /* 0x000fe20007ffe0ff */
[----:B------:R-:W-:Y:S01]  /*1dd60*/  @!P1 IMAD.IADD R6, R13, 0x1, R24 ;  /* 0x000000010d069824 */ /* 0x000fe200078e0218 */
[-C--:B------:R-:W-:Y:S01]  /*1dd70*/  @!P1 LEA R32, P4, R12, R234.reuse, 0x1 ;  /* 0x000000ea0c209211 */ /* 0x080fe200078808ff */
[----:B------:R-:W-:Y:S01]  /*1dd80*/  @!P1 IMAD.IADD R11, R11, 0x1, R25 ;  /* 0x000000010b0b9824 */ /* 0x000fe200078e0219 */
[-C--:B------:R-:W-:Y:S01]  /*1dd90*/  @!P1 LEA R30, P3, R10, R234.reuse, 0x1 ;  /* 0x000000ea0a1e9211 */ /* 0x080fe200078608ff */
[----:B------:R-:W-:Y:S01]  /*1dda0*/  @P1 STS.128 [R189+0xa000], RZ ;  /* 0x00a000ffbd001388 */ /* 0x000fe20000000c00 */
[----:B------:R-:W-:Y:S01]  /*1ddb0*/  @!P1 LEA R28, P2, R8, R234, 0x1 ;  /* 0x000000ea081c9211 */ /* 0x000fe200078408ff */
[----:B------:R-:W-:Y:S02]  /*1ddc0*/  @!P1 IMAD.MOV.U32 R16, RZ, RZ, R0 ;  /* 0x000000ffff109224 */ /* 0x000fe400078e0000 */
[----:B------:R-:W-:Y:S01]  /*1ddd0*/  @!PT LDS RZ, [RZ] ;  /* 0x00000000fffff984 */ /* 0x000fe20000000800 */
[----:B------:R-:W-:Y:S01]  /*1dde0*/  @!PT LDS RZ, [RZ] ;  /* 0x00000000fffff984 */ /* 0x000fe20000000800 */
[----:B------:R-:W-:Y:S01]  /*1ddf0*/  @!PT LDS RZ, [RZ] ;  /* 0x00000000fffff984 */ /* 0x000fe20000000800 */
[----:B------:R-:W-:Y:S01]  /*1de00*/  @!P1 LDGSTS.E.BYPASS.LTC128B.128 [R189+0xa000], desc[UR6][R114.64] ;  /* 0x0a00000072bd9fae */ /* 0x000fe2000b901d46 */
[----:B------:R-:W-:Y:S01]  /*1de10*/  @!P1 IMAD.MOV.U32 R17, RZ, RZ, R3 ;  /* 0x000000ffff119224 */ /* 0x000fe200078e0003 */
[----:B------:R-:W-:-:S02]  /*1de20*/  @!P1 LEA.HI.X R35, R14, R235, R4, 0x1, P5 ;  /* 0x000000eb0e239211 */ /* 0x000fc400028f0c04 */
[----:B------:R-:W-:Y:S01]  /*1de30*/  @P1 STS.128 [R189+0xa800], RZ ;  /* 0x00a800ffbd001388 */ /* 0x000fe20000000c00 */
[-C--:B------:R-:W-:Y:S01]  /*1de40*/  @!P1 LEA.HI.X R33, R12, R235.reuse, R6, 0x1, P4 ;  /* 0x000000eb0c219211 */ /* 0x080fe200020f0c06 */
[--C-:B------:R-:W-:Y:S01]  /*1de50*/  @!P1 IMAD.MOV.U32 R14, RZ, RZ, R0.reuse ;  /* 0x000000ffff0e9224 */ /* 0x100fe200078e0000 */
[-C--:B------:R-:W-:Y:S01]  /*1de60*/  @!P1 LEA.HI.X R31, R10, R235.reuse, R11, 0x1, P3 ;  /* 0x000000eb0a1f9211 */ /* 0x080fe200018f0c0b */
[----:B------:R-:W-:Y:S01]  /*1de70*/  @!PT LDS RZ, [RZ] ;  /* 0x00000000fffff984 */ /* 0x000fe20000000800 */
[----:B------:R-:W-:Y:S01]  /*1de80*/  @!PT LDS RZ, [RZ] ;  /* 0x00000000fffff984 */ /* 0x000fe20000000800 */
[----:B------:R-:W-:Y:S01]  /*1de90*/  @!PT LDS RZ, [RZ] ;  /* 0x00000000fffff984 */ /* 0x000fe20000000800 */
[----:B------:R-:W-:Y:S01]  /*1dea0*/  @!P1 LDGSTS.E.BYPASS.LTC128B.128 [R189+0xa800], desc[UR6][R48.64] ;  /* 0x0a80000030bd9fae */ /* 0x000fe2000b901d46 */
[----:B------:R-:W-:Y:S01]  /*1deb0*/  @!P1 LEA.HI.X R29, R8, R235, R9, 0x1, P2 ;  /* 0x000000eb081d9211 */ /* 0x000fe200010f0c09 */
[--C-:B------:R-:W-:Y:S01]  /*1dec0*/  @!P1 IMAD.MOV.U32 R10, RZ, RZ, R0.reuse ;  /* 0x000000ffff0a9224 */ /* 0x100fe200078e0000 */
[----:B------:R-:W-:Y:S01]  /*1ded0*/  @!P1 MOV R12, R0 ;  /* 0x00000000000c9202 */ /* 0x000fe20000000f00 */
[----:B------:R-:W-:Y:S01]  /*1dee0*/  @!P1 IMAD.MOV.U32 R8, RZ, RZ, R0 ;  /* 0x000000ffff089224 */ /* 0x000fe200078e0000 */
[----:B------:R-:W-:Y:S01]  /*1def0*/  @P1 STS.128 [R189+0xb000], RZ ;  /* 0x00b000ffbd001388 */ /* 0x000fe20000000c00 */
[----:B------:R-:W-:-:S02]  /*1df00*/  @!P1 IMAD R0, R27, 0xb0, RZ ;  /* 0x000000b01b009824 */ /* 0x000fc400078e02ff */
[----:B------:R-:W-:Y:S01]  /*1df10*/  @!P1 IMAD.WIDE.U32 R16, R66, 0xb0, R16 ;  /* 0x000000b042109825 */ /* 0x000fe200078e0010 */
[----:B------:R-:W-:Y:S01]  /*1df20*/  @!PT LDS RZ, [RZ] ;  /* 0x00000000fffff984 */ /* 0x000fe20000000800 */
[----:B------:R-:W-:Y:S01]  /*1df30*/  @!PT LDS RZ, [RZ] ;  /* 0x00000000fffff984 */ /* 0x000fe20000000800 */
[----:B------:R-:W-:Y:S01]  /*1df40*/  @!PT LDS RZ, [RZ] ;  /* 0x00000000fffff984 */ /* 0x000fe20000000800 */
[----:B------:R-:W-:Y:S01]  /*1df50*/  @!P1 LDGSTS.E.BYPASS.LTC128B.128 [R189+0xb000], desc[UR6][R46.64] ;  /* 0x0b0000002ebd9fae */ /* 0x000fe2000b901d46 */
[----:B------:R-:W-:Y:S02]  /*1df60*/  @!P1 MOV R9, R3 ;  /* 0x0000000300099202 */ /* 0x000fe40000000f00 */
        /* <DEDUP_REMOVED lines=15> */
[C---:B------:R-:W-:Y:S02]  /*1e060*/  @!P1 IMAD R6, R27.reuse, 0xc0, RZ ;  /* 0x000000c01b069824 */ /* 0x040fe400078e02ff */
[----:B------:R-:W-:Y:S01]  /*1e070*/  @!P1 IMAD.WIDE.U32 R14, R66, 0xc0, R14 ;  /* 0x000000c0420e9825 */ /* 0x000fe200078e000e */
[----:B------:R-:W-:Y:S04]  /*1e080*/  @P1 STS.128 [R189+0xc800], RZ ;  /* 0x00c800ffbd001388 */ /* 0x000fe80000000c00 */
        /* <DEDUP_REMOVED lines=9> */
[----:B------:R-:W-:Y:S01]  /*1e120*/  @!P1 IMAD.WIDE.U32 R12, R66, 0xd0, R12 ;  /* 0x000000d0420c9825 */ /* 0x000fe200078e000c */
[----:B------:R-:W-:Y:S01]  /*1e130*/  @!PT LDS RZ, [RZ] ;  /* 0x00000000fffff984 */ /* 0x000fe20000000800 */
[----:B------:R-:W-:Y:S01]  /*1e140*/  @!PT LDS RZ, [RZ] ;  /* 0x00000000fffff984 */ /* 0x000fe20000000800 */
[----:B------:R-:W-:Y:S01]  /*1e150*/  @!PT LDS RZ, [RZ] ;  /* 0x00000000fffff984 */ /* 0x000fe20000000800 */
[----:B------:R-:W-:Y:S01]  /*1e160*/  @!P1 LDGSTS.E.BYPASS.LTC128B.128 [R189+0xd000], desc[UR6][R34.64] ;  /* 0x0d00000022bd9fae */ /* 0x000fe2000b901d46 */
[----:B------:R-:W-:-:S02]  /*1e170*/  @!P1 LEA R24, P5, R14, R234, 0x1 ;  /* 0x000000ea0e189211 */ /* 0x000fc400078a08ff */
        /* <DEDUP_REMOVED lines=14> */
[----:B------:R1:W-:Y:S01]  /*1e260*/  @!P1 LDGSTS.E.BYPASS.LTC128B.128 [R189+0xe000], desc[UR6][R40.64] ;  /* 0x0e00000028bd9fae */ /* 0x0003e2000b901d46 */
[----:B------:R-:W-:Y:S01]  /*1e270*/  @!P1 IMAD.IADD R4, R4, 0x1, R11 ;  /* 0x0000000104049824 */ /* 0x000fe200078e020b */
[----:B------:R-:W-:Y:S02]  /*1e280*/  @!P1 IADD3 R6, R9, R18, RZ ;  /* 0x0000001209069210 */ /* 0x000fe40007ffe0ff */
[----:B------:R-:W-:Y:S01]  /*1e290*/  @P1 STS.128 [R189+0xe800], RZ ;  /* 0x00e800ffbd001388 */ /* 0x000fe20000000c00 */
[-C--:B------:R-:W-:Y:S02]  /*1e2a0*/  @!P1 LEA R18, P3, R10, R234.reuse, 0x1 ;  /* 0x000000ea0a129211 */ /* 0x080fe400078608ff */
[----:B------:R-:W-:Y:S01]  /*1e2b0*/  @!P1 LEA.HI.X R25, R14, R235, R0, 0x1, P5 ;  /* 0x000000eb0e199211 */ /* 0x000fe200028f0c00 */
[----:B------:R-:W-:Y:S01]  /*1e2c0*/  @!PT LDS RZ, [RZ] ;  /* 0x00000000fffff984 */ /* 0x000fe20000000800 */
[----:B------:R-:W-:Y:S01]  /*1e2d0*/  @!PT LDS RZ, [RZ] ;  /* 0x00000000fffff984 */ /* 0x000fe20000000800 */
[----:B------:R-:W-:Y:S01]  /*1e2e0*/  @!PT LDS RZ, [RZ] ;  /* 0x00000000fffff984 */ /* 0x000fe20000000800 */
[----:B------:R-:W-:Y:S01]  /*1e2f0*/  @!P1 LDGSTS.E.BYPASS.LTC128B.128 [R189+0xe800], desc[UR6][R30.64] ;  /* 0x0e8000001ebd9fae */ /* 0x000fe2000b901d46 */
[----:B------:R-:W-:-:S03]  /*1e300*/  @!P1 LEA R16, P2, R8, R234, 0x1 ;  /* 0x000000ea08109211 */ /* 0x000fc600078408ff */
[----:B------:R-:W-:Y:S01]  /*1e310*/  @P1 STS.128 [R189+0xf000], RZ ;  /* 0x00f000ffbd001388 */ /* 0x000fe20000000c00 */
[----:B------:R-:W-:-:S03]  /*1e320*/  @!P1 LEA.HI.X R21, R12, R235, R3, 0x1, P4 ;  /* 0x000000eb0c159211 */ /* 0x000fc600020f0c03 */
[----:B------:R-:W-:Y:S01]  /*1e330*/  @!PT LDS RZ, [RZ] ;  /* 0x00000000fffff984 */ /* 0x000fe20000000800 */
[----:B------:R-:W-:Y:S01]  /*1e340*/  @!PT LDS RZ, [RZ] ;  /* 0x00000000fffff984 */ /* 0x000fe20000000800 */
[----:B------:R-:W-:Y:S01]  /*1e350*/  @!PT LDS RZ, [RZ] ;  /* 0x00000000fffff984 */ /* 0x000fe20000000800 */
[----:B------:R2:W-:Y:S01]  /*1e360*/  @!P1 LDGSTS.E.BYPASS.LTC128B.128 [R189+0xf000], desc[UR6][R28.64] ;  /* 0x0f0000001cbd9fae */ /* 0x0005e2000b901d46 */
        /* <DEDUP_REMOVED lines=27> */
[----:B------:R-:W4:Y:S04]  /*1e520*/  LD.E R0, desc[UR6][R22.64+0x18c] ;  /* 0x00018c0616007980 */ /* 0x000f28000c101900 */
[----:B------:R-:W-:Y:S04]  /*1e530*/  LDSM.16.M88.4 R8, [R183] ;  /* 0x00000000b708783b */ /* 0x000fe80000000200 */
[----:B-1----:R-:W1:Y:S04]  /*1e540*/  LDSM.16.M88.4 R40, [R176+0x3800] ;  /* 0x00380000b028783b */ /* 0x002e680000000200 */
[----:B--2---:R-:W2:Y:S04]  /*1e550*/  LDSM.16.M88.4 R28, [R176+0x4800] ;  /* 0x00480000b01c783b */ /* 0x004ea80000000200 */
[----:B------:R-:W2:Y:S01]  /*1e560*/  LDSM.16.M88.4 R68, [R176+0x9000] ;  /* 0x00900000b044783b */ /* 0x000ea20000000200 */
[----:B------:R-:W-:-:S02]  /*1e570*/  IMAD.MOV.U32 R66, RZ, RZ, R63 ;  /* 0x000000ffff427224 */ /* 0x000fc400078e003f */
[----:B------:R-:W-:Y:S01]  /*1e580*/  IMAD.MOV.U32 R67, RZ, RZ, R62 ;  /* 0x000000ffff437224 */ /* 0x000fe200078e003e */
[----:B------:R-:W2:Y:S01]  /*1e590*/  LDSM.16.M88.4 R104, [R176+0x6000] ;  /* 0x00600000b068783b */ /* 0x000ea20000000200 */
[----:B------:R-:W-:Y:S01]  /*1e5a0*/  MOV R98, R51 ;  /* 0x0000003300627202 */ /* 0x000fe20000000f00 */
[----:B------:R-:W-:Y:S02]  /*1e5b0*/  IMAD.MOV.U32 R99, RZ, RZ, R50 ;  /* 0x000000ffff637224 */ /* 0x000fe400078e0032 */
[----:B------:R-:W2:Y:S01]  /*1e5c0*/  LDSM.16.M88.4 R100, [R176+0x6800] ;  /* 0x00680000b064783b */ /* 0x000ea20000000200 */
[----:B------:R-:W-:Y:S01]  /*1e5d0*/  IMAD.MOV.U32 R78, RZ, RZ, R59 ;  /* 0x000000ffff4e7224 */ /* 0x000fe200078e003b */
[----:B------:R-:W-:Y:S01]  /*1e5e0*/  MOV R230, R65 ;  /* 0x0000004100e67202 */ /* 0x000fe20000000f00 */
[----:B------:R-:W-:Y:S01]  /*1e5f0*/  IMAD.MOV.U32 R79, RZ, RZ, R58 ;  /* 0x000000ffff4f7224 */ /* 0x000fe200078e003a */
[----:B------:R-:W2:Y:S01]  /*1e600*/  LDSM.16.M88.4 R92, [R176+0x7000] ;  /* 0x00700000b05c783b */ /* 0x000ea20000000200 */
[----:B------:R-:W-:-:S02]  /*1e610*/  IMAD.MOV.U32 R96, RZ, RZ, R57 ;  /* 0x000000ffff607224 */ /* 0x000fc400078e0039 */
[----:B------:R-:W-:Y:S01]  /*1e620*/  IMAD.MOV.U32 R97, RZ, RZ, R56 ;  /* 0x000000ffff617224 */ /* 0x000fe200078e0038 */
[----:B------:R-:W2:Y:S01]  /*1e630*/  LDSM.16.M88.4 R48, [R176+0x2800] ;  /* 0x00280000b030783b */ /* 0x000ea20000000200 */
[----:B------:R-:W-:Y:S02]  /*1e640*/  IMAD.MOV.U32 R232, RZ, RZ, R67 ;  /* 0x000000ffffe87224 */ /* 0x000fe400078e0043 */
[----:B------:R-:W-:Y:S01]  /*1e650*/  IMAD.MOV.U32 R231, RZ, RZ, R66 ;  /* 0x000000ffffe77224 */ /* 0x000fe200078e0042 */
[----:B------:R-:W2:Y:S01]  /*1e660*/  LDSM.16.M88.4 R44, [R176+0x3000] ;  /* 0x00300000b02c783b */ /* 0x000ea20000000200 */
[----:B------:R-:W-:-:S03]  /*1e670*/  IMAD.MOV.U32 R229, RZ, RZ, R64 ;  /* 0x000000ffffe57224 */ /* 0x000fc600078e0040 */
[----:B------:R-:W2:Y:S04]  /*1e680*/  LDSM.16.M88.4 R32, [R176+0x4000] ;  /* 0x00400000b020783b */ /* 0x000ea80000000200 */
[----:B------:R-:W2:Y:S04]  /*1e690*/  LDSM.16.M88.4 R88, [R176+0x7800] ;  /* 0x00780000b058783b */ /* 0x000ea80000000200 */
[----:B------:R-:W2:Y:S04]  /*1e6a0*/  LDSM.16.M88.4 R12, [R176+0x2000] ;  /* 0x00200000b00c783b */ /* 0x000ea80000000200 */
[----:B---3--:R-:W3:Y:S04]  /*1e6b0*/  LDSM.16.M88.4 R24, [R176+0x5000] ;  /* 0x00500000b018783b */ /* 0x008ee80000000200 */
[----:B------:R-:W3:Y:S04]  /*1e6c0*/  LDSM.16.M88.4 R56, [R176+0x5800] ;  /* 0x00580000b038783b */ /* 0x000ee80000000200 */
[----:B------:R-:W3:Y:S04]  /*1e6d0*/  LDSM.16.M88.4 R84, [R176+0x8000] ;  /* 0x00800000b054783b */ /* 0x000ee80000000200 */
[----:B------:R-:W3:Y:S04]  /*1e6e0*/  LDSM.16.M88.4 R72, [R176+0x8800] ;  /* 0x00880000b048783b */ /* 0x000ee80000000200 */
[----:B------:R-:W3:Y:S01]  /*1e6f0*/  LDSM.16.M88.4 R64, [R176+0x9800] ;  /* 0x00980000b040783b */ /* 0x000ee20000000200 */
[C---:B-1----:R-:W-:Y:S01]  /*1e700*/  HMMA.16816.F32 R168, R8.reuse, R40, RZ ;  /* 0x0000002808a8723c */ /* 0x042fe200000018ff */
[----:B------:R-:W-:Y:S01]  /*1e710*/  MOV R77, R60 ;  /* 0x0000003c004d7202 */ /* 0x000fe20000000f00 */
[----:B------:R-:W-:Y:S01]  /*1e720*/  IMAD.MOV.U32 R76, RZ, RZ, R61 ;  /* 0x000000ffff4c7224 */ /* 0x000fe200078e003d */
[----:B----4-:R1:W-:Y:S03]  /*1e730*/  LDSM.16.M88.4 R16, [R99] ;  /* 0x000000006310783b */ /* 0x0103e60000000200 */
[C---:B------:R-:W-:Y:S01]  /*1e740*/  HMMA.16816.F32 R196, R8.reuse, R42, RZ ;  /* 0x0000002a08c4723c */ /* 0x040fe200000018ff */
[----:B------:R-:W-:Y:S01]  /*1e750*/  IMAD.MOV.U32 R188, RZ, RZ, R55 ;  /* 0x000000ffffbc7224 */ /* 0x000fe200078e0037 */
[----:B------:R-:W-:Y:S01]  /*1e760*/  MOV R228, R52 ;  /* 0x0000003400e47202 */ /* 0x000fe20000000f00 */
[----:B------:R-:W-:Y:S01]  /*1e770*/  IMAD.MOV.U32 R117, RZ, RZ, R54 ;  /* 0x000000ffff757224 */ /* 0x000fe200078e0036 */
[----:B------:R-:W-:Y:S02]  /*1e780*/  STL [R1+0x164], R36 ;  /* 0x0001642401007387 */ /* 0x000fe40000100800 */
[C---:B--2---:R-:W-:Y:S01]  /*1e790*/  HMMA.16816.F32 R128, R8.reuse, R28, RZ ;  /* 0x0000001c0880723c */ /* 0x044fe200000018ff */
[----:B------:R-:W-:Y:S01]  /*1e7a0*/  IMAD.MOV.U32 R113, RZ, RZ, R53 ;  /* 0x000000ffff717224 */ /* 0x000fe200078e0035 */
[----:B------:R-:W0:Y:S04]  /*1e7b0*/  LDGDEPBAR ;  /* 0x00000000000079af */ /* 0x000e280000000000 */
[C---:B------:R-:W-:Y:S01]  /*1e7c0*/  HMMA.16816.F32 R40, R8.reuse, R30, RZ ;  /* 0x0000001e0828723c */ /* 0x040fe200000018ff */
[----:B------:R-:W-:Y:S01]  /*1e7d0*/  IMAD.MOV.U32 R237, RZ, RZ, R96 ;  /* 0x000000ffffed7224 */ /* 0x000fe200078e0060 */
[----:B------:R-:W-:Y:S01]  /*1e7e0*/  MOV R252, R78 ;  /* 0x0000004e00fc7202 */ /* 0x000fe20000000f00 */
[----:B------:R-:W-:Y:S01]  /*1e7f0*/  IMAD.MOV.U32 R134, RZ, RZ, R98 ;  /* 0x000000ffff867224 */ /* 0x000fe200078e0062 */
[----:B------:R-:W2:Y:S02]  /*1e800*/  LDSM.16.M88.4 R52, [R112+0x2000] ;  /* 0x002000007034783b */ /* 0x000ea40000000200 */
[----:B------:R-:W-:Y:S01]  /*1e810*/  HMMA.16816.F32 R28, R8, R70, RZ ;  /* 0x00000046081c723c */ /* 0x000fe200000018ff */
[----:B------:R-:W-:-:S02]  /*1e820*/  IMAD.MOV.U32 R119, RZ, RZ, R97 ;  /* 0x000000ffff777224 */ /* 0x000fc400078e0061 */
[----:B------:R-:W-:-:S03]  /*1e830*/  IMAD.MOV.U32 R238, RZ, RZ, R79 ;  /* 0x000000ffffee7224 */ /* 0x000fc600078e004f */
[----:B------:R-:W-:Y:S01]  /*1e840*/  HMMA.16816.F32 R216, R8, R104, RZ ;  /* 0x0000006808d8723c */ /* 0x000fe200000018ff */
[----:B------:R-:W-:Y:S02]  /*1e850*/  IMAD.MOV.U32 R242, RZ, RZ, R77 ;  /* 0x000000fffff27224 */ /* 0x000fe400078e004d */
[----:B------:R-:W-:-:S03]  /*1e860*/  IMAD.MOV.U32 R233, RZ, RZ, R76 ;  /* 0x000000ffffe97224 */ /* 0x000fc600078e004c */
[----:B------:R-:W-:Y:S01]  /*1e870*/  HMMA.16816.F32 R212, R8, R106, RZ ;  /* 0x0000006a08d4723c */ /* 0x000fe200000018ff */
[----:B------:R-:W-:-:S05]  /*1e880*/  IMAD.MOV.U32 R6, RZ, RZ, R237 ;  /* 0x000000ffff067224 */ /* 0x000fca00078e00ed */
[C---:B------:R-:W-:Y:S06]  /*1e890*/  HMMA.16816.F32 R208, R8.reuse, R100, RZ ;  /* 0x0000006408d0723c */ /* 0x040fec00000018ff */
[C---:B------:R-:W-:Y:S01]  /*1e8a0*/  HMMA.16816.F32 R104, R8.reuse, R102, RZ ;  /* 0x000000660868723c */ /* 0x040fe200000018ff */
[----:B------:R-:W-:Y:S01]  /*1e8b0*/  IMAD.MOV.U32 R38, RZ, RZ, R31 ;  /* 0x000000ffff267224 */ /* 0x000fe200078e001f */
[----:B------:R-:W-:Y:S01]  /*1e8c0*/  MOV R3, R28 ;  /* 0x0000001c00037202 */ /* 0x000fe20000000f00 */
[----:B------:R-:W-:Y:S02]  /*1e8d0*/  IMAD.MOV.U32 R237, RZ, RZ, R29 ;  /* 0x000000ffffed7224 */ /* 0x000fe400078e001d */
[----:B------:R-:W-:Y:S01]  /*1e8e0*/  IMAD.MOV.U32 R37, RZ, RZ, R30 ;  /* 0x000000ffff257224 */ /* 0x000fe200078e001e */
        /* <DEDUP_REMOVED lines=9> */
[C---:B------:R-:W-:Y:S01]  /*1e980*/  HMMA.16816.F32 R60, R8.reuse, R14, RZ ;  /* 0x0000000e083c723c */ /* 0x040fe200000018ff */
[----:B------:R-:W1:Y:S05]  /*1e990*/  LDSM.16.M88.4 R12, [R112+0x3000] ;  /* 0x00300000700c783b */ /* 0x000e6a0000000200 */
[C---:B------:R-:W-:Y:S06]  /*1e9a0*/  HMMA.16816.F32 R44, R8.reuse, R46, RZ ;  /* 0x0000002e082c723c */ /* 0x040fec00000018ff */
[C---:B---3--:R-:W-:Y:S06]  /*1e9b0*/  HMMA.16816.F32 R32, R8.reuse, R24, RZ ;  /* 0x000000180820723c */ /* 0x048fec00000018ff */
[C---:B------:R-:W-:Y:S01]  /*1e9c0*/  HMMA.16816.F32 R172, R8.reuse, R26, RZ ;  /* 0x0000001a08ac723c */ /* 0x040fe200000018ff */
[----:B------:R-:W-:Y:S05]  /*1e9d0*/  LDSM.16.M88.4 R24, [R112+0x2800] ;  /* 0x002800007018783b */ /* 0x000fea0000000200 */
        /* <DEDUP_REMOVED lines=9> */
[----:B------:R-:W-:-:S15]  /*1ea70*/  HMMA.16816.F32 R8, R8, R66, RZ ;  /* 0x000000420808723c */ /* 0x000fde00000018ff */
[----:B------:R-:W-:-:S09]  /*1ea80*/  NOP ;  /* 0x0000000000007918 */ /* 0x000fd20000000000 */
[----:B------:R-:W-:Y:S01]  /*1ea90*/  IMAD.MOV.U32 R20, RZ, RZ, R9 ;  /* 0x000000ffff147224 */ /* 0x000fe200078e0009 */
[----:B------:R-:W-:Y:S01]  /*1eaa0*/  MOV R4, R11 ;  /* 0x0000000b00047202 */ /* 0x000fe20000000f00 */
[----:B------:R-:W-:Y:S02]  /*1eab0*/  IMAD.MOV.U32 R136, RZ, RZ, R10 ;  /* 0x000000ffff887224 */ /* 0x000fe400078e000a */
[----:B------:R-:W-:Y:S02]  /*1eac0*/  IMAD.MOV.U32 R118, RZ, RZ, R8 ;  /* 0x000000ffff767224 */ /* 0x000fe400078e0008 */
[----:B------:R-:W3:Y:S01]  /*1ead0*/  LDSM.16.M88.4 R8, [R112+0x3800] ;  /* 0x003800007008783b */ /* 0x000ee20000000200 */
[C---:B--2---:R-:W-:Y:S06]  /*1eae0*/  HMMA.16816.F32 R64, R16.reuse, R54, R60 ;  /* 0x000000361040723c */ /* 0x044fec000000183c */
[C---:B-1----:R-:W-:Y:S06]  /*1eaf0*/  HMMA.16816.F32 R56, R16.reuse, R12, R108 ;  /* 0x0000000c1038723c */ /* 0x042fec000000186c */
[C---:B------:R-:W-:Y:S01]  /*1eb00*/  HMMA.16816.F32 R60, R16.reuse, R14, R44 ;  /* 0x0000000e103c723c */ /* 0x040fe2000000182c */
[----:B------:R-:W1:Y:S01]  /*1eb10*/  LDSM.16.M88.4 R12, [R112+0x5000] ;  /* 0x00500000700c783b */ /* 0x000e620000000200 */
[----:B------:R-:W-:Y:S01]  /*1eb20*/  IMAD.MOV.U32 R234, RZ, RZ, R135 ;  /* 0x000000ffffea7224 */ /* 0x000fe200078e0087 */
[----:B------:R-:W-:Y:S01]  /*1eb30*/  MOV R235, R238 ;  /* 0x000000ee00eb7202 */ /* 0x000fe20000000f00 */
[----:B------:R-:W-:Y:S01]  /*1eb40*/  IMAD.MOV.U32 R135, RZ, RZ, R134 ;  /* 0x000000ffff877224 */ /* 0x000fe200078e0086 */
[----:B------:R-:W-:Y:S01]  /*1eb50*/  MOV R116, R30 ;  /* 0x0000001e00747202 */ /* 0x000fe20000000f00 */
[----:B------:R-:W-:Y:S01]  /*1eb60*/  IMAD.MOV.U32 R238, RZ, RZ, R31 ;  /* 0x000000ffffee7224 */ /* 0x000fe200078e001f */
[----:B------:R-:W-:Y:S01]  /*1eb70*/  HMMA.16816.F32 R80, R16, R52, R80 ;  /* 0x000000341050723c */ /* 0x000fe20000001850 */
[----:B------:R-:W-:Y:S01]  /*1eb80*/  IMAD.MOV.U32 R134, RZ, RZ, R28 ;  /* 0x000000ffff867224 */ /* 0x000fe200078e001c */
[----:B------:R-:W-:Y:S01]  /*1eb90*/  LDSM.16.M88.4 R44, [R177] ;  /* 0x00000000b12c783b */ /* 0x000fe20000000200 */
[----:B------:R-:W-:-:S03]  /*1eba0*/  IMAD.MOV.U32 R21, RZ, RZ, R29 ;  /* 0x000000ffff157224 */ /* 0x000fc600078e001d */
[----:B------:R-:W-:Y:S01]  /*1ebb0*/  LDSM.16.M88.4 R28, [R112+0x4000] ;  /* 0x00400000701c783b */ /* 0x000fe20000000200 */
[C---:B---3--:R-:W-:Y:S06]  /*1ebc0*/  HMMA.16816.F32 R68, R16.reuse, R8, R168 ;  /* 0x000000081044723c */ /* 0x048fec00000018a8 */
[----:B------:R-:W-:Y:S01]  /*1ebd0*/  HMMA.16816.F32 R196, R16, R10, R196 ;  /* 0x0000000a10c4723c */ /* 0x000fe200000018c4 */
[----:B------:R-:W2:Y:S01]  /*1ebe0*/  LDSM.16.M88.4 R8, [R112+0x5800] ;  /* 0x005800007008783b */ /* 0x000ea20000000200 */
[----:B------:R-:W-:Y:S02]  /*1ebf0*/  IMAD.MOV.U32 R84, RZ, RZ, R50 ;  /* 0x000000ffff547224 */ /* 0x000fe400078e0032 */
[----:B------:R-:W-:-:S02]  /*1ec00*/  IMAD.MOV.U32 R236, RZ, RZ, R51 ;  /* 0x000000ffffec7224 */ /* 0x000fc400078e0033 */
[----:B------:R-:W-:Y:S01]  /*1ec10*/  IMAD.MOV.U32 R39, RZ, RZ, R48 ;  /* 0x000000ffff277224 */ /* 0x000fe200078e0030 */
[----:B------:R-:W-:Y:S01]  /*1ec20*/  HMMA.16816.F32 R52, R16, R26, R96 ;  /* 0x0000001a1034723c */ /* 0x000fe20000001860 */
[----:B------:R-:W-:-:S05]  /*1ec30*/  IMAD.MOV.U32 R36, RZ, RZ, R49 ;  /* 0x000000ffff247224 */ /* 0x000fca00078e0031 */
[C---:B------:R-:W-:Y:S01]  /*1ec40*/  HMMA.16816.F32 R48, R16.reuse, R24, R76 ;  /* 0x000000181030723c */ /* 0x040fe2000000184c */
[----:B------:R-:W3:Y:S05]  /*1ec50*/  LDSM.16.M88.4 R24, [R112+0x4800] ;  /* 0x004800007018783b */ /* 0x000eea0000000200 */
[C---:B-1----:R-:W-:Y:S01]  /*1ec60*/  HMMA.16816.F32 R76, R16.reuse, R12, R32 ;  /* 0x0000000c104c723c */ /* 0x042fe20000001820 */
[----:B------:R-:W1:Y:S05]  /*1ec70*/  LDSM.16.M88.4 R32, [R112+0x6800] ;  /* 0x006800007020783b */ /* 0x000e6a0000000200 */
[C---:B------:R-:W-:Y:S01]  /*1ec80*/  HMMA.16816.F32 R172, R16.reuse, R14, R172 ;  /* 0x0000000e10ac723c */ /* 0x040fe200000018ac */
[----:B------:R-:W-:Y:S05]  /*1ec90*/  LDSM.16.M88.4 R12, [R2] ;  /* 0x00000000020c783b */ /* 0x000fea0000000200 */
[C---:B--2---:R-:W-:Y:S06]  /*1eca0*/  HMMA.16816.F32 R124, R16.reuse, R8, R124 ;  /* 0x00000008107c723c */ /* 0x044fec000000187c */
[C---:B------:R-:W-:Y:S01]  /*1ecb0*/  HMMA.16816.F32 R120, R16.reuse, R10, R120 ;  /* 0x0000000a1078723c */ /* 0x040fe20000001878 */
[----:B------:R-:W2:Y:S05]  /*1ecc0*/  LDSM.16.M88.4 R8, [R235] ;  /* 0x00000000eb08783b */ /* 0x000eaa0000000200 */
[C---:B------:R-:W-:Y:S06]  /*1ecd0*/  HMMA.16816.F32 R200, R16.reuse, R28, R200 ;  /* 0x0000001c10c8723c */ /* 0x040fec00000018c8 */
[----:B------:R-:W-:Y:S01]  /*1ece0*/  HMMA.16816.F32 R192, R16, R30, R192 ;  /* 0x0000001e10c0723c */ /* 0x000fe200000018c0 */
[----:B------:R-:W4:Y:S01]  /*1ecf0*/  LDSM.16.M88.4 R28, [R112+0x7000] ;  /* 0x00700000701c783b */ /* 0x000f220000000200 */
[----:B------:R-:W-:-:S04]  /*1ed00*/  IMAD.MOV.U32 R99, RZ, RZ, R84 ;  /* 0x000000ffff637224 */ /* 0x000fc800078e0054 */
[C---:B---3--:R-:W-:Y:S06]  /*1ed10*/  HMMA.16816.F32 R128, R16.reuse, R24, R128 ;  /* 0x000000181080723c */ /* 0x048fec0000001880 */
[C---:B------:R-:W-:Y:S01]  /*1ed20*/  HMMA.16816.F32 R72, R16.reuse, R26, R40 ;  /* 0x0000001a1048723c */ /* 0x040fe20000001828 */
[----:B------:R-:W3:Y:S04]  /*1ed30*/  LDSM.16.M88.4 R24, [R112+0x7800] ;  /* 0x007800007018783b */ /* 0x000ee80000000200 */
[----:B------:R-:W3:Y:S01]  /*1ed40*/  LDSM.16.M88.4 R40, [R112+0x6000] ;  /* 0x006000007028783b */ /* 0x000ee20000000200 */
[C---:B-1----:R-:W-:Y:S06]  /*1ed50*/  HMMA.16816.F32 R208, R16.reuse, R32, R208 ;  /* 0x0000002010d0723c */ /* 0x042fec00000018d0 */
[----:B------:R-:W-:Y:S01]  /*1ed60*/  HMMA.16816.F32 R84, R16, R34, R104 ;  /* 0x000000221054723c */ /* 0x000fe20000001868 */
[----:B------:R-:W-:Y:S05]  /*1ed70*/  LDSM.16.M88.4 R32, [R182] ;  /* 0x00000000b620783b */ /* 0x000fea0000000200 */
[C---:B--2---:R-:W-:Y:S06]  /*1ed80*/  HMMA.16816.F32 R48, R12.reuse, R8, R48 ;  /* 0x000000080c30723c */ /* 0x044fec0000001830 */
[----:B------:R-:W-:Y:S01]  /*1ed90*/  HMMA.16816.F32 R52, R12, R10, R52 ;  /* 0x0000000a0c34723c */ /* 0x000fe20000001834 */
[----:B------:R-:W1:Y:S05]  /*1eda0*/  LDSM.16.M88.4 R8, [R185] ;  /* 0x00000000b908783b */ /* 0x000e6a0000000200 */
[C---:B----4-:R-:W-:Y:S06]  /*1edb0*/  HMMA.16816.F32 R204, R16.reuse, R28, R204 ;  /* 0x0000001c10cc723c */ /* 0x050fec00000018cc */
[----:B------:R-:W-:Y:S06]  /*1edc0*/  HMMA.16816.F32 R168, R16, R30, R100 ;  /* 0x0000001e10a8723c */ /* 0x000fec0000001864 */
[----:B------:R-:W-:Y:S01]  /*1edd0*/  HMMA.16816.F32 R28, R12, R44, R80 ;  /* 0x0000002c0c1c723c */ /* 0x000fe20000001850 */
[----:B------:R-:W-:Y:S01]  /*1ede0*/  IMAD.MOV.U32 R108, RZ, RZ, R6 ;  /* 0x000000ffff6c7224 */ /* 0x000fe200078e0006 */
[----:B------:R-:W-:Y:S01]  /*1edf0*/  MOV R111, R252 ;  /* 0x000000fc006f7202 */ /* 0x000fe20000000f00 */
[----:B------:R-:W-:-:S02]  /*1ee00*/  IMAD.MOV.U32 R96, RZ, RZ, R38 ;  /* 0x000000ffff607224 */ /* 0x000fc400078e0026 */
[----:B------:R-:W-:Y:S01]  /*1ee10*/  IMAD.MOV.U32 R97, RZ, RZ, R3 ;  /* 0x000000ffff617224 */ /* 0x000fe200078e0003 */
[----:B------:R-:W-:Y:S01]  /*1ee20*/  MOV R3, R230 ;  /* 0x000000e600037202 */ /* 0x000fe20000000f00 */
[----:B------:R-:W-:Y:S02]  /*1ee30*/  IMAD.MOV.U32 R110, RZ, RZ, R242 ;  /* 0x000000ffff6e7224 */ /* 0x000fe400078e00f2 */
[----:B------:R-:W-:Y:S02]  /*1ee40*/  IMAD.MOV.U32 R6, RZ, RZ, R234 ;  /* 0x000000ffff067224 */ /* 0x000fe400078e00ea */
[----:B------:R-:W-:Y:S02]  /*1ee50*/  IMAD.MOV.U32 R109, RZ, RZ, R233 ;  /* 0x000000ffff6d7224 */ /* 0x000fe400078e00e9 */
[----:B------:R-:W-:Y:S02]  /*1ee60*/  IMAD.MOV.U32 R242, RZ, RZ, R232 ;  /* 0x000000fffff27224 */ /* 0x000fe400078e00e8 */
[----:B------:R-:W-:Y:S01]  /*1ee70*/  IMAD.MOV.U32 R252, RZ, RZ, R231 ;  /* 0x000000fffffc7224 */ /* 0x000fe200078e00e7 */
[----:B---3--:R-:W-:Y:S01]  /*1ee80*/  HMMA.16816.F32 R232, R16, R26, R88 ;  /* 0x0000001a10e8723c */ /* 0x008fe20000001858 */
[----:B------:R-:W-:-:S02]  /*1ee90*/  IMAD.MOV.U32 R38, RZ, RZ, R229 ;  /* 0x000000ffff267224 */ /* 0x000fc400078e00e5 */
[----:B------:R-:W-:-:S03]  /*1eea0*/  IMAD.MOV.U32 R98, RZ, RZ, R228 ;  /* 0x000000ffff627224 */ /* 0x000fc600078e00e4 */
[----:B------:R-:W-:Y:S06]  /*1eeb0*/  HMMA.16816.F32 R228, R16, R24, R92 ;  /* 0x0000001810e4723c */ /* 0x000fec000000185c */
[----:B------:R-:W-:Y:S01]  /*1eec0*/  HMMA.16816.F32 R24, R12, R46, R64 ;  /* 0x0000002e0c18723c */ /* 0x000fe20000001840 */
[----:B------:R-:W-:Y:S05]  /*1eed0*/  LDSM.16.M88.4 R44, [R182+0x800] ;  /* 0x00080000b62c783b */ /* 0x000fea0000000200 */
[C---:B------:R-:W-:Y:S06]  /*1eee0*/  HMMA.16816.F32 R216, R16.reuse, R40, R216 ;  /* 0x0000002810d8723c */ /* 0x040fec00000018d8 */
[----:B------:R-:W-:Y:S01]  /*1eef0*/  HMMA.16816.F32 R212, R16, R42, R212 ;  /* 0x0000002a10d4723c */ /* 0x000fe200000018d4 */
[----:B------:R-:W2:Y:S05]  /*1ef00*/  LDSM.16.M88.4 R40, [R108] ;  /* 0x000000006c28783b */ /* 0x000eaa0000000200 */
[C---:B-1----:R-:W-:Y:S06]  /*1ef10*/  HMMA.16816.F32 R28, R8.reuse, R32, R28 ;  /* 0x00000020081c723c */ /* 0x042fec000000181c */
[----:B------:R-:W-:Y:S01]  /*1ef20*/  HMMA.16816.F32 R24, R8, R34, R24 ;  /* 0x000000220818723c */ /* 0x000fe20000001818 */
[----:B------:R1:W3:-:S15]  /*1ef30*/  LDSM.16.M88.4 R32, [R109] ;  /* 0x000000006d20783b */ /* 0x0002de0000000200 */
[----:B------:R-:W-:-:S02]  /*1ef40*/  NOP ;  /* 0x0000000000007918 */ /* 0x000fc40000000000 */
[----:B------:R-:W-:Y:S01]  /*1ef50*/  FMUL.FTZ R2, R28, R0 ;  /* 0x000000001c027220 */ /* 0x000fe20000410000 */
[----:B-1----:R-:W-:Y:S01]  /*1ef60*/  IMAD.MOV.U32 R109, RZ, RZ, R111 ;  /* 0x000000ffff6d7224 */ /* 0x002fe200078e006f */
[----:B------:R-:W-:Y:S02]  /*1ef70*/  MOV R111, R6 ;  /* 0x00000006006f7202 */ /* 0x000fe40000000f00 */
[----:B------:R1:W-:Y:S01]  /*1ef80*/  MUFU.TANH R6, R2 ;  /* 0x0000000200067308 */ /* 0x0003e20000002400 */
[----:B--2---:R-:W-:Y:S01]  /*1ef90*/  HMMA.16816.F32 R56, R12, R40, R56 ;  /* 0x000000280c38723c */ /* 0x004fe20000001838 */
[----:B-1----:R-:W-:-:S06]  /*1efa0*/  FMUL.FTZ R2, R29, R0 ;  /* 0x000000001d027220 */ /* 0x002fcc0000410000 */
[----:B------:R1:W-:Y:S01]  /*1efb0*/  MUFU.TANH R93, R2 ;  /* 0x00000002005d7308 */ /* 0x0003e20000002400 */
[----:B------:R-:W-:Y:S06]  /*1efc0*/  HMMA.16816.F32 R60, R12, R42, R60 ;  /* 0x0000002a0c3c723c */ /* 0x000fec000000183c */
[----:B------:R-:W-:Y:S01]  /*1efd0*/  HMMA.16816.F32 R40, R8, R44, R48 ;  /* 0x0000002c0828723c */ /* 0x000fe20000001830 */
[----:B-1----:R-:W-:-:S04]  /*1efe0*/  FMUL.FTZ R2, R30, R0 ;  /* 0x000000001e027220 */ /* 0x002fc80000410000 */
[----:B------:R1:W-:Y:S02]  /*1eff0*/  MUFU.TANH R91, R2 ;  /* 0x00000002005b7308 */ /* 0x0003e40000002400 */
[-C--:B-1----:R-:W-:Y:S02]  /*1f000*/  FMUL.FTZ R2, R31, R0.reuse ;  /* 0x000000001f027220 */ /* 0x082fe40000410000 */
[----:B------:R-:W1:Y:S04]  /*1f010*/  LDSM.16.M88.4 R28, [R182+0x1000] ;  /* 0x00100000b61c783b */ /* 0x000e680000000200 */
[----:B------:R2:W-:Y:S02]  /*1f020*/  MUFU.TANH R83, R2 ;  /* 0x0000000200537308 */ /* 0x0005e40000002400 */
[----:B--2---:R-:W-:-:S06]  /*1f030*/  FMUL.FTZ R2, R24, R0 ;  /* 0x0000000018027220 */ /* 0x004fcc0000410000 */
[----:B------:R2:W-:Y:S01]  /*1f040*/  MUFU.TANH R82, R2 ;  /* 0x0000000200527308 */ /* 0x0005e20000002400 */
[----:B------:R-:W-:Y:S01]  /*1f050*/  HMMA.16816.F32 R44, R8, R46, R52 ;  /* 0x0000002e082c723c */ /* 0x000fe20000001834 */
[----:B--2---:R-:W-:-:S06]  /*1f060*/  FMUL.FTZ R2, R25, R0 ;  /* 0x0000000019027220 */ /* 0x004fcc0000410000 */
[----:B------:R2:W-:Y:S02]  /*1f070*/  MUFU.TANH R95, R2 ;  /* 0x00000002005f7308 */ /* 0x0005e40000002400 */
[----:B--2---:R-:W-:-:S06]  /*1f080*/  FMUL.FTZ R2, R26, R0 ;  /* 0x000000001a027220 */ /* 0x004fcc0000410000 */
[----:B------:R2:W-:Y:S01]  /*1f090*/  MUFU.TANH R81, R2 ;  /* 0x0000000200517308 */ /* 0x0005e20000002400 */
[----:B---3--:R-:W-:Y:S01]  /*1f0a0*/  HMMA.16816.F32 R52, R12, R34, R196 ;  /* 0x000000220c34723c */ /* 0x008fe200000018c4 */
[----:B--2---:R-:W-:-:S06]  /*1f0b0*/  FMUL.FTZ R2, R27, R0 ;  /* 0x000000001b027220 */ /* 0x004fcc0000410000 */
[----:B------:R2:W-:Y:S01]  /*1f0c0*/  MUFU.TANH R90, R2 ;  /* 0x00000002005a7308 */ /* 0x0005e20000002400 */
[----:B------:R-:W-:Y:S01]  /*1f0d0*/  IMAD.MOV.U32 R105, RZ, RZ, R252 ;  /* 0x000000ffff697224 */ /* 0x000fe200078e00fc */
[----:B------:R-:W-:Y:S01]  /*1f0e0*/  HMMA.16816.F32 R68, R12, R32, R68 ;  /* 0x000000200c44723c */ /* 0x000fe20000001844 */
[----:B------:R3:W4:Y:S01]  /*1f0f0*/  LDSM.16.M88.4 R32, [R109] ;  /* 0x000000006d20783b */ /* 0x0007220000000200 */
[----:B--2---:R-:W-:-:S04]  /*1f100*/  FMUL.FTZ R2, R40, R0 ;  /* 0x0000000028027220 */ /* 0x004fc80000410000 */
[----:B------:R2:W-:Y:S01]  /*1f110*/  MUFU.TANH R80, R2 ;  /* 0x0000000200507308 */ /* 0x0005e20000002400 */
[----:B-1----:R-:W-:Y:S01]  /*1f120*/  HMMA.16816.F32 R24, R8, R28, R56 ;  /* 0x0000001c0818723c */ /* 0x002fe20000001838 */
[----:B--2---:R-:W-:-:S06]  /*1f130*/  FMUL.FTZ R2, R41, R0 ;  /* 0x0000000029027220 */ /* 0x004fcc0000410000 */
[----:B------:R1:W-:Y:S01]  /*1f140*/  MUFU.TANH R197, R2 ;  /* 0x0000000200c57308 */ /* 0x0003e20000002400 */
[----:B---3--:R-:W-:Y:S02]  /*1f150*/  IMAD.MOV.U32 R109, RZ, RZ, R116 ;  /* 0x000000ffff6d7224 */ /* 0x008fe400078e0074 */
[----:B------:R-:W-:Y:S02]  /*1f160*/  IMAD.MOV.U32 R104, RZ, RZ, R98 ;  /* 0x000000ffff687224 */ /* 0x000fe400078e0062 */
[----:B-1----:R-:W-:Y:S01]  /*1f170*/  FMUL.FTZ R2, R42, R0 ;  /* 0x000000002a027220 */ /* 0x002fe20000410000 */
[----:B------:R-:W-:Y:S01]  /*1f180*/  IMAD.MOV.U32 R98, RZ, RZ, R38 ;  /* 0x000000ffff627224 */ /* 0x000fe200078e0026 */
[----:B------:R-:W-:Y:S01]  /*1f190*/  MOV R106, R238 ;  /* 0x000000ee006a7202 */ /* 0x000fe20000000f00 */
[----:B------:R-:W-:Y:S01]  /*1f1a0*/  IMAD.MOV.U32 R107, RZ, RZ, R134 ;  /* 0x000000ffff6b7224 */ /* 0x000fe200078e0086 */
[----:B------:R1:W-:Y:S01]  /*1f1b0*/  MUFU.TANH R252, R2 ;  /* 0x0000000200fc7308 */ /* 0x0003e20000002400 */
[----:B------:R-:W-:-:S02]  /*1f1c0*/  IMAD.MOV.U32 R38, RZ, RZ, R242 ;  /* 0x000000ffff267224 */ /* 0x000fc400078e00f2 */
[----:B------:R-:W-:Y:S01]  /*1f1d0*/  IMAD.MOV.U32 R101, RZ, RZ, R105 ;  /* 0x000000ffff657224 */ /* 0x000fe200078e0069 */
[----:B----4-:R-:W-:Y:S01]  /*1f1e0*/  HMMA.16816.F32 R64, R12, R34, R192 ;  /* 0x000000220c40723c */ /* 0x010fe200000018c0 */
[----:B------:R-:W-:Y:S01]  /*1f1f0*/  LDSM.16.M88.4 R48, [R104] ;  /* 0x000000006830783b */ /* 0x000fe20000000200 */
[----:B-1----:R-:W-:-:S04]  /*1f200*/  FMUL.FTZ R2, R43, R0 ;  /* 0x000000002b027220 */ /* 0x002fc80000410000 */
[----:B------:R-:W-:Y:S01]  /*1f210*/  HMMA.16816.F32 R40, R8, R30, R60 ;  /* 0x0000001e0828723c */ /* 0x000fe2000000183c */
[----:B------:R-:W1:Y:S01]  /*1f220*/  LDSM.16.M88.4 R28, [R182+0x1800] ;  /* 0x00180000b61c783b */ /* 0x000e620000000200 */
[----:B------:R2:W-:Y:S02]  /*1f230*/  MUFU.TANH R116, R2 ;  /* 0x0000000200747308 */ /* 0x0005e40000002400 */
[----:B--2---:R-:W-:-:S06]  /*1f240*/  FMUL.FTZ R2, R44, R0 ;  /* 0x000000002c027220 */ /* 0x004fcc0000410000 */
[----:B------:R2:W-:Y:S02]  /*1f250*/  MUFU.TANH R242, R2 ;  /* 0x0000000200f27308 */ /* 0x0005e40000002400 */
[----:B--2---:R-:W-:-:S06]  /*1f260*/  FMUL.FTZ R2, R45, R0 ;  /* 0x000000002d027220 */ /* 0x004fcc0000410000 */
[----:B------:R2:W-:Y:S02]  /*1f270*/  MUFU.TANH R108, R2 ;  /* 0x00000002006c7308 */ /* 0x0005e40000002400 */
[----:B--2---:R-:W-:-:S06]  /*1f280*/  FMUL.FTZ R2, R46, R0 ;  /* 0x000000002e027220 */ /* 0x004fcc0000410000 */
[----:B------:R2:W-:Y:S02]  /*1f290*/  MUFU.TANH R238, R2 ;  /* 0x0000000200ee7308 */ /* 0x0005e40000002400 */
[----:B--2---:R-:W-:-:S06]  /*1f2a0*/  FMUL.FTZ R2, R47, R0 ;  /* 0x000000002f027220 */ /* 0x004fcc0000410000 */
[----:B------:R2:W3:Y:S01]  /*1f2b0*/  MUFU.TANH R94, R2 ;  /* 0x00000002005e7308 */ /* 0x0004e20000002400 */
[----:B------:R-:W-:Y:S02]  /*1f2c0*/  IMAD.MOV.U32 R105, RZ, RZ, R110 ;  /* 0x000000ffff697224 */ /* 0x000fe400078e006e */
[----:B------:R-:W-:Y:S02]  /*1f2d0*/  IMAD.MOV.U32 R110, RZ, RZ, R237 ;  /* 0x000000ffff6e7224 */ /* 0x000fe400078e00ed */
[----:B--2---:R-:W-:-:S04]  /*1f2e0*/  FMUL.FTZ R2, R24, R0 ;  /* 0x0000000018027220 */ /* 0x004fc80000410000 */
[----:B------:R2:W-:Y:S01]  /*1f2f0*/  MUFU.TANH R134, R2 ;  /* 0x0000000200867308 */ /* 0x0005e20000002400 */
[----:B------:R-:W-:Y:S01]  /*1f300*/  HMMA.16816.F32 R60, R12, R32, R200 ;  /* 0x000000200c3c723c */ /* 0x000fe200000018c8 */
[----:B------:R-:W-:Y:S01]  /*1f310*/  IMAD.MOV.U32 R103, RZ, RZ, R106 ;  /* 0x000000ffff677224 */ /* 0x000fe200078e006a */
[----:B------:R-:W4:Y:S01]  /*1f320*/  LDSM.16.M88.4 R32, [R182+0x2000] ;  /* 0x00200000b620783b */ /* 0x000f220000000200 */
[----:B------:R-:W-:Y:S02]  /*1f330*/  IMAD.MOV.U32 R106, RZ, RZ, R111 ;  /* 0x000000ffff6a7224 */ /* 0x000fe400078e006f */
[----:B--2---:R-:W-:-:S04]  /*1f340*/  FMUL.FTZ R2, R25, R0 ;  /* 0x0000000019027220 */ /* 0x004fc80000410000 */
[----:B------:R2:W-:Y:S01]  /*1f350*/  MUFU.TANH R92, R2 ;  /* 0x00000002005c7308 */ /* 0x0005e20000002400 */
[----:B------:R-:W-:Y:S01]  /*1f360*/  IMAD.MOV.U32 R111, RZ, RZ, R37 ;  /* 0x000000ffff6f7224 */ /* 0x000fe200078e0025 */
[----:B------:R-:W-:Y:S01]  /*1f370*/  MOV R102, R107 ;  /* 0x0000006b00667202 */ /* 0x000fe20000000f00 */
[----:B------:R-:W-:Y:S02]  /*1f380*/  IMAD.MOV.U32 R107, RZ, RZ, R96 ;  /* 0x000000ffff6b7224 */ /* 0x000fe400078e0060 */
[----:B--2---:R-:W-:-:S04]  /*1f390*/  FMUL.FTZ R2, R26, R0 ;  /* 0x000000001a027220 */ /* 0x004fc80000410000 */
[----:B------:R2:W-:Y:S01]  /*1f3a0*/  MUFU.TANH R237, R2 ;  /* 0x0000000200ed7308 */ /* 0x0005e20000002400 */
[----:B------:R-:W-:Y:S02]  /*1f3b0*/  IMAD.MOV.U32 R96, RZ, RZ, R135 ;  /* 0x000000ffff607224 */ /* 0x000fe400078e0087 */
[----:B--2---:R-:W-:Y:S02]  /*1f3c0*/  FMUL.FTZ R2, R27, R0 ;  /* 0x000000001b027220 */ /* 0x004fe40000410000 */
[----:B-1----:R-:W-:Y:S03]  /*1f3d0*/  HMMA.16816.F32 R24, R8, R28, R68 ;  /* 0x0000001c0818723c */ /* 0x002fe60000001844 */
[----:B------:R1:W-:Y:S01]  /*1f3e0*/  MUFU.TANH R37, R2 ;  /* 0x0000000200257308 */ /* 0x0003e20000002400 */
[----:B------:R-:W-:Y:S01]  /*1f3f0*/  IMAD.MOV.U32 R104, RZ, RZ, R109 ;  /* 0x000000ffff687224 */ /* 0x000fe200078e006d */
[----:B------:R-:W-:Y:S01]  /*1f400*/  MOV R109, R97 ;  /* 0x00000061006d7202 */ /* 0x000fe20000000f00 */
[----:B------:R-:W-:-:S02]  /*1f410*/  IMAD.MOV.U32 R97, RZ, RZ, R119 ;  /* 0x000000ffff617224 */ /* 0x000fc400078e0077 */
[----:B-1----:R-:W-:-:S04]  /*1f420*/  FMUL.FTZ R2, R40, R0 ;  /* 0x0000000028027220 */ /* 0x002fc80000410000 */
[----:B------:R1:W-:Y:S01]  /*1f430*/  MUFU.TANH R135, R2 ;  /* 0x0000000200877308 */ /* 0x0003e20000002400 */
[----:B------:R-:W-:Y:S01]  /*1f440*/  HMMA.16816.F32 R44, R8, R30, R52 ;  /* 0x0000001e082c723c */ /* 0x000fe20000001834 */
[----:B------:R2:W3:Y:S01]  /*1f450*/  LDSM.16.M88.4 R52, [R101] ;  /* 0x000000006534783b */ /* 0x0004e20000000200 */
[----:B------:R-:W-:Y:S02]  /*1f460*/  IMAD.MOV.U32 R196, RZ, RZ, R106 ;  /* 0x000000ffffc47224 */ /* 0x000fe400078e006a */
[----:B-1----:R-:W-:Y:S01]  /*1f470*/  FMUL.FTZ R2, R41, R0 ;  /* 0x0000000029027220 */ /* 0x002fe20000410000 */
[----:B------:R-:W-:Y:S01]  /*1f480*/  IMAD.MOV.U32 R100, RZ, RZ, R105 ;  /* 0x000000ffff647224 */ /* 0x000fe200078e0069 */
[----:B------:R-:W1:Y:S02]  /*1f490*/  LDSM.16.M88.4 R28, [R182+0x2800] ;  /* 0x00280000b61c783b */ /* 0x000e640000000200 */
[----:B------:R4:W-:Y:S01]  /*1f4a0*/  MUFU.TANH R88, R2 ;  /* 0x0000000200587308 */ /* 0x0009e20000002400 */
[----:B------:R-:W-:-:S02]  /*1f4b0*/  IMAD.MOV.U32 R106, RZ, RZ, R111 ;  /* 0x000000ffff6a7224 */ /* 0x000fc400078e006f */
[----:B------:R-:W-:Y:S01]  /*1f4c0*/  IMAD.MOV.U32 R111, RZ, RZ, R188 ;  /* 0x000000ffff6f7224 */ /* 0x000fe200078e00bc */
[----:B------:R-:W-:Y:S01]  /*1f4d0*/  MOV R188, R117 ;  /* 0x0000007500bc7202 */ /* 0x000fe20000000f00 */
[----:B----4-:R-:W-:-:S04]  /*1f4e0*/  FMUL.FTZ R2, R42, R0 ;  /* 0x000000002a027220 */ /* 0x010fc80000410000 */
[----:B------:R4:W-:Y:S01]  /*1f4f0*/  MUFU.TANH R119, R2 ;  /* 0x0000000200777308 */ /* 0x0009e20000002400 */
[----:B------:R-:W-:Y:S01]  /*1f500*/  MOV R105, R110 ;  /* 0x0000006e00697202 */ /* 0x000fe20000000f00 */
[----:B----4-:R-:W-:-:S06]  /*1f510*/  FMUL.FTZ R2, R43, R0 ;  /* 0x000000002b027220 */ /* 0x010fcc0000410000 */
[----:B------:R4:W-:Y:S01]  /*1f520*/  MUFU.TANH R202, R2 ;  /* 0x0000000200ca7308 */ /* 0x0009e20000002400 */
[----:B------:R-:W-:Y:S01]  /*1f530*/  IMAD.MOV.U32 R110, RZ, RZ, R98 ;  /* 0x000000ffff6e7224 */ /* 0x000fe200078e0062 */
[----:B------:R-:W-:Y:S01]  /*1f540*/  MOV R98, R99 ;  /* 0x0000006300627202 */ /* 0x000fe20000000f00 */
[----:B------:R-:W-:Y:S02]  /*1f550*/  IMAD.MOV.U32 R99, RZ, RZ, R236 ;  /* 0x000000ffff637224 */ /* 0x000fe400078e00ec */
[----:B----4-:R-:W-:-:S04]  /*1f560*/  FMUL.FTZ R2, R24, R0 ;  /* 0x0000000018027220 */ /* 0x010fc80000410000 */
[----:B------:R4:W-:Y:S01]  /*1f570*/  MUFU.TANH R117, R2 ;  /* 0x0000000200757308 */ /* 0x0009e20000002400 */
[----:B--2---:R-:W-:Y:S01]  /*1f580*/  MOV R101, R102 ;  /* 0x0000006600657202 */ /* 0x004fe20000000f00 */
[----:B------:R-:W-:Y:S02]  /*1f590*/  IMAD.MOV.U32 R102, RZ, RZ, R104 ;  /* 0x000000ffff667224 */ /* 0x000fe400078e0068 */
[----:B------:R-:W-:Y:S02]  /*1f5a0*/  IMAD.MOV.U32 R104, RZ, RZ, R109 ;  /* 0x000000ffff687224 */ /* 0x000fe400078e006d */
[----:B----4-:R-:W-:-:S04]  /*1f5b0*/  FMUL.FTZ R2, R25, R0 ;  /* 0x0000000019027220 */ /* 0x010fc80000410000 */
[----:B------:R2:W-:Y:S02]  /*1f5c0*/  MUFU.TANH R203, R2 ;  /* 0x0000000200cb7308 */ /* 0x0005e40000002400 */
[----:B--2---:R-:W-:-:S06]  /*1f5d0*/  FMUL.FTZ R2, R26, R0 ;  /* 0x000000001a027220 */ /* 0x004fcc0000410000 */
[----:B------:R2:W-:Y:S01]  /*1f5e0*/  MUFU.TANH R236, R2 ;  /* 0x0000000200ec7308 */ /* 0x0005e20000002400 */
[----:B------:R-:W-:Y:S02]  /*1f5f0*/  IMAD.MOV.U32 R194, RZ, RZ, R97 ;  /* 0x000000ffffc27224 */ /* 0x000fe400078e0061 */
[----:B------:R-:W-:Y:S02]  /*1f600*/  IMAD.MOV.U32 R97, RZ, RZ, R36 ;  /* 0x000000ffff617224 */ /* 0x000fe400078e0024 */
[----:B--2---:R-:W-:Y:S02]  /*1f610*/  FMUL.FTZ R2, R27, R0 ;  /* 0x000000001b027220 */ /* 0x004fe40000410000 */
[----:B------:R-:W-:Y:S02]  /*1f620*/  HMMA.16816.F32 R24, R8, R32, R60 ;  /* 0x000000200818723c */ /* 0x000fe4000000183c */
[----:B------:R2:W-:Y:S01]  /*1f630*/  MUFU.TANH R109, R2 ;  /* 0x00000002006d7308 */ /* 0x0005e20000002400 */
[----:B------:R-:W-:-:S03]  /*1f640*/  IMAD.MOV.U32 R193, RZ, RZ, R113 ;  /* 0x000000ffffc17224 */ /* 0x000fc600078e0071 */
[----:B------:R-:W-:Y:S01]  /*1f650*/  HMMA.16816.F32 R56, R12, R48, R128 ;  /* 0x000000300c38723c */ /* 0x000fe20000001880 */
[----:B--2---:R-:W-:-:S04]  /*1f660*/  FMUL.FTZ R2, R44, R0 ;  /* 0x000000002c027220 */ /* 0x004fc80000410000 */
[----:B------:R2:W-:Y:S01]  /*1f670*/  MUFU.TANH R201, R2 ;  /* 0x0000000200c97308 */ /* 0x0005e20000002400 */
[----:B---3--:R-:W-:Y:S01]  /*1f680*/  HMMA.16816.F32 R60, R12, R52, R76 ;  /* 0x000000340c3c723c */ /* 0x008fe2000000184c */
[----:B--2---:R-:W-:-:S06]  /*1f690*/  FMUL.FTZ R2, R45, R0 ;  /* 0x000000002d027220 */ /* 0x004fcc0000410000 */
[----:B------:R2:W-:Y:S01]  /*1f6a0*/  MUFU.TANH R36, R2 ;  /* 0x0000000200247308 */ /* 0x0005e20000002400 */
[----:B------:R-:W-:Y:S01]  /*1f6b0*/  HMMA.16816.F32 R32, R8, R34, R64 ;  /* 0x000000220820723c */ /* 0x000fe20000001840 */
[----:B--2---:R-:W-:-:S06]  /*1f6c0*/  FMUL.FTZ R2, R46, R0 ;  /* 0x000000002e027220 */ /* 0x004fcc0000410000 */
[----:B------:R2:W-:Y:S01]  /*1f6d0*/  MUFU.TANH R113, R2 ;  /* 0x0000000200717308 */ /* 0x0005e20000002400 */
[----:B------:R-:W-:Y:S01]  /*1f6e0*/  HMMA.16816.F32 R40, R12, R50, R72 ;  /* 0x000000320c28723c */ /* 0x000fe20000001848 */
[----:B------:R-:W3:Y:S01]  /*1f6f0*/  LDSM.16.M88.4 R48, [R112+0x8000] ;  /* 0x008000007030783b */ /* 0x000ee20000000200 */
[----:B--2---:R-:W-:-:S03]  /*1f700*/  FMUL.FTZ R2, R47, R0 ;  /* 0x000000002f027220 */ /* 0x004fc60000410000 */
[----:B------:R-:W2:Y:S02]  /*1f710*/  LDSM.16.M88.4 R44, [R193] ;  /* 0x00000000c12c783b */ /* 0x000ea40000000200 */
[----:B------:R4:W-:Y:S02]  /*1f720*/  MUFU.TANH R78, R2 ;  /* 0x00000002004e7308 */ /* 0x0009e40000002400 */
[----:B----4-:R-:W-:-:S06]  /*1f730*/  FMUL.FTZ R2, R24, R0 ;  /* 0x0000000018027220 */ /* 0x010fcc0000410000 */
[----:B------:R4:W-:Y:S02]  /*1f740*/  MUFU.TANH R199, R2 ;  /* 0x0000000200c77308 */ /* 0x0009e40000002400 */
[----:B----4-:R-:W-:-:S06]  /*1f750*/  FMUL.FTZ R2, R25, R0 ;  /* 0x0000000019027220 */ /* 0x010fcc0000410000 */
[----:B------:R4:W-:Y:S02]  /*1f760*/  MUFU.TANH R89, R2 ;  /* 0x0000000200597308 */ /* 0x0009e40000002400 */
[----:B----4-:R-:W-:-:S06]  /*1f770*/  FMUL.FTZ R2, R26, R0 ;  /* 0x000000001a027220 */ /* 0x010fcc0000410000 */
[----:B------:R4:W-:Y:S02]  /*1f780*/  MUFU.TANH R200, R2 ;  /* 0x0000000200c87308 */ /* 0x0009e40000002400 */
[-C--:B----4-:R-:W-:Y:S02]  /*1f790*/  FMUL.FTZ R2, R27, R0.reuse ;  /* 0x000000001b027220 */ /* 0x090fe40000410000 */
[----:B-1----:R-:W-:Y:S04]  /*1f7a0*/  HMMA.16816.F32 R24, R8, R28, R56 ;  /* 0x0000001c0818723c */ /* 0x002fe80000001838 */
[----:B------:R1:W4:Y:S02]  /*1f7b0*/  MUFU.TANH R130, R2 ;  /* 0x0000000200827308 */ /* 0x0003240000002400 */
[----:B------:R-:W-:Y:S01]  /*1f7c0*/  HMMA.16816.F32 R56, R12, R54, R172 ;  /* 0x000000360c38723c */ /* 0x000fe200000018ac */
[----:B------:R-:W4:Y:S01]  /*1f7d0*/  LDSM.16.M88.4 R52, [R182+0x3000] ;  /* 0x00300000b634783b */ /* 0x000f220000000200 */
[----:B-1----:R-:W-:-:S04]  /*1f7e0*/  FMUL.FTZ R2, R32, R0 ;  /* 0x0000000020027220 */ /* 0x002fc80000410000 */
[----:B------:R1:W-:Y:S01]  /*1f7f0*/  MUFU.TANH R198, R2 ;  /* 0x0000000200c67308 */ /* 0x0003e20000002400 */
[----:B------:R-:W-:Y:S02]  /*1f800*/  IMAD.MOV.U32 R195, RZ, RZ, R96 ;  /* 0x000000ffffc37224 */ /* 0x000fe400078e0060 */
[----:B------:R-:W-:Y:S02]  /*1f810*/  IMAD.MOV.U32 R96, RZ, RZ, R39 ;  /* 0x000000ffff607224 */ /* 0x000fe400078e0027 */
[----:B-1----:R-:W-:-:S04]  /*1f820*/  FMUL.FTZ R2, R33, R0 ;  /* 0x0000000021027220 */ /* 0x002fc80000410000 */
[----:B------:R1:W-:Y:S01]  /*1f830*/  MUFU.TANH R79, R2 ;  /* 0x00000002004f7308 */ /* 0x0003e20000002400 */
[----:B------:R-:W-:Y:S02]  /*1f840*/  IMAD.MOV.U32 R66, RZ, RZ, R38 ;  /* 0x000000ffff427224 */ /* 0x000fe400078e0026 */
[----:B-1----:R-:W-:-:S05]  /*1f850*/  FMUL.FTZ R2, R34, R0 ;  /* 0x0000000022027220 */ /* 0x002fca0000410000 */
[----:B------:R1:W-:Y:S01]  /*1f860*/  MUFU.TANH R39, R2 ;  /* 0x0000000200277308 */ /* 0x0003e20000002400 */
[----:B---3--:R-:W-:Y:S01]  /*1f870*/  HMMA.16816.F32 R72, R16, R48, R220 ;  /* 0x000000301048723c */ /* 0x008fe200000018dc */
[----:B-1----:R-:W-:Y:S01]  /*1f880*/  FMUL.FTZ R2, R35, R0 ;  /* 0x0000000023027220 */ /* 0x002fe20000410000 */
[----:B------:R-:W-:Y:S01]  /*1f890*/  IMAD.MOV.U32 R77, RZ, RZ, R196 ;  /* 0x000000ffff4d7224 */ /* 0x000fe200078e00c4 */
[----:B------:R-:W-:Y:S01]  /*1f8a0*/  MOV R128, R94 ;  /* 0x0000005e00807202 */ /* 0x000fe20000000f00 */
[----:B------:R-:W-:-:S03]  /*1f8b0*/  IMAD.MOV.U32 R192, RZ, RZ, R195 ;  /* 0x000000ffffc07224 */ /* 0x000fc600078e00c3 */
[----:B------:R1:W3:Y:S01]  /*1f8c0*/  MUFU.TANH R173, R2 ;  /* 0x0000000200ad7308 */ /* 0x0002e20000002400 */
[----:B------:R-:W-:Y:S01]  /*1f8d0*/  HMMA.16816.F32 R28, R8, R30, R40 ;  /* 0x0000001e081c723c */ /* 0x000fe20000001828 */
[----:B------:R-:W-:Y:S01]  /*1f8e0*/  IMAD.MOV.U32 R67, RZ, RZ, R95 ;  /* 0x000000ffff437224 */ /* 0x000fe200078e005f */
[----:B------:R-:W3:Y:S01]  /*1f8f0*/  LDSM.16.M88.4 R32, [R182+0x3800] ;  /* 0x00380000b620783b */ /* 0x000ee20000000200 */
[----:B-1----:R-:W-:-:S04]  /*1f900*/  FMUL.FTZ R2, R24, R0 ;  /* 0x0000000018027220 */ /* 0x002fc80000410000 */
[----:B------:R1:W-:Y:S01]  /*1f910*/  MUFU.TANH R38, R2 ;  /* 0x0000000200267308 */ /* 0x0003e20000002400 */
[----:B------:R-:W-:Y:S02]  /*1f920*/  IMAD.MOV.U32 R129, RZ, RZ, R90 ;  /* 0x000000ffff817224 */ /* 0x000fe400078e005a */
[----:B-1----:R-:W-:-:S05]  /*1f930*/  FMUL.FTZ R2, R25, R0 ;  /* 0x0000000019027220 */ /* 0x002fca0000410000 */
[----:B------:R1:W-:Y:S01]  /*1f940*/  MUFU.TANH R220, R2 ;  /* 0x0000000200dc7308 */ /* 0x0003e20000002400 */
[----:B------:R-:W-:Y:S01]  /*1f950*/  IMAD.MOV.U32 R131, RZ, RZ, R83 ;  /* 0x000000ffff837224 */ /* 0x000fe200078e0053 */
[----:B------:R-:W-:Y:S01]  /*1f960*/  HMMA.16816.F32 R68, R16, R50, R224 ;  /* 0x000000321044723c */ /* 0x000fe200000018e0 */
[----:B------:R-:W-:Y:S01]  /*1f970*/  IMAD.MOV.U32 R94, RZ, RZ, R100 ;  /* 0x000000ffff5e7224 */ /* 0x000fe200078e0064 */
[----:B------:R-:W-:Y:S01]  /*1f980*/  LDSM.16.M88.4 R48, [R112+0x8800] ;  /* 0x008800007030783b */ /* 0x000fe20000000200 */
[----:B------:R-:W-:Y:S02]  /*1f990*/  IMAD.MOV.U32 R95, RZ, RZ, R20 ;  /* 0x000000ffff5f7224 */ /* 0x000fe400078e0014 */
[----:B-1----:R-:W-:-:S04]  /*1f9a0*/  FMUL.FTZ R2, R26, R0 ;  /* 0x000000001a027220 */ /* 0x002fc80000410000 */
[----:B------:R1:W-:Y:S01]  /*1f9b0*/  MUFU.TANH R196, R2 ;  /* 0x0000000200c47308 */ /* 0x0003e20000002400 */
[----:B--2---:R-:W-:Y:S01]  /*1f9c0*/  HMMA.16816.F32 R40, R12, R44, R124 ;  /* 0x0000002c0c28723c */ /* 0x004fe2000000187c */
[----:B-1----:R-:W-:-:S05]  /*1f9d0*/  FMUL.FTZ R2, R27, R0 ;  /* 0x000000001b027220 */ /* 0x002fca0000410000 */
[----:B----4-:R-:W-:Y:S07]  /*1f9e0*/  HMMA.16816.F32 R24, R8, R52, R60 ;  /* 0x000000340818723c */ /* 0x010fee000000183c */
[----:B------:R-:W-:Y:S02]  /*1f9f0*/  IMAD.MOV.U32 R63, RZ, RZ, R130 ;  /* 0x000000ffff3f7224 */ /* 0x000fe400078e0082 */
[----:B------:R-:W-:-:S03]  /*1fa00*/  IMAD.MOV.U32 R62, RZ, RZ, R192 ;  /* 0x000000ffff3e7224 */ /* 0x000fc600078e00c0 */
[----:B------:R-:W-:Y:S01]  /*1fa10*/  MOV R227, R63 ;  /* 0x0000003f00e37202 */ /* 0x000fe20000000f00 */
[----:B------:R-:W-:Y:S01]  /*1fa20*/  IMAD.MOV.U32 R127, RZ, RZ, R62 ;  /* 0x000000ffff7f7224 */ /* 0x000fe200078e003e */
[----:B------:R-:W-:Y:S01]  /*1fa30*/  MOV R62, R128 ;  /* 0x00000080003e7202 */ /* 0x000fe20000000f00 */
[----:B---3--:R-:W-:Y:S02]  /*1fa40*/  IMAD.MOV.U32 R63, RZ, RZ, R173 ;  /* 0x000000ffff3f7224 */ /* 0x008fe400078e00ad */
[----:B------:R-:W-:Y:S02]  /*1fa50*/  IMAD.MOV.U32 R173, RZ, RZ, R129 ;  /* 0x000000ffffad7224 */ /* 0x000fe400078e0081 */
[----:B------:R-:W-:Y:S02]  /*1fa60*/  IMAD.MOV.U32 R128, RZ, RZ, R131 ;  /* 0x000000ffff807224 */ /* 0x000fe400078e0083 */
[----:B------:R-:W-:Y:S02]  /*1fa70*/  IMAD.MOV.U32 R129, RZ, RZ, R93 ;  /* 0x000000ffff817224 */ /* 0x000fe400078e005d */
[----:B------:R-:W-:Y:S01]  /*1fa80*/  IMAD.MOV.U32 R131, RZ, RZ, R94 ;  /* 0x000000ffff837224 */ /* 0x000fe200078e005e */
[----:B------:R-:W-:Y:S01]  /*1fa90*/  MOV R94, R95 ;  /* 0x0000005f005e7202 */ /* 0x000fe20000000f00 */
[----:B------:R-:W-:Y:S01]  /*1faa0*/  IMAD.MOV.U32 R93, RZ, RZ, R118 ;  /* 0x000000ffff5d7224 */ /* 0x000fe200078e0076 */
[----:B------:R-:W-:Y:S01]  /*1fab0*/  MOV R125, R92 ;  /* 0x0000005c007d7202 */ /* 0x000fe20000000f00 */
[----:B------:R-:W-:-:S02]  /*1fac0*/  IMAD.MOV.U32 R95, RZ, RZ, R136 ;  /* 0x000000ffff5f7224 */ /* 0x000fc400078e0088 */
[----:B------:R-:W-:Y:S01]  /*1fad0*/  IMAD.MOV.U32 R92, RZ, RZ, R93 ;  /* 0x000000ffff5c7224 */ /* 0x000fe200078e005d */
[----:B------:R1:W5:Y:S01]  /*1fae0*/  LDL.LU R136, [R1+0x174] ;  /* 0x0001740001887983 */ /* 0x0003620000300800 */
[----:B------:R-:W-:Y:S02]  /*1faf0*/  IMAD.MOV.U32 R93, RZ, RZ, R94 ;  /* 0x000000ffff5d7224 */ /* 0x000fe400078e005e */
[----:B------:R-:W-:Y:S01]  /*1fb00*/  IMAD.MOV.U32 R94, RZ, RZ, R95 ;  /* 0x000000ffff5e7224 */ /* 0x000fe200078e005f */
[----:B------:R1:W5:Y:S01]  /*1fb10*/  LDL.LU R118, [R1+0x170] ;  /* 0x0001700001767983 */ /* 0x0003620000300800 */
[----:B------:R-:W-:-:S03]  /*1fb20*/  MOV R95, R4 ;  /* 0x00000004005f7202 */ /* 0x000fc60000000f00 */
[----:B------:R-:W2:Y:S01]  /*1fb30*/  LDL.LU R4, [R1+0xbc] ;  /* 0x0000bc0001047983 */ /* 0x000ea20000300800 */
[----:B------:R3:W-:Y:S01]  /*1fb40*/  MUFU.TANH R83, R2 ;  /* 0x0000000200537308 */ /* 0x0007e20000002400 */
[----:B------:R-:W-:Y:S01]  /*1fb50*/  IMAD.MOV.U32 R100, RZ, RZ, R101 ;  /* 0x000000ffff647224 */ /* 0x000fe200078e0065 */
[----:B------:R-:W-:Y:S01]  /*1fb60*/  MOV R101, R21 ;  /* 0x0000001500657202 */ /* 0x000fe20000000f00 */
[----:B---3--:R-:W-:-:S05]  /*1fb70*/  FMUL.FTZ R2, R28, R0 ;  /* 0x000000001c027220 */ /* 0x008fca0000410000 */
[----:B------:R3:W-:Y:S01]  /*1fb80*/  MUFU.TANH R195, R2 ;  /* 0x0000000200c37308 */ /* 0x0007e20000002400 */
[----:B------:R-:W-:Y:S01]  /*1fb90*/  HMMA.16816.F32 R52, R8, R54, R56 ;  /* 0x000000360834723c */ /* 0x000fe20000001838 */
[----:B------:R-:W-:Y:S01]  /*1fba0*/  LDSM.16.M88.4 R56, [R112+0x9000] ;  /* 0x009000007038783b */ /* 0x000fe20000000200 */
[----:B---3--:R-:W-:-:S05]  /*1fbb0*/  FMUL.FTZ R2, R29, R0 ;  /* 0x000000001d027220 */ /* 0x008fca0000410000 */
[----:B------:R3:W-:Y:S02]  /*1fbc0*/  MUFU.TANH R76, R2 ;  /* 0x00000002004c7308 */ /* 0x0007e40000002400 */
[----:B---3--:R-:W-:-:S06]  /*1fbd0*/  FMUL.FTZ R2, R30, R0 ;  /* 0x000000001e027220 */ /* 0x008fcc0000410000 */
[----:B------:R3:W-:Y:S02]  /*1fbe0*/  MUFU.TANH R21, R2 ;  /* 0x0000000200157308 */ /* 0x0007e40000002400 */
[-C--:B---3--:R-:W-:Y:S02]  /*1fbf0*/  FMUL.FTZ R2, R31, R0.reuse ;  /* 0x000000001f027220 */ /* 0x088fe40000410000 */
[----:B------:R-:W-:Y:S01]  /*1fc00*/  HMMA.16816.F32 R28, R12, R46, R120 ;  /* 0x0000002e0c1c723c */ /* 0x000fe20000001878 */
[----:B------:R-:W3:Y:S03]  /*1fc10*/  LDSM.16.M88.4 R44, [R66] ;  /* 0x00000000422c783b */ /* 0x000ee60000000200 */
[----:B------:R4:W-:Y:S02]  /*1fc20*/  MUFU.TANH R225, R2 ;  /* 0x0000000200e17308 */ /* 0x0009e40000002400 */
[----:B----4-:R-:W-:-:S06]  /*1fc30*/  FMUL.FTZ R2, R24, R0 ;  /* 0x0000000018027220 */ /* 0x010fcc0000410000 */
[----:B------:R4:W-:Y:S01]  /*1fc40*/  MUFU.TANH R193, R2 ;  /* 0x0000000200c17308 */ /* 0x0009e20000002400 */
[----:B------:R-:W-:Y:S01]  /*1fc50*/  HMMA.16816.F32 R40, R8, R32, R40 ;  /* 0x000000200828723c */ /* 0x000fe20000001828 */
[----:B----4-:R-:W-:-:S06]  /*1fc60*/  FMUL.FTZ R2, R25, R0 ;  /* 0x0000000019027220 */ /* 0x010fcc0000410000 */
[----:B------:R4:W1:Y:S02]  /*1fc70*/  MUFU.TANH R90, R2 ;  /* 0x00000002005a7308 */ /* 0x0008640000002400 */
[----:B----4-:R-:W-:-:S06]  /*1fc80*/  FMUL.FTZ R2, R26, R0 ;  /* 0x000000001a027220 */ /* 0x010fcc0000410000 */
[----:B------:R4:W2:Y:S02]  /*1fc90*/  MUFU.TANH R20, R2 ;  /* 0x0000000200147308 */ /* 0x0008a40000002400 */
[-C--:B----4-:R-:W-:Y:S02]  /*1fca0*/  FMUL.FTZ R2, R27, R0.reuse ;  /* 0x000000001b027220 */ /* 0x090fe40000410000 */
[----:B------:R-:W-:Y:S01]  /*1fcb0*/  HMMA.16816.F32 R24, R8, R34, R28 ;  /* 0x000000220818723c */ /* 0x000fe2000000181c */
[----:B------:R-:W4:Y:S03]  /*1fcc0*/  LDSM.16.M88.4 R32, [R182+0x4000] ;  /* 0x00400000b620783b */ /* 0x000f260000000200 */
[----:B------:R3:W-:Y:S01]  /*1fcd0*/  MUFU.TANH R226, R2 ;  /* 0x0000000200e27308 */ /* 0x0007e20000002400 */
[----:B------:R-:W-:Y:S02]  /*1fce0*/  IMAD.MOV.U32 R172, RZ, RZ, R188 ;  /* 0x000000ffffac7224 */ /* 0x000fe400078e00bc */
[----:B---3--:R-:W-:-:S05]  /*1fcf0*/  FMUL.FTZ R2, R52, R0 ;  /* 0x0000000034027220 */ /* 0x008fca0000410000 */
[----:B------:R3:W2:Y:S01]  /*1fd00*/  MUFU.TANH R192, R2 ;  /* 0x0000000200c07308 */ /* 0x0006a20000002400 */
[----:B------:R-:W-:Y:S01]  /*1fd10*/  HMMA.16816.F32 R28, R12, R44, R216 ;  /* 0x0000002c0c1c723c */ /* 0x000fe200000018d8 */
[----:B------:R-:W-:Y:S02]  /*1fd20*/  IMAD.MOV.U32 R61, RZ, RZ, R194 ;  /* 0x000000ffff3d7224 */ /* 0x000fe400078e00c2 */
[----:B---3--:R-:W-:-:S04]  /*1fd30*/  FMUL.FTZ R2, R53, R0 ;  /* 0x0000000035027220 */ /* 0x008fc80000410000 */
[----:B------:R3:W-:Y:S01]  /*1fd40*/  MUFU.TANH R224, R2 ;  /* 0x0000000200e07308 */ /* 0x0007e20000002400 */
[----:B------:R-:W-:Y:S01]  /*1fd50*/  IMAD.MOV.U32 R222, RZ, RZ, R77 ;  /* 0x000000ffffde7224 */ /* 0x000fe200078e004d */
[----:B------:R-:W-:Y:S01]  /*1fd60*/  MOV R221, R78 ;  /* 0x0000004e00dd7202 */ /* 0x000fe20000000f00 */
[----:B------:R-:W-:Y:S01]  /*1fd70*/  IMAD.MOV.U32 R174, RZ, RZ, R67 ;  /* 0x000000ffffae7224 */ /* 0x000fe200078e0043 */
[----:B------:R-:W-:Y:S01]  /*1fd80*/  MOV R77, R109 ;  /* 0x0000006d004d7202 */ /* 0x000fe20000000f00 */
[----:B------:R-:W-:Y:S02]  /*1fd90*/  IMAD.MOV.U32 R194, RZ, RZ, R110 ;  /* 0x000000ffffc27224 */ /* 0x000fe400078e006e */
[----:B---3--:R-:W-:-:S04]  /*1fda0*/  FMUL.FTZ R2, R54, R0 ;  /* 0x0000000036027220 */ /* 0x008fc80000410000 */
[----:B------:R3:W2:Y:S01]  /*1fdb0*/  MUFU.TANH R188, R2 ;  /* 0x0000000200bc7308 */ /* 0x0006a20000002400 */
[----:B------:R-:W-:Y:S01]  /*1fdc0*/  IMAD.MOV.U32 R78, RZ, RZ, R108 ;  /* 0x000000ffff4e7224 */ /* 0x000fe200078e006c */
[----:B------:R-:W-:Y:S01]  /*1fdd0*/  HMMA.16816.F32 R64, R16, R48, R244 ;  /* 0x000000301040723c */ /* 0x000fe200000018f4 */
[----:B------:R-:W-:-:S05]  /*1fde0*/  IMAD.MOV.U32 R130, RZ, RZ, R111 ;  /* 0x000000ffff827224 */ /* 0x000fca00078e006f */
[----:B------:R-:W-:Y:S01]  /*1fdf0*/  HMMA.16816.F32 R108, R16, R50, R248 ;  /* 0x00000032106c723c */ /* 0x000fe200000018f8 */
[----:B------:R1:W2:Y:S01]  /*1fe00*/  LDSM.16.M88.4 R48, [R61] ;  /* 0x000000003d30783b */ /* 0x0002a20000000200 */
[----:B---3--:R-:W-:Y:S01]  /*1fe10*/  FMUL.FTZ R2, R55, R0 ;  /* 0x0000000037027220 */ /* 0x008fe20000410000 */
[----:B------:R-:W-:-:S03]  /*1fe20*/  IMAD.MOV.U32 R60, RZ, RZ, R221 ;  /* 0x000000ffff3c7224 */ /* 0x000fc600078e00dd */
[----:B------:R-:W-:Y:S01]  /*1fe30*/  HMMA.16816.F32 R44, R12, R46, R212 ;  /* 0x0000002e0c2c723c */ /* 0x000fe200000018d4 */
[----:B------:R-:W-:Y:S01]  /*1fe40*/  IMAD.MOV.U32 R123, RZ, RZ, R127 ;  /* 0x000000ffff7b7224 */ /* 0x000fe200078e007f */
[----:B------:R3:W-:Y:S01]  /*1fe50*/  MUFU.TANH R223, R2 ;  /* 0x0000000200df7308 */ /* 0x0007e20000002400 */
[----:B------:R-:W-:Y:S01]  /*1fe60*/  LDSM.16.M88.4 R52, [R112+0x9800] ;  /* 0x009800007034783b */ /* 0x000fe20000000200 */
[----:B---3--:R-:W-:-:S06]  /*1fe70*/  FMUL.FTZ R2, R40, R0 ;  /* 0x0000000028027220 */ /* 0x008fcc0000410000 */
[----:B------:R3:W2:Y:S01]  /*1fe80*/  MUFU.TANH R175, R2 ;  /* 0x0000000200af7308 */ /* 0x0006a20000002400 */
[----:B-1----:R-:W-:Y:S02]  /*1fe90*/  IMAD.MOV.U32 R61, RZ, RZ, R222 ;  /* 0x000000ffff3d7224 */ /* 0x002fe400078e00de */
[----:B------:R-:W-:Y:S02]  /*1fea0*/  IMAD.MOV.U32 R222, RZ, RZ, R174 ;  /* 0x000000ffffde7224 */ /* 0x000fe400078e00ae */
[----:B---3--:R-:W-:-:S04]  /*1feb0*/  FMUL.FTZ R2, R41, R0 ;  /* 0x0000000029027220 */ /* 0x008fc80000410000 */
[----:B------:R1:W-:Y:S01]  /*1fec0*/  MUFU.TANH R221, R2 ;  /* 0x0000000200dd7308 */ /* 0x0003e20000002400 */
[----:B------:R-:W-:Y:S02]  /*1fed0*/  IMAD.MOV.U32 R122, RZ, RZ, R61 ;  /* 0x000000ffff7a7224 */ /* 0x000fe400078e003d */
[----:B------:R-:W-:Y:S02]  /*1fee0*/  IMAD.MOV.U32 R61, RZ, RZ, R173 ;  /* 0x000000ffff3d7224 */ /* 0x000fe400078e00ad */
[----:B-1----:R-:W-:-:S04]  /*1fef0*/  FMUL.FTZ R2, R42, R0 ;  /* 0x000000002a027220 */ /* 0x002fc80000410000 */
[----:B------:R1:W3:Y:S01]  /*1ff00*/  MUFU.TANH R174, R2 ;  /* 0x0000000200ae7308 */ /* 0x0002e20000002400 */
[----:B------:R-:W-:Y:S01]  /*1ff10*/  HMMA.16816.F32 R96, R16, R56, R96 ;  /* 0x000000381060723c */ /* 0x000fe20000001860 */
[----:B------:R-:W-:Y:S02]  /*1ff20*/  IMAD.MOV.U32 R127, RZ, RZ, R60 ;  /* 0x000000ffff7f7224 */ /* 0x000fe400078e003c */
[----:B-1----:R-:W-:-:S04]  /*1ff30*/  FMUL.FTZ R2, R43, R0 ;  /* 0x000000002b027220 */ /* 0x002fc80000410000 */
[----:B------:R1:W-:Y:S01]  /*1ff40*/  MUFU.TANH R219, R2 ;  /* 0x0000000200db7308 */ /* 0x0003e20000002400 */
[----:B----4-:R-:W-:Y:S01]  /*1ff50*/  HMMA.16816.F32 R40, R8, R32, R28 ;  /* 0x000000200828723c */ /* 0x010fe2000000181c */
[----:B------:R-:W-:-:S05]  /*1ff60*/  MOV R60, R128 ;  /* 0x00000080003c7202 */ /* 0x000fca0000000f00 */
[----:B------:R-:W-:Y:S01]  /*1ff70*/  HMMA.16816.F32 R104, R16, R58, R104 ;  /* 0x0000003a1068723c */ /* 0x000fe20000001868 */
[----:B------:R-:W4:Y:S01]  /*1ff80*/  LDSM.16.M88.4 R56, [R182+0x4800] ;  /* 0x00480000b638783b */ /* 0x000f220000000200 */
[----:B-1----:R-:W-:-:S04]  /*1ff90*/  FMUL.FTZ R2, R24, R0 ;  /* 0x0000000018027220 */ /* 0x002fc80000410000 */
[----:B------:R1:W3:Y:S01]  /*1ffa0*/  MUFU.TANH R173, R2 ;  /* 0x0000000200ad7308 */ /* 0x0002e20000002400 */
[----:B------:R-:W-:Y:S01]  /*1ffb0*/  IMAD.MOV.U32 R128, RZ, RZ, R131 ;  /* 0x000000ffff807224 */ /* 0x000fe200078e0083 */
[----:B------:R-:W-:Y:S01]  /*1ffc0*/  MOV R245, R122 ;  /* 0x0000007a00f57202 */ /* 0x000fe20000000f00 */
[----:B------:R-:W-:Y:S02]  /*1ffd0*/  IMAD.MOV.U32 R122, RZ, RZ, R172 ;  /* 0x000000ffff7a7224 */ /* 0x000fe400078e00ac */
[----:B-1----:R-:W-:-:S04]  /*1ffe0*/  FMUL.FTZ R2, R25, R0 ;  /* 0x0000000019027220 */ /* 0x002fc80000410000 */
[----:B------:R1:W-:Y:S01]  /*1fff0*/  MUFU.TANH R216, R2 ;  /* 0x0000000200d87308 */ /* 0x0003e20000002400 */
[----:B------:R-:W-:Y:S01]  /*20000*/  IMAD.MOV.U32 R131, RZ, RZ, R194 ;  /* 0x000000ffff837224 */ /* 0x000fe200078e00c2 */
[----:B--2---:R-:W-:Y:S01]  /*20010*/  HMMA.16816.F32 R28, R12, R48, R208 ;  /* 0x000000300c1c723c */ /* 0x004fe200000018d0 */
[----:B-1----:R-:W-:-:S05]  /*20020*/  FMUL.FTZ R2, R26, R0 ;  /* 0x000000001a027220 */ /* 0x002fca0000410000 */
[----:B------:R1:W2:Y:S01]  /*20030*/  MUFU.TANH R172, R2 ;  /* 0x0000000200ac7308 */ /* 0x0002a20000002400 */
[----:B------:R-:W-:Y:S02]  /*20040*/  IMAD.MOV.U32 R126, RZ, RZ, R129 ;  /* 0x000000ffff7e7224 */ /* 0x000fe400078e0081 */
[----:B-1----:R-:W-:Y:S02]  /*20050*/  FMUL.FTZ R2, R27, R0 ;  /* 0x000000001b027220 */ /* 0x002fe40000410000 */
[----:B------:R-:W-:Y:S01]  /*20060*/  HMMA.16816.F32 R24, R8, R34, R44 ;  /* 0x000000220818723c */ /* 0x000fe2000000182c */
[----:B------:R1:W3:Y:S02]  /*20070*/  LDSM.16.M88.4 R44, [R128] ;  /* 0x00000000802c783b */ /* 0x0002e40000000200 */
[----:B------:R4:W-:Y:S01]  /*20080*/  MUFU.TANH R213, R2 ;  /* 0x0000000200d57308 */ /* 0x0009e20000002400 */
[----:B------:R-:W-:Y:S02]  /*20090*/  IMAD.MOV.U32 R121, RZ, RZ, R126 ;  /* 0x000000ffff797224 */ /* 0x000fe400078e007e */
[----:B------:R-:W-:Y:S01]  /*200a0*/  IMAD.MOV.U32 R244, RZ, RZ, R122 ;  /* 0x000000fffff47224 */ /* 0x000fe200078e007a */
[----:B------:R-:W-:Y:S01]  /*200b0*/  MOV R122, R125 ;  /* 0x0000007d007a7202 */ /* 0x000fe20000000f00 */
[----:B------:R-:W-:Y:S01]  /*200c0*/  IMAD.MOV.U32 R126, RZ, RZ, R222 ;  /* 0x000000ffff7e7224 */ /* 0x000fe200078e00de */
[----:B------:R-:W-:Y:S01]  /*200d0*/  MOV R247, R62 ;  /* 0x0000003e00f77202 */ /* 0x000fe20000000f00 */
[----:B------:R-:W-:Y:S01]  /*200e0*/  IMAD.MOV.U32 R222, RZ, RZ, R203 ;  /* 0x000000ffffde7224 */ /* 0x000fe200078e00cb */
[----:B------:R-:W-:Y:S01]  /*200f0*/  LDSM.16.M88.4 R32, [R182+0x5000] ;  /* 0x00500000b620783b */ /* 0x000fe20000000200 */
[----:B----4-:R-:W-:Y:S01]  /*20100*/  FMUL.FTZ R2, R40, R0 ;  /* 0x0000000028027220 */ /* 0x010fe20000410000 */
[----:B-1----:R-:W-:-:S03]  /*20110*/  IMAD.MOV.U32 R128, RZ, RZ, R131 ;  /* 0x000000ffff807224 */ /* 0x002fc600078e0083 */
[----:B------:R1:W4:Y:S01]  /*20120*/  MUFU.TANH R131, R2 ;  /* 0x0000000200837308 */ /* 0x0003220000002400 */
[----:B------:R-:W-:Y:S02]  /*20130*/  IMAD.MOV.U32 R120, RZ, RZ, R60 ;  /* 0x000000ffff787224 */ /* 0x000fe400078e003c */
[----:B------:R-:W-:Y:S02]  /*20140*/  IMAD.MOV.U32 R246, RZ, RZ, R61 ;  /* 0x000000fffff67224 */ /* 0x000fe400078e003d */
[----:B------:R-:W-:Y:S02]  /*20150*/  IMAD.MOV.U32 R125, RZ, RZ, R63 ;  /* 0x000000ffff7d7224 */ /* 0x000fe400078e003f */
[----:B------:R2:W4:Y:S01]  /*20160*/  LDSM.16.M88.4 R60, [R128] ;  /* 0x00000000803c783b */ /* 0x0005220000000200 */
[----:B------:R-:W-:Y:S01]  /*20170*/  MOV R203, R6 ;  /* 0x0000000600cb7202 */ /* 0x000fe20000000f00 */
[----:B-1----:R-:W-:-:S04]  /*20180*/  FMUL.FTZ R2, R41, R0 ;  /* 0x0000000029027220 */ /* 0x002fc80000410000 */
[----:B------:R1:W-:Y:S01]  /*20190*/  MUFU.TANH R212, R2 ;  /* 0x0000000200d47308 */ /* 0x0003e20000002400 */
[----:B------:R-:W-:Y:S02]  /*201a0*/  IMAD.MOV.U32 R217, RZ, RZ, R222 ;  /* 0x000000ffffd97224 */ /* 0x000fe400078e00de */
[----:B------:R-:W4:Y:S01]  /*201b0*/  S2R R222, SR_TID.X ;  /* 0x0000000000de7919 */ /* 0x000f220000002100 */
[----:B------:R-:W-:Y:S01]  /*201c0*/  HMMA.16816.F32 R48, R12, R50, R84 ;  /* 0x000000320c30723c */ /* 0x000fe20000001854 */
[----:B-1----:R-:W-:-:S04]  /*201d0*/  FMUL.FTZ R2, R42, R0 ;  /* 0x000000002a027220 */ /* 0x002fc80000410000 */
[----:B------:R1:W4:Y:S01]  /*201e0*/  MUFU.TANH R6, R2 ;  /* 0x0000000200067308 */ /* 0x0003220000002400 */
[----:B------:R-:W-:Y:S01]  /*201f0*/  IMAD.MOV.U32 R249, RZ, RZ, R246 ;  /* 0x000000fffff97224 */ /* 0x000fe200078e00f6 */
[----:B------:R-:W-:Y:S01]  /*20200*/  MOV R246, R203 ;  /* 0x000000cb00f67202 */ /* 0x000fe20000000f00 */
[----:B-1----:R-:W-:-:S05]  /*20210*/  FMUL.FTZ R2, R43, R0 ;  /* 0x000000002b027220 */ /* 0x002fca0000410000 */
[----:B------:R1:W-:Y:S01]  /*20220*/  MUFU.TANH R208, R2 ;  /* 0x0000000200d07308 */ /* 0x0003e20000002400 */
[----:B------:R-:W-:Y:S01]  /*20230*/  HMMA.16816.F32 R40, R8, R56, R28 ;  /* 0x000000380828723c */ /* 0x000fe2000000181c */
[----:B------:R-:W-:Y:S02]  /*20240*/  IMAD.MOV.U32 R112, RZ, RZ, R244 ;  /* 0x000000ffff707224 */ /* 0x000fe400078e00f4 */
[----:B------:R-:W-:Y:S02]  /*20250*/  IMAD.MOV.U32 R248, RZ, RZ, R126 ;  /* 0x000000fffff87224 */ /* 0x000fe400078e007e */
[----:B-1----:R-:W-:-:S04]  /*20260*/  FMUL.FTZ R2, R24, R0 ;  /* 0x0000000018027220 */ /* 0x002fc80000410000 */
[----:B--2---:R1:W2:Y:S01]  /*20270*/  MUFU.TANH R128, R2 ;  /* 0x0000000200807308 */ /* 0x0042a20000002400 */
[----:B---3--:R-:W-:Y:S06]  /*20280*/  HMMA.16816.F32 R28, R12, R44, R204 ;  /* 0x0000002c0c1c723c */ /* 0x008fec00000018cc */
[----:B------:R-:W-:Y:S01]  /*20290*/  HMMA.16816.F32 R100, R16, R52, R100 ;  /* 0x000000341064723c */ /* 0x000fe20000001864 */
[----:B-1----:R-:W-:-:S04]  /*202a0*/  FMUL.FTZ R2, R25, R0 ;  /* 0x0000000019027220 */ /* 0x002fc80000410000 */
[----:B------:R1:W-:Y:S01]  /*202b0*/  MUFU.TANH R203, R2 ;  /* 0x0000000200cb7308 */ /* 0x0003e20000002400 */
[----:B------:R-:W-:Y:S01]  /*202c0*/  HMMA.16816.F32 R92, R16, R54, R92 ;  /* 0x00000036105c723c */ /* 0x000fe2000000185c */
[----:B------:R-:W3:Y:S01]  /*202d0*/  LDSM.16.M88.4 R52, [R182+0x5800] ;  /* 0x00580000b634783b */ /* 0x000ee20000000200 */
[----:B------:R-:W-:Y:S02]  /*202e0*/  IMAD.MOV.U32 R218, RZ, RZ, R247 ;  /* 0x000000ffffda7224 */ /* 0x000fe400078e00f7 */
[----:B-1----:R-:W-:-:S04]  /*202f0*/  FMUL.FTZ R2, R26, R0 ;  /* 0x000000001a027220 */ /* 0x002fc80000410000 */
[----:B------:R1:W2:Y:S01]  /*20300*/  MUFU.TANH R126, R2 ;  /* 0x00000002007e7308 */ /* 0x0002a20000002400 */
[----:B------:R-:W-:Y:S01]  /*20310*/  IMAD.MOV.U32 R215, RZ, RZ, R202 ;  /* 0x000000ffffd77224 */ /* 0x000fe200078e00ca */
[----:B------:R-:W-:Y:S01]  /*20320*/  MOV R244, R88 ;  /* 0x0000005800f47202 */ /* 0x000fe20000000f00 */
[----:B------:R-:W-:Y:S02]  /*20330*/  IMAD.MOV.U32 R247, RZ, RZ, R91 ;  /* 0x000000fffff77224 */ /* 0x000fe400078e005b */
[----:B------:R-:W-:Y:S02]  /*20340*/  IMAD.MOV.U32 R251, RZ, RZ, R90 ;  /* 0x000000fffffb7224 */ /* 0x000fe400078e005a */
[----:B------:R-:W-:Y:S02]  /*20350*/  IMAD.MOV.U32 R250, RZ, RZ, R89 ;  /* 0x000000fffffa7224 */ /* 0x000fe400078e0059 */
[----:B-1----:R-:W-:Y:S02]  /*20360*/  FMUL.FTZ R2, R27, R0 ;  /* 0x000000001b027220 */ /* 0x002fe40000410000 */
[----:B------:R-:W-:Y:S01]  /*20370*/  HMMA.16816.F32 R24, R12, R46, R168 ;  /* 0x0000002e0c18723c */ /* 0x000fe200000018a8 */
[----:B------:R1:W2:Y:S01]  /*20380*/  LDSM.16.M88.4 R44, [R112] ;  /* 0x00000000702c783b */ /* 0x0002a20000000200 */
[----:B------:R3:W-:Y:S01]  /*20390*/  MUFU.TANH R202, R2 ;  /* 0x0000000200ca7308 */ /* 0x0007e20000002400 */
[----:B------:R-:W-:Y:S01]  /*203a0*/  MOV R214, R125 ;  /* 0x0000007d00d67202 */ /* 0x000fe20000000f00 */
[----:B----4-:R-:W-:-:S02]  /*203b0*/  IMAD.SHL.U32 R222, R222, 0x2, RZ ;  /* 0x00000002dede7824 */ /* 0x010fc400078e00ff */
[----:B------:R-:W-:Y:S01]  /*203c0*/  HMMA.16816.F32 R88, R8, R58, R48 ;  /* 0x0000003a0858723c */ /* 0x000fe20000001830 */
[----:B------:R-:W-:Y:S02]  /*203d0*/  IMAD.MOV.U32 R57, RZ, RZ, R4 ;  /* 0x000000ffff397224 */ /* 0x000fe400078e0004 */
[----:B------:R-:W-:Y:S01]  /*203e0*/  FMUL.FTZ R4, R42, R0 ;  /* 0x000000002a047220 */ /* 0x000fe20000410000 */
[----:B------:R-:W-:Y:S01]  /*203f0*/  MOV R211, R244 ;  /* 0x000000f400d37202 */ /* 0x000fe20000000f00 */
[----:B------:R-:W-:Y:S01]  /*20400*/  IMAD.MOV.U32 R194, RZ, RZ, R116 ;  /* 0x000000ffffc27224 */ /* 0x000fe200078e0074 */
[----:B------:R-:W-:Y:S01]  /*20410*/  MOV R124, R227 ;  /* 0x000000e3007c7202 */ /* 0x000fe20000000f00 */
[----:B------:R-:W-:Y:S01]  /*20420*/  IMAD.MOV.U32 R17, RZ, RZ, R214 ;  /* 0x000000ffff117224 */ /* 0x000fe200078e00d6 */
[----:B------:R-:W-:Y:S01]  /*20430*/  HMMA.16816.F32 R48, R12, R60, R228 ;  /* 0x0000003c0c30723c */ /* 0x000fe200000018e4 */
[----:B------:R-:W-:Y:S01]  /*20440*/  IMAD.MOV.U32 R244, RZ, RZ, R123 ;  /* 0x000000fffff47224 */ /* 0x000fe200078e007b */
[----:B------:R4:W5:Y:S01]  /*20450*/  LDL.LU R116, [R1+0x16c] ;  /* 0x00016c0001747983 */ /* 0x0009620000300800 */
[-C--:B---3--:R-:W-:Y:S01]  /*20460*/  FMUL.FTZ R2, R40, R0.reuse ;  /* 0x0000000028027220 */ /* 0x088fe20000410000 */
[----:B------:R-:W-:Y:S01]  /*20470*/  IMAD.MOV.U32 R129, RZ, RZ, R37 ;  /* 0x000000ffff817224 */ /* 0x000fe200078e0025 */
[----:B------:R-:W-:Y:S01]  /*20480*/  LOP3.LUT R222, R222, 0x6, RZ, 0xc0, !PT ;  /* 0x00000006dede7812 */ /* 0x000fe200078ec0ff */
[----:B------:R-:W-:Y:S01]  /*20490*/  IMAD.MOV.U32 R214, RZ, RZ, R250 ;  /* 0x000000ffffd67224 */ /* 0x000fe200078e00fa */
[----:B------:R3:W4:Y:S01]  /*204a0*/  MUFU.TANH R125, R2 ;  /* 0x00000002007d7308 */ /* 0x0007220000002400 */
[----:B------:R-:W-:Y:S01]  /*204b0*/  SHF.L.U32 R16, R245, 0x8, RZ ;  /* 0x00000008f5107819 */ /* 0x000fe200000006ff */
[----:B------:R1:W5:Y:S01]  /*204c0*/  LDL.LU R37, [R1+0x168] ;  /* 0x0001680001257983 */ /* 0x0003620000300800 */
[----:B------:R-:W-:Y:S01]  /*204d0*/  IMAD.MOV.U32 R227, RZ, RZ, R36 ;  /* 0x000000ffffe37224 */ /* 0x000fe200078e0024 */
[----:B------:R-:W-:Y:S01]  /*204e0*/  MOV R250, R225 ;  /* 0x000000e100fa7202 */ /* 0x000fe20000000f00 */
[----:B------:R-:W-:Y:S01]  /*204f0*/  IMAD.MOV.U32 R207, RZ, RZ, R3 ;  /* 0x000000ffffcf7224 */ /* 0x000fe200078e0003 */
[----:B------:R1:W5:Y:S02]  /*20500*/  LDL.LU R36, [R1+0x164] ;  /* 0x0001640001247983 */ /* 0x0003640000300800 */
[----:B------:R4:W-:Y:S01]  /*20510*/  MUFU.TANH R123, R4 ;  /* 0x00000004007b7308 */ /* 0x0009e20000002400 */
[----:B------:R-:W-:Y:S01]  /*20520*/  MOV R225, R197 ;  /* 0x000000c500e17202 */ /* 0x000fe20000000f00 */
[----:B------:R-:W-:Y:S01]  /*20530*/  HMMA.16816.F32 R84, R8, R32, R28 ;  /* 0x000000200854723c */ /* 0x000fe2000000181c */
[----:B------:R-:W-:Y:S01]  /*20540*/  LOP3.LUT R3, R16, 0x10, R222, 0xfe, !PT ;  /* 0x0000001010037812 */ /* 0x000fe200078efede */
[-C--:B---3--:R-:W-:Y:S01]  /*20550*/  FMUL.FTZ R2, R41, R0.reuse ;  /* 0x0000000029027220 */ /* 0x088fe20000410000 */
[----:B------:R-:W-:Y:S01]  /*20560*/  IMAD.MOV.U32 R210, RZ, RZ, R124 ;  /* 0x000000ffffd27224 */ /* 0x000fe200078e007c */
[----:B------:R3:W2:Y:S02]  /*20570*/  LDSM.16.M88.4 R28, [R207] ;  /* 0x00000000cf1c783b */ /* 0x0006a40000000200 */
[----:B------:R1:W-:Y:S01]  /*20580*/  MUFU.TANH R197, R2 ;  /* 0x0000000200c57308 */ /* 0x0003e20000002400 */
[----:B----4-:R-:W-:-:S02]  /*20590*/  FMUL.FTZ R4, R43, R0 ;  /* 0x000000002b047220 */ /* 0x010fc40000410000 */
[----:B------:R-:W-:Y:S01]  /*205a0*/  HMMA.16816.F32 R40, R12, R62, R232 ;  /* 0x0000003e0c28723c */ /* 0x000fe200000018e8 */
[-C--:B------:R-:W-:Y:S01]  /*205b0*/  ISETP.GE.AND P6, PT, R3, R7.reuse, PT ;  /* 0x000000070300720c */ /* 0x080fe20003fc6270 */
[----:B------:R-:W-:Y:S02]  /*205c0*/  IMAD.MOV.U32 R209, RZ, RZ, R127 ;  /* 0x000000ffffd17224 */ /* 0x000fe400078e007f */
[----:B------:R-:W-:Y:S02]  /*205d0*/  IMAD.MOV.U32 R19, RZ, RZ, R227 ;  /* 0x000000ffff137224 */ /* 0x000fe400078e00e3 */
[----:B------:R-:W-:Y:S01]  /*205e0*/  IMAD.MOV.U32 R18, RZ, RZ, R129 ;  /* 0x000000ffff127224 */ /* 0x000fe200078e0081 */
[----:B-1----:R-:W-:Y:S01]  /*205f0*/  LOP3.LUT R2, R16, 0x8, R222, 0xfe, !PT ;  /* 0x0000000810027812 */ /* 0x002fe200078efede */
[----:B------:R-:W1:Y:S03]  /*20600*/  LDSM.16.M88.4 R60, [R182+0x6000] ;  /* 0x00600000b63c783b */ /* 0x000e660000000200 */
[----:B------:R-:W-:-:S02]  /*20610*/  ISETP.GE.AND P3, PT, R2, R7, PT ;  /* 0x000000070200720c */ /* 0x000fc40003f66270 */
[----:B------:R-:W-:Y:S02]  /*20620*/  ISETP.GE.AND P5, PT, R2, R5, PT ;  /* 0x000000050200720c */ /* 0x000fe40003fa6270 */
[----:B------:R-:W-:Y:S01]  /*20630*/  LOP3.LUT R2, R16, 0x18, R222, 0xfe, !PT ;  /* 0x0000001810027812 */ /* 0x000fe200078efede */
[----:B------:R-:W-:Y:S01]  /*20640*/  IMAD.MOV.U32 R227, RZ, RZ, R83 ;  /* 0x000000ffffe37224 */ /* 0x000fe200078e0053 */
[----:B------:R-:W-:Y:S02]  /*20650*/  FSEL R127, R82, -INF , !P3 ;  /* 0xff800000527f7808 */ /* 0x000fe40005800000 */
[----:B------:R-:W-:Y:S02]  /*20660*/  FSEL R124, R81, -INF , !P5 ;  /* 0xff800000517c7808 */ /* 0x000fe40006800000 */
[----:B------:R-:W-:Y:S02]  /*20670*/  FSEL R129, R80, -INF , !P6 ;  /* 0xff80000050817808 */ /* 0x000fe40007000000 */
[----:B------:R-:W-:Y:S01]  /*20680*/  HMMA.16816.F32 R80, R8, R34, R24 ;  /* 0x000000220850723c */ /* 0x000fe20000001818 */
[----:B------:R-:W-:-:S02]  /*20690*/  ISETP.GE.AND P2, PT, R2, R7, PT ;  /* 0x000000070200720c */ /* 0x000fc40003f46270 */
[-C--:B------:R-:W-:Y:S02]  /*206a0*/  ISETP.GE.AND P3, PT, R2, R5.reuse, PT ;  /* 0x000000050200720c */ /* 0x080fe40003f66270 */
[--C-:B------:R-:W-:Y:S02]  /*206b0*/  LOP3.LUT R2, R16, 0x20, R222.reuse, 0xfe, !PT ;  /* 0x0000002010027812 */ /* 0x100fe400078efede */
[----:B------:R-:W-:Y:S01]  /*206c0*/  ISETP.GE.AND P4, PT, R3, R5, PT ;  /* 0x000000050300720c */ /* 0x000fe20003f86270 */
[----:B------:R-:W-:Y:S01]  /*206d0*/  FMUL.FTZ R3, R88, R0 ;  /* 0x0000000058037220 */ /* 0x000fe20000410000 */
[C---:B------:R-:W-:Y:S02]  /*206e0*/  ISETP.GE.AND P5, PT, R2.reuse, R7, PT ;  /* 0x000000070200720c */ /* 0x040fe40003fa6270 */
[----:B------:R-:W-:Y:S01]  /*206f0*/  ISETP.GE.AND P6, PT, R2, R5, PT ;  /* 0x000000050200720c */ /* 0x000fe20003fc6270 */
[----:B------:R4:W1:Y:S01]  /*20700*/  MUFU.TANH R112, R3 ;  /* 0x0000000300707308 */ /* 0x0008620000002400 */
[----:B------:R-:W-:Y:S01]  /*20710*/  LOP3.LUT R2, R16, 0x28, R222, 0xfe, !PT ;  /* 0x0000002810027812 */ /* 0x000fe200078efede */
[----:B------:R-:W-:-:S02]  /*20720*/  IMAD.MOV.U32 R171, RZ, RZ, R218 ;  /* 0x000000ffffab7224 */ /* 0x000fc400078e00da */
[----:B------:R-:W-:Y:S01]  /*20730*/  IMAD.MOV.U32 R170, RZ, RZ, R249 ;  /* 0x000000ffffaa7224 */ /* 0x000fe200078e00f9 */
[----:B------:R-:W-:Y:S01]  /*20740*/  MOV R249, R76 ;  /* 0x0000004c00f97202 */ /* 0x000fe20000000f00 */
[----:B------:R-:W-:Y:S01]  /*20750*/  IMAD.MOV.U32 R205, RZ, RZ, R122 ;  /* 0x000000ffffcd7224 */ /* 0x000fe200078e007a */
[----:B------:R-:W-:Y:S01]  /*20760*/  FSEL R122, R252, -INF , !P4 ;  /* 0xff800000fc7a7808 */ /* 0x000fe20006000000 */
[----:B------:R-:W-:Y:S02]  /*20770*/  IMAD.MOV.U32 R206, RZ, RZ, R77 ;  /* 0x000000ffffce7224 */ /* 0x000fe400078e004d */
[----:B------:R-:W-:Y:S02]  /*20780*/  IMAD.MOV.U32 R218, RZ, RZ, R78 ;  /* 0x000000ffffda7224 */ /* 0x000fe400078e004e */
[----:B---3--:R-:W-:Y:S02]  /*20790*/  IMAD.MOV.U32 R207, RZ, RZ, R79 ;  /* 0x000000ffffcf7224 */ /* 0x008fe400078e004f */
[----:B------:R-:W-:Y:S01]  /*207a0*/  IMAD.MOV.U32 R59, RZ, RZ, R130 ;  /* 0x000000ffff3b7224 */ /* 0x000fe200078e0082 */
[----:B------:R-:W-:Y:S01]  /*207b0*/  FSEL R130, R242, -INF , !P2 ;  /* 0xff800000f2827808 */ /* 0x000fe20005000000 */
[----:B------:R-:W-:Y:S01]  /*207c0*/  HMMA.16816.F32 R76, R8, R52, R48 ;  /* 0x00000034084c723c */ /* 0x000fe20000001830 */
[----:B----4-:R-:W-:Y:S01]  /*207d0*/  FMUL.FTZ R3, R90, R0 ;  /* 0x000000005a037220 */ /* 0x010fe20000410000 */
[----:B------:R-:W-:-:S02]  /*207e0*/  ISETP.GE.AND P4, PT, R2, R7, PT ;  /* 0x000000070200720c */ /* 0x000fc40003f86270 */
[----:B------:R-:W-:Y:S01]  /*207f0*/  ISETP.GE.AND P2, PT, R2, R5, PT ;  /* 0x000000050200720c */ /* 0x000fe20003f46270 */
[----:B------:R3:W4:Y:S01]  /*20800*/  MUFU.TANH R90, R3 ;  /* 0x00000003005a7308 */ /* 0x0007220000002400 */
[----:B------:R-:W-:Y:S01]  /*20810*/  LOP3.LUT R2, R16, 0x30, R222, 0xfe, !PT ;  /* 0x0000003010027812 */ /* 0x000fe200078efede */
[----:B--2---:R-:W-:Y:S01]  /*20820*/  HMMA.16816.F32 R24, R12, R44, R72 ;  /* 0x0000002c0c18723c */ /* 0x004fe20000001848 */
[----:B------:R-:W-:Y:S02]  /*20830*/  MOV R204, R121 ;  /* 0x0000007900cc7202 */ /* 0x000fe40000000f00 */
[----:B------:R-:W-:-:S03]  /*20840*/  FSEL R121, R238, -INF , !P3 ;  /* 0xff800000ee797808 */ /* 0x000fc60005800000 */
[----:B------:R-:W-:Y:S01]  /*20850*/  HMMA.16816.F32 R72, R8, R54, R40 ;  /* 0x000000360848723c */ /* 0x000fe20000001828 */
[----:B------:R-:W2:Y:S01]  /*20860*/  LDSM.16.M88.4 R40, [R59] ;  /* 0x000000003b28783b */ /* 0x000ea20000000200 */
[----:B------:R-:W-:Y:S02]  /*20870*/  FSEL R134, R134, -INF , !P5 ;  /* 0xff80000086867808 */ /* 0x000fe40006800000 */
[C---:B------:R-:W-:Y:S01]  /*20880*/  ISETP.GE.AND P3, PT, R2.reuse, R7, PT ;  /* 0x000000070200720c */ /* 0x040fe20003f66270 */
[----:B------:R-:W-:Y:S01]  /*20890*/  IMAD.MOV.U32 R169, RZ, RZ, R120 ;  /* 0x000000ffffa97224 */ /* 0x000fe200078e0078 */
[----:B------:R-:W-:Y:S01]  /*208a0*/  ISETP.GE.AND P5, PT, R2, R5, PT ;  /* 0x000000050200720c */ /* 0x000fe20003fa6270 */
[----:B---3--:R-:W-:Y:S01]  /*208b0*/  FMUL.FTZ R3, R84, R0 ;  /* 0x0000000054037220 */ /* 0x008fe20000410000 */
[----:B------:R-:W-:Y:S02]  /*208c0*/  LOP3.LUT R2, R16, 0x38, R222, 0xfe, !PT ;  /* 0x0000003810027812 */ /* 0x000fe400078efede */
[----:B------:R-:W-:Y:S01]  /*208d0*/  FSEL R135, R135, -INF , !P4 ;  /* 0xff80000087877808 */ /* 0x000fe20006000000 */
[----:B------:R3:W4:Y:S01]  /*208e0*/  MUFU.TANH R88, R3 ;  /* 0x0000000300587308 */ /* 0x0007220000002400 */
[----:B------:R-:W-:-:S02]  /*208f0*/  FSEL R120, R237, -INF , !P6 ;  /* 0xff800000ed787808 */ /* 0x000fc40007000000 */
[----:B------:R-:W-:Y:S01]  /*20900*/  FSEL R119, R119, -INF , !P2 ;  /* 0xff80000077777808 */ /* 0x000fe20005000000 */
[C---:B------:R-:W-:Y:S01]  /*20910*/  HMMA.16816.F32 R44, R12.reuse, R46, R68 ;  /* 0x0000002e0c2c723c */ /* 0x040fe20000001844 */
[C---:B------:R-:W-:Y:S01]  /*20920*/  ISETP.GE.AND P6, PT, R2.reuse, R7, PT ;  /* 0x000000070200720c */ /* 0x040fe20003fc6270 */
[----:B------:R-:W-:Y:S01]  /*20930*/  IMAD.MOV.U32 R56, RZ, RZ, R194 ;  /* 0x000000ffff387224 */ /* 0x000fe200078e00c2 */
[----:B------:R-:W-:Y:S01]  /*20940*/  ISETP.GE.AND P4, PT, R2, R5, PT ;  /* 0x000000050200720c */ /* 0x000fe20003f86270 */
[----:B------:R-:W-:Y:S01]  /*20950*/  IMAD.MOV.U32 R230, RZ, RZ, R171 ;  /* 0x000000ffffe67224 */ /* 0x000fe200078e00ab */
[----:B------:R-:W-:Y:S01]  /*20960*/  LOP3.LUT R2, R16, 0x40, R222, 0xfe, !PT ;  /* 0x0000004010027812 */ /* 0x000fe200078efede */
[----:B------:R-:W-:Y:S01]  /*20970*/  IMAD.MOV.U32 R231, RZ, RZ, R17 ;  /* 0x000000ffffe77224 */ /* 0x000fe200078e0011 */
[----:B------:R-:W-:Y:S01]  /*20980*/  FSEL R168, R117, -INF , !P3 ;  /* 0xff80000075a87808 */ /* 0x000fe20005800000 */
[----:B------:R-:W-:Y:S01]  /*20990*/  HMMA.16816.F32 R32, R12, R28, R64 ;  /* 0x0000001c0c20723c */ /* 0x000fe20000001840 */
[----:B------:R-:W-:Y:S01]  /*209a0*/  MOV R229, R170 ;  /* 0x000000aa00e57202 */ /* 0x000fe20000000f00 */
[----:B------:R-:W-:Y:S01]  /*209b0*/  LDSM.16.M88.4 R52, [R182+0x7000] ;  /* 0x00700000b634783b */ /* 0x000fe20000000200 */
[----:B---3--:R-:W-:Y:S01]  /*209c0*/  FMUL.FTZ R3, R86, R0 ;  /* 0x0000000056037220 */ /* 0x008fe20000410000 */
[----:B------:R-:W-:-:S03]  /*209d0*/  ISETP.GE.AND P2, PT, R2, R7, PT ;  /* 0x000000070200720c */ /* 0x000fc60003f46270 */
[----:B------:R3:W-:Y:S01]  /*209e0*/  MUFU.TANH R86, R3 ;  /* 0x0000000300567308 */ /* 0x0007e20000002400 */
[----:B------:R-:W-:Y:S02]  /*209f0*/  ISETP.GE.AND P3, PT, R2, R5, PT ;  /* 0x000000050200720c */ /* 0x000fe40003f66270 */
[----:B------:R-:W-:Y:S01]  /*20a00*/  LOP3.LUT R2, R16, 0x48, R222, 0xfe, !PT ;  /* 0x0000004810027812 */ /* 0x000fe200078efede */
[----:B------:R-:W-:Y:S01]  /*20a10*/  IMAD.MOV.U32 R228, RZ, RZ, R169 ;  /* 0x000000ffffe47224 */ /* 0x000fe200078e00a9 */
[----:B------:R-:W-:Y:S02]  /*20a20*/  FSEL R117, R236, -INF , !P5 ;  /* 0xff800000ec757808 */ /* 0x000fe40006800000 */
[----:B------:R-:W-:Y:S02]  /*20a30*/  FSEL R169, R201, -INF , !P6 ;  /* 0xff800000c9a97808 */ /* 0x000fe40007000000 */
[----:B------:R-:W-:Y:S01]  /*20a40*/  ISETP.GE.AND P5, PT, R2, R7, PT ;  /* 0x000000070200720c */ /* 0x000fe20003fa6270 */
[----:B---3--:R-:W-:Y:S01]  /*20a50*/  FMUL.FTZ R3, R80, R0 ;  /* 0x0000000050037220 */ /* 0x008fe20000410000 */
[----:B------:R-:W-:-:S03]  /*20a60*/  ISETP.GE.AND P6, PT, R2, R5, PT ;  /* 0x000000050200720c */ /* 0x000fc60003fc6270 */
[----:B------:R3:W-:Y:S01]  /*20a70*/  MUFU.TANH R84, R3 ;  /* 0x0000000300547308 */ /* 0x0007e20000002400 */
[----:B------:R-:W-:Y:S02]  /*20a80*/  LOP3.LUT R2, R16, 0x50, R222, 0xfe, !PT ;  /* 0x0000005010027812 */ /* 0x000fe400078efede */
[----:B------:R-:W-:Y:S02]  /*20a90*/  FSEL R113, R113, -INF , !P4 ;  /* 0xff80000071717808 */ /* 0x000fe40006000000 */
[----:B------:R-:W-:Y:S02]  /*20aa0*/  FSEL R170, R199, -INF , !P2 ;  /* 0xff800000c7aa7808 */ /* 0x000fe40005000000 */
[C---:B------:R-:W-:Y:S02]  /*20ab0*/  ISETP.GE.AND P4, PT, R2.reuse, R7, PT ;  /* 0x000000070200720c */ /* 0x040fe40003f86270 */
[----:B------:R-:W-:Y:S01]  /*20ac0*/  ISETP.GE.AND P2, PT, R2, R5, PT ;  /* 0x000000050200720c */ /* 0x000fe20003f46270 */
[----:B---3--:R-:W-:-:S04]  /*20ad0*/  FMUL.FTZ R3, R82, R0 ;  /* 0x0000000052037220 */ /* 0x008fc80000410000 */
[----:B------:R3:W4:Y:S01]  /*20ae0*/  MUFU.TANH R82, R3 ;  /* 0x0000000300527308 */ /* 0x0007220000002400 */
[----:B------:R-:W-:Y:S02]  /*20af0*/  LOP3.LUT R2, R16, 0x58, R222, 0xfe, !PT ;  /* 0x0000005810027812 */ /* 0x000fe400078efede */
[----:B------:R-:W-:Y:S02]  /*20b00*/  FSEL R171, R198, -INF , !P5 ;  /* 0xff800000c6ab7808 */ /* 0x000fe40006800000 */
[----:B------:R-:W-:Y:S01]  /*20b10*/  ISETP.GE.AND P5, PT, R2, R5, PT ;  /* 0x000000050200720c */ /* 0x000fe20003fa6270 */
[----:B-1----:R-:W-:Y:S01]  /*20b20*/  HMMA.16816.F32 R68, R8, R60, R24 ;  /* 0x0000003c0844723c */ /* 0x002fe20000001818 */
[----:B------:R-:W-:Y:S01]  /*20b30*/  IMAD.MOV.U32 R17, RZ, RZ, R56 ;  /* 0x000000ffff117224 */ /* 0x000fe200078e0038 */
[----:B------:R1:W-:Y:S01]  /*20b40*/  MUFU.TANH R194, R4 ;  /* 0x0000000400c27308 */ /* 0x0003e20000002400 */
[----:B---3--:R-:W-:-:S07]  /*20b50*/  FMUL.FTZ R3, R76, R0 ;  /* 0x000000004c037220 */ /* 0x008fce0000410000 */
[----:B------:R3:W4:Y:S01]  /*20b60*/  MUFU.TANH R80, R3 ;  /* 0x0000000300507308 */ /* 0x0007220000002400 */
[----:B------:R-:W-:Y:S01]  /*20b70*/  HMMA.16816.F32 R24, R12, R30, R108 ;  /* 0x0000001e0c18723c */ /* 0x000fe2000000186c */
[----:B------:R-:W-:Y:S01]  /*20b80*/  LDSM.16.M88.4 R28, [R182+0x7800] ;  /* 0x00780000b61c783b */ /* 0x000fe20000000200 */
[----:B-1----:R-:W-:-:S03]  /*20b90*/  MOV R4, R57 ;  /* 0x0000003900047202 */ /* 0x002fc60000000f00 */
[----:B------:R-:W1:Y:S02]  /*20ba0*/  LDSM.16.M88.4 R56, [R182+0x6800] ;  /* 0x00680000b638783b */ /* 0x000e640000000200 */
[----:B------:R-:W-:Y:S02]  /*20bb0*/  FSEL R108, R39, -INF , !P6 ;  /* 0xff800000276c7808 */ /* 0x000fe40007000000 */
[----:B------:R-:W-:Y:S01]  /*20bc0*/  FSEL R109, R38, -INF , !P4 ;  /* 0xff800000266d7808 */ /* 0x000fe20006000000 */
[----:B------:R-:W4:Y:S01]  /*20bd0*/  LDSM.16.M88.4 R48, [R4] ;  /* 0x000000000430783b */ /* 0x000f220000000200 */
[----:B------:R-:W-:Y:S01]  /*20be0*/  HMMA.16816.F32 R64, R8, R62, R44 ;  /* 0x0000003e0840723c */ /* 0x000fe2000000182c */
[----:B------:R-:W-:Y:S01]  /*20bf0*/  MOV R237, R19 ;  /* 0x0000001300ed7202 */ /* 0x000fe20000000f00 */
[----:B------:R-:W-:Y:S02]  /*20c00*/  IMAD.MOV.U32 R232, RZ, RZ, R205 ;  /* 0x000000ffffe87224 */ /* 0x000fe400078e00cd */
[----:B------:R-:W-:-:S02]  /*20c10*/  IMAD.MOV.U32 R252, RZ, RZ, R210 ;  /* 0x000000fffffc7224 */ /* 0x000fc400078e00d2 */
[----:B---3--:R-:W-:Y:S01]  /*20c20*/  FMUL.FTZ R3, R78, R0 ;  /* 0x000000004e037220 */ /* 0x008fe20000410000 */
[----:B------:R-:W-:Y:S01]  /*20c30*/  FSEL R78, R200, -INF , !P3 ;  /* 0xff800000c84e7808 */ /* 0x000fe20005800000 */
[----:B------:R-:W-:Y:S01]  /*20c40*/  IMAD.MOV.U32 R234, RZ, RZ, R207 ;  /* 0x000000ffffea7224 */ /* 0x000fe200078e00cf */
[-C--:B------:R-:W-:Y:S01]  /*20c50*/  ISETP.GE.AND P3, PT, R2, R7.reuse, PT ;  /* 0x000000070200720c */ /* 0x080fe20003f66270 */
[----:B------:R3:W-:Y:S01]  /*20c60*/  MUFU.TANH R76, R3 ;  /* 0x00000003004c7308 */ /* 0x0007e20000002400 */
[----:B------:R-:W-:Y:S01]  /*20c70*/  LOP3.LUT R2, R16, 0x60, R222, 0xfe, !PT ;  /* 0x0000006010027812 */ /* 0x000fe200078efede */
[----:B------:R-:W-:Y:S01]  /*20c80*/  IMAD.MOV.U32 R238, RZ, RZ, R209 ;  /* 0x000000ffffee7224 */ /* 0x000fe200078e00d1 */
[----:B------:R-:W-:Y:S01]  /*20c90*/  MOV R242, R214 ;  /* 0x000000d600f27202 */ /* 0x000fe20000000f00 */
[----:B------:R-:W-:Y:S01]  /*20ca0*/  IMAD.MOV.U32 R233, RZ, RZ, R204 ;  /* 0x000000ffffe97224 */ /* 0x000fe200078e00cc */
[C---:B------:R-:W-:Y:S01]  /*20cb0*/  ISETP.GE.AND P6, PT, R2.reuse, R7, PT ;  /* 0x000000070200720c */ /* 0x040fe20003fc6270 */
[----:B------:R-:W-:Y:S01]  /*20cc0*/  IMAD.MOV.U32 R235, RZ, RZ, R228 ;  /* 0x000000ffffeb7224 */ /* 0x000fe200078e00e4 */
[----:B------:R-:W-:Y:S01]  /*20cd0*/  ISETP.GE.AND P4, PT, R2, R5, PT ;  /* 0x000000050200720c */ /* 0x000fe20003f86270 */
[----:B------:R-:W-:-:S04]  /*20ce0*/  DEPBAR.LE SB0, 0x0 ;  /* 0x000080000000791a */ /* 0x000fc80000000000 */
[----:B------:R-:W-:Y:S01]  /*20cf0*/  LOP3.LUT R2, R16, 0x68, R222, 0xfe, !PT ;  /* 0x0000006810027812 */ /* 0x000fe200078efede */
[----:B---3--:R-:W-:Y:S01]  /*20d00*/  FMUL.FTZ R3, R72, R0 ;  /* 0x0000000048037220 */ /* 0x008fe20000410000 */
[----:B------:R-:W-:-:S03]  /*20d10*/  FSEL R110, R195, -INF , !P3 ;  /* 0xff800000c36e7808 */ /* 0x000fc60005800000 */
[----:B------:R3:W-:Y:S01]  /*20d20*/  MUFU.TANH R39, R3 ;  /* 0x0000000300277308 */ /* 0x0007e20000002400 */
[----:B------:R-:W-:Y:S01]  /*20d30*/  ISETP.GE.AND P3, PT, R2, R5, PT ;  /* 0x000000050200720c */ /* 0x000fe20003f66270 */
[----:B--2---:R-:W-:Y:S01]  /*20d40*/  HMMA.16816.F32 R44, R12, R40, R96 ;  /* 0x000000280c2c723c */ /* 0x004fe20000001860 */
[----:B------:R-:W-:-:S06]  /*20d50*/  FSEL R111, R193, -INF , !P6 ;  /* 0xff800000c16f7808 */ /* 0x000fcc0007000000 */
[----:B------:R-:W-:Y:S01]  /*20d60*/  FSEL R96, R21, -INF , !P5 ;  /* 0xff80000015607808 */ /* 0x000fe20006800000 */
[----:B---3--:R-:W-:Y:S01]  /*20d70*/  FMUL.FTZ R3, R74, R0 ;  /* 0x000000004a037220 */ /* 0x008fe20000410000 */
[----:B------:R-:W-:Y:S02]  /*20d80*/  FSEL R74, R196, -INF , !P2 ;  /* 0xff800000c44a7808 */ /* 0x000fe40005000000 */
[----:B------:R-:W-:Y:S02]  /*20d90*/  ISETP.GE.AND P2, PT, R2, R7, PT ;  /* 0x000000070200720c */ /* 0x000fe40003f46270 */
[----:B------:R-:W-:-:S04]  /*20da0*/  LOP3.LUT R2, R16, 0x70, R222, 0xfe, !PT ;  /* 0x0000007010027812 */ /* 0x000fc800078efede */
[C---:B------:R-:W-:Y:S02]  /*20db0*/  ISETP.GE.AND P5, PT, R2.reuse, R7, PT ;  /* 0x000000070200720c */ /* 0x040fe40003fa6270 */
[----:B------:R-:W-:Y:S02]  /*20dc0*/  ISETP.GE.AND P6, PT, R2, R5, PT ;  /* 0x000000050200720c */ /* 0x000fe40003fc6270 */
[----:B------:R-:W-:Y:S02]  /*20dd0*/  LOP3.LUT R2, R16, 0x78, R222, 0xfe, !PT ;  /* 0x0000007810027812 */ /* 0x000fe400078efede */
[----:B------:R-:W-:Y:S02]  /*20de0*/  FSEL R97, R20, -INF , !P4 ;  /* 0xff80000014617808 */ /* 0x000fe40006000000 */
[----:B------:R-:W-:Y:S02]  /*20df0*/  FSEL R192, R192, -INF , !P2 ;  /* 0xff800000c0c07808 */ /* 0x000fe40005000000 */
[----:B------:R-:W-:-:S02]  /*20e00*/  ISETP.GE.AND P4, PT, R2, R7, PT ;  /* 0x000000070200720c */ /* 0x000fc40003f86270 */
[----:B------:R-:W-:Y:S02]  /*20e10*/  ISETP.GE.AND P2, PT, R2, R5, PT ;  /* 0x000000050200720c */ /* 0x000fe40003f46270 */
[----:B------:R-:W-:Y:S02]  /*20e20*/  LOP3.LUT R2, R16, 0x80, R222, 0xfe, !PT ;  /* 0x0000008010027812 */ /* 0x000fe400078efede */
[----:B------:R-:W2:Y:S01]  /*20e30*/  S2R R222, SR_TID.X ;  /* 0x0000000000de7919 */ /* 0x000ea20000002100 */
[----:B------:R3:W-:Y:S01]  /*20e40*/  MUFU.TANH R38, R3 ;  /* 0x0000000300267308 */ /* 0x0007e20000002400 */
[----:B-1----:R-:W-:Y:S06]  /*20e50*/  HMMA.16816.F32 R60, R8, R56, R32 ;  /* 0x00000038083c723c */ /* 0x002fec0000001820 */
[----:B------:R-:W-:Y:S06]  /*20e60*/  HMMA.16816.F32 R32, R12, R42, R104 ;  /* 0x0000002a0c20723c */ /* 0x000fec0000001868 */
[----:B------:R-:W-:Y:S01]  /*20e70*/  HMMA.16816.F32 R56, R8, R58, R24 ;  /* 0x0000003a0838723c */ /* 0x000fe20000001818 */
[----:B---3--:R-:W-:-:S05]  /*20e80*/  FMUL.FTZ R3, R68, R0 ;  /* 0x0000000044037220 */ /* 0x008fca0000410000 */
[C---:B----4-:R-:W-:Y:S01]  /*20e90*/  HMMA.16816.F32 R24, R12.reuse, R48, R100 ;  /* 0x000000300c18723c */ /* 0x050fe20000001864 */
[----:B------:R1:W3:Y:S05]  /*20ea0*/  MUFU.TANH R21, R3 ;  /* 0x0000000300157308 */ /* 0x0002ea0000002400 */
[----:B------:R-:W-:Y:S01]  /*20eb0*/  HMMA.16816.F32 R12, R12, R50, R92 ;  /* 0x000000320c0c723c */ /* 0x000fe2000000185c */
[----:B-1----:R-:W-:-:S04]  /*20ec0*/  FMUL.FTZ R3, R70, R0 ;  /* 0x0000000046037220 */ /* 0x002fc80000410000 */
[----:B------:R1:W-:Y:S01]  /*20ed0*/  MUFU.TANH R20, R3 ;  /* 0x0000000300147308 */ /* 0x0003e20000002400 */
[----:B------:R-:W-:Y:S01]  /*20ee0*/  FSEL R98, R188, -INF , !P3 ;  /* 0xff800000bc627808 */ /* 0x000fe20005800000 */
[----:B------:R-:W-:Y:S01]  /*20ef0*/  HMMA.16816.F32 R44, R8, R52, R44 ;  /* 0x00000034082c723c */ /* 0x000fe2000000182c */
[----:B------:R-:W-:Y:S02]  /*20f00*/  FSEL R175, R175, -INF , !P5 ;  /* 0xff800000afaf7808 */ /* 0x000fe40006800000 */
[C---:B------:R-:W-:Y:S02]  /*20f10*/  ISETP.GE.AND P3, PT, R2.reuse, R7, PT ;  /* 0x000000070200720c */ /* 0x040fe40003f66270 */
[----:B------:R-:W-:Y:S01]  /*20f20*/  ISETP.GE.AND P5, PT, R2, R5, PT ;  /* 0x000000050200720c */ /* 0x000fe20003fa6270 */
[----:B-1----:R-:W-:Y:S01]  /*20f30*/  FMUL.FTZ R3, R64, R0 ;  /* 0x0000000040037220 */ /* 0x002fe20000410000 */
[----:B--2---:R-:W-:-:S05]  /*20f40*/  IMAD.SHL.U32 R64, R222, 0x2, RZ ;  /* 0x00000002de407824 */ /* 0x004fca00078e00ff */
[----:B------:R-:W-:Y:S01]  /*20f50*/  LOP3.LUT R64, R64, 0x6, RZ, 0xc0, !PT ;  /* 0x0000000640407812 */ /* 0x000fe200078ec0ff */
[----:B------:R1:W-:Y:S03]  /*20f60*/  MUFU.TANH R19, R3 ;  /* 0x0000000300137308 */ /* 0x0003e60000002400 */
[----:B------:R-:W-:Y:S01]  /*20f70*/  LOP3.LUT R2, R16, 0x88, R64, 0xfe, !PT ;  /* 0x0000008810027812 */ /* 0x000fe200078efe40 */
[----:B------:R-:W-:Y:S01]  /*20f80*/  IMAD.MOV.U32 R40, RZ, RZ, R18 ;  /* 0x000000ffff287224 */ /* 0x000fe200078e0012 */
[----:B------:R-:W-:Y:S02]  /*20f90*/  FSEL R99, R174, -INF , !P6 ;  /* 0xff800000ae637808 */ /* 0x000fe40007000000 */
[----:B------:R-:W-:Y:S02]  /*20fa0*/  FSEL R173, R173, -INF , !P4 ;  /* 0xff800000adad7808 */ /* 0x000fe40006000000 */
[----:B------:R-:W-:-:S02]  /*20fb0*/  ISETP.GE.AND P6, PT, R2, R7, PT ;  /* 0x000000070200720c */ /* 0x000fc40003fc6270 */
[----:B------:R-:W-:Y:S01]  /*20fc0*/  ISETP.GE.AND P4, PT, R2, R5, PT ;  /* 0x000000050200720c */ /* 0x000fe20003f86270 */
[----:B-1----:R-:W-:Y:S01]  /*20fd0*/  FMUL.FTZ R3, R66, R0 ;  /* 0x0000000042037220 */ /* 0x002fe20000410000 */
[----:B------:R-:W-:-:S03]  /*20fe0*/  LOP3.LUT R2, R16, 0x90, R64, 0xfe, !PT ;  /* 0x0000009010027812 */ /* 0x000fc600078efe40 */
[----:B------:R1:W-:Y:S01]  /*20ff0*/  MUFU.TANH R18, R3 ;  /* 0x0000000300127308 */ /* 0x0003e20000002400 */
[----:B------:R-:W-:Y:S01]  /*21000*/  IMAD.MOV.U32 R68, RZ, RZ, R17 ;  /* 0x000000ffff447224 */ /* 0x000fe200078e0011 */
[----:B------:R-:W-:Y:S01]  /*21010*/  FSEL R172, R172, -INF , !P2 ;  /* 0xff800000acac7808 */ /* 0x000fe20005000000 */
[C---:B------:R-:W-:Y:S01]  /*21020*/  HMMA.16816.F32 R32, R8.reuse, R54, R32 ;  /* 0x000000360820723c */ /* 0x040fe20000001820 */
[----:B------:R-:W-:Y:S02]  /*21030*/  FSEL R193, R131, -INF , !P3 ;  /* 0xff80000083c17808 */ /* 0x000fe40005800000 */
[C---:B------:R-:W-:Y:S02]  /*21040*/  ISETP.GE.AND P2, PT, R2.reuse, R7, PT ;  /* 0x000000070200720c */ /* 0x040fe40003f46270 */
[----:B------:R-:W-:Y:S01]  /*21050*/  ISETP.GE.AND P3, PT, R2, R5, PT ;  /* 0x000000050200720c */ /* 0x000fe20003f66270 */
[----:B------:R-:W-:Y:S01]  /*21060*/  HMMA.16816.F32 R24, R8, R28, R24 ;  /* 0x0000001c0818723c */ /* 0x000fe20000001818 */
[----:B------:R-:W-:Y:S01]  /*21070*/  LOP3.LUT R2, R16, 0x98, R64, 0xfe, !PT ;  /* 0x0000009810027812 */ /* 0x000fe200078efe40 */
[----:B-1----:R-:W-:-:S04]  /*21080*/  FMUL.FTZ R3, R60, R0 ;  /* 0x000000003c037220 */ /* 0x002fc80000410000 */
[----:B------:R1:W-:Y:S01]  /*21090*/  MUFU.TANH R17, R3 ;  /* 0x0000000300117308 */ /* 0x0003e20000002400 */
[----:B------:R-:W-:Y:S01]  /*210a0*/  FSEL R100, R6, -INF , !P5 ;  /* 0xff80000006647808 */ /* 0x000fe20006800000 */
[----:B------:R-:W-:Y:S01]  /*210b0*/  HMMA.16816.F32 R12, R8, R30, R12 ;  /* 0x0000001e080c723c */ /* 0x000fe2000000180c */
[----:B------:R-:W-:Y:S02]  /*210c0*/  FSEL R195, R128, -INF , !P6 ;  /* 0xff80000080c37808 */ /* 0x000fe40007000000 */
[C---:B------:R-:W-:Y:S02]  /*210d0*/  ISETP.GE.AND P5, PT, R2.reuse, R7, PT ;  /* 0x000000070200720c */ /* 0x040fe40003fa6270 */
[----:B------:R-:W-:Y:S02]  /*210e0*/  ISETP.GE.AND P6, PT, R2, R5, PT ;  /* 0x000000050200720c */ /* 0x000fe40003fc6270 */
[----:B------:R-:W-:Y:S01]  /*210f0*/  LOP3.LUT R2, R16, 0xa0, R64, 0xfe, !PT ;  /* 0x000000a010027812 */ /* 0x000fe200078efe40 */
[----:B-1----:R-:W-:-:S04]  /*21100*/  FMUL.FTZ R3, R62, R0 ;  /* 0x000000003e037220 */ /* 0x002fc80000410000 */
[----:B------:R1:W2:Y:S01]  /*21110*/  MUFU.TANH R6, R3 ;  /* 0x0000000300067308 */ /* 0x0002a20000002400 */
[----:B------:R-:W-:Y:S02]  /*21120*/  FSEL R126, R126, -INF , !P4 ;  /* 0xff8000007e7e7808 */ /* 0x000fe40006000000 */
[----:B------:R-:W-:Y:S02]  /*21130*/  FSEL R199, R125, -INF , !P2 ;  /* 0xff8000007dc77808 */ /* 0x000fe40005000000 */
[C---:B------:R-:W-:Y:S02]  /*21140*/  ISETP.GE.AND P4, PT, R2.reuse, R7, PT ;  /* 0x000000070200720c */ /* 0x040fe40003f86270 */
[----:B------:R-:W-:Y:S02]  /*21150*/  ISETP.GE.AND P2, PT, R2, R5, PT ;  /* 0x000000050200720c */ /* 0x000fe40003f46270 */
[----:B------:R-:W-:Y:S01]  /*21160*/  LOP3.LUT R2, R16, 0xb0, R64, 0xfe, !PT ;  /* 0x000000b010027812 */ /* 0x000fe200078efe40 */
[-C--:B------:R-:W-:Y:S01]  /*21170*/  FMUL.FTZ R58, R58, R0.reuse ;  /* 0x000000003a3a7220 */ /* 0x080fe20000410000 */
[-C--:B-1----:R-:W-:Y:S01]  /*21180*/  FMUL.FTZ R3, R56, R0.reuse ;  /* 0x0000000038037220 */ /* 0x082fe20000410000 */
[----:B------:R-:W-:-:S03]  /*21190*/  FMUL.FTZ R44, R44, R0 ;  /* 0x000000002c2c7220 */ /* 0x000fc60000410000 */
[----:B------:R1:W-:Y:S01]  /*211a0*/  MUFU.TANH R4, R3 ;  /* 0x0000000300047308 */ /* 0x0003e20000002400 */
[----:B------:R-:W-:Y:S02]  /*211b0*/  FSEL R201, R112, -INF , !P5 ;  /* 0xff80000070c97808 */ /* 0x000fe40006800000 */
[----:B------:R-:W-:Y:S02]  /*211c0*/  FSEL R107, R90, -INF , !P6 ;  /* 0xff8000005a6b7808 */ /* 0x000fe40007000000 */
[----:B------:R-:W-:Y:S02]  /*211d0*/  FSEL R205, R88, -INF , !P4 ;  /* 0xff80000058cd7808 */ /* 0x000fe40006000000 */
[C---:B------:R-:W-:Y:S02]  /*211e0*/  ISETP.GE.AND P6, PT, R2.reuse, R7, PT ;  /* 0x000000070200720c */ /* 0x040fe40003fc6270 */
[----:B------:R-:W-:Y:S02]  /*211f0*/  ISETP.GE.AND P4, PT, R2, R5, PT ;  /* 0x000000050200720c */ /* 0x000fe40003f86270 */
[----:B------:R-:W-:-:S02]  /*21200*/  FSEL R123, R123, -INF , !P3 ;  /* 0xff8000007b7b7808 */ /* 0x000fc40005800000 */
[C-C-:B-1----:R-:W-:Y:S02]  /*21210*/  LOP3.LUT R3, R16.reuse, 0xa8, R64.reuse, 0xfe, !PT ;  /* 0x000000a810037812 */ /* 0x142fe400078efe40 */
[C-C-:B------:R-:W-:Y:S02]  /*21220*/  LOP3.LUT R2, R16.reuse, 0xc0, R64.reuse, 0xfe, !PT ;  /* 0x000000c010027812 */ /* 0x140fe400078efe40 */
[C---:B------:R-:W-:Y:S02]  /*21230*/  ISETP.GE.AND P5, PT, R3.reuse, R5, PT ;  /* 0x000000050300720c */ /* 0x040fe40003fa6270 */
[----:B------:R-:W-:Y:S01]  /*21240*/  ISETP.GE.AND P3, PT, R3, R7, PT ;  /* 0x000000070300720c */ /* 0x000fe20003f66270 */
[----:B------:R-:W1:Y:S01]  /*21250*/  MUFU.TANH R58, R58 ;  /* 0x0000003a003a7308 */ /* 0x000e620000002400 */
[----:B------:R-:W-:Y:S02]  /*21260*/  LOP3.LUT R3, R16, 0xb8, R64, 0xfe, !PT ;  /* 0x000000b810037812 */ /* 0x000fe400078efe40 */
[----:B------:R-:W-:-:S02]  /*21270*/  FSEL R188, R82, -INF , !P5 ;  /* 0xff80000052bc7808 */ /* 0x000fc40006800000 */
[----:B------:R-:W-:Y:S02]  /*21280*/  FSEL R210, R80, -INF , !P6 ;  /* 0xff80000050d27808 */ /* 0x000fe40007000000 */
[C---:B------:R-:W-:Y:S01]  /*21290*/  ISETP.GE.AND P5, PT, R2.reuse, R7, PT ;  /* 0x000000070200720c */ /* 0x040fe20003fa6270 */
[----:B------:R-:W4:Y:S01]  /*212a0*/  MUFU.TANH R44, R44 ;  /* 0x0000002c002c7308 */ /* 0x000f220000002400 */
[----:B------:R-:W-:Y:S02]  /*212b0*/  ISETP.GE.AND P6, PT, R2, R5, PT ;  /* 0x000000050200720c */ /* 0x000fe40003fc6270 */
[----:B------:R-:W-:Y:S02]  /*212c0*/  FSEL R112, R86, -INF , !P2 ;  /* 0xff80000056707808 */ /* 0x000fe40005000000 */
[----:B------:R-:W-:Y:S02]  /*212d0*/  FSEL R207, R84, -INF , !P3 ;  /* 0xff80000054cf7808 */ /* 0x000fe40005800000 */
[--C-:B------:R-:W-:Y:S01]  /*212e0*/  LOP3.LUT R2, R16, 0xd0, R64.reuse, 0xfe, !PT ;  /* 0x000000d010027812 */ /* 0x100fe200078efe40 */
[----:B------:R-:W-:Y:S01]  /*212f0*/  IMAD.MOV.U32 R196, RZ, RZ, R215 ;  /* 0x000000ffffc47224 */ /* 0x000fe200078e00d7 */
[C---:B------:R-:W-:Y:S01]  /*21300*/  ISETP.GE.AND P2, PT, R3.reuse, R7, PT ;  /* 0x000000070300720c */ /* 0x040fe20003f46270 */
[-C--:B------:R-:W-:Y:S01]  /*21310*/  FMUL.FTZ R46, R46, R0.reuse ;  /* 0x000000002e2e7220 */ /* 0x080fe20000410000 */
[-C--:B------:R-:W-:Y:S01]  /*21320*/  ISETP.GE.AND P3, PT, R3, R5.reuse, PT ;  /* 0x000000050300720c */ /* 0x080fe20003f66270 */
[-C--:B------:R-:W-:Y:S01]  /*21330*/  FMUL.FTZ R32, R32, R0.reuse ;  /* 0x0000000020207220 */ /* 0x080fe20000410000 */
[----:B------:R-:W-:Y:S01]  /*21340*/  LOP3.LUT R3, R16, 0xc8, R64, 0xfe, !PT ;  /* 0x000000c810037812 */ /* 0x000fe200078efe40 */
[-C--:B------:R-:W-:Y:S01]  /*21350*/  FMUL.FTZ R34, R34, R0.reuse ;  /* 0x0000000022227220 */ /* 0x080fe20000410000 */
[----:B---3--:R-:W-:Y:S01]  /*21360*/  FSEL R215, R21, -INF , !P5 ;  /* 0xff80000015d77808 */ /* 0x008fe20006800000 */
[----:B------:R-:W-:Y:S01]  /*21370*/  FMUL.FTZ R24, R24, R0 ;  /* 0x0000000018187220 */ /* 0x000fe20000410000 */
[----:B------:R-:W-:-:S02]  /*21380*/  ISETP.GE.AND P5, PT, R2, R5, PT ;  /* 0x000000050200720c */ /* 0x000fc40003fa6270 */
[----:B------:R-:W-:Y:S02]  /*21390*/  FSEL R198, R76, -INF , !P4 ;  /* 0xff8000004cc67808 */ /* 0x000fe40006000000 */
[----:B------:R-:W-:Y:S02]  /*213a0*/  FSEL R209, R39, -INF , !P2 ;  /* 0xff80000027d17808 */ /* 0x000fe40005000000 */
[----:B------:R-:W-:Y:S02]  /*213b0*/  FSEL R200, R38, -INF , !P3 ;  /* 0xff80000026c87808 */ /* 0x000fe40005800000 */
[C---:B------:R-:W-:Y:S02]  /*213c0*/  ISETP.GE.AND P4, PT, R3.reuse, R7, PT ;  /* 0x000000070300720c */ /* 0x040fe40003f86270 */
[----:B------:R-:W-:Y:S02]  /*213d0*/  ISETP.GE.AND P2, PT, R3, R5, PT ;  /* 0x000000050300720c */ /* 0x000fe40003f46270 */
[----:B------:R-:W-:Y:S01]  /*213e0*/  ISETP.GE.AND P3, PT, R2, R7, PT ;  /* 0x000000070200720c */ /* 0x000fe20003f66270 */
[----:B------:R-:W-:Y:S01]  /*213f0*/  MUFU.TANH R46, R46 ;  /* 0x0000002e002e7308 */ /* 0x000fe20000002400 */
[--C-:B------:R-:W-:Y:S01]  /*21400*/  LOP3.LUT R3, R16, 0xd8, R64.reuse, 0xfe, !PT ;  /* 0x000000d810037812 */ /* 0x100fe200078efe40 */
[-C--:B------:R-:W-:Y:S01]  /*21410*/  FMUL.FTZ R26, R26, R0.reuse ;  /* 0x000000001a1a7220 */ /* 0x080fe20000410000 */
[----:B------:R-:W-:Y:S01]  /*21420*/  LOP3.LUT R2, R16, 0xe0, R64, 0xfe, !PT ;  /* 0x000000e010027812 */ /* 0x000fe200078efe40 */
[----:B------:R-:W-:Y:S01]  /*21430*/  FMUL.FTZ R12, R12, R0 ;  /* 0x000000000c0c7220 */ /* 0x000fe20000410000 */
[----:B--2---:R-:W-:Y:S01]  /*21440*/  FSEL R214, R6, -INF , !P5 ;  /* 0xff80000006d67808 */ /* 0x004fe20006800000 */
[----:B------:R-:W-:Y:S01]  /*21450*/  IMAD.MOV.U32 R41, RZ, RZ, R211 ;  /* 0x000000ffff297224 */ /* 0x000fe200078e00d3 */
[----:B------:R-:W-:Y:S01]  /*21460*/  MOV R204, R220 ;  /* 0x000000dc00cc7202 */ /* 0x000fe20000000f00 */
[----:B------:R-:W2:Y:S01]  /*21470*/  MUFU.TANH R32, R32 ;  /* 0x0000002000207308 */ /* 0x000ea20000002400 */
[----:B------:R-:W-:-:S02]  /*21480*/  IMAD.MOV.U32 R72, RZ, RZ, R217 ;  /* 0x000000ffff487224 */ /* 0x000fc400078e00d9 */
[----:B------:R-:W-:Y:S01]  /*21490*/  FMUL.FTZ R6, R14, R0 ;  /* 0x000000000e067220 */ /* 0x000fe20000410000 */
[----:B------:R-:W-:Y:S02]  /*214a0*/  FSEL R217, R19, -INF , !P4 ;  /* 0xff80000013d97808 */ /* 0x000fe40006000000 */
[----:B------:R-:W-:Y:S02]  /*214b0*/  FSEL R211, R18, -INF , !P2 ;  /* 0xff80000012d37808 */ /* 0x000fe40005000000 */
[----:B------:R-:W-:Y:S01]  /*214c0*/  FSEL R220, R17, -INF , !P3 ;  /* 0xff80000011dc7808 */ /* 0x000fe20005800000 */
[----:B------:R-:W3:Y:S01]  /*214d0*/  MUFU.TANH R34, R34 ;  /* 0x0000002200227308 */ /* 0x000ee20000002400 */
[----:B------:R-:W-:Y:S02]  /*214e0*/  ISETP.GE.AND P4, PT, R3, R5, PT ;  /* 0x000000050300720c */ /* 0x000fe40003f86270 */
[C---:B------:R-:W-:Y:S02]  /*214f0*/  ISETP.GE.AND P2, PT, R2.reuse, R7, PT ;  /* 0x000000070200720c */ /* 0x040fe40003f46270 */
[----:B------:R-:W-:-:S03]  /*21500*/  ISETP.GE.AND P3, PT, R2, R5, PT ;  /* 0x000000050200720c */ /* 0x000fc60003f66270 */
[----:B------:R-:W3:Y:S01]  /*21510*/  MUFU.TANH R24, R24 ;  /* 0x0000001800187308 */ /* 0x000ee20000002400 */
[----:B------:R-:W-:Y:S01]  /*21520*/  LOP3.LUT R2, R16, 0xf0, R64, 0xfe, !PT ;  /* 0x000000f010027812 */ /* 0x000fe200078efe40 */
[----:B------:R-:W-:Y:S01]  /*21530*/  IMAD.MOV.U32 R70, RZ, RZ, R218 ;  /* 0x000000ffff467224 */ /* 0x000fe200078e00da */
[----:B------:R-:W-:Y:S02]  /*21540*/  MOV R236, R206 ;  /* 0x000000ce00ec7202 */ /* 0x000fe40000000f00 */
[----:B------:R-:W-:Y:S02]  /*21550*/  FSEL R206, R20, -INF , !P6 ;  /* 0xff80000014ce7808 */ /* 0x000fe40007000000 */
[----:B-1----:R-:W-:Y:S01]  /*21560*/  FSEL R218, R58, -INF , !P4 ;  /* 0xff8000003ada7808 */ /* 0x002fe20006000000 */
[----:B------:R-:W1:Y:S01]  /*21570*/  MUFU.TANH R26, R26 ;  /* 0x0000001a001a7308 */ /* 0x000e620000002400 */
[----:B----4-:R-:W-:Y:S02]  /*21580*/  FSEL R228, R44, -INF , !P2 ;  /* 0xff8000002ce47808 */ /* 0x010fe40005000000 */
[----:B------:R-:W-:-:S02]  /*21590*/  ISETP.GE.AND P6, PT, R3, R7, PT ;  /* 0x000000070300720c */ /* 0x000fc40003fc6270 */
[----:B------:R-:W-:-:S03]  /*215a0*/  ISETP.GE.AND P4, PT, R2, R7, PT ;  /* 0x000000070200720c */ /* 0x000fc60003f86270 */
[----:B------:R-:W4:Y:S01]  /*215b0*/  MUFU.TANH R12, R12 ;  /* 0x0000000c000c7308 */ /* 0x000f220000002400 */
[----:B------:R-:W-:Y:S02]  /*215c0*/  ISETP.GE.AND P2, PT, R2, R5, PT ;  /* 0x000000050200720c */ /* 0x000fe40003f46270 */
[C---:B------:R-:W-:Y:S02]  /*215d0*/  LOP3.LUT R3, R16.reuse, 0xe8, R64, 0xfe, !PT ;  /* 0x000000e810037812 */ /* 0x040fe400078efe40 */
[----:B------:R-:W-:-:S03]  /*215e0*/  LOP3.LUT R2, R16, R64, RZ, 0xfc, !PT ;  /* 0x0000004010027212 */ /* 0x000fc600078efcff */
[----:B------:R-:W4:Y:S01]  /*215f0*/  MUFU.TANH R6, R6 ;  /* 0x0000000600067308 */ /* 0x000f220000002400 */
[----:B------:R-:W-:Y:S02]  /*21600*/  FSEL R222, R4, -INF , !P6 ;  /* 0xff80000004de7808 */ /* 0x000fe40007000000 */
[C---:B------:R-:W-:Y:S02]  /*21610*/  ISETP.GE.AND P5, PT, R3.reuse, R7, PT ;  /* 0x000000070300720c */ /* 0x040fe40003fa6270 */
[----:B------:R-:W-:Y:S01]  /*21620*/  ISETP.GE.AND P6, PT, R3, R5, PT ;  /* 0x000000050300720c */ /* 0x000fe20003fc6270 */
[----:B------:R-:W-:Y:S01]  /*21630*/  VIADD R3, R2, 0x1 ;  /* 0x0000000102037836 */ /* 0x000fe20000000000 */
[----:B------:R-:W-:Y:S01]  /*21640*/  LOP3.LUT R4, R16, 0xf8, R64, 0xfe, !PT ;  /* 0x000000f810047812 */ /* 0x000fe200078efe40 */
[----:B------:R-:W-:Y:S01]  /*21650*/  IMAD.MOV.U32 R106, RZ, RZ, R68 ;  /* 0x000000ffff6a7224 */ /* 0x000fe200078e0044 */
[----:B------:R-:W-:Y:S01]  /*21660*/  MOV R68, R232 ;  /* 0x000000e800447202 */ /* 0x000fe20000000f00 */
[----:B------:R-:W-:Y:S01]  /*21670*/  IMAD.MOV.U32 R104, RZ, RZ, R229 ;  /* 0x000000ffff687224 */ /* 0x000fe200078e00e5 */
[----:B--2---:R-:W-:Y:S01]  /*21680*/  FSEL R229, R32, -INF , !P5 ;  /* 0xff80000020e57808 */ /* 0x004fe20006800000 */
[----:B------:R-:W-:Y:S01]  /*21690*/  IMAD.MOV.U32 R43, RZ, RZ, R248 ;  /* 0x000000ffff2b7224 */ /* 0x000fe200078e00f8 */
[----:B------:R-:W-:Y:S01]  /*216a0*/  MOV R248, R227 ;  /* 0x000000e300f87202 */ /* 0x000fe20000000f00 */
[----:B------:R-:W-:Y:S01]  /*216b0*/  IMAD.MOV.U32 R105, RZ, RZ, R225 ;  /* 0x000000ffff697224 */ /* 0x000fe200078e00e1 */
[----:B------:R-:W-:Y:S01]  /*216c0*/  FSEL R225, R46, -INF , !P3 ;  /* 0xff8000002ee17808 */ /* 0x000fe20005800000 */
[----:B------:R-:W-:Y:S01]  /*216d0*/  IMAD.MOV.U32 R66, RZ, RZ, R233 ;  /* 0x000000ffff427224 */ /* 0x000fe200078e00e9 */
[----:B------:R-:W-:-:S02]  /*216e0*/  ISETP.GE.AND P3, PT, R4, R7, PT ;  /* 0x000000070400720c */ /* 0x000fc40003f66270 */
[----:B------:R-:W-:Y:S01]  /*216f0*/  ISETP.GE.AND P5, PT, R4, R5, PT ;  /* 0x000000050400720c */ /* 0x000fe20003fa6270 */
[----:B------:R-:W-:Y:S01]  /*21700*/  VIADD R4, R2, 0x9 ;  /* 0x0000000902047836 */ /* 0x000fe20000000000 */
[----:B---3--:R-:W-:Y:S02]  /*21710*/  FSEL R227, R34, -INF , !P6 ;  /* 0xff80000022e37808 */ /* 0x008fe40007000000 */
[----:B------:R-:W-:Y:S02]  /*21720*/  FSEL R232, R24, -INF , !P4 ;  /* 0xff80000018e87808 */ /* 0x000fe40006000000 */
[C---:B------:R-:W-:Y:S02]  /*21730*/  ISETP.GE.AND P6, PT, R3.reuse, R7, PT ;  /* 0x000000070300720c */ /* 0x040fe40003fc6270 */
[----:B------:R-:W-:Y:S01]  /*21740*/  ISETP.GE.AND P4, PT, R3, R5, PT ;  /* 0x000000050300720c */ /* 0x000fe20003f86270 */
[----:B------:R-:W-:Y:S02]  /*21750*/  VIADD R3, R2, 0x11 ;  /* 0x0000001102037836 */ /* 0x000fe40000000000 */
[----:B------:R-:W-:Y:S01]  /*21760*/  IMAD.MOV.U32 R64, RZ, RZ, R70 ;  /* 0x000000ffff407224 */ /* 0x000fe200078e0046 */
[----:B------:R-:W-:Y:S01]  /*21770*/  MOV R70, R230 ;  /* 0x000000e600467202 */ /* 0x000fe20000000f00 */
[----:B------:R-:W-:Y:S01]  /*21780*/  IMAD.MOV.U32 R42, RZ, RZ, R235 ;  /* 0x000000ffff2a7224 */ /* 0x000fe200078e00eb */
[----:B-1----:R-:W-:Y:S01]  /*21790*/  FSEL R230, R26, -INF , !P2 ;  /* 0xff8000001ae67808 */ /* 0x002fe20005000000 */
[----:B------:R-:W-:Y:S01]  /*217a0*/  IMAD.MOV.U32 R235, RZ, RZ, R231 ;  /* 0x000000ffffeb7224 */ /* 0x000fe200078e00e7 */
[----:B----4-:R-:W-:-:S02]  /*217b0*/  FSEL R233, R12, -INF , !P3 ;  /* 0xff8000000ce97808 */ /* 0x010fc40005800000 */
[C---:B------:R-:W-:Y:S02]  /*217c0*/  ISETP.GE.AND P2, PT, R4.reuse, R7, PT ;  /* 0x000000070400720c */ /* 0x040fe40003f46270 */
[----:B------:R-:W-:Y:S01]  /*217d0*/  ISETP.GE.AND P3, PT, R4, R5, PT ;  /* 0x000000050400720c */ /* 0x000fe20003f66270 */
[----:B------:R-:W-:Y:S01]  /*217e0*/  FMUL.FTZ R4, R85, R0 ;  /* 0x0000000055047220 */ /* 0x000fe20000410000 */
[----:B------:R-:W-:Y:S02]  /*217f0*/  FSEL R231, R6, -INF , !P5 ;  /* 0xff80000006e77808 */ /* 0x000fe40006800000 */
[----:B------:R-:W-:Y:S02]  /*21800*/  FSEL R58, R66, -INF , !P6 ;  /* 0xff800000423a7808 */ /* 0x000fe40007000000 */
[C---:B------:R-:W-:Y:S02]  /*21810*/  ISETP.GE.AND P5, PT, R3.reuse, R7, PT ;  /* 0x000000070300720c */ /* 0x040fe40003fa6270 */
[----:B------:R-:W-:-:S02]  /*21820*/  ISETP.GE.AND P6, PT, R3, R5, PT ;  /* 0x000000050300720c */ /* 0x000fc40003fc6270 */
[----:B------:R-:W-:Y:S01]  /*21830*/  IADD3 R3, R2, 0x19, RZ ;  /* 0x0000001902037810 */ /* 0x000fe20007ffe0ff */
[----:B------:R1:W-:Y:S01]  /*21840*/  MUFU.TANH R10, R4 ;  /* 0x00000004000a7308 */ /* 0x0003e20000002400 */
[----:B------:R-:W-:Y:S02]  /*21850*/  FSEL R44, R42, -INF , !P4 ;  /* 0xff8000002a2c7808 */ /* 0x000fe40006000000 */
[----:B------:R-:W-:Y:S02]  /*21860*/  FSEL R56, R43, -INF , !P2 ;  /* 0xff8000002b387808 */ /* 0x000fe40005000000 */
[C---:B------:R-:W-:Y:S02]  /*21870*/  ISETP.GE.AND P4, PT, R3.reuse, R7, PT ;  /* 0x000000070300720c */ /* 0x040fe40003f86270 */
[----:B------:R-:W-:Y:S01]  /*21880*/  ISETP.GE.AND P2, PT, R3, R5, PT ;  /* 0x000000050300720c */ /* 0x000fe20003f46270 */
[----:B------:R-:W-:Y:S02]  /*21890*/  VIADD R3, R2, 0x29 ;  /* 0x0000002902037836 */ /* 0x000fe40000000000 */
[----:B------:R-:W-:Y:S01]  /*218a0*/  FMUL.FTZ R6, R87, R0 ;  /* 0x0000000057067220 */ /* 0x000fe20000410000 */
[----:B------:R-:W-:-:S02]  /*218b0*/  FSEL R50, R104, -INF , !P3 ;  /* 0xff80000068327808 */ /* 0x000fc40005800000 */
[----:B------:R-:W-:Y:S01]  /*218c0*/  FSEL R60, R105, -INF , !P5 ;  /* 0xff800000693c7808 */ /* 0x000fe20006800000 */
[----:B-1----:R-:W-:Y:S01]  /*218d0*/  VIADD R4, R2, 0x21 ;  /* 0x0000002102047836 */ /* 0x002fe20000000000 */
[----:B------:R-:W-:Y:S02]  /*218e0*/  FSEL R53, R106, -INF , !P6 ;  /* 0xff8000006a357808 */ /* 0x000fe40007000000 */
[----:B------:R-:W-:Y:S02]  /*218f0*/  FSEL R62, R64, -INF , !P4 ;  /* 0xff800000403e7808 */ /* 0x000fe40006000000 */
[C---:B------:R-:W-:Y:S01]  /*21900*/  ISETP.GE.AND P3, PT, R4.reuse, R7, PT ;  /* 0x000000070400720c */ /* 0x040fe20003f66270 */
[----:B------:R1:W-:Y:S01]  /*21910*/  MUFU.TANH R30, R6 ;  /* 0x00000006001e7308 */ /* 0x0003e20000002400 */
[----:B------:R-:W-:Y:S01]  /*21920*/  ISETP.GE.AND P5, PT, R4, R5, PT ;  /* 0x000000050400720c */ /* 0x000fe20003fa6270 */
[----:B------:R-:W-:Y:S01]  /*21930*/  VIADD R4, R2, 0x31 ;  /* 0x0000003102047836 */ /* 0x000fe20000000000 */
[----:B------:R-:W-:-:S02]  /*21940*/  ISETP.GE.AND P6, PT, R3, R7, PT ;  /* 0x000000070300720c */ /* 0x000fc40003fc6270 */
[----:B------:R-:W-:Y:S02]  /*21950*/  ISETP.GE.AND P4, PT, R3, R5, PT ;  /* 0x000000050300720c */ /* 0x000fe40003f86270 */
[----:B------:R-:W-:Y:S02]  /*21960*/  IADD3 R3, R2, 0x39, RZ ;  /* 0x0000003902037810 */ /* 0x000fe40007ffe0ff */
[----:B------:R-:W-:Y:S01]  /*21970*/  FSEL R66, R68, -INF , !P3 ;  /* 0xff80000044427808 */ /* 0x000fe20005800000 */
[-C--:B------:R-:W-:Y:S01]  /*21980*/  FMUL.FTZ R8, R89, R0.reuse ;  /* 0x0000000059087220 */ /* 0x080fe20000410000 */
[----:B------:R-:W-:Y:S02]  /*21990*/  FSEL R52, R40, -INF , !P5 ;  /* 0xff80000028347808 */ /* 0x000fe40006800000 */
[----:B------:R-:W-:Y:S01]  /*219a0*/  FSEL R68, R41, -INF , !P6 ;  /* 0xff80000029447808 */ /* 0x000fe20007000000 */
[----:B-1----:R-:W-:Y:S01]  /*219b0*/  FMUL.FTZ R6, R81, R0 ;  /* 0x0000000051067220 */ /* 0x002fe20000410000 */
[----:B------:R-:W-:-:S02]  /*219c0*/  FSEL R49, R70, -INF , !P2 ;  /* 0xff80000046317808 */ /* 0x000fc40005000000 */
[C---:B------:R-:W-:Y:S01]  /*219d0*/  ISETP.GE.AND P5, PT, R3.reuse, R7, PT ;  /* 0x000000070300720c */ /* 0x040fe20003fa6270 */
[----:B------:R1:W-:Y:S01]  /*219e0*/  MUFU.TANH R9, R6 ;  /* 0x0000000600097308 */ /* 0x0003e20000002400 */
[----:B------:R-:W-:Y:S01]  /*219f0*/  ISETP.GE.AND P6, PT, R3, R5, PT ;  /* 0x000000050300720c */ /* 0x000fe20003fc6270 */
[----:B------:R-:W-:Y:S01]  /*21a00*/  VIADD R3, R2, 0x41 ;  /* 0x0000004102037836 */ /* 0x000fe20000000000 */
[C---:B------:R-:W-:Y:S02]  /*21a10*/  ISETP.GE.AND P2, PT, R4.reuse, R7, PT ;  /* 0x000000070400720c */ /* 0x040fe40003f46270 */
[----:B------:R-:W-:Y:S01]  /*21a20*/  ISETP.GE.AND P3, PT, R4, R5, PT ;  /* 0x000000050400720c */ /* 0x000fe20003f66270 */
[----:B------:R-:W-:Y:S01]  /*21a30*/  FMUL.FTZ R4, R77, R0 ;  /* 0x000000004d047220 */ /* 0x000fe20000410000 */
[----:B------:R-:W-:Y:S01]  /*21a40*/  FSEL R48, R196, -INF , !P4 ;  /* 0xff800000c4307808 */ /* 0x000fe20006000000 */
[----:B------:R2:W3:Y:S01]  /*21a50*/  MUFU.TANH R32, R8 ;  /* 0x0000000800207308 */ /* 0x0004e20000002400 */
[----:B------:R-:W-:-:S02]  /*21a60*/  FSEL R76, R72, -INF , !P2 ;  /* 0xff800000484c7808 */ /* 0x000fc40005000000 */
[C---:B------:R-:W-:Y:S02]  /*21a70*/  ISETP.GE.AND P4, PT, R3.reuse, R7, PT ;  /* 0x000000070300720c */ /* 0x040fe40003f86270 */
[----:B------:R-:W-:Y:S01]  /*21a80*/  ISETP.GE.AND P2, PT, R3, R5, PT ;  /* 0x000000050300720c */ /* 0x000fe20003f46270 */
[-C--:B-1----:R-:W-:Y:S02]  /*21a90*/  FMUL.FTZ R6, R83, R0.reuse ;  /* 0x0000000053067220 */ /* 0x082fe40000410000 */
[----:B------:R1:W-:Y:S01]  /*21aa0*/  MUFU.TANH R28, R4 ;  /* 0x00000004001c7308 */ /* 0x0003e20000002400 */
[----:B------:R-:W-:Y:S02]  /*21ab0*/  VIADD R3, R2, 0x51 ;  /* 0x0000005102037836 */ /* 0x000fe40000000000 */
[----:B--2---:R-:W-:-:S05]  /*21ac0*/  FMUL.FTZ R8, R91, R0 ;  /* 0x000000005b087220 */ /* 0x004fca0000410000 */
[----:B------:R2:W-:Y:S01]  /*21ad0*/  MUFU.TANH R29, R6 ;  /* 0x00000006001d7308 */ /* 0x0005e20000002400 */
[----:B------:R-:W-:Y:S02]  /*21ae0*/  FSEL R51, R238, -INF , !P6 ;  /* 0xff800000ee337808 */ /* 0x000fe40007000000 */
[----:B------:R-:W-:Y:S02]  /*21af0*/  FSEL R81, R242, -INF , !P4 ;  /* 0xff800000f2517808 */ /* 0x000fe40006000000 */
[C---:B------:R-:W-:Y:S01]  /*21b00*/  ISETP.GE.AND P6, PT, R3.reuse, R7, PT ;  /* 0x000000070300720c */ /* 0x040fe20003fc6270 */
[C---:B-1----:R-:W-:Y:S02]  /*21b10*/  VIADD R4, R2.reuse, 0x49 ;  /* 0x0000004902047836 */ /* 0x042fe40000000000 */
[----:B------:R-:W1:Y:S01]  /*21b20*/  MUFU.TANH R31, R8 ;  /* 0x00000008001f7308 */ /* 0x000e620000002400 */
[----:B------:R-:W-:Y:S01]  /*21b30*/  ISETP.GE.AND P4, PT, R3, R5, PT ;  /* 0x000000050300720c */ /* 0x000fe20003f86270 */
[----:B--2---:R-:W-:Y:S01]  /*21b40*/  FMUL.FTZ R6, R79, R0 ;  /* 0x000000004f067220 */ /* 0x004fe20000410000 */
[----:B------:R-:W-:Y:S01]  /*21b50*/  FSEL R79, R237, -INF , !P5 ;  /* 0xff800000ed4f7808 */ /* 0x000fe20006800000 */
[----:B------:R-:W-:-:S04]  /*21b60*/  VIADD R3, R2, 0x61 ;  /* 0x0000006102037836 */ /* 0x000fc80000000000 */
[----:B------:R2:W4:Y:S01]  /*21b70*/  MUFU.TANH R8, R6 ;  /* 0x0000000600087308 */ /* 0x0005220000002400 */
[----:B------:R-:W-:Y:S02]  /*21b80*/  FSEL R46, R236, -INF , !P3 ;  /* 0xff800000ec2e7808 */ /* 0x000fe40005800000 */
[C---:B------:R-:W-:Y:S02]  /*21b90*/  ISETP.GE.AND P5, PT, R4.reuse, R5, PT ;  /* 0x000000050400720c */ /* 0x040fe40003fa6270 */
[----:B------:R-:W-:Y:S02]  /*21ba0*/  ISETP.GE.AND P3, PT, R4, R7, PT ;  /* 0x000000070400720c */ /* 0x000fe40003f66270 */
[----:B------:R-:W-:Y:S02]  /*21bb0*/  IADD3 R4, R2, 0x59, RZ ;  /* 0x0000005902047810 */ /* 0x000fe40007ffe0ff */
[----:B------:R-:W-:Y:S02]  /*21bc0*/  FSEL R55, R235, -INF , !P5 ;  /* 0xff800000eb377808 */ /* 0x000fe40006800000 */
[----:B------:R-:W-:Y:S01]  /*21bd0*/  FSEL R85, R204, -INF , !P6 ;  /* 0xff800000cc557808 */ /* 0x000fe20007000000 */
[----:B--2---:R-:W-:Y:S01]  /*21be0*/  FMUL.FTZ R6, R73, R0 ;  /* 0x0000000049067220 */ /* 0x004fe20000410000 */
[----:B------:R-:W-:-:S03]  /*21bf0*/  FSEL R54, R252, -INF , !P2 ;  /* 0xff800000fc367808 */ /* 0x000fc60005000000 */
[----:B------:R2:W4:Y:S01]  /*21c00*/  MUFU.TANH R26, R6 ;  /* 0x00000006001a7308 */ /* 0x0005220000002400 */
[----:B------:R-:W-:Y:S02]  /*21c10*/  FSEL R83, R234, -INF , !P3 ;  /* 0xff800000ea537808 */ /* 0x000fe40005800000 */
[C---:B------:R-:W-:Y:S02]  /*21c20*/  ISETP.GE.AND P5, PT, R3.reuse, R7, PT ;  /* 0x000000070300720c */ /* 0x040fe40003fa6270 */
[----:B------:R-:W-:Y:S01]  /*21c30*/  ISETP.GE.AND P6, PT, R3, R5, PT ;  /* 0x000000050300720c */ /* 0x000fe20003fc6270 */
[----:B------:R-:W-:Y:S01]  /*21c40*/  VIADD R3, R2, 0x69 ;  /* 0x0000006902037836 */ /* 0x000fe20000000000 */
[C---:B------:R-:W-:Y:S02]  /*21c50*/  ISETP.GE.AND P2, PT, R4.reuse, R7, PT ;  /* 0x000000070400720c */ /* 0x040fe40003f46270 */
[----:B------:R-:W-:Y:S01]  /*21c60*/  ISETP.GE.AND P3, PT, R4, R5, PT ;  /* 0x000000050400720c */ /* 0x000fe20003f66270 */
[-C--:B------:R-:W-:Y:S01]  /*21c70*/  FMUL.FTZ R4, R69, R0.reuse ;  /* 0x0000000045047220 */ /* 0x080fe20000410000 */
[----:B------:R-:W-:Y:S01]  /*21c80*/  FSEL R64, R248, -INF , !P4 ;  /* 0xff800000f8407808 */ /* 0x000fe20006000000 */
[----:B--2---:R-:W-:Y:S01]  /*21c90*/  FMUL.FTZ R6, R75, R0 ;  /* 0x000000004b067220 */ /* 0x004fe20000410000 */
[----:B------:R-:W-:-:S03]  /*21ca0*/  FSEL R86, R249, -INF , !P2 ;  /* 0xff800000f9567808 */ /* 0x000fc60005000000 */
[----:B------:R2:W4:Y:S01]  /*21cb0*/  MUFU.TANH R24, R6 ;  /* 0x0000000600187308 */ /* 0x0005220000002400 */
[C---:B------:R-:W-:Y:S02]  /*21cc0*/  ISETP.GE.AND P4, PT, R3.reuse, R7, PT ;  /* 0x000000070300720c */ /* 0x040fe40003f86270 */
[----:B------:R-:W-:Y:S02]  /*21cd0*/  ISETP.GE.AND P2, PT, R3, R5, PT ;  /* 0x000000050300720c */ /* 0x000fe40003f46270 */
[----:B------:R-:W-:-:S03]  /*21ce0*/  IADD3 R3, R2, 0x79, RZ ;  /* 0x0000007902037810 */ /* 0x000fc60007ffe0ff */
[----:B------:R3:W4:Y:S01]  /*21cf0*/  MUFU.TANH R21, R4 ;  /* 0x0000000400157308 */ /* 0x0007220000002400 */
[----:B------:R-:W-:Y:S01]  /*21d00*/  FSEL R90, R224, -INF , !P4 ;  /* 0xff800000e05a7808 */ /* 0x000fe20006000000 */
[----:B--2---:R-:W-:Y:S01]  /*21d10*/  FMUL.FTZ R6, R71, R0 ;  /* 0x0000000047067220 */ /* 0x004fe20000410000 */
[----:B------:R-:W-:-:S05]  /*21d20*/  FSEL R72, R250, -INF , !P3 ;  /* 0xff800000fa487808 */ /* 0x000fca0005800000 */
[----:B------:R2:W4:Y:S01]  /*21d30*/  MUFU.TANH R20, R6 ;  /* 0x0000000600147308 */ /* 0x0005220000002400 */
[----:B---3--:R-:W-:Y:S01]  /*21d40*/  VIADD R4, R2, 0x71 ;  /* 0x0000007102047836 */ /* 0x008fe20000000000 */
[----:B------:R-:W-:Y:S02]  /*21d50*/  FSEL R88, R251, -INF , !P5 ;  /* 0xff800000fb587808 */ /* 0x000fe40006800000 */
[----:B------:R-:W-:Y:S02]  /*21d60*/  ISETP.GE.AND P4, PT, R3, R5, PT ;  /* 0x000000050300720c */ /* 0x000fe40003f86270 */
[C---:B------:R-:W-:Y:S02]  /*21d70*/  ISETP.GE.AND P3, PT, R4.reuse, R7, PT ;  /* 0x000000070400720c */ /* 0x040fe40003f66270 */
[----:B------:R-:W-:Y:S01]  /*21d80*/  ISETP.GE.AND P5, PT, R4, R5, PT ;  /* 0x000000050400720c */ /* 0x000fe20003fa6270 */
[----:B------:R-:W-:Y:S02]  /*21d90*/  VIADD R4, R2, 0x81 ;  /* 0x0000008102047836 */ /* 0x000fe40000000000 */
[----:B--2---:R-:W-:Y:S01]  /*21da0*/  FMUL.FTZ R6, R65, R0 ;  /* 0x0000000041067220 */ /* 0x004fe20000410000 */
[----:B------:R-:W-:-:S02]  /*21db0*/  FSEL R65, R226, -INF , !P6 ;  /* 0xff800000e2417808 */ /* 0x000fc40007000000 */
[-C--:B------:R-:W-:Y:S01]  /*21dc0*/  ISETP.GE.AND P6, PT, R3, R7.reuse, PT ;  /* 0x000000070300720c */ /* 0x080fe20003fc6270 */
[----:B------:R-:W-:Y:S01]  /*21dd0*/  VIADD R3, R2, 0x89 ;  /* 0x0000008902037836 */ /* 0x000fe20000000000 */
[----:B------:R2:W3:Y:S01]  /*21de0*/  MUFU.TANH R18, R6 ;  /* 0x0000000600127308 */ /* 0x0004e20000002400 */
[----:B------:R-:W-:Y:S02]  /*21df0*/  FSEL R82, R219, -INF , !P5 ;  /* 0xff800000db527808 */ /* 0x000fe40006800000 */
[----:B------:R-:W-:Y:S02]  /*21e00*/  FSEL R93, R216, -INF , !P6 ;  /* 0xff800000d85d7808 */ /* 0x000fe40007000000 */
[----:B------:R-:W-:Y:S02]  /*21e10*/  FSEL R92, R221, -INF , !P3 ;  /* 0xff800000dd5c7808 */ /* 0x000fe40005800000 */
[C---:B------:R-:W-:Y:S02]  /*21e20*/  ISETP.GE.AND P5, PT, R3.reuse, R7, PT ;  /* 0x000000070300720c */ /* 0x040fe40003fa6270 */
[-C--:B------:R-:W-:Y:S01]  /*21e30*/  ISETP.GE.AND P6, PT, R3, R5.reuse, PT ;  /* 0x000000050300720c */ /* 0x080fe20003fc6270 */
[----:B------:R-:W-:Y:S01]  /*21e40*/  VIADD R3, R2, 0x91 ;  /* 0x0000009102037836 */ /* 0x000fe20000000000 */
[----:B------:R-:W-:Y:S01]  /*21e50*/  ISETP.GE.AND P3, PT, R4, R5, PT ;  /* 0x000000050400720c */ /* 0x000fe20003f66270 */
[----:B--2---:R-:W-:Y:S01]  /*21e60*/  FMUL.FTZ R6, R67, R0 ;  /* 0x0000000043067220 */ /* 0x004fe20000410000 */
[----:B------:R-:W-:-:S02]  /*21e70*/  FSEL R67, R223, -INF , !P2 ;  /* 0xff800000df437808 */ /* 0x000fc40005000000 */
[-C--:B------:R-:W-:Y:S01]  /*21e80*/  ISETP.GE.AND P2, PT, R4, R7.reuse, PT ;  /* 0x000000070400720c */ /* 0x080fe20003f46270 */
[----:B------:R-:W-:Y:S01]  /*21e90*/  FMUL.FTZ R4, R61, R0 ;  /* 0x000000003d047220 */ /* 0x000fe20000410000 */
[----:B------:R2:W3:Y:S01]  /*21ea0*/  MUFU.TANH R19, R6 ;  /* 0x0000000600137308 */ /* 0x0004e20000002400 */
[----:B------:R-:W-:Y:S02]  /*21eb0*/  FSEL R84, R213, -INF , !P4 ;  /* 0xff800000d5547808 */ /* 0x000fe40006000000 */
[----:B------:R-:W-:Y:S02]  /*21ec0*/  FSEL R95, R212, -INF , !P2 ;  /* 0xff800000d45f7808 */ /* 0x000fe40005000000 */
[C---:B------:R-:W-:Y:S02]  /*21ed0*/  ISETP.GE.AND P4, PT, R3.reuse, R7, PT ;  /* 0x000000070300720c */ /* 0x040fe40003f86270 */
[----:B------:R-:W-:Y:S01]  /*21ee0*/  ISETP.GE.AND P2, PT, R3, R5, PT ;  /* 0x000000050300720c */ /* 0x000fe20003f46270 */
[----:B------:R1:W3:Y:S01]  /*21ef0*/  MUFU.TANH R17, R4 ;  /* 0x0000000400117308 */ /* 0x0002e20000002400 */
[----:B------:R-:W-:Y:S01]  /*21f00*/  VIADD R3, R2, 0xa1 ;  /* 0x000000a102037836 */ /* 0x000fe20000000000 */
[----:B------:R-:W-:-:S02]  /*21f10*/  FSEL R87, R208, -INF , !P3 ;  /* 0xff800000d0577808 */ /* 0x000fc40005800000 */
[----:B------:R-:W-:Y:S01]  /*21f20*/  FSEL R102, R203, -INF , !P5 ;  /* 0xff800000cb667808 */ /* 0x000fe20006800000 */
[----:B--2---:R-:W-:Y:S01]  /*21f30*/  FMUL.FTZ R6, R63, R0 ;  /* 0x000000003f067220 */ /* 0x004fe20000410000 */
[----:B------:R-:W-:-:S03]  /*21f40*/  FSEL R89, R202, -INF , !P6 ;  /* 0xff800000ca597808 */ /* 0x000fc60007000000 */
[----:B------:R2:W3:Y:S01]  /*21f50*/  MUFU.TANH R14, R6 ;  /* 0x00000006000e7308 */ /* 0x0004e20000002400 */
[----:B-1----:R-:W-:Y:S02]  /*21f60*/  IADD3 R4, R2, 0x99, RZ ;  /* 0x0000009902047810 */ /* 0x002fe40007ffe0ff */
[----:B------:R-:W-:Y:S02]  /*21f70*/  FSEL R104, R197, -INF , !P4 ;  /* 0xff800000c5687808 */ /* 0x000fe40006000000 */
[C---:B------:R-:W-:Y:S02]  /*21f80*/  ISETP.GE.AND P3, PT, R4.reuse, R7, PT ;  /* 0x000000070400720c */ /* 0x040fe40003f66270 */
[----:B------:R-:W-:Y:S01]  /*21f90*/  ISETP.GE.AND P5, PT, R4, R5, PT ;  /* 0x000000050400720c */ /* 0x000fe20003fa6270 */
[C---:B------:R-:W-:Y:S01]  /*21fa0*/  VIADD R4, R2.reuse, 0xa9 ;  /* 0x000000a902047836 */ /* 0x040fe20000000000 */
[C---:B------:R-:W-:Y:S02]  /*21fb0*/  ISETP.GE.AND P6, PT, R3.reuse, R7, PT ;  /* 0x000000070300720c */ /* 0x040fe40003fc6270 */
[----:B------:R-:W-:Y:S01]  /*21fc0*/  ISETP.GE.AND P4, PT, R3, R5, PT ;  /* 0x000000050300720c */ /* 0x000fe20003f86270 */
[----:B--2---:R-:W-:Y:S01]  /*21fd0*/  FMUL.FTZ R6, R57, R0 ;  /* 0x0000000039067220 */ /* 0x004fe20000410000 */
[----:B------:R-:W-:Y:S01]  /*21fe0*/  VIADD R3, R2, 0xb1 ;  /* 0x000000b102037836 */ /* 0x000fe20000000000 */
[----:B------:R-:W-:-:S02]  /*21ff0*/  FSEL R91, R194, -INF , !P2 ;  /* 0xff800000c25b7808 */ /* 0x000fc40005000000 */
[----:B------:R1:W2:Y:S01]  /*22000*/  MUFU.TANH R12, R6 ;  /* 0x00000006000c7308 */ /* 0x0002a20000002400 */
[----:B------:R-:W-:Y:S02]  /*22010*/  FSEL R105, R32, -INF , !P3 ;  /* 0xff80000020697808 */ /* 0x000fe40005800000 */
[C---:B------:R-:W-:Y:S02]  /*22020*/  ISETP.GE.AND P2, PT, R4.reuse, R7, PT ;  /* 0x000000070400720c */ /* 0x040fe40003f46270 */
[----:B------:R-:W-:Y:S01]  /*22030*/  ISETP.GE.AND P3, PT, R4, R5, PT ;  /* 0x000000050400720c */ /* 0x000fe20003f66270 */
[----:B------:R-:W-:Y:S01]  /*22040*/  FMUL.FTZ R4, R45, R0 ;  /* 0x000000002d047220 */ /* 0x000fe20000410000 */
[----:B------:R-:W-:Y:S02]  /*22050*/  FSEL R94, R31, -INF , !P5 ;  /* 0xff8000001f5e7808 */ /* 0x000fe40006800000 */
[----:B------:R-:W-:Y:S02]  /*22060*/  FSEL R125, R10, -INF , !P6 ;  /* 0xff8000000a7d7808 */ /* 0x000fe40007000000 */
[----:B------:R-:W-:-:S02]  /*22070*/  ISETP.GE.AND P5, PT, R3, R7, PT ;  /* 0x000000070300720c */ /* 0x000fc40003fa6270 */
[----:B------:R-:W-:Y:S01]  /*22080*/  ISETP.GE.AND P6, PT, R3, R5, PT ;  /* 0x000000050300720c */ /* 0x000fe20003fc6270 */
[----:B-1----:R-:W-:Y:S01]  /*22090*/  FMUL.FTZ R6, R59, R0 ;  /* 0x000000003b067220 */ /* 0x002fe20000410000 */
[----:B------:R-:W-:-:S03]  /*220a0*/  IADD3 R3, R2, 0xb9, RZ ;  /* 0x000000b902037810 */ /* 0x000fc60007ffe0ff */
[----:B------:R1:W-:Y:S01]  /*220b0*/  MUFU.TANH R11, R6 ;  /* 0x00000006000b7308 */ /* 0x0003e20000002400 */
[----:B------:R-:W-:Y:S02]  /*220c0*/  FSEL R101, R30, -INF , !P4 ;  /* 0xff8000001e657808 */ /* 0x000fe40006000000 */
[----:B------:R-:W-:Y:S02]  /*220d0*/  FSEL R131, R9, -INF , !P2 ;  /* 0xff80000009837808 */ /* 0x000fe40005000000 */
[C---:B------:R-:W-:Y:S02]  /*220e0*/  ISETP.GE.AND P4, PT, R3.reuse, R7, PT ;  /* 0x000000070300720c */ /* 0x040fe40003f86270 */
[----:B------:R-:W-:Y:S01]  /*220f0*/  ISETP.GE.AND P2, PT, R3, R5, PT ;  /* 0x000000050300720c */ /* 0x000fe20003f46270 */
[----:B------:R4:W-:Y:S01]  /*22100*/  MUFU.TANH R10, R4 ;  /* 0x00000004000a7308 */ /* 0x0009e20000002400 */
[----:B------:R-:W-:Y:S01]  /*22110*/  VIADD R3, R2, 0xc9 ;  /* 0x000000c902037836 */ /* 0x000fe20000000000 */
[----:B------:R-:W-:Y:S01]  /*22120*/  FSEL R103, R29, -INF , !P3 ;  /* 0xff8000001d677808 */ /* 0x000fe20005800000 */
[----:B-1----:R-:W-:Y:S01]  /*22130*/  FMUL.FTZ R6, R47, R0 ;  /* 0x000000002f067220 */ /* 0x002fe20000410000 */
[----:B------:R-:W-:-:S04]  /*22140*/  FSEL R194, R28, -INF , !P5 ;  /* 0xff8000001cc27808 */ /* 0x000fc80006800000 */
[----:B------:R1:W-:Y:S01]  /*22150*/  MUFU.TANH R9, R6 ;  /* 0x0000000600097308 */ /* 0x0003e20000002400 */
[----:B----4-:R-:W-:Y:S01]  /*22160*/  VIADD R4, R2, 0xc1 ;  /* 0x000000c102047836 */ /* 0x010fe20000000000 */
[----:B------:R-:W-:Y:S01]  /*22170*/  FSEL R106, R8, -INF , !P6 ;  /* 0xff800000086a7808 */ /* 0x000fe20007000000 */
[-C--:B------:R-:W-:Y:S01]  /*22180*/  FMUL.FTZ R27, R27, R0.reuse ;  /* 0x000000001b1b7220 */ /* 0x080fe20000410000 */
[----:B------:R-:W-:Y:S02]  /*22190*/  FSEL R196, R26, -INF , !P4 ;  /* 0xff8000001ac47808 */ /* 0x000fe40006000000 */
[C---:B------:R-:W-:Y:S02]  /*221a0*/  ISETP.GE.AND P3, PT, R4.reuse, R7, PT ;  /* 0x000000070400720c */ /* 0x040fe40003f66270 */
[----:B------:R-:W-:Y:S01]  /*221b0*/  ISETP.GE.AND P5, PT, R4, R5, PT ;  /* 0x000000050400720c */ /* 0x000fe20003fa6270 */
[----:B------:R-:W-:Y:S01]  /*221c0*/  VIADD R4, R2, 0xd1 ;  /* 0x000000d102047836 */ /* 0x000fe20000000000 */
[----:B------:R-:W-:Y:S01]  /*221d0*/  ISETP.GE.AND P6, PT, R3, R7, PT ;  /* 0x000000070300720c */ /* 0x000fe20003fc6270 */
[----:B-1----:R-:W-:Y:S01]  /*221e0*/  FMUL.FTZ R6, R33, R0 ;  /* 0x0000000021067220 */ /* 0x002fe20000410000 */
[----:B------:R-:W-:-:S02]  /*221f0*/  ISETP.GE.AND P4, PT, R3, R5, PT ;  /* 0x000000050300720c */ /* 0x000fc40003f86270 */
[----:B------:R-:W-:Y:S01]  /*22200*/  IADD3 R3, R2, 0xd9, RZ ;  /* 0x000000d902037810 */ /* 0x000fe20007ffe0ff */
[----:B------:R1:W4:Y:S01]  /*22210*/  MUFU.TANH R8, R6 ;  /* 0x0000000600087308 */ /* 0x0003220000002400 */
[----:B------:R-:W-:Y:S02]  /*22220*/  FSEL R128, R24, -INF , !P2 ;  /* 0xff80000018807808 */ /* 0x000fe40005000000 */
[----:B------:R-:W-:Y:S02]  /*22230*/  FSEL R202, R21, -INF , !P3 ;  /* 0xff80000015ca7808 */ /* 0x000fe40005800000 */
[----:B------:R-:W-:Y:S02]  /*22240*/  FSEL R174, R20, -INF , !P5 ;  /* 0xff80000014ae7808 */ /* 0x000fe40006800000 */
[----:B---3--:R-:W-:Y:S01]  /*22250*/  FSEL R203, R18, -INF , !P6 ;  /* 0xff80000012cb7808 */ /* 0x008fe20007000000 */
[----:B------:R-:W3:Y:S01]  /*22260*/  MUFU.TANH R27, R27 ;  /* 0x0000001b001b7308 */ /* 0x000ee20000002400 */
[----:B------:R-:W-:-:S02]  /*22270*/  ISETP.GE.AND P2, PT, R4, R7, PT ;  /* 0x000000070400720c */ /* 0x000fc40003f46270 */
[----:B------:R-:W-:Y:S01]  /*22280*/  ISETP.GE.AND P3, PT, R4, R5, PT ;  /* 0x000000050400720c */ /* 0x000fe20003f66270 */
[C---:B------:R-:W-:Y:S01]  /*22290*/  VIADD R4, R2.reuse, 0xe1 ;  /* 0x000000e102047836 */ /* 0x040fe20000000000 */
[C---:B------:R-:W-:Y:S02]  /*222a0*/  ISETP.GE.AND P5, PT, R3.reuse, R7, PT ;  /* 0x000000070300720c */ /* 0x040fe40003fa6270 */
[----:B------:R-:W-:Y:S01]  /*222b0*/  ISETP.GE.AND P6, PT, R3, R5, PT ;  /* 0x000000050300720c */ /* 0x000fe20003fc6270 */
[----:B------:R-:W-:Y:S02]  /*222c0*/  VIADD R3, R2, 0xe9 ;  /* 0x000000e902037836 */ /* 0x000fe40000000000 */
[-C--:B-1----:R-:W-:Y:S01]  /*222d0*/  FMUL.FTZ R6, R35, R0.reuse ;  /* 0x0000000023067220 */ /* 0x082fe20000410000 */
[----:B------:R-:W-:Y:S01]  /*222e0*/  FMUL.FTZ R25, R25, R0 ;  /* 0x0000000019197220 */ /* 0x000fe20000410000 */
[----:B------:R-:W-:Y:S02]  /*222f0*/  FSEL R197, R19, -INF , !P4 ;  /* 0xff80000013c57808 */ /* 0x000fe40006000000 */
[----:B------:R-:W-:-:S02]  /*22300*/  FSEL R208, R17, -INF , !P2 ;  /* 0xff80000011d07808 */ /* 0x000fc40005000000 */
[----:B------:R-:W-:Y:S02]  /*22310*/  FSEL R204, R14, -INF , !P3 ;  /* 0xff8000000ecc7808 */ /* 0x000fe40005800000 */
[----:B--2---:R-:W-:Y:S02]  /*22320*/  FSEL R212, R12, -INF , !P5 ;  /* 0xff8000000cd47808 */ /* 0x004fe40006800000 */
[C---:B------:R-:W-:Y:S02]  /*22330*/  ISETP.GE.AND P4, PT, R4.reuse, R7, PT ;  /* 0x000000070400720c */ /* 0x040fe40003f86270 */
[----:B------:R-:W-:Y:S01]  /*22340*/  ISETP.GE.AND P2, PT, R4, R5, PT ;  /* 0x000000050400720c */ /* 0x000fe20003f46270 */
[-C--:B------:R-:W-:Y:S01]  /*22350*/  FMUL.FTZ R4, R13, R0.reuse ;  /* 0x000000000d047220 */ /* 0x080fe20000410000 */
[C---:B------:R-:W-:Y:S02]  /*22360*/  ISETP.GE.AND P3, PT, R3.reuse, R7, PT ;  /* 0x000000070300720c */ /* 0x040fe40003f66270 */
[----:B------:R-:W-:Y:S01]  /*22370*/  ISETP.GE.AND P5, PT, R3, R5, PT ;  /* 0x000000050300720c */ /* 0x000fe20003fa6270 */
[----:B------:R-:W-:Y:S01]  /*22380*/  FMUL.FTZ R3, R15, R0 ;  /* 0x000000000f037220 */ /* 0x000fe20000410000 */
[----:B------:R-:W-:Y:S01]  /*22390*/  VIADD R0, R2, 0xf1 ;  /* 0x000000f102007836 */ /* 0x000fe20000000000 */
[----:B------:R-:W1:Y:S01]  /*223a0*/  MUFU.TANH R6, R6 ;  /* 0x0000000600067308 */ /* 0x000e620000002400 */
[----:B----4-:R-:W-:-:S03]  /*223b0*/  FSEL R221, R8, -INF , !P3 ;  /* 0xff80000008dd7808 */ /* 0x010fc60005800000 */
[----:B------:R-:W-:-:S04]  /*223c0*/  ISETP.GE.AND P3, PT, R0, R5, PT ;  /* 0x000000050000720c */ /* 0x000fc80003f66270 */
[----:B------:R-:W2:Y:S01]  /*223d0*/  MUFU.TANH R25, R25 ;  /* 0x0000001900197308 */ /* 0x000ea20000002400 */
[----:B---3--:R-:W-:Y:S02]  /*223e0*/  FSEL R224, R27, -INF , !P3 ;  /* 0xff8000001be07808 */ /* 0x008fe40005800000 */
[----:B------:R-:W-:-:S05]  /*223f0*/  ISETP.GT.AND P3, PT, R245, R244, PT ;  /* 0x000000f4f500720c */ /* 0x000fca0003f64270 */
[----:B------:R-:W3:Y:S01]  /*22400*/  MUFU.TANH R4, R4 ;  /* 0x0000000400047308 */ /* 0x000ee20000002400 */
[----:B------:R-:W-:-:S07]  /*22410*/  FSEL R213, R11, -INF , !P6 ;  /* 0xff8000000bd57808 */ /* 0x000fce0007000000 */
[----:B------:R-:W4:Y:S01]  /*22420*/  MUFU.TANH R3, R3 ;  /* 0x0000000300037308 */ /* 0x000f220000002400 */
[----:B------:R-:W-:Y:S02]  /*22430*/  FSEL R219, R10, -INF , !P4 ;  /* 0xff8000000adb7808 */ /* 0x000fe40006000000 */
[----:B------:R-:W-:Y:S01]  /*22440*/  FSEL R216, R9, -INF , !P2 ;  /* 0xff80000009d87808 */ /* 0x000fe20005000000 */
[----:B------:R-:W-:Y:S01]  /*22450*/  BAR.SYNC.DEFER_BLOCKING 0x0 ;  /* 0x0000000000007b1d */ /* 0x000fe20000010000 */
[C---:B------:R-:W-:Y:S02]  /*22460*/  ISETP.GE.AND P6, PT, R2.reuse, R7, PT ;  /* 0x000000070200720c */ /* 0x040fe40003fc6270 */
[----:B------:R-:W-:Y:S02]  /*22470*/  ISETP.GE.AND P4, PT, R2, R5, PT ;  /* 0x000000050200720c */ /* 0x000fe40003f86270 */
[----:B------:R-:W-:Y:S02]  /*22480*/  ISETP.GE.AND P2, PT, R0, R7, PT ;  /* 0x000000070000720c */ /* 0x000fe40003f46270 */
[----:B------:R-:W-:-:S02]  /*22490*/  IADD3 R2, R2, 0xf9, RZ ;  /* 0x000000f902027810 */ /* 0x000fc40007ffe0ff */
[----:B-1----:R-:W-:Y:S02]  /*224a0*/  FSEL R223, R6, -INF , !P5 ;  /* 0xff80000006df7808 */ /* 0x002fe40006800000 */
[----:B--2---:R-:W-:Y:S01]  /*224b0*/  FSEL R226, R25, -INF , !P2 ;  /* 0xff80000019e27808 */ /* 0x004fe20005000000 */
[----:B------:R-:W-:Y:S01]  /*224c0*/  BSSY B1, `(.L_x_2176) ;  /* 0x00000ff000017945 */ /* 0x000fe20003800000 */
[C---:B------:R-:W-:Y:S02]  /*224d0*/  ISETP.GE.AND P5, PT, R2.reuse, R7, PT ;  /* 0x000000070200720c */ /* 0x040fe40003fa6270 */
[----:B------:R-:W-:Y:S01]  /*224e0*/  ISETP.GE.AND P2, PT, R2, R5, PT ;  /* 0x000000050200720c */ /* 0x000fe20003f46270 */
[----:B------:R-:W-:Y:S01]  /*224f0*/  IMAD.MOV.U32 R234, RZ, RZ, R114 ;  /* 0x000000ffffea7224 */ /* 0x000fe200078e0072 */
[----:B------:R-:W-:Y:S01]  /*22500*/  FSEL R43, R246, -INF , !P6 ;  /* 0xff800000f62b7808 */ /* 0x000fe20007000000 */
[----:B------:R-:W-:Y:S01]  /*22510*/  IMAD.MOV.U32 R235, RZ, RZ, R115 ;  /* 0x000000ffffeb7224 */ /* 0x000fe200078e0073 */
[----:B---3--:R-:W-:-:S02]  /*22520*/  FSEL R114, R4, -INF , !P5 ;  /* 0xff80000004727808 */ /* 0x008fc40006800000 */
[----:B------:R-:W-:Y:S02]  /*22530*/  FSEL R42, R247, -INF , !P4 ;  /* 0xff800000f72a7808 */ /* 0x000fe40006000000 */
[----:B----4-:R-:W-:Y:S01]  /*22540*/  FSEL R115, R3, -INF , !P2 ;  /* 0xff80000003737808 */ /* 0x010fe20005000000 */
        /* <DEDUP_REMOVED lines=63> */
.L_x_2179:
[----:B------:R-:W2:Y:S02]  /*22940*/  LD.E R0, desc[UR6][R22.64+0x38] ;  /* 0x0000380616007980 */ /* 0x000ea4000c101900 */
[----:B--2---:R-:W-:-:S04]  /*22950*/  LEA R0, -R0, RZ, 0x8 ;  /* 0x000000ff00007211 */ /* 0x004fc800078e41ff */
[----:B------:R-:W-:Y:S02]  /*22960*/  SHF.R.S32.HI R2, RZ, 0x1f, R0 ;  /* 0x0000001fff027819 */ /* 0x000fe40000011400 */
.L_x_2180:
[----:B------:R-:W-:Y:S05]  /*22970*/  BSYNC B0 ;  /* 0x0000000000007941 */ /* 0x000fea0003800000 */
.L_x_2178:
        /* <DEDUP_REMOVED lines=175> */
.L_x_2182:
[----:B------:R-:W-:Y:S05]  /*23470*/  BSYNC B0 ;  /* 0x0000000000007941 */ /* 0x000fea0003800000 */
.L_x_2181:
[----:B------:R-:W0:Y:S01]  /*23480*/  LDGDEPBAR ;  /* 0x00000000000079af */ /* 0x000e220000000000 */
[----:B------:R-:W-:-:S04]  /*23490*/  LEA R243, P0, R0, R243, 0x1 ;  /* 0x000000f300f37211 */ /* 0x000fc800078008ff */
[----:B------:R-:W-:-:S09]  /*234a0*/  LEA.HI.X R239, R0, R239, R2, 0x1, P0 ;  /* 0x000000ef00ef7211 */ /* 0x000fd200000f0c02 */
.L_x_2177:
[----:B------:R-:W-:Y:S05]  /*234b0*/  BSYNC B1 ;  /* 0x0000000000017941 */ /* 0x000fea0003800000 */
.L_x_2176:
[----:B-----5:R-:W-:Y:S01]  /*234c0*/  FMNMX.FTZ R0, R37, R42, !PT ;  /* 0x0000002a25007209 */ /* 0x020fe20007810000 */
[----:B--2---:R-:W2:Y:S03]  /*234d0*/  LDL.LU R7, [R1+0x8] ;  /* 0x0000080001077983 */ /* 0x004ea60000300800 */
[----:B------:R-:W-:Y:S01]  /*234e0*/  FMNMX.FTZ R0, R44, R0, !PT ;  /* 0x000000002c007209 */ /* 0x000fe20007810000 */
[----:B------:R-:W3:Y:S03]  /*234f0*/  LDL.LU R8, [R1+0xc] ;  /* 0x00000c0001087983 */ /* 0x000ee60000300800 */
[----:B------:R-:W-:Y:S01]  /*23500*/  FMNMX.FTZ R0, R124, R0, !PT ;  /* 0x000000007c007209 */ /* 0x000fe20007810000 */
[----:B-1----:R-:W-:Y:S03]  /*23510*/  LDSM.16.MT88.4 R16, [R181+0xa000] ;  /* 0x00a00000b510783b */ /* 0x002fe60000004200 */
[----:B------:R-:W-:Y:S01]  /*23520*/  FMNMX.FTZ R2, R50, R0, !PT ;  /* 0x0000000032027209 */ /* 0x000fe20007810000 */
[----:B------:R-:W-:Y:S03]  /*23530*/  LDSM.16.MT88.4 R32, [R179+0xa800] ;  /* 0x00a80000b320783b */ /* 0x000fe60000004200 */
[----:B------:R-:W-:Y:S01]  /*23540*/  FMNMX.FTZ R2, R122, R2, !PT ;  /* 0x000000027a027209 */ /* 0x000fe20007810000 */
[----:B------:R1:W4:Y:S01]  /*23550*/  LD.E R0, desc[UR6][R22.64+0xdc] ;  /* 0x0000dc0616007980 */ /* 0x000322000c101900 */
        /* <DEDUP_REMOVED lines=12> */
[----:B------:R-:W-:Y:S01]  /*23620*/  FMNMX.FTZ R3, R130, R3, !PT ;  /* 0x0000000382037209 */ /* 0x000fe20007810000 */
[----:B-1----:R-:W-:Y:S01]  /*23630*/  LDSM.16.MT88.4 R20, [R179+0xa000] ;  /* 0x00a00000b314783b */ /* 0x002fe20000004200 */
        /* <DEDUP_REMOVED lines=96> */
[----:B------:R-:W-:-:S04]  /*23c40*/  FMNMX.FTZ R2, R223, R2, !PT ;  /* 0x00000002df027209 */ /* 0x000fc80007810000 */
[----:B------:R-:W-:-:S04]  /*23c50*/  FMNMX.FTZ R2, R230, R2, !PT ;  /* 0x00000002e6027209 */ /* 0x000fc80007810000 */
[----:B------:R-:W-:-:S04]  /*23c60*/  FMNMX.FTZ R2, R224, R2, !PT ;  /* 0x00000002e0027209 */ /* 0x000fc80007810000 */
[----:B------:R-:W-:-:S04]  /*23c70*/  FMNMX.FTZ R2, R231, R2, !PT ;  /* 0x00000002e7027209 */ /* 0x000fc80007810000 */
[----:B------:R-:W-:-:S05]  /*23c80*/  FMNMX.FTZ R2, R115, R2, !PT ;  /* 0x0000000273027209 */ /* 0x000fca0007810000 */
[----:B------:R-:W1:Y:S02]  /*23c90*/  SHFL.BFLY PT, R4, R2, 0x2, 0x1f ;  /* 0x0c401f0002047f89 */ /* 0x000e6400000e0000 */
[----:B-1----:R-:W-:-:S05]  /*23ca0*/  FMNMX.FTZ R2, R2, R4, !PT ;  /* 0x0000000402027209 */ /* 0x002fca0007810000 */
[----:B------:R-:W1:Y:S01]  /*23cb0*/  SHFL.BFLY PT, R4, R2, 0x1, 0x1f ;  /* 0x0c201f0002047f89 */ /* 0x000e6200000e0000 */
[----:B--2---:R-:W-:Y:S02]  /*23cc0*/  MOV R25, R7 ;  /* 0x0000000700197202 */ /* 0x004fe40000000f00 */
[----:B---3--:R-:W-:Y:S02]  /*23cd0*/  MOV R24, R8 ;  /* 0x0000000800187202 */ /* 0x008fe40000000f00 */
[----:B------:R-:W-:Y:S02]  /*23ce0*/  MOV R40, R25 ;  /* 0x0000001900287202 */ /* 0x000fe40000000f00 */
[----:B------:R-:W-:Y:S02]  /*23cf0*/  MOV R41, R24 ;  /* 0x0000001800297202 */ /* 0x000fe40000000f00 */
[----:B-1----:R-:W-:Y:S02]  /*23d00*/  FMNMX.FTZ R80, R2, R4, !PT ;  /* 0x0000000402507209 */ /* 0x002fe40007810000 */
[----:B------:R-:W-:-:S02]  /*23d10*/  FMNMX.FTZ R2, R212, R3, !PT ;  /* 0x00000003d4027209 */ /* 0x000fc40007810000 */
[----:B------:R-:W-:Y:S02]  /*23d20*/  FSETP.NEU.FTZ.AND P0, PT, R80, -INF , PT ;  /* 0xff8000005000780b */ /* 0x000fe40003f1d000 */
[----:B------:R-:W-:Y:S01]  /*23d30*/  FMNMX.FTZ R2, R228, R2, !PT ;  /* 0x00000002e4027209 */ /* 0x000fe20007810000 */
[----:B----4-:R-:W-:-:S03]  /*23d40*/  FMUL.FTZ R3, R0, R80 ;  /* 0x0000005000037220 */ /* 0x010fc60000410000 */
[----:B------:R-:W-:Y:S02]  /*23d50*/  FMNMX.FTZ R2, R219, R2, !PT ;  /* 0x00000002db027209 */ /* 0x000fe40007810000 */
[----:B------:R-:W-:Y:S02]  /*23d60*/  FSEL R3, R3, RZ, P0 ;  /* 0x000000ff03037208 */ /* 0x000fe40000000000 */
[----:B------:R-:W-:-:S03]  /*23d70*/  FMNMX.FTZ R2, R229, R2, !PT ;  /* 0x00000002e5027209 */ /* 0x000fc60007810000 */
[--C-:B------:R-:W-:Y:S01]  /*23d80*/  FFMA.FTZ R4, R42, R0, -R3.reuse ;  /* 0x000000002a047223 */ /* 0x100fe20000010803 */
[----:B------:R-:W-:Y:S01]  /*23d90*/  FMNMX.FTZ R2, R221, R2, !PT ;  /* 0x00000002dd027209 */ /* 0x000fe20007810000 */
[----:B------:R-:W-:Y:S02]  /*23da0*/  FFMA.FTZ R5, R120, R0, -R3 ;  /* 0x0000000078057223 */ /* 0x000fe40000010803 */
[----:B------:R1:W-:Y:S01]  /*23db0*/  MUFU.EX2 R247, R4 ;  /* 0x0000000400f77308 */ /* 0x0003e20000000800 */
[----:B------:R-:W-:-:S04]  /*23dc0*/  FMNMX.FTZ R2, R232, R2, !PT ;  /* 0x00000002e8027209 */ /* 0x000fc80007810000 */
[----:B------:R-:W-:-:S04]  /*23dd0*/  FMNMX.FTZ R2, R226, R2, !PT ;  /* 0x00000002e2027209 */ /* 0x000fc80007810000 */
[----:B------:R-:W-:-:S04]  /*23de0*/  FMNMX.FTZ R2, R233, R2, !PT ;  /* 0x00000002e9027209 */ /* 0x000fc80007810000 */
[----:B------:R-:W-:Y:S01]  /*23df0*/  FMNMX.FTZ R2, R114, R2, !PT ;  /* 0x0000000272027209 */ /* 0x000fe20007810000 */
[----:B-1----:R-:W-:-:S04]  /*23e00*/  FFMA.FTZ R4, R44, R0, -R3 ;  /* 0x000000002c047223 */ /* 0x002fc80000010803 */
[----:B------:R-:W1:Y:S01]  /*23e10*/  SHFL.BFLY PT, R6, R2, 0x2, 0x1f ;  /* 0x0c401f0002067f89 */ /* 0x000e6200000e0000 */
[----:B------:R2:W3:Y:S02]  /*23e20*/  MUFU.EX2 R249, R4 ;  /* 0x0000000400f97308 */ /* 0x0004e40000000800 */
[----:B--2---:R-:W-:Y:S01]  /*23e30*/  FFMA.FTZ R4, R124, R0, -R3 ;  /* 0x000000007c047223 */ /* 0x004fe20000010803 */
[----:B---3--:R-:W-:-:S05]  /*23e40*/  F2FP.F16.F32.PACK_AB R13, R249, R247 ;  /* 0x000000f7f90d723e */ /* 0x008fca00000000ff */
[----:B------:R2:W-:Y:S01]  /*23e50*/  MUFU.EX2 R252, R4 ;  /* 0x0000000400fc7308 */ /* 0x0005e20000000800 */
[----:B-1----:R-:W-:Y:S01]  /*23e60*/  FMNMX.FTZ R2, R2, R6, !PT ;  /* 0x0000000602027209 */ /* 0x002fe20007810000 */
[----:B--2---:R-:W-:-:S06]  /*23e70*/  FFMA.FTZ R4, R50, R0, -R3 ;  /* 0x0000000032047223 */ /* 0x004fcc0000010803 */
        /* <DEDUP_REMOVED lines=9> */
[----:B-1----:R-:W1:Y:S01]  /*23f10*/  SHFL.BFLY PT, R5, R2, 0x1, 0x1f ;  /* 0x0c201f0002057f89 */ /* 0x002e6200000e0000 */
[----:B--2---:R-:W-:-:S06]  /*23f20*/  FFMA.FTZ R4, R49, R0, -R3 ;  /* 0x0000000031047223 */ /* 0x004fcc0000010803 */
[----:B------:R2:W3:Y:S01]  /*23f30*/  MUFU.EX2 R27, R4 ;  /* 0x00000004001b7308 */ /* 0x0004e20000000800 */
[----:B-1----:R-:W-:Y:S01]  /*23f40*/  FMNMX.FTZ R77, R2, R5, !PT ;  /* 0x00000005024d7209 */ /* 0x002fe20007810000 */
[-CC-:B------:R-:W-:Y:S01]  /*23f50*/  FFMA.FTZ R2, R113, R0.reuse, -R3.reuse ;  /* 0x0000000071027223 */ /* 0x180fe20000010803 */
[----:B------:R-:W-:Y:S02]  /*23f60*/  MOV R113, R9 ;  /* 0x0000000900717202 */ /* 0x000fe40000000f00 */
[----:B------:R-:W-:Y:S01]  /*23f70*/  FSETP.NEU.FTZ.AND P1, PT, R77, -INF , PT ;  /* 0xff8000004d00780b */ /* 0x000fe20003f3d000 */
[----:B--2---:R-:W-:Y:S01]  /*23f80*/  FFMA.FTZ R4, R52, R0, -R3 ;  /* 0x0000000034047223 */ /* 0x004fe20000010803 */
[----:B------:R-:W-:Y:S01]  /*23f90*/  FMUL.FTZ R5, R0, R77 ;  /* 0x0000004d00057220 */ /* 0x000fe20000410000 */
[----:B------:R-:W1:Y:S01]  /*23fa0*/  LDSM.16.MT88.4 R8, [R178+0xa000] ;  /* 0x00a00000b208783b */ /* 0x000e620000004200 */
[----:B------:R-:W-:Y:S01]  /*23fb0*/  F2FP.F16.F32.PACK_AB R15, R113, R252 ;  /* 0x000000fc710f723e */ /* 0x000fe200000000ff */
[----:B------:R2:W-:Y:S02]  /*23fc0*/  MUFU.EX2 R30, R4 ;  /* 0x00000004001e7308 */ /* 0x0005e40000000800 */
[----:B------:R-:W-:-:S05]  /*23fd0*/  FSEL R5, R5, RZ, P1 ;  /* 0x000000ff05057208 */ /* 0x000fca0000800000 */
[----:B------:R-:W-:-:S04]  /*23fe0*/  FFMA.FTZ R6, R56, R0, -R5 ;  /* 0x0000000038067223 */ /* 0x000fc80000010805 */
[----:B------:R-:W-:Y:S01]  /*23ff0*/  MUFU.EX2 R245, R6 ;  /* 0x0000000600f57308 */ /* 0x000fe20000000800 */
[----:B--2---:R-:W-:Y:S01]  /*24000*/  FFMA.FTZ R4, R119, R0, -R3 ;  /* 0x0000000077047223 */ /* 0x004fe20000010803 */
[----:B---3--:R-:W-:-:S06]  /*24010*/  MOV R119, R27 ;  /* 0x0000001b00777202 */ /* 0x008fcc0000000f00 */
[----:B------:R2:W-:Y:S02]  /*24020*/  MUFU.EX2 R29, R4 ;  /* 0x00000004001d7308 */ /* 0x0005e40000000800 */
[----:B--2---:R-:W-:-:S06]  /*24030*/  FFMA.FTZ R4, R48, R0, -R3 ;  /* 0x0000000030047223 */ /* 0x004fcc0000010803 */
[----:B------:R2:W-:Y:S02]  /*24040*/  MUFU.EX2 R122, R4 ;  /* 0x00000004007a7308 */ /* 0x0005e40000000800 */
[----:B--2---:R-:W-:-:S06]  /*24050*/  FFMA.FTZ R4, R117, R0, -R3 ;  /* 0x0000000075047223 */ /* 0x004fcc0000010803 */
[----:B------:R2:W-:Y:S08]  /*24060*/  MUFU.EX2 R117, R2 ;  /* 0x0000000200757308 */ /* 0x0005f00000000800 */
[----:B------:R3:W-:Y:S01]  /*24070*/  MUFU.EX2 R57, R4 ;  /* 0x0000000400397308 */ /* 0x0007e20000000800 */
[----:B--2---:R-:W-:-:S07]  /*24080*/  FFMA.FTZ R2, R51, R0, -R3 ;  /* 0x0000000033027223 */ /* 0x004fce0000010803 */
[----:B------:R2:W-:Y:S01]  /*24090*/  MUFU.EX2 R124, R2 ;  /* 0x00000002007c7308 */ /* 0x0005e20000000800 */
[----:B---3--:R-:W-:-:S07]  /*240a0*/  FFMA.FTZ R4, R46, R0, -R3 ;  /* 0x000000002e047223 */ /* 0x008fce0000010803 */
[----:B------:R3:W-:Y:S01]  /*240b0*/  MUFU.EX2 R59, R4 ;  /* 0x00000004003b7308 */ /* 0x0007e20000000800 */
[----:B--2---:R-:W-:-:S07]  /*240c0*/  FFMA.FTZ R2, R78, R0, -R3 ;  /* 0x000000004e027223 */ /* 0x004fce0000010803 */
[----:B------:R2:W-:Y:S01]  /*240d0*/  MUFU.EX2 R116, R2 ;  /* 0x0000000200747308 */ /* 0x0005e20000000800 */
[----:B---3--:R-:W-:Y:S01]  /*240e0*/  FSEL R4, R77, RZ, P1 ;  /* 0x000000ff4d047208 */ /* 0x008fe20000800000 */
[----:B--2---:R-:W-:-:S06]  /*240f0*/  FFMA.FTZ R2, R43, R0, -R5 ;  /* 0x000000002b027223 */ /* 0x004fcc0000010805 */
[----:B------:R2:W-:Y:S02]  /*24100*/  MUFU.EX2 R237, R2 ;  /* 0x0000000200ed7308 */ /* 0x0005e40000000800 */
[----:B--2---:R-:W-:-:S06]  /*24110*/  FFMA.FTZ R2, R58, R0, -R5 ;  /* 0x000000003a027223 */ /* 0x004fcc0000010805 */
[----:B------:R2:W3:Y:S02]  /*24120*/  MUFU.EX2 R244, R2 ;  /* 0x0000000200f47308 */ /* 0x0004e40000000800 */
[----:B--2---:R-:W-:Y:S01]  /*24130*/  FFMA.FTZ R2, R127, R0, -R5 ;  /* 0x000000007f027223 */ /* 0x004fe20000010805 */
[----:B---3--:R-:W-:Y:S02]  /*24140*/  F2FP.F16.F32.PACK_AB R12, R244, R237 ;  /* 0x000000edf40c723e */ /* 0x008fe400000000ff */
[----:B------:R-:W-:-:S03]  /*24150*/  MOV R127, R59 ;  /* 0x0000003b007f7202 */ /* 0x000fc60000000f00 */
[----:B------:R2:W3:Y:S01]  /*24160*/  MUFU.EX2 R246, R2 ;  /* 0x0000000200f67308 */ /* 0x0004e20000000800 */
[----:B------:R-:W-:Y:S02]  /*24170*/  MOV R59, R40 ;  /* 0x00000028003b7202 */ /* 0x000fe40000000f00 */
[----:B--2---:R-:W-:Y:S02]  /*24180*/  FSEL R2, R80, RZ, P0 ;  /* 0x000000ff50027208 */ /* 0x004fe40000000000 */
[----:B---3--:R-:W-:-:S03]  /*24190*/  F2FP.F16.F32.PACK_AB R14, R245, R246 ;  /* 0x000000f6f50e723e */ /* 0x008fc600000000ff */
[----:B------:R-:W-:-:S04]  /*241a0*/  FADD.FTZ R2, R37, -R2 ;  /* 0x8000000225027221 */ /* 0x000fc80000010000 */
[----:B------:R-:W-:Y:S01]  /*241b0*/  FMUL.FTZ R6, R0, R2 ;  /* 0x0000000200067220 */ /* 0x000fe20000410000 */
[----:B------:R-:W-:Y:S01]  /*241c0*/  FADD.FTZ R2, R36, -R4 ;  /* 0x8000000424027221 */ /* 0x000fe20000010000 */
[--C-:B------:R-:W-:Y:S01]  /*241d0*/  FFMA.FTZ R4, R55, R0, -R3.reuse ;  /* 0x0000000037047223 */ /* 0x100fe20000010803 */
[----:B------:R-:W-:Y:S02]  /*241e0*/  LDSM.16.MT88.4 R36, [R181+0xa800] ;  /* 0x00a80000b524783b */ /* 0x000fe40000004200 */
[----:B------:R-:W-:Y:S01]  /*241f0*/  FMUL.FTZ R2, R0, R2 ;  /* 0x0000000200027220 */ /* 0x000fe20000410000 */
[----:B------:R-:W2:Y:S08]  /*24200*/  MUFU.EX2 R6, R6 ;  /* 0x0000000600067308 */ /* 0x000eb00000000800 */
[----:B------:R3:W4:Y:S08]  /*24210*/  MUFU.EX2 R7, R2 ;  /* 0x0000000200077308 */ /* 0x0007300000000800 */
[----:B------:R1:W-:Y:S01]  /*24220*/  MUFU.EX2 R48, R4 ;  /* 0x0000000400307308 */ /* 0x0003e20000000800 */
[-C--:B--2---:R-:W-:Y:S01]  /*24230*/  FMUL.FTZ R166, R166, R6.reuse ;  /* 0x00000006a6a67220 */ /* 0x084fe20000410000 */
[-C--:B------:R-:W-:Y:S01]  /*24240*/  FMUL.FTZ R167, R167, R6.reuse ;  /* 0x00000006a7a77220 */ /* 0x080fe20000410000 */
[-C--:B------:R-:W-:Y:S01]  /*24250*/  FMUL.FTZ R162, R162, R6.reuse ;  /* 0x00000006a2a27220 */ /* 0x080fe20000410000 */
[-C--:B------:R-:W-:Y:S01]  /*24260*/  FMUL.FTZ R163, R163, R6.reuse ;  /* 0x00000006a3a37220 */ /* 0x080fe20000410000 */
[-C--:B------:R-:W-:Y:S01]  /*24270*/  FMUL.FTZ R158, R158, R6.reuse ;  /* 0x000000069e9e7220 */ /* 0x080fe20000410000 */
[-C--:B------:R-:W-:Y:S01]  /*24280*/  FMUL.FTZ R159, R159, R6.reuse ;  /* 0x000000069f9f7220 */ /* 0x080fe20000410000 */
[-C--:B------:R-:W-:Y:S01]  /*24290*/  FMUL.FTZ R142, R142, R6.reuse ;  /* 0x000000068e8e7220 */ /* 0x080fe20000410000 */
[----:B------:R-:W-:Y:S01]  /*242a0*/  FMUL.FTZ R143, R143, R6 ;  /* 0x000000068f8f7220 */ /* 0x000fe20000410000 */
        /* <DEDUP_REMOVED lines=8> */
[----:B-1----:R-:W-:Y:S01]  /*24330*/  MOV R4, R30 ;  /* 0x0000001e00047202 */ /* 0x002fe20000000f00 */
[C---:B------:R-:W-:Y:S01]  /*24340*/  HMMA.16816.F32 R164, R12.reuse, R8, R164 ;  /* 0x000000080ca4723c */ /* 0x040fe200000018a4 */
[-C--:B------:R-:W-:Y:S01]  /*24350*/  FMUL.FTZ R140, R140, R7.reuse ;  /* 0x000000078c8c7220 */ /* 0x080fe20000410000 */
[-C--:B------:R-:W-:Y:S01]  /*24360*/  FMUL.FTZ R141, R141, R7.reuse ;  /* 0x000000078d8d7220 */ /* 0x080fe20000410000 */
[-C--:B------:R-:W-:Y:S01]  /*24370*/  FMUL.FTZ R138, R138, R6.reuse ;  /* 0x000000068a8a7220 */ /* 0x080fe20000410000 */
[----:B------:R-:W-:Y:S01]  /*24380*/  FMUL.FTZ R139, R139, R6 ;  /* 0x000000068b8b7220 */ /* 0x000fe20000410000 */
[-C--:B------:R-:W-:Y:S01]  /*24390*/  FMUL.FTZ R136, R136, R7.reuse ;  /* 0x0000000788887220 */ /* 0x080fe20000410000 */
[C---:B------:R-:W-:Y:S01]  /*243a0*/  HMMA.16816.F32 R160, R12.reuse, R10, R160 ;  /* 0x0000000a0ca0723c */ /* 0x040fe200000018a0 */
[-C--:B------:R-:W-:Y:S01]  /*243b0*/  FMUL.FTZ R137, R137, R7.reuse ;  /* 0x0000000789897220 */ /* 0x080fe20000410000 */
[----:B------:R-:W-:Y:S01]  /*243c0*/  F2FP.F16.F32.PACK_AB R9, R120, R118 ;  /* 0x000000767809723e */ /* 0x000fe200000000ff */
[-C--:B------:R-:W-:Y:S01]  /*243d0*/  FMUL.FTZ R150, R150, R6.reuse ;  /* 0x0000000696967220 */ /* 0x080fe20000410000 */
[----:B------:R-:W-:Y:S01]  /*243e0*/  FMUL.FTZ R151, R151, R6 ;  /* 0x0000000697977220 */ /* 0x000fe20000410000 */
[----:B------:R-:W-:Y:S01]  /*243f0*/  FMUL.FTZ R148, R148, R7 ;  /* 0x0000000794947220 */ /* 0x000fe20000410000 */
[----:B--2---:R-:W-:Y:S01]  /*24400*/  FFMA.FTZ R2, R108, R0, -R3 ;  /* 0x000000006c027223 */ /* 0x004fe20000010803 */
[----:B------:R-:W-:Y:S01]  /*24410*/  MOV R108, R29 ;  /* 0x0000001d006c7202 */ /* 0x000fe20000000f00 */
[C---:B------:R-:W-:Y:S01]  /*24420*/  HMMA.16816.F32 R44, R12.reuse, R16, R156 ;  /* 0x000000100c2c723c */ /* 0x040fe2000000189c */
[----:B------:R-:W1:Y:S01]  /*24430*/  LDSM.16.MT88.4 R28, [R180+0xa000] ;  /* 0x00a00000b41c783b */ /* 0x000e620000004200 */
[----:B------:R2:W-:Y:S01]  /*24440*/  MUFU.EX2 R42, R2 ;  /* 0x00000002002a7308 */ /* 0x0005e20000000800 */
[-C--:B------:R-:W-:Y:S01]  /*24450*/  FMUL.FTZ R149, R149, R7.reuse ;  /* 0x0000000795957220 */ /* 0x080fe20000410000 */
[-C--:B------:R-:W-:Y:S01]  /*24460*/  FMUL.FTZ R154, R154, R6.reuse ;  /* 0x000000069a9a7220 */ /* 0x080fe20000410000 */
[-C--:B------:R-:W-:Y:S01]  /*24470*/  FMUL.FTZ R155, R155, R6.reuse ;  /* 0x000000069b9b7220 */ /* 0x080fe20000410000 */
[-C--:B------:R-:W-:Y:S01]  /*24480*/  FMUL.FTZ R152, R152, R7.reuse ;  /* 0x0000000798987220 */ /* 0x080fe20000410000 */
[-C--:B------:R-:W-:Y:S01]  /*24490*/  FMUL.FTZ R153, R153, R7.reuse ;  /* 0x0000000799997220 */ /* 0x080fe20000410000 */
[-C--:B------:R-:W-:Y:S01]  /*244a0*/  FMUL.FTZ R146, R146, R6.reuse ;  /* 0x0000000692927220 */ /* 0x080fe20000410000 */
[----:B------:R-:W-:Y:S01]  /*244b0*/  FMUL.FTZ R147, R147, R6 ;  /* 0x0000000693937220 */ /* 0x000fe20000410000 */
[----:B------:R-:W-:Y:S01]  /*244c0*/  HMMA.16816.F32 R148, R12, R20, R148 ;  /* 0x000000140c94723c */ /* 0x000fe20000001894 */
[-C--:B------:R-:W-:Y:S01]  /*244d0*/  FMUL.FTZ R144, R144, R7.reuse ;  /* 0x0000000790907220 */ /* 0x080fe20000410000 */
[----:B------:R-:W-:-:S04]  /*244e0*/  FMUL.FTZ R145, R145, R7 ;  /* 0x0000000791917220 */ /* 0x000fc80000410000 */
[----:B------:R-:W-:Y:S01]  /*244f0*/  HMMA.16816.F32 R52, R12, R18, R152 ;  /* 0x000000120c34723c */ /* 0x000fe20000001898 */
[----:B------:R-:W-:Y:S01]  /*24500*/  LDSM.16.MT88.4 R16, [R180+0xa800] ;  /* 0x00a80000b410783b */ /* 0x000fe20000004200 */
[----:B--2---:R-:W-:Y:S01]  /*24510*/  FFMA.FTZ R2, R129, R0, -R5 ;  /* 0x0000000081027223 */ /* 0x004fe20000010805 */
[----:B------:R-:W-:-:S03]  /*24520*/  MOV R129, R57 ;  /* 0x0000003900817202 */ /* 0x000fc60000000f00 */
[C---:B------:R-:W-:Y:S01]  /*24530*/  HMMA.16816.F32 R144, R12.reuse, R22, R144 ;  /* 0x000000160c90723c */ /* 0x040fe20000001890 */
[----:B------:R2:W-:Y:S01]  /*24540*/  MUFU.EX2 R242, R2 ;  /* 0x0000000200f27308 */ /* 0x0005e20000000800 */
[----:B------:R-:W-:Y:S01]  /*24550*/  LDSM.16.MT88.4 R20, [R178+0xb000] ;  /* 0x00b00000b214783b */ /* 0x000fe20000004200 */
[----:B------:R-:W-:Y:S01]  /*24560*/  MOV R57, R41 ;  /* 0x0000002900397202 */ /* 0x000fe20000000f00 */
[----:B--2---:R-:W-:Y:S02]  /*24570*/  FFMA.FTZ R2, R60, R0, -R5 ;  /* 0x000000003c027223 */ /* 0x004fe40000010805 */
[C---:B-1----:R-:W-:Y:S03]  /*24580*/  HMMA.16816.F32 R140, R12.reuse, R28, R140 ;  /* 0x0000001c0c8c723c */ /* 0x042fe6000000188c */
[----:B------:R1:W2:Y:S03]  /*24590*/  MUFU.EX2 R238, R2 ;  /* 0x0000000200ee7308 */ /* 0x0002a60000000800 */
[----:B------:R-:W-:Y:S07]  /*245a0*/  HMMA.16816.F32 R136, R12, R30, R136 ;  /* 0x0000001e0c88723c */ /* 0x000fee0000001888 */
[----:B------:R-:W-:-:S02]  /*245b0*/  F2FP.F16.F32.PACK_AB R13, R4, R121 ;  /* 0x00000079040d723e */ /* 0x000fc400000000ff */
[----:B------:R-:W-:Y:S01]  /*245c0*/  F2FP.F16.F32.PACK_AB R15, R122, R108 ;  /* 0x0000006c7a0f723e */ /* 0x000fe200000000ff */
[--C-:B-1----:R-:W-:Y:S01]  /*245d0*/  FFMA.FTZ R2, R130, R0, -R5.reuse ;  /* 0x0000000082027223 */ /* 0x102fe20000010805 */
[----:B------:R-:W-:Y:S02]  /*245e0*/  MOV R130, R26 ;  /* 0x0000001a00827202 */ /* 0x000fe40000000f00 */
[----:B------:R-:W1:Y:S01]  /*245f0*/  LDSM.16.MT88.4 R24, [R178+0xa800] ;  /* 0x00a80000b218783b */ /* 0x000e620000004200 */
[----:B------:R3:W-:Y:S01]  /*24600*/  MUFU.EX2 R78, R2 ;  /* 0x00000002004e7308 */ /* 0x0007e20000000800 */
[----:B--2---:R-:W-:Y:S02]  /*24610*/  F2FP.F16.F32.PACK_AB R8, R238, R242 ;  /* 0x000000f2ee08723e */ /* 0x004fe400000000ff */
[----:B------:R-:W-:Y:S01]  /*24620*/  F2FP.F16.F32.PACK_AB R11, R119, R130 ;  /* 0x00000082770b723e */ /* 0x000fe200000000ff */
[----:B---3--:R-:W-:-:S04]  /*24630*/  FFMA.FTZ R2, R62, R0, -R5 ;  /* 0x000000003e027223 */ /* 0x008fc80000010805 */
[----:B------:R2:W3:Y:S02]  /*24640*/  MUFU.EX2 R236, R2 ;  /* 0x0000000200ec7308 */ /* 0x0004e40000000800 */
[----:B--2---:R-:W-:Y:S01]  /*24650*/  FFMA.FTZ R2, R74, R0, -R3 ;  /* 0x000000004a027223 */ /* 0x004fe20000010803 */
[----:B---3--:R-:W-:-:S05]  /*24660*/  F2FP.F16.F32.PACK_AB R10, R236, R78 ;  /* 0x0000004eec0a723e */ /* 0x008fca00000000ff */
[----:B------:R2:W-:Y:S02]  /*24670*/  MUFU.EX2 R251, R2 ;  /* 0x0000000200fb7308 */ /* 0x0005e40000000800 */
[C---:B-1----:R-:W-:Y:S06]  /*24680*/  HMMA.16816.F32 R28, R8.reuse, R24, R164 ;  /* 0x00000018081c723c */ /* 0x042fec00000018a4 */
[----:B------:R-:W-:Y:S01]  /*24690*/  HMMA.16816.F32 R24, R8, R26, R160 ;  /* 0x0000001a0818723c */ /* 0x000fe200000018a0 */
[----:B------:R-:W-:Y:S02]  /*246a0*/  MOV R166, R42 ;  /* 0x0000002a00a67202 */ /* 0x000fe40000000f00 */
[----:B------:R-:W1:Y:S01]  /*246b0*/  LDSM.16.MT88.4 R40, [R181+0xb000] ;  /* 0x00b00000b528783b */ /* 0x000e620000004200 */
[----:B------:R-:W-:-:S02]  /*246c0*/  MOV R167, R48 ;  /* 0x0000003000a77202 */ /* 0x000fc40000000f00 */
[C---:B------:R-:W-:Y:S01]  /*246d0*/  HMMA.16816.F32 R44, R8.reuse, R36, R44 ;  /* 0x00000024082c723c */ /* 0x040fe2000000182c */
[-CC-:B--2---:R-:W-:Y:S01]  /*246e0*/  FFMA.FTZ R2, R64, R0.reuse, -R3.reuse ;  /* 0x0000000040027223 */ /* 0x184fe20000010803 */
[----:B------:R-:W-:Y:S03]  /*246f0*/  LDSM.16.MT88.4 R48, [R179+0xb000] ;  /* 0x00b00000b330783b */ /* 0x000fe60000004200 */
[----:B------:R2:W-:Y:S01]  /*24700*/  MUFU.EX2 R250, R2 ;  /* 0x0000000200fa7308 */ /* 0x0005e20000000800 */
[C---:B------:R-:W-:Y:S01]  /*24710*/  HMMA.16816.F32 R52, R8.reuse, R38, R52 ;  /* 0x000000260834723c */ /* 0x040fe20000001834 */
[----:B------:R-:W3:Y:S05]  /*24720*/  LDSM.16.MT88.4 R36, [R180+0xb000] ;  /* 0x00b00000b424783b */ /* 0x000eea0000004200 */
[C---:B------:R-:W-:Y:S06]  /*24730*/  HMMA.16816.F32 R136, R8.reuse, R18, R136 ;  /* 0x000000120888723c */ /* 0x040fec0000001888 */
[----:B------:R-:W-:Y:S01]  /*24740*/  HMMA.16816.F32 R60, R8, R34, R144 ;  /* 0x00000022083c723c */ /* 0x000fe20000001890 */
[----:B--2---:R-:W-:-:S04]  /*24750*/  FFMA.FTZ R2, R96, R0, -R3 ;  /* 0x0000000060027223 */ /* 0x004fc80000010803 */
[----:B------:R2:W-:Y:S02]  /*24760*/  MUFU.EX2 R248, R2 ;  /* 0x0000000200f87308 */ /* 0x0005e40000000800 */
[----:B--2---:R-:W-:-:S06]  /*24770*/  FFMA.FTZ R2, R134, R0, -R5 ;  /* 0x0000000086027223 */ /* 0x004fcc0000010805 */
[----:B------:R2:W-:Y:S02]  /*24780*/  MUFU.EX2 R156, R2 ;  /* 0x00000002009c7308 */ /* 0x0005e40000000800 */
[----:B--2---:R-:W-:-:S06]  /*24790*/  FFMA.FTZ R2, R66, R0, -R5 ;  /* 0x0000000042027223 */ /* 0x004fcc0000010805 */
[----:B------:R2:W4:Y:S02]  /*247a0*/  MUFU.EX2 R159, R2 ;  /* 0x00000002009f7308 */ /* 0x0005240000000800 */
[----:B--2---:R-:W-:Y:S01]  /*247b0*/  FFMA.FTZ R2, R135, R0, -R5 ;  /* 0x0000000087027223 */ /* 0x004fe20000010805 */
[----:B----4-:R-:W-:-:S05]  /*247c0*/  F2FP.F16.F32.PACK_AB R12, R159, R156 ;  /* 0x0000009c9f0c723e */ /* 0x010fca00000000ff */
[----:B------:R2:W-:Y:S02]  /*247d0*/  MUFU.EX2 R158, R2 ;  /* 0x00000002009e7308 */ /* 0x0005e40000000800 */
[-C--:B--2---:R-:W-:Y:S02]  /*247e0*/  FFMA.FTZ R2, R68, R0.reuse, -R5 ;  /* 0x0000000044027223 */ /* 0x084fe40000010805 */
[C---:B------:R-:W-:Y:S04]  /*247f0*/  HMMA.16816.F32 R68, R8.reuse, R32, R148 ;  /* 0x000000200844723c */ /* 0x040fe80000001894 */
[----:B------:R2:W4:Y:S02]  /*24800*/  MUFU.EX2 R161, R2 ;  /* 0x0000000200a17308 */ /* 0x0005240000000800 */
[----:B--2---:R-:W-:Y:S01]  /*24810*/  FFMA.FTZ R2, R72, R0, -R3 ;  /* 0x0000000048027223 */ /* 0x004fe20000010803 */
[----:B----4-:R-:W-:Y:S01]  /*24820*/  F2FP.F16.F32.PACK_AB R14, R161, R158 ;  /* 0x0000009ea10e723e */ /* 0x010fe200000000ff */
[----:B------:R-:W-:Y:S01]  /*24830*/  HMMA.16816.F32 R72, R8, R16, R140 ;  /* 0x000000100848723c */ /* 0x000fe2000000188c */
[----:B------:R-:W2:Y:S03]  /*24840*/  LDSM.16.MT88.4 R16, [R178+0xb800] ;  /* 0x00b80000b210783b */ /* 0x000ea60000004200 */
[----:B------:R4:W-:Y:S02]  /*24850*/  MUFU.EX2 R165, R2 ;  /* 0x0000000200a57308 */ /* 0x0009e40000000800 */
[----:B------:R-:W-:Y:S01]  /*24860*/  HMMA.16816.F32 R32, R12, R20, R28 ;  /* 0x000000140c20723c */ /* 0x000fe2000000181c */
[----:B------:R-:W2:Y:S01]  /*24870*/  LDSM.16.MT88.4 R28, [R181+0xb800] ;  /* 0x00b80000b51c783b */ /* 0x000ea20000004200 */
[----:B------:R-:W-:-:S04]  /*24880*/  F2FP.F16.F32.PACK_AB R9, R127, R129 ;  /* 0x000000817f09723e */ /* 0x000fc800000000ff */
[C---:B------:R-:W-:Y:S06]  /*24890*/  HMMA.16816.F32 R24, R12.reuse, R22, R24 ;  /* 0x000000160c18723c */ /* 0x040fec0000001818 */
[----:B-1----:R-:W-:Y:S01]  /*248a0*/  HMMA.16816.F32 R20, R12, R40, R44 ;  /* 0x000000280c14723c */ /* 0x002fe2000000182c */
[----:B----4-:R-:W-:-:S04]  /*248b0*/  FFMA.FTZ R2, R97, R0, -R3 ;  /* 0x0000000061027223 */ /* 0x010fc80000010803 */
[----:B------:R1:W-:Y:S01]  /*248c0*/  MUFU.EX2 R164, R2 ;  /* 0x0000000200a47308 */ /* 0x0003e20000000800 */
[C---:B------:R-:W-:Y:S01]  /*248d0*/  HMMA.16816.F32 R40, R12.reuse, R42, R52 ;  /* 0x0000002a0c28723c */ /* 0x040fe20000001834 */
[----:B------:R-:W4:Y:S05]  /*248e0*/  LDSM.16.MT88.4 R52, [R179+0xb800] ;  /* 0x00b80000b334783b */ /* 0x000f2a0000004200 */
[C---:B---3--:R-:W-:Y:S06]  /*248f0*/  HMMA.16816.F32 R72, R12.reuse, R36, R72 ;  /* 0x000000240c48723c */ /* 0x048fec0000001848 */
[----:B------:R-:W-:Y:S01]  /*24900*/  HMMA.16816.F32 R68, R12, R48, R68 ;  /* 0x000000300c44723c */ /* 0x000fe20000001844 */
[----:B-1----:R-:W-:-:S05]  /*24910*/  FFMA.FTZ R2, R65, R0, -R3 ;  /* 0x0000000041027223 */ /* 0x002fca0000010803 */
[----:B------:R-:W-:Y:S01]  /*24920*/  HMMA.16816.F32 R60, R12, R50, R60 ;  /* 0x000000320c3c723c */ /* 0x000fe2000000183c */
[----:B------:R-:W1:Y:S01]  /*24930*/  LDSM.16.MT88.4 R48, [R180+0xb800] ;  /* 0x00b80000b430783b */ /* 0x000e620000004200 */
[----:B------:R3:W-:Y:S02]  /*24940*/  MUFU.EX2 R163, R2 ;  /* 0x0000000200a37308 */ /* 0x0007e40000000800 */
[----:B---3--:R-:W-:Y:S01]  /*24950*/  FFMA.FTZ R2, R168, R0, -R5 ;  /* 0x00000000a8027223 */ /* 0x008fe20000010805 */
[----:B------:R-:W-:-:S05]  /*24960*/  MOV R168, R58 ;  /* 0x0000003a00a87202 */ /* 0x000fca0000000f00 */
[----:B------:R3:W-:Y:S02]  /*24970*/  MUFU.EX2 R155, R2 ;  /* 0x00000002009b7308 */ /* 0x0007e40000000800 */
[----:B---3--:R-:W-:Y:S01]  /*24980*/  FFMA.FTZ R2, R76, R0, -R5 ;  /* 0x000000004c027223 */ /* 0x008fe20000010805 */
[----:B------:R-:W-:Y:S02]  /*24990*/  MOV R76, R124 ;  /* 0x0000007c004c7202 */ /* 0x000fe40000000f00 */
[----:B------:R-:W-:-:S03]  /*249a0*/  MOV R124, R59 ;  /* 0x0000003b007c7202 */ /* 0x000fc60000000f00 */
[----:B------:R3:W2:Y:S01]  /*249b0*/  MUFU.EX2 R153, R2 ;  /* 0x0000000200997308 */ /* 0x0006a20000000800 */
[----:B------:R-:W-:Y:S01]  /*249c0*/  F2FP.F16.F32.PACK_AB R11, R76, R117 ;  /* 0x000000754c0b723e */ /* 0x000fe200000000ff */
[----:B---3--:R-:W-:Y:S01]  /*249d0*/  FFMA.FTZ R2, R169, R0, -R5 ;  /* 0x00000000a9027223 */ /* 0x008fe20000010805 */
[----:B--2---:R-:W-:Y:S02]  /*249e0*/  F2FP.F16.F32.PACK_AB R8, R153, R155 ;  /* 0x0000009b9908723e */ /* 0x004fe400000000ff */
[----:B------:R-:W-:-:S03]  /*249f0*/  MOV R169, R116 ;  /* 0x0000007400a97202 */ /* 0x000fc60000000f00 */
[----:B------:R2:W-:Y:S01]  /*24a00*/  MUFU.EX2 R152, R2 ;  /* 0x0000000200987308 */ /* 0x0005e20000000800 */
[----:B------:R-:W-:Y:S02]  /*24a10*/  MOV R116, R57 ;  /* 0x0000003900747202 */ /* 0x000fe40000000f00 */
[----:B------:R-:W-:Y:S01]  /*24a20*/  HMMA.16816.F32 R56, R12, R38, R136 ;  /* 0x000000260c38723c */ /* 0x000fe20000001888 */
[----:B------:R-:W3:Y:S01]  /*24a30*/  LDSM.16.MT88.4 R36, [R178+0xc000] ;  /* 0x00c00000b224783b */ /* 0x000ee20000004200 */
[----:B------:R-:W-:-:S05]  /*24a40*/  MOV R96, R116 ;  /* 0x0000007400607202 */ /* 0x000fca0000000f00 */
[----:B------:R-:W-:Y:S02]  /*24a50*/  F2FP.F16.F32.PACK_AB R13, R168, R169 ;  /* 0x000000a9a80d723e */ /* 0x000fe400000000ff */
[----:B------:R-:W-:Y:S01]  /*24a60*/  F2FP.F16.F32.PACK_AB R15, R167, R166 ;  /* 0x000000a6a70f723e */ /* 0x000fe200000000ff */
[----:B--2---:R-:W-:Y:S01]  /*24a70*/  FFMA.FTZ R2, R79, R0, -R5 ;  /* 0x000000004f027223 */ /* 0x004fe20000010805 */
[----:B------:R-:W-:-:S03]  /*24a80*/  MOV R79, R120 ;  /* 0x00000078004f7202 */ /* 0x000fc60000000f00 */
[----:B------:R2:W4:Y:S02]  /*24a90*/  MUFU.EX2 R151, R2 ;  /* 0x0000000200977308 */ /* 0x0005240000000800 */
[----:B--2---:R-:W-:Y:S01]  /*24aa0*/  FFMA.FTZ R2, R98, R0, -R3 ;  /* 0x0000000062027223 */ /* 0x004fe20000010803 */
[----:B----4-:R-:W-:-:S05]  /*24ab0*/  F2FP.F16.F32.PACK_AB R10, R151, R152 ;  /* 0x00000098970a723e */ /* 0x010fca00000000ff */
[----:B------:R2:W-:Y:S02]  /*24ac0*/  MUFU.EX2 R162, R2 ;  /* 0x0000000200a27308 */ /* 0x0005e40000000800 */
[C---:B------:R-:W-:Y:S06]  /*24ad0*/  HMMA.16816.F32 R44, R8.reuse, R18, R24 ;  /* 0x00000012082c723c */ /* 0x040fec0000001818 */
[C---:B------:R-:W-:Y:S06]  /*24ae0*/  HMMA.16816.F32 R24, R8.reuse, R28, R20 ;  /* 0x0000001c0818723c */ /* 0x040fec0000001814 */
[----:B------:R-:W-:Y:S01]  /*24af0*/  HMMA.16816.F32 R20, R8, R30, R40 ;  /* 0x0000001e0814723c */ /* 0x000fe20000001828 */
[----:B--2---:R-:W-:-:S04]  /*24b00*/  FFMA.FTZ R2, R67, R0, -R3 ;  /* 0x0000000043027223 */ /* 0x004fc80000010803 */
[----:B------:R2:W-:Y:S01]  /*24b10*/  MUFU.EX2 R160, R2 ;  /* 0x0000000200a07308 */ /* 0x0005e20000000800 */
[C---:B------:R-:W-:Y:S01]  /*24b20*/  HMMA.16816.F32 R64, R8.reuse, R16, R32 ;  /* 0x000000100840723c */ /* 0x040fe20000001820 */
[----:B------:R-:W4:Y:S04]  /*24b30*/  LDSM.16.MT88.4 R16, [R181+0xc000] ;  /* 0x00c00000b510783b */ /* 0x000f280000004200 */
[----:B------:R-:W4:Y:S01]  /*24b40*/  LDSM.16.MT88.4 R32, [R179+0xc000] ;  /* 0x00c00000b320783b */ /* 0x000f220000004200 */
[C---:B------:R-:W-:Y:S06]  /*24b50*/  HMMA.16816.F32 R68, R8.reuse, R52, R68 ;  /* 0x000000340844723c */ /* 0x040fec0000001844 */
        /* <DEDUP_REMOVED lines=26> */
[C---:B------:R-:W-:Y:S01]  /*24d00*/  HMMA.16816.F32 R52, R12.reuse, R38, R44 ;  /* 0x000000260c34723c */ /* 0x040fe2000000182c */
[----:B------:R-:W3:Y:S05]  /*24d10*/  LDSM.16.MT88.4 R44, [R178+0xc800] ;  /* 0x00c80000b22c783b */ /* 0x000eea0000004200 */
[C---:B----4-:R-:W-:Y:S01]  /*24d20*/  HMMA.16816.F32 R28, R12.reuse, R18, R20 ;  /* 0x000000120c1c723c */ /* 0x050fe20000001814 */
[----:B------:R-:W4:Y:S05]  /*24d30*/  LDSM.16.MT88.4 R20, [R181+0xc800] ;  /* 0x00c80000b514783b */ /* 0x000f2a0000004200 */
[C---:B------:R-:W-:Y:S01]  /*24d40*/  HMMA.16816.F32 R64, R12.reuse, R36, R64 ;  /* 0x000000240c40723c */ /* 0x040fe20000001840 */
[-CC-:B-1----:R-:W-:Y:S01]  /*24d50*/  FFMA.FTZ R2, R172, R0.reuse, -R3.reuse ;  /* 0x00000000ac027223 */ /* 0x182fe20000010803 */
[----:B------:R-:W-:Y:S01]  /*24d60*/  MOV R172, R127 ;  /* 0x0000007f00ac7202 */ /* 0x000fe20000000f00 */
[----:B------:R-:W-:Y:S02]  /*24d70*/  LDSM.16.MT88.4 R36, [R180+0xc800] ;  /* 0x00c80000b424783b */ /* 0x000fe40000004200 */
[----:B------:R1:W-:Y:S01]  /*24d80*/  MUFU.EX2 R150, R2 ;  /* 0x0000000200967308 */ /* 0x0003e20000000800 */
[C---:B------:R-:W-:Y:S01]  /*24d90*/  HMMA.16816.F32 R60, R12.reuse, R16, R24 ;  /* 0x000000100c3c723c */ /* 0x040fe20000001818 */
[----:B------:R-:W4:Y:S05]  /*24da0*/  LDSM.16.MT88.4 R16, [R179+0xc800] ;  /* 0x00c80000b310783b */ /* 0x000f2a0000004200 */
        /* <DEDUP_REMOVED lines=20> */
[C---:B---3--:R-:W-:Y:S06]  /*24ef0*/  HMMA.16816.F32 R64, R8.reuse, R44, R64 ;  /* 0x0000002c0840723c */ /* 0x048fec0000001840 */
[C---:B------:R-:W-:Y:S01]  /*24f00*/  HMMA.16816.F32 R52, R8.reuse, R46, R52 ;  /* 0x0000002e0834723c */ /* 0x040fe20000001834 */
[----:B------:R-:W2:Y:S05]  /*24f10*/  LDSM.16.MT88.4 R44, [R178+0xd000] ;  /* 0x00d00000b22c783b */ /* 0x000eaa0000004200 */
[C---:B----4-:R-:W-:Y:S01]  /*24f20*/  HMMA.16816.F32 R32, R8.reuse, R22, R28 ;  /* 0x000000160820723c */ /* 0x050fe2000000181c */
        /* <DEDUP_REMOVED lines=14> */
[----:B---3--:R-:W-:-:S04]  /*25010*/  FFMA.FTZ R2, R111, R0, -R5 ;  /* 0x000000006f027223 */ /* 0x008fc80000010805 */
        /* <DEDUP_REMOVED lines=11> */
[----:B------:R2:W3:Y:S02]  /*250d0*/  MUFU.EX2 R137, R2 ;  /* 0x0000000200897308 */ /* 0x0004e40000000800 */
        /* <DEDUP_REMOVED lines=16> */
[----:B------:R-:W-:Y:S02]  /*251e0*/  LDSM.16.MT88.4 R40, [R181+0xe000] ;  /* 0x00e00000b528783b */ /* 0x000fe40000004200 */
[----:B------:R-:W-:-:S02]  /*251f0*/  F2FP.F16.F32.PACK_AB R13, R143, R144 ;  /* 0x000000908f0d723e */ /* 0x000fc400000000ff */
[----:B---3--:R-:W-:Y:S01]  /*25200*/  F2FP.F16.F32.PACK_AB R15, R137, R142 ;  /* 0x0000008e890f723e */ /* 0x008fe200000000ff */
        /* <DEDUP_REMOVED lines=19> */
[----:B------:R1:W2:Y:S01]  /*25340*/  MUFU.EX2 R124, R2 ;  /* 0x00000002007c7308 */ /* 0x0002a20000000800 */
[C---:B------:R-:W-:Y:S01]  /*25350*/  HMMA.16816.F32 R48, R8.reuse, R34, R36 ;  /* 0x000000220830723c */ /* 0x040fe20000001824 */
[----:B------:R-:W3:Y:S05]  /*25360*/  LDSM.16.MT88.4 R32, [R179+0xe000] ;  /* 0x00e00000b320783b */ /* 0x000eea0000004200 */
[C---:B----4-:R-:W-:Y:S06]  /*25370*/  HMMA.16816.F32 R36, R8.reuse, R26, R28 ;  /* 0x0000001a0824723c */ /* 0x050fec000000181c */
[----:B------:R-:W-:Y:S01]  /*25380*/  HMMA.16816.F32 R72, R8, R16, R72 ;  /* 0x000000100848723c */ /* 0x000fe20000001848 */
[----:B-1----:R-:W-:-:S05]  /*25390*/  FFMA.FTZ R2, R112, R0, -R3 ;  /* 0x0000000070027223 */ /* 0x002fca0000010803 */
[C---:B------:R-:W-:Y:S01]  /*253a0*/  HMMA.16816.F32 R28, R8.reuse, R18, R20 ;  /* 0x00000012081c723c */ /* 0x040fe20000001814 */
[----:B------:R-:W1:Y:S01]  /*253b0*/  LDSM.16.MT88.4 R16, [R180+0xe000] ;  /* 0x00e00000b410783b */ /* 0x000e620000004200 */
[----:B------:R4:W-:Y:S03]  /*253c0*/  MUFU.EX2 R123, R2 ;  /* 0x00000002007b7308 */ /* 0x0009e60000000800 */
[----:B------:R-:W1:Y:S01]  /*253d0*/  LDSM.16.MT88.4 R20, [R178+0xe800] ;  /* 0x00e80000b214783b */ /* 0x000e620000004200 */
[----:B------:R-:W-:Y:S07]  /*253e0*/  HMMA.16816.F32 R68, R8, R24, R68 ;  /* 0x000000180844723c */ /* 0x000fee0000001844 */
[----:B------:R-:W-:-:S02]  /*253f0*/  F2FP.F16.F32.PACK_AB R9, R135, R136 ;  /* 0x000000888709723e */ /* 0x000fc400000000ff */
[----:B--2---:R-:W-:Y:S01]  /*25400*/  F2FP.F16.F32.PACK_AB R11, R124, R126 ;  /* 0x0000007e7c0b723e */ /* 0x004fe200000000ff */
[----:B----4-:R-:W-:Y:S01]  /*25410*/  FFMA.FTZ R2, R193, R0, -R5 ;  /* 0x00000000c1027223 */ /* 0x010fe20000010805 */
[----:B------:R-:W-:-:S03]  /*25420*/  MOV R193, R117 ;  /* 0x0000007500c17202 */ /* 0x000fc60000000f00 */
[----:B------:R2:W-:Y:S02]  /*25430*/  MUFU.EX2 R116, R2 ;  /* 0x0000000200747308 */ /* 0x0005e40000000800 */
[----:B--2---:R-:W-:-:S06]  /*25440*/  FFMA.FTZ R2, R95, R0, -R5 ;  /* 0x000000005f027223 */ /* 0x004fcc0000010805 */
[----:B------:R2:W4:Y:S02]  /*25450*/  MUFU.EX2 R112, R2 ;  /* 0x0000000200707308 */ /* 0x0005240000000800 */
[----:B--2---:R-:W-:Y:S01]  /*25460*/  FFMA.FTZ R2, R195, R0, -R5 ;  /* 0x00000000c3027223 */ /* 0x004fe20000010805 */
[----:B------:R-:W-:Y:S02]  /*25470*/  MOV R195, R118 ;  /* 0x0000007600c37202 */ /* 0x000fe40000000f00 */
[----:B----4-:R-:W-:-:S03]  /*25480*/  F2FP.F16.F32.PACK_AB R12, R112, R116 ;  /* 0x00000074700c723e */ /* 0x010fc600000000ff */
[----:B------:R2:W-:Y:S02]  /*25490*/  MUFU.EX2 R111, R2 ;  /* 0x00000002006f7308 */ /* 0x0005e40000000800 */
[----:B--2---:R-:W-:-:S06]  /*254a0*/  FFMA.FTZ R2, R102, R0, -R5 ;  /* 0x0000000066027223 */ /* 0x004fcc0000010805 */
[----:B------:R2:W4:Y:S02]  /*254b0*/  MUFU.EX2 R110, R2 ;  /* 0x00000002006e7308 */ /* 0x0005240000000800 */
[----:B--2---:R-:W-:Y:S01]  /*254c0*/  FFMA.FTZ R2, R101, R0, -R3 ;  /* 0x0000000065027223 */ /* 0x004fe20000010803 */
[----:B----4-:R-:W-:-:S05]  /*254d0*/  F2FP.F16.F32.PACK_AB R14, R110, R111 ;  /* 0x0000006f6e0e723e */ /* 0x010fca00000000ff */
[----:B------:R2:W4:Y:S02]  /*254e0*/  MUFU.EX2 R118, R2 ;  /* 0x0000000200767308 */ /* 0x0005240000000800 */
[C---:B---3--:R-:W-:Y:S06]  /*254f0*/  HMMA.16816.F32 R64, R12.reuse, R44, R64 ;  /* 0x0000002c0c40723c */ /* 0x048fec0000001840 */
[C---:B------:R-:W-:Y:S01]  /*25500*/  HMMA.16816.F32 R24, R12.reuse, R46, R52 ;  /* 0x0000002e0c18723c */ /* 0x040fe20000001834 */
[----:B------:R-:W3:Y:S05]  /*25510*/  LDSM.16.MT88.4 R44, [R181+0xe800] ;  /* 0x00e80000b52c783b */ /* 0x000eea0000004200 */
[C---:B------:R-:W-:Y:S01]  /*25520*/  HMMA.16816.F32 R52, R12.reuse, R34, R36 ;  /* 0x000000220c34723c */ /* 0x040fe20000001824 */
[--C-:B--2---:R-:W-:Y:S01]  /*25530*/  FFMA.FTZ R2, R188, R0, -R3.reuse ;  /* 0x00000000bc027223 */ /* 0x104fe20000010803 */
[----:B------:R-:W-:Y:S01]  /*25540*/  MOV R188, R96 ;  /* 0x0000006000bc7202 */ /* 0x000fe20000000f00 */
[----:B------:R-:W2:Y:S02]  /*25550*/  LDSM.16.MT88.4 R36, [R180+0xe800] ;  /* 0x00e80000b424783b */ /* 0x000ea40000004200 */
[----:B------:R4:W-:Y:S01]  /*25560*/  MUFU.EX2 R117, R2 ;  /* 0x0000000200757308 */ /* 0x0009e20000000800 */
[C---:B------:R-:W-:Y:S06]  /*25570*/  HMMA.16816.F32 R60, R12.reuse, R40, R60 ;  /* 0x000000280c3c723c */ /* 0x040fec000000183c */
[C---:B------:R-:W-:Y:S01]  /*25580*/  HMMA.16816.F32 R56, R12.reuse, R42, R48 ;  /* 0x0000002a0c38723c */ /* 0x040fe20000001830 */
[----:B------:R-:W2:Y:S05]  /*25590*/  LDSM.16.MT88.4 R48, [R179+0xe800] ;  /* 0x00e80000b330783b */ /* 0x000eaa0000004200 */
[----:B-1----:R-:W-:Y:S01]  /*255a0*/  HMMA.16816.F32 R72, R12, R16, R72 ;  /* 0x000000100c48723c */ /* 0x002fe20000001848 */
[----:B----4-:R-:W-:-:S05]  /*255b0*/  FFMA.FTZ R2, R103, R0, -R3 ;  /* 0x0000000067027223 */ /* 0x010fca0000010803 */
[C---:B------:R-:W-:Y:S01]  /*255c0*/  HMMA.16816.F32 R40, R12.reuse, R18, R28 ;  /* 0x000000120c28723c */ /* 0x040fe2000000181c */
[----:B------:R-:W-:Y:S01]  /*255d0*/  F2FP.F16.F32.PACK_AB R17, R118, R123 ;  /* 0x0000007b7611723e */ /* 0x000fe200000000ff */
[----:B------:R1:W4:Y:S04]  /*255e0*/  MUFU.EX2 R113, R2 ;  /* 0x0000000200717308 */ /* 0x0003280000000800 */
[----:B------:R-:W-:Y:S01]  /*255f0*/  HMMA.16816.F32 R68, R12, R32, R68 ;  /* 0x000000200c44723c */ /* 0x000fe20000001844 */
[----:B------:R-:W-:Y:S01]  /*25600*/  LDSM.16.MT88.4 R12, [R181+0xf000] ;  /* 0x00f00000b50c783b */ /* 0x000fe20000004200 */
[----:B-1----:R-:W-:Y:S01]  /*25610*/  FFMA.FTZ R2, R199, R0, -R5 ;  /* 0x00000000c7027223 */ /* 0x002fe20000010805 */
[----:B----4-:R-:W-:Y:S02]  /*25620*/  F2FP.F16.F32.PACK_AB R19, R113, R117 ;  /* 0x000000757113723e */ /* 0x010fe400000000ff */
[----:B------:R-:W-:Y:S01]  /*25630*/  MOV R199, R195 ;  /* 0x000000c300c77202 */ /* 0x000fe20000000f00 */
[----:B------:R1:W-:Y:S01]  /*25640*/  MUFU.EX2 R108, R2 ;  /* 0x00000002006c7308 */ /* 0x0003e20000000800 */
[----:B------:R-:W-:-:S02]  /*25650*/  MOV R195, R192 ;  /* 0x000000c000c37202 */ /* 0x000fc40000000f00 */
[----:B------:R-:W-:Y:S01]  /*25660*/  MOV R192, R82 ;  /* 0x0000005200c07202 */ /* 0x000fe20000000f00 */
[----:B-1----:R-:W-:-:S04]  /*25670*/  FFMA.FTZ R2, R104, R0, -R5 ;  /* 0x0000000068027223 */ /* 0x002fc80000010805 */
        /* <DEDUP_REMOVED lines=9> */
[C---:B------:R-:W-:Y:S06]  /*25710*/  HMMA.16816.F32 R64, R8.reuse, R20, R64 ;  /* 0x000000140840723c */ /* 0x040fec0000001840 */
[C---:B------:R-:W-:Y:S01]  /*25720*/  HMMA.16816.F32 R32, R8.reuse, R22, R24 ;  /* 0x000000160820723c */ /* 0x040fe20000001818 */
[----:B------:R-:W4:Y:S05]  /*25730*/  LDSM.16.MT88.4 R20, [R178+0xf000] ;  /* 0x00f00000b214783b */ /* 0x000f2a0000004200 */
[----:B---3--:R-:W-:Y:S01]  /*25740*/  HMMA.16816.F32 R24, R8, R46, R56 ;  /* 0x0000002e0818723c */ /* 0x008fe20000001838 */
[----:B-1----:R-:W-:-:S04]  /*25750*/  FFMA.FTZ R2, R106, R0, -R3 ;  /* 0x000000006a027223 */ /* 0x002fc80000010803 */
[----:B------:R1:W-:Y:S01]  /*25760*/  MUFU.EX2 R106, R2 ;  /* 0x00000002006a7308 */ /* 0x0003e20000000800 */
[C---:B--2---:R-:W-:Y:S06]  /*25770*/  HMMA.16816.F32 R72, R8.reuse, R36, R72 ;  /* 0x000000240848723c */ /* 0x044fec0000001848 */
[C---:B------:R-:W-:Y:S01]  /*25780*/  HMMA.16816.F32 R56, R8.reuse, R38, R40 ;  /* 0x000000260838723c */ /* 0x040fe20000001828 */
[----:B------:R-:W2:Y:S05]  /*25790*/  LDSM.16.MT88.4 R36, [R180+0xf000] ;  /* 0x00f00000b424783b */ /* 0x000eaa0000004200 */
[----:B------:R-:W-:Y:S01]  /*257a0*/  HMMA.16816.F32 R28, R8, R44, R60 ;  /* 0x0000002c081c723c */ /* 0x000fe2000000183c */
[----:B------:R-:W3:Y:S01]  /*257b0*/  LDSM.16.MT88.4 R44, [R179+0xf000] ;  /* 0x00f00000b32c783b */ /* 0x000ee20000004200 */
        /* <DEDUP_REMOVED lines=17> */
[----:B------:R1:W4:Y:S02]  /*258d0*/  MUFU.EX2 R102, R2 ;  /* 0x0000000200667308 */ /* 0x0003240000000800 */
[C---:B------:R-:W-:Y:S06]  /*258e0*/  HMMA.16816.F32 R64, R16.reuse, R20, R64 ;  /* 0x000000141040723c */ /* 0x040fec0000001840 */
[C---:B------:R-:W-:Y:S01]  /*258f0*/  HMMA.16816.F32 R52, R16.reuse, R22, R32 ;  /* 0x000000161034723c */ /* 0x040fe20000001820 */
[----:B------:R-:W3:Y:S05]  /*25900*/  LDSM.16.MT88.4 R20, [R181+0xf800] ;  /* 0x00f80000b514783b */ /* 0x000eea0000004200 */
[----:B------:R-:W-:Y:S01]  /*25910*/  HMMA.16816.F32 R40, R16, R12, R28 ;  /* 0x0000000c1028723c */ /* 0x000fe2000000181c */
[----:B-1----:R-:W-:-:S04]  /*25920*/  FFMA.FTZ R2, R206, R0, -R3 ;  /* 0x00000000ce027223 */ /* 0x002fc80000010803 */
[----:B------:R1:W-:Y:S01]  /*25930*/  MUFU.EX2 R100, R2 ;  /* 0x0000000200647308 */ /* 0x0003e20000000800 */
[----:B------:R-:W-:Y:S01]  /*25940*/  HMMA.16816.F32 R32, R16, R14, R24 ;  /* 0x0000000e1020723c */ /* 0x000fe20000001818 */
[----:B------:R-:W-:-:S05]  /*25950*/  F2FP.F16.F32.PACK_AB R13, R106, R109 ;  /* 0x0000006d6a0d723e */ /* 0x000fca00000000ff */
[----:B--2---:R-:W-:Y:S01]  /*25960*/  HMMA.16816.F32 R72, R16, R36, R72 ;  /* 0x000000241048723c */ /* 0x004fe20000001848 */
[----:B----4-:R-:W-:-:S05]  /*25970*/  F2FP.F16.F32.PACK_AB R15, R102, R105 ;  /* 0x00000069660f723e */ /* 0x010fca00000000ff */
[----:B---3--:R-:W-:Y:S01]  /*25980*/  HMMA.16816.F32 R28, R16, R44, R68 ;  /* 0x0000002c101c723c */ /* 0x008fe20000001844 */
        /* <DEDUP_REMOVED lines=17> */
[C---:B------:R-:W-:Y:S06]  /*25aa0*/  HMMA.16816.F32 R44, R12.reuse, R22, R32 ;  /* 0x000000160c2c723c */ /* 0x040fec0000001820 */
        /* <DEDUP_REMOVED lines=36> */
[----:B------:R-:W-:Y:S01]  /*25cf0*/  MOV R173, R81 ;  /* 0x0000005100ad7202 */ /* 0x000fe20000000f00 */
[----:B------:R-:W-:Y:S01]  /*25d00*/  FADD.FTZ R7, R249, R2 ;  /* 0x00000002f9077221 */ /* 0x000fe20000010000 */
[----:B------:R-:W-:Y:S01]  /*25d10*/  MOV R81, R4 ;  /* 0x0000000400517202 */ /* 0x000fe20000000f00 */
[-C--:B------:R-:W-:Y:S01]  /*25d20*/  FFMA.FTZ R4, R218, R0.reuse, -R3 ;  /* 0x00000000da047223 */ /* 0x080fe20000010803 */
[----:B------:R-:W-:Y:S01]  /*25d30*/  MOV R188, R83 ;  /* 0x0000005300bc7202 */ /* 0x000fe20000000f00 */
[----:B------:R-:W-:Y:S01]  /*25d40*/  FFMA.FTZ R2, R220, R0, -R5 ;  /* 0x00000000dc027223 */ /* 0x000fe20000010805 */
[----:B------:R-:W-:Y:S01]  /*25d50*/  FADD.FTZ R6, R244, R6 ;  /* 0x00000006f4067221 */ /* 0x000fe20000010000 */
[----:B------:R1:W-:Y:S01]  /*25d60*/  MUFU.EX2 R83, R4 ;  /* 0x0000000400537308 */ /* 0x0003e20000000800 */
[----:B------:R-:W-:Y:S01]  /*25d70*/  HMMA.16816.F32 R32, R8, R26, R28 ;  /* 0x0000001a0820723c */ /* 0x000fe2000000181c */
[----:B------:R-:W2:Y:S01]  /*25d80*/  LDSM.16.MT88.4 R24, [R181+0x10800] ;  /* 0x01080000b518783b */ /* 0x000ea20000004200 */
[----:B------:R-:W-:-:S04]  /*25d90*/  FADD.FTZ R6, R246, R6 ;  /* 0x00000006f6067221 */ /* 0x000fc80000010000 */
[----:B------:R-:W-:Y:S01]  /*25da0*/  FADD.FTZ R6, R245, R6 ;  /* 0x00000006f5067221 */ /* 0x000fe20000010000 */
[----:B------:R4:W-:Y:S01]  /*25db0*/  MUFU.EX2 R82, R2 ;  /* 0x0000000200527308 */ /* 0x0009e20000000800 */
[----:B------:R-:W-:Y:S02]  /*25dc0*/  HMMA.16816.F32 R48, R8, R40, R48 ;  /* 0x000000280830723c */ /* 0x000fe40000001830 */
[----:B------:R-:W-:-:S04]  /*25dd0*/  FADD.FTZ R6, R242, R6 ;  /* 0x00000006f2067221 */ /* 0x000fc80000010000 */
[----:B------:R-:W-:Y:S01]  /*25de0*/  HMMA.16816.F32 R44, R8, R42, R44 ;  /* 0x0000002a082c723c */ /* 0x000fe2000000182c */
[----:B-1----:R-:W-:-:S04]  /*25df0*/  FADD.FTZ R4, R252, R7 ;  /* 0x00000007fc047221 */ /* 0x002fc80000010000 */
[----:B------:R-:W-:Y:S01]  /*25e00*/  FADD.FTZ R4, R193, R4 ;  /* 0x00000004c1047221 */ /* 0x000fe20000010000 */
[----:B------:R-:W-:Y:S01]  /*25e10*/  MOV R193, R81 ;  /* 0x0000005100c17202 */ /* 0x000fe20000000f00 */
[----:B---3--:R-:W-:Y:S01]  /*25e20*/  HMMA.16816.F32 R40, R8, R12, R72 ;  /* 0x0000000c0828723c */ /* 0x008fe20000001848 */
[----:B----4-:R-:W-:-:S04]  /*25e30*/  FFMA.FTZ R2, R208, R0, -R5 ;  /* 0x00000000d0027223 */ /* 0x010fc80000010805 */
[----:B------:R1:W3:Y:S01]  /*25e40*/  MUFU.EX2 R81, R2 ;  /* 0x0000000200517308 */ /* 0x0002e20000000800 */
[----:B------:R-:W-:Y:S01]  /*25e50*/  HMMA.16816.F32 R28, R8, R14, R16 ;  /* 0x0000000e081c723c */ /* 0x000fe20000001810 */
[----:B------:R-:W4:Y:S04]  /*25e60*/  LDSM.16.MT88.4 R12, [R179+0x10800] ;  /* 0x01080000b30c783b */ /* 0x000f280000004200 */
[----:B------:R-:W4:Y:S02]  /*25e70*/  LDSM.16.MT88.4 R16, [R180+0x10800] ;  /* 0x01080000b410783b */ /* 0x000f240000004200 */
[----:B------:R-:W-:Y:S01]  /*25e80*/  F2FP.F16.F32.PACK_AB R9, R84, R89 ;  /* 0x000000595409723e */ /* 0x000fe200000000ff */
[----:B-1----:R-:W-:Y:S01]  /*25e90*/  FADD.FTZ R2, R199, R4 ;  /* 0x00000004c7027221 */ /* 0x002fe20000010000 */
[----:B------:R-:W-:Y:S01]  /*25ea0*/  FFMA.FTZ R4, R222, R0, -R5 ;  /* 0x00000000de047223 */ /* 0x000fe20000010805 */
[----:B---3--:R-:W-:-:S02]  /*25eb0*/  F2FP.F16.F32.PACK_AB R8, R81, R82 ;  /* 0x000000525108723e */ /* 0x008fc400000000ff */
[----:B------:R-:W-:Y:S02]  /*25ec0*/  FADD.FTZ R2, R79, R2 ;  /* 0x000000024f027221 */ /* 0x000fe40000010000 */
[----:B------:R1:W-:Y:S02]  /*25ed0*/  MUFU.EX2 R79, R4 ;  /* 0x00000004004f7308 */ /* 0x0003e40000000800 */
[----:B------:R-:W-:-:S04]  /*25ee0*/  FADD.FTZ R2, R188, R2 ;  /* 0x00000002bc027221 */ /* 0x000fc80000010000 */
[----:B------:R-:W-:-:S04]  /*25ef0*/  FADD.FTZ R2, R195, R2 ;  /* 0x00000002c3027221 */ /* 0x000fc80000010000 */
[----:B------:R-:W-:Y:S01]  /*25f00*/  FADD.FTZ R2, R170, R2 ;  /* 0x00000002aa027221 */ /* 0x000fe20000010000 */
[----:B------:R-:W-:-:S03]  /*25f10*/  MOV R170, R76 ;  /* 0x0000004c00aa7202 */ /* 0x000fc60000000f00 */
[----:B------:R-:W-:Y:S01]  /*25f20*/  FADD.FTZ R2, R193, R2 ;  /* 0x00000002c1027221 */ /* 0x000fe20000010000 */
[----:B-1----:R-:W-:Y:S01]  /*25f30*/  FADD.FTZ R4, R238, R6 ;  /* 0x00000006ee047221 */ /* 0x002fe20000010000 */
[----:B------:R-:W-:Y:S02]  /*25f40*/  FFMA.FTZ R6, R212, R0, -R5 ;  /* 0x00000000d4067223 */ /* 0x000fe40000010805 */
[----:B------:R-:W-:Y:S01]  /*25f50*/  FADD.FTZ R2, R173, R2 ;  /* 0x00000002ad027221 */ /* 0x000fe20000010000 */
[----:B------:R-:W-:Y:S02]  /*25f60*/  FADD.FTZ R4, R78, R4 ;  /* 0x000000044e047221 */ /* 0x000fe40000010000 */
[----:B------:R1:W3:Y:S02]  /*25f70*/  MUFU.EX2 R78, R6 ;  /* 0x00000006004e7308 */ /* 0x0002e40000000800 */
[----:B------:R-:W-:-:S04]  /*25f80*/  FADD.FTZ R4, R236, R4 ;  /* 0x00000004ec047221 */ /* 0x000fc80000010000 */
[----:B------:R-:W-:-:S04]  /*25f90*/  FADD.FTZ R4, R156, R4 ;  /* 0x000000049c047221 */ /* 0x000fc80000010000 */
[----:B------:R-:W-:-:S04]  /*25fa0*/  FADD.FTZ R4, R159, R4 ;  /* 0x000000049f047221 */ /* 0x000fc80000010000 */
[----:B------:R-:W-:Y:S01]  /*25fb0*/  FADD.FTZ R7, R158, R4 ;  /* 0x000000049e077221 */ /* 0x000fe20000010000 */
[-CC-:B------:R-:W-:Y:S01]  /*25fc0*/  FFMA.FTZ R4, R225, R0.reuse, -R3.reuse ;  /* 0x00000000e1047223 */ /* 0x180fe20000010803 */
[-C--:B-1----:R-:W-:Y:S01]  /*25fd0*/  FFMA.FTZ R6, R213, R0.reuse, -R3 ;  /* 0x00000000d5067223 */ /* 0x082fe20000010803 */
[----:B---3--:R-:W-:Y:S02]  /*25fe0*/  F2FP.F16.F32.PACK_AB R10, R78, R79 ;  /* 0x0000004f4e0a723e */ /* 0x008fe400000000ff */
[----:B------:R-:W-:Y:S08]  /*25ff0*/  MUFU.EX2 R71, R4 ;  /* 0x0000000400477308 */ /* 0x000ff00000000800 */
[----:B------:R1:W3:Y:S02]  /*26000*/  MUFU.EX2 R76, R6 ;  /* 0x00000006004c7308 */ /* 0x0002e40000000800 */
[----:B-1----:R-:W-:Y:S01]  /*26010*/  FADD.FTZ R6, R175, R2 ;  /* 0x00000002af067221 */ /* 0x002fe20000010000 */
[----:B------:R-:W-:Y:S01]  /*26020*/  FADD.FTZ R2, R161, R7 ;  /* 0x00000007a1027221 */ /* 0x000fe20000010000 */
[----:B---3--:R-:W-:Y:S01]  /*26030*/  F2FP.F16.F32.PACK_AB R11, R76, R83 ;  /* 0x000000534c0b723e */ /* 0x008fe200000000ff */
[----:B------:R-:W-:Y:S01]  /*26040*/  FFMA.FTZ R7, R216, R0, -R3 ;  /* 0x00000000d8077223 */ /* 0x000fe20000010803 */
[----:B------:R-:W-:Y:S01]  /*26050*/  FADD.FTZ R6, R192, R6 ;  /* 0x00000006c0067221 */ /* 0x000fe20000010000 */
[----:B------:R-:W-:-:S02]  /*26060*/  FADD.FTZ R4, R155, R2 ;  /* 0x000000029b047221 */ /* 0x000fc40000010000 */
[----:B------:R1:W3:Y:S01]  /*26070*/  MUFU.EX2 R69, R7 ;  /* 0x0000000700457308 */ /* 0x0002e20000000800 */
        /* <DEDUP_REMOVED lines=12> */
[----:B------:R-:W3:Y:S02]  /*26140*/  LDSM.16.MT88.4 R20, [R181+0x11000] ;  /* 0x01100000b514783b */ /* 0x000ee40000004200 */
        /* <DEDUP_REMOVED lines=10> */
[----:B----4-:R-:W-:Y:S01]  /*261f0*/  FFMA.FTZ R4, R228, R0, -R5 ;  /* 0x00000000e4047223 */ /* 0x010fe20000010805 */
        /* <DEDUP_REMOVED lines=18> */
[----:B------:R-:W-:Y:S01]  /*26320*/  HMMA.16816.F32 R40, R8, R16, R40 ;  /* 0x000000100828723c */ /* 0x000fe20000001828 */
[----:B------:R2:W4:Y:S01]  /*26330*/  MUFU.EX2 R63, R4 ;  /* 0x00000004003f7308 */ /* 0x0005220000000800 */
[----:B------:R-:W-:Y:S01]  /*26340*/  FADD.FTZ R2, R162, R2 ;  /* 0x00000002a2027221 */ /* 0x000fe20000010000 */
[----:B------:R-:W-:-:S03]  /*26350*/  FADD.FTZ R6, R129, R6 ;  /* 0x0000000681067221 */ /* 0x000fc60000010000 */
[----:B------:R-:W-:Y:S01]  /*26360*/  HMMA.16816.F32 R28, R8, R18, R28 ;  /* 0x00000012081c723c */ /* 0x000fe2000000181c */
[----:B------:R-:W-:Y:S01]  /*26370*/  FADD.FTZ R6, R127, R6 ;  /* 0x000000067f067221 */ /* 0x000fe20000010000 */
[----:B------:R-:W1:Y:S03]  /*26380*/  LDSM.16.MT88.4 R16, [R179+0x11000] ;  /* 0x01100000b310783b */ /* 0x000e660000004200 */
[----:B------:R-:W-:Y:S02]  /*26390*/  FADD.FTZ R6, R120, R6 ;  /* 0x0000000678067221 */ /* 0x000fe40000010000 */
[----:B---3--:R-:W-:Y:S01]  /*263a0*/  F2FP.F16.F32.PACK_AB R9, R69, R71 ;  /* 0x000000474509723e */ /* 0x008fe200000000ff */
[----:B--2---:R-:W-:Y:S01]  /*263b0*/  FFMA.FTZ R4, R229, R0, -R5 ;  /* 0x00000000e5047223 */ /* 0x004fe20000010805 */
[----:B----4-:R-:W-:-:S03]  /*263c0*/  F2FP.F16.F32.PACK_AB R8, R63, R68 ;  /* 0x000000443f08723e */ /* 0x010fc600000000ff */
        /* <DEDUP_REMOVED lines=8> */
[----:B---3--:R-:W-:Y:S01]  /*26450*/  F2FP.F16.F32.PACK_AB R11, R60, R70 ;  /* 0x000000463c0b723e */ /* 0x008fe200000000ff */
[----:B------:R-:W2:Y:S01]  /*26460*/  LDSM.16.MT88.4 R160, [R178+0x11800] ;  /* 0x01180000b2a0783b */ /* 0x000ea20000004200 */
[----:B------:R-:W-:Y:S02]  /*26470*/  FADD.FTZ R4, R157, R4 ;  /* 0x000000049d047221 */ /* 0x000fe40000010000 */
[----:B------:R3:W4:Y:S03]  /*26480*/  MUFU.EX2 R55, R2 ;  /* 0x0000000200377308 */ /* 0x0007260000000800 */
[C---:B------:R-:W-:Y:S06]  /*26490*/  HMMA.16816.F32 R156, R8.reuse, R20, R48 ;  /* 0x00000014089c723c */ /* 0x040fec0000001830 */
[C---:B-1----:R-:W-:Y:S06]  /*264a0*/  HMMA.16816.F32 R164, R8.reuse, R24, R64 ;  /* 0x0000001808a4723c */ /* 0x042fec0000001840 */
[C---:B------:R-:W-:Y:S01]  /*264b0*/  HMMA.16816.F32 R24, R8.reuse, R26, R56 ;  /* 0x0000001a0818723c */ /* 0x040fe20000001838 */
[----:B---3--:R-:W-:Y:S01]  /*264c0*/  FADD.FTZ R2, R154, R4 ;  /* 0x000000049a027221 */ /* 0x008fe20000010000 */
[----:B------:R-:W-:Y:S01]  /*264d0*/  FADD.FTZ R4, R122, R6 ;  /* 0x000000067a047221 */ /* 0x000fe20000010000 */
[-CC-:B------:R-:W-:Y:S01]  /*264e0*/  FFMA.FTZ R6, R231, R0.reuse, -R3.reuse ;  /* 0x00000000e7067223 */ /* 0x180fe20000010803 */
[----:B------:R-:W-:Y:S01]  /*264f0*/  FFMA.FTZ R3, R115, R0, -R3 ;  /* 0x0000000073037223 */ /* 0x000fe20000010803 */
[----:B------:R-:W-:Y:S01]  /*26500*/  FADD.FTZ R2, R150, R2 ;  /* 0x0000000296027221 */ /* 0x000fe20000010000 */
[----:B------:R-:W-:Y:S01]  /*26510*/  FADD.FTZ R4, R121, R4 ;  /* 0x0000000479047221 */ /* 0x000fe20000010000 */
[----:B------:R1:W-:Y:S01]  /*26520*/  MUFU.EX2 R53, R6 ;  /* 0x0000000600357308 */ /* 0x0003e20000000800 */
[----:B------:R-:W3:Y:S01]  /*26530*/  LDSM.16.MT88.4 R152, [R181+0x11800] ;  /* 0x01180000b598783b */ /* 0x000ee20000004200 */
[----:B------:R-:W-:Y:S01]  /*26540*/  FADD.FTZ R2, R149, R2 ;  /* 0x0000000295027221 */ /* 0x000fe20000010000 */
[----:B------:R-:W-:Y:S01]  /*26550*/  FADD.FTZ R4, R119, R4 ;  /* 0x0000000477047221 */ /* 0x000fe20000010000 */
[C---:B------:R-:W-:Y:S02]  /*26560*/  HMMA.16816.F32 R148, R8.reuse, R16, R36 ;  /* 0x000000100894723c */ /* 0x040fe40000001824 */
[----:B------:R-:W-:Y:S01]  /*26570*/  FADD.FTZ R2, R144, R2 ;  /* 0x0000000290027221 */ /* 0x000fe20000010000 */
[----:B------:R-:W-:Y:S01]  /*26580*/  FADD.FTZ R4, R116, R4 ;  /* 0x0000000474047221 */ /* 0x000fe20000010000 */
[----:B------:R-:W3:Y:S01]  /*26590*/  LDSM.16.MT88.4 R144, [R179+0x11800] ;  /* 0x01180000b390783b */ /* 0x000ee20000004200 */
[----:B------:R-:W2:Y:S01]  /*265a0*/  MUFU.EX2 R3, R3 ;  /* 0x0000000300037308 */ /* 0x000ea20000000800 */
[----:B------:R-:W-:Y:S01]  /*265b0*/  FADD.FTZ R2, R143, R2 ;  /* 0x000000028f027221 */ /* 0x000fe20000010000 */
[----:B------:R-:W-:Y:S01]  /*265c0*/  FADD.FTZ R4, R112, R4 ;  /* 0x0000000470047221 */ /* 0x000fe20000010000 */
[C---:B------:R-:W-:Y:S01]  /*265d0*/  HMMA.16816.F32 R44, R8.reuse, R22, R44 ;  /* 0x00000016082c723c */ /* 0x040fe2000000182c */
[----:B------:R-:W-:Y:S01]  /*265e0*/  MOV R37, R80 ;  /* 0x0000005000257202 */ /* 0x000fe20000000f00 */
[----:B------:R-:W-:Y:S01]  /*265f0*/  FADD.FTZ R2, R142, R2 ;  /* 0x000000028e027221 */ /* 0x000fe20000010000 */
[----:B------:R-:W-:Y:S01]  /*26600*/  FADD.FTZ R4, R111, R4 ;  /* 0x000000046f047221 */ /* 0x000fe20000010000 */
[----:B------:R-:W-:Y:S01]  /*26610*/  MOV R36, R77 ;  /* 0x0000004d00247202 */ /* 0x000fe20000000f00 */
[----:B-1----:R-:W-:Y:S01]  /*26620*/  FFMA.FTZ R6, R232, R0, -R5 ;  /* 0x00000000e8067223 */ /* 0x002fe20000010805 */
[----:B------:R-:W-:Y:S01]  /*26630*/  FADD.FTZ R2, R137, R2 ;  /* 0x0000000289027221 */ /* 0x000fe20000010000 */
[----:B------:R-:W-:Y:S01]  /*26640*/  FADD.FTZ R4, R110, R4 ;  /* 0x000000046e047221 */ /* 0x000fe20000010000 */
[----:B------:R-:W-:Y:S01]  /*26650*/  HMMA.16816.F32 R16, R8, R18, R32 ;  /* 0x000000120810723c */ /* 0x000fe20000001820 */
[----:B------:R1:W-:Y:S01]  /*26660*/  MUFU.EX2 R52, R6 ;  /* 0x0000000600347308 */ /* 0x0003e20000000800 */
[----:B------:R-:W-:Y:S01]  /*26670*/  FADD.FTZ R2, R136, R2 ;  /* 0x0000000288027221 */ /* 0x000fe20000010000 */
[----:B------:R-:W-:Y:S01]  /*26680*/  FADD.FTZ R4, R108, R4 ;  /* 0x000000046c047221 */ /* 0x000fe20000010000 */
[----:B----4-:R-:W-:-:S02]  /*26690*/  F2FP.F16.F32.PACK_AB R137, R54, R55 ;  /* 0x000000373689723e */ /* 0x010fc400000000ff */
[----:B------:R-:W-:Y:S01]  /*266a0*/  FADD.FTZ R2, R135, R2 ;  /* 0x0000000287027221 */ /* 0x000fe20000010000 */
[----:B------:R-:W-:Y:S01]  /*266b0*/  FADD.FTZ R4, R107, R4 ;  /* 0x000000046b047221 */ /* 0x000fe20000010000 */
[----:B------:R-:W-:Y:S01]  /*266c0*/  HMMA.16816.F32 R40, R8, R12, R40 ;  /* 0x0000000c0828723c */ /* 0x000fe20000001828 */
[----:B--2---:R-:W-:Y:S01]  /*266d0*/  F2FP.F16.F32.PACK_AB R139, R3, R53 ;  /* 0x00000035038b723e */ /* 0x004fe200000000ff */
[----:B------:R-:W-:Y:S01]  /*266e0*/  FADD.FTZ R2, R126, R2 ;  /* 0x000000027e027221 */ /* 0x000fe20000010000 */
[----:B------:R-:W-:-:S03]  /*266f0*/  FADD.FTZ R4, R104, R4 ;  /* 0x0000000468047221 */ /* 0x000fc60000010000 */
[----:B------:R-:W-:Y:S01]  /*26700*/  FADD.FTZ R2, R124, R2 ;  /* 0x000000027c027221 */ /* 0x000fe20000010000 */
[----:B------:R-:W-:Y:S01]  /*26710*/  FADD.FTZ R4, R103, R4 ;  /* 0x0000000467047221 */ /* 0x000fe20000010000 */
[----:B------:R-:W-:Y:S01]  /*26720*/  HMMA.16816.F32 R28, R8, R14, R28 ;  /* 0x0000000e081c723c */ /* 0x000fe2000000181c */
[----:B-1----:R-:W-:Y:S01]  /*26730*/  FFMA.FTZ R6, R226, R0, -R5 ;  /* 0x00000000e2067223 */ /* 0x002fe20000010805 */
[----:B------:R-:W-:-:S03]  /*26740*/  FADD.FTZ R2, R123, R2 ;  /* 0x000000027b027221 */ /* 0x000fc60000010000 */
[----:B------:R1:W2:Y:S02]  /*26750*/  MUFU.EX2 R48, R6 ;  /* 0x0000000600307308 */ /* 0x0002a40000000800 */
[-CC-:B-1----:R-:W-:Y:S01]  /*26760*/  FFMA.FTZ R6, R233, R0.reuse, -R5.reuse ;  /* 0x00000000e9067223 */ /* 0x182fe20000010805 */
[----:B------:R-:W-:Y:S01]  /*26770*/  FFMA.FTZ R5, R114, R0, -R5 ;  /* 0x0000000072057223 */ /* 0x000fe20000010805 */
[----:B------:R-:W-:Y:S01]  /*26780*/  FADD.FTZ R0, R99, R4 ;  /* 0x0000000463007221 */ /* 0x000fe20000010000 */
[----:B------:R-:W-:-:S03]  /*26790*/  FADD.FTZ R4, R118, R2 ;  /* 0x0000000276047221 */ /* 0x000fc60000010000 */
[----:B------:R-:W-:Y:S01]  /*267a0*/  MUFU.EX2 R21, R6 ;  /* 0x0000000600157308 */ /* 0x000fe20000000800 */
[----:B--2---:R-:W-:Y:S01]  /*267b0*/  F2FP.F16.F32.PACK_AB R136, R48, R52 ;  /* 0x000000343088723e */ /* 0x004fe200000000ff */
[----:B------:R-:W-:Y:S01]  /*267c0*/  FADD.FTZ R2, R101, R0 ;  /* 0x0000000065027221 */ /* 0x000fe20000010000 */
[----:B------:R-:W-:-:S03]  /*267d0*/  FADD.FTZ R0, R117, R4 ;  /* 0x0000000475007221 */ /* 0x000fc60000010000 */
[----:B------:R-:W-:Y:S01]  /*267e0*/  FADD.FTZ R2, R98, R2 ;  /* 0x0000000262027221 */ /* 0x000fe20000010000 */
[----:B------:R-:W-:Y:S01]  /*267f0*/  FADD.FTZ R0, R113, R0 ;  /* 0x0000000071007221 */ /* 0x000fe20000010000 */
[----:B------:R1:W2:Y:S02]  /*26800*/  MUFU.EX2 R20, R5 ;  /* 0x0000000500147308 */ /* 0x0002a40000000800 */
        /* <DEDUP_REMOVED lines=11> */
[----:B--2---:R-:W-:Y:S02]  /*268c0*/  F2FP.F16.F32.PACK_AB R138, R20, R21 ;  /* 0x00000015148a723e */ /* 0x004fe400000000ff */
        /* <DEDUP_REMOVED lines=42> */
.L_x_2172:
[----:B------:R-:W-:Y:S05]  /*26b70*/  @!P3 BRA `(.L_x_2183) ;  /* 0x0000007c0088b947 */ /* 0x000fea0003800000 */
[----:B------:R-:W3:Y:S04]  /*26b80*/  LDL R24, [R1+0x1c] ;  /* 0x00001c0001187983 */ /* 0x000ee80000100800 */
[----:B------:R-:W4:Y:S01]  /*26b90*/  LDL R23, [R1+0x18] ;  /* 0x0000180001177983 */ /* 0x000f220000100800 */
        /* <DEDUP_REMOVED lines=25> */
[----:B--2---:R-:W-:Y:S01]  /*26d30*/  IMAD R3, R191, 0xd0, RZ ;  /* 0x000000d0bf037824 */ /* 0x004fe200078e02ff */
[----:B------:R-:W-:Y:S01]  /*26d40*/  IADD3 R5, R5, R33, RZ ;  /* 0x0000002105057210 */ /* 0x000fe20007ffe0ff */
[C---:B------:R-:W-:Y:S01]  /*26d50*/  IMAD R0, R191.reuse, 0xf0, RZ ;  /* 0x000000f0bf007824 */ /* 0x040fe200078e02ff */
[----:B------:R-:W-:Y:S01]  /*26d60*/  IADD3 R4, R4, R31, RZ ;  /* 0x0000001f04047210 */ /* 0x000fe20007ffe0ff */
[----:B------:R-:W-:Y:S01]  /*26d70*/  IMAD R2, R191, 0xe0, RZ ;  /* 0x000000e0bf027824 */ /* 0x000fe200078e02ff */
[----:B------:R-:W-:Y:S01]  /*26d80*/  IADD3 R3, R3, R29, RZ ;  /* 0x0000001d03037210 */ /* 0x000fe20007ffe0ff */
[----:B---3--:R-:W-:-:S02]  /*26d90*/  IMAD R22, R24, 0x30, RZ ;  /* 0x0000003018167824 */ /* 0x008fc400078e02ff */
[C---:B------:R-:W-:Y:S01]  /*26da0*/  IMAD R21, R24.reuse, 0x50, RZ ;  /* 0x0000005018157824 */ /* 0x040fe200078e02ff */
[C-C-:B----4-:R-:W-:Y:S01]  /*26db0*/  SHF.L.U64.HI R26, R23.reuse, 0x5, R24.reuse ;  /* 0x00000005171a7819 */ /* 0x150fe20000010218 */
        /* <DEDUP_REMOVED lines=102> */
.L_x_2192:
[----:B---3--:R-:W1:Y:S01]  /*27420*/  LDC.64 R14, c[0x0][0x198] ;  /* 0x00006600ff0e7b82 */ /* 0x008e620000000a00 */
[----:B------:R-:W2:Y:S01]  /*27430*/  LDL.LU R188, [R1+0x4] ;  /* 0x0000040001bc7983 */ /* 0x000ea20000300800 */
[----:B------:R-:W-:Y:S04]  /*27440*/  DEPBAR.LE SB0, 0x0 ;  /* 0x000080000000791a */ /* 0x000fe80000000000 */
[----:B------:R-:W-:Y:S05]  /*27450*/  WARPSYNC.ALL ;  /* 0x0000000000007948 */ /* 0x000fea0003800000 */
[----:B------:R-:W-:Y:S01]  /*27460*/  BAR.SYNC.DEFER_BLOCKING 0x0 ;  /* 0x0000000000007b1d */ /* 0x000fe20000010000 */
[----:B------:R-:W-:Y:S04]  /*27470*/  ISETP.NE.U32.AND P0, PT, R240, RZ, PT ;  /* 0x000000fff000720c */ /* 0x000fe80003f05070 */
[----:B------:R-:W-:Y:S03]  /*27480*/  ISETP.NE.AND.EX P0, PT, R241, RZ, PT, P0 ;  /* 0x000000fff100720c */ /* 0x000fe60003f05300 */
[----:B------:R-:W3:Y:S01]  /*27490*/  LDC.64 R12, c[0x0][0x208] ;  /* 0x00008200ff0c7b82 */ /* 0x000ee20000000a00 */
[----:B------:R-:W-:Y:S01]  /*274a0*/  BSSY B0, `(.L_x_2184) ;  /* 0x0000051000007945 */ /* 0x000fe20003800000 */
[----:B--2---:R-:W-:Y:S05]  /*274b0*/  VIADD R188, R188, 0xffffffff ;  /* 0xffffffffbcbc7836 */ /* 0x004fea0000000000 */
[----:B------:R2:W-:Y:S03]  /*274c0*/  STL [R1+0x4], R188 ;  /* 0x000004bc01007387 */ /* 0x0005e60000100800 */
[----:B-1-34-:R-:W-:Y:S05]  /*274d0*/  @!P0 BRA `(.L_x_2185) ;  /* 0x00000004001c8947 */ /* 0x01afea0003800000 */
[----:B------:R-:W-:Y:S01]  /*274e0*/  IMAD.SHL.U32 R8, R188, 0x100, RZ ;  /* 0x00000100bc087824 */ /* 0x000fe200078e00ff */
[----:B------:R-:W-:Y:S02]  /*274f0*/  R2UR UR4, R12 ;  /* 0x000000000c0472ca */ /* 0x000fe400000e0000 */
[C---:B------:R-:W-:Y:S01]  /*27500*/  R2UR UR5, R13.reuse ;  /* 0x000000000d0572ca */ /* 0x040fe200000e0000 */
[----:B------:R-:W-:Y:S01]  /*27510*/  VIADD R10, R8, 0x100 ;  /* 0x00000100080a7836 */ /* 0x000fe20000000000 */
[----:B------:R-:W-:Y:S02]  /*27520*/  IABS R9, R8 ;  /* 0x0000000800097213 */ /* 0x000fe40000000000 */
[C---:B------:R-:W-:Y:S02]  /*27530*/  R2UR UR12, R12.reuse ;  /* 0x000000000c0c72ca */ /* 0x040fe400000e0000 */
[----:B------:R-:W-:Y:S02]  /*27540*/  IABS R6, R10 ;  /* 0x0000000a00067213 */ /* 0x000fe40000000000 */
[C---:B------:R-:W-:Y:S02]  /*27550*/  R2UR UR13, R13.reuse ;  /* 0x000000000d0d72ca */ /* 0x040fe400000e0000 */
[C---:B------:R-:W-:Y:S02]  /*27560*/  R2UR UR14, R12.reuse ;  /* 0x000000000c0e72ca */ /* 0x040fe400000e0000 */
[C---:B------:R-:W-:Y:S01]  /*27570*/  R2UR UR15, R13.reuse ;  /* 0x000000000d0f72ca */ /* 0x040fe200000e0000 */
[----:B------:R-:W3:Y:S01]  /*27580*/  LD.E R2, desc[UR4][R14.64+0x170] ;  /* 0x000170040e027980 */ /* 0x000ee2000c101900 */
[----:B------:R-:W-:Y:S02]  /*27590*/  R2UR UR10, R12 ;  /* 0x000000000c0a72ca */ /* 0x000fe400000e0000 */
[----:B------:R-:W-:Y:S02]  /*275a0*/  R2UR UR11, R13 ;  /* 0x000000000d0b72ca */ /* 0x000fe400000e0000 */
[-C--:B---3--:R-:W-:Y:S02]  /*275b0*/  IABS R0, R2.reuse ;  /* 0x0000000200007213 */ /* 0x088fe40000000000 */
[-C--:B------:R-:W-:Y:S02]  /*275c0*/  IABS R7, R2.reuse ;  /* 0x0000000200077213 */ /* 0x080fe40000000000 */
[----:B------:R-:W1:Y:S01]  /*275d0*/  I2F.RP R4, R0 ;  /* 0x0000000000047306 */ /* 0x000e620000209400 */
[-C--:B------:R-:W-:Y:S02]  /*275e0*/  LOP3.LUT R10, R10, R2.reuse, RZ, 0x3c, !PT ;  /* 0x000000020a0a7212 */ /* 0x080fe400078e3cff */
[----:B------:R-:W-:Y:S01]  /*275f0*/  IMAD.MOV R7, RZ, RZ, -R7 ;  /* 0x000000ffff077224 */ /* 0x000fe200078e0a07 */
[----:B------:R-:W-:Y:S04]  /*27600*/  LOP3.LUT R8, R8, R2, RZ, 0x3c, !PT ;  /* 0x0000000208087212 */ /* 0x000fe800078e3cff */
[----:B------:R-:W-:Y:S02]  /*27610*/  ISETP.GE.AND P0, PT, R8, RZ, PT ;  /* 0x000000ff0800720c */ /* 0x000fe40003f06270 */
        /* <DEDUP_REMOVED lines=34> */
[----:B------:R1:W4:Y:S02]  /*27840*/  LD.E R10, desc[UR12][R8.64] ;  /* 0x0000000c080a7980 */ /* 0x000324000c101900 */
[----:B------:R-:W-:Y:S02]  /*27850*/  IMAD R2, R2, R0, -0x100 ;  /* 0xffffff0002027424 */ /* 0x000fe400078e0200 */
[----:B------:R-:W4:Y:S03]  /*27860*/  LD.E R9, desc[UR14][R6.64] ;  /* 0x0000000e06097980 */ /* 0x000f26000c101900 */
[----:B-1----:R-:W-:Y:S01]  /*27870*/  SHF.R.S32.HI R8, RZ, 0x1f, R2 ;  /* 0x0000001fff087819 */ /* 0x002fe20000011402 */
[----:B------:R-:W5:Y:S01]  /*27880*/  LD.E.64 R6, desc[UR10][R14.64+0x28] ;  /* 0x0000280a0e067980 */ /* 0x000f62000c101b00 */
[-C--:B---3--:R-:W-:Y:S02]  /*27890*/  IMAD R0, R5, R2.reuse, RZ ;  /* 0x0000000205007224 */ /* 0x088fe400078e02ff */
[C---:B------:R-:W-:Y:S04]  /*278a0*/  IMAD.WIDE.U32 R2, R4.reuse, R2, RZ ;  /* 0x0000000204027225 */ /* 0x040fe800078e00ff */
[----:B------:R-:W-:Y:S04]  /*278b0*/  IMAD R4, R4, R8, R0 ;  /* 0x0000000804047224 */ /* 0x000fe800078e0200 */
[----:B------:R-:W-:Y:S01]  /*278c0*/  IMAD.IADD R3, R3, 0x1, R4 ;  /* 0x0000000103037824 */ /* 0x000fe200078e0204 */
[----:B----4-:R-:W-:Y:S04]  /*278d0*/  IADD3 R9, -R9, R10, RZ ;  /* 0x0000000a09097210 */ /* 0x010fe80007ffe1ff */
[----:B------:R-:W-:Y:S01]  /*278e0*/  SHF.R.S32.HI R4, RZ, 0x1f, R9 ;  /* 0x0000001fff047819 */ /* 0x000fe20000011409 */
[----:B-----5:R-:W-:Y:S04]  /*278f0*/  IMAD R0, R7, R9, RZ ;  /* 0x0000000907007224 */ /* 0x020fe800078e02ff */
[----:B------:R-:W-:Y:S02]  /*27900*/  IMAD R0, R6, R4, R0 ;  /* 0x0000000406007224 */ /* 0x000fe400078e0200 */
[----:B------:R-:W-:Y:S04]  /*27910*/  IMAD.WIDE.U32 R6, R9, R6, R2 ;  /* 0x0000000609067225 */ /* 0x000fe800078e0002 */
[----:B------:R-:W-:Y:S02]  /*27920*/  IMAD.IADD R2, R7, 0x1, R0 ;  /* 0x0000000107027824 */ /* 0x000fe400078e0200 */
[----:B------:R-:W-:Y:S01]  /*27930*/  IMAD.MOV.U32 R0, RZ, RZ, R6 ;  /* 0x000000ffff007224 */ /* 0x000fe200078e0006 */
[----:B------:R-:W-:Y:S05]  /*27940*/  BRA `(.L_x_2186) ;  /* 0x0000000000187947 */ /* 0x000fea0003800000 */
.L_x_2185:
[----:B------:R-:W-:Y:S02]  /*27950*/  R2UR UR4, R12 ;  /* 0x000000000c0472ca */ /* 0x000fe400000e0000 */
[----:B------:R-:W-:Y:S11]  /*27960*/  R2UR UR5, R13 ;  /* 0x000000000d0572ca */ /* 0x000ff600000e0000 */
[----:B------:R-:W-:Y:S02]  /*27970*/  @!UPT UIADD3 URZ, URZ, URZ, URZ ;  /* 0x0000003f3f3ff290 */ /* 0x000fe4000fffe03f */
[----:B------:R-:W3:Y:S02]  /*27980*/  LD.E R0, desc[UR4][R14.64+0x40] ;  /* 0x000040040e007980 */ /* 0x000ee4000c101900 */
[----:B---3--:R-:W-:Y:S05]  /*27990*/  IMAD.U32 R0, R0, -0x100, RZ ;  /* 0xffffff0000007824 */ /* 0x008fea00078e00ff */
[----:B------:R-:W-:Y:S02]  /*279a0*/  SHF.R.S32.HI R2, RZ, 0x1f, R0 ;  /* 0x0000001fff027819 */ /* 0x000fe40000011400 */
.L_x_2186:
[----:B------:R-:W-:Y:S05]  /*279b0*/  BSYNC B0 ;  /* 0x0000000000007941 */ /* 0x000fea0003800000 */
.L_x_2184:
[----:B------:R-:W3:Y:S01]  /*279c0*/  LDL R217, [R1] ;  /* 0x0000000001d97983 */ /* 0x000ee20000100800 */
[----:B------:R-:W-:Y:S01]  /*279d0*/  LEA R198, P5, R0, R234, 0x1 ;  /* 0x000000ea00c67211 */ /* 0x000fe200078a08ff */
[----:B------:R-:W-:Y:S01]  /*279e0*/  ULDC.64 UR4, c[0x0][0x208] ;  /* 0x0000820000047ab9 */ /* 0x000fe20000000a00 */
[----:B------:R-:W-:Y:S03]  /*279f0*/  LEA R172, R186, R183, 0x1 ;  /* 0x000000b7baac7211 */ /* 0x000fe600078e08ff */
[----:B------:R-:W4:Y:S01]  /*27a00*/  LDL.64 R14, [R1+0xc8] ;  /* 0x0000c800010e7983 */ /* 0x000f220000100a00 */
[----:B------:R-:W-:Y:S01]  /*27a10*/  LEA.HI.X R199, R0, R235, R2, 0x1, P5 ;  /* 0x000000eb00c77211 */ /* 0x000fe200028f0c02 */
[----:B------:R-:W-:Y:S04]  /*27a20*/  BSSY B1, `(.L_x_2187) ;  /* 0x00003a5000017945 */ /* 0x000fe80003800000 */
[----:B------:R-:W5:Y:S06]  /*27a30*/  LDL R6, [R1+0x1c] ;  /* 0x00001c0001067983 */ /* 0x000f6c0000100800 */
[----:B------:R-:W2:Y:S06]  /*27a40*/  LDL R5, [R1+0x18] ;  /* 0x0000180001057983 */ /* 0x000eac0000100800 */
[----:B------:R-:W5:Y:S06]  /*27a50*/  LDL R11, [R1+0x144] ;  /* 0x00014400010b7983 */ /* 0x000f6c0000100800 */
[----:B------:R-:W5:Y:S06]  /*27a60*/  LDL R4, [R1+0x14c] ;  /* 0x00014c0001047983 */ /* 0x000f6c0000100800 */
[----:B------:R-:W5:Y:S06]  /*27a70*/  LDL R7, [R1+0x150] ;  /* 0x0001500001077983 */ /* 0x000f6c0000100800 */
[----:B------:R-:W5:Y:S06]  /*27a80*/  LDL R8, [R1+0x120] ;  /* 0x0001200001087983 */ /* 0x000f6c0000100800 */
[----:B------:R-:W5:Y:S06]  /*27a90*/  LDL.64 R24, [R1+0xc0] ;  /* 0x0000c00001187983 */ /* 0x000f6c0000100a00 */
[----:B------:R-:W5:Y:S06]  /*27aa0*/  LDL R19, [R1+0x148] ;  /* 0x0001480001137983 */ /* 0x000f6c0000100800 */
[----:B------:R-:W5:Y:S06]  /*27ab0*/  LDL.64 R22, [R1+0x38] ;  /* 0x0000380001167983 */ /* 0x000f6c0000100a00 */
[----:B------:R-:W5:Y:S06]  /*27ac0*/  LDL R18, [R1+0x11c] ;  /* 0x00011c0001127983 */ /* 0x000f6c0000100800 */
[----:B------:R-:W5:Y:S06]  /*27ad0*/  LDL.64 R20, [R1+0xb8] ;  /* 0x0000b80001147983 */ /* 0x000f6c0000100a00 */
[----:B------:R-:W5:Y:S06]  /*27ae0*/  LDL R9, [R1+0x118] ;  /* 0x0001180001097983 */ /* 0x000f6c0000100800 */
[----:B------:R-:W5:Y:S06]  /*27af0*/  LDL R10, [R1+0x114] ;  /* 0x00011400010a7983 */ /* 0x000f6c0000100800 */
[----:B------:R-:W5:Y:S06]  /*27b00*/  LDL.64 R16, [R1+0xa8] ;  /* 0x0000a80001107983 */ /* 0x000f6c0000100a00 */
[----:B------:R-:W5:Y:S06]  /*27b10*/  LDL.64 R46, [R1+0xb0] ;  /* 0x0000b000012e7983 */ /* 0x000f6c0000100a00 */
[----:B------:R-:W5:Y:S06]  /*27b20*/  LDL.64 R44, [R1+0x30] ;  /* 0x00003000012c7983 */ /* 0x000f6c0000100a00 */
[----:B------:R-:W5:Y:S06]  /*27b30*/  LDL.64 R42, [R1+0x28] ;  /* 0x00002800012a7983 */ /* 0x000f6c0000100a00 */
[----:B------:R-:W5:Y:S06]  /*27b40*/  LDL R37, [R1+0x104] ;  /* 0x0001040001257983 */ /* 0x000f6c0000100800 */
[----:B------:R-:W5:Y:S06]  /*27b50*/  LDL.64 R40, [R1+0xa0] ;  /* 0x0000a00001287983 */ /* 0x000f6c0000100a00 */
[----:B------:R-:W5:Y:S06]  /*27b60*/  LDL R34, [R1+0x100] ;  /* 0x0001000001227983 */ /* 0x000f6c0000100800 */
[----:B------:R-:W5:Y:S06]  /*27b70*/  LDL.64 R32, [R1+0x20] ;  /* 0x0000200001207983 */ /* 0x000f6c0000100a00 */
[----:B------:R-:W5:Y:S06]  /*27b80*/  LDL R35, [R1+0xfc] ;  /* 0x0000fc0001237983 */ /* 0x000f6c0000100800 */
[----:B------:R-:W5:Y:S06]  /*27b90*/  LDL.64 R38, [R1+0x98] ;  /* 0x0000980001267983 */ /* 0x000f6c0000100a00 */
[----:B------:R-:W5:Y:S01]  /*27ba0*/  LDL R36, [R1+0xf8] ;  /* 0x0000f80001247983 */ /* 0x000f620000100800 */
[----:B---3--:R-:W-:Y:S05]  /*27bb0*/  ISETP.GE.AND P0, PT, R132, R217, PT ;  /* 0x000000d98400720c */ /* 0x008fea0003f06270 */
[----:B----4-:R-:W3:Y:S01]  /*27bc0*/  LDL R15, [R1+0x13c] ;  /* 0x00013c00010f7983 */ /* 0x010ee20000100800 */
[C---:B--2---:R-:W-:Y:S07]  /*27bd0*/  SHF.L.U32 R3, R5.reuse, 0x4, RZ ;  /* 0x0000000405037819 */ /* 0x044fee00000006ff */
[----:B------:R-:W-:Y:S01]  /*27be0*/  @P0 STS.128 [R189+0xa000], RZ ;  /* 0x00a000ffbd000388 */ /* 0x000fe20000000c00 */
[----:B-----5:R-:W-:Y:S02]  /*27bf0*/  SHF.L.U64.HI R6, R5, 0x4, R6 ;  /* 0x0000000405067819 */ /* 0x020fe40000010206 */
[C---:B------:R-:W-:Y:S03]  /*27c00*/  @!P0 IADD3 R5, P1, R0.reuse, R14, RZ ;  /* 0x0000000e00058210 */ /* 0x040fe60007f3e0ff */
[----:B------:R-:W2:Y:S01]  /*27c10*/  LDL R14, [R1+0x140] ;  /* 0x00014000010e7983 */ /* 0x000ea20000100800 */
        /* <DEDUP_REMOVED lines=40> */
[----:B------:R-:W-:Y:S02]  /*27ea0*/  @!P0 IADD3.X R6, R2, R6, RZ, P3, !PT ;  /* 0x0000000602068210 */ /* 0x000fe40001ffe4ff */
[C---:B------:R-:W-:Y:S02]  /*27eb0*/  @!P0 LEA R30, P3, R3.reuse, R234, 0x1 ;  /* 0x000000ea031e8211 */ /* 0x040fe400078608ff */
[C---:B------:R-:W-:Y:S02]  /*27ec0*/  @!P0 IADD3 R4, P2, R0.reuse, R4, RZ ;  /* 0x0000000400048210 */ /* 0x040fe40007f5e0ff */
[----:B------:R-:W-:Y:S02]  /*27ed0*/  @!P0 LEA.HI.X R31, R3, R235, R6, 0x1, P3 ;  /* 0x000000eb031f8211 */ /* 0x000fe400018f0c06 */
[----:B------:R-:W-:Y:S02]  /*27ee0*/  @!P0 IADD3 R3, P4, R0, R11, RZ ;  /* 0x0000000b00038210 */ /* 0x000fe40007f9e0ff */
[----:B------:R-:W5:Y:S01]  /*27ef0*/  LDL R11, [R1+0x108] ;  /* 0x00010800010b7983 */ /* 0x000f620000100800 */
[----:B------:R-:W-:Y:S02]  /*27f00*/  @!P0 IADD3.X R7, R2, R7, RZ, P2, !PT ;  /* 0x0000000702078210 */ /* 0x000fe400017fe4ff */
[----:B------:R-:W-:Y:S03]  /*27f10*/  @!P0 LEA R28, P2, R4, R234, 0x1 ;  /* 0x000000ea041c8211 */ /* 0x000fe600078408ff */
[----:B------:R-:W-:Y:S01]  /*27f20*/  @!PT LDS RZ, [RZ] ;  /* 0x00000000fffff984 */ /* 0x000fe20000000800 */
[----:B------:R-:W-:Y:S01]  /*27f30*/  @!PT LDS RZ, [RZ] ;  /* 0x00000000fffff984 */ /* 0x000fe20000000800 */
[----:B------:R-:W-:Y:S01]  /*27f40*/  @!PT LDS RZ, [RZ] ;  /* 0x00000000fffff984 */ /* 0x000fe20000000800 */
[----:B------:R-:W-:Y:S01]  /*27f50*/  @!P0 LDGSTS.E.BYPASS.LTC128B.128 [R189+0xa800], desc[UR38][R30.64] ;  /* 0x0a8000001ebd8fae */ /* 0x000fe2000b901d66 */
[----:B------:R-:W-:Y:S02]  /*27f60*/  @!P0 IADD3.X R8, R2, R8, RZ, P1, !PT ;  /* 0x0000000802088210 */ /* 0x000fe40000ffe4ff */
[-C--:B------:R-:W-:Y:S03]  /*27f70*/  @!P0 LEA.HI.X R29, R4, R235.reuse, R7, 0x1, P2 ;  /* 0x000000eb041d8211 */ /* 0x080fe600010f0c07 */
        /* <DEDUP_REMOVED lines=16> */
[-C--:B------:R-:W-:Y:S02]  /*28080*/  @!P0 LEA.HI.X R25, R3, R235.reuse, R7, 0x1, P4 ;  /* 0x000000eb03198211 */ /* 0x080fe400020f0c07 */
        /* <DEDUP_REMOVED lines=17> */
[-C--:B------:R-:W-:Y:S02]  /*281a0*/  @!P0 LEA.HI.X R21, R5, R235.reuse, R9, 0x1, P2 ;  /* 0x000000eb05158211 */ /* 0x080fe400010f0c09 */
        /* <DEDUP_REMOVED lines=16> */
[----:B---3--:R-:W-:Y:S04]  /*282b0*/  @!P0 IADD3 R3, P4, R0, R15, RZ ;  /* 0x0000000f00038210 */ /* 0x008fe80007f9e0ff */
[----:B--2---:R-:W-:Y:S02]  /*282c0*/  @!P0 IADD3.X R7, R2, R14, RZ, P4, !PT ;  /* 0x0000000e02078210 */ /* 0x004fe400027fe4ff */
        /* <DEDUP_REMOVED lines=10> */
[CC--:B------:R-:W-:Y:S04]  /*28370*/  @!P0 LEA R14, P3, R4.reuse, R234.reuse, 0x1 ;  /* 0x000000ea040e8211 */ /* 0x0c0fe800078608ff */
[-C--:B------:R-:W-:Y:S02]  /*28380*/  @!P0 LEA.HI.X R15, R4, R235.reuse, R8, 0x1, P3 ;  /* 0x000000eb040f8211 */ /* 0x080fe400018f0c08 */
[----:B------:R-:W-:Y:S03]  /*28390*/  @!P0 LEA R8, P4, R3, R234, 0x1 ;  /* 0x000000ea03088211 */ /* 0x000fe600078808ff */
[----:B------:R-:W-:Y:S01]  /*283a0*/  @!PT LDS RZ, [RZ] ;  /* 0x00000000fffff984 */ /* 0x000fe20000000800 */
[----:B------:R-:W-:Y:S01]  /*283b0*/  @!PT LDS RZ, [RZ] ;  /* 0x00000000fffff984 */ /* 0x000fe20000000800 */
[----:B------:R-:W-:Y:S01]  /*283c0*/  @!PT LDS RZ, [RZ] ;  /* 0x00000000fffff984 */ /* 0x000fe20000000800 */
[----:B------:R-:W-:Y:S06]  /*283d0*/  @!P0 LDGSTS.E.BYPASS.LTC128B.128 [R189+0xe800], desc[UR22][R14.64] ;  /* 0x0e8000000ebd8fae */ /* 0x000fec000b901d56 */
[----:B------:R-:W-:Y:S01]  /*283e0*/  @P0 STS.128 [R189+0xf000], RZ ;  /* 0x00f000ffbd000388 */ /* 0x000fe20000000c00 */
[----:B-----5:R-:W-:Y:S02]  /*283f0*/  @!P0 IADD3.X R9, R2, R12, RZ, P2, !PT ;  /* 0x0000000c02098210 */ /* 0x020fe400017fe4ff */
        /* <DEDUP_REMOVED lines=12> */
[-C--:B------:R-:W-:Y:S02]  /*284c0*/  @!P0 LEA.HI.X R11, R6, R235.reuse, R11, 0x1, P1 ;  /* 0x000000eb060b8211 */ /* 0x080fe400008f0c0b */
        /* <DEDUP_REMOVED lines=15> */
[-C--:B------:R-:W-:Y:S02]  /*285c0*/  @!P0 LEA.HI.X R5, R32, R235.reuse, R35, 0x1, P2 ;  /* 0x000000eb20058211 */ /* 0x080fe400010f0c23 */
        /* <DEDUP_REMOVED lines=25> */
[----:B--2---:R-:W2:Y:S05]  /*28760*/  LDC.64 R2, c[0x0][0x198] ;  /* 0x00006600ff027b82 */ /* 0x004eaa0000000a00 */
[----:B------:R-:W5:Y:S06]  /*28770*/  LDSM.16.M88.4 R32, [R176+0x3800] ;  /* 0x00380000b020783b */ /* 0x000f6c0000000200 */
        /* <DEDUP_REMOVED lines=15> */
[C---:B-----5:R-:W-:Y:S05]  /*28870*/  HMMA.16816.F32 R28, R128.reuse, R32, RZ ;  /* 0x00000020801c723c */ /* 0x060fea00000018ff */
[----:B------:R-:W5:Y:S01]  /*28880*/  LDSM.16.M88.4 R112, [R176+0x8800] ;  /* 0x00880000b070783b */ /* 0x000f620000000200 */
[C---:B------:R-:W-:Y:S05]  /*28890*/  HMMA.16816.F32 R32, R128.reuse, R34, RZ ;  /* 0x000000228020723c */ /* 0x040fea00000018ff */
[----:B------:R-:W5:Y:S01]  /*288a0*/  LDSM.16.M88.4 R120, [R176+0x9000] ;  /* 0x00900000b078783b */ /* 0x000f620000000200 */
[C---:B--2---:R-:W-:Y:S05]  /*288b0*/  HMMA.16816.F32 R36, R128.reuse, R40, RZ ;  /* 0x000000288024723c */ /* 0x044fea00000018ff */
        /* <DEDUP_REMOVED lines=20> */
[C---:B-----5:R-:W-:Y:S06]  /*28a00*/  HMMA.16816.F32 R108, R128.reuse, R112, RZ ;  /* 0x00000070806c723c */ /* 0x060fec00000018ff */
[C---:B------:R-:W-:Y:S06]  /*28a10*/  HMMA.16816.F32 R112, R128.reuse, R114, RZ ;  /* 0x000000728070723c */ /* 0x040fec00000018ff */
[C---:B------:R-:W-:Y:S06]  /*28a20*/  HMMA.16816.F32 R116, R128.reuse, R120, RZ ;  /* 0x000000788074723c */ /* 0x040fec00000018ff */
[C---:B------:R-:W-:Y:S06]  /*28a30*/  HMMA.16816.F32 R120, R128.reuse, R122, RZ ;  /* 0x0000007a8078723c */ /* 0x040fec00000018ff */
[C---:B--2---:R-:W-:Y:S06]  /*28a40*/  HMMA.16816.F32 R124, R128.reuse, R168, RZ ;  /* 0x000000a8807c723c */ /* 0x044fec00000018ff */
        /* <DEDUP_REMOVED lines=125> */
[----:B------:R-:W1:Y:S04]  /*29220*/  LDSM.16.M88.4 R172, [R182+0x1800] ;  /* 0x00180000b6ac783b */ /* 0x000e680000000200 */
[-C--:B---3--:R-:W-:Y:S01]  /*29230*/  FMUL.FTZ R5, R5, R0.reuse ;  /* 0x0000000005057220 */ /* 0x088fe20000410000 */
[-C--:B------:R-:W-:Y:S01]  /*29240*/  FMUL.FTZ R4, R4, R0.reuse ;  /* 0x0000000004047220 */ /* 0x080fe20000410000 */
[-C--:B------:R-:W-:Y:S05]  /*29250*/  FMUL.FTZ R15, R15, R0.reuse ;  /* 0x000000000f0f7220 */ /* 0x080fea0000410000 */
[-C--:B------:R-:W-:Y:S01]  /*29260*/  FMUL.FTZ R16, R16, R0.reuse ;  /* 0x0000000010107220 */ /* 0x080fe20000410000 */
[----:B------:R-:W2:Y:S01]  /*29270*/  MUFU.TANH R216, R5 ;  /* 0x0000000500d87308 */ /* 0x000ea20000002400 */
[-C--:B------:R-:W-:Y:S01]  /*29280*/  FMUL.FTZ R17, R17, R0.reuse ;  /* 0x0000000011117220 */ /* 0x080fe20000410000 */
[-C--:B------:R-:W-:Y:S01]  /*29290*/  FMUL.FTZ R18, R18, R0.reuse ;  /* 0x0000000012127220 */ /* 0x080fe20000410000 */
[-C--:B------:R-:W-:Y:S02]  /*292a0*/  FMUL.FTZ R19, R19, R0.reuse ;  /* 0x0000000013137220 */ /* 0x080fe40000410000 */
[-C--:B------:R-:W-:Y:S01]  /*292b0*/  FMUL.FTZ R20, R20, R0.reuse ;  /* 0x0000000014147220 */ /* 0x080fe20000410000 */
[-C--:B------:R-:W-:Y:S01]  /*292c0*/  FMUL.FTZ R21, R21, R0.reuse ;  /* 0x0000000015157220 */ /* 0x080fe20000410000 */
[-C--:B------:R-:W-:Y:S01]  /*292d0*/  FMUL.FTZ R22, R22, R0.reuse ;  /* 0x0000000016167220 */ /* 0x080fe20000410000 */
[-C--:B------:R-:W-:Y:S02]  /*292e0*/  FMUL.FTZ R23, R23, R0.reuse ;  /* 0x0000000017177220 */ /* 0x080fe40000410000 */
[----:B------:R-:W3:Y:S01]  /*292f0*/  MUFU.TANH R211, R4 ;  /* 0x0000000400d37308 */ /* 0x000ee20000002400 */
[-C--:B------:R-:W-:Y:S01]  /*29300*/  FMUL.FTZ R24, R24, R0.reuse ;  /* 0x0000000018187220 */ /* 0x080fe20000410000 */
[-C--:B------:R-:W-:Y:S01]  /*29310*/  FMUL.FTZ R25, R25, R0.reuse ;  /* 0x0000000019197220 */ /* 0x080fe20000410000 */
[-C--:B------:R-:W-:Y:S01]  /*29320*/  FMUL.FTZ R26, R26, R0.reuse ;  /* 0x000000001a1a7220 */ /* 0x080fe20000410000 */
[-C--:B------:R-:W-:Y:S01]  /*29330*/  FMUL.FTZ R27, R27, R0.reuse ;  /* 0x000000001b1b7220 */ /* 0x080fe20000410000 */
[-C--:B------:R-:W-:Y:S01]  /*29340*/  FMUL.FTZ R6, R6, R0.reuse ;  /* 0x0000000006067220 */ /* 0x080fe20000410000 */
[-C--:B------:R-:W-:Y:S01]  /*29350*/  FMUL.FTZ R7, R7, R0.reuse ;  /* 0x0000000007077220 */ /* 0x080fe20000410000 */
[-C--:B------:R-:W-:Y:S03]  /*29360*/  FMUL.FTZ R8, R8, R0.reuse ;  /* 0x0000000008087220 */ /* 0x080fe60000410000 */
[----:B------:R-:W4:Y:S01]  /*29370*/  MUFU.TANH R210, R16 ;  /* 0x0000001000d27308 */ /* 0x000f220000002400 */
[-C--:B------:R-:W-:Y:S01]  /*29380*/  FMUL.FTZ R9, R9, R0.reuse ;  /* 0x0000000009097220 */ /* 0x080fe20000410000 */
[-C--:B------:R-:W-:Y:S01]  /*29390*/  FMUL.FTZ R10, R10, R0.reuse ;  /* 0x000000000a0a7220 */ /* 0x080fe20000410000 */
[-C--:B------:R-:W-:Y:S01]  /*293a0*/  FMUL.FTZ R11, R11, R0.reuse ;  /* 0x000000000b0b7220 */ /* 0x080fe20000410000 */
[-C--:B------:R-:W-:Y:S01]  /*293b0*/  FMUL.FTZ R12, R12, R0.reuse ;  /* 0x000000000c0c7220 */ /* 0x080fe20000410000 */
[C---:B-1----:R-:W-:Y:S05]  /*293c0*/  HMMA.16816.F32 R28, R168.reuse, R172, R28 ;  /* 0x000000aca81c723c */ /* 0x042fea000000181c */
[----:B------:R-:W1:Y:S01]  /*293d0*/  MUFU.TANH R209, R17 ;  /* 0x0000001100d17308 */ /* 0x000e620000002400 */
[-C--:B------:R-:W-:Y:S01]  /*293e0*/  FMUL.FTZ R13, R13, R0.reuse ;  /* 0x000000000d0d7220 */ /* 0x080fe20000410000 */
[-C--:B------:R-:W-:Y:S01]  /*293f0*/  FMUL.FTZ R14, R14, R0.reuse ;  /* 0x000000000e0e7220 */ /* 0x080fe20000410000 */
[C---:B------:R-:W-:Y:S01]  /*29400*/  HMMA.16816.F32 R32, R168.reuse, R174, R32 ;  /* 0x000000aea820723c */ /* 0x040fe20000001820 */
[----:B------:R-:W5:Y:S06]  /*29410*/  LDSM.16.M88.4 R172, [R182+0x2000] ;  /* 0x00200000b6ac783b */ /* 0x000f6c0000000200 */
        /* <DEDUP_REMOVED lines=10> */
[-C--:B------:R-:W-:Y:S05]  /*294c0*/  FMUL.FTZ R35, R35, R0.reuse ;  /* 0x0000000023237220 */ /* 0x080fea0000410000 */
[----:B------:R-:W1:Y:S10]  /*294d0*/  MUFU.TANH R205, R25 ;  /* 0x0000001900cd7308 */ /* 0x000e740000002400 */
[----:B------:R-:W1:Y:S01]  /*294e0*/  MUFU.TANH R204, R28 ;  /* 0x0000001c00cc7308 */ /* 0x000e620000002400 */
[C---:B-----5:R-:W-:Y:S09]  /*294f0*/  HMMA.16816.F32 R36, R168.reuse, R172, R36 ;  /* 0x000000aca824723c */ /* 0x060ff20000001824 */
[----:B------:R-:W1:Y:S01]  /*29500*/  MUFU.TANH R203, R29 ;  /* 0x0000001d00cb7308 */ /* 0x000e620000002400 */
[C---:B------:R-:W-:Y:S01]  /*29510*/  HMMA.16816.F32 R40, R168.reuse, R174, R40 ;  /* 0x000000aea828723c */ /* 0x040fe20000001828 */
[----:B------:R-:W5:Y:S08]  /*29520*/  LDSM.16.M88.4 R172, [R182+0x2800] ;  /* 0x00280000b6ac783b */ /* 0x000f700000000200 */
        /* <DEDUP_REMOVED lines=12> */
[----:B------:R1:W1:Y:S01]  /*295f0*/  MUFU.TANH R196, R40 ;  /* 0x0000002800c47308 */ /* 0x0002620000002400 */
[----:B--2---:R-:W2:Y:S01]  /*29600*/  LDL R37, [R1+0x154] ;  /* 0x0001540001257983 */ /* 0x004ea20000100800 */
[C---:B-----5:R-:W-:Y:S08]  /*29610*/  HMMA.16816.F32 R44, R168.reuse, R172, R44 ;  /* 0x000000aca82c723c */ /* 0x060ff0000000182c */
[----:B------:R1:W1:Y:S01]  /*29620*/  MUFU.TANH R215, R8 ;  /* 0x0000000800d77308 */ /* 0x0002620000002400 */
[C---:B------:R-:W-:Y:S01]  /*29630*/  HMMA.16816.F32 R48, R168.reuse, R174, R48 ;  /* 0x000000aea830723c */ /* 0x040fe20000001830 */
[----:B------:R-:W5:Y:S02]  /*29640*/  LDSM.16.M88.4 R172, [R182+0x3000] ;  /* 0x00300000b6ac783b */ /* 0x000f640000000200 */
[----:B---3--:R-:W-:Y:S06]  /*29650*/  MOV R36, R188 ;  /* 0x000000bc00247202 */ /* 0x008fec0000000f00 */
        /* <DEDUP_REMOVED lines=12> */
[----:B------:R3:W1:Y:S01]  /*29720*/  MUFU.TANH R212, R13 ;  /* 0x0000000d00d47308 */ /* 0x0006620000002400 */
        /* <DEDUP_REMOVED lines=35> */
[----:B------:R3:W1:Y:S01]  /*29960*/  MUFU.TANH R195, R41 ;  /* 0x0000002900c37308 */ /* 0x0006620000002400 */
[C---:B------:R-:W-:Y:S01]  /*29970*/  HMMA.16816.F32 R72, R168.reuse, R174, R72 ;  /* 0x000000aea848723c */ /* 0x040fe20000001848 */
[----:B------:R-:W5:Y:S08]  /*29980*/  LDSM.16.M88.4 R172, [R182+0x4800] ;  /* 0x00480000b6ac783b */ /* 0x000f700000000200 */
        /* <DEDUP_REMOVED lines=13> */
[C---:B-----5:R-:W-:Y:S09]  /*29a60*/  HMMA.16816.F32 R76, R168.reuse, R172, R76 ;  /* 0x000000aca84c723c */ /* 0x060ff2000000184c */
[----:B------:R3:W1:Y:S01]  /*29a70*/  MUFU.TANH R188, R49 ;  /* 0x0000003100bc7308 */ /* 0x0006620000002400 */
        /* <DEDUP_REMOVED lines=35> */
[----:B------:R-:W5:Y:S02]  /*29cb0*/  LDSM.16.M88.4 R172, [R182+0x6000] ;  /* 0x00600000b6ac783b */ /* 0x000f640000000200 */
[----:B--2---:R-:W-:Y:S06]  /*29cc0*/  ISETP.GT.AND P0, PT, R36, R37, PT ;  /* 0x000000252400720c */ /* 0x004fec0003f04270 */
[----:B------:R3:W2:Y:S10]  /*29cd0*/  MUFU.TANH R29, R65 ;  /* 0x00000041001d7308 */ /* 0x0006b40000002400 */
        /* <DEDUP_REMOVED lines=11> */
[----:B------:R-:W1:Y:S01]  /*29d90*/  MUFU.TANH R69, R69 ;  /* 0x0000004500457308 */ /* 0x000e620000002400 */
[C---:B-----5:R-:W-:Y:S09]  /*29da0*/  HMMA.16816.F32 R100, R168.reuse, R172, R100 ;  /* 0x000000aca864723c */ /* 0x060ff20000001864 */
[----:B------:R-:W1:Y:S01]  /*29db0*/  MUFU.TANH R70, R70 ;  /* 0x0000004600467308 */ /* 0x000e620000002400 */
        /* <DEDUP_REMOVED lines=35> */
[----:B------:R-:W5:Y:S01]  /*29ff0*/  LDSM.16.M88.4 R172, [R182+0x7800] ;  /* 0x00780000b6ac783b */ /* 0x000f620000000200 */
        /* <DEDUP_REMOVED lines=78> */
[----:B--2-4-:R-:W-:Y:S05]  /*2a4e0*/  @!P0 BRA `(.L_x_2188) ;  /* 0x0000000c00e08947 */ /* 0x014fea0003800000 */
[----:B------:R-:W-:Y:S01]  /*2a4f0*/  ISETP.NE.U32.AND P0, PT, R240, RZ, PT ;  /* 0x000000fff000720c */ /* 0x000fe20003f05070 */
[----:B------:R-:W-:Y:S03]  /*2a500*/  BSSY B0, `(.L_x_2189) ;  /* 0x0000046000007945 */ /* 0x000fe60003800000 */
[----:B------:R-:W-:Y:S11]  /*2a510*/  ISETP.NE.AND.EX P0, PT, R241, RZ, PT, P0 ;  /* 0x000000fff100720c */ /* 0x000ff60003f05300 */
[----:B------:R-:W-:Y:S02]  /*2a520*/  @!UPT UIADD3 URZ, URZ, URZ, URZ ;  /* 0x0000003f3f3ff290 */ /* 0x000fe4000fffe03f */
[----:B------:R-:W-:Y:S05]  /*2a530*/  @!P0 BRA `(.L_x_2190) ;  /* 0x0000000000fc8947 */ /* 0x000fea0003800000 */
[----:B---3--:R-:W-:Y:S01]  /*2a540*/  IMAD.SHL.U32 R13, R36, 0x100, RZ ;  /* 0x00000100240d7824 */ /* 0x008fe200078e00ff */
[----:B------:R-:W2:Y:S04]  /*2a550*/  LD.E R6, desc[UR4][R2.64+0x170] ;  /* 0x0001700402067980 */ /* 0x000ea8000c101900 */
[C---:B------:R-:W-:Y:S02]  /*2a560*/  IADD3 R14, R13.reuse, -0x100, RZ ;  /* 0xffffff000d0e7810 */ /* 0x040fe40007ffe0ff */
[----:B------:R-:W-:Y:S02]  /*2a570*/  IABS R10, R13 ;  /* 0x0000000d000a7213 */ /* 0x000fe40000000000 */
[----:B------:R-:W-:Y:S02]  /*2a580*/  IABS R12, R14 ;  /* 0x0000000e000c7213 */ /* 0x000fe40000000000 */
[-C--:B--2---:R-:W-:Y:S02]  /*2a590*/  IABS R0, R6.reuse ;  /* 0x0000000600007213 */ /* 0x084fe40000000000 */
[-C--:B------:R-:W-:Y:S02]  /*2a5a0*/  IABS R11, R6.reuse ;  /* 0x00000006000b7213 */ /* 0x080fe40000000000 */
[----:B-1----:R-:W1:Y:S01]  /*2a5b0*/  I2F.RP R8, R0 ;  /* 0x0000000000087306 */ /* 0x002e620000209400 */
[-C--:B------:R-:W-:Y:S02]  /*2a5c0*/  LOP3.LUT R13, R13, R6.reuse, RZ, 0x3c, !PT ;  /* 0x000000060d0d7212 */ /* 0x080fe400078e3cff */
[----:B------:R-:W-:Y:S01]  /*2a5d0*/  IMAD.MOV R11, RZ, RZ, -R11 ;  /* 0x000000ffff0b7224 */ /* 0x000fe200078e0a0b */
[----:B------:R-:W-:Y:S02]  /*2a5e0*/  LOP3.LUT R14, R14, R6, RZ, 0x3c, !PT ;  /* 0x000000060e0e7212 */ /* 0x000fe400078e3cff */
[----:B------:R-:W-:Y:S02]  /*2a5f0*/  ISETP.GE.AND P2, PT, R13, RZ, PT ;  /* 0x000000ff0d00720c */ /* 0x000fe40003f46270 */
        /* <DEDUP_REMOVED lines=14> */
[-C--:B------:R-:W-:Y:S01]  /*2a6e0*/  @!P1 IADD3 R9, R9, -R0.reuse, RZ ;  /* 0x8000000009099210 */ /* 0x080fe20007ffe0ff */
[----:B------:R-:W-:Y:S01]  /*2a6f0*/  @!P1 VIADD R7, R7, 0x1 ;  /* 0x0000000107079836 */ /* 0x000fe20000000000 */
[----:B------:R-:W-:Y:S01]  /*2a700*/  @!P3 IADD3 R8, R8, 0x1, RZ ;  /* 0x000000010808b810 */ /* 0x000fe20007ffe0ff */
[----:B------:R-:W-:Y:S01]  /*2a710*/  @!P3 IMAD.IADD R10, R10, 0x1, -R0 ;  /* 0x000000010a0ab824 */ /* 0x000fe200078e0a00 */
[-C--:B------:R-:W-:Y:S02]  /*2a720*/  ISETP.GE.U32.AND P4, PT, R9, R0.reuse, PT ;  /* 0x000000000900720c */ /* 0x080fe40003f86070 */
[----:B------:R-:W-:Y:S02]  /*2a730*/  ISETP.NE.AND P1, PT, R6, RZ, PT ;  /* 0x000000ff0600720c */ /* 0x000fe40003f25270 */
[----:B------:R-:W-:Y:S02]  /*2a740*/  ISETP.GE.U32.AND P5, PT, R10, R0, PT ;  /* 0x000000000a00720c */ /* 0x000fe40003fa6070 */
[----:B------:R-:W-:Y:S07]  /*2a750*/  LOP3.LUT R0, RZ, R6, RZ, 0x33, !PT ;  /* 0x00000006ff007212 */ /* 0x000fee00078e33ff */
[----:B------:R-:W-:Y:S04]  /*2a760*/  @P4 VIADD R7, R7, 0x1 ;  /* 0x0000000107074836 */ /* 0x000fe80000000000 */
[----:B------:R-:W-:Y:S01]  /*2a770*/  @P5 VIADD R8, R8, 0x1 ;  /* 0x0000000108085836 */ /* 0x000fe20000000000 */
[----:B------:R-:W-:Y:S03]  /*2a780*/  @!P0 IADD3 R7, -R7, RZ, RZ ;  /* 0x000000ff07078210 */ /* 0x000fe60007ffe1ff */
[----:B------:R-:W-:Y:S01]  /*2a790*/  @!P2 IMAD.MOV R8, RZ, RZ, -R8 ;  /* 0x000000ffff08a224 */ /* 0x000fe200078e0a08 */
[C---:B------:R-:W-:Y:S04]  /*2a7a0*/  SEL R7, R0.reuse, R7, !P1 ;  /* 0x0000000700077207 */ /* 0x040fe80004800000 */
        /* <DEDUP_REMOVED lines=24> */
.L_x_2190:
[----:B---3--:R-:W2:Y:S02]  /*2a930*/  LD.E R0, desc[UR4][R2.64+0x38] ;  /* 0x0000380402007980 */ /* 0x008ea4000c101900 */
[----:B--2---:R-:W-:Y:S04]  /*2a940*/  LEA R0, -R0, RZ, 0x8 ;  /* 0x000000ff00007211 */ /* 0x004fe800078e41ff */
[----:B------:R-:W-:Y:S02]  /*2a950*/  SHF.R.S32.HI R6, RZ, 0x1f, R0 ;  /* 0x0000001fff067819 */ /* 0x000fe40000011400 */
.L_x_2191:
[----:B------:R-:W-:Y:S05]  /*2a960*/  BSYNC B0 ;  /* 0x0000000000007941 */ /* 0x000fea0003800000 */
.L_x_2189:
[----:B------:R-:W2:Y:S01]  /*2a970*/  LDL R43, [R1+0x134] ;  /* 0x00013400012b7983 */ /* 0x000ea20000100800 */
[----:B------:R-:W-:Y:S01]  /*2a980*/  ISETP.GE.AND P0, PT, R132, R217, PT ;  /* 0x000000d98400720c */ /* 0x000fe20003f06270 */
[C---:B------:R-:W-:Y:S01]  /*2a990*/  IMAD.SHL.U32 R7, R190.reuse, 0x10, RZ ;  /* 0x00000010be077824 */ /* 0x040fe200078e00ff */
[----:B-1----:R-:W-:Y:S01]  /*2a9a0*/  SHF.L.U64.HI R8, R190, 0x4, R191 ;  /* 0x00000004be087819 */ /* 0x002fe200000102bf */
        /* <DEDUP_REMOVED lines=42> */
[----:B------:R-:W5:Y:S02]  /*2ac50*/  LDL.64 R58, [R1+0x58] ;  /* 0x00005800013a7983 */ /* 0x000f640000100a00 */
        /* <DEDUP_REMOVED lines=129> */
.L_x_2188:
[----:B------:R-:W-:Y:S05]  /*2b470*/  BSYNC B1 ;  /* 0x0000000000017941 */ /* 0x000fea0003800000 */
.L_x_2187:
[----:B---3--:R1:W2:Y:S04]  /*2b480*/  LD.E R0, desc[UR4][R2.64+0xdc] ;  /* 0x0000dc0402007980 */ /* 0x0082a8000c101900 */
        /* <DEDUP_REMOVED lines=194> */
[----:B------:R-:W-:Y:S01]  /*2c0b0*/  MOV R47, R37 ;  /* 0x00000025002f7202 */ /* 0x000fe20000000f00 */
[----:B-1----:R-:W-:Y:S01]  /*2c0c0*/  FADD.FTZ R4, R9, R4 ;  /* 0x0000000409047221 */ /* 0x002fe20000010000 */
[----:B------:R-:W-:Y:S02]  /*2c0d0*/  FMNMX.FTZ R36, R32, R36, !PT ;  /* 0x0000002420247209 */ /* 0x000fe40007810000 */
[----:B------:R-:W-:Y:S02]  /*2c0e0*/  F2FP.F16.F32.PACK_AB R41, R41, R12 ;  /* 0x0000000c2929723e */ /* 0x000fe400000000ff */
        /* <DEDUP_REMOVED lines=10> */
[----:B------:R-:W-:Y:S02]  /*2c190*/  FMNMX.FTZ R36, R24, R36, !PT ;  /* 0x0000002418247209 */ /* 0x000fe40007810000 */
[----:B------:R-:W-:Y:S03]  /*2c1a0*/  MOV R159, R111 ;  /* 0x0000006f009f7202 */ /* 0x000fe60000000f00 */
        /* <DEDUP_REMOVED lines=39> */
[--C-:B------:R-:W-:Y:S01]  /*2c420*/  FFMA.FTZ R48, R209, R0, -R5.reuse ;  /* 0x00000000d1307223 */ /* 0x100fe20000010805 */
[----:B------:R-:W1:Y:S01]  /*2c430*/  MUFU.EX2 R2, R2 ;  /* 0x0000000200027308 */ /* 0x000e620000000800 */
[----:B------:R-:W-:Y:S01]  /*2c440*/  MOV R212, R166 ;  /* 0x000000a600d47202 */ /* 0x000fe20000000f00 */
[-CC-:B------:R-:W-:Y:S01]  /*2c450*/  FFMA.FTZ R78, R45, R0.reuse, -R5.reuse ;  /* 0x000000002d4e7223 */ /* 0x180fe20000010805 */
[-CC-:B------:R-:W-:Y:S01]  /*2c460*/  FFMA.FTZ R79, R44, R0.reuse, -R5.reuse ;  /* 0x000000002c4f7223 */ /* 0x180fe20000010805 */
[----:B------:R-:W-:Y:S01]  /*2c470*/  MOV R166, R47 ;  /* 0x0000002f00a67202 */ /* 0x000fe20000000f00 */
[--C-:B------:R-:W-:Y:S01]  /*2c480*/  FFMA.FTZ R8, R211, R0, -R5.reuse ;  /* 0x00000000d3087223 */ /* 0x100fe20000010805 */
[----:B------:R-:W-:Y:S01]  /*2c490*/  MOV R209, R46 ;  /* 0x0000002e00d17202 */ /* 0x000fe20000000f00 */
[-CC-:B------:R-:W-:Y:S03]  /*2c4a0*/  FFMA.FTZ R39, R216, R0.reuse, -R5.reuse ;  /* 0x00000000d8277223 */ /* 0x180fe60000010805 */
[----:B------:R-:W-:Y:S01]  /*2c4b0*/  MUFU.EX2 R150, R50 ;  /* 0x0000003200967308 */ /* 0x000fe20000000800 */
[----:B------:R-:W2:Y:S01]  /*2c4c0*/  LDSM.16.MT88.4 R44, [R178+0xa000] ;  /* 0x00a00000b22c783b */ /* 0x000ea20000004200 */
        /* <DEDUP_REMOVED lines=95> */
[----:B------:R-:W-:Y:S05]  /*2cac0*/  MOV R211, R123 ;  /* 0x0000007b00d37202 */ /* 0x000fea0000000f00 */
[----:B------:R-:W-:Y:S01]  /*2cad0*/  MUFU.EX2 R2, R58 ;  /* 0x0000003a00027308 */ /* 0x000fe20000000800 */
[----:B-1----:R-:W-:Y:S01]  /*2cae0*/  LDSM.16.MT88.4 R48, [R181+0xa800] ;  /* 0x00a80000b530783b */ /* 0x002fe20000004200 */
[----:B----4-:R-:W-:Y:S01]  /*2caf0*/  FADD.FTZ R0, R37, R0 ;  /* 0x0000000025007221 */ /* 0x010fe20000010000 */
[----:B------:R-:W-:Y:S02]  /*2cb00*/  MOV R213, R115 ;  /* 0x0000007300d57202 */ /* 0x000fe40000000f00 */
[----:B------:R-:W-:Y:S02]  /*2cb10*/  MOV R210, R110 ;  /* 0x0000006e00d27202 */ /* 0x000fe40000000f00 */
[----:B------:R-:W-:Y:S03]  /*2cb20*/  MOV R216, R122 ;  /* 0x0000007a00d87202 */ /* 0x000fe60000000f00 */
[----:B------:R1:W-:Y:S01]  /*2cb30*/  MUFU.EX2 R148, R52 ;  /* 0x0000003400947308 */ /* 0x0003e20000000800 */
[----:B------:R-:W-:Y:S02]  /*2cb40*/  MOV R214, R118 ;  /* 0x0000007600d67202 */ /* 0x000fe40000000f00 */
[----:B------:R-:W-:Y:S07]  /*2cb50*/  MOV R215, R119 ;  /* 0x0000007700d77202 */ /* 0x000fee0000000f00 */
        /* <DEDUP_REMOVED lines=375> */
[----:B------:R-:W-:Y:S02]  /*2e2d0*/  MUFU.EX2 R38, R163 ;  /* 0x000000a300267308 */ /* 0x000fe40000000800 */
[----:B------:R-:W2:Y:S02]  /*2e2e0*/  LDSM.16.MT88.4 R60, [R180+0x10800] ;  /* 0x01080000b43c783b */ /* 0x000ea40000004200 */
[----:B------:R-:W-:Y:S01]  /*2e2f0*/  FADD.FTZ R2, R139, R2 ;  /* 0x000000028b027221 */ /* 0x000fe20000010000 */
[C---:B---3--:R-:W-:Y:S05]  /*2e300*/  HMMA.16816.F32 R28, R48.reuse, R40, R28 ;  /* 0x00000028301c723c */ /* 0x048fea000000181c */
[----:B------:R3:W-:Y:S01]  /*2e310*/  MUFU.EX2 R139, R162 ;  /* 0x000000a2008b7308 */ /* 0x0007e20000000800 */
[----:B------:R-:W-:Y:S01]  /*2e320*/  FADD.FTZ R0, R73, R0 ;  /* 0x0000000049007221 */ /* 0x000fe20000010000 */
[----:B------:R-:W-:Y:S01]  /*2e330*/  HMMA.16816.F32 R32, R48, R42, R32 ;  /* 0x0000002a3020723c */ /* 0x000fe20000001820 */
[----:B------:R-:W2:Y:S03]  /*2e340*/  LDSM.16.MT88.4 R48, [R178+0x11000] ;  /* 0x01100000b230783b */ /* 0x000ea60000004200 */
[----:B------:R-:W-:Y:S01]  /*2e350*/  FADD.FTZ R2, R136, R2 ;  /* 0x0000000288027221 */ /* 0x000fe20000010000 */
[----:B------:R-:W-:Y:S01]  /*2e360*/  FADD.FTZ R0, R72, R0 ;  /* 0x0000000048007221 */ /* 0x000fe20000010000 */
[----:B------:R-:W-:Y:S02]  /*2e370*/  F2FP.F16.F32.PACK_AB R46, R77, R78 ;  /* 0x0000004e4d2e723e */ /* 0x000fe400000000ff */
[----:B------:R-:W-:Y:S03]  /*2e380*/  MUFU.EX2 R73, R120 ;  /* 0x0000007800497308 */ /* 0x000fe60000000800 */
[----:B------:R-:W-:Y:S01]  /*2e390*/  FADD.FTZ R2, R122, R2 ;  /* 0x000000027a027221 */ /* 0x000fe20000010000 */
[----:B------:R-:W-:Y:S01]  /*2e3a0*/  FADD.FTZ R37, R70, R0 ;  /* 0x0000000046257221 */ /* 0x000fe20000010000 */
[----:B----4-:R-:W-:Y:S01]  /*2e3b0*/  F2FP.F16.F32.PACK_AB R41, R68, R71 ;  /* 0x000000474429723e */ /* 0x010fe200000000ff */
[C---:B-----5:R-:W-:Y:S01]  /*2e3c0*/  HMMA.16816.F32 R4, R44.reuse, R56, R4 ;  /* 0x000000382c04723c */ /* 0x060fe20000001804 */
[----:B---3--:R-:W-:Y:S03]  /*2e3d0*/  LDSM.16.MT88.4 R160, [R178+0x11800] ;  /* 0x01180000b2a0783b */ /* 0x008fe60000004200 */
[----:B------:R-:W3:Y:S01]  /*2e3e0*/  MUFU.EX2 R72, R121 ;  /* 0x0000007900487308 */ /* 0x000ee20000000800 */
[----:B------:R-:W-:Y:S01]  /*2e3f0*/  FADD.FTZ R0, R118, R2 ;  /* 0x0000000276007221 */ /* 0x000fe20000010000 */
[C---:B------:R-:W-:Y:S03]  /*2e400*/  HMMA.16816.F32 R8, R44.reuse, R58, R8 ;  /* 0x0000003a2c08723c */ /* 0x040fe60000001808 */
[----:B------:R-:W-:Y:S05]  /*2e410*/  LDSM.16.MT88.4 R56, [R179+0x11000] ;  /* 0x01100000b338783b */ /* 0x000fea0000004200 */
[----:B------:R-:W4:Y:S03]  /*2e420*/  MUFU.EX2 R70, R159 ;  /* 0x0000009f00467308 */ /* 0x000f260000000800 */
        /* <DEDUP_REMOVED lines=23> */
[----:B---3--:R-:W-:Y:S02]  /*2e5a0*/  F2FP.F16.F32.PACK_AB R42, R72, R73 ;  /* 0x00000049482a723e */ /* 0x008fe400000000ff */
[----:B------:R-:W-:Y:S01]  /*2e5b0*/  FADD.FTZ R2, R106, R2 ;  /* 0x000000026a027221 */ /* 0x000fe20000010000 */
[----:B------:R-:W-:Y:S01]  /*2e5c0*/  FADD.FTZ R37, R39, R0 ;  /* 0x0000000027257221 */ /* 0x000fe20000010000 */
[----:B------:R-:W-:Y:S01]  /*2e5d0*/  MOV R211, R167 ;  /* 0x000000a700d37202 */ /* 0x000fe20000000f00 */
[----:B------:R-:W-:Y:S01]  /*2e5e0*/  MUFU.EX2 R39, R138 ;  /* 0x0000008a00277308 */ /* 0x000fe20000000800 */
[----:B------:R-:W-:Y:S01]  /*2e5f0*/  FADD.FTZ R0, R94, R2 ;  /* 0x000000025e007221 */ /* 0x000fe20000010000 */
[C---:B------:R-:W-:Y:S05]  /*2e600*/  HMMA.16816.F32 R4, R40.reuse, R48, R4 ;  /* 0x000000302804723c */ /* 0x040fea0000001804 */
[----:B------:R-:W-:Y:S01]  /*2e610*/  FADD.FTZ R0, R91, R0 ;  /* 0x000000005b007221 */ /* 0x000fe20000010000 */
[C---:B------:R-:W-:Y:S01]  /*2e620*/  HMMA.16816.F32 R8, R40.reuse, R50, R8 ;  /* 0x000000322808723c */ /* 0x040fe20000001808 */
[----:B------:R-:W3:Y:S04]  /*2e630*/  LDSM.16.MT88.4 R48, [R180+0x11800] ;  /* 0x01180000b430783b */ /* 0x000ee80000004200 */
[----:B------:R-:W-:Y:S01]  /*2e640*/  FADD.FTZ R0, R90, R0 ;  /* 0x000000005a007221 */ /* 0x000fe20000010000 */
[C---:B-1----:R-:W-:Y:S01]  /*2e650*/  HMMA.16816.F32 R12, R40.reuse, R52, R12 ;  /* 0x00000034280c723c */ /* 0x042fe2000000180c */
[----:B------:R-:W-:Y:S04]  /*2e660*/  MUFU.EX2 R52, R135 ;  /* 0x0000008700347308 */ /* 0x000fe80000000800 */
[----:B------:R-:W-:Y:S01]  /*2e670*/  FADD.FTZ R0, R89, R0 ;  /* 0x0000000059007221 */ /* 0x000fe20000010000 */
[C---:B------:R-:W-:Y:S05]  /*2e680*/  HMMA.16816.F32 R16, R40.reuse, R54, R16 ;  /* 0x000000362810723c */ /* 0x040fea0000001810 */
[----:B------:R-:W1:Y:S01]  /*2e690*/  MUFU.EX2 R53, R125 ;  /* 0x0000007d00357308 */ /* 0x000e620000000800 */
        /* <DEDUP_REMOVED lines=8> */
[----:B----4-:R-:W-:Y:S01]  /*2e720*/  FADD.FTZ R0, R70, R37 ;  /* 0x0000002546007221 */ /* 0x010fe20000010000 */
[----:B------:R-:W-:Y:S01]  /*2e730*/  FADD.FTZ R2, R84, R2 ;  /* 0x0000000254027221 */ /* 0x000fe20000010000 */
[----:B-1----:R-:W-:Y:S04]  /*2e740*/  F2FP.F16.F32.PACK_AB R136, R53, R60 ;  /* 0x0000003c3588723e */ /* 0x002fe800000000ff */
[----:B------:R-:W-:Y:S01]  /*2e750*/  FADD.FTZ R0, R137, R0 ;  /* 0x0000000089007221 */ /* 0x000fe20000010000 */
[----:B------:R-:W-:Y:S01]  /*2e760*/  FADD.FTZ R2, R81, R2 ;  /* 0x0000000251027221 */ /* 0x000fe20000010000 */
[----:B------:R-:W-:Y:S02]  /*2e770*/  F2FP.F16.F32.PACK_AB R137, R137, R70 ;  /* 0x000000468989723e */ /* 0x000fe400000000ff */
[----:B------:R-:W-:Y:S01]  /*2e780*/  FADD.FTZ R0, R38, R0 ;  /* 0x0000000026007221 */ /* 0x000fe20000010000 */
[----:B------:R-:W-:Y:S01]  /*2e790*/  FADD.FTZ R2, R83, R2 ;  /* 0x0000000253027221 */ /* 0x000fe20000010000 */
[----:B------:R-:W-:Y:S02]  /*2e7a0*/  F2FP.F16.F32.PACK_AB R138, R39, R52 ;  /* 0x00000034278a723e */ /* 0x000fe400000000ff */
[C---:B------:R-:W-:Y:S01]  /*2e7b0*/  FADD.FTZ R0, R139.reuse, R0 ;  /* 0x000000008b007221 */ /* 0x040fe20000010000 */
[----:B------:R-:W-:Y:S02]  /*2e7c0*/  F2FP.F16.F32.PACK_AB R139, R139, R38 ;  /* 0x000000268b8b723e */ /* 0x000fe400000000ff */
[----:B------:R-:W-:Y:S02]  /*2e7d0*/  MOV R216, R166 ;  /* 0x000000a600d87202 */ /* 0x000fe40000000f00 */
[----:B------:R1:W-:Y:S01]  /*2e7e0*/  STL [R1+0x8], R0 ;  /* 0x0000080001007387 */ /* 0x0003e20000100800 */
[-C--:B------:R-:W-:Y:S02]  /*2e7f0*/  MOV R37, R3.reuse ;  /* 0x0000000300257202 */ /* 0x080fe40000000f00 */
[C---:B------:R-:W-:Y:S05]  /*2e800*/  HMMA.16816.F32 R164, R136.reuse, R160, R4 ;  /* 0x000000a088a4723c */ /* 0x040fea0000001804 */
[----:B------:R-:W-:Y:S01]  /*2e810*/  ISETP.GT.AND P0, PT, R211, R216, PT ;  /* 0x000000d8d300720c */ /* 0x000fe20003f04270 */
[C---:B------:R-:W-:Y:S05]  /*2e820*/  HMMA.16816.F32 R160, R136.reuse, R162, R8 ;  /* 0x000000a288a0723c */ /* 0x040fea0000001808 */
[----:B------:R-:W-:Y:S01]  /*2e830*/  MOV R134, R3 ;  /* 0x0000000300867202 */ /* 0x000fe20000000f00 */
[C---:B------:R-:W-:Y:S05]  /*2e840*/  HMMA.16816.F32 R156, R136.reuse, R152, R12 ;  /* 0x00000098889c723c */ /* 0x040fea000000180c */
[----:B------:R-:W-:Y:S01]  /*2e850*/  MOV R135, R36 ;  /* 0x0000002400877202 */ /* 0x000fe20000000f00 */
        /* <DEDUP_REMOVED lines=17> */
[----:B------:R-:W-:Y:S05]  /*2e970*/  FADD.FTZ R0, R39, R0 ;  /* 0x0000000027007221 */ /* 0x000fea0000010000 */
[----:B------:R4:W-:Y:S01]  /*2e980*/  STL [R1+0xc], R0 ;  /* 0x00000c0001007387 */ /* 0x0009e20000100800 */
[----:B------:R-:W-:Y:S05]  /*2e990*/  @P0 BRA `(.L_x_2192) ;  /* 0xffffff8800a00947 */ /* 0x000fea000383ffff */
.L_x_2183:
[----:B------:R3:W5:Y:S04]  /*2e9a0*/  LDL R7, [R1+0xc] ;  /* 0x00000c0001077983 */ /* 0x0007680000100800 */
[----:B------:R3:W5:Y:S01]  /*2e9b0*/  LDL R6, [R1+0x8] ;  /* 0x0000080001067983 */ /* 0x0007620000100800 */
[----:B------:R-:W1:Y:S01]  /*2e9c0*/  LDC.64 R46, c[0x0][0x208] ;  /* 0x00008200ff2e7b82 */ /* 0x000e620000000a00 */
[----:B--2---:R-:W2:Y:S07]  /*2e9d0*/  S2R R3, SR_TID.X ;  /* 0x0000000000037919 */ /* 0x004eae0000002100 */
[----:B------:R-:W3:Y:S01]  /*2e9e0*/  LDC.64 R48, c[0x0][0x198] ;  /* 0x00006600ff307b82 */ /* 0x000ee20000000a00 */
[----:B-1----:R-:W-:-:S02]  /*2e9f0*/  R2UR UR4, R46 ;  /* 0x000000002e0472ca */ /* 0x002fc400000e0000 */
[----:B------:R-:W-:Y:S02]  /*2ea00*/  R2UR UR5, R47 ;  /* 0x000000002f0572ca */ /* 0x000fe400000e0000 */
[----:B--2---:R-:W-:-:S04]  /*2ea10*/  SHF.R.S32.HI R10, RZ, 0x1f, R3 ;  /* 0x0000001fff0a7819 */ /* 0x004fc80000011403 */
[----:B----4-:R-:W-:-:S07]  /*2ea20*/  LEA.HI R0, R10, R3, RZ, 0x5 ;  /* 0x000000030a007211 */ /* 0x010fce00078f28ff */
[----:B---3--:R1:W5:Y:S01]  /*2ea30*/  LD.E R15, desc[UR4][R48.64+0xd8] ;  /* 0x0000d804300f7980 */ /* 0x008362000c101900 */
        /* <DEDUP_REMOVED lines=9> */
[----:B-----5:R-:W2:Y:S04]  /*2ead0*/  SHFL.BFLY PT, R5, R7, 0x2, 0x1f ;  /* 0x0c401f0007057f89 */ /* 0x020ea800000e0000 */
[----:B------:R-:W3:Y:S01]  /*2eae0*/  SHFL.BFLY PT, R2, R6, 0x2, 0x1f ;  /* 0x0c401f0006027f89 */ /* 0x000ee200000e0000 */
[----:B--2---:R-:W-:Y:S01]  /*2eaf0*/  FADD.FTZ R5, R5, R7 ;  /* 0x0000000705057221 */ /* 0x004fe20000010000 */
[----:B---3--:R-:W-:-:S04]  /*2eb00*/  FADD.FTZ R2, R2, R6 ;  /* 0x0000000602027221 */ /* 0x008fc80000010000 */
[----:B------:R-:W2:Y:S04]  /*2eb10*/  SHFL.BFLY PT, R11, R5, 0x1, 0x1f ;  /* 0x0c201f00050b7f89 */ /* 0x000ea800000e0000 */
[----:B------:R3:W4:Y:S01]  /*2eb20*/  SHFL.BFLY PT, R14, R2, 0x1, 0x1f ;  /* 0x0c201f00020e7f89 */ /* 0x00072200000e0000 */
[----:B--2---:R-:W-:-:S07]  /*2eb30*/  FADD.FTZ R11, R5, R11 ;  /* 0x0000000b050b7221 */ /* 0x004fce0000010000 */
.L_x_2200:
[----:B------:R-:W2:Y:S01]  /*2eb40*/  S2R R18, SR_TID.X ;  /* 0x0000000000127919 */ /* 0x000ea20000002100 */
        /* <DEDUP_REMOVED lines=8> */
[----:B--2---:R-:W-:-:S07]  /*2ebd0*/  SHF.R.S32.HI R19, RZ, 0x1f, R18 ;  /* 0x0000001fff137819 */ /* 0x004fce0000011412 */
[----:B------:R-:W2:Y:S01]  /*2ebe0*/  @P3 MUFU.RCP R3, R14 ;  /* 0x0000000e00033308 */ /* 0x000ea20000001000 */
[----:B------:R-:W-:Y:S01]  /*2ebf0*/  UMOV UR5, 0x400 ;  /* 0x0000040000057882 */ /* 0x000fe20000000000 */
[----:B------:R-:W-:Y:S01]  /*2ec00*/  MOV R7, 0x40 ;  /* 0x0000004000077802 */ /* 0x000fe20000000f00 */
[----:B------:R-:W2:Y:S01]  /*2ec10*/  LDL.LU R20, [R1+0x15c] ;  /* 0x00015c0001147983 */ /* 0x000ea20000300800 */
[CC--:B------:R-:W-:Y:S02]  /*2ec20*/  LEA.HI R4, R19.reuse, R18.reuse, RZ, 0x2 ;  /* 0x0000001213047211 */ /* 0x0c0fe400078f10ff */
[----:B------:R-:W-:Y:S02]  /*2ec30*/  LEA.HI R16, R19, R18, RZ, 0x5 ;  /* 0x0000001213107211 */ /* 0x000fe400078f28ff */
[----:B------:R-:W1:Y:S01]  /*2ec40*/  @P4 MUFU.RCP R0, R11 ;  /* 0x0000000b00004308 */ /* 0x000e620000001000 */
[--C-:B------:R-:W-:Y:S01]  /*2ec50*/  SHF.R.S32.HI R5, RZ, 0x2, R4.reuse ;  /* 0x00000002ff057819 */ /* 0x100fe20000011404 */
[----:B----4-:R-:W-:Y:S01]  /*2ec60*/  ULEA UR4, UR4, UR5, 0x18 ;  /* 0x0000000504047291 */ /* 0x010fe2000f8ec03f */
[----:B---3--:R-:W-:Y:S01]  /*2ec70*/  SHF.R.S32.HI R2, RZ, 0x1f, R4 ;  /* 0x0000001fff027819 */ /* 0x008fe20000011404 */
[----:B------:R3:W5:Y:S01]  /*2ec80*/  LDL R51, [R1+0x160] ;  /* 0x0001600001337983 */ /* 0x0007620000100800 */
[----:B------:R-:W-:-:S02]  /*2ec90*/  LOP3.LUT R4, R4, 0x1ffffffc, RZ, 0xc0, !PT ;  /* 0x1ffffffc04047812 */ /* 0x000fc400078ec0ff */
[----:B------:R-:W-:Y:S02]  /*2eca0*/  LEA.HI R2, R2, R5, RZ, 0x3 ;  /* 0x0000000502027211 */ /* 0x000fe400078f18ff */
[----:B------:R-:W-:Y:S01]  /*2ecb0*/  SHF.R.S32.HI R9, RZ, 0x5, R16 ;  /* 0x00000005ff097819 */ /* 0x000fe20000011410 */
[C---:B--2---:R-:W-:Y:S01]  /*2ecc0*/  FMUL.FTZ R167, R3.reuse, R167 ;  /* 0x000000a703a77220 */ /* 0x044fe20000410000 */
[----:B------:R-:W-:Y:S01]  /*2ecd0*/  LOP3.LUT R2, R2, 0xfffffff8, RZ, 0xc0, !PT ;  /* 0xfffffff802027812 */ /* 0x000fe200078ec0ff */
[C---:B------:R-:W-:Y:S01]  /*2ece0*/  FMUL.FTZ R166, R3.reuse, R166 ;  /* 0x000000a603a67220 */ /* 0x040fe20000410000 */
[----:B------:R-:W-:Y:S01]  /*2ecf0*/  IADD3 R4, -R4, R18, RZ ;  /* 0x0000001204047210 */ /* 0x000fe20007ffe1ff */
[----:B------:R-:W-:Y:S01]  /*2ed00*/  FMUL.FTZ R163, R3, R163 ;  /* 0x000000a303a37220 */ /* 0x000fe20000410000 */
[----:B------:R-:W-:Y:S01]  /*2ed10*/  IADD3 R2, R5, -R2, RZ ;  /* 0x8000000205027210 */ /* 0x000fe20007ffe0ff */
[C---:B------:R-:W-:Y:S01]  /*2ed20*/  FMUL.FTZ R162, R3.reuse, R162 ;  /* 0x000000a203a27220 */ /* 0x040fe20000410000 */
[----:B------:R-:W-:Y:S01]  /*2ed30*/  FMUL.FTZ R159, R3, R159 ;  /* 0x0000009f039f7220 */ /* 0x000fe20000410000 */
        /* <DEDUP_REMOVED lines=23> */
[----:B-1----:R-:W-:Y:S01]  /*2eeb0*/  FMUL.FTZ R164, R0, R164 ;  /* 0x000000a400a47220 */ /* 0x002fe20000410000 */
        /* <DEDUP_REMOVED lines=35> */
[----:B--2---:R-:W-:-:S03]  /*2f0f0*/  IMAD.IADD R3, R7, 0x1, R0 ;  /* 0x0000000107037824 */ /* 0x004fc600078e0200 */
[----:B------:R-:W-:Y:S04]  /*2f100*/  STS.64 [R2], R144 ;  /* 0x0000009002007388 */ /* 0x000fe80000000a00 */
[----:B------:R2:W-:Y:S04]  /*2f110*/  STS.64 [R2+0x800], R146 ;  /* 0x0008009202007388 */ /* 0x0005e80000000a00 */
[----:B------:R-:W-:Y:S04]  /*2f120*/  STS.64 [R3], R140 ;  /* 0x0000008c03007388 */ /* 0x000fe80000000a00 */
[----:B------:R4:W-:Y:S01]  /*2f130*/  STS.64 [R3+0x800], R142 ;  /* 0x0008008e03007388 */ /* 0x0009e20000000a00 */
[----:B-1----:R-:W-:-:S05]  /*2f140*/  IADD3 R0, R7, R2, RZ ;  /* 0x0000000207007210 */ /* 0x002fca0007ffe0ff */
[----:B------:R-:W-:Y:S04]  /*2f150*/  STS.64 [R0], R136 ;  /* 0x0000008800007388 */ /* 0x000fe80000000a00 */
[----:B------:R1:W-:Y:S04]  /*2f160*/  STS.64 [R0+0x800], R138 ;  /* 0x0008008a00007388 */ /* 0x0003e80000000a00 */
[----:B------:R-:W3:Y:S04]  /*2f170*/  LD.E.64 R12, desc[UR12][R48.64+0xb0] ;  /* 0x0000b00c300c7980 */ /* 0x000ee8000c101b00 */
[----:B------:R-:W3:Y:S01]  /*2f180*/  LD.E R8, desc[UR10][R48.64+0x60] ;  /* 0x0000600a30087980 */ /* 0x000ee2000c101900 */
[----:B--2---:R-:W-:Y:S01]  /*2f190*/  @P4 MUFU.LG2 R2, R11 ;  /* 0x0000000b00024308 */ /* 0x004fe20000000c00 */
[----:B------:R-:W-:Y:S01]  /*2f1a0*/  MOV R45, 0xff800000 ;  /* 0xff800000002d7802 */ /* 0x000fe20000000f00 */
[----:B------:R-:W-:Y:S01]  /*2f1b0*/  IMAD.MOV.U32 R44, RZ, RZ, -0x800000 ;  /* 0xff800000ff2c7424 */ /* 0x000fe200078e00ff */
[----:B------:R-:W2:Y:S01]  /*2f1c0*/  S2R R50, SR_CTAID.X ;  /* 0x0000000000327919 */ /* 0x000ea20000002500 */
[----:B----4-:R-:W-:-:S02]  /*2f1d0*/  LOP3.LUT R3, R16, 0xffffffe0, RZ, 0xc0, !PT ;  /* 0xffffffe010037812 */ /* 0x010fc400078ec0ff */
[----:B------:R-:W-:Y:S02]  /*2f1e0*/  SHF.R.S32.HI R7, RZ, 0x1f, R9 ;  /* 0x0000001fff077819 */ /* 0x000fe40000011409 */
[----:B------:R-:W4:Y:S01]  /*2f1f0*/  @P3 MUFU.LG2 R5, R14 ;  /* 0x0000000e00053308 */ /* 0x000f220000000c00 */
[----:B------:R-:W-:Y:S02]  /*2f200*/  R2UR UR14, R46 ;  /* 0x000000002e0e72ca */ /* 0x000fe400000e0000 */
[----:B------:R-:W-:Y:S02]  /*2f210*/  R2UR UR15, R47 ;  /* 0x000000002f0f72ca */ /* 0x000fe400000e0000 */
[----:B------:R-:W-:-:S04]  /*2f220*/  IADD3 R6, -R3, R18, RZ ;  /* 0x0000001203067210 */ /* 0x000fc80007ffe1ff */
[----:B------:R-:W-:Y:S02]  /*2f230*/  LOP3.LUT P0, RZ, R6, 0x3, RZ, 0xc0, !PT ;  /* 0x0000000306ff7812 */ /* 0x000fe4000780c0ff */
[----:B-1----:R-:W-:-:S04]  /*2f240*/  LEA.HI R0, R19, R18, RZ, 0x4 ;  /* 0x0000001213007211 */ /* 0x002fc800078f20ff */
[----:B------:R-:W-:Y:S01]  /*2f250*/  LOP3.LUT R0, R0, 0xfffffff0, RZ, 0xc0, !PT ;  /* 0xfffffff000007812 */ /* 0x000fe200078ec0ff */
[----:B----4-:R-:W-:-:S04]  /*2f260*/  @P3 FMUL.FTZ R5, R5, 0.69314718246459960938 ;  /* 0x3f31721805053820 */ /* 0x010fc80000410000 */
[----:B------:R-:W-:Y:S02]  /*2f270*/  IMAD.IADD R11, R18, 0x1, -R0 ;  /* 0x00000001120b7824 */ /* 0x000fe400078e0a00 */
[----:B------:R-:W-:Y:S01]  /*2f280*/  @P4 FMUL.FTZ R0, R2, 0.69314718246459960938 ;  /* 0x3f31721802004820 */ /* 0x000fe20000410000 */
[----:B------:R-:W-:Y:S02]  /*2f290*/  IMAD.SHL.U32 R2, R10, 0x40, RZ ;  /* 0x000000400a027824 */ /* 0x000fe400078e00ff */
[----:B------:R-:W-:Y:S01]  /*2f2a0*/  @P3 FFMA.FTZ R44, R15, R37, R5 ;  /* 0x000000250f2c3223 */ /* 0x000fe20000010005 */
[----:B------:R-:W-:Y:S01]  /*2f2b0*/  LEA.HI R4, R11, R11, RZ, 0x1 ;  /* 0x0000000b0b047211 */ /* 0x000fe200078f08ff */
[----:B------:R-:W-:Y:S01]  /*2f2c0*/  @P4 FFMA.FTZ R45, R15, R36, R0 ;  /* 0x000000240f2d4223 */ /* 0x000fe20000010000 */
[----:B------:R-:W-:Y:S02]  /*2f2d0*/  LOP3.LUT R0, R2, 0x1c0, RZ, 0xc0, !PT ;  /* 0x000001c002007812 */ /* 0x000fe400078ec0ff */
[----:B------:R-:W-:-:S04]  /*2f2e0*/  SHF.L.U32 R2, R4, 0x2, RZ ;  /* 0x0000000204027819 */ /* 0x000fc800000006ff */
[----:B------:R-:W-:Y:S02]  /*2f2f0*/  LOP3.LUT R2, R0, 0x38, R2, 0xf8, !PT ;  /* 0x0000003800027812 */ /* 0x000fe400078ef802 */
[----:B------:R-:W-:-:S04]  /*2f300*/  SHF.R.U32.HI R0, RZ, 0x3, R0 ;  /* 0x00000003ff007819 */ /* 0x000fc80000011600 */
[----:B------:R-:W-:Y:S02]  /*2f310*/  LOP3.LUT R5, R2, R0, RZ, 0x3c, !PT ;  /* 0x0000000002057212 */ /* 0x000fe400078e3cff */
[----:B------:R-:W-:Y:S01]  /*2f320*/  LOP3.LUT R0, R4, 0xffffffe, RZ, 0xc0, !PT ;  /* 0x0ffffffe04007812 */ /* 0x000fe200078ec0ff */
[----:B--2---:R-:W-:Y:S01]  /*2f330*/  IMAD.SHL.U32 R4, R50, 0x40, RZ ;  /* 0x0000004032047824 */ /* 0x004fe200078e00ff */
[----:B------:R-:W-:Y:S02]  /*2f340*/  LEA.HI R2, R7, R9, RZ, 0x2 ;  /* 0x0000000907027211 */ /* 0x000fe400078f10ff */
[----:B------:R1:W5:Y:S01]  /*2f350*/  LD.E R7, desc[UR14][R48.64+0xcc] ;  /* 0x0000cc0e30077980 */ /* 0x000362000c101900 */
[----:B------:R-:W-:Y:S01]  /*2f360*/  IMAD.IADD R0, R11, 0x1, -R0 ;  /* 0x000000010b007824 */ /* 0x000fe200078e0a00 */
[----:B------:R-:W-:-:S04]  /*2f370*/  LOP3.LUT R2, R2, 0xffffffc, RZ, 0xc0, !PT ;  /* 0x0ffffffc02027812 */ /* 0x000fc800078ec0ff */
[----:B------:R-:W-:Y:S02]  /*2f380*/  IADD3 R2, R9, -R2, RZ ;  /* 0x8000000209027210 */ /* 0x000fe40007ffe0ff */
[----:B------:R-:W-:Y:S02]  /*2f390*/  LEA R0, R0, R5, 0x2 ;  /* 0x0000000500007211 */ /* 0x000fe400078e10ff */
[----:B------:R-:W-:Y:S02]  /*2f3a0*/  LEA R2, R2, R17, 0x4 ;  /* 0x0000001102027211 */ /* 0x000fe400078e20ff */
[----:B------:R-:W-:Y:S01]  /*2f3b0*/  LEA R0, R0, UR4, 0x2 ;  /* 0x0000000400007c11 */ /* 0x000fe2000f8e10ff */
[----:B------:R-:W-:Y:S01]  /*2f3c0*/  BSSY B0, `(.L_x_2194) ;  /* 0x000001f000007945 */ /* 0x000fe20003800000 */
[----:B---3--:R-:W-:-:S04]  /*2f3d0*/  IMAD R3, R12, UR8, R21 ;  /* 0x000000080c037c24 */ /* 0x008fc8000f8e0215 */
[----:B------:R-:W-:Y:S02]  /*2f3e0*/  IMAD R3, R3, R8, R20 ;  /* 0x0000000803037224 */ /* 0x000fe400078e0214 */
[----:B------:R1:W5:Y:S02]  /*2f3f0*/  LD.E.64 R8, desc[UR12][R48.64+0x78] ;  /* 0x0000780c30087980 */ /* 0x000364000c101b00 */
[----:B------:R-:W-:Y:S02]  /*2f400*/  IMAD R6, R13, R3, R4 ;  /* 0x000000030d067224 */ /* 0x000fe400078e0204 */
[----:B------:R1:W5:Y:S01]  /*2f410*/  LD.E.64 R4, desc[UR10][R48.64+0xa8] ;  /* 0x0000a80a30047980 */ /* 0x000362000c101b00 */
        /* <DEDUP_REMOVED lines=25> */
.L_x_2195:
[----:B------:R-:W-:Y:S05]  /*2f5b0*/  BSYNC B0 ;  /* 0x0000000000007941 */ /* 0x000fea0003800000 */
.L_x_2194:
[----:B------:R-:W-:Y:S02]  /*2f5c0*/  R2UR UR4, R46 ;  /* 0x000000002e0472ca */ /* 0x000fe400000e0000 */
[----:B------:R-:W-:-:S13]  /*2f5d0*/  R2UR UR5, R47 ;  /* 0x000000002f0572ca */ /* 0x000fda00000e0000 */
[----:B-1----:R-:W2:Y:S01]  /*2f5e0*/  LD.E R0, desc[UR4][R48.64+0xc0] ;  /* 0x0000c00430007980 */ /* 0x002ea2000c101900 */
[----:B------:R-:W-:Y:S01]  /*2f5f0*/  IMAD.SHL.U32 R2, R11, 0x4, RZ ;  /* 0x000000040b027824 */ /* 0x000fe200078e00ff */
[----:B------:R-:W-:Y:S01]  /*2f600*/  MOV R11, 0x1f0 ;  /* 0x000001f0000b7802 */ /* 0x000fe20000000f00 */
[----:B-----5:R-:W-:-:S03]  /*2f610*/  IMAD R5, R50, -0x40, R51 ;  /* 0xffffffc032057824 */ /* 0x020fc600078e0233 */
[--C-:B------:R-:W-:Y:S02]  /*2f620*/  SHF.R.S32.HI R3, RZ, 0x1f, R2.reuse ;  /* 0x0000001fff037819 */ /* 0x100fe40000011402 */
[----:B--2---:R-:W-:Y:S01]  /*2f630*/  ISETP.GE.AND P0, PT, R2, R0, PT ;  /* 0x000000000200720c */ /* 0x004fe20003f06270 */
[C---:B------:R-:W-:Y:S02]  /*2f640*/  VIADD R0, R10.reuse, 0x8 ;  /* 0x000000080a007836 */ /* 0x040fe40000000000 */
[----:B------:R-:W-:-:S03]  /*2f650*/  IMAD.WIDE R2, R10, 0x40, R2 ;  /* 0x000000400a027825 */ /* 0x000fc600078e0202 */
[----:B------:R-:W-:Y:S01]  /*2f660*/  ISETP.GE.OR P6, PT, R0, R5, P0 ;  /* 0x000000050000720c */ /* 0x000fe200007c6670 */
[----:B------:R-:W-:Y:S02]  /*2f670*/  IMAD R0, R6, R7, RZ ;  /* 0x0000000706007224 */ /* 0x000fe400078e02ff */
[C---:B------:R-:W-:Y:S02]  /*2f680*/  VIADD R6, R10.reuse, 0x10 ;  /* 0x000000100a067836 */ /* 0x040fe40000000000 */
[----:B------:R-:W-:Y:S01]  /*2f690*/  VIADD R7, R10, 0x18 ;  /* 0x000000180a077836 */ /* 0x000fe20000000000 */
[----:B------:R-:W-:Y:S02]  /*2f6a0*/  IADD3 R4, P1, R2, R0, RZ ;  /* 0x0000000002047210 */ /* 0x000fe40007f3e0ff */
[----:B------:R-:W-:Y:S01]  /*2f6b0*/  ISETP.GE.OR P5, PT, R6, R5, P0 ;  /* 0x000000050600720c */ /* 0x000fe200007a6670 */
[----:B------:R-:W-:Y:S01]  /*2f6c0*/  VIADD R6, R10, 0x20 ;  /* 0x000000200a067836 */ /* 0x000fe20000000000 */
[----:B------:R-:W-:-:S02]  /*2f6d0*/  LEA.HI.X.SX32 R0, R0, R3, 0x1, P1 ;  /* 0x0000000300007211 */ /* 0x000fc400008f0eff */
[----:B------:R-:W-:Y:S02]  /*2f6e0*/  LEA R2, P1, R4, R8, 0x2 ;  /* 0x0000000804027211 */ /* 0x000fe400078210ff */
[----:B------:R-:W-:Y:S02]  /*2f6f0*/  @!P6 R2UR UR4, R46 ;  /* 0x000000002e04e2ca */ /* 0x000fe400000e0000 */
[----:B------:R-:W-:Y:S02]  /*2f700*/  @!P6 R2UR UR5, R47 ;  /* 0x000000002f05e2ca */ /* 0x000fe400000e0000 */
[----:B------:R-:W-:Y:S01]  /*2f710*/  LEA.HI.X R3, R4, R9, R0, 0x2, P1 ;  /* 0x0000000904037211 */ /* 0x000fe200008f1400 */
[C---:B------:R-:W-:Y:S01]  /*2f720*/  VIADD R4, R10.reuse, 0x28 ;  /* 0x000000280a047836 */ /* 0x040fe20000000000 */
[-C--:B------:R-:W-:Y:S01]  /*2f730*/  ISETP.GE.OR P4, PT, R7, R5.reuse, P0 ;  /* 0x000000050700720c */ /* 0x080fe20000786670 */
[----:B------:R-:W-:Y:S01]  /*2f740*/  VIADD R0, R10, 0x30 ;  /* 0x000000300a007836 */ /* 0x000fe20000000000 */
[----:B------:R-:W-:-:S02]  /*2f750*/  ISETP.GE.OR P3, PT, R6, R5, P0 ;  /* 0x000000050600720c */ /* 0x000fc40000766670 */
[-C--:B------:R-:W-:Y:S01]  /*2f760*/  ISETP.GE.OR P2, PT, R4, R5.reuse, P0 ;  /* 0x000000050400720c */ /* 0x080fe20000746670 */
[----:B------:R-:W-:Y:S01]  /*2f770*/  IMAD.MOV.U32 R4, RZ, RZ, R11 ;  /* 0x000000ffff047224 */ /* 0x000fe200078e000b */
[-C--:B------:R-:W-:Y:S02]  /*2f780*/  ISETP.GE.OR P1, PT, R0, R5.reuse, P0 ;  /* 0x000000050000720c */ /* 0x080fe40000726670 */
[----:B------:R-:W-:Y:S01]  /*2f790*/  @!P5 R2UR UR16, R46 ;  /* 0x000000002e10d2ca */ /* 0x000fe200000e0000 */
[----:B---3--:R-:W-:Y:S01]  /*2f7a0*/  @!P6 ST.E.128 desc[UR4][R2.64+0x800], R36 ;  /* 0x000800240200e985 */ /* 0x008fe2000c101d04 */
[C---:B------:R-:W-:Y:S01]  /*2f7b0*/  ISETP.GE.OR P6, PT, R10.reuse, R5, P0 ;  /* 0x000000050a00720c */ /* 0x040fe200007c6670 */
[----:B------:R-:W-:Y:S01]  /*2f7c0*/  VIADD R10, R10, 0x38 ;  /* 0x000000380a0a7836 */ /* 0x000fe20000000000 */
[----:B------:R-:W-:Y:S02]  /*2f7d0*/  @!P5 R2UR UR17, R47 ;  /* 0x000000002f11d2ca */ /* 0x000fe400000e0000 */
[----:B------:R-:W-:-:S02]  /*2f7e0*/  @!P4 R2UR UR14, R46 ;  /* 0x000000002e0ec2ca */ /* 0x000fc400000e0000 */
[C---:B------:R-:W-:Y:S02]  /*2f7f0*/  @!P4 R2UR UR15, R47.reuse ;  /* 0x000000002f0fc2ca */ /* 0x040fe400000e0000 */
[C---:B------:R-:W-:Y:S02]  /*2f800*/  @!P3 R2UR UR12, R46.reuse ;  /* 0x000000002e0cb2ca */ /* 0x040fe400000e0000 */
[C---:B------:R-:W-:Y:S02]  /*2f810*/  @!P3 R2UR UR13, R47.reuse ;  /* 0x000000002f0db2ca */ /* 0x040fe400000e0000 */
[C---:B------:R-:W-:Y:S02]  /*2f820*/  @!P2 R2UR UR10, R46.reuse ;  /* 0x000000002e0aa2ca */ /* 0x040fe400000e0000 */
[----:B------:R-:W-:Y:S01]  /*2f830*/  @!P2 R2UR UR11, R47 ;  /* 0x000000002f0ba2ca */ /* 0x000fe200000e0000 */
[----:B----4-:R-:W-:Y:S01]  /*2f840*/  @!P5 ST.E.128 desc[UR16][R2.64+0x1000], R32 ;  /* 0x001000200200d985 */ /* 0x010fe2000c101d10 */
[----:B------:R-:W-:-:S02]  /*2f850*/  @!P1 R2UR UR4, R46 ;  /* 0x000000002e0492ca */ /* 0x000fc400000e0000 */
[C---:B------:R-:W-:Y:S01]  /*2f860*/  @!P1 R2UR UR5, R47.reuse ;  /* 0x000000002f0592ca */ /* 0x040fe200000e0000 */
[----:B------:R-:W-:Y:S01]  /*2f870*/  @!P4 ST.E.128 desc[UR14][R2.64+0x1800], R28 ;  /* 0x0018001c0200c985 */ /* 0x000fe2000c101d0e */
[C---:B------:R-:W-:Y:S02]  /*2f880*/  @!P6 R2UR UR20, R46.reuse ;  /* 0x000000002e14e2ca */ /* 0x040fe400000e0000 */
[C---:B------:R-:W-:Y:S01]  /*2f890*/  @!P6 R2UR UR21, R47.reuse ;  /* 0x000000002f15e2ca */ /* 0x040fe200000e0000 */
[----:B------:R-:W-:Y:S01]  /*2f8a0*/  @!P3 ST.E.128 desc[UR12][R2.64+0x2000], R24 ;  /* 0x002000180200b985 */ /* 0x000fe2000c101d0c */
[----:B------:R-:W-:Y:S02]  /*2f8b0*/  @!P6 R2UR UR18, R46 ;  /* 0x000000002e12e2ca */ /* 0x000fe400000e0000 */
[----:B------:R-:W-:Y:S01]  /*2f8c0*/  @!P6 R2UR UR19, R47 ;  /* 0x000000002f13e2ca */ /* 0x000fe200000e0000 */
[----:B------:R-:W-:Y:S01]  /*2f8d0*/  @!P2 ST.E.128 desc[UR10][R2.64+0x2800], R20 ;  /* 0x002800140200a985 */ /* 0x000fe2000c101d0a */
[----:B------:R-:W-:Y:S01]  /*2f8e0*/  ISETP.GE.OR P0, PT, R10, R5, P0 ;  /* 0x000000050a00720c */ /* 0x000fe20000706670 */
[----:B------:R-:W-:-:S02]  /*2f8f0*/  IMAD.MOV.U32 R5, RZ, RZ, 0x0 ;  /* 0x00000000ff057424 */ /* 0x000fc400078e00ff */
[----:B------:R-:W-:Y:S04]  /*2f900*/  @!P1 ST.E.128 desc[UR4][R2.64+0x3000], R16 ;  /* 0x0030001002009985 */ /* 0x000fe8000c101d04 */
[----:B------:R-:W-:Y:S04]  /*2f910*/  @!P6 ST.E.64 desc[UR20][R2.64], R40 ;  /* 0x000000280200e985 */ /* 0x000fe8000c101b14 */
[----:B------:R1:W-:Y:S02]  /*2f920*/  @!P6 ST.E.64 desc[UR18][R2.64+0x8], R42 ;  /* 0x0000082a0200e985 */ /* 0x0003e4000c101b12 */
[----:B-1----:R-:W-:Y:S05]  /*2f930*/  @P0 RET.REL.NODEC R4 `(_ZN5flash24flash_fwd_splitkv_kernelI23Flash_fwd_kernel_traitsILi64ELi64ELi256ELi4ELb0ELb0EN7cutlass6half_tE19Flash_kernel_traitsILi64ELi64ELi256ELi4ES3_EELb1ELb0ELb0ELb0ELb0ELb1ELb1ELb1EEEvNS_16Flash_fwd_paramsE) ;  /* 0xfffffd0404b00950 */ /* 0x002fea0003c3ffff */
[----:B------:R-:W-:Y:S02]  /*2f940*/  R2UR UR4, R46 ;  /* 0x000000002e0472ca */ /* 0x000fe400000e0000 */
[----:B------:R-:W-:-:S13]  /*2f950*/  R2UR UR5, R47 ;  /* 0x000000002f0572ca */ /* 0x000fda00000e0000 */
[----:B------:R1:W-:Y:S02]  /*2f960*/  ST.E.128 desc[UR4][R2.64+0x3800], R12 ;  /* 0x0038000c02007985 */ /* 0x0003e4000c101d04 */
[----:B-1----:R-:W-:Y:S02]  /*2f970*/  IMAD.MOV.U32 R2, RZ, RZ, R11 ;  /* 0x000000ffff027224 */ /* 0x002fe400078e000b */
[----:B------:R-:W-:-:S04]  /*2f980*/  IMAD.MOV.U32 R3, RZ, RZ, 0x0 ;  /* 0x00000000ff037424 */ /* 0x000fc800078e00ff */
[----:B------:R-:W-:Y:S05]  /*2f990*/  RET.REL.NODEC R2 `(_ZN5flash24flash_fwd_splitkv_kernelI23Flash_fwd_kernel_traitsILi64ELi64ELi256ELi4ELb0ELb0EN7cutlass6half_tE19Flash_kernel_traitsILi64ELi64ELi256ELi4ES3_EELb1ELb0ELb0ELb0ELb0ELb1ELb1ELb1EEEvNS_16Flash_fwd_paramsE) ;  /* 0xfffffd0402987950 */ /* 0x000fea0003c3ffff */
.L_x_2193:
[----:B------:R-:W-:Y:S01]  /*2f9a0*/  IMAD.MOV.U32 R0, RZ, RZ, 0x2 ;  /* 0x00000002ff007424 */ /* 0x000fe200078e00ff */
[----:B-----5:R-:W-:Y:S01]  /*2f9b0*/  MOV R2, R7 ;  /* 0x0000000700027202 */ /* 0x020fe20000000f00 */
[----:B------:R-:W-:Y:S01]  /*2f9c0*/  IMAD.MOV.U32 R4, RZ, RZ, -0x1 ;  /* 0xffffffffff047424 */ /* 0x000fe200078e00ff */
[----:B------:R-:W-:-:S07]  /*2f9d0*/  MOV R3, 0x1f ;  /* 0x0000001f00037802 */ /* 0x000fce0000000f00 */
[----:B-1----:R-:W-:Y:S05]  /*2f9e0*/  WARPSYNC.COLLECTIVE R4, `(.L_x_2196) ;  /* 0x0000000004087348 */ /* 0x002fea0003c00000 */
[----:B------:R2:W3:Y:S02]  /*2f9f0*/  SHFL.BFLY P0, R0, R2, R0, R3 ;  /* 0x0c00000002007389 */ /* 0x0004e40000000003 */
[----:B-123--:R-:W-:Y:S01]  /*2fa00*/  ENDCOLLECTIVE ;  /* 0x000000000000791b */ /* 0x00efe20003800000 */
.L_x_2196:
[----:B------:R-:W-:Y:S02]  /*2fa10*/  MOV R5, R0 ;  /* 0x0000000000057202 */ /* 0x000fe40000000f00 */
[----:B------:R-:W-:-:S03]  /*2fa20*/  MOV R0, 0x1 ;  /* 0x0000000100007802 */ /* 0x000fc60000000f00 */
[----:B------:R-:W-:-:S04]  /*2fa30*/  FADD.FTZ R5, R5, R7 ;  /* 0x0000000705057221 */ /* 0x000fc80000010000 */
[----:B------:R-:W-:-:S07]  /*2fa40*/  IMAD.MOV.U32 R2, RZ, RZ, R5 ;  /* 0x000000ffff027224 */ /* 0x000fce00078e0005 */
[----:B------:R-:W-:Y:S05]  /*2fa50*/  WARPSYNC.COLLECTIVE R4, `(.L_x_2197) ;  /* 0x0000000004087348 */ /* 0x000fea0003c00000 */
[----:B------:R1:W2:Y:S02]  /*2fa60*/  SHFL.BFLY P0, R0, R2, R0, R3 ;  /* 0x0c00000002007389 */ /* 0x0002a40000000003 */
[----:B-12---:R-:W-:Y:S01]  /*2fa70*/  ENDCOLLECTIVE ;  /* 0x000000000000791b */ /* 0x006fe20003800000 */
.L_x_2197:
[----:B------:R-:W-:Y:S01]  /*2fa80*/  IMAD.MOV.U32 R11, RZ, RZ, R0 ;  /* 0x000000ffff0b7224 */ /* 0x000fe200078e0000 */
[----:B------:R-:W-:Y:S02]  /*2fa90*/  MOV R0, 0x2 ;  /* 0x0000000200007802 */ /* 0x000fe40000000f00 */
[----:B------:R-:W-:Y:S01]  /*2faa0*/  MOV R2, R6 ;  /* 0x0000000600027202 */ /* 0x000fe20000000f00 */
[----:B------:R-:W-:-:S07]  /*2fab0*/  FADD.FTZ R11, R5, R11 ;  /* 0x0000000b050b7221 */ /* 0x000fce0000010000 */
[----:B------:R-:W-:Y:S05]  /*2fac0*/  WARPSYNC.COLLECTIVE R4, `(.L_x_2198) ;  /* 0x0000000004087348 */ /* 0x000fea0003c00000 */
[----:B------:R1:W2:Y:S02]  /*2fad0*/  SHFL.BFLY P0, R0, R2, R0, R3 ;  /* 0x0c00000002007389 */ /* 0x0002a40000000003 */
[----:B-12---:R-:W-:Y:S01]  /*2fae0*/  ENDCOLLECTIVE ;  /* 0x000000000000791b */ /* 0x006fe20003800000 */
.L_x_2198:
[----:B------:R-:W-:Y:S01]  /*2faf0*/  IMAD.MOV.U32 R2, RZ, RZ, R0 ;  /* 0x000000ffff027224 */ /* 0x000fe200078e0000 */
[----:B------:R-:W-:-:S03]  /*2fb00*/  MOV R0, 0x1 ;  /* 0x0000000100007802 */ /* 0x000fc60000000f00 */
[----:B------:R-:W-:-:S07]  /*2fb10*/  FADD.FTZ R2, R2, R6 ;  /* 0x0000000602027221 */ /* 0x000fce0000010000 */
[----:B------:R-:W-:Y:S05]  /*2fb20*/  WARPSYNC.COLLECTIVE R4, `(.L_x_2199) ;  /* 0x0000000004087348 */ /* 0x000fea0003c00000 */
[----:B------:R1:W2:Y:S02]  /*2fb30*/  SHFL.BFLY P0, R0, R2, R0, R3 ;  /* 0x0c00000002007389 */ /* 0x0002a40000000003 */
[----:B-12---:R-:W-:Y:S01]  /*2fb40*/  ENDCOLLECTIVE ;  /* 0x000000000000791b */ /* 0x006fe20003800000 */
.L_x_2199:
[----:B------:R-:W-:Y:S01]  /*2fb50*/  MOV R14, R0 ;  /* 0x00000000000e7202 */ /* 0x000fe20000000f00 */
[----:B------:R-:W-:Y:S06]  /*2fb60*/  BRA `(.L_x_2200) ;  /* 0xffffffec00f47947 */ /* 0x000fec000383ffff */
.L_x_2201:
        /* <DEDUP_REMOVED lines=9> */
.L_x_7849:


//--------------------- .text._ZN5flash24flash_fwd_splitkv_kernelI23Flash_fwd_kernel_traitsILi64ELi64ELi256ELi4ELb0ELb0EN7cutlass6half_tE19Flash_kernel_traitsILi64ELi64ELi256ELi4ES3_EELb1ELb0ELb0ELb1ELb1ELb0ELb0ELb0EEEvNS_16Flash_fwd_paramsE --------------------------
	.section	.text._ZN5flash24flash_fwd_splitkv_kernelI23Flash_fwd_kernel_traitsILi64ELi64ELi256ELi4ELb0ELb0EN7cutlass6half_tE19Flash_kernel_traitsILi64ELi64ELi256ELi4ES3_EELb1ELb0ELb0ELb1ELb1ELb0ELb0ELb0EEEvNS_16Flash_fwd_paramsE,"ax",@progbits
	.align	128
        .global         _ZN5flash24flash_fwd_splitkv_kernelI23Flash_fwd_kernel_traitsILi64ELi64ELi256ELi4ELb0ELb0EN7cutlass6half_tE19Flash_kernel_traitsILi64ELi64ELi256ELi4ES3_EELb1ELb0ELb0ELb1ELb1ELb0ELb0ELb0EEEvNS_16Flash_fwd_paramsE
        .type           _ZN5flash24flash_fwd_splitkv_kernelI23Flash_fwd_kernel_traitsILi64ELi64ELi256ELi4ELb0ELb0EN7cutlass6half_tE19Flash_kernel_traitsILi64ELi64ELi256ELi4ES3_EELb1ELb0ELb0ELb1ELb1ELb0ELb0ELb0EEEvNS_16Flash_fwd_paramsE,@function
        .size           _ZN5flash24flash_fwd_splitkv_kernelI23Flash_fwd_kernel_traitsILi64ELi64ELi256ELi4ELb0ELb0EN7cutlass6half_tE19Flash_kernel_traitsILi64ELi64ELi256ELi4ES3_EELb1ELb0ELb0ELb1ELb1ELb0ELb0ELb0EEEvNS_16Flash_fwd_paramsE,(.L_x_7890 - _ZN5flash24flash_fwd_splitkv_kernelI23Flash_fwd_kernel_traitsILi64ELi64ELi256ELi4ELb0ELb0EN7cutlass6half_tE19Flash_kernel_traitsILi64ELi64ELi256ELi4ES3_EELb1ELb0ELb0ELb1ELb1ELb0ELb0ELb0EEEvNS_16Flash_fwd_paramsE)
        .other          _ZN5flash24flash_fwd_splitkv_kernelI23Flash_fwd_kernel_traitsILi64ELi64ELi256ELi4ELb0ELb0EN7cutlass6half_tE19Flash_kernel_traitsILi64ELi64ELi256ELi4ES3_EELb1ELb0ELb0ELb1ELb1ELb0ELb0ELb0EEEvNS_16Flash_fwd_paramsE,@"STO_CUDA_ENTRY STV_DEFAULT"
_ZN5flash24flash_fwd_splitkv_kernelI23Flash_fwd_kernel_traitsILi64ELi64ELi256ELi4ELb0ELb0EN7cutlass6half_tE19Flash_kernel_traitsILi64ELi64ELi256ELi4ES3_EELb1ELb0ELb0ELb1ELb1ELb0ELb0ELb0EEEvNS_16Flash_fwd_paramsE:
.text._ZN5flash24flash_fwd_splitkv_kernelI23Flash_fwd_kernel_traitsILi64ELi64ELi256ELi4ELb0ELb0EN7cutlass6half_tE19Flash_kernel_traitsILi64ELi64ELi256ELi4ES3_EELb1ELb0ELb0ELb1ELb1ELb0ELb0ELb0EEEvNS_16Flash_fwd_paramsE:
[----:B------:R-:W-:Y:S08]  /*0000*/  LDC R1, c[0x0][0x28] ;  /* 0x00000a00ff017b82 */ /* 0x000ff00000000800 */
[----:B------:R-:W1:Y:S01]  /*0010*/  LDC.64 R4, c[0x0][0x300] ;  /* 0x0000c000ff047b82 */ /* 0x000e620000000a00 */
[----:B------:R-:W2:Y:S01]  /*0020*/  S2R R11, SR_CTAID.Y ;  /* 0x00000000000b7919 */ /* 0x000ea20000002600 */
[----:B------:R-:W-:Y:S01]  /*0030*/  IMAD.MOV.U32 R18, RZ, RZ, RZ ;  /* 0x000000ffff127224 */ /* 0x000fe200078e00ff */
[----:B------:R-:W-:Y:S01]  /*0040*/  ULDC.64 UR20, c[0x0][0x208] ;  /* 0x0000820000147ab9 */ /* 0x000fe20000000a00 */
[----:B------:R-:W-:-:S04]  /*0050*/  ULDC UR19, c[0x0][0x2c4] ;  /* 0x0000b10000137ab9 */ /* 0x000fc80000000800 */
[----:B------:R-:W3:Y:S01]  /*0060*/  LDC.64 R2, c[0x0][0x308] ;  /* 0x0000c200ff027b82 */ /* 0x000ee20000000a00 */
[----:B-1----:R-:W-:-:S04]  /*0070*/  ISETP.NE.U32.AND P0, PT, R4, RZ, PT ;  /* 0x000000ff0400720c */ /* 0x002fc80003f05070 */
[----:B------:R-:W-:Y:S02]  /*0080*/  ISETP.NE.AND.EX P0, PT, R5, RZ, PT, P0 ;  /* 0x000000ff0500720c */ /* 0x000fe40003f05300 */
[----:B---3--:R-:W-:-:S04]  /*0090*/  ISETP.NE.U32.AND P2, PT, R2, RZ, PT ;  /* 0x000000ff0200720c */ /* 0x008fc80003f45070 */
[----:B------:R-:W-:-:S07]  /*00a0*/  ISETP.NE.AND.EX P2, PT, R3, RZ, PT, P2 ;  /* 0x000000ff0300720c */ /* 0x000fce0003f45320 */
[----:B------:R-:W2:Y:S08]  /*00b0*/  @P0 LDC.64 R4, c[0x0][0x300] ;  /* 0x0000c000ff040b82 */ /* 0x000eb00000000a00 */
[----:B------:R-:W1:Y:S01]  /*00c0*/  @P2 LDC.64 R2, c[0x0][0x308] ;  /* 0x0000c200ff022b82 */ /* 0x000e620000000a00 */
[----:B--2---:R-:W-:-:S05]  /*00d0*/  @P0 IMAD.WIDE R4, R11, 0x4, R4 ;  /* 0x000000040b040825 */ /* 0x004fca00078e0204 */
[----:B------:R2:W3:Y:S01]  /*00e0*/  @P0 LDG.E R18, desc[UR20][R4.64] ;  /* 0x0000001404120981 */ /* 0x0004e2000c1e1900 */
[----:B-1----:R-:W-:-:S05]  /*00f0*/  @P2 IMAD.WIDE R2, R11, 0x4, R2 ;  /* 0x000000040b022825 */ /* 0x002fca00078e0202 */
[----:B------:R-:W3:Y:S01]  /*0100*/  @P2 LDG.E R193, desc[UR20][R2.64] ;  /* 0x0000001402c12981 */ /* 0x000ee2000c1e1900 */
[----:B------:R-:W1:Y:S01]  /*0110*/  S2R R0, SR_CTAID.X ;  /* 0x0000000000007919 */ /* 0x000e620000002500 */
[----:B--2---:R-:W2:Y:S08]  /*0120*/  @!P2 LDC.64 R4, c[0x0][0x318] ;  /* 0x0000c600ff04ab82 */ /* 0x004eb00000000a00 */
[----:B------:R-:W4:Y:S01]  /*0130*/  @!P2 LDC.64 R2, c[0x0][0x2c8] ;  /* 0x0000b200ff02ab82 */ /* 0x000f220000000a00 */
[----:B-1----:R-:W-:-:S05]  /*0140*/  IMAD.SHL.U32 R196, R0, 0x40, RZ ;  /* 0x0000004000c47824 */ /* 0x002fca00078e00ff */
[----:B------:R-:W-:Y:S02]  /*0150*/  ISETP.GE.AND P1, PT, R196, UR19, PT ;  /* 0x00000013c4007c0c */ /* 0x000fe4000bf26270 */
[----:B--2---:R-:W-:-:S04]  /*0160*/  @!P2 ISETP.NE.U32.AND P0, PT, R4, RZ, PT ;  /* 0x000000ff0400a20c */ /* 0x004fc80003f05070 */
[----:B------:R-:W-:-:S04]  /*0170*/  @!P2 ISETP.NE.AND.EX P0, PT, R5, RZ, PT, P0 ;  /* 0x000000ff0500a20c */ /* 0x000fc80003f05300 */
[----:B----4-:R-:W-:Y:S01]  /*0180*/  @!P2 SEL R4, R3, RZ, P0 ;  /* 0x000000ff0304a207 */ /* 0x010fe20000000000 */
[----:B---3--:R-:W-:Y:S02]  /*0190*/  @P2 IMAD.IADD R193, R193, 0x1, -R18 ;  /* 0x00000001c1c12824 */ /* 0x008fe400078e0a12 */
[----:B------:R-:W-:Y:S06]  /*01a0*/  @P1 EXIT ;  /* 0x000000000000194d */ /* 0x000fec0003800000 */
[----:B------:R-:W-:Y:S01]  /*01b0*/  VIADD R3, R196, 0x13f ;  /* 0x0000013fc4037836 */ /* 0x000fe20000000000 */
[----:B------:R-:W-:Y:S01]  /*01c0*/  @!P2 IADD3 R193, R4, R2, -R18 ;  /* 0x0000000204c1a210 */ /* 0x000fe20007ffe812 */
[----:B------:R-:W-:Y:S01]  /*01d0*/  ULDC UR5, c[0x0][0x2c8] ;  /* 0x0000b20000057ab9 */ /* 0x000fe20000000800 */
[----:B------:R-:W-:Y:S01]  /*01e0*/  ULDC UR18, c[0x0][0x398] ;  /* 0x0000e60000127ab9 */ /* 0x000fe20000000800 */
[----:B------:R-:W-:Y:S01]  /*01f0*/  UIADD3 UR5, UR5, 0xff, URZ ;  /* 0x000000ff05057890 */ /* 0x000fe2000fffe03f */
[C---:B------:R-:W-:Y:S01]  /*0200*/  IADD3 R3, R193.reuse, -UR19, R3 ;  /* 0x80000013c1037c10 */ /* 0x040fe2000fffe003 */
[----:B------:R-:W-:Y:S01]  /*0210*/  VIADD R5, R193, 0xff ;  /* 0x000000ffc1057836 */ /* 0x000fe20000000000 */
[----:B------:R-:W1:Y:S01]  /*0220*/  S2R R10, SR_CTAID.Z ;  /* 0x00000000000a7919 */ /* 0x000e620000002700 */
[----:B------:R-:W-:Y:S02]  /*0230*/  USHF.R.S32.HI UR4, URZ, 0x1f, UR5 ;  /* 0x0000001f3f047899 */ /* 0x000fe40008011405 */
[----:B------:R-:W-:Y:S01]  /*0240*/  VIADD R3, R3, UR18 ;  /* 0x0000001203037c36 */ /* 0x000fe20008000000 */
[----:B------:R-:W-:Y:S01]  /*0250*/  SHF.R.S32.HI R4, RZ, 0x1f, R5 ;  /* 0x0000001fff047819 */ /* 0x000fe20000011405 */
[----:B------:R-:W-:Y:S01]  /*0260*/  ULEA.HI UR4, UR4, UR5, URZ, 0x8 ;  /* 0x0000000504047291 */ /* 0x000fe2000f8f403f */
[----:B------:R-:W2:Y:S02]  /*0270*/  S2R R194, SR_TID.X ;  /* 0x0000000000c27919 */ /* 0x000ea40000002100 */
[----:B------:R-:W-:Y:S01]  /*0280*/  SHF.R.S32.HI R2, RZ, 0x1f, R3 ;  /* 0x0000001fff027819 */ /* 0x000fe20000011403 */
[----:B------:R-:W-:Y:S01]  /*0290*/  USHF.R.S32.HI UR4, URZ, 0x8, UR4 ;  /* 0x000000083f047899 */ /* 0x000fe20008011404 */
[----:B------:R-:W-:-:S02]  /*02a0*/  LEA.HI R4, R4, R5, RZ, 0x8 ;  /* 0x0000000504047211 */ /* 0x000fc400078f40ff */
[----:B------:R-:W-:Y:S02]  /*02b0*/  LEA.HI R2, R2, R3, RZ, 0x8 ;  /* 0x0000000302027211 */ /* 0x000fe400078f40ff */
[----:B------:R-:W-:Y:S02]  /*02c0*/  SHF.R.S32.HI R4, RZ, 0x8, R4 ;  /* 0x00000008ff047819 */ /* 0x000fe40000011404 */
[----:B------:R-:W-:-:S04]  /*02d0*/  SHF.R.S32.HI R2, RZ, 0x8, R2 ;  /* 0x00000008ff027819 */ /* 0x000fc80000011402 */
[----:B------:R-:W-:-:S04]  /*02e0*/  VIMNMX3 R188, R4, UR4, R2, PT ;  /* 0x0000000404bc7c0f */ /* 0x000fc8000b800102 */
[----:B------:R-:W-:-:S13]  /*02f0*/  ISETP.GT.AND P0, PT, R188, RZ, PT ;  /* 0x000000ffbc00720c */ /* 0x000fda0003f04270 */
[----:B-1----:R-:W-:Y:S05]  /*0300*/  @P0 BRA `(.L_x_2202) ;  /* 0x0000000400280947 */ /* 0x002fea0003800000 */
[----:B--2---:R-:W-:Y:S01]  /*0310*/  SHF.R.S32.HI R2, RZ, 0x1f, R194 ;  /* 0x0000001fff027819 */ /* 0x004fe200000114c2 */
[----:B------:R-:W-:Y:S01]  /*0320*/  ULDC.64 UR6, c[0x0][0x298] ;  /* 0x0000a60000067ab9 */ /* 0x000fe20000000a00 */
[----:B------:R-:W-:Y:S01]  /*0330*/  SHF.R.S32.HI R3, RZ, 0x1f, R196 ;  /* 0x0000001fff037819 */ /* 0x000fe200000114c4 */
[----:B------:R-:W-:Y:S01]  /*0340*/  ULDC.64 UR4, c[0x0][0x290] ;  /* 0x0000a40000047ab9 */ /* 0x000fe20000000a00 */
[----:B------:R-:W-:Y:S01]  /*0350*/  LEA.HI R2, R2, R194, RZ, 0x3 ;  /* 0x000000c202027211 */ /* 0x000fe200078f18ff */
[----:B------:R-:W-:Y:S01]  /*0360*/  UIMAD.WIDE.U32 UR8, UR6, 0x20, URZ ;  /* 0x00000020060878a5 */ /* 0x000fe2000f8e003f */
[----:B------:R-:W-:Y:S01]  /*0370*/  SHF.R.S32.HI R0, RZ, 0x1f, R11 ;  /* 0x0000001fff007819 */ /* 0x000fe2000001140b */
[----:B------:R-:W-:Y:S01]  /*0380*/  IMAD R3, R3, UR6, RZ ;  /* 0x0000000603037c24 */ /* 0x000fe2000f8e02ff */
[----:B------:R-:W-:Y:S02]  /*0390*/  LOP3.LUT R4, R2, 0x1ffffff8, RZ, 0xc0, !PT ;  /* 0x1ffffff802047812 */ /* 0x000fe400078ec0ff */
[----:B------:R-:W-:Y:S01]  /*03a0*/  SHF.R.S32.HI R6, RZ, 0x1f, R10 ;  /* 0x0000001fff067819 */ /* 0x000fe2000001140a */
[----:B------:R-:W-:Y:S01]  /*03b0*/  IMAD R3, R196, UR7, R3 ;  /* 0x00000007c4037c24 */ /* 0x000fe2000f8e0203 */
[----:B------:R-:W-:Y:S01]  /*03c0*/  SHF.R.S32.HI R2, RZ, 0x3, R2 ;  /* 0x00000003ff027819 */ /* 0x000fe20000011402 */
[C---:B------:R-:W-:Y:S01]  /*03d0*/  IMAD.IADD R4, R194.reuse, 0x1, -R4 ;  /* 0x00000001c2047824 */ /* 0x040fe200078e0a04 */
[----:B------:R-:W-:Y:S01]  /*03e0*/  LOP3.LUT P5, RZ, R194, 0x7, RZ, 0xc0, !PT ;  /* 0x00000007c2ff7812 */ /* 0x000fe200078ac0ff */
[----:B------:R-:W-:-:S02]  /*03f0*/  IMAD R0, R0, UR4, RZ ;  /* 0x0000000400007c24 */ /* 0x000fc4000f8e02ff */
[----:B------:R-:W-:Y:S02]  /*0400*/  IMAD.SHL.U32 R4, R4, 0x8, RZ ;  /* 0x0000000804047824 */ /* 0x000fe400078e00ff */
[----:B------:R-:W-:Y:S02]  /*0410*/  IMAD R0, R11, UR5, R0 ;  /* 0x000000050b007c24 */ /* 0x000fe4000f8e0200 */
[----:B------:R-:W-:Y:S01]  /*0420*/  VIADD R8, R2, 0x10 ;  /* 0x0000001002087836 */ /* 0x000fe20000000000 */
[----:B------:R-:W-:-:S03]  /*0430*/  SHF.R.S32.HI R5, RZ, 0x1f, R4 ;  /* 0x0000001fff057819 */ /* 0x000fc60000011404 */
[----:B------:R-:W-:-:S04]  /*0440*/  IMAD.WIDE.U32 R4, R196, UR6, R4 ;  /* 0x00000006c4047c25 */ /* 0x000fc8000f8e0004 */
[----:B------:R-:W-:Y:S02]  /*0450*/  IMAD.IADD R5, R5, 0x1, R3 ;  /* 0x0000000105057824 */ /* 0x000fe400078e0203 */
[----:B------:R-:W-:Y:S01]  /*0460*/  IMAD.WIDE.U32 R4, R11, UR4, R4 ;  /* 0x000000040b047c25 */ /* 0x000fe2000f8e0004 */
[----:B------:R-:W-:-:S03]  /*0470*/  ULDC.64 UR4, c[0x0][0x2a0] ;  /* 0x0000a80000047ab9 */ /* 0x000fc60000000a00 */
[----:B------:R-:W-:Y:S02]  /*0480*/  IMAD R6, R6, UR4, RZ ;  /* 0x0000000406067c24 */ /* 0x000fe4000f8e02ff */
[----:B------:R-:W-:Y:S01]  /*0490*/  IMAD.IADD R5, R5, 0x1, R0 ;  /* 0x0000000105057824 */ /* 0x000fe200078e0200 */
[----:B------:R-:W-:Y:S01]  /*04a0*/  SHF.R.S32.HI R0, RZ, 0x1f, R2 ;  /* 0x0000001fff007819 */ /* 0x000fe20000011402 */
[C---:B------:R-:W-:Y:S02]  /*04b0*/  IMAD R6, R10.reuse, UR5, R6 ;  /* 0x000000050a067c24 */ /* 0x040fe4000f8e0206 */
[----:B------:R-:W-:Y:S01]  /*04c0*/  IMAD.WIDE.U32 R4, R10, UR4, R4 ;  /* 0x000000040a047c25 */ /* 0x000fe2000f8e0004 */
[----:B------:R-:W-:-:S03]  /*04d0*/  ULDC UR4, c[0x0][0x270] ;  /* 0x00009c0000047ab9 */ /* 0x000fc60000000800 */
[----:B------:R-:W-:Y:S02]  /*04e0*/  IMAD.IADD R7, R5, 0x1, R6 ;  /* 0x0000000105077824 */ /* 0x000fe400078e0206 */
[----:B------:R-:W-:Y:S02]  /*04f0*/  IMAD R3, R0, UR6, RZ ;  /* 0x0000000600037c24 */ /* 0x000fe4000f8e02ff */
[----:B------:R-:W-:Y:S02]  /*0500*/  IMAD.MOV.U32 R6, RZ, RZ, R4 ;  /* 0x000000ffff067224 */ /* 0x000fe400078e0004 */
[----:B------:R-:W-:Y:S01]  /*0510*/  IMAD R10, R11, UR4, R10 ;  /* 0x000000040b0a7c24 */ /* 0x000fe2000f8e020a */
[----:B------:R-:W-:Y:S01]  /*0520*/  ULDC.64 UR4, c[0x0][0x280] ;  /* 0x0000a00000047ab9 */ /* 0x000fe20000000a00 */
[C---:B------:R-:W-:Y:S02]  /*0530*/  IMAD R3, R2.reuse, UR7, R3 ;  /* 0x0000000702037c24 */ /* 0x040fe4000f8e0203 */
[----:B------:R-:W-:Y:S01]  /*0540*/  IMAD.WIDE.U32 R6, R2, UR6, R6 ;  /* 0x0000000602067c25 */ /* 0x000fe2000f8e0006 */
[----:B------:R-:W-:-:S03]  /*0550*/  USHF.L.U32 UR6, UR7, 0x5, URZ ;  /* 0x0000000507067899 */ /* 0x000fc6000800063f */
[----:B------:R-:W-:Y:S01]  /*0560*/  IMAD R4, R10, UR19, R196 ;  /* 0x000000130a047c24 */ /* 0x000fe2000f8e02c4 */
[----:B------:R-:W-:Y:S01]  /*0570*/  LEA R10, P0, R6, UR4, 0x1 ;  /* 0x00000004060a7c11 */ /* 0x000fe2000f8008ff */
[----:B------:R-:W-:Y:S01]  /*0580*/  IMAD.IADD R3, R7, 0x1, R3 ;  /* 0x0000000107037824 */ /* 0x000fe200078e0203 */
[----:B------:R-:W-:Y:S01]  /*0590*/  IADD3 R196, -R196, UR19, RZ ;  /* 0x00000013c4c47c10 */ /* 0x000fe2000fffe1ff */
[----:B------:R-:W-:Y:S01]  /*05a0*/  UIADD3 UR6, UR9, UR6, URZ ;  /* 0x0000000609067290 */ /* 0x000fe2000fffe03f */
[----:B------:R-:W-:Y:S02]  /*05b0*/  IADD3 R5, P1, R4, R2, RZ ;  /* 0x0000000204057210 */ /* 0x000fe40007f3e0ff */
[----:B------:R-:W-:Y:S01]  /*05c0*/  LEA.HI.X R11, R6, UR5, R3, 0x1, P0 ;  /* 0x00000005060b7c11 */ /* 0x000fe200080f0c03 */
[----:B------:R-:W-:Y:S01]  /*05d0*/  VIADD R3, R2, 0x20 ;  /* 0x0000002002037836 */ /* 0x000fe20000000000 */
[----:B------:R-:W-:Y:S01]  /*05e0*/  LEA.HI.X.SX32 R0, R4, R0, 0x1, P1 ;  /* 0x0000000004007211 */ /* 0x000fe200008f0eff */
[----:B------:R-:W-:Y:S01]  /*05f0*/  ULDC.64 UR4, c[0x0][0x2b0] ;  /* 0x0000ac0000047ab9 */ /* 0x000fe20000000a00 */
[----:B------:R-:W-:Y:S01]  /*0600*/  IADD3 R6, P1, R10, UR8, RZ ;  /* 0x000000080a067c10 */ /* 0x000fe2000ff3e0ff */
[----:B------:R1:W-:Y:S01]  /*0610*/  STG.E.128 desc[UR20][R10.64], RZ ;  /* 0x000000ff0a007986 */ /* 0x0003e2000c101d14 */
[----:B------:R-:W-:-:S02]  /*0620*/  ISETP.GE.OR P3, PT, R8, R196, P5 ;  /* 0x000000c40800720c */ /* 0x000fc40002f66670 */
[CC--:B------:R-:W-:Y:S01]  /*0630*/  ISETP.GE.OR P4, PT, R2.reuse, R196.reuse, P5 ;  /* 0x000000c40200720c */ /* 0x0c0fe20002f86670 */
[----:B------:R-:W-:Y:S01]  /*0640*/  VIADD R2, R2, 0x30 ;  /* 0x0000003002027836 */ /* 0x000fe20000000000 */
[-C--:B------:R-:W-:Y:S02]  /*0650*/  ISETP.GE.OR P2, PT, R3, R196.reuse, P5 ;  /* 0x000000c40300720c */ /* 0x080fe40002f46670 */
[----:B------:R-:W-:Y:S02]  /*0660*/  LEA R8, P0, R5, UR4, 0x2 ;  /* 0x0000000405087c11 */ /* 0x000fe4000f8010ff */
[----:B------:R-:W-:Y:S02]  /*0670*/  IADD3.X R7, R11, UR6, RZ, P1, !PT ;  /* 0x000000060b077c10 */ /* 0x000fe40008ffe4ff */
[----:B------:R-:W-:Y:S02]  /*0680*/  IADD3 R4, P1, R6, UR8, RZ ;  /* 0x0000000806047c10 */ /* 0x000fe4000ff3e0ff */
[----:B------:R-:W-:Y:S01]  /*0690*/  LEA.HI.X R9, R5, UR5, R0, 0x2, P0 ;  /* 0x0000000505097c11 */ /* 0x000fe200080f1400 */
[----:B------:R-:W-:Y:S01]  /*06a0*/  STG.E.128 desc[UR20][R6.64], RZ ;  /* 0x000000ff06007986 */ /* 0x000fe2000c101d14 */
[----:B------:R-:W-:Y:S01]  /*06b0*/  ISETP.GE.OR P5, PT, R2, R196, P5 ;  /* 0x000000c40200720c */ /* 0x000fe20002fa6670 */
[----:B------:R-:W-:Y:S01]  /*06c0*/  @!P3 IMAD.MOV.U32 R3, RZ, RZ, 0x7f800000 ;  /* 0x7f800000ff03b424 */ /* 0x000fe200078e00ff */
[----:B------:R-:W-:Y:S01]  /*06d0*/  IADD3.X R5, R7, UR6, RZ, P1, !PT ;  /* 0x0000000607057c10 */ /* 0x000fe20008ffe4ff */
[----:B------:R-:W-:-:S04]  /*06e0*/  @!P2 IMAD.MOV.U32 R0, RZ, RZ, 0x7f800000 ;  /* 0x7f800000ff00a424 */ /* 0x000fc800078e00ff */
[----:B------:R2:W-:Y:S01]  /*06f0*/  STG.E.128 desc[UR20][R4.64], RZ ;  /* 0x000000ff04007986 */ /* 0x0005e2000c101d14 */
[----:B-1----:R-:W-:-:S04]  /*0700*/  IADD3 R10, P0, R4, UR8, RZ ;  /* 0x00000008040a7c10 */ /* 0x002fc8000ff1e0ff */
[----:B------:R-:W-:-:S05]  /*0710*/  IADD3.X R11, R5, UR6, RZ, P0, !PT ;  /* 0x00000006050b7c10 */ /* 0x000fca00087fe4ff */
[----:B------:R1:W-:Y:S04]  /*0720*/  STG.E.128 desc[UR20][R10.64], RZ ;  /* 0x000000ff0a007986 */ /* 0x0003e8000c101d14 */
[----:B------:R1:W-:Y:S04]  /*0730*/  @!P3 STG.E desc[UR20][R8.64+0x40], R3 ;  /* 0x000040030800b986 */ /* 0x0003e8000c101914 */
[----:B------:R1:W-:Y:S01]  /*0740*/  @!P2 STG.E desc[UR20][R8.64+0x80], R0 ;  /* 0x000080000800a986 */ /* 0x0003e2000c101914 */
[----:B--2---:R-:W-:-:S05]  /*0750*/  @!P4 IMAD.MOV.U32 R4, RZ, RZ, 0x7f800000 ;  /* 0x7f800000ff04c424 */ /* 0x004fca00078e00ff */
[----:B------:R1:W-:Y:S01]  /*0760*/  @!P4 STG.E desc[UR20][R8.64], R4 ;  /* 0x000000040800c986 */ /* 0x0003e2000c101914 */
[----:B------:R-:W-:Y:S05]  /*0770*/  @P5 EXIT ;  /* 0x000000000000594d */ /* 0x000fea0003800000 */
[----:B-1----:R-:W-:-:S05]  /*0780*/  MOV R0, 0x7f800000 ;  /* 0x7f80000000007802 */ /* 0x002fca0000000f00 */
[----:B------:R-:W-:Y:S01]  /*0790*/  STG.E desc[UR20][R8.64+0xc0], R0 ;  /* 0x0000c00008007986 */ /* 0x000fe2000c101914 */
[----:B------:R-:W-:Y:S05]  /*07a0*/  EXIT ;  /* 0x000000000000794d */ /* 0x000fea0003800000 */
.L_x_2202:
[----:B------:R-:W1:Y:S01]  /*07b0*/  LDC.64 R2, c[0x0][0x368] ;  /* 0x0000da00ff027b82 */ /* 0x000e620000000a00 */
[----:B------:R-:W-:Y:S01]  /*07c0*/  IMAD.MOV.U32 R13, RZ, RZ, R11 ;  /* 0x000000ffff0d7224 */ /* 0x000fe200078e000b */
[----:B------:R-:W-:Y:S01]  /*07d0*/  ULDC.64 UR4, c[0x0][0x370] ;  /* 0x0000dc0000047ab9 */ /* 0x000fe20000000a00 */
[----:B-1----:R-:W-:-:S04]  /*07e0*/  ISETP.NE.U32.AND P0, PT, R2, RZ, PT ;  /* 0x000000ff0200720c */ /* 0x002fc80003f05070 */
[----:B------:R-:W-:-:S13]  /*07f0*/  ISETP.NE.AND.EX P0, PT, R3, RZ, PT, P0 ;  /* 0x000000ff0300720c */ /* 0x000fda0003f05300 */
[----:B------:R-:W1:Y:S02]  /*0800*/  @P0 LDC.64 R2, c[0x0][0x368] ;  /* 0x0000da00ff020b82 */ /* 0x000e640000000a00 */
[----:B-1----:R-:W-:-:S05]  /*0810*/  @P0 IMAD.WIDE R2, R11, 0x4, R2 ;  /* 0x000000040b020825 */ /* 0x002fca00078e0202 */
[----:B------:R1:W5:Y:S01]  /*0820*/  @P0 LDG.E R13, desc[UR20][R2.64] ;  /* 0x00000014020d0981 */ /* 0x000362000c1e1900 */
[----:B------:R-:W-:Y:S02]  /*0830*/  ISETP.NE.U32.AND P0, PT, RZ, UR4, PT ;  /* 0x00000004ff007c0c */ /* 0x000fe4000bf05070 */
[----:B------:R-:W-:Y:S02]  /*0840*/  CS2R R244, SRZ ;  /* 0x0000000000f47805 */ /* 0x000fe4000001ff00 */
[----:B------:R-:W-:Y:S02]  /*0850*/  PLOP3.LUT P6, PT, PT, PT, PT, 0x80, 0x0 ;  /* 0x000000000000781c */ /* 0x000fe40003fcf070 */
[----:B------:R-:W-:-:S13]  /*0860*/  ISETP.NE.AND.EX P0, PT, RZ, UR5, PT, P0 ;  /* 0x00000005ff007c0c */ /* 0x000fda000bf05300 */
[----:B------:R-:W-:Y:S05]  /*0870*/  @!P0 BRA `(.L_x_2203) ;  /* 0x0000000000248947 */ /* 0x000fea0003800000 */
[----:B-1----:R-:W1:Y:S01]  /*0880*/  LDC.64 R2, c[0x0][0x378] ;  /* 0x0000de00ff027b82 */ /* 0x002e620000000a00 */
[----:B------:R-:W-:Y:S02]  /*0890*/  SHF.R.S32.HI R4, RZ, 0x1f, R11 ;  /* 0x0000001fff047819 */ /* 0x000fe4000001140b */
[----:B------:R-:W-:-:S03]  /*08a0*/  PLOP3.LUT P6, PT, PT, PT, PT, 0x8, 0x0 ;  /* 0x000000000000781c */ /* 0x000fc60003fce170 */
[-C--:B-1----:R-:W-:Y:S02]  /*08b0*/  IMAD R4, R4, R2.reuse, RZ ;  /* 0x0000000204047224 */ /* 0x082fe400078e02ff */
[----:B------:R-:W-:-:S04]  /*08c0*/  IMAD.WIDE.U32 R6, R11, R2, RZ ;  /* 0x000000020b067225 */ /* 0x000fc800078e00ff */
[----:B------:R-:W-:Y:S01]  /*08d0*/  IMAD R3, R11, R3, R4 ;  /* 0x000000030b037224 */ /* 0x000fe200078e0204 */
[----:B------:R-:W-:-:S04]  /*08e0*/  LEA R244, P0, R6, UR4, 0x2 ;  /* 0x0000000406f47c11 */ /* 0x000fc8000f8010ff */
[----:B------:R-:W-:-:S04]  /*08f0*/  IADD3 R3, R7, R3, RZ ;  /* 0x0000000307037210 */ /* 0x000fc80007ffe0ff */
[----:B------:R-:W-:-:S07]  /*0900*/  LEA.HI.X R245, R6, UR5, R3, 0x2, P0 ;  /* 0x0000000506f57c11 */ /* 0x000fce00080f1403 */
.L_x_2203:
[----:B------:R-:W-:Y:S05]  /*0910*/  @P6 BRA `(.L_x_2204) ;  /* 0x0000000400486947 */ /* 0x000fea0003800000 */
[----:B-1----:R-:W1:Y:S01]  /*0920*/  LDC R3, c[0x0][0x380] ;  /* 0x0000e000ff037b82 */ /* 0x002e620000000800 */
[----:B------:R-:W-:Y:S01]  /*0930*/  LEA R9, R188, 0xffffff00, 0x8 ;  /* 0xffffff00bc097811 */ /* 0x000fe200078e40ff */
[----:B------:R-:W-:Y:S01]  /*0940*/  ULDC.64 UR8, c[0x0][0x230] ;  /* 0x00008c0000087ab9 */ /* 0x000fe20000000a00 */
[----:B------:R-:W-:Y:S01]  /*0950*/  ULDC.64 UR6, c[0x0][0x248] ;  /* 0x0000920000067ab9 */ /* 0x000fe20000000a00 */
[----:B------:R-:W-:Y:S01]  /*0960*/  ULDC.64 UR4, c[0x0][0x238] ;  /* 0x00008e0000047ab9 */ /* 0x000fe20000000a00 */
[----:B------:R-:W-:Y:S01]  /*0970*/  IABS R2, R9 ;  /* 0x0000000900027213 */ /* 0x000fe20000000000 */
[----:B------:R-:W-:Y:S01]  /*0980*/  ULDC.64 UR10, c[0x0][0x260] ;  /* 0x00009800000a7ab9 */ /* 0x000fe20000000a00 */
[----:B-1----:R-:W-:-:S04]  /*0990*/  IABS R5, R3 ;  /* 0x0000000300057213 */ /* 0x002fc80000000000 */
[----:B------:R-:W1:Y:S08]  /*09a0*/  I2F.RP R6, R5 ;  /* 0x0000000500067306 */ /* 0x000e700000209400 */
[----:B-1----:R-:W1:Y:S02]  /*09b0*/  MUFU.RCP R6, R6 ;  /* 0x0000000600067308 */ /* 0x002e640000001000 */
[----:B-1----:R-:W-:-:S06]  /*09c0*/  IADD3 R6, R6, 0xffffffe, RZ ;  /* 0x0ffffffe06067810 */ /* 0x002fcc0007ffe0ff */
[----:B------:R-:W1:Y:S02]  /*09d0*/  F2I.FTZ.U32.TRUNC.NTZ R7, R6 ;  /* 0x0000000600077305 */ /* 0x000e64000021f000 */
[----:B-1----:R-:W-:Y:S01]  /*09e0*/  IMAD.MOV R4, RZ, RZ, -R7 ;  /* 0x000000ffff047224 */ /* 0x002fe200078e0a07 */
[----:B------:R-:W-:-:S03]  /*09f0*/  MOV R6, RZ ;  /* 0x000000ff00067202 */ /* 0x000fc60000000f00 */
[----:B------:R-:W-:-:S04]  /*0a00*/  IMAD R4, R4, R5, RZ ;  /* 0x0000000504047224 */ /* 0x000fc800078e02ff */
[----:B------:R-:W-:-:S04]  /*0a10*/  IMAD.HI.U32 R6, R7, R4, R6 ;  /* 0x0000000407067227 */ /* 0x000fc800078e0006 */
[----:B------:R-:W-:-:S04]  /*0a20*/  IMAD.MOV.U32 R4, RZ, RZ, R2 ;  /* 0x000000ffff047224 */ /* 0x000fc800078e0002 */
        /* <DEDUP_REMOVED lines=10> */
[----:B------:R-:W1:Y:S05]  /*0ad0*/  LDC R2, c[0x0][0x278] ;  /* 0x00009e00ff027b82 */ /* 0x000e6a0000000800 */
[----:B------:R-:W-:-:S06]  /*0ae0*/  @P2 VIADD R6, R6, 0x1 ;  /* 0x0000000106062836 */ /* 0x000fcc0000000000 */
[----:B------:R-:W-:Y:S02]  /*0af0*/  @!P0 IADD3 R6, -R6, RZ, RZ ;  /* 0x000000ff06068210 */ /* 0x000fe40007ffe1ff */
[----:B------:R-:W-:-:S05]  /*0b00*/  @!P1 LOP3.LUT R6, RZ, R3, RZ, 0x33, !PT ;  /* 0x00000003ff069212 */ /* 0x000fca00078e33ff */
[----:B-----5:R-:W-:-:S06]  /*0b10*/  IMAD.WIDE R12, R6, 0x4, R244 ;  /* 0x00000004060c7825 */ /* 0x020fcc00078e02f4 */
[----:B------:R-:W3:Y:S01]  /*0b20*/  LDG.E R12, desc[UR20][R12.64] ;  /* 0x000000140c0c7981 */ /* 0x000ee2000c1e1900 */
[----:B-1----:R-:W-:Y:S01]  /*0b30*/  IABS R5, R2 ;  /* 0x0000000200057213 */ /* 0x002fe20000000000 */
[----:B------:R-:W-:-:S03]  /*0b40*/  IMAD.MOV R6, RZ, RZ, -R6 ;  /* 0x000000ffff067224 */ /* 0x000fc600078e0a06 */
[----:B------:R-:W1:Y:S01]  /*0b50*/  I2F.RP R14, R5 ;  /* 0x00000005000e7306 */ /* 0x000e620000209400 */
[----:B------:R-:W-:-:S07]  /*0b60*/  IMAD R9, R3, R6, R9 ;  /* 0x0000000603097224 */ /* 0x000fce00078e0209 */
[----:B-1----:R-:W1:Y:S02]  /*0b70*/  MUFU.RCP R14, R14 ;  /* 0x0000000e000e7308 */ /* 0x002e640000001000 */
[----:B-1----:R-:W-:-:S06]  /*0b80*/  VIADD R14, R14, 0xffffffe ;  /* 0x0ffffffe0e0e7836 */ /* 0x002fcc0000000000 */
[----:B------:R-:W1:Y:S02]  /*0b90*/  F2I.FTZ.U32.TRUNC.NTZ R15, R14 ;  /* 0x0000000e000f7305 */ /* 0x000e64000021f000 */
[----:B-1----:R-:W-:Y:S01]  /*0ba0*/  IADD3 R4, RZ, -R15, RZ ;  /* 0x8000000fff047210 */ /* 0x002fe20007ffe0ff */
[----:B------:R-:W-:-:S04]  /*0bb0*/  IMAD.MOV.U32 R14, RZ, RZ, RZ ;  /* 0x000000ffff0e7224 */ /* 0x000fc800078e00ff */
[----:B------:R-:W-:Y:S01]  /*0bc0*/  IMAD R7, R4, R5, RZ ;  /* 0x0000000504077224 */ /* 0x000fe200078e02ff */
[----:B------:R-:W-:-:S03]  /*0bd0*/  IABS R4, R10 ;  /* 0x0000000a00047213 */ /* 0x000fc60000000000 */
[----:B------:R-:W-:Y:S01]  /*0be0*/  IMAD.HI.U32 R7, R15, R7, R14 ;  /* 0x000000070f077227 */ /* 0x000fe200078e000e */
[----:B------:R-:W-:-:S05]  /*0bf0*/  MOV R8, R4 ;  /* 0x0000000400087202 */ /* 0x000fca0000000f00 */
[----:B------:R-:W-:-:S04]  /*0c00*/  IMAD.HI.U32 R4, R7, R8, RZ ;  /* 0x0000000807047227 */ /* 0x000fc800078e00ff */
[----:B------:R-:W-:-:S04]  /*0c10*/  IMAD.MOV R7, RZ, RZ, -R4 ;  /* 0x000000ffff077224 */ /* 0x000fc800078e0a04 */
[----:B------:R-:W-:Y:S01]  /*0c20*/  IMAD R7, R5, R7, R8 ;  /* 0x0000000705077224 */ /* 0x000fe200078e0208 */
[----:B------:R-:W-:-:S04]  /*0c30*/  SHF.R.S32.HI R8, RZ, 0x1f, R9 ;  /* 0x0000001fff087819 */ /* 0x000fc80000011409 */
[----:B------:R-:W-:-:S13]  /*0c40*/  ISETP.GT.U32.AND P0, PT, R5, R7, PT ;  /* 0x000000070500720c */ /* 0x000fda0003f04070 */
[-C--:B------:R-:W-:Y:S02]  /*0c50*/  @!P0 IADD3 R7, R7, -R5.reuse, RZ ;  /* 0x8000000507078210 */ /* 0x080fe40007ffe0ff */
[----:B------:R-:W-:Y:S02]  /*0c60*/  @!P0 IADD3 R4, R4, 0x1, RZ ;  /* 0x0000000104048810 */ /* 0x000fe40007ffe0ff */
[----:B------:R-:W-:Y:S02]  /*0c70*/  ISETP.GE.U32.AND P1, PT, R7, R5, PT ;  /* 0x000000050700720c */ /* 0x000fe40003f26070 */
[----:B------:R-:W-:-:S04]  /*0c80*/  LOP3.LUT R5, R10, R2, RZ, 0x3c, !PT ;  /* 0x000000020a057212 */ /* 0x000fc800078e3cff */
[----:B------:R-:W-:Y:S01]  /*0c90*/  ISETP.GE.AND P0, PT, R5, RZ, PT ;  /* 0x000000ff0500720c */ /* 0x000fe20003f06270 */
[----:B------:R-:W-:-:S04]  /*0ca0*/  IMAD R5, R8, UR6, RZ ;  /* 0x0000000608057c24 */ /* 0x000fc8000f8e02ff */
[----:B------:R-:W-:Y:S02]  /*0cb0*/  IMAD R5, R9, UR7, R5 ;  /* 0x0000000709057c24 */ /* 0x000fe4000f8e0205 */
[----:B------:R-:W-:Y:S01]  /*0cc0*/  @P1 VIADD R4, R4, 0x1 ;  /* 0x0000000104041836 */ /* 0x000fe20000000000 */
[----:B------:R-:W-:-:S05]  /*0cd0*/  ISETP.NE.AND P1, PT, R2, RZ, PT ;  /* 0x000000ff0200720c */ /* 0x000fca0003f25270 */
[----:B------:R-:W-:-:S08]  /*0ce0*/  @!P0 IADD3 R4, -R4, RZ, RZ ;  /* 0x000000ff04048210 */ /* 0x000fd00007ffe1ff */
[----:B------:R-:W-:-:S04]  /*0cf0*/  @!P1 LOP3.LUT R4, RZ, R2, RZ, 0x33, !PT ;  /* 0x00000002ff049212 */ /* 0x000fc800078e33ff */
[----:B------:R-:W-:Y:S02]  /*0d00*/  SHF.R.S32.HI R6, RZ, 0x1f, R4 ;  /* 0x0000001fff067819 */ /* 0x000fe40000011404 */
[----:B---3--:R-:W-:Y:S01]  /*0d10*/  SHF.R.S32.HI R7, RZ, 0x1f, R12 ;  /* 0x0000001fff077819 */ /* 0x008fe2000001140c */
[----:B------:R-:W-:-:S04]  /*0d20*/  IMAD.WIDE.U32 R14, R12, UR8, RZ ;  /* 0x000000080c0e7c25 */ /* 0x000fc8000f8e00ff */
[C---:B------:R-:W-:Y:S01]  /*0d30*/  IMAD R3, R7.reuse, UR8, RZ ;  /* 0x0000000807037c24 */ /* 0x040fe2000f8e02ff */
[----:B------:R-:W-:Y:S01]  /*0d40*/  MOV R2, R14 ;  /* 0x0000000e00027202 */ /* 0x000fe20000000f00 */
[----:B------:R-:W-:Y:S02]  /*0d50*/  IMAD R7, R7, UR4, RZ ;  /* 0x0000000407077c24 */ /* 0x000fe4000f8e02ff */
[C---:B------:R-:W-:Y:S02]  /*0d60*/  IMAD R3, R12.reuse, UR9, R3 ;  /* 0x000000090c037c24 */ /* 0x040fe4000f8e0203 */
[C---:B------:R-:W-:Y:S02]  /*0d70*/  IMAD R7, R12.reuse, UR5, R7 ;  /* 0x000000050c077c24 */ /* 0x040fe4000f8e0207 */
[----:B------:R-:W-:Y:S02]  /*0d80*/  IMAD.IADD R3, R15, 0x1, R3 ;  /* 0x000000010f037824 */ /* 0x000fe400078e0203 */
[----:B------:R-:W-:-:S04]  /*0d90*/  IMAD.WIDE.U32 R12, R12, UR4, RZ ;  /* 0x000000040c0c7c25 */ /* 0x000fc8000f8e00ff */
[----:B------:R-:W-:Y:S01]  /*0da0*/  IMAD.WIDE.U32 R2, R9, UR6, R2 ;  /* 0x0000000609027c25 */ /* 0x000fe2000f8e0002 */
[----:B------:R-:W-:-:S03]  /*0db0*/  MOV R16, R12 ;  /* 0x0000000c00107202 */ /* 0x000fc60000000f00 */
[----:B------:R-:W-:Y:S02]  /*0dc0*/  IMAD.IADD R3, R3, 0x1, R5 ;  /* 0x0000000103037824 */ /* 0x000fe400078e0205 */
[----:B------:R-:W-:Y:S02]  /*0dd0*/  IMAD R5, R6, UR10, RZ ;  /* 0x0000000a06057c24 */ /* 0x000fe4000f8e02ff */
[----:B------:R-:W-:-:S04]  /*0de0*/  IMAD.WIDE.U32 R2, R4, UR10, R2 ;  /* 0x0000000a04027c25 */ /* 0x000fc8000f8e0002 */
[----:B------:R-:W-:Y:S02]  /*0df0*/  IMAD R5, R4, UR11, R5 ;  /* 0x0000000b04057c24 */ /* 0x000fe4000f8e0205 */
[----:B------:R-:W-:Y:S01]  /*0e00*/  IMAD.IADD R7, R13, 0x1, R7 ;  /* 0x000000010d077824 */ /* 0x000fe200078e0207 */
[----:B------:R-:W-:Y:S02]  /*0e10*/  MOV R13, R2 ;  /* 0x00000002000d7202 */ /* 0x000fe40000000f00 */
[----:B------:R-:W-:Y:S01]  /*0e20*/  IADD3 R5, R3, R5, RZ ;  /* 0x0000000503057210 */ /* 0x000fe20007ffe0ff */
[----:B------:R-:W-:Y:S06]  /*0e30*/  BRA `(.L_x_2205) ;  /* 0x0000000000f47947 */ /* 0x000fec0003800000 */
.L_x_2204:
[----:B------:R-:W1:Y:S01]  /*0e40*/  LDC R14, c[0x0][0x278] ;  /* 0x00009e00ff0e7b82 */ /* 0x000e620000000800 */
[----:B------:R-:W-:Y:S01]  /*0e50*/  LEA R9, R188, 0xffffff00, 0x8 ;  /* 0xffffff00bc097811 */ /* 0x000fe200078e40ff */
[----:B------:R-:W-:Y:S01]  /*0e60*/  ULDC.64 UR6, c[0x0][0x248] ;  /* 0x0000920000067ab9 */ /* 0x000fe20000000a00 */
[----:B------:R-:W-:Y:S01]  /*0e70*/  SHF.R.S32.HI R16, RZ, 0x1f, R18 ;  /* 0x0000001fff107819 */ /* 0x000fe20000011412 */
[----:B------:R-:W-:Y:S01]  /*0e80*/  ULDC.64 UR8, c[0x0][0x230] ;  /* 0x00008c0000087ab9 */ /* 0x000fe20000000a00 */
[----:B------:R-:W-:Y:S02]  /*0e90*/  SHF.R.S32.HI R8, RZ, 0x1f, R9 ;  /* 0x0000001fff087819 */ /* 0x000fe40000011409 */
[----:B------:R-:W-:Y:S02]  /*0ea0*/  IADD3 R20, P1, R18, R9, RZ ;  /* 0x0000000912147210 */ /* 0x000fe40007f3e0ff */
[----:B-----5:R-:W-:Y:S02]  /*0eb0*/  SHF.R.S32.HI R15, RZ, 0x1f, R13 ;  /* 0x0000001fff0f7819 */ /* 0x020fe4000001140d */
[----:B------:R-:W-:-:S05]  /*0ec0*/  IADD3.X R17, R16, R8, RZ, P1, !PT ;  /* 0x0000000810117210 */ /* 0x000fca0000ffe4ff */
[----:B------:R-:W-:-:S04]  /*0ed0*/  IMAD R17, R17, UR6, RZ ;  /* 0x0000000611117c24 */ /* 0x000fc8000f8e02ff */
[C---:B------:R-:W-:Y:S02]  /*0ee0*/  IMAD R17, R20.reuse, UR7, R17 ;  /* 0x0000000714117c24 */ /* 0x040fe4000f8e0211 */
[----:B------:R-:W-:Y:S01]  /*0ef0*/  IMAD.WIDE.U32 R20, R20, UR6, RZ ;  /* 0x0000000614147c25 */ /* 0x000fe2000f8e00ff */
[----:B-1----:R-:W-:-:S04]  /*0f00*/  IABS R3, R14 ;  /* 0x0000000e00037213 */ /* 0x002fc80000000000 */
[----:B------:R-:W-:Y:S01]  /*0f10*/  IADD3 R21, R21, R17, RZ ;  /* 0x0000001115157210 */ /* 0x000fe20007ffe0ff */
[----:B------:R-:W1:Y:S02]  /*0f20*/  I2F.RP R6, R3 ;  /* 0x0000000300067306 */ /* 0x000e640000209400 */
[----:B------:R-:W-:-:S06]  /*0f30*/  IMAD.WIDE.U32 R20, R13, UR8, R20 ;  /* 0x000000080d147c25 */ /* 0x000fcc000f8e0014 */
[----:B-1----:R-:W1:Y:S02]  /*0f40*/  MUFU.RCP R6, R6 ;  /* 0x0000000600067308 */ /* 0x002e640000001000 */
[----:B-1----:R-:W-:-:S06]  /*0f50*/  IADD3 R6, R6, 0xffffffe, RZ ;  /* 0x0ffffffe06067810 */ /* 0x002fcc0007ffe0ff */
[----:B------:R-:W1:Y:S02]  /*0f60*/  F2I.FTZ.U32.TRUNC.NTZ R7, R6 ;  /* 0x0000000600077305 */ /* 0x000e64000021f000 */
[----:B-1----:R-:W-:Y:S01]  /*0f70*/  IMAD.MOV R2, RZ, RZ, -R7 ;  /* 0x000000ffff027224 */ /* 0x002fe200078e0a07 */
[----:B------:R-:W-:-:S03]  /*0f80*/  MOV R6, RZ ;  /* 0x000000ff00067202 */ /* 0x000fc60000000f00 */
[----:B------:R-:W-:Y:S01]  /*0f90*/  IMAD R4, R2, R3, RZ ;  /* 0x0000000302047224 */ /* 0x000fe200078e02ff */
[----:B------:R-:W-:-:S03]  /*0fa0*/  IABS R2, R10 ;  /* 0x0000000a00027213 */ /* 0x000fc60000000000 */
[----:B------:R-:W-:-:S04]  /*0fb0*/  IMAD.HI.U32 R6, R7, R4, R6 ;  /* 0x0000000407067227 */ /* 0x000fc800078e0006 */
[----:B------:R-:W-:-:S04]  /*0fc0*/  IMAD.MOV.U32 R4, RZ, RZ, R2 ;  /* 0x000000ffff047224 */ /* 0x000fc800078e0002 */
[----:B------:R-:W-:Y:S02]  /*0fd0*/  IMAD.HI.U32 R12, R6, R4, RZ ;  /* 0x00000004060c7227 */ /* 0x000fe400078e00ff */
[----:B------:R-:W1:Y:S03]  /*0fe0*/  LDC.64 R6, c[0x0][0x250] ;  /* 0x00009400ff067b82 */ /* 0x000e660000000a00 */
[----:B------:R-:W-:-:S05]  /*0ff0*/  IADD3 R2, -R12, RZ, RZ ;  /* 0x000000ff0c027210 */ /* 0x000fca0007ffe1ff */
[C---:B------:R-:W-:Y:S02]  /*1000*/  IMAD R2, R3.reuse, R2, R4 ;  /* 0x0000000203027224 */ /* 0x040fe400078e0204 */
[----:B------:R-:W3:Y:S03]  /*1010*/  LDC.64 R4, c[0x0][0x260] ;  /* 0x00009800ff047b82 */ /* 0x000ee60000000a00 */
[----:B------:R-:W-:Y:S01]  /*1020*/  ISETP.GT.U32.AND P0, PT, R3, R2, PT ;  /* 0x000000020300720c */ /* 0x000fe20003f04070 */
[----:B-1----:R-:W-:-:S12]  /*1030*/  IMAD R16, R16, R6, RZ ;  /* 0x0000000610107224 */ /* 0x002fd800078e02ff */
[----:B------:R-:W-:Y:S02]  /*1040*/  @!P0 IMAD.IADD R2, R2, 0x1, -R3 ;  /* 0x0000000102028824 */ /* 0x000fe400078e0a03 */
[----:B------:R-:W-:Y:S01]  /*1050*/  @!P0 VIADD R12, R12, 0x1 ;  /* 0x000000010c0c8836 */ /* 0x000fe20000000000 */
[----:B------:R-:W-:Y:S01]  /*1060*/  ISETP.NE.AND P0, PT, R14, RZ, PT ;  /* 0x000000ff0e00720c */ /* 0x000fe20003f05270 */
[----:B------:R-:W-:Y:S01]  /*1070*/  IMAD R7, R18, R7, R16 ;  /* 0x0000000712077224 */ /* 0x000fe200078e0210 */
[----:B------:R-:W-:Y:S01]  /*1080*/  ISETP.GE.U32.AND P2, PT, R2, R3, PT ;  /* 0x000000030200720c */ /* 0x000fe20003f46070 */
[----:B------:R-:W-:Y:S01]  /*1090*/  IMAD R16, R15, UR8, RZ ;  /* 0x000000080f107c24 */ /* 0x000fe2000f8e02ff */
[----:B------:R-:W-:Y:S01]  /*10a0*/  LOP3.LUT R2, R10, R14, RZ, 0x3c, !PT ;  /* 0x0000000e0a027212 */ /* 0x000fe200078e3cff */
[----:B------:R-:W-:-:S03]  /*10b0*/  IMAD.WIDE.U32 R18, R18, R6, RZ ;  /* 0x0000000612127225 */ /* 0x000fc600078e00ff */
[----:B------:R-:W-:Y:S01]  /*10c0*/  ISETP.GE.AND P1, PT, R2, RZ, PT ;  /* 0x000000ff0200720c */ /* 0x000fe20003f26270 */
[----:B------:R-:W-:Y:S01]  /*10d0*/  IMAD R16, R13, UR9, R16 ;  /* 0x000000090d107c24 */ /* 0x000fe2000f8e0210 */
[----:B------:R-:W1:Y:S01]  /*10e0*/  LDC.64 R2, c[0x0][0x238] ;  /* 0x00008e00ff027b82 */ /* 0x000e620000000a00 */
[----:B------:R-:W-:-:S03]  /*10f0*/  IADD3 R19, R19, R7, RZ ;  /* 0x0000000713137210 */ /* 0x000fc60007ffe0ff */
[----:B------:R-:W-:Y:S01]  /*1100*/  IADD3 R17, R21, R16, RZ ;  /* 0x0000001015117210 */ /* 0x000fe20007ffe0ff */
[----:B------:R-:W-:Y:S01]  /*1110*/  IMAD.MOV.U32 R16, RZ, RZ, R20 ;  /* 0x000000ffff107224 */ /* 0x000fe200078e0014 */
[----:B------:R-:W-:-:S05]  /*1120*/  @P2 IADD3 R12, R12, 0x1, RZ ;  /* 0x000000010c0c2810 */ /* 0x000fca0007ffe0ff */
[----:B------:R-:W-:Y:S01]  /*1130*/  @!P1 IMAD.MOV R12, RZ, RZ, -R12 ;  /* 0x000000ffff0c9224 */ /* 0x000fe200078e0a0c */
[----:B------:R-:W-:-:S04]  /*1140*/  @!P0 LOP3.LUT R12, RZ, R14, RZ, 0x33, !PT ;  /* 0x0000000eff0c8212 */ /* 0x000fc800078e33ff */
[----:B------:R-:W-:-:S05]  /*1150*/  SHF.R.S32.HI R6, RZ, 0x1f, R12 ;  /* 0x0000001fff067819 */ /* 0x000fca000001140c */
[----:B---3--:R-:W-:Y:S02]  /*1160*/  IMAD R7, R6, R4, RZ ;  /* 0x0000000406077224 */ /* 0x008fe400078e02ff */
[-C--:B-1----:R-:W-:Y:S02]  /*1170*/  IMAD R15, R15, R2.reuse, RZ ;  /* 0x000000020f0f7224 */ /* 0x082fe400078e02ff */
[----:B------:R-:W-:-:S04]  /*1180*/  IMAD.WIDE.U32 R18, R13, R2, R18 ;  /* 0x000000020d127225 */ /* 0x000fc800078e0012 */
[----:B------:R-:W-:Y:S02]  /*1190*/  IMAD R3, R13, R3, R15 ;  /* 0x000000030d037224 */ /* 0x000fe400078e020f */
[C---:B------:R-:W-:Y:S01]  /*11a0*/  IMAD.WIDE.U32 R14, R12.reuse, R4, R16 ;  /* 0x000000040c0e7225 */ /* 0x040fe200078e0010 */
[----:B------:R-:W-:Y:S02]  /*11b0*/  MOV R16, R18 ;  /* 0x0000001200107202 */ /* 0x000fe40000000f00 */
[----:B------:R-:W-:Y:S01]  /*11c0*/  MOV R4, R12 ;  /* 0x0000000c00047202 */ /* 0x000fe20000000f00 */
[----:B------:R-:W-:Y:S01]  /*11d0*/  IMAD R5, R12, R5, R7 ;  /* 0x000000050c057224 */ /* 0x000fe200078e0207 */
[----:B------:R-:W-:Y:S01]  /*11e0*/  IADD3 R7, R19, R3, RZ ;  /* 0x0000000313077210 */ /* 0x000fe20007ffe0ff */
[----:B------:R-:W-:-:S03]  /*11f0*/  IMAD.MOV.U32 R13, RZ, RZ, R14 ;  /* 0x000000ffff0d7224 */ /* 0x000fc600078e000e */
[----:B------:R-:W-:-:S07]  /*1200*/  IADD3 R5, R15, R5, RZ ;  /* 0x000000050f057210 */ /* 0x000fce0007ffe0ff */
.L_x_2205:
[----:B--2---:R-:W-:Y:S01]  /*1210*/  SHF.R.S32.HI R197, RZ, 0x1f, R194 ;  /* 0x0000001fffc57819 */ /* 0x004fe200000114c2 */
[----:B------:R-:W-:Y:S01]  /*1220*/  ULDC.64 UR4, c[0x0][0x228] ;  /* 0x00008a0000047ab9 */ /* 0x000fe20000000a00 */
[----:B------:R-:W-:Y:S01]  /*1230*/  SHF.R.S32.HI R12, RZ, 0x1f, R11 ;  /* 0x0000001fff0c7819 */ /* 0x000fe2000001140b */
[----:B------:R-:W1:Y:S01]  /*1240*/  S2UR UR24, SR_CgaCtaId ;  /* 0x00000000001879c3 */ /* 0x000e620000008800 */
[CC--:B------:R-:W-:Y:S01]  /*1250*/  LEA.HI R2, R197.reuse, R194.reuse, RZ, 0x3 ;  /* 0x000000c2c5027211 */ /* 0x0c0fe200078f18ff */
[----:B------:R-:W-:Y:S01]  /*1260*/  ULDC.64 UR10, c[0x0][0x268] ;  /* 0x00009a00000a7ab9 */ /* 0x000fe20000000a00 */
[----:B------:R-:W-:Y:S01]  /*1270*/  LEA.HI R3, R197, R194, RZ, 0x4 ;  /* 0x000000c2c5037211 */ /* 0x000fe200078f20ff */
[----:B------:R-:W-:Y:S01]  /*1280*/  IMAD R12, R12, UR4, RZ ;  /* 0x000000040c0c7c24 */ /* 0x000fe2000f8e02ff */
[----:B------:R-:W-:Y:S01]  /*1290*/  LOP3.LUT R185, R2, 0xfffffff8, RZ, 0xc0, !PT ;  /* 0xfffffff802b97812 */ /* 0x000fe200078ec0ff */
[----:B------:R-:W-:Y:S01]  /*12a0*/  IMAD R6, R6, UR10, RZ ;  /* 0x0000000a06067c24 */ /* 0x000fe2000f8e02ff */
[----:B------:R-:W-:Y:S01]  /*12b0*/  SHF.R.S32.HI R14, RZ, 0x3, R2 ;  /* 0x00000003ff0e7819 */ /* 0x000fe20000011402 */
[----:B------:R-:W-:Y:S01]  /*12c0*/  IMAD R12, R11, UR5, R12 ;  /* 0x000000050b0c7c24 */ /* 0x000fe2000f8e020c */
[----:B------:R-:W-:Y:S01]  /*12d0*/  ULDC.64 UR16, c[0x0][0x240] ;  /* 0x0000900000107ab9 */ /* 0x000fe20000000a00 */
[----:B------:R-:W-:Y:S01]  /*12e0*/  IMAD.IADD R185, R194, 0x1, -R185 ;  /* 0x00000001c2b97824 */ /* 0x000fe200078e0ab9 */
[----:B------:R-:W-:Y:S01]  /*12f0*/  SHF.R.S32.HI R15, RZ, 0x1f, R14 ;  /* 0x0000001fff0f7819 */ /* 0x000fe2000001140e */
[----:B------:R-:W-:Y:S01]  /*1300*/  IMAD.SHL.U32 R18, R14, 0x40, RZ ;  /* 0x000000400e127824 */ /* 0x000fe200078e00ff */
[----:B------:R-:W-:Y:S01]  /*1310*/  LOP3.LUT R17, R3, 0xfffffff0, RZ, 0xc0, !PT ;  /* 0xfffffff003117812 */ /* 0x000fe200078ec0ff */
[----:B------:R-:W-:Y:S01]  /*1320*/  IMAD.SHL.U32 R20, R185, 0x8, RZ ;  /* 0x00000008b9147824 */ /* 0x000fe200078e00ff */
[----:B------:R-:W-:Y:S01]  /*1330*/  USHF.L.U32 UR23, UR6, 0x5, URZ ;  /* 0x0000000506177899 */ /* 0x000fe2000800063f */
[----:B------:R-:W-:Y:S01]  /*1340*/  IMAD R6, R4, UR11, R6 ;  /* 0x0000000b04067c24 */ /* 0x000fe2000f8e0206 */
[----:B------:R-:W-:Y:S01]  /*1350*/  LOP3.LUT R18, R18, 0x1c0, RZ, 0xc0, !PT ;  /* 0x000001c012127812 */ /* 0x000fe200078ec0ff */
[----:B------:R-:W-:Y:S01]  /*1360*/  IMAD.WIDE R22, R0, 0x40, R14 ;  /* 0x0000004000167825 */ /* 0x000fe200078e020e */
[--C-:B------:R-:W-:Y:S01]  /*1370*/  SHF.R.S32.HI R21, RZ, 0x1f, R20.reuse ;  /* 0x0000001fff157819 */ /* 0x100fe20000011414 */
[----:B------:R-:W-:Y:S01]  /*1380*/  ULDC.64 UR14, c[0x0][0x210] ;  /* 0x00008400000e7ab9 */ /* 0x000fe20000000a00 */
[----:B------:R-:W-:Y:S01]  /*1390*/  IADD3 R26, P1, R20, R13, RZ ;  /* 0x0000000d141a7210 */ /* 0x000fe20007f3e0ff */
[----:B------:R-:W-:Y:S01]  /*13a0*/  IMAD.IADD R17, R194, 0x1, -R17 ;  /* 0x00000001c2117824 */ /* 0x000fe200078e0a11 */
[----:B------:R-:W-:Y:S01]  /*13b0*/  IADD3 R24, P0, R20, R16, RZ ;  /* 0x0000001014187210 */ /* 0x000fe20007f1e0ff */
[----:B------:R-:W-:Y:S01]  /*13c0*/  ULDC.64 UR12, c[0x0][0x220] ;  /* 0x00008800000c7ab9 */ /* 0x000fe20000000a00 */
[----:B------:R-:W-:Y:S01]  /*13d0*/  LOP3.LUT R19, R18, 0x38, R20, 0xf8, !PT ;  /* 0x0000003812137812 */ /* 0x000fe200078ef814 */
[C---:B------:R-:W-:Y:S01]  /*13e0*/  IMAD.X R27, R21.reuse, 0x1, R5, P1 ;  /* 0x00000001151b7824 */ /* 0x040fe200008e0605 */
[----:B------:R-:W-:Y:S01]  /*13f0*/  SHF.R.S32.HI R5, RZ, 0x1f, R10 ;  /* 0x0000001fff057819 */ /* 0x000fe2000001140a */
[----:B------:R-:W-:Y:S01]  /*1400*/  IMAD.X R25, R21, 0x1, R7, P0 ;  /* 0x0000000115197824 */ /* 0x000fe200000e0607 */
[----:B------:R-:W-:Y:S01]  /*1410*/  IADD3 R9, P0, R14, R9, RZ ;  /* 0x000000090e097210 */ /* 0x000fe20007f1e0ff */
[----:B------:R-:W-:Y:S01]  /*1420*/  IMAD.WIDE.U32 R20, R11, UR4, R20 ;  /* 0x000000040b147c25 */ /* 0x000fe2000f8e0014 */
[----:B------:R-:W-:Y:S01]  /*1430*/  ULDC.64 UR4, c[0x0][0x258] ;  /* 0x0000960000047ab9 */ /* 0x000fe20000000a00 */
[----:B------:R-:W-:Y:S01]  /*1440*/  SHF.R.U32.HI R18, RZ, 0x3, R18 ;  /* 0x00000003ff127819 */ /* 0x000fe20000011612 */
[----:B------:R-:W-:Y:S01]  /*1450*/  USHF.L.U64.HI UR22, UR6, 0x5, UR7 ;  /* 0x0000000506167899 */ /* 0x000fe20008010207 */
[----:B------:R-:W-:Y:S01]  /*1460*/  IMAD R5, R5, UR4, RZ ;  /* 0x0000000405057c24 */ /* 0x000fe2000f8e02ff */
[----:B------:R-:W-:Y:S01]  /*1470*/  LEA.HI R0, R197, R194, RZ, 0x6 ;  /* 0x000000c2c5007211 */ /* 0x000fe200078f30ff */
[----:B------:R-:W-:Y:S01]  /*1480*/  IMAD.IADD R21, R21, 0x1, R12 ;  /* 0x0000000115157824 */ /* 0x000fe200078e020c */
[----:B------:R-:W-:Y:S01]  /*1490*/  LOP3.LUT R18, R19, R18, RZ, 0x3c, !PT ;  /* 0x0000001213127212 */ /* 0x000fe200078e3cff */
[----:B------:R-:W-:Y:S01]  /*14a0*/  IMAD R5, R10, UR5, R5 ;  /* 0x000000050a057c24 */ /* 0x000fe2000f8e0205 */
[----:B------:R-:W-:Y:S01]  /*14b0*/  SHF.R.S32.HI R19, RZ, 0x1f, R17 ;  /* 0x0000001fff137819 */ /* 0x000fe20000011411 */
[----:B------:R-:W-:Y:S01]  /*14c0*/  IMAD.WIDE.U32 R24, R4, UR10, R24 ;  /* 0x0000000a04187c25 */ /* 0x000fe2000f8e0018 */
[----:B------:R-:W-:Y:S01]  /*14d0*/  ULDC.64 UR10, c[0x0][0x250] ;  /* 0x00009400000a7ab9 */ /* 0x000fe20000000a00 */
[----:B------:R-:W-:Y:S01]  /*14e0*/  UMOV UR25, 0x400 ;  /* 0x0000040000197882 */ /* 0x000fe20000000000 */
[----:B------:R-:W-:Y:S01]  /*14f0*/  LEA.HI R197, R197, R194, RZ, 0x5 ;  /* 0x000000c2c5c57211 */ /* 0x000fe200078f28ff */
[----:B------:R-:W-:Y:S01]  /*1500*/  IMAD.WIDE.U32 R10, R10, UR4, R20 ;  /* 0x000000040a0a7c25 */ /* 0x000fe2000f8e0014 */
[----:B------:R-:W-:-:S02]  /*1510*/  ULDC.64 UR4, c[0x0][0x218] ;  /* 0x0000860000047ab9 */ /* 0x000fc40000000a00 */
[----:B------:R-:W-:Y:S01]  /*1520*/  SHF.R.S32.HI R195, RZ, 0x5, R197 ;  /* 0x00000005ffc37819 */ /* 0x000fe200000114c5 */
[C---:B------:R-:W-:Y:S02]  /*1530*/  IMAD.X R8, R15.reuse, 0x1, R8, P0 ;  /* 0x000000010f087824 */ /* 0x040fe400000e0608 */
[----:B------:R-:W-:Y:S02]  /*1540*/  IMAD R4, R15, UR6, RZ ;  /* 0x000000060f047c24 */ /* 0x000fe4000f8e02ff */
[----:B------:R-:W-:Y:S02]  /*1550*/  IMAD.IADD R7, R25, 0x1, R6 ;  /* 0x0000000119077824 */ /* 0x000fe400078e0206 */
[----:B------:R-:W-:Y:S02]  /*1560*/  IMAD.IADD R11, R11, 0x1, R5 ;  /* 0x000000010b0b7824 */ /* 0x000fe400078e0205 */
[C---:B------:R-:W-:Y:S02]  /*1570*/  IMAD R4, R14.reuse, UR7, R4 ;  /* 0x000000070e047c24 */ /* 0x040fe4000f8e0204 */
[----:B------:R-:W-:-:S04]  /*1580*/  IMAD.WIDE.U32 R26, R14, UR6, R26 ;  /* 0x000000060e1a7c25 */ /* 0x000fc8000f8e001a */
[----:B------:R-:W-:Y:S01]  /*1590*/  IMAD R8, R8, UR10, RZ ;  /* 0x0000000a08087c24 */ /* 0x000fe2000f8e02ff */
[----:B------:R-:W-:Y:S01]  /*15a0*/  LEA R241, P0, R26, UR4, 0x1 ;  /* 0x000000041af17c11 */ /* 0x000fe2000f8008ff */
[----:B------:R-:W-:Y:S01]  /*15b0*/  IMAD.MOV.U32 R6, RZ, RZ, R24 ;  /* 0x000000ffff067224 */ /* 0x000fe200078e0018 */
[----:B------:R-:W-:Y:S01]  /*15c0*/  USHF.L.U32 UR4, UR16, 0x5, URZ ;  /* 0x0000000510047899 */ /* 0x000fe2000800063f */
[----:B------:R-:W-:Y:S02]  /*15d0*/  IMAD R5, R23, UR16, RZ ;  /* 0x0000001017057c24 */ /* 0x000fe4000f8e02ff */
[C---:B------:R-:W-:Y:S01]  /*15e0*/  IMAD R8, R9.reuse, UR11, R8 ;  /* 0x0000000b09087c24 */ /* 0x040fe2000f8e0208 */
[----:B------:R-:W-:Y:S01]  /*15f0*/  USHF.L.U64.HI UR11, UR10, 0x5, UR11 ;  /* 0x000000050a0b7899 */ /* 0x000fe2000801020b */
[----:B------:R-:W-:-:S04]  /*1600*/  IMAD.WIDE.U32 R6, R9, UR10, R6 ;  /* 0x0000000a09067c25 */ /* 0x000fc8000f8e0006 */
[----:B------:R-:W-:Y:S01]  /*1610*/  IMAD R5, R22, UR17, R5 ;  /* 0x0000001116057c24 */ /* 0x000fe2000f8e0205 */
[----:B------:R-:W-:Y:S01]  /*1620*/  LEA R190, P1, R6, UR12, 0x1 ;  /* 0x0000000c06be7c11 */ /* 0x000fe2000f8208ff */
[----:B------:R-:W-:Y:S01]  /*1630*/  IMAD.WIDE.U32 R10, R22, UR16, R10 ;  /* 0x00000010160a7c25 */ /* 0x000fe2000f8e000a */
[----:B------:R-:W-:Y:S02]  /*1640*/  USHF.L.U64.HI UR16, UR16, 0x5, UR17 ;  /* 0x0000000510107899 */ /* 0x000fe40008010211 */
[----:B------:R-:W-:Y:S01]  /*1650*/  USHF.L.U32 UR12, UR10, 0x5, URZ ;  /* 0x000000050a0c7899 */ /* 0x000fe2000800063f */
[----:B------:R-:W-:Y:S01]  /*1660*/  IMAD.IADD R4, R27, 0x1, R4 ;  /* 0x000000011b047824 */ /* 0x000fe200078e0204 */
[----:B------:R-:W-:Y:S01]  /*1670*/  LEA R14, P2, R10, UR14, 0x1 ;  /* 0x0000000e0a0e7c11 */ /* 0x000fe2000f8408ff */
[----:B------:R-:W-:Y:S02]  /*1680*/  IMAD.IADD R8, R7, 0x1, R8 ;  /* 0x0000000107087824 */ /* 0x000fe400078e0208 */
[----:B------:R-:W-:Y:S01]  /*1690*/  IMAD.IADD R5, R11, 0x1, R5 ;  /* 0x000000010b057824 */ /* 0x000fe200078e0205 */
[----:B------:R-:W-:Y:S01]  /*16a0*/  LEA.HI.X R240, R26, UR5, R4, 0x1, P0 ;  /* 0x000000051af07c11 */ /* 0x000fe200080f0c04 */
[----:B------:R-:W-:Y:S01]  /*16b0*/  IMAD.SHL.U32 R13, R0, 0x8, RZ ;  /* 0x00000008000d7824 */ /* 0x000fe200078e00ff */
[----:B------:R-:W-:Y:S01]  /*16c0*/  IADD3 R4, P0, R241, UR23, RZ ;  /* 0x00000017f1047c10 */ /* 0x000fe2000ff1e0ff */
[----:B-1----:R-:W-:Y:S01]  /*16d0*/  ULEA UR5, UR24, UR25, 0x18 ;  /* 0x0000001918057291 */ /* 0x002fe2000f8ec03f */
[----:B------:R-:W-:-:S02]  /*16e0*/  LEA.HI R0, R19, R17, RZ, 0x3 ;  /* 0x0000001113007211 */ /* 0x000fc400078f18ff */
[----:B------:R-:W-:Y:S02]  /*16f0*/  LEA.HI.X R191, R6, UR13, R8, 0x1, P1 ;  /* 0x0000000d06bf7c11 */ /* 0x000fe400088f0c08 */
[----:B------:R-:W-:Y:S01]  /*1700*/  LEA.HI.X R15, R10, UR15, R5, 0x1, P2 ;  /* 0x0000000f0a0f7c11 */ /* 0x000fe200090f0c05 */
[----:B------:R-:W-:Y:S01]  /*1710*/  IMAD.SHL.U32 R192, R0, 0x40, RZ ;  /* 0x0000004000c07824 */ /* 0x000fe200078e00ff */
[----:B------:R-:W-:Y:S02]  /*1720*/  LOP3.LUT R13, R18, 0x7ffffe00, R13, 0xf8, !PT ;  /* 0x7ffffe00120d7812 */ /* 0x000fe400078ef80d */
[----:B------:R-:W-:Y:S02]  /*1730*/  IADD3.X R5, R240, UR22, RZ, P0, !PT ;  /* 0x00000016f0057c10 */ /* 0x000fe400087fe4ff */
[----:B------:R-:W-:Y:S02]  /*1740*/  IADD3 R10, P1, R14, UR4, RZ ;  /* 0x000000040e0a7c10 */ /* 0x000fe4000ff3e0ff */
[----:B------:R-:W-:-:S02]  /*1750*/  IADD3 R6, P0, R4, UR23, RZ ;  /* 0x0000001704067c10 */ /* 0x000fc4000ff1e0ff */
[----:B------:R-:W-:Y:S01]  /*1760*/  LOP3.LUT R184, R0, 0xfffffff8, RZ, 0xc0, !PT ;  /* 0xfffffff800b87812 */ /* 0x000fe200078ec0ff */
[----:B------:R-:W-:Y:S01]  /*1770*/  IMAD.MOV.U32 R0, RZ, RZ, 0x20 ;  /* 0x00000020ff007424 */ /* 0x000fe200078e00ff */
[----:B------:R-:W-:Y:S02]  /*1780*/  LEA R242, R13, UR5, 0x1 ;  /* 0x000000050df27c11 */ /* 0x000fe4000f8e08ff */
[----:B------:R-:W-:Y:S01]  /*1790*/  IADD3.X R11, R15, UR16, RZ, P1, !PT ;  /* 0x000000100f0b7c10 */ /* 0x000fe20008ffe4ff */
[----:B------:R-:W-:Y:S01]  /*17a0*/  IMAD.IADD R184, R17, 0x1, -R184 ;  /* 0x0000000111b87824 */ /* 0x000fe200078e0ab8 */
[----:B------:R-:W-:Y:S01]  /*17b0*/  IADD3.X R7, R5, UR22, RZ, P0, !PT ;  /* 0x0000001605077c10 */ /* 0x000fe200087fe4ff */
[----:B------:R-:W-:Y:S01]  /*17c0*/  @!PT LDS RZ, [RZ] ;  /* 0x00000000fffff984 */ /* 0x000fe20000000800 */
[----:B------:R-:W-:Y:S01]  /*17d0*/  @!PT LDS RZ, [RZ] ;  /* 0x00000000fffff984 */ /* 0x000fe20000000800 */
[----:B------:R-:W-:Y:S01]  /*17e0*/  @!PT LDS RZ, [RZ] ;  /* 0x00000000fffff984 */ /* 0x000fe20000000800 */
[----:B------:R1:W-:Y:S01]  /*17f0*/  LDGSTS.E.BYPASS.LTC128B.128 [R242], desc[UR20][R14.64] ;  /* 0x000000000ef27fae */ /* 0x0003e2000b901d54 */
[----:B------:R-:W-:Y:S02]  /*1800*/  IADD3 R16, P1, R10, UR4, RZ ;  /* 0x000000040a107c10 */ /* 0x000fe4000ff3e0ff */
[----:B------:R-:W-:Y:S01]  /*1810*/  IADD3 R8, P0, R6, UR23, RZ ;  /* 0x0000001706087c10 */ /* 0x000fe2000ff1e0ff */
[----:B------:R2:W-:Y:S01]  /*1820*/  LDGSTS.E.BYPASS.LTC128B.128 [R242+0x800], desc[UR20][R10.64] ;  /* 0x008000000af27fae */ /* 0x0005e2000b901d54 */
[----:B------:R-:W-:-:S02]  /*1830*/  IADD3.X R17, R11, UR16, RZ, P1, !PT ;  /* 0x000000100b117c10 */ /* 0x000fc40008ffe4ff */
[----:B------:R-:W-:Y:S02]  /*1840*/  IADD3.X R9, R7, UR22, RZ, P0, !PT ;  /* 0x0000001607097c10 */ /* 0x000fe400087fe4ff */
[----:B------:R-:W-:Y:S01]  /*1850*/  IADD3 R12, P0, R8, UR23, RZ ;  /* 0x00000017080c7c10 */ /* 0x000fe2000ff1e0ff */
[----:B------:R3:W-:Y:S01]  /*1860*/  LDGSTS.E.BYPASS.LTC128B.128 [R242+0x1000], desc[UR20][R16.64] ;  /* 0x0100000010f27fae */ /* 0x0007e2000b901d54 */
[----:B------:R-:W-:Y:S02]  /*1870*/  LOP3.LUT R192, R192, 0xfffffe00, RZ, 0xc0, !PT ;  /* 0xfffffe00c0c07812 */ /* 0x000fe400078ec0ff */
[----:B------:R-:W-:-:S03]  /*1880*/  IADD3.X R13, R9, UR22, RZ, P0, !PT ;  /* 0x00000016090d7c10 */ /* 0x000fc600087fe4ff */
[C---:B------:R-:W-:Y:S02]  /*1890*/  IMAD R239, R195.reuse, 0x400, R192 ;  /* 0x00000400c3ef7824 */ /* 0x040fe400078e02c0 */
[----:B------:R-:W-:Y:S01]  /*18a0*/  IMAD R195, R195, 0x10, R196 ;  /* 0x00000010c3c37824 */ /* 0x000fe200078e02c4 */
[----:B-1----:R-:W-:Y:S01]  /*18b0*/  IADD3 R14, P1, R16, UR4, RZ ;  /* 0x00000004100e7c10 */ /* 0x002fe2000ff3e0ff */
[----:B------:R-:W-:-:S03]  /*18c0*/  UIADD3 UR4, UR5, 0x2000, URZ ;  /* 0x0000200005047890 */ /* 0x000fc6000fffe03f */
[----:B------:R-:W-:Y:S02]  /*18d0*/  IADD3.X R15, R17, UR16, RZ, P1, !PT ;  /* 0x00000010110f7c10 */ /* 0x000fe40008ffe4ff */
[----:B--2---:R-:W-:Y:S02]  /*18e0*/  IADD3 R10, P0, R12, UR23, RZ ;  /* 0x000000170c0a7c10 */ /* 0x004fe4000ff1e0ff */
[----:B------:R-:W-:Y:S01]  /*18f0*/  LOP3.LUT P1, RZ, R184, 0x2, RZ, 0xc0, !PT ;  /* 0x00000002b8ff7812 */ /* 0x000fe2000782c0ff */
[----:B------:R1:W-:Y:S01]  /*1900*/  LDGSTS.E.BYPASS.LTC128B.128 [R242+0x1800], desc[UR20][R14.64] ;  /* 0x018000000ef27fae */ /* 0x0003e2000b901d54 */
[----:B------:R-:W-:Y:S02]  /*1910*/  IADD3.X R11, R13, UR22, RZ, P0, !PT ;  /* 0x000000160d0b7c10 */ /* 0x000fe400087fe4ff */
[----:B---3--:R-:W-:-:S04]  /*1920*/  IADD3 R16, P0, R10, UR23, RZ ;  /* 0x000000170a107c10 */ /* 0x008fc8000ff1e0ff */
[----:B------:R-:W-:Y:S01]  /*1930*/  IADD3.X R17, R11, UR22, RZ, P0, !PT ;  /* 0x000000160b117c10 */ /* 0x000fe200087fe4ff */
[----:B-1----:R-:W-:Y:S02]  /*1940*/  IMAD.MOV.U32 R14, RZ, RZ, R241 ;  /* 0x000000ffff0e7224 */ /* 0x002fe400078e00f1 */
[----:B------:R-:W-:-:S05]  /*1950*/  IMAD.MOV.U32 R15, RZ, RZ, R240 ;  /* 0x000000ffff0f7224 */ /* 0x000fca00078e00f0 */
[----:B------:R1:W-:Y:S04]  /*1960*/  LDGSTS.E.BYPASS.LTC128B.128 [R242+0x2000], desc[UR20][R14.64] ;  /* 0x020000000ef27fae */ /* 0x0003e8000b901d54 */
[----:B------:R2:W-:Y:S04]  /*1970*/  LDGSTS.E.BYPASS.LTC128B.128 [R242+0x2800], desc[UR20][R4.64] ;  /* 0x0280000004f27fae */ /* 0x0005e8000b901d54 */
[----:B------:R3:W-:Y:S04]  /*1980*/  LDGSTS.E.BYPASS.LTC128B.128 [R242+0x3000], desc[UR20][R6.64] ;  /* 0x0300000006f27fae */ /* 0x0007e8000b901d54 */
[----:B------:R4:W-:Y:S04]  /*1990*/  LDGSTS.E.BYPASS.LTC128B.128 [R242+0x3800], desc[UR20][R8.64] ;  /* 0x0380000008f27fae */ /* 0x0009e8000b901d54 */
[----:B------:R-:W-:Y:S04]  /*19a0*/  LDGSTS.E.BYPASS.LTC128B.128 [R242+0x4000], desc[UR20][R12.64] ;  /* 0x040000000cf27fae */ /* 0x000fe8000b901d54 */
[----:B------:R5:W-:Y:S04]  /*19b0*/  LDGSTS.E.BYPASS.LTC128B.128 [R242+0x4800], desc[UR20][R10.64] ;  /* 0x048000000af27fae */ /* 0x000be8000b901d54 */
[----:B------:R-:W-:Y:S01]  /*19c0*/  LDGSTS.E.BYPASS.LTC128B.128 [R242+0x5000], desc[UR20][R16.64] ;  /* 0x0500000010f27fae */ /* 0x000fe2000b901d54 */
[----:B-1----:R-:W-:-:S04]  /*19d0*/  IADD3 R14, P0, R16, UR23, RZ ;  /* 0x00000017100e7c10 */ /* 0x002fc8000ff1e0ff */
[----:B------:R-:W-:Y:S02]  /*19e0*/  IADD3.X R15, R17, UR22, RZ, P0, !PT ;  /* 0x00000016110f7c10 */ /* 0x000fe400087fe4ff */
[----:B--2---:R-:W-:-:S03]  /*19f0*/  IADD3 R4, P0, R14, UR23, RZ ;  /* 0x000000170e047c10 */ /* 0x004fc6000ff1e0ff */
[----:B------:R-:W-:Y:S01]  /*1a00*/  LDGSTS.E.BYPASS.LTC128B.128 [R242+0x5800], desc[UR20][R14.64] ;  /* 0x058000000ef27fae */ /* 0x000fe2000b901d54 */
[----:B------:R-:W-:Y:S02]  /*1a10*/  IADD3.X R5, R15, UR22, RZ, P0, !PT ;  /* 0x000000160f057c10 */ /* 0x000fe400087fe4ff */
[----:B---3--:R-:W-:-:S03]  /*1a20*/  IADD3 R6, P0, R4, UR23, RZ ;  /* 0x0000001704067c10 */ /* 0x008fc6000ff1e0ff */
[----:B------:R1:W-:Y:S01]  /*1a30*/  LDGSTS.E.BYPASS.LTC128B.128 [R242+0x6000], desc[UR20][R4.64] ;  /* 0x0600000004f27fae */ /* 0x0003e2000b901d54 */
[----:B------:R-:W-:Y:S02]  /*1a40*/  IADD3.X R7, R5, UR22, RZ, P0, !PT ;  /* 0x0000001605077c10 */ /* 0x000fe400087fe4ff */
[----:B----4-:R-:W-:-:S03]  /*1a50*/  IADD3 R8, P0, R6, UR23, RZ ;  /* 0x0000001706087c10 */ /* 0x010fc6000ff1e0ff */
[----:B------:R2:W-:Y:S01]  /*1a60*/  LDGSTS.E.BYPASS.LTC128B.128 [R242+0x6800], desc[UR20][R6.64] ;  /* 0x0680000006f27fae */ /* 0x0005e2000b901d54 */
[----:B------:R-:W-:Y:S02]  /*1a70*/  IADD3.X R9, R7, UR22, RZ, P0, !PT ;  /* 0x0000001607097c10 */ /* 0x000fe400087fe4ff */
[----:B-----5:R-:W-:-:S03]  /*1a80*/  IADD3 R10, P0, R8, UR23, RZ ;  /* 0x00000017080a7c10 */ /* 0x020fc6000ff1e0ff */
[----:B------:R3:W-:Y:S01]  /*1a90*/  LDGSTS.E.BYPASS.LTC128B.128 [R242+0x7000], desc[UR20][R8.64] ;  /* 0x0700000008f27fae */ /* 0x0007e2000b901d54 */
[----:B------:R-:W-:Y:S02]  /*1aa0*/  IADD3.X R11, R9, UR22, RZ, P0, !PT ;  /* 0x00000016090b7c10 */ /* 0x000fe400087fe4ff */
[----:B------:R-:W-:-:S03]  /*1ab0*/  IADD3 R12, P0, R10, UR23, RZ ;  /* 0x000000170a0c7c10 */ /* 0x000fc6000ff1e0ff */
[----:B------:R-:W-:Y:S01]  /*1ac0*/  LDGSTS.E.BYPASS.LTC128B.128 [R242+0x7800], desc[UR20][R10.64] ;  /* 0x078000000af27fae */ /* 0x000fe2000b901d54 */
[----:B------:R-:W-:-:S05]  /*1ad0*/  IADD3.X R13, R11, UR22, RZ, P0, !PT ;  /* 0x000000160b0d7c10 */ /* 0x000fca00087fe4ff */
[----:B------:R-:W-:Y:S01]  /*1ae0*/  LDGSTS.E.BYPASS.LTC128B.128 [R242+0x8000], desc[UR20][R12.64] ;  /* 0x080000000cf27fae */ /* 0x000fe2000b901d54 */
[----:B-1----:R-:W-:-:S04]  /*1af0*/  IADD3 R4, P0, R12, UR23, RZ ;  /* 0x000000170c047c10 */ /* 0x002fc8000ff1e0ff */
[----:B------:R-:W-:Y:S02]  /*1b00*/  IADD3.X R5, R13, UR22, RZ, P0, !PT ;  /* 0x000000160d057c10 */ /* 0x000fe400087fe4ff */
[----:B--2---:R-:W-:-:S03]  /*1b10*/  IADD3 R6, P0, R4, UR23, RZ ;  /* 0x0000001704067c10 */ /* 0x004fc6000ff1e0ff */
[----:B------:R1:W-:Y:S01]  /*1b20*/  LDGSTS.E.BYPASS.LTC128B.128 [R242+0x8800], desc[UR20][R4.64] ;  /* 0x0880000004f27fae */ /* 0x0003e2000b901d54 */
[----:B------:R-:W-:Y:S02]  /*1b30*/  IADD3.X R7, R5, UR22, RZ, P0, !PT ;  /* 0x0000001605077c10 */ /* 0x000fe400087fe4ff */
[----:B---3--:R-:W-:-:S03]  /*1b40*/  IADD3 R8, P0, R6, UR23, RZ ;  /* 0x0000001706087c10 */ /* 0x008fc6000ff1e0ff */
[----:B------:R2:W-:Y:S01]  /*1b50*/  LDGSTS.E.BYPASS.LTC128B.128 [R242+0x9000], desc[UR20][R6.64] ;  /* 0x0900000006f27fae */ /* 0x0005e2000b901d54 */
[----:B------:R-:W-:-:S05]  /*1b60*/  IADD3.X R9, R7, UR22, RZ, P0, !PT ;  /* 0x0000001607097c10 */ /* 0x000fca00087fe4ff */
[----:B------:R3:W-:Y:S04]  /*1b70*/  LDGSTS.E.BYPASS.LTC128B.128 [R242+0x9800], desc[UR20][R8.64] ;  /* 0x0980000008f27fae */ /* 0x0007e8000b901d54 */
[----:B------:R-:W0:Y:S01]  /*1b80*/  LDGDEPBAR ;  /* 0x00000000000079af */ /* 0x000e220000000000 */
[----:B-1----:R-:W-:Y:S02]  /*1b90*/  SHF.R.S32.HI R5, RZ, 0x4, R3 ;  /* 0x00000004ff057819 */ /* 0x002fe40000011403 */
[----:B------:R-:W-:Y:S02]  /*1ba0*/  IADD3 R4, P0, R190, UR12, RZ ;  /* 0x0000000cbe047c10 */ /* 0x000fe4000ff1e0ff */
[----:B------:R-:W-:Y:S01]  /*1bb0*/  LEA.HI R3, R3, R5, RZ, 0x1 ;  /* 0x0000000503037211 */ /* 0x000fe200078f08ff */
[----:B--2---:R-:W-:-:S03]  /*1bc0*/  IMAD.SHL.U32 R7, R185, 0x40, RZ ;  /* 0x00000040b9077824 */ /* 0x004fc600078e00ff */
[----:B------:R-:W-:Y:S02]  /*1bd0*/  LOP3.LUT R3, R3, 0xfffffffe, RZ, 0xc0, !PT ;  /* 0xfffffffe03037812 */ /* 0x000fe400078ec0ff */
[----:B------:R-:W-:Y:S01]  /*1be0*/  LOP3.LUT R7, R7, 0x1c0, RZ, 0xc0, !PT ;  /* 0x000001c007077812 */ /* 0x000fe200078ec0ff */
[----:B---3--:R-:W-:Y:S01]  /*1bf0*/  IMAD.SHL.U32 R8, R184, 0x40, RZ ;  /* 0x00000040b8087824 */ /* 0x008fe200078e00ff */
[----:B------:R-:W-:-:S04]  /*1c00*/  DEPBAR.LE SB0, 0x0 ;  /* 0x000080000000791a */ /* 0x000fc80000000000 */
[----:B------:R-:W-:Y:S01]  /*1c10*/  IMAD.IADD R3, R5, 0x1, -R3 ;  /* 0x0000000105037824 */ /* 0x000fe200078e0a03 */
[----:B------:R-:W-:Y:S01]  /*1c20*/  IADD3.X R5, R191, UR11, RZ, P0, !PT ;  /* 0x0000000bbf057c10 */ /* 0x000fe200087fe4ff */
[----:B------:R-:W-:Y:S01]  /*1c30*/  BAR.SYNC.DEFER_BLOCKING 0x0 ;  /* 0x0000000000007b1d */ /* 0x000fe20000010000 */
[----:B------:R-:W-:Y:S02]  /*1c40*/  IADD3 R12, P0, R4, UR12, RZ ;  /* 0x0000000c040c7c10 */ /* 0x000fe4000ff1e0ff */
[----:B------:R-:W-:Y:S02]  /*1c50*/  LOP3.LUT R6, R7, 0x8, R2, 0xf8, !PT ;  /* 0x0000000807067812 */ /* 0x000fe400078ef802 */
[----:B------:R-:W-:Y:S01]  /*1c60*/  SHF.R.U32.HI R2, RZ, 0x3, R7 ;  /* 0x00000003ff027819 */ /* 0x000fe20000011607 */
[----:B------:R-:W-:Y:S01]  /*1c70*/  IMAD.SHL.U32 R7, R3, 0x8, RZ ;  /* 0x0000000803077824 */ /* 0x000fe200078e00ff */
[----:B------:R-:W-:Y:S02]  /*1c80*/  IADD3.X R13, R5, UR11, RZ, P0, !PT ;  /* 0x0000000b050d7c10 */ /* 0x000fe400087fe4ff */
[----:B------:R-:W-:-:S02]  /*1c90*/  LOP3.LUT R8, R8, 0x1c0, RZ, 0xc0, !PT ;  /* 0x000001c008087812 */ /* 0x000fc400078ec0ff */
[----:B------:R-:W-:Y:S02]  /*1ca0*/  IADD3 R10, P0, R12, UR12, RZ ;  /* 0x0000000c0c0a7c10 */ /* 0x000fe4000ff1e0ff */
[----:B------:R-:W-:Y:S02]  /*1cb0*/  LOP3.LUT R2, R6, R2, RZ, 0x3c, !PT ;  /* 0x0000000206027212 */ /* 0x000fe400078e3cff */
[----:B------:R-:W-:Y:S02]  /*1cc0*/  LOP3.LUT R7, R8, 0x8, R7, 0xf8, !PT ;  /* 0x0000000808077812 */ /* 0x000fe400078ef807 */
[----:B------:R-:W-:Y:S01]  /*1cd0*/  SHF.R.U32.HI R189, RZ, 0x3, R8 ;  /* 0x00000003ffbd7819 */ /* 0x000fe20000011608 */
[----:B------:R-:W-:Y:S01]  /*1ce0*/  IMAD R2, R3, 0x200, R2 ;  /* 0x0000020003027824 */ /* 0x000fe200078e0202 */
[----:B------:R-:W-:Y:S02]  /*1cf0*/  IADD3.X R11, R13, UR11, RZ, P0, !PT ;  /* 0x0000000b0d0b7c10 */ /* 0x000fe400087fe4ff */
[----:B------:R-:W-:-:S02]  /*1d00*/  IADD3 R6, P0, R10, UR12, RZ ;  /* 0x0000000c0a067c10 */ /* 0x000fc4000ff1e0ff */
[----:B------:R-:W-:Y:S01]  /*1d10*/  LOP3.LUT R189, R7, R189, RZ, 0x3c, !PT ;  /* 0x000000bd07bd7212 */ /* 0x000fe200078e3cff */
[----:B------:R-:W-:Y:S01]  /*1d20*/  @!PT LDS RZ, [RZ] ;  /* 0x00000000fffff984 */ /* 0x000fe20000000800 */
[----:B------:R-:W-:Y:S01]  /*1d30*/  @!PT LDS RZ, [RZ] ;  /* 0x00000000fffff984 */ /* 0x000fe20000000800 */
[----:B------:R-:W-:Y:S01]  /*1d40*/  @!PT LDS RZ, [RZ] ;  /* 0x00000000fffff984 */ /* 0x000fe20000000800 */
[----:B------:R-:W-:Y:S01]  /*1d50*/  LDGSTS.E.BYPASS.LTC128B.128 [R242+0xa000], desc[UR20][R190.64] ;  /* 0x0a000000bef27fae */ /* 0x000fe2000b901d54 */
[----:B------:R-:W-:Y:S02]  /*1d60*/  IADD3.X R7, R11, UR11, RZ, P0, !PT ;  /* 0x0000000b0b077c10 */ /* 0x000fe400087fe4ff */
[----:B------:R-:W-:Y:S01]  /*1d70*/  IADD3 R14, P0, R6, UR12, RZ ;  /* 0x0000000c060e7c10 */ /* 0x000fe2000ff1e0ff */
[----:B------:R1:W-:Y:S01]  /*1d80*/  LDGSTS.E.BYPASS.LTC128B.128 [R242+0xa800], desc[UR20][R4.64] ;  /* 0x0a80000004f27fae */ /* 0x0003e2000b901d54 */
[----:B------:R-:W-:Y:S01]  /*1d90*/  IMAD.IADD R239, R239, 0x1, R189 ;  /* 0x00000001efef7824 */ /* 0x000fe200078e02bd */
[----:B------:R-:W-:Y:S02]  /*1da0*/  LEA R172, R2, UR5, 0x1 ;  /* 0x0000000502ac7c11 */ /* 0x000fe4000f8e08ff */
[----:B------:R-:W-:Y:S01]  /*1db0*/  IADD3.X R15, R7, UR11, RZ, P0, !PT ;  /* 0x0000000b070f7c10 */ /* 0x000fe200087fe4ff */
[----:B------:R-:W-:Y:S01]  /*1dc0*/  LDGSTS.E.BYPASS.LTC128B.128 [R242+0xb000], desc[UR20][R12.64] ;  /* 0x0b0000000cf27fae */ /* 0x000fe2000b901d54 */
[----:B------:R-:W-:-:S02]  /*1dd0*/  IADD3 R8, P0, R14, UR12, RZ ;  /* 0x0000000c0e087c10 */ /* 0x000fc4000ff1e0ff */
[----:B------:R-:W-:Y:S01]  /*1de0*/  LEA R239, R239, UR5, 0x1 ;  /* 0x00000005efef7c11 */ /* 0x000fe2000f8e08ff */
[----:B------:R2:W-:Y:S01]  /*1df0*/  LDGSTS.E.BYPASS.LTC128B.128 [R242+0xb800], desc[UR20][R10.64] ;  /* 0x0b8000000af27fae */ /* 0x0005e2000b901d54 */
[----:B------:R-:W-:Y:S02]  /*1e00*/  IADD3.X R9, R15, UR11, RZ, P0, !PT ;  /* 0x0000000b0f097c10 */ /* 0x000fe400087fe4ff */
[----:B------:R-:W-:Y:S01]  /*1e10*/  SEL R3, R0, 0xffffffe0, !P1 ;  /* 0xffffffe000037807 */ /* 0x000fe20004800000 */
[----:B------:R-:W-:Y:S01]  /*1e20*/  LDGSTS.E.BYPASS.LTC128B.128 [R242+0xc000], desc[UR20][R6.64] ;  /* 0x0c00000006f27fae */ /* 0x000fe2000b901d54 */
[----:B------:R-:W-:Y:S02]  /*1e30*/  LEA R238, R2, UR4, 0x1 ;  /* 0x0000000402ee7c11 */ /* 0x000fe4000f8e08ff */
[----:B------:R-:W-:Y:S01]  /*1e40*/  LOP3.LUT P1, RZ, R184, 0x4, RZ, 0xc0, !PT ;  /* 0x00000004b8ff7812 */ /* 0x000fe2000782c0ff */
[----:B------:R-:W-:Y:S01]  /*1e50*/  LDGSTS.E.BYPASS.LTC128B.128 [R242+0xc800], desc[UR20][R14.64] ;  /* 0x0c8000000ef27fae */ /* 0x000fe2000b901d54 */
[----:B------:R-:W-:-:S02]  /*1e60*/  IMAD.IADD R237, R239, 0x1, R3 ;  /* 0x00000001efed7824 */ /* 0x000fc400078e0203 */
[----:B------:R-:W-:Y:S01]  /*1e70*/  VIADD R234, R238, 0x40 ;  /* 0x00000040eeea7836 */ /* 0x000fe20000000000 */
[----:B------:R3:W-:Y:S01]  /*1e80*/  LDGSTS.E.BYPASS.LTC128B.128 [R242+0xd000], desc[UR20][R8.64] ;  /* 0x0d00000008f27fae */ /* 0x0007e2000b901d54 */
[----:B-1----:R-:W-:-:S04]  /*1e90*/  IADD3 R4, P0, R8, UR12, RZ ;  /* 0x0000000c08047c10 */ /* 0x002fc8000ff1e0ff */
[----:B------:R-:W-:Y:S02]  /*1ea0*/  IADD3.X R5, R9, UR11, RZ, P0, !PT ;  /* 0x0000000b09057c10 */ /* 0x000fe400087fe4ff */
[----:B--2---:R-:W-:-:S03]  /*1eb0*/  IADD3 R10, P0, R4, UR12, RZ ;  /* 0x0000000c040a7c10 */ /* 0x004fc6000ff1e0ff */
[----:B------:R1:W-:Y:S01]  /*1ec0*/  LDGSTS.E.BYPASS.LTC128B.128 [R242+0xd800], desc[UR20][R4.64] ;  /* 0x0d80000004f27fae */ /* 0x0003e2000b901d54 */
[----:B------:R-:W-:Y:S02]  /*1ed0*/  IADD3.X R11, R5, UR11, RZ, P0, !PT ;  /* 0x0000000b050b7c10 */ /* 0x000fe400087fe4ff */
[----:B------:R-:W-:-:S03]  /*1ee0*/  IADD3 R12, P0, R10, UR12, RZ ;  /* 0x0000000c0a0c7c10 */ /* 0x000fc6000ff1e0ff */
[----:B------:R-:W-:Y:S01]  /*1ef0*/  LDGSTS.E.BYPASS.LTC128B.128 [R242+0xe000], desc[UR20][R10.64] ;  /* 0x0e0000000af27fae */ /* 0x000fe2000b901d54 */
[----:B------:R-:W-:Y:S02]  /*1f00*/  IADD3.X R13, R11, UR11, RZ, P0, !PT ;  /* 0x0000000b0b0d7c10 */ /* 0x000fe400087fe4ff */
[----:B---3--:R-:W-:-:S03]  /*1f10*/  IADD3 R8, P0, R12, UR12, RZ ;  /* 0x0000000c0c087c10 */ /* 0x008fc6000ff1e0ff */
[----:B------:R-:W-:Y:S01]  /*1f20*/  LDGSTS.E.BYPASS.LTC128B.128 [R242+0xe800], desc[UR20][R12.64] ;  /* 0x0e8000000cf27fae */ /* 0x000fe2000b901d54 */
[----:B------:R-:W-:Y:S02]  /*1f30*/  IADD3.X R9, R13, UR11, RZ, P0, !PT ;  /* 0x0000000b0d097c10 */ /* 0x000fe400087fe4ff */
[----:B------:R-:W-:-:S03]  /*1f40*/  IADD3 R6, P0, R8, UR12, RZ ;  /* 0x0000000c08067c10 */ /* 0x000fc6000ff1e0ff */
[----:B------:R2:W-:Y:S01]  /*1f50*/  LDGSTS.E.BYPASS.LTC128B.128 [R242+0xf000], desc[UR20][R8.64] ;  /* 0x0f00000008f27fae */ /* 0x0005e2000b901d54 */
[----:B------:R-:W-:-:S05]  /*1f60*/  IADD3.X R7, R9, UR11, RZ, P0, !PT ;  /* 0x0000000b09077c10 */ /* 0x000fca00087fe4ff */
[----:B------:R3:W-:Y:S01]  /*1f70*/  LDGSTS.E.BYPASS.LTC128B.128 [R242+0xf800], desc[UR20][R6.64] ;  /* 0x0f80000006f27fae */ /* 0x0007e2000b901d54 */
[----:B-1----:R-:W-:-:S04]  /*1f80*/  IADD3 R4, P0, R6, UR12, RZ ;  /* 0x0000000c06047c10 */ /* 0x002fc8000ff1e0ff */
[----:B------:R-:W-:-:S05]  /*1f90*/  IADD3.X R5, R7, UR11, RZ, P0, !PT ;  /* 0x0000000b07057c10 */ /* 0x000fca00087fe4ff */
[----:B------:R1:W-:Y:S01]  /*1fa0*/  LDGSTS.E.BYPASS.LTC128B.128 [R242+0x10000], desc[UR20][R4.64] ;  /* 0x1000000004f27fae */ /* 0x0003e2000b901d54 */
[----:B--2---:R-:W-:-:S04]  /*1fb0*/  IADD3 R8, P0, R4, UR12, RZ ;  /* 0x0000000c04087c10 */ /* 0x004fc8000ff1e0ff */
[----:B------:R-:W-:Y:S02]  /*1fc0*/  IADD3.X R9, R5, UR11, RZ, P0, !PT ;  /* 0x0000000b05097c10 */ /* 0x000fe400087fe4ff */
[----:B---3--:R-:W-:-:S03]  /*1fd0*/  IADD3 R6, P0, R8, UR12, RZ ;  /* 0x0000000c08067c10 */ /* 0x008fc6000ff1e0ff */
[----:B------:R-:W-:Y:S01]  /*1fe0*/  LDGSTS.E.BYPASS.LTC128B.128 [R242+0x10800], desc[UR20][R8.64] ;  /* 0x1080000008f27fae */ /* 0x000fe2000b901d54 */
[----:B------:R-:W-:-:S05]  /*1ff0*/  IADD3.X R7, R9, UR11, RZ, P0, !PT ;  /* 0x0000000b09077c10 */ /* 0x000fca00087fe4ff */
[----:B------:R-:W-:Y:S01]  /*2000*/  LDGSTS.E.BYPASS.LTC128B.128 [R242+0x11000], desc[UR20][R6.64] ;  /* 0x1100000006f27fae */ /* 0x000fe2000b901d54 */
[----:B-1----:R-:W-:-:S04]  /*2010*/  IADD3 R4, P0, R6, UR12, RZ ;  /* 0x0000000c06047c10 */ /* 0x002fc8000ff1e0ff */
[----:B------:R-:W-:Y:S02]  /*2020*/  IADD3.X R5, R7, UR11, RZ, P0, !PT ;  /* 0x0000000b07057c10 */ /* 0x000fe400087fe4ff */
[----:B------:R-:W-:-:S03]  /*2030*/  LOP3.LUT P0, RZ, R185, 0x2, RZ, 0xc0, !PT ;  /* 0x00000002b9ff7812 */ /* 0x000fc6000780c0ff */
[----:B------:R1:W-:Y:S01]  /*2040*/  LDGSTS.E.BYPASS.LTC128B.128 [R242+0x11800], desc[UR20][R4.64] ;  /* 0x1180000004f27fae */ /* 0x0003e2000b901d54 */
[----:B------:R-:W-:Y:S02]  /*2050*/  SEL R0, R0, 0xffffffe0, !P0 ;  /* 0xffffffe000007807 */ /* 0x000fe40004000000 */
[----:B------:R-:W-:Y:S01]  /*2060*/  LOP3.LUT P0, RZ, R185, 0x4, RZ, 0xc0, !PT ;  /* 0x00000004b9ff7812 */ /* 0x000fe2000780c0ff */
[----:B------:R-:W-:Y:S02]  /*2070*/  LDSM.16.M88.4 R60, [R239] ;  /* 0x00000000ef3c783b */ /* 0x000fe40000000200 */
[C---:B------:R-:W-:Y:S02]  /*2080*/  IMAD.IADD R236, R238.reuse, 0x1, R0 ;  /* 0x00000001eeec7824 */ /* 0x040fe400078e0200 */
[----:B------:R-:W2:Y:S04]  /*2090*/  LDSM.16.M88.4 R28, [R172+0x3800] ;  /* 0x00380000ac1c783b */ /* 0x000ea80000000200 */
[----:B------:R-:W3:Y:S04]  /*20a0*/  LDSM.16.M88.4 R108, [R172+0x6800] ;  /* 0x00680000ac6c783b */ /* 0x000ee80000000200 */
[----:B------:R-:W4:Y:S01]  /*20b0*/  LDSM.16.M88.4 R116, [R172+0x6000] ;  /* 0x00600000ac74783b */ /* 0x000f220000000200 */
[----:B------:R-:W-:-:S03]  /*20c0*/  @P0 VIADD R234, R238, 0xffffffc0 ;  /* 0xffffffc0eeea0836 */ /* 0x000fc60000000000 */
[----:B------:R-:W5:Y:S01]  /*20d0*/  LDSM.16.M88.4 R124, [R172+0x5800] ;  /* 0x00580000ac7c783b */ /* 0x000f620000000200 */
[C---:B------:R-:W-:Y:S02]  /*20e0*/  VIADD R228, R234.reuse, 0x3000 ;  /* 0x00003000eae47836 */ /* 0x040fe40000000000 */
[C---:B------:R-:W-:Y:S01]  /*20f0*/  VIADD R227, R234.reuse, 0x3800 ;  /* 0x00003800eae37836 */ /* 0x040fe20000000000 */
[----:B------:R-:W-:Y:S01]  /*2100*/  LDSM.16.M88.4 R156, [R237] ;  /* 0x00000000ed9c783b */ /* 0x000fe20000000200 */
[C---:B------:R-:W-:Y:S02]  /*2110*/  VIADD R226, R234.reuse, 0x4000 ;  /* 0x00004000eae27836 */ /* 0x040fe40000000000 */
[C---:B------:R-:W-:Y:S01]  /*2120*/  VIADD R225, R234.reuse, 0x4800 ;  /* 0x00004800eae17836 */ /* 0x040fe20000000000 */
[----:B------:R-:W5:Y:S01]  /*2130*/  LDSM.16.M88.4 R136, [R236+0x1800] ;  /* 0x00180000ec88783b */ /* 0x000f620000000200 */
[C---:B------:R-:W-:Y:S02]  /*2140*/  VIADD R224, R234.reuse, 0x5000 ;  /* 0x00005000eae07836 */ /* 0x040fe40000000000 */
[C---:B------:R-:W-:Y:S01]  /*2150*/  VIADD R223, R234.reuse, 0x5800 ;  /* 0x00005800eadf7836 */ /* 0x040fe20000000000 */
[----:B-1----:R-:W1:Y:S01]  /*2160*/  LDSM.16.M88.4 R4, [R236+0x4800] ;  /* 0x00480000ec04783b */ /* 0x002e620000000200 */
[----:B------:R-:W-:-:S02]  /*2170*/  VIADD R222, R234, 0x6000 ;  /* 0x00006000eade7836 */ /* 0x000fc40000000000 */
[C---:B------:R-:W-:Y:S01]  /*2180*/  VIADD R221, R234.reuse, 0x6800 ;  /* 0x00006800eadd7836 */ /* 0x040fe20000000000 */
[----:B------:R-:W1:Y:S01]  /*2190*/  LDSM.16.M88.4 R44, [R172+0x2800] ;  /* 0x00280000ac2c783b */ /* 0x000e620000000200 */
[----:B------:R-:W-:-:S03]  /*21a0*/  VIADD R220, R234, 0x7000 ;  /* 0x00007000eadc7836 */ /* 0x000fc60000000000 */
[----:B------:R-:W1:Y:S04]  /*21b0*/  LDSM.16.M88.4 R100, [R172+0x7000] ;  /* 0x00700000ac64783b */ /* 0x000e680000000200 */
[----:B------:R-:W1:Y:S01]  /*21c0*/  LDSM.16.M88.4 R132, [R236+0x4000] ;  /* 0x00400000ec84783b */ /* 0x000e620000000200 */
[C---:B--2---:R-:W-:Y:S03]  /*21d0*/  HMMA.16816.F32 R32, R60.reuse, R28, RZ ;  /* 0x0000001c3c20723c */ /* 0x044fe600000018ff */
[----:B------:R-:W2:Y:S04]  /*21e0*/  LDSM.16.M88.4 R52, [R172+0x2000] ;  /* 0x00200000ac34783b */ /* 0x000ea80000000200 */
[----:B------:R-:W2:Y:S01]  /*21f0*/  LDSM.16.M88.4 R36, [R172+0x3000] ;  /* 0x00300000ac24783b */ /* 0x000ea20000000200 */
[C---:B------:R-:W-:Y:S03]  /*2200*/  HMMA.16816.F32 R28, R60.reuse, R30, RZ ;  /* 0x0000001e3c1c723c */ /* 0x040fe600000018ff */
[----:B------:R-:W2:Y:S03]  /*2210*/  LDSM.16.M88.4 R20, [R172+0x4000] ;  /* 0x00400000ac14783b */ /* 0x000ea60000000200 */
[C---:B---3--:R-:W-:Y:S01]  /*2220*/  HMMA.16816.F32 R112, R60.reuse, R108, RZ ;  /* 0x0000006c3c70723c */ /* 0x048fe200000018ff */
[----:B------:R-:W3:Y:S04]  /*2230*/  LDSM.16.M88.4 R12, [R172+0x4800] ;  /* 0x00480000ac0c783b */ /* 0x000ee80000000200 */
[----:B------:R-:W3:Y:S01]  /*2240*/  LDSM.16.M88.4 R176, [R172+0x5000] ;  /* 0x00500000acb0783b */ /* 0x000ee20000000200 */
[C---:B----4-:R-:W-:Y:S03]  /*2250*/  HMMA.16816.F32 R120, R60.reuse, R116, RZ ;  /* 0x000000743c78723c */ /* 0x050fe600000018ff */
[----:B------:R-:W4:Y:S03]  /*2260*/  LDSM.16.M88.4 R92, [R172+0x7800] ;  /* 0x00780000ac5c783b */ /* 0x000f260000000200 */
[C---:B------:R-:W-:Y:S01]  /*2270*/  HMMA.16816.F32 R116, R60.reuse, R118, RZ ;  /* 0x000000763c74723c */ /* 0x040fe200000018ff */
[----:B------:R-:W4:Y:S04]  /*2280*/  LDSM.16.M88.4 R84, [R172+0x8000] ;  /* 0x00800000ac54783b */ /* 0x000f280000000200 */
[----:B------:R-:W4:Y:S01]  /*2290*/  LDSM.16.M88.4 R76, [R172+0x8800] ;  /* 0x00880000ac4c783b */ /* 0x000f220000000200 */
[C---:B-----5:R-:W-:Y:S03]  /*22a0*/  HMMA.16816.F32 R128, R60.reuse, R124, RZ ;  /* 0x0000007c3c80723c */ /* 0x060fe600000018ff */
[----:B------:R-:W5:Y:S03]  /*22b0*/  LDSM.16.M88.4 R68, [R172+0x9000] ;  /* 0x00900000ac44783b */ /* 0x000f660000000200 */
[----:B------:R-:W-:Y:S01]  /*22c0*/  HMMA.16816.F32 R124, R60, R126, RZ ;  /* 0x0000007e3c7c723c */ /* 0x000fe200000018ff */
[----:B------:R-:W5:Y:S04]  /*22d0*/  LDSM.16.M88.4 R172, [R172+0x9800] ;  /* 0x00980000acac783b */ /* 0x000f680000000200 */
[----:B------:R-:W5:Y:S01]  /*22e0*/  LDSM.16.M88.4 R140, [R236+0x3800] ;  /* 0x00380000ec8c783b */ /* 0x000f620000000200 */
[C---:B------:R-:W-:Y:S03]  /*22f0*/  HMMA.16816.F32 R32, R156.reuse, R136, R32 ;  /* 0x000000889c20723c */ /* 0x040fe60000001820 */
[----:B------:R-:W5:Y:S03]  /*2300*/  LDSM.16.M88.4 R164, [R236+0x800] ;  /* 0x00080000eca4783b */ /* 0x000f660000000200 */
[C---:B------:R-:W-:Y:S01]  /*2310*/  HMMA.16816.F32 R28, R156.reuse, R138, R28 ;  /* 0x0000008a9c1c723c */ /* 0x040fe2000000181c */
[----:B------:R-:W5:Y:S04]  /*2320*/  LDSM.16.M88.4 R136, [R236+0x5000] ;  /* 0x00500000ec88783b */ /* 0x000f680000000200 */
[----:B------:R-:W5:Y:S01]  /*2330*/  LDSM.16.M88.4 R180, [R236+0x5800] ;  /* 0x00580000ecb4783b */ /* 0x000f620000000200 */
[----:B-1----:R-:W-:Y:S03]  /*2340*/  HMMA.16816.F32 R112, R156, R4, R112 ;  /* 0x000000049c70723c */ /* 0x002fe60000001870 */
[----:B------:R-:W1:Y:S03]  /*2350*/  LDSM.16.M88.4 R152, [R236+0x2000] ;  /* 0x00200000ec98783b */ /* 0x000e660000000200 */
[C---:B------:R-:W-:Y:S01]  /*2360*/  HMMA.16816.F32 R48, R60.reuse, R44, RZ ;  /* 0x0000002c3c30723c */ /* 0x040fe200000018ff */
[----:B------:R-:W-:Y:S01]  /*2370*/  IMAD.MOV.U32 R4, RZ, RZ, 0x40 ;  /* 0x00000040ff047424 */ /* 0x000fe200078e00ff */
[----:B------:R-:W-:Y:S04]  /*2380*/  LDSM.16.M88.4 R144, [R236+0x3000] ;  /* 0x00300000ec90783b */ /* 0x000fe80000000200 */
[----:B------:R-:W-:Y:S01]  /*2390*/  SEL R4, R4, 0xffffffc0, !P1 ;  /* 0xffffffc004047807 */ /* 0x000fe20004800000 */
[C---:B------:R-:W-:Y:S01]  /*23a0*/  HMMA.16816.F32 R44, R60.reuse, R46, RZ ;  /* 0x0000002e3c2c723c */ /* 0x040fe200000018ff */
[----:B------:R-:W-:Y:S03]  /*23b0*/  LDSM.16.M88.4 R160, [R236+0x1000] ;  /* 0x00100000eca0783b */ /* 0x000fe60000000200 */
[----:B------:R-:W-:Y:S01]  /*23c0*/  IMAD.IADD R235, R239, 0x1, R4 ;  /* 0x00000001efeb7824 */ /* 0x000fe200078e0204 */
[----:B------:R-:W-:Y:S01]  /*23d0*/  LDSM.16.M88.4 R148, [R236+0x2800] ;  /* 0x00280000ec94783b */ /* 0x000fe20000000200 */
[C---:B------:R-:W-:Y:S02]  /*23e0*/  HMMA.16816.F32 R104, R60.reuse, R100, RZ ;  /* 0x000000643c68723c */ /* 0x040fe400000018ff */
[----:B------:R-:W-:Y:S01]  /*23f0*/  IMAD.IADD R233, R3, 0x1, R235 ;  /* 0x0000000103e97824 */ /* 0x000fe200078e02eb */
[----:B------:R-:W-:Y:S03]  /*2400*/  LDSM.16.M88.4 R168, [R236] ;  /* 0x00000000eca8783b */ /* 0x000fe60000000200 */
[----:B------:R-:W-:Y:S01]  /*2410*/  HMMA.16816.F32 R100, R60, R102, RZ ;  /* 0x000000663c64723c */ /* 0x000fe200000018ff */
[----:B------:R-:W-:Y:S04]  /*2420*/  LDSM.16.M88.4 R184, [R233] ;  /* 0x00000000e9b8783b */ /* 0x000fe80000000200 */
[----:B------:R-:W0:Y:S01]  /*2430*/  LDGDEPBAR ;  /* 0x00000000000079af */ /* 0x000e220000000000 */
[C---:B------:R-:W-:Y:S06]  /*2440*/  HMMA.16816.F32 R120, R156.reuse, R132, R120 ;  /* 0x000000849c78723c */ /* 0x040fec0000001878 */
[----:B------:R-:W-:Y:S01]  /*2450*/  HMMA.16816.F32 R116, R156, R134, R116 ;  /* 0x000000869c74723c */ /* 0x000fe20000001874 */
[----:B------:R-:W1:Y:S05]  /*2460*/  LDSM.16.M88.4 R132, [R236+0x7000] ;  /* 0x00700000ec84783b */ /* 0x000e6a0000000200 */
[C---:B--2---:R-:W-:Y:S06]  /*2470*/  HMMA.16816.F32 R56, R60.reuse, R52, RZ ;  /* 0x000000343c38723c */ /* 0x044fec00000018ff */
[C---:B------:R-:W-:Y:S06]  /*2480*/  HMMA.16816.F32 R40, R60.reuse, R36, RZ ;  /* 0x000000243c28723c */ /* 0x040fec00000018ff */
[C---:B------:R-:W-:Y:S06]  /*2490*/  HMMA.16816.F32 R24, R60.reuse, R20, RZ ;  /* 0x000000143c18723c */ /* 0x040fec00000018ff */
[C---:B---3--:R-:W-:Y:S06]  /*24a0*/  HMMA.16816.F32 R16, R60.reuse, R12, RZ ;  /* 0x0000000c3c10723c */ /* 0x048fec00000018ff */
[C---:B------:R-:W-:Y:S06]  /*24b0*/  HMMA.16816.F32 R8, R60.reuse, R176, RZ ;  /* 0x000000b03c08723c */ /* 0x040fec00000018ff */
[C---:B----4-:R-:W-:Y:S06]  /*24c0*/  HMMA.16816.F32 R96, R60.reuse, R92, RZ ;  /* 0x0000005c3c60723c */ /* 0x050fec00000018ff */
[C---:B------:R-:W-:Y:S06]  /*24d0*/  HMMA.16816.F32 R88, R60.reuse, R84, RZ ;  /* 0x000000543c58723c */ /* 0x040fec00000018ff */
        /* <DEDUP_REMOVED lines=14> */
[----:B------:R-:W-:Y:S05]  /*25c0*/  LDSM.16.M88.4 R172, [R235] ;  /* 0x00000000ebac783b */ /* 0x000fea0000000200 */
        /* <DEDUP_REMOVED lines=12> */
[C---:B-1----:R-:W-:Y:S06]  /*2690*/  HMMA.16816.F32 R24, R156.reuse, R152, R24 ;  /* 0x000000989c18723c */ /* 0x042fec0000001818 */
[C---:B------:R-:W-:Y:S01]  /*26a0*/  HMMA.16816.F32 R20, R156.reuse, R154, R20 ;  /* 0x0000009a9c14723c */ /* 0x040fe20000001814 */
[----:B------:R-:W-:Y:S05]  /*26b0*/  LDSM.16.M88.4 R152, [R234] ;  /* 0x00000000ea98783b */ /* 0x000fea0000000200 */
[C---:B------:R-:W-:Y:S06]  /*26c0*/  HMMA.16816.F32 R72, R156.reuse, R132, R72 ;  /* 0x000000849c48723c */ /* 0x040fec0000001848 */
[----:B------:R-:W-:Y:S01]  /*26d0*/  HMMA.16816.F32 R68, R156, R134, R68 ;  /* 0x000000869c44723c */ /* 0x000fe20000001844 */
[----:B------:R-:W1:Y:S05]  /*26e0*/  LDSM.16.M88.4 R132, [R234+0x2800] ;  /* 0x00280000ea84783b */ /* 0x000e6a0000000200 */
[C---:B--2---:R-:W-:Y:S06]  /*26f0*/  HMMA.16816.F32 R32, R172.reuse, R140, R32 ;  /* 0x0000008cac20723c */ /* 0x044fec0000001820 */
[----:B------:R-:W-:Y:S01]  /*2700*/  HMMA.16816.F32 R28, R172, R142, R28 ;  /* 0x0000008eac1c723c */ /* 0x000fe2000000181c */
[----:B------:R-:W2:Y:S05]  /*2710*/  LDSM.16.M88.4 R140, [R234+0x6800] ;  /* 0x00680000ea8c783b */ /* 0x000eaa0000000200 */
[C---:B------:R-:W-:Y:S06]  /*2720*/  HMMA.16816.F32 R8, R156.reuse, R144, R8 ;  /* 0x000000909c08723c */ /* 0x040fec0000001808 */
[C---:B------:R-:W-:Y:S01]  /*2730*/  HMMA.16816.F32 R176, R156.reuse, R146, R176 ;  /* 0x000000929cb0723c */ /* 0x040fe200000018b0 */
[----:B------:R-:W-:Y:S05]  /*2740*/  LDSM.16.M88.4 R144, [R234+0x1000] ;  /* 0x00100000ea90783b */ /* 0x000fea0000000200 */
[C---:B------:R-:W-:Y:S06]  /*2750*/  HMMA.16816.F32 R40, R156.reuse, R160, R40 ;  /* 0x000000a09c28723c */ /* 0x040fec0000001828 */
[C---:B------:R-:W-:Y:S01]  /*2760*/  HMMA.16816.F32 R36, R156.reuse, R162, R36 ;  /* 0x000000a29c24723c */ /* 0x040fe20000001824 */
[----:B------:R-:W2:Y:S05]  /*2770*/  LDSM.16.M88.4 R160, [R236+0x7800] ;  /* 0x00780000eca0783b */ /* 0x000eaa0000000200 */
[C---:B------:R-:W-:Y:S06]  /*2780*/  HMMA.16816.F32 R16, R156.reuse, R148, R16 ;  /* 0x000000949c10723c */ /* 0x040fec0000001810 */
[C---:B------:R-:W-:Y:S01]  /*2790*/  HMMA.16816.F32 R12, R156.reuse, R150, R12 ;  /* 0x000000969c0c723c */ /* 0x040fe2000000180c */
[----:B------:R-:W2:Y:S05]  /*27a0*/  LDSM.16.M88.4 R148, [R234+0x800] ;  /* 0x00080000ea94783b */ /* 0x000eaa0000000200 */
[C---:B---3--:R-:W-:Y:S06]  /*27b0*/  HMMA.16816.F32 R80, R156.reuse, R164, R80 ;  /* 0x000000a49c50723c */ /* 0x048fec0000001850 */
[----:B------:R-:W-:Y:S06]  /*27c0*/  HMMA.16816.F32 R76, R156, R166, R76 ;  /* 0x000000a69c4c723c */ /* 0x000fec000000184c */
[----:B----4-:R-:W-:Y:S01]  /*27d0*/  HMMA.16816.F32 R24, R172, R136, R24 ;  /* 0x00000088ac18723c */ /* 0x010fe20000001818 */
[----:B------:R-:W-:Y:S01]  /*27e0*/  IMAD.IADD R166, R0, 0x1, R234 ;  /* 0x0000000100a67824 */ /* 0x000fe200078e02ea */
[----:B------:R-:W-:Y:S01]  /*27f0*/  LOP3.LUT R0, R197, 0xffffffe0, RZ, 0xc0, !PT ;  /* 0xffffffe0c5007812 */ /* 0x000fe200078ec0ff */
[----:B------:R-:W-:-:S03]  /*2800*/  IMAD.SHL.U32 R167, R194, 0x2, RZ ;  /* 0x00000002c2a77824 */ /* 0x000fc600078e00ff */
[----:B------:R-:W-:Y:S01]  /*2810*/  HMMA.16816.F32 R20, R172, R138, R20 ;  /* 0x0000008aac14723c */ /* 0x000fe20000001814 */
[----:B------:R-:W3:Y:S01]  /*2820*/  LDSM.16.M88.4 R136, [R234+0x7000] ;  /* 0x00700000ea88783b */ /* 0x000ee20000000200 */
[----:B------:R-:W-:-:S04]  /*2830*/  IMAD.IADD R0, R194, 0x1, -R0 ;  /* 0x00000001c2007824 */ /* 0x000fc800078e0a00 */
[----:B------:R-:W-:Y:S01]  /*2840*/  HMMA.16816.F32 R56, R156, R168, R56 ;  /* 0x000000a89c38723c */ /* 0x000fe20000001838 */
[----:B------:R-:W-:-:S04]  /*2850*/  SHF.R.S32.HI R2, RZ, 0x1f, R0 ;  /* 0x0000001fff027819 */ /* 0x000fc80000011400 */
[----:B------:R-:W-:Y:S01]  /*2860*/  LEA.HI R2, R2, R0, RZ, 0x2 ;  /* 0x0000000002027211 */ /* 0x000fe200078f10ff */
[----:B-----5:R-:W-:Y:S01]  /*2870*/  HMMA.16816.F32 R8, R172, R180, R8 ;  /* 0x000000b4ac08723c */ /* 0x020fe20000001808 */
[----:B------:R-:W-:Y:S02]  /*2880*/  IMAD.SHL.U32 R0, R188, 0x100, RZ ;  /* 0x00000100bc007824 */ /* 0x000fe400078e00ff */
[----:B------:R-:W-:-:S03]  /*2890*/  SHF.R.S32.HI R2, RZ, 0x2, R2 ;  /* 0x00000002ff027819 */ /* 0x000fc60000011402 */
[----:B------:R-:W-:Y:S01]  /*28a0*/  HMMA.16816.F32 R176, R172, R182, R176 ;  /* 0x000000b6acb0723c */ /* 0x000fe200000018b0 */
[----:B------:R-:W4:Y:S01]  /*28b0*/  LDSM.16.M88.4 R180, [R166] ;  /* 0x00000000a6b4783b */ /* 0x000f220000000200 */
[----:B------:R-:W-:Y:S02]  /*28c0*/  IADD3 R2, R195, 0x1, R2 ;  /* 0x00000001c3027810 */ /* 0x000fe40007ffe002 */
[----:B------:R-:W-:Y:S02]  /*28d0*/  LOP3.LUT R167, R0, 0x6, R167, 0xf8, !PT ;  /* 0x0000000600a77812 */ /* 0x000fe400078ef8a7 */
[----:B------:R-:W-:Y:S01]  /*28e0*/  HMMA.16816.F32 R52, R156, R170, R52 ;  /* 0x000000aa9c34723c */ /* 0x000fe20000001834 */
[----:B------:R-:W-:Y:S01]  /*28f0*/  IADD3 R2, R193, -UR19, R2 ;  /* 0x80000013c1027c10 */ /* 0x000fe2000fffe002 */
[----:B------:R-:W-:Y:S04]  /*2900*/  LDSM.16.M88.4 R168, [R236+0x6000] ;  /* 0x00600000eca8783b */ /* 0x000fe80000000200 */
[----:B-1----:R-:W-:Y:S01]  /*2910*/  HMMA.16816.F32 R16, R172, R132, R16 ;  /* 0x00000084ac10723c */ /* 0x002fe20000001810 */
[----:B------:R-:W-:-:S05]  /*2920*/  VIADD R2, R2, UR18 ;  /* 0x0000001202027c36 */ /* 0x000fca0008000000 */
[C---:B------:R-:W-:Y:S01]  /*2930*/  HMMA.16816.F32 R12, R172.reuse, R134, R12 ;  /* 0x00000086ac0c723c */ /* 0x040fe2000000180c */
[----:B------:R-:W1:Y:S01]  /*2940*/  LDSM.16.M88.4 R132, [R234+0x7800] ;  /* 0x00780000ea84783b */ /* 0x000e620000000200 */
[C---:B------:R-:W-:Y:S02]  /*2950*/  VIMNMX R5, R2.reuse, R193, PT ;  /* 0x000000c102057248 */ /* 0x040fe40003fe0100 */
[----:B------:R-:W-:Y:S02]  /*2960*/  VIADDMNMX R2, R2, 0x8, R193, PT ;  /* 0x0000000802027846 */ /* 0x000fe400038001c1 */
[C---:B--2---:R-:W-:Y:S06]  /*2970*/  HMMA.16816.F32 R80, R172.reuse, R140, R80 ;  /* 0x0000008cac50723c */ /* 0x044fec0000001850 */
[C---:B------:R-:W-:Y:S01]  /*2980*/  HMMA.16816.F32 R76, R172.reuse, R142, R76 ;  /* 0x0000008eac4c723c */ /* 0x040fe2000000184c */
[----:B------:R-:W2:Y:S05]  /*2990*/  LDSM.16.M88.4 R140, [R166+0x800] ;  /* 0x00080000a68c783b */ /* 0x000eaa0000000200 */
[----:B------:R-:W-:Y:S06]  /*29a0*/  HMMA.16816.F32 R56, R172, R152, R56 ;  /* 0x00000098ac38723c */ /* 0x000fec0000001838 */
[C---:B------:R-:W-:Y:S06]  /*29b0*/  HMMA.16816.F32 R64, R156.reuse, R160, R64 ;  /* 0x000000a09c40723c */ /* 0x040fec0000001840 */
[----:B------:R-:W-:Y:S01]  /*29c0*/  HMMA.16816.F32 R60, R156, R162, R60 ;  /* 0x000000a29c3c723c */ /* 0x000fe2000000183c */
[----:B------:R-:W-:Y:S05]  /*29d0*/  LDSM.16.M88.4 R160, [R234+0x4000] ;  /* 0x00400000eaa0783b */ /* 0x000fea0000000200 */
[C---:B------:R-:W-:Y:S01]  /*29e0*/  HMMA.16816.F32 R52, R172.reuse, R154, R52 ;  /* 0x0000009aac34723c */ /* 0x040fe20000001834 */
[----:B------:R-:W-:Y:S05]  /*29f0*/  LDSM.16.M88.4 R152, [R234+0x5000] ;  /* 0x00500000ea98783b */ /* 0x000fea0000000200 */
[C---:B------:R-:W-:Y:S06]  /*2a00*/  HMMA.16816.F32 R48, R172.reuse, R148, R48 ;  /* 0x00000094ac30723c */ /* 0x040fec0000001830 */
[C---:B---3--:R-:W-:Y:S06]  /*2a10*/  HMMA.16816.F32 R72, R172.reuse, R136, R72 ;  /* 0x00000088ac48723c */ /* 0x048fec0000001848 */
[C---:B------:R-:W-:Y:S01]  /*2a20*/  HMMA.16816.F32 R68, R172.reuse, R138, R68 ;  /* 0x0000008aac44723c */ /* 0x040fe20000001844 */
[----:B------:R-:W3:Y:S05]  /*2a30*/  LDSM.16.M88.4 R136, [R166+0x1000] ;  /* 0x00100000a688783b */ /* 0x000eea0000000200 */
[----:B------:R-:W-:Y:S01]  /*2a40*/  HMMA.16816.F32 R44, R172, R150, R44 ;  /* 0x00000096ac2c723c */ /* 0x000fe2000000182c */
[----:B------:R-:W-:Y:S05]  /*2a50*/  LDSM.16.M88.4 R148, [R234+0x5800] ;  /* 0x00580000ea94783b */ /* 0x000fea0000000200 */
[----:B----4-:R-:W-:Y:S06]  /*2a60*/  HMMA.16816.F32 R56, R184, R180, R56 ;  /* 0x000000b4b838723c */ /* 0x010fec0000001838 */
[C---:B------:R-:W-:Y:S06]  /*2a70*/  HMMA.16816.F32 R40, R172.reuse, R144, R40 ;  /* 0x00000090ac28723c */ /* 0x040fec0000001828 */
[C---:B-1----:R-:W-:Y:S06]  /*2a80*/  HMMA.16816.F32 R64, R172.reuse, R132, R64 ;  /* 0x00000084ac40723c */ /* 0x042fec0000001840 */
[----:B------:R-:W-:Y:S01]  /*2a90*/  HMMA.16816.F32 R60, R172, R134, R60 ;  /* 0x00000086ac3c723c */ /* 0x000fe2000000183c */
[----:B------:R-:W1:Y:S05]  /*2aa0*/  LDSM.16.M88.4 R132, [R166+0x1800] ;  /* 0x00180000a684783b */ /* 0x000e6a0000000200 */
[----:B------:R-:W-:Y:S06]  /*2ab0*/  HMMA.16816.F32 R52, R184, R182, R52 ;  /* 0x000000b6b834723c */ /* 0x000fec0000001834 */
[----:B------:R-:W-:Y:S06]  /*2ac0*/  HMMA.16816.F32 R108, R156, R6, R108 ;  /* 0x000000069c6c723c */ /* 0x000fec000000186c */
[----:B--2---:R-:W-:Y:S01]  /*2ad0*/  HMMA.16816.F32 R48, R184, R140, R48 ;  /* 0x0000008cb830723c */ /* 0x004fe20000001830 */
[----:B------:R-:W-:-:S02]  /*2ae0*/  VIADD R6, R167, 0xffffff00 ;  /* 0xffffff00a7067836 */ /* 0x000fc40000000000 */
[----:B------:R-:W-:-:S03]  /*2af0*/  VIADD R7, R167, 0xffffff01 ;  /* 0xffffff01a7077836 */ /* 0x000fc60000000000 */
[----:B------:R-:W-:Y:S01]  /*2b00*/  HMMA.16816.F32 R36, R172, R146, R36 ;  /* 0x00000092ac24723c */ /* 0x000fe20000001824 */
[CC--:B------:R-:W-:Y:S01]  /*2b10*/  ISETP.GE.AND P1, PT, R6.reuse, R5.reuse, PT ;  /* 0x000000050600720c */ /* 0x0c0fe20003f26270 */
[----:B------:R-:W2:Y:S01]  /*2b20*/  LDSM.16.M88.4 R144, [R234+0x6000] ;  /* 0x00600000ea90783b */ /* 0x000ea20000000200 */
[-C--:B------:R-:W-:Y:S01]  /*2b30*/  ISETP.GE.AND P0, PT, R6, R2.reuse, PT ;  /* 0x000000020600720c */ /* 0x080fe20003f06270 */
[----:B------:R-:W-:Y:S01]  /*2b40*/  VIADD R6, R167, 0xffffff08 ;  /* 0xffffff08a7067836 */ /* 0x000fe20000000000 */
[CC--:B------:R-:W-:Y:S01]  /*2b50*/  ISETP.GE.AND P5, PT, R7.reuse, R5.reuse, PT ;  /* 0x000000050700720c */ /* 0x0c0fe20003fa6270 */
[C---:B------:R-:W-:Y:S01]  /*2b60*/  HMMA.16816.F32 R44, R184.reuse, R142, R44 ;  /* 0x0000008eb82c723c */ /* 0x040fe2000000182c */
[-C--:B------:R-:W-:Y:S01]  /*2b70*/  ISETP.GE.AND P2, PT, R7, R2.reuse, PT ;  /* 0x000000020700720c */ /* 0x080fe20003f46270 */
[C---:B------:R-:W-:Y:S01]  /*2b80*/  VIADD R7, R167.reuse, 0xffffff09 ;  /* 0xffffff09a7077836 */ /* 0x040fe20000000000 */
[C---:B------:R-:W-:Y:S02]  /*2b90*/  ISETP.GE.AND P4, PT, R6.reuse, R5, PT ;  /* 0x000000050600720c */ /* 0x040fe40003f86270 */
[----:B------:R-:W-:Y:S01]  /*2ba0*/  ISETP.GE.AND P3, PT, R6, R2, PT ;  /* 0x000000020600720c */ /* 0x000fe20003f66270 */
[----:B---3--:R-:W-:Y:S01]  /*2bb0*/  HMMA.16816.F32 R40, R184, R136, R40 ;  /* 0x00000088b828723c */ /* 0x008fe20000001828 */
[----:B------:R-:W-:Y:S01]  /*2bc0*/  FSEL R202, R56, -INF , !P1 ;  /* 0xff80000038ca7808 */ /* 0x000fe20004800000 */
[----:B------:R-:W-:Y:S01]  /*2bd0*/  VIADD R56, R167, 0xffffff11 ;  /* 0xffffff11a7387836 */ /* 0x000fe20000000000 */
[----:B------:R-:W-:-:S02]  /*2be0*/  FSEL R6, R58, -INF , !P0 ;  /* 0xff8000003a067808 */ /* 0x000fc40004000000 */
[CC--:B------:R-:W-:Y:S01]  /*2bf0*/  ISETP.GE.AND P1, PT, R7.reuse, R5.reuse, PT ;  /* 0x000000050700720c */ /* 0x0c0fe20003f26270 */
[C---:B-1----:R-:W-:Y:S01]  /*2c00*/  HMMA.16816.F32 R32, R184.reuse, R132, R32 ;  /* 0x00000084b820723c */ /* 0x042fe20000001820 */
[-C--:B------:R-:W-:Y:S01]  /*2c10*/  ISETP.GE.AND P0, PT, R7, R2.reuse, PT ;  /* 0x000000020700720c */ /* 0x080fe20003f06270 */
[----:B------:R-:W-:Y:S01]  /*2c20*/  VIADD R7, R167, 0xffffff10 ;  /* 0xffffff10a7077836 */ /* 0x000fe20000000000 */
[----:B------:R-:W-:Y:S01]  /*2c30*/  FSEL R204, R57, -INF , !P5 ;  /* 0xff80000039cc7808 */ /* 0x000fe20006800000 */
[----:B------:R-:W-:Y:S01]  /*2c40*/  VIADD R57, R167, 0xffffff18 ;  /* 0xffffff18a7397836 */ /* 0x000fe20000000000 */
[----:B------:R-:W-:Y:S01]  /*2c50*/  FSEL R201, R59, -INF , !P2 ;  /* 0xff8000003bc97808 */ /* 0x000fe20005000000 */
[C---:B------:R-:W-:Y:S01]  /*2c60*/  HMMA.16816.F32 R36, R184.reuse, R138, R36 ;  /* 0x0000008ab824723c */ /* 0x040fe20000001824 */
[----:B------:R-:W-:Y:S01]  /*2c70*/  ISETP.GE.AND P5, PT, R7, R5, PT ;  /* 0x000000050700720c */ /* 0x000fe20003fa6270 */
[----:B------:R-:W-:Y:S01]  /*2c80*/  VIADD R133, R167, 0xffffff28 ;  /* 0xffffff28a7857836 */ /* 0x000fe20000000000 */
[----:B------:R-:W-:Y:S01]  /*2c90*/  ISETP.GE.AND P2, PT, R7, R2, PT ;  /* 0x000000020700720c */ /* 0x000fe20003f46270 */
[----:B------:R-:W-:Y:S01]  /*2ca0*/  VIADD R132, R167, 0xffffff29 ;  /* 0xffffff29a7847836 */ /* 0x000fe20000000000 */
[----:B------:R-:W-:Y:S01]  /*2cb0*/  FSEL R7, R54, -INF , !P3 ;  /* 0xff80000036077808 */ /* 0x000fe20005800000 */
[----:B------:R-:W-:Y:S01]  /*2cc0*/  HMMA.16816.F32 R28, R184, R134, R28 ;  /* 0x00000086b81c723c */ /* 0x000fe2000000181c */
[----:B------:R-:W-:-:S02]  /*2cd0*/  FSEL R205, R52, -INF , !P4 ;  /* 0xff80000034cd7808 */ /* 0x000fc40006000000 */
[CC--:B------:R-:W-:Y:S02]  /*2ce0*/  ISETP.GE.AND P3, PT, R56.reuse, R2.reuse, PT ;  /* 0x000000023800720c */ /* 0x0c0fe40003f66270 */
[----:B------:R-:W-:Y:S01]  /*2cf0*/  FSEL R206, R53, -INF , !P1 ;  /* 0xff80000035ce7808 */ /* 0x000fe20004800000 */
[C---:B------:R-:W-:Y:S01]  /*2d00*/  HMMA.16816.F32 R88, R156.reuse, R168, R88 ;  /* 0x000000a89c58723c */ /* 0x040fe20000001858 */
[----:B------:R-:W-:Y:S02]  /*2d10*/  FSEL R200, R55, -INF , !P0 ;  /* 0xff80000037c87808 */ /* 0x000fe40004000000 */
[-C--:B------:R-:W-:Y:S01]  /*2d20*/  ISETP.GE.AND P4, PT, R56, R5.reuse, PT ;  /* 0x000000053800720c */ /* 0x080fe20003f86270 */
[----:B------:R-:W1:Y:S01]  /*2d30*/  LDSM.16.M88.4 R52, [R166+0x2000] ;  /* 0x00200000a634783b */ /* 0x000e620000000200 */
[C---:B------:R-:W-:Y:S01]  /*2d40*/  VIADD R56, R167.reuse, 0xffffff19 ;  /* 0xffffff19a7387836 */ /* 0x040fe20000000000 */
[----:B------:R-:W-:Y:S01]  /*2d50*/  FSEL R58, R50, -INF , !P2 ;  /* 0xff800000323a7808 */ /* 0x000fe20005000000 */
[----:B------:R-:W-:Y:S01]  /*2d60*/  VIADD R50, R167, 0xffffff20 ;  /* 0xffffff20a7327836 */ /* 0x000fe20000000000 */
[----:B------:R-:W-:Y:S01]  /*2d70*/  FSEL R59, R51, -INF , !P3 ;  /* 0xff800000333b7808 */ /* 0x000fe20005800000 */
[----:B------:R-:W-:Y:S01]  /*2d80*/  VIADD R51, R167, 0xffffff21 ;  /* 0xffffff21a7337836 */ /* 0x000fe20000000000 */
[C---:B------:R-:W-:Y:S01]  /*2d90*/  ISETP.GE.AND P1, PT, R57.reuse, R5, PT ;  /* 0x000000053900720c */ /* 0x040fe20003f26270 */
[----:B------:R-:W-:Y:S01]  /*2da0*/  HMMA.16816.F32 R84, R156, R170, R84 ;  /* 0x000000aa9c54723c */ /* 0x000fe20000001854 */
[----:B------:R-:W-:Y:S01]  /*2db0*/  ISETP.GE.AND P0, PT, R57, R2, PT ;  /* 0x000000023900720c */ /* 0x000fe20003f06270 */
[----:B------:R-:W3:Y:S01]  /*2dc0*/  LDSM.16.M88.4 R156, [R234+0x4800] ;  /* 0x00480000ea9c783b */ /* 0x000ee20000000200 */
[----:B------:R-:W-:-:S02]  /*2dd0*/  FSEL R48, R48, -INF , !P5 ;  /* 0xff80000030307808 */ /* 0x000fc40006800000 */
[CC--:B------:R-:W-:Y:S01]  /*2de0*/  ISETP.GE.AND P5, PT, R56.reuse, R5.reuse, PT ;  /* 0x000000053800720c */ /* 0x0c0fe20003fa6270 */
[----:B------:R-:W4:Y:S01]  /*2df0*/  LDSM.16.M88.4 R168, [R234+0x3800] ;  /* 0x00380000eaa8783b */ /* 0x000f220000000200 */
[-C--:B------:R-:W-:Y:S01]  /*2e00*/  ISETP.GE.AND P2, PT, R56, R2.reuse, PT ;  /* 0x000000023800720c */ /* 0x080fe20003f46270 */
[C---:B------:R-:W-:Y:S01]  /*2e10*/  HMMA.16816.F32 R104, R172.reuse, R152, R104 ;  /* 0x00000098ac68723c */ /* 0x040fe20000001868 */
[----:B------:R-:W-:Y:S02]  /*2e20*/  FSEL R49, R49, -INF , !P4 ;  /* 0xff80000031317808 */ /* 0x000fe40006000000 */
[C---:B------:R-:W-:Y:S02]  /*2e30*/  ISETP.GE.AND P4, PT, R50.reuse, R5, PT ;  /* 0x000000053200720c */ /* 0x040fe40003f86270 */
[----:B------:R-:W-:Y:S01]  /*2e40*/  ISETP.GE.AND P3, PT, R50, R2, PT ;  /* 0x000000023200720c */ /* 0x000fe20003f66270 */
[----:B--2---:R-:W-:Y:S01]  /*2e50*/  HMMA.16816.F32 R88, R172, R144, R88 ;  /* 0x00000090ac58723c */ /* 0x004fe20000001858 */
[----:B------:R-:W-:-:S02]  /*2e60*/  FSEL R50, R44, -INF , !P1 ;  /* 0xff8000002c327808 */ /* 0x000fc40004800000 */
[----:B------:R-:W-:Y:S02]  /*2e70*/  FSEL R57, R46, -INF , !P0 ;  /* 0xff8000002e397808 */ /* 0x000fe40004000000 */
[CC--:B------:R-:W-:Y:S01]  /*2e80*/  ISETP.GE.AND P1, PT, R51.reuse, R5.reuse, PT ;  /* 0x000000053300720c */ /* 0x0c0fe20003f26270 */
[C---:B------:R-:W-:Y:S01]  /*2e90*/  HMMA.16816.F32 R116, R172.reuse, R162, R116 ;  /* 0x000000a2ac74723c */ /* 0x040fe20000001874 */
[----:B------:R-:W-:Y:S02]  /*2ea0*/  ISETP.GE.AND P0, PT, R51, R2, PT ;  /* 0x000000023300720c */ /* 0x000fe40003f06270 */
[----:B------:R-:W-:Y:S02]  /*2eb0*/  FSEL R51, R45, -INF , !P5 ;  /* 0xff8000002d337808 */ /* 0x000fe40006800000 */
[----:B------:R-:W-:Y:S01]  /*2ec0*/  FSEL R56, R47, -INF , !P2 ;  /* 0xff8000002f387808 */ /* 0x000fe20005000000 */
[----:B------:R-:W-:Y:S01]  /*2ed0*/  HMMA.16816.F32 R120, R172, R160, R120 ;  /* 0x000000a0ac78723c */ /* 0x000fe20000001878 */
[----:B------:R-:W2:Y:S01]  /*2ee0*/  LDSM.16.M88.4 R44, [R166+0x2800] ;  /* 0x00280000a62c783b */ /* 0x000ea20000000200 */
[----:B------:R-:W-:-:S02]  /*2ef0*/  ISETP.GE.AND P5, PT, R133, R5, PT ;  /* 0x000000058500720c */ /* 0x000fc40003fa6270 */
[-C--:B------:R-:W-:Y:S02]  /*2f00*/  ISETP.GE.AND P2, PT, R133, R2.reuse, PT ;  /* 0x000000028500720c */ /* 0x080fe40003f46270 */
[----:B------:R-:W-:Y:S01]  /*2f10*/  FSEL R133, R42, -INF , !P3 ;  /* 0xff8000002a857808 */ /* 0x000fe20005800000 */
[----:B------:R-:W-:Y:S01]  /*2f20*/  VIADD R42, R167, 0xffffff30 ;  /* 0xffffff30a72a7836 */ /* 0x000fe20000000000 */
[----:B------:R-:W-:Y:S01]  /*2f30*/  FSEL R134, R43, -INF , !P0 ;  /* 0xff8000002b867808 */ /* 0x000fe20004000000 */
[----:B------:R-:W-:Y:S01]  /*2f40*/  VIADD R43, R167, 0xffffff31 ;  /* 0xffffff31a72b7836 */ /* 0x000fe20000000000 */
[----:B------:R-:W-:Y:S01]  /*2f50*/  FSEL R40, R40, -INF , !P4 ;  /* 0xff80000028287808 */ /* 0x000fe20006000000 */
[----:B-1----:R-:W-:Y:S01]  /*2f60*/  HMMA.16816.F32 R24, R184, R52, R24 ;  /* 0x00000034b818723c */ /* 0x002fe20000001818 */
[C---:B------:R-:W-:Y:S02]  /*2f70*/  ISETP.GE.AND P4, PT, R132.reuse, R5, PT ;  /* 0x000000058400720c */ /* 0x040fe40003f86270 */
[----:B------:R-:W-:-:S02]  /*2f80*/  ISETP.GE.AND P3, PT, R132, R2, PT ;  /* 0x000000028400720c */ /* 0x000fc40003f66270 */
[----:B------:R-:W-:Y:S01]  /*2f90*/  FSEL R41, R41, -INF , !P1 ;  /* 0xff80000029297808 */ /* 0x000fe20004800000 */
[----:B------:R-:W-:Y:S01]  /*2fa0*/  HMMA.16816.F32 R20, R184, R54, R20 ;  /* 0x00000036b814723c */ /* 0x000fe20000001814 */
[CC--:B------:R-:W-:Y:S01]  /*2fb0*/  ISETP.GE.AND P1, PT, R42.reuse, R5.reuse, PT ;  /* 0x000000052a00720c */ /* 0x0c0fe20003f26270 */
[C---:B------:R-:W-:Y:S01]  /*2fc0*/  VIADD R53, R167.reuse, 0xffffff38 ;  /* 0xffffff38a7357836 */ /* 0x040fe20000000000 */
[----:B------:R-:W-:Y:S01]  /*2fd0*/  ISETP.GE.AND P0, PT, R42, R2, PT ;  /* 0x000000022a00720c */ /* 0x000fe20003f06270 */
[----:B------:R-:W-:Y:S01]  /*2fe0*/  VIADD R52, R167, 0xffffff39 ;  /* 0xffffff39a7347836 */ /* 0x000fe20000000000 */
[----:B------:R-:W-:Y:S01]  /*2ff0*/  FSEL R42, R36, -INF , !P5 ;  /* 0xff800000242a7808 */ /* 0x000fe20006800000 */
[----:B---3--:R-:W-:Y:S01]  /*3000*/  HMMA.16816.F32 R112, R172, R156, R112 ;  /* 0x0000009cac70723c */ /* 0x008fe20000001870 */
[----:B------:R-:W-:Y:S02]  /*3010*/  FSEL R135, R38, -INF , !P2 ;  /* 0xff80000026877808 */ /* 0x000fe40005000000 */
[----:B------:R-:W-:-:S02]  /*3020*/  ISETP.GE.AND P5, PT, R43, R5, PT ;  /* 0x000000052b00720c */ /* 0x000fc40003fa6270 */
[----:B------:R-:W-:Y:S01]  /*3030*/  ISETP.GE.AND P2, PT, R43, R2, PT ;  /* 0x000000022b00720c */ /* 0x000fe20003f46270 */
[C---:B----4-:R-:W-:Y:S01]  /*3040*/  HMMA.16816.F32 R128, R172.reuse, R168, R128 ;  /* 0x000000a8ac80723c */ /* 0x050fe20000001880 */
[----:B------:R-:W-:Y:S02]  /*3050*/  FSEL R43, R37, -INF , !P4 ;  /* 0xff800000252b7808 */ /* 0x000fe40006000000 */
[----:B------:R-:W-:Y:S02]  /*3060*/  FSEL R136, R39, -INF , !P3 ;  /* 0xff80000027887808 */ /* 0x000fe40005800000 */
[----:B------:R-:W1:Y:S01]  /*3070*/  LDSM.16.M88.4 R36, [R166+0x3000] ;  /* 0x00300000a624783b */ /* 0x000e620000000200 */
[----:B------:R-:W-:Y:S01]  /*3080*/  FSEL R32, R32, -INF , !P1 ;  /* 0xff80000020207808 */ /* 0x000fe20004800000 */
[----:B------:R-:W-:Y:S01]  /*3090*/  HMMA.16816.F32 R124, R172, R170, R124 ;  /* 0x000000aaac7c723c */ /* 0x000fe2000000187c */
[----:B------:R-:W-:Y:S01]  /*30a0*/  FSEL R140, R34, -INF , !P0 ;  /* 0xff800000228c7808 */ /* 0x000fe20004000000 */
[----:B------:R-:W-:Y:S01]  /*30b0*/  VIADD R34, R167, 0xffffff40 ;  /* 0xffffff40a7227836 */ /* 0x000fe20000000000 */
[----:B------:R-:W-:-:S02]  /*30c0*/  ISETP.GE.AND P4, PT, R53, R5, PT ;  /* 0x000000053500720c */ /* 0x000fc40003f86270 */
[-C--:B------:R-:W-:Y:S01]  /*30d0*/  ISETP.GE.AND P3, PT, R53, R2.reuse, PT ;  /* 0x000000023500720c */ /* 0x080fe20003f66270 */
[C---:B--2---:R-:W-:Y:S01]  /*30e0*/  HMMA.16816.F32 R16, R184.reuse, R44, R16 ;  /* 0x0000002cb810723c */ /* 0x044fe20000001810 */
[C---:B------:R-:W-:Y:S02]  /*30f0*/  ISETP.GE.AND P1, PT, R52.reuse, R5, PT ;  /* 0x000000053400720c */ /* 0x040fe40003f26270 */
[----:B------:R-:W-:Y:S02]  /*3100*/  ISETP.GE.AND P0, PT, R52, R2, PT ;  /* 0x000000023400720c */ /* 0x000fe40003f06270 */
[----:B------:R-:W-:Y:S01]  /*3110*/  FSEL R141, R35, -INF , !P2 ;  /* 0xff800000238d7808 */ /* 0x000fe20005000000 */
[----:B------:R-:W-:Y:S01]  /*3120*/  HMMA.16816.F32 R12, R184, R46, R12 ;  /* 0x0000002eb80c723c */ /* 0x000fe2000000180c */
[----:B------:R-:W-:Y:S02]  /*3130*/  FSEL R35, R28, -INF , !P4 ;  /* 0xff8000001c237808 */ /* 0x000fe40006000000 */
[----:B------:R-:W-:-:S02]  /*3140*/  FSEL R142, R30, -INF , !P3 ;  /* 0xff8000001e8e7808 */ /* 0x000fc40005800000 */
[----:B------:R-:W-:Y:S01]  /*3150*/  FSEL R45, R29, -INF , !P1 ;  /* 0xff8000001d2d7808 */ /* 0x000fe20004800000 */
[C---:B------:R-:W-:Y:S01]  /*3160*/  HMMA.16816.F32 R92, R172.reuse, R150, R92 ;  /* 0x00000096ac5c723c */ /* 0x040fe2000000185c */
[----:B------:R-:W-:Y:S02]  /*3170*/  FSEL R145, R31, -INF , !P0 ;  /* 0xff8000001f917808 */ /* 0x000fe40004000000 */
[----:B------:R-:W2:Y:S01]  /*3180*/  LDSM.16.M88.4 R28, [R166+0x3800] ;  /* 0x00380000a61c783b */ /* 0x000ea20000000200 */
[----:B------:R-:W-:Y:S01]  /*3190*/  FSEL R54, R33, -INF , !P5 ;  /* 0xff80000021367808 */ /* 0x000fe20006800000 */
[C---:B------:R-:W-:Y:S01]  /*31a0*/  VIADD R33, R167.reuse, 0xffffff41 ;  /* 0xffffff41a7217836 */ /* 0x040fe20000000000 */
[CC--:B------:R-:W-:Y:S01]  /*31b0*/  ISETP.GE.AND P5, PT, R34.reuse, R5.reuse, PT ;  /* 0x000000052200720c */ /* 0x0c0fe20003fa6270 */
[----:B------:R-:W-:Y:S01]  /*31c0*/  HMMA.16816.F32 R84, R172, R146, R84 ;  /* 0x00000092ac54723c */ /* 0x000fe20000001854 */
[----:B------:R-:W-:Y:S01]  /*31d0*/  ISETP.GE.AND P2, PT, R34, R2, PT ;  /* 0x000000022200720c */ /* 0x000fe20003f46270 */
[----:B------:R-:W-:Y:S01]  /*31e0*/  VIADD R34, R167, 0xffffff48 ;  /* 0xffffff48a7227836 */ /* 0x000fe20000000000 */
[----:B------:R-:W-:-:S02]  /*31f0*/  ISETP.GE.AND P4, PT, R33, R5, PT ;  /* 0x000000052100720c */ /* 0x000fc40003f86270 */
[-C--:B------:R-:W-:Y:S01]  /*3200*/  ISETP.GE.AND P3, PT, R33, R2.reuse, PT ;  /* 0x000000022100720c */ /* 0x080fe20003f66270 */
[C---:B------:R-:W-:Y:S01]  /*3210*/  VIADD R33, R167.reuse, 0xffffff49 ;  /* 0xffffff49a7217836 */ /* 0x040fe20000000000 */
[----:B------:R-:W-:Y:S01]  /*3220*/  FSEL R44, R24, -INF , !P5 ;  /* 0xff800000182c7808 */ /* 0x000fe20006800000 */
[C---:B------:R-:W-:Y:S01]  /*3230*/  VIADD R24, R167.reuse, 0xffffff51 ;  /* 0xffffff51a7187836 */ /* 0x040fe20000000000 */
[----:B------:R-:W-:Y:S01]  /*3240*/  FSEL R152, R26, -INF , !P2 ;  /* 0xff8000001a987808 */ /* 0x000fe20005000000 */
[----:B------:R-:W-:Y:S01]  /*3250*/  VIADD R26, R167, 0xffffff50 ;  /* 0xffffff50a71a7836 */ /* 0x000fe20000000000 */
[CC--:B------:R-:W-:Y:S01]  /*3260*/  ISETP.GE.AND P1, PT, R34.reuse, R5.reuse, PT ;  /* 0x000000052200720c */ /* 0x0c0fe20003f26270 */
[----:B------:R-:W-:Y:S01]  /*3270*/  HMMA.16816.F32 R108, R172, R158, R108 ;  /* 0x0000009eac6c723c */ /* 0x000fe2000000186c */
[----:B------:R-:W-:Y:S02]  /*3280*/  ISETP.GE.AND P0, PT, R34, R2, PT ;  /* 0x000000022200720c */ /* 0x000fe40003f06270 */
[----:B------:R-:W-:-:S02]  /*3290*/  ISETP.GE.AND P5, PT, R33, R5, PT ;  /* 0x000000052100720c */ /* 0x000fc40003fa6270 */
[-C--:B------:R-:W-:Y:S01]  /*32a0*/  ISETP.GE.AND P2, PT, R33, R2.reuse, PT ;  /* 0x000000022100720c */ /* 0x080fe20003f46270 */
[C---:B------:R-:W-:Y:S01]  /*32b0*/  HMMA.16816.F32 R100, R172.reuse, R154, R100 ;  /* 0x0000009aac64723c */ /* 0x040fe20000001864 */
[----:B------:R-:W-:Y:S02]  /*32c0*/  FSEL R34, R25, -INF , !P4 ;  /* 0xff80000019227808 */ /* 0x000fe40006000000 */
[----:B------:R-:W-:Y:S02]  /*32d0*/  FSEL R153, R27, -INF , !P3 ;  /* 0xff8000001b997808 */ /* 0x000fe40005800000 */
[----:B------:R-:W-:Y:S01]  /*32e0*/  FSEL R33, R20, -INF , !P1 ;  /* 0xff80000014217808 */ /* 0x000fe20004800000 */
[C---:B------:R-:W-:Y:S01]  /*32f0*/  VIADD R20, R167.reuse, 0xffffff59 ;  /* 0xffffff59a7147836 */ /* 0x040fe20000000000 */
[----:B------:R-:W-:Y:S01]  /*3300*/  FSEL R156, R22, -INF , !P0 ;  /* 0xff800000169c7808 */ /* 0x000fe20004000000 */
[----:B------:R-:W-:Y:S01]  /*3310*/  VIADD R22, R167, 0xffffff58 ;  /* 0xffffff58a7167836 */ /* 0x000fe20000000000 */
[C---:B------:R-:W-:Y:S01]  /*3320*/  ISETP.GE.AND P4, PT, R26.reuse, R5, PT ;  /* 0x000000051a00720c */ /* 0x040fe20003f86270 */
[----:B------:R-:W-:Y:S01]  /*3330*/  HMMA.16816.F32 R96, R172, R148, R96 ;  /* 0x00000094ac60723c */ /* 0x000fe20000001860 */
[----:B------:R-:W-:-:S02]  /*3340*/  ISETP.GE.AND P3, PT, R26, R2, PT ;  /* 0x000000021a00720c */ /* 0x000fc40003f66270 */
[CC--:B------:R-:W-:Y:S02]  /*3350*/  ISETP.GE.AND P1, PT, R24.reuse, R5.reuse, PT ;  /* 0x000000051800720c */ /* 0x0c0fe40003f26270 */
[-C--:B------:R-:W-:Y:S02]  /*3360*/  ISETP.GE.AND P0, PT, R24, R2.reuse, PT ;  /* 0x000000021800720c */ /* 0x080fe40003f06270 */
[C---:B-1----:R-:W-:Y:S01]  /*3370*/  HMMA.16816.F32 R24, R184.reuse, R36, R8 ;  /* 0x00000024b818723c */ /* 0x042fe20000001808 */
[----:B------:R-:W1:Y:S01]  /*3380*/  LDSM.16.M88.4 R8, [R166+0x4000] ;  /* 0x00400000a608783b */ /* 0x000e620000000200 */
[----:B------:R-:W-:Y:S02]  /*3390*/  FSEL R53, R21, -INF , !P5 ;  /* 0xff80000015357808 */ /* 0x000fe40006800000 */
[----:B------:R-:W-:Y:S02]  /*33a0*/  FSEL R157, R23, -INF , !P2 ;  /* 0xff800000179d7808 */ /* 0x000fe40005000000 */
[C---:B------:R-:W-:Y:S01]  /*33b0*/  HMMA.16816.F32 R36, R184.reuse, R38, R176 ;  /* 0x00000026b824723c */ /* 0x040fe200000018b0 */
[----:B------:R-:W-:Y:S01]  /*33c0*/  FSEL R52, R16, -INF , !P4 ;  /* 0xff80000010347808 */ /* 0x000fe20006000000 */
[C---:B------:R-:W-:Y:S01]  /*33d0*/  VIADD R16, R167.reuse, 0xffffff61 ;  /* 0xffffff61a7107836 */ /* 0x040fe20000000000 */
[----:B------:R-:W-:Y:S01]  /*33e0*/  FSEL R162, R18, -INF , !P3 ;  /* 0xff80000012a27808 */ /* 0x000fe20005800000 */
[----:B------:R-:W-:Y:S01]  /*33f0*/  VIADD R18, R167, 0xffffff60 ;  /* 0xffffff60a7127836 */ /* 0x000fe20000000000 */
[C---:B------:R-:W-:Y:S01]  /*3400*/  ISETP.GE.AND P5, PT, R22.reuse, R5, PT ;  /* 0x000000051600720c */ /* 0x040fe20003fa6270 */
[----:B--2---:R-:W-:Y:S01]  /*3410*/  HMMA.16816.F32 R128, R184, R28, R128 ;  /* 0x0000001cb880723c */ /* 0x004fe20000001880 */
[----:B------:R-:W-:-:S02]  /*3420*/  ISETP.GE.AND P2, PT, R22, R2, PT ;  /* 0x000000021600720c */ /* 0x000fc40003f46270 */
[C---:B------:R-:W-:Y:S02]  /*3430*/  ISETP.GE.AND P4, PT, R20.reuse, R5, PT ;  /* 0x000000051400720c */ /* 0x040fe40003f86270 */
[----:B------:R-:W-:Y:S01]  /*3440*/  ISETP.GE.AND P3, PT, R20, R2, PT ;  /* 0x000000021400720c */ /* 0x000fe20003f66270 */
[----:B------:R-:W-:Y:S01]  /*3450*/  HMMA.16816.F32 R124, R184, R30, R124 ;  /* 0x0000001eb87c723c */ /* 0x000fe2000000187c */
[----:B------:R-:W-:Y:S02]  /*3460*/  FSEL R137, R12, -INF , !P5 ;  /* 0xff8000000c897808 */ /* 0x000fe40006800000 */
[----:B------:R-:W-:Y:S02]  /*3470*/  FSEL R168, R14, -INF , !P2 ;  /* 0xff8000000ea87808 */ /* 0x000fe40005000000 */
[----:B------:R-:W-:Y:S02]  /*3480*/  FSEL R138, R13, -INF , !P4 ;  /* 0xff8000000d8a7808 */ /* 0x000fe40006000000 */
[----:B------:R-:W-:-:S02]  /*3490*/  FSEL R171, R15, -INF , !P3 ;  /* 0xff8000000fab7808 */ /* 0x000fc40005800000 */
[----:B------:R-:W2:Y:S01]  /*34a0*/  LDSM.16.M88.4 R12, [R166+0x4800] ;  /* 0x00480000a60c783b */ /* 0x000ea20000000200 */
[----:B------:R-:W-:Y:S01]  /*34b0*/  FSEL R203, R17, -INF , !P1 ;  /* 0xff80000011cb7808 */ /* 0x000fe20004800000 */
[----:B------:R-:W-:Y:S01]  /*34c0*/  VIADD R17, R167, 0xffffff68 ;  /* 0xffffff68a7117836 */ /* 0x000fe20000000000 */
[----:B------:R-:W-:Y:S02]  /*34d0*/  FSEL R163, R19, -INF , !P0 ;  /* 0xff80000013a37808 */ /* 0x000fe40004000000 */
[CC--:B------:R-:W-:Y:S02]  /*34e0*/  ISETP.GE.AND P5, PT, R16.reuse, R5.reuse, PT ;  /* 0x000000051000720c */ /* 0x0c0fe40003fa6270 */
[-C--:B------:R-:W-:Y:S01]  /*34f0*/  ISETP.GE.AND P2, PT, R16, R2.reuse, PT ;  /* 0x000000021000720c */ /* 0x080fe20003f46270 */
[----:B------:R-:W-:Y:S01]  /*3500*/  VIADD R16, R167, 0xffffff69 ;  /* 0xffffff69a7107836 */ /* 0x000fe20000000000 */
[C---:B------:R-:W-:Y:S02]  /*3510*/  ISETP.GE.AND P1, PT, R18.reuse, R5, PT ;  /* 0x000000051200720c */ /* 0x040fe40003f26270 */
[----:B------:R-:W-:-:S02]  /*3520*/  ISETP.GE.AND P0, PT, R18, R2, PT ;  /* 0x000000021200720c */ /* 0x000fc40003f06270 */
[----:B------:R-:W-:Y:S01]  /*3530*/  FSEL R139, R24, -INF , !P1 ;  /* 0xff800000188b7808 */ /* 0x000fe20004800000 */
[C---:B-1----:R-:W-:Y:S01]  /*3540*/  HMMA.16816.F32 R120, R184.reuse, R8, R120 ;  /* 0x00000008b878723c */ /* 0x042fe20000001878 */
[----:B------:R-:W-:Y:S01]  /*3550*/  FSEL R177, R26, -INF , !P0 ;  /* 0xff8000001ab17808 */ /* 0x000fe20004000000 */
[----:B------:R-:W-:Y:S01]  /*3560*/  VIADD R24, R167, 0xffffffb1 ;  /* 0xffffffb1a7187836 */ /* 0x000fe20000000000 */
[CC--:B------:R-:W-:Y:S02]  /*3570*/  ISETP.GE.AND P4, PT, R17.reuse, R5.reuse, PT ;  /* 0x000000051100720c */ /* 0x0c0fe40003f86270 */
        /* <DEDUP_REMOVED lines=9> */
[----:B------:R-:W-:Y:S01]  /*3610*/  HMMA.16816.F32 R116, R184, R10, R116 ;  /* 0x0000000ab874723c */ /* 0x000fe20000001874 */
[----:B------:R-:W-:Y:S01]  /*3620*/  FSEL R150, R36, -INF , !P4 ;  /* 0xff80000024967808 */ /* 0x000fe20006000000 */
[----:B------:R-:W-:Y:S01]  /*3630*/  VIADD R25, R167, 0xffffffb0 ;  /* 0xffffffb0a7197836 */ /* 0x000fe20000000000 */
[----:B------:R-:W-:-:S02]  /*3640*/  FSEL R180, R38, -INF , !P3 ;  /* 0xff80000026b47808 */ /* 0x000fc40005800000 */
[CC--:B------:R-:W-:Y:S02]  /*3650*/  ISETP.GE.AND P5, PT, R17.reuse, R5.reuse, PT ;  /* 0x000000051100720c */ /* 0x0c0fe40003fa6270 */
[-C--:B------:R-:W-:Y:S02]  /*3660*/  ISETP.GE.AND P2, PT, R17, R2.reuse, PT ;  /* 0x000000021100720c */ /* 0x080fe40003f46270 */
[C---:B------:R-:W-:Y:S02]  /*3670*/  ISETP.GE.AND P4, PT, R16.reuse, R5, PT ;  /* 0x000000051000720c */ /* 0x040fe40003f86270 */
[----:B------:R-:W-:Y:S01]  /*3680*/  ISETP.GE.AND P3, PT, R16, R2, PT ;  /* 0x000000021000720c */ /* 0x000fe20003f66270 */
[----:B--2---:R-:W-:Y:S01]  /*3690*/  HMMA.16816.F32 R112, R184, R12, R112 ;  /* 0x0000000cb870723c */ /* 0x004fe20000001870 */
[----:B------:R-:W1:Y:S01]  /*36a0*/  LDSM.16.M88.4 R16, [R166+0x5000] ;  /* 0x00500000a610783b */ /* 0x000e620000000200 */
[----:B------:R-:W-:Y:S02]  /*36b0*/  FSEL R151, R37, -INF , !P1 ;  /* 0xff80000025977808 */ /* 0x000fe40004800000 */
[----:B------:R-:W-:-:S02]  /*36c0*/  FSEL R197, R39, -INF , !P0 ;  /* 0xff80000027c57808 */ /* 0x000fc40004000000 */
[----:B------:R-:W-:Y:S01]  /*36d0*/  FSEL R158, R128, -INF , !P5 ;  /* 0xff800000809e7808 */ /* 0x000fe20006800000 */
[----:B------:R-:W-:Y:S01]  /*36e0*/  HMMA.16816.F32 R108, R184, R14, R108 ;  /* 0x0000000eb86c723c */ /* 0x000fe2000000186c */
[----:B------:R-:W-:Y:S01]  /*36f0*/  FSEL R195, R130, -INF , !P2 ;  /* 0xff80000082c37808 */ /* 0x000fe20005000000 */
[----:B------:R-:W-:Y:S01]  /*3700*/  VIADD R13, R167, 0xffffff88 ;  /* 0xffffff88a70d7836 */ /* 0x000fe20000000000 */
[-C--:B------:R-:W-:Y:S01]  /*3710*/  ISETP.GE.AND P1, PT, R9, R5.reuse, PT ;  /* 0x000000050900720c */ /* 0x080fe20003f26270 */
[----:B------:R-:W-:Y:S01]  /*3720*/  VIADD R12, R167, 0xffffff89 ;  /* 0xffffff89a70c7836 */ /* 0x000fe20000000000 */
        /* <DEDUP_REMOVED lines=10> */
[----:B------:R-:W-:Y:S02]  /*37d0*/  ISETP.GE.AND P3, PT, R9, R2, PT ;  /* 0x000000020900720c */ /* 0x000fe40003f66270 */
[----:B------:R-:W-:-:S02]  /*37e0*/  ISETP.GE.AND P1, PT, R8, R5, PT ;  /* 0x000000050800720c */ /* 0x000fc40003f26270 */
[----:B------:R-:W-:Y:S02]  /*37f0*/  ISETP.GE.AND P0, PT, R8, R2, PT ;  /* 0x000000020800720c */ /* 0x000fe40003f06270 */
[----:B------:R-:W2:Y:S01]  /*3800*/  LDSM.16.M88.4 R8, [R166+0x5800] ;  /* 0x00580000a608783b */ /* 0x000ea20000000200 */
[----:B------:R-:W-:Y:S02]  /*3810*/  FSEL R174, R125, -INF , !P5 ;  /* 0xff8000007dae7808 */ /* 0x000fe40006800000 */
[----:B------:R-:W-:Y:S02]  /*3820*/  FSEL R181, R127, -INF , !P2 ;  /* 0xff8000007fb57808 */ /* 0x000fe40005000000 */
[----:B------:R-:W-:Y:S02]  /*3830*/  FSEL R175, R120, -INF , !P4 ;  /* 0xff80000078af7808 */ /* 0x000fe40006000000 */
[----:B------:R-:W-:Y:S01]  /*3840*/  FSEL R173, R122, -INF , !P3 ;  /* 0xff8000007aad7808 */ /* 0x000fe20005800000 */
[----:B-1----:R-:W-:Y:S01]  /*3850*/  HMMA.16816.F32 R104, R184, R16, R104 ;  /* 0x00000010b868723c */ /* 0x002fe20000001868 */
[----:B------:R-:W-:-:S02]  /*3860*/  ISETP.GE.AND P5, PT, R13, R5, PT ;  /* 0x000000050d00720c */ /* 0x000fc40003fa6270 */
[-C--:B------:R-:W-:Y:S01]  /*3870*/  ISETP.GE.AND P2, PT, R13, R2.reuse, PT ;  /* 0x000000020d00720c */ /* 0x080fe20003f46270 */
[C---:B------:R-:W-:Y:S01]  /*3880*/  VIADD R13, R167.reuse, 0xffffff90 ;  /* 0xffffff90a70d7836 */ /* 0x040fe20000000000 */
[C---:B------:R-:W-:Y:S01]  /*3890*/  ISETP.GE.AND P4, PT, R12.reuse, R5, PT ;  /* 0x000000050c00720c */ /* 0x040fe20003f86270 */
[----:B------:R-:W-:Y:S01]  /*38a0*/  HMMA.16816.F32 R100, R184, R18, R100 ;  /* 0x00000012b864723c */ /* 0x000fe20000001864 */
[----:B------:R-:W-:Y:S01]  /*38b0*/  ISETP.GE.AND P3, PT, R12, R2, PT ;  /* 0x000000020c00720c */ /* 0x000fe20003f66270 */
[----:B------:R-:W-:Y:S01]  /*38c0*/  VIADD R12, R167, 0xffffff91 ;  /* 0xffffff91a70c7836 */ /* 0x000fe20000000000 */
[----:B------:R-:W-:Y:S01]  /*38d0*/  FSEL R176, R121, -INF , !P1 ;  /* 0xff80000079b07808 */ /* 0x000fe20004800000 */
[----:B------:R-:W-:Y:S01]  /*38e0*/  VIADD R17, R167, 0xffffff98 ;  /* 0xffffff98a7117836 */ /* 0x000fe20000000000 */
[----:B------:R-:W-:Y:S01]  /*38f0*/  FSEL R172, R123, -INF , !P0 ;  /* 0xff8000007bac7808 */ /* 0x000fe20004000000 */
[----:B------:R-:W-:Y:S01]  /*3900*/  VIADD R16, R167, 0xffffff99 ;  /* 0xffffff99a7107836 */ /* 0x000fe20000000000 */
[----:B------:R-:W-:-:S02]  /*3910*/  FSEL R199, R116, -INF , !P5 ;  /* 0xff80000074c77808 */ /* 0x000fc40006800000 */
[----:B------:R-:W-:Y:S02]  /*3920*/  FSEL R169, R118, -INF , !P2 ;  /* 0xff80000076a97808 */ /* 0x000fe40005000000 */
[CC--:B------:R-:W-:Y:S02]  /*3930*/  ISETP.GE.AND P1, PT, R13.reuse, R5.reuse, PT ;  /* 0x000000050d00720c */ /* 0x0c0fe40003f26270 */
[-C--:B------:R-:W-:Y:S02]  /*3940*/  ISETP.GE.AND P0, PT, R13, R2.reuse, PT ;  /* 0x000000020d00720c */ /* 0x080fe40003f06270 */
[C---:B------:R-:W-:Y:S02]  /*3950*/  ISETP.GE.AND P5, PT, R12.reuse, R5, PT ;  /* 0x000000050c00720c */ /* 0x040fe40003fa6270 */
[----:B------:R-:W-:Y:S02]  /*3960*/  ISETP.GE.AND P2, PT, R12, R2, PT ;  /* 0x000000020c00720c */ /* 0x000fe40003f46270 */
[----:B------:R-:W1:Y:S01]  /*3970*/  LDSM.16.M88.4 R12, [R166+0x6000] ;  /* 0x00600000a60c783b */ /* 0x000e620000000200 */
[----:B------:R-:W-:-:S02]  /*3980*/  FSEL R198, R117, -INF , !P4 ;  /* 0xff80000075c67808 */ /* 0x000fc40006000000 */
[----:B------:R-:W-:Y:S02]  /*3990*/  FSEL R164, R119, -INF , !P3 ;  /* 0xff80000077a47808 */ /* 0x000fe40005800000 */
[----:B------:R-:W-:Y:S02]  /*39a0*/  FSEL R196, R112, -INF , !P1 ;  /* 0xff80000070c47808 */ /* 0x000fe40004800000 */
[----:B------:R-:W-:Y:S01]  /*39b0*/  FSEL R155, R114, -INF , !P0 ;  /* 0xff800000729b7808 */ /* 0x000fe20004000000 */
[----:B--2---:R-:W-:Y:S01]  /*39c0*/  HMMA.16816.F32 R20, R184, R8, R96 ;  /* 0x00000008b814723c */ /* 0x004fe20000001860 */
[CC--:B------:R-:W-:Y:S02]  /*39d0*/  ISETP.GE.AND P4, PT, R17.reuse, R5.reuse, PT ;  /* 0x000000051100720c */ /* 0x0c0fe40003f86270 */
[----:B------:R-:W-:Y:S01]  /*39e0*/  ISETP.GE.AND P3, PT, R17, R2, PT ;  /* 0x000000021100720c */ /* 0x000fe20003f66270 */
[----:B------:R-:W-:Y:S01]  /*39f0*/  VIADD R17, R167, 0xffffffa0 ;  /* 0xffffffa0a7117836 */ /* 0x000fe20000000000 */
[----:B------:R-:W-:-:S02]  /*3a00*/  ISETP.GE.AND P1, PT, R16, R5, PT ;  /* 0x000000051000720c */ /* 0x000fc40003f26270 */
[----:B------:R-:W-:Y:S01]  /*3a10*/  ISETP.GE.AND P0, PT, R16, R2, PT ;  /* 0x000000021000720c */ /* 0x000fe20003f06270 */
[----:B------:R-:W-:Y:S01]  /*3a20*/  VIADD R16, R167, 0xffffffa1 ;  /* 0xffffffa1a7107836 */ /* 0x000fe20000000000 */
[----:B------:R-:W-:Y:S01]  /*3a30*/  FSEL R193, R113, -INF , !P5 ;  /* 0xff80000071c17808 */ /* 0x000fe20006800000 */
[----:B------:R-:W-:Y:S01]  /*3a40*/  VIADD R9, R167, 0xffffffa8 ;  /* 0xffffffa8a7097836 */ /* 0x000fe20000000000 */
[----:B------:R-:W-:Y:S01]  /*3a50*/  FSEL R154, R115, -INF , !P2 ;  /* 0xff800000739a7808 */ /* 0x000fe20005000000 */
[----:B------:R-:W-:Y:S01]  /*3a60*/  VIADD R8, R167, 0xffffffa9 ;  /* 0xffffffa9a7087836 */ /* 0x000fe20000000000 */
[----:B------:R-:W-:Y:S02]  /*3a70*/  FSEL R182, R108, -INF , !P4 ;  /* 0xff8000006cb67808 */ /* 0x000fe40006000000 */
[----:B------:R-:W-:Y:S02]  /*3a80*/  FSEL R148, R110, -INF , !P3 ;  /* 0xff8000006e947808 */ /* 0x000fe40005800000 */
[----:B------:R-:W-:-:S02]  /*3a90*/  ISETP.GE.AND P5, PT, R17, R5, PT ;  /* 0x000000051100720c */ /* 0x000fc40003fa6270 */
[-C--:B------:R-:W-:Y:S02]  /*3aa0*/  ISETP.GE.AND P2, PT, R17, R2.reuse, PT ;  /* 0x000000021100720c */ /* 0x080fe40003f46270 */
[C---:B------:R-:W-:Y:S02]  /*3ab0*/  ISETP.GE.AND P4, PT, R16.reuse, R5, PT ;  /* 0x000000051000720c */ /* 0x040fe40003f86270 */
[----:B------:R-:W-:Y:S02]  /*3ac0*/  ISETP.GE.AND P3, PT, R16, R2, PT ;  /* 0x000000021000720c */ /* 0x000fe40003f66270 */
[----:B------:R-:W2:Y:S01]  /*3ad0*/  LDSM.16.M88.4 R16, [R166+0x6800] ;  /* 0x00680000a610783b */ /* 0x000ea20000000200 */
[----:B------:R-:W-:Y:S02]  /*3ae0*/  FSEL R178, R109, -INF , !P1 ;  /* 0xff8000006db27808 */ /* 0x000fe40004800000 */
[----:B------:R-:W-:Y:S02]  /*3af0*/  FSEL R147, R111, -INF , !P0 ;  /* 0xff8000006f937808 */ /* 0x000fe40004000000 */
[----:B------:R-:W-:-:S02]  /*3b00*/  FSEL R170, R104, -INF , !P5 ;  /* 0xff80000068aa7808 */ /* 0x000fc40006800000 */
[----:B------:R-:W-:Y:S01]  /*3b10*/  FSEL R96, R106, -INF , !P2 ;  /* 0xff8000006a607808 */ /* 0x000fe20005000000 */
[C---:B-1----:R-:W-:Y:S01]  /*3b20*/  HMMA.16816.F32 R28, R184.reuse, R12, R88 ;  /* 0x0000000cb81c723c */ /* 0x042fe20000001858 */
[CC--:B------:R-:W-:Y:S02]  /*3b30*/  ISETP.GE.AND P1, PT, R9.reuse, R5.reuse, PT ;  /* 0x000000050900720c */ /* 0x0c0fe40003f26270 */
[-C--:B------:R-:W-:Y:S02]  /*3b40*/  ISETP.GE.AND P0, PT, R9, R2.reuse, PT ;  /* 0x000000020900720c */ /* 0x080fe40003f06270 */
[C---:B------:R-:W-:Y:S02]  /*3b50*/  ISETP.GE.AND P5, PT, R8.reuse, R5, PT ;  /* 0x000000050800720c */ /* 0x040fe40003fa6270 */
[----:B------:R-:W-:Y:S01]  /*3b60*/  ISETP.GE.AND P2, PT, R8, R2, PT ;  /* 0x000000020800720c */ /* 0x000fe20003f46270 */
[----:B------:R-:W-:Y:S01]  /*3b70*/  VIADD R13, R167, 0xffffffb8 ;  /* 0xffffffb8a70d7836 */ /* 0x000fe20000000000 */
[----:B------:R-:W-:Y:S01]  /*3b80*/  HMMA.16816.F32 R8, R184, R10, R92 ;  /* 0x0000000ab808723c */ /* 0x000fe2000000185c */
[----:B------:R-:W-:Y:S01]  /*3b90*/  FSEL R165, R105, -INF , !P4 ;  /* 0xff80000069a57808 */ /* 0x000fe20006000000 */
[----:B------:R-:W-:Y:S01]  /*3ba0*/  VIADD R12, R167, 0xffffffb9 ;  /* 0xffffffb9a70c7836 */ /* 0x000fe20000000000 */
[----:B------:R-:W-:-:S02]  /*3bb0*/  FSEL R160, R100, -INF , !P1 ;  /* 0xff80000064a07808 */ /* 0x000fc40004800000 */
[-C--:B------:R-:W-:Y:S02]  /*3bc0*/  ISETP.GE.AND P4, PT, R25, R5.reuse, PT ;  /* 0x000000051900720c */ /* 0x080fe40003f86270 */
[----:B------:R-:W-:Y:S02]  /*3bd0*/  FSEL R93, R107, -INF , !P3 ;  /* 0xff8000006b5d7808 */ /* 0x000fe40005800000 */
[----:B------:R-:W-:Y:S02]  /*3be0*/  FSEL R92, R102, -INF , !P0 ;  /* 0xff800000665c7808 */ /* 0x000fe40004000000 */
[-C--:B------:R-:W-:Y:S02]  /*3bf0*/  ISETP.GE.AND P3, PT, R25, R2.reuse, PT ;  /* 0x000000021900720c */ /* 0x080fe40003f66270 */
[C---:B------:R-:W-:Y:S02]  /*3c00*/  ISETP.GE.AND P1, PT, R24.reuse, R5, PT ;  /* 0x000000051800720c */ /* 0x040fe40003f26270 */
[----:B------:R-:W-:-:S02]  /*3c10*/  ISETP.GE.AND P0, PT, R24, R2, PT ;  /* 0x000000021800720c */ /* 0x000fc40003f06270 */
[----:B------:R-:W1:Y:S01]  /*3c20*/  LDSM.16.M88.4 R24, [R166+0x7000] ;  /* 0x00700000a618783b */ /* 0x000e620000000200 */
[----:B------:R-:W-:Y:S02]  /*3c30*/  FSEL R149, R101, -INF , !P5 ;  /* 0xff80000065957808 */ /* 0x000fe40006800000 */
[----:B------:R-:W-:Y:S02]  /*3c40*/  FSEL R89, R103, -INF , !P2 ;  /* 0xff80000067597808 */ /* 0x000fe40005000000 */
[----:B------:R-:W-:Y:S01]  /*3c50*/  FSEL R144, R20, -INF , !P4 ;  /* 0xff80000014907808 */ /* 0x000fe20006000000 */
[C---:B------:R-:W-:Y:S01]  /*3c60*/  VIADD R20, R167.reuse, 0xffffffc1 ;  /* 0xffffffc1a7147836 */ /* 0x040fe20000000000 */
[----:B------:R-:W-:Y:S01]  /*3c70*/  FSEL R88, R22, -INF , !P3 ;  /* 0xff80000016587808 */ /* 0x000fe20005800000 */
[----:B------:R-:W-:Y:S01]  /*3c80*/  VIADD R22, R167, 0xffffffc0 ;  /* 0xffffffc0a7167836 */ /* 0x000fe20000000000 */
[C---:B------:R-:W-:Y:S02]  /*3c90*/  ISETP.GE.AND P5, PT, R13.reuse, R5, PT ;  /* 0x000000050d00720c */ /* 0x040fe40003fa6270 */
[----:B------:R-:W-:-:S02]  /*3ca0*/  ISETP.GE.AND P2, PT, R13, R2, PT ;  /* 0x000000020d00720c */ /* 0x000fc40003f46270 */
[CC--:B------:R-:W-:Y:S02]  /*3cb0*/  ISETP.GE.AND P4, PT, R12.reuse, R5.reuse, PT ;  /* 0x000000050c00720c */ /* 0x0c0fe40003f86270 */
[----:B------:R-:W-:Y:S02]  /*3cc0*/  ISETP.GE.AND P3, PT, R12, R2, PT ;  /* 0x000000020c00720c */ /* 0x000fe40003f66270 */
[----:B------:R-:W-:Y:S01]  /*3cd0*/  HMMA.16816.F32 R12, R184, R14, R84 ;  /* 0x0000000eb80c723c */ /* 0x000fe20000001854 */
[----:B------:R-:W-:Y:S02]  /*3ce0*/  FSEL R143, R21, -INF , !P1 ;  /* 0xff800000158f7808 */ /* 0x000fe40004800000 */
[----:B------:R-:W-:-:S04]  /*3cf0*/  ISETP.GE.AND P1, PT, R22, R5, PT ;  /* 0x000000051600720c */ /* 0x000fc80003f26270 */
[----:B------:R-:W-:Y:S02]  /*3d00*/  FSEL R85, R23, -INF , !P0 ;  /* 0xff80000017557808 */ /* 0x000fe40004000000 */
[----:B------:R-:W-:Y:S02]  /*3d10*/  FSEL R86, R8, -INF , !P5 ;  /* 0xff80000008567808 */ /* 0x000fe40006800000 */
[----:B------:R-:W-:Y:S02]  /*3d20*/  FSEL R84, R10, -INF , !P2 ;  /* 0xff8000000a547808 */ /* 0x000fe40005000000 */
[-C--:B------:R-:W-:Y:S02]  /*3d30*/  ISETP.GE.AND P0, PT, R22, R2.reuse, PT ;  /* 0x000000021600720c */ /* 0x080fe40003f06270 */
[C---:B------:R-:W-:Y:S02]  /*3d40*/  ISETP.GE.AND P5, PT, R20.reuse, R5, PT ;  /* 0x000000051400720c */ /* 0x040fe40003fa6270 */
[----:B------:R-:W-:-:S02]  /*3d50*/  ISETP.GE.AND P2, PT, R20, R2, PT ;  /* 0x000000021400720c */ /* 0x000fc40003f46270 */
[----:B--2---:R-:W-:Y:S07]  /*3d60*/  HMMA.16816.F32 R20, R184, R16, R80 ;  /* 0x00000010b814723c */ /* 0x004fee0000001850 */
[----:B------:R-:W-:Y:S01]  /*3d70*/  FSEL R83, R9, -INF , !P4 ;  /* 0xff80000009537808 */ /* 0x000fe20006000000 */
[----:B------:R-:W-:Y:S01]  /*3d80*/  VIADD R17, R167, 0xffffffc8 ;  /* 0xffffffc8a7117836 */ /* 0x000fe20000000000 */
[----:B------:R-:W-:Y:S01]  /*3d90*/  FSEL R81, R11, -INF , !P3 ;  /* 0xff8000000b517808 */ /* 0x000fe20005800000 */
[C---:B------:R-:W-:Y:S01]  /*3da0*/  VIADD R16, R167.reuse, 0xffffffc9 ;  /* 0xffffffc9a7107836 */ /* 0x040fe20000000000 */
[----:B------:R-:W2:Y:S01]  /*3db0*/  LDSM.16.M88.4 R8, [R166+0x7800] ;  /* 0x00780000a608783b */ /* 0x000ea20000000200 */
[----:B------:R-:W-:Y:S01]  /*3dc0*/  FSEL R82, R28, -INF , !P1 ;  /* 0xff8000001c527808 */ /* 0x000fe20004800000 */
[C---:B------:R-:W-:Y:S01]  /*3dd0*/  VIADD R28, R167.reuse, 0xffffffd1 ;  /* 0xffffffd1a71c7836 */ /* 0x040fe20000000000 */
[----:B------:R-:W-:Y:S01]  /*3de0*/  FSEL R80, R30, -INF , !P0 ;  /* 0xff8000001e507808 */ /* 0x000fe20004000000 */
[----:B------:R-:W-:Y:S01]  /*3df0*/  VIADD R30, R167, 0xffffffd0 ;  /* 0xffffffd0a71e7836 */ /* 0x000fe20000000000 */
[----:B------:R-:W-:Y:S01]  /*3e00*/  ISETP.GE.AND P4, PT, R17, R5, PT ;  /* 0x000000051100720c */ /* 0x000fe20003f86270 */
[----:B------:R-:W-:-:S04]  /*3e10*/  DEPBAR.LE SB0, 0x0 ;  /* 0x000080000000791a */ /* 0x000fc80000000000 */
[----:B------:R-:W-:Y:S01]  /*3e20*/  BAR.SYNC.DEFER_BLOCKING 0x0 ;  /* 0x0000000000007b1d */ /* 0x000fe20000010000 */
[-C--:B------:R-:W-:Y:S02]  /*3e30*/  ISETP.GE.AND P3, PT, R17, R2.reuse, PT ;  /* 0x000000021100720c */ /* 0x080fe40003f66270 */
[C---:B------:R-:W-:Y:S02]  /*3e40*/  ISETP.GE.AND P1, PT, R16.reuse, R5, PT ;  /* 0x000000051000720c */ /* 0x040fe40003f26270 */
[----:B------:R-:W-:Y:S02]  /*3e50*/  ISETP.GE.AND P0, PT, R16, R2, PT ;  /* 0x000000021000720c */ /* 0x000fe40003f06270 */
[----:B------:R-:W-:Y:S07]  /*3e60*/  HMMA.16816.F32 R16, R184, R18, R76 ;  /* 0x00000012b810723c */ /* 0x000fee000000184c */
[----:B------:R-:W-:-:S02]  /*3e70*/  FSEL R79, R29, -INF , !P5 ;  /* 0xff8000001d4f7808 */ /* 0x000fc40006800000 */
[----:B------:R-:W-:Y:S02]  /*3e80*/  FSEL R77, R31, -INF , !P2 ;  /* 0xff8000001f4d7808 */ /* 0x000fe40005000000 */
[----:B------:R-:W-:Y:S01]  /*3e90*/  FSEL R78, R12, -INF , !P4 ;  /* 0xff8000000c4e7808 */ /* 0x000fe20006000000 */
[C---:B------:R-:W-:Y:S01]  /*3ea0*/  VIADD R12, R167.reuse, 0xffffffd9 ;  /* 0xffffffd9a70c7836 */ /* 0x040fe20000000000 */
[----:B------:R-:W-:Y:S01]  /*3eb0*/  FSEL R76, R14, -INF , !P3 ;  /* 0xff8000000e4c7808 */ /* 0x000fe20005800000 */
[----:B------:R-:W-:Y:S01]  /*3ec0*/  VIADD R14, R167, 0xffffffd8 ;  /* 0xffffffd8a70e7836 */ /* 0x000fe20000000000 */
[CC--:B------:R-:W-:Y:S02]  /*3ed0*/  ISETP.GE.AND P5, PT, R30.reuse, R5.reuse, PT ;  /* 0x000000051e00720c */ /* 0x0c0fe40003fa6270 */
[----:B------:R-:W-:Y:S02]  /*3ee0*/  ISETP.GE.AND P2, PT, R30, R2, PT ;  /* 0x000000021e00720c */ /* 0x000fe40003f46270 */
[----:B------:R-:W-:-:S02]  /*3ef0*/  ISETP.GE.AND P4, PT, R28, R5, PT ;  /* 0x000000051c00720c */ /* 0x000fc40003f86270 */
[----:B------:R-:W-:Y:S02]  /*3f00*/  ISETP.GE.AND P3, PT, R28, R2, PT ;  /* 0x000000021c00720c */ /* 0x000fe40003f66270 */
[C---:B-1----:R-:W-:Y:S06]  /*3f10*/  HMMA.16816.F32 R28, R184.reuse, R24, R72 ;  /* 0x00000018b81c723c */ /* 0x042fec0000001848 */
[----:B------:R-:W-:Y:S01]  /*3f20*/  HMMA.16816.F32 R24, R184, R26, R68 ;  /* 0x0000001ab818723c */ /* 0x000fe20000001844 */
[----:B------:R-:W-:Y:S01]  /*3f30*/  FSEL R75, R13, -INF , !P1 ;  /* 0xff8000000d4b7808 */ /* 0x000fe20004800000 */
[----:B------:R-:W-:Y:S01]  /*3f40*/  VIADD R13, R167, 0xffffffe0 ;  /* 0xffffffe0a70d7836 */ /* 0x000fe20000000000 */
[----:B------:R-:W-:-:S02]  /*3f50*/  FSEL R74, R20, -INF , !P5 ;  /* 0xff800000144a7808 */ /* 0x000fc40006800000 */
[----:B------:R-:W-:Y:S01]  /*3f60*/  FSEL R72, R22, -INF , !P2 ;  /* 0xff80000016487808 */ /* 0x000fe20005000000 */
[----:B--2---:R-:W-:Y:S01]  /*3f70*/  HMMA.16816.F32 R100, R184, R8, R64 ;  /* 0x00000008b864723c */ /* 0x004fe20000001840 */
[----:B------:R-:W-:Y:S02]  /*3f80*/  FSEL R71, R21, -INF , !P4 ;  /* 0xff80000015477808 */ /* 0x000fe40006000000 */
[----:B------:R-:W-:Y:S02]  /*3f90*/  FSEL R69, R23, -INF , !P3 ;  /* 0xff80000017457808 */ /* 0x000fe40005800000 */
[CC--:B------:R-:W-:Y:S02]  /*3fa0*/  ISETP.GE.AND P5, PT, R12.reuse, R5.reuse, PT ;  /* 0x000000050c00720c */ /* 0x0c0fe40003fa6270 */
[-C--:B------:R-:W-:Y:S01]  /*3fb0*/  ISETP.GE.AND P2, PT, R12, R2.reuse, PT ;  /* 0x000000020c00720c */ /* 0x080fe20003f46270 */
[----:B------:R-:W-:Y:S01]  /*3fc0*/  VIADD R9, R167, 0xffffffe8 ;  /* 0xffffffe8a7097836 */ /* 0x000fe20000000000 */
[----:B------:R-:W-:Y:S01]  /*3fd0*/  ISETP.GE.AND P4, PT, R13, R5, PT ;  /* 0x000000050d00720c */ /* 0x000fe20003f86270 */
[----:B------:R-:W-:Y:S01]  /*3fe0*/  VIADD R8, R167, 0xffffffe9 ;  /* 0xffffffe9a7087836 */ /* 0x000fe20000000000 */
[----:B------:R-:W-:Y:S01]  /*3ff0*/  ISETP.GE.AND P3, PT, R13, R2, PT ;  /* 0x000000020d00720c */ /* 0x000fe20003f66270 */
[----:B------:R-:W-:Y:S01]  /*4000*/  VIADD R12, R167, 0xffffffe1 ;  /* 0xffffffe1a70c7836 */ /* 0x000fe20000000000 */
[----:B------:R-:W-:Y:S01]  /*4010*/  FSEL R67, R17, -INF , !P5 ;  /* 0xff80000011437808 */ /* 0x000fe20006800000 */
[----:B------:R-:W-:Y:S01]  /*4020*/  VIADD R13, R167, 0xfffffff0 ;  /* 0xfffffff0a70d7836 */ /* 0x000fe20000000000 */
[----:B------:R-:W-:-:S02]  /*4030*/  FSEL R65, R19, -INF , !P2 ;  /* 0xff80000013417808 */ /* 0x000fc40005000000 */
[----:B------:R-:W-:Y:S02]  /*4040*/  FSEL R66, R28, -INF , !P4 ;  /* 0xff8000001c427808 */ /* 0x000fe40006000000 */
[----:B------:R-:W-:Y:S02]  /*4050*/  FSEL R64, R30, -INF , !P3 ;  /* 0xff8000001e407808 */ /* 0x000fe40005800000 */
[CC--:B------:R-:W-:Y:S02]  /*4060*/  ISETP.GE.AND P5, PT, R9.reuse, R5.reuse, PT ;  /* 0x000000050900720c */ /* 0x0c0fe40003fa6270 */
[-C--:B------:R-:W-:Y:S02]  /*4070*/  ISETP.GE.AND P2, PT, R9, R2.reuse, PT ;  /* 0x000000020900720c */ /* 0x080fe40003f46270 */
[C---:B------:R-:W-:Y:S02]  /*4080*/  ISETP.GE.AND P4, PT, R8.reuse, R5, PT ;  /* 0x000000050800720c */ /* 0x040fe40003f86270 */
[----:B------:R-:W-:-:S02]  /*4090*/  ISETP.GE.AND P3, PT, R8, R2, PT ;  /* 0x000000020800720c */ /* 0x000fc40003f66270 */
[----:B------:R-:W-:Y:S01]  /*40a0*/  HMMA.16816.F32 R8, R184, R10, R60 ;  /* 0x0000000ab808723c */ /* 0x000fe2000000183c */
[----:B------:R-:W-:Y:S02]  /*40b0*/  FSEL R73, R15, -INF , !P0 ;  /* 0xff8000000f497808 */ /* 0x000fe40004000000 */
[CC--:B------:R-:W-:Y:S02]  /*40c0*/  ISETP.GE.AND P1, PT, R14.reuse, R5.reuse, PT ;  /* 0x000000050e00720c */ /* 0x0c0fe40003f26270 */
[----:B------:R-:W-:Y:S02]  /*40d0*/  ISETP.GE.AND P0, PT, R14, R2, PT ;  /* 0x000000020e00720c */ /* 0x000fe40003f06270 */
[----:B------:R-:W-:Y:S02]  /*40e0*/  FSEL R70, R16, -INF , !P1 ;  /* 0xff80000010467808 */ /* 0x000fe40004800000 */
[----:B------:R-:W-:Y:S02]  /*40f0*/  FSEL R68, R18, -INF , !P0 ;  /* 0xff80000012447808 */ /* 0x000fe40004000000 */
[----:B------:R-:W-:-:S02]  /*4100*/  ISETP.GE.AND P1, PT, R12, R5, PT ;  /* 0x000000050c00720c */ /* 0x000fc40003f26270 */
[-C--:B------:R-:W-:Y:S01]  /*4110*/  ISETP.GE.AND P0, PT, R12, R2.reuse, PT ;  /* 0x000000020c00720c */ /* 0x080fe20003f06270 */
[C---:B------:R-:W-:Y:S01]  /*4120*/  VIADD R12, R167.reuse, 0xfffffff1 ;  /* 0xfffffff1a70c7836 */ /* 0x040fe20000000000 */
[----:B------:R-:W-:Y:S02]  /*4130*/  FSEL R91, R24, -INF , !P5 ;  /* 0xff800000185b7808 */ /* 0x000fe40006800000 */
[----:B------:R-:W-:Y:S02]  /*4140*/  FSEL R62, R26, -INF , !P2 ;  /* 0xff8000001a3e7808 */ /* 0x000fe40005000000 */
[C---:B------:R-:W-:Y:S02]  /*4150*/  ISETP.GE.AND P5, PT, R12.reuse, R5, PT ;  /* 0x000000050c00720c */ /* 0x040fe40003fa6270 */
[-C--:B------:R-:W-:Y:S01]  /*4160*/  ISETP.GE.AND P2, PT, R12, R2.reuse, PT ;  /* 0x000000020c00720c */ /* 0x080fe20003f46270 */
[----:B------:R-:W-:Y:S01]  /*4170*/  VIADD R12, R167, 0xfffffff8 ;  /* 0xfffffff8a70c7836 */ /* 0x000fe20000000000 */
[----:B------:R-:W-:Y:S01]  /*4180*/  FSEL R63, R31, -INF , !P0 ;  /* 0xff8000001f3f7808 */ /* 0x000fe20004000000 */
[----:B------:R-:W-:Y:S01]  /*4190*/  VIADD R167, R167, 0xfffffff9 ;  /* 0xfffffff9a7a77836 */ /* 0x000fe20000000000 */
[----:B------:R-:W-:-:S02]  /*41a0*/  ISETP.GE.AND P0, PT, R13, R2, PT ;  /* 0x000000020d00720c */ /* 0x000fc40003f06270 */
[----:B------:R-:W-:Y:S02]  /*41b0*/  FSEL R94, R29, -INF , !P1 ;  /* 0xff8000001d5e7808 */ /* 0x000fe40004800000 */
[----:B------:R-:W-:Y:S02]  /*41c0*/  FSEL R60, R102, -INF , !P0 ;  /* 0xff800000663c7808 */ /* 0x000fe40004000000 */
[----:B------:R-:W-:Y:S02]  /*41d0*/  ISETP.GE.AND P0, PT, R167, R2, PT ;  /* 0x00000002a700720c */ /* 0x000fe40003f06270 */
[----:B------:R-:W-:Y:S02]  /*41e0*/  ISETP.GE.AND P1, PT, R13, R5, PT ;  /* 0x000000050d00720c */ /* 0x000fe40003f26270 */
[----:B------:R-:W-:Y:S02]  /*41f0*/  FSEL R95, R11, -INF , !P0 ;  /* 0xff8000000b5f7808 */ /* 0x000fe40004000000 */
[----:B------:R-:W-:-:S02]  /*4200*/  ISETP.GE.AND P0, PT, R188, 0x2, PT ;  /* 0x00000002bc00780c */ /* 0x000fc40003f06270 */
[----:B------:R-:W-:Y:S02]  /*4210*/  FSEL R90, R25, -INF , !P4 ;  /* 0xff800000195a7808 */ /* 0x000fe40006000000 */
[----:B------:R-:W-:Y:S02]  /*4220*/  FSEL R61, R27, -INF , !P3 ;  /* 0xff8000001b3d7808 */ /* 0x000fe40005800000 */
[----:B------:R-:W-:Y:S02]  /*4230*/  FSEL R87, R100, -INF , !P1 ;  /* 0xff80000064577808 */ /* 0x000fe40004800000 */
[-C--:B------:R-:W-:Y:S02]  /*4240*/  ISETP.GE.AND P4, PT, R12, R5.reuse, PT ;  /* 0x000000050c00720c */ /* 0x080fe40003f86270 */
[----:B------:R-:W-:Y:S01]  /*4250*/  ISETP.GE.AND P3, PT, R167, R5, PT ;  /* 0x00000005a700720c */ /* 0x000fe20003f66270 */
[----:B------:R-:W-:Y:S01]  /*4260*/  VIADD R167, R234, 0x7800 ;  /* 0x00007800eaa77836 */ /* 0x000fe20000000000 */
[----:B------:R-:W-:-:S02]  /*4270*/  ISETP.GE.AND P1, PT, R12, R2, PT ;  /* 0x000000020c00720c */ /* 0x000fc40003f26270 */
[----:B------:R-:W-:Y:S02]  /*4280*/  LOP3.LUT R5, R189, R192, RZ, 0xfc, !PT ;  /* 0x000000c0bd057212 */ /* 0x000fe400078efcff */
[----:B------:R-:W-:Y:S02]  /*4290*/  FSEL R101, R101, -INF , !P5 ;  /* 0xff80000065657808 */ /* 0x000fe40006800000 */
[----:B------:R-:W-:Y:S02]  /*42a0*/  FSEL R98, R103, -INF , !P2 ;  /* 0xff80000067627808 */ /* 0x000fe40005000000 */
[----:B------:R-:W-:Y:S02]  /*42b0*/  FSEL R100, R8, -INF , !P4 ;  /* 0xff80000008647808 */ /* 0x000fe40006000000 */
[----:B------:R-:W-:Y:S02]  /*42c0*/  FSEL R99, R9, -INF , !P3 ;  /* 0xff80000009637808 */ /* 0x000fe40005800000 */
[----:B------:R-:W-:Y:S01]  /*42d0*/  FSEL R97, R10, -INF , !P1 ;  /* 0xff8000000a617808 */ /* 0x000fe20004800000 */
[----:B------:R-:W-:Y:S06]  /*42e0*/  @!P0 BRA `(.L_x_2206) ;  /* 0x0000000400dc8947 */ /* 0x000fec0003800000 */
[----:B------:R-:W-:Y:S05]  /*42f0*/  @P6 BRA `(.L_x_2207) ;  /* 0x0000000000f06947 */ /* 0x000fea0003800000 */
[----:B------:R-:W1:Y:S01]  /*4300*/  LDC R8, c[0x0][0x380] ;  /* 0x0000e000ff087b82 */ /* 0x000e620000000800 */
[C---:B------:R-:W-:Y:S01]  /*4310*/  VIADD R9, R0.reuse, 0xffffff00 ;  /* 0xffffff0000097836 */ /* 0x040fe20000000000 */
[----:B------:R-:W-:-:S04]  /*4320*/  IADD3 R14, R0, -0x200, RZ ;  /* 0xfffffe00000e7810 */ /* 0x000fc80007ffe0ff */
[----:B------:R-:W-:Y:S02]  /*4330*/  IABS R12, R9 ;  /* 0x00000009000c7213 */ /* 0x000fe40000000000 */
[----:B------:R-:W-:Y:S02]  /*4340*/  IABS R10, R14 ;  /* 0x0000000e000a7213 */ /* 0x000fe40000000000 */
[-C--:B-1----:R-:W-:Y:S02]  /*4350*/  IABS R2, R8.reuse ;  /* 0x0000000800027213 */ /* 0x082fe40000000000 */
[-C--:B------:R-:W-:Y:S02]  /*4360*/  LOP3.LUT R9, R9, R8.reuse, RZ, 0x3c, !PT ;  /* 0x0000000809097212 */ /* 0x080fe400078e3cff */
[----:B------:R-:W1:Y:S01]  /*4370*/  I2F.RP R16, R2 ;  /* 0x0000000200107306 */ /* 0x000e620000209400 */
[----:B------:R-:W-:Y:S02]  /*4380*/  LOP3.LUT R14, R14, R8, RZ, 0x3c, !PT ;  /* 0x000000080e0e7212 */ /* 0x000fe400078e3cff */
[----:B------:R-:W-:-:S05]  /*4390*/  ISETP.GE.AND P3, PT, R9, RZ, PT ;  /* 0x000000ff0900720c */ /* 0x000fca0003f66270 */
        /* <DEDUP_REMOVED lines=11> */
[C---:B------:R-:W-:Y:S02]  /*4450*/  IMAD R11, R2.reuse, R11, R12 ;  /* 0x0000000b020b7224 */ /* 0x040fe400078e020c */
[C---:B------:R-:W-:Y:S01]  /*4460*/  IMAD R0, R2.reuse, R0, R10 ;  /* 0x0000000002007224 */ /* 0x040fe200078e020a */
[----:B------:R-:W-:Y:S02]  /*4470*/  LOP3.LUT R10, RZ, R8, RZ, 0x33, !PT ;  /* 0x00000008ff0a7212 */ /* 0x000fe400078e33ff */
        /* <DEDUP_REMOVED lines=8> */
[----:B------:R-:W-:Y:S02]  /*4500*/  ISETP.GE.AND P1, PT, R14, RZ, PT ;  /* 0x000000ff0e00720c */ /* 0x000fe40003f26270 */
[----:B------:R-:W-:-:S07]  /*4510*/  ISETP.NE.AND P2, PT, R8, RZ, PT ;  /* 0x000000ff0800720c */ /* 0x000fce0003f45270 */
[----:B------:R-:W-:Y:S02]  /*4520*/  @P5 IADD3 R15, R15, 0x1, RZ ;  /* 0x000000010f0f5810 */ /* 0x000fe40007ffe0ff */
[----:B------:R-:W-:Y:S02]  /*4530*/  @P4 VIADD R13, R13, 0x1 ;  /* 0x000000010d0d4836 */ /* 0x000fe40000000000 */
[----:B------:R-:W-:-:S03]  /*4540*/  MOV R0, R15 ;  /* 0x0000000f00007202 */ /* 0x000fc60000000f00 */
[----:B------:R-:W-:Y:S02]  /*4550*/  @!P1 IADD3 R13, -R13, RZ, RZ ;  /* 0x000000ff0d0d9210 */ /* 0x000fe40007ffe1ff */
[----:B------:R-:W-:-:S05]  /*4560*/  @!P3 IMAD.MOV R0, RZ, RZ, -R0 ;  /* 0x000000ffff00b224 */ /* 0x000fca00078e0a00 */
        /* <DEDUP_REMOVED lines=21> */
.L_x_2207:
[----:B------:R-:W-:-:S04]  /*46c0*/  ULEA UR6, -UR6, URZ, 0x8 ;  /* 0x0000003f06067291 */ /* 0x000fc8000f8e413f */
[----:B------:R-:W-:Y:S02]  /*46d0*/  USHF.R.S32.HI UR4, URZ, 0x1f, UR6 ;  /* 0x0000001f3f047899 */ /* 0x000fe40008011406 */
[----:B------:R-:W-:-:S04]  /*46e0*/  MOV R0, UR6 ;  /* 0x0000000600007c02 */ /* 0x000fc80008000f00 */
[----:B------:R-:W-:-:S07]  /*46f0*/  MOV R2, UR4 ;  /* 0x0000000400027c02 */ /* 0x000fce0008000f00 */
.L_x_2208:
[----:B------:R-:W-:-:S04]  /*4700*/  LEA R241, P1, R0, R241, 0x1 ;  /* 0x000000f100f17211 */ /* 0x000fc800078208ff */
[----:B------:R-:W-:Y:S01]  /*4710*/  LEA.HI.X R240, R0, R240, R2, 0x1, P1 ;  /* 0x000000f000f07211 */ /* 0x000fe200008f0c02 */
[----:B------:R-:W-:Y:S01]  /*4720*/  IMAD.MOV.U32 R10, RZ, RZ, R241 ;  /* 0x000000ffff0a7224 */ /* 0x000fe200078e00f1 */
[----:B------:R-:W-:-:S03]  /*4730*/  IADD3 R8, P1, R241, UR23, RZ ;  /* 0x00000017f1087c10 */ /* 0x000fc6000ff3e0ff */
[----:B------:R-:W-:Y:S01]  /*4740*/  IMAD.MOV.U32 R11, RZ, RZ, R240 ;  /* 0x000000ffff0b7224 */ /* 0x000fe200078e00f0 */
[----:B------:R-:W-:Y:S02]  /*4750*/  IADD3.X R9, R240, UR22, RZ, P1, !PT ;  /* 0x00000016f0097c10 */ /* 0x000fe40008ffe4ff */
[----:B------:R-:W-:Y:S02]  /*4760*/  IADD3 R22, P1, R8, UR23, RZ ;  /* 0x0000001708167c10 */ /* 0x000fe4000ff3e0ff */
[----:B------:R-:W-:Y:S01]  /*4770*/  @!PT LDS RZ, [RZ] ;  /* 0x00000000fffff984 */ /* 0x000fe20000000800 */
[----:B------:R-:W-:Y:S01]  /*4780*/  @!PT LDS RZ, [RZ] ;  /* 0x00000000fffff984 */ /* 0x000fe20000000800 */
[----:B------:R-:W-:Y:S01]  /*4790*/  @!PT LDS RZ, [RZ] ;  /* 0x00000000fffff984 */ /* 0x000fe20000000800 */
[----:B------:R1:W-:Y:S02]  /*47a0*/  LDGSTS.E.BYPASS.LTC128B.128 [R242+0x2000], desc[UR20][R10.64] ;  /* 0x020000000af27fae */ /* 0x0003e4000b901d54 */
[----:B------:R-:W-:Y:S02]  /*47b0*/  IADD3.X R23, R9, UR22, RZ, P1, !PT ;  /* 0x0000001609177c10 */ /* 0x000fe40008ffe4ff */
[----:B------:R-:W-:Y:S01]  /*47c0*/  IADD3 R20, P1, R22, UR23, RZ ;  /* 0x0000001716147c10 */ /* 0x000fe2000ff3e0ff */
[----:B------:R2:W-:Y:S03]  /*47d0*/  LDGSTS.E.BYPASS.LTC128B.128 [R242+0x2800], desc[UR20][R8.64] ;  /* 0x0280000008f27fae */ /* 0x0005e6000b901d54 */
[----:B------:R-:W-:Y:S01]  /*47e0*/  IADD3.X R21, R23, UR22, RZ, P1, !PT ;  /* 0x0000001617157c10 */ /* 0x000fe20008ffe4ff */
[----:B------:R-:W-:Y:S01]  /*47f0*/  LDGSTS.E.BYPASS.LTC128B.128 [R242+0x3000], desc[UR20][R22.64] ;  /* 0x0300000016f27fae */ /* 0x000fe2000b901d54 */
[----:B------:R-:W-:-:S03]  /*4800*/  IADD3 R18, P1, R20, UR23, RZ ;  /* 0x0000001714127c10 */ /* 0x000fc6000ff3e0ff */
[----:B------:R3:W-:Y:S01]  /*4810*/  LDGSTS.E.BYPASS.LTC128B.128 [R242+0x3800], desc[UR20][R20.64] ;  /* 0x0380000014f27fae */ /* 0x0007e2000b901d54 */
[----:B------:R-:W-:Y:S02]  /*4820*/  IADD3.X R19, R21, UR22, RZ, P1, !PT ;  /* 0x0000001615137c10 */ /* 0x000fe40008ffe4ff */
[----:B------:R-:W-:-:S03]  /*4830*/  IADD3 R16, P1, R18, UR23, RZ ;  /* 0x0000001712107c10 */ /* 0x000fc6000ff3e0ff */
[----:B------:R4:W-:Y:S01]  /*4840*/  LDGSTS.E.BYPASS.LTC128B.128 [R242+0x4000], desc[UR20][R18.64] ;  /* 0x0400000012f27fae */ /* 0x0009e2000b901d54 */
[----:B------:R-:W-:Y:S02]  /*4850*/  IADD3.X R17, R19, UR22, RZ, P1, !PT ;  /* 0x0000001613117c10 */ /* 0x000fe40008ffe4ff */
[----:B------:R-:W-:-:S03]  /*4860*/  IADD3 R14, P1, R16, UR23, RZ ;  /* 0x00000017100e7c10 */ /* 0x000fc6000ff3e0ff */
[----:B------:R-:W-:Y:S01]  /*4870*/  LDGSTS.E.BYPASS.LTC128B.128 [R242+0x4800], desc[UR20][R16.64] ;  /* 0x0480000010f27fae */ /* 0x000fe2000b901d54 */
[----:B------:R-:W-:Y:S02]  /*4880*/  IADD3.X R15, R17, UR22, RZ, P1, !PT ;  /* 0x00000016110f7c10 */ /* 0x000fe40008ffe4ff */
[----:B------:R-:W-:-:S03]  /*4890*/  IADD3 R12, P1, R14, UR23, RZ ;  /* 0x000000170e0c7c10 */ /* 0x000fc6000ff3e0ff */
[----:B------:R5:W-:Y:S01]  /*48a0*/  LDGSTS.E.BYPASS.LTC128B.128 [R242+0x5000], desc[UR20][R14.64] ;  /* 0x050000000ef27fae */ /* 0x000be2000b901d54 */
[----:B------:R-:W-:Y:S02]  /*48b0*/  IADD3.X R13, R15, UR22, RZ, P1, !PT ;  /* 0x000000160f0d7c10 */ /* 0x000fe40008ffe4ff */
[----:B-1----:R-:W-:-:S03]  /*48c0*/  IADD3 R10, P1, R12, UR23, RZ ;  /* 0x000000170c0a7c10 */ /* 0x002fc6000ff3e0ff */
[----:B------:R1:W-:Y:S01]  /*48d0*/  LDGSTS.E.BYPASS.LTC128B.128 [R242+0x5800], desc[UR20][R12.64] ;  /* 0x058000000cf27fae */ /* 0x0003e2000b901d54 */
        /* <DEDUP_REMOVED lines=13> */
[----:B-1----:R-:W-:-:S03]  /*49b0*/  IADD3 R12, P1, R14, UR23, RZ ;  /* 0x000000170e0c7c10 */ /* 0x002fc6000ff3e0ff */
[----:B------:R3:W-:Y:S01]  /*49c0*/  LDGSTS.E.BYPASS.LTC128B.128 [R242+0x8000], desc[UR20][R14.64] ;  /* 0x080000000ef27fae */ /* 0x0007e2000b901d54 */
[----:B------:R-:W-:-:S05]  /*49d0*/  IADD3.X R13, R15, UR22, RZ, P1, !PT ;  /* 0x000000160f0d7c10 */ /* 0x000fca0008ffe4ff */
[----:B------:R3:W-:Y:S01]  /*49e0*/  LDGSTS.E.BYPASS.LTC128B.128 [R242+0x8800], desc[UR20][R12.64] ;  /* 0x088000000cf27fae */ /* 0x0007e2000b901d54 */
[----:B--2---:R-:W-:-:S04]  /*49f0*/  IADD3 R8, P1, R12, UR23, RZ ;  /* 0x000000170c087c10 */ /* 0x004fc8000ff3e0ff */
[----:B------:R-:W-:Y:S02]  /*4a00*/  IADD3.X R9, R13, UR22, RZ, P1, !PT ;  /* 0x000000160d097c10 */ /* 0x000fe40008ffe4ff */
[----:B------:R-:W-:-:S03]  /*4a10*/  IADD3 R10, P1, R8, UR23, RZ ;  /* 0x00000017080a7c10 */ /* 0x000fc6000ff3e0ff */
[----:B------:R3:W-:Y:S01]  /*4a20*/  LDGSTS.E.BYPASS.LTC128B.128 [R242+0x9000], desc[UR20][R8.64] ;  /* 0x0900000008f27fae */ /* 0x0007e2000b901d54 */
[----:B------:R-:W-:-:S05]  /*4a30*/  IADD3.X R11, R9, UR22, RZ, P1, !PT ;  /* 0x00000016090b7c10 */ /* 0x000fca0008ffe4ff */
[----:B------:R3:W-:Y:S04]  /*4a40*/  LDGSTS.E.BYPASS.LTC128B.128 [R242+0x9800], desc[UR20][R10.64] ;  /* 0x098000000af27fae */ /* 0x0007e8000b901d54 */
[----:B------:R-:W0:Y:S02]  /*4a50*/  LDGDEPBAR ;  /* 0x00000000000079af */ /* 0x000e240000000000 */
.L_x_2206:
[----:B------:R-:W-:Y:S01]  /*4a60*/  FMNMX.FTZ R2, R202, R204, !PT ;  /* 0x000000ccca027209 */ /* 0x000fe20007810000 */
[----:B------:R-:W-:Y:S01]  /*4a70*/  ULDC UR4, c[0x0][0x2ec] ;  /* 0x0000bb0000047ab9 */ /* 0x000fe20000000800 */
        /* <DEDUP_REMOVED lines=125> */
[----:B------:R-:W-:Y:S01]  /*5250*/  LEA R232, R5, UR5, 0x1 ;  /* 0x0000000505e87c11 */ /* 0x000fe2000f8e08ff */
[----:B---3--:R-:W1:Y:S03]  /*5260*/  SHFL.BFLY PT, R8, R2, 0x2, 0x1f ;  /* 0x0c401f0002087f89 */ /* 0x008e6600000e0000 */
[-C--:B------:R-:W-:Y:S01]  /*5270*/  IADD3 R230, R4, R232.reuse, RZ ;  /* 0x000000e804e67210 */ /* 0x080fe20007ffe0ff */
[----:B------:R-:W-:Y:S01]  /*5280*/  LDSM.16.MT88.4 R28, [R232+0xa000] ;  /* 0x00a00000e81c783b */ /* 0x000fe20000004200 */
[C---:B------:R-:W-:Y:S02]  /*5290*/  IADD3 R231, R3.reuse, R232, RZ ;  /* 0x000000e803e77210 */ /* 0x040fe40007ffe0ff */
[----:B------:R-:W-:Y:S01]  /*52a0*/  IADD3 R229, R3, R230, RZ ;  /* 0x000000e603e57210 */ /* 0x000fe20007ffe0ff */
[----:B------:R-:W-:Y:S04]  /*52b0*/  LDSM.16.MT88.4 R12, [R230+0xa000] ;  /* 0x00a00000e60c783b */ /* 0x000fe80000004200 */
[----:B------:R-:W-:Y:S04]  /*52c0*/  LDSM.16.MT88.4 R20, [R231+0xa000] ;  /* 0x00a00000e714783b */ /* 0x000fe80000004200 */
[----:B------:R-:W-:Y:S01]  /*52d0*/  LDSM.16.MT88.4 R36, [R230+0xa800] ;  /* 0x00a80000e624783b */ /* 0x000fe20000004200 */
[----:B-1----:R-:W-:-:S05]  /*52e0*/  FMNMX.FTZ R8, R2, R8, !PT ;  /* 0x0000000802087209 */ /* 0x002fca0007810000 */
[----:B------:R-:W1:Y:S02]  /*52f0*/  SHFL.BFLY PT, R2, R8, 0x1, 0x1f ;  /* 0x0c201f0008027f89 */ /* 0x000e6400000e0000 */
[----:B-1----:R-:W-:Y:S02]  /*5300*/  FMNMX.FTZ R2, R8, R2, !PT ;  /* 0x0000000208027209 */ /* 0x002fe40007810000 */
[----:B------:R-:W1:Y:S02]  /*5310*/  SHFL.BFLY PT, R8, R0, 0x2, 0x1f ;  /* 0x0c401f0000087f89 */ /* 0x000e6400000e0000 */
[C---:B------:R-:W-:Y:S01]  /*5320*/  FSETP.NEU.FTZ.AND P1, PT, R2.reuse, -INF , PT ;  /* 0xff8000000200780b */ /* 0x040fe20003f3d000 */
[----:B------:R-:W-:-:S05]  /*5330*/  FMUL.FTZ R120, R2, UR4 ;  /* 0x0000000402787c20 */ /* 0x000fca0008410000 */
[----:B------:R-:W-:-:S05]  /*5340*/  FSEL R120, R120, RZ, P1 ;  /* 0x000000ff78787208 */ /* 0x000fca0000800000 */
[--C-:B------:R-:W-:Y:S01]  /*5350*/  FFMA.FTZ R115, R48, UR4, -R120.reuse ;  /* 0x0000000430737c23 */ /* 0x100fe20008010878 */
[--C-:B------:R-:W-:Y:S01]  /*5360*/  FFMA.FTZ R114, R49, UR4, -R120.reuse ;  /* 0x0000000431727c23 */ /* 0x100fe20008010878 */
[--C-:B------:R-:W-:Y:S01]  /*5370*/  FFMA.FTZ R113, R50, UR4, -R120.reuse ;  /* 0x0000000432717c23 */ /* 0x100fe20008010878 */
        /* <DEDUP_REMOVED lines=8> */
[----:B-1----:R-:W-:Y:S01]  /*5400*/  FMNMX.FTZ R0, R0, R8, !PT ;  /* 0x0000000800007209 */ /* 0x002fe20007810000 */
[--C-:B------:R-:W-:Y:S01]  /*5410*/  FFMA.FTZ R110, R41, UR4, -R120.reuse ;  /* 0x00000004296e7c23 */ /* 0x100fe20008010878 */
[--C-:B------:R-:W-:Y:S01]  /*5420*/  FFMA.FTZ R109, R42, UR4, -R120.reuse ;  /* 0x000000042a6d7c23 */ /* 0x100fe20008010878 */
[--C-:B------:R-:W-:Y:S01]  /*5430*/  FFMA.FTZ R108, R43, UR4, -R120.reuse ;  /* 0x000000042b6c7c23 */ /* 0x100fe20008010878 */
[--C-:B------:R-:W-:Y:S01]  /*5440*/  FFMA.FTZ R104, R45, UR4, -R120.reuse ;  /* 0x000000042d687c23 */ /* 0x100fe20008010878 */
[----:B------:R-:W1:Y:S01]  /*5450*/  SHFL.BFLY PT, R8, R0, 0x1, 0x1f ;  /* 0x0c201f0000087f89 */ /* 0x000e6200000e0000 */
[--C-:B------:R-:W-:Y:S01]  /*5460*/  FFMA.FTZ R103, R44, UR4, -R120.reuse ;  /* 0x000000042c677c23 */ /* 0x100fe20008010878 */
[----:B------:R-:W2:Y:S01]  /*5470*/  MUFU.EX2 R118, R118 ;  /* 0x0000007600767308 */ /* 0x000ea20000000800 */
[--C-:B------:R-:W-:Y:S01]  /*5480*/  FFMA.FTZ R107, R32, UR4, -R120.reuse ;  /* 0x00000004206b7c23 */ /* 0x100fe20008010878 */
[----:B------:R-:W3:Y:S01]  /*5490*/  LDSM.16.MT88.4 R44, [R232+0xa800] ;  /* 0x00a80000e82c783b */ /* 0x000ee20000004200 */
[--C-:B------:R-:W-:Y:S01]  /*54a0*/  FFMA.FTZ R105, R35, UR4, -R120.reuse ;  /* 0x0000000423697c23 */ /* 0x100fe20008010878 */
[--C-:B------:R-:W-:Y:S01]  /*54b0*/  FFMA.FTZ R125, R34, UR4, -R120.reuse ;  /* 0x00000004227d7c23 */ /* 0x100fe20008010878 */
[--C-:B------:R-:W-:Y:S01]  /*54c0*/  FFMA.FTZ R132, R33, UR4, -R120.reuse ;  /* 0x0000000421847c23 */ /* 0x100fe20008010878 */
[----:B------:R-:W4:Y:S01]  /*54d0*/  LDSM.16.MT88.4 R40, [R231+0xa800] ;  /* 0x00a80000e728783b */ /* 0x000f220000004200 */
        /* <DEDUP_REMOVED lines=9> */
[----:B------:R-:W5:Y:S01]  /*5570*/  MUFU.EX2 R116, R116 ;  /* 0x0000007400747308 */ /* 0x000f620000000800 */
        /* <DEDUP_REMOVED lines=9> */
[C---:B------:R-:W-:Y:S01]  /*5610*/  FSETP.NEU.FTZ.AND P1, PT, R0.reuse, -INF , PT ;  /* 0xff8000000000780b */ /* 0x040fe20003f3d000 */
[----:B------:R-:W-:Y:S01]  /*5620*/  FMUL.FTZ R102, R0, UR4 ;  /* 0x0000000400667c20 */ /* 0x000fe20008410000 */
[--C-:B------:R-:W-:Y:S01]  /*5630*/  FFMA.FTZ R175, R175, UR4, -R120.reuse ;  /* 0x00000004afaf7c23 */ /* 0x100fe20008010878 */
[--C-:B------:R-:W-:Y:S01]  /*5640*/  FFMA.FTZ R176, R176, UR4, -R120.reuse ;  /* 0x00000004b0b07c23 */ /* 0x100fe20008010878 */
[--C-:B------:R-:W-:Y:S01]  /*5650*/  FFMA.FTZ R185, R199, UR4, -R120.reuse ;  /* 0x00000004c7b97c23 */ /* 0x100fe20008010878 */
[--C-:B------:R-:W-:Y:S01]  /*5660*/  FFMA.FTZ R186, R198, UR4, -R120.reuse ;  /* 0x00000004c6ba7c23 */ /* 0x100fe20008010878 */
[----:B------:R-:W-:Y:S01]  /*5670*/  FSEL R102, R102, RZ, P1 ;  /* 0x000000ff66667208 */ /* 0x000fe20000800000 */
[----:B------:R-:W1:Y:S01]  /*5680*/  MUFU.EX2 R114, R114 ;  /* 0x0000007200727308 */ /* 0x000e620000000800 */
[--C-:B------:R-:W-:Y:S01]  /*5690*/  FFMA.FTZ R187, R196, UR4, -R120.reuse ;  /* 0x00000004c4bb7c23 */ /* 0x100fe20008010878 */
[--C-:B------:R-:W-:Y:S01]  /*56a0*/  FFMA.FTZ R193, R193, UR4, -R120.reuse ;  /* 0x00000004c1c17c23 */ /* 0x100fe20008010878 */
[----:B------:R-:W-:Y:S01]  /*56b0*/  FFMA.FTZ R182, R182, UR4, -R120 ;  /* 0x00000004b6b67c23 */ /* 0x000fe20008010878 */
        /* <DEDUP_REMOVED lines=9> */
[----:B-----5:R-:W-:Y:S01]  /*5750*/  F2FP.F16.F32.PACK_AB R6, R116, R117 ;  /* 0x000000757406723e */ /* 0x020fe200000000ff */
[----:B------:R-:W2:Y:S01]  /*5760*/  LDSM.16.MT88.4 R56, [R229+0xa800] ;  /* 0x00a80000e538783b */ /* 0x000ea20000004200 */
[--C-:B------:R-:W-:Y:S01]  /*5770*/  FFMA.FTZ R133, R133, UR4, -R102.reuse ;  /* 0x0000000485857c23 */ /* 0x100fe20008010866 */
[--C-:B------:R-:W-:Y:S01]  /*5780*/  FFMA.FTZ R134, R134, UR4, -R102.reuse ;  /* 0x0000000486867c23 */ /* 0x100fe20008010866 */
[----:B-1----:R-:W-:Y:S01]  /*5790*/  F2FP.F16.F32.PACK_AB R52, R114, R115 ;  /* 0x000000737234723e */ /* 0x002fe200000000ff */
[----:B------:R-:W1:Y:S01]  /*57a0*/  MUFU.EX2 R122, R122 ;  /* 0x0000007a007a7308 */ /* 0x000e620000000800 */
        /* <DEDUP_REMOVED lines=16> */
[----:B-1----:R-:W-:Y:S01]  /*58b0*/  F2FP.F16.F32.PACK_AB R5, R122, R123 ;  /* 0x0000007b7a05723e */ /* 0x002fe200000000ff */
        /* <DEDUP_REMOVED lines=12> */
[----:B------:R-:W-:Y:S01]  /*5980*/  FFMA.FTZ R164, R164, UR4, -R102 ;  /* 0x00000004a4a47c23 */ /* 0x000fe20008010866 */
[----:B------:R-:W-:Y:S01]  /*5990*/  FFMA.FTZ R178, R178, UR4, -R120 ;  /* 0x00000004b2b27c23 */ /* 0x000fe20008010878 */
[----:B------:R-:W1:Y:S01]  /*59a0*/  MUFU.EX2 R112, R112 ;  /* 0x0000007000707308 */ /* 0x000e620000000800 */
[----:B-----5:R-:W-:Y:S01]  /*59b0*/  F2FP.F16.F32.PACK_AB R7, R124, R121 ;  /* 0x000000797c07723e */ /* 0x020fe200000000ff */
[--C-:B------:R-:W-:Y:S01]  /*59c0*/  FFMA.FTZ R155, R155, UR4, -R102.reuse ;  /* 0x000000049b9b7c23 */ /* 0x100fe20008010866 */
[--C-:B------:R-:W-:Y:S01]  /*59d0*/  FFMA.FTZ R154, R154, UR4, -R102.reuse ;  /* 0x000000049a9a7c23 */ /* 0x100fe20008010866 */
[--C-:B------:R-:W-:Y:S01]  /*59e0*/  FFMA.FTZ R148, R148, UR4, -R102.reuse ;  /* 0x0000000494947c23 */ /* 0x100fe20008010866 */
[----:B------:R-:W-:Y:S01]  /*59f0*/  FFMA.FTZ R147, R147, UR4, -R102 ;  /* 0x0000000493937c23 */ /* 0x000fe20008010866 */
[--C-:B------:R-:W-:Y:S01]  /*5a00*/  FFMA.FTZ R170, R170, UR4, -R120.reuse ;  /* 0x00000004aaaa7c23 */ /* 0x100fe20008010878 */
[--C-:B------:R-:W-:Y:S01]  /*5a10*/  FFMA.FTZ R165, R165, UR4, -R120.reuse ;  /* 0x00000004a5a57c23 */ /* 0x100fe20008010878 */
[C---:B------:R-:W-:Y:S01]  /*5a20*/  HMMA.16816.F32 R32, R4.reuse, R28, RZ ;  /* 0x0000001c0420723c */ /* 0x040fe200000018ff */
[----:B------:R-:W-:Y:S01]  /*5a30*/  MUFU.EX2 R128, R128 ;  /* 0x0000008000807308 */ /* 0x000fe20000000800 */
[--C-:B------:R-:W-:Y:S01]  /*5a40*/  FFMA.FTZ R160, R160, UR4, -R120.reuse ;  /* 0x00000004a0a07c23 */ /* 0x100fe20008010878 */
[----:B------:R-:W-:Y:S01]  /*5a50*/  FFMA.FTZ R149, R149, UR4, -R120 ;  /* 0x0000000495957c23 */ /* 0x000fe20008010878 */
[--C-:B------:R-:W-:Y:S01]  /*5a60*/  FFMA.FTZ R96, R96, UR4, -R102.reuse ;  /* 0x0000000460607c23 */ /* 0x100fe20008010866 */
[--C-:B------:R-:W-:Y:S01]  /*5a70*/  FFMA.FTZ R93, R93, UR4, -R102.reuse ;  /* 0x000000045d5d7c23 */ /* 0x100fe20008010866 */
[C---:B------:R-:W-:Y:S01]  /*5a80*/  HMMA.16816.F32 R24, R4.reuse, R20, RZ ;  /* 0x000000140418723c */ /* 0x040fe200000018ff */
[--C-:B------:R-:W-:Y:S01]  /*5a90*/  FFMA.FTZ R92, R92, UR4, -R102.reuse ;  /* 0x000000045c5c7c23 */ /* 0x100fe20008010866 */
[----:B------:R-:W-:Y:S01]  /*5aa0*/  FFMA.FTZ R89, R89, UR4, -R102 ;  /* 0x0000000459597c23 */ /* 0x000fe20008010866 */
[----:B------:R-:W5:Y:S01]  /*5ab0*/  MUFU.EX2 R127, R127 ;  /* 0x0000007f007f7308 */ /* 0x000f620000000800 */
[----:B-1----:R-:W-:Y:S01]  /*5ac0*/  F2FP.F16.F32.PACK_AB R54, R112, R113 ;  /* 0x000000717036723e */ /* 0x002fe200000000ff */
[----:B------:R-:W-:Y:S01]  /*5ad0*/  FADD.FTZ R118, R119, R118 ;  /* 0x0000007677767221 */ /* 0x000fe20000010000 */
[C---:B------:R-:W-:Y:S01]  /*5ae0*/  HMMA.16816.F32 R16, R4.reuse, R12, RZ ;  /* 0x0000000c0410723c */ /* 0x040fe200000018ff */
[----:B------:R-:W-:Y:S01]  /*5af0*/  FADD.FTZ R122, R123, R122 ;  /* 0x0000007a7b7a7221 */ /* 0x000fe20000010000 */
[----:B------:R-:W-:Y:S01]  /*5b00*/  FFMA.FTZ R144, R144, UR4, -R120 ;  /* 0x0000000490907c23 */ /* 0x000fe20008010878 */
[----:B------:R-:W-:Y:S01]  /*5b10*/  FADD.FTZ R117, R117, R118 ;  /* 0x0000007675757221 */ /* 0x000fe20000010000 */
[----:B------:R-:W-:Y:S01]  /*5b20*/  FFMA.FTZ R143, R143, UR4, -R120 ;  /* 0x000000048f8f7c23 */ /* 0x000fe20008010878 */
[----:B------:R-:W1:Y:S01]  /*5b30*/  MUFU.EX2 R126, R126 ;  /* 0x0000007e007e7308 */ /* 0x000e620000000800 */
[C---:B------:R-:W-:Y:S01]  /*5b40*/  HMMA.16816.F32 R28, R4.reuse, R30, RZ ;  /* 0x0000001e041c723c */ /* 0x040fe200000018ff */
[----:B------:R-:W-:Y:S01]  /*5b50*/  FADD.FTZ R121, R121, R122 ;  /* 0x0000007a79797221 */ /* 0x000fe20000010000 */
[----:B------:R-:W-:Y:S01]  /*5b60*/  FADD.FTZ R116, R116, R117 ;  /* 0x0000007574747221 */ /* 0x000fe20000010000 */
[--C-:B------:R-:W-:Y:S01]  /*5b70*/  FFMA.FTZ R86, R86, UR4, -R120.reuse ;  /* 0x0000000456567c23 */ /* 0x100fe20008010878 */
[----:B------:R-:W-:Y:S01]  /*5b80*/  FFMA.FTZ R83, R83, UR4, -R120 ;  /* 0x0000000453537c23 */ /* 0x000fe20008010878 */
[----:B------:R-:W-:Y:S01]  /*5b90*/  FADD.FTZ R124, R124, R121 ;  /* 0x000000797c7c7221 */ /* 0x000fe20000010000 */
[C---:B------:R-:W-:Y:S01]  /*5ba0*/  HMMA.16816.F32 R20, R4.reuse, R22, RZ ;  /* 0x000000160414723c */ /* 0x040fe200000018ff */
[----:B------:R-:W3:Y:S01]  /*5bb0*/  MUFU.EX2 R3, R3 ;  /* 0x0000000300037308 */ /* 0x000ee20000000800 */
[----:B-----5:R-:W-:Y:S01]  /*5bc0*/  F2FP.F16.F32.PACK_AB R53, R127, R128 ;  /* 0x000000807f35723e */ /* 0x020fe200000000ff */
[----:B------:R-:W-:Y:S01]  /*5bd0*/  FADD.FTZ R116, R115, R116 ;  /* 0x0000007473747221 */ /* 0x000fe20000010000 */
[----:B------:R-:W-:Y:S01]  /*5be0*/  FADD.FTZ R124, R128, R124 ;  /* 0x0000007c807c7221 */ /* 0x000fe20000010000 */
[----:B------:R-:W-:Y:S01]  /*5bf0*/  FFMA.FTZ R88, R88, UR4, -R102 ;  /* 0x0000000458587c23 */ /* 0x000fe20008010866 */
[C---:B------:R-:W-:Y:S01]  /*5c00*/  HMMA.16816.F32 R12, R4.reuse, R14, RZ ;  /* 0x0000000e040c723c */ /* 0x040fe200000018ff */
[----:B------:R-:W-:Y:S01]  /*5c10*/  FADD.FTZ R116, R114, R116 ;  /* 0x0000007472747221 */ /* 0x000fe20000010000 */
[----:B------:R-:W-:Y:S01]  /*5c20*/  FADD.FTZ R124, R127, R124 ;  /* 0x0000007c7f7c7221 */ /* 0x000fe20000010000 */
[----:B------:R-:W5:Y:S01]  /*5c30*/  MUFU.EX2 R111, R111 ;  /* 0x0000006f006f7308 */ /* 0x000f620000000800 */
[--C-:B------:R-:W-:Y:S01]  /*5c40*/  FFMA.FTZ R85, R85, UR4, -R102.reuse ;  /* 0x0000000455557c23 */ /* 0x100fe20008010866 */
[--C-:B------:R-:W-:Y:S01]  /*5c50*/  FFMA.FTZ R84, R84, UR4, -R102.reuse ;  /* 0x0000000454547c23 */ /* 0x100fe20008010866 */
[C---:B------:R-:W-:Y:S01]  /*5c60*/  HMMA.16816.F32 R8, R4.reuse, R48, RZ ;  /* 0x000000300408723c */ /* 0x040fe200000018ff */
[----:B------:R-:W-:Y:S01]  /*5c70*/  FFMA.FTZ R81, R81, UR4, -R102 ;  /* 0x0000000451517c23 */ /* 0x000fe20008010866 */
[----:B------:R-:W-:Y:S01]  /*5c80*/  FADD.FTZ R113, R113, R116 ;  /* 0x0000007471717221 */ /* 0x000fe20000010000 */
[----:B-1----:R-:W-:Y:S01]  /*5c90*/  FADD.FTZ R124, R126, R124 ;  /* 0x0000007c7e7c7221 */ /* 0x002fe20000010000 */
[----:B------:R-:W-:Y:S01]  /*5ca0*/  FFMA.FTZ R82, R82, UR4, -R120 ;  /* 0x0000000452527c23 */ /* 0x000fe20008010878 */
[----:B------:R-:W1:Y:S01]  /*5cb0*/  MUFU.EX2 R110, R110 ;  /* 0x0000006e006e7308 */ /* 0x000e620000000800 */
[----:B------:R-:W-:Y:S01]  /*5cc0*/  HMMA.16816.F32 R4, R4, R50, RZ ;  /* 0x000000320404723c */ /* 0x000fe200000018ff */
[C---:B---3--:R-:W-:Y:S01]  /*5cd0*/  F2FP.F16.F32.PACK_AB R55, R3.reuse, R126 ;  /* 0x0000007e0337723e */ /* 0x048fe200000000ff */
[----:B------:R-:W-:Y:S01]  /*5ce0*/  FADD.FTZ R113, R112, R113 ;  /* 0x0000007170717221 */ /* 0x000fe20000010000 */
[----:B------:R-:W-:Y:S01]  /*5cf0*/  FADD.FTZ R124, R3, R124 ;  /* 0x0000007c037c7221 */ /* 0x000fe20000010000 */
[--C-:B------:R-:W-:Y:S01]  /*5d00*/  FFMA.FTZ R79, R79, UR4, -R120.reuse ;  /* 0x000000044f4f7c23 */ /* 0x100fe20008010878 */
[----:B------:R-:W-:Y:S01]  /*5d10*/  FFMA.FTZ R78, R78, UR4, -R120 ;  /* 0x000000044e4e7c23 */ /* 0x000fe20008010878 */
[----:B------:R-:W-:Y:S01]  /*5d20*/  FFMA.FTZ R73, R73, UR4, -R102 ;  /* 0x0000000449497c23 */ /* 0x000fe20008010866 */
[----:B------:R-:W3:Y:S01]  /*5d30*/  MUFU.EX2 R109, R109 ;  /* 0x0000006d006d7308 */ /* 0x000ee20000000800 */
[C---:B------:R-:W-:Y:S01]  /*5d40*/  HMMA.16816.F32 R32, R52.reuse, R44, R32 ;  /* 0x0000002c3420723c */ /* 0x040fe20000001820 */
[----:B-----5:R-:W-:Y:S01]  /*5d50*/  FADD.FTZ R113, R111, R113 ;  /* 0x000000716f717221 */ /* 0x020fe20000010000 */
[--C-:B------:R-:W-:Y:S01]  /*5d60*/  FFMA.FTZ R71, R71, UR4, -R120.reuse ;  /* 0x0000000447477c23 */ /* 0x100fe20008010878 */
[--C-:B------:R-:W-:Y:S01]  /*5d70*/  FFMA.FTZ R70, R70, UR4, -R120.reuse ;  /* 0x0000000446467c23 */ /* 0x100fe20008010878 */
[----:B------:R-:W-:Y:S01]  /*5d80*/  FFMA.FTZ R67, R67, UR4, -R120 ;  /* 0x0000000443437c23 */ /* 0x000fe20008010878 */
[--C-:B------:R-:W-:Y:S01]  /*5d90*/  FFMA.FTZ R72, R72, UR4, -R102.reuse ;  /* 0x0000000448487c23 */ /* 0x100fe20008010866 */
[C---:B------:R-:W-:Y:S01]  /*5da0*/  HMMA.16816.F32 R28, R52.reuse, R46, R28 ;  /* 0x0000002e341c723c */ /* 0x040fe2000000181c */
[----:B------:R-:W5:Y:S01]  /*5db0*/  LDSM.16.MT88.4 R44, [R232+0xb000] ;  /* 0x00b00000e82c783b */ /* 0x000f620000004200 */
[----:B------:R-:W2:Y:S01]  /*5dc0*/  MUFU.EX2 R108, R108 ;  /* 0x0000006c006c7308 */ /* 0x000ea20000000800 */
[C---:B-1----:R-:W-:Y:S01]  /*5dd0*/  F2FP.F16.F32.PACK_AB R48, R110.reuse, R111 ;  /* 0x0000006f6e30723e */ /* 0x042fe200000000ff */
[----:B------:R-:W-:Y:S01]  /*5de0*/  FADD.FTZ R113, R110, R113 ;  /* 0x000000716e717221 */ /* 0x000fe20000010000 */
[--C-:B------:R-:W-:Y:S01]  /*5df0*/  FFMA.FTZ R68, R68, UR4, -R102.reuse ;  /* 0x0000000444447c23 */ /* 0x100fe20008010866 */
[C---:B----4-:R-:W-:Y:S01]  /*5e00*/  HMMA.16816.F32 R24, R52.reuse, R40, R24 ;  /* 0x000000283418723c */ /* 0x050fe20000001818 */
[--C-:B------:R-:W-:Y:S01]  /*5e10*/  FFMA.FTZ R65, R65, UR4, -R102.reuse ;  /* 0x0000000441417c23 */ /* 0x100fe20008010866 */
[--C-:B------:R-:W-:Y:S01]  /*5e20*/  FFMA.FTZ R69, R69, UR4, -R102.reuse ;  /* 0x0000000445457c23 */ /* 0x100fe20008010866 */
[--C-:B------:R-:W-:Y:S01]  /*5e30*/  FFMA.FTZ R64, R64, UR4, -R102.reuse ;  /* 0x0000000440407c23 */ /* 0x100fe20008010866 */
[----:B------:R-:W-:Y:S01]  /*5e40*/  MUFU.EX2 R133, R133 ;  /* 0x0000008500857308 */ /* 0x000fe20000000800 */
[----:B---3--:R-:W-:Y:S01]  /*5e50*/  FADD.FTZ R113, R109, R113 ;  /* 0x000000716d717221 */ /* 0x008fe20000010000 */
[C---:B------:R-:W-:Y:S01]  /*5e60*/  HMMA.16816.F32 R20, R52.reuse, R42, R20 ;  /* 0x0000002a3414723c */ /* 0x040fe20000001814 */
[----:B------:R-:W1:Y:S01]  /*5e70*/  LDSM.16.MT88.4 R40, [R231+0xb000] ;  /* 0x00b00000e728783b */ /* 0x000e620000004200 */
[--C-:B------:R-:W-:Y:S01]  /*5e80*/  FFMA.FTZ R63, R63, UR4, -R102.reuse ;  /* 0x000000043f3f7c23 */ /* 0x100fe20008010866 */
[--C-:B------:R-:W-:Y:S01]  /*5e90*/  FFMA.FTZ R62, R62, UR4, -R102.reuse ;  /* 0x000000043e3e7c23 */ /* 0x100fe20008010866 */
[----:B------:R-:W-:Y:S01]  /*5ea0*/  FFMA.FTZ R61, R61, UR4, -R102 ;  /* 0x000000043d3d7c23 */ /* 0x000fe20008010866 */
[----:B------:R-:W-:Y:S01]  /*5eb0*/  FFMA.FTZ R252, R99, UR4, -R120 ;  /* 0x0000000463fc7c23 */ /* 0x000fe20008010878 */
[C---:B--2---:R-:W-:Y:S01]  /*5ec0*/  HMMA.16816.F32 R8, R52.reuse, R56, R8 ;  /* 0x000000383408723c */ /* 0x044fe20000001808 */
[----:B------:R-:W2:Y:S01]  /*5ed0*/  MUFU.EX2 R134, R134 ;  /* 0x0000008600867308 */ /* 0x000ea20000000800 */
[C---:B------:R-:W-:Y:S01]  /*5ee0*/  F2FP.F16.F32.PACK_AB R50, R108.reuse, R109 ;  /* 0x0000006d6c32723e */ /* 0x040fe200000000ff */
[----:B------:R-:W-:Y:S01]  /*5ef0*/  FADD.FTZ R108, R108, R113 ;  /* 0x000000716c6c7221 */ /* 0x000fe20000010000 */
[--C-:B------:R-:W-:Y:S01]  /*5f00*/  FFMA.FTZ R60, R60, UR4, -R102.reuse ;  /* 0x000000043c3c7c23 */ /* 0x100fe20008010866 */
[----:B------:R-:W-:Y:S01]  /*5f10*/  FFMA.FTZ R251, R95, UR4, -R102 ;  /* 0x000000045ffb7c23 */ /* 0x000fe20008010866 */
[C---:B------:R-:W-:Y:S01]  /*5f20*/  HMMA.16816.F32 R4, R52.reuse, R58, R4 ;  /* 0x0000003a3404723c */ /* 0x040fe20000001804 */
[----:B------:R-:W3:Y:S02]  /*5f30*/  LDSM.16.MT88.4 R56, [R229+0xb000] ;  /* 0x00b00000e538783b */ /* 0x000ee40000004200 */
[----:B------:R-:W4:Y:S03]  /*5f40*/  MUFU.EX2 R135, R135 ;  /* 0x0000008700877308 */ /* 0x000f260000000800 */
[C---:B------:R-:W-:Y:S05]  /*5f50*/  HMMA.16816.F32 R16, R52.reuse, R36, R16 ;  /* 0x000000243410723c */ /* 0x040fea0000001810 */
[----:B------:R-:W5:Y:S01]  /*5f60*/  MUFU.EX2 R136, R136 ;  /* 0x0000008800887308 */ /* 0x000f620000000800 */
[----:B------:R-:W-:Y:S01]  /*5f70*/  HMMA.16816.F32 R12, R52, R38, R12 ;  /* 0x00000026340c723c */ /* 0x000fe2000000180c */
[----:B------:R-:W3:Y:S01]  /*5f80*/  LDSM.16.MT88.4 R36, [R230+0xb000] ;  /* 0x00b00000e624783b */ /* 0x000ee20000004200 */
[----:B--2---:R-:W-:Y:S01]  /*5f90*/  F2FP.F16.F32.PACK_AB R49, R134, R133 ;  /* 0x000000858631723e */ /* 0x004fe200000000ff */
[----:B------:R-:W-:-:S04]  /*5fa0*/  FADD.FTZ R133, R133, R124 ;  /* 0x0000007c85857221 */ /* 0x000fc80000010000 */
[----:B------:R-:W2:Y:S01]  /*5fb0*/  MUFU.EX2 R107, R107 ;  /* 0x0000006b006b7308 */ /* 0x000ea20000000800 */
[----:B------:R-:W-:-:S04]  /*5fc0*/  FADD.FTZ R133, R134, R133 ;  /* 0x0000008586857221 */ /* 0x000fc80000010000 */
[----:B----4-:R-:W-:-:S03]  /*5fd0*/  FADD.FTZ R133, R135, R133 ;  /* 0x0000008587857221 */ /* 0x010fc60000010000 */
[----:B------:R-:W4:Y:S01]  /*5fe0*/  MUFU.EX2 R106, R106 ;  /* 0x0000006a006a7308 */ /* 0x000f220000000800 */
[C---:B-----5:R-:W-:Y:S01]  /*5ff0*/  F2FP.F16.F32.PACK_AB R51, R136.reuse, R135 ;  /* 0x000000878833723e */ /* 0x060fe200000000ff */
[----:B------:R-:W-:-:S06]  /*6000*/  FADD.FTZ R133, R136, R133 ;  /* 0x0000008588857221 */ /* 0x000fcc0000010000 */
[----:B------:R-:W-:Y:S01]  /*6010*/  HMMA.16816.F32 R32, R48, R44, R32 ;  /* 0x0000002c3020723c */ /* 0x000fe20000001820 */
[----:B------:R-:W5:Y:S01]  /*6020*/  MUFU.EX2 R105, R105 ;  /* 0x0000006900697308 */ /* 0x000f620000000800 */
[----:B--2---:R-:W-:-:S04]  /*6030*/  FADD.FTZ R108, R107, R108 ;  /* 0x0000006c6b6c7221 */ /* 0x004fc80000010000 */
[C---:B------:R-:W-:Y:S01]  /*6040*/  HMMA.16816.F32 R28, R48.reuse, R46, R28 ;  /* 0x0000002e301c723c */ /* 0x040fe2000000181c */
[----:B------:R-:W2:Y:S02]  /*6050*/  LDSM.16.MT88.4 R44, [R232+0xb800] ;  /* 0x00b80000e82c783b */ /* 0x000ea40000004200 */
[----:B------:R-:W3:Y:S01]  /*6060*/  MUFU.EX2 R104, R104 ;  /* 0x0000006800687308 */ /* 0x000ee20000000800 */
[C---:B----4-:R-:W-:Y:S01]  /*6070*/  F2FP.F16.F32.PACK_AB R52, R106.reuse, R107 ;  /* 0x0000006b6a34723e */ /* 0x050fe200000000ff */
[----:B------:R-:W-:Y:S01]  /*6080*/  FADD.FTZ R106, R106, R108 ;  /* 0x0000006c6a6a7221 */ /* 0x000fe20000010000 */
[C---:B-1----:R-:W-:Y:S05]  /*6090*/  HMMA.16816.F32 R24, R48.reuse, R40, R24 ;  /* 0x000000283018723c */ /* 0x042fea0000001818 */
[----:B------:R-:W1:Y:S01]  /*60a0*/  MUFU.EX2 R140, R140 ;  /* 0x0000008c008c7308 */ /* 0x000e620000000800 */
[----:B------:R-:W-:Y:S01]  /*60b0*/  HMMA.16816.F32 R20, R48, R42, R20 ;  /* 0x0000002a3014723c */ /* 0x000fe20000001814 */
[----:B------:R-:W4:Y:S01]  /*60c0*/  LDSM.16.MT88.4 R40, [R231+0xb800] ;  /* 0x00b80000e728783b */ /* 0x000f220000004200 */
[----:B-----5:R-:W-:-:S04]  /*60d0*/  FADD.FTZ R106, R105, R106 ;  /* 0x0000006a696a7221 */ /* 0x020fc80000010000 */
[----:B---3--:R-:W-:Y:S01]  /*60e0*/  HMMA.16816.F32 R8, R48, R56, R8 ;  /* 0x000000383008723c */ /* 0x008fe20000001808 */
[----:B------:R-:W3:Y:S01]  /*60f0*/  MUFU.EX2 R141, R141 ;  /* 0x0000008d008d7308 */ /* 0x000ee20000000800 */
[C---:B------:R-:W-:Y:S01]  /*6100*/  F2FP.F16.F32.PACK_AB R54, R104.reuse, R105 ;  /* 0x000000696836723e */ /* 0x040fe200000000ff */
[----:B------:R-:W-:-:S03]  /*6110*/  FADD.FTZ R104, R104, R106 ;  /* 0x0000006a68687221 */ /* 0x000fc60000010000 */
[C---:B------:R-:W-:Y:S01]  /*6120*/  HMMA.16816.F32 R4, R48.reuse, R58, R4 ;  /* 0x0000003a3004723c */ /* 0x040fe20000001804 */
[----:B------:R-:W5:Y:S02]  /*6130*/  LDSM.16.MT88.4 R56, [R229+0xb800] ;  /* 0x00b80000e538783b */ /* 0x000f640000004200 */
[----:B------:R-:W2:Y:S01]  /*6140*/  MUFU.EX2 R142, R142 ;  /* 0x0000008e008e7308 */ /* 0x000ea20000000800 */
[----:B-1----:R-:W-:Y:S02]  /*6150*/  FADD.FTZ R133, R140, R133 ;  /* 0x000000858c857221 */ /* 0x002fe40000010000 */
[C---:B------:R-:W-:Y:S05]  /*6160*/  HMMA.16816.F32 R16, R48.reuse, R36, R16 ;  /* 0x000000243010723c */ /* 0x040fea0000001810 */
[----:B------:R-:W1:Y:S01]  /*6170*/  MUFU.EX2 R145, R145 ;  /* 0x0000009100917308 */ /* 0x000e620000000800 */
[----:B------:R-:W-:Y:S01]  /*6180*/  HMMA.16816.F32 R12, R48, R38, R12 ;  /* 0x00000026300c723c */ /* 0x000fe2000000180c */
[----:B------:R-:W5:Y:S01]  /*6190*/  LDSM.16.MT88.4 R36, [R230+0xb800] ;  /* 0x00b80000e624783b */ /* 0x000f620000004200 */
[C---:B---3--:R-:W-:Y:S01]  /*61a0*/  F2FP.F16.F32.PACK_AB R53, R141.reuse, R140 ;  /* 0x0000008c8d35723e */ /* 0x048fe200000000ff */
[----:B------:R-:W-:-:S04]  /*61b0*/  FADD.FTZ R141, R141, R133 ;  /* 0x000000858d8d7221 */ /* 0x000fc80000010000 */
[----:B------:R-:W3:Y:S01]  /*61c0*/  MUFU.EX2 R103, R103 ;  /* 0x0000006700677308 */ /* 0x000ee20000000800 */
[----:B--2---:R-:W-:-:S07]  /*61d0*/  FADD.FTZ R141, R142, R141 ;  /* 0x0000008d8e8d7221 */ /* 0x004fce0000010000 */
[----:B------:R-:W2:Y:S01]  /*61e0*/  MUFU.EX2 R125, R125 ;  /* 0x0000007d007d7308 */ /* 0x000ea20000000800 */
[C---:B-1----:R-:W-:Y:S01]  /*61f0*/  F2FP.F16.F32.PACK_AB R55, R145.reuse, R142 ;  /* 0x0000008e9137723e */ /* 0x042fe200000000ff */
[----:B------:R-:W-:-:S06]  /*6200*/  FADD.FTZ R141, R145, R141 ;  /* 0x0000008d918d7221 */ /* 0x000fcc0000010000 */
[----:B------:R-:W-:Y:S01]  /*6210*/  HMMA.16816.F32 R32, R52, R44, R32 ;  /* 0x0000002c3420723c */ /* 0x000fe20000001820 */
[----:B------:R-:W1:Y:S01]  /*6220*/  MUFU.EX2 R132, R132 ;  /* 0x0000008400847308 */ /* 0x000e620000000800 */
[----:B---3--:R-:W-:-:S04]  /*6230*/  FADD.FTZ R104, R103, R104 ;  /* 0x0000006867687221 */ /* 0x008fc80000010000 */
[C---:B------:R-:W-:Y:S01]  /*6240*/  HMMA.16816.F32 R28, R52.reuse, R46, R28 ;  /* 0x0000002e341c723c */ /* 0x040fe2000000181c */
[----:B------:R-:W3:Y:S02]  /*6250*/  LDSM.16.MT88.4 R44, [R232+0xc000] ;  /* 0x00c00000e82c783b */ /* 0x000ee40000004200 */
[----:B------:R-:W5:Y:S01]  /*6260*/  MUFU.EX2 R131, R131 ;  /* 0x0000008300837308 */ /* 0x000f620000000800 */
[C---:B--2---:R-:W-:Y:S01]  /*6270*/  F2FP.F16.F32.PACK_AB R48, R125.reuse, R103 ;  /* 0x000000677d30723e */ /* 0x044fe200000000ff */
[----:B------:R-:W-:Y:S01]  /*6280*/  FADD.FTZ R125, R125, R104 ;  /* 0x000000687d7d7221 */ /* 0x000fe20000010000 */
[C---:B----4-:R-:W-:Y:S05]  /*6290*/  HMMA.16816.F32 R24, R52.reuse, R40, R24 ;  /* 0x000000283418723c */ /* 0x050fea0000001818 */
[----:B------:R-:W-:Y:S01]  /*62a0*/  MUFU.EX2 R152, R152 ;  /* 0x0000009800987308 */ /* 0x000fe20000000800 */
[----:B------:R-:W-:Y:S01]  /*62b0*/  HMMA.16816.F32 R20, R52, R42, R20 ;  /* 0x0000002a3414723c */ /* 0x000fe20000001814 */
[----:B------:R-:W2:Y:S01]  /*62c0*/  LDSM.16.MT88.4 R40, [R231+0xc000] ;  /* 0x00c00000e728783b */ /* 0x000ea20000004200 */
[----:B-1----:R-:W-:-:S04]  /*62d0*/  FADD.FTZ R125, R132, R125 ;  /* 0x0000007d847d7221 */ /* 0x002fc80000010000 */
[----:B-----5:R-:W-:Y:S01]  /*62e0*/  HMMA.16816.F32 R8, R52, R56, R8 ;  /* 0x000000383408723c */ /* 0x020fe20000001808 */
[----:B------:R-:W1:Y:S01]  /*62f0*/  MUFU.EX2 R153, R153 ;  /* 0x0000009900997308 */ /* 0x000e620000000800 */
[C---:B------:R-:W-:Y:S01]  /*6300*/  F2FP.F16.F32.PACK_AB R50, R131.reuse, R132 ;  /* 0x000000848332723e */ /* 0x040fe200000000ff */
        /* <DEDUP_REMOVED lines=8> */
[----:B-1----:R-:W-:Y:S01]  /*6390*/  F2FP.F16.F32.PACK_AB R49, R153, R152 ;  /* 0x000000989931723e */ /* 0x002fe200000000ff */
[----:B------:R-:W-:-:S04]  /*63a0*/  FADD.FTZ R152, R152, R141 ;  /* 0x0000008d98987221 */ /* 0x000fc80000010000 */
[----:B------:R-:W1:Y:S01]  /*63b0*/  MUFU.EX2 R130, R130 ;  /* 0x0000008200827308 */ /* 0x000e620000000800 */
[----:B------:R-:W-:-:S07]  /*63c0*/  FADD.FTZ R152, R153, R152 ;  /* 0x0000009899987221 */ /* 0x000fce0000010000 */
[----:B------:R-:W2:Y:S01]  /*63d0*/  MUFU.EX2 R129, R129 ;  /* 0x0000008100817308 */ /* 0x000ea20000000800 */
[----:B-----5:R-:W-:Y:S01]  /*63e0*/  F2FP.F16.F32.PACK_AB R51, R157, R156 ;  /* 0x0000009c9d33723e */ /* 0x020fe200000000ff */
[----:B------:R-:W-:-:S04]  /*63f0*/  FADD.FTZ R156, R156, R152 ;  /* 0x000000989c9c7221 */ /* 0x000fc80000010000 */
[----:B------:R-:W-:Y:S02]  /*6400*/  FADD.FTZ R156, R157, R156 ;  /* 0x0000009c9d9c7221 */ /* 0x000fe40000010000 */
[----:B---3--:R-:W-:Y:S01]  /*6410*/  HMMA.16816.F32 R32, R48, R44, R32 ;  /* 0x0000002c3020723c */ /* 0x008fe20000001820 */
[----:B------:R-:W3:Y:S01]  /*6420*/  MUFU.EX2 R137, R137 ;  /* 0x0000008900897308 */ /* 0x000ee20000000800 */
[----:B-1----:R-:W-:-:S04]  /*6430*/  FADD.FTZ R131, R130, R131 ;  /* 0x0000008382837221 */ /* 0x002fc80000010000 */
[C---:B------:R-:W-:Y:S01]  /*6440*/  HMMA.16816.F32 R28, R48.reuse, R46, R28 ;  /* 0x0000002e301c723c */ /* 0x040fe2000000181c */
[----:B------:R-:W1:Y:S02]  /*6450*/  LDSM.16.MT88.4 R44, [R232+0xc800] ;  /* 0x00c80000e82c783b */ /* 0x000e640000004200 */
[----:B------:R-:W5:Y:S01]  /*6460*/  MUFU.EX2 R138, R138 ;  /* 0x0000008a008a7308 */ /* 0x000f620000000800 */
[C---:B--2---:R-:W-:Y:S01]  /*6470*/  F2FP.F16.F32.PACK_AB R52, R129.reuse, R130 ;  /* 0x000000828134723e */ /* 0x044fe200000000ff */
[----:B------:R-:W-:Y:S01]  /*6480*/  FADD.FTZ R129, R129, R131 ;  /* 0x0000008381817221 */ /* 0x000fe20000010000 */
[C---:B------:R-:W-:Y:S05]  /*6490*/  HMMA.16816.F32 R24, R48.reuse, R40, R24 ;  /* 0x000000283018723c */ /* 0x040fea0000001818 */
[----:B------:R-:W-:Y:S01]  /*64a0*/  MUFU.EX2 R162, R162 ;  /* 0x000000a200a27308 */ /* 0x000fe20000000800 */
[----:B------:R-:W-:Y:S01]  /*64b0*/  HMMA.16816.F32 R20, R48, R42, R20 ;  /* 0x0000002a3014723c */ /* 0x000fe20000001814 */
[----:B------:R-:W2:Y:S01]  /*64c0*/  LDSM.16.MT88.4 R40, [R231+0xc800] ;  /* 0x00c80000e728783b */ /* 0x000ea20000004200 */
[----:B---3--:R-:W-:-:S04]  /*64d0*/  FADD.FTZ R129, R137, R129 ;  /* 0x0000008189817221 */ /* 0x008fc80000010000 */
[----:B----4-:R-:W-:Y:S01]  /*64e0*/  HMMA.16816.F32 R8, R48, R56, R8 ;  /* 0x000000383008723c */ /* 0x010fe20000001808 */
[----:B------:R-:W3:Y:S01]  /*64f0*/  MUFU.EX2 R163, R163 ;  /* 0x000000a300a37308 */ /* 0x000ee20000000800 */
[C---:B-----5:R-:W-:Y:S01]  /*6500*/  F2FP.F16.F32.PACK_AB R54, R138.reuse, R137 ;  /* 0x000000898a36723e */ /* 0x060fe200000000ff */
[----:B------:R-:W-:-:S03]  /*6510*/  FADD.FTZ R129, R138, R129 ;  /* 0x000000818a817221 */ /* 0x000fc60000010000 */
[C---:B------:R-:W-:Y:S01]  /*6520*/  HMMA.16816.F32 R4, R48.reuse, R58, R4 ;  /* 0x0000003a3004723c */ /* 0x040fe20000001804 */
[----:B------:R-:W4:Y:S02]  /*6530*/  LDSM.16.MT88.4 R56, [R229+0xc800] ;  /* 0x00c80000e538783b */ /* 0x000f240000004200 */
[----:B------:R-:W5:Y:S03]  /*6540*/  MUFU.EX2 R168, R168 ;  /* 0x000000a800a87308 */ /* 0x000f660000000800 */
[C---:B------:R-:W-:Y:S05]  /*6550*/  HMMA.16816.F32 R16, R48.reuse, R36, R16 ;  /* 0x000000243010723c */ /* 0x040fea0000001810 */
[----:B------:R-:W1:Y:S01]  /*6560*/  MUFU.EX2 R171, R171 ;  /* 0x000000ab00ab7308 */ /* 0x000e620000000800 */
[----:B------:R-:W-:Y:S01]  /*6570*/  HMMA.16816.F32 R12, R48, R38, R12 ;  /* 0x00000026300c723c */ /* 0x000fe2000000180c */
[----:B------:R-:W4:Y:S01]  /*6580*/  LDSM.16.MT88.4 R36, [R230+0xc800] ;  /* 0x00c80000e624783b */ /* 0x000f220000004200 */
[----:B---3--:R-:W-:Y:S01]  /*6590*/  F2FP.F16.F32.PACK_AB R53, R163, R162 ;  /* 0x000000a2a335723e */ /* 0x008fe200000000ff */
[----:B------:R-:W-:-:S04]  /*65a0*/  FADD.FTZ R162, R162, R156 ;  /* 0x0000009ca2a27221 */ /* 0x000fc80000010000 */
[----:B------:R-:W-:Y:S01]  /*65b0*/  MUFU.EX2 R139, R139 ;  /* 0x0000008b008b7308 */ /* 0x000fe20000000800 */
[----:B------:R-:W-:-:S04]  /*65c0*/  FADD.FTZ R163, R163, R162 ;  /* 0x000000a2a3a37221 */ /* 0x000fc80000010000 */
[----:B-----5:R-:W-:-:S03]  /*65d0*/  FADD.FTZ R163, R168, R163 ;  /* 0x000000a3a8a37221 */ /* 0x020fc60000010000 */
[----:B------:R-:W3:Y:S01]  /*65e0*/  MUFU.EX2 R146, R146 ;  /* 0x0000009200927308 */ /* 0x000ee20000000800 */
[C---:B-1----:R-:W-:Y:S01]  /*65f0*/  F2FP.F16.F32.PACK_AB R55, R171.reuse, R168 ;  /* 0x000000a8ab37723e */ /* 0x042fe200000000ff */
[----:B------:R-:W-:-:S06]  /*6600*/  FADD.FTZ R171, R171, R163 ;  /* 0x000000a3abab7221 */ /* 0x000fcc0000010000 */
[C---:B------:R-:W-:Y:S01]  /*6610*/  HMMA.16816.F32 R32, R52.reuse, R44, R32 ;  /* 0x0000002c3420723c */ /* 0x040fe20000001820 */
[----:B------:R-:W-:Y:S05]  /*6620*/  MUFU.EX2 R150, R150 ;  /* 0x0000009600967308 */ /* 0x000fea0000000800 */
[C---:B------:R-:W-:Y:S01]  /*6630*/  HMMA.16816.F32 R28, R52.reuse, R46, R28 ;  /* 0x0000002e341c723c */ /* 0x040fe2000000181c */
[----:B------:R-:W1:Y:S02]  /*6640*/  LDSM.16.MT88.4 R44, [R232+0xd000] ;  /* 0x00d00000e82c783b */ /* 0x000e640000004200 */
[----:B------:R-:W5:Y:S01]  /*6650*/  MUFU.EX2 R151, R151 ;  /* 0x0000009700977308 */ /* 0x000f620000000800 */
[C---:B---3--:R-:W-:Y:S01]  /*6660*/  F2FP.F16.F32.PACK_AB R48, R146.reuse, R139 ;  /* 0x0000008b9230723e */ /* 0x048fe200000000ff */
[----:B------:R-:W-:Y:S01]  /*6670*/  FADD.FTZ R139, R139, R129 ;  /* 0x000000818b8b7221 */ /* 0x000fe20000010000 */
[----:B--2---:R-:W-:Y:S03]  /*6680*/  HMMA.16816.F32 R24, R52, R40, R24 ;  /* 0x000000283418723c */ /* 0x004fe60000001818 */
[----:B------:R-:W-:-:S02]  /*6690*/  FADD.FTZ R139, R146, R139 ;  /* 0x0000008b928b7221 */ /* 0x000fc40000010000 */
[----:B------:R-:W2:Y:S01]  /*66a0*/  MUFU.EX2 R177, R177 ;  /* 0x000000b100b17308 */ /* 0x000ea20000000800 */
[C---:B------:R-:W-:Y:S01]  /*66b0*/  HMMA.16816.F32 R20, R52.reuse, R42, R20 ;  /* 0x0000002a3414723c */ /* 0x040fe20000001814 */
[----:B------:R-:W3:Y:S05]  /*66c0*/  LDSM.16.MT88.4 R40, [R231+0xd000] ;  /* 0x00d00000e728783b */ /* 0x000eea0000004200 */
[----:B----4-:R-:W-:Y:S01]  /*66d0*/  HMMA.16816.F32 R8, R52, R56, R8 ;  /* 0x000000383408723c */ /* 0x010fe20000001808 */
[----:B------:R-:W4:Y:S01]  /*66e0*/  MUFU.EX2 R179, R179 ;  /* 0x000000b300b37308 */ /* 0x000f220000000800 */
[----:B-----5:R-:W-:Y:S01]  /*66f0*/  F2FP.F16.F32.PACK_AB R50, R151, R150 ;  /* 0x000000969732723e */ /* 0x020fe200000000ff */
[----:B------:R-:W-:-:S03]  /*6700*/  FADD.FTZ R150, R150, R139 ;  /* 0x0000008b96967221 */ /* 0x000fc60000010000 */
[C---:B------:R-:W-:Y:S01]  /*6710*/  HMMA.16816.F32 R4, R52.reuse, R58, R4 ;  /* 0x0000003a3404723c */ /* 0x040fe20000001804 */
[----:B------:R-:W5:Y:S01]  /*6720*/  LDSM.16.MT88.4 R56, [R229+0xd000] ;  /* 0x00d00000e538783b */ /* 0x000f620000004200 */
[----:B------:R-:W-:Y:S01]  /*6730*/  FADD.FTZ R150, R151, R150 ;  /* 0x0000009697967221 */ /* 0x000fe20000010000 */
[----:B------:R-:W1:Y:S01]  /*6740*/  MUFU.EX2 R180, R180 ;  /* 0x000000b400b47308 */ /* 0x000e620000000800 */
[----:B--2---:R-:W-:Y:S02]  /*6750*/  FADD.FTZ R171, R177, R171 ;  /* 0x000000abb1ab7221 */ /* 0x004fe40000010000 */
[C---:B------:R-:W-:Y:S05]  /*6760*/  HMMA.16816.F32 R16, R52.reuse, R36, R16 ;  /* 0x000000243410723c */ /* 0x040fea0000001810 */
[----:B------:R-:W2:Y:S01]  /*6770*/  MUFU.EX2 R184, R184 ;  /* 0x000000b800b87308 */ /* 0x000ea20000000800 */
[----:B------:R-:W-:Y:S01]  /*6780*/  HMMA.16816.F32 R12, R52, R38, R12 ;  /* 0x00000026340c723c */ /* 0x000fe2000000180c */
[----:B------:R-:W5:Y:S01]  /*6790*/  LDSM.16.MT88.4 R36, [R230+0xd000] ;  /* 0x00d00000e624783b */ /* 0x000f620000004200 */
[C---:B----4-:R-:W-:Y:S01]  /*67a0*/  F2FP.F16.F32.PACK_AB R49, R179.reuse, R177 ;  /* 0x000000b1b331723e */ /* 0x050fe200000000ff */
[----:B------:R-:W-:-:S04]  /*67b0*/  FADD.FTZ R179, R179, R171 ;  /* 0x000000abb3b37221 */ /* 0x000fc80000010000 */
[----:B------:R-:W4:Y:S01]  /*67c0*/  MUFU.EX2 R158, R158 ;  /* 0x0000009e009e7308 */ /* 0x000f220000000800 */
[----:B-1----:R-:W-:-:S07]  /*67d0*/  FADD.FTZ R179, R180, R179 ;  /* 0x000000b3b4b37221 */ /* 0x002fce0000010000 */
[----:B------:R-:W1:Y:S01]  /*67e0*/  MUFU.EX2 R159, R159 ;  /* 0x0000009f009f7308 */ /* 0x000e620000000800 */
[C---:B--2---:R-:W-:Y:S01]  /*67f0*/  F2FP.F16.F32.PACK_AB R51, R184.reuse, R180 ;  /* 0x000000b4b833723e */ /* 0x044fe200000000ff */
[----:B------:R-:W-:-:S06]  /*6800*/  FADD.FTZ R184, R184, R179 ;  /* 0x000000b3b8b87221 */ /* 0x000fcc0000010000 */
[----:B------:R-:W-:Y:S01]  /*6810*/  HMMA.16816.F32 R32, R48, R44, R32 ;  /* 0x0000002c3020723c */ /* 0x000fe20000001820 */
[----:B------:R-:W-:Y:S01]  /*6820*/  MUFU.EX2 R161, R161 ;  /* 0x000000a100a17308 */ /* 0x000fe20000000800 */
[----:B----4-:R-:W-:-:S04]  /*6830*/  FADD.FTZ R150, R158, R150 ;  /* 0x000000969e967221 */ /* 0x010fc80000010000 */
[C---:B------:R-:W-:Y:S01]  /*6840*/  HMMA.16816.F32 R28, R48.reuse, R46, R28 ;  /* 0x0000002e301c723c */ /* 0x040fe2000000181c */
[----:B------:R-:W2:Y:S02]  /*6850*/  LDSM.16.MT88.4 R44, [R232+0xd800] ;  /* 0x00d80000e82c783b */ /* 0x000ea40000004200 */
[----:B------:R-:W4:Y:S01]  /*6860*/  MUFU.EX2 R174, R174 ;  /* 0x000000ae00ae7308 */ /* 0x000f220000000800 */
[C---:B-1----:R-:W-:Y:S01]  /*6870*/  F2FP.F16.F32.PACK_AB R52, R159.reuse, R158 ;  /* 0x0000009e9f34723e */ /* 0x042fe200000000ff */
[----:B------:R-:W-:Y:S01]  /*6880*/  FADD.FTZ R150, R159, R150 ;  /* 0x000000969f967221 */ /* 0x000fe20000010000 */
[C---:B---3--:R-:W-:Y:S01]  /*6890*/  HMMA.16816.F32 R24, R48.reuse, R40, R24 ;  /* 0x000000283018723c */ /* 0x048fe20000001818 */
[----:B------:R-:W-:Y:S04]  /*68a0*/  LDSM.16.MT88.4 R156, [R232+0x11800] ;  /* 0x01180000e89c783b */ /* 0x000fe80000004200 */
[----:B------:R-:W1:Y:S01]  /*68b0*/  MUFU.EX2 R189, R189 ;  /* 0x000000bd00bd7308 */ /* 0x000e620000000800 */
[C---:B------:R-:W-:Y:S01]  /*68c0*/  HMMA.16816.F32 R20, R48.reuse, R42, R20 ;  /* 0x0000002a3014723c */ /* 0x040fe20000001814 */
[----:B------:R-:W3:Y:S05]  /*68d0*/  LDSM.16.MT88.4 R40, [R231+0xd800] ;  /* 0x00d80000e728783b */ /* 0x000eea0000004200 */
[----:B-----5:R-:W-:Y:S01]  /*68e0*/  HMMA.16816.F32 R8, R48, R56, R8 ;  /* 0x000000383008723c */ /* 0x020fe20000001808 */
[----:B------:R-:W5:Y:S01]  /*68f0*/  MUFU.EX2 R192, R192 ;  /* 0x000000c000c07308 */ /* 0x000f620000000800 */
[----:B----4-:R-:W-:Y:S01]  /*6900*/  F2FP.F16.F32.PACK_AB R54, R174, R161 ;  /* 0x000000a1ae36723e */ /* 0x010fe200000000ff */
[----:B------:R-:W-:-:S03]  /*6910*/  FADD.FTZ R161, R161, R150 ;  /* 0x00000096a1a17221 */ /* 0x000fc60000010000 */
[C---:B------:R-:W-:Y:S01]  /*6920*/  HMMA.16816.F32 R4, R48.reuse, R58, R4 ;  /* 0x0000003a3004723c */ /* 0x040fe20000001804 */
[----:B------:R-:W4:Y:S01]  /*6930*/  LDSM.16.MT88.4 R56, [R229+0xd800] ;  /* 0x00d80000e538783b */ /* 0x000f220000004200 */
[----:B------:R-:W-:Y:S01]  /*6940*/  FADD.FTZ R161, R174, R161 ;  /* 0x000000a1aea17221 */ /* 0x000fe20000010000 */
[----:B------:R-:W-:Y:S01]  /*6950*/  MUFU.EX2 R183, R183 ;  /* 0x000000b700b77308 */ /* 0x000fe20000000800 */
[----:B-1----:R-:W-:Y:S02]  /*6960*/  FADD.FTZ R184, R189, R184 ;  /* 0x000000b8bdb87221 */ /* 0x002fe40000010000 */
[C---:B------:R-:W-:Y:S05]  /*6970*/  HMMA.16816.F32 R16, R48.reuse, R36, R16 ;  /* 0x000000243010723c */ /* 0x040fea0000001810 */
[----:B------:R-:W1:Y:S01]  /*6980*/  MUFU.EX2 R181, R181 ;  /* 0x000000b500b57308 */ /* 0x000e620000000800 */
[----:B------:R-:W-:Y:S01]  /*6990*/  HMMA.16816.F32 R12, R48, R38, R12 ;  /* 0x00000026300c723c */ /* 0x000fe2000000180c */
[----:B------:R-:W4:Y:S01]  /*69a0*/  LDSM.16.MT88.4 R36, [R230+0xd800] ;  /* 0x00d80000e624783b */ /* 0x000f220000004200 */
[C---:B-----5:R-:W-:Y:S01]  /*69b0*/  F2FP.F16.F32.PACK_AB R53, R192.reuse, R189 ;  /* 0x000000bdc035723e */ /* 0x060fe200000000ff */
[----:B------:R-:W-:-:S02]  /*69c0*/  FADD.FTZ R192, R192, R184 ;  /* 0x000000b8c0c07221 */ /* 0x000fc40000010000 */
[----:B------:R-:W5:Y:S02]  /*69d0*/  LDSM.16.MT88.4 R48, [R232+0xe000] ;  /* 0x00e00000e830783b */ /* 0x000f640000004200 */
[----:B------:R-:W3:Y:S08]  /*69e0*/  MUFU.EX2 R175, R175 ;  /* 0x000000af00af7308 */ /* 0x000ef00000000800 */
[----:B------:R-:W5:Y:S01]  /*69f0*/  MUFU.EX2 R176, R176 ;  /* 0x000000b000b07308 */ /* 0x000f620000000800 */
[----:B-1----:R-:W-:Y:S01]  /*6a00*/  F2FP.F16.F32.PACK_AB R55, R181, R183 ;  /* 0x000000b7b537723e */ /* 0x002fe200000000ff */
[----:B------:R-:W-:-:S04]  /*6a10*/  FADD.FTZ R183, R183, R192 ;  /* 0x000000c0b7b77221 */ /* 0x000fc80000010000 */
[----:B------:R-:W-:Y:S02]  /*6a20*/  FADD.FTZ R183, R181, R183 ;  /* 0x000000b7b5b77221 */ /* 0x000fe40000010000 */
[----:B--2---:R-:W-:Y:S01]  /*6a30*/  HMMA.16816.F32 R32, R52, R44, R32 ;  /* 0x0000002c3420723c */ /* 0x004fe20000001820 */
[----:B------:R-:W-:Y:S01]  /*6a40*/  MUFU.EX2 R185, R185 ;  /* 0x000000b900b97308 */ /* 0x000fe20000000800 */
[----:B---3--:R-:W-:-:S04]  /*6a50*/  FADD.FTZ R161, R175, R161 ;  /* 0x000000a1afa17221 */ /* 0x008fc80000010000 */
[C---:B------:R-:W-:Y:S01]  /*6a60*/  HMMA.16816.F32 R28, R52.reuse, R46, R28 ;  /* 0x0000002e341c723c */ /* 0x040fe2000000181c */
[----:B------:R-:W1:Y:S02]  /*6a70*/  LDSM.16.MT88.4 R44, [R231+0xe000] ;  /* 0x00e00000e72c783b */ /* 0x000e640000004200 */
[----:B------:R-:W-:Y:S03]  /*6a80*/  MUFU.EX2 R186, R186 ;  /* 0x000000ba00ba7308 */ /* 0x000fe60000000800 */
[C---:B------:R-:W-:Y:S05]  /*6a90*/  HMMA.16816.F32 R24, R52.reuse, R40, R24 ;  /* 0x000000283418723c */ /* 0x040fea0000001818 */
[----:B------:R-:W-:Y:S01]  /*6aa0*/  MUFU.EX2 R173, R173 ;  /* 0x000000ad00ad7308 */ /* 0x000fe20000000800 */
[C---:B------:R-:W-:Y:S01]  /*6ab0*/  HMMA.16816.F32 R20, R52.reuse, R42, R20 ;  /* 0x0000002a3414723c */ /* 0x040fe20000001814 */
[----:B------:R-:W2:Y:S05]  /*6ac0*/  LDSM.16.MT88.4 R40, [R230+0xe000] ;  /* 0x00e00000e628783b */ /* 0x000eaa0000004200 */
[C---:B----4-:R-:W-:Y:S01]  /*6ad0*/  HMMA.16816.F32 R8, R52.reuse, R56, R8 ;  /* 0x000000383408723c */ /* 0x050fe20000001808 */
[----:B------:R-:W3:Y:S05]  /*6ae0*/  MUFU.EX2 R172, R172 ;  /* 0x000000ac00ac7308 */ /* 0x000eea0000000800 */
[C---:B------:R-:W-:Y:S01]  /*6af0*/  HMMA.16816.F32 R4, R52.reuse, R58, R4 ;  /* 0x0000003a3404723c */ /* 0x040fe20000001804 */
[----:B------:R-:W4:Y:S02]  /*6b00*/  LDSM.16.MT88.4 R56, [R229+0xe000] ;  /* 0x00e00000e538783b */ /* 0x000f240000004200 */
[----:B------:R-:W-:Y:S03]  /*6b10*/  MUFU.EX2 R169, R169 ;  /* 0x000000a900a97308 */ /* 0x000fe60000000800 */
[C---:B------:R-:W-:Y:S05]  /*6b20*/  HMMA.16816.F32 R16, R52.reuse, R36, R16 ;  /* 0x000000243410723c */ /* 0x040fea0000001810 */
[----:B------:R-:W1:Y:S01]  /*6b30*/  MUFU.EX2 R164, R164 ;  /* 0x000000a400a47308 */ /* 0x000e620000000800 */
[----:B------:R-:W-:Y:S01]  /*6b40*/  HMMA.16816.F32 R12, R52, R38, R12 ;  /* 0x00000026340c723c */ /* 0x000fe2000000180c */
[C---:B-----5:R-:W-:Y:S01]  /*6b50*/  F2FP.F16.F32.PACK_AB R36, R176.reuse, R175 ;  /* 0x000000afb024723e */ /* 0x060fe200000000ff */
[----:B------:R-:W-:Y:S01]  /*6b60*/  FADD.FTZ R176, R176, R161 ;  /* 0x000000a1b0b07221 */ /* 0x000fe20000010000 */
[----:B---3--:R-:W-:Y:S01]  /*6b70*/  F2FP.F16.F32.PACK_AB R37, R172, R173 ;  /* 0x000000adac25723e */ /* 0x008fe200000000ff */
[----:B------:R-:W-:-:S02]  /*6b80*/  FADD.FTZ R173, R173, R183 ;  /* 0x000000b7adad7221 */ /* 0x000fc40000010000 */
[----:B------:R-:W-:Y:S01]  /*6b90*/  FADD.FTZ R176, R185, R176 ;  /* 0x000000b0b9b07221 */ /* 0x000fe20000010000 */
[----:B------:R-:W-:Y:S01]  /*6ba0*/  F2FP.F16.F32.PACK_AB R38, R186, R185 ;  /* 0x000000b9ba26723e */ /* 0x000fe200000000ff */
[----:B------:R-:W3:Y:S01]  /*6bb0*/  MUFU.EX2 R187, R187 ;  /* 0x000000bb00bb7308 */ /* 0x000ee20000000800 */
[----:B------:R-:W-:Y:S01]  /*6bc0*/  FADD.FTZ R173, R172, R173 ;  /* 0x000000adacad7221 */ /* 0x000fe20000010000 */
[----:B------:R-:W-:Y:S01]  /*6bd0*/  FADD.FTZ R186, R186, R176 ;  /* 0x000000b0baba7221 */ /* 0x000fe20000010000 */
[----:B-1----:R-:W-:-:S05]  /*6be0*/  F2FP.F16.F32.PACK_AB R39, R164, R169 ;  /* 0x000000a9a427723e */ /* 0x002fca00000000ff */
[----:B------:R-:W1:Y:S01]  /*6bf0*/  MUFU.EX2 R193, R193 ;  /* 0x000000c100c17308 */ /* 0x000e620000000800 */
[----:B------:R-:W-:-:S04]  /*6c00*/  FADD.FTZ R169, R169, R173 ;  /* 0x000000ada9a97221 */ /* 0x000fc80000010000 */
[----:B------:R-:W-:Y:S01]  /*6c10*/  FADD.FTZ R169, R164, R169 ;  /* 0x000000a9a4a97221 */ /* 0x000fe20000010000 */
[----:B------:R-:W-:Y:S02]  /*6c20*/  HMMA.16816.F32 R32, R36, R48, R32 ;  /* 0x000000302420723c */ /* 0x000fe40000001820 */
[----:B------:R-:W5:Y:S01]  /*6c30*/  MUFU.EX2 R182, R182 ;  /* 0x000000b600b67308 */ /* 0x000f620000000800 */
[----:B---3--:R-:W-:-:S03]  /*6c40*/  FADD.FTZ R186, R187, R186 ;  /* 0x000000babbba7221 */ /* 0x008fc60000010000 */
[C---:B------:R-:W-:Y:S01]  /*6c50*/  HMMA.16816.F32 R28, R36.reuse, R50, R28 ;  /* 0x00000032241c723c */ /* 0x040fe2000000181c */
[----:B------:R-:W3:Y:S03]  /*6c60*/  LDSM.16.MT88.4 R48, [R232+0xe800] ;  /* 0x00e80000e830783b */ /* 0x000ee60000004200 */
[----:B------:R-:W4:Y:S01]  /*6c70*/  MUFU.EX2 R178, R178 ;  /* 0x000000b200b27308 */ /* 0x000f220000000800 */
[C---:B-1----:R-:W-:Y:S01]  /*6c80*/  F2FP.F16.F32.PACK_AB R52, R193.reuse, R187 ;  /* 0x000000bbc134723e */ /* 0x042fe200000000ff */
[----:B------:R-:W-:Y:S01]  /*6c90*/  HMMA.16816.F32 R24, R36, R44, R24 ;  /* 0x0000002c2418723c */ /* 0x000fe20000001818 */
[----:B------:R-:W-:-:S05]  /*6ca0*/  FADD.FTZ R193, R193, R186 ;  /* 0x000000bac1c17221 */ /* 0x000fca0000010000 */
[----:B------:R-:W-:Y:S01]  /*6cb0*/  HMMA.16816.F32 R20, R36, R46, R20 ;  /* 0x0000002e2414723c */ /* 0x000fe20000001814 */
[----:B------:R-:W1:Y:S01]  /*6cc0*/  LDSM.16.MT88.4 R44, [R231+0xe800] ;  /* 0x00e80000e72c783b */ /* 0x000e620000004200 */
[----:B------:R-:W-:Y:S01]  /*6cd0*/  MUFU.EX2 R155, R155 ;  /* 0x0000009b009b7308 */ /* 0x000fe20000000800 */
[----:B-----5:R-:W-:-:S03]  /*6ce0*/  FADD.FTZ R193, R182, R193 ;  /* 0x000000c1b6c17221 */ /* 0x020fc60000010000 */
[----:B--2---:R-:W-:Y:S01]  /*6cf0*/  HMMA.16816.F32 R16, R36, R40, R16 ;  /* 0x000000282410723c */ /* 0x004fe20000001810 */
[----:B----4-:R-:W-:-:S03]  /*6d00*/  F2FP.F16.F32.PACK_AB R54, R178, R182 ;  /* 0x000000b6b236723e */ /* 0x010fc600000000ff */
[----:B------:R-:W2:Y:S01]  /*6d10*/  MUFU.EX2 R154, R154 ;  /* 0x0000009a009a7308 */ /* 0x000ea20000000800 */
[----:B------:R-:W-:Y:S01]  /*6d20*/  FADD.FTZ R178, R178, R193 ;  /* 0x000000c1b2b27221 */ /* 0x000fe20000010000 */
[C---:B------:R-:W-:Y:S01]  /*6d30*/  HMMA.16816.F32 R12, R36.reuse, R42, R12 ;  /* 0x0000002a240c723c */ /* 0x040fe2000000180c */
[----:B------:R-:W4:Y:S05]  /*6d40*/  LDSM.16.MT88.4 R40, [R230+0xe800] ;  /* 0x00e80000e628783b */ /* 0x000f2a0000004200 */
[C---:B------:R-:W-:Y:S01]  /*6d50*/  HMMA.16816.F32 R8, R36.reuse, R56, R8 ;  /* 0x000000382408723c */ /* 0x040fe20000001808 */
[----:B------:R-:W-:Y:S05]  /*6d60*/  MUFU.EX2 R148, R148 ;  /* 0x0000009400947308 */ /* 0x000fea0000000800 */
[----:B------:R-:W-:Y:S01]  /*6d70*/  HMMA.16816.F32 R4, R36, R58, R4 ;  /* 0x0000003a2404723c */ /* 0x000fe20000001804 */
[----:B------:R-:W5:Y:S02]  /*6d80*/  LDSM.16.MT88.4 R36, [R229+0xe800] ;  /* 0x00e80000e524783b */ /* 0x000f640000004200 */
[----:B------:R-:W3:Y:S01]  /*6d90*/  MUFU.EX2 R147, R147 ;  /* 0x0000009300937308 */ /* 0x000ee20000000800 */
[----:B--2---:R-:W-:Y:S01]  /*6da0*/  F2FP.F16.F32.PACK_AB R53, R154, R155 ;  /* 0x0000009b9a35723e */ /* 0x004fe200000000ff */
[----:B------:R-:W-:-:S04]  /*6db0*/  FADD.FTZ R155, R155, R169 ;  /* 0x000000a99b9b7221 */ /* 0x000fc80000010000 */
[----:B------:R-:W-:Y:S02]  /*6dc0*/  FADD.FTZ R155, R154, R155 ;  /* 0x0000009b9a9b7221 */ /* 0x000fe40000010000 */
[----:B------:R-:W2:Y:S08]  /*6dd0*/  MUFU.EX2 R170, R170 ;  /* 0x000000aa00aa7308 */ /* 0x000eb00000000800 */
[----:B------:R-:W1:Y:S01]  /*6de0*/  MUFU.EX2 R165, R165 ;  /* 0x000000a500a57308 */ /* 0x000e620000000800 */
[----:B---3--:R-:W-:Y:S01]  /*6df0*/  F2FP.F16.F32.PACK_AB R55, R147, R148 ;  /* 0x000000949337723e */ /* 0x008fe200000000ff */
[----:B------:R-:W-:-:S04]  /*6e00*/  FADD.FTZ R148, R148, R155 ;  /* 0x0000009b94947221 */ /* 0x000fc80000010000 */
[----:B------:R-:W-:Y:S02]  /*6e10*/  FADD.FTZ R148, R147, R148 ;  /* 0x0000009493947221 */ /* 0x000fe40000010000 */
[----:B------:R-:W-:Y:S01]  /*6e20*/  HMMA.16816.F32 R32, R52, R48, R32 ;  /* 0x000000303420723c */ /* 0x000fe20000001820 */
        /* <DEDUP_REMOVED lines=8> */
[----:B------:R-:W1:Y:S01]  /*6eb0*/  MUFU.EX2 R96, R96 ;  /* 0x0000006000607308 */ /* 0x000e620000000800 */
[C---:B------:R-:W-:Y:S01]  /*6ec0*/  HMMA.16816.F32 R20, R52.reuse, R46, R20 ;  /* 0x0000002e3414723c */ /* 0x040fe20000001814 */
[----:B------:R-:W2:Y:S05]  /*6ed0*/  LDSM.16.MT88.4 R44, [R231+0xf000] ;  /* 0x00f00000e72c783b */ /* 0x000eaa0000004200 */
[----:B----4-:R-:W-:Y:S01]  /*6ee0*/  HMMA.16816.F32 R16, R52, R40, R16 ;  /* 0x000000283410723c */ /* 0x010fe20000001810 */
[----:B------:R-:W4:Y:S01]  /*6ef0*/  MUFU.EX2 R93, R93 ;  /* 0x0000005d005d7308 */ /* 0x000f220000000800 */
[----:B---3--:R-:W-:Y:S01]  /*6f00*/  F2FP.F16.F32.PACK_AB R58, R149, R160 ;  /* 0x000000a0953a723e */ /* 0x008fe200000000ff */
[----:B------:R-:W-:-:S03]  /*6f10*/  FADD.FTZ R160, R160, R178 ;  /* 0x000000b2a0a07221 */ /* 0x000fc60000010000 */
[C---:B------:R-:W-:Y:S01]  /*6f20*/  HMMA.16816.F32 R12, R52.reuse, R42, R12 ;  /* 0x0000002a340c723c */ /* 0x040fe2000000180c */
[----:B------:R-:W3:Y:S01]  /*6f30*/  LDSM.16.MT88.4 R40, [R230+0xf000] ;  /* 0x00f00000e628783b */ /* 0x000ee20000004200 */
[----:B------:R-:W-:Y:S01]  /*6f40*/  FADD.FTZ R160, R149, R160 ;  /* 0x000000a095a07221 */ /* 0x000fe20000010000 */
[----:B------:R-:W4:Y:S01]  /*6f50*/  MUFU.EX2 R92, R92 ;  /* 0x0000005c005c7308 */ /* 0x000f220000000800 */
[----:B-1----:R-:W-:Y:S02]  /*6f60*/  FADD.FTZ R148, R96, R148 ;  /* 0x0000009460947221 */ /* 0x002fe40000010000 */
[C---:B-----5:R-:W-:Y:S05]  /*6f70*/  HMMA.16816.F32 R8, R52.reuse, R36, R8 ;  /* 0x000000243408723c */ /* 0x060fea0000001808 */
[----:B------:R-:W1:Y:S01]  /*6f80*/  MUFU.EX2 R89, R89 ;  /* 0x0000005900597308 */ /* 0x000e620000000800 */
[----:B------:R-:W-:Y:S01]  /*6f90*/  HMMA.16816.F32 R4, R52, R38, R4 ;  /* 0x000000263404723c */ /* 0x000fe20000001804 */
[----:B------:R-:W5:Y:S01]  /*6fa0*/  LDSM.16.MT88.4 R36, [R229+0xf000] ;  /* 0x00f00000e524783b */ /* 0x000f620000004200 */
[C---:B----4-:R-:W-:Y:S01]  /*6fb0*/  F2FP.F16.F32.PACK_AB R57, R93.reuse, R96 ;  /* 0x000000605d39723e */ /* 0x050fe200000000ff */
[----:B------:R-:W-:-:S04]  /*6fc0*/  FADD.FTZ R93, R93, R148 ;  /* 0x000000945d5d7221 */ /* 0x000fc80000010000 */
[----:B------:R-:W-:Y:S01]  /*6fd0*/  MUFU.EX2 R144, R144 ;  /* 0x0000009000907308 */ /* 0x000fe20000000800 */
[----:B------:R-:W-:-:S07]  /*6fe0*/  FADD.FTZ R93, R92, R93 ;  /* 0x0000005d5c5d7221 */ /* 0x000fce0000010000 */
[----:B------:R-:W4:Y:S01]  /*6ff0*/  MUFU.EX2 R143, R143 ;  /* 0x0000008f008f7308 */ /* 0x000f220000000800 */
[C---:B-1----:R-:W-:Y:S01]  /*7000*/  F2FP.F16.F32.PACK_AB R59, R89.reuse, R92 ;  /* 0x0000005c593b723e */ /* 0x042fe200000000ff */
[----:B------:R-:W-:-:S06]  /*7010*/  FADD.FTZ R93, R89, R93 ;  /* 0x0000005d595d7221 */ /* 0x000fcc0000010000 */
[C---:B--2---:R-:W-:Y:S01]  /*7020*/  HMMA.16816.F32 R32, R56.reuse, R48, R32 ;  /* 0x000000303820723c */ /* 0x044fe20000001820 */
[----:B------:R-:W-:Y:S05]  /*7030*/  MUFU.EX2 R86, R86 ;  /* 0x0000005600567308 */ /* 0x000fea0000000800 */
[C---:B------:R-:W-:Y:S01]  /*7040*/  HMMA.16816.F32 R28, R56.reuse, R50, R28 ;  /* 0x00000032381c723c */ /* 0x040fe2000000181c */
[----:B------:R-:W1:Y:S02]  /*7050*/  LDSM.16.MT88.4 R48, [R232+0xf800] ;  /* 0x00f80000e830783b */ /* 0x000e640000004200 */
[----:B------:R-:W2:Y:S01]  /*7060*/  MUFU.EX2 R83, R83 ;  /* 0x0000005300537308 */ /* 0x000ea20000000800 */
[C---:B----4-:R-:W-:Y:S01]  /*7070*/  F2FP.F16.F32.PACK_AB R52, R143.reuse, R144 ;  /* 0x000000908f34723e */ /* 0x050fe200000000ff */
[----:B------:R-:W-:Y:S01]  /*7080*/  FADD.FTZ R144, R144, R160 ;  /* 0x000000a090907221 */ /* 0x000fe20000010000 */
[----:B------:R-:W-:Y:S03]  /*7090*/  HMMA.16816.F32 R24, R56, R44, R24 ;  /* 0x0000002c3818723c */ /* 0x000fe60000001818 */
[----:B------:R-:W-:-:S02]  /*70a0*/  FADD.FTZ R144, R143, R144 ;  /* 0x000000908f907221 */ /* 0x000fc40000010000 */
[----:B------:R-:W-:Y:S01]  /*70b0*/  MUFU.EX2 R88, R88 ;  /* 0x0000005800587308 */ /* 0x000fe20000000800 */
[C---:B------:R-:W-:Y:S01]  /*70c0*/  HMMA.16816.F32 R20, R56.reuse, R46, R20 ;  /* 0x0000002e3814723c */ /* 0x040fe20000001814 */
[----:B------:R-:W4:Y:S05]  /*70d0*/  LDSM.16.MT88.4 R44, [R231+0xf800] ;  /* 0x00f80000e72c783b */ /* 0x000f2a0000004200 */
[----:B---3--:R-:W-:Y:S01]  /*70e0*/  HMMA.16816.F32 R16, R56, R40, R16 ;  /* 0x000000283810723c */ /* 0x008fe20000001810 */
[----:B------:R-:W3:Y:S01]  /*70f0*/  MUFU.EX2 R85, R85 ;  /* 0x0000005500557308 */ /* 0x000ee20000000800 */
[----:B--2---:R-:W-:Y:S01]  /*7100*/  F2FP.F16.F32.PACK_AB R54, R83, R86 ;  /* 0x000000565336723e */ /* 0x004fe200000000ff */
[----:B------:R-:W-:-:S03]  /*7110*/  FADD.FTZ R86, R86, R144 ;  /* 0x0000009056567221 */ /* 0x000fc60000010000 */
[C---:B------:R-:W-:Y:S01]  /*7120*/  HMMA.16816.F32 R12, R56.reuse, R42, R12 ;  /* 0x0000002a380c723c */ /* 0x040fe2000000180c */
[----:B------:R-:W2:Y:S01]  /*7130*/  LDSM.16.MT88.4 R40, [R230+0xf800] ;  /* 0x00f80000e628783b */ /* 0x000ea20000004200 */
[----:B------:R-:W-:Y:S01]  /*7140*/  FADD.FTZ R86, R83, R86 ;  /* 0x0000005653567221 */ /* 0x000fe20000010000 */
[----:B------:R-:W-:Y:S03]  /*7150*/  MUFU.EX2 R84, R84 ;  /* 0x0000005400547308 */ /* 0x000fe60000000800 */
[C---:B-----5:R-:W-:Y:S05]  /*7160*/  HMMA.16816.F32 R8, R56.reuse, R36, R8 ;  /* 0x000000243808723c */ /* 0x060fea0000001808 */
[----:B------:R-:W5:Y:S01]  /*7170*/  MUFU.EX2 R81, R81 ;  /* 0x0000005100517308 */ /* 0x000f620000000800 */
[----:B------:R-:W-:Y:S01]  /*7180*/  HMMA.16816.F32 R4, R56, R38, R4 ;  /* 0x000000263804723c */ /* 0x000fe20000001804 */
[----:B------:R-:W2:Y:S01]  /*7190*/  LDSM.16.MT88.4 R36, [R229+0xf800] ;  /* 0x00f80000e524783b */ /* 0x000ea20000004200 */
[----:B---3--:R-:W-:Y:S01]  /*71a0*/  F2FP.F16.F32.PACK_AB R53, R85, R88 ;  /* 0x000000585535723e */ /* 0x008fe200000000ff */
[----:B------:R-:W-:-:S04]  /*71b0*/  FADD.FTZ R88, R88, R93 ;  /* 0x0000005d58587221 */ /* 0x000fc80000010000 */
[--C-:B------:R-:W-:Y:S01]  /*71c0*/  FFMA.FTZ R57, R74, UR4, -R120.reuse ;  /* 0x000000044a397c23 */ /* 0x100fe20008010878 */
[----:B------:R-:W-:Y:S01]  /*71d0*/  FFMA.FTZ R56, R75, UR4, -R120 ;  /* 0x000000044b387c23 */ /* 0x000fe20008010878 */
[--C-:B------:R-:W-:Y:S01]  /*71e0*/  FFMA.FTZ R58, R80, UR4, -R102.reuse ;  /* 0x00000004503a7c23 */ /* 0x100fe20008010866 */
[--C-:B------:R-:W-:Y:S01]  /*71f0*/  FFMA.FTZ R59, R77, UR4, -R102.reuse ;  /* 0x000000044d3b7c23 */ /* 0x100fe20008010866 */
[----:B------:R-:W-:Y:S01]  /*7200*/  FFMA.FTZ R74, R76, UR4, -R102 ;  /* 0x000000044c4a7c23 */ /* 0x000fe20008010866 */
[----:B------:R-:W-:Y:S01]  /*7210*/  MUFU.EX2 R82, R82 ;  /* 0x0000005200527308 */ /* 0x000fe20000000800 */
[--C-:B------:R-:W-:Y:S01]  /*7220*/  FFMA.FTZ R75, R91, UR4, -R120.reuse ;  /* 0x000000045b4b7c23 */ /* 0x100fe20008010878 */
[--C-:B------:R-:W-:Y:S01]  /*7230*/  FFMA.FTZ R76, R90, UR4, -R120.reuse ;  /* 0x000000045a4c7c23 */ /* 0x100fe20008010878 */
[--C-:B------:R-:W-:Y:S01]  /*7240*/  FFMA.FTZ R77, R87, UR4, -R120.reuse ;  /* 0x00000004574d7c23 */ /* 0x100fe20008010878 */
[----:B-----5:R-:W-:Y:S01]  /*7250*/  F2FP.F16.F32.PACK_AB R55, R81, R84 ;  /* 0x000000545137723e */ /* 0x020fe200000000ff */
[--C-:B------:R-:W-:Y:S01]  /*7260*/  FFMA.FTZ R80, R101, UR4, -R120.reuse ;  /* 0x0000000465507c23 */ /* 0x100fe20008010878 */
[----:B------:R-:W-:Y:S01]  /*7270*/  FFMA.FTZ R87, R100, UR4, -R120 ;  /* 0x0000000464577c23 */ /* 0x000fe20008010878 */
[----:B------:R-:W-:Y:S01]  /*7280*/  FFMA.FTZ R90, R98, UR4, -R102 ;  /* 0x00000004625a7c23 */ /* 0x000fe20008010866 */
[----:B------:R-:W3:Y:S01]  /*7290*/  MUFU.EX2 R79, R79 ;  /* 0x0000004f004f7308 */ /* 0x000ee20000000800 */
[----:B------:R-:W-:-:S02]  /*72a0*/  FADD.FTZ R88, R85, R88 ;  /* 0x0000005855587221 */ /* 0x000fc40000010000 */
[----:B-1----:R-:W-:Y:S02]  /*72b0*/  HMMA.16816.F32 R32, R52, R48, R32 ;  /* 0x000000303420723c */ /* 0x002fe40000001820 */
[----:B------:R-:W-:-:S03]  /*72c0*/  FADD.FTZ R84, R84, R88 ;  /* 0x0000005854547221 */ /* 0x000fc60000010000 */
[----:B------:R-:W-:Y:S01]  /*72d0*/  MUFU.EX2 R78, R78 ;  /* 0x0000004e004e7308 */ /* 0x000fe20000000800 */
[----:B------:R-:W-:Y:S01]  /*72e0*/  HMMA.16816.F32 R28, R52, R50, R28 ;  /* 0x00000032341c723c */ /* 0x000fe2000000181c */
[----:B------:R-:W1:Y:S01]  /*72f0*/  LDSM.16.MT88.4 R48, [R232+0x10000] ;  /* 0x01000000e830783b */ /* 0x000e620000004200 */
[----:B------:R-:W-:-:S04]  /*7300*/  FADD.FTZ R84, R81, R84 ;  /* 0x0000005451547221 */ /* 0x000fc80000010000 */
[C---:B----4-:R-:W-:Y:S01]  /*7310*/  HMMA.16816.F32 R24, R52.reuse, R44, R24 ;  /* 0x0000002c3418723c */ /* 0x050fe20000001818 */
[----:B------:R-:W-:Y:S05]  /*7320*/  MUFU.EX2 R56, R56 ;  /* 0x0000003800387308 */ /* 0x000fea0000000800 */
[C---:B------:R-:W-:Y:S01]  /*7330*/  HMMA.16816.F32 R20, R52.reuse, R46, R20 ;  /* 0x0000002e3414723c */ /* 0x040fe20000001814 */
[----:B------:R-:W4:Y:S02]  /*7340*/  LDSM.16.MT88.4 R44, [R231+0x10000] ;  /* 0x01000000e72c783b */ /* 0x000f240000004200 */
[----:B------:R-:W-:Y:S03]  /*7350*/  MUFU.EX2 R58, R58 ;  /* 0x0000003a003a7308 */ /* 0x000fe60000000800 */
[C---:B--2---:R-:W-:Y:S05]  /*7360*/  HMMA.16816.F32 R16, R52.reuse, R40, R16 ;  /* 0x000000283410723c */ /* 0x044fea0000001810 */
[----:B------:R-:W2:Y:S01]  /*7370*/  MUFU.EX2 R59, R59 ;  /* 0x0000003b003b7308 */ /* 0x000ea20000000800 */
[C---:B------:R-:W-:Y:S01]  /*7380*/  HMMA.16816.F32 R12, R52.reuse, R42, R12 ;  /* 0x0000002a340c723c */ /* 0x040fe2000000180c */
[----:B------:R-:W5:Y:S05]  /*7390*/  LDSM.16.MT88.4 R40, [R230+0x10000] ;  /* 0x01000000e628783b */ /* 0x000f6a0000004200 */
[C---:B------:R-:W-:Y:S01]  /*73a0*/  HMMA.16816.F32 R8, R52.reuse, R36, R8 ;  /* 0x000000243408723c */ /* 0x040fe20000001808 */
[----:B------:R-:W-:Y:S05]  /*73b0*/  MUFU.EX2 R74, R74 ;  /* 0x0000004a004a7308 */ /* 0x000fea0000000800 */
[----:B------:R-:W-:Y:S01]  /*73c0*/  HMMA.16816.F32 R4, R52, R38, R4 ;  /* 0x000000263404723c */ /* 0x000fe20000001804 */
[----:B------:R-:W5:Y:S02]  /*73d0*/  LDSM.16.MT88.4 R36, [R229+0x10000] ;  /* 0x01000000e524783b */ /* 0x000f640000004200 */
[----:B------:R-:W1:Y:S04]  /*73e0*/  MUFU.EX2 R73, R73 ;  /* 0x0000004900497308 */ /* 0x000e680000000800 */
[----:B---3--:R-:W-:Y:S01]  /*73f0*/  F2FP.F16.F32.PACK_AB R52, R79, R82 ;  /* 0x000000524f34723e */ /* 0x008fe200000000ff */
[----:B------:R-:W-:Y:S01]  /*7400*/  FADD.FTZ R82, R82, R86 ;  /* 0x0000005652527221 */ /* 0x000fe20000010000 */
[----:B--2---:R-:W-:Y:S01]  /*7410*/  F2FP.F16.F32.PACK_AB R53, R59, R58 ;  /* 0x0000003a3b35723e */ /* 0x004fe200000000ff */
[----:B------:R-:W-:Y:S01]  /*7420*/  FADD.FTZ R58, R58, R84 ;  /* 0x000000543a3a7221 */ /* 0x000fe20000010000 */
[----:B------:R-:W-:Y:S01]  /*7430*/  F2FP.F16.F32.PACK_AB R54, R56, R78 ;  /* 0x0000004e3836723e */ /* 0x000fe200000000ff */
[----:B------:R-:W-:Y:S01]  /*7440*/  MUFU.EX2 R57, R57 ;  /* 0x0000003900397308 */ /* 0x000fe20000000800 */
[----:B------:R-:W-:Y:S01]  /*7450*/  FADD.FTZ R82, R79, R82 ;  /* 0x000000524f527221 */ /* 0x000fe20000010000 */
[----:B------:R-:W-:-:S03]  /*7460*/  FADD.FTZ R58, R59, R58 ;  /* 0x0000003a3b3a7221 */ /* 0x000fc60000010000 */
[----:B------:R-:W-:Y:S01]  /*7470*/  FADD.FTZ R78, R78, R82 ;  /* 0x000000524e4e7221 */ /* 0x000fe20000010000 */
[----:B-1----:R-:W-:Y:S02]  /*7480*/  F2FP.F16.F32.PACK_AB R55, R73, R74 ;  /* 0x0000004a4937723e */ /* 0x002fe400000000ff */
[----:B------:R-:W1:Y:S01]  /*7490*/  MUFU.EX2 R71, R71 ;  /* 0x0000004700477308 */ /* 0x000e620000000800 */
[----:B------:R-:W-:Y:S01]  /*74a0*/  FADD.FTZ R74, R74, R58 ;  /* 0x0000003a4a4a7221 */ /* 0x000fe20000010000 */
[----:B------:R-:W-:-:S03]  /*74b0*/  FADD.FTZ R78, R56, R78 ;  /* 0x0000004e384e7221 */ /* 0x000fc60000010000 */
[----:B------:R-:W-:Y:S01]  /*74c0*/  FADD.FTZ R74, R73, R74 ;  /* 0x0000004a494a7221 */ /* 0x000fe20000010000 */
[C---:B------:R-:W-:Y:S02]  /*74d0*/  HMMA.16816.F32 R32, R52.reuse, R48, R32 ;  /* 0x000000303420723c */ /* 0x040fe40000001820 */
[----:B------:R-:W-:Y:S04]  /*74e0*/  MUFU.EX2 R70, R70 ;  /* 0x0000004600467308 */ /* 0x000fe80000000800 */
[C---:B------:R-:W-:Y:S01]  /*74f0*/  HMMA.16816.F32 R28, R52.reuse, R50, R28 ;  /* 0x00000032341c723c */ /* 0x040fe2000000181c */
[----:B------:R-:W2:Y:S03]  /*7500*/  LDSM.16.MT88.4 R48, [R232+0x10800] ;  /* 0x01080000e830783b */ /* 0x000ea60000004200 */
[----:B------:R-:W3:Y:S02]  /*7510*/  MUFU.EX2 R67, R67 ;  /* 0x0000004300437308 */ /* 0x000ee40000000800 */
[C---:B----4-:R-:W-:Y:S06]  /*7520*/  HMMA.16816.F32 R24, R52.reuse, R44, R24 ;  /* 0x0000002c3418723c */ /* 0x050fec0000001818 */
[----:B------:R-:W-:Y:S01]  /*7530*/  HMMA.16816.F32 R20, R52, R46, R20 ;  /* 0x0000002e3414723c */ /* 0x000fe20000001814 */
[----:B------:R-:W-:Y:S01]  /*7540*/  MUFU.EX2 R72, R72 ;  /* 0x0000004800487308 */ /* 0x000fe20000000800 */
[----:B-1----:R-:W-:Y:S01]  /*7550*/  F2FP.F16.F32.PACK_AB R44, R71, R57 ;  /* 0x00000039472c723e */ /* 0x002fe200000000ff */
[----:B------:R-:W-:-:S03]  /*7560*/  FADD.FTZ R57, R57, R78 ;  /* 0x0000004e39397221 */ /* 0x000fc60000010000 */
[C---:B-----5:R-:W-:Y:S01]  /*7570*/  HMMA.16816.F32 R16, R52.reuse, R40, R16 ;  /* 0x000000283410723c */ /* 0x060fe20000001810 */
[----:B------:R-:W-:Y:S02]  /*7580*/  FADD.FTZ R57, R71, R57 ;  /* 0x0000003947397221 */ /* 0x000fe40000010000 */
[----:B------:R-:W1:Y:S01]  /*7590*/  MUFU.EX2 R3, R69 ;  /* 0x0000004500037308 */ /* 0x000e620000000800 */
[C---:B---3--:R-:W-:Y:S01]  /*75a0*/  F2FP.F16.F32.PACK_AB R46, R67.reuse, R70 ;  /* 0x00000046432e723e */ /* 0x048fe200000000ff */
[----:B------:R-:W-:Y:S01]  /*75b0*/  FADD.FTZ R70, R70, R57 ;  /* 0x0000003946467221 */ /* 0x000fe20000010000 */
[C---:B------:R-:W-:Y:S01]  /*75c0*/  HMMA.16816.F32 R12, R52.reuse, R42, R12 ;  /* 0x0000002a340c723c */ /* 0x040fe2000000180c */
[----:B------:R-:W3:Y:S02]  /*75d0*/  LDSM.16.MT88.4 R40, [R231+0x10800] ;  /* 0x01080000e728783b */ /* 0x000ee40000004200 */
[----:B------:R-:W-:Y:S02]  /*75e0*/  FADD.FTZ R70, R67, R70 ;  /* 0x0000004643467221 */ /* 0x000fe40000010000 */
[----:B------:R-:W-:Y:S01]  /*75f0*/  MUFU.EX2 R68, R68 ;  /* 0x0000004400447308 */ /* 0x000fe20000000800 */
[C---:B------:R-:W-:Y:S06]  /*7600*/  HMMA.16816.F32 R8, R52.reuse, R36, R8 ;  /* 0x000000243408723c */ /* 0x040fec0000001808 */
[----:B------:R-:W-:Y:S01]  /*7610*/  HMMA.16816.F32 R4, R52, R38, R4 ;  /* 0x000000263404723c */ /* 0x000fe20000001804 */
[----:B------:R-:W4:Y:S01]  /*7620*/  LDSM.16.MT88.4 R36, [R230+0x10800] ;  /* 0x01080000e624783b */ /* 0x000f220000004200 */
[----:B------:R-:W5:Y:S01]  /*7630*/  MUFU.EX2 R65, R65 ;  /* 0x0000004100417308 */ /* 0x000f620000000800 */
[----:B-1----:R-:W-:Y:S01]  /*7640*/  F2FP.F16.F32.PACK_AB R45, R3, R72 ;  /* 0x00000048032d723e */ /* 0x002fe200000000ff */
[--C-:B------:R-:W-:Y:S01]  /*7650*/  FFMA.FTZ R69, R66, UR4, -R120.reuse ;  /* 0x0000000442457c23 */ /* 0x100fe20008010878 */
[----:B------:R-:W1:Y:S01]  /*7660*/  LDSM.16.MT88.4 R52, [R229+0x10800] ;  /* 0x01080000e534783b */ /* 0x000e620000004200 */
[----:B------:R-:W-:Y:S01]  /*7670*/  FFMA.FTZ R66, R94, UR4, -R120 ;  /* 0x000000045e427c23 */ /* 0x000fe20008010878 */
[----:B------:R-:W-:-:S03]  /*7680*/  FADD.FTZ R72, R72, R74 ;  /* 0x0000004a48487221 */ /* 0x000fc60000010000 */
        /* <DEDUP_REMOVED lines=8> */
[C---:B------:R-:W-:Y:S03]  /*7710*/  HMMA.16816.F32 R28, R44.reuse, R50, R28 ;  /* 0x000000322c1c723c */ /* 0x040fe6000000181c */
[----:B------:R-:W2:Y:S01]  /*7720*/  MUFU.EX2 R76, R76 ;  /* 0x0000004c004c7308 */ /* 0x000ea20000000800 */
[C---:B---3--:R-:W-:Y:S01]  /*7730*/  F2FP.F16.F32.PACK_AB R48, R66.reuse, R69 ;  /* 0x000000454230723e */ /* 0x048fe200000000ff */
[----:B------:R-:W-:Y:S01]  /*7740*/  FADD.FTZ R69, R69, R70 ;  /* 0x0000004645457221 */ /* 0x000fe20000010000 */
[----:B------:R-:W-:Y:S03]  /*7750*/  HMMA.16816.F32 R24, R44, R40, R24 ;  /* 0x000000282c18723c */ /* 0x000fe60000001818 */
[----:B------:R-:W-:-:S02]  /*7760*/  FADD.FTZ R69, R66, R69 ;  /* 0x0000004542457221 */ /* 0x000fc40000010000 */
[----:B------:R-:W-:Y:S01]  /*7770*/  MUFU.EX2 R64, R64 ;  /* 0x0000004000407308 */ /* 0x000fe20000000800 */
[C---:B------:R-:W-:Y:S01]  /*7780*/  HMMA.16816.F32 R20, R44.reuse, R42, R20 ;  /* 0x0000002a2c14723c */ /* 0x040fe20000001814 */
[----:B------:R-:W3:Y:S05]  /*7790*/  LDSM.16.MT88.4 R40, [R232+0x11000] ;  /* 0x01100000e828783b */ /* 0x000eea0000004200 */
[----:B----4-:R-:W-:Y:S01]  /*77a0*/  HMMA.16816.F32 R16, R44, R36, R16 ;  /* 0x000000242c10723c */ /* 0x010fe20000001810 */
[----:B------:R-:W4:Y:S01]  /*77b0*/  MUFU.EX2 R63, R63 ;  /* 0x0000003f003f7308 */ /* 0x000f220000000800 */
[----:B--2---:R-:W-:Y:S01]  /*77c0*/  F2FP.F16.F32.PACK_AB R50, R76, R75 ;  /* 0x0000004b4c32723e */ /* 0x004fe200000000ff */
[----:B------:R-:W-:-:S03]  /*77d0*/  FADD.FTZ R75, R75, R69 ;  /* 0x000000454b4b7221 */ /* 0x000fc60000010000 */
[C---:B------:R-:W-:Y:S01]  /*77e0*/  HMMA.16816.F32 R12, R44.reuse, R38, R12 ;  /* 0x000000262c0c723c */ /* 0x040fe2000000180c */
[----:B------:R-:W2:Y:S01]  /*77f0*/  LDSM.16.MT88.4 R36, [R231+0x11000] ;  /* 0x01100000e724783b */ /* 0x000ea20000004200 */
[----:B------:R-:W-:Y:S01]  /*7800*/  FADD.FTZ R75, R76, R75 ;  /* 0x0000004b4c4b7221 */ /* 0x000fe20000010000 */
[----:B------:R-:W-:Y:S03]  /*7810*/  MUFU.EX2 R62, R62 ;  /* 0x0000003e003e7308 */ /* 0x000fe60000000800 */
[C---:B-1----:R-:W-:Y:S05]  /*7820*/  HMMA.16816.F32 R8, R44.reuse, R52, R8 ;  /* 0x000000342c08723c */ /* 0x042fea0000001808 */
[----:B------:R-:W1:Y:S01]  /*7830*/  MUFU.EX2 R61, R61 ;  /* 0x0000003d003d7308 */ /* 0x000e620000000800 */
[----:B------:R-:W-:Y:S01]  /*7840*/  HMMA.16816.F32 R4, R44, R54, R4 ;  /* 0x000000362c04723c */ /* 0x000fe20000001804 */
[----:B------:R-:W5:Y:S01]  /*7850*/  LDSM.16.MT88.4 R44, [R230+0x11000] ;  /* 0x01100000e62c783b */ /* 0x000f620000004200 */
[----:B----4-:R-:W-:Y:S01]  /*7860*/  F2FP.F16.F32.PACK_AB R49, R63, R64 ;  /* 0x000000403f31723e */ /* 0x010fe200000000ff */
[----:B------:R-:W-:-:S02]  /*7870*/  FADD.FTZ R64, R64, R68 ;  /* 0x0000004440407221 */ /* 0x000fc40000010000 */
[----:B------:R-:W4:Y:S02]  /*7880*/  LDSM.16.MT88.4 R52, [R229+0x11000] ;  /* 0x01100000e534783b */ /* 0x000f240000004200 */
[----:B------:R-:W3:Y:S01]  /*7890*/  MUFU.EX2 R77, R77 ;  /* 0x0000004d004d7308 */ /* 0x000ee20000000800 */
[----:B------:R-:W-:-:S07]  /*78a0*/  FADD.FTZ R64, R63, R64 ;  /* 0x000000403f407221 */ /* 0x000fce0000010000 */
[----:B------:R-:W2:Y:S01]  /*78b0*/  MUFU.EX2 R80, R80 ;  /* 0x0000005000507308 */ /* 0x000ea20000000800 */
[----:B-1----:R-:W-:Y:S01]  /*78c0*/  F2FP.F16.F32.PACK_AB R51, R61, R62 ;  /* 0x0000003e3d33723e */ /* 0x002fe200000000ff */
[----:B------:R-:W-:-:S04]  /*78d0*/  FADD.FTZ R62, R62, R64 ;  /* 0x000000403e3e7221 */ /* 0x000fc80000010000 */
[----:B------:R-:W-:Y:S02]  /*78e0*/  FADD.FTZ R62, R61, R62 ;  /* 0x0000003e3d3e7221 */ /* 0x000fe40000010000 */
[----:B---3--:R-:W-:Y:S01]  /*78f0*/  HMMA.16816.F32 R32, R48, R40, R32 ;  /* 0x000000283020723c */ /* 0x008fe20000001820 */
[----:B------:R-:W1:Y:S01]  /*7900*/  MUFU.EX2 R87, R87 ;  /* 0x0000005700577308 */ /* 0x000e620000000800 */
[----:B------:R-:W-:-:S04]  /*7910*/  FADD.FTZ R75, R77, R75 ;  /* 0x0000004b4d4b7221 */ /* 0x000fc80000010000 */
[C---:B------:R-:W-:Y:S01]  /*7920*/  HMMA.16816.F32 R28, R48.reuse, R42, R28 ;  /* 0x0000002a301c723c */ /* 0x040fe2000000181c */
[----:B------:R-:W-:Y:S02]  /*7930*/  LDSM.16.MT88.4 R40, [R230+0x11800] ;  /* 0x01180000e628783b */ /* 0x000fe40000004200 */
[----:B------:R-:W3:Y:S01]  /*7940*/  MUFU.EX2 R252, R252 ;  /* 0x000000fc00fc7308 */ /* 0x000ee20000000800 */
[C---:B--2---:R-:W-:Y:S01]  /*7950*/  F2FP.F16.F32.PACK_AB R132, R80.reuse, R77 ;  /* 0x0000004d5084723e */ /* 0x044fe200000000ff */
[----:B------:R-:W-:Y:S01]  /*7960*/  FADD.FTZ R75, R80, R75 ;  /* 0x0000004b504b7221 */ /* 0x000fe20000010000 */
[C---:B------:R-:W-:Y:S05]  /*7970*/  HMMA.16816.F32 R24, R48.reuse, R36, R24 ;  /* 0x000000243018723c */ /* 0x040fea0000001818 */
[----:B------:R-:W2:Y:S01]  /*7980*/  MUFU.EX2 R60, R60 ;  /* 0x0000003c003c7308 */ /* 0x000ea20000000800 */
[----:B-----5:R-:W-:Y:S01]  /*7990*/  HMMA.16816.F32 R16, R48, R44, R16 ;  /* 0x0000002c3010723c */ /* 0x020fe20000001810 */
[----:B-1----:R-:W-:-:S05]  /*79a0*/  FADD.FTZ R75, R87, R75 ;  /* 0x0000004b574b7221 */ /* 0x002fca0000010000 */
[C---:B------:R-:W-:Y:S01]  /*79b0*/  HMMA.16816.F32 R20, R48.reuse, R38, R20 ;  /* 0x000000263014723c */ /* 0x040fe20000001814 */
[----:B------:R-:W-:Y:S01]  /*79c0*/  FFMA.FTZ R44, R97, UR4, -R102 ;  /* 0x00000004612c7c23 */ /* 0x000fe20008010866 */
[----:B------:R-:W1:Y:S01]  /*79d0*/  MUFU.EX2 R90, R90 ;  /* 0x0000005a005a7308 */ /* 0x000e620000000800 */
[C---:B---3--:R-:W-:Y:S01]  /*79e0*/  F2FP.F16.F32.PACK_AB R134, R252.reuse, R87 ;  /* 0x00000057fc86723e */ /* 0x048fe200000000ff */
[----:B------:R-:W3:Y:S01]  /*79f0*/  LDSM.16.MT88.4 R36, [R231+0x11800] ;  /* 0x01180000e724783b */ /* 0x000ee20000004200 */
[----:B------:R-:W-:Y:S01]  /*7a00*/  FADD.FTZ R252, R252, R75 ;  /* 0x0000004bfcfc7221 */ /* 0x000fe20000010000 */
[C---:B------:R-:W-:Y:S04]  /*7a10*/  HMMA.16816.F32 R12, R48.reuse, R46, R12 ;  /* 0x0000002e300c723c */ /* 0x040fe8000000180c */
[----:B------:R-:W5:Y:S01]  /*7a20*/  MUFU.EX2 R44, R44 ;  /* 0x0000002c002c7308 */ /* 0x000f620000000800 */
[----:B--2---:R-:W-:Y:S01]  /*7a30*/  FADD.FTZ R62, R60, R62 ;  /* 0x0000003e3c3e7221 */ /* 0x004fe20000010000 */
[C---:B----4-:R-:W-:Y:S06]  /*7a40*/  HMMA.16816.F32 R8, R48.reuse, R52, R8 ;  /* 0x000000343008723c */ /* 0x050fec0000001808 */
[----:B------:R-:W2:Y:S01]  /*7a50*/  MUFU.EX2 R251, R251 ;  /* 0x000000fb00fb7308 */ /* 0x000ea20000000800 */
[C---:B-1----:R-:W-:Y:S01]  /*7a60*/  F2FP.F16.F32.PACK_AB R133, R90.reuse, R60 ;  /* 0x0000003c5a85723e */ /* 0x042fe200000000ff */
[----:B------:R-:W-:Y:S01]  /*7a70*/  HMMA.16816.F32 R4, R48, R54, R4 ;  /* 0x000000363004723c */ /* 0x000fe20000001804 */
[----:B------:R-:W-:-:S04]  /*7a80*/  FADD.FTZ R62, R90, R62 ;  /* 0x0000003e5a3e7221 */ /* 0x000fc80000010000 */
[----:B-----5:R-:W-:Y:S01]  /*7a90*/  FADD.FTZ R62, R44, R62 ;  /* 0x0000003e2c3e7221 */ /* 0x020fe20000010000 */
[----:B--2---:R-:W-:-:S03]  /*7aa0*/  F2FP.F16.F32.PACK_AB R135, R251, R44 ;  /* 0x0000002cfb87723e */ /* 0x004fc600000000ff */
[----:B------:R-:W-:-:S04]  /*7ab0*/  FADD.FTZ R251, R251, R62 ;  /* 0x0000003efbfb7221 */ /* 0x000fc80000010000 */
[C---:B------:R-:W-:Y:S06]  /*7ac0*/  HMMA.16816.F32 R160, R132.reuse, R156, R32 ;  /* 0x0000009c84a0723c */ /* 0x040fec0000001820 */
[C---:B------:R-:W-:Y:S01]  /*7ad0*/  HMMA.16816.F32 R156, R132.reuse, R158, R28 ;  /* 0x0000009e849c723c */ /* 0x040fe2000000181c */
[----:B------:R-:W1:Y:S05]  /*7ae0*/  LDSM.16.MT88.4 R28, [R229+0x11800] ;  /* 0x01180000e51c783b */ /* 0x000e6a0000004200 */
[C---:B---3--:R-:W-:Y:S06]  /*7af0*/  HMMA.16816.F32 R152, R132.reuse, R36, R24 ;  /* 0x000000248498723c */ /* 0x048fec0000001818 */
[C---:B------:R-:W-:Y:S06]  /*7b00*/  HMMA.16816.F32 R148, R132.reuse, R38, R20 ;  /* 0x000000268494723c */ /* 0x040fec0000001814 */
[C---:B------:R-:W-:Y:S06]  /*7b10*/  HMMA.16816.F32 R144, R132.reuse, R40, R16 ;  /* 0x000000288490723c */ /* 0x040fec0000001810 */
[C---:B------:R-:W-:Y:S06]  /*7b20*/  HMMA.16816.F32 R140, R132.reuse, R42, R12 ;  /* 0x0000002a848c723c */ /* 0x040fec000000180c */
[C---:B-1----:R-:W-:Y:S06]  /*7b30*/  HMMA.16816.F32 R136, R132.reuse, R28, R8 ;  /* 0x0000001c8488723c */ /* 0x042fec0000001808 */
[----:B------:R-:W-:Y:S01]  /*7b40*/  HMMA.16816.F32 R132, R132, R30, R4 ;  /* 0x0000001e8484723c */ /* 0x000fe20000001804 */
[----:B------:R-:W-:-:S08]  /*7b50*/  NOP ;  /* 0x0000000000007918 */ /* 0x000fd00000000000 */
[----:B------:R-:W-:-:S15]  /*7b60*/  @!P0 BRA `(.L_x_2209) ;  /* 0x00000050000c8947 */ /* 0x000fde0003800000 */
[----:B------:R-:W-:Y:S01]  /*7b70*/  ULEA UR10, -UR10, URZ, 0x8 ;  /* 0x0000003f0a0a7291 */ /* 0x000fe2000f8e413f */
[----:B------:R-:W-:Y:S01]  /*7b80*/  IADD3 R250, R188, -0x2, RZ ;  /* 0xfffffffebcfa7810 */ /* 0x000fe20007ffe0ff */
[----:B------:R-:W-:Y:S01]  /*7b90*/  IMAD.MOV.U32 R247, RZ, RZ, R191 ;  /* 0x000000fffff77224 */ /* 0x000fe200078e00bf */
[----:B------:R-:W-:Y:S01]  /*7ba0*/  MOV R248, R190 ;  /* 0x000000be00f87202 */ /* 0x000fe20000000f00 */
[----:B------:R-:W-:Y:S01]  /*7bb0*/  USHF.R.S32.HI UR4, URZ, 0x1f, UR10 ;  /* 0x0000001f3f047899 */ /* 0x000fe2000801140a */
[----:B------:R-:W-:Y:S01]  /*7bc0*/  MOV R3, R0 ;  /* 0x0000000000037202 */ /* 0x000fe20000000f00 */
[----:B------:R-:W-:Y:S01]  /*7bd0*/  IMAD.MOV.U32 R164, RZ, RZ, R2 ;  /* 0x000000ffffa47224 */ /* 0x000fe200078e0002 */
[----:B------:R-:W-:Y:S01]  /*7be0*/  MOV R246, UR10 ;  /* 0x0000000a00f67c02 */ /* 0x000fe20008000f00 */
[----:B------:R-:W-:Y:S02]  /*7bf0*/  ULDC UR7, c[0x0][0x248] ;  /* 0x0000920000077ab9 */ /* 0x000fe40000000800 */
[----:B------:R-:W-:Y:S01]  /*7c00*/  IMAD.U32 R243, RZ, RZ, UR4 ;  /* 0x00000004fff37e24 */ /* 0x000fe2000f8e00ff */
[----:B------:R-:W-:-:S06]  /*7c10*/  ULDC UR4, c[0x0][0x2ec] ;  /* 0x0000bb0000047ab9 */ /* 0x000fcc0000000800 */
.L_x_2213:
[----:B------:R-:W-:Y:S04]  /*7c20*/  DEPBAR.LE SB0, 0x0 ;  /* 0x000080000000791a */ /* 0x000fe80000000000 */
[----:B------:R-:W-:Y:S01]  /*7c30*/  BAR.SYNC.DEFER_BLOCKING 0x0 ;  /* 0x0000000000007b1d */ /* 0x000fe20000010000 */
[----:B------:R-:W-:Y:S02]  /*7c40*/  MOV R10, R246 ;  /* 0x000000f6000a7202 */ /* 0x000fe40000000f00 */
[----:B------:R-:W-:Y:S03]  /*7c50*/  MOV R6, R243 ;  /* 0x000000f300067202 */ /* 0x000fe60000000f00 */
[----:B------:R-:W-:Y:S05]  /*7c60*/  @P6 BRA `(.L_x_2210) ;  /* 0x0000000000f46947 */ /* 0x000fea0003800000 */
[----:B------:R-:W1:Y:S01]  /*7c70*/  LDC R0, c[0x0][0x380] ;  /* 0x0000e000ff007b82 */ /* 0x000e620000000800 */
[----:B------:R-:W-:Y:S04]  /*7c80*/  SHF.L.U32 R4, R250, 0x8, RZ ;  /* 0x00000008fa047819 */ /* 0x000fe800000006ff */
[----:B------:R-:W-:Y:S01]  /*7c90*/  IABS R6, R4 ;  /* 0x0000000400067213 */ /* 0x000fe20000000000 */
[C---:B------:R-:W-:Y:S05]  /*7ca0*/  VIADD R11, R4.reuse, 0x100 ;  /* 0x00000100040b7836 */ /* 0x040fea0000000000 */
[----:B------:R-:W-:Y:S02]  /*7cb0*/  IABS R8, R11 ;  /* 0x0000000b00087213 */ /* 0x000fe40000000000 */
[-C--:B-1----:R-:W-:Y:S02]  /*7cc0*/  IABS R2, R0.reuse ;  /* 0x0000000000027213 */ /* 0x082fe40000000000 */
[-C--:B------:R-:W-:Y:S02]  /*7cd0*/  LOP3.LUT R4, R4, R0.reuse, RZ, 0x3c, !PT ;  /* 0x0000000004047212 */ /* 0x080fe400078e3cff */
[----:B------:R-:W1:Y:S01]  /*7ce0*/  I2F.RP R12, R2 ;  /* 0x00000002000c7306 */ /* 0x000e620000209400 */
[----:B------:R-:W-:Y:S02]  /*7cf0*/  LOP3.LUT R11, R11, R0, RZ, 0x3c, !PT ;  /* 0x000000000b0b7212 */ /* 0x000fe400078e3cff */
[----:B------:R-:W-:Y:S02]  /*7d00*/  ISETP.GE.AND P0, PT, R4, RZ, PT ;  /* 0x000000ff0400720c */ /* 0x000fe40003f06270 */
[----:B------:R-:W-:Y:S05]  /*7d10*/  ISETP.GE.AND P2, PT, R11, RZ, PT ;  /* 0x000000ff0b00720c */ /* 0x000fea0003f46270 */
        /* <DEDUP_REMOVED lines=9> */
[C---:B------:R-:W-:Y:S03]  /*7db0*/  IADD3 R5, -R9.reuse, RZ, RZ ;  /* 0x000000ff09057210 */ /* 0x040fe60007ffe1ff */
[----:B------:R-:W-:Y:S02]  /*7dc0*/  IMAD.MOV R7, RZ, RZ, -R10 ;  /* 0x000000ffff077224 */ /* 0x000fe400078e0a0a */
[C---:B------:R-:W-:Y:S02]  /*7dd0*/  IMAD R6, R2.reuse, R5, R6 ;  /* 0x0000000502067224 */ /* 0x040fe400078e0206 */
[C---:B------:R-:W-:Y:S03]  /*7de0*/  IMAD R8, R2.reuse, R7, R8 ;  /* 0x0000000702087224 */ /* 0x040fe600078e0208 */
        /* <DEDUP_REMOVED lines=23> */
[----:B------:R-:W-:Y:S02]  /*7f60*/  IMAD R9, R9, R0, -0x100 ;  /* 0xffffff0009097424 */ /* 0x000fe400078e0200 */
[----:B------:R3:W2:Y:S03]  /*7f70*/  LDG.E R8, desc[UR20][R6.64] ;  /* 0x0000001406087981 */ /* 0x0006a6000c1e1900 */
[----:B------:R-:W-:Y:S02]  /*7f80*/  SHF.R.S32.HI R0, RZ, 0x1f, R9 ;  /* 0x0000001fff007819 */ /* 0x000fe40000011409 */
[----:B---3--:R-:W3:Y:S03]  /*7f90*/  LDC.64 R6, c[0x0][0x250] ;  /* 0x00009400ff067b82 */ /* 0x008ee60000000a00 */
[-C--:B---3--:R-:W-:Y:S02]  /*7fa0*/  IMAD R0, R0, R6.reuse, RZ ;  /* 0x0000000600007224 */ /* 0x088fe400078e02ff */
[C---:B------:R-:W-:Y:S04]  /*7fb0*/  IMAD.WIDE.U32 R10, R9.reuse, R6, RZ ;  /* 0x00000006090a7225 */ /* 0x040fe800078e00ff */
[----:B------:R-:W-:Y:S04]  /*7fc0*/  IMAD R0, R9, R7, R0 ;  /* 0x0000000709007224 */ /* 0x000fe800078e0200 */
[----:B------:R-:W-:Y:S01]  /*7fd0*/  IMAD.IADD R11, R11, 0x1, R0 ;  /* 0x000000010b0b7824 */ /* 0x000fe200078e0200 */
[----:B--2---:R-:W-:Y:S04]  /*7fe0*/  IADD3 R2, -R8, R2, RZ ;  /* 0x0000000208027210 */ /* 0x004fe80007ffe1ff */
[----:B------:R-:W-:Y:S01]  /*7ff0*/  SHF.R.S32.HI R6, RZ, 0x1f, R2 ;  /* 0x0000001fff067819 */ /* 0x000fe20000011402 */
[-C--:B-1----:R-:W-:Y:S04]  /*8000*/  IMAD.WIDE.U32 R10, R2, R4.reuse, R10 ;  /* 0x00000004020a7225 */ /* 0x082fe800078e000a */
[----:B------:R-:W-:Y:S04]  /*8010*/  IMAD R6, R6, R4, RZ ;  /* 0x0000000406067224 */ /* 0x000fe800078e02ff */
[----:B------:R-:W-:Y:S05]  /*8020*/  IMAD R6, R2, R5, R6 ;  /* 0x0000000502067224 */ /* 0x000fea00078e0206 */
[----:B------:R-:W-:Y:S07]  /*8030*/  IADD3 R6, R11, R6, RZ ;  /* 0x000000060b067210 */ /* 0x000fee0007ffe0ff */
.L_x_2210:
[C---:B------:R-:W-:Y:S04]  /*8040*/  LEA R248, P0, R10.reuse, R248, 0x1 ;  /* 0x000000f80af87211 */ /* 0x040fe800078008ff */
[----:B------:R-:W-:Y:S02]  /*8050*/  LEA.HI.X R247, R10, R247, R6, 0x1, P0 ;  /* 0x000000f70af77211 */ /* 0x000fe400000f0c06 */
[----:B------:R-:W-:Y:S03]  /*8060*/  IADD3 R4, P0, R248, UR12, RZ ;  /* 0x0000000cf8047c10 */ /* 0x000fe6000ff1e0ff */
[----:B------:R-:W-:Y:S01]  /*8070*/  IMAD.MOV.U32 R249, RZ, RZ, R247 ;  /* 0x000000fffff97224 */ /* 0x000fe200078e00f7 */
[----:B------:R-:W-:Y:S02]  /*8080*/  IADD3.X R5, R247, UR11, RZ, P0, !PT ;  /* 0x0000000bf7057c10 */ /* 0x000fe400087fe4ff */
[----:B------:R-:W-:Y:S02]  /*8090*/  IADD3 R18, P0, R4, UR12, RZ ;  /* 0x0000000c04127c10 */ /* 0x000fe4000ff1e0ff */
[----:B------:R-:W-:Y:S01]  /*80a0*/  @!PT LDS RZ, [RZ] ;  /* 0x00000000fffff984 */ /* 0x000fe20000000800 */
[----:B------:R-:W-:Y:S01]  /*80b0*/  @!PT LDS RZ, [RZ] ;  /* 0x00000000fffff984 */ /* 0x000fe20000000800 */
[----:B------:R-:W-:Y:S01]  /*80c0*/  @!PT LDS RZ, [RZ] ;  /* 0x00000000fffff984 */ /* 0x000fe20000000800 */
[----:B------:R-:W-:Y:S02]  /*80d0*/  LDGSTS.E.BYPASS.LTC128B.128 [R242+0xa000], desc[UR20][R248.64] ;  /* 0x0a000000f8f27fae */ /* 0x000fe4000b901d54 */
[----:B------:R-:W-:Y:S02]  /*80e0*/  IADD3.X R19, R5, UR11, RZ, P0, !PT ;  /* 0x0000000b05137c10 */ /* 0x000fe400087fe4ff */
[----:B------:R-:W-:Y:S01]  /*80f0*/  IADD3 R16, P0, R18, UR12, RZ ;  /* 0x0000000c12107c10 */ /* 0x000fe2000ff1e0ff */
[----:B------:R1:W-:Y:S03]  /*8100*/  LDGSTS.E.BYPASS.LTC128B.128 [R242+0xa800], desc[UR20][R4.64] ;  /* 0x0a80000004f27fae */ /* 0x0003e6000b901d54 */
[----:B------:R-:W-:Y:S01]  /*8110*/  IADD3.X R17, R19, UR11, RZ, P0, !PT ;  /* 0x0000000b13117c10 */ /* 0x000fe200087fe4ff */
[----:B------:R-:W-:Y:S01]  /*8120*/  LDGSTS.E.BYPASS.LTC128B.128 [R242+0xb000], desc[UR20][R18.64] ;  /* 0x0b00000012f27fae */ /* 0x000fe2000b901d54 */
[----:B------:R-:W-:Y:S03]  /*8130*/  IADD3 R14, P0, R16, UR12, RZ ;  /* 0x0000000c100e7c10 */ /* 0x000fe6000ff1e0ff */
[----:B------:R2:W-:Y:S01]  /*8140*/  LDGSTS.E.BYPASS.LTC128B.128 [R242+0xb800], desc[UR20][R16.64] ;  /* 0x0b80000010f27fae */ /* 0x0005e2000b901d54 */
[----:B------:R-:W-:Y:S02]  /*8150*/  IADD3.X R15, R17, UR11, RZ, P0, !PT ;  /* 0x0000000b110f7c10 */ /* 0x000fe400087fe4ff */
[----:B------:R-:W-:Y:S03]  /*8160*/  IADD3 R12, P0, R14, UR12, RZ ;  /* 0x0000000c0e0c7c10 */ /* 0x000fe6000ff1e0ff */
[----:B------:R3:W-:Y:S01]  /*8170*/  LDGSTS.E.BYPASS.LTC128B.128 [R242+0xc000], desc[UR20][R14.64] ;  /* 0x0c0000000ef27fae */ /* 0x0007e2000b901d54 */
[----:B------:R-:W-:Y:S02]  /*8180*/  IADD3.X R13, R15, UR11, RZ, P0, !PT ;  /* 0x0000000b0f0d7c10 */ /* 0x000fe400087fe4ff */
[----:B------:R-:W-:Y:S03]  /*8190*/  IADD3 R10, P0, R12, UR12, RZ ;  /* 0x0000000c0c0a7c10 */ /* 0x000fe6000ff1e0ff */
[----:B------:R-:W-:Y:S01]  /*81a0*/  LDGSTS.E.BYPASS.LTC128B.128 [R242+0xc800], desc[UR20][R12.64] ;  /* 0x0c8000000cf27fae */ /* 0x000fe2000b901d54 */
[----:B------:R-:W-:Y:S02]  /*81b0*/  IADD3.X R11, R13, UR11, RZ, P0, !PT ;  /* 0x0000000b0d0b7c10 */ /* 0x000fe400087fe4ff */
[----:B------:R-:W-:Y:S03]  /*81c0*/  IADD3 R8, P0, R10, UR12, RZ ;  /* 0x0000000c0a087c10 */ /* 0x000fe6000ff1e0ff */
[----:B------:R4:W-:Y:S01]  /*81d0*/  LDGSTS.E.BYPASS.LTC128B.128 [R242+0xd000], desc[UR20][R10.64] ;  /* 0x0d0000000af27fae */ /* 0x0009e2000b901d54 */
[----:B------:R-:W-:Y:S02]  /*81e0*/  IADD3.X R9, R11, UR11, RZ, P0, !PT ;  /* 0x0000000b0b097c10 */ /* 0x000fe400087fe4ff */
[----:B------:R-:W-:Y:S03]  /*81f0*/  IADD3 R6, P0, R8, UR12, RZ ;  /* 0x0000000c08067c10 */ /* 0x000fe6000ff1e0ff */
[----:B------:R5:W-:Y:S01]  /*8200*/  LDGSTS.E.BYPASS.LTC128B.128 [R242+0xd800], desc[UR20][R8.64] ;  /* 0x0d80000008f27fae */ /* 0x000be2000b901d54 */
[----:B------:R-:W-:Y:S02]  /*8210*/  IADD3.X R7, R9, UR11, RZ, P0, !PT ;  /* 0x0000000b09077c10 */ /* 0x000fe400087fe4ff */
[----:B-1----:R-:W-:Y:S03]  /*8220*/  IADD3 R4, P0, R6, UR12, RZ ;  /* 0x0000000c06047c10 */ /* 0x002fe6000ff1e0ff */
[----:B------:R-:W-:Y:S01]  /*8230*/  LDGSTS.E.BYPASS.LTC128B.128 [R242+0xe000], desc[UR20][R6.64] ;  /* 0x0e00000006f27fae */ /* 0x000fe2000b901d54 */
[----:B------:R-:W-:Y:S02]  /*8240*/  IADD3.X R5, R7, UR11, RZ, P0, !PT ;  /* 0x0000000b07057c10 */ /* 0x000fe400087fe4ff */
[----:B--2---:R-:W-:Y:S03]  /*8250*/  IADD3 R16, P0, R4, UR12, RZ ;  /* 0x0000000c04107c10 */ /* 0x004fe6000ff1e0ff */
[----:B------:R1:W-:Y:S01]  /*8260*/  LDGSTS.E.BYPASS.LTC128B.128 [R242+0xe800], desc[UR20][R4.64] ;  /* 0x0e80000004f27fae */ /* 0x0003e2000b901d54 */
[----:B------:R-:W-:Y:S02]  /*8270*/  IADD3.X R17, R5, UR11, RZ, P0, !PT ;  /* 0x0000000b05117c10 */ /* 0x000fe400087fe4ff */
[----:B---3--:R-:W-:Y:S03]  /*8280*/  IADD3 R14, P0, R16, UR12, RZ ;  /* 0x0000000c100e7c10 */ /* 0x008fe6000ff1e0ff */
[----:B------:R2:W-:Y:S01]  /*8290*/  LDGSTS.E.BYPASS.LTC128B.128 [R242+0xf000], desc[UR20][R16.64] ;  /* 0x0f00000010f27fae */ /* 0x0005e2000b901d54 */
[----:B------:R-:W-:Y:S02]  /*82a0*/  IADD3.X R15, R17, UR11, RZ, P0, !PT ;  /* 0x0000000b110f7c10 */ /* 0x000fe400087fe4ff */
[----:B----4-:R-:W-:Y:S03]  /*82b0*/  IADD3 R10, P0, R14, UR12, RZ ;  /* 0x0000000c0e0a7c10 */ /* 0x010fe6000ff1e0ff */
[----:B------:R-:W-:Y:S01]  /*82c0*/  LDGSTS.E.BYPASS.LTC128B.128 [R242+0xf800], desc[UR20][R14.64] ;  /* 0x0f8000000ef27fae */ /* 0x000fe2000b901d54 */
[----:B------:R-:W-:Y:S02]  /*82d0*/  IADD3.X R11, R15, UR11, RZ, P0, !PT ;  /* 0x0000000b0f0b7c10 */ /* 0x000fe400087fe4ff */
[----:B-----5:R-:W-:Y:S03]  /*82e0*/  IADD3 R8, P0, R10, UR12, RZ ;  /* 0x0000000c0a087c10 */ /* 0x020fe6000ff1e0ff */
[----:B------:R-:W-:Y:S01]  /*82f0*/  LDGSTS.E.BYPASS.LTC128B.128 [R242+0x10000], desc[UR20][R10.64] ;  /* 0x100000000af27fae */ /* 0x000fe2000b901d54 */
[----:B------:R-:W-:Y:S05]  /*8300*/  IADD3.X R9, R11, UR11, RZ, P0, !PT ;  /* 0x0000000b0b097c10 */ /* 0x000fea00087fe4ff */
[----:B------:R3:W-:Y:S01]  /*8310*/  LDGSTS.E.BYPASS.LTC128B.128 [R242+0x10800], desc[UR20][R8.64] ;  /* 0x1080000008f27fae */ /* 0x0007e2000b901d54 */
[----:B-1----:R-:W-:Y:S04]  /*8320*/  IADD3 R4, P0, R8, UR12, RZ ;  /* 0x0000000c08047c10 */ /* 0x002fe8000ff1e0ff */
[----:B------:R-:W-:Y:S02]  /*8330*/  IADD3.X R5, R9, UR11, RZ, P0, !PT ;  /* 0x0000000b09057c10 */ /* 0x000fe400087fe4ff */
[----:B------:R-:W-:Y:S03]  /*8340*/  IADD3 R6, P0, R4, UR12, RZ ;  /* 0x0000000c04067c10 */ /* 0x000fe6000ff1e0ff */
[----:B------:R-:W-:Y:S01]  /*8350*/  LDGSTS.E.BYPASS.LTC128B.128 [R242+0x11000], desc[UR20][R4.64] ;  /* 0x1100000004f27fae */ /* 0x000fe2000b901d54 */
[----:B------:R-:W-:Y:S02]  /*8360*/  IADD3.X R7, R5, UR11, RZ, P0, !PT ;  /* 0x0000000b05077c10 */ /* 0x000fe400087fe4ff */
[----:B------:R-:W-:Y:S03]  /*8370*/  ISETP.GE.AND P0, PT, R250, 0x1, PT ;  /* 0x00000001fa00780c */ /* 0x000fe60003f06270 */
[----:B------:R1:W-:Y:S04]  /*8380*/  LDGSTS.E.BYPASS.LTC128B.128 [R242+0x11800], desc[UR20][R6.64] ;  /* 0x1180000006f27fae */ /* 0x0003e8000b901d54 */
[----:B------:R-:W-:Y:S04]  /*8390*/  LDSM.16.M88.4 R128, [R239] ;  /* 0x00000000ef80783b */ /* 0x000fe80000000200 */
[----:B--2---:R-:W-:Y:S04]  /*83a0*/  LDSM.16.M88.4 R16, [R238+0x800] ;  /* 0x00080000ee10783b */ /* 0x004fe80000000200 */
[----:B---3--:R-:W1:Y:S04]  /*83b0*/  LDSM.16.M88.4 R8, [R238] ;  /* 0x00000000ee08783b */ /* 0x008e680000000200 */
[----:B------:R-:W2:Y:S04]  /*83c0*/  LDSM.16.M88.4 R24, [R238+0x1000] ;  /* 0x00100000ee18783b */ /* 0x000ea80000000200 */
[----:B------:R-:W3:Y:S04]  /*83d0*/  LDSM.16.M88.4 R32, [R238+0x1800] ;  /* 0x00180000ee20783b */ /* 0x000ee80000000200 */
[----:B------:R-:W0:Y:S04]  /*83e0*/  LDGDEPBAR ;  /* 0x00000000000079af */ /* 0x000e280000000000 */
[----:B------:R-:W4:Y:S04]  /*83f0*/  LDSM.16.M88.4 R40, [R238+0x2000] ;  /* 0x00200000ee28783b */ /* 0x000f280000000200 */
[----:B------:R-:W5:Y:S04]  /*8400*/  LDSM.16.M88.4 R48, [R238+0x2800] ;  /* 0x00280000ee30783b */ /* 0x000f680000000200 */
[----:B------:R-:W5:Y:S04]  /*8410*/  LDSM.16.M88.4 R56, [R238+0x3000] ;  /* 0x00300000ee38783b */ /* 0x000f680000000200 */
[----:B------:R-:W5:Y:S04]  /*8420*/  LDSM.16.M88.4 R64, [R238+0x3800] ;  /* 0x00380000ee40783b */ /* 0x000f680000000200 */
[----:B------:R-:W5:Y:S04]  /*8430*/  LDSM.16.M88.4 R72, [R238+0x4000] ;  /* 0x00400000ee48783b */ /* 0x000f680000000200 */
[----:B------:R-:W5:Y:S01]  /*8440*/  LDSM.16.M88.4 R80, [R238+0x4800] ;  /* 0x00480000ee50783b */ /* 0x000f620000000200 */
[C---:B-1----:R-:W-:Y:S03]  /*8450*/  HMMA.16816.F32 R4, R128.reuse, R8, RZ ;  /* 0x000000088004723c */ /* 0x042fe600000018ff */
[----:B------:R-:W1:Y:S04]  /*8460*/  LDSM.16.M88.4 R88, [R238+0x5000] ;  /* 0x00500000ee58783b */ /* 0x000e680000000200 */
[----:B------:R-:W1:Y:S01]  /*8470*/  LDSM.16.M88.4 R96, [R238+0x5800] ;  /* 0x00580000ee60783b */ /* 0x000e620000000200 */
[C---:B------:R-:W-:Y:S03]  /*8480*/  HMMA.16816.F32 R8, R128.reuse, R10, RZ ;  /* 0x0000000a8008723c */ /* 0x040fe600000018ff */
[----:B------:R-:W1:Y:S03]  /*8490*/  LDSM.16.M88.4 R104, [R238+0x6000] ;  /* 0x00600000ee68783b */ /* 0x000e660000000200 */
[C---:B------:R-:W-:Y:S01]  /*84a0*/  HMMA.16816.F32 R12, R128.reuse, R16, RZ ;  /* 0x00000010800c723c */ /* 0x040fe200000018ff */
[----:B------:R-:W1:Y:S04]  /*84b0*/  LDSM.16.M88.4 R112, [R238+0x6800] ;  /* 0x00680000ee70783b */ /* 0x000e680000000200 */
[----:B------:R-:W1:Y:S01]  /*84c0*/  LDSM.16.M88.4 R120, [R238+0x7000] ;  /* 0x00700000ee78783b */ /* 0x000e620000000200 */
[C---:B------:R-:W-:Y:S03]  /*84d0*/  HMMA.16816.F32 R16, R128.reuse, R18, RZ ;  /* 0x000000128010723c */ /* 0x040fe600000018ff */
[----:B------:R-:W1:Y:S03]  /*84e0*/  LDSM.16.M88.4 R168, [R238+0x7800] ;  /* 0x00780000eea8783b */ /* 0x000e660000000200 */
[C---:B--2---:R-:W-:Y:S01]  /*84f0*/  HMMA.16816.F32 R20, R128.reuse, R24, RZ ;  /* 0x000000188014723c */ /* 0x044fe200000018ff */
[----:B------:R-:W-:Y:S04]  /*8500*/  LDSM.16.M88.4 R172, [R237] ;  /* 0x00000000edac783b */ /* 0x000fe80000000200 */
[----:B------:R-:W2:Y:S01]  /*8510*/  LDSM.16.M88.4 R176, [R236] ;  /* 0x00000000ecb0783b */ /* 0x000ea20000000200 */
[C---:B------:R-:W-:Y:S03]  /*8520*/  HMMA.16816.F32 R24, R128.reuse, R26, RZ ;  /* 0x0000001a8018723c */ /* 0x040fe600000018ff */
[----:B------:R-:W2:Y:S03]  /*8530*/  LDSM.16.M88.4 R180, [R236+0x800] ;  /* 0x00080000ecb4783b */ /* 0x000ea60000000200 */
[C---:B---3--:R-:W-:Y:S01]  /*8540*/  HMMA.16816.F32 R28, R128.reuse, R32, RZ ;  /* 0x00000020801c723c */ /* 0x048fe200000018ff */
[----:B------:R-:W3:Y:S04]  /*8550*/  LDSM.16.M88.4 R184, [R236+0x1000] ;  /* 0x00100000ecb8783b */ /* 0x000ee80000000200 */
[----:B------:R-:W3:Y:S01]  /*8560*/  LDSM.16.M88.4 R188, [R236+0x1800] ;  /* 0x00180000ecbc783b */ /* 0x000ee20000000200 */
[C---:B------:R-:W-:Y:S03]  /*8570*/  HMMA.16816.F32 R32, R128.reuse, R34, RZ ;  /* 0x000000228020723c */ /* 0x040fe600000018ff */
[----:B------:R-:W3:Y:S03]  /*8580*/  LDSM.16.M88.4 R192, [R236+0x2000] ;  /* 0x00200000ecc0783b */ /* 0x000ee60000000200 */
[C---:B----4-:R-:W-:Y:S01]  /*8590*/  HMMA.16816.F32 R36, R128.reuse, R40, RZ ;  /* 0x000000288024723c */ /* 0x050fe200000018ff */
[----:B------:R-:W4:Y:S04]  /*85a0*/  LDSM.16.M88.4 R196, [R236+0x2800] ;  /* 0x00280000ecc4783b */ /* 0x000f280000000200 */
[----:B------:R-:W4:Y:S01]  /*85b0*/  LDSM.16.M88.4 R200, [R236+0x3000] ;  /* 0x00300000ecc8783b */ /* 0x000f220000000200 */
[C---:B------:R-:W-:Y:S03]  /*85c0*/  HMMA.16816.F32 R40, R128.reuse, R42, RZ ;  /* 0x0000002a8028723c */ /* 0x040fe600000018ff */
[----:B------:R-:W4:Y:S03]  /*85d0*/  LDSM.16.M88.4 R204, [R236+0x3800] ;  /* 0x00380000eccc783b */ /* 0x000f260000000200 */
[C---:B-----5:R-:W-:Y:S01]  /*85e0*/  HMMA.16816.F32 R44, R128.reuse, R48, RZ ;  /* 0x00000030802c723c */ /* 0x060fe200000018ff */
[----:B------:R-:W-:Y:S04]  /*85f0*/  LDSM.16.M88.4 R208, [R236+0x5000] ;  /* 0x00500000ecd0783b */ /* 0x000fe80000000200 */
[----:B------:R-:W-:Y:S01]  /*8600*/  LDSM.16.M88.4 R212, [R236+0x5800] ;  /* 0x00580000ecd4783b */ /* 0x000fe20000000200 */
[C---:B------:R-:W-:Y:S03]  /*8610*/  HMMA.16816.F32 R48, R128.reuse, R50, RZ ;  /* 0x000000328030723c */ /* 0x040fe600000018ff */
[----:B------:R-:W-:Y:S03]  /*8620*/  LDSM.16.M88.4 R216, [R166+0x7000] ;  /* 0x00700000a6d8783b */ /* 0x000fe60000000200 */
        /* <DEDUP_REMOVED lines=24> */
[C---:B------:R-:W-:Y:S06]  /*87b0*/  HMMA.16816.F32 R12, R172.reuse, R180, R12 ;  /* 0x000000b4ac0c723c */ /* 0x040fec000000180c */
[C---:B------:R-:W-:Y:S01]  /*87c0*/  HMMA.16816.F32 R16, R172.reuse, R182, R16 ;  /* 0x000000b6ac10723c */ /* 0x040fe20000001810 */
[----:B------:R-:W5:Y:S05]  /*87d0*/  LDSM.16.M88.4 R180, [R236+0x6000] ;  /* 0x00600000ecb4783b */ /* 0x000f6a0000000200 */
[C---:B---3--:R-:W-:Y:S06]  /*87e0*/  HMMA.16816.F32 R20, R172.reuse, R184, R20 ;  /* 0x000000b8ac14723c */ /* 0x048fec0000001814 */
[C---:B------:R-:W-:Y:S01]  /*87f0*/  HMMA.16816.F32 R24, R172.reuse, R186, R24 ;  /* 0x000000baac18723c */ /* 0x040fe20000001818 */
[----:B------:R-:W3:Y:S05]  /*8800*/  LDSM.16.M88.4 R184, [R236+0x6800] ;  /* 0x00680000ecb8783b */ /* 0x000eea0000000200 */
[C---:B------:R-:W-:Y:S06]  /*8810*/  HMMA.16816.F32 R28, R172.reuse, R188, R28 ;  /* 0x000000bcac1c723c */ /* 0x040fec000000181c */
[C---:B------:R-:W-:Y:S01]  /*8820*/  HMMA.16816.F32 R32, R172.reuse, R190, R32 ;  /* 0x000000beac20723c */ /* 0x040fe20000001820 */
[----:B------:R-:W-:Y:S05]  /*8830*/  LDSM.16.M88.4 R188, [R235] ;  /* 0x00000000ebbc783b */ /* 0x000fea0000000200 */
[C---:B------:R-:W-:Y:S06]  /*8840*/  HMMA.16816.F32 R36, R172.reuse, R192, R36 ;  /* 0x000000c0ac24723c */ /* 0x040fec0000001824 */
[C---:B------:R-:W-:Y:S01]  /*8850*/  HMMA.16816.F32 R40, R172.reuse, R194, R40 ;  /* 0x000000c2ac28723c */ /* 0x040fe20000001828 */
[----:B------:R-:W-:Y:S05]  /*8860*/  LDSM.16.M88.4 R192, [R234] ;  /* 0x00000000eac0783b */ /* 0x000fea0000000200 */
[C---:B----4-:R-:W-:Y:S06]  /*8870*/  HMMA.16816.F32 R44, R172.reuse, R196, R44 ;  /* 0x000000c4ac2c723c */ /* 0x050fec000000182c */
[C---:B------:R-:W-:Y:S05]  /*8880*/  HMMA.16816.F32 R48, R172.reuse, R198, R48 ;  /* 0x000000c6ac30723c */ /* 0x040fea0000001830 */
[C---:B------:R-:W-:Y:S01]  /*8890*/  VIADD R196, R234.reuse, 0x800 ;  /* 0x00000800eac47836 */ /* 0x040fe20000000000 */
[C---:B------:R-:W-:Y:S05]  /*88a0*/  HMMA.16816.F32 R52, R172.reuse, R200, R52 ;  /* 0x000000c8ac34723c */ /* 0x040fea0000001834 */
[----:B------:R-:W-:Y:S01]  /*88b0*/  LDSM.16.M88.4 R196, [R196] ;  /* 0x00000000c4c4783b */ /* 0x000fe20000000200 */
[C---:B------:R-:W-:Y:S05]  /*88c0*/  HMMA.16816.F32 R56, R172.reuse, R202, R56 ;  /* 0x000000caac38723c */ /* 0x040fea0000001838 */
[C---:B------:R-:W-:Y:S01]  /*88d0*/  VIADD R200, R234.reuse, 0x1000 ;  /* 0x00001000eac87836 */ /* 0x040fe20000000000 */
[C---:B------:R-:W-:Y:S05]  /*88e0*/  HMMA.16816.F32 R60, R172.reuse, R204, R60 ;  /* 0x000000ccac3c723c */ /* 0x040fea000000183c */
[----:B------:R-:W-:Y:S01]  /*88f0*/  LDSM.16.M88.4 R200, [R200] ;  /* 0x00000000c8c8783b */ /* 0x000fe20000000200 */
[C---:B------:R-:W-:Y:S05]  /*8900*/  HMMA.16816.F32 R64, R172.reuse, R206, R64 ;  /* 0x000000ceac40723c */ /* 0x040fea0000001840 */
[C---:B------:R-:W-:Y:S01]  /*8910*/  VIADD R204, R234.reuse, 0x1800 ;  /* 0x00001800eacc7836 */ /* 0x040fe20000000000 */
[C---:B-1----:R-:W-:Y:S05]  /*8920*/  HMMA.16816.F32 R68, R172.reuse, R168, R68 ;  /* 0x000000a8ac44723c */ /* 0x042fea0000001844 */
[----:B------:R-:W-:Y:S01]  /*8930*/  LDSM.16.M88.4 R204, [R204] ;  /* 0x00000000cccc783b */ /* 0x000fe20000000200 */
[C---:B------:R-:W-:Y:S03]  /*8940*/  HMMA.16816.F32 R72, R172.reuse, R170, R72 ;  /* 0x000000aaac48723c */ /* 0x040fe60000001848 */
[----:B------:R-:W1:Y:S03]  /*8950*/  LDSM.16.M88.4 R168, [R236+0x7000] ;  /* 0x00700000eca8783b */ /* 0x000e660000000200 */
[C---:B--2---:R-:W-:Y:S06]  /*8960*/  HMMA.16816.F32 R76, R172.reuse, R176, R76 ;  /* 0x000000b0ac4c723c */ /* 0x044fec000000184c */
[C---:B------:R-:W-:Y:S01]  /*8970*/  HMMA.16816.F32 R80, R172.reuse, R178, R80 ;  /* 0x000000b2ac50723c */ /* 0x040fe20000001850 */
[----:B------:R-:W2:Y:S05]  /*8980*/  LDSM.16.M88.4 R176, [R236+0x7800] ;  /* 0x00780000ecb0783b */ /* 0x000eaa0000000200 */
[C---:B------:R-:W-:Y:S06]  /*8990*/  HMMA.16816.F32 R84, R172.reuse, R208, R84 ;  /* 0x000000d0ac54723c */ /* 0x040fec0000001854 */
[C---:B------:R-:W-:Y:S01]  /*89a0*/  HMMA.16816.F32 R88, R172.reuse, R210, R88 ;  /* 0x000000d2ac58723c */ /* 0x040fe20000001858 */
[----:B------:R-:W-:Y:S05]  /*89b0*/  LDSM.16.M88.4 R208, [R227] ;  /* 0x00000000e3d0783b */ /* 0x000fea0000000200 */
[C---:B------:R-:W-:Y:S06]  /*89c0*/  HMMA.16816.F32 R92, R172.reuse, R212, R92 ;  /* 0x000000d4ac5c723c */ /* 0x040fec000000185c */
[C---:B------:R-:W-:Y:S01]  /*89d0*/  HMMA.16816.F32 R96, R172.reuse, R214, R96 ;  /* 0x000000d6ac60723c */ /* 0x040fe20000001860 */
[----:B------:R-:W-:Y:S05]  /*89e0*/  LDSM.16.M88.4 R212, [R166+0x800] ;  /* 0x00080000a6d4783b */ /* 0x000fea0000000200 */
[C---:B-----5:R-:W-:Y:S06]  /*89f0*/  HMMA.16816.F32 R100, R172.reuse, R180, R100 ;  /* 0x000000b4ac64723c */ /* 0x060fec0000001864 */
[C---:B------:R-:W-:Y:S05]  /*8a00*/  HMMA.16816.F32 R104, R172.reuse, R182, R104 ;  /* 0x000000b6ac68723c */ /* 0x040fea0000001868 */
[C---:B------:R-:W-:Y:S01]  /*8a10*/  VIADD R180, R234.reuse, 0x2000 ;  /* 0x00002000eab47836 */ /* 0x040fe20000000000 */
[C---:B---3--:R-:W-:Y:S05]  /*8a20*/  HMMA.16816.F32 R108, R172.reuse, R184, R108 ;  /* 0x000000b8ac6c723c */ /* 0x048fea000000186c */
[----:B------:R-:W3:Y:S01]  /*8a30*/  LDSM.16.M88.4 R180, [R180] ;  /* 0x00000000b4b4783b */ /* 0x000ee20000000200 */
[C---:B------:R-:W-:Y:S05]  /*8a40*/  HMMA.16816.F32 R112, R172.reuse, R186, R112 ;  /* 0x000000baac70723c */ /* 0x040fea0000001870 */
[----:B------:R-:W-:Y:S01]  /*8a50*/  VIADD R184, R234, 0x2800 ;  /* 0x00002800eab87836 */ /* 0x000fe20000000000 */
[C---:B-1----:R-:W-:Y:S05]  /*8a60*/  HMMA.16816.F32 R116, R172.reuse, R168, R116 ;  /* 0x000000a8ac74723c */ /* 0x042fea0000001874 */
[----:B------:R-:W1:Y:S01]  /*8a70*/  LDSM.16.M88.4 R184, [R184] ;  /* 0x00000000b8b8783b */ /* 0x000e620000000200 */
[C---:B------:R-:W-:Y:S03]  /*8a80*/  HMMA.16816.F32 R120, R172.reuse, R170, R120 ;  /* 0x000000aaac78723c */ /* 0x040fe60000001878 */
[----:B------:R-:W4:Y:S03]  /*8a90*/  LDSM.16.M88.4 R168, [R228] ;  /* 0x00000000e4a8783b */ /* 0x000f260000000200 */
[C---:B--2---:R-:W-:Y:S06]  /*8aa0*/  HMMA.16816.F32 R124, R172.reuse, R176, R124 ;  /* 0x000000b0ac7c723c */ /* 0x044fec000000187c */
[----:B------:R-:W-:Y:S01]  /*8ab0*/  HMMA.16816.F32 R128, R172, R178, R128 ;  /* 0x000000b2ac80723c */ /* 0x000fe20000001880 */
[----:B------:R-:W2:Y:S04]  /*8ac0*/  LDSM.16.M88.4 R172, [R226] ;  /* 0x00000000e2ac783b */ /* 0x000ea80000000200 */
[----:B------:R-:W5:Y:S01]  /*8ad0*/  LDSM.16.M88.4 R176, [R225] ;  /* 0x00000000e1b0783b */ /* 0x000f620000000200 */
        /* <DEDUP_REMOVED lines=15> */
[C---:B-1----:R-:W-:Y:S06]  /*8bd0*/  HMMA.16816.F32 R44, R188.reuse, R184, R44 ;  /* 0x000000b8bc2c723c */ /* 0x042fec000000182c */
[C---:B------:R-:W-:Y:S01]  /*8be0*/  HMMA.16816.F32 R48, R188.reuse, R186, R48 ;  /* 0x000000babc30723c */ /* 0x040fe20000001830 */
[----:B------:R-:W-:Y:S05]  /*8bf0*/  LDSM.16.M88.4 R184, [R222] ;  /* 0x00000000deb8783b */ /* 0x000fea0000000200 */
[C---:B----4-:R-:W-:Y:S06]  /*8c00*/  HMMA.16816.F32 R52, R188.reuse, R168, R52 ;  /* 0x000000a8bc34723c */ /* 0x050fec0000001834 */
[C---:B------:R-:W-:Y:S01]  /*8c10*/  HMMA.16816.F32 R56, R188.reuse, R170, R56 ;  /* 0x000000aabc38723c */ /* 0x040fe20000001838 */
[----:B------:R-:W1:Y:S05]  /*8c20*/  LDSM.16.M88.4 R168, [R223] ;  /* 0x00000000dfa8783b */ /* 0x000e6a0000000200 */
[C---:B------:R-:W-:Y:S06]  /*8c30*/  HMMA.16816.F32 R60, R188.reuse, R208, R60 ;  /* 0x000000d0bc3c723c */ /* 0x040fec000000183c */
[C---:B------:R-:W-:Y:S01]  /*8c40*/  HMMA.16816.F32 R64, R188.reuse, R210, R64 ;  /* 0x000000d2bc40723c */ /* 0x040fe20000001840 */
[----:B------:R-:W4:Y:S05]  /*8c50*/  LDSM.16.M88.4 R208, [R166] ;  /* 0x00000000a6d0783b */ /* 0x000f2a0000000200 */
        /* <DEDUP_REMOVED lines=8> */
[----:B------:R-:W-:Y:S05]  /*8ce0*/  LDSM.16.M88.4 R180, [R166+0x2800] ;  /* 0x00280000a6b4783b */ /* 0x000fea0000000200 */
[C---:B-1----:R-:W-:Y:S06]  /*8cf0*/  HMMA.16816.F32 R92, R188.reuse, R168, R92 ;  /* 0x000000a8bc5c723c */ /* 0x042fec000000185c */
[C---:B------:R-:W-:Y:S01]  /*8d00*/  HMMA.16816.F32 R96, R188.reuse, R170, R96 ;  /* 0x000000aabc60723c */ /* 0x040fe20000001860 */
[----:B------:R-:W1:Y:S05]  /*8d10*/  LDSM.16.M88.4 R168, [R166+0x2000] ;  /* 0x00200000a6a8783b */ /* 0x000e6a0000000200 */
[C---:B------:R-:W-:Y:S06]  /*8d20*/  HMMA.16816.F32 R100, R188.reuse, R184, R100 ;  /* 0x000000b8bc64723c */ /* 0x040fec0000001864 */
        /* <DEDUP_REMOVED lines=10> */
[----:B------:R-:W3:Y:S04]  /*8dd0*/  LDSM.16.M88.4 R188, [R166+0x3800] ;  /* 0x00380000a6bc783b */ /* 0x000ee80000000200 */
[----:B------:R-:W-:Y:S01]  /*8de0*/  LDSM.16.M88.4 R200, [R166+0x5800] ;  /* 0x00580000a6c8783b */ /* 0x000fe20000000200 */
[C---:B----4-:R-:W-:Y:S06]  /*8df0*/  HMMA.16816.F32 R4, R204.reuse, R208, R4 ;  /* 0x000000d0cc04723c */ /* 0x050fec0000001804 */
[C---:B------:R-:W-:Y:S01]  /*8e00*/  HMMA.16816.F32 R8, R204.reuse, R210, R8 ;  /* 0x000000d2cc08723c */ /* 0x040fe20000001808 */
[----:B------:R-:W-:Y:S05]  /*8e10*/  LDSM.16.M88.4 R208, [R166+0x6000] ;  /* 0x00600000a6d0783b */ /* 0x000fea0000000200 */
[C---:B------:R-:W-:Y:S06]  /*8e20*/  HMMA.16816.F32 R12, R204.reuse, R212, R12 ;  /* 0x000000d4cc0c723c */ /* 0x040fec000000180c */
[C---:B------:R-:W-:Y:S01]  /*8e30*/  HMMA.16816.F32 R16, R204.reuse, R214, R16 ;  /* 0x000000d6cc10723c */ /* 0x040fe20000001810 */
[----:B------:R-:W-:Y:S05]  /*8e40*/  LDSM.16.M88.4 R212, [R166+0x6800] ;  /* 0x00680000a6d4783b */ /* 0x000fea0000000200 */
[C---:B--2---:R-:W-:Y:S06]  /*8e50*/  HMMA.16816.F32 R20, R204.reuse, R172, R20 ;  /* 0x000000accc14723c */ /* 0x044fec0000001814 */
[C---:B------:R-:W-:Y:S01]  /*8e60*/  HMMA.16816.F32 R24, R204.reuse, R174, R24 ;  /* 0x000000aecc18723c */ /* 0x040fe20000001818 */
[----:B------:R-:W2:Y:S05]  /*8e70*/  LDSM.16.M88.4 R172, [R166+0x4800] ;  /* 0x00480000a6ac783b */ /* 0x000eaa0000000200 */
[C---:B-----5:R-:W-:Y:S06]  /*8e80*/  HMMA.16816.F32 R28, R204.reuse, R176, R28 ;  /* 0x000000b0cc1c723c */ /* 0x060fec000000181c */
[C---:B------:R-:W-:Y:S01]  /*8e90*/  HMMA.16816.F32 R32, R204.reuse, R178, R32 ;  /* 0x000000b2cc20723c */ /* 0x040fe20000001820 */
[----:B------:R-:W4:Y:S01]  /*8ea0*/  LDSM.16.M88.4 R176, [R166+0x7800] ;  /* 0x00780000a6b0783b */ /* 0x000f220000000200 */
[----:B------:R-:W-:Y:S04]  /*8eb0*/  DEPBAR.LE SB0, 0x0 ;  /* 0x000080000000791a */ /* 0x000fe80000000000 */
[C---:B-1----:R-:W-:Y:S01]  /*8ec0*/  HMMA.16816.F32 R36, R204.reuse, R168, R36 ;  /* 0x000000a8cc24723c */ /* 0x042fe20000001824 */
[----:B------:R-:W-:Y:S05]  /*8ed0*/  BAR.SYNC.DEFER_BLOCKING 0x0 ;  /* 0x0000000000007b1d */ /* 0x000fea0000010000 */
        /* <DEDUP_REMOVED lines=9> */
[C---:B--2---:R-:W-:Y:S06]  /*8f70*/  HMMA.16816.F32 R76, R204.reuse, R172, R76 ;  /* 0x000000accc4c723c */ /* 0x044fec000000184c */
        /* <DEDUP_REMOVED lines=11> */
[C---:B----4-:R-:W-:Y:S06]  /*9030*/  HMMA.16816.F32 R124, R204.reuse, R176, R124 ;  /* 0x000000b0cc7c723c */ /* 0x050fec000000187c */
[----:B------:R-:W-:Y:S01]  /*9040*/  HMMA.16816.F32 R128, R204, R178, R128 ;  /* 0x000000b2cc80723c */ /* 0x000fe20000001880 */
[----:B------:R-:W-:Y:S11]  /*9050*/  @!UPT UIADD3 URZ, URZ, URZ, URZ ;  /* 0x0000003f3f3ff290 */ /* 0x000ff6000fffe03f */
[----:B------:R-:W-:Y:S01]  /*9060*/  @!UPT UIADD3 URZ, URZ, URZ, URZ ;  /* 0x0000003f3f3ff290 */ /* 0x000fe2000fffe03f */
[----:B------:R-:W-:Y:S11]  /*9070*/  @!P0 BRA `(.L_x_2211) ;  /* 0x0000000400e08947 */ /* 0x000ff60003800000 */
[----:B------:R-:W-:Y:S04]  /*9080*/  ULEA UR6, -UR7, URZ, 0x8 ;  /* 0x0000003f07067291 */ /* 0x000fe8000f8e413f */
[----:B------:R-:W-:Y:S02]  /*9090*/  USHF.R.S32.HI UR5, URZ, 0x1f, UR6 ;  /* 0x0000001f3f057899 */ /* 0x000fe40008011406 */
[----:B------:R-:W-:Y:S04]  /*90a0*/  MOV R170, UR6 ;  /* 0x0000000600aa7c02 */ /* 0x000fe80008000f00 */
[----:B------:R-:W-:Y:S01]  /*90b0*/  MOV R2, UR5 ;  /* 0x0000000500027c02 */ /* 0x000fe20008000f00 */
[----:B------:R-:W-:Y:S06]  /*90c0*/  @P6 BRA `(.L_x_2212) ;  /* 0x0000000000f46947 */ /* 0x000fec0003800000 */
[----:B------:R-:W1:Y:S01]  /*90d0*/  LDC R0, c[0x0][0x380] ;  /* 0x0000e000ff007b82 */ /* 0x000e620000000800 */
[----:B------:R-:W-:Y:S04]  /*90e0*/  SHF.L.U32 R165, R250, 0x8, RZ ;  /* 0x00000008faa57819 */ /* 0x000fe800000006ff */
[----:B------:R-:W-:Y:S01]  /*90f0*/  IABS R171, R165 ;  /* 0x000000a500ab7213 */ /* 0x000fe20000000000 */
[----:B------:R-:W-:Y:S05]  /*9100*/  VIADD R173, R165, 0xffffff00 ;  /* 0xffffff00a5ad7836 */ /* 0x000fea0000000000 */
        /* <DEDUP_REMOVED lines=29> */
[----:B------:R-:W-:Y:S01]  /*92e0*/  LOP3.LUT R171, RZ, R0, RZ, 0x33, !PT ;  /* 0x00000000ffab7212 */ /* 0x000fe200078e33ff */
[----:B------:R-:W1:Y:S08]  /*92f0*/  LDC R2, c[0x0][0x24c] ;  /* 0x00009300ff027b82 */ /* 0x000e700000000800 */
        /* <DEDUP_REMOVED lines=11> */
[----:B------:R-:W2:Y:S02]  /*93b0*/  LDG.E R165, desc[UR20][R174.64] ;  /* 0x00000014aea57981 */ /* 0x000ea4000c1e1900 */
[----:B------:R-:W-:Y:S02]  /*93c0*/  IMAD R171, R171, R0, -0x100 ;  /* 0xffffff00abab7424 */ /* 0x000fe400078e0200 */
[----:B------:R3:W2:Y:S03]  /*93d0*/  LDG.E R170, desc[UR20][R168.64] ;  /* 0x00000014a8aa7981 */ /* 0x0006a6000c1e1900 */
[----:B------:R-:W-:Y:S05]  /*93e0*/  SHF.R.S32.HI R0, RZ, 0x1f, R171 ;  /* 0x0000001fff007819 */ /* 0x000fea00000114ab */
[----:B------:R-:W-:Y:S04]  /*93f0*/  IMAD R0, R0, UR7, RZ ;  /* 0x0000000700007c24 */ /* 0x000fe8000f8e02ff */
[C---:B-1----:R-:W-:Y:S01]  /*9400*/  IMAD R0, R171.reuse, R2, R0 ;  /* 0x00000002ab007224 */ /* 0x042fe200078e0200 */
[----:B---3--:R-:W1:Y:S01]  /*9410*/  LDC.64 R168, c[0x0][0x230] ;  /* 0x00008c00ffa87b82 */ /* 0x008e620000000a00 */
[----:B--2---:R-:W-:Y:S01]  /*9420*/  IADD3 R165, -R170, R165, RZ ;  /* 0x000000a5aaa57210 */ /* 0x004fe20007ffe1ff */
[----:B------:R-:W-:Y:S03]  /*9430*/  IMAD.WIDE.U32 R170, R171, UR7, RZ ;  /* 0x00000007abaa7c25 */ /* 0x000fe6000f8e00ff */
[----:B------:R-:W-:Y:S01]  /*9440*/  SHF.R.S32.HI R2, RZ, 0x1f, R165 ;  /* 0x0000001fff027819 */ /* 0x000fe200000114a5 */
[----:B------:R-:W-:Y:S04]  /*9450*/  IMAD.IADD R171, R171, 0x1, R0 ;  /* 0x00000001abab7824 */ /* 0x000fe800078e0200 */
[-C--:B-1----:R-:W-:Y:S02]  /*9460*/  IMAD R2, R2, R168.reuse, RZ ;  /* 0x000000a802027224 */ /* 0x082fe400078e02ff */
[C---:B------:R-:W-:Y:S04]  /*9470*/  IMAD.WIDE.U32 R170, R165.reuse, R168, R170 ;  /* 0x000000a8a5aa7225 */ /* 0x040fe800078e00aa */
[----:B------:R-:W-:Y:S05]  /*9480*/  IMAD R2, R165, R169, R2 ;  /* 0x000000a9a5027224 */ /* 0x000fea00078e0202 */
[----:B------:R-:W-:Y:S07]  /*9490*/  IADD3 R2, R171, R2, RZ ;  /* 0x00000002ab027210 */ /* 0x000fee0007ffe0ff */
.L_x_2212:
[C---:B------:R-:W-:Y:S04]  /*94a0*/  LEA R241, P0, R170.reuse, R241, 0x1 ;  /* 0x000000f1aaf17211 */ /* 0x040fe800078008ff */
[----:B------:R-:W-:Y:S01]  /*94b0*/  LEA.HI.X R240, R170, R240, R2, 0x1, P0 ;  /* 0x000000f0aaf07211 */ /* 0x000fe200000f0c02 */
[----:B------:R-:W-:Y:S01]  /*94c0*/  IMAD.MOV.U32 R170, RZ, RZ, R241 ;  /* 0x000000ffffaa7224 */ /* 0x000fe200078e00f1 */
[----:B------:R-:W-:Y:S03]  /*94d0*/  IADD3 R168, P0, R241, UR23, RZ ;  /* 0x00000017f1a87c10 */ /* 0x000fe6000ff1e0ff */
        /* <DEDUP_REMOVED lines=8> */
[----:B------:R2:W-:Y:S01]  /*9560*/  LDGSTS.E.BYPASS.LTC128B.128 [R242+0x2800], desc[UR20][R168.64] ;  /* 0x02800000a8f27fae */ /* 0x0005e2000b901d54 */
        /* <DEDUP_REMOVED lines=15> */
[----:B-1----:R-:W-:Y:S03]  /*9660*/  IADD3 R170, P0, R172, UR23, RZ ;  /* 0x00000017acaa7c10 */ /* 0x002fe6000ff1e0ff */
[----:B------:R1:W-:Y:S01]  /*9670*/  LDGSTS.E.BYPASS.LTC128B.128 [R242+0x5800], desc[UR20][R172.64] ;  /* 0x05800000acf27fae */ /* 0x0003e2000b901d54 */
[----:B------:R-:W-:Y:S02]  /*9680*/  IADD3.X R171, R173, UR22, RZ, P0, !PT ;  /* 0x00000016adab7c10 */ /* 0x000fe400087fe4ff */
[----:B--2---:R-:W-:Y:S03]  /*9690*/  IADD3 R168, P0, R170, UR23, RZ ;  /* 0x00000017aaa87c10 */ /* 0x004fe6000ff1e0ff */
[----:B------:R-:W-:Y:S01]  /*96a0*/  LDGSTS.E.BYPASS.LTC128B.128 [R242+0x6000], desc[UR20][R170.64] ;  /* 0x06000000aaf27fae */ /* 0x000fe2000b901d54 */
[----:B------:R-:W-:Y:S02]  /*96b0*/  IADD3.X R169, R171, UR22, RZ, P0, !PT ;  /* 0x00000016aba97c10 */ /* 0x000fe400087fe4ff */
[----:B---3--:R-:W-:Y:S03]  /*96c0*/  IADD3 R180, P0, R168, UR23, RZ ;  /* 0x00000017a8b47c10 */ /* 0x008fe6000ff1e0ff */
[----:B------:R2:W-:Y:S01]  /*96d0*/  LDGSTS.E.BYPASS.LTC128B.128 [R242+0x6800], desc[UR20][R168.64] ;  /* 0x06800000a8f27fae */ /* 0x0005e2000b901d54 */
[----:B------:R-:W-:Y:S02]  /*96e0*/  IADD3.X R181, R169, UR22, RZ, P0, !PT ;  /* 0x00000016a9b57c10 */ /* 0x000fe400087fe4ff */
[----:B----4-:R-:W-:Y:S03]  /*96f0*/  IADD3 R178, P0, R180, UR23, RZ ;  /* 0x00000017b4b27c10 */ /* 0x010fe6000ff1e0ff */
[----:B------:R3:W-:Y:S01]  /*9700*/  LDGSTS.E.BYPASS.LTC128B.128 [R242+0x7000], desc[UR20][R180.64] ;  /* 0x07000000b4f27fae */ /* 0x0007e2000b901d54 */
[----:B------:R-:W-:Y:S02]  /*9710*/  IADD3.X R179, R181, UR22, RZ, P0, !PT ;  /* 0x00000016b5b37c10 */ /* 0x000fe400087fe4ff */
[----:B-----5:R-:W-:Y:S03]  /*9720*/  IADD3 R174, P0, R178, UR23, RZ ;  /* 0x00000017b2ae7c10 */ /* 0x020fe6000ff1e0ff */
[----:B------:R3:W-:Y:S01]  /*9730*/  LDGSTS.E.BYPASS.LTC128B.128 [R242+0x7800], desc[UR20][R178.64] ;  /* 0x07800000b2f27fae */ /* 0x0007e2000b901d54 */
[----:B------:R-:W-:Y:S02]  /*9740*/  IADD3.X R175, R179, UR22, RZ, P0, !PT ;  /* 0x00000016b3af7c10 */ /* 0x000fe400087fe4ff */
[----:B-1----:R-:W-:Y:S03]  /*9750*/  IADD3 R172, P0, R174, UR23, RZ ;  /* 0x00000017aeac7c10 */ /* 0x002fe6000ff1e0ff */
[----:B------:R3:W-:Y:S01]  /*9760*/  LDGSTS.E.BYPASS.LTC128B.128 [R242+0x8000], desc[UR20][R174.64] ;  /* 0x08000000aef27fae */ /* 0x0007e2000b901d54 */
[----:B------:R-:W-:Y:S05]  /*9770*/  IADD3.X R173, R175, UR22, RZ, P0, !PT ;  /* 0x00000016afad7c10 */ /* 0x000fea00087fe4ff */
[----:B------:R3:W-:Y:S01]  /*9780*/  LDGSTS.E.BYPASS.LTC128B.128 [R242+0x8800], desc[UR20][R172.64] ;  /* 0x08800000acf27fae */ /* 0x0007e2000b901d54 */
[----:B--2---:R-:W-:Y:S04]  /*9790*/  IADD3 R168, P0, R172, UR23, RZ ;  /* 0x00000017aca87c10 */ /* 0x004fe8000ff1e0ff */
[----:B------:R-:W-:Y:S02]  /*97a0*/  IADD3.X R169, R173, UR22, RZ, P0, !PT ;  /* 0x00000016ada97c10 */ /* 0x000fe400087fe4ff */
[----:B------:R-:W-:Y:S03]  /*97b0*/  IADD3 R170, P0, R168, UR23, RZ ;  /* 0x00000017a8aa7c10 */ /* 0x000fe6000ff1e0ff */
[----:B------:R3:W-:Y:S01]  /*97c0*/  LDGSTS.E.BYPASS.LTC128B.128 [R242+0x9000], desc[UR20][R168.64] ;  /* 0x09000000a8f27fae */ /* 0x0007e2000b901d54 */
[----:B------:R-:W-:Y:S05]  /*97d0*/  IADD3.X R171, R169, UR22, RZ, P0, !PT ;  /* 0x00000016a9ab7c10 */ /* 0x000fea00087fe4ff */
[----:B------:R3:W-:Y:S04]  /*97e0*/  LDGSTS.E.BYPASS.LTC128B.128 [R242+0x9800], desc[UR20][R170.64] ;  /* 0x09800000aaf27fae */ /* 0x0007e8000b901d54 */
[----:B------:R-:W0:Y:S02]  /*97f0*/  LDGDEPBAR ;  /* 0x00000000000079af */ /* 0x000e240000000000 */
.L_x_2211:
[----:B---3--:R-:W-:Y:S02]  /*9800*/  FMNMX.FTZ R168, R4, R164, !PT ;  /* 0x000000a404a87209 */ /* 0x008fe40007810000 */
        /* <DEDUP_REMOVED lines=127> */
[----:B------:R-:W-:Y:S08]  /*a000*/  SHFL.BFLY PT, R2, R168, 0x2, 0x1f ;  /* 0x0c401f00a8027f89 */ /* 0x000ff000000e0000 */
[----:B------:R-:W1:Y:S02]  /*a010*/  SHFL.BFLY PT, R165, R0, 0x2, 0x1f ;  /* 0x0c401f0000a57f89 */ /* 0x000e6400000e0000 */
[----:B-1----:R-:W-:Y:S02]  /*a020*/  FMNMX.FTZ R165, R0, R165, !PT ;  /* 0x000000a500a57209 */ /* 0x002fe40007810000 */
[----:B------:R-:W-:Y:S04]  /*a030*/  FMNMX.FTZ R168, R168, R2, !PT ;  /* 0x00000002a8a87209 */ /* 0x000fe80007810000 */
[----:B------:R-:W1:Y:S08]  /*a040*/  SHFL.BFLY PT, R0, R165, 0x1, 0x1f ;  /* 0x0c201f00a5007f89 */ /* 0x000e7000000e0000 */
[----:B------:R-:W2:Y:S01]  /*a050*/  SHFL.BFLY PT, R2, R168, 0x1, 0x1f ;  /* 0x0c201f00a8027f89 */ /* 0x000ea200000e0000 */
[----:B-1----:R-:W-:Y:S02]  /*a060*/  FMNMX.FTZ R0, R165, R0, !PT ;  /* 0x00000000a5007209 */ /* 0x002fe40007810000 */
[----:B--2---:R-:W-:Y:S03]  /*a070*/  FMNMX.FTZ R2, R168, R2, !PT ;  /* 0x00000002a8027209 */ /* 0x004fe60007810000 */
[C---:B------:R-:W-:Y:S01]  /*a080*/  FMUL.FTZ R165, R0.reuse, UR4 ;  /* 0x0000000400a57c20 */ /* 0x040fe20008410000 */
[----:B------:R-:W-:Y:S01]  /*a090*/  FADD.FTZ R3, -R0, R3 ;  /* 0x0000000300037221 */ /* 0x000fe20000010100 */
[C---:B------:R-:W-:Y:S01]  /*a0a0*/  FSETP.NEU.FTZ.AND P0, PT, R2.reuse, -INF , PT ;  /* 0xff8000000200780b */ /* 0x040fe20003f1d000 */
[C---:B------:R-:W-:Y:S02]  /*a0b0*/  FMUL.FTZ R168, R2.reuse, UR4 ;  /* 0x0000000402a87c20 */ /* 0x040fe40008410000 */
[----:B------:R-:W-:Y:S01]  /*a0c0*/  FMUL.FTZ R3, R3, UR4 ;  /* 0x0000000403037c20 */ /* 0x000fe20008410000 */
[----:B------:R-:W-:Y:S02]  /*a0d0*/  FADD.FTZ R164, -R2, R164 ;  /* 0x000000a402a47221 */ /* 0x000fe40000010100 */
[----:B------:R-:W-:Y:S02]  /*a0e0*/  FSEL R168, R168, RZ, P0 ;  /* 0x000000ffa8a87208 */ /* 0x000fe40000000000 */
[----:B------:R-:W-:Y:S01]  /*a0f0*/  FMUL.FTZ R164, R164, UR4 ;  /* 0x00000004a4a47c20 */ /* 0x000fe20008410000 */
[----:B------:R-:W-:Y:S01]  /*a100*/  MUFU.EX2 R3, R3 ;  /* 0x0000000300037308 */ /* 0x000fe20000000800 */
[----:B------:R-:W-:Y:S01]  /*a110*/  FSETP.NEU.FTZ.AND P0, PT, R0, -INF , PT ;  /* 0xff8000000000780b */ /* 0x000fe20003f1d000 */
[--C-:B------:R-:W-:Y:S01]  /*a120*/  FFMA.FTZ R190, R12, UR4, -R168.reuse ;  /* 0x000000040cbe7c23 */ /* 0x100fe200080108a8 */
[--C-:B------:R-:W-:Y:S01]  /*a130*/  FFMA.FTZ R184, R13, UR4, -R168.reuse ;  /* 0x000000040db87c23 */ /* 0x100fe200080108a8 */
[--C-:B------:R-:W-:Y:S01]  /*a140*/  FFMA.FTZ R176, R24, UR4, -R168.reuse ;  /* 0x0000000418b07c23 */ /* 0x100fe200080108a8 */
[--C-:B------:R-:W-:Y:S01]  /*a150*/  FFMA.FTZ R171, R25, UR4, -R168.reuse ;  /* 0x0000000419ab7c23 */ /* 0x100fe200080108a8 */
[--C-:B------:R-:W-:Y:S04]  /*a160*/  FFMA.FTZ R170, R28, UR4, -R168.reuse ;  /* 0x000000041caa7c23 */ /* 0x100fe800080108a8 */
[----:B------:R-:W1:Y:S01]  /*a170*/  MUFU.EX2 R164, R164 ;  /* 0x000000a400a47308 */ /* 0x000e620000000800 */
[--C-:B------:R-:W-:Y:S01]  /*a180*/  FFMA.FTZ R169, R29, UR4, -R168.reuse ;  /* 0x000000041da97c23 */ /* 0x100fe200080108a8 */
[--C-:B------:R-:W-:Y:S01]  /*a190*/  FFMA.FTZ R188, R36, UR4, -R168.reuse ;  /* 0x0000000424bc7c23 */ /* 0x100fe200080108a8 */
[--C-:B------:R-:W-:Y:S01]  /*a1a0*/  FFMA.FTZ R193, R37, UR4, -R168.reuse ;  /* 0x0000000425c17c23 */ /* 0x100fe200080108a8 */
[----:B------:R-:W-:Y:S01]  /*a1b0*/  FSEL R165, R165, RZ, P0 ;  /* 0x000000ffa5a57208 */ /* 0x000fe20000000000 */
        /* <DEDUP_REMOVED lines=11> */
[----:B------:R-:W3:Y:S01]  /*a270*/  MUFU.EX2 R184, R184 ;  /* 0x000000b800b87308 */ /* 0x000ee20000000800 */
[C---:B-1----:R-:W-:Y:S01]  /*a280*/  FMUL.FTZ R17, R164.reuse, R149 ;  /* 0x00000095a4117220 */ /* 0x042fe20000410000 */
[----:B------:R-:W-:Y:S01]  /*a290*/  FMUL.FTZ R20, R164, R144 ;  /* 0x00000090a4147220 */ /* 0x000fe20000410000 */
[--C-:B------:R-:W-:Y:S01]  /*a2a0*/  FFMA.FTZ R38, R38, UR4, -R165.reuse ;  /* 0x0000000426267c23 */ /* 0x100fe200080108a5 */
[----:B------:R-:W1:Y:S01]  /*a2b0*/  LDSM.16.MT88.4 R24, [R231+0xa000] ;  /* 0x00a00000e718783b */ /* 0x000e620000004200 */
[--C-:B------:R-:W-:Y:S01]  /*a2c0*/  FFMA.FTZ R185, R18, UR4, -R165.reuse ;  /* 0x0000000412b97c23 */ /* 0x100fe200080108a5 */
[----:B------:R-:W-:Y:S01]  /*a2d0*/  FMUL.FTZ R18, R3, R150 ;  /* 0x0000009603127220 */ /* 0x000fe20000410000 */
[--C-:B------:R-:W-:Y:S03]  /*a2e0*/  FFMA.FTZ R181, R19, UR4, -R165.reuse ;  /* 0x0000000413b57c23 */ /* 0x100fe600080108a5 */
[----:B------:R-:W-:Y:S01]  /*a2f0*/  MUFU.EX2 R187, R187 ;  /* 0x000000bb00bb7308 */ /* 0x000fe20000000800 */
[----:B------:R-:W-:Y:S01]  /*a300*/  FMUL.FTZ R19, R3, R151 ;  /* 0x0000009703137220 */ /* 0x000fe20000410000 */
[--C-:B------:R-:W-:Y:S01]  /*a310*/  FFMA.FTZ R178, R21, UR4, -R168.reuse ;  /* 0x0000000415b27c23 */ /* 0x100fe200080108a8 */
[----:B------:R-:W-:Y:S01]  /*a320*/  FMUL.FTZ R21, R164, R145 ;  /* 0x00000091a4157220 */ /* 0x000fe20000410000 */
[----:B------:R-:W4:Y:S01]  /*a330*/  LDSM.16.MT88.4 R28, [R230+0xa000] ;  /* 0x00a00000e61c783b */ /* 0x000f220000004200 */
[--C-:B------:R-:W-:Y:S01]  /*a340*/  FFMA.FTZ R179, R22, UR4, -R165.reuse ;  /* 0x0000000416b37c23 */ /* 0x100fe200080108a5 */
[----:B------:R-:W-:Y:S01]  /*a350*/  FMUL.FTZ R22, R3, R146 ;  /* 0x0000009203167220 */ /* 0x000fe20000410000 */
[--C-:B------:R-:W-:Y:S03]  /*a360*/  FFMA.FTZ R175, R23, UR4, -R165.reuse ;  /* 0x0000000417af7c23 */ /* 0x100fe600080108a5 */
[----:B------:R-:W5:Y:S01]  /*a370*/  MUFU.EX2 R182, R182 ;  /* 0x000000b600b67308 */ /* 0x000f620000000800 */
[----:B------:R-:W-:Y:S01]  /*a380*/  FMUL.FTZ R23, R3, R147 ;  /* 0x0000009303177220 */ /* 0x000fe20000410000 */
[--C-:B------:R-:W-:Y:S01]  /*a390*/  FFMA.FTZ R192, R8, UR4, -R168.reuse ;  /* 0x0000000408c07c23 */ /* 0x100fe200080108a8 */
[----:B------:R-:W-:Y:S01]  /*a3a0*/  FMUL.FTZ R8, R164, R156 ;  /* 0x0000009ca4087220 */ /* 0x000fe20000410000 */
[----:B------:R-:W-:Y:S01]  /*a3b0*/  LDSM.16.MT88.4 R144, [R232+0xb000] ;  /* 0x00b00000e890783b */ /* 0x000fe20000004200 */
[--C-:B------:R-:W-:Y:S01]  /*a3c0*/  FFMA.FTZ R186, R35, UR4, -R165.reuse ;  /* 0x0000000423ba7c23 */ /* 0x100fe200080108a5 */
[----:B------:R-:W-:Y:S01]  /*a3d0*/  FMUL.FTZ R35, R3, R135 ;  /* 0x0000008703237220 */ /* 0x000fe20000410000 */
        /* <DEDUP_REMOVED lines=9> */
[----:B------:R3:W-:Y:S01]  /*a470*/  MUFU.EX2 R156, R16 ;  /* 0x00000010009c7308 */ /* 0x0007e20000000800 */
[--C-:B------:R-:W-:Y:S01]  /*a480*/  FFMA.FTZ R78, R78, UR4, -R165.reuse ;  /* 0x000000044e4e7c23 */ /* 0x100fe200080108a5 */
[--C-:B------:R-:W-:Y:S01]  /*a490*/  FFMA.FTZ R82, R82, UR4, -R165.reuse ;  /* 0x0000000452527c23 */ /* 0x100fe200080108a5 */
[--C-:B------:R-:W-:Y:S01]  /*a4a0*/  FFMA.FTZ R121, R121, UR4, -R168.reuse ;  /* 0x0000000479797c23 */ /* 0x100fe200080108a8 */
[--C-:B------:R-:W-:Y:S01]  /*a4b0*/  FFMA.FTZ R198, R4, UR4, -R168.reuse ;  /* 0x0000000404c67c23 */ /* 0x100fe200080108a8 */
[C---:B------:R-:W-:Y:S01]  /*a4c0*/  FMUL.FTZ R4, R164.reuse, R160 ;  /* 0x000000a0a4047220 */ /* 0x040fe20000410000 */
[--C-:B------:R-:W-:Y:S01]  /*a4d0*/  FFMA.FTZ R194, R5, UR4, -R168.reuse ;  /* 0x0000000405c27c23 */ /* 0x100fe200080108a8 */
[----:B------:R-:W-:Y:S03]  /*a4e0*/  FMUL.FTZ R5, R164, R161 ;  /* 0x000000a1a4057220 */ /* 0x000fe60000410000 */
[----:B------:R-:W-:Y:S01]  /*a4f0*/  MUFU.EX2 R183, R183 ;  /* 0x000000b700b77308 */ /* 0x000fe20000000800 */
[--C-:B------:R-:W-:Y:S01]  /*a500*/  FFMA.FTZ R197, R6, UR4, -R165.reuse ;  /* 0x0000000406c57c23 */ /* 0x100fe200080108a5 */
[----:B------:R-:W-:Y:S01]  /*a510*/  FMUL.FTZ R6, R3, R162 ;  /* 0x000000a203067220 */ /* 0x000fe20000410000 */
[--C-:B------:R-:W-:Y:S01]  /*a520*/  FFMA.FTZ R196, R7, UR4, -R165.reuse ;  /* 0x0000000407c47c23 */ /* 0x100fe200080108a5 */
[----:B------:R-:W-:Y:S01]  /*a530*/  FMUL.FTZ R7, R3, R163 ;  /* 0x000000a303077220 */ /* 0x000fe20000410000 */
[--C-:B------:R-:W-:Y:S01]  /*a540*/  FFMA.FTZ R191, R9, UR4, -R168.reuse ;  /* 0x0000000409bf7c23 */ /* 0x100fe200080108a8 */
[----:B------:R-:W-:Y:S01]  /*a550*/  FMUL.FTZ R9, R164, R157 ;  /* 0x0000009da4097220 */ /* 0x000fe20000410000 */
[--C-:B------:R-:W-:Y:S03]  /*a560*/  FFMA.FTZ R157, R32, UR4, -R168.reuse ;  /* 0x00000004209d7c23 */ /* 0x100fe600080108a8 */
[----:B------:R-:W-:Y:S01]  /*a570*/  MUFU.EX2 R198, R198 ;  /* 0x000000c600c67308 */ /* 0x000fe20000000800 */
[C---:B---3--:R-:W-:Y:S01]  /*a580*/  FMUL.FTZ R16, R164.reuse, R148 ;  /* 0x00000094a4107220 */ /* 0x048fe20000410000 */
[----:B------:R-:W-:Y:S01]  /*a590*/  FMUL.FTZ R32, R164, R132 ;  /* 0x00000084a4207220 */ /* 0x000fe20000410000 */
[----:B------:R-:W-:Y:S01]  /*a5a0*/  LDSM.16.MT88.4 R148, [R232+0xa800] ;  /* 0x00a80000e894783b */ /* 0x000fe20000004200 */
[----:B------:R-:W-:Y:S01]  /*a5b0*/  F2FP.F16.F32.PACK_AB R132, R184, R190 ;  /* 0x000000beb884723e */ /* 0x000fe200000000ff */
[--C-:B------:R-:W-:Y:S01]  /*a5c0*/  FFMA.FTZ R195, R10, UR4, -R165.reuse ;  /* 0x000000040ac37c23 */ /* 0x100fe200080108a5 */
[----:B------:R-:W-:Y:S01]  /*a5d0*/  FMUL.FTZ R10, R3, R158 ;  /* 0x0000009e030a7220 */ /* 0x000fe20000410000 */
[--C-:B------:R-:W-:Y:S03]  /*a5e0*/  FFMA.FTZ R158, R33, UR4, -R168.reuse ;  /* 0x00000004219e7c23 */ /* 0x100fe600080108a8 */
[----:B------:R-:W3:Y:S01]  /*a5f0*/  MUFU.EX2 R194, R194 ;  /* 0x000000c200c27308 */ /* 0x000ee20000000800 */
[----:B------:R-:W-:Y:S01]  /*a600*/  FMUL.FTZ R33, R164, R133 ;  /* 0x00000085a4217220 */ /* 0x000fe20000410000 */
[----:B-----5:R-:W-:Y:S01]  /*a610*/  F2FP.F16.F32.PACK_AB R133, R182, R187 ;  /* 0x000000bbb685723e */ /* 0x020fe200000000ff */
[--C-:B------:R-:W-:Y:S01]  /*a620*/  FFMA.FTZ R189, R11, UR4, -R165.reuse ;  /* 0x000000040bbd7c23 */ /* 0x100fe200080108a5 */
[C---:B------:R-:W-:Y:S01]  /*a630*/  FMUL.FTZ R11, R3.reuse, R159 ;  /* 0x0000009f030b7220 */ /* 0x040fe20000410000 */
[--C-:B------:R-:W-:Y:S01]  /*a640*/  FFMA.FTZ R159, R34, UR4, -R165.reuse ;  /* 0x00000004229f7c23 */ /* 0x100fe200080108a5 */
[C---:B------:R-:W-:Y:S01]  /*a650*/  FMUL.FTZ R34, R3.reuse, R134 ;  /* 0x0000008603227220 */ /* 0x040fe20000410000 */
[----:B------:R-:W-:Y:S03]  /*a660*/  FFMA.FTZ R86, R86, UR4, -R165 ;  /* 0x0000000456567c23 */ /* 0x000fe600080108a5 */
[----:B------:R-:W-:Y:S01]  /*a670*/  MUFU.EX2 R197, R197 ;  /* 0x000000c500c57308 */ /* 0x000fe20000000800 */
[--C-:B------:R-:W-:Y:S01]  /*a680*/  FFMA.FTZ R88, R88, UR4, -R168.reuse ;  /* 0x0000000458587c23 */ /* 0x100fe200080108a8 */
[--C-:B------:R-:W-:Y:S01]  /*a690*/  FFMA.FTZ R96, R96, UR4, -R168.reuse ;  /* 0x0000000460607c23 */ /* 0x100fe200080108a8 */
[----:B------:R-:W-:Y:S01]  /*a6a0*/  FFMA.FTZ R128, R128, UR4, -R168 ;  /* 0x0000000480807c23 */ /* 0x000fe200080108a8 */
[----:B------:R-:W-:Y:S06]  /*a6b0*/  ISETP.GT.AND P0, PT, R250, RZ, PT ;  /* 0x000000fffa00720c */ /* 0x000fec0003f04270 */
[----:B------:R-:W5:Y:S01]  /*a6c0*/  MUFU.EX2 R196, R196 ;  /* 0x000000c400c47308 */ /* 0x000f620000000800 */
[----:B---3--:R-:W-:Y:S01]  /*a6d0*/  F2FP.F16.F32.PACK_AB R160, R194, R198 ;  /* 0x000000c6c2a0723e */ /* 0x008fe200000000ff */
[----:B------:R-:W-:Y:S04]  /*a6e0*/  FFMA.FTZ R198, R164, R252, R198 ;  /* 0x000000fca4c67223 */ /* 0x000fe800000100c6 */
[----:B------:R-:W-:Y:S04]  /*a6f0*/  FADD.FTZ R198, R194, R198 ;  /* 0x000000c6c2c67221 */ /* 0x000fe80000010000 */
[----:B------:R-:W3:Y:S01]  /*a700*/  MUFU.EX2 R191, R191 ;  /* 0x000000bf00bf7308 */ /* 0x000ee20000000800 */
[----:B------:R-:W-:Y:S09]  /*a710*/  FADD.FTZ R198, R192, R198 ;  /* 0x000000c6c0c67221 */ /* 0x000ff20000010000 */
[----:B------:R-:W2:Y:S01]  /*a720*/  MUFU.EX2 R195, R195 ;  /* 0x000000c300c37308 */ /* 0x000ea20000000800 */
[C---:B-----5:R-:W-:Y:S01]  /*a730*/  F2FP.F16.F32.PACK_AB R161, R196.reuse, R197 ;  /* 0x000000c5c4a1723e */ /* 0x060fe200000000ff */
[----:B------:R-:W-:Y:S04]  /*a740*/  FFMA.FTZ R197, R3, R251, R197 ;  /* 0x000000fb03c57223 */ /* 0x000fe800000100c5 */
[----:B------:R-:W-:Y:S04]  /*a750*/  FADD.FTZ R197, R196, R197 ;  /* 0x000000c5c4c57221 */ /* 0x000fe80000010000 */
[----:B------:R-:W5:Y:S01]  /*a760*/  MUFU.EX2 R189, R189 ;  /* 0x000000bd00bd7308 */ /* 0x000f620000000800 */
[C---:B---3--:R-:W-:Y:S01]  /*a770*/  F2FP.F16.F32.PACK_AB R162, R191.reuse, R192 ;  /* 0x000000c0bfa2723e */ /* 0x048fe200000000ff */
[----:B------:R-:W-:Y:S04]  /*a780*/  FADD.FTZ R198, R191, R198 ;  /* 0x000000c6bfc67221 */ /* 0x000fe80000010000 */
[----:B------:R-:W-:Y:S04]  /*a790*/  FADD.FTZ R190, R190, R198 ;  /* 0x000000c6bebe7221 */ /* 0x000fe80000010000 */
[----:B------:R-:W3:Y:S01]  /*a7a0*/  MUFU.EX2 R180, R180 ;  /* 0x000000b400b47308 */ /* 0x000ee20000000800 */
[----:B--2---:R-:W-:Y:S01]  /*a7b0*/  FADD.FTZ R197, R195, R197 ;  /* 0x000000c5c3c57221 */ /* 0x004fe20000010000 */
[----:B------:R-:W-:Y:S04]  /*a7c0*/  FADD.FTZ R190, R184, R190 ;  /* 0x000000beb8be7221 */ /* 0x000fe80000010000 */
[----:B------:R-:W-:Y:S04]  /*a7d0*/  FADD.FTZ R190, R183, R190 ;  /* 0x000000beb7be7221 */ /* 0x000fe80000010000 */
[----:B------:R-:W-:Y:S01]  /*a7e0*/  MUFU.EX2 R185, R185 ;  /* 0x000000b900b97308 */ /* 0x000fe20000000800 */
[C---:B-----5:R-:W-:Y:S01]  /*a7f0*/  F2FP.F16.F32.PACK_AB R163, R189.reuse, R195 ;  /* 0x000000c3bda3723e */ /* 0x060fe200000000ff */
[----:B------:R-:W-:Y:S04]  /*a800*/  FADD.FTZ R189, R189, R197 ;  /* 0x000000c5bdbd7221 */ /* 0x000fe80000010000 */
[----:B------:R-:W-:Y:S04]  /*a810*/  FADD.FTZ R189, R187, R189 ;  /* 0x000000bdbbbd7221 */ /* 0x000fe80000010000 */
[----:B------:R-:W2:Y:S01]  /*a820*/  MUFU.EX2 R181, R181 ;  /* 0x000000b500b57308 */ /* 0x000ea20000000800 */
[C---:B---3--:R-:W-:Y:S01]  /*a830*/  F2FP.F16.F32.PACK_AB R134, R180.reuse, R183 ;  /* 0x000000b7b486723e */ /* 0x048fe200000000ff */
[C---:B------:R-:W-:Y:S05]  /*a840*/  HMMA.16816.F32 R4, R160.reuse, R12, R4 ;  /* 0x0000000ca004723c */ /* 0x040fea0000001804 */
[----:B------:R-:W-:Y:S03]  /*a850*/  FADD.FTZ R190, R180, R190 ;  /* 0x000000beb4be7221 */ /* 0x000fe60000010000 */
[----:B------:R-:W3:Y:S03]  /*a860*/  MUFU.EX2 R177, R177 ;  /* 0x000000b100b17308 */ /* 0x000ee60000000800 */
[C---:B------:R-:W-:Y:S01]  /*a870*/  FMUL.FTZ R12, R164.reuse, R152 ;  /* 0x00000098a40c7220 */ /* 0x040fe20000410000 */
[----:B------:R-:W-:Y:S01]  /*a880*/  FMUL.FTZ R13, R164, R153 ;  /* 0x00000099a40d7220 */ /* 0x000fe20000410000 */
[C---:B------:R-:W-:Y:S03]  /*a890*/  HMMA.16816.F32 R8, R160.reuse, R14, R8 ;  /* 0x0000000ea008723c */ /* 0x040fe60000001808 */
[----:B------:R-:W-:Y:S02]  /*a8a0*/  FADD.FTZ R189, R182, R189 ;  /* 0x000000bdb6bd7221 */ /* 0x000fe40000010000 */
[----:B------:R-:W-:Y:S01]  /*a8b0*/  MUFU.EX2 R178, R178 ;  /* 0x000000b200b27308 */ /* 0x000fe20000000800 */
[----:B--2---:R-:W-:Y:S01]  /*a8c0*/  F2FP.F16.F32.PACK_AB R135, R181, R185 ;  /* 0x000000b9b587723e */ /* 0x004fe200000000ff */
[C---:B------:R-:W-:Y:S01]  /*a8d0*/  FMUL.FTZ R14, R3.reuse, R154 ;  /* 0x0000009a030e7220 */ /* 0x040fe20000410000 */
[----:B------:R-:W-:Y:S02]  /*a8e0*/  FMUL.FTZ R15, R3, R155 ;  /* 0x0000009b030f7220 */ /* 0x000fe40000410000 */
[----:B------:R-:W2:Y:S01]  /*a8f0*/  LDSM.16.MT88.4 R152, [R229+0xa000] ;  /* 0x00a00000e598783b */ /* 0x000ea20000004200 */
[----:B------:R-:W-:Y:S04]  /*a900*/  FADD.FTZ R185, R185, R189 ;  /* 0x000000bdb9b97221 */ /* 0x000fe80000010000 */
[----:B------:R-:W5:Y:S01]  /*a910*/  MUFU.EX2 R179, R179 ;  /* 0x000000b300b37308 */ /* 0x000f620000000800 */
[----:B---3--:R-:W-:Y:S01]  /*a920*/  FADD.FTZ R190, R177, R190 ;  /* 0x000000beb1be7221 */ /* 0x008fe20000010000 */
[C---:B-1----:R-:W-:Y:S03]  /*a930*/  HMMA.16816.F32 R12, R160.reuse, R24, R12 ;  /* 0x00000018a00c723c */ /* 0x042fe6000000180c */
[----:B------:R-:W-:Y:S05]  /*a940*/  FADD.FTZ R185, R181, R185 ;  /* 0x000000b9b5b97221 */ /* 0x000fea0000010000 */
[----:B------:R-:W1:Y:S03]  /*a950*/  MUFU.EX2 R175, R175 ;  /* 0x000000af00af7308 */ /* 0x000e660000000800 */
[C---:B------:R-:W-:Y:S01]  /*a960*/  FMUL.FTZ R24, R164.reuse, R140 ;  /* 0x0000008ca4187220 */ /* 0x040fe20000410000 */
[C---:B------:R-:W-:Y:S01]  /*a970*/  FMUL.FTZ R25, R164.reuse, R141 ;  /* 0x0000008da4197220 */ /* 0x040fe20000410000 */
[C---:B------:R-:W-:Y:S05]  /*a980*/  HMMA.16816.F32 R16, R160.reuse, R26, R16 ;  /* 0x0000001aa010723c */ /* 0x040fea0000001810 */
[----:B------:R-:W-:Y:S01]  /*a990*/  MUFU.EX2 R176, R176 ;  /* 0x000000b000b07308 */ /* 0x000fe20000000800 */
[C---:B----4-:R-:W-:Y:S05]  /*a9a0*/  HMMA.16816.F32 R20, R160.reuse, R28, R20 ;  /* 0x0000001ca014723c */ /* 0x050fea0000001814 */
[C---:B------:R-:W-:Y:S01]  /*a9b0*/  FMUL.FTZ R26, R3.reuse, R142 ;  /* 0x0000008e031a7220 */ /* 0x040fe20000410000 */
[----:B------:R-:W-:Y:S03]  /*a9c0*/  FMUL.FTZ R27, R3, R143 ;  /* 0x0000008f031b7220 */ /* 0x000fe60000410000 */
[----:B------:R-:W-:Y:S01]  /*a9d0*/  MUFU.EX2 R171, R171 ;  /* 0x000000ab00ab7308 */ /* 0x000fe20000000800 */
[----:B------:R-:W3:Y:S01]  /*a9e0*/  LDSM.16.MT88.4 R140, [R231+0xa800] ;  /* 0x00a80000e78c783b */ /* 0x000ee20000004200 */
[C---:B------:R-:W-:Y:S01]  /*a9f0*/  FMUL.FTZ R28, R164.reuse, R136 ;  /* 0x00000088a41c7220 */ /* 0x040fe20000410000 */
[----:B------:R-:W-:Y:S01]  /*aa00*/  FMUL.FTZ R29, R164, R137 ;  /* 0x00000089a41d7220 */ /* 0x000fe20000410000 */
[C---:B------:R-:W-:Y:S06]  /*aa10*/  HMMA.16816.F32 R24, R160.reuse, R30, R24 ;  /* 0x0000001ea018723c */ /* 0x040fec0000001818 */
[----:B------:R-:W-:Y:S01]  /*aa20*/  MUFU.EX2 R172, R172 ;  /* 0x000000ac00ac7308 */ /* 0x000fe20000000800 */
[----:B-----5:R-:W-:Y:S01]  /*aa30*/  FADD.FTZ R185, R179, R185 ;  /* 0x000000b9b3b97221 */ /* 0x020fe20000010000 */
[----:B------:R-:W-:Y:S03]  /*aa40*/  MOV R164, R2 ;  /* 0x0000000200a47202 */ /* 0x000fe60000000f00 */
[C---:B------:R-:W-:Y:S01]  /*aa50*/  FMUL.FTZ R30, R3.reuse, R138 ;  /* 0x0000008a031e7220 */ /* 0x040fe20000410000 */
[----:B------:R-:W-:Y:S04]  /*aa60*/  FMUL.FTZ R31, R3, R139 ;  /* 0x0000008b031f7220 */ /* 0x000fe80000410000 */
[----:B------:R-:W-:Y:S01]  /*aa70*/  MUFU.EX2 R174, R174 ;  /* 0x000000ae00ae7308 */ /* 0x000fe20000000800 */
[----:B------:R-:W4:Y:S01]  /*aa80*/  LDSM.16.MT88.4 R136, [R230+0xa800] ;  /* 0x00a80000e688783b */ /* 0x000f220000004200 */
[--C-:B------:R-:W-:Y:S01]  /*aa90*/  FFMA.FTZ R3, R101, UR4, -R168.reuse ;  /* 0x0000000465037c23 */ /* 0x100fe200080108a8 */
[--C-:B------:R-:W-:Y:S01]  /*aaa0*/  FFMA.FTZ R101, R103, UR4, -R165.reuse ;  /* 0x0000000467657c23 */ /* 0x100fe200080108a5 */
[--C-:B------:R-:W-:Y:S01]  /*aab0*/  FFMA.FTZ R103, R105, UR4, -R168.reuse ;  /* 0x0000000469677c23 */ /* 0x100fe200080108a8 */
[C---:B--2---:R-:W-:Y:S05]  /*aac0*/  HMMA.16816.F32 R28, R160.reuse, R152, R28 ;  /* 0x00000098a01c723c */ /* 0x044fea000000181c */
[----:B------:R2:W-:Y:S01]  /*aad0*/  MUFU.EX2 R152, R38 ;  /* 0x0000002600987308 */ /* 0x0005e20000000800 */
[--C-:B------:R-:W-:Y:S01]  /*aae0*/  FFMA.FTZ R105, R107, UR4, -R165.reuse ;  /* 0x000000046b697c23 */ /* 0x100fe200080108a5 */
[--C-:B------:R-:W-:Y:S01]  /*aaf0*/  FFMA.FTZ R107, R109, UR4, -R168.reuse ;  /* 0x000000046d6b7c23 */ /* 0x100fe200080108a8 */
[----:B------:R-:W-:Y:S07]  /*ab00*/  HMMA.16816.F32 R32, R160, R154, R32 ;  /* 0x0000009aa020723c */ /* 0x000fee0000001820 */
[----:B------:R-:W-:Y:S01]  /*ab10*/  MUFU.EX2 R170, R170 ;  /* 0x000000aa00aa7308 */ /* 0x000fe20000000800 */
[--C-:B------:R-:W-:Y:S01]  /*ab20*/  FFMA.FTZ R153, R39, UR4, -R165.reuse ;  /* 0x0000000427997c23 */ /* 0x100fe200080108a5 */
[C---:B------:R-:W-:Y:S05]  /*ab30*/  HMMA.16816.F32 R4, R132.reuse, R148, R4 ;  /* 0x000000948404723c */ /* 0x040fea0000001804 */
[--C-:B------:R-:W-:Y:S03]  /*ab40*/  FFMA.FTZ R161, R54, UR4, -R165.reuse ;  /* 0x0000000436a17c23 */ /* 0x100fe600080108a5 */
[----:B------:R-:W-:Y:S01]  /*ab50*/  MUFU.EX2 R169, R169 ;  /* 0x000000a900a97308 */ /* 0x000fe20000000800 */
[----:B--2---:R-:W2:Y:S01]  /*ab60*/  LDSM.16.MT88.4 R36, [R229+0xa800] ;  /* 0x00a80000e524783b */ /* 0x004ea20000004200 */
[C---:B------:R-:W-:Y:S03]  /*ab70*/  HMMA.16816.F32 R8, R132.reuse, R150, R8 ;  /* 0x000000968408723c */ /* 0x040fe60000001808 */
[--C-:B------:R-:W-:Y:S01]  /*ab80*/  FFMA.FTZ R148, R40, UR4, -R168.reuse ;  /* 0x0000000428947c23 */ /* 0x100fe200080108a8 */
[----:B------:R-:W-:Y:S01]  /*ab90*/  F2FP.F16.F32.PACK_AB R40, R178, R177 ;  /* 0x000000b1b228723e */ /* 0x000fe200000000ff */
[--C-:B------:R-:W-:Y:S03]  /*aba0*/  FFMA.FTZ R160, R46, UR4, -R165.reuse ;  /* 0x000000042ea07c23 */ /* 0x100fe600080108a5 */
[----:B------:R-:W5:Y:S01]  /*abb0*/  MUFU.EX2 R173, R173 ;  /* 0x000000ad00ad7308 */ /* 0x000f620000000800 */
[C---:B---3--:R-:W-:Y:S03]  /*abc0*/  HMMA.16816.F32 R12, R132.reuse, R140, R12 ;  /* 0x0000008c840c723c */ /* 0x048fe6000000180c */
[--C-:B------:R-:W-:Y:S01]  /*abd0*/  FFMA.FTZ R150, R45, UR4, -R168.reuse ;  /* 0x000000042d967c23 */ /* 0x100fe200080108a8 */
[--C-:B------:R-:W-:Y:S02]  /*abe0*/  FFMA.FTZ R149, R41, UR4, -R168.reuse ;  /* 0x0000000429957c23 */ /* 0x100fe400080108a8 */
[C---:B------:R-:W-:Y:S03]  /*abf0*/  HMMA.16816.F32 R16, R132.reuse, R142, R16 ;  /* 0x0000008e8410723c */ /* 0x040fe60000001810 */
[----:B------:R-:W-:Y:S01]  /*ac00*/  MUFU.EX2 R157, R157 ;  /* 0x0000009d009d7308 */ /* 0x000fe20000000800 */
[----:B------:R-:W3:Y:S01]  /*ac10*/  LDSM.16.MT88.4 R140, [R231+0xb000] ;  /* 0x00b00000e78c783b */ /* 0x000ee20000004200 */
[----:B-1----:R-:W-:Y:S01]  /*ac20*/  F2FP.F16.F32.PACK_AB R41, R175, R179 ;  /* 0x000000b3af29723e */ /* 0x002fe200000000ff */
[C---:B----4-:R-:W-:Y:S07]  /*ac30*/  HMMA.16816.F32 R20, R132.reuse, R136, R20 ;  /* 0x000000888414723c */ /* 0x050fee0000001814 */
[----:B------:R-:W1:Y:S01]  /*ac40*/  MUFU.EX2 R158, R158 ;  /* 0x0000009e009e7308 */ /* 0x000e620000000800 */
[----:B-----5:R-:W-:Y:S01]  /*ac50*/  F2FP.F16.F32.PACK_AB R45, R156, R173 ;  /* 0x000000ad9c2d723e */ /* 0x020fe200000000ff */
[C---:B------:R-:W-:Y:S01]  /*ac60*/  HMMA.16816.F32 R24, R132.reuse, R138, R24 ;  /* 0x0000008a8418723c */ /* 0x040fe20000001818 */
[----:B------:R-:W4:Y:S07]  /*ac70*/  LDSM.16.MT88.4 R136, [R230+0xb000] ;  /* 0x00b00000e688783b */ /* 0x000f2e0000004200 */
[----:B------:R-:W-:Y:S03]  /*ac80*/  MUFU.EX2 R159, R159 ;  /* 0x0000009f009f7308 */ /* 0x000fe60000000800 */
[--C-:B------:R-:W-:Y:S01]  /*ac90*/  FFMA.FTZ R151, R42, UR4, -R165.reuse ;  /* 0x000000042a977c23 */ /* 0x100fe200080108a5 */
[----:B------:R-:W-:Y:S01]  /*aca0*/  F2FP.F16.F32.PACK_AB R42, R171, R176 ;  /* 0x000000b0ab2a723e */ /* 0x000fe200000000ff */
[--C-:B------:R-:W-:Y:S01]  /*acb0*/  FFMA.FTZ R155, R43, UR4, -R165.reuse ;  /* 0x000000042b9b7c23 */ /* 0x100fe200080108a5 */
[----:B------:R-:W-:Y:S01]  /*acc0*/  F2FP.F16.F32.PACK_AB R43, R174, R172 ;  /* 0x000000acae2b723e */ /* 0x000fe200000000ff */
[--C-:B------:R-:W-:Y:S03]  /*acd0*/  FFMA.FTZ R154, R44, UR4, -R168.reuse ;  /* 0x000000042c9a7c23 */ /* 0x100fe600080108a8 */
[----:B------:R-:W5:Y:S01]  /*ace0*/  MUFU.EX2 R186, R186 ;  /* 0x000000ba00ba7308 */ /* 0x000f620000000800 */
[C---:B--2---:R-:W-:Y:S03]  /*acf0*/  HMMA.16816.F32 R28, R132.reuse, R36, R28 ;  /* 0x00000024841c723c */ /* 0x044fe6000000181c */
[----:B-1----:R-:W-:Y:S01]  /*ad00*/  F2FP.F16.F32.PACK_AB R46, R158, R157 ;  /* 0x0000009d9e2e723e */ /* 0x002fe200000000ff */
[--C-:B------:R-:W-:Y:S01]  /*ad10*/  FFMA.FTZ R109, R111, UR4, -R165.reuse ;  /* 0x000000046f6d7c23 */ /* 0x100fe200080108a5 */
[----:B------:R-:W-:Y:S01]  /*ad20*/  F2FP.F16.F32.PACK_AB R44, R169, R170 ;  /* 0x000000aaa92c723e */ /* 0x000fe200000000ff */
[----:B------:R-:W-:Y:S03]  /*ad30*/  HMMA.16816.F32 R32, R132, R38, R32 ;  /* 0x000000268420723c */ /* 0x000fe60000001820 */
[----:B------:R-:W-:Y:S01]  /*ad40*/  MUFU.EX2 R188, R188 ;  /* 0x000000bc00bc7308 */ /* 0x000fe20000000800 */
[----:B------:R-:W1:Y:S01]  /*ad50*/  LDSM.16.MT88.4 R36, [R229+0xb000] ;  /* 0x00b00000e524783b */ /* 0x000e620000004200 */
[--C-:B------:R-:W-:Y:S01]  /*ad60*/  FFMA.FTZ R111, R113, UR4, -R168.reuse ;  /* 0x00000004716f7c23 */ /* 0x100fe200080108a8 */
[C---:B------:R-:W-:Y:S07]  /*ad70*/  HMMA.16816.F32 R4, R40.reuse, R144, R4 ;  /* 0x000000902804723c */ /* 0x040fee0000001804 */
[----:B------:R-:W-:Y:S01]  /*ad80*/  MUFU.EX2 R193, R193 ;  /* 0x000000c100c17308 */ /* 0x000fe20000000800 */
[----:B------:R-:W2:Y:S03]  /*ad90*/  LDSM.16.MT88.4 R132, [R232+0xb800] ;  /* 0x00b80000e884783b */ /* 0x000ea60000004200 */
[--C-:B------:R-:W-:Y:S01]  /*ada0*/  FFMA.FTZ R113, R115, UR4, -R165.reuse ;  /* 0x0000000473717c23 */ /* 0x100fe200080108a5 */
[C---:B------:R-:W-:Y:S05]  /*adb0*/  HMMA.16816.F32 R8, R40.reuse, R146, R8 ;  /* 0x000000922808723c */ /* 0x040fea0000001808 */
[----:B------:R-:W-:Y:S01]  /*adc0*/  MUFU.EX2 R153, R153 ;  /* 0x0000009900997308 */ /* 0x000fe20000000800 */
[C---:B---3--:R-:W-:Y:S05]  /*add0*/  HMMA.16816.F32 R12, R40.reuse, R140, R12 ;  /* 0x0000008c280c723c */ /* 0x048fea000000180c */
[--C-:B------:R-:W-:Y:S01]  /*ade0*/  FFMA.FTZ R146, R48, UR4, -R168.reuse ;  /* 0x0000000430927c23 */ /* 0x100fe200080108a8 */
[C---:B------:R-:W-:Y:S03]  /*adf0*/  HMMA.16816.F32 R16, R40.reuse, R142, R16 ;  /* 0x0000008e2810723c */ /* 0x040fe60000001810 */
[----:B------:R-:W-:Y:S01]  /*ae00*/  MUFU.EX2 R148, R148 ;  /* 0x0000009400947308 */ /* 0x000fe20000000800 */
[----:B------:R-:W3:Y:S01]  /*ae10*/  LDSM.16.MT88.4 R140, [R231+0xb800] ;  /* 0x00b80000e78c783b */ /* 0x000ee20000004200 */
[--C-:B------:R-:W-:Y:S01]  /*ae20*/  FFMA.FTZ R145, R49, UR4, -R168.reuse ;  /* 0x0000000431917c23 */ /* 0x100fe200080108a8 */
[--C-:B------:R-:W-:Y:S01]  /*ae30*/  FFMA.FTZ R147, R50, UR4, -R165.reuse ;  /* 0x0000000432937c23 */ /* 0x100fe200080108a5 */
[C---:B----4-:R-:W-:Y:S06]  /*ae40*/  HMMA.16816.F32 R20, R40.reuse, R136, R20 ;  /* 0x000000882814723c */ /* 0x050fec0000001814 */
[----:B------:R-:W4:Y:S01]  /*ae50*/  MUFU.EX2 R149, R149 ;  /* 0x0000009500957308 */ /* 0x000f220000000800 */
[--C-:B------:R-:W-:Y:S01]  /*ae60*/  FFMA.FTZ R144, R47, UR4, -R165.reuse ;  /* 0x000000042f907c23 */ /* 0x100fe200080108a5 */
[----:B-----5:R-:W-:Y:S01]  /*ae70*/  F2FP.F16.F32.PACK_AB R47, R186, R159 ;  /* 0x0000009fba2f723e */ /* 0x020fe200000000ff */
[C---:B------:R-:W-:Y:S07]  /*ae80*/  HMMA.16816.F32 R24, R40.reuse, R138, R24 ;  /* 0x0000008a2818723c */ /* 0x040fee0000001818 */
[----:B------:R-:W-:Y:S01]  /*ae90*/  MUFU.EX2 R151, R151 ;  /* 0x0000009700977308 */ /* 0x000fe20000000800 */
[--C-:B------:R-:W-:Y:S01]  /*aea0*/  FFMA.FTZ R136, R51, UR4, -R165.reuse ;  /* 0x0000000433887c23 */ /* 0x100fe200080108a5 */
[C---:B-1----:R-:W-:Y:S01]  /*aeb0*/  HMMA.16816.F32 R28, R40.reuse, R36, R28 ;  /* 0x00000024281c723c */ /* 0x042fe2000000181c */
[----:B------:R-:W1:Y:S02]  /*aec0*/  LDSM.16.MT88.4 R48, [R230+0xb800] ;  /* 0x00b80000e630783b */ /* 0x000e640000004200 */
[--C-:B------:R-:W-:Y:S05]  /*aed0*/  FFMA.FTZ R137, R52, UR4, -R168.reuse ;  /* 0x0000000434897c23 */ /* 0x100fea00080108a8 */
[----:B------:R-:W5:Y:S01]  /*aee0*/  MUFU.EX2 R155, R155 ;  /* 0x0000009b009b7308 */ /* 0x000f620000000800 */
[----:B------:R-:W-:Y:S01]  /*aef0*/  HMMA.16816.F32 R32, R40, R38, R32 ;  /* 0x000000262820723c */ /* 0x000fe20000001820 */
[----:B------:R-:W5:Y:S02]  /*af00*/  LDSM.16.MT88.4 R36, [R229+0xb800] ;  /* 0x00b80000e524783b */ /* 0x000f640000004200 */
[--C-:B------:R-:W-:Y:S01]  /*af10*/  FFMA.FTZ R138, R53, UR4, -R168.reuse ;  /* 0x00000004358a7c23 */ /* 0x100fe200080108a8 */
[--C-:B------:R-:W-:Y:S02]  /*af20*/  FFMA.FTZ R139, R55, UR4, -R165.reuse ;  /* 0x00000004378b7c23 */ /* 0x100fe400080108a5 */
[C---:B--2---:R-:W-:Y:S03]  /*af30*/  HMMA.16816.F32 R4, R44.reuse, R132, R4 ;  /* 0x000000842c04723c */ /* 0x044fe60000001804 */
[----:B------:R-:W-:Y:S01]  /*af40*/  MUFU.EX2 R154, R154 ;  /* 0x0000009a009a7308 */ /* 0x000fe20000000800 */
[----:B------:R-:W2:Y:S01]  /*af50*/  LDSM.16.MT88.4 R52, [R232+0xc000] ;  /* 0x00c00000e834783b */ /* 0x000ea20000004200 */
[----:B----4-:R-:W-:Y:S01]  /*af60*/  F2FP.F16.F32.PACK_AB R42, R149, R148 ;  /* 0x00000094952a723e */ /* 0x010fe200000000ff */
[C---:B------:R-:W-:Y:S07]  /*af70*/  HMMA.16816.F32 R8, R44.reuse, R134, R8 ;  /* 0x000000862c08723c */ /* 0x040fee0000001808 */
[----:B------:R-:W4:Y:S01]  /*af80*/  MUFU.EX2 R150, R150 ;  /* 0x0000009600967308 */ /* 0x000f220000000800 */
[----:B------:R-:W-:Y:S01]  /*af90*/  F2FP.F16.F32.PACK_AB R40, R193, R188 ;  /* 0x000000bcc128723e */ /* 0x000fe200000000ff */
[----:B------:R-:W4:Y:S01]  /*afa0*/  LDSM.16.MT88.4 R132, [R231+0xc000] ;  /* 0x00c00000e784783b */ /* 0x000f220000004200 */
[C---:B---3--:R-:W-:Y:S07]  /*afb0*/  HMMA.16816.F32 R12, R44.reuse, R140, R12 ;  /* 0x0000008c2c0c723c */ /* 0x048fee000000180c */
[----:B------:R-:W-:Y:S01]  /*afc0*/  MUFU.EX2 R160, R160 ;  /* 0x000000a000a07308 */ /* 0x000fe20000000800 */
[----:B------:R-:W-:Y:S01]  /*afd0*/  F2FP.F16.F32.PACK_AB R41, R153, R152 ;  /* 0x000000989929723e */ /* 0x000fe200000000ff */
[C---:B------:R-:W-:Y:S03]  /*afe0*/  HMMA.16816.F32 R16, R44.reuse, R142, R16 ;  /* 0x0000008e2c10723c */ /* 0x040fe60000001810 */
[--C-:B------:R-:W-:Y:S05]  /*aff0*/  FFMA.FTZ R141, R56, UR4, -R168.reuse ;  /* 0x00000004388d7c23 */ /* 0x100fea00080108a8 */
[----:B------:R-:W3:Y:S03]  /*b000*/  MUFU.EX2 R144, R144 ;  /* 0x0000009000907308 */ /* 0x000ee60000000800 */
[--C-:B------:R-:W-:Y:S01]  /*b010*/  FFMA.FTZ R140, R57, UR4, -R168.reuse ;  /* 0x00000004398c7c23 */ /* 0x100fe200080108a8 */
[--C-:B------:R-:W-:Y:S01]  /*b020*/  FFMA.FTZ R142, R58, UR4, -R165.reuse ;  /* 0x000000043a8e7c23 */ /* 0x100fe200080108a5 */
[C---:B-1----:R-:W-:Y:S03]  /*b030*/  HMMA.16816.F32 R20, R44.reuse, R48, R20 ;  /* 0x000000302c14723c */ /* 0x042fe60000001814 */
[--C-:B------:R-:W-:Y:S01]  /*b040*/  FFMA.FTZ R143, R59, UR4, -R165.reuse ;  /* 0x000000043b8f7c23 */ /* 0x100fe200080108a5 */
[----:B-----5:R-:W-:Y:S01]  /*b050*/  F2FP.F16.F32.PACK_AB R43, R155, R151 ;  /* 0x000000979b2b723e */ /* 0x020fe200000000ff */
[----:B------:R-:W-:Y:S01]  /*b060*/  MUFU.EX2 R146, R146 ;  /* 0x0000009200927308 */ /* 0x000fe20000000800 */
[----:B------:R-:W-:Y:S01]  /*b070*/  LDSM.16.MT88.4 R56, [R231+0xc800] ;  /* 0x00c80000e738783b */ /* 0x000fe20000004200 */
[C---:B------:R-:W-:Y:S04]  /*b080*/  HMMA.16816.F32 R24, R44.reuse, R50, R24 ;  /* 0x000000322c18723c */ /* 0x040fe80000001818 */
[----:B------:R-:W-:Y:S01]  /*b090*/  FFMA.FTZ R115, R117, UR4, -R168 ;  /* 0x0000000475737c23 */ /* 0x000fe200080108a8 */
[----:B------:R-:W-:Y:S03]  /*b0a0*/  FFMA.FTZ R117, R119, UR4, -R165 ;  /* 0x0000000477757c23 */ /* 0x000fe600080108a5 */
[----:B------:R-:W1:Y:S01]  /*b0b0*/  MUFU.EX2 R145, R145 ;  /* 0x0000009100917308 */ /* 0x000e620000000800 */
[----:B------:R-:W5:Y:S01]  /*b0c0*/  LDSM.16.MT88.4 R48, [R230+0xc000] ;  /* 0x00c00000e630783b */ /* 0x000f620000004200 */
[C---:B------:R-:W-:Y:S03]  /*b0d0*/  HMMA.16816.F32 R28, R44.reuse, R36, R28 ;  /* 0x000000242c1c723c */ /* 0x040fe6000000181c */
[----:B------:R-:W-:Y:S01]  /*b0e0*/  FADD.FTZ R175, R175, R185 ;  /* 0x000000b9afaf7221 */ /* 0x000fe20000010000 */
[----:B------:R-:W-:Y:S04]  /*b0f0*/  FADD.FTZ R178, R178, R190 ;  /* 0x000000beb2b27221 */ /* 0x000fe80000010000 */
[----:B------:R-:W-:Y:S01]  /*b100*/  MUFU.EX2 R147, R147 ;  /* 0x0000009300937308 */ /* 0x000fe20000000800 */
[----:B------:R-:W-:Y:S01]  /*b110*/  HMMA.16816.F32 R32, R44, R38, R32 ;  /* 0x000000262c20723c */ /* 0x000fe20000001820 */
[----:B------:R-:W5:Y:S02]  /*b120*/  LDSM.16.MT88.4 R36, [R229+0xc000] ;  /* 0x00c00000e524783b */ /* 0x000f640000004200 */
[----:B------:R-:W-:Y:S01]  /*b130*/  FADD.FTZ R175, R172, R175 ;  /* 0x000000afacaf7221 */ /* 0x000fe20000010000 */
[----:B------:R-:W-:Y:S02]  /*b140*/  FADD.FTZ R178, R176, R178 ;  /* 0x000000b2b0b27221 */ /* 0x000fe40000010000 */
[C---:B--2---:R-:W-:Y:S03]  /*b150*/  HMMA.16816.F32 R4, R40.reuse, R52, R4 ;  /* 0x000000342804723c */ /* 0x044fe60000001804 */
[----:B------:R-:W2:Y:S02]  /*b160*/  MUFU.EX2 R136, R136 ;  /* 0x0000008800887308 */ /* 0x000ea40000000800 */
[----:B----4-:R-:W-:Y:S01]  /*b170*/  F2FP.F16.F32.PACK_AB R44, R150, R154 ;  /* 0x0000009a962c723e */ /* 0x010fe200000000ff */
[C---:B------:R-:W-:Y:S01]  /*b180*/  HMMA.16816.F32 R8, R40.reuse, R54, R8 ;  /* 0x000000362808723c */ /* 0x040fe20000001808 */
[----:B------:R-:W4:Y:S06]  /*b190*/  LDSM.16.MT88.4 R52, [R232+0xc800] ;  /* 0x00c80000e834783b */ /* 0x000f2c0000004200 */
[----:B------:R-:W-:Y:S01]  /*b1a0*/  MUFU.EX2 R137, R137 ;  /* 0x0000008900897308 */ /* 0x000fe20000000800 */
[----:B---3--:R-:W-:Y:S01]  /*b1b0*/  F2FP.F16.F32.PACK_AB R45, R144, R160 ;  /* 0x000000a0902d723e */ /* 0x008fe200000000ff */
[C---:B------:R-:W-:Y:S08]  /*b1c0*/  HMMA.16816.F32 R12, R40.reuse, R132, R12 ;  /* 0x00000084280c723c */ /* 0x040ff0000000180c */
[----:B------:R-:W3:Y:S01]  /*b1d0*/  MUFU.EX2 R138, R138 ;  /* 0x0000008a008a7308 */ /* 0x000ee20000000800 */
[C---:B------:R-:W-:Y:S03]  /*b1e0*/  HMMA.16816.F32 R16, R40.reuse, R134, R16 ;  /* 0x000000862810723c */ /* 0x040fe60000001810 */
[----:B-1----:R-:W-:Y:S01]  /*b1f0*/  F2FP.F16.F32.PACK_AB R46, R145, R146 ;  /* 0x00000092912e723e */ /* 0x002fe200000000ff */
[----:B------:R-:W-:Y:S05]  /*b200*/  FFMA.FTZ R132, R67, UR4, -R165 ;  /* 0x0000000443847c23 */ /* 0x000fea00080108a5 */
[----:B------:R-:W-:Y:S01]  /*b210*/  MUFU.EX2 R161, R161 ;  /* 0x000000a100a17308 */ /* 0x000fe20000000800 */
[C---:B-----5:R-:W-:Y:S03]  /*b220*/  HMMA.16816.F32 R20, R40.reuse, R48, R20 ;  /* 0x000000302814723c */ /* 0x060fe60000001814 */
[----:B--2---:R-:W-:Y:S01]  /*b230*/  F2FP.F16.F32.PACK_AB R47, R136, R147 ;  /* 0x00000093882f723e */ /* 0x004fe200000000ff */
[----:B------:R-:W-:Y:S01]  /*b240*/  FADD.FTZ R174, R174, R175 ;  /* 0x000000afaeae7221 */ /* 0x000fe20000010000 */
[----:B------:R-:W-:Y:S01]  /*b250*/  FFMA.FTZ R67, R68, UR4, -R168 ;  /* 0x0000000444437c23 */ /* 0x000fe200080108a8 */
[C---:B------:R-:W-:Y:S03]  /*b260*/  HMMA.16816.F32 R24, R40.reuse, R50, R24 ;  /* 0x000000322818723c */ /* 0x040fe60000001818 */
[----:B------:R-:W1:Y:S01]  /*b270*/  MUFU.EX2 R139, R139 ;  /* 0x0000008b008b7308 */ /* 0x000e620000000800 */
[----:B------:R-:W2:Y:S01]  /*b280*/  LDSM.16.MT88.4 R48, [R230+0xc800] ;  /* 0x00c80000e630783b */ /* 0x000ea20000004200 */
[----:B------:R-:W-:Y:S01]  /*b290*/  FADD.FTZ R173, R173, R174 ;  /* 0x000000aeadad7221 */ /* 0x000fe20000010000 */
[C---:B------:R-:W-:Y:S07]  /*b2a0*/  HMMA.16816.F32 R28, R40.reuse, R36, R28 ;  /* 0x00000024281c723c */ /* 0x040fee000000181c */
[----:B------:R-:W-:Y:S01]  /*b2b0*/  MUFU.EX2 R141, R141 ;  /* 0x0000008d008d7308 */ /* 0x000fe20000000800 */
[----:B------:R-:W-:Y:S01]  /*b2c0*/  FADD.FTZ R173, R156, R173 ;  /* 0x000000ad9cad7221 */ /* 0x000fe20000010000 */
[----:B------:R-:W-:Y:S01]  /*b2d0*/  HMMA.16816.F32 R32, R40, R38, R32 ;  /* 0x000000262820723c */ /* 0x000fe20000001820 */
[----:B------:R-:W5:Y:S07]  /*b2e0*/  LDSM.16.MT88.4 R36, [R229+0xc800] ;  /* 0x00c80000e524783b */ /* 0x000f6e0000004200 */
[----:B------:R-:W2:Y:S01]  /*b2f0*/  MUFU.EX2 R140, R140 ;  /* 0x0000008c008c7308 */ /* 0x000ea20000000800 */
[C---:B----4-:R-:W-:Y:S05]  /*b300*/  HMMA.16816.F32 R4, R44.reuse, R52, R4 ;  /* 0x000000342c04723c */ /* 0x050fea0000001804 */
[----:B---3--:R-:W-:Y:S01]  /*b310*/  F2FP.F16.F32.PACK_AB R40, R138, R137 ;  /* 0x000000898a28723e */ /* 0x008fe200000000ff */
[C---:B------:R-:W-:Y:S03]  /*b320*/  HMMA.16816.F32 R8, R44.reuse, R54, R8 ;  /* 0x000000362c08723c */ /* 0x040fe60000001808 */
[----:B------:R-:W-:Y:S01]  /*b330*/  MUFU.EX2 R142, R142 ;  /* 0x0000008e008e7308 */ /* 0x000fe20000000800 */
[----:B------:R-:W3:Y:S01]  /*b340*/  LDSM.16.MT88.4 R52, [R232+0xd000] ;  /* 0x00d00000e834783b */ /* 0x000ee20000004200 */
[----:B-1----:R-:W-:Y:S01]  /*b350*/  F2FP.F16.F32.PACK_AB R41, R139, R161 ;  /* 0x000000a18b29723e */ /* 0x002fe200000000ff */
[C---:B------:R-:W-:Y:S07]  /*b360*/  HMMA.16816.F32 R12, R44.reuse, R56, R12 ;  /* 0x000000382c0c723c */ /* 0x040fee000000180c */
[----:B------:R-:W1:Y:S01]  /*b370*/  MUFU.EX2 R143, R143 ;  /* 0x0000008f008f7308 */ /* 0x000e620000000800 */
[----:B--2---:R-:W-:Y:S01]  /*b380*/  F2FP.F16.F32.PACK_AB R42, R140, R141 ;  /* 0x0000008d8c2a723e */ /* 0x004fe200000000ff */
[C---:B------:R-:W-:Y:S01]  /*b390*/  HMMA.16816.F32 R16, R44.reuse, R58, R16 ;  /* 0x0000003a2c10723c */ /* 0x040fe20000001810 */
[----:B------:R-:W2:Y:S07]  /*b3a0*/  LDSM.16.MT88.4 R56, [R231+0xd000] ;  /* 0x00d00000e738783b */ /* 0x000eae0000004200 */
[----:B------:R-:W-:Y:S01]  /*b3b0*/  MUFU.EX2 R60, R60 ;  /* 0x0000003c003c7308 */ /* 0x000fe20000000800 */
[C---:B------:R-:W-:Y:S03]  /*b3c0*/  HMMA.16816.F32 R20, R44.reuse, R48, R20 ;  /* 0x000000302c14723c */ /* 0x040fe60000001814 */
[----:B------:R-:W-:Y:S03]  /*b3d0*/  FADD.FTZ R173, R159, R173 ;  /* 0x000000ad9fad7221 */ /* 0x000fe60000010000 */
[C---:B------:R-:W-:Y:S03]  /*b3e0*/  HMMA.16816.F32 R24, R44.reuse, R50, R24 ;  /* 0x000000322c18723c */ /* 0x040fe60000001818 */
[----:B------:R-:W4:Y:S01]  /*b3f0*/  MUFU.EX2 R61, R61 ;  /* 0x0000003d003d7308 */ /* 0x000f220000000800 */
[----:B------:R-:W2:Y:S01]  /*b400*/  LDSM.16.MT88.4 R48, [R230+0xd000] ;  /* 0x00d00000e630783b */ /* 0x000ea20000004200 */
[----:B-1----:R-:W-:Y:S01]  /*b410*/  F2FP.F16.F32.PACK_AB R43, R143, R142 ;  /* 0x0000008e8f2b723e */ /* 0x002fe200000000ff */
[C---:B-----5:R-:W-:Y:S07]  /*b420*/  HMMA.16816.F32 R28, R44.reuse, R36, R28 ;  /* 0x000000242c1c723c */ /* 0x060fee000000181c */
[----:B------:R-:W-:Y:S01]  /*b430*/  MUFU.EX2 R62, R62 ;  /* 0x0000003e003e7308 */ /* 0x000fe20000000800 */
[--C-:B------:R-:W-:Y:S01]  /*b440*/  FFMA.FTZ R68, R69, UR4, -R168.reuse ;  /* 0x0000000445447c23 */ /* 0x100fe200080108a8 */
[----:B------:R-:W-:Y:S01]  /*b450*/  HMMA.16816.F32 R32, R44, R38, R32 ;  /* 0x000000262c20723c */ /* 0x000fe20000001820 */
[----:B------:R-:W1:Y:S07]  /*b460*/  LDSM.16.MT88.4 R36, [R229+0xd000] ;  /* 0x00d00000e524783b */ /* 0x000e6e0000004200 */
[----:B------:R-:W5:Y:S01]  /*b470*/  MUFU.EX2 R63, R63 ;  /* 0x0000003f003f7308 */ /* 0x000f620000000800 */
[C---:B---3--:R-:W-:Y:S05]  /*b480*/  HMMA.16816.F32 R4, R40.reuse, R52, R4 ;  /* 0x000000342804723c */ /* 0x048fea0000001804 */
[----:B----4-:R-:W-:Y:S01]  /*b490*/  F2FP.F16.F32.PACK_AB R44, R61, R60 ;  /* 0x0000003c3d2c723e */ /* 0x010fe200000000ff */
[C---:B------:R-:W-:Y:S03]  /*b4a0*/  HMMA.16816.F32 R8, R40.reuse, R54, R8 ;  /* 0x000000362808723c */ /* 0x040fe60000001808 */
[----:B------:R-:W-:Y:S01]  /*b4b0*/  MUFU.EX2 R64, R64 ;  /* 0x0000004000407308 */ /* 0x000fe20000000800 */
[----:B------:R-:W3:Y:S01]  /*b4c0*/  LDSM.16.MT88.4 R52, [R232+0xd800] ;  /* 0x00d80000e834783b */ /* 0x000ee20000004200 */
[--C-:B------:R-:W-:Y:S01]  /*b4d0*/  FFMA.FTZ R69, R70, UR4, -R165.reuse ;  /* 0x0000000446457c23 */ /* 0x100fe200080108a5 */
        /* <DEDUP_REMOVED lines=8> */
[C---:B------:R-:W-:Y:S03]  /*b560*/  HMMA.16816.F32 R24, R40.reuse, R50, R24 ;  /* 0x000000322818723c */ /* 0x040fe60000001818 */
[----:B------:R-:W5:Y:S01]  /*b570*/  MUFU.EX2 R132, R132 ;  /* 0x0000008400847308 */ /* 0x000f620000000800 */
[----:B------:R-:W4:Y:S01]  /*b580*/  LDSM.16.MT88.4 R48, [R230+0xd800] ;  /* 0x00d80000e630783b */ /* 0x000f220000004200 */
[----:B--2---:R-:W-:Y:S01]  /*b590*/  F2FP.F16.F32.PACK_AB R46, R65, R64 ;  /* 0x00000040412e723e */ /* 0x004fe200000000ff */
[C---:B-1----:R-:W-:Y:S07]  /*b5a0*/  HMMA.16816.F32 R28, R40.reuse, R36, R28 ;  /* 0x00000024281c723c */ /* 0x042fee000000181c */
[----:B------:R-:W-:Y:S01]  /*b5b0*/  MUFU.EX2 R67, R67 ;  /* 0x0000004300437308 */ /* 0x000fe20000000800 */
[--C-:B------:R-:W-:Y:S01]  /*b5c0*/  FFMA.FTZ R71, R72, UR4, -R168.reuse ;  /* 0x0000000448477c23 */ /* 0x100fe200080108a8 */
[----:B------:R-:W-:Y:S01]  /*b5d0*/  HMMA.16816.F32 R32, R40, R38, R32 ;  /* 0x000000262820723c */ /* 0x000fe20000001820 */
[----:B------:R-:W1:Y:S07]  /*b5e0*/  LDSM.16.MT88.4 R36, [R229+0xd800] ;  /* 0x00d80000e524783b */ /* 0x000e6e0000004200 */
[----:B------:R-:W2:Y:S03]  /*b5f0*/  MUFU.EX2 R68, R68 ;  /* 0x0000004400447308 */ /* 0x000ea60000000800 */
[----:B-----5:R-:W-:Y:S01]  /*b600*/  F2FP.F16.F32.PACK_AB R47, R132, R66 ;  /* 0x00000042842f723e */ /* 0x020fe200000000ff */
[--C-:B------:R-:W-:Y:S01]  /*b610*/  FFMA.FTZ R72, R73, UR4, -R168.reuse ;  /* 0x0000000449487c23 */ /* 0x100fe200080108a8 */
[--C-:B------:R-:W-:Y:S01]  /*b620*/  FFMA.FTZ R73, R74, UR4, -R165.reuse ;  /* 0x000000044a497c23 */ /* 0x100fe200080108a5 */
[----:B------:R-:W5:Y:S01]  /*b630*/  LDSM.16.MT88.4 R40, [R232+0xe000] ;  /* 0x00e00000e828783b */ /* 0x000f620000004200 */
[--C-:B------:R-:W-:Y:S01]  /*b640*/  FFMA.FTZ R74, R75, UR4, -R165.reuse ;  /* 0x000000044b4a7c23 */ /* 0x100fe200080108a5 */
[--C-:B------:R-:W-:Y:S02]  /*b650*/  FFMA.FTZ R75, R77, UR4, -R168.reuse ;  /* 0x000000044d4b7c23 */ /* 0x100fe400080108a8 */
[----:B------:R-:W-:Y:S01]  /*b660*/  MUFU.EX2 R69, R69 ;  /* 0x0000004500457308 */ /* 0x000fe20000000800 */
[C---:B---3--:R-:W-:Y:S05]  /*b670*/  HMMA.16816.F32 R4, R44.reuse, R52, R4 ;  /* 0x000000342c04723c */ /* 0x048fea0000001804 */
[--C-:B------:R-:W-:Y:S01]  /*b680*/  FFMA.FTZ R77, R79, UR4, -R165.reuse ;  /* 0x000000044f4d7c23 */ /* 0x100fe200080108a5 */
[C---:B------:R-:W-:Y:S03]  /*b690*/  HMMA.16816.F32 R8, R44.reuse, R54, R8 ;  /* 0x000000362c08723c */ /* 0x040fe60000001808 */
[----:B------:R-:W3:Y:S01]  /*b6a0*/  MUFU.EX2 R70, R70 ;  /* 0x0000004600467308 */ /* 0x000ee20000000800 */
[----:B------:R-:W5:Y:S01]  /*b6b0*/  LDSM.16.MT88.4 R52, [R231+0xe000] ;  /* 0x00e00000e734783b */ /* 0x000f620000004200 */
[--C-:B------:R-:W-:Y:S01]  /*b6c0*/  FFMA.FTZ R79, R80, UR4, -R168.reuse ;  /* 0x00000004504f7c23 */ /* 0x100fe200080108a8 */
[C---:B----4-:R-:W-:Y:S07]  /*b6d0*/  HMMA.16816.F32 R12, R44.reuse, R56, R12 ;  /* 0x000000382c0c723c */ /* 0x050fee000000180c */
[----:B------:R-:W-:Y:S01]  /*b6e0*/  MUFU.EX2 R71, R71 ;  /* 0x0000004700477308 */ /* 0x000fe20000000800 */
[--C-:B------:R-:W-:Y:S01]  /*b6f0*/  FFMA.FTZ R80, R81, UR4, -R168.reuse ;  /* 0x0000000451507c23 */ /* 0x100fe200080108a8 */
[C---:B------:R-:W-:Y:S01]  /*b700*/  HMMA.16816.F32 R16, R44.reuse, R58, R16 ;  /* 0x0000003a2c10723c */ /* 0x040fe20000001810 */
[----:B------:R-:W-:Y:S07]  /*b710*/  LDSM.16.MT88.4 R56, [R232+0xf000] ;  /* 0x00f00000e838783b */ /* 0x000fee0000004200 */
[----:B------:R-:W4:Y:S01]  /*b720*/  MUFU.EX2 R72, R72 ;  /* 0x0000004800487308 */ /* 0x000f220000000800 */
        /* <DEDUP_REMOVED lines=12> */
[----:B--2---:R-:W-:Y:S01]  /*b7f0*/  F2FP.F16.F32.PACK_AB R36, R68, R67 ;  /* 0x000000434424723e */ /* 0x004fe200000000ff */
[--C-:B------:R-:W-:Y:S01]  /*b800*/  FFMA.FTZ R85, R87, UR4, -R165.reuse ;  /* 0x0000000457557c23 */ /* 0x100fe200080108a5 */
[----:B---3--:R-:W-:Y:S02]  /*b810*/  F2FP.F16.F32.PACK_AB R37, R70, R69 ;  /* 0x000000454625723e */ /* 0x008fe400000000ff */
[----:B----4-:R-:W-:Y:S01]  /*b820*/  F2FP.F16.F32.PACK_AB R38, R72, R71 ;  /* 0x000000474826723e */ /* 0x010fe200000000ff */
        /* <DEDUP_REMOVED lines=34> */
[--C-:B------:R-:W-:Y:S01]  /*ba50*/  FFMA.FTZ R104, R106, UR4, -R165.reuse ;  /* 0x000000046a687c23 */ /* 0x100fe200080108a5 */
[----:B--2---:R-:W-:Y:S01]  /*ba60*/  F2FP.F16.F32.PACK_AB R36, R75, R76 ;  /* 0x0000004c4b24723e */ /* 0x004fe200000000ff */
[--C-:B------:R-:W-:Y:S01]  /*ba70*/  FFMA.FTZ R106, R108, UR4, -R168.reuse ;  /* 0x000000046c6a7c23 */ /* 0x100fe200080108a8 */
[----:B-1----:R-:W-:Y:S01]  /*ba80*/  F2FP.F16.F32.PACK_AB R37, R77, R78 ;  /* 0x0000004e4d25723e */ /* 0x002fe200000000ff */
[--C-:B------:R-:W-:Y:S03]  /*ba90*/  FFMA.FTZ R108, R110, UR4, -R165.reuse ;  /* 0x000000046e6c7c23 */ /* 0x100fe600080108a5 */
[----:B------:R-:W1:Y:S01]  /*baa0*/  MUFU.EX2 R84, R84 ;  /* 0x0000005400547308 */ /* 0x000e620000000800 */
[----:B-----5:R-:W-:Y:S01]  /*bab0*/  F2FP.F16.F32.PACK_AB R38, R80, R79 ;  /* 0x0000004f5026723e */ /* 0x020fe200000000ff */
[--C-:B------:R-:W-:Y:S01]  /*bac0*/  FFMA.FTZ R110, R112, UR4, -R168.reuse ;  /* 0x00000004706e7c23 */ /* 0x100fe200080108a8 */
[----:B---3--:R-:W-:Y:S01]  /*bad0*/  F2FP.F16.F32.PACK_AB R39, R81, R82 ;  /* 0x000000525127723e */ /* 0x008fe200000000ff */
[--C-:B------:R-:W-:Y:S01]  /*bae0*/  FFMA.FTZ R112, R114, UR4, -R165.reuse ;  /* 0x0000000472707c23 */ /* 0x100fe200080108a5 */
[--C-:B------:R-:W-:Y:S01]  /*baf0*/  FFMA.FTZ R114, R116, UR4, -R168.reuse ;  /* 0x0000000474727c23 */ /* 0x100fe200080108a8 */
[----:B------:R-:W-:Y:S01]  /*bb00*/  FFMA.FTZ R116, R118, UR4, -R165 ;  /* 0x0000000476747c23 */ /* 0x000fe200080108a5 */
[----:B------:R-:W-:Y:S03]  /*bb10*/  FFMA.FTZ R118, R120, UR4, -R168 ;  /* 0x0000000478767c23 */ /* 0x000fe600080108a8 */
[----:B------:R-:W-:Y:S01]  /*bb20*/  MUFU.EX2 R86, R86 ;  /* 0x0000005600567308 */ /* 0x000fe20000000800 */
[----:B------:R-:W-:Y:S01]  /*bb30*/  FADD.FTZ R178, R171, R178 ;  /* 0x000000b2abb27221 */ /* 0x000fe20000010000 */
[C---:B------:R-:W-:Y:S03]  /*bb40*/  HMMA.16816.F32 R4, R36.reuse, R40, R4 ;  /* 0x000000282404723c */ /* 0x040fe60000001804 */
[----:B------:R-:W-:Y:S01]  /*bb50*/  FADD.FTZ R178, R170, R178 ;  /* 0x000000b2aab27221 */ /* 0x000fe20000010000 */
[----:B------:R-:W-:Y:S04]  /*bb60*/  FADD.FTZ R173, R186, R173 ;  /* 0x000000adbaad7221 */ /* 0x000fe80000010000 */
[----:B------:R-:W2:Y:S01]  /*bb70*/  MUFU.EX2 R85, R85 ;  /* 0x0000005500557308 */ /* 0x000ea20000000800 */
[C---:B------:R-:W-:Y:S03]  /*bb80*/  HMMA.16816.F32 R8, R36.reuse, R42, R8 ;  /* 0x0000002a2408723c */ /* 0x040fe60000001808 */
[----:B-1----:R-:W-:Y:S01]  /*bb90*/  F2FP.F16.F32.PACK_AB R40, R84, R83 ;  /* 0x000000535428723e */ /* 0x002fe200000000ff */
[----:B------:R-:W-:Y:S02]  /*bba0*/  FADD.FTZ R169, R169, R178 ;  /* 0x000000b2a9a97221 */ /* 0x000fe40000010000 */
[C---:B----4-:R-:W-:Y:S03]  /*bbb0*/  HMMA.16816.F32 R12, R36.reuse, R52, R12 ;  /* 0x00000034240c723c */ /* 0x050fe6000000180c */
[----:B------:R-:W-:Y:S02]  /*bbc0*/  MUFU.EX2 R88, R88 ;  /* 0x0000005800587308 */ /* 0x000fe40000000800 */
[----:B------:R-:W-:Y:S01]  /*bbd0*/  FADD.FTZ R169, R157, R169 ;  /* 0x000000a99da97221 */ /* 0x000fe20000010000 */
[C---:B------:R-:W-:Y:S01]  /*bbe0*/  HMMA.16816.F32 R16, R36.reuse, R54, R16 ;  /* 0x000000362410723c */ /* 0x040fe20000001810 */
[----:B------:R-:W1:Y:S06]  /*bbf0*/  LDSM.16.MT88.4 R52, [R231+0xf000] ;  /* 0x00f00000e734783b */ /* 0x000e6c0000004200 */
[----:B------:R-:W3:Y:S01]  /*bc00*/  MUFU.EX2 R87, R87 ;  /* 0x0000005700577308 */ /* 0x000ee20000000800 */
[----:B------:R-:W-:Y:S01]  /*bc10*/  FADD.FTZ R169, R158, R169 ;  /* 0x000000a99ea97221 */ /* 0x000fe20000010000 */
[C---:B------:R-:W-:Y:S01]  /*bc20*/  HMMA.16816.F32 R20, R36.reuse, R48, R20 ;  /* 0x000000302414723c */ /* 0x040fe20000001814 */
[----:B------:R-:W-:Y:S07]  /*bc30*/  LDSM.16.MT88.4 R156, [R232+0x11800] ;  /* 0x01180000e89c783b */ /* 0x000fee0000004200 */
[----:B------:R-:W-:Y:S01]  /*bc40*/  MUFU.EX2 R89, R89 ;  /* 0x0000005900597308 */ /* 0x000fe20000000800 */
[C---:B------:R-:W-:Y:S01]  /*bc50*/  HMMA.16816.F32 R24, R36.reuse, R50, R24 ;  /* 0x000000322418723c */ /* 0x040fe20000001818 */
[----:B------:R-:W4:Y:S05]  /*bc60*/  LDSM.16.MT88.4 R48, [R230+0xf000] ;  /* 0x00f00000e630783b */ /* 0x000f2a0000004200 */
[C---:B------:R-:W-:Y:S03]  /*bc70*/  HMMA.16816.F32 R28, R36.reuse, R44, R28 ;  /* 0x0000002c241c723c */ /* 0x040fe6000000181c */
[----:B------:R-:W5:Y:S02]  /*bc80*/  MUFU.EX2 R90, R90 ;  /* 0x0000005a005a7308 */ /* 0x000f640000000800 */
[----:B--2---:R-:W-:Y:S01]  /*bc90*/  F2FP.F16.F32.PACK_AB R41, R85, R86 ;  /* 0x000000565529723e */ /* 0x004fe200000000ff */
[----:B------:R-:W-:Y:S01]  /*bca0*/  HMMA.16816.F32 R32, R36, R46, R32 ;  /* 0x0000002e2420723c */ /* 0x000fe20000001820 */
[----:B------:R-:W2:Y:S06]  /*bcb0*/  LDSM.16.MT88.4 R36, [R229+0xf000] ;  /* 0x00f00000e524783b */ /* 0x000eac0000004200 */
[----:B------:R-:W-:Y:S01]  /*bcc0*/  MUFU.EX2 R91, R91 ;  /* 0x0000005b005b7308 */ /* 0x000fe20000000800 */
[----:B---3--:R-:W-:Y:S03]  /*bcd0*/  F2FP.F16.F32.PACK_AB R42, R87, R88 ;  /* 0x00000058572a723e */ /* 0x008fe600000000ff */
[----:B------:R-:W-:Y:S01]  /*bce0*/  FADD.FTZ R169, R188, R169 ;  /* 0x000000a9bca97221 */ /* 0x000fe20000010000 */
[----:B------:R-:W-:Y:S05]  /*bcf0*/  FADD.FTZ R173, R152, R173 ;  /* 0x000000ad98ad7221 */ /* 0x000fea0000010000 */
[----:B------:R-:W3:Y:S01]  /*bd00*/  MUFU.EX2 R92, R92 ;  /* 0x0000005c005c7308 */ /* 0x000ee20000000800 */
[----:B-----5:R-:W-:Y:S01]  /*bd10*/  F2FP.F16.F32.PACK_AB R43, R90, R89 ;  /* 0x000000595a2b723e */ /* 0x020fe200000000ff */
        /* <DEDUP_REMOVED lines=8> */
[----:B------:R-:W5:Y:S01]  /*bda0*/  MUFU.EX2 R94, R94 ;  /* 0x0000005e005e7308 */ /* 0x000f620000000800 */
[----:B------:R-:W5:Y:S01]  /*bdb0*/  LDSM.16.MT88.4 R56, [R232+0xf800] ;  /* 0x00f80000e838783b */ /* 0x000f620000004200 */
[----:B------:R-:W-:Y:S01]  /*bdc0*/  FADD.FTZ R155, R155, R151 ;  /* 0x000000979b9b7221 */ /* 0x000fe20000010000 */
[C---:B-1----:R-:W-:Y:S07]  /*bdd0*/  HMMA.16816.F32 R12, R40.reuse, R52, R12 ;  /* 0x00000034280c723c */ /* 0x042fee000000180c */
[----:B------:R-:W-:Y:S01]  /*bde0*/  MUFU.EX2 R96, R96 ;  /* 0x0000006000607308 */ /* 0x000fe20000000800 */
[----:B------:R-:W-:Y:S01]  /*bdf0*/  FADD.FTZ R154, R154, R149 ;  /* 0x000000959a9a7221 */ /* 0x000fe20000010000 */
[C---:B------:R-:W-:Y:S01]  /*be00*/  HMMA.16816.F32 R16, R40.reuse, R54, R16 ;  /* 0x000000362810723c */ /* 0x040fe20000001810 */
[----:B------:R-:W1:Y:S07]  /*be10*/  LDSM.16.MT88.4 R52, [R231+0xf800] ;  /* 0x00f80000e734783b */ /* 0x000e6e0000004200 */
[----:B------:R-:W5:Y:S01]  /*be20*/  MUFU.EX2 R95, R95 ;  /* 0x0000005f005f7308 */ /* 0x000f620000000800 */
[C---:B----4-:R-:W-:Y:S03]  /*be30*/  HMMA.16816.F32 R20, R40.reuse, R48, R20 ;  /* 0x000000302814723c */ /* 0x050fe60000001814 */
[----:B------:R-:W-:Y:S03]  /*be40*/  FADD.FTZ R154, R150, R154 ;  /* 0x0000009a969a7221 */ /* 0x000fe60000010000 */
[C---:B------:R-:W-:Y:S03]  /*be50*/  HMMA.16816.F32 R24, R40.reuse, R50, R24 ;  /* 0x000000322818723c */ /* 0x040fe60000001818 */
[----:B------:R-:W-:Y:S01]  /*be60*/  MUFU.EX2 R97, R97 ;  /* 0x0000006100617308 */ /* 0x000fe20000000800 */
[----:B------:R-:W4:Y:S01]  /*be70*/  LDSM.16.MT88.4 R48, [R230+0xf800] ;  /* 0x00f80000e630783b */ /* 0x000f220000004200 */
[----:B---3--:R-:W-:Y:S01]  /*be80*/  F2FP.F16.F32.PACK_AB R44, R92, R91 ;  /* 0x0000005b5c2c723e */ /* 0x008fe200000000ff */
[C---:B--2---:R-:W-:Y:S07]  /*be90*/  HMMA.16816.F32 R28, R40.reuse, R36, R28 ;  /* 0x00000024281c723c */ /* 0x044fee000000181c */
[----:B------:R-:W2:Y:S01]  /*bea0*/  MUFU.EX2 R98, R98 ;  /* 0x0000006200627308 */ /* 0x000ea20000000800 */
[----:B------:R-:W-:Y:S03]  /*beb0*/  LDSM.16.MT88.4 R148, [R231+0x11800] ;  /* 0x01180000e794783b */ /* 0x000fe60000004200 */
[----:B-----5:R-:W-:Y:S01]  /*bec0*/  F2FP.F16.F32.PACK_AB R45, R94, R93 ;  /* 0x0000005d5e2d723e */ /* 0x020fe200000000ff */
[----:B------:R-:W-:Y:S05]  /*bed0*/  HMMA.16816.F32 R32, R40, R38, R32 ;  /* 0x000000262820723c */ /* 0x000fea0000001820 */
[----:B------:R-:W-:Y:S01]  /*bee0*/  MUFU.EX2 R99, R99 ;  /* 0x0000006300637308 */ /* 0x000fe20000000800 */
[----:B------:R-:W-:Y:S01]  /*bef0*/  F2FP.F16.F32.PACK_AB R46, R95, R96 ;  /* 0x000000605f2e723e */ /* 0x000fe200000000ff */
[----:B------:R-:W3:Y:S01]  /*bf00*/  LDSM.16.MT88.4 R36, [R229+0xf800] ;  /* 0x00f80000e524783b */ /* 0x000ee20000004200 */
[----:B------:R-:W-:Y:S03]  /*bf10*/  FADD.FTZ R154, R146, R154 ;  /* 0x0000009a929a7221 */ /* 0x000fe60000010000 */
[----:B------:R-:W-:Y:S01]  /*bf20*/  FADD.FTZ R160, R160, R155 ;  /* 0x0000009ba0a07221 */ /* 0x000fe20000010000 */
[----:B------:R-:W-:Y:S03]  /*bf30*/  FADD.FTZ R154, R145, R154 ;  /* 0x0000009a919a7221 */ /* 0x000fe60000010000 */
[----:B------:R-:W5:Y:S01]  /*bf40*/  MUFU.EX2 R3, R3 ;  /* 0x0000000300037308 */ /* 0x000f620000000800 */
        /* <DEDUP_REMOVED lines=18> */
[C---:B----4-:R-:W-:Y:S03]  /*c070*/  HMMA.16816.F32 R20, R44.reuse, R48, R20 ;  /* 0x000000302c14723c */ /* 0x050fe60000001814 */
[----:B--2---:R-:W-:Y:S03]  /*c080*/  F2FP.F16.F32.PACK_AB R41, R101, R100 ;  /* 0x000000646529723e */ /* 0x004fe600000000ff */
        /* <DEDUP_REMOVED lines=11> */
[----:B------:R-:W-:Y:S01]  /*c140*/  FADD.FTZ R160, R136, R160 ;  /* 0x000000a088a07221 */ /* 0x000fe20000010000 */
[----:B------:R-:W-:Y:S03]  /*c150*/  FFMA.FTZ R60, R125, UR4, -R168 ;  /* 0x000000047d3c7c23 */ /* 0x000fe600080108a8 */
[----:B------:R-:W-:Y:S01]  /*c160*/  FADD.FTZ R160, R161, R160 ;  /* 0x000000a0a1a07221 */ /* 0x000fe20000010000 */
[----:B------:R-:W-:Y:S01]  /*c170*/  FADD.FTZ R61, R64, R61 ;  /* 0x0000003d403d7221 */ /* 0x000fe20000010000 */
[----:B------:R-:W5:Y:S01]  /*c180*/  MUFU.EX2 R107, R107 ;  /* 0x0000006b006b7308 */ /* 0x000f620000000800 */
[----:B---3--:R-:W-:Y:S01]  /*c190*/  F2FP.F16.F32.PACK_AB R43, R105, R104 ;  /* 0x00000068692b723e */ /* 0x008fe200000000ff */
[----:B------:R-:W-:Y:S01]  /*c1a0*/  FADD.FTZ R160, R139, R160 ;  /* 0x000000a08ba07221 */ /* 0x000fe20000010000 */
[----:B------:R-:W-:Y:S03]  /*c1b0*/  FADD.FTZ R61, R65, R61 ;  /* 0x0000003d413d7221 */ /* 0x000fe60000010000 */
[----:B------:R-:W-:Y:S01]  /*c1c0*/  FADD.FTZ R142, R142, R160 ;  /* 0x000000a08e8e7221 */ /* 0x000fe20000010000 */
[----:B------:R-:W-:Y:S01]  /*c1d0*/  FADD.FTZ R61, R67, R61 ;  /* 0x0000003d433d7221 */ /* 0x000fe20000010000 */
[C---:B------:R-:W-:Y:S02]  /*c1e0*/  HMMA.16816.F32 R4, R40.reuse, R56, R4 ;  /* 0x000000382804723c */ /* 0x040fe40000001804 */
[----:B------:R-:W-:Y:S03]  /*c1f0*/  MUFU.EX2 R108, R108 ;  /* 0x0000006c006c7308 */ /* 0x000fe60000000800 */
[----:B------:R-:W-:Y:S01]  /*c200*/  FADD.FTZ R143, R143, R142 ;  /* 0x0000008e8f8f7221 */ /* 0x000fe20000010000 */
[C---:B------:R-:W-:Y:S01]  /*c210*/  HMMA.16816.F32 R8, R40.reuse, R58, R8 ;  /* 0x0000003a2808723c */ /* 0x040fe20000001808 */
[----:B------:R-:W3:Y:S05]  /*c220*/  LDSM.16.MT88.4 R56, [R232+0x10800] ;  /* 0x01080000e838783b */ /* 0x000eea0000004200 */
[----:B------:R-:W4:Y:S01]  /*c230*/  MUFU.EX2 R109, R109 ;  /* 0x0000006d006d7308 */ /* 0x000f220000000800 */
[----:B-----5:R-:W-:Y:S01]  /*c240*/  F2FP.F16.F32.PACK_AB R44, R107, R106 ;  /* 0x0000006a6b2c723e */ /* 0x020fe200000000ff */
[C---:B-1----:R-:W-:Y:S08]  /*c250*/  HMMA.16816.F32 R12, R40.reuse, R52, R12 ;  /* 0x00000034280c723c */ /* 0x042ff0000000180c */
[----:B------:R-:W-:Y:S01]  /*c260*/  MUFU.EX2 R110, R110 ;  /* 0x0000006e006e7308 */ /* 0x000fe20000000800 */
[C---:B------:R-:W-:Y:S01]  /*c270*/  HMMA.16816.F32 R16, R40.reuse, R54, R16 ;  /* 0x000000362810723c */ /* 0x040fe20000001810 */
[----:B------:R-:W1:Y:S02]  /*c280*/  LDSM.16.MT88.4 R52, [R231+0x10800] ;  /* 0x01080000e734783b */ /* 0x000e640000004200 */
[----:B------:R-:W-:Y:S03]  /*c290*/  FADD.FTZ R143, R62, R143 ;  /* 0x0000008f3e8f7221 */ /* 0x000fe60000010000 */
[C---:B--2---:R-:W-:Y:S03]  /*c2a0*/  HMMA.16816.F32 R20, R40.reuse, R48, R20 ;  /* 0x000000302814723c */ /* 0x044fe60000001814 */
[----:B------:R-:W2:Y:S02]  /*c2b0*/  MUFU.EX2 R111, R111 ;  /* 0x0000006f006f7308 */ /* 0x000ea40000000800 */
[----:B----4-:R-:W-:Y:S01]  /*c2c0*/  F2FP.F16.F32.PACK_AB R45, R109, R108 ;  /* 0x0000006c6d2d723e */ /* 0x010fe200000000ff */
[C---:B------:R-:W-:Y:S01]  /*c2d0*/  HMMA.16816.F32 R24, R40.reuse, R50, R24 ;  /* 0x000000322818723c */ /* 0x040fe20000001818 */
[----:B------:R-:W4:Y:S06]  /*c2e0*/  LDSM.16.MT88.4 R48, [R230+0x10800] ;  /* 0x01080000e630783b */ /* 0x000f2c0000004200 */
[----:B------:R-:W-:Y:S01]  /*c2f0*/  MUFU.EX2 R112, R112 ;  /* 0x0000007000707308 */ /* 0x000fe20000000800 */
[----:B------:R-:W-:Y:S01]  /*c300*/  FADD.FTZ R143, R63, R143 ;  /* 0x0000008f3f8f7221 */ /* 0x000fe20000010000 */
[C---:B------:R-:W-:Y:S08]  /*c310*/  HMMA.16816.F32 R28, R40.reuse, R36, R28 ;  /* 0x00000024281c723c */ /* 0x040ff0000000181c */
[----:B------:R-:W5:Y:S01]  /*c320*/  MUFU.EX2 R113, R113 ;  /* 0x0000007100717308 */ /* 0x000f620000000800 */
[----:B------:R-:W-:Y:S01]  /*c330*/  HMMA.16816.F32 R32, R40, R38, R32 ;  /* 0x000000262820723c */ /* 0x000fe20000001820 */
[----:B------:R-:W4:Y:S02]  /*c340*/  LDSM.16.MT88.4 R36, [R229+0x10800] ;  /* 0x01080000e524783b */ /* 0x000f240000004200 */
[----:B--2---:R-:W-:Y:S01]  /*c350*/  F2FP.F16.F32.PACK_AB R46, R111, R110 ;  /* 0x0000006e6f2e723e */ /* 0x004fe200000000ff */
[----:B------:R-:W-:Y:S05]  /*c360*/  FADD.FTZ R143, R66, R143 ;  /* 0x0000008f428f7221 */ /* 0x000fea0000010000 */
[----:B------:R-:W-:Y:S02]  /*c370*/  MUFU.EX2 R114, R114 ;  /* 0x0000007200727308 */ /* 0x000fe40000000800 */
[----:B------:R-:W-:Y:S01]  /*c380*/  FADD.FTZ R61, R68, R61 ;  /* 0x0000003d443d7221 */ /* 0x000fe20000010000 */
[----:B------:R-:W2:Y:S01]  /*c390*/  LDSM.16.MT88.4 R40, [R232+0x11000] ;  /* 0x01100000e828783b */ /* 0x000ea20000004200 */
[----:B------:R-:W-:Y:S02]  /*c3a0*/  FADD.FTZ R132, R132, R143 ;  /* 0x0000008f84847221 */ /* 0x000fe40000010000 */
[----:B------:R-:W-:Y:S01]  /*c3b0*/  FADD.FTZ R71, R71, R61 ;  /* 0x0000003d47477221 */ /* 0x000fe20000010000 */
[--C-:B------:R-:W-:Y:S01]  /*c3c0*/  FFMA.FTZ R61, R126, UR4, -R165.reuse ;  /* 0x000000047e3d7c23 */ /* 0x100fe200080108a5 */
[----:B------:R-:W-:Y:S02]  /*c3d0*/  FFMA.FTZ R62, R127, UR4, -R165 ;  /* 0x000000047f3e7c23 */ /* 0x000fe400080108a5 */
[----:B------:R-:W2:Y:S01]  /*c3e0*/  MUFU.EX2 R115, R115 ;  /* 0x0000007300737308 */ /* 0x000ea20000000800 */
[----:B-----5:R-:W-:Y:S01]  /*c3f0*/  F2FP.F16.F32.PACK_AB R47, R113, R112 ;  /* 0x00000070712f723e */ /* 0x020fe200000000ff */
[----:B------:R-:W-:Y:S01]  /*c400*/  LDSM.16.MT88.4 R140, [R230+0x11800] ;  /* 0x01180000e68c783b */ /* 0x000fe20000004200 */
[----:B------:R-:W-:Y:S01]  /*c410*/  FADD.FTZ R132, R69, R132 ;  /* 0x0000008445847221 */ /* 0x000fe20000010000 */
[----:B------:R-:W-:Y:S03]  /*c420*/  FADD.FTZ R71, R72, R71 ;  /* 0x0000004748477221 */ /* 0x000fe60000010000 */
[----:B------:R-:W-:Y:S01]  /*c430*/  FADD.FTZ R132, R70, R132 ;  /* 0x0000008446847221 */ /* 0x000fe20000010000 */
[C---:B---3--:R-:W-:Y:S02]  /*c440*/  HMMA.16816.F32 R4, R44.reuse, R56, R4 ;  /* 0x000000382c04723c */ /* 0x048fe40000001804 */
[----:B------:R-:W-:Y:S03]  /*c450*/  MUFU.EX2 R116, R116 ;  /* 0x0000007400747308 */ /* 0x000fe60000000800 */
[----:B------:R-:W-:Y:S01]  /*c460*/  FADD.FTZ R132, R73, R132 ;  /* 0x0000008449847221 */ /* 0x000fe20000010000 */
[C---:B------:R-:W-:Y:S06]  /*c470*/  HMMA.16816.F32 R8, R44.reuse, R58, R8 ;  /* 0x0000003a2c08723c */ /* 0x040fec0000001808 */
[----:B------:R-:W3:Y:S01]  /*c480*/  MUFU.EX2 R117, R117 ;  /* 0x0000007500757308 */ /* 0x000ee20000000800 */
[--C-:B------:R-:W-:Y:S01]  /*c490*/  FFMA.FTZ R57, R122, UR4, -R165.reuse ;  /* 0x000000047a397c23 */ /* 0x100fe200080108a5 */
[C---:B-1----:R-:W-:Y:S08]  /*c4a0*/  HMMA.16816.F32 R12, R44.reuse, R52, R12 ;  /* 0x000000342c0c723c */ /* 0x042ff0000000180c */
[----:B------:R-:W-:Y:S01]  /*c4b0*/  MUFU.EX2 R118, R118 ;  /* 0x0000007600767308 */ /* 0x000fe20000000800 */
[C---:B------:R-:W-:Y:S01]  /*c4c0*/  HMMA.16816.F32 R16, R44.reuse, R54, R16 ;  /* 0x000000362c10723c */ /* 0x040fe20000001810 */
[----:B------:R-:W1:Y:S02]  /*c4d0*/  LDSM.16.MT88.4 R52, [R231+0x11000] ;  /* 0x01100000e734783b */ /* 0x000e640000004200 */
[----:B------:R-:W-:Y:S03]  /*c4e0*/  FFMA.FTZ R58, R123, UR4, -R165 ;  /* 0x000000047b3a7c23 */ /* 0x000fe600080108a5 */
[C---:B----4-:R-:W-:Y:S03]  /*c4f0*/  HMMA.16816.F32 R20, R44.reuse, R48, R20 ;  /* 0x000000302c14723c */ /* 0x050fe60000001814 */
[----:B------:R-:W4:Y:S02]  /*c500*/  MUFU.EX2 R56, R121 ;  /* 0x0000007900387308 */ /* 0x000f240000000800 */
[----:B------:R-:W-:Y:S01]  /*c510*/  FADD.FTZ R74, R74, R132 ;  /* 0x000000844a4a7221 */ /* 0x000fe20000010000 */
[C---:B------:R-:W-:Y:S01]  /*c520*/  HMMA.16816.F32 R24, R44.reuse, R50, R24 ;  /* 0x000000322c18723c */ /* 0x040fe20000001818 */
[----:B------:R-:W5:Y:S06]  /*c530*/  LDSM.16.MT88.4 R48, [R230+0x11000] ;  /* 0x01100000e630783b */ /* 0x000f6c0000004200 */
[----:B------:R-:W-:Y:S01]  /*c540*/  MUFU.EX2 R57, R57 ;  /* 0x0000003900397308 */ /* 0x000fe20000000800 */
[----:B------:R-:W-:Y:S01]  /*c550*/  FADD.FTZ R76, R76, R71 ;  /* 0x000000474c4c7221 */ /* 0x000fe20000010000 */
[C---:B------:R-:W-:Y:S08]  /*c560*/  HMMA.16816.F32 R28, R44.reuse, R36, R28 ;  /* 0x000000242c1c723c */ /* 0x040ff0000000181c */
[----:B------:R-:W1:Y:S01]  /*c570*/  MUFU.EX2 R58, R58 ;  /* 0x0000003a003a7308 */ /* 0x000e620000000800 */
[----:B------:R-:W-:Y:S01]  /*c580*/  HMMA.16816.F32 R32, R44, R38, R32 ;  /* 0x000000262c20723c */ /* 0x000fe20000001820 */
[----:B------:R-:W5:Y:S02]  /*c590*/  LDSM.16.MT88.4 R44, [R229+0x11000] ;  /* 0x01100000e52c783b */ /* 0x000f640000004200 */
[----:B--2---:R-:W-:Y:S01]  /*c5a0*/  F2FP.F16.F32.PACK_AB R36, R115, R114 ;  /* 0x000000727324723e */ /* 0x004fe200000000ff */
[----:B------:R-:W-:Y:S01]  /*c5b0*/  FADD.FTZ R78, R78, R74 ;  /* 0x0000004a4e4e7221 */ /* 0x000fe20000010000 */
[----:B---3--:R-:W-:Y:S01]  /*c5c0*/  F2FP.F16.F32.PACK_AB R37, R117, R116 ;  /* 0x000000747525723e */ /* 0x008fe200000000ff */
[----:B------:R-:W-:Y:S03]  /*c5d0*/  FADD.FTZ R76, R75, R76 ;  /* 0x0000004c4b4c7221 */ /* 0x000fe60000010000 */
[----:B------:R-:W-:Y:S02]  /*c5e0*/  MUFU.EX2 R60, R60 ;  /* 0x0000003c003c7308 */ /* 0x000fe40000000800 */
[----:B----4-:R-:W-:Y:S01]  /*c5f0*/  F2FP.F16.F32.PACK_AB R38, R56, R118 ;  /* 0x000000763826723e */ /* 0x010fe200000000ff */
[----:B------:R-:W-:Y:S01]  /*c600*/  FADD.FTZ R78, R77, R78 ;  /* 0x0000004e4d4e7221 */ /* 0x000fe20000010000 */
[----:B------:R-:W-:Y:S01]  /*c610*/  FADD.FTZ R76, R79, R76 ;  /* 0x0000004c4f4c7221 */ /* 0x000fe20000010000 */
[--C-:B------:R-:W-:Y:S01]  /*c620*/  FFMA.FTZ R59, R124, UR4, -R168.reuse ;  /* 0x000000047c3b7c23 */ /* 0x100fe200080108a8 */
[----:B------:R-:W-:Y:S01]  /*c630*/  FFMA.FTZ R168, R129, UR4, -R168 ;  /* 0x0000000481a87c23 */ /* 0x000fe200080108a8 */
[----:B-1----:R-:W-:Y:S01]  /*c640*/  F2FP.F16.F32.PACK_AB R39, R58, R57 ;  /* 0x000000393a27723e */ /* 0x002fe200000000ff */
[----:B------:R-:W-:Y:S01]  /*c650*/  FADD.FTZ R78, R82, R78 ;  /* 0x0000004e524e7221 */ /* 0x000fe20000010000 */
[----:B------:R-:W-:Y:S01]  /*c660*/  FADD.FTZ R80, R80, R76 ;  /* 0x0000004c50507221 */ /* 0x000fe20000010000 */
[----:B------:R-:W-:Y:S02]  /*c670*/  MUFU.EX2 R61, R61 ;  /* 0x0000003d003d7308 */ /* 0x000fe40000000800 */
[----:B------:R-:W-:Y:S01]  /*c680*/  FADD.FTZ R78, R81, R78 ;  /* 0x0000004e514e7221 */ /* 0x000fe20000010000 */
[----:B------:R-:W-:Y:S01]  /*c690*/  FADD.FTZ R80, R83, R80 ;  /* 0x0000005053507221 */ /* 0x000fe20000010000 */
[C---:B------:R-:W-:Y:S06]  /*c6a0*/  HMMA.16816.F32 R4, R36.reuse, R40, R4 ;  /* 0x000000282404723c */ /* 0x040fec0000001804 */
[----:B------:R-:W1:Y:S01]  /*c6b0*/  MUFU.EX2 R59, R59 ;  /* 0x0000003b003b7308 */ /* 0x000e620000000800 */
[----:B------:R-:W-:Y:S01]  /*c6c0*/  FADD.FTZ R86, R86, R78 ;  /* 0x0000004e56567221 */ /* 0x000fe20000010000 */
[C---:B------:R-:W-:Y:S03]  /*c6d0*/  HMMA.16816.F32 R8, R36.reuse, R42, R8 ;  /* 0x0000002a2408723c */ /* 0x040fe60000001808 */
[--C-:B------:R-:W-:Y:S03]  /*c6e0*/  FFMA.FTZ R41, R130, UR4, -R165.reuse ;  /* 0x0000000482297c23 */ /* 0x100fe600080108a5 */
[C---:B------:R-:W-:Y:S02]  /*c6f0*/  HMMA.16816.F32 R12, R36.reuse, R52, R12 ;  /* 0x00000034240c723c */ /* 0x040fe4000000180c */
[----:B------:R-:W2:Y:S03]  /*c700*/  MUFU.EX2 R62, R62 ;  /* 0x0000003e003e7308 */ /* 0x000ea60000000800 */
[----:B------:R-:W-:Y:S01]  /*c710*/  FFMA.FTZ R165, R131, UR4, -R165 ;  /* 0x0000000483a57c23 */ /* 0x000fe200080108a5 */
[C---:B------:R-:W-:Y:S06]  /*c720*/  HMMA.16816.F32 R16, R36.reuse, R54, R16 ;  /* 0x000000362410723c */ /* 0x040fec0000001810 */
[----:B------:R-:W-:Y:S01]  /*c730*/  MUFU.EX2 R40, R128 ;  /* 0x0000008000287308 */ /* 0x000fe20000000800 */
[----:B------:R-:W-:Y:S01]  /*c740*/  FADD.FTZ R80, R84, R80 ;  /* 0x0000005054507221 */ /* 0x000fe20000010000 */
[C---:B-----5:R-:W-:Y:S03]  /*c750*/  HMMA.16816.F32 R20, R36.reuse, R48, R20 ;  /* 0x000000302414723c */ /* 0x060fe60000001814 */
[----:B------:R-:W-:Y:S03]  /*c760*/  FADD.FTZ R86, R85, R86 ;  /* 0x0000005655567221 */ /* 0x000fe60000010000 */
[C---:B------:R-:W-:Y:S02]  /*c770*/  HMMA.16816.F32 R24, R36.reuse, R50, R24 ;  /* 0x000000322418723c */ /* 0x040fe40000001818 */
[----:B------:R-:W3:Y:S03]  /*c780*/  MUFU.EX2 R168, R168 ;  /* 0x000000a800a87308 */ /* 0x000ee60000000800 */
[----:B------:R-:W-:Y:S01]  /*c790*/  FADD.FTZ R88, R88, R80 ;  /* 0x0000005058587221 */ /* 0x000fe20000010000 */
[C---:B------:R-:W-:Y:S06]  /*c7a0*/  HMMA.16816.F32 R28, R36.reuse, R44, R28 ;  /* 0x0000002c241c723c */ /* 0x040fec000000181c */
[----:B------:R-:W-:Y:S01]  /*c7b0*/  MUFU.EX2 R41, R41 ;  /* 0x0000002900297308 */ /* 0x000fe20000000800 */
[----:B------:R-:W-:Y:S01]  /*c7c0*/  FADD.FTZ R86, R89, R86 ;  /* 0x0000005659567221 */ /* 0x000fe20000010000 */
[----:B------:R-:W-:Y:S01]  /*c7d0*/  HMMA.16816.F32 R32, R36, R46, R32 ;  /* 0x0000002e2420723c */ /* 0x000fe20000001820 */
[----:B------:R-:W4:Y:S07]  /*c7e0*/  LDSM.16.MT88.4 R36, [R229+0x11800] ;  /* 0x01180000e524783b */ /* 0x000f2e0000004200 */
[----:B------:R-:W5:Y:S03]  /*c7f0*/  MUFU.EX2 R165, R165 ;  /* 0x000000a500a57308 */ /* 0x000f660000000800 */
[----:B------:R-:W-:Y:S01]  /*c800*/  FADD.FTZ R88, R87, R88 ;  /* 0x0000005857587221 */ /* 0x000fe20000010000 */
[----:B------:R-:W-:Y:S01]  /*c810*/  FADD.FTZ R86, R90, R86 ;  /* 0x000000565a567221 */ /* 0x000fe20000010000 */
[----:B-1----:R-:W-:Y:S02]  /*c820*/  F2FP.F16.F32.PACK_AB R132, R60, R59 ;  /* 0x0000003b3c84723e */ /* 0x002fe400000000ff */
[----:B------:R-:W-:Y:S01]  /*c830*/  FADD.FTZ R88, R91, R88 ;  /* 0x000000585b587221 */ /* 0x000fe20000010000 */
[----:B------:R-:W-:Y:S01]  /*c840*/  FADD.FTZ R93, R93, R86 ;  /* 0x000000565d5d7221 */ /* 0x000fe20000010000 */
[----:B--2---:R-:W-:Y:S02]  /*c850*/  F2FP.F16.F32.PACK_AB R133, R62, R61 ;  /* 0x0000003d3e85723e */ /* 0x004fe400000000ff */
[----:B------:R-:W-:Y:S01]  /*c860*/  FADD.FTZ R88, R92, R88 ;  /* 0x000000585c587221 */ /* 0x000fe20000010000 */
[----:B------:R-:W-:Y:S01]  /*c870*/  FADD.FTZ R93, R94, R93 ;  /* 0x0000005d5e5d7221 */ /* 0x000fe20000010000 */
[----:B---3--:R-:W-:Y:S02]  /*c880*/  F2FP.F16.F32.PACK_AB R134, R168, R40 ;  /* 0x00000028a886723e */ /* 0x008fe400000000ff */
[----:B------:R-:W-:Y:S01]  /*c890*/  FADD.FTZ R96, R96, R88 ;  /* 0x0000005860607221 */ /* 0x000fe20000010000 */
[----:B------:R-:W-:Y:S01]  /*c8a0*/  FADD.FTZ R93, R97, R93 ;  /* 0x0000005d615d7221 */ /* 0x000fe20000010000 */
[----:B-----5:R-:W-:Y:S02]  /*c8b0*/  F2FP.F16.F32.PACK_AB R135, R165, R41 ;  /* 0x00000029a587723e */ /* 0x020fe400000000ff */
        /* <DEDUP_REMOVED lines=25> */
[----:B------:R-:W-:Y:S04]  /*ca50*/  IADD3 R3, R250, -0x1, RZ ;  /* 0xfffffffffa037810 */ /* 0x000fe80007ffe0ff */
[----:B------:R-:W-:Y:S01]  /*ca60*/  FADD.FTZ R113, R113, R108 ;  /* 0x0000006c71717221 */ /* 0x000fe20000010000 */
[----:B------:R-:W-:Y:S01]  /*ca70*/  FADD.FTZ R110, R114, R110 ;  /* 0x0000006e726e7221 */ /* 0x000fe20000010000 */
[----:B------:R-:W-:Y:S02]  /*ca80*/  MOV R250, R3 ;  /* 0x0000000300fa7202 */ /* 0x000fe40000000f00 */
[----:B------:R-:W-:Y:S01]  /*ca90*/  FADD.FTZ R113, R116, R113 ;  /* 0x0000007174717221 */ /* 0x000fe20000010000 */
[----:B------:R-:W-:Y:S01]  /*caa0*/  FADD.FTZ R115, R115, R110 ;  /* 0x0000006e73737221 */ /* 0x000fe20000010000 */
[----:B------:R-:W-:Y:S02]  /*cab0*/  MOV R3, R0 ;  /* 0x0000000000037202 */ /* 0x000fe40000000f00 */
        /* <DEDUP_REMOVED lines=14> */
.L_x_2209:
[----:B------:R-:W1:Y:S01]  /*cba0*/  SHFL.BFLY PT, R3, R252, 0x2, 0x1f ;  /* 0x0c401f00fc037f89 */ /* 0x000e6200000e0000 */
[----:B------:R-:W2:Y:S01]  /*cbb0*/  S2UR UR4, SR_CgaCtaId ;  /* 0x00000000000479c3 */ /* 0x000ea20000008800 */
[----:B------:R-:W-:Y:S01]  /*cbc0*/  MOV R11, 0x3f800000 ;  /* 0x3f800000000b7802 */ /* 0x000fe20000000f00 */
[----:B------:R-:W-:Y:S01]  /*cbd0*/  UMOV UR5, 0x400 ;  /* 0x0000040000057882 */ /* 0x000fe20000000000 */
[----:B------:R-:W3:Y:S01]  /*cbe0*/  SHFL.BFLY PT, R4, R251, 0x2, 0x1f ;  /* 0x0c401f00fb047f89 */ /* 0x000ee200000e0000 */
[----:B------:R-:W-:Y:S01]  /*cbf0*/  MOV R12, 0x3f800000 ;  /* 0x3f800000000c7802 */ /* 0x000fe20000000f00 */
[----:B-1----:R-:W-:Y:S01]  /*cc00*/  FADD.FTZ R252, R3, R252 ;  /* 0x000000fc03fc7221 */ /* 0x002fe20000010000 */
[----:B--2---:R-:W-:Y:S01]  /*cc10*/  ULEA UR4, UR4, UR5, 0x18 ;  /* 0x0000000504047291 */ /* 0x004fe2000f8ec03f */
[----:B------:R-:W1:Y:S01]  /*cc20*/  S2R R3, SR_TID.X ;  /* 0x0000000000037919 */ /* 0x000e620000002100 */
[----:B---3--:R-:W-:Y:S02]  /*cc30*/  FADD.FTZ R251, R4, R251 ;  /* 0x000000fb04fb7221 */ /* 0x008fe40000010000 */
[----:B------:R-:W2:Y:S04]  /*cc40*/  SHFL.BFLY PT, R8, R252, 0x1, 0x1f ;  /* 0x0c201f00fc087f89 */ /* 0x000ea800000e0000 */
[----:B------:R-:W3:Y:S01]  /*cc50*/  SHFL.BFLY PT, R7, R251, 0x1, 0x1f ;  /* 0x0c201f00fb077f89 */ /* 0x000ee200000e0000 */
[----:B--2---:R-:W-:Y:S01]  /*cc60*/  FADD.FTZ R8, R252, R8 ;  /* 0x00000008fc087221 */ /* 0x004fe20000010000 */
[----:B-1----:R-:W-:Y:S01]  /*cc70*/  SHF.R.S32.HI R6, RZ, 0x1f, R3 ;  /* 0x0000001fff067819 */ /* 0x002fe20000011403 */
[----:B---3--:R-:W-:-:S03]  /*cc80*/  FADD.FTZ R7, R251, R7 ;  /* 0x00000007fb077221 */ /* 0x008fc60000010000 */
[----:B------:R-:W-:Y:S02]  /*cc90*/  FSETP.NE.FTZ.AND P4, PT, R8, RZ, PT ;  /* 0x000000ff0800720b */ /* 0x000fe40003f95000 */
[CC--:B------:R-:W-:Y:S02]  /*cca0*/  LEA.HI R10, R6.reuse, R3.reuse, RZ, 0x2 ;  /* 0x00000003060a7211 */ /* 0x0c0fe400078f10ff */
[----:B------:R-:W-:Y:S02]  /*ccb0*/  LEA.HI R5, R6, R3, RZ, 0x5 ;  /* 0x0000000306057211 */ /* 0x000fe400078f28ff */
[----:B------:R-:W-:Y:S02]  /*ccc0*/  LOP3.LUT R9, R10, 0x3ffffffc, RZ, 0xc0, !PT ;  /* 0x3ffffffc0a097812 */ /* 0x000fe400078ec0ff */
[----:B------:R-:W-:Y:S02]  /*ccd0*/  SHF.R.S32.HI R4, RZ, 0x5, R5 ;  /* 0x00000005ff047819 */ /* 0x000fe40000011405 */
[----:B------:R-:W-:Y:S01]  /*cce0*/  FSETP.NE.FTZ.AND P3, PT, R7, RZ, PT ;  /* 0x000000ff0700720b */ /* 0x000fe20003f75000 */
[----:B------:R-:W-:-:S02]  /*ccf0*/  IMAD.IADD R9, R3, 0x1, -R9 ;  /* 0x0000000103097824 */ /* 0x000fc400078e0a09 */
[----:B------:R-:W1:Y:S02]  /*cd00*/  @P4 MUFU.RCP R11, R8 ;  /* 0x00000008000b4308 */ /* 0x000e640000001000 */
[----:B------:R-:W-:Y:S01]  /*cd10*/  IMAD R4, R4, 0x200, R9 ;  /* 0x0000020004047824 */ /* 0x000fe200078e0209 */
[--C-:B------:R-:W-:Y:S02]  /*cd20*/  SHF.R.S32.HI R9, RZ, 0x2, R10.reuse ;  /* 0x00000002ff097819 */ /* 0x100fe4000001140a */
[----:B------:R-:W-:-:S03]  /*cd30*/  SHF.R.S32.HI R10, RZ, 0x1f, R10 ;  /* 0x0000001fff0a7819 */ /* 0x000fc6000001140a */
[----:B------:R-:W-:Y:S01]  /*cd40*/  @P4 MUFU.LG2 R8, R8 ;  /* 0x0000000800084308 */ /* 0x000fe20000000c00 */
[----:B------:R-:W-:-:S04]  /*cd50*/  LEA.HI R10, R10, R9, RZ, 0x3 ;  /* 0x000000090a0a7211 */ /* 0x000fc800078f18ff */
[----:B------:R-:W-:-:S03]  /*cd60*/  LOP3.LUT R10, R10, 0xfffffff8, RZ, 0xc0, !PT ;  /* 0xfffffff80a0a7812 */ /* 0x000fc600078ec0ff */
[----:B------:R-:W2:Y:S01]  /*cd70*/  @P3 MUFU.RCP R12, R7 ;  /* 0x00000007000c3308 */ /* 0x000ea20000001000 */
[----:B------:R-:W-:Y:S01]  /*cd80*/  IADD3 R10, R9, -R10, RZ ;  /* 0x8000000a090a7210 */ /* 0x000fe20007ffe0ff */
[C---:B-1----:R-:W-:Y:S01]  /*cd90*/  FMUL.FTZ R160, R11.reuse, R160 ;  /* 0x000000a00ba07220 */ /* 0x042fe20000410000 */
[C---:B------:R-:W-:Y:S01]  /*cda0*/  FMUL.FTZ R161, R11.reuse, R161 ;  /* 0x000000a10ba17220 */ /* 0x040fe20000410000 */
[C---:B------:R-:W-:Y:S01]  /*cdb0*/  FMUL.FTZ R156, R11.reuse, R156 ;  /* 0x0000009c0b9c7220 */ /* 0x040fe20000410000 */
[C---:B------:R-:W-:Y:S01]  /*cdc0*/  FMUL.FTZ R157, R11.reuse, R157 ;  /* 0x0000009d0b9d7220 */ /* 0x040fe20000410000 */
[C---:B------:R-:W-:Y:S02]  /*cdd0*/  IMAD.SHL.U32 R9, R10.reuse, 0x40, RZ ;  /* 0x000000400a097824 */ /* 0x040fe400078e00ff */
[----:B------:R-:W-:Y:S01]  /*cde0*/  FMUL.FTZ R152, R11, R152 ;  /* 0x000000980b987220 */ /* 0x000fe20000410000 */
[----:B------:R-:W-:Y:S01]  /*cdf0*/  F2FP.F16.F32.PACK_AB R160, R161, R160 ;  /* 0x000000a0a1a0723e */ /* 0x000fe200000000ff */
[----:B------:R-:W-:Y:S01]  /*ce00*/  FMUL.FTZ R153, R11, R153 ;  /* 0x000000990b997220 */ /* 0x000fe20000410000 */
[----:B------:R-:W-:Y:S01]  /*ce10*/  F2FP.F16.F32.PACK_AB R156, R157, R156 ;  /* 0x0000009c9d9c723e */ /* 0x000fe200000000ff */
[----:B------:R-:W1:Y:S01]  /*ce20*/  @P3 MUFU.LG2 R7, R7 ;  /* 0x0000000700073308 */ /* 0x000e620000000c00 */
[----:B------:R-:W-:Y:S01]  /*ce30*/  LOP3.LUT R13, R9, 0x1c0, RZ, 0xc0, !PT ;  /* 0x000001c0090d7812 */ /* 0x000fe200078ec0ff */
[C---:B------:R-:W-:Y:S01]  /*ce40*/  FMUL.FTZ R148, R11.reuse, R148 ;  /* 0x000000940b947220 */ /* 0x040fe20000410000 */
[----:B------:R-:W-:Y:S01]  /*ce50*/  LOP3.LUT R9, R10, 0x1, RZ, 0xc0, !PT ;  /* 0x000000010a097812 */ /* 0x000fe200078ec0ff */
[----:B------:R-:W-:Y:S01]  /*ce60*/  FMUL.FTZ R149, R11, R149 ;  /* 0x000000950b957220 */ /* 0x000fe20000410000 */
[----:B------:R-:W-:Y:S01]  /*ce70*/  LEA.HI R13, R13, R13, RZ, 0x1d ;  /* 0x0000000d0d0d7211 */ /* 0x000fe200078fe8ff */
[C---:B--2---:R-:W-:Y:S01]  /*ce80*/  FMUL.FTZ R163, R12.reuse, R163 ;  /* 0x000000a30ca37220 */ /* 0x044fe20000410000 */
[----:B------:R-:W-:Y:S01]  /*ce90*/  ISETP.NE.U32.AND P0, PT, R9, 0x1, PT ;  /* 0x000000010900780c */ /* 0x000fe20003f05070 */
[----:B------:R-:W-:Y:S01]  /*cea0*/  FMUL.FTZ R162, R12, R162 ;  /* 0x000000a20ca27220 */ /* 0x000fe20000410000 */
[----:B------:R-:W-:Y:S01]  /*ceb0*/  MOV R9, 0xfffffff0 ;  /* 0xfffffff000097802 */ /* 0x000fe20000000f00 */
[----:B------:R-:W-:Y:S01]  /*cec0*/  IMAD.U32 R4, R4, 0x2, R13 ;  /* 0x0000000204047824 */ /* 0x000fe200078e000d */
[----:B------:R-:W-:Y:S01]  /*ced0*/  R2P PR, R10, 0x6 ;  /* 0x000000060a007804 */ /* 0x000fe20000000000 */
[C---:B------:R-:W-:Y:S01]  /*cee0*/  FMUL.FTZ R159, R12.reuse, R159 ;  /* 0x0000009f0c9f7220 */ /* 0x040fe20000410000 */
[C---:B------:R-:W-:Y:S01]  /*cef0*/  FMUL.FTZ R158, R12.reuse, R158 ;  /* 0x0000009e0c9e7220 */ /* 0x040fe20000410000 */
[----:B------:R-:W-:Y:S01]  /*cf00*/  MOV R10, 0x20 ;  /* 0x00000020000a7802 */ /* 0x000fe20000000f00 */
[C---:B------:R-:W-:Y:S01]  /*cf10*/  FMUL.FTZ R155, R12.reuse, R155 ;  /* 0x0000009b0c9b7220 */ /* 0x040fe20000410000 */
[----:B------:R-:W-:Y:S01]  /*cf20*/  SEL R9, R9, 0x10, !P0 ;  /* 0x0000001009097807 */ /* 0x000fe20004000000 */
[----:B------:R-:W-:Y:S01]  /*cf30*/  FMUL.FTZ R154, R12, R154 ;  /* 0x0000009a0c9a7220 */ /* 0x000fe20000410000 */
[----:B------:R-:W-:Y:S01]  /*cf40*/  LEA R4, R4, UR4, 0x1 ;  /* 0x0000000404047c11 */ /* 0x000fe2000f8e08ff */
[C---:B------:R-:W-:Y:S01]  /*cf50*/  FMUL.FTZ R151, R12.reuse, R151 ;  /* 0x000000970c977220 */ /* 0x040fe20000410000 */
[----:B------:R-:W-:Y:S01]  /*cf60*/  F2FP.F16.F32.PACK_AB R162, R163, R162 ;  /* 0x000000a2a3a2723e */ /* 0x000fe200000000ff */
[----:B------:R-:W-:Y:S01]  /*cf70*/  FMUL.FTZ R150, R12, R150 ;  /* 0x000000960c967220 */ /* 0x000fe20000410000 */
[----:B------:R-:W-:Y:S01]  /*cf80*/  F2FP.F16.F32.PACK_AB R158, R159, R158 ;  /* 0x0000009e9f9e723e */ /* 0x000fe200000000ff */
[----:B------:R-:W-:Y:S01]  /*cf90*/  STS [R4], R160 ;  /* 0x000000a004007388 */ /* 0x000fe20000000800 */
[----:B------:R-:W-:Y:S01]  /*cfa0*/  SEL R10, R10, 0xffffffe0, !P1 ;  /* 0xffffffe00a0a7807 */ /* 0x000fe20004800000 */
[----:B------:R-:W-:Y:S01]  /*cfb0*/  FMUL.FTZ R144, R11, R144 ;  /* 0x000000900b907220 */ /* 0x000fe20000410000 */
[C---:B------:R-:W-:Y:S01]  /*cfc0*/  IADD3 R13, R4.reuse, R9, RZ ;  /* 0x00000009040d7210 */ /* 0x040fe20007ffe0ff */
[----:B------:R2:W-:Y:S01]  /*cfd0*/  STS [R4+0x400], R162 ;  /* 0x000400a204007388 */ /* 0x0005e20000000800 */
[C---:B------:R-:W-:Y:S01]  /*cfe0*/  IADD3 R14, R4.reuse, 0x40, RZ ;  /* 0x00000040040e7810 */ /* 0x040fe20007ffe0ff */
[C---:B------:R-:W-:Y:S01]  /*cff0*/  IMAD.IADD R15, R4.reuse, 0x1, R10 ;  /* 0x00000001040f7824 */ /* 0x040fe200078e020a */
[----:B------:R-:W-:Y:S01]  /*d000*/  IADD3 R16, R13, R10, RZ ;  /* 0x0000000a0d107210 */ /* 0x000fe20007ffe0ff */
[----:B------:R-:W-:Y:S01]  /*d010*/  STS [R13], R156 ;  /* 0x0000009c0d007388 */ /* 0x000fe20000000800 */
[----:B------:R-:W-:-:S02]  /*d020*/  @P2 VIADD R14, R4, 0xffffffc0 ;  /* 0xffffffc0040e2836 */ /* 0x000fc40000000000 */
[----:B------:R-:W-:Y:S01]  /*d030*/  FMUL.FTZ R145, R11, R145 ;  /* 0x000000910b917220 */ /* 0x000fe20000410000 */
[C---:B------:R-:W-:Y:S01]  /*d040*/  FMUL.FTZ R147, R12.reuse, R147 ;  /* 0x000000930c937220 */ /* 0x040fe20000410000 */
[----:B------:R3:W-:Y:S01]  /*d050*/  STS [R13+0x400], R158 ;  /* 0x0004009e0d007388 */ /* 0x0007e20000000800 */
[C---:B------:R-:W-:Y:S01]  /*d060*/  FMUL.FTZ R146, R12.reuse, R146 ;  /* 0x000000920c927220 */ /* 0x040fe20000410000 */
[----:B------:R-:W-:Y:S01]  /*d070*/  ULDC.U8 UR4, c[0x0][0x3d8] ;  /* 0x0000f60000047ab9 */ /* 0x000fe20000000000 */
[----:B------:R-:W-:Y:S01]  /*d080*/  F2FP.F16.F32.PACK_AB R152, R153, R152 ;  /* 0x000000989998723e */ /* 0x000fe200000000ff */
[----:B------:R-:W-:Y:S01]  /*d090*/  FMUL.FTZ R140, R11, R140 ;  /* 0x0000008c0b8c7220 */ /* 0x000fe20000410000 */
[----:B------:R-:W-:Y:S01]  /*d0a0*/  F2FP.F16.F32.PACK_AB R154, R155, R154 ;  /* 0x0000009a9b9a723e */ /* 0x000fe200000000ff */
[----:B------:R-:W-:Y:S01]  /*d0b0*/  FMUL.FTZ R141, R11, R141 ;  /* 0x0000008d0b8d7220 */ /* 0x000fe20000410000 */
[----:B------:R-:W-:Y:S01]  /*d0c0*/  F2FP.F16.F32.PACK_AB R148, R149, R148 ;  /* 0x000000949594723e */ /* 0x000fe200000000ff */
[C---:B------:R-:W-:Y:S01]  /*d0d0*/  FMUL.FTZ R143, R12.reuse, R143 ;  /* 0x0000008f0c8f7220 */ /* 0x040fe20000410000 */
[----:B------:R-:W-:Y:S01]  /*d0e0*/  F2FP.F16.F32.PACK_AB R150, R151, R150 ;  /* 0x000000969796723e */ /* 0x000fe200000000ff */
[C---:B------:R-:W-:Y:S01]  /*d0f0*/  FMUL.FTZ R142, R12.reuse, R142 ;  /* 0x0000008e0c8e7220 */ /* 0x040fe20000410000 */
[----:B------:R-:W-:Y:S01]  /*d100*/  ISETP.NE.AND P0, PT, RZ, UR4, PT ;  /* 0x00000004ff007c0c */ /* 0x000fe2000bf05270 */
[----:B------:R-:W-:Y:S01]  /*d110*/  FMUL.FTZ R136, R11, R136 ;  /* 0x000000880b887220 */ /* 0x000fe20000410000 */
[----:B------:R-:W-:Y:S01]  /*d120*/  F2FP.F16.F32.PACK_AB R144, R145, R144 ;  /* 0x000000909190723e */ /* 0x000fe200000000ff */
[----:B------:R-:W-:Y:S01]  /*d130*/  FMUL.FTZ R137, R11, R137 ;  /* 0x000000890b897220 */ /* 0x000fe20000410000 */
[----:B------:R-:W-:Y:S01]  /*d140*/  F2FP.F16.F32.PACK_AB R146, R147, R146 ;  /* 0x000000929392723e */ /* 0x000fe200000000ff */
[C---:B------:R-:W-:Y:S01]  /*d150*/  FMUL.FTZ R132, R11.reuse, R132 ;  /* 0x000000840b847220 */ /* 0x040fe20000410000 */
[----:B--2---:R-:W2:Y:S01]  /*d160*/  @P4 LDC R4, c[0x0][0x2e8] ;  /* 0x0000ba00ff044b82 */ /* 0x004ea20000000800 */
[C---:B------:R-:W-:Y:S01]  /*d170*/  FMUL.FTZ R139, R12.reuse, R139 ;  /* 0x0000008b0c8b7220 */ /* 0x040fe20000410000 */
[C---:B------:R-:W-:Y:S01]  /*d180*/  FMUL.FTZ R138, R12.reuse, R138 ;  /* 0x0000008a0c8a7220 */ /* 0x040fe20000410000 */
[C---:B------:R-:W-:Y:S01]  /*d190*/  FMUL.FTZ R135, R12.reuse, R135 ;  /* 0x000000870c877220 */ /* 0x040fe20000410000 */
[----:B------:R-:W-:Y:S01]  /*d1a0*/  FMUL.FTZ R11, R11, R133 ;  /* 0x000000850b0b7220 */ /* 0x000fe20000410000 */
[----:B------:R-:W-:Y:S01]  /*d1b0*/  FMUL.FTZ R12, R12, R134 ;  /* 0x000000860c0c7220 */ /* 0x000fe20000410000 */
[----:B------:R-:W-:Y:S01]  /*d1c0*/  IADD3 R9, R9, R14, RZ ;  /* 0x0000000e09097210 */ /* 0x000fe20007ffe0ff */
[----:B------:R-:W-:Y:S01]  /*d1d0*/  STS [R15], R152 ;  /* 0x000000980f007388 */ /* 0x000fe20000000800 */
[----:B---3--:R-:W3:Y:S01]  /*d1e0*/  @P3 LDC R13, c[0x0][0x2e8] ;  /* 0x0000ba00ff0d3b82 */ /* 0x008ee20000000800 */
[----:B------:R-:W-:Y:S01]  /*d1f0*/  F2FP.F16.F32.PACK_AB R140, R141, R140 ;  /* 0x0000008c8d8c723e */ /* 0x000fe200000000ff */
[----:B------:R-:W-:Y:S01]  /*d200*/  @P4 FMUL.FTZ R8, R8, 0.69314718246459960938 ;  /* 0x3f31721808084820 */ /* 0x000fe20000410000 */
[----:B------:R-:W-:Y:S01]  /*d210*/  STS [R15+0x400], R154 ;  /* 0x0004009a0f007388 */ /* 0x000fe20000000800 */
[----:B------:R-:W-:Y:S01]  /*d220*/  F2FP.F16.F32.PACK_AB R142, R143, R142 ;  /* 0x0000008e8f8e723e */ /* 0x000fe200000000ff */
[----:B-1----:R-:W-:Y:S01]  /*d230*/  @P3 FMUL.FTZ R7, R7, 0.69314718246459960938 ;  /* 0x3f31721807073820 */ /* 0x002fe20000410000 */
[----:B------:R-:W-:Y:S01]  /*d240*/  F2FP.F16.F32.PACK_AB R136, R137, R136 ;  /* 0x000000888988723e */ /* 0x000fe200000000ff */
[----:B------:R-:W-:Y:S01]  /*d250*/  STS [R16], R148 ;  /* 0x0000009410007388 */ /* 0x000fe20000000800 */
[----:B------:R-:W-:-:S02]  /*d260*/  F2FP.F16.F32.PACK_AB R138, R139, R138 ;  /* 0x0000008a8b8a723e */ /* 0x000fc400000000ff */
[----:B------:R-:W-:Y:S01]  /*d270*/  F2FP.F16.F32.PACK_AB R11, R11, R132 ;  /* 0x000000840b0b723e */ /* 0x000fe200000000ff */
[----:B------:R-:W-:Y:S01]  /*d280*/  STS [R16+0x400], R150 ;  /* 0x0004009610007388 */ /* 0x000fe20000000800 */
[----:B------:R-:W-:-:S03]  /*d290*/  F2FP.F16.F32.PACK_AB R12, R135, R12 ;  /* 0x0000000c870c723e */ /* 0x000fc600000000ff */
[----:B------:R-:W-:Y:S04]  /*d2a0*/  STS [R14], R144 ;  /* 0x000000900e007388 */ /* 0x000fe80000000800 */
[----:B------:R1:W-:Y:S04]  /*d2b0*/  STS [R14+0x400], R146 ;  /* 0x000400920e007388 */ /* 0x0003e80000000800 */
[----:B------:R-:W-:Y:S04]  /*d2c0*/  STS [R9], R140 ;  /* 0x0000008c09007388 */ /* 0x000fe80000000800 */
[----:B------:R4:W-:Y:S01]  /*d2d0*/  STS [R9+0x400], R142 ;  /* 0x0004008e09007388 */ /* 0x0009e20000000800 */
[C---:B-1----:R-:W-:Y:S01]  /*d2e0*/  IADD3 R14, R10.reuse, R14, RZ ;  /* 0x0000000e0a0e7210 */ /* 0x042fe20007ffe0ff */
[----:B------:R-:W-:-:S04]  /*d2f0*/  IMAD.IADD R10, R10, 0x1, R9 ;  /* 0x000000010a0a7824 */ /* 0x000fc800078e0209 */
[----:B------:R-:W-:Y:S01]  /*d300*/  STS [R14], R136 ;  /* 0x000000880e007388 */ /* 0x000fe20000000800 */
[----:B----4-:R-:W-:-:S03]  /*d310*/  MOV R9, 0x7f800000 ;  /* 0x7f80000000097802 */ /* 0x010fc60000000f00 */
[----:B------:R-:W-:Y:S01]  /*d320*/  STS [R14+0x400], R138 ;  /* 0x0004008a0e007388 */ /* 0x000fe20000000800 */
[----:B--2---:R-:W-:-:S03]  /*d330*/  @P4 FFMA.FTZ R9, R2, R4, R8 ;  /* 0x0000000402094223 */ /* 0x004fc60000010008 */
[----:B------:R-:W-:Y:S04]  /*d340*/  STS [R10], R11 ;  /* 0x0000000b0a007388 */ /* 0x000fe80000000800 */
[----:B------:R1:W-:Y:S02]  /*d350*/  STS [R10+0x400], R12 ;  /* 0x0004000c0a007388 */ /* 0x0003e40000000800 */
[----:B-1----:R-:W-:Y:S01]  /*d360*/  MOV R10, 0x7f800000 ;  /* 0x7f800000000a7802 */ /* 0x002fe20000000f00 */
[----:B---3--:R-:W-:Y:S01]  /*d370*/  @P3 FFMA.FTZ R10, R0, R13, R7 ;  /* 0x0000000d000a3223 */ /* 0x008fe20000010007 */
[----:B------:R-:W-:Y:S05]  /*d380*/  @!P0 BRA `(.L_x_2214) ;  /* 0x00000000001c8947 */ /* 0x000fea0003800000 */
[----:B------:R-:W1:Y:S01]  /*d390*/  S2UR UR8, SR_CTAID.Z ;  /* 0x00000000000879c3 */ /* 0x000e620000002700 */
[----:B------:R-:W-:Y:S01]  /*d3a0*/  ULDC UR9, c[0x0][0x2e4] ;  /* 0x0000b90000097ab9 */ /* 0x000fe20000000800 */
[----:B------:R-:W-:-:S06]  /*d3b0*/  ULDC UR6, c[0x0][0x2c4] ;  /* 0x0000b10000067ab9 */ /* 0x000fcc0000000800 */
[----:B------:R-:W2:Y:S01]  /*d3c0*/  S2UR UR7, SR_CTAID.Y ;  /* 0x00000000000779c3 */ /* 0x000ea20000002600 */
[----:B-1----:R-:W-:-:S04]  /*d3d0*/  UIMAD UR9, UR8, UR9, URZ ;  /* 0x00000009080972a4 */ /* 0x002fc8000f8e023f */
[----:B--2---:R-:W-:Y:S01]  /*d3e0*/  UIMAD UR9, UR7, UR6, UR9 ;  /* 0x00000006070972a4 */ /* 0x004fe2000f8e0209 */
[----:B------:R-:W-:Y:S05]  /*d3f0*/  BRA `(.L_x_2215) ;  /* 0x0000000000187947 */ /* 0x000fea0003800000 */
.L_x_2214:
[----:B------:R-:W-:Y:S01]  /*d400*/  S2UR UR8, SR_CTAID.Z ;  /* 0x00000000000879c3 */ /* 0x000fe20000002700 */
[----:B------:R-:W-:Y:S01]  /*d410*/  ULDC UR9, c[0x0][0x270] ;  /* 0x00009c0000097ab9 */ /* 0x000fe20000000800 */
[----:B------:R-:W-:-:S06]  /*d420*/  ULDC UR6, c[0x0][0x2c4] ;  /* 0x0000b10000067ab9 */ /* 0x000fcc0000000800 */
[----:B------:R-:W1:Y:S02]  /*d430*/  S2UR UR7, SR_CTAID.Y ;  /* 0x00000000000779c3 */ /* 0x000e640000002600 */
[----:B-1----:R-:W-:-:S04]  /*d440*/  UIMAD UR9, UR7, UR9, UR8 ;  /* 0x00000009070972a4 */ /* 0x002fc8000f8e0208 */
[----:B------:R-:W-:Y:S02]  /*d450*/  UIMAD UR9, UR9, UR6, URZ ;  /* 0x00000006090972a4 */ /* 0x000fe4000f8e023f */
.L_x_2215:
[----:B------:R-:W1:Y:S01]  /*d460*/  S2R R0, SR_TID.X ;  /* 0x0000000000007919 */ /* 0x000e620000002100 */
[----:B------:R-:W-:Y:S01]  /*d470*/  LOP3.LUT R11, R5, 0xffffffe0, RZ, 0xc0, !PT ;  /* 0xffffffe0050b7812 */ /* 0x000fe200078ec0ff */
[----:B------:R-:W-:Y:S01]  /*d480*/  BSSY B0, `(.L_x_2216) ;  /* 0x0000020000007945 */ /* 0x000fe20003800000 */
[----:B------:R-:W-:Y:S03]  /*d490*/  BAR.SYNC.DEFER_BLOCKING 0x0 ;  /* 0x0000000000007b1d */ /* 0x000fe60000010000 */
[----:B------:R-:W-:-:S05]  /*d4a0*/  IMAD.IADD R11, R3, 0x1, -R11 ;  /* 0x00000001030b7824 */ /* 0x000fca00078e0a0b */
[----:B------:R-:W-:Y:S02]  /*d4b0*/  LOP3.LUT P0, RZ, R11, 0x3, RZ, 0xc0, !PT ;  /* 0x000000030bff7812 */ /* 0x000fe4000780c0ff */
[----:B-1----:R-:W-:-:S04]  /*d4c0*/  SHF.R.S32.HI R2, RZ, 0x1f, R0 ;  /* 0x0000001fff027819 */ /* 0x002fc80000011400 */
[----:B------:R-:W-:-:S04]  /*d4d0*/  LEA.HI R4, R2, R0, RZ, 0x5 ;  /* 0x0000000002047211 */ /* 0x000fc800078f28ff */
[----:B------:R-:W-:Y:S02]  /*d4e0*/  LOP3.LUT R8, R4, 0xffffffe0, RZ, 0xc0, !PT ;  /* 0xffffffe004087812 */ /* 0x000fe400078ec0ff */
[--C-:B------:R-:W-:Y:S02]  /*d4f0*/  SHF.R.S32.HI R5, RZ, 0x5, R4.reuse ;  /* 0x00000005ff057819 */ /* 0x100fe40000011404 */
[----:B------:R-:W-:Y:S01]  /*d500*/  SHF.R.S32.HI R4, RZ, 0x1f, R4 ;  /* 0x0000001fff047819 */ /* 0x000fe20000011404 */
[----:B------:R-:W-:-:S03]  /*d510*/  IMAD.IADD R8, R0, 0x1, -R8 ;  /* 0x0000000100087824 */ /* 0x000fc600078e0a08 */
[----:B------:R-:W-:Y:S02]  /*d520*/  LEA.HI R4, R4, R5, RZ, 0x2 ;  /* 0x0000000504047211 */ /* 0x000fe400078f10ff */
[----:B------:R-:W-:Y:S02]  /*d530*/  SHF.R.S32.HI R7, RZ, 0x1f, R8 ;  /* 0x0000001fff077819 */ /* 0x000fe40000011408 */
[----:B------:R-:W-:Y:S02]  /*d540*/  LOP3.LUT R4, R4, 0xfffffffc, RZ, 0xc0, !PT ;  /* 0xfffffffc04047812 */ /* 0x000fe400078ec0ff */
[----:B------:R-:W-:-:S03]  /*d550*/  LEA.HI R7, R7, R8, RZ, 0x2 ;  /* 0x0000000807077211 */ /* 0x000fc600078f10ff */
[----:B------:R-:W-:Y:S01]  /*d560*/  IMAD.IADD R4, R5, 0x1, -R4 ;  /* 0x0000000105047824 */ /* 0x000fe200078e0a04 */
[----:B------:R-:W-:-:S05]  /*d570*/  SHF.R.S32.HI R7, RZ, 0x2, R7 ;  /* 0x00000002ff077819 */ /* 0x000fca0000011407 */
[----:B------:R-:W-:Y:S01]  /*d580*/  IMAD R7, R4, 0x10, R7 ;  /* 0x0000001004077824 */ /* 0x000fe200078e0207 */
[----:B------:R-:W-:Y:S06]  /*d590*/  @P0 BRA `(.L_x_2217) ;  /* 0x0000000000380947 */ /* 0x000fec0003800000 */
[----:B------:R-:W1:Y:S01]  /*d5a0*/  S2UR UR5, SR_CTAID.X ;  /* 0x00000000000579c3 */ /* 0x000e620000002500 */
[C---:B------:R-:W-:Y:S01]  /*d5b0*/  VIADD R4, R7.reuse, 0x8 ;  /* 0x0000000807047836 */ /* 0x040fe20000000000 */
[----:B-1----:R-:W-:Y:S02]  /*d5c0*/  ULEA UR4, UR5, UR9, 0x6 ;  /* 0x0000000905047291 */ /* 0x002fe4000f8e303f */
[----:B------:R-:W-:Y:S02]  /*d5d0*/  UIMAD UR5, UR5, -0x40, UR6 ;  /* 0xffffffc0050578a4 */ /* 0x000fe4000f8e0206 */
[----:B------:R-:W-:Y:S02]  /*d5e0*/  USHF.R.S32.HI UR10, URZ, 0x1f, UR4 ;  /* 0x0000001f3f0a7899 */ /* 0x000fe40008011404 */
[----:B------:R-:W-:Y:S02]  /*d5f0*/  IADD3 R5, P0, R7, UR4, RZ ;  /* 0x0000000407057c10 */ /* 0x000fe4000ff1e0ff */
[----:B------:R-:W-:-:S02]  /*d600*/  ISETP.GE.AND P1, PT, R4, UR5, PT ;  /* 0x0000000504007c0c */ /* 0x000fc4000bf26270 */
[C---:B------:R-:W-:Y:S01]  /*d610*/  ISETP.GE.AND P2, PT, R7.reuse, UR5, PT ;  /* 0x0000000507007c0c */ /* 0x040fe2000bf46270 */
[----:B------:R-:W-:Y:S01]  /*d620*/  ULDC.64 UR4, c[0x0][0x2b0] ;  /* 0x0000ac0000047ab9 */ /* 0x000fe20000000a00 */
[----:B------:R-:W-:Y:S02]  /*d630*/  LEA.HI.X.SX32 R4, R7, UR10, 0x1, P0 ;  /* 0x0000000a07047c11 */ /* 0x000fe400080f0eff */
[----:B------:R-:W-:-:S04]  /*d640*/  LEA R12, P0, R5, UR4, 0x2 ;  /* 0x00000004050c7c11 */ /* 0x000fc8000f8010ff */
[----:B------:R-:W-:-:S05]  /*d650*/  LEA.HI.X R13, R5, UR5, R4, 0x2, P0 ;  /* 0x00000005050d7c11 */ /* 0x000fca00080f1404 */
[----:B------:R1:W-:Y:S04]  /*d660*/  @!P2 STG.E desc[UR20][R12.64], R9 ;  /* 0x000000090c00a986 */ /* 0x0003e8000c101914 */
[----:B------:R1:W-:Y:S02]  /*d670*/  @!P1 STG.E desc[UR20][R12.64+0x20], R10 ;  /* 0x0000200a0c009986 */ /* 0x0003e4000c101914 */
.L_x_2217:
[----:B------:R-:W-:Y:S05]  /*d680*/  BSYNC B0 ;  /* 0x0000000000007941 */ /* 0x000fea0003800000 */
.L_x_2216:
[----:B------:R-:W2:Y:S01]  /*d690*/  S2UR UR5, SR_CTAID.X ;  /* 0x00000000000579c3 */ /* 0x000ea20000002500 */
[----:B------:R-:W-:Y:S01]  /*d6a0*/  LEA.HI R2, R2, R0, RZ, 0x3 ;  /* 0x0000000002027211 */ /* 0x000fe200078f18ff */
[----:B------:R-:W-:Y:S03]  /*d6b0*/  LDS.128 R16, [R242+0x800] ;  /* 0x00080000f2107984 */ /* 0x000fe60000000c00 */
[----:B------:R-:W-:Y:S01]  /*d6c0*/  LOP3.LUT R2, R2, 0xfffffff8, RZ, 0xc0, !PT ;  /* 0xfffffff802027812 */ /* 0x000fe200078ec0ff */
[----:B------:R-:W-:Y:S02]  /*d6d0*/  LDS.128 R20, [R242+0x1000] ;  /* 0x00100000f2147984 */ /* 0x000fe40000000c00 */
[----:B-1----:R-:W1:Y:S02]  /*d6e0*/  LDC.64 R8, c[0x0][0x298] ;  /* 0x0000a600ff087b82 */ /* 0x002e640000000a00 */
[----:B------:R-:W-:-:S04]  /*d6f0*/  IMAD.IADD R2, R0, 0x1, -R2 ;  /* 0x0000000100027824 */ /* 0x000fc800078e0a02 */
[----:B------:R-:W-:Y:S02]  /*d700*/  IMAD.SHL.U32 R12, R2, 0x8, RZ ;  /* 0x00000008020c7824 */ /* 0x000fe400078e00ff */
[----:B------:R-:W3:Y:S03]  /*d710*/  LDC.64 R10, c[0x0][0x290] ;  /* 0x0000a400ff0a7b82 */ /* 0x000ee60000000a00 */
[----:B------:R-:W-:Y:S01]  /*d720*/  SHF.R.S32.HI R13, RZ, 0x1f, R12 ;  /* 0x0000001fff0d7819 */ /* 0x000fe2000001140c */
[----:B--2---:R-:W-:-:S04]  /*d730*/  USHF.L.U32 UR5, UR5, 0x6, URZ ;  /* 0x0000000605057899 */ /* 0x004fc8000800063f */
[----:B------:R-:W2:Y:S01]  /*d740*/  LDC.64 R4, c[0x0][0x2a0] ;  /* 0x0000a800ff047b82 */ /* 0x000ea20000000a00 */
[----:B------:R-:W-:Y:S01]  /*d750*/  USHF.R.S32.HI UR4, URZ, 0x1f, UR5 ;  /* 0x0000001f3f047899 */ /* 0x000fe20008011405 */
[----:B-1----:R-:W-:-:S05]  /*d760*/  IMAD.WIDE.U32 R12, R8, UR5, R12 ;  /* 0x00000005080c7c25 */ /* 0x002fca000f8e000c */
[----:B------:R-:W-:Y:S01]  /*d770*/  IMAD R0, R8, UR4, RZ ;  /* 0x0000000408007c24 */ /* 0x000fe2000f8e02ff */
[----:B------:R-:W-:-:S03]  /*d780*/  USHF.R.S32.HI UR4, URZ, 0x1f, UR7 ;  /* 0x0000001f3f047899 */ /* 0x000fc60008011407 */
[----:B------:R-:W-:-:S03]  /*d790*/  IMAD R0, R9, UR5, R0 ;  /* 0x0000000509007c24 */ /* 0x000fc6000f8e0200 */
[----:B---3--:R-:W-:Y:S01]  /*d7a0*/  IMAD R7, R10, UR4, RZ ;  /* 0x000000040a077c24 */ /* 0x008fe2000f8e02ff */
[----:B------:R-:W-:Y:S01]  /*d7b0*/  USHF.R.S32.HI UR4, URZ, 0x1f, UR8 ;  /* 0x0000001f3f047899 */ /* 0x000fe20008011408 */
[----:B------:R-:W-:Y:S02]  /*d7c0*/  IADD3 R13, R0, R13, RZ ;  /* 0x0000000d000d7210 */ /* 0x000fe40007ffe0ff */
[----:B------:R-:W-:Y:S01]  /*d7d0*/  IMAD R7, R11, UR7, R7 ;  /* 0x000000070b077c24 */ /* 0x000fe2000f8e0207 */
[----:B------:R-:W-:Y:S01]  /*d7e0*/  LEA.HI R0, R6, R3, RZ, 0x3 ;  /* 0x0000000306007211 */ /* 0x000fe200078f18ff */
[----:B------:R-:W-:Y:S02]  /*d7f0*/  IMAD.WIDE.U32 R10, R10, UR7, R12 ;  /* 0x000000070a0a7c25 */ /* 0x000fe4000f8e000c */
[----:B------:R-:W1:Y:S01]  /*d800*/  LDS.128 R12, [R242] ;  /* 0x00000000f20c7984 */ /* 0x000e620000000c00 */
[----:B------:R-:W-:Y:S01]  /*d810*/  SHF.R.S32.HI R0, RZ, 0x3, R0 ;  /* 0x00000003ff007819 */ /* 0x000fe20000011400 */
[----:B------:R-:W-:Y:S01]  /*d820*/  IMAD.IADD R7, R7, 0x1, R11 ;  /* 0x0000000107077824 */ /* 0x000fe200078e020b */
[----:B------:R-:W-:Y:S01]  /*d830*/  MOV R6, R10 ;  /* 0x0000000a00067202 */ /* 0x000fe20000000f00 */
[----:B--2---:R-:W-:Y:S01]  /*d840*/  IMAD R2, R4, UR4, RZ ;  /* 0x0000000404027c24 */ /* 0x004fe2000f8e02ff */
[----:B------:R-:W2:Y:S01]  /*d850*/  LDS.128 R240, [R242+0x1800] ;  /* 0x00180000f2f07984 */ /* 0x000ea20000000c00 */
[----:B------:R-:W-:-:S02]  /*d860*/  ULDC.64 UR4, c[0x0][0x280] ;  /* 0x0000a00000047ab9 */ /* 0x000fc40000000a00 */
[----:B------:R-:W-:Y:S01]  /*d870*/  IMAD R5, R5, UR8, R2 ;  /* 0x0000000805057c24 */ /* 0x000fe2000f8e0202 */
[----:B------:R-:W-:Y:S01]  /*d880*/  SHF.R.S32.HI R2, RZ, 0x1f, R0 ;  /* 0x0000001fff027819 */ /* 0x000fe20000011400 */
[----:B------:R-:W-:-:S04]  /*d890*/  IMAD.WIDE.U32 R6, R4, UR8, R6 ;  /* 0x0000000804067c25 */ /* 0x000fc8000f8e0006 */
[----:B------:R-:W-:Y:S01]  /*d8a0*/  IMAD.IADD R5, R5, 0x1, R7 ;  /* 0x0000000105057824 */ /* 0x000fe200078e0207 */
[----:B------:R-:W-:Y:S01]  /*d8b0*/  MOV R4, R6 ;  /* 0x0000000600047202 */ /* 0x000fe20000000f00 */
[----:B------:R-:W-:-:S04]  /*d8c0*/  IMAD R2, R2, R8, RZ ;  /* 0x0000000802027224 */ /* 0x000fc800078e02ff */
[----:B------:R-:W-:-:S04]  /*d8d0*/  IMAD.WIDE.U32 R4, R0, R8, R4 ;  /* 0x0000000800047225 */ /* 0x000fc800078e0004 */
[----:B------:R-:W-:Y:S01]  /*d8e0*/  IMAD R2, R0, R9, R2 ;  /* 0x0000000900027224 */ /* 0x000fe200078e0202 */
[----:B------:R-:W-:Y:S01]  /*d8f0*/  LEA R6, P1, R4, UR4, 0x1 ;  /* 0x0000000404067c11 */ /* 0x000fe2000f8208ff */
[C---:B------:R-:W-:Y:S01]  /*d900*/  IMAD.SHL.U32 R0, R8.reuse, 0x20, RZ ;  /* 0x0000002008007824 */ /* 0x040fe200078e00ff */
[----:B------:R-:W-:Y:S02]  /*d910*/  SHF.L.U64.HI R8, R8, 0x5, R9 ;  /* 0x0000000508087819 */ /* 0x000fe40000010209 */
[----:B------:R-:W-:Y:S02]  /*d920*/  IADD3 R2, R2, R5, RZ ;  /* 0x0000000502027210 */ /* 0x000fe40007ffe0ff */
[----:B------:R-:W-:Y:S02]  /*d930*/  IADD3 R10, P0, R0, R6, RZ ;  /* 0x00000006000a7210 */ /* 0x000fe40007f1e0ff */
[----:B------:R-:W-:Y:S02]  /*d940*/  LEA.HI.X R7, R4, UR5, R2, 0x1, P1 ;  /* 0x0000000504077c11 */ /* 0x000fe400088f0c02 */
[----:B------:R-:W-:-:S03]  /*d950*/  IADD3 R2, P1, R10, R0, RZ ;  /* 0x000000000a027210 */ /* 0x000fc60007f3e0ff */
[----:B------:R-:W-:Y:S01]  /*d960*/  IMAD.X R11, R8, 0x1, R7, P0 ;  /* 0x00000001080b7824 */ /* 0x000fe200000e0607 */
[----:B------:R-:W-:Y:S01]  /*d970*/  IADD3 R4, P0, R2, R0, RZ ;  /* 0x0000000002047210 */ /* 0x000fe20007f1e0ff */
[----:B-1----:R-:W-:Y:S03]  /*d980*/  STG.E.128 desc[UR20][R6.64], R12 ;  /* 0x0000000c06007986 */ /* 0x002fe6000c101d14 */
[-C--:B------:R-:W-:Y:S01]  /*d990*/  IADD3.X R3, R11, R8.reuse, RZ, P1, !PT ;  /* 0x000000080b037210 */ /* 0x080fe20000ffe4ff */
[----:B------:R-:W-:Y:S03]  /*d9a0*/  STG.E.128 desc[UR20][R10.64], R16 ;  /* 0x000000100a007986 */ /* 0x000fe6000c101d14 */
[----:B------:R-:W-:Y:S01]  /*d9b0*/  IADD3.X R5, R3, R8, RZ, P0, !PT ;  /* 0x0000000803057210 */ /* 0x000fe200007fe4ff */
[----:B------:R-:W-:Y:S04]  /*d9c0*/  STG.E.128 desc[UR20][R2.64], R20 ;  /* 0x0000001402007986 */ /* 0x000fe8000c101d14 */
[----:B--2---:R-:W-:Y:S01]  /*d9d0*/  STG.E.128 desc[UR20][R4.64], R240 ;  /* 0x000000f004007986 */ /* 0x004fe2000c101d14 */
[----:B------:R-:W-:Y:S05]  /*d9e0*/  EXIT ;  /* 0x000000000000794d */ /* 0x000fea0003800000 */
.L_x_2218:
        /* <DEDUP_REMOVED lines=9> */
.L_x_7890:


//--------------------- .text._ZN5flash24flash_fwd_splitkv_kernelI23Flash_fwd_kernel_traitsILi64ELi64ELi256ELi4ELb0ELb0EN7cutlass6half_tE19Flash_kernel_traitsILi64ELi64ELi256ELi4ES3_EELb1ELb0ELb0ELb1ELb1ELb1ELb0ELb0EEEvNS_16Flash_fwd_paramsE --------------------------
	.section	.text._ZN5flash24flash_fwd_splitkv_kernelI23Flash_fwd_kernel_traitsILi64ELi64ELi256ELi4ELb0ELb0EN7cutlass6half_tE19Flash_kernel_traitsILi64ELi64ELi256ELi4ES3_EELb1ELb0ELb0ELb1ELb1ELb1ELb0ELb0EEEvNS_16Flash_fwd_paramsE,"ax",@progbits
	.align	128
        .global         _ZN5flash24flash_fwd_splitkv_kernelI23Flash_fwd_kernel_traitsILi64ELi64ELi256ELi4ELb0ELb0EN7cutlass6half_tE19Flash_kernel_traitsILi64ELi64ELi256ELi4ES3_EELb1ELb0ELb0ELb1ELb1ELb1ELb0ELb0EEEvNS_16Flash_fwd_paramsE
        .type           _ZN5flash24flash_fwd_splitkv_kernelI23Flash_fwd_kernel_traitsILi64ELi64ELi256ELi4ELb0ELb0EN7cutlass6half_tE19Flash_kernel_traitsILi64ELi64ELi256ELi4ES3_EELb1ELb0ELb0ELb1ELb1ELb1ELb0ELb0EEEvNS_16Flash_fwd_paramsE,@function
        .size           _ZN5flash24flash_fwd_splitkv_kernelI23Flash_fwd_kernel_traitsILi64ELi64ELi256ELi4ELb0ELb0EN7cutlass6half_tE19Flash_kernel_traitsILi64ELi64ELi256ELi4ES3_EELb1ELb0ELb0ELb1ELb1ELb1ELb0ELb0EEEvNS_16Flash_fwd_paramsE,(.L_x_7891 - _ZN5flash24flash_fwd_splitkv_kernelI23Flash_fwd_kernel_traitsILi64ELi64ELi256ELi4ELb0ELb0EN7cutlass6half_tE19Flash_kernel_traitsILi64ELi64ELi256ELi4ES3_EELb1ELb0ELb0ELb1ELb1ELb1ELb0ELb0EEEvNS_16Flash_fwd_paramsE)
        .other          _ZN5flash24flash_fwd_splitkv_kernelI23Flash_fwd_kernel_traitsILi64ELi64ELi256ELi4ELb0ELb0EN7cutlass6half_tE19Flash_kernel_traitsILi64ELi64ELi256ELi4ES3_EELb1ELb0ELb0ELb1ELb1ELb1ELb0ELb0EEEvNS_16Flash_fwd_paramsE,@"STO_CUDA_ENTRY STV_DEFAULT"
_ZN5flash24flash_fwd_splitkv_kernelI23Flash_fwd_kernel_traitsILi64ELi64ELi256ELi4ELb0ELb0EN7cutlass6half_tE19Flash_kernel_traitsILi64ELi64ELi256ELi4ES3_EELb1ELb0ELb0ELb1ELb1ELb1ELb0ELb0EEEvNS_16Flash_fwd_paramsE:
.text._ZN5flash24flash_fwd_splitkv_kernelI23Flash_fwd_kernel_traitsILi64ELi64ELi256ELi4ELb0ELb0EN7cutlass6half_tE19Flash_kernel_traitsILi64ELi64ELi256ELi4ES3_EELb1ELb0ELb0ELb1ELb1ELb1ELb0ELb0EEEvNS_16Flash_fwd_paramsE:
[----:B------:R-:W1:Y:S08]  /*0000*/  LDC R1, c[0x0][0x28] ;  /* 0x00000a00ff017b82 */ /* 0x000e700000000800 */
[----:B------:R-:W2:Y:S01]  /*0010*/  LDC.64 R4, c[0x0][0x300] ;  /* 0x0000c000ff047b82 */ /* 0x000ea20000000a00 */
[----:B------:R-:W3:Y:S01]  /*0020*/  S2R R26, SR_CTAID.Y ;  /* 0x00000000001a7919 */ /* 0x000ee20000002600 */
[----:B------:R-:W-:Y:S01]  /*0030*/  IMAD.MOV.U32 R12, RZ, RZ, RZ ;  /* 0x000000ffff0c7224 */ /* 0x000fe200078e00ff */
[----:B------:R-:W-:Y:S01]  /*0040*/  ULDC.64 UR20, c[0x0][0x208] ;  /* 0x0000820000147ab9 */ /* 0x000fe20000000a00 */
[----:B------:R-:W-:Y:S01]  /*0050*/  ULDC UR19, c[0x0][0x2c4] ;  /* 0x0000b10000137ab9 */ /* 0x000fe20000000800 */
[----:B-1----:R-:W-:-:S03]  /*0060*/  VIADD R1, R1, 0xffffffe8 ;  /* 0xffffffe801017836 */ /* 0x002fc60000000000 */
[----:B------:R-:W1:Y:S01]  /*0070*/  LDC.64 R2, c[0x0][0x308] ;  /* 0x0000c200ff027b82 */ /* 0x000e620000000a00 */
[----:B--2---:R-:W-:-:S04]  /*0080*/  ISETP.NE.U32.AND P0, PT, R4, RZ, PT ;  /* 0x000000ff0400720c */ /* 0x004fc80003f05070 */
[----:B------:R-:W-:Y:S02]  /*0090*/  ISETP.NE.AND.EX P0, PT, R5, RZ, PT, P0 ;  /* 0x000000ff0500720c */ /* 0x000fe40003f05300 */
[----:B-1----:R-:W-:-:S04]  /*00a0*/  ISETP.NE.U32.AND P2, PT, R2, RZ, PT ;  /* 0x000000ff0200720c */ /* 0x002fc80003f45070 */
[----:B------:R-:W-:-:S07]  /*00b0*/  ISETP.NE.AND.EX P2, PT, R3, RZ, PT, P2 ;  /* 0x000000ff0300720c */ /* 0x000fce0003f45320 */
[----:B------:R-:W3:Y:S08]  /*00c0*/  @P0 LDC.64 R2, c[0x0][0x300] ;  /* 0x0000c000ff020b82 */ /* 0x000ef00000000a00 */
[----:B------:R-:W1:Y:S01]  /*00d0*/  @P2 LDC.64 R6, c[0x0][0x308] ;  /* 0x0000c200ff062b82 */ /* 0x000e620000000a00 */
[----:B---3--:R-:W-:-:S05]  /*00e0*/  @P0 IMAD.WIDE R4, R26, 0x4, R2 ;  /* 0x000000041a040825 */ /* 0x008fca00078e0202 */
        /* <DEDUP_REMOVED lines=8> */
[----:B----4-:R-:W-:-:S04]  /*0170*/  @!P2 ISETP.NE.U32.AND P0, PT, R2, RZ, PT ;  /* 0x000000ff0200a20c */ /* 0x010fc80003f05070 */
[----:B------:R-:W-:Y:S01]  /*0180*/  @!P2 ISETP.NE.AND.EX P0, PT, R3, RZ, PT, P0 ;  /* 0x000000ff0300a20c */ /* 0x000fe20003f05300 */
[----:B---3--:R-:W-:-:S03]  /*0190*/  @P2 IMAD.IADD R27, R0, 0x1, -R12 ;  /* 0x00000001001b2824 */ /* 0x008fc600078e0a0c */
[----:B--2---:R-:W-:-:S03]  /*01a0*/  @!P2 SEL R0, R5, RZ, P0 ;  /* 0x000000ff0500a207 */ /* 0x004fc60000000000 */
        /* <DEDUP_REMOVED lines=34> */
[C---:B------:R-:W-:Y:S01]  /*03d0*/  LOP3.LUT P5, RZ, R102.reuse, 0x7, RZ, 0xc0, !PT ;  /* 0x0000000766ff7812 */ /* 0x040fe200078ac0ff */
[----:B------:R-:W-:Y:S01]  /*03e0*/  IMAD.IADD R2, R102, 0x1, -R2 ;  /* 0x0000000166027824 */ /* 0x000fe200078e0a02 */
[----:B------:R-:W-:Y:S01]  /*03f0*/  IADD3 R11, -R108, UR19, RZ ;  /* 0x000000136c0b7c10 */ /* 0x000fe2000fffe1ff */
[----:B------:R-:W-:-:S02]  /*0400*/  IMAD R4, R4, UR4, RZ ;  /* 0x0000000404047c24 */ /* 0x000fc4000f8e02ff */
[----:B------:R-:W-:-:S05]  /*0410*/  IMAD.SHL.U32 R2, R2, 0x8, RZ ;  /* 0x0000000802027824 */ /* 0x000fca00078e00ff */
[----:B------:R-:W-:-:S03]  /*0420*/  SHF.R.S32.HI R3, RZ, 0x1f, R2 ;  /* 0x0000001fff037819 */ /* 0x000fc60000011402 */
[----:B------:R-:W-:-:S04]  /*0430*/  IMAD.WIDE.U32 R2, R108, UR6, R2 ;  /* 0x000000066c027c25 */ /* 0x000fc8000f8e0002 */
[----:B------:R-:W-:Y:S02]  /*0440*/  IMAD.IADD R3, R3, 0x1, R0 ;  /* 0x0000000103037824 */ /* 0x000fe400078e0200 */
[C---:B------:R-:W-:Y:S02]  /*0450*/  IMAD R0, R26.reuse, UR5, R4 ;  /* 0x000000051a007c24 */ /* 0x040fe4000f8e0204 */
[----:B------:R-:W-:Y:S01]  /*0460*/  IMAD.WIDE.U32 R2, R26, UR4, R2 ;  /* 0x000000041a027c25 */ /* 0x000fe2000f8e0002 */
[----:B------:R-:W-:-:S03]  /*0470*/  ULDC.64 UR4, c[0x0][0x2a0] ;  /* 0x0000a80000047ab9 */ /* 0x000fc60000000a00 */
[----:B------:R-:W-:Y:S01]  /*0480*/  IMAD.IADD R3, R3, 0x1, R0 ;  /* 0x0000000103037824 */ /* 0x000fe200078e0200 */
[----:B------:R-:W-:Y:S01]  /*0490*/  SHF.R.S32.HI R0, RZ, 0x3, R5 ;  /* 0x00000003ff007819 */ /* 0x000fe20000011405 */
[----:B------:R-:W-:Y:S02]  /*04a0*/  IMAD R4, R6, UR4, RZ ;  /* 0x0000000406047c24 */ /* 0x000fe4000f8e02ff */
[----:B------:R-:W-:Y:S01]  /*04b0*/  IMAD.WIDE.U32 R2, R24, UR4, R2 ;  /* 0x0000000418027c25 */ /* 0x000fe2000f8e0002 */
[----:B------:R-:W-:Y:S01]  /*04c0*/  SHF.R.S32.HI R7, RZ, 0x1f, R0 ;  /* 0x0000001fff077819 */ /* 0x000fe20000011400 */
[----:B------:R-:W-:Y:S01]  /*04d0*/  ULDC UR4, c[0x0][0x270] ;  /* 0x00009c0000047ab9 */ /* 0x000fe20000000800 */
[----:B------:R-:W-:Y:S01]  /*04e0*/  ISETP.GE.OR P4, PT, R0, R11, P5 ;  /* 0x0000000b0000720c */ /* 0x000fe20002f86670 */
[----:B------:R-:W-:Y:S02]  /*04f0*/  IMAD R4, R24, UR5, R4 ;  /* 0x0000000518047c24 */ /* 0x000fe4000f8e0204 */
[----:B------:R-:W-:-:S02]  /*0500*/  IMAD R5, R7, UR6, RZ ;  /* 0x0000000607057c24 */ /* 0x000fc4000f8e02ff */
[----:B------:R-:W-:Y:S02]  /*0510*/  IMAD.IADD R3, R3, 0x1, R4 ;  /* 0x0000000103037824 */ /* 0x000fe400078e0204 */
        /* <DEDUP_REMOVED lines=8> */
[----:B------:R-:W-:Y:S01]  /*05a0*/  UIADD3 UR6, UR9, UR6, URZ ;  /* 0x0000000609067290 */ /* 0x000fe2000fffe03f */
[----:B------:R-:W-:Y:S01]  /*05b0*/  VIADD R6, R0, 0x10 ;  /* 0x0000001000067836 */ /* 0x000fe20000000000 */
[----:B------:R-:W-:Y:S02]  /*05c0*/  IADD3 R10, P1, R4, R0, RZ ;  /* 0x00000000040a7210 */ /* 0x000fe40007f3e0ff */
[----:B------:R-:W-:Y:S01]  /*05d0*/  LEA.HI.X R9, R2, UR5, R5, 0x1, P0 ;  /* 0x0000000502097c11 */ /* 0x000fe200080f0c05 */
[----:B------:R-:W-:Y:S01]  /*05e0*/  VIADD R5, R0, 0x20 ;  /* 0x0000002000057836 */ /* 0x000fe20000000000 */
[----:B------:R-:W-:Y:S01]  /*05f0*/  LEA.HI.X.SX32 R3, R4, R7, 0x1, P1 ;  /* 0x0000000704037211 */ /* 0x000fe200008f0eff */
[----:B------:R-:W-:Y:S01]  /*0600*/  ULDC.64 UR4, c[0x0][0x2b0] ;  /* 0x0000ac0000047ab9 */ /* 0x000fe20000000a00 */
[-C--:B------:R-:W-:Y:S01]  /*0610*/  ISETP.GE.OR P3, PT, R6, R11.reuse, P5 ;  /* 0x0000000b0600720c */ /* 0x080fe20002f66670 */
[----:B------:R-:W-:Y:S01]  /*0620*/  VIADD R0, R0, 0x30 ;  /* 0x0000003000007836 */ /* 0x000fe20000000000 */
[----:B------:R-:W-:Y:S01]  /*0630*/  IADD3 R6, P1, R8, UR8, RZ ;  /* 0x0000000808067c10 */ /* 0x000fe2000ff3e0ff */
[----:B------:R1:W-:Y:S01]  /*0640*/  STG.E.128 desc[UR20][R8.64], RZ ;  /* 0x000000ff08007986 */ /* 0x0003e2000c101d14 */
[----:B------:R-:W-:-:S02]  /*0650*/  ISETP.GE.OR P2, PT, R5, R11, P5 ;  /* 0x0000000b0500720c */ /* 0x000fc40002f46670 */
[----:B------:R-:W-:Y:S02]  /*0660*/  IADD3.X R7, R9, UR6, RZ, P1, !PT ;  /* 0x0000000609077c10 */ /* 0x000fe40008ffe4ff */
[----:B------:R-:W-:Y:S02]  /*0670*/  LEA R2, P0, R10, UR4, 0x2 ;  /* 0x000000040a027c11 */ /* 0x000fe4000f8010ff */
[----:B------:R-:W-:Y:S01]  /*0680*/  IADD3 R4, P1, R6, UR8, RZ ;  /* 0x0000000806047c10 */ /* 0x000fe2000ff3e0ff */
[----:B------:R2:W-:Y:S01]  /*0690*/  STG.E.128 desc[UR20][R6.64], RZ ;  /* 0x000000ff06007986 */ /* 0x0005e2000c101d14 */
[----:B------:R-:W-:Y:S02]  /*06a0*/  ISETP.GE.OR P5, PT, R0, R11, P5 ;  /* 0x0000000b0000720c */ /* 0x000fe40002fa6670 */
[----:B------:R-:W-:Y:S02]  /*06b0*/  LEA.HI.X R3, R10, UR5, R3, 0x2, P0 ;  /* 0x000000050a037c11 */ /* 0x000fe400080f1403 */
[----:B------:R-:W-:-:S05]  /*06c0*/  IADD3.X R5, R7, UR6, RZ, P1, !PT ;  /* 0x0000000607057c10 */ /* 0x000fca0008ffe4ff */
[----:B------:R3:W-:Y:S01]  /*06d0*/  STG.E.128 desc[UR20][R4.64], RZ ;  /* 0x000000ff04007986 */ /* 0x0007e2000c101d14 */
[----:B-1----:R-:W-:-:S04]  /*06e0*/  IADD3 R8, P0, R4, UR8, RZ ;  /* 0x0000000804087c10 */ /* 0x002fc8000ff1e0ff */
[----:B------:R-:W-:Y:S01]  /*06f0*/  IADD3.X R9, R5, UR6, RZ, P0, !PT ;  /* 0x0000000605097c10 */ /* 0x000fe200087fe4ff */
[----:B--2---:R-:W-:-:S04]  /*0700*/  @!P4 IMAD.MOV.U32 R6, RZ, RZ, 0x7f800000 ;  /* 0x7f800000ff06c424 */ /* 0x004fc800078e00ff */
[----:B------:R1:W-:Y:S04]  /*0710*/  STG.E.128 desc[UR20][R8.64], RZ ;  /* 0x000000ff08007986 */ /* 0x0003e8000c101d14 */
[----:B------:R1:W-:Y:S01]  /*0720*/  @!P4 STG.E desc[UR20][R2.64], R6 ;  /* 0x000000060200c986 */ /* 0x0003e2000c101914 */
[----:B---3--:R-:W-:Y:S02]  /*0730*/  @!P3 IMAD.MOV.U32 R5, RZ, RZ, 0x7f800000 ;  /* 0x7f800000ff05b424 */ /* 0x008fe400078e00ff */
[----:B------:R-:W-:-:S03]  /*0740*/  @!P2 IMAD.MOV.U32 R4, RZ, RZ, 0x7f800000 ;  /* 0x7f800000ff04a424 */ /* 0x000fc600078e00ff */
[----:B------:R1:W-:Y:S04]  /*0750*/  @!P3 STG.E desc[UR20][R2.64+0x40], R5 ;  /* 0x000040050200b986 */ /* 0x0003e8000c101914 */
[----:B------:R1:W-:Y:S01]  /*0760*/  @!P2 STG.E desc[UR20][R2.64+0x80], R4 ;  /* 0x000080040200a986 */ /* 0x0003e2000c101914 */
[----:B------:R-:W-:Y:S05]  /*0770*/  @P5 EXIT ;  /* 0x000000000000594d */ /* 0x000fea0003800000 */
[----:B------:R-:W-:-:S05]  /*0780*/  MOV R0, 0x7f800000 ;  /* 0x7f80000000007802 */ /* 0x000fca0000000f00 */
[----:B------:R-:W-:Y:S01]  /*0790*/  STG.E desc[UR20][R2.64+0xc0], R0 ;  /* 0x0000c00002007986 */ /* 0x000fe2000c101914 */
[----:B------:R-:W-:Y:S05]  /*07a0*/  EXIT ;  /* 0x000000000000794d */ /* 0x000fea0003800000 */
.L_x_2219:
        /* <DEDUP_REMOVED lines=8> */
[----:B------:R-:W-:Y:S01]  /*0830*/  ISETP.NE.U32.AND P0, PT, RZ, UR4, PT ;  /* 0x00000004ff007c0c */ /* 0x000fe2000bf05070 */
[----:B------:R-:W-:Y:S01]  /*0840*/  IMAD.MOV.U32 R0, RZ, RZ, RZ ;  /* 0x000000ffff007224 */ /* 0x000fe200078e00ff */
[----:B------:R-:W-:Y:S02]  /*0850*/  PLOP3.LUT P6, PT, PT, PT, PT, 0x80, 0x0 ;  /* 0x000000000000781c */ /* 0x000fe40003fcf070 */
[----:B------:R-:W-:Y:S01]  /*0860*/  ISETP.NE.AND.EX P0, PT, RZ, UR5, PT, P0 ;  /* 0x00000005ff007c0c */ /* 0x000fe2000bf05300 */
[----:B-1----:R-:W-:-:S12]  /*0870*/  IMAD.MOV.U32 R2, RZ, RZ, RZ ;  /* 0x000000ffff027224 */ /* 0x002fd800078e00ff */
[----:B------:R-:W-:Y:S05]  /*0880*/  @!P0 BRA `(.L_x_2220) ;  /* 0x0000000000248947 */ /* 0x000fea0003800000 */
[----:B------:R-:W1:Y:S01]  /*0890*/  LDC.64 R4, c[0x0][0x378] ;  /* 0x0000de00ff047b82 */ /* 0x000e620000000a00 */
        /* <DEDUP_REMOVED lines=8> */
.L_x_2220:
[----:B------:R-:W-:Y:S02]  /*0920*/  MOV R246, R0 ;  /* 0x0000000000f67202 */ /* 0x000fe40000000f00 */
[----:B------:R-:W-:Y:S01]  /*0930*/  MOV R247, R2 ;  /* 0x0000000200f77202 */ /* 0x000fe20000000f00 */
[----:B------:R-:W-:Y:S06]  /*0940*/  @P6 BRA `(.L_x_2221) ;  /* 0x0000000400486947 */ /* 0x000fec0003800000 */
[----:B------:R-:W1:Y:S01]  /*0950*/  LDC R9, c[0x0][0x380] ;  /* 0x0000e000ff097b82 */ /* 0x000e620000000800 */
[----:B------:R-:W-:Y:S01]  /*0960*/  LEA R15, R244, 0xffffff00, 0x8 ;  /* 0xffffff00f40f7811 */ /* 0x000fe200078e40ff */
[----:B------:R-:W-:-:S06]  /*0970*/  ULDC.64 UR8, c[0x0][0x230] ;  /* 0x00008c0000087ab9 */ /* 0x000fcc0000000a00 */
[----:B------:R-:W3:Y:S01]  /*0980*/  LDC R8, c[0x0][0x278] ;  /* 0x00009e00ff087b82 */ /* 0x000ee20000000800 */
[----:B------:R-:W-:Y:S01]  /*0990*/  IABS R4, R15 ;  /* 0x0000000f00047213 */ /* 0x000fe20000000000 */
[----:B------:R-:W-:Y:S01]  /*09a0*/  ULDC.64 UR6, c[0x0][0x248] ;  /* 0x0000920000067ab9 */ /* 0x000fe20000000a00 */
[----:B------:R-:W-:Y:S01]  /*09b0*/  IABS R7, R24 ;  /* 0x0000001800077213 */ /* 0x000fe20000000000 */
[----:B------:R-:W-:Y:S01]  /*09c0*/  ULDC.64 UR4, c[0x0][0x238] ;  /* 0x00008e0000047ab9 */ /* 0x000fe20000000a00 */
        /* <DEDUP_REMOVED lines=20> */
[----:B------:R-:W-:-:S07]  /*0b10*/  ISETP.GE.AND P0, PT, R2, RZ, PT ;  /* 0x000000ff0200720c */ /* 0x000fce0003f06270 */
[----:B------:R-:W-:-:S05]  /*0b20*/  @P2 VIADD R0, R0, 0x1 ;  /* 0x0000000100002836 */ /* 0x000fca0000000000 */
[----:B------:R-:W-:-:S05]  /*0b30*/  MOV R4, R0 ;  /* 0x0000000000047202 */ /* 0x000fca0000000f00 */
[----:B------:R-:W-:Y:S01]  /*0b40*/  @!P0 IMAD.MOV R4, RZ, RZ, -R4 ;  /* 0x000000ffff048224 */ /* 0x000fe200078e0a04 */
[----:B------:R-:W-:-:S05]  /*0b50*/  @!P1 LOP3.LUT R4, RZ, R9, RZ, 0x33, !PT ;  /* 0x00000009ff049212 */ /* 0x000fca00078e33ff */
[----:B------:R-:W-:-:S05]  /*0b60*/  IMAD.WIDE R2, R4, 0x4, R246 ;  /* 0x0000000404027825 */ /* 0x000fca00078e02f6 */
[----:B------:R1:W4:Y:S01]  /*0b70*/  LDG.E R6, desc[UR20][R2.64] ;  /* 0x0000001402067981 */ /* 0x000322000c1e1900 */
[----:B---3--:R-:W-:-:S04]  /*0b80*/  IABS R5, R8 ;  /* 0x0000000800057213 */ /* 0x008fc80000000000 */
[----:B-1----:R-:W1:Y:S08]  /*0b90*/  I2F.RP R2, R5 ;  /* 0x0000000500027306 */ /* 0x002e700000209400 */
        /* <DEDUP_REMOVED lines=10> */
[----:B------:R-:W-:Y:S01]  /*0c40*/  IMAD R2, R5, R2, R3 ;  /* 0x0000000205027224 */ /* 0x000fe200078e0203 */
[----:B------:R-:W-:-:S04]  /*0c50*/  LOP3.LUT R3, R24, R8, RZ, 0x3c, !PT ;  /* 0x0000000818037212 */ /* 0x000fc800078e3cff */
[----:B------:R-:W-:-:S13]  /*0c60*/  ISETP.GT.U32.AND P0, PT, R5, R2, PT ;  /* 0x000000020500720c */ /* 0x000fda0003f04070 */
[----:B------:R-:W-:Y:S02]  /*0c70*/  @!P0 IMAD.IADD R2, R2, 0x1, -R5 ;  /* 0x0000000102028824 */ /* 0x000fe400078e0a05 */
[----:B------:R-:W-:Y:S01]  /*0c80*/  @!P0 VIADD R0, R0, 0x1 ;  /* 0x0000000100008836 */ /* 0x000fe20000000000 */
[----:B------:R-:W-:Y:S02]  /*0c90*/  ISETP.GE.AND P0, PT, R3, RZ, PT ;  /* 0x000000ff0300720c */ /* 0x000fe40003f06270 */
[----:B------:R-:W-:Y:S02]  /*0ca0*/  ISETP.GE.U32.AND P1, PT, R2, R5, PT ;  /* 0x000000050200720c */ /* 0x000fe40003f26070 */
[----:B------:R-:W-:-:S05]  /*0cb0*/  IADD3 R2, -R4, RZ, RZ ;  /* 0x000000ff04027210 */ /* 0x000fca0007ffe1ff */
[----:B------:R-:W-:-:S05]  /*0cc0*/  IMAD R15, R9, R2, R15 ;  /* 0x00000002090f7224 */ /* 0x000fca00078e020f */
[----:B------:R-:W-:Y:S02]  /*0cd0*/  SHF.R.S32.HI R17, RZ, 0x1f, R15 ;  /* 0x0000001fff117819 */ /* 0x000fe4000001140f */
[----:B------:R-:W-:Y:S02]  /*0ce0*/  @P1 IADD3 R0, R0, 0x1, RZ ;  /* 0x0000000100001810 */ /* 0x000fe40007ffe0ff */
[----:B------:R-:W-:Y:S01]  /*0cf0*/  ISETP.NE.AND P1, PT, R8, RZ, PT ;  /* 0x000000ff0800720c */ /* 0x000fe20003f25270 */
[----:B------:R-:W-:Y:S02]  /*0d00*/  IMAD R5, R17, UR6, RZ ;  /* 0x0000000611057c24 */ /* 0x000fe4000f8e02ff */
[----:B------:R-:W-:Y:S02]  /*0d10*/  @!P0 IMAD.MOV R0, RZ, RZ, -R0 ;  /* 0x000000ffff008224 */ /* 0x000fe400078e0a00 */
[----:B------:R-:W-:-:S08]  /*0d20*/  IMAD R5, R15, UR7, R5 ;  /* 0x000000070f057c24 */ /* 0x000fd0000f8e0205 */
[----:B------:R-:W-:-:S04]  /*0d30*/  @!P1 LOP3.LUT R0, RZ, R8, RZ, 0x33, !PT ;  /* 0x00000008ff009212 */ /* 0x000fc800078e33ff */
[----:B------:R-:W-:Y:S02]  /*0d40*/  SHF.R.S32.HI R16, RZ, 0x1f, R0 ;  /* 0x0000001fff107819 */ /* 0x000fe40000011400 */
[----:B------:R-:W-:Y:S02]  /*0d50*/  MOV R10, R0 ;  /* 0x00000000000a7202 */ /* 0x000fe40000000f00 */
[----:B----4-:R-:W-:Y:S01]  /*0d60*/  SHF.R.S32.HI R7, RZ, 0x1f, R6 ;  /* 0x0000001fff077819 */ /* 0x010fe20000011406 */
[----:B------:R-:W-:-:S04]  /*0d70*/  IMAD.WIDE.U32 R2, R6, UR8, RZ ;  /* 0x0000000806027c25 */ /* 0x000fc8000f8e00ff */
[C---:B------:R-:W-:Y:S02]  /*0d80*/  IMAD R4, R7.reuse, UR8, RZ ;  /* 0x0000000807047c24 */ /* 0x040fe4000f8e02ff */
[----:B------:R-:W-:Y:S02]  /*0d90*/  IMAD R7, R7, UR4, RZ ;  /* 0x0000000407077c24 */ /* 0x000fe4000f8e02ff */
[----:B------:R-:W-:-:S05]  /*0da0*/  IMAD R4, R6, UR9, R4 ;  /* 0x0000000906047c24 */ /* 0x000fca000f8e0204 */
[----:B------:R-:W-:Y:S01]  /*0db0*/  IADD3 R3, R3, R4, RZ ;  /* 0x0000000403037210 */ /* 0x000fe20007ffe0ff */
[----:B------:R-:W-:Y:S02]  /*0dc0*/  IMAD R4, R16, UR10, RZ ;  /* 0x0000000a10047c24 */ /* 0x000fe4000f8e02ff */
[----:B------:R-:W-:-:S04]  /*0dd0*/  IMAD.WIDE.U32 R2, R15, UR6, R2 ;  /* 0x000000060f027c25 */ /* 0x000fc8000f8e0002 */
[----:B------:R-:W-:Y:S02]  /*0de0*/  IMAD.IADD R3, R3, 0x1, R5 ;  /* 0x0000000103037824 */ /* 0x000fe400078e0205 */
[C---:B------:R-:W-:Y:S02]  /*0df0*/  IMAD R5, R6.reuse, UR5, R7 ;  /* 0x0000000506057c24 */ /* 0x040fe4000f8e0207 */
[----:B------:R-:W-:-:S04]  /*0e00*/  IMAD.WIDE.U32 R6, R6, UR4, RZ ;  /* 0x0000000406067c25 */ /* 0x000fc8000f8e00ff */
[----:B------:R-:W-:Y:S01]  /*0e10*/  IMAD.WIDE.U32 R2, R0, UR10, R2 ;  /* 0x0000000a00027c25 */ /* 0x000fe2000f8e0002 */
[----:B------:R-:W-:-:S03]  /*0e20*/  IADD3 R7, R7, R5, RZ ;  /* 0x0000000507077210 */ /* 0x000fc60007ffe0ff */
[----:B------:R-:W-:Y:S01]  /*0e30*/  IMAD R4, R0, UR11, R4 ;  /* 0x0000000b00047c24 */ /* 0x000fe2000f8e0204 */
[----:B------:R-:W-:-:S03]  /*0e40*/  MOV R12, R2 ;  /* 0x00000002000c7202 */ /* 0x000fc60000000f00 */
[----:B------:R-:W-:Y:S01]  /*0e50*/  IMAD.IADD R8, R3, 0x1, R4 ;  /* 0x0000000103087824 */ /* 0x000fe200078e0204 */
[----:B------:R-:W-:Y:S06]  /*0e60*/  BRA `(.L_x_2222) ;  /* 0x0000000000f47947 */ /* 0x000fec0003800000 */
.L_x_2221:
[----:B------:R-:W1:Y:S01]  /*0e70*/  LDC R7, c[0x0][0x278] ;  /* 0x00009e00ff077b82 */ /* 0x000e620000000800 */
[----:B------:R-:W-:Y:S01]  /*0e80*/  IABS R5, R24 ;  /* 0x0000001800057213 */ /* 0x000fe20000000000 */
[----:B------:R-:W-:Y:S01]  /*0e90*/  ULDC.64 UR6, c[0x0][0x248] ;  /* 0x0000920000067ab9 */ /* 0x000fe20000000a00 */
[----:B------:R-:W-:Y:S01]  /*0ea0*/  LEA R15, R244, 0xffffff00, 0x8 ;  /* 0xffffff00f40f7811 */ /* 0x000fe200078e40ff */
[----:B------:R-:W-:Y:S01]  /*0eb0*/  ULDC.64 UR8, c[0x0][0x230] ;  /* 0x00008c0000087ab9 */ /* 0x000fe20000000a00 */
[----:B-----5:R-:W-:Y:S02]  /*0ec0*/  SHF.R.S32.HI R10, RZ, 0x1f, R11 ;  /* 0x0000001fff0a7819 */ /* 0x020fe4000001140b */
[----:B------:R-:W-:Y:S01]  /*0ed0*/  SHF.R.S32.HI R17, RZ, 0x1f, R15 ;  /* 0x0000001fff117819 */ /* 0x000fe2000001140f */
[----:B------:R-:W3:Y:S02]  /*0ee0*/  LDC.64 R8, c[0x0][0x250] ;  /* 0x00009400ff087b82 */ /* 0x000ee40000000a00 */
[----:B------:R-:W-:-:S06]  /*0ef0*/  IMAD R6, R10, UR8, RZ ;  /* 0x000000080a067c24 */ /* 0x000fcc000f8e02ff */
[----:B------:R-:W4:Y:S01]  /*0f00*/  LDC.64 R18, c[0x0][0x238] ;  /* 0x00008e00ff127b82 */ /* 0x000f220000000a00 */
[----:B-1----:R-:W-:-:S07]  /*0f10*/  IABS R4, R7 ;  /* 0x0000000700047213 */ /* 0x002fce0000000000 */
[----:B------:R-:W1:Y:S01]  /*0f20*/  LDC.64 R20, c[0x0][0x260] ;  /* 0x00009800ff147b82 */ /* 0x000e620000000a00 */
[----:B------:R-:W2:Y:S08]  /*0f30*/  I2F.RP R2, R4 ;  /* 0x0000000400027306 */ /* 0x000eb00000209400 */
[----:B--2---:R-:W2:Y:S02]  /*0f40*/  MUFU.RCP R2, R2 ;  /* 0x0000000200027308 */ /* 0x004ea40000001000 */
[----:B--2---:R-:W-:-:S06]  /*0f50*/  IADD3 R2, R2, 0xffffffe, RZ ;  /* 0x0ffffffe02027810 */ /* 0x004fcc0007ffe0ff */
[----:B------:R-:W2:Y:S02]  /*0f60*/  F2I.FTZ.U32.TRUNC.NTZ R3, R2 ;  /* 0x0000000200037305 */ /* 0x000ea4000021f000 */
[----:B--2---:R-:W-:Y:S01]  /*0f70*/  IMAD.MOV R0, RZ, RZ, -R3 ;  /* 0x000000ffff007224 */ /* 0x004fe200078e0a03 */
[----:B------:R-:W-:-:S03]  /*0f80*/  MOV R2, RZ ;  /* 0x000000ff00027202 */ /* 0x000fc60000000f00 */
[----:B------:R-:W-:-:S04]  /*0f90*/  IMAD R0, R0, R4, RZ ;  /* 0x0000000400007224 */ /* 0x000fc800078e02ff */
[----:B------:R-:W-:-:S04]  /*0fa0*/  IMAD.HI.U32 R0, R3, R0, R2 ;  /* 0x0000000003007227 */ /* 0x000fc800078e0002 */
[----:B------:R-:W-:Y:S01]  /*0fb0*/  IMAD.MOV.U32 R3, RZ, RZ, R5 ;  /* 0x000000ffff037224 */ /* 0x000fe200078e0005 */
[----:B------:R-:W-:-:S03]  /*0fc0*/  LOP3.LUT R5, R24, R7, RZ, 0x3c, !PT ;  /* 0x0000000718057212 */ /* 0x000fc600078e3cff */
[----:B------:R-:W-:-:S05]  /*0fd0*/  IMAD.HI.U32 R0, R0, R3, RZ ;  /* 0x0000000300007227 */ /* 0x000fca00078e00ff */
[----:B------:R-:W-:-:S05]  /*0fe0*/  IADD3 R2, -R0, RZ, RZ ;  /* 0x000000ff00027210 */ /* 0x000fca0007ffe1ff */
[----:B------:R-:W-:Y:S01]  /*0ff0*/  IMAD R2, R4, R2, R3 ;  /* 0x0000000204027224 */ /* 0x000fe200078e0203 */
[----:B------:R-:W-:-:S04]  /*1000*/  SHF.R.S32.HI R3, RZ, 0x1f, R12 ;  /* 0x0000001fff037819 */ /* 0x000fc8000001140c */
[----:B------:R-:W-:-:S13]  /*1010*/  ISETP.GT.U32.AND P0, PT, R4, R2, PT ;  /* 0x000000020400720c */ /* 0x000fda0003f04070 */
[----:B------:R-:W-:Y:S02]  /*1020*/  @!P0 IMAD.IADD R2, R2, 0x1, -R4 ;  /* 0x0000000102028824 */ /* 0x000fe400078e0a04 */
[----:B------:R-:W-:Y:S01]  /*1030*/  @!P0 VIADD R0, R0, 0x1 ;  /* 0x0000000100008836 */ /* 0x000fe20000000000 */
[----:B------:R-:W-:Y:S02]  /*1040*/  ISETP.NE.AND P0, PT, R7, RZ, PT ;  /* 0x000000ff0700720c */ /* 0x000fe40003f05270 */
[----:B------:R-:W-:Y:S02]  /*1050*/  ISETP.GE.U32.AND P2, PT, R2, R4, PT ;  /* 0x000000040200720c */ /* 0x000fe40003f46070 */
[----:B------:R-:W-:-:S04]  /*1060*/  IADD3 R2, P1, R12, R15, RZ ;  /* 0x0000000f0c027210 */ /* 0x000fc80007f3e0ff */
[----:B------:R-:W-:Y:S02]  /*1070*/  IADD3.X R4, R3, R17, RZ, P1, !PT ;  /* 0x0000001103047210 */ /* 0x000fe40000ffe4ff */
[----:B------:R-:W-:Y:S01]  /*1080*/  ISETP.GE.AND P1, PT, R5, RZ, PT ;  /* 0x000000ff0500720c */ /* 0x000fe20003f26270 */
[----:B---3--:R-:W-:Y:S02]  /*1090*/  IMAD R5, R3, R8, RZ ;  /* 0x0000000803057224 */ /* 0x008fe400078e02ff */
[----:B------:R-:W-:Y:S02]  /*10a0*/  IMAD R4, R4, UR6, RZ ;  /* 0x0000000604047c24 */ /* 0x000fe4000f8e02ff */
[----:B------:R-:W-:Y:S01]  /*10b0*/  @P2 IADD3 R0, R0, 0x1, RZ ;  /* 0x0000000100002810 */ /* 0x000fe20007ffe0ff */
[----:B------:R-:W-:Y:S02]  /*10c0*/  IMAD R13, R12, R9, R5 ;  /* 0x000000090c0d7224 */ /* 0x000fe400078e0205 */
[----:B------:R-:W-:-:S02]  /*10d0*/  IMAD R4, R2, UR7, R4 ;  /* 0x0000000702047c24 */ /* 0x000fc4000f8e0204 */
[----:B------:R-:W-:-:S04]  /*10e0*/  IMAD.WIDE.U32 R2, R2, UR6, RZ ;  /* 0x0000000602027c25 */ /* 0x000fc8000f8e00ff */
[----:B------:R-:W-:Y:S01]  /*10f0*/  @!P1 IMAD.MOV R0, RZ, RZ, -R0 ;  /* 0x000000ffff009224 */ /* 0x000fe200078e0a00 */
[----:B------:R-:W-:Y:S01]  /*1100*/  IADD3 R3, R3, R4, RZ ;  /* 0x0000000403037210 */ /* 0x000fe20007ffe0ff */
[----:B------:R-:W-:Y:S01]  /*1110*/  IMAD.WIDE.U32 R4, R12, R8, RZ ;  /* 0x000000080c047225 */ /* 0x000fe200078e00ff */
[----:B------:R-:W-:-:S03]  /*1120*/  @!P0 LOP3.LUT R0, RZ, R7, RZ, 0x33, !PT ;  /* 0x00000007ff008212 */ /* 0x000fc600078e33ff */
[C---:B------:R-:W-:Y:S01]  /*1130*/  IMAD R7, R11.reuse, UR9, R6 ;  /* 0x000000090b077c24 */ /* 0x040fe2000f8e0206 */
[----:B------:R-:W-:Y:S01]  /*1140*/  SHF.R.S32.HI R16, RZ, 0x1f, R0 ;  /* 0x0000001fff107819 */ /* 0x000fe20000011400 */
[----:B------:R-:W-:Y:S01]  /*1150*/  IMAD.WIDE.U32 R8, R11, UR8, R2 ;  /* 0x000000080b087c25 */ /* 0x000fe2000f8e0002 */
[----:B------:R-:W-:-:S03]  /*1160*/  IADD3 R3, R5, R13, RZ ;  /* 0x0000000d05037210 */ /* 0x000fc60007ffe0ff */
[----:B----4-:R-:W-:Y:S01]  /*1170*/  IMAD R6, R10, R18, RZ ;  /* 0x000000120a067224 */ /* 0x010fe200078e02ff */
[----:B------:R-:W-:Y:S01]  /*1180*/  IADD3 R5, R9, R7, RZ ;  /* 0x0000000709057210 */ /* 0x000fe20007ffe0ff */
[----:B------:R-:W-:Y:S01]  /*1190*/  IMAD.MOV.U32 R2, RZ, RZ, R4 ;  /* 0x000000ffff027224 */ /* 0x000fe200078e0004 */
[----:B------:R-:W-:Y:S01]  /*11a0*/  MOV R4, R8 ;  /* 0x0000000800047202 */ /* 0x000fe20000000f00 */
[----:B-1----:R-:W-:Y:S02]  /*11b0*/  IMAD R9, R16, R20, RZ ;  /* 0x0000001410097224 */ /* 0x002fe400078e02ff */
[C---:B------:R-:W-:Y:S02]  /*11c0*/  IMAD R10, R11.reuse, R19, R6 ;  /* 0x000000130b0a7224 */ /* 0x040fe400078e0206 */
[----:B------:R-:W-:-:S04]  /*11d0*/  IMAD.WIDE.U32 R6, R11, R18, R2 ;  /* 0x000000120b067225 */ /* 0x000fc800078e0002 */
[C---:B------:R-:W-:Y:S01]  /*11e0*/  IMAD.WIDE.U32 R2, R0.reuse, R20, R4 ;  /* 0x0000001400027225 */ /* 0x040fe200078e0004 */
[----:B------:R-:W-:Y:S02]  /*11f0*/  IADD3 R7, R7, R10, RZ ;  /* 0x0000000a07077210 */ /* 0x000fe40007ffe0ff */
[----:B------:R-:W-:Y:S01]  /*1200*/  MOV R10, R0 ;  /* 0x00000000000a7202 */ /* 0x000fe20000000f00 */
[----:B------:R-:W-:Y:S02]  /*1210*/  IMAD R4, R0, R21, R9 ;  /* 0x0000001500047224 */ /* 0x000fe400078e0209 */
[----:B------:R-:W-:-:S03]  /*1220*/  IMAD.MOV.U32 R12, RZ, RZ, R2 ;  /* 0x000000ffff0c7224 */ /* 0x000fc600078e0002 */
[----:B------:R-:W-:-:S07]  /*1230*/  IADD3 R8, R3, R4, RZ ;  /* 0x0000000403087210 */ /* 0x000fce0007ffe0ff */
.L_x_2222:
[----:B--2---:R-:W-:Y:S01]  /*1240*/  SHF.R.S32.HI R23, RZ, 0x1f, R102 ;  /* 0x0000001fff177819 */ /* 0x004fe20000011466 */
[----:B------:R-:W-:Y:S01]  /*1250*/  ULDC.64 UR4, c[0x0][0x228] ;  /* 0x00008a0000047ab9 */ /* 0x000fe20000000a00 */
[----:B------:R-:W-:Y:S01]  /*1260*/  SHF.R.S32.HI R14, RZ, 0x1f, R26 ;  /* 0x0000001fff0e7819 */ /* 0x000fe2000001141a */
[----:B------:R-:W-:Y:S01]  /*1270*/  ULDC.64 UR10, c[0x0][0x268] ;  /* 0x00009a00000a7ab9 */ /* 0x000fe20000000a00 */
[CC--:B------:R-:W-:Y:S01]  /*1280*/  LEA.HI R22, R23.reuse, R102.reuse, RZ, 0x3 ;  /* 0x0000006617167211 */ /* 0x0c0fe200078f18ff */
[----:B------:R-:W-:Y:S01]  /*1290*/  ULDC.64 UR16, c[0x0][0x240] ;  /* 0x0000900000107ab9 */ /* 0x000fe20000000a00 */
[-C--:B------:R-:W-:Y:S01]  /*12a0*/  LEA.HI R21, R23, R102.reuse, RZ, 0x4 ;  /* 0x0000006617157211 */ /* 0x080fe200078f20ff */
[----:B------:R-:W-:Y:S01]  /*12b0*/  IMAD R14, R14, UR4, RZ ;  /* 0x000000040e0e7c24 */ /* 0x000fe2000f8e02ff */
[----:B------:R-:W-:Y:S01]  /*12c0*/  SHF.R.S32.HI R2, RZ, 0x3, R22 ;  /* 0x00000003ff027819 */ /* 0x000fe20000011416 */
[----:B------:R-:W1:Y:S01]  /*12d0*/  S2UR UR24, SR_CgaCtaId ;  /* 0x00000000001879c3 */ /* 0x000e620000008800 */
[----:B------:R-:W-:Y:S01]  /*12e0*/  LOP3.LUT R3, R22, 0xfffffff8, RZ, 0xc0, !PT ;  /* 0xfffffff816037812 */ /* 0x000fe200078ec0ff */
[----:B------:R-:W-:Y:S01]  /*12f0*/  IMAD R14, R26, UR5, R14 ;  /* 0x000000051a0e7c24 */ /* 0x000fe2000f8e020e */
[----:B------:R-:W-:Y:S01]  /*1300*/  LOP3.LUT R9, R21, 0xfffffff0, RZ, 0xc0, !PT ;  /* 0xfffffff015097812 */ /* 0x000fe200078ec0ff */
[----:B------:R-:W-:Y:S01]  /*1310*/  IMAD.SHL.U32 R0, R2, 0x40, RZ ;  /* 0x0000004002007824 */ /* 0x000fe200078e00ff */
[----:B------:R-:W-:Y:S01]  /*1320*/  USHF.L.U32 UR23, UR6, 0x5, URZ ;  /* 0x0000000506177899 */ /* 0x000fe2000800063f */
[----:B------:R-:W-:Y:S01]  /*1330*/  IMAD.IADD R25, R102, 0x1, -R3 ;  /* 0x0000000166197824 */ /* 0x000fe200078e0a03 */
[--C-:B------:R-:W-:Y:S01]  /*1340*/  SHF.R.S32.HI R3, RZ, 0x1f, R2.reuse ;  /* 0x0000001fff037819 */ /* 0x100fe20000011402 */
[----:B------:R-:W-:Y:S01]  /*1350*/  USHF.L.U64.HI UR22, UR6, 0x5, UR7 ;  /* 0x0000000506167899 */ /* 0x000fe20008010207 */
[----:B------:R-:W-:Y:S01]  /*1360*/  LOP3.LUT R0, R0, 0x1c0, RZ, 0xc0, !PT ;  /* 0x000001c000007812 */ /* 0x000fe200078ec0ff */
[----:B------:R-:W-:Y:S01]  /*1370*/  IMAD.SHL.U32 R4, R25, 0x8, RZ ;  /* 0x0000000819047824 */ /* 0x000fe200078e00ff */
[----:B------:R-:W-:Y:S01]  /*1380*/  ULDC.64 UR12, c[0x0][0x220] ;  /* 0x00008800000c7ab9 */ /* 0x000fe20000000a00 */
[----:B------:R-:W-:Y:S01]  /*1390*/  IMAD.WIDE R18, R29, 0x40, R2 ;  /* 0x000000401d127825 */ /* 0x000fe200078e0202 */
[----:B-----5:R-:W-:Y:S01]  /*13a0*/  SHF.R.U32.HI R11, RZ, 0x3, R0 ;  /* 0x00000003ff0b7819 */ /* 0x020fe20000011600 */
[----:B------:R-:W-:Y:S01]  /*13b0*/  ULDC.64 UR14, c[0x0][0x210] ;  /* 0x00008400000e7ab9 */ /* 0x000fe20000000a00 */
[----:B------:R-:W-:Y:S01]  /*13c0*/  LOP3.LUT R5, R0, 0x38, R4, 0xf8, !PT ;  /* 0x0000003800057812 */ /* 0x000fe200078ef804 */
[----:B------:R-:W-:Y:S01]  /*13d0*/  IMAD.IADD R0, R102, 0x1, -R9 ;  /* 0x0000000166007824 */ /* 0x000fe200078e0a09 */
[----:B------:R-:W-:Y:S01]  /*13e0*/  LEA.HI R9, R23, R102, RZ, 0x6 ;  /* 0x0000006617097211 */ /* 0x000fe200078f30ff */
[----:B------:R-:W-:Y:S01]  /*13f0*/  UMOV UR25, 0x400 ;  /* 0x0000040000197882 */ /* 0x000fe20000000000 */
[----:B------:R-:W-:-:S02]  /*1400*/  LOP3.LUT R11, R5, R11, RZ, 0x3c, !PT ;  /* 0x0000000b050b7212 */ /* 0x000fc400078e3cff */
[----:B------:R-:W-:Y:S01]  /*1410*/  SHF.R.S32.HI R13, RZ, 0x1f, R0 ;  /* 0x0000001fff0d7819 */ /* 0x000fe20000011400 */
[----:B------:R-:W-:Y:S01]  /*1420*/  IMAD.SHL.U32 R9, R9, 0x8, RZ ;  /* 0x0000000809097824 */ /* 0x000fe200078e00ff */
[----:B------:R-:W-:Y:S02]  /*1430*/  SHF.R.S32.HI R5, RZ, 0x1f, R4 ;  /* 0x0000001fff057819 */ /* 0x000fe40000011404 */
[C---:B------:R-:W-:Y:S02]  /*1440*/  IADD3 R12, P1, R4.reuse, R12, RZ ;  /* 0x0000000c040c7210 */ /* 0x040fe40007f3e0ff */
[----:B------:R-:W-:Y:S02]  /*1450*/  IADD3 R6, P0, R4, R6, RZ ;  /* 0x0000000604067210 */ /* 0x000fe40007f1e0ff */
[----:B------:R-:W-:Y:S01]  /*1460*/  LEA.HI R20, R13, R0, RZ, 0x3 ;  /* 0x000000000d147211 */ /* 0x000fe200078f18ff */
[----:B------:R-:W-:Y:S01]  /*1470*/  IMAD.X R13, R5, 0x1, R8, P1 ;  /* 0x00000001050d7824 */ /* 0x000fe200008e0608 */
[----:B------:R-:W-:Y:S01]  /*1480*/  LOP3.LUT R243, R11, 0x7ffffe00, R9, 0xf8, !PT ;  /* 0x7ffffe000bf37812 */ /* 0x000fe200078ef809 */
[----:B------:R-:W-:Y:S01]  /*1490*/  IMAD.X R7, R5, 0x1, R7, P0 ;  /* 0x0000000105077824 */ /* 0x000fe200000e0607 */
[----:B------:R-:W-:Y:S01]  /*14a0*/  LOP3.LUT R8, R20, 0xfffffff8, RZ, 0xc0, !PT ;  /* 0xfffffff814087812 */ /* 0x000fe200078ec0ff */
[----:B------:R-:W-:Y:S01]  /*14b0*/  IMAD.WIDE.U32 R4, R26, UR4, R4 ;  /* 0x000000041a047c25 */ /* 0x000fe2000f8e0004 */
[----:B------:R-:W-:Y:S01]  /*14c0*/  SHF.R.S32.HI R11, RZ, 0x1f, R24 ;  /* 0x0000001fff0b7819 */ /* 0x000fe20000011418 */
[----:B------:R-:W-:Y:S01]  /*14d0*/  ULDC.64 UR4, c[0x0][0x258] ;  /* 0x0000960000047ab9 */ /* 0x000fe20000000a00 */
[----:B------:R-:W-:Y:S01]  /*14e0*/  LEA.HI R89, R23, R102, RZ, 0x5 ;  /* 0x0000006617597211 */ /* 0x000fe200078f28ff */
[----:B------:R-:W-:-:S02]  /*14f0*/  IMAD R9, R16, UR10, RZ ;  /* 0x0000000a10097c24 */ /* 0x000fc4000f8e02ff */
[----:B------:R-:W-:Y:S01]  /*1500*/  IMAD.IADD R26, R0, 0x1, -R8 ;  /* 0x00000001001a7824 */ /* 0x000fe200078e0a08 */
[----:B------:R-:W-:Y:S01]  /*1510*/  SHF.R.S32.HI R88, RZ, 0x5, R89 ;  /* 0x00000005ff587819 */ /* 0x000fe20000011459 */
[----:B------:R-:W-:Y:S02]  /*1520*/  IMAD R0, R11, UR4, RZ ;  /* 0x000000040b007c24 */ /* 0x000fe4000f8e02ff */
[----:B------:R-:W-:Y:S01]  /*1530*/  IMAD.IADD R5, R5, 0x1, R14 ;  /* 0x0000000105057824 */ /* 0x000fe200078e020e */
[----:B------:R-:W-:Y:S01]  /*1540*/  IADD3 R14, P0, R2, R15, RZ ;  /* 0x0000000f020e7210 */ /* 0x000fe20007f1e0ff */
[C---:B------:R-:W-:Y:S02]  /*1550*/  IMAD R16, R10.reuse, UR11, R9 ;  /* 0x0000000b0a107c24 */ /* 0x040fe4000f8e0209 */
[----:B------:R-:W-:Y:S01]  /*1560*/  IMAD.WIDE.U32 R10, R10, UR10, R6 ;  /* 0x0000000a0a0a7c25 */ /* 0x000fe2000f8e0006 */
[----:B------:R-:W-:-:S03]  /*1570*/  ULDC.64 UR10, c[0x0][0x250] ;  /* 0x00009400000a7ab9 */ /* 0x000fc60000000a00 */
[C---:B------:R-:W-:Y:S02]  /*1580*/  IMAD R15, R24.reuse, UR5, R0 ;  /* 0x00000005180f7c24 */ /* 0x040fe4000f8e0200 */
[----:B------:R-:W-:Y:S01]  /*1590*/  IMAD.WIDE.U32 R8, R24, UR4, R4 ;  /* 0x0000000418087c25 */ /* 0x000fe2000f8e0004 */
[----:B------:R-:W-:-:S03]  /*15a0*/  ULDC.64 UR4, c[0x0][0x218] ;  /* 0x0000860000047ab9 */ /* 0x000fc60000000a00 */
[C---:B------:R-:W-:Y:S02]  /*15b0*/  IMAD R0, R3.reuse, UR6, RZ ;  /* 0x0000000603007c24 */ /* 0x040fe4000f8e02ff */
[----:B------:R-:W-:Y:S02]  /*15c0*/  IMAD.X R4, R3, 0x1, R17, P0 ;  /* 0x0000000103047824 */ /* 0x000fe400000e0611 */
[----:B------:R-:W-:Y:S02]  /*15d0*/  IMAD.IADD R5, R11, 0x1, R16 ;  /* 0x000000010b057824 */ /* 0x000fe400078e0210 */
[----:B------:R-:W-:Y:S02]  /*15e0*/  IMAD R11, R2, UR7, R0 ;  /* 0x00000007020b7c24 */ /* 0x000fe4000f8e0200 */
[----:B------:R-:W-:Y:S02]  /*15f0*/  IMAD R0, R4, UR10, RZ ;  /* 0x0000000a04007c24 */ /* 0x000fe4000f8e02ff */
[----:B------:R-:W-:-:S02]  /*1600*/  IMAD.IADD R3, R9, 0x1, R15 ;  /* 0x0000000109037824 */ /* 0x000fc400078e020f */
[----:B------:R-:W-:Y:S01]  /*1610*/  IMAD R9, R14, UR11, R0 ;  /* 0x0000000b0e097c24 */ /* 0x000fe2000f8e0200 */
[----:B------:R-:W-:Y:S01]  /*1620*/  USHF.L.U64.HI UR11, UR10, 0x5, UR11 ;  /* 0x000000050a0b7899 */ /* 0x000fe2000801020b */
[----:B------:R-:W-:Y:S02]  /*1630*/  IMAD R0, R19, UR16, RZ ;  /* 0x0000001013007c24 */ /* 0x000fe4000f8e02ff */
[----:B------:R-:W-:-:S04]  /*1640*/  IMAD.WIDE.U32 R6, R2, UR6, R12 ;  /* 0x0000000602067c25 */ /* 0x000fc8000f8e000c */
[----:B------:R-:W-:Y:S01]  /*1650*/  IMAD.MOV.U32 R2, RZ, RZ, R8 ;  /* 0x000000ffff027224 */ /* 0x000fe200078e0008 */
[----:B------:R-:W-:Y:S01]  /*1660*/  LEA R28, P0, R6, UR4, 0x1 ;  /* 0x00000004061c7c11 */ /* 0x000fe2000f8008ff */
[----:B------:R-:W-:Y:S01]  /*1670*/  IMAD R8, R18, UR17, R0 ;  /* 0x0000001112087c24 */ /* 0x000fe2000f8e0200 */
[----:B------:R-:W-:Y:S01]  /*1680*/  USHF.L.U32 UR4, UR16, 0x5, URZ ;  /* 0x0000000510047899 */ /* 0x000fe2000800063f */
[----:B------:R-:W-:Y:S02]  /*1690*/  IMAD.IADD R0, R7, 0x1, R11 ;  /* 0x0000000107007824 */ /* 0x000fe400078e020b */
[----:B------:R-:W-:Y:S01]  /*16a0*/  IMAD.MOV.U32 R4, RZ, RZ, R10 ;  /* 0x000000ffff047224 */ /* 0x000fe200078e000a */
[----:B------:R-:W-:Y:S01]  /*16b0*/  STL [R1+0xc], R28 ;  /* 0x00000c1c01007387 */ /* 0x000fe20000100800 */
[----:B------:R-:W-:Y:S01]  /*16c0*/  IMAD.MOV.U32 R214, RZ, RZ, R28 ;  /* 0x000000ffffd67224 */ /* 0x000fe200078e001c */
[----:B------:R-:W-:Y:S01]  /*16d0*/  LEA.HI.X R0, R6, UR5, R0, 0x1, P0 ;  /* 0x0000000506007c11 */ /* 0x000fe200080f0c00 */
[----:B------:R-:W-:Y:S01]  /*16e0*/  IMAD.WIDE.U32 R4, R14, UR10, R4 ;  /* 0x0000000a0e047c25 */ /* 0x000fe2000f8e0004 */
[----:B-1----:R-:W-:-:S02]  /*16f0*/  ULEA UR5, UR24, UR25, 0x18 ;  /* 0x0000001918057291 */ /* 0x002fc4000f8ec03f */
[----:B------:R-:W-:Y:S01]  /*1700*/  IADD3 R14, P0, R214, UR23, RZ ;  /* 0x00000017d60e7c10 */ /* 0x000fe2000ff1e0ff */
[----:B------:R-:W-:Y:S01]  /*1710*/  IMAD.MOV.U32 R215, RZ, RZ, R0 ;  /* 0x000000ffffd77224 */ /* 0x000fe200078e0000 */
[----:B------:R1:W-:Y:S01]  /*1720*/  STL [R1+0x8], R0 ;  /* 0x0000080001007387 */ /* 0x0003e20000100800 */
[----:B------:R-:W-:Y:S01]  /*1730*/  IMAD.WIDE.U32 R2, R18, UR16, R2 ;  /* 0x0000001012027c25 */ /* 0x000fe2000f8e0002 */
[----:B------:R-:W-:Y:S01]  /*1740*/  LEA R180, P1, R4, UR12, 0x1 ;  /* 0x0000000c04b47c11 */ /* 0x000fe2000f8208ff */
[----:B------:R-:W-:Y:S01]  /*1750*/  USHF.L.U64.HI UR16, UR16, 0x5, UR17 ;  /* 0x0000000510107899 */ /* 0x000fe20008010211 */
[----:B------:R-:W-:Y:S01]  /*1760*/  IADD3.X R15, R215, UR22, RZ, P0, !PT ;  /* 0x00000016d70f7c10 */ /* 0x000fe200087fe4ff */
[----:B------:R-:W-:Y:S01]  /*1770*/  IMAD.IADD R3, R3, 0x1, R8 ;  /* 0x0000000103037824 */ /* 0x000fe200078e0208 */
[----:B------:R-:W-:Y:S01]  /*1780*/  LEA R6, P2, R2, UR14, 0x1 ;  /* 0x0000000e02067c11 */ /* 0x000fe2000f8408ff */
[----:B------:R-:W-:Y:S01]  /*1790*/  USHF.L.U32 UR12, UR10, 0x5, URZ ;  /* 0x000000050a0c7899 */ /* 0x000fe2000800063f */
[----:B------:R-:W-:-:S02]  /*17a0*/  IADD3 R12, P0, R14, UR23, RZ ;  /* 0x000000170e0c7c10 */ /* 0x000fc4000ff1e0ff */
[----:B------:R-:W-:Y:S02]  /*17b0*/  LEA.HI.X R7, R2, UR15, R3, 0x1, P2 ;  /* 0x0000000f02077c11 */ /* 0x000fe400090f0c03 */
[----:B------:R-:W-:Y:S02]  /*17c0*/  IADD3.X R13, R15, UR22, RZ, P0, !PT ;  /* 0x000000160f0d7c10 */ /* 0x000fe400087fe4ff */
[----:B------:R-:W-:Y:S02]  /*17d0*/  IADD3 R10, P0, R12, UR23, RZ ;  /* 0x000000170c0a7c10 */ /* 0x000fe4000ff1e0ff */
[----:B------:R-:W-:Y:S02]  /*17e0*/  LEA R243, R243, UR5, 0x1 ;  /* 0x00000005f3f37c11 */ /* 0x000fe4000f8e08ff */
[----:B------:R-:W-:Y:S02]  /*17f0*/  IADD3.X R11, R13, UR22, RZ, P0, !PT ;  /* 0x000000160d0b7c10 */ /* 0x000fe400087fe4ff */
[----:B------:R-:W-:Y:S01]  /*1800*/  IADD3 R8, P0, R10, UR23, RZ ;  /* 0x000000170a087c10 */ /* 0x000fe2000ff1e0ff */
[----:B------:R-:W-:Y:S01]  /*1810*/  @!PT LDS RZ, [RZ] ;  /* 0x00000000fffff984 */ /* 0x000fe20000000800 */
[----:B------:R-:W-:Y:S01]  /*1820*/  @!PT LDS RZ, [RZ] ;  /* 0x00000000fffff984 */ /* 0x000fe20000000800 */
[----:B------:R-:W-:Y:S01]  /*1830*/  @!PT LDS RZ, [RZ] ;  /* 0x00000000fffff984 */ /* 0x000fe20000000800 */
[----:B------:R2:W-:Y:S01]  /*1840*/  LDGSTS.E.BYPASS.LTC128B.128 [R243], desc[UR20][R6.64] ;  /* 0x0000000006f37fae */ /* 0x0005e2000b901d54 */
[----:B-1----:R-:W-:-:S02]  /*1850*/  IMAD.IADD R0, R5, 0x1, R9 ;  /* 0x0000000105007824 */ /* 0x002fc400078e0209 */
[----:B------:R-:W-:-:S03]  /*1860*/  IADD3.X R9, R11, UR22, RZ, P0, !PT ;  /* 0x000000160b097c10 */ /* 0x000fc600087fe4ff */
[----:B------:R-:W-:Y:S02]  /*1870*/  LEA.HI.X R181, R4, UR13, R0, 0x1, P1 ;  /* 0x0000000d04b57c11 */ /* 0x000fe400088f0c00 */
[----:B------:R-:W-:-:S04]  /*1880*/  IADD3 R4, P1, R6, UR4, RZ ;  /* 0x0000000406047c10 */ /* 0x000fc8000ff3e0ff */
[----:B------:R-:W-:Y:S02]  /*1890*/  IADD3.X R5, R7, UR16, RZ, P1, !PT ;  /* 0x0000001007057c10 */ /* 0x000fe40008ffe4ff */
[----:B------:R-:W-:-:S03]  /*18a0*/  IADD3 R2, P1, R4, UR4, RZ ;  /* 0x0000000404027c10 */ /* 0x000fc6000ff3e0ff */
[----:B------:R1:W-:Y:S01]  /*18b0*/  LDGSTS.E.BYPASS.LTC128B.128 [R243+0x800], desc[UR20][R4.64] ;  /* 0x0080000004f37fae */ /* 0x0003e2000b901d54 */
[----:B------:R-:W-:Y:S02]  /*18c0*/  IADD3.X R3, R5, UR16, RZ, P1, !PT ;  /* 0x0000001005037c10 */ /* 0x000fe40008ffe4ff */
[----:B------:R-:W-:Y:S01]  /*18d0*/  IADD3 R16, P1, R2, UR4, RZ ;  /* 0x0000000402107c10 */ /* 0x000fe2000ff3e0ff */
[----:B------:R-:W-:Y:S02]  /*18e0*/  UIADD3 UR4, UR5, 0x2000, URZ ;  /* 0x0000200005047890 */ /* 0x000fe4000fffe03f */
[----:B------:R3:W-:Y:S01]  /*18f0*/  LDGSTS.E.BYPASS.LTC128B.128 [R243+0x1000], desc[UR20][R2.64] ;  /* 0x0100000002f37fae */ /* 0x0007e2000b901d54 */
[----:B--2---:R-:W-:Y:S02]  /*1900*/  IADD3 R6, P0, R8, UR23, RZ ;  /* 0x0000001708067c10 */ /* 0x004fe4000ff1e0ff */
[----:B------:R-:W-:Y:S02]  /*1910*/  IADD3.X R17, R3, UR16, RZ, P1, !PT ;  /* 0x0000001003117c10 */ /* 0x000fe40008ffe4ff */
[----:B------:R-:W-:-:S02]  /*1920*/  IADD3.X R7, R9, UR22, RZ, P0, !PT ;  /* 0x0000001609077c10 */ /* 0x000fc400087fe4ff */
[----:B------:R-:W-:Y:S01]  /*1930*/  LOP3.LUT P1, RZ, R26, 0x2, RZ, 0xc0, !PT ;  /* 0x000000021aff7812 */ /* 0x000fe2000782c0ff */
[----:B------:R-:W-:Y:S01]  /*1940*/  LDGSTS.E.BYPASS.LTC128B.128 [R243+0x1800], desc[UR20][R16.64] ;  /* 0x0180000010f37fae */ /* 0x000fe2000b901d54 */
[----:B-1----:R-:W-:-:S04]  /*1950*/  IADD3 R4, P0, R6, UR23, RZ ;  /* 0x0000001706047c10 */ /* 0x002fc8000ff1e0ff */
[----:B------:R-:W-:Y:S01]  /*1960*/  IADD3.X R5, R7, UR22, RZ, P0, !PT ;  /* 0x0000001607057c10 */ /* 0x000fe200087fe4ff */
[----:B---3--:R-:W-:Y:S02]  /*1970*/  IMAD.MOV.U32 R2, RZ, RZ, R214 ;  /* 0x000000ffff027224 */ /* 0x008fe400078e00d6 */
[----:B------:R-:W-:-:S05]  /*1980*/  IMAD.MOV.U32 R3, RZ, RZ, R215 ;  /* 0x000000ffff037224 */ /* 0x000fca00078e00d7 */
[----:B------:R1:W-:Y:S04]  /*1990*/  LDGSTS.E.BYPASS.LTC128B.128 [R243+0x2000], desc[UR20][R2.64] ;  /* 0x0200000002f37fae */ /* 0x0003e8000b901d54 */
[----:B------:R2:W-:Y:S04]  /*19a0*/  LDGSTS.E.BYPASS.LTC128B.128 [R243+0x2800], desc[UR20][R14.64] ;  /* 0x028000000ef37fae */ /* 0x0005e8000b901d54 */
[----:B------:R3:W-:Y:S04]  /*19b0*/  LDGSTS.E.BYPASS.LTC128B.128 [R243+0x3000], desc[UR20][R12.64] ;  /* 0x030000000cf37fae */ /* 0x0007e8000b901d54 */
[----:B------:R4:W-:Y:S04]  /*19c0*/  LDGSTS.E.BYPASS.LTC128B.128 [R243+0x3800], desc[UR20][R10.64] ;  /* 0x038000000af37fae */ /* 0x0009e8000b901d54 */
[----:B------:R4:W-:Y:S04]  /*19d0*/  LDGSTS.E.BYPASS.LTC128B.128 [R243+0x4000], desc[UR20][R8.64] ;  /* 0x0400000008f37fae */ /* 0x0009e8000b901d54 */
[----:B------:R4:W-:Y:S04]  /*19e0*/  LDGSTS.E.BYPASS.LTC128B.128 [R243+0x4800], desc[UR20][R6.64] ;  /* 0x0480000006f37fae */ /* 0x0009e8000b901d54 */
[----:B------:R4:W-:Y:S01]  /*19f0*/  LDGSTS.E.BYPASS.LTC128B.128 [R243+0x5000], desc[UR20][R4.64] ;  /* 0x0500000004f37fae */ /* 0x0009e2000b901d54 */
[----:B-1----:R-:W-:-:S04]  /*1a00*/  IADD3 R2, P0, R4, UR23, RZ ;  /* 0x0000001704027c10 */ /* 0x002fc8000ff1e0ff */
[----:B------:R-:W-:Y:S02]  /*1a10*/  IADD3.X R3, R5, UR22, RZ, P0, !PT ;  /* 0x0000001605037c10 */ /* 0x000fe400087fe4ff */
[----:B--2---:R-:W-:-:S03]  /*1a20*/  IADD3 R14, P0, R2, UR23, RZ ;  /* 0x00000017020e7c10 */ /* 0x004fc6000ff1e0ff */
[----:B------:R1:W-:Y:S01]  /*1a30*/  LDGSTS.E.BYPASS.LTC128B.128 [R243+0x5800], desc[UR20][R2.64] ;  /* 0x0580000002f37fae */ /* 0x0003e2000b901d54 */
[----:B------:R-:W-:Y:S02]  /*1a40*/  IADD3.X R15, R3, UR22, RZ, P0, !PT ;  /* 0x00000016030f7c10 */ /* 0x000fe400087fe4ff */
[----:B---3--:R-:W-:-:S03]  /*1a50*/  IADD3 R12, P0, R14, UR23, RZ ;  /* 0x000000170e0c7c10 */ /* 0x008fc6000ff1e0ff */
[----:B------:R-:W-:Y:S01]  /*1a60*/  LDGSTS.E.BYPASS.LTC128B.128 [R243+0x6000], desc[UR20][R14.64] ;  /* 0x060000000ef37fae */ /* 0x000fe2000b901d54 */
[----:B------:R-:W-:Y:S02]  /*1a70*/  IADD3.X R13, R15, UR22, RZ, P0, !PT ;  /* 0x000000160f0d7c10 */ /* 0x000fe400087fe4ff */
[----:B----4-:R-:W-:-:S03]  /*1a80*/  IADD3 R10, P0, R12, UR23, RZ ;  /* 0x000000170c0a7c10 */ /* 0x010fc6000ff1e0ff */
[----:B------:R-:W-:Y:S01]  /*1a90*/  LDGSTS.E.BYPASS.LTC128B.128 [R243+0x6800], desc[UR20][R12.64] ;  /* 0x068000000cf37fae */ /* 0x000fe2000b901d54 */
[----:B------:R-:W-:Y:S02]  /*1aa0*/  IADD3.X R11, R13, UR22, RZ, P0, !PT ;  /* 0x000000160d0b7c10 */ /* 0x000fe400087fe4ff */
[----:B------:R-:W-:-:S03]  /*1ab0*/  IADD3 R8, P0, R10, UR23, RZ ;  /* 0x000000170a087c10 */ /* 0x000fc6000ff1e0ff */
[----:B------:R-:W-:Y:S01]  /*1ac0*/  LDGSTS.E.BYPASS.LTC128B.128 [R243+0x7000], desc[UR20][R10.64] ;  /* 0x070000000af37fae */ /* 0x000fe2000b901d54 */
        /* <DEDUP_REMOVED lines=13> */
[----:B-1----:R-:W-:-:S03]  /*1ba0*/  SHF.R.S32.HI R4, RZ, 0x4, R21 ;  /* 0x00000004ff047819 */ /* 0x002fc60000011415 */
[----:B------:R1:W-:Y:S01]  /*1bb0*/  LDGSTS.E.BYPASS.LTC128B.128 [R243+0x9800], desc[UR20][R6.64] ;  /* 0x0980000006f37fae */ /* 0x0003e2000b901d54 */
[----:B------:R-:W-:Y:S01]  /*1bc0*/  LEA.HI R0, R21, R4, RZ, 0x1 ;  /* 0x0000000415007211 */ /* 0x000fe200078f08ff */
[----:B---3--:R-:W-:Y:S02]  /*1bd0*/  IMAD.SHL.U32 R3, R25, 0x40, RZ ;  /* 0x0000004019037824 */ /* 0x008fe400078e00ff */
[----:B------:R-:W0:Y:S01]  /*1be0*/  LDGDEPBAR ;  /* 0x00000000000079af */ /* 0x000e220000000000 */
[----:B------:R-:W-:Y:S02]  /*1bf0*/  LOP3.LUT R2, R0, 0xfffffffe, RZ, 0xc0, !PT ;  /* 0xfffffffe00027812 */ /* 0x000fe400078ec0ff */
[----:B------:R-:W-:-:S03]  /*1c00*/  LOP3.LUT R0, R3, 0x1c0, RZ, 0xc0, !PT ;  /* 0x000001c003007812 */ /* 0x000fc600078ec0ff */
[----:B------:R-:W-:Y:S02]  /*1c10*/  IMAD.IADD R3, R4, 0x1, -R2 ;  /* 0x0000000104037824 */ /* 0x000fe400078e0a02 */
[----:B------:R-:W-:Y:S01]  /*1c20*/  IMAD.SHL.U32 R2, R26, 0x40, RZ ;  /* 0x000000401a027824 */ /* 0x000fe200078e00ff */
[----:B------:R-:W-:Y:S01]  /*1c30*/  LOP3.LUT R10, R0, 0x8, R22, 0xf8, !PT ;  /* 0x00000008000a7812 */ /* 0x000fe200078ef816 */
[----:B------:R-:W-:Y:S01]  /*1c40*/  IMAD.SHL.U32 R11, R3, 0x8, RZ ;  /* 0x00000008030b7824 */ /* 0x000fe200078e00ff */
[----:B------:R-:W-:Y:S02]  /*1c50*/  SHF.R.U32.HI R9, RZ, 0x3, R0 ;  /* 0x00000003ff097819 */ /* 0x000fe40000011600 */
[----:B------:R-:W-:Y:S02]  /*1c60*/  LOP3.LUT R0, R2, 0x1c0, RZ, 0xc0, !PT ;  /* 0x000001c002007812 */ /* 0x000fe400078ec0ff */
[----:B------:R-:W-:Y:S02]  /*1c70*/  LOP3.LUT R2, R10, R9, RZ, 0x3c, !PT ;  /* 0x000000090a027212 */ /* 0x000fe400078e3cff */
[----:B------:R-:W-:-:S02]  /*1c80*/  LOP3.LUT R11, R0, 0x8, R11, 0xf8, !PT ;  /* 0x00000008000b7812 */ /* 0x000fc400078ef80b */
[----:B------:R-:W-:Y:S01]  /*1c90*/  SHF.R.U32.HI R0, RZ, 0x3, R0 ;  /* 0x00000003ff007819 */ /* 0x000fe20000011600 */
[----:B------:R-:W-:Y:S01]  /*1ca0*/  IMAD R3, R3, 0x200, R2 ;  /* 0x0000020003037824 */ /* 0x000fe200078e0202 */
[----:B-1----:R-:W-:Y:S01]  /*1cb0*/  IADD3 R6, P0, R180, UR12, RZ ;  /* 0x0000000cb4067c10 */ /* 0x002fe2000ff1e0ff */
[----:B------:R-:W-:-:S04]  /*1cc0*/  DEPBAR.LE SB0, 0x0 ;  /* 0x000080000000791a */ /* 0x000fc80000000000 */
[----:B------:R-:W-:Y:S01]  /*1cd0*/  IADD3.X R7, R181, UR11, RZ, P0, !PT ;  /* 0x0000000bb5077c10 */ /* 0x000fe200087fe4ff */
[----:B------:R-:W-:Y:S01]  /*1ce0*/  BAR.SYNC.DEFER_BLOCKING 0x0 ;  /* 0x0000000000007b1d */ /* 0x000fe20000010000 */
[----:B------:R-:W-:Y:S02]  /*1cf0*/  IADD3 R4, P0, R6, UR12, RZ ;  /* 0x0000000c06047c10 */ /* 0x000fe4000ff1e0ff */
[----:B------:R-:W-:Y:S01]  /*1d00*/  LOP3.LUT R202, R11, R0, RZ, 0x3c, !PT ;  /* 0x000000000bca7212 */ /* 0x000fe200078e3cff */
[----:B------:R-:W-:Y:S01]  /*1d10*/  IMAD.SHL.U32 R0, R20, 0x40, RZ ;  /* 0x0000004014007824 */ /* 0x000fe200078e00ff */
[----:B------:R-:W-:Y:S02]  /*1d20*/  IADD3.X R5, R7, UR11, RZ, P0, !PT ;  /* 0x0000000b07057c10 */ /* 0x000fe400087fe4ff */
[----:B------:R-:W-:Y:S02]  /*1d30*/  IADD3 R8, P0, R4, UR12, RZ ;  /* 0x0000000c04087c10 */ /* 0x000fe4000ff1e0ff */
[----:B------:R-:W-:-:S02]  /*1d40*/  LOP3.LUT R200, R0, 0xfffffe00, RZ, 0xc0, !PT ;  /* 0xfffffe0000c87812 */ /* 0x000fc400078ec0ff */
[----:B------:R-:W-:Y:S02]  /*1d50*/  IADD3.X R9, R5, UR11, RZ, P0, !PT ;  /* 0x0000000b05097c10 */ /* 0x000fe400087fe4ff */
[----:B------:R-:W-:Y:S01]  /*1d60*/  IADD3 R12, P0, R8, UR12, RZ ;  /* 0x0000000c080c7c10 */ /* 0x000fe2000ff1e0ff */
[----:B------:R-:W-:Y:S01]  /*1d70*/  IMAD R0, R88, 0x400, R200 ;  /* 0x0000040058007824 */ /* 0x000fe200078e02c8 */
[----:B------:R-:W-:Y:S02]  /*1d80*/  LEA R24, R3, UR5, 0x1 ;  /* 0x0000000503187c11 */ /* 0x000fe4000f8e08ff */
[----:B------:R-:W-:Y:S01]  /*1d90*/  IADD3.X R13, R9, UR11, RZ, P0, !PT ;  /* 0x0000000b090d7c10 */ /* 0x000fe200087fe4ff */
[----:B------:R-:W-:Y:S01]  /*1da0*/  IMAD.IADD R0, R0, 0x1, R202 ;  /* 0x0000000100007824 */ /* 0x000fe200078e02ca */
[----:B------:R-:W-:Y:S02]  /*1db0*/  IADD3 R10, P0, R12, UR12, RZ ;  /* 0x0000000c0c0a7c10 */ /* 0x000fe4000ff1e0ff */
[----:B------:R-:W-:Y:S01]  /*1dc0*/  LEA R228, R3, UR4, 0x1 ;  /* 0x0000000403e47c11 */ /* 0x000fe2000f8e08ff */
[----:B------:R-:W-:Y:S01]  /*1dd0*/  ULDC UR4, c[0x0][0x39c] ;  /* 0x0000e70000047ab9 */ /* 0x000fe20000000800 */
[----:B------:R-:W-:Y:S01]  /*1de0*/  IADD3.X R11, R13, UR11, RZ, P0, !PT ;  /* 0x0000000b0d0b7c10 */ /* 0x000fe200087fe4ff */
[----:B------:R-:W-:Y:S01]  /*1df0*/  @!PT LDS RZ, [RZ] ;  /* 0x00000000fffff984 */ /* 0x000fe20000000800 */
[----:B------:R-:W-:Y:S01]  /*1e00*/  @!PT LDS RZ, [RZ] ;  /* 0x00000000fffff984 */ /* 0x000fe20000000800 */
[----:B------:R-:W-:Y:S01]  /*1e10*/  @!PT LDS RZ, [RZ] ;  /* 0x00000000fffff984 */ /* 0x000fe20000000800 */
[----:B------:R-:W-:Y:S01]  /*1e20*/  LDGSTS.E.BYPASS.LTC128B.128 [R243+0xa000], desc[UR20][R180.64] ;  /* 0x0a000000b4f37fae */ /* 0x000fe2000b901d54 */
[----:B------:R-:W-:Y:S01]  /*1e30*/  IADD3 R14, P0, R10, UR12, RZ ;  /* 0x0000000c0a0e7c10 */ /* 0x000fe2000ff1e0ff */
[----:B------:R-:W-:Y:S01]  /*1e40*/  VIADD R229, R228, 0x40 ;  /* 0x00000040e4e57836 */ /* 0x000fe20000000000 */
[----:B------:R-:W-:Y:S01]  /*1e50*/  LEA R230, R0, UR5, 0x1 ;  /* 0x0000000500e67c11 */ /* 0x000fe2000f8e08ff */
[----:B------:R1:W-:Y:S01]  /*1e60*/  LDGSTS.E.BYPASS.LTC128B.128 [R243+0xa800], desc[UR20][R6.64] ;  /* 0x0a80000006f37fae */ /* 0x0003e2000b901d54 */
[----:B------:R-:W-:Y:S01]  /*1e70*/  IADD3.X R15, R11, UR11, RZ, P0, !PT ;  /* 0x0000000b0b0f7c10 */ /* 0x000fe200087fe4ff */
[----:B------:R-:W-:-:S02]  /*1e80*/  IMAD.MOV.U32 R0, RZ, RZ, 0x20 ;  /* 0x00000020ff007424 */ /* 0x000fc400078e00ff */
        /* <DEDUP_REMOVED lines=12> */
[----:B------:R-:W-:Y:S02]  /*1f50*/  IADD3.X R9, R5, UR11, RZ, P0, !PT ;  /* 0x0000000b05097c10 */ /* 0x000fe400087fe4ff */
[----:B----4-:R-:W-:-:S03]  /*1f60*/  IADD3 R10, P0, R8, UR12, RZ ;  /* 0x0000000c080a7c10 */ /* 0x010fc6000ff1e0ff */
[----:B------:R3:W-:Y:S01]  /*1f70*/  LDGSTS.E.BYPASS.LTC128B.128 [R243+0xe800], desc[UR20][R8.64] ;  /* 0x0e80000008f37fae */ /* 0x0007e2000b901d54 */
        /* <DEDUP_REMOVED lines=10> */
[----:B------:R3:W-:Y:S01]  /*2020*/  LDGSTS.E.BYPASS.LTC128B.128 [R243+0x10800], desc[UR20][R8.64] ;  /* 0x1080000008f37fae */ /* 0x0007e2000b901d54 */
[----:B-1----:R-:W-:-:S04]  /*2030*/  IADD3 R6, P0, R8, UR12, RZ ;  /* 0x0000000c08067c10 */ /* 0x002fc8000ff1e0ff */
[----:B------:R-:W-:Y:S02]  /*2040*/  IADD3.X R7, R9, UR11, RZ, P0, !PT ;  /* 0x0000000b09077c10 */ /* 0x000fe400087fe4ff */
[----:B--2---:R-:W-:-:S03]  /*2050*/  IADD3 R4, P0, R6, UR12, RZ ;  /* 0x0000000c06047c10 */ /* 0x004fc6000ff1e0ff */
[----:B------:R-:W-:Y:S01]  /*2060*/  LDGSTS.E.BYPASS.LTC128B.128 [R243+0x11000], desc[UR20][R6.64] ;  /* 0x1100000006f37fae */ /* 0x000fe2000b901d54 */
[----:B------:R-:W-:Y:S02]  /*2070*/  IADD3.X R5, R7, UR11, RZ, P0, !PT ;  /* 0x0000000b07057c10 */ /* 0x000fe400087fe4ff */
[----:B------:R-:W-:-:S03]  /*2080*/  LOP3.LUT P0, RZ, R25, 0x2, RZ, 0xc0, !PT ;  /* 0x0000000219ff7812 */ /* 0x000fc6000780c0ff */
[----:B------:R1:W-:Y:S01]  /*2090*/  LDGSTS.E.BYPASS.LTC128B.128 [R243+0x11800], desc[UR20][R4.64] ;  /* 0x1180000004f37fae */ /* 0x0003e2000b901d54 */
[C---:B------:R-:W-:Y:S02]  /*20a0*/  SEL R2, R0.reuse, 0xffffffe0, !P0 ;  /* 0xffffffe000027807 */ /* 0x040fe40004000000 */
[----:B------:R-:W-:Y:S01]  /*20b0*/  SEL R0, R0, 0xffffffe0, !P1 ;  /* 0xffffffe000007807 */ /* 0x000fe20004800000 */
[----:B------:R-:W-:Y:S01]  /*20c0*/  LDSM.16.M88.4 R20, [R230] ;  /* 0x00000000e614783b */ /* 0x000fe20000000200 */
[----:B------:R-:W-:Y:S01]  /*20d0*/  LOP3.LUT P0, RZ, R25, 0x4, RZ, 0xc0, !PT ;  /* 0x0000000419ff7812 */ /* 0x000fe2000780c0ff */
[----:B------:R-:W-:Y:S01]  /*20e0*/  IMAD.IADD R227, R228, 0x1, R2 ;  /* 0x00000001e4e37824 */ /* 0x000fe200078e0202 */
[----:B------:R-:W-:Y:S01]  /*20f0*/  LOP3.LUT P1, RZ, R26, 0x4, RZ, 0xc0, !PT ;  /* 0x000000041aff7812 */ /* 0x000fe2000782c0ff */
[----:B---3--:R-:W2:Y:S01]  /*2100*/  LDSM.16.M88.4 R8, [R24+0x2000] ;  /* 0x002000001808783b */ /* 0x008ea20000000200 */
[----:B------:R-:W-:-:S03]  /*2110*/  IMAD.IADD R233, R230, 0x1, R0 ;  /* 0x00000001e6e97824 */ /* 0x000fc600078e0200 */
[----:B------:R-:W-:Y:S04]  /*2120*/  LDSM.16.M88.4 R32, [R227] ;  /* 0x00000000e320783b */ /* 0x000fe80000000200 */
[----:B------:R-:W-:Y:S02]  /*2130*/  LDSM.16.M88.4 R16, [R233] ;  /* 0x00000000e910783b */ /* 0x000fe40000000200 */
[----:B------:R-:W-:Y:S02]  /*2140*/  @P0 VIADD R229, R228, 0xffffffc0 ;  /* 0xffffffc0e4e50836 */ /* 0x000fe40000000000 */
[----:B------:R-:W3:Y:S02]  /*2150*/  LDSM.16.M88.4 R44, [R24+0x2800] ;  /* 0x00280000182c783b */ /* 0x000ee40000000200 */
[----:B------:R-:W-:-:S02]  /*2160*/  IMAD.IADD R226, R2, 0x1, R229 ;  /* 0x0000000102e27824 */ /* 0x000fc400078e02e5 */
[----:B------:R-:W-:Y:S01]  /*2170*/  LDSM.16.M88.4 R52, [R229] ;  /* 0x00000000e534783b */ /* 0x000fe20000000200 */
[C---:B------:R-:W-:Y:S02]  /*2180*/  VIADD R242, R229.reuse, 0x3800 ;  /* 0x00003800e5f27836 */ /* 0x040fe40000000000 */
[----:B-1----:R-:W-:Y:S01]  /*2190*/  IMAD.MOV.U32 R4, RZ, RZ, 0x40 ;  /* 0x00000040ff047424 */ /* 0x002fe200078e00ff */
[----:B------:R-:W1:Y:S01]  /*21a0*/  LDSM.16.M88.4 R56, [R227+0x800] ;  /* 0x00080000e338783b */ /* 0x000e620000000200 */
[C---:B------:R-:W-:Y:S02]  /*21b0*/  VIADD R241, R229.reuse, 0x4000 ;  /* 0x00004000e5f17836 */ /* 0x040fe40000000000 */
[C---:B------:R-:W-:Y:S01]  /*21c0*/  VIADD R240, R229.reuse, 0x4800 ;  /* 0x00004800e5f07836 */ /* 0x040fe20000000000 */
[----:B------:R-:W-:Y:S01]  /*21d0*/  SEL R4, R4, 0xffffffc0, !P1 ;  /* 0xffffffc004047807 */ /* 0x000fe20004800000 */
[----:B------:R-:W-:Y:S01]  /*21e0*/  LDSM.16.M88.4 R72, [R226] ;  /* 0x00000000e248783b */ /* 0x000fe20000000200 */
[----:B------:R-:W-:-:S02]  /*21f0*/  VIADD R239, R229, 0x5000 ;  /* 0x00005000e5ef7836 */ /* 0x000fc40000000000 */
[C---:B------:R-:W-:Y:S01]  /*2200*/  VIADD R238, R229.reuse, 0x5800 ;  /* 0x00005800e5ee7836 */ /* 0x040fe20000000000 */
[----:B------:R-:W-:Y:S01]  /*2210*/  LDSM.16.M88.4 R64, [R24+0x3000] ;  /* 0x003000001840783b */ /* 0x000fe20000000200 */
[----:B------:R-:W-:Y:S02]  /*2220*/  IMAD.IADD R231, R230, 0x1, R4 ;  /* 0x00000001e6e77824 */ /* 0x000fe400078e0204 */
[C---:B------:R-:W-:Y:S01]  /*2230*/  VIADD R237, R229.reuse, 0x6000 ;  /* 0x00006000e5ed7836 */ /* 0x040fe20000000000 */
[----:B------:R-:W-:Y:S01]  /*2240*/  LDSM.16.M88.4 R68, [R229+0x800] ;  /* 0x00080000e544783b */ /* 0x000fe20000000200 */
[----:B------:R-:W-:Y:S02]  /*2250*/  IMAD.IADD R232, R0, 0x1, R231 ;  /* 0x0000000100e87824 */ /* 0x000fe400078e02e7 */
[C---:B------:R-:W-:Y:S01]  /*2260*/  VIADD R236, R229.reuse, 0x6800 ;  /* 0x00006800e5ec7836 */ /* 0x040fe20000000000 */
[----:B------:R-:W4:Y:S01]  /*2270*/  LDSM.16.M88.4 R12, [R231] ;  /* 0x00000000e70c783b */ /* 0x000f220000000200 */
[C---:B------:R-:W-:Y:S01]  /*2280*/  VIADD R235, R229.reuse, 0x7000 ;  /* 0x00007000e5eb7836 */ /* 0x040fe20000000000 */
[----:B--2---:R-:W-:Y:S02]  /*2290*/  HMMA.16816.F32 R28, R20, R8, RZ ;  /* 0x00000008141c723c */ /* 0x004fe400000018ff */
[----:B------:R-:W-:Y:S01]  /*22a0*/  LDSM.16.M88.4 R60, [R227+0x1000] ;  /* 0x00100000e33c783b */ /* 0x000fe20000000200 */
[----:B------:R-:W-:-:S03]  /*22b0*/  VIADD R234, R229, 0x7800 ;  /* 0x00007800e5ea7836 */ /* 0x000fc60000000000 */
[----:B------:R-:W-:Y:S01]  /*22c0*/  LDSM.16.M88.4 R84, [R226+0x800] ;  /* 0x00080000e254783b */ /* 0x000fe20000000200 */
[C---:B------:R-:W-:Y:S03]  /*22d0*/  HMMA.16816.F32 R36, R20.reuse, R10, RZ ;  /* 0x0000000a1424723c */ /* 0x040fe600000018ff */
[----:B------:R-:W2:Y:S03]  /*22e0*/  LDSM.16.M88.4 R8, [R232] ;  /* 0x00000000e808783b */ /* 0x000ea60000000200 */
[----:B---3--:R-:W-:Y:S01]  /*22f0*/  HMMA.16816.F32 R40, R20, R44, RZ ;  /* 0x0000002c1428723c */ /* 0x008fe200000018ff */
[----:B------:R-:W3:Y:S04]  /*2300*/  LDSM.16.M88.4 R76, [R24+0x3800] ;  /* 0x00380000184c783b */ /* 0x000ee80000000200 */
[----:B------:R-:W-:Y:S04]  /*2310*/  LDSM.16.M88.4 R80, [R24+0x4000] ;  /* 0x004000001850783b */ /* 0x000fe80000000200 */
[----:B------:R-:W0:Y:S02]  /*2320*/  LDGDEPBAR ;  /* 0x00000000000079af */ /* 0x000e240000000000 */
[C---:B------:R-:W-:Y:S07]  /*2330*/  HMMA.16816.F32 R28, R16.reuse, R32, R28 ;  /* 0x00000020101c723c */ /* 0x040fee000000181c */
[----:B------:R-:W-:Y:S06]  /*2340*/  HMMA.16816.F32 R36, R16, R34, R36 ;  /* 0x000000221024723c */ /* 0x000fec0000001824 */
[----:B------:R-:W-:Y:S06]  /*2350*/  HMMA.16816.F32 R32, R20, R46, RZ ;  /* 0x0000002e1420723c */ /* 0x000fec00000018ff */
[----:B-1----:R-:W-:Y:S06]  /*2360*/  HMMA.16816.F32 R48, R16, R56, R40 ;  /* 0x000000381030723c */ /* 0x002fec0000001828 */
[C---:B----4-:R-:W-:Y:S06]  /*2370*/  HMMA.16816.F32 R28, R12.reuse, R52, R28 ;  /* 0x000000340c1c723c */ /* 0x050fec000000181c */
[----:B------:R-:W-:Y:S06]  /*2380*/  HMMA.16816.F32 R36, R12, R54, R36 ;  /* 0x000000360c24723c */ /* 0x000fec0000001824 */
[----:B------:R-:W-:Y:S06]  /*2390*/  HMMA.16816.F32 R44, R20, R64, RZ ;  /* 0x00000040142c723c */ /* 0x000fec00000018ff */
[----:B------:R-:W-:Y:S06]  /*23a0*/  HMMA.16816.F32 R32, R16, R58, R32 ;  /* 0x0000003a1020723c */ /* 0x000fec0000001820 */
[C---:B--2---:R-:W-:Y:S06]  /*23b0*/  HMMA.16816.F32 R40, R8.reuse, R72, R28 ;  /* 0x000000480828723c */ /* 0x044fec000000181c */
[----:B------:R-:W-:Y:S01]  /*23c0*/  HMMA.16816.F32 R52, R8, R74, R36 ;  /* 0x0000004a0834723c */ /* 0x000fe20000001824 */
[----:B------:R-:W1:Y:S05]  /*23d0*/  LDSM.16.M88.4 R72, [R229+0x1000] ;  /* 0x00100000e548783b */ /* 0x000e6a0000000200 */
[----:B------:R-:W-:Y:S01]  /*23e0*/  HMMA.16816.F32 R36, R20, R66, RZ ;  /* 0x000000421424723c */ /* 0x000fe200000018ff */
[----:B------:R-:W-:Y:S05]  /*23f0*/  LDSM.16.M88.4 R64, [R227+0x1800] ;  /* 0x00180000e340783b */ /* 0x000fea0000000200 */
[----:B------:R-:W-:Y:S06]  /*2400*/  HMMA.16816.F32 R28, R12, R68, R48 ;  /* 0x000000440c1c723c */ /* 0x000fec0000001830 */
[----:B------:R-:W-:Y:S01]  /*2410*/  FMUL.FTZ R2, R40, UR4 ;  /* 0x0000000428027c20 */ /* 0x000fe20008410000 */
[----:B------:R-:W-:Y:S03]  /*2420*/  HMMA.16816.F32 R48, R16, R60, R44 ;  /* 0x0000003c1030723c */ /* 0x000fe6000000182c */
[----:B------:R2:W4:Y:S03]  /*2430*/  MUFU.TANH R112, R2 ;  /* 0x0000000200707308 */ /* 0x0005260000002400 */
[----:B------:R-:W-:Y:S01]  /*2440*/  HMMA.16816.F32 R44, R12, R70, R32 ;  /* 0x000000460c2c723c */ /* 0x000fe20000001820 */
[----:B------:R-:W-:Y:S05]  /*2450*/  LDSM.16.M88.4 R68, [R227+0x2000] ;  /* 0x00200000e344783b */ /* 0x000fea0000000200 */
[----:B------:R-:W-:Y:S01]  /*2460*/  HMMA.16816.F32 R32, R16, R62, R36 ;  /* 0x0000003e1020723c */ /* 0x000fe20000001824 */
[----:B------:R-:W4:Y:S05]  /*2470*/  LDSM.16.M88.4 R60, [R226+0x1000] ;  /* 0x00100000e23c783b */ /* 0x000f2a0000000200 */
[----:B---3--:R-:W-:Y:S01]  /*2480*/  HMMA.16816.F32 R36, R20, R76, RZ ;  /* 0x0000004c1424723c */ /* 0x008fe200000018ff */
[----:B--2---:R-:W-:-:S04]  /*2490*/  FMUL.FTZ R2, R41, UR4 ;  /* 0x0000000429027c20 */ /* 0x004fc80008410000 */
[----:B------:R2:W-:Y:S07]  /*24a0*/  MUFU.TANH R109, R2 ;  /* 0x00000002006d7308 */ /* 0x0005ee0000002400 */
[----:B------:R-:W-:Y:S06]  /*24b0*/  HMMA.16816.F32 R56, R8, R86, R44 ;  /* 0x000000560838723c */ /* 0x000fec000000182c */
[----:B------:R-:W-:Y:S01]  /*24c0*/  HMMA.16816.F32 R44, R20, R78, RZ ;  /* 0x0000004e142c723c */ /* 0x000fe200000018ff */
[----:B------:R-:W-:Y:S01]  /*24d0*/  LDSM.16.M88.4 R76, [R24+0x4800] ;  /* 0x00480000184c783b */ /* 0x000fe20000000200 */
[----:B--2---:R-:W-:-:S04]  /*24e0*/  FMUL.FTZ R2, R42, UR4 ;  /* 0x000000042a027c20 */ /* 0x004fc80008410000 */
[----:B------:R2:W3:Y:S02]  /*24f0*/  MUFU.TANH R118, R2 ;  /* 0x0000000200767308 */ /* 0x0004e40000002400 */
[----:B--2---:R-:W-:Y:S02]  /*2500*/  FMUL.FTZ R2, R43, UR4 ;  /* 0x000000042b027c20 */ /* 0x004fe40008410000 */
[----:B------:R-:W-:Y:S01]  /*2510*/  HMMA.16816.F32 R40, R8, R84, R28 ;  /* 0x000000540828723c */ /* 0x000fe2000000181c */
[----:B------:R-:W2:Y:S03]  /*2520*/  LDSM.16.M88.4 R84, [R229+0x1800] ;  /* 0x00180000e554783b */ /* 0x000ea60000000200 */
[----:B------:R4:W3:Y:S02]  /*2530*/  MUFU.TANH R116, R2 ;  /* 0x0000000200747308 */ /* 0x0008e40000002400 */
[C---:B-1----:R-:W-:Y:S06]  /*2540*/  HMMA.16816.F32 R28, R12.reuse, R72, R48 ;  /* 0x000000480c1c723c */ /* 0x042fec0000001830 */
[----:B------:R-:W-:Y:S01]  /*2550*/  HMMA.16816.F32 R48, R12, R74, R32 ;  /* 0x0000004a0c30723c */ /* 0x000fe20000001820 */
[----:B------:R-:W1:Y:S01]  /*2560*/  LDSM.16.M88.4 R72, [R226+0x1800] ;  /* 0x00180000e248783b */ /* 0x000e620000000200 */
[----:B----4-:R-:W-:-:S04]  /*2570*/  FMUL.FTZ R2, R52, UR4 ;  /* 0x0000000434027c20 */ /* 0x010fc80008410000 */
[----:B------:R4:W3:-:S12]  /*2580*/  MUFU.TANH R113, R2 ;  /* 0x0000000200717308 */ /* 0x0008d80000002400 */
[----:B------:R-:W-:Y:S01]  /*2590*/  HMMA.16816.F32 R28, R8, R60, R28 ;  /* 0x0000003c081c723c */ /* 0x000fe2000000181c */
[----:B----4-:R-:W-:-:S04]  /*25a0*/  FMUL.FTZ R2, R53, UR4 ;  /* 0x0000000435027c20 */ /* 0x010fc80008410000 */
[----:B------:R4:W-:Y:S02]  /*25b0*/  MUFU.TANH R111, R2 ;  /* 0x00000002006f7308 */ /* 0x0009e40000002400 */
[----:B----4-:R-:W-:-:S06]  /*25c0*/  FMUL.FTZ R2, R54, UR4 ;  /* 0x0000000436027c20 */ /* 0x010fcc0008410000 */
[----:B------:R4:W3:Y:S02]  /*25d0*/  MUFU.TANH R124, R2 ;  /* 0x00000002007c7308 */ /* 0x0008e40000002400 */
[----:B----4-:R-:W-:Y:S02]  /*25e0*/  FMUL.FTZ R2, R55, UR4 ;  /* 0x0000000437027c20 */ /* 0x010fe40008410000 */
[C---:B------:R-:W-:Y:S04]  /*25f0*/  HMMA.16816.F32 R52, R16.reuse, R64, R36 ;  /* 0x000000401034723c */ /* 0x040fe80000001824 */
[----:B------:R4:W-:Y:S02]  /*2600*/  MUFU.TANH R121, R2 ;  /* 0x0000000200797308 */ /* 0x0009e40000002400 */
[----:B------:R-:W-:Y:S01]  /*2610*/  HMMA.16816.F32 R36, R16, R66, R44 ;  /* 0x000000421024723c */ /* 0x000fe2000000182c */
[----:B------:R-:W-:Y:S05]  /*2620*/  LDSM.16.M88.4 R64, [R229+0x2000] ;  /* 0x00200000e540783b */ /* 0x000fea0000000200 */
[----:B------:R-:W-:Y:S01]  /*2630*/  HMMA.16816.F32 R44, R20, R82, RZ ;  /* 0x00000052142c723c */ /* 0x000fe200000018ff */
[----:B----4-:R-:W-:-:S04]  /*2640*/  FMUL.FTZ R2, R40, UR4 ;  /* 0x0000000428027c20 */ /* 0x010fc80008410000 */
[----:B------:R4:W-:Y:S07]  /*2650*/  MUFU.TANH R107, R2 ;  /* 0x00000002006b7308 */ /* 0x0009ee0000002400 */
[----:B--2---:R-:W-:Y:S01]  /*2660*/  HMMA.16816.F32 R32, R12, R84, R52 ;  /* 0x000000540c20723c */ /* 0x004fe20000001834 */
[----:B----4-:R-:W-:-:S04]  /*2670*/  FMUL.FTZ R2, R41, UR4 ;  /* 0x0000000429027c20 */ /* 0x010fc80008410000 */
[----:B------:R2:W4:Y:S02]  /*2680*/  MUFU.TANH R104, R2 ;  /* 0x0000000200687308 */ /* 0x0005240000002400 */
[----:B--2---:R-:W-:-:S06]  /*2690*/  FMUL.FTZ R2, R42, UR4 ;  /* 0x000000042a027c20 */ /* 0x004fcc0008410000 */
[----:B------:R2:W-:Y:S02]  /*26a0*/  MUFU.TANH R126, R2 ;  /* 0x00000002007e7308 */ /* 0x0005e40000002400 */
[----:B--2---:R-:W-:Y:S02]  /*26b0*/  FMUL.FTZ R2, R43, UR4 ;  /* 0x000000042b027c20 */ /* 0x004fe40008410000 */
[----:B------:R-:W-:Y:S01]  /*26c0*/  HMMA.16816.F32 R40, R20, R80, RZ ;  /* 0x000000501428723c */ /* 0x000fe200000018ff */
[----:B------:R-:W-:Y:S03]  /*26d0*/  LDSM.16.M88.4 R80, [R226+0x2800] ;  /* 0x00280000e250783b */ /* 0x000fe60000000200 */
[----:B------:R2:W4:Y:S02]  /*26e0*/  MUFU.TANH R123, R2 ;  /* 0x00000002007b7308 */ /* 0x0005240000002400 */
[----:B--2---:R-:W-:-:S06]  /*26f0*/  FMUL.FTZ R2, R56, UR4 ;  /* 0x0000000438027c20 */ /* 0x004fcc0008410000 */
[----:B------:R2:W4:-:S12]  /*2700*/  MUFU.TANH R103, R2 ;  /* 0x0000000200677308 */ /* 0x0005180000002400 */
[----:B------:R-:W-:Y:S06]  /*2710*/  HMMA.16816.F32 R52, R16, R68, R40 ;  /* 0x000000441034723c */ /* 0x000fec0000001828 */
[----:B------:R-:W-:Y:S01]  /*2720*/  HMMA.16816.F32 R40, R20, R76, RZ ;  /* 0x0000004c1428723c */ /* 0x000fe200000018ff */
[----:B--2---:R-:W-:-:S04]  /*2730*/  FMUL.FTZ R2, R57, UR4 ;  /* 0x0000000439027c20 */ /* 0x004fc80008410000 */
[----:B------:R2:W-:Y:S02]  /*2740*/  MUFU.TANH R101, R2 ;  /* 0x0000000200657308 */ /* 0x0005e40000002400 */
[----:B--2---:R-:W-:-:S06]  /*2750*/  FMUL.FTZ R2, R58, UR4 ;  /* 0x000000043a027c20 */ /* 0x004fcc0008410000 */
[----:B------:R2:W4:Y:S02]  /*2760*/  MUFU.TANH R125, R2 ;  /* 0x00000002007d7308 */ /* 0x0005240000002400 */
[----:B--2---:R-:W-:Y:S02]  /*2770*/  FMUL.FTZ R2, R59, UR4 ;  /* 0x000000043b027c20 */ /* 0x004fe40008410000 */
[----:B------:R-:W-:Y:S01]  /*2780*/  HMMA.16816.F32 R56, R8, R62, R48 ;  /* 0x0000003e0838723c */ /* 0x000fe20000001830 */
[----:B------:R-:W-:Y:S03]  /*2790*/  LDSM.16.M88.4 R60, [R226+0x2000] ;  /* 0x00200000e23c783b */ /* 0x000fe60000000200 */
[----:B------:R2:W4:Y:S02]  /*27a0*/  MUFU.TANH R128, R2 ;  /* 0x0000000200807308 */ /* 0x0005240000002400 */
[----:B------:R-:W-:Y:S01]  /*27b0*/  HMMA.16816.F32 R48, R12, R86, R36 ;  /* 0x000000560c30723c */ /* 0x000fe20000001824 */
[----:B------:R-:W3:Y:S05]  /*27c0*/  LDSM.16.M88.4 R84, [R227+0x2800] ;  /* 0x00280000e354783b */ /* 0x000eea0000000200 */
[----:B------:R-:W-:Y:S01]  /*27d0*/  HMMA.16816.F32 R36, R16, R70, R44 ;  /* 0x000000461024723c */ /* 0x000fe2000000182c */
[----:B------:R-:W-:Y:S01]  /*27e0*/  LDSM.16.M88.4 R68, [R227+0x3000] ;  /* 0x00300000e344783b */ /* 0x000fe20000000200 */
[----:B--2---:R-:W-:-:S04]  /*27f0*/  FMUL.FTZ R2, R28, UR4 ;  /* 0x000000041c027c20 */ /* 0x004fc80008410000 */
[----:B------:R2:W4:-:S12]  /*2800*/  MUFU.TANH R99, R2 ;  /* 0x0000000200637308 */ /* 0x0005180000002400 */
[----:B-1----:R-:W-:Y:S01]  /*2810*/  HMMA.16816.F32 R48, R8, R74, R48 ;  /* 0x0000004a0830723c */ /* 0x002fe20000001830 */
[----:B--2---:R-:W-:-:S04]  /*2820*/  FMUL.FTZ R2, R29, UR4 ;  /* 0x000000041d027c20 */ /* 0x004fc80008410000 */
[----:B------:R1:W-:Y:S01]  /*2830*/  MUFU.TANH R97, R2 ;  /* 0x0000000200617308 */ /* 0x0003e20000002400 */
[----:B---3--:R-:W-:Y:S06]  /*2840*/  HMMA.16816.F32 R44, R16, R84, R40 ;  /* 0x00000054102c723c */ /* 0x008fec0000001828 */
[----:B------:R-:W-:Y:S01]  /*2850*/  HMMA.16816.F32 R40, R12, R66, R36 ;  /* 0x000000420c28723c */ /* 0x000fe20000001824 */
[----:B-1----:R-:W-:-:S04]  /*2860*/  FMUL.FTZ R2, R30, UR4 ;  /* 0x000000041e027c20 */ /* 0x002fc80008410000 */
[----:B------:R1:W2:Y:S02]  /*2870*/  MUFU.TANH R137, R2 ;  /* 0x0000000200897308 */ /* 0x0002a40000002400 */
[----:B-1----:R-:W-:Y:S02]  /*2880*/  FMUL.FTZ R2, R31, UR4 ;  /* 0x000000041f027c20 */ /* 0x002fe40008410000 */
[----:B------:R-:W-:Y:S01]  /*2890*/  HMMA.16816.F32 R28, R8, R72, R32 ;  /* 0x00000048081c723c */ /* 0x000fe20000001820 */
[----:B------:R-:W1:Y:S03]  /*28a0*/  LDSM.16.M88.4 R72, [R229+0x2800] ;  /* 0x00280000e548783b */ /* 0x000e660000000200 */
[----:B------:R3:W2:Y:S02]  /*28b0*/  MUFU.TANH R132, R2 ;  /* 0x0000000200847308 */ /* 0x0006a40000002400 */
[----:B------:R-:W-:Y:S01]  /*28c0*/  HMMA.16816.F32 R32, R12, R64, R52 ;  /* 0x000000400c20723c */ /* 0x000fe20000001834 */
[----:B------:R-:W4:Y:S04]  /*28d0*/  LDSM.16.M88.4 R52, [R24+0x5000] ;  /* 0x005000001834783b */ /* 0x000f280000000200 */
[----:B------:R-:W-:Y:S01]  /*28e0*/  LDSM.16.M88.4 R64, [R226+0x3000] ;  /* 0x00300000e240783b */ /* 0x000fe20000000200 */
[----:B---3--:R-:W-:-:S04]  /*28f0*/  FMUL.FTZ R2, R56, UR4 ;  /* 0x0000000438027c20 */ /* 0x008fc80008410000 */
[----:B------:R3:W2:-:S14]  /*2900*/  MUFU.TANH R93, R2 ;  /* 0x00000002005d7308 */ /* 0x00069c0000002400 */
[----:B------:R-:W-:Y:S01]  /*2910*/  HMMA.16816.F32 R32, R8, R60, R32 ;  /* 0x0000003c0820723c */ /* 0x000fe20000001820 */
[----:B---3--:R-:W-:-:S05]  /*2920*/  FMUL.FTZ R2, R57, UR4 ;  /* 0x0000000439027c20 */ /* 0x008fca0008410000 */
[----:B-1----:R-:W-:Y:S01]  /*2930*/  HMMA.16816.F32 R44, R12, R72, R44 ;  /* 0x000000480c2c723c */ /* 0x002fe2000000182c */
[----:B------:R1:W-:Y:S05]  /*2940*/  MUFU.TANH R92, R2 ;  /* 0x00000002005c7308 */ /* 0x0003ea0000002400 */
[----:B----4-:R-:W-:Y:S01]  /*2950*/  HMMA.16816.F32 R36, R20, R52, RZ ;  /* 0x000000341424723c */ /* 0x010fe200000018ff */
[----:B-1----:R-:W-:-:S04]  /*2960*/  FMUL.FTZ R2, R58, UR4 ;  /* 0x000000043a027c20 */ /* 0x002fc80008410000 */
[----:B------:R1:W3:Y:S02]  /*2970*/  MUFU.TANH R131, R2 ;  /* 0x0000000200837308 */ /* 0x0002e40000002400 */
[----:B-1----:R-:W-:Y:S02]  /*2980*/  FMUL.FTZ R2, R59, UR4 ;  /* 0x000000043b027c20 */ /* 0x002fe40008410000 */
[----:B------:R-:W-:Y:S04]  /*2990*/  LDSM.16.M88.4 R56, [R227+0x3800] ;  /* 0x00380000e338783b */ /* 0x000fe80000000200 */
[----:B------:R1:W4:Y:S02]  /*29a0*/  MUFU.TANH R136, R2 ;  /* 0x0000000200887308 */ /* 0x0003240000002400 */
[----:B-1----:R-:W-:-:S06]  /*29b0*/  FMUL.FTZ R2, R28, UR4 ;  /* 0x000000041c027c20 */ /* 0x002fcc0008410000 */
[----:B------:R1:W4:Y:S02]  /*29c0*/  MUFU.TANH R91, R2 ;  /* 0x00000002005b7308 */ /* 0x0003240000002400 */
[----:B-1----:R-:W-:-:S06]  /*29d0*/  FMUL.FTZ R2, R29, UR4 ;  /* 0x000000041d027c20 */ /* 0x002fcc0008410000 */
[----:B------:R1:W-:Y:S02]  /*29e0*/  MUFU.TANH R90, R2 ;  /* 0x00000002005a7308 */ /* 0x0003e40000002400 */
[----:B-1----:R-:W-:-:S06]  /*29f0*/  FMUL.FTZ R2, R30, UR4 ;  /* 0x000000041e027c20 */ /* 0x002fcc0008410000 */
[----:B------:R1:W4:Y:S02]  /*2a00*/  MUFU.TANH R142, R2 ;  /* 0x00000002008e7308 */ /* 0x0003240000002400 */
[----:B-1----:R-:W-:Y:S02]  /*2a10*/  FMUL.FTZ R2, R31, UR4 ;  /* 0x000000041f027c20 */ /* 0x002fe40008410000 */
[----:B------:R-:W-:Y:S01]  /*2a20*/  HMMA.16816.F32 R28, R20, R78, RZ ;  /* 0x0000004e141c723c */ /* 0x000fe200000018ff */
[----:B------:R-:W1:Y:S03]  /*2a30*/  LDSM.16.M88.4 R76, [R24+0x5800] ;  /* 0x00580000184c783b */ /* 0x000e660000000200 */
[----:B------:R2:W4:Y:S02]  /*2a40*/  MUFU.TANH R140, R2 ;  /* 0x00000002008c7308 */ /* 0x0005240000002400 */
[----:B--2---:R-:W-:-:S06]  /*2a50*/  FMUL.FTZ R2, R48, UR4 ;  /* 0x0000000430027c20 */ /* 0x004fcc0008410000 */
[----:B------:R2:W4:-:S12]  /*2a60*/  MUFU.TANH R96, R2 ;  /* 0x0000000200607308 */ /* 0x0005180000002400 */
[----:B------:R-:W-:Y:S01]  /*2a70*/  HMMA.16816.F32 R28, R16, R86, R28 ;  /* 0x00000056101c723c */ /* 0x000fe2000000181c */
[----:B--2---:R-:W-:-:S04]  /*2a80*/  FMUL.FTZ R2, R49, UR4 ;  /* 0x0000000431027c20 */ /* 0x004fc80008410000 */
[----:B------:R2:W-:-:S15]  /*2a90*/  MUFU.TANH R100, R2 ;  /* 0x0000000200647308 */ /* 0x0005de0000002400 */
[----:B------:R-:W-:-:S04]  /*2aa0*/  NOP ;  /* 0x0000000000007918 */ /* 0x000fc80000000000 */
[----:B------:R-:W-:Y:S01]  /*2ab0*/  HMMA.16816.F32 R28, R12, R74, R28 ;  /* 0x0000004a0c1c723c */ /* 0x000fe2000000181c */
[----:B------:R-:W-:Y:S01]  /*2ac0*/  LDSM.16.M88.4 R72, [R226+0x4000] ;  /* 0x00400000e248783b */ /* 0x000fe20000000200 */
[----:B--2---:R-:W-:-:S04]  /*2ad0*/  FMUL.FTZ R2, R50, UR4 ;  /* 0x0000000432027c20 */ /* 0x004fc80008410000 */
[----:B------:R2:W4:Y:S02]  /*2ae0*/  MUFU.TANH R139, R2 ;  /* 0x00000002008b7308 */ /* 0x0005240000002400 */
[----:B--2---:R-:W-:Y:S02]  /*2af0*/  FMUL.FTZ R2, R51, UR4 ;  /* 0x0000000433027c20 */ /* 0x004fe40008410000 */
[----:B------:R-:W-:Y:S01]  /*2b00*/  HMMA.16816.F32 R48, R8, R62, R40 ;  /* 0x0000003e0830723c */ /* 0x000fe20000001828 */
[----:B------:R-:W2:Y:S03]  /*2b10*/  LDSM.16.M88.4 R60, [R229+0x3000] ;  /* 0x00300000e53c783b */ /* 0x000ea60000000200 */
[----:B------:R3:W4:Y:S02]  /*2b20*/  MUFU.TANH R138, R2 ;  /* 0x00000002008a7308 */ /* 0x0007240000002400 */
[----:B------:R-:W-:Y:S06]  /*2b30*/  HMMA.16816.F32 R40, R16, R68, R36 ;  /* 0x000000441028723c */ /* 0x000fec0000001824 */
[----:B------:R-:W-:Y:S06]  /*2b40*/  HMMA.16816.F32 R36, R20, R54, RZ ;  /* 0x000000361424723c */ /* 0x000fec00000018ff */
[----:B------:R-:W-:Y:S01]  /*2b50*/  HMMA.16816.F32 R52, R8, R80, R44 ;  /* 0x000000500834723c */ /* 0x000fe2000000182c */
[----:B---3--:R-:W-:-:S04]  /*2b60*/  FMUL.FTZ R2, R32, UR4 ;  /* 0x0000000420027c20 */ /* 0x008fc80008410000 */
[----:B------:R3:W4:Y:S01]  /*2b70*/  MUFU.TANH R84, R2 ;  /* 0x0000000200547308 */ /* 0x0007220000002400 */
[----:B------:R-:W-:Y:S01]  /*2b80*/  FMUL.FTZ R50, R50, UR4 ;  /* 0x0000000432327c20 */ /* 0x000fe20008410000 */
[----:B------:R-:W-:Y:S01]  /*2b90*/  FMUL.FTZ R51, R51, UR4 ;  /* 0x0000000433337c20 */ /* 0x000fe20008410000 */
[----:B-1----:R-:W-:Y:S05]  /*2ba0*/  HMMA.16816.F32 R44, R20, R76, RZ ;  /* 0x0000004c142c723c */ /* 0x002fea00000018ff */
[----:B------:R-:W-:Y:S05]  /*2bb0*/  MUFU.TANH R149, R50 ;  /* 0x0000003200957308 */ /* 0x000fea0000002400 */
[----:B------:R-:W-:Y:S01]  /*2bc0*/  HMMA.16816.F32 R36, R16, R70, R36 ;  /* 0x000000461024723c */ /* 0x000fe20000001824 */
[----:B------:R-:W1:Y:S02]  /*2bd0*/  LDSM.16.M88.4 R68, [R229+0x3800] ;  /* 0x00380000e544783b */ /* 0x000e640000000200 */
[----:B------:R-:W-:Y:S01]  /*2be0*/  MUFU.TANH R148, R51 ;  /* 0x0000003300947308 */ /* 0x000fe20000002400 */
[----:B---3--:R-:W-:-:S02]  /*2bf0*/  FMUL.FTZ R2, R33, UR4 ;  /* 0x0000000421027c20 */ /* 0x008fc40008410000 */
[----:B------:R-:W-:Y:S01]  /*2c00*/  FMUL.FTZ R52, R52, UR4 ;  /* 0x0000000434347c20 */ /* 0x000fe20008410000 */
[----:B------:R-:W-:-:S04]  /*2c10*/  FMUL.FTZ R53, R53, UR4 ;  /* 0x0000000435357c20 */ /* 0x000fc80008410000 */
[----:B------:R3:W-:Y:S03]  /*2c20*/  MUFU.TANH R85, R2 ;  /* 0x0000000200557308 */ /* 0x0007e60000002400 */
[----:B------:R-:W-:Y:S05]  /*2c30*/  HMMA.16816.F32 R44, R16, R56, R44 ;  /* 0x00000038102c723c */ /* 0x000fea000000182c */
[----:B------:R-:W-:Y:S05]  /*2c40*/  MUFU.TANH R94, R52 ;  /* 0x00000034005e7308 */ /* 0x000fea0000002400 */
[----:B--2---:R-:W-:Y:S03]  /*2c50*/  HMMA.16816.F32 R36, R12, R62, R36 ;  /* 0x0000003e0c24723c */ /* 0x004fe60000001824 */
[----:B------:R-:W-:Y:S01]  /*2c60*/  MUFU.TANH R98, R53 ;  /* 0x0000003500627308 */ /* 0x000fe20000002400 */
[----:B---3--:R-:W-:-:S07]  /*2c70*/  FMUL.FTZ R2, R34, UR4 ;  /* 0x0000000422027c20 */ /* 0x008fce0008410000 */
[----:B------:R2:W3:Y:S02]  /*2c80*/  MUFU.TANH R150, R2 ;  /* 0x0000000200967308 */ /* 0x0004e40000002400 */
[----:B--2---:R-:W-:Y:S02]  /*2c90*/  FMUL.FTZ R2, R35, UR4 ;  /* 0x0000000423027c20 */ /* 0x004fe40008410000 */
[----:B------:R-:W-:Y:S01]  /*2ca0*/  HMMA.16816.F32 R32, R12, R60, R40 ;  /* 0x0000003c0c20723c */ /* 0x000fe20000001828 */
[----:B------:R-:W-:Y:S03]  /*2cb0*/  LDSM.16.M88.4 R60, [R226+0x3800] ;  /* 0x00380000e23c783b */ /* 0x000fe60000000200 */
[----:B------:R2:W3:Y:S02]  /*2cc0*/  MUFU.TANH R147, R2 ;  /* 0x0000000200937308 */ /* 0x0004e40000002400 */
[----:B--2---:R-:W-:-:S06]  /*2cd0*/  FMUL.FTZ R2, R48, UR4 ;  /* 0x0000000430027c20 */ /* 0x004fcc0008410000 */
[----:B------:R2:W-:-:S12]  /*2ce0*/  MUFU.TANH R87, R2 ;  /* 0x0000000200577308 */ /* 0x0005d80000002400 */
[----:B------:R-:W-:Y:S01]  /*2cf0*/  HMMA.16816.F32 R40, R8, R64, R32 ;  /* 0x000000400828723c */ /* 0x000fe20000001820 */
[----:B--2---:R-:W-:-:S05]  /*2d00*/  FMUL.FTZ R2, R49, UR4 ;  /* 0x0000000431027c20 */ /* 0x004fca0008410000 */
[----:B------:R-:W-:Y:S01]  /*2d10*/  HMMA.16816.F32 R48, R8, R82, R28 ;  /* 0x000000520830723c */ /* 0x000fe2000000181c */
[----:B------:R2:W-:Y:S05]  /*2d20*/  MUFU.TANH R95, R2 ;  /* 0x00000002005f7308 */ /* 0x0005ea0000002400 */
[----:B------:R-:W-:Y:S01]  /*2d30*/  HMMA.16816.F32 R28, R20, R78, RZ ;  /* 0x0000004e141c723c */ /* 0x000fe200000018ff */
[----:B------:R-:W4:Y:S01]  /*2d40*/  LDSM.16.M88.4 R76, [R24+0x6000] ;  /* 0x00600000184c783b */ /* 0x000f220000000200 */
[----:B--2---:R-:W-:-:S04]  /*2d50*/  FMUL.FTZ R2, R54, UR4 ;  /* 0x0000000436027c20 */ /* 0x004fc80008410000 */
[----:B------:R2:W3:-:S15]  /*2d60*/  MUFU.TANH R155, R2 ;  /* 0x00000002009b7308 */ /* 0x0004de0000002400 */
[----:B------:R-:W-:-:S03]  /*2d70*/  NOP ;  /* 0x0000000000007918 */ /* 0x000fc60000000000 */
[----:B------:R-:W-:Y:S01]  /*2d80*/  HMMA.16816.F32 R32, R16, R58, R28 ;  /* 0x0000003a1020723c */ /* 0x000fe2000000181c */
[----:B------:R-:W3:Y:S05]  /*2d90*/  LDSM.16.M88.4 R56, [R227+0x4000] ;  /* 0x00400000e338783b */ /* 0x000eea0000000200 */
[----:B-1----:R-:W-:Y:S01]  /*2da0*/  HMMA.16816.F32 R28, R12, R68, R44 ;  /* 0x000000440c1c723c */ /* 0x002fe2000000182c */
[----:B--2---:R-:W-:-:S05]  /*2db0*/  FMUL.FTZ R2, R55, UR4 ;  /* 0x0000000437027c20 */ /* 0x004fca0008410000 */
[----:B------:R-:W-:Y:S01]  /*2dc0*/  HMMA.16816.F32 R52, R8, R66, R36 ;  /* 0x000000420834723c */ /* 0x000fe20000001824 */
[----:B------:R-:W1:Y:S01]  /*2dd0*/  LDSM.16.M88.4 R64, [R229+0x4000] ;  /* 0x00400000e540783b */ /* 0x000e620000000200 */
[----:B------:R2:W1:Y:S04]  /*2de0*/  MUFU.TANH R158, R2 ;  /* 0x00000002009e7308 */ /* 0x0004680000002400 */
[----:B----4-:R-:W-:Y:S06]  /*2df0*/  HMMA.16816.F32 R36, R20, R76, RZ ;  /* 0x0000004c1424723c */ /* 0x010fec00000018ff */
[----:B------:R-:W-:Y:S01]  /*2e00*/  HMMA.16816.F32 R44, R12, R70, R32 ;  /* 0x000000460c2c723c */ /* 0x000fe20000001820 */
[----:B------:R-:W-:Y:S05]  /*2e10*/  LDSM.16.M88.4 R68, [R24+0x7000] ;  /* 0x007000001844783b */ /* 0x000fea0000000200 */
[----:B------:R-:W-:Y:S01]  /*2e20*/  HMMA.16816.F32 R32, R20, R78, RZ ;  /* 0x0000004e1420723c */ /* 0x000fe200000018ff */
[----:B--2---:R-:W-:Y:S01]  /*2e30*/  FMUL.FTZ R2, R48, UR4 ;  /* 0x0000000430027c20 */ /* 0x004fe20008410000 */
[----:B------:R-:W-:Y:S03]  /*2e40*/  LDSM.16.M88.4 R76, [R229+0x4800] ;  /* 0x00480000e54c783b */ /* 0x000fe60000000200 */
[----:B------:R2:W4:Y:S02]  /*2e50*/  MUFU.TANH R105, R2 ;  /* 0x0000000200697308 */ /* 0x0005240000002400 */
[----:B--2---:R-:W-:-:S15]  /*2e60*/  FMUL.FTZ R2, R49, UR4 ;  /* 0x0000000431027c20 */ /* 0x004fde0008410000 */
[----:B------:R-:W-:-:S02]  /*2e70*/  NOP ;  /* 0x0000000000007918 */ /* 0x000fc40000000000 */
[----:B---3--:R-:W-:Y:S01]  /*2e80*/  HMMA.16816.F32 R32, R16, R58, R32 ;  /* 0x0000003a1020723c */ /* 0x008fe20000001820 */
[----:B------:R2:W-:Y:S02]  /*2e90*/  MUFU.TANH R106, R2 ;  /* 0x00000002006a7308 */ /* 0x0005e40000002400 */
[----:B--2---:R-:W-:-:S06]  /*2ea0*/  FMUL.FTZ R2, R50, UR4 ;  /* 0x0000000432027c20 */ /* 0x004fcc0008410000 */
[----:B------:R2:W3:-:S15]  /*2eb0*/  MUFU.TANH R157, R2 ;  /* 0x00000002009d7308 */ /* 0x0004de0000002400 */
[----:B-1----:R-:W-:Y:S01]  /*2ec0*/  HMMA.16816.F32 R32, R12, R66, R32 ;  /* 0x000000420c20723c */ /* 0x002fe20000001820 */
[----:B--2---:R-:W-:Y:S02]  /*2ed0*/  FMUL.FTZ R2, R51, UR4 ;  /* 0x0000000433027c20 */ /* 0x004fe40008410000 */
[----:B------:R-:W1:Y:S02]  /*2ee0*/  LDSM.16.M88.4 R48, [R24+0x6800] ;  /* 0x006800001830783b */ /* 0x000e640000000200 */
[----:B------:R2:W-:Y:S02]  /*2ef0*/  MUFU.TANH R156, R2 ;  /* 0x00000002009c7308 */ /* 0x0005e40000002400 */
[----:B--2---:R-:W-:-:S06]  /*2f00*/  FMUL.FTZ R2, R40, UR4 ;  /* 0x0000000428027c20 */ /* 0x004fcc0008410000 */
[----:B------:R2:W3:Y:S02]  /*2f10*/  MUFU.TANH R110, R2 ;  /* 0x00000002006e7308 */ /* 0x0004e40000002400 */
[----:B--2---:R-:W-:-:S06]  /*2f20*/  FMUL.FTZ R2, R41, UR4 ;  /* 0x0000000429027c20 */ /* 0x004fcc0008410000 */
[----:B------:R2:W-:Y:S02]  /*2f30*/  MUFU.TANH R120, R2 ;  /* 0x0000000200787308 */ /* 0x0005e40000002400 */
[----:B--2---:R-:W-:-:S06]  /*2f40*/  FMUL.FTZ R2, R42, UR4 ;  /* 0x000000042a027c20 */ /* 0x004fcc0008410000 */
[----:B------:R2:W3:Y:S02]  /*2f50*/  MUFU.TANH R165, R2 ;  /* 0x0000000200a57308 */ /* 0x0004e40000002400 */
[----:B--2---:R-:W-:Y:S02]  /*2f60*/  FMUL.FTZ R2, R43, UR4 ;  /* 0x000000042b027c20 */ /* 0x004fe40008410000 */
[----:B------:R-:W-:Y:S04]  /*2f70*/  HMMA.16816.F32 R40, R8, R60, R28 ;  /* 0x0000003c0828723c */ /* 0x000fe8000000181c */
[----:B------:R2:W3:Y:S02]  /*2f80*/  MUFU.TANH R164, R2 ;  /* 0x0000000200a47308 */ /* 0x0004e40000002400 */
[----:B------:R-:W-:Y:S06]  /*2f90*/  HMMA.16816.F32 R28, R16, R56, R36 ;  /* 0x00000038101c723c */ /* 0x000fec0000001824 */
[----:B-1----:R-:W-:Y:S01]  /*2fa0*/  HMMA.16816.F32 R36, R20, R48, RZ ;  /* 0x000000301424723c */ /* 0x002fe200000018ff */
[----:B--2---:R-:W-:-:S04]  /*2fb0*/  FMUL.FTZ R2, R52, UR4 ;  /* 0x0000000434027c20 */ /* 0x004fc80008410000 */
[----:B------:R1:W2:-:S13]  /*2fc0*/  MUFU.TANH R119, R2 ;  /* 0x0000000200777308 */ /* 0x00029a0000002400 */
[----:B------:R-:W-:Y:S01]  /*2fd0*/  HMMA.16816.F32 R28, R12, R64, R28 ;  /* 0x000000400c1c723c */ /* 0x000fe2000000181c */
[----:B------:R-:W-:Y:S01]  /*2fe0*/  LDSM.16.M88.4 R64, [R227+0x5000] ;  /* 0x00500000e340783b */ /* 0x000fe20000000200 */
[----:B-1----:R-:W-:-:S04]  /*2ff0*/  FMUL.FTZ R2, R53, UR4 ;  /* 0x0000000435027c20 */ /* 0x002fc80008410000 */
[----:B------:R1:W-:-:S15]  /*3000*/  MUFU.TANH R122, R2 ;  /* 0x00000002007a7308 */ /* 0x0003de0000002400 */
[----:B------:R-:W-:-:S03]  /*3010*/  NOP ;  /* 0x0000000000007918 */ /* 0x000fc60000000000 */
[----:B------:R-:W-:Y:S01]  /*3020*/  HMMA.16816.F32 R56, R8, R72, R28 ;  /* 0x000000480838723c */ /* 0x000fe2000000181c */
[----:B-1----:R-:W-:-:S04]  /*3030*/  FMUL.FTZ R2, R54, UR4 ;  /* 0x0000000436027c20 */ /* 0x002fc80008410000 */
[----:B------:R1:W2:-:S15]  /*3040*/  MUFU.TANH R162, R2 ;  /* 0x0000000200a27308 */ /* 0x00029e0000002400 */
[----:B------:R-:W-:-:S04]  /*3050*/  NOP ;  /* 0x0000000000007918 */ /* 0x000fc80000000000 */
[----:B------:R-:W-:Y:S01]  /*3060*/  FMUL.FTZ R7, R58, UR4 ;  /* 0x000000043a077c20 */ /* 0x000fe20008410000 */
[----:B------:R-:W-:Y:S01]  /*3070*/  FMUL.FTZ R25, R59, UR4 ;  /* 0x000000043b197c20 */ /* 0x000fe20008410000 */
[----:B-1----:R-:W-:Y:S02]  /*3080*/  FMUL.FTZ R2, R55, UR4 ;  /* 0x0000000437027c20 */ /* 0x002fe40008410000 */
[----:B------:R-:W-:Y:S01]  /*3090*/  MUFU.TANH R143, R7 ;  /* 0x00000007008f7308 */ /* 0x000fe20000002400 */
[----:B------:R-:W-:Y:S01]  /*30a0*/  HMMA.16816.F32 R52, R8, R62, R44 ;  /* 0x0000003e0834723c */ /* 0x000fe2000000182c */
[----:B------:R-:W1:Y:S04]  /*30b0*/  LDSM.16.M88.4 R44, [R227+0x4800] ;  /* 0x00480000e32c783b */ /* 0x000e680000000200 */
[----:B------:R-:W4:Y:S02]  /*30c0*/  LDSM.16.M88.4 R60, [R226+0x4800] ;  /* 0x00480000e23c783b */ /* 0x000f240000000200 */
[----:B------:R3:W2:Y:S08]  /*30d0*/  MUFU.TANH R163, R2 ;  /* 0x0000000200a37308 */ /* 0x0006b00000002400 */
[----:B------:R-:W-:Y:S01]  /*30e0*/  MUFU.TANH R151, R25 ;  /* 0x0000001900977308 */ /* 0x000fe20000002400 */
[----:B---3--:R-:W-:-:S08]  /*30f0*/  FMUL.FTZ R2, R40, UR4 ;  /* 0x0000000428027c20 */ /* 0x008fd00008410000 */
[----:B------:R-:W-:Y:S01]  /*3100*/  FMUL.FTZ R3, R54, UR4 ;  /* 0x0000000436037c20 */ /* 0x000fe20008410000 */
[----:B------:R3:W2:Y:S08]  /*3110*/  MUFU.TANH R130, R2 ;  /* 0x0000000200827308 */ /* 0x0006b00000002400 */
[----:B------:R2:W-:Y:S01]  /*3120*/  MUFU.TANH R167, R3 ;  /* 0x0000000300a77308 */ /* 0x0005e20000002400 */
[----:B-1----:R-:W-:Y:S01]  /*3130*/  HMMA.16816.F32 R28, R16, R44, R36 ;  /* 0x0000002c101c723c */ /* 0x002fe20000001824 */
[----:B---3--:R-:W-:-:S05]  /*3140*/  FMUL.FTZ R2, R41, UR4 ;  /* 0x0000000429027c20 */ /* 0x008fca0008410000 */
[----:B------:R-:W-:Y:S01]  /*3150*/  HMMA.16816.F32 R36, R20, R68, RZ ;  /* 0x000000441424723c */ /* 0x000fe200000018ff */
[----:B------:R1:W-:Y:S01]  /*3160*/  MUFU.TANH R129, R2 ;  /* 0x0000000200817308 */ /* 0x0003e20000002400 */
[----:B--2---:R-:W-:-:S07]  /*3170*/  FMUL.FTZ R3, R55, UR4 ;  /* 0x0000000437037c20 */ /* 0x004fce0008410000 */
[----:B------:R2:W-:Y:S09]  /*3180*/  MUFU.TANH R169, R3 ;  /* 0x0000000300a97308 */ /* 0x0005f20000002400 */
[----:B------:R-:W-:Y:S01]  /*3190*/  HMMA.16816.F32 R28, R12, R76, R28 ;  /* 0x0000004c0c1c723c */ /* 0x000fe2000000181c */
[----:B-1----:R-:W-:-:S04]  /*31a0*/  FMUL.FTZ R2, R42, UR4 ;  /* 0x000000042a027c20 */ /* 0x002fc80008410000 */
[----:B------:R1:W3:Y:S01]  /*31b0*/  MUFU.TANH R170, R2 ;  /* 0x0000000200aa7308 */ /* 0x0002e20000002400 */
[----:B--2---:R-:W-:Y:S02]  /*31c0*/  IMAD R3, R88, 0x10, R108 ;  /* 0x0000001058037824 */ /* 0x004fe400078e026c */
[----:B-1----:R-:W-:Y:S02]  /*31d0*/  FMUL.FTZ R2, R43, UR4 ;  /* 0x000000042b027c20 */ /* 0x002fe40008410000 */
[----:B------:R-:W-:Y:S03]  /*31e0*/  HMMA.16816.F32 R40, R20, R50, RZ ;  /* 0x000000321428723c */ /* 0x000fe600000018ff */
[----:B------:R1:W2:Y:S03]  /*31f0*/  MUFU.TANH R168, R2 ;  /* 0x0000000200a87308 */ /* 0x0002a60000002400 */
[----:B------:R-:W-:Y:S08]  /*3200*/  HMMA.16816.F32 R48, R16, R64, R36 ;  /* 0x000000401030723c */ /* 0x000ff00000001824 */
[----:B----4-:R-:W-:Y:S01]  /*3210*/  HMMA.16816.F32 R36, R8, R60, R28 ;  /* 0x0000003c0824723c */ /* 0x010fe2000000181c */
[----:B-1----:R-:W-:-:S04]  /*3220*/  FMUL.FTZ R2, R52, UR4 ;  /* 0x0000000434027c20 */ /* 0x002fc80008410000 */
[----:B------:R1:W4:Y:S05]  /*3230*/  MUFU.TANH R133, R2 ;  /* 0x0000000200857308 */ /* 0x00032a0000002400 */
[----:B------:R-:W-:Y:S06]  /*3240*/  HMMA.16816.F32 R44, R16, R46, R40 ;  /* 0x0000002e102c723c */ /* 0x000fec0000001828 */
[----:B------:R-:W-:Y:S01]  /*3250*/  HMMA.16816.F32 R40, R8, R74, R32 ;  /* 0x0000004a0828723c */ /* 0x000fe20000001820 */
[----:B------:R-:W-:Y:S05]  /*3260*/  LDSM.16.M88.4 R72, [R24+0x8000] ;  /* 0x008000001848783b */ /* 0x000fea0000000200 */
[----:B------:R-:W-:Y:S01]  /*3270*/  HMMA.16816.F32 R32, R20, R70, RZ ;  /* 0x000000461420723c */ /* 0x000fe200000018ff */
[----:B------:R-:W3:Y:S01]  /*3280*/  LDSM.16.M88.4 R68, [R24+0x7800] ;  /* 0x007800001844783b */ /* 0x000ee20000000200 */
[----:B------:R-:W-:Y:S01]  /*3290*/  FMUL.FTZ R36, R36, UR4 ;  /* 0x0000000424247c20 */ /* 0x000fe20008410000 */
[----:B------:R-:W-:Y:S01]  /*32a0*/  FMUL.FTZ R37, R37, UR4 ;  /* 0x0000000425257c20 */ /* 0x000fe20008410000 */
[----:B-1----:R-:W-:Y:S01]  /*32b0*/  FMUL.FTZ R2, R53, UR4 ;  /* 0x0000000435027c20 */ /* 0x002fe20008410000 */
[----:B------:R-:W-:Y:S01]  /*32c0*/  FMUL.FTZ R38, R38, UR4 ;  /* 0x0000000426267c20 */ /* 0x000fe20008410000 */
[----:B------:R-:W-:Y:S01]  /*32d0*/  LDSM.16.M88.4 R52, [R226+0x5000] ;  /* 0x00500000e234783b */ /* 0x000fe20000000200 */
[----:B------:R-:W-:Y:S01]  /*32e0*/  FMUL.FTZ R39, R39, UR4 ;  /* 0x0000000427277c20 */ /* 0x000fe20008410000 */
[----:B------:R1:W4:Y:S04]  /*32f0*/  MUFU.TANH R144, R2 ;  /* 0x0000000200907308 */ /* 0x0003280000002400 */
[----:B------:R-:W-:Y:S04]  /*3300*/  HMMA.16816.F32 R28, R12, R78, R44 ;  /* 0x0000004e0c1c723c */ /* 0x000fe8000000182c */
[----:B------:R-:W-:Y:S02]  /*3310*/  MUFU.TANH R153, R36 ;  /* 0x0000002400997308 */ /* 0x000fe40000002400 */
[----:B------:R-:W-:Y:S01]  /*3320*/  FMUL.FTZ R40, R40, UR4 ;  /* 0x0000000428287c20 */ /* 0x000fe20008410000 */
[----:B------:R-:W-:Y:S01]  /*3330*/  FMUL.FTZ R41, R41, UR4 ;  /* 0x0000000429297c20 */ /* 0x000fe20008410000 */
[----:B------:R-:W-:Y:S01]  /*3340*/  FMUL.FTZ R42, R42, UR4 ;  /* 0x000000042a2a7c20 */ /* 0x000fe20008410000 */
[----:B------:R-:W-:-:S03]  /*3350*/  FMUL.FTZ R43, R43, UR4 ;  /* 0x000000042b2b7c20 */ /* 0x000fc60008410000 */
[----:B------:R-:W-:Y:S01]  /*3360*/  HMMA.16816.F32 R44, R16, R66, R32 ;  /* 0x00000042102c723c */ /* 0x000fe20000001820 */
[----:B-1----:R-:W-:Y:S01]  /*3370*/  LOP3.LUT R2, R89, 0xffffffe0, RZ, 0xc0, !PT ;  /* 0xffffffe059027812 */ /* 0x002fe200078ec0ff */
[----:B------:R-:W-:Y:S01]  /*3380*/  IMAD.SHL.U32 R89, R244, 0x100, RZ ;  /* 0x00000100f4597824 */ /* 0x000fe200078e00ff */
[----:B------:R-:W1:Y:S01]  /*3390*/  LDSM.16.M88.4 R64, [R227+0x5800] ;  /* 0x00580000e340783b */ /* 0x000e620000000200 */
[----:B------:R-:W-:Y:S02]  /*33a0*/  MUFU.TANH R152, R40 ;  /* 0x0000002800987308 */ /* 0x000fe40000002400 */
[C---:B------:R-:W-:Y:S02]  /*33b0*/  IMAD.IADD R2, R102.reuse, 0x1, -R2 ;  /* 0x0000000166027824 */ /* 0x040fe400078e0a02 */
[----:B------:R-:W-:-:S03]  /*33c0*/  IMAD.SHL.U32 R102, R102, 0x2, RZ ;  /* 0x0000000266667824 */ /* 0x000fc600078e00ff */
[----:B------:R-:W-:Y:S01]  /*33d0*/  SHF.R.S32.HI R5, RZ, 0x1f, R2 ;  /* 0x0000001fff057819 */ /* 0x000fe20000011402 */
[----:B------:R-:W-:Y:S03]  /*33e0*/  MUFU.TANH R171, R41 ;  /* 0x0000002900ab7308 */ /* 0x000fe60000002400 */
[----:B------:R-:W-:Y:S01]  /*33f0*/  LEA.HI R2, R5, R2, RZ, 0x2 ;  /* 0x0000000205027211 */ /* 0x000fe200078f10ff */
[----:B------:R-:W-:Y:S01]  /*3400*/  FMUL.FTZ R5, R56, UR4 ;  /* 0x0000000438057c20 */ /* 0x000fe20008410000 */
[----:B---3--:R-:W-:Y:S02]  /*3410*/  HMMA.16816.F32 R32, R20, R68, RZ ;  /* 0x000000441420723c */ /* 0x008fe400000018ff */
[----:B------:R-:W-:Y:S01]  /*3420*/  SHF.R.S32.HI R2, RZ, 0x2, R2 ;  /* 0x00000002ff027819 */ /* 0x000fe20000011402 */
[----:B------:R3:W4:Y:S03]  /*3430*/  MUFU.TANH R141, R5 ;  /* 0x00000005008d7308 */ /* 0x0007260000002400 */
[----:B------:R-:W-:-:S04]  /*3440*/  IADD3 R2, R3, 0x1, R2 ;  /* 0x0000000103027810 */ /* 0x000fc80007ffe002 */
[----:B------:R-:W-:Y:S01]  /*3450*/  IADD3 R3, R27, -UR19, R2 ;  /* 0x800000131b037c10 */ /* 0x000fe2000fffe002 */
[----:B------:R-:W-:Y:S01]  /*3460*/  MUFU.TANH R26, R42 ;  /* 0x0000002a001a7308 */ /* 0x000fe20000002400 */
[----:B------:R-:W-:-:S03]  /*3470*/  LOP3.LUT R2, R89, 0x6, R102, 0xf8, !PT ;  /* 0x0000000659027812 */ /* 0x000fc600078ef866 */
[----:B------:R-:W-:Y:S02]  /*3480*/  VIADD R3, R3, UR18 ;  /* 0x0000001203037c36 */ /* 0x000fe40008000000 */
[C---:B------:R-:W-:Y:S02]  /*3490*/  VIADD R6, R2.reuse, 0xffffff00 ;  /* 0xffffff0002067836 */ /* 0x040fe40000000000 */
[----:B------:R-:W-:Y:S02]  /*34a0*/  VIADD R7, R2, 0xffffff01 ;  /* 0xffffff0102077836 */ /* 0x000fe40000000000 */
[----:B---3--:R-:W-:Y:S01]  /*34b0*/  FMUL.FTZ R5, R57, UR4 ;  /* 0x0000000439057c20 */ /* 0x008fe20008410000 */
[----:B------:R-:W-:Y:S01]  /*34c0*/  MUFU.TANH R166, R37 ;  /* 0x0000002500a67308 */ /* 0x000fe20000002400 */
[----:B------:R-:W3:Y:S01]  /*34d0*/  LDSM.16.M88.4 R56, [R229+0x5000] ;  /* 0x00500000e538783b */ /* 0x000ee20000000200 */
[----:B-1----:R-:W-:Y:S06]  /*34e0*/  HMMA.16816.F32 R32, R16, R64, R32 ;  /* 0x000000401020723c */ /* 0x002fec0000001820 */
[----:B------:R1:W4:Y:S08]  /*34f0*/  MUFU.TANH R172, R5 ;  /* 0x0000000500ac7308 */ /* 0x0003300000002400 */
[----:B------:R-:W-:Y:S08]  /*3500*/  MUFU.TANH R161, R38 ;  /* 0x0000002600a17308 */ /* 0x000ff00000002400 */
[----:B------:R-:W-:Y:S01]  /*3510*/  MUFU.TANH R160, R39 ;  /* 0x0000002700a07308 */ /* 0x000fe20000002400 */
[----:B-1----:R-:W-:-:S02]  /*3520*/  VIMNMX R5, R3, R27, PT ;  /* 0x0000001b03057248 */ /* 0x002fc40003fe0100 */
[----:B------:R-:W-:Y:S02]  /*3530*/  VIADDMNMX R3, R3, 0x8, R27, PT ;  /* 0x0000000803037846 */ /* 0x000fe4000380011b */
[C---:B------:R-:W-:Y:S02]  /*3540*/  ISETP.GE.AND P2, PT, R6.reuse, R5, PT ;  /* 0x000000050600720c */ /* 0x040fe40003f46270 */
[----:B------:R-:W-:Y:S01]  /*3550*/  ISETP.GE.AND P1, PT, R6, R3, PT ;  /* 0x000000030600720c */ /* 0x000fe20003f26270 */
[----:B------:R-:W-:Y:S01]  /*3560*/  VIADD R6, R2, 0xffffff08 ;  /* 0xffffff0802067836 */ /* 0x000fe20000000000 */
[----:B------:R1:W4:Y:S01]  /*3570*/  MUFU.TANH R27, R43 ;  /* 0x0000002b001b7308 */ /* 0x0003220000002400 */
[----:B------:R-:W-:Y:S02]  /*3580*/  FSEL R112, R112, -INF , !P2 ;  /* 0xff80000070707808 */ /* 0x000fe40005000000 */
[----:B------:R-:W-:Y:S02]  /*3590*/  FSEL R118, R118, -INF , !P1 ;  /* 0xff80000076767808 */ /* 0x000fe40004800000 */
[----:B------:R-:W-:-:S02]  /*35a0*/  ISETP.GE.AND P5, PT, R6, R5, PT ;  /* 0x000000050600720c */ /* 0x000fc40003fa6270 */
[----:B------:R-:W-:Y:S01]  /*35b0*/  ISETP.GE.AND P4, PT, R6, R3, PT ;  /* 0x000000030600720c */ /* 0x000fe20003f86270 */
[C---:B------:R-:W-:Y:S01]  /*35c0*/  VIADD R6, R2.reuse, 0xffffff09 ;  /* 0xffffff0902067836 */ /* 0x040fe20000000000 */
[C---:B------:R-:W-:Y:S01]  /*35d0*/  ISETP.GE.AND P0, PT, R7.reuse, R5, PT ;  /* 0x000000050700720c */ /* 0x040fe20003f06270 */
[----:B---3--:R-:W-:Y:S01]  /*35e0*/  HMMA.16816.F32 R48, R12, R56, R48 ;  /* 0x000000380c30723c */ /* 0x008fe20000001830 */
[----:B------:R-:W-:Y:S01]  /*35f0*/  ISETP.GE.AND P3, PT, R7, R3, PT ;  /* 0x000000030700720c */ /* 0x000fe20003f66270 */
[----:B------:R-:W-:Y:S01]  /*3600*/  VIADD R7, R2, 0xffffff20 ;  /* 0xffffff2002077836 */ /* 0x000fe20000000000 */
[C---:B------:R-:W-:Y:S02]  /*3610*/  ISETP.GE.AND P2, PT, R6.reuse, R5, PT ;  /* 0x000000050600720c */ /* 0x040fe40003f46270 */
[----:B------:R-:W-:Y:S01]  /*3620*/  ISETP.GE.AND P1, PT, R6, R3, PT ;  /* 0x000000030600720c */ /* 0x000fe20003f26270 */
[----:B------:R-:W-:Y:S01]  /*3630*/  VIADD R6, R2, 0xffffff10 ;  /* 0xffffff1002067836 */ /* 0x000fe20000000000 */
[----:B-1----:R-:W-:Y:S01]  /*3640*/  HMMA.16816.F32 R40, R8, R62, R28 ;  /* 0x0000003e0828723c */ /* 0x002fe2000000181c */
[----:B------:R-:W-:Y:S01]  /*3650*/  FSEL R109, R109, -INF , !P0 ;  /* 0xff8000006d6d7808 */ /* 0x000fe20004000000 */
[----:B------:R-:W-:Y:S01]  /*3660*/  LDSM.16.M88.4 R60, [R227+0x6000] ;  /* 0x00600000e33c783b */ /* 0x000fe20000000200 */
[----:B------:R-:W-:-:S02]  /*3670*/  FSEL R116, R116, -INF , !P3 ;  /* 0xff80000074747808 */ /* 0x000fc40005800000 */
[C---:B------:R-:W-:Y:S01]  /*3680*/  ISETP.GE.AND P0, PT, R6.reuse, R5, PT ;  /* 0x000000050600720c */ /* 0x040fe20003f06270 */
[----:B------:R-:W-:Y:S01]  /*3690*/  HMMA.16816.F32 R28, R12, R58, R44 ;  /* 0x0000003a0c1c723c */ /* 0x000fe2000000182c */
[----:B------:R-:W-:Y:S01]  /*36a0*/  ISETP.GE.AND P3, PT, R6, R3, PT ;  /* 0x000000030600720c */ /* 0x000fe20003f66270 */
[----:B------:R-:W-:Y:S01]  /*36b0*/  VIADD R6, R2, 0xffffff11 ;  /* 0xffffff1102067836 */ /* 0x000fe20000000000 */
[----:B------:R-:W1:Y:S01]  /*36c0*/  LDSM.16.M88.4 R56, [R229+0x5800] ;  /* 0x00580000e538783b */ /* 0x000e620000000200 */
[----:B------:R-:W-:Y:S02]  /*36d0*/  FSEL R113, R113, -INF , !P5 ;  /* 0xff80000071717808 */ /* 0x000fe40006800000 */
[----:B------:R-:W-:Y:S01]  /*36e0*/  FSEL R124, R124, -INF , !P4 ;  /* 0xff8000007c7c7808 */ /* 0x000fe20006000000 */
[----:B------:R-:W-:Y:S01]  /*36f0*/  HMMA.16816.F32 R36, R20, R72, RZ ;  /* 0x000000481424723c */ /* 0x000fe200000018ff */
        /* <DEDUP_REMOVED lines=8> */
[----:B------:R-:W-:Y:S01]  /*3780*/  FMUL.FTZ R7, R40, UR4 ;  /* 0x0000000428077c20 */ /* 0x000fe20008410000 */
[----:B------:R-:W-:Y:S02]  /*3790*/  FSEL R111, R111, -INF , !P2 ;  /* 0xff8000006f6f7808 */ /* 0x000fe40005000000 */
[----:B------:R-:W-:Y:S01]  /*37a0*/  FSEL R121, R121, -INF , !P1 ;  /* 0xff80000079797808 */ /* 0x000fe20004800000 */
[----:B------:R3:W4:Y:S01]  /*37b0*/  MUFU.TANH R154, R7 ;  /* 0x00000007009a7308 */ /* 0x0007220000002400 */
[C---:B------:R-:W-:Y:S01]  /*37c0*/  ISETP.GE.AND P2, PT, R6.reuse, R5, PT ;  /* 0x000000050600720c */ /* 0x040fe20003f46270 */
[----:B------:R-:W-:Y:S01]  /*37d0*/  HMMA.16816.F32 R52, R8, R54, R28 ;  /* 0x000000360834723c */ /* 0x000fe2000000181c */
[----:B------:R-:W-:Y:S01]  /*37e0*/  ISETP.GE.AND P1, PT, R6, R3, PT ;  /* 0x000000030600720c */ /* 0x000fe20003f26270 */
[----:B------:R-:W-:Y:S01]  /*37f0*/  VIADD R6, R2, 0xffffff19 ;  /* 0xffffff1902067836 */ /* 0x000fe20000000000 */
[----:B------:R-:W-:-:S02]  /*3800*/  FSEL R107, R107, -INF , !P0 ;  /* 0xff8000006b6b7808 */ /* 0x000fc40004000000 */
[----:B------:R-:W-:Y:S01]  /*3810*/  FSEL R126, R126, -INF , !P3 ;  /* 0xff8000007e7e7808 */ /* 0x000fe20005800000 */
[----:B------:R-:W-:Y:S01]  /*3820*/  HMMA.16816.F32 R28, R20, R70, RZ ;  /* 0x00000046141c723c */ /* 0x000fe200000018ff */
[C---:B------:R-:W-:Y:S01]  /*3830*/  ISETP.GE.AND P0, PT, R6.reuse, R5, PT ;  /* 0x000000050600720c */ /* 0x040fe20003f06270 */
[----:B------:R-:W2:Y:S01]  /*3840*/  LDSM.16.M88.4 R68, [R229+0x6000] ;  /* 0x00600000e544783b */ /* 0x000ea20000000200 */
[----:B------:R-:W-:Y:S01]  /*3850*/  ISETP.GE.AND P3, PT, R6, R3, PT ;  /* 0x000000030600720c */ /* 0x000fe20003f66270 */
[----:B------:R-:W-:Y:S01]  /*3860*/  VIADD R6, R2, 0xffffff21 ;  /* 0xffffff2102067836 */ /* 0x000fe20000000000 */
[----:B------:R-:W-:Y:S01]  /*3870*/  FSEL R103, R103, -INF , !P2 ;  /* 0xff80000067677808 */ /* 0x000fe20005000000 */
[----:B------:R-:W-:Y:S01]  /*3880*/  FMUL.FTZ R49, R49, UR4 ;  /* 0x0000000431317c20 */ /* 0x000fe20008410000 */
[----:B------:R-:W-:Y:S01]  /*3890*/  FSEL R125, R125, -INF , !P1 ;  /* 0xff8000007d7d7808 */ /* 0x000fe20004800000 */
[----:B------:R-:W-:Y:S01]  /*38a0*/  FMUL.FTZ R50, R50, UR4 ;  /* 0x0000000432327c20 */ /* 0x000fe20008410000 */
[----:B---3--:R-:W-:Y:S01]  /*38b0*/  FMUL.FTZ R7, R41, UR4 ;  /* 0x0000000429077c20 */ /* 0x008fe20008410000 */
[C---:B------:R-:W-:Y:S01]  /*38c0*/  ISETP.GE.AND P2, PT, R6.reuse, R5, PT ;  /* 0x000000050600720c */ /* 0x040fe20003f46270 */
[----:B------:R-:W-:Y:S01]  /*38d0*/  MUFU.TANH R135, R49 ;  /* 0x0000003100877308 */ /* 0x000fe20000002400 */
[----:B------:R-:W-:Y:S01]  /*38e0*/  ISETP.GE.AND P1, PT, R6, R3, PT ;  /* 0x000000030600720c */ /* 0x000fe20003f26270 */
[----:B------:R-:W-:Y:S01]  /*38f0*/  VIADD R6, R2, 0xffffff28 ;  /* 0xffffff2802067836 */ /* 0x000fe20000000000 */
[----:B------:R-:W-:Y:S01]  /*3900*/  FSEL R101, R101, -INF , !P0 ;  /* 0xff80000065657808 */ /* 0x000fe20004000000 */
[----:B-1----:R-:W-:Y:S01]  /*3910*/  HMMA.16816.F32 R32, R12, R56, R32 ;  /* 0x000000380c20723c */ /* 0x002fe20000001820 */
[----:B------:R-:W-:-:S02]  /*3920*/  FSEL R128, R128, -INF , !P3 ;  /* 0xff80000080807808 */ /* 0x000fc40005800000 */
[C---:B------:R-:W-:Y:S01]  /*3930*/  ISETP.GE.AND P0, PT, R6.reuse, R5, PT ;  /* 0x000000050600720c */ /* 0x040fe20003f06270 */
[----:B------:R1:W-:Y:S01]  /*3940*/  MUFU.TANH R159, R7 ;  /* 0x00000007009f7308 */ /* 0x0003e20000002400 */
[----:B------:R-:W-:Y:S01]  /*3950*/  ISETP.GE.AND P3, PT, R6, R3, PT ;  /* 0x000000030600720c */ /* 0x000fe20003f66270 */
[----:B------:R-:W-:Y:S01]  /*3960*/  VIADD R6, R2, 0xffffff29 ;  /* 0xffffff2902067836 */ /* 0x000fe20000000000 */
[----:B------:R-:W-:Y:S01]  /*3970*/  FSEL R99, R99, -INF , !P5 ;  /* 0xff80000063637808 */ /* 0x000fe20006800000 */
[C---:B------:R-:W-:Y:S01]  /*3980*/  HMMA.16816.F32 R36, R16.reuse, R60, R36 ;  /* 0x0000003c1024723c */ /* 0x040fe20000001824 */
[----:B------:R-:W-:Y:S01]  /*3990*/  FSEL R137, R137, -INF , !P4 ;  /* 0xff80000089897808 */ /* 0x000fe20006000000 */
[----:B------:R-:W-:Y:S01]  /*39a0*/  FMUL.FTZ R25, R55, UR4 ;  /* 0x0000000437197c20 */ /* 0x000fe20008410000 */
[C---:B------:R-:W-:Y:S01]  /*39b0*/  ISETP.GE.AND P5, PT, R6.reuse, R5, PT ;  /* 0x000000050600720c */ /* 0x040fe20003fa6270 */
[----:B------:R-:W-:Y:S01]  /*39c0*/  MUFU.TANH R127, R50 ;  /* 0x00000032007f7308 */ /* 0x000fe20000002400 */
[----:B------:R-:W-:Y:S01]  /*39d0*/  ISETP.GE.AND P4, PT, R6, R3, PT ;  /* 0x000000030600720c */ /* 0x000fe20003f86270 */
[----:B------:R-:W-:Y:S01]  /*39e0*/  VIADD R6, R2, 0xffffff30 ;  /* 0xffffff3002067836 */ /* 0x000fe20000000000 */
[----:B------:R-:W-:Y:S01]  /*39f0*/  FSEL R97, R97, -INF , !P2 ;  /* 0xff80000061617808 */ /* 0x000fe20005000000 */
[----:B------:R-:W-:Y:S01]  /*3a00*/  HMMA.16816.F32 R28, R16, R66, R28 ;  /* 0x00000042101c723c */ /* 0x000fe2000000181c */
[----:B------:R-:W-:Y:S01]  /*3a10*/  FSEL R132, R132, -INF , !P1 ;  /* 0xff80000084847808 */ /* 0x000fe20004800000 */
[----:B------:R-:W-:Y:S01]  /*3a20*/  LDSM.16.M88.4 R64, [R226+0x6000] ;  /* 0x00600000e240783b */ /* 0x000fe20000000200 */
[----:B------:R-:W-:Y:S01]  /*3a30*/  ISETP.GE.AND P2, PT, R6, R5, PT ;  /* 0x000000050600720c */ /* 0x000fe20003f46270 */
[----:B------:R-:W-:Y:S01]  /*3a40*/  MUFU.TANH R108, R25 ;  /* 0x00000019006c7308 */ /* 0x000fe20000002400 */
[----:B-1----:R-:W-:Y:S01]  /*3a50*/  FMUL.FTZ R7, R42, UR4 ;  /* 0x000000042a077c20 */ /* 0x002fe20008410000 */
[----:B------:R-:W-:Y:S01]  /*3a60*/  ISETP.GE.AND P1, PT, R6, R3, PT ;  /* 0x000000030600720c */ /* 0x000fe20003f26270 */
[----:B------:R-:W-:Y:S01]  /*3a70*/  VIADD R6, R2, 0xffffff31 ;  /* 0xffffff3102067836 */ /* 0x000fe20000000000 */
[----:B------:R-:W-:-:S02]  /*3a80*/  FSEL R93, R93, -INF , !P0 ;  /* 0xff8000005d5d7808 */ /* 0x000fc40004000000 */
[----:B------:R-:W-:Y:S02]  /*3a90*/  FSEL R131, R131, -INF , !P3 ;  /* 0xff80000083837808 */ /* 0x000fe40005800000 */
[----:B------:R1:W3:Y:S01]  /*3aa0*/  MUFU.TANH R134, R7 ;  /* 0x0000000700867308 */ /* 0x0002e20000002400 */
[C---:B------:R-:W-:Y:S02]  /*3ab0*/  ISETP.GE.AND P0, PT, R6.reuse, R5, PT ;  /* 0x000000050600720c */ /* 0x040fe40003f06270 */
[----:B------:R-:W-:Y:S01]  /*3ac0*/  ISETP.GE.AND P3, PT, R6, R3, PT ;  /* 0x000000030600720c */ /* 0x000fe20003f66270 */
[----:B------:R-:W-:Y:S01]  /*3ad0*/  VIADD R6, R2, 0xffffff38 ;  /* 0xffffff3802067836 */ /* 0x000fe20000000000 */
[----:B------:R-:W-:Y:S01]  /*3ae0*/  FSEL R92, R92, -INF , !P5 ;  /* 0xff8000005c5c7808 */ /* 0x000fe20006800000 */
[----:B--2---:R-:W-:Y:S01]  /*3af0*/  HMMA.16816.F32 R36, R12, R68, R36 ;  /* 0x000000440c24723c */ /* 0x004fe20000001824 */
[----:B------:R-:W-:Y:S02]  /*3b00*/  FSEL R136, R136, -INF , !P4 ;  /* 0xff80000088887808 */ /* 0x000fe40006000000 */
[----:B------:R-:W-:-:S02]  /*3b10*/  ISETP.GE.AND P5, PT, R6, R5, PT ;  /* 0x000000050600720c */ /* 0x000fc40003fa6270 */
[----:B------:R-:W-:Y:S01]  /*3b20*/  ISETP.GE.AND P4, PT, R6, R3, PT ;  /* 0x000000030600720c */ /* 0x000fe20003f86270 */
[----:B------:R-:W-:Y:S01]  /*3b30*/  VIADD R6, R2, 0xffffff39 ;  /* 0xffffff3902067836 */ /* 0x000fe20000000000 */
[----:B------:R-:W-:Y:S01]  /*3b40*/  FSEL R91, R91, -INF , !P2 ;  /* 0xff8000005b5b7808 */ /* 0x000fe20005000000 */
[----:B------:R-:W-:Y:S01]  /*3b50*/  HMMA.16816.F32 R28, R12, R58, R28 ;  /* 0x0000003a0c1c723c */ /* 0x000fe2000000181c */
[----:B------:R-:W-:Y:S01]  /*3b60*/  FSEL R142, R142, -INF , !P1 ;  /* 0xff8000008e8e7808 */ /* 0x000fe20004800000 */
[----:B------:R-:W-:Y:S01]  /*3b70*/  LDSM.16.M88.4 R56, [R229+0x6800] ;  /* 0x00680000e538783b */ /* 0x000fe20000000200 */
[----:B-1----:R-:W-:Y:S01]  /*3b80*/  FMUL.FTZ R7, R43, UR4 ;  /* 0x000000042b077c20 */ /* 0x002fe20008410000 */
[C---:B------:R-:W-:Y:S02]  /*3b90*/  ISETP.GE.AND P2, PT, R6.reuse, R5, PT ;  /* 0x000000050600720c */ /* 0x040fe40003f46270 */
[----:B------:R-:W1:Y:S01]  /*3ba0*/  LDSM.16.M88.4 R40, [R226+0x5800] ;  /* 0x00580000e228783b */ /* 0x000e620000000200 */
[----:B------:R-:W-:Y:S01]  /*3bb0*/  ISETP.GE.AND P1, PT, R6, R3, PT ;  /* 0x000000030600720c */ /* 0x000fe20003f26270 */
[----:B------:R-:W-:Y:S01]  /*3bc0*/  VIADD R6, R2, 0xffffff40 ;  /* 0xffffff4002067836 */ /* 0x000fe20000000000 */
[----:B------:R2:W3:Y:S01]  /*3bd0*/  MUFU.TANH R145, R7 ;  /* 0x0000000700917308 */ /* 0x0004e20000002400 */
        /* <DEDUP_REMOVED lines=9> */
[----:B------:R-:W-:Y:S02]  /*3c70*/  VIADD R6, R2, 0xffffff48 ;  /* 0xffffff4802067836 */ /* 0x000fe40000000000 */
[----:B--2---:R-:W-:Y:S01]  /*3c80*/  FMUL.FTZ R7, R48, UR4 ;  /* 0x0000000430077c20 */ /* 0x004fe20008410000 */
[----:B------:R-:W-:Y:S02]  /*3c90*/  FSEL R86, R100, -INF , !P2 ;  /* 0xff80000064567808 */ /* 0x000fe40005000000 */
[----:B------:R-:W-:Y:S01]  /*3ca0*/  FSEL R138, R138, -INF , !P1 ;  /* 0xff8000008a8a7808 */ /* 0x000fe20004800000 */
[----:B------:R2:W3:Y:S01]  /*3cb0*/  MUFU.TANH R146, R7 ;  /* 0x0000000700927308 */ /* 0x0004e20000002400 */
        /* <DEDUP_REMOVED lines=10> */
[----:B-1----:R-:W-:Y:S01]  /*3d60*/  HMMA.16816.F32 R44, R8, R40, R32 ;  /* 0x00000028082c723c */ /* 0x002fe20000001820 */
[----:B--2---:R-:W-:Y:S01]  /*3d70*/  FMUL.FTZ R7, R51, UR4 ;  /* 0x0000000433077c20 */ /* 0x004fe20008410000 */
[C---:B------:R-:W-:Y:S01]  /*3d80*/  ISETP.GE.AND P5, PT, R6.reuse, R5, PT ;  /* 0x000000050600720c */ /* 0x040fe20003fa6270 */
[----:B------:R-:W1:Y:S01]  /*3d90*/  LDSM.16.M88.4 R48, [R24+0x8800] ;  /* 0x008800001830783b */ /* 0x000e620000000200 */
[----:B------:R-:W-:Y:S01]  /*3da0*/  ISETP.GE.AND P4, PT, R6, R3, PT ;  /* 0x000000030600720c */ /* 0x000fe20003f86270 */
[----:B------:R2:W3:Y:S01]  /*3db0*/  MUFU.TANH R117, R7 ;  /* 0x0000000700757308 */ /* 0x0004e20000002400 */
[----:B------:R-:W-:Y:S01]  /*3dc0*/  HMMA.16816.F32 R32, R20, R74, RZ ;  /* 0x0000004a1420723c */ /* 0x000fe200000018ff */
[----:B------:R-:W-:Y:S01]  /*3dd0*/  FSEL R94, R94, -INF , !P5 ;  /* 0xff8000005e5e7808 */ /* 0x000fe20006800000 */
[----:B------:R-:W-:Y:S01]  /*3de0*/  VIADD R6, R2, 0xffffff51 ;  /* 0xffffff5102067836 */ /* 0x000fe20000000000 */
[----:B------:R-:W-:-:S02]  /*3df0*/  FSEL R155, R155, -INF , !P4 ;  /* 0xff8000009b9b7808 */ /* 0x000fc40006000000 */
[----:B------:R-:W-:Y:S01]  /*3e00*/  FSEL R87, R87, -INF , !P2 ;  /* 0xff80000057577808 */ /* 0x000fe20005000000 */
[----:B------:R-:W-:Y:S01]  /*3e10*/  HMMA.16816.F32 R40, R8, R42, R28 ;  /* 0x0000002a0828723c */ /* 0x000fe2000000181c */
[----:B------:R-:W-:Y:S02]  /*3e20*/  FSEL R149, R149, -INF , !P1 ;  /* 0xff80000095957808 */ /* 0x000fe40004800000 */
[C---:B------:R-:W-:Y:S02]  /*3e30*/  ISETP.GE.AND P2, PT, R6.reuse, R5, PT ;  /* 0x000000050600720c */ /* 0x040fe40003f46270 */
[----:B------:R-:W-:Y:S01]  /*3e40*/  ISETP.GE.AND P1, PT, R6, R3, PT ;  /* 0x000000030600720c */ /* 0x000fe20003f26270 */
[----:B------:R-:W-:Y:S01]  /*3e50*/  VIADD R6, R2, 0xffffff58 ;  /* 0xffffff5802067836 */ /* 0x000fe20000000000 */
[----:B------:R-:W-:Y:S02]  /*3e60*/  FSEL R95, R95, -INF , !P0 ;  /* 0xff8000005f5f7808 */ /* 0x000fe40004000000 */
[----:B------:R-:W-:Y:S01]  /*3e70*/  FSEL R148, R148, -INF , !P3 ;  /* 0xff80000094947808 */ /* 0x000fe20005800000 */
[----:B--2---:R-:W-:Y:S01]  /*3e80*/  FMUL.FTZ R7, R52, UR4 ;  /* 0x0000000434077c20 */ /* 0x004fe20008410000 */
[----:B------:R-:W-:Y:S01]  /*3e90*/  ISETP.GE.AND P0, PT, R6, R5, PT ;  /* 0x000000050600720c */ /* 0x000fe20003f06270 */
[----:B------:R-:W-:Y:S01]  /*3ea0*/  FMUL.FTZ R44, R44, UR4 ;  /* 0x000000042c2c7c20 */ /* 0x000fe20008410000 */
[----:B------:R-:W-:Y:S01]  /*3eb0*/  FMUL.FTZ R25, R45, UR4 ;  /* 0x000000042d197c20 */ /* 0x000fe20008410000 */
[----:B------:R2:W3:Y:S01]  /*3ec0*/  MUFU.TANH R115, R7 ;  /* 0x0000000700737308 */ /* 0x0004e20000002400 */
[----:B------:R-:W-:Y:S01]  /*3ed0*/  ISETP.GE.AND P3, PT, R6, R3, PT ;  /* 0x000000030600720c */ /* 0x000fe20003f66270 */
[----:B------:R-:W-:Y:S01]  /*3ee0*/  VIADD R6, R2, 0xffffff60 ;  /* 0xffffff6002067836 */ /* 0x000fe20000000000 */
[----:B------:R-:W-:Y:S01]  /*3ef0*/  FSEL R98, R98, -INF , !P2 ;  /* 0xff80000062627808 */ /* 0x000fe20005000000 */
[----:B------:R-:W-:Y:S01]  /*3f00*/  HMMA.16816.F32 R28, R16, R62, R32 ;  /* 0x0000003e101c723c */ /* 0x000fe20000001820 */
[----:B------:R-:W-:Y:S01]  /*3f10*/  FSEL R158, R158, -INF , !P1 ;  /* 0xff8000009e9e7808 */ /* 0x000fe20004800000 */
[----:B------:R-:W-:Y:S01]  /*3f20*/  LDSM.16.M88.4 R60, [R227+0x7000] ;  /* 0x00700000e33c783b */ /* 0x000fe20000000200 */
[C---:B------:R-:W-:Y:S01]  /*3f30*/  ISETP.GE.AND P2, PT, R6.reuse, R5, PT ;  /* 0x000000050600720c */ /* 0x040fe20003f46270 */
[----:B------:R4:W-:Y:S01]  /*3f40*/  MUFU.TANH R102, R25 ;  /* 0x0000001900667308 */ /* 0x0009e20000002400 */
[----:B------:R-:W-:Y:S01]  /*3f50*/  ISETP.GE.AND P1, PT, R6, R3, PT ;  /* 0x000000030600720c */ /* 0x000fe20003f26270 */
[----:B------:R-:W-:Y:S01]  /*3f60*/  VIADD R6, R2, 0xffffff61 ;  /* 0xffffff6102067836 */ /* 0x000fe20000000000 */
[----:B------:R-:W-:Y:S01]  /*3f70*/  FSEL R105, R105, -INF , !P0 ;  /* 0xff80000069697808 */ /* 0x000fe20004000000 */
[----:B------:R-:W-:Y:S01]  /*3f80*/  FMUL.FTZ R40, R40, UR4 ;  /* 0x0000000428287c20 */ /* 0x000fe20008410000 */
[----:B------:R-:W-:Y:S01]  /*3f90*/  FSEL R157, R157, -INF , !P3 ;  /* 0xff8000009d9d7808 */ /* 0x000fe20005800000 */
[----:B------:R-:W-:Y:S01]  /*3fa0*/  FMUL.FTZ R41, R41, UR4 ;  /* 0x0000000429297c20 */ /* 0x000fe20008410000 */
[C---:B------:R-:W-:Y:S01]  /*3fb0*/  ISETP.GE.AND P0, PT, R6.reuse, R5, PT ;  /* 0x000000050600720c */ /* 0x040fe20003f06270 */
[----:B------:R-:W-:Y:S01]  /*3fc0*/  MUFU.TANH R96, R44 ;  /* 0x0000002c00607308 */ /* 0x000fe20000002400 */
[----:B--2---:R-:W-:Y:S01]  /*3fd0*/  FMUL.FTZ R7, R53, UR4 ;  /* 0x0000000435077c20 */ /* 0x004fe20008410000 */
[----:B-1----:R-:W-:Y:S01]  /*3fe0*/  HMMA.16816.F32 R32, R20, R48, RZ ;  /* 0x000000301420723c */ /* 0x002fe200000018ff */
[----:B------:R-:W-:Y:S01]  /*3ff0*/  ISETP.GE.AND P3, PT, R6, R3, PT ;  /* 0x000000030600720c */ /* 0x000fe20003f66270 */
[----:B------:R-:W-:Y:S01]  /*4000*/  VIADD R6, R2, 0xffffff68 ;  /* 0xffffff6802067836 */ /* 0x000fe20000000000 */
[----:B------:R-:W-:Y:S01]  /*4010*/  FSEL R110, R110, -INF , !P2 ;  /* 0xff8000006e6e7808 */ /* 0x000fe20005000000 */
[----:B------:R-:W-:Y:S01]  /*4020*/  FMUL.FTZ R42, R42, UR4 ;  /* 0x000000042a2a7c20 */ /* 0x000fe20008410000 */
[----:B------:R-:W-:Y:S01]  /*4030*/  FSEL R165, R165, -INF , !P1 ;  /* 0xff800000a5a57808 */ /* 0x000fe20004800000 */
[----:B------:R1:W-:Y:S01]  /*4040*/  MUFU.TANH R114, R7 ;  /* 0x0000000700727308 */ /* 0x0003e20000002400 */
[----:B----4-:R-:W-:Y:S01]  /*4050*/  FMUL.FTZ R25, R47, UR4 ;  /* 0x000000042f197c20 */ /* 0x010fe20008410000 */
[----:B------:R-:W-:-:S02]  /*4060*/  FSEL R120, R120, -INF , !P0 ;  /* 0xff80000078787808 */ /* 0x000fc40004000000 */
[----:B------:R-:W-:Y:S01]  /*4070*/  HMMA.16816.F32 R28, R12, R70, R28 ;  /* 0x000000460c1c723c */ /* 0x000fe2000000181c */
[----:B------:R-:W-:Y:S01]  /*4080*/  LDSM.16.M88.4 R68, [R24+0x9000] ;  /* 0x009000001844783b */ /* 0x000fe20000000200 */
[----:B------:R-:W-:Y:S02]  /*4090*/  FSEL R164, R164, -INF , !P3 ;  /* 0xff800000a4a47808 */ /* 0x000fe40005800000 */
[----:B------:R-:W-:Y:S08]  /*40a0*/  MUFU.TANH R83, R25 ;  /* 0x0000001900537308 */ /* 0x000ff00000002400 */
[----:B------:R-:W-:Y:S01]  /*40b0*/  MUFU.TANH R80, R40 ;  /* 0x0000002800507308 */ /* 0x000fe20000002400 */
[----:B-1----:R-:W-:-:S02]  /*40c0*/  FMUL.FTZ R7, R54, UR4 ;  /* 0x0000000436077c20 */ /* 0x002fc40008410000 */
[----:B------:R-:W-:Y:S05]  /*40d0*/  HMMA.16816.F32 R52, R8, R64, R36 ;  /* 0x000000400834723c */ /* 0x000fea0000001824 */
[----:B------:R1:W2:Y:S01]  /*40e0*/  MUFU.TANH R100, R7 ;  /* 0x0000000700647308 */ /* 0x0002a20000002400 */
[----:B------:R-:W-:Y:S01]  /*40f0*/  HMMA.16816.F32 R36, R20, R50, RZ ;  /* 0x000000321424723c */ /* 0x000fe200000018ff */
[----:B------:R-:W-:Y:S06]  /*4100*/  LDSM.16.M88.4 R48, [R226+0x6800] ;  /* 0x00680000e230783b */ /* 0x000fec0000000200 */
[----:B------:R-:W-:Y:S08]  /*4110*/  MUFU.TANH R81, R41 ;  /* 0x0000002900517308 */ /* 0x000ff00000002400 */
[----:B------:R-:W-:Y:S01]  /*4120*/  MUFU.TANH R79, R42 ;  /* 0x0000002a004f7308 */ /* 0x000fe20000002400 */
[----:B-1----:R-:W-:-:S02]  /*4130*/  VIADD R7, R2, 0xffffff59 ;  /* 0xffffff5902077836 */ /* 0x002fc40000000000 */
[----:B------:R-:W-:-:S03]  /*4140*/  FMUL.FTZ R25, R54, UR4 ;  /* 0x0000000436197c20 */ /* 0x000fc60008410000 */
[C---:B------:R-:W-:Y:S02]  /*4150*/  ISETP.GE.AND P5, PT, R7.reuse, R5, PT ;  /* 0x000000050700720c */ /* 0x040fe40003fa6270 */
[----:B------:R-:W-:Y:S01]  /*4160*/  ISETP.GE.AND P4, PT, R7, R3, PT ;  /* 0x000000030700720c */ /* 0x000fe20003f86270 */
[----:B------:R-:W-:Y:S01]  /*4170*/  FMUL.FTZ R7, R46, UR4 ;  /* 0x000000042e077c20 */ /* 0x000fe20008410000 */
[----:B------:R-:W-:Y:S01]  /*4180*/  FSEL R106, R106, -INF , !P5 ;  /* 0xff8000006a6a7808 */ /* 0x000fe20006800000 */
[----:B------:R-:W1:Y:S01]  /*4190*/  LDSM.16.M88.4 R44, [R227+0x6800] ;  /* 0x00680000e32c783b */ /* 0x000e620000000200 */
[----:B------:R-:W-:Y:S01]  /*41a0*/  FSEL R156, R156, -INF , !P4 ;  /* 0xff8000009c9c7808 */ /* 0x000fe20006000000 */
[----:B------:R4:W2:Y:S01]  /*41b0*/  MUFU.TANH R82, R7 ;  /* 0x0000000700527308 */ /* 0x0008a20000002400 */
[C---:B------:R-:W-:Y:S02]  /*41c0*/  ISETP.GE.AND P5, PT, R6.reuse, R5, PT ;  /* 0x000000050600720c */ /* 0x040fe40003fa6270 */
[----:B------:R-:W-:Y:S01]  /*41d0*/  ISETP.GE.AND P4, PT, R6, R3, PT ;  /* 0x000000030600720c */ /* 0x000fe20003f86270 */
[----:B------:R-:W-:Y:S01]  /*41e0*/  VIADD R6, R2, 0xffffff69 ;  /* 0xffffff6902067836 */ /* 0x000fe20000000000 */
[----:B------:R-:W-:-:S02]  /*41f0*/  FSEL R119, R119, -INF , !P5 ;  /* 0xff80000077777808 */ /* 0x000fc40006800000 */
[----:B------:R-:W-:Y:S01]  /*4200*/  FSEL R162, R162, -INF , !P4 ;  /* 0xff800000a2a27808 */ /* 0x000fe20006000000 */
[----:B------:R-:W-:Y:S01]  /*4210*/  MUFU.TANH R74, R25 ;  /* 0x00000019004a7308 */ /* 0x000fe20000002400 */
[C---:B------:R-:W-:Y:S02]  /*4220*/  ISETP.GE.AND P2, PT, R6.reuse, R5, PT ;  /* 0x000000050600720c */ /* 0x040fe40003f46270 */
[----:B------:R-:W-:Y:S01]  /*4230*/  ISETP.GE.AND P1, PT, R6, R3, PT ;  /* 0x000000030600720c */ /* 0x000fe20003f26270 */
[----:B------:R-:W-:Y:S01]  /*4240*/  VIADD R6, R2, 0xffffff70 ;  /* 0xffffff7002067836 */ /* 0x000fe20000000000 */
[----:B------:R-:W-:Y:S02]  /*4250*/  FSEL R122, R122, -INF , !P2 ;  /* 0xff8000007a7a7808 */ /* 0x000fe40005000000 */
[----:B------:R-:W-:Y:S02]  /*4260*/  FSEL R163, R163, -INF , !P1 ;  /* 0xff800000a3a37808 */ /* 0x000fe40004800000 */
[C---:B------:R-:W-:Y:S01]  /*4270*/  ISETP.GE.AND P0, PT, R6.reuse, R5, PT ;  /* 0x000000050600720c */ /* 0x040fe20003f06270 */
[----:B----4-:R-:W-:Y:S01]  /*4280*/  FMUL.FTZ R7, R43, UR4 ;  /* 0x000000042b077c20 */ /* 0x010fe20008410000 */
        /* <DEDUP_REMOVED lines=14> */
[----:B-1----:R-:W-:Y:S01]  /*4370*/  HMMA.16816.F32 R32, R16, R44, R32 ;  /* 0x0000002c1020723c */ /* 0x002fe20000001820 */
[----:B----4-:R-:W-:Y:S01]  /*4380*/  FMUL.FTZ R7, R52, UR4 ;  /* 0x0000000434077c20 */ /* 0x010fe20008410000 */
[----:B------:R-:W-:-:S02]  /*4390*/  FSEL R167, R167, -INF , !P1 ;  /* 0xff800000a7a77808 */ /* 0x000fc40004800000 */
[C---:B------:R-:W-:Y:S01]  /*43a0*/  ISETP.GE.AND P0, PT, R6.reuse, R5, PT ;  /* 0x000000050600720c */ /* 0x040fe20003f06270 */
[----:B------:R1:W-:Y:S01]  /*43b0*/  MUFU.TANH R77, R7 ;  /* 0x00000007004d7308 */ /* 0x0003e20000002400 */
[----:B------:R-:W-:Y:S01]  /*43c0*/  HMMA.16816.F32 R36, R16, R46, R36 ;  /* 0x0000002e1024723c */ /* 0x000fe20000001824 */
[----:B------:R-:W-:Y:S01]  /*43d0*/  ISETP.GE.AND P3, PT, R6, R3, PT ;  /* 0x000000030600720c */ /* 0x000fe20003f66270 */
[----:B------:R-:W-:Y:S01]  /*43e0*/  VIADD R6, R2, 0xffffff80 ;  /* 0xffffff8002067836 */ /* 0x000fe20000000000 */
[----:B------:R-:W-:Y:S02]  /*43f0*/  FSEL R144, R144, -INF , !P0 ;  /* 0xff80000090907808 */ /* 0x000fe40004000000 */
[----:B------:R-:W-:Y:S01]  /*4400*/  FSEL R169, R169, -INF , !P3 ;  /* 0xff800000a9a97808 */ /* 0x000fe20005800000 */
[----:B------:R-:W-:Y:S01]  /*4410*/  HMMA.16816.F32 R44, R8, R66, R28 ;  /* 0x00000042082c723c */ /* 0x000fe2000000181c */
[----:B------:R-:W4:Y:S01]  /*4420*/  LDSM.16.M88.4 R64, [R229+0x7000] ;  /* 0x00700000e540783b */ /* 0x000f220000000200 */
[----:B------:R-:W-:-:S02]  /*4430*/  ISETP.GE.AND P5, PT, R6, R5, PT ;  /* 0x000000050600720c */ /* 0x000fc40003fa6270 */
[----:B------:R-:W-:Y:S01]  /*4440*/  ISETP.GE.AND P4, PT, R6, R3, PT ;  /* 0x000000030600720c */ /* 0x000fe20003f86270 */
[----:B------:R-:W-:Y:S01]  /*4450*/  VIADD R6, R2, 0xffffff88 ;  /* 0xffffff8802067836 */ /* 0x000fe20000000000 */
[----:B------:R-:W-:Y:S02]  /*4460*/  FSEL R141, R141, -INF , !P5 ;  /* 0xff8000008d8d7808 */ /* 0x000fe40006800000 */
[----:B------:R-:W-:Y:S01]  /*4470*/  FSEL R174, R143, -INF , !P4 ;  /* 0xff8000008fae7808 */ /* 0x000fe20006000000 */
[----:B-1----:R-:W-:Y:S01]  /*4480*/  FMUL.FTZ R7, R53, UR4 ;  /* 0x0000000435077c20 */ /* 0x002fe20008410000 */
[C---:B------:R-:W-:Y:S02]  /*4490*/  ISETP.GE.AND P0, PT, R6.reuse, R5, PT ;  /* 0x000000050600720c */ /* 0x040fe40003f06270 */
[----:B------:R-:W-:Y:S01]  /*44a0*/  HMMA.16816.F32 R28, R12, R56, R32 ;  /* 0x000000380c1c723c */ /* 0x000fe20000001820 */
[----:B------:R-:W-:Y:S01]  /*44b0*/  ISETP.GE.AND P3, PT, R6, R3, PT ;  /* 0x000000030600720c */ /* 0x000fe20003f66270 */
[----:B------:R1:W2:Y:S01]  /*44c0*/  MUFU.TANH R76, R7 ;  /* 0x00000007004c7308 */ /* 0x0002a20000002400 */
[----:B------:R-:W-:Y:S01]  /*44d0*/  VIADD R6, R2, 0xffffff89 ;  /* 0xffffff8902067836 */ /* 0x000fe20000000000 */
[----:B------:R-:W-:-:S02]  /*44e0*/  FSEL R152, R152, -INF , !P0 ;  /* 0xff80000098987808 */ /* 0x000fc40004000000 */
[----:B------:R-:W-:Y:S02]  /*44f0*/  HMMA.16816.F32 R32, R20, R68, RZ ;  /* 0x000000441420723c */ /* 0x000fe400000018ff */
[C---:B------:R-:W-:Y:S02]  /*4500*/  ISETP.GE.AND P5, PT, R6.reuse, R5, PT ;  /* 0x000000050600720c */ /* 0x040fe40003fa6270 */
[----:B------:R-:W-:Y:S01]  /*4510*/  ISETP.GE.AND P4, PT, R6, R3, PT ;  /* 0x000000030600720c */ /* 0x000fe20003f86270 */
[----:B------:R-:W-:Y:S01]  /*4520*/  VIADD R6, R2, 0xffffff90 ;  /* 0xffffff9002067836 */ /* 0x000fe20000000000 */
[----:B------:R-:W-:Y:S01]  /*4530*/  HMMA.16816.F32 R36, R12, R58, R36 ;  /* 0x0000003a0c24723c */ /* 0x000fe20000001824 */
[----:B------:R-:W-:Y:S01]  /*4540*/  FMUL.FTZ R44, R44, UR4 ;  /* 0x000000042c2c7c20 */ /* 0x000fe20008410000 */
[----:B------:R-:W-:Y:S01]  /*4550*/  FMUL.FTZ R45, R45, UR4 ;  /* 0x000000042d2d7c20 */ /* 0x000fe20008410000 */
[----:B------:R-:W-:Y:S02]  /*4560*/  LDSM.16.M88.4 R56, [R227+0x7800] ;  /* 0x00780000e338783b */ /* 0x000fe40000000200 */
[----:B------:R-:W-:Y:S01]  /*4570*/  MUFU.TANH R73, R44 ;  /* 0x0000002c00497308 */ /* 0x000fe20000002400 */
[----:B-1----:R-:W-:-:S05]  /*4580*/  VIADD R7, R2, 0xffffff81 ;  /* 0xffffff8102077836 */ /* 0x002fca0000000000 */
[C---:B------:R-:W-:Y:S01]  /*4590*/  ISETP.GE.AND P2, PT, R7.reuse, R5, PT ;  /* 0x000000050700720c */ /* 0x040fe20003f46270 */
[----:B------:R-:W-:Y:S01]  /*45a0*/  HMMA.16816.F32 R40, R8, R48, R28 ;  /* 0x000000300828723c */ /* 0x000fe2000000181c */
[----:B------:R-:W-:Y:S01]  /*45b0*/  ISETP.GE.AND P1, PT, R7, R3, PT ;  /* 0x000000030700720c */ /* 0x000fe20003f26270 */
[----:B------:R-:W-:Y:S01]  /*45c0*/  FMUL.FTZ R7, R55, UR4 ;  /* 0x0000000437077c20 */ /* 0x000fe20008410000 */
[----:B------:R-:W-:Y:S01]  /*45d0*/  FSEL R143, R172, -INF , !P2 ;  /* 0xff800000ac8f7808 */ /* 0x000fe20005000000 */
[----:B------:R1:W3:Y:S01]  /*45e0*/  LDSM.16.M88.4 R52, [R24+0x9800] ;  /* 0x009800001834783b */ /* 0x0002e20000000200 */
[----:B------:R-:W-:Y:S01]  /*45f0*/  FSEL R173, R151, -INF , !P1 ;  /* 0xff80000097ad7808 */ /* 0x000fe20004800000 */
[----:B------:R2:W3:Y:S01]  /*4600*/  MUFU.TANH R75, R7 ;  /* 0x00000007004b7308 */ /* 0x0004e20000002400 */
[----:B------:R-:W-:Y:S01]  /*4610*/  HMMA.16816.F32 R28, R16, R60, R32 ;  /* 0x0000003c101c723c */ /* 0x000fe20000001820 */
[----:B------:R-:W-:Y:S02]  /*4620*/  FSEL R151, R171, -INF , !P5 ;  /* 0xff800000ab977808 */ /* 0x000fe40006800000 */
[----:B------:R-:W-:-:S02]  /*4630*/  FSEL R172, R26, -INF , !P3 ;  /* 0xff8000001aac7808 */ /* 0x000fc40005800000 */
[----:B------:R-:W-:Y:S02]  /*4640*/  FSEL R171, R27, -INF , !P4 ;  /* 0xff8000001bab7808 */ /* 0x000fe40006000000 */
[----:B------:R-:W-:Y:S01]  /*4650*/  MUFU.TANH R72, R45 ;  /* 0x0000002d00487308 */ /* 0x000fe20000002400 */
[C---:B------:R-:W-:Y:S02]  /*4660*/  ISETP.GE.AND P2, PT, R6.reuse, R5, PT ;  /* 0x000000050600720c */ /* 0x040fe40003f46270 */
[----:B------:R-:W-:Y:S01]  /*4670*/  ISETP.GE.AND P1, PT, R6, R3, PT ;  /* 0x000000030600720c */ /* 0x000fe20003f26270 */
[----:B------:R-:W-:Y:S01]  /*4680*/  VIADD R6, R2, 0xffffff91 ;  /* 0xffffff9102067836 */ /* 0x000fe20000000000 */
[----:B------:R-:W-:Y:S02]  /*4690*/  FSEL R153, R153, -INF , !P2 ;  /* 0xff80000099997808 */ /* 0x000fe40005000000 */
[----:B------:R-:W-:Y:S01]  /*46a0*/  FSEL R175, R161, -INF , !P1 ;  /* 0xff800000a1af7808 */ /* 0x000fe20004800000 */
[----:B--2---:R-:W-:Y:S01]  /*46b0*/  FMUL.FTZ R7, R46, UR4 ;  /* 0x000000042e077c20 */ /* 0x004fe20008410000 */
[C---:B------:R-:W-:Y:S01]  /*46c0*/  ISETP.GE.AND P0, PT, R6.reuse, R5, PT ;  /* 0x000000050600720c */ /* 0x040fe20003f06270 */
[----:B------:R-:W-:Y:S01]  /*46d0*/  FMUL.FTZ R41, R41, UR4 ;  /* 0x0000000429297c20 */ /* 0x000fe20008410000 */
[----:B------:R-:W-:Y:S01]  /*46e0*/  ISETP.GE.AND P3, PT, R6, R3, PT ;  /* 0x000000030600720c */ /* 0x000fe20003f66270 */
[----:B-1----:R-:W-:Y:S01]  /*46f0*/  HMMA.16816.F32 R24, R20, R70, RZ ;  /* 0x000000461418723c */ /* 0x002fe200000018ff */
[----:B------:R1:W2:Y:S01]  /*4700*/  MUFU.TANH R69, R7 ;  /* 0x0000000700457308 */ /* 0x0002a20000002400 */
[----:B------:R-:W-:-:S02]  /*4710*/  VIADD R6, R2, 0xffffff98 ;  /* 0xffffff9802067836 */ /* 0x000fc40000000000 */
[----:B------:R-:W-:Y:S01]  /*4720*/  FMUL.FTZ R42, R42, UR4 ;  /* 0x000000042a2a7c20 */ /* 0x000fe20008410000 */
[----:B------:R-:W-:Y:S01]  /*4730*/  FSEL R161, R166, -INF , !P0 ;  /* 0xff800000a6a17808 */ /* 0x000fe20004000000 */
[----:B----4-:R-:W-:Y:S01]  /*4740*/  HMMA.16816.F32 R28, R12, R64, R28 ;  /* 0x000000400c1c723c */ /* 0x010fe2000000181c */
[C---:B------:R-:W-:Y:S02]  /*4750*/  ISETP.GE.AND P5, PT, R6.reuse, R5, PT ;  /* 0x000000050600720c */ /* 0x040fe40003fa6270 */
[----:B------:R-:W-:Y:S01]  /*4760*/  ISETP.GE.AND P4, PT, R6, R3, PT ;  /* 0x000000030600720c */ /* 0x000fe20003f86270 */
[----:B------:R-:W-:Y:S01]  /*4770*/  VIADD R6, R2, 0xffffff99 ;  /* 0xffffff9902067836 */ /* 0x000fe20000000000 */
[----:B------:R-:W-:Y:S01]  /*4780*/  MUFU.TANH R60, R41 ;  /* 0x00000029003c7308 */ /* 0x000fe20000002400 */
[----:B------:R-:W-:Y:S02]  /*4790*/  FSEL R160, R160, -INF , !P3 ;  /* 0xff800000a0a07808 */ /* 0x000fe40005800000 */
[----:B------:R-:W-:-:S02]  /*47a0*/  FSEL R154, R154, -INF , !P5 ;  /* 0xff8000009a9a7808 */ /* 0x000fc40006800000 */
[C---:B------:R-:W-:Y:S01]  /*47b0*/  ISETP.GE.AND P2, PT, R6.reuse, R5, PT ;  /* 0x000000050600720c */ /* 0x040fe20003f46270 */
[----:B---3--:R-:W-:Y:S01]  /*47c0*/  HMMA.16816.F32 R32, R20, R52, RZ ;  /* 0x000000341420723c */ /* 0x008fe200000018ff */
[----:B-1----:R-:W-:Y:S01]  /*47d0*/  FMUL.FTZ R7, R47, UR4 ;  /* 0x000000042f077c20 */ /* 0x002fe20008410000 */
[----:B------:R-:W-:Y:S01]  /*47e0*/  MUFU.TANH R53, R42 ;  /* 0x0000002a00357308 */ /* 0x000fe20000002400 */
[----:B------:R-:W-:Y:S01]  /*47f0*/  ISETP.GE.AND P1, PT, R6, R3, PT ;  /* 0x000000030600720c */ /* 0x000fe20003f26270 */
[----:B------:R-:W-:Y:S01]  /*4800*/  VIADD R6, R2, 0xffffffa0 ;  /* 0xffffffa002067836 */ /* 0x000fe20000000000 */
[----:B------:R-:W-:Y:S01]  /*4810*/  FSEL R166, R134, -INF , !P4 ;  /* 0xff80000086a67808 */ /* 0x000fe20006000000 */
[----:B------:R-:W-:Y:S01]  /*4820*/  HMMA.16816.F32 R44, R8, R50, R36 ;  /* 0x00000032082c723c */ /* 0x000fe20000001824 */
[----:B------:R-:W1:Y:S01]  /*4830*/  LDSM.16.M88.4 R48, [R226+0x7000] ;  /* 0x00700000e230783b */ /* 0x000e620000000200 */
[----:B------:R-:W-:Y:S02]  /*4840*/  FSEL R159, R159, -INF , !P2 ;  /* 0xff8000009f9f7808 */ /* 0x000fe40005000000 */
        /* <DEDUP_REMOVED lines=8> */
[C---:B------:R-:W-:Y:S02]  /*48d0*/  ISETP.GE.AND P5, PT, R6.reuse, R5, PT ;  /* 0x000000050600720c */ /* 0x040fe40003fa6270 */
[----:B------:R-:W-:Y:S01]  /*48e0*/  ISETP.GE.AND P4, PT, R6, R3, PT ;  /* 0x000000030600720c */ /* 0x000fe20003f86270 */
[----:B------:R-:W-:Y:S01]  /*48f0*/  VIADD R6, R2, 0xffffffa8 ;  /* 0xffffffa802067836 */ /* 0x000fe20000000000 */
[----:B------:R-:W-:Y:S02]  /*4900*/  FSEL R179, R127, -INF , !P3 ;  /* 0xff8000007fb37808 */ /* 0x000fe40005800000 */
[----:B------:R-:W-:Y:S01]  /*4910*/  FSEL R127, R135, -INF , !P5 ;  /* 0xff800000877f7808 */ /* 0x000fe20006800000 */
[----:B---3--:R-:W-:Y:S01]  /*4920*/  FMUL.FTZ R7, R40, UR4 ;  /* 0x0000000428077c20 */ /* 0x008fe20008410000 */
[----:B------:R-:W-:-:S02]  /*4930*/  ISETP.GE.AND P2, PT, R6, R5, PT ;  /* 0x000000050600720c */ /* 0x000fc40003f46270 */
[----:B------:R-:W-:Y:S01]  /*4940*/  ISETP.GE.AND P1, PT, R6, R3, PT ;  /* 0x000000030600720c */ /* 0x000fe20003f26270 */
[----:B------:R3:W4:Y:S01]  /*4950*/  MUFU.TANH R61, R7 ;  /* 0x00000007003d7308 */ /* 0x0007220000002400 */
[----:B------:R-:W-:Y:S01]  /*4960*/  VIADD R6, R2, 0xffffffa9 ;  /* 0xffffffa902067836 */ /* 0x000fe20000000000 */
[----:B------:R-:W-:Y:S01]  /*4970*/  FSEL R177, R117, -INF , !P4 ;  /* 0xff80000075b17808 */ /* 0x000fe20006000000 */
[----:B------:R-:W-:Y:S01]  /*4980*/  FMUL.FTZ R45, R45, UR4 ;  /* 0x000000042d2d7c20 */ /* 0x000fe20008410000 */
[----:B------:R-:W-:Y:S02]  /*4990*/  FSEL R115, R115, -INF , !P2 ;  /* 0xff80000073737808 */ /* 0x000fe40005000000 */
[----:B------:R-:W-:Y:S01]  /*49a0*/  HMMA.16816.F32 R24, R12, R66, R24 ;  /* 0x000000420c18723c */ /* 0x000fe20000001818 */
[----:B------:R-:W-:Y:S01]  /*49b0*/  ISETP.GE.AND P0, PT, R6, R5, PT ;  /* 0x000000050600720c */ /* 0x000fe20003f06270 */
[----:B------:R-:W-:Y:S01]  /*49c0*/  FMUL.FTZ R44, R44, UR4 ;  /* 0x000000042c2c7c20 */ /* 0x000fe20008410000 */
[----:B------:R-:W-:Y:S01]  /*49d0*/  ISETP.GE.AND P3, PT, R6, R3, PT ;  /* 0x000000030600720c */ /* 0x000fe20003f66270 */
[----:B------:R-:W-:Y:S01]  /*49e0*/  VIADD R6, R2, 0xffffffb0 ;  /* 0xffffffb002067836 */ /* 0x000fe20000000000 */
[----:B------:R-:W-:-:S02]  /*49f0*/  FSEL R176, R100, -INF , !P1 ;  /* 0xff80000064b07808 */ /* 0x000fc40004800000 */
[----:B------:R-:W-:Y:S02]  /*4a00*/  FSEL R114, R114, -INF , !P0 ;  /* 0xff80000072727808 */ /* 0x000fe40004000000 */
[C---:B------:R-:W-:Y:S01]  /*4a10*/  ISETP.GE.AND P5, PT, R6.reuse, R5, PT ;  /* 0x000000050600720c */ /* 0x040fe20003fa6270 */
[----:B-1----:R-:W-:Y:S01]  /*4a20*/  HMMA.16816.F32 R36, R8, R48, R28 ;  /* 0x000000300824723c */ /* 0x002fe2000000181c */
[----:B---3--:R-:W-:Y:S01]  /*4a30*/  FMUL.FTZ R7, R43, UR4 ;  /* 0x000000042b077c20 */ /* 0x008fe20008410000 */
[----:B------:R-:W-:Y:S01]  /*4a40*/  ISETP.GE.AND P4, PT, R6, R3, PT ;  /* 0x000000030600720c */ /* 0x000fe20003f86270 */
[----:B------:R-:W1:Y:S01]  /*4a50*/  LDSM.16.M88.4 R40, [R229+0x7800] ;  /* 0x00780000e528783b */ /* 0x000e620000000200 */
[----:B------:R-:W-:Y:S01]  /*4a60*/  VIADD R6, R2, 0xffffffb1 ;  /* 0xffffffb102067836 */ /* 0x000fe20000000000 */
[----:B------:R3:W4:Y:S01]  /*4a70*/  MUFU.TANH R52, R7 ;  /* 0x0000000700347308 */ /* 0x0007220000002400 */
[----:B------:R-:W-:Y:S01]  /*4a80*/  HMMA.16816.F32 R28, R16, R56, R32 ;  /* 0x00000038101c723c */ /* 0x000fe20000001820 */
[----:B------:R-:W2:Y:S01]  /*4a90*/  LDSM.16.M88.4 R32, [R226+0x7800] ;  /* 0x00780000e220783b */ /* 0x000ea20000000200 */
[----:B------:R-:W-:Y:S01]  /*4aa0*/  FSEL R117, R108, -INF , !P3 ;  /* 0xff8000006c757808 */ /* 0x000fe20005800000 */
[----:B------:R-:W-:-:S04]  /*4ab0*/  DEPBAR.LE SB0, 0x0 ;  /* 0x000080000000791a */ /* 0x000fc80000000000 */
[C---:B------:R-:W-:Y:S01]  /*4ac0*/  ISETP.GE.AND P2, PT, R6.reuse, R5, PT ;  /* 0x000000050600720c */ /* 0x040fe20003f46270 */
[----:B------:R-:W-:Y:S01]  /*4ad0*/  HMMA.16816.F32 R16, R16, R58, R20 ;  /* 0x0000003a1010723c */ /* 0x000fe20000001814 */
[----:B------:R-:W-:Y:S01]  /*4ae0*/  ISETP.GE.AND P1, PT, R6, R3, PT ;  /* 0x000000030600720c */ /* 0x000fe20003f26270 */
[----:B------:R-:W-:Y:S01]  /*4af0*/  VIADD R6, R2, 0xffffffb8 ;  /* 0xffffffb802067836 */ /* 0x000fe20000000000 */
[----:B------:R-:W-:Y:S01]  /*4b00*/  MUFU.TANH R48, R45 ;  /* 0x0000002d00307308 */ /* 0x000fe20000002400 */
[----:B------:R-:W-:Y:S02]  /*4b10*/  FSEL R96, R96, -INF , !P5 ;  /* 0xff80000060607808 */ /* 0x000fe40006800000 */
[----:B------:R-:W-:Y:S01]  /*4b20*/  HMMA.16816.F32 R24, R8, R50, R24 ;  /* 0x000000320818723c */ /* 0x000fe20000001818 */
[----:B------:R-:W-:Y:S01]  /*4b30*/  ISETP.GE.AND P0, PT, R6, R5, PT ;  /* 0x000000050600720c */ /* 0x000fe20003f06270 */
[----:B---3--:R-:W-:Y:S01]  /*4b40*/  FMUL.FTZ R7, R46, UR4 ;  /* 0x000000042e077c20 */ /* 0x008fe20008410000 */
[----:B------:R-:W-:Y:S01]  /*4b50*/  ISETP.GE.AND P3, PT, R6, R3, PT ;  /* 0x000000030600720c */ /* 0x000fe20003f66270 */
[----:B------:R-:W-:Y:S01]  /*4b60*/  VIADD R6, R2, 0xffffffb9 ;  /* 0xffffffb902067836 */ /* 0x000fe20000000000 */
[----:B------:R-:W3:Y:S01]  /*4b70*/  MUFU.TANH R49, R44 ;  /* 0x0000002c00317308 */ /* 0x000ee20000002400 */
[----:B------:R-:W-:Y:S01]  /*4b80*/  FSEL R188, R82, -INF , !P4 ;  /* 0xff80000052bc7808 */ /* 0x000fe20006000000 */
[----:B------:R-:W-:Y:S01]  /*4b90*/  FMUL.FTZ R20, R39, UR4 ;  /* 0x0000000427147c20 */ /* 0x000fe20008410000 */
[----:B------:R-:W-:Y:S01]  /*4ba0*/  FSEL R100, R80, -INF , !P0 ;  /* 0xff80000050647808 */ /* 0x000fe20004000000 */
[----:B------:R-:W-:Y:S01]  /*4bb0*/  FMUL.FTZ R37, R37, UR4 ;  /* 0x0000000425257c20 */ /* 0x000fe20008410000 */
[----:B------:R-:W-:Y:S01]  /*4bc0*/  ISETP.GE.AND P5, PT, R6, R5, PT ;  /* 0x000000050600720c */ /* 0x000fe20003fa6270 */
[----:B------:R-:W-:Y:S01]  /*4bd0*/  FMUL.FTZ R38, R38, UR4 ;  /* 0x0000000426267c20 */ /* 0x000fe20008410000 */
[----:B------:R-:W-:Y:S01]  /*4be0*/  ISETP.GE.AND P4, PT, R6, R3, PT ;  /* 0x000000030600720c */ /* 0x000fe20003f86270 */
[----:B------:R4:W3:Y:S01]  /*4bf0*/  MUFU.TANH R45, R7 ;  /* 0x00000007002d7308 */ /* 0x0008e20000002400 */
[----:B------:R-:W-:Y:S01]  /*4c00*/  VIADD R6, R2, 0xffffffc1 ;  /* 0xffffffc102067836 */ /* 0x000fe20000000000 */
[----:B------:R-:W-:-:S02]  /*4c10*/  FSEL R187, R79, -INF , !P3 ;  /* 0xff8000004fbb7808 */ /* 0x000fc40005800000 */
[----:B------:R-:W-:Y:S02]  /*4c20*/  FSEL R102, R102, -INF , !P2 ;  /* 0xff80000066667808 */ /* 0x000fe40005000000 */
[----:B------:R-:W-:Y:S02]  /*4c30*/  FSEL R186, R83, -INF , !P1 ;  /* 0xff80000053ba7808 */ /* 0x000fe40004800000 */
[C---:B------:R-:W-:Y:S01]  /*4c40*/  ISETP.GE.AND P0, PT, R6.reuse, R5, PT ;  /* 0x000000050600720c */ /* 0x040fe20003f06270 */
[----:B------:R-:W-:Y:S01]  /*4c50*/  MUFU.TANH R37, R37 ;  /* 0x0000002500257308 */ /* 0x000fe20000002400 */
[C---:B-1----:R-:W-:Y:S01]  /*4c60*/  HMMA.16816.F32 R28, R12.reuse, R40, R28 ;  /* 0x000000280c1c723c */ /* 0x042fe2000000181c */
[----:B------:R-:W-:Y:S01]  /*4c70*/  ISETP.GE.AND P3, PT, R6, R3, PT ;  /* 0x000000030600720c */ /* 0x000fe20003f66270 */
[----:B------:R-:W-:Y:S01]  /*4c80*/  VIADD R6, R2, 0xffffffc9 ;  /* 0xffffffc902067836 */ /* 0x000fe20000000000 */
[----:B------:R-:W-:Y:S01]  /*4c90*/  FSEL R39, R81, -INF , !P5 ;  /* 0xff80000051277808 */ /* 0x000fe20006800000 */
[----:B------:R-:W-:Y:S01]  /*4ca0*/  FMUL.FTZ R25, R25, UR4 ;  /* 0x0000000419197c20 */ /* 0x000fe20008410000 */
[----:B------:R-:W-:Y:S01]  /*4cb0*/  FSEL R185, R78, -INF , !P4 ;  /* 0xff8000004eb97808 */ /* 0x000fe20006000000 */
[----:B------:R-:W-:Y:S01]  /*4cc0*/  HMMA.16816.F32 R12, R12, R42, R16 ;  /* 0x0000002a0c0c723c */ /* 0x000fe20000001810 */
[----:B----4-:R-:W-:Y:S01]  /*4cd0*/  FMUL.FTZ R7, R47, UR4 ;  /* 0x000000042f077c20 */ /* 0x010fe20008410000 */
[----:B------:R-:W-:Y:S01]  /*4ce0*/  FSEL R182, R76, -INF , !P0 ;  /* 0xff8000004cb67808 */ /* 0x000fe20004000000 */
[----:B------:R-:W1:Y:S01]  /*4cf0*/  MUFU.TANH R38, R38 ;  /* 0x0000002600267308 */ /* 0x000e620000002400 */
[----:B------:R-:W-:-:S03]  /*4d00*/  FSEL R192, R75, -INF , !P3 ;  /* 0xff8000004bc07808 */ /* 0x000fc60005800000 */
[----:B------:R-:W-:-:S04]  /*4d10*/  FMUL.FTZ R16, R27, UR4 ;  /* 0x000000041b107c20 */ /* 0x000fc80008410000 */
[----:B------:R4:W-:Y:S08]  /*4d20*/  MUFU.TANH R44, R7 ;  /* 0x00000007002c7308 */ /* 0x0009f00000002400 */
[----:B------:R-:W-:Y:S08]  /*4d30*/  MUFU.TANH R16, R16 ;  /* 0x0000001000107308 */ /* 0x000ff00000002400 */
[----:B------:R-:W-:Y:S01]  /*4d40*/  MUFU.TANH R25, R25 ;  /* 0x0000001900197308 */ /* 0x000fe20000002400 */
[----:B----4-:R-:W-:-:S07]  /*4d50*/  FMUL.FTZ R7, R36, UR4 ;  /* 0x0000000424077c20 */ /* 0x010fce0008410000 */
[----:B------:R4:W1:Y:S08]  /*4d60*/  MUFU.TANH R40, R7 ;  /* 0x0000000700287308 */ /* 0x0008700000002400 */
[----:B------:R2:W1:Y:S01]  /*4d70*/  MUFU.TANH R36, R20 ;  /* 0x0000001400247308 */ /* 0x0004620000002400 */
[----:B----4-:R-:W-:Y:S01]  /*4d80*/  VIADD R7, R2, 0xffffffc0 ;  /* 0xffffffc002077836 */ /* 0x010fe20000000000 */
[----:B------:R-:W-:Y:S04]  /*4d90*/  BAR.SYNC.DEFER_BLOCKING 0x0 ;  /* 0x0000000000007b1d */ /* 0x000fe80000010000 */
[----:B------:R-:W-:-:S02]  /*4da0*/  ISETP.GE.AND P2, PT, R7, R5, PT ;  /* 0x000000050700720c */ /* 0x000fc40003f46270 */
[----:B------:R-:W-:Y:S01]  /*4db0*/  ISETP.GE.AND P1, PT, R7, R3, PT ;  /* 0x000000030700720c */ /* 0x000fe20003f26270 */
[----:B------:R-:W-:Y:S01]  /*4dc0*/  VIADD R7, R2, 0xffffffc8 ;  /* 0xffffffc802077836 */ /* 0x000fe20000000000 */
[----:B------:R-:W-:Y:S01]  /*4dd0*/  FSEL R108, R77, -INF , !P2 ;  /* 0xff8000004d6c7808 */ /* 0x000fe20005000000 */
[C---:B--2---:R-:W-:Y:S01]  /*4de0*/  HMMA.16816.F32 R20, R8.reuse, R32, R28 ;  /* 0x000000200814723c */ /* 0x044fe2000000181c */
[----:B------:R-:W-:Y:S02]  /*4df0*/  FSEL R194, R74, -INF , !P1 ;  /* 0xff8000004ac27808 */ /* 0x000fe40004800000 */
[C---:B------:R-:W-:Y:S02]  /*4e00*/  ISETP.GE.AND P2, PT, R6.reuse, R5, PT ;  /* 0x000000050600720c */ /* 0x040fe40003f46270 */
[----:B------:R-:W-:Y:S01]  /*4e10*/  ISETP.GE.AND P1, PT, R6, R3, PT ;  /* 0x000000030600720c */ /* 0x000fe20003f26270 */
[----:B------:R-:W-:Y:S01]  /*4e20*/  VIADD R6, R2, 0xffffffd0 ;  /* 0xffffffd002067836 */ /* 0x000fe20000000000 */
[C---:B------:R-:W-:Y:S01]  /*4e30*/  ISETP.GE.AND P5, PT, R7.reuse, R5, PT ;  /* 0x000000050700720c */ /* 0x040fe20003fa6270 */
[----:B------:R-:W-:Y:S01]  /*4e40*/  HMMA.16816.F32 R8, R8, R34, R12 ;  /* 0x000000220808723c */ /* 0x000fe2000000180c */
[----:B------:R-:W-:Y:S01]  /*4e50*/  ISETP.GE.AND P4, PT, R7, R3, PT ;  /* 0x000000030700720c */ /* 0x000fe20003f86270 */
[----:B------:R-:W-:Y:S01]  /*4e60*/  FMUL.FTZ R7, R24, UR4 ;  /* 0x0000000418077c20 */ /* 0x000fe20008410000 */
[----:B------:R-:W-:-:S02]  /*4e70*/  ISETP.GE.AND P0, PT, R6, R5, PT ;  /* 0x000000050600720c */ /* 0x000fc40003f06270 */
[----:B------:R-:W-:Y:S01]  /*4e80*/  ISETP.GE.AND P3, PT, R6, R3, PT ;  /* 0x000000030600720c */ /* 0x000fe20003f66270 */
[----:B------:R-:W-:Y:S01]  /*4e90*/  VIADD R6, R2, 0xffffffd1 ;  /* 0xffffffd102067836 */ /* 0x000fe20000000000 */
[----:B------:R2:W4:Y:S01]  /*4ea0*/  MUFU.TANH R24, R7 ;  /* 0x0000000700187308 */ /* 0x0005220000002400 */
[----:B------:R-:W-:Y:S02]  /*4eb0*/  FSEL R178, R73, -INF , !P5 ;  /* 0xff80000049b27808 */ /* 0x000fe40006800000 */
[----:B------:R-:W-:Y:S02]  /*4ec0*/  FSEL R190, R69, -INF , !P4 ;  /* 0xff80000045be7808 */ /* 0x000fe40006000000 */
[C---:B------:R-:W-:Y:S02]  /*4ed0*/  ISETP.GE.AND P5, PT, R6.reuse, R5, PT ;  /* 0x000000050600720c */ /* 0x040fe40003fa6270 */
[----:B------:R-:W-:Y:S01]  /*4ee0*/  ISETP.GE.AND P4, PT, R6, R3, PT ;  /* 0x000000030600720c */ /* 0x000fe20003f86270 */
[----:B------:R-:W-:Y:S01]  /*4ef0*/  VIADD R6, R2, 0xffffffd8 ;  /* 0xffffffd802067836 */ /* 0x000fe20000000000 */
[----:B------:R-:W-:Y:S01]  /*4f00*/  FSEL R183, R72, -INF , !P2 ;  /* 0xff80000048b77808 */ /* 0x000fe20005000000 */
[----:B------:R-:W-:Y:S01]  /*4f10*/  FMUL.FTZ R20, R20, UR4 ;  /* 0x0000000414147c20 */ /* 0x000fe20008410000 */
[----:B------:R-:W-:Y:S01]  /*4f20*/  FSEL R189, R68, -INF , !P1 ;  /* 0xff80000044bd7808 */ /* 0x000fe20004800000 */
[----:B------:R-:W-:Y:S01]  /*4f30*/  FMUL.FTZ R12, R21, UR4 ;  /* 0x00000004150c7c20 */ /* 0x000fe20008410000 */
[----:B------:R-:W-:-:S02]  /*4f40*/  ISETP.GE.AND P2, PT, R6, R5, PT ;  /* 0x000000050600720c */ /* 0x000fc40003f46270 */
[----:B------:R-:W-:Y:S01]  /*4f50*/  ISETP.GE.AND P1, PT, R6, R3, PT ;  /* 0x000000030600720c */ /* 0x000fe20003f26270 */
[----:B------:R-:W-:Y:S02]  /*4f60*/  VIADD R6, R2, 0xffffffe0 ;  /* 0xffffffe002067836 */ /* 0x000fe40000000000 */
[----:B--2---:R-:W-:Y:S01]  /*4f70*/  FMUL.FTZ R7, R26, UR4 ;  /* 0x000000041a077c20 */ /* 0x004fe20008410000 */
[----:B------:R-:W-:Y:S01]  /*4f80*/  FSEL R184, R61, -INF , !P0 ;  /* 0xff8000003db87808 */ /* 0x000fe20004000000 */
[----:B------:R-:W-:Y:S01]  /*4f90*/  MUFU.TANH R20, R20 ;  /* 0x0000001400147308 */ /* 0x000fe20000002400 */
[----:B------:R-:W-:Y:S01]  /*4fa0*/  FSEL R196, R53, -INF , !P3 ;  /* 0xff80000035c47808 */ /* 0x000fe20005800000 */
[----:B------:R-:W-:Y:S01]  /*4fb0*/  FMUL.FTZ R8, R8, UR4 ;  /* 0x0000000408087c20 */ /* 0x000fe20008410000 */
[----:B------:R-:W-:Y:S01]  /*4fc0*/  FSEL R193, R60, -INF , !P5 ;  /* 0xff8000003cc17808 */ /* 0x000fe20006800000 */
[----:B------:R-:W-:Y:S01]  /*4fd0*/  FMUL.FTZ R9, R9, UR4 ;  /* 0x0000000409097c20 */ /* 0x000fe20008410000 */
[----:B------:R-:W-:Y:S01]  /*4fe0*/  FSEL R197, R52, -INF , !P4 ;  /* 0xff80000034c57808 */ /* 0x000fe20006000000 */
[----:B------:R-:W-:Y:S01]  /*4ff0*/  FMUL.FTZ R10, R10, UR4 ;  /* 0x000000040a0a7c20 */ /* 0x000fe20008410000 */
[C---:B------:R-:W-:Y:S01]  /*5000*/  ISETP.GE.AND P5, PT, R6.reuse, R5, PT ;  /* 0x000000050600720c */ /* 0x040fe20003fa6270 */
[----:B------:R2:W4:Y:S01]  /*5010*/  MUFU.TANH R17, R7 ;  /* 0x0000000700117308 */ /* 0x0005220000002400 */
[----:B------:R-:W-:Y:S01]  /*5020*/  ISETP.GE.AND P4, PT, R6, R3, PT ;  /* 0x000000030600720c */ /* 0x000fe20003f86270 */
[----:B------:R-:W-:Y:S01]  /*5030*/  VIADD R6, R2, 0xffffffe8 ;  /* 0xffffffe802067836 */ /* 0x000fe20000000000 */
[----:B---3--:R-:W-:-:S02]  /*5040*/  FSEL R191, R49, -INF , !P2 ;  /* 0xff80000031bf7808 */ /* 0x008fc40005000000 */
[----:B------:R-:W-:Y:S02]  /*5050*/  FSEL R198, R45, -INF , !P1 ;  /* 0xff8000002dc67808 */ /* 0x000fe40004800000 */
[----:B-1----:R-:W-:Y:S01]  /*5060*/  FSEL R204, R38, -INF , !P4 ;  /* 0xff80000026cc7808 */ /* 0x002fe20006000000 */
[----:B------:R1:W-:Y:S01]  /*5070*/  MUFU.TANH R14, R12 ;  /* 0x0000000c000e7308 */ /* 0x0003e20000002400 */
[----:B------:R-:W-:-:S07]  /*5080*/  FSEL R201, R40, -INF , !P5 ;  /* 0xff80000028c97808 */ /* 0x000fce0006800000 */
[----:B------:R-:W-:Y:S01]  /*5090*/  MUFU.TANH R8, R8 ;  /* 0x0000000800087308 */ /* 0x000fe20000002400 */
[----:B--2---:R-:W-:-:S05]  /*50a0*/  VIADD R7, R2, 0xffffffd9 ;  /* 0xffffffd902077836 */ /* 0x004fca0000000000 */
[C---:B------:R-:W-:Y:S02]  /*50b0*/  ISETP.GE.AND P0, PT, R7.reuse, R5, PT ;  /* 0x000000050700720c */ /* 0x040fe40003f06270 */
[----:B------:R-:W-:Y:S01]  /*50c0*/  ISETP.GE.AND P3, PT, R7, R3, PT ;  /* 0x000000030700720c */ /* 0x000fe20003f66270 */
[----:B------:R-:W-:Y:S01]  /*50d0*/  VIADD R7, R2, 0xffffffe1 ;  /* 0xffffffe102077836 */ /* 0x000fe20000000000 */
[----:B------:R-:W-:Y:S01]  /*50e0*/  FSEL R195, R48, -INF , !P0 ;  /* 0xff80000030c37808 */ /* 0x000fe20004000000 */
[----:B-1----:R-:W-:Y:S01]  /*50f0*/  FMUL.FTZ R12, R23, UR4 ;  /* 0x00000004170c7c20 */ /* 0x002fe20008410000 */
[----:B------:R-:W-:Y:S01]  /*5100*/  FSEL R199, R44, -INF , !P3 ;  /* 0xff8000002cc77808 */ /* 0x000fe20005800000 */
[----:B------:R-:W-:Y:S01]  /*5110*/  MUFU.TANH R9, R9 ;  /* 0x0000000900097308 */ /* 0x000fe20000002400 */
[C---:B------:R-:W-:Y:S02]  /*5120*/  ISETP.GE.AND P2, PT, R7.reuse, R5, PT ;  /* 0x000000050700720c */ /* 0x040fe40003f46270 */
[----:B------:R-:W-:Y:S01]  /*5130*/  ISETP.GE.AND P1, PT, R7, R3, PT ;  /* 0x000000030700720c */ /* 0x000fe20003f26270 */
[----:B------:R-:W-:Y:S01]  /*5140*/  FMUL.FTZ R7, R22, UR4 ;  /* 0x0000000416077c20 */ /* 0x000fe20008410000 */
[----:B------:R-:W-:-:S02]  /*5150*/  ISETP.GE.AND P0, PT, R6, R5, PT ;  /* 0x000000050600720c */ /* 0x000fc40003f06270 */
[----:B------:R-:W-:Y:S01]  /*5160*/  ISETP.GE.AND P3, PT, R6, R3, PT ;  /* 0x000000030600720c */ /* 0x000fe20003f66270 */
[----:B------:R1:W2:Y:S01]  /*5170*/  MUFU.TANH R13, R7 ;  /* 0x00000007000d7308 */ /* 0x0002a20000002400 */
[----:B------:R-:W-:Y:S01]  /*5180*/  VIADD R6, R2, 0xfffffff0 ;  /* 0xfffffff002067836 */ /* 0x000fe20000000000 */
[----:B------:R-:W-:Y:S02]  /*5190*/  FSEL R37, R37, -INF , !P2 ;  /* 0xff80000025257808 */ /* 0x000fe40005000000 */
[----:B------:R-:W-:Y:S02]  /*51a0*/  FSEL R205, R36, -INF , !P1 ;  /* 0xff80000024cd7808 */ /* 0x000fe40004800000 */
[C---:B------:R-:W-:Y:S02]  /*51b0*/  ISETP.GE.AND P2, PT, R6.reuse, R5, PT ;  /* 0x000000050600720c */ /* 0x040fe40003f46270 */
[----:B------:R-:W-:Y:S01]  /*51c0*/  ISETP.GE.AND P1, PT, R6, R3, PT ;  /* 0x000000030600720c */ /* 0x000fe20003f26270 */
[----:B------:R-:W-:Y:S01]  /*51d0*/  VIADD R6, R2, 0xfffffff1 ;  /* 0xfffffff102067836 */ /* 0x000fe20000000000 */
[----:B----4-:R-:W-:Y:S01]  /*51e0*/  FSEL R38, R24, -INF , !P0 ;  /* 0xff80000018267808 */ /* 0x010fe20004000000 */
[----:B------:R-:W3:Y:S01]  /*51f0*/  MUFU.TANH R12, R12 ;  /* 0x0000000c000c7308 */ /* 0x000ee20000002400 */
[----:B------:R-:W-:-:S02]  /*5200*/  FSEL R206, R17, -INF , !P3 ;  /* 0xff80000011ce7808 */ /* 0x000fc40005800000 */
[C---:B------:R-:W-:Y:S02]  /*5210*/  ISETP.GE.AND P0, PT, R6.reuse, R5, PT ;  /* 0x000000050600720c */ /* 0x040fe40003f06270 */
[-C--:B------:R-:W-:Y:S01]  /*5220*/  ISETP.GE.AND P3, PT, R6, R3.reuse, PT ;  /* 0x000000030600720c */ /* 0x080fe20003f66270 */
[C---:B-1----:R-:W-:Y:S01]  /*5230*/  VIADD R7, R2.reuse, 0xffffffe9 ;  /* 0xffffffe902077836 */ /* 0x042fe20000000000 */
[----:B--2---:R-:W-:Y:S01]  /*5240*/  FSEL R210, R13, -INF , !P1 ;  /* 0xff8000000dd27808 */ /* 0x004fe20004800000 */
[----:B------:R-:W-:Y:S01]  /*5250*/  VIADD R6, R2, 0xfffffff8 ;  /* 0xfffffff802067836 */ /* 0x000fe20000000000 */
[----:B------:R-:W-:Y:S01]  /*5260*/  FSEL R208, R20, -INF , !P2 ;  /* 0xff80000014d07808 */ /* 0x000fe20005000000 */
[----:B------:R-:W-:Y:S01]  /*5270*/  VIADD R2, R2, 0xfffffff9 ;  /* 0xfffffff902027836 */ /* 0x000fe20000000000 */
[-C--:B------:R-:W-:Y:S01]  /*5280*/  ISETP.GE.AND P4, PT, R7, R3.reuse, PT ;  /* 0x000000030700720c */ /* 0x080fe20003f86270 */
[----:B------:R-:W1:Y:S01]  /*5290*/  MUFU.TANH R10, R10 ;  /* 0x0000000a000a7308 */ /* 0x000e620000002400 */
[----:B------:R-:W-:-:S02]  /*52a0*/  ISETP.GE.AND P2, PT, R6, R3, PT ;  /* 0x000000030600720c */ /* 0x000fc40003f46270 */
[----:B------:R-:W-:Y:S02]  /*52b0*/  FSEL R207, R16, -INF , !P4 ;  /* 0xff80000010cf7808 */ /* 0x000fe40006000000 */
[C---:B------:R-:W-:Y:S02]  /*52c0*/  ISETP.GE.AND P4, PT, R2.reuse, R5, PT ;  /* 0x000000050200720c */ /* 0x040fe40003f86270 */
[----:B------:R-:W-:Y:S01]  /*52d0*/  ISETP.GE.AND P1, PT, R2, R3, PT ;  /* 0x000000030200720c */ /* 0x000fe20003f26270 */
[----:B------:R-:W-:Y:S01]  /*52e0*/  FMUL.FTZ R2, R11, UR4 ;  /* 0x000000040b027c20 */ /* 0x000fe20008410000 */
[----:B------:R-:W-:Y:S02]  /*52f0*/  ISETP.GE.AND P5, PT, R7, R5, PT ;  /* 0x000000050700720c */ /* 0x000fe40003fa6270 */
[----:B---3--:R-:W-:Y:S01]  /*5300*/  FSEL R211, R12, -INF , !P3 ;  /* 0xff8000000cd37808 */ /* 0x008fe20005800000 */
[----:B------:R2:W3:Y:S01]  /*5310*/  MUFU.TANH R3, R2 ;  /* 0x0000000200037308 */ /* 0x0004e20000002400 */
[----:B------:R-:W-:-:S02]  /*5320*/  FSEL R203, R25, -INF , !P5 ;  /* 0xff80000019cb7808 */ /* 0x000fc40006800000 */
[----:B------:R-:W-:Y:S02]  /*5330*/  ISETP.GE.AND P5, PT, R6, R5, PT ;  /* 0x000000050600720c */ /* 0x000fe40003fa6270 */
[----:B------:R-:W-:Y:S02]  /*5340*/  FSEL R209, R9, -INF , !P4 ;  /* 0xff80000009d17808 */ /* 0x000fe40006000000 */
[----:B-1----:R-:W-:Y:S02]  /*5350*/  FSEL R212, R10, -INF , !P2 ;  /* 0xff8000000ad47808 */ /* 0x002fe40005000000 */
[----:B--2---:R-:W-:Y:S02]  /*5360*/  LOP3.LUT R2, R202, R200, RZ, 0xfc, !PT ;  /* 0x000000c8ca027212 */ /* 0x004fe400078efcff */
[----:B------:R-:W-:Y:S02]  /*5370*/  FSEL R200, R14, -INF , !P0 ;  /* 0xff8000000ec87808 */ /* 0x000fe40004000000 */
[----:B------:R-:W-:-:S02]  /*5380*/  ISETP.GE.AND P0, PT, R244, 0x2, PT ;  /* 0x00000002f400780c */ /* 0x000fc40003f06270 */
[----:B------:R-:W-:Y:S02]  /*5390*/  FSEL R202, R8, -INF , !P5 ;  /* 0xff80000008ca7808 */ /* 0x000fe40006800000 */
[----:B---3--:R-:W-:-:S09]  /*53a0*/  FSEL R213, R3, -INF , !P1 ;  /* 0xff80000003d57808 */ /* 0x008fd20004800000 */
[----:B------:R-:W-:Y:S05]  /*53b0*/  @!P0 BRA `(.L_x_2223) ;  /* 0x0000000400e88947 */ /* 0x000fea0003800000 */
[----:B------:R-:W-:Y:S05]  /*53c0*/  @P6 BRA `(.L_x_2224) ;  /* 0x0000000000f46947 */ /* 0x000fea0003800000 */
[----:B------:R-:W1:Y:S01]  /*53d0*/  LDC R13, c[0x0][0x380] ;  /* 0x0000e000ff0d7b82 */ /* 0x000e620000000800 */
[C---:B------:R-:W-:Y:S01]  /*53e0*/  IADD3 R10, R89.reuse, -0x100, RZ ;  /* 0xffffff00590a7810 */ /* 0x040fe20007ffe0ff */
[----:B------:R-:W-:-:S03]  /*53f0*/  VIADD R11, R89, 0xfffffe00 ;  /* 0xfffffe00590b7836 */ /* 0x000fc60000000000 */
        /* <DEDUP_REMOVED lines=28> */
[-C--:B------:R-:W-:Y:S02]  /*55c0*/  LOP3.LUT R6, R11, R13.reuse, RZ, 0x3c, !PT ;  /* 0x0000000d0b067212 */ /* 0x080fe400078e3cff */
        /* <DEDUP_REMOVED lines=10> */
[----:B------:R-:W-:-:S04]  /*5670*/  IMAD.WIDE R6, R5, 0x4, R246 ;  /* 0x0000000405067825 */ /* 0x000fc800078e02f6 */
        /* <DEDUP_REMOVED lines=18> */
.L_x_2224:
[----:B------:R-:W-:-:S04]  /*57a0*/  ULEA UR6, -UR6, URZ, 0x8 ;  /* 0x0000003f06067291 */ /* 0x000fc8000f8e413f */
[----:B------:R-:W-:Y:S02]  /*57b0*/  USHF.R.S32.HI UR4, URZ, 0x1f, UR6 ;  /* 0x0000001f3f047899 */ /* 0x000fe40008011406 */
[----:B------:R-:W-:-:S04]  /*57c0*/  MOV R3, UR6 ;  /* 0x0000000600037c02 */ /* 0x000fc80008000f00 */
[----:B------:R-:W-:-:S07]  /*57d0*/  MOV R5, UR4 ;  /* 0x0000000400057c02 */ /* 0x000fce0008000f00 */
.L_x_2225:
[----:B------:R-:W-:-:S04]  /*57e0*/  LEA R214, P1, R3, R214, 0x1 ;  /* 0x000000d603d67211 */ /* 0x000fc800078208ff */
[----:B------:R-:W-:Y:S01]  /*57f0*/  LEA.HI.X R215, R3, R215, R5, 0x1, P1 ;  /* 0x000000d703d77211 */ /* 0x000fe200008f0c05 */
[----:B------:R-:W-:Y:S01]  /*5800*/  IMAD.MOV.U32 R14, RZ, RZ, R214 ;  /* 0x000000ffff0e7224 */ /* 0x000fe200078e00d6 */
[----:B------:R-:W-:Y:S01]  /*5810*/  IADD3 R12, P1, R214, UR23, RZ ;  /* 0x00000017d60c7c10 */ /* 0x000fe2000ff3e0ff */
[----:B------:R1:W-:Y:S02]  /*5820*/  STL [R1+0xc], R214 ;  /* 0x00000cd601007387 */ /* 0x0003e40000100800 */
[----:B------:R-:W-:Y:S01]  /*5830*/  IMAD.MOV.U32 R15, RZ, RZ, R215 ;  /* 0x000000ffff0f7224 */ /* 0x000fe200078e00d7 */
[----:B------:R-:W-:Y:S01]  /*5840*/  IADD3.X R13, R215, UR22, RZ, P1, !PT ;  /* 0x00000016d70d7c10 */ /* 0x000fe20008ffe4ff */
[----:B------:R1:W-:Y:S01]  /*5850*/  STL [R1+0x8], R215 ;  /* 0x000008d701007387 */ /* 0x0003e20000100800 */
[----:B------:R-:W-:-:S03]  /*5860*/  IADD3 R10, P1, R12, UR23, RZ ;  /* 0x000000170c0a7c10 */ /* 0x000fc6000ff3e0ff */
[----:B------:R-:W-:Y:S01]  /*5870*/  @!PT LDS RZ, [RZ] ;  /* 0x00000000fffff984 */ /* 0x000fe20000000800 */
[----:B------:R-:W-:Y:S01]  /*5880*/  @!PT LDS RZ, [RZ] ;  /* 0x00000000fffff984 */ /* 0x000fe20000000800 */
[----:B------:R-:W-:Y:S01]  /*5890*/  @!PT LDS RZ, [RZ] ;  /* 0x00000000fffff984 */ /* 0x000fe20000000800 */
[----:B------:R2:W-:Y:S01]  /*58a0*/  LDGSTS.E.BYPASS.LTC128B.128 [R243+0x2000], desc[UR20][R14.64] ;  /* 0x020000000ef37fae */ /* 0x0005e2000b901d54 */
[----:B------:R-:W-:Y:S02]  /*58b0*/  IADD3.X R11, R13, UR22, RZ, P1, !PT ;  /* 0x000000160d0b7c10 */ /* 0x000fe40008ffe4ff */
[----:B------:R-:W-:Y:S01]  /*58c0*/  IADD3 R8, P1, R10, UR23, RZ ;  /* 0x000000170a087c10 */ /* 0x000fe2000ff3e0ff */
[----:B------:R3:W-:Y:S03]  /*58d0*/  LDGSTS.E.BYPASS.LTC128B.128 [R243+0x2800], desc[UR20][R12.64] ;  /* 0x028000000cf37fae */ /* 0x0007e6000b901d54 */
[----:B------:R-:W-:Y:S01]  /*58e0*/  IADD3.X R9, R11, UR22, RZ, P1, !PT ;  /* 0x000000160b097c10 */ /* 0x000fe20008ffe4ff */
[----:B------:R4:W-:Y:S01]  /*58f0*/  LDGSTS.E.BYPASS.LTC128B.128 [R243+0x3000], desc[UR20][R10.64] ;  /* 0x030000000af37fae */ /* 0x0009e2000b901d54 */
        /* <DEDUP_REMOVED lines=35> */
[----:B------:R-:W-:-:S05]  /*5b30*/  IADD3.X R15, R7, UR22, RZ, P1, !PT ;  /* 0x00000016070f7c10 */ /* 0x000fca0008ffe4ff */
[----:B------:R3:W-:Y:S04]  /*5b40*/  LDGSTS.E.BYPASS.LTC128B.128 [R243+0x9800], desc[UR20][R14.64] ;  /* 0x098000000ef37fae */ /* 0x0007e8000b901d54 */
[----:B------:R-:W0:Y:S02]  /*5b50*/  LDGDEPBAR ;  /* 0x00000000000079af */ /* 0x000e240000000000 */
.L_x_2223:
[----:B------:R-:W-:Y:S01]  /*5b60*/  FMNMX.FTZ R3, R112, R109, !PT ;  /* 0x0000006d70037209 */ /* 0x000fe20007810000 */
[----:B------:R-:W-:Y:S01]  /*5b70*/  ULDC UR4, c[0x0][0x2ec] ;  /* 0x0000bb0000047ab9 */ /* 0x000fe20000000800 */
[----:B------:R-:W-:Y:S02]  /*5b80*/  LEA R134, R2, UR5, 0x1 ;  /* 0x0000000502867c11 */ /* 0x000fe4000f8e08ff */
[----:B------:R-:W-:Y:S02]  /*5b90*/  FMNMX.FTZ R3, R113, R3, !PT ;  /* 0x0000000371037209 */ /* 0x000fe40007810000 */
[-C--:B------:R-:W-:Y:S01]  /*5ba0*/  IADD3 R135, R4, R134.reuse, RZ ;  /* 0x0000008604877210 */ /* 0x080fe20007ffe0ff */
[----:B---3--:R-:W-:Y:S01]  /*5bb0*/  LDSM.16.MT88.4 R12, [R134+0xa000] ;  /* 0x00a00000860c783b */ /* 0x008fe20000004200 */
[----:B------:R-:W-:Y:S02]  /*5bc0*/  FMNMX.FTZ R3, R111, R3, !PT ;  /* 0x000000036f037209 */ /* 0x000fe40007810000 */
[----:B------:R-:W-:Y:S01]  /*5bd0*/  IADD3 R225, R0, R134, RZ ;  /* 0x0000008600e17210 */ /* 0x000fe20007ffe0ff */
[----:B------:R-:W-:Y:S01]  /*5be0*/  LDSM.16.MT88.4 R20, [R135+0xa000] ;  /* 0x00a000008714783b */ /* 0x000fe20000004200 */
[----:B------:R-:W-:-:S02]  /*5bf0*/  FMNMX.FTZ R3, R107, R3, !PT ;  /* 0x000000036b037209 */ /* 0x000fc40007810000 */
[----:B------:R-:W-:Y:S01]  /*5c00*/  IADD3 R224, R0, R135, RZ ;  /* 0x0000008700e07210 */ /* 0x000fe20007ffe0ff */
[----:B------:R-:W-:Y:S01]  /*5c10*/  LDSM.16.MT88.4 R28, [R225+0xa000] ;  /* 0x00a00000e11c783b */ /* 0x000fe20000004200 */
[----:B------:R-:W-:-:S03]  /*5c20*/  FMNMX.FTZ R3, R104, R3, !PT ;  /* 0x0000000368037209 */ /* 0x000fc60007810000 */
[----:B------:R-:W-:Y:S01]  /*5c30*/  LDSM.16.MT88.4 R32, [R134+0xa800] ;  /* 0x00a800008620783b */ /* 0x000fe20000004200 */
[----:B------:R-:W-:-:S03]  /*5c40*/  FMNMX.FTZ R3, R103, R3, !PT ;  /* 0x0000000367037209 */ /* 0x000fc60007810000 */
[----:B------:R-:W-:Y:S01]  /*5c50*/  LDSM.16.MT88.4 R40, [R224+0xa000] ;  /* 0x00a00000e028783b */ /* 0x000fe20000004200 */
[----:B------:R-:W-:-:S03]  /*5c60*/  FMNMX.FTZ R3, R101, R3, !PT ;  /* 0x0000000365037209 */ /* 0x000fc60007810000 */
[----:B------:R-:W-:Y:S01]  /*5c70*/  LDSM.16.MT88.4 R48, [R225+0xa800] ;  /* 0x00a80000e130783b */ /* 0x000fe20000004200 */
        /* <DEDUP_REMOVED lines=114> */
[----:B------:R-:W-:Y:S02]  /*63a0*/  FMNMX.FTZ R3, R199, R3, !PT ;  /* 0x00000003c7037209 */ /* 0x000fe40007810000 */
[C---:B------:R-:W-:Y:S01]  /*63b0*/  FSETP.NEU.FTZ.AND P1, PT, R36.reuse, -INF , PT ;  /* 0xff8000002400780b */ /* 0x040fe20003f3d000 */
[----:B------:R-:W-:Y:S01]  /*63c0*/  FMUL.FTZ R6, R36, UR4 ;  /* 0x0000000424067c20 */ /* 0x000fe20008410000 */
[----:B------:R-:W-:-:S04]  /*63d0*/  FMNMX.FTZ R3, R204, R3, !PT ;  /* 0x00000003cc037209 */ /* 0x000fc80007810000 */
[----:B------:R-:W-:Y:S02]  /*63e0*/  FMNMX.FTZ R3, R205, R3, !PT ;  /* 0x00000003cd037209 */ /* 0x000fe40007810000 */
[----:B------:R-:W-:Y:S02]  /*63f0*/  FSEL R6, R6, RZ, P1 ;  /* 0x000000ff06067208 */ /* 0x000fe40000800000 */
[----:B------:R-:W-:-:S03]  /*6400*/  FMNMX.FTZ R3, R206, R3, !PT ;  /* 0x00000003ce037209 */ /* 0x000fc60007810000 */
[--C-:B------:R-:W-:Y:S01]  /*6410*/  FFMA.FTZ R5, R112, UR4, -R6.reuse ;  /* 0x0000000470057c23 */ /* 0x100fe20008010806 */
[----:B------:R-:W-:Y:S01]  /*6420*/  FMNMX.FTZ R3, R207, R3, !PT ;  /* 0x00000003cf037209 */ /* 0x000fe20007810000 */
[--C-:B------:R-:W-:Y:S01]  /*6430*/  FFMA.FTZ R7, R99, UR4, -R6.reuse ;  /* 0x0000000463077c23 */ /* 0x100fe20008010806 */
[----:B------:R-:W-:Y:S01]  /*6440*/  FFMA.FTZ R0, R87, UR4, -R6 ;  /* 0x0000000457007c23 */ /* 0x000fe20008010806 */
[----:B------:R1:W-:Y:S01]  /*6450*/  MUFU.EX2 R10, R5 ;  /* 0x00000005000a7308 */ /* 0x0003e20000000800 */
[----:B------:R-:W-:-:S04]  /*6460*/  FMNMX.FTZ R3, R210, R3, !PT ;  /* 0x00000003d2037209 */ /* 0x000fc80007810000 */
[----:B------:R-:W-:-:S03]  /*6470*/  FMNMX.FTZ R3, R211, R3, !PT ;  /* 0x00000003d3037209 */ /* 0x000fc60007810000 */
[----:B------:R-:W-:Y:S01]  /*6480*/  MUFU.EX2 R214, R0 ;  /* 0x0000000000d67308 */ /* 0x000fe20000000800 */
[----:B------:R-:W-:-:S04]  /*6490*/  FMNMX.FTZ R3, R212, R3, !PT ;  /* 0x00000003d4037209 */ /* 0x000fc80007810000 */
[----:B------:R-:W-:Y:S01]  /*64a0*/  FMNMX.FTZ R3, R213, R3, !PT ;  /* 0x00000003d5037209 */ /* 0x000fe20007810000 */
[----:B-1----:R-:W-:-:S04]  /*64b0*/  FFMA.FTZ R5, R109, UR4, -R6 ;  /* 0x000000046d057c23 */ /* 0x002fc80008010806 */
[----:B------:R-:W1:Y:S01]  /*64c0*/  SHFL.BFLY PT, R8, R3, 0x2, 0x1f ;  /* 0x0c401f0003087f89 */ /* 0x000e6200000e0000 */
[----:B------:R-:W-:Y:S08]  /*64d0*/  MUFU.EX2 R109, R7 ;  /* 0x00000007006d7308 */ /* 0x000ff00000000800 */
[----:B------:R2:W-:Y:S01]  /*64e0*/  MUFU.EX2 R89, R5 ;  /* 0x0000000500597308 */ /* 0x0005e20000000800 */
[----:B-1----:R-:W-:Y:S01]  /*64f0*/  FMNMX.FTZ R3, R3, R8, !PT ;  /* 0x0000000803037209 */ /* 0x002fe20007810000 */
[----:B--2---:R-:W-:-:S04]  /*6500*/  FFMA.FTZ R5, R113, UR4, -R6 ;  /* 0x0000000471057c23 */ /* 0x004fc80008010806 */
[----:B------:R-:W1:Y:S02]  /*6510*/  SHFL.BFLY PT, R7, R3, 0x1, 0x1f ;  /* 0x0c201f0003077f89 */ /* 0x000e6400000e0000 */
[----:B------:R2:W-:Y:S02]  /*6520*/  MUFU.EX2 R112, R5 ;  /* 0x0000000500707308 */ /* 0x0005e40000000800 */
[----:B--2---:R-:W-:-:S06]  /*6530*/  FFMA.FTZ R5, R111, UR4, -R6 ;  /* 0x000000046f057c23 */ /* 0x004fcc0008010806 */
[----:B------:R2:W-:Y:S01]  /*6540*/  MUFU.EX2 R113, R5 ;  /* 0x0000000500717308 */ /* 0x0005e20000000800 */
[----:B-1----:R-:W-:Y:S01]  /*6550*/  FMNMX.FTZ R3, R3, R7, !PT ;  /* 0x0000000703037209 */ /* 0x002fe20007810000 */
[----:B------:R-:W-:-:S03]  /*6560*/  FFMA.FTZ R7, R86, UR4, -R6 ;  /* 0x0000000456077c23 */ /* 0x000fc60008010806 */
[----:B------:R-:W-:Y:S01]  /*6570*/  FSETP.NEU.FTZ.AND P1, PT, R3, -INF , PT ;  /* 0xff8000000300780b */ /* 0x000fe20003f3d000 */
[----:B--2---:R-:W-:-:S04]  /*6580*/  FFMA.FTZ R5, R107, UR4, -R6 ;  /* 0x000000046b057c23 */ /* 0x004fc80008010806 */
        /* <DEDUP_REMOVED lines=8> */
[----:B------:R1:W2:Y:S02]  /*6610*/  MUFU.EX2 R9, R5 ;  /* 0x0000000500097308 */ /* 0x0002a40000000800 */
[----:B-1----:R-:W-:Y:S01]  /*6620*/  FFMA.FTZ R5, R93, UR4, -R6 ;  /* 0x000000045d057c23 */ /* 0x002fe20008010806 */
[----:B--2---:R-:W-:-:S05]  /*6630*/  MOV R87, R9 ;  /* 0x0000000900577202 */ /* 0x004fca0000000f00 */
[----:B------:R1:W-:Y:S02]  /*6640*/  MUFU.EX2 R107, R5 ;  /* 0x00000005006b7308 */ /* 0x0003e40000000800 */
[----:B-1----:R-:W-:-:S06]  /*6650*/  FFMA.FTZ R5, R92, UR4, -R6 ;  /* 0x000000045c057c23 */ /* 0x002fcc0008010806 */
[----:B------:R1:W-:Y:S08]  /*6660*/  MUFU.EX2 R92, R7 ;  /* 0x00000007005c7308 */ /* 0x0003f00000000800 */
[----:B------:R2:W-:Y:S01]  /*6670*/  MUFU.EX2 R103, R5 ;  /* 0x0000000500677308 */ /* 0x0005e20000000800 */
[----:B-1----:R-:W-:-:S07]  /*6680*/  FFMA.FTZ R7, R84, UR4, -R6 ;  /* 0x0000000454077c23 */ /* 0x002fce0008010806 */
[----:B------:R-:W-:Y:S01]  /*6690*/  MUFU.EX2 R99, R7 ;  /* 0x0000000700637308 */ /* 0x000fe20000000800 */
[----:B--2---:R-:W-:-:S07]  /*66a0*/  FFMA.FTZ R5, R91, UR4, -R6 ;  /* 0x000000045b057c23 */ /* 0x004fce0008010806 */
[----:B------:R1:W2:Y:S02]  /*66b0*/  MUFU.EX2 R68, R5 ;  /* 0x0000000500447308 */ /* 0x0002a40000000800 */
[----:B-1----:R-:W-:-:S06]  /*66c0*/  FFMA.FTZ R5, R90, UR4, -R6 ;  /* 0x000000045a057c23 */ /* 0x002fcc0008010806 */
[----:B------:R1:W-:Y:S02]  /*66d0*/  MUFU.EX2 R56, R5 ;  /* 0x0000000500387308 */ /* 0x0003e40000000800 */
[----:B-1----:R-:W-:Y:S01]  /*66e0*/  FFMA.FTZ R5, R88, UR4, -R6 ;  /* 0x0000000458057c23 */ /* 0x002fe20008010806 */
[----:B------:R-:W-:-:S05]  /*66f0*/  MOV R88, R11 ;  /* 0x0000000b00587202 */ /* 0x000fca0000000f00 */
[----:B------:R1:W-:Y:S02]  /*6700*/  MUFU.EX2 R90, R5 ;  /* 0x00000005005a7308 */ /* 0x0003e40000000800 */
[----:B-1----:R-:W-:-:S05]  /*6710*/  FMUL.FTZ R5, R3, UR4 ;  /* 0x0000000403057c20 */ /* 0x002fca0008410000 */
[----:B------:R-:W-:-:S05]  /*6720*/  FSEL R5, R5, RZ, P1 ;  /* 0x000000ff05057208 */ /* 0x000fca0000800000 */
[--C-:B------:R-:W-:Y:S01]  /*6730*/  FFMA.FTZ R7, R118, UR4, -R5.reuse ;  /* 0x0000000476077c23 */ /* 0x100fe20008010805 */
[--C-:B------:R-:W-:Y:S01]  /*6740*/  FFMA.FTZ R2, R116, UR4, -R5.reuse ;  /* 0x0000000474027c23 */ /* 0x100fe20008010805 */
[--C-:B------:R-:W-:Y:S01]  /*6750*/  FFMA.FTZ R0, R126, UR4, -R5.reuse ;  /* 0x000000047e007c23 */ /* 0x100fe20008010805 */
[----:B--2---:R-:W-:Y:S01]  /*6760*/  MOV R118, R68 ;  /* 0x0000004400767202 */ /* 0x004fe20000000f00 */
[----:B------:R-:W-:Y:S08]  /*6770*/  MUFU.EX2 R84, R7 ;  /* 0x0000000700547308 */ /* 0x000ff00000000800 */
[----:B------:R1:W2:Y:S02]  /*6780*/  MUFU.EX2 R7, R2 ;  /* 0x0000000200077308 */ /* 0x0002a40000000800 */
[----:B-1----:R-:W-:Y:S01]  /*6790*/  FFMA.FTZ R2, R124, UR4, -R5 ;  /* 0x000000047c027c23 */ /* 0x002fe20008010805 */
[----:B--2---:R-:W-:Y:S01]  /*67a0*/  F2FP.F16.F32.PACK_AB R9, R7, R84 ;  /* 0x000000540709723e */ /* 0x004fe200000000ff */
[----:B------:R-:W-:-:S04]  /*67b0*/  FADD.FTZ R7, R84, R7 ;  /* 0x0000000754077221 */ /* 0x000fc80000010000 */
[----:B------:R1:W2:Y:S02]  /*67c0*/  MUFU.EX2 R86, R2 ;  /* 0x0000000200567308 */ /* 0x0002a40000000800 */
[----:B-1----:R-:W-:Y:S01]  /*67d0*/  FFMA.FTZ R2, R121, UR4, -R5 ;  /* 0x0000000479027c23 */ /* 0x002fe20008010805 */
[----:B--2---:R-:W-:-:S05]  /*67e0*/  FADD.FTZ R7, R86, R7 ;  /* 0x0000000756077221 */ /* 0x004fca0000010000 */
[----:B------:R1:W2:Y:S02]  /*67f0*/  MUFU.EX2 R4, R2 ;  /* 0x0000000200047308 */ /* 0x0002a40000000800 */
[----:B-1----:R-:W-:Y:S01]  /*6800*/  FFMA.FTZ R2, R85, UR4, -R6 ;  /* 0x0000000455027c23 */ /* 0x002fe20008010806 */
[----:B--2---:R-:W-:-:S05]  /*6810*/  F2FP.F16.F32.PACK_AB R11, R4, R86 ;  /* 0x00000056040b723e */ /* 0x004fca00000000ff */
[----:B------:R1:W2:Y:S01]  /*6820*/  MUFU.EX2 R85, R0 ;  /* 0x0000000000557308 */ /* 0x0002a20000000800 */
[----:B------:R-:W-:Y:S01]  /*6830*/  FADD.FTZ R7, R4, R7 ;  /* 0x0000000704077221 */ /* 0x000fe20000010000 */
[----:B------:R-:W-:-:S06]  /*6840*/  FFMA.FTZ R4, R196, UR4, -R5 ;  /* 0x00000004c4047c23 */ /* 0x000fcc0008010805 */
[----:B------:R3:W-:Y:S01]  /*6850*/  MUFU.EX2 R101, R2 ;  /* 0x0000000200657308 */ /* 0x0007e20000000800 */
[----:B-1----:R-:W-:Y:S01]  /*6860*/  FFMA.FTZ R0, R123, UR4, -R5 ;  /* 0x000000047b007c23 */ /* 0x002fe20008010805 */
[----:B--2---:R-:W-:-:S06]  /*6870*/  FADD.FTZ R7, R85, R7 ;  /* 0x0000000755077221 */ /* 0x004fcc0000010000 */
[----:B------:R1:W2:Y:S01]  /*6880*/  MUFU.EX2 R251, R0 ;  /* 0x0000000000fb7308 */ /* 0x0002a20000000800 */
[----:B---3--:R-:W-:Y:S02]  /*6890*/  MOV R2, R10 ;  /* 0x0000000a00027202 */ /* 0x008fe40000000f00 */
[----:B------:R-:W-:Y:S02]  /*68a0*/  F2FP.F16.F32.PACK_AB R10, R113, R112 ;  /* 0x00000070710a723e */ /* 0x000fe400000000ff */
[----:B------:R-:W-:-:S07]  /*68b0*/  F2FP.F16.F32.PACK_AB R8, R89, R2 ;  /* 0x000000025908723e */ /* 0x000fce00000000ff */
[----:B------:R-:W-:Y:S01]  /*68c0*/  HMMA.16816.F32 R24, R8, R12, RZ ;  /* 0x0000000c0818723c */ /* 0x000fe200000018ff */
[----:B-1----:R-:W-:-:S04]  /*68d0*/  FFMA.FTZ R0, R125, UR4, -R5 ;  /* 0x000000047d007c23 */ /* 0x002fc80008010805 */
[----:B------:R1:W-:Y:S01]  /*68e0*/  MUFU.EX2 R252, R0 ;  /* 0x0000000000fc7308 */ /* 0x0003e20000000800 */
[----:B------:R-:W-:Y:S01]  /*68f0*/  HMMA.16816.F32 R16, R8, R14, RZ ;  /* 0x0000000e0810723c */ /* 0x000fe200000018ff */
[----:B------:R-:W-:Y:S02]  /*6900*/  F2FP.F16.F32.PACK_AB R12, R111, R88 ;  /* 0x000000586f0c723e */ /* 0x000fe400000000ff */
[----:B--2---:R-:W-:-:S03]  /*6910*/  F2FP.F16.F32.PACK_AB R13, R251, R85 ;  /* 0x00000055fb0d723e */ /* 0x004fc600000000ff */
[C---:B------:R-:W-:Y:S01]  /*6920*/  HMMA.16816.F32 R44, R8.reuse, R28, RZ ;  /* 0x0000001c082c723c */ /* 0x040fe200000018ff */
[----:B------:R2:W-:Y:S05]  /*6930*/  MUFU.EX2 R85, R4 ;  /* 0x0000000400557308 */ /* 0x0005ea0000000800 */
[----:B------:R-:W-:Y:S01]  /*6940*/  HMMA.16816.F32 R52, R8, R30, RZ ;  /* 0x0000001e0834723c */ /* 0x000fe200000018ff */
[----:B-1----:R-:W-:-:S05]  /*6950*/  FFMA.FTZ R0, R128, UR4, -R5 ;  /* 0x0000000480007c23 */ /* 0x002fca0008010805 */
[C---:B------:R-:W-:Y:S01]  /*6960*/  HMMA.16816.F32 R60, R8.reuse, R20, RZ ;  /* 0x00000014083c723c */ /* 0x040fe200000018ff */
[----:B------:R1:W3:Y:S05]  /*6970*/  MUFU.EX2 R121, R0 ;  /* 0x0000000000797308 */ /* 0x0002ea0000000800 */
[----:B------:R-:W-:Y:S01]  /*6980*/  HMMA.16816.F32 R64, R8, R22, RZ ;  /* 0x000000160840723c */ /* 0x000fe200000018ff */
[----:B------:R-:W-:Y:S01]  /*6990*/  LDSM.16.MT88.4 R20, [R134+0xb000] ;  /* 0x00b000008614783b */ /* 0x000fe20000004200 */
[----:B--2---:R-:W-:-:S04]  /*69a0*/  FFMA.FTZ R4, R197, UR4, -R5 ;  /* 0x00000004c5047c23 */ /* 0x004fc80008010805 */
[C---:B------:R-:W-:Y:S01]  /*69b0*/  HMMA.16816.F32 R80, R8.reuse, R40, RZ ;  /* 0x000000280850723c */ /* 0x040fe200000018ff */
[----:B------:R2:W-:Y:S05]  /*69c0*/  MUFU.EX2 R84, R4 ;  /* 0x0000000400547308 */ /* 0x0005ea0000000800 */
[----:B------:R-:W-:Y:S01]  /*69d0*/  HMMA.16816.F32 R72, R8, R42, RZ ;  /* 0x0000002a0848723c */ /* 0x000fe200000018ff */
[----:B-1----:R-:W-:Y:S01]  /*69e0*/  FFMA.FTZ R0, R95, UR4, -R6 ;  /* 0x000000045f007c23 */ /* 0x002fe20008010806 */
[----:B---3--:R-:W-:Y:S02]  /*69f0*/  F2FP.F16.F32.PACK_AB R15, R121, R252 ;  /* 0x000000fc790f723e */ /* 0x008fe400000000ff */
[----:B------:R-:W-:Y:S01]  /*6a00*/  MOV R95, R56 ;  /* 0x00000038005f7202 */ /* 0x000fe20000000f00 */
[----:B------:R1:W-:Y:S01]  /*6a10*/  MUFU.EX2 R93, R0 ;  /* 0x00000000005d7308 */ /* 0x0003e20000000800 */
[----:B------:R-:W3:Y:S01]  /*6a20*/  LDSM.16.MT88.4 R56, [R135+0xa800] ;  /* 0x00a800008738783b */ /* 0x000ee20000004200 */
[----:B------:R-:W-:-:S02]  /*6a30*/  F2FP.F16.F32.PACK_AB R8, R87, R109 ;  /* 0x0000006d5708723e */ /* 0x000fc400000000ff */
[----:B------:R-:W-:Y:S01]  /*6a40*/  F2FP.F16.F32.PACK_AB R10, R103, R107 ;  /* 0x0000006b670a723e */ /* 0x000fe200000000ff */
[----:B--2---:R-:W-:Y:S01]  /*6a50*/  FFMA.FTZ R4, R198, UR4, -R5 ;  /* 0x00000004c6047c23 */ /* 0x004fe20008010805 */
[----:B-1----:R-:W-:Y:S01]  /*6a60*/  FFMA.FTZ R0, R94, UR4, -R6 ;  /* 0x000000045e007c23 */ /* 0x002fe20008010806 */
[----:B------:R-:W-:Y:S02]  /*6a70*/  MOV R94, R69 ;  /* 0x00000045005e7202 */ /* 0x000fe40000000f00 */
[----:B------:R-:W1:Y:S01]  /*6a80*/  LDSM.16.MT88.4 R68, [R224+0xa800] ;  /* 0x00a80000e044783b */ /* 0x000e620000004200 */
[----:B------:R2:W-:Y:S01]  /*6a90*/  MUFU.EX2 R91, R0 ;  /* 0x00000000005b7308 */ /* 0x0005e20000000800 */
[----:B------:R-:W-:-:S07]  /*6aa0*/  F2FP.F16.F32.PACK_AB R14, R94, R104 ;  /* 0x000000685e0e723e */ /* 0x000fce00000000ff */
[C---:B------:R-:W-:Y:S06]  /*6ab0*/  HMMA.16816.F32 R76, R12.reuse, R32, R24 ;  /* 0x000000200c4c723c */ /* 0x040fec0000001818 */
[----:B------:R-:W-:Y:S01]  /*6ac0*/  HMMA.16816.F32 R32, R12, R34, R16 ;  /* 0x000000220c20723c */ /* 0x000fe20000001810 */
[----:B------:R-:W4:Y:S01]  /*6ad0*/  LDSM.16.MT88.4 R16, [R225+0xb000] ;  /* 0x00b00000e110783b */ /* 0x000f220000004200 */
[----:B--2---:R-:W-:Y:S01]  /*6ae0*/  FFMA.FTZ R0, R98, UR4, -R6 ;  /* 0x0000000462007c23 */ /* 0x004fe20008010806 */
[----:B------:R-:W-:-:S03]  /*6af0*/  MOV R98, R121 ;  /* 0x0000007900627202 */ /* 0x000fc60000000f00 */
[C---:B------:R-:W-:Y:S01]  /*6b00*/  HMMA.16816.F32 R28, R12.reuse, R48, R44 ;  /* 0x000000300c1c723c */ /* 0x040fe2000000182c */
[----:B------:R2:W-:Y:S01]  /*6b10*/  MUFU.EX2 R97, R0 ;  /* 0x0000000000617308 */ /* 0x0005e20000000800 */
[----:B------:R-:W5:Y:S04]  /*6b20*/  LDSM.16.MT88.4 R44, [R135+0xb000] ;  /* 0x00b00000872c783b */ /* 0x000f680000004200 */
[C---:B------:R-:W-:Y:S01]  /*6b30*/  HMMA.16816.F32 R24, R12.reuse, R50, R52 ;  /* 0x000000320c18723c */ /* 0x040fe20000001834 */
[----:B------:R-:W5:Y:S05]  /*6b40*/  LDSM.16.MT88.4 R52, [R224+0xb000] ;  /* 0x00b00000e034783b */ /* 0x000f6a0000004200 */
[----:B---3--:R-:W-:Y:S01]  /*6b50*/  HMMA.16816.F32 R40, R12, R56, R60 ;  /* 0x000000380c28723c */ /* 0x008fe2000000183c */
[----:B--2---:R-:W-:-:S05]  /*6b60*/  FFMA.FTZ R0, R137, UR4, -R5 ;  /* 0x0000000489007c23 */ /* 0x004fca0008010805 */
[C---:B------:R-:W-:Y:S01]  /*6b70*/  HMMA.16816.F32 R48, R12.reuse, R58, R64 ;  /* 0x0000003a0c30723c */ /* 0x040fe20000001840 */
[----:B------:R-:W2:Y:S01]  /*6b80*/  LDSM.16.MT88.4 R56, [R134+0xb800] ;  /* 0x00b800008638783b */ /* 0x000ea20000004200 */
[----:B------:R3:W-:Y:S04]  /*6b90*/  MUFU.EX2 R245, R0 ;  /* 0x0000000000f57308 */ /* 0x0007e80000000800 */
[C---:B-1----:R-:W-:Y:S06]  /*6ba0*/  HMMA.16816.F32 R80, R12.reuse, R68, R80 ;  /* 0x000000440c50723c */ /* 0x042fec0000001850 */
[----:B------:R-:W-:Y:S07]  /*6bb0*/  HMMA.16816.F32 R64, R12, R70, R72 ;  /* 0x000000460c40723c */ /* 0x000fee0000001848 */
[----:B------:R-:W-:Y:S01]  /*6bc0*/  F2FP.F16.F32.PACK_AB R12, R95, R118 ;  /* 0x000000765f0c723e */ /* 0x000fe200000000ff */
[----:B---3--:R-:W-:Y:S01]  /*6bd0*/  FFMA.FTZ R0, R132, UR4, -R5 ;  /* 0x0000000484007c23 */ /* 0x008fe20008010805 */
[----:B------:R-:W-:-:S03]  /*6be0*/  F2FP.F16.F32.PACK_AB R14, R92, R90 ;  /* 0x0000005a5c0e723e */ /* 0x000fc600000000ff */
        /* <DEDUP_REMOVED lines=8> */
[----:B------:R1:W-:Y:S02]  /*6c70*/  MUFU.EX2 R116, R0 ;  /* 0x0000000000747308 */ /* 0x0003e40000000800 */
[C---:B------:R-:W-:Y:S06]  /*6c80*/  HMMA.16816.F32 R76, R8.reuse, R20, R76 ;  /* 0x00000014084c723c */ /* 0x040fec000000184c */
[C---:B------:R-:W-:Y:S01]  /*6c90*/  HMMA.16816.F32 R60, R8.reuse, R22, R32 ;  /* 0x00000016083c723c */ /* 0x040fe20000001820 */
[----:B------:R-:W3:Y:S05]  /*6ca0*/  LDSM.16.MT88.4 R20, [R225+0xb800] ;  /* 0x00b80000e114783b */ /* 0x000eea0000004200 */
        /* <DEDUP_REMOVED lines=8> */
[----:B------:R-:W5:Y:S01]  /*6d30*/  LDSM.16.MT88.4 R48, [R225+0xc000] ;  /* 0x00c00000e130783b */ /* 0x000f620000004200 */
[----:B-1----:R-:W-:-:S04]  /*6d40*/  FFMA.FTZ R0, R110, UR4, -R6 ;  /* 0x000000046e007c23 */ /* 0x002fc80008010806 */
[C---:B------:R-:W-:Y:S01]  /*6d50*/  HMMA.16816.F32 R80, R8.reuse, R52, R80 ;  /* 0x000000340850723c */ /* 0x040fe20000001850 */
[----:B------:R1:W-:Y:S05]  /*6d60*/  MUFU.EX2 R124, R0 ;  /* 0x00000000007c7308 */ /* 0x0003ea0000000800 */
[----:B------:R-:W-:Y:S01]  /*6d70*/  HMMA.16816.F32 R44, R8, R54, R64 ;  /* 0x00000036082c723c */ /* 0x000fe20000001840 */
[----:B------:R-:W5:Y:S06]  /*6d80*/  LDSM.16.MT88.4 R52, [R134+0xc000] ;  /* 0x00c000008634783b */ /* 0x000f6c0000004200 */
[----:B------:R-:W-:Y:S01]  /*6d90*/  F2FP.F16.F32.PACK_AB R8, R101, R99 ;  /* 0x000000636508723e */ /* 0x000fe200000000ff */
[----:B-1----:R-:W-:-:S04]  /*6da0*/  FFMA.FTZ R0, R142, UR4, -R5 ;  /* 0x000000048e007c23 */ /* 0x002fc80008010805 */
[----:B------:R1:W-:Y:S02]  /*6db0*/  MUFU.EX2 R137, R0 ;  /* 0x0000000000897308 */ /* 0x0003e40000000800 */
[----:B-1----:R-:W-:-:S06]  /*6dc0*/  FFMA.FTZ R0, R140, UR4, -R5 ;  /* 0x000000048c007c23 */ /* 0x002fcc0008010805 */
[----:B------:R1:W2:Y:S02]  /*6dd0*/  MUFU.EX2 R136, R0 ;  /* 0x0000000000887308 */ /* 0x0002a40000000800 */
[----:B-1----:R-:W-:Y:S01]  /*6de0*/  FFMA.FTZ R0, R139, UR4, -R5 ;  /* 0x000000048b007c23 */ /* 0x002fe20008010805 */
[----:B--2---:R-:W-:-:S05]  /*6df0*/  F2FP.F16.F32.PACK_AB R13, R136, R137 ;  /* 0x00000089880d723e */ /* 0x004fca00000000ff */
[----:B------:R1:W-:Y:S02]  /*6e00*/  MUFU.EX2 R139, R0 ;  /* 0x00000000008b7308 */ /* 0x0003e40000000800 */
[----:B-1----:R-:W-:Y:S01]  /*6e10*/  FFMA.FTZ R0, R138, UR4, -R5 ;  /* 0x000000048a007c23 */ /* 0x002fe20008010805 */
[----:B------:R-:W-:Y:S02]  /*6e20*/  MOV R138, R123 ;  /* 0x0000007b008a7202 */ /* 0x000fe40000000f00 */
[----:B------:R-:W-:-:S03]  /*6e30*/  MOV R123, R214 ;  /* 0x000000d6007b7202 */ /* 0x000fc60000000f00 */
[----:B------:R1:W2:Y:S01]  /*6e40*/  MUFU.EX2 R219, R0 ;  /* 0x0000000000db7308 */ /* 0x0002a20000000800 */
[----:B------:R-:W-:Y:S01]  /*6e50*/  F2FP.F16.F32.PACK_AB R10, R93, R123 ;  /* 0x0000007b5d0a723e */ /* 0x000fe200000000ff */
[----:B-1----:R-:W-:Y:S01]  /*6e60*/  FFMA.FTZ R0, R120, UR4, -R6 ;  /* 0x0000000478007c23 */ /* 0x002fe20008010806 */
[----:B--2---:R-:W-:-:S05]  /*6e70*/  F2FP.F16.F32.PACK_AB R15, R219, R139 ;  /* 0x0000008bdb0f723e */ /* 0x004fca00000000ff */
[----:B------:R1:W-:Y:S02]  /*6e80*/  MUFU.EX2 R68, R0 ;  /* 0x0000000000447308 */ /* 0x0003e40000000800 */
[C---:B------:R-:W-:Y:S06]  /*6e90*/  HMMA.16816.F32 R76, R12.reuse, R56, R76 ;  /* 0x000000380c4c723c */ /* 0x040fec000000184c */
[C---:B------:R-:W-:Y:S06]  /*6ea0*/  HMMA.16816.F32 R60, R12.reuse, R58, R60 ;  /* 0x0000003a0c3c723c */ /* 0x040fec000000183c */
[----:B---3--:R-:W-:Y:S01]  /*6eb0*/  HMMA.16816.F32 R72, R12, R20, R72 ;  /* 0x000000140c48723c */ /* 0x008fe20000001848 */
[----:B-1----:R-:W-:-:S04]  /*6ec0*/  FFMA.FTZ R0, R119, UR4, -R6 ;  /* 0x0000000477007c23 */ /* 0x002fc80008010806 */
[----:B------:R1:W-:Y:S01]  /*6ed0*/  MUFU.EX2 R250, R0 ;  /* 0x0000000000fa7308 */ /* 0x0003e20000000800 */
[C---:B------:R-:W-:Y:S06]  /*6ee0*/  HMMA.16816.F32 R56, R12.reuse, R22, R32 ;  /* 0x000000160c38723c */ /* 0x040fec0000001820 */
[C---:B----4-:R-:W-:Y:S01]  /*6ef0*/  HMMA.16816.F32 R64, R12.reuse, R16, R28 ;  /* 0x000000100c40723c */ /* 0x050fe2000000181c */
[----:B------:R-:W-:Y:S05]  /*6f00*/  LDSM.16.MT88.4 R28, [R224+0xc000] ;  /* 0x00c00000e01c783b */ /* 0x000fea0000004200 */
[----:B------:R-:W-:Y:S01]  /*6f10*/  HMMA.16816.F32 R20, R12, R18, R24 ;  /* 0x000000120c14723c */ /* 0x000fe20000001818 */
[----:B------:R-:W2:Y:S01]  /*6f20*/  LDSM.16.MT88.4 R16, [R135+0xc000] ;  /* 0x00c000008710783b */ /* 0x000ea20000004200 */
[----:B-1----:R-:W-:-:S04]  /*6f30*/  FFMA.FTZ R0, R122, UR4, -R6 ;  /* 0x000000047a007c23 */ /* 0x002fc80008010806 */
[C---:B-----5:R-:W-:Y:S01]  /*6f40*/  HMMA.16816.F32 R80, R12.reuse, R40, R80 ;  /* 0x000000280c50723c */ /* 0x060fe20000001850 */
[----:B------:R1:W-:Y:S05]  /*6f50*/  MUFU.EX2 R249, R0 ;  /* 0x0000000000f97308 */ /* 0x0003ea0000000800 */
[----:B------:R-:W-:Y:S01]  /*6f60*/  HMMA.16816.F32 R32, R12, R42, R44 ;  /* 0x0000002a0c20723c */ /* 0x000fe2000000182c */
[----:B------:R-:W3:Y:S06]  /*6f70*/  LDSM.16.MT88.4 R40, [R134+0xc800] ;  /* 0x00c800008628783b */ /* 0x000eec0000004200 */
[----:B------:R-:W-:-:S02]  /*6f80*/  F2FP.F16.F32.PACK_AB R12, R97, R91 ;  /* 0x0000005b610c723e */ /* 0x000fc400000000ff */
[----:B------:R-:W-:Y:S01]  /*6f90*/  F2FP.F16.F32.PACK_AB R14, R138, R116 ;  /* 0x000000748a0e723e */ /* 0x000fe200000000ff */
[----:B-1----:R-:W-:-:S04]  /*6fa0*/  FFMA.FTZ R0, R150, UR4, -R5 ;  /* 0x0000000496007c23 */ /* 0x002fc80008010805 */
[----:B------:R1:W-:Y:S02]  /*6fb0*/  MUFU.EX2 R216, R0 ;  /* 0x0000000000d87308 */ /* 0x0003e40000000800 */
[----:B-1----:R-:W-:-:S06]  /*6fc0*/  FFMA.FTZ R0, R147, UR4, -R5 ;  /* 0x0000000493007c23 */ /* 0x002fcc0008010805 */
[----:B------:R1:W4:Y:S02]  /*6fd0*/  MUFU.EX2 R217, R0 ;  /* 0x0000000000d97308 */ /* 0x0003240000000800 */
[----:B-1----:R-:W-:Y:S01]  /*6fe0*/  FFMA.FTZ R0, R149, UR4, -R5 ;  /* 0x0000000495007c23 */ /* 0x002fe20008010805 */
[----:B----4-:R-:W-:-:S05]  /*6ff0*/  F2FP.F16.F32.PACK_AB R9, R217, R216 ;  /* 0x000000d8d909723e */ /* 0x010fca00000000ff */
[----:B------:R1:W-:Y:S02]  /*7000*/  MUFU.EX2 R215, R0 ;  /* 0x0000000000d77308 */ /* 0x0003e40000000800 */
[----:B-1----:R-:W-:-:S06]  /*7010*/  FFMA.FTZ R0, R148, UR4, -R5 ;  /* 0x0000000494007c23 */ /* 0x002fcc0008010805 */
        /* <DEDUP_REMOVED lines=8> */
[----:B-1----:R-:W-:-:S04]  /*70a0*/  FFMA.FTZ R0, R129, UR4, -R6 ;  /* 0x0000000481007c23 */ /* 0x002fc80008010806 */
[----:B------:R1:W-:Y:S01]  /*70b0*/  MUFU.EX2 R220, R0 ;  /* 0x0000000000dc7308 */ /* 0x0003e20000000800 */
[C---:B------:R-:W-:Y:S06]  /*70c0*/  HMMA.16816.F32 R44, R8.reuse, R54, R60 ;  /* 0x00000036082c723c */ /* 0x040fec000000183c */
[C---:B--2---:R-:W-:Y:S01]  /*70d0*/  HMMA.16816.F32 R24, R8.reuse, R18, R20 ;  /* 0x000000120818723c */ /* 0x044fe20000001814 */
[----:B------:R-:W2:Y:S05]  /*70e0*/  LDSM.16.MT88.4 R20, [R135+0xc800] ;  /* 0x00c800008714783b */ /* 0x000eaa0000004200 */
[----:B------:R-:W-:Y:S01]  /*70f0*/  HMMA.16816.F32 R60, R8, R16, R64 ;  /* 0x00000010083c723c */ /* 0x000fe20000001840 */
[----:B------:R-:W5:Y:S01]  /*7100*/  LDSM.16.MT88.4 R16, [R224+0xc800] ;  /* 0x00c80000e010783b */ /* 0x000f620000004200 */
[----:B-1----:R-:W-:-:S04]  /*7110*/  FFMA.FTZ R0, R133, UR4, -R6 ;  /* 0x0000000485007c23 */ /* 0x002fc80008010806 */
[C---:B------:R-:W-:Y:S01]  /*7120*/  HMMA.16816.F32 R80, R8.reuse, R28, R80 ;  /* 0x0000001c0850723c */ /* 0x040fe20000001850 */
[----:B------:R1:W-:Y:S05]  /*7130*/  MUFU.EX2 R218, R0 ;  /* 0x0000000000da7308 */ /* 0x0003ea0000000800 */
[----:B------:R-:W-:Y:S07]  /*7140*/  HMMA.16816.F32 R32, R8, R30, R32 ;  /* 0x0000001e0820723c */ /* 0x000fee0000001820 */
[----:B------:R-:W-:Y:S01]  /*7150*/  F2FP.F16.F32.PACK_AB R10, R249, R250 ;  /* 0x000000faf90a723e */ /* 0x000fe200000000ff */
[----:B-1----:R-:W-:-:S04]  /*7160*/  FFMA.FTZ R0, R155, UR4, -R5 ;  /* 0x000000049b007c23 */ /* 0x002fc80008010805 */
[----:B------:R1:W-:Y:S02]  /*7170*/  MUFU.EX2 R149, R0 ;  /* 0x0000000000957308 */ /* 0x0003e40000000800 */
[----:B-1----:R-:W-:Y:S01]  /*7180*/  FFMA.FTZ R0, R158, UR4, -R5 ;  /* 0x000000049e007c23 */ /* 0x002fe20008010805 */
[----:B------:R-:W-:-:S05]  /*7190*/  MOV R158, R68 ;  /* 0x00000044009e7202 */ /* 0x000fca0000000f00 */
        /* <DEDUP_REMOVED lines=17> */
[C---:B--2---:R-:W-:Y:S06]  /*72b0*/  HMMA.16816.F32 R60, R12.reuse, R20, R60 ;  /* 0x000000140c3c723c */ /* 0x044fec000000183c */
[----:B------:R-:W-:Y:S01]  /*72c0*/  HMMA.16816.F32 R28, R12, R22, R24 ;  /* 0x000000160c1c723c */ /* 0x000fe20000001818 */
[----:B------:R-:W2:Y:S01]  /*72d0*/  LDSM.16.MT88.4 R24, [R135+0xd000] ;  /* 0x00d000008718783b */ /* 0x000ea20000004200 */
[----:B-1----:R-:W-:-:S04]  /*72e0*/  FFMA.FTZ R0, R143, UR4, -R6 ;  /* 0x000000048f007c23 */ /* 0x002fc80008010806 */
[C---:B-----5:R-:W-:Y:S01]  /*72f0*/  HMMA.16816.F32 R80, R12.reuse, R16, R80 ;  /* 0x000000100c50723c */ /* 0x060fe20000001850 */
[----:B------:R1:W-:Y:S05]  /*7300*/  MUFU.EX2 R155, R0 ;  /* 0x00000000009b7308 */ /* 0x0003ea0000000800 */
[----:B------:R-:W-:Y:S01]  /*7310*/  HMMA.16816.F32 R20, R12, R18, R32 ;  /* 0x000000120c14723c */ /* 0x000fe20000001820 */
[----:B------:R-:W5:Y:S06]  /*7320*/  LDSM.16.MT88.4 R16, [R224+0xd000] ;  /* 0x00d00000e010783b */ /* 0x000f6c0000004200 */
[----:B------:R-:W-:-:S02]  /*7330*/  F2FP.F16.F32.PACK_AB R12, R220, R221 ;  /* 0x000000dddc0c723e */ /* 0x000fc400000000ff */
[----:B---3--:R-:W-:Y:S01]  /*7340*/  F2FP.F16.F32.PACK_AB R14, R157, R218 ;  /* 0x000000da9d0e723e */ /* 0x008fe200000000ff */
[----:B-1----:R-:W-:Y:S01]  /*7350*/  FFMA.FTZ R0, R165, UR4, -R5 ;  /* 0x00000004a5007c23 */ /* 0x002fe20008010805 */
[----:B------:R-:W-:-:S03]  /*7360*/  MOV R165, R124 ;  /* 0x0000007c00a57202 */ /* 0x000fc60000000f00 */
[----:B------:R1:W-:Y:S01]  /*7370*/  MUFU.EX2 R141, R0 ;  /* 0x00000000008d7308 */ /* 0x0003e20000000800 */
[----:B------:R-:W-:Y:S01]  /*7380*/  F2FP.F16.F32.PACK_AB R8, R158, R165 ;  /* 0x000000a59e08723e */ /* 0x000fe200000000ff */
[----:B-1----:R-:W-:Y:S01]  /*7390*/  FFMA.FTZ R0, R164, UR4, -R5 ;  /* 0x00000004a4007c23 */ /* 0x002fe20008010805 */
[----:B------:R-:W-:-:S05]  /*73a0*/  MOV R164, R92 ;  /* 0x0000005c00a47202 */ /* 0x000fca0000000f00 */
[----:B------:R1:W3:Y:S02]  /*73b0*/  MUFU.EX2 R140, R0 ;  /* 0x00000000008c7308 */ /* 0x0002e40000000800 */
[----:B-1----:R-:W-:Y:S01]  /*73c0*/  FFMA.FTZ R0, R162, UR4, -R5 ;  /* 0x00000004a2007c23 */ /* 0x002fe20008010805 */
[----:B---3--:R-:W-:Y:S02]  /*73d0*/  F2FP.F16.F32.PACK_AB R9, R140, R141 ;  /* 0x0000008d8c09723e */ /* 0x008fe400000000ff */
[----:B------:R-:W-:-:S03]  /*73e0*/  MOV R162, R116 ;  /* 0x0000007400a27202 */ /* 0x000fc60000000f00 */
        /* <DEDUP_REMOVED lines=9> */
[C---:B------:R-:W-:Y:S01]  /*7480*/  HMMA.16816.F32 R44, R8.reuse, R42, R44 ;  /* 0x0000002a082c723c */ /* 0x040fe2000000182c */
[----:B------:R-:W3:Y:S05]  /*7490*/  LDSM.16.MT88.4 R40, [R134+0xd800] ;  /* 0x00d800008628783b */ /* 0x000eea0000004200 */
[----:B----4-:R-:W-:Y:S01]  /*74a0*/  HMMA.16816.F32 R72, R8, R48, R72 ;  /* 0x000000300848723c */ /* 0x010fe20000001848 */
[----:B-1----:R-:W-:Y:S01]  /*74b0*/  FFMA.FTZ R0, R151, UR4, -R6 ;  /* 0x0000000497007c23 */ /* 0x002fe20008010806 */
[----:B------:R-:W-:-:S03]  /*74c0*/  MOV R151, R93 ;  /* 0x0000005d00977202 */ /* 0x000fc60000000f00 */
[----:B------:R1:W4:Y:S01]  /*74d0*/  MUFU.EX2 R143, R0 ;  /* 0x00000000008f7308 */ /* 0x0003220000000800 */
[C---:B------:R-:W-:Y:S01]  /*74e0*/  HMMA.16816.F32 R56, R8.reuse, R50, R56 ;  /* 0x000000320838723c */ /* 0x040fe20000001838 */
[----:B------:R-:W3:Y:S05]  /*74f0*/  LDSM.16.MT88.4 R48, [R225+0xd800] ;  /* 0x00d80000e130783b */ /* 0x000eea0000004200 */
[C---:B--2---:R-:W-:Y:S06]  /*7500*/  HMMA.16816.F32 R60, R8.reuse, R24, R60 ;  /* 0x00000018083c723c */ /* 0x044fec000000183c */
[----:B------:R-:W-:Y:S01]  /*7510*/  HMMA.16816.F32 R32, R8, R26, R28 ;  /* 0x0000001a0820723c */ /* 0x000fe2000000181c */
[----:B------:R-:W2:Y:S01]  /*7520*/  LDSM.16.MT88.4 R28, [R135+0xd800] ;  /* 0x00d80000871c783b */ /* 0x000ea20000004200 */
[----:B-1----:R-:W-:Y:S01]  /*7530*/  FFMA.FTZ R0, R153, UR4, -R6 ;  /* 0x0000000499007c23 */ /* 0x002fe20008010806 */
[----:B------:R-:W-:-:S03]  /*7540*/  MOV R153, R123 ;  /* 0x0000007b00997202 */ /* 0x000fc60000000f00 */
[C---:B-----5:R-:W-:Y:S01]  /*7550*/  HMMA.16816.F32 R80, R8.reuse, R16, R80 ;  /* 0x000000100850723c */ /* 0x060fe20000001850 */
[----:B------:R1:W-:Y:S05]  /*7560*/  MUFU.EX2 R142, R0 ;  /* 0x00000000008e7308 */ /* 0x0003ea0000000800 */
[----:B------:R-:W-:Y:S01]  /*7570*/  HMMA.16816.F32 R24, R8, R18, R20 ;  /* 0x000000120818723c */ /* 0x000fe20000001814 */
[----:B------:R-:W5:Y:S04]  /*7580*/  LDSM.16.MT88.4 R16, [R224+0xd800] ;  /* 0x00d80000e010783b */ /* 0x000f680000004200 */
[----:B------:R-:W5:Y:S02]  /*7590*/  LDSM.16.MT88.4 R20, [R134+0xe000] ;  /* 0x00e000008614783b */ /* 0x000f640000004200 */
[----:B------:R-:W-:-:S02]  /*75a0*/  F2FP.F16.F32.PACK_AB R8, R155, R156 ;  /* 0x0000009c9b08723e */ /* 0x000fc400000000ff */
[----:B----4-:R-:W-:Y:S01]  /*75b0*/  F2FP.F16.F32.PACK_AB R10, R143, R144 ;  /* 0x000000908f0a723e */ /* 0x010fe200000000ff */
[----:B-1----:R-:W-:Y:S01]  /*75c0*/  FFMA.FTZ R0, R170, UR4, -R5 ;  /* 0x00000004aa007c23 */ /* 0x002fe20008010805 */
[----:B------:R-:W-:-:S03]  /*75d0*/  MOV R170, R101 ;  /* 0x0000006500aa7202 */ /* 0x000fc60000000f00 */
[----:B------:R1:W-:Y:S02]  /*75e0*/  MUFU.EX2 R124, R0 ;  /* 0x00000000007c7308 */ /* 0x0003e40000000800 */
[----:B-1----:R-:W-:Y:S01]  /*75f0*/  FFMA.FTZ R0, R168, UR4, -R5 ;  /* 0x00000004a8007c23 */ /* 0x002fe20008010805 */
[----:B------:R-:W-:-:S05]  /*7600*/  MOV R168, R99 ;  /* 0x0000006300a87202 */ /* 0x000fca0000000f00 */
[----:B------:R1:W4:Y:S02]  /*7610*/  MUFU.EX2 R126, R0 ;  /* 0x00000000007e7308 */ /* 0x0003240000000800 */
[----:B-1----:R-:W-:Y:S01]  /*7620*/  FFMA.FTZ R0, R167, UR4, -R5 ;  /* 0x00000004a7007c23 */ /* 0x002fe20008010805 */
[----:B----4-:R-:W-:Y:S02]  /*7630*/  F2FP.F16.F32.PACK_AB R13, R126, R124 ;  /* 0x0000007c7e0d723e */ /* 0x010fe400000000ff */
[----:B------:R-:W-:-:S03]  /*7640*/  MOV R167, R90 ;  /* 0x0000005a00a77202 */ /* 0x000fc60000000f00 */
[----:B------:R1:W-:Y:S02]  /*7650*/  MUFU.EX2 R125, R0 ;  /* 0x00000000007d7308 */ /* 0x0003e40000000800 */
[----:B-1----:R-:W-:Y:S01]  /*7660*/  FFMA.FTZ R0, R169, UR4, -R5 ;  /* 0x00000004a9007c23 */ /* 0x002fe20008010805 */
[----:B------:R-:W-:-:S05]  /*7670*/  MOV R169, R95 ;  /* 0x0000005f00a97202 */ /* 0x000fca0000000f00 */
[----:B------:R1:W4:Y:S02]  /*7680*/  MUFU.EX2 R128, R0 ;  /* 0x0000000000807308 */ /* 0x0003240000000800 */
[----:B-1----:R-:W-:Y:S01]  /*7690*/  FFMA.FTZ R0, R161, UR4, -R6 ;  /* 0x00000004a1007c23 */ /* 0x002fe20008010806 */
[----:B------:R-:W-:Y:S02]  /*76a0*/  MOV R161, R118 ;  /* 0x0000007600a17202 */ /* 0x000fe40000000f00 */
[----:B----4-:R-:W-:-:S03]  /*76b0*/  F2FP.F16.F32.PACK_AB R15, R128, R125 ;  /* 0x0000007d800f723e */ /* 0x010fc600000000ff */
[----:B------:R1:W4:Y:S04]  /*76c0*/  MUFU.EX2 R131, R0 ;  /* 0x0000000000837308 */ /* 0x0003280000000800 */
[C---:B---3--:R-:W-:Y:S06]  /*76d0*/  HMMA.16816.F32 R76, R12.reuse, R40, R76 ;  /* 0x000000280c4c723c */ /* 0x048fec000000184c */
[----:B------:R-:W-:Y:S01]  /*76e0*/  HMMA.16816.F32 R40, R12, R42, R44 ;  /* 0x0000002a0c28723c */ /* 0x000fe2000000182c */
[----:B------:R-:W-:Y:S01]  /*76f0*/  LDSM.16.MT88.4 R44, [R135+0xe000] ;  /* 0x00e00000872c783b */ /* 0x000fe20000004200 */
[----:B-1----:R-:W-:-:S04]  /*7700*/  FFMA.FTZ R0, R154, UR4, -R6 ;  /* 0x000000049a007c23 */ /* 0x002fc80008010806 */
[C---:B------:R-:W-:Y:S01]  /*7710*/  HMMA.16816.F32 R72, R12.reuse, R48, R72 ;  /* 0x000000300c48723c */ /* 0x040fe20000001848 */
[----:B------:R-:W-:Y:S01]  /*7720*/  MOV R154, R103 ;  /* 0x00000067009a7202 */ /* 0x000fe20000000f00 */
[----:B------:R1:W-:Y:S04]  /*7730*/  MUFU.EX2 R130, R0 ;  /* 0x0000000000827308 */ /* 0x0003e80000000800 */
[C---:B------:R-:W-:Y:S01]  /*7740*/  HMMA.16816.F32 R56, R12.reuse, R50, R56 ;  /* 0x000000320c38723c */ /* 0x040fe20000001838 */
[----:B------:R-:W3:Y:S05]  /*7750*/  LDSM.16.MT88.4 R48, [R225+0xe000] ;  /* 0x00e00000e130783b */ /* 0x000eea0000004200 */
[C---:B--2---:R-:W-:Y:S06]  /*7760*/  HMMA.16816.F32 R52, R12.reuse, R30, R32 ;  /* 0x0000001e0c34723c */ /* 0x044fec0000001820 */
[----:B-----5:R-:W-:Y:S01]  /*7770*/  HMMA.16816.F32 R32, R12, R18, R24 ;  /* 0x000000120c20723c */ /* 0x020fe20000001818 */
[----:B-1----:R-:W-:Y:S01]  /*7780*/  FFMA.FTZ R0, R159, UR4, -R6 ;  /* 0x000000049f007c23 */ /* 0x002fe20008010806 */
[----:B------:R-:W-:-:S03]  /*7790*/  MOV R159, R107 ;  /* 0x0000006b009f7202 */ /* 0x000fc60000000f00 */
[----:B------:R1:W2:Y:S01]  /*77a0*/  MUFU.EX2 R129, R0 ;  /* 0x0000000000817308 */ /* 0x0002a20000000800 */
[C---:B------:R-:W-:Y:S01]  /*77b0*/  HMMA.16816.F32 R60, R12.reuse, R28, R60 ;  /* 0x0000001c0c3c723c */ /* 0x040fe2000000183c */
[----:B------:R-:W5:Y:S05]  /*77c0*/  LDSM.16.MT88.4 R28, [R224+0xe000] ;  /* 0x00e00000e01c783b */ /* 0x000f6a0000004200 */
[----:B------:R-:W-:Y:S01]  /*77d0*/  HMMA.16816.F32 R80, R12, R16, R80 ;  /* 0x000000100c50723c */ /* 0x000fe20000001850 */
[----:B------:R-:W-:Y:S06]  /*77e0*/  LDSM.16.MT88.4 R12, [R225+0xe800] ;  /* 0x00e80000e10c783b */ /* 0x000fec0000004200 */
[----:B----4-:R-:W-:Y:S01]  /*77f0*/  F2FP.F16.F32.PACK_AB R16, R131, R142 ;  /* 0x0000008e8310723e */ /* 0x010fe200000000ff */
[----:B-1----:R-:W-:Y:S01]  /*7800*/  FFMA.FTZ R0, R174, UR4, -R5 ;  /* 0x00000004ae007c23 */ /* 0x002fe20008010805 */
[----:B------:R-:W-:-:S02]  /*7810*/  MOV R174, R109 ;  /* 0x0000006d00ae7202 */ /* 0x000fc40000000f00 */
[----:B--2---:R-:W-:Y:S01]  /*7820*/  F2FP.F16.F32.PACK_AB R18, R129, R130 ;  /* 0x000000828112723e */ /* 0x004fe200000000ff */
        /* <DEDUP_REMOVED lines=15> */
[C---:B------:R-:W-:Y:S06]  /*7920*/  HMMA.16816.F32 R76, R8.reuse, R20, R76 ;  /* 0x00000014084c723c */ /* 0x040fec000000184c */
[C---:B------:R-:W-:Y:S01]  /*7930*/  HMMA.16816.F32 R24, R8.reuse, R22, R40 ;  /* 0x000000160818723c */ /* 0x040fe20000001828 */
[----:B------:R-:W2:Y:S04]  /*7940*/  LDSM.16.MT88.4 R20, [R134+0xe800] ;  /* 0x00e800008614783b */ /* 0x000ea80000004200 */
[----:B------:R-:W-:Y:S01]  /*7950*/  LDSM.16.MT88.4 R40, [R134+0xf000] ;  /* 0x00f000008628783b */ /* 0x000fe20000004200 */
[----:B---3--:R-:W-:Y:S01]  /*7960*/  HMMA.16816.F32 R72, R8, R48, R72 ;  /* 0x000000300848723c */ /* 0x008fe20000001848 */
[----:B-1----:R-:W-:Y:S01]  /*7970*/  FFMA.FTZ R0, R127, UR4, -R6 ;  /* 0x000000047f007c23 */ /* 0x002fe20008010806 */
[----:B------:R-:W-:-:S03]  /*7980*/  MOV R127, R111 ;  /* 0x0000006f007f7202 */ /* 0x000fc60000000f00 */
[----:B------:R1:W-:Y:S01]  /*7990*/  MUFU.EX2 R122, R0 ;  /* 0x00000000007a7308 */ /* 0x0003e20000000800 */
[C---:B------:R-:W-:Y:S01]  /*79a0*/  HMMA.16816.F32 R48, R8.reuse, R50, R56 ;  /* 0x000000320830723c */ /* 0x040fe20000001838 */
[----:B------:R-:W3:Y:S05]  /*79b0*/  LDSM.16.MT88.4 R56, [R224+0xe800] ;  /* 0x00e80000e038783b */ /* 0x000eea0000004200 */
[C---:B------:R-:W-:Y:S01]  /*79c0*/  HMMA.16816.F32 R64, R8.reuse, R46, R52 ;  /* 0x0000002e0840723c */ /* 0x040fe20000001834 */
[----:B------:R-:W4:Y:S05]  /*79d0*/  LDSM.16.MT88.4 R52, [R135+0xe800] ;  /* 0x00e800008734783b */ /* 0x000f2a0000004200 */
[----:B------:R-:W-:Y:S01]  /*79e0*/  HMMA.16816.F32 R68, R8, R44, R60 ;  /* 0x0000002c0844723c */ /* 0x000fe2000000183c */
[----:B-1----:R-:W-:-:S05]  /*79f0*/  FFMA.FTZ R0, R115, UR4, -R6 ;  /* 0x0000000473007c23 */ /* 0x002fca0008010806 */
[C---:B-----5:R-:W-:Y:S01]  /*7a00*/  HMMA.16816.F32 R80, R8.reuse, R28, R80 ;  /* 0x0000001c0850723c */ /* 0x060fe20000001850 */
[----:B------:R1:W-:Y:S05]  /*7a10*/  MUFU.EX2 R119, R0 ;  /* 0x0000000000777308 */ /* 0x0003ea0000000800 */
[----:B------:R-:W-:Y:S01]  /*7a20*/  HMMA.16816.F32 R60, R8, R30, R32 ;  /* 0x0000001e083c723c */ /* 0x000fe20000001820 */
[----:B------:R-:W-:Y:S01]  /*7a30*/  LDSM.16.MT88.4 R8, [R135+0xf000] ;  /* 0x00f000008708783b */ /* 0x000fe20000004200 */
[----:B-1----:R-:W-:Y:S01]  /*7a40*/  FFMA.FTZ R0, R175, UR4, -R5 ;  /* 0x00000004af007c23 */ /* 0x002fe20008010805 */
[----:B------:R-:W-:-:S03]  /*7a50*/  MOV R175, R113 ;  /* 0x0000007100af7202 */ /* 0x000fc60000000f00 */
[----:B------:R1:W-:Y:S02]  /*7a60*/  MUFU.EX2 R113, R0 ;  /* 0x0000000000717308 */ /* 0x0003e40000000800 */
[----:B-1----:R-:W-:Y:S01]  /*7a70*/  FFMA.FTZ R0, R160, UR4, -R5 ;  /* 0x00000004a0007c23 */ /* 0x002fe20008010805 */
[----:B------:R-:W-:-:S05]  /*7a80*/  MOV R160, R89 ;  /* 0x0000005900a07202 */ /* 0x000fca0000000f00 */
[----:B------:R1:W5:Y:S01]  /*7a90*/  MUFU.EX2 R112, R0 ;  /* 0x0000000000707308 */ /* 0x0003620000000800 */
[----:B------:R-:W-:-:S04]  /*7aa0*/  FADD.FTZ R2, R2, R160 ;  /* 0x000000a002027221 */ /* 0x000fc80000010000 */
[----:B------:R-:W-:Y:S01]  /*7ab0*/  FADD.FTZ R2, R173, R2 ;  /* 0x00000002ad027221 */ /* 0x000fe20000010000 */
[----:B------:R-:W-:-:S03]  /*7ac0*/  MOV R173, R88 ;  /* 0x0000005800ad7202 */ /* 0x000fc60000000f00 */
[----:B------:R-:W-:-:S04]  /*7ad0*/  FADD.FTZ R2, R175, R2 ;  /* 0x00000002af027221 */ /* 0x000fc80000010000 */
[----:B------:R-:W-:Y:S01]  /*7ae0*/  FADD.FTZ R2, R173, R2 ;  /* 0x00000002ad027221 */ /* 0x000fe20000010000 */
[----:B------:R-:W-:Y:S01]  /*7af0*/  MOV R173, R174 ;  /* 0x000000ae00ad7202 */ /* 0x000fe20000000f00 */
[----:B-1----:R-:W-:Y:S01]  /*7b00*/  FFMA.FTZ R0, R166, UR4, -R5 ;  /* 0x00000004a6007c23 */ /* 0x002fe20008010805 */
[----:B-----5:R-:W-:Y:S01]  /*7b10*/  F2FP.F16.F32.PACK_AB R17, R112, R113 ;  /* 0x000000717011723e */ /* 0x020fe200000000ff */
[----:B------:R-:W-:Y:S01]  /*7b20*/  FADD.FTZ R2, R127, R2 ;  /* 0x000000027f027221 */ /* 0x000fe20000010000 */
[----:B------:R-:W-:Y:S01]  /*7b30*/  MOV R174, R87 ;  /* 0x0000005700ae7202 */ /* 0x000fe20000000f00 */
[----:B------:R1:W-:Y:S02]  /*7b40*/  MUFU.EX2 R110, R0 ;  /* 0x00000000006e7308 */ /* 0x0003e40000000800 */
[----:B------:R-:W-:-:S04]  /*7b50*/  FADD.FTZ R2, R146, R2 ;  /* 0x0000000292027221 */ /* 0x000fc80000010000 */
[----:B------:R-:W-:-:S04]  /*7b60*/  FADD.FTZ R2, R171, R2 ;  /* 0x00000002ab027221 */ /* 0x000fc80000010000 */
[----:B------:R-:W-:-:S04]  /*7b70*/  FADD.FTZ R2, R173, R2 ;  /* 0x00000002ad027221 */ /* 0x000fc80000010000 */
[----:B------:R-:W-:Y:S01]  /*7b80*/  FADD.FTZ R2, R174, R2 ;  /* 0x00000002ae027221 */ /* 0x000fe20000010000 */
[----:B-1----:R-:W-:-:S03]  /*7b90*/  FFMA.FTZ R0, R145, UR4, -R5 ;  /* 0x0000000491007c23 */ /* 0x002fc60008010805 */
[----:B------:R-:W-:Y:S01]  /*7ba0*/  FADD.FTZ R2, R159, R2 ;  /* 0x000000029f027221 */ /* 0x000fe20000010000 */
[----:B------:R1:W5:Y:S03]  /*7bb0*/  MUFU.EX2 R109, R0 ;  /* 0x00000000006d7308 */ /* 0x0003660000000800 */
[----:B------:R-:W-:-:S04]  /*7bc0*/  FADD.FTZ R2, R154, R2 ;  /* 0x000000029a027221 */ /* 0x000fc80000010000 */
[----:B------:R-:W-:Y:S01]  /*7bd0*/  FADD.FTZ R2, R161, R2 ;  /* 0x00000002a1027221 */ /* 0x000fe20000010000 */
[----:B-1----:R-:W-:Y:S01]  /*7be0*/  FFMA.FTZ R0, R114, UR4, -R6 ;  /* 0x0000000472007c23 */ /* 0x002fe20008010806 */
[----:B-----5:R-:W-:-:S03]  /*7bf0*/  F2FP.F16.F32.PACK_AB R19, R109, R110 ;  /* 0x0000006e6d13723e */ /* 0x020fc600000000ff */
[----:B------:R1:W5:Y:S04]  /*7c00*/  MUFU.EX2 R115, R0 ;  /* 0x0000000000737308 */ /* 0x0003680000000800 */
[C---:B--2---:R-:W-:Y:S06]  /*7c10*/  HMMA.16816.F32 R76, R16.reuse, R20, R76 ;  /* 0x00000014104c723c */ /* 0x044fec000000184c */
[C---:B------:R-:W-:Y:S01]  /*7c20*/  HMMA.16816.F32 R44, R16.reuse, R22, R24 ;  /* 0x00000016102c723c */ /* 0x040fe20000001818 */
[----:B------:R-:W2:Y:S05]  /*7c30*/  LDSM.16.MT88.4 R20, [R225+0xf000] ;  /* 0x00f00000e114783b */ /* 0x000eaa0000004200 */
[----:B------:R-:W-:Y:S01]  /*7c40*/  HMMA.16816.F32 R32, R16, R12, R72 ;  /* 0x0000000c1020723c */ /* 0x000fe20000001848 */
[----:B-1----:R-:W-:-:S04]  /*7c50*/  FFMA.FTZ R0, R96, UR4, -R6 ;  /* 0x0000000460007c23 */ /* 0x002fc80008010806 */
[----:B------:R1:W-:Y:S01]  /*7c60*/  MUFU.EX2 R114, R0 ;  /* 0x0000000000727308 */ /* 0x0003e20000000800 */
[----:B------:R-:W-:Y:S01]  /*7c70*/  HMMA.16816.F32 R28, R16, R14, R48 ;  /* 0x0000000e101c723c */ /* 0x000fe20000001830 */
[----:B------:R-:W-:-:S05]  /*7c80*/  F2FP.F16.F32.PACK_AB R12, R122, R123 ;  /* 0x0000007b7a0c723e */ /* 0x000fca00000000ff */
[C---:B---3--:R-:W-:Y:S01]  /*7c90*/  HMMA.16816.F32 R72, R16.reuse, R56, R80 ;  /* 0x000000381048723c */ /* 0x048fe20000001850 */
[----:B-----5:R-:W-:Y:S01]  /*7ca0*/  F2FP.F16.F32.PACK_AB R14, R115, R119 ;  /* 0x00000077730e723e */ /* 0x020fe200000000ff */
[----:B------:R3:W-:Y:S04]  /*7cb0*/  MUFU.EX2 R83, R4 ;  /* 0x0000000400537308 */ /* 0x0007e80000000800 */
[----:B------:R-:W-:Y:S01]  /*7cc0*/  HMMA.16816.F32 R60, R16, R58, R60 ;  /* 0x0000003a103c723c */ /* 0x000fe2000000183c */
[----:B------:R-:W5:Y:S01]  /*7cd0*/  LDSM.16.MT88.4 R56, [R224+0xf000] ;  /* 0x00f00000e038783b */ /* 0x000f620000004200 */
[----:B-1----:R-:W-:-:S04]  /*7ce0*/  FFMA.FTZ R0, R102, UR4, -R6 ;  /* 0x0000000466007c23 */ /* 0x002fc80008010806 */
[C---:B----4-:R-:W-:Y:S01]  /*7cf0*/  HMMA.16816.F32 R24, R16.reuse, R52, R68 ;  /* 0x000000341018723c */ /* 0x050fe20000001844 */
[----:B------:R1:W-:Y:S05]  /*7d00*/  MUFU.EX2 R111, R0 ;  /* 0x00000000006f7308 */ /* 0x0003ea0000000800 */
[----:B------:R-:W-:Y:S01]  /*7d10*/  HMMA.16816.F32 R48, R16, R54, R64 ;  /* 0x000000361030723c */ /* 0x000fe20000001840 */
[----:B------:R-:W-:Y:S01]  /*7d20*/  LDSM.16.MT88.4 R64, [R134+0xf800] ;  /* 0x00f800008640783b */ /* 0x000fe20000004200 */
[----:B---3--:R-:W-:-:S04]  /*7d30*/  FFMA.FTZ R4, R199, UR4, -R5 ;  /* 0x00000004c7047c23 */ /* 0x008fc80008010805 */
[----:B------:R-:W-:Y:S01]  /*7d40*/  MUFU.EX2 R82, R4 ;  /* 0x0000000400527308 */ /* 0x000fe20000000800 */
[----:B-1----:R-:W-:-:S07]  /*7d50*/  FFMA.FTZ R0, R179, UR4, -R5 ;  /* 0x00000004b3007c23 */ /* 0x002fce0008010805 */
        /* <DEDUP_REMOVED lines=12> */
[C---:B--2---:R-:W-:Y:S06]  /*7e20*/  HMMA.16816.F32 R52, R12.reuse, R20, R32 ;  /* 0x000000140c34723c */ /* 0x044fec0000001820 */
[C---:B------:R-:W-:Y:S01]  /*7e30*/  HMMA.16816.F32 R44, R12.reuse, R22, R28 ;  /* 0x000000160c2c723c */ /* 0x040fe2000000181c */
[--C-:B-1----:R-:W-:Y:S01]  /*7e40*/  FFMA.FTZ R0, R39, UR4, -R6.reuse ;  /* 0x0000000427007c23 */ /* 0x102fe20008010806 */
[----:B------:R-:W1:Y:S03]  /*7e50*/  LDSM.16.MT88.4 R20, [R135+0xf800] ;  /* 0x00f800008714783b */ /* 0x000e660000004200 */
[----:B------:R2:W3:Y:S01]  /*7e60*/  MUFU.EX2 R102, R0 ;  /* 0x0000000000667308 */ /* 0x0004e20000000800 */
[C---:B------:R-:W-:Y:S01]  /*7e70*/  HMMA.16816.F32 R76, R12.reuse, R40, R76 ;  /* 0x000000280c4c723c */ /* 0x040fe2000000184c */
[----:B------:R-:W4:Y:S05]  /*7e80*/  LDSM.16.MT88.4 R40, [R225+0xf800] ;  /* 0x00f80000e128783b */ /* 0x000f2a0000004200 */
[C---:B------:R-:W-:Y:S06]  /*7e90*/  HMMA.16816.F32 R32, R12.reuse, R8, R24 ;  /* 0x000000080c20723c */ /* 0x040fec0000001818 */
[----:B------:R-:W-:Y:S01]  /*7ea0*/  HMMA.16816.F32 R16, R12, R10, R48 ;  /* 0x0000000a0c10723c */ /* 0x000fe20000001830 */
[----:B------:R-:W-:Y:S01]  /*7eb0*/  F2FP.F16.F32.PACK_AB R8, R111, R114 ;  /* 0x000000726f08723e */ /* 0x000fe200000000ff */
[----:B------:R-:W-:Y:S01]  /*7ec0*/  LDSM.16.MT88.4 R48, [R134+0x10000] ;  /* 0x010000008630783b */ /* 0x000fe20000004200 */
[----:B--2---:R-:W-:-:S03]  /*7ed0*/  FFMA.FTZ R0, R108, UR4, -R6 ;  /* 0x000000046c007c23 */ /* 0x004fc60008010806 */
[C---:B-----5:R-:W-:Y:S01]  /*7ee0*/  HMMA.16816.F32 R28, R12.reuse, R56, R72 ;  /* 0x000000380c1c723c */ /* 0x060fe20000001848 */
[----:B---3--:R-:W-:Y:S01]  /*7ef0*/  F2FP.F16.F32.PACK_AB R10, R102, R106 ;  /* 0x0000006a660a723e */ /* 0x008fe200000000ff */
[----:B------:R2:W-:Y:S04]  /*7f00*/  MUFU.EX2 R101, R0 ;  /* 0x0000000000657308 */ /* 0x0005e80000000800 */
[----:B------:R-:W-:Y:S01]  /*7f10*/  HMMA.16816.F32 R24, R12, R58, R60 ;  /* 0x0000003a0c18723c */ /* 0x000fe2000000183c */
[----:B------:R-:W3:Y:S01]  /*7f20*/  LDSM.16.MT88.4 R12, [R224+0xf800] ;  /* 0x00f80000e00c783b */ /* 0x000ee20000004200 */
[----:B--2---:R-:W-:-:S04]  /*7f30*/  FFMA.FTZ R0, R188, UR4, -R5 ;  /* 0x00000004bc007c23 */ /* 0x004fc80008010805 */
[----:B------:R2:W-:Y:S02]  /*7f40*/  MUFU.EX2 R100, R0 ;  /* 0x0000000000647308 */ /* 0x0005e40000000800 */
[----:B--2---:R-:W-:-:S06]  /*7f50*/  FFMA.FTZ R0, R186, UR4, -R5 ;  /* 0x00000004ba007c23 */ /* 0x004fcc0008010805 */
[----:B------:R2:W5:Y:S02]  /*7f60*/  MUFU.EX2 R99, R0 ;  /* 0x0000000000637308 */ /* 0x0005640000000800 */
[----:B--2---:R-:W-:Y:S01]  /*7f70*/  FFMA.FTZ R0, R187, UR4, -R5 ;  /* 0x00000004bb007c23 */ /* 0x004fe20008010805 */
[----:B-----5:R-:W-:-:S05]  /*7f80*/  F2FP.F16.F32.PACK_AB R9, R99, R100 ;  /* 0x000000646309723e */ /* 0x020fca00000000ff */
[----:B------:R2:W-:Y:S02]  /*7f90*/  MUFU.EX2 R96, R0 ;  /* 0x0000000000607308 */ /* 0x0005e40000000800 */
[----:B--2---:R-:W-:-:S06]  /*7fa0*/  FFMA.FTZ R0, R185, UR4, -R5 ;  /* 0x00000004b9007c23 */ /* 0x004fcc0008010805 */
[----:B------:R2:W5:Y:S02]  /*7fb0*/  MUFU.EX2 R98, R0 ;  /* 0x0000000000627308 */ /* 0x0005640000000800 */
[----:B--2---:R-:W-:Y:S01]  /*7fc0*/  FFMA.FTZ R0, R182, UR4, -R6 ;  /* 0x00000004b6007c23 */ /* 0x004fe20008010806 */
[----:B-----5:R-:W-:-:S05]  /*7fd0*/  F2FP.F16.F32.PACK_AB R11, R98, R96 ;  /* 0x00000060620b723e */ /* 0x020fca00000000ff */
[----:B------:R2:W5:Y:S02]  /*7fe0*/  MUFU.EX2 R97, R0 ;  /* 0x0000000000617308 */ /* 0x0005640000000800 */
[C---:B-1----:R-:W-:Y:S01]  /*7ff0*/  HMMA.16816.F32 R60, R8.reuse, R20, R32 ;  /* 0x00000014083c723c */ /* 0x042fe20000001820 */
[----:B------:R-:W1:Y:S05]  /*8000*/  LDSM.16.MT88.4 R32, [R225+0x10000] ;  /* 0x01000000e120783b */ /* 0x000e6a0000004200 */
[C---:B------:R-:W-:Y:S01]  /*8010*/  HMMA.16816.F32 R20, R8.reuse, R22, R16 ;  /* 0x000000160814723c */ /* 0x040fe20000001810 */
[----:B------:R-:W1:Y:S05]  /*8020*/  LDSM.16.MT88.4 R16, [R135+0x10000] ;  /* 0x010000008710783b */ /* 0x000e6a0000004200 */
[----:B----4-:R-:W-:Y:S01]  /*8030*/  HMMA.16816.F32 R52, R8, R40, R52 ;  /* 0x000000280834723c */ /* 0x010fe20000001834 */
[----:B--2---:R-:W-:-:S04]  /*8040*/  FFMA.FTZ R0, R178, UR4, -R6 ;  /* 0x00000004b2007c23 */ /* 0x004fc80008010806 */
[----:B------:R2:W-:Y:S01]  /*8050*/  MUFU.EX2 R95, R0 ;  /* 0x00000000005f7308 */ /* 0x0005e20000000800 */
[C---:B------:R-:W-:Y:S06]  /*8060*/  HMMA.16816.F32 R56, R8.reuse, R64, R76 ;  /* 0x000000400838723c */ /* 0x040fec000000184c */
[C---:B------:R-:W-:Y:S06]  /*8070*/  HMMA.16816.F32 R68, R8.reuse, R66, R68 ;  /* 0x000000420844723c */ /* 0x040fec0000001844 */
[----:B------:R-:W-:Y:S01]  /*8080*/  HMMA.16816.F32 R64, R8, R42, R44 ;  /* 0x0000002a0840723c */ /* 0x000fe2000000182c */
[----:B--2---:R-:W-:-:S05]  /*8090*/  FFMA.FTZ R0, R183, UR4, -R6 ;  /* 0x00000004b7007c23 */ /* 0x004fca0008010806 */
[C---:B---3--:R-:W-:Y:S01]  /*80a0*/  HMMA.16816.F32 R72, R8.reuse, R12, R28 ;  /* 0x0000000c0848723c */ /* 0x048fe2000000181c */
[----:B------:R-:W-:Y:S01]  /*80b0*/  LDSM.16.MT88.4 R28, [R134+0x10800] ;  /* 0x01080000861c783b */ /* 0x000fe20000004200 */
[----:B------:R2:W3:Y:S04]  /*80c0*/  MUFU.EX2 R94, R0 ;  /* 0x00000000005e7308 */ /* 0x0004e80000000800 */
[----:B------:R-:W-:Y:S01]  /*80d0*/  HMMA.16816.F32 R24, R8, R14, R24 ;  /* 0x0000000e0818723c */ /* 0x000fe20000001818 */
[----:B------:R-:W4:Y:S06]  /*80e0*/  LDSM.16.MT88.4 R12, [R224+0x10000] ;  /* 0x01000000e00c783b */ /* 0x000f2c0000004200 */
[----:B-----5:R-:W-:Y:S01]  /*80f0*/  F2FP.F16.F32.PACK_AB R8, R97, R101 ;  /* 0x000000656108723e */ /* 0x020fe200000000ff */
[----:B--2---:R-:W-:Y:S01]  /*8100*/  FFMA.FTZ R0, R184, UR4, -R6 ;  /* 0x00000004b8007c23 */ /* 0x004fe20008010806 */
[----:B---3--:R-:W-:-:S03]  /*8110*/  F2FP.F16.F32.PACK_AB R10, R94, R95 ;  /* 0x0000005f5e0a723e */ /* 0x008fc600000000ff */
[----:B------:R2:W-:Y:S02]  /*8120*/  MUFU.EX2 R93, R0 ;  /* 0x00000000005d7308 */ /* 0x0005e40000000800 */
[----:B--2---:R-:W-:-:S06]  /*8130*/  FFMA.FTZ R0, R194, UR4, -R5 ;  /* 0x00000004c2007c23 */ /* 0x004fcc0008010805 */
        /* <DEDUP_REMOVED lines=11> */
[C---:B-1----:R-:W-:Y:S06]  /*81f0*/  HMMA.16816.F32 R44, R8.reuse, R32, R52 ;  /* 0x00000020082c723c */ /* 0x042fec0000001834 */
[C---:B------:R-:W-:Y:S06]  /*8200*/  HMMA.16816.F32 R52, R8.reuse, R16, R60 ;  /* 0x000000100834723c */ /* 0x040fec000000183c */
[C---:B------:R-:W-:Y:S01]  /*8210*/  HMMA.16816.F32 R60, R8.reuse, R18, R20 ;  /* 0x00000012083c723c */ /* 0x040fe20000001814 */
[--C-:B--2---:R-:W-:Y:S01]  /*8220*/  FFMA.FTZ R0, R191, UR4, -R6.reuse ;  /* 0x00000004bf007c23 */ /* 0x104fe20008010806 */
[----:B------:R-:W1:Y:S03]  /*8230*/  LDSM.16.MT88.4 R16, [R135+0x10800] ;  /* 0x010800008710783b */ /* 0x000e660000004200 */
[----:B------:R2:W-:Y:S01]  /*8240*/  MUFU.EX2 R86, R0 ;  /* 0x0000000000567308 */ /* 0x0005e20000000800 */
[C---:B------:R-:W-:Y:S01]  /*8250*/  HMMA.16816.F32 R40, R8.reuse, R48, R56 ;  /* 0x000000300828723c */ /* 0x040fe20000001838 */
[----:B------:R-:W5:Y:S05]  /*8260*/  LDSM.16.MT88.4 R20, [R225+0x10800] ;  /* 0x01080000e114783b */ /* 0x000f6a0000004200 */
[C---:B------:R-:W-:Y:S06]  /*8270*/  HMMA.16816.F32 R48, R8.reuse, R50, R68 ;  /* 0x000000320830723c */ /* 0x040fec0000001844 */
[----:B------:R-:W-:Y:S01]  /*8280*/  HMMA.16816.F32 R32, R8, R34, R64 ;  /* 0x000000220820723c */ /* 0x000fe20000001840 */
[----:B--2---:R-:W-:-:S05]  /*8290*/  FFMA.FTZ R0, R195, UR4, -R6 ;  /* 0x00000004c3007c23 */ /* 0x004fca0008010806 */
[C---:B----4-:R-:W-:Y:S01]  /*82a0*/  HMMA.16816.F32 R72, R8.reuse, R12, R72 ;  /* 0x0000000c0848723c */ /* 0x050fe20000001848 */
[----:B------:R2:W4:Y:S05]  /*82b0*/  MUFU.EX2 R87, R0 ;  /* 0x0000000000577308 */ /* 0x00052a0000000800 */
[----:B------:R-:W-:Y:S01]  /*82c0*/  HMMA.16816.F32 R64, R8, R14, R24 ;  /* 0x0000000e0840723c */ /* 0x000fe20000001818 */
[----:B------:R-:W5:Y:S04]  /*82d0*/  LDSM.16.MT88.4 R12, [R224+0x10800] ;  /* 0x01080000e00c783b */ /* 0x000f680000004200 */
[----:B------:R-:W-:Y:S02]  /*82e0*/  LDSM.16.MT88.4 R24, [R134+0x11000] ;  /* 0x011000008618783b */ /* 0x000fe40000004200 */
[----:B---3--:R-:W-:-:S02]  /*82f0*/  F2FP.F16.F32.PACK_AB R8, R88, R93 ;  /* 0x0000005d5808723e */ /* 0x008fc400000000ff */
[----:B------:R-:W-:Y:S02]  /*8300*/  F2FP.F16.F32.PACK_AB R9, R84, R85 ;  /* 0x000000555409723e */ /* 0x000fe400000000ff */
[----:B------:R-:W-:Y:S01]  /*8310*/  F2FP.F16.F32.PACK_AB R11, R82, R83 ;  /* 0x00000053520b723e */ /* 0x000fe200000000ff */
[----:B--2---:R-:W-:Y:S01]  /*8320*/  FADD.FTZ R0, R251, R7 ;  /* 0x00000007fb007221 */ /* 0x004fe20000010000 */
[----:B------:R-:W-:Y:S01]  /*8330*/  FADD.FTZ R7, R169, R2 ;  /* 0x00000002a9077221 */ /* 0x000fe20000010000 */
[----:B------:R-:W-:Y:S01]  /*8340*/  FFMA.FTZ R2, R201, UR4, -R6 ;  /* 0x00000004c9027c23 */ /* 0x000fe20008010806 */
[----:B----4-:R-:W-:Y:S01]  /*8350*/  F2FP.F16.F32.PACK_AB R10, R87, R86 ;  /* 0x00000056570a723e */ /* 0x010fe200000000ff */
[----:B------:R-:W-:Y:S02]  /*8360*/  FADD.FTZ R0, R252, R0 ;  /* 0x00000000fc007221 */ /* 0x000fe40000010000 */
[----:B------:R2:W-:Y:S02]  /*8370*/  MUFU.EX2 R80, R2 ;  /* 0x0000000200507308 */ /* 0x0005e40000000800 */
[----:B------:R-:W-:-:S02]  /*8380*/  FADD.FTZ R0, R172, R0 ;  /* 0x00000000ac007221 */ /* 0x000fc40000010000 */
[----:B------:R-:W-:Y:S02]  /*8390*/  HMMA.16816.F32 R68, R8, R30, R48 ;  /* 0x0000001e0844723c */ /* 0x000fe40000001830 */
[----:B------:R-:W-:-:S04]  /*83a0*/  FADD.FTZ R0, R245, R0 ;  /* 0x00000000f5007221 */ /* 0x000fc80000010000 */
[----:B------:R-:W-:Y:S01]  /*83b0*/  FADD.FTZ R0, R223, R0 ;  /* 0x00000000df007221 */ /* 0x000fe20000010000 */
[----:B-1----:R-:W-:Y:S03]  /*83c0*/  HMMA.16816.F32 R48, R8, R16, R52 ;  /* 0x000000100830723c */ /* 0x002fe60000001834 */
[----:B------:R-:W-:Y:S01]  /*83d0*/  FADD.FTZ R0, R222, R0 ;  /* 0x00000000de007221 */ /* 0x000fe20000010000 */
[----:B--2---:R-:W-:-:S03]  /*83e0*/  FFMA.FTZ R2, R37, UR4, -R6 ;  /* 0x0000000425027c23 */ /* 0x004fc60008010806 */
[----:B------:R-:W-:Y:S01]  /*83f0*/  FADD.FTZ R0, R248, R0 ;  /* 0x00000000f8007221 */ /* 0x000fe20000010000 */
[----:B-----5:R-:W-:Y:S01]  /*8400*/  HMMA.16816.F32 R56, R8, R20, R44 ;  /* 0x000000140838723c */ /* 0x020fe2000000182c */
[----:B------:R1:W2:Y:S02]  /*8410*/  MUFU.EX2 R81, R2 ;  /* 0x0000000200517308 */ /* 0x0002a40000000800 */
[----:B------:R-:W-:-:S03]  /*8420*/  FADD.FTZ R0, R137, R0 ;  /* 0x0000000089007221 */ /* 0x000fc60000010000 */
[C---:B------:R-:W-:Y:S01]  /*8430*/  HMMA.16816.F32 R44, R8.reuse, R18, R60 ;  /* 0x00000012082c723c */ /* 0x040fe2000000183c */
[----:B------:R-:W-:Y:S01]  /*8440*/  FADD.FTZ R4, R136, R0 ;  /* 0x0000000088047221 */ /* 0x000fe20000010000 */
[----:B------:R-:W-:Y:S01]  /*8450*/  FADD.FTZ R0, R167, R7 ;  /* 0x00000007a7007221 */ /* 0x000fe20000010000 */
[----:B------:R-:W3:Y:S01]  /*8460*/  LDSM.16.MT88.4 R16, [R225+0x11000] ;  /* 0x01100000e110783b */ /* 0x000ee20000004200 */
[----:B------:R-:W-:Y:S01]  /*8470*/  FFMA.FTZ R7, R208, UR4, -R6 ;  /* 0x00000004d0077c23 */ /* 0x000fe20008010806 */
[----:B------:R-:W-:Y:S01]  /*8480*/  FADD.FTZ R4, R139, R4 ;  /* 0x000000048b047221 */ /* 0x000fe20000010000 */
[----:B------:R-:W-:Y:S01]  /*8490*/  HMMA.16816.F32 R32, R8, R22, R32 ;  /* 0x000000160820723c */ /* 0x000fe20000001820 */
[----:B------:R-:W-:Y:S01]  /*84a0*/  LDSM.16.MT88.4 R20, [R224+0x11000] ;  /* 0x01100000e014783b */ /* 0x000fe20000004200 */
[----:B------:R-:W-:Y:S01]  /*84b0*/  MUFU.EX2 R52, R7 ;  /* 0x0000000700347308 */ /* 0x000fe20000000800 */
[----:B-1----:R-:W-:Y:S01]  /*84c0*/  FADD.FTZ R2, R164, R0 ;  /* 0x00000000a4027221 */ /* 0x002fe20000010000 */
[----:B------:R-:W-:Y:S01]  /*84d0*/  FADD.FTZ R0, R219, R4 ;  /* 0x00000004db007221 */ /* 0x000fe20000010000 */
[----:B------:R-:W-:Y:S01]  /*84e0*/  FFMA.FTZ R4, R38, UR4, -R6 ;  /* 0x0000000426047c23 */ /* 0x000fe20008010806 */
[----:B------:R-:W-:Y:S01]  /*84f0*/  MOV R164, R138 ;  /* 0x0000008a00a47202 */ /* 0x000fe20000000f00 */
[----:B------:R-:W-:Y:S01]  /*8500*/  FADD.FTZ R2, R168, R2 ;  /* 0x00000002a8027221 */ /* 0x000fe20000010000 */
[----:B------:R-:W-:-:S02]  /*8510*/  FADD.FTZ R0, R216, R0 ;  /* 0x00000000d8007221 */ /* 0x000fc40000010000 */
        /* <DEDUP_REMOVED lines=11> */
[----:B------:R-:W-:Y:S01]  /*85d0*/  HMMA.16816.F32 R28, R8, R14, R64 ;  /* 0x0000000e081c723c */ /* 0x000fe20000001840 */
[----:B-1----:R-:W-:Y:S01]  /*85e0*/  FFMA.FTZ R4, R203, UR4, -R6 ;  /* 0x00000004cb047c23 */ /* 0x002fe20008010806 */
[----:B------:R-:W-:Y:S01]  /*85f0*/  FADD.FTZ R2, R163, R2 ;  /* 0x00000002a3027221 */ /* 0x000fe20000010000 */
[----:B------:R-:W-:Y:S01]  /*8600*/  FADD.FTZ R0, R148, R0 ;  /* 0x0000000094007221 */ /* 0x000fe20000010000 */
[----:B------:R-:W1:Y:S01]  /*8610*/  LDSM.16.MT88.4 R12, [R135+0x11000] ;  /* 0x01100000870c783b */ /* 0x000e620000004200 */
[----:B------:R4:W5:Y:S01]  /*8620*/  MUFU.EX2 R78, R4 ;  /* 0x00000004004e7308 */ /* 0x0009620000000800 */
[----:B------:R-:W-:Y:S01]  /*8630*/  FADD.FTZ R2, R162, R2 ;  /* 0x00000002a2027221 */ /* 0x000fe20000010000 */
[----:B------:R-:W-:Y:S01]  /*8640*/  FADD.FTZ R0, R150, R0 ;  /* 0x0000000096007221 */ /* 0x000fe20000010000 */
[----:B--2---:R-:W-:-:S02]  /*8650*/  F2FP.F16.F32.PACK_AB R8, R81, R80 ;  /* 0x000000505108723e */ /* 0x004fc400000000ff */
[----:B------:R-:W-:Y:S01]  /*8660*/  FADD.FTZ R2, R164, R2 ;  /* 0x00000002a4027221 */ /* 0x000fe20000010000 */
[----:B------:R-:W-:-:S03]  /*8670*/  FADD.FTZ R0, R147, R0 ;  /* 0x0000000093007221 */ /* 0x000fc60000010000 */
[----:B------:R-:W-:Y:S01]  /*8680*/  FADD.FTZ R2, R165, R2 ;  /* 0x00000002a5027221 */ /* 0x000fe20000010000 */
[----:B------:R-:W-:-:S03]  /*8690*/  FADD.FTZ R0, R141, R0 ;  /* 0x000000008d007221 */ /* 0x000fc60000010000 */
[----:B------:R-:W-:Y:S01]  /*86a0*/  FADD.FTZ R2, R158, R2 ;  /* 0x000000029e027221 */ /* 0x000fe20000010000 */
[----:B------:R-:W-:Y:S01]  /*86b0*/  FADD.FTZ R0, R140, R0 ;  /* 0x000000008c007221 */ /* 0x000fe20000010000 */
[----:B----4-:R-:W-:Y:S02]  /*86c0*/  FFMA.FTZ R4, R204, UR4, -R5 ;  /* 0x00000004cc047c23 */ /* 0x010fe40008010805 */
[----:B------:R-:W-:Y:S01]  /*86d0*/  FADD.FTZ R2, R250, R2 ;  /* 0x00000002fa027221 */ /* 0x000fe20000010000 */
[----:B------:R-:W-:Y:S01]  /*86e0*/  FADD.FTZ R0, R133, R0 ;  /* 0x0000000085007221 */ /* 0x000fe20000010000 */
[----:B-----5:R-:W-:Y:S01]  /*86f0*/  F2FP.F16.F32.PACK_AB R10, R78, R79 ;  /* 0x0000004f4e0a723e */ /* 0x020fe200000000ff */
[----:B------:R2:W-:Y:S01]  /*8700*/  MUFU.EX2 R77, R4 ;  /* 0x00000004004d7308 */ /* 0x0005e20000000800 */
[----:B------:R-:W-:Y:S01]  /*8710*/  FADD.FTZ R2, R249, R2 ;  /* 0x00000002f9027221 */ /* 0x000fe20000010000 */
[----:B------:R-:W-:-:S04]  /*8720*/  FADD.FTZ R0, R132, R0 ;  /* 0x0000000084007221 */ /* 0x000fc80000010000 */
        /* <DEDUP_REMOVED lines=12> */
[----:B----4-:R-:W-:Y:S01]  /*87f0*/  F2FP.F16.F32.PACK_AB R9, R76, R77 ;  /* 0x0000004d4c09723e */ /* 0x010fe200000000ff */
[----:B------:R2:W-:Y:S02]  /*8800*/  MUFU.EX2 R54, R4 ;  /* 0x0000000400367308 */ /* 0x0005e40000000800 */
        /* <DEDUP_REMOVED lines=11> */
[----:B--2---:R-:W-:Y:S01]  /*88c0*/  FADD.FTZ R4, R221, R2 ;  /* 0x00000002dd047221 */ /* 0x004fe20000010000 */
[----:B------:R-:W-:Y:S02]  /*88d0*/  FFMA.FTZ R2, R200, UR4, -R6 ;  /* 0x00000004c8027c23 */ /* 0x000fe40008010806 */
[----:B------:R-:W-:Y:S01]  /*88e0*/  FADD.FTZ R0, R96, R0 ;  /* 0x0000000060007221 */ /* 0x000fe20000010000 */
[----:B----4-:R-:W-:Y:S01]  /*88f0*/  F2FP.F16.F32.PACK_AB R11, R53, R54 ;  /* 0x00000036350b723e */ /* 0x010fe200000000ff */
[----:B------:R2:W4:Y:S02]  /*8900*/  MUFU.EX2 R39, R2 ;  /* 0x0000000200277308 */ /* 0x0005240000000800 */
[----:B------:R-:W-:-:S04]  /*8910*/  FADD.FTZ R0, R98, R0 ;  /* 0x0000000062007221 */ /* 0x000fc80000010000 */
[----:B------:R-:W-:Y:S01]  /*8920*/  FADD.FTZ R0, R92, R0 ;  /* 0x000000005c007221 */ /* 0x000fe20000010000 */
[----:B---3--:R-:W-:Y:S03]  /*8930*/  HMMA.16816.F32 R56, R8, R16, R56 ;  /* 0x000000100838723c */ /* 0x008fe60000001838 */
[----:B------:R-:W-:-:S03]  /*8940*/  FADD.FTZ R0, R91, R0 ;  /* 0x000000005b007221 */ /* 0x000fc60000010000 */
[----:B-1----:R-:W-:Y:S01]  /*8950*/  HMMA.16816.F32 R48, R8, R12, R48 ;  /* 0x0000000c0830723c */ /* 0x002fe20000001830 */
[----:B------:R-:W-:Y:S01]  /*8960*/  FADD.FTZ R0, R90, R0 ;  /* 0x000000005a007221 */ /* 0x000fe20000010000 */
[----:B--2---:R-:W-:-:S03]  /*8970*/  FADD.FTZ R2, R220, R4 ;  /* 0x00000004dc027221 */ /* 0x004fc60000010000 */
[----:B------:R-:W-:Y:S01]  /*8980*/  FADD.FTZ R0, R89, R0 ;  /* 0x0000000059007221 */ /* 0x000fe20000010000 */
[--C-:B------:R-:W-:Y:S01]  /*8990*/  FFMA.FTZ R4, R202, UR4, -R6.reuse ;  /* 0x00000004ca047c23 */ /* 0x100fe20008010806 */
[----:B------:R-:W-:Y:S01]  /*89a0*/  FFMA.FTZ R6, R209, UR4, -R6 ;  /* 0x00000004d1067c23 */ /* 0x000fe20008010806 */
[----:B------:R-:W-:Y:S01]  /*89b0*/  FADD.FTZ R2, R218, R2 ;  /* 0x00000002da027221 */ /* 0x000fe20000010000 */
[----:B------:R-:W-:Y:S01]  /*89c0*/  FADD.FTZ R0, R85, R0 ;  /* 0x0000000055007221 */ /* 0x000fe20000010000 */
[----:B------:R1:W-:Y:S01]  /*89d0*/  MUFU.EX2 R38, R4 ;  /* 0x0000000400267308 */ /* 0x0003e20000000800 */
[C---:B------:R-:W-:Y:S01]  /*89e0*/  HMMA.16816.F32 R136, R8.reuse, R24, R136 ;  /* 0x000000180888723c */ /* 0x040fe20000001888 */
[----:B------:R-:W-:Y:S01]  /*89f0*/  FADD.FTZ R2, R157, R2 ;  /* 0x000000029d027221 */ /* 0x000fe20000010000 */
[----:B------:R-:W-:Y:S01]  /*8a00*/  FADD.FTZ R0, R84, R0 ;  /* 0x0000000054007221 */ /* 0x000fe20000010000 */
[----:B----4-:R-:W-:Y:S02]  /*8a10*/  F2FP.F16.F32.PACK_AB R160, R39, R52 ;  /* 0x0000003427a0723e */ /* 0x010fe400000000ff */
[----:B------:R-:W-:Y:S01]  /*8a20*/  FADD.FTZ R2, R156, R2 ;  /* 0x000000029c027221 */ /* 0x000fe20000010000 */
[----:B------:R-:W-:Y:S01]  /*8a30*/  FADD.FTZ R0, R83, R0 ;  /* 0x0000000053007221 */ /* 0x000fe20000010000 */
[----:B------:R-:W2:Y:S01]  /*8a40*/  MUFU.EX2 R37, R6 ;  /* 0x0000000600257308 */ /* 0x000ea20000000800 */
[----:B------:R-:W-:Y:S01]  /*8a50*/  LDSM.16.MT88.4 R156, [R135+0x11800] ;  /* 0x01180000879c783b */ /* 0x000fe20000004200 */
[----:B------:R-:W-:Y:S01]  /*8a60*/  FADD.FTZ R2, R155, R2 ;  /* 0x000000029b027221 */ /* 0x000fe20000010000 */
[----:B------:R-:W-:Y:S01]  /*8a70*/  FADD.FTZ R0, R82, R0 ;  /* 0x0000000052007221 */ /* 0x000fe20000010000 */
[----:B------:R-:W-:Y:S01]  /*8a80*/  HMMA.16816.F32 R24, R8, R26, R68 ;  /* 0x0000001a0818723c */ /* 0x000fe20000001844 */
[----:B------:R-:W-:Y:S01]  /*8a90*/  LDSM.16.MT88.4 R152, [R225+0x11800] ;  /* 0x01180000e198783b */ /* 0x000fe20000004200 */
[----:B------:R-:W-:Y:S01]  /*8aa0*/  FADD.FTZ R2, R144, R2 ;  /* 0x0000000290027221 */ /* 0x000fe20000010000 */
[----:B------:R-:W-:Y:S01]  /*8ab0*/  FADD.FTZ R0, R77, R0 ;  /* 0x000000004d007221 */ /* 0x000fe20000010000 */
[----:B-1----:R-:W-:-:S02]  /*8ac0*/  FFMA.FTZ R4, R210, UR4, -R5 ;  /* 0x00000004d2047c23 */ /* 0x002fc40008010805 */
[----:B------:R-:W-:Y:S01]  /*8ad0*/  FADD.FTZ R2, R143, R2 ;  /* 0x000000028f027221 */ /* 0x000fe20000010000 */
[----:B------:R-:W-:Y:S01]  /*8ae0*/  FADD.FTZ R0, R76, R0 ;  /* 0x000000004c007221 */ /* 0x000fe20000010000 */
[----:B------:R-:W1:Y:S01]  /*8af0*/  LDSM.16.MT88.4 R144, [R134+0x11800] ;  /* 0x011800008690783b */ /* 0x000e620000004200 */
[----:B------:R3:W4:Y:S01]  /*8b00*/  MUFU.EX2 R17, R4 ;  /* 0x0000000400117308 */ /* 0x0007220000000800 */
[----:B------:R-:W-:Y:S01]  /*8b10*/  FADD.FTZ R2, R142, R2 ;  /* 0x000000028e027221 */ /* 0x000fe20000010000 */
[----:B------:R-:W-:Y:S01]  /*8b20*/  FADD.FTZ R0, R54, R0 ;  /* 0x0000000036007221 */ /* 0x000fe20000010000 */
[----:B------:R-:W-:Y:S01]  /*8b30*/  HMMA.16816.F32 R32, R8, R18, R32 ;  /* 0x000000120820723c */ /* 0x000fe20000001820 */
[----:B--2---:R-:W-:Y:S01]  /*8b40*/  F2FP.F16.F32.PACK_AB R162, R37, R38 ;  /* 0x0000002625a2723e */ /* 0x004fe200000000ff */
[----:B------:R-:W-:Y:S01]  /*8b50*/  FADD.FTZ R2, R131, R2 ;  /* 0x0000000283027221 */ /* 0x000fe20000010000 */
[----:B------:R-:W-:-:S03]  /*8b60*/  FADD.FTZ R0, R53, R0 ;  /* 0x0000000035007221 */ /* 0x000fc60000010000 */
[----:B------:R-:W-:Y:S01]  /*8b70*/  FADD.FTZ R2, R130, R2 ;  /* 0x0000000282027221 */ /* 0x000fe20000010000 */
[----:B------:R-:W-:Y:S03]  /*8b80*/  HMMA.16816.F32 R44, R8, R14, R44 ;  /* 0x0000000e082c723c */ /* 0x000fe6000000182c */
[----:B------:R-:W-:-:S03]  /*8b90*/  FADD.FTZ R2, R129, R2 ;  /* 0x0000000281027221 */ /* 0x000fc60000010000 */
[C---:B------:R-:W-:Y:S01]  /*8ba0*/  HMMA.16816.F32 R40, R8.reuse, R20, R40 ;  /* 0x000000140828723c */ /* 0x040fe20000001828 */
[----:B------:R-:W-:Y:S01]  /*8bb0*/  FADD.FTZ R2, R123, R2 ;  /* 0x000000027b027221 */ /* 0x000fe20000010000 */
[----:B---3--:R-:W-:Y:S01]  /*8bc0*/  FFMA.FTZ R4, R211, UR4, -R5 ;  /* 0x00000004d3047c23 */ /* 0x008fe20008010805 */
[----:B----4-:R-:W-:Y:S02]  /*8bd0*/  FADD.FTZ R0, R17, R0 ;  /* 0x0000000011007221 */ /* 0x010fe40000010000 */
[----:B------:R-:W-:Y:S01]  /*8be0*/  FADD.FTZ R2, R122, R2 ;  /* 0x000000027a027221 */ /* 0x000fe20000010000 */
[----:B------:R2:W3:Y:S01]  /*8bf0*/  MUFU.EX2 R16, R4 ;  /* 0x0000000400107308 */ /* 0x0004e20000000800 */
[----:B------:R-:W-:Y:S02]  /*8c00*/  HMMA.16816.F32 R28, R8, R22, R28 ;  /* 0x00000016081c723c */ /* 0x000fe4000000181c */
[----:B------:R-:W-:-:S04]  /*8c10*/  FADD.FTZ R2, R119, R2 ;  /* 0x0000000277027221 */ /* 0x000fc80000010000 */
[----:B------:R-:W-:-:S04]  /*8c20*/  FADD.FTZ R2, R115, R2 ;  /* 0x0000000273027221 */ /* 0x000fc80000010000 */
[----:B------:R-:W-:-:S04]  /*8c30*/  FADD.FTZ R2, R114, R2 ;  /* 0x0000000272027221 */ /* 0x000fc80000010000 */
[----:B------:R-:W-:Y:S01]  /*8c40*/  FADD.FTZ R2, R111, R2 ;  /* 0x000000026f027221 */ /* 0x000fe20000010000 */
[--C-:B--2---:R-:W-:Y:S01]  /*8c50*/  FFMA.FTZ R4, R212, UR4, -R5.reuse ;  /* 0x00000004d4047c23 */ /* 0x104fe20008010805 */
[----:B------:R-:W-:Y:S02]  /*8c60*/  FFMA.FTZ R5, R213, UR4, -R5 ;  /* 0x00000004d5057c23 */ /* 0x000fe40008010805 */
[----:B------:R-:W-:Y:S01]  /*8c70*/  FADD.FTZ R2, R106, R2 ;  /* 0x000000026a027221 */ /* 0x000fe20000010000 */
[C---:B---3--:R-:W-:Y:S01]  /*8c80*/  FADD.FTZ R0, R16.reuse, R0 ;  /* 0x0000000010007221 */ /* 0x048fe20000010000 */
[----:B------:R-:W2:Y:S01]  /*8c90*/  MUFU.EX2 R13, R4 ;  /* 0x00000004000d7308 */ /* 0x000ea20000000800 */
[----:B------:R-:W-:Y:S01]  /*8ca0*/  F2FP.F16.F32.PACK_AB R161, R16, R17 ;  /* 0x0000001110a1723e */ /* 0x000fe200000000ff */
[----:B------:R-:W-:-:S04]  /*8cb0*/  FADD.FTZ R2, R102, R2 ;  /* 0x0000000266027221 */ /* 0x000fc80000010000 */
[----:B------:R-:W-:Y:S02]  /*8cc0*/  FADD.FTZ R2, R101, R2 ;  /* 0x0000000265027221 */ /* 0x000fe40000010000 */
[----:B------:R3:W4:Y:S02]  /*8cd0*/  MUFU.EX2 R12, R5 ;  /* 0x00000005000c7308 */ /* 0x0007240000000800 */
[----:B------:R-:W-:-:S04]  /*8ce0*/  FADD.FTZ R2, R97, R2 ;  /* 0x0000000261027221 */ /* 0x000fc80000010000 */
[----:B------:R-:W-:Y:S01]  /*8cf0*/  FADD.FTZ R2, R95, R2 ;  /* 0x000000025f027221 */ /* 0x000fe20000010000 */
[----:B--2---:R-:W-:-:S03]  /*8d00*/  FADD.FTZ R0, R13, R0 ;  /* 0x000000000d007221 */ /* 0x004fc60000010000 */
[----:B------:R-:W-:-:S04]  /*8d10*/  FADD.FTZ R2, R94, R2 ;  /* 0x000000025e027221 */ /* 0x000fc80000010000 */
[----:B------:R-:W-:Y:S01]  /*8d20*/  FADD.FTZ R2, R93, R2 ;  /* 0x000000025d027221 */ /* 0x000fe20000010000 */
[----:B---3--:R-:W2:Y:S03]  /*8d30*/  LDSM.16.MT88.4 R4, [R224+0x11800] ;  /* 0x01180000e004783b */ /* 0x008ea60000004200 */
[----:B------:R-:W-:Y:S01]  /*8d40*/  FADD.FTZ R2, R88, R2 ;  /* 0x0000000258027221 */ /* 0x000fe20000010000 */
[C---:B----4-:R-:W-:Y:S01]  /*8d50*/  FADD.FTZ R0, R12.reuse, R0 ;  /* 0x000000000c007221 */ /* 0x050fe20000010000 */
[----:B------:R-:W-:Y:S02]  /*8d60*/  F2FP.F16.F32.PACK_AB R163, R12, R13 ;  /* 0x0000000d0ca3723e */ /* 0x000fe400000000ff */
[----:B------:R-:W-:Y:S02]  /*8d70*/  FADD.FTZ R2, R86, R2 ;  /* 0x0000000256027221 */ /* 0x000fe40000010000 */
[----:B------:R3:W-:Y:S02]  /*8d80*/  STL [R1], R0 ;  /* 0x0000000001007387 */ /* 0x0007e40000100800 */
[----:B------:R-:W-:Y:S01]  /*8d90*/  FADD.FTZ R2, R87, R2 ;  /* 0x0000000257027221 */ /* 0x000fe20000010000 */
[----:B-1----:R-:W-:Y:S03]  /*8da0*/  HMMA.16816.F32 R136, R160, R144, R136 ;  /* 0x00000090a088723c */ /* 0x002fe60000001888 */
[----:B------:R-:W-:-:S03]  /*8db0*/  FADD.FTZ R2, R80, R2 ;  /* 0x0000000250027221 */ /* 0x000fc60000010000 */
[----:B------:R-:W-:Y:S01]  /*8dc0*/  HMMA.16816.F32 R140, R160, R152, R56 ;  /* 0x00000098a08c723c */ /* 0x000fe20000001838 */
[----:B------:R-:W-:-:S04]  /*8dd0*/  FADD.FTZ R2, R81, R2 ;  /* 0x0000000251027221 */ /* 0x000fc80000010000 */
[----:B------:R-:W-:Y:S01]  /*8de0*/  FADD.FTZ R2, R79, R2 ;  /* 0x000000024f027221 */ /* 0x000fe20000010000 */
[----:B------:R-:W-:Y:S03]  /*8df0*/  HMMA.16816.F32 R148, R160, R156, R48 ;  /* 0x0000009ca094723c */ /* 0x000fe60000001830 */
[----:B------:R-:W-:-:S03]  /*8e00*/  FADD.FTZ R2, R78, R2 ;  /* 0x000000024e027221 */ /* 0x000fc60000010000 */
[----:B------:R-:W-:Y:S01]  /*8e10*/  HMMA.16816.F32 R144, R160, R146, R24 ;  /* 0x00000092a090723c */ /* 0x000fe20000001818 */
[----:B------:R-:W-:-:S04]  /*8e20*/  FADD.FTZ R2, R52, R2 ;  /* 0x0000000234027221 */ /* 0x000fc80000010000 */
[----:B------:R-:W-:Y:S01]  /*8e30*/  FADD.FTZ R2, R39, R2 ;  /* 0x0000000227027221 */ /* 0x000fe20000010000 */
[----:B------:R-:W-:Y:S03]  /*8e40*/  HMMA.16816.F32 R152, R160, R154, R32 ;  /* 0x0000009aa098723c */ /* 0x000fe60000001820 */
[----:B------:R-:W-:-:S03]  /*8e50*/  FADD.FTZ R2, R38, R2 ;  /* 0x0000000226027221 */ /* 0x000fc60000010000 */
[----:B------:R-:W-:Y:S01]  /*8e60*/  HMMA.16816.F32 R156, R160, R158, R44 ;  /* 0x0000009ea09c723c */ /* 0x000fe2000000182c */
[----:B------:R-:W-:-:S05]  /*8e70*/  FADD.FTZ R2, R37, R2 ;  /* 0x0000000225027221 */ /* 0x000fca0000010000 */
[----:B------:R3:W-:Y:S01]  /*8e80*/  STL [R1+0x4], R2 ;  /* 0x0000040201007387 */ /* 0x0007e20000100800 */
[C---:B--2---:R-:W-:Y:S06]  /*8e90*/  HMMA.16816.F32 R164, R160.reuse, R4, R40 ;  /* 0x00000004a0a4723c */ /* 0x044fec0000001828 */
        /* <DEDUP_REMOVED lines=10> */
[----:B---3--:R-:W-:Y:S01]  /*8f40*/  MOV R2, UR10 ;  /* 0x0000000a00027c02 */ /* 0x008fe20008000f00 */
[----:B------:R-:W-:Y:S01]  /*8f50*/  ULDC UR8, c[0x0][0x39c] ;  /* 0x0000e70000087ab9 */ /* 0x000fe20000000800 */
[----:B------:R-:W-:Y:S01]  /*8f60*/  ULDC UR7, c[0x0][0x248] ;  /* 0x0000920000077ab9 */ /* 0x000fe20000000800 */
[----:B------:R-:W-:Y:S01]  /*8f70*/  IMAD.U32 R0, RZ, RZ, UR4 ;  /* 0x00000004ff007e24 */ /* 0x000fe2000f8e00ff */
[----:B------:R-:W-:Y:S01]  /*8f80*/  ULDC UR4, c[0x0][0x2ec] ;  /* 0x0000bb0000047ab9 */ /* 0x000fe20000000800 */
[----:B------:R1:W-:Y:S04]  /*8f90*/  STL [R1+0x14], R2 ;  /* 0x0000140201007387 */ /* 0x0003e80000100800 */
[----:B------:R1:W-:Y:S02]  /*8fa0*/  STL [R1+0x10], R0 ;  /* 0x0000100001007387 */ /* 0x0003e40000100800 */
.L_x_2230:
[----:B-12---:R1:W5:Y:S01]  /*8fb0*/  LDL R2, [R1+0x14] ;  /* 0x0000140001027983 */ /* 0x0063620000100800 */
[----:B------:R-:W-:Y:S04]  /*8fc0*/  DEPBAR.LE SB0, 0x0 ;  /* 0x000080000000791a */ /* 0x000fe80000000000 */
[----:B------:R1:W5:Y:S01]  /*8fd0*/  LDL R0, [R1+0x10] ;  /* 0x0000100001007983 */ /* 0x0003620000100800 */
[----:B------:R-:W-:Y:S06]  /*8fe0*/  BAR.SYNC.DEFER_BLOCKING 0x0 ;  /* 0x0000000000007b1d */ /* 0x000fec0000010000 */
[----:B------:R-:W-:Y:S05]  /*8ff0*/  @P6 BRA `(.L_x_2227) ;  /* 0x0000000000f46947 */ /* 0x000fea0003800000 */
[----:B------:R-:W2:Y:S01]  /*9000*/  LDC R10, c[0x0][0x380] ;  /* 0x0000e000ff0a7b82 */ /* 0x000ea20000000800 */
[----:B------:R-:W-:Y:S04]  /*9010*/  SHF.L.U32 R5, R244, 0x8, RZ ;  /* 0x00000008f4057819 */ /* 0x000fe800000006ff */
[----:B------:R-:W-:Y:S01]  /*9020*/  IABS R6, R5 ;  /* 0x0000000500067213 */ /* 0x000fe20000000000 */
[C---:B------:R-:W-:Y:S05]  /*9030*/  VIADD R7, R5.reuse, 0x100 ;  /* 0x0000010005077836 */ /* 0x040fea0000000000 */
[----:B------:R-:W-:Y:S02]  /*9040*/  IABS R4, R7 ;  /* 0x0000000700047213 */ /* 0x000fe40000000000 */
[-C--:B--2---:R-:W-:Y:S02]  /*9050*/  IABS R9, R10.reuse ;  /* 0x0000000a00097213 */ /* 0x084fe40000000000 */
[-C--:B------:R-:W-:Y:S02]  /*9060*/  LOP3.LUT R5, R5, R10.reuse, RZ, 0x3c, !PT ;  /* 0x0000000a05057212 */ /* 0x080fe400078e3cff */
[----:B-----5:R-:W2:Y:S01]  /*9070*/  I2F.RP R2, R9 ;  /* 0x0000000900027306 */ /* 0x020ea20000209400 */
[----:B------:R-:W-:Y:S02]  /*9080*/  LOP3.LUT R7, R7, R10, RZ, 0x3c, !PT ;  /* 0x0000000a07077212 */ /* 0x000fe400078e3cff */
[----:B------:R-:W-:Y:S02]  /*9090*/  ISETP.GE.AND P0, PT, R5, RZ, PT ;  /* 0x000000ff0500720c */ /* 0x000fe40003f06270 */
[----:B------:R-:W-:Y:S05]  /*90a0*/  ISETP.GE.AND P2, PT, R7, RZ, PT ;  /* 0x000000ff0700720c */ /* 0x000fea0003f46270 */
        /* <DEDUP_REMOVED lines=29> */
[-C--:B------:R-:W-:Y:S02]  /*9280*/  LEA R6, P1, R0, R246.reuse, 0x2 ;  /* 0x000000f600067211 */ /* 0x080fe400078210ff */
[----:B------:R-:W-:Y:S02]  /*9290*/  LEA R4, P0, R2, R246, 0x2 ;  /* 0x000000f602047211 */ /* 0x000fe400078010ff */
[-C--:B------:R-:W-:Y:S01]  /*92a0*/  LEA.HI.X.SX32 R7, R0, R247.reuse, 0x2, P1 ;  /* 0x000000f700077211 */ /* 0x080fe200008f16ff */
[C---:B------:R-:W-:Y:S01]  /*92b0*/  IMAD.IADD R0, R2.reuse, 0x1, -R0 ;  /* 0x0000000102007824 */ /* 0x040fe200078e0a00 */
[----:B------:R-:W-:Y:S03]  /*92c0*/  LEA.HI.X.SX32 R5, R2, R247, 0x2, P0 ;  /* 0x000000f702057211 */ /* 0x000fe600000f16ff */
[----:B------:R-:W-:Y:S01]  /*92d0*/  IMAD R0, R0, R10, -0x100 ;  /* 0xffffff0000007424 */ /* 0x000fe200078e020a */
[----:B------:R2:W3:Y:S04]  /*92e0*/  LDG.E R9, desc[UR20][R6.64] ;  /* 0x0000001406097981 */ /* 0x0004e8000c1e1900 */
[----:B------:R4:W3:Y:S01]  /*92f0*/  LDG.E R3, desc[UR20][R4.64] ;  /* 0x0000001404037981 */ /* 0x0008e2000c1e1900 */
[----:B------:R-:W-:Y:S01]  /*9300*/  SHF.R.S32.HI R2, RZ, 0x1f, R0 ;  /* 0x0000001fff027819 */ /* 0x000fe20000011400 */
[----:B--2---:R-:W2:Y:S08]  /*9310*/  LDC.64 R6, c[0x0][0x238] ;  /* 0x00008e00ff067b82 */ /* 0x004eb00000000a00 */
[----:B----4-:R-:W4:Y:S02]  /*9320*/  LDC.64 R4, c[0x0][0x250] ;  /* 0x00009400ff047b82 */ /* 0x010f240000000a00 */
[-C--:B----4-:R-:W-:Y:S04]  /*9330*/  IMAD R8, R2, R4.reuse, RZ ;  /* 0x0000000402087224 */ /* 0x090fe800078e02ff */
[C---:B------:R-:W-:Y:S01]  /*9340*/  IMAD R5, R0.reuse, R5, R8 ;  /* 0x0000000500057224 */ /* 0x040fe200078e0208 */
[----:B---3--:R-:W-:Y:S01]  /*9350*/  IADD3 R9, -R3, R9, RZ ;  /* 0x0000000903097210 */ /* 0x008fe20007ffe1ff */
[----:B------:R-:W-:Y:S03]  /*9360*/  IMAD.WIDE.U32 R2, R0, R4, RZ ;  /* 0x0000000400027225 */ /* 0x000fe600078e00ff */
[----:B------:R-:W-:Y:S01]  /*9370*/  SHF.R.S32.HI R0, RZ, 0x1f, R9 ;  /* 0x0000001fff007819 */ /* 0x000fe20000011409 */
[----:B------:R-:W-:Y:S04]  /*9380*/  IMAD.IADD R3, R3, 0x1, R5 ;  /* 0x0000000103037824 */ /* 0x000fe800078e0205 */
[-C--:B--2---:R-:W-:Y:S02]  /*9390*/  IMAD R0, R0, R6.reuse, RZ ;  /* 0x0000000600007224 */ /* 0x084fe400078e02ff */
[C---:B------:R-:W-:Y:S04]  /*93a0*/  IMAD.WIDE.U32 R2, R9.reuse, R6, R2 ;  /* 0x0000000609027225 */ /* 0x040fe800078e0002 */
[----:B------:R-:W-:Y:S05]  /*93b0*/  IMAD R7, R9, R7, R0 ;  /* 0x0000000709077224 */ /* 0x000fea00078e0200 */
[----:B------:R-:W-:Y:S07]  /*93c0*/  IADD3 R0, R3, R7, RZ ;  /* 0x0000000703007210 */ /* 0x000fee0007ffe0ff */
.L_x_2227:
[C---:B-----5:R-:W-:Y:S04]  /*93d0*/  LEA R248, P0, R2.reuse, R248, 0x1 ;  /* 0x000000f802f87211 */ /* 0x060fe800078008ff */
[----:B------:R-:W-:Y:S02]  /*93e0*/  LEA.HI.X R245, R2, R245, R0, 0x1, P0 ;  /* 0x000000f502f57211 */ /* 0x000fe400000f0c00 */
[----:B------:R-:W-:Y:S02]  /*93f0*/  MOV R10, R248 ;  /* 0x000000f8000a7202 */ /* 0x000fe40000000f00 */
[----:B------:R-:W-:Y:S02]  /*9400*/  MOV R11, R245 ;  /* 0x000000f5000b7202 */ /* 0x000fe40000000f00 */
[----:B------:R-:W-:Y:S03]  /*9410*/  IADD3 R8, P0, R248, UR12, RZ ;  /* 0x0000000cf8087c10 */ /* 0x000fe6000ff1e0ff */
[----:B------:R-:W-:Y:S01]  /*9420*/  @!PT LDS RZ, [RZ] ;  /* 0x00000000fffff984 */ /* 0x000fe20000000800 */
[----:B------:R-:W-:Y:S01]  /*9430*/  @!PT LDS RZ, [RZ] ;  /* 0x00000000fffff984 */ /* 0x000fe20000000800 */
[----:B------:R-:W-:Y:S01]  /*9440*/  @!PT LDS RZ, [RZ] ;  /* 0x00000000fffff984 */ /* 0x000fe20000000800 */
[----:B------:R2:W-:Y:S01]  /*9450*/  LDGSTS.E.BYPASS.LTC128B.128 [R243+0xa000], desc[UR20][R10.64] ;  /* 0x0a0000000af37fae */ /* 0x0005e2000b901d54 */
[----:B------:R-:W-:Y:S02]  /*9460*/  IADD3.X R9, R245, UR11, RZ, P0, !PT ;  /* 0x0000000bf5097c10 */ /* 0x000fe400087fe4ff */
[----:B------:R-:W-:Y:S04]  /*9470*/  IADD3 R6, P0, R8, UR12, RZ ;  /* 0x0000000c08067c10 */ /* 0x000fe8000ff1e0ff */
[----:B------:R-:W-:Y:S01]  /*9480*/  IADD3.X R7, R9, UR11, RZ, P0, !PT ;  /* 0x0000000b09077c10 */ /* 0x000fe200087fe4ff */
[----:B------:R3:W-:Y:S01]  /*9490*/  LDGSTS.E.BYPASS.LTC128B.128 [R243+0xa800], desc[UR20][R8.64] ;  /* 0x0a80000008f37fae */ /* 0x0007e2000b901d54 */
[----:B------:R-:W-:Y:S04]  /*94a0*/  IADD3 R4, P0, R6, UR12, RZ ;  /* 0x0000000c06047c10 */ /* 0x000fe8000ff1e0ff */
[----:B------:R-:W-:Y:S02]  /*94b0*/  IADD3.X R5, R7, UR11, RZ, P0, !PT ;  /* 0x0000000b07057c10 */ /* 0x000fe400087fe4ff */
[----:B------:R-:W-:Y:S01]  /*94c0*/  IADD3 R2, P0, R4, UR12, RZ ;  /* 0x0000000c04027c10 */ /* 0x000fe2000ff1e0ff */
[----:B------:R4:W-:Y:S03]  /*94d0*/  LDGSTS.E.BYPASS.LTC128B.128 [R243+0xb000], desc[UR20][R6.64] ;  /* 0x0b00000006f37fae */ /* 0x0009e6000b901d54 */
[----:B------:R-:W-:Y:S02]  /*94e0*/  IADD3.X R3, R5, UR11, RZ, P0, !PT ;  /* 0x0000000b05037c10 */ /* 0x000fe400087fe4ff */
[----:B------:R-:W-:Y:S03]  /*94f0*/  IADD3 R14, P0, R2, UR12, RZ ;  /* 0x0000000c020e7c10 */ /* 0x000fe6000ff1e0ff */
        /* <DEDUP_REMOVED lines=8> */
[----:B------:R-:W-:Y:S03]  /*9580*/  LDGSTS.E.BYPASS.LTC128B.128 [R243+0xc800], desc[UR20][R14.64] ;  /* 0x0c8000000ef37fae */ /* 0x000fe6000b901d54 */
[----:B------:R-:W-:Y:S02]  /*9590*/  IADD3.X R21, R19, UR11, RZ, P0, !PT ;  /* 0x0000000b13157c10 */ /* 0x000fe400087fe4ff */
[----:B------:R-:W-:Y:S03]  /*95a0*/  IADD3 R16, P0, R20, UR12, RZ ;  /* 0x0000000c14107c10 */ /* 0x000fe6000ff1e0ff */
[----:B------:R-:W-:Y:S01]  /*95b0*/  LDGSTS.E.BYPASS.LTC128B.128 [R243+0xd000], desc[UR20][R12.64] ;  /* 0x0d0000000cf37fae */ /* 0x000fe2000b901d54 */
[----:B------:R-:W-:Y:S02]  /*95c0*/  IADD3.X R17, R21, UR11, RZ, P0, !PT ;  /* 0x0000000b15117c10 */ /* 0x000fe400087fe4ff */
[----:B--2---:R-:W-:Y:S04]  /*95d0*/  IADD3 R10, P0, R16, UR12, RZ ;  /* 0x0000000c100a7c10 */ /* 0x004fe8000ff1e0ff */
[----:B------:R-:W-:Y:S01]  /*95e0*/  IADD3.X R11, R17, UR11, RZ, P0, !PT ;  /* 0x0000000b110b7c10 */ /* 0x000fe200087fe4ff */
[----:B------:R-:W-:Y:S01]  /*95f0*/  LDGSTS.E.BYPASS.LTC128B.128 [R243+0xd800], desc[UR20][R18.64] ;  /* 0x0d80000012f37fae */ /* 0x000fe2000b901d54 */
[----:B---3--:R-:W-:Y:S04]  /*9600*/  IADD3 R8, P0, R10, UR12, RZ ;  /* 0x0000000c0a087c10 */ /* 0x008fe8000ff1e0ff */
[----:B------:R-:W-:Y:S02]  /*9610*/  IADD3.X R9, R11, UR11, RZ, P0, !PT ;  /* 0x0000000b0b097c10 */ /* 0x000fe400087fe4ff */
[----:B----4-:R-:W-:Y:S01]  /*9620*/  IADD3 R6, P0, R8, UR12, RZ ;  /* 0x0000000c08067c10 */ /* 0x010fe2000ff1e0ff */
[----:B------:R-:W-:Y:S03]  /*9630*/  LDGSTS.E.BYPASS.LTC128B.128 [R243+0xe000], desc[UR20][R20.64] ;  /* 0x0e00000014f37fae */ /* 0x000fe6000b901d54 */
[----:B------:R-:W-:Y:S02]  /*9640*/  IADD3.X R7, R9, UR11, RZ, P0, !PT ;  /* 0x0000000b09077c10 */ /* 0x000fe400087fe4ff */
[----:B-1----:R-:W-:Y:S03]  /*9650*/  IADD3 R4, P0, R6, UR12, RZ ;  /* 0x0000000c06047c10 */ /* 0x002fe6000ff1e0ff */
[----:B------:R-:W-:Y:S01]  /*9660*/  LDGSTS.E.BYPASS.LTC128B.128 [R243+0xe800], desc[UR20][R16.64] ;  /* 0x0e80000010f37fae */ /* 0x000fe2000b901d54 */
[----:B------:R-:W-:Y:S02]  /*9670*/  IADD3.X R5, R7, UR11, RZ, P0, !PT ;  /* 0x0000000b07057c10 */ /* 0x000fe400087fe4ff */
[----:B------:R-:W-:Y:S04]  /*9680*/  IADD3 R2, P0, R4, UR12, RZ ;  /* 0x0000000c04027c10 */ /* 0x000fe8000ff1e0ff */
[----:B------:R-:W-:Y:S01]  /*9690*/  IADD3.X R3, R5, UR11, RZ, P0, !PT ;  /* 0x0000000b05037c10 */ /* 0x000fe200087fe4ff */
[----:B------:R1:W-:Y:S08]  /*96a0*/  LDGSTS.E.BYPASS.LTC128B.128 [R243+0xf000], desc[UR20][R10.64] ;  /* 0x0f0000000af37fae */ /* 0x0003f0000b901d54 */
[----:B------:R-:W-:Y:S08]  /*96b0*/  LDGSTS.E.BYPASS.LTC128B.128 [R243+0xf800], desc[UR20][R8.64] ;  /* 0x0f80000008f37fae */ /* 0x000ff0000b901d54 */
[----:B------:R-:W-:Y:S08]  /*96c0*/  LDGSTS.E.BYPASS.LTC128B.128 [R243+0x10000], desc[UR20][R6.64] ;  /* 0x1000000006f37fae */ /* 0x000ff0000b901d54 */
[----:B------:R-:W-:Y:S01]  /*96d0*/  LDGSTS.E.BYPASS.LTC128B.128 [R243+0x10800], desc[UR20][R4.64] ;  /* 0x1080000004f37fae */ /* 0x000fe2000b901d54 */
[----:B-1----:R-:W-:Y:S04]  /*96e0*/  IADD3 R10, P0, R2, UR12, RZ ;  /* 0x0000000c020a7c10 */ /* 0x002fe8000ff1e0ff */
[----:B------:R-:W-:Y:S03]  /*96f0*/  IADD3.X R11, R3, UR11, RZ, P0, !PT ;  /* 0x0000000b030b7c10 */ /* 0x000fe600087fe4ff */
[----:B------:R-:W-:Y:S01]  /*9700*/  LDGSTS.E.BYPASS.LTC128B.128 [R243+0x11000], desc[UR20][R2.64] ;  /* 0x1100000002f37fae */ /* 0x000fe2000b901d54 */
[----:B------:R-:W-:Y:S07]  /*9710*/  ISETP.GE.AND P0, PT, R244, 0x1, PT ;  /* 0x00000001f400780c */ /* 0x000fee0003f06270 */
[----:B------:R1:W-:Y:S08]  /*9720*/  LDGSTS.E.BYPASS.LTC128B.128 [R243+0x11800], desc[UR20][R10.64] ;  /* 0x118000000af37fae */ /* 0x0003f0000b901d54 */
[----:B------:R-:W-:Y:S08]  /*9730*/  LDSM.16.M88.4 R128, [R230] ;  /* 0x00000000e680783b */ /* 0x000ff00000000200 */
[----:B------:R-:W-:Y:S08]  /*9740*/  LDSM.16.M88.4 R16, [R228+0x800] ;  /* 0x00080000e410783b */ /* 0x000ff00000000200 */
[----:B------:R-:W-:Y:S08]  /*9750*/  LDSM.16.M88.4 R24, [R228+0x1000] ;  /* 0x00100000e418783b */ /* 0x000ff00000000200 */
[----:B-1----:R-:W1:Y:S08]  /*9760*/  LDSM.16.M88.4 R8, [R228] ;  /* 0x00000000e408783b */ /* 0x002e700000000200 */
[----:B------:R-:W0:Y:S08]  /*9770*/  LDGDEPBAR ;  /* 0x00000000000079af */ /* 0x000e300000000000 */
[----:B------:R-:W2:Y:S08]  /*9780*/  LDSM.16.M88.4 R32, [R228+0x1800] ;  /* 0x00180000e420783b */ /* 0x000eb00000000200 */
[----:B------:R-:W3:Y:S08]  /*9790*/  LDSM.16.M88.4 R40, [R228+0x2000] ;  /* 0x00200000e428783b */ /* 0x000ef00000000200 */
[----:B------:R-:W4:Y:S08]  /*97a0*/  LDSM.16.M88.4 R48, [R228+0x2800] ;  /* 0x00280000e430783b */ /* 0x000f300000000200 */
        /* <DEDUP_REMOVED lines=10> */
[----:B------:R-:W-:Y:S08]  /*9850*/  LDSM.16.M88.4 R172, [R233] ;  /* 0x00000000e9ac783b */ /* 0x000ff00000000200 */
[----:B------:R-:W4:Y:S08]  /*9860*/  LDSM.16.M88.4 R176, [R227] ;  /* 0x00000000e3b0783b */ /* 0x000f300000000200 */
[----:B------:R-:W4:Y:S08]  /*9870*/  LDSM.16.M88.4 R180, [R227+0x800] ;  /* 0x00080000e3b4783b */ /* 0x000f300000000200 */
[----:B------:R-:W4:Y:S08]  /*9880*/  LDSM.16.M88.4 R184, [R227+0x1000] ;  /* 0x00100000e3b8783b */ /* 0x000f300000000200 */
[----:B------:R-:W4:Y:S08]  /*9890*/  LDSM.16.M88.4 R188, [R227+0x1800] ;  /* 0x00180000e3bc783b */ /* 0x000f300000000200 */
[----:B------:R-:W4:Y:S08]  /*98a0*/  LDSM.16.M88.4 R192, [R227+0x2000] ;  /* 0x00200000e3c0783b */ /* 0x000f300000000200 */
[----:B------:R-:W4:Y:S08]  /*98b0*/  LDSM.16.M88.4 R196, [R227+0x2800] ;  /* 0x00280000e3c4783b */ /* 0x000f300000000200 */
[----:B------:R-:W4:Y:S08]  /*98c0*/  LDSM.16.M88.4 R200, [R227+0x3000] ;  /* 0x00300000e3c8783b */ /* 0x000f300000000200 */
[----:B------:R-:W4:Y:S08]  /*98d0*/  LDSM.16.M88.4 R204, [R227+0x3800] ;  /* 0x00380000e3cc783b */ /* 0x000f300000000200 */
[----:B------:R-:W-:Y:S08]  /*98e0*/  LDSM.16.M88.4 R208, [R227+0x5000] ;  /* 0x00500000e3d0783b */ /* 0x000ff00000000200 */
[----:B------:R-:W-:Y:S08]  /*98f0*/  LDSM.16.M88.4 R212, [R234] ;  /* 0x00000000ead4783b */ /* 0x000ff00000000200 */
[----:B------:R-:W-:Y:S08]  /*9900*/  LDSM.16.M88.4 R216, [R232] ;  /* 0x00000000e8d8783b */ /* 0x000ff00000000200 */
[----:B------:R-:W-:Y:S01]  /*9910*/  LDSM.16.M88.4 R220, [R226] ;  /* 0x00000000e2dc783b */ /* 0x000fe20000000200 */
[C---:B-1----:R-:W-:Y:S06]  /*9920*/  HMMA.16816.F32 R4, R128.reuse, R8, RZ ;  /* 0x000000088004723c */ /* 0x042fec00000018ff */
[C---:B------:R-:W-:Y:S06]  /*9930*/  HMMA.16816.F32 R8, R128.reuse, R10, RZ ;  /* 0x0000000a8008723c */ /* 0x040fec00000018ff */
[C---:B------:R-:W-:Y:S06]  /*9940*/  HMMA.16816.F32 R12, R128.reuse, R16, RZ ;  /* 0x00000010800c723c */ /* 0x040fec00000018ff */
[C---:B------:R-:W-:Y:S06]  /*9950*/  HMMA.16816.F32 R16, R128.reuse, R18, RZ ;  /* 0x000000128010723c */ /* 0x040fec00000018ff */
[C---:B------:R-:W-:Y:S06]  /*9960*/  HMMA.16816.F32 R20, R128.reuse, R24, RZ ;  /* 0x000000188014723c */ /* 0x040fec00000018ff */
[C---:B------:R-:W-:Y:S06]  /*9970*/  HMMA.16816.F32 R24, R128.reuse, R26, RZ ;  /* 0x0000001a8018723c */ /* 0x040fec00000018ff */
[C---:B--2---:R-:W-:Y:S06]  /*9980*/  HMMA.16816.F32 R28, R128.reuse, R32, RZ ;  /* 0x00000020801c723c */ /* 0x044fec00000018ff */
[C---:B------:R-:W-:Y:S06]  /*9990*/  HMMA.16816.F32 R32, R128.reuse, R34, RZ ;  /* 0x000000228020723c */ /* 0x040fec00000018ff */
[C---:B---3--:R-:W-:Y:S06]  /*99a0*/  HMMA.16816.F32 R36, R128.reuse, R40, RZ ;  /* 0x000000288024723c */ /* 0x048fec00000018ff */
[C---:B------:R-:W-:Y:S06]  /*99b0*/  HMMA.16816.F32 R40, R128.reuse, R42, RZ ;  /* 0x0000002a8028723c */ /* 0x040fec00000018ff */
[C---:B----4-:R-:W-:Y:S06]  /*99c0*/  HMMA.16816.F32 R44, R128.reuse, R48, RZ ;  /* 0x00000030802c723c */ /* 0x050fec00000018ff */
        /* <DEDUP_REMOVED lines=33> */
[----:B------:R-:W4:Y:S05]  /*9be0*/  LDSM.16.M88.4 R188, [R227+0x6800] ;  /* 0x00680000e3bc783b */ /* 0x000f2a0000000200 */
[C---:B------:R-:W-:Y:S06]  /*9bf0*/  HMMA.16816.F32 R36, R172.reuse, R192, R36 ;  /* 0x000000c0ac24723c */ /* 0x040fec0000001824 */
[C---:B------:R-:W-:Y:S01]  /*9c00*/  HMMA.16816.F32 R40, R172.reuse, R194, R40 ;  /* 0x000000c2ac28723c */ /* 0x040fe20000001828 */
[----:B------:R-:W-:Y:S05]  /*9c10*/  LDSM.16.M88.4 R192, [R231] ;  /* 0x00000000e7c0783b */ /* 0x000fea0000000200 */
[C---:B------:R-:W-:Y:S06]  /*9c20*/  HMMA.16816.F32 R44, R172.reuse, R196, R44 ;  /* 0x000000c4ac2c723c */ /* 0x040fec000000182c */
[C---:B------:R-:W-:Y:S01]  /*9c30*/  HMMA.16816.F32 R48, R172.reuse, R198, R48 ;  /* 0x000000c6ac30723c */ /* 0x040fe20000001830 */
[----:B------:R-:W-:Y:S05]  /*9c40*/  LDSM.16.M88.4 R196, [R229] ;  /* 0x00000000e5c4783b */ /* 0x000fea0000000200 */
[C---:B------:R-:W-:Y:S06]  /*9c50*/  HMMA.16816.F32 R52, R172.reuse, R200, R52 ;  /* 0x000000c8ac34723c */ /* 0x040fec0000001834 */
[C---:B------:R-:W-:Y:S05]  /*9c60*/  HMMA.16816.F32 R56, R172.reuse, R202, R56 ;  /* 0x000000caac38723c */ /* 0x040fea0000001838 */
[C---:B------:R-:W-:Y:S01]  /*9c70*/  IADD3 R200, R229.reuse, 0x800, RZ ;  /* 0x00000800e5c87810 */ /* 0x040fe20007ffe0ff */
[C---:B------:R-:W-:Y:S05]  /*9c80*/  HMMA.16816.F32 R60, R172.reuse, R204, R60 ;  /* 0x000000ccac3c723c */ /* 0x040fea000000183c */
[----:B------:R-:W-:Y:S01]  /*9c90*/  LDSM.16.M88.4 R200, [R200] ;  /* 0x00000000c8c8783b */ /* 0x000fe20000000200 */
[C---:B------:R-:W-:Y:S05]  /*9ca0*/  HMMA.16816.F32 R64, R172.reuse, R206, R64 ;  /* 0x000000ceac40723c */ /* 0x040fea0000001840 */
[C---:B------:R-:W-:Y:S01]  /*9cb0*/  IADD3 R204, R229.reuse, 0x1000, RZ ;  /* 0x00001000e5cc7810 */ /* 0x040fe20007ffe0ff */
[C---:B-1----:R-:W-:Y:S05]  /*9cc0*/  HMMA.16816.F32 R68, R172.reuse, R168, R68 ;  /* 0x000000a8ac44723c */ /* 0x042fea0000001844 */
[----:B------:R-:W-:Y:S01]  /*9cd0*/  LDSM.16.M88.4 R204, [R204] ;  /* 0x00000000cccc783b */ /* 0x000fe20000000200 */
[C---:B------:R-:W-:Y:S06]  /*9ce0*/  HMMA.16816.F32 R72, R172.reuse, R170, R72 ;  /* 0x000000aaac48723c */ /* 0x040fec0000001848 */
[C---:B--2---:R-:W-:Y:S01]  /*9cf0*/  HMMA.16816.F32 R76, R172.reuse, R176, R76 ;  /* 0x000000b0ac4c723c */ /* 0x044fe2000000184c */
[----:B------:R-:W1:Y:S05]  /*9d00*/  LDSM.16.M88.4 R168, [R227+0x7000] ;  /* 0x00700000e3a8783b */ /* 0x000e6a0000000200 */
[C---:B------:R-:W-:Y:S03]  /*9d10*/  HMMA.16816.F32 R80, R172.reuse, R178, R80 ;  /* 0x000000b2ac50723c */ /* 0x040fe60000001850 */
[----:B------:R-:W2:Y:S03]  /*9d20*/  LDSM.16.M88.4 R176, [R227+0x7800] ;  /* 0x00780000e3b0783b */ /* 0x000ea60000000200 */
[C---:B------:R-:W-:Y:S06]  /*9d30*/  HMMA.16816.F32 R84, R172.reuse, R208, R84 ;  /* 0x000000d0ac54723c */ /* 0x040fec0000001854 */
[C---:B------:R-:W-:Y:S01]  /*9d40*/  HMMA.16816.F32 R88, R172.reuse, R210, R88 ;  /* 0x000000d2ac58723c */ /* 0x040fe20000001858 */
[----:B------:R-:W-:Y:S05]  /*9d50*/  LDSM.16.M88.4 R208, [R235] ;  /* 0x00000000ebd0783b */ /* 0x000fea0000000200 */
[C---:B---3--:R-:W-:Y:S06]  /*9d60*/  HMMA.16816.F32 R92, R172.reuse, R180, R92 ;  /* 0x000000b4ac5c723c */ /* 0x048fec000000185c */
[C---:B------:R-:W-:Y:S05]  /*9d70*/  HMMA.16816.F32 R96, R172.reuse, R182, R96 ;  /* 0x000000b6ac60723c */ /* 0x040fea0000001860 */
[C---:B------:R-:W-:Y:S01]  /*9d80*/  IADD3 R180, R229.reuse, 0x1800, RZ ;  /* 0x00001800e5b47810 */ /* 0x040fe20007ffe0ff */
[C---:B----4-:R-:W-:Y:S05]  /*9d90*/  HMMA.16816.F32 R100, R172.reuse, R184, R100 ;  /* 0x000000b8ac64723c */ /* 0x050fea0000001864 */
[----:B------:R-:W3:Y:S01]  /*9da0*/  LDSM.16.M88.4 R180, [R180] ;  /* 0x00000000b4b4783b */ /* 0x000ee20000000200 */
[C---:B------:R-:W-:Y:S05]  /*9db0*/  HMMA.16816.F32 R104, R172.reuse, R186, R104 ;  /* 0x000000baac68723c */ /* 0x040fea0000001868 */
[C---:B------:R-:W-:Y:S01]  /*9dc0*/  IADD3 R184, R229.reuse, 0x2000, RZ ;  /* 0x00002000e5b87810 */ /* 0x040fe20007ffe0ff */
[C---:B------:R-:W-:Y:S05]  /*9dd0*/  HMMA.16816.F32 R108, R172.reuse, R188, R108 ;  /* 0x000000bcac6c723c */ /* 0x040fea000000186c */
[----:B------:R-:W4:Y:S01]  /*9de0*/  LDSM.16.M88.4 R184, [R184] ;  /* 0x00000000b8b8783b */ /* 0x000f220000000200 */
[C---:B------:R-:W-:Y:S05]  /*9df0*/  HMMA.16816.F32 R112, R172.reuse, R190, R112 ;  /* 0x000000beac70723c */ /* 0x040fea0000001870 */
[C---:B------:R-:W-:Y:S01]  /*9e00*/  IADD3 R188, R229.reuse, 0x2800, RZ ;  /* 0x00002800e5bc7810 */ /* 0x040fe20007ffe0ff */
[C---:B-1----:R-:W-:Y:S05]  /*9e10*/  HMMA.16816.F32 R116, R172.reuse, R168, R116 ;  /* 0x000000a8ac74723c */ /* 0x042fea0000001874 */
[----:B------:R-:W1:Y:S01]  /*9e20*/  LDSM.16.M88.4 R188, [R188] ;  /* 0x00000000bcbc783b */ /* 0x000e620000000200 */
[C---:B------:R-:W-:Y:S05]  /*9e30*/  HMMA.16816.F32 R120, R172.reuse, R170, R120 ;  /* 0x000000aaac78723c */ /* 0x040fea0000001878 */
[----:B------:R-:W-:Y:S01]  /*9e40*/  IADD3 R168, R229, 0x3000, RZ ;  /* 0x00003000e5a87810 */ /* 0x000fe20007ffe0ff */
[C---:B--2---:R-:W-:Y:S05]  /*9e50*/  HMMA.16816.F32 R124, R172.reuse, R176, R124 ;  /* 0x000000b0ac7c723c */ /* 0x044fea000000187c */
[----:B------:R-:W2:Y:S01]  /*9e60*/  LDSM.16.M88.4 R168, [R168] ;  /* 0x00000000a8a8783b */ /* 0x000ea20000000200 */
[----:B------:R-:W-:Y:S06]  /*9e70*/  HMMA.16816.F32 R128, R172, R178, R128 ;  /* 0x000000b2ac80723c */ /* 0x000fec0000001880 */
[C---:B------:R-:W-:Y:S01]  /*9e80*/  HMMA.16816.F32 R4, R192.reuse, R196, R4 ;  /* 0x000000c4c004723c */ /* 0x040fe20000001804 */
[----:B------:R-:W2:Y:S05]  /*9e90*/  LDSM.16.M88.4 R172, [R242] ;  /* 0x00000000f2ac783b */ /* 0x000eaa0000000200 */
[C---:B------:R-:W-:Y:S03]  /*9ea0*/  HMMA.16816.F32 R8, R192.reuse, R198, R8 ;  /* 0x000000c6c008723c */ /* 0x040fe60000001808 */
[----:B------:R-:W2:Y:S03]  /*9eb0*/  LDSM.16.M88.4 R176, [R241] ;  /* 0x00000000f1b0783b */ /* 0x000ea60000000200 */
[C---:B------:R-:W-:Y:S05]  /*9ec0*/  HMMA.16816.F32 R12, R192.reuse, R200, R12 ;  /* 0x000000c8c00c723c */ /* 0x040fea000000180c */
[----:B------:R-:W-:Y:S01]  /*9ed0*/  LDSM.16.M88.4 R196, [R239] ;  /* 0x00000000efc4783b */ /* 0x000fe20000000200 */
[C---:B------:R-:W-:Y:S06]  /*9ee0*/  HMMA.16816.F32 R16, R192.reuse, R202, R16 ;  /* 0x000000cac010723c */ /* 0x040fec0000001810 */
[C---:B------:R-:W-:Y:S01]  /*9ef0*/  HMMA.16816.F32 R20, R192.reuse, R204, R20 ;  /* 0x000000ccc014723c */ /* 0x040fe20000001814 */
[----:B------:R-:W-:Y:S05]  /*9f00*/  LDSM.16.M88.4 R200, [R238] ;  /* 0x00000000eec8783b */ /* 0x000fea0000000200 */
[C---:B------:R-:W-:Y:S03]  /*9f10*/  HMMA.16816.F32 R24, R192.reuse, R206, R24 ;  /* 0x000000cec018723c */ /* 0x040fe60000001818 */
[----:B------:R-:W-:Y:S03]  /*9f20*/  LDSM.16.M88.4 R204, [R237] ;  /* 0x00000000edcc783b */ /* 0x000fe60000000200 */
[C---:B---3--:R-:W-:Y:S06]  /*9f30*/  HMMA.16816.F32 R28, R192.reuse, R180, R28 ;  /* 0x000000b4c01c723c */ /* 0x048fec000000181c */
[C---:B------:R-:W-:Y:S01]  /*9f40*/  HMMA.16816.F32 R32, R192.reuse, R182, R32 ;  /* 0x000000b6c020723c */ /* 0x040fe20000001820 */
[----:B------:R-:W3:Y:S05]  /*9f50*/  LDSM.16.M88.4 R180, [R240] ;  /* 0x00000000f0b4783b */ /* 0x000eea0000000200 */
[C---:B----4-:R-:W-:Y:S06]  /*9f60*/  HMMA.16816.F32 R36, R192.reuse, R184, R36 ;  /* 0x000000b8c024723c */ /* 0x050fec0000001824 */
[C---:B------:R-:W-:Y:S01]  /*9f70*/  HMMA.16816.F32 R40, R192.reuse, R186, R40 ;  /* 0x000000bac028723c */ /* 0x040fe20000001828 */
[----:B------:R-:W4:Y:S05]  /*9f80*/  LDSM.16.M88.4 R184, [R236] ;  /* 0x00000000ecb8783b */ /* 0x000f2a0000000200 */
[C---:B-1----:R-:W-:Y:S06]  /*9f90*/  HMMA.16816.F32 R44, R192.reuse, R188, R44 ;  /* 0x000000bcc02c723c */ /* 0x042fec000000182c */
[C---:B------:R-:W-:Y:S06]  /*9fa0*/  HMMA.16816.F32 R48, R192.reuse, R190, R48 ;  /* 0x000000bec030723c */ /* 0x040fec0000001830 */
[C---:B--2---:R-:W-:Y:S06]  /*9fb0*/  HMMA.16816.F32 R52, R192.reuse, R168, R52 ;  /* 0x000000a8c034723c */ /* 0x044fec0000001834 */
[C---:B------:R-:W-:Y:S01]  /*9fc0*/  HMMA.16816.F32 R56, R192.reuse, R170, R56 ;  /* 0x000000aac038723c */ /* 0x040fe20000001838 */
[----:B------:R-:W1:Y:S05]  /*9fd0*/  LDSM.16.M88.4 R168, [R226+0x800] ;  /* 0x00080000e2a8783b */ /* 0x000e6a0000000200 */
[C---:B------:R-:W-:Y:S06]  /*9fe0*/  HMMA.16816.F32 R60, R192.reuse, R172, R60 ;  /* 0x000000acc03c723c */ /* 0x040fec000000183c */
        /* <DEDUP_REMOVED lines=12> */
[C---:B------:R-:W-:Y:S06]  /*a0b0*/  HMMA.16816.F32 R112, R192.reuse, R186, R112 ;  /* 0x000000bac070723c */ /* 0x040fec0000001870 */
[C---:B------:R-:W-:Y:S06]  /*a0c0*/  HMMA.16816.F32 R116, R192.reuse, R208, R116 ;  /* 0x000000d0c074723c */ /* 0x040fec0000001874 */
[C---:B------:R-:W-:Y:S06]  /*a0d0*/  HMMA.16816.F32 R120, R192.reuse, R210, R120 ;  /* 0x000000d2c078723c */ /* 0x040fec0000001878 */
[C---:B------:R-:W-:Y:S06]  /*a0e0*/  HMMA.16816.F32 R124, R192.reuse, R212, R124 ;  /* 0x000000d4c07c723c */ /* 0x040fec000000187c */
[----:B------:R-:W-:Y:S06]  /*a0f0*/  HMMA.16816.F32 R128, R192, R214, R128 ;  /* 0x000000d6c080723c */ /* 0x000fec0000001880 */
[C---:B------:R-:W-:Y:S06]  /*a100*/  HMMA.16816.F32 R4, R216.reuse, R220, R4 ;  /* 0x000000dcd804723c */ /* 0x040fec0000001804 */
        /* <DEDUP_REMOVED lines=77> */
[----:B------:R4:W1:Y:S01]  /*a5e0*/  MUFU.TANH R187, R38 ;  /* 0x0000002600bb7308 */ /* 0x0008620000002400 */
        /* <DEDUP_REMOVED lines=57> */
[----:B------:R1:W1:Y:S01]  /*a980*/  MUFU.TANH R174, R36 ;  /* 0x0000002400ae7308 */ /* 0x0002620000002400 */
[C---:B---3--:R-:W-:Y:S06]  /*a990*/  HMMA.16816.F32 R84, R216.reuse, R4, R84 ;  /* 0x00000004d854723c */ /* 0x048fec0000001854 */
[C---:B------:R-:W-:Y:S03]  /*a9a0*/  HMMA.16816.F32 R88, R216.reuse, R6, R88 ;  /* 0x00000006d858723c */ /* 0x040fe60000001858 */
[----:B------:R3:W1:Y:S01]  /*a9b0*/  MUFU.TANH R188, R39 ;  /* 0x0000002700bc7308 */ /* 0x0006620000002400 */
[----:B------:R-:W2:Y:S01]  /*a9c0*/  LDSM.16.M88.4 R4, [R226+0x6000] ;  /* 0x00600000e204783b */ /* 0x000ea20000000200 */
[----:B------:R-:W-:Y:S01]  /*a9d0*/  FMUL.FTZ R76, R76, UR8 ;  /* 0x000000084c4c7c20 */ /* 0x000fe20008410000 */
[----:B------:R-:W-:Y:S01]  /*a9e0*/  FMUL.FTZ R77, R77, UR8 ;  /* 0x000000084d4d7c20 */ /* 0x000fe20008410000 */
[----:B------:R-:W-:Y:S01]  /*a9f0*/  FMUL.FTZ R78, R78, UR8 ;  /* 0x000000084e4e7c20 */ /* 0x000fe20008410000 */
[----:B------:R-:W-:Y:S05]  /*aa00*/  FMUL.FTZ R79, R79, UR8 ;  /* 0x000000084f4f7c20 */ /* 0x000fea0008410000 */
[----:B------:R3:W1:Y:S01]  /*aa10*/  MUFU.TANH R190, R40 ;  /* 0x0000002800be7308 */ /* 0x0006620000002400 */
[----:B------:R-:W-:Y:S01]  /*aa20*/  FMUL.FTZ R80, R80, UR8 ;  /* 0x0000000850507c20 */ /* 0x000fe20008410000 */
[----:B------:R-:W-:Y:S01]  /*aa30*/  FMUL.FTZ R81, R81, UR8 ;  /* 0x0000000851517c20 */ /* 0x000fe20008410000 */
[----:B------:R-:W-:Y:S01]  /*aa40*/  FMUL.FTZ R82, R82, UR8 ;  /* 0x0000000852527c20 */ /* 0x000fe20008410000 */
[----:B------:R-:W-:Y:S06]  /*aa50*/  FMUL.FTZ R83, R83, UR8 ;  /* 0x0000000853537c20 */ /* 0x000fec0008410000 */
[----:B------:R3:W1:Y:S01]  /*aa60*/  MUFU.TANH R191, R41 ;  /* 0x0000002900bf7308 */ /* 0x0006620000002400 */
        /* <DEDUP_REMOVED lines=11> */
[----:B------:R3:W4:Y:S01]  /*ab20*/  MUFU.TANH R193, R43 ;  /* 0x0000002b00c17308 */ /* 0x0007220000002400 */
[----:B------:R-:W1:Y:S09]  /*ab30*/  LDSM.16.M88.4 R8, [R226+0x6800] ;  /* 0x00680000e208783b */ /* 0x000e720000000200 */
[----:B------:R3:W1:Y:S01]  /*ab40*/  MUFU.TANH R194, R44 ;  /* 0x0000002c00c27308 */ /* 0x0006620000002400 */
[C---:B--2---:R-:W-:Y:S06]  /*ab50*/  HMMA.16816.F32 R100, R216.reuse, R4, R100 ;  /* 0x00000004d864723c */ /* 0x044fec0000001864 */
[C---:B------:R-:W-:Y:S03]  /*ab60*/  HMMA.16816.F32 R104, R216.reuse, R6, R104 ;  /* 0x00000006d868723c */ /* 0x040fe60000001868 */
[----:B------:R3:W2:Y:S01]  /*ab70*/  MUFU.TANH R195, R45 ;  /* 0x0000002d00c37308 */ /* 0x0006a20000002400 */
[----:B------:R-:W4:Y:S01]  /*ab80*/  LDSM.16.M88.4 R4, [R226+0x7000] ;  /* 0x00700000e204783b */ /* 0x000f220000000200 */
        /* <DEDUP_REMOVED lines=9> */
[----:B------:R3:W2:Y:S01]  /*ac20*/  MUFU.TANH R197, R47 ;  /* 0x0000002f00c57308 */ /* 0x0006a20000002400 */
[----:B------:R-:W-:Y:S01]  /*ac30*/  FMUL.FTZ R100, R100, UR8 ;  /* 0x0000000864647c20 */ /* 0x000fe20008410000 */
[----:B------:R-:W-:Y:S01]  /*ac40*/  FMUL.FTZ R101, R101, UR8 ;  /* 0x0000000865657c20 */ /* 0x000fe20008410000 */
[----:B------:R-:W-:Y:S01]  /*ac50*/  FMUL.FTZ R102, R102, UR8 ;  /* 0x0000000866667c20 */ /* 0x000fe20008410000 */
[----:B------:R-:W-:Y:S01]  /*ac60*/  FMUL.FTZ R103, R103, UR8 ;  /* 0x0000000867677c20 */ /* 0x000fe20008410000 */
[----:B------:R-:W-:Y:S05]  /*ac70*/  FMUL.FTZ R104, R104, UR8 ;  /* 0x0000000868687c20 */ /* 0x000fea0008410000 */
[----:B------:R3:W2:Y:S01]  /*ac80*/  MUFU.TANH R198, R48 ;  /* 0x0000003000c67308 */ /* 0x0006a20000002400 */
[C---:B-1----:R-:W-:Y:S03]  /*ac90*/  HMMA.16816.F32 R108, R216.reuse, R8, R108 ;  /* 0x00000008d86c723c */ /* 0x042fe6000000186c */
[----:B------:R-:W-:Y:S01]  /*aca0*/  FMUL.FTZ R105, R105, UR8 ;  /* 0x0000000869697c20 */ /* 0x000fe20008410000 */
[----:B------:R-:W-:Y:S01]  /*acb0*/  FMUL.FTZ R106, R106, UR8 ;  /* 0x000000086a6a7c20 */ /* 0x000fe20008410000 */
[----:B------:R-:W-:Y:S01]  /*acc0*/  FMUL.FTZ R107, R107, UR8 ;  /* 0x000000086b6b7c20 */ /* 0x000fe20008410000 */
[C---:B------:R-:W-:Y:S03]  /*acd0*/  HMMA.16816.F32 R112, R216.reuse, R10, R112 ;  /* 0x0000000ad870723c */ /* 0x040fe60000001870 */
[----:B------:R3:W1:Y:S01]  /*ace0*/  MUFU.TANH R199, R49 ;  /* 0x0000003100c77308 */ /* 0x0006620000002400 */
[----:B------:R-:W2:Y:S02]  /*acf0*/  LDSM.16.M88.4 R8, [R226+0x7800] ;  /* 0x00780000e208783b */ /* 0x000ea40000000200 */
[----:B------:R-:W-:Y:S07]  /*ad00*/  DEPBAR.LE SB0, 0x0 ;  /* 0x000080000000791a */ /* 0x000fee0000000000 */
[----:B------:R3:W1:Y:S01]  /*ad10*/  MUFU.TANH R200, R50 ;  /* 0x0000003200c87308 */ /* 0x0006620000002400 */
[----:B------:R-:W-:Y:S01]  /*ad20*/  BAR.SYNC.DEFER_BLOCKING 0x0 ;  /* 0x0000000000007b1d */ /* 0x000fe20000010000 */
[C---:B----4-:R-:W-:Y:S08]  /*ad30*/  HMMA.16816.F32 R116, R216.reuse, R4, R116 ;  /* 0x00000004d874723c */ /* 0x050ff00000001874 */
[----:B------:R3:W4:Y:S01]  /*ad40*/  MUFU.TANH R202, R51 ;  /* 0x0000003300ca7308 */ /* 0x0007220000002400 */
[C---:B------:R-:W-:Y:S03]  /*ad50*/  HMMA.16816.F32 R120, R216.reuse, R6, R120 ;  /* 0x00000006d878723c */ /* 0x040fe60000001878 */
[----:B------:R-:W-:Y:S01]  /*ad60*/  FMUL.FTZ R108, R108, UR8 ;  /* 0x000000086c6c7c20 */ /* 0x000fe20008410000 */
[----:B------:R-:W-:Y:S01]  /*ad70*/  FMUL.FTZ R109, R109, UR8 ;  /* 0x000000086d6d7c20 */ /* 0x000fe20008410000 */
[----:B------:R-:W-:Y:S04]  /*ad80*/  FMUL.FTZ R110, R110, UR8 ;  /* 0x000000086e6e7c20 */ /* 0x000fe80008410000 */
[----:B------:R3:W1:Y:S02]  /*ad90*/  MUFU.TANH R201, R52 ;  /* 0x0000003400c97308 */ /* 0x0006640000002400 */
[----:B------:R-:W-:Y:S01]  /*ada0*/  FMUL.FTZ R111, R111, UR8 ;  /* 0x000000086f6f7c20 */ /* 0x000fe20008410000 */
[----:B------:R-:W-:Y:S01]  /*adb0*/  FMUL.FTZ R112, R112, UR8 ;  /* 0x0000000870707c20 */ /* 0x000fe20008410000 */
[----:B------:R-:W-:Y:S01]  /*adc0*/  FMUL.FTZ R113, R113, UR8 ;  /* 0x0000000871717c20 */ /* 0x000fe20008410000 */
[----:B------:R-:W-:Y:S01]  /*add0*/  FMUL.FTZ R114, R114, UR8 ;  /* 0x0000000872727c20 */ /* 0x000fe20008410000 */
[----:B------:R-:W-:Y:S04]  /*ade0*/  FMUL.FTZ R115, R115, UR8 ;  /* 0x0000000873737c20 */ /* 0x000fe80008410000 */
[----:B------:R3:W1:Y:S01]  /*adf0*/  MUFU.TANH R203, R53 ;  /* 0x0000003500cb7308 */ /* 0x0006620000002400 */
[----:B------:R-:W-:Y:S01]  /*ae00*/  FMUL.FTZ R116, R116, UR8 ;  /* 0x0000000874747c20 */ /* 0x000fe20008410000 */
[----:B------:R-:W-:Y:S01]  /*ae10*/  FMUL.FTZ R117, R117, UR8 ;  /* 0x0000000875757c20 */ /* 0x000fe20008410000 */
[----:B------:R-:W-:Y:S01]  /*ae20*/  FMUL.FTZ R118, R118, UR8 ;  /* 0x0000000876767c20 */ /* 0x000fe20008410000 */
[----:B------:R-:W-:Y:S06]  /*ae30*/  FMUL.FTZ R119, R119, UR8 ;  /* 0x0000000877777c20 */ /* 0x000fec0008410000 */
[----:B------:R3:W1:Y:S01]  /*ae40*/  MUFU.TANH R204, R54 ;  /* 0x0000003600cc7308 */ /* 0x0006620000002400 */
[C---:B--2---:R-:W-:Y:S03]  /*ae50*/  HMMA.16816.F32 R124, R216.reuse, R8, R124 ;  /* 0x00000008d87c723c */ /* 0x044fe6000000187c */
[----:B------:R-:W-:Y:S01]  /*ae60*/  FMUL.FTZ R120, R120, UR8 ;  /* 0x0000000878787c20 */ /* 0x000fe20008410000 */
[----:B------:R-:W-:Y:S01]  /*ae70*/  FMUL.FTZ R121, R121, UR8 ;  /* 0x0000000879797c20 */ /* 0x000fe20008410000 */
[----:B------:R-:W-:Y:S01]  /*ae80*/  FMUL.FTZ R122, R122, UR8 ;  /* 0x000000087a7a7c20 */ /* 0x000fe20008410000 */
[----:B------:R-:W-:Y:S03]  /*ae90*/  HMMA.16816.F32 R128, R216, R10, R128 ;  /* 0x0000000ad880723c */ /* 0x000fe60000001880 */
[----:B------:R3:W2:Y:S02]  /*aea0*/  MUFU.TANH R206, R55 ;  /* 0x0000003700ce7308 */ /* 0x0006a40000002400 */
[----:B------:R-:W-:Y:S08]  /*aeb0*/  FMUL.FTZ R123, R123, UR8 ;  /* 0x000000087b7b7c20 */ /* 0x000ff00008410000 */
[----:B------:R3:W1:Y:S10]  /*aec0*/  MUFU.TANH R205, R56 ;  /* 0x0000003800cd7308 */ /* 0x0006740000002400 */
[----:B------:R3:W1:Y:S01]  /*aed0*/  MUFU.TANH R207, R57 ;  /* 0x0000003900cf7308 */ /* 0x0006620000002400 */
[----:B------:R-:W-:Y:S01]  /*aee0*/  FMUL.FTZ R124, R124, UR8 ;  /* 0x000000087c7c7c20 */ /* 0x000fe20008410000 */
[----:B------:R-:W-:Y:S01]  /*aef0*/  FMUL.FTZ R126, R126, UR8 ;  /* 0x000000087e7e7c20 */ /* 0x000fe20008410000 */
[----:B------:R-:W-:Y:S01]  /*af00*/  FMUL.FTZ R127, R127, UR8 ;  /* 0x000000087f7f7c20 */ /* 0x000fe20008410000 */
[----:B------:R-:W-:Y:S01]  /*af10*/  FMUL.FTZ R125, R125, UR8 ;  /* 0x000000087d7d7c20 */ /* 0x000fe20008410000 */
[----:B------:R-:W-:Y:S05]  /*af20*/  FMUL.FTZ R128, R128, UR8 ;  /* 0x0000000880807c20 */ /* 0x000fea0008410000 */
[----:B------:R3:W1:Y:S01]  /*af30*/  MUFU.TANH R208, R58 ;  /* 0x0000003a00d07308 */ /* 0x0006620000002400 */
[----:B------:R-:W-:Y:S01]  /*af40*/  FMUL.FTZ R37, R130, UR8 ;  /* 0x0000000882257c20 */ /* 0x000fe20008410000 */
[----:B------:R-:W-:Y:S01]  /*af50*/  FMUL.FTZ R129, R129, UR8 ;  /* 0x0000000881817c20 */ /* 0x000fe20008410000 */
[----:B------:R-:W-:Y:S07]  /*af60*/  FMUL.FTZ R0, R131, UR8 ;  /* 0x0000000883007c20 */ /* 0x000fee0008410000 */
        /* <DEDUP_REMOVED lines=70> */
[----:B------:R3:W1:Y:S10]  /*b3d0*/  MUFU.TANH R216, R129 ;  /* 0x0000008100d87308 */ /* 0x0006740000002400 */
[----:B------:R-:W1:Y:S10]  /*b3e0*/  MUFU.TANH R37, R37 ;  /* 0x0000002500257308 */ /* 0x000e740000002400 */
[----:B------:R3:W1:Y:S01]  /*b3f0*/  MUFU.TANH R38, R0 ;  /* 0x0000000000267308 */ /* 0x0006620000002400 */
[----:B--2-4-:R-:W-:Y:S05]  /*b400*/  @!P0 BRA `(.L_x_2228) ;  /* 0x0000000400e88947 */ /* 0x014fea0003800000 */
[----:B------:R-:W-:Y:S04]  /*b410*/  ULEA UR6, -UR7, URZ, 0x8 ;  /* 0x0000003f07067291 */ /* 0x000fe8000f8e413f */
[----:B------:R-:W-:Y:S02]  /*b420*/  USHF.R.S32.HI UR5, URZ, 0x1f, UR6 ;  /* 0x0000001f3f057899 */ /* 0x000fe40008011406 */
[----:B------:R-:W-:Y:S04]  /*b430*/  MOV R2, UR6 ;  /* 0x0000000600027c02 */ /* 0x000fe80008000f00 */
[----:B---3--:R-:W-:Y:S01]  /*b440*/  MOV R0, UR5 ;  /* 0x0000000500007c02 */ /* 0x008fe20008000f00 */
[----:B------:R-:W-:Y:S06]  /*b450*/  @P6 BRA `(.L_x_2229) ;  /* 0x0000000000f46947 */ /* 0x000fec0003800000 */
[----:B------:R-:W2:Y:S01]  /*b460*/  LDC R10, c[0x0][0x380] ;  /* 0x0000e000ff0a7b82 */ /* 0x000ea20000000800 */
[----:B------:R-:W-:Y:S04]  /*b470*/  SHF.L.U32 R6, R244, 0x8, RZ ;  /* 0x00000008f4067819 */ /* 0x000fe800000006ff */
[----:B------:R-:W-:Y:S01]  /*b480*/  IABS R4, R6 ;  /* 0x0000000600047213 */ /* 0x000fe20000000000 */
[C---:B------:R-:W-:Y:S05]  /*b490*/  VIADD R7, R6.reuse, 0xffffff00 ;  /* 0xffffff0006077836 */ /* 0x040fea0000000000 */
[----:B------:R-:W-:Y:S02]  /*b4a0*/  IABS R5, R7 ;  /* 0x0000000700057213 */ /* 0x000fe40000000000 */
[-C--:B--2---:R-:W-:Y:S02]  /*b4b0*/  IABS R9, R10.reuse ;  /* 0x0000000a00097213 */ /* 0x084fe40000000000 */
[-C--:B------:R-:W-:Y:S02]  /*b4c0*/  LOP3.LUT R7, R7, R10.reuse, RZ, 0x3c, !PT ;  /* 0x0000000a07077212 */ /* 0x080fe400078e3cff */
[----:B------:R-:W2:Y:S01]  /*b4d0*/  I2F.RP R2, R9 ;  /* 0x0000000900027306 */ /* 0x000ea20000209400 */
        /* <DEDUP_REMOVED lines=37> */
[----:B------:R2:W3:Y:S02]  /*b730*/  LDG.E R6, desc[UR20][R6.64] ;  /* 0x0000001406067981 */ /* 0x0004e4000c1e1900 */
[----:B------:R-:W-:Y:S02]  /*b740*/  IMAD R2, R2, R10, -0x100 ;  /* 0xffffff0002027424 */ /* 0x000fe400078e020a */
[----:B------:R4:W3:Y:S03]  /*b750*/  LDG.E R3, desc[UR20][R4.64] ;  /* 0x0000001404037981 */ /* 0x0008e6000c1e1900 */
[----:B------:R-:W-:Y:S05]  /*b760*/  SHF.R.S32.HI R0, RZ, 0x1f, R2 ;  /* 0x0000001fff007819 */ /* 0x000fea0000011402 */
[----:B------:R-:W-:Y:S01]  /*b770*/  IMAD R0, R0, UR7, RZ ;  /* 0x0000000700007c24 */ /* 0x000fe2000f8e02ff */
[----:B--2---:R-:W2:Y:S08]  /*b780*/  LDC R7, c[0x0][0x24c] ;  /* 0x00009300ff077b82 */ /* 0x004eb00000000800 */
[----:B----4-:R-:W4:Y:S01]  /*b790*/  LDC.64 R4, c[0x0][0x230] ;  /* 0x00008c00ff047b82 */ /* 0x010f220000000a00 */
[C---:B--2---:R-:W-:Y:S01]  /*b7a0*/  IMAD R0, R2.reuse, R7, R0 ;  /* 0x0000000702007224 */ /* 0x044fe200078e0200 */
[----:B---3--:R-:W-:Y:S01]  /*b7b0*/  IADD3 R6, -R3, R6, RZ ;  /* 0x0000000603067210 */ /* 0x008fe20007ffe1ff */
[----:B------:R-:W-:Y:S03]  /*b7c0*/  IMAD.WIDE.U32 R2, R2, UR7, RZ ;  /* 0x0000000702027c25 */ /* 0x000fe6000f8e00ff */
[----:B------:R-:W-:Y:S01]  /*b7d0*/  SHF.R.S32.HI R7, RZ, 0x1f, R6 ;  /* 0x0000001fff077819 */ /* 0x000fe20000011406 */
[----:B------:R-:W-:Y:S04]  /*b7e0*/  IMAD.IADD R3, R3, 0x1, R0 ;  /* 0x0000000103037824 */ /* 0x000fe800078e0200 */
[-C--:B----4-:R-:W-:Y:S02]  /*b7f0*/  IMAD R0, R7, R4.reuse, RZ ;  /* 0x0000000407007224 */ /* 0x090fe400078e02ff */
[C---:B------:R-:W-:Y:S04]  /*b800*/  IMAD.WIDE.U32 R2, R6.reuse, R4, R2 ;  /* 0x0000000406027225 */ /* 0x040fe800078e0002 */
[----:B------:R-:W-:Y:S05]  /*b810*/  IMAD R5, R6, R5, R0 ;  /* 0x0000000506057224 */ /* 0x000fea00078e0200 */
[----:B------:R-:W-:Y:S07]  /*b820*/  IADD3 R0, R3, R5, RZ ;  /* 0x0000000503007210 */ /* 0x000fee0007ffe0ff */
.L_x_2229:
[----:B------:R-:W2:Y:S04]  /*b830*/  LDL.LU R11, [R1+0x8] ;  /* 0x00000800010b7983 */ /* 0x000ea80000300800 */
[----:B------:R-:W3:Y:S02]  /*b840*/  LDL.LU R10, [R1+0xc] ;  /* 0x00000c00010a7983 */ /* 0x000ee40000300800 */
[C---:B---3--:R-:W-:Y:S04]  /*b850*/  LEA R10, P0, R2.reuse, R10, 0x1 ;  /* 0x0000000a020a7211 */ /* 0x048fe800078008ff */
[----:B--2---:R-:W-:Y:S01]  /*b860*/  LEA.HI.X R11, R2, R11, R0, 0x1, P0 ;  /* 0x0000000b020b7211 */ /* 0x004fe200000f0c00 */
[----:B------:R2:W-:Y:S01]  /*b870*/  STL [R1+0xc], R10 ;  /* 0x00000c0a01007387 */ /* 0x0005e20000100800 */
[----:B------:R-:W-:Y:S03]  /*b880*/  IADD3 R8, P0, R10, UR23, RZ ;  /* 0x000000170a087c10 */ /* 0x000fe6000ff1e0ff */
[----:B------:R-:W-:Y:S01]  /*b890*/  @!PT LDS RZ, [RZ] ;  /* 0x00000000fffff984 */ /* 0x000fe20000000800 */
[----:B------:R-:W-:Y:S01]  /*b8a0*/  @!PT LDS RZ, [RZ] ;  /* 0x00000000fffff984 */ /* 0x000fe20000000800 */
[----:B------:R-:W-:Y:S01]  /*b8b0*/  @!PT LDS RZ, [RZ] ;  /* 0x00000000fffff984 */ /* 0x000fe20000000800 */
[----:B------:R2:W-:Y:S01]  /*b8c0*/  LDGSTS.E.BYPASS.LTC128B.128 [R243+0x2000], desc[UR20][R10.64] ;  /* 0x020000000af37fae */ /* 0x0005e2000b901d54 */
[----:B------:R-:W-:Y:S02]  /*b8d0*/  IADD3.X R9, R11, UR22, RZ, P0, !PT ;  /* 0x000000160b097c10 */ /* 0x000fe400087fe4ff */
[----:B------:R-:W-:Y:S01]  /*b8e0*/  IADD3 R6, P0, R8, UR23, RZ ;  /* 0x0000001708067c10 */ /* 0x000fe2000ff1e0ff */
[----:B------:R3:W-:Y:S03]  /*b8f0*/  STL [R1+0x8], R11 ;  /* 0x0000080b01007387 */ /* 0x0007e60000100800 */
[----:B------:R-:W-:Y:S01]  /*b900*/  IADD3.X R7, R9, UR22, RZ, P0, !PT ;  /* 0x0000001609077c10 */ /* 0x000fe200087fe4ff */
[----:B------:R4:W-:Y:S01]  /*b910*/  LDGSTS.E.BYPASS.LTC128B.128 [R243+0x2800], desc[UR20][R8.64] ;  /* 0x0280000008f37fae */ /* 0x0009e2000b901d54 */
[----:B------:R-:W-:Y:S03]  /*b920*/  IADD3 R4, P0, R6, UR23, RZ ;  /* 0x0000001706047c10 */ /* 0x000fe6000ff1e0ff */
[----:B------:R5:W-:Y:S01]  /*b930*/  LDGSTS.E.BYPASS.LTC128B.128 [R243+0x3000], desc[UR20][R6.64] ;  /* 0x0300000006f37fae */ /* 0x000be2000b901d54 */
        /* <DEDUP_REMOVED lines=19> */
[----:B--2---:R-:W-:Y:S03]  /*ba70*/  IADD3 R10, P0, R16, UR23, RZ ;  /* 0x00000017100a7c10 */ /* 0x004fe6000ff1e0ff */
[----:B------:R-:W-:Y:S01]  /*ba80*/  LDGSTS.E.BYPASS.LTC128B.128 [R243+0x6800], desc[UR20][R16.64] ;  /* 0x0680000010f37fae */ /* 0x000fe2000b901d54 */
[----:B---3--:R-:W-:Y:S02]  /*ba90*/  IADD3.X R11, R17, UR22, RZ, P0, !PT ;  /* 0x00000016110b7c10 */ /* 0x008fe400087fe4ff */
        /* <DEDUP_REMOVED lines=8> */
[----:B------:R-:W-:Y:S02]  /*bb20*/  IADD3.X R5, R7, UR22, RZ, P0, !PT ;  /* 0x0000001607057c10 */ /* 0x000fe400087fe4ff */
[----:B------:R-:W-:Y:S03]  /*bb30*/  IADD3 R2, P0, R4, UR23, RZ ;  /* 0x0000001704027c10 */ /* 0x000fe6000ff1e0ff */
[----:B------:R4:W-:Y:S01]  /*bb40*/  LDGSTS.E.BYPASS.LTC128B.128 [R243+0x8800], desc[UR20][R4.64] ;  /* 0x0880000004f37fae */ /* 0x0009e2000b901d54 */
[----:B------:R-:W-:Y:S05]  /*bb50*/  IADD3.X R3, R5, UR22, RZ, P0, !PT ;  /* 0x0000001605037c10 */ /* 0x000fea00087fe4ff */
[----:B------:R4:W-:Y:S01]  /*bb60*/  LDGSTS.E.BYPASS.LTC128B.128 [R243+0x9000], desc[UR20][R2.64] ;  /* 0x0900000002f37fae */ /* 0x0009e2000b901d54 */
[----:B--2---:R-:W-:Y:S04]  /*bb70*/  IADD3 R10, P0, R2, UR23, RZ ;  /* 0x00000017020a7c10 */ /* 0x004fe8000ff1e0ff */
[----:B------:R-:W-:Y:S05]  /*bb80*/  IADD3.X R11, R3, UR22, RZ, P0, !PT ;  /* 0x00000016030b7c10 */ /* 0x000fea00087fe4ff */
[----:B------:R4:W-:Y:S04]  /*bb90*/  LDGSTS.E.BYPASS.LTC128B.128 [R243+0x9800], desc[UR20][R10.64] ;  /* 0x098000000af37fae */ /* 0x0009e8000b901d54 */
[----:B------:R-:W0:Y:S02]  /*bba0*/  LDGDEPBAR ;  /* 0x00000000000079af */ /* 0x000e240000000000 */
.L_x_2228:
[----:B---3--:R-:W-:Y:S01]  /*bbb0*/  FMNMX.FTZ R0, R181, R132, !PT ;  /* 0x00000084b5007209 */ /* 0x008fe20007810000 */
[----:B------:R-:W-:Y:S03]  /*bbc0*/  LDSM.16.MT88.4 R16, [R134+0xa000] ;  /* 0x00a000008610783b */ /* 0x000fe60000004200 */
[----:B----4-:R-:W-:Y:S02]  /*bbd0*/  FMNMX.FTZ R2, R189, R0, !PT ;  /* 0x00000000bd027209 */ /* 0x010fe40007810000 */
[----:B------:R-:W-:Y:S02]  /*bbe0*/  FMNMX.FTZ R0, R180, R133, !PT ;  /* 0x00000085b4007209 */ /* 0x000fe40007810000 */
[----:B------:R-:W-:Y:S01]  /*bbf0*/  FMNMX.FTZ R2, R185, R2, !PT ;  /* 0x00000002b9027209 */ /* 0x000fe20007810000 */
[----:B------:R-:W-:Y:S01]  /*bc00*/  LDSM.16.MT88.4 R44, [R224+0xa000] ;  /* 0x00a00000e02c783b */ /* 0x000fe20000004200 */
[----:B------:R-:W-:Y:S02]  /*bc10*/  FMNMX.FTZ R0, R186, R0, !PT ;  /* 0x00000000ba007209 */ /* 0x000fe40007810000 */
[----:B------:R-:W-:Y:S02]  /*bc20*/  FMNMX.FTZ R36, R184, R2, !PT ;  /* 0x00000002b8247209 */ /* 0x000fe40007810000 */
        /* <DEDUP_REMOVED lines=124> */
[----:B------:R-:W-:Y:S01]  /*c3f0*/  SHFL.BFLY PT, R3, R36, 0x2, 0x1f ;  /* 0x0c401f0024037f89 */ /* 0x000fe200000e0000 */
[----:B------:R-:W-:Y:S07]  /*c400*/  FMNMX.FTZ R0, R38, R0, !PT ;  /* 0x0000000026007209 */ /* 0x000fee0007810000 */
        /* <DEDUP_REMOVED lines=10> */
[C---:B------:R-:W-:Y:S01]  /*c4b0*/  FMUL.FTZ R39, R36.reuse, UR4 ;  /* 0x0000000424277c20 */ /* 0x040fe20008410000 */
[----:B------:R-:W-:Y:S01]  /*c4c0*/  FADD.FTZ R2, -R36, R132 ;  /* 0x0000008424027221 */ /* 0x000fe20000010100 */
[----:B------:R-:W-:Y:S03]  /*c4d0*/  FMUL.FTZ R0, R0, UR4 ;  /* 0x0000000400007c20 */ /* 0x000fe60008410000 */
[----:B------:R-:W-:Y:S01]  /*c4e0*/  FSEL R39, R39, RZ, P0 ;  /* 0x000000ff27277208 */ /* 0x000fe20000000000 */
[----:B------:R-:W-:Y:S01]  /*c4f0*/  FMUL.FTZ R2, R2, UR4 ;  /* 0x0000000402027c20 */ /* 0x000fe20008410000 */
[----:B------:R-:W-:Y:S01]  /*c500*/  FSETP.NEU.FTZ.AND P0, PT, R3, -INF , PT ;  /* 0xff8000000300780b */ /* 0x000fe20003f1d000 */
[----:B------:R-:W1:Y:S02]  /*c510*/  MUFU.EX2 R0, R0 ;  /* 0x0000000000007308 */ /* 0x000e640000000800 */
[--C-:B------:R-:W-:Y:S01]  /*c520*/  FFMA.FTZ R4, R181, UR4, -R39.reuse ;  /* 0x00000004b5047c23 */ /* 0x100fe20008010827 */
[----:B------:R-:W-:Y:S01]  /*c530*/  FSEL R68, R68, RZ, P0 ;  /* 0x000000ff44447208 */ /* 0x000fe20000000000 */
[--C-:B------:R-:W-:Y:S01]  /*c540*/  FFMA.FTZ R6, R178, UR4, -R39.reuse ;  /* 0x00000004b2067c23 */ /* 0x100fe20008010827 */
[--C-:B------:R-:W-:Y:S01]  /*c550*/  FFMA.FTZ R7, R185, UR4, -R39.reuse ;  /* 0x00000004b9077c23 */ /* 0x100fe20008010827 */
[--C-:B------:R-:W-:Y:S01]  /*c560*/  FFMA.FTZ R5, R177, UR4, -R39.reuse ;  /* 0x00000004b1057c23 */ /* 0x100fe20008010827 */
[----:B------:R-:W-:Y:S03]  /*c570*/  ISETP.GT.AND P0, PT, R244, RZ, PT ;  /* 0x000000fff400720c */ /* 0x000fe60003f04270 */
[----:B------:R2:W-:Y:S01]  /*c580*/  MUFU.EX2 R181, R4 ;  /* 0x0000000400b57308 */ /* 0x0005e20000000800 */
[--C-:B------:R-:W-:Y:S01]  /*c590*/  FFMA.FTZ R8, R30, UR4, -R68.reuse ;  /* 0x000000041e087c23 */ /* 0x100fe20008010844 */
[--C-:B------:R-:W-:Y:S01]  /*c5a0*/  FFMA.FTZ R9, R31, UR4, -R68.reuse ;  /* 0x000000041f097c23 */ /* 0x100fe20008010844 */
[--C-:B------:R-:W-:Y:S01]  /*c5b0*/  FFMA.FTZ R20, R35, UR4, -R68.reuse ;  /* 0x0000000423147c23 */ /* 0x100fe20008010844 */
[--C-:B------:R-:W-:Y:S01]  /*c5c0*/  FFMA.FTZ R48, R188, UR4, -R68.reuse ;  /* 0x00000004bc307c23 */ /* 0x100fe20008010844 */
[--C-:B------:R-:W-:Y:S05]  /*c5d0*/  FFMA.FTZ R37, R37, UR4, -R68.reuse ;  /* 0x0000000425257c23 */ /* 0x100fea0008010844 */
[----:B------:R3:W-:Y:S01]  /*c5e0*/  MUFU.EX2 R222, R6 ;  /* 0x0000000600de7308 */ /* 0x0007e20000000800 */
[C---:B-1----:R-:W-:Y:S01]  /*c5f0*/  FMUL.FTZ R14, R0.reuse, R142 ;  /* 0x0000008e000e7220 */ /* 0x042fe20000410000 */
[C---:B------:R-:W-:Y:S01]  /*c600*/  FMUL.FTZ R15, R0.reuse, R143 ;  /* 0x0000008f000f7220 */ /* 0x040fe20000410000 */
[----:B------:R-:W-:Y:S07]  /*c610*/  FMUL.FTZ R35, R0, R163 ;  /* 0x000000a300237220 */ /* 0x000fee0000410000 */
[----:B------:R1:W-:Y:S01]  /*c620*/  MUFU.EX2 R185, R7 ;  /* 0x0000000700b97308 */ /* 0x0003e20000000800 */
[--C-:B--2---:R-:W-:Y:S09]  /*c630*/  FFMA.FTZ R4, R189, UR4, -R39.reuse ;  /* 0x00000004bd047c23 */ /* 0x104ff20008010827 */
[----:B------:R2:W4:Y:S01]  /*c640*/  MUFU.EX2 R189, R4 ;  /* 0x0000000400bd7308 */ /* 0x0005220000000800 */
[--C-:B---3--:R-:W-:Y:S09]  /*c650*/  FFMA.FTZ R6, R169, UR4, -R39.reuse ;  /* 0x00000004a9067c23 */ /* 0x108ff20008010827 */
[----:B------:R3:W-:Y:S01]  /*c660*/  MUFU.EX2 R249, R5 ;  /* 0x0000000500f97308 */ /* 0x0007e20000000800 */
[--C-:B-1----:R-:W-:Y:S09]  /*c670*/  FFMA.FTZ R7, R173, UR4, -R39.reuse ;  /* 0x00000004ad077c23 */ /* 0x102ff20008010827 */
[----:B------:R1:W-:Y:S01]  /*c680*/  MUFU.EX2 R12, R6 ;  /* 0x00000006000c7308 */ /* 0x0003e20000000800 */
[--C-:B--2---:R-:W-:Y:S01]  /*c690*/  FFMA.FTZ R4, R180, UR4, -R68.reuse ;  /* 0x00000004b4047c23 */ /* 0x104fe20008010844 */
[----:B----4-:R-:W-:Y:S08]  /*c6a0*/  F2FP.F16.F32.PACK_AB R40, R189, R181 ;  /* 0x000000b5bd28723e */ /* 0x010ff000000000ff */
[----:B------:R2:W-:Y:S01]  /*c6b0*/  MUFU.EX2 R180, R4 ;  /* 0x0000000400b47308 */ /* 0x0005e20000000800 */
[--C-:B---3--:R-:W-:Y:S09]  /*c6c0*/  FFMA.FTZ R5, R168, UR4, -R39.reuse ;  /* 0x00000004a8057c23 */ /* 0x108ff20008010827 */
[----:B------:R-:W3:Y:S01]  /*c6d0*/  MUFU.EX2 R2, R2 ;  /* 0x0000000200027308 */ /* 0x000ee20000000800 */
[--C-:B-1----:R-:W-:Y:S09]  /*c6e0*/  FFMA.FTZ R6, R26, UR4, -R68.reuse ;  /* 0x000000041a067c23 */ /* 0x102ff20008010844 */
[----:B------:R1:W-:Y:S01]  /*c6f0*/  MUFU.EX2 R252, R7 ;  /* 0x0000000700fc7308 */ /* 0x0003e20000000800 */
[--C-:B--2---:R-:W-:Y:S09]  /*c700*/  FFMA.FTZ R4, R186, UR4, -R68.reuse ;  /* 0x00000004ba047c23 */ /* 0x104ff20008010844 */
[----:B------:R2:W4:Y:S01]  /*c710*/  MUFU.EX2 R186, R4 ;  /* 0x0000000400ba7308 */ /* 0x0005220000000800 */
[----:B---3--:R-:W-:Y:S09]  /*c720*/  FMUL.FTZ R21, R2, R149 ;  /* 0x0000009502157220 */ /* 0x008ff20000410000 */
[----:B------:R3:W-:Y:S01]  /*c730*/  MUFU.EX2 R133, R5 ;  /* 0x0000000500857308 */ /* 0x0007e20000000800 */
[----:B-1----:R-:W-:Y:S09]  /*c740*/  FMUL.FTZ R7, R0, R139 ;  /* 0x0000008b00077220 */ /* 0x002ff20000410000 */
[----:B------:R1:W-:Y:S01]  /*c750*/  MUFU.EX2 R130, R6 ;  /* 0x0000000600827308 */ /* 0x0003e20000000800 */
[--C-:B--2---:R-:W-:Y:S01]  /*c760*/  FFMA.FTZ R4, R184, UR4, -R39.reuse ;  /* 0x00000004b8047c23 */ /* 0x104fe20008010827 */
[----:B----4-:R-:W-:Y:S08]  /*c770*/  F2FP.F16.F32.PACK_AB R41, R186, R180 ;  /* 0x000000b4ba29723e */ /* 0x010ff000000000ff */
[----:B------:R2:W4:Y:S01]  /*c780*/  MUFU.EX2 R218, R4 ;  /* 0x0000000400da7308 */ /* 0x0005220000000800 */
[C---:B---3--:R-:W-:Y:S01]  /*c790*/  FMUL.FTZ R5, R2.reuse, R137 ;  /* 0x0000008902057220 */ /* 0x048fe20000410000 */
[----:B------:R-:W-:Y:S01]  /*c7a0*/  MOV R137, R12 ;  /* 0x0000000c00897202 */ /* 0x000fe20000000f00 */
[----:B------:R-:W-:Y:S07]  /*c7b0*/  FMUL.FTZ R12, R2, R140 ;  /* 0x0000008c020c7220 */ /* 0x000fee0000410000 */
[----:B------:R3:W-:Y:S01]  /*c7c0*/  MUFU.EX2 R168, R8 ;  /* 0x0000000800a87308 */ /* 0x0007e20000000800 */
[----:B-1----:R-:W-:Y:S09]  /*c7d0*/  FMUL.FTZ R6, R0, R138 ;  /* 0x0000008a00067220 */ /* 0x002ff20000410000 */
[----:B------:R1:W-:Y:S01]  /*c7e0*/  MUFU.EX2 R169, R9 ;  /* 0x0000000900a97308 */ /* 0x0003e20000000800 */
[--C-:B--2---:R-:W-:Y:S01]  /*c7f0*/  FFMA.FTZ R4, R183, UR4, -R68.reuse ;  /* 0x00000004b7047c23 */ /* 0x104fe20008010844 */
[----:B----4-:R-:W-:Y:S08]  /*c800*/  F2FP.F16.F32.PACK_AB R42, R218, R185 ;  /* 0x000000b9da2a723e */ /* 0x010ff000000000ff */
[----:B------:R2:W-:Y:S01]  /*c810*/  MUFU.EX2 R184, R4 ;  /* 0x0000000400b87308 */ /* 0x0005e20000000800 */
[C---:B---3--:R-:W-:Y:S09]  /*c820*/  FMUL.FTZ R8, R2.reuse, R144 ;  /* 0x0000009002087220 */ /* 0x048ff20000410000 */
[----:B------:R3:W-:Y:S01]  /*c830*/  MUFU.EX2 R173, R20 ;  /* 0x0000001400ad7308 */ /* 0x0007e20000000800 */
[C---:B-1----:R-:W-:Y:S09]  /*c840*/  FMUL.FTZ R9, R2.reuse, R145 ;  /* 0x0000009102097220 */ /* 0x042ff20000410000 */
[----:B------:R1:W-:Y:S01]  /*c850*/  MUFU.EX2 R219, R48 ;  /* 0x0000003000db7308 */ /* 0x0003e20000000800 */
[--C-:B--2---:R-:W-:Y:S09]  /*c860*/  FFMA.FTZ R4, R179, UR4, -R68.reuse ;  /* 0x00000004b3047c23 */ /* 0x104ff20008010844 */
[----:B------:R2:W4:Y:S01]  /*c870*/  MUFU.EX2 R217, R4 ;  /* 0x0000000400d97308 */ /* 0x0005220000000800 */
[----:B---3--:R-:W-:Y:S01]  /*c880*/  FMUL.FTZ R20, R2, R148 ;  /* 0x0000009402147220 */ /* 0x008fe20000410000 */
[----:B-1----:R-:W-:Y:S01]  /*c890*/  F2FP.F16.F32.PACK_AB R48, R249, R222 ;  /* 0x000000def930723e */ /* 0x002fe200000000ff */
[--C-:B--2---:R-:W-:Y:S01]  /*c8a0*/  FFMA.FTZ R4, R176, UR4, -R68.reuse ;  /* 0x00000004b0047c23 */ /* 0x104fe20008010844 */
[----:B----4-:R-:W-:Y:S06]  /*c8b0*/  F2FP.F16.F32.PACK_AB R43, R217, R184 ;  /* 0x000000b8d92b723e */ /* 0x010fec00000000ff */
[----:B------:R1:W-:Y:S02]  /*c8c0*/  MUFU.EX2 R221, R4 ;  /* 0x0000000400dd7308 */ /* 0x0003e40000000800 */
[--C-:B-1----:R-:W-:Y:S08]  /*c8d0*/  FFMA.FTZ R4, R175, UR4, -R68.reuse ;  /* 0x00000004af047c23 */ /* 0x102ff00008010844 */
[----:B------:R1:W2:Y:S02]  /*c8e0*/  MUFU.EX2 R223, R4 ;  /* 0x0000000400df7308 */ /* 0x0002a40000000800 */
[--C-:B-1----:R-:W-:Y:S01]  /*c8f0*/  FFMA.FTZ R4, R172, UR4, -R39.reuse ;  /* 0x00000004ac047c23 */ /* 0x102fe20008010827 */
[----:B--2---:R-:W-:Y:S07]  /*c900*/  F2FP.F16.F32.PACK_AB R49, R223, R221 ;  /* 0x000000dddf31723e */ /* 0x004fee00000000ff */
[----:B------:R1:W2:Y:S02]  /*c910*/  MUFU.EX2 R10, R4 ;  /* 0x00000004000a7308 */ /* 0x0002a40000000800 */
[--C-:B-1----:R-:W-:Y:S01]  /*c920*/  FFMA.FTZ R4, R171, UR4, -R68.reuse ;  /* 0x00000004ab047c23 */ /* 0x102fe20008010844 */
[----:B--2---:R-:W-:Y:S01]  /*c930*/  MOV R139, R10 ;  /* 0x0000000a008b7202 */ /* 0x004fe20000000f00 */
[--C-:B------:R-:W-:Y:S01]  /*c940*/  FFMA.FTZ R10, R32, UR4, -R39.reuse ;  /* 0x00000004200a7c23 */ /* 0x100fe20008010827 */
[--C-:B------:R-:W-:Y:S05]  /*c950*/  FFMA.FTZ R32, R174, UR4, -R39.reuse ;  /* 0x00000004ae207c23 */ /* 0x100fea0008010827 */
[----:B------:R1:W-:Y:S01]  /*c960*/  MUFU.EX2 R250, R4 ;  /* 0x0000000400fa7308 */ /* 0x0003e20000000800 */
[----:B------:R-:W-:Y:S09]  /*c970*/  F2FP.F16.F32.PACK_AB R50, R139, R252 ;  /* 0x000000fc8b32723e */ /* 0x000ff200000000ff */
[----:B------:R2:W-:Y:S01]  /*c980*/  MUFU.EX2 R175, R32 ;  /* 0x0000002000af7308 */ /* 0x0005e20000000800 */
[--C-:B-1----:R-:W-:Y:S09]  /*c990*/  FFMA.FTZ R4, R170, UR4, -R68.reuse ;  /* 0x00000004aa047c23 */ /* 0x102ff20008010844 */
[----:B------:R1:W-:Y:S01]  /*c9a0*/  MUFU.EX2 R170, R10 ;  /* 0x0000000a00aa7308 */ /* 0x0003e20000000800 */
[--C-:B--2---:R-:W-:Y:S09]  /*c9b0*/  FFMA.FTZ R32, R187, UR4, -R68.reuse ;  /* 0x00000004bb207c23 */ /* 0x104ff20008010844 */
[----:B------:R2:W3:Y:S10]  /*c9c0*/  MUFU.EX2 R11, R4 ;  /* 0x00000004000b7308 */ /* 0x0004f40000000800 */
[----:B------:R4:W-:Y:S01]  /*c9d0*/  MUFU.EX2 R220, R32 ;  /* 0x0000002000dc7308 */ /* 0x0009e20000000800 */
[----:B-1----:R-:W-:Y:S01]  /*c9e0*/  FMUL.FTZ R10, R0, R146 ;  /* 0x00000092000a7220 */ /* 0x002fe20000410000 */
[--C-:B--2---:R-:W-:Y:S01]  /*c9f0*/  FFMA.FTZ R4, R22, UR4, -R68.reuse ;  /* 0x0000000416047c23 */ /* 0x104fe20008010844 */
[C---:B------:R-:W-:Y:S01]  /*ca00*/  FMUL.FTZ R22, R0.reuse, R150 ;  /* 0x0000009600167220 */ /* 0x040fe20000410000 */
[----:B---3--:R-:W-:Y:S01]  /*ca10*/  MOV R138, R11 ;  /* 0x0000000b008a7202 */ /* 0x008fe20000000f00 */
[----:B------:R-:W-:Y:S05]  /*ca20*/  FMUL.FTZ R11, R0, R147 ;  /* 0x00000093000b7220 */ /* 0x000fea0000410000 */
[----:B------:R1:W2:Y:S01]  /*ca30*/  MUFU.EX2 R13, R4 ;  /* 0x00000004000d7308 */ /* 0x0002a20000000800 */
[----:B------:R-:W-:Y:S01]  /*ca40*/  F2FP.F16.F32.PACK_AB R51, R138, R250 ;  /* 0x000000fa8a33723e */ /* 0x000fe200000000ff */
[----:B----4-:R-:W-:Y:S01]  /*ca50*/  FMUL.FTZ R32, R2, R160 ;  /* 0x000000a002207220 */ /* 0x010fe20000410000 */
[--C-:B-1----:R-:W-:Y:S01]  /*ca60*/  FFMA.FTZ R4, R23, UR4, -R68.reuse ;  /* 0x0000000417047c23 */ /* 0x102fe20008010844 */
[----:B------:R-:W-:Y:S06]  /*ca70*/  FMUL.FTZ R23, R0, R151 ;  /* 0x0000009700177220 */ /* 0x000fec0000410000 */
[----:B------:R1:W3:Y:S02]  /*ca80*/  MUFU.EX2 R132, R4 ;  /* 0x0000000400847308 */ /* 0x0002e40000000800 */
[--C-:B-1----:R-:W-:Y:S08]  /*ca90*/  FFMA.FTZ R4, R24, UR4, -R39.reuse ;  /* 0x0000000418047c23 */ /* 0x102ff00008010827 */
[----:B------:R1:W-:Y:S02]  /*caa0*/  MUFU.EX2 R131, R4 ;  /* 0x0000000400837308 */ /* 0x0003e40000000800 */
[--C-:B-1----:R-:W-:Y:S08]  /*cab0*/  FFMA.FTZ R4, R25, UR4, -R39.reuse ;  /* 0x0000000419047c23 */ /* 0x102ff00008010827 */
[----:B------:R1:W4:Y:S02]  /*cac0*/  MUFU.EX2 R129, R4 ;  /* 0x0000000400817308 */ /* 0x0003240000000800 */
[--C-:B-1----:R-:W-:Y:S02]  /*cad0*/  FFMA.FTZ R4, R27, UR4, -R68.reuse ;  /* 0x000000041b047c23 */ /* 0x102fe40008010844 */
[----:B------:R-:W1:Y:S06]  /*cae0*/  LDSM.16.MT88.4 R24, [R225+0xa000] ;  /* 0x00a00000e118783b */ /* 0x000e6c0000004200 */
[----:B------:R5:W4:Y:S02]  /*caf0*/  MUFU.EX2 R125, R4 ;  /* 0x00000004007d7308 */ /* 0x000b240000000800 */
[--C-:B-----5:R-:W-:Y:S08]  /*cb00*/  FFMA.FTZ R4, R28, UR4, -R39.reuse ;  /* 0x000000041c047c23 */ /* 0x120ff00008010827 */
[----:B------:R5:W-:Y:S02]  /*cb10*/  MUFU.EX2 R178, R4 ;  /* 0x0000000400b27308 */ /* 0x000be40000000800 */
[--C-:B-----5:R-:W-:Y:S02]  /*cb20*/  FFMA.FTZ R4, R29, UR4, -R39.reuse ;  /* 0x000000041d047c23 */ /* 0x120fe40008010827 */
[----:B------:R-:W5:Y:S06]  /*cb30*/  LDSM.16.MT88.4 R28, [R135+0xa000] ;  /* 0x00a00000871c783b */ /* 0x000f6c0000004200 */
[----:B------:R2:W4:Y:S02]  /*cb40*/  MUFU.EX2 R177, R4 ;  /* 0x0000000400b17308 */ /* 0x0005240000000800 */
[C---:B--2---:R-:W-:Y:S01]  /*cb50*/  FMUL.FTZ R4, R2.reuse, R136 ;  /* 0x0000008802047220 */ /* 0x044fe20000410000 */
[----:B------:R-:W-:Y:S01]  /*cb60*/  MOV R136, R13 ;  /* 0x0000000d00887202 */ /* 0x000fe20000000f00 */
[C---:B------:R-:W-:Y:S05]  /*cb70*/  FMUL.FTZ R13, R2.reuse, R141 ;  /* 0x0000008d020d7220 */ /* 0x040fea0000410000 */
[C---:B------:R-:W-:Y:S06]  /*cb80*/  HMMA.16816.F32 R4, R40.reuse, R16, R4 ;  /* 0x000000102804723c */ /* 0x040fec0000001804 */
[C---:B------:R-:W-:Y:S05]  /*cb90*/  HMMA.16816.F32 R8, R40.reuse, R18, R8 ;  /* 0x000000122808723c */ /* 0x040fea0000001808 */
[--C-:B------:R-:W-:Y:S01]  /*cba0*/  FFMA.FTZ R16, R33, UR4, -R39.reuse ;  /* 0x0000000421107c23 */ /* 0x100fe20008010827 */
[C---:B-1----:R-:W-:Y:S03]  /*cbb0*/  HMMA.16816.F32 R12, R40.reuse, R24, R12 ;  /* 0x00000018280c723c */ /* 0x042fe6000000180c */
[----:B------:R1:W2:Y:S02]  /*cbc0*/  MUFU.EX2 R172, R16 ;  /* 0x0000001000ac7308 */ /* 0x0002a40000000800 */
[----:B------:R-:W-:Y:S01]  /*cbd0*/  FMUL.FTZ R17, R2, R153 ;  /* 0x0000009902117220 */ /* 0x000fe20000410000 */
[C---:B------:R-:W-:Y:S01]  /*cbe0*/  FMUL.FTZ R18, R0.reuse, R154 ;  /* 0x0000009a00127220 */ /* 0x040fe20000410000 */
[----:B------:R-:W-:Y:S01]  /*cbf0*/  FMUL.FTZ R19, R0, R155 ;  /* 0x0000009b00137220 */ /* 0x000fe20000410000 */
[C---:B------:R-:W-:Y:S03]  /*cc00*/  FMUL.FTZ R24, R2.reuse, R156 ;  /* 0x0000009c02187220 */ /* 0x040fe60000410000 */
[C---:B------:R-:W-:Y:S01]  /*cc10*/  FMUL.FTZ R25, R2.reuse, R157 ;  /* 0x0000009d02197220 */ /* 0x040fe20000410000 */
[----:B------:R-:W-:Y:S01]  /*cc20*/  FMUL.FTZ R33, R2, R161 ;  /* 0x000000a102217220 */ /* 0x000fe20000410000 */
[--C-:B-1----:R-:W-:Y:S01]  /*cc30*/  FFMA.FTZ R16, R34, UR4, -R68.reuse ;  /* 0x0000000422107c23 */ /* 0x102fe20008010844 */
[----:B------:R-:W-:Y:S03]  /*cc40*/  FMUL.FTZ R34, R0, R162 ;  /* 0x000000a200227220 */ /* 0x000fe60000410000 */
[----:B------:R1:W2:Y:S02]  /*cc50*/  MUFU.EX2 R171, R16 ;  /* 0x0000001000ab7308 */ /* 0x0002a40000000800 */
[----:B-1----:R-:W-:Y:S07]  /*cc60*/  FMUL.FTZ R16, R2, R152 ;  /* 0x0000009802107220 */ /* 0x002fee0000410000 */
[C---:B------:R-:W-:Y:S06]  /*cc70*/  HMMA.16816.F32 R16, R40.reuse, R26, R16 ;  /* 0x0000001a2810723c */ /* 0x040fec0000001810 */
[C---:B-----5:R-:W-:Y:S05]  /*cc80*/  HMMA.16816.F32 R20, R40.reuse, R28, R20 ;  /* 0x0000001c2814723c */ /* 0x060fea0000001814 */
[C---:B------:R-:W-:Y:S01]  /*cc90*/  FMUL.FTZ R26, R0.reuse, R158 ;  /* 0x0000009e001a7220 */ /* 0x040fe20000410000 */
[----:B------:R-:W-:Y:S01]  /*cca0*/  FMUL.FTZ R27, R0, R159 ;  /* 0x0000009f001b7220 */ /* 0x000fe20000410000 */
[--C-:B------:R-:W-:Y:S01]  /*ccb0*/  FFMA.FTZ R28, R182, UR4, -R39.reuse ;  /* 0x00000004b61c7c23 */ /* 0x100fe20008010827 */
[----:B------:R-:W-:Y:S03]  /*ccc0*/  FMUL.FTZ R29, R2, R165 ;  /* 0x000000a5021d7220 */ /* 0x000fe60000410000 */
[----:B------:R1:W-:Y:S02]  /*ccd0*/  MUFU.EX2 R251, R28 ;  /* 0x0000001c00fb7308 */ /* 0x0003e40000000800 */
[C---:B------:R-:W-:Y:S07]  /*cce0*/  HMMA.16816.F32 R24, R40.reuse, R30, R24 ;  /* 0x0000001e2818723c */ /* 0x040fee0000001818 */
[C---:B------:R-:W-:Y:S01]  /*ccf0*/  FMUL.FTZ R30, R0.reuse, R166 ;  /* 0x000000a6001e7220 */ /* 0x040fe20000410000 */
[----:B------:R-:W-:Y:S03]  /*cd00*/  FMUL.FTZ R31, R0, R167 ;  /* 0x000000a7001f7220 */ /* 0x000fe60000410000 */
[----:B-1----:R-:W-:Y:S07]  /*cd10*/  FMUL.FTZ R28, R2, R164 ;  /* 0x000000a4021c7220 */ /* 0x002fee0000410000 */
[C---:B------:R-:W-:Y:S06]  /*cd20*/  HMMA.16816.F32 R28, R40.reuse, R44, R28 ;  /* 0x0000002c281c723c */ /* 0x040fec000000181c */
[----:B------:R-:W-:Y:S01]  /*cd30*/  HMMA.16816.F32 R32, R40, R46, R32 ;  /* 0x0000002e2820723c */ /* 0x000fe20000001820 */
[----:B------:R-:W1:Y:S04]  /*cd40*/  LDSM.16.MT88.4 R40, [R224+0xa800] ;  /* 0x00a80000e028783b */ /* 0x000e680000004200 */
[--C-:B------:R-:W-:Y:S01]  /*cd50*/  FFMA.FTZ R44, R190, UR4, -R39.reuse ;  /* 0x00000004be2c7c23 */ /* 0x100fe20008010827 */
[C---:B------:R-:W-:Y:S03]  /*cd60*/  HMMA.16816.F32 R4, R48.reuse, R52, R4 ;  /* 0x000000343004723c */ /* 0x040fe60000001804 */
[----:B------:R5:W-:Y:S02]  /*cd70*/  MUFU.EX2 R190, R44 ;  /* 0x0000002c00be7308 */ /* 0x000be40000000800 */
[----:B---3--:R-:W-:Y:S01]  /*cd80*/  F2FP.F16.F32.PACK_AB R45, R132, R136 ;  /* 0x00000088842d723e */ /* 0x008fe200000000ff */
[C---:B------:R-:W-:Y:S01]  /*cd90*/  HMMA.16816.F32 R8, R48.reuse, R54, R8 ;  /* 0x000000363008723c */ /* 0x040fe20000001808 */
[----:B------:R-:W3:Y:S04]  /*cda0*/  LDSM.16.MT88.4 R52, [R134+0xb000] ;  /* 0x00b000008634783b */ /* 0x000ee80000004200 */
[----:B----4-:R-:W-:Y:S01]  /*cdb0*/  F2FP.F16.F32.PACK_AB R46, R129, R131 ;  /* 0x00000083812e723e */ /* 0x010fe200000000ff */
[C---:B------:R-:W-:Y:S05]  /*cdc0*/  HMMA.16816.F32 R12, R48.reuse, R56, R12 ;  /* 0x00000038300c723c */ /* 0x040fea000000180c */
[----:B------:R-:W-:Y:S01]  /*cdd0*/  F2FP.F16.F32.PACK_AB R47, R125, R130 ;  /* 0x000000827d2f723e */ /* 0x000fe200000000ff */
[C---:B------:R-:W-:Y:S01]  /*cde0*/  HMMA.16816.F32 R16, R48.reuse, R58, R16 ;  /* 0x0000003a3010723c */ /* 0x040fe20000001810 */
[----:B------:R-:W4:Y:S04]  /*cdf0*/  LDSM.16.MT88.4 R56, [R225+0xb000] ;  /* 0x00b00000e138783b */ /* 0x000f280000004200 */
[--C-:B-----5:R-:W-:Y:S01]  /*ce00*/  FFMA.FTZ R44, R191, UR4, -R39.reuse ;  /* 0x00000004bf2c7c23 */ /* 0x120fe20008010827 */
[C---:B------:R-:W-:Y:S03]  /*ce10*/  HMMA.16816.F32 R20, R48.reuse, R60, R20 ;  /* 0x0000003c3014723c */ /* 0x040fe60000001814 */
[----:B------:R5:W4:Y:S02]  /*ce20*/  MUFU.EX2 R187, R44 ;  /* 0x0000002c00bb7308 */ /* 0x000b240000000800 */
[----:B------:R-:W-:Y:S01]  /*ce30*/  MOV R191, R175 ;  /* 0x000000af00bf7202 */ /* 0x000fe20000000f00 */
[C---:B------:R-:W-:Y:S01]  /*ce40*/  HMMA.16816.F32 R24, R48.reuse, R62, R24 ;  /* 0x0000003e3018723c */ /* 0x040fe20000001818 */
[----:B------:R-:W4:Y:S05]  /*ce50*/  LDSM.16.MT88.4 R60, [R135+0xb000] ;  /* 0x00b00000873c783b */ /* 0x000f2a0000004200 */
[C---:B-1----:R-:W-:Y:S06]  /*ce60*/  HMMA.16816.F32 R28, R48.reuse, R40, R28 ;  /* 0x00000028301c723c */ /* 0x042fec000000181c */
[----:B------:R-:W-:Y:S01]  /*ce70*/  HMMA.16816.F32 R32, R48, R42, R32 ;  /* 0x0000002a3020723c */ /* 0x000fe20000001820 */
[----:B------:R-:W1:Y:S04]  /*ce80*/  LDSM.16.MT88.4 R40, [R224+0xb000] ;  /* 0x00b00000e028783b */ /* 0x000e680000004200 */
[--C-:B-----5:R-:W-:Y:S01]  /*ce90*/  FFMA.FTZ R44, R192, UR4, -R68.reuse ;  /* 0x00000004c02c7c23 */ /* 0x120fe20008010844 */
[----:B------:R-:W-:Y:S01]  /*cea0*/  MOV R192, R173 ;  /* 0x000000ad00c07202 */ /* 0x000fe20000000f00 */
[--C-:B------:R-:W-:Y:S01]  /*ceb0*/  FFMA.FTZ R48, R197, UR4, -R68.reuse ;  /* 0x00000004c5307c23 */ /* 0x100fe20008010844 */
[----:B------:R-:W-:Y:S01]  /*cec0*/  MOV R197, R177 ;  /* 0x000000b100c57202 */ /* 0x000fe20000000f00 */
[----:B------:R5:W-:Y:S10]  /*ced0*/  MUFU.EX2 R183, R44 ;  /* 0x0000002c00b77308 */ /* 0x000bf40000000800 */
[----:B------:R3:W-:Y:S01]  /*cee0*/  MUFU.EX2 R177, R48 ;  /* 0x0000003000b17308 */ /* 0x0007e20000000800 */
[--C-:B-----5:R-:W-:Y:S01]  /*cef0*/  FFMA.FTZ R44, R193, UR4, -R68.reuse ;  /* 0x00000004c12c7c23 */ /* 0x120fe20008010844 */
[----:B--2---:R-:W-:Y:S08]  /*cf00*/  MOV R193, R172 ;  /* 0x000000ac00c17202 */ /* 0x004ff00000000f00 */
[----:B------:R2:W5:Y:S01]  /*cf10*/  MUFU.EX2 R182, R44 ;  /* 0x0000002c00b67308 */ /* 0x0005620000000800 */
[--C-:B---3--:R-:W-:Y:S01]  /*cf20*/  FFMA.FTZ R48, R198, UR4, -R39.reuse ;  /* 0x00000004c6307c23 */ /* 0x108fe20008010827 */
[----:B------:R-:W-:Y:S08]  /*cf30*/  MOV R198, R168 ;  /* 0x000000a800c67202 */ /* 0x000ff00000000f00 */
[----:B------:R3:W-:Y:S01]  /*cf40*/  MUFU.EX2 R176, R48 ;  /* 0x0000003000b07308 */ /* 0x0007e20000000800 */
[--C-:B--2---:R-:W-:Y:S01]  /*cf50*/  FFMA.FTZ R44, R194, UR4, -R39.reuse ;  /* 0x00000004c22c7c23 */ /* 0x104fe20008010827 */
[----:B------:R-:W-:Y:S08]  /*cf60*/  MOV R194, R171 ;  /* 0x000000ab00c27202 */ /* 0x000ff00000000f00 */
[----:B------:R2:W-:Y:S01]  /*cf70*/  MUFU.EX2 R179, R44 ;  /* 0x0000002c00b37308 */ /* 0x0005e20000000800 */
[----:B------:R-:W-:Y:S01]  /*cf80*/  F2FP.F16.F32.PACK_AB R51, R192, R194 ;  /* 0x000000c2c033723e */ /* 0x000fe200000000ff */
[--C-:B---3--:R-:W-:Y:S01]  /*cf90*/  FFMA.FTZ R48, R199, UR4, -R39.reuse ;  /* 0x00000004c7307c23 */ /* 0x108fe20008010827 */
[----:B------:R-:W-:Y:S07]  /*cfa0*/  MOV R199, R178 ;  /* 0x000000b200c77202 */ /* 0x000fee0000000f00 */
        /* <DEDUP_REMOVED lines=10> */
[----:B------:R2:W5:Y:S01]  /*d050*/  MUFU.EX2 R175, R44 ;  /* 0x0000002c00af7308 */ /* 0x0005620000000800 */
[----:B------:R-:W-:Y:S01]  /*d060*/  F2FP.F16.F32.PACK_AB R49, R196, R198 ;  /* 0x000000c6c431723e */ /* 0x000fe200000000ff */
[--C-:B---3--:R-:W-:Y:S01]  /*d070*/  FFMA.FTZ R48, R202, UR4, -R68.reuse ;  /* 0x00000004ca307c23 */ /* 0x108fe20008010844 */
[----:B------:R-:W-:Y:S07]  /*d080*/  MOV R202, R129 ;  /* 0x0000008100ca7202 */ /* 0x000fee0000000f00 */
[----:B------:R3:W5:Y:S01]  /*d090*/  MUFU.EX2 R174, R48 ;  /* 0x0000003000ae7308 */ /* 0x0007620000000800 */
[----:B--2---:R-:W-:Y:S07]  /*d0a0*/  F2FP.F16.F32.PACK_AB R44, R133, R137 ;  /* 0x00000089852c723e */ /* 0x004fee00000000ff */
[C---:B------:R-:W-:Y:S05]  /*d0b0*/  HMMA.16816.F32 R4, R44.reuse, R52, R4 ;  /* 0x000000342c04723c */ /* 0x040fea0000001804 */
[--C-:B---3--:R-:W-:Y:S01]  /*d0c0*/  FFMA.FTZ R48, R201, UR4, -R39.reuse ;  /* 0x00000004c9307c23 */ /* 0x108fe20008010827 */
[C---:B------:R-:W-:Y:S01]  /*d0d0*/  HMMA.16816.F32 R8, R44.reuse, R54, R8 ;  /* 0x000000362c08723c */ /* 0x040fe20000001808 */
[----:B------:R-:W2:Y:S02]  /*d0e0*/  LDSM.16.MT88.4 R52, [R134+0xb800] ;  /* 0x00b800008634783b */ /* 0x000ea40000004200 */
[----:B------:R3:W-:Y:S02]  /*d0f0*/  MUFU.EX2 R173, R48 ;  /* 0x0000003000ad7308 */ /* 0x0007e40000000800 */
[----:B------:R-:W-:Y:S01]  /*d100*/  MOV R201, R130 ;  /* 0x0000008200c97202 */ /* 0x000fe20000000f00 */
[C---:B----4-:R-:W-:Y:S06]  /*d110*/  HMMA.16816.F32 R12, R44.reuse, R56, R12 ;  /* 0x000000382c0c723c */ /* 0x050fec000000180c */
[C---:B------:R-:W-:Y:S01]  /*d120*/  HMMA.16816.F32 R16, R44.reuse, R58, R16 ;  /* 0x0000003a2c10723c */ /* 0x040fe20000001810 */
[----:B------:R-:W4:Y:S05]  /*d130*/  LDSM.16.MT88.4 R56, [R225+0xb800] ;  /* 0x00b80000e138783b */ /* 0x000f2a0000004200 */
[C---:B------:R-:W-:Y:S05]  /*d140*/  HMMA.16816.F32 R20, R44.reuse, R60, R20 ;  /* 0x0000003c2c14723c */ /* 0x040fea0000001814 */
[--C-:B---3--:R-:W-:Y:S01]  /*d150*/  FFMA.FTZ R48, R203, UR4, -R39.reuse ;  /* 0x00000004cb307c23 */ /* 0x108fe20008010827 */
[C---:B------:R-:W-:Y:S01]  /*d160*/  HMMA.16816.F32 R24, R44.reuse, R62, R24 ;  /* 0x0000003e2c18723c */ /* 0x040fe20000001818 */
[----:B------:R-:W3:Y:S02]  /*d170*/  LDSM.16.MT88.4 R60, [R135+0xb800] ;  /* 0x00b80000873c783b */ /* 0x000ee40000004200 */
[----:B------:R5:W-:Y:S02]  /*d180*/  MUFU.EX2 R172, R48 ;  /* 0x0000003000ac7308 */ /* 0x000be40000000800 */
[----:B------:R-:W-:Y:S01]  /*d190*/  MOV R203, R131 ;  /* 0x0000008300cb7202 */ /* 0x000fe20000000f00 */
[C---:B-1----:R-:W-:Y:S06]  /*d1a0*/  HMMA.16816.F32 R28, R44.reuse, R40, R28 ;  /* 0x000000282c1c723c */ /* 0x042fec000000181c */
[----:B------:R-:W-:Y:S01]  /*d1b0*/  HMMA.16816.F32 R32, R44, R42, R32 ;  /* 0x0000002a2c20723c */ /* 0x000fe20000001820 */
[----:B------:R-:W1:Y:S06]  /*d1c0*/  LDSM.16.MT88.4 R40, [R224+0xb800] ;  /* 0x00b80000e028783b */ /* 0x000e6c0000004200 */
[--C-:B------:R-:W-:Y:S01]  /*d1d0*/  FFMA.FTZ R44, R204, UR4, -R68.reuse ;  /* 0x00000004cc2c7c23 */ /* 0x100fe20008010844 */
[----:B-----5:R-:W-:Y:S03]  /*d1e0*/  F2FP.F16.F32.PACK_AB R48, R197, R199 ;  /* 0x000000c7c530723e */ /* 0x020fe600000000ff */
[----:B------:R5:W-:Y:S01]  /*d1f0*/  MUFU.EX2 R167, R44 ;  /* 0x0000002c00a77308 */ /* 0x000be20000000800 */
[----:B------:R-:W-:Y:S02]  /*d200*/  F2FP.F16.F32.PACK_AB R45, R219, R220 ;  /* 0x000000dcdb2d723e */ /* 0x000fe400000000ff */
[----:B------:R-:W-:Y:S01]  /*d210*/  F2FP.F16.F32.PACK_AB R46, R187, R190 ;  /* 0x000000bebb2e723e */ /* 0x000fe200000000ff */
[C---:B--2---:R-:W-:Y:S05]  /*d220*/  HMMA.16816.F32 R4, R48.reuse, R52, R4 ;  /* 0x000000343004723c */ /* 0x044fea0000001804 */
[----:B------:R-:W-:Y:S01]  /*d230*/  F2FP.F16.F32.PACK_AB R47, R182, R183 ;  /* 0x000000b7b62f723e */ /* 0x000fe200000000ff */
[C---:B------:R-:W-:Y:S01]  /*d240*/  HMMA.16816.F32 R8, R48.reuse, R54, R8 ;  /* 0x000000363008723c */ /* 0x040fe20000001808 */
[----:B------:R-:W2:Y:S04]  /*d250*/  LDSM.16.MT88.4 R52, [R134+0xc000] ;  /* 0x00c000008634783b */ /* 0x000ea80000004200 */
[----:B------:R-:W-:Y:S01]  /*d260*/  MOV R204, R132 ;  /* 0x0000008400cc7202 */ /* 0x000fe20000000f00 */
[C---:B----4-:R-:W-:Y:S05]  /*d270*/  HMMA.16816.F32 R12, R48.reuse, R56, R12 ;  /* 0x00000038300c723c */ /* 0x050fea000000180c */
[--C-:B-----5:R-:W-:Y:S01]  /*d280*/  FFMA.FTZ R44, R206, UR4, -R68.reuse ;  /* 0x00000004ce2c7c23 */ /* 0x120fe20008010844 */
[C---:B------:R-:W-:Y:S01]  /*d290*/  HMMA.16816.F32 R16, R48.reuse, R58, R16 ;  /* 0x0000003a3010723c */ /* 0x040fe20000001810 */
[----:B------:R-:W4:Y:S02]  /*d2a0*/  LDSM.16.MT88.4 R56, [R225+0xc000] ;  /* 0x00c00000e138783b */ /* 0x000f240000004200 */
[----:B------:R5:W4:Y:S02]  /*d2b0*/  MUFU.EX2 R169, R44 ;  /* 0x0000002c00a97308 */ /* 0x000b240000000800 */
[----:B------:R-:W-:Y:S01]  /*d2c0*/  MOV R206, R133 ;  /* 0x0000008500ce7202 */ /* 0x000fe20000000f00 */
[C---:B---3--:R-:W-:Y:S06]  /*d2d0*/  HMMA.16816.F32 R20, R48.reuse, R60, R20 ;  /* 0x0000003c3014723c */ /* 0x048fec0000001814 */
[C---:B------:R-:W-:Y:S01]  /*d2e0*/  HMMA.16816.F32 R24, R48.reuse, R62, R24 ;  /* 0x0000003e3018723c */ /* 0x040fe20000001818 */
[----:B------:R-:W3:Y:S05]  /*d2f0*/  LDSM.16.MT88.4 R60, [R135+0xc000] ;  /* 0x00c00000873c783b */ /* 0x000eea0000004200 */
[C---:B-1----:R-:W-:Y:S05]  /*d300*/  HMMA.16816.F32 R28, R48.reuse, R40, R28 ;  /* 0x00000028301c723c */ /* 0x042fea000000181c */
[--C-:B-----5:R-:W-:Y:S01]  /*d310*/  FFMA.FTZ R44, R205, UR4, -R39.reuse ;  /* 0x00000004cd2c7c23 */ /* 0x120fe20008010827 */
[----:B------:R-:W-:Y:S01]  /*d320*/  HMMA.16816.F32 R32, R48, R42, R32 ;  /* 0x0000002a3020723c */ /* 0x000fe20000001820 */
[----:B------:R-:W1:Y:S02]  /*d330*/  LDSM.16.MT88.4 R40, [R224+0xc000] ;  /* 0x00c00000e028783b */ /* 0x000e640000004200 */
[----:B------:R5:W-:Y:S02]  /*d340*/  MUFU.EX2 R168, R44 ;  /* 0x0000002c00a87308 */ /* 0x000be40000000800 */
[----:B------:R-:W-:Y:S02]  /*d350*/  MOV R205, R136 ;  /* 0x0000008800cd7202 */ /* 0x000fe40000000f00 */
[--C-:B------:R-:W-:Y:S01]  /*d360*/  FFMA.FTZ R48, R211, UR4, -R39.reuse ;  /* 0x00000004d3307c23 */ /* 0x100fe20008010827 */
[----:B------:R-:W-:Y:S05]  /*d370*/  F2FP.F16.F32.PACK_AB R49, R177, R175 ;  /* 0x000000afb131723e */ /* 0x000fea00000000ff */
[----:B------:R2:W-:Y:S01]  /*d380*/  MUFU.EX2 R165, R48 ;  /* 0x0000003000a57308 */ /* 0x0005e20000000800 */
[----:B------:R-:W-:Y:S02]  /*d390*/  F2FP.F16.F32.PACK_AB R50, R178, R176 ;  /* 0x000000b0b232723e */ /* 0x000fe400000000ff */
[----:B------:R-:W-:Y:S01]  /*d3a0*/  F2FP.F16.F32.PACK_AB R51, R174, R171 ;  /* 0x000000abae33723e */ /* 0x000fe200000000ff */
[--C-:B-----5:R-:W-:Y:S01]  /*d3b0*/  FFMA.FTZ R44, R207, UR4, -R39.reuse ;  /* 0x00000004cf2c7c23 */ /* 0x120fe20008010827 */
[----:B------:R-:W-:Y:S05]  /*d3c0*/  MOV R207, R137 ;  /* 0x0000008900cf7202 */ /* 0x000fea0000000f00 */
[----:B------:R5:W1:Y:S01]  /*d3d0*/  MUFU.EX2 R170, R44 ;  /* 0x0000002c00aa7308 */ /* 0x000a620000000800 */
[--C-:B--2---:R-:W-:Y:S09]  /*d3e0*/  FFMA.FTZ R48, R213, UR4, -R68.reuse ;  /* 0x00000004d5307c23 */ /* 0x104ff20008010844 */
[----:B------:R2:W-:Y:S01]  /*d3f0*/  MUFU.EX2 R162, R48 ;  /* 0x0000003000a27308 */ /* 0x0005e20000000800 */
[--C-:B-----5:R-:W-:Y:S01]  /*d400*/  FFMA.FTZ R44, R208, UR4, -R68.reuse ;  /* 0x00000004d02c7c23 */ /* 0x120fe20008010844 */
[----:B------:R-:W-:Y:S08]  /*d410*/  MOV R208, R138 ;  /* 0x0000008a00d07202 */ /* 0x000ff00000000f00 */
[----:B------:R5:W-:Y:S01]  /*d420*/  MUFU.EX2 R163, R44 ;  /* 0x0000002c00a37308 */ /* 0x000be20000000800 */
[--C-:B--2---:R-:W-:Y:S09]  /*d430*/  FFMA.FTZ R48, R212, UR4, -R68.reuse ;  /* 0x00000004d4307c23 */ /* 0x104ff20008010844 */
[----:B------:R2:W-:Y:S01]  /*d440*/  MUFU.EX2 R161, R48 ;  /* 0x0000003000a17308 */ /* 0x0005e20000000800 */
[--C-:B-----5:R-:W-:Y:S01]  /*d450*/  FFMA.FTZ R44, R209, UR4, -R68.reuse ;  /* 0x00000004d12c7c23 */ /* 0x120fe20008010844 */
[----:B------:R-:W-:Y:S08]  /*d460*/  MOV R209, R139 ;  /* 0x0000008b00d17202 */ /* 0x000ff00000000f00 */
[----:B------:R5:W1:Y:S01]  /*d470*/  MUFU.EX2 R164, R44 ;  /* 0x0000002c00a47308 */ /* 0x000a620000000800 */
[--C-:B--2---:R-:W-:Y:S09]  /*d480*/  FFMA.FTZ R48, R64, UR4, -R39.reuse ;  /* 0x0000000440307c23 */ /* 0x104ff20008010827 */
[----:B------:R2:W-:Y:S01]  /*d490*/  MUFU.EX2 R160, R48 ;  /* 0x0000003000a07308 */ /* 0x0005e20000000800 */
[--C-:B-----5:R-:W-:Y:S02]  /*d4a0*/  FFMA.FTZ R44, R210, UR4, -R39.reuse ;  /* 0x00000004d22c7c23 */ /* 0x120fe40008010827 */
[----:B------:R-:W5:Y:S07]  /*d4b0*/  LDL.LU R210, [R1] ;  /* 0x0000000001d27983 */ /* 0x000f6e0000300800 */
[----:B------:R4:W-:Y:S01]  /*d4c0*/  MUFU.EX2 R166, R44 ;  /* 0x0000002c00a67308 */ /* 0x0009e20000000800 */
[----:B------:R-:W5:Y:S01]  /*d4d0*/  LDL.LU R211, [R1+0x4] ;  /* 0x0000040001d37983 */ /* 0x000f620000300800 */
[--C-:B--2---:R-:W-:Y:S08]  /*d4e0*/  FFMA.FTZ R48, R65, UR4, -R39.reuse ;  /* 0x0000000441307c23 */ /* 0x104ff00008010827 */
[----:B------:R2:W1:Y:S01]  /*d4f0*/  MUFU.EX2 R159, R48 ;  /* 0x00000030009f7308 */ /* 0x0004620000000800 */
[----:B----4-:R-:W-:Y:S07]  /*d500*/  F2FP.F16.F32.PACK_AB R44, R251, R191 ;  /* 0x000000bffb2c723e */ /* 0x010fee00000000ff */
[C---:B------:R-:W-:Y:S05]  /*d510*/  HMMA.16816.F32 R4, R44.reuse, R52, R4 ;  /* 0x000000342c04723c */ /* 0x040fea0000001804 */
[--C-:B--2---:R-:W-:Y:S01]  /*d520*/  FFMA.FTZ R48, R66, UR4, -R68.reuse ;  /* 0x0000000442307c23 */ /* 0x104fe20008010844 */
[C---:B------:R-:W-:Y:S01]  /*d530*/  HMMA.16816.F32 R8, R44.reuse, R54, R8 ;  /* 0x000000362c08723c */ /* 0x040fe20000001808 */
[----:B------:R-:W2:Y:S02]  /*d540*/  LDSM.16.MT88.4 R52, [R134+0xc800] ;  /* 0x00c800008634783b */ /* 0x000ea40000004200 */
[----:B------:R4:W-:Y:S03]  /*d550*/  MUFU.EX2 R158, R48 ;  /* 0x00000030009e7308 */ /* 0x0009e60000000800 */
[C---:B------:R-:W-:Y:S06]  /*d560*/  HMMA.16816.F32 R12, R44.reuse, R56, R12 ;  /* 0x000000382c0c723c */ /* 0x040fec000000180c */
[C---:B------:R-:W-:Y:S01]  /*d570*/  HMMA.16816.F32 R16, R44.reuse, R58, R16 ;  /* 0x0000003a2c10723c */ /* 0x040fe20000001810 */
[----:B------:R-:W2:Y:S05]  /*d580*/  LDSM.16.MT88.4 R56, [R225+0xc800] ;  /* 0x00c80000e138783b */ /* 0x000eaa0000004200 */
[C---:B---3--:R-:W-:Y:S05]  /*d590*/  HMMA.16816.F32 R20, R44.reuse, R60, R20 ;  /* 0x0000003c2c14723c */ /* 0x048fea0000001814 */
[--C-:B----4-:R-:W-:Y:S01]  /*d5a0*/  FFMA.FTZ R48, R67, UR4, -R68.reuse ;  /* 0x0000000443307c23 */ /* 0x110fe20008010844 */
[C---:B------:R-:W-:Y:S01]  /*d5b0*/  HMMA.16816.F32 R24, R44.reuse, R62, R24 ;  /* 0x0000003e2c18723c */ /* 0x040fe20000001818 */
[----:B------:R-:W3:Y:S02]  /*d5c0*/  LDSM.16.MT88.4 R60, [R135+0xc800] ;  /* 0x00c80000873c783b */ /* 0x000ee40000004200 */
[----:B------:R4:W3:Y:S03]  /*d5d0*/  MUFU.EX2 R157, R48 ;  /* 0x00000030009d7308 */ /* 0x0008e60000000800 */
[C---:B-1----:R-:W-:Y:S03]  /*d5e0*/  HMMA.16816.F32 R28, R44.reuse, R40, R28 ;  /* 0x000000282c1c723c */ /* 0x042fe6000000181c */
[----:B------:R-:W-:Y:S03]  /*d5f0*/  LDSM.16.MT88.4 R64, [R225+0xe800] ;  /* 0x00e80000e140783b */ /* 0x000fe60000004200 */
[----:B------:R-:W-:Y:S05]  /*d600*/  HMMA.16816.F32 R32, R44, R42, R32 ;  /* 0x0000002a2c20723c */ /* 0x000fea0000001820 */
[----:B------:R-:W1:Y:S02]  /*d610*/  LDSM.16.MT88.4 R40, [R224+0xc800] ;  /* 0x00c80000e028783b */ /* 0x000e640000004200 */
[--C-:B------:R-:W-:Y:S01]  /*d620*/  FFMA.FTZ R44, R214, UR4, -R39.reuse ;  /* 0x00000004d62c7c23 */ /* 0x100fe20008010827 */
[----:B----4-:R-:W-:Y:S03]  /*d630*/  F2FP.F16.F32.PACK_AB R48, R188, R179 ;  /* 0x000000b3bc30723e */ /* 0x010fe600000000ff */
[----:B------:R4:W-:Y:S01]  /*d640*/  MUFU.EX2 R156, R44 ;  /* 0x0000002c009c7308 */ /* 0x0009e20000000800 */
[----:B------:R-:W-:Y:S02]  /*d650*/  F2FP.F16.F32.PACK_AB R45, R169, R167 ;  /* 0x000000a7a92d723e */ /* 0x000fe400000000ff */
[----:B------:R-:W-:Y:S01]  /*d660*/  F2FP.F16.F32.PACK_AB R46, R170, R168 ;  /* 0x000000a8aa2e723e */ /* 0x000fe200000000ff */
[C---:B--2---:R-:W-:Y:S05]  /*d670*/  HMMA.16816.F32 R4, R48.reuse, R52, R4 ;  /* 0x000000343004723c */ /* 0x044fea0000001804 */
[----:B------:R-:W-:Y:S01]  /*d680*/  F2FP.F16.F32.PACK_AB R47, R164, R163 ;  /* 0x000000a3a42f723e */ /* 0x000fe200000000ff */
[C---:B------:R-:W-:Y:S01]  /*d690*/  HMMA.16816.F32 R8, R48.reuse, R54, R8 ;  /* 0x000000363008723c */ /* 0x040fe20000001808 */
[----:B------:R-:W2:Y:S05]  /*d6a0*/  LDSM.16.MT88.4 R52, [R134+0xd000] ;  /* 0x00d000008634783b */ /* 0x000eaa0000004200 */
[C---:B------:R-:W-:Y:S05]  /*d6b0*/  HMMA.16816.F32 R12, R48.reuse, R56, R12 ;  /* 0x00000038300c723c */ /* 0x040fea000000180c */
[--C-:B----4-:R-:W-:Y:S01]  /*d6c0*/  FFMA.FTZ R44, R69, UR4, -R39.reuse ;  /* 0x00000004452c7c23 */ /* 0x110fe20008010827 */
[C---:B------:R-:W-:Y:S01]  /*d6d0*/  HMMA.16816.F32 R16, R48.reuse, R58, R16 ;  /* 0x0000003a3010723c */ /* 0x040fe20000001810 */
[----:B------:R-:W4:Y:S02]  /*d6e0*/  LDSM.16.MT88.4 R56, [R225+0xd000] ;  /* 0x00d00000e138783b */ /* 0x000f240000004200 */
[----:B------:R1:W-:Y:S03]  /*d6f0*/  MUFU.EX2 R155, R44 ;  /* 0x0000002c009b7308 */ /* 0x0003e60000000800 */
[C---:B---3--:R-:W-:Y:S06]  /*d700*/  HMMA.16816.F32 R20, R48.reuse, R60, R20 ;  /* 0x0000003c3014723c */ /* 0x048fec0000001814 */
[C---:B------:R-:W-:Y:S01]  /*d710*/  HMMA.16816.F32 R24, R48.reuse, R62, R24 ;  /* 0x0000003e3018723c */ /* 0x040fe20000001818 */
[----:B------:R-:W3:Y:S05]  /*d720*/  LDSM.16.MT88.4 R60, [R135+0xd000] ;  /* 0x00d00000873c783b */ /* 0x000eea0000004200 */
[C---:B-1----:R-:W-:Y:S05]  /*d730*/  HMMA.16816.F32 R28, R48.reuse, R40, R28 ;  /* 0x00000028301c723c */ /* 0x042fea000000181c */
[--C-:B------:R-:W-:Y:S01]  /*d740*/  FFMA.FTZ R44, R70, UR4, -R68.reuse ;  /* 0x00000004462c7c23 */ /* 0x100fe20008010844 */
[----:B------:R-:W-:Y:S01]  /*d750*/  HMMA.16816.F32 R32, R48, R42, R32 ;  /* 0x0000002a3020723c */ /* 0x000fe20000001820 */
[----:B------:R-:W1:Y:S02]  /*d760*/  LDSM.16.MT88.4 R40, [R224+0xd000] ;  /* 0x00d00000e028783b */ /* 0x000e640000004200 */
[----:B------:R2:W-:Y:S04]  /*d770*/  MUFU.EX2 R154, R44 ;  /* 0x0000002c009a7308 */ /* 0x0005e80000000800 */
[--C-:B------:R-:W-:Y:S01]  /*d780*/  FFMA.FTZ R48, R75, UR4, -R68.reuse ;  /* 0x000000044b307c23 */ /* 0x100fe20008010844 */
[----:B------:R-:W-:Y:S05]  /*d790*/  F2FP.F16.F32.PACK_AB R49, R161, R162 ;  /* 0x000000a2a131723e */ /* 0x000fea00000000ff */
[----:B------:R4:W-:Y:S01]  /*d7a0*/  MUFU.EX2 R149, R48 ;  /* 0x0000003000957308 */ /* 0x0009e20000000800 */
[----:B------:R-:W-:Y:S02]  /*d7b0*/  F2FP.F16.F32.PACK_AB R50, R159, R160 ;  /* 0x000000a09f32723e */ /* 0x000fe400000000ff */
[----:B------:R-:W-:Y:S01]  /*d7c0*/  F2FP.F16.F32.PACK_AB R51, R157, R158 ;  /* 0x0000009e9d33723e */ /* 0x000fe200000000ff */
[--C-:B--2---:R-:W-:Y:S06]  /*d7d0*/  FFMA.FTZ R44, R71, UR4, -R68.reuse ;  /* 0x00000004472c7c23 */ /* 0x104fec0008010844 */
[----:B------:R2:W1:Y:S01]  /*d7e0*/  MUFU.EX2 R152, R44 ;  /* 0x0000002c00987308 */ /* 0x0004620000000800 */
[--C-:B----4-:R-:W-:Y:S09]  /*d7f0*/  FFMA.FTZ R48, R76, UR4, -R39.reuse ;  /* 0x000000044c307c23 */ /* 0x110ff20008010827 */
[----:B------:R4:W-:Y:S01]  /*d800*/  MUFU.EX2 R147, R48 ;  /* 0x0000003000937308 */ /* 0x0009e20000000800 */
[--C-:B--2---:R-:W-:Y:S09]  /*d810*/  FFMA.FTZ R44, R72, UR4, -R39.reuse ;  /* 0x00000004482c7c23 */ /* 0x104ff20008010827 */
[----:B------:R2:W-:Y:S01]  /*d820*/  MUFU.EX2 R151, R44 ;  /* 0x0000002c00977308 */ /* 0x0005e20000000800 */
[--C-:B----4-:R-:W-:Y:S09]  /*d830*/  FFMA.FTZ R48, R77, UR4, -R39.reuse ;  /* 0x000000044d307c23 */ /* 0x110ff20008010827 */
[----:B------:R4:W-:Y:S01]  /*d840*/  MUFU.EX2 R148, R48 ;  /* 0x0000003000947308 */ /* 0x0009e20000000800 */
[--C-:B--2---:R-:W-:Y:S09]  /*d850*/  FFMA.FTZ R44, R73, UR4, -R39.reuse ;  /* 0x00000004492c7c23 */ /* 0x104ff20008010827 */
[----:B------:R2:W5:Y:S01]  /*d860*/  MUFU.EX2 R153, R44 ;  /* 0x0000002c00997308 */ /* 0x0005620000000800 */
[--C-:B----4-:R-:W-:Y:S09]  /*d870*/  FFMA.FTZ R48, R78, UR4, -R68.reuse ;  /* 0x000000044e307c23 */ /* 0x110ff20008010844 */
[----:B------:R4:W-:Y:S01]  /*d880*/  MUFU.EX2 R145, R48 ;  /* 0x0000003000917308 */ /* 0x0009e20000000800 */
[--C-:B--2---:R-:W-:Y:S09]  /*d890*/  FFMA.FTZ R44, R74, UR4, -R68.reuse ;  /* 0x000000044a2c7c23 */ /* 0x104ff20008010844 */
[----:B------:R2:W5:Y:S01]  /*d8a0*/  MUFU.EX2 R150, R44 ;  /* 0x0000002c00967308 */ /* 0x0005620000000800 */
[--C-:B----4-:R-:W-:Y:S09]  /*d8b0*/  FFMA.FTZ R48, R79, UR4, -R68.reuse ;  /* 0x000000044f307c23 */ /* 0x110ff20008010844 */
[----:B------:R4:W5:Y:S01]  /*d8c0*/  MUFU.EX2 R144, R48 ;  /* 0x0000003000907308 */ /* 0x0009620000000800 */
[----:B--2---:R-:W-:Y:S07]  /*d8d0*/  F2FP.F16.F32.PACK_AB R44, R172, R173 ;  /* 0x000000adac2c723e */ /* 0x004fee00000000ff */
[C---:B------:R-:W-:Y:S05]  /*d8e0*/  HMMA.16816.F32 R4, R44.reuse, R52, R4 ;  /* 0x000000342c04723c */ /* 0x040fea0000001804 */
[--C-:B----4-:R-:W-:Y:S01]  /*d8f0*/  FFMA.FTZ R48, R80, UR4, -R39.reuse ;  /* 0x0000000450307c23 */ /* 0x110fe20008010827 */
[C---:B------:R-:W-:Y:S01]  /*d900*/  HMMA.16816.F32 R8, R44.reuse, R54, R8 ;  /* 0x000000362c08723c */ /* 0x040fe20000001808 */
[----:B------:R-:W2:Y:S02]  /*d910*/  LDSM.16.MT88.4 R52, [R134+0xd800] ;  /* 0x00d800008634783b */ /* 0x000ea40000004200 */
[----:B------:R4:W-:Y:S03]  /*d920*/  MUFU.EX2 R146, R48 ;  /* 0x0000003000927308 */ /* 0x0009e60000000800 */
[C---:B------:R-:W-:Y:S06]  /*d930*/  HMMA.16816.F32 R12, R44.reuse, R56, R12 ;  /* 0x000000382c0c723c */ /* 0x040fec000000180c */
[C---:B------:R-:W-:Y:S01]  /*d940*/  HMMA.16816.F32 R16, R44.reuse, R58, R16 ;  /* 0x0000003a2c10723c */ /* 0x040fe20000001810 */
[----:B------:R-:W5:Y:S05]  /*d950*/  LDSM.16.MT88.4 R56, [R225+0xd800] ;  /* 0x00d80000e138783b */ /* 0x000f6a0000004200 */
[C---:B---3--:R-:W-:Y:S05]  /*d960*/  HMMA.16816.F32 R20, R44.reuse, R60, R20 ;  /* 0x0000003c2c14723c */ /* 0x048fea0000001814 */
[--C-:B----4-:R-:W-:Y:S01]  /*d970*/  FFMA.FTZ R48, R81, UR4, -R39.reuse ;  /* 0x0000000451307c23 */ /* 0x110fe20008010827 */
[C---:B------:R-:W-:Y:S01]  /*d980*/  HMMA.16816.F32 R24, R44.reuse, R62, R24 ;  /* 0x0000003e2c18723c */ /* 0x040fe20000001818 */
[----:B------:R-:W3:Y:S02]  /*d990*/  LDSM.16.MT88.4 R60, [R135+0xd800] ;  /* 0x00d80000873c783b */ /* 0x000ee40000004200 */
[----:B------:R4:W3:Y:S03]  /*d9a0*/  MUFU.EX2 R143, R48 ;  /* 0x00000030008f7308 */ /* 0x0008e60000000800 */
[C---:B-1----:R-:W-:Y:S06]  /*d9b0*/  HMMA.16816.F32 R28, R44.reuse, R40, R28 ;  /* 0x000000282c1c723c */ /* 0x042fec000000181c */
[----:B------:R-:W-:Y:S01]  /*d9c0*/  HMMA.16816.F32 R32, R44, R42, R32 ;  /* 0x0000002a2c20723c */ /* 0x000fe20000001820 */
[----:B------:R-:W1:Y:S06]  /*d9d0*/  LDSM.16.MT88.4 R40, [R224+0xd800] ;  /* 0x00d80000e028783b */ /* 0x000e6c0000004200 */
[--C-:B------:R-:W-:Y:S01]  /*d9e0*/  FFMA.FTZ R44, R82, UR4, -R68.reuse ;  /* 0x00000004522c7c23 */ /* 0x100fe20008010844 */
[----:B----4-:R-:W-:Y:S03]  /*d9f0*/  F2FP.F16.F32.PACK_AB R48, R165, R166 ;  /* 0x000000a6a530723e */ /* 0x010fe600000000ff */
[----:B------:R4:W-:Y:S04]  /*da00*/  MUFU.EX2 R141, R44 ;  /* 0x0000002c008d7308 */ /* 0x0009e80000000800 */
[C---:B--2---:R-:W-:Y:S06]  /*da10*/  HMMA.16816.F32 R4, R48.reuse, R52, R4 ;  /* 0x000000343004723c */ /* 0x044fec0000001804 */
[C---:B------:R-:W-:Y:S05]  /*da20*/  HMMA.16816.F32 R8, R48.reuse, R54, R8 ;  /* 0x000000363008723c */ /* 0x040fea0000001808 */
[--C-:B------:R-:W-:Y:S01]  /*da30*/  FFMA.FTZ R52, R85, UR4, -R39.reuse ;  /* 0x0000000455347c23 */ /* 0x100fe20008010827 */
[C---:B-----5:R-:W-:Y:S03]  /*da40*/  HMMA.16816.F32 R12, R48.reuse, R56, R12 ;  /* 0x00000038300c723c */ /* 0x060fe6000000180c */
[----:B------:R2:W-:Y:S02]  /*da50*/  MUFU.EX2 R139, R52 ;  /* 0x00000034008b7308 */ /* 0x0005e40000000800 */
[--C-:B----4-:R-:W-:Y:S01]  /*da60*/  FFMA.FTZ R44, R83, UR4, -R68.reuse ;  /* 0x00000004532c7c23 */ /* 0x110fe20008010844 */
[C---:B------:R-:W-:Y:S07]  /*da70*/  HMMA.16816.F32 R16, R48.reuse, R58, R16 ;  /* 0x0000003a3010723c */ /* 0x040fee0000001810 */
[----:B------:R4:W5:Y:S01]  /*da80*/  MUFU.EX2 R142, R44 ;  /* 0x0000002c008e7308 */ /* 0x0009620000000800 */
[C---:B---3--:R-:W-:Y:S03]  /*da90*/  HMMA.16816.F32 R20, R48.reuse, R60, R20 ;  /* 0x0000003c3014723c */ /* 0x048fe60000001814 */
[--C-:B------:R-:W-:Y:S03]  /*daa0*/  FFMA.FTZ R56, R87, UR4, -R68.reuse ;  /* 0x0000000457387c23 */ /* 0x100fe60008010844 */
[C---:B------:R-:W-:Y:S03]  /*dab0*/  HMMA.16816.F32 R24, R48.reuse, R62, R24 ;  /* 0x0000003e3018723c */ /* 0x040fe60000001818 */
[----:B------:R3:W-:Y:S02]  /*dac0*/  MUFU.EX2 R138, R56 ;  /* 0x00000038008a7308 */ /* 0x0007e40000000800 */
[--C-:B--2---:R-:W-:Y:S01]  /*dad0*/  FFMA.FTZ R52, R86, UR4, -R68.reuse ;  /* 0x0000000456347c23 */ /* 0x104fe20008010844 */
[C---:B-1----:R-:W-:Y:S05]  /*dae0*/  HMMA.16816.F32 R28, R48.reuse, R40, R28 ;  /* 0x00000028301c723c */ /* 0x042fea000000181c */
[--C-:B----4-:R-:W-:Y:S01]  /*daf0*/  FFMA.FTZ R44, R84, UR4, -R39.reuse ;  /* 0x00000004542c7c23 */ /* 0x110fe20008010827 */
[----:B------:R-:W-:Y:S01]  /*db00*/  HMMA.16816.F32 R32, R48, R42, R32 ;  /* 0x0000002a3020723c */ /* 0x000fe20000001820 */
[----:B------:R1:W2:Y:S01]  /*db10*/  MUFU.EX2 R137, R52 ;  /* 0x0000003400897308 */ /* 0x0002a20000000800 */
[----:B------:R-:W-:Y:S03]  /*db20*/  LDSM.16.MT88.4 R48, [R224+0xe000] ;  /* 0x00e00000e030783b */ /* 0x000fe60000004200 */
[--C-:B------:R-:W-:Y:S01]  /*db30*/  FFMA.FTZ R40, R89, UR4, -R39.reuse ;  /* 0x0000000459287c23 */ /* 0x100fe20008010827 */
[----:B------:R-:W-:Y:S01]  /*db40*/  F2FP.F16.F32.PACK_AB R41, R152, R154 ;  /* 0x0000009a9829723e */ /* 0x000fe200000000ff */
[----:B------:R-:W-:Y:S01]  /*db50*/  FFMA.FTZ R60, R90, UR4, -R68 ;  /* 0x000000045a3c7c23 */ /* 0x000fe20008010844 */
[----:B---3--:R-:W-:Y:S03]  /*db60*/  FFMA.FTZ R56, R88, UR4, -R39 ;  /* 0x0000000458387c23 */ /* 0x008fe60008010827 */
[----:B------:R3:W-:Y:S01]  /*db70*/  MUFU.EX2 R140, R44 ;  /* 0x0000002c008c7308 */ /* 0x0007e20000000800 */
[----:B------:R-:W-:Y:S01]  /*db80*/  F2FP.F16.F32.PACK_AB R42, R153, R151 ;  /* 0x00000097992a723e */ /* 0x000fe200000000ff */
[----:B------:R-:W-:Y:S01]  /*db90*/  FFMA.FTZ R2, R2, R211, R181 ;  /* 0x000000d302027223 */ /* 0x000fe200000100b5 */
[----:B------:R-:W-:Y:S01]  /*dba0*/  F2FP.F16.F32.PACK_AB R43, R149, R150 ;  /* 0x00000096952b723e */ /* 0x000fe200000000ff */
[----:B------:R-:W-:Y:S06]  /*dbb0*/  FFMA.FTZ R0, R0, R210, R180 ;  /* 0x000000d200007223 */ /* 0x000fec00000100b4 */
[----:B------:R4:W-:Y:S01]  /*dbc0*/  MUFU.EX2 R133, R40 ;  /* 0x0000002800857308 */ /* 0x0009e20000000800 */
[----:B-1----:R-:W-:Y:S01]  /*dbd0*/  LDSM.16.MT88.4 R52, [R225+0xe000] ;  /* 0x00e00000e134783b */ /* 0x002fe20000004200 */
[----:B------:R-:W-:Y:S04]  /*dbe0*/  FADD.FTZ R0, R186, R0 ;  /* 0x00000000ba007221 */ /* 0x000fe80000010000 */
[----:B------:R-:W-:Y:S04]  /*dbf0*/  FADD.FTZ R0, R184, R0 ;  /* 0x00000000b8007221 */ /* 0x000fe80000010000 */
[----:B------:R1:W2:Y:S01]  /*dc00*/  MUFU.EX2 R136, R56 ;  /* 0x0000003800887308 */ /* 0x0002a20000000800 */
[----:B---3--:R-:W3:Y:S09]  /*dc10*/  LDSM.16.MT88.4 R44, [R134+0xe000] ;  /* 0x00e00000862c783b */ /* 0x008ef20000004200 */
[----:B------:R5:W-:Y:S01]  /*dc20*/  MUFU.EX2 R132, R60 ;  /* 0x0000003c00847308 */ /* 0x000be20000000800 */
[----:B----4-:R-:W-:Y:S01]  /*dc30*/  F2FP.F16.F32.PACK_AB R40, R155, R156 ;  /* 0x0000009c9b28723e */ /* 0x010fe200000000ff */
[----:B-1----:R-:W1:Y:S08]  /*dc40*/  LDSM.16.MT88.4 R56, [R135+0xe000] ;  /* 0x00e000008738783b */ /* 0x002e700000004200 */
[----:B-----5:R-:W4:Y:S01]  /*dc50*/  LDSM.16.MT88.4 R60, [R134+0xe800] ;  /* 0x00e80000863c783b */ /* 0x020f220000004200 */
[C---:B---3--:R-:W-:Y:S06]  /*dc60*/  HMMA.16816.F32 R4, R40.reuse, R44, R4 ;  /* 0x0000002c2804723c */ /* 0x048fec0000001804 */
[C---:B------:R-:W-:Y:S05]  /*dc70*/  HMMA.16816.F32 R8, R40.reuse, R46, R8 ;  /* 0x0000002e2808723c */ /* 0x040fea0000001808 */
[--C-:B------:R-:W-:Y:S01]  /*dc80*/  FFMA.FTZ R44, R91, UR4, -R68.reuse ;  /* 0x000000045b2c7c23 */ /* 0x100fe20008010844 */
[C---:B------:R-:W-:Y:S03]  /*dc90*/  HMMA.16816.F32 R12, R40.reuse, R52, R12 ;  /* 0x00000034280c723c */ /* 0x040fe6000000180c */
[----:B------:R3:W5:Y:S02]  /*dca0*/  MUFU.EX2 R131, R44 ;  /* 0x0000002c00837308 */ /* 0x0007640000000800 */
[----:B------:R-:W-:Y:S01]  /*dcb0*/  F2FP.F16.F32.PACK_AB R45, R144, R145 ;  /* 0x00000091902d723e */ /* 0x000fe200000000ff */
[C---:B------:R-:W-:Y:S01]  /*dcc0*/  HMMA.16816.F32 R16, R40.reuse, R54, R16 ;  /* 0x000000362810723c */ /* 0x040fe20000001810 */
[----:B------:R-:W4:Y:S04]  /*dcd0*/  LDSM.16.MT88.4 R52, [R135+0xe800] ;  /* 0x00e800008734783b */ /* 0x000f280000004200 */
[----:B------:R-:W-:Y:S01]  /*dce0*/  F2FP.F16.F32.PACK_AB R46, R143, R146 ;  /* 0x000000928f2e723e */ /* 0x000fe200000000ff */
[C---:B-1----:R-:W-:Y:S05]  /*dcf0*/  HMMA.16816.F32 R20, R40.reuse, R56, R20 ;  /* 0x000000382814723c */ /* 0x042fea0000001814 */
[----:B------:R-:W-:Y:S01]  /*dd00*/  F2FP.F16.F32.PACK_AB R47, R142, R141 ;  /* 0x0000008d8e2f723e */ /* 0x000fe200000000ff */
[C---:B------:R-:W-:Y:S01]  /*dd10*/  HMMA.16816.F32 R24, R40.reuse, R58, R24 ;  /* 0x0000003a2818723c */ /* 0x040fe20000001818 */
[----:B------:R-:W1:Y:S04]  /*dd20*/  LDSM.16.MT88.4 R56, [R224+0xe800] ;  /* 0x00e80000e038783b */ /* 0x000e680000004200 */
[--C-:B---3--:R-:W-:Y:S01]  /*dd30*/  FFMA.FTZ R44, R92, UR4, -R39.reuse ;  /* 0x000000045c2c7c23 */ /* 0x108fe20008010827 */
[C---:B------:R-:W-:Y:S03]  /*dd40*/  HMMA.16816.F32 R28, R40.reuse, R48, R28 ;  /* 0x00000030281c723c */ /* 0x040fe6000000181c */
[----:B------:R3:W-:Y:S03]  /*dd50*/  MUFU.EX2 R130, R44 ;  /* 0x0000002c00827308 */ /* 0x0007e60000000800 */
[----:B------:R-:W-:Y:S01]  /*dd60*/  HMMA.16816.F32 R32, R40, R50, R32 ;  /* 0x000000322820723c */ /* 0x000fe20000001820 */
[----:B------:R-:W1:Y:S06]  /*dd70*/  LDSM.16.MT88.4 R48, [R134+0xf000] ;  /* 0x00f000008630783b */ /* 0x000e6c0000004200 */
[--C-:B------:R-:W-:Y:S01]  /*dd80*/  FFMA.FTZ R40, R97, UR4, -R39.reuse ;  /* 0x0000000461287c23 */ /* 0x100fe20008010827 */
[----:B--2---:R-:W-:Y:S03]  /*dd90*/  F2FP.F16.F32.PACK_AB R41, R138, R137 ;  /* 0x000000898a29723e */ /* 0x004fe600000000ff */
[----:B------:R-:W-:Y:S02]  /*dda0*/  F2FP.F16.F32.PACK_AB R42, R133, R136 ;  /* 0x00000088852a723e */ /* 0x000fe400000000ff */
[----:B-----5:R-:W-:Y:S01]  /*ddb0*/  F2FP.F16.F32.PACK_AB R43, R131, R132 ;  /* 0x00000084832b723e */ /* 0x020fe200000000ff */
[--C-:B---3--:R-:W-:Y:S02]  /*ddc0*/  FFMA.FTZ R44, R93, UR4, -R39.reuse ;  /* 0x000000045d2c7c23 */ /* 0x108fe40008010827 */
[----:B------:R2:W-:Y:S10]  /*ddd0*/  MUFU.EX2 R93, R40 ;  /* 0x00000028005d7308 */ /* 0x0005f40000000800 */
[----:B------:R3:W-:Y:S01]  /*dde0*/  MUFU.EX2 R129, R44 ;  /* 0x0000002c00817308 */ /* 0x0007e20000000800 */
[--C-:B--2---:R-:W-:Y:S09]  /*ddf0*/  FFMA.FTZ R40, R98, UR4, -R68.reuse ;  /* 0x0000000462287c23 */ /* 0x104ff20008010844 */
[----:B------:R2:W-:Y:S01]  /*de00*/  MUFU.EX2 R92, R40 ;  /* 0x00000028005c7308 */ /* 0x0005e20000000800 */
[--C-:B---3--:R-:W-:Y:S09]  /*de10*/  FFMA.FTZ R44, R94, UR4, -R68.reuse ;  /* 0x000000045e2c7c23 */ /* 0x108ff20008010844 */
[----:B------:R3:W-:Y:S01]  /*de20*/  MUFU.EX2 R125, R44 ;  /* 0x0000002c007d7308 */ /* 0x0007e20000000800 */
[--C-:B--2---:R-:W-:Y:S09]  /*de30*/  FFMA.FTZ R40, R99, UR4, -R68.reuse ;  /* 0x0000000463287c23 */ /* 0x104ff20008010844 */
[----:B------:R2:W-:Y:S01]  /*de40*/  MUFU.EX2 R91, R40 ;  /* 0x00000028005b7308 */ /* 0x0005e20000000800 */
[----:B---3--:R-:W-:Y:S09]  /*de50*/  FFMA.FTZ R44, R95, UR4, -R68 ;  /* 0x000000045f2c7c23 */ /* 0x008ff20008010844 */
[----:B------:R3:W5:Y:S01]  /*de60*/  MUFU.EX2 R95, R44 ;  /* 0x0000002c005f7308 */ /* 0x0007620000000800 */
[--C-:B--2---:R-:W-:Y:S09]  /*de70*/  FFMA.FTZ R40, R100, UR4, -R39.reuse ;  /* 0x0000000464287c23 */ /* 0x104ff20008010827 */
[----:B------:R2:W-:Y:S01]  /*de80*/  MUFU.EX2 R90, R40 ;  /* 0x00000028005a7308 */ /* 0x0005e20000000800 */
[--C-:B---3--:R-:W-:Y:S09]  /*de90*/  FFMA.FTZ R44, R96, UR4, -R39.reuse ;  /* 0x00000004602c7c23 */ /* 0x108ff20008010827 */
[----:B------:R3:W5:Y:S01]  /*dea0*/  MUFU.EX2 R94, R44 ;  /* 0x0000002c005e7308 */ /* 0x0007620000000800 */
[----:B--2---:R-:W-:Y:S01]  /*deb0*/  FADD.FTZ R40, R189, R2 ;  /* 0x00000002bd287221 */ /* 0x004fe20000010000 */
[----:B------:R-:W-:Y:S03]  /*dec0*/  FFMA.FTZ R2, R101, UR4, -R39 ;  /* 0x0000000465027c23 */ /* 0x000fe60008010827 */
[----:B------:R-:W-:Y:S05]  /*ded0*/  FADD.FTZ R40, R185, R40 ;  /* 0x00000028b9287221 */ /* 0x000fea0000010000 */
[----:B------:R2:W-:Y:S01]  /*dee0*/  MUFU.EX2 R89, R2 ;  /* 0x0000000200597308 */ /* 0x0005e20000000800 */
[----:B---3--:R-:W-:Y:S07]  /*def0*/  F2FP.F16.F32.PACK_AB R44, R148, R147 ;  /* 0x00000093942c723e */ /* 0x008fee00000000ff */
[C---:B----4-:R-:W-:Y:S06]  /*df00*/  HMMA.16816.F32 R4, R44.reuse, R60, R4 ;  /* 0x0000003c2c04723c */ /* 0x050fec0000001804 */
[C---:B------:R-:W-:Y:S01]  /*df10*/  HMMA.16816.F32 R8, R44.reuse, R62, R8 ;  /* 0x0000003e2c08723c */ /* 0x040fe20000001808 */
[----:B------:R-:W3:Y:S04]  /*df20*/  LDSM.16.MT88.4 R60, [R225+0xf000] ;  /* 0x00f00000e13c783b */ /* 0x000ee80000004200 */
[----:B--2---:R-:W-:Y:S01]  /*df30*/  FFMA.FTZ R2, R102, UR4, -R68 ;  /* 0x0000000466027c23 */ /* 0x004fe20008010844 */
[C---:B------:R-:W-:Y:S03]  /*df40*/  HMMA.16816.F32 R12, R44.reuse, R64, R12 ;  /* 0x000000402c0c723c */ /* 0x040fe6000000180c */
[----:B------:R2:W-:Y:S03]  /*df50*/  MUFU.EX2 R88, R2 ;  /* 0x0000000200587308 */ /* 0x0005e60000000800 */
[C---:B------:R-:W-:Y:S05]  /*df60*/  HMMA.16816.F32 R16, R44.reuse, R66, R16 ;  /* 0x000000422c10723c */ /* 0x040fea0000001810 */
[----:B------:R-:W-:Y:S01]  /*df70*/  FADD.FTZ R65, R218, R40 ;  /* 0x00000028da417221 */ /* 0x000fe20000010000 */
[C---:B------:R-:W-:Y:S05]  /*df80*/  HMMA.16816.F32 R20, R44.reuse, R52, R20 ;  /* 0x000000342c14723c */ /* 0x040fea0000001814 */
[----:B------:R-:W-:Y:S01]  /*df90*/  F2FP.F16.F32.PACK_AB R40, R139, R140 ;  /* 0x0000008c8b28723e */ /* 0x000fe200000000ff */
[C---:B------:R-:W-:Y:S01]  /*dfa0*/  HMMA.16816.F32 R24, R44.reuse, R54, R24 ;  /* 0x000000362c18723c */ /* 0x040fe20000001818 */
[----:B------:R-:W4:Y:S04]  /*dfb0*/  LDSM.16.MT88.4 R52, [R135+0xf000] ;  /* 0x00f000008734783b */ /* 0x000f280000004200 */
[----:B------:R-:W-:Y:S01]  /*dfc0*/  FADD.FTZ R64, R217, R0 ;  /* 0x00000000d9407221 */ /* 0x000fe20000010000 */
[C---:B-1----:R-:W-:Y:S05]  /*dfd0*/  HMMA.16816.F32 R28, R44.reuse, R56, R28 ;  /* 0x000000382c1c723c */ /* 0x042fea000000181c */
[----:B------:R-:W-:Y:S01]  /*dfe0*/  FFMA.FTZ R0, R103, UR4, -R68 ;  /* 0x0000000467007c23 */ /* 0x000fe20008010844 */
[----:B------:R-:W-:Y:S01]  /*dff0*/  HMMA.16816.F32 R32, R44, R58, R32 ;  /* 0x0000003a2c20723c */ /* 0x000fe20000001820 */
[----:B------:R-:W1:Y:S02]  /*e000*/  LDSM.16.MT88.4 R44, [R224+0xf000] ;  /* 0x00f00000e02c783b */ /* 0x000e640000004200 */
[----:B------:R5:W-:Y:S02]  /*e010*/  MUFU.EX2 R87, R0 ;  /* 0x0000000000577308 */ /* 0x000be40000000800 */
[----:B------:R-:W-:Y:S01]  /*e020*/  FADD.FTZ R56, R222, R65 ;  /* 0x00000041de387221 */ /* 0x000fe20000010000 */
[C---:B------:R-:W-:Y:S05]  /*e030*/  HMMA.16816.F32 R4, R40.reuse, R48, R4 ;  /* 0x000000302804723c */ /* 0x040fea0000001804 */
[----:B--2---:R-:W-:Y:S01]  /*e040*/  FADD.FTZ R2, R221, R64 ;  /* 0x00000040dd027221 */ /* 0x004fe20000010000 */
[C---:B------:R-:W-:Y:S05]  /*e050*/  HMMA.16816.F32 R8, R40.reuse, R50, R8 ;  /* 0x000000322808723c */ /* 0x040fea0000001808 */
[----:B------:R-:W-:Y:S01]  /*e060*/  FADD.FTZ R48, R223, R2 ;  /* 0x00000002df307221 */ /* 0x000fe20000010000 */
[C---:B---3--:R-:W-:Y:S05]  /*e070*/  HMMA.16816.F32 R12, R40.reuse, R60, R12 ;  /* 0x0000003c280c723c */ /* 0x048fea000000180c */
[--C-:B------:R-:W-:Y:S01]  /*e080*/  FFMA.FTZ R2, R105, UR4, -R39.reuse ;  /* 0x0000000469027c23 */ /* 0x100fe20008010827 */
[C---:B------:R-:W-:Y:S01]  /*e090*/  HMMA.16816.F32 R16, R40.reuse, R62, R16 ;  /* 0x0000003e2810723c */ /* 0x040fe20000001810 */
[----:B------:R-:W-:Y:S02]  /*e0a0*/  LDSM.16.MT88.4 R60, [R225+0xf800] ;  /* 0x00f80000e13c783b */ /* 0x000fe40000004200 */
[----:B------:R2:W-:Y:S02]  /*e0b0*/  MUFU.EX2 R85, R2 ;  /* 0x0000000200557308 */ /* 0x0005e40000000800 */
[----:B-----5:R-:W-:Y:S01]  /*e0c0*/  FFMA.FTZ R0, R104, UR4, -R39 ;  /* 0x0000000468007c23 */ /* 0x020fe20008010827 */
[C---:B----4-:R-:W-:Y:S07]  /*e0d0*/  HMMA.16816.F32 R20, R40.reuse, R52, R20 ;  /* 0x000000342814723c */ /* 0x050fee0000001814 */
[----:B------:R3:W4:Y:S01]  /*e0e0*/  MUFU.EX2 R86, R0 ;  /* 0x0000000000567308 */ /* 0x0007220000000800 */
[C---:B------:R-:W-:Y:S01]  /*e0f0*/  HMMA.16816.F32 R24, R40.reuse, R54, R24 ;  /* 0x000000362818723c */ /* 0x040fe20000001818 */
[----:B------:R-:W-:Y:S02]  /*e100*/  LDSM.16.MT88.4 R52, [R135+0xf800] ;  /* 0x00f800008734783b */ /* 0x000fe40000004200 */
[----:B------:R-:W-:Y:S03]  /*e110*/  FADD.FTZ R48, R250, R48 ;  /* 0x00000030fa307221 */ /* 0x000fe60000010000 */
[C---:B-1----:R-:W-:Y:S05]  /*e120*/  HMMA.16816.F32 R28, R40.reuse, R44, R28 ;  /* 0x0000002c281c723c */ /* 0x042fea000000181c */
[----:B--2---:R-:W-:Y:S01]  /*e130*/  FADD.FTZ R2, R208, R48 ;  /* 0x00000030d0027221 */ /* 0x004fe20000010000 */
[----:B------:R-:W-:Y:S01]  /*e140*/  HMMA.16816.F32 R32, R40, R46, R32 ;  /* 0x0000002e2820723c */ /* 0x000fe20000001820 */
[----:B------:R-:W-:Y:S04]  /*e150*/  LDSM.16.MT88.4 R40, [R224+0xf800] ;  /* 0x00f80000e028783b */ /* 0x000fe80000004200 */
[----:B------:R-:W-:Y:S01]  /*e160*/  FFMA.FTZ R48, R106, UR4, -R68 ;  /* 0x000000046a307c23 */ /* 0x000fe20008010844 */
[----:B------:R-:W-:Y:S01]  /*e170*/  FADD.FTZ R49, R249, R56 ;  /* 0x00000038f9317221 */ /* 0x000fe20000010000 */
[----:B------:R-:W-:Y:S01]  /*e180*/  FADD.FTZ R2, R205, R2 ;  /* 0x00000002cd027221 */ /* 0x000fe20000010000 */
[----:B------:R-:W-:Y:S01]  /*e190*/  FFMA.FTZ R44, R110, UR4, -R68 ;  /* 0x000000046e2c7c23 */ /* 0x000fe20008010844 */
[----:B------:R1:W-:Y:S01]  /*e1a0*/  MUFU.EX2 R84, R48 ;  /* 0x0000003000547308 */ /* 0x0003e20000000800 */
[----:B------:R-:W2:Y:S01]  /*e1b0*/  LDSM.16.MT88.4 R56, [R134+0xf800] ;  /* 0x00f800008638783b */ /* 0x000ea20000004200 */
[----:B---3--:R-:W-:Y:S01]  /*e1c0*/  FADD.FTZ R0, R252, R49 ;  /* 0x00000031fc007221 */ /* 0x008fe20000010000 */
[----:B------:R-:W-:Y:S01]  /*e1d0*/  FADD.FTZ R2, R204, R2 ;  /* 0x00000002cc027221 */ /* 0x000fe20000010000 */
[----:B------:R-:W-:Y:S02]  /*e1e0*/  F2FP.F16.F32.PACK_AB R49, R95, R125 ;  /* 0x0000007d5f31723e */ /* 0x000fe400000000ff */
[----:B------:R-:W-:Y:S01]  /*e1f0*/  FADD.FTZ R0, R209, R0 ;  /* 0x00000000d1007221 */ /* 0x000fe20000010000 */
[----:B------:R-:W-:Y:S03]  /*e200*/  F2FP.F16.F32.PACK_AB R50, R93, R94 ;  /* 0x0000005e5d32723e */ /* 0x000fe600000000ff */
[----:B------:R-:W-:Y:S01]  /*e210*/  MUFU.EX2 R80, R44 ;  /* 0x0000002c00507308 */ /* 0x000fe20000000800 */
[----:B------:R-:W-:Y:S01]  /*e220*/  F2FP.F16.F32.PACK_AB R51, R91, R92 ;  /* 0x0000005c5b33723e */ /* 0x000fe200000000ff */
[----:B------:R-:W-:Y:S01]  /*e230*/  FADD.FTZ R0, R207, R0 ;  /* 0x00000000cf007221 */ /* 0x000fe20000010000 */
[----:B----4-:R-:W-:Y:S03]  /*e240*/  F2FP.F16.F32.PACK_AB R46, R85, R86 ;  /* 0x00000056552e723e */ /* 0x010fe600000000ff */
[----:B-1----:R-:W-:Y:S01]  /*e250*/  FADD.FTZ R48, R206, R0 ;  /* 0x00000000ce307221 */ /* 0x002fe20000010000 */
[----:B------:R-:W-:Y:S03]  /*e260*/  FFMA.FTZ R0, R107, UR4, -R68 ;  /* 0x000000046b007c23 */ /* 0x000fe60008010844 */
[----:B------:R-:W-:Y:S01]  /*e270*/  FADD.FTZ R48, R203, R48 ;  /* 0x00000030cb307221 */ /* 0x000fe20000010000 */
[----:B------:R1:W3:Y:S03]  /*e280*/  MUFU.EX2 R83, R0 ;  /* 0x0000000000537308 */ /* 0x0002e60000000800 */
[----:B------:R-:W-:Y:S01]  /*e290*/  FADD.FTZ R64, R202, R48 ;  /* 0x00000030ca407221 */ /* 0x000fe20000010000 */
[----:B------:R-:W-:Y:S01]  /*e2a0*/  F2FP.F16.F32.PACK_AB R48, R129, R130 ;  /* 0x000000828130723e */ /* 0x000fe200000000ff */
[----:B-1----:R-:W-:Y:S01]  /*e2b0*/  FADD.FTZ R0, R201, R2 ;  /* 0x00000002c9007221 */ /* 0x002fe20000010000 */
[--C-:B------:R-:W-:Y:S05]  /*e2c0*/  FFMA.FTZ R2, R108, UR4, -R39.reuse ;  /* 0x000000046c027c23 */ /* 0x100fea0008010827 */
[C---:B--2---:R-:W-:Y:S01]  /*e2d0*/  HMMA.16816.F32 R4, R48.reuse, R56, R4 ;  /* 0x000000383004723c */ /* 0x044fe20000001804 */
[----:B------:R1:W-:Y:S04]  /*e2e0*/  MUFU.EX2 R82, R2 ;  /* 0x0000000200527308 */ /* 0x0003e80000000800 */
[----:B------:R-:W-:Y:S01]  /*e2f0*/  FADD.FTZ R65, R200, R0 ;  /* 0x00000000c8417221 */ /* 0x000fe20000010000 */
[C---:B------:R-:W-:Y:S01]  /*e300*/  HMMA.16816.F32 R8, R48.reuse, R58, R8 ;  /* 0x0000003a3008723c */ /* 0x040fe20000001808 */
[----:B------:R-:W2:Y:S04]  /*e310*/  LDSM.16.MT88.4 R56, [R134+0x10000] ;  /* 0x010000008638783b */ /* 0x000ea80000004200 */
[----:B------:R-:W-:Y:S01]  /*e320*/  FFMA.FTZ R0, R109, UR4, -R39 ;  /* 0x000000046d007c23 */ /* 0x000fe20008010827 */
[C---:B------:R-:W-:Y:S03]  /*e330*/  HMMA.16816.F32 R12, R48.reuse, R60, R12 ;  /* 0x0000003c300c723c */ /* 0x040fe6000000180c */
[----:B------:R4:W-:Y:S02]  /*e340*/  MUFU.EX2 R81, R0 ;  /* 0x0000000000517308 */ /* 0x0009e40000000800 */
[----:B------:R-:W-:Y:S01]  /*e350*/  FADD.FTZ R45, R198, R65 ;  /* 0x00000041c62d7221 */ /* 0x000fe20000010000 */
[C---:B------:R-:W-:Y:S01]  /*e360*/  HMMA.16816.F32 R16, R48.reuse, R62, R16 ;  /* 0x0000003e3010723c */ /* 0x040fe20000001810 */
[----:B------:R-:W5:Y:S04]  /*e370*/  LDSM.16.MT88.4 R60, [R225+0x10000] ;  /* 0x01000000e13c783b */ /* 0x000f680000004200 */
[----:B-1----:R-:W-:Y:S01]  /*e380*/  FADD.FTZ R2, R199, R64 ;  /* 0x00000040c7027221 */ /* 0x002fe20000010000 */
[C---:B------:R-:W-:Y:S05]  /*e390*/  HMMA.16816.F32 R20, R48.reuse, R52, R20 ;  /* 0x000000343014723c */ /* 0x040fea0000001814 */
[----:B---3--:R-:W-:Y:S01]  /*e3a0*/  F2FP.F16.F32.PACK_AB R47, R83, R84 ;  /* 0x00000054532f723e */ /* 0x008fe200000000ff */
[C---:B------:R-:W-:Y:S01]  /*e3b0*/  HMMA.16816.F32 R24, R48.reuse, R54, R24 ;  /* 0x000000363018723c */ /* 0x040fe20000001818 */
[----:B------:R-:W1:Y:S04]  /*e3c0*/  LDSM.16.MT88.4 R52, [R135+0x10000] ;  /* 0x010000008734783b */ /* 0x000e680000004200 */
[----:B----4-:R-:W-:Y:S01]  /*e3d0*/  FADD.FTZ R0, R197, R2 ;  /* 0x00000002c5007221 */ /* 0x010fe20000010000 */
[C---:B------:R-:W-:Y:S05]  /*e3e0*/  HMMA.16816.F32 R28, R48.reuse, R40, R28 ;  /* 0x00000028301c723c */ /* 0x040fea000000181c */
[----:B------:R-:W-:Y:S01]  /*e3f0*/  FADD.FTZ R2, R196, R45 ;  /* 0x0000002dc4027221 */ /* 0x000fe20000010000 */
[----:B------:R-:W-:Y:S01]  /*e400*/  HMMA.16816.F32 R32, R48, R42, R32 ;  /* 0x0000002a3020723c */ /* 0x000fe20000001820 */
[----:B------:R-:W3:Y:S04]  /*e410*/  LDSM.16.MT88.4 R40, [R224+0x10000] ;  /* 0x01000000e028783b */ /* 0x000ee80000004200 */
[----:B------:R-:W-:Y:S01]  /*e420*/  FADD.FTZ R0, R195, R0 ;  /* 0x00000000c3007221 */ /* 0x000fe20000010000 */
[----:B------:R-:W-:Y:S01]  /*e430*/  FADD.FTZ R2, R194, R2 ;  /* 0x00000002c2027221 */ /* 0x000fe20000010000 */
[----:B------:R-:W-:Y:S04]  /*e440*/  FFMA.FTZ R45, R111, UR4, -R68 ;  /* 0x000000046f2d7c23 */ /* 0x000fe80008010844 */
[----:B------:R-:W-:Y:S01]  /*e450*/  FADD.FTZ R44, R193, R0 ;  /* 0x00000000c12c7221 */ /* 0x000fe20000010000 */
[----:B------:R-:W-:Y:S01]  /*e460*/  FADD.FTZ R0, R192, R2 ;  /* 0x00000002c0007221 */ /* 0x000fe20000010000 */
[----:B------:R-:W4:Y:S02]  /*e470*/  MUFU.EX2 R79, R45 ;  /* 0x0000002d004f7308 */ /* 0x000f240000000800 */
[----:B------:R-:W-:Y:S01]  /*e480*/  FADD.FTZ R44, R191, R44 ;  /* 0x0000002cbf2c7221 */ /* 0x000fe20000010000 */
[----:B------:R-:W-:Y:S01]  /*e490*/  FADD.FTZ R2, R220, R0 ;  /* 0x00000000dc027221 */ /* 0x000fe20000010000 */
[--C-:B------:R-:W-:Y:S02]  /*e4a0*/  FFMA.FTZ R0, R112, UR4, -R39.reuse ;  /* 0x0000000470007c23 */ /* 0x100fe40008010827 */
[----:B------:R-:W-:Y:S01]  /*e4b0*/  FADD.FTZ R44, R251, R44 ;  /* 0x0000002cfb2c7221 */ /* 0x000fe20000010000 */
[----:B------:R-:W-:Y:S03]  /*e4c0*/  FADD.FTZ R2, R219, R2 ;  /* 0x00000002db027221 */ /* 0x000fe60000010000 */
[----:B------:R2:W-:Y:S01]  /*e4d0*/  MUFU.EX2 R78, R0 ;  /* 0x00000000004e7308 */ /* 0x0005e20000000800 */
[----:B------:R-:W-:Y:S01]  /*e4e0*/  FADD.FTZ R2, R183, R2 ;  /* 0x00000002b7027221 */ /* 0x000fe20000010000 */
[----:B--2---:R-:W-:Y:S01]  /*e4f0*/  FADD.FTZ R0, R190, R44 ;  /* 0x0000002cbe007221 */ /* 0x004fe20000010000 */
[----:B------:R-:W-:Y:S03]  /*e500*/  FFMA.FTZ R44, R113, UR4, -R39 ;  /* 0x00000004712c7c23 */ /* 0x000fe60008010827 */
[----:B------:R-:W-:Y:S01]  /*e510*/  FADD.FTZ R45, R187, R0 ;  /* 0x00000000bb2d7221 */ /* 0x000fe20000010000 */
[----:B------:R-:W-:Y:S01]  /*e520*/  FADD.FTZ R0, R182, R2 ;  /* 0x00000002b6007221 */ /* 0x000fe20000010000 */
[----:B------:R-:W-:Y:S02]  /*e530*/  FFMA.FTZ R2, R114, UR4, -R68 ;  /* 0x0000000472027c23 */ /* 0x000fe40008010844 */
[----:B------:R2:W4:Y:S01]  /*e540*/  MUFU.EX2 R77, R44 ;  /* 0x0000002c004d7308 */ /* 0x0005220000000800 */
[----:B------:R-:W-:Y:S01]  /*e550*/  FADD.FTZ R65, R179, R45 ;  /* 0x0000002db3417221 */ /* 0x000fe20000010000 */
[----:B------:R-:W-:Y:S01]  /*e560*/  FADD.FTZ R64, R175, R0 ;  /* 0x00000000af407221 */ /* 0x000fe20000010000 */
[----:B------:R-:W-:Y:S01]  /*e570*/  FFMA.FTZ R0, R115, UR4, -R68 ;  /* 0x0000000473007c23 */ /* 0x000fe20008010844 */
[----:B------:R-:W-:Y:S01]  /*e580*/  F2FP.F16.F32.PACK_AB R45, R87, R88 ;  /* 0x00000058572d723e */ /* 0x000fe200000000ff */
[----:B------:R-:W-:Y:S05]  /*e590*/  FADD.FTZ R48, R188, R65 ;  /* 0x00000041bc307221 */ /* 0x000fea0000010000 */
[----:B------:R5:W-:Y:S01]  /*e5a0*/  MUFU.EX2 R75, R0 ;  /* 0x00000000004b7308 */ /* 0x000be20000000800 */
[----:B------:R-:W-:Y:S01]  /*e5b0*/  FADD.FTZ R50, R176, R48 ;  /* 0x00000030b0327221 */ /* 0x000fe20000010000 */
[--C-:B------:R-:W-:Y:S08]  /*e5c0*/  FFMA.FTZ R48, R117, UR4, -R39.reuse ;  /* 0x0000000475307c23 */ /* 0x100ff00008010827 */
[----:B------:R1:W4:Y:S01]  /*e5d0*/  MUFU.EX2 R76, R2 ;  /* 0x00000002004c7308 */ /* 0x0003220000000800 */
[----:B--2---:R-:W-:Y:S07]  /*e5e0*/  F2FP.F16.F32.PACK_AB R44, R89, R90 ;  /* 0x0000005a592c723e */ /* 0x004fee00000000ff */
[C---:B------:R-:W-:Y:S02]  /*e5f0*/  HMMA.16816.F32 R4, R44.reuse, R56, R4 ;  /* 0x000000382c04723c */ /* 0x040fe40000001804 */
[----:B------:R-:W-:Y:S03]  /*e600*/  MUFU.EX2 R73, R48 ;  /* 0x0000003000497308 */ /* 0x000fe60000000800 */
[----:B-----5:R-:W-:Y:S01]  /*e610*/  FFMA.FTZ R0, R116, UR4, -R39 ;  /* 0x0000000474007c23 */ /* 0x020fe20008010827 */
[C---:B------:R-:W-:Y:S01]  /*e620*/  HMMA.16816.F32 R8, R44.reuse, R58, R8 ;  /* 0x0000003a2c08723c */ /* 0x040fe20000001808 */
[----:B------:R-:W2:Y:S05]  /*e630*/  LDSM.16.MT88.4 R56, [R134+0x10800] ;  /* 0x010800008638783b */ /* 0x000eaa0000004200 */
[----:B------:R5:W2:Y:S01]  /*e640*/  MUFU.EX2 R74, R0 ;  /* 0x00000000004a7308 */ /* 0x000aa20000000800 */
[----:B-1----:R-:W-:Y:S01]  /*e650*/  FADD.FTZ R2, R177, R64 ;  /* 0x00000040b1027221 */ /* 0x002fe20000010000 */
[C---:B------:R-:W-:Y:S03]  /*e660*/  HMMA.16816.F32 R12, R44.reuse, R60, R12 ;  /* 0x0000003c2c0c723c */ /* 0x040fe6000000180c */
[----:B------:R-:W-:Y:S03]  /*e670*/  FADD.FTZ R49, R171, R2 ;  /* 0x00000002ab317221 */ /* 0x000fe60000010000 */
[C---:B------:R-:W-:Y:S01]  /*e680*/  HMMA.16816.F32 R16, R44.reuse, R62, R16 ;  /* 0x0000003e2c10723c */ /* 0x040fe20000001810 */
[----:B------:R-:W1:Y:S04]  /*e690*/  LDSM.16.MT88.4 R60, [R225+0x10800] ;  /* 0x01080000e13c783b */ /* 0x000e680000004200 */
[----:B------:R-:W-:Y:S01]  /*e6a0*/  FADD.FTZ R2, R178, R50 ;  /* 0x00000032b2027221 */ /* 0x000fe20000010000 */
[C---:B------:R-:W-:Y:S05]  /*e6b0*/  HMMA.16816.F32 R20, R44.reuse, R52, R20 ;  /* 0x000000342c14723c */ /* 0x040fea0000001814 */
[----:B-----5:R-:W-:Y:S01]  /*e6c0*/  FADD.FTZ R0, R174, R49 ;  /* 0x00000031ae007221 */ /* 0x020fe20000010000 */
[C---:B------:R-:W-:Y:S01]  /*e6d0*/  HMMA.16816.F32 R24, R44.reuse, R54, R24 ;  /* 0x000000362c18723c */ /* 0x040fe20000001818 */
[----:B------:R-:W5:Y:S04]  /*e6e0*/  LDSM.16.MT88.4 R52, [R135+0x10800] ;  /* 0x010800008734783b */ /* 0x000f680000004200 */
[----:B------:R-:W-:Y:S01]  /*e6f0*/  FADD.FTZ R48, R173, R2 ;  /* 0x00000002ad307221 */ /* 0x000fe20000010000 */
[C---:B---3--:R-:W-:Y:S05]  /*e700*/  HMMA.16816.F32 R28, R44.reuse, R40, R28 ;  /* 0x000000282c1c723c */ /* 0x048fea000000181c */
[----:B------:R-:W-:Y:S01]  /*e710*/  FADD.FTZ R2, R167, R0 ;  /* 0x00000000a7027221 */ /* 0x000fe20000010000 */
[----:B------:R-:W-:Y:S01]  /*e720*/  HMMA.16816.F32 R32, R44, R42, R32 ;  /* 0x0000002a2c20723c */ /* 0x000fe20000001820 */
[----:B------:R-:W3:Y:S04]  /*e730*/  LDSM.16.MT88.4 R40, [R224+0x10800] ;  /* 0x01080000e028783b */ /* 0x000ee80000004200 */
[----:B------:R-:W-:Y:S01]  /*e740*/  FFMA.FTZ R0, R118, UR4, -R68 ;  /* 0x0000000476007c23 */ /* 0x000fe20008010844 */
[----:B------:R-:W-:Y:S01]  /*e750*/  FADD.FTZ R48, R172, R48 ;  /* 0x00000030ac307221 */ /* 0x000fe20000010000 */
[----:B------:R-:W-:Y:S01]  /*e760*/  FADD.FTZ R2, R169, R2 ;  /* 0x00000002a9027221 */ /* 0x000fe20000010000 */
[----:B----4-:R-:W-:Y:S01]  /*e770*/  F2FP.F16.F32.PACK_AB R49, R79, R80 ;  /* 0x000000504f31723e */ /* 0x010fe200000000ff */
[----:B------:R4:W-:Y:S02]  /*e780*/  MUFU.EX2 R72, R0 ;  /* 0x0000000000487308 */ /* 0x0009e40000000800 */
[----:B------:R-:W-:Y:S01]  /*e790*/  FADD.FTZ R48, R168, R48 ;  /* 0x00000030a8307221 */ /* 0x000fe20000010000 */
[----:B------:R-:W-:Y:S01]  /*e7a0*/  FADD.FTZ R2, R163, R2 ;  /* 0x00000002a3027221 */ /* 0x000fe20000010000 */
[----:B------:R-:W-:Y:S02]  /*e7b0*/  F2FP.F16.F32.PACK_AB R50, R77, R78 ;  /* 0x0000004e4d32723e */ /* 0x000fe400000000ff */
[----:B------:R-:W-:Y:S01]  /*e7c0*/  FADD.FTZ R65, R170, R48 ;  /* 0x00000030aa417221 */ /* 0x000fe20000010000 */
[----:B------:R-:W-:Y:S01]  /*e7d0*/  F2FP.F16.F32.PACK_AB R48, R81, R82 ;  /* 0x000000525130723e */ /* 0x000fe200000000ff */
[----:B------:R-:W-:Y:S01]  /*e7e0*/  FADD.FTZ R64, R164, R2 ;  /* 0x00000002a4407221 */ /* 0x000fe20000010000 */
[----:B------:R-:W-:Y:S01]  /*e7f0*/  F2FP.F16.F32.PACK_AB R51, R75, R76 ;  /* 0x0000004c4b33723e */ /* 0x000fe200000000ff */
[--C-:B------:R-:W-:Y:S02]  /*e800*/  FFMA.FTZ R2, R121, UR4, -R39.reuse ;  /* 0x0000000479027c23 */ /* 0x100fe40008010827 */
[----:B------:R-:W-:Y:S02]  /*e810*/  FADD.FTZ R44, R162, R64 ;  /* 0x00000040a22c7221 */ /* 0x000fe40000010000 */
[----:B------:R5:W-:Y:S02]  /*e820*/  MUFU.EX2 R69, R2 ;  /* 0x0000000200457308 */ /* 0x000be40000000800 */
[C---:B--2---:R-:W-:Y:S05]  /*e830*/  HMMA.16816.F32 R4, R48.reuse, R56, R4 ;  /* 0x000000383004723c */ /* 0x044fea0000001804 */
[----:B----4-:R-:W-:Y:S01]  /*e840*/  FFMA.FTZ R0, R119, UR4, -R68 ;  /* 0x0000000477007c23 */ /* 0x010fe20008010844 */
[C---:B------:R-:W-:Y:S03]  /*e850*/  HMMA.16816.F32 R8, R48.reuse, R58, R8 ;  /* 0x0000003a3008723c */ /* 0x040fe60000001808 */
[----:B------:R2:W4:Y:S02]  /*e860*/  MUFU.EX2 R71, R0 ;  /* 0x0000000000477308 */ /* 0x0005240000000800 */
[--C-:B------:R-:W-:Y:S01]  /*e870*/  FFMA.FTZ R56, R124, UR4, -R39.reuse ;  /* 0x000000047c387c23 */ /* 0x100fe20008010827 */
[C---:B-1----:R-:W-:Y:S05]  /*e880*/  HMMA.16816.F32 R12, R48.reuse, R60, R12 ;  /* 0x0000003c300c723c */ /* 0x042fea000000180c */
[----:B-----5:R-:W-:Y:S01]  /*e890*/  FADD.FTZ R2, R161, R44 ;  /* 0x0000002ca1027221 */ /* 0x020fe20000010000 */
[C---:B------:R-:W-:Y:S05]  /*e8a0*/  HMMA.16816.F32 R16, R48.reuse, R62, R16 ;  /* 0x0000003e3010723c */ /* 0x040fea0000001810 */
[----:B------:R-:W-:Y:S01]  /*e8b0*/  FADD.FTZ R2, R158, R2 ;  /* 0x000000029e027221 */ /* 0x000fe20000010000 */
[C---:B------:R-:W-:Y:S05]  /*e8c0*/  HMMA.16816.F32 R20, R48.reuse, R52, R20 ;  /* 0x000000343014723c */ /* 0x040fea0000001814 */
[--C-:B--2---:R-:W-:Y:S01]  /*e8d0*/  FFMA.FTZ R0, R120, UR4, -R39.reuse ;  /* 0x0000000478007c23 */ /* 0x104fe20008010827 */
[C---:B------:R-:W-:Y:S03]  /*e8e0*/  HMMA.16816.F32 R24, R48.reuse, R54, R24 ;  /* 0x000000363018723c */ /* 0x040fe60000001818 */
[----:B------:R1:W2:Y:S02]  /*e8f0*/  MUFU.EX2 R70, R0 ;  /* 0x0000000000467308 */ /* 0x0002a40000000800 */
[----:B------:R-:W-:Y:S01]  /*e900*/  FADD.FTZ R2, R157, R2 ;  /* 0x000000029d027221 */ /* 0x000fe20000010000 */
[C---:B---3--:R-:W-:Y:S05]  /*e910*/  HMMA.16816.F32 R28, R48.reuse, R40, R28 ;  /* 0x00000028301c723c */ /* 0x048fea000000181c */
[----:B------:R-:W-:Y:S01]  /*e920*/  FFMA.FTZ R44, R122, UR4, -R68 ;  /* 0x000000047a2c7c23 */ /* 0x000fe20008010844 */
[----:B------:R-:W-:Y:S01]  /*e930*/  HMMA.16816.F32 R32, R48, R42, R32 ;  /* 0x0000002a3020723c */ /* 0x000fe20000001820 */
[----:B------:R-:W-:Y:S02]  /*e940*/  LDSM.16.MT88.4 R48, [R224+0x11000] ;  /* 0x01100000e030783b */ /* 0x000fe40000004200 */
[----:B------:R3:W-:Y:S02]  /*e950*/  MUFU.EX2 R67, R44 ;  /* 0x0000002c00437308 */ /* 0x0007e40000000800 */
[----:B------:R-:W-:Y:S01]  /*e960*/  F2FP.F16.F32.PACK_AB R40, R73, R74 ;  /* 0x0000004a4928723e */ /* 0x000fe200000000ff */
[----:B------:R-:W-:Y:S01]  /*e970*/  FFMA.FTZ R61, R128, UR4, -R39 ;  /* 0x00000004803d7c23 */ /* 0x000fe20008010827 */
[----:B----4-:R-:W-:Y:S01]  /*e980*/  F2FP.F16.F32.PACK_AB R41, R71, R72 ;  /* 0x000000484729723e */ /* 0x010fe200000000ff */
[----:B-1----:R-:W-:Y:S05]  /*e990*/  FADD.FTZ R0, R166, R65 ;  /* 0x00000041a6007221 */ /* 0x002fea0000010000 */
[----:B------:R-:W-:Y:S01]  /*e9a0*/  MUFU.EX2 R65, R56 ;  /* 0x0000003800417308 */ /* 0x000fe20000000800 */
[----:B------:R-:W-:Y:S01]  /*e9b0*/  FADD.FTZ R0, R165, R0 ;  /* 0x00000000a5007221 */ /* 0x000fe20000010000 */
[----:B--2---:R-:W-:Y:S03]  /*e9c0*/  F2FP.F16.F32.PACK_AB R42, R69, R70 ;  /* 0x00000046452a723e */ /* 0x004fe600000000ff */
[----:B------:R-:W-:Y:S05]  /*e9d0*/  FADD.FTZ R0, R160, R0 ;  /* 0x00000000a0007221 */ /* 0x000fea0000010000 */
[----:B------:R-:W-:Y:S01]  /*e9e0*/  MUFU.EX2 R61, R61 ;  /* 0x0000003d003d7308 */ /* 0x000fe20000000800 */
[----:B------:R-:W-:Y:S01]  /*e9f0*/  FADD.FTZ R57, R159, R0 ;  /* 0x000000009f397221 */ /* 0x000fe20000010000 */
[----:B------:R-:W-:Y:S01]  /*ea00*/  FFMA.FTZ R0, R123, UR4, -R68 ;  /* 0x000000047b007c23 */ /* 0x000fe20008010844 */
[----:B---3--:R-:W1:Y:S02]  /*ea10*/  LDSM.16.MT88.4 R44, [R134+0x11000] ;  /* 0x01100000862c783b */ /* 0x008e640000004200 */
[----:B------:R-:W-:Y:S05]  /*ea20*/  FADD.FTZ R57, R156, R57 ;  /* 0x000000399c397221 */ /* 0x000fea0000010000 */
        /* <DEDUP_REMOVED lines=8> */
[--C-:B------:R-:W-:Y:S01]  /*eab0*/  FFMA.FTZ R2, R215, UR4, -R39.reuse ;  /* 0x00000004d7027c23 */ /* 0x100fe20008010827 */
[----:B------:R-:W-:Y:S01]  /*eac0*/  FFMA.FTZ R39, R216, UR4, -R39 ;  /* 0x00000004d8277c23 */ /* 0x000fe20008010827 */
[----:B------:R-:W-:Y:S01]  /*ead0*/  FADD.FTZ R52, R150, R60 ;  /* 0x0000003c96347221 */ /* 0x000fe20000010000 */
[----:B------:R-:W-:Y:S01]  /*eae0*/  FADD.FTZ R0, R153, R0 ;  /* 0x0000000099007221 */ /* 0x000fe20000010000 */
[----:B------:R3:W4:Y:S01]  /*eaf0*/  MUFU.EX2 R64, R2 ;  /* 0x0000000200407308 */ /* 0x0007220000000800 */
[----:B------:R-:W-:Y:S01]  /*eb00*/  LDSM.16.MT88.4 R152, [R225+0x11800] ;  /* 0x01180000e198783b */ /* 0x000fe20000004200 */
[----:B------:R-:W-:Y:S01]  /*eb10*/  FADD.FTZ R52, R149, R52 ;  /* 0x0000003495347221 */ /* 0x000fe20000010000 */
[----:B------:R-:W-:Y:S03]  /*eb20*/  FADD.FTZ R60, R147, R0 ;  /* 0x00000000933c7221 */ /* 0x000fe60000010000 */
[----:B------:R-:W-:Y:S01]  /*eb30*/  FADD.FTZ R0, R145, R52 ;  /* 0x0000003491007221 */ /* 0x000fe20000010000 */
[----:B------:R-:W-:Y:S01]  /*eb40*/  FADD.FTZ R60, R148, R60 ;  /* 0x0000003c943c7221 */ /* 0x000fe20000010000 */
[C---:B-1----:R-:W-:Y:S01]  /*eb50*/  HMMA.16816.F32 R4, R40.reuse, R44, R4 ;  /* 0x0000002c2804723c */ /* 0x042fe20000001804 */
[----:B------:R-:W1:Y:S01]  /*eb60*/  LDSM.16.MT88.4 R52, [R135+0x11000] ;  /* 0x011000008734783b */ /* 0x000e620000004200 */
[----:B------:R-:W5:Y:S04]  /*eb70*/  MUFU.EX2 R45, R39 ;  /* 0x00000027002d7308 */ /* 0x000f680000000800 */
[C---:B------:R-:W-:Y:S05]  /*eb80*/  HMMA.16816.F32 R8, R40.reuse, R46, R8 ;  /* 0x0000002e2808723c */ /* 0x040fea0000001808 */
[----:B---3--:R-:W-:Y:S01]  /*eb90*/  FFMA.FTZ R2, R126, UR4, -R68 ;  /* 0x000000047e027c23 */ /* 0x008fe20008010844 */
[----:B----4-:R-:W-:Y:S03]  /*eba0*/  F2FP.F16.F32.PACK_AB R160, R64, R65 ;  /* 0x0000004140a0723e */ /* 0x010fe600000000ff */
[----:B------:R3:W-:Y:S02]  /*ebb0*/  MUFU.EX2 R63, R2 ;  /* 0x00000002003f7308 */ /* 0x0007e40000000800 */
[----:B-----5:R-:W-:Y:S01]  /*ebc0*/  F2FP.F16.F32.PACK_AB R162, R45, R61 ;  /* 0x0000003d2da2723e */ /* 0x020fe200000000ff */
[C---:B--2---:R-:W-:Y:S06]  /*ebd0*/  HMMA.16816.F32 R12, R40.reuse, R56, R12 ;  /* 0x00000038280c723c */ /* 0x044fec000000180c */
[C---:B------:R-:W-:Y:S05]  /*ebe0*/  HMMA.16816.F32 R16, R40.reuse, R58, R16 ;  /* 0x0000003a2810723c */ /* 0x040fea0000001810 */
[----:B---3--:R-:W-:Y:S01]  /*ebf0*/  FADD.FTZ R2, R144, R0 ;  /* 0x0000000090027221 */ /* 0x008fe20000010000 */
[--C-:B------:R-:W-:Y:S01]  /*ec00*/  FFMA.FTZ R0, R127, UR4, -R68.reuse ;  /* 0x000000047f007c23 */ /* 0x100fe20008010844 */
[----:B------:R-:W-:Y:S01]  /*ec10*/  FFMA.FTZ R68, R38, UR4, -R68 ;  /* 0x0000000426447c23 */ /* 0x000fe20008010844 */
[C---:B-1----:R-:W-:Y:S02]  /*ec20*/  HMMA.16816.F32 R20, R40.reuse, R52, R20 ;  /* 0x000000342814723c */ /* 0x042fe40000001814 */
[----:B------:R1:W2:Y:S01]  /*ec30*/  MUFU.EX2 R62, R0 ;  /* 0x00000000003e7308 */ /* 0x0002a20000000800 */
[----:B------:R-:W-:Y:S03]  /*ec40*/  FADD.FTZ R2, R141, R2 ;  /* 0x000000028d027221 */ /* 0x000fe60000010000 */
[C---:B------:R-:W-:Y:S06]  /*ec50*/  HMMA.16816.F32 R24, R40.reuse, R54, R24 ;  /* 0x000000362818723c */ /* 0x040fec0000001818 */
[----:B------:R-:W-:Y:S01]  /*ec60*/  MUFU.EX2 R68, R68 ;  /* 0x0000004400447308 */ /* 0x000fe20000000800 */
[C---:B------:R-:W-:Y:S06]  /*ec70*/  HMMA.16816.F32 R28, R40.reuse, R48, R28 ;  /* 0x00000030281c723c */ /* 0x040fec000000181c */
[----:B------:R-:W-:Y:S01]  /*ec80*/  HMMA.16816.F32 R32, R40, R50, R32 ;  /* 0x000000322820723c */ /* 0x000fe20000001820 */
[----:B------:R-:W-:Y:S04]  /*ec90*/  LDSM.16.MT88.4 R40, [R224+0x11800] ;  /* 0x01180000e028783b */ /* 0x000fe80000004200 */
[----:B-1----:R-:W-:Y:S01]  /*eca0*/  FADD.FTZ R0, R146, R60 ;  /* 0x0000003c92007221 */ /* 0x002fe20000010000 */
[----:B--2---:R-:W-:Y:S03]  /*ecb0*/  F2FP.F16.F32.PACK_AB R161, R62, R63 ;  /* 0x0000003f3ea1723e */ /* 0x004fe600000000ff */
[----:B------:R-:W1:Y:S02]  /*ecc0*/  LDSM.16.MT88.4 R144, [R134+0x11800] ;  /* 0x011800008690783b */ /* 0x000e640000004200 */
[----:B------:R-:W-:Y:S01]  /*ecd0*/  FADD.FTZ R60, R143, R0 ;  /* 0x000000008f3c7221 */ /* 0x000fe20000010000 */
[----:B------:R-:W-:Y:S03]  /*ece0*/  FADD.FTZ R0, R142, R2 ;  /* 0x000000028e007221 */ /* 0x000fe60000010000 */
[----:B------:R-:W-:Y:S01]  /*ecf0*/  FADD.FTZ R2, R140, R60 ;  /* 0x0000003c8c027221 */ /* 0x000fe20000010000 */
[----:B------:R-:W-:Y:S03]  /*ed00*/  FADD.FTZ R44, R137, R0 ;  /* 0x00000000892c7221 */ /* 0x000fe60000010000 */
[----:B------:R-:W-:Y:S01]  /*ed10*/  FADD.FTZ R0, R139, R2 ;  /* 0x000000028b007221 */ /* 0x000fe20000010000 */
[----:B------:R-:W-:Y:S02]  /*ed20*/  FADD.FTZ R2, R138, R44 ;  /* 0x0000002c8a027221 */ /* 0x000fe40000010000 */
[----:B------:R2:W3:Y:S01]  /*ed30*/  MUFU.EX2 R44, R37 ;  /* 0x00000025002c7308 */ /* 0x0004e20000000800 */
[----:B------:R-:W-:Y:S01]  /*ed40*/  FADD.FTZ R39, R136, R0 ;  /* 0x0000000088277221 */ /* 0x000fe20000010000 */
[----:B------:R-:W-:Y:S01]  /*ed50*/  FADD.FTZ R0, R132, R2 ;  /* 0x0000000284007221 */ /* 0x000fe20000010000 */
[----:B------:R-:W-:Y:S02]  /*ed60*/  MOV R132, R36 ;  /* 0x0000002400847202 */ /* 0x000fe40000000f00 */
[----:B------:R-:W-:Y:S01]  /*ed70*/  FADD.FTZ R39, R133, R39 ;  /* 0x0000002785277221 */ /* 0x000fe20000010000 */
[----:B------:R-:W-:Y:S01]  /*ed80*/  FADD.FTZ R0, R131, R0 ;  /* 0x0000000083007221 */ /* 0x000fe20000010000 */
[----:B------:R-:W-:Y:S03]  /*ed90*/  MOV R133, R3 ;  /* 0x0000000300857202 */ /* 0x000fe60000000f00 */
[----:B------:R-:W-:Y:S04]  /*eda0*/  FADD.FTZ R2, R125, R0 ;  /* 0x000000007d027221 */ /* 0x000fe80000010000 */
[----:B------:R-:W-:Y:S01]  /*edb0*/  FADD.FTZ R2, R95, R2 ;  /* 0x000000025f027221 */ /* 0x000fe20000010000 */
[----:B--2---:R-:W-:Y:S01]  /*edc0*/  FADD.FTZ R37, R130, R39 ;  /* 0x0000002782257221 */ /* 0x004fe20000010000 */
[----:B---3--:R-:W-:Y:S03]  /*edd0*/  F2FP.F16.F32.PACK_AB R163, R68, R44 ;  /* 0x0000002c44a3723e */ /* 0x008fe600000000ff */
[----:B------:R-:W-:Y:S04]  /*ede0*/  FADD.FTZ R0, R129, R37 ;  /* 0x0000002581007221 */ /* 0x000fe80000010000 */
[----:B------:R-:W-:Y:S01]  /*edf0*/  FADD.FTZ R37, R94, R0 ;  /* 0x000000005e257221 */ /* 0x000fe20000010000 */
[----:B------:R-:W-:Y:S01]  /*ee00*/  FADD.FTZ R0, R92, R2 ;  /* 0x000000025c007221 */ /* 0x000fe20000010000 */
[C---:B-1----:R-:W-:Y:S05]  /*ee10*/  HMMA.16816.F32 R136, R160.reuse, R144, R4 ;  /* 0x00000090a088723c */ /* 0x042fea0000001804 */
        /* <DEDUP_REMOVED lines=18> */
[----:B------:R-:W-:Y:S04]  /*ef40*/  HMMA.16816.F32 R160, R160, R42, R32 ;  /* 0x0000002aa0a0723c */ /* 0x000fe80000001820 */
[----:B------:R-:W-:Y:S01]  /*ef50*/  FADD.FTZ R0, R81, R4 ;  /* 0x0000000451007221 */ /* 0x000fe20000010000 */
[----:B------:R-:W-:Y:S03]  /*ef60*/  FADD.FTZ R2, R79, R2 ;  /* 0x000000024f027221 */ /* 0x000fe60000010000 */
        /* <DEDUP_REMOVED lines=19> */
[----:B------:R-:W-:Y:S02]  /*f0a0*/  IADD3 R0, R244, -0x1, RZ ;  /* 0xfffffffff4007810 */ /* 0x000fe40007ffe0ff */
[----:B------:R-:W-:Y:S02]  /*f0b0*/  FADD.FTZ R2, R68, R2 ;  /* 0x0000000244027221 */ /* 0x000fe40000010000 */
[----:B------:R2:W-:Y:S01]  /*f0c0*/  STL [R1+0x4], R4 ;  /* 0x0000040401007387 */ /* 0x0005e20000100800 */
[----:B------:R-:W-:Y:S03]  /*f0d0*/  MOV R244, R0 ;  /* 0x0000000000f47202 */ /* 0x000fe60000000f00 */
[----:B------:R2:W-:Y:S01]  /*f0e0*/  STL [R1], R2 ;  /* 0x0000000201007387 */ /* 0x0005e20000100800 */
[----:B------:R-:W-:Y:S05]  /*f0f0*/  @P0 BRA `(.L_x_2230) ;  /* 0xffffff9c00ac0947 */ /* 0x000fea000383ffff */
.L_x_2226:
[----:B------:R-:W3:Y:S04]  /*f100*/  LDL.LU R5, [R1+0x4] ;  /* 0x0000040001057983 */ /* 0x000ee80000300800 */
[----:B--2---:R-:W2:Y:S01]  /*f110*/  LDL.LU R4, [R1] ;  /* 0x0000000001047983 */ /* 0x004ea20000300800 */
[----:B------:R-:W1:Y:S01]  /*f120*/  S2UR UR4, SR_CgaCtaId ;  /* 0x00000000000479c3 */ /* 0x000e620000008800 */
[----:B------:R-:W-:Y:S01]  /*f130*/  UMOV UR5, 0x400 ;  /* 0x0000040000057882 */ /* 0x000fe20000000000 */
[----:B------:R-:W4:Y:S01]  /*f140*/  S2R R28, SR_TID.X ;  /* 0x00000000001c7919 */ /* 0x000f220000002100 */
[----:B-1----:R-:W-:Y:S01]  /*f150*/  ULEA UR4, UR4, UR5, 0x18 ;  /* 0x0000000504047291 */ /* 0x002fe2000f8ec03f */
[----:B----4-:R-:W-:-:S04]  /*f160*/  SHF.R.S32.HI R29, RZ, 0x1f, R28 ;  /* 0x0000001fff1d7819 */ /* 0x010fc8000001141c */
[----:B------:R-:W-:Y:S01]  /*f170*/  LEA.HI R25, R29, R28, RZ, 0x5 ;  /* 0x0000001c1d197211 */ /* 0x000fe200078f28ff */
[----:B---3--:R-:W1:Y:S04]  /*f180*/  SHFL.BFLY PT, R0, R5, 0x2, 0x1f ;  /* 0x0c401f0005007f89 */ /* 0x008e6800000e0000 */
[----:B--2---:R-:W2:Y:S01]  /*f190*/  SHFL.BFLY PT, R2, R4, 0x2, 0x1f ;  /* 0x0c401f0004027f89 */ /* 0x004ea200000e0000 */
[----:B-1----:R-:W-:Y:S01]  /*f1a0*/  FADD.FTZ R0, R0, R5 ;  /* 0x0000000500007221 */ /* 0x002fe20000010000 */
[----:B--2---:R-:W-:-:S04]  /*f1b0*/  FADD.FTZ R2, R2, R4 ;  /* 0x0000000402027221 */ /* 0x004fc80000010000 */
[----:B------:R-:W1:Y:S04]  /*f1c0*/  SHFL.BFLY PT, R5, R0, 0x1, 0x1f ;  /* 0x0c201f0000057f89 */ /* 0x000e6800000e0000 */
[----:B------:R-:W2:Y:S01]  /*f1d0*/  SHFL.BFLY PT, R4, R2, 0x1, 0x1f ;  /* 0x0c201f0002047f89 */ /* 0x000ea200000e0000 */
[----:B-1----:R-:W-:Y:S01]  /*f1e0*/  FADD.FTZ R23, R0, R5 ;  /* 0x0000000500177221 */ /* 0x002fe20000010000 */
[----:B------:R-:W-:Y:S02]  /*f1f0*/  MOV R0, 0x3f800000 ;  /* 0x3f80000000007802 */ /* 0x000fe40000000f00 */
[----:B------:R-:W-:Y:S01]  /*f200*/  LEA.HI R5, R29, R28, RZ, 0x2 ;  /* 0x0000001c1d057211 */ /* 0x000fe200078f10ff */
[----:B--2---:R-:W-:Y:S01]  /*f210*/  FADD.FTZ R24, R2, R4 ;  /* 0x0000000402187221 */ /* 0x004fe20000010000 */
[----:B------:R-:W-:-:S02]  /*f220*/  FSETP.NE.FTZ.AND P4, PT, R23, RZ, PT ;  /* 0x000000ff1700720b */ /* 0x000fc40003f95000 */
[----:B------:R-:W-:Y:S02]  /*f230*/  MOV R2, 0x3f800000 ;  /* 0x3f80000000027802 */ /* 0x000fe40000000f00 */
[----:B------:R-:W-:Y:S02]  /*f240*/  FSETP.NE.FTZ.AND P3, PT, R24, RZ, PT ;  /* 0x000000ff1800720b */ /* 0x000fe40003f75000 */
[----:B------:R-:W-:Y:S02]  /*f250*/  LOP3.LUT R6, R5, 0x3ffffffc, RZ, 0xc0, !PT ;  /* 0x3ffffffc05067812 */ /* 0x000fe400078ec0ff */
[----:B------:R-:W-:-:S03]  /*f260*/  SHF.R.S32.HI R4, RZ, 0x5, R25 ;  /* 0x00000005ff047819 */ /* 0x000fc60000011419 */
[----:B------:R-:W-:Y:S02]  /*f270*/  IMAD.IADD R6, R28, 0x1, -R6 ;  /* 0x000000011c067824 */ /* 0x000fe400078e0a06 */
[----:B------:R-:W1:Y:S02]  /*f280*/  @P4 MUFU.RCP R0, R23 ;  /* 0x0000001700004308 */ /* 0x000e640000001000 */
[----:B------:R-:W-:Y:S01]  /*f290*/  IMAD R8, R4, 0x200, R6 ;  /* 0x0000020004087824 */ /* 0x000fe200078e0206 */
[----:B------:R-:W-:-:S05]  /*f2a0*/  SHF.R.S32.HI R4, RZ, 0x2, R5 ;  /* 0x00000002ff047819 */ /* 0x000fca0000011405 */
        /* <DEDUP_REMOVED lines=36> */
[----:B------:R-:W-:-:S02]  /*f4f0*/  IADD3 R2, R4, -R0, RZ ;  /* 0x8000000004027210 */ /* 0x000fc40007ffe0ff */
[----:B------:R-:W-:Y:S02]  /*f500*/  F2FP.F16.F32.PACK_AB R6, R139, R6 ;  /* 0x000000068b06723e */ /* 0x000fe400000000ff */
[C---:B------:R-:W-:Y:S01]  /*f510*/  LOP3.LUT R4, R2.reuse, 0x1, RZ, 0xc0, !PT ;  /* 0x0000000102047812 */ /* 0x040fe200078ec0ff */
[----:B------:R-:W-:Y:S01]  /*f520*/  IMAD.SHL.U32 R0, R2, 0x40, RZ ;  /* 0x0000004002007824 */ /* 0x000fe200078e00ff */
[----:B------:R-:W-:Y:S02]  /*f530*/  F2FP.F16.F32.PACK_AB R7, R7, R136 ;  /* 0x000000880707723e */ /* 0x000fe400000000ff */
[----:B------:R-:W-:Y:S02]  /*f540*/  ISETP.NE.U32.AND P0, PT, R4, 0x1, PT ;  /* 0x000000010400780c */ /* 0x000fe40003f05070 */
[----:B------:R-:W-:Y:S02]  /*f550*/  LOP3.LUT R0, R0, 0x1c0, RZ, 0xc0, !PT ;  /* 0x000001c000007812 */ /* 0x000fe400078ec0ff */
[----:B------:R-:W-:-:S02]  /*f560*/  R2P PR, R2, 0x6 ;  /* 0x0000000602007804 */ /* 0x000fc40000000000 */
[----:B------:R-:W-:Y:S02]  /*f570*/  LEA.HI R0, R0, R0, RZ, 0x1d ;  /* 0x0000000000007211 */ /* 0x000fe400078fe8ff */
[----:B------:R-:W-:Y:S02]  /*f580*/  MOV R4, 0xfffffff0 ;  /* 0xfffffff000047802 */ /* 0x000fe40000000f00 */
[----:B------:R-:W-:Y:S01]  /*f590*/  MOV R2, 0x20 ;  /* 0x0000002000027802 */ /* 0x000fe20000000f00 */
[----:B------:R-:W-:Y:S01]  /*f5a0*/  IMAD.U32 R0, R8, 0x2, R0 ;  /* 0x0000000208007824 */ /* 0x000fe200078e0000 */
[----:B------:R-:W-:Y:S02]  /*f5b0*/  SEL R8, R4, 0x10, !P0 ;  /* 0x0000001004087807 */ /* 0x000fe40004000000 */
[----:B------:R-:W-:Y:S02]  /*f5c0*/  SEL R4, R2, 0xffffffe0, !P1 ;  /* 0xffffffe002047807 */ /* 0x000fe40004800000 */
[----:B------:R-:W-:Y:S01]  /*f5d0*/  LEA R0, R0, UR4, 0x1 ;  /* 0x0000000400007c11 */ /* 0x000fe2000f8e08ff */
[----:B------:R-:W-:Y:S01]  /*f5e0*/  ULDC.U8 UR4, c[0x0][0x3d8] ;  /* 0x0000f60000047ab9 */ /* 0x000fe20000000000 */
[----:B------:R-:W-:-:S02]  /*f5f0*/  F2FP.F16.F32.PACK_AB R9, R9, R144 ;  /* 0x000000900909723e */ /* 0x000fc400000000ff */
[C---:B------:R-:W-:Y:S01]  /*f600*/  IADD3 R5, R0.reuse, R8, RZ ;  /* 0x0000000800057210 */ /* 0x040fe20007ffe0ff */
[----:B------:R1:W-:Y:S01]  /*f610*/  STS [R0+0x400], R6 ;  /* 0x0004000600007388 */ /* 0x0003e20000000800 */
[----:B------:R-:W-:Y:S02]  /*f620*/  F2FP.F16.F32.PACK_AB R13, R147, R13 ;  /* 0x0000000d930d723e */ /* 0x000fe400000000ff */
[C---:B------:R-:W-:Y:S01]  /*f630*/  IADD3 R2, R0.reuse, 0x40, RZ ;  /* 0x0000004000027810 */ /* 0x040fe20007ffe0ff */
[----:B------:R-:W-:Y:S01]  /*f640*/  @P2 VIADD R2, R0, 0xffffffc0 ;  /* 0xffffffc000022836 */ /* 0x000fe20000000000 */
[----:B------:R-:W-:Y:S01]  /*f650*/  F2FP.F16.F32.PACK_AB R12, R12, R140 ;  /* 0x0000008c0c0c723e */ /* 0x000fe200000000ff */
[----:B------:R2:W-:Y:S01]  /*f660*/  STS [R0], R7 ;  /* 0x0000000700007388 */ /* 0x0005e20000000800 */
[----:B------:R-:W-:Y:S02]  /*f670*/  F2FP.F16.F32.PACK_AB R11, R143, R11 ;  /* 0x0000000b8f0b723e */ /* 0x000fe400000000ff */
[----:B------:R-:W-:Y:S01]  /*f680*/  F2FP.F16.F32.PACK_AB R10, R10, R152 ;  /* 0x000000980a0a723e */ /* 0x000fe200000000ff */
[----:B------:R3:W-:Y:S01]  /*f690*/  STS [R5], R9 ;  /* 0x0000000905007388 */ /* 0x0007e20000000800 */
[----:B------:R-:W-:-:S02]  /*f6a0*/  F2FP.F16.F32.PACK_AB R17, R155, R17 ;  /* 0x000000119b11723e */ /* 0x000fc400000000ff */
[----:B------:R-:W-:Y:S01]  /*f6b0*/  F2FP.F16.F32.PACK_AB R16, R16, R148 ;  /* 0x000000941010723e */ /* 0x000fe200000000ff */
[----:B------:R4:W-:Y:S01]  /*f6c0*/  STS [R5+0x400], R13 ;  /* 0x0004000d05007388 */ /* 0x0009e20000000800 */
[----:B------:R-:W-:Y:S02]  /*f6d0*/  F2FP.F16.F32.PACK_AB R19, R151, R19 ;  /* 0x000000139713723e */ /* 0x000fe400000000ff */
[----:B------:R-:W-:Y:S02]  /*f6e0*/  ISETP.NE.AND P0, PT, RZ, UR4, PT ;  /* 0x00000004ff007c0c */ /* 0x000fe4000bf05270 */
[----:B------:R-:W-:Y:S02]  /*f6f0*/  F2FP.F16.F32.PACK_AB R18, R18, R156 ;  /* 0x0000009c1212723e */ /* 0x000fe400000000ff */
[----:B------:R-:W-:Y:S02]  /*f700*/  F2FP.F16.F32.PACK_AB R21, R159, R21 ;  /* 0x000000159f15723e */ /* 0x000fe400000000ff */
[----:B------:R-:W-:Y:S01]  /*f710*/  F2FP.F16.F32.PACK_AB R22, R22, R164 ;  /* 0x000000a41616723e */ /* 0x000fe200000000ff */
[----:B-1----:R-:W-:Y:S01]  /*f720*/  IMAD.IADD R6, R0, 0x1, R4 ;  /* 0x0000000100067824 */ /* 0x002fe200078e0204 */
[----:B------:R-:W-:-:S02]  /*f730*/  F2FP.F16.F32.PACK_AB R20, R167, R20 ;  /* 0x00000014a714723e */ /* 0x000fc400000000ff */
[----:B------:R-:W-:Y:S02]  /*f740*/  F2FP.F16.F32.PACK_AB R15, R15, R160 ;  /* 0x000000a00f0f723e */ /* 0x000fe400000000ff */
[----:B------:R-:W-:Y:S01]  /*f750*/  STS [R6], R12 ;  /* 0x0000000c06007388 */ /* 0x000fe20000000800 */
[----:B--2---:R-:W-:Y:S02]  /*f760*/  IADD3 R7, R5, R4, RZ ;  /* 0x0000000405077210 */ /* 0x004fe40007ffe0ff */
[----:B------:R-:W-:Y:S01]  /*f770*/  F2FP.F16.F32.PACK_AB R14, R163, R14 ;  /* 0x0000000ea30e723e */ /* 0x000fe200000000ff */
[----:B------:R1:W-:Y:S01]  /*f780*/  STS [R6+0x400], R11 ;  /* 0x0004000b06007388 */ /* 0x0003e20000000800 */
[----:B---3--:R-:W-:-:S03]  /*f790*/  MOV R9, 0x7f800000 ;  /* 0x7f80000000097802 */ /* 0x008fc60000000f00 */
[----:B------:R2:W-:Y:S01]  /*f7a0*/  STS [R7], R10 ;  /* 0x0000000a07007388 */ /* 0x0005e20000000800 */
[-C--:B----4-:R-:W-:Y:S02]  /*f7b0*/  IADD3 R5, R8, R2.reuse, RZ ;  /* 0x0000000208057210 */ /* 0x090fe40007ffe0ff */
[----:B------:R-:W3:Y:S01]  /*f7c0*/  @P4 LDC R8, c[0x0][0x2e8] ;  /* 0x0000ba00ff084b82 */ /* 0x000ee20000000800 */
[----:B------:R4:W-:Y:S02]  /*f7d0*/  STS [R7+0x400], R17 ;  /* 0x0004001107007388 */ /* 0x0009e40000000800 */
[C---:B------:R-:W-:Y:S02]  /*f7e0*/  IMAD.IADD R0, R4.reuse, 0x1, R5 ;  /* 0x0000000104007824 */ /* 0x040fe400078e0205 */
[----:B------:R-:W-:Y:S04]  /*f7f0*/  STS [R2], R16 ;  /* 0x0000001002007388 */ /* 0x000fe80000000800 */
[----:B------:R5:W-:Y:S04]  /*f800*/  STS [R2+0x400], R19 ;  /* 0x0004001302007388 */ /* 0x000be80000000800 */
[----:B------:R-:W-:Y:S04]  /*f810*/  STS [R5], R18 ;  /* 0x0000001205007388 */ /* 0x000fe80000000800 */
[----:B------:R-:W-:Y:S01]  /*f820*/  STS [R5+0x400], R21 ;  /* 0x0004001505007388 */ /* 0x000fe20000000800 */
[----:B-1----:R-:W1:Y:S01]  /*f830*/  @P4 MUFU.LG2 R6, R23 ;  /* 0x0000001700064308 */ /* 0x002e620000000c00 */
[----:B--2---:R-:W-:Y:S01]  /*f840*/  MOV R10, 0x7f800000 ;  /* 0x7f800000000a7802 */ /* 0x004fe20000000f00 */
[----:B----4-:R-:W2:Y:S01]  /*f850*/  @P3 LDC R7, c[0x0][0x2e8] ;  /* 0x0000ba00ff073b82 */ /* 0x010ea20000000800 */
[----:B-----5:R-:W-:-:S05]  /*f860*/  IADD3 R2, R4, R2, RZ ;  /* 0x0000000204027210 */ /* 0x020fca0007ffe0ff */
[----:B------:R-:W4:Y:S01]  /*f870*/  @P3 MUFU.LG2 R4, R24 ;  /* 0x0000001800043308 */ /* 0x000f220000000c00 */
[----:B------:R-:W-:Y:S04]  /*f880*/  STS [R2], R22 ;  /* 0x0000001602007388 */ /* 0x000fe80000000800 */
[----:B------:R1:W-:Y:S04]  /*f890*/  STS [R2+0x400], R20 ;  /* 0x0004001402007388 */ /* 0x0003e80000000800 */
[----:B------:R-:W-:Y:S04]  /*f8a0*/  STS [R0], R15 ;  /* 0x0000000f00007388 */ /* 0x000fe80000000800 */
[----:B------:R4:W-:Y:S01]  /*f8b0*/  STS [R0+0x400], R14 ;  /* 0x0004000e00007388 */ /* 0x0009e20000000800 */
[----:B-1----:R-:W-:-:S04]  /*f8c0*/  @P4 FMUL.FTZ R2, R6, 0.69314718246459960938 ;  /* 0x3f31721806024820 */ /* 0x002fc80000410000 */
[----:B---3--:R-:W-:Y:S01]  /*f8d0*/  @P4 FFMA.FTZ R9, R36, R8, R2 ;  /* 0x0000000824094223 */ /* 0x008fe20000010002 */
[----:B----4-:R-:W-:-:S04]  /*f8e0*/  @P3 FMUL.FTZ R0, R4, 0.69314718246459960938 ;  /* 0x3f31721804003820 */ /* 0x010fc80000410000 */
[----:B--2---:R-:W-:Y:S01]  /*f8f0*/  @P3 FFMA.FTZ R10, R3, R7, R0 ;  /* 0x00000007030a3223 */ /* 0x004fe20000010000 */
        /* <DEDUP_REMOVED lines=8> */
.L_x_2231:
[----:B------:R-:W-:Y:S01]  /*f980*/  S2UR UR8, SR_CTAID.Z ;  /* 0x00000000000879c3 */ /* 0x000fe20000002700 */
[----:B------:R-:W-:Y:S01]  /*f990*/  ULDC UR9, c[0x0][0x270] ;  /* 0x00009c0000097ab9 */ /* 0x000fe20000000800 */
[----:B------:R-:W-:-:S06]  /*f9a0*/  ULDC UR6, c[0x0][0x2c4] ;  /* 0x0000b10000067ab9 */ /* 0x000fcc0000000800 */
[----:B------:R-:W1:Y:S02]  /*f9b0*/  S2UR UR7, SR_CTAID.Y ;  /* 0x00000000000779c3 */ /* 0x000e640000002600 */
[----:B-1----:R-:W-:-:S04]  /*f9c0*/  UIMAD UR9, UR7, UR9, UR8 ;  /* 0x00000009070972a4 */ /* 0x002fc8000f8e0208 */
[----:B------:R-:W-:Y:S02]  /*f9d0*/  UIMAD UR9, UR9, UR6, URZ ;  /* 0x00000006090972a4 */ /* 0x000fe4000f8e023f */
.L_x_2232:
        /* <DEDUP_REMOVED lines=34> */
.L_x_2234:
[----:B------:R-:W-:Y:S05]  /*fc00*/  BSYNC B0 ;  /* 0x0000000000007941 */ /* 0x000fea0003800000 */
.L_x_2233:
[----:B------:R-:W2:Y:S01]  /*fc10*/  S2UR UR5, SR_CTAID.X ;  /* 0x00000000000579c3 */ /* 0x000ea20000002500 */
[----:B-1----:R-:W-:Y:S01]  /*fc20*/  LEA.HI R2, R6, R11, RZ, 0x3 ;  /* 0x0000000b06027211 */ /* 0x002fe200078f18ff */
[----:B------:R-:W1:Y:S01]  /*fc30*/  LDS.128 R24, [R243] ;  /* 0x00000000f3187984 */ /* 0x000e620000000c00 */
[----:B------:R-:W-:Y:S02]  /*fc40*/  LEA.HI R5, R29, R28, RZ, 0x3 ;  /* 0x0000001c1d057211 */ /* 0x000fe400078f18ff */
[----:B------:R-:W-:Y:S01]  /*fc50*/  LOP3.LUT R2, R2, 0xfffffff8, RZ, 0xc0, !PT ;  /* 0xfffffff802027812 */ /* 0x000fe200078ec0ff */
[----:B------:R-:W3:Y:S02]  /*fc60*/  LDS.128 R20, [R243+0x800] ;  /* 0x00080000f3147984 */ /* 0x000ee40000000c00 */
[----:B------:R-:W4:Y:S02]  /*fc70*/  LDC.64 R8, c[0x0][0x298] ;  /* 0x0000a600ff087b82 */ /* 0x000f240000000a00 */
[----:B------:R-:W-:Y:S01]  /*fc80*/  IMAD.IADD R2, R11, 0x1, -R2 ;  /* 0x000000010b027824 */ /* 0x000fe200078e0a02 */
[----:B------:R-:W5:Y:S03]  /*fc90*/  LDS.128 R16, [R243+0x1000] ;  /* 0x00100000f3107984 */ /* 0x000f660000000c00 */
[----:B------:R-:W-:Y:S01]  /*fca0*/  IMAD.SHL.U32 R2, R2, 0x8, RZ ;  /* 0x0000000802027824 */ /* 0x000fe200078e00ff */
[----:B------:R-:W5:Y:S01]  /*fcb0*/  LDS.128 R12, [R243+0x1800] ;  /* 0x00180000f30c7984 */ /* 0x000f620000000c00 */
[----:B------:R-:W1:Y:S03]  /*fcc0*/  LDC.64 R6, c[0x0][0x290] ;  /* 0x0000a400ff067b82 */ /* 0x000e660000000a00 */
[----:B------:R-:W-:Y:S01]  /*fcd0*/  SHF.R.S32.HI R3, RZ, 0x1f, R2 ;  /* 0x0000001fff037819 */ /* 0x000fe20000011402 */
[----:B--2---:R-:W-:-:S04]  /*fce0*/  USHF.L.U32 UR5, UR5, 0x6, URZ ;  /* 0x0000000605057899 */ /* 0x004fc8000800063f */
[----:B------:R-:W2:Y:S01]  /*fcf0*/  LDC.64 R10, c[0x0][0x2a0] ;  /* 0x0000a800ff0a7b82 */ /* 0x000ea20000000a00 */
[----:B------:R-:W-:Y:S01]  /*fd00*/  USHF.R.S32.HI UR4, URZ, 0x1f, UR5 ;  /* 0x0000001f3f047899 */ /* 0x000fe20008011405 */
[----:B----4-:R-:W-:-:S05]  /*fd10*/  IMAD.WIDE.U32 R2, R8, UR5, R2 ;  /* 0x0000000508027c25 */ /* 0x010fca000f8e0002 */
[----:B------:R-:W-:Y:S01]  /*fd20*/  IMAD R0, R8, UR4, RZ ;  /* 0x0000000408007c24 */ /* 0x000fe2000f8e02ff */
[----:B------:R-:W-:-:S03]  /*fd30*/  USHF.R.S32.HI UR4, URZ, 0x1f, UR7 ;  /* 0x0000001f3f047899 */ /* 0x000fc60008011407 */
[----:B------:R-:W-:-:S03]  /*fd40*/  IMAD R0, R9, UR5, R0 ;  /* 0x0000000509007c24 */ /* 0x000fc6000f8e0200 */
[----:B-1----:R-:W-:Y:S01]  /*fd50*/  IMAD R4, R6, UR4, RZ ;  /* 0x0000000406047c24 */ /* 0x002fe2000f8e02ff */
[----:B------:R-:W-:Y:S01]  /*fd60*/  USHF.R.S32.HI UR4, URZ, 0x1f, UR8 ;  /* 0x0000001f3f047899 */ /* 0x000fe20008011408 */
[----:B------:R-:W-:Y:S02]  /*fd70*/  IADD3 R3, R0, R3, RZ ;  /* 0x0000000300037210 */ /* 0x000fe40007ffe0ff */
[----:B------:R-:W-:Y:S02]  /*fd80*/  IMAD R4, R7, UR7, R4 ;  /* 0x0000000707047c24 */ /* 0x000fe4000f8e0204 */
[----:B------:R-:W-:-:S04]  /*fd90*/  IMAD.WIDE.U32 R2, R6, UR7, R2 ;  /* 0x0000000706027c25 */ /* 0x000fc8000f8e0002 */
[----:B--2---:R-:W-:Y:S01]  /*fda0*/  IMAD R0, R10, UR4, RZ ;  /* 0x000000040a007c24 */ /* 0x004fe2000f8e02ff */
[----:B------:R-:W-:Y:S01]  /*fdb0*/  ULDC.64 UR4, c[0x0][0x280] ;  /* 0x0000a00000047ab9 */ /* 0x000fe20000000a00 */
[----:B------:R-:W-:Y:S02]  /*fdc0*/  IMAD.IADD R3, R4, 0x1, R3 ;  /* 0x0000000104037824 */ /* 0x000fe400078e0203 */
[----:B------:R-:W-:Y:S01]  /*fdd0*/  IMAD R4, R11, UR8, R0 ;  /* 0x000000080b047c24 */ /* 0x000fe2000f8e0200 */
[----:B------:R-:W-:Y:S01]  /*fde0*/  SHF.R.S32.HI R0, RZ, 0x3, R5 ;  /* 0x00000003ff007819 */ /* 0x000fe20000011405 */
[----:B------:R-:W-:-:S03]  /*fdf0*/  IMAD.WIDE.U32 R2, R10, UR8, R2 ;  /* 0x000000080a027c25 */ /* 0x000fc6000f8e0002 */
[----:B------:R-:W-:Y:S02]  /*fe00*/  SHF.R.S32.HI R5, RZ, 0x1f, R0 ;  /* 0x0000001fff057819 */ /* 0x000fe40000011400 */
[----:B------:R-:W-:-:S03]  /*fe10*/  IADD3 R3, R4, R3, RZ ;  /* 0x0000000304037210 */ /* 0x000fc60007ffe0ff */
[-C--:B------:R-:W-:Y:S02]  /*fe20*/  IMAD R4, R5, R8.reuse, RZ ;  /* 0x0000000805047224 */ /* 0x080fe400078e02ff */
        /* <DEDUP_REMOVED lines=11> */
[----:B------:R-:W-:Y:S03]  /*fee0*/  STG.E.128 desc[UR20][R6.64], R24 ;  /* 0x0000001806007986 */ /* 0x000fe6000c101d14 */
[-C--:B------:R-:W-:Y:S01]  /*fef0*/  IADD3.X R3, R5, R9.reuse, RZ, P1, !PT ;  /* 0x0000000905037210 */ /* 0x080fe20000ffe4ff */
[----:B---3--:R-:W-:Y:S03]  /*ff00*/  STG.E.128 desc[UR20][R4.64], R20 ;  /* 0x0000001404007986 */ /* 0x008fe6000c101d14 */
[----:B------:R-:W-:Y:S01]  /*ff10*/  IADD3.X R9, R3, R9, RZ, P0, !PT ;  /* 0x0000000903097210 */ /* 0x000fe200007fe4ff */
[----:B-----5:R-:W-:Y:S04]  /*ff20*/  STG.E.128 desc[UR20][R2.64], R16 ;  /* 0x0000001002007986 */ /* 0x020fe8000c101d14 */
[----:B------:R-:W-:Y:S01]  /*ff30*/  STG.E.128 desc[UR20][R8.64], R12 ;  /* 0x0000000c08007986 */ /* 0x000fe2000c101d14 */
[----:B------:R-:W-:Y:S05]  /*ff40*/  EXIT ;  /* 0x000000000000794d */ /* 0x000fea0003800000 */
.L_x_2235:
        /* <DEDUP_REMOVED lines=11> */
.L_x_7891:


//--------------------- .text._ZN5flash24flash_fwd_splitkv_kernelI23Flash_fwd_kernel_traitsILi64ELi64ELi256ELi4ELb0ELb0EN7cutlass6half_tE19Flash_kernel_traitsILi64ELi64ELi256ELi4ES3_EELb1ELb0ELb0ELb1ELb1ELb0ELb1ELb0EEEvNS_16Flash_fwd_paramsE --------------------------
	.section	.text._ZN5flash24flash_fwd_splitkv_kernelI23Flash_fwd_kernel_traitsILi64ELi64ELi256ELi4ELb0ELb0EN7cutlass6half_tE19Flash_kernel_traitsILi64ELi64ELi256ELi4ES3_EELb1ELb0ELb0ELb1ELb1ELb0ELb1ELb0EEEvNS_16Flash_fwd_paramsE,"ax",@progbits
	.align	128
        .global         _ZN5flash24flash_fwd_splitkv_kernelI23Flash_fwd_kernel_traitsILi64ELi64ELi256ELi4ELb0ELb0EN7cutlass6half_tE19Flash_kernel_traitsILi64ELi64ELi256ELi4ES3_EELb1ELb0ELb0ELb1ELb1ELb0ELb1ELb0EEEvNS_16Flash_fwd_paramsE
        .type           _ZN5flash24flash_fwd_splitkv_kernelI23Flash_fwd_kernel_traitsILi64ELi64ELi256ELi4ELb0ELb0EN7cutlass6half_tE19Flash_kernel_traitsILi64ELi64ELi256ELi4ES3_EELb1ELb0ELb0ELb1ELb1ELb0ELb1ELb0EEEvNS_16Flash_fwd_paramsE,@function
        .size           _ZN5flash24flash_fwd_splitkv_kernelI23Flash_fwd_kernel_traitsILi64ELi64ELi256ELi4ELb0ELb0EN7cutlass6half_tE19Flash_kernel_traitsILi64ELi64ELi256ELi4ES3_EELb1ELb0ELb0ELb1ELb1ELb0ELb1ELb0EEEvNS_16Flash_fwd_paramsE,(.L_x_7892 - _ZN5flash24flash_fwd_splitkv_kernelI23Flash_fwd_kernel_traitsILi64ELi64ELi256ELi4ELb0ELb0EN7cutlass6half_tE19Flash_kernel_traitsILi64ELi64ELi256ELi4ES3_EELb1ELb0ELb0ELb1ELb1ELb0ELb1ELb0EEEvNS_16Flash_fwd_paramsE)
        .other          _ZN5flash24flash_fwd_splitkv_kernelI23Flash_fwd_kernel_traitsILi64ELi64ELi256ELi4ELb0ELb0EN7cutlass6half_tE19Flash_kernel_traitsILi64ELi64ELi256ELi4ES3_EELb1ELb0ELb0ELb1ELb1ELb0ELb1ELb0EEEvNS_16Flash_fwd_paramsE,@"STO_CUDA_ENTRY STV_DEFAULT"
_ZN5flash24flash_fwd_splitkv_kernelI23Flash_fwd_kernel_traitsILi64ELi64ELi256ELi4ELb0ELb0EN7cutlass6half_tE19Flash_kernel_traitsILi64ELi64ELi256ELi4ES3_EELb1ELb0ELb0ELb1ELb1ELb0ELb1ELb0EEEvNS_16Flash_fwd_paramsE:
.text._ZN5flash24flash_fwd_splitkv_kernelI23Flash_fwd_kernel_traitsILi64ELi64ELi256ELi4ELb0ELb0EN7cutlass6half_tE19Flash_kernel_traitsILi64ELi64ELi256ELi4ES3_EELb1ELb0ELb0ELb1ELb1ELb0ELb1ELb0EEEvNS_16Flash_fwd_paramsE:
[----:B------:R-:W1:Y:S08]  /*0000*/  LDC R1, c[0x0][0x28] ;  /* 0x00000a00ff017b82 */ /* 0x000e700000000800 */
[----:B------:R-:W2:Y:S01]  /*0010*/  LDC R6, c[0x0][0x270] ;  /* 0x00009c00ff067b82 */ /* 0x000ea20000000800 */
[----:B------:R-:W-:Y:S01]  /*0020*/  ULDC.64 UR20, c[0x0][0x208] ;  /* 0x0000820000147ab9 */ /* 0x000fe20000000a00 */
[----:B------:R-:W-:Y:S01]  /*0030*/  IMAD.MOV.U32 R17, RZ, RZ, RZ ;  /* 0x000000ffff117224 */ /* 0x000fe200078e00ff */
[----:B------:R-:W-:Y:S01]  /*0040*/  ULDC UR19, c[0x0][0x2c4] ;  /* 0x0000b10000137ab9 */ /* 0x000fe20000000800 */
[----:B-1----:R-:W-:-:S04]  /*0050*/  VIADD R1, R1, 0xffffffe8 ;  /* 0xffffffe801017836 */ /* 0x002fc80000000000 */
[----:B------:R-:W1:Y:S08]  /*0060*/  S2UR UR4, SR_CTAID.Z ;  /* 0x00000000000479c3 */ /* 0x000e700000002700 */
[----:B------:R-:W3:Y:S01]  /*0070*/  LDC.64 R2, c[0x0][0x308] ;  /* 0x0000c200ff027b82 */ /* 0x000ee20000000a00 */
[----:B--2---:R-:W2:Y:S01]  /*0080*/  I2F.U32.RP R8, R6 ;  /* 0x0000000600087306 */ /* 0x004ea20000209000 */
[----:B------:R-:W-:-:S06]  /*0090*/  ISETP.NE.U32.AND P2, PT, R6, RZ, PT ;  /* 0x000000ff0600720c */ /* 0x000fcc0003f45070 */
[----:B------:R-:W4:Y:S01]  /*00a0*/  LDC.64 R4, c[0x0][0x300] ;  /* 0x0000c000ff047b82 */ /* 0x000f220000000a00 */
[----:B--2---:R-:W2:Y:S01]  /*00b0*/  MUFU.RCP R8, R8 ;  /* 0x0000000800087308 */ /* 0x004ea20000001000 */
[----:B---3--:R-:W-:-:S04]  /*00c0*/  ISETP.NE.U32.AND P0, PT, R2, RZ, PT ;  /* 0x000000ff0200720c */ /* 0x008fc80003f05070 */
[----:B------:R-:W-:Y:S02]  /*00d0*/  ISETP.NE.AND.EX P0, PT, R3, RZ, PT, P0 ;  /* 0x000000ff0300720c */ /* 0x000fe40003f05300 */
[----:B----4-:R-:W-:-:S04]  /*00e0*/  ISETP.NE.U32.AND P1, PT, R4, RZ, PT ;  /* 0x000000ff0400720c */ /* 0x010fc80003f25070 */
[----:B------:R-:W-:Y:S02]  /*00f0*/  ISETP.NE.AND.EX P1, PT, R5, RZ, PT, P1 ;  /* 0x000000ff0500720c */ /* 0x000fe40003f25310 */
[----:B--2---:R-:W-:-:S05]  /*0100*/  IADD3 R8, R8, 0xffffffe, RZ ;  /* 0x0ffffffe08087810 */ /* 0x004fca0007ffe0ff */
[----:B------:R-:W2:Y:S01]  /*0110*/  @P0 LDC.64 R2, c[0x0][0x308] ;  /* 0x0000c200ff020b82 */ /* 0x000ea20000000a00 */
[----:B------:R-:W3:Y:S07]  /*0120*/  F2I.FTZ.U32.TRUNC.NTZ R9, R8 ;  /* 0x0000000800097305 */ /* 0x000eee000021f000 */
[----:B------:R-:W4:Y:S01]  /*0130*/  @P1 LDC.64 R4, c[0x0][0x300] ;  /* 0x0000c000ff041b82 */ /* 0x000f220000000a00 */
[----:B---3--:R-:W-:Y:S01]  /*0140*/  IMAD.MOV R0, RZ, RZ, -R9 ;  /* 0x000000ffff007224 */ /* 0x008fe200078e0a09 */
        /* <DEDUP_REMOVED lines=12> */
[C---:B--2---:R-:W-:Y:S01]  /*0210*/  @P0 IMAD.WIDE R2, R245.reuse, 0x4, R2 ;  /* 0x00000004f5020825 */ /* 0x044fe200078e0202 */
[----:B------:R-:W1:Y:S03]  /*0220*/  S2R R0, SR_CTAID.X ;  /* 0x0000000000007919 */ /* 0x000e660000002500 */
[----:B----4-:R-:W-:Y:S01]  /*0230*/  @P1 IMAD.WIDE R4, R245, 0x4, R4 ;  /* 0x00000004f5041825 */ /* 0x010fe200078e0204 */
[----:B------:R2:W5:Y:S04]  /*0240*/  @P0 LDG.E R188, desc[UR20][R2.64] ;  /* 0x0000001402bc0981 */ /* 0x000568000c1e1900 */
[----:B------:R2:W5:Y:S01]  /*0250*/  @P1 LDG.E R17, desc[UR20][R4.64] ;  /* 0x0000001404111981 */ /* 0x000562000c1e1900 */
[----:B------:R-:W-:-:S04]  /*0260*/  IMAD.MOV R10, RZ, RZ, -R245 ;  /* 0x000000ffff0a7224 */ /* 0x000fc800078e0af5 */
[----:B------:R-:W-:Y:S01]  /*0270*/  IMAD R10, R6, R10, UR4 ;  /* 0x00000004060a7e24 */ /* 0x000fe2000f8e020a */
[----:B-1----:R-:W-:-:S04]  /*0280*/  SHF.L.U32 R191, R0, 0x6, RZ ;  /* 0x0000000600bf7819 */ /* 0x002fc800000006ff */
[----:B------:R-:W-:-:S13]  /*0290*/  ISETP.GE.AND P1, PT, R191, UR19, PT ;  /* 0x00000013bf007c0c */ /* 0x000fda000bf26270 */
[----:B--2---:R-:W-:Y:S05]  /*02a0*/  @P1 EXIT ;  /* 0x000000000000194d */ /* 0x004fea0003800000 */
[----:B------:R-:W1:Y:S01]  /*02b0*/  LDC R7, c[0x0][0x10] ;  /* 0x00000400ff077b82 */ /* 0x000e620000000800 */
[----:B-----5:R-:W-:Y:S01]  /*02c0*/  @P0 IMAD.IADD R188, R188, 0x1, -R17 ;  /* 0x00000001bcbc0824 */ /* 0x020fe200078e0a11 */
[----:B------:R-:W-:Y:S01]  /*02d0*/  ULDC UR18, c[0x0][0x398] ;  /* 0x0000e60000127ab9 */ /* 0x000fe20000000800 */
[----:B------:R-:W2:Y:S05]  /*02e0*/  S2R R189, SR_TID.X ;  /* 0x0000000000bd7919 */ /* 0x000eaa0000002100 */
[----:B------:R-:W3:Y:S01]  /*02f0*/  LDC R2, c[0x0][0x2c8] ;  /* 0x0000b200ff027b82 */ /* 0x000ee20000000800 */
[-C--:B-1----:R-:W-:Y:S02]  /*0300*/  IABS R9, R7.reuse ;  /* 0x0000000700097213 */ /* 0x082fe40000000000 */
[----:B------:R-:W-:-:S02]  /*0310*/  IABS R11, R7 ;  /* 0x00000007000b7213 */ /* 0x000fc40000000000 */
[----:B------:R-:W1:Y:S03]  /*0320*/  I2F.RP R4, R9 ;  /* 0x0000000900047306 */ /* 0x000e660000209400 */
[----:B------:R-:W-:Y:S02]  /*0330*/  IMAD.MOV R11, RZ, RZ, -R11 ;  /* 0x000000ffff0b7224 */ /* 0x000fe400078e0a0b */
[----:B---3--:R-:W-:-:S05]  /*0340*/  VIADD R2, R2, 0xff ;  /* 0x000000ff02027836 */ /* 0x008fca0000000000 */
[----:B------:R-:W-:-:S04]  /*0350*/  SHF.R.S32.HI R12, RZ, 0x1f, R2 ;  /* 0x0000001fff0c7819 */ /* 0x000fc80000011402 */
[----:B------:R-:W-:Y:S01]  /*0360*/  LEA.HI R12, R12, R2, RZ, 0x8 ;  /* 0x000000020c0c7211 */ /* 0x000fe200078f40ff */
[----:B-1----:R-:W1:Y:S03]  /*0370*/  MUFU.RCP R4, R4 ;  /* 0x0000000400047308 */ /* 0x002e660000001000 */
[----:B------:R-:W-:-:S05]  /*0380*/  LEA.HI.SX32 R12, R12, R7, 0x18 ;  /* 0x000000070c0c7211 */ /* 0x000fca00078fc2ff */
[----:B------:R-:W-:-:S05]  /*0390*/  VIADD R12, R12, 0xffffffff ;  /* 0xffffffff0c0c7836 */ /* 0x000fca0000000000 */
[----:B------:R-:W-:Y:S02]  /*03a0*/  IABS R2, R12 ;  /* 0x0000000c00027213 */ /* 0x000fe40000000000 */
[----:B------:R-:W-:Y:S01]  /*03b0*/  LOP3.LUT R12, R12, R7, RZ, 0x3c, !PT ;  /* 0x000000070c0c7212 */ /* 0x000fe200078e3cff */
[----:B-1----:R-:W-:-:S04]  /*03c0*/  VIADD R4, R4, 0xffffffe ;  /* 0x0ffffffe04047836 */ /* 0x002fc80000000000 */
[----:B------:R-:W1:Y:S02]  /*03d0*/  F2I.FTZ.U32.TRUNC.NTZ R5, R4 ;  /* 0x0000000400057305 */ /* 0x000e64000021f000 */
[----:B-1----:R-:W-:Y:S02]  /*03e0*/  IMAD.MOV R8, RZ, RZ, -R5 ;  /* 0x000000ffff087224 */ /* 0x002fe400078e0a05 */
[----:B------:R-:W-:Y:S02]  /*03f0*/  IMAD.MOV.U32 R4, RZ, RZ, RZ ;  /* 0x000000ffff047224 */ /* 0x000fe400078e00ff */
[----:B------:R-:W-:-:S04]  /*0400*/  IMAD R8, R8, R9, RZ ;  /* 0x0000000908087224 */ /* 0x000fc800078e02ff */
[----:B------:R-:W-:Y:S02]  /*0410*/  IMAD.HI.U32 R8, R5, R8, R4 ;  /* 0x0000000805087227 */ /* 0x000fe400078e0004 */
[----:B------:R-:W1:Y:S04]  /*0420*/  @!P0 LDC.64 R4, c[0x0][0x318] ;  /* 0x0000c600ff048b82 */ /* 0x000e680000000a00 */
[----:B------:R-:W-:-:S04]  /*0430*/  IMAD.HI.U32 R8, R8, R2, RZ ;  /* 0x0000000208087227 */ /* 0x000fc800078e00ff */
[----:B------:R-:W-:Y:S02]  /*0440*/  IMAD R11, R8, R11, R2 ;  /* 0x0000000b080b7224 */ /* 0x000fe400078e0202 */
[----:B------:R-:W3:Y:S03]  /*0450*/  @!P0 LDC.64 R2, c[0x0][0x2c8] ;  /* 0x0000b200ff028b82 */ /* 0x000ee60000000a00 */
[----:B------:R-:W-:Y:S02]  /*0460*/  ISETP.GT.U32.AND P2, PT, R9, R11, PT ;  /* 0x0000000b0900720c */ /* 0x000fe40003f44070 */
[----:B-1----:R-:W-:Y:S02]  /*0470*/  @!P0 ISETP.NE.U32.AND P1, PT, R4, RZ, PT ;  /* 0x000000ff0400820c */ /* 0x002fe40003f25070 */
[----:B------:R-:W1:Y:S09]  /*0480*/  S2R R4, SR_CTAID.Y ;  /* 0x0000000000047919 */ /* 0x000e720000002600 */
[----:B------:R-:W-:Y:S01]  /*0490*/  @!P2 IMAD.IADD R11, R11, 0x1, -R9 ;  /* 0x000000010b0ba824 */ /* 0x000fe200078e0a09 */
[----:B------:R-:W-:Y:S01]  /*04a0*/  @!P0 ISETP.NE.AND.EX P1, PT, R5, RZ, PT, P1 ;  /* 0x000000ff0500820c */ /* 0x000fe20003f25310 */
[----:B------:R-:W-:-:S03]  /*04b0*/  @!P2 VIADD R8, R8, 0x1 ;  /* 0x000000010808a836 */ /* 0x000fc60000000000 */
[----:B------:R-:W-:Y:S02]  /*04c0*/  ISETP.GE.U32.AND P3, PT, R11, R9, PT ;  /* 0x000000090b00720c */ /* 0x000fe40003f66070 */
[----:B---3--:R-:W-:Y:S02]  /*04d0*/  @!P0 SEL R3, R3, RZ, P1 ;  /* 0x000000ff03038207 */ /* 0x008fe40000800000 */
[----:B------:R-:W-:Y:S02]  /*04e0*/  ISETP.GE.AND P1, PT, R12, RZ, PT ;  /* 0x000000ff0c00720c */ /* 0x000fe40003f26270 */
[----:B------:R-:W-:Y:S01]  /*04f0*/  @!P0 IADD3 R188, R3, R2, -R17 ;  /* 0x0000000203bc8210 */ /* 0x000fe20007ffe811 */
[----:B------:R-:W-:Y:S01]  /*0500*/  VIADD R2, R191, 0x13f ;  /* 0x0000013fbf027836 */ /* 0x000fe20000000000 */
[----:B------:R-:W-:-:S03]  /*0510*/  ISETP.NE.AND P0, PT, R7, RZ, PT ;  /* 0x000000ff0700720c */ /* 0x000fc60003f05270 */
[C---:B------:R-:W-:Y:S01]  /*0520*/  VIADD R5, R188.reuse, 0xff ;  /* 0x000000ffbc057836 */ /* 0x040fe20000000000 */
[----:B------:R-:W-:Y:S01]  /*0530*/  IADD3 R2, R188, -UR19, R2 ;  /* 0x80000013bc027c10 */ /* 0x000fe2000fffe002 */
[----:B------:R-:W-:-:S03]  /*0540*/  @P3 VIADD R8, R8, 0x1 ;  /* 0x0000000108083836 */ /* 0x000fc60000000000 */
[----:B------:R-:W-:Y:S01]  /*0550*/  SHF.R.S32.HI R3, RZ, 0x1f, R5 ;  /* 0x0000001fff037819 */ /* 0x000fe20000011405 */
[----:B------:R-:W-:Y:S02]  /*0560*/  VIADD R2, R2, UR18 ;  /* 0x0000001202027c36 */ /* 0x000fe40008000000 */
[----:B------:R-:W-:Y:S01]  /*0570*/  @!P1 IMAD.MOV R8, RZ, RZ, -R8 ;  /* 0x000000ffff089224 */ /* 0x000fe200078e0a08 */
[----:B------:R-:W-:Y:S02]  /*0580*/  LEA.HI R3, R3, R5, RZ, 0x8 ;  /* 0x0000000503037211 */ /* 0x000fe400078f40ff */
[----:B------:R-:W-:Y:S02]  /*0590*/  @!P0 LOP3.LUT R8, RZ, R7, RZ, 0x33, !PT ;  /* 0x00000007ff088212 */ /* 0x000fe400078e33ff */
[----:B------:R-:W-:Y:S02]  /*05a0*/  SHF.R.S32.HI R7, RZ, 0x1f, R2 ;  /* 0x0000001fff077819 */ /* 0x000fe40000011402 */
[----:B------:R-:W-:Y:S01]  /*05b0*/  SHF.R.S32.HI R3, RZ, 0x8, R3 ;  /* 0x00000008ff037819 */ /* 0x000fe20000011403 */
[----:B-1----:R-:W-:Y:S01]  /*05c0*/  IMAD R239, R8, R4, RZ ;  /* 0x0000000408ef7224 */ /* 0x002fe200078e02ff */
[----:B------:R-:W-:-:S04]  /*05d0*/  LEA.HI R7, R7, R2, RZ, 0x8 ;  /* 0x0000000207077211 */ /* 0x000fc800078f40ff */
[----:B------:R-:W-:Y:S02]  /*05e0*/  SHF.R.S32.HI R7, RZ, 0x8, R7 ;  /* 0x00000008ff077819 */ /* 0x000fe40000011407 */
[----:B------:R-:W-:-:S04]  /*05f0*/  VIADDMNMX R3, R239, R8, R3, PT ;  /* 0x00000008ef037246 */ /* 0x000fc80003800103 */
[----:B------:R-:W-:-:S04]  /*0600*/  VIMNMX R164, R3, R7, PT ;  /* 0x0000000703a47248 */ /* 0x000fc80003fe0100 */
[----:B------:R-:W-:-:S13]  /*0610*/  ISETP.GE.AND P0, PT, R239, R164, PT ;  /* 0x000000a4ef00720c */ /* 0x000fda0003f06270 */
[----:B--2---:R-:W-:Y:S05]  /*0620*/  @!P0 BRA `(.L_x_2236) ;  /* 0x0000000400108947 */ /* 0x004fea0003800000 */
[----:B------:R-:W1:Y:S01]  /*0630*/  LDC R2, c[0x0][0x2c0] ;  /* 0x0000b000ff027b82 */ /* 0x000e620000000800 */
[----:B------:R-:W-:Y:S01]  /*0640*/  SHF.R.S32.HI R0, RZ, 0x1f, R189 ;  /* 0x0000001fff007819 */ /* 0x000fe200000114bd */
[----:B------:R-:W-:Y:S01]  /*0650*/  ULDC UR4, c[0x0][0x2dc] ;  /* 0x0000b70000047ab9 */ /* 0x000fe20000000800 */
[----:B------:R-:W-:Y:S02]  /*0660*/  LOP3.LUT P6, RZ, R189, 0xf, RZ, 0xc0, !PT ;  /* 0x0000000fbdff7812 */ /* 0x000fe400078cc0ff */
[----:B------:R-:W-:-:S04]  /*0670*/  LEA.HI R0, R0, R189, RZ, 0x4 ;  /* 0x000000bd00007211 */ /* 0x000fc800078f20ff */
[----:B------:R-:W-:Y:S02]  /*0680*/  LOP3.LUT R3, R0, 0x3ffffff0, RZ, 0xc0, !PT ;  /* 0x3ffffff000037812 */ /* 0x000fe400078ec0ff */
[----:B------:R-:W-:-:S03]  /*0690*/  SHF.R.S32.HI R0, RZ, 0x4, R0 ;  /* 0x00000004ff007819 */ /* 0x000fc60000011400 */
[----:B------:R-:W-:Y:S02]  /*06a0*/  IMAD.IADD R3, R189, 0x1, -R3 ;  /* 0x00000001bd037824 */ /* 0x000fe400078e0a03 */
[----:B------:R-:W-:Y:S02]  /*06b0*/  VIADD R5, R0, 0x10 ;  /* 0x0000001000057836 */ /* 0x000fe40000000000 */
[----:B-1----:R-:W-:-:S04]  /*06c0*/  IMAD R2, R4, R2, R245 ;  /* 0x0000000204027224 */ /* 0x002fc800078e02f5 */
[----:B------:R-:W-:Y:S02]  /*06d0*/  IMAD R2, R2, R6, R10 ;  /* 0x0000000602027224 */ /* 0x000fe400078e020a */
[----:B------:R-:W-:Y:S02]  /*06e0*/  IMAD.SHL.U32 R6, R3, 0x4, RZ ;  /* 0x0000000403067824 */ /* 0x000fe400078e00ff */
[----:B------:R-:W-:Y:S01]  /*06f0*/  IMAD R3, R2, UR19, R191 ;  /* 0x0000001302037c24 */ /* 0x000fe2000f8e02bf */
[----:B------:R-:W-:Y:S02]  /*0700*/  IADD3 R191, -R191, UR19, RZ ;  /* 0x00000013bfbf7c10 */ /* 0x000fe4000fffe1ff */
[--C-:B------:R-:W-:Y:S01]  /*0710*/  SHF.R.S32.HI R7, RZ, 0x1f, R6.reuse ;  /* 0x0000001fff077819 */ /* 0x100fe20000011406 */
[----:B------:R-:W-:Y:S01]  /*0720*/  IMAD R4, R3, UR4, RZ ;  /* 0x0000000403047c24 */ /* 0x000fe2000f8e02ff */
[----:B------:R-:W-:Y:S01]  /*0730*/  ULDC.64 UR4, c[0x0][0x288] ;  /* 0x0000a20000047ab9 */ /* 0x000fe20000000a00 */
[CC--:B------:R-:W-:Y:S01]  /*0740*/  ISETP.GE.OR P5, PT, R0.reuse, R191.reuse, P6 ;  /* 0x000000bf0000720c */ /* 0x0c0fe200037a6670 */
[----:B------:R-:W-:Y:S01]  /*0750*/  IMAD.WIDE R6, R0, 0x40, R6 ;  /* 0x0000004000067825 */ /* 0x000fe200078e0206 */
[----:B------:R-:W-:-:S03]  /*0760*/  ISETP.GE.OR P3, PT, R5, R191, P6 ;  /* 0x000000bf0500720c */ /* 0x000fc60003766670 */
[----:B------:R-:W-:Y:S01]  /*0770*/  VIADD R5, R0, 0x20 ;  /* 0x0000002000057836 */ /* 0x000fe20000000000 */
[----:B------:R-:W-:Y:S01]  /*0780*/  IADD3 R2, P0, R4, R6, RZ ;  /* 0x0000000604027210 */ /* 0x000fe20007f1e0ff */
[----:B------:R-:W-:-:S03]  /*0790*/  VIADD R6, R0, 0x8 ;  /* 0x0000000800067836 */ /* 0x000fc60000000000 */
[----:B------:R-:W-:Y:S02]  /*07a0*/  LEA.HI.X.SX32 R4, R4, R7, 0x1, P0 ;  /* 0x0000000704047211 */ /* 0x000fe400000f0eff */
[----:B------:R-:W-:Y:S02]  /*07b0*/  LEA R10, P0, R2, UR4, 0x2 ;  /* 0x00000004020a7c11 */ /* 0x000fe4000f8010ff */
[-C--:B------:R-:W-:Y:S01]  /*07c0*/  ISETP.GE.OR P4, PT, R6, R191.reuse, P6 ;  /* 0x000000bf0600720c */ /* 0x080fe20003786670 */
[----:B------:R-:W-:Y:S01]  /*07d0*/  VIADD R6, R0, 0x18 ;  /* 0x0000001800067836 */ /* 0x000fe20000000000 */
[----:B------:R-:W-:Y:S01]  /*07e0*/  LEA.HI.X R11, R2, UR5, R4, 0x2, P0 ;  /* 0x00000005020b7c11 */ /* 0x000fe200080f1404 */
[----:B------:R-:W-:Y:S01]  /*07f0*/  ULDC.64 UR4, c[0x0][0x2b8] ;  /* 0x0000ae0000047ab9 */ /* 0x000fe20000000a00 */
[----:B------:R-:W-:Y:S01]  /*0800*/  SHF.R.S32.HI R2, RZ, 0x1f, R3 ;  /* 0x0000001fff027819 */ /* 0x000fe20000011403 */
[----:B------:R-:W-:Y:S01]  /*0810*/  VIADD R4, R0, 0x28 ;  /* 0x0000002800047836 */ /* 0x000fe20000000000 */
[----:B------:R-:W-:Y:S01]  /*0820*/  IADD3 R3, P0, R3, R0, RZ ;  /* 0x0000000003037210 */ /* 0x000fe20007f1e0ff */
[----:B------:R-:W-:Y:S01]  /*0830*/  STG.E.128 desc[UR20][R10.64], RZ ;  /* 0x000000ff0a007986 */ /* 0x000fe2000c101d14 */
[----:B------:R-:W-:Y:S01]  /*0840*/  ISETP.GE.OR P2, PT, R6, R191, P6 ;  /* 0x000000bf0600720c */ /* 0x000fe20003746670 */
[----:B------:R-:W-:Y:S01]  /*0850*/  @!P3 IMAD.MOV.U32 R6, RZ, RZ, -0x800000 ;  /* 0xff800000ff06b424 */ /* 0x000fe200078e00ff */
[----:B------:R-:W-:Y:S01]  /*0860*/  LEA.HI.X.SX32 R2, R0, R2, 0x1, P0 ;  /* 0x0000000200027211 */ /* 0x000fe200000f0eff */
[----:B------:R-:W-:Y:S01]  /*0870*/  STG.E.128 desc[UR20][R10.64+0x800], RZ ;  /* 0x000800ff0a007986 */ /* 0x000fe2000c101d14 */
[----:B------:R-:W-:-:S02]  /*0880*/  LEA R8, P0, R3, UR4, 0x2 ;  /* 0x0000000403087c11 */ /* 0x000fc4000f8010ff */
[-C--:B------:R-:W-:Y:S01]  /*0890*/  ISETP.GE.OR P1, PT, R5, R191.reuse, P6 ;  /* 0x000000bf0500720c */ /* 0x080fe20003726670 */
[----:B------:R-:W-:Y:S01]  /*08a0*/  STG.E.128 desc[UR20][R10.64+0x1000], RZ ;  /* 0x001000ff0a007986 */ /* 0x000fe2000c101d14 */
[----:B------:R-:W-:Y:S01]  /*08b0*/  LEA.HI.X R9, R3, UR5, R2, 0x2, P0 ;  /* 0x0000000503097c11 */ /* 0x000fe200080f1402 */
[----:B------:R-:W-:Y:S01]  /*08c0*/  @!P5 IMAD.MOV.U32 R2, RZ, RZ, -0x800000 ;  /* 0xff800000ff02d424 */ /* 0x000fe200078e00ff */
[-C--:B------:R-:W-:Y:S01]  /*08d0*/  ISETP.GE.OR P0, PT, R4, R191.reuse, P6 ;  /* 0x000000bf0400720c */ /* 0x080fe20003706670 */
[C---:B------:R-:W-:Y:S01]  /*08e0*/  VIADD R3, R0.reuse, 0x30 ;  /* 0x0000003000037836 */ /* 0x040fe20000000000 */
[----:B------:R-:W-:Y:S01]  /*08f0*/  STG.E.128 desc[UR20][R10.64+0x1800], RZ ;  /* 0x001800ff0a007986 */ /* 0x000fe2000c101d14 */
[----:B------:R-:W-:Y:S02]  /*0900*/  VIADD R0, R0, 0x38 ;  /* 0x0000003800007836 */ /* 0x000fe40000000000 */
[----:B------:R-:W-:Y:S01]  /*0910*/  @!P2 IMAD.MOV.U32 R5, RZ, RZ, -0x800000 ;  /* 0xff800000ff05a424 */ /* 0x000fe200078e00ff */
[----:B------:R-:W-:Y:S03]  /*0920*/  STG.E.128 desc[UR20][R10.64+0x2000], RZ ;  /* 0x002000ff0a007986 */ /* 0x000fe6000c101d14 */
[----:B------:R-:W-:Y:S01]  /*0930*/  @!P1 IMAD.MOV.U32 R4, RZ, RZ, -0x800000 ;  /* 0xff800000ff049424 */ /* 0x000fe200078e00ff */
[----:B------:R-:W-:Y:S04]  /*0940*/  STG.E.128 desc[UR20][R10.64+0x2800], RZ ;  /* 0x002800ff0a007986 */ /* 0x000fe8000c101d14 */
[----:B------:R-:W-:Y:S04]  /*0950*/  STG.E.128 desc[UR20][R10.64+0x3000], RZ ;  /* 0x003000ff0a007986 */ /* 0x000fe8000c101d14 */
[----:B------:R-:W-:Y:S04]  /*0960*/  STG.E.128 desc[UR20][R10.64+0x3800], RZ ;  /* 0x003800ff0a007986 */ /* 0x000fe8000c101d14 */
[----:B------:R1:W-:Y:S01]  /*0970*/  @!P5 STG.E desc[UR20][R8.64], R2 ;  /* 0x000000020800d986 */ /* 0x0003e2000c101914 */
[-C--:B------:R-:W-:Y:S01]  /*0980*/  ISETP.GE.OR P5, PT, R3, R191.reuse, P6 ;  /* 0x000000bf0300720c */ /* 0x080fe200037a6670 */
[----:B------:R-:W-:Y:S01]  /*0990*/  @!P0 IMAD.MOV.U32 R3, RZ, RZ, -0x800000 ;  /* 0xff800000ff038424 */ /* 0x000fe200078e00ff */
[----:B------:R-:W-:Y:S01]  /*09a0*/  ISETP.GE.OR P6, PT, R0, R191, P6 ;  /* 0x000000bf0000720c */ /* 0x000fe200037c6670 */
[----:B------:R-:W-:Y:S04]  /*09b0*/  @!P3 STG.E desc[UR20][R8.64+0x40], R6 ;  /* 0x000040060800b986 */ /* 0x000fe8000c101914 */
[----:B------:R-:W-:Y:S04]  /*09c0*/  @!P2 STG.E desc[UR20][R8.64+0x60], R5 ;  /* 0x000060050800a986 */ /* 0x000fe8000c101914 */
[----:B------:R-:W-:Y:S04]  /*09d0*/  @!P1 STG.E desc[UR20][R8.64+0x80], R4 ;  /* 0x0000800408009986 */ /* 0x000fe8000c101914 */
[----:B------:R-:W-:Y:S01]  /*09e0*/  @!P0 STG.E desc[UR20][R8.64+0xa0], R3 ;  /* 0x0000a00308008986 */ /* 0x000fe2000c101914 */
[----:B-1----:R-:W-:-:S05]  /*09f0*/  @!P4 IMAD.MOV.U32 R2, RZ, RZ, -0x800000 ;  /* 0xff800000ff02c424 */ /* 0x002fca00078e00ff */
[----:B------:R1:W-:Y:S02]  /*0a00*/  @!P4 STG.E desc[UR20][R8.64+0x20], R2 ;  /* 0x000020020800c986 */ /* 0x0003e4000c101914 */
[----:B-1----:R-:W-:-:S05]  /*0a10*/  @!P5 IMAD.MOV.U32 R2, RZ, RZ, -0x800000 ;  /* 0xff800000ff02d424 */ /* 0x002fca00078e00ff */
[----:B------:R1:W-:Y:S01]  /*0a20*/  @!P5 STG.E desc[UR20][R8.64+0xc0], R2 ;  /* 0x0000c0020800d986 */ /* 0x0003e2000c101914 */
[----:B------:R-:W-:Y:S05]  /*0a30*/  @P6 EXIT ;  /* 0x000000000000694d */ /* 0x000fea0003800000 */
[----:B------:R-:W-:-:S05]  /*0a40*/  MOV R0, 0xff800000 ;  /* 0xff80000000007802 */ /* 0x000fca0000000f00 */
[----:B------:R-:W-:Y:S01]  /*0a50*/  STG.E desc[UR20][R8.64+0xe0], R0 ;  /* 0x0000e00008007986 */ /* 0x000fe2000c101914 */
[----:B------:R-:W-:Y:S05]  /*0a60*/  EXIT ;  /* 0x000000000000794d */ /* 0x000fea0003800000 */
.L_x_2236:
        /* <DEDUP_REMOVED lines=22> */
.L_x_2237:
        /* <DEDUP_REMOVED lines=32> */
[----:B------:R-:W-:-:S06]  /*0dd0*/  IMAD.WIDE R12, R6, 0x4, R246 ;  /* 0x00000004060c7825 */ /* 0x000fcc00078e02f6 */
[----:B------:R-:W2:Y:S01]  /*0de0*/  LDG.E R12, desc[UR20][R12.64] ;  /* 0x000000140c0c7981 */ /* 0x000ea2000c1e1900 */
        /* <DEDUP_REMOVED lines=28> */
[----:B------:R-:W-:Y:S02]  /*0fb0*/  @!P1 LOP3.LUT R4, RZ, R2, RZ, 0x33, !PT ;  /* 0x00000002ff049212 */ /* 0x000fe400078e33ff */
[----:B--2--5:R-:W-:Y:S01]  /*0fc0*/  SHF.R.S32.HI R11, RZ, 0x1f, R12 ;  /* 0x0000001fff0b7819 */ /* 0x024fe2000001140c */
[----:B------:R-:W-:-:S04]  /*0fd0*/  IMAD.WIDE.U32 R6, R12, UR8, RZ ;  /* 0x000000080c067c25 */ /* 0x000fc8000f8e00ff */
[C---:B------:R-:W-:Y:S01]  /*0fe0*/  IMAD R3, R11.reuse, UR8, RZ ;  /* 0x000000080b037c24 */ /* 0x040fe2000f8e02ff */
[----:B------:R-:W-:Y:S01]  /*0ff0*/  MOV R2, R6 ;  /* 0x0000000600027202 */ /* 0x000fe20000000f00 */
[----:B------:R-:W-:Y:S01]  /*1000*/  IMAD R11, R11, UR4, RZ ;  /* 0x000000040b0b7c24 */ /* 0x000fe2000f8e02ff */
[----:B------:R-:W-:Y:S01]  /*1010*/  SHF.R.S32.HI R6, RZ, 0x1f, R4 ;  /* 0x0000001fff067819 */ /* 0x000fe20000011404 */
[C---:B------:R-:W-:Y:S02]  /*1020*/  IMAD R3, R12.reuse, UR9, R3 ;  /* 0x000000090c037c24 */ /* 0x040fe4000f8e0203 */
[----:B------:R-:W-:Y:S02]  /*1030*/  IMAD R11, R12, UR5, R11 ;  /* 0x000000050c0b7c24 */ /* 0x000fe4000f8e020b */
[----:B------:R-:W-:Y:S02]  /*1040*/  IMAD.IADD R3, R7, 0x1, R3 ;  /* 0x0000000107037824 */ /* 0x000fe400078e0203 */
[----:B------:R-:W-:-:S02]  /*1050*/  IMAD R7, R6, UR10, RZ ;  /* 0x0000000a06077c24 */ /* 0x000fc4000f8e02ff */
[----:B------:R-:W-:-:S04]  /*1060*/  IMAD.WIDE.U32 R2, R9, UR6, R2 ;  /* 0x0000000609027c25 */ /* 0x000fc8000f8e0002 */
[----:B------:R-:W-:Y:S02]  /*1070*/  IMAD.IADD R3, R3, 0x1, R5 ;  /* 0x0000000103037824 */ /* 0x000fe400078e0205 */
[----:B------:R-:W-:-:S04]  /*1080*/  IMAD.WIDE.U32 R12, R12, UR4, RZ ;  /* 0x000000040c0c7c25 */ /* 0x000fc8000f8e00ff */
[C---:B------:R-:W-:Y:S01]  /*1090*/  IMAD R7, R4.reuse, UR11, R7 ;  /* 0x0000000b04077c24 */ /* 0x040fe2000f8e0207 */
[----:B------:R-:W-:Y:S01]  /*10a0*/  MOV R14, R12 ;  /* 0x0000000c000e7202 */ /* 0x000fe20000000f00 */
[----:B------:R-:W-:-:S04]  /*10b0*/  IMAD.WIDE.U32 R2, R4, UR10, R2 ;  /* 0x0000000a04027c25 */ /* 0x000fc8000f8e0002 */
[----:B------:R-:W-:Y:S01]  /*10c0*/  IMAD.IADD R11, R13, 0x1, R11 ;  /* 0x000000010d0b7824 */ /* 0x000fe200078e020b */
[----:B------:R-:W-:Y:S02]  /*10d0*/  IADD3 R7, R3, R7, RZ ;  /* 0x0000000703077210 */ /* 0x000fe40007ffe0ff */
[----:B------:R-:W-:Y:S01]  /*10e0*/  MOV R5, R2 ;  /* 0x0000000200057202 */ /* 0x000fe20000000f00 */
[----:B------:R-:W-:Y:S06]  /*10f0*/  BRA `(.L_x_2239) ;  /* 0x0000000000ec7947 */ /* 0x000fec0003800000 */
.L_x_2238:
        /* <DEDUP_REMOVED lines=29> */
[----:B------:R-:W2:Y:S03]  /*12d0*/  LDC.64 R4, c[0x0][0x260] ;  /* 0x00009800ff047b82 */ /* 0x000ea60000000a00 */
[----:B------:R-:W-:Y:S01]  /*12e0*/  ISETP.GT.U32.AND P0, PT, R3, R2, PT ;  /* 0x000000020300720c */ /* 0x000fe20003f04070 */
[----:B-1----:R-:W-:-:S12]  /*12f0*/  IMAD R15, R15, R6, RZ ;  /* 0x000000060f0f7224 */ /* 0x002fd800078e02ff */
[----:B------:R-:W-:Y:S01]  /*1300*/  @!P0 IMAD.IADD R2, R2, 0x1, -R3 ;  /* 0x0000000102028824 */ /* 0x000fe200078e0a03 */
[----:B------:R-:W-:Y:S01]  /*1310*/  @!P0 IADD3 R12, R12, 0x1, RZ ;  /* 0x000000010c0c8810 */ /* 0x000fe20007ffe0ff */
[----:B------:R-:W-:Y:S01]  /*1320*/  IMAD R7, R17, R7, R15 ;  /* 0x0000000711077224 */ /* 0x000fe200078e020f */
[----:B------:R-:W-:Y:S01]  /*1330*/  ISETP.NE.AND P0, PT, R13, RZ, PT ;  /* 0x000000ff0d00720c */ /* 0x000fe20003f05270 */
[----:B------:R-:W-:Y:S01]  /*1340*/  IMAD R15, R14, UR8, RZ ;  /* 0x000000080e0f7c24 */ /* 0x000fe2000f8e02ff */
[----:B------:R-:W-:Y:S01]  /*1350*/  ISETP.GE.U32.AND P2, PT, R2, R3, PT ;  /* 0x000000030200720c */ /* 0x000fe20003f46070 */
[----:B------:R-:W-:Y:S01]  /*1360*/  IMAD.WIDE.U32 R16, R17, R6, RZ ;  /* 0x0000000611107225 */ /* 0x000fe200078e00ff */
[----:B------:R-:W-:-:S03]  /*1370*/  LOP3.LUT R2, R10, R13, RZ, 0x3c, !PT ;  /* 0x0000000d0a027212 */ /* 0x000fc600078e3cff */
[----:B------:R-:W-:Y:S01]  /*1380*/  IMAD R15, R11, UR9, R15 ;  /* 0x000000090b0f7c24 */ /* 0x000fe2000f8e020f */
[----:B------:R-:W-:Y:S01]  /*1390*/  ISETP.GE.AND P1, PT, R2, RZ, PT ;  /* 0x000000ff0200720c */ /* 0x000fe20003f26270 */
[----:B------:R-:W-:Y:S01]  /*13a0*/  IMAD.IADD R17, R17, 0x1, R7 ;  /* 0x0000000111117824 */ /* 0x000fe200078e0207 */
[----:B------:R-:W1:Y:S02]  /*13b0*/  LDC.64 R2, c[0x0][0x238] ;  /* 0x00008e00ff027b82 */ /* 0x000e640000000a00 */
[----:B------:R-:W-:-:S03]  /*13c0*/  IADD3 R19, R19, R15, RZ ;  /* 0x0000000f13137210 */ /* 0x000fc60007ffe0ff */
[----:B------:R-:W-:-:S06]  /*13d0*/  @P2 VIADD R12, R12, 0x1 ;  /* 0x000000010c0c2836 */ /* 0x000fcc0000000000 */
[----:B------:R-:W-:Y:S02]  /*13e0*/  @!P1 IADD3 R12, -R12, RZ, RZ ;  /* 0x000000ff0c0c9210 */ /* 0x000fe40007ffe1ff */
[----:B------:R-:W-:-:S04]  /*13f0*/  @!P0 LOP3.LUT R12, RZ, R13, RZ, 0x33, !PT ;  /* 0x0000000dff0c8212 */ /* 0x000fc800078e33ff */
[----:B------:R-:W-:Y:S01]  /*1400*/  SHF.R.S32.HI R6, RZ, 0x1f, R12 ;  /* 0x0000001fff067819 */ /* 0x000fe2000001140c */
[----:B--2---:R-:W-:-:S04]  /*1410*/  IMAD.WIDE.U32 R18, R12, R4, R18 ;  /* 0x000000040c127225 */ /* 0x004fc800078e0012 */
[----:B------:R-:W-:Y:S01]  /*1420*/  IMAD R7, R6, R4, RZ ;  /* 0x0000000406077224 */ /* 0x000fe200078e02ff */
[----:B------:R-:W-:Y:S01]  /*1430*/  MOV R4, R12 ;  /* 0x0000000c00047202 */ /* 0x000fe20000000f00 */
[-C--:B-1----:R-:W-:Y:S02]  /*1440*/  IMAD R14, R14, R2.reuse, RZ ;  /* 0x000000020e0e7224 */ /* 0x082fe400078e02ff */
[----:B------:R-:W-:Y:S02]  /*1450*/  IMAD R7, R12, R5, R7 ;  /* 0x000000050c077224 */ /* 0x000fe400078e0207 */
[C---:B------:R-:W-:Y:S02]  /*1460*/  IMAD R3, R11.reuse, R3, R14 ;  /* 0x000000030b037224 */ /* 0x040fe400078e020e */
[----:B------:R-:W-:Y:S01]  /*1470*/  IMAD.WIDE.U32 R14, R11, R2, R16 ;  /* 0x000000020b0e7225 */ /* 0x000fe200078e0010 */
[----:B------:R-:W-:-:S03]  /*1480*/  IADD3 R7, R19, R7, RZ ;  /* 0x0000000713077210 */ /* 0x000fc60007ffe0ff */
[----:B------:R-:W-:Y:S01]  /*1490*/  IMAD.MOV.U32 R5, RZ, RZ, R18 ;  /* 0x000000ffff057224 */ /* 0x000fe200078e0012 */
[----:B------:R-:W-:-:S07]  /*14a0*/  IADD3 R11, R15, R3, RZ ;  /* 0x000000030f0b7210 */ /* 0x000fce0007ffe0ff */
.L_x_2239:
[----:B------:R-:W-:Y:S01]  /*14b0*/  SHF.R.S32.HI R192, RZ, 0x1f, R189 ;  /* 0x0000001fffc07819 */ /* 0x000fe200000114bd */
[----:B------:R-:W-:Y:S01]  /*14c0*/  ULDC.64 UR4, c[0x0][0x228] ;  /* 0x00008a0000047ab9 */ /* 0x000fe20000000a00 */
[----:B------:R-:W-:Y:S01]  /*14d0*/  ULDC.64 UR10, c[0x0][0x268] ;  /* 0x00009a00000a7ab9 */ /* 0x000fe20000000a00 */
[----:B------:R-:W1:Y:S01]  /*14e0*/  S2UR UR24, SR_CgaCtaId ;  /* 0x00000000001879c3 */ /* 0x000e620000008800 */
[-C--:B------:R-:W-:Y:S01]  /*14f0*/  LEA.HI R3, R192, R189.reuse, RZ, 0x3 ;  /* 0x000000bdc0037211 */ /* 0x080fe200078f18ff */
[----:B------:R-:W-:Y:S01]  /*1500*/  IMAD R6, R6, UR10, RZ ;  /* 0x0000000a06067c24 */ /* 0x000fe2000f8e02ff */
[-C--:B------:R-:W-:Y:S01]  /*1510*/  LEA.HI R2, R192, R189.reuse, RZ, 0x4 ;  /* 0x000000bdc0027211 */ /* 0x080fe200078f20ff */
[----:B------:R-:W-:Y:S01]  /*1520*/  ULDC.64 UR16, c[0x0][0x240] ;  /* 0x0000900000107ab9 */ /* 0x000fe20000000a00 */
[----:B------:R-:W-:Y:S01]  /*1530*/  SHF.R.S32.HI R12, RZ, 0x3, R3 ;  /* 0x00000003ff0c7819 */ /* 0x000fe20000011403 */
[----:B------:R-:W-:Y:S01]  /*1540*/  IMAD R6, R4, UR11, R6 ;  /* 0x0000000b04067c24 */ /* 0x000fe2000f8e0206 */
[----:B------:R-:W-:Y:S01]  /*1550*/  LOP3.LUT R168, R3, 0xfffffff8, RZ, 0xc0, !PT ;  /* 0xfffffff803a87812 */ /* 0x000fe200078ec0ff */
[----:B------:R-:W-:Y:S01]  /*1560*/  USHF.L.U32 UR23, UR6, 0x5, URZ ;  /* 0x0000000506177899 */ /* 0x000fe2000800063f */
[----:B------:R-:W-:Y:S01]  /*1570*/  LEA.HI R17, R192, R189, RZ, 0x6 ;  /* 0x000000bdc0117211 */ /* 0x000fe200078f30ff */
[----:B------:R-:W-:Y:S01]  /*1580*/  IMAD.SHL.U32 R244, R12, 0x40, RZ ;  /* 0x000000400cf47824 */ /* 0x000fe200078e00ff */
[----:B------:R-:W-:Y:S01]  /*1590*/  LOP3.LUT R166, R2, 0xfffffff0, RZ, 0xc0, !PT ;  /* 0xfffffff002a67812 */ /* 0x000fe200078ec0ff */
[----:B------:R-:W-:Y:S01]  /*15a0*/  IMAD.IADD R168, R189, 0x1, -R168 ;  /* 0x00000001bda87824 */ /* 0x000fe200078e0aa8 */
[----:B------:R-:W-:Y:S01]  /*15b0*/  SHF.R.S32.HI R13, RZ, 0x1f, R12 ;  /* 0x0000001fff0d7819 */ /* 0x000fe2000001140c */
[----:B------:R-:W-:Y:S01]  /*15c0*/  IMAD.SHL.U32 R17, R17, 0x8, RZ ;  /* 0x0000000811117824 */ /* 0x000fe200078e00ff */
[----:B------:R-:W-:Y:S01]  /*15d0*/  LOP3.LUT R244, R244, 0x1c0, RZ, 0xc0, !PT ;  /* 0x000001c0f4f47812 */ /* 0x000fe200078ec0ff */
[----:B------:R-:W-:Y:S01]  /*15e0*/  IMAD.SHL.U32 R16, R168, 0x8, RZ ;  /* 0x00000008a8107824 */ /* 0x000fe200078e00ff */
[----:B------:R-:W-:Y:S01]  /*15f0*/  ULDC.64 UR14, c[0x0][0x210] ;  /* 0x00008400000e7ab9 */ /* 0x000fe20000000a00 */
[----:B------:R-:W-:Y:S01]  /*1600*/  IMAD.IADD R166, R189, 0x1, -R166 ;  /* 0x00000001bda67824 */ /* 0x000fe200078e0aa6 */
[----:B------:R-:W-:Y:S01]  /*1610*/  ULDC.64 UR12, c[0x0][0x220] ;  /* 0x00008800000c7ab9 */ /* 0x000fe20000000a00 */
[----:B------:R-:W-:Y:S01]  /*1620*/  IMAD.WIDE R18, R0, 0x40, R12 ;  /* 0x0000004000127825 */ /* 0x000fe200078e020c */
[----:B------:R-:W-:Y:S01]  /*1630*/  LOP3.LUT R15, R244, 0x38, R16, 0xf8, !PT ;  /* 0x00000038f40f7812 */ /* 0x000fe200078ef810 */
[----:B------:R-:W-:Y:S01]  /*1640*/  USHF.L.U64.HI UR22, UR6, 0x5, UR7 ;  /* 0x0000000506167899 */ /* 0x000fe20008010207 */
[----:B------:R-:W-:Y:S01]  /*1650*/  SHF.R.U32.HI R244, RZ, 0x3, R244 ;  /* 0x00000003fff47819 */ /* 0x000fe200000116f4 */
[----:B------:R-:W-:Y:S01]  /*1660*/  UMOV UR25, 0x400 ;  /* 0x0000040000197882 */ /* 0x000fe20000000000 */
[----:B------:R-:W-:-:S02]  /*1670*/  IADD3 R20, P1, R16, R5, RZ ;  /* 0x0000000510147210 */ /* 0x000fc40007f3e0ff */
[----:B------:R-:W-:Y:S02]  /*1680*/  LOP3.LUT R244, R15, R244, RZ, 0x3c, !PT ;  /* 0x000000f40ff47212 */ /* 0x000fe400078e3cff */
[----:B------:R-:W-:Y:S02]  /*1690*/  SHF.R.S32.HI R15, RZ, 0x1f, R245 ;  /* 0x0000001fff0f7819 */ /* 0x000fe400000114f5 */
[----:B------:R-:W-:Y:S02]  /*16a0*/  LOP3.LUT R244, R244, 0x7ffffe00, R17, 0xf8, !PT ;  /* 0x7ffffe00f4f47812 */ /* 0x000fe400078ef811 */
[----:B------:R-:W-:Y:S01]  /*16b0*/  SHF.R.S32.HI R17, RZ, 0x1f, R16 ;  /* 0x0000001fff117819 */ /* 0x000fe20000011410 */
[----:B------:R-:W-:Y:S01]  /*16c0*/  IMAD R15, R15, UR4, RZ ;  /* 0x000000040f0f7c24 */ /* 0x000fe2000f8e02ff */
[----:B------:R-:W-:Y:S02]  /*16d0*/  SHF.R.S32.HI R0, RZ, 0x1f, R166 ;  /* 0x0000001fff007819 */ /* 0x000fe400000114a6 */
[----:B------:R-:W-:Y:S01]  /*16e0*/  IADD3 R14, P0, R16, R14, RZ ;  /* 0x0000000e100e7210 */ /* 0x000fe20007f1e0ff */
[----:B------:R-:W-:Y:S01]  /*16f0*/  IMAD.X R21, R17, 0x1, R7, P1 ;  /* 0x0000000111157824 */ /* 0x000fe200008e0607 */
[----:B------:R-:W-:Y:S01]  /*1700*/  LEA.HI R0, R0, R166, RZ, 0x3 ;  /* 0x000000a600007211 */ /* 0x000fe200078f18ff */
[----:B------:R-:W-:Y:S01]  /*1710*/  IMAD R5, R245, UR5, R15 ;  /* 0x00000005f5057c24 */ /* 0x000fe2000f8e020f */
[----:B------:R-:W-:Y:S01]  /*1720*/  SHF.R.S32.HI R7, RZ, 0x1f, R10 ;  /* 0x0000001fff077819 */ /* 0x000fe2000001140a */
[----:B------:R-:W-:Y:S01]  /*1730*/  IMAD.X R15, R17, 0x1, R11, P0 ;  /* 0x00000001110f7824 */ /* 0x000fe200000e060b */
[----:B------:R-:W-:Y:S01]  /*1740*/  LOP3.LUT R11, R0, 0xfffffff8, RZ, 0xc0, !PT ;  /* 0xfffffff8000b7812 */ /* 0x000fe200078ec0ff */
[----:B------:R-:W-:Y:S01]  /*1750*/  IMAD.WIDE.U32 R16, R245, UR4, R16 ;  /* 0x00000004f5107c25 */ /* 0x000fe2000f8e0010 */
[----:B------:R-:W-:Y:S01]  /*1760*/  ULDC.64 UR4, c[0x0][0x258] ;  /* 0x0000960000047ab9 */ /* 0x000fe20000000a00 */
[----:B------:R-:W-:-:S02]  /*1770*/  IADD3 R9, P0, R12, R9, RZ ;  /* 0x000000090c097210 */ /* 0x000fc40007f1e0ff */
[----:B------:R-:W-:Y:S01]  /*1780*/  IMAD R7, R7, UR4, RZ ;  /* 0x0000000407077c24 */ /* 0x000fe2000f8e02ff */
[----:B------:R-:W-:Y:S01]  /*1790*/  LEA.HI R192, R192, R189, RZ, 0x5 ;  /* 0x000000bdc0c07211 */ /* 0x000fe200078f28ff */
[----:B------:R-:W-:Y:S02]  /*17a0*/  IMAD.IADD R17, R17, 0x1, R5 ;  /* 0x0000000111117824 */ /* 0x000fe400078e0205 */
[----:B------:R-:W-:Y:S01]  /*17b0*/  IMAD.IADD R166, R166, 0x1, -R11 ;  /* 0x00000001a6a67824 */ /* 0x000fe200078e0a0b */
[----:B------:R-:W-:Y:S01]  /*17c0*/  SHF.R.S32.HI R190, RZ, 0x5, R192 ;  /* 0x00000005ffbe7819 */ /* 0x000fe200000114c0 */
[----:B------:R-:W-:Y:S01]  /*17d0*/  IMAD.WIDE.U32 R14, R4, UR10, R14 ;  /* 0x0000000a040e7c25 */ /* 0x000fe2000f8e000e */
[----:B------:R-:W-:-:S03]  /*17e0*/  ULDC.64 UR10, c[0x0][0x250] ;  /* 0x00009400000a7ab9 */ /* 0x000fc60000000a00 */
[C---:B------:R-:W-:Y:S02]  /*17f0*/  IMAD R7, R10.reuse, UR5, R7 ;  /* 0x000000050a077c24 */ /* 0x040fe4000f8e0207 */
[----:B------:R-:W-:Y:S01]  /*1800*/  IMAD.WIDE.U32 R10, R10, UR4, R16 ;  /* 0x000000040a0a7c25 */ /* 0x000fe2000f8e0010 */
[----:B------:R-:W-:-:S03]  /*1810*/  ULDC.64 UR4, c[0x0][0x218] ;  /* 0x0000860000047ab9 */ /* 0x000fc60000000a00 */
[C---:B------:R-:W-:Y:S02]  /*1820*/  IMAD.X R8, R13.reuse, 0x1, R8, P0 ;  /* 0x000000010d087824 */ /* 0x040fe400000e0608 */
[----:B------:R-:W-:Y:S02]  /*1830*/  IMAD R4, R13, UR6, RZ ;  /* 0x000000060d047c24 */ /* 0x000fe4000f8e02ff */
[----:B------:R-:W-:Y:S02]  /*1840*/  IMAD R5, R19, UR16, RZ ;  /* 0x0000001013057c24 */ /* 0x000fe4000f8e02ff */
[----:B------:R-:W-:Y:S02]  /*1850*/  IMAD.IADD R15, R15, 0x1, R6 ;  /* 0x000000010f0f7824 */ /* 0x000fe400078e0206 */
[C---:B------:R-:W-:Y:S02]  /*1860*/  IMAD R4, R12.reuse, UR7, R4 ;  /* 0x000000070c047c24 */ /* 0x040fe4000f8e0204 */
[----:B------:R-:W-:-:S04]  /*1870*/  IMAD.WIDE.U32 R20, R12, UR6, R20 ;  /* 0x000000060c147c25 */ /* 0x000fc8000f8e0014 */
[----:B------:R-:W-:Y:S01]  /*1880*/  IMAD R8, R8, UR10, RZ ;  /* 0x0000000a08087c24 */ /* 0x000fe2000f8e02ff */
[----:B------:R-:W-:Y:S01]  /*1890*/  LEA R243, P0, R20, UR4, 0x1 ;  /* 0x0000000414f37c11 */ /* 0x000fe2000f8008ff */
[----:B------:R-:W-:Y:S01]  /*18a0*/  IMAD.IADD R11, R11, 0x1, R7 ;  /* 0x000000010b0b7824 */ /* 0x000fe200078e0207 */
[----:B------:R-:W-:Y:S01]  /*18b0*/  USHF.L.U32 UR4, UR16, 0x5, URZ ;  /* 0x0000000510047899 */ /* 0x000fe2000800063f */
[----:B------:R-:W-:Y:S02]  /*18c0*/  IMAD R5, R18, UR17, R5 ;  /* 0x0000001112057c24 */ /* 0x000fe4000f8e0205 */
[C---:B------:R-:W-:Y:S01]  /*18d0*/  IMAD R8, R9.reuse, UR11, R8 ;  /* 0x0000000b09087c24 */ /* 0x040fe2000f8e0208 */
[----:B------:R-:W-:Y:S01]  /*18e0*/  USHF.L.U64.HI UR11, UR10, 0x5, UR11 ;  /* 0x000000050a0b7899 */ /* 0x000fe2000801020b */
[----:B------:R-:W-:-:S04]  /*18f0*/  IMAD.WIDE.U32 R14, R9, UR10, R14 ;  /* 0x0000000a090e7c25 */ /* 0x000fc8000f8e000e */
[----:B------:R-:W-:Y:S01]  /*1900*/  IMAD.WIDE.U32 R18, R18, UR16, R10 ;  /* 0x0000001012127c25 */ /* 0x000fe2000f8e000a */
[----:B------:R-:W-:Y:S01]  /*1910*/  LEA R241, P1, R14, UR12, 0x1 ;  /* 0x0000000c0ef17c11 */ /* 0x000fe2000f8208ff */
[----:B------:R-:W-:Y:S02]  /*1920*/  USHF.L.U64.HI UR16, UR16, 0x5, UR17 ;  /* 0x0000000510107899 */ /* 0x000fe40008010211 */
[----:B------:R-:W-:Y:S01]  /*1930*/  IMAD.IADD R4, R21, 0x1, R4 ;  /* 0x0000000115047824 */ /* 0x000fe200078e0204 */
[----:B------:R-:W-:Y:S01]  /*1940*/  LEA R6, P2, R18, UR14, 0x1 ;  /* 0x0000000e12067c11 */ /* 0x000fe2000f8408ff */
[----:B------:R-:W-:Y:S01]  /*1950*/  IMAD.IADD R8, R15, 0x1, R8 ;  /* 0x000000010f087824 */ /* 0x000fe200078e0208 */
[----:B------:R-:W-:Y:S01]  /*1960*/  USHF.L.U32 UR12, UR10, 0x5, URZ ;  /* 0x000000050a0c7899 */ /* 0x000fe2000800063f */
[----:B------:R-:W-:Y:S01]  /*1970*/  IMAD.IADD R5, R19, 0x1, R5 ;  /* 0x0000000113057824 */ /* 0x000fe200078e0205 */
[----:B------:R-:W-:Y:S01]  /*1980*/  LEA.HI.X R242, R20, UR5, R4, 0x1, P0 ;  /* 0x0000000514f27c11 */ /* 0x000fe200080f0c04 */
[----:B-1----:R-:W-:Y:S01]  /*1990*/  ULEA UR5, UR24, UR25, 0x18 ;  /* 0x0000001918057291 */ /* 0x002fe2000f8ec03f */
[----:B------:R-:W-:Y:S01]  /*19a0*/  IADD3 R4, P0, R243, UR23, RZ ;  /* 0x00000017f3047c10 */ /* 0x000fe2000ff1e0ff */
[----:B------:R-:W-:Y:S01]  /*19b0*/  IMAD.SHL.U32 R167, R0, 0x40, RZ ;  /* 0x0000004000a77824 */ /* 0x000fe200078e00ff */
[----:B------:R-:W-:-:S02]  /*19c0*/  LEA.HI.X R240, R14, UR13, R8, 0x1, P1 ;  /* 0x0000000d0ef07c11 */ /* 0x000fc400088f0c08 */
[----:B------:R-:W-:Y:S02]  /*19d0*/  LEA.HI.X R7, R18, UR15, R5, 0x1, P2 ;  /* 0x0000000f12077c11 */ /* 0x000fe400090f0c05 */
[----:B------:R-:W-:Y:S02]  /*19e0*/  IADD3.X R5, R242, UR22, RZ, P0, !PT ;  /* 0x00000016f2057c10 */ /* 0x000fe400087fe4ff */
[----:B------:R-:W-:Y:S02]  /*19f0*/  IADD3 R12, P1, R6, UR4, RZ ;  /* 0x00000004060c7c10 */ /* 0x000fe4000ff3e0ff */
[----:B------:R-:W-:Y:S02]  /*1a00*/  IADD3 R8, P0, R4, UR23, RZ ;  /* 0x0000001704087c10 */ /* 0x000fe4000ff1e0ff */
[----:B------:R-:W-:Y:S02]  /*1a10*/  IADD3.X R13, R7, UR16, RZ, P1, !PT ;  /* 0x00000010070d7c10 */ /* 0x000fe40008ffe4ff */
[----:B------:R-:W-:-:S02]  /*1a20*/  LEA R244, R244, UR5, 0x1 ;  /* 0x00000005f4f47c11 */ /* 0x000fc4000f8e08ff */
[----:B------:R-:W-:Y:S02]  /*1a30*/  IADD3.X R9, R5, UR22, RZ, P0, !PT ;  /* 0x0000001605097c10 */ /* 0x000fe400087fe4ff */
[----:B------:R-:W-:Y:S01]  /*1a40*/  IADD3 R16, P1, R12, UR4, RZ ;  /* 0x000000040c107c10 */ /* 0x000fe2000ff3e0ff */
[----:B------:R-:W-:Y:S01]  /*1a50*/  @!PT LDS RZ, [RZ] ;  /* 0x00000000fffff984 */ /* 0x000fe20000000800 */
[----:B------:R-:W-:Y:S01]  /*1a60*/  @!PT LDS RZ, [RZ] ;  /* 0x00000000fffff984 */ /* 0x000fe20000000800 */
[----:B------:R-:W-:Y:S01]  /*1a70*/  @!PT LDS RZ, [RZ] ;  /* 0x00000000fffff984 */ /* 0x000fe20000000800 */
[----:B------:R1:W-:Y:S01]  /*1a80*/  LDGSTS.E.BYPASS.LTC128B.128 [R244], desc[UR20][R6.64] ;  /* 0x0000000006f47fae */ /* 0x0003e2000b901d54 */
[----:B------:R-:W-:Y:S02]  /*1a90*/  IADD3 R10, P0, R8, UR23, RZ ;  /* 0x00000017080a7c10 */ /* 0x000fe4000ff1e0ff */
[----:B------:R-:W-:Y:S01]  /*1aa0*/  IADD3.X R17, R13, UR16, RZ, P1, !PT ;  /* 0x000000100d117c10 */ /* 0x000fe20008ffe4ff */
[----:B------:R2:W-:Y:S01]  /*1ab0*/  LDGSTS.E.BYPASS.LTC128B.128 [R244+0x800], desc[UR20][R12.64] ;  /* 0x008000000cf47fae */ /* 0x0005e2000b901d54 */
[----:B------:R-:W-:Y:S02]  /*1ac0*/  IADD3.X R11, R9, UR22, RZ, P0, !PT ;  /* 0x00000016090b7c10 */ /* 0x000fe400087fe4ff */
[----:B------:R-:W-:Y:S01]  /*1ad0*/  IADD3 R14, P1, R16, UR4, RZ ;  /* 0x00000004100e7c10 */ /* 0x000fe2000ff3e0ff */
[----:B------:R3:W-:Y:S01]  /*1ae0*/  LDGSTS.E.BYPASS.LTC128B.128 [R244+0x1000], desc[UR20][R16.64] ;  /* 0x0100000010f47fae */ /* 0x0007e2000b901d54 */
[----:B------:R-:W-:Y:S01]  /*1af0*/  LOP3.LUT R167, R167, 0xfffffe00, RZ, 0xc0, !PT ;  /* 0xfffffe00a7a77812 */ /* 0x000fe200078ec0ff */
[----:B------:R-:W-:Y:S01]  /*1b00*/  UIADD3 UR4, UR5, 0x2000, URZ ;  /* 0x0000200005047890 */ /* 0x000fe2000fffe03f */
[----:B------:R-:W-:-:S02]  /*1b10*/  IADD3.X R15, R17, UR16, RZ, P1, !PT ;  /* 0x00000010110f7c10 */ /* 0x000fc40008ffe4ff */
[----:B------:R-:W-:Y:S01]  /*1b20*/  LOP3.LUT P1, RZ, R166, 0x4, RZ, 0xc0, !PT ;  /* 0x00000004a6ff7812 */ /* 0x000fe2000782c0ff */
[----:B------:R-:W-:Y:S02]  /*1b30*/  IMAD R238, R190, 0x400, R167 ;  /* 0x00000400beee7824 */ /* 0x000fe400078e02a7 */
[----:B------:R4:W-:Y:S01]  /*1b40*/  LDGSTS.E.BYPASS.LTC128B.128 [R244+0x1800], desc[UR20][R14.64] ;  /* 0x018000000ef47fae */ /* 0x0009e2000b901d54 */
[----:B-1----:R-:W-:-:S04]  /*1b50*/  IADD3 R6, P0, R10, UR23, RZ ;  /* 0x000000170a067c10 */ /* 0x002fc8000ff1e0ff */
[----:B------:R-:W-:Y:S02]  /*1b60*/  IADD3.X R7, R11, UR22, RZ, P0, !PT ;  /* 0x000000160b077c10 */ /* 0x000fe400087fe4ff */
[----:B--2---:R-:W-:-:S04]  /*1b70*/  IADD3 R12, P0, R6, UR23, RZ ;  /* 0x00000017060c7c10 */ /* 0x004fc8000ff1e0ff */
[----:B------:R-:W-:Y:S02]  /*1b80*/  IADD3.X R13, R7, UR22, RZ, P0, !PT ;  /* 0x00000016070d7c10 */ /* 0x000fe400087fe4ff */
[----:B---3--:R-:W-:Y:S01]  /*1b90*/  IADD3 R16, P0, R12, UR23, RZ ;  /* 0x000000170c107c10 */ /* 0x008fe2000ff1e0ff */
[----:B----4-:R-:W-:-:S03]  /*1ba0*/  IMAD.MOV.U32 R14, RZ, RZ, R243 ;  /* 0x000000ffff0e7224 */ /* 0x010fc600078e00f3 */
[----:B------:R-:W-:Y:S01]  /*1bb0*/  IADD3.X R17, R13, UR22, RZ, P0, !PT ;  /* 0x000000160d117c10 */ /* 0x000fe200087fe4ff */
[----:B------:R-:W-:-:S05]  /*1bc0*/  IMAD.MOV.U32 R15, RZ, RZ, R242 ;  /* 0x000000ffff0f7224 */ /* 0x000fca00078e00f2 */
[----:B------:R1:W-:Y:S04]  /*1bd0*/  LDGSTS.E.BYPASS.LTC128B.128 [R244+0x2000], desc[UR20][R14.64] ;  /* 0x020000000ef47fae */ /* 0x0003e8000b901d54 */
[----:B------:R2:W-:Y:S04]  /*1be0*/  LDGSTS.E.BYPASS.LTC128B.128 [R244+0x2800], desc[UR20][R4.64] ;  /* 0x0280000004f47fae */ /* 0x0005e8000b901d54 */
[----:B------:R3:W-:Y:S04]  /*1bf0*/  LDGSTS.E.BYPASS.LTC128B.128 [R244+0x3000], desc[UR20][R8.64] ;  /* 0x0300000008f47fae */ /* 0x0007e8000b901d54 */
[----:B------:R-:W-:Y:S04]  /*1c00*/  LDGSTS.E.BYPASS.LTC128B.128 [R244+0x3800], desc[UR20][R10.64] ;  /* 0x038000000af47fae */ /* 0x000fe8000b901d54 */
[----:B------:R4:W-:Y:S04]  /*1c10*/  LDGSTS.E.BYPASS.LTC128B.128 [R244+0x4000], desc[UR20][R6.64] ;  /* 0x0400000006f47fae */ /* 0x0009e8000b901d54 */
        /* <DEDUP_REMOVED lines=11> */
[----:B------:R-:W-:Y:S01]  /*1cd0*/  LDGSTS.E.BYPASS.LTC128B.128 [R244+0x6800], desc[UR20][R8.64] ;  /* 0x0680000008f47fae */ /* 0x000fe2000b901d54 */
[----:B------:R-:W-:Y:S02]  /*1ce0*/  IADD3.X R7, R9, UR22, RZ, P0, !PT ;  /* 0x0000001609077c10 */ /* 0x000fe400087fe4ff */
[----:B------:R-:W-:-:S03]  /*1cf0*/  IADD3 R10, P0, R6, UR23, RZ ;  /* 0x00000017060a7c10 */ /* 0x000fc6000ff1e0ff */
[----:B------:R2:W-:Y:S01]  /*1d00*/  LDGSTS.E.BYPASS.LTC128B.128 [R244+0x7000], desc[UR20][R6.64] ;  /* 0x0700000006f47fae */ /* 0x0005e2000b901d54 */
[----:B------:R-:W-:Y:S02]  /*1d10*/  IADD3.X R11, R7, UR22, RZ, P0, !PT ;  /* 0x00000016070b7c10 */ /* 0x000fe400087fe4ff */
[----:B-----5:R-:W-:-:S03]  /*1d20*/  IADD3 R12, P0, R10, UR23, RZ ;  /* 0x000000170a0c7c10 */ /* 0x020fc6000ff1e0ff */
[----:B------:R-:W-:Y:S01]  /*1d30*/  LDGSTS.E.BYPASS.LTC128B.128 [R244+0x7800], desc[UR20][R10.64] ;  /* 0x078000000af47fae */ /* 0x000fe2000b901d54 */
[----:B------:R-:W-:-:S05]  /*1d40*/  IADD3.X R13, R11, UR22, RZ, P0, !PT ;  /* 0x000000160b0d7c10 */ /* 0x000fca00087fe4ff */
[----:B------:R-:W-:Y:S01]  /*1d50*/  LDGSTS.E.BYPASS.LTC128B.128 [R244+0x8000], desc[UR20][R12.64] ;  /* 0x080000000cf47fae */ /* 0x000fe2000b901d54 */
[----:B-1----:R-:W-:-:S04]  /*1d60*/  IADD3 R4, P0, R12, UR23, RZ ;  /* 0x000000170c047c10 */ /* 0x002fc8000ff1e0ff */
        /* <DEDUP_REMOVED lines=8> */
[----:B------:R-:W0:Y:S01]  /*1df0*/  LDGDEPBAR ;  /* 0x00000000000079af */ /* 0x000e220000000000 */
[----:B-1----:R-:W-:Y:S02]  /*1e00*/  SHF.R.S32.HI R5, RZ, 0x4, R2 ;  /* 0x00000004ff057819 */ /* 0x002fe40000011402 */
[----:B------:R-:W-:Y:S02]  /*1e10*/  IADD3 R4, P0, R241, UR12, RZ ;  /* 0x0000000cf1047c10 */ /* 0x000fe4000ff1e0ff */
[----:B------:R-:W-:-:S04]  /*1e20*/  LEA.HI R2, R2, R5, RZ, 0x1 ;  /* 0x0000000502027211 */ /* 0x000fc800078f08ff */
[----:B------:R-:W-:Y:S01]  /*1e30*/  LOP3.LUT R2, R2, 0xfffffffe, RZ, 0xc0, !PT ;  /* 0xfffffffe02027812 */ /* 0x000fe200078ec0ff */
[----:B--2---:R-:W-:-:S04]  /*1e40*/  IMAD.SHL.U32 R7, R168, 0x40, RZ ;  /* 0x00000040a8077824 */ /* 0x004fc800078e00ff */
[----:B------:R-:W-:Y:S01]  /*1e50*/  IMAD.IADD R2, R5, 0x1, -R2 ;  /* 0x0000000105027824 */ /* 0x000fe200078e0a02 */
[----:B------:R-:W-:Y:S02]  /*1e60*/  IADD3.X R5, R240, UR11, RZ, P0, !PT ;  /* 0x0000000bf0057c10 */ /* 0x000fe400087fe4ff */
[----:B------:R-:W-:Y:S01]  /*1e70*/  LOP3.LUT R7, R7, 0x1c0, RZ, 0xc0, !PT ;  /* 0x000001c007077812 */ /* 0x000fe200078ec0ff */
[----:B---3--:R-:W-:Y:S01]  /*1e80*/  IMAD.SHL.U32 R8, R166, 0x40, RZ ;  /* 0x00000040a6087824 */ /* 0x008fe200078e00ff */
[----:B------:R-:W-:-:S04]  /*1e90*/  DEPBAR.LE SB0, 0x0 ;  /* 0x000080000000791a */ /* 0x000fc80000000000 */
[----:B------:R-:W-:Y:S01]  /*1ea0*/  BAR.SYNC.DEFER_BLOCKING 0x0 ;  /* 0x0000000000007b1d */ /* 0x000fe20000010000 */
[----:B------:R-:W-:Y:S01]  /*1eb0*/  IADD3 R12, P0, R4, UR12, RZ ;  /* 0x0000000c040c7c10 */ /* 0x000fe2000ff1e0ff */
[----:B------:R-:W-:Y:S01]  /*1ec0*/  IMAD.MOV.U32 R9, RZ, RZ, R240 ;  /* 0x000000ffff097224 */ /* 0x000fe200078e00f0 */
[----:B------:R-:W-:Y:S02]  /*1ed0*/  LOP3.LUT R6, R7, 0x8, R3, 0xf8, !PT ;  /* 0x0000000807067812 */ /* 0x000fe400078ef803 */
[----:B------:R-:W-:Y:S01]  /*1ee0*/  SHF.R.U32.HI R3, RZ, 0x3, R7 ;  /* 0x00000003ff037819 */ /* 0x000fe20000011607 */
[----:B------:R-:W-:Y:S01]  /*1ef0*/  IMAD.SHL.U32 R7, R2, 0x8, RZ ;  /* 0x0000000802077824 */ /* 0x000fe200078e00ff */
[----:B------:R-:W-:Y:S02]  /*1f00*/  IADD3.X R13, R5, UR11, RZ, P0, !PT ;  /* 0x0000000b050d7c10 */ /* 0x000fe400087fe4ff */
[----:B------:R-:W-:Y:S02]  /*1f10*/  LOP3.LUT R8, R8, 0x1c0, RZ, 0xc0, !PT ;  /* 0x000001c008087812 */ /* 0x000fe400078ec0ff */
[----:B------:R-:W-:-:S02]  /*1f20*/  IADD3 R10, P0, R12, UR12, RZ ;  /* 0x0000000c0c0a7c10 */ /* 0x000fc4000ff1e0ff */
[----:B------:R-:W-:Y:S02]  /*1f30*/  LOP3.LUT R3, R6, R3, RZ, 0x3c, !PT ;  /* 0x0000000306037212 */ /* 0x000fe400078e3cff */
[----:B------:R-:W-:Y:S02]  /*1f40*/  LOP3.LUT R7, R8, 0x8, R7, 0xf8, !PT ;  /* 0x0000000808077812 */ /* 0x000fe400078ef807 */
[----:B------:R-:W-:Y:S01]  /*1f50*/  SHF.R.U32.HI R165, RZ, 0x3, R8 ;  /* 0x00000003ffa57819 */ /* 0x000fe20000011608 */
[----:B------:R-:W-:Y:S01]  /*1f60*/  IMAD.MOV.U32 R8, RZ, RZ, R241 ;  /* 0x000000ffff087224 */ /* 0x000fe200078e00f1 */
[----:B------:R-:W-:Y:S01]  /*1f70*/  IADD3.X R11, R13, UR11, RZ, P0, !PT ;  /* 0x0000000b0d0b7c10 */ /* 0x000fe200087fe4ff */
[----:B------:R-:W-:Y:S01]  /*1f80*/  IMAD R2, R2, 0x200, R3 ;  /* 0x0000020002027824 */ /* 0x000fe200078e0203 */
[----:B------:R-:W-:Y:S01]  /*1f90*/  IADD3 R6, P0, R10, UR12, RZ ;  /* 0x0000000c0a067c10 */ /* 0x000fe2000ff1e0ff */
[----:B------:R-:W-:Y:S01]  /*1fa0*/  IMAD.MOV.U32 R3, RZ, RZ, 0x20 ;  /* 0x00000020ff037424 */ /* 0x000fe200078e00ff */
[----:B------:R-:W-:Y:S01]  /*1fb0*/  LOP3.LUT R165, R7, R165, RZ, 0x3c, !PT ;  /* 0x000000a507a57212 */ /* 0x000fe200078e3cff */
[----:B------:R-:W-:Y:S01]  /*1fc0*/  @!PT LDS RZ, [RZ] ;  /* 0x00000000fffff984 */ /* 0x000fe20000000800 */
[----:B------:R-:W-:Y:S01]  /*1fd0*/  @!PT LDS RZ, [RZ] ;  /* 0x00000000fffff984 */ /* 0x000fe20000000800 */
[----:B------:R-:W-:Y:S01]  /*1fe0*/  @!PT LDS RZ, [RZ] ;  /* 0x00000000fffff984 */ /* 0x000fe20000000800 */
[----:B------:R1:W-:Y:S01]  /*1ff0*/  LDGSTS.E.BYPASS.LTC128B.128 [R244+0xa000], desc[UR20][R8.64] ;  /* 0x0a00000008f47fae */ /* 0x0003e2000b901d54 */
[----:B------:R-:W-:-:S02]  /*2000*/  IADD3.X R7, R11, UR11, RZ, P0, !PT ;  /* 0x0000000b0b077c10 */ /* 0x000fc400087fe4ff */
[----:B------:R-:W-:Y:S01]  /*2010*/  IADD3 R14, P0, R6, UR12, RZ ;  /* 0x0000000c060e7c10 */ /* 0x000fe2000ff1e0ff */
[----:B------:R2:W-:Y:S01]  /*2020*/  LDGSTS.E.BYPASS.LTC128B.128 [R244+0xa800], desc[UR20][R4.64] ;  /* 0x0a80000004f47fae */ /* 0x0005e2000b901d54 */
[----:B------:R-:W-:Y:S01]  /*2030*/  IMAD.IADD R238, R238, 0x1, R165 ;  /* 0x00000001eeee7824 */ /* 0x000fe200078e02a5 */
[----:B------:R-:W-:Y:S02]  /*2040*/  LEA R160, R2, UR5, 0x1 ;  /* 0x0000000502a07c11 */ /* 0x000fe4000f8e08ff */
[----:B------:R-:W-:Y:S01]  /*2050*/  IADD3.X R15, R7, UR11, RZ, P0, !PT ;  /* 0x0000000b070f7c10 */ /* 0x000fe200087fe4ff */
[----:B------:R-:W-:Y:S01]  /*2060*/  LDGSTS.E.BYPASS.LTC128B.128 [R244+0xb000], desc[UR20][R12.64] ;  /* 0x0b0000000cf47fae */ /* 0x000fe2000b901d54 */
[----:B------:R-:W-:Y:S02]  /*2070*/  LEA R238, R238, UR5, 0x1 ;  /* 0x00000005eeee7c11 */ /* 0x000fe4000f8e08ff */
[----:B------:R-:W-:Y:S01]  /*2080*/  LEA R237, R2, UR4, 0x1 ;  /* 0x0000000402ed7c11 */ /* 0x000fe2000f8e08ff */
[----:B------:R3:W-:Y:S01]  /*2090*/  LDGSTS.E.BYPASS.LTC128B.128 [R244+0xb800], desc[UR20][R10.64] ;  /* 0x0b8000000af47fae */ /* 0x0007e2000b901d54 */
[----:B------:R-:W-:-:S03]  /*20a0*/  IMAD.MOV.U32 R2, RZ, RZ, 0x40 ;  /* 0x00000040ff027424 */ /* 0x000fc600078e00ff */
[----:B------:R-:W-:Y:S01]  /*20b0*/  LDGSTS.E.BYPASS.LTC128B.128 [R244+0xc000], desc[UR20][R6.64] ;  /* 0x0c00000006f47fae */ /* 0x000fe2000b901d54 */
[----:B------:R-:W-:-:S03]  /*20c0*/  VIADD R233, R237, 0x40 ;  /* 0x00000040ede97836 */ /* 0x000fc60000000000 */
        /* <DEDUP_REMOVED lines=15> */
[----:B------:R-:W-:-:S03]  /*21c0*/  IADD3 R6, P0, R8, UR12, RZ ;  /* 0x0000000c08067c10 */ /* 0x000fc6000ff1e0ff */
[----:B------:R1:W-:Y:S01]  /*21d0*/  LDGSTS.E.BYPASS.LTC128B.128 [R244+0xf000], desc[UR20][R8.64] ;  /* 0x0f00000008f47fae */ /* 0x0003e2000b901d54 */
[----:B------:R-:W-:Y:S02]  /*21e0*/  IADD3.X R7, R9, UR11, RZ, P0, !PT ;  /* 0x0000000b09077c10 */ /* 0x000fe400087fe4ff */
[----:B--2---:R-:W-:-:S03]  /*21f0*/  IADD3 R4, P0, R6, UR12, RZ ;  /* 0x0000000c06047c10 */ /* 0x004fc6000ff1e0ff */
        /* <DEDUP_REMOVED lines=8> */
[----:B---3--:R-:W-:-:S03]  /*2280*/  IADD3 R4, P0, R6, UR12, RZ ;  /* 0x0000000c06047c10 */ /* 0x008fc6000ff1e0ff */
[----:B------:R-:W-:Y:S01]  /*2290*/  LDGSTS.E.BYPASS.LTC128B.128 [R244+0x11000], desc[UR20][R6.64] ;  /* 0x1100000006f47fae */ /* 0x000fe2000b901d54 */
[----:B------:R-:W-:Y:S02]  /*22a0*/  IADD3.X R5, R7, UR11, RZ, P0, !PT ;  /* 0x0000000b07057c10 */ /* 0x000fe400087fe4ff */
[----:B------:R-:W-:-:S03]  /*22b0*/  LOP3.LUT P0, RZ, R168, 0x2, RZ, 0xc0, !PT ;  /* 0x00000002a8ff7812 */ /* 0x000fc6000780c0ff */
[----:B------:R1:W-:Y:S01]  /*22c0*/  LDGSTS.E.BYPASS.LTC128B.128 [R244+0x11800], desc[UR20][R4.64] ;  /* 0x1180000004f47fae */ /* 0x0003e2000b901d54 */
[----:B------:R-:W-:Y:S02]  /*22d0*/  SEL R0, R3, 0xffffffe0, !P0 ;  /* 0xffffffe003007807 */ /* 0x000fe40004000000 */
[----:B------:R-:W-:Y:S01]  /*22e0*/  LOP3.LUT P0, RZ, R166, 0x2, RZ, 0xc0, !PT ;  /* 0x00000002a6ff7812 */ /* 0x000fe2000780c0ff */
[----:B------:R-:W-:Y:S02]  /*22f0*/  LDSM.16.M88.4 R108, [R238] ;  /* 0x00000000ee6c783b */ /* 0x000fe40000000200 */
[----:B------:R-:W-:Y:S01]  /*2300*/  IMAD.IADD R235, R237, 0x1, R0 ;  /* 0x00000001edeb7824 */ /* 0x000fe200078e0200 */
[----:B------:R-:W-:Y:S01]  /*2310*/  SEL R3, R3, 0xffffffe0, !P0 ;  /* 0xffffffe003037807 */ /* 0x000fe20004000000 */
[----:B------:R-:W2:Y:S01]  /*2320*/  LDSM.16.M88.4 R60, [R160+0x3800] ;  /* 0x00380000a03c783b */ /* 0x000ea20000000200 */
[----:B------:R-:W-:-:S03]  /*2330*/  LOP3.LUT P0, RZ, R168, 0x4, RZ, 0xc0, !PT ;  /* 0x00000004a8ff7812 */ /* 0x000fc6000780c0ff */
[----:B------:R-:W-:Y:S01]  /*2340*/  IMAD.IADD R236, R238, 0x1, R3 ;  /* 0x00000001eeec7824 */ /* 0x000fe200078e0203 */
[----:B------:R-:W3:Y:S04]  /*2350*/  LDSM.16.M88.4 R52, [R160+0x4000] ;  /* 0x00400000a034783b */ /* 0x000ee80000000200 */
[----:B------:R-:W4:Y:S04]  /*2360*/  LDSM.16.M88.4 R68, [R160+0x3000] ;  /* 0x00300000a044783b */ /* 0x000f280000000200 */
[----:B------:R-:W5:Y:S01]  /*2370*/  LDSM.16.M88.4 R28, [R160+0x5800] ;  /* 0x00580000a01c783b */ /* 0x000f620000000200 */
[----:B------:R-:W-:-:S03]  /*2380*/  @P0 VIADD R233, R237, 0xffffffc0 ;  /* 0xffffffc0ede90836 */ /* 0x000fc60000000000 */
[----:B------:R-:W-:Y:S01]  /*2390*/  LDSM.16.M88.4 R172, [R236] ;  /* 0x00000000ecac783b */ /* 0x000fe20000000200 */
[----:B------:R-:W-:Y:S01]  /*23a0*/  IMAD.IADD R166, R0, 0x1, R233 ;  /* 0x0000000100a67824 */ /* 0x000fe200078e02e9 */
[----:B------:R-:W-:Y:S01]  /*23b0*/  LOP3.LUT R0, R192, 0xffffffe0, RZ, 0xc0, !PT ;  /* 0xffffffe0c0007812 */ /* 0x000fe200078ec0ff */
[C---:B------:R-:W-:Y:S01]  /*23c0*/  VIADD R227, R233.reuse, 0x3800 ;  /* 0x00003800e9e37836 */ /* 0x040fe20000000000 */
[----:B------:R-:W5:Y:S01]  /*23d0*/  LDSM.16.M88.4 R96, [R235+0x1800] ;  /* 0x00180000eb60783b */ /* 0x000f620000000200 */
[----:B------:R-:W-:Y:S02]  /*23e0*/  VIADD R226, R233, 0x4000 ;  /* 0x00004000e9e27836 */ /* 0x000fe40000000000 */
[C---:B------:R-:W-:Y:S01]  /*23f0*/  IMAD.IADD R0, R189.reuse, 0x1, -R0 ;  /* 0x00000001bd007824 */ /* 0x040fe200078e0a00 */
[----:B------:R-:W5:Y:S01]  /*2400*/  LDSM.16.M88.4 R44, [R160+0x4800] ;  /* 0x00480000a02c783b */ /* 0x000f620000000200 */
[----:B------:R-:W-:Y:S02]  /*2410*/  IMAD.SHL.U32 R189, R189, 0x2, RZ ;  /* 0x00000002bdbd7824 */ /* 0x000fe400078e00ff */
[C---:B------:R-:W-:Y:S01]  /*2420*/  VIADD R225, R233.reuse, 0x4800 ;  /* 0x00004800e9e17836 */ /* 0x040fe20000000000 */
[----:B------:R-:W5:Y:S01]  /*2430*/  LDSM.16.M88.4 R36, [R160+0x5000] ;  /* 0x00500000a024783b */ /* 0x000f620000000200 */
[----:B------:R-:W-:-:S02]  /*2440*/  VIADD R224, R233, 0x5000 ;  /* 0x00005000e9e07836 */ /* 0x000fc40000000000 */
[C---:B------:R-:W-:Y:S01]  /*2450*/  VIADD R223, R233.reuse, 0x5800 ;  /* 0x00005800e9df7836 */ /* 0x040fe20000000000 */
[----:B------:R-:W5:Y:S01]  /*2460*/  LDSM.16.M88.4 R20, [R160+0x6000] ;  /* 0x00600000a014783b */ /* 0x000f620000000200 */
[C---:B------:R-:W-:Y:S02]  /*2470*/  VIADD R222, R233.reuse, 0x6000 ;  /* 0x00006000e9de7836 */ /* 0x040fe40000000000 */
[C---:B------:R-:W-:Y:S01]  /*2480*/  VIADD R221, R233.reuse, 0x6800 ;  /* 0x00006800e9dd7836 */ /* 0x040fe20000000000 */
[----:B------:R-:W5:Y:S01]  /*2490*/  LDSM.16.M88.4 R92, [R235+0x2000] ;  /* 0x00200000eb5c783b */ /* 0x000f620000000200 */
[----:B------:R-:W-:Y:S01]  /*24a0*/  VIADD R220, R233, 0x7000 ;  /* 0x00007000e9dc7836 */ /* 0x000fe20000000000 */
[C---:B--2---:R-:W-:Y:S02]  /*24b0*/  HMMA.16816.F32 R64, R108.reuse, R60, RZ ;  /* 0x0000003c6c40723c */ /* 0x044fe400000018ff */
[----:B------:R-:W2:Y:S04]  /*24c0*/  LDSM.16.M88.4 R148, [R235+0x1000] ;  /* 0x00100000eb94783b */ /* 0x000ea80000000200 */
[----:B-1----:R-:W1:Y:S01]  /*24d0*/  LDSM.16.M88.4 R4, [R235+0x3800] ;  /* 0x00380000eb04783b */ /* 0x002e620000000200 */
[C---:B------:R-:W-:Y:S03]  /*24e0*/  HMMA.16816.F32 R60, R108.reuse, R62, RZ ;  /* 0x0000003e6c3c723c */ /* 0x040fe600000018ff */
[----:B------:R-:W1:Y:S03]  /*24f0*/  LDSM.16.M88.4 R84, [R160+0x2000] ;  /* 0x00200000a054783b */ /* 0x000e660000000200 */
        /* <DEDUP_REMOVED lines=8> */
[C---:B------:R-:W-:Y:S03]  /*2580*/  HMMA.16816.F32 R68, R108.reuse, R70, RZ ;  /* 0x000000466c44723c */ /* 0x040fe600000018ff */
[----:B------:R-:W4:Y:S03]  /*2590*/  LDSM.16.M88.4 R140, [R160+0x7800] ;  /* 0x00780000a08c783b */ /* 0x000f260000000200 */
[----:B-----5:R-:W-:Y:S01]  /*25a0*/  HMMA.16816.F32 R32, R108, R28, RZ ;  /* 0x0000001c6c20723c */ /* 0x020fe200000018ff */
[----:B------:R-:W5:Y:S04]  /*25b0*/  LDSM.16.M88.4 R132, [R160+0x8000] ;  /* 0x00800000a084783b */ /* 0x000f680000000200 */
[----:B------:R-:W5:Y:S01]  /*25c0*/  LDSM.16.M88.4 R124, [R160+0x8800] ;  /* 0x00880000a07c783b */ /* 0x000f620000000200 */
[C---:B------:R-:W-:Y:S03]  /*25d0*/  HMMA.16816.F32 R64, R172.reuse, R96, R64 ;  /* 0x00000060ac40723c */ /* 0x040fe60000001840 */
[----:B------:R-:W5:Y:S03]  /*25e0*/  LDSM.16.M88.4 R116, [R160+0x9000] ;  /* 0x00900000a074783b */ /* 0x000f660000000200 */
[----:B------:R-:W-:Y:S01]  /*25f0*/  HMMA.16816.F32 R60, R172, R98, R60 ;  /* 0x00000062ac3c723c */ /* 0x000fe2000000183c */
[----:B------:R-:W5:Y:S04]  /*2600*/  LDSM.16.M88.4 R160, [R160+0x9800] ;  /* 0x00980000a0a0783b */ /* 0x000f680000000200 */
[----:B------:R-:W5:Y:S01]  /*2610*/  LDSM.16.M88.4 R96, [R235+0x4000] ;  /* 0x00400000eb60783b */ /* 0x000f620000000200 */
[C---:B------:R-:W-:Y:S03]  /*2620*/  HMMA.16816.F32 R48, R108.reuse, R44, RZ ;  /* 0x0000002c6c30723c */ /* 0x040fe600000018ff */
[----:B------:R-:W5:Y:S03]  /*2630*/  LDSM.16.M88.4 R156, [R235] ;  /* 0x00000000eb9c783b */ /* 0x000f660000000200 */
[C---:B------:R-:W-:Y:S01]  /*2640*/  HMMA.16816.F32 R40, R108.reuse, R36, RZ ;  /* 0x000000246c28723c */ /* 0x040fe200000018ff */
[----:B------:R-:W5:Y:S04]  /*2650*/  LDSM.16.M88.4 R152, [R235+0x800] ;  /* 0x00080000eb98783b */ /* 0x000f680000000200 */
[----:B------:R-:W5:Y:S01]  /*2660*/  LDSM.16.M88.4 R176, [R235+0x5000] ;  /* 0x00500000ebb0783b */ /* 0x000f620000000200 */
[C---:B------:R-:W-:Y:S03]  /*2670*/  HMMA.16816.F32 R44, R108.reuse, R46, RZ ;  /* 0x0000002e6c2c723c */ /* 0x040fe600000018ff */
[----:B------:R-:W-:Y:S03]  /*2680*/  LDSM.16.M88.4 R168, [R235+0x5800] ;  /* 0x00580000eba8783b */ /* 0x000fe60000000200 */
[C---:B------:R-:W-:Y:S01]  /*2690*/  HMMA.16816.F32 R36, R108.reuse, R38, RZ ;  /* 0x000000266c24723c */ /* 0x040fe200000018ff */
[----:B------:R-:W0:Y:S05]  /*26a0*/  LDGDEPBAR ;  /* 0x00000000000079af */ /* 0x000e2a0000000000 */
[C---:B------:R-:W-:Y:S06]  /*26b0*/  HMMA.16816.F32 R24, R108.reuse, R20, RZ ;  /* 0x000000146c18723c */ /* 0x040fec00000018ff */
[----:B------:R-:W-:Y:S06]  /*26c0*/  HMMA.16816.F32 R20, R108, R22, RZ ;  /* 0x000000166c14723c */ /* 0x000fec00000018ff */
[C---:B------:R-:W-:Y:S06]  /*26d0*/  HMMA.16816.F32 R56, R172.reuse, R92, R56 ;  /* 0x0000005cac38723c */ /* 0x040fec0000001838 */
[C---:B------:R-:W-:Y:S01]  /*26e0*/  HMMA.16816.F32 R52, R172.reuse, R94, R52 ;  /* 0x0000005eac34723c */ /* 0x040fe20000001834 */
[----:B------:R-:W5:Y:S05]  /*26f0*/  LDSM.16.M88.4 R92, [R235+0x4800] ;  /* 0x00480000eb5c783b */ /* 0x000f6a0000000200 */
[C---:B--2---:R-:W-:Y:S06]  /*2700*/  HMMA.16816.F32 R72, R172.reuse, R148, R72 ;  /* 0x00000094ac48723c */ /* 0x044fec0000001848 */
[C---:B------:R-:W-:Y:S01]  /*2710*/  HMMA.16816.F32 R68, R172.reuse, R150, R68 ;  /* 0x00000096ac44723c */ /* 0x040fe20000001844 */
[----:B------:R-:W2:Y:S05]  /*2720*/  LDSM.16.M88.4 R148, [R235+0x7800] ;  /* 0x00780000eb94783b */ /* 0x000eaa0000000200 */
[----:B-1----:R-:W-:Y:S06]  /*2730*/  HMMA.16816.F32 R32, R172, R4, R32 ;  /* 0x00000004ac20723c */ /* 0x002fec0000001820 */
[----:B------:R-:W-:Y:S01]  /*2740*/  HMMA.16816.F32 R88, R108, R84, RZ ;  /* 0x000000546c58723c */ /* 0x000fe200000018ff */
[----:B------:R-:W-:-:S02]  /*2750*/  SEL R4, R2, 0xffffffc0, !P1 ;  /* 0xffffffc002047807 */ /* 0x000fc40004800000 */
[----:B------:R-:W-:-:S03]  /*2760*/  SHF.R.S32.HI R2, RZ, 0x1f, R0 ;  /* 0x0000001fff027819 */ /* 0x000fc60000011400 */
[C---:B------:R-:W-:Y:S01]  /*2770*/  HMMA.16816.F32 R84, R108.reuse, R86, RZ ;  /* 0x000000566c54723c */ /* 0x040fe200000018ff */
[----:B------:R-:W-:Y:S01]  /*2780*/  IMAD.IADD R234, R238, 0x1, R4 ;  /* 0x00000001eeea7824 */ /* 0x000fe200078e0204 */
[----:B------:R-:W-:Y:S01]  /*2790*/  LEA.HI R0, R2, R0, RZ, 0x2 ;  /* 0x0000000002007211 */ /* 0x000fe200078f10ff */
[----:B------:R-:W-:Y:S02]  /*27a0*/  IMAD R2, R190, 0x10, R191 ;  /* 0x00000010be027824 */ /* 0x000fe400078e02bf */
[----:B------:R-:W-:Y:S01]  /*27b0*/  IMAD.IADD R232, R3, 0x1, R234 ;  /* 0x0000000103e87824 */ /* 0x000fe200078e02ea */
[----:B---3--:R-:W-:Y:S01]  /*27c0*/  HMMA.16816.F32 R8, R108, R184, RZ ;  /* 0x000000b86c08723c */ /* 0x008fe200000018ff */
[----:B------:R-:W-:-:S03]  /*27d0*/  SHF.R.S32.HI R0, RZ, 0x2, R0 ;  /* 0x00000002ff007819 */ /* 0x000fc60000011400 */
[----:B------:R-:W-:Y:S01]  /*27e0*/  LDSM.16.M88.4 R180, [R232] ;  /* 0x00000000e8b4783b */ /* 0x000fe20000000200 */
[----:B------:R-:W-:Y:S01]  /*27f0*/  IADD3 R2, R2, 0x1, R0 ;  /* 0x0000000102027810 */ /* 0x000fe20007ffe000 */
[----:B------:R-:W-:Y:S03]  /*2800*/  HMMA.16816.F32 R80, R108, R76, RZ ;  /* 0x0000004c6c50723c */ /* 0x000fe600000018ff */
[----:B------:R-:W-:-:S03]  /*2810*/  IADD3 R5, R188, -UR19, R2 ;  /* 0x80000013bc057c10 */ /* 0x000fc6000fffe002 */
[----:B------:R-:W-:Y:S02]  /*2820*/  HMMA.16816.F32 R184, R108, R186, RZ ;  /* 0x000000ba6cb8723c */ /* 0x000fe400000018ff */
[----:B------:R-:W-:-:S04]  /*2830*/  VIADD R5, R5, UR18 ;  /* 0x0000001205057c36 */ /* 0x000fc80008000000 */
[----:B----4-:R-:W-:Y:S01]  /*2840*/  HMMA.16816.F32 R48, R172, R104, R48 ;  /* 0x00000068ac30723c */ /* 0x010fe20000001830 */
[C---:B------:R-:W-:Y:S02]  /*2850*/  VIMNMX R214, R5.reuse, R188, PT ;  /* 0x000000bc05d67248 */ /* 0x040fe40003fe0100 */
[----:B------:R-:W-:-:S03]  /*2860*/  VIADDMNMX R5, R5, 0x8, R188, PT ;  /* 0x0000000805057846 */ /* 0x000fc600038001bc */
[C---:B------:R-:W-:Y:S01]  /*2870*/  HMMA.16816.F32 R44, R172.reuse, R106, R44 ;  /* 0x0000006aac2c723c */ /* 0x040fe2000000182c */
[----:B------:R-:W-:Y:S05]  /*2880*/  LDSM.16.M88.4 R104, [R234] ;  /* 0x00000000ea68783b */ /* 0x000fea0000000200 */
[C---:B------:R-:W-:Y:S06]  /*2890*/  HMMA.16816.F32 R40, R172.reuse, R100, R40 ;  /* 0x00000064ac28723c */ /* 0x040fec0000001828 */
[----:B------:R-:W-:Y:S01]  /*28a0*/  HMMA.16816.F32 R36, R172, R102, R36 ;  /* 0x00000066ac24723c */ /* 0x000fe20000001824 */
[----:B------:R-:W1:Y:S05]  /*28b0*/  LDSM.16.M88.4 R100, [R233] ;  /* 0x00000000e964783b */ /* 0x000e6a0000000200 */
[C---:B------:R-:W-:Y:S06]  /*28c0*/  HMMA.16816.F32 R76, R108.reuse, R78, RZ ;  /* 0x0000004e6c4c723c */ /* 0x040fec00000018ff */
        /* <DEDUP_REMOVED lines=13> */
[----:B------:R-:W-:Y:S05]  /*29a0*/  LDSM.16.M88.4 R160, [R235+0x6000] ;  /* 0x00600000eba0783b */ /* 0x000fea0000000200 */
[C---:B------:R-:W-:Y:S06]  /*29b0*/  HMMA.16816.F32 R24, R172.reuse, R96, R24 ;  /* 0x00000060ac18723c */ /* 0x040fec0000001818 */
[C---:B------:R-:W-:Y:S01]  /*29c0*/  HMMA.16816.F32 R20, R172.reuse, R98, R20 ;  /* 0x00000062ac14723c */ /* 0x040fe20000001814 */
[----:B------:R-:W3:Y:S05]  /*29d0*/  LDSM.16.M88.4 R96, [R233+0x800] ;  /* 0x00080000e960783b */ /* 0x000eea0000000200 */
[C---:B------:R-:W-:Y:S06]  /*29e0*/  HMMA.16816.F32 R88, R172.reuse, R156, R88 ;  /* 0x0000009cac58723c */ /* 0x040fec0000001858 */
[C---:B------:R-:W-:Y:S01]  /*29f0*/  HMMA.16816.F32 R84, R172.reuse, R158, R84 ;  /* 0x0000009eac54723c */ /* 0x040fe20000001854 */
[----:B------:R-:W-:Y:S05]  /*2a00*/  LDSM.16.M88.4 R156, [R235+0x6800] ;  /* 0x00680000eb9c783b */ /* 0x000fea0000000200 */
[C---:B------:R-:W-:Y:S06]  /*2a10*/  HMMA.16816.F32 R80, R172.reuse, R152, R80 ;  /* 0x00000098ac50723c */ /* 0x040fec0000001850 */
[C---:B------:R-:W-:Y:S06]  /*2a20*/  HMMA.16816.F32 R8, R172.reuse, R176, R8 ;  /* 0x000000b0ac08723c */ /* 0x040fec0000001808 */
[C---:B------:R-:W-:Y:S01]  /*2a30*/  HMMA.16816.F32 R184, R172.reuse, R178, R184 ;  /* 0x000000b2acb8723c */ /* 0x040fe200000018b8 */
[----:B------:R-:W4:Y:S05]  /*2a40*/  LDSM.16.M88.4 R176, [R166] ;  /* 0x00000000a6b0783b */ /* 0x000f2a0000000200 */
[C---:B------:R-:W-:Y:S01]  /*2a50*/  HMMA.16816.F32 R76, R172.reuse, R154, R76 ;  /* 0x0000009aac4c723c */ /* 0x040fe2000000184c */
[----:B------:R-:W-:Y:S05]  /*2a60*/  LDSM.16.M88.4 R152, [R235+0x7000] ;  /* 0x00700000eb98783b */ /* 0x000fea0000000200 */
[C---:B------:R-:W-:Y:S06]  /*2a70*/  HMMA.16816.F32 R16, R172.reuse, R92, R16 ;  /* 0x0000005cac10723c */ /* 0x040fec0000001810 */
[C---:B------:R-:W-:Y:S01]  /*2a80*/  HMMA.16816.F32 R12, R172.reuse, R94, R12 ;  /* 0x0000005eac0c723c */ /* 0x040fe2000000180c */
[----:B------:R-:W5:Y:S05]  /*2a90*/  LDSM.16.M88.4 R92, [R233+0x1000] ;  /* 0x00100000e95c783b */ /* 0x000f6a0000000200 */
[C---:B--2---:R-:W-:Y:S06]  /*2aa0*/  HMMA.16816.F32 R112, R172.reuse, R148, R112 ;  /* 0x00000094ac70723c */ /* 0x044fec0000001870 */
[----:B------:R-:W-:Y:S01]  /*2ab0*/  HMMA.16816.F32 R108, R172, R150, R108 ;  /* 0x00000096ac6c723c */ /* 0x000fe2000000186c */
[----:B------:R-:W2:Y:S05]  /*2ac0*/  LDSM.16.M88.4 R148, [R166+0x800] ;  /* 0x00080000a694783b */ /* 0x000eaa0000000200 */
[C---:B-1----:R-:W-:Y:S06]  /*2ad0*/  HMMA.16816.F32 R88, R104.reuse, R100, R88 ;  /* 0x000000646858723c */ /* 0x042fec0000001858 */
[C---:B------:R-:W-:Y:S01]  /*2ae0*/  HMMA.16816.F32 R84, R104.reuse, R102, R84 ;  /* 0x000000666854723c */ /* 0x040fe20000001854 */
[----:B------:R-:W-:Y:S05]  /*2af0*/  LDSM.16.M88.4 R100, [R166+0x1000] ;  /* 0x00100000a664783b */ /* 0x000fea0000000200 */
[C---:B---3--:R-:W-:Y:S06]  /*2b00*/  HMMA.16816.F32 R80, R104.reuse, R96, R80 ;  /* 0x000000606850723c */ /* 0x048fec0000001850 */
[----:B------:R-:W-:Y:S01]  /*2b10*/  HMMA.16816.F32 R76, R104, R98, R76 ;  /* 0x00000062684c723c */ /* 0x000fe2000000184c */
[----:B------:R-:W1:Y:S05]  /*2b20*/  LDSM.16.M88.4 R96, [R233+0x1800] ;  /* 0x00180000e960783b */ /* 0x000e6a0000000200 */
[----:B----4-:R-:W-:Y:S06]  /*2b30*/  HMMA.16816.F32 R88, R180, R176, R88 ;  /* 0x000000b0b458723c */ /* 0x010fec0000001858 */
[----:B------:R-:W-:Y:S06]  /*2b40*/  HMMA.16816.F32 R28, R172, R6, R28 ;  /* 0x00000006ac1c723c */ /* 0x000fec000000181c */
[----:B------:R-:W-:Y:S01]  /*2b50*/  HMMA.16816.F32 R84, R180, R178, R84 ;  /* 0x000000b2b454723c */ /* 0x000fe20000001854 */
[----:B------:R-:W-:-:S04]  /*2b60*/  VIADD R6, R164, 0xffffffff ;  /* 0xffffffffa4067836 */ /* 0x000fc80000000000 */
[C---:B------:R-:W-:Y:S01]  /*2b70*/  IMAD.SHL.U32 R0, R6.reuse, 0x100, RZ ;  /* 0x0000010006007824 */ /* 0x040fe200078e00ff */
[----:B-----5:R-:W-:Y:S01]  /*2b80*/  HMMA.16816.F32 R72, R104, R92, R72 ;  /* 0x0000005c6848723c */ /* 0x020fe20000001848 */
[----:B------:R-:W-:-:S03]  /*2b90*/  ISETP.GT.AND P0, PT, R6, R239, PT ;  /* 0x000000ef0600720c */ /* 0x000fc60003f04270 */
[----:B------:R-:W-:Y:S02]  /*2ba0*/  LOP3.LUT R2, R0, 0x6, R189, 0xf8, !PT ;  /* 0x0000000600027812 */ /* 0x000fe400078ef8bd */
[----:B--2---:R-:W-:Y:S02]  /*2bb0*/  HMMA.16816.F32 R80, R180, R148, R80 ;  /* 0x00000094b450723c */ /* 0x004fe40000001850 */
[C---:B------:R-:W-:Y:S02]  /*2bc0*/  LOP3.LUT R7, R2.reuse, 0x1, RZ, 0xfc, !PT ;  /* 0x0000000102077812 */ /* 0x040fe400078efcff */
[----:B------:R-:W-:Y:S02]  /*2bd0*/  LOP3.LUT R6, R2, 0x8, RZ, 0xfc, !PT ;  /* 0x0000000802067812 */ /* 0x000fe400078efcff */
[----:B------:R-:W-:Y:S01]  /*2be0*/  HMMA.16816.F32 R120, R172, R152, R120 ;  /* 0x00000098ac78723c */ /* 0x000fe20000001878 */
[C---:B------:R-:W-:Y:S02]  /*2bf0*/  ISETP.GE.AND P3, PT, R7.reuse, R214, PT ;  /* 0x000000d60700720c */ /* 0x040fe40003f66270 */
[----:B------:R-:W-:-:S02]  /*2c00*/  ISETP.GE.AND P1, PT, R7, R5, PT ;  /* 0x000000050700720c */ /* 0x000fc40003f26270 */
[CC--:B------:R-:W-:Y:S01]  /*2c10*/  ISETP.GE.AND P5, PT, R2.reuse, R5.reuse, PT ;  /* 0x000000050200720c */ /* 0x0c0fe20003fa6270 */
[----:B------:R-:W-:Y:S01]  /*2c20*/  HMMA.16816.F32 R116, R172, R154, R116 ;  /* 0x0000009aac74723c */ /* 0x000fe20000001874 */
[----:B------:R-:W2:Y:S01]  /*2c30*/  LDSM.16.M88.4 R152, [R233+0x2000] ;  /* 0x00200000e998783b */ /* 0x000ea20000000200 */
[----:B------:R-:W-:Y:S02]  /*2c40*/  LOP3.LUT R7, R2, 0x9, RZ, 0xfc, !PT ;  /* 0x0000000902077812 */ /* 0x000fe400078efcff */
[C---:B------:R-:W-:Y:S02]  /*2c50*/  ISETP.GE.AND P4, PT, R6.reuse, R214, PT ;  /* 0x000000d60600720c */ /* 0x040fe40003f86270 */
[----:B------:R-:W-:Y:S01]  /*2c60*/  HMMA.16816.F32 R68, R104, R94, R68 ;  /* 0x0000005e6844723c */ /* 0x000fe20000001844 */
[----:B------:R-:W3:Y:S01]  /*2c70*/  LDSM.16.M88.4 R92, [R166+0x1800] ;  /* 0x00180000a65c783b */ /* 0x000ee20000000200 */
[----:B------:R-:W-:Y:S02]  /*2c80*/  ISETP.GE.AND P2, PT, R6, R5, PT ;  /* 0x000000050600720c */ /* 0x000fe40003f46270 */
[----:B------:R-:W-:-:S02]  /*2c90*/  LOP3.LUT R148, R2, 0x10, RZ, 0xfc, !PT ;  /* 0x0000001002947812 */ /* 0x000fc400078efcff */
[----:B------:R-:W-:Y:S01]  /*2ca0*/  FSEL R6, R90, -INF , !P5 ;  /* 0xff8000005a067808 */ /* 0x000fe20006800000 */
[----:B------:R-:W-:Y:S01]  /*2cb0*/  HMMA.16816.F32 R76, R180, R150, R76 ;  /* 0x00000096b44c723c */ /* 0x000fe2000000184c */
[----:B------:R-:W-:Y:S02]  /*2cc0*/  FSEL R213, R89, -INF , !P3 ;  /* 0xff80000059d57808 */ /* 0x000fe40005800000 */
[C---:B------:R-:W-:Y:S02]  /*2cd0*/  ISETP.GE.AND P5, PT, R7.reuse, R214, PT ;  /* 0x000000d60700720c */ /* 0x040fe40003fa6270 */
[----:B------:R-:W-:Y:S01]  /*2ce0*/  ISETP.GE.AND P3, PT, R7, R5, PT ;  /* 0x000000050700720c */ /* 0x000fe20003f66270 */
[----:B-1----:R-:W-:Y:S01]  /*2cf0*/  HMMA.16816.F32 R64, R104, R96, R64 ;  /* 0x000000606840723c */ /* 0x002fe20000001840 */
[----:B------:R-:W-:Y:S02]  /*2d00*/  FSEL R7, R91, -INF , !P1 ;  /* 0xff8000005b077808 */ /* 0x000fe40004800000 */
[----:B------:R-:W-:-:S02]  /*2d10*/  FSEL R215, R84, -INF , !P4 ;  /* 0xff80000054d77808 */ /* 0x000fc40006000000 */
[----:B------:R-:W-:Y:S01]  /*2d20*/  ISETP.GE.AND P1, PT, R148, R214, PT ;  /* 0x000000d69400720c */ /* 0x000fe20003f26270 */
[----:B------:R-:W-:Y:S01]  /*2d30*/  HMMA.16816.F32 R72, R180, R100, R72 ;  /* 0x00000064b448723c */ /* 0x000fe20000001848 */
[----:B------:R-:W-:Y:S02]  /*2d40*/  LOP3.LUT R84, R2, 0x18, RZ, 0xfc, !PT ;  /* 0x0000001802547812 */ /* 0x000fe400078efcff */
[----:B------:R-:W-:Y:S02]  /*2d50*/  FSEL R210, R87, -INF , !P3 ;  /* 0xff80000057d27808 */ /* 0x000fe40005800000 */
[----:B------:R-:W-:Y:S01]  /*2d60*/  FSEL R209, R86, -INF , !P2 ;  /* 0xff80000056d17808 */ /* 0x000fe20005000000 */
[----:B------:R-:W-:Y:S01]  /*2d70*/  HMMA.16816.F32 R60, R104, R98, R60 ;  /* 0x00000062683c723c */ /* 0x000fe2000000183c */
[----:B------:R-:W-:Y:S01]  /*2d80*/  FSEL R101, R80, -INF , !P1 ;  /* 0xff80000050657808 */ /* 0x000fe20004800000 */
[----:B------:R-:W1:Y:S01]  /*2d90*/  LDSM.16.M88.4 R96, [R166+0x2000] ;  /* 0x00200000a660783b */ /* 0x000e620000000200 */
[----:B------:R-:W-:-:S02]  /*2da0*/  FSEL R216, R85, -INF , !P5 ;  /* 0xff80000055d87808 */ /* 0x000fc40006800000 */
[CC--:B------:R-:W-:Y:S01]  /*2db0*/  ISETP.GE.AND P3, PT, R84.reuse, R214.reuse, PT ;  /* 0x000000d65400720c */ /* 0x0c0fe20003f66270 */
[----:B------:R-:W-:Y:S01]  /*2dc0*/  HMMA.16816.F32 R68, R180, R102, R68 ;  /* 0x00000066b444723c */ /* 0x000fe20000001844 */
[-C--:B------:R-:W-:Y:S02]  /*2dd0*/  ISETP.GE.AND P1, PT, R84, R5.reuse, PT ;  /* 0x000000055400720c */ /* 0x080fe40003f26270 */
[----:B------:R-:W4:Y:S01]  /*2de0*/  LDSM.16.M88.4 R84, [R233+0x2800] ;  /* 0x00280000e954783b */ /* 0x000f220000000200 */
[----:B------:R-:W-:Y:S02]  /*2df0*/  LOP3.LUT R89, R2, 0x11, RZ, 0xfc, !PT ;  /* 0x0000001102597812 */ /* 0x000fe400078efcff */
[-C--:B------:R-:W-:Y:S01]  /*2e00*/  ISETP.GE.AND P4, PT, R148, R5.reuse, PT ;  /* 0x000000059400720c */ /* 0x080fe20003f86270 */
[----:B--2---:R-:W-:Y:S01]  /*2e10*/  HMMA.16816.F32 R56, R104, R152, R56 ;  /* 0x000000986838723c */ /* 0x004fe20000001838 */
[C---:B------:R-:W-:Y:S02]  /*2e20*/  ISETP.GE.AND P5, PT, R89.reuse, R5, PT ;  /* 0x000000055900720c */ /* 0x040fe40003fa6270 */
[----:B------:R-:W-:-:S02]  /*2e30*/  ISETP.GE.AND P2, PT, R89, R214, PT ;  /* 0x000000d65900720c */ /* 0x000fc40003f46270 */
[C---:B------:R-:W-:Y:S01]  /*2e40*/  LOP3.LUT R80, R2.reuse, 0x20, RZ, 0xfc, !PT ;  /* 0x0000002002507812 */ /* 0x040fe200078efcff */
[----:B---3--:R-:W-:Y:S01]  /*2e50*/  HMMA.16816.F32 R64, R180, R92, R64 ;  /* 0x0000005cb440723c */ /* 0x008fe20000001840 */
[----:B------:R-:W-:Y:S02]  /*2e60*/  LOP3.LUT R89, R2, 0x19, RZ, 0xfc, !PT ;  /* 0x0000001902597812 */ /* 0x000fe400078efcff */
[----:B------:R-:W-:Y:S02]  /*2e70*/  FSEL R207, R83, -INF , !P5 ;  /* 0xff80000053cf7808 */ /* 0x000fe40006800000 */
[----:B------:R-:W-:Y:S01]  /*2e80*/  FSEL R102, R76, -INF , !P3 ;  /* 0xff8000004c667808 */ /* 0x000fe20005800000 */
[----:B------:R-:W-:Y:S01]  /*2e90*/  HMMA.16816.F32 R52, R104, R154, R52 ;  /* 0x0000009a6834723c */ /* 0x000fe20000001834 */
[----:B------:R-:W-:Y:S02]  /*2ea0*/  FSEL R205, R82, -INF , !P4 ;  /* 0xff80000052cd7808 */ /* 0x000fe40006000000 */
[----:B------:R-:W-:-:S02]  /*2eb0*/  ISETP.GE.AND P5, PT, R80, R214, PT ;  /* 0x000000d65000720c */ /* 0x000fc40003fa6270 */
[----:B------:R-:W-:Y:S01]  /*2ec0*/  ISETP.GE.AND P3, PT, R80, R5, PT ;  /* 0x000000055000720c */ /* 0x000fe20003f66270 */
[----:B------:R-:W-:Y:S01]  /*2ed0*/  HMMA.16816.F32 R60, R180, R94, R60 ;  /* 0x0000005eb43c723c */ /* 0x000fe2000000183c */
[----:B------:R-:W-:Y:S02]  /*2ee0*/  ISETP.GE.AND P4, PT, R89, R214, PT ;  /* 0x000000d65900720c */ /* 0x000fe40003f86270 */
[----:B------:R-:W-:Y:S02]  /*2ef0*/  LOP3.LUT R80, R2, 0x21, RZ, 0xfc, !PT ;  /* 0x0000002102507812 */ /* 0x000fe400078efcff */
[----:B------:R-:W-:Y:S01]  /*2f00*/  FSEL R206, R78, -INF , !P1 ;  /* 0xff8000004ece7808 */ /* 0x000fe20004800000 */
[----:B------:R-:W-:Y:S01]  /*2f10*/  HMMA.16816.F32 R136, R172, R160, R136 ;  /* 0x000000a0ac88723c */ /* 0x000fe20000001888 */
[----:B------:R-:W-:Y:S02]  /*2f20*/  FSEL R103, R77, -INF , !P4 ;  /* 0xff8000004d677808 */ /* 0x000fe40006000000 */
[----:B------:R-:W-:-:S02]  /*2f30*/  FSEL R219, R81, -INF , !P2 ;  /* 0xff80000051db7808 */ /* 0x000fc40005000000 */
[C---:B------:R-:W-:Y:S01]  /*2f40*/  ISETP.GE.AND P1, PT, R80.reuse, R214, PT ;  /* 0x000000d65000720c */ /* 0x040fe20003f26270 */
[----:B-1----:R-:W-:Y:S01]  /*2f50*/  HMMA.16816.F32 R56, R180, R96, R56 ;  /* 0x00000060b438723c */ /* 0x002fe20000001838 */
[-C--:B------:R-:W-:Y:S02]  /*2f60*/  ISETP.GE.AND P4, PT, R80, R5.reuse, PT ;  /* 0x000000055000720c */ /* 0x080fe40003f86270 */
[----:B------:R-:W1:Y:S01]  /*2f70*/  LDSM.16.M88.4 R80, [R166+0x2800] ;  /* 0x00280000a650783b */ /* 0x000e620000000200 */
[----:B------:R-:W-:Y:S02]  /*2f80*/  ISETP.GE.AND P2, PT, R89, R5, PT ;  /* 0x000000055900720c */ /* 0x000fe40003f46270 */
[----:B------:R-:W-:Y:S01]  /*2f90*/  LOP3.LUT R76, R2, 0x28, RZ, 0xfc, !PT ;  /* 0x00000028024c7812 */ /* 0x000fe200078efcff */
[----:B----4-:R-:W-:Y:S01]  /*2fa0*/  HMMA.16816.F32 R48, R104, R84, R48 ;  /* 0x000000546830723c */ /* 0x010fe20000001830 */
[----:B------:R-:W-:Y:S02]  /*2fb0*/  FSEL R204, R79, -INF , !P2 ;  /* 0xff8000004fcc7808 */ /* 0x000fe40005000000 */
[----:B------:R-:W-:-:S02]  /*2fc0*/  FSEL R228, R72, -INF , !P5 ;  /* 0xff80000048e47808 */ /* 0x000fc40006800000 */
[C---:B------:R-:W-:Y:S01]  /*2fd0*/  ISETP.GE.AND P2, PT, R76.reuse, R214, PT ;  /* 0x000000d64c00720c */ /* 0x040fe20003f46270 */
[----:B------:R-:W-:Y:S01]  /*2fe0*/  HMMA.16816.F32 R44, R104, R86, R44 ;  /* 0x00000056682c723c */ /* 0x000fe2000000182c */
[----:B------:R-:W-:Y:S02]  /*2ff0*/  ISETP.GE.AND P5, PT, R76, R5, PT ;  /* 0x000000054c00720c */ /* 0x000fe40003fa6270 */
[----:B------:R-:W2:Y:S01]  /*3000*/  LDSM.16.M88.4 R76, [R233+0x3000] ;  /* 0x00300000e94c783b */ /* 0x000ea20000000200 */
[C---:B------:R-:W-:Y:S02]  /*3010*/  LOP3.LUT R89, R2.reuse, 0x29, RZ, 0xfc, !PT ;  /* 0x0000002902597812 */ /* 0x040fe400078efcff */
[----:B------:R-:W-:Y:S01]  /*3020*/  LOP3.LUT R72, R2, 0x30, RZ, 0xfc, !PT ;  /* 0x0000003002487812 */ /* 0x000fe200078efcff */
[----:B------:R-:W-:Y:S01]  /*3030*/  HMMA.16816.F32 R52, R180, R98, R52 ;  /* 0x00000062b434723c */ /* 0x000fe20000001834 */
[----:B------:R-:W-:Y:S02]  /*3040*/  FSEL R229, R73, -INF , !P1 ;  /* 0xff80000049e57808 */ /* 0x000fe40004800000 */
[----:B------:R-:W-:-:S02]  /*3050*/  FSEL R201, R75, -INF , !P4 ;  /* 0xff8000004bc97808 */ /* 0x000fc40006000000 */
[----:B------:R-:W-:Y:S01]  /*3060*/  FSEL R230, R68, -INF , !P2 ;  /* 0xff80000044e67808 */ /* 0x000fe20005000000 */
[C---:B------:R-:W-:Y:S01]  /*3070*/  HMMA.16816.F32 R124, R172.reuse, R158, R124 ;  /* 0x0000009eac7c723c */ /* 0x040fe2000000187c */
[----:B------:R-:W-:Y:S02]  /*3080*/  FSEL R197, R74, -INF , !P3 ;  /* 0xff8000004ac57808 */ /* 0x000fe40005800000 */
[C---:B------:R-:W-:Y:S02]  /*3090*/  ISETP.GE.AND P1, PT, R89.reuse, R5, PT ;  /* 0x000000055900720c */ /* 0x040fe40003f26270 */
[-C--:B------:R-:W-:Y:S01]  /*30a0*/  ISETP.GE.AND P4, PT, R72, R214.reuse, PT ;  /* 0x000000d64800720c */ /* 0x080fe20003f86270 */
[----:B------:R-:W-:Y:S01]  /*30b0*/  HMMA.16816.F32 R128, R172, R156, R128 ;  /* 0x0000009cac80723c */ /* 0x000fe20000001880 */
[----:B------:R-:W-:Y:S02]  /*30c0*/  LOP3.LUT R68, R2, 0x38, RZ, 0xfc, !PT ;  /* 0x0000003802447812 */ /* 0x000fe400078efcff */
[----:B------:R-:W-:-:S02]  /*30d0*/  ISETP.GE.AND P3, PT, R89, R214, PT ;  /* 0x000000d65900720c */ /* 0x000fc40003f66270 */
[----:B------:R-:W-:Y:S01]  /*30e0*/  FSEL R198, R71, -INF , !P1 ;  /* 0xff80000047c67808 */ /* 0x000fe20004800000 */
[----:B------:R-:W-:Y:S01]  /*30f0*/  HMMA.16816.F32 R132, R172, R162, R132 ;  /* 0x000000a2ac84723c */ /* 0x000fe20000001884 */
[----:B------:R-:W-:Y:S02]  /*3100*/  FSEL R252, R64, -INF , !P4 ;  /* 0xff80000040fc7808 */ /* 0x000fe40006000000 */
[----:B------:R-:W-:Y:S02]  /*3110*/  FSEL R200, R70, -INF , !P5 ;  /* 0xff80000046c87808 */ /* 0x000fe40006800000 */
[----:B------:R-:W-:Y:S01]  /*3120*/  FSEL R231, R69, -INF , !P3 ;  /* 0xff80000045e77808 */ /* 0x000fe20005800000 */
[----:B-1----:R-:W-:Y:S01]  /*3130*/  HMMA.16816.F32 R48, R180, R80, R48 ;  /* 0x00000050b430723c */ /* 0x002fe20000001830 */
[C---:B------:R-:W-:Y:S02]  /*3140*/  ISETP.GE.AND P1, PT, R68.reuse, R214, PT ;  /* 0x000000d64400720c */ /* 0x040fe40003f26270 */
[----:B------:R-:W-:-:S02]  /*3150*/  ISETP.GE.AND P4, PT, R68, R5, PT ;  /* 0x000000054400720c */ /* 0x000fc40003f86270 */
[----:B------:R-:W1:Y:S01]  /*3160*/  LDSM.16.M88.4 R68, [R233+0x3800] ;  /* 0x00380000e944783b */ /* 0x000e620000000200 */
[-C--:B------:R-:W-:Y:S01]  /*3170*/  ISETP.GE.AND P2, PT, R72, R5.reuse, PT ;  /* 0x000000054800720c */ /* 0x080fe20003f46270 */
[----:B------:R-:W-:Y:S01]  /*3180*/  HMMA.16816.F32 R44, R180, R82, R44 ;  /* 0x00000052b42c723c */ /* 0x000fe2000000182c */
[C---:B------:R-:W-:Y:S02]  /*3190*/  LOP3.LUT R72, R2.reuse, 0x31, RZ, 0xfc, !PT ;  /* 0x0000003102487812 */ /* 0x040fe400078efcff */
[----:B------:R-:W-:Y:S02]  /*31a0*/  LOP3.LUT R84, R2, 0x39, RZ, 0xfc, !PT ;  /* 0x0000003902547812 */ /* 0x000fe400078efcff */
[C---:B------:R-:W-:Y:S01]  /*31b0*/  ISETP.GE.AND P5, PT, R72.reuse, R214, PT ;  /* 0x000000d64800720c */ /* 0x040fe20003fa6270 */
[C---:B--2---:R-:W-:Y:S01]  /*31c0*/  HMMA.16816.F32 R40, R104.reuse, R76, R40 ;  /* 0x0000004c6828723c */ /* 0x044fe20000001828 */
[----:B------:R-:W-:Y:S02]  /*31d0*/  ISETP.GE.AND P3, PT, R72, R5, PT ;  /* 0x000000054800720c */ /* 0x000fe40003f66270 */
[----:B------:R-:W-:Y:S01]  /*31e0*/  FSEL R65, R65, -INF , !P5 ;  /* 0xff80000041417808 */ /* 0x000fe20006800000 */
[----:B------:R-:W2:Y:S01]  /*31f0*/  LDSM.16.M88.4 R72, [R166+0x3000] ;  /* 0x00300000a648783b */ /* 0x000ea20000000200 */
[----:B------:R-:W-:Y:S01]  /*3200*/  FSEL R60, R60, -INF , !P1 ;  /* 0xff8000003c3c7808 */ /* 0x000fe20004800000 */
[----:B------:R-:W-:Y:S01]  /*3210*/  HMMA.16816.F32 R36, R104, R78, R36 ;  /* 0x0000004e6824723c */ /* 0x000fe20000001824 */
[----:B------:R-:W-:Y:S01]  /*3220*/  LOP3.LUT R64, R2, 0x40, RZ, 0xfc, !PT ;  /* 0x0000004002407812 */ /* 0x000fe200078efcff */
[----:B------:R-:W-:Y:S01]  /*3230*/  STL [R1], R65 ;  /* 0x0000004101007387 */ /* 0x000fe20000100800 */
[----:B------:R-:W-:-:S02]  /*3240*/  FSEL R149, R66, -INF , !P2 ;  /* 0xff80000042957808 */ /* 0x000fc40005000000 */
[-C--:B------:R-:W-:Y:S01]  /*3250*/  ISETP.GE.AND P2, PT, R84, R214.reuse, PT ;  /* 0x000000d65400720c */ /* 0x080fe20003f46270 */
[----:B------:R3:W-:Y:S01]  /*3260*/  STL [R1+0x4], R60 ;  /* 0x0000043c01007387 */ /* 0x0007e20000100800 */
[----:B------:R-:W-:Y:S01]  /*3270*/  FSEL R160, R67, -INF , !P3 ;  /* 0xff80000043a07808 */ /* 0x000fe20005800000 */
[C---:B------:R-:W-:Y:S01]  /*3280*/  HMMA.16816.F32 R144, R172.reuse, R168, R144 ;  /* 0x000000a8ac90723c */ /* 0x040fe20000001890 */
[C---:B------:R-:W-:Y:S02]  /*3290*/  ISETP.GE.AND P3, PT, R64.reuse, R214, PT ;  /* 0x000000d64000720c */ /* 0x040fe40003f66270 */
[-C--:B------:R-:W-:Y:S02]  /*32a0*/  ISETP.GE.AND P1, PT, R64, R5.reuse, PT ;  /* 0x000000054000720c */ /* 0x080fe40003f26270 */
[----:B------:R-:W-:Y:S01]  /*32b0*/  ISETP.GE.AND P5, PT, R84, R5, PT ;  /* 0x000000055400720c */ /* 0x000fe20003fa6270 */
[----:B------:R-:W-:Y:S01]  /*32c0*/  HMMA.16816.F32 R140, R172, R170, R140 ;  /* 0x000000aaac8c723c */ /* 0x000fe2000000188c */
[----:B------:R-:W-:-:S02]  /*32d0*/  LOP3.LUT R64, R2, 0x41, RZ, 0xfc, !PT ;  /* 0x0000004102407812 */ /* 0x000fc400078efcff */
[----:B------:R-:W-:Y:S02]  /*32e0*/  FSEL R61, R61, -INF , !P2 ;  /* 0xff8000003d3d7808 */ /* 0x000fe40005000000 */
[----:B------:R-:W-:Y:S02]  /*32f0*/  FSEL R159, R62, -INF , !P4 ;  /* 0xff8000003e9f7808 */ /* 0x000fe40006000000 */
[----:B------:R-:W-:Y:S01]  /*3300*/  FSEL R158, R63, -INF , !P5 ;  /* 0xff8000003f9e7808 */ /* 0x000fe20006800000 */
[----:B------:R-:W-:Y:S01]  /*3310*/  STL [R1+0x10], R61 ;  /* 0x0000103d01007387 */ /* 0x000fe20000100800 */
[----:B------:R-:W-:Y:S02]  /*3320*/  FSEL R56, R56, -INF , !P3 ;  /* 0xff80000038387808 */ /* 0x000fe40005800000 */
[C---:B------:R-:W-:Y:S01]  /*3330*/  ISETP.GE.AND P4, PT, R64.reuse, R214, PT ;  /* 0x000000d64000720c */ /* 0x040fe20003f86270 */
[----:B-1----:R-:W-:Y:S01]  /*3340*/  HMMA.16816.F32 R32, R104, R68, R32 ;  /* 0x000000446820723c */ /* 0x002fe20000001820 */
[----:B------:R-:W-:Y:S01]  /*3350*/  ISETP.GE.AND P2, PT, R64, R5, PT ;  /* 0x000000054000720c */ /* 0x000fe20003f46270 */
[----:B------:R1:W-:Y:S01]  /*3360*/  STL [R1+0x14], R56 ;  /* 0x0000143801007387 */ /* 0x0003e20000100800 */
[----:B------:R-:W-:-:S02]  /*3370*/  FSEL R57, R57, -INF , !P4 ;  /* 0xff80000039397808 */ /* 0x000fc40006000000 */
[C---:B---3--:R-:W-:Y:S01]  /*3380*/  LOP3.LUT R60, R2.reuse, 0x48, RZ, 0xfc, !PT ;  /* 0x00000048023c7812 */ /* 0x048fe200078efcff */
[----:B------:R-:W3:Y:S01]  /*3390*/  LDSM.16.M88.4 R64, [R166+0x3800] ;  /* 0x00380000a640783b */ /* 0x000ee20000000200 */
[----:B------:R-:W-:Y:S01]  /*33a0*/  LOP3.LUT R76, R2, 0x49, RZ, 0xfc, !PT ;  /* 0x00000049024c7812 */ /* 0x000fe200078efcff */
[----:B------:R-:W-:Y:S01]  /*33b0*/  HMMA.16816.F32 R28, R104, R70, R28 ;  /* 0x00000046681c723c */ /* 0x000fe2000000181c */
[C---:B------:R-:W-:Y:S01]  /*33c0*/  ISETP.GE.AND P5, PT, R60.reuse, R214, PT ;  /* 0x000000d63c00720c */ /* 0x040fe20003fa6270 */
[----:B------:R-:W-:Y:S01]  /*33d0*/  STL [R1+0x8], R57 ;  /* 0x0000083901007387 */ /* 0x000fe20000100800 */
[-C--:B------:R-:W-:Y:S02]  /*33e0*/  ISETP.GE.AND P3, PT, R60, R5.reuse, PT ;  /* 0x000000053c00720c */ /* 0x080fe40003f66270 */
[----:B------:R-:W-:Y:S01]  /*33f0*/  FSEL R52, R52, -INF , !P5 ;  /* 0xff80000034347808 */ /* 0x000fe20006800000 */
[----:B------:R-:W4:Y:S01]  /*3400*/  LDSM.16.M88.4 R60, [R233+0x4000] ;  /* 0x00400000e93c783b */ /* 0x000f220000000200 */
[----:B------:R-:W-:Y:S01]  /*3410*/  FSEL R152, R59, -INF , !P2 ;  /* 0xff8000003b987808 */ /* 0x000fe20005000000 */
[----:B--2---:R-:W-:Y:S01]  /*3420*/  HMMA.16816.F32 R40, R180, R72, R40 ;  /* 0x00000048b428723c */ /* 0x004fe20000001828 */
[----:B------:R-:W-:Y:S01]  /*3430*/  FSEL R150, R58, -INF , !P1 ;  /* 0xff8000003a967808 */ /* 0x000fe20004800000 */
[----:B------:R2:W-:Y:S01]  /*3440*/  STL [R1+0xc], R52 ;  /* 0x00000c3401007387 */ /* 0x0005e20000100800 */
[----:B------:R-:W-:-:S02]  /*3450*/  ISETP.GE.AND P4, PT, R76, R5, PT ;  /* 0x000000054c00720c */ /* 0x000fc40003f86270 */
[-C--:B------:R-:W-:Y:S01]  /*3460*/  ISETP.GE.AND P1, PT, R76, R214.reuse, PT ;  /* 0x000000d64c00720c */ /* 0x080fe20003f26270 */
[----:B------:R-:W-:Y:S01]  /*3470*/  HMMA.16816.F32 R36, R180, R74, R36 ;  /* 0x0000004ab424723c */ /* 0x000fe20000001824 */
[----:B------:R-:W-:Y:S02]  /*3480*/  FSEL R157, R55, -INF , !P4 ;  /* 0xff800000379d7808 */ /* 0x000fe40006000000 */
[----:B------:R-:W-:Y:S02]  /*3490*/  FSEL R154, R54, -INF , !P3 ;  /* 0xff800000369a7808 */ /* 0x000fe40005800000 */
[----:B-1----:R-:W-:Y:S02]  /*34a0*/  LOP3.LUT R56, R2, 0x50, RZ, 0xfc, !PT ;  /* 0x0000005002387812 */ /* 0x002fe400078efcff */
[----:B------:R-:W-:Y:S02]  /*34b0*/  FSEL R251, R53, -INF , !P1 ;  /* 0xff80000035fb7808 */ /* 0x000fe40004800000 */
[----:B------:R-:W-:-:S02]  /*34c0*/  ISETP.GE.AND P2, PT, R56, R214, PT ;  /* 0x000000d63800720c */ /* 0x000fc40003f46270 */
[-C--:B------:R-:W-:Y:S02]  /*34d0*/  ISETP.GE.AND P5, PT, R56, R5.reuse, PT ;  /* 0x000000053800720c */ /* 0x080fe40003fa6270 */
[----:B------:R-:W-:Y:S02]  /*34e0*/  LOP3.LUT R56, R2, 0x51, RZ, 0xfc, !PT ;  /* 0x0000005102387812 */ /* 0x000fe400078efcff */
[----:B------:R-:W-:Y:S02]  /*34f0*/  FSEL R250, R48, -INF , !P2 ;  /* 0xff80000030fa7808 */ /* 0x000fe40005000000 */
[CC--:B------:R-:W-:Y:S02]  /*3500*/  ISETP.GE.AND P3, PT, R56.reuse, R214.reuse, PT ;  /* 0x000000d63800720c */ /* 0x0c0fe40003f66270 */
[----:B------:R-:W-:Y:S02]  /*3510*/  ISETP.GE.AND P1, PT, R56, R5, PT ;  /* 0x000000053800720c */ /* 0x000fe40003f26270 */
[C---:B--2---:R-:W-:Y:S01]  /*3520*/  LOP3.LUT R52, R2.reuse, 0x58, RZ, 0xfc, !PT ;  /* 0x0000005802347812 */ /* 0x044fe200078efcff */
[----:B------:R-:W1:Y:S01]  /*3530*/  LDSM.16.M88.4 R56, [R166+0x4000] ;  /* 0x00400000a638783b */ /* 0x000e620000000200 */
[----:B------:R-:W-:Y:S01]  /*3540*/  LOP3.LUT R68, R2, 0x59, RZ, 0xfc, !PT ;  /* 0x0000005902447812 */ /* 0x000fe200078efcff */
[----:B---3--:R-:W-:Y:S01]  /*3550*/  HMMA.16816.F32 R28, R180, R66, R28 ;  /* 0x00000042b41c723c */ /* 0x008fe2000000181c */
[----:B------:R-:W-:-:S02]  /*3560*/  ISETP.GE.AND P4, PT, R52, R214, PT ;  /* 0x000000d63400720c */ /* 0x000fc40003f86270 */
[-C--:B------:R-:W-:Y:S02]  /*3570*/  ISETP.GE.AND P2, PT, R52, R5.reuse, PT ;  /* 0x000000053400720c */ /* 0x080fe40003f46270 */
[----:B------:R-:W2:Y:S01]  /*3580*/  LDSM.16.M88.4 R52, [R233+0x4800] ;  /* 0x00480000e934783b */ /* 0x000ea20000000200 */
[----:B------:R-:W-:Y:S02]  /*3590*/  LOP3.LUT R48, R2, 0x60, RZ, 0xfc, !PT ;  /* 0x0000006002307812 */ /* 0x000fe400078efcff */
[----:B------:R-:W-:Y:S01]  /*35a0*/  FSEL R161, R50, -INF , !P5 ;  /* 0xff80000032a17808 */ /* 0x000fe20006800000 */
[C---:B----4-:R-:W-:Y:S01]  /*35b0*/  HMMA.16816.F32 R24, R104.reuse, R60, R24 ;  /* 0x0000003c6818723c */ /* 0x050fe20000001818 */
[----:B------:R-:W-:Y:S02]  /*35c0*/  FSEL R163, R51, -INF , !P1 ;  /* 0xff80000033a37808 */ /* 0x000fe40004800000 */
[----:B------:R-:W-:Y:S02]  /*35d0*/  FSEL R248, R44, -INF , !P4 ;  /* 0xff8000002cf87808 */ /* 0x000fe40006000000 */
[-C--:B------:R-:W-:Y:S01]  /*35e0*/  ISETP.GE.AND P5, PT, R68, R214.reuse, PT ;  /* 0x000000d64400720c */ /* 0x080fe20003fa6270 */
[----:B------:R-:W-:Y:S01]  /*35f0*/  HMMA.16816.F32 R60, R104, R62, R20 ;  /* 0x0000003e683c723c */ /* 0x000fe20000001814 */
[C---:B------:R-:W-:Y:S01]  /*3600*/  ISETP.GE.AND P1, PT, R48.reuse, R214, PT ;  /* 0x000000d63000720c */ /* 0x040fe20003f26270 */
[----:B------:R-:W-:Y:S01]  /*3610*/  LDSM.16.M88.4 R20, [R166+0x4800] ;  /* 0x00480000a614783b */ /* 0x000fe20000000200 */
[----:B------:R-:W-:-:S02]  /*3620*/  ISETP.GE.AND P4, PT, R48, R5, PT ;  /* 0x000000053000720c */ /* 0x000fc40003f86270 */
[----:B------:R-:W-:Y:S02]  /*3630*/  LOP3.LUT R48, R2, 0x61, RZ, 0xfc, !PT ;  /* 0x0000006102307812 */ /* 0x000fe400078efcff */
[----:B------:R-:W-:Y:S02]  /*3640*/  FSEL R173, R46, -INF , !P2 ;  /* 0xff8000002ead7808 */ /* 0x000fe40005000000 */
[----:B------:R-:W-:Y:S02]  /*3650*/  FSEL R218, R45, -INF , !P5 ;  /* 0xff8000002dda7808 */ /* 0x000fe40006800000 */
[----:B------:R-:W-:Y:S02]  /*3660*/  FSEL R249, R49, -INF , !P3 ;  /* 0xff80000031f97808 */ /* 0x000fe40005800000 */
[C---:B------:R-:W-:Y:S02]  /*3670*/  ISETP.GE.AND P2, PT, R48.reuse, R214, PT ;  /* 0x000000d63000720c */ /* 0x040fe40003f46270 */
[----:B------:R-:W-:-:S02]  /*3680*/  ISETP.GE.AND P5, PT, R48, R5, PT ;  /* 0x000000053000720c */ /* 0x000fc40003fa6270 */
[C---:B------:R-:W-:Y:S01]  /*3690*/  HMMA.16816.F32 R48, R180.reuse, R64, R32 ;  /* 0x00000040b430723c */ /* 0x040fe20000001820 */
[----:B------:R-:W3:Y:S01]  /*36a0*/  LDSM.16.M88.4 R32, [R233+0x5000] ;  /* 0x00500000e920783b */ /* 0x000ee20000000200 */
[----:B------:R-:W-:Y:S02]  /*36b0*/  ISETP.GE.AND P3, PT, R68, R5, PT ;  /* 0x000000054400720c */ /* 0x000fe40003f66270 */
[----:B------:R-:W-:Y:S02]  /*36c0*/  LOP3.LUT R44, R2, 0x68, RZ, 0xfc, !PT ;  /* 0x00000068022c7812 */ /* 0x000fe400078efcff */
[----:B------:R-:W-:Y:S01]  /*36d0*/  FSEL R170, R47, -INF , !P3 ;  /* 0xff8000002faa7808 */ /* 0x000fe20005800000 */
[----:B-1----:R-:W-:Y:S01]  /*36e0*/  HMMA.16816.F32 R60, R180, R58, R60 ;  /* 0x0000003ab43c723c */ /* 0x002fe2000000183c */
[----:B------:R-:W-:Y:S02]  /*36f0*/  FSEL R217, R40, -INF , !P1 ;  /* 0xff80000028d97808 */ /* 0x000fe40004800000 */
[----:B------:R-:W-:-:S02]  /*3700*/  ISETP.GE.AND P3, PT, R44, R214, PT ;  /* 0x000000d62c00720c */ /* 0x000fc40003f66270 */
[----:B------:R-:W-:Y:S01]  /*3710*/  ISETP.GE.AND P1, PT, R44, R5, PT ;  /* 0x000000052c00720c */ /* 0x000fe20003f26270 */
[C---:B--2---:R-:W-:Y:S01]  /*3720*/  HMMA.16816.F32 R16, R104.reuse, R52, R16 ;  /* 0x000000346810723c */ /* 0x044fe20000001810 */
[C---:B------:R-:W-:Y:S02]  /*3730*/  LOP3.LUT R44, R2.reuse, 0x69, RZ, 0xfc, !PT ;  /* 0x00000069022c7812 */ /* 0x040fe400078efcff */
[----:B------:R-:W-:Y:S02]  /*3740*/  LOP3.LUT R40, R2, 0x70, RZ, 0xfc, !PT ;  /* 0x0000007002287812 */ /* 0x000fe400078efcff */
[----:B------:R-:W-:Y:S01]  /*3750*/  FSEL R191, R42, -INF , !P4 ;  /* 0xff8000002abf7808 */ /* 0x000fe20006000000 */
[----:B------:R-:W-:Y:S01]  /*3760*/  HMMA.16816.F32 R52, R104, R54, R12 ;  /* 0x000000366834723c */ /* 0x000fe2000000180c */
[----:B------:R-:W-:Y:S01]  /*3770*/  FSEL R193, R43, -INF , !P5 ;  /* 0xff8000002bc17808 */ /* 0x000fe20006800000 */
[----:B------:R-:W1:Y:S01]  /*3780*/  LDSM.16.M88.4 R12, [R166+0x5000] ;  /* 0x00500000a60c783b */ /* 0x000e620000000200 */
[----:B------:R-:W-:-:S02]  /*3790*/  FSEL R211, R36, -INF , !P3 ;  /* 0xff80000024d37808 */ /* 0x000fc40005800000 */
[-C--:B------:R-:W-:Y:S02]  /*37a0*/  ISETP.GE.AND P4, PT, R44, R214.reuse, PT ;  /* 0x000000d62c00720c */ /* 0x080fe40003f86270 */
[C---:B------:R-:W-:Y:S02]  /*37b0*/  ISETP.GE.AND P5, PT, R40.reuse, R214, PT ;  /* 0x000000d62800720c */ /* 0x040fe40003fa6270 */
[----:B------:R-:W-:Y:S02]  /*37c0*/  ISETP.GE.AND P3, PT, R40, R5, PT ;  /* 0x000000052800720c */ /* 0x000fe40003f66270 */
[----:B------:R-:W-:Y:S02]  /*37d0*/  LOP3.LUT R40, R2, 0x71, RZ, 0xfc, !PT ;  /* 0x0000007102287812 */ /* 0x000fe400078efcff */
[----:B------:R-:W-:Y:S02]  /*37e0*/  FSEL R192, R38, -INF , !P1 ;  /* 0xff80000026c07808 */ /* 0x000fe40004800000 */
[----:B------:R-:W-:-:S02]  /*37f0*/  FSEL R208, R37, -INF , !P4 ;  /* 0xff80000025d07808 */ /* 0x000fc40006000000 */
[----:B------:R-:W-:Y:S02]  /*3800*/  FSEL R212, R41, -INF , !P2 ;  /* 0xff80000029d47808 */ /* 0x000fe40005000000 */
[C---:B------:R-:W-:Y:S02]  /*3810*/  ISETP.GE.AND P1, PT, R40.reuse, R214, PT ;  /* 0x000000d62800720c */ /* 0x040fe40003f26270 */
[-C--:B------:R-:W-:Y:S01]  /*3820*/  ISETP.GE.AND P4, PT, R40, R5.reuse, PT ;  /* 0x000000052800720c */ /* 0x080fe20003f86270 */
[----:B---3--:R-:W-:Y:S01]  /*3830*/  HMMA.16816.F32 R8, R104, R32, R8 ;  /* 0x000000206808723c */ /* 0x008fe20000001808 */
[----:B------:R-:W-:Y:S02]  /*3840*/  ISETP.GE.AND P2, PT, R44, R5, PT ;  /* 0x000000052c00720c */ /* 0x000fe40003f46270 */
[----:B------:R-:W-:Y:S02]  /*3850*/  LOP3.LUT R36, R2, 0x78, RZ, 0xfc, !PT ;  /* 0x0000007802247812 */ /* 0x000fe400078efcff */
[----:B------:R-:W-:Y:S01]  /*3860*/  FSEL R190, R39, -INF , !P2 ;  /* 0xff80000027be7808 */ /* 0x000fe20005000000 */
[----:B------:R-:W-:Y:S01]  /*3870*/  HMMA.16816.F32 R40, R180, R56, R24 ;  /* 0x00000038b428723c */ /* 0x000fe20000001818 */
[----:B------:R-:W2:Y:S01]  /*3880*/  LDSM.16.M88.4 R24, [R233+0x5800] ;  /* 0x00580000e918783b */ /* 0x000ea20000000200 */
[----:B------:R-:W-:-:S02]  /*3890*/  FSEL R203, R48, -INF , !P5 ;  /* 0xff80000030cb7808 */ /* 0x000fc40006800000 */
[C---:B------:R-:W-:Y:S02]  /*38a0*/  ISETP.GE.AND P2, PT, R36.reuse, R214, PT ;  /* 0x000000d62400720c */ /* 0x040fe40003f46270 */
[----:B------:R-:W-:Y:S01]  /*38b0*/  ISETP.GE.AND P5, PT, R36, R5, PT ;  /* 0x000000052400720c */ /* 0x000fe20003fa6270 */
[----:B------:R-:W-:Y:S01]  /*38c0*/  HMMA.16816.F32 R32, R104, R34, R184 ;  /* 0x000000226820723c */ /* 0x000fe200000018b8 */
[C---:B------:R-:W-:Y:S02]  /*38d0*/  LOP3.LUT R37, R2.reuse, 0x79, RZ, 0xfc, !PT ;  /* 0x0000007902257812 */ /* 0x040fe400078efcff */
[----:B------:R-:W-:Y:S02]  /*38e0*/  LOP3.LUT R36, R2, 0x80, RZ, 0xfc, !PT ;  /* 0x0000008002247812 */ /* 0x000fe400078efcff */
[----:B------:R-:W-:Y:S01]  /*38f0*/  FSEL R189, R50, -INF , !P3 ;  /* 0xff80000032bd7808 */ /* 0x000fe20005800000 */
[----:B------:R-:W-:Y:S01]  /*3900*/  HMMA.16816.F32 R52, R180, R22, R52 ;  /* 0x00000016b434723c */ /* 0x000fe20000001834 */
[----:B------:R-:W-:-:S02]  /*3910*/  FSEL R188, R51, -INF , !P4 ;  /* 0xff80000033bc7808 */ /* 0x000fc40006000000 */
[----:B------:R-:W-:Y:S02]  /*3920*/  FSEL R199, R28, -INF , !P2 ;  /* 0xff8000001cc77808 */ /* 0x000fe40005000000 */
[-C--:B------:R-:W-:Y:S02]  /*3930*/  ISETP.GE.AND P3, PT, R37, R214.reuse, PT ;  /* 0x000000d62500720c */ /* 0x080fe40003f66270 */
[C---:B------:R-:W-:Y:S02]  /*3940*/  ISETP.GE.AND P4, PT, R36.reuse, R214, PT ;  /* 0x000000d62400720c */ /* 0x040fe40003f86270 */
[----:B------:R-:W-:Y:S02]  /*3950*/  ISETP.GE.AND P2, PT, R36, R5, PT ;  /* 0x000000052400720c */ /* 0x000fe40003f46270 */
[----:B------:R-:W-:Y:S02]  /*3960*/  LOP3.LUT R36, R2, 0x81, RZ, 0xfc, !PT ;  /* 0x0000008102247812 */ /* 0x000fe400078efcff */
[----:B------:R-:W-:-:S02]  /*3970*/  FSEL R202, R49, -INF , !P1 ;  /* 0xff80000031ca7808 */ /* 0x000fc40004800000 */
[----:B------:R-:W-:Y:S02]  /*3980*/  FSEL R179, R30, -INF , !P5 ;  /* 0xff8000001eb37808 */ /* 0x000fe40006800000 */
[----:B------:R-:W-:Y:S01]  /*3990*/  FSEL R196, R29, -INF , !P3 ;  /* 0xff8000001dc47808 */ /* 0x000fe20005800000 */
[C---:B-1----:R-:W-:Y:S01]  /*39a0*/  HMMA.16816.F32 R32, R180.reuse, R14, R32 ;  /* 0x0000000eb420723c */ /* 0x042fe20000001820 */
[-C--:B------:R-:W-:Y:S02]  /*39b0*/  ISETP.GE.AND P1, PT, R37, R5.reuse, PT ;  /* 0x000000052500720c */ /* 0x080fe40003f26270 */
[C---:B------:R-:W-:Y:S02]  /*39c0*/  ISETP.GE.AND P5, PT, R36.reuse, R214, PT ;  /* 0x000000d62400720c */ /* 0x040fe40003fa6270 */
[----:B------:R-:W-:Y:S02]  /*39d0*/  ISETP.GE.AND P3, PT, R36, R5, PT ;  /* 0x000000052400720c */ /* 0x000fe40003f66270 */
[----:B------:R-:W-:Y:S01]  /*39e0*/  HMMA.16816.F32 R36, R180, R20, R16 ;  /* 0x00000014b424723c */ /* 0x000fe20000001810 */
[----:B------:R-:W1:Y:S01]  /*39f0*/  LDSM.16.M88.4 R16, [R233+0x6000] ;  /* 0x00600000e910783b */ /* 0x000e620000000200 */
[----:B------:R-:W-:-:S02]  /*3a00*/  LOP3.LUT R28, R2, 0x88, RZ, 0xfc, !PT ;  /* 0x00000088021c7812 */ /* 0x000fc400078efcff */
[----:B------:R-:W-:Y:S02]  /*3a10*/  FSEL R177, R31, -INF , !P1 ;  /* 0xff8000001fb17808 */ /* 0x000fe40004800000 */
[----:B------:R-:W-:Y:S01]  /*3a20*/  ISETP.GE.AND P1, PT, R28, R214, PT ;  /* 0x000000d61c00720c */ /* 0x000fe20003f26270 */
[C---:B--2---:R-:W-:Y:S01]  /*3a30*/  HMMA.16816.F32 R144, R104.reuse, R24, R144 ;  /* 0x000000186890723c */ /* 0x044fe20000001890 */
[C---:B------:R-:W-:Y:S02]  /*3a40*/  LOP3.LUT R21, R2.reuse, 0x89, RZ, 0xfc, !PT ;  /* 0x0000008902157812 */ /* 0x040fe400078efcff */
[----:B------:R-:W-:Y:S02]  /*3a50*/  LOP3.LUT R20, R2, 0x90, RZ, 0xfc, !PT ;  /* 0x0000009002147812 */ /* 0x000fe400078efcff */
[----:B------:R-:W-:Y:S01]  /*3a60*/  FSEL R195, R40, -INF , !P4 ;  /* 0xff80000028c37808 */ /* 0x000fe20006000000 */
[----:B------:R-:W-:Y:S01]  /*3a70*/  HMMA.16816.F32 R140, R104, R26, R140 ;  /* 0x0000001a688c723c */ /* 0x000fe2000000188c */
[----:B------:R-:W-:-:S02]  /*3a80*/  ISETP.GE.AND P4, PT, R28, R5, PT ;  /* 0x000000051c00720c */ /* 0x000fc40003f86270 */
[----:B------:R-:W-:Y:S01]  /*3a90*/  FSEL R175, R42, -INF , !P2 ;  /* 0xff8000002aaf7808 */ /* 0x000fe20005000000 */
[----:B------:R-:W2:Y:S01]  /*3aa0*/  LDSM.16.M88.4 R28, [R166+0x5800] ;  /* 0x00580000a61c783b */ /* 0x000ea20000000200 */
[----:B------:R-:W-:Y:S02]  /*3ab0*/  FSEL R174, R43, -INF , !P3 ;  /* 0xff8000002bae7808 */ /* 0x000fe40005800000 */
[----:B------:R-:W-:Y:S02]  /*3ac0*/  FSEL R187, R60, -INF , !P1 ;  /* 0xff8000003cbb7808 */ /* 0x000fe40004800000 */
[-C--:B------:R-:W-:Y:S02]  /*3ad0*/  ISETP.GE.AND P2, PT, R21, R214.reuse, PT ;  /* 0x000000d61500720c */ /* 0x080fe40003f46270 */
[C---:B------:R-:W-:Y:S02]  /*3ae0*/  ISETP.GE.AND P3, PT, R20.reuse, R214, PT ;  /* 0x000000d61400720c */ /* 0x040fe40003f66270 */
[----:B------:R-:W-:-:S02]  /*3af0*/  ISETP.GE.AND P1, PT, R20, R5, PT ;  /* 0x000000051400720c */ /* 0x000fc40003f26270 */
[----:B------:R-:W-:Y:S02]  /*3b00*/  LOP3.LUT R20, R2, 0x91, RZ, 0xfc, !PT ;  /* 0x0000009102147812 */ /* 0x000fe400078efcff */
[----:B------:R-:W-:Y:S02]  /*3b10*/  FSEL R194, R41, -INF , !P5 ;  /* 0xff80000029c27808 */ /* 0x000fe40006800000 */
[----:B------:R-:W-:Y:S02]  /*3b20*/  FSEL R172, R62, -INF , !P4 ;  /* 0xff8000003eac7808 */ /* 0x000fe40006000000 */
[----:B------:R-:W-:Y:S02]  /*3b30*/  FSEL R186, R61, -INF , !P2 ;  /* 0xff8000003dba7808 */ /* 0x000fe40005000000 */
[----:B------:R-:W-:Y:S02]  /*3b40*/  ISETP.GE.AND P5, PT, R21, R5, PT ;  /* 0x000000051500720c */ /* 0x000fe40003fa6270 */
[----:B------:R-:W-:-:S02]  /*3b50*/  ISETP.GE.AND P4, PT, R20, R214, PT ;  /* 0x000000d61400720c */ /* 0x000fc40003f86270 */
[-C--:B------:R-:W-:Y:S01]  /*3b60*/  ISETP.GE.AND P2, PT, R20, R5.reuse, PT ;  /* 0x000000051400720c */ /* 0x080fe20003f46270 */
[----:B-1----:R-:W-:Y:S01]  /*3b70*/  HMMA.16816.F32 R136, R104, R16, R136 ;  /* 0x000000106888723c */ /* 0x002fe20000001888 */
[----:B------:R-:W-:Y:S02]  /*3b80*/  LOP3.LUT R24, R2, 0x98, RZ, 0xfc, !PT ;  /* 0x0000009802187812 */ /* 0x000fe400078efcff */
[----:B------:R-:W-:Y:S02]  /*3b90*/  FSEL R168, R63, -INF , !P5 ;  /* 0xff8000003fa87808 */ /* 0x000fe40006800000 */
[----:B------:R-:W-:Y:S01]  /*3ba0*/  FSEL R185, R36, -INF , !P3 ;  /* 0xff80000024b97808 */ /* 0x000fe20005800000 */
[----:B------:R-:W-:Y:S01]  /*3bb0*/  HMMA.16816.F32 R20, R180, R12, R8 ;  /* 0x0000000cb414723c */ /* 0x000fe20000001808 */
[C---:B------:R-:W-:Y:S01]  /*3bc0*/  ISETP.GE.AND P5, PT, R24.reuse, R214, PT ;  /* 0x000000d61800720c */ /* 0x040fe20003fa6270 */
[----:B------:R-:W1:Y:S01]  /*3bd0*/  LDSM.16.M88.4 R8, [R233+0x6800] ;  /* 0x00680000e908783b */ /* 0x000e620000000200 */
[----:B------:R-:W-:-:S02]  /*3be0*/  ISETP.GE.AND P3, PT, R24, R5, PT ;  /* 0x000000051800720c */ /* 0x000fc40003f66270 */
[----:B------:R-:W-:Y:S01]  /*3bf0*/  FSEL R156, R38, -INF , !P1 ;  /* 0xff800000269c7808 */ /* 0x000fe20004800000 */
[----:B------:R-:W3:Y:S01]  /*3c00*/  LDSM.16.M88.4 R24, [R166+0x6000] ;  /* 0x00600000a618783b */ /* 0x000ee20000000200 */
[C---:B------:R-:W-:Y:S01]  /*3c10*/  LOP3.LUT R13, R2.reuse, 0x99, RZ, 0xfc, !PT ;  /* 0x00000099020d7812 */ /* 0x040fe200078efcff */
[----:B------:R-:W-:Y:S01]  /*3c20*/  HMMA.16816.F32 R40, R104, R18, R132 ;  /* 0x000000126828723c */ /* 0x000fe20000001884 */
[----:B------:R-:W-:Y:S01]  /*3c30*/  LOP3.LUT R12, R2, 0xa0, RZ, 0xfc, !PT ;  /* 0x000000a0020c7812 */ /* 0x000fe200078efcff */
[----:B------:R-:W4:Y:S01]  /*3c40*/  LDSM.16.M88.4 R16, [R166+0x6800] ;  /* 0x00680000a610783b */ /* 0x000f220000000200 */
[----:B------:R-:W-:Y:S02]  /*3c50*/  FSEL R184, R37, -INF , !P4 ;  /* 0xff80000025b87808 */ /* 0x000fe40006000000 */
[----:B------:R-:W-:Y:S02]  /*3c60*/  FSEL R155, R39, -INF , !P2 ;  /* 0xff800000279b7808 */ /* 0x000fe40005000000 */
[----:B------:R-:W-:Y:S01]  /*3c70*/  FSEL R178, R52, -INF , !P5 ;  /* 0xff80000034b27808 */ /* 0x000fe20006800000 */
[----:B--2---:R-:W-:Y:S01]  /*3c80*/  HMMA.16816.F32 R36, R180, R28, R144 ;  /* 0x0000001cb424723c */ /* 0x004fe20000001890 */
[----:B------:R-:W-:-:S02]  /*3c90*/  ISETP.GE.AND P1, PT, R13, R214, PT ;  /* 0x000000d60d00720c */ /* 0x000fc40003f26270 */
[-C--:B------:R-:W-:Y:S02]  /*3ca0*/  ISETP.GE.AND P4, PT, R13, R5.reuse, PT ;  /* 0x000000050d00720c */ /* 0x080fe40003f86270 */
[C---:B------:R-:W-:Y:S02]  /*3cb0*/  ISETP.GE.AND P2, PT, R12.reuse, R214, PT ;  /* 0x000000d60c00720c */ /* 0x040fe40003f46270 */
[----:B------:R-:W-:Y:S02]  /*3cc0*/  ISETP.GE.AND P5, PT, R12, R5, PT ;  /* 0x000000050c00720c */ /* 0x000fe40003fa6270 */
[C---:B------:R-:W-:Y:S02]  /*3cd0*/  LOP3.LUT R13, R2.reuse, 0xa1, RZ, 0xfc, !PT ;  /* 0x000000a1020d7812 */ /* 0x040fe400078efcff */
[----:B------:R-:W-:Y:S02]  /*3ce0*/  LOP3.LUT R12, R2, 0xa8, RZ, 0xfc, !PT ;  /* 0x000000a8020c7812 */ /* 0x000fe400078efcff */
[----:B------:R-:W-:-:S02]  /*3cf0*/  FSEL R153, R54, -INF , !P3 ;  /* 0xff80000036997808 */ /* 0x000fc40005800000 */
[----:B------:R-:W-:Y:S02]  /*3d00*/  FSEL R176, R53, -INF , !P1 ;  /* 0xff80000035b07808 */ /* 0x000fe40004800000 */
[----:B------:R-:W-:Y:S02]  /*3d10*/  FSEL R148, R55, -INF , !P4 ;  /* 0xff80000037947808 */ /* 0x000fe40006000000 */
[----:B------:R-:W-:Y:S02]  /*3d20*/  FSEL R171, R20, -INF , !P2 ;  /* 0xff80000014ab7808 */ /* 0x000fe40005000000 */
[CC--:B------:R-:W-:Y:S02]  /*3d30*/  ISETP.GE.AND P3, PT, R13.reuse, R214.reuse, PT ;  /* 0x000000d60d00720c */ /* 0x0c0fe40003f66270 */
[-C--:B------:R-:W-:Y:S02]  /*3d40*/  ISETP.GE.AND P1, PT, R13, R5.reuse, PT ;  /* 0x000000050d00720c */ /* 0x080fe40003f26270 */
[C---:B------:R-:W-:Y:S01]  /*3d50*/  ISETP.GE.AND P4, PT, R12.reuse, R214, PT ;  /* 0x000000d60c00720c */ /* 0x040fe20003f86270 */
[----:B-1----:R-:W-:Y:S01]  /*3d60*/  HMMA.16816.F32 R128, R104, R8, R128 ;  /* 0x000000086880723c */ /* 0x002fe20000001880 */
[----:B------:R-:W-:-:S02]  /*3d70*/  ISETP.GE.AND P2, PT, R12, R5, PT ;  /* 0x000000050c00720c */ /* 0x000fc40003f46270 */
[----:B------:R-:W1:Y:S01]  /*3d80*/  LDSM.16.M88.4 R12, [R233+0x7000] ;  /* 0x00700000e90c783b */ /* 0x000e620000000200 */
[C---:B------:R-:W-:Y:S02]  /*3d90*/  LOP3.LUT R20, R2.reuse, 0xb0, RZ, 0xfc, !PT ;  /* 0x000000b002147812 */ /* 0x040fe400078efcff */
[----:B------:R-:W-:Y:S01]  /*3da0*/  LOP3.LUT R28, R2, 0xa9, RZ, 0xfc, !PT ;  /* 0x000000a9021c7812 */ /* 0x000fe200078efcff */
[----:B---3--:R-:W-:Y:S01]  /*3db0*/  HMMA.16816.F32 R136, R180, R24, R136 ;  /* 0x00000018b488723c */ /* 0x008fe20000001888 */
[----:B------:R-:W-:Y:S02]  /*3dc0*/  FSEL R60, R23, -INF , !P1 ;  /* 0xff800000173c7808 */ /* 0x000fe40004800000 */
[----:B------:R-:W-:Y:S02]  /*3dd0*/  FSEL R162, R32, -INF , !P4 ;  /* 0xff80000020a27808 */ /* 0x000fe40006000000 */
[----:B------:R-:W-:Y:S01]  /*3de0*/  FSEL R132, R22, -INF , !P5 ;  /* 0xff80000016847808 */ /* 0x000fe20006800000 */
[----:B------:R-:W-:Y:S01]  /*3df0*/  HMMA.16816.F32 R124, R104, R10, R124 ;  /* 0x0000000a687c723c */ /* 0x000fe2000000187c */
[----:B------:R-:W-:-:S02]  /*3e00*/  ISETP.GE.AND P1, PT, R20, R214, PT ;  /* 0x000000d61400720c */ /* 0x000fc40003f26270 */
[-C--:B------:R-:W-:Y:S02]  /*3e10*/  ISETP.GE.AND P4, PT, R20, R5.reuse, PT ;  /* 0x000000051400720c */ /* 0x080fe40003f86270 */
[----:B------:R-:W-:Y:S01]  /*3e20*/  ISETP.GE.AND P5, PT, R28, R214, PT ;  /* 0x000000d61c00720c */ /* 0x000fe20003fa6270 */
[C---:B------:R-:W-:Y:S01]  /*3e30*/  HMMA.16816.F32 R40, R180.reuse, R26, R40 ;  /* 0x0000001ab428723c */ /* 0x040fe20000001828 */
[----:B------:R-:W-:Y:S02]  /*3e40*/  LOP3.LUT R20, R2, 0xb1, RZ, 0xfc, !PT ;  /* 0x000000b102147812 */ /* 0x000fe400078efcff */
[----:B------:R-:W-:Y:S02]  /*3e50*/  FSEL R169, R21, -INF , !P3 ;  /* 0xff80000015a97808 */ /* 0x000fe40005800000 */
[----:B------:R-:W-:Y:S01]  /*3e60*/  ISETP.GE.AND P3, PT, R28, R5, PT ;  /* 0x000000051c00720c */ /* 0x000fe20003f66270 */
[----:B----4-:R-:W-:Y:S01]  /*3e70*/  HMMA.16816.F32 R128, R180, R16, R128 ;  /* 0x00000010b480723c */ /* 0x010fe20000001880 */
[----:B------:R-:W-:-:S02]  /*3e80*/  FSEL R62, R34, -INF , !P2 ;  /* 0xff800000223e7808 */ /* 0x000fc40005000000 */
[----:B------:R-:W-:Y:S02]  /*3e90*/  FSEL R151, R33, -INF , !P5 ;  /* 0xff80000021977808 */ /* 0x000fe40006800000 */
[C---:B------:R-:W-:Y:S01]  /*3ea0*/  ISETP.GE.AND P2, PT, R20.reuse, R214, PT ;  /* 0x000000d61400720c */ /* 0x040fe20003f46270 */
[C---:B------:R-:W-:Y:S01]  /*3eb0*/  HMMA.16816.F32 R28, R180.reuse, R30, R140 ;  /* 0x0000001eb41c723c */ /* 0x040fe2000000188c */
[----:B------:R-:W-:Y:S02]  /*3ec0*/  ISETP.GE.AND P5, PT, R20, R5, PT ;  /* 0x000000051400720c */ /* 0x000fe40003fa6270 */
[----:B------:R-:W2:Y:S01]  /*3ed0*/  LDSM.16.M88.4 R20, [R233+0x7800] ;  /* 0x00780000e914783b */ /* 0x000ea20000000200 */
[----:B------:R-:W-:Y:S02]  /*3ee0*/  LOP3.LUT R8, R2, 0xb8, RZ, 0xfc, !PT ;  /* 0x000000b802087812 */ /* 0x000fe400078efcff */
[----:B------:R-:W-:Y:S01]  /*3ef0*/  FSEL R61, R35, -INF , !P3 ;  /* 0xff800000233d7808 */ /* 0x000fe20005800000 */
[----:B------:R-:W-:Y:S01]  /*3f00*/  HMMA.16816.F32 R124, R180, R18, R124 ;  /* 0x00000012b47c723c */ /* 0x000fe2000000187c */
[----:B------:R-:W-:-:S02]  /*3f10*/  FSEL R146, R36, -INF , !P1 ;  /* 0xff80000024927808 */ /* 0x000fc40004800000 */
[C---:B------:R-:W-:Y:S02]  /*3f20*/  ISETP.GE.AND P3, PT, R8.reuse, R214, PT ;  /* 0x000000d60800720c */ /* 0x040fe40003f66270 */
[----:B------:R-:W-:Y:S01]  /*3f30*/  ISETP.GE.AND P1, PT, R8, R5, PT ;  /* 0x000000050800720c */ /* 0x000fe20003f26270 */
[C---:B-1----:R-:W-:Y:S01]  /*3f40*/  HMMA.16816.F32 R120, R104.reuse, R12, R120 ;  /* 0x0000000c6878723c */ /* 0x042fe20000001878 */
[----:B------:R-:W1:Y:S01]  /*3f50*/  LDSM.16.M88.4 R8, [R166+0x7000] ;  /* 0x00700000a608783b */ /* 0x000e620000000200 */
[C---:B------:R-:W-:Y:S02]  /*3f60*/  LOP3.LUT R25, R2.reuse, 0xb9, RZ, 0xfc, !PT ;  /* 0x000000b902197812 */ /* 0x040fe400078efcff */
[----:B------:R-:W-:Y:S02]  /*3f70*/  LOP3.LUT R24, R2, 0xc0, RZ, 0xfc, !PT ;  /* 0x000000c002187812 */ /* 0x000fe400078efcff */
[----:B------:R-:W-:Y:S01]  /*3f80*/  FSEL R143, R37, -INF , !P2 ;  /* 0xff800000258f7808 */ /* 0x000fe20005000000 */
[----:B------:R-:W-:Y:S01]  /*3f90*/  HMMA.16816.F32 R116, R104, R14, R116 ;  /* 0x0000000e6874723c */ /* 0x000fe20000001874 */
[----:B------:R-:W-:-:S02]  /*3fa0*/  FSEL R63, R39, -INF , !P5 ;  /* 0xff800000273f7808 */ /* 0x000fc40006800000 */
[----:B------:R-:W-:Y:S02]  /*3fb0*/  ISETP.GE.AND P2, PT, R25, R5, PT ;  /* 0x000000051900720c */ /* 0x000fe40003f46270 */
[-C--:B------:R-:W-:Y:S02]  /*3fc0*/  ISETP.GE.AND P5, PT, R24, R214.reuse, PT ;  /* 0x000000d61800720c */ /* 0x080fe40003fa6270 */
[----:B------:R-:W-:Y:S02]  /*3fd0*/  LOP3.LUT R12, R2, 0xc8, RZ, 0xfc, !PT ;  /* 0x000000c8020c7812 */ /* 0x000fe400078efcff */
[----:B------:R-:W-:Y:S02]  /*3fe0*/  FSEL R66, R31, -INF , !P2 ;  /* 0xff8000001f427808 */ /* 0x000fe40005000000 */
[----:B------:R-:W-:Y:S02]  /*3ff0*/  FSEL R68, R136, -INF , !P5 ;  /* 0xff80000088447808 */ /* 0x000fe40006800000 */
[----:B------:R-:W-:-:S02]  /*4000*/  ISETP.GE.AND P2, PT, R12, R214, PT ;  /* 0x000000d60c00720c */ /* 0x000fc40003f46270 */
[----:B------:R-:W-:Y:S02]  /*4010*/  ISETP.GE.AND P5, PT, R12, R5, PT ;  /* 0x000000050c00720c */ /* 0x000fe40003fa6270 */
[----:B------:R-:W3:Y:S01]  /*4020*/  LDSM.16.M88.4 R12, [R166+0x7800] ;  /* 0x00780000a60c783b */ /* 0x000ee20000000200 */
[----:B------:R-:W-:Y:S01]  /*4030*/  FSEL R65, R28, -INF , !P3 ;  /* 0xff8000001c417808 */ /* 0x000fe20005800000 */
[----:B------:R-:W-:-:S04]  /*4040*/  DEPBAR.LE SB0, 0x0 ;  /* 0x000080000000791a */ /* 0x000fc80000000000 */
[C---:B--2---:R-:W-:Y:S01]  /*4050*/  HMMA.16816.F32 R112, R104.reuse, R20, R112 ;  /* 0x000000146870723c */ /* 0x044fe20000001870 */
[----:B------:R-:W-:Y:S02]  /*4060*/  ISETP.GE.AND P3, PT, R24, R5, PT ;  /* 0x000000051800720c */ /* 0x000fe40003f66270 */
[----:B------:R-:W-:Y:S02]  /*4070*/  LOP3.LUT R24, R2, 0xc1, RZ, 0xfc, !PT ;  /* 0x000000c102187812 */ /* 0x000fe400078efcff */
[----:B------:R-:W-:Y:S01]  /*4080*/  FSEL R64, R38, -INF , !P4 ;  /* 0xff80000026407808 */ /* 0x000fe20006000000 */
[----:B------:R-:W-:Y:S01]  /*4090*/  HMMA.16816.F32 R108, R104, R22, R108 ;  /* 0x00000016686c723c */ /* 0x000fe2000000186c */
[----:B------:R-:W-:Y:S02]  /*40a0*/  FSEL R67, R30, -INF , !P1 ;  /* 0xff8000001e437808 */ /* 0x000fe40004800000 */
[-C--:B------:R-:W-:Y:S02]  /*40b0*/  ISETP.GE.AND P4, PT, R25, R214.reuse, PT ;  /* 0x000000d61900720c */ /* 0x080fe40003f86270 */
[----:B------:R-:W-:Y:S01]  /*40c0*/  ISETP.GE.AND P1, PT, R24, R214, PT ;  /* 0x000000d61800720c */ /* 0x000fe20003f26270 */
[----:B-1----:R-:W-:Y:S01]  /*40d0*/  HMMA.16816.F32 R120, R180, R8, R120 ;  /* 0x00000008b478723c */ /* 0x002fe20000001878 */
[----:B------:R-:W-:-:S02]  /*40e0*/  LOP3.LUT R16, R2, 0xc9, RZ, 0xfc, !PT ;  /* 0x000000c902107812 */ /* 0x000fc400078efcff */
[----:B------:R-:W-:Y:S02]  /*40f0*/  FSEL R69, R29, -INF , !P4 ;  /* 0xff8000001d457808 */ /* 0x000fe40006000000 */
[----:B------:R-:W-:Y:S01]  /*4100*/  FSEL R71, R138, -INF , !P3 ;  /* 0xff8000008a477808 */ /* 0x000fe20005800000 */
[----:B------:R-:W-:Y:S01]  /*4110*/  HMMA.16816.F32 R116, R180, R10, R116 ;  /* 0x0000000ab474723c */ /* 0x000fe20000001874 */
[----:B------:R-:W-:Y:S02]  /*4120*/  FSEL R73, R137, -INF , !P1 ;  /* 0xff80000089497808 */ /* 0x000fe40004800000 */
[-C--:B------:R-:W-:Y:S02]  /*4130*/  ISETP.GE.AND P4, PT, R24, R5.reuse, PT ;  /* 0x000000051800720c */ /* 0x080fe40003f86270 */
[C---:B------:R-:W-:Y:S02]  /*4140*/  ISETP.GE.AND P3, PT, R16.reuse, R214, PT ;  /* 0x000000d61000720c */ /* 0x040fe40003f66270 */
[----:B------:R-:W-:-:S02]  /*4150*/  ISETP.GE.AND P1, PT, R16, R5, PT ;  /* 0x000000051000720c */ /* 0x000fc40003f26270 */
[C---:B------:R-:W-:Y:S02]  /*4160*/  LOP3.LUT R16, R2.reuse, 0xd0, RZ, 0xfc, !PT ;  /* 0x000000d002107812 */ /* 0x040fe400078efcff */
[----:B------:R-:W-:Y:S02]  /*4170*/  LOP3.LUT R17, R2, 0xd1, RZ, 0xfc, !PT ;  /* 0x000000d102117812 */ /* 0x000fe400078efcff */
[----:B------:R-:W-:Y:S02]  /*4180*/  FSEL R70, R139, -INF , !P4 ;  /* 0xff8000008b467808 */ /* 0x000fe40006000000 */
[----:B------:R-:W-:Y:S01]  /*4190*/  FSEL R72, R40, -INF , !P2 ;  /* 0xff80000028487808 */ /* 0x000fe20005000000 */
[----:B---3--:R-:W-:Y:S01]  /*41a0*/  HMMA.16816.F32 R112, R180, R12, R112 ;  /* 0x0000000cb470723c */ /* 0x008fe20000001870 */
[----:B------:R-:W-:Y:S02]  /*41b0*/  FSEL R75, R42, -INF , !P5 ;  /* 0xff8000002a4b7808 */ /* 0x000fe40006800000 */
[----:B------:R-:W-:-:S02]  /*41c0*/  ISETP.GE.AND P4, PT, R16, R214, PT ;  /* 0x000000d61000720c */ /* 0x000fc40003f86270 */
[----:B------:R-:W-:Y:S01]  /*41d0*/  ISETP.GE.AND P2, PT, R16, R5, PT ;  /* 0x000000051000720c */ /* 0x000fe20003f46270 */
[----:B------:R-:W-:Y:S01]  /*41e0*/  HMMA.16816.F32 R108, R180, R14, R108 ;  /* 0x0000000eb46c723c */ /* 0x000fe2000000186c */
[----:B------:R-:W-:Y:S02]  /*41f0*/  ISETP.GE.AND P5, PT, R17, R214, PT ;  /* 0x000000d61100720c */ /* 0x000fe40003fa6270 */
[C---:B------:R-:W-:Y:S02]  /*4200*/  LOP3.LUT R16, R2.reuse, 0xd8, RZ, 0xfc, !PT ;  /* 0x000000d802107812 */ /* 0x040fe400078efcff */
[----:B------:R-:W-:Y:S02]  /*4210*/  LOP3.LUT R8, R2, 0xd9, RZ, 0xfc, !PT ;  /* 0x000000d902087812 */ /* 0x000fe400078efcff */
[----:B------:R-:W-:Y:S02]  /*4220*/  FSEL R77, R41, -INF , !P3 ;  /* 0xff800000294d7808 */ /* 0x000fe40005800000 */
[----:B------:R-:W-:-:S02]  /*4230*/  FSEL R74, R43, -INF , !P1 ;  /* 0xff8000002b4a7808 */ /* 0x000fc40004800000 */
[----:B------:R-:W-:Y:S02]  /*4240*/  FSEL R83, R130, -INF , !P2 ;  /* 0xff80000082537808 */ /* 0x000fe40005000000 */
[----:B------:R-:W-:Y:S01]  /*4250*/  FSEL R90, R129, -INF , !P5 ;  /* 0xff800000815a7808 */ /* 0x000fe20006800000 */
[----:B------:R-:W-:Y:S01]  /*4260*/  BAR.SYNC.DEFER_BLOCKING 0x0 ;  /* 0x0000000000007b1d */ /* 0x000fe20000010000 */
[-C--:B------:R-:W-:Y:S02]  /*4270*/  ISETP.GE.AND P3, PT, R17, R5.reuse, PT ;  /* 0x000000051100720c */ /* 0x080fe40003f66270 */
        /* <DEDUP_REMOVED lines=9> */
[----:B------:R-:W-:Y:S02]  /*4310*/  ISETP.GE.AND P1, PT, R8, R5, PT ;  /* 0x000000050800720c */ /* 0x000fe40003f26270 */
[C---:B------:R-:W-:Y:S02]  /*4320*/  LOP3.LUT R9, R2.reuse, 0xe1, RZ, 0xfc, !PT ;  /* 0x000000e102097812 */ /* 0x040fe400078efcff */
[----:B------:R-:W-:Y:S02]  /*4330*/  LOP3.LUT R8, R2, 0xe8, RZ, 0xfc, !PT ;  /* 0x000000e802087812 */ /* 0x000fe400078efcff */
        /* <DEDUP_REMOVED lines=8> */
[----:B------:R-:W-:-:S02]  /*43c0*/  LOP3.LUT R9, R2, 0xe9, RZ, 0xfc, !PT ;  /* 0x000000e902097812 */ /* 0x000fc400078efcff */
[----:B------:R-:W-:Y:S02]  /*43d0*/  LOP3.LUT R8, R2, 0xf0, RZ, 0xfc, !PT ;  /* 0x000000f002087812 */ /* 0x000fe400078efcff */
[----:B------:R-:W-:Y:S02]  /*43e0*/  FSEL R79, R122, -INF , !P1 ;  /* 0xff8000007a4f7808 */ /* 0x000fe40004800000 */
[----:B------:R-:W-:Y:S02]  /*43f0*/  FSEL R78, R123, -INF , !P2 ;  /* 0xff8000007b4e7808 */ /* 0x000fe40005000000 */
[----:B------:R-:W-:Y:S02]  /*4400*/  FSEL R84, R116, -INF , !P5 ;  /* 0xff80000074547808 */ /* 0x000fe40006800000 */
[-C--:B------:R-:W-:Y:S02]  /*4410*/  ISETP.GE.AND P1, PT, R9, R214.reuse, PT ;  /* 0x000000d60900720c */ /* 0x080fe40003f26270 */
[----:B------:R-:W-:-:S02]  /*4420*/  ISETP.GE.AND P2, PT, R8, R214, PT ;  /* 0x000000d60800720c */ /* 0x000fc40003f46270 */
[-C--:B------:R-:W-:Y:S02]  /*4430*/  ISETP.GE.AND P5, PT, R8, R5.reuse, PT ;  /* 0x000000050800720c */ /* 0x080fe40003fa6270 */
[----:B------:R-:W-:Y:S02]  /*4440*/  LOP3.LUT R8, R2, 0xf1, RZ, 0xfc, !PT ;  /* 0x000000f102087812 */ /* 0x000fe400078efcff */
[----:B------:R-:W-:Y:S02]  /*4450*/  FSEL R85, R121, -INF , !P4 ;  /* 0xff80000079557808 */ /* 0x000fe40006000000 */
[----:B------:R-:W-:Y:S02]  /*4460*/  FSEL R94, R118, -INF , !P3 ;  /* 0xff800000765e7808 */ /* 0x000fe40005800000 */
[----:B------:R-:W-:Y:S02]  /*4470*/  FSEL R97, R117, -INF , !P1 ;  /* 0xff80000075617808 */ /* 0x000fe40004800000 */
[----:B------:R-:W-:-:S02]  /*4480*/  ISETP.GE.AND P4, PT, R9, R5, PT ;  /* 0x000000050900720c */ /* 0x000fc40003f86270 */
[C---:B------:R-:W-:Y:S02]  /*4490*/  ISETP.GE.AND P3, PT, R8.reuse, R214, PT ;  /* 0x000000d60800720c */ /* 0x040fe40003f66270 */
[----:B------:R-:W-:Y:S02]  /*44a0*/  ISETP.GE.AND P1, PT, R8, R5, PT ;  /* 0x000000050800720c */ /* 0x000fe40003f26270 */
[C---:B------:R-:W-:Y:S02]  /*44b0*/  LOP3.LUT R9, R2.reuse, 0xf8, RZ, 0xfc, !PT ;  /* 0x000000f802097812 */ /* 0x040fe400078efcff */
[----:B------:R-:W-:Y:S02]  /*44c0*/  LOP3.LUT R8, R2, 0xf9, RZ, 0xfc, !PT ;  /* 0x000000f902087812 */ /* 0x000fe400078efcff */
[----:B------:R-:W-:Y:S02]  /*44d0*/  FSEL R92, R114, -INF , !P5 ;  /* 0xff800000725c7808 */ /* 0x000fe40006800000 */
[----:B------:R-:W-:-:S02]  /*44e0*/  FSEL R93, R119, -INF , !P4 ;  /* 0xff800000775d7808 */ /* 0x000fc40006000000 */
[----:B------:R-:W-:Y:S02]  /*44f0*/  FSEL R96, R112, -INF , !P2 ;  /* 0xff80000070607808 */ /* 0x000fe40005000000 */
[-C--:B------:R-:W-:Y:S02]  /*4500*/  ISETP.GE.AND P5, PT, R2, R214.reuse, PT ;  /* 0x000000d60200720c */ /* 0x080fe40003fa6270 */
[----:B------:R-:W-:Y:S02]  /*4510*/  FSEL R95, R113, -INF , !P3 ;  /* 0xff800000715f7808 */ /* 0x000fe40005800000 */
[----:B------:R-:W-:Y:S02]  /*4520*/  FSEL R91, R115, -INF , !P1 ;  /* 0xff800000735b7808 */ /* 0x000fe40004800000 */
[C---:B------:R-:W-:Y:S02]  /*4530*/  ISETP.GE.AND P4, PT, R9.reuse, R214, PT ;  /* 0x000000d60900720c */ /* 0x040fe40003f86270 */
[----:B------:R-:W-:-:S02]  /*4540*/  ISETP.GE.AND P2, PT, R9, R5, PT ;  /* 0x000000050900720c */ /* 0x000fc40003f46270 */
[C---:B------:R-:W-:Y:S02]  /*4550*/  ISETP.GE.AND P3, PT, R8.reuse, R214, PT ;  /* 0x000000d60800720c */ /* 0x040fe40003f66270 */
[----:B------:R-:W-:Y:S02]  /*4560*/  ISETP.GE.AND P1, PT, R8, R5, PT ;  /* 0x000000050800720c */ /* 0x000fe40003f26270 */
[----:B------:R-:W-:Y:S01]  /*4570*/  LOP3.LUT R5, R165, R167, RZ, 0xfc, !PT ;  /* 0x000000a7a5057212 */ /* 0x000fe200078efcff */
[----:B------:R-:W-:Y:S01]  /*4580*/  VIADD R167, R233, 0x7800 ;  /* 0x00007800e9a77836 */ /* 0x000fe20000000000 */
[----:B------:R-:W-:Y:S02]  /*4590*/  FSEL R8, R88, -INF , !P5 ;  /* 0xff80000058087808 */ /* 0x000fe40006800000 */
[----:B------:R-:W-:Y:S02]  /*45a0*/  FSEL R100, R108, -INF , !P4 ;  /* 0xff8000006c647808 */ /* 0x000fe40006000000 */
[----:B------:R-:W-:-:S02]  /*45b0*/  FSEL R98, R110, -INF , !P2 ;  /* 0xff8000006e627808 */ /* 0x000fc40005000000 */
[----:B------:R-:W-:Y:S02]  /*45c0*/  FSEL R99, R109, -INF , !P3 ;  /* 0xff8000006d637808 */ /* 0x000fe40005800000 */
[----:B------:R-:W-:Y:S01]  /*45d0*/  FSEL R88, R111, -INF , !P1 ;  /* 0xff8000006f587808 */ /* 0x000fe20004800000 */
[----:B------:R-:W-:Y:S06]  /*45e0*/  @!P0 BRA `(.L_x_2240) ;  /* 0x0000000400d48947 */ /* 0x000fec0003800000 */
[----:B------:R-:W-:Y:S05]  /*45f0*/  @P6 BRA `(.L_x_2241) ;  /* 0x0000000000e86947 */ /* 0x000fea0003800000 */
[----:B------:R-:W1:Y:S01]  /*4600*/  LDC R9, c[0x0][0x380] ;  /* 0x0000e000ff097b82 */ /* 0x000e620000000800 */
[----:B------:R-:W-:Y:S01]  /*4610*/  VIADD R15, R0, 0xffffff00 ;  /* 0xffffff00000f7836 */ /* 0x000fe20000000000 */
[----:B------:R-:W-:-:S04]  /*4620*/  IABS R13, R0 ;  /* 0x00000000000d7213 */ /* 0x000fc80000000000 */
        /* <DEDUP_REMOVED lines=25> */
[----:B------:R-:W-:Y:S02]  /*47c0*/  ISETP.GE.AND P1, PT, R15, RZ, PT ;  /* 0x000000ff0f00720c */ /* 0x000fe40003f26270 */
[-C--:B------:R-:W-:Y:S02]  /*47d0*/  ISETP.GE.U32.AND P5, PT, R12, R2.reuse, PT ;  /* 0x000000020c00720c */ /* 0x080fe40003fa6070 */
[----:B------:R-:W-:Y:S02]  /*47e0*/  ISETP.GE.U32.AND P4, PT, R10, R2, PT ;  /* 0x000000020a00720c */ /* 0x000fe40003f86070 */
[----:B------:R-:W-:-:S02]  /*47f0*/  @!P2 IADD3 R14, R14, 0x1, RZ ;  /* 0x000000010e0ea810 */ /* 0x000fc40007ffe0ff */
[----:B------:R-:W-:-:S07]  /*4800*/  ISETP.NE.AND P2, PT, R9, RZ, PT ;  /* 0x000000ff0900720c */ /* 0x000fce0003f45270 */
[----:B------:R-:W-:Y:S02]  /*4810*/  @P5 VIADD R16, R16, 0x1 ;  /* 0x0000000110105836 */ /* 0x000fe40000000000 */
[----:B------:R-:W-:Y:S02]  /*4820*/  @P4 IADD3 R14, R14, 0x1, RZ ;  /* 0x000000010e0e4810 */ /* 0x000fe40007ffe0ff */
[----:B------:R-:W-:-:S03]  /*4830*/  IMAD.MOV.U32 R0, RZ, RZ, R16 ;  /* 0x000000ffff007224 */ /* 0x000fc600078e0010 */
[----:B------:R-:W-:Y:S02]  /*4840*/  @!P1 IMAD.MOV R14, RZ, RZ, -R14 ;  /* 0x000000ffff0e9224 */ /* 0x000fe400078e0a0e */
[----:B------:R-:W-:-:S04]  /*4850*/  @!P3 IADD3 R0, -R0, RZ, RZ ;  /* 0x000000ff0000b210 */ /* 0x000fc80007ffe1ff */
[C---:B------:R-:W-:Y:S02]  /*4860*/  SEL R0, R11.reuse, R0, !P2 ;  /* 0x000000000b007207 */ /* 0x040fe40005000000 */
[----:B------:R-:W-:-:S03]  /*4870*/  SEL R11, R11, R14, !P2 ;  /* 0x0000000e0b0b7207 */ /* 0x000fc60005000000 */
[----:B------:R-:W-:-:S04]  /*4880*/  IMAD.WIDE R14, R0, 0x4, R246 ;  /* 0x00000004000e7825 */ /* 0x000fc800078e02f6 */
[----:B------:R-:W-:Y:S01]  /*4890*/  IMAD.WIDE R12, R11, 0x4, R246 ;  /* 0x000000040b0c7825 */ /* 0x000fe200078e02f6 */
[----:B------:R-:W2:Y:S04]  /*48a0*/  LDG.E R2, desc[UR20][R14.64] ;  /* 0x000000140e027981 */ /* 0x000ea8000c1e1900 */
[----:B------:R1:W2:Y:S01]  /*48b0*/  LDG.E R10, desc[UR20][R12.64] ;  /* 0x000000140c0a7981 */ /* 0x0002a2000c1e1900 */
[----:B------:R-:W-:-:S05]  /*48c0*/  IADD3 R0, R0, -R11, RZ ;  /* 0x8000000b00007210 */ /* 0x000fca0007ffe0ff */
[----:B------:R-:W-:-:S05]  /*48d0*/  IMAD R9, R0, R9, -0x100 ;  /* 0xffffff0000097424 */ /* 0x000fca00078e0209 */
[----:B------:R-:W-:-:S05]  /*48e0*/  SHF.R.S32.HI R0, RZ, 0x1f, R9 ;  /* 0x0000001fff007819 */ /* 0x000fca0000011409 */
[----:B------:R-:W-:-:S04]  /*48f0*/  IMAD R0, R0, UR6, RZ ;  /* 0x0000000600007c24 */ /* 0x000fc8000f8e02ff */
[C---:B------:R-:W-:Y:S02]  /*4900*/  IMAD R0, R9.reuse, UR7, R0 ;  /* 0x0000000709007c24 */ /* 0x040fe4000f8e0200 */
[----:B-1----:R-:W-:-:S05]  /*4910*/  IMAD.WIDE.U32 R12, R9, UR6, RZ ;  /* 0x00000006090c7c25 */ /* 0x002fca000f8e00ff */
        /* <DEDUP_REMOVED lines=8> */
.L_x_2241:
[----:B------:R-:W-:-:S04]  /*49a0*/  ULEA UR6, -UR6, URZ, 0x8 ;  /* 0x0000003f06067291 */ /* 0x000fc8000f8e413f */
[----:B------:R-:W-:Y:S02]  /*49b0*/  USHF.R.S32.HI UR4, URZ, 0x1f, UR6 ;  /* 0x0000001f3f047899 */ /* 0x000fe40008011406 */
[----:B------:R-:W-:-:S04]  /*49c0*/  MOV R10, UR6 ;  /* 0x00000006000a7c02 */ /* 0x000fc80008000f00 */
[----:B------:R-:W-:-:S07]  /*49d0*/  MOV R2, UR4 ;  /* 0x0000000400027c02 */ /* 0x000fce0008000f00 */
.L_x_2242:
        /* <DEDUP_REMOVED lines=54> */
.L_x_2240:
[----:B---3--:R-:W2:Y:S01]  /*4d40*/  LDL.LU R15, [R1] ;  /* 0x00000000010f7983 */ /* 0x008ea20000300800 */
[----:B------:R-:W-:Y:S01]  /*4d50*/  FMNMX.FTZ R2, R8, R213, !PT ;  /* 0x000000d508027209 */ /* 0x000fe20007810000 */
[----:B------:R-:W-:Y:S02]  /*4d60*/  ULDC UR4, c[0x0][0x2ec] ;  /* 0x0000bb0000047ab9 */ /* 0x000fe40000000800 */
[----:B------:R-:W3:Y:S04]  /*4d70*/  LDL.LU R14, [R1+0x4] ;  /* 0x00000400010e7983 */ /* 0x000ee80000300800 */
[----:B------:R-:W4:Y:S04]  /*4d80*/  LDL.LU R13, [R1+0x10] ;  /* 0x00001000010d7983 */ /* 0x000f280000300800 */
[----:B------:R-:W5:Y:S04]  /*4d90*/  LDL.LU R12, [R1+0x14] ;  /* 0x00001400010c7983 */ /* 0x000f680000300800 */
[----:B------:R-:W5:Y:S04]  /*4da0*/  LDL.LU R11, [R1+0x8] ;  /* 0x00000800010b7983 */ /* 0x000f680000300800 */
[----:B------:R-:W5:Y:S01]  /*4db0*/  LDL.LU R10, [R1+0xc] ;  /* 0x00000c00010a7983 */ /* 0x000f620000300800 */
        /* <DEDUP_REMOVED lines=74> */
[----:B--2---:R-:W-:-:S04]  /*5260*/  FMNMX.FTZ R2, R15, R2, !PT ;  /* 0x000000020f027209 */ /* 0x004fc80007810000 */
[----:B---3--:R-:W-:-:S04]  /*5270*/  FMNMX.FTZ R2, R14, R2, !PT ;  /* 0x000000020e027209 */ /* 0x008fc80007810000 */
[----:B----4-:R-:W-:-:S04]  /*5280*/  FMNMX.FTZ R2, R13, R2, !PT ;  /* 0x000000020d027209 */ /* 0x010fc80007810000 */
[----:B-----5:R-:W-:-:S04]  /*5290*/  FMNMX.FTZ R2, R12, R2, !PT ;  /* 0x000000020c027209 */ /* 0x020fc80007810000 */
        /* <DEDUP_REMOVED lines=50> */
[----:B-1----:R-:W-:-:S04]  /*55c0*/  FMNMX.FTZ R2, R9, R2, !PT ;  /* 0x0000000209027209 */ /* 0x002fc80007810000 */
[C---:B------:R-:W-:Y:S01]  /*55d0*/  FSETP.NEU.FTZ.AND P1, PT, R2.reuse, -INF , PT ;  /* 0xff8000000200780b */ /* 0x040fe20003f3d000 */
[----:B------:R-:W-:-:S05]  /*55e0*/  FMUL.FTZ R119, R2, UR4 ;  /* 0x0000000402777c20 */ /* 0x000fca0008410000 */
[----:B------:R-:W-:-:S05]  /*55f0*/  FSEL R119, R119, RZ, P1 ;  /* 0x000000ff77777208 */ /* 0x000fca0000800000 */
[--C-:B------:R-:W-:Y:S01]  /*5600*/  FFMA.FTZ R118, R8, UR4, -R119.reuse ;  /* 0x0000000408767c23 */ /* 0x100fe20008010877 */
[--C-:B------:R-:W-:Y:S01]  /*5610*/  FFMA.FTZ R107, R231, UR4, -R119.reuse ;  /* 0x00000004e76b7c23 */ /* 0x100fe20008010877 */
[----:B------:R-:W1:Y:S01]  /*5620*/  SHFL.BFLY PT, R8, R0, 0x2, 0x1f ;  /* 0x0c401f0000087f89 */ /* 0x000e6200000e0000 */
[----:B------:R-:W-:Y:S01]  /*5630*/  LEA R231, R5, UR5, 0x1 ;  /* 0x0000000505e77c11 */ /* 0x000fe2000f8e08ff */
[--C-:B------:R-:W-:Y:S01]  /*5640*/  FFMA.FTZ R109, R229, UR4, -R119.reuse ;  /* 0x00000004e56d7c23 */ /* 0x100fe20008010877 */
[--C-:B------:R-:W-:Y:S01]  /*5650*/  FFMA.FTZ R108, R230, UR4, -R119.reuse ;  /* 0x00000004e66c7c23 */ /* 0x100fe20008010877 */
[--C-:B------:R-:W-:Y:S01]  /*5660*/  FFMA.FTZ R110, R228, UR4, -R119.reuse ;  /* 0x00000004e46e7c23 */ /* 0x100fe20008010877 */
[-C--:B------:R-:W-:Y:S01]  /*5670*/  IADD3 R229, R4, R231.reuse, RZ ;  /* 0x000000e704e57210 */ /* 0x080fe20007ffe0ff */
[--C-:B------:R-:W-:Y:S01]  /*5680*/  FFMA.FTZ R112, R102, UR4, -R119.reuse ;  /* 0x0000000466707c23 */ /* 0x100fe20008010877 */
[----:B------:R-:W-:Y:S01]  /*5690*/  IADD3 R230, R3, R231, RZ ;  /* 0x000000e703e67210 */ /* 0x000fe20007ffe0ff */
[--C-:B------:R-:W-:Y:S01]  /*56a0*/  FFMA.FTZ R111, R103, UR4, -R119.reuse ;  /* 0x00000004676f7c23 */ /* 0x100fe20008010877 */
[----:B------:R-:W-:Y:S01]  /*56b0*/  IADD3 R228, R3, R229, RZ ;  /* 0x000000e503e47210 */ /* 0x000fe20007ffe0ff */
        /* <DEDUP_REMOVED lines=14> */
[----:B-1----:R-:W-:Y:S01]  /*57a0*/  FMNMX.FTZ R0, R0, R8, !PT ;  /* 0x0000000800007209 */ /* 0x002fe20007810000 */
[--C-:B------:R-:W-:Y:S01]  /*57b0*/  FFMA.FTZ R131, R10, UR4, -R119.reuse ;  /* 0x000000040a837c23 */ /* 0x100fe20008010877 */
[--C-:B------:R-:W-:Y:S01]  /*57c0*/  FFMA.FTZ R106, R252, UR4, -R119.reuse ;  /* 0x00000004fc6a7c23 */ /* 0x100fe20008010877 */
[----:B------:R-:W-:Y:S01]  /*57d0*/  LDSM.16.MT88.4 R48, [R228+0xa000] ;  /* 0x00a00000e430783b */ /* 0x000fe20000004200 */
[----:B------:R-:W1:Y:S01]  /*57e0*/  MUFU.EX2 R117, R117 ;  /* 0x0000007500757308 */ /* 0x000e620000000800 */
[--C-:B------:R-:W-:Y:S01]  /*57f0*/  FFMA.FTZ R130, R251, UR4, -R119.reuse ;  /* 0x00000004fb827c23 */ /* 0x100fe20008010877 */
[--C-:B------:R-:W-:Y:S01]  /*5800*/  FFMA.FTZ R129, R250, UR4, -R119.reuse ;  /* 0x00000004fa817c23 */ /* 0x100fe20008010877 */
[----:B------:R-:W2:Y:S01]  /*5810*/  SHFL.BFLY PT, R8, R0, 0x1, 0x1f ;  /* 0x0c201f0000087f89 */ /* 0x000ea200000e0000 */
[--C-:B------:R-:W-:Y:S01]  /*5820*/  FFMA.FTZ R128, R249, UR4, -R119.reuse ;  /* 0x00000004f9807c23 */ /* 0x100fe20008010877 */
[--C-:B------:R-:W-:Y:S01]  /*5830*/  FFMA.FTZ R137, R248, UR4, -R119.reuse ;  /* 0x00000004f8897c23 */ /* 0x100fe20008010877 */
[--C-:B------:R-:W-:Y:S01]  /*5840*/  FFMA.FTZ R138, R218, UR4, -R119.reuse ;  /* 0x00000004da8a7c23 */ /* 0x100fe20008010877 */
[----:B------:R-:W3:Y:S01]  /*5850*/  LDSM.16.MT88.4 R44, [R231+0xa800] ;  /* 0x00a80000e72c783b */ /* 0x000ee20000004200 */
[----:B------:R-:W-:Y:S01]  /*5860*/  MUFU.EX2 R116, R116 ;  /* 0x0000007400747308 */ /* 0x000fe20000000800 */
[--C-:B------:R-:W-:Y:S01]  /*5870*/  FFMA.FTZ R139, R217, UR4, -R119.reuse ;  /* 0x00000004d98b7c23 */ /* 0x100fe20008010877 */
[--C-:B------:R-:W-:Y:S01]  /*5880*/  FFMA.FTZ R145, R212, UR4, -R119.reuse ;  /* 0x00000004d4917c23 */ /* 0x100fe20008010877 */
[----:B------:R-:W4:Y:S01]  /*5890*/  LDSM.16.MT88.4 R40, [R230+0xa800] ;  /* 0x00a80000e628783b */ /* 0x000f220000004200 */
[--C-:B------:R-:W-:Y:S01]  /*58a0*/  FFMA.FTZ R147, R211, UR4, -R119.reuse ;  /* 0x00000004d3937c23 */ /* 0x100fe20008010877 */
[--C-:B------:R-:W-:Y:S01]  /*58b0*/  FFMA.FTZ R180, R195, UR4, -R119.reuse ;  /* 0x00000004c3b47c23 */ /* 0x100fe20008010877 */
[--C-:B------:R-:W-:Y:S01]  /*58c0*/  FFMA.FTZ R181, R194, UR4, -R119.reuse ;  /* 0x00000004c2b57c23 */ /* 0x100fe20008010877 */
[----:B------:R-:W5:Y:S01]  /*58d0*/  LDSM.16.MT88.4 R56, [R228+0xa800] ;  /* 0x00a80000e438783b */ /* 0x000f620000004200 */
[----:B------:R-:W3:Y:S01]  /*58e0*/  MUFU.EX2 R115, R115 ;  /* 0x0000007300737308 */ /* 0x000ee20000000800 */
[----:B-1----:R-:W-:Y:S01]  /*58f0*/  F2FP.F16.F32.PACK_AB R4, R117, R118 ;  /* 0x000000767504723e */ /* 0x002fe200000000ff */
[--C-:B------:R-:W-:Y:S01]  /*5900*/  FFMA.FTZ R187, R187, UR4, -R119.reuse ;  /* 0x00000004bbbb7c23 */ /* 0x100fe20008010877 */
[----:B------:R-:W1:Y:S01]  /*5910*/  LDSM.16.MT88.4 R36, [R229+0xa800] ;  /* 0x00a80000e524783b */ /* 0x000e620000004200 */
[--C-:B------:R-:W-:Y:S01]  /*5920*/  FFMA.FTZ R186, R186, UR4, -R119.reuse ;  /* 0x00000004baba7c23 */ /* 0x100fe20008010877 */
[--C-:B------:R-:W-:Y:S01]  /*5930*/  FFMA.FTZ R185, R185, UR4, -R119.reuse ;  /* 0x00000004b9b97c23 */ /* 0x100fe20008010877 */
[--C-:B------:R-:W-:Y:S01]  /*5940*/  FFMA.FTZ R184, R184, UR4, -R119.reuse ;  /* 0x00000004b8b87c23 */ /* 0x100fe20008010877 */
[--C-:B------:R-:W-:Y:S01]  /*5950*/  FFMA.FTZ R178, R178, UR4, -R119.reuse ;  /* 0x00000004b2b27c23 */ /* 0x100fe20008010877 */
[----:B------:R-:W-:Y:S01]  /*5960*/  MUFU.EX2 R114, R114 ;  /* 0x0000007200727308 */ /* 0x000fe20000000800 */
[--C-:B------:R-:W-:Y:S01]  /*5970*/  FFMA.FTZ R176, R176, UR4, -R119.reuse ;  /* 0x00000004b0b07c23 */ /* 0x100fe20008010877 */
[--C-:B------:R-:W-:Y:S01]  /*5980*/  FFMA.FTZ R171, R171, UR4, -R119.reuse ;  /* 0x00000004abab7c23 */ /* 0x100fe20008010877 */
[----:B--2---:R-:W-:Y:S01]  /*5990*/  FMNMX.FTZ R0, R0, R8, !PT ;  /* 0x0000000800007209 */ /* 0x004fe20007810000 */
[--C-:B------:R-:W-:Y:S01]  /*59a0*/  FFMA.FTZ R169, R169, UR4, -R119.reuse ;  /* 0x00000004a9a97c23 */ /* 0x100fe20008010877 */
[--C-:B------:R-:W-:Y:S01]  /*59b0*/  FFMA.FTZ R162, R162, UR4, -R119.reuse ;  /* 0x00000004a2a27c23 */ /* 0x100fe20008010877 */
[----:B------:R-:W-:Y:S01]  /*59c0*/  FFMA.FTZ R151, R151, UR4, -R119 ;  /* 0x0000000497977c23 */ /* 0x000fe20008010877 */
[C---:B------:R-:W-:Y:S01]  /*59d0*/  FSETP.NEU.FTZ.AND P1, PT, R0.reuse, -INF , PT ;  /* 0xff8000000000780b */ /* 0x040fe20003f3d000 */
[----:B------:R-:W-:Y:S01]  /*59e0*/  FMUL.FTZ R101, R0, UR4 ;  /* 0x0000000400657c20 */ /* 0x000fe20008410000 */
[----:B------:R-:W2:Y:S01]  /*59f0*/  MUFU.EX2 R113, R113 ;  /* 0x0000007100717308 */ /* 0x000ea20000000800 */
[----:B------:R-:W-:Y:S01]  /*5a00*/  FADD.FTZ R117, R118, R117 ;  /* 0x0000007576757221 */ /* 0x000fe20000010000 */
[--C-:B------:R-:W-:Y:S01]  /*5a10*/  FFMA.FTZ R146, R146, UR4, -R119.reuse ;  /* 0x0000000492927c23 */ /* 0x100fe20008010877 */
[--C-:B------:R-:W-:Y:S01]  /*5a20*/  FFMA.FTZ R143, R143, UR4, -R119.reuse ;  /* 0x000000048f8f7c23 */ /* 0x100fe20008010877 */
[----:B------:R-:W-:Y:S01]  /*5a30*/  FSEL R101, R101, RZ, P1 ;  /* 0x000000ff65657208 */ /* 0x000fe20000800000 */
[--C-:B------:R-:W-:Y:S01]  /*5a40*/  FFMA.FTZ R65, R65, UR4, -R119.reuse ;  /* 0x0000000441417c23 */ /* 0x100fe20008010877 */
[--C-:B------:R-:W-:Y:S01]  /*5a50*/  FFMA.FTZ R69, R69, UR4, -R119.reuse ;  /* 0x0000000445457c23 */ /* 0x100fe20008010877 */
[----:B------:R-:W-:Y:S01]  /*5a60*/  FFMA.FTZ R68, R68, UR4, -R119 ;  /* 0x0000000444447c23 */ /* 0x000fe20008010877 */
[----:B------:R-:W-:Y:S01]  /*5a70*/  MUFU.EX2 R112, R112 ;  /* 0x0000007000707308 */ /* 0x000fe20000000800 */
[--C-:B------:R-:W-:Y:S01]  /*5a80*/  FFMA.FTZ R122, R6, UR4, -R101.reuse ;  /* 0x00000004067a7c23 */ /* 0x100fe20008010865 */
[--C-:B------:R-:W-:Y:S01]  /*5a90*/  FFMA.FTZ R121, R7, UR4, -R101.reuse ;  /* 0x0000000407797c23 */ /* 0x100fe20008010865 */
[--C-:B------:R-:W-:Y:S01]  /*5aa0*/  FFMA.FTZ R120, R209, UR4, -R101.reuse ;  /* 0x00000004d1787c23 */ /* 0x100fe20008010865 */
[--C-:B------:R-:W-:Y:S01]  /*5ab0*/  FFMA.FTZ R123, R210, UR4, -R101.reuse ;  /* 0x00000004d27b7c23 */ /* 0x100fe20008010865 */
[----:B---3--:R-:W-:Y:S01]  /*5ac0*/  F2FP.F16.F32.PACK_AB R6, R115, R116 ;  /* 0x000000747306723e */ /* 0x008fe200000000ff */
[--C-:B------:R-:W-:Y:S01]  /*5ad0*/  FFMA.FTZ R127, R205, UR4, -R101.reuse ;  /* 0x00000004cd7f7c23 */ /* 0x100fe20008010865 */
[--C-:B------:R-:W-:Y:S01]  /*5ae0*/  FFMA.FTZ R126, R207, UR4, -R101.reuse ;  /* 0x00000004cf7e7c23 */ /* 0x100fe20008010865 */
[----:B------:R-:W-:Y:S01]  /*5af0*/  MUFU.EX2 R122, R122 ;  /* 0x0000007a007a7308 */ /* 0x000fe20000000800 */
[--C-:B------:R-:W-:Y:S01]  /*5b00*/  FFMA.FTZ R125, R206, UR4, -R101.reuse ;  /* 0x00000004ce7d7c23 */ /* 0x100fe20008010865 */
[--C-:B------:R-:W-:Y:S01]  /*5b10*/  FFMA.FTZ R3, R204, UR4, -R101.reuse ;  /* 0x00000004cc037c23 */ /* 0x100fe20008010865 */
[----:B--2---:R-:W-:Y:S01]  /*5b20*/  F2FP.F16.F32.PACK_AB R52, R113, R114 ;  /* 0x000000727134723e */ /* 0x004fe200000000ff */
[--C-:B------:R-:W-:Y:S01]  /*5b30*/  FFMA.FTZ R133, R197, UR4, -R101.reuse ;  /* 0x00000004c5857c23 */ /* 0x100fe20008010865 */
[--C-:B------:R-:W-:Y:S01]  /*5b40*/  FFMA.FTZ R134, R201, UR4, -R101.reuse ;  /* 0x00000004c9867c23 */ /* 0x100fe20008010865 */
[--C-:B------:R-:W-:Y:S01]  /*5b50*/  FFMA.FTZ R135, R200, UR4, -R101.reuse ;  /* 0x00000004c8877c23 */ /* 0x100fe20008010865 */
[--C-:B------:R-:W-:Y:S01]  /*5b60*/  FFMA.FTZ R136, R198, UR4, -R101.reuse ;  /* 0x00000004c6887c23 */ /* 0x100fe20008010865 */
        /* <DEDUP_REMOVED lines=16> */
[----:B------:R-:W3:Y:S01]  /*5c70*/  MUFU.EX2 R123, R123 ;  /* 0x0000007b007b7308 */ /* 0x000ee20000000800 */
[----:B--2---:R-:W-:Y:S01]  /*5c80*/  F2FP.F16.F32.PACK_AB R5, R121, R122 ;  /* 0x0000007a7905723e */ /* 0x004fe200000000ff */
[--C-:B------:R-:W-:Y:S01]  /*5c90*/  FFMA.FTZ R183, R193, UR4, -R101.reuse ;  /* 0x00000004c1b77c23 */ /* 0x100fe20008010865 */
[--C-:B------:R-:W-:Y:S01]  /*5ca0*/  FFMA.FTZ R191, R192, UR4, -R101.reuse ;  /* 0x00000004c0bf7c23 */ /* 0x100fe20008010865 */
[----:B------:R-:W-:Y:S01]  /*5cb0*/  FFMA.FTZ R190, R190, UR4, -R101 ;  /* 0x00000004bebe7c23 */ /* 0x000fe20008010865 */
[--C-:B------:R-:W-:Y:S01]  /*5cc0*/  FFMA.FTZ R158, R203, UR4, -R119.reuse ;  /* 0x00000004cb9e7c23 */ /* 0x100fe20008010877 */
[--C-:B------:R-:W-:Y:S01]  /*5cd0*/  FFMA.FTZ R159, R202, UR4, -R119.reuse ;  /* 0x00000004ca9f7c23 */ /* 0x100fe20008010877 */
[--C-:B------:R-:W-:Y:S01]  /*5ce0*/  FFMA.FTZ R160, R199, UR4, -R119.reuse ;  /* 0x00000004c7a07c23 */ /* 0x100fe20008010877 */
[----:B------:R-:W2:Y:S01]  /*5cf0*/  MUFU.EX2 R111, R111 ;  /* 0x0000006f006f7308 */ /* 0x000ea20000000800 */
        /* <DEDUP_REMOVED lines=8> */
[----:B---3--:R-:W-:Y:S01]  /*5d80*/  F2FP.F16.F32.PACK_AB R7, R123, R120 ;  /* 0x000000787b07723e */ /* 0x008fe200000000ff */
[--C-:B------:R-:W-:Y:S01]  /*5d90*/  FFMA.FTZ R172, R172, UR4, -R101.reuse ;  /* 0x00000004acac7c23 */ /* 0x100fe20008010865 */
[--C-:B------:R-:W-:Y:S01]  /*5da0*/  FFMA.FTZ R168, R168, UR4, -R101.reuse ;  /* 0x00000004a8a87c23 */ /* 0x100fe20008010865 */
[--C-:B------:R-:W-:Y:S01]  /*5db0*/  FFMA.FTZ R156, R156, UR4, -R101.reuse ;  /* 0x000000049c9c7c23 */ /* 0x100fe20008010865 */
[--C-:B------:R-:W-:Y:S01]  /*5dc0*/  FFMA.FTZ R155, R155, UR4, -R101.reuse ;  /* 0x000000049b9b7c23 */ /* 0x100fe20008010865 */
[--C-:B------:R-:W-:Y:S01]  /*5dd0*/  FFMA.FTZ R153, R153, UR4, -R101.reuse ;  /* 0x0000000499997c23 */ /* 0x100fe20008010865 */
[--C-:B------:R-:W-:Y:S01]  /*5de0*/  FFMA.FTZ R148, R148, UR4, -R101.reuse ;  /* 0x0000000494947c23 */ /* 0x100fe20008010865 */
[C---:B------:R-:W-:Y:S01]  /*5df0*/  HMMA.16816.F32 R32, R4.reuse, R28, RZ ;  /* 0x0000001c0420723c */ /* 0x040fe200000018ff */
[----:B------:R-:W3:Y:S01]  /*5e00*/  MUFU.EX2 R126, R126 ;  /* 0x0000007e007e7308 */ /* 0x000ee20000000800 */
[----:B--2---:R-:W-:Y:S01]  /*5e10*/  F2FP.F16.F32.PACK_AB R54, R111, R112 ;  /* 0x000000706f36723e */ /* 0x004fe200000000ff */
[--C-:B------:R-:W-:Y:S01]  /*5e20*/  FFMA.FTZ R132, R132, UR4, -R101.reuse ;  /* 0x0000000484847c23 */ /* 0x100fe20008010865 */
[--C-:B------:R-:W-:Y:S01]  /*5e30*/  FFMA.FTZ R60, R60, UR4, -R101.reuse ;  /* 0x000000043c3c7c23 */ /* 0x100fe20008010865 */
[--C-:B------:R-:W-:Y:S01]  /*5e40*/  FFMA.FTZ R62, R62, UR4, -R101.reuse ;  /* 0x000000043e3e7c23 */ /* 0x100fe20008010865 */
[C---:B------:R-:W-:Y:S01]  /*5e50*/  HMMA.16816.F32 R24, R4.reuse, R20, RZ ;  /* 0x000000140418723c */ /* 0x040fe200000018ff */
[----:B------:R-:W-:Y:S01]  /*5e60*/  FFMA.FTZ R61, R61, UR4, -R101 ;  /* 0x000000043d3d7c23 */ /* 0x000fe20008010865 */
[----:B------:R-:W-:Y:S01]  /*5e70*/  FADD.FTZ R121, R122, R121 ;  /* 0x000000797a797221 */ /* 0x000fe20000010000 */
[----:B------:R-:W-:Y:S01]  /*5e80*/  MUFU.EX2 R125, R125 ;  /* 0x0000007d007d7308 */ /* 0x000fe20000000800 */
[----:B------:R-:W-:Y:S01]  /*5e90*/  FADD.FTZ R116, R116, R117 ;  /* 0x0000007574747221 */ /* 0x000fe20000010000 */
[----:B------:R-:W-:Y:S01]  /*5ea0*/  FFMA.FTZ R64, R64, UR4, -R101 ;  /* 0x0000000440407c23 */ /* 0x000fe20008010865 */
[C---:B------:R-:W-:Y:S01]  /*5eb0*/  HMMA.16816.F32 R16, R4.reuse, R12, RZ ;  /* 0x0000000c0410723c */ /* 0x040fe200000018ff */
[----:B------:R-:W-:Y:S01]  /*5ec0*/  FADD.FTZ R120, R120, R121 ;  /* 0x0000007978787221 */ /* 0x000fe20000010000 */
[----:B------:R-:W-:Y:S01]  /*5ed0*/  FADD.FTZ R115, R115, R116 ;  /* 0x0000007473737221 */ /* 0x000fe20000010000 */
[--C-:B------:R-:W-:Y:S01]  /*5ee0*/  FFMA.FTZ R63, R63, UR4, -R101.reuse ;  /* 0x000000043f3f7c23 */ /* 0x100fe20008010865 */
[--C-:B------:R-:W-:Y:S01]  /*5ef0*/  FFMA.FTZ R67, R67, UR4, -R101.reuse ;  /* 0x0000000443437c23 */ /* 0x100fe20008010865 */
[----:B------:R-:W2:Y:S01]  /*5f00*/  MUFU.EX2 R3, R3 ;  /* 0x0000000300037308 */ /* 0x000ea20000000800 */
[C---:B------:R-:W-:Y:S01]  /*5f10*/  HMMA.16816.F32 R28, R4.reuse, R30, RZ ;  /* 0x0000001e041c723c */ /* 0x040fe200000018ff */
[----:B---3--:R-:W-:Y:S01]  /*5f20*/  F2FP.F16.F32.PACK_AB R53, R126, R127 ;  /* 0x0000007f7e35723e */ /* 0x008fe200000000ff */
[----:B------:R-:W-:Y:S01]  /*5f30*/  FADD.FTZ R123, R123, R120 ;  /* 0x000000787b7b7221 */ /* 0x000fe20000010000 */
[----:B------:R-:W-:Y:S01]  /*5f40*/  FFMA.FTZ R66, R66, UR4, -R101 ;  /* 0x0000000442427c23 */ /* 0x000fe20008010865 */
[----:B------:R-:W-:Y:S01]  /*5f50*/  FADD.FTZ R115, R114, R115 ;  /* 0x0000007372737221 */ /* 0x000fe20000010000 */
[----:B------:R-:W-:Y:S01]  /*5f60*/  FFMA.FTZ R73, R73, UR4, -R119 ;  /* 0x0000000449497c23 */ /* 0x000fe20008010877 */
[C---:B------:R-:W-:Y:S01]  /*5f70*/  HMMA.16816.F32 R20, R4.reuse, R22, RZ ;  /* 0x000000160414723c */ /* 0x040fe200000018ff */
[----:B------:R-:W3:Y:S01]  /*5f80*/  MUFU.EX2 R110, R110 ;  /* 0x0000006e006e7308 */ /* 0x000ee20000000800 */
[----:B------:R-:W-:Y:S01]  /*5f90*/  FADD.FTZ R123, R127, R123 ;  /* 0x0000007b7f7b7221 */ /* 0x000fe20000010000 */
[----:B------:R-:W-:Y:S01]  /*5fa0*/  FADD.FTZ R115, R113, R115 ;  /* 0x0000007371737221 */ /* 0x000fe20000010000 */
[----:B------:R-:W-:Y:S01]  /*5fb0*/  FFMA.FTZ R72, R72, UR4, -R119 ;  /* 0x0000000448487c23 */ /* 0x000fe20008010877 */
[----:B------:R-:W-:Y:S01]  /*5fc0*/  FFMA.FTZ R81, R81, UR4, -R101 ;  /* 0x0000000451517c23 */ /* 0x000fe20008010865 */
[C---:B------:R-:W-:Y:S01]  /*5fd0*/  HMMA.16816.F32 R12, R4.reuse, R14, RZ ;  /* 0x0000000e040c723c */ /* 0x040fe200000018ff */
[----:B------:R-:W-:Y:S01]  /*5fe0*/  FADD.FTZ R123, R126, R123 ;  /* 0x0000007b7e7b7221 */ /* 0x000fe20000010000 */
[----:B------:R-:W-:Y:S01]  /*5ff0*/  FADD.FTZ R112, R112, R115 ;  /* 0x0000007370707221 */ /* 0x000fe20000010000 */
[----:B------:R-:W4:Y:S01]  /*6000*/  MUFU.EX2 R109, R109 ;  /* 0x0000006d006d7308 */ /* 0x000f220000000800 */
[----:B--2---:R-:W-:Y:S01]  /*6010*/  F2FP.F16.F32.PACK_AB R55, R3, R125 ;  /* 0x0000007d0337723e */ /* 0x004fe200000000ff */
[----:B------:R-:W-:Y:S01]  /*6020*/  FADD.FTZ R123, R125, R123 ;  /* 0x0000007b7d7b7221 */ /* 0x000fe20000010000 */
[C---:B------:R-:W-:Y:S01]  /*6030*/  HMMA.16816.F32 R8, R4.reuse, R48, RZ ;  /* 0x000000300408723c */ /* 0x040fe200000018ff */
[----:B------:R-:W-:Y:S01]  /*6040*/  FADD.FTZ R112, R111, R112 ;  /* 0x000000706f707221 */ /* 0x000fe20000010000 */
[----:B------:R-:W-:Y:S01]  /*6050*/  FFMA.FTZ R80, R80, UR4, -R101 ;  /* 0x0000000450507c23 */ /* 0x000fe20008010865 */
[----:B------:R-:W-:Y:S01]  /*6060*/  FADD.FTZ R123, R3, R123 ;  /* 0x0000007b037b7221 */ /* 0x000fe20000010000 */
[----:B------:R-:W-:Y:S01]  /*6070*/  FFMA.FTZ R82, R82, UR4, -R101 ;  /* 0x0000000452527c23 */ /* 0x000fe20008010865 */
[----:B------:R-:W2:Y:S01]  /*6080*/  MUFU.EX2 R108, R108 ;  /* 0x0000006c006c7308 */ /* 0x000ea20000000800 */
[----:B------:R-:W-:Y:S01]  /*6090*/  HMMA.16816.F32 R4, R4, R50, RZ ;  /* 0x000000320404723c */ /* 0x000fe200000018ff */
[----:B---3--:R-:W-:Y:S01]  /*60a0*/  FADD.FTZ R112, R110, R112 ;  /* 0x000000706e707221 */ /* 0x008fe20000010000 */
[----:B------:R-:W-:Y:S01]  /*60b0*/  FFMA.FTZ R84, R84, UR4, -R119 ;  /* 0x0000000454547c23 */ /* 0x000fe20008010877 */
[--C-:B------:R-:W-:Y:S01]  /*60c0*/  FFMA.FTZ R79, R79, UR4, -R101.reuse ;  /* 0x000000044f4f7c23 */ /* 0x100fe20008010865 */
[----:B------:R-:W-:Y:S01]  /*60d0*/  FFMA.FTZ R78, R78, UR4, -R101 ;  /* 0x000000044e4e7c23 */ /* 0x000fe20008010865 */
[----:B------:R-:W-:Y:S01]  /*60e0*/  FFMA.FTZ R252, R99, UR4, -R119 ;  /* 0x0000000463fc7c23 */ /* 0x000fe20008010877 */
[C---:B------:R-:W-:Y:S01]  /*60f0*/  HMMA.16816.F32 R32, R52.reuse, R44, R32 ;  /* 0x0000002c3420723c */ /* 0x040fe20000001820 */
[----:B------:R-:W3:Y:S01]  /*6100*/  MUFU.EX2 R107, R107 ;  /* 0x0000006b006b7308 */ /* 0x000ee20000000800 */
[C---:B----4-:R-:W-:Y:S01]  /*6110*/  F2FP.F16.F32.PACK_AB R48, R109.reuse, R110 ;  /* 0x0000006e6d30723e */ /* 0x050fe200000000ff */
[----:B------:R-:W-:Y:S01]  /*6120*/  FADD.FTZ R112, R109, R112 ;  /* 0x000000706d707221 */ /* 0x000fe20000010000 */
[--C-:B------:R-:W-:Y:S01]  /*6130*/  FFMA.FTZ R92, R92, UR4, -R101.reuse ;  /* 0x000000045c5c7c23 */ /* 0x100fe20008010865 */
[--C-:B------:R-:W-:Y:S01]  /*6140*/  FFMA.FTZ R91, R91, UR4, -R101.reuse ;  /* 0x000000045b5b7c23 */ /* 0x100fe20008010865 */
[----:B------:R-:W-:Y:S01]  /*6150*/  HMMA.16816.F32 R28, R52, R46, R28 ;  /* 0x0000002e341c723c */ /* 0x000fe2000000181c */
[----:B------:R-:W4:Y:S01]  /*6160*/  LDSM.16.MT88.4 R44, [R231+0xb000] ;  /* 0x00b00000e72c783b */ /* 0x000f220000004200 */
[----:B------:R-:W-:Y:S01]  /*6170*/  FFMA.FTZ R251, R88, UR4, -R101 ;  /* 0x0000000458fb7c23 */ /* 0x000fe20008010865 */
[----:B------:R-:W-:Y:S01]  /*6180*/  MUFU.EX2 R133, R133 ;  /* 0x0000008500857308 */ /* 0x000fe20000000800 */
[----:B--2---:R-:W-:-:S02]  /*6190*/  FADD.FTZ R112, R108, R112 ;  /* 0x000000706c707221 */ /* 0x004fc40000010000 */
[C---:B------:R-:W-:Y:S05]  /*61a0*/  HMMA.16816.F32 R24, R52.reuse, R40, R24 ;  /* 0x000000283418723c */ /* 0x040fea0000001818 */
[----:B------:R-:W2:Y:S01]  /*61b0*/  MUFU.EX2 R134, R134 ;  /* 0x0000008600867308 */ /* 0x000ea20000000800 */
[----:B------:R-:W-:Y:S01]  /*61c0*/  HMMA.16816.F32 R20, R52, R42, R20 ;  /* 0x0000002a3414723c */ /* 0x000fe20000001814 */
[----:B------:R-:W4:Y:S01]  /*61d0*/  LDSM.16.MT88.4 R40, [R230+0xb000] ;  /* 0x00b00000e628783b */ /* 0x000f220000004200 */
[C---:B---3--:R-:W-:Y:S01]  /*61e0*/  F2FP.F16.F32.PACK_AB R50, R107.reuse, R108 ;  /* 0x0000006c6b32723e */ /* 0x048fe200000000ff */
[----:B------:R-:W-:-:S03]  /*61f0*/  FADD.FTZ R107, R107, R112 ;  /* 0x000000706b6b7221 */ /* 0x000fc60000010000 */
[C---:B-----5:R-:W-:Y:S01]  /*6200*/  HMMA.16816.F32 R8, R52.reuse, R56, R8 ;  /* 0x000000383408723c */ /* 0x060fe20000001808 */
[----:B------:R-:W3:Y:S05]  /*6210*/  MUFU.EX2 R135, R135 ;  /* 0x0000008700877308 */ /* 0x000eea0000000800 */
[C---:B------:R-:W-:Y:S01]  /*6220*/  HMMA.16816.F32 R4, R52.reuse, R58, R4 ;  /* 0x0000003a3404723c */ /* 0x040fe20000001804 */
[----:B------:R-:W5:Y:S02]  /*6230*/  LDSM.16.MT88.4 R56, [R228+0xb000] ;  /* 0x00b00000e438783b */ /* 0x000f640000004200 */
[----:B------:R-:W3:Y:S01]  /*6240*/  MUFU.EX2 R136, R136 ;  /* 0x0000008800887308 */ /* 0x000ee20000000800 */
[C---:B--2---:R-:W-:Y:S01]  /*6250*/  F2FP.F16.F32.PACK_AB R49, R134.reuse, R133 ;  /* 0x000000858631723e */ /* 0x044fe200000000ff */
[----:B------:R-:W-:Y:S01]  /*6260*/  FADD.FTZ R133, R133, R123 ;  /* 0x0000007b85857221 */ /* 0x000fe20000010000 */
[----:B-1----:R-:W-:Y:S03]  /*6270*/  HMMA.16816.F32 R16, R52, R36, R16 ;  /* 0x000000243410723c */ /* 0x002fe60000001810 */
[----:B------:R-:W-:-:S02]  /*6280*/  FADD.FTZ R133, R134, R133 ;  /* 0x0000008586857221 */ /* 0x000fc40000010000 */
[----:B------:R-:W1:Y:S01]  /*6290*/  MUFU.EX2 R106, R106 ;  /* 0x0000006a006a7308 */ /* 0x000e620000000800 */
[----:B------:R-:W-:Y:S01]  /*62a0*/  HMMA.16816.F32 R12, R52, R38, R12 ;  /* 0x00000026340c723c */ /* 0x000fe2000000180c */
[----:B------:R-:W2:Y:S01]  /*62b0*/  LDSM.16.MT88.4 R36, [R229+0xb000] ;  /* 0x00b00000e524783b */ /* 0x000ea20000004200 */
[----:B---3--:R-:W-:-:S05]  /*62c0*/  FADD.FTZ R133, R135, R133 ;  /* 0x0000008587857221 */ /* 0x008fca0000010000 */
[----:B------:R-:W3:Y:S01]  /*62d0*/  MUFU.EX2 R105, R105 ;  /* 0x0000006900697308 */ /* 0x000ee20000000800 */
[C---:B------:R-:W-:Y:S01]  /*62e0*/  F2FP.F16.F32.PACK_AB R51, R136.reuse, R135 ;  /* 0x000000878833723e */ /* 0x040fe200000000ff */
[----:B------:R-:W-:-:S06]  /*62f0*/  FADD.FTZ R133, R136, R133 ;  /* 0x0000008588857221 */ /* 0x000fcc0000010000 */
[----:B----4-:R-:W-:Y:S01]  /*6300*/  HMMA.16816.F32 R32, R48, R44, R32 ;  /* 0x0000002c3020723c */ /* 0x010fe20000001820 */
[----:B------:R-:W4:Y:S01]  /*6310*/  MUFU.EX2 R104, R104 ;  /* 0x0000006800687308 */ /* 0x000f220000000800 */
[----:B-1----:R-:W-:-:S04]  /*6320*/  FADD.FTZ R107, R106, R107 ;  /* 0x0000006b6a6b7221 */ /* 0x002fc80000010000 */
[C---:B------:R-:W-:Y:S01]  /*6330*/  HMMA.16816.F32 R28, R48.reuse, R46, R28 ;  /* 0x0000002e301c723c */ /* 0x040fe2000000181c */
[----:B------:R-:W1:Y:S02]  /*6340*/  LDSM.16.MT88.4 R44, [R231+0xb800] ;  /* 0x00b80000e72c783b */ /* 0x000e640000004200 */
[----:B------:R-:W2:Y:S01]  /*6350*/  MUFU.EX2 R103, R103 ;  /* 0x0000006700677308 */ /* 0x000ea20000000800 */
[C---:B---3--:R-:W-:Y:S01]  /*6360*/  F2FP.F16.F32.PACK_AB R52, R105.reuse, R106 ;  /* 0x0000006a6934723e */ /* 0x048fe200000000ff */
[----:B------:R-:W-:Y:S01]  /*6370*/  FADD.FTZ R105, R105, R107 ;  /* 0x0000006b69697221 */ /* 0x000fe20000010000 */
[C---:B------:R-:W-:Y:S05]  /*6380*/  HMMA.16816.F32 R24, R48.reuse, R40, R24 ;  /* 0x000000283018723c */ /* 0x040fea0000001818 */
[----:B------:R-:W3:Y:S01]  /*6390*/  MUFU.EX2 R140, R140 ;  /* 0x0000008c008c7308 */ /* 0x000ee20000000800 */
[----:B------:R-:W-:Y:S01]  /*63a0*/  HMMA.16816.F32 R20, R48, R42, R20 ;  /* 0x0000002a3014723c */ /* 0x000fe20000001814 */
[----:B------:R-:W1:Y:S01]  /*63b0*/  LDSM.16.MT88.4 R40, [R230+0xb800] ;  /* 0x00b80000e628783b */ /* 0x000e620000004200 */
[----:B----4-:R-:W-:-:S04]  /*63c0*/  FADD.FTZ R105, R104, R105 ;  /* 0x0000006968697221 */ /* 0x010fc80000010000 */
[----:B-----5:R-:W-:Y:S01]  /*63d0*/  HMMA.16816.F32 R8, R48, R56, R8 ;  /* 0x000000383008723c */ /* 0x020fe20000001808 */
[----:B------:R-:W4:Y:S01]  /*63e0*/  MUFU.EX2 R141, R141 ;  /* 0x0000008d008d7308 */ /* 0x000f220000000800 */
[C---:B--2---:R-:W-:Y:S01]  /*63f0*/  F2FP.F16.F32.PACK_AB R54, R103.reuse, R104 ;  /* 0x000000686736723e */ /* 0x044fe200000000ff */
[----:B------:R-:W-:-:S03]  /*6400*/  FADD.FTZ R103, R103, R105 ;  /* 0x0000006967677221 */ /* 0x000fc60000010000 */
[C---:B------:R-:W-:Y:S01]  /*6410*/  HMMA.16816.F32 R4, R48.reuse, R58, R4 ;  /* 0x0000003a3004723c */ /* 0x040fe20000001804 */
[----:B------:R-:W2:Y:S02]  /*6420*/  LDSM.16.MT88.4 R56, [R228+0xb800] ;  /* 0x00b80000e438783b */ /* 0x000ea40000004200 */
[----:B------:R-:W5:Y:S01]  /*6430*/  MUFU.EX2 R142, R142 ;  /* 0x0000008e008e7308 */ /* 0x000f620000000800 */
[----:B---3--:R-:W-:Y:S02]  /*6440*/  FADD.FTZ R133, R140, R133 ;  /* 0x000000858c857221 */ /* 0x008fe40000010000 */
[C---:B------:R-:W-:Y:S05]  /*6450*/  HMMA.16816.F32 R16, R48.reuse, R36, R16 ;  /* 0x000000243010723c */ /* 0x040fea0000001810 */
[----:B------:R-:W3:Y:S01]  /*6460*/  MUFU.EX2 R144, R144 ;  /* 0x0000009000907308 */ /* 0x000ee20000000800 */
[----:B------:R-:W-:Y:S01]  /*6470*/  HMMA.16816.F32 R12, R48, R38, R12 ;  /* 0x00000026300c723c */ /* 0x000fe2000000180c */
[----:B------:R-:W2:Y:S01]  /*6480*/  LDSM.16.MT88.4 R36, [R229+0xb800] ;  /* 0x00b80000e524783b */ /* 0x000ea20000004200 */
[C---:B----4-:R-:W-:Y:S01]  /*6490*/  F2FP.F16.F32.PACK_AB R53, R141.reuse, R140 ;  /* 0x0000008c8d35723e */ /* 0x050fe200000000ff */
[----:B------:R-:W-:-:S04]  /*64a0*/  FADD.FTZ R141, R141, R133 ;  /* 0x000000858d8d7221 */ /* 0x000fc80000010000 */
[----:B------:R-:W4:Y:S01]  /*64b0*/  MUFU.EX2 R102, R102 ;  /* 0x0000006600667308 */ /* 0x000f220000000800 */
[----:B-----5:R-:W-:-:S07]  /*64c0*/  FADD.FTZ R141, R142, R141 ;  /* 0x0000008d8e8d7221 */ /* 0x020fce0000010000 */
[----:B------:R-:W5:Y:S01]  /*64d0*/  MUFU.EX2 R124, R124 ;  /* 0x0000007c007c7308 */ /* 0x000f620000000800 */
[C---:B---3--:R-:W-:Y:S01]  /*64e0*/  F2FP.F16.F32.PACK_AB R55, R144.reuse, R142 ;  /* 0x0000008e9037723e */ /* 0x048fe200000000ff */
[----:B------:R-:W-:-:S06]  /*64f0*/  FADD.FTZ R141, R144, R141 ;  /* 0x0000008d908d7221 */ /* 0x000fcc0000010000 */
[----:B-1----:R-:W-:Y:S01]  /*6500*/  HMMA.16816.F32 R32, R52, R44, R32 ;  /* 0x0000002c3420723c */ /* 0x002fe20000001820 */
[----:B------:R-:W1:Y:S01]  /*6510*/  MUFU.EX2 R131, R131 ;  /* 0x0000008300837308 */ /* 0x000e620000000800 */
[----:B----4-:R-:W-:-:S04]  /*6520*/  FADD.FTZ R103, R102, R103 ;  /* 0x0000006766677221 */ /* 0x010fc80000010000 */
[C---:B------:R-:W-:Y:S01]  /*6530*/  HMMA.16816.F32 R28, R52.reuse, R46, R28 ;  /* 0x0000002e341c723c */ /* 0x040fe2000000181c */
[----:B------:R-:W3:Y:S02]  /*6540*/  LDSM.16.MT88.4 R44, [R231+0xc000] ;  /* 0x00c00000e72c783b */ /* 0x000ee40000004200 */
[----:B------:R-:W4:Y:S01]  /*6550*/  MUFU.EX2 R130, R130 ;  /* 0x0000008200827308 */ /* 0x000f220000000800 */
[C---:B-----5:R-:W-:Y:S01]  /*6560*/  F2FP.F16.F32.PACK_AB R48, R124.reuse, R102 ;  /* 0x000000667c30723e */ /* 0x060fe200000000ff */
[----:B------:R-:W-:Y:S01]  /*6570*/  FADD.FTZ R124, R124, R103 ;  /* 0x000000677c7c7221 */ /* 0x000fe20000010000 */
[C---:B------:R-:W-:Y:S05]  /*6580*/  HMMA.16816.F32 R24, R52.reuse, R40, R24 ;  /* 0x000000283418723c */ /* 0x040fea0000001818 */
[----:B------:R-:W-:Y:S01]  /*6590*/  MUFU.EX2 R150, R150 ;  /* 0x0000009600967308 */ /* 0x000fe20000000800 */
[----:B------:R-:W-:Y:S01]  /*65a0*/  HMMA.16816.F32 R20, R52, R42, R20 ;  /* 0x0000002a3414723c */ /* 0x000fe20000001814 */
[----:B------:R-:W5:Y:S01]  /*65b0*/  LDSM.16.MT88.4 R40, [R230+0xc000] ;  /* 0x00c00000e628783b */ /* 0x000f620000004200 */
[----:B-1----:R-:W-:-:S04]  /*65c0*/  FADD.FTZ R124, R131, R124 ;  /* 0x0000007c837c7221 */ /* 0x002fc80000010000 */
[----:B--2---:R-:W-:Y:S01]  /*65d0*/  HMMA.16816.F32 R8, R52, R56, R8 ;  /* 0x000000383408723c */ /* 0x004fe20000001808 */
[----:B------:R-:W1:Y:S01]  /*65e0*/  MUFU.EX2 R152, R152 ;  /* 0x0000009800987308 */ /* 0x000e620000000800 */
[C---:B----4-:R-:W-:Y:S01]  /*65f0*/  F2FP.F16.F32.PACK_AB R50, R130.reuse, R131 ;  /* 0x000000838232723e */ /* 0x050fe200000000ff */
[----:B------:R-:W-:-:S03]  /*6600*/  FADD.FTZ R130, R130, R124 ;  /* 0x0000007c82827221 */ /* 0x000fc60000010000 */
[C---:B------:R-:W-:Y:S01]  /*6610*/  HMMA.16816.F32 R4, R52.reuse, R58, R4 ;  /* 0x0000003a3404723c */ /* 0x040fe20000001804 */
[----:B------:R-:W2:Y:S02]  /*6620*/  LDSM.16.MT88.4 R56, [R228+0xc000] ;  /* 0x00c00000e438783b */ /* 0x000ea40000004200 */
[----:B------:R-:W-:Y:S03]  /*6630*/  MUFU.EX2 R154, R154 ;  /* 0x0000009a009a7308 */ /* 0x000fe60000000800 */
[C---:B------:R-:W-:Y:S05]  /*6640*/  HMMA.16816.F32 R16, R52.reuse, R36, R16 ;  /* 0x000000243410723c */ /* 0x040fea0000001810 */
[----:B------:R-:W4:Y:S01]  /*6650*/  MUFU.EX2 R157, R157 ;  /* 0x0000009d009d7308 */ /* 0x000f220000000800 */
[----:B------:R-:W-:Y:S01]  /*6660*/  HMMA.16816.F32 R12, R52, R38, R12 ;  /* 0x00000026340c723c */ /* 0x000fe2000000180c */
[----:B------:R-:W2:Y:S01]  /*6670*/  LDSM.16.MT88.4 R36, [R229+0xc000] ;  /* 0x00c00000e524783b */ /* 0x000ea20000004200 */
[----:B-1----:R-:W-:Y:S01]  /*6680*/  F2FP.F16.F32.PACK_AB R49, R152, R150 ;  /* 0x000000969831723e */ /* 0x002fe200000000ff */
[----:B------:R-:W-:-:S04]  /*6690*/  FADD.FTZ R150, R150, R141 ;  /* 0x0000008d96967221 */ /* 0x000fc80000010000 */
[----:B------:R-:W1:Y:S01]  /*66a0*/  MUFU.EX2 R129, R129 ;  /* 0x0000008100817308 */ /* 0x000e620000000800 */
[----:B------:R-:W-:-:S07]  /*66b0*/  FADD.FTZ R150, R152, R150 ;  /* 0x0000009698967221 */ /* 0x000fce0000010000 */
[----:B------:R-:W5:Y:S01]  /*66c0*/  MUFU.EX2 R128, R128 ;  /* 0x0000008000807308 */ /* 0x000f620000000800 */
[----:B----4-:R-:W-:Y:S01]  /*66d0*/  F2FP.F16.F32.PACK_AB R51, R157, R154 ;  /* 0x0000009a9d33723e */ /* 0x010fe200000000ff */
[----:B------:R-:W-:-:S04]  /*66e0*/  FADD.FTZ R154, R154, R150 ;  /* 0x000000969a9a7221 */ /* 0x000fc80000010000 */
[----:B------:R-:W-:Y:S02]  /*66f0*/  FADD.FTZ R154, R157, R154 ;  /* 0x0000009a9d9a7221 */ /* 0x000fe40000010000 */
[----:B---3--:R-:W-:Y:S01]  /*6700*/  HMMA.16816.F32 R32, R48, R44, R32 ;  /* 0x0000002c3020723c */ /* 0x008fe20000001820 */
[----:B------:R-:W3:Y:S01]  /*6710*/  MUFU.EX2 R137, R137 ;  /* 0x0000008900897308 */ /* 0x000ee20000000800 */
[----:B-1----:R-:W-:-:S04]  /*6720*/  FADD.FTZ R130, R129, R130 ;  /* 0x0000008281827221 */ /* 0x002fc80000010000 */
[C---:B------:R-:W-:Y:S01]  /*6730*/  HMMA.16816.F32 R28, R48.reuse, R46, R28 ;  /* 0x0000002e301c723c */ /* 0x040fe2000000181c */
[----:B------:R-:W1:Y:S02]  /*6740*/  LDSM.16.MT88.4 R44, [R231+0xc800] ;  /* 0x00c80000e72c783b */ /* 0x000e640000004200 */
[----:B------:R-:W4:Y:S01]  /*6750*/  MUFU.EX2 R138, R138 ;  /* 0x0000008a008a7308 */ /* 0x000f220000000800 */
[C---:B-----5:R-:W-:Y:S01]  /*6760*/  F2FP.F16.F32.PACK_AB R52, R128.reuse, R129 ;  /* 0x000000818034723e */ /* 0x060fe200000000ff */
[----:B------:R-:W-:Y:S01]  /*6770*/  FADD.FTZ R128, R128, R130 ;  /* 0x0000008280807221 */ /* 0x000fe20000010000 */
[C---:B------:R-:W-:Y:S05]  /*6780*/  HMMA.16816.F32 R24, R48.reuse, R40, R24 ;  /* 0x000000283018723c */ /* 0x040fea0000001818 */
[----:B------:R-:W-:Y:S01]  /*6790*/  MUFU.EX2 R161, R161 ;  /* 0x000000a100a17308 */ /* 0x000fe20000000800 */
[----:B------:R-:W-:Y:S01]  /*67a0*/  HMMA.16816.F32 R20, R48, R42, R20 ;  /* 0x0000002a3014723c */ /* 0x000fe20000001814 */
[----:B------:R-:W5:Y:S01]  /*67b0*/  LDSM.16.MT88.4 R40, [R230+0xc800] ;  /* 0x00c80000e628783b */ /* 0x000f620000004200 */
[----:B---3--:R-:W-:-:S04]  /*67c0*/  FADD.FTZ R128, R137, R128 ;  /* 0x0000008089807221 */ /* 0x008fc80000010000 */
[----:B--2---:R-:W-:Y:S01]  /*67d0*/  HMMA.16816.F32 R8, R48, R56, R8 ;  /* 0x000000383008723c */ /* 0x004fe20000001808 */
[----:B------:R-:W2:Y:S01]  /*67e0*/  MUFU.EX2 R163, R163 ;  /* 0x000000a300a37308 */ /* 0x000ea20000000800 */
[C---:B----4-:R-:W-:Y:S01]  /*67f0*/  F2FP.F16.F32.PACK_AB R54, R138.reuse, R137 ;  /* 0x000000898a36723e */ /* 0x050fe200000000ff */
[----:B------:R-:W-:-:S03]  /*6800*/  FADD.FTZ R128, R138, R128 ;  /* 0x000000808a807221 */ /* 0x000fc60000010000 */
[C---:B------:R-:W-:Y:S01]  /*6810*/  HMMA.16816.F32 R4, R48.reuse, R58, R4 ;  /* 0x0000003a3004723c */ /* 0x040fe20000001804 */
[----:B------:R-:W3:Y:S02]  /*6820*/  LDSM.16.MT88.4 R56, [R228+0xc800] ;  /* 0x00c80000e438783b */ /* 0x000ee40000004200 */
[----:B------:R-:W4:Y:S03]  /*6830*/  MUFU.EX2 R165, R165 ;  /* 0x000000a500a57308 */ /* 0x000f260000000800 */
[C---:B------:R-:W-:Y:S05]  /*6840*/  HMMA.16816.F32 R16, R48.reuse, R36, R16 ;  /* 0x000000243010723c */ /* 0x040fea0000001810 */
[----:B------:R-:W1:Y:S01]  /*6850*/  MUFU.EX2 R170, R170 ;  /* 0x000000aa00aa7308 */ /* 0x000e620000000800 */
[----:B------:R-:W-:Y:S01]  /*6860*/  HMMA.16816.F32 R12, R48, R38, R12 ;  /* 0x00000026300c723c */ /* 0x000fe2000000180c */
[----:B------:R-:W3:Y:S01]  /*6870*/  LDSM.16.MT88.4 R36, [R229+0xc800] ;  /* 0x00c80000e524783b */ /* 0x000ee20000004200 */
[----:B--2---:R-:W-:Y:S01]  /*6880*/  F2FP.F16.F32.PACK_AB R53, R163, R161 ;  /* 0x000000a1a335723e */ /* 0x004fe200000000ff */
[----:B------:R-:W-:-:S04]  /*6890*/  FADD.FTZ R161, R161, R154 ;  /* 0x0000009aa1a17221 */ /* 0x000fc80000010000 */
[----:B------:R-:W-:Y:S01]  /*68a0*/  MUFU.EX2 R139, R139 ;  /* 0x0000008b008b7308 */ /* 0x000fe20000000800 */
[----:B------:R-:W-:-:S04]  /*68b0*/  FADD.FTZ R163, R163, R161 ;  /* 0x000000a1a3a37221 */ /* 0x000fc80000010000 */
[----:B----4-:R-:W-:-:S03]  /*68c0*/  FADD.FTZ R163, R165, R163 ;  /* 0x000000a3a5a37221 */ /* 0x010fc60000010000 */
[----:B------:R-:W2:Y:S01]  /*68d0*/  MUFU.EX2 R145, R145 ;  /* 0x0000009100917308 */ /* 0x000ea20000000800 */
[C---:B-1----:R-:W-:Y:S01]  /*68e0*/  F2FP.F16.F32.PACK_AB R55, R170.reuse, R165 ;  /* 0x000000a5aa37723e */ /* 0x042fe200000000ff */
[----:B------:R-:W-:-:S06]  /*68f0*/  FADD.FTZ R170, R170, R163 ;  /* 0x000000a3aaaa7221 */ /* 0x000fcc0000010000 */
[C---:B------:R-:W-:Y:S01]  /*6900*/  HMMA.16816.F32 R32, R52.reuse, R44, R32 ;  /* 0x0000002c3420723c */ /* 0x040fe20000001820 */
[----:B------:R-:W-:Y:S05]  /*6910*/  MUFU.EX2 R147, R147 ;  /* 0x0000009300937308 */ /* 0x000fea0000000800 */
[C---:B------:R-:W-:Y:S01]  /*6920*/  HMMA.16816.F32 R28, R52.reuse, R46, R28 ;  /* 0x0000002e341c723c */ /* 0x040fe2000000181c */
[----:B------:R-:W1:Y:S02]  /*6930*/  LDSM.16.MT88.4 R44, [R231+0xd000] ;  /* 0x00d00000e72c783b */ /* 0x000e640000004200 */
[----:B------:R-:W4:Y:S01]  /*6940*/  MUFU.EX2 R149, R149 ;  /* 0x0000009500957308 */ /* 0x000f220000000800 */
[----:B--2---:R-:W-:Y:S01]  /*6950*/  F2FP.F16.F32.PACK_AB R48, R145, R139 ;  /* 0x0000008b9130723e */ /* 0x004fe200000000ff */
[----:B------:R-:W-:Y:S01]  /*6960*/  FADD.FTZ R139, R139, R128 ;  /* 0x000000808b8b7221 */ /* 0x000fe20000010000 */
[----:B-----5:R-:W-:Y:S03]  /*6970*/  HMMA.16816.F32 R24, R52, R40, R24 ;  /* 0x000000283418723c */ /* 0x020fe60000001818 */
[----:B------:R-:W-:-:S02]  /*6980*/  FADD.FTZ R139, R145, R139 ;  /* 0x0000008b918b7221 */ /* 0x000fc40000010000 */
[----:B------:R-:W2:Y:S01]  /*6990*/  MUFU.EX2 R182, R182 ;  /* 0x000000b600b67308 */ /* 0x000ea20000000800 */
[C---:B------:R-:W-:Y:S01]  /*69a0*/  HMMA.16816.F32 R20, R52.reuse, R42, R20 ;  /* 0x0000002a3414723c */ /* 0x040fe20000001814 */
[----:B------:R-:W5:Y:S05]  /*69b0*/  LDSM.16.MT88.4 R40, [R230+0xd000] ;  /* 0x00d00000e628783b */ /* 0x000f6a0000004200 */
[----:B---3--:R-:W-:Y:S01]  /*69c0*/  HMMA.16816.F32 R8, R52, R56, R8 ;  /* 0x000000383408723c */ /* 0x008fe20000001808 */
[----:B------:R-:W3:Y:S01]  /*69d0*/  MUFU.EX2 R183, R183 ;  /* 0x000000b700b77308 */ /* 0x000ee20000000800 */
[----:B----4-:R-:W-:Y:S01]  /*69e0*/  F2FP.F16.F32.PACK_AB R50, R149, R147 ;  /* 0x000000939532723e */ /* 0x010fe200000000ff */
[----:B------:R-:W-:-:S03]  /*69f0*/  FADD.FTZ R147, R147, R139 ;  /* 0x0000008b93937221 */ /* 0x000fc60000010000 */
[C---:B------:R-:W-:Y:S01]  /*6a00*/  HMMA.16816.F32 R4, R52.reuse, R58, R4 ;  /* 0x0000003a3404723c */ /* 0x040fe20000001804 */
[----:B------:R-:W4:Y:S01]  /*6a10*/  LDSM.16.MT88.4 R56, [R228+0xd000] ;  /* 0x00d00000e438783b */ /* 0x000f220000004200 */
[----:B------:R-:W-:Y:S01]  /*6a20*/  FADD.FTZ R147, R149, R147 ;  /* 0x0000009395937221 */ /* 0x000fe20000010000 */
[----:B------:R-:W1:Y:S01]  /*6a30*/  MUFU.EX2 R191, R191 ;  /* 0x000000bf00bf7308 */ /* 0x000e620000000800 */
[----:B--2---:R-:W-:Y:S02]  /*6a40*/  FADD.FTZ R170, R182, R170 ;  /* 0x000000aab6aa7221 */ /* 0x004fe40000010000 */
[C---:B------:R-:W-:Y:S05]  /*6a50*/  HMMA.16816.F32 R16, R52.reuse, R36, R16 ;  /* 0x000000243410723c */ /* 0x040fea0000001810 */
[----:B------:R-:W2:Y:S01]  /*6a60*/  MUFU.EX2 R190, R190 ;  /* 0x000000be00be7308 */ /* 0x000ea20000000800 */
[----:B------:R-:W-:Y:S01]  /*6a70*/  HMMA.16816.F32 R12, R52, R38, R12 ;  /* 0x00000026340c723c */ /* 0x000fe2000000180c */
[----:B------:R-:W4:Y:S01]  /*6a80*/  LDSM.16.MT88.4 R36, [R229+0xd000] ;  /* 0x00d00000e524783b */ /* 0x000f220000004200 */
[C---:B---3--:R-:W-:Y:S01]  /*6a90*/  F2FP.F16.F32.PACK_AB R49, R183.reuse, R182 ;  /* 0x000000b6b731723e */ /* 0x048fe200000000ff */
[----:B------:R-:W-:-:S04]  /*6aa0*/  FADD.FTZ R183, R183, R170 ;  /* 0x000000aab7b77221 */ /* 0x000fc80000010000 */
[----:B------:R-:W3:Y:S01]  /*6ab0*/  MUFU.EX2 R158, R158 ;  /* 0x0000009e009e7308 */ /* 0x000ee20000000800 */
[----:B-1----:R-:W-:-:S07]  /*6ac0*/  FADD.FTZ R183, R191, R183 ;  /* 0x000000b7bfb77221 */ /* 0x002fce0000010000 */
[----:B------:R-:W1:Y:S01]  /*6ad0*/  MUFU.EX2 R159, R159 ;  /* 0x0000009f009f7308 */ /* 0x000e620000000800 */
[C---:B--2---:R-:W-:Y:S01]  /*6ae0*/  F2FP.F16.F32.PACK_AB R51, R190.reuse, R191 ;  /* 0x000000bfbe33723e */ /* 0x044fe200000000ff */
[----:B------:R-:W-:-:S06]  /*6af0*/  FADD.FTZ R190, R190, R183 ;  /* 0x000000b7bebe7221 */ /* 0x000fcc0000010000 */
[----:B------:R-:W-:Y:S01]  /*6b00*/  HMMA.16816.F32 R32, R48, R44, R32 ;  /* 0x0000002c3020723c */ /* 0x000fe20000001820 */
[----:B------:R-:W-:Y:S01]  /*6b10*/  MUFU.EX2 R160, R160 ;  /* 0x000000a000a07308 */ /* 0x000fe20000000800 */
[----:B---3--:R-:W-:-:S04]  /*6b20*/  FADD.FTZ R147, R158, R147 ;  /* 0x000000939e937221 */ /* 0x008fc80000010000 */
[C---:B------:R-:W-:Y:S01]  /*6b30*/  HMMA.16816.F32 R28, R48.reuse, R46, R28 ;  /* 0x0000002e301c723c */ /* 0x040fe2000000181c */
[----:B------:R-:W2:Y:S02]  /*6b40*/  LDSM.16.MT88.4 R44, [R231+0xd800] ;  /* 0x00d80000e72c783b */ /* 0x000ea40000004200 */
[----:B------:R-:W3:Y:S01]  /*6b50*/  MUFU.EX2 R173, R173 ;  /* 0x000000ad00ad7308 */ /* 0x000ee20000000800 */
[C---:B-1----:R-:W-:Y:S01]  /*6b60*/  F2FP.F16.F32.PACK_AB R52, R159.reuse, R158 ;  /* 0x0000009e9f34723e */ /* 0x042fe200000000ff */
[----:B------:R-:W-:Y:S01]  /*6b70*/  FADD.FTZ R147, R159, R147 ;  /* 0x000000939f937221 */ /* 0x000fe20000010000 */
[C---:B-----5:R-:W-:Y:S05]  /*6b80*/  HMMA.16816.F32 R24, R48.reuse, R40, R24 ;  /* 0x000000283018723c */ /* 0x060fea0000001818 */
[----:B------:R-:W1:Y:S01]  /*6b90*/  MUFU.EX2 R189, R189 ;  /* 0x000000bd00bd7308 */ /* 0x000e620000000800 */
[C---:B------:R-:W-:Y:S01]  /*6ba0*/  HMMA.16816.F32 R20, R48.reuse, R42, R20 ;  /* 0x0000002a3014723c */ /* 0x040fe20000001814 */
[----:B------:R-:W5:Y:S05]  /*6bb0*/  LDSM.16.MT88.4 R40, [R230+0xd800] ;  /* 0x00d80000e628783b */ /* 0x000f6a0000004200 */
[----:B----4-:R-:W-:Y:S01]  /*6bc0*/  HMMA.16816.F32 R8, R48, R56, R8 ;  /* 0x000000383008723c */ /* 0x010fe20000001808 */
[----:B------:R-:W4:Y:S01]  /*6bd0*/  MUFU.EX2 R188, R188 ;  /* 0x000000bc00bc7308 */ /* 0x000f220000000800 */
[----:B---3--:R-:W-:Y:S01]  /*6be0*/  F2FP.F16.F32.PACK_AB R54, R173, R160 ;  /* 0x000000a0ad36723e */ /* 0x008fe200000000ff */
[----:B------:R-:W-:-:S03]  /*6bf0*/  FADD.FTZ R160, R160, R147 ;  /* 0x00000093a0a07221 */ /* 0x000fc60000010000 */
[C---:B------:R-:W-:Y:S01]  /*6c00*/  HMMA.16816.F32 R4, R48.reuse, R58, R4 ;  /* 0x0000003a3004723c */ /* 0x040fe20000001804 */
[----:B------:R-:W3:Y:S01]  /*6c10*/  LDSM.16.MT88.4 R56, [R228+0xd800] ;  /* 0x00d80000e438783b */ /* 0x000ee20000004200 */
[----:B------:R-:W-:Y:S01]  /*6c20*/  FADD.FTZ R160, R173, R160 ;  /* 0x000000a0ada07221 */ /* 0x000fe20000010000 */
[----:B------:R-:W-:Y:S01]  /*6c30*/  MUFU.EX2 R179, R179 ;  /* 0x000000b300b37308 */ /* 0x000fe20000000800 */
[----:B-1----:R-:W-:Y:S02]  /*6c40*/  FADD.FTZ R190, R189, R190 ;  /* 0x000000bebdbe7221 */ /* 0x002fe40000010000 */
[C---:B------:R-:W-:Y:S05]  /*6c50*/  HMMA.16816.F32 R16, R48.reuse, R36, R16 ;  /* 0x000000243010723c */ /* 0x040fea0000001810 */
[----:B------:R-:W1:Y:S01]  /*6c60*/  MUFU.EX2 R177, R177 ;  /* 0x000000b100b17308 */ /* 0x000e620000000800 */
[----:B------:R-:W-:Y:S01]  /*6c70*/  HMMA.16816.F32 R12, R48, R38, R12 ;  /* 0x00000026300c723c */ /* 0x000fe2000000180c */
[----:B------:R-:W3:Y:S01]  /*6c80*/  LDSM.16.MT88.4 R36, [R229+0xd800] ;  /* 0x00d80000e524783b */ /* 0x000ee20000004200 */
[C---:B----4-:R-:W-:Y:S01]  /*6c90*/  F2FP.F16.F32.PACK_AB R53, R188.reuse, R189 ;  /* 0x000000bdbc35723e */ /* 0x050fe200000000ff */
[----:B------:R-:W-:-:S02]  /*6ca0*/  FADD.FTZ R188, R188, R190 ;  /* 0x000000bebcbc7221 */ /* 0x000fc40000010000 */
[----:B------:R-:W4:Y:S02]  /*6cb0*/  LDSM.16.MT88.4 R48, [R231+0xe000] ;  /* 0x00e00000e730783b */ /* 0x000f240000004200 */
[----:B------:R-:W5:Y:S08]  /*6cc0*/  MUFU.EX2 R180, R180 ;  /* 0x000000b400b47308 */ /* 0x000f700000000800 */
[----:B------:R-:W4:Y:S01]  /*6cd0*/  MUFU.EX2 R181, R181 ;  /* 0x000000b500b57308 */ /* 0x000f220000000800 */
[----:B-1----:R-:W-:Y:S01]  /*6ce0*/  F2FP.F16.F32.PACK_AB R55, R177, R179 ;  /* 0x000000b3b137723e */ /* 0x002fe200000000ff */
[----:B------:R-:W-:-:S04]  /*6cf0*/  FADD.FTZ R179, R179, R188 ;  /* 0x000000bcb3b37221 */ /* 0x000fc80000010000 */
[----:B------:R-:W-:Y:S02]  /*6d00*/  FADD.FTZ R179, R177, R179 ;  /* 0x000000b3b1b37221 */ /* 0x000fe40000010000 */
[----:B--2---:R-:W-:Y:S01]  /*6d10*/  HMMA.16816.F32 R32, R52, R44, R32 ;  /* 0x0000002c3420723c */ /* 0x004fe20000001820 */
[----:B------:R-:W-:Y:S01]  /*6d20*/  MUFU.EX2 R187, R187 ;  /* 0x000000bb00bb7308 */ /* 0x000fe20000000800 */
[----:B-----5:R-:W-:-:S04]  /*6d30*/  FADD.FTZ R160, R180, R160 ;  /* 0x000000a0b4a07221 */ /* 0x020fc80000010000 */
[C---:B------:R-:W-:Y:S01]  /*6d40*/  HMMA.16816.F32 R28, R52.reuse, R46, R28 ;  /* 0x0000002e341c723c */ /* 0x040fe2000000181c */
[----:B------:R-:W1:Y:S02]  /*6d50*/  LDSM.16.MT88.4 R44, [R230+0xe000] ;  /* 0x00e00000e62c783b */ /* 0x000e640000004200 */
[----:B------:R-:W-:Y:S03]  /*6d60*/  MUFU.EX2 R186, R186 ;  /* 0x000000ba00ba7308 */ /* 0x000fe60000000800 */
[C---:B------:R-:W-:Y:S05]  /*6d70*/  HMMA.16816.F32 R24, R52.reuse, R40, R24 ;  /* 0x000000283418723c */ /* 0x040fea0000001818 */
[----:B------:R-:W-:Y:S01]  /*6d80*/  MUFU.EX2 R175, R175 ;  /* 0x000000af00af7308 */ /* 0x000fe20000000800 */
[C---:B------:R-:W-:Y:S01]  /*6d90*/  HMMA.16816.F32 R20, R52.reuse, R42, R20 ;  /* 0x0000002a3414723c */ /* 0x040fe20000001814 */
[----:B------:R-:W2:Y:S05]  /*6da0*/  LDSM.16.MT88.4 R40, [R229+0xe000] ;  /* 0x00e00000e528783b */ /* 0x000eaa0000004200 */
[C---:B---3--:R-:W-:Y:S01]  /*6db0*/  HMMA.16816.F32 R8, R52.reuse, R56, R8 ;  /* 0x000000383408723c */ /* 0x048fe20000001808 */
[----:B------:R-:W3:Y:S05]  /*6dc0*/  MUFU.EX2 R174, R174 ;  /* 0x000000ae00ae7308 */ /* 0x000eea0000000800 */
[C---:B------:R-:W-:Y:S01]  /*6dd0*/  HMMA.16816.F32 R4, R52.reuse, R58, R4 ;  /* 0x0000003a3404723c */ /* 0x040fe20000001804 */
[----:B------:R-:W5:Y:S02]  /*6de0*/  LDSM.16.MT88.4 R56, [R228+0xe000] ;  /* 0x00e00000e438783b */ /* 0x000f640000004200 */
[----:B------:R-:W-:Y:S03]  /*6df0*/  MUFU.EX2 R172, R172 ;  /* 0x000000ac00ac7308 */ /* 0x000fe60000000800 */
[C---:B------:R-:W-:Y:S05]  /*6e00*/  HMMA.16816.F32 R16, R52.reuse, R36, R16 ;  /* 0x000000243410723c */ /* 0x040fea0000001810 */
[----:B------:R-:W1:Y:S01]  /*6e10*/  MUFU.EX2 R168, R168 ;  /* 0x000000a800a87308 */ /* 0x000e620000000800 */
[----:B------:R-:W-:Y:S01]  /*6e20*/  HMMA.16816.F32 R12, R52, R38, R12 ;  /* 0x00000026340c723c */ /* 0x000fe2000000180c */
[C---:B----4-:R-:W-:Y:S01]  /*6e30*/  F2FP.F16.F32.PACK_AB R36, R181.reuse, R180 ;  /* 0x000000b4b524723e */ /* 0x050fe200000000ff */
        /* <DEDUP_REMOVED lines=13> */
[----:B------:R-:W4:Y:S01]  /*6f10*/  MUFU.EX2 R178, R178 ;  /* 0x000000b200b27308 */ /* 0x000f220000000800 */
[----:B---3--:R-:W-:-:S03]  /*6f20*/  FADD.FTZ R186, R185, R186 ;  /* 0x000000bab9ba7221 */ /* 0x008fc60000010000 */
[C---:B------:R-:W-:Y:S01]  /*6f30*/  HMMA.16816.F32 R28, R36.reuse, R50, R28 ;  /* 0x00000032241c723c */ /* 0x040fe2000000181c */
[----:B------:R-:W3:Y:S03]  /*6f40*/  LDSM.16.MT88.4 R48, [R231+0xe800] ;  /* 0x00e80000e730783b */ /* 0x000ee60000004200 */
[----:B------:R-:W5:Y:S01]  /*6f50*/  MUFU.EX2 R176, R176 ;  /* 0x000000b000b07308 */ /* 0x000f620000000800 */
[C---:B-1----:R-:W-:Y:S01]  /*6f60*/  F2FP.F16.F32.PACK_AB R52, R184.reuse, R185 ;  /* 0x000000b9b834723e */ /* 0x042fe200000000ff */
[----:B------:R-:W-:Y:S01]  /*6f70*/  HMMA.16816.F32 R24, R36, R44, R24 ;  /* 0x0000002c2418723c */ /* 0x000fe20000001818 */
[----:B------:R-:W-:-:S05]  /*6f80*/  FADD.FTZ R184, R184, R186 ;  /* 0x000000bab8b87221 */ /* 0x000fca0000010000 */
[----:B------:R-:W-:Y:S01]  /*6f90*/  HMMA.16816.F32 R20, R36, R46, R20 ;  /* 0x0000002e2414723c */ /* 0x000fe20000001814 */
[----:B------:R-:W-:Y:S01]  /*6fa0*/  MUFU.EX2 R156, R156 ;  /* 0x0000009c009c7308 */ /* 0x000fe20000000800 */
[----:B------:R-:W-:Y:S01]  /*6fb0*/  LDSM.16.MT88.4 R44, [R230+0xe800] ;  /* 0x00e80000e62c783b */ /* 0x000fe20000004200 */
[----:B----4-:R-:W-:-:S03]  /*6fc0*/  FADD.FTZ R184, R178, R184 ;  /* 0x000000b8b2b87221 */ /* 0x010fc60000010000 */
[C---:B--2---:R-:W-:Y:S03]  /*6fd0*/  HMMA.16816.F32 R16, R36.reuse, R40, R16 ;  /* 0x000000282410723c */ /* 0x044fe60000001810 */
[----:B------:R-:W1:Y:S01]  /*6fe0*/  MUFU.EX2 R155, R155 ;  /* 0x0000009b009b7308 */ /* 0x000e620000000800 */
[C---:B-----5:R-:W-:Y:S01]  /*6ff0*/  F2FP.F16.F32.PACK_AB R54, R176.reuse, R178 ;  /* 0x000000b2b036723e */ /* 0x060fe200000000ff */
[----:B------:R-:W-:Y:S01]  /*7000*/  FADD.FTZ R176, R176, R184 ;  /* 0x000000b8b0b07221 */ /* 0x000fe20000010000 */
[C---:B------:R-:W-:Y:S01]  /*7010*/  HMMA.16816.F32 R12, R36.reuse, R42, R12 ;  /* 0x0000002a240c723c */ /* 0x040fe2000000180c */
[----:B------:R-:W2:Y:S04]  /*7020*/  LDSM.16.MT88.4 R40, [R229+0xe800] ;  /* 0x00e80000e528783b */ /* 0x000ea80000004200 */
[----:B------:R-:W-:Y:S01]  /*7030*/  MUFU.EX2 R153, R153 ;  /* 0x0000009900997308 */ /* 0x000fe20000000800 */
[C---:B------:R-:W-:Y:S06]  /*7040*/  HMMA.16816.F32 R8, R36.reuse, R56, R8 ;  /* 0x000000382408723c */ /* 0x040fec0000001808 */
[----:B------:R-:W-:Y:S01]  /*7050*/  HMMA.16816.F32 R4, R36, R58, R4 ;  /* 0x0000003a2404723c */ /* 0x000fe20000001804 */
[----:B------:R-:W4:Y:S01]  /*7060*/  LDSM.16.MT88.4 R36, [R228+0xe800] ;  /* 0x00e80000e424783b */ /* 0x000f220000004200 */
[----:B------:R-:W5:Y:S01]  /*7070*/  MUFU.EX2 R148, R148 ;  /* 0x0000009400947308 */ /* 0x000f620000000800 */
[----:B-1----:R-:W-:Y:S01]  /*7080*/  F2FP.F16.F32.PACK_AB R53, R155, R156 ;  /* 0x0000009c9b35723e */ /* 0x002fe200000000ff */
[----:B------:R-:W-:-:S04]  /*7090*/  FADD.FTZ R156, R156, R172 ;  /* 0x000000ac9c9c7221 */ /* 0x000fc80000010000 */
[----:B------:R-:W-:Y:S02]  /*70a0*/  FADD.FTZ R156, R155, R156 ;  /* 0x0000009c9b9c7221 */ /* 0x000fe40000010000 */
[----:B------:R-:W1:Y:S08]  /*70b0*/  MUFU.EX2 R171, R171 ;  /* 0x000000ab00ab7308 */ /* 0x000e700000000800 */
[----:B------:R-:W2:Y:S01]  /*70c0*/  MUFU.EX2 R169, R169 ;  /* 0x000000a900a97308 */ /* 0x000ea20000000800 */
[----:B-----5:R-:W-:Y:S01]  /*70d0*/  F2FP.F16.F32.PACK_AB R55, R148, R153 ;  /* 0x000000999437723e */ /* 0x020fe200000000ff */
[----:B------:R-:W-:-:S04]  /*70e0*/  FADD.FTZ R153, R153, R156 ;  /* 0x0000009c99997221 */ /* 0x000fc80000010000 */
[----:B------:R-:W-:Y:S02]  /*70f0*/  FADD.FTZ R153, R148, R153 ;  /* 0x0000009994997221 */ /* 0x000fe40000010000 */
[----:B------:R-:W-:Y:S01]  /*7100*/  MUFU.EX2 R162, R162 ;  /* 0x000000a200a27308 */ /* 0x000fe20000000800 */
[----:B---3--:R-:W-:Y:S01]  /*7110*/  HMMA.16816.F32 R32, R52, R48, R32 ;  /* 0x000000303420723c */ /* 0x008fe20000001820 */
[----:B-1----:R-:W-:-:S05]  /*7120*/  FADD.FTZ R176, R171, R176 ;  /* 0x000000b0abb07221 */ /* 0x002fca0000010000 */
[----:B--2---:R-:W-:Y:S01]  /*7130*/  HMMA.16816.F32 R16, R52, R40, R16 ;  /* 0x000000283410723c */ /* 0x004fe20000001810 */
[----:B------:R-:W1:Y:S01]  /*7140*/  MUFU.EX2 R151, R151 ;  /* 0x0000009700977308 */ /* 0x000e620000000800 */
[C---:B------:R-:W-:Y:S01]  /*7150*/  F2FP.F16.F32.PACK_AB R56, R169.reuse, R171 ;  /* 0x000000aba938723e */ /* 0x040fe200000000ff */
[----:B------:R-:W-:-:S03]  /*7160*/  FADD.FTZ R176, R169, R176 ;  /* 0x000000b0a9b07221 */ /* 0x000fc60000010000 */
[C---:B------:R-:W-:Y:S01]  /*7170*/  HMMA.16816.F32 R12, R52.reuse, R42, R12 ;  /* 0x0000002a340c723c */ /* 0x040fe2000000180c */
[----:B------:R-:W2:Y:S02]  /*7180*/  LDSM.16.MT88.4 R40, [R229+0xf000] ;  /* 0x00f00000e528783b */ /* 0x000ea40000004200 */
[----:B------:R-:W3:Y:S03]  /*7190*/  MUFU.EX2 R132, R132 ;  /* 0x0000008400847308 */ /* 0x000ee60000000800 */
[C---:B----4-:R-:W-:Y:S05]  /*71a0*/  HMMA.16816.F32 R8, R52.reuse, R36, R8 ;  /* 0x000000243408723c */ /* 0x050fea0000001808 */
[----:B------:R-:W4:Y:S01]  /*71b0*/  MUFU.EX2 R60, R60 ;  /* 0x0000003c003c7308 */ /* 0x000f220000000800 */
[----:B------:R-:W-:Y:S01]  /*71c0*/  HMMA.16816.F32 R4, R52, R38, R4 ;  /* 0x000000263404723c */ /* 0x000fe20000001804 */
[----:B------:R-:W5:Y:S01]  /*71d0*/  LDSM.16.MT88.4 R36, [R228+0xf000] ;  /* 0x00f00000e424783b */ /* 0x000f620000004200 */
[----:B-1----:R-:W-:Y:S01]  /*71e0*/  F2FP.F16.F32.PACK_AB R58, R151, R162 ;  /* 0x000000a2973a723e */ /* 0x002fe200000000ff */
[----:B------:R-:W-:-:S03]  /*71f0*/  FADD.FTZ R162, R162, R176 ;  /* 0x000000b0a2a27221 */ /* 0x000fc60000010000 */
[C---:B------:R-:W-:Y:S01]  /*7200*/  HMMA.16816.F32 R28, R52.reuse, R50, R28 ;  /* 0x00000032341c723c */ /* 0x040fe2000000181c */
[----:B------:R-:W1:Y:S01]  /*7210*/  MUFU.EX2 R62, R62 ;  /* 0x0000003e003e7308 */ /* 0x000e620000000800 */
[----:B------:R-:W5:Y:S01]  /*7220*/  LDSM.16.MT88.4 R48, [R231+0xf000] ;  /* 0x00f00000e730783b */ /* 0x000f620000004200 */
[----:B---3--:R-:W-:Y:S01]  /*7230*/  FADD.FTZ R153, R132, R153 ;  /* 0x0000009984997221 */ /* 0x008fe20000010000 */
[----:B------:R-:W-:Y:S02]  /*7240*/  FADD.FTZ R162, R151, R162 ;  /* 0x000000a297a27221 */ /* 0x000fe40000010000 */
[C---:B------:R-:W-:Y:S03]  /*7250*/  HMMA.16816.F32 R24, R52.reuse, R44, R24 ;  /* 0x0000002c3418723c */ /* 0x040fe60000001818 */
[----:B------:R-:W3:Y:S01]  /*7260*/  MUFU.EX2 R61, R61 ;  /* 0x0000003d003d7308 */ /* 0x000ee20000000800 */
[C---:B----4-:R-:W-:Y:S01]  /*7270*/  F2FP.F16.F32.PACK_AB R57, R60.reuse, R132 ;  /* 0x000000843c39723e */ /* 0x050fe200000000ff */
[----:B------:R-:W-:Y:S01]  /*7280*/  FADD.FTZ R60, R60, R153 ;  /* 0x000000993c3c7221 */ /* 0x000fe20000010000 */
[----:B------:R-:W-:Y:S01]  /*7290*/  HMMA.16816.F32 R20, R52, R46, R20 ;  /* 0x0000002e3414723c */ /* 0x000fe20000001814 */
[----:B------:R-:W4:Y:S04]  /*72a0*/  LDSM.16.MT88.4 R44, [R230+0xf000] ;  /* 0x00f00000e62c783b */ /* 0x000f280000004200 */
[----:B------:R-:W-:Y:S01]  /*72b0*/  MUFU.EX2 R146, R146 ;  /* 0x0000009200927308 */ /* 0x000fe20000000800 */
[----:B-1----:R-:W-:-:S07]  /*72c0*/  FADD.FTZ R60, R62, R60 ;  /* 0x0000003c3e3c7221 */ /* 0x002fce0000010000 */
[----:B------:R-:W1:Y:S01]  /*72d0*/  MUFU.EX2 R143, R143 ;  /* 0x0000008f008f7308 */ /* 0x000e620000000800 */
[C---:B---3--:R-:W-:Y:S01]  /*72e0*/  F2FP.F16.F32.PACK_AB R59, R61.reuse, R62 ;  /* 0x0000003e3d3b723e */ /* 0x048fe200000000ff */
[----:B------:R-:W-:-:S06]  /*72f0*/  FADD.FTZ R60, R61, R60 ;  /* 0x0000003c3d3c7221 */ /* 0x000fcc0000010000 */
[----:B------:R-:W-:Y:S01]  /*7300*/  MUFU.EX2 R65, R65 ;  /* 0x0000004100417308 */ /* 0x000fe20000000800 */
[C---:B--2---:R-:W-:Y:S06]  /*7310*/  HMMA.16816.F32 R16, R56.reuse, R40, R16 ;  /* 0x000000283810723c */ /* 0x044fec0000001810 */
[----:B-----5:R-:W-:Y:S01]  /*7320*/  HMMA.16816.F32 R8, R56, R36, R8 ;  /* 0x000000243808723c */ /* 0x020fe20000001808 */
[----:B------:R-:W2:Y:S01]  /*7330*/  MUFU.EX2 R69, R69 ;  /* 0x0000004500457308 */ /* 0x000ea20000000800 */
[----:B-1----:R-:W-:Y:S01]  /*7340*/  F2FP.F16.F32.PACK_AB R52, R143, R146 ;  /* 0x000000928f34723e */ /* 0x002fe200000000ff */
[----:B------:R-:W-:-:S03]  /*7350*/  FADD.FTZ R146, R146, R162 ;  /* 0x000000a292927221 */ /* 0x000fc60000010000 */
[C---:B------:R-:W-:Y:S01]  /*7360*/  HMMA.16816.F32 R4, R56.reuse, R38, R4 ;  /* 0x000000263804723c */ /* 0x040fe20000001804 */
[----:B------:R-:W1:Y:S01]  /*7370*/  LDSM.16.MT88.4 R36, [R228+0xf800] ;  /* 0x00f80000e424783b */ /* 0x000e620000004200 */
[----:B------:R-:W-:Y:S01]  /*7380*/  FADD.FTZ R146, R143, R146 ;  /* 0x000000928f927221 */ /* 0x000fe20000010000 */
[----:B------:R-:W-:Y:S03]  /*7390*/  MUFU.EX2 R64, R64 ;  /* 0x0000004000407308 */ /* 0x000fe60000000800 */
[C---:B------:R-:W-:Y:S01]  /*73a0*/  HMMA.16816.F32 R12, R56.reuse, R42, R12 ;  /* 0x0000002a380c723c */ /* 0x040fe2000000180c */
[----:B------:R-:W3:Y:S04]  /*73b0*/  LDSM.16.MT88.4 R40, [R229+0xf800] ;  /* 0x00f80000e528783b */ /* 0x000ee80000004200 */
[----:B------:R-:W5:Y:S01]  /*73c0*/  MUFU.EX2 R63, R63 ;  /* 0x0000003f003f7308 */ /* 0x000f620000000800 */
[----:B------:R-:W-:Y:S01]  /*73d0*/  HMMA.16816.F32 R32, R56, R48, R32 ;  /* 0x000000303820723c */ /* 0x000fe20000001820 */
[----:B--2---:R-:W-:Y:S01]  /*73e0*/  F2FP.F16.F32.PACK_AB R54, R69, R65 ;  /* 0x000000414536723e */ /* 0x004fe200000000ff */
[----:B------:R-:W-:-:S04]  /*73f0*/  FADD.FTZ R65, R65, R146 ;  /* 0x0000009241417221 */ /* 0x000fc80000010000 */
[----:B------:R-:W-:Y:S01]  /*7400*/  HMMA.16816.F32 R28, R56, R50, R28 ;  /* 0x00000032381c723c */ /* 0x000fe2000000181c */
[----:B------:R-:W-:Y:S01]  /*7410*/  MUFU.EX2 R67, R67 ;  /* 0x0000004300437308 */ /* 0x000fe20000000800 */
[----:B------:R-:W2:Y:S01]  /*7420*/  LDSM.16.MT88.4 R48, [R231+0xf800] ;  /* 0x00f80000e730783b */ /* 0x000ea20000004200 */
[----:B------:R-:W-:-:S03]  /*7430*/  FADD.FTZ R65, R69, R65 ;  /* 0x0000004145417221 */ /* 0x000fc60000010000 */
[C---:B----4-:R-:W-:Y:S03]  /*7440*/  HMMA.16816.F32 R24, R56.reuse, R44, R24 ;  /* 0x0000002c3818723c */ /* 0x050fe60000001818 */
[----:B------:R-:W4:Y:S01]  /*7450*/  MUFU.EX2 R66, R66 ;  /* 0x0000004200427308 */ /* 0x000f220000000800 */
[C---:B-----5:R-:W-:Y:S01]  /*7460*/  F2FP.F16.F32.PACK_AB R53, R63.reuse, R64 ;  /* 0x000000403f35723e */ /* 0x060fe200000000ff */
[----:B------:R-:W-:Y:S01]  /*7470*/  FADD.FTZ R64, R64, R60 ;  /* 0x0000003c40407221 */ /* 0x000fe20000010000 */
[----:B------:R-:W-:Y:S01]  /*7480*/  HMMA.16816.F32 R20, R56, R46, R20 ;  /* 0x0000002e3814723c */ /* 0x000fe20000001814 */
[----:B------:R-:W5:Y:S02]  /*7490*/  LDSM.16.MT88.4 R44, [R230+0xf800] ;  /* 0x00f80000e62c783b */ /* 0x000f640000004200 */
[----:B------:R-:W-:Y:S02]  /*74a0*/  FADD.FTZ R64, R63, R64 ;  /* 0x000000403f407221 */ /* 0x000fe40000010000 */
[----:B------:R-:W-:Y:S02]  /*74b0*/  MUFU.EX2 R68, R68 ;  /* 0x0000004400447308 */ /* 0x000fe40000000800 */
[--C-:B------:R-:W-:Y:S01]  /*74c0*/  FFMA.FTZ R58, R71, UR4, -R101.reuse ;  /* 0x00000004473a7c23 */ /* 0x100fe20008010865 */
[----:B------:R-:W-:Y:S01]  /*74d0*/  FFMA.FTZ R59, R70, UR4, -R101 ;  /* 0x00000004463b7c23 */ /* 0x000fe20008010865 */
[----:B------:R-:W-:Y:S01]  /*74e0*/  FFMA.FTZ R56, R77, UR4, -R119 ;  /* 0x000000044d387c23 */ /* 0x000fe20008010877 */
[--C-:B------:R-:W-:Y:S01]  /*74f0*/  FFMA.FTZ R70, R75, UR4, -R101.reuse ;  /* 0x000000044b467c23 */ /* 0x100fe20008010865 */
[----:B------:R-:W-:Y:S01]  /*7500*/  FFMA.FTZ R71, R74, UR4, -R101 ;  /* 0x000000044a477c23 */ /* 0x000fe20008010865 */
[--C-:B------:R-:W-:Y:S01]  /*7510*/  FFMA.FTZ R57, R76, UR4, -R119.reuse ;  /* 0x000000044c397c23 */ /* 0x100fe20008010877 */
[----:B------:R-:W5:Y:S01]  /*7520*/  MUFU.EX2 R73, R73 ;  /* 0x0000004900497308 */ /* 0x000f620000000800 */
[----:B----4-:R-:W-:Y:S01]  /*7530*/  F2FP.F16.F32.PACK_AB R55, R66, R67 ;  /* 0x000000434237723e */ /* 0x010fe200000000ff */
[--C-:B------:R-:W-:Y:S01]  /*7540*/  FFMA.FTZ R74, R90, UR4, -R119.reuse ;  /* 0x000000045a4a7c23 */ /* 0x100fe20008010877 */
[--C-:B------:R-:W-:Y:S01]  /*7550*/  FFMA.FTZ R76, R89, UR4, -R119.reuse ;  /* 0x00000004594c7c23 */ /* 0x100fe20008010877 */
[----:B------:R-:W-:Y:S01]  /*7560*/  FFMA.FTZ R75, R87, UR4, -R119 ;  /* 0x00000004574b7c23 */ /* 0x000fe20008010877 */
[----:B------:R-:W-:Y:S01]  /*7570*/  FFMA.FTZ R77, R83, UR4, -R101 ;  /* 0x00000004534d7c23 */ /* 0x000fe20008010865 */
[----:B------:R-:W-:Y:S01]  /*7580*/  FFMA.FTZ R83, R86, UR4, -R119 ;  /* 0x0000000456537c23 */ /* 0x000fe20008010877 */
[--C-:B------:R-:W-:Y:S01]  /*7590*/  FFMA.FTZ R86, R94, UR4, -R101.reuse ;  /* 0x000000045e567c23 */ /* 0x100fe20008010865 */
[C---:B-1----:R-:W-:Y:S01]  /*75a0*/  HMMA.16816.F32 R8, R52.reuse, R36, R8 ;  /* 0x000000243408723c */ /* 0x042fe20000001808 */
[----:B------:R-:W-:Y:S01]  /*75b0*/  MUFU.EX2 R72, R72 ;  /* 0x0000004800487308 */ /* 0x000fe20000000800 */
[----:B------:R-:W-:Y:S01]  /*75c0*/  FFMA.FTZ R87, R93, UR4, -R101 ;  /* 0x000000045d577c23 */ /* 0x000fe20008010865 */
[--C-:B------:R-:W-:Y:S01]  /*75d0*/  FFMA.FTZ R89, R96, UR4, -R119.reuse ;  /* 0x0000000460597c23 */ /* 0x100fe20008010877 */
[--C-:B------:R-:W-:Y:S01]  /*75e0*/  FFMA.FTZ R90, R95, UR4, -R119.reuse ;  /* 0x000000045f5a7c23 */ /* 0x100fe20008010877 */
[----:B------:R-:W-:Y:S01]  /*75f0*/  FFMA.FTZ R93, R100, UR4, -R119 ;  /* 0x00000004645d7c23 */ /* 0x000fe20008010877 */
[----:B------:R-:W-:Y:S01]  /*7600*/  HMMA.16816.F32 R4, R52, R38, R4 ;  /* 0x000000263404723c */ /* 0x000fe20000001804 */
[----:B------:R-:W1:Y:S01]  /*7610*/  LDSM.16.MT88.4 R36, [R228+0x10000] ;  /* 0x01000000e424783b */ /* 0x000e620000004200 */
[----:B------:R-:W-:Y:S01]  /*7620*/  FFMA.FTZ R94, R98, UR4, -R101 ;  /* 0x00000004625e7c23 */ /* 0x000fe20008010865 */
[----:B------:R-:W-:Y:S01]  /*7630*/  MUFU.EX2 R56, R56 ;  /* 0x0000003800387308 */ /* 0x000fe20000000800 */
[----:B------:R-:W-:-:S02]  /*7640*/  FADD.FTZ R67, R67, R64 ;  /* 0x0000004043437221 */ /* 0x000fc40000010000 */
[----:B---3--:R-:W-:Y:S02]  /*7650*/  HMMA.16816.F32 R16, R52, R40, R16 ;  /* 0x000000283410723c */ /* 0x008fe40000001810 */
[----:B------:R-:W-:-:S03]  /*7660*/  FADD.FTZ R67, R66, R67 ;  /* 0x0000004342437221 */ /* 0x000fc60000010000 */
[----:B------:R-:W-:Y:S01]  /*7670*/  MUFU.EX2 R58, R58 ;  /* 0x0000003a003a7308 */ /* 0x000fe20000000800 */
[C---:B------:R-:W-:Y:S01]  /*7680*/  HMMA.16816.F32 R12, R52.reuse, R42, R12 ;  /* 0x0000002a340c723c */ /* 0x040fe2000000180c */
[----:B------:R-:W3:Y:S05]  /*7690*/  LDSM.16.MT88.4 R40, [R229+0x10000] ;  /* 0x01000000e528783b */ /* 0x000eea0000004200 */
[C---:B--2---:R-:W-:Y:S01]  /*76a0*/  HMMA.16816.F32 R32, R52.reuse, R48, R32 ;  /* 0x000000303420723c */ /* 0x044fe20000001820 */
[----:B------:R-:W2:Y:S05]  /*76b0*/  MUFU.EX2 R59, R59 ;  /* 0x0000003b003b7308 */ /* 0x000eaa0000000800 */
[C---:B------:R-:W-:Y:S01]  /*76c0*/  HMMA.16816.F32 R28, R52.reuse, R50, R28 ;  /* 0x00000032341c723c */ /* 0x040fe2000000181c */
[----:B------:R-:W4:Y:S02]  /*76d0*/  LDSM.16.MT88.4 R48, [R231+0x10000] ;  /* 0x01000000e730783b */ /* 0x000f240000004200 */
[----:B------:R-:W-:Y:S03]  /*76e0*/  MUFU.EX2 R70, R70 ;  /* 0x0000004600467308 */ /* 0x000fe60000000800 */
[C---:B-----5:R-:W-:Y:S05]  /*76f0*/  HMMA.16816.F32 R24, R52.reuse, R44, R24 ;  /* 0x0000002c3418723c */ /* 0x060fea0000001818 */
[----:B------:R-:W5:Y:S01]  /*7700*/  MUFU.EX2 R71, R71 ;  /* 0x0000004700477308 */ /* 0x000f620000000800 */
[----:B------:R-:W-:Y:S01]  /*7710*/  HMMA.16816.F32 R20, R52, R46, R20 ;  /* 0x0000002e3414723c */ /* 0x000fe20000001814 */
[----:B------:R-:W4:Y:S06]  /*7720*/  LDSM.16.MT88.4 R44, [R230+0x10000] ;  /* 0x01000000e62c783b */ /* 0x000f2c0000004200 */
[----:B------:R-:W-:Y:S01]  /*7730*/  F2FP.F16.F32.PACK_AB R52, R73, R68 ;  /* 0x000000444934723e */ /* 0x000fe200000000ff */
[----:B------:R-:W-:Y:S01]  /*7740*/  MUFU.EX2 R57, R57 ;  /* 0x0000003900397308 */ /* 0x000fe20000000800 */
[----:B--2---:R-:W-:Y:S01]  /*7750*/  F2FP.F16.F32.PACK_AB R53, R59, R58 ;  /* 0x0000003a3b35723e */ /* 0x004fe200000000ff */
[----:B------:R-:W-:Y:S01]  /*7760*/  FADD.FTZ R68, R68, R65 ;  /* 0x0000004144447221 */ /* 0x000fe20000010000 */
[----:B------:R-:W-:Y:S01]  /*7770*/  F2FP.F16.F32.PACK_AB R54, R56, R72 ;  /* 0x000000483836723e */ /* 0x000fe200000000ff */
[----:B------:R-:W-:-:S02]  /*7780*/  FADD.FTZ R58, R58, R67 ;  /* 0x000000433a3a7221 */ /* 0x000fc40000010000 */
[----:B------:R-:W-:Y:S01]  /*7790*/  FADD.FTZ R68, R73, R68 ;  /* 0x0000004449447221 */ /* 0x000fe20000010000 */
[----:B-----5:R-:W-:Y:S01]  /*77a0*/  F2FP.F16.F32.PACK_AB R55, R71, R70 ;  /* 0x000000464737723e */ /* 0x020fe200000000ff */
[----:B------:R-:W2:Y:S01]  /*77b0*/  MUFU.EX2 R74, R74 ;  /* 0x0000004a004a7308 */ /* 0x000ea20000000800 */
[----:B------:R-:W-:Y:S01]  /*77c0*/  FADD.FTZ R58, R59, R58 ;  /* 0x0000003a3b3a7221 */ /* 0x000fe20000010000 */
[----:B------:R-:W-:-:S03]  /*77d0*/  FADD.FTZ R72, R72, R68 ;  /* 0x0000004448487221 */ /* 0x000fc60000010000 */
[----:B------:R-:W-:Y:S01]  /*77e0*/  FADD.FTZ R70, R70, R58 ;  /* 0x0000003a46467221 */ /* 0x000fe20000010000 */
[----:B-1----:R-:W-:Y:S01]  /*77f0*/  HMMA.16816.F32 R8, R52, R36, R8 ;  /* 0x000000243408723c */ /* 0x002fe20000001808 */
[----:B------:R-:W-:Y:S01]  /*7800*/  FADD.FTZ R72, R56, R72 ;  /* 0x0000004838487221 */ /* 0x000fe20000010000 */
[----:B------:R-:W-:Y:S01]  /*7810*/  MUFU.EX2 R76, R76 ;  /* 0x0000004c004c7308 */ /* 0x000fe20000000800 */
[----:B------:R-:W-:-:S03]  /*7820*/  FADD.FTZ R70, R71, R70 ;  /* 0x0000004647467221 */ /* 0x000fc60000010000 */
[C---:B------:R-:W-:Y:S01]  /*7830*/  HMMA.16816.F32 R4, R52.reuse, R38, R4 ;  /* 0x000000263404723c */ /* 0x040fe20000001804 */
[----:B------:R-:W1:Y:S03]  /*7840*/  LDSM.16.MT88.4 R36, [R229+0x10800] ;  /* 0x01080000e524783b */ /* 0x000e660000004200 */
[----:B------:R-:W-:Y:S02]  /*7850*/  MUFU.EX2 R75, R75 ;  /* 0x0000004b004b7308 */ /* 0x000fe40000000800 */
[C---:B---3--:R-:W-:Y:S06]  /*7860*/  HMMA.16816.F32 R16, R52.reuse, R40, R16 ;  /* 0x000000283410723c */ /* 0x048fec0000001810 */
[----:B------:R-:W-:Y:S01]  /*7870*/  MUFU.EX2 R77, R77 ;  /* 0x0000004d004d7308 */ /* 0x000fe20000000800 */
[C---:B------:R-:W-:Y:S01]  /*7880*/  HMMA.16816.F32 R12, R52.reuse, R42, R12 ;  /* 0x0000002a340c723c */ /* 0x040fe2000000180c */
[----:B------:R-:W3:Y:S05]  /*7890*/  LDSM.16.MT88.4 R40, [R230+0x10800] ;  /* 0x01080000e628783b */ /* 0x000eea0000004200 */
[C---:B----4-:R-:W-:Y:S01]  /*78a0*/  HMMA.16816.F32 R32, R52.reuse, R48, R32 ;  /* 0x000000303420723c */ /* 0x050fe20000001820 */
[----:B------:R-:W4:Y:S05]  /*78b0*/  MUFU.EX2 R3, R82 ;  /* 0x0000005200037308 */ /* 0x000f2a0000000800 */
[C---:B------:R-:W-:Y:S01]  /*78c0*/  HMMA.16816.F32 R28, R52.reuse, R50, R28 ;  /* 0x00000032341c723c */ /* 0x040fe2000000181c */
[----:B------:R-:W5:Y:S02]  /*78d0*/  LDSM.16.MT88.4 R48, [R231+0x10800] ;  /* 0x01080000e730783b */ /* 0x000f640000004200 */
[----:B------:R-:W-:Y:S03]  /*78e0*/  MUFU.EX2 R81, R81 ;  /* 0x0000005100517308 */ /* 0x000fe60000000800 */
[C---:B------:R-:W-:Y:S05]  /*78f0*/  HMMA.16816.F32 R24, R52.reuse, R44, R24 ;  /* 0x0000002c3418723c */ /* 0x040fea0000001818 */
[----:B------:R-:W1:Y:S01]  /*7900*/  MUFU.EX2 R80, R80 ;  /* 0x0000005000507308 */ /* 0x000e620000000800 */
[----:B------:R-:W-:Y:S01]  /*7910*/  HMMA.16816.F32 R20, R52, R46, R20 ;  /* 0x0000002e3414723c */ /* 0x000fe20000001814 */
[C---:B--2---:R-:W-:Y:S01]  /*7920*/  F2FP.F16.F32.PACK_AB R44, R74.reuse, R57 ;  /* 0x000000394a2c723e */ /* 0x044fe200000000ff */
[----:B------:R-:W2:Y:S01]  /*7930*/  LDSM.16.MT88.4 R52, [R228+0x10800] ;  /* 0x01080000e434783b */ /* 0x000ea20000004200 */
[----:B----4-:R-:W-:Y:S01]  /*7940*/  F2FP.F16.F32.PACK_AB R45, R3, R77 ;  /* 0x0000004d032d723e */ /* 0x010fe200000000ff */
[--C-:B------:R-:W-:Y:S01]  /*7950*/  FFMA.FTZ R82, R85, UR4, -R119.reuse ;  /* 0x0000000455527c23 */ /* 0x100fe20008010877 */
[----:B------:R-:W-:Y:S01]  /*7960*/  FFMA.FTZ R85, R97, UR4, -R119 ;  /* 0x0000000461557c23 */ /* 0x000fe20008010877 */
[----:B------:R-:W-:Y:S01]  /*7970*/  FADD.FTZ R57, R57, R72 ;  /* 0x0000004839397221 */ /* 0x000fe20000010000 */
[----:B------:R-:W-:Y:S01]  /*7980*/  F2FP.F16.F32.PACK_AB R46, R75, R76 ;  /* 0x0000004c4b2e723e */ /* 0x000fe200000000ff */
[----:B------:R-:W-:Y:S01]  /*7990*/  MUFU.EX2 R83, R83 ;  /* 0x0000005300537308 */ /* 0x000fe20000000800 */
[----:B------:R-:W-:Y:S01]  /*79a0*/  FADD.FTZ R77, R77, R70 ;  /* 0x000000464d4d7221 */ /* 0x000fe20000010000 */
[----:B------:R-:W-:-:S03]  /*79b0*/  FADD.FTZ R57, R74, R57 ;  /* 0x000000394a397221 */ /* 0x000fc60000010000 */
[----:B------:R-:W-:Y:S01]  /*79c0*/  FADD.FTZ R77, R3, R77 ;  /* 0x0000004d034d7221 */ /* 0x000fe20000010000 */
[----:B------:R-:W-:Y:S01]  /*79d0*/  FADD.FTZ R76, R76, R57 ;  /* 0x000000394c4c7221 */ /* 0x000fe20000010000 */
[----:B-1----:R-:W-:Y:S01]  /*79e0*/  F2FP.F16.F32.PACK_AB R47, R80, R81 ;  /* 0x00000051502f723e */ /* 0x002fe200000000ff */
[----:B------:R-:W1:Y:S01]  /*79f0*/  MUFU.EX2 R82, R82 ;  /* 0x0000005200527308 */ /* 0x000e620000000800 */
[----:B------:R-:W-:Y:S01]  /*7a00*/  FADD.FTZ R81, R81, R77 ;  /* 0x0000004d51517221 */ /* 0x000fe20000010000 */
[----:B------:R-:W-:-:S03]  /*7a10*/  FADD.FTZ R76, R75, R76 ;  /* 0x0000004c4b4c7221 */ /* 0x000fc60000010000 */
[----:B------:R-:W-:Y:S01]  /*7a20*/  FADD.FTZ R81, R80, R81 ;  /* 0x0000005150517221 */ /* 0x000fe20000010000 */
[C---:B------:R-:W-:Y:S02]  /*7a30*/  HMMA.16816.F32 R16, R44.reuse, R36, R16 ;  /* 0x000000242c10723c */ /* 0x040fe40000001810 */
[----:B------:R-:W-:Y:S04]  /*7a40*/  MUFU.EX2 R84, R84 ;  /* 0x0000005400547308 */ /* 0x000fe80000000800 */
[C---:B------:R-:W-:Y:S01]  /*7a50*/  HMMA.16816.F32 R12, R44.reuse, R38, R12 ;  /* 0x000000262c0c723c */ /* 0x040fe2000000180c */
[----:B------:R-:W4:Y:S03]  /*7a60*/  LDSM.16.MT88.4 R36, [R230+0x11000] ;  /* 0x01100000e624783b */ /* 0x000f260000004200 */
[----:B------:R-:W2:Y:S02]  /*7a70*/  MUFU.EX2 R85, R85 ;  /* 0x0000005500557308 */ /* 0x000ea40000000800 */
[C---:B---3--:R-:W-:Y:S06]  /*7a80*/  HMMA.16816.F32 R24, R44.reuse, R40, R24 ;  /* 0x000000282c18723c */ /* 0x048fec0000001818 */
[----:B------:R-:W-:Y:S01]  /*7a90*/  MUFU.EX2 R79, R79 ;  /* 0x0000004f004f7308 */ /* 0x000fe20000000800 */
[C---:B------:R-:W-:Y:S01]  /*7aa0*/  HMMA.16816.F32 R20, R44.reuse, R42, R20 ;  /* 0x0000002a2c14723c */ /* 0x040fe20000001814 */
[----:B------:R-:W3:Y:S05]  /*7ab0*/  LDSM.16.MT88.4 R40, [R231+0x11000] ;  /* 0x01100000e728783b */ /* 0x000eea0000004200 */
[C---:B-----5:R-:W-:Y:S01]  /*7ac0*/  HMMA.16816.F32 R32, R44.reuse, R48, R32 ;  /* 0x000000302c20723c */ /* 0x060fe20000001820 */
[----:B------:R-:W5:Y:S05]  /*7ad0*/  MUFU.EX2 R78, R78 ;  /* 0x0000004e004e7308 */ /* 0x000f6a0000000800 */
[C---:B------:R-:W-:Y:S01]  /*7ae0*/  HMMA.16816.F32 R28, R44.reuse, R50, R28 ;  /* 0x000000322c1c723c */ /* 0x040fe2000000181c */
[C---:B-1----:R-:W-:Y:S01]  /*7af0*/  F2FP.F16.F32.PACK_AB R48, R82.reuse, R83 ;  /* 0x000000535230723e */ /* 0x042fe200000000ff */
[----:B------:R-:W-:Y:S01]  /*7b00*/  FADD.FTZ R83, R83, R76 ;  /* 0x0000004c53537221 */ /* 0x000fe20000010000 */
[----:B------:R-:W-:Y:S03]  /*7b10*/  MUFU.EX2 R86, R86 ;  /* 0x0000005600567308 */ /* 0x000fe60000000800 */
[----:B--2---:R-:W-:Y:S01]  /*7b20*/  HMMA.16816.F32 R8, R44, R52, R8 ;  /* 0x000000342c08723c */ /* 0x004fe20000001808 */
[----:B------:R-:W-:Y:S01]  /*7b30*/  F2FP.F16.F32.PACK_AB R50, R85, R84 ;  /* 0x000000545532723e */ /* 0x000fe200000000ff */
[----:B------:R-:W-:-:S03]  /*7b40*/  FADD.FTZ R83, R82, R83 ;  /* 0x0000005352537221 */ /* 0x000fc60000010000 */
[----:B------:R-:W1:Y:S01]  /*7b50*/  MUFU.EX2 R87, R87 ;  /* 0x0000005700577308 */ /* 0x000e620000000800 */
[----:B-----5:R-:W-:Y:S01]  /*7b60*/  F2FP.F16.F32.PACK_AB R49, R78, R79 ;  /* 0x0000004f4e31723e */ /* 0x020fe200000000ff */
[----:B------:R-:W-:Y:S01]  /*7b70*/  HMMA.16816.F32 R4, R44, R54, R4 ;  /* 0x000000362c04723c */ /* 0x000fe20000001804 */
[----:B------:R-:W2:Y:S01]  /*7b80*/  LDSM.16.MT88.4 R44, [R229+0x11000] ;  /* 0x01100000e52c783b */ /* 0x000ea20000004200 */
[----:B------:R-:W-:Y:S01]  /*7b90*/  FADD.FTZ R79, R79, R81 ;  /* 0x000000514f4f7221 */ /* 0x000fe20000010000 */
[----:B------:R-:W-:Y:S02]  /*7ba0*/  FADD.FTZ R84, R84, R83 ;  /* 0x0000005354547221 */ /* 0x000fe40000010000 */
[----:B------:R-:W5:Y:S01]  /*7bb0*/  LDSM.16.MT88.4 R52, [R228+0x11000] ;  /* 0x01100000e434783b */ /* 0x000f620000004200 */
[----:B------:R-:W3:Y:S01]  /*7bc0*/  MUFU.EX2 R89, R89 ;  /* 0x0000005900597308 */ /* 0x000ee20000000800 */
[----:B------:R-:W-:Y:S01]  /*7bd0*/  FADD.FTZ R79, R78, R79 ;  /* 0x0000004f4e4f7221 */ /* 0x000fe20000010000 */
[----:B------:R-:W-:-:S06]  /*7be0*/  FADD.FTZ R84, R85, R84 ;  /* 0x0000005455547221 */ /* 0x000fcc0000010000 */
[----:B------:R-:W3:Y:S01]  /*7bf0*/  MUFU.EX2 R90, R90 ;  /* 0x0000005a005a7308 */ /* 0x000ee20000000800 */
[----:B-1----:R-:W-:Y:S01]  /*7c00*/  F2FP.F16.F32.PACK_AB R51, R87, R86 ;  /* 0x000000565733723e */ /* 0x002fe200000000ff */
[----:B------:R-:W-:-:S04]  /*7c10*/  FADD.FTZ R86, R86, R79 ;  /* 0x0000004f56567221 */ /* 0x000fc80000010000 */
[----:B------:R-:W-:Y:S02]  /*7c20*/  FADD.FTZ R86, R87, R86 ;  /* 0x0000005657567221 */ /* 0x000fe40000010000 */
[----:B----4-:R-:W-:Y:S01]  /*7c30*/  HMMA.16816.F32 R24, R48, R36, R24 ;  /* 0x000000243018723c */ /* 0x010fe20000001818 */
[----:B------:R-:W1:Y:S01]  /*7c40*/  MUFU.EX2 R93, R93 ;  /* 0x0000005d005d7308 */ /* 0x000e620000000800 */
[----:B---3--:R-:W-:-:S04]  /*7c50*/  FADD.FTZ R84, R89, R84 ;  /* 0x0000005459547221 */ /* 0x008fc80000010000 */
[C---:B------:R-:W-:Y:S01]  /*7c60*/  HMMA.16816.F32 R20, R48.reuse, R38, R20 ;  /* 0x000000263014723c */ /* 0x040fe20000001814 */
[----:B------:R-:W3:Y:S02]  /*7c70*/  LDSM.16.MT88.4 R36, [R231+0x11800] ;  /* 0x01180000e724783b */ /* 0x000ee40000004200 */
[----:B------:R-:W4:Y:S01]  /*7c80*/  MUFU.EX2 R252, R252 ;  /* 0x000000fc00fc7308 */ /* 0x000f220000000800 */
[C---:B------:R-:W-:Y:S01]  /*7c90*/  F2FP.F16.F32.PACK_AB R132, R90.reuse, R89 ;  /* 0x000000595a84723e */ /* 0x040fe200000000ff */
[----:B------:R-:W-:Y:S01]  /*7ca0*/  FADD.FTZ R84, R90, R84 ;  /* 0x000000545a547221 */ /* 0x000fe20000010000 */
[C---:B------:R-:W-:Y:S05]  /*7cb0*/  HMMA.16816.F32 R28, R48.reuse, R42, R28 ;  /* 0x0000002a301c723c */ /* 0x040fea000000181c */
[----:B------:R-:W5:Y:S01]  /*7cc0*/  MUFU.EX2 R92, R92 ;  /* 0x0000005c005c7308 */ /* 0x000f620000000800 */
[----:B------:R-:W-:Y:S01]  /*7cd0*/  HMMA.16816.F32 R32, R48, R40, R32 ;  /* 0x000000283020723c */ /* 0x000fe20000001820 */
[----:B------:R-:W3:Y:S01]  /*7ce0*/  LDSM.16.MT88.4 R40, [R230+0x11800] ;  /* 0x01180000e628783b */ /* 0x000ee20000004200 */
[----:B-1----:R-:W-:-:S04]  /*7cf0*/  FADD.FTZ R84, R93, R84 ;  /* 0x000000545d547221 */ /* 0x002fc80000010000 */
[----:B--2---:R-:W-:Y:S01]  /*7d00*/  HMMA.16816.F32 R16, R48, R44, R16 ;  /* 0x0000002c3010723c */ /* 0x004fe20000001810 */
[----:B------:R-:W1:Y:S01]  /*7d10*/  MUFU.EX2 R91, R91 ;  /* 0x0000005b005b7308 */ /* 0x000e620000000800 */
[C---:B----4-:R-:W-:Y:S01]  /*7d20*/  F2FP.F16.F32.PACK_AB R134, R252.reuse, R93 ;  /* 0x0000005dfc86723e */ /* 0x050fe200000000ff */
[----:B------:R-:W-:-:S03]  /*7d30*/  FADD.FTZ R252, R252, R84 ;  /* 0x00000054fcfc7221 */ /* 0x000fc60000010000 */
[C---:B------:R-:W-:Y:S01]  /*7d40*/  HMMA.16816.F32 R12, R48.reuse, R46, R12 ;  /* 0x0000002e300c723c */ /* 0x040fe2000000180c */
[----:B------:R-:W2:Y:S02]  /*7d50*/  LDSM.16.MT88.4 R44, [R229+0x11800] ;  /* 0x01180000e52c783b */ /* 0x000ea40000004200 */
[----:B------:R-:W4:Y:S01]  /*7d60*/  MUFU.EX2 R94, R94 ;  /* 0x0000005e005e7308 */ /* 0x000f220000000800 */
[----:B-----5:R-:W-:Y:S02]  /*7d70*/  FADD.FTZ R86, R92, R86 ;  /* 0x000000565c567221 */ /* 0x020fe40000010000 */
[C---:B------:R-:W-:Y:S05]  /*7d80*/  HMMA.16816.F32 R8, R48.reuse, R52, R8 ;  /* 0x000000343008723c */ /* 0x040fea0000001808 */
[----:B------:R-:W5:Y:S01]  /*7d90*/  MUFU.EX2 R251, R251 ;  /* 0x000000fb00fb7308 */ /* 0x000f620000000800 */
[C---:B-1----:R-:W-:Y:S01]  /*7da0*/  F2FP.F16.F32.PACK_AB R133, R91.reuse, R92 ;  /* 0x0000005c5b85723e */ /* 0x042fe200000000ff */
[----:B------:R-:W-:Y:S01]  /*7db0*/  HMMA.16816.F32 R4, R48, R54, R4 ;  /* 0x000000363004723c */ /* 0x000fe20000001804 */
[----:B------:R-:W-:-:S04]  /*7dc0*/  FADD.FTZ R86, R91, R86 ;  /* 0x000000565b567221 */ /* 0x000fc80000010000 */
[----:B----4-:R-:W-:Y:S01]  /*7dd0*/  FADD.FTZ R86, R94, R86 ;  /* 0x000000565e567221 */ /* 0x010fe20000010000 */
[----:B-----5:R-:W-:-:S03]  /*7de0*/  F2FP.F16.F32.PACK_AB R135, R251, R94 ;  /* 0x0000005efb87723e */ /* 0x020fc600000000ff */
[----:B------:R-:W-:-:S04]  /*7df0*/  FADD.FTZ R251, R251, R86 ;  /* 0x00000056fbfb7221 */ /* 0x000fc80000010000 */
[C---:B---3--:R-:W-:Y:S01]  /*7e00*/  HMMA.16816.F32 R156, R132.reuse, R38, R28 ;  /* 0x00000026849c723c */ /* 0x048fe2000000181c */
[----:B------:R-:W1:Y:S05]  /*7e10*/  LDSM.16.MT88.4 R28, [R228+0x11800] ;  /* 0x01180000e41c783b */ /* 0x000e6a0000004200 */
[C---:B------:R-:W-:Y:S06]  /*7e20*/  HMMA.16816.F32 R160, R132.reuse, R36, R32 ;  /* 0x0000002484a0723c */ /* 0x040fec0000001820 */
[C---:B------:R-:W-:Y:S06]  /*7e30*/  HMMA.16816.F32 R152, R132.reuse, R40, R24 ;  /* 0x000000288498723c */ /* 0x040fec0000001818 */
[C---:B------:R-:W-:Y:S06]  /*7e40*/  HMMA.16816.F32 R148, R132.reuse, R42, R20 ;  /* 0x0000002a8494723c */ /* 0x040fec0000001814 */
[C---:B--2---:R-:W-:Y:S06]  /*7e50*/  HMMA.16816.F32 R144, R132.reuse, R44, R16 ;  /* 0x0000002c8490723c */ /* 0x044fec0000001810 */
        /* <DEDUP_REMOVED lines=9> */
[----:B------:R-:W-:Y:S02]  /*7ef0*/  USHF.R.S32.HI UR4, URZ, 0x1f, UR10 ;  /* 0x0000001f3f047899 */ /* 0x000fe4000801140a */
[----:B------:R-:W-:Y:S01]  /*7f00*/  MOV R249, UR10 ;  /* 0x0000000a00f97c02 */ /* 0x000fe20008000f00 */
[----:B------:R-:W-:-:S03]  /*7f10*/  ULDC UR7, c[0x0][0x248] ;  /* 0x0000920000077ab9 */ /* 0x000fc60000000800 */
[----:B------:R-:W-:Y:S01]  /*7f20*/  IMAD.U32 R248, RZ, RZ, UR4 ;  /* 0x00000004fff87e24 */ /* 0x000fe2000f8e00ff */
[----:B------:R-:W-:-:S06]  /*7f30*/  ULDC UR4, c[0x0][0x2ec] ;  /* 0x0000bb0000047ab9 */ /* 0x000fcc0000000800 */
.L_x_2247:
        /* <DEDUP_REMOVED lines=66> */
.L_x_2244:
        /* <DEDUP_REMOVED lines=41> */
[----:B------:R-:W-:Y:S01]  /*85f0*/  LDGSTS.E.BYPASS.LTC128B.128 [R244+0xf800], desc[UR20][R14.64] ;  /* 0x0f8000000ef47fae */ /* 0x000fe2000b901d54 */
[----:B------:R-:W-:Y:S02]  /*8600*/  IADD3.X R11, R15, UR11, RZ, P0, !PT ;  /* 0x0000000b0f0b7c10 */ /* 0x000fe400087fe4ff */
[----:B-1----:R-:W-:Y:S03]  /*8610*/  IADD3 R8, P0, R10, UR12, RZ ;  /* 0x0000000c0a087c10 */ /* 0x002fe6000ff1e0ff */
[----:B------:R-:W-:Y:S01]  /*8620*/  LDGSTS.E.BYPASS.LTC128B.128 [R244+0x10000], desc[UR20][R10.64] ;  /* 0x100000000af47fae */ /* 0x000fe2000b901d54 */
[----:B------:R-:W-:Y:S05]  /*8630*/  IADD3.X R9, R11, UR11, RZ, P0, !PT ;  /* 0x0000000b0b097c10 */ /* 0x000fea00087fe4ff */
[----:B------:R1:W-:Y:S01]  /*8640*/  LDGSTS.E.BYPASS.LTC128B.128 [R244+0x10800], desc[UR20][R8.64] ;  /* 0x1080000008f47fae */ /* 0x0003e2000b901d54 */
[----:B--2---:R-:W-:Y:S04]  /*8650*/  IADD3 R4, P0, R8, UR12, RZ ;  /* 0x0000000c08047c10 */ /* 0x004fe8000ff1e0ff */
[----:B------:R-:W-:Y:S02]  /*8660*/  IADD3.X R5, R9, UR11, RZ, P0, !PT ;  /* 0x0000000b09057c10 */ /* 0x000fe400087fe4ff */
[----:B------:R-:W-:Y:S03]  /*8670*/  IADD3 R6, P0, R4, UR12, RZ ;  /* 0x0000000c04067c10 */ /* 0x000fe6000ff1e0ff */
[----:B------:R-:W-:Y:S01]  /*8680*/  LDGSTS.E.BYPASS.LTC128B.128 [R244+0x11000], desc[UR20][R4.64] ;  /* 0x1100000004f47fae */ /* 0x000fe2000b901d54 */
[----:B------:R-:W-:Y:S02]  /*8690*/  IADD3.X R7, R5, UR11, RZ, P0, !PT ;  /* 0x0000000b05077c10 */ /* 0x000fe400087fe4ff */
[----:B------:R-:W-:Y:S03]  /*86a0*/  ISETP.GT.AND P0, PT, R250, R239, PT ;  /* 0x000000effa00720c */ /* 0x000fe60003f04270 */
[----:B------:R2:W-:Y:S04]  /*86b0*/  LDGSTS.E.BYPASS.LTC128B.128 [R244+0x11800], desc[UR20][R6.64] ;  /* 0x1180000006f47fae */ /* 0x0005e8000b901d54 */
[----:B------:R-:W-:Y:S04]  /*86c0*/  LDSM.16.M88.4 R128, [R238] ;  /* 0x00000000ee80783b */ /* 0x000fe80000000200 */
[----:B---3--:R-:W-:Y:S04]  /*86d0*/  LDSM.16.M88.4 R16, [R237+0x800] ;  /* 0x00080000ed10783b */ /* 0x008fe80000000200 */
[----:B-1----:R-:W2:Y:S04]  /*86e0*/  LDSM.16.M88.4 R8, [R237] ;  /* 0x00000000ed08783b */ /* 0x002ea80000000200 */
[----:B------:R-:W1:Y:S04]  /*86f0*/  LDSM.16.M88.4 R24, [R237+0x1000] ;  /* 0x00100000ed18783b */ /* 0x000e680000000200 */
        /* <DEDUP_REMOVED lines=8> */
[C---:B--2---:R-:W-:Y:S03]  /*8780*/  HMMA.16816.F32 R4, R128.reuse, R8, RZ ;  /* 0x000000088004723c */ /* 0x044fe600000018ff */
[----:B------:R-:W2:Y:S04]  /*8790*/  LDSM.16.M88.4 R88, [R237+0x5000] ;  /* 0x00500000ed58783b */ /* 0x000ea80000000200 */
[----:B------:R-:W2:Y:S01]  /*87a0*/  LDSM.16.M88.4 R96, [R237+0x5800] ;  /* 0x00580000ed60783b */ /* 0x000ea20000000200 */
[C---:B------:R-:W-:Y:S03]  /*87b0*/  HMMA.16816.F32 R8, R128.reuse, R10, RZ ;  /* 0x0000000a8008723c */ /* 0x040fe600000018ff */
[----:B------:R-:W2:Y:S03]  /*87c0*/  LDSM.16.M88.4 R104, [R237+0x6000] ;  /* 0x00600000ed68783b */ /* 0x000ea60000000200 */
[C---:B------:R-:W-:Y:S01]  /*87d0*/  HMMA.16816.F32 R12, R128.reuse, R16, RZ ;  /* 0x00000010800c723c */ /* 0x040fe200000018ff */
[----:B------:R-:W2:Y:S04]  /*87e0*/  LDSM.16.M88.4 R112, [R237+0x6800] ;  /* 0x00680000ed70783b */ /* 0x000ea80000000200 */
[----:B------:R-:W2:Y:S01]  /*87f0*/  LDSM.16.M88.4 R120, [R237+0x7000] ;  /* 0x00700000ed78783b */ /* 0x000ea20000000200 */
[C---:B------:R-:W-:Y:S03]  /*8800*/  HMMA.16816.F32 R16, R128.reuse, R18, RZ ;  /* 0x000000128010723c */ /* 0x040fe600000018ff */
[----:B------:R-:W2:Y:S03]  /*8810*/  LDSM.16.M88.4 R168, [R237+0x7800] ;  /* 0x00780000eda8783b */ /* 0x000ea60000000200 */
[C---:B-1----:R-:W-:Y:S01]  /*8820*/  HMMA.16816.F32 R20, R128.reuse, R24, RZ ;  /* 0x000000188014723c */ /* 0x042fe200000018ff */
[----:B------:R-:W-:Y:S04]  /*8830*/  LDSM.16.M88.4 R172, [R236] ;  /* 0x00000000ecac783b */ /* 0x000fe80000000200 */
[----:B------:R-:W1:Y:S01]  /*8840*/  LDSM.16.M88.4 R176, [R235] ;  /* 0x00000000ebb0783b */ /* 0x000e620000000200 */
        /* <DEDUP_REMOVED lines=13> */
[----:B------:R-:W-:Y:S04]  /*8920*/  LDSM.16.M88.4 R208, [R227] ;  /* 0x00000000e3d0783b */ /* 0x000fe80000000200 */
        /* <DEDUP_REMOVED lines=23> */
[----:B------:R-:W2:Y:S05]  /*8aa0*/  LDSM.16.M88.4 R168, [R235+0x4000] ;  /* 0x00400000eba8783b */ /* 0x000eaa0000000200 */
[C---:B-1----:R-:W-:Y:S06]  /*8ab0*/  HMMA.16816.F32 R4, R172.reuse, R176, R4 ;  /* 0x000000b0ac04723c */ /* 0x042fec0000001804 */
[C---:B------:R-:W-:Y:S01]  /*8ac0*/  HMMA.16816.F32 R8, R172.reuse, R178, R8 ;  /* 0x000000b2ac08723c */ /* 0x040fe20000001808 */
[----:B------:R-:W1:Y:S05]  /*8ad0*/  LDSM.16.M88.4 R176, [R235+0x4800] ;  /* 0x00480000ebb0783b */ /* 0x000e6a0000000200 */
        /* <DEDUP_REMOVED lines=23> */
[C---:B--2---:R-:W-:Y:S05]  /*8c50*/  HMMA.16816.F32 R68, R172.reuse, R168, R68 ;  /* 0x000000a8ac44723c */ /* 0x044fea0000001844 */
[----:B------:R-:W-:Y:S01]  /*8c60*/  LDSM.16.M88.4 R204, [R204] ;  /* 0x00000000cccc783b */ /* 0x000fe20000000200 */
[C---:B------:R-:W-:Y:S03]  /*8c70*/  HMMA.16816.F32 R72, R172.reuse, R170, R72 ;  /* 0x000000aaac48723c */ /* 0x040fe60000001848 */
[----:B------:R-:W2:Y:S03]  /*8c80*/  LDSM.16.M88.4 R168, [R235+0x6800] ;  /* 0x00680000eba8783b */ /* 0x000ea60000000200 */
[C---:B-1----:R-:W-:Y:S06]  /*8c90*/  HMMA.16816.F32 R76, R172.reuse, R176, R76 ;  /* 0x000000b0ac4c723c */ /* 0x042fec000000184c */
[C---:B------:R-:W-:Y:S01]  /*8ca0*/  HMMA.16816.F32 R80, R172.reuse, R178, R80 ;  /* 0x000000b2ac50723c */ /* 0x040fe20000001850 */
[----:B------:R-:W1:Y:S05]  /*8cb0*/  LDSM.16.M88.4 R176, [R235+0x7000] ;  /* 0x00700000ebb0783b */ /* 0x000e6a0000000200 */
[C---:B-----5:R-:W-:Y:S06]  /*8cc0*/  HMMA.16816.F32 R84, R172.reuse, R180, R84 ;  /* 0x000000b4ac54723c */ /* 0x060fec0000001854 */
[C---:B------:R-:W-:Y:S01]  /*8cd0*/  HMMA.16816.F32 R88, R172.reuse, R182, R88 ;  /* 0x000000b6ac58723c */ /* 0x040fe20000001858 */
[----:B------:R-:W4:Y:S05]  /*8ce0*/  LDSM.16.M88.4 R180, [R235+0x7800] ;  /* 0x00780000ebb4783b */ /* 0x000f2a0000000200 */
[C---:B---3--:R-:W-:Y:S06]  /*8cf0*/  HMMA.16816.F32 R92, R172.reuse, R184, R92 ;  /* 0x000000b8ac5c723c */ /* 0x048fec000000185c */
[C---:B------:R-:W-:Y:S01]  /*8d00*/  HMMA.16816.F32 R96, R172.reuse, R186, R96 ;  /* 0x000000baac60723c */ /* 0x040fe20000001860 */
[----:B------:R-:W3:Y:S05]  /*8d10*/  LDSM.16.M88.4 R184, [R234] ;  /* 0x00000000eab8783b */ /* 0x000eea0000000200 */
[C---:B------:R-:W-:Y:S06]  /*8d20*/  HMMA.16816.F32 R100, R172.reuse, R188, R100 ;  /* 0x000000bcac64723c */ /* 0x040fec0000001864 */
[C---:B------:R-:W-:Y:S05]  /*8d30*/  HMMA.16816.F32 R104, R172.reuse, R190, R104 ;  /* 0x000000beac68723c */ /* 0x040fea0000001868 */
[C---:B------:R-:W-:Y:S01]  /*8d40*/  VIADD R188, R233.reuse, 0x2000 ;  /* 0x00002000e9bc7836 */ /* 0x040fe20000000000 */
[C---:B--2---:R-:W-:Y:S05]  /*8d50*/  HMMA.16816.F32 R108, R172.reuse, R168, R108 ;  /* 0x000000a8ac6c723c */ /* 0x044fea000000186c */
[----:B------:R-:W2:Y:S01]  /*8d60*/  LDSM.16.M88.4 R188, [R188] ;  /* 0x00000000bcbc783b */ /* 0x000ea20000000200 */
[C---:B------:R-:W-:Y:S05]  /*8d70*/  HMMA.16816.F32 R112, R172.reuse, R170, R112 ;  /* 0x000000aaac70723c */ /* 0x040fea0000001870 */
[C---:B------:R-:W-:Y:S01]  /*8d80*/  VIADD R168, R233.reuse, 0x2800 ;  /* 0x00002800e9a87836 */ /* 0x040fe20000000000 */
[C---:B-1----:R-:W-:Y:S05]  /*8d90*/  HMMA.16816.F32 R116, R172.reuse, R176, R116 ;  /* 0x000000b0ac74723c */ /* 0x042fea0000001874 */
[----:B------:R-:W1:Y:S01]  /*8da0*/  LDSM.16.M88.4 R168, [R168] ;  /* 0x00000000a8a8783b */ /* 0x000e620000000200 */
[C---:B------:R-:W-:Y:S05]  /*8db0*/  HMMA.16816.F32 R120, R172.reuse, R178, R120 ;  /* 0x000000b2ac78723c */ /* 0x040fea0000001878 */
[----:B------:R-:W-:Y:S01]  /*8dc0*/  VIADD R176, R233, 0x3000 ;  /* 0x00003000e9b07836 */ /* 0x000fe20000000000 */
[C---:B----4-:R-:W-:Y:S05]  /*8dd0*/  HMMA.16816.F32 R124, R172.reuse, R180, R124 ;  /* 0x000000b4ac7c723c */ /* 0x050fea000000187c */
[----:B------:R-:W4:Y:S01]  /*8de0*/  LDSM.16.M88.4 R176, [R176] ;  /* 0x00000000b0b0783b */ /* 0x000f220000000200 */
[----:B------:R-:W-:Y:S03]  /*8df0*/  HMMA.16816.F32 R128, R172, R182, R128 ;  /* 0x000000b6ac80723c */ /* 0x000fe60000001880 */
[----:B------:R-:W5:Y:S03]  /*8e00*/  LDSM.16.M88.4 R172, [R226] ;  /* 0x00000000e2ac783b */ /* 0x000f660000000200 */
[C---:B---3--:R-:W-:Y:S01]  /*8e10*/  HMMA.16816.F32 R4, R184.reuse, R192, R4 ;  /* 0x000000c0b804723c */ /* 0x048fe20000001804 */
[----:B------:R-:W3:Y:S05]  /*8e20*/  LDSM.16.M88.4 R180, [R225] ;  /* 0x00000000e1b4783b */ /* 0x000eea0000000200 */
        /* <DEDUP_REMOVED lines=11> */
[C---:B--2---:R-:W-:Y:S06]  /*8ee0*/  HMMA.16816.F32 R36, R184.reuse, R188, R36 ;  /* 0x000000bcb824723c */ /* 0x044fec0000001824 */
[C---:B------:R-:W-:Y:S01]  /*8ef0*/  HMMA.16816.F32 R40, R184.reuse, R190, R40 ;  /* 0x000000beb828723c */ /* 0x040fe20000001828 */
[----:B------:R-:W-:Y:S05]  /*8f00*/  LDSM.16.M88.4 R188, [R222] ;  /* 0x00000000debc783b */ /* 0x000fea0000000200 */
[C---:B-1----:R-:W-:Y:S06]  /*8f10*/  HMMA.16816.F32 R44, R184.reuse, R168, R44 ;  /* 0x000000a8b82c723c */ /* 0x042fec000000182c */
[C---:B------:R-:W-:Y:S01]  /*8f20*/  HMMA.16816.F32 R48, R184.reuse, R170, R48 ;  /* 0x000000aab830723c */ /* 0x040fe20000001830 */
[----:B------:R-:W1:Y:S05]  /*8f30*/  LDSM.16.M88.4 R168, [R224] ;  /* 0x00000000e0a8783b */ /* 0x000e6a0000000200 */
[C---:B----4-:R-:W-:Y:S06]  /*8f40*/  HMMA.16816.F32 R52, R184.reuse, R176, R52 ;  /* 0x000000b0b834723c */ /* 0x050fec0000001834 */
[C---:B------:R-:W-:Y:S01]  /*8f50*/  HMMA.16816.F32 R56, R184.reuse, R178, R56 ;  /* 0x000000b2b838723c */ /* 0x040fe20000001838 */
[----:B------:R-:W2:Y:S05]  /*8f60*/  LDSM.16.M88.4 R176, [R223] ;  /* 0x00000000dfb0783b */ /* 0x000eaa0000000200 */
[C---:B------:R-:W-:Y:S06]  /*8f70*/  HMMA.16816.F32 R60, R184.reuse, R208, R60 ;  /* 0x000000d0b83c723c */ /* 0x040fec000000183c */
[C---:B------:R-:W-:Y:S01]  /*8f80*/  HMMA.16816.F32 R64, R184.reuse, R210, R64 ;  /* 0x000000d2b840723c */ /* 0x040fe20000001840 */
[----:B------:R-:W4:Y:S05]  /*8f90*/  LDSM.16.M88.4 R208, [R166] ;  /* 0x00000000a6d0783b */ /* 0x000f2a0000000200 */
[C---:B-----5:R-:W-:Y:S06]  /*8fa0*/  HMMA.16816.F32 R68, R184.reuse, R172, R68 ;  /* 0x000000acb844723c */ /* 0x060fec0000001844 */
[C---:B------:R-:W-:Y:S01]  /*8fb0*/  HMMA.16816.F32 R72, R184.reuse, R174, R72 ;  /* 0x000000aeb848723c */ /* 0x040fe20000001848 */
[----:B------:R-:W5:Y:S05]  /*8fc0*/  LDSM.16.M88.4 R172, [R166+0x1000] ;  /* 0x00100000a6ac783b */ /* 0x000f6a0000000200 */
[C---:B---3--:R-:W-:Y:S06]  /*8fd0*/  HMMA.16816.F32 R76, R184.reuse, R180, R76 ;  /* 0x000000b4b84c723c */ /* 0x048fec000000184c */
[C---:B------:R-:W-:Y:S01]  /*8fe0*/  HMMA.16816.F32 R80, R184.reuse, R182, R80 ;  /* 0x000000b6b850723c */ /* 0x040fe20000001850 */
[----:B------:R-:W3:Y:S05]  /*8ff0*/  LDSM.16.M88.4 R180, [R166+0x1800] ;  /* 0x00180000a6b4783b */ /* 0x000eea0000000200 */
        /* <DEDUP_REMOVED lines=19> */
[C---:B----4-:R-:W-:Y:S06]  /*9130*/  HMMA.16816.F32 R4, R204.reuse, R208, R4 ;  /* 0x000000d0cc04723c */ /* 0x050fec0000001804 */
[C---:B------:R-:W-:Y:S01]  /*9140*/  HMMA.16816.F32 R8, R204.reuse, R210, R8 ;  /* 0x000000d2cc08723c */ /* 0x040fe20000001808 */
[----:B------:R-:W-:Y:S05]  /*9150*/  LDSM.16.M88.4 R208, [R166+0x6000] ;  /* 0x00600000a6d0783b */ /* 0x000fea0000000200 */
[C---:B------:R-:W-:Y:S06]  /*9160*/  HMMA.16816.F32 R12, R204.reuse, R212, R12 ;  /* 0x000000d4cc0c723c */ /* 0x040fec000000180c */
[C---:B------:R-:W-:Y:S01]  /*9170*/  HMMA.16816.F32 R16, R204.reuse, R214, R16 ;  /* 0x000000d6cc10723c */ /* 0x040fe20000001810 */
[----:B------:R-:W-:Y:S05]  /*9180*/  LDSM.16.M88.4 R212, [R166+0x6800] ;  /* 0x00680000a6d4783b */ /* 0x000fea0000000200 */
[C---:B-----5:R-:W-:Y:S06]  /*9190*/  HMMA.16816.F32 R20, R204.reuse, R172, R20 ;  /* 0x000000accc14723c */ /* 0x060fec0000001814 */
[C---:B------:R-:W-:Y:S01]  /*91a0*/  HMMA.16816.F32 R24, R204.reuse, R174, R24 ;  /* 0x000000aecc18723c */ /* 0x040fe20000001818 */
[----:B------:R-:W4:Y:S05]  /*91b0*/  LDSM.16.M88.4 R172, [R166+0x4800] ;  /* 0x00480000a6ac783b */ /* 0x000f2a0000000200 */
[C---:B---3--:R-:W-:Y:S06]  /*91c0*/  HMMA.16816.F32 R28, R204.reuse, R180, R28 ;  /* 0x000000b4cc1c723c */ /* 0x048fec000000181c */
[C---:B------:R-:W-:Y:S01]  /*91d0*/  HMMA.16816.F32 R32, R204.reuse, R182, R32 ;  /* 0x000000b6cc20723c */ /* 0x040fe20000001820 */
[----:B------:R-:W3:Y:S01]  /*91e0*/  LDSM.16.M88.4 R180, [R166+0x7800] ;  /* 0x00780000a6b4783b */ /* 0x000ee20000000200 */
        /* <DEDUP_REMOVED lines=24> */
[C---:B---3--:R-:W-:Y:S06]  /*9370*/  HMMA.16816.F32 R124, R204.reuse, R180, R124 ;  /* 0x000000b4cc7c723c */ /* 0x048fec000000187c */
        /* <DEDUP_REMOVED lines=70> */
.L_x_2246:
        /* <DEDUP_REMOVED lines=54> */
.L_x_2245:
        /* <DEDUP_REMOVED lines=235> */
[----:B------:R-:W-:Y:S06]  /*a9f0*/  ISETP.GT.AND P0, PT, R250, R239, PT ;  /* 0x000000effa00720c */ /* 0x000fec0003f04270 */
        /* <DEDUP_REMOVED lines=590> */
.L_x_2243:
[----:B------:R-:W1:Y:S01]  /*cee0*/  SHFL.BFLY PT, R3, R252, 0x2, 0x1f ;  /* 0x0c401f00fc037f89 */ /* 0x000e6200000e0000 */
[----:B------:R-:W-:Y:S01]  /*cef0*/  MOV R11, 0x3f800000 ;  /* 0x3f800000000b7802 */ /* 0x000fe20000000f00 */
[----:B------:R-:W2:Y:S01]  /*cf00*/  S2UR UR4, SR_CgaCtaId ;  /* 0x00000000000479c3 */ /* 0x000ea20000008800 */
[----:B------:R-:W-:Y:S01]  /*cf10*/  MOV R9, 0x3f800000 ;  /* 0x3f80000000097802 */ /* 0x000fe20000000f00 */
[----:B------:R-:W3:Y:S01]  /*cf20*/  SHFL.BFLY PT, R4, R251, 0x2, 0x1f ;  /* 0x0c401f00fb047f89 */ /* 0x000ee200000e0000 */
[----:B------:R-:W-:Y:S01]  /*cf30*/  UMOV UR5, 0x400 ;  /* 0x0000040000057882 */ /* 0x000fe20000000000 */
[----:B------:R-:W-:Y:S04]  /*cf40*/  BSSY B0, `(.L_x_2248) ;  /* 0x00000ab000007945 */ /* 0x000fe80003800000 */
[----:B------:R-:W-:Y:S01]  /*cf50*/  BAR.SYNC.DEFER_BLOCKING 0x0 ;  /* 0x0000000000007b1d */ /* 0x000fe20000010000 */
[----:B-1----:R-:W-:-:S05]  /*cf60*/  FADD.FTZ R252, R3, R252 ;  /* 0x000000fc03fc7221 */ /* 0x002fca0000010000 */
[----:B------:R-:W1:Y:S01]  /*cf70*/  S2R R3, SR_TID.X ;  /* 0x0000000000037919 */ /* 0x000e620000002100 */
[----:B--2---:R-:W-:Y:S01]  /*cf80*/  ULEA UR4, UR4, UR5, 0x18 ;  /* 0x0000000504047291 */ /* 0x004fe2000f8ec03f */
[----:B---3--:R-:W-:Y:S01]  /*cf90*/  FADD.FTZ R251, R4, R251 ;  /* 0x000000fb04fb7221 */ /* 0x008fe20000010000 */
[----:B------:R-:W2:Y:S01]  /*cfa0*/  S2UR UR5, SR_CTAID.Z ;  /* 0x00000000000579c3 */ /* 0x000ea20000002700 */
[----:B------:R-:W3:Y:S04]  /*cfb0*/  SHFL.BFLY PT, R6, R252, 0x1, 0x1f ;  /* 0x0c201f00fc067f89 */ /* 0x000ee800000e0000 */
[----:B------:R-:W4:Y:S01]  /*cfc0*/  SHFL.BFLY PT, R5, R251, 0x1, 0x1f ;  /* 0x0c201f00fb057f89 */ /* 0x000f2200000e0000 */
[----:B---3--:R-:W-:Y:S01]  /*cfd0*/  FADD.FTZ R6, R252, R6 ;  /* 0x00000006fc067221 */ /* 0x008fe20000010000 */
[----:B-1----:R-:W-:Y:S01]  /*cfe0*/  SHF.R.S32.HI R10, RZ, 0x1f, R3 ;  /* 0x0000001fff0a7819 */ /* 0x002fe20000011403 */
[----:B----4-:R-:W-:-:S03]  /*cff0*/  FADD.FTZ R5, R251, R5 ;  /* 0x00000005fb057221 */ /* 0x010fc60000010000 */
[----:B------:R-:W-:Y:S02]  /*d000*/  FSETP.NE.FTZ.AND P4, PT, R6, RZ, PT ;  /* 0x000000ff0600720b */ /* 0x000fe40003f95000 */
[CC--:B------:R-:W-:Y:S02]  /*d010*/  LEA.HI R13, R10.reuse, R3.reuse, RZ, 0x2 ;  /* 0x000000030a0d7211 */ /* 0x0c0fe400078f10ff */
[----:B------:R-:W-:Y:S02]  /*d020*/  FSETP.NE.FTZ.AND P3, PT, R5, RZ, PT ;  /* 0x000000ff0500720b */ /* 0x000fe40003f75000 */
[--C-:B------:R-:W-:Y:S02]  /*d030*/  SHF.R.S32.HI R12, RZ, 0x2, R13.reuse ;  /* 0x00000002ff0c7819 */ /* 0x100fe4000001140d */
[----:B------:R-:W-:Y:S02]  /*d040*/  SHF.R.S32.HI R8, RZ, 0x1f, R13 ;  /* 0x0000001fff087819 */ /* 0x000fe4000001140d */
[----:B------:R-:W-:-:S02]  /*d050*/  LEA.HI R4, R10, R3, RZ, 0x5 ;  /* 0x000000030a047211 */ /* 0x000fc400078f28ff */
[----:B------:R-:W-:Y:S01]  /*d060*/  LEA.HI R8, R8, R12, RZ, 0x3 ;  /* 0x0000000c08087211 */ /* 0x000fe200078f18ff */
[----:B------:R-:W1:Y:S01]  /*d070*/  @P4 MUFU.RCP R11, R6 ;  /* 0x00000006000b4308 */ /* 0x000e620000001000 */
[----:B------:R-:W-:Y:S01]  /*d080*/  LEA.HI R10, R10, R3, RZ, 0x4 ;  /* 0x000000030a0a7211 */ /* 0x000fe200078f20ff */
[----:B------:R-:W3:Y:S01]  /*d090*/  @P4 LDC R51, c[0x0][0x2e8] ;  /* 0x0000ba00ff334b82 */ /* 0x000ee20000000800 */
[----:B------:R-:W-:Y:S02]  /*d0a0*/  LOP3.LUT R8, R8, 0xfffffff8, RZ, 0xc0, !PT ;  /* 0xfffffff808087812 */ /* 0x000fe400078ec0ff */
[----:B------:R-:W-:Y:S02]  /*d0b0*/  LOP3.LUT R13, R13, 0x1ffffffc, RZ, 0xc0, !PT ;  /* 0x1ffffffc0d0d7812 */ /* 0x000fe400078ec0ff */
[----:B------:R-:W-:Y:S01]  /*d0c0*/  IADD3 R8, R12, -R8, RZ ;  /* 0x800000080c087210 */ /* 0x000fe20007ffe0ff */
[----:B------:R-:W4:Y:S01]  /*d0d0*/  @P3 MUFU.RCP R9, R5 ;  /* 0x0000000500093308 */ /* 0x000f220000001000 */
[----:B------:R-:W-:Y:S01]  /*d0e0*/  LOP3.LUT R12, R10, 0xfffffff0, RZ, 0xc0, !PT ;  /* 0xfffffff00a0c7812 */ /* 0x000fe200078ec0ff */
[----:B------:R-:W-:Y:S01]  /*d0f0*/  IMAD.IADD R13, R3, 0x1, -R13 ;  /* 0x00000001030d7824 */ /* 0x000fe200078e0a0d */
[----:B------:R-:W-:Y:S01]  /*d100*/  SHF.R.S32.HI R7, RZ, 0x5, R4 ;  /* 0x00000005ff077819 */ /* 0x000fe20000011404 */
[----:B------:R-:W5:Y:S01]  /*d110*/  @P3 LDC R50, c[0x0][0x2e8] ;  /* 0x0000ba00ff323b82 */ /* 0x000f620000000800 */
[----:B------:R-:W-:-:S02]  /*d120*/  SHF.L.U32 R15, R8, 0x6, RZ ;  /* 0x00000006080f7819 */ /* 0x000fc400000006ff */
[----:B------:R-:W-:Y:S01]  /*d130*/  R2P PR, R8, 0x6 ;  /* 0x0000000608007804 */ /* 0x000fe20000000000 */
[----:B------:R-:W-:Y:S02]  /*d140*/  IMAD R7, R7, 0x200, R13 ;  /* 0x0000020007077824 */ /* 0x000fe400078e020d */
        /* <DEDUP_REMOVED lines=17> */
[----:B------:R-:W-:Y:S01]  /*d260*/  IMAD.IADD R10, R3, 0x1, -R12 ;  /* 0x00000001030a7824 */ /* 0x000fe200078e0a0c */
[----:B------:R-:W-:Y:S01]  /*d270*/  LOP3.LUT R15, R15, 0x1c0, RZ, 0xc0, !PT ;  /* 0x000001c00f0f7812 */ /* 0x000fe200078ec0ff */
[----:B----4-:R-:W-:Y:S01]  /*d280*/  FMUL.FTZ R163, R9, R163 ;  /* 0x000000a309a37220 */ /* 0x010fe20000410000 */
[----:B------:R-:W-:Y:S01]  /*d290*/  SHF.L.U32 R13, R11, 0x6, RZ ;  /* 0x000000060b0d7819 */ /* 0x000fe200000006ff */
[C---:B------:R-:W-:Y:S01]  /*d2a0*/  FMUL.FTZ R162, R9.reuse, R162 ;  /* 0x000000a209a27220 */ /* 0x040fe20000410000 */
[----:B------:R-:W-:Y:S01]  /*d2b0*/  LEA.HI R12, R10, R10, RZ, 0x1 ;  /* 0x0000000a0a0c7211 */ /* 0x000fe200078f08ff */
[----:B------:R-:W-:Y:S01]  /*d2c0*/  FMUL.FTZ R159, R9, R159 ;  /* 0x0000009f099f7220 */ /* 0x000fe20000410000 */
[----:B------:R-:W-:Y:S01]  /*d2d0*/  LOP3.LUT R13, R13, 0x1c0, RZ, 0xc0, !PT ;  /* 0x000001c00d0d7812 */ /* 0x000fe200078ec0ff */
[C---:B------:R-:W-:Y:S01]  /*d2e0*/  FMUL.FTZ R158, R9.reuse, R158 ;  /* 0x0000009e099e7220 */ /* 0x040fe20000410000 */
[----:B------:R-:W-:Y:S01]  /*d2f0*/  FMUL.FTZ R155, R9, R155 ;  /* 0x0000009b099b7220 */ /* 0x000fe20000410000 */
[----:B------:R-:W-:-:S02]  /*d300*/  IMAD.SHL.U32 R14, R12, 0x4, RZ ;  /* 0x000000040c0e7824 */ /* 0x000fc400078e00ff */
[C---:B------:R-:W-:Y:S01]  /*d310*/  FMUL.FTZ R154, R9.reuse, R154 ;  /* 0x0000009a099a7220 */ /* 0x040fe20000410000 */
[C---:B------:R-:W-:Y:S01]  /*d320*/  FMUL.FTZ R151, R9.reuse, R151 ;  /* 0x0000009709977220 */ /* 0x040fe20000410000 */
[C---:B------:R-:W-:Y:S01]  /*d330*/  FMUL.FTZ R150, R9.reuse, R150 ;  /* 0x0000009609967220 */ /* 0x040fe20000410000 */
[----:B------:R-:W-:Y:S01]  /*d340*/  FMUL.FTZ R147, R9, R147 ;  /* 0x0000009309937220 */ /* 0x000fe20000410000 */
[----:B------:R-:W-:Y:S01]  /*d350*/  LOP3.LUT R14, R13, 0x38, R14, 0xf8, !PT ;  /* 0x000000380d0e7812 */ /* 0x000fe200078ef80e */
[C---:B------:R-:W-:Y:S01]  /*d360*/  FMUL.FTZ R146, R9.reuse, R146 ;  /* 0x0000009209927220 */ /* 0x040fe20000410000 */
[----:B------:R-:W-:Y:S01]  /*d370*/  SHF.R.U32.HI R13, RZ, 0x3, R13 ;  /* 0x00000003ff0d7819 */ /* 0x000fe2000001160d */
[C---:B------:R-:W-:Y:S01]  /*d380*/  FMUL.FTZ R143, R9.reuse, R143 ;  /* 0x0000008f098f7220 */ /* 0x040fe20000410000 */
[C---:B------:R-:W-:Y:S01]  /*d390*/  FMUL.FTZ R142, R9.reuse, R142 ;  /* 0x0000008e098e7220 */ /* 0x040fe20000410000 */
[C---:B------:R-:W-:Y:S01]  /*d3a0*/  FMUL.FTZ R139, R9.reuse, R139 ;  /* 0x0000008b098b7220 */ /* 0x040fe20000410000 */
[C---:B------:R-:W-:Y:S01]  /*d3b0*/  FMUL.FTZ R138, R9.reuse, R138 ;  /* 0x0000008a098a7220 */ /* 0x040fe20000410000 */
[C---:B------:R-:W-:Y:S01]  /*d3c0*/  FMUL.FTZ R135, R9.reuse, R135 ;  /* 0x0000008709877220 */ /* 0x040fe20000410000 */
[----:B------:R-:W-:Y:S01]  /*d3d0*/  FMUL.FTZ R134, R9, R134 ;  /* 0x0000008609867220 */ /* 0x000fe20000410000 */
[----:B------:R-:W-:Y:S01]  /*d3e0*/  LOP3.LUT R9, R8, 0x1, RZ, 0xc0, !PT ;  /* 0x0000000108097812 */ /* 0x000fe200078ec0ff */
[----:B------:R-:W1:Y:S01]  /*d3f0*/  @P4 MUFU.LG2 R6, R6 ;  /* 0x0000000600064308 */ /* 0x000e620000000c00 */
[----:B------:R-:W-:Y:S01]  /*d400*/  LOP3.LUT R13, R14, R13, RZ, 0x3c, !PT ;  /* 0x0000000d0e0d7212 */ /* 0x000fe200078e3cff */
[----:B------:R-:W4:Y:S01]  /*d410*/  S2R R8, SR_TID.X ;  /* 0x0000000000087919 */ /* 0x000f220000002100 */
[----:B------:R-:W-:-:S02]  /*d420*/  LEA.HI R14, R15, R15, RZ, 0x1d ;  /* 0x0000000f0f0e7211 */ /* 0x000fc400078fe8ff */
[----:B------:R-:W-:Y:S02]  /*d430*/  LOP3.LUT R12, R12, 0xffffffe, RZ, 0xc0, !PT ;  /* 0x0ffffffe0c0c7812 */ /* 0x000fe400078ec0ff */
[----:B------:R-:W-:Y:S01]  /*d440*/  ISETP.NE.U32.AND P0, PT, R9, 0x1, PT ;  /* 0x000000010900780c */ /* 0x000fe20003f05070 */
[----:B------:R-:W-:Y:S01]  /*d450*/  IMAD.MOV.U32 R9, RZ, RZ, 0x20 ;  /* 0x00000020ff097424 */ /* 0x000fe200078e00ff */
[----:B------:R-:W-:Y:S01]  /*d460*/  LEA R14, R7, R14, 0x1 ;  /* 0x0000000e070e7211 */ /* 0x000fe200078e08ff */
[----:B------:R-:W-:Y:S01]  /*d470*/  IMAD.IADD R7, R10, 0x1, -R12 ;  /* 0x000000010a077824 */ /* 0x000fe200078e0a0c */
[----:B------:R-:W-:Y:S01]  /*d480*/  MOV R12, 0x40 ;  /* 0x00000040000c7802 */ /* 0x000fe20000000f00 */
[----:B------:R-:W2:Y:S01]  /*d490*/  @P3 MUFU.LG2 R5, R5 ;  /* 0x0000000500053308 */ /* 0x000ea20000000c00 */
[----:B------:R-:W-:Y:S01]  /*d4a0*/  LEA R14, R14, UR4, 0x2 ;  /* 0x000000040e0e7c11 */ /* 0x000fe2000f8e10ff */
[----:B------:R-:W-:Y:S01]  /*d4b0*/  IMAD R7, R7, 0x4, R13 ;  /* 0x0000000407077824 */ /* 0x000fe200078e020d */
[----:B------:R-:W-:-:S02]  /*d4c0*/  SEL R9, R9, 0xffffffe0, P0 ;  /* 0xffffffe009097807 */ /* 0x000fc40000000000 */
[----:B------:R-:W-:Y:S01]  /*d4d0*/  SEL R12, R12, 0xffffffc0, !P1 ;  /* 0xffffffc00c0c7807 */ /* 0x000fe20004800000 */
[----:B------:R-:W-:Y:S01]  /*d4e0*/  STS.64 [R14], R160 ;  /* 0x000000a00e007388 */ /* 0x000fe20000000a00 */
[----:B------:R-:W-:Y:S01]  /*d4f0*/  IADD3 R15, R14, 0x80, RZ ;  /* 0x000000800e0f7810 */ /* 0x000fe20007ffe0ff */
[----:B-1----:R-:W-:Y:S01]  /*d500*/  @P4 FMUL.FTZ R6, R6, 0.69314718246459960938 ;  /* 0x3f31721806064820 */ /* 0x002fe20000410000 */
[C---:B------:R-:W-:Y:S01]  /*d510*/  IADD3 R13, R14.reuse, R9, RZ ;  /* 0x000000090e0d7210 */ /* 0x040fe20007ffe0ff */
[C-C-:B------:R-:W-:Y:S01]  /*d520*/  IMAD.IADD R16, R14.reuse, 0x1, R12.reuse ;  /* 0x000000010e107824 */ /* 0x140fe200078e020c */
[----:B------:R-:W-:Y:S01]  /*d530*/  @P2 IADD3 R15, R14, -0x80, RZ ;  /* 0xffffff800e0f2810 */ /* 0x000fe20007ffe0ff */
[----:B------:R-:W-:Y:S01]  /*d540*/  STS.64 [R14+0x800], R162 ;  /* 0x000800a20e007388 */ /* 0x000fe20000000a00 */
[----:B------:R-:W-:Y:S01]  /*d550*/  LOP3.LUT R4, R4, 0xffffffe0, RZ, 0xc0, !PT ;  /* 0xffffffe004047812 */ /* 0x000fe200078ec0ff */
[----:B------:R-:W-:Y:S02]  /*d560*/  IMAD.IADD R17, R13, 0x1, R12 ;  /* 0x000000010d117824 */ /* 0x000fe400078e020c */
[----:B------:R-:W-:Y:S01]  /*d570*/  IMAD.IADD R9, R9, 0x1, R15 ;  /* 0x0000000109097824 */ /* 0x000fe200078e020f */
[----:B------:R-:W-:Y:S01]  /*d580*/  STS.64 [R13], R156 ;  /* 0x0000009c0d007388 */ /* 0x000fe20000000a00 */
[----:B------:R-:W-:Y:S01]  /*d590*/  IMAD.IADD R4, R3, 0x1, -R4 ;  /* 0x0000000103047824 */ /* 0x000fe200078e0a04 */
[----:B------:R-:W-:Y:S01]  /*d5a0*/  IADD3 R3, -R245, RZ, RZ ;  /* 0x000000fff5037210 */ /* 0x000fe20007ffe1ff */
[----:B--2---:R-:W-:Y:S01]  /*d5b0*/  @P3 FMUL.FTZ R5, R5, 0.69314718246459960938 ;  /* 0x3f31721805053820 */ /* 0x004fe20000410000 */
[----:B------:R1:W-:Y:S01]  /*d5c0*/  STS.64 [R13+0x800], R158 ;  /* 0x0008009e0d007388 */ /* 0x0003e20000000a00 */
[----:B----4-:R-:W-:-:S02]  /*d5d0*/  SHF.R.S32.HI R49, RZ, 0x1f, R8 ;  /* 0x0000001fff317819 */ /* 0x010fc40000011408 */
[----:B------:R-:W-:Y:S01]  /*d5e0*/  LOP3.LUT P0, RZ, R4, 0x3, RZ, 0xc0, !PT ;  /* 0x0000000304ff7812 */ /* 0x000fe2000780c0ff */
[----:B------:R-:W-:Y:S01]  /*d5f0*/  STS.64 [R16], R152 ;  /* 0x0000009810007388 */ /* 0x000fe20000000a00 */
[----:B------:R-:W-:-:S03]  /*d600*/  LEA.HI R49, R49, R8, RZ, 0x5 ;  /* 0x0000000831317211 */ /* 0x000fc600078f28ff */
[----:B------:R2:W-:Y:S01]  /*d610*/  STS.64 [R16+0x800], R154 ;  /* 0x0008009a10007388 */ /* 0x0005e20000000a00 */
[----:B------:R-:W-:-:S03]  /*d620*/  LOP3.LUT R48, R49, 0xffffffe0, RZ, 0xc0, !PT ;  /* 0xffffffe031307812 */ /* 0x000fc600078ec0ff */
[----:B------:R-:W-:Y:S01]  /*d630*/  STS.64 [R17], R148 ;  /* 0x0000009411007388 */ /* 0x000fe20000000a00 */
[----:B------:R-:W-:-:S03]  /*d640*/  IADD3 R48, -R48, R8, RZ ;  /* 0x0000000830307210 */ /* 0x000fc60007ffe1ff */
[----:B------:R-:W-:Y:S01]  /*d650*/  STS.64 [R17+0x800], R150 ;  /* 0x0008009611007388 */ /* 0x000fe20000000a00 */
[----:B------:R-:W-:-:S03]  /*d660*/  SHF.R.S32.HI R8, RZ, 0x1f, R48 ;  /* 0x0000001fff087819 */ /* 0x000fc60000011430 */
[----:B------:R-:W-:Y:S01]  /*d670*/  STS.64 [R15], R144 ;  /* 0x000000900f007388 */ /* 0x000fe20000000a00 */
[----:B------:R-:W-:Y:S02]  /*d680*/  LEA.HI R8, R8, R48, RZ, 0x2 ;  /* 0x0000003008087211 */ /* 0x000fe400078f10ff */
[----:B------:R-:W-:Y:S01]  /*d690*/  SHF.L.U32 R48, R10, 0x2, RZ ;  /* 0x000000020a307819 */ /* 0x000fe200000006ff */
[----:B------:R4:W-:Y:S01]  /*d6a0*/  STS.64 [R15+0x800], R146 ;  /* 0x000800920f007388 */ /* 0x0009e20000000a00 */
[----:B------:R-:W-:Y:S02]  /*d6b0*/  SHF.R.S32.HI R8, RZ, 0x2, R8 ;  /* 0x00000002ff087819 */ /* 0x000fe40000011408 */
[C---:B-1----:R-:W-:Y:S01]  /*d6c0*/  IADD3 R13, R12.reuse, R15, RZ ;  /* 0x0000000f0c0d7210 */ /* 0x042fe20007ffe0ff */
[----:B------:R-:W-:Y:S01]  /*d6d0*/  IMAD.IADD R12, R12, 0x1, R9 ;  /* 0x000000010c0c7824 */ /* 0x000fe200078e0209 */
[----:B------:R-:W-:Y:S04]  /*d6e0*/  STS.64 [R9], R140 ;  /* 0x0000008c09007388 */ /* 0x000fe80000000a00 */
[----:B------:R1:W-:Y:S01]  /*d6f0*/  STS.64 [R9+0x800], R142 ;  /* 0x0008008e09007388 */ /* 0x0003e20000000a00 */
[----:B--2---:R-:W-:-:S03]  /*d700*/  LEA R16, R7, UR4, 0x2 ;  /* 0x0000000407107c11 */ /* 0x004fc6000f8e10ff */
[----:B------:R-:W-:Y:S01]  /*d710*/  STS.64 [R13], R136 ;  /* 0x000000880d007388 */ /* 0x000fe20000000a00 */
[--C-:B------:R-:W-:Y:S02]  /*d720*/  SHF.R.S32.HI R7, RZ, 0x5, R49.reuse ;  /* 0x00000005ff077819 */ /* 0x100fe40000011431 */
[----:B------:R-:W-:Y:S01]  /*d730*/  SHF.R.S32.HI R49, RZ, 0x1f, R49 ;  /* 0x0000001fff317819 */ /* 0x000fe20000011431 */
[----:B------:R-:W-:Y:S03]  /*d740*/  STS.64 [R13+0x800], R138 ;  /* 0x0008008a0d007388 */ /* 0x000fe60000000a00 */
[----:B------:R-:W-:Y:S01]  /*d750*/  LEA.HI R49, R49, R7, RZ, 0x2 ;  /* 0x0000000731317211 */ /* 0x000fe200078f10ff */
[----:B------:R-:W-:Y:S03]  /*d760*/  STS.64 [R12], R132 ;  /* 0x000000840c007388 */ /* 0x000fe60000000a00 */
[----:B------:R-:W-:Y:S01]  /*d770*/  LOP3.LUT R49, R49, 0xfffffffc, RZ, 0xc0, !PT ;  /* 0xfffffffc31317812 */ /* 0x000fe200078ec0ff */
[----:B------:R2:W-:Y:S01]  /*d780*/  STS.64 [R12+0x800], R134 ;  /* 0x000800860c007388 */ /* 0x0005e20000000a00 */
[----:B----4-:R-:W4:Y:S02]  /*d790*/  LDC R15, c[0x0][0x270] ;  /* 0x00009c00ff0f7b82 */ /* 0x010f240000000800 */
[----:B------:R-:W-:-:S06]  /*d7a0*/  IADD3 R49, R7, -R49, RZ ;  /* 0x8000003107317210 */ /* 0x000fcc0007ffe0ff */
[----:B------:R-:W-:Y:S01]  /*d7b0*/  BAR.SYNC.DEFER_BLOCKING 0x0 ;  /* 0x0000000000007b1d */ /* 0x000fe20000010000 */
[----:B------:R-:W-:Y:S01]  /*d7c0*/  MOV R7, 0xff800000 ;  /* 0xff80000000077802 */ /* 0x000fe20000000f00 */
[----:B---3--:R-:W-:Y:S01]  /*d7d0*/  @P4 FFMA.FTZ R7, R2, R51, R6 ;  /* 0x0000003302074223 */ /* 0x008fe20000010006 */
[----:B------:R-:W-:Y:S01]  /*d7e0*/  IMAD R8, R49, 0x10, R8 ;  /* 0x0000001031087824 */ /* 0x000fe200078e0208 */
[----:B------:R-:W-:Y:S02]  /*d7f0*/  SHF.R.S32.HI R49, RZ, 0x1f, R48 ;  /* 0x0000001fff317819 */ /* 0x000fe40000011430 */
[----:B-1----:R-:W1:Y:S01]  /*d800*/  S2R R9, SR_CTAID.Y ;  /* 0x0000000000097919 */ /* 0x002e620000002600 */
[----:B------:R-:W3:Y:S01]  /*d810*/  S2R R14, SR_CTAID.X ;  /* 0x00000000000e7919 */ /* 0x000ee20000002500 */
[----:B----4-:R-:W-:Y:S01]  /*d820*/  IMAD R3, R15, R3, UR5 ;  /* 0x000000050f037e24 */ /* 0x010fe2000f8e0203 */
[----:B--2---:R-:W1:Y:S01]  /*d830*/  LDC.64 R12, c[0x0][0x2c0] ;  /* 0x0000b000ff0c7b82 */ /* 0x004e620000000a00 */
[----:B------:R2:W4:Y:S04]  /*d840*/  LDS.128 R44, [R16] ;  /* 0x00000000102c7984 */ /* 0x0005280000000c00 */
[----:B------:R2:W1:Y:S04]  /*d850*/  LDS.128 R40, [R16+0x800] ;  /* 0x0008000010287984 */ /* 0x0004680000000c00 */
[----:B------:R2:W2:Y:S04]  /*d860*/  LDS.128 R36, [R16+0x1000] ;  /* 0x0010000010247984 */ /* 0x0004a80000000c00 */
[----:B------:R1:W2:Y:S04]  /*d870*/  LDS.128 R32, [R16+0x1800] ;  /* 0x0018000010207984 */ /* 0x0002a80000000c00 */
[----:B------:R1:W2:Y:S04]  /*d880*/  LDS.128 R28, [R16+0x2000] ;  /* 0x00200000101c7984 */ /* 0x0002a80000000c00 */
[----:B------:R1:W2:Y:S01]  /*d890*/  LDS.128 R24, [R16+0x2800] ;  /* 0x0028000010187984 */ /* 0x0002a20000000c00 */
[----:B---3--:R-:W-:Y:S01]  /*d8a0*/  SHF.L.U32 R4, R14, 0x6, RZ ;  /* 0x000000060e047819 */ /* 0x008fe200000006ff */
[----:B-1----:R-:W-:-:S02]  /*d8b0*/  IMAD R9, R9, R12, R245 ;  /* 0x0000000c09097224 */ /* 0x002fc400078e02f5 */
[----:B------:R1:W3:Y:S01]  /*d8c0*/  LDS.128 R20, [R16+0x3000] ;  /* 0x0030000010147984 */ /* 0x0002e20000000c00 */
[----:B------:R-:W-:Y:S02]  /*d8d0*/  IMAD.MOV.U32 R12, RZ, RZ, -0x800000 ;  /* 0xff800000ff0c7424 */ /* 0x000fe400078e00ff */
[----:B-----5:R-:W-:Y:S01]  /*d8e0*/  @P3 FFMA.FTZ R12, R0, R50, R5 ;  /* 0x00000032000c3223 */ /* 0x020fe20000010005 */
[----:B------:R-:W-:Y:S01]  /*d8f0*/  IMAD R3, R9, R15, R3 ;  /* 0x0000000f09037224 */ /* 0x000fe200078e0203 */
[----:B------:R-:W1:Y:S03]  /*d900*/  LDS.128 R16, [R16+0x3800] ;  /* 0x0038000010107984 */ /* 0x000e660000000c00 */
[----:B------:R-:W-:Y:S01]  /*d910*/  IMAD R3, R3, R13, R4 ;  /* 0x0000000d03037224 */ /* 0x000fe200078e0204 */
[----:B----4-:R-:W-:Y:S06]  /*d920*/  @P0 BRA `(.L_x_2249) ;  /* 0x0000000000300947 */ /* 0x010fec0003800000 */
[----:B------:R-:W-:Y:S01]  /*d930*/  IMAD R13, R14, -0x40, R13 ;  /* 0xffffffc00e0d7824 */ /* 0x000fe200078e020d */
[----:B------:R-:W-:Y:S01]  /*d940*/  SHF.R.S32.HI R2, RZ, 0x1f, R8 ;  /* 0x0000001fff027819 */ /* 0x000fe20000011408 */
[C---:B------:R-:W-:Y:S01]  /*d950*/  VIADD R4, R8.reuse, 0x8 ;  /* 0x0000000808047836 */ /* 0x040fe20000000000 */
[C---:B------:R-:W-:Y:S01]  /*d960*/  IADD3 R0, P0, R3.reuse, R8, RZ ;  /* 0x0000000803007210 */ /* 0x040fe20007f1e0ff */
[----:B------:R-:W-:Y:S01]  /*d970*/  ULDC.64 UR4, c[0x0][0x2b8] ;  /* 0x0000ae0000047ab9 */ /* 0x000fe20000000a00 */
[-C--:B------:R-:W-:Y:S02]  /*d980*/  ISETP.GE.AND P2, PT, R8, R13.reuse, PT ;  /* 0x0000000d0800720c */ /* 0x080fe40003f46270 */
[----:B------:R-:W-:Y:S02]  /*d990*/  ISETP.GE.AND P1, PT, R4, R13, PT ;  /* 0x0000000d0400720c */ /* 0x000fe40003f26270 */
[----:B------:R-:W-:Y:S02]  /*d9a0*/  LEA.HI.X.SX32 R2, R3, R2, 0x1, P0 ;  /* 0x0000000203027211 */ /* 0x000fe400000f0eff */
[----:B------:R-:W-:-:S04]  /*d9b0*/  LEA R4, P0, R0, UR4, 0x2 ;  /* 0x0000000400047c11 */ /* 0x000fc8000f8010ff */
[----:B------:R-:W-:-:S05]  /*d9c0*/  LEA.HI.X R5, R0, UR5, R2, 0x2, P0 ;  /* 0x0000000500057c11 */ /* 0x000fca00080f1402 */
[----:B------:R4:W-:Y:S04]  /*d9d0*/  @!P2 STG.E desc[UR20][R4.64], R7 ;  /* 0x000000070400a986 */ /* 0x0009e8000c101914 */
[----:B------:R4:W-:Y:S02]  /*d9e0*/  @!P1 STG.E desc[UR20][R4.64+0x20], R12 ;  /* 0x0000200c04009986 */ /* 0x0009e4000c101914 */
.L_x_2249:
[----:B------:R-:W-:Y:S05]  /*d9f0*/  BSYNC B0 ;  /* 0x0000000000007941 */ /* 0x000fea0003800000 */
.L_x_2248:
[----:B------:R-:W-:Y:S01]  /*da00*/  ULDC UR4, c[0x0][0x2dc] ;  /* 0x0000b70000047ab9 */ /* 0x000fe20000000800 */
[----:B------:R-:W-:-:S04]  /*da10*/  IMAD.WIDE R48, R11, 0x40, R48 ;  /* 0x000000400b307825 */ /* 0x000fc800078e0230 */
[----:B------:R-:W-:Y:S01]  /*da20*/  IMAD R3, R3, UR4, RZ ;  /* 0x0000000403037c24 */ /* 0x000fe2000f8e02ff */
[----:B------:R-:W-:-:S04]  /*da30*/  ULDC.64 UR4, c[0x0][0x288] ;  /* 0x0000a20000047ab9 */ /* 0x000fc80000000a00 */
[----:B------:R-:W-:-:S04]  /*da40*/  IADD3 R0, P0, R3, R48, RZ ;  /* 0x0000003003007210 */ /* 0x000fc80007f1e0ff */
[----:B------:R-:W-:Y:S02]  /*da50*/  LEA.HI.X.SX32 R3, R3, R49, 0x1, P0 ;  /* 0x0000003103037211 */ /* 0x000fe400000f0eff */
[----:B------:R-:W-:-:S04]  /*da60*/  LEA R2, P0, R0, UR4, 0x2 ;  /* 0x0000000400027c11 */ /* 0x000fc8000f8010ff */
[----:B------:R-:W-:-:S05]  /*da70*/  LEA.HI.X R3, R0, UR5, R3, 0x2, P0 ;  /* 0x0000000500037c11 */ /* 0x000fca00080f1403 */
[----:B------:R-:W-:Y:S04]  /*da80*/  STG.E.128 desc[UR20][R2.64], R44 ;  /* 0x0000002c02007986 */ /* 0x000fe8000c101d14 */
[----:B------:R-:W-:Y:S04]  /*da90*/  STG.E.128 desc[UR20][R2.64+0x800], R40 ;  /* 0x0008002802007986 */ /* 0x000fe8000c101d14 */
[----:B--2---:R-:W-:Y:S04]  /*daa0*/  STG.E.128 desc[UR20][R2.64+0x1000], R36 ;  /* 0x0010002402007986 */ /* 0x004fe8000c101d14 */
[----:B------:R-:W-:Y:S04]  /*dab0*/  STG.E.128 desc[UR20][R2.64+0x1800], R32 ;  /* 0x0018002002007986 */ /* 0x000fe8000c101d14 */
[----:B------:R-:W-:Y:S04]  /*dac0*/  STG.E.128 desc[UR20][R2.64+0x2000], R28 ;  /* 0x0020001c02007986 */ /* 0x000fe8000c101d14 */
[----:B------:R-:W-:Y:S04]  /*dad0*/  STG.E.128 desc[UR20][R2.64+0x2800], R24 ;  /* 0x0028001802007986 */ /* 0x000fe8000c101d14 */
[----:B---3--:R-:W-:Y:S04]  /*dae0*/  STG.E.128 desc[UR20][R2.64+0x3000], R20 ;  /* 0x0030001402007986 */ /* 0x008fe8000c101d14 */
[----:B-1----:R-:W-:Y:S01]  /*daf0*/  STG.E.128 desc[UR20][R2.64+0x3800], R16 ;  /* 0x0038001002007986 */ /* 0x002fe2000c101d14 */
[----:B------:R-:W-:Y:S05]  /*db00*/  EXIT ;  /* 0x000000000000794d */ /* 0x000fea0003800000 */
.L_x_2250:
        /* <DEDUP_REMOVED lines=15> */
.L_x_7892:


//--------------------- .text._ZN5flash24flash_fwd_splitkv_kernelI23Flash_fwd_kernel_traitsILi64ELi64ELi256ELi4ELb0ELb0EN7cutlass6half_tE19Flash_kernel_traitsILi64ELi64ELi256ELi4ES3_EELb1ELb0ELb0ELb1ELb1ELb1ELb1ELb0EEEvNS_16Flash_fwd_paramsE --------------------------
	.section	.text._ZN5flash24flash_fwd_splitkv_kernelI23Flash_fwd_kernel_traitsILi64ELi64ELi256ELi4ELb0ELb0EN7cutlass6half_tE19Flash_kernel_traitsILi64ELi64ELi256ELi4ES3_EELb1ELb0ELb0ELb1ELb1ELb1ELb1ELb0EEEvNS_16Flash_fwd_paramsE,"ax",@progbits
	.align	128
        .global         _ZN5flash24flash_fwd_splitkv_kernelI23Flash_fwd_kernel_traitsILi64ELi64ELi256ELi4ELb0ELb0EN7cutlass6half_tE19Flash_kernel_traitsILi64ELi64ELi256ELi4ES3_EELb1ELb0ELb0ELb1ELb1ELb1ELb1ELb0EEEvNS_16Flash_fwd_paramsE
        .type           _ZN5flash24flash_fwd_splitkv_kernelI23Flash_fwd_kernel_traitsILi64ELi64ELi256ELi4ELb0ELb0EN7cutlass6half_tE19Flash_kernel_traitsILi64ELi64ELi256ELi4ES3_EELb1ELb0ELb0ELb1ELb1ELb1ELb1ELb0EEEvNS_16Flash_fwd_paramsE,@function
        .size           _ZN5flash24flash_fwd_splitkv_kernelI23Flash_fwd_kernel_traitsILi64ELi64ELi256ELi4ELb0ELb0EN7cutlass6half_tE19Flash_kernel_traitsILi64ELi64ELi256ELi4ES3_EELb1ELb0ELb0ELb1ELb1ELb1ELb1ELb0EEEvNS_16Flash_fwd_paramsE,(.L_x_7893 - _ZN5flash24flash_fwd_splitkv_kernelI23Flash_fwd_kernel_traitsILi64ELi64ELi256ELi4ELb0ELb0EN7cutlass6half_tE19Flash_kernel_traitsILi64ELi64ELi256ELi4ES3_EELb1ELb0ELb0ELb1ELb1ELb1ELb1ELb0EEEvNS_16Flash_fwd_paramsE)
        .other          _ZN5flash24flash_fwd_splitkv_kernelI23Flash_fwd_kernel_traitsILi64ELi64ELi256ELi4ELb0ELb0EN7cutlass6half_tE19Flash_kernel_traitsILi64ELi64ELi256ELi4ES3_EELb1ELb0ELb0ELb1ELb1ELb1ELb1ELb0EEEvNS_16Flash_fwd_paramsE,@"STO_CUDA_ENTRY STV_DEFAULT"
_ZN5flash24flash_fwd_splitkv_kernelI23Flash_fwd_kernel_traitsILi64ELi64ELi256ELi4ELb0ELb0EN7cutlass6half_tE19Flash_kernel_traitsILi64ELi64ELi256ELi4ES3_EELb1ELb0ELb0ELb1ELb1ELb1ELb1ELb0EEEvNS_16Flash_fwd_paramsE:
.text._ZN5flash24flash_fwd_splitkv_kernelI23Flash_fwd_kernel_traitsILi64ELi64ELi256ELi4ELb0ELb0EN7cutlass6half_tE19Flash_kernel_traitsILi64ELi64ELi256ELi4ES3_EELb1ELb0ELb0ELb1ELb1ELb1ELb1ELb0EEEvNS_16Flash_fwd_paramsE:
[----:B------:R-:W1:Y:S08]  /*0000*/  LDC R1, c[0x0][0x28] ;  /* 0x00000a00ff017b82 */ /* 0x000e700000000800 */
[----:B------:R-:W2:Y:S01]  /*0010*/  LDC R14, c[0x0][0x270] ;  /* 0x00009c00ff0e7b82 */ /* 0x000ea20000000800 */
[----:B------:R-:W-:Y:S01]  /*0020*/  ULDC.64 UR20, c[0x0][0x208] ;  /* 0x0000820000147ab9 */ /* 0x000fe20000000a00 */
[----:B-1----:R-:W-:-:S06]  /*0030*/  VIADD R1, R1, 0xffffffd8 ;  /* 0xffffffd801017836 */ /* 0x002fcc0000000000 */
[----:B------:R-:W1:Y:S08]  /*0040*/  S2UR UR4, SR_CTAID.Z ;  /* 0x00000000000479c3 */ /* 0x000e700000002700 */
[----:B------:R-:W3:Y:S08]  /*0050*/  LDC.64 R4, c[0x0][0x308] ;  /* 0x0000c200ff047b82 */ /* 0x000ef00000000a00 */
[----:B------:R-:W4:Y:S01]  /*0060*/  LDC.64 R6, c[0x0][0x300] ;  /* 0x0000c000ff067b82 */ /* 0x000f220000000a00 */
[----:B--2---:R-:W2:Y:S01]  /*0070*/  I2F.U32.RP R2, R14 ;  /* 0x0000000e00027306 */ /* 0x004ea20000209000 */
[----:B------:R-:W-:Y:S01]  /*0080*/  ISETP.NE.U32.AND P2, PT, R14, RZ, PT ;  /* 0x000000ff0e00720c */ /* 0x000fe20003f45070 */
[----:B------:R-:W1:Y:S01]  /*0090*/  S2R R29, SR_CTAID.X ;  /* 0x00000000001d7919 */ /* 0x000e620000002500 */
[----:B------:R-:W-:Y:S01]  /*00a0*/  IMAD.MOV.U32 R13, RZ, RZ, RZ ;  /* 0x000000ffff0d7224 */ /* 0x000fe200078e00ff */
[----:B------:R-:W-:-:S04]  /*00b0*/  ULDC UR19, c[0x0][0x2c4] ;  /* 0x0000b10000137ab9 */ /* 0x000fc80000000800 */
[----:B--2---:R-:W2:Y:S01]  /*00c0*/  MUFU.RCP R2, R2 ;  /* 0x0000000200027308 */ /* 0x004ea20000001000 */
[----:B---3--:R-:W-:-:S04]  /*00d0*/  ISETP.NE.U32.AND P0, PT, R4, RZ, PT ;  /* 0x000000ff0400720c */ /* 0x008fc80003f05070 */
[----:B------:R-:W-:Y:S02]  /*00e0*/  ISETP.NE.AND.EX P0, PT, R5, RZ, PT, P0 ;  /* 0x000000ff0500720c */ /* 0x000fe40003f05300 */
[----:B----4-:R-:W-:-:S04]  /*00f0*/  ISETP.NE.U32.AND P1, PT, R6, RZ, PT ;  /* 0x000000ff0600720c */ /* 0x010fc80003f25070 */
[----:B------:R-:W-:Y:S02]  /*0100*/  ISETP.NE.AND.EX P1, PT, R7, RZ, PT, P1 ;  /* 0x000000ff0700720c */ /* 0x000fe40003f25310 */
[----:B--2---:R-:W-:-:S04]  /*0110*/  IADD3 R2, R2, 0xffffffe, RZ ;  /* 0x0ffffffe02027810 */ /* 0x004fc80007ffe0ff */
[----:B------:R-:W2:Y:S07]  /*0120*/  F2I.FTZ.U32.TRUNC.NTZ R3, R2 ;  /* 0x0000000200037305 */ /* 0x000eae000021f000 */
[----:B------:R-:W3:Y:S01]  /*0130*/  @P1 LDC.64 R4, c[0x0][0x300] ;  /* 0x0000c000ff041b82 */ /* 0x000ee20000000a00 */
[----:B--2---:R-:W-:Y:S01]  /*0140*/  IMAD.MOV R0, RZ, RZ, -R3 ;  /* 0x000000ffff007224 */ /* 0x004fe200078e0a03 */
[----:B------:R-:W-:-:S03]  /*0150*/  MOV R2, RZ ;  /* 0x000000ff00027202 */ /* 0x000fc60000000f00 */
[----:B------:R-:W-:-:S04]  /*0160*/  IMAD R0, R0, R14, RZ ;  /* 0x0000000e00007224 */ /* 0x000fc800078e02ff */
[----:B------:R-:W-:-:S06]  /*0170*/  IMAD.HI.U32 R2, R3, R0, R2 ;  /* 0x0000000003027227 */ /* 0x000fcc00078e0002 */
[----:B-1----:R-:W-:Y:S02]  /*0180*/  IMAD.HI.U32 R26, R2, UR4, RZ ;  /* 0x00000004021a7c27 */ /* 0x002fe4000f8e00ff */
[----:B------:R-:W1:Y:S02]  /*0190*/  @P0 LDC.64 R2, c[0x0][0x308] ;  /* 0x0000c200ff020b82 */ /* 0x000e640000000a00 */
        /* <DEDUP_REMOVED lines=8> */
[C---:B-1----:R-:W-:Y:S01]  /*0220*/  @P0 IMAD.WIDE R2, R26.reuse, 0x4, R2 ;  /* 0x000000041a020825 */ /* 0x042fe200078e0202 */
[----:B------:R1:W-:Y:S01]  /*0230*/  STL [R1+0x24], R26 ;  /* 0x0000241a01007387 */ /* 0x0003e20000100800 */
[----:B------:R-:W-:Y:S02]  /*0240*/  SHF.L.U32 R135, R29, 0x6, RZ ;  /* 0x000000061d877819 */ /* 0x000fe400000006ff */
[----:B---3--:R-:W-:Y:S01]  /*0250*/  @P1 IMAD.WIDE R4, R26, 0x4, R4 ;  /* 0x000000041a041825 */ /* 0x008fe200078e0204 */
[----:B------:R1:W5:Y:S04]  /*0260*/  @P0 LDG.E R12, desc[UR20][R2.64] ;  /* 0x00000014020c0981 */ /* 0x000368000c1e1900 */
[----:B------:R1:W5:Y:S01]  /*0270*/  @P1 LDG.E R13, desc[UR20][R4.64] ;  /* 0x00000014040d1981 */ /* 0x000362000c1e1900 */
[----:B------:R-:W-:Y:S01]  /*0280*/  ISETP.GE.AND P1, PT, R135, UR19, PT ;  /* 0x0000001387007c0c */ /* 0x000fe2000bf26270 */
[----:B------:R-:W-:-:S04]  /*0290*/  IMAD.MOV R0, RZ, RZ, -R26 ;  /* 0x000000ffff007224 */ /* 0x000fc800078e0a1a */
[----:B------:R-:W-:-:S08]  /*02a0*/  IMAD R22, R14, R0, UR4 ;  /* 0x000000040e167e24 */ /* 0x000fd0000f8e0200 */
[----:B------:R-:W-:Y:S05]  /*02b0*/  @P1 EXIT ;  /* 0x000000000000194d */ /* 0x000fea0003800000 */
[----:B------:R-:W2:Y:S01]  /*02c0*/  LDC R6, c[0x0][0x10] ;  /* 0x00000400ff067b82 */ /* 0x000ea20000000800 */
[----:B-----5:R-:W-:Y:S01]  /*02d0*/  @P0 IMAD.IADD R27, R12, 0x1, -R13 ;  /* 0x000000010c1b0824 */ /* 0x020fe200078e0a0d */
[----:B------:R-:W-:Y:S01]  /*02e0*/  ULDC UR18, c[0x0][0x398] ;  /* 0x0000e60000127ab9 */ /* 0x000fe20000000800 */
[----:B------:R-:W3:Y:S05]  /*02f0*/  S2R R134, SR_TID.X ;  /* 0x0000000000867919 */ /* 0x000eea0000002100 */
[----:B------:R-:W4:Y:S01]  /*0300*/  @!P0 LDC.64 R10, c[0x0][0x318] ;  /* 0x0000c600ff0a8b82 */ /* 0x000f220000000a00 */
[-C--:B--2---:R-:W-:Y:S02]  /*0310*/  IABS R0, R6.reuse ;  /* 0x0000000600007213 */ /* 0x084fe40000000000 */
[----:B------:R-:W-:-:S03]  /*0320*/  IABS R8, R6 ;  /* 0x0000000600087213 */ /* 0x000fc60000000000 */
[----:B-1----:R-:W-:Y:S02]  /*0330*/  IMAD.MOV.U32 R4, RZ, RZ, R0 ;  /* 0x000000ffff047224 */ /* 0x002fe400078e0000 */
[----:B------:R-:W1:Y:S01]  /*0340*/  LDC R0, c[0x0][0x2c8] ;  /* 0x0000b200ff007b82 */ /* 0x000e620000000800 */
[----:B----4-:R-:W-:Y:S01]  /*0350*/  @!P0 ISETP.NE.U32.AND P1, PT, R10, RZ, PT ;  /* 0x000000ff0a00820c */ /* 0x010fe20003f25070 */
[----:B------:R-:W2:Y:S01]  /*0360*/  I2F.RP R2, R4 ;  /* 0x0000000400027306 */ /* 0x000ea20000209400 */
[----:B------:R-:W4:Y:S02]  /*0370*/  S2R R10, SR_CTAID.Y ;  /* 0x00000000000a7919 */ /* 0x000f240000002600 */
[----:B------:R-:W-:-:S05]  /*0380*/  @!P0 ISETP.NE.AND.EX P1, PT, R11, RZ, PT, P1 ;  /* 0x000000ff0b00820c */ /* 0x000fca0003f25310 */
[----:B--2---:R-:W2:Y:S01]  /*0390*/  MUFU.RCP R2, R2 ;  /* 0x0000000200027308 */ /* 0x004ea20000001000 */
[----:B-1----:R-:W-:Y:S02]  /*03a0*/  VIADD R0, R0, 0xff ;  /* 0x000000ff00007836 */ /* 0x002fe40000000000 */
[----:B--2---:R-:W-:-:S05]  /*03b0*/  VIADD R2, R2, 0xffffffe ;  /* 0x0ffffffe02027836 */ /* 0x004fca0000000000 */
[----:B------:R1:W2:Y:S02]  /*03c0*/  F2I.FTZ.U32.TRUNC.NTZ R3, R2 ;  /* 0x0000000200037305 */ /* 0x0002a4000021f000 */
[----:B-1----:R-:W-:-:S04]  /*03d0*/  SHF.R.S32.HI R2, RZ, 0x1f, R0 ;  /* 0x0000001fff027819 */ /* 0x002fc80000011400 */
[----:B------:R-:W-:Y:S01]  /*03e0*/  LEA.HI R0, R2, R0, RZ, 0x8 ;  /* 0x0000000002007211 */ /* 0x000fe200078f40ff */
[----:B--2---:R-:W-:-:S03]  /*03f0*/  IMAD.MOV R2, RZ, RZ, -R3 ;  /* 0x000000ffff027224 */ /* 0x004fc600078e0a03 */
        /* <DEDUP_REMOVED lines=8> */
[----:B------:R-:W-:Y:S01]  /*0480*/  IMAD.MOV.U32 R3, RZ, RZ, R0 ;  /* 0x000000ffff037224 */ /* 0x000fe200078e0000 */
[----:B------:R-:W1:Y:S01]  /*0490*/  @!P0 LDC.64 R8, c[0x0][0x2c8] ;  /* 0x0000b200ff088b82 */ /* 0x000e620000000a00 */
[----:B------:R-:W-:-:S04]  /*04a0*/  IMAD.HI.U32 R0, R5, R2, RZ ;  /* 0x0000000205007227 */ /* 0x000fc800078e00ff */
[----:B------:R-:W-:-:S05]  /*04b0*/  IMAD R2, R0, R3, R2 ;  /* 0x0000000300027224 */ /* 0x000fca00078e0202 */
[----:B------:R-:W-:-:S13]  /*04c0*/  ISETP.GT.U32.AND P2, PT, R4, R2, PT ;  /* 0x000000020400720c */ /* 0x000fda0003f44070 */
[----:B------:R-:W-:Y:S01]  /*04d0*/  @!P2 IMAD.IADD R2, R2, 0x1, -R4 ;  /* 0x000000010202a824 */ /* 0x000fe200078e0a04 */
[----:B-1----:R-:W-:Y:S01]  /*04e0*/  @!P0 SEL R3, R9, RZ, P1 ;  /* 0x000000ff09038207 */ /* 0x002fe20000800000 */
[----:B------:R-:W-:-:S03]  /*04f0*/  @!P2 VIADD R0, R0, 0x1 ;  /* 0x000000010000a836 */ /* 0x000fc60000000000 */
[----:B------:R-:W-:Y:S02]  /*0500*/  ISETP.GE.U32.AND P3, PT, R2, R4, PT ;  /* 0x000000040200720c */ /* 0x000fe40003f66070 */
[----:B------:R-:W-:Y:S02]  /*0510*/  LOP3.LUT R2, R7, R6, RZ, 0x3c, !PT ;  /* 0x0000000607027212 */ /* 0x000fe400078e3cff */
[----:B------:R-:W-:Y:S01]  /*0520*/  @!P0 IADD3 R27, R3, R8, -R13 ;  /* 0x00000008031b8210 */ /* 0x000fe20007ffe80d */
[----:B------:R-:W-:Y:S01]  /*0530*/  VIADD R3, R135, 0x13f ;  /* 0x0000013f87037836 */ /* 0x000fe20000000000 */
[----:B------:R-:W-:Y:S02]  /*0540*/  ISETP.GE.AND P1, PT, R2, RZ, PT ;  /* 0x000000ff0200720c */ /* 0x000fe40003f26270 */
[----:B------:R-:W-:Y:S01]  /*0550*/  ISETP.NE.AND P0, PT, R6, RZ, PT ;  /* 0x000000ff0600720c */ /* 0x000fe20003f05270 */
[C---:B------:R-:W-:Y:S01]  /*0560*/  VIADD R2, R27.reuse, 0xff ;  /* 0x000000ff1b027836 */ /* 0x040fe20000000000 */
[----:B------:R-:W-:-:S03]  /*0570*/  IADD3 R3, R27, -UR19, R3 ;  /* 0x800000131b037c10 */ /* 0x000fc6000fffe003 */
[----:B------:R-:W-:Y:S02]  /*0580*/  @P3 VIADD R0, R0, 0x1 ;  /* 0x0000000100003836 */ /* 0x000fe40000000000 */
[----:B------:R-:W-:Y:S01]  /*0590*/  VIADD R5, R3, UR18 ;  /* 0x0000001203057c36 */ /* 0x000fe20008000000 */
[----:B------:R-:W-:-:S03]  /*05a0*/  SHF.R.S32.HI R3, RZ, 0x1f, R2 ;  /* 0x0000001fff037819 */ /* 0x000fc60000011402 */
[----:B------:R-:W-:Y:S01]  /*05b0*/  @!P1 IMAD.MOV R0, RZ, RZ, -R0 ;  /* 0x000000ffff009224 */ /* 0x000fe200078e0a00 */
[----:B------:R-:W-:Y:S02]  /*05c0*/  SHF.R.S32.HI R4, RZ, 0x1f, R5 ;  /* 0x0000001fff047819 */ /* 0x000fe40000011405 */
[----:B------:R-:W-:Y:S02]  /*05d0*/  @!P0 LOP3.LUT R0, RZ, R6, RZ, 0x33, !PT ;  /* 0x00000006ff008212 */ /* 0x000fe400078e33ff */
[----:B------:R-:W-:Y:S02]  /*05e0*/  LEA.HI R2, R3, R2, RZ, 0x8 ;  /* 0x0000000203027211 */ /* 0x000fe400078f40ff */
[----:B------:R-:W-:Y:S01]  /*05f0*/  LEA.HI R3, R4, R5, RZ, 0x8 ;  /* 0x0000000504037211 */ /* 0x000fe200078f40ff */
[----:B----4-:R-:W-:Y:S01]  /*0600*/  IMAD R147, R0, R10, RZ ;  /* 0x0000000a00937224 */ /* 0x010fe200078e02ff */
[----:B------:R-:W-:Y:S02]  /*0610*/  SHF.R.S32.HI R2, RZ, 0x8, R2 ;  /* 0x00000008ff027819 */ /* 0x000fe40000011402 */
[----:B------:R-:W-:-:S02]  /*0620*/  SHF.R.S32.HI R3, RZ, 0x8, R3 ;  /* 0x00000008ff037819 */ /* 0x000fc40000011403 */
[----:B------:R-:W-:Y:S01]  /*0630*/  VIADDMNMX R0, R147, R0, R2, PT ;  /* 0x0000000093007246 */ /* 0x000fe20003800102 */
[----:B------:R1:W-:Y:S03]  /*0640*/  STL [R1+0x18], R147 ;  /* 0x0000189301007387 */ /* 0x0003e60000100800 */
[----:B------:R-:W-:-:S04]  /*0650*/  VIMNMX R238, R0, R3, PT ;  /* 0x0000000300ee7248 */ /* 0x000fc80003fe0100 */
[----:B------:R-:W-:-:S13]  /*0660*/  ISETP.GE.AND P0, PT, R147, R238, PT ;  /* 0x000000ee9300720c */ /* 0x000fda0003f06270 */
[----:B---3--:R-:W-:Y:S05]  /*0670*/  @!P0 BRA `(.L_x_2251) ;  /* 0x0000000400108947 */ /* 0x008fea0003800000 */
[----:B------:R-:W2:Y:S01]  /*0680*/  LDC R0, c[0x0][0x2c0] ;  /* 0x0000b000ff007b82 */ /* 0x000ea20000000800 */
[----:B------:R-:W-:Y:S01]  /*0690*/  SHF.R.S32.HI R4, RZ, 0x1f, R134 ;  /* 0x0000001fff047819 */ /* 0x000fe20000011486 */
[----:B------:R-:W-:Y:S01]  /*06a0*/  ULDC UR4, c[0x0][0x2dc] ;  /* 0x0000b70000047ab9 */ /* 0x000fe20000000800 */
[----:B------:R-:W-:Y:S02]  /*06b0*/  LOP3.LUT P6, RZ, R134, 0xf, RZ, 0xc0, !PT ;  /* 0x0000000f86ff7812 */ /* 0x000fe400078cc0ff */
[----:B------:R-:W-:-:S04]  /*06c0*/  LEA.HI R4, R4, R134, RZ, 0x4 ;  /* 0x0000008604047211 */ /* 0x000fc800078f20ff */
[----:B------:R-:W-:-:S05]  /*06d0*/  LOP3.LUT R2, R4, 0x3ffffff0, RZ, 0xc0, !PT ;  /* 0x3ffffff004027812 */ /* 0x000fca00078ec0ff */
[----:B------:R-:W-:-:S04]  /*06e0*/  IMAD.IADD R2, R134, 0x1, -R2 ;  /* 0x0000000186027824 */ /* 0x000fc800078e0a02 */
[----:B------:R-:W-:-:S05]  /*06f0*/  IMAD.SHL.U32 R2, R2, 0x4, RZ ;  /* 0x0000000402027824 */ /* 0x000fca00078e00ff */
[----:B------:R-:W-:Y:S01]  /*0700*/  SHF.R.S32.HI R3, RZ, 0x1f, R2 ;  /* 0x0000001fff037819 */ /* 0x000fe20000011402 */
[----:B--2---:R-:W-:Y:S01]  /*0710*/  IMAD R0, R10, R0, R26 ;  /* 0x000000000a007224 */ /* 0x004fe200078e021a */
[----:B------:R-:W-:-:S03]  /*0720*/  IADD3 R10, -R135, UR19, RZ ;  /* 0x00000013870a7c10 */ /* 0x000fc6000fffe1ff */
[----:B------:R-:W-:-:S04]  /*0730*/  IMAD R0, R0, R14, R22 ;  /* 0x0000000e00007224 */ /* 0x000fc800078e0216 */
[----:B------:R-:W-:Y:S01]  /*0740*/  IMAD R6, R0, UR19, R135 ;  /* 0x0000001300067c24 */ /* 0x000fe2000f8e0287 */
[----:B------:R-:W-:-:S03]  /*0750*/  SHF.R.S32.HI R0, RZ, 0x4, R4 ;  /* 0x00000004ff007819 */ /* 0x000fc60000011404 */
[----:B------:R-:W-:Y:S01]  /*0760*/  IMAD R4, R6, UR4, RZ ;  /* 0x0000000406047c24 */ /* 0x000fe2000f8e02ff */
[----:B------:R-:W-:Y:S01]  /*0770*/  ULDC.64 UR4, c[0x0][0x288] ;  /* 0x0000a20000047ab9 */ /* 0x000fe20000000a00 */
[C---:B------:R-:W-:Y:S01]  /*0780*/  IMAD.WIDE R2, R0.reuse, 0x40, R2 ;  /* 0x0000004000027825 */ /* 0x040fe200078e0202 */
[----:B------:R-:W-:-:S03]  /*0790*/  ISETP.GE.OR P5, PT, R0, R10, P6 ;  /* 0x0000000a0000720c */ /* 0x000fc600037a6670 */
[----:B------:R-:W-:Y:S01]  /*07a0*/  VIADD R5, R0, 0x10 ;  /* 0x0000001000057836 */ /* 0x000fe20000000000 */
[----:B------:R-:W-:Y:S01]  /*07b0*/  IADD3 R2, P0, R4, R2, RZ ;  /* 0x0000000204027210 */ /* 0x000fe20007f1e0ff */
[C---:B------:R-:W-:Y:S02]  /*07c0*/  VIADD R7, R0.reuse, 0x8 ;  /* 0x0000000800077836 */ /* 0x040fe40000000000 */
[----:B------:R-:W-:Y:S01]  /*07d0*/  VIADD R9, R0, 0x18 ;  /* 0x0000001800097836 */ /* 0x000fe20000000000 */
[----:B------:R-:W-:Y:S01]  /*07e0*/  LEA.HI.X.SX32 R3, R4, R3, 0x1, P0 ;  /* 0x0000000304037211 */ /* 0x000fe200000f0eff */
[----:B------:R-:W-:Y:S01]  /*07f0*/  VIADD R8, R0, 0x20 ;  /* 0x0000002000087836 */ /* 0x000fe20000000000 */
[C---:B------:R-:W-:Y:S02]  /*0800*/  LEA R4, P0, R2.reuse, UR4, 0x2 ;  /* 0x0000000402047c11 */ /* 0x040fe4000f8010ff */
[----:B------:R-:W-:Y:S02]  /*0810*/  ISETP.GE.OR P3, PT, R5, R10, P6 ;  /* 0x0000000a0500720c */ /* 0x000fe40003766670 */
[----:B------:R-:W-:Y:S01]  /*0820*/  LEA.HI.X R5, R2, UR5, R3, 0x2, P0 ;  /* 0x0000000502057c11 */ /* 0x000fe200080f1403 */
[----:B------:R-:W-:Y:S01]  /*0830*/  ULDC.64 UR4, c[0x0][0x2b8] ;  /* 0x0000ae0000047ab9 */ /* 0x000fe20000000a00 */
[----:B------:R-:W-:-:S02]  /*0840*/  SHF.R.S32.HI R2, RZ, 0x1f, R6 ;  /* 0x0000001fff027819 */ /* 0x000fc40000011406 */
[----:B------:R-:W-:Y:S01]  /*0850*/  IADD3 R3, P0, R6, R0, RZ ;  /* 0x0000000006037210 */ /* 0x000fe20007f1e0ff */
[----:B------:R-:W-:Y:S01]  /*0860*/  STG.E.128 desc[UR20][R4.64], RZ ;  /* 0x000000ff04007986 */ /* 0x000fe2000c101d14 */
[----:B------:R-:W-:Y:S01]  /*0870*/  ISETP.GE.OR P4, PT, R7, R10, P6 ;  /* 0x0000000a0700720c */ /* 0x000fe20003786670 */
[C---:B------:R-:W-:Y:S01]  /*0880*/  VIADD R7, R0.reuse, 0x28 ;  /* 0x0000002800077836 */ /* 0x040fe20000000000 */
[C---:B------:R-:W-:Y:S01]  /*0890*/  LEA.HI.X.SX32 R6, R0.reuse, R2, 0x1, P0 ;  /* 0x0000000200067211 */ /* 0x040fe200000f0eff */
[----:B------:R-:W-:Y:S01]  /*08a0*/  STG.E.128 desc[UR20][R4.64+0x800], RZ ;  /* 0x000800ff04007986 */ /* 0x000fe2000c101d14 */
[----:B------:R-:W-:Y:S02]  /*08b0*/  LEA R2, P0, R3, UR4, 0x2 ;  /* 0x0000000403027c11 */ /* 0x000fe4000f8010ff */
[-C--:B------:R-:W-:Y:S01]  /*08c0*/  ISETP.GE.OR P2, PT, R9, R10.reuse, P6 ;  /* 0x0000000a0900720c */ /* 0x080fe20003746670 */
[----:B------:R-:W-:Y:S01]  /*08d0*/  STG.E.128 desc[UR20][R4.64+0x1000], RZ ;  /* 0x001000ff04007986 */ /* 0x000fe2000c101d14 */
[----:B------:R-:W-:Y:S01]  /*08e0*/  LEA.HI.X R3, R3, UR5, R6, 0x2, P0 ;  /* 0x0000000503037c11 */ /* 0x000fe200080f1406 */
[----:B------:R-:W-:Y:S01]  /*08f0*/  @!P5 IMAD.MOV.U32 R6, RZ, RZ, -0x800000 ;  /* 0xff800000ff06d424 */ /* 0x000fe200078e00ff */
[-C--:B------:R-:W-:Y:S01]  /*0900*/  ISETP.GE.OR P0, PT, R7, R10.reuse, P6 ;  /* 0x0000000a0700720c */ /* 0x080fe20003706670 */
[----:B------:R-:W-:Y:S01]  /*0910*/  VIADD R7, R0, 0x30 ;  /* 0x0000003000077836 */ /* 0x000fe20000000000 */
[----:B------:R-:W-:Y:S01]  /*0920*/  STG.E.128 desc[UR20][R4.64+0x1800], RZ ;  /* 0x001800ff04007986 */ /* 0x000fe2000c101d14 */
[----:B------:R-:W-:Y:S01]  /*0930*/  ISETP.GE.OR P1, PT, R8, R10, P6 ;  /* 0x0000000a0800720c */ /* 0x000fe20003726670 */
[----:B------:R-:W-:-:S02]  /*0940*/  VIADD R0, R0, 0x38 ;  /* 0x0000003800007836 */ /* 0x000fc40000000000 */
[----:B------:R-:W-:Y:S01]  /*0950*/  STG.E.128 desc[UR20][R4.64+0x2000], RZ ;  /* 0x002000ff04007986 */ /* 0x000fe2000c101d14 */
[----:B------:R-:W-:-:S03]  /*0960*/  @!P3 IMAD.MOV.U32 R8, RZ, RZ, -0x800000 ;  /* 0xff800000ff08b424 */ /* 0x000fc600078e00ff */
[----:B------:R-:W-:Y:S04]  /*0970*/  STG.E.128 desc[UR20][R4.64+0x2800], RZ ;  /* 0x002800ff04007986 */ /* 0x000fe8000c101d14 */
[----:B------:R-:W-:Y:S04]  /*0980*/  STG.E.128 desc[UR20][R4.64+0x3000], RZ ;  /* 0x003000ff04007986 */ /* 0x000fe8000c101d14 */
[----:B------:R2:W-:Y:S04]  /*0990*/  STG.E.128 desc[UR20][R4.64+0x3800], RZ ;  /* 0x003800ff04007986 */ /* 0x0005e8000c101d14 */
[----:B------:R3:W-:Y:S01]  /*09a0*/  @!P5 STG.E desc[UR20][R2.64], R6 ;  /* 0x000000060200d986 */ /* 0x0007e2000c101914 */
[-C--:B------:R-:W-:Y:S01]  /*09b0*/  ISETP.GE.OR P5, PT, R7, R10.reuse, P6 ;  /* 0x0000000a0700720c */ /* 0x080fe200037a6670 */
[----:B------:R-:W-:Y:S01]  /*09c0*/  @!P2 IMAD.MOV.U32 R7, RZ, RZ, -0x800000 ;  /* 0xff800000ff07a424 */ /* 0x000fe200078e00ff */
[----:B------:R-:W-:Y:S01]  /*09d0*/  ISETP.GE.OR P6, PT, R0, R10, P6 ;  /* 0x0000000a0000720c */ /* 0x000fe200037c6670 */
[----:B------:R-:W-:Y:S04]  /*09e0*/  @!P3 STG.E desc[UR20][R2.64+0x40], R8 ;  /* 0x000040080200b986 */ /* 0x000fe8000c101914 */
[----:B------:R-:W-:Y:S01]  /*09f0*/  @!P2 STG.E desc[UR20][R2.64+0x60], R7 ;  /* 0x000060070200a986 */ /* 0x000fe2000c101914 */
[----:B--2---:R-:W-:-:S02]  /*0a00*/  @!P4 IMAD.MOV.U32 R4, RZ, RZ, -0x800000 ;  /* 0xff800000ff04c424 */ /* 0x004fc400078e00ff */
[----:B------:R-:W-:-:S03]  /*0a10*/  @!P0 IMAD.MOV.U32 R5, RZ, RZ, -0x800000 ;  /* 0xff800000ff058424 */ /* 0x000fc600078e00ff */
[----:B------:R2:W-:Y:S01]  /*0a20*/  @!P4 STG.E desc[UR20][R2.64+0x20], R4 ;  /* 0x000020040200c986 */ /* 0x0005e2000c101914 */
[----:B---3--:R-:W-:-:S03]  /*0a30*/  @!P1 IMAD.MOV.U32 R6, RZ, RZ, -0x800000 ;  /* 0xff800000ff069424 */ /* 0x008fc600078e00ff */
[----:B------:R3:W-:Y:S04]  /*0a40*/  @!P0 STG.E desc[UR20][R2.64+0xa0], R5 ;  /* 0x0000a00502008986 */ /* 0x0007e8000c101914 */
[----:B------:R3:W-:Y:S01]  /*0a50*/  @!P1 STG.E desc[UR20][R2.64+0x80], R6 ;  /* 0x0000800602009986 */ /* 0x0007e2000c101914 */
[----:B--2---:R-:W-:-:S05]  /*0a60*/  @!P5 IMAD.MOV.U32 R4, RZ, RZ, -0x800000 ;  /* 0xff800000ff04d424 */ /* 0x004fca00078e00ff */
[----:B------:R3:W-:Y:S01]  /*0a70*/  @!P5 STG.E desc[UR20][R2.64+0xc0], R4 ;  /* 0x0000c0040200d986 */ /* 0x0007e2000c101914 */
[----:B------:R-:W-:Y:S05]  /*0a80*/  @P6 EXIT ;  /* 0x000000000000694d */ /* 0x000fea0003800000 */
[----:B------:R-:W-:-:S05]  /*0a90*/  MOV R0, 0xff800000 ;  /* 0xff80000000007802 */ /* 0x000fca0000000f00 */
[----:B------:R-:W-:Y:S01]  /*0aa0*/  STG.E desc[UR20][R2.64+0xe0], R0 ;  /* 0x0000e00002007986 */ /* 0x000fe2000c101914 */
[----:B------:R-:W-:Y:S05]  /*0ab0*/  EXIT ;  /* 0x000000000000794d */ /* 0x000fea0003800000 */
.L_x_2251:
[----:B------:R-:W2:Y:S01]  /*0ac0*/  LDC.64 R2, c[0x0][0x368] ;  /* 0x0000da00ff027b82 */ /* 0x000ea20000000a00 */
[----:B------:R-:W-:Y:S01]  /*0ad0*/  IMAD.MOV.U32 R12, RZ, RZ, R26 ;  /* 0x000000ffff0c7224 */ /* 0x000fe200078e001a */
[----:B------:R-:W-:Y:S01]  /*0ae0*/  ULDC.64 UR4, c[0x0][0x370] ;  /* 0x0000dc0000047ab9 */ /* 0x000fe20000000a00 */
[----:B--2---:R-:W-:-:S04]  /*0af0*/  ISETP.NE.U32.AND P0, PT, R2, RZ, PT ;  /* 0x000000ff0200720c */ /* 0x004fc80003f05070 */
[----:B------:R-:W-:-:S13]  /*0b00*/  ISETP.NE.AND.EX P0, PT, R3, RZ, PT, P0 ;  /* 0x000000ff0300720c */ /* 0x000fda0003f05300 */
[----:B------:R-:W2:Y:S02]  /*0b10*/  @P0 LDC.64 R2, c[0x0][0x368] ;  /* 0x0000da00ff020b82 */ /* 0x000ea40000000a00 */
[----:B--2---:R-:W-:-:S05]  /*0b20*/  @P0 IMAD.WIDE R2, R26, 0x4, R2 ;  /* 0x000000041a020825 */ /* 0x004fca00078e0202 */
[----:B------:R2:W5:Y:S01]  /*0b30*/  @P0 LDG.E R12, desc[UR20][R2.64] ;  /* 0x00000014020c0981 */ /* 0x000562000c1e1900 */
[----:B------:R-:W-:Y:S01]  /*0b40*/  ISETP.NE.U32.AND P0, PT, RZ, UR4, PT ;  /* 0x00000004ff007c0c */ /* 0x000fe2000bf05070 */
[----:B------:R-:W-:Y:S01]  /*0b50*/  IMAD.MOV.U32 R4, RZ, RZ, RZ ;  /* 0x000000ffff047224 */ /* 0x000fe200078e00ff */
[----:B------:R-:W-:Y:S01]  /*0b60*/  PLOP3.LUT P6, PT, PT, PT, PT, 0x80, 0x0 ;  /* 0x000000000000781c */ /* 0x000fe20003fcf070 */
[----:B------:R-:W-:Y:S01]  /*0b70*/  IMAD.MOV.U32 R0, RZ, RZ, RZ ;  /* 0x000000ffff007224 */ /* 0x000fe200078e00ff */
[----:B------:R-:W-:-:S13]  /*0b80*/  ISETP.NE.AND.EX P0, PT, RZ, UR5, PT, P0 ;  /* 0x00000005ff007c0c */ /* 0x000fda000bf05300 */
[----:B------:R-:W-:Y:S05]  /*0b90*/  @!P0 BRA `(.L_x_2252) ;  /* 0x0000000000248947 */ /* 0x000fea0003800000 */
[----:B------:R-:W3:Y:S01]  /*0ba0*/  LDC.64 R4, c[0x0][0x378] ;  /* 0x0000de00ff047b82 */ /* 0x000ee20000000a00 */
[----:B------:R-:W-:Y:S02]  /*0bb0*/  SHF.R.S32.HI R0, RZ, 0x1f, R26 ;  /* 0x0000001fff007819 */ /* 0x000fe4000001141a */
[----:B------:R-:W-:-:S03]  /*0bc0*/  PLOP3.LUT P6, PT, PT, PT, PT, 0x8, 0x0 ;  /* 0x000000000000781c */ /* 0x000fc60003fce170 */
[-C--:B---3--:R-:W-:Y:S02]  /*0bd0*/  IMAD R0, R0, R4.reuse, RZ ;  /* 0x0000000400007224 */ /* 0x088fe400078e02ff */
[----:B--2---:R-:W-:-:S04]  /*0be0*/  IMAD.WIDE.U32 R2, R26, R4, RZ ;  /* 0x000000041a027225 */ /* 0x004fc800078e00ff */
[----:B------:R-:W-:Y:S01]  /*0bf0*/  IMAD R5, R26, R5, R0 ;  /* 0x000000051a057224 */ /* 0x000fe200078e0200 */
[----:B------:R-:W-:-:S04]  /*0c00*/  LEA R4, P0, R2, UR4, 0x2 ;  /* 0x0000000402047c11 */ /* 0x000fc8000f8010ff */
[----:B------:R-:W-:-:S04]  /*0c10*/  IADD3 R5, R3, R5, RZ ;  /* 0x0000000503057210 */ /* 0x000fc80007ffe0ff */
[----:B------:R-:W-:-:S07]  /*0c20*/  LEA.HI.X R0, R2, UR5, R5, 0x2, P0 ;  /* 0x0000000502007c11 */ /* 0x000fce00080f1405 */
.L_x_2252:
[----:B------:R-:W-:Y:S02]  /*0c30*/  MOV R240, R4 ;  /* 0x0000000400f07202 */ /* 0x000fe40000000f00 */
[----:B------:R-:W-:Y:S01]  /*0c40*/  MOV R241, R0 ;  /* 0x0000000000f17202 */ /* 0x000fe20000000f00 */
[----:B------:R-:W-:Y:S06]  /*0c50*/  @P6 BRA `(.L_x_2253) ;  /* 0x00000004004c6947 */ /* 0x000fec0003800000 */
[----:B------:R-:W3:Y:S01]  /*0c60*/  LDC R8, c[0x0][0x380] ;  /* 0x0000e000ff087b82 */ /* 0x000ee20000000800 */
[----:B------:R-:W-:Y:S01]  /*0c70*/  LEA R15, R238, 0xffffff00, 0x8 ;  /* 0xffffff00ee0f7811 */ /* 0x000fe200078e40ff */
[----:B------:R-:W-:Y:S01]  /*0c80*/  ULDC.64 UR8, c[0x0][0x230] ;  /* 0x00008c0000087ab9 */ /* 0x000fe20000000a00 */
[----:B------:R-:W-:Y:S01]  /*0c90*/  ULDC.64 UR6, c[0x0][0x248] ;  /* 0x0000920000067ab9 */ /* 0x000fe20000000a00 */
[----:B------:R-:W-:Y:S01]  /*0ca0*/  ULDC.64 UR4, c[0x0][0x238] ;  /* 0x00008e0000047ab9 */ /* 0x000fe20000000a00 */
[----:B------:R-:W-:Y:S01]  /*0cb0*/  IABS R4, R15 ;  /* 0x0000000f00047213 */ /* 0x000fe20000000000 */
[----:B------:R-:W-:Y:S02]  /*0cc0*/  ULDC.64 UR10, c[0x0][0x260] ;  /* 0x00009800000a7ab9 */ /* 0x000fe40000000a00 */
[----:B------:R-:W4:Y:S01]  /*0cd0*/  LDC R9, c[0x0][0x278] ;  /* 0x00009e00ff097b82 */ /* 0x000f220000000800 */
[----:B---3--:R-:W-:-:S04]  /*0ce0*/  IABS R5, R8 ;  /* 0x0000000800057213 */ /* 0x008fc80000000000 */
[----:B--2---:R-:W2:Y:S08]  /*0cf0*/  I2F.RP R2, R5 ;  /* 0x0000000500027306 */ /* 0x004eb00000209400 */
[----:B--2---:R-:W2:Y:S02]  /*0d00*/  MUFU.RCP R2, R2 ;  /* 0x0000000200027308 */ /* 0x004ea40000001000 */
[----:B--2---:R-:W-:-:S06]  /*0d10*/  IADD3 R2, R2, 0xffffffe, RZ ;  /* 0x0ffffffe02027810 */ /* 0x004fcc0007ffe0ff */
[----:B------:R-:W2:Y:S02]  /*0d20*/  F2I.FTZ.U32.TRUNC.NTZ R3, R2 ;  /* 0x0000000200037305 */ /* 0x000ea4000021f000 */
[----:B--2---:R-:W-:Y:S01]  /*0d30*/  IMAD.MOV R0, RZ, RZ, -R3 ;  /* 0x000000ffff007224 */ /* 0x004fe200078e0a03 */
        /* <DEDUP_REMOVED lines=19> */
[----:B------:R2:W3:Y:S01]  /*0e70*/  LDG.E R6, desc[UR20][R2.64] ;  /* 0x0000001402067981 */ /* 0x0004e2000c1e1900 */
[----:B----4-:R-:W-:Y:S02]  /*0e80*/  IABS R7, R9 ;  /* 0x0000000900077213 */ /* 0x010fe40000000000 */
[----:B------:R-:W-:Y:S02]  /*0e90*/  IABS R5, R22 ;  /* 0x0000001600057213 */ /* 0x000fe40000000000 */
        /* <DEDUP_REMOVED lines=29> */
[----:B---3--:R-:W-:Y:S01]  /*1070*/  SHF.R.S32.HI R7, RZ, 0x1f, R6 ;  /* 0x0000001fff077819 */ /* 0x008fe20000011406 */
        /* <DEDUP_REMOVED lines=10> */
[C---:B------:R-:W-:Y:S01]  /*1120*/  IMAD.WIDE.U32 R2, R0.reuse, UR10, R2 ;  /* 0x0000000a00027c25 */ /* 0x040fe2000f8e0002 */
[----:B------:R-:W-:Y:S02]  /*1130*/  MOV R9, R6 ;  /* 0x0000000600097202 */ /* 0x000fe40000000f00 */
[----:B------:R-:W-:Y:S01]  /*1140*/  IADD3 R11, R7, R5, RZ ;  /* 0x00000005070b7210 */ /* 0x000fe20007ffe0ff */
[----:B------:R-:W-:Y:S01]  /*1150*/  IMAD R4, R0, UR11, R4 ;  /* 0x0000000b00047c24 */ /* 0x000fe2000f8e0204 */
[----:B-----5:R-:W-:-:S03]  /*1160*/  MOV R12, R2 ;  /* 0x00000002000c7202 */ /* 0x020fc60000000f00 */
[----:B------:R-:W-:Y:S01]  /*1170*/  IMAD.IADD R8, R3, 0x1, R4 ;  /* 0x0000000103087824 */ /* 0x000fe200078e0204 */
[----:B------:R-:W-:Y:S06]  /*1180*/  BRA `(.L_x_2254) ;  /* 0x0000000000f87947 */ /* 0x000fec0003800000 */
.L_x_2253:
[----:B------:R-:W3:Y:S01]  /*1190*/  LDC R10, c[0x0][0x278] ;  /* 0x00009e00ff0a7b82 */ /* 0x000ee20000000800 */
[----:B------:R-:W-:Y:S01]  /*11a0*/  IABS R4, R22 ;  /* 0x0000001600047213 */ /* 0x000fe20000000000 */
[----:B------:R-:W-:Y:S01]  /*11b0*/  ULDC.64 UR6, c[0x0][0x248] ;  /* 0x0000920000067ab9 */ /* 0x000fe20000000a00 */
[----:B------:R-:W-:Y:S01]  /*11c0*/  LEA R15, R238, 0xffffff00, 0x8 ;  /* 0xffffff00ee0f7811 */ /* 0x000fe200078e40ff */
[----:B------:R-:W-:Y:S01]  /*11d0*/  ULDC.64 UR8, c[0x0][0x230] ;  /* 0x00008c0000087ab9 */ /* 0x000fe20000000a00 */
[----:B-----5:R-:W-:Y:S02]  /*11e0*/  SHF.R.S32.HI R7, RZ, 0x1f, R12 ;  /* 0x0000001fff077819 */ /* 0x020fe4000001140c */
[----:B------:R-:W-:Y:S01]  /*11f0*/  SHF.R.S32.HI R17, RZ, 0x1f, R15 ;  /* 0x0000001fff117819 */ /* 0x000fe2000001140f */
[----:B------:R-:W4:Y:S02]  /*1200*/  LDC.64 R8, c[0x0][0x250] ;  /* 0x00009400ff087b82 */ /* 0x000f240000000a00 */
[----:B------:R-:W-:-:S06]  /*1210*/  IMAD R6, R7, UR8, RZ ;  /* 0x0000000807067c24 */ /* 0x000fcc000f8e02ff */
[----:B------:R-:W1:Y:S01]  /*1220*/  LDC.64 R18, c[0x0][0x238] ;  /* 0x00008e00ff127b82 */ /* 0x000e620000000a00 */
[----:B---3--:R-:W-:-:S07]  /*1230*/  IABS R5, R10 ;  /* 0x0000000a00057213 */ /* 0x008fce0000000000 */
[----:B------:R-:W3:Y:S01]  /*1240*/  LDC.64 R20, c[0x0][0x260] ;  /* 0x00009800ff147b82 */ /* 0x000ee20000000a00 */
        /* <DEDUP_REMOVED lines=15> */
[----:B------:R-:W-:Y:S01]  /*1340*/  @!P0 IMAD.IADD R2, R2, 0x1, -R5 ;  /* 0x0000000102028824 */ /* 0x000fe200078e0a05 */
[----:B------:R-:W-:Y:S02]  /*1350*/  @!P0 IADD3 R0, R0, 0x1, RZ ;  /* 0x0000000100008810 */ /* 0x000fe40007ffe0ff */
[----:B------:R-:W-:Y:S02]  /*1360*/  ISETP.NE.AND P0, PT, R10, RZ, PT ;  /* 0x000000ff0a00720c */ /* 0x000fe40003f05270 */
[----:B------:R-:W-:Y:S02]  /*1370*/  ISETP.GE.U32.AND P2, PT, R2, R5, PT ;  /* 0x000000050200720c */ /* 0x000fe40003f46070 */
[----:B------:R-:W-:-:S04]  /*1380*/  IADD3 R2, P1, R13, R15, RZ ;  /* 0x0000000f0d027210 */ /* 0x000fc80007f3e0ff */
[----:B------:R-:W-:Y:S02]  /*1390*/  IADD3.X R5, R3, R17, RZ, P1, !PT ;  /* 0x0000001103057210 */ /* 0x000fe40000ffe4ff */
[----:B------:R-:W-:-:S03]  /*13a0*/  ISETP.GE.AND P1, PT, R4, RZ, PT ;  /* 0x000000ff0400720c */ /* 0x000fc60003f26270 */
[----:B------:R-:W-:Y:S02]  /*13b0*/  IMAD R4, R5, UR6, RZ ;  /* 0x0000000605047c24 */ /* 0x000fe4000f8e02ff */
[----:B----4-:R-:W-:Y:S02]  /*13c0*/  IMAD R5, R3, R8, RZ ;  /* 0x0000000803057224 */ /* 0x010fe400078e02ff */
[C---:B------:R-:W-:Y:S02]  /*13d0*/  IMAD R4, R2.reuse, UR7, R4 ;  /* 0x0000000702047c24 */ /* 0x040fe4000f8e0204 */
[----:B------:R-:W-:-:S04]  /*13e0*/  IMAD.WIDE.U32 R2, R2, UR6, RZ ;  /* 0x0000000602027c25 */ /* 0x000fc8000f8e00ff */
[----:B------:R-:W-:Y:S01]  /*13f0*/  @P2 VIADD R0, R0, 0x1 ;  /* 0x0000000100002836 */ /* 0x000fe20000000000 */
[----:B------:R-:W-:Y:S01]  /*1400*/  IADD3 R3, R3, R4, RZ ;  /* 0x0000000403037210 */ /* 0x000fe20007ffe0ff */
[C---:B------:R-:W-:Y:S02]  /*1410*/  IMAD R11, R13.reuse, R9, R5 ;  /* 0x000000090d0b7224 */ /* 0x040fe400078e0205 */
[----:B------:R-:W-:Y:S01]  /*1420*/  IMAD.WIDE.U32 R4, R13, R8, RZ ;  /* 0x000000080d047225 */ /* 0x000fe200078e00ff */
[----:B------:R-:W-:Y:S02]  /*1430*/  @!P1 IADD3 R0, -R0, RZ, RZ ;  /* 0x000000ff00009210 */ /* 0x000fe40007ffe1ff */
[----:B------:R-:W-:Y:S01]  /*1440*/  @!P0 LOP3.LUT R0, RZ, R10, RZ, 0x33, !PT ;  /* 0x0000000aff008212 */ /* 0x000fe200078e33ff */
[C---:B------:R-:W-:Y:S02]  /*1450*/  IMAD R10, R12.reuse, UR9, R6 ;  /* 0x000000090c0a7c24 */ /* 0x040fe4000f8e0206 */
[----:B------:R-:W-:Y:S01]  /*1460*/  IMAD.WIDE.U32 R8, R12, UR8, R2 ;  /* 0x000000080c087c25 */ /* 0x000fe2000f8e0002 */
[----:B------:R-:W-:-:S02]  /*1470*/  SHF.R.S32.HI R16, RZ, 0x1f, R0 ;  /* 0x0000001fff107819 */ /* 0x000fc40000011400 */
[----:B------:R-:W-:Y:S01]  /*1480*/  MOV R2, R4 ;  /* 0x0000000400027202 */ /* 0x000fe20000000f00 */
[----:B------:R-:W-:Y:S01]  /*1490*/  IMAD.IADD R3, R5, 0x1, R11 ;  /* 0x0000000105037824 */ /* 0x000fe200078e020b */
[----:B------:R-:W-:Y:S01]  /*14a0*/  IADD3 R5, R9, R10, RZ ;  /* 0x0000000a09057210 */ /* 0x000fe20007ffe0ff */
[----:B-1----:R-:W-:Y:S02]  /*14b0*/  IMAD R6, R7, R18, RZ ;  /* 0x0000001207067224 */ /* 0x002fe400078e02ff */
[----:B------:R-:W-:Y:S02]  /*14c0*/  IMAD.MOV.U32 R4, RZ, RZ, R8 ;  /* 0x000000ffff047224 */ /* 0x000fe400078e0008 */
[----:B---3--:R-:W-:Y:S02]  /*14d0*/  IMAD R9, R16, R20, RZ ;  /* 0x0000001410097224 */ /* 0x008fe400078e02ff */
[C---:B------:R-:W-:Y:S02]  /*14e0*/  IMAD R10, R12.reuse, R19, R6 ;  /* 0x000000130c0a7224 */ /* 0x040fe400078e0206 */
[----:B------:R-:W-:-:S04]  /*14f0*/  IMAD.WIDE.U32 R6, R12, R18, R2 ;  /* 0x000000120c067225 */ /* 0x000fc800078e0002 */
[C---:B------:R-:W-:Y:S01]  /*1500*/  IMAD.WIDE.U32 R2, R0.reuse, R20, R4 ;  /* 0x0000001400027225 */ /* 0x040fe200078e0004 */
[----:B------:R-:W-:Y:S02]  /*1510*/  IADD3 R11, R7, R10, RZ ;  /* 0x0000000a070b7210 */ /* 0x000fe40007ffe0ff */
[----:B------:R-:W-:Y:S01]  /*1520*/  MOV R10, R0 ;  /* 0x00000000000a7202 */ /* 0x000fe20000000f00 */
[----:B------:R-:W-:Y:S01]  /*1530*/  IMAD R4, R0, R21, R9 ;  /* 0x0000001500047224 */ /* 0x000fe200078e0209 */
[----:B------:R-:W-:Y:S01]  /*1540*/  MOV R9, R6 ;  /* 0x0000000600097202 */ /* 0x000fe20000000f00 */
[----:B------:R-:W-:-:S03]  /*1550*/  IMAD.MOV.U32 R12, RZ, RZ, R2 ;  /* 0x000000ffff0c7224 */ /* 0x000fc600078e0002 */
[----:B------:R-:W-:-:S07]  /*1560*/  IADD3 R8, R3, R4, RZ ;  /* 0x0000000403087210 */ /* 0x000fce0007ffe0ff */
.L_x_2254:
[----:B------:R-:W-:Y:S01]  /*1570*/  SHF.R.S32.HI R24, RZ, 0x1f, R134 ;  /* 0x0000001fff187819 */ /* 0x000fe20000011486 */
[----:B------:R-:W-:Y:S01]  /*1580*/  ULDC.64 UR4, c[0x0][0x228] ;  /* 0x00008a0000047ab9 */ /* 0x000fe20000000a00 */
[----:B------:R-:W-:Y:S01]  /*1590*/  ULDC.64 UR10, c[0x0][0x268] ;  /* 0x00009a00000a7ab9 */ /* 0x000fe20000000a00 */
[----:B------:R-:W-:Y:S01]  /*15a0*/  ULDC.64 UR16, c[0x0][0x240] ;  /* 0x0000900000107ab9 */ /* 0x000fe20000000a00 */
[CC--:B------:R-:W-:Y:S01]  /*15b0*/  LEA.HI R23, R24.reuse, R134.reuse, RZ, 0x3 ;  /* 0x0000008618177211 */ /* 0x0c0fe200078f18ff */
[----:B------:R-:W2:Y:S01]  /*15c0*/  S2UR UR24, SR_CgaCtaId ;  /* 0x00000000001879c3 */ /* 0x000ea20000008800 */
[CC--:B------:R-:W-:Y:S01]  /*15d0*/  LEA.HI R21, R24.reuse, R134.reuse, RZ, 0x4 ;  /* 0x0000008618157211 */ /* 0x0c0fe200078f20ff */
[----:B------:R-:W-:Y:S01]  /*15e0*/  USHF.L.U32 UR23, UR6, 0x5, URZ ;  /* 0x0000000506177899 */ /* 0x000fe2000800063f */
[----:B------:R-:W-:Y:S01]  /*15f0*/  SHF.R.S32.HI R2, RZ, 0x3, R23 ;  /* 0x00000003ff027819 */ /* 0x000fe20000011417 */
[----:B------:R-:W-:Y:S01]  /*1600*/  USHF.L.U64.HI UR22, UR6, 0x5, UR7 ;  /* 0x0000000506167899 */ /* 0x000fe20008010207 */
[----:B------:R-:W-:Y:S01]  /*1610*/  LOP3.LUT R3, R23, 0xfffffff8, RZ, 0xc0, !PT ;  /* 0xfffffff817037812 */ /* 0x000fe200078ec0ff */
[----:B------:R-:W-:Y:S01]  /*1620*/  ULDC.64 UR12, c[0x0][0x220] ;  /* 0x00008800000c7ab9 */ /* 0x000fe20000000a00 */
[-C--:B------:R-:W-:Y:S01]  /*1630*/  LEA.HI R7, R24, R134.reuse, RZ, 0x6 ;  /* 0x0000008618077211 */ /* 0x080fe200078f30ff */
[----:B------:R-:W-:Y:S01]  /*1640*/  IMAD.SHL.U32 R0, R2, 0x40, RZ ;  /* 0x0000004002007824 */ /* 0x000fe200078e00ff */
[----:B------:R-:W-:Y:S01]  /*1650*/  ULDC.64 UR14, c[0x0][0x210] ;  /* 0x00008400000e7ab9 */ /* 0x000fe20000000a00 */
[----:B------:R-:W-:Y:S01]  /*1660*/  IMAD.IADD R25, R134, 0x1, -R3 ;  /* 0x0000000186197824 */ /* 0x000fe200078e0a03 */
[--C-:B------:R-:W-:Y:S01]  /*1670*/  SHF.R.S32.HI R3, RZ, 0x1f, R2.reuse ;  /* 0x0000001fff037819 */ /* 0x100fe20000011402 */
[----:B------:R-:W-:Y:S01]  /*1680*/  IMAD.SHL.U32 R7, R7, 0x8, RZ ;  /* 0x0000000807077824 */ /* 0x000fe200078e00ff */
[----:B------:R-:W-:Y:S01]  /*1690*/  LOP3.LUT R0, R0, 0x1c0, RZ, 0xc0, !PT ;  /* 0x000001c000007812 */ /* 0x000fe200078ec0ff */
[----:B------:R-:W-:Y:S01]  /*16a0*/  IMAD.SHL.U32 R4, R25, 0x8, RZ ;  /* 0x0000000819047824 */ /* 0x000fe200078e00ff */
[----:B------:R-:W-:Y:S01]  /*16b0*/  UMOV UR25, 0x400 ;  /* 0x0000040000197882 */ /* 0x000fe20000000000 */
[----:B------:R-:W-:Y:S01]  /*16c0*/  IMAD.WIDE R18, R29, 0x40, R2 ;  /* 0x000000401d127825 */ /* 0x000fe200078e0202 */
[----:B------:R-:W-:-:S02]  /*16d0*/  LEA.HI R96, R24, R134, RZ, 0x5 ;  /* 0x0000008618607211 */ /* 0x000fc400078f28ff */
[----:B------:R-:W-:Y:S02]  /*16e0*/  LOP3.LUT R5, R0, 0x38, R4, 0xf8, !PT ;  /* 0x0000003800057812 */ /* 0x000fe400078ef804 */
[----:B------:R-:W-:Y:S02]  /*16f0*/  SHF.R.U32.HI R0, RZ, 0x3, R0 ;  /* 0x00000003ff007819 */ /* 0x000fe40000011600 */
[----:B------:R-:W-:Y:S02]  /*1700*/  IADD3 R12, P1, R4, R12, RZ ;  /* 0x0000000c040c7210 */ /* 0x000fe40007f3e0ff */
[----:B------:R-:W-:Y:S02]  /*1710*/  LOP3.LUT R6, R5, R0, RZ, 0x3c, !PT ;  /* 0x0000000005067212 */ /* 0x000fe400078e3cff */
[----:B------:R-:W-:Y:S02]  /*1720*/  LOP3.LUT R0, R21, 0xfffffff0, RZ, 0xc0, !PT ;  /* 0xfffffff015007812 */ /* 0x000fe400078ec0ff */
[----:B------:R-:W-:-:S02]  /*1730*/  SHF.R.S32.HI R5, RZ, 0x1f, R26 ;  /* 0x0000001fff057819 */ /* 0x000fc4000001141a */
[----:B------:R-:W-:Y:S01]  /*1740*/  LOP3.LUT R239, R6, 0x7ffffe00, R7, 0xf8, !PT ;  /* 0x7ffffe0006ef7812 */ /* 0x000fe200078ef807 */
[----:B------:R-:W-:Y:S01]  /*1750*/  IMAD.IADD R0, R134, 0x1, -R0 ;  /* 0x0000000186007824 */ /* 0x000fe200078e0a00 */
[----:B------:R-:W-:Y:S01]  /*1760*/  IADD3 R6, P0, R4, R9, RZ ;  /* 0x0000000904067210 */ /* 0x000fe20007f1e0ff */
[----:B------:R-:W-:Y:S01]  /*1770*/  IMAD R7, R5, UR4, RZ ;  /* 0x0000000405077c24 */ /* 0x000fe2000f8e02ff */
[----:B------:R-:W-:Y:S02]  /*1780*/  SHF.R.S32.HI R5, RZ, 0x1f, R4 ;  /* 0x0000001fff057819 */ /* 0x000fe40000011404 */
[----:B------:R-:W-:Y:S01]  /*1790*/  SHF.R.S32.HI R13, RZ, 0x1f, R0 ;  /* 0x0000001fff0d7819 */ /* 0x000fe20000011400 */
[C---:B------:R-:W-:Y:S01]  /*17a0*/  IMAD R14, R26.reuse, UR5, R7 ;  /* 0x000000051a0e7c24 */ /* 0x040fe2000f8e0207 */
[----:B------:R-:W-:Y:S01]  /*17b0*/  SHF.R.S32.HI R92, RZ, 0x5, R96 ;  /* 0x00000005ff5c7819 */ /* 0x000fe20000011460 */
[----:B------:R-:W-:Y:S01]  /*17c0*/  IMAD.X R7, R5, 0x1, R11, P0 ;  /* 0x0000000105077824 */ /* 0x000fe200000e060b */
[----:B------:R-:W-:Y:S01]  /*17d0*/  LEA.HI R20, R13, R0, RZ, 0x3 ;  /* 0x000000000d147211 */ /* 0x000fe200078f18ff */
[----:B------:R-:W-:Y:S01]  /*17e0*/  IMAD.X R13, R5, 0x1, R8, P1 ;  /* 0x00000001050d7824 */ /* 0x000fe200008e0608 */
[----:B------:R-:W-:Y:S01]  /*17f0*/  SHF.R.S32.HI R8, RZ, 0x1f, R22 ;  /* 0x0000001fff087819 */ /* 0x000fe20000011416 */
[----:B------:R-:W-:Y:S01]  /*1800*/  IMAD.WIDE.U32 R4, R26, UR4, R4 ;  /* 0x000000041a047c25 */ /* 0x000fe2000f8e0004 */
[----:B------:R-:W-:Y:S01]  /*1810*/  ULDC.64 UR4, c[0x0][0x258] ;  /* 0x0000960000047ab9 */ /* 0x000fe20000000a00 */
[----:B------:R-:W-:-:S02]  /*1820*/  LOP3.LUT R9, R20, 0xfffffff8, RZ, 0xc0, !PT ;  /* 0xfffffff814097812 */ /* 0x000fc400078ec0ff */
[----:B------:R-:W-:Y:S02]  /*1830*/  IMAD R11, R16, UR10, RZ ;  /* 0x0000000a100b7c24 */ /* 0x000fe4000f8e02ff */
[----:B------:R-:W-:Y:S02]  /*1840*/  IMAD R8, R8, UR4, RZ ;  /* 0x0000000408087c24 */ /* 0x000fe4000f8e02ff */
[----:B------:R-:W-:Y:S01]  /*1850*/  IMAD.IADD R5, R5, 0x1, R14 ;  /* 0x0000000105057824 */ /* 0x000fe200078e020e */
[----:B------:R-:W-:Y:S01]  /*1860*/  IADD3 R14, P0, R2, R15, RZ ;  /* 0x0000000f020e7210 */ /* 0x000fe20007f1e0ff */
[----:B------:R-:W-:Y:S02]  /*1870*/  IMAD R16, R10, UR11, R11 ;  /* 0x0000000b0a107c24 */ /* 0x000fe4000f8e020b */
[----:B------:R-:W-:Y:S02]  /*1880*/  IMAD.IADD R26, R0, 0x1, -R9 ;  /* 0x00000001001a7824 */ /* 0x000fe400078e0a09 */
        /* <DEDUP_REMOVED lines=25> */
[----:B--2---:R-:W-:-:S02]  /*1a20*/  ULEA UR5, UR24, UR25, 0x18 ;  /* 0x0000001918057291 */ /* 0x004fc4000f8ec03f */
        /* <DEDUP_REMOVED lines=10> */
[----:B------:R-:W-:Y:S01]  /*1ad0*/  IADD3 R12, P0, R14, UR23, RZ ;  /* 0x000000170e0c7c10 */ /* 0x000fe2000ff1e0ff */
[----:B------:R-:W-:Y:S01]  /*1ae0*/  STL [R1+0x14], R18 ;  /* 0x0000141201007387 */ /* 0x000fe20000100800 */
[----:B------:R-:W-:-:S02]  /*1af0*/  LEA.HI.X R19, R4, UR13, R5, 0x1, P1 ;  /* 0x0000000d04137c11 */ /* 0x000fc400088f0c05 */
[----:B------:R-:W-:Y:S02]  /*1b00*/  IADD3 R4, P1, R6, UR4, RZ ;  /* 0x0000000406047c10 */ /* 0x000fe4000ff3e0ff */
[----:B------:R-:W-:Y:S01]  /*1b10*/  IADD3.X R13, R15, UR22, RZ, P0, !PT ;  /* 0x000000160f0d7c10 */ /* 0x000fe200087fe4ff */
[----:B------:R-:W-:Y:S01]  /*1b20*/  STL [R1+0x10], R19 ;  /* 0x0000101301007387 */ /* 0x000fe20000100800 */
[----:B------:R-:W-:Y:S02]  /*1b30*/  IADD3 R10, P0, R12, UR23, RZ ;  /* 0x000000170c0a7c10 */ /* 0x000fe4000ff1e0ff */
[----:B------:R-:W-:Y:S02]  /*1b40*/  LEA R239, R239, UR5, 0x1 ;  /* 0x00000005efef7c11 */ /* 0x000fe4000f8e08ff */
[----:B------:R-:W-:Y:S01]  /*1b50*/  IADD3.X R11, R13, UR22, RZ, P0, !PT ;  /* 0x000000160d0b7c10 */ /* 0x000fe200087fe4ff */
[----:B--2---:R-:W-:Y:S01]  /*1b60*/  IMAD.IADD R0, R3, 0x1, R8 ;  /* 0x0000000103007824 */ /* 0x004fe200078e0208 */
[----:B------:R-:W-:-:S04]  /*1b70*/  IADD3 R8, P0, R10, UR23, RZ ;  /* 0x000000170a087c10 */ /* 0x000fc8000ff1e0ff */
[----:B------:R-:W-:Y:S02]  /*1b80*/  LEA.HI.X R7, R2, UR15, R0, 0x1, P2 ;  /* 0x0000000f02077c11 */ /* 0x000fe400090f0c00 */
[----:B------:R-:W-:Y:S02]  /*1b90*/  IADD3.X R9, R11, UR22, RZ, P0, !PT ;  /* 0x000000160b097c10 */ /* 0x000fe400087fe4ff */
[----:B------:R-:W-:Y:S01]  /*1ba0*/  IADD3.X R5, R7, UR16, RZ, P1, !PT ;  /* 0x0000001007057c10 */ /* 0x000fe20008ffe4ff */
[----:B------:R-:W-:Y:S01]  /*1bb0*/  @!PT LDS RZ, [RZ] ;  /* 0x00000000fffff984 */ /* 0x000fe20000000800 */
[----:B------:R-:W-:Y:S01]  /*1bc0*/  @!PT LDS RZ, [RZ] ;  /* 0x00000000fffff984 */ /* 0x000fe20000000800 */
[----:B------:R-:W-:Y:S01]  /*1bd0*/  @!PT LDS RZ, [RZ] ;  /* 0x00000000fffff984 */ /* 0x000fe20000000800 */
[----:B------:R2:W-:Y:S01]  /*1be0*/  LDGSTS.E.BYPASS.LTC128B.128 [R239], desc[UR20][R6.64] ;  /* 0x0000000006ef7fae */ /* 0x0005e2000b901d54 */
[----:B------:R-:W-:-:S03]  /*1bf0*/  IADD3 R2, P1, R4, UR4, RZ ;  /* 0x0000000404027c10 */ /* 0x000fc6000ff3e0ff */
[----:B------:R3:W-:Y:S01]  /*1c00*/  LDGSTS.E.BYPASS.LTC128B.128 [R239+0x800], desc[UR20][R4.64] ;  /* 0x0080000004ef7fae */ /* 0x0007e2000b901d54 */
[----:B------:R-:W-:Y:S02]  /*1c10*/  IADD3.X R3, R5, UR16, RZ, P1, !PT ;  /* 0x0000001005037c10 */ /* 0x000fe40008ffe4ff */
[----:B------:R-:W-:Y:S01]  /*1c20*/  IADD3 R16, P1, R2, UR4, RZ ;  /* 0x0000000402107c10 */ /* 0x000fe2000ff3e0ff */
[----:B------:R-:W-:Y:S02]  /*1c30*/  UIADD3 UR4, UR5, 0x2000, URZ ;  /* 0x0000200005047890 */ /* 0x000fe4000fffe03f */
[----:B------:R4:W-:Y:S01]  /*1c40*/  LDGSTS.E.BYPASS.LTC128B.128 [R239+0x1000], desc[UR20][R2.64] ;  /* 0x0100000002ef7fae */ /* 0x0009e2000b901d54 */
[----:B------:R-:W-:Y:S02]  /*1c50*/  IADD3.X R17, R3, UR16, RZ, P1, !PT ;  /* 0x0000001003117c10 */ /* 0x000fe40008ffe4ff */
[----:B------:R-:W-:-:S03]  /*1c60*/  LOP3.LUT P1, RZ, R26, 0x2, RZ, 0xc0, !PT ;  /* 0x000000021aff7812 */ /* 0x000fc6000782c0ff */
[----:B------:R-:W-:Y:S01]  /*1c70*/  LDGSTS.E.BYPASS.LTC128B.128 [R239+0x1800], desc[UR20][R16.64] ;  /* 0x0180000010ef7fae */ /* 0x000fe2000b901d54 */
        /* <DEDUP_REMOVED lines=13> */
[----:B--2---:R-:W-:-:S04]  /*1d50*/  IADD3 R2, P0, R4, UR23, RZ ;  /* 0x0000001704027c10 */ /* 0x004fc8000ff1e0ff */
        /* <DEDUP_REMOVED lines=8> */
[----:B------:R-:W-:Y:S01]  /*1de0*/  LDGSTS.E.BYPASS.LTC128B.128 [R239+0x6800], desc[UR20][R12.64] ;  /* 0x068000000cef7fae */ /* 0x000fe2000b901d54 */
[----:B------:R-:W-:Y:S02]  /*1df0*/  IADD3.X R11, R13, UR22, RZ, P0, !PT ;  /* 0x000000160d0b7c10 */ /* 0x000fe400087fe4ff */
[----:B-1----:R-:W-:-:S03]  /*1e00*/  IADD3 R8, P0, R10, UR23, RZ ;  /* 0x000000170a087c10 */ /* 0x002fc6000ff1e0ff */
        /* <DEDUP_REMOVED lines=8> */
[----:B--2---:R-:W-:Y:S01]  /*1e90*/  IADD3 R2, P0, R4, UR23, RZ ;  /* 0x0000001704027c10 */ /* 0x004fe2000ff1e0ff */
[----:B---3--:R-:W-:Y:S02]  /*1ea0*/  IMAD.MOV.U32 R14, RZ, RZ, R18 ;  /* 0x000000ffff0e7224 */ /* 0x008fe400078e0012 */
[----:B------:R2:W-:Y:S01]  /*1eb0*/  LDGSTS.E.BYPASS.LTC128B.128 [R239+0x8800], desc[UR20][R4.64] ;  /* 0x0880000004ef7fae */ /* 0x0005e2000b901d54 */
[----:B------:R-:W-:Y:S01]  /*1ec0*/  IADD3.X R3, R5, UR22, RZ, P0, !PT ;  /* 0x0000001605037c10 */ /* 0x000fe200087fe4ff */
[----:B------:R-:W-:-:S04]  /*1ed0*/  IMAD.MOV.U32 R15, RZ, RZ, R19 ;  /* 0x000000ffff0f7224 */ /* 0x000fc800078e0013 */
[----:B------:R3:W-:Y:S01]  /*1ee0*/  LDGSTS.E.BYPASS.LTC128B.128 [R239+0x9000], desc[UR20][R2.64] ;  /* 0x0900000002ef7fae */ /* 0x0007e2000b901d54 */
[----:B-1----:R-:W-:-:S04]  /*1ef0*/  IADD3 R6, P0, R2, UR23, RZ ;  /* 0x0000001702067c10 */ /* 0x002fc8000ff1e0ff */
[----:B------:R-:W-:Y:S02]  /*1f00*/  IADD3.X R7, R3, UR22, RZ, P0, !PT ;  /* 0x0000001603077c10 */ /* 0x000fe400087fe4ff */
[----:B--2---:R-:W-:-:S03]  /*1f10*/  SHF.R.S32.HI R4, RZ, 0x4, R21 ;  /* 0x00000004ff047819 */ /* 0x004fc60000011415 */
        /* <DEDUP_REMOVED lines=18> */
[----:B------:R-:W-:Y:S01]  /*2040*/  BAR.SYNC.DEFER_BLOCKING 0x0 ;  /* 0x0000000000007b1d */ /* 0x000fe20000010000 */
[----:B------:R-:W-:Y:S02]  /*2050*/  IADD3.X R7, R19, UR11, RZ, P0, !PT ;  /* 0x0000000b13077c10 */ /* 0x000fe400087fe4ff */
        /* <DEDUP_REMOVED lines=14> */
[----:B------:R-:W-:Y:S01]  /*2140*/  @!PT LDS RZ, [RZ] ;  /* 0x00000000fffff984 */ /* 0x000fe20000000800 */
[----:B------:R-:W-:Y:S01]  /*2150*/  @!PT LDS RZ, [RZ] ;  /* 0x00000000fffff984 */ /* 0x000fe20000000800 */
[----:B------:R-:W-:Y:S01]  /*2160*/  @!PT LDS RZ, [RZ] ;  /* 0x00000000fffff984 */ /* 0x000fe20000000800 */
[----:B------:R1:W-:Y:S01]  /*2170*/  LDGSTS.E.BYPASS.LTC128B.128 [R239+0xa000], desc[UR20][R14.64] ;  /* 0x0a0000000eef7fae */ /* 0x0003e2000b901d54 */
[----:B------:R-:W-:Y:S01]  /*2180*/  IADD3.X R11, R13, UR11, RZ, P0, !PT ;  /* 0x0000000b0d0b7c10 */ /* 0x000fe200087fe4ff */
[----:B------:R-:W-:Y:S01]  /*2190*/  ULDC UR4, c[0x0][0x39c] ;  /* 0x0000e70000047ab9 */ /* 0x000fe20000000800 */
[----:B------:R-:W-:Y:S01]  /*21a0*/  LEA R226, R0, UR5, 0x1 ;  /* 0x0000000500e27c11 */ /* 0x000fe2000f8e08ff */
[----:B------:R2:W-:Y:S01]  /*21b0*/  LDGSTS.E.BYPASS.LTC128B.128 [R239+0xa800], desc[UR20][R6.64] ;  /* 0x0a80000006ef7fae */ /* 0x0005e2000b901d54 */
[----:B------:R-:W-:-:S02]  /*21c0*/  IMAD.MOV.U32 R0, RZ, RZ, 0x20 ;  /* 0x00000020ff007424 */ /* 0x000fc400078e00ff */
[----:B------:R-:W-:Y:S01]  /*21d0*/  VIADD R225, R224, 0x40 ;  /* 0x00000040e0e17836 */ /* 0x000fe20000000000 */
[----:B------:R3:W-:Y:S04]  /*21e0*/  LDGSTS.E.BYPASS.LTC128B.128 [R239+0xb000], desc[UR20][R4.64] ;  /* 0x0b00000004ef7fae */ /* 0x0007e8000b901d54 */
[----:B------:R4:W-:Y:S04]  /*21f0*/  LDGSTS.E.BYPASS.LTC128B.128 [R239+0xb800], desc[UR20][R8.64] ;  /* 0x0b80000008ef7fae */ /* 0x0009e8000b901d54 */
[----:B------:R-:W-:Y:S04]  /*2200*/  LDGSTS.E.BYPASS.LTC128B.128 [R239+0xc000], desc[UR20][R12.64] ;  /* 0x0c0000000cef7fae */ /* 0x000fe8000b901d54 */
[----:B------:R5:W-:Y:S01]  /*2210*/  LDGSTS.E.BYPASS.LTC128B.128 [R239+0xc800], desc[UR20][R10.64] ;  /* 0x0c8000000aef7fae */ /* 0x000be2000b901d54 */
        /* <DEDUP_REMOVED lines=61> */
[----:B------:R-:W-:Y:S01]  /*25f0*/  VIADD R230, R225, 0x7800 ;  /* 0x00007800e1e67836 */ /* 0x000fe20000000000 */
[C---:B--2---:R-:W-:Y:S02]  /*2600*/  HMMA.16816.F32 R28, R20.reuse, R8, RZ ;  /* 0x00000008141c723c */ /* 0x044fe400000018ff */
[----:B------:R-:W-:Y:S04]  /*2610*/  LDSM.16.M88.4 R60, [R223+0x1000] ;  /* 0x00100000df3c783b */ /* 0x000fe80000000200 */
[----:B------:R-:W-:Y:S01]  /*2620*/  LDSM.16.M88.4 R88, [R222+0x800] ;  /* 0x00080000de58783b */ /* 0x000fe20000000200 */
[C---:B------:R-:W-:Y:S03]  /*2630*/  HMMA.16816.F32 R36, R20.reuse, R10, RZ ;  /* 0x0000000a1424723c */ /* 0x040fe600000018ff */
[----:B------:R-:W2:Y:S03]  /*2640*/  LDSM.16.M88.4 R8, [R228] ;  /* 0x00000000e408783b */ /* 0x000ea60000000200 */
[----:B---3--:R-:W-:Y:S01]  /*2650*/  HMMA.16816.F32 R40, R20, R44, RZ ;  /* 0x0000002c1428723c */ /* 0x008fe200000018ff */
[----:B------:R-:W3:Y:S04]  /*2660*/  LDSM.16.M88.4 R76, [R24+0x3800] ;  /* 0x00380000184c783b */ /* 0x000ee80000000200 */
[----:B------:R-:W5:Y:S04]  /*2670*/  LDSM.16.M88.4 R80, [R225+0x1000] ;  /* 0x00100000e150783b */ /* 0x000f680000000200 */
[----:B------:R-:W5:Y:S02]  /*2680*/  LDSM.16.M88.4 R84, [R222+0x1000] ;  /* 0x00100000de54783b */ /* 0x000f640000000200 */
[C---:B------:R-:W-:Y:S02]  /*2690*/  HMMA.16816.F32 R28, R16.reuse, R32, R28 ;  /* 0x00000020101c723c */ /* 0x040fe4000000181c */
[----:B------:R-:W0:Y:S05]  /*26a0*/  LDGDEPBAR ;  /* 0x00000000000079af */ /* 0x000e2a0000000000 */
[----:B------:R-:W-:Y:S06]  /*26b0*/  HMMA.16816.F32 R36, R16, R34, R36 ;  /* 0x000000221024723c */ /* 0x000fec0000001824 */
[----:B------:R-:W-:Y:S06]  /*26c0*/  HMMA.16816.F32 R32, R20, R46, RZ ;  /* 0x0000002e1420723c */ /* 0x000fec00000018ff */
[----:B-1----:R-:W-:Y:S06]  /*26d0*/  HMMA.16816.F32 R48, R16, R56, R40 ;  /* 0x000000381030723c */ /* 0x002fec0000001828 */
[C---:B----4-:R-:W-:Y:S06]  /*26e0*/  HMMA.16816.F32 R28, R12.reuse, R52, R28 ;  /* 0x000000340c1c723c */ /* 0x050fec000000181c */
[----:B------:R-:W-:Y:S06]  /*26f0*/  HMMA.16816.F32 R36, R12, R54, R36 ;  /* 0x000000360c24723c */ /* 0x000fec0000001824 */
[----:B------:R-:W-:Y:S06]  /*2700*/  HMMA.16816.F32 R44, R20, R64, RZ ;  /* 0x00000040142c723c */ /* 0x000fec00000018ff */
[----:B------:R-:W-:Y:S06]  /*2710*/  HMMA.16816.F32 R32, R16, R58, R32 ;  /* 0x0000003a1020723c */ /* 0x000fec0000001820 */
[----:B--2---:R-:W-:Y:S06]  /*2720*/  HMMA.16816.F32 R40, R8, R72, R28 ;  /* 0x000000480828723c */ /* 0x004fec000000181c */
[----:B------:R-:W-:Y:S06]  /*2730*/  HMMA.16816.F32 R28, R12, R68, R48 ;  /* 0x000000440c1c723c */ /* 0x000fec0000001830 */
[----:B------:R-:W-:Y:S01]  /*2740*/  HMMA.16816.F32 R52, R8, R74, R36 ;  /* 0x0000004a0834723c */ /* 0x000fe20000001824 */
[----:B------:R-:W-:Y:S05]  /*2750*/  LDSM.16.M88.4 R72, [R225+0x1800] ;  /* 0x00180000e148783b */ /* 0x000fea0000000200 */
[----:B------:R-:W-:Y:S01]  /*2760*/  HMMA.16816.F32 R36, R20, R66, RZ ;  /* 0x000000421424723c */ /* 0x000fe200000018ff */
[----:B------:R-:W1:Y:S05]  /*2770*/  LDSM.16.M88.4 R64, [R223+0x1800] ;  /* 0x00180000df40783b */ /* 0x000e6a0000000200 */
[----:B------:R-:W-:Y:S01]  /*2780*/  FMUL.FTZ R2, R40, UR4 ;  /* 0x0000000428027c20 */ /* 0x000fe20008410000 */
[----:B------:R-:W-:Y:S03]  /*2790*/  HMMA.16816.F32 R48, R16, R60, R44 ;  /* 0x0000003c1030723c */ /* 0x000fe6000000182c */
[----:B------:R2:W-:Y:S03]  /*27a0*/  MUFU.TANH R208, R2 ;  /* 0x0000000200d07308 */ /* 0x0005e60000002400 */
[----:B------:R-:W-:Y:S01]  /*27b0*/  HMMA.16816.F32 R44, R12, R70, R32 ;  /* 0x000000460c2c723c */ /* 0x000fe20000001820 */
[----:B------:R-:W-:Y:S10]  /*27c0*/  LDSM.16.M88.4 R68, [R223+0x2000] ;  /* 0x00200000df44783b */ /* 0x000ff40000000200 */
[----:B------:R-:W-:Y:S01]  /*27d0*/  HMMA.16816.F32 R32, R16, R62, R36 ;  /* 0x0000003e1020723c */ /* 0x000fe20000001824 */
[----:B------:R-:W4:Y:S01]  /*27e0*/  LDSM.16.M88.4 R60, [R24+0x4000] ;  /* 0x00400000183c783b */ /* 0x000f220000000200 */
[----:B--2---:R-:W-:-:S04]  /*27f0*/  FMUL.FTZ R2, R41, UR4 ;  /* 0x0000000429027c20 */ /* 0x004fc80008410000 */
[----:B---3--:R-:W-:Y:S01]  /*2800*/  HMMA.16816.F32 R36, R20, R76, RZ ;  /* 0x0000004c1424723c */ /* 0x008fe200000018ff */
[----:B------:R2:W-:Y:S06]  /*2810*/  MUFU.TANH R107, R2 ;  /* 0x00000002006b7308 */ /* 0x0005ec0000002400 */
[----:B------:R-:W-:Y:S06]  /*2820*/  HMMA.16816.F32 R56, R8, R90, R44 ;  /* 0x0000005a0838723c */ /* 0x000fec000000182c */
[----:B------:R-:W-:Y:S01]  /*2830*/  HMMA.16816.F32 R44, R20, R78, RZ ;  /* 0x0000004e142c723c */ /* 0x000fe200000018ff */
[----:B------:R-:W-:Y:S01]  /*2840*/  LDSM.16.M88.4 R76, [R24+0x5000] ;  /* 0x00500000184c783b */ /* 0x000fe20000000200 */
[----:B--2---:R-:W-:-:S04]  /*2850*/  FMUL.FTZ R2, R42, UR4 ;  /* 0x000000042a027c20 */ /* 0x004fc80008410000 */
[----:B------:R2:W3:Y:S02]  /*2860*/  MUFU.TANH R114, R2 ;  /* 0x0000000200727308 */ /* 0x0004e40000002400 */
[----:B--2---:R-:W-:Y:S02]  /*2870*/  FMUL.FTZ R2, R43, UR4 ;  /* 0x000000042b027c20 */ /* 0x004fe40008410000 */
[----:B------:R-:W-:Y:S01]  /*2880*/  HMMA.16816.F32 R40, R8, R88, R28 ;  /* 0x000000580828723c */ /* 0x000fe2000000181c */
[----:B------:R-:W-:Y:S03]  /*2890*/  LDSM.16.M88.4 R88, [R222+0x1800] ;  /* 0x00180000de58783b */ /* 0x000fe60000000200 */
[----:B------:R2:W3:Y:S02]  /*28a0*/  MUFU.TANH R112, R2 ;  /* 0x0000000200707308 */ /* 0x0004e40000002400 */
[C---:B-----5:R-:W-:Y:S06]  /*28b0*/  HMMA.16816.F32 R28, R12.reuse, R80, R48 ;  /* 0x000000500c1c723c */ /* 0x060fec0000001830 */
[----:B------:R-:W-:Y:S01]  /*28c0*/  HMMA.16816.F32 R48, R12, R82, R32 ;  /* 0x000000520c30723c */ /* 0x000fe20000001820 */
[----:B------:R-:W-:Y:S01]  /*28d0*/  LDSM.16.M88.4 R80, [R225+0x2000] ;  /* 0x00200000e150783b */ /* 0x000fe20000000200 */
[----:B--2---:R-:W-:-:S04]  /*28e0*/  FMUL.FTZ R2, R52, UR4 ;  /* 0x0000000434027c20 */ /* 0x004fc80008410000 */
[----:B------:R2:W5:-:S12]  /*28f0*/  MUFU.TANH R111, R2 ;  /* 0x00000002006f7308 */ /* 0x0005580000002400 */
[----:B------:R-:W-:Y:S01]  /*2900*/  HMMA.16816.F32 R28, R8, R84, R28 ;  /* 0x00000054081c723c */ /* 0x000fe2000000181c */
[----:B--2---:R-:W-:-:S04]  /*2910*/  FMUL.FTZ R2, R53, UR4 ;  /* 0x0000000435027c20 */ /* 0x004fc80008410000 */
[----:B------:R2:W-:Y:S02]  /*2920*/  MUFU.TANH R110, R2 ;  /* 0x00000002006e7308 */ /* 0x0005e40000002400 */
[----:B--2---:R-:W-:-:S06]  /*2930*/  FMUL.FTZ R2, R54, UR4 ;  /* 0x0000000436027c20 */ /* 0x004fcc0008410000 */
[----:B------:R2:W5:Y:S02]  /*2940*/  MUFU.TANH R117, R2 ;  /* 0x0000000200757308 */ /* 0x0005640000002400 */
[----:B--2---:R-:W-:Y:S02]  /*2950*/  FMUL.FTZ R2, R55, UR4 ;  /* 0x0000000437027c20 */ /* 0x004fe40008410000 */
[C---:B-1----:R-:W-:Y:S04]  /*2960*/  HMMA.16816.F32 R52, R16.reuse, R64, R36 ;  /* 0x000000401034723c */ /* 0x042fe80000001824 */
[----:B------:R1:W2:Y:S02]  /*2970*/  MUFU.TANH R116, R2 ;  /* 0x0000000200747308 */ /* 0x0002a40000002400 */
[----:B------:R-:W-:Y:S01]  /*2980*/  HMMA.16816.F32 R36, R16, R66, R44 ;  /* 0x000000421024723c */ /* 0x000fe2000000182c */
[----:B------:R-:W3:Y:S05]  /*2990*/  LDSM.16.M88.4 R64, [R24+0x4800] ;  /* 0x004800001840783b */ /* 0x000eea0000000200 */
[----:B----4-:R-:W-:Y:S01]  /*29a0*/  HMMA.16816.F32 R44, R20, R62, RZ ;  /* 0x0000003e142c723c */ /* 0x010fe200000018ff */
[----:B-1----:R-:W-:-:S04]  /*29b0*/  FMUL.FTZ R2, R40, UR4 ;  /* 0x0000000428027c20 */ /* 0x002fc80008410000 */
[----:B------:R1:W4:Y:S07]  /*29c0*/  MUFU.TANH R106, R2 ;  /* 0x00000002006a7308 */ /* 0x00032e0000002400 */
[----:B------:R-:W-:Y:S01]  /*29d0*/  HMMA.16816.F32 R32, R12, R72, R52 ;  /* 0x000000480c20723c */ /* 0x000fe20000001834 */
[----:B-1----:R-:W-:-:S04]  /*29e0*/  FMUL.FTZ R2, R41, UR4 ;  /* 0x0000000429027c20 */ /* 0x002fc80008410000 */
[----:B------:R1:W-:Y:S02]  /*29f0*/  MUFU.TANH R103, R2 ;  /* 0x0000000200677308 */ /* 0x0003e40000002400 */
[----:B-1----:R-:W-:-:S06]  /*2a00*/  FMUL.FTZ R2, R42, UR4 ;  /* 0x000000042a027c20 */ /* 0x002fcc0008410000 */
[----:B------:R1:W4:Y:S02]  /*2a10*/  MUFU.TANH R119, R2 ;  /* 0x0000000200777308 */ /* 0x0003240000002400 */
[----:B-1----:R-:W-:Y:S02]  /*2a20*/  FMUL.FTZ R2, R43, UR4 ;  /* 0x000000042b027c20 */ /* 0x002fe40008410000 */
[----:B------:R-:W-:Y:S01]  /*2a30*/  HMMA.16816.F32 R40, R20, R60, RZ ;  /* 0x0000003c1428723c */ /* 0x000fe200000018ff */
[----:B------:R-:W1:Y:S03]  /*2a40*/  LDSM.16.M88.4 R60, [R223+0x2800] ;  /* 0x00280000df3c783b */ /* 0x000e660000000200 */
[----:B------:R5:W4:Y:S02]  /*2a50*/  MUFU.TANH R122, R2 ;  /* 0x00000002007a7308 */ /* 0x000b240000002400 */
[----:B-----5:R-:W-:-:S06]  /*2a60*/  FMUL.FTZ R2, R56, UR4 ;  /* 0x0000000438027c20 */ /* 0x020fcc0008410000 */
[----:B------:R5:W4:-:S12]  /*2a70*/  MUFU.TANH R101, R2 ;  /* 0x0000000200657308 */ /* 0x000b180000002400 */
[----:B------:R-:W-:Y:S06]  /*2a80*/  HMMA.16816.F32 R52, R16, R68, R40 ;  /* 0x000000441034723c */ /* 0x000fec0000001828 */
[----:B---3--:R-:W-:Y:S01]  /*2a90*/  HMMA.16816.F32 R40, R20, R64, RZ ;  /* 0x000000401428723c */ /* 0x008fe200000018ff */
[----:B-----5:R-:W-:-:S04]  /*2aa0*/  FMUL.FTZ R2, R57, UR4 ;  /* 0x0000000439027c20 */ /* 0x020fc80008410000 */
[----:B------:R3:W-:Y:S02]  /*2ab0*/  MUFU.TANH R100, R2 ;  /* 0x0000000200647308 */ /* 0x0007e40000002400 */
[----:B---3--:R-:W-:-:S06]  /*2ac0*/  FMUL.FTZ R2, R58, UR4 ;  /* 0x000000043a027c20 */ /* 0x008fcc0008410000 */
[----:B------:R3:W5:Y:S02]  /*2ad0*/  MUFU.TANH R121, R2 ;  /* 0x0000000200797308 */ /* 0x0007640000002400 */
[----:B---3--:R-:W-:Y:S02]  /*2ae0*/  FMUL.FTZ R2, R59, UR4 ;  /* 0x000000043b027c20 */ /* 0x008fe40008410000 */
[----:B------:R-:W-:Y:S01]  /*2af0*/  HMMA.16816.F32 R56, R8, R86, R48 ;  /* 0x000000560838723c */ /* 0x000fe20000001830 */
[----:B------:R-:W-:Y:S03]  /*2b00*/  LDSM.16.M88.4 R84, [R225+0x2800] ;  /* 0x00280000e154783b */ /* 0x000fe60000000200 */
[----:B------:R3:W5:Y:S02]  /*2b10*/  MUFU.TANH R123, R2 ;  /* 0x00000002007b7308 */ /* 0x0007640000002400 */
[----:B------:R-:W-:Y:S01]  /*2b20*/  HMMA.16816.F32 R48, R12, R74, R36 ;  /* 0x0000004a0c30723c */ /* 0x000fe20000001824 */
[----:B------:R-:W2:Y:S05]  /*2b30*/  LDSM.16.M88.4 R72, [R222+0x2000] ;  /* 0x00200000de48783b */ /* 0x000eaa0000000200 */
[----:B------:R-:W-:Y:S01]  /*2b40*/  HMMA.16816.F32 R36, R16, R70, R44 ;  /* 0x000000461024723c */ /* 0x000fe2000000182c */
[----:B------:R-:W4:Y:S05]  /*2b50*/  LDSM.16.M88.4 R68, [R223+0x3000] ;  /* 0x00300000df44783b */ /* 0x000f2a0000000200 */
[----:B------:R-:W-:Y:S01]  /*2b60*/  HMMA.16816.F32 R44, R20, R66, RZ ;  /* 0x00000042142c723c */ /* 0x000fe200000018ff */
[----:B---3--:R-:W-:Y:S01]  /*2b70*/  FMUL.FTZ R2, R28, UR4 ;  /* 0x000000041c027c20 */ /* 0x008fe20008410000 */
[----:B------:R-:W-:Y:S03]  /*2b80*/  LDSM.16.M88.4 R64, [R222+0x2800] ;  /* 0x00280000de40783b */ /* 0x000fe60000000200 */
[----:B------:R3:W5:Y:S02]  /*2b90*/  MUFU.TANH R98, R2 ;  /* 0x0000000200627308 */ /* 0x0007640000002400 */
[----:B---3--:R-:W-:-:S06]  /*2ba0*/  FMUL.FTZ R2, R29, UR4 ;  /* 0x000000041d027c20 */ /* 0x008fcc0008410000 */
[----:B------:R3:W-:Y:S02]  /*2bb0*/  MUFU.TANH R133, R2 ;  /* 0x0000000200857308 */ /* 0x0007e40000002400 */
[----:B---3--:R-:W-:-:S06]  /*2bc0*/  FMUL.FTZ R2, R30, UR4 ;  /* 0x000000041e027c20 */ /* 0x008fcc0008410000 */
[----:B------:R3:W5:Y:S02]  /*2bd0*/  MUFU.TANH R128, R2 ;  /* 0x0000000200807308 */ /* 0x0007640000002400 */
[----:B---3--:R-:W-:Y:S02]  /*2be0*/  FMUL.FTZ R2, R31, UR4 ;  /* 0x000000041f027c20 */ /* 0x008fe40008410000 */
[----:B------:R-:W-:Y:S04]  /*2bf0*/  HMMA.16816.F32 R28, R8, R88, R32 ;  /* 0x00000058081c723c */ /* 0x000fe80000001820 */
[----:B------:R3:W5:Y:S02]  /*2c00*/  MUFU.TANH R126, R2 ;  /* 0x00000002007e7308 */ /* 0x0007640000002400 */
[----:B------:R-:W-:Y:S06]  /*2c10*/  HMMA.16816.F32 R32, R12, R80, R52 ;  /* 0x000000500c20723c */ /* 0x000fec0000001834 */
[----:B-1----:R-:W-:Y:S06]  /*2c20*/  HMMA.16816.F32 R52, R16, R60, R40 ;  /* 0x0000003c1034723c */ /* 0x002fec0000001828 */
[----:B------:R-:W-:Y:S01]  /*2c30*/  HMMA.16816.F32 R40, R20, R76, RZ ;  /* 0x0000004c1428723c */ /* 0x000fe200000018ff */
[----:B---3--:R-:W-:-:S04]  /*2c40*/  FMUL.FTZ R2, R56, UR4 ;  /* 0x0000000438027c20 */ /* 0x008fc80008410000 */
[----:B------:R1:W3:Y:S02]  /*2c50*/  MUFU.TANH R93, R2 ;  /* 0x00000002005d7308 */ /* 0x0002e40000002400 */
[----:B-1----:R-:W-:-:S06]  /*2c60*/  FMUL.FTZ R2, R57, UR4 ;  /* 0x0000000439027c20 */ /* 0x002fcc0008410000 */
[----:B------:R1:W-:Y:S02]  /*2c70*/  MUFU.TANH R125, R2 ;  /* 0x00000002007d7308 */ /* 0x0003e40000002400 */
[----:B-1----:R-:W-:-:S06]  /*2c80*/  FMUL.FTZ R2, R58, UR4 ;  /* 0x000000043a027c20 */ /* 0x002fcc0008410000 */
[----:B------:R1:W3:Y:S02]  /*2c90*/  MUFU.TANH R127, R2 ;  /* 0x00000002007f7308 */ /* 0x0002e40000002400 */
[----:B-1----:R-:W-:Y:S02]  /*2ca0*/  FMUL.FTZ R2, R59, UR4 ;  /* 0x000000043b027c20 */ /* 0x002fe40008410000 */
[----:B------:R-:W-:Y:S01]  /*2cb0*/  HMMA.16816.F32 R56, R8, R90, R48 ;  /* 0x0000005a0838723c */ /* 0x000fe20000001830 */
[----:B------:R-:W1:Y:S03]  /*2cc0*/  LDSM.16.M88.4 R88, [R24+0x5800] ;  /* 0x005800001858783b */ /* 0x000e660000000200 */
[----:B------:R2:W3:Y:S02]  /*2cd0*/  MUFU.TANH R131, R2 ;  /* 0x0000000200837308 */ /* 0x0004e40000002400 */
[----:B------:R-:W-:Y:S01]  /*2ce0*/  HMMA.16816.F32 R48, R12, R82, R36 ;  /* 0x000000520c30723c */ /* 0x000fe20000001824 */
[----:B------:R-:W5:Y:S05]  /*2cf0*/  LDSM.16.M88.4 R80, [R223+0x3800] ;  /* 0x00380000df50783b */ /* 0x000f6a0000000200 */
[----:B------:R-:W-:Y:S01]  /*2d00*/  HMMA.16816.F32 R36, R16, R62, R44 ;  /* 0x0000003e1024723c */ /* 0x000fe2000000182c */
[----:B------:R-:W-:Y:S05]  /*2d10*/  LDSM.16.M88.4 R60, [R222+0x3000] ;  /* 0x00300000de3c783b */ /* 0x000fea0000000200 */
[----:B------:R-:W-:Y:S01]  /*2d20*/  HMMA.16816.F32 R44, R20, R78, RZ ;  /* 0x0000004e142c723c */ /* 0x000fe200000018ff */
[----:B--2---:R-:W-:Y:S01]  /*2d30*/  FMUL.FTZ R2, R28, UR4 ;  /* 0x000000041c027c20 */ /* 0x004fe20008410000 */
[----:B------:R-:W-:Y:S03]  /*2d40*/  LDSM.16.M88.4 R76, [R222+0x3800] ;  /* 0x00380000de4c783b */ /* 0x000fe60000000200 */
        /* <DEDUP_REMOVED lines=9> */
[----:B----4-:R-:W-:Y:S06]  /*2de0*/  HMMA.16816.F32 R52, R16, R68, R40 ;  /* 0x000000441034723c */ /* 0x010fec0000001828 */
[----:B-1----:R-:W-:Y:S01]  /*2df0*/  HMMA.16816.F32 R40, R20, R88, RZ ;  /* 0x000000581428723c */ /* 0x002fe200000018ff */
[----:B--2---:R-:W-:-:S04]  /*2e00*/  FMUL.FTZ R2, R56, UR4 ;  /* 0x0000000438027c20 */ /* 0x004fc80008410000 */
[----:B------:R1:W2:Y:S02]  /*2e10*/  MUFU.TANH R102, R2 ;  /* 0x0000000200667308 */ /* 0x0002a40000002400 */
[----:B-1----:R-:W-:-:S06]  /*2e20*/  FMUL.FTZ R2, R57, UR4 ;  /* 0x0000000439027c20 */ /* 0x002fcc0008410000 */
[----:B------:R1:W-:Y:S02]  /*2e30*/  MUFU.TANH R108, R2 ;  /* 0x00000002006c7308 */ /* 0x0003e40000002400 */
[----:B-1----:R-:W-:-:S06]  /*2e40*/  FMUL.FTZ R2, R58, UR4 ;  /* 0x000000043a027c20 */ /* 0x002fcc0008410000 */
[----:B------:R1:W4:Y:S02]  /*2e50*/  MUFU.TANH R138, R2 ;  /* 0x00000002008a7308 */ /* 0x0003240000002400 */
[----:B-1----:R-:W-:Y:S02]  /*2e60*/  FMUL.FTZ R2, R59, UR4 ;  /* 0x000000043b027c20 */ /* 0x002fe40008410000 */
[----:B------:R-:W-:Y:S01]  /*2e70*/  HMMA.16816.F32 R56, R8, R74, R48 ;  /* 0x0000004a0838723c */ /* 0x000fe20000001830 */
[----:B------:R-:W1:Y:S03]  /*2e80*/  LDSM.16.M88.4 R72, [R225+0x3000] ;  /* 0x00300000e148783b */ /* 0x000e660000000200 */
[----:B------:R3:W4:Y:S02]  /*2e90*/  MUFU.TANH R137, R2 ;  /* 0x0000000200897308 */ /* 0x0007240000002400 */
[----:B------:R-:W-:Y:S06]  /*2ea0*/  HMMA.16816.F32 R48, R12, R86, R36 ;  /* 0x000000560c30723c */ /* 0x000fec0000001824 */
[C---:B------:R-:W-:Y:S01]  /*2eb0*/  HMMA.16816.F32 R36, R16.reuse, R70, R44 ;  /* 0x000000461024723c */ /* 0x040fe2000000182c */
[----:B------:R-:W2:Y:S05]  /*2ec0*/  LDSM.16.M88.4 R68, [R225+0x3800] ;  /* 0x00380000e144783b */ /* 0x000eaa0000000200 */
[----:B-----5:R-:W-:Y:S01]  /*2ed0*/  HMMA.16816.F32 R44, R16, R80, R40 ;  /* 0x00000050102c723c */ /* 0x020fe20000001828 */
[----:B---3--:R-:W-:-:S04]  /*2ee0*/  FMUL.FTZ R2, R28, UR4 ;  /* 0x000000041c027c20 */ /* 0x008fc80008410000 */
[----:B------:R3:W5:Y:S07]  /*2ef0*/  MUFU.TANH R84, R2 ;  /* 0x0000000200547308 */ /* 0x00076e0000002400 */
[----:B------:R-:W-:Y:S01]  /*2f00*/  HMMA.16816.F32 R48, R8, R66, R48 ;  /* 0x000000420830723c */ /* 0x000fe20000001830 */
[----:B---3--:R-:W-:-:S05]  /*2f10*/  FMUL.FTZ R2, R29, UR4 ;  /* 0x000000041d027c20 */ /* 0x008fca0008410000 */
[C---:B-1----:R-:W-:Y:S01]  /*2f20*/  HMMA.16816.F32 R40, R12.reuse, R74, R36 ;  /* 0x0000004a0c28723c */ /* 0x042fe20000001824 */
[----:B------:R1:W-:Y:S05]  /*2f30*/  MUFU.TANH R99, R2 ;  /* 0x0000000200637308 */ /* 0x0003ea0000002400 */
[----:B--2---:R-:W-:Y:S01]  /*2f40*/  HMMA.16816.F32 R44, R12, R68, R44 ;  /* 0x000000440c2c723c */ /* 0x004fe2000000182c */
[----:B-1----:R-:W-:-:S04]  /*2f50*/  FMUL.FTZ R2, R30, UR4 ;  /* 0x000000041e027c20 */ /* 0x002fc80008410000 */
[----:B------:R1:W2:-:S15]  /*2f60*/  MUFU.TANH R145, R2 ;  /* 0x0000000200917308 */ /* 0x00029e0000002400 */
[----:B------:R-:W-:-:S04]  /*2f70*/  NOP ;  /* 0x0000000000007918 */ /* 0x000fc80000000000 */
[----:B------:R-:W-:Y:S01]  /*2f80*/  HMMA.16816.F32 R44, R8, R76, R44 ;  /* 0x0000004c082c723c */ /* 0x000fe2000000182c */
[----:B-1----:R-:W-:-:S05]  /*2f90*/  FMUL.FTZ R2, R31, UR4 ;  /* 0x000000041f027c20 */ /* 0x002fca0008410000 */
[----:B------:R-:W-:Y:S01]  /*2fa0*/  HMMA.16816.F32 R28, R8, R64, R32 ;  /* 0x00000040081c723c */ /* 0x000fe20000001820 */
[----:B------:R-:W-:Y:S01]  /*2fb0*/  LDSM.16.M88.4 R64, [R223+0x4000] ;  /* 0x00400000df40783b */ /* 0x000fe20000000200 */
[----:B------:R1:W3:Y:S04]  /*2fc0*/  MUFU.TANH R146, R2 ;  /* 0x0000000200927308 */ /* 0x0002e80000002400 */
[----:B------:R-:W-:Y:S01]  /*2fd0*/  HMMA.16816.F32 R32, R12, R72, R52 ;  /* 0x000000480c20723c */ /* 0x000fe20000001834 */
[----:B------:R-:W4:Y:S04]  /*2fe0*/  LDSM.16.M88.4 R52, [R24+0x6000] ;  /* 0x006000001834783b */ /* 0x000f280000000200 */
[----:B------:R-:W-:Y:S07]  /*2ff0*/  LDSM.16.M88.4 R72, [R24+0x6800] ;  /* 0x006800001848783b */ /* 0x000fee0000000200 */
[----:B------:R-:W-:Y:S01]  /*3000*/  FMUL.FTZ R46, R46, UR4 ;  /* 0x000000042e2e7c20 */ /* 0x000fe20008410000 */
[----:B-1----:R-:W-:-:S03]  /*3010*/  FMUL.FTZ R2, R56, UR4 ;  /* 0x0000000438027c20 */ /* 0x002fc60008410000 */
[----:B------:R-:W-:Y:S08]  /*3020*/  MUFU.TANH R167, R46 ;  /* 0x0000002e00a77308 */ /* 0x000ff00000002400 */
[----:B------:R1:W-:Y:S01]  /*3030*/  MUFU.TANH R86, R2 ;  /* 0x0000000200567308 */ /* 0x0003e20000002400 */
[----:B------:R-:W-:Y:S06]  /*3040*/  HMMA.16816.F32 R36, R8, R60, R32 ;  /* 0x0000003c0824723c */ /* 0x000fec0000001820 */
[----:B------:R-:W-:Y:S01]  /*3050*/  HMMA.16816.F32 R32, R20, R90, RZ ;  /* 0x0000005a1420723c */ /* 0x000fe200000018ff */
[----:B-1----:R-:W-:-:S04]  /*3060*/  FMUL.FTZ R2, R57, UR4 ;  /* 0x0000000439027c20 */ /* 0x002fc80008410000 */
[----:B------:R1:W-:Y:S02]  /*3070*/  MUFU.TANH R95, R2 ;  /* 0x00000002005f7308 */ /* 0x0003e40000002400 */
[----:B-1----:R-:W-:-:S06]  /*3080*/  FMUL.FTZ R2, R58, UR4 ;  /* 0x000000043a027c20 */ /* 0x002fcc0008410000 */
[----:B------:R1:W-:Y:S02]  /*3090*/  MUFU.TANH R144, R2 ;  /* 0x0000000200907308 */ /* 0x0003e40000002400 */
[----:B-1----:R-:W-:Y:S02]  /*30a0*/  FMUL.FTZ R2, R59, UR4 ;  /* 0x000000043b027c20 */ /* 0x002fe40008410000 */
[----:B------:R-:W1:Y:S04]  /*30b0*/  LDSM.16.M88.4 R56, [R225+0x4000] ;  /* 0x00400000e138783b */ /* 0x000e680000000200 */
[----:B------:R5:W3:Y:S02]  /*30c0*/  MUFU.TANH R143, R2 ;  /* 0x00000002008f7308 */ /* 0x000ae40000002400 */
[----:B-----5:R-:W-:-:S06]  /*30d0*/  FMUL.FTZ R2, R28, UR4 ;  /* 0x000000041c027c20 */ /* 0x020fcc0008410000 */
[----:B------:R5:W3:Y:S02]  /*30e0*/  MUFU.TANH R94, R2 ;  /* 0x00000002005e7308 */ /* 0x000ae40000002400 */
[----:B-----5:R-:W-:-:S06]  /*30f0*/  FMUL.FTZ R2, R29, UR4 ;  /* 0x000000041d027c20 */ /* 0x020fcc0008410000 */
[----:B------:R5:W-:Y:S02]  /*3100*/  MUFU.TANH R97, R2 ;  /* 0x0000000200617308 */ /* 0x000be40000002400 */
[----:B-----5:R-:W-:-:S06]  /*3110*/  FMUL.FTZ R2, R30, UR4 ;  /* 0x000000041e027c20 */ /* 0x020fcc0008410000 */
[----:B------:R5:W3:Y:S02]  /*3120*/  MUFU.TANH R156, R2 ;  /* 0x00000002009c7308 */ /* 0x000ae40000002400 */
[----:B-----5:R-:W-:Y:S02]  /*3130*/  FMUL.FTZ R2, R31, UR4 ;  /* 0x000000041f027c20 */ /* 0x020fe40008410000 */
[----:B----4-:R-:W-:Y:S04]  /*3140*/  HMMA.16816.F32 R28, R20, R52, RZ ;  /* 0x00000034141c723c */ /* 0x010fe800000018ff */
[----:B------:R4:W5:Y:S02]  /*3150*/  MUFU.TANH R153, R2 ;  /* 0x0000000200997308 */ /* 0x0009640000002400 */
[----:B----4-:R-:W-:-:S06]  /*3160*/  FMUL.FTZ R2, R48, UR4 ;  /* 0x0000000430027c20 */ /* 0x010fcc0008410000 */
[----:B------:R4:W-:-:S12]  /*3170*/  MUFU.TANH R105, R2 ;  /* 0x0000000200697308 */ /* 0x0009d80000002400 */
[----:B------:R-:W-:Y:S01]  /*3180*/  HMMA.16816.F32 R28, R16, R64, R28 ;  /* 0x00000040101c723c */ /* 0x000fe2000000181c */
[----:B----4-:R-:W-:-:S04]  /*3190*/  FMUL.FTZ R2, R49, UR4 ;  /* 0x0000000431027c20 */ /* 0x010fc80008410000 */
[----:B------:R4:W5:-:S15]  /*31a0*/  MUFU.TANH R104, R2 ;  /* 0x0000000200687308 */ /* 0x00095e0000002400 */
[----:B------:R-:W-:-:S04]  /*31b0*/  NOP ;  /* 0x0000000000007918 */ /* 0x000fc80000000000 */
[----:B-1----:R-:W-:Y:S01]  /*31c0*/  HMMA.16816.F32 R28, R12, R56, R28 ;  /* 0x000000380c1c723c */ /* 0x002fe2000000181c */
[----:B----4-:R-:W-:-:S04]  /*31d0*/  FMUL.FTZ R2, R50, UR4 ;  /* 0x0000000432027c20 */ /* 0x010fc80008410000 */
[----:B------:R1:W-:Y:S02]  /*31e0*/  MUFU.TANH R154, R2 ;  /* 0x00000002009a7308 */ /* 0x0003e40000002400 */
[----:B-1----:R-:W-:Y:S02]  /*31f0*/  FMUL.FTZ R2, R51, UR4 ;  /* 0x0000000433027c20 */ /* 0x002fe40008410000 */
[----:B------:R-:W-:Y:S01]  /*3200*/  HMMA.16816.F32 R48, R8, R62, R40 ;  /* 0x0000003e0830723c */ /* 0x000fe20000001828 */
[----:B------:R-:W1:Y:S03]  /*3210*/  LDSM.16.M88.4 R60, [R223+0x4800] ;  /* 0x00480000df3c783b */ /* 0x000e660000000200 */
[----:B------:R4:W5:Y:S02]  /*3220*/  MUFU.TANH R155, R2 ;  /* 0x00000002009b7308 */ /* 0x0009640000002400 */
[----:B------:R-:W-:Y:S06]  /*3230*/  HMMA.16816.F32 R40, R16, R82, R32 ;  /* 0x000000521028723c */ /* 0x000fec0000001820 */
[----:B------:R-:W-:Y:S01]  /*3240*/  HMMA.16816.F32 R32, R20, R54, RZ ;  /* 0x000000361420723c */ /* 0x000fe200000018ff */
[----:B------:R-:W2:Y:S01]  /*3250*/  LDSM.16.M88.4 R52, [R222+0x4000] ;  /* 0x00400000de34783b */ /* 0x000ea20000000200 */
[----:B----4-:R-:W-:-:S04]  /*3260*/  FMUL.FTZ R2, R36, UR4 ;  /* 0x0000000424027c20 */ /* 0x010fc80008410000 */
[----:B------:R4:W5:Y:S02]  /*3270*/  MUFU.TANH R109, R2 ;  /* 0x00000002006d7308 */ /* 0x0009640000002400 */
[----:B----4-:R-:W-:-:S06]  /*3280*/  FMUL.FTZ R2, R37, UR4 ;  /* 0x0000000425027c20 */ /* 0x010fcc0008410000 */
[----:B------:R4:W-:Y:S02]  /*3290*/  MUFU.TANH R120, R2 ;  /* 0x0000000200787308 */ /* 0x0009e40000002400 */
[----:B----4-:R-:W-:-:S06]  /*32a0*/  FMUL.FTZ R2, R38, UR4 ;  /* 0x0000000426027c20 */ /* 0x010fcc0008410000 */
[----:B------:R4:W5:Y:S02]  /*32b0*/  MUFU.TANH R163, R2 ;  /* 0x0000000200a37308 */ /* 0x0009640000002400 */
[----:B----4-:R-:W-:Y:S02]  /*32c0*/  FMUL.FTZ R2, R39, UR4 ;  /* 0x0000000427027c20 */ /* 0x010fe40008410000 */
[----:B------:R-:W-:Y:S01]  /*32d0*/  HMMA.16816.F32 R36, R12, R70, R40 ;  /* 0x000000460c24723c */ /* 0x000fe20000001828 */
[----:B------:R-:W-:Y:S03]  /*32e0*/  LDSM.16.M88.4 R68, [R24+0x7000] ;  /* 0x007000001844783b */ /* 0x000fe60000000200 */
[----:B------:R4:W5:Y:S02]  /*32f0*/  MUFU.TANH R160, R2 ;  /* 0x0000000200a07308 */ /* 0x0009640000002400 */
[----:B------:R-:W-:Y:S06]  /*3300*/  HMMA.16816.F32 R40, R16, R66, R32 ;  /* 0x000000421028723c */ /* 0x000fec0000001820 */
[----:B------:R-:W-:Y:S01]  /*3310*/  HMMA.16816.F32 R32, R20, R72, RZ ;  /* 0x000000481420723c */ /* 0x000fe200000018ff */
[----:B----4-:R-:W-:-:S04]  /*3320*/  FMUL.FTZ R2, R48, UR4 ;  /* 0x0000000430027c20 */ /* 0x010fc80008410000 */
[----:B------:R4:W5:Y:S07]  /*3330*/  MUFU.TANH R118, R2 ;  /* 0x0000000200767308 */ /* 0x00096e0000002400 */
[----:B------:R-:W-:Y:S01]  /*3340*/  HMMA.16816.F32 R36, R8, R78, R36 ;  /* 0x0000004e0824723c */ /* 0x000fe20000001824 */
[----:B------:R-:W3:Y:S05]  /*3350*/  LDSM.16.M88.4 R76, [R225+0x4800] ;  /* 0x00480000e14c783b */ /* 0x000eea0000000200 */
[----:B------:R-:W-:Y:S01]  /*3360*/  HMMA.16816.F32 R40, R12, R58, R40 ;  /* 0x0000003a0c28723c */ /* 0x000fe20000001828 */
[----:B------:R-:W-:Y:S05]  /*3370*/  LDSM.16.M88.4 R56, [R225+0x5000] ;  /* 0x00500000e138783b */ /* 0x000fea0000000200 */
[----:B-1----:R-:W-:Y:S01]  /*3380*/  HMMA.16816.F32 R32, R16, R60, R32 ;  /* 0x0000003c1020723c */ /* 0x002fe20000001820 */
[----:B----4-:R-:W-:-:S04]  /*3390*/  FMUL.FTZ R2, R49, UR4 ;  /* 0x0000000431027c20 */ /* 0x010fc80008410000 */
[----:B------:R1:W-:Y:S07]  /*33a0*/  MUFU.TANH R124, R2 ;  /* 0x00000002007c7308 */ /* 0x0003ee0000002400 */
[----:B------:R-:W-:-:S04]  /*33b0*/  FMUL.FTZ R3, R39, UR4 ;  /* 0x0000000427037c20 */ /* 0x000fc80008410000 */
[----:B------:R-:W-:Y:S02]  /*33c0*/  MUFU.TANH R168, R3 ;  /* 0x0000000300a87308 */ /* 0x000fe40000002400 */
[----:B--2---:R-:W-:Y:S01]  /*33d0*/  HMMA.16816.F32 R64, R8, R54, R40 ;  /* 0x000000360840723c */ /* 0x004fe20000001828 */
[----:B-1----:R-:W-:-:S05]  /*33e0*/  FMUL.FTZ R2, R50, UR4 ;  /* 0x0000000432027c20 */ /* 0x002fca0008410000 */
[----:B------:R1:W2:Y:S01]  /*33f0*/  MUFU.TANH R162, R2 ;  /* 0x0000000200a27308 */ /* 0x0002a20000002400 */
[----:B---3--:R-:W-:-:S15]  /*3400*/  HMMA.16816.F32 R40, R12, R76, R32 ;  /* 0x0000004c0c28723c */ /* 0x008fde0000001820 */
[----:B------:R-:W-:-:S02]  /*3410*/  NOP ;  /* 0x0000000000007918 */ /* 0x000fc40000000000 */
[----:B------:R-:W-:Y:S01]  /*3420*/  FMUL.FTZ R66, R66, UR4 ;  /* 0x0000000442427c20 */ /* 0x000fe20008410000 */
[----:B------:R-:W-:Y:S01]  /*3430*/  FMUL.FTZ R67, R67, UR4 ;  /* 0x0000000443437c20 */ /* 0x000fe20008410000 */
[----:B------:R-:W-:Y:S01]  /*3440*/  FMUL.FTZ R25, R64, UR4 ;  /* 0x0000000440197c20 */ /* 0x000fe20008410000 */
[----:B-1----:R-:W-:Y:S01]  /*3450*/  FMUL.FTZ R2, R51, UR4 ;  /* 0x0000000433027c20 */ /* 0x002fe20008410000 */
[----:B------:R-:W-:Y:S01]  /*3460*/  MUFU.TANH R26, R66 ;  /* 0x00000042001a7308 */ /* 0x000fe20000002400 */
[----:B------:R-:W-:Y:S07]  /*3470*/  HMMA.16816.F32 R48, R20, R68, RZ ;  /* 0x000000441430723c */ /* 0x000fee00000018ff */
[----:B------:R1:W3:Y:S08]  /*3480*/  MUFU.TANH R161, R2 ;  /* 0x0000000200a17308 */ /* 0x0002f00000002400 */
[----:B------:R-:W-:Y:S08]  /*3490*/  MUFU.TANH R172, R67 ;  /* 0x0000004300ac7308 */ /* 0x000ff00000002400 */
[----:B------:R-:W-:Y:S01]  /*34a0*/  MUFU.TANH R150, R25 ;  /* 0x0000001900967308 */ /* 0x000fe20000002400 */
[----:B-1----:R-:W-:-:S07]  /*34b0*/  FMUL.FTZ R2, R44, UR4 ;  /* 0x000000042c027c20 */ /* 0x002fce0008410000 */
[----:B------:R1:W-:Y:S02]  /*34c0*/  MUFU.TANH R130, R2 ;  /* 0x0000000200827308 */ /* 0x0003e40000002400 */
[----:B-1----:R-:W-:-:S06]  /*34d0*/  FMUL.FTZ R2, R45, UR4 ;  /* 0x000000042d027c20 */ /* 0x002fcc0008410000 */
[----:B------:R1:W-:Y:S02]  /*34e0*/  MUFU.TANH R129, R2 ;  /* 0x0000000200817308 */ /* 0x0003e40000002400 */
[----:B-1----:R-:W-:Y:S02]  /*34f0*/  FMUL.FTZ R2, R47, UR4 ;  /* 0x000000042f027c20 */ /* 0x002fe40008410000 */
[----:B------:R-:W-:Y:S01]  /*3500*/  HMMA.16816.F32 R44, R8, R52, R28 ;  /* 0x00000034082c723c */ /* 0x000fe2000000181c */
[----:B------:R-:W1:Y:S03]  /*3510*/  LDSM.16.M88.4 R52, [R223+0x5000] ;  /* 0x00500000df34783b */ /* 0x000e660000000200 */
[----:B------:R4:W3:Y:S02]  /*3520*/  MUFU.TANH R165, R2 ;  /* 0x0000000200a57308 */ /* 0x0008e40000002400 */
[----:B------:R-:W-:Y:S01]  /*3530*/  HMMA.16816.F32 R28, R20, R74, RZ ;  /* 0x0000004a141c723c */ /* 0x000fe200000018ff */
[----:B------:R-:W5:Y:S01]  /*3540*/  LDSM.16.M88.4 R72, [R222+0x4800] ;  /* 0x00480000de48783b */ /* 0x000f620000000200 */
[----:B----4-:R-:W-:-:S04]  /*3550*/  FMUL.FTZ R2, R36, UR4 ;  /* 0x0000000424027c20 */ /* 0x010fc80008410000 */
[----:B------:R4:W3:-:S12]  /*3560*/  MUFU.TANH R132, R2 ;  /* 0x0000000200847308 */ /* 0x0008d80000002400 */
[----:B------:R-:W-:Y:S01]  /*3570*/  FMUL.FTZ R3, R44, UR4 ;  /* 0x000000042c037c20 */ /* 0x000fe20008410000 */
[----:B------:R-:W-:-:S05]  /*3580*/  FMUL.FTZ R6, R47, UR4 ;  /* 0x000000042f067c20 */ /* 0x000fca0008410000 */
[----:B------:R-:W-:Y:S01]  /*3590*/  HMMA.16816.F32 R28, R16, R62, R28 ;  /* 0x0000003e101c723c */ /* 0x000fe2000000181c */
[----:B------:R-:W-:Y:S01]  /*35a0*/  LDSM.16.M88.4 R60, [R223+0x5800] ;  /* 0x00580000df3c783b */ /* 0x000fe20000000200 */
[----:B------:R2:W-:Y:S01]  /*35b0*/  MUFU.TANH R140, R3 ;  /* 0x00000003008c7308 */ /* 0x0005e20000002400 */
[----:B----4-:R-:W-:-:S03]  /*35c0*/  FMUL.FTZ R2, R37, UR4 ;  /* 0x0000000425027c20 */ /* 0x010fc60008410000 */
[----:B-1----:R-:W-:Y:S04]  /*35d0*/  HMMA.16816.F32 R32, R16, R52, R48 ;  /* 0x000000341020723c */ /* 0x002fe80000001830 */
[----:B------:R-:W-:Y:S02]  /*35e0*/  MUFU.TANH R171, R6 ;  /* 0x0000000600ab7308 */ /* 0x000fe40000002400 */
[----:B-----5:R-:W-:Y:S01]  /*35f0*/  HMMA.16816.F32 R48, R8, R72, R40 ;  /* 0x000000480830723c */ /* 0x020fe20000001828 */
[----:B--2---:R-:W-:-:S05]  /*3600*/  IMAD R3, R92, 0x10, R135 ;  /* 0x000000105c037824 */ /* 0x004fca00078e0287 */
[----:B------:R1:W-:Y:S06]  /*3610*/  MUFU.TANH R141, R2 ;  /* 0x00000002008d7308 */ /* 0x0003ec0000002400 */
[C---:B------:R-:W-:Y:S06]  /*3620*/  HMMA.16816.F32 R28, R12.reuse, R78, R28 ;  /* 0x0000004e0c1c723c */ /* 0x040fec000000181c */
[----:B------:R-:W-:Y:S01]  /*3630*/  HMMA.16816.F32 R40, R12, R56, R32 ;  /* 0x000000380c28723c */ /* 0x000fe20000001820 */
[----:B-1----:R-:W-:-:S05]  /*3640*/  FMUL.FTZ R2, R38, UR4 ;  /* 0x0000000426027c20 */ /* 0x002fca0008410000 */
[----:B------:R-:W-:Y:S01]  /*3650*/  HMMA.16816.F32 R36, R20, R70, RZ ;  /* 0x000000461424723c */ /* 0x000fe200000018ff */
[----:B------:R1:W2:Y:S01]  /*3660*/  MUFU.TANH R169, R2 ;  /* 0x0000000200a97308 */ /* 0x0002a20000002400 */
[----:B------:R-:W4:Y:S01]  /*3670*/  LDSM.16.M88.4 R68, [R24+0x7800] ;  /* 0x007800001844783b */ /* 0x000f220000000200 */
[----:B------:R-:W-:Y:S01]  /*3680*/  FMUL.FTZ R48, R48, UR4 ;  /* 0x0000000430307c20 */ /* 0x000fe20008410000 */
[----:B------:R-:W-:Y:S01]  /*3690*/  FMUL.FTZ R49, R49, UR4 ;  /* 0x0000000431317c20 */ /* 0x000fe20008410000 */
[----:B------:R-:W-:Y:S01]  /*36a0*/  FMUL.FTZ R50, R50, UR4 ;  /* 0x0000000432327c20 */ /* 0x000fe20008410000 */
[----:B------:R-:W-:-:S03]  /*36b0*/  FMUL.FTZ R51, R51, UR4 ;  /* 0x0000000433337c20 */ /* 0x000fc60008410000 */
[----:B------:R-:W-:Y:S08]  /*36c0*/  MUFU.TANH R152, R48 ;  /* 0x0000003000987308 */ /* 0x000ff00000002400 */
[----:B------:R-:W-:Y:S01]  /*36d0*/  MUFU.TANH R166, R49 ;  /* 0x0000003100a67308 */ /* 0x000fe20000002400 */
[----:B-1----:R-:W-:-:S05]  /*36e0*/  LOP3.LUT R2, R96, 0xffffffe0, RZ, 0xc0, !PT ;  /* 0xffffffe060027812 */ /* 0x002fca00078ec0ff */
[C---:B------:R-:W-:Y:S02]  /*36f0*/  IMAD.IADD R2, R134.reuse, 0x1, -R2 ;  /* 0x0000000186027824 */ /* 0x040fe400078e0a02 */
[----:B------:R-:W-:Y:S01]  /*3700*/  IMAD.SHL.U32 R134, R134, 0x2, RZ ;  /* 0x0000000286867824 */ /* 0x000fe200078e00ff */
[----:B------:R-:W-:Y:S02]  /*3710*/  MUFU.TANH R159, R50 ;  /* 0x00000032009f7308 */ /* 0x000fe40000002400 */
[----:B------:R-:W-:-:S04]  /*3720*/  SHF.R.S32.HI R5, RZ, 0x1f, R2 ;  /* 0x0000001fff057819 */ /* 0x000fc80000011402 */
[----:B------:R-:W-:Y:S01]  /*3730*/  LEA.HI R2, R5, R2, RZ, 0x2 ;  /* 0x0000000205027211 */ /* 0x000fe200078f10ff */
[----:B------:R-:W-:Y:S01]  /*3740*/  FMUL.FTZ R5, R45, UR4 ;  /* 0x000000042d057c20 */ /* 0x000fe20008410000 */
[----:B------:R-:W-:Y:S02]  /*3750*/  MUFU.TANH R164, R51 ;  /* 0x0000003300a47308 */ /* 0x000fe40000002400 */
[----:B------:R-:W-:-:S04]  /*3760*/  SHF.R.S32.HI R2, RZ, 0x2, R2 ;  /* 0x00000002ff027819 */ /* 0x000fc80000011402 */
[----:B------:R-:W-:Y:S01]  /*3770*/  IADD3 R3, R3, 0x1, R2 ;  /* 0x0000000103037810 */ /* 0x000fe20007ffe002 */
[----:B------:R-:W-:Y:S01]  /*3780*/  VIADD R2, R238, 0xffffffff ;  /* 0xffffffffee027836 */ /* 0x000fe20000000000 */
[----:B------:R1:W-:Y:S01]  /*3790*/  MUFU.TANH R142, R5 ;  /* 0x00000005008e7308 */ /* 0x0003e20000002400 */
[----:B----4-:R-:W-:Y:S01]  /*37a0*/  HMMA.16816.F32 R32, R20, R68, RZ ;  /* 0x000000441420723c */ /* 0x010fe200000018ff */
[----:B------:R-:W-:Y:S01]  /*37b0*/  IADD3 R3, R27, -UR19, R3 ;  /* 0x800000131b037c10 */ /* 0x000fe2000fffe003 */
[C---:B------:R-:W-:Y:S01]  /*37c0*/  IMAD.SHL.U32 R76, R2.reuse, 0x100, RZ ;  /* 0x00000100024c7824 */ /* 0x040fe200078e00ff */
[----:B------:R-:W-:-:S03]  /*37d0*/  ISETP.GT.AND P0, PT, R2, R147, PT ;  /* 0x000000930200720c */ /* 0x000fc60003f04270 */
[----:B------:R-:W-:Y:S01]  /*37e0*/  VIADD R3, R3, UR18 ;  /* 0x0000001203037c36 */ /* 0x000fe20008000000 */
[----:B------:R-:W-:-:S04]  /*37f0*/  LOP3.LUT R2, R76, 0x6, R134, 0xf8, !PT ;  /* 0x000000064c027812 */ /* 0x000fc800078ef886 */
[C---:B------:R-:W-:Y:S02]  /*3800*/  LOP3.LUT R7, R2.reuse, 0x1, RZ, 0xfc, !PT ;  /* 0x0000000102077812 */ /* 0x040fe400078efcff */
[----:B------:R-:W-:Y:S01]  /*3810*/  LOP3.LUT R6, R2, 0x8, RZ, 0xfc, !PT ;  /* 0x0000000802067812 */ /* 0x000fe200078efcff */
[----:B-1----:R-:W-:Y:S02]  /*3820*/  FMUL.FTZ R5, R46, UR4 ;  /* 0x000000042e057c20 */ /* 0x002fe40008410000 */
[----:B------:R-:W-:Y:S01]  /*3830*/  HMMA.16816.F32 R44, R16, R54, R36 ;  /* 0x00000036102c723c */ /* 0x000fe20000001824 */
[----:B------:R-:W1:Y:S01]  /*3840*/  LDSM.16.M88.4 R52, [R222+0x5000] ;  /* 0x00500000de34783b */ /* 0x000e620000000200 */
[----:B------:R4:W5:Y:S04]  /*3850*/  MUFU.TANH R173, R5 ;  /* 0x0000000500ad7308 */ /* 0x0009680000002400 */
[----:B------:R-:W-:Y:S01]  /*3860*/  HMMA.16816.F32 R36, R8, R74, R28 ;  /* 0x0000004a0824723c */ /* 0x000fe2000000181c */
[----:B------:R-:W-:Y:S05]  /*3870*/  LDSM.16.M88.4 R72, [R24+0x8000] ;  /* 0x008000001848783b */ /* 0x000fea0000000200 */
[----:B------:R-:W-:Y:S01]  /*3880*/  HMMA.16816.F32 R32, R16, R60, R32 ;  /* 0x0000003c1020723c */ /* 0x000fe20000001820 */
[----:B----4-:R-:W-:-:S02]  /*3890*/  VIMNMX R5, R3, R27, PT ;  /* 0x0000001b03057248 */ /* 0x010fc40003fe0100 */
[----:B------:R-:W-:Y:S02]  /*38a0*/  VIADDMNMX R3, R3, 0x8, R27, PT ;  /* 0x0000000803037846 */ /* 0x000fe4000380011b */
[----:B------:R-:W-:-:S07]  /*38b0*/  ISETP.GE.AND P3, PT, R7, R5, PT ;  /* 0x000000050700720c */ /* 0x000fce0003f66270 */
[----:B------:R-:W-:Y:S01]  /*38c0*/  HMMA.16816.F32 R28, R12, R58, R44 ;  /* 0x0000003a0c1c723c */ /* 0x000fe2000000182c */
[----:B------:R-:W4:Y:S01]  /*38d0*/  LDSM.16.M88.4 R56, [R225+0x5800] ;  /* 0x00580000e138783b */ /* 0x000f220000000200 */
[C---:B------:R-:W-:Y:S02]  /*38e0*/  ISETP.GE.AND P4, PT, R6.reuse, R5, PT ;  /* 0x000000050600720c */ /* 0x040fe40003f86270 */
[-C--:B------:R-:W-:Y:S02]  /*38f0*/  ISETP.GE.AND P2, PT, R6, R3.reuse, PT ;  /* 0x000000030600720c */ /* 0x080fe40003f46270 */
[C---:B------:R-:W-:Y:S02]  /*3900*/  ISETP.GE.AND P5, PT, R2.reuse, R3, PT ;  /* 0x000000030200720c */ /* 0x040fe40003fa6270 */
[----:B------:R-:W-:Y:S02]  /*3910*/  LOP3.LUT R6, R2, 0x9, RZ, 0xfc, !PT ;  /* 0x0000000902067812 */ /* 0x000fe400078efcff */
[----:B------:R-:W-:-:S02]  /*3920*/  FSEL R114, R114, -INF , !P5 ;  /* 0xff80000072727808 */ /* 0x000fc40006800000 */
[----:B------:R-:W-:Y:S02]  /*3930*/  FSEL R107, R107, -INF , !P3 ;  /* 0xff8000006b6b7808 */ /* 0x000fe40005800000 */
[----:B------:R-:W-:Y:S01]  /*3940*/  ISETP.GE.AND P1, PT, R7, R3, PT ;  /* 0x000000030700720c */ /* 0x000fe20003f26270 */
[----:B------:R-:W-:Y:S01]  /*3950*/  FMUL.FTZ R7, R65, UR4 ;  /* 0x0000000441077c20 */ /* 0x000fe20008410000 */
[C---:B------:R-:W-:Y:S01]  /*3960*/  ISETP.GE.AND P5, PT, R6.reuse, R5, PT ;  /* 0x000000050600720c */ /* 0x040fe20003fa6270 */
[----:B-1----:R-:W-:Y:S01]  /*3970*/  HMMA.16816.F32 R40, R8, R52, R40 ;  /* 0x000000340828723c */ /* 0x002fe20000001828 */
[----:B------:R-:W-:Y:S01]  /*3980*/  ISETP.GE.AND P3, PT, R6, R3, PT ;  /* 0x000000030600720c */ /* 0x000fe20003f66270 */
[----:B------:R1:W5:Y:S01]  /*3990*/  MUFU.TANH R149, R7 ;  /* 0x0000000700957308 */ /* 0x0003620000002400 */
[----:B------:R-:W-:Y:S01]  /*39a0*/  LOP3.LUT R6, R2, 0x10, RZ, 0xfc, !PT ;  /* 0x0000001002067812 */ /* 0x000fe200078efcff */
[----:B------:R-:W-:Y:S01]  /*39b0*/  LDSM.16.M88.4 R64, [R223+0x6000] ;  /* 0x00600000df40783b */ /* 0x000fe20000000200 */
[----:B------:R-:W-:-:S02]  /*39c0*/  FSEL R112, R112, -INF , !P1 ;  /* 0xff80000070707808 */ /* 0x000fc40004800000 */
[----:B------:R-:W-:Y:S01]  /*39d0*/  FSEL R111, R111, -INF , !P4 ;  /* 0xff8000006f6f7808 */ /* 0x000fe20006000000 */
[----:B------:R-:W-:Y:S01]  /*39e0*/  HMMA.16816.F32 R48, R8, R54, R28 ;  /* 0x000000360830723c */ /* 0x000fe2000000181c */
[C---:B------:R-:W-:Y:S01]  /*39f0*/  ISETP.GE.AND P1, PT, R6.reuse, R5, PT ;  /* 0x000000050600720c */ /* 0x040fe20003f26270 */
[----:B------:R-:W3:Y:S01]  /*3a00*/  LDSM.16.M88.4 R52, [R222+0x5800] ;  /* 0x00580000de34783b */ /* 0x000ee20000000200 */
[----:B------:R-:W-:Y:S02]  /*3a10*/  ISETP.GE.AND P4, PT, R6, R3, PT ;  /* 0x000000030600720c */ /* 0x000fe40003f86270 */
[----:B------:R-:W-:Y:S01]  /*3a20*/  LOP3.LUT R6, R2, 0x11, RZ, 0xfc, !PT ;  /* 0x0000001102067812 */ /* 0x000fe200078efcff */
[----:B------:R-:W-:Y:S01]  /*3a30*/  HMMA.16816.F32 R28, R20, R70, RZ ;  /* 0x00000046141c723c */ /* 0x000fe200000018ff */
[----:B------:R-:W-:Y:S01]  /*3a40*/  FSEL R117, R117, -INF , !P2 ;  /* 0xff80000075757808 */ /* 0x000fe20005000000 */
[----:B------:R-:W2:Y:S01]  /*3a50*/  LDSM.16.M88.4 R68, [R225+0x6000] ;  /* 0x00600000e144783b */ /* 0x000ea20000000200 */
[----:B------:R-:W-:-:S02]  /*3a60*/  FSEL R110, R110, -INF , !P5 ;  /* 0xff8000006e6e7808 */ /* 0x000fc40006800000 */
[C---:B------:R-:W-:Y:S02]  /*3a70*/  ISETP.GE.AND P2, PT, R6.reuse, R5, PT ;  /* 0x000000050600720c */ /* 0x040fe40003f46270 */
[----:B------:R-:W-:Y:S02]  /*3a80*/  ISETP.GE.AND P5, PT, R6, R3, PT ;  /* 0x000000030600720c */ /* 0x000fe40003fa6270 */
[----:B------:R-:W-:Y:S01]  /*3a90*/  LOP3.LUT R6, R2, 0x18, RZ, 0xfc, !PT ;  /* 0x0000001802067812 */ /* 0x000fe200078efcff */
[----:B----4-:R-:W-:Y:S01]  /*3aa0*/  HMMA.16816.F32 R32, R12, R56, R32 ;  /* 0x000000380c20723c */ /* 0x010fe20000001820 */
[----:B------:R-:W-:Y:S01]  /*3ab0*/  FSEL R116, R116, -INF , !P3 ;  /* 0xff80000074747808 */ /* 0x000fe20005800000 */
[----:B------:R-:W-:Y:S01]  /*3ac0*/  FMUL.FTZ R41, R41, UR4 ;  /* 0x0000000429297c20 */ /* 0x000fe20008410000 */
[----:B------:R-:W-:Y:S01]  /*3ad0*/  FSEL R106, R106, -INF , !P1 ;  /* 0xff8000006a6a7808 */ /* 0x000fe20004800000 */
[----:B------:R-:W-:Y:S01]  /*3ae0*/  FMUL.FTZ R42, R42, UR4 ;  /* 0x000000042a2a7c20 */ /* 0x000fe20008410000 */
[C---:B------:R-:W-:Y:S01]  /*3af0*/  ISETP.GE.AND P3, PT, R6.reuse, R5, PT ;  /* 0x000000050600720c */ /* 0x040fe20003f66270 */
[----:B------:R-:W-:Y:S01]  /*3b00*/  MUFU.TANH R135, R41 ;  /* 0x0000002900877308 */ /* 0x000fe20000002400 */
[----:B------:R-:W-:Y:S01]  /*3b10*/  ISETP.GE.AND P1, PT, R6, R3, PT ;  /* 0x000000030600720c */ /* 0x000fe20003f26270 */
[----:B------:R-:W-:Y:S01]  /*3b20*/  FMUL.FTZ R25, R51, UR4 ;  /* 0x0000000433197c20 */ /* 0x000fe20008410000 */
[----:B-1----:R-:W-:-:S02]  /*3b30*/  LOP3.LUT R7, R2, 0x19, RZ, 0xfc, !PT ;  /* 0x0000001902077812 */ /* 0x002fc400078efcff */
[----:B------:R-:W-:Y:S02]  /*3b40*/  LOP3.LUT R6, R2, 0x20, RZ, 0xfc, !PT ;  /* 0x0000002002067812 */ /* 0x000fe400078efcff */
[----:B------:R-:W-:Y:S01]  /*3b50*/  FSEL R119, R119, -INF , !P4 ;  /* 0xff80000077777808 */ /* 0x000fe20006000000 */
[----:B------:R-:W-:Y:S01]  /*3b60*/  HMMA.16816.F32 R28, R16, R62, R28 ;  /* 0x0000003e101c723c */ /* 0x000fe2000000181c */
[----:B------:R-:W-:Y:S01]  /*3b70*/  FSEL R103, R103, -INF , !P2 ;  /* 0xff80000067677808 */ /* 0x000fe20005000000 */
[----:B------:R-:W1:Y:S01]  /*3b80*/  LDSM.16.M88.4 R60, [R222+0x6000] ;  /* 0x00600000de3c783b */ /* 0x000e620000000200 */
[----:B------:R-:W-:Y:S01]  /*3b90*/  FSEL R122, R122, -INF , !P5 ;  /* 0xff8000007a7a7808 */ /* 0x000fe20006800000 */
[----:B------:R-:W-:Y:S01]  /*3ba0*/  MUFU.TANH R134, R42 ;  /* 0x0000002a00867308 */ /* 0x000fe20000002400 */
[----:B------:R-:W-:Y:S02]  /*3bb0*/  FSEL R101, R101, -INF , !P3 ;  /* 0xff80000065657808 */ /* 0x000fe40005800000 */
[----:B------:R-:W-:-:S02]  /*3bc0*/  ISETP.GE.AND P4, PT, R7, R5, PT ;  /* 0x000000050700720c */ /* 0x000fc40003f86270 */
[----:B------:R-:W-:Y:S01]  /*3bd0*/  ISETP.GE.AND P2, PT, R7, R3, PT ;  /* 0x000000030700720c */ /* 0x000fe20003f46270 */
[----:B------:R-:W-:Y:S01]  /*3be0*/  FMUL.FTZ R7, R36, UR4 ;  /* 0x0000000424077c20 */ /* 0x000fe20008410000 */
[C---:B------:R-:W-:Y:S01]  /*3bf0*/  ISETP.GE.AND P5, PT, R6.reuse, R5, PT ;  /* 0x000000050600720c */ /* 0x040fe20003fa6270 */
[----:B---3--:R-:W-:Y:S01]  /*3c00*/  HMMA.16816.F32 R44, R8, R52, R32 ;  /* 0x00000034082c723c */ /* 0x008fe20000001820 */
[----:B------:R-:W-:Y:S01]  /*3c10*/  ISETP.GE.AND P3, PT, R6, R3, PT ;  /* 0x000000030600720c */ /* 0x000fe20003f66270 */
[----:B------:R3:W4:Y:S01]  /*3c20*/  MUFU.TANH R157, R7 ;  /* 0x00000007009d7308 */ /* 0x0007220000002400 */
[----:B------:R-:W-:Y:S02]  /*3c30*/  LOP3.LUT R6, R2, 0x21, RZ, 0xfc, !PT ;  /* 0x0000002102067812 */ /* 0x000fe400078efcff */
[----:B------:R-:W-:Y:S01]  /*3c40*/  FSEL R121, R121, -INF , !P1 ;  /* 0xff80000079797808 */ /* 0x000fe20004800000 */
[----:B------:R-:W-:Y:S01]  /*3c50*/  HMMA.16816.F32 R32, R20, R74, RZ ;  /* 0x0000004a1420723c */ /* 0x000fe200000018ff */
[----:B------:R-:W-:-:S02]  /*3c60*/  FSEL R100, R100, -INF , !P4 ;  /* 0xff80000064647808 */ /* 0x000fc40006000000 */
[C---:B------:R-:W-:Y:S02]  /*3c70*/  ISETP.GE.AND P1, PT, R6.reuse, R5, PT ;  /* 0x000000050600720c */ /* 0x040fe40003f26270 */
[----:B------:R-:W-:Y:S01]  /*3c80*/  ISETP.GE.AND P4, PT, R6, R3, PT ;  /* 0x000000030600720c */ /* 0x000fe20003f86270 */
[----:B------:R-:W-:Y:S01]  /*3c90*/  HMMA.16816.F32 R28, R12, R58, R28 ;  /* 0x0000003a0c1c723c */ /* 0x000fe2000000181c */
[----:B------:R-:W-:Y:S01]  /*3ca0*/  LOP3.LUT R6, R2, 0x28, RZ, 0xfc, !PT ;  /* 0x0000002802067812 */ /* 0x000fe200078efcff */
[----:B------:R-:W-:Y:S01]  /*3cb0*/  LDSM.16.M88.4 R56, [R225+0x6800] ;  /* 0x00680000e138783b */ /* 0x000fe20000000200 */
[----:B------:R-:W-:Y:S02]  /*3cc0*/  FSEL R123, R123, -INF , !P2 ;  /* 0xff8000007b7b7808 */ /* 0x000fe40005000000 */
[----:B------:R-:W-:Y:S01]  /*3cd0*/  FSEL R98, R98, -INF , !P5 ;  /* 0xff80000062627808 */ /* 0x000fe20006800000 */
[----:B---3--:R-:W-:Y:S01]  /*3ce0*/  FMUL.FTZ R7, R37, UR4 ;  /* 0x0000000425077c20 */ /* 0x008fe20008410000 */
[----:B------:R-:W-:-:S02]  /*3cf0*/  ISETP.GE.AND P2, PT, R6, R5, PT ;  /* 0x000000050600720c */ /* 0x000fc40003f46270 */
[----:B------:R-:W-:Y:S01]  /*3d00*/  ISETP.GE.AND P5, PT, R6, R3, PT ;  /* 0x000000030600720c */ /* 0x000fe20003fa6270 */
[----:B------:R3:W-:Y:S01]  /*3d10*/  MUFU.TANH R158, R7 ;  /* 0x00000007009e7308 */ /* 0x0007e20000002400 */
[----:B------:R-:W-:Y:S01]  /*3d20*/  LOP3.LUT R6, R2, 0x29, RZ, 0xfc, !PT ;  /* 0x0000002902067812 */ /* 0x000fe200078efcff */
[----:B------:R-:W-:Y:S01]  /*3d30*/  FMUL.FTZ R44, R44, UR4 ;  /* 0x000000042c2c7c20 */ /* 0x000fe20008410000 */
[----:B------:R-:W-:Y:S02]  /*3d40*/  FSEL R128, R128, -INF , !P3 ;  /* 0xff80000080807808 */ /* 0x000fe40005800000 */
[----:B------:R-:W-:Y:S02]  /*3d50*/  FSEL R96, R133, -INF , !P1 ;  /* 0xff80000085607808 */ /* 0x000fe40004800000 */
[C---:B------:R-:W-:Y:S02]  /*3d60*/  ISETP.GE.AND P3, PT, R6.reuse, R5, PT ;  /* 0x000000050600720c */ /* 0x040fe40003f66270 */
[----:B------:R-:W-:-:S02]  /*3d70*/  ISETP.GE.AND P1, PT, R6, R3, PT ;  /* 0x000000030600720c */ /* 0x000fc40003f26270 */
[----:B------:R-:W-:Y:S02]  /*3d80*/  LOP3.LUT R6, R2, 0x30, RZ, 0xfc, !PT ;  /* 0x0000003002067812 */ /* 0x000fe400078efcff */
[----:B------:R-:W-:Y:S02]  /*3d90*/  FSEL R126, R126, -INF , !P4 ;  /* 0xff8000007e7e7808 */ /* 0x000fe40006000000 */
[----:B------:R-:W-:Y:S01]  /*3da0*/  FSEL R93, R93, -INF , !P2 ;  /* 0xff8000005d5d7808 */ /* 0x000fe20005000000 */
[----:B---3--:R-:W-:Y:S01]  /*3db0*/  FMUL.FTZ R7, R38, UR4 ;  /* 0x0000000426077c20 */ /* 0x008fe20008410000 */
[C---:B------:R-:W-:Y:S02]  /*3dc0*/  ISETP.GE.AND P4, PT, R6.reuse, R5, PT ;  /* 0x000000050600720c */ /* 0x040fe40003f86270 */
[----:B------:R-:W-:Y:S01]  /*3dd0*/  ISETP.GE.AND P2, PT, R6, R3, PT ;  /* 0x000000030600720c */ /* 0x000fe20003f46270 */
[----:B------:R3:W4:Y:S01]  /*3de0*/  MUFU.TANH R148, R7 ;  /* 0x0000000700947308 */ /* 0x0007220000002400 */
[----:B------:R-:W-:-:S02]  /*3df0*/  LOP3.LUT R6, R2, 0x31, RZ, 0xfc, !PT ;  /* 0x0000003102067812 */ /* 0x000fc400078efcff */
[----:B------:R-:W-:Y:S02]  /*3e00*/  FSEL R127, R127, -INF , !P5 ;  /* 0xff8000007f7f7808 */ /* 0x000fe40006800000 */
[----:B------:R-:W-:Y:S02]  /*3e10*/  FSEL R92, R125, -INF , !P3 ;  /* 0xff8000007d5c7808 */ /* 0x000fe40005800000 */
[C---:B------:R-:W-:Y:S02]  /*3e20*/  ISETP.GE.AND P5, PT, R6.reuse, R5, PT ;  /* 0x000000050600720c */ /* 0x040fe40003fa6270 */
[----:B------:R-:W-:Y:S02]  /*3e30*/  ISETP.GE.AND P3, PT, R6, R3, PT ;  /* 0x000000030600720c */ /* 0x000fe40003f66270 */
[----:B------:R-:W-:Y:S02]  /*3e40*/  LOP3.LUT R6, R2, 0x38, RZ, 0xfc, !PT ;  /* 0x0000003802067812 */ /* 0x000fe400078efcff */
[----:B------:R-:W-:-:S02]  /*3e50*/  FSEL R131, R131, -INF , !P1 ;  /* 0xff80000083837808 */ /* 0x000fc40004800000 */
[----:B------:R-:W-:Y:S01]  /*3e60*/  FSEL R91, R113, -INF , !P4 ;  /* 0xff800000715b7808 */ /* 0x000fe20006000000 */
[----:B---3--:R-:W-:Y:S01]  /*3e70*/  FMUL.FTZ R7, R39, UR4 ;  /* 0x0000000427077c20 */ /* 0x008fe20008410000 */
[C---:B------:R-:W-:Y:S01]  /*3e80*/  ISETP.GE.AND P1, PT, R6.reuse, R5, PT ;  /* 0x000000050600720c */ /* 0x040fe20003f26270 */
[----:B------:R-:W-:Y:S01]  /*3e90*/  HMMA.16816.F32 R36, R20, R72, RZ ;  /* 0x000000481424723c */ /* 0x000fe200000018ff */
[----:B------:R-:W-:Y:S01]  /*3ea0*/  ISETP.GE.AND P4, PT, R6, R3, PT ;  /* 0x000000030600720c */ /* 0x000fe20003f86270 */
[----:B------:R3:W4:Y:S01]  /*3eb0*/  MUFU.TANH R151, R7 ;  /* 0x0000000700977308 */ /* 0x0007220000002400 */
[----:B------:R-:W-:Y:S02]  /*3ec0*/  LOP3.LUT R6, R2, 0x39, RZ, 0xfc, !PT ;  /* 0x0000003902067812 */ /* 0x000fe400078efcff */
[----:B------:R-:W-:Y:S02]  /*3ed0*/  FSEL R139, R139, -INF , !P2 ;  /* 0xff8000008b8b7808 */ /* 0x000fe40005000000 */
[----:B------:R-:W-:-:S02]  /*3ee0*/  FSEL R89, R115, -INF , !P5 ;  /* 0xff80000073597808 */ /* 0x000fc40006800000 */
[C---:B------:R-:W-:Y:S01]  /*3ef0*/  ISETP.GE.AND P2, PT, R6.reuse, R5, PT ;  /* 0x000000050600720c */ /* 0x040fe20003f46270 */
[----:B------:R5:W-:Y:S01]  /*3f00*/  MUFU.TANH R113, R25 ;  /* 0x0000001900717308 */ /* 0x000be20000002400 */
[----:B------:R-:W-:Y:S02]  /*3f10*/  ISETP.GE.AND P5, PT, R6, R3, PT ;  /* 0x000000030600720c */ /* 0x000fe40003fa6270 */
[----:B------:R-:W-:Y:S02]  /*3f20*/  LOP3.LUT R6, R2, 0x40, RZ, 0xfc, !PT ;  /* 0x0000004002067812 */ /* 0x000fe400078efcff */
[----:B------:R-:W-:Y:S02]  /*3f30*/  FSEL R136, R136, -INF , !P3 ;  /* 0xff80000088887808 */ /* 0x000fe40005800000 */
[----:B------:R-:W-:Y:S01]  /*3f40*/  FSEL R88, R102, -INF , !P1 ;  /* 0xff80000066587808 */ /* 0x000fe20004800000 */
[----:B---3--:R-:W-:Y:S01]  /*3f50*/  FMUL.FTZ R7, R40, UR4 ;  /* 0x0000000428077c20 */ /* 0x008fe20008410000 */
[----:B------:R-:W-:-:S02]  /*3f60*/  ISETP.GE.AND P3, PT, R6, R5, PT ;  /* 0x000000050600720c */ /* 0x000fc40003f66270 */
[----:B------:R-:W-:Y:S01]  /*3f70*/  ISETP.GE.AND P1, PT, R6, R3, PT ;  /* 0x000000030600720c */ /* 0x000fe20003f26270 */
[----:B------:R3:W4:Y:S01]  /*3f80*/  MUFU.TANH R147, R7 ;  /* 0x0000000700937308 */ /* 0x0007220000002400 */
[----:B------:R-:W-:Y:S01]  /*3f90*/  LOP3.LUT R6, R2, 0x41, RZ, 0xfc, !PT ;  /* 0x0000004102067812 */ /* 0x000fe200078efcff */
[----:B------:R-:W-:Y:S01]  /*3fa0*/  HMMA.16816.F32 R36, R16, R64, R36 ;  /* 0x000000401024723c */ /* 0x000fe20000001824 */
[----:B------:R-:W-:Y:S01]  /*3fb0*/  FSEL R138, R138, -INF , !P4 ;  /* 0xff8000008a8a7808 */ /* 0x000fe20006000000 */
[----:B-----5:R-:W-:Y:S01]  /*3fc0*/  FMUL.FTZ R25, R45, UR4 ;  /* 0x000000042d197c20 */ /* 0x020fe20008410000 */
[----:B------:R-:W-:Y:S02]  /*3fd0*/  FSEL R85, R108, -INF , !P2 ;  /* 0xff8000006c557808 */ /* 0x000fe40005000000 */
[C---:B------:R-:W-:Y:S01]  /*3fe0*/  ISETP.GE.AND P4, PT, R6.reuse, R5, PT ;  /* 0x000000050600720c */ /* 0x040fe20003f86270 */
[----:B------:R5:W-:Y:S01]  /*3ff0*/  MUFU.TANH R102, R25 ;  /* 0x0000001900667308 */ /* 0x000be20000002400 */
[----:B------:R-:W-:-:S02]  /*4000*/  ISETP.GE.AND P2, PT, R6, R3, PT ;  /* 0x000000030600720c */ /* 0x000fc40003f46270 */
[----:B------:R-:W-:Y:S02]  /*4010*/  LOP3.LUT R6, R2, 0x48, RZ, 0xfc, !PT ;  /* 0x0000004802067812 */ /* 0x000fe400078efcff */
[----:B------:R-:W-:Y:S02]  /*4020*/  FSEL R137, R137, -INF , !P5 ;  /* 0xff80000089897808 */ /* 0x000fe40006800000 */
[----:B------:R-:W-:Y:S01]  /*4030*/  FSEL R83, R84, -INF , !P3 ;  /* 0xff80000054537808 */ /* 0x000fe20005800000 */
[----:B---3--:R-:W-:Y:S01]  /*4040*/  FMUL.FTZ R7, R43, UR4 ;  /* 0x000000042b077c20 */ /* 0x008fe20008410000 */
[C---:B------:R-:W-:Y:S01]  /*4050*/  ISETP.GE.AND P5, PT, R6.reuse, R5, PT ;  /* 0x000000050600720c */ /* 0x040fe20003fa6270 */
[----:B------:R-:W-:Y:S01]  /*4060*/  HMMA.16816.F32 R40, R8, R54, R28 ;  /* 0x000000360828723c */ /* 0x000fe2000000181c */
[----:B------:R-:W-:Y:S01]  /*4070*/  ISETP.GE.AND P3, PT, R6, R3, PT ;  /* 0x000000030600720c */ /* 0x000fe20003f66270 */
[----:B------:R3:W4:Y:S01]  /*4080*/  MUFU.TANH R133, R7 ;  /* 0x0000000700857308 */ /* 0x0007220000002400 */
[----:B------:R-:W-:-:S02]  /*4090*/  LOP3.LUT R6, R2, 0x49, RZ, 0xfc, !PT ;  /* 0x0000004902067812 */ /* 0x000fc400078efcff */
[----:B------:R-:W-:Y:S01]  /*40a0*/  FSEL R145, R145, -INF , !P1 ;  /* 0xff80000091917808 */ /* 0x000fe20004800000 */
[----:B-----5:R-:W-:Y:S01]  /*40b0*/  FMUL.FTZ R25, R47, UR4 ;  /* 0x000000042f197c20 */ /* 0x020fe20008410000 */
[----:B------:R-:W-:Y:S01]  /*40c0*/  FSEL R87, R99, -INF , !P4 ;  /* 0xff80000063577808 */ /* 0x000fe20006000000 */
[----:B--2---:R-:W-:Y:S01]  /*40d0*/  HMMA.16816.F32 R36, R12, R68, R36 ;  /* 0x000000440c24723c */ /* 0x004fe20000001824 */
[C---:B------:R-:W-:Y:S01]  /*40e0*/  ISETP.GE.AND P1, PT, R6.reuse, R5, PT ;  /* 0x000000050600720c */ /* 0x040fe20003f26270 */
[----:B------:R-:W-:Y:S01]  /*40f0*/  MUFU.TANH R99, R44 ;  /* 0x0000002c00637308 */ /* 0x000fe20000002400 */
[----:B------:R-:W-:Y:S02]  /*4100*/  ISETP.GE.AND P4, PT, R6, R3, PT ;  /* 0x000000030600720c */ /* 0x000fe40003f86270 */
[----:B------:R-:W-:Y:S01]  /*4110*/  LOP3.LUT R6, R2, 0x50, RZ, 0xfc, !PT ;  /* 0x0000005002067812 */ /* 0x000fe200078efcff */
[----:B------:R-:W-:Y:S01]  /*4120*/  HMMA.16816.F32 R28, R16, R66, R32 ;  /* 0x00000042101c723c */ /* 0x000fe20000001820 */
[----:B------:R-:W-:Y:S01]  /*4130*/  FSEL R146, R146, -INF , !P2 ;  /* 0xff80000092927808 */ /* 0x000fe20005000000 */
[----:B------:R-:W-:Y:S01]  /*4140*/  LDSM.16.M88.4 R64, [R225+0x7000] ;  /* 0x00700000e140783b */ /* 0x000fe20000000200 */
[----:B------:R-:W-:Y:S01]  /*4150*/  ISETP.GE.AND P2, PT, R6, R5, PT ;  /* 0x000000050600720c */ /* 0x000fe20003f46270 */
[----:B------:R-:W-:Y:S01]  /*4160*/  MUFU.TANH R84, R25 ;  /* 0x0000001900547308 */ /* 0x000fe20000002400 */
[----:B---3--:R-:W-:Y:S01]  /*4170*/  FMUL.FTZ R7, R48, UR4 ;  /* 0x0000000430077c20 */ /* 0x008fe20008410000 */
[----:B------:R-:W-:-:S02]  /*4180*/  FSEL R143, R143, -INF , !P4 ;  /* 0xff8000008f8f7808 */ /* 0x000fc40006000000 */
[----:B------:R-:W-:Y:S02]  /*4190*/  FSEL R94, R94, -INF , !P2 ;  /* 0xff8000005e5e7808 */ /* 0x000fe40005000000 */
[----:B------:R-:W-:Y:S01]  /*41a0*/  FSEL R86, R86, -INF , !P5 ;  /* 0xff80000056567808 */ /* 0x000fe20006800000 */
[----:B------:R-:W-:Y:S01]  /*41b0*/  FMUL.FTZ R40, R40, UR4 ;  /* 0x0000000428287c20 */ /* 0x000fe20008410000 */
[----:B------:R2:W3:Y:S01]  /*41c0*/  MUFU.TANH R115, R7 ;  /* 0x0000000700737308 */ /* 0x0004e20000002400 */
[----:B------:R-:W-:Y:S01]  /*41d0*/  ISETP.GE.AND P5, PT, R6, R3, PT ;  /* 0x000000030600720c */ /* 0x000fe20003fa6270 */
[----:B------:R-:W-:Y:S01]  /*41e0*/  FMUL.FTZ R41, R41, UR4 ;  /* 0x0000000429297c20 */ /* 0x000fe20008410000 */
[----:B------:R-:W-:Y:S01]  /*41f0*/  LOP3.LUT R6, R2, 0x51, RZ, 0xfc, !PT ;  /* 0x0000005102067812 */ /* 0x000fe200078efcff */
[----:B------:R-:W-:Y:S01]  /*4200*/  FMUL.FTZ R42, R42, UR4 ;  /* 0x000000042a2a7c20 */ /* 0x000fe20008410000 */
[----:B------:R-:W-:Y:S01]  /*4210*/  FSEL R144, R144, -INF , !P3 ;  /* 0xff80000090907808 */ /* 0x000fe20005800000 */
[----:B-1----:R-:W-:Y:S01]  /*4220*/  HMMA.16816.F32 R52, R8, R60, R36 ;  /* 0x0000003c0834723c */ /* 0x002fe20000001824 */
[----:B------:R-:W-:Y:S01]  /*4230*/  FSEL R95, R95, -INF , !P1 ;  /* 0xff8000005f5f7808 */ /* 0x000fe20004800000 */
[----:B------:R-:W-:Y:S01]  /*4240*/  MUFU.TANH R81, R40 ;  /* 0x0000002800517308 */ /* 0x000fe20000002400 */
[----:B------:R-:W-:-:S02]  /*4250*/  ISETP.GE.AND P3, PT, R6, R5, PT ;  /* 0x000000050600720c */ /* 0x000fc40003f66270 */
[----:B------:R-:W-:Y:S01]  /*4260*/  ISETP.GE.AND P1, PT, R6, R3, PT ;  /* 0x000000030600720c */ /* 0x000fe20003f26270 */
[----:B------:R-:W-:Y:S01]  /*4270*/  HMMA.16816.F32 R28, R12, R70, R28 ;  /* 0x000000460c1c723c */ /* 0x000fe2000000181c */
[----:B------:R-:W-:Y:S01]  /*4280*/  LDSM.16.M88.4 R68, [R24+0x9000] ;  /* 0x009000001844783b */ /* 0x000fe20000000200 */
[----:B------:R-:W-:Y:S02]  /*4290*/  LOP3.LUT R6, R2, 0x59, RZ, 0xfc, !PT ;  /* 0x0000005902067812 */ /* 0x000fe400078efcff */
[----:B------:R-:W-:Y:S01]  /*42a0*/  FSEL R156, R156, -INF , !P5 ;  /* 0xff8000009c9c7808 */ /* 0x000fe20006800000 */
[----:B--2---:R-:W-:Y:S01]  /*42b0*/  FMUL.FTZ R7, R49, UR4 ;  /* 0x0000000431077c20 */ /* 0x004fe20008410000 */
[----:B------:R-:W-:Y:S01]  /*42c0*/  FSEL R97, R97, -INF , !P3 ;  /* 0xff80000061617808 */ /* 0x000fe20005800000 */
[----:B------:R-:W-:Y:S01]  /*42d0*/  MUFU.TANH R82, R41 ;  /* 0x0000002900527308 */ /* 0x000fe20000002400 */
[C---:B------:R-:W-:Y:S02]  /*42e0*/  ISETP.GE.AND P5, PT, R6.reuse, R5, PT ;  /* 0x000000050600720c */ /* 0x040fe40003fa6270 */
[----:B------:R-:W-:-:S02]  /*42f0*/  ISETP.GE.AND P3, PT, R6, R3, PT ;  /* 0x000000030600720c */ /* 0x000fc40003f66270 */
[----:B------:R-:W-:Y:S02]  /*4300*/  LOP3.LUT R6, R2, 0x60, RZ, 0xfc, !PT ;  /* 0x0000006002067812 */ /* 0x000fe400078efcff */
[----:B------:R-:W-:Y:S01]  /*4310*/  FSEL R153, R153, -INF , !P1 ;  /* 0xff80000099997808 */ /* 0x000fe20004800000 */
[----:B------:R1:W-:Y:S01]  /*4320*/  MUFU.TANH R125, R7 ;  /* 0x00000007007d7308 */ /* 0x0003e20000002400 */
[----:B------:R-:W-:Y:S02]  /*4330*/  ISETP.GE.AND P1, PT, R6, R5, PT ;  /* 0x000000050600720c */ /* 0x000fe40003f26270 */
[----:B------:R-:W-:Y:S01]  /*4340*/  FSEL R104, R104, -INF , !P5 ;  /* 0xff80000068687808 */ /* 0x000fe20006800000 */
[----:B------:R-:W-:Y:S01]  /*4350*/  FMUL.FTZ R25, R54, UR4 ;  /* 0x0000000436197c20 */ /* 0x000fe20008410000 */
[----:B------:R-:W-:Y:S02]  /*4360*/  FSEL R155, R155, -INF , !P3 ;  /* 0xff8000009b9b7808 */ /* 0x000fe40005800000 */
[----:B------:R-:W-:Y:S01]  /*4370*/  FSEL R109, R109, -INF , !P1 ;  /* 0xff8000006d6d7808 */ /* 0x000fe20004800000 */
[----:B------:R-:W-:Y:S08]  /*4380*/  MUFU.TANH R80, R42 ;  /* 0x0000002a00507308 */ /* 0x000ff00000002400 */
[----:B------:R-:W-:Y:S01]  /*4390*/  MUFU.TANH R74, R25 ;  /* 0x00000019004a7308 */ /* 0x000fe20000002400 */
[----:B-1----:R-:W-:-:S02]  /*43a0*/  FMUL.FTZ R7, R50, UR4 ;  /* 0x0000000432077c20 */ /* 0x002fc40008410000 */
[----:B------:R-:W1:Y:S05]  /*43b0*/  LDSM.16.M88.4 R48, [R24+0x8800] ;  /* 0x008800001830783b */ /* 0x000e6a0000000200 */
[----:B------:R2:W5:Y:S02]  /*43c0*/  MUFU.TANH R108, R7 ;  /* 0x00000007006c7308 */ /* 0x0005640000002400 */
[----:B--2---:R-:W-:-:S04]  /*43d0*/  LOP3.LUT R7, R2, 0x58, RZ, 0xfc, !PT ;  /* 0x0000005802077812 */ /* 0x004fc800078efcff */
[C---:B------:R-:W-:Y:S02]  /*43e0*/  ISETP.GE.AND P4, PT, R7.reuse, R5, PT ;  /* 0x000000050700720c */ /* 0x040fe40003f86270 */
[-C--:B------:R-:W-:Y:S01]  /*43f0*/  ISETP.GE.AND P2, PT, R7, R3.reuse, PT ;  /* 0x000000030700720c */ /* 0x080fe20003f46270 */
[----:B------:R-:W-:Y:S01]  /*4400*/  FMUL.FTZ R7, R46, UR4 ;  /* 0x000000042e077c20 */ /* 0x000fe20008410000 */
[----:B------:R-:W-:Y:S01]  /*4410*/  FSEL R105, R105, -INF , !P4 ;  /* 0xff80000069697808 */ /* 0x000fe20006000000 */
[----:B------:R-:W2:Y:S01]  /*4420*/  LDSM.16.M88.4 R44, [R223+0x6800] ;  /* 0x00680000df2c783b */ /* 0x000ea20000000200 */
[----:B------:R-:W-:Y:S01]  /*4430*/  ISETP.GE.AND P4, PT, R6, R3, PT ;  /* 0x000000030600720c */ /* 0x000fe20003f86270 */
[----:B------:R4:W5:Y:S01]  /*4440*/  MUFU.TANH R90, R7 ;  /* 0x00000007005a7308 */ /* 0x0009620000002400 */
[----:B------:R-:W-:Y:S02]  /*4450*/  LOP3.LUT R6, R2, 0x61, RZ, 0xfc, !PT ;  /* 0x0000006102067812 */ /* 0x000fe400078efcff */
[----:B------:R-:W-:-:S02]  /*4460*/  FSEL R154, R154, -INF , !P2 ;  /* 0xff8000009a9a7808 */ /* 0x000fc40005000000 */
[C---:B------:R-:W-:Y:S01]  /*4470*/  ISETP.GE.AND P2, PT, R6.reuse, R5, PT ;  /* 0x000000050600720c */ /* 0x040fe20003f46270 */
[C---:B-1----:R-:W-:Y:S01]  /*4480*/  HMMA.16816.F32 R32, R20.reuse, R48, RZ ;  /* 0x000000301420723c */ /* 0x042fe200000018ff */
[----:B------:R-:W-:Y:S02]  /*4490*/  ISETP.GE.AND P5, PT, R6, R3, PT ;  /* 0x000000030600720c */ /* 0x000fe40003fa6270 */
[----:B------:R-:W-:Y:S02]  /*44a0*/  LOP3.LUT R6, R2, 0x68, RZ, 0xfc, !PT ;  /* 0x0000006802067812 */ /* 0x000fe400078efcff */
[----:B------:R-:W-:Y:S01]  /*44b0*/  FSEL R163, R163, -INF , !P4 ;  /* 0xff800000a3a37808 */ /* 0x000fe20006000000 */
[----:B------:R-:W-:Y:S01]  /*44c0*/  HMMA.16816.F32 R36, R20, R50, RZ ;  /* 0x000000321424723c */ /* 0x000fe200000018ff */
[C---:B------:R-:W-:Y:S01]  /*44d0*/  ISETP.GE.AND P3, PT, R6.reuse, R5, PT ;  /* 0x000000050600720c */ /* 0x040fe20003f66270 */
[----:B------:R-:W1:Y:S01]  /*44e0*/  LDSM.16.M88.4 R48, [R222+0x6800] ;  /* 0x00680000de30783b */ /* 0x000e620000000200 */
[----:B------:R-:W-:Y:S01]  /*44f0*/  ISETP.GE.AND P1, PT, R6, R3, PT ;  /* 0x000000030600720c */ /* 0x000fe20003f26270 */
[----:B----4-:R-:W-:Y:S01]  /*4500*/  FMUL.FTZ R7, R43, UR4 ;  /* 0x000000042b077c20 */ /* 0x010fe20008410000 */
[----:B------:R-:W-:-:S02]  /*4510*/  LOP3.LUT R6, R2, 0x69, RZ, 0xfc, !PT ;  /* 0x0000006902067812 */ /* 0x000fc400078efcff */
[----:B------:R-:W-:Y:S01]  /*4520*/  FSEL R120, R120, -INF , !P2 ;  /* 0xff80000078787808 */ /* 0x000fe20005000000 */
[----:B------:R4:W-:Y:S01]  /*4530*/  MUFU.TANH R79, R7 ;  /* 0x00000007004f7308 */ /* 0x0009e20000002400 */
[C---:B------:R-:W-:Y:S02]  /*4540*/  ISETP.GE.AND P4, PT, R6.reuse, R5, PT ;  /* 0x000000050600720c */ /* 0x040fe40003f86270 */
[----:B------:R-:W-:Y:S02]  /*4550*/  ISETP.GE.AND P2, PT, R6, R3, PT ;  /* 0x000000030600720c */ /* 0x000fe40003f46270 */
[----:B------:R-:W-:Y:S02]  /*4560*/  LOP3.LUT R6, R2, 0x70, RZ, 0xfc, !PT ;  /* 0x0000007002067812 */ /* 0x000fe400078efcff */
[----:B------:R-:W-:Y:S02]  /*4570*/  FSEL R160, R160, -INF , !P5 ;  /* 0xff800000a0a07808 */ /* 0x000fe40006800000 */
[----:B------:R-:W-:-:S02]  /*4580*/  FSEL R118, R118, -INF , !P3 ;  /* 0xff80000076767808 */ /* 0x000fc40005800000 */
[C---:B------:R-:W-:Y:S02]  /*4590*/  ISETP.GE.AND P5, PT, R6.reuse, R5, PT ;  /* 0x000000050600720c */ /* 0x040fe40003fa6270 */
[----:B------:R-:W-:Y:S02]  /*45a0*/  ISETP.GE.AND P3, PT, R6, R3, PT ;  /* 0x000000030600720c */ /* 0x000fe40003f66270 */
[----:B------:R-:W-:Y:S01]  /*45b0*/  LOP3.LUT R6, R2, 0x71, RZ, 0xfc, !PT ;  /* 0x0000007102067812 */ /* 0x000fe200078efcff */
[C---:B--2---:R-:W-:Y:S01]  /*45c0*/  HMMA.16816.F32 R32, R16.reuse, R44, R32 ;  /* 0x0000002c1020723c */ /* 0x044fe20000001820 */
[----:B----4-:R-:W-:Y:S01]  /*45d0*/  FMUL.FTZ R7, R52, UR4 ;  /* 0x0000000434077c20 */ /* 0x010fe20008410000 */
[----:B------:R-:W-:Y:S02]  /*45e0*/  FSEL R162, R162, -INF , !P1 ;  /* 0xff800000a2a27808 */ /* 0x000fe40004800000 */
[----:B------:R-:W-:Y:S01]  /*45f0*/  FSEL R124, R124, -INF , !P4 ;  /* 0xff8000007c7c7808 */ /* 0x000fe20006000000 */
[----:B------:R2:W4:Y:S01]  /*4600*/  MUFU.TANH R78, R7 ;  /* 0x00000007004e7308 */ /* 0x0005220000002400 */
[----:B------:R-:W-:Y:S01]  /*4610*/  HMMA.16816.F32 R36, R16, R46, R36 ;  /* 0x0000002e1024723c */ /* 0x000fe20000001824 */
[----:B------:R-:W-:-:S02]  /*4620*/  ISETP.GE.AND P1, PT, R6, R5, PT ;  /* 0x000000050600720c */ /* 0x000fc40003f26270 */
[----:B------:R-:W-:Y:S02]  /*4630*/  ISETP.GE.AND P4, PT, R6, R3, PT ;  /* 0x000000030600720c */ /* 0x000fe40003f86270 */
[----:B------:R-:W-:Y:S01]  /*4640*/  LOP3.LUT R6, R2, 0x78, RZ, 0xfc, !PT ;  /* 0x0000007802067812 */ /* 0x000fe200078efcff */
[----:B------:R-:W-:Y:S01]  /*4650*/  HMMA.16816.F32 R44, R8, R62, R28 ;  /* 0x0000003e082c723c */ /* 0x000fe2000000181c */
[----:B------:R-:W3:Y:S01]  /*4660*/  LDSM.16.M88.4 R60, [R223+0x7000] ;  /* 0x00700000df3c783b */ /* 0x000ee20000000200 */
[----:B------:R-:W-:Y:S02]  /*4670*/  FSEL R161, R161, -INF , !P2 ;  /* 0xff800000a1a17808 */ /* 0x000fe40005000000 */
[----:B------:R-:W-:Y:S02]  /*4680*/  ISETP.GE.AND P2, PT, R6, R5, PT ;  /* 0x000000050600720c */ /* 0x000fe40003f46270 */
[----:B------:R-:W-:Y:S02]  /*4690*/  FSEL R165, R165, -INF , !P4 ;  /* 0xff800000a5a57808 */ /* 0x000fe40006000000 */
[----:B------:R-:W-:Y:S01]  /*46a0*/  FSEL R132, R132, -INF , !P2 ;  /* 0xff80000084847808 */ /* 0x000fe20005000000 */
[----:B--2---:R-:W-:Y:S01]  /*46b0*/  FMUL.FTZ R7, R53, UR4 ;  /* 0x0000000435077c20 */ /* 0x004fe20008410000 */
[----:B------:R-:W-:-:S02]  /*46c0*/  FSEL R130, R130, -INF , !P5 ;  /* 0xff80000082827808 */ /* 0x000fc40006800000 */
[----:B------:R-:W-:Y:S01]  /*46d0*/  HMMA.16816.F32 R28, R12, R56, R32 ;  /* 0x000000380c1c723c */ /* 0x000fe20000001820 */
[----:B------:R-:W-:Y:S01]  /*46e0*/  ISETP.GE.AND P5, PT, R6, R3, PT ;  /* 0x000000030600720c */ /* 0x000fe20003fa6270 */
[----:B------:R2:W-:Y:S01]  /*46f0*/  MUFU.TANH R77, R7 ;  /* 0x00000007004d7308 */ /* 0x0005e20000002400 */
[----:B------:R-:W-:Y:S02]  /*4700*/  LOP3.LUT R6, R2, 0x79, RZ, 0xfc, !PT ;  /* 0x0000007902067812 */ /* 0x000fe400078efcff */
[----:B------:R-:W-:Y:S01]  /*4710*/  FSEL R167, R167, -INF , !P3 ;  /* 0xff800000a7a77808 */ /* 0x000fe20005800000 */
[----:B------:R-:W-:Y:S01]  /*4720*/  HMMA.16816.F32 R32, R20, R68, RZ ;  /* 0x000000441420723c */ /* 0x000fe200000018ff */
[----:B------:R-:W-:Y:S02]  /*4730*/  FSEL R129, R129, -INF , !P1 ;  /* 0xff80000081817808 */ /* 0x000fe40004800000 */
[C---:B------:R-:W-:Y:S02]  /*4740*/  ISETP.GE.AND P3, PT, R6.reuse, R5, PT ;  /* 0x000000050600720c */ /* 0x040fe40003f66270 */
[----:B------:R-:W-:Y:S01]  /*4750*/  ISETP.GE.AND P1, PT, R6, R3, PT ;  /* 0x000000030600720c */ /* 0x000fe20003f26270 */
[----:B------:R-:W-:Y:S01]  /*4760*/  HMMA.16816.F32 R36, R12, R58, R36 ;  /* 0x0000003a0c24723c */ /* 0x000fe20000001824 */
[----:B------:R-:W-:Y:S01]  /*4770*/  LOP3.LUT R6, R2, 0x81, RZ, 0xfc, !PT ;  /* 0x0000008102067812 */ /* 0x000fe200078efcff */
[----:B------:R-:W-:Y:S01]  /*4780*/  FMUL.FTZ R44, R44, UR4 ;  /* 0x000000042c2c7c20 */ /* 0x000fe20008410000 */
[----:B------:R-:W-:Y:S01]  /*4790*/  FSEL R169, R169, -INF , !P5 ;  /* 0xff800000a9a97808 */ /* 0x000fe20006800000 */
[----:B------:R-:W-:Y:S01]  /*47a0*/  FMUL.FTZ R45, R45, UR4 ;  /* 0x000000042d2d7c20 */ /* 0x000fe20008410000 */
[----:B------:R-:W-:Y:S01]  /*47b0*/  FSEL R141, R141, -INF , !P3 ;  /* 0xff8000008d8d7808 */ /* 0x000fe20005800000 */
[----:B------:R-:W-:Y:S01]  /*47c0*/  MUFU.TANH R73, R44 ;  /* 0x0000002c00497308 */ /* 0x000fe20000002400 */
[----:B--2---:R-:W-:Y:S01]  /*47d0*/  LOP3.LUT R7, R2, 0x80, RZ, 0xfc, !PT ;  /* 0x0000008002077812 */ /* 0x004fe200078efcff */
[----:B------:R-:W-:Y:S01]  /*47e0*/  LDSM.16.M88.4 R56, [R223+0x7800] ;  /* 0x00780000df38783b */ /* 0x000fe20000000200 */
[----:B------:R-:W-:-:S02]  /*47f0*/  ISETP.GE.AND P5, PT, R6, R5, PT ;  /* 0x000000050600720c */ /* 0x000fc40003fa6270 */
[C---:B------:R-:W-:Y:S01]  /*4800*/  ISETP.GE.AND P4, PT, R7.reuse, R5, PT ;  /* 0x000000050700720c */ /* 0x040fe20003f86270 */
[----:B-1----:R-:W-:Y:S01]  /*4810*/  HMMA.16816.F32 R40, R8, R48, R28 ;  /* 0x000000300828723c */ /* 0x002fe2000000181c */
[-C--:B------:R-:W-:Y:S01]  /*4820*/  ISETP.GE.AND P2, PT, R7, R3.reuse, PT ;  /* 0x000000030700720c */ /* 0x080fe20003f46270 */
[----:B------:R-:W-:Y:S01]  /*4830*/  FMUL.FTZ R7, R55, UR4 ;  /* 0x0000000437077c20 */ /* 0x000fe20008410000 */
[-C--:B------:R-:W-:Y:S01]  /*4840*/  ISETP.GE.AND P3, PT, R6, R3.reuse, PT ;  /* 0x000000030600720c */ /* 0x080fe20003f66270 */
[----:B------:R1:W2:Y:S01]  /*4850*/  LDSM.16.M88.4 R52, [R24+0x9800] ;  /* 0x009800001834783b */ /* 0x0002a20000000200 */
[----:B------:R-:W-:Y:S01]  /*4860*/  LOP3.LUT R6, R2, 0x88, RZ, 0xfc, !PT ;  /* 0x0000008802067812 */ /* 0x000fe200078efcff */
[----:B------:R5:W-:Y:S01]  /*4870*/  MUFU.TANH R75, R7 ;  /* 0x00000007004b7308 */ /* 0x000be20000002400 */
[----:B---3--:R-:W-:Y:S01]  /*4880*/  HMMA.16816.F32 R28, R16, R60, R32 ;  /* 0x0000003c101c723c */ /* 0x008fe20000001820 */
[----:B------:R-:W-:Y:S02]  /*4890*/  FSEL R140, R140, -INF , !P4 ;  /* 0xff8000008c8c7808 */ /* 0x000fe40006000000 */
[----:B------:R-:W-:-:S02]  /*48a0*/  ISETP.GE.AND P4, PT, R6, R3, PT ;  /* 0x000000030600720c */ /* 0x000fc40003f86270 */
[----:B------:R-:W-:Y:S02]  /*48b0*/  FSEL R168, R168, -INF , !P1 ;  /* 0xff800000a8a87808 */ /* 0x000fe40004800000 */
[----:B------:R-:W-:Y:S01]  /*48c0*/  MUFU.TANH R72, R45 ;  /* 0x0000002d00487308 */ /* 0x000fe20000002400 */
[----:B------:R-:W-:Y:S02]  /*48d0*/  FSEL R170, R26, -INF , !P4 ;  /* 0xff8000001aaa7808 */ /* 0x000fe40006000000 */
[----:B------:R-:W-:Y:S02]  /*48e0*/  ISETP.GE.AND P1, PT, R6, R5, PT ;  /* 0x000000050600720c */ /* 0x000fe40003f26270 */
[----:B------:R-:W-:Y:S02]  /*48f0*/  LOP3.LUT R6, R2, 0x89, RZ, 0xfc, !PT ;  /* 0x0000008902067812 */ /* 0x000fe400078efcff */
[----:B------:R-:W-:Y:S01]  /*4900*/  FSEL R173, R173, -INF , !P2 ;  /* 0xff800000adad7808 */ /* 0x000fe20005000000 */
[----:B-----5:R-:W-:-:S02]  /*4910*/  FMUL.FTZ R7, R46, UR4 ;  /* 0x000000042e077c20 */ /* 0x020fc40008410000 */
[----:B------:R-:W-:Y:S01]  /*4920*/  FMUL.FTZ R41, R41, UR4 ;  /* 0x0000000429297c20 */ /* 0x000fe20008410000 */
[----:B------:R-:W-:Y:S01]  /*4930*/  FMUL.FTZ R42, R42, UR4 ;  /* 0x000000042a2a7c20 */ /* 0x000fe20008410000 */
[----:B------:R-:W-:Y:S01]  /*4940*/  FSEL R142, R142, -INF , !P5 ;  /* 0xff8000008e8e7808 */ /* 0x000fe20006800000 */
[----:B------:R3:W5:Y:S01]  /*4950*/  MUFU.TANH R69, R7 ;  /* 0x0000000700457308 */ /* 0x0007620000002400 */
[----:B-1----:R-:W-:Y:S01]  /*4960*/  HMMA.16816.F32 R24, R20, R70, RZ ;  /* 0x000000461418723c */ /* 0x002fe200000018ff */
[C---:B------:R-:W-:Y:S02]  /*4970*/  ISETP.GE.AND P2, PT, R6.reuse, R5, PT ;  /* 0x000000050600720c */ /* 0x040fe40003f46270 */
[----:B------:R-:W-:Y:S02]  /*4980*/  ISETP.GE.AND P5, PT, R6, R3, PT ;  /* 0x000000030600720c */ /* 0x000fe40003fa6270 */
[----:B------:R-:W-:Y:S01]  /*4990*/  LOP3.LUT R6, R2, 0x90, RZ, 0xfc, !PT ;  /* 0x0000009002067812 */ /* 0x000fe200078efcff */
[----:B------:R-:W-:Y:S01]  /*49a0*/  HMMA.16816.F32 R28, R12, R64, R28 ;  /* 0x000000400c1c723c */ /* 0x000fe2000000181c */
[----:B------:R-:W-:Y:S01]  /*49b0*/  MUFU.TANH R60, R41 ;  /* 0x00000029003c7308 */ /* 0x000fe20000002400 */
[----:B------:R-:W-:-:S02]  /*49c0*/  FSEL R171, R171, -INF , !P3 ;  /* 0xff800000abab7808 */ /* 0x000fc40005800000 */
[----:B------:R-:W-:Y:S02]  /*49d0*/  FSEL R150, R150, -INF , !P1 ;  /* 0xff80000096967808 */ /* 0x000fe40004800000 */
[C---:B------:R-:W-:Y:S02]  /*49e0*/  ISETP.GE.AND P3, PT, R6.reuse, R5, PT ;  /* 0x000000050600720c */ /* 0x040fe40003f66270 */
[----:B------:R-:W-:Y:S01]  /*49f0*/  ISETP.GE.AND P1, PT, R6, R3, PT ;  /* 0x000000030600720c */ /* 0x000fe20003f26270 */
[----:B---3--:R-:W-:Y:S01]  /*4a00*/  FMUL.FTZ R7, R47, UR4 ;  /* 0x000000042f077c20 */ /* 0x008fe20008410000 */
[----:B--2---:R-:W-:Y:S01]  /*4a10*/  HMMA.16816.F32 R32, R20, R52, RZ ;  /* 0x000000341420723c */ /* 0x004fe200000018ff */
[----:B------:R-:W-:Y:S01]  /*4a20*/  MUFU.TANH R53, R42 ;  /* 0x0000002a00357308 */ /* 0x000fe20000002400 */
[----:B------:R-:W-:Y:S02]  /*4a30*/  LOP3.LUT R6, R2, 0x91, RZ, 0xfc, !PT ;  /* 0x0000009102067812 */ /* 0x000fe400078efcff */
[----:B------:R-:W-:-:S02]  /*4a40*/  FSEL R149, R149, -INF , !P2 ;  /* 0xff80000095957808 */ /* 0x000fc40005000000 */
[----:B------:R-:W-:Y:S01]  /*4a50*/  HMMA.16816.F32 R44, R8, R50, R36 ;  /* 0x00000032082c723c */ /* 0x000fe20000001824 */
[----:B------:R-:W1:Y:S01]  /*4a60*/  LDSM.16.M88.4 R48, [R222+0x7000] ;  /* 0x00700000de30783b */ /* 0x000e620000000200 */
[C---:B------:R-:W-:Y:S01]  /*4a70*/  ISETP.GE.AND P4, PT, R6.reuse, R5, PT ;  /* 0x000000050600720c */ /* 0x040fe20003f86270 */
[----:B------:R2:W3:Y:S01]  /*4a80*/  MUFU.TANH R68, R7 ;  /* 0x0000000700447308 */ /* 0x0004e20000002400 */
[----:B------:R-:W-:Y:S02]  /*4a90*/  ISETP.GE.AND P2, PT, R6, R3, PT ;  /* 0x000000030600720c */ /* 0x000fe40003f46270 */
[----:B------:R-:W-:Y:S01]  /*4aa0*/  HMMA.16816.F32 R24, R16, R62, R24 ;  /* 0x0000003e1018723c */ /* 0x000fe20000001818 */
[----:B------:R-:W-:Y:S02]  /*4ab0*/  LOP3.LUT R6, R2, 0x98, RZ, 0xfc, !PT ;  /* 0x0000009802067812 */ /* 0x000fe400078efcff */
[----:B------:R-:W-:Y:S02]  /*4ac0*/  FSEL R172, R172, -INF , !P5 ;  /* 0xff800000acac7808 */ /* 0x000fe40006800000 */
[----:B------:R-:W-:Y:S01]  /*4ad0*/  FSEL R152, R152, -INF , !P3 ;  /* 0xff80000098987808 */ /* 0x000fe20005800000 */
[----:B------:R-:W-:Y:S01]  /*4ae0*/  HMMA.16816.F32 R20, R20, R54, RZ ;  /* 0x000000361414723c */ /* 0x000fe200000018ff */
[----:B------:R-:W-:-:S02]  /*4af0*/  ISETP.GE.AND P5, PT, R6, R5, PT ;  /* 0x000000050600720c */ /* 0x000fc40003fa6270 */
[----:B------:R-:W-:Y:S02]  /*4b00*/  ISETP.GE.AND P3, PT, R6, R3, PT ;  /* 0x000000030600720c */ /* 0x000fe40003f66270 */
[----:B------:R-:W-:Y:S02]  /*4b10*/  LOP3.LUT R6, R2, 0x99, RZ, 0xfc, !PT ;  /* 0x0000009902067812 */ /* 0x000fe400078efcff */
[----:B------:R-:W-:Y:S01]  /*4b20*/  FSEL R174, R159, -INF , !P1 ;  /* 0xff8000009fae7808 */ /* 0x000fe20004800000 */
[----:B--2---:R-:W-:Y:S01]  /*4b30*/  FMUL.FTZ R7, R40, UR4 ;  /* 0x0000000428077c20 */ /* 0x004fe20008410000 */
[----:B------:R-:W-:Y:S02]  /*4b40*/  FSEL R159, R166, -INF , !P4 ;  /* 0xff800000a69f7808 */ /* 0x000fe40006000000 */
[C---:B------:R-:W-:Y:S01]  /*4b50*/  ISETP.GE.AND P1, PT, R6.reuse, R5, PT ;  /* 0x000000050600720c */ /* 0x040fe20003f26270 */
[----:B------:R2:W3:Y:S01]  /*4b60*/  MUFU.TANH R61, R7 ;  /* 0x00000007003d7308 */ /* 0x0004e20000002400 */
[----:B------:R-:W-:Y:S01]  /*4b70*/  ISETP.GE.AND P4, PT, R6, R3, PT ;  /* 0x000000030600720c */ /* 0x000fe20003f86270 */
[----:B------:R-:W-:Y:S01]  /*4b80*/  FMUL.FTZ R45, R45, UR4 ;  /* 0x000000042d2d7c20 */ /* 0x000fe20008410000 */
[----:B------:R-:W-:Y:S01]  /*4b90*/  LOP3.LUT R6, R2, 0xa0, RZ, 0xfc, !PT ;  /* 0x000000a002067812 */ /* 0x000fe200078efcff */
[----:B------:R-:W-:Y:S01]  /*4ba0*/  FMUL.FTZ R44, R44, UR4 ;  /* 0x000000042c2c7c20 */ /* 0x000fe20008410000 */
[----:B------:R-:W-:Y:S01]  /*4bb0*/  FSEL R166, R164, -INF , !P2 ;  /* 0xff800000a4a67808 */ /* 0x000fe20005000000 */
[----:B------:R-:W-:Y:S01]  /*4bc0*/  HMMA.16816.F32 R24, R12, R66, R24 ;  /* 0x000000420c18723c */ /* 0x000fe20000001818 */
[----:B------:R-:W-:-:S02]  /*4bd0*/  FSEL R157, R157, -INF , !P5 ;  /* 0xff8000009d9d7808 */ /* 0x000fc40006800000 */
[C---:B------:R-:W-:Y:S02]  /*4be0*/  ISETP.GE.AND P2, PT, R6.reuse, R5, PT ;  /* 0x000000050600720c */ /* 0x040fe40003f46270 */
[----:B------:R-:W-:Y:S02]  /*4bf0*/  ISETP.GE.AND P5, PT, R6, R3, PT ;  /* 0x000000030600720c */ /* 0x000fe40003fa6270 */
[----:B------:R-:W-:Y:S02]  /*4c00*/  LOP3.LUT R6, R2, 0xa1, RZ, 0xfc, !PT ;  /* 0x000000a102067812 */ /* 0x000fe400078efcff */
[----:B------:R-:W-:Y:S01]  /*4c10*/  FSEL R164, R148, -INF , !P3 ;  /* 0xff80000094a47808 */ /* 0x000fe20005800000 */
[----:B--2---:R-:W-:Y:S01]  /*4c20*/  FMUL.FTZ R7, R43, UR4 ;  /* 0x000000042b077c20 */ /* 0x004fe20008410000 */
[----:B-1----:R-:W-:Y:S01]  /*4c30*/  HMMA.16816.F32 R36, R8, R48, R28 ;  /* 0x000000300824723c */ /* 0x002fe2000000181c */
[----:B------:R-:W1:Y:S01]  /*4c40*/  LDSM.16.M88.4 R40, [R225+0x7800] ;  /* 0x00780000e128783b */ /* 0x000e620000000200 */
[----:B------:R-:W-:Y:S01]  /*4c50*/  FSEL R158, R158, -INF , !P1 ;  /* 0xff8000009e9e7808 */ /* 0x000fe20004800000 */
[----:B------:R2:W3:Y:S01]  /*4c60*/  MUFU.TANH R52, R7 ;  /* 0x0000000700347308 */ /* 0x0004e20000002400 */
[----:B------:R-:W-:-:S02]  /*4c70*/  ISETP.GE.AND P3, PT, R6, R5, PT ;  /* 0x000000050600720c */ /* 0x000fc40003f66270 */
[----:B------:R-:W-:Y:S01]  /*4c80*/  HMMA.16816.F32 R28, R16, R56, R32 ;  /* 0x00000038101c723c */ /* 0x000fe20000001820 */
[----:B------:R-:W3:Y:S01]  /*4c90*/  LDSM.16.M88.4 R32, [R222+0x7800] ;  /* 0x00780000de20783b */ /* 0x000ee20000000200 */
[----:B------:R-:W-:Y:S01]  /*4ca0*/  ISETP.GE.AND P1, PT, R6, R3, PT ;  /* 0x000000030600720c */ /* 0x000fe20003f26270 */
[----:B------:R-:W-:-:S04]  /*4cb0*/  DEPBAR.LE SB0, 0x0 ;  /* 0x000080000000791a */ /* 0x000fc80000000000 */
[----:B------:R-:W-:Y:S01]  /*4cc0*/  HMMA.16816.F32 R16, R16, R58, R20 ;  /* 0x0000003a1010723c */ /* 0x000fe20000001814 */
[----:B------:R-:W-:Y:S01]  /*4cd0*/  LOP3.LUT R6, R2, 0xa8, RZ, 0xfc, !PT ;  /* 0x000000a802067812 */ /* 0x000fe200078efcff */
[----:B------:R-:W-:Y:S01]  /*4ce0*/  MUFU.TANH R48, R45 ;  /* 0x0000002d00307308 */ /* 0x000fe20000002400 */
[----:B------:R-:W-:Y:S02]  /*4cf0*/  FSEL R151, R151, -INF , !P4 ;  /* 0xff80000097977808 */ /* 0x000fe40006000000 */
[----:B------:R-:W-:Y:S01]  /*4d00*/  FSEL R148, R147, -INF , !P2 ;  /* 0xff80000093947808 */ /* 0x000fe20005000000 */
[----:B------:R-:W-:Y:S01]  /*4d10*/  HMMA.16816.F32 R24, R8, R50, R24 ;  /* 0x000000320818723c */ /* 0x000fe20000001818 */
[----:B------:R-:W-:Y:S01]  /*4d20*/  ISETP.GE.AND P4, PT, R6, R5, PT ;  /* 0x000000050600720c */ /* 0x000fe20003f86270 */
[----:B--2---:R-:W-:Y:S01]  /*4d30*/  FMUL.FTZ R7, R46, UR4 ;  /* 0x000000042e077c20 */ /* 0x004fe20008410000 */
[----:B------:R-:W-:Y:S01]  /*4d40*/  ISETP.GE.AND P2, PT, R6, R3, PT ;  /* 0x000000030600720c */ /* 0x000fe20003f46270 */
[----:B------:R-:W2:Y:S01]  /*4d50*/  MUFU.TANH R49, R44 ;  /* 0x0000002c00317308 */ /* 0x000ea20000002400 */
[----:B------:R-:W-:Y:S01]  /*4d60*/  LOP3.LUT R6, R2, 0xa9, RZ, 0xfc, !PT ;  /* 0x000000a902067812 */ /* 0x000fe200078efcff */
[----:B------:R-:W-:Y:S01]  /*4d70*/  FMUL.FTZ R20, R39, UR4 ;  /* 0x0000000427147c20 */ /* 0x000fe20008410000 */
[----:B------:R-:W-:Y:S01]  /*4d80*/  FSEL R175, R134, -INF , !P5 ;  /* 0xff80000086af7808 */ /* 0x000fe20006800000 */
[----:B------:R-:W-:Y:S01]  /*4d90*/  FMUL.FTZ R38, R38, UR4 ;  /* 0x0000000426267c20 */ /* 0x000fe20008410000 */
[----:B------:R-:W-:Y:S01]  /*4da0*/  FSEL R147, R135, -INF , !P3 ;  /* 0xff80000087937808 */ /* 0x000fe20005800000 */
[----:B------:R-:W-:Y:S01]  /*4db0*/  FMUL.FTZ R37, R37, UR4 ;  /* 0x0000000425257c20 */ /* 0x000fe20008410000 */
[C---:B------:R-:W-:Y:S01]  /*4dc0*/  ISETP.GE.AND P5, PT, R6.reuse, R5, PT ;  /* 0x000000050600720c */ /* 0x040fe20003fa6270 */
[----:B------:R4:W2:Y:S01]  /*4dd0*/  MUFU.TANH R45, R7 ;  /* 0x00000007002d7308 */ /* 0x0008a20000002400 */
[----:B------:R-:W-:-:S02]  /*4de0*/  ISETP.GE.AND P3, PT, R6, R3, PT ;  /* 0x000000030600720c */ /* 0x000fc40003f66270 */
[----:B------:R-:W-:Y:S02]  /*4df0*/  LOP3.LUT R6, R2, 0xb0, RZ, 0xfc, !PT ;  /* 0x000000b002067812 */ /* 0x000fe400078efcff */
[----:B------:R-:W-:Y:S02]  /*4e00*/  FSEL R133, R133, -INF , !P1 ;  /* 0xff80000085857808 */ /* 0x000fe40004800000 */
[----:B------:R-:W-:Y:S01]  /*4e10*/  FSEL R115, R115, -INF , !P4 ;  /* 0xff80000073737808 */ /* 0x000fe20006000000 */
[----:B------:R-:W-:Y:S01]  /*4e20*/  MUFU.TANH R38, R38 ;  /* 0x0000002600267308 */ /* 0x000fe20000002400 */
[C---:B------:R-:W-:Y:S01]  /*4e30*/  ISETP.GE.AND P1, PT, R6.reuse, R5, PT ;  /* 0x000000050600720c */ /* 0x040fe20003f26270 */
[----:B-1----:R-:W-:Y:S01]  /*4e40*/  HMMA.16816.F32 R28, R12, R40, R28 ;  /* 0x000000280c1c723c */ /* 0x002fe2000000181c */
[----:B------:R-:W-:Y:S01]  /*4e50*/  ISETP.GE.AND P4, PT, R6, R3, PT ;  /* 0x000000030600720c */ /* 0x000fe20003f86270 */
[----:B------:R-:W-:Y:S01]  /*4e60*/  FMUL.FTZ R25, R25, UR4 ;  /* 0x0000000419197c20 */ /* 0x000fe20008410000 */
[----:B------:R-:W-:-:S02]  /*4e70*/  LOP3.LUT R6, R2, 0xb1, RZ, 0xfc, !PT ;  /* 0x000000b102067812 */ /* 0x000fc400078efcff */
[----:B------:R-:W-:Y:S01]  /*4e80*/  FSEL R108, R108, -INF , !P2 ;  /* 0xff8000006c6c7808 */ /* 0x000fe20005000000 */
[----:B------:R-:W-:Y:S01]  /*4e90*/  HMMA.16816.F32 R12, R12, R42, R16 ;  /* 0x0000002a0c0c723c */ /* 0x000fe20000001810 */
[----:B----4-:R-:W-:Y:S01]  /*4ea0*/  FMUL.FTZ R7, R47, UR4 ;  /* 0x000000042f077c20 */ /* 0x010fe20008410000 */
[----:B------:R-:W-:Y:S01]  /*4eb0*/  FSEL R125, R125, -INF , !P5 ;  /* 0xff8000007d7d7808 */ /* 0x000fe20006800000 */
[----:B------:R-:W-:Y:S01]  /*4ec0*/  MUFU.TANH R37, R37 ;  /* 0x0000002500257308 */ /* 0x000fe20000002400 */
[C---:B------:R-:W-:Y:S02]  /*4ed0*/  ISETP.GE.AND P2, PT, R6.reuse, R5, PT ;  /* 0x000000050600720c */ /* 0x040fe40003f46270 */
[----:B------:R-:W-:Y:S01]  /*4ee0*/  ISETP.GE.AND P5, PT, R6, R3, PT ;  /* 0x000000030600720c */ /* 0x000fe20003fa6270 */
[----:B------:R-:W-:Y:S01]  /*4ef0*/  FMUL.FTZ R16, R27, UR4 ;  /* 0x000000041b107c20 */ /* 0x000fe20008410000 */
[----:B------:R-:W-:Y:S02]  /*4f00*/  LOP3.LUT R6, R2, 0xb8, RZ, 0xfc, !PT ;  /* 0x000000b802067812 */ /* 0x000fe400078efcff */
[----:B------:R-:W-:Y:S01]  /*4f10*/  FSEL R113, R113, -INF , !P3 ;  /* 0xff80000071717808 */ /* 0x000fe20005800000 */
[----:B------:R1:W4:Y:S01]  /*4f20*/  MUFU.TANH R44, R7 ;  /* 0x00000007002c7308 */ /* 0x0003220000002400 */
[----:B------:R-:W-:-:S02]  /*4f30*/  FSEL R99, R99, -INF , !P1 ;  /* 0xff80000063637808 */ /* 0x000fc40004800000 */
[C---:B------:R-:W-:Y:S01]  /*4f40*/  ISETP.GE.AND P3, PT, R6.reuse, R5, PT ;  /* 0x000000050600720c */ /* 0x040fe20003f66270 */
[----:B------:R-:W-:Y:S01]  /*4f50*/  BAR.SYNC.DEFER_BLOCKING 0x0 ;  /* 0x0000000000007b1d */ /* 0x000fe20000010000 */
[----:B------:R-:W-:Y:S02]  /*4f60*/  ISETP.GE.AND P1, PT, R6, R3, PT ;  /* 0x000000030600720c */ /* 0x000fe40003f26270 */
[----:B------:R-:W-:Y:S02]  /*4f70*/  LOP3.LUT R6, R2, 0xc0, RZ, 0xfc, !PT ;  /* 0x000000c002067812 */ /* 0x000fe400078efcff */
[----:B------:R-:W-:Y:S01]  /*4f80*/  FSEL R183, R84, -INF , !P5 ;  /* 0xff80000054b77808 */ /* 0x000fe20006800000 */
[----:B------:R-:W-:Y:S01]  /*4f90*/  MUFU.TANH R25, R25 ;  /* 0x0000001900197308 */ /* 0x000fe20000002400 */
[----:B------:R-:W-:Y:S02]  /*4fa0*/  FSEL R182, R90, -INF , !P4 ;  /* 0xff8000005ab67808 */ /* 0x000fe40006000000 */
[----:B------:R-:W-:-:S02]  /*4fb0*/  FSEL R102, R102, -INF , !P2 ;  /* 0xff80000066667808 */ /* 0x000fc40005000000 */
[----:B------:R-:W-:Y:S01]  /*4fc0*/  FSEL R84, R81, -INF , !P3 ;  /* 0xff80000051547808 */ /* 0x000fe20005800000 */
[----:B-1----:R-:W-:Y:S01]  /*4fd0*/  FMUL.FTZ R7, R36, UR4 ;  /* 0x0000000424077c20 */ /* 0x002fe20008410000 */
[C---:B------:R-:W-:Y:S01]  /*4fe0*/  ISETP.GE.AND P5, PT, R6.reuse, R5, PT ;  /* 0x000000050600720c */ /* 0x040fe20003fa6270 */
[----:B------:R3:W-:Y:S01]  /*4ff0*/  MUFU.TANH R36, R20 ;  /* 0x0000001400247308 */ /* 0x0007e20000002400 */
[-C--:B------:R-:W-:Y:S02]  /*5000*/  ISETP.GE.AND P3, PT, R6, R3.reuse, PT ;  /* 0x000000030600720c */ /* 0x080fe40003f66270 */
[----:B------:R-:W-:Y:S02]  /*5010*/  LOP3.LUT R6, R2, 0xc8, RZ, 0xfc, !PT ;  /* 0x000000c802067812 */ /* 0x000fe400078efcff */
[----:B------:R-:W-:Y:S02]  /*5020*/  FSEL R179, R80, -INF , !P1 ;  /* 0xff80000050b37808 */ /* 0x000fe40004800000 */
[----:B------:R-:W-:Y:S01]  /*5030*/  FSEL R90, R78, -INF , !P5 ;  /* 0xff8000004e5a7808 */ /* 0x000fe20006800000 */
[----:B------:R1:W4:Y:S01]  /*5040*/  MUFU.TANH R40, R7 ;  /* 0x0000000700287308 */ /* 0x0003220000002400 */
[----:B------:R-:W-:-:S02]  /*5050*/  ISETP.GE.AND P5, PT, R6, R3, PT ;  /* 0x000000030600720c */ /* 0x000fc40003fa6270 */
[----:B------:R-:W-:Y:S02]  /*5060*/  FSEL R187, R74, -INF , !P3 ;  /* 0xff8000004abb7808 */ /* 0x000fe40005800000 */
[----:B-----5:R-:W-:-:S03]  /*5070*/  FSEL R186, R69, -INF , !P5 ;  /* 0xff80000045ba7808 */ /* 0x020fc60006800000 */
[----:B------:R-:W-:Y:S01]  /*5080*/  MUFU.TANH R16, R16 ;  /* 0x0000001000107308 */ /* 0x000fe20000002400 */
[C---:B---3--:R-:W-:Y:S06]  /*5090*/  HMMA.16816.F32 R20, R8.reuse, R32, R28 ;  /* 0x000000200814723c */ /* 0x048fec000000181c */
[----:B------:R-:W-:Y:S01]  /*50a0*/  HMMA.16816.F32 R8, R8, R34, R12 ;  /* 0x000000220808723c */ /* 0x000fe2000000180c */
[----:B-1----:R-:W-:-:S04]  /*50b0*/  LOP3.LUT R7, R2, 0xb9, RZ, 0xfc, !PT ;  /* 0x000000b902077812 */ /* 0x002fc800078efcff */
[C---:B------:R-:W-:Y:S02]  /*50c0*/  ISETP.GE.AND P4, PT, R7.reuse, R5, PT ;  /* 0x000000050700720c */ /* 0x040fe40003f86270 */
[----:B------:R-:W-:Y:S02]  /*50d0*/  ISETP.GE.AND P2, PT, R7, R3, PT ;  /* 0x000000030700720c */ /* 0x000fe40003f46270 */
[----:B------:R-:W-:Y:S02]  /*50e0*/  LOP3.LUT R7, R2, 0xc1, RZ, 0xfc, !PT ;  /* 0x000000c102077812 */ /* 0x000fe400078efcff */
[----:B------:R-:W-:Y:S02]  /*50f0*/  FSEL R39, R82, -INF , !P4 ;  /* 0xff80000052277808 */ /* 0x000fe40006000000 */
[----:B------:R-:W-:Y:S02]  /*5100*/  FSEL R181, R79, -INF , !P2 ;  /* 0xff8000004fb57808 */ /* 0x000fe40005000000 */
[----:B------:R-:W-:-:S02]  /*5110*/  ISETP.GE.AND P1, PT, R7, R5, PT ;  /* 0x000000050700720c */ /* 0x000fc40003f26270 */
[----:B------:R-:W-:Y:S01]  /*5120*/  ISETP.GE.AND P4, PT, R7, R3, PT ;  /* 0x000000030700720c */ /* 0x000fe20003f86270 */
[----:B------:R-:W-:Y:S01]  /*5130*/  FMUL.FTZ R7, R24, UR4 ;  /* 0x0000000418077c20 */ /* 0x000fe20008410000 */
[-C--:B------:R-:W-:Y:S01]  /*5140*/  ISETP.GE.AND P2, PT, R6, R5.reuse, PT ;  /* 0x000000050600720c */ /* 0x080fe20003f46270 */
[----:B------:R-:W-:Y:S01]  /*5150*/  FMUL.FTZ R12, R21, UR4 ;  /* 0x00000004150c7c20 */ /* 0x000fe20008410000 */
[----:B------:R-:W-:Y:S01]  /*5160*/  LOP3.LUT R6, R2, 0xc9, RZ, 0xfc, !PT ;  /* 0x000000c902067812 */ /* 0x000fe200078efcff */
[----:B------:R1:W3:Y:S01]  /*5170*/  MUFU.TANH R24, R7 ;  /* 0x0000000700187308 */ /* 0x0002e20000002400 */
[----:B------:R-:W-:Y:S01]  /*5180*/  FSEL R177, R77, -INF , !P1 ;  /* 0xff8000004db17808 */ /* 0x000fe20004800000 */
[----:B------:R-:W-:Y:S01]  /*5190*/  FMUL.FTZ R20, R20, UR4 ;  /* 0x0000000414147c20 */ /* 0x000fe20008410000 */
[----:B------:R-:W-:Y:S01]  /*51a0*/  ISETP.GE.AND P3, PT, R6, R5, PT ;  /* 0x000000050600720c */ /* 0x000fe20003f66270 */
[----:B------:R-:W-:Y:S01]  /*51b0*/  FMUL.FTZ R8, R8, UR4 ;  /* 0x0000000408087c20 */ /* 0x000fe20008410000 */
[----:B------:R-:W-:Y:S01]  /*51c0*/  ISETP.GE.AND P1, PT, R6, R3, PT ;  /* 0x000000030600720c */ /* 0x000fe20003f26270 */
[----:B------:R-:W-:Y:S01]  /*51d0*/  FMUL.FTZ R9, R9, UR4 ;  /* 0x0000000409097c20 */ /* 0x000fe20008410000 */
[----:B------:R-:W-:Y:S01]  /*51e0*/  LOP3.LUT R6, R2, 0xd0, RZ, 0xfc, !PT ;  /* 0x000000d002067812 */ /* 0x000fe200078efcff */
[----:B------:R5:W-:Y:S01]  /*51f0*/  MUFU.TANH R14, R12 ;  /* 0x0000000c000e7308 */ /* 0x000be20000002400 */
[----:B------:R-:W-:Y:S01]  /*5200*/  FSEL R184, R75, -INF , !P4 ;  /* 0xff8000004bb87808 */ /* 0x000fe20006000000 */
[----:B------:R-:W-:Y:S01]  /*5210*/  FMUL.FTZ R10, R10, UR4 ;  /* 0x000000040a0a7c20 */ /* 0x000fe20008410000 */
[----:B------:R-:W-:Y:S01]  /*5220*/  FSEL R176, R73, -INF , !P2 ;  /* 0xff80000049b07808 */ /* 0x000fe20005000000 */
[----:B------:R-:W-:Y:S01]  /*5230*/  FMUL.FTZ R11, R11, UR4 ;  /* 0x000000040b0b7c20 */ /* 0x000fe20008410000 */
[----:B------:R-:W-:-:S02]  /*5240*/  ISETP.GE.AND P4, PT, R6, R5, PT ;  /* 0x000000050600720c */ /* 0x000fc40003f86270 */
[-C--:B------:R-:W-:Y:S01]  /*5250*/  ISETP.GE.AND P2, PT, R6, R3.reuse, PT ;  /* 0x000000030600720c */ /* 0x080fe20003f46270 */
[----:B------:R-:W-:Y:S01]  /*5260*/  MUFU.TANH R20, R20 ;  /* 0x0000001400147308 */ /* 0x000fe20000002400 */
[----:B-1----:R-:W-:Y:S01]  /*5270*/  FMUL.FTZ R7, R26, UR4 ;  /* 0x000000041a077c20 */ /* 0x002fe20008410000 */
[----:B------:R-:W-:Y:S02]  /*5280*/  LOP3.LUT R6, R2, 0xd1, RZ, 0xfc, !PT ;  /* 0x000000d102067812 */ /* 0x000fe400078efcff */
[----:B------:R-:W-:Y:S02]  /*5290*/  FSEL R178, R72, -INF , !P3 ;  /* 0xff80000048b27808 */ /* 0x000fe40005800000 */
[----:B------:R-:W-:Y:S02]  /*52a0*/  FSEL R185, R68, -INF , !P1 ;  /* 0xff80000044b97808 */ /* 0x000fe40004800000 */
[----:B------:R1:W3:Y:S01]  /*52b0*/  MUFU.TANH R17, R7 ;  /* 0x0000000700117308 */ /* 0x0002e20000002400 */
[----:B------:R-:W-:Y:S01]  /*52c0*/  FSEL R180, R61, -INF , !P4 ;  /* 0xff8000003db47808 */ /* 0x000fe20006000000 */
[----:B-----5:R-:W-:Y:S01]  /*52d0*/  FMUL.FTZ R12, R23, UR4 ;  /* 0x00000004170c7c20 */ /* 0x020fe20008410000 */
[----:B------:R-:W-:-:S02]  /*52e0*/  ISETP.GE.AND P3, PT, R6, R3, PT ;  /* 0x000000030600720c */ /* 0x000fc40003f66270 */
[-C--:B------:R-:W-:Y:S02]  /*52f0*/  ISETP.GE.AND P5, PT, R6, R5.reuse, PT ;  /* 0x000000050600720c */ /* 0x080fe40003fa6270 */
[----:B------:R-:W-:Y:S01]  /*5300*/  LOP3.LUT R6, R2, 0xd9, RZ, 0xfc, !PT ;  /* 0x000000d902067812 */ /* 0x000fe200078efcff */
[----:B------:R-:W-:Y:S01]  /*5310*/  MUFU.TANH R12, R12 ;  /* 0x0000000c000c7308 */ /* 0x000fe20000002400 */
[----:B------:R-:W-:Y:S02]  /*5320*/  FSEL R191, R52, -INF , !P3 ;  /* 0xff80000034bf7808 */ /* 0x000fe40005800000 */
[----:B------:R-:W-:Y:S02]  /*5330*/  FSEL R192, R53, -INF , !P2 ;  /* 0xff80000035c07808 */ /* 0x000fe40005000000 */
[----:B------:R-:W-:Y:S02]  /*5340*/  FSEL R189, R60, -INF , !P5 ;  /* 0xff8000003cbd7808 */ /* 0x000fe40006800000 */
[----:B------:R-:W-:Y:S01]  /*5350*/  ISETP.GE.AND P2, PT, R6, R5, PT ;  /* 0x000000050600720c */ /* 0x000fe20003f46270 */
[----:B------:R-:W-:Y:S01]  /*5360*/  MUFU.TANH R8, R8 ;  /* 0x0000000800087308 */ /* 0x000fe20000002400 */
[----:B-1----:R-:W-:-:S02]  /*5370*/  LOP3.LUT R7, R2, 0xd8, RZ, 0xfc, !PT ;  /* 0x000000d802077812 */ /* 0x002fc400078efcff */
[----:B------:R-:W-:Y:S02]  /*5380*/  ISETP.GE.AND P5, PT, R6, R3, PT ;  /* 0x000000030600720c */ /* 0x000fe40003fa6270 */
[C---:B------:R-:W-:Y:S02]  /*5390*/  ISETP.GE.AND P1, PT, R7.reuse, R5, PT ;  /* 0x000000050700720c */ /* 0x040fe40003f26270 */
[----:B------:R-:W-:Y:S01]  /*53a0*/  ISETP.GE.AND P4, PT, R7, R3, PT ;  /* 0x000000030700720c */ /* 0x000fe20003f86270 */
[----:B------:R-:W-:Y:S01]  /*53b0*/  MUFU.TANH R9, R9 ;  /* 0x0000000900097308 */ /* 0x000fe20000002400 */
[----:B------:R-:W-:Y:S02]  /*53c0*/  LOP3.LUT R7, R2, 0xe0, RZ, 0xfc, !PT ;  /* 0x000000e002077812 */ /* 0x000fe400078efcff */
[----:B--2---:R-:W-:Y:S02]  /*53d0*/  FSEL R188, R49, -INF , !P1 ;  /* 0xff80000031bc7808 */ /* 0x004fe40004800000 */
[----:B------:R-:W-:-:S02]  /*53e0*/  ISETP.GE.AND P3, PT, R7, R5, PT ;  /* 0x000000050700720c */ /* 0x000fc40003f66270 */
[----:B------:R-:W-:Y:S01]  /*53f0*/  ISETP.GE.AND P1, PT, R7, R3, PT ;  /* 0x000000030700720c */ /* 0x000fe20003f26270 */
[----:B------:R-:W-:Y:S01]  /*5400*/  FMUL.FTZ R7, R22, UR4 ;  /* 0x0000000416077c20 */ /* 0x000fe20008410000 */
[----:B------:R-:W-:Y:S01]  /*5410*/  LOP3.LUT R6, R2, 0xe1, RZ, 0xfc, !PT ;  /* 0x000000e102067812 */ /* 0x000fe200078efcff */
[----:B------:R-:W-:Y:S01]  /*5420*/  MUFU.TANH R10, R10 ;  /* 0x0000000a000a7308 */ /* 0x000fe20000002400 */
[----:B------:R-:W-:Y:S02]  /*5430*/  FSEL R193, R45, -INF , !P4 ;  /* 0xff8000002dc17808 */ /* 0x000fe40006000000 */
[----:B------:R-:W-:Y:S02]  /*5440*/  FSEL R190, R48, -INF , !P2 ;  /* 0xff80000030be7808 */ /* 0x000fe40005000000 */
[C---:B------:R-:W-:Y:S02]  /*5450*/  ISETP.GE.AND P4, PT, R6.reuse, R5, PT ;  /* 0x000000050600720c */ /* 0x040fe40003f86270 */
[----:B------:R-:W-:Y:S01]  /*5460*/  ISETP.GE.AND P2, PT, R6, R3, PT ;  /* 0x000000030600720c */ /* 0x000fe20003f46270 */
[----:B------:R1:W2:Y:S01]  /*5470*/  MUFU.TANH R13, R7 ;  /* 0x00000007000d7308 */ /* 0x0002a20000002400 */
[----:B------:R-:W-:-:S02]  /*5480*/  LOP3.LUT R6, R2, 0xe8, RZ, 0xfc, !PT ;  /* 0x000000e802067812 */ /* 0x000fc400078efcff */
[----:B----4-:R-:W-:Y:S02]  /*5490*/  FSEL R194, R44, -INF , !P5 ;  /* 0xff8000002cc27808 */ /* 0x010fe40006800000 */
[----:B------:R-:W-:Y:S02]  /*54a0*/  FSEL R196, R40, -INF , !P3 ;  /* 0xff80000028c47808 */ /* 0x000fe40005800000 */
[C---:B------:R-:W-:Y:S01]  /*54b0*/  ISETP.GE.AND P5, PT, R6.reuse, R5, PT ;  /* 0x000000050600720c */ /* 0x040fe20003fa6270 */
[----:B------:R-:W4:Y:S01]  /*54c0*/  MUFU.TANH R11, R11 ;  /* 0x0000000b000b7308 */ /* 0x000f220000002400 */
[----:B------:R-:W-:Y:S02]  /*54d0*/  ISETP.GE.AND P3, PT, R6, R3, PT ;  /* 0x000000030600720c */ /* 0x000fe40003f66270 */
[----:B------:R-:W-:Y:S02]  /*54e0*/  LOP3.LUT R6, R2, 0xf0, RZ, 0xfc, !PT ;  /* 0x000000f002067812 */ /* 0x000fe400078efcff */
[----:B------:R-:W-:-:S02]  /*54f0*/  FSEL R199, R38, -INF , !P1 ;  /* 0xff80000026c77808 */ /* 0x000fc40004800000 */
[----:B------:R-:W-:Y:S02]  /*5500*/  FSEL R37, R37, -INF , !P4 ;  /* 0xff80000025257808 */ /* 0x000fe40006000000 */
[----:B-1----:R-:W-:Y:S02]  /*5510*/  LOP3.LUT R7, R2, 0xe9, RZ, 0xfc, !PT ;  /* 0x000000e902077812 */ /* 0x002fe400078efcff */
[----:B---3--:R-:W-:Y:S02]  /*5520*/  FSEL R38, R24, -INF , !P5 ;  /* 0xff80000018267808 */ /* 0x008fe40006800000 */
[C---:B------:R-:W-:Y:S02]  /*5530*/  ISETP.GE.AND P1, PT, R7.reuse, R5, PT ;  /* 0x000000050700720c */ /* 0x040fe40003f26270 */
[-C--:B------:R-:W-:Y:S02]  /*5540*/  ISETP.GE.AND P4, PT, R7, R3.reuse, PT ;  /* 0x000000030700720c */ /* 0x080fe40003f86270 */
[----:B------:R-:W-:-:S02]  /*5550*/  ISETP.GE.AND P5, PT, R6, R3, PT ;  /* 0x000000030600720c */ /* 0x000fc40003fa6270 */
[----:B------:R-:W-:Y:S02]  /*5560*/  LOP3.LUT R7, R2, 0xf1, RZ, 0xfc, !PT ;  /* 0x000000f102077812 */ /* 0x000fe400078efcff */
[----:B------:R-:W-:Y:S02]  /*5570*/  FSEL R200, R36, -INF , !P2 ;  /* 0xff80000024c87808 */ /* 0x000fe40005000000 */
[----:B------:R-:W-:Y:S02]  /*5580*/  ISETP.GE.AND P2, PT, R6, R5, PT ;  /* 0x000000050600720c */ /* 0x000fe40003f46270 */
[----:B------:R-:W-:Y:S02]  /*5590*/  FSEL R201, R17, -INF , !P3 ;  /* 0xff80000011c97808 */ /* 0x000fe40005800000 */
[----:B------:R-:W-:Y:S02]  /*55a0*/  FSEL R198, R25, -INF , !P1 ;  /* 0xff80000019c67808 */ /* 0x000fe40004800000 */
[----:B--2---:R-:W-:-:S02]  /*55b0*/  FSEL R205, R13, -INF , !P5 ;  /* 0xff8000000dcd7808 */ /* 0x004fc40006800000 */
[C---:B------:R-:W-:Y:S02]  /*55c0*/  LOP3.LUT R6, R2.reuse, 0xf8, RZ, 0xfc, !PT ;  /* 0x000000f802067812 */ /* 0x040fe400078efcff */
[C---:B------:R-:W-:Y:S02]  /*55d0*/  ISETP.GE.AND P3, PT, R7.reuse, R5, PT ;  /* 0x000000050700720c */ /* 0x040fe40003f66270 */
[----:B------:R-:W-:Y:S02]  /*55e0*/  ISETP.GE.AND P1, PT, R7, R3, PT ;  /* 0x000000030700720c */ /* 0x000fe40003f26270 */
[C---:B------:R-:W-:Y:S02]  /*55f0*/  ISETP.GE.AND P5, PT, R2.reuse, R5, PT ;  /* 0x000000050200720c */ /* 0x040fe40003fa6270 */
[----:B------:R-:W-:Y:S02]  /*5600*/  LOP3.LUT R2, R2, 0xf9, RZ, 0xfc, !PT ;  /* 0x000000f902027812 */ /* 0x000fe400078efcff */
        /* <DEDUP_REMOVED lines=8> */
[----:B------:R-:W-:Y:S02]  /*5690*/  LOP3.LUT R2, R197, R195, RZ, 0xfc, !PT ;  /* 0x000000c3c5027212 */ /* 0x000fe400078efcff */
[----:B------:R-:W-:Y:S02]  /*56a0*/  FSEL R26, R208, -INF , !P5 ;  /* 0xff800000d01a7808 */ /* 0x000fe40006800000 */
[----:B------:R-:W-:Y:S02]  /*56b0*/  FSEL R195, R8, -INF , !P4 ;  /* 0xff80000008c37808 */ /* 0x000fe40006000000 */
[----:B------:R-:W-:Y:S02]  /*56c0*/  FSEL R207, R10, -INF , !P2 ;  /* 0xff8000000acf7808 */ /* 0x000fe40005000000 */
[----:B------:R-:W-:-:S02]  /*56d0*/  FSEL R197, R9, -INF , !P3 ;  /* 0xff80000009c57808 */ /* 0x000fc40005800000 */
[----:B----4-:R-:W-:Y:S01]  /*56e0*/  FSEL R208, R11, -INF , !P1 ;  /* 0xff8000000bd07808 */ /* 0x010fe20004800000 */
[----:B------:R-:W-:Y:S06]  /*56f0*/  @!P0 BRA `(.L_x_2255) ;  /* 0x0000000400e48947 */ /* 0x000fec0003800000 */
[----:B------:R-:W-:Y:S05]  /*5700*/  @P6 BRA `(.L_x_2256) ;  /* 0x0000000000f06947 */ /* 0x000fea0003800000 */
[----:B------:R-:W1:Y:S01]  /*5710*/  LDC R12, c[0x0][0x380] ;  /* 0x0000e000ff0c7b82 */ /* 0x000e620000000800 */
[----:B------:R-:W-:Y:S01]  /*5720*/  VIADD R8, R76, 0xffffff00 ;  /* 0xffffff004c087836 */ /* 0x000fe20000000000 */
[----:B------:R-:W-:-:S04]  /*5730*/  IABS R5, R76 ;  /* 0x0000004c00057213 */ /* 0x000fc80000000000 */
[----:B------:R-:W-:Y:S02]  /*5740*/  IABS R9, R8 ;  /* 0x0000000800097213 */ /* 0x000fe40000000000 */
[-C--:B-1----:R-:W-:Y:S02]  /*5750*/  IABS R11, R12.reuse ;  /* 0x0000000c000b7213 */ /* 0x082fe40000000000 */
[----:B------:R-:W-:Y:S02]  /*5760*/  LOP3.LUT R8, R8, R12, RZ, 0x3c, !PT ;  /* 0x0000000c08087212 */ /* 0x000fe400078e3cff */
[----:B------:R-:W1:Y:S08]  /*5770*/  I2F.RP R6, R11 ;  /* 0x0000000b00067306 */ /* 0x000e700000209400 */
[----:B-1----:R-:W1:Y:S02]  /*5780*/  MUFU.RCP R6, R6 ;  /* 0x0000000600067308 */ /* 0x002e640000001000 */
[----:B-1----:R-:W-:-:S06]  /*5790*/  VIADD R6, R6, 0xffffffe ;  /* 0x0ffffffe06067836 */ /* 0x002fcc0000000000 */
[----:B------:R-:W1:Y:S02]  /*57a0*/  F2I.FTZ.U32.TRUNC.NTZ R7, R6 ;  /* 0x0000000600077305 */ /* 0x000e64000021f000 */
[----:B-1----:R-:W-:Y:S02]  /*57b0*/  IADD3 R3, RZ, -R7, RZ ;  /* 0x80000007ff037210 */ /* 0x002fe40007ffe0ff */
        /* <DEDUP_REMOVED lines=19> */
[----:B------:R-:W-:-:S02]  /*58f0*/  LOP3.LUT R6, R76, R12, RZ, 0x3c, !PT ;  /* 0x0000000c4c067212 */ /* 0x000fc400078e3cff */
[----:B------:R-:W-:Y:S02]  /*5900*/  @!P2 IADD3 R3, R3, 0x1, RZ ;  /* 0x000000010303a810 */ /* 0x000fe40007ffe0ff */
[----:B------:R-:W-:Y:S02]  /*5910*/  ISETP.GE.AND P3, PT, R6, RZ, PT ;  /* 0x000000ff0600720c */ /* 0x000fe40003f66270 */
[----:B------:R-:W-:Y:S02]  /*5920*/  ISETP.NE.AND P2, PT, R12, RZ, PT ;  /* 0x000000ff0c00720c */ /* 0x000fe40003f45270 */
[----:B------:R-:W-:Y:S02]  /*5930*/  LOP3.LUT R6, RZ, R12, RZ, 0x33, !PT ;  /* 0x0000000cff067212 */ /* 0x000fe400078e33ff */
[----:B------:R-:W-:Y:S01]  /*5940*/  @P4 IADD3 R3, R3, 0x1, RZ ;  /* 0x0000000103034810 */ /* 0x000fe20007ffe0ff */
[----:B------:R-:W-:-:S03]  /*5950*/  @P5 VIADD R5, R5, 0x1 ;  /* 0x0000000105055836 */ /* 0x000fc60000000000 */
[----:B------:R-:W-:-:S03]  /*5960*/  @!P1 IADD3 R3, -R3, RZ, RZ ;  /* 0x000000ff03039210 */ /* 0x000fc60007ffe1ff */
[----:B------:R-:W-:Y:S01]  /*5970*/  @!P3 IMAD.MOV R5, RZ, RZ, -R5 ;  /* 0x000000ffff05b224 */ /* 0x000fe200078e0a05 */
[----:B------:R-:W-:-:S04]  /*5980*/  SEL R3, R6, R3, !P2 ;  /* 0x0000000306037207 */ /* 0x000fc80005000000 */
[----:B------:R-:W-:Y:S01]  /*5990*/  SEL R5, R6, R5, !P2 ;  /* 0x0000000506057207 */ /* 0x000fe20005000000 */
[----:B------:R-:W-:-:S04]  /*59a0*/  IMAD.WIDE R8, R3, 0x4, R240 ;  /* 0x0000000403087825 */ /* 0x000fc800078e02f0 */
[C---:B------:R-:W-:Y:S02]  /*59b0*/  IMAD.WIDE R6, R5.reuse, 0x4, R240 ;  /* 0x0000000405067825 */ /* 0x040fe400078e02f0 */
        /* <DEDUP_REMOVED lines=17> */
.L_x_2256:
[----:B------:R-:W-:-:S04]  /*5ad0*/  ULEA UR6, -UR6, URZ, 0x8 ;  /* 0x0000003f06067291 */ /* 0x000fc8000f8e413f */
[----:B------:R-:W-:Y:S02]  /*5ae0*/  USHF.R.S32.HI UR4, URZ, 0x1f, UR6 ;  /* 0x0000001f3f047899 */ /* 0x000fe40008011406 */
[----:B------:R-:W-:-:S04]  /*5af0*/  MOV R3, UR6 ;  /* 0x0000000600037c02 */ /* 0x000fc80008000f00 */
[----:B------:R-:W-:-:S07]  /*5b00*/  MOV R5, UR4 ;  /* 0x0000000400057c02 */ /* 0x000fce0008000f00 */
.L_x_2257:
        /* <DEDUP_REMOVED lines=56> */
.L_x_2255:
        /* <DEDUP_REMOVED lines=143> */
[----:B------:R-:W-:Y:S02]  /*6780*/  FFMA.FTZ R0, R86, UR4, -R6 ;  /* 0x0000000456007c23 */ /* 0x000fe40008010806 */
[----:B------:R1:W-:Y:S01]  /*6790*/  MUFU.EX2 R18, R5 ;  /* 0x0000000500127308 */ /* 0x0003e20000000800 */
[----:B------:R-:W-:-:S04]  /*67a0*/  FMNMX.FTZ R3, R205, R3, !PT ;  /* 0x00000003cd037209 */ /* 0x000fc80007810000 */
[----:B------:R-:W-:-:S04]  /*67b0*/  FMNMX.FTZ R3, R206, R3, !PT ;  /* 0x00000003ce037209 */ /* 0x000fc80007810000 */
[----:B------:R-:W-:-:S04]  /*67c0*/  FMNMX.FTZ R3, R207, R3, !PT ;  /* 0x00000003cf037209 */ /* 0x000fc80007810000 */
[----:B------:R-:W-:Y:S01]  /*67d0*/  FMNMX.FTZ R3, R208, R3, !PT ;  /* 0x00000003d0037209 */ /* 0x000fe20007810000 */
[----:B-1----:R-:W-:-:S04]  /*67e0*/  FFMA.FTZ R5, R107, UR4, -R6 ;  /* 0x000000046b057c23 */ /* 0x002fc80008010806 */
[----:B------:R-:W1:Y:S01]  /*67f0*/  SHFL.BFLY PT, R8, R3, 0x2, 0x1f ;  /* 0x0c401f0003087f89 */ /* 0x000e6200000e0000 */
[----:B------:R2:W-:Y:S02]  /*6800*/  MUFU.EX2 R251, R5 ;  /* 0x0000000500fb7308 */ /* 0x0005e40000000800 */
[----:B--2---:R-:W-:-:S06]  /*6810*/  FFMA.FTZ R5, R111, UR4, -R6 ;  /* 0x000000046f057c23 */ /* 0x004fcc0008010806 */
[----:B------:R2:W-:Y:S01]  /*6820*/  MUFU.EX2 R252, R5 ;  /* 0x0000000500fc7308 */ /* 0x0005e20000000800 */
[----:B-1----:R-:W-:Y:S01]  /*6830*/  FMNMX.FTZ R3, R3, R8, !PT ;  /* 0x0000000803037209 */ /* 0x002fe20007810000 */
[----:B--2---:R-:W-:-:S06]  /*6840*/  FFMA.FTZ R5, R110, UR4, -R6 ;  /* 0x000000046e057c23 */ /* 0x004fcc0008010806 */
[----:B------:R1:W2:Y:S02]  /*6850*/  MUFU.EX2 R7, R5 ;  /* 0x0000000500077308 */ /* 0x0002a40000000800 */
[----:B-1----:R-:W-:-:S06]  /*6860*/  FFMA.FTZ R5, R106, UR4, -R6 ;  /* 0x000000046a057c23 */ /* 0x002fcc0008010806 */
[----:B------:R1:W-:Y:S02]  /*6870*/  MUFU.EX2 R106, R5 ;  /* 0x00000005006a7308 */ /* 0x0003e40000000800 */
[--C-:B-1----:R-:W-:Y:S01]  /*6880*/  FFMA.FTZ R5, R103, UR4, -R6.reuse ;  /* 0x0000000467057c23 */ /* 0x102fe20008010806 */
[----:B--2---:R-:W-:Y:S01]  /*6890*/  MOV R103, R7 ;  /* 0x0000000700677202 */ /* 0x004fe20000000f00 */
[----:B------:R-:W-:-:S04]  /*68a0*/  FFMA.FTZ R7, R98, UR4, -R6 ;  /* 0x0000000462077c23 */ /* 0x000fc80008010806 */
[----:B------:R1:W2:Y:S08]  /*68b0*/  MUFU.EX2 R17, R5 ;  /* 0x0000000500117308 */ /* 0x0002b00000000800 */
[----:B------:R3:W-:Y:S01]  /*68c0*/  MUFU.EX2 R110, R7 ;  /* 0x00000007006e7308 */ /* 0x0007e20000000800 */
[----:B-1----:R-:W-:Y:S01]  /*68d0*/  FFMA.FTZ R5, R101, UR4, -R6 ;  /* 0x0000000465057c23 */ /* 0x002fe20008010806 */
[----:B--2---:R-:W-:-:S06]  /*68e0*/  MOV R101, R17 ;  /* 0x0000001100657202 */ /* 0x004fcc0000000f00 */
[----:B------:R1:W2:Y:S01]  /*68f0*/  MUFU.EX2 R10, R5 ;  /* 0x00000005000a7308 */ /* 0x0002a20000000800 */
[----:B---3--:R-:W3:Y:S01]  /*6900*/  SHFL.BFLY PT, R7, R3, 0x1, 0x1f ;  /* 0x0c201f0003077f89 */ /* 0x008ee200000e0000 */
[----:B-1----:R-:W-:-:S06]  /*6910*/  FFMA.FTZ R5, R100, UR4, -R6 ;  /* 0x0000000464057c23 */ /* 0x002fcc0008010806 */
[----:B------:R1:W-:Y:S01]  /*6920*/  MUFU.EX2 R16, R5 ;  /* 0x0000000500107308 */ /* 0x0003e20000000800 */
[----:B---3--:R-:W-:Y:S01]  /*6930*/  FMNMX.FTZ R3, R3, R7, !PT ;  /* 0x0000000703037209 */ /* 0x008fe20007810000 */
[----:B------:R-:W-:-:S03]  /*6940*/  FFMA.FTZ R7, R85, UR4, -R6 ;  /* 0x0000000455077c23 */ /* 0x000fc60008010806 */
[----:B------:R-:W-:-:S03]  /*6950*/  FSETP.NEU.FTZ.AND P1, PT, R3, -INF , PT ;  /* 0xff8000000300780b */ /* 0x000fc60003f3d000 */
[----:B------:R3:W-:Y:S01]  /*6960*/  MUFU.EX2 R100, R7 ;  /* 0x0000000700647308 */ /* 0x0007e20000000800 */
[----:B-1----:R-:W-:Y:S01]  /*6970*/  FFMA.FTZ R5, R96, UR4, -R6 ;  /* 0x0000000460057c23 */ /* 0x002fe20008010806 */
[----:B--2---:R-:W-:Y:S02]  /*6980*/  MOV R96, R10 ;  /* 0x0000000a00607202 */ /* 0x004fe40000000f00 */
[----:B------:R-:W-:-:S04]  /*6990*/  F2FP.F16.F32.PACK_AB R10, R103, R252 ;  /* 0x000000fc670a723e */ /* 0x000fc800000000ff */
[----:B------:R1:W-:Y:S01]  /*69a0*/  MUFU.EX2 R107, R5 ;  /* 0x00000005006b7308 */ /* 0x0003e20000000800 */
[--C-:B---3--:R-:W-:Y:S01]  /*69b0*/  FFMA.FTZ R7, R83, UR4, -R6.reuse ;  /* 0x0000000453077c23 */ /* 0x108fe20008010806 */
[----:B-1----:R-:W-:-:S06]  /*69c0*/  FFMA.FTZ R5, R93, UR4, -R6 ;  /* 0x000000045d057c23 */ /* 0x002fcc0008010806 */
[----:B------:R-:W-:Y:S08]  /*69d0*/  MUFU.EX2 R93, R7 ;  /* 0x00000007005d7308 */ /* 0x000ff00000000800 */
[----:B------:R1:W-:Y:S02]  /*69e0*/  MUFU.EX2 R98, R5 ;  /* 0x0000000500627308 */ /* 0x0003e40000000800 */
[----:B-1----:R-:W-:-:S06]  /*69f0*/  FFMA.FTZ R5, R92, UR4, -R6 ;  /* 0x000000045c057c23 */ /* 0x002fcc0008010806 */
[----:B------:R1:W-:Y:S02]  /*6a00*/  MUFU.EX2 R92, R5 ;  /* 0x00000005005c7308 */ /* 0x0003e40000000800 */
[----:B-1----:R-:W-:-:S06]  /*6a10*/  FFMA.FTZ R5, R91, UR4, -R6 ;  /* 0x000000045b057c23 */ /* 0x002fcc0008010806 */
[----:B------:R-:W-:Y:S08]  /*6a20*/  MUFU.EX2 R91, R0 ;  /* 0x00000000005b7308 */ /* 0x000ff00000000800 */
[----:B------:R1:W2:Y:S02]  /*6a30*/  MUFU.EX2 R11, R5 ;  /* 0x00000005000b7308 */ /* 0x0002a40000000800 */
[----:B-1----:R-:W-:Y:S01]  /*6a40*/  FFMA.FTZ R5, R89, UR4, -R6 ;  /* 0x0000000459057c23 */ /* 0x002fe20008010806 */
[----:B--2---:R-:W-:-:S05]  /*6a50*/  MOV R86, R11 ;  /* 0x0000000b00567202 */ /* 0x004fca0000000f00 */
[----:B------:R1:W2:Y:S02]  /*6a60*/  MUFU.EX2 R9, R5 ;  /* 0x0000000500097308 */ /* 0x0002a40000000800 */
[----:B-1----:R-:W-:-:S06]  /*6a70*/  FFMA.FTZ R5, R88, UR4, -R6 ;  /* 0x0000000458057c23 */ /* 0x002fcc0008010806 */
[----:B------:R1:W-:Y:S02]  /*6a80*/  MUFU.EX2 R111, R5 ;  /* 0x00000005006f7308 */ /* 0x0003e40000000800 */
[----:B-1----:R-:W-:-:S05]  /*6a90*/  FMUL.FTZ R5, R3, UR4 ;  /* 0x0000000403057c20 */ /* 0x002fca0008410000 */
[----:B------:R-:W-:-:S05]  /*6aa0*/  FSEL R5, R5, RZ, P1 ;  /* 0x000000ff05057208 */ /* 0x000fca0000800000 */
[--C-:B------:R-:W-:Y:S01]  /*6ab0*/  FFMA.FTZ R7, R114, UR4, -R5.reuse ;  /* 0x0000000472077c23 */ /* 0x100fe20008010805 */
[--C-:B------:R-:W-:Y:S01]  /*6ac0*/  FFMA.FTZ R2, R112, UR4, -R5.reuse ;  /* 0x0000000470027c23 */ /* 0x100fe20008010805 */
[----:B------:R-:W-:Y:S01]  /*6ad0*/  FFMA.FTZ R0, R119, UR4, -R5 ;  /* 0x0000000477007c23 */ /* 0x000fe20008010805 */
[----:B--2---:R-:W-:Y:S01]  /*6ae0*/  MOV R112, R9 ;  /* 0x0000000900707202 */ /* 0x004fe20000000f00 */
[----:B------:R-:W-:Y:S01]  /*6af0*/  MUFU.EX2 R85, R7 ;  /* 0x0000000700557308 */ /* 0x000fe20000000800 */
[----:B------:R-:W-:-:S07]  /*6b00*/  MOV R119, R16 ;  /* 0x0000001000777202 */ /* 0x000fce0000000f00 */
        /* <DEDUP_REMOVED lines=13> */
[----:B------:R3:W-:Y:S08]  /*6be0*/  MUFU.EX2 R114, R2 ;  /* 0x0000000200727308 */ /* 0x0007f00000000800 */
[----:B------:R4:W-:Y:S01]  /*6bf0*/  MUFU.EX2 R85, R4 ;  /* 0x0000000400557308 */ /* 0x0009e20000000800 */
[----:B-1----:R-:W-:Y:S01]  /*6c00*/  FFMA.FTZ R0, R122, UR4, -R5 ;  /* 0x000000047a007c23 */ /* 0x002fe20008010805 */
[----:B--2---:R-:W-:-:S06]  /*6c10*/  FADD.FTZ R7, R87, R7 ;  /* 0x0000000757077221 */ /* 0x004fcc0000010000 */
[----:B------:R1:W2:Y:S01]  /*6c20*/  MUFU.EX2 R247, R0 ;  /* 0x0000000000f77308 */ /* 0x0002a20000000800 */
[----:B---3--:R-:W-:-:S04]  /*6c30*/  MOV R2, R18 ;  /* 0x0000001200027202 */ /* 0x008fc80000000f00 */
[----:B------:R-:W-:Y:S01]  /*6c40*/  F2FP.F16.F32.PACK_AB R8, R251, R2 ;  /* 0x00000002fb08723e */ /* 0x000fe200000000ff */
[----:B------:R-:W-:Y:S01]  /*6c50*/  FADD.FTZ R2, R2, R251 ;  /* 0x000000fb02027221 */ /* 0x000fe20000010000 */
[----:B----4-:R-:W-:-:S03]  /*6c60*/  FFMA.FTZ R4, R191, UR4, -R5 ;  /* 0x00000004bf047c23 */ /* 0x010fc60008010805 */
[----:B------:R-:W-:Y:S02]  /*6c70*/  FADD.FTZ R2, R252, R2 ;  /* 0x00000002fc027221 */ /* 0x000fe40000010000 */
[----:B------:R-:W-:Y:S01]  /*6c80*/  HMMA.16816.F32 R24, R8, R12, RZ ;  /* 0x0000000c0818723c */ /* 0x000fe200000018ff */
[----:B-1----:R-:W-:-:S05]  /*6c90*/  FFMA.FTZ R0, R121, UR4, -R5 ;  /* 0x0000000479007c23 */ /* 0x002fca0008010805 */
[----:B------:R-:W-:Y:S01]  /*6ca0*/  HMMA.16816.F32 R16, R8, R14, RZ ;  /* 0x0000000e0810723c */ /* 0x000fe200000018ff */
[----:B------:R-:W-:Y:S01]  /*6cb0*/  F2FP.F16.F32.PACK_AB R12, R101, R106 ;  /* 0x0000006a650c723e */ /* 0x000fe200000000ff */
[----:B------:R1:W-:Y:S01]  /*6cc0*/  MUFU.EX2 R248, R0 ;  /* 0x0000000000f87308 */ /* 0x0003e20000000800 */
[----:B--2---:R-:W-:-:S03]  /*6cd0*/  F2FP.F16.F32.PACK_AB R13, R247, R87 ;  /* 0x00000057f70d723e */ /* 0x004fc600000000ff */
[----:B------:R-:W-:Y:S01]  /*6ce0*/  HMMA.16816.F32 R44, R8, R28, RZ ;  /* 0x0000001c082c723c */ /* 0x000fe200000018ff */
[----:B------:R-:W-:-:S05]  /*6cf0*/  F2FP.F16.F32.PACK_AB R14, R119, R96 ;  /* 0x00000060770e723e */ /* 0x000fca00000000ff */
[C---:B------:R-:W-:Y:S06]  /*6d00*/  HMMA.16816.F32 R52, R8.reuse, R30, RZ ;  /* 0x0000001e0834723c */ /* 0x040fec00000018ff */
[----:B------:R-:W-:Y:S01]  /*6d10*/  HMMA.16816.F32 R60, R8, R20, RZ ;  /* 0x00000014083c723c */ /* 0x000fe200000018ff */
[----:B-1----:R-:W-:-:S04]  /*6d20*/  FFMA.FTZ R0, R123, UR4, -R5 ;  /* 0x000000047b007c23 */ /* 0x002fc80008010805 */
[----:B------:R1:W2:Y:S01]  /*6d30*/  MUFU.EX2 R250, R0 ;  /* 0x0000000000fa7308 */ /* 0x0002a20000000800 */
[C---:B------:R-:W-:Y:S01]  /*6d40*/  HMMA.16816.F32 R64, R8.reuse, R22, RZ ;  /* 0x000000160840723c */ /* 0x040fe200000018ff */
[----:B------:R-:W3:Y:S05]  /*6d50*/  LDSM.16.MT88.4 R20, [R134+0xb000] ;  /* 0x00b000008614783b */ /* 0x000eea0000004200 */
[C---:B------:R-:W-:Y:S06]  /*6d60*/  HMMA.16816.F32 R72, R8.reuse, R42, RZ ;  /* 0x0000002a0848723c */ /* 0x040fec00000018ff */
[----:B------:R-:W-:Y:S01]  /*6d70*/  HMMA.16816.F32 R80, R8, R40, RZ ;  /* 0x000000280850723c */ /* 0x000fe200000018ff */
[----:B-1----:R-:W-:Y:S01]  /*6d80*/  FFMA.FTZ R0, R95, UR4, -R6 ;  /* 0x000000045f007c23 */ /* 0x002fe20008010806 */
[----:B--2---:R-:W-:-:S05]  /*6d90*/  F2FP.F16.F32.PACK_AB R15, R250, R248 ;  /* 0x000000f8fa0f723e */ /* 0x004fca00000000ff */
[----:B------:R-:W-:Y:S01]  /*6da0*/  F2FP.F16.F32.PACK_AB R8, R107, R110 ;  /* 0x0000006e6b08723e */ /* 0x000fe200000000ff */
[----:B------:R1:W-:Y:S01]  /*6db0*/  MUFU.EX2 R117, R0 ;  /* 0x0000000000757308 */ /* 0x0003e20000000800 */
[----:B------:R-:W-:Y:S01]  /*6dc0*/  F2FP.F16.F32.PACK_AB R10, R92, R98 ;  /* 0x000000625c0a723e */ /* 0x000fe200000000ff */
[C---:B------:R-:W-:Y:S06]  /*6dd0*/  HMMA.16816.F32 R76, R12.reuse, R32, R24 ;  /* 0x000000200c4c723c */ /* 0x040fec0000001818 */
[C---:B------:R-:W-:Y:S01]  /*6de0*/  HMMA.16816.F32 R32, R12.reuse, R34, R16 ;  /* 0x000000220c20723c */ /* 0x040fe20000001810 */
[----:B------:R-:W2:Y:S05]  /*6df0*/  LDSM.16.MT88.4 R16, [R221+0xb000] ;  /* 0x00b00000dd10783b */ /* 0x000eaa0000004200 */
[C---:B------:R-:W-:Y:S01]  /*6e00*/  HMMA.16816.F32 R28, R12.reuse, R48, R44 ;  /* 0x000000300c1c723c */ /* 0x040fe2000000182c */
[--C-:B-1----:R-:W-:Y:S01]  /*6e10*/  FFMA.FTZ R0, R94, UR4, -R6.reuse ;  /* 0x000000045e007c23 */ /* 0x102fe20008010806 */
[----:B------:R-:W1:Y:S03]  /*6e20*/  LDSM.16.MT88.4 R44, [R135+0xb000] ;  /* 0x00b00000872c783b */ /* 0x000e660000004200 */
[----:B------:R4:W-:Y:S01]  /*6e30*/  MUFU.EX2 R122, R0 ;  /* 0x00000000007a7308 */ /* 0x0009e20000000800 */
[C---:B------:R-:W-:Y:S01]  /*6e40*/  HMMA.16816.F32 R24, R12.reuse, R50, R52 ;  /* 0x000000320c18723c */ /* 0x040fe20000001834 */
[----:B------:R-:W5:Y:S05]  /*6e50*/  LDSM.16.MT88.4 R52, [R220+0xb000] ;  /* 0x00b00000dc34783b */ /* 0x000f6a0000004200 */
[C---:B------:R-:W-:Y:S06]  /*6e60*/  HMMA.16816.F32 R40, R12.reuse, R56, R60 ;  /* 0x000000380c28723c */ /* 0x040fec000000183c */
[----:B------:R-:W-:Y:S01]  /*6e70*/  HMMA.16816.F32 R48, R12, R58, R64 ;  /* 0x0000003a0c30723c */ /* 0x000fe20000001840 */
[----:B------:R-:W5:Y:S01]  /*6e80*/  LDSM.16.MT88.4 R56, [R134+0xb800] ;  /* 0x00b800008638783b */ /* 0x000f620000004200 */
[----:B----4-:R-:W-:-:S04]  /*6e90*/  FFMA.FTZ R0, R97, UR4, -R6 ;  /* 0x0000000461007c23 */ /* 0x010fc80008010806 */
[C---:B------:R-:W-:Y:S01]  /*6ea0*/  HMMA.16816.F32 R64, R12.reuse, R70, R72 ;  /* 0x000000460c40723c */ /* 0x040fe20000001848 */
[----:B------:R4:W-:Y:S05]  /*6eb0*/  MUFU.EX2 R116, R0 ;  /* 0x0000000000747308 */ /* 0x0009ea0000000800 */
[----:B------:R-:W-:Y:S07]  /*6ec0*/  HMMA.16816.F32 R80, R12, R68, R80 ;  /* 0x000000440c50723c */ /* 0x000fee0000001850 */
[----:B------:R-:W-:-:S02]  /*6ed0*/  F2FP.F16.F32.PACK_AB R12, R112, R86 ;  /* 0x00000056700c723e */ /* 0x000fc400000000ff */
[----:B------:R-:W-:Y:S01]  /*6ee0*/  F2FP.F16.F32.PACK_AB R14, R100, R111 ;  /* 0x0000006f640e723e */ /* 0x000fe200000000ff */
[----:B----4-:R-:W-:-:S04]  /*6ef0*/  FFMA.FTZ R0, R128, UR4, -R5 ;  /* 0x0000000480007c23 */ /* 0x010fc80008010805 */
[----:B------:R4:W-:Y:S02]  /*6f00*/  MUFU.EX2 R243, R0 ;  /* 0x0000000000f37308 */ /* 0x0009e40000000800 */
[----:B----4-:R-:W-:-:S06]  /*6f10*/  FFMA.FTZ R0, R126, UR4, -R5 ;  /* 0x000000047e007c23 */ /* 0x010fcc0008010805 */
[----:B------:R4:W3:Y:S02]  /*6f20*/  MUFU.EX2 R242, R0 ;  /* 0x0000000000f27308 */ /* 0x0008e40000000800 */
[----:B----4-:R-:W-:Y:S01]  /*6f30*/  FFMA.FTZ R0, R127, UR4, -R5 ;  /* 0x000000047f007c23 */ /* 0x010fe20008010805 */
[----:B---3--:R-:W-:-:S05]  /*6f40*/  F2FP.F16.F32.PACK_AB R9, R242, R243 ;  /* 0x000000f3f209723e */ /* 0x008fca00000000ff */
[----:B------:R3:W-:Y:S02]  /*6f50*/  MUFU.EX2 R219, R0 ;  /* 0x0000000000db7308 */ /* 0x0007e40000000800 */
[----:B---3--:R-:W-:-:S06]  /*6f60*/  FFMA.FTZ R0, R131, UR4, -R5 ;  /* 0x0000000483007c23 */ /* 0x008fcc0008010805 */
[----:B------:R3:W4:Y:S02]  /*6f70*/  MUFU.EX2 R244, R0 ;  /* 0x0000000000f47308 */ /* 0x0007240000000800 */
[----:B---3--:R-:W-:Y:S01]  /*6f80*/  FFMA.FTZ R0, R105, UR4, -R6 ;  /* 0x0000000469007c23 */ /* 0x008fe20008010806 */
[----:B----4-:R-:W-:-:S05]  /*6f90*/  F2FP.F16.F32.PACK_AB R11, R244, R219 ;  /* 0x000000dbf40b723e */ /* 0x010fca00000000ff */
[----:B------:R3:W-:Y:S02]  /*6fa0*/  MUFU.EX2 R89, R0 ;  /* 0x0000000000597308 */ /* 0x0007e40000000800 */
[C---:B------:R-:W-:Y:S06]  /*6fb0*/  HMMA.16816.F32 R76, R8.reuse, R20, R76 ;  /* 0x00000014084c723c */ /* 0x040fec000000184c */
[C---:B------:R-:W-:Y:S01]  /*6fc0*/  HMMA.16816.F32 R60, R8.reuse, R22, R32 ;  /* 0x00000016083c723c */ /* 0x040fe20000001820 */
[----:B------:R-:W4:Y:S05]  /*6fd0*/  LDSM.16.MT88.4 R20, [R221+0xb800] ;  /* 0x00b80000dd14783b */ /* 0x000f2a0000004200 */
[----:B--2---:R-:W-:Y:S01]  /*6fe0*/  HMMA.16816.F32 R72, R8, R16, R28 ;  /* 0x000000100848723c */ /* 0x004fe2000000181c */
[----:B---3--:R-:W-:-:S04]  /*6ff0*/  FFMA.FTZ R0, R104, UR4, -R6 ;  /* 0x0000000468007c23 */ /* 0x008fc80008010806 */
[----:B------:R2:W-:Y:S01]  /*7000*/  MUFU.EX2 R209, R0 ;  /* 0x0000000000d17308 */ /* 0x0005e20000000800 */
[C---:B------:R-:W-:Y:S01]  /*7010*/  HMMA.16816.F32 R32, R8.reuse, R18, R24 ;  /* 0x000000120820723c */ /* 0x040fe20000001818 */
[----:B------:R-:W3:Y:S05]  /*7020*/  LDSM.16.MT88.4 R16, [R135+0xb800] ;  /* 0x00b800008710783b */ /* 0x000eea0000004200 */
[C---:B-1----:R-:W-:Y:S01]  /*7030*/  HMMA.16816.F32 R28, R8.reuse, R44, R40 ;  /* 0x0000002c081c723c */ /* 0x042fe20000001828 */
[----:B------:R-:W1:Y:S05]  /*7040*/  LDSM.16.MT88.4 R40, [R220+0xb800] ;  /* 0x00b80000dc28783b */ /* 0x000e6a0000004200 */
[----:B------:R-:W-:Y:S01]  /*7050*/  HMMA.16816.F32 R24, R8, R46, R48 ;  /* 0x0000002e0818723c */ /* 0x000fe20000001830 */
[----:B------:R-:W1:Y:S01]  /*7060*/  LDSM.16.MT88.4 R48, [R221+0xc000] ;  /* 0x00c00000dd30783b */ /* 0x000e620000004200 */
[----:B--2---:R-:W-:-:S04]  /*7070*/  FFMA.FTZ R0, R109, UR4, -R6 ;  /* 0x000000046d007c23 */ /* 0x004fc80008010806 */
[C---:B-----5:R-:W-:Y:S01]  /*7080*/  HMMA.16816.F32 R80, R8.reuse, R52, R80 ;  /* 0x000000340850723c */ /* 0x060fe20000001850 */
[----:B------:R2:W-:Y:S05]  /*7090*/  MUFU.EX2 R121, R0 ;  /* 0x0000000000797308 */ /* 0x0005ea0000000800 */
[----:B------:R-:W-:Y:S01]  /*70a0*/  HMMA.16816.F32 R44, R8, R54, R64 ;  /* 0x00000036082c723c */ /* 0x000fe20000001840 */
[----:B------:R-:W5:Y:S06]  /*70b0*/  LDSM.16.MT88.4 R52, [R134+0xc000] ;  /* 0x00c000008634783b */ /* 0x000f6c0000004200 */
[----:B------:R-:W-:-:S02]  /*70c0*/  F2FP.F16.F32.PACK_AB R8, R114, R93 ;  /* 0x0000005d7208723e */ /* 0x000fc400000000ff */
[----:B------:R-:W-:Y:S01]  /*70d0*/  F2FP.F16.F32.PACK_AB R10, R117, R91 ;  /* 0x0000005b750a723e */ /* 0x000fe200000000ff */
[----:B--2---:R-:W-:-:S04]  /*70e0*/  FFMA.FTZ R0, R139, UR4, -R5 ;  /* 0x000000048b007c23 */ /* 0x004fc80008010805 */
[----:B------:R2:W-:Y:S02]  /*70f0*/  MUFU.EX2 R139, R0 ;  /* 0x00000000008b7308 */ /* 0x0005e40000000800 */
[----:B--2---:R-:W-:-:S06]  /*7100*/  FFMA.FTZ R0, R136, UR4, -R5 ;  /* 0x0000000488007c23 */ /* 0x004fcc0008010805 */
[----:B------:R2:W4:Y:S02]  /*7110*/  MUFU.EX2 R136, R0 ;  /* 0x0000000000887308 */ /* 0x0005240000000800 */
[----:B--2---:R-:W-:Y:S01]  /*7120*/  FFMA.FTZ R0, R138, UR4, -R5 ;  /* 0x000000048a007c23 */ /* 0x004fe20008010805 */
[----:B----4-:R-:W-:-:S05]  /*7130*/  F2FP.F16.F32.PACK_AB R13, R136, R139 ;  /* 0x0000008b880d723e */ /* 0x010fca00000000ff */
[----:B------:R2:W-:Y:S02]  /*7140*/  MUFU.EX2 R138, R0 ;  /* 0x00000000008a7308 */ /* 0x0005e40000000800 */
[----:B--2---:R-:W-:Y:S01]  /*7150*/  FFMA.FTZ R0, R137, UR4, -R5 ;  /* 0x0000000489007c23 */ /* 0x004fe20008010805 */
[----:B------:R-:W-:-:S05]  /*7160*/  MOV R137, R209 ;  /* 0x000000d100897202 */ /* 0x000fca0000000f00 */
[----:B------:R2:W4:Y:S02]  /*7170*/  MUFU.EX2 R216, R0 ;  /* 0x0000000000d87308 */ /* 0x0005240000000800 */
[----:B--2---:R-:W-:Y:S01]  /*7180*/  FFMA.FTZ R0, R120, UR4, -R6 ;  /* 0x0000000478007c23 */ /* 0x004fe20008010806 */
[----:B----4-:R-:W-:-:S05]  /*7190*/  F2FP.F16.F32.PACK_AB R15, R216, R138 ;  /* 0x0000008ad80f723e */ /* 0x010fca00000000ff */
[----:B------:R2:W-:Y:S02]  /*71a0*/  MUFU.EX2 R249, R0 ;  /* 0x0000000000f97308 */ /* 0x0005e40000000800 */
[C---:B------:R-:W-:Y:S06]  /*71b0*/  HMMA.16816.F32 R76, R12.reuse, R56, R76 ;  /* 0x000000380c4c723c */ /* 0x040fec000000184c */
[C---:B------:R-:W-:Y:S06]  /*71c0*/  HMMA.16816.F32 R60, R12.reuse, R58, R60 ;  /* 0x0000003a0c3c723c */ /* 0x040fec000000183c */
[----:B------:R-:W-:Y:S01]  /*71d0*/  HMMA.16816.F32 R72, R12, R20, R72 ;  /* 0x000000140c48723c */ /* 0x000fe20000001848 */
[----:B--2---:R-:W-:-:S04]  /*71e0*/  FFMA.FTZ R0, R118, UR4, -R6 ;  /* 0x0000000476007c23 */ /* 0x004fc80008010806 */
[----:B------:R2:W-:Y:S01]  /*71f0*/  MUFU.EX2 R246, R0 ;  /* 0x0000000000f67308 */ /* 0x0005e20000000800 */
[C---:B------:R-:W-:Y:S06]  /*7200*/  HMMA.16816.F32 R56, R12.reuse, R22, R32 ;  /* 0x000000160c38723c */ /* 0x040fec0000001820 */
[C---:B---3--:R-:W-:Y:S01]  /*7210*/  HMMA.16816.F32 R64, R12.reuse, R16, R28 ;  /* 0x000000100c40723c */ /* 0x048fe2000000181c */
[----:B------:R-:W-:Y:S05]  /*7220*/  LDSM.16.MT88.4 R28, [R220+0xc000] ;  /* 0x00c00000dc1c783b */ /* 0x000fea0000004200 */
[----:B------:R-:W-:Y:S01]  /*7230*/  HMMA.16816.F32 R20, R12, R18, R24 ;  /* 0x000000120c14723c */ /* 0x000fe20000001818 */
[----:B------:R-:W3:Y:S01]  /*7240*/  LDSM.16.MT88.4 R16, [R135+0xc000] ;  /* 0x00c000008710783b */ /* 0x000ee20000004200 */
[----:B--2---:R-:W-:-:S04]  /*7250*/  FFMA.FTZ R0, R124, UR4, -R6 ;  /* 0x000000047c007c23 */ /* 0x004fc80008010806 */
[C---:B-1----:R-:W-:Y:S01]  /*7260*/  HMMA.16816.F32 R80, R12.reuse, R40, R80 ;  /* 0x000000280c50723c */ /* 0x042fe20000001850 */
[----:B------:R1:W-:Y:S05]  /*7270*/  MUFU.EX2 R245, R0 ;  /* 0x0000000000f57308 */ /* 0x0003ea0000000800 */
[----:B------:R-:W-:Y:S01]  /*7280*/  HMMA.16816.F32 R32, R12, R42, R44 ;  /* 0x0000002a0c20723c */ /* 0x000fe2000000182c */
[----:B------:R-:W2:Y:S06]  /*7290*/  LDSM.16.MT88.4 R40, [R134+0xc800] ;  /* 0x00c800008628783b */ /* 0x000eac0000004200 */
        /* <DEDUP_REMOVED lines=17> */
[----:B-----5:R-:W-:Y:S01]  /*73b0*/  HMMA.16816.F32 R76, R8, R52, R76 ;  /* 0x00000034084c723c */ /* 0x020fe2000000184c */
[----:B-1----:R-:W-:-:S04]  /*73c0*/  FFMA.FTZ R0, R129, UR4, -R6 ;  /* 0x0000000481007c23 */ /* 0x002fc80008010806 */
[----:B------:R1:W-:Y:S01]  /*73d0*/  MUFU.EX2 R217, R0 ;  /* 0x0000000000d97308 */ /* 0x0003e20000000800 */
[C---:B------:R-:W-:Y:S06]  /*73e0*/  HMMA.16816.F32 R44, R8.reuse, R54, R60 ;  /* 0x00000036082c723c */ /* 0x040fec000000183c */
[C---:B---3--:R-:W-:Y:S01]  /*73f0*/  HMMA.16816.F32 R24, R8.reuse, R18, R20 ;  /* 0x000000120818723c */ /* 0x048fe20000001814 */
[----:B------:R-:W3:Y:S05]  /*7400*/  LDSM.16.MT88.4 R20, [R135+0xc800] ;  /* 0x00c800008714783b */ /* 0x000eea0000004200 */
        /* <DEDUP_REMOVED lines=19> */
[C---:B------:R-:W-:Y:S06]  /*7540*/  HMMA.16816.F32 R76, R12.reuse, R40, R76 ;  /* 0x000000280c4c723c */ /* 0x040fec000000184c */
[C---:B------:R-:W-:Y:S01]  /*7550*/  HMMA.16816.F32 R44, R12.reuse, R42, R44 ;  /* 0x0000002a0c2c723c */ /* 0x040fe2000000182c */
[----:B------:R-:W2:Y:S05]  /*7560*/  LDSM.16.MT88.4 R40, [R134+0xd000] ;  /* 0x00d000008628783b */ /* 0x000eaa0000004200 */
[----:B----4-:R-:W-:Y:S01]  /*7570*/  HMMA.16816.F32 R72, R12, R48, R72 ;  /* 0x000000300c48723c */ /* 0x010fe20000001848 */
[----:B-1----:R-:W-:-:S04]  /*7580*/  FFMA.FTZ R0, R140, UR4, -R6 ;  /* 0x000000048c007c23 */ /* 0x002fc80008010806 */
[----:B------:R1:W-:Y:S01]  /*7590*/  MUFU.EX2 R209, R0 ;  /* 0x0000000000d17308 */ /* 0x0003e20000000800 */
[C---:B------:R-:W-:Y:S01]  /*75a0*/  HMMA.16816.F32 R56, R12.reuse, R50, R56 ;  /* 0x000000320c38723c */ /* 0x040fe20000001838 */
[----:B------:R-:W4:Y:S05]  /*75b0*/  LDSM.16.MT88.4 R48, [R221+0xd000] ;  /* 0x00d00000dd30783b */ /* 0x000f2a0000004200 */
[C---:B---3--:R-:W-:Y:S06]  /*75c0*/  HMMA.16816.F32 R60, R12.reuse, R20, R60 ;  /* 0x000000140c3c723c */ /* 0x048fec000000183c */
[----:B------:R-:W-:Y:S01]  /*75d0*/  HMMA.16816.F32 R28, R12, R22, R24 ;  /* 0x000000160c1c723c */ /* 0x000fe20000001818 */
[----:B------:R-:W3:Y:S01]  /*75e0*/  LDSM.16.MT88.4 R24, [R135+0xd000] ;  /* 0x00d000008718783b */ /* 0x000ee20000004200 */
[----:B-1----:R-:W-:-:S04]  /*75f0*/  FFMA.FTZ R0, R142, UR4, -R6 ;  /* 0x000000048e007c23 */ /* 0x002fc80008010806 */
[C---:B-----5:R-:W-:Y:S01]  /*7600*/  HMMA.16816.F32 R80, R12.reuse, R16, R80 ;  /* 0x000000100c50723c */ /* 0x060fe20000001850 */
[----:B------:R1:W-:Y:S05]  /*7610*/  MUFU.EX2 R155, R0 ;  /* 0x00000000009b7308 */ /* 0x0003ea0000000800 */
[----:B------:R-:W-:Y:S01]  /*7620*/  HMMA.16816.F32 R20, R12, R18, R32 ;  /* 0x000000120c14723c */ /* 0x000fe20000001820 */
[----:B------:R-:W5:Y:S06]  /*7630*/  LDSM.16.MT88.4 R16, [R220+0xd000] ;  /* 0x00d00000dc10783b */ /* 0x000f6c0000004200 */
[----:B------:R-:W-:-:S02]  /*7640*/  F2FP.F16.F32.PACK_AB R12, R217, R218 ;  /* 0x000000dad90c723e */ /* 0x000fc400000000ff */
[----:B--2---:R-:W-:Y:S01]  /*7650*/  F2FP.F16.F32.PACK_AB R14, R213, R215 ;  /* 0x000000d7d50e723e */ /* 0x004fe200000000ff */
[----:B-1----:R-:W-:Y:S01]  /*7660*/  FFMA.FTZ R0, R163, UR4, -R5 ;  /* 0x00000004a3007c23 */ /* 0x002fe20008010805 */
[----:B------:R-:W-:-:S03]  /*7670*/  MOV R163, R121 ;  /* 0x0000007900a37202 */ /* 0x000fc60000000f00 */
[----:B------:R1:W-:Y:S01]  /*7680*/  MUFU.EX2 R142, R0 ;  /* 0x00000000008e7308 */ /* 0x0003e20000000800 */
[----:B------:R-:W-:Y:S01]  /*7690*/  F2FP.F16.F32.PACK_AB R8, R249, R163 ;  /* 0x000000a3f908723e */ /* 0x000fe200000000ff */
        /* <DEDUP_REMOVED lines=16> */
[----:B------:R-:W2:Y:S05]  /*77a0*/  LDSM.16.MT88.4 R40, [R134+0xd800] ;  /* 0x00d800008628783b */ /* 0x000eaa0000004200 */
[----:B----4-:R-:W-:Y:S01]  /*77b0*/  HMMA.16816.F32 R72, R8, R48, R72 ;  /* 0x000000300848723c */ /* 0x010fe20000001848 */
[----:B-1----:R-:W-:Y:S01]  /*77c0*/  FFMA.FTZ R0, R149, UR4, -R6 ;  /* 0x0000000495007c23 */ /* 0x002fe20008010806 */
[----:B------:R-:W-:-:S03]  /*77d0*/  MOV R149, R117 ;  /* 0x0000007500957202 */ /* 0x000fc60000000f00 */
[----:B------:R1:W4:Y:S01]  /*77e0*/  MUFU.EX2 R144, R0 ;  /* 0x0000000000907308 */ /* 0x0003220000000800 */
[C---:B------:R-:W-:Y:S01]  /*77f0*/  HMMA.16816.F32 R56, R8.reuse, R50, R56 ;  /* 0x000000320838723c */ /* 0x040fe20000001838 */
[----:B------:R-:W2:Y:S05]  /*7800*/  LDSM.16.MT88.4 R48, [R221+0xd800] ;  /* 0x00d80000dd30783b */ /* 0x000eaa0000004200 */
[C---:B---3--:R-:W-:Y:S06]  /*7810*/  HMMA.16816.F32 R60, R8.reuse, R24, R60 ;  /* 0x00000018083c723c */ /* 0x048fec000000183c */
[----:B------:R-:W-:Y:S01]  /*7820*/  HMMA.16816.F32 R32, R8, R26, R28 ;  /* 0x0000001a0820723c */ /* 0x000fe2000000181c */
[----:B------:R-:W3:Y:S01]  /*7830*/  LDSM.16.MT88.4 R28, [R135+0xd800] ;  /* 0x00d80000871c783b */ /* 0x000ee20000004200 */
        /* <DEDUP_REMOVED lines=25> */
[----:B------:R1:W4:Y:S02]  /*79d0*/  MUFU.EX2 R131, R0 ;  /* 0x0000000000837308 */ /* 0x0003240000000800 */
[C---:B--2---:R-:W-:Y:S06]  /*79e0*/  HMMA.16816.F32 R76, R12.reuse, R40, R76 ;  /* 0x000000280c4c723c */ /* 0x044fec000000184c */
[C---:B------:R-:W-:Y:S01]  /*79f0*/  HMMA.16816.F32 R40, R12.reuse, R42, R44 ;  /* 0x0000002a0c28723c */ /* 0x040fe2000000182c */
[----:B------:R-:W-:Y:S05]  /*7a00*/  LDSM.16.MT88.4 R44, [R135+0xe000] ;  /* 0x00e00000872c783b */ /* 0x000fea0000004200 */
[----:B------:R-:W-:Y:S01]  /*7a10*/  HMMA.16816.F32 R72, R12, R48, R72 ;  /* 0x000000300c48723c */ /* 0x000fe20000001848 */
[----:B-1----:R-:W-:Y:S01]  /*7a20*/  FFMA.FTZ R0, R157, UR4, -R6 ;  /* 0x000000049d007c23 */ /* 0x002fe20008010806 */
[----:B------:R-:W-:-:S03]  /*7a30*/  MOV R157, R92 ;  /* 0x0000005c009d7202 */ /* 0x000fc60000000f00 */
[----:B------:R1:W-:Y:S01]  /*7a40*/  MUFU.EX2 R130, R0 ;  /* 0x0000000000827308 */ /* 0x0003e20000000800 */
[C---:B------:R-:W-:Y:S01]  /*7a50*/  HMMA.16816.F32 R56, R12.reuse, R50, R56 ;  /* 0x000000320c38723c */ /* 0x040fe20000001838 */
[----:B------:R-:W2:Y:S05]  /*7a60*/  LDSM.16.MT88.4 R48, [R221+0xe000] ;  /* 0x00e00000dd30783b */ /* 0x000eaa0000004200 */
[C---:B---3--:R-:W-:Y:S06]  /*7a70*/  HMMA.16816.F32 R52, R12.reuse, R30, R32 ;  /* 0x0000001e0c34723c */ /* 0x048fec0000001820 */
[----:B-----5:R-:W-:Y:S01]  /*7a80*/  HMMA.16816.F32 R32, R12, R18, R24 ;  /* 0x000000120c20723c */ /* 0x020fe20000001818 */
[----:B-1----:R-:W-:Y:S01]  /*7a90*/  FFMA.FTZ R0, R158, UR4, -R6 ;  /* 0x000000049e007c23 */ /* 0x002fe20008010806 */
[----:B------:R-:W-:-:S04]  /*7aa0*/  MOV R158, R98 ;  /* 0x00000062009e7202 */ /* 0x000fc80000000f00 */
[C---:B------:R-:W-:Y:S01]  /*7ab0*/  HMMA.16816.F32 R60, R12.reuse, R28, R60 ;  /* 0x0000001c0c3c723c */ /* 0x040fe2000000183c */
[----:B------:R-:W1:Y:S01]  /*7ac0*/  LDSM.16.MT88.4 R28, [R220+0xe000] ;  /* 0x00e00000dc1c783b */ /* 0x000e620000004200 */
[----:B------:R3:W5:Y:S04]  /*7ad0*/  MUFU.EX2 R129, R0 ;  /* 0x0000000000817308 */ /* 0x0007680000000800 */
[----:B------:R-:W-:Y:S01]  /*7ae0*/  HMMA.16816.F32 R80, R12, R16, R80 ;  /* 0x000000100c50723c */ /* 0x000fe20000001850 */
[----:B------:R-:W-:Y:S06]  /*7af0*/  LDSM.16.MT88.4 R12, [R221+0xe800] ;  /* 0x00e80000dd0c783b */ /* 0x000fec0000004200 */
[----:B----4-:R-:W-:Y:S01]  /*7b00*/  F2FP.F16.F32.PACK_AB R16, R131, R143 ;  /* 0x0000008f8310723e */ /* 0x010fe200000000ff */
[----:B---3--:R-:W-:Y:S01]  /*7b10*/  FFMA.FTZ R0, R173, UR4, -R5 ;  /* 0x00000004ad007c23 */ /* 0x008fe20008010805 */
[----:B------:R-:W-:-:S02]  /*7b20*/  MOV R173, R107 ;  /* 0x0000006b00ad7202 */ /* 0x000fc40000000f00 */
[----:B-----5:R-:W-:Y:S01]  /*7b30*/  F2FP.F16.F32.PACK_AB R18, R129, R130 ;  /* 0x000000828112723e */ /* 0x020fe200000000ff */
[----:B------:R3:W-:Y:S02]  /*7b40*/  MUFU.EX2 R121, R0 ;  /* 0x0000000000797308 */ /* 0x0007e40000000800 */
[----:B---3--:R-:W-:Y:S01]  /*7b50*/  FFMA.FTZ R0, R171, UR4, -R5 ;  /* 0x00000004ab007c23 */ /* 0x008fe20008010805 */
[----:B------:R-:W-:-:S05]  /*7b60*/  MOV R171, R110 ;  /* 0x0000006e00ab7202 */ /* 0x000fca0000000f00 */
[----:B------:R3:W4:Y:S02]  /*7b70*/  MUFU.EX2 R120, R0 ;  /* 0x0000000000787308 */ /* 0x0007240000000800 */
[----:B---3--:R-:W-:Y:S01]  /*7b80*/  FFMA.FTZ R0, R170, UR4, -R5 ;  /* 0x00000004aa007c23 */ /* 0x008fe20008010805 */
[----:B----4-:R-:W-:Y:S02]  /*7b90*/  F2FP.F16.F32.PACK_AB R9, R120, R121 ;  /* 0x000000797809723e */ /* 0x010fe400000000ff */
[----:B------:R-:W-:-:S03]  /*7ba0*/  MOV R170, R96 ;  /* 0x0000006000aa7202 */ /* 0x000fc60000000f00 */
        /* <DEDUP_REMOVED lines=8> */
[C---:B------:R-:W-:Y:S01]  /*7c30*/  HMMA.16816.F32 R76, R8.reuse, R20, R76 ;  /* 0x00000014084c723c */ /* 0x040fe2000000184c */
[----:B------:R-:W-:Y:S01]  /*7c40*/  FADD.FTZ R2, R148, R2 ;  /* 0x0000000294027221 */ /* 0x000fe20000010000 */
[----:B------:R-:W-:Y:S02]  /*7c50*/  MOV R148, R172 ;  /* 0x000000ac00947202 */ /* 0x000fe40000000f00 */
[----:B------:R-:W-:Y:S02]  /*7c60*/  MOV R172, R170 ;  /* 0x000000aa00ac7202 */ /* 0x000fe40000000f00 */
[----:B------:R-:W-:Y:S01]  /*7c70*/  HMMA.16816.F32 R24, R8, R22, R40 ;  /* 0x000000160818723c */ /* 0x000fe20000001828 */
[----:B------:R-:W4:Y:S01]  /*7c80*/  LDSM.16.MT88.4 R20, [R134+0xe800] ;  /* 0x00e800008614783b */ /* 0x000f220000004200 */
[----:B------:R-:W-:-:S02]  /*7c90*/  MOV R170, R159 ;  /* 0x0000009f00aa7202 */ /* 0x000fc40000000f00 */
[----:B------:R-:W-:Y:S01]  /*7ca0*/  MOV R159, R86 ;  /* 0x00000056009f7202 */ /* 0x000fe20000000f00 */
[----:B------:R-:W-:Y:S01]  /*7cb0*/  LDSM.16.MT88.4 R40, [R134+0xf000] ;  /* 0x00f000008628783b */ /* 0x000fe20000004200 */
[----:B--2---:R-:W-:Y:S01]  /*7cc0*/  HMMA.16816.F32 R72, R8, R48, R72 ;  /* 0x000000300848723c */ /* 0x004fe20000001848 */
[----:B---3--:R-:W-:Y:S01]  /*7cd0*/  FFMA.FTZ R0, R147, UR4, -R6 ;  /* 0x0000000493007c23 */ /* 0x008fe20008010806 */
[----:B------:R-:W-:-:S03]  /*7ce0*/  MOV R147, R106 ;  /* 0x0000006a00937202 */ /* 0x000fc60000000f00 */
[----:B------:R2:W-:Y:S01]  /*7cf0*/  MUFU.EX2 R122, R0 ;  /* 0x00000000007a7308 */ /* 0x0005e20000000800 */
[----:B------:R-:W-:Y:S01]  /*7d00*/  HMMA.16816.F32 R48, R8, R50, R56 ;  /* 0x000000320830723c */ /* 0x000fe20000001838 */
[----:B------:R-:W3:Y:S01]  /*7d10*/  LDSM.16.MT88.4 R56, [R220+0xe800] ;  /* 0x00e80000dc38783b */ /* 0x000ee20000004200 */
[----:B------:R-:W-:-:S04]  /*7d20*/  FADD.FTZ R2, R147, R2 ;  /* 0x0000000293027221 */ /* 0x000fc80000010000 */
[----:B------:R-:W-:Y:S01]  /*7d30*/  HMMA.16816.F32 R64, R8, R46, R52 ;  /* 0x0000002e0840723c */ /* 0x000fe20000001834 */
[----:B------:R-:W5:Y:S01]  /*7d40*/  LDSM.16.MT88.4 R52, [R135+0xe800] ;  /* 0x00e800008734783b */ /* 0x000f620000004200 */
[----:B------:R-:W-:-:S04]  /*7d50*/  FADD.FTZ R2, R148, R2 ;  /* 0x0000000294027221 */ /* 0x000fc80000010000 */
[----:B------:R-:W-:Y:S01]  /*7d60*/  HMMA.16816.F32 R68, R8, R44, R60 ;  /* 0x0000002c0844723c */ /* 0x000fe2000000183c */
[----:B------:R-:W-:Y:S01]  /*7d70*/  FADD.FTZ R2, R172, R2 ;  /* 0x00000002ac027221 */ /* 0x000fe20000010000 */
[----:B--2---:R-:W-:-:S03]  /*7d80*/  FFMA.FTZ R0, R115, UR4, -R6 ;  /* 0x0000000473007c23 */ /* 0x004fc60008010806 */
[----:B------:R-:W-:Y:S01]  /*7d90*/  FADD.FTZ R2, R170, R2 ;  /* 0x00000002aa027221 */ /* 0x000fe20000010000 */
[----:B-1----:R-:W-:Y:S01]  /*7da0*/  HMMA.16816.F32 R80, R8, R28, R80 ;  /* 0x0000001c0850723c */ /* 0x002fe20000001850 */
[----:B------:R1:W-:Y:S02]  /*7db0*/  MUFU.EX2 R119, R0 ;  /* 0x0000000000777308 */ /* 0x0003e40000000800 */
[----:B------:R-:W-:-:S03]  /*7dc0*/  FADD.FTZ R2, R171, R2 ;  /* 0x00000002ab027221 */ /* 0x000fc60000010000 */
[----:B------:R-:W-:Y:S01]  /*7dd0*/  HMMA.16816.F32 R60, R8, R30, R32 ;  /* 0x0000001e083c723c */ /* 0x000fe20000001820 */
[----:B------:R-:W-:Y:S01]  /*7de0*/  LDSM.16.MT88.4 R8, [R135+0xf000] ;  /* 0x00f000008708783b */ /* 0x000fe20000004200 */
[----:B------:R-:W-:-:S04]  /*7df0*/  FADD.FTZ R2, R173, R2 ;  /* 0x00000002ad027221 */ /* 0x000fc80000010000 */
[----:B------:R-:W-:-:S04]  /*7e00*/  FADD.FTZ R2, R158, R2 ;  /* 0x000000029e027221 */ /* 0x000fc80000010000 */
[----:B------:R-:W-:Y:S01]  /*7e10*/  FADD.FTZ R2, R157, R2 ;  /* 0x000000029d027221 */ /* 0x000fe20000010000 */
[----:B-1----:R-:W-:-:S03]  /*7e20*/  FFMA.FTZ R0, R174, UR4, -R5 ;  /* 0x00000004ae007c23 */ /* 0x002fc60008010805 */
[----:B------:R-:W-:Y:S01]  /*7e30*/  FADD.FTZ R2, R159, R2 ;  /* 0x000000029f027221 */ /* 0x000fe20000010000 */
        /* <DEDUP_REMOVED lines=11> */
[C---:B----4-:R-:W-:Y:S06]  /*7ef0*/  HMMA.16816.F32 R76, R16.reuse, R20, R76 ;  /* 0x00000014104c723c */ /* 0x050fec000000184c */
[C---:B------:R-:W-:Y:S01]  /*7f00*/  HMMA.16816.F32 R44, R16.reuse, R22, R24 ;  /* 0x00000016102c723c */ /* 0x040fe20000001818 */
[----:B------:R-:W4:Y:S05]  /*7f10*/  LDSM.16.MT88.4 R20, [R221+0xf000] ;  /* 0x00f00000dd14783b */ /* 0x000f2a0000004200 */
[----:B------:R-:W-:Y:S01]  /*7f20*/  HMMA.16816.F32 R32, R16, R12, R72 ;  /* 0x0000000c1020723c */ /* 0x000fe20000001848 */
[----:B-1----:R-:W-:-:S04]  /*7f30*/  FFMA.FTZ R0, R99, UR4, -R6 ;  /* 0x0000000463007c23 */ /* 0x002fc80008010806 */
[----:B------:R1:W-:Y:S01]  /*7f40*/  MUFU.EX2 R115, R0 ;  /* 0x0000000000737308 */ /* 0x0003e20000000800 */
[----:B------:R-:W-:Y:S01]  /*7f50*/  HMMA.16816.F32 R28, R16, R14, R48 ;  /* 0x0000000e101c723c */ /* 0x000fe20000001830 */
[----:B------:R-:W-:-:S05]  /*7f60*/  F2FP.F16.F32.PACK_AB R12, R122, R123 ;  /* 0x0000007b7a0c723e */ /* 0x000fca00000000ff */
[----:B---3--:R-:W-:Y:S01]  /*7f70*/  HMMA.16816.F32 R72, R16, R56, R80 ;  /* 0x000000381048723c */ /* 0x008fe20000001850 */
[----:B--2---:R-:W-:-:S05]  /*7f80*/  F2FP.F16.F32.PACK_AB R14, R116, R119 ;  /* 0x00000077740e723e */ /* 0x004fca00000000ff */
[----:B------:R-:W-:Y:S01]  /*7f90*/  HMMA.16816.F32 R60, R16, R58, R60 ;  /* 0x0000003a103c723c */ /* 0x000fe2000000183c */
[----:B------:R-:W2:Y:S01]  /*7fa0*/  LDSM.16.MT88.4 R56, [R220+0xf000] ;  /* 0x00f00000dc38783b */ /* 0x000ea20000004200 */
[----:B-1----:R-:W-:-:S04]  /*7fb0*/  FFMA.FTZ R0, R102, UR4, -R6 ;  /* 0x0000000466007c23 */ /* 0x002fc80008010806 */
[C---:B-----5:R-:W-:Y:S01]  /*7fc0*/  HMMA.16816.F32 R24, R16.reuse, R52, R68 ;  /* 0x000000341018723c */ /* 0x060fe20000001844 */
[----:B------:R1:W-:Y:S05]  /*7fd0*/  MUFU.EX2 R111, R0 ;  /* 0x00000000006f7308 */ /* 0x0003ea0000000800 */
[----:B------:R-:W-:Y:S01]  /*7fe0*/  HMMA.16816.F32 R48, R16, R54, R64 ;  /* 0x000000361030723c */ /* 0x000fe20000001840 */
[----:B------:R-:W-:Y:S01]  /*7ff0*/  LDSM.16.MT88.4 R64, [R134+0xf800] ;  /* 0x00f800008640783b */ /* 0x000fe20000004200 */
        /* <DEDUP_REMOVED lines=13> */
[----:B------:R3:W-:Y:S01]  /*80d0*/  MUFU.EX2 R106, R0 ;  /* 0x00000000006a7308 */ /* 0x0007e20000000800 */
[----:B----4-:R-:W-:Y:S01]  /*80e0*/  HMMA.16816.F32 R52, R12, R20, R32 ;  /* 0x000000140c34723c */ /* 0x010fe20000001820 */
[----:B-1----:R-:W-:-:S05]  /*80f0*/  FFMA.FTZ R4, R193, UR4, -R5 ;  /* 0x00000004c1047c23 */ /* 0x002fca0008010805 */
[C---:B------:R-:W-:Y:S01]  /*8100*/  HMMA.16816.F32 R44, R12.reuse, R22, R28 ;  /* 0x000000160c2c723c */ /* 0x040fe2000000181c */
[----:B------:R-:W1:Y:S01]  /*8110*/  LDSM.16.MT88.4 R20, [R135+0xf800] ;  /* 0x00f800008714783b */ /* 0x000e620000004200 */
[----:B------:R4:W-:Y:S04]  /*8120*/  MUFU.EX2 R83, R4 ;  /* 0x0000000400537308 */ /* 0x0009e80000000800 */
[C---:B------:R-:W-:Y:S01]  /*8130*/  HMMA.16816.F32 R76, R12.reuse, R40, R76 ;  /* 0x000000280c4c723c */ /* 0x040fe2000000184c */
[----:B---3--:R-:W-:Y:S01]  /*8140*/  FFMA.FTZ R0, R39, UR4, -R6 ;  /* 0x0000000427007c23 */ /* 0x008fe20008010806 */
[----:B------:R-:W3:Y:S03]  /*8150*/  LDSM.16.MT88.4 R40, [R221+0xf800] ;  /* 0x00f80000dd28783b */ /* 0x000ee60000004200 */
[----:B------:R5:W5:Y:S01]  /*8160*/  MUFU.EX2 R102, R0 ;  /* 0x0000000000667308 */ /* 0x000b620000000800 */
[C---:B------:R-:W-:Y:S06]  /*8170*/  HMMA.16816.F32 R32, R12.reuse, R8, R24 ;  /* 0x000000080c20723c */ /* 0x040fec0000001818 */
[----:B------:R-:W-:Y:S01]  /*8180*/  HMMA.16816.F32 R16, R12, R10, R48 ;  /* 0x0000000a0c10723c */ /* 0x000fe20000001830 */
[----:B------:R-:W-:Y:S01]  /*8190*/  F2FP.F16.F32.PACK_AB R8, R111, R115 ;  /* 0x000000736f08723e */ /* 0x000fe200000000ff */
[----:B------:R-:W-:Y:S01]  /*81a0*/  LDSM.16.MT88.4 R48, [R134+0x10000] ;  /* 0x010000008630783b */ /* 0x000fe20000004200 */
[----:B----4-:R-:W-:-:S03]  /*81b0*/  FFMA.FTZ R4, R194, UR4, -R5 ;  /* 0x00000004c2047c23 */ /* 0x010fc60008010805 */
[----:B--2---:R-:W-:Y:S01]  /*81c0*/  HMMA.16816.F32 R28, R12, R56, R72 ;  /* 0x000000380c1c723c */ /* 0x004fe20000001848 */
[----:B------:R-:W-:Y:S01]  /*81d0*/  MUFU.EX2 R82, R4 ;  /* 0x0000000400527308 */ /* 0x000fe20000000800 */
[----:B-----5:R-:W-:Y:S01]  /*81e0*/  FFMA.FTZ R0, R90, UR4, -R6 ;  /* 0x000000045a007c23 */ /* 0x020fe20008010806 */
[----:B------:R-:W-:-:S03]  /*81f0*/  F2FP.F16.F32.PACK_AB R10, R102, R106 ;  /* 0x0000006a660a723e */ /* 0x000fc600000000ff */
[----:B------:R-:W-:Y:S01]  /*8200*/  HMMA.16816.F32 R24, R12, R58, R60 ;  /* 0x0000003a0c18723c */ /* 0x000fe2000000183c */
[----:B------:R-:W2:Y:S02]  /*8210*/  LDSM.16.MT88.4 R12, [R220+0xf800] ;  /* 0x00f80000dc0c783b */ /* 0x000ea40000004200 */
[----:B------:R4:W-:Y:S02]  /*8220*/  MUFU.EX2 R101, R0 ;  /* 0x0000000000657308 */ /* 0x0009e40000000800 */
[----:B----4-:R-:W-:-:S06]  /*8230*/  FFMA.FTZ R0, R182, UR4, -R5 ;  /* 0x00000004b6007c23 */ /* 0x010fcc0008010805 */
[----:B------:R4:W-:Y:S02]  /*8240*/  MUFU.EX2 R100, R0 ;  /* 0x0000000000647308 */ /* 0x0009e40000000800 */
[----:B----4-:R-:W-:-:S06]  /*8250*/  FFMA.FTZ R0, R183, UR4, -R5 ;  /* 0x00000004b7007c23 */ /* 0x010fcc0008010805 */
[----:B------:R4:W5:Y:S02]  /*8260*/  MUFU.EX2 R99, R0 ;  /* 0x0000000000637308 */ /* 0x0009640000000800 */
[----:B----4-:R-:W-:Y:S01]  /*8270*/  FFMA.FTZ R0, R179, UR4, -R5 ;  /* 0x00000004b3007c23 */ /* 0x010fe20008010805 */
[----:B-----5:R-:W-:-:S05]  /*8280*/  F2FP.F16.F32.PACK_AB R9, R99, R100 ;  /* 0x000000646309723e */ /* 0x020fca00000000ff */
[----:B------:R4:W-:Y:S02]  /*8290*/  MUFU.EX2 R96, R0 ;  /* 0x0000000000607308 */ /* 0x0009e40000000800 */
[----:B----4-:R-:W-:-:S06]  /*82a0*/  FFMA.FTZ R0, R181, UR4, -R5 ;  /* 0x00000004b5007c23 */ /* 0x010fcc0008010805 */
[----:B------:R4:W5:Y:S02]  /*82b0*/  MUFU.EX2 R98, R0 ;  /* 0x0000000000627308 */ /* 0x0009640000000800 */
[----:B----4-:R-:W-:Y:S01]  /*82c0*/  FFMA.FTZ R0, R177, UR4, -R6 ;  /* 0x00000004b1007c23 */ /* 0x010fe20008010806 */
[----:B-----5:R-:W-:-:S05]  /*82d0*/  F2FP.F16.F32.PACK_AB R11, R98, R96 ;  /* 0x00000060620b723e */ /* 0x020fca00000000ff */
[----:B------:R4:W5:Y:S02]  /*82e0*/  MUFU.EX2 R97, R0 ;  /* 0x0000000000617308 */ /* 0x0009640000000800 */
[C---:B-1----:R-:W-:Y:S01]  /*82f0*/  HMMA.16816.F32 R60, R8.reuse, R20, R32 ;  /* 0x00000014083c723c */ /* 0x042fe20000001820 */
[----:B------:R-:W1:Y:S05]  /*8300*/  LDSM.16.MT88.4 R32, [R221+0x10000] ;  /* 0x01000000dd20783b */ /* 0x000e6a0000004200 */
[C---:B------:R-:W-:Y:S01]  /*8310*/  HMMA.16816.F32 R20, R8.reuse, R22, R16 ;  /* 0x000000160814723c */ /* 0x040fe20000001810 */
[----:B------:R-:W1:Y:S05]  /*8320*/  LDSM.16.MT88.4 R16, [R135+0x10000] ;  /* 0x010000008710783b */ /* 0x000e6a0000004200 */
[----:B---3--:R-:W-:Y:S01]  /*8330*/  HMMA.16816.F32 R52, R8, R40, R52 ;  /* 0x000000280834723c */ /* 0x008fe20000001834 */
[----:B----4-:R-:W-:-:S04]  /*8340*/  FFMA.FTZ R0, R176, UR4, -R6 ;  /* 0x00000004b0007c23 */ /* 0x010fc80008010806 */
[----:B------:R3:W-:Y:S01]  /*8350*/  MUFU.EX2 R95, R0 ;  /* 0x00000000005f7308 */ /* 0x0007e20000000800 */
[C---:B------:R-:W-:Y:S06]  /*8360*/  HMMA.16816.F32 R56, R8.reuse, R64, R76 ;  /* 0x000000400838723c */ /* 0x040fec000000184c */
[C---:B------:R-:W-:Y:S06]  /*8370*/  HMMA.16816.F32 R68, R8.reuse, R66, R68 ;  /* 0x000000420844723c */ /* 0x040fec0000001844 */
[----:B------:R-:W-:Y:S01]  /*8380*/  HMMA.16816.F32 R64, R8, R42, R44 ;  /* 0x0000002a0840723c */ /* 0x000fe2000000182c */
[----:B---3--:R-:W-:-:S05]  /*8390*/  FFMA.FTZ R0, R178, UR4, -R6 ;  /* 0x00000004b2007c23 */ /* 0x008fca0008010806 */
[C---:B--2---:R-:W-:Y:S01]  /*83a0*/  HMMA.16816.F32 R72, R8.reuse, R12, R28 ;  /* 0x0000000c0848723c */ /* 0x044fe2000000181c */
        /* <DEDUP_REMOVED lines=90> */
[----:B--2---:R-:W-:Y:S01]  /*8950*/  F2FP.F16.F32.PACK_AB R8, R81, R80 ;  /* 0x000000505108723e */ /* 0x004fe200000000ff */
[----:B------:R-:W-:Y:S01]  /*8960*/  LDSM.16.MT88.4 R156, [R135+0x11800] ;  /* 0x01180000879c783b */ /* 0x000fe20000004200 */
        /* <DEDUP_REMOVED lines=63> */
[C---:B------:R-:W-:Y:S01]  /*8d60*/  HMMA.16816.F32 R24, R8.reuse, R26, R68 ;  /* 0x0000001a0818723c */ /* 0x040fe20000001844 */
[----:B------:R-:W-:Y:S01]  /*8d70*/  FADD.FTZ R2, R155, R2 ;  /* 0x000000029b027221 */ /* 0x000fe20000010000 */
[----:B------:R-:W-:Y:S01]  /*8d80*/  FADD.FTZ R0, R82, R0 ;  /* 0x0000000052007221 */ /* 0x000fe20000010000 */
[----:B------:R-:W-:Y:S02]  /*8d90*/  LDSM.16.MT88.4 R152, [R221+0x11800] ;  /* 0x01180000dd98783b */ /* 0x000fe40000004200 */
[----:B------:R-:W-:Y:S01]  /*8da0*/  FADD.FTZ R2, R145, R2 ;  /* 0x0000000291027221 */ /* 0x000fe20000010000 */
[----:B------:R-:W-:Y:S01]  /*8db0*/  FADD.FTZ R0, R77, R0 ;  /* 0x000000004d007221 */ /* 0x000fe20000010000 */
[C---:B------:R-:W-:Y:S01]  /*8dc0*/  HMMA.16816.F32 R32, R8.reuse, R18, R32 ;  /* 0x000000120820723c */ /* 0x040fe20000001820 */
[----:B-1----:R-:W-:Y:S01]  /*8dd0*/  FFMA.FTZ R4, R205, UR4, -R5 ;  /* 0x00000004cd047c23 */ /* 0x002fe20008010805 */
        /* <DEDUP_REMOVED lines=13> */
[----:B------:R-:W-:Y:S01]  /*8eb0*/  HMMA.16816.F32 R28, R8, R22, R28 ;  /* 0x00000016081c723c */ /* 0x000fe2000000181c */
[----:B------:R-:W-:Y:S01]  /*8ec0*/  FADD.FTZ R2, R123, R2 ;  /* 0x000000027b027221 */ /* 0x000fe20000010000 */
[----:B---3--:R-:W-:Y:S01]  /*8ed0*/  FFMA.FTZ R4, R206, UR4, -R5 ;  /* 0x00000004ce047c23 */ /* 0x008fe20008010805 */
[----:B----4-:R-:W-:Y:S02]  /*8ee0*/  FADD.FTZ R0, R17, R0 ;  /* 0x0000000011007221 */ /* 0x010fe40000010000 */
        /* <DEDUP_REMOVED lines=51> */
[----:B---3--:R-:W-:Y:S01]  /*9220*/  MOV R2, UR10 ;  /* 0x0000000a00027c02 */ /* 0x008fe20008000f00 */
[----:B------:R-:W-:Y:S01]  /*9230*/  ULDC UR8, c[0x0][0x39c] ;  /* 0x0000e70000087ab9 */ /* 0x000fe20000000800 */
[----:B------:R-:W-:Y:S02]  /*9240*/  ULDC UR7, c[0x0][0x248] ;  /* 0x0000920000077ab9 */ /* 0x000fe40000000800 */
[----:B------:R-:W-:Y:S01]  /*9250*/  IMAD.U32 R0, RZ, RZ, UR4 ;  /* 0x00000004ff007e24 */ /* 0x000fe2000f8e00ff */
[----:B------:R1:W-:Y:S01]  /*9260*/  STL [R1+0x20], R2 ;  /* 0x0000200201007387 */ /* 0x0003e20000100800 */
[----:B------:R-:W-:-:S03]  /*9270*/  ULDC UR4, c[0x0][0x2ec] ;  /* 0x0000bb0000047ab9 */ /* 0x000fc60000000800 */
[----:B------:R1:W-:Y:S02]  /*9280*/  STL [R1+0x1c], R0 ;  /* 0x00001c0001007387 */ /* 0x0003e40000100800 */
.L_x_2262:
        /* <DEDUP_REMOVED lines=66> */
.L_x_2259:
[----:B------:R-:W2:Y:S04]  /*96b0*/  LDL.LU R11, [R1+0x10] ;  /* 0x00001000010b7983 */ /* 0x000ea80000300800 */
[----:B------:R-:W3:Y:S02]  /*96c0*/  LDL.LU R10, [R1+0x14] ;  /* 0x00001400010a7983 */ /* 0x000ee40000300800 */
[C---:B---3-5:R-:W-:Y:S04]  /*96d0*/  LEA R10, P0, R2.reuse, R10, 0x1 ;  /* 0x0000000a020a7211 */ /* 0x068fe800078008ff */
        /* <DEDUP_REMOVED lines=30> */
[----:B--2---:R-:W-:Y:S05]  /*98c0*/  IADD3 R10, P0, R16, UR12, RZ ;  /* 0x0000000c100a7c10 */ /* 0x004fea000ff1e0ff */
[----:B------:R2:W-:Y:S04]  /*98d0*/  STL [R1+0x10], R11 ;  /* 0x0000100b01007387 */ /* 0x0005e80000100800 */
[----:B------:R-:W-:Y:S08]  /*98e0*/  LDGSTS.E.BYPASS.LTC128B.128 [R239+0xd800], desc[UR20][R18.64] ;  /* 0x0d80000012ef7fae */ /* 0x000ff0000b901d54 */
[----:B------:R-:W-:Y:S08]  /*98f0*/  LDGSTS.E.BYPASS.LTC128B.128 [R239+0xe000], desc[UR20][R20.64] ;  /* 0x0e00000014ef7fae */ /* 0x000ff0000b901d54 */
[----:B------:R-:W-:Y:S01]  /*9900*/  LDGSTS.E.BYPASS.LTC128B.128 [R239+0xe800], desc[UR20][R16.64] ;  /* 0x0e80000010ef7fae */ /* 0x000fe2000b901d54 */
[----:B--2---:R-:W-:Y:S02]  /*9910*/  IADD3.X R11, R17, UR11, RZ, P0, !PT ;  /* 0x0000000b110b7c10 */ /* 0x004fe400087fe4ff */
[----:B---3--:R-:W-:Y:S05]  /*9920*/  IADD3 R8, P0, R10, UR12, RZ ;  /* 0x0000000c0a087c10 */ /* 0x008fea000ff1e0ff */
[----:B------:R2:W-:Y:S01]  /*9930*/  LDGSTS.E.BYPASS.LTC128B.128 [R239+0xf000], desc[UR20][R10.64] ;  /* 0x0f0000000aef7fae */ /* 0x0005e2000b901d54 */
[----:B------:R-:W-:Y:S02]  /*9940*/  IADD3.X R9, R11, UR11, RZ, P0, !PT ;  /* 0x0000000b0b097c10 */ /* 0x000fe400087fe4ff */
[----:B----4-:R-:W-:Y:S04]  /*9950*/  IADD3 R6, P0, R8, UR12, RZ ;  /* 0x0000000c08067c10 */ /* 0x010fe8000ff1e0ff */
[----:B------:R-:W-:Y:S01]  /*9960*/  IADD3.X R7, R9, UR11, RZ, P0, !PT ;  /* 0x0000000b09077c10 */ /* 0x000fe200087fe4ff */
[----:B------:R-:W-:Y:S01]  /*9970*/  LDGSTS.E.BYPASS.LTC128B.128 [R239+0xf800], desc[UR20][R8.64] ;  /* 0x0f80000008ef7fae */ /* 0x000fe2000b901d54 */
[----:B-1----:R-:W-:Y:S04]  /*9980*/  IADD3 R4, P0, R6, UR12, RZ ;  /* 0x0000000c06047c10 */ /* 0x002fe8000ff1e0ff */
[----:B------:R-:W-:Y:S02]  /*9990*/  IADD3.X R5, R7, UR11, RZ, P0, !PT ;  /* 0x0000000b07057c10 */ /* 0x000fe400087fe4ff */
[----:B------:R-:W-:Y:S01]  /*99a0*/  IADD3 R2, P0, R4, UR12, RZ ;  /* 0x0000000c04027c10 */ /* 0x000fe2000ff1e0ff */
[----:B------:R-:W-:Y:S03]  /*99b0*/  LDGSTS.E.BYPASS.LTC128B.128 [R239+0x10000], desc[UR20][R6.64] ;  /* 0x1000000006ef7fae */ /* 0x000fe6000b901d54 */
[----:B------:R-:W-:Y:S05]  /*99c0*/  IADD3.X R3, R5, UR11, RZ, P0, !PT ;  /* 0x0000000b05037c10 */ /* 0x000fea00087fe4ff */
[----:B------:R-:W-:Y:S01]  /*99d0*/  LDGSTS.E.BYPASS.LTC128B.128 [R239+0x10800], desc[UR20][R4.64] ;  /* 0x1080000004ef7fae */ /* 0x000fe2000b901d54 */
[----:B--2---:R-:W-:Y:S04]  /*99e0*/  IADD3 R10, P0, R2, UR12, RZ ;  /* 0x0000000c020a7c10 */ /* 0x004fe8000ff1e0ff */
[----:B------:R-:W-:Y:S03]  /*99f0*/  IADD3.X R11, R3, UR11, RZ, P0, !PT ;  /* 0x0000000b030b7c10 */ /* 0x000fe600087fe4ff */
[----:B------:R-:W-:Y:S08]  /*9a00*/  LDGSTS.E.BYPASS.LTC128B.128 [R239+0x11000], desc[UR20][R2.64] ;  /* 0x1100000002ef7fae */ /* 0x000ff0000b901d54 */
[----:B------:R1:W-:Y:S08]  /*9a10*/  LDGSTS.E.BYPASS.LTC128B.128 [R239+0x11800], desc[UR20][R10.64] ;  /* 0x118000000aef7fae */ /* 0x0003f0000b901d54 */
[----:B------:R-:W-:Y:S08]  /*9a20*/  LDSM.16.M88.4 R128, [R226] ;  /* 0x00000000e280783b */ /* 0x000ff00000000200 */
[----:B------:R-:W-:Y:S08]  /*9a30*/  LDSM.16.M88.4 R16, [R224+0x800] ;  /* 0x00080000e010783b */ /* 0x000ff00000000200 */
[----:B------:R-:W-:Y:S08]  /*9a40*/  LDSM.16.M88.4 R24, [R224+0x1000] ;  /* 0x00100000e018783b */ /* 0x000ff00000000200 */
[----:B-1----:R-:W1:Y:S08]  /*9a50*/  LDSM.16.M88.4 R8, [R224] ;  /* 0x00000000e008783b */ /* 0x002e700000000200 */
[----:B------:R-:W2:Y:S08]  /*9a60*/  LDSM.16.M88.4 R32, [R224+0x1800] ;  /* 0x00180000e020783b */ /* 0x000eb00000000200 */
[----:B------:R-:W3:Y:S08]  /*9a70*/  LDSM.16.M88.4 R40, [R224+0x2000] ;  /* 0x00200000e028783b */ /* 0x000ef00000000200 */
[----:B------:R-:W4:Y:S08]  /*9a80*/  LDSM.16.M88.4 R48, [R224+0x2800] ;  /* 0x00280000e030783b */ /* 0x000f300000000200 */
[----:B------:R-:W4:Y:S01]  /*9a90*/  LDSM.16.M88.4 R56, [R224+0x3000] ;  /* 0x00300000e038783b */ /* 0x000f220000000200 */
[C---:B-1----:R-:W-:Y:S07]  /*9aa0*/  HMMA.16816.F32 R4, R128.reuse, R8, RZ ;  /* 0x000000088004723c */ /* 0x042fee00000018ff */
[----:B------:R-:W1:Y:S01]  /*9ab0*/  LDSM.16.M88.4 R64, [R224+0x3800] ;  /* 0x00380000e040783b */ /* 0x000e620000000200 */
[C---:B------:R-:W-:Y:S07]  /*9ac0*/  HMMA.16816.F32 R8, R128.reuse, R10, RZ ;  /* 0x0000000a8008723c */ /* 0x040fee00000018ff */
[----:B------:R-:W1:Y:S01]  /*9ad0*/  LDSM.16.M88.4 R72, [R224+0x4000] ;  /* 0x00400000e048783b */ /* 0x000e620000000200 */
[C---:B------:R-:W-:Y:S07]  /*9ae0*/  HMMA.16816.F32 R12, R128.reuse, R16, RZ ;  /* 0x00000010800c723c */ /* 0x040fee00000018ff */
[----:B------:R-:W1:Y:S01]  /*9af0*/  LDSM.16.M88.4 R80, [R224+0x4800] ;  /* 0x00480000e050783b */ /* 0x000e620000000200 */
[C---:B------:R-:W-:Y:S06]  /*9b00*/  HMMA.16816.F32 R16, R128.reuse, R18, RZ ;  /* 0x000000128010723c */ /* 0x040fec00000018ff */
[C---:B------:R-:W-:Y:S01]  /*9b10*/  HMMA.16816.F32 R20, R128.reuse, R24, RZ ;  /* 0x000000188014723c */ /* 0x040fe200000018ff */
[----:B------:R-:W1:Y:S05]  /*9b20*/  LDSM.16.M88.4 R88, [R224+0x5000] ;  /* 0x00500000e058783b */ /* 0x000e6a0000000200 */
[C---:B------:R-:W-:Y:S03]  /*9b30*/  HMMA.16816.F32 R24, R128.reuse, R26, RZ ;  /* 0x0000001a8018723c */ /* 0x040fe600000018ff */
[----:B------:R-:W1:Y:S03]  /*9b40*/  LDSM.16.M88.4 R96, [R224+0x5800] ;  /* 0x00580000e060783b */ /* 0x000e660000000200 */
[C---:B--2---:R-:W-:Y:S05]  /*9b50*/  HMMA.16816.F32 R28, R128.reuse, R32, RZ ;  /* 0x00000020801c723c */ /* 0x044fea00000018ff */
[----:B------:R-:W2:Y:S01]  /*9b60*/  LDSM.16.M88.4 R104, [R224+0x6000] ;  /* 0x00600000e068783b */ /* 0x000ea20000000200 */
[C---:B------:R-:W-:Y:S06]  /*9b70*/  HMMA.16816.F32 R32, R128.reuse, R34, RZ ;  /* 0x000000228020723c */ /* 0x040fec00000018ff */
[C---:B---3--:R-:W-:Y:S01]  /*9b80*/  HMMA.16816.F32 R36, R128.reuse, R40, RZ ;  /* 0x000000288024723c */ /* 0x048fe200000018ff */
[----:B------:R-:W3:Y:S05]  /*9b90*/  LDSM.16.M88.4 R112, [R224+0x6800] ;  /* 0x00680000e070783b */ /* 0x000eea0000000200 */
[C---:B------:R-:W-:Y:S03]  /*9ba0*/  HMMA.16816.F32 R40, R128.reuse, R42, RZ ;  /* 0x0000002a8028723c */ /* 0x040fe600000018ff */
[----:B------:R-:W3:Y:S03]  /*9bb0*/  LDSM.16.M88.4 R120, [R224+0x7000] ;  /* 0x00700000e078783b */ /* 0x000ee60000000200 */
[C---:B----4-:R-:W-:Y:S05]  /*9bc0*/  HMMA.16816.F32 R44, R128.reuse, R48, RZ ;  /* 0x00000030802c723c */ /* 0x050fea00000018ff */
[----:B------:R-:W4:Y:S01]  /*9bd0*/  LDSM.16.M88.4 R168, [R224+0x7800] ;  /* 0x00780000e0a8783b */ /* 0x000f220000000200 */
[C---:B------:R-:W-:Y:S06]  /*9be0*/  HMMA.16816.F32 R48, R128.reuse, R50, RZ ;  /* 0x000000328030723c */ /* 0x040fec00000018ff */
[C---:B------:R-:W-:Y:S01]  /*9bf0*/  HMMA.16816.F32 R52, R128.reuse, R56, RZ ;  /* 0x000000388034723c */ /* 0x040fe200000018ff */
[----:B------:R-:W-:Y:S05]  /*9c00*/  LDSM.16.M88.4 R172, [R229] ;  /* 0x00000000e5ac783b */ /* 0x000fea0000000200 */
[C---:B------:R-:W-:Y:S03]  /*9c10*/  HMMA.16816.F32 R56, R128.reuse, R58, RZ ;  /* 0x0000003a8038723c */ /* 0x040fe600000018ff */
[----:B------:R-:W4:Y:S03]  /*9c20*/  LDSM.16.M88.4 R176, [R223] ;  /* 0x00000000dfb0783b */ /* 0x000f260000000200 */
[C---:B-1----:R-:W-:Y:S05]  /*9c30*/  HMMA.16816.F32 R60, R128.reuse, R64, RZ ;  /* 0x00000040803c723c */ /* 0x042fea00000018ff */
[----:B------:R-:W1:Y:S01]  /*9c40*/  LDSM.16.M88.4 R180, [R223+0x800] ;  /* 0x00080000dfb4783b */ /* 0x000e620000000200 */
[C---:B------:R-:W-:Y:S06]  /*9c50*/  HMMA.16816.F32 R64, R128.reuse, R66, RZ ;  /* 0x000000428040723c */ /* 0x040fec00000018ff */
[C---:B------:R-:W-:Y:S01]  /*9c60*/  HMMA.16816.F32 R68, R128.reuse, R72, RZ ;  /* 0x000000488044723c */ /* 0x040fe200000018ff */
[----:B------:R-:W1:Y:S05]  /*9c70*/  LDSM.16.M88.4 R184, [R223+0x1000] ;  /* 0x00100000dfb8783b */ /* 0x000e6a0000000200 */
[C---:B------:R-:W-:Y:S03]  /*9c80*/  HMMA.16816.F32 R72, R128.reuse, R74, RZ ;  /* 0x0000004a8048723c */ /* 0x040fe600000018ff */
[----:B------:R-:W1:Y:S03]  /*9c90*/  LDSM.16.M88.4 R188, [R223+0x1800] ;  /* 0x00180000dfbc783b */ /* 0x000e660000000200 */
[C---:B------:R-:W-:Y:S05]  /*9ca0*/  HMMA.16816.F32 R76, R128.reuse, R80, RZ ;  /* 0x00000050804c723c */ /* 0x040fea00000018ff */
        /* <DEDUP_REMOVED lines=9> */
[C---:B--2---:R-:W-:Y:S01]  /*9d40*/  HMMA.16816.F32 R100, R128.reuse, R104, RZ ;  /* 0x000000688064723c */ /* 0x044fe200000018ff */
[----:B------:R-:W2:Y:S05]  /*9d50*/  LDSM.16.M88.4 R208, [R223+0x4000] ;  /* 0x00400000dfd0783b */ /* 0x000eaa0000000200 */
[C---:B------:R-:W-:Y:S03]  /*9d60*/  HMMA.16816.F32 R104, R128.reuse, R106, RZ ;  /* 0x0000006a8068723c */ /* 0x040fe600000018ff */
[----:B------:R-:W2:Y:S03]  /*9d70*/  LDSM.16.M88.4 R212, [R223+0x4800] ;  /* 0x00480000dfd4783b */ /* 0x000ea60000000200 */
[C---:B---3--:R-:W-:Y:S05]  /*9d80*/  HMMA.16816.F32 R108, R128.reuse, R112, RZ ;  /* 0x00000070806c723c */ /* 0x048fea00000018ff */
[----:B------:R-:W0:Y:S01]  /*9d90*/  LDGDEPBAR ;  /* 0x00000000000079af */ /* 0x000e220000000000 */
[C---:B------:R-:W-:Y:S07]  /*9da0*/  HMMA.16816.F32 R112, R128.reuse, R114, RZ ;  /* 0x000000728070723c */ /* 0x040fee00000018ff */
[----:B------:R-:W-:Y:S01]  /*9db0*/  LDSM.16.M88.4 R216, [R222] ;  /* 0x00000000ded8783b */ /* 0x000fe20000000200 */
[C---:B------:R-:W-:Y:S06]  /*9dc0*/  HMMA.16816.F32 R116, R128.reuse, R120, RZ ;  /* 0x000000788074723c */ /* 0x040fec00000018ff */
[C---:B------:R-:W-:Y:S06]  /*9dd0*/  HMMA.16816.F32 R120, R128.reuse, R122, RZ ;  /* 0x0000007a8078723c */ /* 0x040fec00000018ff */
[C---:B----4-:R-:W-:Y:S06]  /*9de0*/  HMMA.16816.F32 R124, R128.reuse, R168, RZ ;  /* 0x000000a8807c723c */ /* 0x050fec00000018ff */
[----:B------:R-:W-:Y:S01]  /*9df0*/  HMMA.16816.F32 R128, R128, R170, RZ ;  /* 0x000000aa8080723c */ /* 0x000fe200000018ff */
[----:B------:R-:W3:Y:S05]  /*9e00*/  LDSM.16.M88.4 R168, [R223+0x5000] ;  /* 0x00500000dfa8783b */ /* 0x000eea0000000200 */
[C---:B------:R-:W-:Y:S06]  /*9e10*/  HMMA.16816.F32 R4, R172.reuse, R176, R4 ;  /* 0x000000b0ac04723c */ /* 0x040fec0000001804 */
[C---:B------:R-:W-:Y:S01]  /*9e20*/  HMMA.16816.F32 R8, R172.reuse, R178, R8 ;  /* 0x000000b2ac08723c */ /* 0x040fe20000001808 */
[----:B------:R-:W4:Y:S05]  /*9e30*/  LDSM.16.M88.4 R176, [R223+0x5800] ;  /* 0x00580000dfb0783b */ /* 0x000f2a0000000200 */
[C---:B-1----:R-:W-:Y:S06]  /*9e40*/  HMMA.16816.F32 R12, R172.reuse, R180, R12 ;  /* 0x000000b4ac0c723c */ /* 0x042fec000000180c */
[C---:B------:R-:W-:Y:S01]  /*9e50*/  HMMA.16816.F32 R16, R172.reuse, R182, R16 ;  /* 0x000000b6ac10723c */ /* 0x040fe20000001810 */
[----:B------:R-:W1:Y:S05]  /*9e60*/  LDSM.16.M88.4 R180, [R223+0x6000] ;  /* 0x00600000dfb4783b */ /* 0x000e6a0000000200 */
[C---:B------:R-:W-:Y:S06]  /*9e70*/  HMMA.16816.F32 R20, R172.reuse, R184, R20 ;  /* 0x000000b8ac14723c */ /* 0x040fec0000001814 */
        /* <DEDUP_REMOVED lines=10> */
[----:B------:R-:W-:Y:S05]  /*9f20*/  LDSM.16.M88.4 R196, [R227] ;  /* 0x00000000e3c4783b */ /* 0x000fea0000000200 */
[C---:B------:R-:W-:Y:S06]  /*9f30*/  HMMA.16816.F32 R52, R172.reuse, R200, R52 ;  /* 0x000000c8ac34723c */ /* 0x040fec0000001834 */
[C---:B------:R-:W-:Y:S01]  /*9f40*/  HMMA.16816.F32 R56, R172.reuse, R202, R56 ;  /* 0x000000caac38723c */ /* 0x040fe20000001838 */
[----:B------:R-:W1:Y:S05]  /*9f50*/  LDSM.16.M88.4 R200, [R225] ;  /* 0x00000000e1c8783b */ /* 0x000e6a0000000200 */
[C---:B------:R-:W-:Y:S06]  /*9f60*/  HMMA.16816.F32 R60, R172.reuse, R204, R60 ;  /* 0x000000ccac3c723c */ /* 0x040fec000000183c */
[C---:B------:R-:W-:Y:S05]  /*9f70*/  HMMA.16816.F32 R64, R172.reuse, R206, R64 ;  /* 0x000000ceac40723c */ /* 0x040fea0000001840 */
[C---:B------:R-:W-:Y:S01]  /*9f80*/  IADD3 R204, R225.reuse, 0x800, RZ ;  /* 0x00000800e1cc7810 */ /* 0x040fe20007ffe0ff */
[C---:B--2---:R-:W-:Y:S05]  /*9f90*/  HMMA.16816.F32 R68, R172.reuse, R208, R68 ;  /* 0x000000d0ac44723c */ /* 0x044fea0000001844 */
[----:B------:R-:W2:Y:S01]  /*9fa0*/  LDSM.16.M88.4 R204, [R204] ;  /* 0x00000000cccc783b */ /* 0x000ea20000000200 */
[C---:B------:R-:W-:Y:S05]  /*9fb0*/  HMMA.16816.F32 R72, R172.reuse, R210, R72 ;  /* 0x000000d2ac48723c */ /* 0x040fea0000001848 */
[C---:B------:R-:W-:Y:S01]  /*9fc0*/  IADD3 R208, R225.reuse, 0x1000, RZ ;  /* 0x00001000e1d07810 */ /* 0x040fe20007ffe0ff */
[C---:B------:R-:W-:Y:S05]  /*9fd0*/  HMMA.16816.F32 R76, R172.reuse, R212, R76 ;  /* 0x000000d4ac4c723c */ /* 0x040fea000000184c */
[----:B------:R-:W2:Y:S01]  /*9fe0*/  LDSM.16.M88.4 R208, [R208] ;  /* 0x00000000d0d0783b */ /* 0x000ea20000000200 */
[C---:B------:R-:W-:Y:S05]  /*9ff0*/  HMMA.16816.F32 R80, R172.reuse, R214, R80 ;  /* 0x000000d6ac50723c */ /* 0x040fea0000001850 */
[C---:B------:R-:W-:Y:S01]  /*a000*/  IADD3 R212, R225.reuse, 0x1800, RZ ;  /* 0x00001800e1d47810 */ /* 0x040fe20007ffe0ff */
[C---:B---3--:R-:W-:Y:S05]  /*a010*/  HMMA.16816.F32 R84, R172.reuse, R168, R84 ;  /* 0x000000a8ac54723c */ /* 0x048fea0000001854 */
[----:B------:R-:W3:Y:S01]  /*a020*/  LDSM.16.M88.4 R212, [R212] ;  /* 0x00000000d4d4783b */ /* 0x000ee20000000200 */
[C---:B------:R-:W-:Y:S05]  /*a030*/  HMMA.16816.F32 R88, R172.reuse, R170, R88 ;  /* 0x000000aaac58723c */ /* 0x040fea0000001858 */
[C---:B------:R-:W-:Y:S01]  /*a040*/  IADD3 R168, R225.reuse, 0x2000, RZ ;  /* 0x00002000e1a87810 */ /* 0x040fe20007ffe0ff */
[C---:B----4-:R-:W-:Y:S05]  /*a050*/  HMMA.16816.F32 R92, R172.reuse, R176, R92 ;  /* 0x000000b0ac5c723c */ /* 0x050fea000000185c */
[----:B------:R-:W4:Y:S01]  /*a060*/  LDSM.16.M88.4 R168, [R168] ;  /* 0x00000000a8a8783b */ /* 0x000f220000000200 */
[C---:B------:R-:W-:Y:S05]  /*a070*/  HMMA.16816.F32 R96, R172.reuse, R178, R96 ;  /* 0x000000b2ac60723c */ /* 0x040fea0000001860 */
[C---:B------:R-:W-:Y:S01]  /*a080*/  IADD3 R176, R225.reuse, 0x2800, RZ ;  /* 0x00002800e1b07810 */ /* 0x040fe20007ffe0ff */
[C---:B-1----:R-:W-:Y:S05]  /*a090*/  HMMA.16816.F32 R100, R172.reuse, R180, R100 ;  /* 0x000000b4ac64723c */ /* 0x042fea0000001864 */
[----:B------:R-:W1:Y:S01]  /*a0a0*/  LDSM.16.M88.4 R176, [R176] ;  /* 0x00000000b0b0783b */ /* 0x000e620000000200 */
[C---:B------:R-:W-:Y:S05]  /*a0b0*/  HMMA.16816.F32 R104, R172.reuse, R182, R104 ;  /* 0x000000b6ac68723c */ /* 0x040fea0000001868 */
[C---:B------:R-:W-:Y:S01]  /*a0c0*/  IADD3 R180, R225.reuse, 0x3800, RZ ;  /* 0x00003800e1b47810 */ /* 0x040fe20007ffe0ff */
        /* <DEDUP_REMOVED lines=8> */
[----:B------:R-:W-:Y:S01]  /*a150*/  HMMA.16816.F32 R128, R172, R194, R128 ;  /* 0x000000c2ac80723c */ /* 0x000fe20000001880 */
[----:B------:R-:W-:Y:S05]  /*a160*/  LDSM.16.M88.4 R192, [R234] ;  /* 0x00000000eac0783b */ /* 0x000fea0000000200 */
[C---:B------:R-:W-:Y:S05]  /*a170*/  HMMA.16816.F32 R4, R196.reuse, R200, R4 ;  /* 0x000000c8c404723c */ /* 0x040fea0000001804 */
[----:B------:R-:W-:Y:S01]  /*a180*/  IADD3 R172, R225, 0x3000, RZ ;  /* 0x00003000e1ac7810 */ /* 0x000fe20007ffe0ff */
[C---:B------:R-:W-:Y:S01]  /*a190*/  HMMA.16816.F32 R8, R196.reuse, R202, R8 ;  /* 0x000000cac408723c */ /* 0x040fe20000001808 */
[----:B------:R-:W-:Y:S05]  /*a1a0*/  LDSM.16.M88.4 R200, [R233] ;  /* 0x00000000e9c8783b */ /* 0x000fea0000000200 */
[C---:B--2---:R-:W-:Y:S03]  /*a1b0*/  HMMA.16816.F32 R12, R196.reuse, R204, R12 ;  /* 0x000000ccc40c723c */ /* 0x044fe6000000180c */
[----:B------:R-:W2:Y:S03]  /*a1c0*/  LDSM.16.M88.4 R172, [R172] ;  /* 0x00000000acac783b */ /* 0x000ea60000000200 */
[C---:B------:R-:W-:Y:S05]  /*a1d0*/  HMMA.16816.F32 R16, R196.reuse, R206, R16 ;  /* 0x000000cec410723c */ /* 0x040fea0000001810 */
[----:B------:R-:W-:Y:S01]  /*a1e0*/  LDSM.16.M88.4 R204, [R232] ;  /* 0x00000000e8cc783b */ /* 0x000fe20000000200 */
[C---:B------:R-:W-:Y:S06]  /*a1f0*/  HMMA.16816.F32 R20, R196.reuse, R208, R20 ;  /* 0x000000d0c414723c */ /* 0x040fec0000001814 */
[C---:B------:R-:W-:Y:S01]  /*a200*/  HMMA.16816.F32 R24, R196.reuse, R210, R24 ;  /* 0x000000d2c418723c */ /* 0x040fe20000001818 */
[----:B------:R-:W-:Y:S05]  /*a210*/  LDSM.16.M88.4 R208, [R231] ;  /* 0x00000000e7d0783b */ /* 0x000fea0000000200 */
[C---:B---3--:R-:W-:Y:S06]  /*a220*/  HMMA.16816.F32 R28, R196.reuse, R212, R28 ;  /* 0x000000d4c41c723c */ /* 0x048fec000000181c */
[C---:B------:R-:W-:Y:S01]  /*a230*/  HMMA.16816.F32 R32, R196.reuse, R214, R32 ;  /* 0x000000d6c420723c */ /* 0x040fe20000001820 */
[----:B------:R-:W-:Y:S05]  /*a240*/  LDSM.16.M88.4 R212, [R230] ;  /* 0x00000000e6d4783b */ /* 0x000fea0000000200 */
[C---:B----4-:R-:W-:Y:S06]  /*a250*/  HMMA.16816.F32 R36, R196.reuse, R168, R36 ;  /* 0x000000a8c424723c */ /* 0x050fec0000001824 */
[C---:B------:R-:W-:Y:S01]  /*a260*/  HMMA.16816.F32 R40, R196.reuse, R170, R40 ;  /* 0x000000aac428723c */ /* 0x040fe20000001828 */
[----:B------:R-:W3:Y:S05]  /*a270*/  LDSM.16.M88.4 R168, [R235] ;  /* 0x00000000eba8783b */ /* 0x000eea0000000200 */
[C---:B-1----:R-:W-:Y:S06]  /*a280*/  HMMA.16816.F32 R44, R196.reuse, R176, R44 ;  /* 0x000000b0c42c723c */ /* 0x042fec000000182c */
[C---:B------:R-:W-:Y:S01]  /*a290*/  HMMA.16816.F32 R48, R196.reuse, R178, R48 ;  /* 0x000000b2c430723c */ /* 0x040fe20000001830 */
[----:B------:R-:W1:Y:S05]  /*a2a0*/  LDSM.16.M88.4 R176, [R228] ;  /* 0x00000000e4b0783b */ /* 0x000e6a0000000200 */
        /* <DEDUP_REMOVED lines=9> */
[C---:B------:R-:W-:Y:S01]  /*a340*/  HMMA.16816.F32 R88, R196.reuse, R170, R88 ;  /* 0x000000aac458723c */ /* 0x040fe20000001858 */
[----:B------:R-:W2:Y:S05]  /*a350*/  LDSM.16.M88.4 R168, [R222+0x800] ;  /* 0x00080000dea8783b */ /* 0x000eaa0000000200 */
        /* <DEDUP_REMOVED lines=10> */
[C---:B-1----:R-:W-:Y:S06]  /*a400*/  HMMA.16816.F32 R4, R176.reuse, R216, R4 ;  /* 0x000000d8b004723c */ /* 0x042fec0000001804 */
        /* <DEDUP_REMOVED lines=227> */
[----:B------:R-:W4:Y:S01]  /*b240*/  LDL R131, [R1+0x18] ;  /* 0x0000180001837983 */ /* 0x000f220000100800 */
[----:B------:R-:W-:Y:S01]  /*b250*/  FMUL.FTZ R128, R128, UR8 ;  /* 0x0000000880807c20 */ /* 0x000fe20008410000 */
[----:B------:R-:W-:Y:S01]  /*b260*/  FMUL.FTZ R37, R130, UR8 ;  /* 0x0000000882257c20 */ /* 0x000fe20008410000 */
[----:B------:R-:W-:Y:S06]  /*b270*/  FMUL.FTZ R129, R129, UR8 ;  /* 0x0000000881817c20 */ /* 0x000fec0008410000 */
        /* <DEDUP_REMOVED lines=37> */
[----:B----4-:R-:W-:Y:S09]  /*b4d0*/  ISETP.GT.AND P0, PT, R238, R131, PT ;  /* 0x00000083ee00720c */ /* 0x010ff20003f04270 */
[----:B------:R-:W4:Y:S10]  /*b4e0*/  MUFU.TANH R96, R96 ;  /* 0x0000006000607308 */ /* 0x000f340000002400 */
        /* <DEDUP_REMOVED lines=102> */
.L_x_2261:
        /* <DEDUP_REMOVED lines=56> */
.L_x_2260:
        /* <DEDUP_REMOVED lines=155> */
[--C-:B------:R-:W-:Y:S04]  /*c880*/  FFMA.FTZ R5, R181, UR4, -R39.reuse ;  /* 0x00000004b5057c23 */ /* 0x100fe80008010827 */
        /* <DEDUP_REMOVED lines=26> */
[C---:B---3--:R-:W-:Y:S01]  /*ca30*/  FMUL.FTZ R13, R2.reuse, R141 ;  /* 0x0000008d020d7220 */ /* 0x048fe20000410000 */
[----:B------:R-:W-:Y:S08]  /*ca40*/  FMUL.FTZ R21, R2, R149 ;  /* 0x0000009502157220 */ /* 0x000ff00000410000 */
[----:B------:R3:W-:Y:S01]  /*ca50*/  MUFU.EX2 R130, R6 ;  /* 0x0000000600827308 */ /* 0x0007e20000000800 */
[----:B-1----:R-:W-:Y:S09]  /*ca60*/  FMUL.FTZ R7, R0, R139 ;  /* 0x0000008b00077220 */ /* 0x002ff20000410000 */
[----:B------:R1:W-:Y:S01]  /*ca70*/  MUFU.EX2 R168, R8 ;  /* 0x0000000800a87308 */ /* 0x0003e20000000800 */
[--C-:B--2---:R-:W-:Y:S01]  /*ca80*/  FFMA.FTZ R4, R188, UR4, -R39.reuse ;  /* 0x00000004bc047c23 */ /* 0x104fe20008010827 */
[----:B----4-:R-:W-:Y:S08]  /*ca90*/  F2FP.F16.F32.PACK_AB R41, R190, R184 ;  /* 0x000000b8be29723e */ /* 0x010ff000000000ff */
[----:B------:R2:W4:Y:S01]  /*caa0*/  MUFU.EX2 R219, R4 ;  /* 0x0000000400db7308 */ /* 0x0005220000000800 */
[----:B---3--:R-:W-:Y:S09]  /*cab0*/  FMUL.FTZ R6, R0, R138 ;  /* 0x0000008a00067220 */ /* 0x008ff20000410000 */
[----:B------:R3:W-:Y:S01]  /*cac0*/  MUFU.EX2 R169, R9 ;  /* 0x0000000900a97308 */ /* 0x0007e20000000800 */
[C---:B-1----:R-:W-:Y:S09]  /*cad0*/  FMUL.FTZ R8, R2.reuse, R144 ;  /* 0x0000009002087220 */ /* 0x042ff20000410000 */
[----:B------:R1:W-:Y:S01]  /*cae0*/  MUFU.EX2 R242, R48 ;  /* 0x0000003000f27308 */ /* 0x0003e20000000800 */
[--C-:B--2---:R-:W-:Y:S01]  /*caf0*/  FFMA.FTZ R4, R187, UR4, -R68.reuse ;  /* 0x00000004bb047c23 */ /* 0x104fe20008010844 */
[----:B----4-:R-:W-:Y:S08]  /*cb00*/  F2FP.F16.F32.PACK_AB R42, R219, R189 ;  /* 0x000000bddb2a723e */ /* 0x010ff000000000ff */
[----:B------:R2:W-:Y:S01]  /*cb10*/  MUFU.EX2 R187, R4 ;  /* 0x0000000400bb7308 */ /* 0x0005e20000000800 */
[----:B---3--:R-:W-:Y:S01]  /*cb20*/  FMUL.FTZ R9, R2, R145 ;  /* 0x0000009102097220 */ /* 0x008fe20000410000 */
[----:B-1----:R-:W-:Y:S01]  /*cb30*/  F2FP.F16.F32.PACK_AB R48, R247, R245 ;  /* 0x000000f5f730723e */ /* 0x002fe200000000ff */
[--C-:B--2---:R-:W-:Y:S07]  /*cb40*/  FFMA.FTZ R4, R183, UR4, -R68.reuse ;  /* 0x00000004b7047c23 */ /* 0x104fee0008010844 */
[----:B------:R1:W2:Y:S02]  /*cb50*/  MUFU.EX2 R188, R4 ;  /* 0x0000000400bc7308 */ /* 0x0002a40000000800 */
[--C-:B-1----:R-:W-:Y:S01]  /*cb60*/  FFMA.FTZ R4, R180, UR4, -R68.reuse ;  /* 0x00000004b4047c23 */ /* 0x102fe20008010844 */
[----:B--2---:R-:W-:Y:S07]  /*cb70*/  F2FP.F16.F32.PACK_AB R43, R188, R187 ;  /* 0x000000bbbc2b723e */ /* 0x004fee00000000ff */
[----:B------:R1:W-:Y:S02]  /*cb80*/  MUFU.EX2 R244, R4 ;  /* 0x0000000400f47308 */ /* 0x0003e40000000800 */
[--C-:B-1----:R-:W-:Y:S08]  /*cb90*/  FFMA.FTZ R4, R175, UR4, -R68.reuse ;  /* 0x00000004af047c23 */ /* 0x102ff00008010844 */
[----:B------:R1:W-:Y:S10]  /*cba0*/  MUFU.EX2 R175, R20 ;  /* 0x0000001400af7308 */ /* 0x0003f40000000800 */
[----:B------:R2:W3:Y:S01]  /*cbb0*/  MUFU.EX2 R246, R4 ;  /* 0x0000000400f67308 */ /* 0x0004e20000000800 */
[----:B-1----:R-:W-:Y:S01]  /*cbc0*/  FMUL.FTZ R20, R2, R148 ;  /* 0x0000009402147220 */ /* 0x002fe20000410000 */
[--C-:B--2---:R-:W-:Y:S01]  /*cbd0*/  FFMA.FTZ R4, R172, UR4, -R39.reuse ;  /* 0x00000004ac047c23 */ /* 0x104fe20008010827 */
[----:B---3--:R-:W-:Y:S07]  /*cbe0*/  F2FP.F16.F32.PACK_AB R49, R246, R244 ;  /* 0x000000f4f631723e */ /* 0x008fee00000000ff */
[----:B------:R1:W2:Y:S02]  /*cbf0*/  MUFU.EX2 R10, R4 ;  /* 0x00000004000a7308 */ /* 0x0002a40000000800 */
[--C-:B-1----:R-:W-:Y:S01]  /*cc00*/  FFMA.FTZ R4, R171, UR4, -R68.reuse ;  /* 0x00000004ab047c23 */ /* 0x102fe20008010844 */
[----:B--2---:R-:W-:Y:S01]  /*cc10*/  MOV R138, R10 ;  /* 0x0000000a008a7202 */ /* 0x004fe20000000f00 */
[--C-:B------:R-:W-:Y:S01]  /*cc20*/  FFMA.FTZ R10, R32, UR4, -R39.reuse ;  /* 0x00000004200a7c23 */ /* 0x100fe20008010827 */
[--C-:B------:R-:W-:Y:S05]  /*cc30*/  FFMA.FTZ R32, R174, UR4, -R39.reuse ;  /* 0x00000004ae207c23 */ /* 0x100fea0008010827 */
[----:B------:R1:W-:Y:S01]  /*cc40*/  MUFU.EX2 R248, R4 ;  /* 0x0000000400f87308 */ /* 0x0003e20000000800 */
[----:B------:R-:W-:Y:S09]  /*cc50*/  F2FP.F16.F32.PACK_AB R50, R138, R250 ;  /* 0x000000fa8a32723e */ /* 0x000ff200000000ff */
[----:B------:R2:W-:Y:S10]  /*cc60*/  MUFU.EX2 R171, R10 ;  /* 0x0000000a00ab7308 */ /* 0x0005f40000000800 */
[----:B------:R3:W-:Y:S01]  /*cc70*/  MUFU.EX2 R252, R32 ;  /* 0x0000002000fc7308 */ /* 0x0007e20000000800 */
[--C-:B-1----:R-:W-:Y:S09]  /*cc80*/  FFMA.FTZ R4, R170, UR4, -R68.reuse ;  /* 0x00000004aa047c23 */ /* 0x102ff20008010844 */
[----:B------:R1:W4:Y:S01]  /*cc90*/  MUFU.EX2 R251, R4 ;  /* 0x0000000400fb7308 */ /* 0x0003220000000800 */
[----:B--2---:R-:W-:Y:S09]  /*cca0*/  FMUL.FTZ R10, R0, R146 ;  /* 0x00000092000a7220 */ /* 0x004ff20000410000 */
[----:B------:R2:W-:Y:S01]  /*ccb0*/  MUFU.EX2 R170, R5 ;  /* 0x0000000500aa7308 */ /* 0x0005e20000000800 */
[--C-:B---3--:R-:W-:Y:S09]  /*ccc0*/  FFMA.FTZ R32, R191, UR4, -R68.reuse ;  /* 0x00000004bf207c23 */ /* 0x108ff20008010844 */
[----:B------:R3:W-:Y:S01]  /*ccd0*/  MUFU.EX2 R243, R32 ;  /* 0x0000002000f37308 */ /* 0x0007e20000000800 */
[--C-:B-1----:R-:W-:Y:S01]  /*cce0*/  FFMA.FTZ R4, R22, UR4, -R68.reuse ;  /* 0x0000000416047c23 */ /* 0x102fe20008010844 */
[----:B------:R-:W-:Y:S01]  /*ccf0*/  FMUL.FTZ R22, R0, R150 ;  /* 0x0000009600167220 */ /* 0x000fe20000410000 */
[----:B----4-:R-:W-:Y:S07]  /*cd00*/  F2FP.F16.F32.PACK_AB R51, R251, R248 ;  /* 0x000000f8fb33723e */ /* 0x010fee00000000ff */
[----:B------:R1:W4:Y:S01]  /*cd10*/  MUFU.EX2 R12, R4 ;  /* 0x00000004000c7308 */ /* 0x0003220000000800 */
[----:B--2---:R-:W-:Y:S01]  /*cd20*/  FMUL.FTZ R5, R2, R137 ;  /* 0x0000008902057220 */ /* 0x004fe20000410000 */
[----:B------:R-:W-:Y:S01]  /*cd30*/  MOV R137, R11 ;  /* 0x0000000b00897202 */ /* 0x000fe20000000f00 */
[----:B------:R-:W-:Y:S01]  /*cd40*/  FMUL.FTZ R11, R0, R147 ;  /* 0x00000093000b7220 */ /* 0x000fe20000410000 */
[----:B---3--:R-:W-:Y:S01]  /*cd50*/  FMUL.FTZ R32, R2, R160 ;  /* 0x000000a002207220 */ /* 0x008fe20000410000 */
[--C-:B-1----:R-:W-:Y:S01]  /*cd60*/  FFMA.FTZ R4, R23, UR4, -R68.reuse ;  /* 0x0000000417047c23 */ /* 0x102fe20008010844 */
[----:B------:R-:W-:Y:S04]  /*cd70*/  FMUL.FTZ R23, R0, R151 ;  /* 0x0000009700177220 */ /* 0x000fe80000410000 */
[----:B------:R1:W2:Y:S02]  /*cd80*/  MUFU.EX2 R133, R4 ;  /* 0x0000000400857308 */ /* 0x0002a40000000800 */
[--C-:B-1----:R-:W-:Y:S08]  /*cd90*/  FFMA.FTZ R4, R24, UR4, -R39.reuse ;  /* 0x0000000418047c23 */ /* 0x102ff00008010827 */
[----:B------:R1:W-:Y:S02]  /*cda0*/  MUFU.EX2 R132, R4 ;  /* 0x0000000400847308 */ /* 0x0003e40000000800 */
[--C-:B-1----:R-:W-:Y:S08]  /*cdb0*/  FFMA.FTZ R4, R25, UR4, -R39.reuse ;  /* 0x0000000419047c23 */ /* 0x102ff00008010827 */
[----:B------:R1:W3:Y:S02]  /*cdc0*/  MUFU.EX2 R129, R4 ;  /* 0x0000000400817308 */ /* 0x0002e40000000800 */
[--C-:B-1----:R-:W-:Y:S02]  /*cdd0*/  FFMA.FTZ R4, R27, UR4, -R68.reuse ;  /* 0x000000041b047c23 */ /* 0x102fe40008010844 */
[----:B------:R-:W1:Y:S06]  /*cde0*/  LDSM.16.MT88.4 R24, [R221+0xa000] ;  /* 0x00a00000dd18783b */ /* 0x000e6c0000004200 */
[----:B------:R5:W3:Y:S02]  /*cdf0*/  MUFU.EX2 R125, R4 ;  /* 0x00000004007d7308 */ /* 0x000ae40000000800 */
[--C-:B-----5:R-:W-:Y:S08]  /*ce00*/  FFMA.FTZ R4, R28, UR4, -R39.reuse ;  /* 0x000000041c047c23 */ /* 0x120ff00008010827 */
[----:B------:R5:W-:Y:S02]  /*ce10*/  MUFU.EX2 R178, R4 ;  /* 0x0000000400b27308 */ /* 0x000be40000000800 */
[--C-:B-----5:R-:W-:Y:S02]  /*ce20*/  FFMA.FTZ R4, R29, UR4, -R39.reuse ;  /* 0x000000041d047c23 */ /* 0x120fe40008010827 */
[----:B------:R-:W5:Y:S06]  /*ce30*/  LDSM.16.MT88.4 R28, [R135+0xa000] ;  /* 0x00a00000871c783b */ /* 0x000f6c0000004200 */
[----:B------:R4:W-:Y:S02]  /*ce40*/  MUFU.EX2 R179, R4 ;  /* 0x0000000400b37308 */ /* 0x0009e40000000800 */
[C---:B----4-:R-:W-:Y:S01]  /*ce50*/  FMUL.FTZ R4, R2.reuse, R136 ;  /* 0x0000008802047220 */ /* 0x050fe20000410000 */
[----:B------:R-:W-:Y:S01]  /*ce60*/  MOV R136, R12 ;  /* 0x0000000c00887202 */ /* 0x000fe20000000f00 */
[C---:B------:R-:W-:Y:S05]  /*ce70*/  FMUL.FTZ R12, R2.reuse, R140 ;  /* 0x0000008c020c7220 */ /* 0x040fea0000410000 */
[C---:B------:R-:W-:Y:S06]  /*ce80*/  HMMA.16816.F32 R4, R40.reuse, R16, R4 ;  /* 0x000000102804723c */ /* 0x040fec0000001804 */
[C---:B------:R-:W-:Y:S05]  /*ce90*/  HMMA.16816.F32 R8, R40.reuse, R18, R8 ;  /* 0x000000122808723c */ /* 0x040fea0000001808 */
[--C-:B------:R-:W-:Y:S01]  /*cea0*/  FFMA.FTZ R16, R33, UR4, -R39.reuse ;  /* 0x0000000421107c23 */ /* 0x100fe20008010827 */
[C---:B-1----:R-:W-:Y:S03]  /*ceb0*/  HMMA.16816.F32 R12, R40.reuse, R24, R12 ;  /* 0x00000018280c723c */ /* 0x042fe6000000180c */
[----:B------:R1:W4:Y:S02]  /*cec0*/  MUFU.EX2 R173, R16 ;  /* 0x0000001000ad7308 */ /* 0x0003240000000800 */
        /* <DEDUP_REMOVED lines=8> */
[----:B------:R1:W4:Y:S02]  /*cf50*/  MUFU.EX2 R172, R16 ;  /* 0x0000001000ac7308 */ /* 0x0003240000000800 */
        /* <DEDUP_REMOVED lines=18> */
[----:B--2---:R-:W-:Y:S01]  /*d080*/  F2FP.F16.F32.PACK_AB R45, R133, R136 ;  /* 0x00000088852d723e */ /* 0x004fe200000000ff */
[C---:B------:R-:W-:Y:S01]  /*d090*/  HMMA.16816.F32 R8, R48.reuse, R54, R8 ;  /* 0x000000363008723c */ /* 0x040fe20000001808 */
[----:B------:R-:W2:Y:S04]  /*d0a0*/  LDSM.16.MT88.4 R52, [R134+0xb000] ;  /* 0x00b000008634783b */ /* 0x000ea80000004200 */
[----:B---3--:R-:W-:Y:S01]  /*d0b0*/  F2FP.F16.F32.PACK_AB R46, R129, R132 ;  /* 0x00000084812e723e */ /* 0x008fe200000000ff */
[C---:B------:R-:W-:Y:S05]  /*d0c0*/  HMMA.16816.F32 R12, R48.reuse, R56, R12 ;  /* 0x00000038300c723c */ /* 0x040fea000000180c */
[----:B------:R-:W-:Y:S01]  /*d0d0*/  F2FP.F16.F32.PACK_AB R47, R125, R130 ;  /* 0x000000827d2f723e */ /* 0x000fe200000000ff */
[C---:B------:R-:W-:Y:S01]  /*d0e0*/  HMMA.16816.F32 R16, R48.reuse, R58, R16 ;  /* 0x0000003a3010723c */ /* 0x040fe20000001810 */
[----:B------:R-:W3:Y:S04]  /*d0f0*/  LDSM.16.MT88.4 R56, [R221+0xb000] ;  /* 0x00b00000dd38783b */ /* 0x000ee80000004200 */
[--C-:B-----5:R-:W-:Y:S01]  /*d100*/  FFMA.FTZ R44, R195, UR4, -R39.reuse ;  /* 0x00000004c32c7c23 */ /* 0x120fe20008010827 */
[C---:B------:R-:W-:Y:S03]  /*d110*/  HMMA.16816.F32 R20, R48.reuse, R60, R20 ;  /* 0x0000003c3014723c */ /* 0x040fe60000001814 */
[----:B------:R5:W3:Y:S02]  /*d120*/  MUFU.EX2 R186, R44 ;  /* 0x0000002c00ba7308 */ /* 0x000ae40000000800 */
[----:B------:R-:W-:Y:S01]  /*d130*/  MOV R195, R175 ;  /* 0x000000af00c37202 */ /* 0x000fe20000000f00 */
[C---:B------:R-:W-:Y:S01]  /*d140*/  HMMA.16816.F32 R24, R48.reuse, R62, R24 ;  /* 0x0000003e3018723c */ /* 0x040fe20000001818 */
[----:B------:R-:W3:Y:S04]  /*d150*/  LDSM.16.MT88.4 R60, [R135+0xb000] ;  /* 0x00b00000873c783b */ /* 0x000ee80000004200 */
[----:B------:R-:W-:Y:S01]  /*d160*/  MOV R194, R131 ;  /* 0x0000008300c27202 */ /* 0x000fe20000000f00 */
[C---:B-1----:R-:W-:Y:S03]  /*d170*/  HMMA.16816.F32 R28, R48.reuse, R40, R28 ;  /* 0x00000028301c723c */ /* 0x042fe6000000181c */
[----:B------:R-:W-:Y:S03]  /*d180*/  ISETP.GT.AND P0, PT, R238, R194, PT ;  /* 0x000000c2ee00720c */ /* 0x000fe60003f04270 */
[----:B------:R-:W-:Y:S01]  /*d190*/  HMMA.16816.F32 R32, R48, R42, R32 ;  /* 0x0000002a3020723c */ /* 0x000fe20000001820 */
[----:B------:R-:W1:Y:S04]  /*d1a0*/  LDSM.16.MT88.4 R40, [R220+0xb000] ;  /* 0x00b00000dc28783b */ /* 0x000e680000004200 */
[--C-:B-----5:R-:W-:Y:S01]  /*d1b0*/  FFMA.FTZ R44, R196, UR4, -R68.reuse ;  /* 0x00000004c42c7c23 */ /* 0x120fe20008010844 */
[----:B----4-:R-:W-:Y:S01]  /*d1c0*/  MOV R196, R173 ;  /* 0x000000ad00c47202 */ /* 0x010fe20000000f00 */
[--C-:B------:R-:W-:Y:S01]  /*d1d0*/  FFMA.FTZ R48, R201, UR4, -R68.reuse ;  /* 0x00000004c9307c23 */ /* 0x100fe20008010844 */
[----:B------:R-:W-:Y:S01]  /*d1e0*/  MOV R201, R168 ;  /* 0x000000a800c97202 */ /* 0x000fe20000000f00 */
[----:B------:R4:W-:Y:S02]  /*d1f0*/  MUFU.EX2 R183, R44 ;  /* 0x0000002c00b77308 */ /* 0x0009e40000000800 */
[--C-:B----4-:R-:W-:Y:S01]  /*d200*/  FFMA.FTZ R44, R197, UR4, -R68.reuse ;  /* 0x00000004c52c7c23 */ /* 0x110fe20008010844 */
[----:B------:R-:W-:Y:S07]  /*d210*/  MOV R197, R172 ;  /* 0x000000ac00c57202 */ /* 0x000fee0000000f00 */
[----:B------:R4:W5:Y:S01]  /*d220*/  MUFU.EX2 R182, R44 ;  /* 0x0000002c00b67308 */ /* 0x0009620000000800 */
[----:B------:R-:W-:Y:S01]  /*d230*/  F2FP.F16.F32.PACK_AB R51, R195, R197 ;  /* 0x000000c5c333723e */ /* 0x000fe200000000ff */
[--C-:B----4-:R-:W-:Y:S01]  /*d240*/  FFMA.FTZ R44, R198, UR4, -R39.reuse ;  /* 0x00000004c62c7c23 */ /* 0x110fe20008010827 */
[----:B------:R-:W-:Y:S07]  /*d250*/  MOV R198, R171 ;  /* 0x000000ab00c67202 */ /* 0x000fee0000000f00 */
[----:B------:R4:W-:Y:S01]  /*d260*/  MUFU.EX2 R181, R44 ;  /* 0x0000002c00b57308 */ /* 0x0009e20000000800 */
[----:B------:R-:W-:Y:S01]  /*d270*/  F2FP.F16.F32.PACK_AB R50, R196, R198 ;  /* 0x000000c6c432723e */ /* 0x000fe200000000ff */
[--C-:B----4-:R-:W-:Y:S01]  /*d280*/  FFMA.FTZ R44, R199, UR4, -R39.reuse ;  /* 0x00000004c72c7c23 */ /* 0x110fe20008010827 */
[----:B------:R-:W-:Y:S07]  /*d290*/  MOV R199, R169 ;  /* 0x000000a900c77202 */ /* 0x000fee0000000f00 */
[----:B------:R4:W-:Y:S01]  /*d2a0*/  MUFU.EX2 R191, R44 ;  /* 0x0000002c00bf7308 */ /* 0x0009e20000000800 */
[----:B------:R-:W-:Y:S01]  /*d2b0*/  F2FP.F16.F32.PACK_AB R49, R199, R201 ;  /* 0x000000c9c731723e */ /* 0x000fe200000000ff */
[--C-:B----4-:R-:W-:Y:S01]  /*d2c0*/  FFMA.FTZ R44, R200, UR4, -R68.reuse ;  /* 0x00000004c82c7c23 */ /* 0x110fe20008010844 */
[----:B------:R-:W-:Y:S07]  /*d2d0*/  MOV R200, R179 ;  /* 0x000000b300c87202 */ /* 0x000fee0000000f00 */
[----:B------:R4:W-:Y:S10]  /*d2e0*/  MUFU.EX2 R179, R48 ;  /* 0x0000003000b37308 */ /* 0x0009f40000000800 */
[----:B------:R2:W5:Y:S01]  /*d2f0*/  MUFU.EX2 R175, R44 ;  /* 0x0000002c00af7308 */ /* 0x0005620000000800 */
[--C-:B----4-:R-:W-:Y:S01]  /*d300*/  FFMA.FTZ R48, R202, UR4, -R39.reuse ;  /* 0x00000004ca307c23 */ /* 0x110fe20008010827 */
[----:B------:R-:W-:Y:S08]  /*d310*/  MOV R202, R178 ;  /* 0x000000b200ca7202 */ /* 0x000ff00000000f00 */
[----:B------:R4:W-:Y:S01]  /*d320*/  MUFU.EX2 R178, R48 ;  /* 0x0000003000b27308 */ /* 0x0009e20000000800 */
[----:B--2---:R-:W-:Y:S07]  /*d330*/  F2FP.F16.F32.PACK_AB R44, R170, R137 ;  /* 0x00000089aa2c723e */ /* 0x004fee00000000ff */
[C---:B------:R-:W-:Y:S06]  /*d340*/  HMMA.16816.F32 R4, R44.reuse, R52, R4 ;  /* 0x000000342c04723c */ /* 0x040fec0000001804 */
[C---:B------:R-:W-:Y:S01]  /*d350*/  HMMA.16816.F32 R8, R44.reuse, R54, R8 ;  /* 0x000000362c08723c */ /* 0x040fe20000001808 */
[----:B------:R-:W2:Y:S04]  /*d360*/  LDSM.16.MT88.4 R52, [R134+0xb800] ;  /* 0x00b800008634783b */ /* 0x000ea80000004200 */
[--C-:B----4-:R-:W-:Y:S01]  /*d370*/  FFMA.FTZ R48, R203, UR4, -R39.reuse ;  /* 0x00000004cb307c23 */ /* 0x110fe20008010827 */
[C---:B---3--:R-:W-:Y:S03]  /*d380*/  HMMA.16816.F32 R12, R44.reuse, R56, R12 ;  /* 0x000000382c0c723c */ /* 0x048fe6000000180c */
[----:B------:R3:W4:Y:S02]  /*d390*/  MUFU.EX2 R180, R48 ;  /* 0x0000003000b47308 */ /* 0x0007240000000800 */
[----:B------:R-:W-:Y:S01]  /*d3a0*/  MOV R203, R125 ;  /* 0x0000007d00cb7202 */ /* 0x000fe20000000f00 */
[C---:B------:R-:W-:Y:S01]  /*d3b0*/  HMMA.16816.F32 R16, R44.reuse, R58, R16 ;  /* 0x0000003a2c10723c */ /* 0x040fe20000001810 */
[----:B------:R-:W4:Y:S05]  /*d3c0*/  LDSM.16.MT88.4 R56, [R221+0xb800] ;  /* 0x00b80000dd38783b */ /* 0x000f2a0000004200 */
[C---:B------:R-:W-:Y:S06]  /*d3d0*/  HMMA.16816.F32 R20, R44.reuse, R60, R20 ;  /* 0x0000003c2c14723c */ /* 0x040fec0000001814 */
[C---:B------:R-:W-:Y:S01]  /*d3e0*/  HMMA.16816.F32 R24, R44.reuse, R62, R24 ;  /* 0x0000003e2c18723c */ /* 0x040fe20000001818 */
[----:B------:R-:W4:Y:S04]  /*d3f0*/  LDSM.16.MT88.4 R60, [R135+0xb800] ;  /* 0x00b80000873c783b */ /* 0x000f280000004200 */
[--C-:B---3--:R-:W-:Y:S01]  /*d400*/  FFMA.FTZ R48, R204, UR4, -R68.reuse ;  /* 0x00000004cc307c23 */ /* 0x108fe20008010844 */
[C---:B-1----:R-:W-:Y:S03]  /*d410*/  HMMA.16816.F32 R28, R44.reuse, R40, R28 ;  /* 0x000000282c1c723c */ /* 0x042fe6000000181c */
[----:B------:R1:W-:Y:S02]  /*d420*/  MUFU.EX2 R171, R48 ;  /* 0x0000003000ab7308 */ /* 0x0003e40000000800 */
[----:B------:R-:W-:Y:S01]  /*d430*/  MOV R204, R129 ;  /* 0x0000008100cc7202 */ /* 0x000fe20000000f00 */
[----:B------:R-:W-:Y:S01]  /*d440*/  HMMA.16816.F32 R32, R44, R42, R32 ;  /* 0x0000002a2c20723c */ /* 0x000fe20000001820 */
[----:B------:R-:W3:Y:S06]  /*d450*/  LDSM.16.MT88.4 R40, [R220+0xb800] ;  /* 0x00b80000dc28783b */ /* 0x000eec0000004200 */
[--C-:B------:R-:W-:Y:S01]  /*d460*/  FFMA.FTZ R44, R208, UR4, -R68.reuse ;  /* 0x00000004d02c7c23 */ /* 0x100fe20008010844 */
[----:B------:R-:W-:Y:S03]  /*d470*/  F2FP.F16.F32.PACK_AB R45, R242, R243 ;  /* 0x000000f3f22d723e */ /* 0x000fe600000000ff */
[----:B------:R2:W-:Y:S01]  /*d480*/  MUFU.EX2 R167, R44 ;  /* 0x0000002c00a77308 */ /* 0x0005e20000000800 */
[----:B------:R-:W-:Y:S01]  /*d490*/  MOV R208, R170 ;  /* 0x000000aa00d07202 */ /* 0x000fe20000000f00 */
[--C-:B-1----:R-:W-:Y:S01]  /*d4a0*/  FFMA.FTZ R48, R206, UR4, -R68.reuse ;  /* 0x00000004ce307c23 */ /* 0x102fe20008010844 */
[----:B------:R-:W-:Y:S02]  /*d4b0*/  F2FP.F16.F32.PACK_AB R46, R186, R192 ;  /* 0x000000c0ba2e723e */ /* 0x000fe400000000ff */
[----:B-----5:R-:W-:Y:S05]  /*d4c0*/  F2FP.F16.F32.PACK_AB R47, R182, R183 ;  /* 0x000000b7b62f723e */ /* 0x020fea00000000ff */
[----:B------:R1:W5:Y:S01]  /*d4d0*/  MUFU.EX2 R174, R48 ;  /* 0x0000003000ae7308 */ /* 0x0003620000000800 */
[----:B------:R-:W-:Y:S01]  /*d4e0*/  MOV R206, R130 ;  /* 0x0000008200ce7202 */ /* 0x000fe20000000f00 */
[--C-:B--2---:R-:W-:Y:S01]  /*d4f0*/  FFMA.FTZ R44, R210, UR4, -R68.reuse ;  /* 0x00000004d22c7c23 */ /* 0x104fe20008010844 */
[----:B------:R-:W-:Y:S07]  /*d500*/  MOV R210, R136 ;  /* 0x0000008800d27202 */ /* 0x000fee0000000f00 */
[----:B------:R2:W5:Y:S01]  /*d510*/  MUFU.EX2 R169, R44 ;  /* 0x0000002c00a97308 */ /* 0x0005620000000800 */
[--C-:B-1----:R-:W-:Y:S01]  /*d520*/  FFMA.FTZ R48, R205, UR4, -R39.reuse ;  /* 0x00000004cd307c23 */ /* 0x102fe20008010827 */
[----:B------:R-:W-:Y:S08]  /*d530*/  MOV R205, R132 ;  /* 0x0000008400cd7202 */ /* 0x000ff00000000f00 */
[----:B------:R1:W-:Y:S01]  /*d540*/  MUFU.EX2 R173, R48 ;  /* 0x0000003000ad7308 */ /* 0x0003e20000000800 */
[--C-:B--2---:R-:W-:Y:S01]  /*d550*/  FFMA.FTZ R44, R209, UR4, -R39.reuse ;  /* 0x00000004d12c7c23 */ /* 0x104fe20008010827 */
[----:B------:R-:W-:Y:S08]  /*d560*/  MOV R209, R137 ;  /* 0x0000008900d17202 */ /* 0x000ff00000000f00 */
[----:B------:R2:W-:Y:S01]  /*d570*/  MUFU.EX2 R168, R44 ;  /* 0x0000002c00a87308 */ /* 0x0005e20000000800 */
[--C-:B-1----:R-:W-:Y:S01]  /*d580*/  FFMA.FTZ R48, R207, UR4, -R39.reuse ;  /* 0x00000004cf307c23 */ /* 0x102fe20008010827 */
[----:B------:R-:W-:Y:S08]  /*d590*/  MOV R207, R133 ;  /* 0x0000008500cf7202 */ /* 0x000ff00000000f00 */
[----:B------:R1:W-:Y:S01]  /*d5a0*/  MUFU.EX2 R172, R48 ;  /* 0x0000003000ac7308 */ /* 0x0003e20000000800 */
[--C-:B--2---:R-:W-:Y:S01]  /*d5b0*/  FFMA.FTZ R44, R211, UR4, -R39.reuse ;  /* 0x00000004d32c7c23 */ /* 0x104fe20008010827 */
[----:B------:R-:W-:Y:S08]  /*d5c0*/  MOV R211, R138 ;  /* 0x0000008a00d37202 */ /* 0x000ff00000000f00 */
[----:B------:R2:W5:Y:S01]  /*d5d0*/  MUFU.EX2 R170, R44 ;  /* 0x0000002c00aa7308 */ /* 0x0005620000000800 */
[----:B-1----:R-:W-:Y:S07]  /*d5e0*/  F2FP.F16.F32.PACK_AB R48, R200, R202 ;  /* 0x000000cac830723e */ /* 0x002fee00000000ff */
[C---:B------:R-:W-:Y:S06]  /*d5f0*/  HMMA.16816.F32 R4, R48.reuse, R52, R4 ;  /* 0x000000343004723c */ /* 0x040fec0000001804 */
[C---:B------:R-:W-:Y:S01]  /*d600*/  HMMA.16816.F32 R8, R48.reuse, R54, R8 ;  /* 0x000000363008723c */ /* 0x040fe20000001808 */
[----:B------:R-:W1:Y:S04]  /*d610*/  LDSM.16.MT88.4 R52, [R134+0xc000] ;  /* 0x00c000008634783b */ /* 0x000e680000004200 */
[--C-:B--2---:R-:W-:Y:S01]  /*d620*/  FFMA.FTZ R44, R212, UR4, -R68.reuse ;  /* 0x00000004d42c7c23 */ /* 0x104fe20008010844 */
[C---:B----4-:R-:W-:Y:S03]  /*d630*/  HMMA.16816.F32 R12, R48.reuse, R56, R12 ;  /* 0x00000038300c723c */ /* 0x050fe6000000180c */
[----:B------:R-:W2:Y:S01]  /*d640*/  LDL.LU R212, [R1] ;  /* 0x0000000001d47983 */ /* 0x000ea20000300800 */
[----:B------:R4:W-:Y:S02]  /*d650*/  MUFU.EX2 R163, R44 ;  /* 0x0000002c00a37308 */ /* 0x0009e40000000800 */
[C---:B------:R-:W-:Y:S01]  /*d660*/  HMMA.16816.F32 R16, R48.reuse, R58, R16 ;  /* 0x0000003a3010723c */ /* 0x040fe20000001810 */
[----:B------:R-:W1:Y:S05]  /*d670*/  LDSM.16.MT88.4 R56, [R221+0xc000] ;  /* 0x00c00000dd38783b */ /* 0x000e6a0000004200 */
[C---:B------:R-:W-:Y:S06]  /*d680*/  HMMA.16816.F32 R20, R48.reuse, R60, R20 ;  /* 0x0000003c3014723c */ /* 0x040fec0000001814 */
[C---:B------:R-:W-:Y:S01]  /*d690*/  HMMA.16816.F32 R24, R48.reuse, R62, R24 ;  /* 0x0000003e3018723c */ /* 0x040fe20000001818 */
[----:B------:R-:W1:Y:S04]  /*d6a0*/  LDSM.16.MT88.4 R60, [R135+0xc000] ;  /* 0x00c00000873c783b */ /* 0x000e680000004200 */
[--C-:B----4-:R-:W-:Y:S01]  /*d6b0*/  FFMA.FTZ R44, R213, UR4, -R68.reuse ;  /* 0x00000004d52c7c23 */ /* 0x110fe20008010844 */
[C---:B---3--:R-:W-:Y:S03]  /*d6c0*/  HMMA.16816.F32 R28, R48.reuse, R40, R28 ;  /* 0x00000028301c723c */ /* 0x048fe6000000181c */
[----:B------:R3:W4:Y:S01]  /*d6d0*/  MUFU.EX2 R164, R44 ;  /* 0x0000002c00a47308 */ /* 0x0007220000000800 */
[----:B------:R-:W2:Y:S02]  /*d6e0*/  LDL.LU R213, [R1+0x4] ;  /* 0x0000040001d57983 */ /* 0x000ea40000300800 */
[----:B------:R-:W-:Y:S02]  /*d6f0*/  HMMA.16816.F32 R32, R48, R42, R32 ;  /* 0x0000002a3020723c */ /* 0x000fe40000001820 */
[----:B------:R-:W4:Y:S05]  /*d700*/  LDSM.16.MT88.4 R40, [R220+0xc000] ;  /* 0x00c00000dc28783b */ /* 0x000f2a0000004200 */
[--C-:B------:R-:W-:Y:S01]  /*d710*/  FFMA.FTZ R48, R215, UR4, -R39.reuse ;  /* 0x00000004d7307c23 */ /* 0x100fe20008010827 */
[----:B------:R-:W-:Y:S03]  /*d720*/  F2FP.F16.F32.PACK_AB R49, R179, R175 ;  /* 0x000000afb331723e */ /* 0x000fe600000000ff */
[----:B------:R1:W-:Y:S01]  /*d730*/  MUFU.EX2 R165, R48 ;  /* 0x0000003000a57308 */ /* 0x0003e20000000800 */
[----:B------:R-:W-:Y:S01]  /*d740*/  F2FP.F16.F32.PACK_AB R50, R180, R178 ;  /* 0x000000b2b432723e */ /* 0x000fe200000000ff */
[--C-:B---3--:R-:W-:Y:S01]  /*d750*/  FFMA.FTZ R44, R214, UR4, -R39.reuse ;  /* 0x00000004d62c7c23 */ /* 0x108fe20008010827 */
[----:B-----5:R-:W-:Y:S07]  /*d760*/  F2FP.F16.F32.PACK_AB R51, R174, R171 ;  /* 0x000000abae33723e */ /* 0x020fee00000000ff */
[----:B------:R3:W-:Y:S01]  /*d770*/  MUFU.EX2 R166, R44 ;  /* 0x0000002c00a67308 */ /* 0x0007e20000000800 */
[--C-:B-1----:R-:W-:Y:S09]  /*d780*/  FFMA.FTZ R48, R217, UR4, -R68.reuse ;  /* 0x00000004d9307c23 */ /* 0x102ff20008010844 */
[----:B------:R1:W-:Y:S01]  /*d790*/  MUFU.EX2 R162, R48 ;  /* 0x0000003000a27308 */ /* 0x0003e20000000800 */
[----:B---3--:R-:W-:Y:S07]  /*d7a0*/  F2FP.F16.F32.PACK_AB R44, R249, R252 ;  /* 0x000000fcf92c723e */ /* 0x008fee00000000ff */
[C---:B------:R-:W-:Y:S06]  /*d7b0*/  HMMA.16816.F32 R4, R44.reuse, R52, R4 ;  /* 0x000000342c04723c */ /* 0x040fec0000001804 */
[C---:B------:R-:W-:Y:S01]  /*d7c0*/  HMMA.16816.F32 R8, R44.reuse, R54, R8 ;  /* 0x000000362c08723c */ /* 0x040fe20000001808 */
[----:B------:R-:W3:Y:S04]  /*d7d0*/  LDSM.16.MT88.4 R52, [R134+0xc800] ;  /* 0x00c800008634783b */ /* 0x000ee80000004200 */
[--C-:B-1----:R-:W-:Y:S01]  /*d7e0*/  FFMA.FTZ R48, R216, UR4, -R68.reuse ;  /* 0x00000004d8307c23 */ /* 0x102fe20008010844 */
[C---:B------:R-:W-:Y:S03]  /*d7f0*/  HMMA.16816.F32 R12, R44.reuse, R56, R12 ;  /* 0x000000382c0c723c */ /* 0x040fe6000000180c */
[----:B------:R1:W5:Y:S03]  /*d800*/  MUFU.EX2 R161, R48 ;  /* 0x0000003000a17308 */ /* 0x0003660000000800 */
[C---:B------:R-:W-:Y:S01]  /*d810*/  HMMA.16816.F32 R16, R44.reuse, R58, R16 ;  /* 0x0000003a2c10723c */ /* 0x040fe20000001810 */
[----:B------:R-:W5:Y:S05]  /*d820*/  LDSM.16.MT88.4 R56, [R221+0xc800] ;  /* 0x00c80000dd38783b */ /* 0x000f6a0000004200 */
[C---:B------:R-:W-:Y:S06]  /*d830*/  HMMA.16816.F32 R20, R44.reuse, R60, R20 ;  /* 0x0000003c2c14723c */ /* 0x040fec0000001814 */
[C---:B------:R-:W-:Y:S01]  /*d840*/  HMMA.16816.F32 R24, R44.reuse, R62, R24 ;  /* 0x0000003e2c18723c */ /* 0x040fe20000001818 */
[----:B------:R-:W5:Y:S04]  /*d850*/  LDSM.16.MT88.4 R60, [R135+0xc800] ;  /* 0x00c80000873c783b */ /* 0x000f680000004200 */
[--C-:B-1----:R-:W-:Y:S01]  /*d860*/  FFMA.FTZ R48, R64, UR4, -R39.reuse ;  /* 0x0000000440307c23 */ /* 0x102fe20008010827 */
[C---:B----4-:R-:W-:Y:S03]  /*d870*/  HMMA.16816.F32 R28, R44.reuse, R40, R28 ;  /* 0x000000282c1c723c */ /* 0x050fe6000000181c */
[----:B------:R1:W-:Y:S03]  /*d880*/  MUFU.EX2 R160, R48 ;  /* 0x0000003000a07308 */ /* 0x0003e60000000800 */
[----:B------:R-:W-:Y:S01]  /*d890*/  HMMA.16816.F32 R32, R44, R42, R32 ;  /* 0x0000002a2c20723c */ /* 0x000fe20000001820 */
[----:B------:R-:W4:Y:S06]  /*d8a0*/  LDSM.16.MT88.4 R40, [R220+0xc800] ;  /* 0x00c80000dc28783b */ /* 0x000f2c0000004200 */
[--C-:B------:R-:W-:Y:S01]  /*d8b0*/  FFMA.FTZ R44, R218, UR4, -R39.reuse ;  /* 0x00000004da2c7c23 */ /* 0x100fe20008010827 */
[----:B------:R-:W-:Y:S03]  /*d8c0*/  F2FP.F16.F32.PACK_AB R45, R169, R167 ;  /* 0x000000a7a92d723e */ /* 0x000fe600000000ff */
[----:B------:R3:W-:Y:S01]  /*d8d0*/  MUFU.EX2 R156, R44 ;  /* 0x0000002c009c7308 */ /* 0x0007e20000000800 */
[----:B------:R-:W-:Y:S01]  /*d8e0*/  F2FP.F16.F32.PACK_AB R46, R170, R168 ;  /* 0x000000a8aa2e723e */ /* 0x000fe200000000ff */
[--C-:B-1----:R-:W-:Y:S01]  /*d8f0*/  FFMA.FTZ R48, R65, UR4, -R39.reuse ;  /* 0x0000000441307c23 */ /* 0x102fe20008010827 */
[----:B------:R-:W-:Y:S07]  /*d900*/  F2FP.F16.F32.PACK_AB R47, R164, R163 ;  /* 0x000000a3a42f723e */ /* 0x000fee00000000ff */
[----:B------:R1:W4:Y:S01]  /*d910*/  MUFU.EX2 R159, R48 ;  /* 0x00000030009f7308 */ /* 0x0003220000000800 */
[--C-:B---3--:R-:W-:Y:S09]  /*d920*/  FFMA.FTZ R44, R69, UR4, -R39.reuse ;  /* 0x00000004452c7c23 */ /* 0x108ff20008010827 */
[----:B------:R3:W-:Y:S01]  /*d930*/  MUFU.EX2 R155, R44 ;  /* 0x0000002c009b7308 */ /* 0x0007e20000000800 */
[--C-:B-1----:R-:W-:Y:S09]  /*d940*/  FFMA.FTZ R48, R66, UR4, -R68.reuse ;  /* 0x0000000442307c23 */ /* 0x102ff20008010844 */
[----:B------:R1:W-:Y:S01]  /*d950*/  MUFU.EX2 R158, R48 ;  /* 0x00000030009e7308 */ /* 0x0003e20000000800 */
[--C-:B---3--:R-:W-:Y:S09]  /*d960*/  FFMA.FTZ R44, R70, UR4, -R68.reuse ;  /* 0x00000004462c7c23 */ /* 0x108ff20008010844 */
[----:B------:R3:W-:Y:S01]  /*d970*/  MUFU.EX2 R154, R44 ;  /* 0x0000002c009a7308 */ /* 0x0007e20000000800 */
[--C-:B-1----:R-:W-:Y:S02]  /*d980*/  FFMA.FTZ R48, R67, UR4, -R68.reuse ;  /* 0x0000000443307c23 */ /* 0x102fe40008010844 */
[----:B------:R-:W-:Y:S07]  /*d990*/  LDSM.16.MT88.4 R64, [R221+0xe800] ;  /* 0x00e80000dd40783b */ /* 0x000fee0000004200 */
[----:B------:R1:W4:Y:S01]  /*d9a0*/  MUFU.EX2 R157, R48 ;  /* 0x00000030009d7308 */ /* 0x0003220000000800 */
[--C-:B---3--:R-:W-:Y:S09]  /*d9b0*/  FFMA.FTZ R44, R71, UR4, -R68.reuse ;  /* 0x00000004472c7c23 */ /* 0x108ff20008010844 */
[----:B------:R3:W2:Y:S01]  /*d9c0*/  MUFU.EX2 R152, R44 ;  /* 0x0000002c00987308 */ /* 0x0006a20000000800 */
[----:B-1----:R-:W-:Y:S07]  /*d9d0*/  F2FP.F16.F32.PACK_AB R48, R191, R181 ;  /* 0x000000b5bf30723e */ /* 0x002fee00000000ff */
[C---:B------:R-:W-:Y:S06]  /*d9e0*/  HMMA.16816.F32 R4, R48.reuse, R52, R4 ;  /* 0x000000343004723c */ /* 0x040fec0000001804 */
[C---:B------:R-:W-:Y:S01]  /*d9f0*/  HMMA.16816.F32 R8, R48.reuse, R54, R8 ;  /* 0x000000363008723c */ /* 0x040fe20000001808 */
[----:B------:R-:W1:Y:S04]  /*da00*/  LDSM.16.MT88.4 R52, [R134+0xd000] ;  /* 0x00d000008634783b */ /* 0x000e680000004200 */
[--C-:B---3--:R-:W-:Y:S01]  /*da10*/  FFMA.FTZ R44, R72, UR4, -R39.reuse ;  /* 0x00000004482c7c23 */ /* 0x108fe20008010827 */
[C---:B-----5:R-:W-:Y:S03]  /*da20*/  HMMA.16816.F32 R12, R48.reuse, R56, R12 ;  /* 0x00000038300c723c */ /* 0x060fe6000000180c */
[----:B------:R3:W-:Y:S03]  /*da30*/  MUFU.EX2 R151, R44 ;  /* 0x0000002c00977308 */ /* 0x0007e60000000800 */
[C---:B------:R-:W-:Y:S01]  /*da40*/  HMMA.16816.F32 R16, R48.reuse, R58, R16 ;  /* 0x0000003a3010723c */ /* 0x040fe20000001810 */
[----:B------:R-:W5:Y:S05]  /*da50*/  LDSM.16.MT88.4 R56, [R221+0xd000] ;  /* 0x00d00000dd38783b */ /* 0x000f6a0000004200 */
[C---:B------:R-:W-:Y:S06]  /*da60*/  HMMA.16816.F32 R20, R48.reuse, R60, R20 ;  /* 0x0000003c3014723c */ /* 0x040fec0000001814 */
[C---:B------:R-:W-:Y:S01]  /*da70*/  HMMA.16816.F32 R24, R48.reuse, R62, R24 ;  /* 0x0000003e3018723c */ /* 0x040fe20000001818 */
[----:B------:R-:W2:Y:S04]  /*da80*/  LDSM.16.MT88.4 R60, [R135+0xd000] ;  /* 0x00d00000873c783b */ /* 0x000ea80000004200 */
[--C-:B---3--:R-:W-:Y:S01]  /*da90*/  FFMA.FTZ R44, R73, UR4, -R39.reuse ;  /* 0x00000004492c7c23 */ /* 0x108fe20008010827 */
[C---:B----4-:R-:W-:Y:S03]  /*daa0*/  HMMA.16816.F32 R28, R48.reuse, R40, R28 ;  /* 0x00000028301c723c */ /* 0x050fe6000000181c */
[----:B------:R3:W4:Y:S03]  /*dab0*/  MUFU.EX2 R153, R44 ;  /* 0x0000002c00997308 */ /* 0x0007260000000800 */
[----:B------:R-:W-:Y:S01]  /*dac0*/  HMMA.16816.F32 R32, R48, R42, R32 ;  /* 0x0000002a3020723c */ /* 0x000fe20000001820 */
[----:B------:R-:W4:Y:S06]  /*dad0*/  LDSM.16.MT88.4 R40, [R220+0xd000] ;  /* 0x00d00000dc28783b */ /* 0x000f2c0000004200 */
[--C-:B------:R-:W-:Y:S01]  /*dae0*/  FFMA.FTZ R48, R75, UR4, -R68.reuse ;  /* 0x000000044b307c23 */ /* 0x100fe20008010844 */
[----:B------:R-:W-:Y:S03]  /*daf0*/  F2FP.F16.F32.PACK_AB R49, R161, R162 ;  /* 0x000000a2a131723e */ /* 0x000fe600000000ff */
[----:B------:R1:W-:Y:S01]  /*db00*/  MUFU.EX2 R149, R48 ;  /* 0x0000003000957308 */ /* 0x0003e20000000800 */
[----:B------:R-:W-:Y:S01]  /*db10*/  F2FP.F16.F32.PACK_AB R50, R159, R160 ;  /* 0x000000a09f32723e */ /* 0x000fe200000000ff */
[----:B---3--:R-:W-:Y:S01]  /*db20*/  FFMA.FTZ R44, R74, UR4, -R68 ;  /* 0x000000044a2c7c23 */ /* 0x008fe20008010844 */
[----:B------:R-:W-:Y:S07]  /*db30*/  F2FP.F16.F32.PACK_AB R51, R157, R158 ;  /* 0x0000009e9d33723e */ /* 0x000fee00000000ff */
[----:B------:R3:W4:Y:S01]  /*db40*/  MUFU.EX2 R150, R44 ;  /* 0x0000002c00967308 */ /* 0x0007220000000800 */
[--C-:B-1----:R-:W-:Y:S09]  /*db50*/  FFMA.FTZ R48, R76, UR4, -R39.reuse ;  /* 0x000000044c307c23 */ /* 0x102ff20008010827 */
[----:B------:R1:W-:Y:S01]  /*db60*/  MUFU.EX2 R147, R48 ;  /* 0x0000003000937308 */ /* 0x0003e20000000800 */
[----:B---3--:R-:W-:Y:S07]  /*db70*/  F2FP.F16.F32.PACK_AB R44, R172, R173 ;  /* 0x000000adac2c723e */ /* 0x008fee00000000ff */
[C---:B------:R-:W-:Y:S06]  /*db80*/  HMMA.16816.F32 R4, R44.reuse, R52, R4 ;  /* 0x000000342c04723c */ /* 0x040fec0000001804 */
[C---:B------:R-:W-:Y:S01]  /*db90*/  HMMA.16816.F32 R8, R44.reuse, R54, R8 ;  /* 0x000000362c08723c */ /* 0x040fe20000001808 */
[----:B------:R-:W3:Y:S04]  /*dba0*/  LDSM.16.MT88.4 R52, [R134+0xd800] ;  /* 0x00d800008634783b */ /* 0x000ee80000004200 */
[----:B-1----:R-:W-:Y:S01]  /*dbb0*/  FFMA.FTZ R48, R77, UR4, -R39 ;  /* 0x000000044d307c23 */ /* 0x002fe20008010827 */
[C---:B-----5:R-:W-:Y:S03]  /*dbc0*/  HMMA.16816.F32 R12, R44.reuse, R56, R12 ;  /* 0x000000382c0c723c */ /* 0x060fe6000000180c */
[----:B------:R1:W-:Y:S03]  /*dbd0*/  MUFU.EX2 R148, R48 ;  /* 0x0000003000947308 */ /* 0x0003e60000000800 */
[C---:B------:R-:W-:Y:S01]  /*dbe0*/  HMMA.16816.F32 R16, R44.reuse, R58, R16 ;  /* 0x0000003a2c10723c */ /* 0x040fe20000001810 */
[----:B------:R-:W5:Y:S04]  /*dbf0*/  LDSM.16.MT88.4 R56, [R221+0xd800] ;  /* 0x00d80000dd38783b */ /* 0x000f680000004200 */
[----:B--2---:R-:W-:Y:S01]  /*dc00*/  FFMA.FTZ R0, R0, R212, R184 ;  /* 0x000000d400007223 */ /* 0x004fe200000100b8 */
[C---:B------:R-:W-:Y:S05]  /*dc10*/  HMMA.16816.F32 R20, R44.reuse, R60, R20 ;  /* 0x0000003c2c14723c */ /* 0x040fea0000001814 */
[----:B------:R-:W-:Y:S01]  /*dc20*/  FADD.FTZ R0, R190, R0 ;  /* 0x00000000be007221 */ /* 0x000fe20000010000 */
[C---:B------:R-:W-:Y:S01]  /*dc30*/  HMMA.16816.F32 R24, R44.reuse, R62, R24 ;  /* 0x0000003e2c18723c */ /* 0x040fe20000001818 */
[----:B------:R-:W2:Y:S04]  /*dc40*/  LDSM.16.MT88.4 R60, [R135+0xd800] ;  /* 0x00d80000873c783b */ /* 0x000ea80000004200 */
[----:B-1----:R-:W-:Y:S01]  /*dc50*/  FFMA.FTZ R48, R78, UR4, -R68 ;  /* 0x000000044e307c23 */ /* 0x002fe20008010844 */
[C---:B----4-:R-:W-:Y:S03]  /*dc60*/  HMMA.16816.F32 R28, R44.reuse, R40, R28 ;  /* 0x000000282c1c723c */ /* 0x050fe6000000181c */
[----:B------:R1:W-:Y:S02]  /*dc70*/  MUFU.EX2 R145, R48 ;  /* 0x0000003000917308 */ /* 0x0003e40000000800 */
[----:B------:R-:W-:Y:S01]  /*dc80*/  FADD.FTZ R0, R187, R0 ;  /* 0x00000000bb007221 */ /* 0x000fe20000010000 */
[----:B------:R-:W-:Y:S01]  /*dc90*/  HMMA.16816.F32 R32, R44, R42, R32 ;  /* 0x0000002a2c20723c */ /* 0x000fe20000001820 */
[----:B------:R-:W4:Y:S04]  /*dca0*/  LDSM.16.MT88.4 R40, [R220+0xd800] ;  /* 0x00d80000dc28783b */ /* 0x000f280000004200 */
[----:B------:R-:W-:Y:S02]  /*dcb0*/  FFMA.FTZ R2, R2, R213, R185 ;  /* 0x000000d502027223 */ /* 0x000fe400000100b9 */
[--C-:B------:R-:W-:Y:S04]  /*dcc0*/  FFMA.FTZ R44, R82, UR4, -R68.reuse ;  /* 0x00000004522c7c23 */ /* 0x100fe80008010844 */
[----:B------:R3:W-:Y:S01]  /*dcd0*/  MUFU.EX2 R141, R44 ;  /* 0x0000002c008d7308 */ /* 0x0007e20000000800 */
[--C-:B-1----:R-:W-:Y:S09]  /*dce0*/  FFMA.FTZ R48, R79, UR4, -R68.reuse ;  /* 0x000000044f307c23 */ /* 0x102ff20008010844 */
[----:B------:R1:W4:Y:S01]  /*dcf0*/  MUFU.EX2 R144, R48 ;  /* 0x0000003000907308 */ /* 0x0003220000000800 */
[--C-:B---3--:R-:W-:Y:S09]  /*dd00*/  FFMA.FTZ R44, R83, UR4, -R68.reuse ;  /* 0x00000004532c7c23 */ /* 0x108ff20008010844 */
[----:B------:R3:W-:Y:S01]  /*dd10*/  MUFU.EX2 R142, R44 ;  /* 0x0000002c008e7308 */ /* 0x0007e20000000800 */
[--C-:B-1----:R-:W-:Y:S09]  /*dd20*/  FFMA.FTZ R48, R80, UR4, -R39.reuse ;  /* 0x0000000450307c23 */ /* 0x102ff20008010827 */
[----:B------:R1:W-:Y:S01]  /*dd30*/  MUFU.EX2 R146, R48 ;  /* 0x0000003000927308 */ /* 0x0003e20000000800 */
[--C-:B---3--:R-:W-:Y:S09]  /*dd40*/  FFMA.FTZ R44, R84, UR4, -R39.reuse ;  /* 0x00000004542c7c23 */ /* 0x108ff20008010827 */
[----:B------:R3:W-:Y:S01]  /*dd50*/  MUFU.EX2 R140, R44 ;  /* 0x0000002c008c7308 */ /* 0x0007e20000000800 */
[--C-:B-1----:R-:W-:Y:S09]  /*dd60*/  FFMA.FTZ R48, R81, UR4, -R39.reuse ;  /* 0x0000000451307c23 */ /* 0x102ff20008010827 */
[----:B------:R1:W4:Y:S01]  /*dd70*/  MUFU.EX2 R143, R48 ;  /* 0x00000030008f7308 */ /* 0x0003220000000800 */
[----:B---3--:R-:W3:Y:S01]  /*dd80*/  LDSM.16.MT88.4 R44, [R134+0xe000] ;  /* 0x00e00000862c783b */ /* 0x008ee20000004200 */
[----:B-1----:R-:W-:Y:S07]  /*dd90*/  F2FP.F16.F32.PACK_AB R48, R165, R166 ;  /* 0x000000a6a530723e */ /* 0x002fee00000000ff */
[C---:B------:R-:W-:Y:S06]  /*dda0*/  HMMA.16816.F32 R4, R48.reuse, R52, R4 ;  /* 0x000000343004723c */ /* 0x040fec0000001804 */
[C---:B------:R-:W-:Y:S05]  /*ddb0*/  HMMA.16816.F32 R8, R48.reuse, R54, R8 ;  /* 0x000000363008723c */ /* 0x040fea0000001808 */
[--C-:B------:R-:W-:Y:S01]  /*ddc0*/  FFMA.FTZ R52, R85, UR4, -R39.reuse ;  /* 0x0000000455347c23 */ /* 0x100fe20008010827 */
[C---:B-----5:R-:W-:Y:S03]  /*ddd0*/  HMMA.16816.F32 R12, R48.reuse, R56, R12 ;  /* 0x00000038300c723c */ /* 0x060fe6000000180c */
[----:B------:R1:W-:Y:S03]  /*dde0*/  MUFU.EX2 R139, R52 ;  /* 0x00000034008b7308 */ /* 0x0003e60000000800 */
[C---:B------:R-:W-:Y:S05]  /*ddf0*/  HMMA.16816.F32 R16, R48.reuse, R58, R16 ;  /* 0x0000003a3010723c */ /* 0x040fea0000001810 */
[--C-:B------:R-:W-:Y:S01]  /*de00*/  FFMA.FTZ R56, R87, UR4, -R68.reuse ;  /* 0x0000000457387c23 */ /* 0x100fe20008010844 */
[C---:B--2---:R-:W-:Y:S03]  /*de10*/  HMMA.16816.F32 R20, R48.reuse, R60, R20 ;  /* 0x0000003c3014723c */ /* 0x044fe60000001814 */
[----:B------:R2:W-:Y:S03]  /*de20*/  MUFU.EX2 R138, R56 ;  /* 0x00000038008a7308 */ /* 0x0005e60000000800 */
[C---:B------:R-:W-:Y:S05]  /*de30*/  HMMA.16816.F32 R24, R48.reuse, R62, R24 ;  /* 0x0000003e3018723c */ /* 0x040fea0000001818 */
[--C-:B-1----:R-:W-:Y:S01]  /*de40*/  FFMA.FTZ R52, R86, UR4, -R68.reuse ;  /* 0x0000000456347c23 */ /* 0x102fe20008010844 */
[C---:B----4-:R-:W-:Y:S03]  /*de50*/  HMMA.16816.F32 R28, R48.reuse, R40, R28 ;  /* 0x00000028301c723c */ /* 0x050fe6000000181c */
[----:B------:R1:W4:Y:S02]  /*de60*/  MUFU.EX2 R137, R52 ;  /* 0x0000003400897308 */ /* 0x0003240000000800 */
[--C-:B------:R-:W-:Y:S01]  /*de70*/  FFMA.FTZ R60, R90, UR4, -R68.reuse ;  /* 0x000000045a3c7c23 */ /* 0x100fe20008010844 */
[----:B------:R-:W-:Y:S01]  /*de80*/  HMMA.16816.F32 R32, R48, R42, R32 ;  /* 0x0000002a3020723c */ /* 0x000fe20000001820 */
[----:B------:R-:W-:Y:S04]  /*de90*/  LDSM.16.MT88.4 R48, [R220+0xe000] ;  /* 0x00e00000dc30783b */ /* 0x000fe80000004200 */
[--C-:B------:R-:W-:Y:S01]  /*dea0*/  FFMA.FTZ R40, R89, UR4, -R39.reuse ;  /* 0x0000000459287c23 */ /* 0x100fe20008010827 */
[--C-:B--2---:R-:W-:Y:S01]  /*deb0*/  FFMA.FTZ R56, R88, UR4, -R39.reuse ;  /* 0x0000000458387c23 */ /* 0x104fe20008010827 */
[----:B------:R-:W-:Y:S01]  /*dec0*/  F2FP.F16.F32.PACK_AB R41, R152, R154 ;  /* 0x0000009a9829723e */ /* 0x000fe200000000ff */
[----:B------:R2:W-:Y:S03]  /*ded0*/  MUFU.EX2 R132, R60 ;  /* 0x0000003c00847308 */ /* 0x0005e60000000800 */
[----:B------:R-:W-:Y:S02]  /*dee0*/  F2FP.F16.F32.PACK_AB R42, R153, R151 ;  /* 0x00000097992a723e */ /* 0x000fe400000000ff */
[----:B------:R-:W-:Y:S01]  /*def0*/  F2FP.F16.F32.PACK_AB R43, R149, R150 ;  /* 0x00000096952b723e */ /* 0x000fe200000000ff */
[----:B-1----:R-:W1:Y:S04]  /*df00*/  LDSM.16.MT88.4 R52, [R221+0xe000] ;  /* 0x00e00000dd34783b */ /* 0x002e680000004200 */
[----:B------:R5:W-:Y:S10]  /*df10*/  MUFU.EX2 R133, R40 ;  /* 0x0000002800857308 */ /* 0x000bf40000000800 */
[----:B------:R4:W1:Y:S01]  /*df20*/  MUFU.EX2 R136, R56 ;  /* 0x0000003800887308 */ /* 0x0008620000000800 */
[----:B--2---:R-:W-:Y:S01]  /*df30*/  LDSM.16.MT88.4 R60, [R134+0xe800] ;  /* 0x00e80000863c783b */ /* 0x004fe20000004200 */
[----:B-----5:R-:W-:Y:S07]  /*df40*/  F2FP.F16.F32.PACK_AB R40, R155, R156 ;  /* 0x0000009c9b28723e */ /* 0x020fee00000000ff */
[C---:B---3--:R-:W-:Y:S01]  /*df50*/  HMMA.16816.F32 R4, R40.reuse, R44, R4 ;  /* 0x0000002c2804723c */ /* 0x048fe20000001804 */
[----:B----4-:R-:W2:Y:S05]  /*df60*/  LDSM.16.MT88.4 R56, [R135+0xe000] ;  /* 0x00e000008738783b */ /* 0x010eaa0000004200 */
[C---:B------:R-:W-:Y:S05]  /*df70*/  HMMA.16816.F32 R8, R40.reuse, R46, R8 ;  /* 0x0000002e2808723c */ /* 0x040fea0000001808 */
[--C-:B------:R-:W-:Y:S01]  /*df80*/  FFMA.FTZ R44, R91, UR4, -R68.reuse ;  /* 0x000000045b2c7c23 */ /* 0x100fe20008010844 */
[----:B------:R-:W-:Y:S01]  /*df90*/  F2FP.F16.F32.PACK_AB R45, R144, R145 ;  /* 0x00000091902d723e */ /* 0x000fe200000000ff */
[C---:B-1----:R-:W-:Y:S02]  /*dfa0*/  HMMA.16816.F32 R12, R40.reuse, R52, R12 ;  /* 0x00000034280c723c */ /* 0x042fe4000000180c */
[----:B------:R1:W3:Y:S02]  /*dfb0*/  MUFU.EX2 R131, R44 ;  /* 0x0000002c00837308 */ /* 0x0002e40000000800 */
[----:B------:R-:W-:Y:S02]  /*dfc0*/  F2FP.F16.F32.PACK_AB R46, R143, R146 ;  /* 0x000000928f2e723e */ /* 0x000fe400000000ff */
[----:B------:R-:W-:Y:S01]  /*dfd0*/  F2FP.F16.F32.PACK_AB R47, R142, R141 ;  /* 0x0000008d8e2f723e */ /* 0x000fe200000000ff */
[C---:B------:R-:W-:Y:S01]  /*dfe0*/  HMMA.16816.F32 R16, R40.reuse, R54, R16 ;  /* 0x000000362810723c */ /* 0x040fe20000001810 */
[----:B------:R-:W4:Y:S03]  /*dff0*/  LDSM.16.MT88.4 R52, [R135+0xe800] ;  /* 0x00e800008734783b */ /* 0x000f260000004200 */
[--C-:B-1----:R-:W-:Y:S04]  /*e000*/  FFMA.FTZ R44, R92, UR4, -R39.reuse ;  /* 0x000000045c2c7c23 */ /* 0x102fe80008010827 */
[----:B------:R1:W-:Y:S01]  /*e010*/  MUFU.EX2 R130, R44 ;  /* 0x0000002c00827308 */ /* 0x0003e20000000800 */
[C---:B--2---:R-:W-:Y:S06]  /*e020*/  HMMA.16816.F32 R20, R40.reuse, R56, R20 ;  /* 0x000000382814723c */ /* 0x044fec0000001814 */
[C---:B------:R-:W-:Y:S01]  /*e030*/  HMMA.16816.F32 R24, R40.reuse, R58, R24 ;  /* 0x0000003a2818723c */ /* 0x040fe20000001818 */
[----:B------:R-:W2:Y:S05]  /*e040*/  LDSM.16.MT88.4 R56, [R220+0xe800] ;  /* 0x00e80000dc38783b */ /* 0x000eaa0000004200 */
[C---:B------:R-:W-:Y:S05]  /*e050*/  HMMA.16816.F32 R28, R40.reuse, R48, R28 ;  /* 0x00000030281c723c */ /* 0x040fea000000181c */
[--C-:B-1----:R-:W-:Y:S01]  /*e060*/  FFMA.FTZ R44, R93, UR4, -R39.reuse ;  /* 0x000000045d2c7c23 */ /* 0x102fe20008010827 */
[----:B------:R-:W-:Y:S01]  /*e070*/  HMMA.16816.F32 R32, R40, R50, R32 ;  /* 0x000000322820723c */ /* 0x000fe20000001820 */
[----:B------:R-:W1:Y:S02]  /*e080*/  LDSM.16.MT88.4 R48, [R134+0xf000] ;  /* 0x00f000008630783b */ /* 0x000e640000004200 */
[----:B------:R5:W-:Y:S04]  /*e090*/  MUFU.EX2 R129, R44 ;  /* 0x0000002c00817308 */ /* 0x000be80000000800 */
[--C-:B------:R-:W-:Y:S01]  /*e0a0*/  FFMA.FTZ R40, R97, UR4, -R39.reuse ;  /* 0x0000000461287c23 */ /* 0x100fe20008010827 */
[----:B------:R-:W-:Y:S05]  /*e0b0*/  F2FP.F16.F32.PACK_AB R41, R138, R137 ;  /* 0x000000898a29723e */ /* 0x000fea00000000ff */
[----:B------:R4:W-:Y:S01]  /*e0c0*/  MUFU.EX2 R93, R40 ;  /* 0x00000028005d7308 */ /* 0x0009e20000000800 */
[----:B------:R-:W-:Y:S02]  /*e0d0*/  F2FP.F16.F32.PACK_AB R42, R133, R136 ;  /* 0x00000088852a723e */ /* 0x000fe400000000ff */
[----:B---3--:R-:W-:Y:S01]  /*e0e0*/  F2FP.F16.F32.PACK_AB R43, R131, R132 ;  /* 0x00000084832b723e */ /* 0x008fe200000000ff */
[--C-:B-----5:R-:W-:Y:S06]  /*e0f0*/  FFMA.FTZ R44, R94, UR4, -R68.reuse ;  /* 0x000000045e2c7c23 */ /* 0x120fec0008010844 */
[----:B------:R3:W-:Y:S01]  /*e100*/  MUFU.EX2 R125, R44 ;  /* 0x0000002c007d7308 */ /* 0x0007e20000000800 */
[--C-:B----4-:R-:W-:Y:S09]  /*e110*/  FFMA.FTZ R40, R98, UR4, -R68.reuse ;  /* 0x0000000462287c23 */ /* 0x110ff20008010844 */
[----:B------:R4:W-:Y:S01]  /*e120*/  MUFU.EX2 R92, R40 ;  /* 0x00000028005c7308 */ /* 0x0009e20000000800 */
[--C-:B---3--:R-:W-:Y:S09]  /*e130*/  FFMA.FTZ R44, R95, UR4, -R68.reuse ;  /* 0x000000045f2c7c23 */ /* 0x108ff20008010844 */
[----:B------:R3:W5:Y:S01]  /*e140*/  MUFU.EX2 R95, R44 ;  /* 0x0000002c005f7308 */ /* 0x0007620000000800 */
[----:B----4-:R-:W-:Y:S09]  /*e150*/  FFMA.FTZ R40, R99, UR4, -R68 ;  /* 0x0000000463287c23 */ /* 0x010ff20008010844 */
[----:B------:R4:W-:Y:S01]  /*e160*/  MUFU.EX2 R91, R40 ;  /* 0x00000028005b7308 */ /* 0x0009e20000000800 */
[--C-:B---3--:R-:W-:Y:S09]  /*e170*/  FFMA.FTZ R44, R96, UR4, -R39.reuse ;  /* 0x00000004602c7c23 */ /* 0x108ff20008010827 */
[----:B------:R3:W5:Y:S01]  /*e180*/  MUFU.EX2 R94, R44 ;  /* 0x0000002c005e7308 */ /* 0x0007620000000800 */
[--C-:B----4-:R-:W-:Y:S09]  /*e190*/  FFMA.FTZ R40, R100, UR4, -R39.reuse ;  /* 0x0000000464287c23 */ /* 0x110ff20008010827 */
[----:B------:R4:W-:Y:S01]  /*e1a0*/  MUFU.EX2 R90, R40 ;  /* 0x00000028005a7308 */ /* 0x0009e20000000800 */
[----:B---3--:R-:W-:Y:S07]  /*e1b0*/  F2FP.F16.F32.PACK_AB R44, R148, R147 ;  /* 0x00000093942c723e */ /* 0x008fee00000000ff */
[C---:B------:R-:W-:Y:S05]  /*e1c0*/  HMMA.16816.F32 R4, R44.reuse, R60, R4 ;  /* 0x0000003c2c04723c */ /* 0x040fea0000001804 */
[----:B----4-:R-:W-:Y:S01]  /*e1d0*/  FADD.FTZ R40, R193, R2 ;  /* 0x00000002c1287221 */ /* 0x010fe20000010000 */
[C---:B------:R-:W-:Y:S01]  /*e1e0*/  HMMA.16816.F32 R8, R44.reuse, R62, R8 ;  /* 0x0000003e2c08723c */ /* 0x040fe20000001808 */
[----:B------:R-:W3:Y:S04]  /*e1f0*/  LDSM.16.MT88.4 R60, [R221+0xf000] ;  /* 0x00f00000dd3c783b */ /* 0x000ee80000004200 */
[----:B------:R-:W-:Y:S01]  /*e200*/  FFMA.FTZ R2, R101, UR4, -R39 ;  /* 0x0000000465027c23 */ /* 0x000fe20008010827 */
[C---:B------:R-:W-:Y:S03]  /*e210*/  HMMA.16816.F32 R12, R44.reuse, R64, R12 ;  /* 0x000000402c0c723c */ /* 0x040fe6000000180c */
[----:B------:R4:W-:Y:S02]  /*e220*/  MUFU.EX2 R89, R2 ;  /* 0x0000000200597308 */ /* 0x0009e40000000800 */
[----:B------:R-:W-:Y:S01]  /*e230*/  FADD.FTZ R40, R189, R40 ;  /* 0x00000028bd287221 */ /* 0x000fe20000010000 */
[C---:B------:R-:W-:Y:S05]  /*e240*/  HMMA.16816.F32 R16, R44.reuse, R66, R16 ;  /* 0x000000422c10723c */ /* 0x040fea0000001810 */
[----:B------:R-:W-:Y:S01]  /*e250*/  FADD.FTZ R65, R219, R40 ;  /* 0x00000028db417221 */ /* 0x000fe20000010000 */
[C---:B------:R-:W-:Y:S05]  /*e260*/  HMMA.16816.F32 R20, R44.reuse, R52, R20 ;  /* 0x000000342c14723c */ /* 0x040fea0000001814 */
[----:B------:R-:W-:Y:S01]  /*e270*/  F2FP.F16.F32.PACK_AB R40, R139, R140 ;  /* 0x0000008c8b28723e */ /* 0x000fe200000000ff */
[C---:B------:R-:W-:Y:S01]  /*e280*/  HMMA.16816.F32 R24, R44.reuse, R54, R24 ;  /* 0x000000362c18723c */ /* 0x040fe20000001818 */
[----:B------:R-:W5:Y:S04]  /*e290*/  LDSM.16.MT88.4 R52, [R135+0xf000] ;  /* 0x00f000008734783b */ /* 0x000f680000004200 */
[----:B----4-:R-:W-:Y:S01]  /*e2a0*/  FFMA.FTZ R2, R102, UR4, -R68 ;  /* 0x0000000466027c23 */ /* 0x010fe20008010844 */
[C---:B--2---:R-:W-:Y:S03]  /*e2b0*/  HMMA.16816.F32 R28, R44.reuse, R56, R28 ;  /* 0x000000382c1c723c */ /* 0x044fe6000000181c */
[----:B------:R2:W-:Y:S02]  /*e2c0*/  MUFU.EX2 R88, R2 ;  /* 0x0000000200587308 */ /* 0x0005e40000000800 */
[----:B------:R-:W-:Y:S01]  /*e2d0*/  FADD.FTZ R64, R188, R0 ;  /* 0x00000000bc407221 */ /* 0x000fe20000010000 */
[----:B------:R-:W-:Y:S01]  /*e2e0*/  HMMA.16816.F32 R32, R44, R58, R32 ;  /* 0x0000003a2c20723c */ /* 0x000fe20000001820 */
[----:B------:R-:W4:Y:S04]  /*e2f0*/  LDSM.16.MT88.4 R44, [R220+0xf000] ;  /* 0x00f00000dc2c783b */ /* 0x000f280000004200 */
[----:B------:R-:W-:Y:S01]  /*e300*/  FFMA.FTZ R0, R103, UR4, -R68 ;  /* 0x0000000467007c23 */ /* 0x000fe20008010844 */
[C---:B-1----:R-:W-:Y:S03]  /*e310*/  HMMA.16816.F32 R4, R40.reuse, R48, R4 ;  /* 0x000000302804723c */ /* 0x042fe60000001804 */
[----:B------:R1:W-:Y:S02]  /*e320*/  MUFU.EX2 R87, R0 ;  /* 0x0000000000577308 */ /* 0x0003e40000000800 */
[----:B------:R-:W-:Y:S01]  /*e330*/  FADD.FTZ R56, R245, R65 ;  /* 0x00000041f5387221 */ /* 0x000fe20000010000 */
[C---:B------:R-:W-:Y:S05]  /*e340*/  HMMA.16816.F32 R8, R40.reuse, R50, R8 ;  /* 0x000000322808723c */ /* 0x040fea0000001808 */
[----:B--2---:R-:W-:Y:S01]  /*e350*/  FADD.FTZ R2, R244, R64 ;  /* 0x00000040f4027221 */ /* 0x004fe20000010000 */
[C---:B---3--:R-:W-:Y:S05]  /*e360*/  HMMA.16816.F32 R12, R40.reuse, R60, R12 ;  /* 0x0000003c280c723c */ /* 0x048fea000000180c */
[----:B------:R-:W-:Y:S01]  /*e370*/  FADD.FTZ R48, R246, R2 ;  /* 0x00000002f6307221 */ /* 0x000fe20000010000 */
[C---:B------:R-:W-:Y:S01]  /*e380*/  HMMA.16816.F32 R16, R40.reuse, R62, R16 ;  /* 0x0000003e2810723c */ /* 0x040fe20000001810 */
[----:B------:R-:W-:Y:S04]  /*e390*/  LDSM.16.MT88.4 R60, [R221+0xf800] ;  /* 0x00f80000dd3c783b */ /* 0x000fe80000004200 */
[--C-:B------:R-:W-:Y:S01]  /*e3a0*/  FFMA.FTZ R2, R105, UR4, -R39.reuse ;  /* 0x0000000469027c23 */ /* 0x100fe20008010827 */
[C---:B-----5:R-:W-:Y:S03]  /*e3b0*/  HMMA.16816.F32 R20, R40.reuse, R52, R20 ;  /* 0x000000342814723c */ /* 0x060fe60000001814 */
[----:B------:R2:W-:Y:S02]  /*e3c0*/  MUFU.EX2 R85, R2 ;  /* 0x0000000200557308 */ /* 0x0005e40000000800 */
[----:B-1----:R-:W-:Y:S01]  /*e3d0*/  FFMA.FTZ R0, R104, UR4, -R39 ;  /* 0x0000000468007c23 */ /* 0x002fe20008010827 */
[C---:B------:R-:W-:Y:S01]  /*e3e0*/  HMMA.16816.F32 R24, R40.reuse, R54, R24 ;  /* 0x000000362818723c */ /* 0x040fe20000001818 */
[----:B------:R-:W-:Y:S06]  /*e3f0*/  LDSM.16.MT88.4 R52, [R135+0xf800] ;  /* 0x00f800008734783b */ /* 0x000fec0000004200 */
[----:B------:R1:W3:Y:S01]  /*e400*/  MUFU.EX2 R86, R0 ;  /* 0x0000000000567308 */ /* 0x0002e20000000800 */
[C---:B----4-:R-:W-:Y:S03]  /*e410*/  HMMA.16816.F32 R28, R40.reuse, R44, R28 ;  /* 0x0000002c281c723c */ /* 0x050fe6000000181c */
[----:B------:R-:W-:Y:S03]  /*e420*/  FADD.FTZ R48, R248, R48 ;  /* 0x00000030f8307221 */ /* 0x000fe60000010000 */
[----:B------:R-:W-:Y:S01]  /*e430*/  HMMA.16816.F32 R32, R40, R46, R32 ;  /* 0x0000002e2820723c */ /* 0x000fe20000001820 */
[----:B------:R-:W-:Y:S04]  /*e440*/  LDSM.16.MT88.4 R40, [R220+0xf800] ;  /* 0x00f80000dc28783b */ /* 0x000fe80000004200 */
[----:B--2---:R-:W-:Y:S01]  /*e450*/  FADD.FTZ R2, R251, R48 ;  /* 0x00000030fb027221 */ /* 0x004fe20000010000 */
[----:B------:R-:W-:Y:S01]  /*e460*/  FFMA.FTZ R48, R106, UR4, -R68 ;  /* 0x000000046a307c23 */ /* 0x000fe20008010844 */
[----:B------:R-:W-:Y:S01]  /*e470*/  FADD.FTZ R49, R247, R56 ;  /* 0x00000038f7317221 */ /* 0x000fe20000010000 */
[----:B------:R-:W-:Y:S01]  /*e480*/  FFMA.FTZ R44, R110, UR4, -R68 ;  /* 0x000000046e2c7c23 */ /* 0x000fe20008010844 */
[----:B------:R-:W2:Y:S01]  /*e490*/  LDSM.16.MT88.4 R56, [R134+0xf800] ;  /* 0x00f800008638783b */ /* 0x000ea20000004200 */
[----:B------:R4:W-:Y:S01]  /*e4a0*/  MUFU.EX2 R84, R48 ;  /* 0x0000003000547308 */ /* 0x0009e20000000800 */
[----:B-1----:R-:W-:Y:S01]  /*e4b0*/  FADD.FTZ R0, R250, R49 ;  /* 0x00000031fa007221 */ /* 0x002fe20000010000 */
[----:B------:R-:W-:Y:S01]  /*e4c0*/  FADD.FTZ R2, R210, R2 ;  /* 0x00000002d2027221 */ /* 0x000fe20000010000 */
[----:B------:R-:W-:Y:S02]  /*e4d0*/  F2FP.F16.F32.PACK_AB R49, R95, R125 ;  /* 0x0000007d5f31723e */ /* 0x000fe400000000ff */
[----:B------:R-:W-:Y:S01]  /*e4e0*/  FADD.FTZ R0, R211, R0 ;  /* 0x00000000d3007221 */ /* 0x000fe20000010000 */
[----:B------:R-:W-:Y:S01]  /*e4f0*/  FADD.FTZ R2, R207, R2 ;  /* 0x00000002cf027221 */ /* 0x000fe20000010000 */
[----:B------:R-:W-:Y:S03]  /*e500*/  F2FP.F16.F32.PACK_AB R50, R93, R94 ;  /* 0x0000005e5d32723e */ /* 0x000fe600000000ff */
[----:B------:R-:W-:Y:S01]  /*e510*/  MUFU.EX2 R80, R44 ;  /* 0x0000002c00507308 */ /* 0x000fe20000000800 */
[----:B------:R-:W-:Y:S01]  /*e520*/  FADD.FTZ R0, R209, R0 ;  /* 0x00000000d1007221 */ /* 0x000fe20000010000 */
[----:B------:R-:W-:Y:S02]  /*e530*/  F2FP.F16.F32.PACK_AB R51, R91, R92 ;  /* 0x0000005c5b33723e */ /* 0x000fe400000000ff */
[----:B---3--:R-:W-:Y:S01]  /*e540*/  F2FP.F16.F32.PACK_AB R46, R85, R86 ;  /* 0x00000056552e723e */ /* 0x008fe200000000ff */
[----:B----4-:R-:W-:Y:S01]  /*e550*/  FADD.FTZ R48, R208, R0 ;  /* 0x00000000d0307221 */ /* 0x010fe20000010000 */
[----:B------:R-:W-:Y:S03]  /*e560*/  FFMA.FTZ R0, R107, UR4, -R68 ;  /* 0x000000046b007c23 */ /* 0x000fe60008010844 */
[----:B------:R-:W-:Y:S01]  /*e570*/  FADD.FTZ R48, R205, R48 ;  /* 0x00000030cd307221 */ /* 0x000fe20000010000 */
[----:B------:R1:W3:Y:S03]  /*e580*/  MUFU.EX2 R83, R0 ;  /* 0x0000000000537308 */ /* 0x0002e60000000800 */
[----:B------:R-:W-:Y:S01]  /*e590*/  FADD.FTZ R64, R204, R48 ;  /* 0x00000030cc407221 */ /* 0x000fe20000010000 */
[----:B------:R-:W-:Y:S07]  /*e5a0*/  F2FP.F16.F32.PACK_AB R48, R129, R130 ;  /* 0x000000828130723e */ /* 0x000fee00000000ff */
[C---:B--2---:R-:W-:Y:S05]  /*e5b0*/  HMMA.16816.F32 R4, R48.reuse, R56, R4 ;  /* 0x000000383004723c */ /* 0x044fea0000001804 */
[----:B-1----:R-:W-:Y:S01]  /*e5c0*/  FADD.FTZ R0, R206, R2 ;  /* 0x00000002ce007221 */ /* 0x002fe20000010000 */
[C---:B------:R-:W-:Y:S01]  /*e5d0*/  HMMA.16816.F32 R8, R48.reuse, R58, R8 ;  /* 0x0000003a3008723c */ /* 0x040fe20000001808 */
[----:B------:R-:W1:Y:S04]  /*e5e0*/  LDSM.16.MT88.4 R56, [R134+0x10000] ;  /* 0x010000008638783b */ /* 0x000e680000004200 */
[--C-:B------:R-:W-:Y:S01]  /*e5f0*/  FFMA.FTZ R2, R108, UR4, -R39.reuse ;  /* 0x000000046c027c23 */ /* 0x100fe20008010827 */
[C---:B------:R-:W-:Y:S03]  /*e600*/  HMMA.16816.F32 R12, R48.reuse, R60, R12 ;  /* 0x0000003c300c723c */ /* 0x040fe6000000180c */
[----:B------:R2:W-:Y:S02]  /*e610*/  MUFU.EX2 R82, R2 ;  /* 0x0000000200527308 */ /* 0x0005e40000000800 */
[----:B------:R-:W-:Y:S01]  /*e620*/  FADD.FTZ R65, R203, R0 ;  /* 0x00000000cb417221 */ /* 0x000fe20000010000 */
[C---:B------:R-:W-:Y:S01]  /*e630*/  HMMA.16816.F32 R16, R48.reuse, R62, R16 ;  /* 0x0000003e3010723c */ /* 0x040fe20000001810 */
[----:B------:R-:W4:Y:S04]  /*e640*/  LDSM.16.MT88.4 R60, [R221+0x10000] ;  /* 0x01000000dd3c783b */ /* 0x000f280000004200 */
[----:B------:R-:W-:Y:S01]  /*e650*/  FFMA.FTZ R0, R109, UR4, -R39 ;  /* 0x000000046d007c23 */ /* 0x000fe20008010827 */
[C---:B------:R-:W-:Y:S03]  /*e660*/  HMMA.16816.F32 R20, R48.reuse, R52, R20 ;  /* 0x000000343014723c */ /* 0x040fe60000001814 */
[----:B------:R5:W-:Y:S02]  /*e670*/  MUFU.EX2 R81, R0 ;  /* 0x0000000000517308 */ /* 0x000be40000000800 */
[----:B------:R-:W-:Y:S01]  /*e680*/  FADD.FTZ R45, R201, R65 ;  /* 0x00000041c92d7221 */ /* 0x000fe20000010000 */
[C---:B------:R-:W-:Y:S01]  /*e690*/  HMMA.16816.F32 R24, R48.reuse, R54, R24 ;  /* 0x000000363018723c */ /* 0x040fe20000001818 */
[----:B------:R-:W4:Y:S04]  /*e6a0*/  LDSM.16.MT88.4 R52, [R135+0x10000] ;  /* 0x010000008734783b */ /* 0x000f280000004200 */
[----:B--2---:R-:W-:Y:S01]  /*e6b0*/  FADD.FTZ R2, R202, R64 ;  /* 0x00000040ca027221 */ /* 0x004fe20000010000 */
[C---:B------:R-:W-:Y:S05]  /*e6c0*/  HMMA.16816.F32 R28, R48.reuse, R40, R28 ;  /* 0x00000028301c723c */ /* 0x040fea000000181c */
[----:B---3--:R-:W-:Y:S01]  /*e6d0*/  F2FP.F16.F32.PACK_AB R47, R83, R84 ;  /* 0x00000054532f723e */ /* 0x008fe200000000ff */
[----:B------:R-:W-:Y:S01]  /*e6e0*/  HMMA.16816.F32 R32, R48, R42, R32 ;  /* 0x0000002a3020723c */ /* 0x000fe20000001820 */
[----:B------:R-:W2:Y:S04]  /*e6f0*/  LDSM.16.MT88.4 R40, [R220+0x10000] ;  /* 0x01000000dc28783b */ /* 0x000ea80000004200 */
[----:B-----5:R-:W-:Y:S01]  /*e700*/  FADD.FTZ R0, R200, R2 ;  /* 0x00000002c8007221 */ /* 0x020fe20000010000 */
[----:B------:R-:W-:Y:S01]  /*e710*/  FADD.FTZ R2, R199, R45 ;  /* 0x0000002dc7027221 */ /* 0x000fe20000010000 */
[----:B------:R-:W-:Y:S04]  /*e720*/  FFMA.FTZ R45, R111, UR4, -R68 ;  /* 0x000000046f2d7c23 */ /* 0x000fe80008010844 */
[----:B------:R-:W-:Y:S01]  /*e730*/  FADD.FTZ R0, R198, R0 ;  /* 0x00000000c6007221 */ /* 0x000fe20000010000 */
[----:B------:R-:W-:Y:S01]  /*e740*/  FADD.FTZ R2, R197, R2 ;  /* 0x00000002c5027221 */ /* 0x000fe20000010000 */
[----:B------:R-:W3:Y:S02]  /*e750*/  MUFU.EX2 R79, R45 ;  /* 0x0000002d004f7308 */ /* 0x000ee40000000800 */
[----:B------:R-:W-:Y:S01]  /*e760*/  FADD.FTZ R44, R196, R0 ;  /* 0x00000000c42c7221 */ /* 0x000fe20000010000 */
[----:B------:R-:W-:Y:S03]  /*e770*/  FADD.FTZ R0, R195, R2 ;  /* 0x00000002c3007221 */ /* 0x000fe60000010000 */
[----:B------:R-:W-:Y:S01]  /*e780*/  FADD.FTZ R44, R252, R44 ;  /* 0x0000002cfc2c7221 */ /* 0x000fe20000010000 */
[----:B------:R-:W-:Y:S01]  /*e790*/  FADD.FTZ R2, R243, R0 ;  /* 0x00000000f3027221 */ /* 0x000fe20000010000 */
[--C-:B------:R-:W-:Y:S02]  /*e7a0*/  FFMA.FTZ R0, R112, UR4, -R39.reuse ;  /* 0x0000000470007c23 */ /* 0x100fe40008010827 */
[----:B------:R-:W-:Y:S01]  /*e7b0*/  FADD.FTZ R44, R249, R44 ;  /* 0x0000002cf92c7221 */ /* 0x000fe20000010000 */
[----:B------:R-:W-:Y:S01]  /*e7c0*/  FADD.FTZ R2, R242, R2 ;  /* 0x00000002f2027221 */ /* 0x000fe20000010000 */
[----:B------:R5:W-:Y:S03]  /*e7d0*/  MUFU.EX2 R78, R0 ;  /* 0x00000000004e7308 */ /* 0x000be60000000800 */
[----:B------:R-:W-:Y:S01]  /*e7e0*/  FADD.FTZ R2, R183, R2 ;  /* 0x00000002b7027221 */ /* 0x000fe20000010000 */
[----:B-----5:R-:W-:Y:S01]  /*e7f0*/  FADD.FTZ R0, R192, R44 ;  /* 0x0000002cc0007221 */ /* 0x020fe20000010000 */
[----:B------:R-:W-:Y:S03]  /*e800*/  FFMA.FTZ R44, R113, UR4, -R39 ;  /* 0x00000004712c7c23 */ /* 0x000fe60008010827 */
[----:B------:R-:W-:Y:S01]  /*e810*/  FADD.FTZ R45, R186, R0 ;  /* 0x00000000ba2d7221 */ /* 0x000fe20000010000 */
[----:B------:R-:W-:Y:S01]  /*e820*/  FADD.FTZ R0, R182, R2 ;  /* 0x00000002b6007221 */ /* 0x000fe20000010000 */
[----:B------:R-:W-:Y:S01]  /*e830*/  FFMA.FTZ R2, R114, UR4, -R68 ;  /* 0x0000000472027c23 */ /* 0x000fe20008010844 */
[----:B------:R5:W3:Y:S01]  /*e840*/  MUFU.EX2 R77, R44 ;  /* 0x0000002c004d7308 */ /* 0x000ae20000000800 */
        /* <DEDUP_REMOVED lines=8> */
[----:B------:R2:W3:Y:S01]  /*e8d0*/  MUFU.EX2 R76, R2 ;  /* 0x00000002004c7308 */ /* 0x0004e20000000800 */
[----:B-----5:R-:W-:Y:S07]  /*e8e0*/  F2FP.F16.F32.PACK_AB R44, R89, R90 ;  /* 0x0000005a592c723e */ /* 0x020fee00000000ff */
[C---:B-1----:R-:W-:Y:S02]  /*e8f0*/  HMMA.16816.F32 R4, R44.reuse, R56, R4 ;  /* 0x000000382c04723c */ /* 0x042fe40000001804 */
[----:B------:R-:W-:Y:S03]  /*e900*/  MUFU.EX2 R73, R48 ;  /* 0x0000003000497308 */ /* 0x000fe60000000800 */
[----:B----4-:R-:W-:Y:S01]  /*e910*/  FFMA.FTZ R0, R116, UR4, -R39 ;  /* 0x0000000474007c23 */ /* 0x010fe20008010827 */
[C---:B------:R-:W-:Y:S01]  /*e920*/  HMMA.16816.F32 R8, R44.reuse, R58, R8 ;  /* 0x0000003a2c08723c */ /* 0x040fe20000001808 */
[----:B------:R-:W1:Y:S05]  /*e930*/  LDSM.16.MT88.4 R56, [R134+0x10800] ;  /* 0x010800008638783b */ /* 0x000e6a0000004200 */
[----:B------:R4:W5:Y:S01]  /*e940*/  MUFU.EX2 R74, R0 ;  /* 0x00000000004a7308 */ /* 0x0009620000000800 */
[----:B--2---:R-:W-:Y:S01]  /*e950*/  FADD.FTZ R2, R179, R64 ;  /* 0x00000040b3027221 */ /* 0x004fe20000010000 */
[C---:B------:R-:W-:Y:S03]  /*e960*/  HMMA.16816.F32 R12, R44.reuse, R60, R12 ;  /* 0x0000003c2c0c723c */ /* 0x040fe6000000180c */
[----:B------:R-:W-:Y:S03]  /*e970*/  FADD.FTZ R49, R171, R2 ;  /* 0x00000002ab317221 */ /* 0x000fe60000010000 */
[C---:B------:R-:W-:Y:S01]  /*e980*/  HMMA.16816.F32 R16, R44.reuse, R62, R16 ;  /* 0x0000003e2c10723c */ /* 0x040fe20000001810 */
[----:B------:R-:W2:Y:S04]  /*e990*/  LDSM.16.MT88.4 R60, [R221+0x10800] ;  /* 0x01080000dd3c783b */ /* 0x000ea80000004200 */
[----:B------:R-:W-:Y:S01]  /*e9a0*/  FADD.FTZ R2, R180, R50 ;  /* 0x00000032b4027221 */ /* 0x000fe20000010000 */
[C---:B------:R-:W-:Y:S05]  /*e9b0*/  HMMA.16816.F32 R20, R44.reuse, R52, R20 ;  /* 0x000000342c14723c */ /* 0x040fea0000001814 */
[----:B----4-:R-:W-:Y:S01]  /*e9c0*/  FADD.FTZ R0, R174, R49 ;  /* 0x00000031ae007221 */ /* 0x010fe20000010000 */
[C---:B------:R-:W-:Y:S01]  /*e9d0*/  HMMA.16816.F32 R24, R44.reuse, R54, R24 ;  /* 0x000000362c18723c */ /* 0x040fe20000001818 */
[----:B------:R-:W4:Y:S04]  /*e9e0*/  LDSM.16.MT88.4 R52, [R135+0x10800] ;  /* 0x010800008734783b */ /* 0x000f280000004200 */
[----:B------:R-:W-:Y:S01]  /*e9f0*/  FADD.FTZ R48, R173, R2 ;  /* 0x00000002ad307221 */ /* 0x000fe20000010000 */
[C---:B------:R-:W-:Y:S05]  /*ea00*/  HMMA.16816.F32 R28, R44.reuse, R40, R28 ;  /* 0x000000282c1c723c */ /* 0x040fea000000181c */
[----:B------:R-:W-:Y:S01]  /*ea10*/  FADD.FTZ R2, R167, R0 ;  /* 0x00000000a7027221 */ /* 0x000fe20000010000 */
[----:B------:R-:W-:Y:S01]  /*ea20*/  HMMA.16816.F32 R32, R44, R42, R32 ;  /* 0x0000002a2c20723c */ /* 0x000fe20000001820 */
[----:B------:R-:W5:Y:S04]  /*ea30*/  LDSM.16.MT88.4 R40, [R220+0x10800] ;  /* 0x01080000dc28783b */ /* 0x000f680000004200 */
[----:B------:R-:W-:Y:S01]  /*ea40*/  FFMA.FTZ R0, R118, UR4, -R68 ;  /* 0x0000000476007c23 */ /* 0x000fe20008010844 */
[----:B------:R-:W-:Y:S01]  /*ea50*/  FADD.FTZ R48, R172, R48 ;  /* 0x00000030ac307221 */ /* 0x000fe20000010000 */
[----:B------:R-:W-:Y:S01]  /*ea60*/  FADD.FTZ R2, R169, R2 ;  /* 0x00000002a9027221 */ /* 0x000fe20000010000 */
[----:B---3--:R-:W-:Y:S01]  /*ea70*/  F2FP.F16.F32.PACK_AB R49, R79, R80 ;  /* 0x000000504f31723e */ /* 0x008fe200000000ff */
        /* <DEDUP_REMOVED lines=11> */
[C---:B-1----:R-:W-:Y:S05]  /*eb30*/  HMMA.16816.F32 R4, R48.reuse, R56, R4 ;  /* 0x000000383004723c */ /* 0x042fea0000001804 */
[----:B---3--:R-:W-:Y:S01]  /*eb40*/  FFMA.FTZ R0, R119, UR4, -R68 ;  /* 0x0000000477007c23 */ /* 0x008fe20008010844 */
[C---:B------:R-:W-:Y:S03]  /*eb50*/  HMMA.16816.F32 R8, R48.reuse, R58, R8 ;  /* 0x0000003a3008723c */ /* 0x040fe60000001808 */
[----:B------:R1:W3:Y:S02]  /*eb60*/  MUFU.EX2 R71, R0 ;  /* 0x0000000000477308 */ /* 0x0002e40000000800 */
[--C-:B------:R-:W-:Y:S01]  /*eb70*/  FFMA.FTZ R56, R124, UR4, -R39.reuse ;  /* 0x000000047c387c23 */ /* 0x100fe20008010827 */
[C---:B--2---:R-:W-:Y:S05]  /*eb80*/  HMMA.16816.F32 R12, R48.reuse, R60, R12 ;  /* 0x0000003c300c723c */ /* 0x044fea000000180c */
[----:B----4-:R-:W-:Y:S01]  /*eb90*/  FADD.FTZ R2, R161, R44 ;  /* 0x0000002ca1027221 */ /* 0x010fe20000010000 */
[C---:B------:R-:W-:Y:S05]  /*eba0*/  HMMA.16816.F32 R16, R48.reuse, R62, R16 ;  /* 0x0000003e3010723c */ /* 0x040fea0000001810 */
[----:B------:R-:W-:Y:S01]  /*ebb0*/  FADD.FTZ R2, R158, R2 ;  /* 0x000000029e027221 */ /* 0x000fe20000010000 */
[C---:B------:R-:W-:Y:S05]  /*ebc0*/  HMMA.16816.F32 R20, R48.reuse, R52, R20 ;  /* 0x000000343014723c */ /* 0x040fea0000001814 */
[--C-:B-1----:R-:W-:Y:S01]  /*ebd0*/  FFMA.FTZ R0, R120, UR4, -R39.reuse ;  /* 0x0000000478007c23 */ /* 0x102fe20008010827 */
[C---:B------:R-:W-:Y:S03]  /*ebe0*/  HMMA.16816.F32 R24, R48.reuse, R54, R24 ;  /* 0x000000363018723c */ /* 0x040fe60000001818 */
[----:B------:R1:W2:Y:S02]  /*ebf0*/  MUFU.EX2 R70, R0 ;  /* 0x0000000000467308 */ /* 0x0002a40000000800 */
[----:B------:R-:W-:Y:S01]  /*ec00*/  FADD.FTZ R2, R157, R2 ;  /* 0x000000029d027221 */ /* 0x000fe20000010000 */
[C---:B-----5:R-:W-:Y:S05]  /*ec10*/  HMMA.16816.F32 R28, R48.reuse, R40, R28 ;  /* 0x00000028301c723c */ /* 0x060fea000000181c */
[----:B------:R-:W-:Y:S01]  /*ec20*/  FFMA.FTZ R44, R122, UR4, -R68 ;  /* 0x000000047a2c7c23 */ /* 0x000fe20008010844 */
[----:B------:R-:W-:Y:S01]  /*ec30*/  HMMA.16816.F32 R32, R48, R42, R32 ;  /* 0x0000002a3020723c */ /* 0x000fe20000001820 */
[----:B------:R-:W-:Y:S02]  /*ec40*/  LDSM.16.MT88.4 R48, [R220+0x11000] ;  /* 0x01100000dc30783b */ /* 0x000fe40000004200 */
[----:B------:R4:W-:Y:S02]  /*ec50*/  MUFU.EX2 R67, R44 ;  /* 0x0000002c00437308 */ /* 0x0009e40000000800 */
[----:B------:R-:W-:Y:S01]  /*ec60*/  F2FP.F16.F32.PACK_AB R40, R73, R74 ;  /* 0x0000004a4928723e */ /* 0x000fe200000000ff */
[----:B------:R-:W-:Y:S01]  /*ec70*/  FFMA.FTZ R61, R128, UR4, -R39 ;  /* 0x00000004803d7c23 */ /* 0x000fe20008010827 */
[----:B---3--:R-:W-:Y:S01]  /*ec80*/  F2FP.F16.F32.PACK_AB R41, R71, R72 ;  /* 0x000000484729723e */ /* 0x008fe200000000ff */
        /* <DEDUP_REMOVED lines=8> */
[----:B----4-:R-:W1:Y:S02]  /*ed10*/  LDSM.16.MT88.4 R44, [R134+0x11000] ;  /* 0x01100000862c783b */ /* 0x010e640000004200 */
        /* <DEDUP_REMOVED lines=110> */
.L_x_2258:
[----:B------:R-:W3:Y:S01]  /*f400*/  LDL.LU R5, [R1+0x4] ;  /* 0x0000040001057983 */ /* 0x000ee20000300800 */
[----:B------:R-:W1:Y:S01]  /*f410*/  S2R R50, SR_TID.X ;  /* 0x0000000000327919 */ /* 0x000e620000002100 */
[----:B------:R-:W4:Y:S02]  /*f420*/  S2UR UR4, SR_CgaCtaId ;  /* 0x00000000000479c3 */ /* 0x000f240000008800 */
[----:B--2---:R-:W2:Y:S04]  /*f430*/  LDL.LU R4, [R1] ;  /* 0x0000000001047983 */ /* 0x004ea80000300800 */
[----:B------:R-:W5:Y:S01]  /*f440*/  LDL.LU R54, [R1+0x24] ;  /* 0x0000240001367983 */ /* 0x000f620000300800 */
[----:B------:R-:W-:Y:S01]  /*f450*/  UMOV UR5, 0x400 ;  /* 0x0000040000057882 */ /* 0x000fe20000000000 */
[----:B------:R-:W5:Y:S01]  /*f460*/  LDC R52, c[0x0][0x270] ;  /* 0x00009c00ff347b82 */ /* 0x000f620000000800 */
[----:B-1----:R-:W-:-:S04]  /*f470*/  SHF.R.S32.HI R6, RZ, 0x1f, R50 ;  /* 0x0000001fff067819 */ /* 0x002fc80000011432 */
[----:B------:R-:W-:-:S04]  /*f480*/  LEA.HI R48, R6, R50, RZ, 0x5 ;  /* 0x0000003206307211 */ /* 0x000fc800078f28ff */
[----:B------:R-:W-:Y:S01]  /*f490*/  SHF.R.S32.HI R8, RZ, 0x5, R48 ;  /* 0x00000005ff087819 */ /* 0x000fe20000011430 */
[----:B----4-:R-:W-:Y:S01]  /*f4a0*/  ULEA UR4, UR4, UR5, 0x18 ;  /* 0x0000000504047291 */ /* 0x010fe2000f8ec03f */
[----:B------:R-:W1:Y:S01]  /*f4b0*/  S2R R38, SR_TID.X ;  /* 0x0000000000267919 */ /* 0x000e620000002100 */
[----:B------:R-:W4:Y:S01]  /*f4c0*/  S2R R53, SR_CTAID.Y ;  /* 0x0000000000357919 */ /* 0x000f220000002600 */
[----:B------:R-:W4:Y:S01]  /*f4d0*/  S2R R51, SR_CTAID.X ;  /* 0x0000000000337919 */ /* 0x000f220000002500 */
[----:B------:R-:W4:Y:S01]  /*f4e0*/  S2UR UR5, SR_CTAID.Z ;  /* 0x00000000000579c3 */ /* 0x000f220000002700 */
[----:B------:R-:W-:Y:S07]  /*f4f0*/  BSSY B0, `(.L_x_2263) ;  /* 0x00000a5000007945 */ /* 0x000fee0003800000 */
[----:B------:R-:W-:Y:S06]  /*f500*/  BAR.SYNC.DEFER_BLOCKING 0x0 ;  /* 0x0000000000007b1d */ /* 0x000fec0000010000 */
[----:B---3--:R-:W3:Y:S04]  /*f510*/  SHFL.BFLY PT, R0, R5, 0x2, 0x1f ;  /* 0x0c401f0005007f89 */ /* 0x008ee800000e0000 */
[----:B--2---:R-:W2:Y:S01]  /*f520*/  SHFL.BFLY PT, R2, R4, 0x2, 0x1f ;  /* 0x0c401f0004027f89 */ /* 0x004ea200000e0000 */
[----:B---3--:R-:W-:-:S05]  /*f530*/  FADD.FTZ R0, R0, R5 ;  /* 0x0000000500007221 */ /* 0x008fca0000010000 */
[----:B------:R-:W3:Y:S01]  /*f540*/  SHFL.BFLY PT, R5, R0, 0x1, 0x1f ;  /* 0x0c201f0000057f89 */ /* 0x000ee200000e0000 */
[----:B--2---:R-:W-:-:S05]  /*f550*/  FADD.FTZ R2, R2, R4 ;  /* 0x0000000402027221 */ /* 0x004fca0000010000 */
[----:B------:R-:W2:Y:S01]  /*f560*/  SHFL.BFLY PT, R4, R2, 0x1, 0x1f ;  /* 0x0c201f0002047f89 */ /* 0x000ea200000e0000 */
[----:B---3--:R-:W-:-:S05]  /*f570*/  FADD.FTZ R37, R0, R5 ;  /* 0x0000000500257221 */ /* 0x008fca0000010000 */
[----:B------:R-:W-:Y:S02]  /*f580*/  FSETP.NE.FTZ.AND P4, PT, R37, RZ, PT ;  /* 0x000000ff2500720b */ /* 0x000fe40003f95000 */
[----:B------:R-:W-:Y:S01]  /*f590*/  MOV R0, 0x3f800000 ;  /* 0x3f80000000007802 */ /* 0x000fe20000000f00 */
[----:B--2---:R-:W-:Y:S01]  /*f5a0*/  FADD.FTZ R10, R2, R4 ;  /* 0x00000004020a7221 */ /* 0x004fe20000010000 */
[----:B------:R-:W-:-:S04]  /*f5b0*/  LEA.HI R5, R6, R50, RZ, 0x2 ;  /* 0x0000003206057211 */ /* 0x000fc800078f10ff */
[--C-:B------:R-:W-:Y:S02]  /*f5c0*/  SHF.R.S32.HI R7, RZ, 0x2, R5.reuse ;  /* 0x00000002ff077819 */ /* 0x100fe40000011405 */
[----:B------:R-:W-:Y:S02]  /*f5d0*/  SHF.R.S32.HI R2, RZ, 0x1f, R5 ;  /* 0x0000001fff027819 */ /* 0x000fe40000011405 */
[----:B------:R-:W-:Y:S01]  /*f5e0*/  FSETP.NE.FTZ.AND P3, PT, R10, RZ, PT ;  /* 0x000000ff0a00720b */ /* 0x000fe20003f75000 */
[----:B------:R-:W2:Y:S01]  /*f5f0*/  @P4 MUFU.RCP R0, R37 ;  /* 0x0000002500004308 */ /* 0x000ea20000001000 */
[----:B------:R-:W-:Y:S01]  /*f600*/  LOP3.LUT R4, R5, 0x1ffffffc, RZ, 0xc0, !PT ;  /* 0x1ffffffc05047812 */ /* 0x000fe200078ec0ff */
[----:B------:R-:W3:Y:S01]  /*f610*/  @P4 LDC R39, c[0x0][0x2e8] ;  /* 0x0000ba00ff274b82 */ /* 0x000ee20000000800 */
[----:B------:R-:W-:-:S03]  /*f620*/  LEA.HI R2, R2, R7, RZ, 0x3 ;  /* 0x0000000702027211 */ /* 0x000fc600078f18ff */
[----:B------:R-:W-:Y:S01]  /*f630*/  IMAD.IADD R5, R50, 0x1, -R4 ;  /* 0x0000000132057824 */ /* 0x000fe200078e0a04 */
[----:B------:R-:W-:Y:S02]  /*f640*/  LOP3.LUT R4, R2, 0xfffffff8, RZ, 0xc0, !PT ;  /* 0xfffffff802047812 */ /* 0x000fe400078ec0ff */
[----:B------:R-:W-:Y:S02]  /*f650*/  MOV R2, 0x3f800000 ;  /* 0x3f80000000027802 */ /* 0x000fe40000000f00 */
[----:B------:R-:W-:Y:S02]  /*f660*/  IADD3 R7, R7, -R4, RZ ;  /* 0x8000000407077210 */ /* 0x000fe40007ffe0ff */
[----:B------:R-:W-:Y:S02]  /*f670*/  LEA.HI R4, R6, R50, RZ, 0x4 ;  /* 0x0000003206047211 */ /* 0x000fe400078f20ff */
[----:B------:R-:W1:Y:S01]  /*f680*/  @P3 MUFU.RCP R2, R10 ;  /* 0x0000000a00023308 */ /* 0x000e620000001000 */
        /* <DEDUP_REMOVED lines=16> */
[----:B------:R-:W-:-:S02]  /*f790*/  LOP3.LUT R0, R4, 0xfffffff0, RZ, 0xc0, !PT ;  /* 0xfffffff004007812 */ /* 0x000fc400078ec0ff */
[----:B------:R-:W-:-:S03]  /*f7a0*/  SHF.R.S32.HI R49, RZ, 0x4, R4 ;  /* 0x00000004ff317819 */ /* 0x000fc60000011404 */
[----:B------:R-:W-:Y:S01]  /*f7b0*/  IMAD.IADD R11, R50, 0x1, -R0 ;  /* 0x00000001320b7824 */ /* 0x000fe200078e0a00 */
[----:B------:R-:W-:Y:S01]  /*f7c0*/  SHF.L.U32 R4, R49, 0x6, RZ ;  /* 0x0000000631047819 */ /* 0x000fe200000006ff */
[----:B-1----:R-:W-:-:S03]  /*f7d0*/  FMUL.FTZ R139, R2, R139 ;  /* 0x0000008b028b7220 */ /* 0x002fc60000410000 */
[----:B------:R-:W-:Y:S01]  /*f7e0*/  LEA.HI R6, R11, R11, RZ, 0x1 ;  /* 0x0000000b0b067211 */ /* 0x000fe200078f08ff */
        /* <DEDUP_REMOVED lines=15> */
[C---:B------:R-:W-:Y:S01]  /*f8e0*/  LOP3.LUT R0, R7.reuse, 0x1, RZ, 0xc0, !PT ;  /* 0x0000000107007812 */ /* 0x040fe200078ec0ff */
[----:B------:R-:W-:Y:S01]  /*f8f0*/  IMAD R8, R8, 0x200, R5 ;  /* 0x0000020008087824 */ /* 0x000fe200078e0205 */
[----:B------:R-:W-:Y:S01]  /*f900*/  SHF.L.U32 R2, R7, 0x6, RZ ;  /* 0x0000000607027819 */ /* 0x000fe200000006ff */
[----:B------:R-:W-:Y:S01]  /*f910*/  IMAD.SHL.U32 R5, R6, 0x4, RZ ;  /* 0x0000000406057824 */ /* 0x000fe200078e00ff */
[----:B------:R-:W-:-:S02]  /*f920*/  LOP3.LUT R4, R4, 0x1c0, RZ, 0xc0, !PT ;  /* 0x000001c004047812 */ /* 0x000fc400078ec0ff */
[----:B------:R-:W-:Y:S02]  /*f930*/  R2P PR, R7, 0x6 ;  /* 0x0000000607007804 */ /* 0x000fe40000000000 */
[----:B------:R-:W-:Y:S02]  /*f940*/  ISETP.NE.U32.AND P0, PT, R0, 0x1, PT ;  /* 0x000000010000780c */ /* 0x000fe40003f05070 */
[----:B------:R-:W-:Y:S02]  /*f950*/  LOP3.LUT R0, R2, 0x1c0, RZ, 0xc0, !PT ;  /* 0x000001c002007812 */ /* 0x000fe400078ec0ff */
[----:B------:R-:W-:Y:S02]  /*f960*/  LOP3.LUT R5, R4, 0x38, R5, 0xf8, !PT ;  /* 0x0000003804057812 */ /* 0x000fe400078ef805 */
[----:B------:R-:W-:Y:S02]  /*f970*/  SHF.R.U32.HI R4, RZ, 0x3, R4 ;  /* 0x00000003ff047819 */ /* 0x000fe40000011604 */
[----:B------:R-:W-:Y:S01]  /*f980*/  LEA.HI R2, R0, R0, RZ, 0x1d ;  /* 0x0000000000027211 */ /* 0x000fe200078fe8ff */
[----:B------:R-:W-:Y:S01]  /*f990*/  IMAD.MOV.U32 R7, RZ, RZ, 0x20 ;  /* 0x00000020ff077424 */ /* 0x000fe200078e00ff */
[----:B------:R-:W-:-:S02]  /*f9a0*/  LOP3.LUT R0, R6, 0xffffffe, RZ, 0xc0, !PT ;  /* 0x0ffffffe06007812 */ /* 0x000fc400078ec0ff */
[----:B------:R-:W-:Y:S02]  /*f9b0*/  LOP3.LUT R5, R5, R4, RZ, 0x3c, !PT ;  /* 0x0000000405057212 */ /* 0x000fe400078e3cff */
[----:B------:R-:W-:Y:S01]  /*f9c0*/  LEA R4, R8, R2, 0x1 ;  /* 0x0000000208047211 */ /* 0x000fe200078e08ff */
[----:B------:R-:W-:Y:S01]  /*f9d0*/  IMAD.IADD R2, R11, 0x1, -R0 ;  /* 0x000000010b027824 */ /* 0x000fe200078e0a00 */
[----:B------:R-:W-:Y:S02]  /*f9e0*/  MOV R6, 0x40 ;  /* 0x0000004000067802 */ /* 0x000fe40000000f00 */
[----:B------:R-:W-:Y:S02]  /*f9f0*/  SEL R8, R7, 0xffffffe0, P0 ;  /* 0xffffffe007087807 */ /* 0x000fe40000000000 */
[----:B------:R-:W-:Y:S01]  /*fa00*/  LEA R0, R4, UR4, 0x2 ;  /* 0x0000000404007c11 */ /* 0x000fe2000f8e10ff */
[----:B------:R-:W-:Y:S01]  /*fa10*/  IMAD R9, R2, 0x4, R5 ;  /* 0x0000000402097824 */ /* 0x000fe200078e0205 */
[----:B------:R-:W-:-:S02]  /*fa20*/  SEL R4, R6, 0xffffffc0, !P1 ;  /* 0xffffffc006047807 */ /* 0x000fc40004800000 */
[C---:B------:R-:W-:Y:S02]  /*fa30*/  IADD3 R5, R0.reuse, R8, RZ ;  /* 0x0000000800057210 */ /* 0x040fe40007ffe0ff */
[C---:B------:R-:W-:Y:S01]  /*fa40*/  IADD3 R2, R0.reuse, 0x80, RZ ;  /* 0x0000008000027810 */ /* 0x040fe20007ffe0ff */
[C-C-:B------:R-:W-:Y:S01]  /*fa50*/  IMAD.IADD R7, R0.reuse, 0x1, R4.reuse ;  /* 0x0000000100077824 */ /* 0x140fe200078e0204 */
[----:B------:R-:W-:Y:S01]  /*fa60*/  @P2 IADD3 R2, R0, -0x80, RZ ;  /* 0xffffff8000022810 */ /* 0x000fe20007ffe0ff */
[----:B------:R-:W-:Y:S01]  /*fa70*/  IMAD.IADD R6, R5, 0x1, R4 ;  /* 0x0000000105067824 */ /* 0x000fe200078e0204 */
[----:B------:R-:W-:Y:S04]  /*fa80*/  STS.64 [R0], R136 ;  /* 0x0000008800007388 */ /* 0x000fe80000000a00 */
[----:B------:R-:W-:Y:S04]  /*fa90*/  STS.64 [R0+0x800], R138 ;  /* 0x0008008a00007388 */ /* 0x000fe80000000a00 */
[----:B------:R-:W-:Y:S04]  /*faa0*/  STS.64 [R5], R144 ;  /* 0x0000009005007388 */ /* 0x000fe80000000a00 */
[----:B------:R1:W-:Y:S04]  /*fab0*/  STS.64 [R5+0x800], R146 ;  /* 0x0008009205007388 */ /* 0x0003e80000000a00 */
[----:B------:R-:W-:Y:S04]  /*fac0*/  STS.64 [R7], R140 ;  /* 0x0000008c07007388 */ /* 0x000fe80000000a00 */
[----:B------:R-:W-:Y:S04]  /*fad0*/  STS.64 [R7+0x800], R142 ;  /* 0x0008008e07007388 */ /* 0x000fe80000000a00 */
[----:B------:R-:W-:Y:S04]  /*fae0*/  STS.64 [R6], R152 ;  /* 0x0000009806007388 */ /* 0x000fe80000000a00 */
[----:B------:R2:W-:Y:S04]  /*faf0*/  STS.64 [R6+0x800], R154 ;  /* 0x0008009a06007388 */ /* 0x0005e80000000a00 */
[----:B------:R-:W-:Y:S01]  /*fb00*/  STS.64 [R2], R148 ;  /* 0x0000009402007388 */ /* 0x000fe20000000a00 */
[----:B-1----:R-:W-:-:S03]  /*fb10*/  IMAD.IADD R5, R8, 0x1, R2 ;  /* 0x0000000108057824 */ /* 0x002fc600078e0202 */
[----:B------:R1:W-:Y:S01]  /*fb20*/  STS.64 [R2+0x800], R150 ;  /* 0x0008009602007388 */ /* 0x0003e20000000a00 */
[----:B------:R-:W-:-:S03]  /*fb30*/  IMAD.IADD R0, R4, 0x1, R5 ;  /* 0x0000000104007824 */ /* 0x000fc600078e0205 */
[----:B------:R-:W-:Y:S04]  /*fb40*/  STS.64 [R5], R156 ;  /* 0x0000009c05007388 */ /* 0x000fe80000000a00 */
[----:B------:R4:W-:Y:S01]  /*fb50*/  STS.64 [R5+0x800], R158 ;  /* 0x0008009e05007388 */ /* 0x0009e20000000a00 */
[----:B--2---:R-:W-:-:S05]  /*fb60*/  IADD3 R6, R4, R2, RZ ;  /* 0x0000000204067210 */ /* 0x004fca0007ffe0ff */
[----:B------:R-:W-:Y:S04]  /*fb70*/  STS.64 [R6], R164 ;  /* 0x000000a406007388 */ /* 0x000fe80000000a00 */
[----:B------:R2:W-:Y:S04]  /*fb80*/  STS.64 [R6+0x800], R166 ;  /* 0x000800a606007388 */ /* 0x0005e80000000a00 */
[----:B------:R-:W-:Y:S04]  /*fb90*/  STS.64 [R0], R160 ;  /* 0x000000a000007388 */ /* 0x000fe80000000a00 */
[----:B------:R5:W-:Y:S01]  /*fba0*/  STS.64 [R0+0x800], R162 ;  /* 0x000800a200007388 */ /* 0x000be20000000a00 */
[----:B------:R-:W-:-:S04]  /*fbb0*/  SHF.R.S32.HI R4, RZ, 0x1f, R38 ;  /* 0x0000001fff047819 */ /* 0x000fc80000011426 */
[----:B------:R-:W-:-:S04]  /*fbc0*/  LEA.HI R4, R4, R38, RZ, 0x5 ;  /* 0x0000002604047211 */ /* 0x000fc800078f28ff */
[----:B-1----:R-:W-:Y:S02]  /*fbd0*/  LOP3.LUT R2, R4, 0xffffffe0, RZ, 0xc0, !PT ;  /* 0xffffffe004027812 */ /* 0x002fe400078ec0ff */
[----:B----4-:R-:W-:Y:S02]  /*fbe0*/  SHF.R.S32.HI R5, RZ, 0x5, R4 ;  /* 0x00000005ff057819 */ /* 0x010fe40000011404 */
[----:B------:R-:W-:Y:S02]  /*fbf0*/  IADD3 R2, -R2, R38, RZ ;  /* 0x0000002602027210 */ /* 0x000fe40007ffe1ff */
[----:B------:R-:W1:Y:S02]  /*fc00*/  @P3 LDC R38, c[0x0][0x2e8] ;  /* 0x0000ba00ff263b82 */ /* 0x000e640000000800 */
[----:B------:R-:W-:-:S06]  /*fc10*/  SHF.R.S32.HI R8, RZ, 0x1f, R2 ;  /* 0x0000001fff087819 */ /* 0x000fcc0000011402 */
[----:B--2---:R-:W2:Y:S01]  /*fc20*/  LDC.64 R6, c[0x0][0x2c0] ;  /* 0x0000b000ff067b82 */ /* 0x004ea20000000a00 */
[----:B-----5:R-:W-:-:S07]  /*fc30*/  LEA R0, R9, UR4, 0x2 ;  /* 0x0000000409007c11 */ /* 0x020fce000f8e10ff */
[----:B------:R-:W-:Y:S01]  /*fc40*/  BAR.SYNC.DEFER_BLOCKING 0x0 ;  /* 0x0000000000007b1d */ /* 0x000fe20000010000 */
[----:B------:R-:W-:-:S05]  /*fc50*/  LEA.HI R2, R8, R2, RZ, 0x2 ;  /* 0x0000000208027211 */ /* 0x000fca00078f10ff */
[----:B------:R-:W4:Y:S01]  /*fc60*/  @P4 MUFU.LG2 R37, R37 ;  /* 0x0000002500254308 */ /* 0x000f220000000c00 */
[----:B------:R-:W-:Y:S01]  /*fc70*/  SHF.R.S32.HI R2, RZ, 0x2, R2 ;  /* 0x00000002ff027819 */ /* 0x000fe20000011402 */
[----:B------:R-:W1:Y:S04]  /*fc80*/  LDS.128 R44, [R0] ;  /* 0x00000000002c7984 */ /* 0x000e680000000c00 */
[----:B------:R-:W1:Y:S04]  /*fc90*/  LDS.128 R40, [R0+0x800] ;  /* 0x0008000000287984 */ /* 0x000e680000000c00 */
[----:B------:R-:W1:Y:S04]  /*fca0*/  LDS.128 R32, [R0+0x1000] ;  /* 0x0010000000207984 */ /* 0x000e680000000c00 */
[----:B------:R-:W1:Y:S04]  /*fcb0*/  LDS.128 R28, [R0+0x1800] ;  /* 0x00180000001c7984 */ /* 0x000e680000000c00 */
[----:B------:R-:W1:Y:S04]  /*fcc0*/  LDS.128 R24, [R0+0x2000] ;  /* 0x0020000000187984 */ /* 0x000e680000000c00 */
[----:B------:R-:W1:Y:S04]  /*fcd0*/  LDS.128 R20, [R0+0x2800] ;  /* 0x0028000000147984 */ /* 0x000e680000000c00 */
[----:B------:R-:W1:Y:S04]  /*fce0*/  LDS.128 R16, [R0+0x3000] ;  /* 0x0030000000107984 */ /* 0x000e680000000c00 */
[----:B------:R5:W1:Y:S01]  /*fcf0*/  LDS.128 R12, [R0+0x3800] ;  /* 0x00380000000c7984 */ /* 0x000a620000000c00 */
[----:B------:R-:W3:Y:S01]  /*fd00*/  @P3 MUFU.LG2 R10, R10 ;  /* 0x0000000a000a3308 */ /* 0x000ee20000000c00 */
[----:B-----5:R-:W-:-:S02]  /*fd10*/  SHF.R.S32.HI R0, RZ, 0x1f, R4 ;  /* 0x0000001fff007819 */ /* 0x020fc40000011404 */
[----:B------:R-:W-:Y:S02]  /*fd20*/  LOP3.LUT R4, R48, 0xffffffe0, RZ, 0xc0, !PT ;  /* 0xffffffe030047812 */ /* 0x000fe400078ec0ff */
[----:B------:R-:W-:-:S04]  /*fd30*/  LEA.HI R0, R0, R5, RZ, 0x2 ;  /* 0x0000000500007211 */ /* 0x000fc800078f10ff */
[----:B------:R-:W-:Y:S01]  /*fd40*/  LOP3.LUT R0, R0, 0xfffffffc, RZ, 0xc0, !PT ;  /* 0xfffffffc00007812 */ /* 0x000fe200078ec0ff */
[----:B------:R-:W-:-:S03]  /*fd50*/  IMAD.IADD R4, R50, 0x1, -R4 ;  /* 0x0000000132047824 */ /* 0x000fc600078e0a04 */
[----:B------:R-:W-:Y:S02]  /*fd60*/  IADD3 R0, R5, -R0, RZ ;  /* 0x8000000005007210 */ /* 0x000fe40007ffe0ff */
[----:B------:R-:W-:-:S03]  /*fd70*/  LOP3.LUT P0, RZ, R4, 0x3, RZ, 0xc0, !PT ;  /* 0x0000000304ff7812 */ /* 0x000fc6000780c0ff */
[----:B------:R-:W-:Y:S01]  /*fd80*/  IMAD R0, R0, 0x10, R2 ;  /* 0x0000001000007824 */ /* 0x000fe200078e0202 */
[----:B------:R-:W-:Y:S01]  /*fd90*/  IADD3 R2, -R54, RZ, RZ ;  /* 0x000000ff36027210 */ /* 0x000fe20007ffe1ff */
[----:B--2---:R-:W-:Y:S01]  /*fda0*/  IMAD R6, R53, R6, R54 ;  /* 0x0000000635067224 */ /* 0x004fe200078e0236 */
[----:B------:R-:W-:-:S03]  /*fdb0*/  SHF.L.U32 R50, R51, 0x6, RZ ;  /* 0x0000000633327819 */ /* 0x000fc600000006ff */
[----:B------:R-:W-:Y:S02]  /*fdc0*/  IMAD R48, R52, R2, UR5 ;  /* 0x0000000534307e24 */ /* 0x000fe4000f8e0202 */
[----:B----4-:R-:W-:Y:S01]  /*fdd0*/  @P4 FMUL.FTZ R5, R37, 0.69314718246459960938 ;  /* 0x3f31721825054820 */ /* 0x010fe20000410000 */
[----:B---3--:R-:W-:Y:S01]  /*fde0*/  @P3 FMUL.FTZ R2, R10, 0.69314718246459960938 ;  /* 0x3f3172180a023820 */ /* 0x008fe20000410000 */
[----:B------:R-:W-:Y:S01]  /*fdf0*/  SHF.L.U32 R4, R11, 0x2, RZ ;  /* 0x000000020b047819 */ /* 0x000fe200000006ff */
[----:B------:R-:W-:Y:S01]  /*fe00*/  IMAD R6, R6, R52, R48 ;  /* 0x0000003406067224 */ /* 0x000fe200078e0230 */
[----:B------:R-:W-:Y:S01]  /*fe10*/  MOV R8, 0xff800000 ;  /* 0xff80000000087802 */ /* 0x000fe20000000f00 */
[----:B------:R-:W-:Y:S02]  /*fe20*/  IMAD.MOV.U32 R9, RZ, RZ, -0x800000 ;  /* 0xff800000ff097424 */ /* 0x000fe400078e00ff */
[----:B------:R-:W-:Y:S01]  /*fe30*/  @P4 FFMA.FTZ R8, R36, R39, R5 ;  /* 0x0000002724084223 */ /* 0x000fe20000010005 */
[----:B-1----:R-:W-:Y:S01]  /*fe40*/  @P3 FFMA.FTZ R9, R3, R38, R2 ;  /* 0x0000002603093223 */ /* 0x002fe20000010002 */
[----:B------:R-:W-:Y:S01]  /*fe50*/  SHF.R.S32.HI R5, RZ, 0x1f, R4 ;  /* 0x0000001fff057819 */ /* 0x000fe20000011404 */
[----:B------:R-:W-:Y:S01]  /*fe60*/  IMAD R6, R6, R7, R50 ;  /* 0x0000000706067224 */ /* 0x000fe200078e0232 */
[----:B------:R-:W-:Y:S06]  /*fe70*/  @P0 BRA `(.L_x_2264) ;  /* 0x0000000000300947 */ /* 0x000fec0003800000 */
[----:B------:R-:W-:Y:S01]  /*fe80*/  IMAD R10, R51, -0x40, R7 ;  /* 0xffffffc0330a7824 */ /* 0x000fe200078e0207 */
[----:B------:R-:W-:Y:S01]  /*fe90*/  SHF.R.S32.HI R2, RZ, 0x1f, R0 ;  /* 0x0000001fff027819 */ /* 0x000fe20000011400 */
[----:B------:R-:W-:Y:S01]  /*fea0*/  VIADD R7, R0, 0x8 ;  /* 0x0000000800077836 */ /* 0x000fe20000000000 */
[----:B------:R-:W-:Y:S01]  /*feb0*/  IADD3 R3, P0, R6, R0, RZ ;  /* 0x0000000006037210 */ /* 0x000fe20007f1e0ff */
        /* <DEDUP_REMOVED lines=8> */
.L_x_2264:
[----:B------:R-:W-:Y:S05]  /*ff40*/  BSYNC B0 ;  /* 0x0000000000007941 */ /* 0x000fea0003800000 */
.L_x_2263:
[----:B------:R-:W-:Y:S01]  /*ff50*/  ULDC UR4, c[0x0][0x2dc] ;  /* 0x0000b70000047ab9 */ /* 0x000fe20000000800 */
[----:B-1----:R-:W-:-:S04]  /*ff60*/  IMAD.WIDE R2, R49, 0x40, R4 ;  /* 0x0000004031027825 */ /* 0x002fc800078e0204 */
        /* <DEDUP_REMOVED lines=8> */
[----:B------:R-:W-:Y:S04]  /*fff0*/  STG.E.128 desc[UR20][R2.64+0x1000], R32 ;  /* 0x0010002002007986 */ /* 0x000fe8000c101d14 */
[----:B------:R-:W-:Y:S04]  /*10000*/  STG.E.128 desc[UR20][R2.64+0x1800], R28 ;  /* 0x0018001c02007986 */ /* 0x000fe8000c101d14 */
[----:B------:R-:W-:Y:S04]  /*10010*/  STG.E.128 desc[UR20][R2.64+0x2000], R24 ;  /* 0x0020001802007986 */ /* 0x000fe8000c101d14 */
[----:B------:R-:W-:Y:S04]  /*10020*/  STG.E.128 desc[UR20][R2.64+0x2800], R20 ;  /* 0x0028001402007986 */ /* 0x000fe8000c101d14 */
[----:B------:R-:W-:Y:S04]  /*10030*/  STG.E.128 desc[UR20][R2.64+0x3000], R16 ;  /* 0x0030001002007986 */ /* 0x000fe8000c101d14 */
[----:B------:R-:W-:Y:S01]  /*10040*/  STG.E.128 desc[UR20][R2.64+0x3800], R12 ;  /* 0x0038000c02007986 */ /* 0x000fe2000c101d14 */
[----:B------:R-:W-:Y:S05]  /*10050*/  EXIT ;  /* 0x000000000000794d */ /* 0x000fea0003800000 */
.L_x_2265:
        /* <DEDUP_REMOVED lines=10> */
.L_x_7893:


//--------------------- .text._ZN5flash24flash_fwd_splitkv_kernelI23Flash_fwd_kernel_traitsILi64ELi64ELi256ELi4ELb0ELb0EN7cutlass6half_tE19Flash_kernel_traitsILi64ELi64ELi256ELi4ES3_EELb1ELb0ELb0ELb0ELb1ELb0ELb0ELb0EEEvNS_16Flash_fwd_paramsE --------------------------
	.section	.text._ZN5flash24flash_fwd_splitkv_kernelI23Flash_fwd_kernel_traitsILi64ELi64ELi256ELi4ELb0ELb0EN7cutlass6half_tE19Flash_kernel_traitsILi64ELi64ELi256ELi4ES3_EELb1ELb0ELb0ELb0ELb1ELb0ELb0ELb0EEEvNS_16Flash_fwd_paramsE,"ax",@progbits
	.align	128
        .global         _ZN5flash24flash_fwd_splitkv_kernelI23Flash_fwd_kernel_traitsILi64ELi64ELi256ELi4ELb0ELb0EN7cutlass6half_tE19Flash_kernel_traitsILi64ELi64ELi256ELi4ES3_EELb1ELb0ELb0ELb0ELb1ELb0ELb0ELb0EEEvNS_16Flash_fwd_paramsE
        .type           _ZN5flash24flash_fwd_splitkv_kernelI23Flash_fwd_kernel_traitsILi64ELi64ELi256ELi4ELb0ELb0EN7cutlass6half_tE19Flash_kernel_traitsILi64ELi64ELi256ELi4ES3_EELb1ELb0ELb0ELb0ELb1ELb0ELb0ELb0EEEvNS_16Flash_fwd_paramsE,@function
        .size           _ZN5flash24flash_fwd_splitkv_kernelI23Flash_fwd_kernel_traitsILi64ELi64ELi256ELi4ELb0ELb0EN7cutlass6half_tE19Flash_kernel_traitsILi64ELi64ELi256ELi4ES3_EELb1ELb0ELb0ELb0ELb1ELb0ELb0ELb0EEEvNS_16Flash_fwd_paramsE,(.L_x_7894 - _ZN5flash24flash_fwd_splitkv_kernelI23Flash_fwd_kernel_traitsILi64ELi64ELi256ELi4ELb0ELb0EN7cutlass6half_tE19Flash_kernel_traitsILi64ELi64ELi256ELi4ES3_EELb1ELb0ELb0ELb0ELb1ELb0ELb0ELb0EEEvNS_16Flash_fwd_paramsE)
        .other          _ZN5flash24flash_fwd_splitkv_kernelI23Flash_fwd_kernel_traitsILi64ELi64ELi256ELi4ELb0ELb0EN7cutlass6half_tE19Flash_kernel_traitsILi64ELi64ELi256ELi4ES3_EELb1ELb0ELb0ELb0ELb1ELb0ELb0ELb0EEEvNS_16Flash_fwd_paramsE,@"STO_CUDA_ENTRY STV_DEFAULT"
_ZN5flash24flash_fwd_splitkv_kernelI23Flash_fwd_kernel_traitsILi64ELi64ELi256ELi4ELb0ELb0EN7cutlass6half_tE19Flash_kernel_traitsILi64ELi64ELi256ELi4ES3_EELb1ELb0ELb0ELb0ELb1ELb0ELb0ELb0EEEvNS_16Flash_fwd_paramsE:
.text._ZN5flash24flash_fwd_splitkv_kernelI23Flash_fwd_kernel_traitsILi64ELi64ELi256ELi4ELb0ELb0EN7cutlass6half_tE19Flash_kernel_traitsILi64ELi64ELi256ELi4ES3_EELb1ELb0ELb0ELb0ELb1ELb0ELb0ELb0EEEvNS_16Flash_fwd_paramsE:
        /* <DEDUP_REMOVED lines=10> */
[----:B------:R-:W-:Y:S02]  /*00a0*/  ULDC.64 UR14, c[0x0][0x208] ;  /* 0x00008200000e7ab9 */ /* 0x000fe40000000a00 */
[----:B------:R-:W-:Y:S01]  /*00b0*/  PLOP3.LUT P2, PT, PT, PT, UP2, 0x80, 0x0 ;  /* 0x000000000000781c */ /* 0x000fe20003f4f028 */
[----:B------:R-:W-:Y:S01]  /*00c0*/  ULDC.U8 UR4, c[0x0][0x3c2] ;  /* 0x0000f08000047ab9 */ /* 0x000fe20000000000 */
[----:B------:R-:W-:Y:S01]  /*00d0*/  PLOP3.LUT P0, PT, PT, PT, UP1, 0x80, 0x0 ;  /* 0x000000000000781c */ /* 0x000fe20003f0f018 */
[----:B------:R-:W-:Y:S01]  /*00e0*/  ULDC.64 UR6, c[0x0][0x2f8] ;  /* 0x0000be0000067ab9 */ /* 0x000fe20000000a00 */
[----:B------:R-:W-:-:S02]  /*00f0*/  UISETP.NE.AND UP3, UPT, UR4, URZ, UPT ;  /* 0x0000003f0400728c */ /* 0x000fc4000bf65270 */
[----:B------:R-:W-:Y:S01]  /*0100*/  UISETP.EQ.U32.AND UP0, UPT, UR6, URZ, UPT ;  /* 0x0000003f0600728c */ /* 0x000fe2000bf02070 */
[----:B------:R-:W-:-:S03]  /*0110*/  ULDC.64 UR4, c[0x0][0x2f8] ;  /* 0x0000be0000047ab9 */ /* 0x000fc60000000a00 */
[----:B------:R-:W-:Y:S02]  /*0120*/  UISETP.EQ.OR.EX UP0, UPT, UR7, URZ, !UP3, UP0 ;  /* 0x0000003f0700728c */ /* 0x000fe4000df02700 */
[----:B--2---:R-:W-:-:S06]  /*0130*/  UIMAD.WIDE UR8, UR20, 0x4, UR8 ;  /* 0x00000004140878a5 */ /* 0x004fcc000f8e0208 */
[----:B------:R-:W-:Y:S02]  /*0140*/  IMAD.U32 R2, RZ, RZ, UR8 ;  /* 0x00000008ff027e24 */ /* 0x000fe4000f8e00ff */
[----:B------:R-:W-:Y:S01]  /*0150*/  IMAD.U32 R3, RZ, RZ, UR9 ;  /* 0x00000009ff037e24 */ /* 0x000fe2000f8e00ff */
[----:B------:R-:W-:Y:S02]  /*0160*/  @UP1 ULDC.64 UR8, c[0x0][0x300] ;  /* 0x0000c00000081ab9 */ /* 0x000fe40000000a00 */
[----:B------:R-:W-:Y:S02]  /*0170*/  @UP1 UIMAD.WIDE UR8, UR20, 0x4, UR8 ;  /* 0x00000004140818a5 */ /* 0x000fe4000f8e0208 */
        /* <DEDUP_REMOVED lines=13> */
[----:B------:R-:W1:Y:S08]  /*0250*/  S2UR UR17, SR_CTAID.X ;  /* 0x00000000001179c3 */ /* 0x000e700000002500 */
[----:B------:R-:W1:Y:S01]  /*0260*/  S2UR UR4, SR_CTAID.Z ;  /* 0x00000000000479c3 */ /* 0x000e620000002700 */
[----:B--2---:R-:W-:-:S02]  /*0270*/  @P2 R2UR UR5, R4 ;  /* 0x00000000040522ca */ /* 0x004fc400000e0000 */
[----:B---3--:R-:W-:-:S13]  /*0280*/  @P2 R2UR UR18, R0 ;  /* 0x00000000001222ca */ /* 0x008fda00000e0000 */
[----:B------:R-:W-:-:S07]  /*0290*/  @UP2 UIADD3 UR18, UR18, -UR5, URZ ;  /* 0x8000000512122290 */ /* 0x000fce000fffe03f */
[----:B------:R-:W-:Y:S01]  /*02a0*/  @!UP2 ULDC UR18, c[0x0][0x2c4] ;  /* 0x0000b1000012aab9 */ /* 0x000fe20000000800 */
[----:B----4-:R-:W-:Y:S02]  /*02b0*/  @P0 R2UR UR9, R2 ;  /* 0x00000000020902ca */ /* 0x010fe400000e0000 */
[----:B------:R-:W-:-:S04]  /*02c0*/  ISETP.NE.U32.AND P0, PT, RZ, UR6, PT ;  /* 0x00000006ff007c0c */ /* 0x000fc8000bf05070 */
[----:B------:R-:W-:Y:S02]  /*02d0*/  ISETP.NE.AND.EX P0, PT, RZ, UR7, PT, P0 ;  /* 0x00000007ff007c0c */ /* 0x000fe4000bf05300 */
        /* <DEDUP_REMOVED lines=9> */
.L_x_2266:
[----:B------:R-:W-:Y:S01]  /*0370*/  ULDC UR8, c[0x0][0x2c8] ;  /* 0x0000b20000087ab9 */ /* 0x000fe20000000800 */
.L_x_2267:
        /* <DEDUP_REMOVED lines=43> */
[----:B------:R-:W-:Y:S01]  /*0630*/  SHF.R.S32.HI R7, RZ, 0x1f, R2 ;  /* 0x0000001fff077819 */ /* 0x000fe20000011402 */
[----:B------:R-:W-:Y:S01]  /*0640*/  UISETP.NE.AND UP0, UPT, UR5, -0x1, UPT ;  /* 0xffffffff0500788c */ /* 0x000fe2000bf05270 */
[----:B------:R-:W-:Y:S01]  /*0650*/  LOP3.LUT P6, RZ, R2, 0x7, RZ, 0xc0, !PT ;  /* 0x0000000702ff7812 */ /* 0x000fe200078cc0ff */
[----:B------:R-:W-:Y:S01]  /*0660*/  USHF.R.S32.HI UR12, URZ, 0x1f, UR17 ;  /* 0x0000001f3f0c7899 */ /* 0x000fe20008011411 */
[----:B------:R-:W-:Y:S01]  /*0670*/  LEA.HI R7, R7, R2, RZ, 0x3 ;  /* 0x0000000207077211 */ /* 0x000fe200078f18ff */
[----:B------:R-:W-:Y:S01]  /*0680*/  ULDC.64 UR8, c[0x0][0x298] ;  /* 0x0000a60000087ab9 */ /* 0x000fe20000000a00 */
[----:B------:R-:W-:Y:S01]  /*0690*/  UIADD3 UR18, -UR17, UR18, URZ ;  /* 0x0000001211127290 */ /* 0x000fe2000fffe13f */
[----:B------:R-:W-:Y:S01]  /*06a0*/  BSSY B0, `(.L_x_2269) ;  /* 0x0000035000007945 */ /* 0x000fe20003800000 */
[----:B------:R-:W-:Y:S01]  /*06b0*/  LOP3.LUT R0, R7, 0x1ffffff8, RZ, 0xc0, !PT ;  /* 0x1ffffff807007812 */ /* 0x000fe200078ec0ff */
[----:B------:R-:W-:Y:S01]  /*06c0*/  UIMAD UR12, UR12, UR8, URZ ;  /* 0x000000080c0c72a4 */ /* 0x000fe2000f8e023f */
[----:B------:R-:W-:Y:S01]  /*06d0*/  SHF.R.S32.HI R7, RZ, 0x3, R7 ;  /* 0x00000003ff077819 */ /* 0x000fe20000011407 */
[----:B------:R-:W-:-:S02]  /*06e0*/  USHF.R.S32.HI UR11, URZ, 0x1f, UR4 ;  /* 0x0000001f3f0b7899 */ /* 0x000fc40008011404 */
[----:B------:R-:W-:Y:S01]  /*06f0*/  IMAD.IADD R2, R2, 0x1, -R0 ;  /* 0x0000000102027824 */ /* 0x000fe200078e0a00 */
[----:B------:R-:W-:Y:S01]  /*0700*/  @!UP0 USHF.R.S32.HI UR10, URZ, 0x1f, UR20 ;  /* 0x0000001f3f0a8899 */ /* 0x000fe20008011414 */
[----:B------:R-:W-:Y:S01]  /*0710*/  IMAD.U32 R0, RZ, RZ, UR8 ;  /* 0x00000008ff007e24 */ /* 0x000fe2000f8e00ff */
[----:B------:R-:W-:Y:S01]  /*0720*/  @!UP0 ULDC.64 UR6, c[0x0][0x290] ;  /* 0x0000a40000068ab9 */ /* 0x000fe20000000a00 */
[----:B------:R-:W-:Y:S01]  /*0730*/  IMAD.SHL.U32 R4, R2, 0x8, RZ ;  /* 0x0000000802047824 */ /* 0x000fe200078e00ff */
[----:B------:R-:W-:Y:S01]  /*0740*/  @!UP0 UIMAD UR10, UR10, UR6, URZ ;  /* 0x000000060a0a82a4 */ /* 0x000fe2000f8e023f */
[C---:B------:R-:W-:Y:S01]  /*0750*/  VIADD R2, R7.reuse, 0x10 ;  /* 0x0000001007027836 */ /* 0x040fe20000000000 */
[----:B------:R-:W-:Y:S01]  /*0760*/  @UP0 UIMAD.WIDE.U32 UR24, UR5, UR8, URZ ;  /* 0x00000008051802a5 */ /* 0x000fe2000f8e003f */
[----:B------:R-:W-:Y:S01]  /*0770*/  ISETP.GE.OR P5, PT, R7, UR18, P6 ;  /* 0x0000001207007c0c */ /* 0x000fe2000b7a6670 */
[----:B------:R-:W-:Y:S01]  /*0780*/  @!UP0 UIMAD.WIDE.U32 UR22, UR20, UR6, URZ ;  /* 0x00000006141682a5 */ /* 0x000fe2000f8e003f */
[--C-:B------:R-:W-:Y:S01]  /*0790*/  SHF.R.S32.HI R5, RZ, 0x1f, R4.reuse ;  /* 0x0000001fff057819 */ /* 0x100fe20000011404 */
[----:B------:R-:W-:Y:S01]  /*07a0*/  UIMAD UR12, UR17, UR9, UR12 ;  /* 0x00000009110c72a4 */ /* 0x000fe2000f8e020c */
[C---:B------:R-:W-:Y:S01]  /*07b0*/  ISETP.GE.AND P2, PT, R2.reuse, UR18, PT ;  /* 0x0000001202007c0c */ /* 0x040fe2000bf46270 */
[----:B------:R-:W-:Y:S01]  /*07c0*/  @!UP0 UIMAD UR10, UR20, UR7, UR10 ;  /* 0x00000007140a82a4 */ /* 0x000fe2000f8e020a */
[----:B------:R-:W-:Y:S01]  /*07d0*/  ISETP.GE.OR P4, PT, R2, UR18, P6 ;  /* 0x0000001202007c0c */ /* 0x000fe2000b786670 */
[----:B------:R-:W-:Y:S01]  /*07e0*/  IMAD.WIDE.U32 R4, R0, UR17, R4 ;  /* 0x0000001100047c25 */ /* 0x000fe2000f8e0004 */
[----:B------:R-:W-:Y:S01]  /*07f0*/  @UP0 UIMAD UR5, UR5, UR9, UR25 ;  /* 0x00000009050502a4 */ /* 0x000fe2000f8e0219 */
[----:B------:R-:W-:Y:S01]  /*0800*/  @UP0 UMOV UR16, UR24 ;  /* 0x0000001800100c82 */ /* 0x000fe20008000000 */
[----:B------:R-:W-:Y:S01]  /*0810*/  @!UP0 UMOV UR16, UR22 ;  /* 0x0000001600108c82 */ /* 0x000fe20008000000 */
[----:B------:R-:W-:Y:S01]  /*0820*/  @!UP0 UIADD3 UR5, UR23, UR10, URZ ;  /* 0x0000000a17058290 */ /* 0x000fe2000fffe03f */
[----:B------:R-:W-:Y:S01]  /*0830*/  IMAD.U32 R0, RZ, RZ, UR12 ;  /* 0x0000000cff007e24 */ /* 0x000fe2000f8e00ff */
[----:B------:R-:W-:Y:S01]  /*0840*/  IADD3 R8, P0, R4, UR16, RZ ;  /* 0x0000001004087c10 */ /* 0x000fe2000ff1e0ff */
[----:B------:R-:W-:Y:S01]  /*0850*/  ULDC.64 UR6, c[0x0][0x2a0] ;  /* 0x0000a80000067ab9 */ /* 0x000fe20000000a00 */
[----:B------:R-:W-:Y:S01]  /*0860*/  ULDC UR10, c[0x0][0x270] ;  /* 0x00009c00000a7ab9 */ /* 0x000fe20000000800 */
[----:B------:R-:W-:Y:S01]  /*0870*/  UIMAD UR11, UR11, UR6, URZ ;  /* 0x000000060b0b72a4 */ /* 0x000fe2000f8e023f */
[----:B------:R-:W-:Y:S01]  /*0880*/  IADD3.X R9, R5, UR5, R0, P0, !PT ;  /* 0x0000000505097c10 */ /* 0x000fe200087fe400 */
[----:B------:R-:W-:Y:S01]  /*0890*/  IMAD.U32 R0, RZ, RZ, UR6 ;  /* 0x00000006ff007e24 */ /* 0x000fe2000f8e00ff */
[C---:B------:R-:W-:Y:S01]  /*08a0*/  ISETP.GE.AND P0, PT, R7.reuse, UR18, PT ;  /* 0x0000001207007c0c */ /* 0x040fe2000bf06270 */
[----:B------:R-:W-:Y:S01]  /*08b0*/  UIMAD UR7, UR4, UR7, UR11 ;  /* 0x00000007040772a4 */ /* 0x000fe2000f8e020b */
[----:B------:R-:W-:Y:S01]  /*08c0*/  VIADD R2, R7, 0x20 ;  /* 0x0000002007027836 */ /* 0x000fe20000000000 */
[----:B------:R-:W-:Y:S01]  /*08d0*/  UIMAD UR10, UR20, UR10, UR4 ;  /* 0x0000000a140a72a4 */ /* 0x000fe2000f8e0204 */
[----:B------:R-:W-:Y:S01]  /*08e0*/  IMAD.WIDE.U32 R8, R0, UR4, R8 ;  /* 0x0000000400087c25 */ /* 0x000fe2000f8e0008 */
[----:B------:R-:W-:Y:S01]  /*08f0*/  SHF.R.S32.HI R5, RZ, 0x1f, R7 ;  /* 0x0000001fff057819 */ /* 0x000fe20000011407 */
[----:B------:R-:W-:Y:S01]  /*0900*/  ULDC UR4, c[0x0][0x2c4] ;  /* 0x0000b10000047ab9 */ /* 0x000fe20000000800 */
[C---:B------:R-:W-:Y:S01]  /*0910*/  ISETP.GE.AND P1, PT, R2.reuse, UR18, PT ;  /* 0x0000001202007c0c */ /* 0x040fe2000bf26270 */
[----:B------:R-:W-:Y:S01]  /*0920*/  UIMAD UR17, UR10, UR4, UR17 ;  /* 0x000000040a1172a4 */ /* 0x000fe2000f8e0211 */
[----:B------:R-:W-:Y:S01]  /*0930*/  VIADD R13, R9, UR7 ;  /* 0x00000007090d7c36 */ /* 0x000fe20008000000 */
[----:B------:R-:W-:-:S03]  /*0940*/  ISETP.GE.OR P3, PT, R2, UR18, P6 ;  /* 0x0000001202007c0c */ /* 0x000fc6000b766670 */
[----:B------:R-:W-:Y:S10]  /*0950*/  @P0 BRA `(.L_x_2270) ;  /* 0x0000000000240947 */ /* 0x000ff40003800000 */
        /* <DEDUP_REMOVED lines=9> */
.L_x_2270:
[----:B------:R-:W-:Y:S05]  /*09f0*/  BSYNC B0 ;  /* 0x0000000000007941 */ /* 0x000fea0003800000 */
.L_x_2269:
[----:B------:R-:W-:Y:S01]  /*0a00*/  BSSY B0, `(.L_x_2271) ;  /* 0x0000010000007945 */ /* 0x000fe20003800000 */
[C---:B------:R-:W-:Y:S02]  /*0a10*/  IADD3 R4, P0, R7.reuse, UR17, RZ ;  /* 0x0000001107047c10 */ /* 0x040fe4000ff1e0ff */
[----:B------:R-:W-:Y:S01]  /*0a20*/  IADD3 R6, R7, 0x30, RZ ;  /* 0x0000003007067810 */ /* 0x000fe20007ffe0ff */
[----:B------:R-:W-:Y:S05]  /*0a30*/  @P2 BRA `(.L_x_2272) ;  /* 0x0000000000302947 */ /* 0x000fea0003800000 */
[----:B------:R-:W-:Y:S01]  /*0a40*/  IADD3 R2, P2, R7, 0x10, RZ ;  /* 0x0000001007027810 */ /* 0x000fe20007f5e0ff */
[----:B-1----:R-:W-:Y:S01]  /*0a50*/  IMAD.MOV.U32 R10, RZ, RZ, R8 ;  /* 0x000000ffff0a7224 */ /* 0x002fe200078e0008 */
[----:B------:R-:W-:Y:S01]  /*0a60*/  MOV R11, R13 ;  /* 0x0000000d000b7202 */ /* 0x000fe20000000f00 */
[----:B------:R-:W-:Y:S02]  /*0a70*/  ULDC.64 UR4, c[0x0][0x280] ;  /* 0x0000a00000047ab9 */ /* 0x000fe40000000a00 */
[----:B------:R-:W-:Y:S02]  /*0a80*/  IMAD.X R0, RZ, RZ, R5, P2 ;  /* 0x000000ffff007224 */ /* 0x000fe400010e0605 */
[----:B------:R-:W-:-:S04]  /*0a90*/  IMAD.WIDE.U32 R10, R2, UR8, R10 ;  /* 0x00000008020a7c25 */ /* 0x000fc8000f8e000a */
[----:B------:R-:W-:-:S04]  /*0aa0*/  IMAD R0, R0, UR8, RZ ;  /* 0x0000000800007c24 */ /* 0x000fc8000f8e02ff */
[----:B------:R-:W-:Y:S01]  /*0ab0*/  IMAD R0, R2, UR9, R0 ;  /* 0x0000000902007c24 */ /* 0x000fe2000f8e0200 */
[----:B------:R-:W-:-:S04]  /*0ac0*/  LEA R2, P2, R10, UR4, 0x1 ;  /* 0x000000040a027c11 */ /* 0x000fc8000f8408ff */
[----:B------:R-:W-:-:S04]  /*0ad0*/  IADD3 R0, R11, R0, RZ ;  /* 0x000000000b007210 */ /* 0x000fc80007ffe0ff */
[----:B------:R-:W-:-:S05]  /*0ae0*/  LEA.HI.X R3, R10, UR5, R0, 0x1, P2 ;  /* 0x000000050a037c11 */ /* 0x000fca00090f0c00 */
[----:B------:R2:W-:Y:S02]  /*0af0*/  STG.E.128 desc[UR14][R2.64], RZ ;  /* 0x000000ff02007986 */ /* 0x0005e4000c101d0e */
.L_x_2272:
[----:B------:R-:W-:Y:S05]  /*0b00*/  BSYNC B0 ;  /* 0x0000000000007941 */ /* 0x000fea0003800000 */
.L_x_2271:
[----:B------:R-:W-:Y:S01]  /*0b10*/  BSSY B0, `(.L_x_2273) ;  /* 0x0000010000007945 */ /* 0x000fe20003800000 */
[----:B------:R-:W-:Y:S02]  /*0b20*/  ISETP.GE.AND P2, PT, R6, UR18, PT ;  /* 0x0000001206007c0c */ /* 0x000fe4000bf46270 */
[----:B------:R-:W-:Y:S01]  /*0b30*/  MOV R0, UR17 ;  /* 0x0000001100007c02 */ /* 0x000fe20008000f00 */
[----:B------:R-:W-:Y:S05]  /*0b40*/  @P1 BRA `(.L_x_2274) ;  /* 0x0000000000301947 */ /* 0x000fea0003800000 */
[----:B--2---:R-:W-:Y:S01]  /*0b50*/  IADD3 R3, P1, R7, 0x20, RZ ;  /* 0x0000002007037810 */ /* 0x004fe20007f3e0ff */
        /* <DEDUP_REMOVED lines=11> */
.L_x_2274:
[----:B------:R-:W-:Y:S05]  /*0c10*/  BSYNC B0 ;  /* 0x0000000000007941 */ /* 0x000fea0003800000 */
.L_x_2273:
[----:B------:R-:W-:Y:S04]  /*0c20*/  BSSY B0, `(.L_x_2275) ;  /* 0x000000d000007945 */ /* 0x000fe80003800000 */
[----:B------:R-:W-:Y:S05]  /*0c30*/  @P2 BRA `(.L_x_2276) ;  /* 0x00000000002c2947 */ /* 0x000fea0003800000 */
[----:B------:R-:W-:Y:S01]  /*0c40*/  IADD3 R7, P1, R7, 0x30, RZ ;  /* 0x0000003007077810 */ /* 0x000fe20007f3e0ff */
[----:B------:R-:W-:Y:S01]  /*0c50*/  ULDC.64 UR4, c[0x0][0x280] ;  /* 0x0000a00000047ab9 */ /* 0x000fe20000000a00 */
[----:B------:R-:W-:Y:S02]  /*0c60*/  MOV R9, R13 ;  /* 0x0000000d00097202 */ /* 0x000fe40000000f00 */
[----:B--2---:R-:W-:Y:S01]  /*0c70*/  IADD3.X R2, RZ, R5, RZ, P1, !PT ;  /* 0x00000005ff027210 */ /* 0x004fe20000ffe4ff */
[----:B------:R-:W-:-:S04]  /*0c80*/  IMAD.WIDE.U32 R8, R7, UR8, R8 ;  /* 0x0000000807087c25 */ /* 0x000fc8000f8e0008 */
[----:B------:R-:W-:Y:S01]  /*0c90*/  IMAD R2, R2, UR8, RZ ;  /* 0x0000000802027c24 */ /* 0x000fe2000f8e02ff */
[----:B-1----:R-:W-:-:S03]  /*0ca0*/  LEA R10, P1, R8, UR4, 0x1 ;  /* 0x00000004080a7c11 */ /* 0x002fc6000f8208ff */
[----:B------:R-:W-:-:S05]  /*0cb0*/  IMAD R2, R7, UR9, R2 ;  /* 0x0000000907027c24 */ /* 0x000fca000f8e0202 */
[----:B------:R-:W-:-:S04]  /*0cc0*/  IADD3 R2, R9, R2, RZ ;  /* 0x0000000209027210 */ /* 0x000fc80007ffe0ff */
[----:B------:R-:W-:-:S05]  /*0cd0*/  LEA.HI.X R11, R8, UR5, R2, 0x1, P1 ;  /* 0x00000005080b7c11 */ /* 0x000fca00088f0c02 */
[----:B------:R4:W-:Y:S02]  /*0ce0*/  STG.E.128 desc[UR14][R10.64], RZ ;  /* 0x000000ff0a007986 */ /* 0x0009e4000c101d0e */
.L_x_2276:
[----:B------:R-:W-:Y:S05]  /*0cf0*/  BSYNC B0 ;  /* 0x0000000000007941 */ /* 0x000fea0003800000 */
.L_x_2275:
[----:B------:R-:W-:Y:S01]  /*0d00*/  ULDC.64 UR4, c[0x0][0x2b0] ;  /* 0x0000ac0000047ab9 */ /* 0x000fe20000000a00 */
[----:B------:R-:W-:Y:S01]  /*0d10*/  ISETP.GE.OR P6, PT, R6, UR18, P6 ;  /* 0x0000001206007c0c */ /* 0x000fe2000b7c6670 */
[----:B--2---:R-:W-:Y:S01]  /*0d20*/  @!P5 IMAD.MOV.U32 R3, RZ, RZ, 0x7f800000 ;  /* 0x7f800000ff03d424 */ /* 0x004fe200078e00ff */
[----:B------:R-:W-:Y:S01]  /*0d30*/  LEA.HI.X.SX32 R0, R0, R5, 0x1, P0 ;  /* 0x0000000500007211 */ /* 0x000fe200000f0eff */
[----:B------:R-:W-:Y:S01]  /*0d40*/  @!P4 IMAD.MOV.U32 R2, RZ, RZ, 0x7f800000 ;  /* 0x7f800000ff02c424 */ /* 0x000fe200078e00ff */
[----:B------:R-:W-:-:S04]  /*0d50*/  LEA R8, P0, R4, UR4, 0x2 ;  /* 0x0000000404087c11 */ /* 0x000fc8000f8010ff */
[----:B------:R-:W-:Y:S01]  /*0d60*/  LEA.HI.X R9, R4, UR5, R0, 0x2, P0 ;  /* 0x0000000504097c11 */ /* 0x000fe200080f1400 */
[----:B------:R-:W-:-:S04]  /*0d70*/  @!P3 IMAD.MOV.U32 R0, RZ, RZ, 0x7f800000 ;  /* 0x7f800000ff00b424 */ /* 0x000fc800078e00ff */
[----:B------:R2:W-:Y:S04]  /*0d80*/  @!P5 STG.E desc[UR14][R8.64], R3 ;  /* 0x000000030800d986 */ /* 0x0005e8000c10190e */
[----:B------:R2:W-:Y:S04]  /*0d90*/  @!P4 STG.E desc[UR14][R8.64+0x40], R2 ;  /* 0x000040020800c986 */ /* 0x0005e8000c10190e */
[----:B------:R2:W-:Y:S01]  /*0da0*/  @!P3 STG.E desc[UR14][R8.64+0x80], R0 ;  /* 0x000080000800b986 */ /* 0x0005e2000c10190e */
[----:B------:R-:W-:Y:S05]  /*0db0*/  @P6 EXIT ;  /* 0x000000000000694d */ /* 0x000fea0003800000 */
[----:B--2---:R-:W-:-:S05]  /*0dc0*/  MOV R0, 0x7f800000 ;  /* 0x7f80000000007802 */ /* 0x004fca0000000f00 */
[----:B------:R-:W-:Y:S01]  /*0dd0*/  STG.E desc[UR14][R8.64+0xc0], R0 ;  /* 0x0000c00008007986 */ /* 0x000fe2000c10190e */
[----:B------:R-:W-:Y:S05]  /*0de0*/  EXIT ;  /* 0x000000000000794d */ /* 0x000fea0003800000 */
.L_x_2268:
        /* <DEDUP_REMOVED lines=28> */
.L_x_2277:
        /* <DEDUP_REMOVED lines=33> */
[----:B-1----:R-:W-:Y:S02]  /*11c0*/  IABS R6, R0 ;  /* 0x0000000000067213 */ /* 0x002fe40000000000 */
[----:B------:R-:W-:Y:S01]  /*11d0*/  IADD3 R7, -R7, RZ, RZ ;  /* 0x000000ff07077210 */ /* 0x000fe20007ffe1ff */
[----:B------:R-:W1:Y:S01]  /*11e0*/  S2R R3, SR_CTAID.Z ;  /* 0x0000000000037919 */ /* 0x000e620000002700 */
[----:B------:R-:W4:Y:S03]  /*11f0*/  I2F.RP R8, R6 ;  /* 0x0000000600087306 */ /* 0x000f260000209400 */
[----:B------:R-:W-:-:S05]  /*1200*/  IMAD R22, R22, R7, UR9 ;  /* 0x0000000916167e24 */ /* 0x000fca000f8e0207 */
[----:B------:R-:W-:Y:S01]  /*1210*/  SHF.R.S32.HI R19, RZ, 0x1f, R22 ;  /* 0x0000001fff137819 */ /* 0x000fe20000011416 */
[----:B----4-:R-:W4:Y:S01]  /*1220*/  MUFU.RCP R8, R8 ;  /* 0x0000000800087308 */ /* 0x010f220000001000 */
[----:B-1----:R-:W-:Y:S02]  /*1230*/  IABS R3, R3 ;  /* 0x0000000300037213 */ /* 0x002fe40000000000 */
[----:B----4-:R-:W-:-:S05]  /*1240*/  IADD3 R8, R8, 0xffffffe, RZ ;  /* 0x0ffffffe08087810 */ /* 0x010fca0007ffe0ff */
        /* <DEDUP_REMOVED lines=10> */
[----:B------:R-:W-:Y:S02]  /*12f0*/  @!P2 IMAD.IADD R5, R5, 0x1, -R6 ;  /* 0x000000010505a824 */ /* 0x000fe400078e0a06 */
[----:B------:R-:W-:Y:S01]  /*1300*/  @!P2 VIADD R3, R3, 0x1 ;  /* 0x000000010303a836 */ /* 0x000fe20000000000 */
[----:B------:R-:W-:Y:S02]  /*1310*/  ISETP.NE.AND P2, PT, R0, RZ, PT ;  /* 0x000000ff0000720c */ /* 0x000fe40003f45270 */
[----:B------:R-:W-:-:S13]  /*1320*/  ISETP.GE.U32.AND P3, PT, R5, R6, PT ;  /* 0x000000060500720c */ /* 0x000fda0003f66070 */
[----:B------:R-:W-:Y:S02]  /*1330*/  @P3 IADD3 R3, R3, 0x1, RZ ;  /* 0x0000000103033810 */ /* 0x000fe40007ffe0ff */
[----:B---3--:R-:W-:Y:S02]  /*1340*/  R2UR UR21, R4 ;  /* 0x00000000041572ca */ /* 0x008fe400000e0000 */
[----:B------:R-:W-:-:S04]  /*1350*/  LOP3.LUT R4, R0, UR4, RZ, 0x3c, !PT ;  /* 0x0000000400047c12 */ /* 0x000fc8000f8e3cff */
[----:B------:R-:W-:Y:S01]  /*1360*/  ISETP.GE.AND P1, PT, R4, RZ, PT ;  /* 0x000000ff0400720c */ /* 0x000fe20003f26270 */
[----:B------:R-:W-:-:S06]  /*1370*/  IMAD R4, R19, UR10, RZ ;  /* 0x0000000a13047c24 */ /* 0x000fcc000f8e02ff */
[----:B------:R-:W-:Y:S02]  /*1380*/  USHF.R.S32.HI UR19, URZ, 0x1f, UR21 ;  /* 0x0000001f3f137899 */ /* 0x000fe40008011415 */
[----:B------:R-:W-:Y:S02]  /*1390*/  UIMAD.WIDE.U32 UR22, UR21, UR6, URZ ;  /* 0x00000006151672a5 */ /* 0x000fe4000f8e003f */
[----:B------:R-:W-:Y:S02]  /*13a0*/  UIMAD UR8, UR19, UR6, URZ ;  /* 0x00000006130872a4 */ /* 0x000fe4000f8e023f */
[----:B------:R-:W-:Y:S01]  /*13b0*/  @!P1 IMAD.MOV R3, RZ, RZ, -R3 ;  /* 0x000000ffff039224 */ /* 0x000fe200078e0a03 */
[----:B------:R-:W-:Y:S01]  /*13c0*/  @!P2 LOP3.LUT R3, RZ, R0, RZ, 0x33, !PT ;  /* 0x00000000ff03a212 */ /* 0x000fe200078e33ff */
[----:B------:R-:W-:Y:S01]  /*13d0*/  UIMAD UR6, UR21, UR7, UR8 ;  /* 0x00000007150672a4 */ /* 0x000fe2000f8e0208 */
[----:B------:R-:W-:Y:S01]  /*13e0*/  MOV R6, UR22 ;  /* 0x0000001600067c02 */ /* 0x000fe20008000f00 */
[----:B------:R-:W-:Y:S01]  /*13f0*/  IMAD R0, R22, UR11, R4 ;  /* 0x0000000b16007c24 */ /* 0x000fe2000f8e0204 */
[----:B------:R-:W-:Y:S01]  /*1400*/  SHF.R.S32.HI R11, RZ, 0x1f, R3 ;  /* 0x0000001fff0b7819 */ /* 0x000fe20000011403 */
[----:B------:R-:W-:Y:S01]  /*1410*/  UIADD3 UR6, UR23, UR6, URZ ;  /* 0x0000000617067290 */ /* 0x000fe2000fffe03f */
[----:B------:R-:W-:Y:S01]  /*1420*/  IMAD.U32 R7, RZ, RZ, UR23 ;  /* 0x00000017ff077e24 */ /* 0x000fe2000f8e00ff */
[----:B------:R-:W-:Y:S01]  /*1430*/  ULDC.64 UR8, c[0x0][0x260] ;  /* 0x0000980000087ab9 */ /* 0x000fe20000000a00 */
[----:B------:R-:W-:-:S02]  /*1440*/  IMAD.MOV.U32 R4, RZ, RZ, R6 ;  /* 0x000000ffff047224 */ /* 0x000fc400078e0006 */
[----:B------:R-:W-:Y:S01]  /*1450*/  IMAD.MOV.U32 R24, RZ, RZ, R3 ;  /* 0x000000ffff187224 */ /* 0x000fe200078e0003 */
[----:B------:R-:W-:Y:S01]  /*1460*/  MOV R5, UR6 ;  /* 0x0000000600057c02 */ /* 0x000fe20008000f00 */
        /* <DEDUP_REMOVED lines=13> */
.L_x_2278:
        /* <DEDUP_REMOVED lines=22> */
[----:B------:R-:W-:-:S06]  /*16a0*/  IMAD.HI.U32 R4, R9, R4, R8 ;  /* 0x0000000409047227 */ /* 0x000fcc00078e0008 */
[----:B------:R-:W-:Y:S02]  /*16b0*/  IMAD.HI.U32 R24, R4, R3, RZ ;  /* 0x0000000304187227 */ /* 0x000fe400078e00ff */
[----:B------:R-:W1:Y:S02]  /*16c0*/  LDC.64 R4, c[0x0][0x260] ;  /* 0x00009800ff047b82 */ /* 0x000e640000000a00 */
        /* <DEDUP_REMOVED lines=23> */
.L_x_2280:
        /* <DEDUP_REMOVED lines=21> */
[----:B------:R-:W-:Y:S01]  /*1990*/  IMAD.IADD R0, R7, 0x1, R0 ;  /* 0x0000000107007824 */ /* 0x000fe200078e0200 */
[----:B------:R-:W-:Y:S01]  /*19a0*/  MOV R16, R6 ;  /* 0x0000000600107202 */ /* 0x000fe20000000f00 */
[----:B------:R-:W-:Y:S09]  /*19b0*/  @P1 BRA `(.L_x_2279) ;  /* 0x0000000000301947 */ /* 0x000ff20003800000 */
        /* <DEDUP_REMOVED lines=8> */
[----:B------:R-:W-:-:S02]  /*1a40*/  UIMAD UR9, UR9, UR6, URZ ;  /* 0x00000006090972a4 */ /* 0x000fc4000f8e023f */
[----:B------:R-:W-:Y:S02]  /*1a50*/  UIMAD.WIDE.U32 UR24, UR8, UR6, UR22 ;  /* 0x00000006081872a5 */ /* 0x000fe4000f8e0016 */
[----:B------:R-:W-:-:S04]  /*1a60*/  UIMAD UR7, UR8, UR7, UR9 ;  /* 0x00000007080772a4 */ /* 0x000fc8000f8e0209 */
[----:B------:R-:W-:-:S12]  /*1a70*/  UIADD3 UR22, UR25, UR7, URZ ;  /* 0x0000000719167290 */ /* 0x000fd8000fffe03f */
.L_x_2279:
[----:B------:R-:W-:Y:S01]  /*1a80*/  SHF.R.S32.HI R191, RZ, 0x1f, R2 ;  /* 0x0000001fffbf7819 */ /* 0x000fe20000011402 */
[----:B------:R-:W-:Y:S01]  /*1a90*/  UIADD3 UR19, -UR17, UR18, URZ ;  /* 0x0000001211137290 */ /* 0x000fe2000fffe13f */
[----:B------:R-:W1:Y:S01]  /*1aa0*/  S2R R28, SR_CTAID.X ;  /* 0x00000000001c7919 */ /* 0x000e620000002500 */
[----:B------:R-:W-:Y:S01]  /*1ab0*/  UISETP.NE.AND UP0, UPT, UR5, -0x1, UPT ;  /* 0xffffffff0500788c */ /* 0x000fe2000bf05270 */
[CC--:B------:R-:W-:Y:S01]  /*1ac0*/  LEA.HI R3, R191.reuse, R2.reuse, RZ, 0x3 ;  /* 0x00000002bf037211 */ /* 0x0c0fe200078f18ff */
[----:B------:R-:W-:Y:S01]  /*1ad0*/  IMAD.MOV.U32 R204, RZ, RZ, 0x8 ;  /* 0x00000008ffcc7424 */ /* 0x000fe200078e00ff */
[----:B------:R-:W-:Y:S02]  /*1ae0*/  LEA.HI R27, R191, R2, RZ, 0x6 ;  /* 0x00000002bf1b7211 */ /* 0x000fe400078f30ff */
[----:B------:R-:W-:Y:S02]  /*1af0*/  SHF.R.S32.HI R20, RZ, 0x3, R3 ;  /* 0x00000003ff147819 */ /* 0x000fe40000011403 */
[----:B------:R-:W-:-:S02]  /*1b00*/  LOP3.LUT R3, R3, 0xfffffff8, RZ, 0xc0, !PT ;  /* 0xfffffff803037812 */ /* 0x000fc400078ec0ff */
[C---:B------:R-:W-:Y:S01]  /*1b10*/  ISETP.GE.AND P3, PT, R20.reuse, UR19, PT ;  /* 0x0000001314007c0c */ /* 0x040fe2000bf66270 */
[C---:B------:R-:W-:Y:S01]  /*1b20*/  VIADD R18, R20.reuse, 0x10 ;  /* 0x0000001014127836 */ /* 0x040fe20000000000 */
[----:B------:R-:W-:Y:S01]  /*1b30*/  @!UP0 USHF.R.S32.HI UR21, URZ, 0x1f, UR20 ;  /* 0x0000001f3f158899 */ /* 0x000fe20008011414 */
[----:B------:R-:W-:Y:S01]  /*1b40*/  IMAD.SHL.U32 R23, R20, 0x40, RZ ;  /* 0x0000004014177824 */ /* 0x000fe200078e00ff */
[----:B------:R-:W-:Y:S01]  /*1b50*/  @UP0 ULDC.64 UR8, c[0x0][0x240] ;  /* 0x0000900000080ab9 */ /* 0x000fe20000000a00 */
[----:B------:R-:W-:Y:S01]  /*1b60*/  @!UP0 ULDC.64 UR6, c[0x0][0x228] ;  /* 0x00008a0000068ab9 */ /* 0x000fe20000000a00 */
[----:B------:R-:W-:Y:S01]  /*1b70*/  ISETP.GE.AND P2, PT, R18, UR19, PT ;  /* 0x0000001312007c0c */ /* 0x000fe2000bf46270 */
[----:B------:R-:W-:Y:S01]  /*1b80*/  @UP0 UIMAD.WIDE.U32 UR26, UR5, UR8, URZ ;  /* 0x00000008051a02a5 */ /* 0x000fe2000f8e003f */
[----:B------:R-:W-:Y:S01]  /*1b90*/  IMAD.IADD R3, R2, 0x1, -R3 ;  /* 0x0000000102037824 */ /* 0x000fe200078e0a03 */
[----:B------:R-:W-:Y:S01]  /*1ba0*/  @!UP0 UIMAD UR8, UR21, UR6, URZ ;  /* 0x00000006150882a4 */ /* 0x000fe2000f8e023f */
[----:B------:R-:W-:Y:S01]  /*1bb0*/  LOP3.LUT R23, R23, 0x1c0, RZ, 0xc0, !PT ;  /* 0x000001c017177812 */ /* 0x000fe200078ec0ff */
[----:B------:R-:W-:Y:S01]  /*1bc0*/  @!UP0 UIMAD.WIDE.U32 UR28, UR20, UR6, URZ ;  /* 0x00000006141c82a5 */ /* 0x000fe2000f8e003f */
[----:B------:R-:W-:Y:S01]  /*1bd0*/  IMAD.SHL.U32 R26, R3, 0x8, RZ ;  /* 0x00000008031a7824 */ /* 0x000fe200078e00ff */
[----:B------:R-:W2:Y:S01]  /*1be0*/  @!P3 LDC.64 R4, c[0x0][0x240] ;  /* 0x00009000ff04bb82 */ /* 0x000ea20000000a00 */
[----:B------:R-:W-:Y:S01]  /*1bf0*/  @!UP0 UIMAD UR7, UR20, UR7, UR8 ;  /* 0x00000007140782a4 */ /* 0x000fe2000f8e0208 */
[----:B------:R-:W-:Y:S01]  /*1c00*/  SHF.R.S32.HI R21, RZ, 0x1f, R20 ;  /* 0x0000001fff157819 */ /* 0x000fe20000011414 */
[----:B------:R-:W-:Y:S01]  /*1c10*/  @UP0 UIMAD UR9, UR5, UR9, UR27 ;  /* 0x00000009050902a4 */ /* 0x000fe2000f8e021b */
[--C-:B------:R-:W-:Y:S01]  /*1c20*/  LOP3.LUT R7, R23, 0x38, R26.reuse, 0xf8, !PT ;  /* 0x0000003817077812 */ /* 0x100fe200078ef81a */
[----:B------:R-:W-:Y:S01]  /*1c30*/  @!UP0 UIADD3 UR9, UR29, UR7, URZ ;  /* 0x000000071d098290 */ /* 0x000fe2000fffe03f */
[----:B------:R-:W-:Y:S01]  /*1c40*/  SHF.R.U32.HI R23, RZ, 0x3, R23 ;  /* 0x00000003ff177819 */ /* 0x000fe20000011617 */
[----:B------:R-:W-:Y:S01]  /*1c50*/  @!UP0 UMOV UR26, UR28 ;  /* 0x0000001c001a8c82 */ /* 0x000fe20008000000 */
[----:B------:R-:W-:Y:S01]  /*1c60*/  USHF.R.S32.HI UR21, URZ, 0x1f, UR4 ;  /* 0x0000001f3f157899 */ /* 0x000fe20008011404 */
[----:B------:R-:W-:Y:S01]  /*1c70*/  SHF.R.S32.HI R25, RZ, 0x1f, R26 ;  /* 0x0000001fff197819 */ /* 0x000fe2000001141a */
[----:B------:R-:W3:Y:S01]  /*1c80*/  @!P3 LDC.64 R12, c[0x0][0x210] ;  /* 0x00008400ff0cbb82 */ /* 0x000ee20000000a00 */
[----:B------:R-:W-:Y:S01]  /*1c90*/  IADD3 R6, P1, R26, UR26, RZ ;  /* 0x0000001a1a067c10 */ /* 0x000fe2000ff3e0ff */
[----:B------:R-:W-:Y:S01]  /*1ca0*/  ULDC.64 UR6, c[0x0][0x258] ;  /* 0x0000960000067ab9 */ /* 0x000fe20000000a00 */
[----:B------:R-:W-:Y:S01]  /*1cb0*/  LOP3.LUT R23, R7, R23, RZ, 0x3c, !PT ;  /* 0x0000001707177212 */ /* 0x000fe200078e3cff */
[----:B------:R-:W-:Y:S01]  /*1cc0*/  UIMAD UR21, UR21, UR6, URZ ;  /* 0x00000006151572a4 */ /* 0x000fe2000f8e023f */
[----:B------:R-:W-:Y:S01]  /*1cd0*/  IADD3.X R7, R25, UR9, RZ, P1, !PT ;  /* 0x0000000919077c10 */ /* 0x000fe20008ffe4ff */
[----:B------:R-:W-:Y:S01]  /*1ce0*/  IMAD.U32 R14, RZ, RZ, UR6 ;  /* 0x00000006ff0e7e24 */ /* 0x000fe2000f8e00ff */
[----:B------:R-:W4:Y:S01]  /*1cf0*/  @!P2 S2R R32, SR_CgaCtaId ;  /* 0x000000000020a919 */ /* 0x000f220000008800 */
[----:B------:R-:W5:Y:S01]  /*1d00*/  @!P2 LDC.64 R8, c[0x0][0x240] ;  /* 0x00009000ff08ab82 */ /* 0x000f620000000a00 */
[----:B------:R-:W-:Y:S01]  /*1d10*/  UIMAD UR7, UR4, UR7, UR21 ;  /* 0x00000007040772a4 */ /* 0x000fe2000f8e0215 */
[----:B------:R-:W-:Y:S01]  /*1d20*/  VIADD R17, R20, 0x20 ;  /* 0x0000002014117836 */ /* 0x000fe20000000000 */
[----:B------:R-:W-:Y:S01]  /*1d30*/  UIADD3 UR20, UR12, -0x1, URZ ;  /* 0xffffffff0c147890 */ /* 0x000fe2000fffe03f */
[----:B------:R-:W-:Y:S01]  /*1d40*/  IMAD.WIDE.U32 R14, R14, UR4, R6 ;  /* 0x000000040e0e7c25 */ /* 0x000fe2000f8e0006 */
[----:B------:R-:W-:Y:S01]  /*1d50*/  UMOV UR4, 0x400 ;  /* 0x0000040000047882 */ /* 0x000fe20000000000 */
[----:B------:R-:W-:Y:S01]  /*1d60*/  USHF.L.U32 UR6, UR11, 0x5, URZ ;  /* 0x000000050b067899 */ /* 0x000fe2000800063f */
[----:B------:R-:W-:Y:S01]  /*1d70*/  ISETP.GE.AND P6, PT, R17, UR19, PT ;  /* 0x0000001311007c0c */ /* 0x000fe2000bfc6270 */
[----:B------:R-:W4:Y:S01]  /*1d80*/  S2UR UR8, SR_CgaCtaId ;  /* 0x00000000000879c3 */ /* 0x000f220000008800 */
[----:B-1----:R-:W-:Y:S01]  /*1d90*/  IMAD.WIDE R28, R28, 0x40, R20 ;  /* 0x000000401c1c7825 */ /* 0x002fe200078e0214 */
[----:B------:R-:W-:Y:S01]  /*1da0*/  IADD3 R31, R15, UR7, RZ ;  /* 0x000000070f1f7c10 */ /* 0x000fe2000fffe0ff */
[----:B------:R-:W-:-:S02]  /*1db0*/  USHF.L.U32 UR21, UR20, 0x8, URZ ;  /* 0x0000000814157899 */ /* 0x000fc4000800063f */
[-C--:B--2---:R-:W-:Y:S01]  /*1dc0*/  @!P3 IMAD R10, R29, R4.reuse, RZ ;  /* 0x000000041d0ab224 */ /* 0x084fe200078e02ff */
[C---:B------:R-:W-:Y:S01]  /*1dd0*/  @!P2 IADD3 R15, P1, R28.reuse, 0x10, RZ ;  /* 0x000000101c0fa810 */ /* 0x040fe20007f3e0ff */
[----:B------:R-:W-:Y:S01]  /*1de0*/  @!P3 IMAD.MOV.U32 R30, RZ, RZ, R14 ;  /* 0x000000ffff1eb224 */ /* 0x000fe200078e000e */
[----:B------:R-:W1:Y:S01]  /*1df0*/  @!P2 LDC.64 R6, c[0x0][0x210] ;  /* 0x00008400ff06ab82 */ /* 0x000e620000000a00 */
[C---:B------:R-:W-:Y:S01]  /*1e00*/  @!P3 IMAD R10, R28.reuse, R5, R10 ;  /* 0x000000051c0ab224 */ /* 0x040fe200078e020a */
[----:B------:R-:W-:Y:S01]  /*1e10*/  UIADD3 UR23, -UR21, UR16, URZ ;  /* 0x0000001015177290 */ /* 0x000fe2000fffe13f */
[----:B------:R-:W-:Y:S01]  /*1e20*/  @!P3 IMAD.WIDE.U32 R36, R28, R4, R30 ;  /* 0x000000041c24b225 */ /* 0x000fe200078e001e */
[----:B------:R-:W-:-:S03]  /*1e30*/  @!P2 MOV R39, R31 ;  /* 0x0000001f0027a202 */ /* 0x000fc60000000f00 */
[----:B------:R-:W-:Y:S01]  /*1e40*/  @!P2 IMAD.X R5, RZ, RZ, R29, P1 ;  /* 0x000000ffff05a224 */ /* 0x000fe200008e061d */
[----:B---3--:R-:W-:Y:S01]  /*1e50*/  @!P3 LEA R34, P1, R36, R12, 0x1 ;  /* 0x0000000c2422b211 */ /* 0x008fe200078208ff */
[----:B------:R-:W-:Y:S01]  /*1e60*/  IMAD.SHL.U32 R4, R27, 0x8, RZ ;  /* 0x000000081b047824 */ /* 0x000fe200078e00ff */
[----:B------:R-:W-:Y:S01]  /*1e70*/  ISETP.GE.AND P5, PT, R20, UR23, PT ;  /* 0x0000001714007c0c */ /* 0x000fe2000bfa6270 */
[-C--:B-----5:R-:W-:Y:S02]  /*1e80*/  @!P2 IMAD R12, R5, R8.reuse, RZ ;  /* 0x00000008050ca224 */ /* 0x0a0fe400078e02ff */
[----:B------:R-:W-:Y:S01]  /*1e90*/  @!P3 IMAD.IADD R10, R37, 0x1, R10 ;  /* 0x00000001250ab824 */ /* 0x000fe200078e020a */
[----:B------:R-:W-:Y:S01]  /*1ea0*/  LOP3.LUT R23, R23, 0xfffffe00, R4, 0xf8, !PT ;  /* 0xfffffe0017177812 */ /* 0x000fe200078ef804 */
[----:B------:R-:W-:Y:S01]  /*1eb0*/  @!P2 IMAD.MOV.U32 R38, RZ, RZ, R14 ;  /* 0x000000ffff26a224 */ /* 0x000fe200078e000e */
[----:B------:R-:W2:Y:S01]  /*1ec0*/  @!P6 LDC.64 R4, c[0x0][0x240] ;  /* 0x00009000ff04eb82 */ /* 0x000ea20000000a00 */
[----:B----4-:R-:W-:Y:S01]  /*1ed0*/  ULEA UR4, UR8, UR4, 0x18 ;  /* 0x0000000408047291 */ /* 0x010fe2000f8ec03f */
[----:B------:R-:W-:Y:S01]  /*1ee0*/  @!P3 LEA.HI.X R35, R36, R13, R10, 0x1, P1 ;  /* 0x0000000d2423b211 */ /* 0x000fe200008f0c0a */
[----:B------:R-:W-:Y:S01]  /*1ef0*/  VIADD R10, R20, 0x30 ;  /* 0x00000030140a7836 */ /* 0x000fe20000000000 */
[----:B------:R-:W3:Y:S01]  /*1f00*/  @!P6 S2R R13, SR_CgaCtaId ;  /* 0x00000000000de919 */ /* 0x000ee20000008800 */
[C---:B------:R-:W-:Y:S01]  /*1f10*/  @!P2 IMAD R9, R15.reuse, R9, R12 ;  /* 0x000000090f09a224 */ /* 0x040fe200078e020c */
[----:B------:R-:W-:Y:S01]  /*1f20*/  @!P2 MOV R12, 0x400 ;  /* 0x00000400000ca802 */ /* 0x000fe20000000f00 */
[----:B------:R-:W-:Y:S01]  /*1f30*/  @!P2 IMAD.WIDE.U32 R38, R15, R8, R38 ;  /* 0x000000080f26a225 */ /* 0x000fe200078e0026 */
[----:B------:R-:W-:Y:S01]  /*1f40*/  LEA R246, R23, UR4, 0x1 ;  /* 0x0000000417f67c11 */ /* 0x000fe2000f8e08ff */
[----:B------:R-:W4:Y:S01]  /*1f50*/  @!P5 S2R R27, SR_CgaCtaId ;  /* 0x00000000001bd919 */ /* 0x000f220000008800 */
[----:B------:R-:W-:Y:S01]  /*1f60*/  ISETP.GE.AND P1, PT, R10, UR19, PT ;  /* 0x000000130a007c0c */ /* 0x000fe2000bf26270 */
[----:B------:R-:W-:Y:S01]  /*1f70*/  @!P2 IMAD.IADD R8, R39, 0x1, R9 ;  /* 0x000000012708a824 */ /* 0x000fe200078e0209 */
[----:B-1----:R-:W-:Y:S01]  /*1f80*/  @!P2 LEA R36, P4, R38, R6, 0x1 ;  /* 0x000000062624a211 */ /* 0x002fe200078808ff */
[----:B------:R-:W-:Y:S01]  /*1f90*/  @!PT LDS RZ, [RZ] ;  /* 0x00000000fffff984 */ /* 0x000fe20000000800 */
[----:B------:R-:W-:Y:S01]  /*1fa0*/  @!PT LDS RZ, [RZ] ;  /* 0x00000000fffff984 */ /* 0x000fe20000000800 */
[----:B------:R-:W-:Y:S01]  /*1fb0*/  @!PT LDS RZ, [RZ] ;  /* 0x00000000fffff984 */ /* 0x000fe20000000800 */
[----:B------:R1:W-:Y:S01]  /*1fc0*/  @!P3 LDGSTS.E.BYPASS.LTC128B.128 [R246], desc[UR14][R34.64] ;  /* 0x0000000022f6bfae */ /* 0x0003e2000b901d4e */
[----:B------:R-:W-:Y:S01]  /*1fd0*/  @!P2 LEA R12, R32, R12, 0x18 ;  /* 0x0000000c200ca211 */ /* 0x000fe200078ec0ff */
[----:B------:R-:W-:Y:S01]  /*1fe0*/  IMAD R164, R21, UR10, RZ ;  /* 0x0000000a15a47c24 */ /* 0x000fe2000f8e02ff */
[----:B------:R-:W-:Y:S01]  /*1ff0*/  @!P2 LEA.HI.X R37, R38, R7, R8, 0x1, P4 ;  /* 0x000000072625a211 */ /* 0x000fe200020f0c08 */
[----:B------:R-:W-:Y:S01]  /*2000*/  UIMAD.WIDE.U32 UR8, UR10, 0x20, URZ ;  /* 0x000000200a0878a5 */ /* 0x000fe2000f8e003f */
[----:B------:R-:W5:Y:S01]  /*2010*/  @!P6 LDC.64 R8, c[0x0][0x210] ;  /* 0x00008400ff08eb82 */ /* 0x000f620000000a00 */
[----:B------:R-:W-:Y:S01]  /*2020*/  ISETP.GE.AND P4, PT, R18, UR23, PT ;  /* 0x0000001712007c0c */ /* 0x000fe2000bf86270 */
[----:B------:R-:W-:-:S02]  /*2030*/  @!P2 IMAD R12, R23, 0x2, R12 ;  /* 0x00000002170ca824 */ /* 0x000fc400078e020c */
[----:B------:R-:W-:-:S03]  /*2040*/  IMAD R164, R20, UR11, R164 ;  /* 0x0000000b14a47c24 */ /* 0x000fc6000f8e02a4 */
[----:B------:R3:W-:Y:S01]  /*2050*/  @!P2 LDGSTS.E.BYPASS.LTC128B.128 [R12+0x800], desc[UR14][R36.64] ;  /* 0x00800000240cafae */ /* 0x0007e2000b901d4e */
[----:B------:R-:W5:Y:S01]  /*2060*/  @!P1 LDC.64 R6, c[0x0][0x240] ;  /* 0x00009000ff069b82 */ /* 0x000f620000000a00 */
[----:B------:R-:W-:-:S05]  /*2070*/  IADD3 R32, P2, R26, R16, RZ ;  /* 0x000000101a207210 */ /* 0x000fca0007f5e0ff */
[----:B------:R-:W-:Y:S01]  /*2080*/  IMAD.X R33, R25, 0x1, R0, P2 ;  /* 0x0000000119217824 */ /* 0x000fe200010e0600 */
[----:B------:R-:W-:Y:S02]  /*2090*/  @!P1 IADD3 R16, P2, R28, 0x30, RZ ;  /* 0x000000301c109810 */ /* 0x000fe40007f5e0ff */
[----:B------:R-:W-:Y:S01]  /*20a0*/  @!P5 MOV R0, 0x400 ;  /* 0x000004000000d802 */ /* 0x000fe20000000f00 */
[----:B------:R-:W-:Y:S01]  /*20b0*/  IMAD.WIDE.U32 R32, R20, UR10, R32 ;  /* 0x0000000a14207c25 */ /* 0x000fe2000f8e0020 */
[----:B-1----:R-:W-:-:S03]  /*20c0*/  @!P6 IADD3 R34, P3, R28, 0x20, RZ ;  /* 0x000000201c22e810 */ /* 0x002fc60007f7e0ff */
[----:B------:R-:W-:Y:S01]  /*20d0*/  IMAD.MOV.U32 R165, RZ, RZ, R32 ;  /* 0x000000ffffa57224 */ /* 0x000fe200078e0020 */
[----:B------:R-:W-:Y:S01]  /*20e0*/  @!P1 IADD3.X R28, RZ, R29, RZ, P2, !PT ;  /* 0x0000001dff1c9210 */ /* 0x000fe200017fe4ff */
[----:B------:R-:W-:Y:S01]  /*20f0*/  IMAD.IADD R164, R33, 0x1, R164 ;  /* 0x0000000121a47824 */ /* 0x000fe200078e02a4 */
[----:B----4-:R-:W-:Y:S01]  /*2100*/  @!P5 LEA R0, R27, R0, 0x18 ;  /* 0x000000001b00d211 */ /* 0x010fe200078ec0ff */
[----:B------:R-:W-:Y:S01]  /*2110*/  @!P6 IMAD.X R15, RZ, RZ, R29, P3 ;  /* 0x000000ffff0fe224 */ /* 0x000fe200018e061d */
[----:B------:R-:W-:Y:S02]  /*2120*/  IADD3 R22, P3, R20, R22, RZ ;  /* 0x0000001614167210 */ /* 0x000fe40007f7e0ff */
[----:B------:R-:W-:Y:S01]  /*2130*/  @!P6 MOV R27, 0x400 ;  /* 0x00000400001be802 */ /* 0x000fe20000000f00 */
[-C--:B--2---:R-:W-:Y:S02]  /*2140*/  @!P6 IMAD R15, R15, R4.reuse, RZ ;  /* 0x000000040f0fe224 */ /* 0x084fe400078e02ff */
[----:B------:R-:W-:Y:S01]  /*2150*/  IMAD.X R19, R21, 0x1, R19, P3 ;  /* 0x0000000115137824 */ /* 0x000fe200018e0613 */
[----:B---3--:R-:W1:Y:S01]  /*2160*/  @!P1 S2R R12, SR_CgaCtaId ;  /* 0x00000000000c9919 */ /* 0x008e620000008800 */
[C---:B------:R-:W-:Y:S01]  /*2170*/  @!P6 IMAD R30, R34.reuse, R5, R15 ;  /* 0x00000005221ee224 */ /* 0x040fe200078e020f */
[----:B------:R-:W-:Y:S01]  /*2180*/  ISETP.GE.AND P3, PT, R17, UR23, PT ;  /* 0x0000001711007c0c */ /* 0x000fe2000bf66270 */
[----:B------:R-:W-:Y:S01]  /*2190*/  @!P6 IMAD.MOV.U32 R15, RZ, RZ, R31 ;  /* 0x000000ffff0fe224 */ /* 0x000fe200078e001f */
[----:B------:R-:W-:Y:S01]  /*21a0*/  @!P6 LEA R13, R13, R27, 0x18 ;  /* 0x0000001b0d0de211 */ /* 0x000fe200078ec0ff */
[--C-:B------:R-:W-:Y:S01]  /*21b0*/  @!P1 IMAD.MOV.U32 R36, RZ, RZ, R14.reuse ;  /* 0x000000ffff249224 */ /* 0x100fe200078e000e */
[----:B------:R-:W-:Y:S01]  /*21c0*/  @!P1 MOV R21, 0x400 ;  /* 0x0000040000159802 */ /* 0x000fe20000000f00 */
[----:B------:R-:W-:Y:S01]  /*21d0*/  @!P6 IMAD.WIDE.U32 R34, R34, R4, R14 ;  /* 0x000000042222e225 */ /* 0x000fe200078e000e */
[----:B------:R-:W-:Y:S01]  /*21e0*/  MOV R27, UR10 ;  /* 0x0000000a001b7c02 */ /* 0x000fe20008000f00 */
[----:B------:R-:W2:Y:S01]  /*21f0*/  @!P4 S2R R15, SR_CgaCtaId ;  /* 0x00000000000fc919 */ /* 0x000ea20000008800 */
[----:B------:R-:W3:Y:S01]  /*2200*/  @!P1 LDC.64 R4, c[0x0][0x210] ;  /* 0x00008400ff049b82 */ /* 0x000ee20000000a00 */
[----:B------:R-:W-:Y:S01]  /*2210*/  @!P6 IMAD.IADD R29, R35, 0x1, R30 ;  /* 0x00000001231de824 */ /* 0x000fe200078e021e */
[----:B-----5:R-:W-:Y:S01]  /*2220*/  @!P6 LEA R30, P2, R34, R8, 0x1 ;  /* 0x00000008221ee211 */ /* 0x020fe200078408ff */
[----:B------:R-:W-:-:S02]  /*2230*/  @!P1 IMAD R28, R28, R6, RZ ;  /* 0x000000061c1c9224 */ /* 0x000fc400078e02ff */
[----:B------:R-:W-:Y:S01]  /*2240*/  @!P1 IMAD.MOV.U32 R37, RZ, RZ, R31 ;  /* 0x000000ffff259224 */ /* 0x000fe200078e001f */
[----:B------:R-:W4:Y:S01]  /*2250*/  @!P3 S2R R14, SR_CgaCtaId ;  /* 0x00000000000eb919 */ /* 0x000f220000008800 */
[----:B------:R-:W-:Y:S01]  /*2260*/  @!P6 LEA.HI.X R31, R34, R9, R29, 0x1, P2 ;  /* 0x00000009221fe211 */ /* 0x000fe200010f0c1d */
[C---:B------:R-:W-:Y:S01]  /*2270*/  @!P1 IMAD R28, R16.reuse, R7, R28 ;  /* 0x00000007101c9224 */ /* 0x040fe200078e021c */
[----:B------:R-:W5:Y:S01]  /*2280*/  @!P5 LDC.64 R8, c[0x0][0x218] ;  /* 0x00008600ff08db82 */ /* 0x000f620000000a00 */
[----:B------:R-:W-:-:S04]  /*2290*/  @!P1 IMAD.WIDE.U32 R34, R16, R6, R36 ;  /* 0x0000000610229225 */ /* 0x000fc800078e0024 */
[----:B------:R-:W-:Y:S02]  /*22a0*/  @!P1 IMAD.IADD R16, R35, 0x1, R28 ;  /* 0x0000000123109824 */ /* 0x000fe400078e021c */
[C---:B------:R-:W-:Y:S01]  /*22b0*/  @!P6 IMAD R13, R23.reuse, 0x2, R13 ;  /* 0x00000002170de824 */ /* 0x040fe200078e020d */
[----:B------:R-:W4:Y:S01]  /*22c0*/  @!P4 LDC.64 R6, c[0x0][0x218] ;  /* 0x00008600ff06cb82 */ /* 0x000f220000000a00 */
[----:B------:R-:W-:-:S03]  /*22d0*/  @!P5 IMAD R0, R23, 0x2, R0 ;  /* 0x000000021700d824 */ /* 0x000fc600078e0200 */
[----:B------:R5:W-:Y:S01]  /*22e0*/  @!P6 LDGSTS.E.BYPASS.LTC128B.128 [R13+0x1000], desc[UR14][R30.64] ;  /* 0x010000001e0defae */ /* 0x000be2000b901d4e */
[----:B-1----:R-:W-:Y:S01]  /*22f0*/  @!P1 LEA R12, R12, R21, 0x18 ;  /* 0x000000150c0c9211 */ /* 0x002fe200078ec0ff */
[----:B------:R-:W-:Y:S01]  /*2300*/  IMAD.U32 R21, RZ, RZ, UR10 ;  /* 0x0000000aff157e24 */ /* 0x000fe2000f8e00ff */
[C---:B---3--:R-:W-:Y:S02]  /*2310*/  @!P1 LEA R28, P2, R34.reuse, R4, 0x1 ;  /* 0x00000004221c9211 */ /* 0x048fe400078408ff */
[----:B------:R-:W-:Y:S01]  /*2320*/  @!P4 MOV R4, 0x400 ;  /* 0x000004000004c802 */ /* 0x000fe20000000f00 */
[----:B------:R-:W-:Y:S01]  /*2330*/  @!P1 IMAD R12, R23, 0x2, R12 ;  /* 0x00000002170c9824 */ /* 0x000fe200078e020c */
[----:B------:R-:W-:Y:S01]  /*2340*/  @!P1 LEA.HI.X R29, R34, R5, R16, 0x1, P2 ;  /* 0x00000005221d9211 */ /* 0x000fe200010f0c10 */
[----:B------:R-:W-:Y:S01]  /*2350*/  IMAD.U32 R16, RZ, RZ, UR11 ;  /* 0x0000000bff107e24 */ /* 0x000fe2000f8e00ff */
[----:B------:R-:W-:Y:S02]  /*2360*/  ISETP.GE.AND P6, PT, R10, UR23, PT ;  /* 0x000000170a007c0c */ /* 0x000fe4000bfc6270 */
[----:B--2---:R-:W-:Y:S01]  /*2370*/  @!P4 LEA R15, R15, R4, 0x18 ;  /* 0x000000040f0fc211 */ /* 0x004fe200078ec0ff */
[----:B------:R1:W-:Y:S01]  /*2380*/  @!P1 LDGSTS.E.BYPASS.LTC128B.128 [R12+0x1800], desc[UR14][R28.64] ;  /* 0x018000001c0c9fae */ /* 0x0003e2000b901d4e */
[----:B------:R-:W2:Y:S01]  /*2390*/  @!P3 LDC.64 R4, c[0x0][0x218] ;  /* 0x00008600ff04bb82 */ /* 0x000ea20000000a00 */
[----:B------:R-:W-:-:S02]  /*23a0*/  @!P4 LEA R27, P2, R27, R165, 0x4 ;  /* 0x000000a51b1bc211 */ /* 0x000fc400078420ff */
[----:B------:R-:W-:Y:S02]  /*23b0*/  @!P4 IMAD R15, R23, 0x2, R15 ;  /* 0x00000002170fc824 */ /* 0x000fe400078e020f */
[----:B------:R-:W-:-:S04]  /*23c0*/  @!P4 LEA.HI.X R16, R21, R164, R16, 0x4, P2 ;  /* 0x000000a41510c211 */ /* 0x000fc800010f2410 */
[----:B------:R-:W-:Y:S01]  /*23d0*/  VOTEU.ALL UP0, P6 ;  /* 0x00000000003f7886 */ /* 0x000fe20003000000 */
[C---:B-----5:R-:W-:Y:S01]  /*23e0*/  @!P5 LEA R30, P2, R165.reuse, R8, 0x1 ;  /* 0x00000008a51ed211 */ /* 0x060fe200078408ff */
[----:B------:R-:W-:Y:S01]  /*23f0*/  IMAD.U32 R8, RZ, RZ, UR6 ;  /* 0x00000006ff087e24 */ /* 0x000fe2000f8e00ff */
[----:B------:R-:W-:Y:S02]  /*2400*/  @!P3 MOV R13, 0x400 ;  /* 0x00000400000db802 */ /* 0x000fe40000000f00 */
[----:B------:R-:W-:Y:S01]  /*2410*/  @!UP0 UIMAD UR6, UR11, 0x30, URZ ;  /* 0x000000300b0688a4 */ /* 0x000fe2000f8e023f */
[----:B------:R-:W-:Y:S02]  /*2420*/  @!P5 LEA.HI.X R31, R165, R9, R164, 0x1, P2 ;  /* 0x00000009a51fd211 */ /* 0x000fe400010f0ca4 */
[----:B----4-:R-:W-:Y:S01]  /*2430*/  @!P3 LEA R14, R14, R13, 0x18 ;  /* 0x0000000d0e0eb211 */ /* 0x010fe200078ec0ff */
[----:B------:R-:W3:Y:S04]  /*2440*/  @!P6 S2R R9, SR_CgaCtaId ;  /* 0x000000000009e919 */ /* 0x000ee80000008800 */
[----:B------:R-:W-:Y:S01]  /*2450*/  @!P3 IMAD R14, R23, 0x2, R14 ;  /* 0x00000002170eb824 */ /* 0x000fe200078e020e */
[C---:B-1----:R-:W-:Y:S01]  /*2460*/  @!P4 LEA R12, P1, R27.reuse, R6, 0x1 ;  /* 0x000000061b0cc211 */ /* 0x042fe200078208ff */
[----:B------:R-:W-:Y:S01]  /*2470*/  @!P6 IMAD.MOV.U32 R6, RZ, RZ, R165 ;  /* 0x000000ffff06e224 */ /* 0x000fe200078e00a5 */
[----:B------:R-:W-:Y:S01]  /*2480*/  MOV R28, UR10 ;  /* 0x0000000a001c7c02 */ /* 0x000fe20008000f00 */
[----:B------:R1:W-:Y:S01]  /*2490*/  @!P5 LDGSTS.E.BYPASS.LTC128B.128 [R0+0x2000], desc[UR14][R30.64] ;  /* 0x020000001e00dfae */ /* 0x0003e2000b901d4e */
[----:B------:R-:W-:Y:S01]  /*24a0*/  @!P4 LEA.HI.X R13, R27, R7, R16, 0x1, P1 ;  /* 0x000000071b0dc211 */ /* 0x000fe200008f0c10 */
[----:B------:R-:W-:Y:S01]  /*24b0*/  @!P6 IMAD.MOV.U32 R7, RZ, RZ, R164 ;  /* 0x000000ffff07e224 */ /* 0x000fe200078e00a4 */
[----:B------:R-:W-:Y:S01]  /*24c0*/  @!P3 IADD3 R21, P1, R165, UR8, RZ ;  /* 0x00000008a515bc10 */ /* 0x000fe2000ff3e0ff */
[----:B------:R-:W-:-:S02]  /*24d0*/  VIADD R16, R20, 0x40 ;  /* 0x0000004014107836 */ /* 0x000fc40000000000 */
[----:B------:R-:W-:Y:S01]  /*24e0*/  @!P6 IMAD.WIDE.U32 R28, R28, 0x30, R6 ;  /* 0x000000301c1ce825 */ /* 0x000fe200078e0006 */
[----:B------:R-:W-:Y:S01]  /*24f0*/  @!P3 IADD3.X R8, R164, UR9, R8, P1, !PT ;  /* 0x00000009a408bc10 */ /* 0x000fe20008ffe408 */
[----:B------:R-:W4:Y:S01]  /*2500*/  @!P6 LDC.64 R6, c[0x0][0x218] ;  /* 0x00008600ff06eb82 */ /* 0x000f220000000a00 */
[----:B------:R-:W-:Y:S01]  /*2510*/  ISETP.GE.AND P2, PT, R16, UR23, PT ;  /* 0x0000001710007c0c */ /* 0x000fe2000bf46270 */
[----:B------:R5:W-:Y:S01]  /*2520*/  @!P4 LDGSTS.E.BYPASS.LTC128B.128 [R15+0x2800], desc[UR14][R12.64] ;  /* 0x028000000c0fcfae */ /* 0x000be2000b901d4e */
[----:B--2---:R-:W-:Y:S01]  /*2530*/  @!P3 LEA R4, P1, R21, R4, 0x1 ;  /* 0x000000041504b211 */ /* 0x004fe200078208ff */
[----:B------:R-:W-:Y:S02]  /*2540*/  ULDC.64 UR8, c[0x0][0x250] ;  /* 0x0000940000087ab9 */ /* 0x000fe40000000a00 */
[----:B------:R-:W-:Y:S01]  /*2550*/  IMAD R19, R19, UR8, RZ ;  /* 0x0000000813137c24 */ /* 0x000fe2000f8e02ff */
[----:B------:R-:W-:Y:S01]  /*2560*/  @!P3 LEA.HI.X R5, R21, R5, R8, 0x1, P1 ;  /* 0x000000051505b211 */ /* 0x000fe200008f0c08 */
[----:B------:R-:W-:Y:S01]  /*2570*/  IMAD.U32 R8, RZ, RZ, UR10 ;  /* 0x0000000aff087e24 */ /* 0x000fe2000f8e00ff */
[----:B------:R-:W-:Y:S01]  /*2580*/  @!P6 MOV R21, 0x400 ;  /* 0x000004000015e802 */ /* 0x000fe20000000f00 */
[----:B------:R-:W-:-:S02]  /*2590*/  IMAD R19, R22, UR9, R19 ;  /* 0x0000000916137c24 */ /* 0x000fc4000f8e0213 */
[----:B------:R2:W-:Y:S02]  /*25a0*/  @!P3 LDGSTS.E.BYPASS.LTC128B.128 [R14+0x3000], desc[UR14][R4.64] ;  /* 0x03000000040ebfae */ /* 0x0005e4000b901d4e */
[----:B------:R-:W-:Y:S02]  /*25b0*/  @!P2 LEA R8, P4, R8, R165, 0x6 ;  /* 0x000000a50808a211 */ /* 0x000fe400078830ff */
[----:B---3--:R-:W-:Y:S02]  /*25c0*/  @!P6 LEA R9, R9, R21, 0x18 ;  /* 0x000000150909e211 */ /* 0x008fe400078ec0ff */
[----:B------:R-:W-:Y:S01]  /*25d0*/  @!P2 MOV R34, 0x400 ;  /* 0x000004000022a802 */ /* 0x000fe20000000f00 */
[----:B-1----:R-:W-:Y:S01]  /*25e0*/  @!P6 VIADD R0, R29, UR6 ;  /* 0x000000061d00ec36 */ /* 0x002fe20008000000 */
[----:B----4-:R-:W-:-:S04]  /*25f0*/  @!P6 LEA R30, P5, R28, R6, 0x1 ;  /* 0x000000061c1ee211 */ /* 0x010fc800078a08ff */
[----:B------:R-:W-:Y:S01]  /*2600*/  @!P6 LEA.HI.X R31, R28, R7, R0, 0x1, P5 ;  /* 0x000000071c1fe211 */ /* 0x000fe200028f0c00 */
[----:B-----5:R-:W-:Y:S01]  /*2610*/  IMAD.U32 R13, RZ, RZ, UR10 ;  /* 0x0000000aff0d7e24 */ /* 0x020fe2000f8e00ff */
[C---:B------:R-:W-:Y:S01]  /*2620*/  IADD3 R15, R20.reuse, 0x50, RZ ;  /* 0x00000050140f7810 */ /* 0x040fe20007ffe0ff */
[----:B------:R-:W-:Y:S02]  /*2630*/  IMAD.U32 R12, RZ, RZ, UR11 ;  /* 0x0000000bff0c7e24 */ /* 0x000fe4000f8e00ff */
[----:B------:R-:W-:Y:S01]  /*2640*/  @!P6 IMAD R0, R23, 0x2, R9 ;  /* 0x000000021700e824 */ /* 0x000fe200078e0209 */
[----:B------:R-:W-:Y:S01]  /*2650*/  ISETP.GE.AND P3, PT, R15, UR23, PT ;  /* 0x000000170f007c0c */ /* 0x000fe2000bf66270 */
[----:B------:R-:W1:Y:S01]  /*2660*/  @!P2 S2R R9, SR_CgaCtaId ;  /* 0x000000000009a919 */ /* 0x000e620000008800 */
[----:B------:R-:W-:Y:S01]  /*2670*/  @!P2 LEA.HI.X R6, R13, R164, R12, 0x6, P4 ;  /* 0x000000a40d06a211 */ /* 0x000fe200020f340c */
[C---:B------:R-:W-:Y:S01]  /*2680*/  VIADD R13, R20.reuse, 0x70 ;  /* 0x00000070140d7836 */ /* 0x040fe20000000000 */
[C---:B------:R-:W-:Y:S01]  /*2690*/  IADD3 R12, R20.reuse, 0x80, RZ ;  /* 0x00000080140c7810 */ /* 0x040fe20007ffe0ff */
[----:B--2---:R-:W2:Y:S01]  /*26a0*/  @!P2 LDC.64 R4, c[0x0][0x218] ;  /* 0x00008600ff04ab82 */ /* 0x004ea20000000a00 */
[----:B------:R3:W-:Y:S01]  /*26b0*/  @!P6 LDGSTS.E.BYPASS.LTC128B.128 [R0+0x3800], desc[UR14][R30.64] ;  /* 0x038000001e00efae */ /* 0x0007e2000b901d4e */
[----:B------:R-:W-:Y:S01]  /*26c0*/  VIADD R14, R20, 0x60 ;  /* 0x00000060140e7836 */ /* 0x000fe20000000000 */
[----:B------:R-:W-:-:S02]  /*26d0*/  ISETP.GE.AND P6, PT, R13, UR23, PT ;  /* 0x000000170d007c0c */ /* 0x000fc4000bfc6270 */
[----:B------:R-:W-:Y:S02]  /*26e0*/  ISETP.GE.AND P5, PT, R12, UR23, PT ;  /* 0x000000170c007c0c */ /* 0x000fe4000bfa6270 */
[----:B------:R-:W-:Y:S01]  /*26f0*/  ISETP.GE.AND P1, PT, R14, UR23, PT ;  /* 0x000000170e007c0c */ /* 0x000fe2000bf26270 */
[----:B------:R-:W4:Y:S01]  /*2700*/  @!P3 S2R R21, SR_CgaCtaId ;  /* 0x000000000015b919 */ /* 0x000f220000008800 */
[----:B------:R-:W-:Y:S01]  /*2710*/  VOTEU.ALL UP0, P3 ;  /* 0x00000000003f7886 */ /* 0x000fe20001800000 */
[----:B------:R-:W-:-:S04]  /*2720*/  @!P3 IMAD.MOV.U32 R35, RZ, RZ, R164 ;  /* 0x000000ffff23b224 */ /* 0x000fc800078e00a4 */
[----:B------:R-:W-:Y:S02]  /*2730*/  @!UP0 UIMAD UR6, UR11, 0x50, URZ ;  /* 0x000000500b0688a4 */ /* 0x000fe4000f8e023f */
[--C-:B------:R-:W-:Y:S02]  /*2740*/  @!P6 IMAD.MOV.U32 R40, RZ, RZ, R165.reuse ;  /* 0x000000ffff28e224 */ /* 0x100fe400078e00a5 */
[----:B------:R-:W5:Y:S01]  /*2750*/  @!P5 S2R R29, SR_CgaCtaId ;  /* 0x00000000001dd919 */ /* 0x000f620000008800 */
[--C-:B------:R-:W-:Y:S01]  /*2760*/  @!P6 IMAD.MOV.U32 R41, RZ, RZ, R164.reuse ;  /* 0x000000ffff29e224 */ /* 0x100fe200078e00a4 */
[----:B------:R-:W-:Y:S01]  /*2770*/  VOTEU.ALL UP0, P1 ;  /* 0x00000000003f7886 */ /* 0x000fe20000800000 */
[----:B------:R-:W-:Y:S01]  /*2780*/  @!P1 IMAD.MOV.U32 R38, RZ, RZ, R165 ;  /* 0x000000ffff269224 */ /* 0x000fe200078e00a5 */
[----:B------:R-:W5:Y:S01]  /*2790*/  @!P1 S2R R27, SR_CgaCtaId ;  /* 0x00000000001b9919 */ /* 0x000f620000008800 */
[----:B------:R-:W-:Y:S01]  /*27a0*/  @!P1 IMAD.MOV.U32 R39, RZ, RZ, R164 ;  /* 0x000000ffff279224 */ /* 0x000fe200078e00a4 */
[----:B--2---:R-:W-:Y:S01]  /*27b0*/  @!P2 LEA R32, P4, R8, R4, 0x1 ;  /* 0x000000040820a211 */ /* 0x004fe200078808ff */
[----:B---3--:R-:W-:-:S03]  /*27c0*/  VIADD R0, R20, 0x90 ;  /* 0x0000009014007836 */ /* 0x008fc60000000000 */
[----:B------:R-:W-:Y:S01]  /*27d0*/  @!P2 LEA.HI.X R33, R8, R5, R6, 0x1, P4 ;  /* 0x000000050821a211 */ /* 0x000fe200020f0c06 */
[----:B------:R-:W2:Y:S01]  /*27e0*/  @!P6 S2R R30, SR_CgaCtaId ;  /* 0x00000000001ee919 */ /* 0x000ea20000008800 */
[----:B------:R-:W3:Y:S01]  /*27f0*/  @!P3 LDC.64 R6, c[0x0][0x218] ;  /* 0x00008600ff06bb82 */ /* 0x000ee20000000a00 */
[----:B------:R-:W-:Y:S02]  /*2800*/  @!P3 MOV R8, 0x400 ;  /* 0x000004000008b802 */ /* 0x000fe40000000f00 */
[----:B------:R-:W-:Y:S02]  /*2810*/  ISETP.GE.AND P4, PT, R0, UR23, PT ;  /* 0x0000001700007c0c */ /* 0x000fe4000bf86270 */
[----:B-1----:R-:W-:Y:S01]  /*2820*/  @!P2 LEA R9, R9, R34, 0x18 ;  /* 0x000000220909a211 */ /* 0x002fe200078ec0ff */
[----:B------:R-:W-:Y:S01]  /*2830*/  @!P3 IMAD.MOV.U32 R34, RZ, RZ, R165 ;  /* 0x000000ffff22b224 */ /* 0x000fe200078e00a5 */
[----:B------:R-:W-:Y:S01]  /*2840*/  @!P1 MOV R31, 0x400 ;  /* 0x00000400001f9802 */ /* 0x000fe20000000f00 */
[----:B------:R-:W1:Y:S01]  /*2850*/  @!P1 LDC.64 R4, c[0x0][0x218] ;  /* 0x00008600ff049b82 */ /* 0x000e620000000a00 */
[----:B----4-:R-:W-:Y:S01]  /*2860*/  @!P3 LEA R21, R21, R8, 0x18 ;  /* 0x000000081515b211 */ /* 0x010fe200078ec0ff */
[----:B------:R-:W-:-:S02]  /*2870*/  IMAD.U32 R8, RZ, RZ, UR10 ;  /* 0x0000000aff087e24 */ /* 0x000fc4000f8e00ff */
[----:B------:R-:W-:Y:S02]  /*2880*/  @!P2 IMAD R9, R23, 0x2, R9 ;  /* 0x000000021709a824 */ /* 0x000fe400078e0209 */
[----:B------:R-:W-:Y:S02]  /*2890*/  @!P3 IMAD.WIDE.U32 R36, R8, 0x50, R34 ;  /* 0x000000500824b825 */ /* 0x000fe400078e0022 */
[----:B------:R-:W4:Y:S02]  /*28a0*/  @!P4 S2R R28, SR_CgaCtaId ;  /* 0x00000000001cc919 */ /* 0x000f240000008800 */
[----:B------:R-:W-:Y:S01]  /*28b0*/  IMAD.U32 R34, RZ, RZ, UR10 ;  /* 0x0000000aff227e24 */ /* 0x000fe2000f8e00ff */
[----:B------:R-:W-:Y:S01]  /*28c0*/  @!P3 IADD3 R8, R37, UR6, RZ ;  /* 0x000000062508bc10 */ /* 0x000fe2000fffe0ff */
[----:B------:R3:W-:Y:S01]  /*28d0*/  @!P2 LDGSTS.E.BYPASS.LTC128B.128 [R9+0x4000], desc[UR14][R32.64] ;  /* 0x040000002009afae */ /* 0x0007e2000b901d4e */
[----:B------:R-:W-:Y:S01]  /*28e0*/  @!UP0 UIMAD UR6, UR11, 0x60, URZ ;  /* 0x000000600b0688a4 */ /* 0x000fe2000f8e023f */
[----:B------:R-:W-:Y:S01]  /*28f0*/  @!P1 IMAD.WIDE.U32 R34, R34, 0x60, R38 ;  /* 0x0000006022229825 */ /* 0x000fe200078e0026 */
[----:B------:R-:W-:Y:S01]  /*2900*/  VOTEU.ALL UP0, P6 ;  /* 0x00000000003f7886 */ /* 0x000fe20003000000 */
[----:B-----5:R-:W-:-:S02]  /*2910*/  @!P1 LEA R27, R27, R31, 0x18 ;  /* 0x0000001f1b1b9211 */ /* 0x020fc400078ec0ff */
[----:B------:R-:W-:Y:S01]  /*2920*/  MOV R31, UR11 ;  /* 0x0000000b001f7c02 */ /* 0x000fe20008000f00 */
[----:B------:R-:W-:Y:S02]  /*2930*/  IMAD.U32 R38, RZ, RZ, UR10 ;  /* 0x0000000aff267e24 */ /* 0x000fe4000f8e00ff */
[----:B------:R-:W-:Y:S02]  /*2940*/  @!P1 IMAD R27, R23, 0x2, R27 ;  /* 0x00000002171b9824 */ /* 0x000fe400078e021b */
[----:B------:R-:W-:Y:S01]  /*2950*/  @!P6 IMAD.WIDE.U32 R38, R38, 0x70, R40 ;  /* 0x000000702626e825 */ /* 0x000fe200078e0028 */
[----:B---3--:R-:W-:-:S03]  /*2960*/  @!P3 LEA R32, P2, R36, R6, 0x1 ;  /* 0x000000062420b211 */ /* 0x008fc600078408ff */
[----:B------:R-:W-:Y:S01]  /*2970*/  @!P1 VIADD R6, R35, UR6 ;  /* 0x0000000623069c36 */ /* 0x000fe20008000000 */
[----:B------:R-:W-:Y:S01]  /*2980*/  @!P6 MOV R9, 0x400 ;  /* 0x000004000009e802 */ /* 0x000fe20000000f00 */
[----:B------:R-:W-:Y:S01]  /*2990*/  @!P3 IMAD R35, R23, 0x2, R21 ;  /* 0x000000021723b824 */ /* 0x000fe200078e0215 */
[----:B------:R-:W-:Y:S01]  /*29a0*/  @!P3 LEA.HI.X R33, R36, R7, R8, 0x1, P2 ;  /* 0x000000072421b211 */ /* 0x000fe200010f0c08 */
[----:B------:R-:W-:Y:S01]  /*29b0*/  VIADD R21, R20, 0xa0 ;  /* 0x000000a014157836 */ /* 0x000fe20000000000 */
[----:B------:R-:W-:Y:S01]  /*29c0*/  @!P5 MOV R8, 0x400 ;  /* 0x000004000008d802 */ /* 0x000fe20000000f00 */
[----:B------:R-:W-:Y:S01]  /*29d0*/  @!UP0 UIMAD UR6, UR11, 0x70, URZ ;  /* 0x000000700b0688a4 */ /* 0x000fe2000f8e023f */
[----:B------:R-:W-:Y:S01]  /*29e0*/  @!P4 MOV R7, 0x400 ;  /* 0x000004000007c802 */ /* 0x000fe20000000f00 */
[----:B------:R3:W-:Y:S01]  /*29f0*/  @!P3 LDGSTS.E.BYPASS.LTC128B.128 [R35+0x4800], desc[UR14][R32.64] ;  /* 0x048000002023bfae */ /* 0x0007e2000b901d4e */
[----:B--2---:R-:W-:Y:S01]  /*2a00*/  @!P6 LEA R30, R30, R9, 0x18 ;  /* 0x000000091e1ee211 */ /* 0x004fe200078ec0ff */
[----:B------:R-:W-:Y:S01]  /*2a10*/  VOTEU.ALL UP0, P4 ;  /* 0x00000000003f7886 */ /* 0x000fe20002000000 */
[----:B------:R-:W-:-:S02]  /*2a20*/  @!P5 LEA R29, R29, R8, 0x18 ;  /* 0x000000081d1dd211 */ /* 0x000fc400078ec0ff */
[----:B-1----:R-:W-:Y:S01]  /*2a30*/  @!P1 LEA R36, P2, R34, R4, 0x1 ;  /* 0x0000000422249211 */ /* 0x002fe200078408ff */
[----:B------:R-:W1:Y:S01]  /*2a40*/  @!P6 LDC.64 R8, c[0x0][0x218] ;  /* 0x00008600ff08eb82 */ /* 0x000e620000000a00 */
[----:B----4-:R-:W-:Y:S01]  /*2a50*/  @!P4 LEA R28, R28, R7, 0x18 ;  /* 0x000000071c1cc211 */ /* 0x010fe200078ec0ff */
[----:B------:R-:W-:Y:S01]  /*2a60*/  IMAD.U32 R4, RZ, RZ, UR10 ;  /* 0x0000000aff047e24 */ /* 0x000fe2000f8e00ff */
[----:B------:R-:W-:Y:S01]  /*2a70*/  @!P1 LEA.HI.X R37, R34, R5, R6, 0x1, P2 ;  /* 0x0000000522259211 */ /* 0x000fe200010f0c06 */
[----:B------:R-:W-:Y:S01]  /*2a80*/  IMAD.U32 R34, RZ, RZ, UR10 ;  /* 0x0000000aff227e24 */ /* 0x000fe2000f8e00ff */
[----:B------:R-:W-:Y:S01]  /*2a90*/  ISETP.GE.AND P3, PT, R21, UR23, PT ;  /* 0x0000001715007c0c */ /* 0x000fe2000bf66270 */
[C---:B------:R-:W-:Y:S01]  /*2aa0*/  @!P5 IMAD R29, R23.reuse, 0x2, R29 ;  /* 0x00000002171dd824 */ /* 0x040fe200078e021d */
[C---:B------:R-:W-:Y:S01]  /*2ab0*/  @!P6 LEA R30, R23.reuse, R30, 0x1 ;  /* 0x0000001e171ee211 */ /* 0x040fe200078e08ff */
[----:B------:R-:W2:Y:S01]  /*2ac0*/  @!P5 LDC.64 R6, c[0x0][0x218] ;  /* 0x00008600ff06db82 */ /* 0x000ea20000000a00 */
[----:B------:R-:W-:Y:S01]  /*2ad0*/  @!P5 LEA R34, P2, R34, R165, 0x7 ;  /* 0x000000a52222d211 */ /* 0x000fe200078438ff */
[----:B------:R4:W-:Y:S01]  /*2ae0*/  @!P1 LDGSTS.E.BYPASS.LTC128B.128 [R27+0x5000], desc[UR14][R36.64] ;  /* 0x05000000241b9fae */ /* 0x0009e2000b901d4e */
[----:B------:R-:W-:-:S02]  /*2af0*/  @!P4 IMAD R28, R23, 0x2, R28 ;  /* 0x00000002171cc824 */ /* 0x000fc400078e021c */
[----:B------:R-:W-:-:S03]  /*2b00*/  @!P5 LEA.HI.X R31, R4, R164, R31, 0x7, P2 ;  /* 0x000000a4041fd211 */ /* 0x000fc600010f3c1f */
[----:B------:R-:W5:Y:S01]  /*2b10*/  @!P4 LDC.64 R4, c[0x0][0x218] ;  /* 0x00008600ff04cb82 */ /* 0x000f620000000a00 */
[----:B---3--:R-:W-:Y:S01]  /*2b20*/  @!P6 VIADD R33, R39, UR6 ;  /* 0x000000062721ec36 */ /* 0x008fe20008000000 */
[----:B------:R-:W-:Y:S01]  /*2b30*/  @!UP0 UIMAD UR6, UR11, 0x90, URZ ;  /* 0x000000900b0688a4 */ /* 0x000fe2000f8e023f */
[----:B------:R-:W-:Y:S01]  /*2b40*/  IMAD.U32 R32, RZ, RZ, UR10 ;  /* 0x0000000aff207e24 */ /* 0x000fe2000f8e00ff */
[----:B-1----:R-:W-:Y:S01]  /*2b50*/  @!P6 LEA R8, P1, R38, R8, 0x1 ;  /* 0x000000082608e211 */ /* 0x002fe200078208ff */
[----:B------:R-:W-:-:S03]  /*2b60*/  VOTEU.ALL UP0, P3 ;  /* 0x00000000003f7886 */ /* 0x000fc60001800000 */
[----:B------:R-:W-:Y:S01]  /*2b70*/  @!P6 LEA.HI.X R9, R38, R9, R33, 0x1, P1 ;  /* 0x000000092609e211 */ /* 0x000fe200008f0c21 */
[----:B------:R-:W-:Y:S01]  /*2b80*/  @!P3 IMAD.MOV.U32 R33, RZ, RZ, R164 ;  /* 0x000000ffff21b224 */ /* 0x000fe200078e00a4 */
[----:B--2---:R-:W-:-:S03]  /*2b90*/  @!P5 LEA R38, P2, R34, R6, 0x1 ;  /* 0x000000062226d211 */ /* 0x004fc600078408ff */
[----:B------:R1:W-:Y:S01]  /*2ba0*/  @!P6 LDGSTS.E.BYPASS.LTC128B.128 [R30+0x5800], desc[UR14][R8.64] ;  /* 0x05800000081eefae */ /* 0x0003e2000b901d4e */
[----:B------:R-:W-:Y:S01]  /*2bb0*/  @!P5 LEA.HI.X R39, R34, R7, R31, 0x1, P2 ;  /* 0x000000072227d211 */ /* 0x000fe200010f0c1f */
[----:B----4-:R-:W-:Y:S01]  /*2bc0*/  @!P4 IMAD.MOV.U32 R36, RZ, RZ, R165 ;  /* 0x000000ffff24c224 */ /* 0x010fe200078e00a5 */
[----:B------:R-:W2:Y:S01]  /*2bd0*/  @!P3 LDC.64 R6, c[0x0][0x218] ;  /* 0x00008600ff06bb82 */ /* 0x000ea20000000a00 */
[----:B------:R-:W-:Y:S01]  /*2be0*/  @!P4 IMAD.MOV.U32 R37, RZ, RZ, R164 ;  /* 0x000000ffff25c224 */ /* 0x000fe200078e00a4 */
[----:B------:R-:W-:Y:S01]  /*2bf0*/  MOV R27, UR10 ;  /* 0x0000000a001b7c02 */ /* 0x000fe20008000f00 */
[----:B------:R3:W-:Y:S01]  /*2c00*/  @!P5 LDGSTS.E.BYPASS.LTC128B.128 [R29+0x6000], desc[UR14][R38.64] ;  /* 0x06000000261ddfae */ /* 0x0007e2000b901d4e */
[----:B------:R-:W-:-:S04]  /*2c10*/  @!P4 IMAD.WIDE.U32 R36, R32, 0x90, R36 ;  /* 0x000000902024c825 */ /* 0x000fc800078e0024 */
[----:B------:R-:W-:Y:S01]  /*2c20*/  @!P3 IMAD.MOV.U32 R32, RZ, RZ, R165 ;  /* 0x000000ffff20b224 */ /* 0x000fe200078e00a5 */
[----:B-----5:R-:W-:-:S03]  /*2c30*/  @!P4 LEA R4, P1, R36, R4, 0x1 ;  /* 0x000000042404c211 */ /* 0x020fc600078208ff */
[----:B------:R-:W-:-:S04]  /*2c40*/  @!P3 IMAD.WIDE.U32 R32, R27, 0xa0, R32 ;  /* 0x000000a01b20b825 */ /* 0x000fc800078e0020 */
[----:B------:R-:W-:Y:S01]  /*2c50*/  @!P4 VIADD R27, R37, UR6 ;  /* 0x00000006251bcc36 */ /* 0x000fe20008000000 */
[----:B------:R-:W-:-:S04]  /*2c60*/  @!UP0 UIMAD UR6, UR11, 0xa0, URZ ;  /* 0x000000a00b0688a4 */ /* 0x000fc8000f8e023f */
[----:B------:R-:W-:Y:S01]  /*2c70*/  @!P4 LEA.HI.X R5, R36, R5, R27, 0x1, P1 ;  /* 0x000000052405c211 */ /* 0x000fe200008f0c1b */
[C---:B-1----:R-:W-:Y:S01]  /*2c80*/  VIADD R30, R20.reuse, 0xb0 ;  /* 0x000000b0141e7836 */ /* 0x042fe20000000000 */
[----:B------:R-:W1:Y:S01]  /*2c90*/  @!P3 S2R R8, SR_CgaCtaId ;  /* 0x000000000008b919 */ /* 0x000e620000008800 */
[----:B------:R-:W-:Y:S01]  /*2ca0*/  VIADD R27, R20, 0xe0 ;  /* 0x000000e0141b7836 */ /* 0x000fe20000000000 */
[----:B------:R-:W-:Y:S01]  /*2cb0*/  @!P3 MOV R9, 0x400 ;  /* 0x000004000009b802 */ /* 0x000fe20000000f00 */
[----:B------:R4:W-:Y:S01]  /*2cc0*/  @!P4 LDGSTS.E.BYPASS.LTC128B.128 [R28+0x6800], desc[UR14][R4.64] ;  /* 0x06800000041ccfae */ /* 0x0009e2000b901d4e */
[----:B------:R-:W-:Y:S01]  /*2cd0*/  ISETP.GE.AND P1, PT, R30, UR23, PT ;  /* 0x000000171e007c0c */ /* 0x000fe2000bf26270 */
[----:B---3--:R-:W-:Y:S01]  /*2ce0*/  VIADD R29, R20, 0xc0 ;  /* 0x000000c0141d7836 */ /* 0x008fe20000000000 */
[----:B------:R-:W-:Y:S01]  /*2cf0*/  IADD3 R36, P4, R26, UR24, RZ ;  /* 0x000000181a247c10 */ /* 0x000fe2000ff9e0ff */
[----:B------:R-:W-:Y:S01]  /*2d00*/  UIMAD.WIDE.U32 UR24, UR8, 0x20, URZ ;  /* 0x00000020081878a5 */ /* 0x000fe2000f8e003f */
[----:B------:R-:W-:-:S02]  /*2d10*/  IADD3 R26, R20, 0xf0, RZ ;  /* 0x000000f0141a7810 */ /* 0x000fc40007ffe0ff */
[----:B------:R-:W-:Y:S02]  /*2d20*/  IADD3.X R37, R25, UR22, RZ, P4, !PT ;  /* 0x0000001619257c10 */ /* 0x000fe4000a7fe4ff */
[----:B--2---:R-:W-:Y:S02]  /*2d30*/  @!P3 LEA R38, P4, R32, R6, 0x1 ;  /* 0x000000062026b211 */ /* 0x004fe400078808ff */
[----:B------:R-:W-:Y:S02]  /*2d40*/  ISETP.GE.AND P2, PT, R29, UR23, PT ;  /* 0x000000171d007c0c */ /* 0x000fe4000bf46270 */
[----:B------:R-:W-:Y:S01]  /*2d50*/  ISETP.GE.AND P5, PT, R27, UR23, PT ;  /* 0x000000171b007c0c */ /* 0x000fe2000bfa6270 */
[----:B------:R-:W2:Y:S01]  /*2d60*/  @!P1 S2R R34, SR_CgaCtaId ;  /* 0x0000000000229919 */ /* 0x000ea20000008800 */
[----:B------:R-:W-:-:S09]  /*2d70*/  VOTEU.ALL UP0, P1 ;  /* 0x00000000003f7886 */ /* 0x000fd20000800000 */
[----:B------:R-:W3:Y:S02]  /*2d80*/  @!P2 S2R R31, SR_CgaCtaId ;  /* 0x00000000001fa919 */ /* 0x000ee40000008800 */
[----:B------:R-:W-:Y:S01]  /*2d90*/  @!P5 MOV R43, R164 ;  /* 0x000000a4002bd202 */ /* 0x000fe20000000f00 */
[----:B----4-:R-:W-:Y:S01]  /*2da0*/  VIADD R28, R20, 0xd0 ;  /* 0x000000d0141c7836 */ /* 0x010fe20000000000 */
[----:B-1----:R-:W-:Y:S01]  /*2db0*/  @!P3 LEA R9, R8, R9, 0x18 ;  /* 0x000000090809b211 */ /* 0x002fe200078ec0ff */
[----:B------:R-:W-:Y:S01]  /*2dc0*/  @!P3 VIADD R4, R33, UR6 ;  /* 0x000000062104bc36 */ /* 0x000fe20008000000 */
[----:B------:R-:W-:Y:S01]  /*2dd0*/  @!UP0 UIMAD UR6, UR11, 0xb0, URZ ;  /* 0x000000b00b0688a4 */ /* 0x000fe2000f8e023f */
[----:B------:R-:W-:Y:S01]  /*2de0*/  IMAD.U32 R8, RZ, RZ, UR10 ;  /* 0x0000000aff087e24 */ /* 0x000fe2000f8e00ff */
[----:B------:R-:W-:Y:S01]  /*2df0*/  ISETP.GE.AND P6, PT, R28, UR23, PT ;  /* 0x000000171c007c0c */ /* 0x000fe2000bfc6270 */
[----:B------:R-:W-:Y:S01]  /*2e00*/  @!P1 IMAD.MOV.U32 R33, RZ, RZ, R164 ;  /* 0x000000ffff219224 */ /* 0x000fe200078e00a4 */
[----:B------:R-:W-:Y:S01]  /*2e10*/  @!P3 LEA.HI.X R39, R32, R7, R4, 0x1, P4 ;  /* 0x000000072027b211 */ /* 0x000fe200020f0c04 */
[----:B------:R-:W-:Y:S01]  /*2e20*/  @!P1 IMAD.MOV.U32 R32, RZ, RZ, R165 ;  /* 0x000000ffff209224 */ /* 0x000fe200078e00a5 */
[----:B------:R-:W-:Y:S01]  /*2e30*/  ISETP.GE.AND P4, PT, R26, UR23, PT ;  /* 0x000000171a007c0c */ /* 0x000fe2000bf86270 */
[----:B------:R-:W1:Y:S01]  /*2e40*/  @!P1 LDC.64 R4, c[0x0][0x218] ;  /* 0x00008600ff049b82 */ /* 0x000e620000000a00 */
[----:B------:R-:W4:Y:S01]  /*2e50*/  @!P5 S2R R7, SR_CgaCtaId ;  /* 0x000000000007d919 */ /* 0x000f220000008800 */
[----:B------:R-:W-:Y:S01]  /*2e60*/  @!P3 IMAD R9, R23, 0x2, R9 ;  /* 0x000000021709b824 */ /* 0x000fe200078e0209 */
[----:B------:R-:W-:Y:S01]  /*2e70*/  VOTEU.ALL UP0, P2 ;  /* 0x00000000003f7886 */ /* 0x000fe20001000000 */
[----:B------:R-:W-:Y:S01]  /*2e80*/  @!P1 IMAD.WIDE.U32 R40, R8, 0xb0, R32 ;  /* 0x000000b008289825 */ /* 0x000fe200078e0020 */
[----:B------:R-:W-:-:S02]  /*2e90*/  VOTEU.ALL UP1, P5 ;  /* 0x00000000003f7886 */ /* 0x000fc40002820000 */
[----:B------:R5:W-:Y:S01]  /*2ea0*/  @!P3 LDGSTS.E.BYPASS.LTC128B.128 [R9+0x7000], desc[UR14][R38.64] ;  /* 0x070000002609bfae */ /* 0x000be2000b901d4e */
[----:B------:R-:W-:Y:S01]  /*2eb0*/  @!P1 VIADD R8, R41, UR6 ;  /* 0x0000000629089c36 */ /* 0x000fe20008000000 */
[----:B------:R-:W-:Y:S01]  /*2ec0*/  ULDC.64 UR6, c[0x0][0x268] ;  /* 0x00009a0000067ab9 */ /* 0x000fe20000000a00 */
[----:B------:R-:W-:Y:S01]  /*2ed0*/  @!P5 IMAD.MOV.U32 R42, RZ, RZ, R165 ;  /* 0x000000ffff2ad224 */ /* 0x000fe200078e00a5 */
[----:B------:R-:W4:Y:S01]  /*2ee0*/  @!P6 S2R R25, SR_CgaCtaId ;  /* 0x000000000019e919 */ /* 0x000f220000008800 */
[----:B------:R-:W-:Y:S02]  /*2ef0*/  IMAD R11, R11, UR6, RZ ;  /* 0x000000060b0b7c24 */ /* 0x000fe4000f8e02ff */
[----:B------:R-:W-:Y:S01]  /*2f00*/  IMAD.WIDE.U32 R36, R24, UR6, R36 ;  /* 0x0000000618247c25 */ /* 0x000fe2000f8e0024 */
[----:B------:R-:W4:Y:S01]  /*2f10*/  @!P4 S2R R6, SR_CgaCtaId ;  /* 0x000000000006c919 */ /* 0x000f220000008800 */
[----:B------:R-:W-:Y:S01]  /*2f20*/  @!UP0 UIMAD UR6, UR11, 0xc0, URZ ;  /* 0x000000c00b0688a4 */ /* 0x000fe2000f8e023f */
[----:B------:R-:W-:Y:S01]  /*2f30*/  VOTEU.ALL UP0, P6 ;  /* 0x00000000003f7886 */ /* 0x000fe20003000000 */
[----:B-1----:R-:W-:-:S02]  /*2f40*/  @!P1 LEA R32, P3, R40, R4, 0x1 ;  /* 0x0000000428209211 */ /* 0x002fc400078608ff */
[----:B------:R-:W-:Y:S02]  /*2f50*/  @!P1 MOV R4, 0x400 ;  /* 0x0000040000049802 */ /* 0x000fe40000000f00 */
[----:B------:R-:W-:Y:S02]  /*2f60*/  @!P1 LEA.HI.X R33, R40, R5, R8, 0x1, P3 ;  /* 0x0000000528219211 */ /* 0x000fe400018f0c08 */
[----:B--2---:R-:W-:Y:S02]  /*2f70*/  @!P1 LEA R34, R34, R4, 0x18 ;  /* 0x0000000422229211 */ /* 0x004fe400078ec0ff */
[----:B------:R-:W-:Y:S02]  /*2f80*/  @!P6 MOV R4, 0x400 ;  /* 0x000004000004e802 */ /* 0x000fe40000000f00 */
[----:B------:R-:W-:Y:S01]  /*2f90*/  @!P2 MOV R8, 0x400 ;  /* 0x000004000008a802 */ /* 0x000fe20000000f00 */
[----:B------:R-:W-:Y:S01]  /*2fa0*/  @!P1 IMAD R34, R23, 0x2, R34 ;  /* 0x0000000217229824 */ /* 0x000fe200078e0222 */
[----:B------:R-:W-:Y:S01]  /*2fb0*/  @!P5 MOV R5, 0x400 ;  /* 0x000004000005d802 */ /* 0x000fe20000000f00 */
[----:B-----5:R-:W-:Y:S01]  /*2fc0*/  IMAD.U32 R38, RZ, RZ, UR10 ;  /* 0x0000000aff267e24 */ /* 0x020fe2000f8e00ff */
[----:B---3--:R-:W-:-:S02]  /*2fd0*/  @!P2 LEA R31, R31, R8, 0x18 ;  /* 0x000000081f1fa211 */ /* 0x008fc400078ec0ff */
[----:B----4-:R-:W-:Y:S01]  /*2fe0*/  @!P5 LEA R5, R7, R5, 0x18 ;  /* 0x000000050705d211 */ /* 0x010fe200078ec0ff */
[----:B------:R-:W-:Y:S01]  /*2ff0*/  IMAD R7, R24, UR7, R11 ;  /* 0x0000000718077c24 */ /* 0x000fe2000f8e020b */
[----:B------:R-:W-:Y:S01]  /*3000*/  ISETP.GE.AND P3, PT, R10, UR23, PT ;  /* 0x000000170a007c0c */ /* 0x000fe2000bf66270 */
[----:B------:R-:W-:Y:S01]  /*3010*/  @!P2 IMAD R31, R23, 0x2, R31 ;  /* 0x00000002171fa824 */ /* 0x000fe200078e021f */
[----:B------:R-:W-:Y:S01]  /*3020*/  @!P6 LEA R25, R25, R4, 0x18 ;  /* 0x000000041919e211 */ /* 0x000fe200078ec0ff */
[----:B------:R-:W1:Y:S01]  /*3030*/  @!P2 LDC.64 R10, c[0x0][0x218] ;  /* 0x00008600ff0aab82 */ /* 0x000e620000000a00 */
[----:B------:R-:W-:Y:S01]  /*3040*/  @!P4 MOV R4, 0x400 ;  /* 0x000004000004c802 */ /* 0x000fe20000000f00 */
[C---:B------:R-:W-:Y:S01]  /*3050*/  @!P5 IMAD R24, R23.reuse, 0x2, R5 ;  /* 0x000000021718d824 */ /* 0x040fe200078e0205 */
[----:B------:R-:W-:Y:S01]  /*3060*/  MOV R40, UR10 ;  /* 0x0000000a00287c02 */ /* 0x000fe20008000f00 */
[----:B------:R-:W-:Y:S01]  /*3070*/  @!P6 IMAD R25, R23, 0x2, R25 ;  /* 0x000000021719e824 */ /* 0x000fe200078e0219 */
[----:B------:R-:W-:Y:S01]  /*3080*/  @!P4 LEA R4, R6, R4, 0x18 ;  /* 0x000000040604c211 */ /* 0x000fe200078ec0ff */
[----:B------:R-:W-:Y:S01]  /*3090*/  @!P2 IMAD.MOV.U32 R5, RZ, RZ, R164 ;  /* 0x000000ffff05a224 */ /* 0x000fe200078e00a4 */
[----:B------:R2:W-:Y:S01]  /*30a0*/  @!P1 LDGSTS.E.BYPASS.LTC128B.128 [R34+0x7800], desc[UR14][R32.64] ;  /* 0x0780000020229fae */ /* 0x0005e2000b901d4e */
[----:B------:R-:W-:Y:S01]  /*30b0*/  IMAD.IADD R37, R37, 0x1, R7 ;  /* 0x0000000125257824 */ /* 0x000fe200078e0207 */
[----:B------:R-:W3:Y:S01]  /*30c0*/  @!P6 LDC.64 R8, c[0x0][0x218] ;  /* 0x00008600ff08eb82 */ /* 0x000ee20000000a00 */
[----:B------:R-:W-:Y:S01]  /*30d0*/  @!P4 IMAD R23, R23, 0x2, R4 ;  /* 0x000000021717c824 */ /* 0x000fe200078e0204 */
[----:B------:R-:W-:Y:S01]  /*30e0*/  @!P2 MOV R4, R165 ;  /* 0x000000a50004a202 */ /* 0x000fe20000000f00 */
[----:B------:R-:W-:Y:S01]  /*30f0*/  @!P6 IMAD.MOV.U32 R6, RZ, RZ, R165 ;  /* 0x000000ffff06e224 */ /* 0x000fe200078e00a5 */
[----:B------:R-:W-:Y:S01]  /*3100*/  @!UP1 UIMAD UR7, UR11, 0xe0, URZ ;  /* 0x000000e00b0798a4 */ /* 0x000fe2000f8e023f */
[----:B------:R-:W-:-:S02]  /*3110*/  @!P6 IMAD.MOV.U32 R7, RZ, RZ, R164 ;  /* 0x000000ffff07e224 */ /* 0x000fc400078e00a4 */
[----:B------:R-:W-:-:S04]  /*3120*/  @!P2 IMAD.WIDE.U32 R40, R40, 0xc0, R4 ;  /* 0x000000c02828a825 */ /* 0x000fc800078e0004 */
[----:B------:R-:W-:Y:S02]  /*3130*/  IMAD.U32 R4, RZ, RZ, UR10 ;  /* 0x0000000aff047e24 */ /* 0x000fe4000f8e00ff */
[----:B------:R-:W-:Y:S02]  /*3140*/  @!P6 IMAD.WIDE.U32 R38, R38, 0xd0, R6 ;  /* 0x000000d02626e825 */ /* 0x000fe400078e0006 */
[----:B------:R-:W4:Y:S02]  /*3150*/  @!P5 LDC.64 R6, c[0x0][0x218] ;  /* 0x00008600ff06db82 */ /* 0x000f240000000a00 */
[----:B------:R-:W-:-:S04]  /*3160*/  @!P5 IMAD.WIDE.U32 R42, R4, 0xe0, R42 ;  /* 0x000000e0042ad825 */ /* 0x000fc800078e002a */
[----:B------:R-:W-:Y:S02]  /*3170*/  IMAD.WIDE.U32 R36, R22, UR8, R36 ;  /* 0x0000000816247c25 */ /* 0x000fe4000f8e0024 */
[----:B------:R-:W5:Y:S02]  /*3180*/  @!P4 LDC.64 R4, c[0x0][0x218] ;  /* 0x00008600ff04cb82 */ /* 0x000f640000000a00 */
[----:B--2---:R-:W-:Y:S01]  /*3190*/  @!P2 VIADD R32, R41, UR6 ;  /* 0x000000062920ac36 */ /* 0x004fe20008000000 */
[C---:B-1----:R-:W-:Y:S01]  /*31a0*/  @!P2 LEA R34, P1, R40.reuse, R10, 0x1 ;  /* 0x0000000a2822a211 */ /* 0x042fe200078208ff */
[----:B------:R-:W-:Y:S01]  /*31b0*/  @!UP0 UIMAD UR6, UR11, 0xd0, URZ ;  /* 0x000000d00b0688a4 */ /* 0x000fe2000f8e023f */
[----:B------:R-:W-:Y:S01]  /*31c0*/  IMAD.U32 R10, RZ, RZ, UR10 ;  /* 0x0000000aff0a7e24 */ /* 0x000fe2000f8e00ff */
[----:B------:R-:W-:Y:S01]  /*31d0*/  VOTEU.ALL UP0, P4 ;  /* 0x00000000003f7886 */ /* 0x000fe20002000000 */
[----:B------:R-:W-:Y:S01]  /*31e0*/  @!P2 LEA.HI.X R35, R40, R11, R32, 0x1, P1 ;  /* 0x0000000b2823a211 */ /* 0x000fe200008f0c20 */
[----:B------:R-:W-:Y:S01]  /*31f0*/  @!P4 IMAD.MOV.U32 R32, RZ, RZ, R165 ;  /* 0x000000ffff20c224 */ /* 0x000fe200078e00a5 */
[----:B---3--:R-:W-:Y:S01]  /*3200*/  @!P6 LEA R40, P1, R38, R8, 0x1 ;  /* 0x000000082628e211 */ /* 0x008fe200078208ff */
[----:B------:R-:W-:-:S02]  /*3210*/  @!P4 IMAD.MOV.U32 R33, RZ, RZ, R164 ;  /* 0x000000ffff21c224 */ /* 0x000fc400078e00a4 */
[----:B------:R-:W-:Y:S01]  /*3220*/  @!P2 LDGSTS.E.BYPASS.LTC128B.128 [R31+0x8000], desc[UR14][R34.64] ;  /* 0x08000000221fafae */ /* 0x000fe2000b901d4e */
[----:B------:R-:W-:Y:S02]  /*3230*/  @!P5 VIADD R8, R43, UR7 ;  /* 0x000000072b08dc36 */ /* 0x000fe40008000000 */
[----:B------:R-:W-:-:S04]  /*3240*/  @!P4 IMAD.WIDE.U32 R32, R10, 0xf0, R32 ;  /* 0x000000f00a20c825 */ /* 0x000fc800078e0020 */
[----:B------:R-:W-:Y:S01]  /*3250*/  @!P6 VIADD R10, R39, UR6 ;  /* 0x00000006270aec36 */ /* 0x000fe20008000000 */
[----:B------:R-:W-:Y:S01]  /*3260*/  @!UP0 UIMAD UR6, UR11, 0xf0, URZ ;  /* 0x000000f00b0688a4 */ /* 0x000fe2000f8e023f */
[----:B------:R-:W-:Y:S01]  /*3270*/  IMAD.IADD R19, R37, 0x1, R19 ;  /* 0x0000000125137824 */ /* 0x000fe200078e0213 */
[----:B------:R-:W-:Y:S02]  /*3280*/  VOTEU.ALL UP0, P3 ;  /* 0x00000000003f7886 */ /* 0x000fe40001800000 */
[----:B------:R-:W-:Y:S02]  /*3290*/  @!P6 LEA.HI.X R41, R38, R9, R10, 0x1, P1 ;  /* 0x000000092629e211 */ /* 0x000fe400008f0c0a */
[----:B----4-:R-:W-:Y:S02]  /*32a0*/  @!P5 LEA R10, P2, R42, R6, 0x1 ;  /* 0x000000062a0ad211 */ /* 0x010fe400078408ff */
[----:B------:R-:W-:Y:S01]  /*32b0*/  @!P4 IADD3 R6, R33, UR6, RZ ;  /* 0x000000062106cc10 */ /* 0x000fe2000fffe0ff */
[----:B------:R-:W-:Y:S01]  /*32c0*/  @!P6 LDGSTS.E.BYPASS.LTC128B.128 [R25+0x8800], desc[UR14][R40.64] ;  /* 0x088000002819efae */ /* 0x000fe2000b901d4e */
[----:B-----5:R-:W-:Y:S01]  /*32d0*/  @!P4 LEA R4, P1, R32, R4, 0x1 ;  /* 0x000000042004c211 */ /* 0x020fe200078208ff */
[----:B------:R-:W-:Y:S01]  /*32e0*/  ULDC.64 UR6, c[0x0][0x220] ;  /* 0x0000880000067ab9 */ /* 0x000fe20000000a00 */
[----:B------:R-:W-:Y:S01]  /*32f0*/  @!P5 LEA.HI.X R11, R42, R7, R8, 0x1, P2 ;  /* 0x000000072a0bd211 */ /* 0x000fe200010f0c08 */
[----:B------:R-:W-:Y:S01]  /*3300*/  IMAD.U32 R8, RZ, RZ, UR8 ;  /* 0x00000008ff087e24 */ /* 0x000fe2000f8e00ff */
[----:B------:R-:W-:Y:S01]  /*3310*/  @!P4 LEA.HI.X R5, R32, R5, R6, 0x1, P1 ;  /* 0x000000052005c211 */ /* 0x000fe200008f0c06 */
[----:B------:R-:W-:Y:S01]  /*3320*/  IMAD.U32 R6, RZ, RZ, UR8 ;  /* 0x00000008ff067e24 */ /* 0x000fe2000f8e00ff */
[----:B------:R-:W-:Y:S01]  /*3330*/  ISETP.GE.AND P6, PT, R20, UR23, PT ;  /* 0x0000001714007c0c */ /* 0x000fe2000bfc6270 */
[----:B------:R1:W-:Y:S01]  /*3340*/  @!P5 LDGSTS.E.BYPASS.LTC128B.128 [R24+0x9000], desc[UR14][R10.64] ;  /* 0x090000000a18dfae */ /* 0x0003e2000b901d4e */
[----:B------:R-:W-:Y:S01]  /*3350*/  LEA R245, P2, R36, UR6, 0x1 ;  /* 0x0000000624f57c11 */ /* 0x000fe2000f8408ff */
[----:B------:R-:W-:Y:S01]  /*3360*/  USHF.L.U32 UR6, UR9, 0x5, URZ ;  /* 0x0000000509067899 */ /* 0x000fe2000800063f */
[----:B------:R-:W-:Y:S01]  /*3370*/  ISETP.GE.AND P1, PT, R17, UR23, PT ;  /* 0x0000001711007c0c */ /* 0x000fe2000bf26270 */
[----:B------:R2:W-:Y:S01]  /*3380*/  @!P4 LDGSTS.E.BYPASS.LTC128B.128 [R23+0x9800], desc[UR14][R4.64] ;  /* 0x098000000417cfae */ /* 0x0005e2000b901d4e */
[----:B------:R-:W-:-:S02]  /*3390*/  ISETP.GE.AND P4, PT, R18, UR23, PT ;  /* 0x0000001712007c0c */ /* 0x000fc4000bf86270 */
[----:B------:R-:W-:Y:S01]  /*33a0*/  LEA.HI.X R244, R36, UR7, R19, 0x1, P2 ;  /* 0x0000000724f47c11 */ /* 0x000fe200090f0c13 */
[----:B------:R-:W0:Y:S01]  /*33b0*/  LDGDEPBAR ;  /* 0x00000000000079af */ /* 0x000e220000000000 */
[----:B------:R-:W-:Y:S01]  /*33c0*/  MOV R7, UR6 ;  /* 0x0000000600077c02 */ /* 0x000fe20008000f00 */
[----:B------:R-:W-:Y:S01]  /*33d0*/  @!UP0 UIMAD UR6, UR9, 0x60, URZ ;  /* 0x00000060090688a4 */ /* 0x000fe2000f8e023f */
[----:B------:R-:W-:Y:S01]  /*33e0*/  SHF.L.U32 R20, R20, 0x3, RZ ;  /* 0x0000000314147819 */ /* 0x000fe200000006ff */
[--C-:B------:R-:W-:Y:S02]  /*33f0*/  @!P6 IMAD.MOV.U32 R18, RZ, RZ, R245.reuse ;  /* 0x000000ffff12e224 */ /* 0x100fe400078e00f5 */
[----:B------:R-:W-:Y:S02]  /*3400*/  @!P6 IMAD.MOV.U32 R19, RZ, RZ, R244 ;  /* 0x000000ffff13e224 */ /* 0x000fe400078e00f4 */
[----:B------:R-:W-:Y:S02]  /*3410*/  @!P1 LEA R6, P2, R6, R245, 0x6 ;  /* 0x000000f506069211 */ /* 0x000fe400078430ff */
[----:B-1----:R-:W-:Y:S01]  /*3420*/  @!P4 IADD3 R10, P5, R245, UR24, RZ ;  /* 0x00000018f50acc10 */ /* 0x002fe2000ffbe0ff */
[----:B--2---:R-:W-:Y:S01]  /*3430*/  @!P3 IMAD.MOV.U32 R4, RZ, RZ, R245 ;  /* 0x000000ffff04b224 */ /* 0x004fe200078e00f5 */
[----:B------:R-:W-:-:S04]  /*3440*/  DEPBAR.LE SB0, 0x0 ;  /* 0x000080000000791a */ /* 0x000fc80000000000 */
[----:B------:R-:W-:Y:S01]  /*3450*/  BAR.SYNC.DEFER_BLOCKING 0x0 ;  /* 0x0000000000007b1d */ /* 0x000fe20000010000 */
[----:B------:R-:W-:Y:S01]  /*3460*/  @!P3 IMAD.MOV.U32 R5, RZ, RZ, R244 ;  /* 0x000000ffff05b224 */ /* 0x000fe200078e00f4 */
[----:B------:R-:W-:Y:S02]  /*3470*/  @!P4 IADD3.X R11, R244, UR25, R7, P5, !PT ;  /* 0x00000019f40bcc10 */ /* 0x000fe4000affe407 */
[----:B------:R-:W-:Y:S01]  /*3480*/  ISETP.GE.AND P5, PT, R15, UR23, PT ;  /* 0x000000170f007c0c */ /* 0x000fe2000bfa6270 */
[----:B------:R-:W-:-:S04]  /*3490*/  @!P3 IMAD.WIDE.U32 R8, R8, 0x60, R4 ;  /* 0x000000600808b825 */ /* 0x000fc800078e0004 */
[----:B------:R-:W-:Y:S02]  /*34a0*/  IMAD.U32 R5, RZ, RZ, UR8 ;  /* 0x00000008ff057e24 */ /* 0x000fe4000f8e00ff */
[----:B------:R-:W-:Y:S02]  /*34b0*/  IMAD.U32 R4, RZ, RZ, UR9 ;  /* 0x00000009ff047e24 */ /* 0x000fe4000f8e00ff */
[----:B------:R-:W-:-:S03]  /*34c0*/  @!P3 VIADD R9, R9, UR6 ;  /* 0x000000060909bc36 */ /* 0x000fc60008000000 */
[----:B------:R-:W-:Y:S01]  /*34d0*/  @!P1 LEA.HI.X R7, R5, R244, R4, 0x6, P2 ;  /* 0x000000f405079211 */ /* 0x000fe200010f3404 */
[----:B------:R-:W-:Y:S01]  /*34e0*/  IMAD.U32 R4, RZ, RZ, UR8 ;  /* 0x00000008ff047e24 */ /* 0x000fe2000f8e00ff */
[----:B------:R-:W-:Y:S01]  /*34f0*/  ISETP.GE.AND P2, PT, R13, UR23, PT ;  /* 0x000000170d007c0c */ /* 0x000fe2000bf46270 */
[----:B------:R-:W-:Y:S01]  /*3500*/  VOTEU.ALL UP2, P5 ;  /* 0x00000000003f7886 */ /* 0x000fe20002840000 */
[----:B------:R-:W-:Y:S01]  /*3510*/  MOV R5, UR9 ;  /* 0x0000000900057c02 */ /* 0x000fe20008000f00 */
[----:B------:R-:W-:Y:S03]  /*3520*/  @P6 STS.128 [R246+0xa000], RZ ;  /* 0x00a000fff6006388 */ /* 0x000fe60000000c00 */
[----:B------:R-:W-:Y:S01]  /*3530*/  @!UP2 UIMAD UR22, UR9, 0xa0, URZ ;  /* 0x000000a00916a8a4 */ /* 0x000fe2000f8e023f */
[----:B------:R-:W-:Y:S01]  /*3540*/  @!PT LDS RZ, [RZ] ;  /* 0x00000000fffff984 */ /* 0x000fe20000000800 */
[----:B------:R-:W-:Y:S01]  /*3550*/  @!PT LDS RZ, [RZ] ;  /* 0x00000000fffff984 */ /* 0x000fe20000000800 */
[----:B------:R-:W-:Y:S01]  /*3560*/  @!PT LDS RZ, [RZ] ;  /* 0x00000000fffff984 */ /* 0x000fe20000000800 */
[----:B------:R-:W-:Y:S01]  /*3570*/  @!P6 LDGSTS.E.BYPASS.LTC128B.128 [R246+0xa000], desc[UR14][R18.64] ;  /* 0x0a00000012f6efae */ /* 0x000fe2000b901d4e */
[----:B------:R-:W-:Y:S01]  /*3580*/  ISETP.GE.AND P6, PT, R16, UR23, PT ;  /* 0x0000001710007c0c */ /* 0x000fe2000bfc6270 */
[----:B------:R-:W-:-:S04]  /*3590*/  IMAD.U32 R16, RZ, RZ, UR8 ;  /* 0x00000008ff107e24 */ /* 0x000fc8000f8e00ff */
[----:B------:R-:W-:Y:S01]  /*35a0*/  VOTEU.ALL UP0, P2 ;  /* 0x00000000003f7886 */ /* 0x000fe20001000000 */
[----:B------:R-:W-:Y:S04]  /*35b0*/  @P4 STS.128 [R246+0xa800], RZ ;  /* 0x00a800fff6004388 */ /* 0x000fe80000000c00 */
[----:B------:R-:W-:Y:S01]  /*35c0*/  @!PT LDS RZ, [RZ] ;  /* 0x00000000fffff984 */ /* 0x000fe20000000800 */
[----:B------:R-:W-:Y:S01]  /*35d0*/  @!PT LDS RZ, [RZ] ;  /* 0x00000000fffff984 */ /* 0x000fe20000000800 */
[----:B------:R-:W-:Y:S01]  /*35e0*/  @!PT LDS RZ, [RZ] ;  /* 0x00000000fffff984 */ /* 0x000fe20000000800 */
[----:B------:R1:W-:Y:S01]  /*35f0*/  @!P4 LDGSTS.E.BYPASS.LTC128B.128 [R246+0xa800], desc[UR14][R10.64] ;  /* 0x0a8000000af6cfae */ /* 0x0003e2000b901d4e */
[----:B------:R-:W-:Y:S01]  /*3600*/  ISETP.GE.AND P4, PT, R14, UR23, PT ;  /* 0x000000170e007c0c */ /* 0x000fe2000bf86270 */
[----:B------:R-:W-:Y:S01]  /*3610*/  @!UP0 UIMAD UR6, UR9, 0xe0, URZ ;  /* 0x000000e0090688a4 */ /* 0x000fe2000f8e023f */
[----:B------:R-:W-:Y:S01]  /*3620*/  IMAD.U32 R14, RZ, RZ, UR8 ;  /* 0x00000008ff0e7e24 */ /* 0x000fe2000f8e00ff */
[----:B------:R-:W-:Y:S04]  /*3630*/  @P1 STS.128 [R246+0xb000], RZ ;  /* 0x00b000fff6001388 */ /* 0x000fe80000000c00 */
[----:B------:R-:W-:Y:S01]  /*3640*/  @!PT LDS RZ, [RZ] ;  /* 0x00000000fffff984 */ /* 0x000fe20000000800 */
[----:B------:R-:W-:Y:S01]  /*3650*/  @!PT LDS RZ, [RZ] ;  /* 0x00000000fffff984 */ /* 0x000fe20000000800 */
[----:B------:R-:W-:Y:S01]  /*3660*/  @!PT LDS RZ, [RZ] ;  /* 0x00000000fffff984 */ /* 0x000fe20000000800 */
[----:B------:R2:W-:Y:S04]  /*3670*/  @!P1 LDGSTS.E.BYPASS.LTC128B.128 [R246+0xb000], desc[UR14][R6.64] ;  /* 0x0b00000006f69fae */ /* 0x0005e8000b901d4e */
[----:B------:R-:W-:Y:S02]  /*3680*/  @P3 STS.128 [R246+0xb800], RZ ;  /* 0x00b800fff6003388 */ /* 0x000fe40000000c00 */
[----:B------:R-:W-:-:S02]  /*3690*/  VOTEU.ALL UP1, P4 ;  /* 0x00000000003f7886 */ /* 0x000fc40002020000 */
[----:B------:R-:W-:Y:S01]  /*36a0*/  @!PT LDS RZ, [RZ] ;  /* 0x00000000fffff984 */ /* 0x000fe20000000800 */
[----:B------:R-:W-:Y:S01]  /*36b0*/  @!PT LDS RZ, [RZ] ;  /* 0x00000000fffff984 */ /* 0x000fe20000000800 */
[----:B------:R-:W-:Y:S01]  /*36c0*/  @!PT LDS RZ, [RZ] ;  /* 0x00000000fffff984 */ /* 0x000fe20000000800 */
[----:B------:R3:W-:Y:S01]  /*36d0*/  @!P3 LDGSTS.E.BYPASS.LTC128B.128 [R246+0xb800], desc[UR14][R8.64] ;  /* 0x0b80000008f6bfae */ /* 0x0007e2000b901d4e */
[----:B------:R-:W-:Y:S02]  /*36e0*/  ISETP.GE.AND P3, PT, R12, UR23, PT ;  /* 0x000000170c007c0c */ /* 0x000fe4000bf66270 */
[----:B------:R-:W-:Y:S01]  /*36f0*/  @!UP1 UIMAD UR7, UR9, 0xc0, URZ ;  /* 0x000000c0090798a4 */ /* 0x000fe2000f8e023f */
[----:B------:R-:W-:Y:S01]  /*3700*/  @P6 STS.128 [R246+0xc000], RZ ;  /* 0x00c000fff6006388 */ /* 0x000fe20000000c00 */
[----:B------:R-:W-:Y:S02]  /*3710*/  MOV R12, UR8 ;  /* 0x00000008000c7c02 */ /* 0x000fe40008000f00 */
[----:B-1----:R-:W-:Y:S01]  /*3720*/  @!P6 LEA R10, P1, R4, R245, 0x7 ;  /* 0x000000f5040ae211 */ /* 0x002fe200078238ff */
[----:B--2---:R-:W-:Y:S02]  /*3730*/  IMAD.U32 R6, RZ, RZ, UR8 ;  /* 0x00000008ff067e24 */ /* 0x004fe4000f8e00ff */
[----:B------:R-:W-:-:S03]  /*3740*/  @!P5 IMAD.MOV.U32 R7, RZ, RZ, R244 ;  /* 0x000000ffff07d224 */ /* 0x000fc600078e00f4 */
[-C--:B------:R-:W-:Y:S01]  /*3750*/  @!P6 LEA.HI.X R11, R6, R244.reuse, R5, 0x7, P1 ;  /* 0x000000f4060be211 */ /* 0x080fe200008f3c05 */
[--C-:B------:R-:W-:Y:S01]  /*3760*/  @!P5 IMAD.MOV.U32 R6, RZ, RZ, R245.reuse ;  /* 0x000000ffff06d224 */ /* 0x100fe200078e00f5 */
[----:B------:R-:W-:Y:S01]  /*3770*/  ISETP.GE.AND P1, PT, R0, UR23, PT ;  /* 0x0000001700007c0c */ /* 0x000fe2000bf26270 */
[----:B---3--:R-:W-:Y:S02]  /*3780*/  @!P4 IMAD.MOV.U32 R8, RZ, RZ, R245 ;  /* 0x000000ffff08c224 */ /* 0x008fe400078e00f5 */
[----:B------:R-:W-:Y:S01]  /*3790*/  @!P4 IMAD.MOV.U32 R9, RZ, RZ, R244 ;  /* 0x000000ffff09c224 */ /* 0x000fe200078e00f4 */
[----:B------:R-:W-:Y:S01]  /*37a0*/  @!PT LDS RZ, [RZ] ;  /* 0x00000000fffff984 */ /* 0x000fe20000000800 */
[----:B------:R-:W-:Y:S01]  /*37b0*/  @!PT LDS RZ, [RZ] ;  /* 0x00000000fffff984 */ /* 0x000fe20000000800 */
[----:B------:R-:W-:Y:S01]  /*37c0*/  @!PT LDS RZ, [RZ] ;  /* 0x00000000fffff984 */ /* 0x000fe20000000800 */
[----:B------:R1:W-:Y:S01]  /*37d0*/  @!P6 LDGSTS.E.BYPASS.LTC128B.128 [R246+0xc000], desc[UR14][R10.64] ;  /* 0x0c0000000af6efae */ /* 0x0003e2000b901d4e */
[C---:B------:R-:W-:Y:S01]  /*37e0*/  @!P5 IMAD.WIDE.U32 R6, R4.reuse, 0xa0, R6 ;  /* 0x000000a00406d825 */ /* 0x040fe200078e0006 */
[----:B------:R-:W-:Y:S02]  /*37f0*/  ISETP.GE.AND P6, PT, R21, UR23, PT ;  /* 0x0000001715007c0c */ /* 0x000fe4000bfc6270 */
[----:B------:R-:W-:Y:S01]  /*3800*/  @P5 STS.128 [R246+0xc800], RZ ;  /* 0x00c800fff6005388 */ /* 0x000fe20000000c00 */
[----:B------:R-:W-:Y:S01]  /*3810*/  @!P4 IMAD.WIDE.U32 R4, R4, 0xc0, R8 ;  /* 0x000000c00404c825 */ /* 0x000fe200078e0008 */
[----:B------:R-:W-:-:S03]  /*3820*/  @!P2 MOV R9, R244 ;  /* 0x000000f40009a202 */ /* 0x000fc60000000f00 */
[----:B------:R-:W-:Y:S01]  /*3830*/  @!P5 VIADD R7, R7, UR22 ;  /* 0x000000160707dc36 */ /* 0x000fe20008000000 */
[----:B------:R-:W-:Y:S01]  /*3840*/  VOTEU.ALL UP0, P1 ;  /* 0x00000000003f7886 */ /* 0x000fe20000800000 */
[----:B------:R-:W-:Y:S02]  /*3850*/  IMAD.U32 R0, RZ, RZ, UR8 ;  /* 0x00000008ff007e24 */ /* 0x000fe4000f8e00ff */
[----:B------:R-:W-:Y:S01]  /*3860*/  @!P2 IMAD.MOV.U32 R8, RZ, RZ, R245 ;  /* 0x000000ffff08a224 */ /* 0x000fe200078e00f5 */
[----:B------:R-:W-:Y:S01]  /*3870*/  @!PT LDS RZ, [RZ] ;  /* 0x00000000fffff984 */ /* 0x000fe20000000800 */
[----:B------:R-:W-:Y:S01]  /*3880*/  @!PT LDS RZ, [RZ] ;  /* 0x00000000fffff984 */ /* 0x000fe20000000800 */
[----:B------:R-:W-:Y:S01]  /*3890*/  @!PT LDS RZ, [RZ] ;  /* 0x00000000fffff984 */ /* 0x000fe20000000800 */
[----:B------:R2:W-:Y:S01]  /*38a0*/  @!P5 LDGSTS.E.BYPASS.LTC128B.128 [R246+0xc800], desc[UR14][R6.64] ;  /* 0x0c80000006f6dfae */ /* 0x0005e2000b901d4e */
[----:B------:R-:W-:Y:S01]  /*38b0*/  @!P4 VIADD R5, R5, UR7 ;  /* 0x000000070505cc36 */ /* 0x000fe20008000000 */
[----:B------:R-:W-:Y:S01]  /*38c0*/  ISETP.GE.AND P5, PT, R30, UR23, PT ;  /* 0x000000171e007c0c */ /* 0x000fe2000bfa6270 */
[----:B------:R-:W-:Y:S01]  /*38d0*/  @!P2 IMAD.WIDE.U32 R8, R0, 0xe0, R8 ;  /* 0x000000e00008a825 */ /* 0x000fe200078e0008 */
[----:B------:R-:W-:Y:S01]  /*38e0*/  @P4 STS.128 [R246+0xd000], RZ ;  /* 0x00d000fff6004388 */ /* 0x000fe20000000c00 */
[----:B------:R-:W-:-:S02]  /*38f0*/  VOTEU.ALL UP3, P6 ;  /* 0x00000000003f7886 */ /* 0x000fc40003060000 */
[----:B------:R-:W-:Y:S01]  /*3900*/  IMAD.U32 R0, RZ, RZ, UR9 ;  /* 0x00000009ff007e24 */ /* 0x000fe2000f8e00ff */
[----:B------:R-:W-:Y:S01]  /*3910*/  @!PT LDS RZ, [RZ] ;  /* 0x00000000fffff984 */ /* 0x000fe20000000800 */
[----:B------:R-:W-:Y:S01]  /*3920*/  @!PT LDS RZ, [RZ] ;  /* 0x00000000fffff984 */ /* 0x000fe20000000800 */
[----:B------:R-:W-:Y:S01]  /*3930*/  @!PT LDS RZ, [RZ] ;  /* 0x00000000fffff984 */ /* 0x000fe20000000800 */
[----:B------:R3:W-:Y:S01]  /*3940*/  @!P4 LDGSTS.E.BYPASS.LTC128B.128 [R246+0xd000], desc[UR14][R4.64] ;  /* 0x0d00000004f6cfae */ /* 0x0007e2000b901d4e */
[----:B------:R-:W-:Y:S01]  /*3950*/  ISETP.GE.AND P4, PT, R29, UR23, PT ;  /* 0x000000171d007c0c */ /* 0x000fe2000bf86270 */
[----:B------:R-:W-:Y:S02]  /*3960*/  @!UP3 UIMAD UR22, UR9, 0x140, URZ ;  /* 0x000001400916b8a4 */ /* 0x000fe4000f8e023f */
[----:B------:R-:W-:Y:S01]  /*3970*/  @P2 STS.128 [R246+0xd800], RZ ;  /* 0x00d800fff6002388 */ /* 0x000fe20000000c00 */
[----:B-1----:R-:W-:Y:S02]  /*3980*/  @!P2 IMAD.MOV.U32 R10, RZ, RZ, R8 ;  /* 0x000000ffff0aa224 */ /* 0x002fe400078e0008 */
[----:B------:R-:W-:Y:S01]  /*3990*/  @!P2 VIADD R11, R9, UR6 ;  /* 0x00000006090bac36 */ /* 0x000fe20008000000 */
[----:B------:R-:W-:Y:S01]  /*39a0*/  @!UP0 UIMAD UR6, UR9, 0x120, URZ ;  /* 0x00000120090688a4 */ /* 0x000fe2000f8e023f */
[----:B------:R-:W-:-:S03]  /*39b0*/  VOTEU.ALL UP2, P5 ;  /* 0x00000000003f7886 */ /* 0x000fc60002840000 */
[----:B------:R-:W-:Y:S01]  /*39c0*/  @!PT LDS RZ, [RZ] ;  /* 0x00000000fffff984 */ /* 0x000fe20000000800 */
[----:B------:R-:W-:Y:S01]  /*39d0*/  @!PT LDS RZ, [RZ] ;  /* 0x00000000fffff984 */ /* 0x000fe20000000800 */
[----:B------:R-:W-:Y:S01]  /*39e0*/  @!PT LDS RZ, [RZ] ;  /* 0x00000000fffff984 */ /* 0x000fe20000000800 */
[----:B------:R1:W-:Y:S02]  /*39f0*/  @!P2 LDGSTS.E.BYPASS.LTC128B.128 [R246+0xd800], desc[UR14][R10.64] ;  /* 0x0d8000000af6afae */ /* 0x0003e4000b901d4e */
[----:B------:R-:W-:Y:S01]  /*3a00*/  VOTEU.ALL UP1, P4 ;  /* 0x00000000003f7886 */ /* 0x000fe20002020000 */
[----:B------:R-:W-:Y:S01]  /*3a10*/  @!UP2 UIMAD UR7, UR9, 0x160, URZ ;  /* 0x000001600907a8a4 */ /* 0x000fe2000f8e023f */
[----:B------:R-:W-:Y:S01]  /*3a20*/  @P3 STS.128 [R246+0xe000], RZ ;  /* 0x00e000fff6003388 */ /* 0x000fe20000000c00 */
[CC--:B--2---:R-:W-:Y:S02]  /*3a30*/  LEA.HI R6, R191.reuse, R2.reuse, RZ, 0x4 ;  /* 0x00000002bf067211 */ /* 0x0c4fe400078f20ff */
[----:B------:R-:W-:Y:S02]  /*3a40*/  LEA.HI R191, R191, R2, RZ, 0x5 ;  /* 0x00000002bfbf7211 */ /* 0x000fe400078f28ff */
[----:B------:R-:W-:Y:S02]  /*3a50*/  LOP3.LUT R8, R6, 0xfffffff0, RZ, 0xc0, !PT ;  /* 0xfffffff006087812 */ /* 0x000fe400078ec0ff */
[----:B------:R-:W-:Y:S01]  /*3a60*/  SHF.R.S32.HI R7, RZ, 0x4, R6 ;  /* 0x00000004ff077819 */ /* 0x000fe20000011406 */
[----:B---3--:R-:W-:Y:S01]  /*3a70*/  IMAD.U32 R4, RZ, RZ, UR8 ;  /* 0x00000008ff047e24 */ /* 0x008fe2000f8e00ff */
[----:B------:R-:W-:Y:S01]  /*3a80*/  MOV R5, UR8 ;  /* 0x0000000800057c02 */ /* 0x000fe20008000f00 */
[----:B------:R-:W-:Y:S01]  /*3a90*/  IMAD.IADD R8, R2, 0x1, -R8 ;  /* 0x0000000102087824 */ /* 0x000fe200078e0a08 */
[----:B------:R-:W-:-:S02]  /*3aa0*/  LEA.HI R6, R6, R7, RZ, 0x1 ;  /* 0x0000000706067211 */ /* 0x000fc400078f08ff */
[----:B------:R-:W-:Y:S02]  /*3ab0*/  SHF.R.S32.HI R190, RZ, 0x5, R191 ;  /* 0x00000005ffbe7819 */ /* 0x000fe400000114bf */
[----:B------:R-:W-:Y:S02]  /*3ac0*/  LOP3.LUT R6, R6, 0xfffffffe, RZ, 0xc0, !PT ;  /* 0xfffffffe06067812 */ /* 0x000fe400078ec0ff */
[----:B------:R-:W-:Y:S02]  /*3ad0*/  SHF.R.S32.HI R9, RZ, 0x1f, R8 ;  /* 0x0000001fff097819 */ /* 0x000fe40000011408 */
[----:B------:R-:W-:Y:S01]  /*3ae0*/  LOP3.LUT R191, R191, 0xffffffe0, RZ, 0xc0, !PT ;  /* 0xffffffe0bfbf7812 */ /* 0x000fe200078ec0ff */
[----:B------:R-:W-:Y:S01]  /*3af0*/  IMAD.IADD R6, R7, 0x1, -R6 ;  /* 0x0000000107067824 */ /* 0x000fe200078e0a06 */
[----:B-1----:R-:W-:Y:S01]  /*3b00*/  @!P3 LEA R10, P2, R4, R245, 0x8 ;  /* 0x000000f5040ab211 */ /* 0x002fe200078440ff */
[----:B------:R-:W-:Y:S01]  /*3b10*/  IMAD.SHL.U32 R7, R3, 0x40, RZ ;  /* 0x0000004003077824 */ /* 0x000fe200078e00ff */
[----:B------:R-:W-:Y:S01]  /*3b20*/  LEA.HI R4, R9, R8, RZ, 0x3 ;  /* 0x0000000809047211 */ /* 0x000fe200078f18ff */
[----:B------:R-:W-:Y:S01]  /*3b30*/  @!P1 IMAD.MOV.U32 R9, RZ, RZ, R244 ;  /* 0x000000ffff099224 */ /* 0x000fe200078e00f4 */
[----:B------:R-:W-:Y:S01]  /*3b40*/  @!P3 LEA.HI.X R11, R5, R244, R0, 0x8, P2 ;  /* 0x000000f4050bb211 */ /* 0x000fe200010f4400 */
[----:B------:R-:W-:Y:S01]  /*3b50*/  IMAD.IADD R191, R2, 0x1, -R191 ;  /* 0x0000000102bf7824 */ /* 0x000fe200078e0abf */
[C---:B------:R-:W-:Y:S01]  /*3b60*/  LOP3.LUT R0, R4.reuse, 0xfffffff8, RZ, 0xc0, !PT ;  /* 0xfffffff804007812 */ /* 0x040fe200078ec0ff */
[----:B------:R-:W-:Y:S01]  /*3b70*/  IMAD.SHL.U32 R189, R4, 0x40, RZ ;  /* 0x0000004004bd7824 */ /* 0x000fe200078e00ff */
[----:B------:R-:W-:Y:S01]  /*3b80*/  LOP3.LUT R7, R7, 0x1c0, RZ, 0xc0, !PT ;  /* 0x000001c007077812 */ /* 0x000fe200078ec0ff */
[----:B------:R-:W-:Y:S01]  /*3b90*/  @!PT LDS RZ, [RZ] ;  /* 0x00000000fffff984 */ /* 0x000fe20000000800 */
[----:B------:R-:W-:Y:S01]  /*3ba0*/  @!PT LDS RZ, [RZ] ;  /* 0x00000000fffff984 */ /* 0x000fe20000000800 */
[----:B------:R-:W-:Y:S01]  /*3bb0*/  @!PT LDS RZ, [RZ] ;  /* 0x00000000fffff984 */ /* 0x000fe20000000800 */
[----:B------:R1:W-:Y:S01]  /*3bc0*/  @!P3 LDGSTS.E.BYPASS.LTC128B.128 [R246+0xe000], desc[UR14][R10.64] ;  /* 0x0e0000000af6bfae */ /* 0x0003e2000b901d4e */
[----:B------:R-:W-:Y:S01]  /*3bd0*/  ISETP.GE.AND P2, PT, R28, UR23, PT ;  /* 0x000000171c007c0c */ /* 0x000fe2000bf46270 */
[----:B------:R-:W-:Y:S01]  /*3be0*/  IMAD.IADD R0, R8, 0x1, -R0 ;  /* 0x0000000108007824 */ /* 0x000fe200078e0a00 */
[----:B------:R-:W-:Y:S01]  /*3bf0*/  LOP3.LUT R20, R7, 0x8, R20, 0xf8, !PT ;  /* 0x0000000807147812 */ /* 0x000fe200078ef814 */
[----:B------:R-:W-:Y:S01]  /*3c00*/  @!P1 IMAD.MOV.U32 R8, RZ, RZ, R245 ;  /* 0x000000ffff089224 */ /* 0x000fe200078e00f5 */
[----:B------:R-:W-:Y:S01]  /*3c10*/  SHF.R.U32.HI R7, RZ, 0x3, R7 ;  /* 0x00000003ff077819 */ /* 0x000fe20000011607 */
[----:B------:R-:W-:Y:S01]  /*3c20*/  @P1 STS.128 [R246+0xe800], RZ ;  /* 0x00e800fff6001388 */ /* 0x000fe20000000c00 */
[----:B------:R-:W-:Y:S01]  /*3c30*/  ISETP.GE.AND P3, PT, R27, UR23, PT ;  /* 0x000000171b007c0c */ /* 0x000fe2000bf66270 */
[----:B------:R-:W-:Y:S01]  /*3c40*/  @!P1 IMAD.WIDE.U32 R8, R5, 0x120, R8 ;  /* 0x0000012005089825 */ /* 0x000fe200078e0008 */
[----:B------:R-:W-:-:S02]  /*3c50*/  LOP3.LUT R7, R20, R7, RZ, 0x3c, !PT ;  /* 0x0000000714077212 */ /* 0x000fc400078e3cff */
[----:B------:R-:W-:Y:S01]  /*3c60*/  LOP3.LUT R189, R189, 0xfffffe00, RZ, 0xc0, !PT ;  /* 0xfffffe00bdbd7812 */ /* 0x000fe200078ec0ff */
[----:B------:R-:W-:Y:S02]  /*3c70*/  IMAD.SHL.U32 R5, R0, 0x40, RZ ;  /* 0x0000004000057824 */ /* 0x000fe400078e00ff */
[----:B------:R-:W-:Y:S01]  /*3c80*/  IMAD R241, R6, 0x200, R7 ;  /* 0x0000020006f17824 */ /* 0x000fe200078e0207 */
[----:B------:R-:W-:Y:S01]  /*3c90*/  VOTEU.ALL UP0, P2 ;  /* 0x00000000003f7886 */ /* 0x000fe20001000000 */
[--C-:B------:R-:W-:Y:S01]  /*3ca0*/  @!P6 IMAD.MOV.U32 R7, RZ, RZ, R244.reuse ;  /* 0x000000ffff07e224 */ /* 0x100fe200078e00f4 */
[----:B------:R-:W-:Y:S01]  /*3cb0*/  LOP3.LUT R5, R5, 0x1c0, RZ, 0xc0, !PT ;  /* 0x000001c005057812 */ /* 0x000fe200078ec0ff */
[----:B------:R-:W-:Y:S01]  /*3cc0*/  IMAD R242, R190, 0x400, R189 ;  /* 0x00000400bef27824 */ /* 0x000fe200078e02bd */
[----:B------:R-:W-:Y:S01]  /*3cd0*/  LEA R241, R241, UR4, 0x1 ;  /* 0x00000004f1f17c11 */ /* 0x000fe2000f8e08ff */
[----:B------:R-:W-:Y:S01]  /*3ce0*/  @!P3 IMAD.MOV.U32 R18, RZ, RZ, R245 ;  /* 0x000000ffff12b224 */ /* 0x000fe200078e00f5 */
[----:B------:R-:W-:Y:S01]  /*3cf0*/  SHF.R.U32.HI R167, RZ, 0x3, R5 ;  /* 0x00000003ffa77819 */ /* 0x000fe20000011605 */
[----:B------:R-:W-:Y:S01]  /*3d00*/  @!P3 IMAD.MOV.U32 R19, RZ, RZ, R244 ;  /* 0x000000ffff13b224 */ /* 0x000fe200078e00f4 */
[----:B------:R-:W-:Y:S01]  /*3d10*/  VOTEU.ALL UP2, P3 ;  /* 0x00000000003f7886 */ /* 0x000fe20001840000 */
[----:B------:R-:W-:-:S02]  /*3d20*/  VIADD R239, R241, 0x2040 ;  /* 0x00002040f1ef7836 */ /* 0x000fc40000000000 */
[----:B------:R-:W-:-:S04]  /*3d30*/  @!P3 IMAD.WIDE.U32 R16, R16, 0x1c0, R18 ;  /* 0x000001c01010b825 */ /* 0x000fc800078e0012 */
[----:B-1----:R-:W-:Y:S01]  /*3d40*/  @!P1 VIADD R11, R9, UR6 ;  /* 0x00000006090b9c36 */ /* 0x002fe20008000000 */
[----:B------:R-:W-:Y:S01]  /*3d50*/  @!UP1 UIMAD UR6, UR9, 0x180, URZ ;  /* 0x00000180090698a4 */ /* 0x000fe2000f8e023f */
[----:B------:R-:W-:Y:S01]  /*3d60*/  IMAD.SHL.U32 R9, R6, 0x8, RZ ;  /* 0x0000000806097824 */ /* 0x000fe200078e00ff */
[----:B------:R-:W-:Y:S01]  /*3d70*/  @!P3 MOV R4, R16 ;  /* 0x000000100004b202 */ /* 0x000fe20000000f00 */
[----:B------:R-:W-:Y:S02]  /*3d80*/  @!P1 IMAD.MOV.U32 R10, RZ, RZ, R8 ;  /* 0x000000ffff0a9224 */ /* 0x000fe400078e0008 */
[----:B------:R-:W-:Y:S01]  /*3d90*/  @!P6 IMAD.MOV.U32 R6, RZ, RZ, R245 ;  /* 0x000000ffff06e224 */ /* 0x000fe200078e00f5 */
[----:B------:R-:W-:Y:S01]  /*3da0*/  LOP3.LUT R9, R5, 0x8, R9, 0xf8, !PT ;  /* 0x0000000805097812 */ /* 0x000fe200078ef809 */
[----:B------:R-:W-:Y:S01]  /*3db0*/  IMAD.U32 R8, RZ, RZ, UR8 ;  /* 0x00000008ff087e24 */ /* 0x000fe2000f8e00ff */
[----:B------:R-:W-:Y:S01]  /*3dc0*/  @!PT LDS RZ, [RZ] ;  /* 0x00000000fffff984 */ /* 0x000fe20000000800 */
[----:B------:R-:W-:Y:S01]  /*3dd0*/  @!PT LDS RZ, [RZ] ;  /* 0x00000000fffff984 */ /* 0x000fe20000000800 */
[----:B------:R-:W-:Y:S01]  /*3de0*/  @!PT LDS RZ, [RZ] ;  /* 0x00000000fffff984 */ /* 0x000fe20000000800 */
[----:B------:R1:W-:Y:S01]  /*3df0*/  @!P1 LDGSTS.E.BYPASS.LTC128B.128 [R246+0xe800], desc[UR14][R10.64] ;  /* 0x0e8000000af69fae */ /* 0x0003e2000b901d4e */
[----:B------:R-:W-:Y:S01]  /*3e00*/  @!P6 IMAD.WIDE.U32 R14, R14, 0x140, R6 ;  /* 0x000001400e0ee825 */ /* 0x000fe200078e0006 */
[----:B------:R-:W-:-:S02]  /*3e10*/  @!P5 MOV R7, R244 ;  /* 0x000000f40007d202 */ /* 0x000fc40000000f00 */
[----:B------:R-:W-:Y:S01]  /*3e20*/  ISETP.GE.AND P1, PT, R26, UR23, PT ;  /* 0x000000171a007c0c */ /* 0x000fe2000bf26270 */
[----:B------:R-:W-:Y:S01]  /*3e30*/  @!P5 IMAD.MOV.U32 R6, RZ, RZ, R245 ;  /* 0x000000ffff06d224 */ /* 0x000fe200078e00f5 */
[----:B------:R-:W-:Y:S01]  /*3e40*/  LOP3.LUT R167, R9, R167, RZ, 0x3c, !PT ;  /* 0x000000a709a77212 */ /* 0x000fe200078e3cff */
[----:B------:R-:W-:Y:S01]  /*3e50*/  @!P6 VIADD R15, R15, UR22 ;  /* 0x000000160f0fec36 */ /* 0x000fe20008000000 */
[----:B------:R-:W-:Y:S01]  /*3e60*/  @!UP0 UIMAD UR22, UR9, 0x1a0, URZ ;  /* 0x000001a0091688a4 */ /* 0x000fe2000f8e023f */
[----:B------:R-:W-:Y:S01]  /*3e70*/  @!P5 IMAD.WIDE.U32 R12, R12, 0x160, R6 ;  /* 0x000001600c0cd825 */ /* 0x000fe200078e0006 */
[----:B------:R-:W-:Y:S01]  /*3e80*/  @P6 STS.128 [R246+0xf000], RZ ;  /* 0x00f000fff6006388 */ /* 0x000fe20000000c00 */
[----:B------:R-:W-:Y:S02]  /*3e90*/  UISETP.GT.AND UP0, UPT, UR12, 0x1, UPT ;  /* 0x000000010c00788c */ /* 0x000fe4000bf04270 */
[--C-:B------:R-:W-:Y:S01]  /*3ea0*/  @!P4 IMAD.MOV.U32 R6, RZ, RZ, R245.reuse ;  /* 0x000000ffff06c224 */ /* 0x100fe200078e00f5 */
[----:B------:R-:W-:Y:S01]  /*3eb0*/  @!P5 IADD3 R13, R13, UR7, RZ ;  /* 0x000000070d0ddc10 */ /* 0x000fe2000fffe0ff */
[--C-:B------:R-:W-:Y:S01]  /*3ec0*/  @!P4 IMAD.MOV.U32 R7, RZ, RZ, R244.reuse ;  /* 0x000000ffff07c224 */ /* 0x100fe200078e00f4 */
[----:B------:R-:W-:Y:S01]  /*3ed0*/  @!UP2 UIMAD UR7, UR9, 0x1c0, URZ ;  /* 0x000001c00907a8a4 */ /* 0x000fe2000f8e023f */
[----:B------:R-:W-:Y:S01]  /*3ee0*/  @!P1 IMAD.MOV.U32 R18, RZ, RZ, R245 ;  /* 0x000000ffff129224 */ /* 0x000fe200078e00f5 */
[----:B------:R-:W-:Y:S01]  /*3ef0*/  VOTEU.ALL UP1, P1 ;  /* 0x00000000003f7886 */ /* 0x000fe20000820000 */
[----:B------:R-:W-:Y:S01]  /*3f00*/  @!P1 IMAD.MOV.U32 R19, RZ, RZ, R244 ;  /* 0x000000ffff139224 */ /* 0x000fe200078e00f4 */
[----:B------:R-:W-:Y:S01]  /*3f10*/  @!PT LDS RZ, [RZ] ;  /* 0x00000000fffff984 */ /* 0x000fe20000000800 */
[----:B------:R-:W-:Y:S01]  /*3f20*/  @!PT LDS RZ, [RZ] ;  /* 0x00000000fffff984 */ /* 0x000fe20000000800 */
[----:B------:R-:W-:Y:S01]  /*3f30*/  @!PT LDS RZ, [RZ] ;  /* 0x00000000fffff984 */ /* 0x000fe20000000800 */
[----:B------:R-:W-:Y:S01]  /*3f40*/  @!P6 LDGSTS.E.BYPASS.LTC128B.128 [R246+0xf000], desc[UR14][R14.64] ;  /* 0x0f0000000ef6efae */ /* 0x000fe2000b901d4e */
[----:B------:R-:W-:-:S02]  /*3f50*/  IMAD.IADD R242, R167, 0x1, R242 ;  /* 0x00000001a7f27824 */ /* 0x000fc400078e02f2 */
[----:B------:R-:W-:Y:S01]  /*3f60*/  @!P3 VIADD R5, R17, UR7 ;  /* 0x000000071105bc36 */ /* 0x000fe20008000000 */
[----:B------:R-:W-:Y:S01]  /*3f70*/  @P5 STS.128 [R246+0xf800], RZ ;  /* 0x00f800fff6005388 */ /* 0x000fe20000000c00 */
[----:B------:R-:W-:Y:S01]  /*3f80*/  IMAD.SHL.U32 R2, R2, 0x2, RZ ;  /* 0x0000000202027824 */ /* 0x000fe200078e00ff */
[----:B------:R-:W-:Y:S01]  /*3f90*/  LEA R242, R242, UR4, 0x1 ;  /* 0x00000004f2f27c11 */ /* 0x000fe2000f8e08ff */
[----:B-1----:R-:W-:Y:S01]  /*3fa0*/  IMAD.U32 R10, RZ, RZ, UR8 ;  /* 0x00000008ff0a7e24 */ /* 0x002fe2000f8e00ff */
[----:B------:R-:W-:Y:S01]  /*3fb0*/  @!PT LDS RZ, [RZ] ;  /* 0x00000000fffff984 */ /* 0x000fe20000000800 */
[----:B------:R-:W-:Y:S01]  /*3fc0*/  @!PT LDS RZ, [RZ] ;  /* 0x00000000fffff984 */ /* 0x000fe20000000800 */
[----:B------:R-:W-:Y:S01]  /*3fd0*/  @!PT LDS RZ, [RZ] ;  /* 0x00000000fffff984 */ /* 0x000fe20000000800 */
[----:B------:R-:W-:Y:S03]  /*3fe0*/  @!P5 LDGSTS.E.BYPASS.LTC128B.128 [R246+0xf800], desc[UR14][R12.64] ;  /* 0x0f8000000cf6dfae */ /* 0x000fe6000b901d4e */
[----:B------:R-:W-:Y:S01]  /*3ff0*/  @!P4 IMAD.WIDE.U32 R10, R10, 0x180, R6 ;  /* 0x000001800a0ac825 */ /* 0x000fe200078e0006 */
[----:B------:R-:W-:Y:S03]  /*4000*/  @P4 STS.128 [R246+0x10000], RZ ;  /* 0x010000fff6004388 */ /* 0x000fe60000000c00 */
[----:B------:R-:W-:-:S02]  /*4010*/  @!P2 IMAD.MOV.U32 R6, RZ, RZ, R245 ;  /* 0x000000ffff06a224 */ /* 0x000fc400078e00f5 */
[----:B------:R-:W-:Y:S02]  /*4020*/  @!P2 IMAD.MOV.U32 R7, RZ, RZ, R244 ;  /* 0x000000ffff07a224 */ /* 0x000fe400078e00f4 */
[----:B------:R-:W-:Y:S01]  /*4030*/  @!P4 VIADD R11, R11, UR6 ;  /* 0x000000060b0bcc36 */ /* 0x000fe20008000000 */
[----:B------:R-:W-:Y:S01]  /*4040*/  @!UP1 UIMAD UR6, UR9, 0x1e0, URZ ;  /* 0x000001e0090698a4 */ /* 0x000fe2000f8e023f */
[----:B------:R-:W-:Y:S01]  /*4050*/  @!P2 IMAD.WIDE.U32 R8, R8, 0x1a0, R6 ;  /* 0x000001a00808a825 */ /* 0x000fe200078e0006 */
[----:B------:R-:W-:Y:S02]  /*4060*/  MOV R6, UR8 ;  /* 0x0000000800067c02 */ /* 0x000fe40008000f00 */
[----:B------:R-:W-:Y:S01]  /*4070*/  @!PT LDS RZ, [RZ] ;  /* 0x00000000fffff984 */ /* 0x000fe20000000800 */
[----:B------:R-:W-:Y:S01]  /*4080*/  @!PT LDS RZ, [RZ] ;  /* 0x00000000fffff984 */ /* 0x000fe20000000800 */
[----:B------:R-:W-:Y:S01]  /*4090*/  @!PT LDS RZ, [RZ] ;  /* 0x00000000fffff984 */ /* 0x000fe20000000800 */
[----:B------:R-:W-:Y:S01]  /*40a0*/  @!P4 LDGSTS.E.BYPASS.LTC128B.128 [R246+0x10000], desc[UR14][R10.64] ;  /* 0x100000000af6cfae */ /* 0x000fe2000b901d4e */
[----:B------:R-:W-:Y:S02]  /*40b0*/  @!P2 VIADD R9, R9, UR22 ;  /* 0x000000160909ac36 */ /* 0x000fe40008000000 */
[----:B------:R-:W-:Y:S01]  /*40c0*/  @!P1 IMAD.WIDE.U32 R6, R6, 0x1e0, R18 ;  /* 0x000001e006069825 */ /* 0x000fe200078e0012 */
[----:B------:R-:W-:Y:S03]  /*40d0*/  @P2 STS.128 [R246+0x10800], RZ ;  /* 0x010800fff6002388 */ /* 0x000fe60000000c00 */
[----:B------:R-:W-:Y:S01]  /*40e0*/  @!P1 VIADD R7, R7, UR6 ;  /* 0x0000000607079c36 */ /* 0x000fe20008000000 */
[----:B------:R-:W-:Y:S01]  /*40f0*/  @!PT LDS RZ, [RZ] ;  /* 0x00000000fffff984 */ /* 0x000fe20000000800 */
[----:B------:R-:W-:Y:S01]  /*4100*/  @!PT LDS RZ, [RZ] ;  /* 0x00000000fffff984 */ /* 0x000fe20000000800 */
[----:B------:R-:W-:Y:S01]  /*4110*/  @!PT LDS RZ, [RZ] ;  /* 0x00000000fffff984 */ /* 0x000fe20000000800 */
[----:B------:R1:W-:Y:S01]  /*4120*/  @!P2 LDGSTS.E.BYPASS.LTC128B.128 [R246+0x10800], desc[UR14][R8.64] ;  /* 0x1080000008f6afae */ /* 0x0003e2000b901d4e */
[----:B------:R-:W-:-:S03]  /*4130*/  @!UP0 ULDC.64 UR6, c[0x0][0x218] ;  /* 0x0000860000068ab9 */ /* 0x000fc60000000a00 */
        /* <DEDUP_REMOVED lines=10> */
[----:B------:R-:W-:Y:S01]  /*41e0*/  R2P PR, R0, 0x6 ;  /* 0x0000000600007804 */ /* 0x000fe20000000000 */
[----:B------:R-:W-:Y:S01]  /*41f0*/  IMAD.MOV.U32 R0, RZ, RZ, 0x10 ;  /* 0x00000010ff007424 */ /* 0x000fe200078e00ff */
[----:B------:R-:W-:Y:S01]  /*4200*/  LOP3.LUT P3, RZ, R3, 0x2, RZ, 0xc0, !PT ;  /* 0x0000000203ff7812 */ /* 0x000fe2000786c0ff */
[----:B------:R-:W-:Y:S03]  /*4210*/  LDSM.16.M88.4 R84, [R242] ;  /* 0x00000000f254783b */ /* 0x000fe60000000200 */
[C---:B------:R-:W-:Y:S01]  /*4220*/  SEL R243, R0.reuse, 0xfffffff0, !P1 ;  /* 0xfffffff000f37807 */ /* 0x040fe20004800000 */
[----:B------:R-:W3:Y:S01]  /*4230*/  LDSM.16.M88.4 R48, [R241+0x2000] ;  /* 0x00200000f130783b */ /* 0x000ee20000000200 */
[----:B------:R-:W-:-:S02]  /*4240*/  SEL R0, R0, 0xfffffff0, !P3 ;  /* 0xfffffff000007807 */ /* 0x000fc40005800000 */
[----:B------:R-:W-:Y:S01]  /*4250*/  LOP3.LUT P1, RZ, R3, 0x4, RZ, 0xc0, !PT ;  /* 0x0000000403ff7812 */ /* 0x000fe2000782c0ff */
[----:B------:R-:W4:Y:S01]  /*4260*/  LDSM.16.M88.4 R40, [R241+0x2800] ;  /* 0x00280000f128783b */ /* 0x000f220000000200 */
[--C-:B------:R-:W-:Y:S01]  /*4270*/  IMAD R188, R243, 0x2, R242.reuse ;  /* 0x00000002f3bc7824 */ /* 0x100fe200078e02f2 */
[----:B------:R-:W-:Y:S01]  /*4280*/  MOV R3, 0x20 ;  /* 0x0000002000037802 */ /* 0x000fe20000000f00 */
[----:B------:R-:W-:Y:S01]  /*4290*/  IMAD R236, R0, 0x2, R241 ;  /* 0x0000000200ec7824 */ /* 0x000fe200078e02f1 */
[----:B------:R-:W5:Y:S02]  /*42a0*/  LDSM.16.M88.4 R32, [R241+0x3000] ;  /* 0x00300000f120783b */ /* 0x000f640000000200 */
[----:B------:R-:W-:Y:S02]  /*42b0*/  SEL R3, R3, 0xffffffe0, !P2 ;  /* 0xffffffe003037807 */ /* 0x000fe40005000000 */
[----:B------:R-:W5:Y:S03]  /*42c0*/  LDSM.16.M88.4 R24, [R241+0x3800] ;  /* 0x00380000f118783b */ /* 0x000f660000000200 */
[----:B------:R-:W-:Y:S01]  /*42d0*/  IMAD R240, R3, 0x2, R242 ;  /* 0x0000000203f07824 */ /* 0x000fe200078e02f2 */
[----:B------:R-:W5:Y:S03]  /*42e0*/  LDSM.16.M88.4 R16, [R241+0x4000] ;  /* 0x00400000f110783b */ /* 0x000f660000000200 */
[----:B------:R-:W-:Y:S01]  /*42f0*/  IMAD R238, R243, 0x2, R240 ;  /* 0x00000002f3ee7824 */ /* 0x000fe200078e02f0 */
[----:B-1----:R-:W1:Y:S04]  /*4300*/  LDSM.16.M88.4 R8, [R241+0x4800] ;  /* 0x00480000f108783b */ /* 0x002e680000000200 */
[----:B------:R-:W1:Y:S04]  /*4310*/  LDSM.16.M88.4 R76, [R241+0x5000] ;  /* 0x00500000f14c783b */ /* 0x000e680000000200 */
[----:B------:R-:W1:Y:S04]  /*4320*/  LDSM.16.M88.4 R68, [R241+0x5800] ;  /* 0x00580000f144783b */ /* 0x000e680000000200 */
[----:B------:R-:W1:Y:S04]  /*4330*/  LDSM.16.M88.4 R60, [R241+0x6000] ;  /* 0x00600000f13c783b */ /* 0x000e680000000200 */
[----:B--2---:R-:W2:Y:S04]  /*4340*/  LDSM.16.M88.4 R4, [R241+0x6800] ;  /* 0x00680000f104783b */ /* 0x004ea80000000200 */
[----:B------:R-:W2:Y:S01]  /*4350*/  LDSM.16.M88.4 R124, [R241+0x7000] ;  /* 0x00700000f17c783b */ /* 0x000ea20000000200 */
[C---:B---3--:R-:W-:Y:S03]  /*4360*/  HMMA.16816.F32 R52, R84.reuse, R48, RZ ;  /* 0x000000305434723c */ /* 0x048fe600000018ff */
[----:B------:R-:W3:Y:S03]  /*4370*/  LDSM.16.M88.4 R116, [R241+0x7800] ;  /* 0x00780000f174783b */ /* 0x000ee60000000200 */
[C---:B----4-:R-:W-:Y:S01]  /*4380*/  HMMA.16816.F32 R44, R84.reuse, R40, RZ ;  /* 0x00000028542c723c */ /* 0x050fe200000018ff */
[----:B------:R-:W4:Y:S04]  /*4390*/  LDSM.16.M88.4 R108, [R241+0x8000] ;  /* 0x00800000f16c783b */ /* 0x000f280000000200 */
[----:B------:R-:W4:Y:S01]  /*43a0*/  LDSM.16.M88.4 R100, [R241+0x8800] ;  /* 0x00880000f164783b */ /* 0x000f220000000200 */
[C---:B-----5:R-:W-:Y:S03]  /*43b0*/  HMMA.16816.F32 R36, R84.reuse, R32, RZ ;  /* 0x000000205424723c */ /* 0x060fe600000018ff */
[----:B------:R-:W5:Y:S03]  /*43c0*/  LDSM.16.M88.4 R92, [R241+0x9000] ;  /* 0x00900000f15c783b */ /* 0x000f660000000200 */
[C---:B------:R-:W-:Y:S01]  /*43d0*/  HMMA.16816.F32 R28, R84.reuse, R24, RZ ;  /* 0x00000018541c723c */ /* 0x040fe200000018ff */
[----:B------:R-:W5:Y:S04]  /*43e0*/  LDSM.16.M88.4 R132, [R241+0x9800] ;  /* 0x00980000f184783b */ /* 0x000f680000000200 */
[----:B------:R-:W-:Y:S01]  /*43f0*/  LDSM.16.M88.4 R140, [R188] ;  /* 0x00000000bc8c783b */ /* 0x000fe20000000200 */
[C---:B------:R-:W-:Y:S03]  /*4400*/  HMMA.16816.F32 R20, R84.reuse, R16, RZ ;  /* 0x000000105414723c */ /* 0x040fe600000018ff */
[----:B------:R-:W5:Y:S03]  /*4410*/  LDSM.16.M88.4 R144, [R236+0x3000] ;  /* 0x00300000ec90783b */ /* 0x000f660000000200 */
[C---:B-1----:R-:W-:Y:S01]  /*4420*/  HMMA.16816.F32 R12, R84.reuse, R8, RZ ;  /* 0x00000008540c723c */ /* 0x042fe200000018ff */
[----:B------:R-:W1:Y:S04]  /*4430*/  LDSM.16.M88.4 R136, [R236+0x6000] ;  /* 0x00600000ec88783b */ /* 0x000e680000000200 */
[----:B------:R-:W1:Y:S01]  /*4440*/  LDSM.16.M88.4 R152, [R236+0x2000] ;  /* 0x00200000ec98783b */ /* 0x000e620000000200 */
[C---:B------:R-:W-:Y:S03]  /*4450*/  HMMA.16816.F32 R80, R84.reuse, R76, RZ ;  /* 0x0000004c5450723c */ /* 0x040fe600000018ff */
[----:B------:R-:W-:Y:S03]  /*4460*/  LDSM.16.M88.4 R148, [R236+0x5800] ;  /* 0x00580000ec94783b */ /* 0x000fe60000000200 */
[C---:B------:R-:W-:Y:S01]  /*4470*/  HMMA.16816.F32 R72, R84.reuse, R68, RZ ;  /* 0x000000445448723c */ /* 0x040fe200000018ff */
[----:B------:R-:W-:Y:S04]  /*4480*/  LDSM.16.M88.4 R156, [R236+0x5000] ;  /* 0x00500000ec9c783b */ /* 0x000fe80000000200 */
[----:B------:R-:W-:Y:S01]  /*4490*/  LDSM.16.M88.4 R176, [R236+0x2800] ;  /* 0x00280000ecb0783b */ /* 0x000fe20000000200 */
[C---:B------:R-:W-:Y:S03]  /*44a0*/  HMMA.16816.F32 R64, R84.reuse, R60, RZ ;  /* 0x0000003c5440723c */ /* 0x040fe600000018ff */
[----:B------:R-:W-:Y:S03]  /*44b0*/  LDSM.16.M88.4 R172, [R236+0x3800] ;  /* 0x00380000ecac783b */ /* 0x000fe60000000200 */
[C---:B--2---:R-:W-:Y:S01]  /*44c0*/  HMMA.16816.F32 R56, R84.reuse, R4, RZ ;  /* 0x000000045438723c */ /* 0x044fe200000018ff */
[----:B------:R-:W-:Y:S04]  /*44d0*/  LDSM.16.M88.4 R168, [R236+0x4000] ;  /* 0x00400000eca8783b */ /* 0x000fe80000000200 */
[----:B------:R-:W-:Y:S01]  /*44e0*/  LDSM.16.M88.4 R160, [R236+0x4800] ;  /* 0x00480000eca0783b */ /* 0x000fe20000000200 */
[C---:B------:R-:W-:Y:S03]  /*44f0*/  HMMA.16816.F32 R128, R84.reuse, R124, RZ ;  /* 0x0000007c5480723c */ /* 0x040fe600000018ff */
[----:B------:R-:W-:Y:S03]  /*4500*/  LDSM.16.M88.4 R180, [R236+0x9800] ;  /* 0x00980000ecb4783b */ /* 0x000fe60000000200 */
[C---:B---3--:R-:W-:Y:S01]  /*4510*/  HMMA.16816.F32 R120, R84.reuse, R116, RZ ;  /* 0x000000745478723c */ /* 0x048fe200000018ff */
[----:B------:R-:W0:Y:S05]  /*4520*/  LDGDEPBAR ;  /* 0x00000000000079af */ /* 0x000e2a0000000000 */
[C---:B----4-:R-:W-:Y:S06]  /*4530*/  HMMA.16816.F32 R112, R84.reuse, R108, RZ ;  /* 0x0000006c5470723c */ /* 0x050fec00000018ff */
        /* <DEDUP_REMOVED lines=20> */
[C---:B------:R-:W-:Y:S06]  /*4680*/  HMMA.16816.F32 R36, R140.reuse, R144, R36 ;  /* 0x000000908c24723c */ /* 0x040fec0000001824 */
[C---:B------:R-:W-:Y:S01]  /*4690*/  HMMA.16816.F32 R32, R140.reuse, R146, R32 ;  /* 0x000000928c20723c */ /* 0x040fe20000001820 */
[----:B------:R-:W3:Y:S05]  /*46a0*/  LDSM.16.M88.4 R144, [R236+0x7800] ;  /* 0x00780000ec90783b */ /* 0x000eea0000000200 */
        /* <DEDUP_REMOVED lines=16> */
[C---:B------:R-:W-:Y:S01]  /*47b0*/  VIADD R232, R239.reuse, 0x3000 ;  /* 0x00003000efe87836 */ /* 0x040fe20000000000 */
[----:B------:R-:W-:Y:S01]  /*47c0*/  LEA R166, R0, R239, 0x1 ;  /* 0x000000ef00a67211 */ /* 0x000fe200078e08ff */
[C---:B------:R-:W-:Y:S01]  /*47d0*/  VIADD R231, R239.reuse, 0x3800 ;  /* 0x00003800efe77836 */ /* 0x040fe20000000000 */
[C---:B------:R-:W-:Y:S01]  /*47e0*/  HMMA.16816.F32 R116, R140.reuse, R146, R116 ;  /* 0x000000928c74723c */ /* 0x040fe20000001874 */
[----:B------:R-:W-:Y:S01]  /*47f0*/  LDSM.16.M88.4 R144, [R240] ;  /* 0x00000000f090783b */ /* 0x000fe20000000200 */
[----:B------:R-:W-:Y:S01]  /*4800*/  SHF.R.S32.HI R0, RZ, 0x1f, R191 ;  /* 0x0000001fff007819 */ /* 0x000fe200000114bf */
[C---:B------:R-:W-:Y:S01]  /*4810*/  VIADD R230, R239.reuse, 0x4000 ;  /* 0x00004000efe67836 */ /* 0x040fe20000000000 */
[C---:B------:R-:W-:Y:S01]  /*4820*/  IADD3 R227, R239.reuse, 0x5800, RZ ;  /* 0x00005800efe37810 */ /* 0x040fe20007ffe0ff */
[----:B------:R-:W-:Y:S01]  /*4830*/  LDSM.16.M88.4 R184, [R166+0x1800] ;  /* 0x00180000a6b8783b */ /* 0x000fe20000000200 */
[C---:B-1----:R-:W-:Y:S01]  /*4840*/  HMMA.16816.F32 R112, R140.reuse, R136, R112 ;  /* 0x000000888c70723c */ /* 0x042fe20000001870 */
[----:B------:R-:W-:Y:S01]  /*4850*/  LEA.HI R191, R0, R191, RZ, 0x2 ;  /* 0x000000bf00bf7211 */ /* 0x000fe200078f10ff */
[C---:B------:R-:W-:Y:S01]  /*4860*/  VIADD R229, R239.reuse, 0x4800 ;  /* 0x00004800efe57836 */ /* 0x040fe20000000000 */
[----:B------:R-:W-:Y:S01]  /*4870*/  LEA R0, R190, UR17, 0x4 ;  /* 0x00000011be007c11 */ /* 0x000fe2000f8e20ff */
[----:B------:R-:W-:Y:S01]  /*4880*/  VIADD R228, R239, 0x5000 ;  /* 0x00005000efe47836 */ /* 0x000fe20000000000 */
[----:B------:R-:W-:Y:S01]  /*4890*/  SHF.R.S32.HI R191, RZ, 0x2, R191 ;  /* 0x00000002ffbf7819 */ /* 0x000fe200000114bf */
[C---:B------:R-:W-:Y:S01]  /*48a0*/  HMMA.16816.F32 R108, R140.reuse, R138, R108 ;  /* 0x0000008a8c6c723c */ /* 0x040fe2000000186c */
[----:B------:R-:W1:Y:S01]  /*48b0*/  LDSM.16.M88.4 R136, [R239+0x1000] ;  /* 0x00100000ef88783b */ /* 0x000e620000000200 */
[----:B------:R-:W-:Y:S01]  /*48c0*/  @!P1 LEA R250, P2, R165, UR6, 0x1 ;  /* 0x00000006a5fa9c11 */ /* 0x000fe2000f8408ff */
[C---:B------:R-:W-:Y:S01]  /*48d0*/  VIADD R226, R239.reuse, 0x6000 ;  /* 0x00006000efe27836 */ /* 0x040fe20000000000 */
[----:B------:R-:W-:Y:S01]  /*48e0*/  IADD3 R0, R0, 0x1, R191 ;  /* 0x0000000100007810 */ /* 0x000fe20007ffe0bf */
[----:B------:R-:W-:Y:S01]  /*48f0*/  VIADD R225, R239, 0x6800 ;  /* 0x00006800efe17836 */ /* 0x000fe20000000000 */
[----:B--2---:R-:W-:Y:S01]  /*4900*/  HMMA.16816.F32 R96, R140, R132, R96 ;  /* 0x000000848c60723c */ /* 0x004fe20000001860 */
[----:B------:R-:W-:Y:S01]  /*4910*/  @!P1 LEA.HI.X R247, R165, UR7, R164, 0x1, P2 ;  /* 0x00000007a5f79c11 */ /* 0x000fe200090f0ca4 */
[----:B------:R-:W-:-:S04]  /*4920*/  VIADD R224, R239, 0x7000 ;  /* 0x00007000efe07836 */ /* 0x000fc80000000000 */
[C---:B------:R-:W-:Y:S01]  /*4930*/  HMMA.16816.F32 R92, R140.reuse, R134, R92 ;  /* 0x000000868c5c723c */ /* 0x040fe2000000185c */
[----:B------:R-:W2:Y:S05]  /*4940*/  LDSM.16.M88.4 R132, [R239+0x3800] ;  /* 0x00380000ef84783b */ /* 0x000eaa0000000200 */
[C---:B------:R-:W-:Y:S06]  /*4950*/  HMMA.16816.F32 R128, R140.reuse, R152, R128 ;  /* 0x000000988c80723c */ /* 0x040fec0000001880 */
[C---:B------:R-:W-:Y:S01]  /*4960*/  HMMA.16816.F32 R124, R140.reuse, R154, R124 ;  /* 0x0000009a8c7c723c */ /* 0x040fe2000000187c */
[----:B------:R-:W4:Y:S05]  /*4970*/  LDSM.16.M88.4 R152, [R239+0x3000] ;  /* 0x00300000ef98783b */ /* 0x000f2a0000000200 */
[C---:B------:R-:W-:Y:S06]  /*4980*/  HMMA.16816.F32 R80, R140.reuse, R156, R80 ;  /* 0x0000009c8c50723c */ /* 0x040fec0000001850 */
[C---:B------:R-:W-:Y:S01]  /*4990*/  HMMA.16816.F32 R76, R140.reuse, R158, R76 ;  /* 0x0000009e8c4c723c */ /* 0x040fe2000000184c */
[----:B------:R-:W-:Y:S05]  /*49a0*/  LDSM.16.M88.4 R156, [R239+0x2800] ;  /* 0x00280000ef9c783b */ /* 0x000fea0000000200 */
[C---:B------:R-:W-:Y:S06]  /*49b0*/  HMMA.16816.F32 R44, R140.reuse, R176, R44 ;  /* 0x000000b08c2c723c */ /* 0x040fec000000182c */
[C---:B------:R-:W-:Y:S01]  /*49c0*/  HMMA.16816.F32 R40, R140.reuse, R178, R40 ;  /* 0x000000b28c28723c */ /* 0x040fe20000001828 */
[----:B------:R-:W-:Y:S05]  /*49d0*/  LDSM.16.M88.4 R176, [R239] ;  /* 0x00000000efb0783b */ /* 0x000fea0000000200 */
        /* <DEDUP_REMOVED lines=9> */
[C---:B---3--:R-:W-:Y:S06]  /*4a70*/  HMMA.16816.F32 R104, R140.reuse, R148, R104 ;  /* 0x000000948c68723c */ /* 0x048fec0000001868 */
[C---:B------:R-:W-:Y:S01]  /*4a80*/  HMMA.16816.F32 R100, R140.reuse, R150, R100 ;  /* 0x000000968c64723c */ /* 0x040fe20000001864 */
[----:B------:R-:W3:Y:S05]  /*4a90*/  LDSM.16.M88.4 R148, [R239+0x4000] ;  /* 0x00400000ef94783b */ /* 0x000eea0000000200 */
[C---:B------:R-:W-:Y:S06]  /*4aa0*/  HMMA.16816.F32 R88, R140.reuse, R180, R88 ;  /* 0x000000b48c58723c */ /* 0x040fec0000001858 */
[----:B------:R-:W-:Y:S01]  /*4ab0*/  HMMA.16816.F32 R84, R140, R182, R84 ;  /* 0x000000b68c54723c */ /* 0x000fe20000001854 */
[----:B------:R-:W3:Y:S04]  /*4ac0*/  LDSM.16.M88.4 R140, [R239+0x4800] ;  /* 0x00480000ef8c783b */ /* 0x000ee80000000200 */
[----:B------:R-:W-:Y:S01]  /*4ad0*/  LDSM.16.M88.4 R180, [R166+0x2000] ;  /* 0x00200000a6b4783b */ /* 0x000fe20000000200 */
[C---:B-1----:R-:W-:Y:S06]  /*4ae0*/  HMMA.16816.F32 R36, R144.reuse, R136, R36 ;  /* 0x000000889024723c */ /* 0x042fec0000001824 */
[C---:B------:R-:W-:Y:S01]  /*4af0*/  HMMA.16816.F32 R32, R144.reuse, R138, R32 ;  /* 0x0000008a9020723c */ /* 0x040fe20000001820 */
[----:B------:R-:W1:Y:S05]  /*4b00*/  LDSM.16.M88.4 R136, [R239+0x5000] ;  /* 0x00500000ef88783b */ /* 0x000e6a0000000200 */
[C---:B--2---:R-:W-:Y:S06]  /*4b10*/  HMMA.16816.F32 R72, R144.reuse, R132, R72 ;  /* 0x000000849048723c */ /* 0x044fec0000001848 */
[C---:B------:R-:W-:Y:S01]  /*4b20*/  HMMA.16816.F32 R68, R144.reuse, R134, R68 ;  /* 0x000000869044723c */ /* 0x040fe20000001844 */
[----:B------:R-:W2:Y:S05]  /*4b30*/  LDSM.16.M88.4 R132, [R239+0x6800] ;  /* 0x00680000ef84783b */ /* 0x000eaa0000000200 */
[C---:B----4-:R-:W-:Y:S06]  /*4b40*/  HMMA.16816.F32 R80, R144.reuse, R152, R80 ;  /* 0x000000989050723c */ /* 0x050fec0000001850 */
[C---:B------:R-:W-:Y:S01]  /*4b50*/  HMMA.16816.F32 R76, R144.reuse, R154, R76 ;  /* 0x0000009a904c723c */ /* 0x040fe2000000184c */
[----:B------:R-:W4:Y:S05]  /*4b60*/  LDSM.16.M88.4 R152, [R239+0x7000] ;  /* 0x00700000ef98783b */ /* 0x000f2a0000000200 */
[C---:B-----5:R-:W-:Y:S06]  /*4b70*/  HMMA.16816.F32 R44, R144.reuse, R172, R44 ;  /* 0x000000ac902c723c */ /* 0x060fec000000182c */
[C---:B------:R-:W-:Y:S01]  /*4b80*/  HMMA.16816.F32 R40, R144.reuse, R174, R40 ;  /* 0x000000ae9028723c */ /* 0x040fe20000001828 */
[----:B------:R-:W-:Y:S05]  /*4b90*/  LDSM.16.M88.4 R172, [R238] ;  /* 0x00000000eeac783b */ /* 0x000fea0000000200 */
[C---:B------:R-:W-:Y:S06]  /*4ba0*/  HMMA.16816.F32 R28, R144.reuse, R168, R28 ;  /* 0x000000a8901c723c */ /* 0x040fec000000181c */
[C---:B------:R-:W-:Y:S01]  /*4bb0*/  HMMA.16816.F32 R24, R144.reuse, R170, R24 ;  /* 0x000000aa9018723c */ /* 0x040fe20000001818 */
[----:B------:R-:W-:Y:S05]  /*4bc0*/  LDSM.16.M88.4 R168, [R166+0x3000] ;  /* 0x00300000a6a8783b */ /* 0x000fea0000000200 */
        /* <DEDUP_REMOVED lines=11> */
[----:B------:R-:W3:Y:S05]  /*4c80*/  LDSM.16.M88.4 R140, [R166] ;  /* 0x00000000a68c783b */ /* 0x000eea0000000200 */
        /* <DEDUP_REMOVED lines=18> */
[C---:B---3--:R-:W-:Y:S06]  /*4db0*/  HMMA.16816.F32 R88, R144.reuse, R148, R88 ;  /* 0x000000949058723c */ /* 0x048fec0000001858 */
[----:B------:R-:W-:Y:S01]  /*4dc0*/  HMMA.16816.F32 R84, R144, R150, R84 ;  /* 0x000000969054723c */ /* 0x000fe20000001854 */
[----:B------:R-:W3:Y:S04]  /*4dd0*/  LDSM.16.M88.4 R148, [R166+0x5000] ;  /* 0x00500000a694783b */ /* 0x000ee80000000200 */
[----:B------:R-:W3:Y:S01]  /*4de0*/  LDSM.16.M88.4 R144, [R166+0x5800] ;  /* 0x00580000a690783b */ /* 0x000ee20000000200 */
[C---:B------:R-:W-:Y:S06]  /*4df0*/  HMMA.16816.F32 R52, R172.reuse, R140, R52 ;  /* 0x0000008cac34723c */ /* 0x040fec0000001834 */
        /* <DEDUP_REMOVED lines=10> */
[----:B------:R-:W2:Y:S01]  /*4ea0*/  LDSM.16.M88.4 R168, [R166+0x7800] ;  /* 0x00780000a6a8783b */ /* 0x000ea20000000200 */
[----:B------:R-:W-:-:S04]  /*4eb0*/  DEPBAR.LE SB0, 0x0 ;  /* 0x000080000000791a */ /* 0x000fc80000000000 */
[C---:B----4-:R-:W-:Y:S06]  /*4ec0*/  HMMA.16816.F32 R56, R172.reuse, R152, R56 ;  /* 0x00000098ac38723c */ /* 0x050fec0000001838 */
[C---:B------:R-:W-:Y:S06]  /*4ed0*/  HMMA.16816.F32 R152, R172.reuse, R154, R4 ;  /* 0x0000009aac98723c */ /* 0x040fec0000001804 */
[----:B------:R-:W-:Y:S01]  /*4ee0*/  HMMA.16816.F32 R28, R172, R184, R28 ;  /* 0x000000b8ac1c723c */ /* 0x000fe2000000181c */
[----:B------:R-:W-:-:S05]  /*4ef0*/  IMAD.U32 R4, RZ, RZ, UR18 ;  /* 0x00000012ff047e24 */ /* 0x000fca000f8e00ff */
[----:B------:R-:W-:Y:S01]  /*4f00*/  IADD3 R0, R0, UR16, -R4 ;  /* 0x0000001000007c10 */ /* 0x000fe2000fffe804 */
[C---:B------:R-:W-:Y:S01]  /*4f10*/  HMMA.16816.F32 R24, R172.reuse, R186, R24 ;  /* 0x000000baac18723c */ /* 0x040fe20000001818 */
[----:B------:R-:W-:Y:S01]  /*4f20*/  IADD3 R4, R189, R167, RZ ;  /* 0x000000a7bd047210 */ /* 0x000fe20007ffe0ff */
[----:B------:R-:W-:Y:S02]  /*4f30*/  VIADD R167, R239, 0x7800 ;  /* 0x00007800efa77836 */ /* 0x000fe40000000000 */
[----:B------:R-:W-:Y:S01]  /*4f40*/  VIADD R205, R0, UR13 ;  /* 0x0000000d00cd7c36 */ /* 0x000fe20008000000 */
[----:B------:R-:W-:Y:S01]  /*4f50*/  LOP3.LUT R0, R2, 0x6, RZ, 0xc0, !PT ;  /* 0x0000000602007812 */ /* 0x000fe200078ec0ff */
[----:B------:R-:W-:Y:S03]  /*4f60*/  HMMA.16816.F32 R20, R172, R180, R20 ;  /* 0x000000b4ac14723c */ /* 0x000fe60000001814 */
[----:B------:R-:W-:-:S02]  /*4f70*/  VIADDMNMX R204, R205, R204, UR16, PT ;  /* 0x00000010cdcc7e46 */ /* 0x000fc4000b8001cc */
[----:B------:R-:W-:Y:S01]  /*4f80*/  VIMNMX R205, R205, UR16, PT ;  /* 0x00000010cdcd7c48 */ /* 0x000fe2000bfe0100 */
[C---:B------:R-:W-:Y:S06]  /*4f90*/  HMMA.16816.F32 R16, R172.reuse, R182, R16 ;  /* 0x000000b6ac10723c */ /* 0x040fec0000001810 */
[C---:B------:R-:W-:Y:S06]  /*4fa0*/  HMMA.16816.F32 R12, R172.reuse, R176, R12 ;  /* 0x000000b0ac0c723c */ /* 0x040fec000000180c */
[C---:B------:R-:W-:Y:S06]  /*4fb0*/  HMMA.16816.F32 R8, R172.reuse, R178, R8 ;  /* 0x000000b2ac08723c */ /* 0x040fec0000001808 */
[C---:B-----5:R-:W-:Y:S06]  /*4fc0*/  HMMA.16816.F32 R72, R172.reuse, R160, R72 ;  /* 0x000000a0ac48723c */ /* 0x060fec0000001848 */
        /* <DEDUP_REMOVED lines=9> */
[C---:B-1----:R-:W-:Y:S06]  /*5060*/  HMMA.16816.F32 R104, R172.reuse, R136, R104 ;  /* 0x00000088ac68723c */ /* 0x042fec0000001868 */
[C---:B------:R-:W-:Y:S06]  /*5070*/  HMMA.16816.F32 R100, R172.reuse, R138, R100 ;  /* 0x0000008aac64723c */ /* 0x040fec0000001864 */
[C---:B--2---:R-:W-:Y:S06]  /*5080*/  HMMA.16816.F32 R96, R172.reuse, R132, R96 ;  /* 0x00000084ac60723c */ /* 0x044fec0000001860 */
        /* <DEDUP_REMOVED lines=36> */
[C---:B------:R-:W-:Y:S01]  /*52d0*/  LOP3.LUT R2, R5.reuse, UR6, RZ, 0x3c, !PT ;  /* 0x0000000605027c12 */ /* 0x040fe2000f8e3cff */
[----:B------:R-:W-:Y:S01]  /*52e0*/  ULDC.64 UR6, c[0x0][0x230] ;  /* 0x00008c0000067ab9 */ /* 0x000fe20000000a00 */
        /* <DEDUP_REMOVED lines=16> */
[----:B------:R-:W-:-:S05]  /*53f0*/  IMAD R6, R6, R5, -0x100 ;  /* 0xffffff0006067424 */ /* 0x000fca00078e0205 */
[----:B------:R-:W-:-:S05]  /*5400*/  SHF.R.S32.HI R2, RZ, 0x1f, R6 ;  /* 0x0000001fff027819 */ /* 0x000fca0000011406 */
[----:B------:R-:W-:-:S04]  /*5410*/  IMAD R2, R2, UR10, RZ ;  /* 0x0000000a02027c24 */ /* 0x000fc8000f8e02ff */
[C---:B------:R-:W-:Y:S02]  /*5420*/  IMAD R2, R6.reuse, UR11, R2 ;  /* 0x0000000b06027c24 */ /* 0x040fe4000f8e0202 */
[----:B--2---:R-:W-:Y:S02]  /*5430*/  IMAD.IADD R7, R7, 0x1, -R132 ;  /* 0x0000000107077824 */ /* 0x004fe400078e0a84 */
[----:B------:R-:W-:-:S03]  /*5440*/  IMAD.WIDE.U32 R132, R6, UR10, RZ ;  /* 0x0000000a06847c25 */ /* 0x000fc6000f8e00ff */
[----:B------:R-:W-:Y:S02]  /*5450*/  SHF.R.S32.HI R5, RZ, 0x1f, R7 ;  /* 0x0000001fff057819 */ /* 0x000fe40000011407 */
[----:B------:R-:W-:-:S03]  /*5460*/  IADD3 R133, R133, R2, RZ ;  /* 0x0000000285857210 */ /* 0x000fc60007ffe0ff */
[----:B------:R-:W-:Y:S02]  /*5470*/  IMAD R5, R5, UR6, RZ ;  /* 0x0000000605057c24 */ /* 0x000fe4000f8e02ff */
[----:B------:R-:W-:-:S04]  /*5480*/  IMAD.WIDE.U32 R132, R7, UR6, R132 ;  /* 0x0000000607847c25 */ /* 0x000fc8000f8e0084 */
[----:B------:R-:W-:-:S04]  /*5490*/  IMAD R5, R7, UR7, R5 ;  /* 0x0000000707057c24 */ /* 0x000fc8000f8e0205 */
[----:B------:R-:W-:Y:S01]  /*54a0*/  IMAD.IADD R5, R133, 0x1, R5 ;  /* 0x0000000185057824 */ /* 0x000fe200078e0205 */
[----:B------:R-:W-:Y:S06]  /*54b0*/  BRA `(.L_x_2283) ;  /* 0x0000000000107947 */ /* 0x000fec0003800000 */
.L_x_2282:
[----:B------:R-:W-:-:S04]  /*54c0*/  ULEA UR6, -UR10, URZ, 0x8 ;  /* 0x0000003f0a067291 */ /* 0x000fc8000f8e413f */
[----:B------:R-:W-:Y:S02]  /*54d0*/  USHF.R.S32.HI UR7, URZ, 0x1f, UR6 ;  /* 0x0000001f3f077899 */ /* 0x000fe40008011406 */
[----:B------:R-:W-:-:S04]  /*54e0*/  MOV R132, UR6 ;  /* 0x0000000600847c02 */ /* 0x000fc80008000f00 */
[----:B------:R-:W-:-:S07]  /*54f0*/  MOV R5, UR7 ;  /* 0x0000000700057c02 */ /* 0x000fce0008000f00 */
.L_x_2283:
[----:B------:R-:W-:Y:S01]  /*5500*/  IADD3 R165, P1, R132, R165, RZ ;  /* 0x000000a584a57210 */ /* 0x000fe20007f3e0ff */
[----:B------:R-:W-:Y:S01]  /*5510*/  ULDC.64 UR6, c[0x0][0x218] ;  /* 0x0000860000067ab9 */ /* 0x000fe20000000a00 */
[----:B------:R-:W-:Y:S02]  /*5520*/  USHF.L.U32 UR16, UR10, 0x5, URZ ;  /* 0x000000050a107899 */ /* 0x000fe4000800063f */
[----:B------:R-:W-:Y:S01]  /*5530*/  USHF.L.U64.HI UR13, UR10, 0x5, UR11 ;  /* 0x000000050a0d7899 */ /* 0x000fe2000801020b */
[----:B------:R-:W-:Y:S01]  /*5540*/  IMAD.X R164, R5, 0x1, R164, P1 ;  /* 0x0000000105a47824 */ /* 0x000fe200008e06a4 */
[----:B------:R-:W-:-:S04]  /*5550*/  LEA R250, P1, R165, UR6, 0x1 ;  /* 0x00000006a5fa7c11 */ /* 0x000fc8000f8208ff */
[----:B------:R-:W-:Y:S01]  /*5560*/  LEA.HI.X R247, R165, UR7, R164, 0x1, P1 ;  /* 0x00000007a5f77c11 */ /* 0x000fe200088f0ca4 */
        /* <DEDUP_REMOVED lines=52> */
.L_x_2281:
[----:B------:R-:W-:Y:S01]  /*58b0*/  VIADD R0, R0, UR21 ;  /* 0x0000001500007c36 */ /* 0x000fe20008000000 */
[----:B------:R-:W-:Y:S01]  /*58c0*/  ULDC UR18, c[0x0][0x2ec] ;  /* 0x0000bb0000127ab9 */ /* 0x000fe20000000800 */
[----:B------:R-:W-:Y:S01]  /*58d0*/  LEA R237, R4, UR4, 0x1 ;  /* 0x0000000404ed7c11 */ /* 0x000fe2000f8e08ff */
[----:B------:R-:W-:Y:S01]  /*58e0*/  UISETP.GE.AND UP0, UPT, UR12, 0x2, UPT ;  /* 0x000000020c00788c */ /* 0x000fe2000bf06270 */
[C---:B------:R-:W-:Y:S01]  /*58f0*/  VIADD R5, R0.reuse, 0x1 ;  /* 0x0000000100057836 */ /* 0x040fe20000000000 */
[CC--:B------:R-:W-:Y:S01]  /*5900*/  ISETP.GE.AND P2, PT, R0.reuse, R204.reuse, PT ;  /* 0x000000cc0000720c */ /* 0x0c0fe20003f46270 */
[C---:B------:R-:W-:Y:S02]  /*5910*/  VIADD R2, R0.reuse, 0x8 ;  /* 0x0000000800027836 */ /* 0x040fe40000000000 */
[C---:B---3--:R-:W-:Y:S01]  /*5920*/  VIADD R7, R0.reuse, 0xf0 ;  /* 0x000000f000077836 */ /* 0x048fe20000000000 */
[-C--:B------:R-:W-:Y:S01]  /*5930*/  ISETP.GE.AND P6, PT, R5, R205.reuse, PT ;  /* 0x000000cd0500720c */ /* 0x080fe20003fc6270 */
[--C-:B------:R-:W-:Y:S01]  /*5940*/  IMAD R234, R3, 0x2, R237.reuse ;  /* 0x0000000203ea7824 */ /* 0x100fe200078e02ed */
[----:B------:R-:W-:Y:S01]  /*5950*/  ISETP.GE.AND P5, PT, R5, R204, PT ;  /* 0x000000cc0500720c */ /* 0x000fe20003fa6270 */
[----:B------:R-:W-:Y:S01]  /*5960*/  VIADD R5, R0, 0x9 ;  /* 0x0000000900057836 */ /* 0x000fe20000000000 */
[----:B------:R-:W-:Y:S01]  /*5970*/  FSEL R54, R54, -INF , !P2 ;  /* 0xff80000036367808 */ /* 0x000fe20005000000 */
[C---:B------:R-:W-:Y:S01]  /*5980*/  IMAD R235, R243.reuse, 0x2, R237 ;  /* 0x00000002f3eb7824 */ /* 0x040fe200078e02ed */
[-C--:B------:R-:W-:Y:S01]  /*5990*/  ISETP.GE.AND P1, PT, R2, R205.reuse, PT ;  /* 0x000000cd0200720c */ /* 0x080fe20003f26270 */
[----:B------:R-:W-:Y:S01]  /*59a0*/  IMAD R233, R243, 0x2, R234 ;  /* 0x00000002f3e97824 */ /* 0x000fe200078e02ea */
[----:B------:R-:W-:-:S02]  /*59b0*/  ISETP.GE.AND P2, PT, R5, R205, PT ;  /* 0x000000cd0500720c */ /* 0x000fc40003f46270 */
[-C--:B------:R-:W-:Y:S01]  /*59c0*/  ISETP.GE.AND P4, PT, R5, R204.reuse, PT ;  /* 0x000000cc0500720c */ /* 0x080fe20003f86270 */
[----:B------:R-:W-:Y:S01]  /*59d0*/  VIADD R5, R0, 0x11 ;  /* 0x0000001100057836 */ /* 0x000fe20000000000 */
[----:B------:R-:W-:Y:S01]  /*59e0*/  ISETP.GE.AND P3, PT, R2, R204, PT ;  /* 0x000000cc0200720c */ /* 0x000fe20003f66270 */
[----:B------:R-:W-:Y:S01]  /*59f0*/  VIADD R2, R0, 0x10 ;  /* 0x0000001000027836 */ /* 0x000fe20000000000 */
[----:B------:R-:W-:Y:S02]  /*5a00*/  FSEL R49, R49, -INF , !P2 ;  /* 0xff80000031317808 */ /* 0x000fe40005000000 */
[----:B------:R-:W-:Y:S02]  /*5a10*/  FSEL R50, R50, -INF , !P3 ;  /* 0xff80000032327808 */ /* 0x000fe40005800000 */
[----:B------:R-:W-:Y:S02]  /*5a20*/  FSEL R55, R55, -INF , !P5 ;  /* 0xff80000037377808 */ /* 0x000fe40006800000 */
[----:B------:R-:W-:-:S02]  /*5a30*/  FSEL R48, R48, -INF , !P1 ;  /* 0xff80000030307808 */ /* 0x000fc40004800000 */
[CC--:B------:R-:W-:Y:S02]  /*5a40*/  ISETP.GE.AND P3, PT, R5.reuse, R205.reuse, PT ;  /* 0x000000cd0500720c */ /* 0x0c0fe40003f66270 */
[-C--:B------:R-:W-:Y:S01]  /*5a50*/  ISETP.GE.AND P2, PT, R5, R204.reuse, PT ;  /* 0x000000cc0500720c */ /* 0x080fe20003f46270 */
[----:B------:R-:W-:Y:S01]  /*5a60*/  VIADD R5, R0, 0x19 ;  /* 0x0000001900057836 */ /* 0x000fe20000000000 */
        /* <DEDUP_REMOVED lines=9> */
[----:B------:R-:W-:Y:S01]  /*5b00*/  VIADD R5, R0, 0x21 ;  /* 0x0000002100057836 */ /* 0x000fe20000000000 */
        /* <DEDUP_REMOVED lines=12> */
[C---:B------:R-:W-:Y:S01]  /*5bd0*/  VIADD R2, R0.reuse, 0x28 ;  /* 0x0000002800027836 */ /* 0x040fe20000000000 */
[----:B------:R-:W-:Y:S01]  /*5be0*/  FSEL R198, R37, -INF , !P5 ;  /* 0xff80000025c67808 */ /* 0x000fe20006800000 */
[----:B------:R-:W-:Y:S01]  /*5bf0*/  VIADD R37, R0, 0xa1 ;  /* 0x000000a100257836 */ /* 0x000fe20000000000 */
[----:B------:R-:W-:Y:S02]  /*5c00*/  FSEL R38, R38, -INF , !P4 ;  /* 0xff80000026267808 */ /* 0x000fe40006000000 */
[----:B------:R-:W-:Y:S02]  /*5c10*/  FSEL R43, R43, -INF , !P3 ;  /* 0xff8000002b2b7808 */ /* 0x000fe40005800000 */
[----:B------:R-:W-:Y:S01]  /*5c20*/  FSEL R199, R36, -INF , !P2 ;  /* 0xff80000024c77808 */ /* 0x000fe20005000000 */
[----:B------:R-:W-:Y:S01]  /*5c30*/  VIADD R36, R0, 0xa8 ;  /* 0x000000a800247836 */ /* 0x000fe20000000000 */
[----:B------:R-:W-:-:S02]  /*5c40*/  ISETP.GE.AND P4, PT, R5, R205, PT ;  /* 0x000000cd0500720c */ /* 0x000fc40003f86270 */
[-C--:B------:R-:W-:Y:S01]  /*5c50*/  ISETP.GE.AND P5, PT, R5, R204.reuse, PT ;  /* 0x000000cc0500720c */ /* 0x080fe20003fa6270 */
[----:B------:R-:W-:Y:S01]  /*5c60*/  VIADD R5, R0, 0x31 ;  /* 0x0000003100057836 */ /* 0x000fe20000000000 */
        /* <DEDUP_REMOVED lines=9> */
[----:B------:R-:W-:Y:S01]  /*5d00*/  VIADD R5, R0, 0x39 ;  /* 0x0000003900057836 */ /* 0x000fe20000000000 */
[C---:B------:R-:W-:Y:S02]  /*5d10*/  ISETP.GE.AND P1, PT, R2.reuse, R205, PT ;  /* 0x000000cd0200720c */ /* 0x040fe40003f26270 */
[----:B------:R-:W-:Y:S01]  /*5d20*/  ISETP.GE.AND P3, PT, R2, R204, PT ;  /* 0x000000cc0200720c */ /* 0x000fe20003f66270 */
[C---:B------:R-:W-:Y:S01]  /*5d30*/  VIADD R2, R0.reuse, 0x38 ;  /* 0x0000003800027836 */ /* 0x040fe20000000000 */
[----:B------:R-:W-:Y:S01]  /*5d40*/  FSEL R139, R29, -INF , !P2 ;  /* 0xff8000001d8b7808 */ /* 0x000fe20005000000 */
[----:B------:R-:W-:Y:S01]  /*5d50*/  VIADD R29, R0, 0xa9 ;  /* 0x000000a9001d7836 */ /* 0x000fe20000000000 */
[----:B------:R-:W-:-:S02]  /*5d60*/  FSEL R30, R30, -INF , !P3 ;  /* 0xff8000001e1e7808 */ /* 0x000fc40005800000 */
[----:B------:R-:W-:Y:S02]  /*5d70*/  FSEL R35, R35, -INF , !P5 ;  /* 0xff80000023237808 */ /* 0x000fe40006800000 */
[----:B------:R-:W-:Y:S01]  /*5d80*/  FSEL R138, R28, -INF , !P1 ;  /* 0xff8000001c8a7808 */ /* 0x000fe20004800000 */
[C---:B------:R-:W-:Y:S01]  /*5d90*/  VIADD R28, R0.reuse, 0xb0 ;  /* 0x000000b0001c7836 */ /* 0x040fe20000000000 */
        /* <DEDUP_REMOVED lines=39> */
[CC--:B------:R-:W-:Y:S02]  /*6010*/  ISETP.GE.AND P3, PT, R2.reuse, R205.reuse, PT ;  /* 0x000000cd0200720c */ /* 0x0c0fe40003f66270 */
[----:B------:R-:W-:Y:S01]  /*6020*/  ISETP.GE.AND P2, PT, R2, R204, PT ;  /* 0x000000cc0200720c */ /* 0x000fe20003f46270 */
[C---:B------:R-:W-:Y:S01]  /*6030*/  VIADD R2, R0.reuse, 0x58 ;  /* 0x0000005800027836 */ /* 0x040fe20000000000 */
[----:B------:R-:W-:Y:S01]  /*6040*/  FSEL R169, R13, -INF , !P4 ;  /* 0xff8000000da97808 */ /* 0x000fe20006000000 */
[----:B------:R-:W-:Y:S01]  /*6050*/  VIADD R13, R0, 0xd8 ;  /* 0x000000d8000d7836 */ /* 0x000fe20000000000 */
[----:B------:R-:W-:Y:S01]  /*6060*/  FSEL R32, R14, -INF , !P2 ;  /* 0xff8000000e207808 */ /* 0x000fe20005000000 */
[C---:B------:R-:W-:Y:S01]  /*6070*/  VIADD R14, R0.reuse, 0xd1 ;  /* 0x000000d1000e7836 */ /* 0x040fe20000000000 */
[----:B------:R-:W-:Y:S01]  /*6080*/  FSEL R33, R19, -INF , !P1 ;  /* 0xff80000013217808 */ /* 0x000fe20004800000 */
[----:B------:R-:W-:Y:S01]  /*6090*/  VIADD R19, R0, 0xc1 ;  /* 0x000000c100137836 */ /* 0x000fe20000000000 */
        /* <DEDUP_REMOVED lines=8> */
[----:B------:R-:W-:Y:S02]  /*6120*/  FMNMX.FTZ R6, R54, R55, !PT ;  /* 0x0000003736067209 */ /* 0x000fe40007810000 */
[----:B------:R-:W-:Y:S01]  /*6130*/  FSEL R200, R10, -INF , !P3 ;  /* 0xff8000000ac87808 */ /* 0x000fe20005800000 */
[C---:B------:R-:W-:Y:S01]  /*6140*/  VIADD R10, R0.reuse, 0xe1 ;  /* 0x000000e1000a7836 */ /* 0x040fe20000000000 */
        /* <DEDUP_REMOVED lines=13> */
[----:B------:R-:W-:Y:S02]  /*6220*/  FSEL R136, R82, -INF , !P1 ;  /* 0xff80000052887808 */ /* 0x000fe40004800000 */
[----:B------:R-:W-:-:S02]  /*6230*/  FSEL R182, R81, -INF , !P3 ;  /* 0xff80000051b67808 */ /* 0x000fc40005800000 */
[----:B------:R-:W-:Y:S02]  /*6240*/  FMNMX.FTZ R6, R51, R6, !PT ;  /* 0x0000000633067209 */ /* 0x000fe40007810000 */
[----:B------:R-:W-:Y:S01]  /*6250*/  FSEL R134, R11, -INF , !P4 ;  /* 0xff8000000b867808 */ /* 0x000fe20006000000 */
[C---:B------:R-:W-:Y:S01]  /*6260*/  VIADD R11, R0.reuse, 0xe0 ;  /* 0x000000e0000b7836 */ /* 0x040fe20000000000 */
[CC--:B------:R-:W-:Y:S02]  /*6270*/  ISETP.GE.AND P1, PT, R5.reuse, R205.reuse, PT ;  /* 0x000000cd0500720c */ /* 0x0c0fe40003f26270 */
[----:B------:R-:W-:Y:S01]  /*6280*/  ISETP.GE.AND P3, PT, R5, R204, PT ;  /* 0x000000cc0500720c */ /* 0x000fe20003f66270 */
[----:B------:R-:W-:Y:S01]  /*6290*/  VIADD R5, R0, 0x70 ;  /* 0x0000007000057836 */ /* 0x000fe20000000000 */
[----:B------:R-:W-:Y:S02]  /*62a0*/  ISETP.GE.AND P4, PT, R2, R205, PT ;  /* 0x000000cd0200720c */ /* 0x000fe40003f86270 */
        /* <DEDUP_REMOVED lines=11> */
[----:B------:R-:W-:Y:S02]  /*6360*/  ISETP.GE.AND P3, PT, R6, R205, PT ;  /* 0x000000cd0600720c */ /* 0x000fe40003f66270 */
[----:B------:R-:W-:Y:S02]  /*6370*/  FMNMX.FTZ R5, R38, R5, !PT ;  /* 0x0000000526057209 */ /* 0x000fe40007810000 */
        /* <DEDUP_REMOVED lines=18> */
[C---:B------:R-:W-:Y:S02]  /*64a0*/  ISETP.GE.AND P1, PT, R5.reuse, R205, PT ;  /* 0x000000cd0500720c */ /* 0x040fe40003f26270 */
[-C--:B------:R-:W-:Y:S01]  /*64b0*/  ISETP.GE.AND P3, PT, R5, R204.reuse, PT ;  /* 0x000000cc0500720c */ /* 0x080fe20003f66270 */
[----:B------:R-:W-:Y:S01]  /*64c0*/  VIADD R5, R0, 0x88 ;  /* 0x0000008800057836 */ /* 0x000fe20000000000 */
[----:B------:R-:W-:Y:S02]  /*64d0*/  ISETP.GE.AND P5, PT, R2, R204, PT ;  /* 0x000000cc0200720c */ /* 0x000fe40003fa6270 */
[----:B------:R-:W-:-:S02]  /*64e0*/  FSEL R196, R74, -INF , !P4 ;  /* 0xff8000004ac47808 */ /* 0x000fc40006000000 */
[----:B------:R-:W-:Y:S02]  /*64f0*/  FMNMX.FTZ R6, R26, R6, !PT ;  /* 0x000000061a067209 */ /* 0x000fe40007810000 */
[-C--:B------:R-:W-:Y:S01]  /*6500*/  ISETP.GE.AND P4, PT, R2, R205.reuse, PT ;  /* 0x000000cd0200720c */ /* 0x080fe20003f86270 */
[----:B------:R-:W-:Y:S01]  /*6510*/  VIADD R2, R0, 0x81 ;  /* 0x0000008100027836 */ /* 0x000fe20000000000 */
[----:B------:R-:W-:Y:S02]  /*6520*/  FSEL R176, R71, -INF , !P5 ;  /* 0xff80000047b07808 */ /* 0x000fe40006800000 */
[----:B------:R-:W-:Y:S02]  /*6530*/  FSEL R174, R64, -INF , !P1 ;  /* 0xff80000040ae7808 */ /* 0x000fe40004800000 */
[C---:B------:R-:W-:Y:S02]  /*6540*/  ISETP.GE.AND P5, PT, R5.reuse, R205, PT ;  /* 0x000000cd0500720c */ /* 0x040fe40003fa6270 */
[----:B------:R-:W-:-:S02]  /*6550*/  ISETP.GE.AND P1, PT, R5, R204, PT ;  /* 0x000000cc0500720c */ /* 0x000fc40003f26270 */
[----:B------:R-:W-:Y:S01]  /*6560*/  FMNMX.FTZ R5, R27, R6, !PT ;  /* 0x000000061b057209 */ /* 0x000fe20007810000 */
[----:B------:R-:W-:Y:S01]  /*6570*/  VIADD R6, R0, 0x90 ;  /* 0x0000009000067836 */ /* 0x000fe20000000000 */
[----:B------:R-:W-:Y:S02]  /*6580*/  FSEL R161, R70, -INF , !P2 ;  /* 0xff80000046a17808 */ /* 0x000fe40005000000 */
[----:B------:R-:W-:Y:S02]  /*6590*/  FSEL R181, R69, -INF , !P4 ;  /* 0xff80000045b57808 */ /* 0x000fe40006000000 */
[C---:B------:R-:W-:Y:S02]  /*65a0*/  ISETP.GE.AND P2, PT, R2.reuse, R205, PT ;  /* 0x000000cd0200720c */ /* 0x040fe40003f46270 */
[----:B------:R-:W-:Y:S01]  /*65b0*/  ISETP.GE.AND P4, PT, R2, R204, PT ;  /* 0x000000cc0200720c */ /* 0x000fe20003f86270 */
[----:B------:R-:W-:Y:S01]  /*65c0*/  VIADD R2, R0, 0x89 ;  /* 0x0000008900027836 */ /* 0x000fe20000000000 */
        /* <DEDUP_REMOVED lines=15> */
[----:B------:R-:W-:Y:S02]  /*66c0*/  FSEL R171, R60, -INF , !P5 ;  /* 0xff8000003cab7808 */ /* 0x000fe40006800000 */
[C---:B------:R-:W-:Y:S02]  /*66d0*/  ISETP.GE.AND P4, PT, R6.reuse, R205, PT ;  /* 0x000000cd0600720c */ /* 0x040fe40003f86270 */
[----:B------:R-:W-:Y:S02]  /*66e0*/  ISETP.GE.AND P5, PT, R6, R204, PT ;  /* 0x000000cc0600720c */ /* 0x000fe40003fa6270 */
[----:B------:R-:W-:Y:S01]  /*66f0*/  FMNMX.FTZ R6, R32, R2, !PT ;  /* 0x0000000220067209 */ /* 0x000fe20007810000 */
[----:B------:R-:W-:Y:S01]  /*6700*/  VIADD R2, R0, 0x99 ;  /* 0x0000009900027836 */ /* 0x000fe20000000000 */
[----:B------:R-:W-:Y:S02]  /*6710*/  FSEL R192, R63, -INF , !P2 ;  /* 0xff8000003fc07808 */ /* 0x000fe40005000000 */
[----:B------:R-:W-:-:S02]  /*6720*/  FSEL R53, R53, -INF , !P6 ;  /* 0xff80000035357808 */ /* 0x000fc40007000000 */
[C---:B------:R-:W-:Y:S02]  /*6730*/  ISETP.GE.AND P6, PT, R5.reuse, R205, PT ;  /* 0x000000cd0500720c */ /* 0x040fe40003fc6270 */
[----:B------:R-:W-:Y:S02]  /*6740*/  ISETP.GE.AND P2, PT, R5, R204, PT ;  /* 0x000000cc0500720c */ /* 0x000fe40003f46270 */
[----:B------:R-:W-:Y:S01]  /*6750*/  FMNMX.FTZ R5, R201, R6, !PT ;  /* 0x00000006c9057209 */ /* 0x000fe20007810000 */
[----:B------:R-:W-:Y:S01]  /*6760*/  VIADD R6, R0, 0xf1 ;  /* 0x000000f100067836 */ /* 0x000fe20000000000 */
[----:B------:R-:W-:Y:S02]  /*6770*/  FSEL R156, R56, -INF , !P4 ;  /* 0xff800000389c7808 */ /* 0x000fe40006000000 */
[----:B------:R-:W-:Y:S02]  /*6780*/  FMNMX.FTZ R5, R200, R5, !PT ;  /* 0x00000005c8057209 */ /* 0x000fe40007810000 */
[----:B------:R-:W-:-:S02]  /*6790*/  ISETP.GE.AND P4, PT, R0, R205, PT ;  /* 0x000000cd0000720c */ /* 0x000fc40003f86270 */
        /* <DEDUP_REMOVED lines=8> */
[----:B------:R-:W-:Y:S02]  /*6820*/  FMNMX.FTZ R57, R52, R53, !PT ;  /* 0x0000003534397209 */ /* 0x000fe40007810000 */
[----:B------:R-:W-:Y:S01]  /*6830*/  FMNMX.FTZ R56, R147, R2, !PT ;  /* 0x0000000293387209 */ /* 0x000fe20007810000 */
[----:B------:R-:W-:Y:S01]  /*6840*/  VIADD R2, R0, 0xf9 ;  /* 0x000000f900027836 */ /* 0x000fe20000000000 */
        /* <DEDUP_REMOVED lines=21> */
[----:B------:R-:W-:Y:S02]  /*69a0*/  FSEL R186, R59, -INF , !P3 ;  /* 0xff8000003bba7808 */ /* 0x000fe40005800000 */
[----:B------:R-:W-:Y:S02]  /*69b0*/  FMNMX.FTZ R56, R193, R56, !PT ;  /* 0x00000038c1387209 */ /* 0x000fe40007810000 */
[----:B------:R-:W-:Y:S02]  /*69c0*/  FMNMX.FTZ R57, R139, R57, !PT ;  /* 0x000000398b397209 */ /* 0x000fe40007810000 */
[C---:B------:R-:W-:Y:S02]  /*69d0*/  ISETP.GE.AND P4, PT, R5.reuse, R205, PT ;  /* 0x000000cd0500720c */ /* 0x040fe40003f86270 */
[----:B------:R-:W-:Y:S01]  /*69e0*/  ISETP.GE.AND P3, PT, R5, R204, PT ;  /* 0x000000cc0500720c */ /* 0x000fe20003f66270 */
[----:B------:R-:W-:Y:S01]  /*69f0*/  VIADD R5, R0, 0xf8 ;  /* 0x000000f800057836 */ /* 0x000fe20000000000 */
[----:B------:R-:W-:-:S02]  /*6a00*/  FMNMX.FTZ R0, R186, R56, !PT ;  /* 0x00000038ba007209 */ /* 0x000fc40007810000 */
[----:B------:R-:W-:Y:S02]  /*6a10*/  FMNMX.FTZ R56, R144, R57, !PT ;  /* 0x0000003990387209 */ /* 0x000fe40007810000 */
[----:B------:R-:W-:Y:S02]  /*6a20*/  FSEL R183, R154, -INF , !P2 ;  /* 0xff8000009ab77808 */ /* 0x000fe40005000000 */
        /* <DEDUP_REMOVED lines=89> */
[-C--:B------:R-:W-:Y:S02]  /*6fc0*/  ISETP.GE.AND P2, PT, R5, R204.reuse, PT ;  /* 0x000000cc0500720c */ /* 0x080fe40003f46270 */
[----:B------:R-:W-:Y:S02]  /*6fd0*/  ISETP.GE.AND P1, PT, R2, R204, PT ;  /* 0x000000cc0200720c */ /* 0x000fe40003f26270 */
[----:B------:R-:W-:Y:S02]  /*6fe0*/  FSEL R75, R91, -INF , !P3 ;  /* 0xff8000005b4b7808 */ /* 0x000fe40005800000 */
[----:B------:R-:W-:Y:S02]  /*6ff0*/  FMNMX.FTZ R0, R74, R0, !PT ;  /* 0x000000004a007209 */ /* 0x000fe40007810000 */
[----:B------:R-:W-:-:S02]  /*7000*/  FSEL R158, R153, -INF , !P5 ;  /* 0xff800000999e7808 */ /* 0x000fc40006800000 */
[----:B------:R-:W-:Y:S02]  /*7010*/  FMNMX.FTZ R56, R160, R56, !PT ;  /* 0x00000038a0387209 */ /* 0x000fe40007810000 */
[----:B------:R-:W-:Y:S02]  /*7020*/  FSEL R76, R86, -INF , !P2 ;  /* 0xff800000564c7808 */ /* 0x000fe40005000000 */
[----:B------:R-:W-:Y:S02]  /*7030*/  FMNMX.FTZ R0, R75, R0, !PT ;  /* 0x000000004b007209 */ /* 0x000fe40007810000 */
[----:B------:R-:W-:Y:S02]  /*7040*/  FSEL R77, R87, -INF , !P1 ;  /* 0xff800000574d7808 */ /* 0x000fe40004800000 */
        /* <DEDUP_REMOVED lines=8> */
[-C--:B------:R-:W-:Y:S02]  /*70d0*/  ISETP.GE.AND P1, PT, R29, R205.reuse, PT ;  /* 0x000000cd1d00720c */ /* 0x080fe40003f26270 */
[----:B------:R-:W-:Y:S01]  /*70e0*/  FSEL R140, R124, -INF , !P2 ;  /* 0xff8000007c8c7808 */ /* 0x000fe20005000000 */
[----:B------:R-:W1:Y:S01]  /*70f0*/  SHFL.BFLY PT, R29, R0, 0x2, 0x1f ;  /* 0x0c401f00001d7f89 */ /* 0x000e6200000e0000 */
        /* <DEDUP_REMOVED lines=16> */
[----:B------:R-:W-:Y:S01]  /*7200*/  ISETP.GE.AND P1, PT, R19, R205, PT ;  /* 0x000000cd1300720c */ /* 0x000fe20003f26270 */
[----:B------:R-:W-:Y:S01]  /*7210*/  LDSM.16.MT88.4 R56, [R233+0xa800] ;  /* 0x00a80000e938783b */ /* 0x000fe20000004200 */
[----:B------:R-:W-:Y:S02]  /*7220*/  FSEL R82, R112, -INF , !P2 ;  /* 0xff80000070527808 */ /* 0x000fe40005000000 */
[----:B------:R-:W-:Y:S02]  /*7230*/  FMNMX.FTZ R20, R81, R20, !PT ;  /* 0x0000001451147209 */ /* 0x000fe40007810000 */
[----:B-1----:R-:W-:Y:S02]  /*7240*/  FMNMX.FTZ R0, R0, R29, !PT ;  /* 0x0000001d00007209 */ /* 0x002fe40007810000 */
        /* <DEDUP_REMOVED lines=17> */
[----:B------:R-:W-:Y:S01]  /*7360*/  FSEL R94, R100, -INF , !P2 ;  /* 0xff800000645e7808 */ /* 0x000fe20005000000 */
[----:B------:R-:W-:Y:S01]  /*7370*/  LDSM.16.MT88.4 R12, [R237+0xa000] ;  /* 0x00a00000ed0c783b */ /* 0x000fe20000004200 */
        /* <DEDUP_REMOVED lines=8> */
[----:B-1----:R-:W-:Y:S02]  /*7400*/  FMNMX.FTZ R0, R0, R17, !PT ;  /* 0x0000001100007209 */ /* 0x002fe40007810000 */
[----:B------:R-:W-:-:S02]  /*7410*/  FSEL R98, R97, -INF , !P2 ;  /* 0xff80000061627808 */ /* 0x000fc40005000000 */
[----:B------:R-:W-:Y:S01]  /*7420*/  FMNMX.FTZ R9, R96, R9, !PT ;  /* 0x0000000960097209 */ /* 0x000fe20007810000 */
[C---:B------:R-:W-:Y:S01]  /*7430*/  FMUL.FTZ R10, R0.reuse, UR18 ;  /* 0x00000012000a7c20 */ /* 0x040fe20008410000 */
[----:B------:R-:W-:Y:S02]  /*7440*/  FSETP.NEU.FTZ.AND P1, PT, R0, -INF , PT ;  /* 0xff8000000000780b */ /* 0x000fe40003f3d000 */
[----:B------:R-:W-:Y:S02]  /*7450*/  ISETP.GE.AND P2, PT, R8, R205, PT ;  /* 0x000000cd0800720c */ /* 0x000fe40003f46270 */
[----:B------:R-:W-:Y:S02]  /*7460*/  FSEL R92, R92, -INF , !P3 ;  /* 0xff8000005c5c7808 */ /* 0x000fe40005800000 */
[----:B------:R-:W-:Y:S02]  /*7470*/  FMNMX.FTZ R9, R98, R9, !PT ;  /* 0x0000000962097209 */ /* 0x000fe40007810000 */
[----:B------:R-:W-:-:S02]  /*7480*/  FSEL R97, R10, RZ, P1 ;  /* 0x000000ff0a617208 */ /* 0x000fc40000800000 */
        /* <DEDUP_REMOVED lines=10> */
[----:B------:R-:W-:Y:S01]  /*7530*/  LDSM.16.MT88.4 R36, [R234+0xa000] ;  /* 0x00a00000ea24783b */ /* 0x000fe20000004200 */
[----:B------:R-:W-:Y:S01]  /*7540*/  ISETP.GE.AND P1, PT, R5, R205, PT ;  /* 0x000000cd0500720c */ /* 0x000fe20003f26270 */
[--C-:B------:R-:W-:Y:S01]  /*7550*/  FFMA.FTZ R54, R54, UR18, -R97.reuse ;  /* 0x0000001236367c23 */ /* 0x100fe20008010861 */
[----:B------:R-:W-:Y:S01]  /*7560*/  FSEL R89, R89, -INF , !P2 ;  /* 0xff80000059597808 */ /* 0x000fe20005000000 */
[--C-:B------:R-:W-:Y:S01]  /*7570*/  FFMA.FTZ R55, R55, UR18, -R97.reuse ;  /* 0x0000001237377c23 */ /* 0x100fe20008010861 */
[----:B------:R-:W-:Y:S01]  /*7580*/  FMNMX.FTZ R9, R99, R9, !PT ;  /* 0x0000000963097209 */ /* 0x000fe20007810000 */
[----:B------:R-:W-:Y:S01]  /*7590*/  MUFU.EX2 R88, R54 ;  /* 0x0000003600587308 */ /* 0x000fe20000000800 */
[----:B------:R-:W-:Y:S01]  /*75a0*/  ISETP.GE.AND P2, PT, R2, R205, PT ;  /* 0x000000cd0200720c */ /* 0x000fe20003f46270 */
[--C-:B------:R-:W-:Y:S01]  /*75b0*/  FFMA.FTZ R102, R26, UR18, -R97.reuse ;  /* 0x000000121a667c23 */ /* 0x100fe20008010861 */
[----:B------:R-:W-:Y:S01]  /*75c0*/  FSEL R100, R84, -INF , !P1 ;  /* 0xff80000054647808 */ /* 0x000fe20004800000 */
[--C-:B------:R-:W-:Y:S01]  /*75d0*/  FFMA.FTZ R101, R27, UR18, -R97.reuse ;  /* 0x000000121b657c23 */ /* 0x100fe20008010861 */
[----:B------:R-:W-:Y:S01]  /*75e0*/  FMNMX.FTZ R9, R89, R9, !PT ;  /* 0x0000000959097209 */ /* 0x000fe20007810000 */
[----:B------:R-:W-:Y:S01]  /*75f0*/  LDSM.16.MT88.4 R24, [R237+0xa800] ;  /* 0x00a80000ed18783b */ /* 0x000fe20000004200 */
[----:B------:R-:W-:Y:S01]  /*7600*/  FSEL R116, R85, -INF , !P2 ;  /* 0xff80000055747808 */ /* 0x000fe20005000000 */
[----:B------:R-:W1:Y:S01]  /*7610*/  MUFU.EX2 R84, R55 ;  /* 0x0000003700547308 */ /* 0x000e620000000800 */
[----:B------:R-:W-:Y:S01]  /*7620*/  FMNMX.FTZ R2, R100, R9, !PT ;  /* 0x0000000964027209 */ /* 0x000fe20007810000 */
[--C-:B------:R-:W-:Y:S01]  /*7630*/  FFMA.FTZ R85, R22, UR18, -R97.reuse ;  /* 0x0000001216557c23 */ /* 0x100fe20008010861 */
[--C-:B------:R-:W-:Y:S01]  /*7640*/  FFMA.FTZ R123, R23, UR18, -R97.reuse ;  /* 0x00000012177b7c23 */ /* 0x100fe20008010861 */
[--C-:B------:R-:W-:Y:S01]  /*7650*/  FFMA.FTZ R104, R30, UR18, -R97.reuse ;  /* 0x000000121e687c23 */ /* 0x100fe20008010861 */
[----:B------:R-:W-:Y:S01]  /*7660*/  FMNMX.FTZ R2, R116, R2, !PT ;  /* 0x0000000274027209 */ /* 0x000fe20007810000 */
[--C-:B------:R-:W-:Y:S01]  /*7670*/  FFMA.FTZ R103, R31, UR18, -R97.reuse ;  /* 0x000000121f677c23 */ /* 0x100fe20008010861 */
[----:B------:R-:W-:Y:S01]  /*7680*/  LDSM.16.MT88.4 R20, [R235+0xa800] ;  /* 0x00a80000eb14783b */ /* 0x000fe20000004200 */
[----:B------:R-:W-:Y:S01]  /*7690*/  MUFU.EX2 R114, R114 ;  /* 0x0000007200727308 */ /* 0x000fe20000000800 */
[--C-:B------:R-:W-:Y:S01]  /*76a0*/  FFMA.FTZ R112, R46, UR18, -R97.reuse ;  /* 0x000000122e707c23 */ /* 0x100fe20008010861 */
[--C-:B------:R-:W-:Y:S01]  /*76b0*/  FFMA.FTZ R111, R47, UR18, -R97.reuse ;  /* 0x000000122f6f7c23 */ /* 0x100fe20008010861 */
[----:B------:R-:W2:Y:S01]  /*76c0*/  SHFL.BFLY PT, R5, R2, 0x2, 0x1f ;  /* 0x0c401f0002057f89 */ /* 0x000ea200000e0000 */
[--C-:B------:R-:W-:Y:S01]  /*76d0*/  FFMA.FTZ R110, R42, UR18, -R97.reuse ;  /* 0x000000122a6e7c23 */ /* 0x100fe20008010861 */
[--C-:B------:R-:W-:Y:S01]  /*76e0*/  FFMA.FTZ R109, R43, UR18, -R97.reuse ;  /* 0x000000122b6d7c23 */ /* 0x100fe20008010861 */
[--C-:B------:R-:W-:Y:S01]  /*76f0*/  FFMA.FTZ R122, R18, UR18, -R97.reuse ;  /* 0x00000012127a7c23 */ /* 0x100fe20008010861 */
[--C-:B------:R-:W-:Y:S01]  /*7700*/  FFMA.FTZ R106, R34, UR18, -R97.reuse ;  /* 0x00000012226a7c23 */ /* 0x100fe20008010861 */
[----:B------:R-:W3:Y:S01]  /*7710*/  MUFU.EX2 R113, R113 ;  /* 0x0000007100717308 */ /* 0x000ee20000000800 */
[----:B-1----:R-:W-:Y:S01]  /*7720*/  F2FP.F16.F32.PACK_AB R29, R84, R88 ;  /* 0x00000058541d723e */ /* 0x002fe200000000ff */
[--C-:B------:R-:W-:Y:S01]  /*7730*/  FFMA.FTZ R105, R35, UR18, -R97.reuse ;  /* 0x0000001223697c23 */ /* 0x100fe20008010861 */
[--C-:B------:R-:W-:Y:S01]  /*7740*/  FFMA.FTZ R121, R33, UR18, -R97.reuse ;  /* 0x0000001221797c23 */ /* 0x100fe20008010861 */
[--C-:B------:R-:W-:Y:S01]  /*7750*/  FFMA.FTZ R120, R32, UR18, -R97.reuse ;  /* 0x0000001220787c23 */ /* 0x100fe20008010861 */
[--C-:B------:R-:W-:Y:S01]  /*7760*/  FFMA.FTZ R3, R201, UR18, -R97.reuse ;  /* 0x00000012c9037c23 */ /* 0x100fe20008010861 */
[--C-:B------:R-:W-:Y:S01]  /*7770*/  FFMA.FTZ R134, R134, UR18, -R97.reuse ;  /* 0x0000001286867c23 */ /* 0x100fe20008010861 */
[--C-:B------:R-:W-:Y:S01]  /*7780*/  FFMA.FTZ R136, R136, UR18, -R97.reuse ;  /* 0x0000001288887c23 */ /* 0x100fe20008010861 */
        /* <DEDUP_REMOVED lines=11> */
[----:B--2---:R-:W-:Y:S01]  /*7840*/  FMNMX.FTZ R2, R2, R5, !PT ;  /* 0x0000000502027209 */ /* 0x004fe20007810000 */
[--C-:B------:R-:W-:Y:S01]  /*7850*/  FFMA.FTZ R191, R191, UR18, -R97.reuse ;  /* 0x00000012bfbf7c23 */ /* 0x100fe20008010861 */
[--C-:B------:R-:W-:Y:S01]  /*7860*/  FFMA.FTZ R192, R192, UR18, -R97.reuse ;  /* 0x00000012c0c07c23 */ /* 0x100fe20008010861 */
[--C-:B------:R-:W-:Y:S01]  /*7870*/  FFMA.FTZ R193, R193, UR18, -R97.reuse ;  /* 0x00000012c1c17c23 */ /* 0x100fe20008010861 */
[--C-:B------:R-:W-:Y:S01]  /*7880*/  FFMA.FTZ R186, R186, UR18, -R97.reuse ;  /* 0x00000012baba7c23 */ /* 0x100fe20008010861 */
[----:B------:R-:W2:Y:S01]  /*7890*/  SHFL.BFLY PT, R5, R2, 0x1, 0x1f ;  /* 0x0c201f0002057f89 */ /* 0x000ea200000e0000 */
[----:B------:R-:W-:Y:S01]  /*78a0*/  MUFU.EX2 R110, R110 ;  /* 0x0000006e006e7308 */ /* 0x000fe20000000800 */
[--C-:B------:R-:W-:Y:S01]  /*78b0*/  FFMA.FTZ R183, R183, UR18, -R97.reuse ;  /* 0x00000012b7b77c23 */ /* 0x100fe20008010861 */
[--C-:B------:R-:W-:Y:S01]  /*78c0*/  FFMA.FTZ R179, R179, UR18, -R97.reuse ;  /* 0x00000012b3b37c23 */ /* 0x100fe20008010861 */
[----:B------:R-:W-:Y:S01]  /*78d0*/  FADD.FTZ R84, R88, R84 ;  /* 0x0000005458547221 */ /* 0x000fe20000010000 */
[--C-:B------:R-:W-:Y:S01]  /*78e0*/  FFMA.FTZ R170, R170, UR18, -R97.reuse ;  /* 0x00000012aaaa7c23 */ /* 0x100fe20008010861 */
[--C-:B------:R-:W-:Y:S01]  /*78f0*/  FFMA.FTZ R163, R163, UR18, -R97.reuse ;  /* 0x00000012a3a37c23 */ /* 0x100fe20008010861 */
[--C-:B------:R-:W-:Y:S01]  /*7900*/  FFMA.FTZ R159, R159, UR18, -R97.reuse ;  /* 0x000000129f9f7c23 */ /* 0x100fe20008010861 */
[----:B------:R-:W-:Y:S01]  /*7910*/  FADD.FTZ R84, R114, R84 ;  /* 0x0000005472547221 */ /* 0x000fe20000010000 */
[----:B------:R-:W3:Y:S01]  /*7920*/  MUFU.EX2 R109, R109 ;  /* 0x0000006d006d7308 */ /* 0x000ee20000000800 */
[--C-:B------:R-:W-:Y:S01]  /*7930*/  FFMA.FTZ R146, R146, UR18, -R97.reuse ;  /* 0x0000001292927c23 */ /* 0x100fe20008010861 */
[--C-:B------:R-:W-:Y:S01]  /*7940*/  FFMA.FTZ R142, R142, UR18, -R97.reuse ;  /* 0x000000128e8e7c23 */ /* 0x100fe20008010861 */
[----:B------:R-:W-:Y:S01]  /*7950*/  FADD.FTZ R113, R113, R84 ;  /* 0x0000005471717221 */ /* 0x000fe20000010000 */
[--C-:B------:R-:W-:Y:S01]  /*7960*/  FFMA.FTZ R137, R137, UR18, -R97.reuse ;  /* 0x0000001289897c23 */ /* 0x100fe20008010861 */
[--C-:B------:R-:W-:Y:S01]  /*7970*/  FFMA.FTZ R60, R60, UR18, -R97.reuse ;  /* 0x000000123c3c7c23 */ /* 0x100fe20008010861 */
[----:B------:R-:W-:Y:S01]  /*7980*/  FFMA.FTZ R61, R61, UR18, -R97 ;  /* 0x000000123d3d7c23 */ /* 0x000fe20008010861 */
[----:B-1----:R-:W-:Y:S01]  /*7990*/  FADD.FTZ R113, R112, R113 ;  /* 0x0000007170717221 */ /* 0x002fe20000010000 */
[----:B------:R-:W1:Y:S01]  /*79a0*/  MUFU.EX2 R108, R108 ;  /* 0x0000006c006c7308 */ /* 0x000e620000000800 */
[--C-:B------:R-:W-:Y:S01]  /*79b0*/  FFMA.FTZ R62, R62, UR18, -R97.reuse ;  /* 0x000000123e3e7c23 */ /* 0x100fe20008010861 */
[----:B------:R-:W-:Y:S01]  /*79c0*/  FFMA.FTZ R63, R63, UR18, -R97 ;  /* 0x000000123f3f7c23 */ /* 0x000fe20008010861 */
[----:B----4-:R-:W-:Y:S01]  /*79d0*/  FADD.FTZ R113, R111, R113 ;  /* 0x000000716f717221 */ /* 0x010fe20000010000 */
[--C-:B------:R-:W-:Y:S01]  /*79e0*/  FFMA.FTZ R64, R64, UR18, -R97.reuse ;  /* 0x0000001240407c23 */ /* 0x100fe20008010861 */
[--C-:B------:R-:W-:Y:S01]  /*79f0*/  FFMA.FTZ R67, R67, UR18, -R97.reuse ;  /* 0x0000001243437c23 */ /* 0x100fe20008010861 */
[----:B------:R-:W-:Y:S01]  /*7a00*/  FFMA.FTZ R74, R74, UR18, -R97 ;  /* 0x000000124a4a7c23 */ /* 0x000fe20008010861 */
[----:B--2---:R-:W-:Y:S01]  /*7a10*/  FMNMX.FTZ R2, R2, R5, !PT ;  /* 0x0000000502027209 */ /* 0x004fe20007810000 */
[----:B------:R-:W-:Y:S01]  /*7a20*/  MUFU.EX2 R107, R107 ;  /* 0x0000006b006b7308 */ /* 0x000fe20000000800 */
[----:B------:R-:W2:Y:S01]  /*7a30*/  LDSM.16.MT88.4 R4, [R235+0xa000] ;  /* 0x00a00000eb04783b */ /* 0x000ea20000004200 */
[----:B---3--:R-:W-:Y:S01]  /*7a40*/  F2FP.F16.F32.PACK_AB R55, R109, R110 ;  /* 0x0000006e6d37723e */ /* 0x008fe200000000ff */
[----:B------:R-:W-:Y:S01]  /*7a50*/  FADD.FTZ R110, R110, R113 ;  /* 0x000000716e6e7221 */ /* 0x000fe20000010000 */
[C---:B------:R-:W-:Y:S01]  /*7a60*/  FMUL.FTZ R115, R2.reuse, UR18 ;  /* 0x0000001202737c20 */ /* 0x040fe20008410000 */
[----:B------:R-:W-:Y:S01]  /*7a70*/  FSETP.NEU.FTZ.AND P1, PT, R2, -INF , PT ;  /* 0xff8000000200780b */ /* 0x000fe20003f3d000 */
[--C-:B------:R-:W-:Y:S01]  /*7a80*/  FFMA.FTZ R75, R75, UR18, -R97.reuse ;  /* 0x000000124b4b7c23 */ /* 0x100fe20008010861 */
[----:B------:R-:W-:Y:S01]  /*7a90*/  FADD.FTZ R110, R109, R110 ;  /* 0x0000006e6d6e7221 */ /* 0x000fe20000010000 */
[----:B------:R-:W-:Y:S01]  /*7aa0*/  MUFU.EX2 R106, R106 ;  /* 0x0000006a006a7308 */ /* 0x000fe20000000800 */
[----:B------:R-:W-:Y:S01]  /*7ab0*/  FSEL R115, R115, RZ, P1 ;  /* 0x000000ff73737208 */ /* 0x000fe20000800000 */
[--C-:B------:R-:W-:Y:S01]  /*7ac0*/  FFMA.FTZ R76, R76, UR18, -R97.reuse ;  /* 0x000000124c4c7c23 */ /* 0x100fe20008010861 */
[----:B-1----:R-:W-:Y:S01]  /*7ad0*/  FADD.FTZ R110, R108, R110 ;  /* 0x0000006e6c6e7221 */ /* 0x002fe20000010000 */
[----:B------:R-:W-:Y:S01]  /*7ae0*/  FFMA.FTZ R77, R77, UR18, -R97 ;  /* 0x000000124d4d7c23 */ /* 0x000fe20008010861 */
[----:B------:R-:W-:Y:S01]  /*7af0*/  PLOP3.LUT P1, PT, PT, PT, UP0, 0x80, 0x0 ;  /* 0x000000000000781c */ /* 0x000fe20003f2f008 */
[--C-:B------:R-:W-:Y:S01]  /*7b00*/  FFMA.FTZ R117, R48, UR18, -R115.reuse ;  /* 0x0000001230757c23 */ /* 0x100fe20008010873 */
[--C-:B------:R-:W-:Y:S01]  /*7b10*/  FFMA.FTZ R128, R49, UR18, -R115.reuse ;  /* 0x0000001231807c23 */ /* 0x100fe20008010873 */
[--C-:B------:R-:W-:Y:S01]  /*7b20*/  FFMA.FTZ R119, R52, UR18, -R115.reuse ;  /* 0x0000001234777c23 */ /* 0x100fe20008010873 */
[----:B------:R-:W1:Y:S01]  /*7b30*/  LDSM.16.MT88.4 R48, [R233+0xa000] ;  /* 0x00a00000e930783b */ /* 0x000e620000004200 */
[--C-:B------:R-:W-:Y:S01]  /*7b40*/  FFMA.FTZ R118, R53, UR18, -R115.reuse ;  /* 0x0000001235767c23 */ /* 0x100fe20008010873 */
[--C-:B------:R-:W-:Y:S01]  /*7b50*/  FFMA.FTZ R127, R44, UR18, -R115.reuse ;  /* 0x000000122c7f7c23 */ /* 0x100fe20008010873 */
[----:B------:R-:W-:Y:S01]  /*7b60*/  MUFU.EX2 R117, R117 ;  /* 0x0000007500757308 */ /* 0x000fe20000000800 */
[--C-:B------:R-:W-:Y:S01]  /*7b70*/  FFMA.FTZ R126, R45, UR18, -R115.reuse ;  /* 0x000000122d7e7c23 */ /* 0x100fe20008010873 */
[--C-:B------:R-:W-:Y:S01]  /*7b80*/  FFMA.FTZ R125, R40, UR18, -R115.reuse ;  /* 0x00000012287d7c23 */ /* 0x100fe20008010873 */
[--C-:B------:R-:W-:Y:S01]  /*7b90*/  FFMA.FTZ R124, R41, UR18, -R115.reuse ;  /* 0x00000012297c7c23 */ /* 0x100fe20008010873 */
[----:B------:R-:W3:Y:S01]  /*7ba0*/  LDSM.16.MT88.4 R44, [R234+0xa800] ;  /* 0x00a80000ea2c783b */ /* 0x000ee20000004200 */
[----:B------:R-:W-:Y:S01]  /*7bb0*/  F2FP.F16.F32.PACK_AB R53, R111, R112 ;  /* 0x000000706f35723e */ /* 0x000fe200000000ff */
        /* <DEDUP_REMOVED lines=13> */
[----:B------:R-:W-:Y:S01]  /*7c90*/  FFMA.FTZ R154, R157, UR18, -R115 ;  /* 0x000000129d9a7c23 */ /* 0x000fe20008010873 */
[----:B------:R-:W-:Y:S01]  /*7ca0*/  FFMA.FTZ R133, R200, UR18, -R97 ;  /* 0x00000012c8857c23 */ /* 0x000fe20008010861 */
[--C-:B------:R-:W-:Y:S01]  /*7cb0*/  FFMA.FTZ R162, R162, UR18, -R115.reuse ;  /* 0x00000012a2a27c23 */ /* 0x100fe20008010873 */
[--C-:B------:R-:W-:Y:S01]  /*7cc0*/  FFMA.FTZ R169, R169, UR18, -R115.reuse ;  /* 0x00000012a9a97c23 */ /* 0x100fe20008010873 */
[--C-:B------:R-:W-:Y:S01]  /*7cd0*/  FFMA.FTZ R172, R172, UR18, -R115.reuse ;  /* 0x00000012acac7c23 */ /* 0x100fe20008010873 */
[----:B------:R-:W5:Y:S01]  /*7ce0*/  MUFU.EX2 R128, R128 ;  /* 0x0000008000807308 */ /* 0x000f620000000800 */
[--C-:B------:R-:W-:Y:S01]  /*7cf0*/  FFMA.FTZ R175, R175, UR18, -R115.reuse ;  /* 0x00000012afaf7c23 */ /* 0x100fe20008010873 */
[--C-:B------:R-:W-:Y:S01]  /*7d00*/  FFMA.FTZ R180, R180, UR18, -R115.reuse ;  /* 0x00000012b4b47c23 */ /* 0x100fe20008010873 */
[--C-:B------:R-:W-:Y:S01]  /*7d10*/  FFMA.FTZ R182, R182, UR18, -R115.reuse ;  /* 0x00000012b6b67c23 */ /* 0x100fe20008010873 */
[--C-:B------:R-:W-:Y:S01]  /*7d20*/  FFMA.FTZ R185, R185, UR18, -R115.reuse ;  /* 0x00000012b9b97c23 */ /* 0x100fe20008010873 */
[----:B------:R-:W-:Y:S01]  /*7d30*/  FFMA.FTZ R189, R189, UR18, -R115 ;  /* 0x00000012bdbd7c23 */ /* 0x000fe20008010873 */
[----:B------:R-:W-:Y:S01]  /*7d40*/  FFMA.FTZ R157, R194, UR18, -R97 ;  /* 0x00000012c29d7c23 */ /* 0x000fe20008010861 */
        /* <DEDUP_REMOVED lines=8> */
[--C-:B------:R-:W-:Y:S01]  /*7dd0*/  FFMA.FTZ R171, R171, UR18, -R115.reuse ;  /* 0x00000012abab7c23 */ /* 0x100fe20008010873 */
[----:B------:R-:W4:Y:S01]  /*7de0*/  MUFU.EX2 R126, R126 ;  /* 0x0000007e007e7308 */ /* 0x000f220000000800 */
[----:B-----5:R-:W-:Y:S01]  /*7df0*/  F2FP.F16.F32.PACK_AB R30, R128, R117 ;  /* 0x00000075801e723e */ /* 0x020fe200000000ff */
[--C-:B------:R-:W-:Y:S01]  /*7e00*/  FFMA.FTZ R168, R168, UR18, -R115.reuse ;  /* 0x00000012a8a87c23 */ /* 0x100fe20008010873 */
[--C-:B------:R-:W-:Y:S01]  /*7e10*/  FFMA.FTZ R156, R156, UR18, -R115.reuse ;  /* 0x000000129c9c7c23 */ /* 0x100fe20008010873 */
[--C-:B------:R-:W-:Y:S01]  /*7e20*/  FFMA.FTZ R151, R151, UR18, -R115.reuse ;  /* 0x0000001297977c23 */ /* 0x100fe20008010873 */
[--C-:B------:R-:W-:Y:S01]  /*7e30*/  FFMA.FTZ R160, R160, UR18, -R115.reuse ;  /* 0x00000012a0a07c23 */ /* 0x100fe20008010873 */
[--C-:B------:R-:W-:Y:S01]  /*7e40*/  FFMA.FTZ R158, R158, UR18, -R115.reuse ;  /* 0x000000129e9e7c23 */ /* 0x100fe20008010873 */
[----:B------:R-:W-:Y:S01]  /*7e50*/  FADD.FTZ R118, R119, R118 ;  /* 0x0000007677767221 */ /* 0x000fe20000010000 */
[C---:B------:R-:W-:Y:S01]  /*7e60*/  HMMA.16816.F32 R16, R28.reuse, R12, RZ ;  /* 0x0000000c1c10723c */ /* 0x040fe200000018ff */
[----:B------:R-:W5:Y:S01]  /*7e70*/  MUFU.EX2 R125, R125 ;  /* 0x0000007d007d7308 */ /* 0x000f620000000800 */
[--C-:B------:R-:W-:Y:S01]  /*7e80*/  FFMA.FTZ R143, R143, UR18, -R115.reuse ;  /* 0x000000128f8f7c23 */ /* 0x100fe20008010873 */
[----:B------:R-:W-:Y:S01]  /*7e90*/  FADD.FTZ R117, R117, R118 ;  /* 0x0000007675757221 */ /* 0x000fe20000010000 */
[--C-:B------:R-:W-:Y:S01]  /*7ea0*/  FFMA.FTZ R141, R141, UR18, -R115.reuse ;  /* 0x000000128d8d7c23 */ /* 0x100fe20008010873 */
[----:B------:R-:W-:Y:S01]  /*7eb0*/  FFMA.FTZ R140, R140, UR18, -R115 ;  /* 0x000000128c8c7c23 */ /* 0x000fe20008010873 */
[C---:B------:R-:W-:Y:S01]  /*7ec0*/  HMMA.16816.F32 R12, R28.reuse, R14, RZ ;  /* 0x0000000e1c0c723c */ /* 0x040fe200000018ff */
[----:B------:R-:W-:Y:S01]  /*7ed0*/  FADD.FTZ R128, R128, R117 ;  /* 0x0000007580807221 */ /* 0x000fe20000010000 */
[--C-:B------:R-:W-:Y:S01]  /*7ee0*/  FFMA.FTZ R135, R135, UR18, -R115.reuse ;  /* 0x0000001287877c23 */ /* 0x100fe20008010873 */
[----:B------:R-:W1:Y:S01]  /*7ef0*/  MUFU.EX2 R124, R124 ;  /* 0x0000007c007c7308 */ /* 0x000e620000000800 */
[----:B----4-:R-:W-:Y:S01]  /*7f00*/  F2FP.F16.F32.PACK_AB R52, R126, R127 ;  /* 0x0000007f7e34723e */ /* 0x010fe200000000ff */
[----:B------:R-:W-:Y:S01]  /*7f10*/  FADD.FTZ R128, R127, R128 ;  /* 0x000000807f807221 */ /* 0x000fe20000010000 */
[C---:B--2---:R-:W-:Y:S01]  /*7f20*/  HMMA.16816.F32 R8, R28.reuse, R4, RZ ;  /* 0x000000041c08723c */ /* 0x044fe200000018ff */
[----:B------:R-:W-:Y:S01]  /*7f30*/  FADD.FTZ R110, R107, R110 ;  /* 0x0000006e6b6e7221 */ /* 0x000fe20000010000 */
[--C-:B------:R-:W-:Y:S01]  /*7f40*/  FFMA.FTZ R78, R78, UR18, -R115.reuse ;  /* 0x000000124e4e7c23 */ /* 0x100fe20008010873 */
[----:B------:R-:W-:Y:S01]  /*7f50*/  FADD.FTZ R128, R126, R128 ;  /* 0x000000807e807221 */ /* 0x000fe20000010000 */
[--C-:B------:R-:W-:Y:S01]  /*7f60*/  FFMA.FTZ R79, R79, UR18, -R115.reuse ;  /* 0x000000124f4f7c23 */ /* 0x100fe20008010873 */
[----:B------:R-:W2:Y:S01]  /*7f70*/  MUFU.EX2 R105, R105 ;  /* 0x0000006900697308 */ /* 0x000ea20000000800 */
[C---:B------:R-:W-:Y:S01]  /*7f80*/  HMMA.16816.F32 R40, R28.reuse, R36, RZ ;  /* 0x000000241c28723c */ /* 0x040fe200000018ff */
[----:B-----5:R-:W-:Y:S01]  /*7f90*/  FADD.FTZ R128, R125, R128 ;  /* 0x000000807d807221 */ /* 0x020fe20000010000 */
[----:B------:R-:W-:Y:S01]  /*7fa0*/  FADD.FTZ R110, R106, R110 ;  /* 0x0000006e6a6e7221 */ /* 0x000fe20000010000 */
[--C-:B------:R-:W-:Y:S01]  /*7fb0*/  FFMA.FTZ R80, R80, UR18, -R115.reuse ;  /* 0x0000001250507c23 */ /* 0x100fe20008010873 */
[--C-:B------:R-:W-:Y:S01]  /*7fc0*/  FFMA.FTZ R81, R81, UR18, -R115.reuse ;  /* 0x0000001251517c23 */ /* 0x100fe20008010873 */
[--C-:B------:R-:W-:Y:S01]  /*7fd0*/  FFMA.FTZ R84, R94, UR18, -R115.reuse ;  /* 0x000000125e547c23 */ /* 0x100fe20008010873 */
[C---:B------:R-:W-:Y:S01]  /*7fe0*/  HMMA.16816.F32 R4, R28.reuse, R6, RZ ;  /* 0x000000061c04723c */ /* 0x040fe200000018ff */
[----:B------:R-:W-:Y:S01]  /*7ff0*/  MUFU.EX2 R129, R129 ;  /* 0x0000008100817308 */ /* 0x000fe20000000800 */
[C---:B-1----:R-:W-:Y:S01]  /*8000*/  F2FP.F16.F32.PACK_AB R54, R124.reuse, R125 ;  /* 0x0000007d7c36723e */ /* 0x042fe200000000ff */
[----:B------:R-:W-:Y:S01]  /*8010*/  FADD.FTZ R128, R124, R128 ;  /* 0x000000807c807221 */ /* 0x000fe20000010000 */
[--C-:B------:R-:W-:Y:S01]  /*8020*/  FFMA.FTZ R88, R93, UR18, -R115.reuse ;  /* 0x000000125d587c23 */ /* 0x100fe20008010873 */
[--C-:B------:R-:W-:Y:S01]  /*8030*/  FFMA.FTZ R98, R98, UR18, -R115.reuse ;  /* 0x0000001262627c23 */ /* 0x100fe20008010873 */
[----:B------:R-:W-:Y:S01]  /*8040*/  HMMA.16816.F32 R36, R28, R38, RZ ;  /* 0x000000261c24723c */ /* 0x000fe200000018ff */
[----:B------:R-:W-:-:S02]  /*8050*/  FFMA.FTZ R89, R89, UR18, -R115 ;  /* 0x0000001259597c23 */ /* 0x000fc40008010873 */
[----:B------:R-:W1:Y:S03]  /*8060*/  MUFU.EX2 R130, R130 ;  /* 0x0000008200827308 */ /* 0x000e660000000800 */
[C---:B------:R-:W-:Y:S05]  /*8070*/  HMMA.16816.F32 R32, R28.reuse, R48, RZ ;  /* 0x000000301c20723c */ /* 0x040fea00000018ff */
[----:B------:R-:W4:Y:S01]  /*8080*/  MUFU.EX2 R131, R131 ;  /* 0x0000008300837308 */ /* 0x000f220000000800 */
[----:B------:R-:W-:Y:S01]  /*8090*/  HMMA.16816.F32 R28, R28, R50, RZ ;  /* 0x000000321c1c723c */ /* 0x000fe200000018ff */
[----:B------:R-:W-:-:S05]  /*80a0*/  F2FP.F16.F32.PACK_AB R49, R107, R108 ;  /* 0x0000006c6b31723e */ /* 0x000fca00000000ff */
[C---:B------:R-:W-:Y:S01]  /*80b0*/  HMMA.16816.F32 R16, R52.reuse, R24, R16 ;  /* 0x000000183410723c */ /* 0x040fe20000001810 */
[----:B------:R-:W5:Y:S01]  /*80c0*/  MUFU.EX2 R132, R132 ;  /* 0x0000008400847308 */ /* 0x000f620000000800 */
[C---:B--2---:R-:W-:Y:S01]  /*80d0*/  F2FP.F16.F32.PACK_AB R51, R105.reuse, R106 ;  /* 0x0000006a6933723e */ /* 0x044fe200000000ff */
[----:B------:R-:W-:Y:S01]  /*80e0*/  FADD.FTZ R105, R105, R110 ;  /* 0x0000006e69697221 */ /* 0x000fe20000010000 */
[C---:B-1----:R-:W-:Y:S01]  /*80f0*/  F2FP.F16.F32.PACK_AB R48, R130.reuse, R129 ;  /* 0x000000818230723e */ /* 0x042fe200000000ff */
[----:B------:R-:W-:Y:S01]  /*8100*/  FADD.FTZ R129, R129, R128 ;  /* 0x0000008081817221 */ /* 0x000fe20000010000 */
[----:B------:R-:W-:Y:S01]  /*8110*/  HMMA.16816.F32 R12, R52, R26, R12 ;  /* 0x0000001a340c723c */ /* 0x000fe2000000180c */
[----:B------:R-:W1:Y:S02]  /*8120*/  LDSM.16.MT88.4 R24, [R237+0xb000] ;  /* 0x00b00000ed18783b */ /* 0x000e640000004200 */
[----:B------:R-:W2:Y:S01]  /*8130*/  MUFU.EX2 R104, R104 ;  /* 0x0000006800687308 */ /* 0x000ea20000000800 */
[----:B------:R-:W-:-:S02]  /*8140*/  FADD.FTZ R129, R130, R129 ;  /* 0x0000008182817221 */ /* 0x000fc40000010000 */
[----:B------:R-:W-:Y:S02]  /*8150*/  HMMA.16816.F32 R8, R52, R20, R8 ;  /* 0x000000143408723c */ /* 0x000fe40000001808 */
[----:B----4-:R-:W-:-:S03]  /*8160*/  FADD.FTZ R129, R131, R129 ;  /* 0x0000008183817221 */ /* 0x010fc60000010000 */
[----:B------:R-:W4:Y:S01]  /*8170*/  MUFU.EX2 R103, R103 ;  /* 0x0000006700677308 */ /* 0x000f220000000800 */
[----:B------:R-:W-:Y:S01]  /*8180*/  HMMA.16816.F32 R4, R52, R22, R4 ;  /* 0x000000163404723c */ /* 0x000fe20000001804 */
[----:B------:R-:W4:Y:S01]  /*8190*/  LDSM.16.MT88.4 R20, [R235+0xb000] ;  /* 0x00b00000eb14783b */ /* 0x000f220000004200 */
[C---:B-----5:R-:W-:Y:S01]  /*81a0*/  F2FP.F16.F32.PACK_AB R50, R132.reuse, R131 ;  /* 0x000000838432723e */ /* 0x060fe200000000ff */
[----:B------:R-:W-:-:S03]  /*81b0*/  FADD.FTZ R129, R132, R129 ;  /* 0x0000008184817221 */ /* 0x000fc60000010000 */
[----:B------:R-:W-:Y:S01]  /*81c0*/  HMMA.16816.F32 R32, R52, R56, R32 ;  /* 0x000000383420723c */ /* 0x000fe20000001820 */
[----:B------:R-:W-:Y:S01]  /*81d0*/  MUFU.EX2 R102, R102 ;  /* 0x0000006600667308 */ /* 0x000fe20000000800 */
[----:B--2---:R-:W-:-:S04]  /*81e0*/  FADD.FTZ R105, R104, R105 ;  /* 0x0000006968697221 */ /* 0x004fc80000010000 */
[C---:B------:R-:W-:Y:S01]  /*81f0*/  HMMA.16816.F32 R28, R52.reuse, R58, R28 ;  /* 0x0000003a341c723c */ /* 0x040fe2000000181c */
[----:B------:R-:W2:Y:S02]  /*8200*/  LDSM.16.MT88.4 R56, [R233+0xb000] ;  /* 0x00b00000e938783b */ /* 0x000ea40000004200 */
[----:B------:R-:W5:Y:S03]  /*8210*/  MUFU.EX2 R101, R101 ;  /* 0x0000006500657308 */ /* 0x000f660000000800 */
[C---:B---3--:R-:W-:Y:S05]  /*8220*/  HMMA.16816.F32 R40, R52.reuse, R44, R40 ;  /* 0x0000002c3428723c */ /* 0x048fea0000001828 */
[----:B------:R-:W3:Y:S01]  /*8230*/  MUFU.EX2 R138, R138 ;  /* 0x0000008a008a7308 */ /* 0x000ee20000000800 */
[----:B------:R-:W-:Y:S01]  /*8240*/  HMMA.16816.F32 R36, R52, R46, R36 ;  /* 0x0000002e3424723c */ /* 0x000fe20000001824 */
[----:B------:R-:W2:Y:S05]  /*8250*/  LDSM.16.MT88.4 R44, [R234+0xb000] ;  /* 0x00b00000ea2c783b */ /* 0x000eaa0000004200 */
[----:B-1----:R-:W-:Y:S01]  /*8260*/  HMMA.16816.F32 R16, R48, R24, R16 ;  /* 0x000000183010723c */ /* 0x002fe20000001810 */
[----:B------:R-:W1:Y:S01]  /*8270*/  MUFU.EX2 R139, R139 ;  /* 0x0000008b008b7308 */ /* 0x000e620000000800 */
[C---:B----4-:R-:W-:Y:S01]  /*8280*/  F2FP.F16.F32.PACK_AB R53, R103.reuse, R104 ;  /* 0x000000686735723e */ /* 0x050fe200000000ff */
[----:B------:R-:W-:Y:S01]  /*8290*/  FADD.FTZ R103, R103, R105 ;  /* 0x0000006967677221 */ /* 0x000fe20000010000 */
[----:B-----5:R-:W-:-:S02]  /*82a0*/  F2FP.F16.F32.PACK_AB R55, R101, R102 ;  /* 0x000000666537723e */ /* 0x020fc400000000ff */
[C---:B------:R-:W-:Y:S01]  /*82b0*/  HMMA.16816.F32 R12, R48.reuse, R26, R12 ;  /* 0x0000001a300c723c */ /* 0x040fe2000000180c */
[----:B------:R-:W4:Y:S01]  /*82c0*/  LDSM.16.MT88.4 R24, [R237+0xb800] ;  /* 0x00b80000ed18783b */ /* 0x000f220000004200 */
[----:B------:R-:W-:Y:S01]  /*82d0*/  FADD.FTZ R103, R102, R103 ;  /* 0x0000006766677221 */ /* 0x000fe20000010000 */
[----:B------:R-:W5:Y:S01]  /*82e0*/  MUFU.EX2 R144, R144 ;  /* 0x0000009000907308 */ /* 0x000f620000000800 */
[----:B---3--:R-:W-:Y:S02]  /*82f0*/  FADD.FTZ R129, R138, R129 ;  /* 0x000000818a817221 */ /* 0x008fe40000010000 */
[----:B------:R-:W-:Y:S01]  /*8300*/  HMMA.16816.F32 R8, R48, R20, R8 ;  /* 0x000000143008723c */ /* 0x000fe20000001808 */
[----:B------:R-:W-:-:S04]  /*8310*/  FADD.FTZ R101, R101, R103 ;  /* 0x0000006765657221 */ /* 0x000fc80000010000 */
[----:B------:R-:W3:Y:S01]  /*8320*/  MUFU.EX2 R145, R145 ;  /* 0x0000009100917308 */ /* 0x000ee20000000800 */
[----:B------:R-:W-:Y:S01]  /*8330*/  HMMA.16816.F32 R4, R48, R22, R4 ;  /* 0x000000163004723c */ /* 0x000fe20000001804 */
[----:B------:R-:W4:Y:S01]  /*8340*/  LDSM.16.MT88.4 R20, [R235+0xb800] ;  /* 0x00b80000eb14783b */ /* 0x000f220000004200 */
[C---:B-1----:R-:W-:Y:S01]  /*8350*/  F2FP.F16.F32.PACK_AB R52, R139.reuse, R138 ;  /* 0x0000008a8b34723e */ /* 0x042fe200000000ff */
[----:B------:R-:W-:-:S03]  /*8360*/  FADD.FTZ R139, R139, R129 ;  /* 0x000000818b8b7221 */ /* 0x000fc60000010000 */
[----:B--2---:R-:W-:Y:S01]  /*8370*/  HMMA.16816.F32 R32, R48, R56, R32 ;  /* 0x000000383020723c */ /* 0x004fe20000001820 */
[----:B------:R-:W1:Y:S01]  /*8380*/  MUFU.EX2 R85, R85 ;  /* 0x0000005500557308 */ /* 0x000e620000000800 */
[----:B-----5:R-:W-:-:S04]  /*8390*/  FADD.FTZ R139, R144, R139 ;  /* 0x0000008b908b7221 */ /* 0x020fc80000010000 */
[C---:B------:R-:W-:Y:S01]  /*83a0*/  HMMA.16816.F32 R28, R48.reuse, R58, R28 ;  /* 0x0000003a301c723c */ /* 0x040fe2000000181c */
[----:B------:R-:W2:Y:S02]  /*83b0*/  LDSM.16.MT88.4 R56, [R233+0xb800] ;  /* 0x00b80000e938783b */ /* 0x000ea40000004200 */
[----:B------:R-:W5:Y:S01]  /*83c0*/  MUFU.EX2 R123, R123 ;  /* 0x0000007b007b7308 */ /* 0x000f620000000800 */
[C---:B---3--:R-:W-:Y:S01]  /*83d0*/  F2FP.F16.F32.PACK_AB R54, R145.reuse, R144 ;  /* 0x000000909136723e */ /* 0x048fe200000000ff */
[----:B------:R-:W-:Y:S01]  /*83e0*/  FADD.FTZ R139, R145, R139 ;  /* 0x0000008b918b7221 */ /* 0x000fe20000010000 */
[C---:B------:R-:W-:Y:S05]  /*83f0*/  HMMA.16816.F32 R40, R48.reuse, R44, R40 ;  /* 0x0000002c3028723c */ /* 0x040fea0000001828 */
[----:B------:R-:W3:Y:S01]  /*8400*/  MUFU.EX2 R122, R122 ;  /* 0x0000007a007a7308 */ /* 0x000ee20000000800 */
[----:B------:R-:W-:Y:S01]  /*8410*/  HMMA.16816.F32 R36, R48, R46, R36 ;  /* 0x0000002e3024723c */ /* 0x000fe20000001824 */
[----:B------:R-:W2:Y:S01]  /*8420*/  LDSM.16.MT88.4 R44, [R234+0xb800] ;  /* 0x00b80000ea2c783b */ /* 0x000ea20000004200 */
[----:B-1----:R-:W-:-:S04]  /*8430*/  FADD.FTZ R101, R85, R101 ;  /* 0x0000006555657221 */ /* 0x002fc80000010000 */
[C---:B----4-:R-:W-:Y:S01]  /*8440*/  HMMA.16816.F32 R16, R52.reuse, R24, R16 ;  /* 0x000000183410723c */ /* 0x050fe20000001810 */
[----:B------:R-:W1:Y:S01]  /*8450*/  MUFU.EX2 R121, R121 ;  /* 0x0000007900797308 */ /* 0x000e620000000800 */
[C---:B-----5:R-:W-:Y:S01]  /*8460*/  F2FP.F16.F32.PACK_AB R49, R123.reuse, R85 ;  /* 0x000000557b31723e */ /* 0x060fe200000000ff */
[----:B------:R-:W-:Y:S01]  /*8470*/  FADD.FTZ R123, R123, R101 ;  /* 0x000000657b7b7221 */ /* 0x000fe20000010000 */
[--C-:B------:R-:W-:Y:S01]  /*8480*/  FFMA.FTZ R85, R92, UR18, -R115.reuse ;  /* 0x000000125c557c23 */ /* 0x100fe20008010873 */
[----:B------:R-:W-:Y:S01]  /*8490*/  FFMA.FTZ R92, R116, UR18, -R115 ;  /* 0x00000012745c7c23 */ /* 0x000fe20008010873 */
[----:B------:R-:W-:Y:S01]  /*84a0*/  HMMA.16816.F32 R12, R52, R26, R12 ;  /* 0x0000001a340c723c */ /* 0x000fe2000000180c */
[----:B------:R-:W4:Y:S02]  /*84b0*/  LDSM.16.MT88.4 R24, [R237+0xc000] ;  /* 0x00c00000ed18783b */ /* 0x000f240000004200 */
[----:B------:R-:W-:Y:S01]  /*84c0*/  MUFU.EX2 R150, R150 ;  /* 0x0000009600967308 */ /* 0x000fe20000000800 */
[----:B---3--:R-:W-:-:S02]  /*84d0*/  FADD.FTZ R123, R122, R123 ;  /* 0x0000007b7a7b7221 */ /* 0x008fc40000010000 */
[C---:B------:R-:W-:Y:S05]  /*84e0*/  HMMA.16816.F32 R8, R52.reuse, R20, R8 ;  /* 0x000000143408723c */ /* 0x040fea0000001808 */
[----:B------:R-:W3:Y:S01]  /*84f0*/  MUFU.EX2 R152, R152 ;  /* 0x0000009800987308 */ /* 0x000ee20000000800 */
[----:B------:R-:W-:Y:S01]  /*8500*/  HMMA.16816.F32 R4, R52, R22, R4 ;  /* 0x000000163404723c */ /* 0x000fe20000001804 */
[----:B------:R-:W5:Y:S01]  /*8510*/  LDSM.16.MT88.4 R20, [R235+0xc000] ;  /* 0x00c00000eb14783b */ /* 0x000f620000004200 */
[C---:B-1----:R-:W-:Y:S01]  /*8520*/  F2FP.F16.F32.PACK_AB R51, R121.reuse, R122 ;  /* 0x0000007a7933723e */ /* 0x042fe200000000ff */
[----:B------:R-:W-:-:S03]  /*8530*/  FADD.FTZ R121, R121, R123 ;  /* 0x0000007b79797221 */ /* 0x000fc60000010000 */
[C---:B--2---:R-:W-:Y:S01]  /*8540*/  HMMA.16816.F32 R32, R52.reuse, R56, R32 ;  /* 0x000000383420723c */ /* 0x044fe20000001820 */
[----:B------:R-:W-:Y:S05]  /*8550*/  MUFU.EX2 R153, R153 ;  /* 0x0000009900997308 */ /* 0x000fea0000000800 */
[C---:B------:R-:W-:Y:S01]  /*8560*/  HMMA.16816.F32 R28, R52.reuse, R58, R28 ;  /* 0x0000003a341c723c */ /* 0x040fe2000000181c */
[----:B------:R-:W1:Y:S02]  /*8570*/  LDSM.16.MT88.4 R56, [R233+0xc000] ;  /* 0x00c00000e938783b */ /* 0x000e640000004200 */
[----:B------:R-:W2:Y:S01]  /*8580*/  MUFU.EX2 R154, R154 ;  /* 0x0000009a009a7308 */ /* 0x000ea20000000800 */
[----:B---3--:R-:W-:Y:S01]  /*8590*/  F2FP.F16.F32.PACK_AB R48, R152, R150 ;  /* 0x000000969830723e */ /* 0x008fe200000000ff */
[----:B------:R-:W-:Y:S01]  /*85a0*/  FADD.FTZ R150, R150, R139 ;  /* 0x0000008b96967221 */ /* 0x000fe20000010000 */
[----:B------:R-:W-:Y:S03]  /*85b0*/  HMMA.16816.F32 R40, R52, R44, R40 ;  /* 0x0000002c3428723c */ /* 0x000fe60000001828 */
[----:B------:R-:W-:-:S02]  /*85c0*/  FADD.FTZ R150, R152, R150 ;  /* 0x0000009698967221 */ /* 0x000fc40000010000 */
[----:B------:R-:W3:Y:S01]  /*85d0*/  MUFU.EX2 R120, R120 ;  /* 0x0000007800787308 */ /* 0x000ee20000000800 */
[----:B------:R-:W-:Y:S01]  /*85e0*/  HMMA.16816.F32 R36, R52, R46, R36 ;  /* 0x0000002e3424723c */ /* 0x000fe20000001824 */
[----:B------:R-:W1:Y:S06]  /*85f0*/  LDSM.16.MT88.4 R44, [R234+0xc000] ;  /* 0x00c00000ea2c783b */ /* 0x000e6c0000004200 */
[----:B------:R-:W5:Y:S01]  /*8600*/  MUFU.EX2 R3, R3 ;  /* 0x0000000300037308 */ /* 0x000f620000000800 */
[----:B--2---:R-:W-:Y:S01]  /*8610*/  F2FP.F16.F32.PACK_AB R50, R154, R153 ;  /* 0x000000999a32723e */ /* 0x004fe200000000ff */
[----:B------:R-:W-:-:S04]  /*8620*/  FADD.FTZ R153, R153, R150 ;  /* 0x0000009699997221 */ /* 0x000fc80000010000 */
[----:B------:R-:W-:Y:S02]  /*8630*/  FADD.FTZ R153, R154, R153 ;  /* 0x000000999a997221 */ /* 0x000fe40000010000 */
[----:B----4-:R-:W-:Y:S01]  /*8640*/  HMMA.16816.F32 R16, R48, R24, R16 ;  /* 0x000000183010723c */ /* 0x010fe20000001810 */
[----:B------:R-:W-:Y:S01]  /*8650*/  MUFU.EX2 R133, R133 ;  /* 0x0000008500857308 */ /* 0x000fe20000000800 */
[----:B---3--:R-:W-:-:S04]  /*8660*/  FADD.FTZ R121, R120, R121 ;  /* 0x0000007978797221 */ /* 0x008fc80000010000 */
[C---:B------:R-:W-:Y:S01]  /*8670*/  HMMA.16816.F32 R12, R48.reuse, R26, R12 ;  /* 0x0000001a300c723c */ /* 0x040fe2000000180c */
[----:B------:R-:W2:Y:S02]  /*8680*/  LDSM.16.MT88.4 R24, [R237+0xc800] ;  /* 0x00c80000ed18783b */ /* 0x000ea40000004200 */
[----:B------:R-:W3:Y:S01]  /*8690*/  MUFU.EX2 R134, R134 ;  /* 0x0000008600867308 */ /* 0x000ee20000000800 */
[C---:B-----5:R-:W-:Y:S01]  /*86a0*/  F2FP.F16.F32.PACK_AB R53, R3.reuse, R120 ;  /* 0x000000780335723e */ /* 0x060fe200000000ff */
[----:B------:R-:W-:Y:S01]  /*86b0*/  FADD.FTZ R3, R3, R121 ;  /* 0x0000007903037221 */ /* 0x000fe20000010000 */
[C---:B------:R-:W-:Y:S05]  /*86c0*/  HMMA.16816.F32 R8, R48.reuse, R20, R8 ;  /* 0x000000143008723c */ /* 0x040fea0000001808 */
[----:B------:R-:W-:Y:S01]  /*86d0*/  MUFU.EX2 R162, R162 ;  /* 0x000000a200a27308 */ /* 0x000fe20000000800 */
[C---:B------:R-:W-:Y:S01]  /*86e0*/  HMMA.16816.F32 R4, R48.reuse, R22, R4 ;  /* 0x000000163004723c */ /* 0x040fe20000001804 */
[----:B------:R-:W4:Y:S05]  /*86f0*/  LDSM.16.MT88.4 R20, [R235+0xc800] ;  /* 0x00c80000eb14783b */ /* 0x000f2a0000004200 */
[----:B-1----:R-:W-:Y:S01]  /*8700*/  HMMA.16816.F32 R32, R48, R56, R32 ;  /* 0x000000383020723c */ /* 0x002fe20000001820 */
[----:B------:R-:W1:Y:S01]  /*8710*/  MUFU.EX2 R169, R169 ;  /* 0x000000a900a97308 */ /* 0x000e620000000800 */
[----:B---3--:R-:W-:Y:S01]  /*8720*/  F2FP.F16.F32.PACK_AB R55, R134, R133 ;  /* 0x000000858637723e */ /* 0x008fe200000000ff */
[----:B------:R-:W-:-:S03]  /*8730*/  FADD.FTZ R133, R133, R3 ;  /* 0x0000000385857221 */ /* 0x000fc60000010000 */
[C---:B------:R-:W-:Y:S01]  /*8740*/  HMMA.16816.F32 R28, R48.reuse, R58, R28 ;  /* 0x0000003a301c723c */ /* 0x040fe2000000181c */
[----:B------:R-:W3:Y:S01]  /*8750*/  LDSM.16.MT88.4 R56, [R233+0xc800] ;  /* 0x00c80000e938783b */ /* 0x000ee20000004200 */
[----:B------:R-:W-:Y:S01]  /*8760*/  FADD.FTZ R133, R134, R133 ;  /* 0x0000008586857221 */ /* 0x000fe20000010000 */
[----:B------:R-:W5:Y:S03]  /*8770*/  MUFU.EX2 R172, R172 ;  /* 0x000000ac00ac7308 */ /* 0x000f660000000800 */
[C---:B------:R-:W-:Y:S05]  /*8780*/  HMMA.16816.F32 R40, R48.reuse, R44, R40 ;  /* 0x0000002c3028723c */ /* 0x040fea0000001828 */
[----:B------:R-:W2:Y:S01]  /*8790*/  MUFU.EX2 R175, R175 ;  /* 0x000000af00af7308 */ /* 0x000ea20000000800 */
[----:B------:R-:W-:Y:S01]  /*87a0*/  HMMA.16816.F32 R36, R48, R46, R36 ;  /* 0x0000002e3024723c */ /* 0x000fe20000001824 */
[----:B------:R-:W3:Y:S01]  /*87b0*/  LDSM.16.MT88.4 R44, [R234+0xc800] ;  /* 0x00c80000ea2c783b */ /* 0x000ee20000004200 */
[----:B-1----:R-:W-:Y:S01]  /*87c0*/  F2FP.F16.F32.PACK_AB R52, R169, R162 ;  /* 0x000000a2a934723e */ /* 0x002fe200000000ff */
[----:B------:R-:W-:-:S04]  /*87d0*/  FADD.FTZ R162, R162, R153 ;  /* 0x00000099a2a27221 */ /* 0x000fc80000010000 */
[----:B------:R-:W-:Y:S01]  /*87e0*/  MUFU.EX2 R136, R136 ;  /* 0x0000008800887308 */ /* 0x000fe20000000800 */
[----:B------:R-:W-:-:S04]  /*87f0*/  FADD.FTZ R169, R169, R162 ;  /* 0x000000a2a9a97221 */ /* 0x000fc80000010000 */
[----:B-----5:R-:W-:-:S03]  /*8800*/  FADD.FTZ R169, R172, R169 ;  /* 0x000000a9aca97221 */ /* 0x020fc60000010000 */
[----:B------:R-:W1:Y:S01]  /*8810*/  MUFU.EX2 R147, R147 ;  /* 0x0000009300937308 */ /* 0x000e620000000800 */
[C---:B--2---:R-:W-:Y:S01]  /*8820*/  F2FP.F16.F32.PACK_AB R54, R175.reuse, R172 ;  /* 0x000000acaf36723e */ /* 0x044fe200000000ff */
[----:B------:R-:W-:-:S06]  /*8830*/  FADD.FTZ R175, R175, R169 ;  /* 0x000000a9afaf7221 */ /* 0x000fcc0000010000 */
[C---:B------:R-:W-:Y:S01]  /*8840*/  HMMA.16816.F32 R16, R52.reuse, R24, R16 ;  /* 0x000000183410723c */ /* 0x040fe20000001810 */
[----:B------:R-:W-:Y:S05]  /*8850*/  MUFU.EX2 R148, R148 ;  /* 0x0000009400947308 */ /* 0x000fea0000000800 */
[C---:B------:R-:W-:Y:S01]  /*8860*/  HMMA.16816.F32 R12, R52.reuse, R26, R12 ;  /* 0x0000001a340c723c */ /* 0x040fe2000000180c */
[----:B------:R-:W2:Y:S02]  /*8870*/  LDSM.16.MT88.4 R24, [R237+0xd000] ;  /* 0x00d00000ed18783b */ /* 0x000ea40000004200 */
[----:B------:R-:W5:Y:S01]  /*8880*/  MUFU.EX2 R149, R149 ;  /* 0x0000009500957308 */ /* 0x000f620000000800 */
[C---:B-1----:R-:W-:Y:S01]  /*8890*/  F2FP.F16.F32.PACK_AB R49, R147.reuse, R136 ;  /* 0x000000889331723e */ /* 0x042fe200000000ff */
[----:B------:R-:W-:Y:S01]  /*88a0*/  FADD.FTZ R136, R136, R133 ;  /* 0x0000008588887221 */ /* 0x000fe20000010000 */
[----:B----4-:R-:W-:Y:S03]  /*88b0*/  HMMA.16816.F32 R8, R52, R20, R8 ;  /* 0x000000143408723c */ /* 0x010fe60000001808 */
[----:B------:R-:W-:-:S02]  /*88c0*/  FADD.FTZ R136, R147, R136 ;  /* 0x0000008893887221 */ /* 0x000fc40000010000 */
[----:B------:R-:W1:Y:S01]  /*88d0*/  MUFU.EX2 R180, R180 ;  /* 0x000000b400b47308 */ /* 0x000e620000000800 */
[C---:B------:R-:W-:Y:S01]  /*88e0*/  HMMA.16816.F32 R4, R52.reuse, R22, R4 ;  /* 0x000000163404723c */ /* 0x040fe20000001804 */
[----:B------:R-:W4:Y:S05]  /*88f0*/  LDSM.16.MT88.4 R20, [R235+0xd000] ;  /* 0x00d00000eb14783b */ /* 0x000f2a0000004200 */
[----:B---3--:R-:W-:Y:S01]  /*8900*/  HMMA.16816.F32 R32, R52, R56, R32 ;  /* 0x000000383420723c */ /* 0x008fe20000001820 */
[----:B------:R-:W3:Y:S01]  /*8910*/  MUFU.EX2 R182, R182 ;  /* 0x000000b600b67308 */ /* 0x000ee20000000800 */
[----:B-----5:R-:W-:Y:S01]  /*8920*/  F2FP.F16.F32.PACK_AB R51, R149, R148 ;  /* 0x000000949533723e */ /* 0x020fe200000000ff */
[----:B------:R-:W-:-:S03]  /*8930*/  FADD.FTZ R148, R148, R136 ;  /* 0x0000008894947221 */ /* 0x000fc60000010000 */
[C---:B------:R-:W-:Y:S01]  /*8940*/  HMMA.16816.F32 R28, R52.reuse, R58, R28 ;  /* 0x0000003a341c723c */ /* 0x040fe2000000181c */
[----:B------:R-:W5:Y:S01]  /*8950*/  LDSM.16.MT88.4 R56, [R233+0xd000] ;  /* 0x00d00000e938783b */ /* 0x000f620000004200 */
[----:B------:R-:W-:Y:S01]  /*8960*/  FADD.FTZ R148, R149, R148 ;  /* 0x0000009495947221 */ /* 0x000fe20000010000 */
        /* <DEDUP_REMOVED lines=14> */
[----:B------:R-:W-:Y:S01]  /*8a50*/  MUFU.EX2 R161, R161 ;  /* 0x000000a100a17308 */ /* 0x000fe20000000800 */
[----:B---3--:R-:W-:-:S04]  /*8a60*/  FADD.FTZ R148, R155, R148 ;  /* 0x000000949b947221 */ /* 0x008fc80000010000 */
[C---:B------:R-:W-:Y:S01]  /*8a70*/  HMMA.16816.F32 R12, R48.reuse, R26, R12 ;  /* 0x0000001a300c723c */ /* 0x040fe2000000180c */
[----:B------:R-:W1:Y:S02]  /*8a80*/  LDSM.16.MT88.4 R24, [R237+0xd800] ;  /* 0x00d80000ed18783b */ /* 0x000e640000004200 */
[----:B------:R-:W3:Y:S01]  /*8a90*/  MUFU.EX2 R176, R176 ;  /* 0x000000b000b07308 */ /* 0x000ee20000000800 */
[C---:B--2---:R-:W-:Y:S01]  /*8aa0*/  F2FP.F16.F32.PACK_AB R53, R157.reuse, R155 ;  /* 0x0000009b9d35723e */ /* 0x044fe200000000ff */
[----:B------:R-:W-:Y:S01]  /*8ab0*/  FADD.FTZ R148, R157, R148 ;  /* 0x000000949d947221 */ /* 0x000fe20000010000 */
[C---:B----4-:R-:W-:Y:S05]  /*8ac0*/  HMMA.16816.F32 R8, R48.reuse, R20, R8 ;  /* 0x000000143008723c */ /* 0x050fea0000001808 */
[----:B------:R-:W2:Y:S01]  /*8ad0*/  MUFU.EX2 R190, R190 ;  /* 0x000000be00be7308 */ /* 0x000ea20000000800 */
[C---:B------:R-:W-:Y:S01]  /*8ae0*/  HMMA.16816.F32 R4, R48.reuse, R22, R4 ;  /* 0x000000163004723c */ /* 0x040fe20000001804 */
[----:B------:R-:W4:Y:S05]  /*8af0*/  LDSM.16.MT88.4 R20, [R235+0xd800] ;  /* 0x00d80000eb14783b */ /* 0x000f2a0000004200 */
[----:B-----5:R-:W-:Y:S01]  /*8b00*/  HMMA.16816.F32 R32, R48, R56, R32 ;  /* 0x000000383020723c */ /* 0x020fe20000001820 */
[----:B------:R-:W5:Y:S01]  /*8b10*/  MUFU.EX2 R187, R187 ;  /* 0x000000bb00bb7308 */ /* 0x000f620000000800 */
[----:B---3--:R-:W-:Y:S01]  /*8b20*/  F2FP.F16.F32.PACK_AB R55, R176, R161 ;  /* 0x000000a1b037723e */ /* 0x008fe200000000ff */
[----:B------:R-:W-:-:S03]  /*8b30*/  FADD.FTZ R161, R161, R148 ;  /* 0x00000094a1a17221 */ /* 0x000fc60000010000 */
[C---:B------:R-:W-:Y:S01]  /*8b40*/  HMMA.16816.F32 R28, R48.reuse, R58, R28 ;  /* 0x0000003a301c723c */ /* 0x040fe2000000181c */
[----:B------:R-:W3:Y:S01]  /*8b50*/  LDSM.16.MT88.4 R56, [R233+0xd800] ;  /* 0x00d80000e938783b */ /* 0x000ee20000004200 */
[----:B------:R-:W-:Y:S01]  /*8b60*/  FADD.FTZ R161, R176, R161 ;  /* 0x000000a1b0a17221 */ /* 0x000fe20000010000 */
[----:B------:R-:W-:Y:S01]  /*8b70*/  MUFU.EX2 R184, R184 ;  /* 0x000000b800b87308 */ /* 0x000fe20000000800 */
[----:B--2---:R-:W-:Y:S02]  /*8b80*/  FADD.FTZ R189, R190, R189 ;  /* 0x000000bdbebd7221 */ /* 0x004fe40000010000 */
[C---:B------:R-:W-:Y:S05]  /*8b90*/  HMMA.16816.F32 R40, R48.reuse, R44, R40 ;  /* 0x0000002c3028723c */ /* 0x040fea0000001828 */
[----:B------:R-:W2:Y:S01]  /*8ba0*/  MUFU.EX2 R181, R181 ;  /* 0x000000b500b57308 */ /* 0x000ea20000000800 */
[----:B------:R-:W-:Y:S01]  /*8bb0*/  HMMA.16816.F32 R36, R48, R46, R36 ;  /* 0x0000002e3024723c */ /* 0x000fe20000001824 */
[----:B------:R-:W3:Y:S01]  /*8bc0*/  LDSM.16.MT88.4 R44, [R234+0xd800] ;  /* 0x00d80000ea2c783b */ /* 0x000ee20000004200 */
[C---:B-----5:R-:W-:Y:S01]  /*8bd0*/  F2FP.F16.F32.PACK_AB R52, R187.reuse, R190 ;  /* 0x000000bebb34723e */ /* 0x060fe200000000ff */
[----:B------:R-:W-:-:S02]  /*8be0*/  FADD.FTZ R187, R187, R189 ;  /* 0x000000bdbbbb7221 */ /* 0x000fc40000010000 */
[----:B------:R-:W-:Y:S02]  /*8bf0*/  LDSM.16.MT88.4 R48, [R234+0xe000] ;  /* 0x00e00000ea30783b */ /* 0x000fe40000004200 */
[----:B------:R-:W5:Y:S08]  /*8c00*/  MUFU.EX2 R177, R177 ;  /* 0x000000b100b17308 */ /* 0x000f700000000800 */
[----:B------:R-:W3:Y:S01]  /*8c10*/  MUFU.EX2 R178, R178 ;  /* 0x000000b200b27308 */ /* 0x000ee20000000800 */
[----:B--2---:R-:W-:Y:S01]  /*8c20*/  F2FP.F16.F32.PACK_AB R54, R181, R184 ;  /* 0x000000b8b536723e */ /* 0x004fe200000000ff */
[----:B------:R-:W-:-:S04]  /*8c30*/  FADD.FTZ R184, R184, R187 ;  /* 0x000000bbb8b87221 */ /* 0x000fc80000010000 */
[----:B------:R-:W-:Y:S02]  /*8c40*/  FADD.FTZ R184, R181, R184 ;  /* 0x000000b8b5b87221 */ /* 0x000fe40000010000 */
[----:B-1----:R-:W-:Y:S01]  /*8c50*/  HMMA.16816.F32 R16, R52, R24, R16 ;  /* 0x000000183410723c */ /* 0x002fe20000001810 */
[----:B------:R-:W-:Y:S01]  /*8c60*/  MUFU.EX2 R191, R191 ;  /* 0x000000bf00bf7308 */ /* 0x000fe20000000800 */
[----:B-----5:R-:W-:-:S04]  /*8c70*/  FADD.FTZ R161, R177, R161 ;  /* 0x000000a1b1a17221 */ /* 0x020fc80000010000 */
[C---:B------:R-:W-:Y:S01]  /*8c80*/  HMMA.16816.F32 R12, R52.reuse, R26, R12 ;  /* 0x0000001a340c723c */ /* 0x040fe2000000180c */
[----:B------:R-:W1:Y:S02]  /*8c90*/  LDSM.16.MT88.4 R24, [R237+0xe000] ;  /* 0x00e00000ed18783b */ /* 0x000e640000004200 */
[----:B------:R-:W-:Y:S03]  /*8ca0*/  MUFU.EX2 R192, R192 ;  /* 0x000000c000c07308 */ /* 0x000fe60000000800 */
[C---:B----4-:R-:W-:Y:S05]  /*8cb0*/  HMMA.16816.F32 R8, R52.reuse, R20, R8 ;  /* 0x000000143408723c */ /* 0x050fea0000001808 */
[----:B------:R-:W-:Y:S01]  /*8cc0*/  MUFU.EX2 R174, R174 ;  /* 0x000000ae00ae7308 */ /* 0x000fe20000000800 */
[C---:B------:R-:W-:Y:S01]  /*8cd0*/  HMMA.16816.F32 R4, R52.reuse, R22, R4 ;  /* 0x000000163404723c */ /* 0x040fe20000001804 */
[----:B------:R-:W2:Y:S05]  /*8ce0*/  LDSM.16.MT88.4 R20, [R235+0xe000] ;  /* 0x00e00000eb14783b */ /* 0x000eaa0000004200 */
[C---:B---3--:R-:W-:Y:S01]  /*8cf0*/  HMMA.16816.F32 R32, R52.reuse, R56, R32 ;  /* 0x000000383420723c */ /* 0x048fe20000001820 */
[----:B------:R-:W3:Y:S05]  /*8d00*/  MUFU.EX2 R173, R173 ;  /* 0x000000ad00ad7308 */ /* 0x000eea0000000800 */
[C---:B------:R-:W-:Y:S01]  /*8d10*/  HMMA.16816.F32 R28, R52.reuse, R58, R28 ;  /* 0x0000003a341c723c */ /* 0x040fe2000000181c */
[----:B------:R-:W4:Y:S02]  /*8d20*/  LDSM.16.MT88.4 R56, [R233+0xe000] ;  /* 0x00e00000e938783b */ /* 0x000f240000004200 */
[----:B------:R-:W-:Y:S03]  /*8d30*/  MUFU.EX2 R171, R171 ;  /* 0x000000ab00ab7308 */ /* 0x000fe60000000800 */
[C---:B------:R-:W-:Y:S05]  /*8d40*/  HMMA.16816.F32 R40, R52.reuse, R44, R40 ;  /* 0x0000002c3428723c */ /* 0x040fea0000001828 */
[----:B------:R-:W5:Y:S01]  /*8d50*/  MUFU.EX2 R168, R168 ;  /* 0x000000a800a87308 */ /* 0x000f620000000800 */
[----:B------:R-:W-:Y:S01]  /*8d60*/  HMMA.16816.F32 R36, R52, R46, R36 ;  /* 0x0000002e3424723c */ /* 0x000fe20000001824 */
[C---:B------:R-:W-:Y:S01]  /*8d70*/  F2FP.F16.F32.PACK_AB R45, R178.reuse, R177 ;  /* 0x000000b1b22d723e */ /* 0x040fe200000000ff */
[----:B------:R-:W-:Y:S01]  /*8d80*/  FADD.FTZ R178, R178, R161 ;  /* 0x000000a1b2b27221 */ /* 0x000fe20000010000 */
[----:B---3--:R-:W-:Y:S01]  /*8d90*/  F2FP.F16.F32.PACK_AB R44, R173, R174 ;  /* 0x000000aead2c723e */ /* 0x008fe200000000ff */
[----:B------:R-:W-:-:S02]  /*8da0*/  FADD.FTZ R174, R174, R184 ;  /* 0x000000b8aeae7221 */ /* 0x000fc40000010000 */
[----:B------:R-:W-:Y:S01]  /*8db0*/  FADD.FTZ R178, R191, R178 ;  /* 0x000000b2bfb27221 */ /* 0x000fe20000010000 */
[C---:B------:R-:W-:Y:S01]  /*8dc0*/  F2FP.F16.F32.PACK_AB R47, R192.reuse, R191 ;  /* 0x000000bfc02f723e */ /* 0x040fe200000000ff */
[----:B------:R-:W3:Y:S01]  /*8dd0*/  MUFU.EX2 R193, R193 ;  /* 0x000000c100c17308 */ /* 0x000ee20000000800 */
[----:B------:R-:W-:Y:S01]  /*8de0*/  FADD.FTZ R174, R173, R174 ;  /* 0x000000aeadae7221 */ /* 0x000fe20000010000 */
[----:B------:R-:W-:Y:S01]  /*8df0*/  FADD.FTZ R192, R192, R178 ;  /* 0x000000b2c0c07221 */ /* 0x000fe20000010000 */
[----:B-----5:R-:W-:-:S05]  /*8e00*/  F2FP.F16.F32.PACK_AB R46, R168, R171 ;  /* 0x000000aba82e723e */ /* 0x020fca00000000ff */
[----:B------:R-:W5:Y:S01]  /*8e10*/  MUFU.EX2 R186, R186 ;  /* 0x000000ba00ba7308 */ /* 0x000f620000000800 */
[----:B------:R-:W-:-:S04]  /*8e20*/  FADD.FTZ R171, R171, R174 ;  /* 0x000000aeabab7221 */ /* 0x000fc80000010000 */
[----:B------:R-:W-:Y:S01]  /*8e30*/  FADD.FTZ R171, R168, R171 ;  /* 0x000000aba8ab7221 */ /* 0x000fe20000010000 */
[----:B-1----:R-:W-:Y:S02]  /*8e40*/  HMMA.16816.F32 R16, R44, R24, R16 ;  /* 0x000000182c10723c */ /* 0x002fe40000001810 */
[----:B------:R-:W1:Y:S01]  /*8e50*/  MUFU.EX2 R183, R183 ;  /* 0x000000b700b77308 */ /* 0x000e620000000800 */
[----:B---3--:R-:W-:-:S03]  /*8e60*/  FADD.FTZ R192, R193, R192 ;  /* 0x000000c0c1c07221 */ /* 0x008fc60000010000 */
[C---:B------:R-:W-:Y:S01]  /*8e70*/  HMMA.16816.F32 R12, R44.reuse, R26, R12 ;  /* 0x0000001a2c0c723c */ /* 0x040fe2000000180c */
[----:B------:R-:W3:Y:S03]  /*8e80*/  LDSM.16.MT88.4 R24, [R237+0xe800] ;  /* 0x00e80000ed18783b */ /* 0x000ee60000004200 */
[----:B------:R-:W4:Y:S01]  /*8e90*/  MUFU.EX2 R179, R179 ;  /* 0x000000b300b37308 */ /* 0x000f220000000800 */
[C---:B-----5:R-:W-:Y:S01]  /*8ea0*/  F2FP.F16.F32.PACK_AB R53, R186.reuse, R193 ;  /* 0x000000c1ba35723e */ /* 0x060fe200000000ff */
[----:B--2---:R-:W-:Y:S01]  /*8eb0*/  HMMA.16816.F32 R8, R44, R20, R8 ;  /* 0x000000142c08723c */ /* 0x004fe20000001808 */
[----:B------:R-:W-:-:S05]  /*8ec0*/  FADD.FTZ R186, R186, R192 ;  /* 0x000000c0baba7221 */ /* 0x000fca0000010000 */
[----:B------:R-:W-:Y:S01]  /*8ed0*/  HMMA.16816.F32 R4, R44, R22, R4 ;  /* 0x000000162c04723c */ /* 0x000fe20000001804 */
[----:B------:R-:W2:Y:S01]  /*8ee0*/  LDSM.16.MT88.4 R20, [R235+0xe800] ;  /* 0x00e80000eb14783b */ /* 0x000ea20000004200 */
[----:B------:R-:W-:Y:S01]  /*8ef0*/  MUFU.EX2 R156, R156 ;  /* 0x0000009c009c7308 */ /* 0x000fe20000000800 */
[----:B-1----:R-:W-:-:S03]  /*8f00*/  FADD.FTZ R186, R183, R186 ;  /* 0x000000bab7ba7221 */ /* 0x002fc60000010000 */
[----:B------:R-:W-:Y:S01]  /*8f10*/  HMMA.16816.F32 R40, R44, R48, R40 ;  /* 0x000000302c28723c */ /* 0x000fe20000001828 */
[----:B----4-:R-:W-:-:S03]  /*8f20*/  F2FP.F16.F32.PACK_AB R55, R179, R183 ;  /* 0x000000b7b337723e */ /* 0x010fc600000000ff */
[----:B------:R-:W1:Y:S01]  /*8f30*/  MUFU.EX2 R151, R151 ;  /* 0x0000009700977308 */ /* 0x000e620000000800 */
[----:B------:R-:W-:Y:S01]  /*8f40*/  FADD.FTZ R179, R179, R186 ;  /* 0x000000bab3b37221 */ /* 0x000fe20000010000 */
[C---:B------:R-:W-:Y:S01]  /*8f50*/  HMMA.16816.F32 R36, R44.reuse, R50, R36 ;  /* 0x000000322c24723c */ /* 0x040fe20000001824 */
[----:B------:R-:W-:Y:S05]  /*8f60*/  LDSM.16.MT88.4 R48, [R234+0xe800] ;  /* 0x00e80000ea30783b */ /* 0x000fea0000004200 */
[C---:B------:R-:W-:Y:S01]  /*8f70*/  HMMA.16816.F32 R32, R44.reuse, R56, R32 ;  /* 0x000000382c20723c */ /* 0x040fe20000001820 */
[----:B------:R-:W-:Y:S05]  /*8f80*/  MUFU.EX2 R160, R160 ;  /* 0x000000a000a07308 */ /* 0x000fea0000000800 */
[----:B------:R-:W-:Y:S01]  /*8f90*/  HMMA.16816.F32 R28, R44, R58, R28 ;  /* 0x0000003a2c1c723c */ /* 0x000fe2000000181c */
[----:B------:R-:W4:Y:S02]  /*8fa0*/  LDSM.16.MT88.4 R44, [R233+0xe800] ;  /* 0x00e80000e92c783b */ /* 0x000f240000004200 */
[----:B------:R-:W5:Y:S01]  /*8fb0*/  MUFU.EX2 R158, R158 ;  /* 0x0000009e009e7308 */ /* 0x000f620000000800 */
[----:B-1----:R-:W-:Y:S01]  /*8fc0*/  F2FP.F16.F32.PACK_AB R52, R151, R156 ;  /* 0x0000009c9734723e */ /* 0x002fe200000000ff */
[----:B------:R-:W-:-:S04]  /*8fd0*/  FADD.FTZ R156, R156, R171 ;  /* 0x000000ab9c9c7221 */ /* 0x000fc80000010000 */
[----:B------:R-:W-:Y:S02]  /*8fe0*/  FADD.FTZ R156, R151, R156 ;  /* 0x0000009c979c7221 */ /* 0x000fe40000010000 */
[----:B------:R-:W1:Y:S01]  /*8ff0*/  MUFU.EX2 R170, R170 ;  /* 0x000000aa00aa7308 */ /* 0x000e620000000800 */
[----:B------:R-:W-:Y:S07]  /*9000*/  LDSM.16.MT88.4 R148, [R235+0x11800] ;  /* 0x01180000eb94783b */ /* 0x000fee0000004200 */
[----:B------:R-:W2:Y:S01]  /*9010*/  MUFU.EX2 R163, R163 ;  /* 0x000000a300a37308 */ /* 0x000ea20000000800 */
[----:B-----5:R-:W-:Y:S01]  /*9020*/  F2FP.F16.F32.PACK_AB R54, R158, R160 ;  /* 0x000000a09e36723e */ /* 0x020fe200000000ff */
[----:B------:R-:W-:-:S04]  /*9030*/  FADD.FTZ R160, R160, R156 ;  /* 0x0000009ca0a07221 */ /* 0x000fc80000010000 */
[----:B------:R-:W-:Y:S02]  /*9040*/  FADD.FTZ R160, R158, R160 ;  /* 0x000000a09ea07221 */ /* 0x000fe40000010000 */
[----:B---3--:R-:W-:Y:S01]  /*9050*/  HMMA.16816.F32 R16, R52, R24, R16 ;  /* 0x000000183410723c */ /* 0x008fe20000001810 */
[----:B------:R-:W-:Y:S01]  /*9060*/  MUFU.EX2 R159, R159 ;  /* 0x0000009f009f7308 */ /* 0x000fe20000000800 */
[----:B-1----:R-:W-:-:S04]  /*9070*/  FADD.FTZ R179, R170, R179 ;  /* 0x000000b3aab37221 */ /* 0x002fc80000010000 */
[C---:B------:R-:W-:Y:S01]  /*9080*/  HMMA.16816.F32 R12, R52.reuse, R26, R12 ;  /* 0x0000001a340c723c */ /* 0x040fe2000000180c */
[----:B------:R-:W1:Y:S02]  /*9090*/  LDSM.16.MT88.4 R24, [R237+0xf000] ;  /* 0x00f00000ed18783b */ /* 0x000e640000004200 */
[----:B------:R-:W3:Y:S01]  /*90a0*/  MUFU.EX2 R146, R146 ;  /* 0x0000009200927308 */ /* 0x000ee20000000800 */
[C---:B--2---:R-:W-:Y:S01]  /*90b0*/  F2FP.F16.F32.PACK_AB R57, R163.reuse, R170 ;  /* 0x000000aaa339723e */ /* 0x044fe200000000ff */
[----:B------:R-:W-:Y:S01]  /*90c0*/  FADD.FTZ R179, R163, R179 ;  /* 0x000000b3a3b37221 */ /* 0x000fe20000010000 */
[C---:B------:R-:W-:Y:S05]  /*90d0*/  HMMA.16816.F32 R8, R52.reuse, R20, R8 ;  /* 0x000000143408723c */ /* 0x040fea0000001808 */
[----:B------:R-:W2:Y:S01]  /*90e0*/  MUFU.EX2 R143, R143 ;  /* 0x0000008f008f7308 */ /* 0x000ea20000000800 */
        /* <DEDUP_REMOVED lines=9> */
[----:B------:R-:W1:Y:S01]  /*9180*/  MUFU.EX2 R140, R140 ;  /* 0x0000008c008c7308 */ /* 0x000e620000000800 */
[----:B--2---:R-:W-:Y:S02]  /*9190*/  FADD.FTZ R160, R143, R160 ;  /* 0x000000a08fa07221 */ /* 0x004fe40000010000 */
[C---:B------:R-:W-:Y:S05]  /*91a0*/  HMMA.16816.F32 R40, R52.reuse, R48, R40 ;  /* 0x000000303428723c */ /* 0x040fea0000001828 */
[----:B------:R-:W2:Y:S01]  /*91b0*/  MUFU.EX2 R135, R135 ;  /* 0x0000008700877308 */ /* 0x000ea20000000800 */
[----:B------:R-:W-:Y:S01]  /*91c0*/  HMMA.16816.F32 R36, R52, R50, R36 ;  /* 0x000000323424723c */ /* 0x000fe20000001824 */
[----:B------:R-:W3:Y:S01]  /*91d0*/  LDSM.16.MT88.4 R48, [R234+0xf000] ;  /* 0x00f00000ea30783b */ /* 0x000ee20000004200 */
[C---:B----4-:R-:W-:Y:S01]  /*91e0*/  F2FP.F16.F32.PACK_AB R56, R141.reuse, R143 ;  /* 0x0000008f8d38723e */ /* 0x050fe200000000ff */
[----:B------:R-:W-:-:S04]  /*91f0*/  FADD.FTZ R141, R141, R160 ;  /* 0x000000a08d8d7221 */ /* 0x000fc80000010000 */
[----:B------:R-:W-:Y:S01]  /*9200*/  MUFU.EX2 R142, R142 ;  /* 0x0000008e008e7308 */ /* 0x000fe20000000800 */
[----:B-1----:R-:W-:-:S07]  /*9210*/  FADD.FTZ R141, R140, R141 ;  /* 0x0000008d8c8d7221 */ /* 0x002fce0000010000 */
[----:B------:R-:W1:Y:S01]  /*9220*/  MUFU.EX2 R137, R137 ;  /* 0x0000008900897308 */ /* 0x000e620000000800 */
[C---:B--2---:R-:W-:Y:S01]  /*9230*/  F2FP.F16.F32.PACK_AB R58, R135.reuse, R140 ;  /* 0x0000008c873a723e */ /* 0x044fe200000000ff */
[----:B------:R-:W-:Y:S02]  /*9240*/  FADD.FTZ R141, R135, R141 ;  /* 0x0000008d878d7221 */ /* 0x000fe40000010000 */
[----:B------:R-:W-:Y:S04]  /*9250*/  LDSM.16.MT88.4 R132, [R233+0x11800] ;  /* 0x01180000e984783b */ /* 0x000fe80000004200 */
[C---:B------:R-:W-:Y:S01]  /*9260*/  HMMA.16816.F32 R16, R56.reuse, R24, R16 ;  /* 0x000000183810723c */ /* 0x040fe20000001810 */
[----:B------:R-:W-:Y:S05]  /*9270*/  MUFU.EX2 R60, R60 ;  /* 0x0000003c003c7308 */ /* 0x000fea0000000800 */
[C---:B------:R-:W-:Y:S01]  /*9280*/  HMMA.16816.F32 R12, R56.reuse, R26, R12 ;  /* 0x0000001a380c723c */ /* 0x040fe2000000180c */
[----:B------:R-:W2:Y:S02]  /*9290*/  LDSM.16.MT88.4 R24, [R237+0xf800] ;  /* 0x00f80000ed18783b */ /* 0x000ea40000004200 */
[----:B------:R-:W4:Y:S01]  /*92a0*/  MUFU.EX2 R61, R61 ;  /* 0x0000003d003d7308 */ /* 0x000f220000000800 */
[C---:B-1----:R-:W-:Y:S01]  /*92b0*/  F2FP.F16.F32.PACK_AB R53, R137.reuse, R142 ;  /* 0x0000008e8935723e */ /* 0x042fe200000000ff */
[----:B------:R-:W-:Y:S01]  /*92c0*/  FADD.FTZ R142, R142, R159 ;  /* 0x0000009f8e8e7221 */ /* 0x000fe20000010000 */
[----:B-----5:R-:W-:Y:S03]  /*92d0*/  HMMA.16816.F32 R8, R56, R20, R8 ;  /* 0x000000143808723c */ /* 0x020fe60000001808 */
[----:B------:R-:W-:-:S02]  /*92e0*/  FADD.FTZ R142, R137, R142 ;  /* 0x0000008e898e7221 */ /* 0x000fc40000010000 */
[----:B------:R-:W-:Y:S01]  /*92f0*/  MUFU.EX2 R78, R78 ;  /* 0x0000004e004e7308 */ /* 0x000fe20000000800 */
        /* <DEDUP_REMOVED lines=16> */
[--C-:B------:R-:W-:Y:S01]  /*9400*/  FFMA.FTZ R56, R65, UR18, -R97.reuse ;  /* 0x0000001241387c23 */ /* 0x100fe20008010861 */
[----:B------:R-:W-:Y:S01]  /*9410*/  FFMA.FTZ R57, R66, UR18, -R97 ;  /* 0x0000001242397c23 */ /* 0x000fe20008010861 */
[--C-:B------:R-:W-:Y:S01]  /*9420*/  FFMA.FTZ R58, R82, UR18, -R115.reuse ;  /* 0x00000012523a7c23 */ /* 0x100fe20008010873 */
[--C-:B------:R-:W-:Y:S01]  /*9430*/  FFMA.FTZ R59, R83, UR18, -R115.reuse ;  /* 0x00000012533b7c23 */ /* 0x100fe20008010873 */
[--C-:B------:R-:W-:Y:S01]  /*9440*/  FFMA.FTZ R65, R86, UR18, -R115.reuse ;  /* 0x0000001256417c23 */ /* 0x100fe20008010873 */
[----:B------:R-:W-:Y:S01]  /*9450*/  FFMA.FTZ R66, R87, UR18, -R115 ;  /* 0x0000001257427c23 */ /* 0x000fe20008010873 */
[----:B------:R-:W-:Y:S01]  /*9460*/  MUFU.EX2 R62, R62 ;  /* 0x0000003e003e7308 */ /* 0x000fe20000000800 */
[--C-:B------:R-:W-:Y:S01]  /*9470*/  FFMA.FTZ R82, R68, UR18, -R97.reuse ;  /* 0x0000001244527c23 */ /* 0x100fe20008010861 */
[----:B------:R-:W-:Y:S01]  /*9480*/  FFMA.FTZ R68, R69, UR18, -R97 ;  /* 0x0000001245447c23 */ /* 0x000fe20008010861 */
[----:B-----5:R-:W-:Y:S01]  /*9490*/  F2FP.F16.F32.PACK_AB R54, R81, R80 ;  /* 0x000000505136723e */ /* 0x020fe200000000ff */
[--C-:B------:R-:W-:Y:S01]  /*94a0*/  FFMA.FTZ R69, R90, UR18, -R115.reuse ;  /* 0x000000125a457c23 */ /* 0x100fe20008010873 */
[--C-:B------:R-:W-:Y:S01]  /*94b0*/  FFMA.FTZ R83, R91, UR18, -R115.reuse ;  /* 0x000000125b537c23 */ /* 0x100fe20008010873 */
[----:B------:R-:W-:Y:S01]  /*94c0*/  FFMA.FTZ R86, R95, UR18, -R115 ;  /* 0x000000125f567c23 */ /* 0x000fe20008010873 */
[----:B------:R-:W-:Y:S01]  /*94d0*/  FADD.FTZ R78, R79, R78 ;  /* 0x0000004e4f4e7221 */ /* 0x000fe20000010000 */
[----:B------:R-:W3:Y:S01]  /*94e0*/  MUFU.EX2 R63, R63 ;  /* 0x0000003f003f7308 */ /* 0x000ee20000000800 */
[--C-:B------:R-:W-:Y:S01]  /*94f0*/  FFMA.FTZ R87, R70, UR18, -R97.reuse ;  /* 0x0000001246577c23 */ /* 0x100fe20008010861 */
[C---:B--2---:R-:W-:Y:S01]  /*9500*/  HMMA.16816.F32 R16, R52.reuse, R24, R16 ;  /* 0x000000183410723c */ /* 0x044fe20000001810 */
[----:B------:R-:W-:Y:S01]  /*9510*/  FADD.FTZ R80, R80, R78 ;  /* 0x0000004e50507221 */ /* 0x000fe20000010000 */
[--C-:B------:R-:W-:Y:S01]  /*9520*/  FFMA.FTZ R70, R71, UR18, -R97.reuse ;  /* 0x0000001247467c23 */ /* 0x100fe20008010861 */
[--C-:B------:R-:W-:Y:S01]  /*9530*/  FFMA.FTZ R71, R72, UR18, -R97.reuse ;  /* 0x0000001248477c23 */ /* 0x100fe20008010861 */
[----:B------:R-:W-:Y:S01]  /*9540*/  FFMA.FTZ R72, R73, UR18, -R97 ;  /* 0x0000001249487c23 */ /* 0x000fe20008010861 */
[----:B------:R-:W-:Y:S01]  /*9550*/  FADD.FTZ R80, R81, R80 ;  /* 0x0000005051507221 */ /* 0x000fe20000010000 */
[C---:B------:R-:W-:Y:S01]  /*9560*/  HMMA.16816.F32 R12, R52.reuse, R26, R12 ;  /* 0x0000001a340c723c */ /* 0x040fe2000000180c */
[----:B------:R-:W2:Y:S01]  /*9570*/  LDSM.16.MT88.4 R24, [R237+0x10000] ;  /* 0x01000000ed18783b */ /* 0x000ea20000004200 */
[----:B------:R-:W-:Y:S01]  /*9580*/  MUFU.EX2 R64, R64 ;  /* 0x0000004000407308 */ /* 0x000fe20000000800 */
[--C-:B------:R-:W-:Y:S01]  /*9590*/  FFMA.FTZ R73, R96, UR18, -R115.reuse ;  /* 0x0000001260497c23 */ /* 0x100fe20008010873 */
[--C-:B------:R-:W-:Y:S01]  /*95a0*/  FFMA.FTZ R90, R99, UR18, -R115.reuse ;  /* 0x00000012635a7c23 */ /* 0x100fe20008010873 */
[----:B------:R-:W-:Y:S01]  /*95b0*/  FFMA.FTZ R91, R100, UR18, -R115 ;  /* 0x00000012645b7c23 */ /* 0x000fe20008010873 */
[C---:B-1----:R-:W-:Y:S04]  /*95c0*/  HMMA.16816.F32 R8, R52.reuse, R20, R8 ;  /* 0x000000143408723c */ /* 0x042fe80000001808 */
[----:B------:R-:W1:Y:S02]  /*95d0*/  MUFU.EX2 R56, R56 ;  /* 0x0000003800387308 */ /* 0x000e640000000800 */
[C---:B------:R-:W-:Y:S01]  /*95e0*/  HMMA.16816.F32 R4, R52.reuse, R22, R4 ;  /* 0x000000163404723c */ /* 0x040fe20000001804 */
[----:B------:R-:W5:Y:S05]  /*95f0*/  LDSM.16.MT88.4 R20, [R235+0x10000] ;  /* 0x01000000eb14783b */ /* 0x000f6a0000004200 */
[C---:B----4-:R-:W-:Y:S01]  /*9600*/  HMMA.16816.F32 R32, R52.reuse, R44, R32 ;  /* 0x0000002c3420723c */ /* 0x050fe20000001820 */
[----:B------:R-:W-:Y:S05]  /*9610*/  MUFU.EX2 R58, R58 ;  /* 0x0000003a003a7308 */ /* 0x000fea0000000800 */
[C---:B------:R-:W-:Y:S01]  /*9620*/  HMMA.16816.F32 R28, R52.reuse, R46, R28 ;  /* 0x0000002e341c723c */ /* 0x040fe2000000181c */
[----:B------:R-:W4:Y:S02]  /*9630*/  LDSM.16.MT88.4 R44, [R233+0x10000] ;  /* 0x01000000e92c783b */ /* 0x000f240000004200 */
[----:B------:R-:W2:Y:S03]  /*9640*/  MUFU.EX2 R59, R59 ;  /* 0x0000003b003b7308 */ /* 0x000ea60000000800 */
[C---:B------:R-:W-:Y:S05]  /*9650*/  HMMA.16816.F32 R40, R52.reuse, R48, R40 ;  /* 0x000000303428723c */ /* 0x040fea0000001828 */
[----:B------:R-:W-:Y:S01]  /*9660*/  MUFU.EX2 R65, R65 ;  /* 0x0000004100417308 */ /* 0x000fe20000000800 */
[----:B------:R-:W-:Y:S01]  /*9670*/  HMMA.16816.F32 R36, R52, R50, R36 ;  /* 0x000000323424723c */ /* 0x000fe20000001824 */
[----:B------:R-:W4:Y:S06]  /*9680*/  LDSM.16.MT88.4 R48, [R234+0x10000] ;  /* 0x01000000ea30783b */ /* 0x000f2c0000004200 */
[----:B------:R-:W5:Y:S01]  /*9690*/  MUFU.EX2 R66, R66 ;  /* 0x0000004200427308 */ /* 0x000f620000000800 */
[----:B---3--:R-:W-:Y:S01]  /*96a0*/  F2FP.F16.F32.PACK_AB R53, R63, R62 ;  /* 0x0000003e3f35723e */ /* 0x008fe200000000ff */
[----:B------:R-:W-:Y:S01]  /*96b0*/  FADD.FTZ R62, R62, R60 ;  /* 0x0000003c3e3e7221 */ /* 0x000fe20000010000 */
[----:B-1----:R-:W-:-:S02]  /*96c0*/  F2FP.F16.F32.PACK_AB R55, R56, R64 ;  /* 0x000000403837723e */ /* 0x002fc400000000ff */
[----:B--2---:R-:W-:Y:S01]  /*96d0*/  F2FP.F16.F32.PACK_AB R52, R59, R58 ;  /* 0x0000003a3b34723e */ /* 0x004fe200000000ff */
[----:B------:R-:W-:Y:S01]  /*96e0*/  FADD.FTZ R58, R58, R80 ;  /* 0x000000503a3a7221 */ /* 0x000fe20000010000 */
[----:B------:R-:W-:Y:S01]  /*96f0*/  FADD.FTZ R62, R63, R62 ;  /* 0x0000003e3f3e7221 */ /* 0x000fe20000010000 */
[----:B------:R-:W-:Y:S02]  /*9700*/  MUFU.EX2 R57, R57 ;  /* 0x0000003900397308 */ /* 0x000fe40000000800 */
[----:B------:R-:W-:Y:S01]  /*9710*/  FADD.FTZ R58, R59, R58 ;  /* 0x0000003a3b3a7221 */ /* 0x000fe20000010000 */
[----:B------:R-:W-:-:S04]  /*9720*/  FADD.FTZ R64, R64, R62 ;  /* 0x0000003e40407221 */ /* 0x000fc80000010000 */
[----:B------:R-:W-:Y:S01]  /*9730*/  FADD.FTZ R64, R56, R64 ;  /* 0x0000004038407221 */ /* 0x000fe20000010000 */
[----:B------:R-:W1:Y:S01]  /*9740*/  MUFU.EX2 R67, R67 ;  /* 0x0000004300437308 */ /* 0x000e620000000800 */
[----:B-----5:R-:W-:Y:S01]  /*9750*/  F2FP.F16.F32.PACK_AB R54, R66, R65 ;  /* 0x000000414236723e */ /* 0x020fe200000000ff */
[----:B------:R-:W-:-:S04]  /*9760*/  FADD.FTZ R65, R65, R58 ;  /* 0x0000003a41417221 */ /* 0x000fc80000010000 */
[----:B------:R-:W-:Y:S02]  /*9770*/  FADD.FTZ R65, R66, R65 ;  /* 0x0000004142417221 */ /* 0x000fe40000010000 */
[C---:B------:R-:W-:Y:S01]  /*9780*/  HMMA.16816.F32 R16, R52.reuse, R24, R16 ;  /* 0x000000183410723c */ /* 0x040fe20000001810 */
[----:B------:R-:W-:Y:S05]  /*9790*/  MUFU.EX2 R82, R82 ;  /* 0x0000005200527308 */ /* 0x000fea0000000800 */
[C---:B------:R-:W-:Y:S01]  /*97a0*/  HMMA.16816.F32 R12, R52.reuse, R26, R12 ;  /* 0x0000001a340c723c */ /* 0x040fe2000000180c */
[----:B------:R-:W2:Y:S02]  /*97b0*/  LDSM.16.MT88.4 R24, [R237+0x10800] ;  /* 0x01080000ed18783b */ /* 0x000ea40000004200 */
[----:B------:R-:W-:Y:S03]  /*97c0*/  MUFU.EX2 R68, R68 ;  /* 0x0000004400447308 */ /* 0x000fe60000000800 */
[C---:B------:R-:W-:Y:S05]  /*97d0*/  HMMA.16816.F32 R8, R52.reuse, R20, R8 ;  /* 0x000000143408723c */ /* 0x040fea0000001808 */
        /* <DEDUP_REMOVED lines=11> */
[----:B------:R-:W5:Y:S01]  /*9890*/  LDSM.16.MT88.4 R52, [R233+0x10800] ;  /* 0x01080000e934783b */ /* 0x000f620000004200 */
[----:B-1----:R-:W-:Y:S01]  /*98a0*/  F2FP.F16.F32.PACK_AB R49, R67, R57 ;  /* 0x000000394331723e */ /* 0x002fe200000000ff */
[----:B------:R-:W-:Y:S01]  /*98b0*/  FADD.FTZ R57, R57, R64 ;  /* 0x0000004039397221 */ /* 0x000fe20000010000 */
[----:B----4-:R-:W-:Y:S01]  /*98c0*/  F2FP.F16.F32.PACK_AB R48, R83, R69 ;  /* 0x000000455330723e */ /* 0x010fe200000000ff */
[----:B------:R-:W-:-:S02]  /*98d0*/  FADD.FTZ R69, R69, R65 ;  /* 0x0000004145457221 */ /* 0x000fc40000010000 */
[----:B------:R-:W-:Y:S01]  /*98e0*/  F2FP.F16.F32.PACK_AB R51, R68, R82 ;  /* 0x000000524433723e */ /* 0x000fe200000000ff */
[----:B------:R-:W-:Y:S01]  /*98f0*/  MUFU.EX2 R87, R87 ;  /* 0x0000005700577308 */ /* 0x000fe20000000800 */
[----:B------:R-:W-:Y:S01]  /*9900*/  FADD.FTZ R69, R83, R69 ;  /* 0x0000004553457221 */ /* 0x000fe20000010000 */
[----:B------:R-:W-:-:S04]  /*9910*/  FADD.FTZ R57, R67, R57 ;  /* 0x0000003943397221 */ /* 0x000fc80000010000 */
[----:B------:R-:W-:Y:S01]  /*9920*/  FADD.FTZ R82, R82, R57 ;  /* 0x0000003952527221 */ /* 0x000fe20000010000 */
[----:B--2---:R-:W-:Y:S01]  /*9930*/  F2FP.F16.F32.PACK_AB R50, R86, R84 ;  /* 0x000000545632723e */ /* 0x004fe200000000ff */
        /* <DEDUP_REMOVED lines=8> */
[----:B------:R-:W4:Y:S02]  /*99c0*/  MUFU.EX2 R72, R72 ;  /* 0x0000004800487308 */ /* 0x000f240000000800 */
[C---:B---3--:R-:W-:Y:S06]  /*99d0*/  HMMA.16816.F32 R8, R48.reuse, R20, R8 ;  /* 0x000000143008723c */ /* 0x048fec0000001808 */
[C---:B------:R-:W-:Y:S01]  /*99e0*/  HMMA.16816.F32 R4, R48.reuse, R22, R4 ;  /* 0x000000163004723c */ /* 0x040fe20000001804 */
[----:B------:R-:W3:Y:S01]  /*99f0*/  LDSM.16.MT88.4 R20, [R237+0x11000] ;  /* 0x01100000ed14783b */ /* 0x000ee20000004200 */
[----:B------:R-:W-:Y:S04]  /*9a00*/  MUFU.EX2 R73, R73 ;  /* 0x0000004900497308 */ /* 0x000fe80000000800 */
[C---:B-----5:R-:W-:Y:S04]  /*9a10*/  HMMA.16816.F32 R40, R48.reuse, R44, R40 ;  /* 0x0000002c3028723c */ /* 0x060fe80000001828 */
[----:B------:R-:W5:Y:S02]  /*9a20*/  MUFU.EX2 R3, R98 ;  /* 0x0000006200037308 */ /* 0x000f640000000800 */
[C---:B------:R-:W-:Y:S01]  /*9a30*/  HMMA.16816.F32 R36, R48.reuse, R46, R36 ;  /* 0x0000002e3024723c */ /* 0x040fe20000001824 */
[----:B------:R-:W3:Y:S05]  /*9a40*/  LDSM.16.MT88.4 R44, [R234+0x11000] ;  /* 0x01100000ea2c783b */ /* 0x000eea0000004200 */
[----:B------:R-:W-:Y:S01]  /*9a50*/  MUFU.EX2 R85, R85 ;  /* 0x0000005500557308 */ /* 0x000fe20000000800 */
[C---:B------:R-:W-:Y:S06]  /*9a60*/  HMMA.16816.F32 R32, R48.reuse, R52, R32 ;  /* 0x000000343020723c */ /* 0x040fec0000001820 */
[----:B------:R-:W-:Y:S01]  /*9a70*/  HMMA.16816.F32 R28, R48, R54, R28 ;  /* 0x00000036301c723c */ /* 0x000fe2000000181c */
[----:B------:R-:W2:Y:S01]  /*9a80*/  MUFU.EX2 R88, R88 ;  /* 0x0000005800587308 */ /* 0x000ea20000000800 */
[----:B------:R-:W3:Y:S05]  /*9a90*/  LDSM.16.MT88.4 R52, [R233+0x11000] ;  /* 0x01100000e934783b */ /* 0x000eea0000004200 */
[----:B-1----:R-:W-:Y:S01]  /*9aa0*/  F2FP.F16.F32.PACK_AB R49, R70, R87 ;  /* 0x000000574631723e */ /* 0x002fe200000000ff */
[----:B------:R-:W-:Y:S01]  /*9ab0*/  FADD.FTZ R87, R87, R82 ;  /* 0x0000005257577221 */ /* 0x000fe20000010000 */
[----:B----4-:R-:W-:Y:S01]  /*9ac0*/  F2FP.F16.F32.PACK_AB R51, R72, R71 ;  /* 0x000000474833723e */ /* 0x010fe200000000ff */
[----:B------:R-:W1:Y:S01]  /*9ad0*/  MUFU.EX2 R90, R90 ;  /* 0x0000005a005a7308 */ /* 0x000e620000000800 */
[----:B-----5:R-:W-:Y:S01]  /*9ae0*/  F2FP.F16.F32.PACK_AB R48, R3, R73 ;  /* 0x000000490330723e */ /* 0x020fe200000000ff */
[----:B------:R-:W-:Y:S01]  /*9af0*/  FADD.FTZ R73, R73, R84 ;  /* 0x0000005449497221 */ /* 0x000fe20000010000 */
[----:B------:R-:W-:-:S03]  /*9b00*/  FADD.FTZ R87, R70, R87 ;  /* 0x0000005746577221 */ /* 0x000fc60000010000 */
[----:B------:R-:W-:Y:S01]  /*9b10*/  FADD.FTZ R73, R3, R73 ;  /* 0x0000004903497221 */ /* 0x000fe20000010000 */
[----:B------:R-:W-:Y:S01]  /*9b20*/  FADD.FTZ R71, R71, R87 ;  /* 0x0000005747477221 */ /* 0x000fe20000010000 */
[----:B--2---:R-:W-:Y:S01]  /*9b30*/  F2FP.F16.F32.PACK_AB R50, R88, R85 ;  /* 0x000000555832723e */ /* 0x004fe200000000ff */
[----:B------:R-:W2:Y:S01]  /*9b40*/  MUFU.EX2 R74, R74 ;  /* 0x0000004a004a7308 */ /* 0x000ea20000000800 */
[----:B------:R-:W-:Y:S01]  /*9b50*/  FADD.FTZ R85, R85, R73 ;  /* 0x0000004955557221 */ /* 0x000fe20000010000 */
[----:B------:R-:W-:-:S03]  /*9b60*/  FADD.FTZ R71, R72, R71 ;  /* 0x0000004748477221 */ /* 0x000fc60000010000 */
[----:B------:R-:W-:Y:S01]  /*9b70*/  FADD.FTZ R85, R88, R85 ;  /* 0x0000005558557221 */ /* 0x000fe20000010000 */
[----:B------:R-:W-:Y:S02]  /*9b80*/  HMMA.16816.F32 R8, R48, R24, R8 ;  /* 0x000000183008723c */ /* 0x000fe40000001808 */
[----:B------:R-:W4:Y:S01]  /*9b90*/  MUFU.EX2 R75, R75 ;  /* 0x0000004b004b7308 */ /* 0x000f220000000800 */
[----:B-1----:R-:W-:-:S03]  /*9ba0*/  FADD.FTZ R85, R90, R85 ;  /* 0x000000555a557221 */ /* 0x002fc60000010000 */
[C---:B------:R-:W-:Y:S04]  /*9bb0*/  HMMA.16816.F32 R4, R48.reuse, R26, R4 ;  /* 0x0000001a3004723c */ /* 0x040fe80000001804 */
[----:B------:R-:W1:Y:S01]  /*9bc0*/  MUFU.EX2 R76, R76 ;  /* 0x0000004c004c7308 */ /* 0x000e620000000800 */
[----:B--2---:R-:W-:Y:S01]  /*9bd0*/  FADD.FTZ R71, R74, R71 ;  /* 0x000000474a477221 */ /* 0x004fe20000010000 */
[C---:B---3--:R-:W-:Y:S06]  /*9be0*/  HMMA.16816.F32 R16, R48.reuse, R20, R16 ;  /* 0x000000143010723c */ /* 0x048fec0000001810 */
[----:B------:R-:W2:Y:S01]  /*9bf0*/  MUFU.EX2 R77, R77 ;  /* 0x0000004d004d7308 */ /* 0x000ea20000000800 */
[----:B------:R-:W-:Y:S01]  /*9c00*/  HMMA.16816.F32 R12, R48, R22, R12 ;  /* 0x00000016300c723c */ /* 0x000fe2000000180c */
[----:B------:R-:W3:Y:S01]  /*9c10*/  LDSM.16.MT88.4 R20, [R237+0x11800] ;  /* 0x01180000ed14783b */ /* 0x000ee20000004200 */
[C---:B----4-:R-:W-:Y:S01]  /*9c20*/  F2FP.F16.F32.PACK_AB R25, R75.reuse, R74 ;  /* 0x0000004a4b19723e */ /* 0x050fe200000000ff */
[----:B------:R-:W-:-:S03]  /*9c30*/  FADD.FTZ R71, R75, R71 ;  /* 0x000000474b477221 */ /* 0x000fc60000010000 */
[----:B------:R-:W-:Y:S01]  /*9c40*/  HMMA.16816.F32 R40, R48, R44, R40 ;  /* 0x0000002c3028723c */ /* 0x000fe20000001828 */
[----:B------:R-:W4:Y:S01]  /*9c50*/  MUFU.EX2 R89, R89 ;  /* 0x0000005900597308 */ /* 0x000f220000000800 */
[----:B-1----:R-:W-:-:S04]  /*9c60*/  FADD.FTZ R71, R76, R71 ;  /* 0x000000474c477221 */ /* 0x002fc80000010000 */
[C---:B------:R-:W-:Y:S01]  /*9c70*/  HMMA.16816.F32 R36, R48.reuse, R46, R36 ;  /* 0x0000002e3024723c */ /* 0x040fe20000001824 */
[----:B------:R-:W1:Y:S02]  /*9c80*/  LDSM.16.MT88.4 R44, [R234+0x11800] ;  /* 0x01180000ea2c783b */ /* 0x000e640000004200 */
[----:B------:R-:W5:Y:S01]  /*9c90*/  MUFU.EX2 R91, R91 ;  /* 0x0000005b005b7308 */ /* 0x000f620000000800 */
[----:B--2---:R-:W-:Y:S02]  /*9ca0*/  F2FP.F16.F32.PACK_AB R27, R77, R76 ;  /* 0x0000004c4d1b723e */ /* 0x004fe400000000ff */
[C---:B------:R-:W-:Y:S05]  /*9cb0*/  HMMA.16816.F32 R32, R48.reuse, R52, R32 ;  /* 0x000000343020723c */ /* 0x040fea0000001820 */
[----:B------:R-:W2:Y:S01]  /*9cc0*/  MUFU.EX2 R92, R92 ;  /* 0x0000005c005c7308 */ /* 0x000ea20000000800 */
[C---:B----4-:R-:W-:Y:S01]  /*9cd0*/  F2FP.F16.F32.PACK_AB R24, R89.reuse, R90 ;  /* 0x0000005a5918723e */ /* 0x050fe200000000ff */
[----:B------:R-:W-:Y:S01]  /*9ce0*/  FADD.FTZ R85, R89, R85 ;  /* 0x0000005559557221 */ /* 0x000fe20000010000 */
[----:B------:R-:W-:Y:S03]  /*9cf0*/  HMMA.16816.F32 R28, R48, R54, R28 ;  /* 0x00000036301c723c */ /* 0x000fe6000000181c */
[----:B-----5:R-:W-:Y:S01]  /*9d00*/  FADD.FTZ R85, R91, R85 ;  /* 0x000000555b557221 */ /* 0x020fe20000010000 */
[----:B--2---:R-:W-:-:S03]  /*9d10*/  F2FP.F16.F32.PACK_AB R26, R92, R91 ;  /* 0x0000005b5c1a723e */ /* 0x004fc600000000ff */
[----:B------:R-:W-:-:S05]  /*9d20*/  FADD.FTZ R3, R92, R85 ;  /* 0x000000555c037221 */ /* 0x000fca0000010000 */
[----:B------:R2:W-:Y:S01]  /*9d30*/  STL [R1+0x8], R3 ;  /* 0x0000080301007387 */ /* 0x0005e20000100800 */
[C---:B------:R-:W-:Y:S06]  /*9d40*/  HMMA.16816.F32 R152, R24.reuse, R148, R8 ;  /* 0x000000941898723c */ /* 0x040fec0000001808 */
[C---:B------:R-:W-:Y:S06]  /*9d50*/  HMMA.16816.F32 R148, R24.reuse, R150, R4 ;  /* 0x000000961894723c */ /* 0x040fec0000001804 */
[----:B------:R-:W-:Y:S01]  /*9d60*/  HMMA.16816.F32 R136, R24, R132, R32 ;  /* 0x000000841888723c */ /* 0x000fe20000001820 */
[----:B------:R-:W-:-:S05]  /*9d70*/  FADD.FTZ R4, R77, R71 ;  /* 0x000000474d047221 */ /* 0x000fca0000010000 */
[----:B------:R2:W-:Y:S01]  /*9d80*/  STL [R1+0x4], R4 ;  /* 0x0000040401007387 */ /* 0x0005e20000100800 */
[C---:B---3--:R-:W-:Y:S06]  /*9d90*/  HMMA.16816.F32 R160, R24.reuse, R20, R16 ;  /* 0x0000001418a0723c */ /* 0x048fec0000001810 */
[C---:B------:R-:W-:Y:S06]  /*9da0*/  HMMA.16816.F32 R156, R24.reuse, R22, R12 ;  /* 0x00000016189c723c */ /* 0x040fec000000180c */
[C---:B-1----:R-:W-:Y:S06]  /*9db0*/  HMMA.16816.F32 R144, R24.reuse, R44, R40 ;  /* 0x0000002c1890723c */ /* 0x042fec0000001828 */
[C---:B------:R-:W-:Y:S06]  /*9dc0*/  HMMA.16816.F32 R140, R24.reuse, R46, R36 ;  /* 0x0000002e188c723c */ /* 0x040fec0000001824 */
[----:B------:R-:W-:Y:S01]  /*9dd0*/  HMMA.16816.F32 R132, R24, R134, R28 ;  /* 0x000000861884723c */ /* 0x000fe2000000181c */
[----:B------:R-:W-:-:S08]  /*9de0*/  NOP ;  /* 0x0000000000007918 */ /* 0x000fd00000000000 */
[----:B--2---:R-:W-:-:S15]  /*9df0*/  @!P1 BRA `(.L_x_2284) ;  /* 0x0000006400bc9947 */ /* 0x004fde0003800000 */
        /* <DEDUP_REMOVED lines=66> */
.L_x_2285:
[----:B------:R-:W-:-:S04]  /*a220*/  ULEA UR4, -UR8, URZ, 0x8 ;  /* 0x0000003f08047291 */ /* 0x000fc8000f8e413f */
[----:B------:R-:W-:Y:S02]  /*a230*/  USHF.R.S32.HI UR13, URZ, 0x1f, UR4 ;  /* 0x0000001f3f0d7899 */ /* 0x000fe40008011404 */
[----:B------:R-:W-:-:S04]  /*a240*/  MOV R6, UR4 ;  /* 0x0000000400067c02 */ /* 0x000fc80008000f00 */
[----:B------:R-:W-:-:S07]  /*a250*/  MOV R4, UR13 ;  /* 0x0000000d00047c02 */ /* 0x000fce0008000f00 */
.L_x_2286:
[----:B------:R-:W-:Y:S01]  /*a260*/  USHF.L.U32 UR4, UR8, 0x5, URZ ;  /* 0x0000000508047899 */ /* 0x000fe2000800063f */
[C---:B------:R-:W-:Y:S01]  /*a270*/  LEA R245, P1, R6.reuse, R245, 0x1 ;  /* 0x000000f506f57211 */ /* 0x040fe200078208ff */
[----:B------:R-:W-:Y:S01]  /*a280*/  USHF.L.U64.HI UR9, UR8, 0x5, UR9 ;  /* 0x0000000508097899 */ /* 0x000fe20008010209 */
[----:B------:R-:W1:Y:S01]  /*a290*/  S2R R3, SR_TID.X ;  /* 0x0000000000037919 */ /* 0x000e620000002100 */
[----:B------:R-:W-:Y:S01]  /*a2a0*/  UISETP.GE.AND UP0, UPT, UR12, 0x3, UPT ;  /* 0x000000030c00788c */ /* 0x000fe2000bf06270 */
        /* <DEDUP_REMOVED lines=20> */
[----:B------:R-:W-:Y:S01]  /*a3f0*/  IADD3.X R13, R15, UR9, RZ, P1, !PT ;  /* 0x000000090f0d7c10 */ /* 0x000fe20008ffe4ff */
[----:B-1----:R-:W-:Y:S01]  /*a400*/  IMAD.SHL.U32 R3, R3, 0x2, RZ ;  /* 0x0000000203037824 */ /* 0x002fe200078e00ff */
[----:B------:R-:W-:-:S03]  /*a410*/  IADD3 R10, P1, R12, UR4, RZ ;  /* 0x000000040c0a7c10 */ /* 0x000fc6000ff3e0ff */
[----:B------:R-:W-:Y:S01]  /*a420*/  LDGSTS.E.BYPASS.LTC128B.128 [R246+0xc800], desc[UR14][R12.64] ;  /* 0x0c8000000cf67fae */ /* 0x000fe2000b901d4e */
[----:B------:R-:W-:Y:S02]  /*a430*/  IADD3.X R11, R13, UR9, RZ, P1, !PT ;  /* 0x000000090d0b7c10 */ /* 0x000fe40008ffe4ff */
[----:B------:R-:W-:Y:S02]  /*a440*/  IADD3 R8, P1, R10, UR4, RZ ;  /* 0x000000040a087c10 */ /* 0x000fe4000ff3e0ff */
[----:B------:R-:W-:Y:S01]  /*a450*/  LOP3.LUT R206, R3, 0x6, RZ, 0xc0, !PT ;  /* 0x0000000603ce7812 */ /* 0x000fe200078ec0ff */
[----:B------:R1:W-:Y:S01]  /*a460*/  LDGSTS.E.BYPASS.LTC128B.128 [R246+0xd000], desc[UR14][R10.64] ;  /* 0x0d0000000af67fae */ /* 0x0003e2000b901d4e */
        /* <DEDUP_REMOVED lines=14> */
[----:B------:R1:W-:Y:S01]  /*a550*/  LDGSTS.E.BYPASS.LTC128B.128 [R246+0xf800], desc[UR14][R14.64] ;  /* 0x0f8000000ef67fae */ /* 0x0003e2000b901d4e */
[----:B------:R-:W-:Y:S02]  /*a560*/  IADD3.X R11, R15, UR9, RZ, P1, !PT ;  /* 0x000000090f0b7c10 */ /* 0x000fe40008ffe4ff */
[----:B--2---:R-:W-:-:S03]  /*a570*/  IADD3 R8, P1, R10, UR4, RZ ;  /* 0x000000040a087c10 */ /* 0x004fc6000ff3e0ff */
[----:B------:R-:W-:Y:S01]  /*a580*/  LDGSTS.E.BYPASS.LTC128B.128 [R246+0x10000], desc[UR14][R10.64] ;  /* 0x100000000af67fae */ /* 0x000fe2000b901d4e */
[----:B------:R-:W-:-:S05]  /*a590*/  IADD3.X R9, R11, UR9, RZ, P1, !PT ;  /* 0x000000090b097c10 */ /* 0x000fca0008ffe4ff */
[----:B------:R-:W-:Y:S01]  /*a5a0*/  LDGSTS.E.BYPASS.LTC128B.128 [R246+0x10800], desc[UR14][R8.64] ;  /* 0x1080000008f67fae */ /* 0x000fe2000b901d4e */
[----:B---3--:R-:W-:-:S04]  /*a5b0*/  IADD3 R4, P1, R8, UR4, RZ ;  /* 0x0000000408047c10 */ /* 0x008fc8000ff3e0ff */
[----:B------:R-:W-:Y:S02]  /*a5c0*/  IADD3.X R5, R9, UR9, RZ, P1, !PT ;  /* 0x0000000909057c10 */ /* 0x000fe40008ffe4ff */
[----:B------:R-:W-:Y:S01]  /*a5d0*/  IADD3 R6, P1, R4, UR4, RZ ;  /* 0x0000000404067c10 */ /* 0x000fe2000ff3e0ff */
[----:B------:R-:W-:Y:S02]  /*a5e0*/  USHF.L.U32 UR4, UR20, 0x8, URZ ;  /* 0x0000000814047899 */ /* 0x000fe4000800063f */
[----:B------:R-:W-:Y:S01]  /*a5f0*/  LDGSTS.E.BYPASS.LTC128B.128 [R246+0x11000], desc[UR14][R4.64] ;  /* 0x1100000004f67fae */ /* 0x000fe2000b901d4e */
[----:B------:R-:W-:-:S03]  /*a600*/  IADD3.X R7, R5, UR9, RZ, P1, !PT ;  /* 0x0000000905077c10 */ /* 0x000fc60008ffe4ff */
[----:B------:R-:W-:Y:S02]  /*a610*/  LOP3.LUT R215, R206, UR4, RZ, 0xfc, !PT ;  /* 0x00000004ced77c12 */ /* 0x000fe4000f8efcff */
[----:B------:R2:W-:Y:S04]  /*a620*/  LDGSTS.E.BYPASS.LTC128B.128 [R246+0x11800], desc[UR14][R6.64] ;  /* 0x1180000006f67fae */ /* 0x0005e8000b901d4e */
[----:B------:R-:W-:Y:S04]  /*a630*/  LDSM.16.M88.4 R64, [R242] ;  /* 0x00000000f240783b */ /* 0x000fe80000000200 */
[----:B------:R-:W3:Y:S04]  /*a640*/  LDSM.16.M88.4 R44, [R241+0x2000] ;  /* 0x00200000f12c783b */ /* 0x000ee80000000200 */
[----:B------:R-:W4:Y:S04]  /*a650*/  LDSM.16.M88.4 R36, [R241+0x2800] ;  /* 0x00280000f124783b */ /* 0x000f280000000200 */
[----:B------:R-:W-:Y:S04]  /*a660*/  LDSM.16.M88.4 R192, [R188] ;  /* 0x00000000bcc0783b */ /* 0x000fe80000000200 */
[----:B------:R-:W5:Y:S04]  /*a670*/  LDSM.16.M88.4 R56, [R236+0x2000] ;  /* 0x00200000ec38783b */ /* 0x000f680000000200 */
[----:B------:R-:W5:Y:S04]  /*a680*/  LDSM.16.M88.4 R28, [R241+0x3000] ;  /* 0x00300000f11c783b */ /* 0x000f680000000200 */
[----:B------:R-:W5:Y:S04]  /*a690*/  LDSM.16.M88.4 R52, [R236+0x2800] ;  /* 0x00280000ec34783b */ /* 0x000f680000000200 */
[----:B-1----:R-:W1:Y:S04]  /*a6a0*/  LDSM.16.M88.4 R12, [R241+0x4000] ;  /* 0x00400000f10c783b */ /* 0x002e680000000200 */
[----:B--2---:R-:W2:Y:S04]  /*a6b0*/  LDSM.16.M88.4 R4, [R241+0x4800] ;  /* 0x00480000f104783b */ /* 0x004ea80000000200 */
[----:B------:R-:W2:Y:S04]  /*a6c0*/  LDSM.16.M88.4 R120, [R241+0x6000] ;  /* 0x00600000f178783b */ /* 0x000ea80000000200 */
[----:B------:R-:W2:Y:S01]  /*a6d0*/  LDSM.16.M88.4 R184, [R236+0x3000] ;  /* 0x00300000ecb8783b */ /* 0x000ea20000000200 */
[C---:B---3--:R-:W-:Y:S03]  /*a6e0*/  HMMA.16816.F32 R48, R64.reuse, R44, RZ ;  /* 0x0000002c4030723c */ /* 0x048fe600000018ff */
[----:B------:R-:W3:Y:S04]  /*a6f0*/  LDSM.16.M88.4 R60, [R236+0x4000] ;  /* 0x00400000ec3c783b */ /* 0x000ee80000000200 */
[----:B------:R-:W-:Y:S01]  /*a700*/  LDSM.16.M88.4 R104, [R241+0x7000] ;  /* 0x00700000f168783b */ /* 0x000fe20000000200 */
[C---:B------:R-:W-:Y:S03]  /*a710*/  HMMA.16816.F32 R44, R64.reuse, R46, RZ ;  /* 0x0000002e402c723c */ /* 0x040fe600000018ff */
[----:B------:R-:W-:Y:S03]  /*a720*/  LDSM.16.M88.4 R172, [R241+0x5000] ;  /* 0x00500000f1ac783b */ /* 0x000fe60000000200 */
[C---:B----4-:R-:W-:Y:S01]  /*a730*/  HMMA.16816.F32 R40, R64.reuse, R36, RZ ;  /* 0x000000244028723c */ /* 0x050fe200000018ff */
[----:B------:R-:W-:Y:S04]  /*a740*/  LDSM.16.M88.4 R88, [R241+0x8000] ;  /* 0x00800000f158783b */ /* 0x000fe80000000200 */
[----:B------:R-:W-:Y:S01]  /*a750*/  LDSM.16.M88.4 R80, [R241+0x8800] ;  /* 0x00880000f150783b */ /* 0x000fe20000000200 */
[----:B------:R-:W-:Y:S03]  /*a760*/  HMMA.16816.F32 R36, R64, R38, RZ ;  /* 0x000000264024723c */ /* 0x000fe600000018ff */
[----:B------:R-:W-:Y:S03]  /*a770*/  LDSM.16.M88.4 R20, [R241+0x3800] ;  /* 0x00380000f114783b */ /* 0x000fe60000000200 */
[C---:B-----5:R-:W-:Y:S01]  /*a780*/  HMMA.16816.F32 R48, R192.reuse, R56, R48 ;  /* 0x00000038c030723c */ /* 0x060fe20000001830 */
[----:B------:R-:W-:Y:S04]  /*a790*/  LDSM.16.M88.4 R128, [R241+0x5800] ;  /* 0x00580000f180783b */ /* 0x000fe80000000200 */
[----:B------:R-:W-:Y:S01]  /*a7a0*/  LDSM.16.M88.4 R112, [R241+0x6800] ;  /* 0x00680000f170783b */ /* 0x000fe20000000200 */
[----:B------:R-:W-:Y:S03]  /*a7b0*/  HMMA.16816.F32 R44, R192, R58, R44 ;  /* 0x0000003ac02c723c */ /* 0x000fe6000000182c */
[----:B------:R-:W4:Y:S03]  /*a7c0*/  LDSM.16.M88.4 R56, [R236+0x4800] ;  /* 0x00480000ec38783b */ /* 0x000f260000000200 */
[----:B------:R-:W-:Y:S01]  /*a7d0*/  HMMA.16816.F32 R32, R64, R28, RZ ;  /* 0x0000001c4020723c */ /* 0x000fe200000018ff */
[----:B------:R-:W-:Y:S04]  /*a7e0*/  LDSM.16.M88.4 R96, [R241+0x7800] ;  /* 0x00780000f160783b */ /* 0x000fe80000000200 */
[----:B------:R-:W-:Y:S01]  /*a7f0*/  LDSM.16.M88.4 R72, [R241+0x9000] ;  /* 0x00900000f148783b */ /* 0x000fe20000000200 */
[C---:B------:R-:W-:Y:S03]  /*a800*/  HMMA.16816.F32 R40, R192.reuse, R52, R40 ;  /* 0x00000034c028723c */ /* 0x040fe60000001828 */
[----:B------:R-:W-:Y:S03]  /*a810*/  LDSM.16.M88.4 R188, [R241+0x9800] ;  /* 0x00980000f1bc783b */ /* 0x000fe60000000200 */
[----:B------:R-:W-:Y:S01]  /*a820*/  HMMA.16816.F32 R36, R192, R54, R36 ;  /* 0x00000036c024723c */ /* 0x000fe20000001824 */
[----:B------:R-:W5:Y:S04]  /*a830*/  LDSM.16.M88.4 R52, [R236+0x6000] ;  /* 0x00600000ec34783b */ /* 0x000f680000000200 */
[----:B------:R-:W-:Y:S01]  /*a840*/  LDSM.16.M88.4 R200, [R236+0x5000] ;  /* 0x00500000ecc8783b */ /* 0x000fe20000000200 */
[C---:B------:R-:W-:Y:S03]  /*a850*/  HMMA.16816.F32 R28, R64.reuse, R30, RZ ;  /* 0x0000001e401c723c */ /* 0x040fe600000018ff */
[----:B------:R-:W-:Y:S03]  /*a860*/  LDSM.16.M88.4 R196, [R236+0x5800] ;  /* 0x00580000ecc4783b */ /* 0x000fe60000000200 */
[C---:B-1----:R-:W-:Y:S01]  /*a870*/  HMMA.16816.F32 R16, R64.reuse, R12, RZ ;  /* 0x0000000c4010723c */ /* 0x042fe200000018ff */
[----:B------:R-:W-:Y:S04]  /*a880*/  LDSM.16.M88.4 R180, [R236+0x3800] ;  /* 0x00380000ecb4783b */ /* 0x000fe80000000200 */
[----:B------:R-:W0:Y:S01]  /*a890*/  LDGDEPBAR ;  /* 0x00000000000079af */ /* 0x000e220000000000 */
[C---:B--2---:R-:W-:Y:S06]  /*a8a0*/  HMMA.16816.F32 R8, R64.reuse, R4, RZ ;  /* 0x000000044008723c */ /* 0x044fec00000018ff */
[C---:B------:R-:W-:Y:S06]  /*a8b0*/  HMMA.16816.F32 R12, R64.reuse, R14, RZ ;  /* 0x0000000e400c723c */ /* 0x040fec00000018ff */
[C---:B------:R-:W-:Y:S06]  /*a8c0*/  HMMA.16816.F32 R4, R64.reuse, R6, RZ ;  /* 0x000000064004723c */ /* 0x040fec00000018ff */
[C---:B------:R-:W-:Y:S06]  /*a8d0*/  HMMA.16816.F32 R124, R64.reuse, R120, RZ ;  /* 0x00000078407c723c */ /* 0x040fec00000018ff */
[----:B------:R-:W-:Y:S06]  /*a8e0*/  HMMA.16816.F32 R120, R64, R122, RZ ;  /* 0x0000007a4078723c */ /* 0x000fec00000018ff */
[C---:B------:R-:W-:Y:S06]  /*a8f0*/  HMMA.16816.F32 R32, R192.reuse, R184, R32 ;  /* 0x000000b8c020723c */ /* 0x040fec0000001820 */
[C---:B------:R-:W-:Y:S01]  /*a900*/  HMMA.16816.F32 R28, R192.reuse, R186, R28 ;  /* 0x000000bac01c723c */ /* 0x040fe2000000181c */
[----:B------:R-:W1:Y:S05]  /*a910*/  LDSM.16.M88.4 R184, [R236+0x7000] ;  /* 0x00700000ecb8783b */ /* 0x000e6a0000000200 */
[C---:B---3--:R-:W-:Y:S06]  /*a920*/  HMMA.16816.F32 R16, R192.reuse, R60, R16 ;  /* 0x0000003cc010723c */ /* 0x048fec0000001810 */
[C---:B------:R-:W-:Y:S01]  /*a930*/  HMMA.16816.F32 R12, R192.reuse, R62, R12 ;  /* 0x0000003ec00c723c */ /* 0x040fe2000000180c */
[----:B------:R-:W2:Y:S05]  /*a940*/  LDSM.16.M88.4 R60, [R236+0x8000] ;  /* 0x00800000ec3c783b */ /* 0x000eaa0000000200 */
[C---:B----4-:R-:W-:Y:S06]  /*a950*/  HMMA.16816.F32 R8, R192.reuse, R56, R8 ;  /* 0x00000038c008723c */ /* 0x050fec0000001808 */
[C---:B------:R-:W-:Y:S01]  /*a960*/  HMMA.16816.F32 R4, R192.reuse, R58, R4 ;  /* 0x0000003ac004723c */ /* 0x040fe20000001804 */
[----:B------:R-:W3:Y:S05]  /*a970*/  LDSM.16.M88.4 R56, [R236+0x8800] ;  /* 0x00880000ec38783b */ /* 0x000eea0000000200 */
[C---:B-----5:R-:W-:Y:S06]  /*a980*/  HMMA.16816.F32 R124, R192.reuse, R52, R124 ;  /* 0x00000034c07c723c */ /* 0x060fec000000187c */
[----:B------:R-:W-:Y:S01]  /*a990*/  HMMA.16816.F32 R120, R192, R54, R120 ;  /* 0x00000036c078723c */ /* 0x000fe20000001878 */
[----:B------:R-:W4:Y:S05]  /*a9a0*/  LDSM.16.M88.4 R52, [R236+0x9000] ;  /* 0x00900000ec34783b */ /* 0x000f2a0000000200 */
        /* <DEDUP_REMOVED lines=22> */
[----:B--2---:R-:W-:Y:S01]  /*ab10*/  HMMA.16816.F32 R92, R192, R60, R92 ;  /* 0x0000003cc05c723c */ /* 0x004fe2000000185c */
[----:B------:R-:W-:-:S05]  /*ab20*/  VIADD R184, R239, 0x800 ;  /* 0x00000800efb87836 */ /* 0x000fca0000000000 */
[----:B---3--:R-:W-:Y:S01]  /*ab30*/  HMMA.16816.F32 R84, R192, R56, R84 ;  /* 0x00000038c054723c */ /* 0x008fe20000001854 */
[----:B------:R-:W-:-:S05]  /*ab40*/  VIADD R60, R239, 0x1800 ;  /* 0x00001800ef3c7836 */ /* 0x000fca0000000000 */
[----:B------:R-:W-:Y:S01]  /*ab50*/  HMMA.16816.F32 R176, R192, R200, R176 ;  /* 0x000000c8c0b0723c */ /* 0x000fe200000018b0 */
[----:B------:R-:W-:-:S05]  /*ab60*/  VIADD R56, R239, 0x2000 ;  /* 0x00002000ef387836 */ /* 0x000fca0000000000 */
[C---:B------:R-:W-:Y:S01]  /*ab70*/  HMMA.16816.F32 R172, R192.reuse, R202, R172 ;  /* 0x000000cac0ac723c */ /* 0x040fe200000018ac */
[----:B------:R-:W-:Y:S05]  /*ab80*/  LDSM.16.M88.4 R200, [R240] ;  /* 0x00000000f0c8783b */ /* 0x000fea0000000200 */
[C---:B------:R-:W-:Y:S01]  /*ab90*/  HMMA.16816.F32 R104, R192.reuse, R186, R104 ;  /* 0x000000bac068723c */ /* 0x040fe20000001868 */
[----:B------:R-:W1:Y:S05]  /*aba0*/  LDSM.16.M88.4 R184, [R184] ;  /* 0x00000000b8b8783b */ /* 0x000e6a0000000200 */
[C---:B------:R-:W-:Y:S01]  /*abb0*/  HMMA.16816.F32 R88, R192.reuse, R62, R88 ;  /* 0x0000003ec058723c */ /* 0x040fe20000001858 */
[----:B------:R-:W2:Y:S05]  /*abc0*/  LDSM.16.M88.4 R60, [R60] ;  /* 0x000000003c3c783b */ /* 0x000eaa0000000200 */
[C---:B------:R-:W-:Y:S01]  /*abd0*/  HMMA.16816.F32 R80, R192.reuse, R58, R80 ;  /* 0x0000003ac050723c */ /* 0x040fe20000001850 */
[----:B------:R-:W3:Y:S05]  /*abe0*/  LDSM.16.M88.4 R56, [R56] ;  /* 0x000000003838783b */ /* 0x000eea0000000200 */
[C---:B----4-:R-:W-:Y:S06]  /*abf0*/  HMMA.16816.F32 R76, R192.reuse, R52, R76 ;  /* 0x00000034c04c723c */ /* 0x050fec000000184c */
[----:B------:R-:W-:Y:S01]  /*ac00*/  HMMA.16816.F32 R168, R192, R196, R168 ;  /* 0x000000c4c0a8723c */ /* 0x000fe200000018a8 */
[----:B------:R-:W-:-:S05]  /*ac10*/  VIADD R52, R239, 0x2800 ;  /* 0x00002800ef347836 */ /* 0x000fca0000000000 */
[C---:B------:R-:W-:Y:S01]  /*ac20*/  HMMA.16816.F32 R128, R192.reuse, R198, R128 ;  /* 0x000000c6c080723c */ /* 0x040fe20000001880 */
[----:B------:R-:W4:Y:S05]  /*ac30*/  LDSM.16.M88.4 R196, [R236+0x9800] ;  /* 0x00980000ecc4783b */ /* 0x000f2a0000000200 */
[C---:B------:R-:W-:Y:S01]  /*ac40*/  HMMA.16816.F32 R72, R192.reuse, R54, R72 ;  /* 0x00000036c048723c */ /* 0x040fe20000001848 */
[----:B------:R-:W4:Y:S05]  /*ac50*/  LDSM.16.M88.4 R52, [R52] ;  /* 0x000000003434783b */ /* 0x000f2a0000000200 */
[C---:B------:R-:W-:Y:S06]  /*ac60*/  HMMA.16816.F32 R24, R192.reuse, R180, R24 ;  /* 0x000000b4c018723c */ /* 0x040fec0000001818 */
[C---:B------:R-:W-:Y:S01]  /*ac70*/  HMMA.16816.F32 R20, R192.reuse, R182, R20 ;  /* 0x000000b6c014723c */ /* 0x040fe20000001814 */
[----:B------:R-:W4:Y:S05]  /*ac80*/  LDSM.16.M88.4 R180, [R236+0x7800] ;  /* 0x00780000ecb4783b */ /* 0x000f2a0000000200 */
[C---:B-----5:R-:W-:Y:S06]  /*ac90*/  HMMA.16816.F32 R116, R192.reuse, R188, R116 ;  /* 0x000000bcc074723c */ /* 0x060fec0000001874 */
[----:B------:R-:W-:Y:S01]  /*aca0*/  HMMA.16816.F32 R112, R192, R190, R112 ;  /* 0x000000bec070723c */ /* 0x000fe20000001870 */
[----:B------:R-:W5:Y:S05]  /*acb0*/  LDSM.16.M88.4 R188, [R239] ;  /* 0x00000000efbc783b */ /* 0x000f6a0000000200 */
[C---:B-1----:R-:W-:Y:S06]  /*acc0*/  HMMA.16816.F32 R40, R200.reuse, R184, R40 ;  /* 0x000000b8c828723c */ /* 0x042fec0000001828 */
[C---:B------:R-:W-:Y:S01]  /*acd0*/  HMMA.16816.F32 R36, R200.reuse, R186, R36 ;  /* 0x000000bac824723c */ /* 0x040fe20000001824 */
[----:B------:R-:W1:Y:S05]  /*ace0*/  LDSM.16.M88.4 R184, [R229] ;  /* 0x00000000e5b8783b */ /* 0x000e6a0000000200 */
[C---:B--2---:R-:W-:Y:S06]  /*acf0*/  HMMA.16816.F32 R24, R200.reuse, R60, R24 ;  /* 0x0000003cc818723c */ /* 0x044fec0000001818 */
[C---:B------:R-:W-:Y:S01]  /*ad00*/  HMMA.16816.F32 R20, R200.reuse, R62, R20 ;  /* 0x0000003ec814723c */ /* 0x040fe20000001814 */
[----:B------:R-:W-:Y:S05]  /*ad10*/  LDSM.16.M88.4 R60, [R238] ;  /* 0x00000000ee3c783b */ /* 0x000fea0000000200 */
[C---:B---3--:R-:W-:Y:S06]  /*ad20*/  HMMA.16816.F32 R16, R200.reuse, R56, R16 ;  /* 0x00000038c810723c */ /* 0x048fec0000001810 */
[----:B------:R-:W-:Y:S01]  /*ad30*/  HMMA.16816.F32 R12, R200, R58, R12 ;  /* 0x0000003ac80c723c */ /* 0x000fe2000000180c */
[----:B------:R-:W2:Y:S05]  /*ad40*/  LDSM.16.M88.4 R56, [R166] ;  /* 0x00000000a638783b */ /* 0x000eaa0000000200 */
[C---:B----4-:R-:W-:Y:S06]  /*ad50*/  HMMA.16816.F32 R68, R192.reuse, R196, R68 ;  /* 0x000000c4c044723c */ /* 0x050fec0000001844 */
[----:B------:R-:W-:Y:S01]  /*ad60*/  HMMA.16816.F32 R64, R192, R198, R64 ;  /* 0x000000c6c040723c */ /* 0x000fe20000001840 */
[----:B------:R-:W3:Y:S05]  /*ad70*/  LDSM.16.M88.4 R196, [R232] ;  /* 0x00000000e8c4783b */ /* 0x000eea0000000200 */
[C---:B------:R-:W-:Y:S06]  /*ad80*/  HMMA.16816.F32 R8, R200.reuse, R52, R8 ;  /* 0x00000034c808723c */ /* 0x040fec0000001808 */
[----:B------:R-:W-:Y:S01]  /*ad90*/  HMMA.16816.F32 R4, R200, R54, R4 ;  /* 0x00000036c804723c */ /* 0x000fe20000001804 */
[----:B------:R-:W4:Y:S05]  /*ada0*/  LDSM.16.M88.4 R52, [R166+0x800] ;  /* 0x00080000a634783b */ /* 0x000f2a0000000200 */
[----:B------:R-:W-:Y:S06]  /*adb0*/  HMMA.16816.F32 R100, R192, R180, R100 ;  /* 0x000000b4c064723c */ /* 0x000fec0000001864 */
[----:B-----5:R-:W-:Y:S01]  /*adc0*/  HMMA.16816.F32 R48, R200, R188, R48 ;  /* 0x000000bcc830723c */ /* 0x020fe20000001830 */
[----:B------:R-:W-:-:S05]  /*add0*/  VIADD R180, R239, 0x1000 ;  /* 0x00001000efb47836 */ /* 0x000fca0000000000 */
[----:B------:R-:W-:Y:S01]  /*ade0*/  HMMA.16816.F32 R96, R192, R182, R96 ;  /* 0x000000b6c060723c */ /* 0x000fe20000001860 */
[----:B------:R-:W5:Y:S04]  /*adf0*/  LDSM.16.M88.4 R180, [R180] ;  /* 0x00000000b4b4783b */ /* 0x000f680000000200 */
[----:B------:R-:W-:Y:S01]  /*ae00*/  LDSM.16.M88.4 R192, [R231] ;  /* 0x00000000e7c0783b */ /* 0x000fe20000000200 */
[C---:B------:R-:W-:Y:S03]  /*ae10*/  HMMA.16816.F32 R44, R200.reuse, R190, R44 ;  /* 0x000000bec82c723c */ /* 0x040fe6000000182c */
[----:B------:R-:W5:Y:S03]  /*ae20*/  LDSM.16.M88.4 R188, [R230] ;  /* 0x00000000e6bc783b */ /* 0x000f660000000200 */
[C---:B-1----:R-:W-:Y:S06]  /*ae30*/  HMMA.16816.F32 R116, R200.reuse, R184, R116 ;  /* 0x000000b8c874723c */ /* 0x042fec0000001874 */
[----:B------:R-:W-:Y:S01]  /*ae40*/  HMMA.16816.F32 R112, R200, R186, R112 ;  /* 0x000000bac870723c */ /* 0x000fe20000001870 */
[----:B------:R-:W1:Y:S05]  /*ae50*/  LDSM.16.M88.4 R184, [R166+0x1800] ;  /* 0x00180000a6b8783b */ /* 0x000e6a0000000200 */
[C---:B--2---:R-:W-:Y:S06]  /*ae60*/  HMMA.16816.F32 R48, R60.reuse, R56, R48 ;  /* 0x000000383c30723c */ /* 0x044fec0000001830 */
[----:B------:R-:W-:Y:S01]  /*ae70*/  HMMA.16816.F32 R44, R60, R58, R44 ;  /* 0x0000003a3c2c723c */ /* 0x000fe2000000182c */
[----:B------:R-:W-:-:S05]  /*ae80*/  IMAD.U32 R56, RZ, RZ, UR4 ;  /* 0x00000004ff387e24 */ /* 0x000fca000f8e00ff */
[----:B------:R-:W-:Y:S01]  /*ae90*/  LOP3.LUT R3, R56, 0x8, R206, 0xfe, !PT ;  /* 0x0000000838037812 */ /* 0x000fe200078efece */
[C---:B---3--:R-:W-:Y:S01]  /*aea0*/  HMMA.16816.F32 R176, R200.reuse, R196, R176 ;  /* 0x000000c4c8b0723c */ /* 0x048fe200000018b0 */
[----:B------:R-:W2:Y:S02]  /*aeb0*/  LDSM.16.M88.4 R56, [R166+0x2000] ;  /* 0x00200000a638783b */ /* 0x000ea40000000200 */
[C---:B------:R-:W-:Y:S02]  /*aec0*/  ISETP.GE.AND P5, PT, R3.reuse, R205, PT ;  /* 0x000000cd0300720c */ /* 0x040fe40003fa6270 */
[----:B------:R-:W-:Y:S01]  /*aed0*/  ISETP.GE.AND P1, PT, R3, R204, PT ;  /* 0x000000cc0300720c */ /* 0x000fe20003f26270 */
[----:B------:R-:W-:Y:S01]  /*aee0*/  HMMA.16816.F32 R172, R200, R198, R172 ;  /* 0x000000c6c8ac723c */ /* 0x000fe200000018ac */
[----:B------:R-:W3:Y:S01]  /*aef0*/  LDSM.16.M88.4 R196, [R166+0x1000] ;  /* 0x00100000a6c4783b */ /* 0x000ee20000000200 */
[----:B------:R-:W-:-:S04]  /*af00*/  VIADD R3, R215, 0x9 ;  /* 0x00000009d7037836 */ /* 0x000fc80000000000 */
[C---:B----4-:R-:W-:Y:S01]  /*af10*/  HMMA.16816.F32 R40, R60.reuse, R52, R40 ;  /* 0x000000343c28723c */ /* 0x050fe20000001828 */
[CC--:B------:R-:W-:Y:S02]  /*af20*/  ISETP.GE.AND P2, PT, R3.reuse, R205.reuse, PT ;  /* 0x000000cd0300720c */ /* 0x0c0fe40003f46270 */
[----:B------:R-:W-:Y:S01]  /*af30*/  ISETP.GE.AND P4, PT, R3, R204, PT ;  /* 0x000000cc0300720c */ /* 0x000fe20003f86270 */
[----:B------:R-:W-:Y:S01]  /*af40*/  VIADD R3, R215, 0x19 ;  /* 0x00000019d7037836 */ /* 0x000fe20000000000 */
[----:B------:R-:W-:Y:S01]  /*af50*/  FSEL R222, R45, -INF , !P2 ;  /* 0xff8000002dde7808 */ /* 0x000fe20005000000 */
[----:B------:R-:W-:Y:S01]  /*af60*/  HMMA.16816.F32 R36, R60, R54, R36 ;  /* 0x000000363c24723c */ /* 0x000fe20000001824 */
[----:B------:R-:W-:Y:S01]  /*af70*/  VIADD R52, R215, 0x1 ;  /* 0x00000001d7347836 */ /* 0x000fe20000000000 */
[----:B------:R-:W-:Y:S01]  /*af80*/  FSEL R217, R47, -INF , !P4 ;  /* 0xff8000002fd97808 */ /* 0x000fe20006000000 */
[----:B------:R-:W-:Y:S01]  /*af90*/  VIADD R45, R215, 0x21 ;  /* 0x00000021d72d7836 */ /* 0x000fe20000000000 */
[----:B------:R-:W-:-:S02]  /*afa0*/  ISETP.GE.AND P2, PT, R3, R205, PT ;  /* 0x000000cd0300720c */ /* 0x000fc40003f46270 */
[C---:B------:R-:W-:Y:S01]  /*afb0*/  ISETP.GE.AND P3, PT, R52.reuse, R205, PT ;  /* 0x000000cd3400720c */ /* 0x040fe20003f66270 */
[C---:B-----5:R-:W-:Y:S01]  /*afc0*/  HMMA.16816.F32 R32, R200.reuse, R180, R32 ;  /* 0x000000b4c820723c */ /* 0x060fe20000001820 */
[-C--:B------:R-:W-:Y:S02]  /*afd0*/  ISETP.GE.AND P6, PT, R52, R204.reuse, PT ;  /* 0x000000cc3400720c */ /* 0x080fe40003fc6270 */
[----:B------:R-:W4:Y:S01]  /*afe0*/  LDSM.16.M88.4 R52, [R166+0x2800] ;  /* 0x00280000a634783b */ /* 0x000f220000000200 */
[----:B------:R-:W-:Y:S02]  /*aff0*/  FSEL R219, R49, -INF , !P3 ;  /* 0xff80000031db7808 */ /* 0x000fe40005800000 */
[----:B------:R-:W-:Y:S01]  /*b000*/  HMMA.16816.F32 R28, R200, R182, R28 ;  /* 0x000000b6c81c723c */ /* 0x000fe2000000181c */
[----:B------:R-:W5:Y:S01]  /*b010*/  LDSM.16.M88.4 R180, [R228] ;  /* 0x00000000e4b4783b */ /* 0x000f620000000200 */
[----:B------:R-:W-:Y:S01]  /*b020*/  ISETP.GE.AND P4, PT, R3, R204, PT ;  /* 0x000000cc0300720c */ /* 0x000fe20003f86270 */
[----:B------:R-:W-:Y:S01]  /*b030*/  VIADD R3, R215, 0x29 ;  /* 0x00000029d7037836 */ /* 0x000fe20000000000 */
[----:B------:R-:W-:-:S02]  /*b040*/  FSEL R214, R51, -INF , !P6 ;  /* 0xff80000033d67808 */ /* 0x000fc40007000000 */
[C---:B------:R-:W-:Y:S05]  /*b050*/  HMMA.16816.F32 R124, R200.reuse, R188, R124 ;  /* 0x000000bcc87c723c */ /* 0x040fea000000187c */
[----:B------:R-:W-:Y:S01]  /*b060*/  FSEL R252, R37, -INF , !P2 ;  /* 0xff80000025fc7808 */ /* 0x000fe20005000000 */
[----:B------:R-:W-:Y:S01]  /*b070*/  HMMA.16816.F32 R120, R200, R190, R120 ;  /* 0x000000bec878723c */ /* 0x000fe20000001878 */
[----:B------:R-:W5:Y:S01]  /*b080*/  LDSM.16.M88.4 R188, [R166+0x3000] ;  /* 0x00300000a6bc783b */ /* 0x000f620000000200 */
[----:B------:R-:W-:Y:S01]  /*b090*/  ISETP.GE.AND P2, PT, R3, R205, PT ;  /* 0x000000cd0300720c */ /* 0x000fe20003f46270 */
[----:B------:R-:W-:-:S03]  /*b0a0*/  VIADD R37, R215, 0x31 ;  /* 0x00000031d7257836 */ /* 0x000fc60000000000 */
[C---:B-1----:R-:W-:Y:S06]  /*b0b0*/  HMMA.16816.F32 R24, R60.reuse, R184, R24 ;  /* 0x000000b83c18723c */ /* 0x042fec0000001818 */
[C---:B------:R-:W-:Y:S01]  /*b0c0*/  HMMA.16816.F32 R20, R60.reuse, R186, R20 ;  /* 0x000000ba3c14723c */ /* 0x040fe20000001814 */
[----:B------:R-:W1:Y:S05]  /*b0d0*/  LDSM.16.M88.4 R184, [R166+0x3800] ;  /* 0x00380000a6b8783b */ /* 0x000e6a0000000200 */
[C---:B--2---:R-:W-:Y:S06]  /*b0e0*/  HMMA.16816.F32 R16, R60.reuse, R56, R16 ;  /* 0x000000383c10723c */ /* 0x044fec0000001810 */
[C---:B------:R-:W-:Y:S01]  /*b0f0*/  HMMA.16816.F32 R12, R60.reuse, R58, R12 ;  /* 0x0000003a3c0c723c */ /* 0x040fe2000000180c */
[----:B------:R-:W2:Y:S05]  /*b100*/  LDSM.16.M88.4 R56, [R166+0x4000] ;  /* 0x00400000a638783b */ /* 0x000eaa0000000200 */
[C---:B---3--:R-:W-:Y:S01]  /*b110*/  HMMA.16816.F32 R32, R60.reuse, R196, R32 ;  /* 0x000000c43c20723c */ /* 0x048fe20000001820 */
[----:B------:R-:W3:Y:S05]  /*b120*/  S2R R197, SR_TID.X ;  /* 0x0000000000c57919 */ /* 0x000eea0000002100 */
[----:B------:R-:W-:Y:S06]  /*b130*/  HMMA.16816.F32 R28, R60, R198, R28 ;  /* 0x000000c63c1c723c */ /* 0x000fec000000181c */
[----:B------:R-:W-:Y:S01]  /*b140*/  HMMA.16816.F32 R168, R200, R192, R168 ;  /* 0x000000c0c8a8723c */ /* 0x000fe200000018a8 */
[----:B------:R-:W-:-:S02]  /*b150*/  FSEL R198, R39, -INF , !P4 ;  /* 0xff80000027c67808 */ /* 0x000fc40006000000 */
[-C--:B------:R-:W-:Y:S01]  /*b160*/  ISETP.GE.AND P4, PT, R3, R204.reuse, PT ;  /* 0x000000cc0300720c */ /* 0x080fe20003f86270 */
[----:B------:R-:W-:Y:S02]  /*b170*/  VIADD R3, R215, 0x39 ;  /* 0x00000039d7037836 */ /* 0x000fe40000000000 */
[C---:B----4-:R-:W-:Y:S06]  /*b180*/  HMMA.16816.F32 R8, R60.reuse, R52, R8 ;  /* 0x000000343c08723c */ /* 0x050fec0000001808 */
[----:B------:R-:W-:Y:S01]  /*b190*/  HMMA.16816.F32 R4, R60, R54, R4 ;  /* 0x000000363c04723c */ /* 0x000fe20000001804 */
[----:B------:R-:W4:Y:S05]  /*b1a0*/  LDSM.16.M88.4 R52, [R166+0x4800] ;  /* 0x00480000a634783b */ /* 0x000f2a0000000200 */
[C---:B-----5:R-:W-:Y:S01]  /*b1b0*/  HMMA.16816.F32 R108, R200.reuse, R180, R108 ;  /* 0x000000b4c86c723c */ /* 0x060fe2000000186c */
[----:B------:R-:W-:Y:S01]  /*b1c0*/  FSEL R192, R31, -INF , !P4 ;  /* 0xff8000001fc07808 */ /* 0x000fe20006000000 */
[----:B------:R-:W-:Y:S01]  /*b1d0*/  VIADD R31, R215, 0x41 ;  /* 0x00000041d71f7836 */ /* 0x000fe20000000000 */
[----:B------:R-:W-:Y:S01]  /*b1e0*/  FSEL R221, R29, -INF , !P2 ;  /* 0xff8000001ddd7808 */ /* 0x000fe20005000000 */
[----:B------:R-:W-:Y:S01]  /*b1f0*/  VIADD R29, R215, 0x49 ;  /* 0x00000049d71d7836 */ /* 0x000fe20000000000 */
[-C--:B------:R-:W-:Y:S01]  /*b200*/  ISETP.GE.AND P2, PT, R3, R205.reuse, PT ;  /* 0x000000cd0300720c */ /* 0x080fe20003f46270 */
[----:B------:R-:W-:Y:S01]  /*b210*/  HMMA.16816.F32 R128, R200, R194, R128 ;  /* 0x000000c2c880723c */ /* 0x000fe20000001880 */
[----:B------:R-:W-:Y:S01]  /*b220*/  VIADD R180, R215, 0x11 ;  /* 0x00000011d7b47836 */ /* 0x000fe20000000000 */
[-C--:B------:R-:W-:Y:S01]  /*b230*/  ISETP.GE.AND P4, PT, R3, R204.reuse, PT ;  /* 0x000000cc0300720c */ /* 0x080fe20003f86270 */
[----:B---3--:R-:W-:Y:S01]  /*b240*/  IMAD.SHL.U32 R197, R197, 0x2, RZ ;  /* 0x00000002c5c57824 */ /* 0x008fe200078e00ff */
[----:B------:R-:W-:Y:S01]  /*b250*/  FSEL R210, R21, -INF , !P2 ;  /* 0xff80000015d27808 */ /* 0x000fe20005000000 */
[----:B------:R-:W-:Y:S01]  /*b260*/  VIADD R21, R215, 0x59 ;  /* 0x00000059d7157836 */ /* 0x000fe20000000000 */
[C---:B------:R-:W-:Y:S01]  /*b270*/  ISETP.GE.AND P3, PT, R180.reuse, R205, PT ;  /* 0x000000cdb400720c */ /* 0x040fe20003f66270 */
[----:B------:R-:W-:Y:S01]  /*b280*/  HMMA.16816.F32 R172, R60, R190, R172 ;  /* 0x000000be3cac723c */ /* 0x000fe200000018ac */
[----:B------:R-:W-:-:S02]  /*b290*/  ISETP.GE.AND P6, PT, R180, R204, PT ;  /* 0x000000ccb400720c */ /* 0x000fc40003fc6270 */
[----:B------:R-:W-:Y:S02]  /*b2a0*/  FSEL R251, R41, -INF , !P3 ;  /* 0xff80000029fb7808 */ /* 0x000fe40005800000 */
[-C--:B------:R-:W-:Y:S01]  /*b2b0*/  ISETP.GE.AND P3, PT, R45, R205.reuse, PT ;  /* 0x000000cd2d00720c */ /* 0x080fe20003f66270 */
[C---:B------:R-:W-:Y:S01]  /*b2c0*/  HMMA.16816.F32 R176, R60.reuse, R188, R176 ;  /* 0x000000bc3cb0723c */ /* 0x040fe200000018b0 */
[----:B------:R-:W-:Y:S02]  /*b2d0*/  FSEL R208, R43, -INF , !P6 ;  /* 0xff8000002bd07808 */ /* 0x000fe40007000000 */
[----:B------:R-:W-:Y:S02]  /*b2e0*/  ISETP.GE.AND P6, PT, R45, R204, PT ;  /* 0x000000cc2d00720c */ /* 0x000fe40003fc6270 */
[----:B------:R-:W-:Y:S01]  /*b2f0*/  FSEL R223, R33, -INF , !P3 ;  /* 0xff80000021df7808 */ /* 0x000fe20005800000 */
[----:B-1----:R-:W-:Y:S01]  /*b300*/  HMMA.16816.F32 R168, R60, R184, R168 ;  /* 0x000000b83ca8723c */ /* 0x002fe200000018a8 */
[----:B------:R-:W-:-:S02]  /*b310*/  ISETP.GE.AND P3, PT, R37, R205, PT ;  /* 0x000000cd2500720c */ /* 0x000fc40003f66270 */
[----:B------:R-:W-:Y:S02]  /*b320*/  FSEL R193, R35, -INF , !P6 ;  /* 0xff80000023c17808 */ /* 0x000fe40007000000 */
[----:B------:R-:W-:Y:S01]  /*b330*/  ISETP.GE.AND P6, PT, R37, R204, PT ;  /* 0x000000cc2500720c */ /* 0x000fe20003fc6270 */
[C---:B------:R-:W-:Y:S01]  /*b340*/  HMMA.16816.F32 R128, R60.reuse, R186, R128 ;  /* 0x000000ba3c80723c */ /* 0x040fe20000001880 */
[----:B------:R-:W-:Y:S02]  /*b350*/  FSEL R220, R25, -INF , !P3 ;  /* 0xff80000019dc7808 */ /* 0x000fe40005800000 */
[-C--:B------:R-:W-:Y:S02]  /*b360*/  ISETP.GE.AND P3, PT, R31, R205.reuse, PT ;  /* 0x000000cd1f00720c */ /* 0x080fe40003f66270 */
[----:B------:R-:W-:Y:S01]  /*b370*/  FSEL R25, R23, -INF , !P4 ;  /* 0xff80000017197808 */ /* 0x000fe20006000000 */
[----:B------:R-:W-:Y:S01]  /*b380*/  VIADD R23, R215, 0x51 ;  /* 0x00000051d7177836 */ /* 0x000fe20000000000 */
[----:B------:R-:W-:Y:S01]  /*b390*/  FSEL R3, R27, -INF , !P6 ;  /* 0xff8000001b037808 */ /* 0x000fe20007000000 */
[----:B--2---:R-:W-:Y:S01]  /*b3a0*/  HMMA.16816.F32 R124, R60, R56, R124 ;  /* 0x000000383c7c723c */ /* 0x004fe2000000187c */
[----:B------:R-:W-:-:S02]  /*b3b0*/  ISETP.GE.AND P2, PT, R29, R205, PT ;  /* 0x000000cd1d00720c */ /* 0x000fc40003f46270 */
[-C--:B------:R-:W-:Y:S02]  /*b3c0*/  ISETP.GE.AND P4, PT, R29, R204.reuse, PT ;  /* 0x000000cc1d00720c */ /* 0x080fe40003f86270 */
[-C--:B------:R-:W-:Y:S01]  /*b3d0*/  ISETP.GE.AND P6, PT, R31, R204.reuse, PT ;  /* 0x000000cc1f00720c */ /* 0x080fe20003fc6270 */
[----:B------:R-:W-:Y:S01]  /*b3e0*/  HMMA.16816.F32 R120, R60, R58, R120 ;  /* 0x0000003a3c78723c */ /* 0x000fe20000001878 */
[----:B------:R-:W-:Y:S01]  /*b3f0*/  FSEL R209, R17, -INF , !P3 ;  /* 0xff80000011d17808 */ /* 0x000fe20005800000 */
[----:B------:R-:W1:Y:S01]  /*b400*/  LDSM.16.M88.4 R56, [R227] ;  /* 0x00000000e338783b */ /* 0x000e620000000200 */
[----:B------:R-:W-:Y:S01]  /*b410*/  FSEL R194, R13, -INF , !P2 ;  /* 0xff8000000dc27808 */ /* 0x000fe20005000000 */
[----:B------:R-:W-:Y:S01]  /*b420*/  VIADD R13, R215, 0x69 ;  /* 0x00000069d70d7836 */ /* 0x000fe20000000000 */
[----:B------:R-:W-:Y:S01]  /*b430*/  FSEL R17, R15, -INF , !P4 ;  /* 0xff8000000f117808 */ /* 0x000fe20006000000 */
[----:B------:R-:W-:Y:S01]  /*b440*/  VIADD R15, R215, 0x61 ;  /* 0x00000061d70f7836 */ /* 0x000fe20000000000 */
[----:B------:R-:W-:Y:S01]  /*b450*/  FSEL R19, R19, -INF , !P6 ;  /* 0xff80000013137808 */ /* 0x000fe20007000000 */
[----:B------:R-:W-:Y:S01]  /*b460*/  HMMA.16816.F32 R104, R200, R182, R104 ;  /* 0x000000b6c868723c */ /* 0x000fe20000001868 */
[C---:B------:R-:W-:Y:S01]  /*b470*/  ISETP.GE.AND P2, PT, R21.reuse, R205, PT ;  /* 0x000000cd1500720c */ /* 0x040fe20003f46270 */
[----:B------:R-:W2:Y:S01]  /*b480*/  LDSM.16.M88.4 R180, [R166+0x5000] ;  /* 0x00500000a6b4783b */ /* 0x000ea20000000200 */
[----:B------:R-:W-:-:S02]  /*b490*/  ISETP.GE.AND P4, PT, R21, R204, PT ;  /* 0x000000cc1500720c */ /* 0x000fc40003f86270 */
[CC--:B------:R-:W-:Y:S01]  /*b4a0*/  ISETP.GE.AND P3, PT, R23.reuse, R205.reuse, PT ;  /* 0x000000cd1700720c */ /* 0x0c0fe20003f66270 */
[C---:B----4-:R-:W-:Y:S01]  /*b4b0*/  HMMA.16816.F32 R116, R60.reuse, R52, R116 ;  /* 0x000000343c74723c */ /* 0x050fe20000001874 */
[-C--:B------:R-:W-:Y:S02]  /*b4c0*/  ISETP.GE.AND P6, PT, R23, R204.reuse, PT ;  /* 0x000000cc1700720c */ /* 0x080fe40003fc6270 */
[----:B------:R-:W-:Y:S01]  /*b4d0*/  FSEL R37, R5, -INF , !P2 ;  /* 0xff80000005257808 */ /* 0x000fe20005000000 */
[----:B------:R-:W-:Y:S01]  /*b4e0*/  VIADD R5, R215, 0x79 ;  /* 0x00000079d7057836 */ /* 0x000fe20000000000 */
[----:B------:R-:W-:Y:S01]  /*b4f0*/  FSEL R39, R7, -INF , !P4 ;  /* 0xff80000007277808 */ /* 0x000fe20006000000 */
[----:B------:R-:W-:Y:S01]  /*b500*/  VIADD R7, R215, 0x71 ;  /* 0x00000071d7077836 */ /* 0x000fe20000000000 */
[----:B------:R-:W-:Y:S01]  /*b510*/  FSEL R190, R9, -INF , !P3 ;  /* 0xff80000009be7808 */ /* 0x000fe20005800000 */
[----:B------:R-:W-:Y:S01]  /*b520*/  HMMA.16816.F32 R112, R60, R54, R112 ;  /* 0x000000363c70723c */ /* 0x000fe20000001870 */
[----:B------:R-:W-:Y:S01]  /*b530*/  FSEL R27, R11, -INF , !P6 ;  /* 0xff8000000b1b7808 */ /* 0x000fe20007000000 */
[----:B------:R-:W3:Y:S01]  /*b540*/  LDSM.16.M88.4 R52, [R226] ;  /* 0x00000000e234783b */ /* 0x000ee20000000200 */
[C---:B------:R-:W-:Y:S01]  /*b550*/  ISETP.GE.AND P2, PT, R13.reuse, R205, PT ;  /* 0x000000cd0d00720c */ /* 0x040fe20003f46270 */
[----:B------:R-:W-:Y:S01]  /*b560*/  IMAD.U32 R9, RZ, RZ, UR4 ;  /* 0x00000004ff097e24 */ /* 0x000fe2000f8e00ff */
[----:B------:R-:W-:-:S02]  /*b570*/  ISETP.GE.AND P4, PT, R13, R204, PT ;  /* 0x000000cc0d00720c */ /* 0x000fc40003f86270 */
[C---:B------:R-:W-:Y:S02]  /*b580*/  ISETP.GE.AND P3, PT, R15.reuse, R205, PT ;  /* 0x000000cd0f00720c */ /* 0x040fe40003f66270 */
[----:B------:R-:W-:Y:S02]  /*b590*/  ISETP.GE.AND P6, PT, R15, R204, PT ;  /* 0x000000cc0f00720c */ /* 0x000fe40003fc6270 */
[----:B------:R-:W-:Y:S02]  /*b5a0*/  FSEL R49, R173, -INF , !P2 ;  /* 0xff800000ad317808 */ /* 0x000fe40005000000 */
[----:B------:R-:W-:Y:S02]  /*b5b0*/  FSEL R51, R175, -INF , !P4 ;  /* 0xff800000af337808 */ /* 0x000fe40006000000 */
[----:B------:R-:W-:Y:S02]  /*b5c0*/  FSEL R41, R177, -INF , !P3 ;  /* 0xff800000b1297808 */ /* 0x000fe40005800000 */
[----:B------:R-:W-:-:S02]  /*b5d0*/  FSEL R43, R179, -INF , !P6 ;  /* 0xff800000b32b7808 */ /* 0x000fc40007000000 */
[CC--:B------:R-:W-:Y:S01]  /*b5e0*/  ISETP.GE.AND P2, PT, R5.reuse, R205.reuse, PT ;  /* 0x000000cd0500720c */ /* 0x0c0fe20003f46270 */
[----:B-1----:R-:W-:Y:S01]  /*b5f0*/  HMMA.16816.F32 R100, R200, R56, R100 ;  /* 0x00000038c864723c */ /* 0x002fe20000001864 */
[-C--:B------:R-:W-:Y:S01]  /*b600*/  ISETP.GE.AND P4, PT, R5, R204.reuse, PT ;  /* 0x000000cc0500720c */ /* 0x080fe20003f86270 */
[----:B------:R-:W-:Y:S01]  /*b610*/  VIADD R5, R215, 0x81 ;  /* 0x00000081d7057836 */ /* 0x000fe20000000000 */
[C---:B------:R-:W-:Y:S02]  /*b620*/  ISETP.GE.AND P3, PT, R7.reuse, R205, PT ;  /* 0x000000cd0700720c */ /* 0x040fe40003f66270 */
[----:B------:R-:W-:Y:S01]  /*b630*/  ISETP.GE.AND P6, PT, R7, R204, PT ;  /* 0x000000cc0700720c */ /* 0x000fe20003fc6270 */
[----:B------:R-:W-:Y:S01]  /*b640*/  IMAD.U32 R7, RZ, RZ, UR4 ;  /* 0x00000004ff077e24 */ /* 0x000fe2000f8e00ff */
[----:B------:R-:W-:Y:S01]  /*b650*/  LOP3.LUT R197, R197, 0x6, RZ, 0xc0, !PT ;  /* 0x00000006c5c57812 */ /* 0x000fe200078ec0ff */
[----:B--2---:R-:W-:Y:S01]  /*b660*/  HMMA.16816.F32 R108, R60, R180, R108 ;  /* 0x000000b43c6c723c */ /* 0x004fe2000000186c */
[----:B------:R-:W-:-:S02]  /*b670*/  FSEL R169, R169, -INF , !P3 ;  /* 0xff800000a9a97808 */ /* 0x000fc40005800000 */
[----:B------:R-:W-:Y:S02]  /*b680*/  FSEL R171, R171, -INF , !P6 ;  /* 0xff800000abab7808 */ /* 0x000fe40007000000 */
[C---:B------:R-:W-:Y:S01]  /*b690*/  ISETP.GE.AND P3, PT, R5.reuse, R205, PT ;  /* 0x000000cd0500720c */ /* 0x040fe20003f66270 */
[----:B------:R-:W-:Y:S01]  /*b6a0*/  HMMA.16816.F32 R96, R200, R58, R96 ;  /* 0x0000003ac860723c */ /* 0x000fe20000001860 */
[----:B------:R-:W-:Y:S02]  /*b6b0*/  ISETP.GE.AND P6, PT, R5, R204, PT ;  /* 0x000000cc0500720c */ /* 0x000fe40003fc6270 */
[----:B------:R-:W-:Y:S01]  /*b6c0*/  LOP3.LUT R5, R7, 0x10, R197, 0xfe, !PT ;  /* 0x0000001007057812 */ /* 0x000fe200078efec5 */
[----:B------:R-:W-:Y:S01]  /*b6d0*/  VIADD R7, R215, 0x89 ;  /* 0x00000089d7077836 */ /* 0x000fe20000000000 */
[----:B------:R-:W-:Y:S01]  /*b6e0*/  FSEL R131, R131, -INF , !P4 ;  /* 0xff80000083837808 */ /* 0x000fe20006000000 */
[----:B------:R-:W-:Y:S01]  /*b6f0*/  HMMA.16816.F32 R104, R60, R182, R104 ;  /* 0x000000b63c68723c */ /* 0x000fe20000001868 */
[----:B------:R-:W-:-:S02]  /*b700*/  FSEL R129, R129, -INF , !P2 ;  /* 0xff80000081817808 */ /* 0x000fc40005000000 */
[-C--:B------:R-:W-:Y:S02]  /*b710*/  ISETP.GE.AND P4, PT, R7, R205.reuse, PT ;  /* 0x000000cd0700720c */ /* 0x080fe40003f86270 */
[----:B------:R-:W-:Y:S01]  /*b720*/  FSEL R125, R125, -INF , !P3 ;  /* 0xff8000007d7d7808 */ /* 0x000fe20005800000 */
[C---:B---3--:R-:W-:Y:S01]  /*b730*/  HMMA.16816.F32 R92, R200.reuse, R52, R92 ;  /* 0x00000034c85c723c */ /* 0x048fe2000000185c */
[----:B------:R-:W-:Y:S02]  /*b740*/  FSEL R127, R127, -INF , !P6 ;  /* 0xff8000007f7f7808 */ /* 0x000fe40007000000 */
[CC--:B------:R-:W-:Y:S02]  /*b750*/  ISETP.GE.AND P2, PT, R5.reuse, R205.reuse, PT ;  /* 0x000000cd0500720c */ /* 0x0c0fe40003f46270 */
[----:B------:R-:W-:Y:S01]  /*b760*/  ISETP.GE.AND P3, PT, R5, R204, PT ;  /* 0x000000cc0500720c */ /* 0x000fe20003f66270 */
[C---:B------:R-:W-:Y:S01]  /*b770*/  VIADD R5, R215.reuse, 0x91 ;  /* 0x00000091d7057836 */ /* 0x040fe20000000000 */
[----:B------:R-:W-:Y:S01]  /*b780*/  ISETP.GE.AND P6, PT, R215, R205, PT ;  /* 0x000000cdd700720c */ /* 0x000fe20003fc6270 */
[----:B------:R-:W-:Y:S01]  /*b790*/  HMMA.16816.F32 R88, R200, R54, R88 ;  /* 0x00000036c858723c */ /* 0x000fe20000001858 */
[----:B------:R-:W-:-:S02]  /*b7a0*/  FSEL R121, R121, -INF , !P4 ;  /* 0xff80000079797808 */ /* 0x000fc40006000000 */
[-C--:B------:R-:W-:Y:S01]  /*b7b0*/  ISETP.GE.AND P4, PT, R7, R204.reuse, PT ;  /* 0x000000cc0700720c */ /* 0x080fe20003f86270 */
[----:B------:R-:W-:Y:S01]  /*b7c0*/  IMAD.U32 R7, RZ, RZ, UR4 ;  /* 0x00000004ff077e24 */ /* 0x000fe2000f8e00ff */
[----:B------:R-:W-:Y:S02]  /*b7d0*/  FSEL R173, R48, -INF , !P6 ;  /* 0xff80000030ad7808 */ /* 0x000fe40007000000 */
[----:B------:R-:W-:Y:S02]  /*b7e0*/  ISETP.GE.AND P6, PT, R215, R204, PT ;  /* 0x000000ccd700720c */ /* 0x000fe40003fc6270 */
[----:B------:R-:W-:Y:S02]  /*b7f0*/  FSEL R48, R123, -INF , !P4 ;  /* 0xff8000007b307808 */ /* 0x000fe40006000000 */
[----:B------:R-:W-:Y:S02]  /*b800*/  ISETP.GE.AND P4, PT, R5, R205, PT ;  /* 0x000000cd0500720c */ /* 0x000fe40003f86270 */
[----:B------:R-:W-:-:S02]  /*b810*/  LOP3.LUT R7, R7, 0x20, R197, 0xfe, !PT ;  /* 0x0000002007077812 */ /* 0x000fc400078efec5 */
[----:B------:R-:W-:Y:S02]  /*b820*/  FSEL R184, R50, -INF , !P6 ;  /* 0xff80000032b87808 */ /* 0x000fe40007000000 */
[----:B------:R-:W-:Y:S02]  /*b830*/  FSEL R185, R46, -INF , !P1 ;  /* 0xff8000002eb97808 */ /* 0x000fe40004800000 */
[----:B------:R-:W-:Y:S02]  /*b840*/  FSEL R50, R117, -INF , !P4 ;  /* 0xff80000075327808 */ /* 0x000fe40006000000 */
[C---:B------:R-:W-:Y:S02]  /*b850*/  ISETP.GE.AND P1, PT, R7.reuse, R205, PT ;  /* 0x000000cd0700720c */ /* 0x040fe40003f26270 */
[----:B------:R-:W-:Y:S01]  /*b860*/  ISETP.GE.AND P4, PT, R7, R204, PT ;  /* 0x000000cc0700720c */ /* 0x000fe20003f86270 */
[----:B------:R-:W-:Y:S01]  /*b870*/  IMAD.U32 R7, RZ, RZ, UR4 ;  /* 0x00000004ff077e24 */ /* 0x000fe2000f8e00ff */
[----:B------:R-:W-:-:S02]  /*b880*/  FSEL R175, R44, -INF , !P5 ;  /* 0xff8000002caf7808 */ /* 0x000fc40006800000 */
[----:B------:R-:W1:Y:S01]  /*b890*/  LDSM.16.M88.4 R44, [R166+0x5800] ;  /* 0x00580000a62c783b */ /* 0x000e620000000200 */
[----:B------:R-:W-:Y:S02]  /*b8a0*/  FSEL R186, R40, -INF , !P2 ;  /* 0xff80000028ba7808 */ /* 0x000fe40005000000 */
[----:B------:R-:W-:Y:S02]  /*b8b0*/  ISETP.GE.AND P2, PT, R5, R204, PT ;  /* 0x000000cc0500720c */ /* 0x000fe40003f46270 */
[--C-:B------:R-:W-:Y:S02]  /*b8c0*/  LOP3.LUT R5, R7, 0x28, R197.reuse, 0xfe, !PT ;  /* 0x0000002807057812 */ /* 0x100fe400078efec5 */
[----:B------:R-:W-:Y:S02]  /*b8d0*/  LOP3.LUT R9, R9, 0x18, R197, 0xfe, !PT ;  /* 0x0000001809097812 */ /* 0x000fe400078efec5 */
[----:B------:R-:W-:Y:S02]  /*b8e0*/  FSEL R57, R42, -INF , !P3 ;  /* 0xff8000002a397808 */ /* 0x000fe40005800000 */
[----:B------:R-:W-:-:S02]  /*b8f0*/  FSEL R40, R119, -INF , !P2 ;  /* 0xff80000077287808 */ /* 0x000fc40005000000 */
[CC--:B------:R-:W-:Y:S02]  /*b900*/  ISETP.GE.AND P3, PT, R5.reuse, R205.reuse, PT ;  /* 0x000000cd0500720c */ /* 0x0c0fe40003f66270 */
[-C--:B------:R-:W-:Y:S01]  /*b910*/  ISETP.GE.AND P2, PT, R5, R204.reuse, PT ;  /* 0x000000cc0500720c */ /* 0x080fe20003f46270 */
[----:B------:R-:W-:Y:S01]  /*b920*/  VIADD R5, R215, 0x99 ;  /* 0x00000099d7057836 */ /* 0x000fe20000000000 */
[C---:B------:R-:W-:Y:S02]  /*b930*/  ISETP.GE.AND P6, PT, R9.reuse, R205, PT ;  /* 0x000000cd0900720c */ /* 0x040fe40003fc6270 */
[----:B------:R-:W-:Y:S02]  /*b940*/  ISETP.GE.AND P5, PT, R9, R204, PT ;  /* 0x000000cc0900720c */ /* 0x000fe40003fa6270 */
[----:B------:R-:W-:Y:S02]  /*b950*/  FSEL R59, R36, -INF , !P6 ;  /* 0xff800000243b7808 */ /* 0x000fe40007000000 */
[----:B------:R-:W-:-:S02]  /*b960*/  FSEL R58, R32, -INF , !P1 ;  /* 0xff800000203a7808 */ /* 0x000fc40004800000 */
[C---:B------:R-:W-:Y:S02]  /*b970*/  ISETP.GE.AND P6, PT, R5.reuse, R205, PT ;  /* 0x000000cd0500720c */ /* 0x040fe40003fc6270 */
[----:B------:R-:W-:Y:S02]  /*b980*/  ISETP.GE.AND P1, PT, R5, R204, PT ;  /* 0x000000cc0500720c */ /* 0x000fe40003f26270 */
[C-C-:B------:R-:W-:Y:S02]  /*b990*/  LOP3.LUT R5, R7.reuse, 0x38, R197.reuse, 0xfe, !PT ;  /* 0x0000003807057812 */ /* 0x140fe400078efec5 */
[----:B------:R-:W-:Y:S02]  /*b9a0*/  FSEL R181, R34, -INF , !P4 ;  /* 0xff80000022b57808 */ /* 0x000fe40006000000 */
[----:B------:R-:W-:Y:S01]  /*b9b0*/  LOP3.LUT R9, R7, 0x30, R197, 0xfe, !PT ;  /* 0x0000003007097812 */ /* 0x000fe200078efec5 */
[----:B------:R-:W2:Y:S01]  /*b9c0*/  LDSM.16.M88.4 R32, [R225] ;  /* 0x00000000e120783b */ /* 0x000ea20000000200 */
[----:B------:R-:W-:-:S02]  /*b9d0*/  FSEL R56, R38, -INF , !P5 ;  /* 0xff80000026387808 */ /* 0x000fc40006800000 */
[----:B------:R-:W-:Y:S02]  /*b9e0*/  FSEL R38, R115, -INF , !P1 ;  /* 0xff80000073267808 */ /* 0x000fe40004800000 */
[CC--:B------:R-:W-:Y:S01]  /*b9f0*/  ISETP.GE.AND P4, PT, R5.reuse, R205.reuse, PT ;  /* 0x000000cd0500720c */ /* 0x0c0fe20003f86270 */
[C---:B-1----:R-:W-:Y:S01]  /*ba00*/  HMMA.16816.F32 R100, R60.reuse, R44, R100 ;  /* 0x0000002c3c64723c */ /* 0x042fe20000001864 */
[----:B------:R-:W-:Y:S01]  /*ba10*/  ISETP.GE.AND P1, PT, R5, R204, PT ;  /* 0x000000cc0500720c */ /* 0x000fe20003f26270 */
[----:B------:R-:W-:Y:S01]  /*ba20*/  VIADD R5, R215, 0xa1 ;  /* 0x000000a1d7057836 */ /* 0x000fe20000000000 */
[-C--:B------:R-:W-:Y:S02]  /*ba30*/  ISETP.GE.AND P5, PT, R9, R205.reuse, PT ;  /* 0x000000cd0900720c */ /* 0x080fe40003fa6270 */
[----:B------:R-:W-:Y:S01]  /*ba40*/  FSEL R53, R28, -INF , !P3 ;  /* 0xff8000001c357808 */ /* 0x000fe20005800000 */
[----:B------:R-:W-:Y:S01]  /*ba50*/  HMMA.16816.F32 R96, R60, R46, R96 ;  /* 0x0000002e3c60723c */ /* 0x000fe20000001860 */
[----:B------:R-:W-:Y:S01]  /*ba60*/  FSEL R52, R24, -INF , !P5 ;  /* 0xff80000018347808 */ /* 0x000fe20006800000 */
[----:B------:R-:W-:Y:S01]  /*ba70*/  IMAD.U32 R45, RZ, RZ, UR4 ;  /* 0x00000004ff2d7e24 */ /* 0x000fe2000f8e00ff */
[----:B------:R-:W-:-:S02]  /*ba80*/  ISETP.GE.AND P3, PT, R5, R205, PT ;  /* 0x000000cd0500720c */ /* 0x000fc40003f66270 */
[-C--:B------:R-:W-:Y:S01]  /*ba90*/  ISETP.GE.AND P5, PT, R5, R204.reuse, PT ;  /* 0x000000cc0500720c */ /* 0x080fe20003fa6270 */
[----:B------:R-:W-:Y:S01]  /*baa0*/  IMAD.U32 R5, RZ, RZ, UR4 ;  /* 0x00000004ff057e24 */ /* 0x000fe2000f8e00ff */
[----:B------:R-:W-:Y:S01]  /*bab0*/  FSEL R36, R113, -INF , !P6 ;  /* 0xff80000071247808 */ /* 0x000fe20007000000 */
[----:B------:R-:W-:Y:S01]  /*bac0*/  IMAD.U32 R47, RZ, RZ, UR4 ;  /* 0x00000004ff2f7e24 */ /* 0x000fe2000f8e00ff */
[----:B------:R-:W-:Y:S01]  /*bad0*/  ISETP.GE.AND P6, PT, R9, R204, PT ;  /* 0x000000cc0900720c */ /* 0x000fe20003fc6270 */
[----:B------:R-:W-:Y:S01]  /*bae0*/  IMAD.U32 R46, RZ, RZ, UR4 ;  /* 0x00000004ff2e7e24 */ /* 0x000fe2000f8e00ff */
[----:B------:R-:W-:Y:S02]  /*baf0*/  FSEL R177, R30, -INF , !P2 ;  /* 0xff8000001eb17808 */ /* 0x000fe40005000000 */
[----:B------:R-:W1:Y:S01]  /*bb00*/  LDSM.16.M88.4 R28, [R166+0x6000] ;  /* 0x00600000a61c783b */ /* 0x000e620000000200 */
[----:B------:R-:W-:Y:S01]  /*bb10*/  LOP3.LUT R9, R5, 0x48, R197, 0xfe, !PT ;  /* 0x0000004805097812 */ /* 0x000fe200078efec5 */
[----:B------:R-:W-:Y:S01]  /*bb20*/  VIADD R5, R215, 0xa9 ;  /* 0x000000a9d7057836 */ /* 0x000fe20000000000 */
[----:B------:R-:W-:-:S02]  /*bb30*/  FSEL R213, R26, -INF , !P6 ;  /* 0xff8000001ad57808 */ /* 0x000fc40007000000 */
[----:B------:R-:W-:Y:S02]  /*bb40*/  FSEL R24, R111, -INF , !P5 ;  /* 0xff8000006f187808 */ /* 0x000fe40006800000 */
[C---:B------:R-:W-:Y:S02]  /*bb50*/  ISETP.GE.AND P6, PT, R9.reuse, R205, PT ;  /* 0x000000cd0900720c */ /* 0x040fe40003fc6270 */
[----:B------:R-:W-:Y:S02]  /*bb60*/  ISETP.GE.AND P5, PT, R9, R204, PT ;  /* 0x000000cc0900720c */ /* 0x000fe40003fa6270 */
[----:B------:R-:W-:Y:S02]  /*bb70*/  LOP3.LUT R7, R7, 0x40, R197, 0xfe, !PT ;  /* 0x0000004007077812 */ /* 0x000fe400078efec5 */
[----:B------:R-:W-:Y:S02]  /*bb80*/  FSEL R180, R12, -INF , !P6 ;  /* 0xff8000000cb47808 */ /* 0x000fe40007000000 */
[----:B------:R-:W-:Y:S01]  /*bb90*/  FSEL R199, R14, -INF , !P5 ;  /* 0xff8000000ec77808 */ /* 0x000fe20006800000 */
[----:B--2---:R-:W-:Y:S01]  /*bba0*/  HMMA.16816.F32 R84, R200, R32, R84 ;  /* 0x00000020c854723c */ /* 0x004fe20000001854 */
[----:B------:R-:W2:Y:S01]  /*bbb0*/  LDSM.16.M88.4 R12, [R166+0x6800] ;  /* 0x00680000a60c783b */ /* 0x000ea20000000200 */
[----:B------:R-:W-:-:S02]  /*bbc0*/  FSEL R44, R20, -INF , !P4 ;  /* 0xff800000142c7808 */ /* 0x000fc40006000000 */
[----:B------:R-:W-:Y:S02]  /*bbd0*/  FSEL R212, R22, -INF , !P1 ;  /* 0xff80000016d47808 */ /* 0x000fe40004800000 */
[----:B------:R-:W3:Y:S01]  /*bbe0*/  LDSM.16.M88.4 R20, [R224] ;  /* 0x00000000e014783b */ /* 0x000ee20000000200 */
[-C--:B------:R-:W-:Y:S01]  /*bbf0*/  ISETP.GE.AND P2, PT, R7, R205.reuse, PT ;  /* 0x000000cd0700720c */ /* 0x080fe20003f46270 */
[----:B------:R-:W-:Y:S01]  /*bc00*/  HMMA.16816.F32 R80, R200, R34, R80 ;  /* 0x00000022c850723c */ /* 0x000fe20000001850 */
[----:B------:R-:W-:Y:S01]  /*bc10*/  FSEL R42, R109, -INF , !P3 ;  /* 0xff8000006d2a7808 */ /* 0x000fe20005800000 */
[----:B------:R-:W-:Y:S01]  /*bc20*/  IMAD.U32 R33, RZ, RZ, UR4 ;  /* 0x00000004ff217e24 */ /* 0x000fe2000f8e00ff */
[-C--:B------:R-:W-:Y:S01]  /*bc30*/  ISETP.GE.AND P3, PT, R7, R204.reuse, PT ;  /* 0x000000cc0700720c */ /* 0x080fe20003f66270 */
[----:B------:R-:W-:Y:S01]  /*bc40*/  IMAD.U32 R7, RZ, RZ, UR4 ;  /* 0x00000004ff077e24 */ /* 0x000fe2000f8e00ff */
[----:B------:R-:W-:Y:S01]  /*bc50*/  FSEL R183, R16, -INF , !P2 ;  /* 0xff80000010b77808 */ /* 0x000fe20005000000 */
[----:B------:R-:W-:Y:S01]  /*bc60*/  IMAD.U32 R32, RZ, RZ, UR4 ;  /* 0x00000004ff207e24 */ /* 0x000fe2000f8e00ff */
[C---:B------:R-:W-:Y:S01]  /*bc70*/  ISETP.GE.AND P4, PT, R5.reuse, R205, PT ;  /* 0x000000cd0500720c */ /* 0x040fe20003f86270 */
[----:B------:R-:W-:Y:S01]  /*bc80*/  IMAD.U32 R35, RZ, RZ, UR4 ;  /* 0x00000004ff237e24 */ /* 0x000fe2000f8e00ff */
[----:B------:R-:W-:Y:S01]  /*bc90*/  ISETP.GE.AND P2, PT, R5, R204, PT ;  /* 0x000000cc0500720c */ /* 0x000fe20003f46270 */
[----:B------:R-:W-:Y:S01]  /*bca0*/  IMAD.U32 R5, RZ, RZ, UR4 ;  /* 0x00000004ff057e24 */ /* 0x000fe2000f8e00ff */
[----:B------:R-:W-:Y:S01]  /*bcb0*/  LOP3.LUT R7, R7, 0x50, R197, 0xfe, !PT ;  /* 0x0000005007077812 */ /* 0x000fe200078efec5 */
[----:B------:R-:W-:Y:S01]  /*bcc0*/  IMAD.U32 R34, RZ, RZ, UR4 ;  /* 0x00000004ff227e24 */ /* 0x000fe2000f8e00ff */
[----:B------:R-:W-:-:S02]  /*bcd0*/  FSEL R26, R105, -INF , !P4 ;  /* 0xff800000691a7808 */ /* 0x000fc40006000000 */
[--C-:B------:R-:W-:Y:S01]  /*bce0*/  LOP3.LUT R9, R5, 0x58, R197.reuse, 0xfe, !PT ;  /* 0x0000005805097812 */ /* 0x100fe200078efec5 */
[----:B------:R-:W-:Y:S01]  /*bcf0*/  VIADD R5, R215, 0xb1 ;  /* 0x000000b1d7057836 */ /* 0x000fe20000000000 */
[CC--:B------:R-:W-:Y:S01]  /*bd00*/  ISETP.GE.AND P1, PT, R7.reuse, R205.reuse, PT ;  /* 0x000000cd0700720c */ /* 0x0c0fe20003f26270 */
[C---:B-1----:R-:W-:Y:S01]  /*bd10*/  HMMA.16816.F32 R92, R60.reuse, R28, R92 ;  /* 0x0000001c3c5c723c */ /* 0x042fe2000000185c */
[----:B------:R-:W-:Y:S01]  /*bd20*/  ISETP.GE.AND P4, PT, R7, R204, PT ;  /* 0x000000cc0700720c */ /* 0x000fe20003f86270 */
[----:B------:R-:W-:Y:S01]  /*bd30*/  IMAD.U32 R7, RZ, RZ, UR4 ;  /* 0x00000004ff077e24 */ /* 0x000fe2000f8e00ff */
[----:B------:R-:W-:Y:S02]  /*bd40*/  ISETP.GE.AND P6, PT, R5, R205, PT ;  /* 0x000000cd0500720c */ /* 0x000fe40003fc6270 */
[----:B------:R-:W-:Y:S01]  /*bd50*/  FSEL R207, R18, -INF , !P3 ;  /* 0xff80000012cf7808 */ /* 0x000fe20005800000 */
[----:B------:R-:W-:Y:S01]  /*bd60*/  HMMA.16816.F32 R88, R60, R30, R88 ;  /* 0x0000001e3c58723c */ /* 0x000fe20000001858 */
[----:B------:R-:W-:Y:S01]  /*bd70*/  LOP3.LUT R7, R7, 0x60, R197, 0xfe, !PT ;  /* 0x0000006007077812 */ /* 0x000fe200078efec5 */
[----:B------:R-:W-:Y:S01]  /*bd80*/  IMAD.U32 R29, RZ, RZ, UR4 ;  /* 0x00000004ff1d7e24 */ /* 0x000fe2000f8e00ff */
[----:B------:R-:W-:Y:S01]  /*bd90*/  FSEL R179, R8, -INF , !P1 ;  /* 0xff80000008b37808 */ /* 0x000fe20004800000 */
[----:B------:R-:W-:Y:S01]  /*bda0*/  IMAD.U32 R28, RZ, RZ, UR4 ;  /* 0x00000004ff1c7e24 */ /* 0x000fe2000f8e00ff */
[----:B------:R-:W-:-:S02]  /*bdb0*/  FSEL R18, R101, -INF , !P6 ;  /* 0xff80000065127808 */ /* 0x000fc40007000000 */
[-C--:B------:R-:W-:Y:S01]  /*bdc0*/  ISETP.GE.AND P1, PT, R5, R204.reuse, PT ;  /* 0x000000cc0500720c */ /* 0x080fe20003f26270 */
[----:B------:R-:W-:Y:S01]  /*bdd0*/  VIADD R5, R215, 0xb9 ;  /* 0x000000b9d7057836 */ /* 0x000fe20000000000 */
[-C--:B------:R-:W-:Y:S01]  /*bde0*/  ISETP.GE.AND P3, PT, R9, R205.reuse, PT ;  /* 0x000000cd0900720c */ /* 0x080fe20003f66270 */
[----:B--2---:R-:W-:Y:S01]  /*bdf0*/  HMMA.16816.F32 R84, R60, R12, R84 ;  /* 0x0000000c3c54723c */ /* 0x004fe20000001854 */
[CC--:B------:R-:W-:Y:S01]  /*be00*/  ISETP.GE.AND P5, PT, R7.reuse, R205.reuse, PT ;  /* 0x000000cd0700720c */ /* 0x0c0fe20003fa6270 */
[----:B------:R-:W-:Y:S01]  /*be10*/  IMAD.U32 R31, RZ, RZ, UR4 ;  /* 0x00000004ff1f7e24 */ /* 0x000fe2000f8e00ff */
[-C--:B------:R-:W-:Y:S01]  /*be20*/  ISETP.GE.AND P6, PT, R7, R204.reuse, PT ;  /* 0x000000cc0700720c */ /* 0x080fe20003fc6270 */
[----:B------:R-:W-:Y:S01]  /*be30*/  IMAD.U32 R7, RZ, RZ, UR4 ;  /* 0x00000004ff077e24 */ /* 0x000fe2000f8e00ff */
[----:B------:R-:W-:Y:S01]  /*be40*/  FSEL R16, R107, -INF , !P2 ;  /* 0xff8000006b107808 */ /* 0x000fe20005000000 */
[----:B---3--:R-:W-:Y:S01]  /*be50*/  HMMA.16816.F32 R76, R200, R20, R76 ;  /* 0x00000014c84c723c */ /* 0x008fe2000000184c */
[----:B------:R-:W-:Y:S01]  /*be60*/  FSEL R218, R4, -INF , !P3 ;  /* 0xff80000004da7808 */ /* 0x000fe20005800000 */
[----:B------:R-:W-:Y:S01]  /*be70*/  IMAD.U32 R13, RZ, RZ, UR4 ;  /* 0x00000004ff0d7e24 */ /* 0x000fe2000f8e00ff */
[----:B------:R-:W-:Y:S01]  /*be80*/  ISETP.GE.AND P2, PT, R9, R204, PT ;  /* 0x000000cc0900720c */ /* 0x000fe20003f46270 */
[----:B------:R-:W-:Y:S01]  /*be90*/  IMAD.U32 R12, RZ, RZ, UR4 ;  /* 0x00000004ff0c7e24 */ /* 0x000fe2000f8e00ff */
[----:B------:R-:W-:Y:S01]  /*bea0*/  ISETP.GE.AND P3, PT, R5, R205, PT ;  /* 0x000000cd0500720c */ /* 0x000fe20003f66270 */
[----:B------:R-:W-:Y:S01]  /*beb0*/  IMAD.U32 R30, RZ, RZ, UR4 ;  /* 0x00000004ff1e7e24 */ /* 0x000fe2000f8e00ff */
[C-C-:B------:R-:W-:Y:S01]  /*bec0*/  LOP3.LUT R4, R7.reuse, 0x70, R197.reuse, 0xfe, !PT ;  /* 0x0000007007047812 */ /* 0x140fe200078efec5 */
[----:B------:R-:W-:Y:S01]  /*bed0*/  IMAD.U32 R21, RZ, RZ, UR4 ;  /* 0x00000004ff157e24 */ /* 0x000fe2000f8e00ff */
[----:B------:R-:W-:Y:S01]  /*bee0*/  LOP3.LUT R8, R7, 0x68, R197, 0xfe, !PT ;  /* 0x0000006807087812 */ /* 0x000fe200078efec5 */
[----:B------:R-:W-:Y:S01]  /*bef0*/  IMAD.U32 R20, RZ, RZ, UR4 ;  /* 0x00000004ff147e24 */ /* 0x000fe2000f8e00ff */
[----:B------:R-:W-:Y:S01]  /*bf00*/  FSEL R195, R6, -INF , !P2 ;  /* 0xff80000006c37808 */ /* 0x000fe20005000000 */
[----:B------:R-:W-:Y:S01]  /*bf10*/  HMMA.16816.F32 R80, R60, R14, R80 ;  /* 0x0000000e3c50723c */ /* 0x000fe20000001850 */
[----:B------:R-:W-:-:S02]  /*bf20*/  FSEL R97, R97, -INF , !P3 ;  /* 0xff80000061617808 */ /* 0x000fc40005800000 */
[CC--:B------:R-:W-:Y:S02]  /*bf30*/  ISETP.GE.AND P2, PT, R4.reuse, R205.reuse, PT ;  /* 0x000000cd0400720c */ /* 0x0c0fe40003f46270 */
[-C--:B------:R-:W-:Y:S01]  /*bf40*/  ISETP.GE.AND P3, PT, R4, R204.reuse, PT ;  /* 0x000000cc0400720c */ /* 0x080fe20003f66270 */
[----:B------:R-:W-:Y:S01]  /*bf50*/  IMAD.U32 R4, RZ, RZ, UR4 ;  /* 0x00000004ff047e24 */ /* 0x000fe2000f8e00ff */
[----:B------:R-:W-:Y:S01]  /*bf60*/  FSEL R196, R10, -INF , !P4 ;  /* 0xff8000000ac47808 */ /* 0x000fe20006000000 */
[----:B------:R-:W-:Y:S01]  /*bf70*/  HMMA.16816.F32 R72, R200, R22, R72 ;  /* 0x00000016c848723c */ /* 0x000fe20000001848 */
[----:B------:R-:W-:Y:S02]  /*bf80*/  FSEL R103, R103, -INF , !P1 ;  /* 0xff80000067677808 */ /* 0x000fe40004800000 */
[C---:B------:R-:W-:Y:S02]  /*bf90*/  ISETP.GE.AND P4, PT, R8.reuse, R205, PT ;  /* 0x000000cd0800720c */ /* 0x040fe40003f86270 */
[----:B------:R-:W-:-:S02]  /*bfa0*/  ISETP.GE.AND P1, PT, R8, R204, PT ;  /* 0x000000cc0800720c */ /* 0x000fc40003f26270 */
[----:B------:R-:W1:Y:S01]  /*bfb0*/  LDSM.16.M88.4 R8, [R167] ;  /* 0x00000000a708783b */ /* 0x000e620000000200 */
[----:B------:R-:W-:Y:S01]  /*bfc0*/  FSEL R216, R176, -INF , !P5 ;  /* 0xff800000b0d87808 */ /* 0x000fe20006800000 */
[----:B------:R-:W-:Y:S01]  /*bfd0*/  VIADD R22, R215, 0xd1 ;  /* 0x000000d1d7167836 */ /* 0x000fe20000000000 */
[----:B------:R-:W-:Y:S01]  /*bfe0*/  ISETP.GE.AND P5, PT, R5, R204, PT ;  /* 0x000000cc0500720c */ /* 0x000fe20003fa6270 */
[----:B------:R-:W-:Y:S01]  /*bff0*/  IMAD.U32 R5, RZ, RZ, UR4 ;  /* 0x00000004ff057e24 */ /* 0x000fe2000f8e00ff */
[--C-:B------:R-:W-:Y:S01]  /*c000*/  LOP3.LUT R6, R4, 0x78, R197.reuse, 0xfe, !PT ;  /* 0x0000007804067812 */ /* 0x100fe200078efec5 */
[----:B------:R-:W-:Y:S01]  /*c010*/  VIADD R4, R215, 0xc1 ;  /* 0x000000c1d7047836 */ /* 0x000fe20000000000 */
[----:B------:R-:W-:Y:S02]  /*c020*/  FSEL R99, R99, -INF , !P5 ;  /* 0xff80000063637808 */ /* 0x000fe40006800000 */
        /* <DEDUP_REMOVED lines=15> */
[--C-:B------:R-:W-:Y:S01]  /*c120*/  LOP3.LUT R21, R21, 0xf0, R197.reuse, 0xfe, !PT ;  /* 0x000000f015157812 */ /* 0x100fe200078efec5 */
[C---:B-1----:R-:W-:Y:S01]  /*c130*/  HMMA.16816.F32 R68, R200.reuse, R8, R68 ;  /* 0x00000008c844723c */ /* 0x042fe20000001844 */
[----:B------:R-:W-:Y:S02]  /*c140*/  LOP3.LUT R20, R20, 0xf8, R197, 0xfe, !PT ;  /* 0x000000f814147812 */ /* 0x000fe400078efec5 */
[----:B------:R-:W-:Y:S02]  /*c150*/  FSEL R101, R170, -INF , !P3 ;  /* 0xff800000aa657808 */ /* 0x000fe40005800000 */
[----:B------:R-:W-:Y:S01]  /*c160*/  FSEL R197, R128, -INF , !P5 ;  /* 0xff80000080c57808 */ /* 0x000fe20006800000 */
[----:B------:R-:W-:Y:S01]  /*c170*/  HMMA.16816.F32 R64, R200, R10, R64 ;  /* 0x0000000ac840723c */ /* 0x000fe20000001840 */
[----:B------:R-:W-:-:S02]  /*c180*/  FSEL R188, R178, -INF , !P6 ;  /* 0xff800000b2bc7808 */ /* 0x000fc40007000000 */
[----:B------:R-:W-:Y:S02]  /*c190*/  FSEL R211, R172, -INF , !P4 ;  /* 0xff800000acd37808 */ /* 0x000fe40006000000 */
[CC--:B------:R-:W-:Y:S02]  /*c1a0*/  ISETP.GE.AND P3, PT, R13.reuse, R205.reuse, PT ;  /* 0x000000cd0d00720c */ /* 0x0c0fe40003f66270 */
[-C--:B------:R-:W-:Y:S01]  /*c1b0*/  ISETP.GE.AND P5, PT, R13, R204.reuse, PT ;  /* 0x000000cc0d00720c */ /* 0x080fe20003fa6270 */
[----:B------:R-:W-:Y:S01]  /*c1c0*/  VIADD R13, R215, 0xc9 ;  /* 0x000000c9d70d7836 */ /* 0x000fe20000000000 */
[----:B------:R-:W-:Y:S02]  /*c1d0*/  ISETP.GE.AND P6, PT, R6, R204, PT ;  /* 0x000000cc0600720c */ /* 0x000fe40003fc6270 */
[----:B------:R-:W-:Y:S02]  /*c1e0*/  ISETP.GE.AND P4, PT, R4, R205, PT ;  /* 0x000000cd0400720c */ /* 0x000fe40003f86270 */
[----:B------:R-:W-:-:S02]  /*c1f0*/  FSEL R187, R174, -INF , !P1 ;  /* 0xff800000aebb7808 */ /* 0x000fc40004800000 */
[----:B------:R-:W-:Y:S02]  /*c200*/  FSEL R93, R93, -INF , !P4 ;  /* 0xff8000005d5d7808 */ /* 0x000fe40006000000 */
[----:B------:R-:W-:Y:S02]  /*c210*/  FSEL R206, R168, -INF , !P2 ;  /* 0xff800000a8ce7808 */ /* 0x000fe40005000000 */
[----:B------:R-:W-:Y:S02]  /*c220*/  FSEL R105, R130, -INF , !P6 ;  /* 0xff80000082697808 */ /* 0x000fe40007000000 */
[C---:B------:R-:W-:Y:S02]  /*c230*/  ISETP.GE.AND P4, PT, R5.reuse, R205, PT ;  /* 0x000000cd0500720c */ /* 0x040fe40003f86270 */
[-C--:B------:R-:W-:Y:S02]  /*c240*/  ISETP.GE.AND P1, PT, R5, R204.reuse, PT ;  /* 0x000000cc0500720c */ /* 0x080fe40003f26270 */
[----:B------:R-:W-:-:S02]  /*c250*/  ISETP.GE.AND P2, PT, R4, R204, PT ;  /* 0x000000cc0400720c */ /* 0x000fc40003f46270 */
[-C--:B------:R-:W-:Y:S01]  /*c260*/  ISETP.GE.AND P6, PT, R13, R205.reuse, PT ;  /* 0x000000cd0d00720c */ /* 0x080fe20003fc6270 */
[----:B------:R-:W1:Y:S01]  /*c270*/  LDSM.16.M88.4 R4, [R166+0x7000] ;  /* 0x00700000a604783b */ /* 0x000e620000000200 */
[----:B------:R-:W-:Y:S02]  /*c280*/  FSEL R107, R126, -INF , !P1 ;  /* 0xff8000007e6b7808 */ /* 0x000fe40004800000 */
[----:B------:R-:W-:Y:S02]  /*c290*/  FSEL R89, R89, -INF , !P6 ;  /* 0xff80000059597808 */ /* 0x000fe40007000000 */
[----:B------:R-:W-:Y:S02]  /*c2a0*/  FSEL R189, R120, -INF , !P3 ;  /* 0xff80000078bd7808 */ /* 0x000fe40005800000 */
[C---:B------:R-:W-:Y:S02]  /*c2b0*/  ISETP.GE.AND P1, PT, R12.reuse, R205, PT ;  /* 0x000000cd0c00720c */ /* 0x040fe40003f26270 */
[----:B------:R-:W-:-:S02]  /*c2c0*/  ISETP.GE.AND P6, PT, R12, R204, PT ;  /* 0x000000cc0c00720c */ /* 0x000fc40003fc6270 */
[----:B------:R-:W-:Y:S02]  /*c2d0*/  ISETP.GE.AND P3, PT, R13, R204, PT ;  /* 0x000000cc0d00720c */ /* 0x000fe40003f66270 */
[----:B------:R-:W2:Y:S01]  /*c2e0*/  LDSM.16.M88.4 R12, [R166+0x7800] ;  /* 0x00780000a60c783b */ /* 0x000ea20000000200 */
[----:B------:R-:W-:Y:S01]  /*c2f0*/  FSEL R191, R124, -INF , !P4 ;  /* 0xff8000007cbf7808 */ /* 0x000fe20006000000 */
[----:B------:R-:W-:-:S04]  /*c300*/  DEPBAR.LE SB0, 0x0 ;  /* 0x000080000000791a */ /* 0x000fc80000000000 */
[----:B------:R-:W-:Y:S02]  /*c310*/  FSEL R95, R95, -INF , !P2 ;  /* 0xff8000005f5f7808 */ /* 0x000fe40005000000 */
[CC--:B------:R-:W-:Y:S02]  /*c320*/  ISETP.GE.AND P4, PT, R47.reuse, R204.reuse, PT ;  /* 0x000000cc2f00720c */ /* 0x0c0fe40003f86270 */
[----:B------:R-:W-:Y:S02]  /*c330*/  FSEL R112, R112, -INF , !P1 ;  /* 0xff80000070707808 */ /* 0x000fe40004800000 */
[----:B------:R-:W-:Y:S02]  /*c340*/  ISETP.GE.AND P2, PT, R47, R205, PT ;  /* 0x000000cd2f00720c */ /* 0x000fe40003f46270 */
[----:B------:R-:W-:Y:S02]  /*c350*/  ISETP.GE.AND P1, PT, R22, R204, PT ;  /* 0x000000cc1600720c */ /* 0x000fe40003f26270 */
[----:B------:R-:W-:-:S02]  /*c360*/  FSEL R113, R118, -INF , !P4 ;  /* 0xff80000076717808 */ /* 0x000fc40006000000 */
[----:B------:R-:W-:Y:S02]  /*c370*/  FSEL R111, R116, -INF , !P2 ;  /* 0xff800000746f7808 */ /* 0x000fe40005000000 */
[-C--:B------:R-:W-:Y:S02]  /*c380*/  ISETP.GE.AND P4, PT, R45, R205.reuse, PT ;  /* 0x000000cd2d00720c */ /* 0x080fe40003f86270 */
[----:B------:R-:W-:Y:S02]  /*c390*/  FSEL R87, R87, -INF , !P1 ;  /* 0xff80000057577808 */ /* 0x000fe40004800000 */
[----:B------:R-:W-:Y:S02]  /*c3a0*/  ISETP.GE.AND P2, PT, R46, R204, PT ;  /* 0x000000cc2e00720c */ /* 0x000fe40003f46270 */
[----:B------:R-:W-:Y:S01]  /*c3b0*/  ISETP.GE.AND P1, PT, R35, R205, PT ;  /* 0x000000cd2300720c */ /* 0x000fe20003f26270 */
[----:B-1----:R-:W-:Y:S01]  /*c3c0*/  HMMA.16816.F32 R76, R60, R4, R76 ;  /* 0x000000043c4c723c */ /* 0x002fe2000000184c */
[----:B------:R-:W-:-:S02]  /*c3d0*/  FSEL R114, R114, -INF , !P6 ;  /* 0xff80000072727808 */ /* 0x000fc40007000000 */
[----:B------:R-:W-:Y:S02]  /*c3e0*/  FSEL R104, R104, -INF , !P4 ;  /* 0xff80000068687808 */ /* 0x000fe40006000000 */
[----:B------:R-:W-:Y:S01]  /*c3f0*/  FSEL R110, R110, -INF , !P2 ;  /* 0xff8000006e6e7808 */ /* 0x000fe20005000000 */
[C---:B------:R-:W-:Y:S01]  /*c400*/  HMMA.16816.F32 R72, R60.reuse, R6, R72 ;  /* 0x000000063c48723c */ /* 0x040fe20000001848 */
[C---:B------:R-:W-:Y:S01]  /*c410*/  VIADD R4, R215.reuse, 0xd9 ;  /* 0x000000d9d7047836 */ /* 0x040fe20000000000 */
[----:B------:R-:W-:Y:S02]  /*c420*/  FSEL R100, R100, -INF , !P1 ;  /* 0xff80000064647808 */ /* 0x000fe40004800000 */
[----:B------:R-:W-:Y:S02]  /*c430*/  FSEL R109, R122, -INF , !P5 ;  /* 0xff8000007a6d7808 */ /* 0x000fe40006800000 */
[C---:B------:R-:W-:Y:S01]  /*c440*/  ISETP.GE.AND P6, PT, R4.reuse, R205, PT ;  /* 0x000000cd0400720c */ /* 0x040fe20003fc6270 */
[----:B--2---:R-:W-:Y:S01]  /*c450*/  HMMA.16816.F32 R68, R60, R12, R68 ;  /* 0x0000000c3c44723c */ /* 0x004fe20000001844 */
[----:B------:R-:W-:Y:S01]  /*c460*/  BAR.SYNC.DEFER_BLOCKING 0x0 ;  /* 0x0000000000007b1d */ /* 0x000fe20000010000 */
[----:B------:R-:W-:Y:S01]  /*c470*/  ISETP.GE.AND P4, PT, R4, R204, PT ;  /* 0x000000cc0400720c */ /* 0x000fe20003f86270 */
[----:B------:R-:W-:Y:S01]  /*c480*/  VIADD R4, R215, 0xe1 ;  /* 0x000000e1d7047836 */ /* 0x000fe20000000000 */
[----:B------:R-:W-:-:S02]  /*c490*/  FSEL R91, R91, -INF , !P3 ;  /* 0xff8000005b5b7808 */ /* 0x000fc40005800000 */
[-C--:B------:R-:W-:Y:S01]  /*c4a0*/  ISETP.GE.AND P2, PT, R34, R205.reuse, PT ;  /* 0x000000cd2200720c */ /* 0x080fe20003f46270 */
[----:B------:R-:W-:Y:S01]  /*c4b0*/  HMMA.16816.F32 R64, R60, R14, R64 ;  /* 0x0000000e3c40723c */ /* 0x000fe20000001840 */
[----:B------:R-:W-:Y:S02]  /*c4c0*/  ISETP.GE.AND P1, PT, R33, R204, PT ;  /* 0x000000cc2100720c */ /* 0x000fe40003f26270 */
[-C--:B------:R-:W-:Y:S02]  /*c4d0*/  ISETP.GE.AND P3, PT, R46, R205.reuse, PT ;  /* 0x000000cd2e00720c */ /* 0x080fe40003f66270 */
[----:B------:R-:W-:Y:S02]  /*c4e0*/  ISETP.GE.AND P5, PT, R22, R205, PT ;  /* 0x000000cd1600720c */ /* 0x000fe40003fa6270 */
[----:B------:R-:W-:Y:S02]  /*c4f0*/  FSEL R83, R83, -INF , !P4 ;  /* 0xff80000053537808 */ /* 0x000fe40006000000 */
[----:B------:R-:W-:-:S02]  /*c500*/  FSEL R96, R96, -INF , !P2 ;  /* 0xff80000060607808 */ /* 0x000fc40005000000 */
[----:B------:R-:W-:Y:S02]  /*c510*/  FSEL R94, R94, -INF , !P1 ;  /* 0xff8000005e5e7808 */ /* 0x000fe40004800000 */
[----:B------:R-:W-:Y:S02]  /*c520*/  FSEL R85, R85, -INF , !P5 ;  /* 0xff80000055557808 */ /* 0x000fe40006800000 */
[----:B------:R-:W-:Y:S02]  /*c530*/  FSEL R108, R108, -INF , !P3 ;  /* 0xff8000006c6c7808 */ /* 0x000fe40005800000 */
[C---:B------:R-:W-:Y:S02]  /*c540*/  ISETP.GE.AND P4, PT, R4.reuse, R205, PT ;  /* 0x000000cd0400720c */ /* 0x040fe40003f86270 */
[-C--:B------:R-:W-:Y:S01]  /*c550*/  ISETP.GE.AND P2, PT, R4, R204.reuse, PT ;  /* 0x000000cc0400720c */ /* 0x080fe20003f46270 */
[----:B------:R-:W-:Y:S01]  /*c560*/  VIADD R4, R215, 0xe9 ;  /* 0x000000e9d7047836 */ /* 0x000fe20000000000 */
[----:B------:R-:W-:-:S02]  /*c570*/  ISETP.GE.AND P1, PT, R30, R204, PT ;  /* 0x000000cc1e00720c */ /* 0x000fc40003f26270 */
[-C--:B------:R-:W-:Y:S02]  /*c580*/  ISETP.GE.AND P5, PT, R45, R204.reuse, PT ;  /* 0x000000cc2d00720c */ /* 0x080fe40003fa6270 */
[----:B------:R-:W-:Y:S02]  /*c590*/  ISETP.GE.AND P3, PT, R35, R204, PT ;  /* 0x000000cc2300720c */ /* 0x000fe40003f66270 */
[----:B------:R-:W-:Y:S02]  /*c5a0*/  FSEL R77, R77, -INF , !P4 ;  /* 0xff8000004d4d7808 */ /* 0x000fe40006000000 */
[----:B------:R-:W-:Y:S02]  /*c5b0*/  FSEL R82, R82, -INF , !P1 ;  /* 0xff80000052527808 */ /* 0x000fe40004800000 */
[----:B------:R-:W-:Y:S02]  /*c5c0*/  FSEL R81, R81, -INF , !P6 ;  /* 0xff80000051517808 */ /* 0x000fe40007000000 */
[----:B------:R-:W-:-:S02]  /*c5d0*/  FSEL R106, R106, -INF , !P5 ;  /* 0xff8000006a6a7808 */ /* 0x000fc40006800000 */
[----:B------:R-:W-:Y:S02]  /*c5e0*/  FSEL R102, R102, -INF , !P3 ;  /* 0xff80000066667808 */ /* 0x000fe40005800000 */
[-C--:B------:R-:W-:Y:S02]  /*c5f0*/  ISETP.GE.AND P4, PT, R32, R205.reuse, PT ;  /* 0x000000cd2000720c */ /* 0x080fe40003f86270 */
        /* <DEDUP_REMOVED lines=11> */
[-C--:B------:R-:W-:Y:S01]  /*c6b0*/  ISETP.GE.AND P4, PT, R4, R204.reuse, PT ;  /* 0x000000cc0400720c */ /* 0x080fe20003f86270 */
[C---:B------:R-:W-:Y:S01]  /*c6c0*/  VIADD R4, R215.reuse, 0xf1 ;  /* 0x000000f1d7047836 */ /* 0x040fe20000000000 */
[----:B------:R-:W-:Y:S01]  /*c6d0*/  FSEL R90, R90, -INF , !P3 ;  /* 0xff8000005a5a7808 */ /* 0x000fe20005800000 */
[----:B------:R-:W-:Y:S01]  /*c6e0*/  VIADD R215, R215, 0xf9 ;  /* 0x000000f9d7d77836 */ /* 0x000fe20000000000 */
[----:B------:R-:W-:Y:S02]  /*c6f0*/  PLOP3.LUT P1, PT, PT, PT, UP0, 0x80, 0x0 ;  /* 0x000000000000781c */ /* 0x000fe40003f2f008 */
[C---:B------:R-:W-:Y:S02]  /*c700*/  ISETP.GE.AND P6, PT, R31.reuse, R205, PT ;  /* 0x000000cd1f00720c */ /* 0x040fe40003fc6270 */
        /* <DEDUP_REMOVED lines=9> */
[-C--:B------:R-:W-:Y:S02]  /*c7a0*/  ISETP.GE.AND P5, PT, R28, R205.reuse, PT ;  /* 0x000000cd1c00720c */ /* 0x080fe40003fa6270 */
[----:B------:R-:W-:Y:S02]  /*c7b0*/  ISETP.GE.AND P4, PT, R4, R205, PT ;  /* 0x000000cd0400720c */ /* 0x000fe40003f86270 */
[-C--:B------:R-:W-:Y:S02]  /*c7c0*/  ISETP.GE.AND P2, PT, R28, R204.reuse, PT ;  /* 0x000000cc1c00720c */ /* 0x080fe40003f46270 */
[----:B------:R-:W-:-:S02]  /*c7d0*/  ISETP.GE.AND P3, PT, R4, R204, PT ;  /* 0x000000cc0400720c */ /* 0x000fc40003f66270 */
[----:B------:R-:W-:Y:S02]  /*c7e0*/  FSEL R117, R69, -INF , !P4 ;  /* 0xff80000045757808 */ /* 0x000fe40006000000 */
[----:B------:R-:W-:Y:S02]  /*c7f0*/  FSEL R78, R78, -INF , !P6 ;  /* 0xff8000004e4e7808 */ /* 0x000fe40007000000 */
[----:B------:R-:W-:Y:S02]  /*c800*/  FSEL R118, R71, -INF , !P3 ;  /* 0xff80000047767808 */ /* 0x000fe40005800000 */
[----:B------:R-:W-:Y:S02]  /*c810*/  FSEL R119, R72, -INF , !P5 ;  /* 0xff80000048777808 */ /* 0x000fe40006800000 */
[----:B------:R-:W-:Y:S02]  /*c820*/  FSEL R120, R74, -INF , !P2 ;  /* 0xff8000004a787808 */ /* 0x000fe40005000000 */
        /* <DEDUP_REMOVED lines=9> */
[----:B------:R-:W-:Y:S01]  /*c8c0*/  FSEL R124, R66, -INF , !P3 ;  /* 0xff800000427c7808 */ /* 0x000fe20005800000 */
[----:B------:R-:W-:Y:S06]  /*c8d0*/  @!P1 BRA `(.L_x_2287) ;  /* 0x0000000400ec9947 */ /* 0x000fec0003800000 */
        /* <DEDUP_REMOVED lines=61> */
.L_x_2288:
[----:B------:R-:W-:-:S04]  /*ccb0*/  ULEA UR9, -UR10, URZ, 0x8 ;  /* 0x0000003f0a097291 */ /* 0x000fc8000f8e413f */
[----:B------:R-:W-:Y:S02]  /*ccc0*/  USHF.R.S32.HI UR4, URZ, 0x1f, UR9 ;  /* 0x0000001f3f047899 */ /* 0x000fe40008011409 */
[----:B------:R-:W-:-:S04]  /*ccd0*/  MOV R8, UR9 ;  /* 0x0000000900087c02 */ /* 0x000fc80008000f00 */
[----:B------:R-:W-:-:S07]  /*cce0*/  MOV R5, UR4 ;  /* 0x0000000400057c02 */ /* 0x000fce0008000f00 */
.L_x_2289:
[----:B------:R-:W-:Y:S01]  /*ccf0*/  IADD3 R8, P1, R165, R8, RZ ;  /* 0x00000008a5087210 */ /* 0x000fe20007f3e0ff */
[----:B------:R-:W-:Y:S02]  /*cd00*/  USHF.L.U32 UR4, UR10, 0x5, URZ ;  /* 0x000000050a047899 */ /* 0x000fe4000800063f */
[----:B------:R-:W-:Y:S02]  /*cd10*/  USHF.L.U64.HI UR10, UR10, 0x5, UR11 ;  /* 0x000000050a0a7899 */ /* 0x000fe4000801020b */
        /* <DEDUP_REMOVED lines=55> */
.L_x_2287:
[----:B---3--:R-:W-:Y:S01]  /*d090*/  FMNMX.FTZ R6, R2, R173, !PT ;  /* 0x000000ad02067209 */ /* 0x008fe20007810000 */
[----:B------:R-:W2:Y:S01]  /*d0a0*/  LDL.LU R68, [R1+0x4] ;  /* 0x0000040001447983 */ /* 0x000ea20000300800 */
[----:B------:R-:W-:Y:S02]  /*d0b0*/  MOV R70, R183 ;  /* 0x000000b700467202 */ /* 0x000fe40000000f00 */
[----:B------:R-:W-:Y:S01]  /*d0c0*/  FMNMX.FTZ R6, R219, R6, !PT ;  /* 0x00000006db067209 */ /* 0x000fe20007810000 */
[----:B------:R-:W3:Y:S01]  /*d0d0*/  LDL.LU R69, [R1+0x8] ;  /* 0x0000080001457983 */ /* 0x000ee20000300800 */
[----:B------:R-:W-:Y:S02]  /*d0e0*/  MOV R204, R181 ;  /* 0x000000b500cc7202 */ /* 0x000fe40000000f00 */
[----:B------:R-:W-:Y:S01]  /*d0f0*/  FMNMX.FTZ R6, R175, R6, !PT ;  /* 0x00000006af067209 */ /* 0x000fe20007810000 */
[----:B------:R-:W-:Y:S01]  /*d100*/  LDSM.16.MT88.4 R28, [R237+0xa000] ;  /* 0x00a00000ed1c783b */ /* 0x000fe20000004200 */
[----:B------:R-:W-:-:S02]  /*d110*/  MOV R205, R180 ;  /* 0x000000b400cd7202 */ /* 0x000fc40000000f00 */
[----:B------:R-:W-:Y:S01]  /*d120*/  FMNMX.FTZ R6, R222, R6, !PT ;  /* 0x00000006de067209 */ /* 0x000fe20007810000 */
[----:B------:R-:W-:Y:S01]  /*d130*/  LDSM.16.MT88.4 R20, [R234+0xa000] ;  /* 0x00a00000ea14783b */ /* 0x000fe20000004200 */
[----:B------:R-:W-:Y:S02]  /*d140*/  MOV R203, R177 ;  /* 0x000000b100cb7202 */ /* 0x000fe40000000f00 */
[----:B------:R-:W-:Y:S02]  /*d150*/  FMNMX.FTZ R6, R186, R6, !PT ;  /* 0x00000006ba067209 */ /* 0x000fe40007810000 */
[----:B------:R-:W-:Y:S02]  /*d160*/  MOV R202, R179 ;  /* 0x000000b300ca7202 */ /* 0x000fe40000000f00 */
        /* <DEDUP_REMOVED lines=125> */
[----:B------:R-:W-:-:S05]  /*d940*/  FMNMX.FTZ R4, R123, R4, !PT ;  /* 0x000000047b047209 */ /* 0x000fca0007810000 */
[----:B------:R-:W4:Y:S01]  /*d950*/  SHFL.BFLY PT, R182, R4, 0x2, 0x1f ;  /* 0x0c401f0004b67f89 */ /* 0x000f2200000e0000 */
[----:B-1----:R-:W-:-:S04]  /*d960*/  FMNMX.FTZ R183, R5, R183, !PT ;  /* 0x000000b705b77209 */ /* 0x002fc80007810000 */
[C---:B------:R-:W-:Y:S01]  /*d970*/  FSETP.NEU.FTZ.AND P2, PT, R183.reuse, -INF , PT ;  /* 0xff800000b700780b */ /* 0x040fe20003f5d000 */
[----:B------:R-:W-:Y:S01]  /*d980*/  FMUL.FTZ R181, R183, UR18 ;  /* 0x00000012b7b57c20 */ /* 0x000fe20008410000 */
[----:B----4-:R-:W-:-:S04]  /*d990*/  FMNMX.FTZ R182, R4, R182, !PT ;  /* 0x000000b604b67209 */ /* 0x010fc80007810000 */
[----:B------:R-:W-:Y:S01]  /*d9a0*/  FSEL R181, R181, RZ, P2 ;  /* 0x000000ffb5b57208 */ /* 0x000fe20001000000 */
[----:B------:R-:W1:Y:S04]  /*d9b0*/  SHFL.BFLY PT, R4, R182, 0x1, 0x1f ;  /* 0x0c201f00b6047f89 */ /* 0x000e6800000e0000 */
[----:B------:R-:W-:Y:S01]  /*d9c0*/  FFMA.FTZ R176, R186, UR18, -R181 ;  /* 0x00000012bab07c23 */ /* 0x000fe200080108b5 */
[----:B------:R-:W-:-:S05]  /*d9d0*/  FSEL R186, R183, RZ, P2 ;  /* 0x000000ffb7ba7208 */ /* 0x000fca0001000000 */
[----:B------:R-:W-:-:S04]  /*d9e0*/  FADD.FTZ R186, R2, -R186 ;  /* 0x800000ba02ba7221 */ /* 0x000fc80000010000 */
[----:B------:R-:W-:-:S06]  /*d9f0*/  FMUL.FTZ R186, R186, UR18 ;  /* 0x00000012baba7c20 */ /* 0x000fcc0008410000 */
[----:B------:R-:W4:Y:S01]  /*da00*/  MUFU.EX2 R186, R186 ;  /* 0x000000ba00ba7308 */ /* 0x000f220000000800 */
[----:B-1----:R-:W-:-:S04]  /*da10*/  FMNMX.FTZ R182, R182, R4, !PT ;  /* 0x00000004b6b67209 */ /* 0x002fc80007810000 */
[----:B------:R-:W-:-:S04]  /*da20*/  FSETP.NEU.FTZ.AND P1, PT, R182, -INF , PT ;  /* 0xff800000b600780b */ /* 0x000fc80003f3d000 */
[C---:B------:R-:W-:Y:S01]  /*da30*/  FSEL R4, R182.reuse, RZ, P1 ;  /* 0x000000ffb6047208 */ /* 0x040fe20000800000 */
[----:B------:R-:W-:-:S04]  /*da40*/  FMUL.FTZ R170, R182, UR18 ;  /* 0x00000012b6aa7c20 */ /* 0x000fc80008410000 */
[----:B------:R-:W-:Y:S01]  /*da50*/  FADD.FTZ R0, R0, -R4 ;  /* 0x8000000400007221 */ /* 0x000fe20000010000 */
[----:B----4-:R-:W-:Y:S01]  /*da60*/  FMUL.FTZ R33, R153, R186 ;  /* 0x000000ba99217220 */ /* 0x010fe20000410000 */
[----:B------:R-:W1:Y:S01]  /*da70*/  LDSM.16.MT88.4 R4, [R235+0xa000] ;  /* 0x00a00000eb04783b */ /* 0x000e620000004200 */
[----:B------:R-:W-:-:S03]  /*da80*/  FFMA.FTZ R153, R44, UR18, -R181 ;  /* 0x000000122c997c23 */ /* 0x000fc600080108b5 */
[----:B------:R-:W4:Y:S01]  /*da90*/  LDSM.16.MT88.4 R44, [R233+0xa000] ;  /* 0x00a00000e92c783b */ /* 0x000f220000004200 */
[----:B------:R-:W-:Y:S01]  /*daa0*/  FSEL R170, R170, RZ, P1 ;  /* 0x000000ffaaaa7208 */ /* 0x000fe20000800000 */
[--C-:B------:R-:W-:Y:S01]  /*dab0*/  FFMA.FTZ R180, R173, UR18, -R181.reuse ;  /* 0x00000012adb47c23 */ /* 0x100fe200080108b5 */
[--C-:B------:R-:W-:Y:S01]  /*dac0*/  FFMA.FTZ R179, R219, UR18, -R181.reuse ;  /* 0x00000012dbb37c23 */ /* 0x100fe200080108b5 */
[--C-:B------:R-:W-:Y:S01]  /*dad0*/  FFMA.FTZ R178, R175, UR18, -R181.reuse ;  /* 0x00000012afb27c23 */ /* 0x100fe200080108b5 */
[--C-:B------:R-:W-:Y:S01]  /*dae0*/  FFMA.FTZ R177, R222, UR18, -R181.reuse ;  /* 0x00000012deb17c23 */ /* 0x100fe200080108b5 */
[--C-:B------:R-:W-:Y:S01]  /*daf0*/  FFMA.FTZ R168, R184, UR18, -R170.reuse ;  /* 0x00000012b8a87c23 */ /* 0x100fe200080108aa */
[--C-:B------:R-:W-:Y:S01]  /*db00*/  FFMA.FTZ R165, R214, UR18, -R170.reuse ;  /* 0x00000012d6a57c23 */ /* 0x100fe200080108aa */
[--C-:B------:R-:W-:Y:S01]  /*db10*/  FFMA.FTZ R164, R185, UR18, -R170.reuse ;  /* 0x00000012b9a47c23 */ /* 0x100fe200080108aa */
[----:B------:R-:W-:Y:S01]  /*db20*/  FMUL.FTZ R0, R0, UR18 ;  /* 0x0000001200007c20 */ /* 0x000fe20008410000 */
[--C-:B------:R-:W-:Y:S01]  /*db30*/  FFMA.FTZ R217, R217, UR18, -R170.reuse ;  /* 0x00000012d9d97c23 */ /* 0x100fe200080108aa */
[----:B------:R-:W-:Y:S08]  /*db40*/  MUFU.EX2 R180, R180 ;  /* 0x000000b400b47308 */ /* 0x000ff00000000800 */
[----:B------:R-:W5:Y:S08]  /*db50*/  MUFU.EX2 R185, R0 ;  /* 0x0000000000b97308 */ /* 0x000f700000000800 */
[----:B------:R-:W2:Y:S08]  /*db60*/  MUFU.EX2 R179, R179 ;  /* 0x000000b300b37308 */ /* 0x000eb00000000800 */
[----:B------:R-:W-:Y:S08]  /*db70*/  MUFU.EX2 R178, R178 ;  /* 0x000000b200b27308 */ /* 0x000ff00000000800 */
[----:B------:R-:W-:Y:S08]  /*db80*/  MUFU.EX2 R177, R177 ;  /* 0x000000b100b17308 */ /* 0x000ff00000000800 */
[----:B------:R-:W-:Y:S08]  /*db90*/  MUFU.EX2 R168, R168 ;  /* 0x000000a800a87308 */ /* 0x000ff00000000800 */
[----:B------:R-:W3:Y:S08]  /*dba0*/  MUFU.EX2 R165, R165 ;  /* 0x000000a500a57308 */ /* 0x000ef00000000800 */
[----:B------:R-:W-:Y:S08]  /*dbb0*/  MUFU.EX2 R164, R164 ;  /* 0x000000a400a47308 */ /* 0x000ff00000000800 */
[----:B------:R-:W1:Y:S01]  /*dbc0*/  MUFU.EX2 R2, R217 ;  /* 0x000000d900027308 */ /* 0x000e620000000800 */
[-C--:B-----5:R-:W-:Y:S01]  /*dbd0*/  FMUL.FTZ R34, R154, R185.reuse ;  /* 0x000000b99a227220 */ /* 0x0a0fe20000410000 */
[--C-:B------:R-:W-:Y:S01]  /*dbe0*/  FFMA.FTZ R174, R59, UR18, -R181.reuse ;  /* 0x000000123bae7c23 */ /* 0x100fe200080108b5 */
[--C-:B------:R-:W-:Y:S01]  /*dbf0*/  FFMA.FTZ R172, R58, UR18, -R181.reuse ;  /* 0x000000123aac7c23 */ /* 0x100fe200080108b5 */
[--C-:B------:R-:W-:Y:S01]  /*dc00*/  FFMA.FTZ R154, R57, UR18, -R170.reuse ;  /* 0x00000012399a7c23 */ /* 0x100fe200080108aa */
[----:B------:R-:W-:Y:S01]  /*dc10*/  FFMA.FTZ R60, R56, UR18, -R170 ;  /* 0x00000012383c7c23 */ /* 0x000fe200080108aa */
[----:B--2---:R-:W-:Y:S01]  /*dc20*/  F2FP.F16.F32.PACK_AB R8, R179, R180 ;  /* 0x000000b4b308723e */ /* 0x004fe200000000ff */
[----:B------:R-:W-:Y:S01]  /*dc30*/  FMUL.FTZ R12, R160, R186 ;  /* 0x000000baa00c7220 */ /* 0x000fe20000410000 */
[----:B---3--:R-:W-:Y:S01]  /*dc40*/  F2FP.F16.F32.PACK_AB R9, R165, R168 ;  /* 0x000000a8a509723e */ /* 0x008fe200000000ff */
[----:B------:R-:W-:Y:S01]  /*dc50*/  FMUL.FTZ R13, R161, R186 ;  /* 0x000000baa10d7220 */ /* 0x000fe20000410000 */
[----:B------:R-:W-:Y:S01]  /*dc60*/  F2FP.F16.F32.PACK_AB R10, R177, R178 ;  /* 0x000000b2b10a723e */ /* 0x000fe200000000ff */
[-C--:B------:R-:W-:Y:S01]  /*dc70*/  FMUL.FTZ R14, R162, R185.reuse ;  /* 0x000000b9a20e7220 */ /* 0x080fe20000410000 */
[-C--:B------:R-:W-:Y:S01]  /*dc80*/  FMUL.FTZ R15, R163, R185.reuse ;  /* 0x000000b9a30f7220 */ /* 0x080fe20000410000 */
[-C--:B------:R-:W-:Y:S01]  /*dc90*/  FMUL.FTZ R32, R152, R186.reuse ;  /* 0x000000ba98207220 */ /* 0x080fe20000410000 */
[-C--:B------:R-:W-:Y:S01]  /*dca0*/  FMUL.FTZ R35, R155, R185.reuse ;  /* 0x000000b99b237220 */ /* 0x080fe20000410000 */
[-C--:B------:R-:W-:Y:S01]  /*dcb0*/  FMUL.FTZ R56, R144, R186.reuse ;  /* 0x000000ba90387220 */ /* 0x080fe20000410000 */
[----:B------:R-:W-:Y:S01]  /*dcc0*/  FMUL.FTZ R57, R145, R186 ;  /* 0x000000ba91397220 */ /* 0x000fe20000410000 */
[----:B-1----:R-:W-:Y:S01]  /*dcd0*/  F2FP.F16.F32.PACK_AB R11, R2, R164 ;  /* 0x000000a4020b723e */ /* 0x002fe200000000ff */
[-C--:B------:R-:W-:Y:S01]  /*dce0*/  FMUL.FTZ R58, R146, R185.reuse ;  /* 0x000000b9923a7220 */ /* 0x080fe20000410000 */
[-C--:B------:R-:W-:Y:S01]  /*dcf0*/  FMUL.FTZ R59, R147, R185.reuse ;  /* 0x000000b9933b7220 */ /* 0x080fe20000410000 */
[--C-:B------:R-:W-:Y:S01]  /*dd00*/  FFMA.FTZ R0, R53, UR18, -R181.reuse ;  /* 0x0000001235007c23 */ /* 0x100fe200080108b5 */
[--C-:B------:R-:W-:Y:S01]  /*dd10*/  FFMA.FTZ R161, R52, UR18, -R181.reuse ;  /* 0x0000001234a17c23 */ /* 0x100fe200080108b5 */
        /* <DEDUP_REMOVED lines=20> */
[----:B------:R-:W1:Y:S01]  /*de60*/  LDSM.16.MT88.4 R52, [R237+0xa800] ;  /* 0x00a80000ed34783b */ /* 0x000e620000004200 */
[----:B------:R-:W-:Y:S01]  /*de70*/  HMMA.16816.F32 R12, R8, R28, R12 ;  /* 0x0000001c080c723c */ /* 0x000fe2000000180c */
[----:B------:R-:W-:-:S05]  /*de80*/  FFMA.FTZ R175, R251, UR18, -R181 ;  /* 0x00000012fbaf7c23 */ /* 0x000fca00080108b5 */
[----:B------:R-:W-:Y:S01]  /*de90*/  HMMA.16816.F32 R32, R8, R4, R32 ;  /* 0x000000040820723c */ /* 0x000fe20000001820 */
[----:B------:R-:W-:-:S05]  /*dea0*/  FFMA.FTZ R173, R252, UR18, -R181 ;  /* 0x00000012fcad7c23 */ /* 0x000fca00080108b5 */
[C---:B------:R-:W-:Y:S01]  /*deb0*/  HMMA.16816.F32 R56, R8.reuse, R20, R56 ;  /* 0x000000140838723c */ /* 0x040fe20000001838 */
[----:B------:R2:W-:Y:S05]  /*dec0*/  MUFU.EX2 R144, R60 ;  /* 0x0000003c00907308 */ /* 0x0005ea0000000800 */
[C---:B------:R-:W-:Y:S06]  /*ded0*/  HMMA.16816.F32 R28, R8.reuse, R30, R156 ;  /* 0x0000001e081c723c */ /* 0x040fec000000189c */
[C---:B------:R-:W-:Y:S06]  /*dee0*/  HMMA.16816.F32 R4, R8.reuse, R6, R148 ;  /* 0x000000060804723c */ /* 0x040fec0000001894 */
[C---:B------:R-:W-:Y:S01]  /*def0*/  HMMA.16816.F32 R20, R8.reuse, R22, R140 ;  /* 0x000000160814723c */ /* 0x040fe2000000188c */
[--C-:B------:R-:W-:Y:S01]  /*df00*/  FFMA.FTZ R208, R208, UR18, -R170.reuse ;  /* 0x00000012d0d07c23 */ /* 0x100fe200080108aa */
[----:B------:R-:W-:Y:S01]  /*df10*/  FFMA.FTZ R198, R198, UR18, -R170 ;  /* 0x00000012c6c67c23 */ /* 0x000fe200080108aa */
[----:B--2---:R-:W-:Y:S03]  /*df20*/  LDSM.16.MT88.4 R60, [R235+0xa800] ;  /* 0x00a80000eb3c783b */ /* 0x004fe60000004200 */
[C---:B----4-:R-:W-:Y:S06]  /*df30*/  HMMA.16816.F32 R64, R8.reuse, R44, R64 ;  /* 0x0000002c0840723c */ /* 0x050fec0000001840 */
[----:B------:R-:W-:Y:S01]  /*df40*/  HMMA.16816.F32 R132, R8, R46, R132 ;  /* 0x0000002e0884723c */ /* 0x000fe20000001884 */
[----:B------:R-:W2:Y:S01]  /*df50*/  LDSM.16.MT88.4 R8, [R233+0xa800] ;  /* 0x00a80000e908783b */ /* 0x000ea20000004200 */
[----:B------:R-:W-:Y:S01]  /*df60*/  MUFU.EX2 R176, R176 ;  /* 0x000000b000b07308 */ /* 0x000fe20000000800 */
[----:B------:R-:W-:Y:S01]  /*df70*/  FFMA.FTZ R137, R70, UR18, -R181 ;  /* 0x0000001246897c23 */ /* 0x000fe200080108b5 */
[----:B------:R-:W-:Y:S01]  /*df80*/  MOV R200, R69 ;  /* 0x0000004500c87202 */ /* 0x000fe20000000f00 */
[----:B------:R-:W-:Y:S05]  /*df90*/  LDSM.16.MT88.4 R44, [R237+0xb000] ;  /* 0x00b00000ed2c783b */ /* 0x000fea0000004200 */
[----:B------:R-:W3:Y:S01]  /*dfa0*/  MUFU.EX2 R175, R175 ;  /* 0x000000af00af7308 */ /* 0x000ee20000000800 */
[----:B------:R-:W-:-:S02]  /*dfb0*/  MOV R201, R68 ;  /* 0x0000004400c97202 */ /* 0x000fc40000000f00 */
[----:B------:R-:W4:Y:S05]  /*dfc0*/  LDSM.16.MT88.4 R68, [R234+0xa800] ;  /* 0x00a80000ea44783b */ /* 0x000f2a0000004200 */
[----:B------:R-:W-:Y:S08]  /*dfd0*/  MUFU.EX2 R174, R174 ;  /* 0x000000ae00ae7308 */ /* 0x000ff00000000800 */
[----:B------:R-:W5:Y:S08]  /*dfe0*/  MUFU.EX2 R173, R173 ;  /* 0x000000ad00ad7308 */ /* 0x000f700000000800 */
[----:B------:R-:W-:Y:S08]  /*dff0*/  MUFU.EX2 R154, R154 ;  /* 0x0000009a009a7308 */ /* 0x000ff00000000800 */
[----:B------:R-:W1:Y:S08]  /*e000*/  MUFU.EX2 R148, R208 ;  /* 0x000000d000947308 */ /* 0x000e700000000800 */
[----:B------:R-:W2:Y:S01]  /*e010*/  MUFU.EX2 R140, R198 ;  /* 0x000000c6008c7308 */ /* 0x000ea20000000800 */
[----:B---3--:R-:W-:-:S02]  /*e020*/  F2FP.F16.F32.PACK_AB R72, R175, R176 ;  /* 0x000000b0af48723e */ /* 0x008fc400000000ff */
[----:B-----5:R-:W-:Y:S02]  /*e030*/  F2FP.F16.F32.PACK_AB R74, R173, R174 ;  /* 0x000000aead4a723e */ /* 0x020fe400000000ff */
[----:B-1----:R-:W-:Y:S02]  /*e040*/  F2FP.F16.F32.PACK_AB R73, R148, R154 ;  /* 0x0000009a9449723e */ /* 0x002fe400000000ff */
[----:B--2---:R-:W-:Y:S01]  /*e050*/  F2FP.F16.F32.PACK_AB R75, R140, R144 ;  /* 0x000000908c4b723e */ /* 0x004fe200000000ff */
[--C-:B------:R-:W-:Y:S01]  /*e060*/  FFMA.FTZ R184, R223, UR18, -R181.reuse ;  /* 0x00000012dfb87c23 */ /* 0x100fe200080108b5 */
[----:B------:R-:W-:Y:S01]  /*e070*/  FFMA.FTZ R160, R221, UR18, -R181 ;  /* 0x00000012dda07c23 */ /* 0x000fe200080108b5 */
[--C-:B------:R-:W-:Y:S01]  /*e080*/  FFMA.FTZ R141, R204, UR18, -R170.reuse ;  /* 0x00000012cc8d7c23 */ /* 0x100fe200080108aa */
[--C-:B------:R-:W-:Y:S01]  /*e090*/  FFMA.FTZ R142, R193, UR18, -R170.reuse ;  /* 0x00000012c18e7c23 */ /* 0x100fe200080108aa */
[--C-:B------:R-:W-:Y:S01]  /*e0a0*/  FFMA.FTZ R143, R203, UR18, -R170.reuse ;  /* 0x00000012cb8f7c23 */ /* 0x100fe200080108aa */
[----:B------:R-:W-:Y:S01]  /*e0b0*/  FFMA.FTZ R145, R192, UR18, -R170 ;  /* 0x00000012c0917c23 */ /* 0x000fe200080108aa */
[C---:B------:R-:W-:Y:S06]  /*e0c0*/  HMMA.16816.F32 R12, R72.reuse, R52, R12 ;  /* 0x00000034480c723c */ /* 0x040fec000000180c */
[C---:B------:R-:W-:Y:S01]  /*e0d0*/  HMMA.16816.F32 R28, R72.reuse, R54, R28 ;  /* 0x00000036481c723c */ /* 0x040fe2000000181c */
[----:B------:R-:W1:Y:S01]  /*e0e0*/  LDSM.16.MT88.4 R52, [R235+0xb000] ;  /* 0x00b00000eb34783b */ /* 0x000e620000004200 */
[----:B------:R-:W-:Y:S04]  /*e0f0*/  MUFU.EX2 R172, R172 ;  /* 0x000000ac00ac7308 */ /* 0x000fe80000000800 */
[C---:B------:R-:W-:Y:S04]  /*e100*/  HMMA.16816.F32 R64, R72.reuse, R8, R64 ;  /* 0x000000084840723c */ /* 0x040fe80000001840 */
[----:B------:R-:W2:Y:S02]  /*e110*/  MUFU.EX2 R184, R184 ;  /* 0x000000b800b87308 */ /* 0x000ea40000000800 */
[C---:B------:R-:W-:Y:S01]  /*e120*/  HMMA.16816.F32 R132, R72.reuse, R10, R132 ;  /* 0x0000000a4884723c */ /* 0x040fe20000001884 */
[----:B------:R-:W3:Y:S05]  /*e130*/  LDSM.16.MT88.4 R8, [R233+0xb000] ;  /* 0x00b00000e908783b */ /* 0x000eea0000004200 */
[----:B------:R-:W-:Y:S01]  /*e140*/  MUFU.EX2 R0, R0 ;  /* 0x0000000000007308 */ /* 0x000fe20000000800 */
[C---:B------:R-:W-:Y:S07]  /*e150*/  HMMA.16816.F32 R32, R72.reuse, R60, R32 ;  /* 0x0000003c4820723c */ /* 0x040fee0000001820 */
[----:B------:R-:W-:Y:S01]  /*e160*/  MUFU.EX2 R160, R160 ;  /* 0x000000a000a07308 */ /* 0x000fe20000000800 */
[C---:B------:R-:W-:Y:S01]  /*e170*/  HMMA.16816.F32 R4, R72.reuse, R62, R4 ;  /* 0x0000003e4804723c */ /* 0x040fe20000001804 */
[----:B------:R-:W5:Y:S06]  /*e180*/  LDSM.16.MT88.4 R60, [R234+0xb000] ;  /* 0x00b00000ea3c783b */ /* 0x000f6c0000004200 */
[----:B------:R-:W-:Y:S08]  /*e190*/  MUFU.EX2 R141, R141 ;  /* 0x0000008d008d7308 */ /* 0x000ff00000000800 */
[----:B------:R-:W1:Y:S08]  /*e1a0*/  MUFU.EX2 R142, R142 ;  /* 0x0000008e008e7308 */ /* 0x000e700000000800 */
[----:B------:R-:W-:Y:S08]  /*e1b0*/  MUFU.EX2 R143, R143 ;  /* 0x0000008f008f7308 */ /* 0x000ff00000000800 */
[----:B------:R-:W3:Y:S01]  /*e1c0*/  MUFU.EX2 R145, R145 ;  /* 0x0000009100917308 */ /* 0x000ee20000000800 */
[C---:B----4-:R-:W-:Y:S06]  /*e1d0*/  HMMA.16816.F32 R56, R72.reuse, R68, R56 ;  /* 0x000000444838723c */ /* 0x050fec0000001838 */
[----:B------:R-:W-:Y:S01]  /*e1e0*/  HMMA.16816.F32 R20, R72, R70, R20 ;  /* 0x000000464814723c */ /* 0x000fe20000001814 */
[----:B--2---:R-:W-:-:S02]  /*e1f0*/  F2FP.F16.F32.PACK_AB R68, R184, R172 ;  /* 0x000000acb844723e */ /* 0x004fc400000000ff */
[----:B-1----:R-:W-:-:S04]  /*e200*/  F2FP.F16.F32.PACK_AB R69, R142, R141 ;  /* 0x0000008d8e45723e */ /* 0x002fc800000000ff */
[----:B------:R-:W-:Y:S02]  /*e210*/  F2FP.F16.F32.PACK_AB R70, R160, R0 ;  /* 0x00000000a046723e */ /* 0x000fe400000000ff */
[----:B---3--:R-:W-:-:S07]  /*e220*/  F2FP.F16.F32.PACK_AB R71, R145, R143 ;  /* 0x0000008f9147723e */ /* 0x008fce00000000ff */
        /* <DEDUP_REMOVED lines=11> */
[----:B------:R-:W2:Y:S01]  /*e2e0*/  LDSM.16.MT88.4 R52, [R235+0xb800] ;  /* 0x00b80000eb34783b */ /* 0x000ea20000004200 */
[----:B------:R-:W-:Y:S04]  /*e2f0*/  MUFU.EX2 R161, R161 ;  /* 0x000000a100a17308 */ /* 0x000fe80000000800 */
[C---:B------:R-:W-:Y:S04]  /*e300*/  HMMA.16816.F32 R64, R68.reuse, R8, R64 ;  /* 0x000000084440723c */ /* 0x040fe80000001840 */
[----:B------:R-:W3:Y:S02]  /*e310*/  MUFU.EX2 R152, R220 ;  /* 0x000000dc00987308 */ /* 0x000ee40000000800 */
[C---:B------:R-:W-:Y:S01]  /*e320*/  HMMA.16816.F32 R132, R68.reuse, R10, R132 ;  /* 0x0000000a4484723c */ /* 0x040fe20000001884 */
[----:B------:R-:W4:Y:S05]  /*e330*/  LDSM.16.MT88.4 R8, [R233+0xb800] ;  /* 0x00b80000e908783b */ /* 0x000f2a0000004200 */
[----:B------:R-:W-:Y:S01]  /*e340*/  MUFU.EX2 R153, R153 ;  /* 0x0000009900997308 */ /* 0x000fe20000000800 */
[C---:B-----5:R-:W-:Y:S07]  /*e350*/  HMMA.16816.F32 R56, R68.reuse, R60, R56 ;  /* 0x0000003c4438723c */ /* 0x060fee0000001838 */
[----:B------:R-:W-:Y:S01]  /*e360*/  MUFU.EX2 R136, R136 ;  /* 0x0000008800887308 */ /* 0x000fe20000000800 */
[----:B------:R-:W-:Y:S01]  /*e370*/  HMMA.16816.F32 R20, R68, R62, R20 ;  /* 0x0000003e4414723c */ /* 0x000fe20000001814 */
[----:B------:R-:W5:Y:S06]  /*e380*/  LDSM.16.MT88.4 R60, [R234+0xb800] ;  /* 0x00b80000ea3c783b */ /* 0x000f6c0000004200 */
[----:B------:R-:W-:Y:S08]  /*e390*/  MUFU.EX2 R150, R150 ;  /* 0x0000009600967308 */ /* 0x000ff00000000800 */
[----:B------:R-:W1:Y:S08]  /*e3a0*/  MUFU.EX2 R3, R3 ;  /* 0x0000000300037308 */ /* 0x000e700000000800 */
[----:B------:R-:W-:Y:S08]  /*e3b0*/  MUFU.EX2 R151, R151 ;  /* 0x0000009700977308 */ /* 0x000ff00000000800 */
[----:B------:R-:W2:Y:S01]  /*e3c0*/  MUFU.EX2 R155, R155 ;  /* 0x0000009b009b7308 */ /* 0x000ea20000000800 */
[----:B---3--:R-:W-:-:S02]  /*e3d0*/  F2FP.F16.F32.PACK_AB R72, R152, R161 ;  /* 0x000000a19848723e */ /* 0x008fc400000000ff */
[----:B-1----:R-:W-:Y:S02]  /*e3e0*/  F2FP.F16.F32.PACK_AB R73, R3, R150 ;  /* 0x000000960349723e */ /* 0x002fe400000000ff */
[----:B------:R-:W-:Y:S02]  /*e3f0*/  F2FP.F16.F32.PACK_AB R74, R136, R153 ;  /* 0x00000099884a723e */ /* 0x000fe400000000ff */
[----:B--2---:R-:W-:-:S07]  /*e400*/  F2FP.F16.F32.PACK_AB R75, R155, R151 ;  /* 0x000000979b4b723e */ /* 0x004fce00000000ff */
[C---:B------:R-:W-:Y:S06]  /*e410*/  HMMA.16816.F32 R12, R72.reuse, R44, R12 ;  /* 0x0000002c480c723c */ /* 0x040fec000000180c */
[C---:B------:R-:W-:Y:S01]  /*e420*/  HMMA.16816.F32 R28, R72.reuse, R46, R28 ;  /* 0x0000002e481c723c */ /* 0x040fe2000000181c */
[----:B------:R-:W1:Y:S01]  /*e430*/  LDSM.16.MT88.4 R44, [R237+0xc000] ;  /* 0x00c00000ed2c783b */ /* 0x000e620000004200 */
[--C-:B------:R-:W-:Y:S01]  /*e440*/  FFMA.FTZ R147, R190, UR18, -R181.reuse ;  /* 0x00000012be937c23 */ /* 0x100fe200080108b5 */
[--C-:B------:R-:W-:Y:S01]  /*e450*/  FFMA.FTZ R138, R209, UR18, -R181.reuse ;  /* 0x00000012d18a7c23 */ /* 0x100fe200080108b5 */
[--C-:B------:R-:W-:Y:S01]  /*e460*/  FFMA.FTZ R139, R205, UR18, -R181.reuse ;  /* 0x00000012cd8b7c23 */ /* 0x100fe200080108b5 */
[----:B------:R-:W-:Y:S01]  /*e470*/  FFMA.FTZ R146, R194, UR18, -R181 ;  /* 0x00000012c2927c23 */ /* 0x000fe200080108b5 */
[----:B------:R-:W-:Y:S01]  /*e480*/  HMMA.16816.F32 R32, R72, R52, R32 ;  /* 0x000000344820723c */ /* 0x000fe20000001820 */
[--C-:B------:R-:W-:Y:S01]  /*e490*/  FFMA.FTZ R162, R207, UR18, -R170.reuse ;  /* 0x00000012cfa27c23 */ /* 0x100fe200080108aa */
[--C-:B------:R-:W-:Y:S01]  /*e4a0*/  FFMA.FTZ R163, R19, UR18, -R170.reuse ;  /* 0x0000001213a37c23 */ /* 0x100fe200080108aa */
[--C-:B------:R-:W-:Y:S01]  /*e4b0*/  FFMA.FTZ R190, R199, UR18, -R170.reuse ;  /* 0x00000012c7be7c23 */ /* 0x100fe200080108aa */
[----:B------:R-:W-:-:S02]  /*e4c0*/  FFMA.FTZ R192, R17, UR18, -R170 ;  /* 0x0000001211c07c23 */ /* 0x000fc400080108aa */
[C---:B------:R-:W-:Y:S01]  /*e4d0*/  HMMA.16816.F32 R4, R72.reuse, R54, R4 ;  /* 0x000000364804723c */ /* 0x040fe20000001804 */
[----:B------:R-:W2:Y:S01]  /*e4e0*/  LDSM.16.MT88.4 R52, [R235+0xc000] ;  /* 0x00c00000eb34783b */ /* 0x000ea20000004200 */
[----:B------:R-:W-:Y:S04]  /*e4f0*/  MUFU.EX2 R137, R137 ;  /* 0x0000008900897308 */ /* 0x000fe80000000800 */
[C---:B----4-:R-:W-:Y:S04]  /*e500*/  HMMA.16816.F32 R64, R72.reuse, R8, R64 ;  /* 0x000000084840723c */ /* 0x050fe80000001840 */
        /* <DEDUP_REMOVED lines=19> */
[----:B------:R-:W-:Y:S01]  /*e640*/  MOV R204, R200 ;  /* 0x000000c800cc7202 */ /* 0x000fe20000000f00 */
        /* <DEDUP_REMOVED lines=34> */
[--C-:B------:R-:W-:Y:S01]  /*e870*/  FFMA.FTZ R193, R211, UR18, -R181.reuse ;  /* 0x00000012d3c17c23 */ /* 0x100fe200080108b5 */
[C---:B------:R-:W-:Y:S01]  /*e880*/  HMMA.16816.F32 R32, R72.reuse, R52, R32 ;  /* 0x000000344820723c */ /* 0x040fe20000001820 */
[----:B------:R-:W-:Y:S01]  /*e890*/  FFMA.FTZ R198, R49, UR18, -R181 ;  /* 0x0000001231c67c23 */ /* 0x000fe200080108b5 */
[--C-:B------:R-:W-:Y:S01]  /*e8a0*/  FFMA.FTZ R188, R188, UR18, -R170.reuse ;  /* 0x00000012bcbc7c23 */ /* 0x100fe200080108aa */
[--C-:B------:R-:W-:Y:S01]  /*e8b0*/  FFMA.FTZ R201, R43, UR18, -R170.reuse ;  /* 0x000000122bc97c23 */ /* 0x100fe200080108aa */
[--C-:B------:R-:W-:Y:S01]  /*e8c0*/  FFMA.FTZ R187, R187, UR18, -R170.reuse ;  /* 0x00000012bbbb7c23 */ /* 0x100fe200080108aa */
[----:B------:R-:W-:Y:S01]  /*e8d0*/  FFMA.FTZ R202, R51, UR18, -R170 ;  /* 0x0000001233ca7c23 */ /* 0x000fe200080108aa */
        /* <DEDUP_REMOVED lines=35> */
[----:B----4-:R-:W-:Y:S04]  /*eb10*/  HMMA.16816.F32 R64, R68, R8, R64 ;  /* 0x000000084440723c */ /* 0x010fe80000001840 */
[----:B------:R-:W3:Y:S03]  /*eb20*/  MUFU.EX2 R169, R169 ;  /* 0x000000a900a97308 */ /* 0x000ee60000000800 */
[----:B------:R-:W-:-:S05]  /*eb30*/  FFMA.FTZ R8, R112, UR18, -R181 ;  /* 0x0000001270087c23 */ /* 0x000fca00080108b5 */
[----:B------:R-:W-:Y:S01]  /*eb40*/  MUFU.EX2 R129, R17 ;  /* 0x0000001100817308 */ /* 0x000fe20000000800 */
[C---:B-----5:R-:W-:Y:S07]  /*eb50*/  HMMA.16816.F32 R56, R68.reuse, R60, R56 ;  /* 0x0000003c4438723c */ /* 0x060fee0000001838 */
[----:B------:R-:W-:Y:S01]  /*eb60*/  MUFU.EX2 R197, R197 ;  /* 0x000000c500c57308 */ /* 0x000fe20000000800 */
[C---:B------:R-:W-:Y:S01]  /*eb70*/  HMMA.16816.F32 R20, R68.reuse, R62, R20 ;  /* 0x0000003e4414723c */ /* 0x040fe20000001814 */
[----:B------:R-:W-:Y:S06]  /*eb80*/  LDSM.16.MT88.4 R60, [R234+0xd800] ;  /* 0x00d80000ea3c783b */ /* 0x000fec0000004200 */
[----:B------:R-:W-:Y:S01]  /*eb90*/  MUFU.EX2 R101, R101 ;  /* 0x0000006500657308 */ /* 0x000fe20000000800 */
[----:B------:R-:W-:Y:S07]  /*eba0*/  HMMA.16816.F32 R132, R68, R10, R132 ;  /* 0x0000000a4484723c */ /* 0x000fee0000001884 */
[----:B------:R-:W4:Y:S08]  /*ebb0*/  MUFU.EX2 R171, R171 ;  /* 0x000000ab00ab7308 */ /* 0x000f300000000800 */
[----:B------:R-:W-:Y:S08]  /*ebc0*/  MUFU.EX2 R105, R105 ;  /* 0x0000006900697308 */ /* 0x000ff00000000800 */
[----:B------:R-:W5:Y:S08]  /*ebd0*/  MUFU.EX2 R131, R131 ;  /* 0x0000008300837308 */ /* 0x000f700000000800 */
[----:B------:R1:W-:Y:S01]  /*ebe0*/  MUFU.EX2 R68, R8 ;  /* 0x0000000800447308 */ /* 0x0003e20000000800 */
[----:B---3--:R-:W-:-:S02]  /*ebf0*/  F2FP.F16.F32.PACK_AB R72, R169, R194 ;  /* 0x000000c2a948723e */ /* 0x008fc400000000ff */
[----:B----4-:R-:W-:Y:S02]  /*ec00*/  F2FP.F16.F32.PACK_AB R73, R171, R101 ;  /* 0x00000065ab49723e */ /* 0x010fe400000000ff */
[----:B------:R-:W-:Y:S01]  /*ec10*/  F2FP.F16.F32.PACK_AB R74, R197, R129 ;  /* 0x00000081c54a723e */ /* 0x000fe200000000ff */
[----:B-1----:R-:W1:Y:S01]  /*ec20*/  LDSM.16.MT88.4 R8, [R233+0xd800] ;  /* 0x00d80000e908783b */ /* 0x002e620000004200 */
[----:B-----5:R-:W-:-:S07]  /*ec30*/  F2FP.F16.F32.PACK_AB R75, R131, R105 ;  /* 0x00000069834b723e */ /* 0x020fce00000000ff */
[C---:B------:R-:W-:Y:S06]  /*ec40*/  HMMA.16816.F32 R12, R72.reuse, R44, R12 ;  /* 0x0000002c480c723c */ /* 0x040fec000000180c */
[C---:B------:R-:W-:Y:S01]  /*ec50*/  HMMA.16816.F32 R28, R72.reuse, R46, R28 ;  /* 0x0000002e481c723c */ /* 0x040fe2000000181c */
[----:B------:R-:W3:Y:S01]  /*ec60*/  LDSM.16.MT88.4 R44, [R237+0xe000] ;  /* 0x00e00000ed2c783b */ /* 0x000ee20000004200 */
[--C-:B------:R-:W-:Y:S01]  /*ec70*/  FFMA.FTZ R70, R107, UR18, -R170.reuse ;  /* 0x000000126b467c23 */ /* 0x100fe200080108aa */
[--C-:B------:R-:W-:Y:S01]  /*ec80*/  FFMA.FTZ R107, R109, UR18, -R170.reuse ;  /* 0x000000126d6b7c23 */ /* 0x100fe200080108aa */
[--C-:B------:R-:W-:Y:S01]  /*ec90*/  FFMA.FTZ R191, R191, UR18, -R181.reuse ;  /* 0x00000012bfbf7c23 */ /* 0x100fe200080108b5 */
[--C-:B------:R-:W-:Y:S01]  /*eca0*/  FFMA.FTZ R125, R125, UR18, -R181.reuse ;  /* 0x000000127d7d7c23 */ /* 0x100fe200080108b5 */
[----:B--2---:R-:W-:Y:S01]  /*ecb0*/  HMMA.16816.F32 R32, R72, R52, R32 ;  /* 0x000000344820723c */ /* 0x004fe20000001820 */
[--C-:B------:R-:W-:Y:S01]  /*ecc0*/  FFMA.FTZ R189, R189, UR18, -R181.reuse ;  /* 0x00000012bdbd7c23 */ /* 0x100fe200080108b5 */
[----:B------:R-:W-:Y:S01]  /*ecd0*/  FFMA.FTZ R121, R121, UR18, -R181 ;  /* 0x0000001279797c23 */ /* 0x000fe200080108b5 */
[--C-:B------:R-:W-:Y:S01]  /*ece0*/  FFMA.FTZ R71, R127, UR18, -R170.reuse ;  /* 0x000000127f477c23 */ /* 0x100fe200080108aa */
[----:B------:R-:W-:-:S02]  /*ecf0*/  FFMA.FTZ R109, R48, UR18, -R170 ;  /* 0x00000012306d7c23 */ /* 0x000fc400080108aa */
[----:B------:R-:W-:Y:S01]  /*ed00*/  HMMA.16816.F32 R4, R72, R54, R4 ;  /* 0x000000364804723c */ /* 0x000fe20000001804 */
[----:B------:R-:W2:Y:S01]  /*ed10*/  LDSM.16.MT88.4 R52, [R235+0xe000] ;  /* 0x00e00000eb34783b */ /* 0x000ea20000004200 */
[----:B------:R-:W-:Y:S01]  /*ed20*/  MUFU.EX2 R191, R191 ;  /* 0x000000bf00bf7308 */ /* 0x000fe20000000800 */
[----:B------:R-:W-:-:S07]  /*ed30*/  FFMA.FTZ R50, R50, UR18, -R181 ;  /* 0x0000001232327c23 */ /* 0x000fce00080108b5 */
[----:B------:R-:W4:Y:S08]  /*ed40*/  MUFU.EX2 R125, R125 ;  /* 0x0000007d007d7308 */ /* 0x000f300000000800 */
[----:B------:R-:W-:Y:S01]  /*ed50*/  MUFU.EX2 R189, R189 ;  /* 0x000000bd00bd7308 */ /* 0x000fe20000000800 */
[C---:B-1----:R-:W-:Y:S07]  /*ed60*/  HMMA.16816.F32 R64, R72.reuse, R8, R64 ;  /* 0x000000084840723c */ /* 0x042fee0000001840 */
[----:B------:R-:W-:Y:S01]  /*ed70*/  MUFU.EX2 R121, R121 ;  /* 0x0000007900797308 */ /* 0x000fe20000000800 */
[C---:B------:R-:W-:Y:S01]  /*ed80*/  HMMA.16816.F32 R132, R72.reuse, R10, R132 ;  /* 0x0000000a4884723c */ /* 0x040fe20000001884 */
[----:B------:R-:W-:Y:S06]  /*ed90*/  LDSM.16.MT88.4 R8, [R233+0xe000] ;  /* 0x00e00000e908783b */ /* 0x000fec0000004200 */
[----:B------:R-:W-:Y:S08]  /*eda0*/  MUFU.EX2 R70, R70 ;  /* 0x0000004600467308 */ /* 0x000ff00000000800 */
[----:B------:R-:W1:Y:S08]  /*edb0*/  MUFU.EX2 R71, R71 ;  /* 0x0000004700477308 */ /* 0x000e700000000800 */
[----:B------:R-:W-:Y:S08]  /*edc0*/  MUFU.EX2 R107, R107 ;  /* 0x0000006b006b7308 */ /* 0x000ff00000000800 */
[----:B------:R-:W5:Y:S08]  /*edd0*/  MUFU.EX2 R109, R109 ;  /* 0x0000006d006d7308 */ /* 0x000f700000000800 */
[----:B------:R4:W-:Y:S01]  /*ede0*/  MUFU.EX2 R112, R50 ;  /* 0x0000003200707308 */ /* 0x0009e20000000800 */
[C---:B------:R-:W-:Y:S06]  /*edf0*/  HMMA.16816.F32 R56, R72.reuse, R60, R56 ;  /* 0x0000003c4838723c */ /* 0x040fec0000001838 */
[----:B------:R-:W-:Y:S01]  /*ee00*/  HMMA.16816.F32 R20, R72, R62, R20 ;  /* 0x0000003e4814723c */ /* 0x000fe20000001814 */
[----:B----4-:R-:W4:Y:S01]  /*ee10*/  LDSM.16.MT88.4 R48, [R234+0xe000] ;  /* 0x00e00000ea30783b */ /* 0x010f220000004200 */
[----:B------:R-:W-:-:S02]  /*ee20*/  F2FP.F16.F32.PACK_AB R60, R125, R191 ;  /* 0x000000bf7d3c723e */ /* 0x000fc400000000ff */
[----:B-1----:R-:W-:-:S03]  /*ee30*/  F2FP.F16.F32.PACK_AB R61, R71, R70 ;  /* 0x00000046473d723e */ /* 0x002fc600000000ff */
[----:B------:R-:W-:Y:S02]  /*ee40*/  F2FP.F16.F32.PACK_AB R62, R121, R189 ;  /* 0x000000bd793e723e */ /* 0x000fe400000000ff */
[----:B-----5:R-:W-:Y:S01]  /*ee50*/  F2FP.F16.F32.PACK_AB R63, R109, R107 ;  /* 0x0000006b6d3f723e */ /* 0x020fe200000000ff */
[----:B------:R-:W-:-:S06]  /*ee60*/  FFMA.FTZ R42, R42, UR18, -R181 ;  /* 0x000000122a2a7c23 */ /* 0x000fcc00080108b5 */
[C---:B---3--:R-:W-:Y:S06]  /*ee70*/  HMMA.16816.F32 R12, R60.reuse, R44, R12 ;  /* 0x0000002c3c0c723c */ /* 0x048fec000000180c */
[C---:B------:R-:W-:Y:S01]  /*ee80*/  HMMA.16816.F32 R28, R60.reuse, R46, R28 ;  /* 0x0000002e3c1c723c */ /* 0x040fe2000000181c */
[----:B------:R-:W1:Y:S01]  /*ee90*/  LDSM.16.MT88.4 R44, [R235+0xe800] ;  /* 0x00e80000eb2c783b */ /* 0x000e620000004200 */
[----:B------:R3:W-:Y:S01]  /*eea0*/  MUFU.EX2 R72, R42 ;  /* 0x0000002a00487308 */ /* 0x0007e20000000800 */
[--C-:B------:R-:W-:Y:S01]  /*eeb0*/  FFMA.FTZ R75, R40, UR18, -R170.reuse ;  /* 0x00000012284b7c23 */ /* 0x100fe200080108aa */
[--C-:B------:R-:W-:Y:S01]  /*eec0*/  FFMA.FTZ R111, R111, UR18, -R181.reuse ;  /* 0x000000126f6f7c23 */ /* 0x100fe200080108b5 */
[----:B------:R-:W-:Y:S01]  /*eed0*/  FFMA.FTZ R69, R36, UR18, -R181 ;  /* 0x0000001224457c23 */ /* 0x000fe200080108b5 */
[----:B--2---:R-:W-:Y:S01]  /*eee0*/  HMMA.16816.F32 R32, R60, R52, R32 ;  /* 0x000000343c20723c */ /* 0x004fe20000001820 */
[----:B------:R-:W-:-:S06]  /*eef0*/  FFMA.FTZ R74, R113, UR18, -R170 ;  /* 0x00000012714a7c23 */ /* 0x000fcc00080108aa */
[--C-:B------:R-:W-:Y:S01]  /*ef00*/  FFMA.FTZ R52, R114, UR18, -R170.reuse ;  /* 0x0000001272347c23 */ /* 0x100fe200080108aa */
[----:B------:R-:W-:Y:S01]  /*ef10*/  FFMA.FTZ R53, R38, UR18, -R170 ;  /* 0x0000001226357c23 */ /* 0x000fe200080108aa */
[----:B---3--:R-:W2:Y:S01]  /*ef20*/  LDSM.16.MT88.4 R40, [R237+0xe800] ;  /* 0x00e80000ed28783b */ /* 0x008ea20000004200 */
[----:B------:R-:W3:Y:S01]  /*ef30*/  MUFU.EX2 R111, R111 ;  /* 0x0000006f006f7308 */ /* 0x000ee20000000800 */
[----:B------:R-:W-:Y:S02]  /*ef40*/  HMMA.16816.F32 R4, R60, R54, R4 ;  /* 0x000000363c04723c */ /* 0x000fe40000001804 */
[----:B------:R-:W5:Y:S01]  /*ef50*/  LDSM.16.MT88.4 R36, [R234+0xe800] ;  /* 0x00e80000ea24783b */ /* 0x000f620000004200 */
[----:B------:R-:W-:-:S04]  /*ef60*/  FFMA.FTZ R18, R18, UR18, -R181 ;  /* 0x0000001212127c23 */ /* 0x000fc800080108b5 */
[----:B------:R-:W-:Y:S01]  /*ef70*/  MUFU.EX2 R69, R69 ;  /* 0x0000004500457308 */ /* 0x000fe20000000800 */
[----:B----4-:R-:W-:Y:S01]  /*ef80*/  HMMA.16816.F32 R56, R60, R48, R56 ;  /* 0x000000303c38723c */ /* 0x010fe20000001838 */
[----:B------:R-:W-:-:S06]  /*ef90*/  FFMA.FTZ R55, R100, UR18, -R181 ;  /* 0x0000001264377c23 */ /* 0x000fcc00080108b5 */
[----:B------:R-:W-:Y:S01]  /*efa0*/  MUFU.EX2 R74, R74 ;  /* 0x0000004a004a7308 */ /* 0x000fe20000000800 */
[C---:B------:R-:W-:Y:S07]  /*efb0*/  HMMA.16816.F32 R20, R60.reuse, R50, R20 ;  /* 0x000000323c14723c */ /* 0x040fee0000001814 */
[----:B------:R-:W4:Y:S01]  /*efc0*/  MUFU.EX2 R75, R75 ;  /* 0x0000004b004b7308 */ /* 0x000f220000000800 */
[C---:B------:R-:W-:Y:S07]  /*efd0*/  HMMA.16816.F32 R64, R60.reuse, R8, R64 ;  /* 0x000000083c40723c */ /* 0x040fee0000001840 */
[----:B------:R-:W-:Y:S01]  /*efe0*/  MUFU.EX2 R52, R52 ;  /* 0x0000003400347308 */ /* 0x000fe20000000800 */
[----:B------:R-:W-:Y:S07]  /*eff0*/  HMMA.16816.F32 R132, R60, R10, R132 ;  /* 0x0000000a3c84723c */ /* 0x000fee0000001884 */
[----:B------:R-:W1:Y:S01]  /*f000*/  MUFU.EX2 R53, R53 ;  /* 0x0000003500357308 */ /* 0x000e620000000800 */
[--C-:B------:R-:W-:Y:S01]  /*f010*/  FFMA.FTZ R100, R16, UR18, -R170.reuse ;  /* 0x0000001210647c23 */ /* 0x100fe200080108aa */
[----:B------:R-:W-:Y:S06]  /*f020*/  LDSM.16.MT88.4 R8, [R233+0xe800] ;  /* 0x00e80000e908783b */ /* 0x000fec0000004200 */
[----:B------:R2:W-:Y:S01]  /*f030*/  MUFU.EX2 R60, R18 ;  /* 0x00000012003c7308 */ /* 0x0005e20000000800 */
[----:B---3--:R-:W-:Y:S01]  /*f040*/  F2FP.F16.F32.PACK_AB R48, R112, R111 ;  /* 0x0000006f7030723e */ /* 0x008fe200000000ff */
[--C-:B------:R-:W-:Y:S01]  /*f050*/  FFMA.FTZ R61, R96, UR18, -R181.reuse ;  /* 0x00000012603d7c23 */ /* 0x100fe200080108b5 */
[----:B----4-:R-:W-:Y:S01]  /*f060*/  F2FP.F16.F32.PACK_AB R49, R75, R74 ;  /* 0x0000004a4b31723e */ /* 0x010fe200000000ff */
[--C-:B------:R-:W-:Y:S01]  /*f070*/  FFMA.FTZ R108, R108, UR18, -R181.reuse ;  /* 0x000000126c6c7c23 */ /* 0x100fe200080108b5 */
[----:B------:R-:W-:Y:S01]  /*f080*/  F2FP.F16.F32.PACK_AB R50, R69, R68 ;  /* 0x000000444532723e */ /* 0x000fe200000000ff */
[--C-:B------:R-:W-:Y:S01]  /*f090*/  FFMA.FTZ R73, R104, UR18, -R181.reuse ;  /* 0x0000001268497c23 */ /* 0x100fe200080108b5 */
[----:B------:R-:W-:Y:S01]  /*f0a0*/  FFMA.FTZ R54, R26, UR18, -R181 ;  /* 0x000000121a367c23 */ /* 0x000fe200080108b5 */
[----:B--2---:R-:W2:Y:S01]  /*f0b0*/  LDSM.16.MT88.4 R16, [R235+0xf000] ;  /* 0x00f00000eb10783b */ /* 0x004ea20000004200 */
[----:B-1----:R-:W-:Y:S01]  /*f0c0*/  F2FP.F16.F32.PACK_AB R51, R53, R52 ;  /* 0x000000343533723e */ /* 0x002fe200000000ff */
[--C-:B------:R-:W-:Y:S01]  /*f0d0*/  FFMA.FTZ R62, R110, UR18, -R170.reuse ;  /* 0x000000126e3e7c23 */ /* 0x100fe200080108aa */
[--C-:B------:R-:W-:Y:S01]  /*f0e0*/  FFMA.FTZ R63, R24, UR18, -R170.reuse ;  /* 0x00000012183f7c23 */ /* 0x100fe200080108aa */
[----:B------:R-:W-:Y:S01]  /*f0f0*/  FFMA.FTZ R96, R106, UR18, -R170 ;  /* 0x000000126a607c23 */ /* 0x000fe200080108aa */
[----:B------:R-:W1:Y:S01]  /*f100*/  MUFU.EX2 R108, R108 ;  /* 0x0000006c006c7308 */ /* 0x000e620000000800 */
[----:B------:R-:W-:Y:S01]  /*f110*/  FFMA.FTZ R180, R204, R186, R180 ;  /* 0x000000baccb47223 */ /* 0x000fe200000100b4 */
[----:B------:R-:W3:Y:S01]  /*f120*/  LDSM.16.MT88.4 R24, [R234+0xf000] ;  /* 0x00f00000ea18783b */ /* 0x000ee20000004200 */
[----:B------:R-:W-:Y:S01]  /*f130*/  HMMA.16816.F32 R32, R48, R44, R32 ;  /* 0x0000002c3020723c */ /* 0x000fe20000001820 */
[----:B------:R-:W-:-:S04]  /*f140*/  FFMA.FTZ R168, R203, R185, R168 ;  /* 0x000000b9cba87223 */ /* 0x000fc800000100a8 */
[----:B------:R-:W-:Y:S01]  /*f150*/  MUFU.EX2 R73, R73 ;  /* 0x0000004900497308 */ /* 0x000fe20000000800 */
[----:B------:R-:W-:Y:S01]  /*f160*/  HMMA.16816.F32 R4, R48, R46, R4 ;  /* 0x0000002e3004723c */ /* 0x000fe20000001804 */
[----:B------:R-:W-:Y:S01]  /*f170*/  FADD.FTZ R180, R179, R180 ;  /* 0x000000b4b3b47221 */ /* 0x000fe20000010000 */
[----:B------:R-:W-:Y:S01]  /*f180*/  FADD.FTZ R165, R165, R168 ;  /* 0x000000a8a5a57221 */ /* 0x000fe20000010000 */
[----:B------:R-:W-:Y:S01]  /*f190*/  FFMA.FTZ R97, R97, UR18, -R181 ;  /* 0x0000001261617c23 */ /* 0x000fe200080108b5 */
[----:B------:R-:W-:-:S03]  /*f1a0*/  FFMA.FTZ R102, R102, UR18, -R170 ;  /* 0x0000001266667c23 */ /* 0x000fc600080108aa */
[----:B------:R-:W-:Y:S01]  /*f1b0*/  MUFU.EX2 R54, R54 ;  /* 0x0000003600367308 */ /* 0x000fe20000000800 */
[C---:B------:R-:W-:Y:S07]  /*f1c0*/  HMMA.16816.F32 R12, R48.reuse, R40, R12 ;  /* 0x00000028300c723c */ /* 0x040fee000000180c */
[----:B------:R-:W-:Y:S01]  /*f1d0*/  MUFU.EX2 R62, R62 ;  /* 0x0000003e003e7308 */ /* 0x000fe20000000800 */
[C---:B------:R-:W-:Y:S01]  /*f1e0*/  HMMA.16816.F32 R28, R48.reuse, R42, R28 ;  /* 0x0000002a301c723c */ /* 0x040fe2000000181c */
[----:B------:R-:W4:Y:S06]  /*f1f0*/  LDSM.16.MT88.4 R40, [R237+0xf000] ;  /* 0x00f00000ed28783b */ /* 0x000f2c0000004200 */
[----:B------:R-:W2:Y:S08]  /*f200*/  MUFU.EX2 R63, R63 ;  /* 0x0000003f003f7308 */ /* 0x000eb00000000800 */
[----:B------:R-:W-:Y:S08]  /*f210*/  MUFU.EX2 R96, R96 ;  /* 0x0000006000607308 */ /* 0x000ff00000000800 */
[----:B------:R-:W3:Y:S01]  /*f220*/  MUFU.EX2 R100, R100 ;  /* 0x0000006400647308 */ /* 0x000ee20000000800 */
[----:B------:R-:W-:Y:S01]  /*f230*/  FADD.FTZ R180, R178, R180 ;  /* 0x000000b4b2b47221 */ /* 0x000fe20000010000 */
[----:B------:R-:W-:Y:S01]  /*f240*/  FADD.FTZ R164, R164, R165 ;  /* 0x000000a5a4a47221 */ /* 0x000fe20000010000 */
[C---:B-----5:R-:W-:Y:S01]  /*f250*/  HMMA.16816.F32 R56, R48.reuse, R36, R56 ;  /* 0x000000243038723c */ /* 0x060fe20000001838 */
[----:B------:R-:W-:Y:S01]  /*f260*/  FFMA.FTZ R103, R103, UR18, -R170 ;  /* 0x0000001267677c23 */ /* 0x000fe200080108aa */
[----:B------:R-:W-:Y:S01]  /*f270*/  FADD.FTZ R177, R177, R180 ;  /* 0x000000b4b1b17221 */ /* 0x000fe20000010000 */
[----:B------:R-:W-:Y:S01]  /*f280*/  FADD.FTZ R164, R2, R164 ;  /* 0x000000a402a47221 */ /* 0x000fe20000010000 */
[----:B------:R-:W-:Y:S01]  /*f290*/  FFMA.FTZ R98, R98, UR18, -R170 ;  /* 0x0000001262627c23 */ /* 0x000fe200080108aa */
[----:B------:R-:W-:Y:S01]  /*f2a0*/  LDSM.16.MT88.4 R44, [R235+0xf800] ;  /* 0x00f80000eb2c783b */ /* 0x000fe20000004200 */
[----:B------:R-:W-:Y:S01]  /*f2b0*/  HMMA.16816.F32 R20, R48, R38, R20 ;  /* 0x000000263014723c */ /* 0x000fe20000001814 */
[----:B------:R-:W-:Y:S01]  /*f2c0*/  FADD.FTZ R177, R176, R177 ;  /* 0x000000b1b0b17221 */ /* 0x000fe20000010000 */
[----:B-1----:R-:W-:Y:S01]  /*f2d0*/  F2FP.F16.F32.PACK_AB R36, R72, R108 ;  /* 0x0000006c4824723e */ /* 0x002fe200000000ff */
[----:B------:R-:W-:Y:S01]  /*f2e0*/  FADD.FTZ R154, R154, R164 ;  /* 0x000000a49a9a7221 */ /* 0x000fe20000010000 */
[----:B--2---:R-:W-:-:S03]  /*f2f0*/  F2FP.F16.F32.PACK_AB R37, R63, R62 ;  /* 0x0000003e3f25723e */ /* 0x004fc600000000ff */
[----:B------:R-:W-:Y:S02]  /*f300*/  F2FP.F16.F32.PACK_AB R38, R54, R73 ;  /* 0x000000493626723e */ /* 0x000fe400000000ff */
[----:B---3--:R-:W-:Y:S01]  /*f310*/  F2FP.F16.F32.PACK_AB R39, R100, R96 ;  /* 0x000000606427723e */ /* 0x008fe200000000ff */
[----:B------:R-:W-:Y:S01]  /*f320*/  FADD.FTZ R177, R175, R177 ;  /* 0x000000b1afb17221 */ /* 0x000fe20000010000 */
[----:B------:R-:W-:-:S03]  /*f330*/  FADD.FTZ R154, R148, R154 ;  /* 0x0000009a949a7221 */ /* 0x000fc60000010000 */
[----:B------:R-:W-:Y:S01]  /*f340*/  FADD.FTZ R177, R174, R177 ;  /* 0x000000b1aeb17221 */ /* 0x000fe20000010000 */
[----:B------:R-:W-:Y:S01]  /*f350*/  FADD.FTZ R154, R144, R154 ;  /* 0x0000009a909a7221 */ /* 0x000fe20000010000 */
[----:B------:R-:W-:Y:S02]  /*f360*/  HMMA.16816.F32 R32, R36, R16, R32 ;  /* 0x000000102420723c */ /* 0x000fe40000001820 */
[----:B------:R-:W-:-:S04]  /*f370*/  FADD.FTZ R173, R173, R177 ;  /* 0x000000b1adad7221 */ /* 0x000fc80000010000 */
[----:B------:R-:W-:Y:S01]  /*f380*/  HMMA.16816.F32 R4, R36, R18, R4 ;  /* 0x000000122404723c */ /* 0x000fe20000001804 */
[----:B------:R-:W-:Y:S01]  /*f390*/  LDSM.16.MT88.4 R16, [R234+0xf800] ;  /* 0x00f80000ea10783b */ /* 0x000fe20000004200 */
[----:B------:R-:W-:Y:S01]  /*f3a0*/  FADD.FTZ R154, R140, R154 ;  /* 0x0000009a8c9a7221 */ /* 0x000fe20000010000 */
[----:B------:R-:W-:-:S03]  /*f3b0*/  FADD.FTZ R173, R172, R173 ;  /* 0x000000adacad7221 */ /* 0x000fc60000010000 */
[----:B------:R-:W-:Y:S01]  /*f3c0*/  HMMA.16816.F32 R64, R48, R8, R64 ;  /* 0x000000083040723c */ /* 0x000fe20000001840 */
[----:B------:R-:W-:Y:S01]  /*f3d0*/  FADD.FTZ R141, R141, R154 ;  /* 0x0000009a8d8d7221 */ /* 0x000fe20000010000 */
[----:B------:R-:W-:-:S04]  /*f3e0*/  FFMA.FTZ R99, R99, UR18, -R170 ;  /* 0x0000001263637c23 */ /* 0x000fc800080108aa */
[----:B------:R-:W-:Y:S01]  /*f3f0*/  HMMA.16816.F32 R132, R48, R10, R132 ;  /* 0x0000000a3084723c */ /* 0x000fe20000001884 */
[----:B------:R-:W1:Y:S01]  /*f400*/  LDSM.16.MT88.4 R8, [R233+0xf000] ;  /* 0x00f00000e908783b */ /* 0x000e620000004200 */
[----:B------:R-:W-:Y:S01]  /*f410*/  FADD.FTZ R173, R184, R173 ;  /* 0x000000adb8ad7221 */ /* 0x000fe20000010000 */
[----:B------:R-:W-:Y:S01]  /*f420*/  FADD.FTZ R141, R142, R141 ;  /* 0x0000008d8e8d7221 */ /* 0x000fe20000010000 */
[----:B------:R-:W2:Y:S02]  /*f430*/  MUFU.EX2 R55, R55 ;  /* 0x0000003700377308 */ /* 0x000ea40000000800 */
[----:B------:R-:W-:Y:S01]  /*f440*/  FADD.FTZ R173, R0, R173 ;  /* 0x000000ad00ad7221 */ /* 0x000fe20000010000 */
[----:B------:R-:W-:Y:S01]  /*f450*/  HMMA.16816.F32 R56, R36, R24, R56 ;  /* 0x000000182438723c */ /* 0x000fe20000001838 */
[----:B------:R-:W-:-:S04]  /*f460*/  FADD.FTZ R141, R143, R141 ;  /* 0x0000008d8f8d7221 */ /* 0x000fc80000010000 */
[----:B------:R-:W-:Y:S01]  /*f470*/  MUFU.EX2 R61, R61 ;  /* 0x0000003d003d7308 */ /* 0x000fe20000000800 */
[C---:B------:R-:W-:Y:S01]  /*f480*/  HMMA.16816.F32 R20, R36.reuse, R26, R20 ;  /* 0x0000001a2414723c */ /* 0x040fe20000001814 */
[----:B------:R-:W-:Y:S01]  /*f490*/  FADD.FTZ R160, R160, R173 ;  /* 0x000000ada0a07221 */ /* 0x000fe20000010000 */
[----:B------:R-:W-:Y:S01]  /*f4a0*/  FADD.FTZ R145, R145, R141 ;  /* 0x0000008d91917221 */ /* 0x000fe20000010000 */
[----:B------:R-:W-:Y:S04]  /*f4b0*/  LDSM.16.MT88.4 R24, [R233+0xf800] ;  /* 0x00f80000e918783b */ /* 0x000fe80000004200 */
[----:B------:R-:W-:Y:S01]  /*f4c0*/  MUFU.EX2 R97, R97 ;  /* 0x0000006100617308 */ /* 0x000fe20000000800 */
[C---:B----4-:R-:W-:Y:S07]  /*f4d0*/  HMMA.16816.F32 R12, R36.reuse, R40, R12 ;  /* 0x00000028240c723c */ /* 0x050fee000000180c */
[----:B------:R-:W-:Y:S01]  /*f4e0*/  MUFU.EX2 R102, R102 ;  /* 0x0000006600667308 */ /* 0x000fe20000000800 */
[C---:B------:R-:W-:Y:S07]  /*f4f0*/  HMMA.16816.F32 R28, R36.reuse, R42, R28 ;  /* 0x0000002a241c723c */ /* 0x040fee000000181c */
[----:B------:R-:W3:Y:S01]  /*f500*/  MUFU.EX2 R103, R103 ;  /* 0x0000006700677308 */ /* 0x000ee20000000800 */
[----:B------:R-:W-:Y:S01]  /*f510*/  FADD.FTZ R160, R161, R160 ;  /* 0x000000a0a1a07221 */ /* 0x000fe20000010000 */
[----:B------:R-:W4:Y:S06]  /*f520*/  LDSM.16.MT88.4 R40, [R237+0xf800] ;  /* 0x00f80000ed28783b */ /* 0x000f2c0000004200 */
[----:B------:R-:W-:Y:S08]  /*f530*/  MUFU.EX2 R98, R98 ;  /* 0x0000006200627308 */ /* 0x000ff00000000800 */
[----:B------:R-:W5:Y:S01]  /*f540*/  MUFU.EX2 R99, R99 ;  /* 0x0000006300637308 */ /* 0x000f620000000800 */
[----:B------:R-:W-:Y:S01]  /*f550*/  FADD.FTZ R145, R150, R145 ;  /* 0x0000009196917221 */ /* 0x000fe20000010000 */
[----:B------:R-:W-:Y:S01]  /*f560*/  FADD.FTZ R160, R152, R160 ;  /* 0x000000a098a07221 */ /* 0x000fe20000010000 */
[----:B--2---:R-:W-:Y:S01]  /*f570*/  F2FP.F16.F32.PACK_AB R48, R60, R55 ;  /* 0x000000373c30723e */ /* 0x004fe200000000ff */
[C---:B-1----:R-:W-:Y:S01]  /*f580*/  HMMA.16816.F32 R64, R36.reuse, R8, R64 ;  /* 0x000000082440723c */ /* 0x042fe20000001840 */
[----:B------:R-:W-:Y:S01]  /*f590*/  FADD.FTZ R3, R3, R145 ;  /* 0x0000009103037221 */ /* 0x000fe20000010000 */
[----:B------:R-:W-:Y:S01]  /*f5a0*/  FADD.FTZ R160, R153, R160 ;  /* 0x000000a099a07221 */ /* 0x000fe20000010000 */
[----:B---3--:R-:W-:Y:S01]  /*f5b0*/  F2FP.F16.F32.PACK_AB R49, R103, R102 ;  /* 0x000000666731723e */ /* 0x008fe200000000ff */
[----:B------:R-:W-:Y:S01]  /*f5c0*/  FFMA.FTZ R92, R92, UR18, -R181 ;  /* 0x000000125c5c7c23 */ /* 0x000fe200080108b5 */
[----:B------:R-:W-:Y:S01]  /*f5d0*/  FADD.FTZ R151, R151, R3 ;  /* 0x0000000397977221 */ /* 0x000fe20000010000 */
[----:B------:R-:W-:Y:S01]  /*f5e0*/  F2FP.F16.F32.PACK_AB R50, R97, R61 ;  /* 0x0000003d6132723e */ /* 0x000fe200000000ff */
[----:B------:R-:W-:Y:S01]  /*f5f0*/  FADD.FTZ R160, R136, R160 ;  /* 0x000000a088a07221 */ /* 0x000fe20000010000 */
[----:B------:R-:W-:Y:S01]  /*f600*/  HMMA.16816.F32 R132, R36, R10, R132 ;  /* 0x0000000a2484723c */ /* 0x000fe20000001884 */
[----:B------:R-:W-:Y:S01]  /*f610*/  FADD.FTZ R155, R155, R151 ;  /* 0x000000979b9b7221 */ /* 0x000fe20000010000 */
[----:B------:R-:W-:Y:S01]  /*f620*/  LDSM.16.MT88.4 R8, [R237+0x10000] ;  /* 0x01000000ed08783b */ /* 0x000fe20000004200 */
[----:B-----5:R-:W-:Y:S01]  /*f630*/  F2FP.F16.F32.PACK_AB R51, R99, R98 ;  /* 0x000000626333723e */ /* 0x020fe200000000ff */
[----:B------:R-:W-:Y:S01]  /*f640*/  FADD.FTZ R137, R137, R160 ;  /* 0x000000a089897221 */ /* 0x000fe20000010000 */
[----:B------:R-:W-:Y:S01]  /*f650*/  FADD.FTZ R155, R162, R155 ;  /* 0x0000009ba29b7221 */ /* 0x000fe20000010000 */
[--C-:B------:R-:W-:Y:S01]  /*f660*/  FFMA.FTZ R93, R93, UR18, -R181.reuse ;  /* 0x000000125d5d7c23 */ /* 0x100fe200080108b5 */
[--C-:B------:R-:W-:Y:S01]  /*f670*/  FFMA.FTZ R88, R88, UR18, -R181.reuse ;  /* 0x0000001258587c23 */ /* 0x100fe200080108b5 */
[----:B------:R-:W-:Y:S01]  /*f680*/  FFMA.FTZ R89, R89, UR18, -R181 ;  /* 0x0000001259597c23 */ /* 0x000fe200080108b5 */
[--C-:B------:R-:W-:Y:S01]  /*f690*/  FFMA.FTZ R94, R94, UR18, -R170.reuse ;  /* 0x000000125e5e7c23 */ /* 0x100fe200080108aa */
[C---:B------:R-:W-:Y:S01]  /*f6a0*/  HMMA.16816.F32 R56, R48.reuse, R16, R56 ;  /* 0x000000103038723c */ /* 0x040fe20000001838 */
[----:B------:R-:W-:Y:S01]  /*f6b0*/  FADD.FTZ R137, R138, R137 ;  /* 0x000000898a897221 */ /* 0x000fe20000010000 */
[----:B------:R-:W-:Y:S01]  /*f6c0*/  FADD.FTZ R163, R163, R155 ;  /* 0x0000009ba3a37221 */ /* 0x000fe20000010000 */
[--C-:B------:R-:W-:Y:S01]  /*f6d0*/  FFMA.FTZ R95, R95, UR18, -R170.reuse ;  /* 0x000000125f5f7c23 */ /* 0x100fe200080108aa */
[----:B------:R-:W-:Y:S01]  /*f6e0*/  MUFU.EX2 R92, R92 ;  /* 0x0000005c005c7308 */ /* 0x000fe20000000800 */
[----:B------:R-:W-:Y:S01]  /*f6f0*/  LDSM.16.MT88.4 R36, [R235+0x10000] ;  /* 0x01000000eb24783b */ /* 0x000fe20000004200 */
[C---:B------:R-:W-:Y:S03]  /*f700*/  HMMA.16816.F32 R20, R48.reuse, R18, R20 ;  /* 0x000000123014723c */ /* 0x040fe60000001814 */
[----:B------:R-:W1:Y:S01]  /*f710*/  LDSM.16.MT88.4 R16, [R234+0x10000] ;  /* 0x01000000ea10783b */ /* 0x000e620000004200 */
        /* <DEDUP_REMOVED lines=8> */
[--C-:B------:R-:W-:Y:S01]  /*f7a0*/  FFMA.FTZ R78, R78, UR18, -R170.reuse ;  /* 0x000000124e4e7c23 */ /* 0x100fe200080108aa */
[--C-:B------:R-:W-:Y:S01]  /*f7b0*/  FFMA.FTZ R44, R90, UR18, -R170.reuse ;  /* 0x000000125a2c7c23 */ /* 0x100fe200080108aa */
[----:B------:R-:W-:Y:S01]  /*f7c0*/  FFMA.FTZ R45, R91, UR18, -R170 ;  /* 0x000000125b2d7c23 */ /* 0x000fe200080108aa */
[----:B------:R-:W-:Y:S01]  /*f7d0*/  FADD.FTZ R149, R149, R139 ;  /* 0x0000008b95957221 */ /* 0x000fe20000010000 */
[----:B------:R-:W-:Y:S01]  /*f7e0*/  FADD.FTZ R192, R196, R192 ;  /* 0x000000c0c4c07221 */ /* 0x000fe20000010000 */
[----:B------:R-:W2:Y:S01]  /*f7f0*/  MUFU.EX2 R93, R93 ;  /* 0x0000005d005d7308 */ /* 0x000ea20000000800 */
[----:B------:R-:W-:Y:S01]  /*f800*/  FFMA.FTZ R79, R79, UR18, -R170 ;  /* 0x000000124f4f7c23 */ /* 0x000fe200080108aa */
[----:B------:R-:W-:Y:S01]  /*f810*/  FADD.FTZ R149, R147, R149 ;  /* 0x0000009593957221 */ /* 0x000fe20000010000 */
[----:B------:R-:W-:Y:S01]  /*f820*/  FADD.FTZ R199, R199, R192 ;  /* 0x000000c0c7c77221 */ /* 0x000fe20000010000 */
[----:B------:R-:W-:Y:S01]  /*f830*/  FFMA.FTZ R128, R128, UR18, -R181 ;  /* 0x0000001280807c23 */ /* 0x000fe200080108b5 */
[----:B------:R-:W-:Y:S03]  /*f840*/  LDSM.16.MT88.4 R140, [R234+0x11800] ;  /* 0x01180000ea8c783b */ /* 0x000fe60000004200 */
[----:B------:R-:W-:Y:S01]  /*f850*/  MUFU.EX2 R88, R88 ;  /* 0x0000005800587308 */ /* 0x000fe20000000800 */
[----:B------:R-:W-:-:S07]  /*f860*/  FADD.FTZ R156, R156, R149 ;  /* 0x000000959c9c7221 */ /* 0x000fce0000010000 */
[----:B------:R-:W-:Y:S01]  /*f870*/  MUFU.EX2 R89, R89 ;  /* 0x0000005900597308 */ /* 0x000fe20000000800 */
[C---:B----4-:R-:W-:Y:S07]  /*f880*/  HMMA.16816.F32 R12, R48.reuse, R40, R12 ;  /* 0x00000028300c723c */ /* 0x050fee000000180c */
[----:B------:R-:W-:Y:S01]  /*f890*/  MUFU.EX2 R94, R94 ;  /* 0x0000005e005e7308 */ /* 0x000fe20000000800 */
[----:B------:R-:W-:Y:S07]  /*f8a0*/  HMMA.16816.F32 R28, R48, R42, R28 ;  /* 0x0000002a301c723c */ /* 0x000fee000000181c */
[----:B------:R-:W3:Y:S01]  /*f8b0*/  MUFU.EX2 R95, R95 ;  /* 0x0000005f005f7308 */ /* 0x000ee20000000800 */
[----:B------:R-:W-:-:S07]  /*f8c0*/  FADD.FTZ R195, R195, R199 ;  /* 0x000000c7c3c37221 */ /* 0x000fce0000010000 */
[----:B------:R-:W-:Y:S08]  /*f8d0*/  MUFU.EX2 R44, R44 ;  /* 0x0000002c002c7308 */ /* 0x000ff00000000800 */
[----:B------:R-:W4:Y:S01]  /*f8e0*/  MUFU.EX2 R45, R45 ;  /* 0x0000002d002d7308 */ /* 0x000f220000000800 */
[----:B------:R-:W-:Y:S01]  /*f8f0*/  FADD.FTZ R156, R157, R156 ;  /* 0x0000009c9d9c7221 */ /* 0x000fe20000010000 */
[----:B------:R-:W-:Y:S01]  /*f900*/  FADD.FTZ R195, R200, R195 ;  /* 0x000000c3c8c37221 */ /* 0x000fe20000010000 */
[----:B------:R-:W-:Y:S01]  /*f910*/  HMMA.16816.F32 R64, R48, R24, R64 ;  /* 0x000000183040723c */ /* 0x000fe20000001840 */
[----:B------:R-:W-:Y:S01]  /*f920*/  LDSM.16.MT88.4 R148, [R235+0x11800] ;  /* 0x01180000eb94783b */ /* 0x000fe20000004200 */
[----:B------:R-:W-:Y:S01]  /*f930*/  FADD.FTZ R156, R158, R156 ;  /* 0x0000009c9e9c7221 */ /* 0x000fe20000010000 */
[----:B------:R-:W-:Y:S01]  /*f940*/  FADD.FTZ R188, R188, R195 ;  /* 0x000000c3bcbc7221 */ /* 0x000fe20000010000 */
[----:B--2---:R-:W-:-:S02]  /*f950*/  F2FP.F16.F32.PACK_AB R40, R93, R92 ;  /* 0x0000005c5d28723e */ /* 0x004fc400000000ff */
[C---:B------:R-:W-:Y:S01]  /*f960*/  HMMA.16816.F32 R132, R48.reuse, R26, R132 ;  /* 0x0000001a3084723c */ /* 0x040fe20000001884 */
[----:B---3--:R-:W-:Y:S01]  /*f970*/  F2FP.F16.F32.PACK_AB R41, R95, R94 ;  /* 0x0000005e5f29723e */ /* 0x008fe200000000ff */
[----:B------:R-:W2:Y:S01]  /*f980*/  LDSM.16.MT88.4 R24, [R233+0x10000] ;  /* 0x01000000e918783b */ /* 0x000ea20000004200 */
[----:B------:R-:W-:Y:S01]  /*f990*/  F2FP.F16.F32.PACK_AB R42, R89, R88 ;  /* 0x00000058592a723e */ /* 0x000fe200000000ff */
[----:B------:R-:W-:Y:S02]  /*f9a0*/  FADD.FTZ R159, R159, R156 ;  /* 0x0000009c9f9f7221 */ /* 0x000fe40000010000 */
[----:B------:R-:W-:Y:S01]  /*f9b0*/  HMMA.16816.F32 R4, R48, R46, R4 ;  /* 0x0000002e3004723c */ /* 0x000fe20000001804 */
[----:B----4-:R-:W-:Y:S01]  /*f9c0*/  F2FP.F16.F32.PACK_AB R43, R45, R44 ;  /* 0x0000002c2d2b723e */ /* 0x010fe200000000ff */
[----:B------:R-:W-:Y:S01]  /*f9d0*/  FADD.FTZ R188, R201, R188 ;  /* 0x000000bcc9bc7221 */ /* 0x000fe20000010000 */
[----:B------:R-:W-:-:S03]  /*f9e0*/  FADD.FTZ R159, R193, R159 ;  /* 0x0000009fc19f7221 */ /* 0x000fc60000010000 */
[----:B------:R-:W-:Y:S02]  /*f9f0*/  FADD.FTZ R187, R187, R188 ;  /* 0x000000bcbbbb7221 */ /* 0x000fe40000010000 */
[C---:B-1----:R-:W-:Y:S01]  /*fa00*/  HMMA.16816.F32 R56, R40.reuse, R16, R56 ;  /* 0x000000102838723c */ /* 0x042fe20000001838 */
[----:B------:R-:W-:Y:S01]  /*fa10*/  FADD.FTZ R198, R198, R159 ;  /* 0x0000009fc6c67221 */ /* 0x000fe20000010000 */
[----:B------:R-:W-:Y:S01]  /*fa20*/  FADD.FTZ R187, R202, R187 ;  /* 0x000000bbcabb7221 */ /* 0x000fe20000010000 */
[--C-:B------:R-:W-:Y:S01]  /*fa30*/  FFMA.FTZ R46, R84, UR18, -R181.reuse ;  /* 0x00000012542e7c23 */ /* 0x100fe200080108b5 */
[----:B------:R-:W-:Y:S02]  /*fa40*/  FFMA.FTZ R47, R85, UR18, -R181 ;  /* 0x00000012552f7c23 */ /* 0x000fe400080108b5 */
[C---:B------:R-:W-:Y:S01]  /*fa50*/  HMMA.16816.F32 R20, R40.reuse, R18, R20 ;  /* 0x000000122814723c */ /* 0x040fe20000001814 */
[----:B------:R-:W1:Y:S01]  /*fa60*/  LDSM.16.MT88.4 R16, [R235+0x10800] ;  /* 0x01080000eb10783b */ /* 0x000e620000004200 */
[----:B------:R-:W-:Y:S01]  /*fa70*/  FADD.FTZ R198, R194, R198 ;  /* 0x000000c6c2c67221 */ /* 0x000fe20000010000 */
[----:B------:R-:W-:Y:S01]  /*fa80*/  FADD.FTZ R101, R101, R187 ;  /* 0x000000bb65657221 */ /* 0x000fe20000010000 */
[----:B------:R-:W-:Y:S01]  /*fa90*/  FFMA.FTZ R48, R81, UR18, -R181 ;  /* 0x0000001251307c23 */ /* 0x000fe200080108b5 */
[----:B------:R-:W-:Y:S01]  /*faa0*/  FFMA.FTZ R49, R86, UR18, -R170 ;  /* 0x0000001256317c23 */ /* 0x000fe200080108aa */
[----:B------:R-:W-:Y:S01]  /*fab0*/  HMMA.16816.F32 R12, R40, R8, R12 ;  /* 0x00000008280c723c */ /* 0x000fe2000000180c */
[----:B------:R-:W-:Y:S01]  /*fac0*/  FADD.FTZ R198, R169, R198 ;  /* 0x000000c6a9c67221 */ /* 0x000fe20000010000 */
[----:B------:R-:W-:-:S04]  /*fad0*/  FFMA.FTZ R50, R87, UR18, -R170 ;  /* 0x0000001257327c23 */ /* 0x000fc800080108aa */
[C---:B------:R-:W-:Y:S01]  /*fae0*/  HMMA.16816.F32 R28, R40.reuse, R10, R28 ;  /* 0x0000000a281c723c */ /* 0x040fe2000000181c */
[----:B------:R-:W3:Y:S01]  /*faf0*/  LDSM.16.MT88.4 R8, [R237+0x10800] ;  /* 0x01080000ed08783b */ /* 0x000ee20000004200 */
[----:B------:R-:W-:Y:S01]  /*fb00*/  FFMA.FTZ R51, R83, UR18, -R170 ;  /* 0x0000001253337c23 */ /* 0x000fe200080108aa */
[----:B------:R-:W-:Y:S01]  /*fb10*/  FADD.FTZ R101, R171, R101 ;  /* 0x00000065ab657221 */ /* 0x000fe20000010000 */
[----:B------:R-:W-:Y:S01]  /*fb20*/  FADD.FTZ R198, R129, R198 ;  /* 0x000000c681c67221 */ /* 0x000fe20000010000 */
[----:B------:R-:W-:Y:S01]  /*fb30*/  MUFU.EX2 R46, R46 ;  /* 0x0000002e002e7308 */ /* 0x000fe20000000800 */
[C---:B------:R-:W-:Y:S01]  /*fb40*/  HMMA.16816.F32 R32, R40.reuse, R36, R32 ;  /* 0x000000242820723c */ /* 0x040fe20000001820 */
[----:B------:R-:W-:Y:S01]  /*fb50*/  FADD.FTZ R105, R105, R101 ;  /* 0x0000006569697221 */ /* 0x000fe20000010000 */
[----:B------:R-:W-:Y:S01]  /*fb60*/  FADD.FTZ R197, R197, R198 ;  /* 0x000000c6c5c57221 */ /* 0x000fe20000010000 */
[----:B------:R-:W-:Y:S03]  /*fb70*/  LDSM.16.MT88.4 R156, [R237+0x11800] ;  /* 0x01180000ed9c783b */ /* 0x000fe60000004200 */
[----:B------:R-:W-:Y:S01]  /*fb80*/  HMMA.16816.F32 R4, R40, R38, R4 ;  /* 0x000000262804723c */ /* 0x000fe20000001804 */
[----:B------:R-:W4:Y:S01]  /*fb90*/  MUFU.EX2 R47, R47 ;  /* 0x0000002f002f7308 */ /* 0x000f220000000800 */
[----:B------:R-:W-:Y:S01]  /*fba0*/  FADD.FTZ R131, R131, R105 ;  /* 0x0000006983837221 */ /* 0x000fe20000010000 */
[----:B------:R-:W-:-:S06]  /*fbb0*/  FADD.FTZ R197, R191, R197 ;  /* 0x000000c5bfc57221 */ /* 0x000fcc0000010000 */
        /* <DEDUP_REMOVED lines=8> */
[----:B------:R-:W-:-:S03]  /*fc40*/  FADD.FTZ R71, R71, R131 ;  /* 0x0000008347477221 */ /* 0x000fc60000010000 */
[----:B------:R-:W-:Y:S01]  /*fc50*/  FADD.FTZ R189, R189, R197 ;  /* 0x000000c5bdbd7221 */ /* 0x000fe20000010000 */
[----:B------:R-:W-:Y:S01]  /*fc60*/  FADD.FTZ R71, R107, R71 ;  /* 0x000000476b477221 */ /* 0x000fe20000010000 */
[C---:B--2---:R-:W-:Y:S01]  /*fc70*/  HMMA.16816.F32 R64, R40.reuse, R24, R64 ;  /* 0x000000182840723c */ /* 0x044fe20000001840 */
[----:B----4-:R-:W-:Y:S01]  /*fc80*/  F2FP.F16.F32.PACK_AB R36, R47, R46 ;  /* 0x0000002e2f24723e */ /* 0x010fe200000000ff */
[----:B------:R-:W-:Y:S01]  /*fc90*/  FADD.FTZ R189, R121, R189 ;  /* 0x000000bd79bd7221 */ /* 0x000fe20000010000 */
[----:B-----5:R-:W-:Y:S01]  /*fca0*/  F2FP.F16.F32.PACK_AB R37, R50, R49 ;  /* 0x000000313225723e */ /* 0x020fe200000000ff */
[----:B------:R-:W-:Y:S01]  /*fcb0*/  FADD.FTZ R109, R109, R71 ;  /* 0x000000476d6d7221 */ /* 0x000fe20000010000 */
[----:B------:R-:W-:Y:S01]  /*fcc0*/  F2FP.F16.F32.PACK_AB R38, R48, R2 ;  /* 0x000000023026723e */ /* 0x000fe200000000ff */
[----:B------:R-:W-:Y:S01]  /*fcd0*/  HMMA.16816.F32 R132, R40, R26, R132 ;  /* 0x0000001a2884723c */ /* 0x000fe20000001884 */
[----:B------:R-:W2:Y:S01]  /*fce0*/  LDSM.16.MT88.4 R24, [R234+0x10800] ;  /* 0x01080000ea18783b */ /* 0x000ea20000004200 */
[----:B-1----:R-:W-:-:S03]  /*fcf0*/  F2FP.F16.F32.PACK_AB R39, R51, R0 ;  /* 0x000000003327723e */ /* 0x002fc600000000ff */
[----:B------:R-:W1:Y:S01]  /*fd00*/  LDSM.16.MT88.4 R40, [R233+0x10800] ;  /* 0x01080000e928783b */ /* 0x000e620000004200 */
[----:B------:R-:W-:Y:S01]  /*fd10*/  FADD.FTZ R111, R111, R189 ;  /* 0x000000bd6f6f7221 */ /* 0x000fe20000010000 */
[----:B------:R-:W-:-:S03]  /*fd20*/  FADD.FTZ R109, R74, R109 ;  /* 0x0000006d4a6d7221 */ /* 0x000fc60000010000 */
[----:B------:R-:W-:Y:S01]  /*fd30*/  FADD.FTZ R111, R112, R111 ;  /* 0x0000006f706f7221 */ /* 0x000fe20000010000 */
[----:B------:R-:W-:Y:S01]  /*fd40*/  HMMA.16816.F32 R32, R36, R16, R32 ;  /* 0x000000102420723c */ /* 0x000fe20000001820 */
[----:B------:R-:W-:-:S05]  /*fd50*/  FADD.FTZ R75, R75, R109 ;  /* 0x0000006d4b4b7221 */ /* 0x000fca0000010000 */
[C---:B------:R-:W-:Y:S01]  /*fd60*/  HMMA.16816.F32 R4, R36.reuse, R18, R4 ;  /* 0x000000122404723c */ /* 0x040fe20000001804 */
[----:B------:R-:W4:Y:S01]  /*fd70*/  LDSM.16.MT88.4 R16, [R235+0x11000] ;  /* 0x01100000eb10783b */ /* 0x000f220000004200 */
[----:B------:R-:W-:Y:S01]  /*fd80*/  FADD.FTZ R68, R68, R111 ;  /* 0x0000006f44447221 */ /* 0x000fe20000010000 */
[----:B------:R-:W-:Y:S01]  /*fd90*/  FADD.FTZ R75, R52, R75 ;  /* 0x0000004b344b7221 */ /* 0x000fe20000010000 */
[----:B------:R5:W-:Y:S02]  /*fda0*/  MUFU.EX2 R3, R76 ;  /* 0x0000004c00037308 */ /* 0x000be40000000800 */
[----:B---3--:R-:W-:Y:S01]  /*fdb0*/  HMMA.16816.F32 R12, R36, R8, R12 ;  /* 0x00000008240c723c */ /* 0x008fe2000000180c */
[----:B------:R-:W-:Y:S01]  /*fdc0*/  FADD.FTZ R68, R69, R68 ;  /* 0x0000004445447221 */ /* 0x000fe20000010000 */
[----:B------:R-:W-:-:S04]  /*fdd0*/  FADD.FTZ R53, R53, R75 ;  /* 0x0000004b35357221 */ /* 0x000fc80000010000 */
[----:B------:R-:W-:Y:S01]  /*fde0*/  HMMA.16816.F32 R28, R36, R10, R28 ;  /* 0x0000000a241c723c */ /* 0x000fe2000000181c */
[----:B------:R-:W3:Y:S01]  /*fdf0*/  LDSM.16.MT88.4 R8, [R237+0x11000] ;  /* 0x01100000ed08783b */ /* 0x000ee20000004200 */
[--C-:B------:R-:W-:Y:S01]  /*fe00*/  FFMA.FTZ R80, R115, UR18, -R181.reuse ;  /* 0x0000001273507c23 */ /* 0x100fe200080108b5 */
[--C-:B------:R-:W-:Y:S01]  /*fe10*/  FFMA.FTZ R81, R120, UR18, -R170.reuse ;  /* 0x0000001278517c23 */ /* 0x100fe200080108aa */
[----:B------:R-:W-:Y:S01]  /*fe20*/  FFMA.FTZ R82, R116, UR18, -R170 ;  /* 0x0000001274527c23 */ /* 0x000fe200080108aa */
[----:B------:R-:W-:Y:S01]  /*fe30*/  FADD.FTZ R108, R108, R68 ;  /* 0x000000446c6c7221 */ /* 0x000fe20000010000 */
[--C-:B-----5:R-:W-:Y:S01]  /*fe40*/  FFMA.FTZ R76, R77, UR18, -R181.reuse ;  /* 0x000000124d4c7c23 */ /* 0x120fe200080108b5 */
[----:B------:R-:W-:Y:S01]  /*fe50*/  FFMA.FTZ R77, R119, UR18, -R181 ;  /* 0x00000012774d7c23 */ /* 0x000fe200080108b5 */
[----:B------:R-:W-:Y:S01]  /*fe60*/  FADD.FTZ R53, R62, R53 ;  /* 0x000000353e357221 */ /* 0x000fe20000010000 */
[----:B------:R-:W-:Y:S01]  /*fe70*/  MUFU.EX2 R80, R80 ;  /* 0x0000005000507308 */ /* 0x000fe20000000800 */
[----:B------:R-:W-:-:S02]  /*fe80*/  FADD.FTZ R108, R72, R108 ;  /* 0x0000006c486c7221 */ /* 0x000fc40000010000 */
[----:B------:R-:W-:-:S05]  /*fe90*/  FADD.FTZ R53, R63, R53 ;  /* 0x000000353f357221 */ /* 0x000fca0000010000 */
[----:B------:R-:W5:Y:S01]  /*fea0*/  MUFU.EX2 R76, R76 ;  /* 0x0000004c004c7308 */ /* 0x000f620000000800 */
[----:B------:R-:W-:Y:S01]  /*feb0*/  FADD.FTZ R108, R73, R108 ;  /* 0x0000006c496c7221 */ /* 0x000fe20000010000 */
[----:B------:R-:W-:-:S06]  /*fec0*/  FADD.FTZ R96, R96, R53 ;  /* 0x0000003560607221 */ /* 0x000fcc0000010000 */
[----:B------:R-:W-:Y:S08]  /*fed0*/  MUFU.EX2 R77, R77 ;  /* 0x0000004d004d7308 */ /* 0x000ff00000000800 */
[----:B------:R-:W-:Y:S08]  /*fee0*/  MUFU.EX2 R78, R78 ;  /* 0x0000004e004e7308 */ /* 0x000ff00000000800 */
[----:B------:R-:W4:Y:S08]  /*fef0*/  MUFU.EX2 R79, R79 ;  /* 0x0000004f004f7308 */ /* 0x000f300000000800 */
[----:B------:R-:W-:Y:S08]  /*ff00*/  MUFU.EX2 R81, R81 ;  /* 0x0000005100517308 */ /* 0x000ff00000000800 */
[----:B------:R-:W3:Y:S01]  /*ff10*/  MUFU.EX2 R82, R82 ;  /* 0x0000005200527308 */ /* 0x000ee20000000800 */
[----:B------:R-:W-:Y:S01]  /*ff20*/  FADD.FTZ R54, R54, R108 ;  /* 0x0000006c36367221 */ /* 0x000fe20000010000 */
[----:B------:R-:W-:-:S03]  /*ff30*/  FADD.FTZ R96, R100, R96 ;  /* 0x0000006064607221 */ /* 0x000fc60000010000 */
[----:B------:R-:W-:Y:S01]  /*ff40*/  FADD.FTZ R54, R55, R54 ;  /* 0x0000003637367221 */ /* 0x000fe20000010000 */
[----:B------:R-:W-:Y:S01]  /*ff50*/  FADD.FTZ R96, R102, R96 ;  /* 0x0000006066607221 */ /* 0x000fe20000010000 */
[----:B--2---:R-:W-:Y:S02]  /*ff60*/  HMMA.16816.F32 R56, R36, R24, R56 ;  /* 0x000000182438723c */ /* 0x004fe40000001838 */
[----:B------:R-:W-:Y:S01]  /*ff70*/  FADD.FTZ R60, R60, R54 ;  /* 0x000000363c3c7221 */ /* 0x000fe20000010000 */
[----:B------:R-:W-:-:S03]  /*ff80*/  FADD.FTZ R103, R103, R96 ;  /* 0x0000006067677221 */ /* 0x000fc60000010000 */
[----:B------:R-:W-:Y:S01]  /*ff90*/  HMMA.16816.F32 R20, R36, R26, R20 ;  /* 0x0000001a2414723c */ /* 0x000fe20000001814 */
[----:B------:R-:W-:-:S05]  /*ffa0*/  FADD.FTZ R60, R61, R60 ;  /* 0x0000003c3d3c7221 */ /* 0x000fca0000010000 */
[----:B-1----:R-:W-:Y:S01]  /*ffb0*/  HMMA.16816.F32 R64, R36, R40, R64 ;  /* 0x000000282440723c */ /* 0x002fe20000001840 */
[----:B------:R-:W-:-:S05]  /*ffc0*/  FADD.FTZ R103, R98, R103 ;  /* 0x0000006762677221 */ /* 0x000fca0000010000 */
[----:B------:R-:W-:Y:S01]  /*ffd0*/  HMMA.16816.F32 R132, R36, R42, R132 ;  /* 0x0000002a2484723c */ /* 0x000fe20000001884 */
[----:B------:R-:W-:Y:S01]  /*ffe0*/  FADD.FTZ R97, R97, R60 ;  /* 0x0000003c61617221 */ /* 0x000fe20000010000 */
[--C-:B------:R-:W-:Y:S01]  /*fff0*/  FFMA.FTZ R83, R122, UR18, -R181.reuse ;  /* 0x000000127a537c23 */ /* 0x100fe200080108b5 */
[--C-:B------:R-:W-:Y:S01]  /*10000*/  FFMA.FTZ R84, R117, UR18, -R181.reuse ;  /* 0x0000001275547c23 */ /* 0x100fe200080108b5 */
[----:B------:R-:W-:Y:S01]  /*10010*/  FFMA.FTZ R85, R130, UR18, -R181 ;  /* 0x0000001282557c23 */ /* 0x000fe200080108b5 */
[----:B------:R-:W1:Y:S02]  /*10020*/  LDSM.16.MT88.4 R24, [R234+0x11000] ;  /* 0x01100000ea18783b */ /* 0x000e640000004200 */
[----:B-----5:R-:W-:Y:S02]  /*10030*/  F2FP.F16.F32.PACK_AB R36, R76, R3 ;  /* 0x000000034c24723e */ /* 0x020fe400000000ff */
[----:B----4-:R-:W-:Y:S02]  /*10040*/  F2FP.F16.F32.PACK_AB R37, R79, R78 ;  /* 0x0000004e4f25723e */ /* 0x010fe400000000ff */
[----:B------:R-:W-:-:S02]  /*10050*/  F2FP.F16.F32.PACK_AB R38, R80, R77 ;  /* 0x0000004d5026723e */ /* 0x000fc400000000ff */
[----:B---3--:R-:W-:Y:S01]  /*10060*/  F2FP.F16.F32.PACK_AB R39, R82, R81 ;  /* 0x000000515227723e */ /* 0x008fe200000000ff */
[----:B------:R-:W-:Y:S01]  /*10070*/  FADD.FTZ R99, R99, R103 ;  /* 0x0000006763637221 */ /* 0x000fe20000010000 */
[----:B------:R-:W-:Y:S01]  /*10080*/  FADD.FTZ R97, R92, R97 ;  /* 0x000000615c617221 */ /* 0x000fe20000010000 */
[----:B------:R-:W-:Y:S01]  /*10090*/  MUFU.EX2 R70, R128 ;  /* 0x0000008000467308 */ /* 0x000fe20000000800 */
[----:B------:R-:W2:Y:S03]  /*100a0*/  LDSM.16.MT88.4 R40, [R233+0x11000] ;  /* 0x01100000e928783b */ /* 0x000ea60000004200 */
[----:B------:R-:W-:Y:S01]  /*100b0*/  HMMA.16816.F32 R32, R36, R16, R32 ;  /* 0x000000102420723c */ /* 0x000fe20000001820 */
[----:B------:R-:W-:-:S05]  /*100c0*/  FADD.FTZ R99, R94, R99 ;  /* 0x000000635e637221 */ /* 0x000fca0000010000 */
[----:B------:R-:W-:Y:S01]  /*100d0*/  HMMA.16816.F32 R4, R36, R18, R4 ;  /* 0x000000122404723c */ /* 0x000fe20000001804 */
[--C-:B------:R-:W-:Y:S01]  /*100e0*/  FFMA.FTZ R16, R126, UR18, -R170.reuse ;  /* 0x000000127e107c23 */ /* 0x100fe200080108aa */
[----:B------:R-:W-:-:S05]  /*100f0*/  FFMA.FTZ R17, R118, UR18, -R170 ;  /* 0x0000001276117c23 */ /* 0x000fca00080108aa */
[--C-:B------:R-:W-:Y:S01]  /*10100*/  FFMA.FTZ R18, R124, UR18, -R170.reuse ;  /* 0x000000127c127c23 */ /* 0x100fe200080108aa */
[----:B------:R-:W-:Y:S01]  /*10110*/  FFMA.FTZ R19, R123, UR18, -R170 ;  /* 0x000000127b137c23 */ /* 0x000fe200080108aa */
[----:B------:R-:W-:Y:S01]  /*10120*/  MUFU.EX2 R83, R83 ;  /* 0x0000005300537308 */ /* 0x000fe20000000800 */
[----:B------:R-:W-:Y:S01]  /*10130*/  HMMA.16816.F32 R12, R36, R8, R12 ;  /* 0x00000008240c723c */ /* 0x000fe2000000180c */
[----:B------:R-:W-:Y:S01]  /*10140*/  FADD.FTZ R93, R93, R97 ;  /* 0x000000615d5d7221 */ /* 0x000fe20000010000 */
[----:B------:R-:W-:-:S05]  /*10150*/  FADD.FTZ R95, R95, R99 ;  /* 0x000000635f5f7221 */ /* 0x000fca0000010000 */
[----:B------:R-:W3:Y:S01]  /*10160*/  MUFU.EX2 R84, R84 ;  /* 0x0000005400547308 */ /* 0x000ee20000000800 */
[----:B------:R-:W-:Y:S01]  /*10170*/  FADD.FTZ R93, R88, R93 ;  /* 0x0000005d585d7221 */ /* 0x000fe20000010000 */
[----:B------:R-:W-:-:S06]  /*10180*/  FADD.FTZ R95, R44, R95 ;  /* 0x0000005f2c5f7221 */ /* 0x000fcc0000010000 */
[----:B------:R-:W-:Y:S08]  /*10190*/  MUFU.EX2 R85, R85 ;  /* 0x0000005500557308 */ /* 0x000ff00000000800 */
[----:B------:R-:W-:Y:S08]  /*101a0*/  MUFU.EX2 R16, R16 ;  /* 0x0000001000107308 */ /* 0x000ff00000000800 */
[----:B------:R-:W4:Y:S08]  /*101b0*/  MUFU.EX2 R17, R17 ;  /* 0x0000001100117308 */ /* 0x000f300000000800 */
[----:B------:R-:W-:Y:S08]  /*101c0*/  MUFU.EX2 R18, R18 ;  /* 0x0000001200127308 */ /* 0x000ff00000000800 */
[----:B------:R-:W5:Y:S01]  /*101d0*/  MUFU.EX2 R19, R19 ;  /* 0x0000001300137308 */ /* 0x000f620000000800 */
[----:B------:R-:W-:Y:S01]  /*101e0*/  FADD.FTZ R89, R89, R93 ;  /* 0x0000005d59597221 */ /* 0x000fe20000010000 */
[----:B------:R-:W-:-:S03]  /*101f0*/  FADD.FTZ R45, R45, R95 ;  /* 0x0000005f2d2d7221 */ /* 0x000fc60000010000 */
[----:B------:R-:W-:Y:S01]  /*10200*/  FADD.FTZ R89, R46, R89 ;  /* 0x000000592e597221 */ /* 0x000fe20000010000 */
[----:B------:R-:W-:Y:S01]  /*10210*/  FADD.FTZ R45, R49, R45 ;  /* 0x0000002d312d7221 */ /* 0x000fe20000010000 */
[----:B------:R-:W-:Y:S01]  /*10220*/  HMMA.16816.F32 R28, R36, R10, R28 ;  /* 0x0000000a241c723c */ /* 0x000fe2000000181c */
[----:B---3--:R-:W-:Y:S01]  /*10230*/  F2FP.F16.F32.PACK_AB R8, R84, R83 ;  /* 0x000000535408723e */ /* 0x008fe200000000ff */
[----:B------:R-:W-:Y:S01]  /*10240*/  FADD.FTZ R47, R47, R89 ;  /* 0x000000592f2f7221 */ /* 0x000fe20000010000 */
[----:B----4-:R-:W-:Y:S01]  /*10250*/  F2FP.F16.F32.PACK_AB R9, R17, R16 ;  /* 0x000000101109723e */ /* 0x010fe200000000ff */
[----:B------:R-:W-:-:S03]  /*10260*/  FADD.FTZ R50, R50, R45 ;  /* 0x0000002d32327221 */ /* 0x000fc60000010000 */
[----:B------:R-:W-:Y:S02]  /*10270*/  F2FP.F16.F32.PACK_AB R10, R70, R85 ;  /* 0x00000055460a723e */ /* 0x000fe400000000ff */
[----:B-----5:R-:W-:Y:S01]  /*10280*/  F2FP.F16.F32.PACK_AB R11, R19, R18 ;  /* 0x00000012130b723e */ /* 0x020fe200000000ff */
[----:B------:R-:W-:Y:S01]  /*10290*/  FADD.FTZ R47, R2, R47 ;  /* 0x0000002f022f7221 */ /* 0x000fe20000010000 */
[----:B------:R-:W-:-:S03]  /*102a0*/  FADD.FTZ R50, R0, R50 ;  /* 0x0000003200327221 */ /* 0x000fc60000010000 */
[----:B------:R-:W-:Y:S02]  /*102b0*/  FADD.FTZ R48, R48, R47 ;  /* 0x0000002f30307221 */ /* 0x000fe40000010000 */
[----:B------:R-:W-:Y:S01]  /*102c0*/  HMMA.16816.F32 R160, R8, R156, R12 ;  /* 0x0000009c08a0723c */ /* 0x000fe2000000180c */
[----:B------:R-:W3:Y:S01]  /*102d0*/  LDSM.16.MT88.4 R12, [R233+0x11800] ;  /* 0x01180000e90c783b */ /* 0x000ee20000004200 */
        /* <DEDUP_REMOVED lines=10> */
[----:B------:R-:W-:Y:S01]  /*10380*/  FADD.FTZ R82, R82, R79 ;  /* 0x0000004f52527221 */ /* 0x000fe20000010000 */
[----:B------:R-:W-:-:S04]  /*10390*/  FADD.FTZ R80, R83, R80 ;  /* 0x0000005053507221 */ /* 0x000fc80000010000 */
[----:B--2---:R-:W-:Y:S01]  /*103a0*/  HMMA.16816.F32 R64, R36, R40, R64 ;  /* 0x000000282440723c */ /* 0x004fe20000001840 */
[----:B------:R-:W-:-:S05]  /*103b0*/  FADD.FTZ R82, R16, R82 ;  /* 0x0000005210527221 */ /* 0x000fca0000010000 */
[----:B------:R-:W-:Y:S01]  /*103c0*/  HMMA.16816.F32 R132, R36, R42, R132 ;  /* 0x0000002a2484723c */ /* 0x000fe20000001884 */
[----:B------:R-:W-:Y:S01]  /*103d0*/  FADD.FTZ R80, R84, R80 ;  /* 0x0000005054507221 */ /* 0x000fe20000010000 */
[----:B------:R-:W-:-:S03]  /*103e0*/  FADD.FTZ R82, R17, R82 ;  /* 0x0000005211527221 */ /* 0x000fc60000010000 */
[----:B------:R-:W-:Y:S01]  /*103f0*/  FADD.FTZ R80, R85, R80 ;  /* 0x0000005055507221 */ /* 0x000fe20000010000 */
[----:B------:R-:W-:-:S03]  /*10400*/  FADD.FTZ R82, R18, R82 ;  /* 0x0000005212527221 */ /* 0x000fc60000010000 */
[----:B------:R-:W-:Y:S01]  /*10410*/  FADD.FTZ R2, R70, R80 ;  /* 0x0000005046027221 */ /* 0x000fe20000010000 */
[----:B------:R-:W-:Y:S01]  /*10420*/  FADD.FTZ R3, R19, R82 ;  /* 0x0000005213037221 */ /* 0x000fe20000010000 */
[C---:B------:R-:W-:Y:S03]  /*10430*/  HMMA.16816.F32 R152, R8.reuse, R148, R32 ;  /* 0x000000940898723c */ /* 0x040fe60000001820 */
[----:B------:R1:W-:Y:S03]  /*10440*/  STL [R1+0x8], R2 ;  /* 0x0000080201007387 */ /* 0x0003e60000100800 */
[C---:B------:R-:W-:Y:S01]  /*10450*/  HMMA.16816.F32 R144, R8.reuse, R140, R56 ;  /* 0x0000008c0890723c */ /* 0x040fe20000001838 */
[----:B------:R2:W-:Y:S05]  /*10460*/  STL [R1+0x4], R3 ;  /* 0x0000040301007387 */ /* 0x0005ea0000100800 */
[C---:B------:R-:W-:Y:S06]  /*10470*/  HMMA.16816.F32 R156, R8.reuse, R158, R28 ;  /* 0x0000009e089c723c */ /* 0x040fec000000181c */
[C---:B------:R-:W-:Y:S06]  /*10480*/  HMMA.16816.F32 R148, R8.reuse, R150, R4 ;  /* 0x000000960894723c */ /* 0x040fec0000001804 */
[C---:B------:R-:W-:Y:S06]  /*10490*/  HMMA.16816.F32 R140, R8.reuse, R142, R20 ;  /* 0x0000008e088c723c */ /* 0x040fec0000001814 */
[C---:B---3--:R-:W-:Y:S06]  /*104a0*/  HMMA.16816.F32 R136, R8.reuse, R12, R64 ;  /* 0x0000000c0888723c */ /* 0x048fec0000001840 */
[----:B------:R-:W-:Y:S01]  /*104b0*/  HMMA.16816.F32 R132, R8, R14, R132 ;  /* 0x0000000e0884723c */ /* 0x000fe20000001884 */
[----:B------:R-:W-:-:S02]  /*104c0*/  MOV R0, R182 ;  /* 0x000000b600007202 */ /* 0x000fc40000000f00 */
[----:B-12---:R-:W-:-:S15]  /*104d0*/  MOV R2, R183 ;  /* 0x000000b700027202 */ /* 0x006fde0000000f00 */
[----:B------:R-:W-:-:S06]  /*104e0*/  NOP ;  /* 0x0000000000007918 */ /* 0x000fcc0000000000 */
.L_x_2284:
[----:B------:R-:W-:-:S06]  /*104f0*/  UISETP.GE.AND UP0, UPT, UR20, 0x1, UPT ;  /* 0x000000011400788c */ /* 0x000fcc000bf06270 */
[----:B------:R-:W-:-:S13]  /*10500*/  PLOP3.LUT P1, PT, PT, PT, UP0, 0x80, 0x0 ;  /* 0x000000000000781c */ /* 0x000fda0003f2f008 */
        /* <DEDUP_REMOVED lines=9> */
[----:B------:R-:W-:Y:S01]  /*105a0*/  USHF.L.U64.HI UR7, UR6, 0x5, UR7 ;  /* 0x0000000506077899 */ /* 0x000fe20008010207 */
[----:B------:R-:W-:Y:S01]  /*105b0*/  MOV R252, UR9 ;  /* 0x0000000900fc7c02 */ /* 0x000fe20008000f00 */
[----:B------:R1:W-:Y:S01]  /*105c0*/  STL [R1], R0 ;  /* 0x0000000001007387 */ /* 0x0003e20000100800 */
[----:B------:R-:W-:-:S02]  /*105d0*/  USHF.L.U32 UR12, UR6, 0x5, URZ ;  /* 0x00000005060c7899 */ /* 0x000fc4000800063f */
[----:B------:R-:W-:Y:S02]  /*105e0*/  USHF.L.U64.HI UR8, UR11, 0x5, UR8 ;  /* 0x000000050b087899 */ /* 0x000fe40008010208 */
[----:B------:R-:W-:Y:S01]  /*105f0*/  USHF.L.U32 UR6, UR11, 0x5, URZ ;  /* 0x000000050b067899 */ /* 0x000fe2000800063f */
[----:B------:R-:W-:-:S11]  /*10600*/  ULDC UR4, c[0x0][0x2ec] ;  /* 0x0000bb0000047ab9 */ /* 0x000fd60000000800 */
.L_x_2294:
[----:B--2---:R2:W5:Y:S01]  /*10610*/  LDL R10, [R1] ;  /* 0x00000000010a7983 */ /* 0x0045620000100800 */
[----:B------:R-:W-:Y:S04]  /*10620*/  DEPBAR.LE SB0, 0x0 ;  /* 0x000080000000791a */ /* 0x000fe80000000000 */
[----:B------:R-:W-:Y:S01]  /*10630*/  BAR.SYNC.DEFER_BLOCKING 0x0 ;  /* 0x0000000000007b1d */ /* 0x000fe20000010000 */
[----:B------:R-:W-:Y:S05]  /*10640*/  MOV R2, R252 ;  /* 0x000000fc00027202 */ /* 0x000fea0000000f00 */
[----:B------:R-:W-:Y:S05]  /*10650*/  @!P0 BRA `(.L_x_2291) ;  /* 0x0000000000fc8947 */ /* 0x000fea0003800000 */
        /* <DEDUP_REMOVED lines=22> */
[C---:B------:R-:W-:Y:S03]  /*107c0*/  IMAD R7, R0.reuse, R6, R7 ;  /* 0x0000000600077224 */ /* 0x040fe600078e0207 */
[C---:B------:R-:W-:Y:S02]  /*107d0*/  ISETP.GT.U32.AND P2, PT, R0.reuse, R5, PT ;  /* 0x000000050000720c */ /* 0x040fe40003f44070 */
[----:B------:R-:W-:Y:S02]  /*107e0*/  ISETP.GT.U32.AND P4, PT, R0, R7, PT ;  /* 0x000000070000720c */ /* 0x000fe40003f84070 */
[----:B------:R-:W-:Y:S09]  /*107f0*/  ISETP.GE.AND P3, PT, R4, RZ, PT ;  /* 0x000000ff0400720c */ /* 0x000ff20003f66270 */
[----:B------:R-:W-:Y:S02]  /*10800*/  @!P2 IMAD.IADD R5, R5, 0x1, -R0 ;  /* 0x000000010505a824 */ /* 0x000fe400078e0a00 */
[-C--:B------:R-:W-:Y:S01]  /*10810*/  @!P4 IADD3 R7, R7, -R0.reuse, RZ ;  /* 0x800000000707c210 */ /* 0x080fe20007ffe0ff */
[----:B------:R-:W-:Y:S01]  /*10820*/  @!P2 VIADD R8, R8, 0x1 ;  /* 0x000000010808a836 */ /* 0x000fe20000000000 */
[C---:B------:R-:W-:Y:S01]  /*10830*/  ISETP.NE.AND P2, PT, R2.reuse, RZ, PT ;  /* 0x000000ff0200720c */ /* 0x040fe20003f45270 */
[----:B------:R-:W-:Y:S01]  /*10840*/  @!P4 VIADD R9, R9, 0x1 ;  /* 0x000000010909c836 */ /* 0x000fe20000000000 */
[-C--:B------:R-:W-:Y:S02]  /*10850*/  ISETP.GE.U32.AND P5, PT, R5, R0.reuse, PT ;  /* 0x000000000500720c */ /* 0x080fe40003fa6070 */
[----:B------:R-:W-:Y:S02]  /*10860*/  ISETP.GE.U32.AND P6, PT, R7, R0, PT ;  /* 0x000000000700720c */ /* 0x000fe40003fc6070 */
[----:B------:R-:W-:Y:S04]  /*10870*/  LOP3.LUT R0, R2, UR9, RZ, 0x3c, !PT ;  /* 0x0000000902007c12 */ /* 0x000fe8000f8e3cff */
        /* <DEDUP_REMOVED lines=14> */
[----:B------:R-:W1:Y:S01]  /*10960*/  LDC.64 R4, c[0x0][0x238] ;  /* 0x00008e00ff047b82 */ /* 0x000e620000000a00 */
[----:B------:R-:W-:Y:S05]  /*10970*/  IMAD R2, R0, R2, -0x100 ;  /* 0xffffff0000027424 */ /* 0x000fea00078e0202 */
[----:B------:R-:W-:Y:S01]  /*10980*/  SHF.R.S32.HI R0, RZ, 0x1f, R2 ;  /* 0x0000001fff007819 */ /* 0x000fe20000011402 */
[----:B------:R4:W3:Y:S02]  /*10990*/  LDG.E R9, desc[UR14][R6.64] ;  /* 0x0000000e06097981 */ /* 0x0008e4000c1e1900 */
[----:B----4-:R-:W4:Y:S02]  /*109a0*/  LDC.64 R6, c[0x0][0x250] ;  /* 0x00009400ff067b82 */ /* 0x010f240000000a00 */
[-C--:B----4-:R-:W-:Y:S02]  /*109b0*/  IMAD R0, R0, R6.reuse, RZ ;  /* 0x0000000600007224 */ /* 0x090fe400078e02ff */
[C---:B-----5:R-:W-:Y:S04]  /*109c0*/  IMAD.WIDE.U32 R10, R2.reuse, R6, RZ ;  /* 0x00000006020a7225 */ /* 0x060fe800078e00ff */
[----:B------:R-:W-:Y:S04]  /*109d0*/  IMAD R0, R2, R7, R0 ;  /* 0x0000000702007224 */ /* 0x000fe800078e0200 */
[----:B------:R-:W-:Y:S01]  /*109e0*/  IMAD.IADD R11, R11, 0x1, R0 ;  /* 0x000000010b0b7824 */ /* 0x000fe200078e0200 */
[----:B---3--:R-:W-:Y:S04]  /*109f0*/  IADD3 R8, -R9, R8, RZ ;  /* 0x0000000809087210 */ /* 0x008fe80007ffe1ff */
[----:B------:R-:W-:Y:S01]  /*10a00*/  SHF.R.S32.HI R2, RZ, 0x1f, R8 ;  /* 0x0000001fff027819 */ /* 0x000fe20000011408 */
[-C--:B-1----:R-:W-:Y:S04]  /*10a10*/  IMAD.WIDE.U32 R10, R8, R4.reuse, R10 ;  /* 0x00000004080a7225 */ /* 0x082fe800078e000a */
[----:B------:R-:W-:Y:S04]  /*10a20*/  IMAD R2, R2, R4, RZ ;  /* 0x0000000402027224 */ /* 0x000fe800078e02ff */
[----:B------:R-:W-:Y:S05]  /*10a30*/  IMAD R2, R8, R5, R2 ;  /* 0x0000000508027224 */ /* 0x000fea00078e0202 */
[----:B------:R-:W-:Y:S07]  /*10a40*/  IADD3 R2, R11, R2, RZ ;  /* 0x000000020b027210 */ /* 0x000fee0007ffe0ff */
.L_x_2291:
[C---:B-----5:R-:W-:Y:S01]  /*10a50*/  LEA R245, P1, R10.reuse, R245, 0x1 ;  /* 0x000000f50af57211 */ /* 0x060fe200078208ff */
[----:B------:R-:W-:Y:S01]  /*10a60*/  IMAD R172, R243, 0x2, R242 ;  /* 0x00000002f3ac7824 */ /* 0x000fe200078e02f2 */
[----:B------:R-:W-:Y:S02]  /*10a70*/  UISETP.GE.AND UP0, UPT, UR20, 0x2, UPT ;  /* 0x000000021400788c */ /* 0x000fe4000bf06270 */
        /* <DEDUP_REMOVED lines=33> */
[----:B-1----:R-:W-:Y:S03]  /*10c90*/  IADD3 R16, P1, R4, UR12, RZ ;  /* 0x0000000c04107c10 */ /* 0x002fe6000ff3e0ff */
[----:B------:R1:W-:Y:S01]  /*10ca0*/  LDGSTS.E.BYPASS.LTC128B.128 [R246+0xe800], desc[UR14][R4.64] ;  /* 0x0e80000004f67fae */ /* 0x0003e2000b901d4e */
[----:B------:R-:W-:Y:S02]  /*10cb0*/  IADD3.X R17, R5, UR7, RZ, P1, !PT ;  /* 0x0000000705117c10 */ /* 0x000fe40008ffe4ff */
[----:B--2---:R-:W-:Y:S03]  /*10cc0*/  IADD3 R14, P1, R16, UR12, RZ ;  /* 0x0000000c100e7c10 */ /* 0x004fe6000ff3e0ff */
[----:B------:R2:W-:Y:S01]  /*10cd0*/  LDGSTS.E.BYPASS.LTC128B.128 [R246+0xf000], desc[UR14][R16.64] ;  /* 0x0f00000010f67fae */ /* 0x0005e2000b901d4e */
[----:B------:R-:W-:Y:S02]  /*10ce0*/  IADD3.X R15, R17, UR7, RZ, P1, !PT ;  /* 0x00000007110f7c10 */ /* 0x000fe40008ffe4ff */
[----:B------:R-:W-:Y:S03]  /*10cf0*/  IADD3 R10, P1, R14, UR12, RZ ;  /* 0x0000000c0e0a7c10 */ /* 0x000fe6000ff3e0ff */
[----:B------:R-:W-:Y:S01]  /*10d00*/  LDGSTS.E.BYPASS.LTC128B.128 [R246+0xf800], desc[UR14][R14.64] ;  /* 0x0f8000000ef67fae */ /* 0x000fe2000b901d4e */
[----:B------:R-:W-:Y:S02]  /*10d10*/  IADD3.X R11, R15, UR7, RZ, P1, !PT ;  /* 0x000000070f0b7c10 */ /* 0x000fe40008ffe4ff */
[----:B---3--:R-:W-:Y:S03]  /*10d20*/  IADD3 R8, P1, R10, UR12, RZ ;  /* 0x0000000c0a087c10 */ /* 0x008fe6000ff3e0ff */
        /* <DEDUP_REMOVED lines=8> */
[----:B------:R-:W-:Y:S03]  /*10db0*/  PLOP3.LUT P1, PT, PT, PT, UP0, 0x80, 0x0 ;  /* 0x000000000000781c */ /* 0x000fe60003f2f008 */
[----:B------:R1:W-:Y:S04]  /*10dc0*/  LDGSTS.E.BYPASS.LTC128B.128 [R246+0x11800], desc[UR14][R6.64] ;  /* 0x1180000006f67fae */ /* 0x0003e8000b901d4e */
[----:B------:R-:W-:Y:S04]  /*10dd0*/  LDSM.16.M88.4 R128, [R242] ;  /* 0x00000000f280783b */ /* 0x000fe80000000200 */
[----:B--2---:R-:W-:Y:S04]  /*10de0*/  LDSM.16.M88.4 R16, [R241+0x2800] ;  /* 0x00280000f110783b */ /* 0x004fe80000000200 */
[----:B---3--:R-:W1:Y:S04]  /*10df0*/  LDSM.16.M88.4 R8, [R241+0x2000] ;  /* 0x00200000f108783b */ /* 0x008e680000000200 */
[----:B------:R-:W2:Y:S04]  /*10e00*/  LDSM.16.M88.4 R24, [R241+0x3000] ;  /* 0x00300000f118783b */ /* 0x000ea80000000200 */
[----:B------:R-:W3:Y:S04]  /*10e10*/  LDSM.16.M88.4 R32, [R241+0x3800] ;  /* 0x00380000f120783b */ /* 0x000ee80000000200 */
[----:B------:R-:W0:Y:S04]  /*10e20*/  LDGDEPBAR ;  /* 0x00000000000079af */ /* 0x000e280000000000 */
[----:B------:R-:W4:Y:S04]  /*10e30*/  LDSM.16.M88.4 R40, [R241+0x4000] ;  /* 0x00400000f128783b */ /* 0x000f280000000200 */
[----:B------:R-:W4:Y:S04]  /*10e40*/  LDSM.16.M88.4 R48, [R241+0x4800] ;  /* 0x00480000f130783b */ /* 0x000f280000000200 */
[----:B------:R-:W4:Y:S04]  /*10e50*/  LDSM.16.M88.4 R56, [R241+0x5000] ;  /* 0x00500000f138783b */ /* 0x000f280000000200 */
[----:B------:R-:W4:Y:S04]  /*10e60*/  LDSM.16.M88.4 R64, [R241+0x5800] ;  /* 0x00580000f140783b */ /* 0x000f280000000200 */
[----:B------:R-:W4:Y:S04]  /*10e70*/  LDSM.16.M88.4 R72, [R241+0x6000] ;  /* 0x00600000f148783b */ /* 0x000f280000000200 */
[----:B------:R-:W4:Y:S01]  /*10e80*/  LDSM.16.M88.4 R80, [R241+0x6800] ;  /* 0x00680000f150783b */ /* 0x000f220000000200 */
        /* <DEDUP_REMOVED lines=12> */
[----:B------:R-:W2:Y:S01]  /*10f50*/  LDSM.16.M88.4 R176, [R236+0x2000] ;  /* 0x00200000ecb0783b */ /* 0x000ea20000000200 */
        /* <DEDUP_REMOVED lines=11> */
[----:B------:R-:W-:Y:S03]  /*11010*/  LDSM.16.M88.4 R204, [R236+0x6800] ;  /* 0x00680000eccc783b */ /* 0x000fe60000000200 */
[C---:B------:R-:W-:Y:S01]  /*11020*/  HMMA.16816.F32 R44, R128.reuse, R48, RZ ;  /* 0x00000030802c723c */ /* 0x040fe200000018ff */
[----:B------:R-:W-:Y:S04]  /*11030*/  LDSM.16.M88.4 R208, [R236+0x7000] ;  /* 0x00700000ecd0783b */ /* 0x000fe80000000200 */
[----:B------:R-:W-:Y:S01]  /*11040*/  LDSM.16.M88.4 R212, [R238] ;  /* 0x00000000eed4783b */ /* 0x000fe20000000200 */
[C---:B------:R-:W-:Y:S03]  /*11050*/  HMMA.16816.F32 R48, R128.reuse, R50, RZ ;  /* 0x000000328030723c */ /* 0x040fe600000018ff */
[----:B------:R-:W-:Y:S03]  /*11060*/  LDSM.16.M88.4 R216, [R166] ;  /* 0x00000000a6d8783b */ /* 0x000fe60000000200 */
        /* <DEDUP_REMOVED lines=27> */
[----:B------:R-:W2:Y:S05]  /*11220*/  LDSM.16.M88.4 R180, [R236+0x7800] ;  /* 0x00780000ecb4783b */ /* 0x000eaa0000000200 */
        /* <DEDUP_REMOVED lines=11> */
[----:B------:R-:W-:Y:S05]  /*112e0*/  LDSM.16.M88.4 R196, [R239] ;  /* 0x00000000efc4783b */ /* 0x000fea0000000200 */
[C---:B------:R-:W-:Y:S06]  /*112f0*/  HMMA.16816.F32 R52, R172.reuse, R200, R52 ;  /* 0x000000c8ac34723c */ /* 0x040fec0000001834 */
        /* <DEDUP_REMOVED lines=10> */
[C---:B------:R-:W-:Y:S05]  /*113a0*/  HMMA.16816.F32 R80, R172.reuse, R206, R80 ;  /* 0x000000ceac50723c */ /* 0x040fea0000001850 */
[C---:B------:R-:W-:Y:S01]  /*113b0*/  VIADD R204, R239.reuse, 0x1800 ;  /* 0x00001800efcc7836 */ /* 0x040fe20000000000 */
[C---:B------:R-:W-:Y:S05]  /*113c0*/  HMMA.16816.F32 R84, R172.reuse, R208, R84 ;  /* 0x000000d0ac54723c */ /* 0x040fea0000001854 */
[----:B------:R-:W-:Y:S01]  /*113d0*/  LDSM.16.M88.4 R204, [R204] ;  /* 0x00000000cccc783b */ /* 0x000fe20000000200 */
[C---:B------:R-:W-:Y:S03]  /*113e0*/  HMMA.16816.F32 R88, R172.reuse, R210, R88 ;  /* 0x000000d2ac58723c */ /* 0x040fe60000001858 */
[----:B------:R-:W-:Y:S03]  /*113f0*/  LDSM.16.M88.4 R208, [R224] ;  /* 0x00000000e0d0783b */ /* 0x000fe60000000200 */
[C---:B------:R-:W-:Y:S06]  /*11400*/  HMMA.16816.F32 R92, R172.reuse, R180, R92 ;  /* 0x000000b4ac5c723c */ /* 0x040fec000000185c */
[C---:B------:R-:W-:Y:S05]  /*11410*/  HMMA.16816.F32 R96, R172.reuse, R182, R96 ;  /* 0x000000b6ac60723c */ /* 0x040fea0000001860 */
[C---:B------:R-:W-:Y:S01]  /*11420*/  VIADD R180, R239.reuse, 0x1000 ;  /* 0x00001000efb47836 */ /* 0x040fe20000000000 */
[C---:B---3--:R-:W-:Y:S05]  /*11430*/  HMMA.16816.F32 R100, R172.reuse, R184, R100 ;  /* 0x000000b8ac64723c */ /* 0x048fea0000001864 */
[----:B------:R-:W3:Y:S01]  /*11440*/  LDSM.16.M88.4 R180, [R180] ;  /* 0x00000000b4b4783b */ /* 0x000ee20000000200 */
[C---:B------:R-:W-:Y:S05]  /*11450*/  HMMA.16816.F32 R104, R172.reuse, R186, R104 ;  /* 0x000000baac68723c */ /* 0x040fea0000001868 */
[C---:B------:R-:W-:Y:S01]  /*11460*/  VIADD R184, R239.reuse, 0x2000 ;  /* 0x00002000efb87836 */ /* 0x040fe20000000000 */
[C---:B------:R-:W-:Y:S05]  /*11470*/  HMMA.16816.F32 R108, R172.reuse, R188, R108 ;  /* 0x000000bcac6c723c */ /* 0x040fea000000186c */
[----:B------:R-:W4:Y:S01]  /*11480*/  LDSM.16.M88.4 R184, [R184] ;  /* 0x00000000b8b8783b */ /* 0x000f220000000200 */
[C---:B------:R-:W-:Y:S05]  /*11490*/  HMMA.16816.F32 R112, R172.reuse, R190, R112 ;  /* 0x000000beac70723c */ /* 0x040fea0000001870 */
[----:B------:R-:W-:Y:S01]  /*114a0*/  VIADD R188, R239, 0x2800 ;  /* 0x00002800efbc7836 */ /* 0x000fe20000000000 */
[C---:B-1----:R-:W-:Y:S05]  /*114b0*/  HMMA.16816.F32 R116, R172.reuse, R168, R116 ;  /* 0x000000a8ac74723c */ /* 0x042fea0000001874 */
[----:B------:R-:W1:Y:S01]  /*114c0*/  LDSM.16.M88.4 R188, [R188] ;  /* 0x00000000bcbc783b */ /* 0x000e620000000200 */
[C---:B------:R-:W-:Y:S03]  /*114d0*/  HMMA.16816.F32 R120, R172.reuse, R170, R120 ;  /* 0x000000aaac78723c */ /* 0x040fe60000001878 */
[----:B------:R-:W1:Y:S03]  /*114e0*/  LDSM.16.M88.4 R168, [R232] ;  /* 0x00000000e8a8783b */ /* 0x000e660000000200 */
[C---:B--2---:R-:W-:Y:S06]  /*114f0*/  HMMA.16816.F32 R124, R172.reuse, R176, R124 ;  /* 0x000000b0ac7c723c */ /* 0x044fec000000187c */
[----:B------:R-:W-:Y:S01]  /*11500*/  HMMA.16816.F32 R128, R172, R178, R128 ;  /* 0x000000b2ac80723c */ /* 0x000fe20000001880 */
[----:B------:R-:W2:Y:S04]  /*11510*/  LDSM.16.M88.4 R172, [R231] ;  /* 0x00000000e7ac783b */ /* 0x000ea80000000200 */
[----:B------:R-:W2:Y:S01]  /*11520*/  LDSM.16.M88.4 R176, [R230] ;  /* 0x00000000e6b0783b */ /* 0x000ea20000000200 */
[C---:B------:R-:W-:Y:S06]  /*11530*/  HMMA.16816.F32 R4, R192.reuse, R196, R4 ;  /* 0x000000c4c004723c */ /* 0x040fec0000001804 */
[C---:B------:R-:W-:Y:S01]  /*11540*/  HMMA.16816.F32 R8, R192.reuse, R198, R8 ;  /* 0x000000c6c008723c */ /* 0x040fe20000001808 */
[----:B------:R-:W2:Y:S05]  /*11550*/  LDSM.16.M88.4 R196, [R229] ;  /* 0x00000000e5c4783b */ /* 0x000eaa0000000200 */
[C---:B------:R-:W-:Y:S06]  /*11560*/  HMMA.16816.F32 R12, R192.reuse, R200, R12 ;  /* 0x000000c8c00c723c */ /* 0x040fec000000180c */
[C---:B------:R-:W-:Y:S01]  /*11570*/  HMMA.16816.F32 R16, R192.reuse, R202, R16 ;  /* 0x000000cac010723c */ /* 0x040fe20000001810 */
[----:B------:R-:W-:Y:S05]  /*11580*/  LDSM.16.M88.4 R200, [R227] ;  /* 0x00000000e3c8783b */ /* 0x000fea0000000200 */
[C---:B---3--:R-:W-:Y:S06]  /*11590*/  HMMA.16816.F32 R20, R192.reuse, R180, R20 ;  /* 0x000000b4c014723c */ /* 0x048fec0000001814 */
[C---:B------:R-:W-:Y:S01]  /*115a0*/  HMMA.16816.F32 R24, R192.reuse, R182, R24 ;  /* 0x000000b6c018723c */ /* 0x040fe20000001818 */
[----:B------:R-:W3:Y:S05]  /*115b0*/  LDSM.16.M88.4 R180, [R228] ;  /* 0x00000000e4b4783b */ /* 0x000eea0000000200 */
[C---:B------:R-:W-:Y:S06]  /*115c0*/  HMMA.16816.F32 R28, R192.reuse, R204, R28 ;  /* 0x000000ccc01c723c */ /* 0x040fec000000181c */
[C---:B------:R-:W-:Y:S01]  /*115d0*/  HMMA.16816.F32 R32, R192.reuse, R206, R32 ;  /* 0x000000cec020723c */ /* 0x040fe20000001820 */
[----:B------:R-:W3:Y:S05]  /*115e0*/  LDSM.16.M88.4 R204, [R226] ;  /* 0x00000000e2cc783b */ /* 0x000eea0000000200 */
[C---:B----4-:R-:W-:Y:S06]  /*115f0*/  HMMA.16816.F32 R36, R192.reuse, R184, R36 ;  /* 0x000000b8c024723c */ /* 0x050fec0000001824 */
[C---:B------:R-:W-:Y:S01]  /*11600*/  HMMA.16816.F32 R40, R192.reuse, R186, R40 ;  /* 0x000000bac028723c */ /* 0x040fe20000001828 */
[----:B------:R-:W4:Y:S05]  /*11610*/  LDSM.16.M88.4 R184, [R225] ;  /* 0x00000000e1b8783b */ /* 0x000f2a0000000200 */
[C---:B-1----:R-:W-:Y:S06]  /*11620*/  HMMA.16816.F32 R44, R192.reuse, R188, R44 ;  /* 0x000000bcc02c723c */ /* 0x042fec000000182c */
[C---:B------:R-:W-:Y:S01]  /*11630*/  HMMA.16816.F32 R48, R192.reuse, R190, R48 ;  /* 0x000000bec030723c */ /* 0x040fe20000001830 */
[----:B------:R-:W1:Y:S05]  /*11640*/  LDSM.16.M88.4 R188, [R167] ;  /* 0x00000000a7bc783b */ /* 0x000e6a0000000200 */
[C---:B------:R-:W-:Y:S06]  /*11650*/  HMMA.16816.F32 R52, R192.reuse, R168, R52 ;  /* 0x000000a8c034723c */ /* 0x040fec0000001834 */
[C---:B------:R-:W-:Y:S01]  /*11660*/  HMMA.16816.F32 R56, R192.reuse, R170, R56 ;  /* 0x000000aac038723c */ /* 0x040fe20000001838 */
[----:B------:R-:W1:Y:S05]  /*11670*/  LDSM.16.M88.4 R168, [R166+0x800] ;  /* 0x00080000a6a8783b */ /* 0x000e6a0000000200 */
[C---:B--2---:R-:W-:Y:S06]  /*11680*/  HMMA.16816.F32 R60, R192.reuse, R172, R60 ;  /* 0x000000acc03c723c */ /* 0x044fec000000183c */
[C---:B------:R-:W-:Y:S01]  /*11690*/  HMMA.16816.F32 R64, R192.reuse, R174, R64 ;  /* 0x000000aec040723c */ /* 0x040fe20000001840 */
[----:B------:R-:W2:Y:S05]  /*116a0*/  LDSM.16.M88.4 R172, [R166+0x1000] ;  /* 0x00100000a6ac783b */ /* 0x000eaa0000000200 */
[C---:B------:R-:W-:Y:S06]  /*116b0*/  HMMA.16816.F32 R68, R192.reuse, R176, R68 ;  /* 0x000000b0c044723c */ /* 0x040fec0000001844 */
[C---:B------:R-:W-:Y:S01]  /*116c0*/  HMMA.16816.F32 R72, R192.reuse, R178, R72 ;  /* 0x000000b2c048723c */ /* 0x040fe20000001848 */
[----:B------:R-:W2:Y:S05]  /*116d0*/  LDSM.16.M88.4 R176, [R166+0x1800] ;  /* 0x00180000a6b0783b */ /* 0x000eaa0000000200 */
[C---:B------:R-:W-:Y:S06]  /*116e0*/  HMMA.16816.F32 R76, R192.reuse, R196, R76 ;  /* 0x000000c4c04c723c */ /* 0x040fec000000184c */
[C---:B------:R-:W-:Y:S01]  /*116f0*/  HMMA.16816.F32 R80, R192.reuse, R198, R80 ;  /* 0x000000c6c050723c */ /* 0x040fe20000001850 */
[----:B------:R-:W-:Y:S05]  /*11700*/  LDSM.16.M88.4 R196, [R166+0x4800] ;  /* 0x00480000a6c4783b */ /* 0x000fea0000000200 */
        /* <DEDUP_REMOVED lines=9> */
[C---:B----4-:R-:W-:Y:S06]  /*117a0*/  HMMA.16816.F32 R108, R192.reuse, R184, R108 ;  /* 0x000000b8c06c723c */ /* 0x050fec000000186c */
[C---:B------:R-:W-:Y:S01]  /*117b0*/  HMMA.16816.F32 R112, R192.reuse, R186, R112 ;  /* 0x000000bac070723c */ /* 0x040fe20000001870 */
[----:B------:R-:W4:Y:S05]  /*117c0*/  LDSM.16.M88.4 R184, [R166+0x2800] ;  /* 0x00280000a6b8783b */ /* 0x000f2a0000000200 */
[C---:B------:R-:W-:Y:S06]  /*117d0*/  HMMA.16816.F32 R116, R192.reuse, R208, R116 ;  /* 0x000000d0c074723c */ /* 0x040fec0000001874 */
[C---:B------:R-:W-:Y:S01]  /*117e0*/  HMMA.16816.F32 R120, R192.reuse, R210, R120 ;  /* 0x000000d2c078723c */ /* 0x040fe20000001878 */
[----:B------:R-:W-:Y:S05]  /*117f0*/  LDSM.16.M88.4 R208, [R166+0x6800] ;  /* 0x00680000a6d0783b */ /* 0x000fea0000000200 */
[C---:B-1----:R-:W-:Y:S06]  /*11800*/  HMMA.16816.F32 R124, R192.reuse, R188, R124 ;  /* 0x000000bcc07c723c */ /* 0x042fec000000187c */
[----:B------:R-:W-:Y:S01]  /*11810*/  HMMA.16816.F32 R128, R192, R190, R128 ;  /* 0x000000bec080723c */ /* 0x000fe20000001880 */
[----:B------:R-:W1:Y:S04]  /*11820*/  LDSM.16.M88.4 R188, [R166+0x3000] ;  /* 0x00300000a6bc783b */ /* 0x000e680000000200 */
[----:B------:R-:W1:Y:S01]  /*11830*/  LDSM.16.M88.4 R192, [R166+0x3800] ;  /* 0x00380000a6c0783b */ /* 0x000e620000000200 */
[C---:B------:R-:W-:Y:S06]  /*11840*/  HMMA.16816.F32 R4, R212.reuse, R216, R4 ;  /* 0x000000d8d404723c */ /* 0x040fec0000001804 */
[C---:B------:R-:W-:Y:S01]  /*11850*/  HMMA.16816.F32 R8, R212.reuse, R218, R8 ;  /* 0x000000dad408723c */ /* 0x040fe20000001808 */
[----:B------:R-:W-:Y:S05]  /*11860*/  LDSM.16.M88.4 R216, [R166+0x7000] ;  /* 0x00700000a6d8783b */ /* 0x000fea0000000200 */
[C---:B------:R-:W-:Y:S06]  /*11870*/  HMMA.16816.F32 R12, R212.reuse, R168, R12 ;  /* 0x000000a8d40c723c */ /* 0x040fec000000180c */
[C---:B------:R-:W-:Y:S01]  /*11880*/  HMMA.16816.F32 R16, R212.reuse, R170, R16 ;  /* 0x000000aad410723c */ /* 0x040fe20000001810 */
[----:B------:R-:W1:Y:S05]  /*11890*/  LDSM.16.M88.4 R168, [R166+0x4000] ;  /* 0x00400000a6a8783b */ /* 0x000e6a0000000200 */
[C---:B--2---:R-:W-:Y:S06]  /*118a0*/  HMMA.16816.F32 R20, R212.reuse, R172, R20 ;  /* 0x000000acd414723c */ /* 0x044fec0000001814 */
[C---:B------:R-:W-:Y:S01]  /*118b0*/  HMMA.16816.F32 R24, R212.reuse, R174, R24 ;  /* 0x000000aed418723c */ /* 0x040fe20000001818 */
[----:B------:R-:W2:Y:S01]  /*118c0*/  LDSM.16.M88.4 R172, [R166+0x6000] ;  /* 0x00600000a6ac783b */ /* 0x000ea20000000200 */
[----:B------:R-:W-:Y:S04]  /*118d0*/  DEPBAR.LE SB0, 0x0 ;  /* 0x000080000000791a */ /* 0x000fe80000000000 */
[C---:B------:R-:W-:Y:S01]  /*118e0*/  HMMA.16816.F32 R28, R212.reuse, R176, R28 ;  /* 0x000000b0d41c723c */ /* 0x040fe2000000181c */
[----:B------:R-:W-:Y:S05]  /*118f0*/  BAR.SYNC.DEFER_BLOCKING 0x0 ;  /* 0x0000000000007b1d */ /* 0x000fea0000010000 */
[C---:B------:R-:W-:Y:S06]  /*11900*/  HMMA.16816.F32 R32, R212.reuse, R178, R32 ;  /* 0x000000b2d420723c */ /* 0x040fec0000001820 */
[C---:B---3--:R-:W-:Y:S06]  /*11910*/  HMMA.16816.F32 R36, R212.reuse, R180, R36 ;  /* 0x000000b4d424723c */ /* 0x048fec0000001824 */
[C---:B------:R-:W-:Y:S06]  /*11920*/  HMMA.16816.F32 R40, R212.reuse, R182, R40 ;  /* 0x000000b6d428723c */ /* 0x040fec0000001828 */
[C---:B----4-:R-:W-:Y:S06]  /*11930*/  HMMA.16816.F32 R44, R212.reuse, R184, R44 ;  /* 0x000000b8d42c723c */ /* 0x050fec000000182c */
        /* <DEDUP_REMOVED lines=28> */
[----:B------:R-:W-:Y:S06]  /*11b00*/  @!P0 BRA `(.L_x_2293) ;  /* 0x0000000400008947 */ /* 0x000fec0003800000 */
[----:B------:R-:W1:Y:S01]  /*11b10*/  LDC R0, c[0x0][0x380] ;  /* 0x0000e000ff007b82 */ /* 0x000e620000000800 */
[----:B------:R-:W-:Y:S04]  /*11b20*/  USHF.L.U32 UR9, UR20, 0x8, URZ ;  /* 0x0000000814097899 */ /* 0x000fe8000800063f */
        /* <DEDUP_REMOVED lines=28> */
[----:B------:R-:W-:Y:S01]  /*11cf0*/  ISETP.NE.AND P2, PT, R0, RZ, PT ;  /* 0x000000ff0000720c */ /* 0x000fe20003f45270 */
        /* <DEDUP_REMOVED lines=12> */
[CC--:B------:R-:W-:Y:S01]  /*11dc0*/  LEA R174, P2, R168.reuse, R248.reuse, 0x2 ;  /* 0x000000f8a8ae7211 */ /* 0x0c0fe200078410ff */
[----:B------:R-:W1:Y:S01]  /*11dd0*/  LDC R2, c[0x0][0x24c] ;  /* 0x00009300ff027b82 */ /* 0x000e620000000800 */
[C---:B------:R-:W-:Y:S02]  /*11de0*/  LEA R172, P1, R171.reuse, R248, 0x2 ;  /* 0x000000f8abac7211 */ /* 0x040fe400078210ff */
[-C--:B------:R-:W-:Y:S02]  /*11df0*/  LEA.HI.X.SX32 R175, R168, R249.reuse, 0x2, P2 ;  /* 0x000000f9a8af7211 */ /* 0x080fe400010f16ff */
[C---:B------:R-:W-:Y:S01]  /*11e00*/  LEA.HI.X.SX32 R173, R171.reuse, R249, 0x2, P1 ;  /* 0x000000f9abad7211 */ /* 0x040fe200008f16ff */
[----:B------:R-:W-:Y:S02]  /*11e10*/  IMAD.IADD R171, R171, 0x1, -R168 ;  /* 0x00000001abab7824 */ /* 0x000fe400078e0aa8 */
[----:B------:R-:W2:Y:S01]  /*11e20*/  LDG.E R165, desc[UR14][R174.64] ;  /* 0x0000000eaea57981 */ /* 0x000ea2000c1e1900 */
[----:B------:R-:W3:Y:S01]  /*11e30*/  LDC.64 R168, c[0x0][0x230] ;  /* 0x00008c00ffa87b82 */ /* 0x000ee20000000a00 */
[----:B------:R-:W-:Y:S02]  /*11e40*/  IMAD R171, R171, R0, -0x100 ;  /* 0xffffff00abab7424 */ /* 0x000fe400078e0200 */
[----:B------:R-:W2:Y:S03]  /*11e50*/  LDG.E R170, desc[UR14][R172.64] ;  /* 0x0000000eacaa7981 */ /* 0x000ea6000c1e1900 */
[----:B------:R-:W-:Y:S05]  /*11e60*/  SHF.R.S32.HI R0, RZ, 0x1f, R171 ;  /* 0x0000001fff007819 */ /* 0x000fea00000114ab */
[----:B------:R-:W-:Y:S04]  /*11e70*/  IMAD R0, R0, UR11, RZ ;  /* 0x0000000b00007c24 */ /* 0x000fe8000f8e02ff */
[C---:B-1----:R-:W-:Y:S01]  /*11e80*/  IMAD R0, R171.reuse, R2, R0 ;  /* 0x00000002ab007224 */ /* 0x042fe200078e0200 */
[----:B--2---:R-:W-:Y:S01]  /*11e90*/  IADD3 R165, -R170, R165, RZ ;  /* 0x000000a5aaa57210 */ /* 0x004fe20007ffe1ff */
[----:B------:R-:W-:Y:S03]  /*11ea0*/  IMAD.WIDE.U32 R170, R171, UR11, RZ ;  /* 0x0000000babaa7c25 */ /* 0x000fe6000f8e00ff */
[----:B------:R-:W-:Y:S01]  /*11eb0*/  SHF.R.S32.HI R2, RZ, 0x1f, R165 ;  /* 0x0000001fff027819 */ /* 0x000fe200000114a5 */
[----:B------:R-:W-:Y:S04]  /*11ec0*/  IMAD.IADD R171, R171, 0x1, R0 ;  /* 0x00000001abab7824 */ /* 0x000fe800078e0200 */
[-C--:B---3--:R-:W-:Y:S02]  /*11ed0*/  IMAD R2, R2, R168.reuse, RZ ;  /* 0x000000a802027224 */ /* 0x088fe400078e02ff */
[C---:B------:R-:W-:Y:S04]  /*11ee0*/  IMAD.WIDE.U32 R170, R165.reuse, R168, R170 ;  /* 0x000000a8a5aa7225 */ /* 0x040fe800078e00aa */
[----:B------:R-:W-:Y:S05]  /*11ef0*/  IMAD R2, R165, R169, R2 ;  /* 0x000000a9a5027224 */ /* 0x000fea00078e0202 */
[----:B------:R-:W-:Y:S07]  /*11f00*/  IADD3 R2, R171, R2, RZ ;  /* 0x00000002ab027210 */ /* 0x000fee0007ffe0ff */
.L_x_2293:
        /* <DEDUP_REMOVED lines=44> */
[----:B------:R-:W-:Y:S05]  /*121d0*/  IADD3.X R173, R175, UR8, RZ, P1, !PT ;  /* 0x00000008afad7c10 */ /* 0x000fea0008ffe4ff */
[----:B------:R2:W-:Y:S01]  /*121e0*/  LDGSTS.E.BYPASS.LTC128B.128 [R246+0x8800], desc[UR14][R172.64] ;  /* 0x08800000acf67fae */ /* 0x0005e2000b901d4e */
[----:B-1----:R-:W-:Y:S04]  /*121f0*/  IADD3 R168, P1, R172, UR6, RZ ;  /* 0x00000006aca87c10 */ /* 0x002fe8000ff3e0ff */
[----:B------:R-:W-:Y:S02]  /*12200*/  IADD3.X R169, R173, UR8, RZ, P1, !PT ;  /* 0x00000008ada97c10 */ /* 0x000fe40008ffe4ff */
[----:B------:R-:W-:Y:S03]  /*12210*/  IADD3 R170, P1, R168, UR6, RZ ;  /* 0x00000006a8aa7c10 */ /* 0x000fe6000ff3e0ff */
[----:B------:R2:W-:Y:S01]  /*12220*/  LDGSTS.E.BYPASS.LTC128B.128 [R246+0x9000], desc[UR14][R168.64] ;  /* 0x09000000a8f67fae */ /* 0x0005e2000b901d4e */
[----:B------:R-:W-:Y:S05]  /*12230*/  IADD3.X R171, R169, UR8, RZ, P1, !PT ;  /* 0x00000008a9ab7c10 */ /* 0x000fea0008ffe4ff */
[----:B------:R2:W-:Y:S04]  /*12240*/  LDGSTS.E.BYPASS.LTC128B.128 [R246+0x9800], desc[UR14][R170.64] ;  /* 0x09800000aaf67fae */ /* 0x0005e8000b901d4e */
[----:B------:R-:W0:Y:S02]  /*12250*/  LDGDEPBAR ;  /* 0x00000000000079af */ /* 0x000e240000000000 */
.L_x_2292:
[----:B--2---:R-:W-:Y:S01]  /*12260*/  FMNMX.FTZ R168, R4, R164, !PT ;  /* 0x000000a404a87209 */ /* 0x004fe20007810000 */
[----:B------:R-:W2:Y:S01]  /*12270*/  LDL.LU R200, [R1+0x8] ;  /* 0x0000080001c87983 */ /* 0x000ea20000300800 */
[----:B------:R-:W-:Y:S01]  /*12280*/  FMNMX.FTZ R0, R6, R3, !PT ;  /* 0x0000000306007209 */ /* 0x000fe20007810000 */
[----:B------:R-:W-:Y:S01]  /*12290*/  UISETP.GT.AND UP0, UPT, UR20, 0x1, UPT ;  /* 0x000000011400788c */ /* 0x000fe2000bf04270 */
[----:B------:R-:W-:Y:S01]  /*122a0*/  FMNMX.FTZ R168, R5, R168, !PT ;  /* 0x000000a805a87209 */ /* 0x000fe20007810000 */
[----:B------:R-:W3:Y:S01]  /*122b0*/  LDL.LU R199, [R1+0x4] ;  /* 0x0000040001c77983 */ /* 0x000ee20000300800 */
[----:B------:R-:W-:Y:S01]  /*122c0*/  FMNMX.FTZ R0, R7, R0, !PT ;  /* 0x0000000007007209 */ /* 0x000fe20007810000 */
[----:B------:R-:W-:Y:S01]  /*122d0*/  UIADD3 UR20, UR20, -0x1, URZ ;  /* 0xffffffff14147890 */ /* 0x000fe2000fffe03f */
        /* <DEDUP_REMOVED lines=125> */
[----:B------:R-:W4:Y:S01]  /*12ab0*/  SHFL.BFLY PT, R165, R0, 0x2, 0x1f ;  /* 0x0c401f0000a57f89 */ /* 0x000f2200000e0000 */
[----:B-1----:R-:W-:Y:S02]  /*12ac0*/  FMNMX.FTZ R168, R168, R2, !PT ;  /* 0x00000002a8a87209 */ /* 0x002fe40007810000 */
[----:B----4-:R-:W-:Y:S05]  /*12ad0*/  FMNMX.FTZ R165, R0, R165, !PT ;  /* 0x000000a500a57209 */ /* 0x010fea0007810000 */
[----:B------:R-:W1:Y:S08]  /*12ae0*/  SHFL.BFLY PT, R2, R168, 0x1, 0x1f ;  /* 0x0c201f00a8027f89 */ /* 0x000e7000000e0000 */
[----:B------:R-:W4:Y:S01]  /*12af0*/  SHFL.BFLY PT, R0, R165, 0x1, 0x1f ;  /* 0x0c201f00a5007f89 */ /* 0x000f2200000e0000 */
[----:B-1----:R-:W-:Y:S04]  /*12b00*/  FMNMX.FTZ R2, R168, R2, !PT ;  /* 0x00000002a8027209 */ /* 0x002fe80007810000 */
[C---:B------:R-:W-:Y:S01]  /*12b10*/  FSETP.NEU.FTZ.AND P1, PT, R2.reuse, -INF , PT ;  /* 0xff8000000200780b */ /* 0x040fe20003f3d000 */
[C---:B------:R-:W-:Y:S01]  /*12b20*/  FMUL.FTZ R168, R2.reuse, UR4 ;  /* 0x0000000402a87c20 */ /* 0x040fe20008410000 */
[----:B----4-:R-:W-:Y:S01]  /*12b30*/  FMNMX.FTZ R0, R165, R0, !PT ;  /* 0x00000000a5007209 */ /* 0x010fe20007810000 */
[----:B------:R-:W-:Y:S03]  /*12b40*/  FADD.FTZ R164, -R2, R164 ;  /* 0x000000a402a47221 */ /* 0x000fe60000010100 */
[----:B------:R-:W-:Y:S01]  /*12b50*/  FSEL R168, R168, RZ, P1 ;  /* 0x000000ffa8a87208 */ /* 0x000fe20000800000 */
[C---:B------:R-:W-:Y:S01]  /*12b60*/  FMUL.FTZ R165, R0.reuse, UR4 ;  /* 0x0000000400a57c20 */ /* 0x040fe20008410000 */
[----:B------:R-:W-:Y:S01]  /*12b70*/  FSETP.NEU.FTZ.AND P1, PT, R0, -INF , PT ;  /* 0xff8000000000780b */ /* 0x000fe20003f3d000 */
[----:B------:R-:W-:Y:S01]  /*12b80*/  FMUL.FTZ R164, R164, UR4 ;  /* 0x00000004a4a47c20 */ /* 0x000fe20008410000 */
[----:B------:R-:W-:Y:S01]  /*12b90*/  FADD.FTZ R3, -R0, R3 ;  /* 0x0000000300037221 */ /* 0x000fe20000010100 */
        /* <DEDUP_REMOVED lines=9> */
[----:B------:R-:W-:Y:S01]  /*12c30*/  FSEL R165, R165, RZ, P1 ;  /* 0x000000ffa5a57208 */ /* 0x000fe20000800000 */
[--C-:B------:R-:W-:Y:S01]  /*12c40*/  FFMA.FTZ R183, R16, UR4, -R168.reuse ;  /* 0x0000000410b77c23 */ /* 0x100fe200080108a8 */
[--C-:B------:R-:W-:Y:S03]  /*12c50*/  FFMA.FTZ R180, R17, UR4, -R168.reuse ;  /* 0x0000000411b47c23 */ /* 0x100fe600080108a8 */
[----:B------:R-:W-:Y:S01]  /*12c60*/  MUFU.EX2 R190, R190 ;  /* 0x000000be00be7308 */ /* 0x000fe20000000800 */
[--C-:B------:R-:W-:Y:S01]  /*12c70*/  FFMA.FTZ R177, R20, UR4, -R168.reuse ;  /* 0x0000000414b17c23 */ /* 0x100fe200080108a8 */
[--C-:B------:R-:W-:Y:S01]  /*12c80*/  FFMA.FTZ R187, R14, UR4, -R165.reuse ;  /* 0x000000040ebb7c23 */ /* 0x100fe200080108a5 */
[--C-:B------:R-:W-:Y:S01]  /*12c90*/  FFMA.FTZ R182, R15, UR4, -R165.reuse ;  /* 0x000000040fb67c23 */ /* 0x100fe200080108a5 */
[--C-:B------:R-:W-:Y:S01]  /*12ca0*/  FFMA.FTZ R172, R26, UR4, -R165.reuse ;  /* 0x000000041aac7c23 */ /* 0x100fe200080108a5 */
[----:B------:R-:W4:Y:S01]  /*12cb0*/  LDSM.16.MT88.4 R12, [R237+0xa000] ;  /* 0x00a00000ed0c783b */ /* 0x000f220000004200 */
[--C-:B------:R-:W-:Y:S01]  /*12cc0*/  FFMA.FTZ R174, R27, UR4, -R165.reuse ;  /* 0x000000041bae7c23 */ /* 0x100fe200080108a5 */
[--C-:B------:R-:W-:Y:S03]  /*12cd0*/  FFMA.FTZ R173, R30, UR4, -R165.reuse ;  /* 0x000000041ead7c23 */ /* 0x100fe600080108a5 */
[----:B------:R-:W-:Y:S01]  /*12ce0*/  MUFU.EX2 R184, R184 ;  /* 0x000000b800b87308 */ /* 0x000fe20000000800 */
[--C-:B------:R-:W-:Y:S01]  /*12cf0*/  FFMA.FTZ R16, R31, UR4, -R165.reuse ;  /* 0x000000041f107c23 */ /* 0x100fe200080108a5 */
[C---:B-1----:R-:W-:Y:S01]  /*12d00*/  FMUL.FTZ R17, R164.reuse, R149 ;  /* 0x00000095a4117220 */ /* 0x042fe20000410000 */
[----:B------:R-:W-:Y:S01]  /*12d10*/  FMUL.FTZ R20, R164, R144 ;  /* 0x00000090a4147220 */ /* 0x000fe20000410000 */
[--C-:B------:R-:W-:Y:S01]  /*12d20*/  FFMA.FTZ R38, R38, UR4, -R165.reuse ;  /* 0x0000000426267c23 */ /* 0x100fe200080108a5 */
[----:B------:R-:W1:Y:S01]  /*12d30*/  LDSM.16.MT88.4 R24, [R235+0xa000] ;  /* 0x00a00000eb18783b */ /* 0x000e620000004200 */
[--C-:B------:R-:W-:Y:S01]  /*12d40*/  FFMA.FTZ R185, R18, UR4, -R165.reuse ;  /* 0x0000000412b97c23 */ /* 0x100fe200080108a5 */
[--C-:B------:R-:W-:Y:S03]  /*12d50*/  FFMA.FTZ R181, R19, UR4, -R165.reuse ;  /* 0x0000000413b57c23 */ /* 0x100fe600080108a5 */
[----:B------:R-:W-:Y:S01]  /*12d60*/  MUFU.EX2 R187, R187 ;  /* 0x000000bb00bb7308 */ /* 0x000fe20000000800 */
[--C-:B------:R-:W-:Y:S01]  /*12d70*/  FFMA.FTZ R178, R21, UR4, -R168.reuse ;  /* 0x0000000415b27c23 */ /* 0x100fe200080108a8 */
[----:B------:R-:W-:Y:S01]  /*12d80*/  FMUL.FTZ R21, R164, R145 ;  /* 0x00000091a4157220 */ /* 0x000fe20000410000 */
[--C-:B------:R-:W-:Y:S01]  /*12d90*/  FFMA.FTZ R179, R22, UR4, -R165.reuse ;  /* 0x0000000416b37c23 */ /* 0x100fe200080108a5 */
[--C-:B------:R-:W-:Y:S01]  /*12da0*/  FFMA.FTZ R175, R23, UR4, -R165.reuse ;  /* 0x0000000417af7c23 */ /* 0x100fe200080108a5 */
[----:B------:R-:W5:Y:S01]  /*12db0*/  LDSM.16.MT88.4 R28, [R234+0xa000] ;  /* 0x00a00000ea1c783b */ /* 0x000f620000004200 */
[----:B------:R-:W-:Y:S01]  /*12dc0*/  FMUL.FTZ R3, R3, UR4 ;  /* 0x0000000403037c20 */ /* 0x000fe20008410000 */
[--C-:B------:R-:W-:Y:S03]  /*12dd0*/  FFMA.FTZ R192, R8, UR4, -R168.reuse ;  /* 0x0000000408c07c23 */ /* 0x100fe600080108a8 */
[----:B------:R-:W-:Y:S01]  /*12de0*/  MUFU.EX2 R182, R182 ;  /* 0x000000b600b67308 */ /* 0x000fe20000000800 */
[----:B------:R-:W-:Y:S01]  /*12df0*/  FMUL.FTZ R8, R164, R156 ;  /* 0x0000009ca4087220 */ /* 0x000fe20000410000 */
[--C-:B------:R-:W-:Y:S01]  /*12e00*/  FFMA.FTZ R186, R35, UR4, -R165.reuse ;  /* 0x0000000423ba7c23 */ /* 0x100fe200080108a5 */
[--C-:B------:R-:W-:Y:S01]  /*12e10*/  FFMA.FTZ R60, R60, UR4, -R168.reuse ;  /* 0x000000043c3c7c23 */ /* 0x100fe200080108a8 */
[--C-:B------:R-:W-:Y:S01]  /*12e20*/  FFMA.FTZ R61, R61, UR4, -R168.reuse ;  /* 0x000000043d3d7c23 */ /* 0x100fe200080108a8 */
[--C-:B------:R-:W-:Y:S01]  /*12e30*/  FFMA.FTZ R62, R62, UR4, -R165.reuse ;  /* 0x000000043e3e7c23 */ /* 0x100fe200080108a5 */
[--C-:B------:R-:W-:Y:S01]  /*12e40*/  FFMA.FTZ R63, R63, UR4, -R165.reuse ;  /* 0x000000043f3f7c23 */ /* 0x100fe200080108a5 */
[--C-:B------:R-:W-:Y:S03]  /*12e50*/  FFMA.FTZ R64, R64, UR4, -R168.reuse ;  /* 0x0000000440407c23 */ /* 0x100fe600080108a8 */
[----:B------:R-:W2:Y:S01]  /*12e60*/  MUFU.EX2 R3, R3 ;  /* 0x0000000300037308 */ /* 0x000ea20000000800 */
        /* <DEDUP_REMOVED lines=8> */
[C---:B------:R-:W-:Y:S01]  /*12ef0*/  FMUL.FTZ R4, R164.reuse, R160 ;  /* 0x000000a0a4047220 */ /* 0x040fe20000410000 */
[--C-:B------:R-:W-:Y:S01]  /*12f00*/  FFMA.FTZ R194, R5, UR4, -R168.reuse ;  /* 0x0000000405c27c23 */ /* 0x100fe200080108a8 */
[----:B------:R-:W-:Y:S01]  /*12f10*/  FMUL.FTZ R5, R164, R161 ;  /* 0x000000a1a4057220 */ /* 0x000fe20000410000 */
[--C-:B------:R-:W-:Y:S01]  /*12f20*/  FFMA.FTZ R197, R6, UR4, -R165.reuse ;  /* 0x0000000406c57c23 */ /* 0x100fe200080108a5 */
[--C-:B------:R-:W-:Y:S01]  /*12f30*/  FFMA.FTZ R196, R7, UR4, -R165.reuse ;  /* 0x0000000407c47c23 */ /* 0x100fe200080108a5 */
[--C-:B------:R-:W-:Y:S01]  /*12f40*/  FFMA.FTZ R191, R9, UR4, -R168.reuse ;  /* 0x0000000409bf7c23 */ /* 0x100fe200080108a8 */
[----:B------:R-:W-:Y:S03]  /*12f50*/  FMUL.FTZ R9, R164, R157 ;  /* 0x0000009da4097220 */ /* 0x000fe60000410000 */
[----:B------:R-:W-:Y:S01]  /*12f60*/  MUFU.EX2 R198, R198 ;  /* 0x000000c600c67308 */ /* 0x000fe20000000800 */
[C---:B--2---:R-:W-:Y:S01]  /*12f70*/  FMUL.FTZ R18, R3.reuse, R150 ;  /* 0x0000009603127220 */ /* 0x044fe20000410000 */
[C---:B------:R-:W-:Y:S01]  /*12f80*/  FMUL.FTZ R19, R3.reuse, R151 ;  /* 0x0000009703137220 */ /* 0x040fe20000410000 */
[C---:B------:R-:W-:Y:S01]  /*12f90*/  FMUL.FTZ R22, R3.reuse, R146 ;  /* 0x0000009203167220 */ /* 0x040fe20000410000 */
[C---:B------:R-:W-:Y:S01]  /*12fa0*/  FMUL.FTZ R23, R3.reuse, R147 ;  /* 0x0000009303177220 */ /* 0x040fe20000410000 */
[--C-:B------:R-:W-:Y:S01]  /*12fb0*/  FFMA.FTZ R157, R32, UR4, -R168.reuse ;  /* 0x00000004209d7c23 */ /* 0x100fe200080108a8 */
[----:B------:R-:W-:Y:S01]  /*12fc0*/  LDSM.16.MT88.4 R144, [R237+0xb000] ;  /* 0x00b00000ed90783b */ /* 0x000fe20000004200 */
[----:B------:R-:W-:Y:S03]  /*12fd0*/  FMUL.FTZ R32, R164, R132 ;  /* 0x00000084a4207220 */ /* 0x000fe60000410000 */
[----:B------:R-:W2:Y:S01]  /*12fe0*/  MUFU.EX2 R194, R194 ;  /* 0x000000c200c27308 */ /* 0x000ea20000000800 */
[----:B------:R-:W-:Y:S01]  /*12ff0*/  F2FP.F16.F32.PACK_AB R132, R184, R190 ;  /* 0x000000beb884723e */ /* 0x000fe200000000ff */
[C---:B------:R-:W-:Y:S01]  /*13000*/  FMUL.FTZ R35, R3.reuse, R135 ;  /* 0x0000008703237220 */ /* 0x040fe20000410000 */
[C---:B------:R-:W-:Y:S01]  /*13010*/  FMUL.FTZ R6, R3.reuse, R162 ;  /* 0x000000a203067220 */ /* 0x040fe20000410000 */
[C---:B------:R-:W-:Y:S01]  /*13020*/  FMUL.FTZ R7, R3.reuse, R163 ;  /* 0x000000a303077220 */ /* 0x040fe20000410000 */
[--C-:B------:R-:W-:Y:S01]  /*13030*/  FFMA.FTZ R195, R10, UR4, -R165.reuse ;  /* 0x000000040ac37c23 */ /* 0x100fe200080108a5 */
[----:B------:R-:W-:Y:S01]  /*13040*/  FMUL.FTZ R10, R3, R158 ;  /* 0x0000009e030a7220 */ /* 0x000fe20000410000 */
[--C-:B------:R-:W-:Y:S03]  /*13050*/  FFMA.FTZ R158, R33, UR4, -R168.reuse ;  /* 0x00000004219e7c23 */ /* 0x100fe600080108a8 */
[----:B------:R-:W-:Y:S01]  /*13060*/  MUFU.EX2 R197, R197 ;  /* 0x000000c500c57308 */ /* 0x000fe20000000800 */
[----:B------:R-:W-:Y:S01]  /*13070*/  FMUL.FTZ R33, R164, R133 ;  /* 0x00000085a4217220 */ /* 0x000fe20000410000 */
[----:B------:R-:W-:Y:S01]  /*13080*/  F2FP.F16.F32.PACK_AB R133, R182, R187 ;  /* 0x000000bbb685723e */ /* 0x000fe200000000ff */
[--C-:B------:R-:W-:Y:S01]  /*13090*/  FFMA.FTZ R189, R11, UR4, -R165.reuse ;  /* 0x000000040bbd7c23 */ /* 0x100fe200080108a5 */
[C---:B------:R-:W-:Y:S01]  /*130a0*/  FMUL.FTZ R11, R3.reuse, R159 ;  /* 0x0000009f030b7220 */ /* 0x040fe20000410000 */
[--C-:B------:R-:W-:Y:S01]  /*130b0*/  FFMA.FTZ R159, R34, UR4, -R165.reuse ;  /* 0x00000004229f7c23 */ /* 0x100fe200080108a5 */
[C---:B------:R-:W-:Y:S01]  /*130c0*/  FMUL.FTZ R34, R3.reuse, R134 ;  /* 0x0000008603227220 */ /* 0x040fe20000410000 */
[----:B------:R-:W-:Y:S03]  /*130d0*/  FFMA.FTZ R86, R86, UR4, -R165 ;  /* 0x0000000456567c23 */ /* 0x000fe600080108a5 */
[----:B------:R-:W3:Y:S01]  /*130e0*/  MUFU.EX2 R196, R196 ;  /* 0x000000c400c47308 */ /* 0x000ee20000000800 */
[----:B--2---:R-:W-:Y:S01]  /*130f0*/  F2FP.F16.F32.PACK_AB R160, R194, R198 ;  /* 0x000000c6c2a0723e */ /* 0x004fe200000000ff */
[--C-:B------:R-:W-:Y:S01]  /*13100*/  FFMA.FTZ R88, R88, UR4, -R168.reuse ;  /* 0x0000000458587c23 */ /* 0x100fe200080108a8 */
[--C-:B------:R-:W-:Y:S01]  /*13110*/  FFMA.FTZ R96, R96, UR4, -R168.reuse ;  /* 0x0000000460607c23 */ /* 0x100fe200080108a8 */
[----:B------:R-:W-:Y:S01]  /*13120*/  FFMA.FTZ R128, R128, UR4, -R168 ;  /* 0x0000000480807c23 */ /* 0x000fe200080108a8 */
[----:B------:R-:W-:Y:S01]  /*13130*/  FFMA.FTZ R198, R164, R200, R198 ;  /* 0x000000c8a4c67223 */ /* 0x000fe200000100c6 */
[----:B------:R-:W-:Y:S04]  /*13140*/  PLOP3.LUT P1, PT, PT, PT, UP0, 0x80, 0x0 ;  /* 0x000000000000781c */ /* 0x000fe80003f2f008 */
[----:B------:R-:W2:Y:S01]  /*13150*/  MUFU.EX2 R191, R191 ;  /* 0x000000bf00bf7308 */ /* 0x000ea20000000800 */
[----:B------:R-:W-:Y:S04]  /*13160*/  FADD.FTZ R198, R194, R198 ;  /* 0x000000c6c2c67221 */ /* 0x000fe80000010000 */
[----:B------:R-:W-:Y:S05]  /*13170*/  FADD.FTZ R198, R192, R198 ;  /* 0x000000c6c0c67221 */ /* 0x000fea0000010000 */
[----:B------:R-:W4:Y:S01]  /*13180*/  MUFU.EX2 R195, R195 ;  /* 0x000000c300c37308 */ /* 0x000f220000000800 */
[C---:B---3--:R-:W-:Y:S01]  /*13190*/  F2FP.F16.F32.PACK_AB R161, R196.reuse, R197 ;  /* 0x000000c5c4a1723e */ /* 0x048fe200000000ff */
[----:B------:R-:W-:Y:S04]  /*131a0*/  FFMA.FTZ R197, R3, R199, R197 ;  /* 0x000000c703c57223 */ /* 0x000fe800000100c5 */
[----:B------:R-:W-:Y:S04]  /*131b0*/  FADD.FTZ R197, R196, R197 ;  /* 0x000000c5c4c57221 */ /* 0x000fe80000010000 */
[----:B------:R-:W3:Y:S01]  /*131c0*/  MUFU.EX2 R189, R189 ;  /* 0x000000bd00bd7308 */ /* 0x000ee20000000800 */
[C---:B--2---:R-:W-:Y:S01]  /*131d0*/  F2FP.F16.F32.PACK_AB R162, R191.reuse, R192 ;  /* 0x000000c0bfa2723e */ /* 0x044fe200000000ff */
[----:B------:R-:W-:Y:S04]  /*131e0*/  FADD.FTZ R198, R191, R198 ;  /* 0x000000c6bfc67221 */ /* 0x000fe80000010000 */
[----:B------:R-:W-:Y:S04]  /*131f0*/  FADD.FTZ R190, R190, R198 ;  /* 0x000000c6bebe7221 */ /* 0x000fe80000010000 */
[----:B------:R2:W-:Y:S01]  /*13200*/  MUFU.EX2 R156, R16 ;  /* 0x00000010009c7308 */ /* 0x0005e20000000800 */
[----:B----4-:R-:W-:Y:S01]  /*13210*/  FADD.FTZ R197, R195, R197 ;  /* 0x000000c5c3c57221 */ /* 0x010fe20000010000 */
[----:B------:R-:W-:Y:S08]  /*13220*/  FADD.FTZ R190, R184, R190 ;  /* 0x000000beb8be7221 */ /* 0x000ff00000010000 */
[----:B------:R-:W4:Y:S01]  /*13230*/  MUFU.EX2 R183, R183 ;  /* 0x000000b700b77308 */ /* 0x000f220000000800 */
[C---:B---3--:R-:W-:Y:S01]  /*13240*/  F2FP.F16.F32.PACK_AB R163, R189.reuse, R195 ;  /* 0x000000c3bda3723e */ /* 0x048fe200000000ff */
[----:B------:R-:W-:Y:S04]  /*13250*/  FADD.FTZ R189, R189, R197 ;  /* 0x000000c5bdbd7221 */ /* 0x000fe80000010000 */
[----:B------:R-:W-:Y:S04]  /*13260*/  FADD.FTZ R189, R187, R189 ;  /* 0x000000bdbbbd7221 */ /* 0x000fe80000010000 */
[----:B------:R-:W3:Y:S01]  /*13270*/  MUFU.EX2 R180, R180 ;  /* 0x000000b400b47308 */ /* 0x000ee20000000800 */
[----:B--2---:R-:W-:Y:S01]  /*13280*/  FMUL.FTZ R16, R164, R148 ;  /* 0x00000094a4107220 */ /* 0x004fe20000410000 */
[C---:B------:R-:W-:Y:S01]  /*13290*/  HMMA.16816.F32 R4, R160.reuse, R12, R4 ;  /* 0x0000000ca004723c */ /* 0x040fe20000001804 */
[----:B------:R-:W-:Y:S04]  /*132a0*/  LDSM.16.MT88.4 R148, [R237+0xa800] ;  /* 0x00a80000ed94783b */ /* 0x000fe80000004200 */
[----:B------:R-:W-:Y:S03]  /*132b0*/  FADD.FTZ R189, R182, R189 ;  /* 0x000000bdb6bd7221 */ /* 0x000fe60000010000 */
[----:B------:R-:W-:Y:S03]  /*132c0*/  MUFU.EX2 R185, R185 ;  /* 0x000000b900b97308 */ /* 0x000fe60000000800 */
[C---:B------:R-:W-:Y:S01]  /*132d0*/  FMUL.FTZ R12, R164.reuse, R152 ;  /* 0x00000098a40c7220 */ /* 0x040fe20000410000 */
[----:B------:R-:W-:Y:S01]  /*132e0*/  FMUL.FTZ R13, R164, R153 ;  /* 0x00000099a40d7220 */ /* 0x000fe20000410000 */
[C---:B------:R-:W-:Y:S03]  /*132f0*/  HMMA.16816.F32 R8, R160.reuse, R14, R8 ;  /* 0x0000000ea008723c */ /* 0x040fe60000001808 */
[----:B----4-:R-:W-:Y:S02]  /*13300*/  FADD.FTZ R190, R183, R190 ;  /* 0x000000beb7be7221 */ /* 0x010fe40000010000 */
[----:B------:R-:W2:Y:S01]  /*13310*/  MUFU.EX2 R181, R181 ;  /* 0x000000b500b57308 */ /* 0x000ea20000000800 */
[C---:B---3--:R-:W-:Y:S01]  /*13320*/  F2FP.F16.F32.PACK_AB R134, R180.reuse, R183 ;  /* 0x000000b7b486723e */ /* 0x048fe200000000ff */
[C---:B------:R-:W-:Y:S01]  /*13330*/  FMUL.FTZ R14, R3.reuse, R154 ;  /* 0x0000009a030e7220 */ /* 0x040fe20000410000 */
[----:B------:R-:W-:Y:S02]  /*13340*/  FMUL.FTZ R15, R3, R155 ;  /* 0x0000009b030f7220 */ /* 0x000fe40000410000 */
[----:B------:R-:W3:Y:S01]  /*13350*/  LDSM.16.MT88.4 R152, [R233+0xa000] ;  /* 0x00a00000e998783b */ /* 0x000ee20000004200 */
[----:B------:R-:W-:Y:S04]  /*13360*/  FADD.FTZ R190, R180, R190 ;  /* 0x000000beb4be7221 */ /* 0x000fe80000010000 */
[----:B------:R-:W4:Y:S01]  /*13370*/  MUFU.EX2 R177, R177 ;  /* 0x000000b100b17308 */ /* 0x000f220000000800 */
[C---:B-1----:R-:W-:Y:S09]  /*13380*/  HMMA.16816.F32 R12, R160.reuse, R24, R12 ;  /* 0x00000018a00c723c */ /* 0x042ff2000000180c */
[----:B------:R-:W1:Y:S02]  /*13390*/  MUFU.EX2 R178, R178 ;  /* 0x000000b200b27308 */ /* 0x000e640000000800 */
[C---:B------:R-:W-:Y:S01]  /*133a0*/  FMUL.FTZ R24, R164.reuse, R140 ;  /* 0x0000008ca4187220 */ /* 0x040fe20000410000 */
[C---:B------:R-:W-:Y:S01]  /*133b0*/  FMUL.FTZ R25, R164.reuse, R141 ;  /* 0x0000008da4197220 */ /* 0x040fe20000410000 */
[C---:B------:R-:W-:Y:S03]  /*133c0*/  HMMA.16816.F32 R16, R160.reuse, R26, R16 ;  /* 0x0000001aa010723c */ /* 0x040fe60000001810 */
[----:B--2---:R-:W-:Y:S01]  /*133d0*/  F2FP.F16.F32.PACK_AB R135, R181, R185 ;  /* 0x000000b9b587723e */ /* 0x004fe200000000ff */
[----:B------:R-:W-:Y:S02]  /*133e0*/  FADD.FTZ R185, R185, R189 ;  /* 0x000000bdb9b97221 */ /* 0x000fe40000010000 */
[----:B------:R-:W-:Y:S01]  /*133f0*/  MUFU.EX2 R179, R179 ;  /* 0x000000b300b37308 */ /* 0x000fe20000000800 */
[C---:B-----5:R-:W-:Y:S04]  /*13400*/  HMMA.16816.F32 R20, R160.reuse, R28, R20 ;  /* 0x0000001ca014723c */ /* 0x060fe80000001814 */
[C---:B------:R-:W-:Y:S01]  /*13410*/  FMUL.FTZ R26, R3.reuse, R142 ;  /* 0x0000008e031a7220 */ /* 0x040fe20000410000 */
[----:B------:R-:W-:Y:S04]  /*13420*/  FMUL.FTZ R27, R3, R143 ;  /* 0x0000008f031b7220 */ /* 0x000fe80000410000 */
[----:B------:R-:W2:Y:S01]  /*13430*/  MUFU.EX2 R175, R175 ;  /* 0x000000af00af7308 */ /* 0x000ea20000000800 */
[----:B------:R-:W5:Y:S01]  /*13440*/  LDSM.16.MT88.4 R140, [R235+0xa800] ;  /* 0x00a80000eb8c783b */ /* 0x000f620000004200 */
[C---:B------:R-:W-:Y:S01]  /*13450*/  FMUL.FTZ R28, R164.reuse, R136 ;  /* 0x00000088a41c7220 */ /* 0x040fe20000410000 */
[----:B------:R-:W-:Y:S01]  /*13460*/  FMUL.FTZ R29, R164, R137 ;  /* 0x00000089a41d7220 */ /* 0x000fe20000410000 */
[C---:B------:R-:W-:Y:S06]  /*13470*/  HMMA.16816.F32 R24, R160.reuse, R30, R24 ;  /* 0x0000001ea018723c */ /* 0x040fec0000001818 */
[----:B------:R-:W-:Y:S01]  /*13480*/  MUFU.EX2 R176, R176 ;  /* 0x000000b000b07308 */ /* 0x000fe20000000800 */
[----:B----4-:R-:W-:Y:S01]  /*13490*/  FADD.FTZ R190, R177, R190 ;  /* 0x000000beb1be7221 */ /* 0x010fe20000010000 */
[----:B------:R-:W-:Y:S03]  /*134a0*/  FADD.FTZ R185, R181, R185 ;  /* 0x000000b9b5b97221 */ /* 0x000fe60000010000 */
[----:B------:R-:W-:Y:S01]  /*134b0*/  MOV R164, R2 ;  /* 0x0000000200a47202 */ /* 0x000fe20000000f00 */
[C---:B------:R-:W-:Y:S01]  /*134c0*/  FMUL.FTZ R30, R3.reuse, R138 ;  /* 0x0000008a031e7220 */ /* 0x040fe20000410000 */
[----:B------:R-:W-:Y:S03]  /*134d0*/  FMUL.FTZ R31, R3, R139 ;  /* 0x0000008b031f7220 */ /* 0x000fe60000410000 */
[----:B------:R-:W4:Y:S01]  /*134e0*/  MUFU.EX2 R171, R171 ;  /* 0x000000ab00ab7308 */ /* 0x000f220000000800 */
[----:B------:R-:W4:Y:S01]  /*134f0*/  LDSM.16.MT88.4 R136, [R234+0xa800] ;  /* 0x00a80000ea88783b */ /* 0x000f220000004200 */
[--C-:B------:R-:W-:Y:S01]  /*13500*/  FFMA.FTZ R3, R101, UR4, -R168.reuse ;  /* 0x0000000465037c23 */ /* 0x100fe200080108a8 */
[--C-:B------:R-:W-:Y:S01]  /*13510*/  FFMA.FTZ R101, R103, UR4, -R165.reuse ;  /* 0x0000000467657c23 */ /* 0x100fe200080108a5 */
[--C-:B------:R-:W-:Y:S01]  /*13520*/  FFMA.FTZ R103, R105, UR4, -R168.reuse ;  /* 0x0000000469677c23 */ /* 0x100fe200080108a8 */
[C---:B---3--:R-:W-:Y:S05]  /*13530*/  HMMA.16816.F32 R28, R160.reuse, R152, R28 ;  /* 0x00000098a01c723c */ /* 0x048fea000000181c */
        /* <DEDUP_REMOVED lines=8> */
[----:B------:R-:W4:Y:S01]  /*135c0*/  MUFU.EX2 R174, R174 ;  /* 0x000000ae00ae7308 */ /* 0x000f220000000800 */
[----:B---3--:R-:W3:Y:S01]  /*135d0*/  LDSM.16.MT88.4 R36, [R233+0xa800] ;  /* 0x00a80000e924783b */ /* 0x008ee20000004200 */
[C---:B------:R-:W-:Y:S03]  /*135e0*/  HMMA.16816.F32 R8, R132.reuse, R150, R8 ;  /* 0x000000968408723c */ /* 0x040fe60000001808 */
[--C-:B------:R-:W-:Y:S01]  /*135f0*/  FFMA.FTZ R148, R40, UR4, -R168.reuse ;  /* 0x0000000428947c23 */ /* 0x100fe200080108a8 */
[----:B-1----:R-:W-:Y:S01]  /*13600*/  F2FP.F16.F32.PACK_AB R40, R178, R177 ;  /* 0x000000b1b228723e */ /* 0x002fe200000000ff */
[--C-:B------:R-:W-:Y:S03]  /*13610*/  FFMA.FTZ R160, R46, UR4, -R165.reuse ;  /* 0x000000042ea07c23 */ /* 0x100fe600080108a5 */
[----:B------:R-:W-:Y:S01]  /*13620*/  MUFU.EX2 R170, R170 ;  /* 0x000000aa00aa7308 */ /* 0x000fe20000000800 */
[C---:B-----5:R-:W-:Y:S03]  /*13630*/  HMMA.16816.F32 R12, R132.reuse, R140, R12 ;  /* 0x0000008c840c723c */ /* 0x060fe6000000180c */
[--C-:B------:R-:W-:Y:S01]  /*13640*/  FFMA.FTZ R150, R45, UR4, -R168.reuse ;  /* 0x000000042d967c23 */ /* 0x100fe200080108a8 */
[--C-:B------:R-:W-:Y:S02]  /*13650*/  FFMA.FTZ R149, R41, UR4, -R168.reuse ;  /* 0x0000000429957c23 */ /* 0x100fe400080108a8 */
[C---:B------:R-:W-:Y:S03]  /*13660*/  HMMA.16816.F32 R16, R132.reuse, R142, R16 ;  /* 0x0000008e8410723c */ /* 0x040fe60000001810 */
[----:B------:R-:W1:Y:S01]  /*13670*/  MUFU.EX2 R169, R169 ;  /* 0x000000a900a97308 */ /* 0x000e620000000800 */
[----:B------:R-:W5:Y:S01]  /*13680*/  LDSM.16.MT88.4 R140, [R235+0xb000] ;  /* 0x00b00000eb8c783b */ /* 0x000f620000004200 */
[----:B--2---:R-:W-:Y:S01]  /*13690*/  F2FP.F16.F32.PACK_AB R41, R175, R179 ;  /* 0x000000b3af29723e */ /* 0x004fe200000000ff */
[C---:B----4-:R-:W-:Y:S07]  /*136a0*/  HMMA.16816.F32 R20, R132.reuse, R136, R20 ;  /* 0x000000888414723c */ /* 0x050fee0000001814 */
[----:B------:R-:W2:Y:S01]  /*136b0*/  MUFU.EX2 R173, R173 ;  /* 0x000000ad00ad7308 */ /* 0x000ea20000000800 */
[--C-:B------:R-:W-:Y:S01]  /*136c0*/  FFMA.FTZ R151, R42, UR4, -R165.reuse ;  /* 0x000000042a977c23 */ /* 0x100fe200080108a5 */
[C---:B------:R-:W-:Y:S01]  /*136d0*/  HMMA.16816.F32 R24, R132.reuse, R138, R24 ;  /* 0x0000008a8418723c */ /* 0x040fe20000001818 */
[----:B------:R-:W4:Y:S07]  /*136e0*/  LDSM.16.MT88.4 R136, [R234+0xb000] ;  /* 0x00b00000ea88783b */ /* 0x000f2e0000004200 */
[----:B------:R-:W-:Y:S03]  /*136f0*/  MUFU.EX2 R157, R157 ;  /* 0x0000009d009d7308 */ /* 0x000fe60000000800 */
[----:B------:R-:W-:Y:S01]  /*13700*/  F2FP.F16.F32.PACK_AB R42, R171, R176 ;  /* 0x000000b0ab2a723e */ /* 0x000fe200000000ff */
[--C-:B------:R-:W-:Y:S01]  /*13710*/  FFMA.FTZ R155, R43, UR4, -R165.reuse ;  /* 0x000000042b9b7c23 */ /* 0x100fe200080108a5 */
[----:B------:R-:W-:Y:S01]  /*13720*/  F2FP.F16.F32.PACK_AB R43, R174, R172 ;  /* 0x000000acae2b723e */ /* 0x000fe200000000ff */
[--C-:B------:R-:W-:Y:S01]  /*13730*/  FFMA.FTZ R154, R44, UR4, -R168.reuse ;  /* 0x000000042c9a7c23 */ /* 0x100fe200080108a8 */
[----:B-1----:R-:W-:Y:S03]  /*13740*/  F2FP.F16.F32.PACK_AB R44, R169, R170 ;  /* 0x000000aaa92c723e */ /* 0x002fe600000000ff */
[----:B------:R-:W1:Y:S01]  /*13750*/  MUFU.EX2 R158, R158 ;  /* 0x0000009e009e7308 */ /* 0x000e620000000800 */
[C---:B---3--:R-:W-:Y:S03]  /*13760*/  HMMA.16816.F32 R28, R132.reuse, R36, R28 ;  /* 0x00000024841c723c */ /* 0x048fe6000000181c */
[----:B--2---:R-:W-:Y:S01]  /*13770*/  F2FP.F16.F32.PACK_AB R45, R156, R173 ;  /* 0x000000ad9c2d723e */ /* 0x004fe200000000ff */
[--C-:B------:R-:W-:Y:S01]  /*13780*/  FFMA.FTZ R109, R111, UR4, -R165.reuse ;  /* 0x000000046f6d7c23 */ /* 0x100fe200080108a5 */
[--C-:B------:R-:W-:Y:S01]  /*13790*/  FFMA.FTZ R111, R113, UR4, -R168.reuse ;  /* 0x00000004716f7c23 */ /* 0x100fe200080108a8 */
[----:B------:R-:W-:Y:S03]  /*137a0*/  HMMA.16816.F32 R32, R132, R38, R32 ;  /* 0x000000268420723c */ /* 0x000fe60000001820 */
[----:B------:R-:W-:Y:S01]  /*137b0*/  MUFU.EX2 R159, R159 ;  /* 0x0000009f009f7308 */ /* 0x000fe20000000800 */
[----:B------:R-:W2:Y:S01]  /*137c0*/  LDSM.16.MT88.4 R36, [R233+0xb000] ;  /* 0x00b00000e924783b */ /* 0x000ea20000004200 */
[--C-:B------:R-:W-:Y:S01]  /*137d0*/  FFMA.FTZ R113, R115, UR4, -R165.reuse ;  /* 0x0000000473717c23 */ /* 0x100fe200080108a5 */
[C---:B------:R-:W-:Y:S07]  /*137e0*/  HMMA.16816.F32 R4, R40.reuse, R144, R4 ;  /* 0x000000902804723c */ /* 0x040fee0000001804 */
[----:B------:R-:W3:Y:S01]  /*137f0*/  MUFU.EX2 R186, R186 ;  /* 0x000000ba00ba7308 */ /* 0x000ee20000000800 */
[----:B------:R-:W2:Y:S03]  /*13800*/  LDSM.16.MT88.4 R132, [R237+0xb800] ;  /* 0x00b80000ed84783b */ /* 0x000ea60000004200 */
[----:B-1----:R-:W-:Y:S01]  /*13810*/  F2FP.F16.F32.PACK_AB R46, R158, R157 ;  /* 0x0000009d9e2e723e */ /* 0x002fe200000000ff */
[C---:B------:R-:W-:Y:S05]  /*13820*/  HMMA.16816.F32 R8, R40.reuse, R146, R8 ;  /* 0x000000922808723c */ /* 0x040fea0000001808 */
[----:B------:R-:W-:Y:S01]  /*13830*/  MUFU.EX2 R188, R188 ;  /* 0x000000bc00bc7308 */ /* 0x000fe20000000800 */
[C---:B-----5:R-:W-:Y:S05]  /*13840*/  HMMA.16816.F32 R12, R40.reuse, R140, R12 ;  /* 0x0000008c280c723c */ /* 0x060fea000000180c */
[--C-:B------:R-:W-:Y:S01]  /*13850*/  FFMA.FTZ R146, R48, UR4, -R168.reuse ;  /* 0x0000000430927c23 */ /* 0x100fe200080108a8 */
[C---:B------:R-:W-:Y:S03]  /*13860*/  HMMA.16816.F32 R16, R40.reuse, R142, R16 ;  /* 0x0000008e2810723c */ /* 0x040fe60000001810 */
[----:B------:R-:W1:Y:S01]  /*13870*/  MUFU.EX2 R193, R193 ;  /* 0x000000c100c17308 */ /* 0x000e620000000800 */
[----:B------:R-:W5:Y:S01]  /*13880*/  LDSM.16.MT88.4 R140, [R235+0xb800] ;  /* 0x00b80000eb8c783b */ /* 0x000f620000004200 */
[--C-:B------:R-:W-:Y:S01]  /*13890*/  FFMA.FTZ R145, R49, UR4, -R168.reuse ;  /* 0x0000000431917c23 */ /* 0x100fe200080108a8 */
[--C-:B------:R-:W-:Y:S01]  /*138a0*/  FFMA.FTZ R147, R50, UR4, -R165.reuse ;  /* 0x0000000432937c23 */ /* 0x100fe200080108a5 */
[C---:B----4-:R-:W-:Y:S06]  /*138b0*/  HMMA.16816.F32 R20, R40.reuse, R136, R20 ;  /* 0x000000882814723c */ /* 0x050fec0000001814 */
[----:B------:R-:W-:Y:S01]  /*138c0*/  MUFU.EX2 R153, R153 ;  /* 0x0000009900997308 */ /* 0x000fe20000000800 */
[--C-:B------:R-:W-:Y:S01]  /*138d0*/  FFMA.FTZ R144, R47, UR4, -R165.reuse ;  /* 0x000000042f907c23 */ /* 0x100fe200080108a5 */
[----:B---3--:R-:W-:Y:S01]  /*138e0*/  F2FP.F16.F32.PACK_AB R47, R186, R159 ;  /* 0x0000009fba2f723e */ /* 0x008fe200000000ff */
[C---:B------:R-:W-:Y:S07]  /*138f0*/  HMMA.16816.F32 R24, R40.reuse, R138, R24 ;  /* 0x0000008a2818723c */ /* 0x040fee0000001818 */
[----:B------:R-:W-:Y:S01]  /*13900*/  MUFU.EX2 R148, R148 ;  /* 0x0000009400947308 */ /* 0x000fe20000000800 */
[--C-:B------:R-:W-:Y:S01]  /*13910*/  FFMA.FTZ R136, R51, UR4, -R165.reuse ;  /* 0x0000000433887c23 */ /* 0x100fe200080108a5 */
[C---:B--2---:R-:W-:Y:S01]  /*13920*/  HMMA.16816.F32 R28, R40.reuse, R36, R28 ;  /* 0x00000024281c723c */ /* 0x044fe2000000181c */
[----:B------:R-:W2:Y:S02]  /*13930*/  LDSM.16.MT88.4 R48, [R234+0xb800] ;  /* 0x00b80000ea30783b */ /* 0x000ea40000004200 */
[--C-:B------:R-:W-:Y:S05]  /*13940*/  FFMA.FTZ R137, R52, UR4, -R168.reuse ;  /* 0x0000000434897c23 */ /* 0x100fea00080108a8 */
[----:B------:R-:W3:Y:S01]  /*13950*/  MUFU.EX2 R149, R149 ;  /* 0x0000009500957308 */ /* 0x000ee20000000800 */
[----:B------:R-:W-:Y:S01]  /*13960*/  HMMA.16816.F32 R32, R40, R38, R32 ;  /* 0x000000262820723c */ /* 0x000fe20000001820 */
[----:B------:R-:W4:Y:S02]  /*13970*/  LDSM.16.MT88.4 R36, [R233+0xb800] ;  /* 0x00b80000e924783b */ /* 0x000f240000004200 */
[--C-:B------:R-:W-:Y:S01]  /*13980*/  FFMA.FTZ R138, R53, UR4, -R168.reuse ;  /* 0x00000004358a7c23 */ /* 0x100fe200080108a8 */
[--C-:B------:R-:W-:Y:S02]  /*13990*/  FFMA.FTZ R139, R55, UR4, -R165.reuse ;  /* 0x00000004378b7c23 */ /* 0x100fe400080108a5 */
[C---:B------:R-:W-:Y:S03]  /*139a0*/  HMMA.16816.F32 R4, R44.reuse, R132, R4 ;  /* 0x000000842c04723c */ /* 0x040fe60000001804 */
[----:B------:R-:W-:Y:S01]  /*139b0*/  MUFU.EX2 R151, R151 ;  /* 0x0000009700977308 */ /* 0x000fe20000000800 */
[----:B------:R-:W4:Y:S01]  /*139c0*/  LDSM.16.MT88.4 R52, [R237+0xc000] ;  /* 0x00c00000ed34783b */ /* 0x000f220000004200 */
[----:B-1----:R-:W-:Y:S01]  /*139d0*/  F2FP.F16.F32.PACK_AB R40, R193, R188 ;  /* 0x000000bcc128723e */ /* 0x002fe200000000ff */
[C---:B------:R-:W-:Y:S07]  /*139e0*/  HMMA.16816.F32 R8, R44.reuse, R134, R8 ;  /* 0x000000862c08723c */ /* 0x040fee0000001808 */
[----:B------:R-:W1:Y:S01]  /*139f0*/  MUFU.EX2 R155, R155 ;  /* 0x0000009b009b7308 */ /* 0x000e620000000800 */
[----:B---3--:R-:W-:Y:S01]  /*13a00*/  F2FP.F16.F32.PACK_AB R42, R149, R148 ;  /* 0x00000094952a723e */ /* 0x008fe200000000ff */
[----:B------:R-:W3:Y:S01]  /*13a10*/  LDSM.16.MT88.4 R132, [R235+0xc000] ;  /* 0x00c00000eb84783b */ /* 0x000ee20000004200 */
[C---:B-----5:R-:W-:Y:S07]  /*13a20*/  HMMA.16816.F32 R12, R44.reuse, R140, R12 ;  /* 0x0000008c2c0c723c */ /* 0x060fee000000180c */
[----:B------:R-:W-:Y:S01]  /*13a30*/  MUFU.EX2 R154, R154 ;  /* 0x0000009a009a7308 */ /* 0x000fe20000000800 */
[----:B------:R-:W-:Y:S01]  /*13a40*/  F2FP.F16.F32.PACK_AB R41, R153, R152 ;  /* 0x000000989929723e */ /* 0x000fe200000000ff */
[C---:B------:R-:W-:Y:S03]  /*13a50*/  HMMA.16816.F32 R16, R44.reuse, R142, R16 ;  /* 0x0000008e2c10723c */ /* 0x040fe60000001810 */
[--C-:B------:R-:W-:Y:S05]  /*13a60*/  FFMA.FTZ R141, R56, UR4, -R168.reuse ;  /* 0x00000004388d7c23 */ /* 0x100fea00080108a8 */
[----:B------:R-:W5:Y:S03]  /*13a70*/  MUFU.EX2 R150, R150 ;  /* 0x0000009600967308 */ /* 0x000f660000000800 */
[--C-:B------:R-:W-:Y:S01]  /*13a80*/  FFMA.FTZ R140, R57, UR4, -R168.reuse ;  /* 0x00000004398c7c23 */ /* 0x100fe200080108a8 */
[--C-:B------:R-:W-:Y:S01]  /*13a90*/  FFMA.FTZ R142, R58, UR4, -R165.reuse ;  /* 0x000000043a8e7c23 */ /* 0x100fe200080108a5 */
[C---:B--2---:R-:W-:Y:S03]  /*13aa0*/  HMMA.16816.F32 R20, R44.reuse, R48, R20 ;  /* 0x000000302c14723c */ /* 0x044fe60000001814 */
[--C-:B------:R-:W-:Y:S01]  /*13ab0*/  FFMA.FTZ R143, R59, UR4, -R165.reuse ;  /* 0x000000043b8f7c23 */ /* 0x100fe200080108a5 */
[----:B-1----:R-:W-:Y:S01]  /*13ac0*/  F2FP.F16.F32.PACK_AB R43, R155, R151 ;  /* 0x000000979b2b723e */ /* 0x002fe200000000ff */
[----:B------:R-:W-:Y:S01]  /*13ad0*/  MUFU.EX2 R160, R160 ;  /* 0x000000a000a07308 */ /* 0x000fe20000000800 */
[----:B------:R-:W-:Y:S01]  /*13ae0*/  LDSM.16.MT88.4 R56, [R235+0xc800] ;  /* 0x00c80000eb38783b */ /* 0x000fe20000004200 */
[C---:B------:R-:W-:Y:S04]  /*13af0*/  HMMA.16816.F32 R24, R44.reuse, R50, R24 ;  /* 0x000000322c18723c */ /* 0x040fe80000001818 */
[----:B------:R-:W-:Y:S01]  /*13b00*/  FFMA.FTZ R115, R117, UR4, -R168 ;  /* 0x0000000475737c23 */ /* 0x000fe200080108a8 */
[----:B------:R-:W-:Y:S03]  /*13b10*/  FFMA.FTZ R117, R119, UR4, -R165 ;  /* 0x0000000477757c23 */ /* 0x000fe600080108a5 */
[----:B------:R-:W1:Y:S01]  /*13b20*/  MUFU.EX2 R144, R144 ;  /* 0x0000009000907308 */ /* 0x000e620000000800 */
[----:B------:R-:W2:Y:S01]  /*13b30*/  LDSM.16.MT88.4 R48, [R234+0xc000] ;  /* 0x00c00000ea30783b */ /* 0x000ea20000004200 */
[C---:B----4-:R-:W-:Y:S03]  /*13b40*/  HMMA.16816.F32 R28, R44.reuse, R36, R28 ;  /* 0x000000242c1c723c */ /* 0x050fe6000000181c */
[----:B------:R-:W-:Y:S01]  /*13b50*/  FADD.FTZ R178, R178, R190 ;  /* 0x000000beb2b27221 */ /* 0x000fe20000010000 */
[----:B------:R-:W-:Y:S04]  /*13b60*/  FADD.FTZ R185, R179, R185 ;  /* 0x000000b9b3b97221 */ /* 0x000fe80000010000 */
[----:B------:R-:W-:Y:S01]  /*13b70*/  MUFU.EX2 R146, R146 ;  /* 0x0000009200927308 */ /* 0x000fe20000000800 */
[----:B------:R-:W-:Y:S01]  /*13b80*/  HMMA.16816.F32 R32, R44, R38, R32 ;  /* 0x000000262c20723c */ /* 0x000fe20000001820 */
[----:B------:R-:W4:Y:S02]  /*13b90*/  LDSM.16.MT88.4 R36, [R233+0xc000] ;  /* 0x00c00000e924783b */ /* 0x000f240000004200 */
[----:B------:R-:W-:Y:S01]  /*13ba0*/  FADD.FTZ R178, R176, R178 ;  /* 0x000000b2b0b27221 */ /* 0x000fe20000010000 */
[----:B------:R-:W-:Y:S02]  /*13bb0*/  FADD.FTZ R175, R175, R185 ;  /* 0x000000b9afaf7221 */ /* 0x000fe40000010000 */
[C---:B------:R-:W-:Y:S03]  /*13bc0*/  HMMA.16816.F32 R4, R40.reuse, R52, R4 ;  /* 0x000000342804723c */ /* 0x040fe60000001804 */
[----:B------:R-:W2:Y:S02]  /*13bd0*/  MUFU.EX2 R145, R145 ;  /* 0x0000009100917308 */ /* 0x000ea40000000800 */
[----:B-----5:R-:W-:Y:S01]  /*13be0*/  F2FP.F16.F32.PACK_AB R44, R150, R154 ;  /* 0x0000009a962c723e */ /* 0x020fe200000000ff */
[C---:B------:R-:W-:Y:S01]  /*13bf0*/  HMMA.16816.F32 R8, R40.reuse, R54, R8 ;  /* 0x000000362808723c */ /* 0x040fe20000001808 */
[----:B------:R-:W5:Y:S06]  /*13c00*/  LDSM.16.MT88.4 R52, [R237+0xc800] ;  /* 0x00c80000ed34783b */ /* 0x000f6c0000004200 */
[----:B------:R-:W-:Y:S01]  /*13c10*/  MUFU.EX2 R147, R147 ;  /* 0x0000009300937308 */ /* 0x000fe20000000800 */
[----:B-1----:R-:W-:Y:S01]  /*13c20*/  F2FP.F16.F32.PACK_AB R45, R144, R160 ;  /* 0x000000a0902d723e */ /* 0x002fe200000000ff */
[C---:B---3--:R-:W-:Y:S08]  /*13c30*/  HMMA.16816.F32 R12, R40.reuse, R132, R12 ;  /* 0x00000084280c723c */ /* 0x048ff0000000180c */
[----:B------:R-:W1:Y:S01]  /*13c40*/  MUFU.EX2 R136, R136 ;  /* 0x0000008800887308 */ /* 0x000e620000000800 */
[C---:B------:R-:W-:Y:S03]  /*13c50*/  HMMA.16816.F32 R16, R40.reuse, R134, R16 ;  /* 0x000000862810723c */ /* 0x040fe60000001810 */
[----:B--2---:R-:W-:Y:S01]  /*13c60*/  F2FP.F16.F32.PACK_AB R46, R145, R146 ;  /* 0x00000092912e723e */ /* 0x004fe200000000ff */
[--C-:B------:R-:W-:Y:S05]  /*13c70*/  FFMA.FTZ R132, R67, UR4, -R165.reuse ;  /* 0x0000000443847c23 */ /* 0x100fea00080108a5 */
[----:B------:R-:W-:Y:S01]  /*13c80*/  MUFU.EX2 R137, R137 ;  /* 0x0000008900897308 */ /* 0x000fe20000000800 */
[C---:B------:R-:W-:Y:S03]  /*13c90*/  HMMA.16816.F32 R20, R40.reuse, R48, R20 ;  /* 0x000000302814723c */ /* 0x040fe60000001814 */
[--C-:B------:R-:W-:Y:S01]  /*13ca0*/  FFMA.FTZ R67, R68, UR4, -R168.reuse ;  /* 0x0000000444437c23 */ /* 0x100fe200080108a8 */
[--C-:B------:R-:W-:Y:S01]  /*13cb0*/  FFMA.FTZ R68, R69, UR4, -R168.reuse ;  /* 0x0000000445447c23 */ /* 0x100fe200080108a8 */
[--C-:B------:R-:W-:Y:S01]  /*13cc0*/  FFMA.FTZ R69, R70, UR4, -R165.reuse ;  /* 0x0000000446457c23 */ /* 0x100fe200080108a5 */
[C---:B------:R-:W-:Y:S03]  /*13cd0*/  HMMA.16816.F32 R24, R40.reuse, R50, R24 ;  /* 0x000000322818723c */ /* 0x040fe60000001818 */
[----:B------:R-:W2:Y:S01]  /*13ce0*/  MUFU.EX2 R138, R138 ;  /* 0x0000008a008a7308 */ /* 0x000ea20000000800 */
[----:B------:R-:W3:Y:S01]  /*13cf0*/  LDSM.16.MT88.4 R48, [R234+0xc800] ;  /* 0x00c80000ea30783b */ /* 0x000ee20000004200 */
[----:B-1----:R-:W-:Y:S01]  /*13d00*/  F2FP.F16.F32.PACK_AB R47, R136, R147 ;  /* 0x00000093882f723e */ /* 0x002fe200000000ff */
[C---:B----4-:R-:W-:Y:S07]  /*13d10*/  HMMA.16816.F32 R28, R40.reuse, R36, R28 ;  /* 0x00000024281c723c */ /* 0x050fee000000181c */
[----:B------:R-:W-:Y:S01]  /*13d20*/  MUFU.EX2 R161, R161 ;  /* 0x000000a100a17308 */ /* 0x000fe20000000800 */
[--C-:B------:R-:W-:Y:S01]  /*13d30*/  FFMA.FTZ R70, R71, UR4, -R165.reuse ;  /* 0x0000000447467c23 */ /* 0x100fe200080108a5 */
[----:B------:R-:W-:Y:S01]  /*13d40*/  HMMA.16816.F32 R32, R40, R38, R32 ;  /* 0x000000262820723c */ /* 0x000fe20000001820 */
[----:B------:R-:W1:Y:S07]  /*13d50*/  LDSM.16.MT88.4 R36, [R233+0xc800] ;  /* 0x00c80000e924783b */ /* 0x000e6e0000004200 */
[----:B------:R-:W4:Y:S01]  /*13d60*/  MUFU.EX2 R139, R139 ;  /* 0x0000008b008b7308 */ /* 0x000f220000000800 */
[C---:B-----5:R-:W-:Y:S05]  /*13d70*/  HMMA.16816.F32 R4, R44.reuse, R52, R4 ;  /* 0x000000342c04723c */ /* 0x060fea0000001804 */
[----:B--2---:R-:W-:Y:S01]  /*13d80*/  F2FP.F16.F32.PACK_AB R40, R138, R137 ;  /* 0x000000898a28723e */ /* 0x004fe200000000ff */
[C---:B------:R-:W-:Y:S03]  /*13d90*/  HMMA.16816.F32 R8, R44.reuse, R54, R8 ;  /* 0x000000362c08723c */ /* 0x040fe60000001808 */
[----:B------:R-:W-:Y:S01]  /*13da0*/  MUFU.EX2 R141, R141 ;  /* 0x0000008d008d7308 */ /* 0x000fe20000000800 */
[----:B------:R-:W2:Y:S01]  /*13db0*/  LDSM.16.MT88.4 R52, [R237+0xd000] ;  /* 0x00d00000ed34783b */ /* 0x000ea20000004200 */
[--C-:B------:R-:W-:Y:S01]  /*13dc0*/  FFMA.FTZ R71, R72, UR4, -R168.reuse ;  /* 0x0000000448477c23 */ /* 0x100fe200080108a8 */
[C---:B------:R-:W-:Y:S07]  /*13dd0*/  HMMA.16816.F32 R12, R44.reuse, R56, R12 ;  /* 0x000000382c0c723c */ /* 0x040fee000000180c */
[----:B------:R-:W5:Y:S01]  /*13de0*/  MUFU.EX2 R140, R140 ;  /* 0x0000008c008c7308 */ /* 0x000f620000000800 */
[----:B----4-:R-:W-:Y:S01]  /*13df0*/  F2FP.F16.F32.PACK_AB R41, R139, R161 ;  /* 0x000000a18b29723e */ /* 0x010fe200000000ff */
[C---:B------:R-:W-:Y:S01]  /*13e00*/  HMMA.16816.F32 R16, R44.reuse, R58, R16 ;  /* 0x0000003a2c10723c */ /* 0x040fe20000001810 */
[----:B------:R-:W4:Y:S07]  /*13e10*/  LDSM.16.MT88.4 R56, [R235+0xd000] ;  /* 0x00d00000eb38783b */ /* 0x000f2e0000004200 */
[----:B------:R-:W-:Y:S01]  /*13e20*/  MUFU.EX2 R142, R142 ;  /* 0x0000008e008e7308 */ /* 0x000fe20000000800 */
[C---:B---3--:R-:W-:Y:S03]  /*13e30*/  HMMA.16816.F32 R20, R44.reuse, R48, R20 ;  /* 0x000000302c14723c */ /* 0x048fe60000001814 */
[--C-:B------:R-:W-:Y:S03]  /*13e40*/  FFMA.FTZ R72, R73, UR4, -R168.reuse ;  /* 0x0000000449487c23 */ /* 0x100fe600080108a8 */
[C---:B------:R-:W-:Y:S03]  /*13e50*/  HMMA.16816.F32 R24, R44.reuse, R50, R24 ;  /* 0x000000322c18723c */ /* 0x040fe60000001818 */
[----:B------:R-:W3:Y:S01]  /*13e60*/  MUFU.EX2 R143, R143 ;  /* 0x0000008f008f7308 */ /* 0x000ee20000000800 */
[----:B------:R-:W4:Y:S01]  /*13e70*/  LDSM.16.MT88.4 R48, [R234+0xd000] ;  /* 0x00d00000ea30783b */ /* 0x000f220000004200 */
[----:B-----5:R-:W-:Y:S01]  /*13e80*/  F2FP.F16.F32.PACK_AB R42, R140, R141 ;  /* 0x0000008d8c2a723e */ /* 0x020fe200000000ff */
[C---:B-1----:R-:W-:Y:S07]  /*13e90*/  HMMA.16816.F32 R28, R44.reuse, R36, R28 ;  /* 0x000000242c1c723c */ /* 0x042fee000000181c */
[----:B------:R-:W-:Y:S01]  /*13ea0*/  MUFU.EX2 R60, R60 ;  /* 0x0000003c003c7308 */ /* 0x000fe20000000800 */
[--C-:B------:R-:W-:Y:S01]  /*13eb0*/  FFMA.FTZ R73, R74, UR4, -R165.reuse ;  /* 0x000000044a497c23 */ /* 0x100fe200080108a5 */
[----:B------:R-:W-:Y:S01]  /*13ec0*/  HMMA.16816.F32 R32, R44, R38, R32 ;  /* 0x000000262c20723c */ /* 0x000fe20000001820 */
[----:B------:R-:W1:Y:S07]  /*13ed0*/  LDSM.16.MT88.4 R36, [R233+0xd000] ;  /* 0x00d00000e924783b */ /* 0x000e6e0000004200 */
[----:B------:R-:W5:Y:S03]  /*13ee0*/  MUFU.EX2 R61, R61 ;  /* 0x0000003d003d7308 */ /* 0x000f660000000800 */
[----:B---3--:R-:W-:Y:S01]  /*13ef0*/  F2FP.F16.F32.PACK_AB R43, R143, R142 ;  /* 0x0000008e8f2b723e */ /* 0x008fe200000000ff */
[--C-:B------:R-:W-:Y:S01]  /*13f00*/  FFMA.FTZ R74, R75, UR4, -R165.reuse ;  /* 0x000000044b4a7c23 */ /* 0x100fe200080108a5 */
[--C-:B------:R-:W-:Y:S01]  /*13f10*/  FFMA.FTZ R75, R77, UR4, -R168.reuse ;  /* 0x000000044d4b7c23 */ /* 0x100fe200080108a8 */
[--C-:B------:R-:W-:Y:S01]  /*13f20*/  FFMA.FTZ R77, R79, UR4, -R165.reuse ;  /* 0x000000044f4d7c23 */ /* 0x100fe200080108a5 */
[--C-:B------:R-:W-:Y:S03]  /*13f30*/  FFMA.FTZ R79, R80, UR4, -R168.reuse ;  /* 0x00000004504f7c23 */ /* 0x100fe600080108a8 */
[----:B------:R-:W-:Y:S01]  /*13f40*/  MUFU.EX2 R62, R62 ;  /* 0x0000003e003e7308 */ /* 0x000fe20000000800 */
[C---:B--2---:R-:W-:Y:S05]  /*13f50*/  HMMA.16816.F32 R4, R40.reuse, R52, R4 ;  /* 0x000000342804723c */ /* 0x044fea0000001804 */
[--C-:B------:R-:W-:Y:S01]  /*13f60*/  FFMA.FTZ R80, R81, UR4, -R168.reuse ;  /* 0x0000000451507c23 */ /* 0x100fe200080108a8 */
[C---:B------:R-:W-:Y:S03]  /*13f70*/  HMMA.16816.F32 R8, R40.reuse, R54, R8 ;  /* 0x000000362808723c */ /* 0x040fe60000001808 */
[----:B------:R-:W2:Y:S01]  /*13f80*/  MUFU.EX2 R63, R63 ;  /* 0x0000003f003f7308 */ /* 0x000ea20000000800 */
[----:B------:R-:W3:Y:S01]  /*13f90*/  LDSM.16.MT88.4 R52, [R237+0xd800] ;  /* 0x00d80000ed34783b */ /* 0x000ee20000004200 */
[----:B-----5:R-:W-:Y:S01]  /*13fa0*/  F2FP.F16.F32.PACK_AB R44, R61, R60 ;  /* 0x0000003c3d2c723e */ /* 0x020fe200000000ff */
[C---:B----4-:R-:W-:Y:S07]  /*13fb0*/  HMMA.16816.F32 R12, R40.reuse, R56, R12 ;  /* 0x00000038280c723c */ /* 0x050fee000000180c */
[----:B------:R-:W-:Y:S01]  /*13fc0*/  MUFU.EX2 R64, R64 ;  /* 0x0000004000407308 */ /* 0x000fe20000000800 */
[--C-:B------:R-:W-:Y:S01]  /*13fd0*/  FFMA.FTZ R81, R83, UR4, -R165.reuse ;  /* 0x0000000453517c23 */ /* 0x100fe200080108a5 */
[C---:B------:R-:W-:Y:S01]  /*13fe0*/  HMMA.16816.F32 R16, R40.reuse, R58, R16 ;  /* 0x0000003a2810723c */ /* 0x040fe20000001810 */
[----:B------:R-:W4:Y:S07]  /*13ff0*/  LDSM.16.MT88.4 R56, [R235+0xd800] ;  /* 0x00d80000eb38783b */ /* 0x000f2e0000004200 */
[----:B------:R-:W5:Y:S01]  /*14000*/  MUFU.EX2 R65, R65 ;  /* 0x0000004100417308 */ /* 0x000f620000000800 */
[C---:B------:R-:W-:Y:S03]  /*14010*/  HMMA.16816.F32 R20, R40.reuse, R48, R20 ;  /* 0x000000302814723c */ /* 0x040fe60000001814 */
[----:B--2---:R-:W-:Y:S03]  /*14020*/  F2FP.F16.F32.PACK_AB R45, R63, R62 ;  /* 0x0000003e3f2d723e */ /* 0x004fe600000000ff */
[C---:B------:R-:W-:Y:S03]  /*14030*/  HMMA.16816.F32 R24, R40.reuse, R50, R24 ;  /* 0x000000322818723c */ /* 0x040fe60000001818 */
[----:B------:R-:W-:Y:S01]  /*14040*/  MUFU.EX2 R66, R66 ;  /* 0x0000004200427308 */ /* 0x000fe20000000800 */
[----:B------:R-:W2:Y:S01]  /*14050*/  LDSM.16.MT88.4 R48, [R234+0xd800] ;  /* 0x00d80000ea30783b */ /* 0x000ea20000004200 */
[--C-:B------:R-:W-:Y:S01]  /*14060*/  FFMA.FTZ R83, R84, UR4, -R168.reuse ;  /* 0x0000000454537c23 */ /* 0x100fe200080108a8 */
[C---:B-1----:R-:W-:Y:S07]  /*14070*/  HMMA.16816.F32 R28, R40.reuse, R36, R28 ;  /* 0x00000024281c723c */ /* 0x042fee000000181c */
[----:B------:R-:W1:Y:S01]  /*14080*/  MUFU.EX2 R132, R132 ;  /* 0x0000008400847308 */ /* 0x000e620000000800 */
[----:B-----5:R-:W-:Y:S01]  /*14090*/  F2FP.F16.F32.PACK_AB R46, R65, R64 ;  /* 0x00000040412e723e */ /* 0x020fe200000000ff */
[----:B------:R-:W-:Y:S01]  /*140a0*/  HMMA.16816.F32 R32, R40, R38, R32 ;  /* 0x000000262820723c */ /* 0x000fe20000001820 */
[----:B------:R-:W5:Y:S07]  /*140b0*/  LDSM.16.MT88.4 R36, [R233+0xd800] ;  /* 0x00d80000e924783b */ /* 0x000f6e0000004200 */
[----:B------:R-:W-:Y:S03]  /*140c0*/  MUFU.EX2 R67, R67 ;  /* 0x0000004300437308 */ /* 0x000fe60000000800 */
[--C-:B------:R-:W-:Y:S01]  /*140d0*/  FFMA.FTZ R84, R85, UR4, -R168.reuse ;  /* 0x0000000455547c23 */ /* 0x100fe200080108a8 */
[--C-:B------:R-:W-:Y:S01]  /*140e0*/  FFMA.FTZ R85, R87, UR4, -R165.reuse ;  /* 0x0000000457557c23 */ /* 0x100fe200080108a5 */
[--C-:B------:R-:W-:Y:S01]  /*140f0*/  FFMA.FTZ R87, R89, UR4, -R168.reuse ;  /* 0x0000000459577c23 */ /* 0x100fe200080108a8 */
[----:B------:R-:W5:Y:S01]  /*14100*/  LDSM.16.MT88.4 R40, [R237+0xe000] ;  /* 0x00e00000ed28783b */ /* 0x000f620000004200 */
[--C-:B------:R-:W-:Y:S01]  /*14110*/  FFMA.FTZ R89, R90, UR4, -R165.reuse ;  /* 0x000000045a597c23 */ /* 0x100fe200080108a5 */
[--C-:B------:R-:W-:Y:S02]  /*14120*/  FFMA.FTZ R90, R91, UR4, -R165.reuse ;  /* 0x000000045b5a7c23 */ /* 0x100fe400080108a5 */
[----:B------:R-:W5:Y:S01]  /*14130*/  MUFU.EX2 R68, R68 ;  /* 0x0000004400447308 */ /* 0x000f620000000800 */
        /* <DEDUP_REMOVED lines=8> */
[C---:B---3--:R-:W-:Y:S05]  /*141c0*/  HMMA.16816.F32 R4, R44.reuse, R52, R4 ;  /* 0x000000342c04723c */ /* 0x048fea0000001804 */
[--C-:B------:R-:W-:Y:S01]  /*141d0*/  FFMA.FTZ R98, R99, UR4, -R165.reuse ;  /* 0x0000000463627c23 */ /* 0x100fe200080108a5 */
[C---:B------:R-:W-:Y:S03]  /*141e0*/  HMMA.16816.F32 R8, R44.reuse, R54, R8 ;  /* 0x000000362c08723c */ /* 0x040fe60000001808 */
[----:B------:R-:W1:Y:S01]  /*141f0*/  MUFU.EX2 R70, R70 ;  /* 0x0000004600467308 */ /* 0x000e620000000800 */
[----:B------:R-:W3:Y:S01]  /*14200*/  LDSM.16.MT88.4 R52, [R235+0xe000] ;  /* 0x00e00000eb34783b */ /* 0x000ee20000004200 */
[--C-:B------:R-:W-:Y:S01]  /*14210*/  FFMA.FTZ R99, R100, UR4, -R168.reuse ;  /* 0x0000000464637c23 */ /* 0x100fe200080108a8 */
[C---:B----4-:R-:W-:Y:S07]  /*14220*/  HMMA.16816.F32 R12, R44.reuse, R56, R12 ;  /* 0x000000382c0c723c */ /* 0x050fee000000180c */
[----:B------:R-:W-:Y:S01]  /*14230*/  MUFU.EX2 R71, R71 ;  /* 0x0000004700477308 */ /* 0x000fe20000000800 */
[--C-:B------:R-:W-:Y:S01]  /*14240*/  FFMA.FTZ R100, R102, UR4, -R165.reuse ;  /* 0x0000000466647c23 */ /* 0x100fe200080108a5 */
[C---:B------:R-:W-:Y:S01]  /*14250*/  HMMA.16816.F32 R16, R44.reuse, R58, R16 ;  /* 0x0000003a2c10723c */ /* 0x040fe20000001810 */
[----:B------:R-:W-:Y:S07]  /*14260*/  LDSM.16.MT88.4 R56, [R237+0xf000] ;  /* 0x00f00000ed38783b */ /* 0x000fee0000004200 */
[----:B------:R-:W4:Y:S01]  /*14270*/  MUFU.EX2 R72, R72 ;  /* 0x0000004800487308 */ /* 0x000f220000000800 */
        /* <DEDUP_REMOVED lines=14> */
[----:B-1----:R-:W-:Y:S02]  /*14360*/  F2FP.F16.F32.PACK_AB R37, R70, R69 ;  /* 0x000000454625723e */ /* 0x002fe400000000ff */
[----:B----4-:R-:W-:Y:S01]  /*14370*/  F2FP.F16.F32.PACK_AB R38, R72, R71 ;  /* 0x000000474826723e */ /* 0x010fe200000000ff */
[--C-:B------:R-:W-:Y:S02]  /*14380*/  FFMA.FTZ R110, R112, UR4, -R168.reuse ;  /* 0x00000004706e7c23 */ /* 0x100fe400080108a8 */
[----:B------:R-:W1:Y:S01]  /*14390*/  MUFU.EX2 R75, R75 ;  /* 0x0000004b004b7308 */ /* 0x000e620000000800 */
[----:B-----5:R-:W-:Y:S01]  /*143a0*/  F2FP.F16.F32.PACK_AB R39, R74, R73 ;  /* 0x000000494a27723e */ /* 0x020fe200000000ff */
[--C-:B------:R-:W-:Y:S01]  /*143b0*/  FFMA.FTZ R112, R114, UR4, -R165.reuse ;  /* 0x0000000472707c23 */ /* 0x100fe200080108a5 */
[--C-:B------:R-:W-:Y:S01]  /*143c0*/  FFMA.FTZ R114, R116, UR4, -R168.reuse ;  /* 0x0000000474727c23 */ /* 0x100fe200080108a8 */
[----:B------:R-:W-:Y:S01]  /*143d0*/  FFMA.FTZ R116, R118, UR4, -R165 ;  /* 0x0000000476747c23 */ /* 0x000fe200080108a5 */
[----:B------:R-:W-:Y:S01]  /*143e0*/  FFMA.FTZ R118, R120, UR4, -R168 ;  /* 0x0000000478767c23 */ /* 0x000fe200080108a8 */
[----:B------:R-:W-:Y:S01]  /*143f0*/  FADD.FTZ R178, R171, R178 ;  /* 0x000000b2abb27221 */ /* 0x000fe20000010000 */
[----:B------:R-:W-:Y:S03]  /*14400*/  FADD.FTZ R175, R172, R175 ;  /* 0x000000afacaf7221 */ /* 0x000fe60000010000 */
[----:B------:R-:W-:Y:S01]  /*14410*/  MUFU.EX2 R78, R78 ;  /* 0x0000004e004e7308 */ /* 0x000fe20000000800 */
[C---:B------:R-:W-:Y:S05]  /*14420*/  HMMA.16816.F32 R4, R36.reuse, R40, R4 ;  /* 0x000000282404723c */ /* 0x040fea0000001804 */
[----:B------:R-:W-:Y:S01]  /*14430*/  FADD.FTZ R178, R170, R178 ;  /* 0x000000b2aab27221 */ /* 0x000fe20000010000 */
[C---:B------:R-:W-:Y:S03]  /*14440*/  HMMA.16816.F32 R8, R36.reuse, R42, R8 ;  /* 0x0000002a2408723c */ /* 0x040fe60000001808 */
[----:B------:R-:W4:Y:S01]  /*14450*/  MUFU.EX2 R77, R77 ;  /* 0x0000004d004d7308 */ /* 0x000f220000000800 */
[----:B------:R-:W5:Y:S01]  /*14460*/  LDSM.16.MT88.4 R40, [R237+0xe800] ;  /* 0x00e80000ed28783b */ /* 0x000f620000004200 */
[----:B------:R-:W-:Y:S01]  /*14470*/  FADD.FTZ R169, R169, R178 ;  /* 0x000000b2a9a97221 */ /* 0x000fe20000010000 */
[C---:B---3--:R-:W-:Y:S07]  /*14480*/  HMMA.16816.F32 R12, R36.reuse, R52, R12 ;  /* 0x00000034240c723c */ /* 0x048fee000000180c */
[----:B------:R-:W-:Y:S01]  /*14490*/  MUFU.EX2 R79, R79 ;  /* 0x0000004f004f7308 */ /* 0x000fe20000000800 */
[----:B------:R-:W-:Y:S01]  /*144a0*/  FADD.FTZ R169, R157, R169 ;  /* 0x000000a99da97221 */ /* 0x000fe20000010000 */
[C---:B------:R-:W-:Y:S01]  /*144b0*/  HMMA.16816.F32 R16, R36.reuse, R54, R16 ;  /* 0x000000362410723c */ /* 0x040fe20000001810 */
[----:B------:R-:W3:Y:S07]  /*144c0*/  LDSM.16.MT88.4 R52, [R235+0xe800] ;  /* 0x00e80000eb34783b */ /* 0x000eee0000004200 */
[----:B------:R-:W5:Y:S01]  /*144d0*/  MUFU.EX2 R80, R80 ;  /* 0x0000005000507308 */ /* 0x000f620000000800 */
[C---:B--2---:R-:W-:Y:S03]  /*144e0*/  HMMA.16816.F32 R20, R36.reuse, R48, R20 ;  /* 0x000000302414723c */ /* 0x044fe60000001814 */
[----:B------:R-:W-:Y:S03]  /*144f0*/  FADD.FTZ R169, R158, R169 ;  /* 0x000000a99ea97221 */ /* 0x000fe60000010000 */
[C---:B------:R-:W-:Y:S03]  /*14500*/  HMMA.16816.F32 R24, R36.reuse, R50, R24 ;  /* 0x000000322418723c */ /* 0x040fe60000001818 */
[----:B------:R-:W-:Y:S01]  /*14510*/  MUFU.EX2 R82, R82 ;  /* 0x0000005200527308 */ /* 0x000fe20000000800 */
[----:B------:R-:W2:Y:S01]  /*14520*/  LDSM.16.MT88.4 R48, [R234+0xe800] ;  /* 0x00e80000ea30783b */ /* 0x000ea20000004200 */
[----:B------:R-:W-:Y:S01]  /*14530*/  FADD.FTZ R174, R174, R175 ;  /* 0x000000afaeae7221 */ /* 0x000fe20000010000 */
[C---:B------:R-:W-:Y:S07]  /*14540*/  HMMA.16816.F32 R28, R36.reuse, R44, R28 ;  /* 0x0000002c241c723c */ /* 0x040fee000000181c */
[----:B------:R-:W3:Y:S01]  /*14550*/  MUFU.EX2 R81, R81 ;  /* 0x0000005100517308 */ /* 0x000ee20000000800 */
[----:B------:R-:W-:Y:S01]  /*14560*/  FADD.FTZ R173, R173, R174 ;  /* 0x000000aeadad7221 */ /* 0x000fe20000010000 */
[----:B------:R-:W-:Y:S01]  /*14570*/  HMMA.16816.F32 R32, R36, R46, R32 ;  /* 0x0000002e2420723c */ /* 0x000fe20000001820 */
[----:B------:R-:W2:Y:S07]  /*14580*/  LDSM.16.MT88.4 R44, [R233+0xe800] ;  /* 0x00e80000e92c783b */ /* 0x000eae0000004200 */
[----:B------:R-:W-:Y:S03]  /*14590*/  MUFU.EX2 R83, R83 ;  /* 0x0000005300537308 */ /* 0x000fe60000000800 */
[----:B------:R-:W-:Y:S01]  /*145a0*/  FADD.FTZ R173, R156, R173 ;  /* 0x000000ad9cad7221 */ /* 0x000fe20000010000 */
[----:B-1----:R-:W-:Y:S01]  /*145b0*/  F2FP.F16.F32.PACK_AB R36, R75, R76 ;  /* 0x0000004c4b24723e */ /* 0x002fe200000000ff */
[----:B------:R-:W-:Y:S01]  /*145c0*/  FADD.FTZ R169, R188, R169 ;  /* 0x000000a9bca97221 */ /* 0x000fe20000010000 */
[----:B----4-:R-:W-:Y:S01]  /*145d0*/  F2FP.F16.F32.PACK_AB R37, R77, R78 ;  /* 0x0000004e4d25723e */ /* 0x010fe200000000ff */
[----:B------:R-:W-:Y:S03]  /*145e0*/  FADD.FTZ R173, R159, R173 ;  /* 0x000000ad9fad7221 */ /* 0x000fe60000010000 */
[----:B------:R-:W1:Y:S01]  /*145f0*/  MUFU.EX2 R84, R84 ;  /* 0x0000005400547308 */ /* 0x000e620000000800 */
[----:B------:R-:W-:Y:S01]  /*14600*/  LDSM.16.MT88.4 R156, [R237+0x11800] ;  /* 0x01180000ed9c783b */ /* 0x000fe20000004200 */
[----:B-----5:R-:W-:Y:S01]  /*14610*/  F2FP.F16.F32.PACK_AB R38, R80, R79 ;  /* 0x0000004f5026723e */ /* 0x020fe200000000ff */
[----:B------:R-:W-:Y:S01]  /*14620*/  FADD.FTZ R169, R193, R169 ;  /* 0x000000a9c1a97221 */ /* 0x000fe20000010000 */
[----:B---3--:R-:W-:Y:S01]  /*14630*/  F2FP.F16.F32.PACK_AB R39, R81, R82 ;  /* 0x000000525127723e */ /* 0x008fe200000000ff */
[----:B------:R-:W-:Y:S02]  /*14640*/  FADD.FTZ R173, R186, R173 ;  /* 0x000000adbaad7221 */ /* 0x000fe40000010000 */
[----:B------:R-:W-:Y:S03]  /*14650*/  FADD.FTZ R169, R148, R169 ;  /* 0x000000a994a97221 */ /* 0x000fe60000010000 */
[----:B------:R-:W-:Y:S01]  /*14660*/  MUFU.EX2 R86, R86 ;  /* 0x0000005600567308 */ /* 0x000fe20000000800 */
[----:B------:R-:W-:Y:S01]  /*14670*/  FADD.FTZ R173, R152, R173 ;  /* 0x000000ad98ad7221 */ /* 0x000fe20000010000 */
[C---:B------:R-:W-:Y:S03]  /*14680*/  HMMA.16816.F32 R4, R36.reuse, R40, R4 ;  /* 0x000000282404723c */ /* 0x040fe60000001804 */
[----:B------:R-:W-:Y:S01]  /*14690*/  FADD.FTZ R149, R149, R169 ;  /* 0x000000a995957221 */ /* 0x000fe20000010000 */
[----:B------:R-:W-:Y:S04]  /*146a0*/  FADD.FTZ R173, R153, R173 ;  /* 0x000000ad99ad7221 */ /* 0x000fe80000010000 */
[----:B------:R-:W3:Y:S01]  /*146b0*/  MUFU.EX2 R85, R85 ;  /* 0x0000005500557308 */ /* 0x000ee20000000800 */
[C---:B------:R-:W-:Y:S03]  /*146c0*/  HMMA.16816.F32 R8, R36.reuse, R42, R8 ;  /* 0x0000002a2408723c */ /* 0x040fe60000001808 */
[----:B------:R-:W-:Y:S03]  /*146d0*/  FADD.FTZ R151, R151, R173 ;  /* 0x000000ad97977221 */ /* 0x000fe60000010000 */
[C---:B------:R-:W-:Y:S03]  /*146e0*/  HMMA.16816.F32 R12, R36.reuse, R52, R12 ;  /* 0x00000034240c723c */ /* 0x040fe6000000180c */
[----:B------:R-:W-:Y:S02]  /*146f0*/  MUFU.EX2 R88, R88 ;  /* 0x0000005800587308 */ /* 0x000fe40000000800 */
[----:B------:R-:W-:Y:S01]  /*14700*/  FADD.FTZ R154, R154, R149 ;  /* 0x000000959a9a7221 */ /* 0x000fe20000010000 */
[C---:B------:R-:W-:Y:S01]  /*14710*/  HMMA.16816.F32 R16, R36.reuse, R54, R16 ;  /* 0x000000362410723c */ /* 0x040fe20000001810 */
[----:B------:R-:W4:Y:S06]  /*14720*/  LDSM.16.MT88.4 R52, [R235+0xf000] ;  /* 0x00f00000eb34783b */ /* 0x000f2c0000004200 */
[----:B------:R-:W5:Y:S01]  /*14730*/  MUFU.EX2 R87, R87 ;  /* 0x0000005700577308 */ /* 0x000f620000000800 */
[----:B------:R-:W-:Y:S01]  /*14740*/  FADD.FTZ R155, R155, R151 ;  /* 0x000000979b9b7221 */ /* 0x000fe20000010000 */
[C---:B--2---:R-:W-:Y:S08]  /*14750*/  HMMA.16816.F32 R20, R36.reuse, R48, R20 ;  /* 0x000000302414723c */ /* 0x044ff00000001814 */
[----:B------:R-:W-:Y:S01]  /*14760*/  MUFU.EX2 R89, R89 ;  /* 0x0000005900597308 */ /* 0x000fe20000000800 */
[C---:B------:R-:W-:Y:S01]  /*14770*/  HMMA.16816.F32 R24, R36.reuse, R50, R24 ;  /* 0x000000322418723c */ /* 0x040fe20000001818 */
[----:B------:R-:W2:Y:S02]  /*14780*/  LDSM.16.MT88.4 R48, [R234+0xf000] ;  /* 0x00f00000ea30783b */ /* 0x000ea40000004200 */
[----:B------:R-:W-:Y:S03]  /*14790*/  FADD.FTZ R154, R150, R154 ;  /* 0x0000009a969a7221 */ /* 0x000fe60000010000 */
[C---:B------:R-:W-:Y:S03]  /*147a0*/  HMMA.16816.F32 R28, R36.reuse, R44, R28 ;  /* 0x0000002c241c723c */ /* 0x040fe6000000181c */
[----:B------:R-:W4:Y:S01]  /*147b0*/  MUFU.EX2 R90, R90 ;  /* 0x0000005a005a7308 */ /* 0x000f220000000800 */
[----:B------:R-:W-:Y:S01]  /*147c0*/  LDSM.16.MT88.4 R148, [R235+0x11800] ;  /* 0x01180000eb94783b */ /* 0x000fe20000004200 */
[----:B-1----:R-:W-:Y:S01]  /*147d0*/  F2FP.F16.F32.PACK_AB R40, R84, R83 ;  /* 0x000000535428723e */ /* 0x002fe200000000ff */
[----:B------:R-:W-:Y:S07]  /*147e0*/  HMMA.16816.F32 R32, R36, R46, R32 ;  /* 0x0000002e2420723c */ /* 0x000fee0000001820 */
[----:B------:R-:W-:Y:S01]  /*147f0*/  MUFU.EX2 R91, R91 ;  /* 0x0000005b005b7308 */ /* 0x000fe20000000800 */
[----:B---3--:R-:W-:Y:S01]  /*14800*/  F2FP.F16.F32.PACK_AB R41, R85, R86 ;  /* 0x000000565529723e */ /* 0x008fe200000000ff */
[----:B------:R-:W1:Y:S02]  /*14810*/  LDSM.16.MT88.4 R36, [R233+0xf000] ;  /* 0x00f00000e924783b */ /* 0x000e640000004200 */
[----:B-----5:R-:W-:Y:S01]  /*14820*/  F2FP.F16.F32.PACK_AB R42, R87, R88 ;  /* 0x00000058572a723e */ /* 0x020fe200000000ff */
[----:B------:R-:W-:Y:S05]  /*14830*/  FADD.FTZ R154, R146, R154 ;  /* 0x0000009a929a7221 */ /* 0x000fea0000010000 */
[----:B------:R-:W3:Y:S01]  /*14840*/  MUFU.EX2 R92, R92 ;  /* 0x0000005c005c7308 */ /* 0x000ee20000000800 */
        /* <DEDUP_REMOVED lines=12> */
[C---:B------:R-:W-:Y:S07]  /*14910*/  HMMA.16816.F32 R12, R40.reuse, R52, R12 ;  /* 0x00000034280c723c */ /* 0x040fee000000180c */
[----:B------:R-:W-:Y:S01]  /*14920*/  MUFU.EX2 R96, R96 ;  /* 0x0000006000607308 */ /* 0x000fe20000000800 */
[----:B------:R-:W-:Y:S01]  /*14930*/  FADD.FTZ R140, R140, R141 ;  /* 0x0000008d8c8c7221 */ /* 0x000fe20000010000 */
[C---:B------:R-:W-:Y:S01]  /*14940*/  HMMA.16816.F32 R16, R40.reuse, R54, R16 ;  /* 0x000000362810723c */ /* 0x040fe20000001810 */
[----:B------:R-:W5:Y:S07]  /*14950*/  LDSM.16.MT88.4 R52, [R235+0xf800] ;  /* 0x00f80000eb34783b */ /* 0x000f6e0000004200 */
[----:B------:R-:W4:Y:S01]  /*14960*/  MUFU.EX2 R95, R95 ;  /* 0x0000005f005f7308 */ /* 0x000f220000000800 */
[C---:B--2---:R-:W-:Y:S03]  /*14970*/  HMMA.16816.F32 R20, R40.reuse, R48, R20 ;  /* 0x000000302814723c */ /* 0x044fe60000001814 */
[----:B------:R-:W-:Y:S03]  /*14980*/  FADD.FTZ R140, R60, R140 ;  /* 0x0000008c3c8c7221 */ /* 0x000fe60000010000 */
[C---:B------:R-:W-:Y:S03]  /*14990*/  HMMA.16816.F32 R24, R40.reuse, R50, R24 ;  /* 0x000000322818723c */ /* 0x040fe60000001818 */
[----:B------:R-:W-:Y:S01]  /*149a0*/  MUFU.EX2 R97, R97 ;  /* 0x0000006100617308 */ /* 0x000fe20000000800 */
[----:B------:R-:W2:Y:S01]  /*149b0*/  LDSM.16.MT88.4 R48, [R234+0xf800] ;  /* 0x00f80000ea30783b */ /* 0x000ea20000004200 */
[----:B------:R-:W-:Y:S01]  /*149c0*/  FADD.FTZ R61, R61, R140 ;  /* 0x0000008c3d3d7221 */ /* 0x000fe20000010000 */
[C---:B-1----:R-:W-:Y:S07]  /*149d0*/  HMMA.16816.F32 R28, R40.reuse, R36, R28 ;  /* 0x00000024281c723c */ /* 0x042fee000000181c */
[----:B------:R-:W1:Y:S01]  /*149e0*/  MUFU.EX2 R98, R98 ;  /* 0x0000006200627308 */ /* 0x000e620000000800 */
[----:B---3--:R-:W-:Y:S01]  /*149f0*/  F2FP.F16.F32.PACK_AB R44, R92, R91 ;  /* 0x0000005b5c2c723e */ /* 0x008fe200000000ff */
[----:B------:R-:W-:Y:S01]  /*14a00*/  HMMA.16816.F32 R32, R40, R38, R32 ;  /* 0x000000262820723c */ /* 0x000fe20000001820 */
[----:B------:R-:W3:Y:S07]  /*14a10*/  LDSM.16.MT88.4 R36, [R233+0xf800] ;  /* 0x00f80000e924783b */ /* 0x000eee0000004200 */
[----:B------:R-:W-:Y:S03]  /*14a20*/  MUFU.EX2 R99, R99 ;  /* 0x0000006300637308 */ /* 0x000fe60000000800 */
[----:B----4-:R-:W-:Y:S01]  /*14a30*/  F2FP.F16.F32.PACK_AB R45, R94, R93 ;  /* 0x0000005d5e2d723e */ /* 0x010fe200000000ff */
[----:B------:R-:W-:Y:S01]  /*14a40*/  FFMA.FTZ R60, R125, UR4, -R168 ;  /* 0x000000047d3c7c23 */ /* 0x000fe200080108a8 */
[----:B------:R-:W-:Y:S01]  /*14a50*/  F2FP.F16.F32.PACK_AB R46, R95, R96 ;  /* 0x000000605f2e723e */ /* 0x000fe200000000ff */
[----:B------:R-:W-:Y:S01]  /*14a60*/  FADD.FTZ R160, R147, R160 ;  /* 0x000000a093a07221 */ /* 0x000fe20000010000 */
[----:B------:R-:W-:Y:S03]  /*14a70*/  FADD.FTZ R61, R64, R61 ;  /* 0x0000003d403d7221 */ /* 0x000fe60000010000 */
[----:B------:R-:W4:Y:S01]  /*14a80*/  MUFU.EX2 R3, R3 ;  /* 0x0000000300037308 */ /* 0x000f220000000800 */
[----:B-1----:R-:W-:Y:S01]  /*14a90*/  F2FP.F16.F32.PACK_AB R47, R98, R97 ;  /* 0x00000061622f723e */ /* 0x002fe200000000ff */
[----:B------:R-:W-:Y:S01]  /*14aa0*/  FADD.FTZ R160, R136, R160 ;  /* 0x000000a088a07221 */ /* 0x000fe20000010000 */
[----:B------:R-:W-:Y:S03]  /*14ab0*/  FADD.FTZ R61, R65, R61 ;  /* 0x0000003d413d7221 */ /* 0x000fe60000010000 */
[----:B------:R-:W-:Y:S01]  /*14ac0*/  FADD.FTZ R160, R161, R160 ;  /* 0x000000a0a1a07221 */ /* 0x000fe20000010000 */
[----:B------:R-:W-:Y:S03]  /*14ad0*/  FADD.FTZ R61, R67, R61 ;  /* 0x0000003d433d7221 */ /* 0x000fe60000010000 */
[----:B------:R-:W-:Y:S01]  /*14ae0*/  MUFU.EX2 R100, R100 ;  /* 0x0000006400647308 */ /* 0x000fe20000000800 */
[C---:B-----5:R-:W-:Y:S05]  /*14af0*/  HMMA.16816.F32 R4, R44.reuse, R56, R4 ;  /* 0x000000382c04723c */ /* 0x060fea0000001804 */
[----:B------:R-:W-:Y:S01]  /*14b00*/  FADD.FTZ R160, R139, R160 ;  /* 0x000000a08ba07221 */ /* 0x000fe20000010000 */
[C---:B------:R-:W-:Y:S03]  /*14b10*/  HMMA.16816.F32 R8, R44.reuse, R58, R8 ;  /* 0x0000003a2c08723c */ /* 0x040fe60000001808 */
[----:B------:R-:W1:Y:S01]  /*14b20*/  MUFU.EX2 R101, R101 ;  /* 0x0000006500657308 */ /* 0x000e620000000800 */
[----:B------:R-:W5:Y:S01]  /*14b30*/  LDSM.16.MT88.4 R56, [R237+0x10000] ;  /* 0x01000000ed38783b */ /* 0x000f620000004200 */
[----:B----4-:R-:W-:Y:S01]  /*14b40*/  F2FP.F16.F32.PACK_AB R40, R3, R99 ;  /* 0x000000630328723e */ /* 0x010fe200000000ff */
[C---:B------:R-:W-:Y:S07]  /*14b50*/  HMMA.16816.F32 R12, R44.reuse, R52, R12 ;  /* 0x000000342c0c723c */ /* 0x040fee000000180c */
[----:B------:R-:W-:Y:S01]  /*14b60*/  MUFU.EX2 R102, R102 ;  /* 0x0000006600667308 */ /* 0x000fe20000000800 */
[----:B------:R-:W-:Y:S01]  /*14b70*/  FADD.FTZ R142, R142, R160 ;  /* 0x000000a08e8e7221 */ /* 0x000fe20000010000 */
[C---:B------:R-:W-:Y:S01]  /*14b80*/  HMMA.16816.F32 R16, R44.reuse, R54, R16 ;  /* 0x000000362c10723c */ /* 0x040fe20000001810 */
[----:B------:R-:W4:Y:S07]  /*14b90*/  LDSM.16.MT88.4 R52, [R235+0x10000] ;  /* 0x01000000eb34783b */ /* 0x000f2e0000004200 */
[----:B------:R-:W5:Y:S01]  /*14ba0*/  MUFU.EX2 R103, R103 ;  /* 0x0000006700677308 */ /* 0x000f620000000800 */
[C---:B--2---:R-:W-:Y:S03]  /*14bb0*/  HMMA.16816.F32 R20, R44.reuse, R48, R20 ;  /* 0x000000302c14723c */ /* 0x044fe60000001814 */
[----:B-1----:R-:W-:Y:S03]  /*14bc0*/  F2FP.F16.F32.PACK_AB R41, R101, R100 ;  /* 0x000000646529723e */ /* 0x002fe600000000ff */
[C---:B------:R-:W-:Y:S03]  /*14bd0*/  HMMA.16816.F32 R24, R44.reuse, R50, R24 ;  /* 0x000000322c18723c */ /* 0x040fe60000001818 */
[----:B------:R-:W-:Y:S01]  /*14be0*/  MUFU.EX2 R104, R104 ;  /* 0x0000006800687308 */ /* 0x000fe20000000800 */
[----:B------:R-:W1:Y:S01]  /*14bf0*/  LDSM.16.MT88.4 R48, [R234+0x10000] ;  /* 0x01000000ea30783b */ /* 0x000e620000004200 */
[----:B------:R-:W-:Y:S01]  /*14c00*/  FADD.FTZ R143, R143, R142 ;  /* 0x0000008e8f8f7221 */ /* 0x000fe20000010000 */
[C---:B---3--:R-:W-:Y:S07]  /*14c10*/  HMMA.16816.F32 R28, R44.reuse, R36, R28 ;  /* 0x000000242c1c723c */ /* 0x048fee000000181c */
[----:B------:R-:W2:Y:S01]  /*14c20*/  MUFU.EX2 R105, R105 ;  /* 0x0000006900697308 */ /* 0x000ea20000000800 */
[----:B-----5:R-:W-:Y:S01]  /*14c30*/  F2FP.F16.F32.PACK_AB R42, R103, R102 ;  /* 0x00000066672a723e */ /* 0x020fe200000000ff */
[----:B------:R-:W-:Y:S01]  /*14c40*/  HMMA.16816.F32 R32, R44, R38, R32 ;  /* 0x000000262c20723c */ /* 0x000fe20000001820 */
[----:B------:R-:W3:Y:S07]  /*14c50*/  LDSM.16.MT88.4 R36, [R233+0x10000] ;  /* 0x01000000e924783b */ /* 0x000eee0000004200 */
[----:B------:R-:W-:Y:S03]  /*14c60*/  MUFU.EX2 R106, R106 ;  /* 0x0000006a006a7308 */ /* 0x000fe60000000800 */
[----:B------:R-:W-:Y:S01]  /*14c70*/  FADD.FTZ R143, R62, R143 ;  /* 0x0000008f3e8f7221 */ /* 0x000fe20000010000 */
[----:B------:R-:W-:Y:S01]  /*14c80*/  FFMA.FTZ R62, R127, UR4, -R165 ;  /* 0x000000047f3e7c23 */ /* 0x000fe200080108a5 */
[----:B------:R-:W-:Y:S02]  /*14c90*/  FADD.FTZ R61, R68, R61 ;  /* 0x0000003d443d7221 */ /* 0x000fe40000010000 */
[----:B------:R-:W-:Y:S02]  /*14ca0*/  FADD.FTZ R143, R63, R143 ;  /* 0x0000008f3f8f7221 */ /* 0x000fe40000010000 */
[----:B------:R-:W-:Y:S01]  /*14cb0*/  FADD.FTZ R71, R71, R61 ;  /* 0x0000003d47477221 */ /* 0x000fe20000010000 */
[----:B------:R-:W5:Y:S01]  /*14cc0*/  MUFU.EX2 R107, R107 ;  /* 0x0000006b006b7308 */ /* 0x000f620000000800 */
[----:B--2---:R-:W-:Y:S01]  /*14cd0*/  F2FP.F16.F32.PACK_AB R43, R105, R104 ;  /* 0x00000068692b723e */ /* 0x004fe200000000ff */
[----:B------:R-:W-:Y:S01]  /*14ce0*/  FADD.FTZ R143, R66, R143 ;  /* 0x0000008f428f7221 */ /* 0x000fe20000010000 */
[----:B------:R-:W-:Y:S01]  /*14cf0*/  FFMA.FTZ R61, R126, UR4, -R165 ;  /* 0x000000047e3d7c23 */ /* 0x000fe200080108a5 */
[----:B------:R-:W-:Y:S02]  /*14d00*/  FADD.FTZ R71, R72, R71 ;  /* 0x0000004748477221 */ /* 0x000fe40000010000 */
[----:B------:R-:W-:Y:S02]  /*14d10*/  FADD.FTZ R132, R132, R143 ;  /* 0x0000008f84847221 */ /* 0x000fe40000010000 */
[C---:B------:R-:W-:Y:S01]  /*14d20*/  HMMA.16816.F32 R4, R40.reuse, R56, R4 ;  /* 0x000000382804723c */ /* 0x040fe20000001804 */
[----:B------:R-:W-:Y:S01]  /*14d30*/  LDSM.16.MT88.4 R140, [R234+0x11800] ;  /* 0x01180000ea8c783b */ /* 0x000fe20000004200 */
[----:B------:R-:W-:Y:S03]  /*14d40*/  MUFU.EX2 R108, R108 ;  /* 0x0000006c006c7308 */ /* 0x000fe60000000800 */
[----:B------:R-:W-:Y:S01]  /*14d50*/  FADD.FTZ R132, R69, R132 ;  /* 0x0000008445847221 */ /* 0x000fe20000010000 */
[C---:B------:R-:W-:Y:S03]  /*14d60*/  HMMA.16816.F32 R8, R40.reuse, R58, R8 ;  /* 0x0000003a2808723c */ /* 0x040fe60000001808 */
[----:B------:R-:W2:Y:S03]  /*14d70*/  LDSM.16.MT88.4 R56, [R237+0x10800] ;  /* 0x01080000ed38783b */ /* 0x000ea60000004200 */
[----:B------:R-:W3:Y:S01]  /*14d80*/  MUFU.EX2 R109, R109 ;  /* 0x0000006d006d7308 */ /* 0x000ee20000000800 */
[----:B-----5:R-:W-:Y:S01]  /*14d90*/  F2FP.F16.F32.PACK_AB R44, R107, R106 ;  /* 0x0000006a6b2c723e */ /* 0x020fe200000000ff */
[C---:B----4-:R-:W-:Y:S03]  /*14da0*/  HMMA.16816.F32 R12, R40.reuse, R52, R12 ;  /* 0x00000034280c723c */ /* 0x050fe6000000180c */
[----:B------:R-:W-:Y:S03]  /*14db0*/  FADD.FTZ R132, R70, R132 ;  /* 0x0000008446847221 */ /* 0x000fe60000010000 */
[C---:B------:R-:W-:Y:S01]  /*14dc0*/  HMMA.16816.F32 R16, R40.reuse, R54, R16 ;  /* 0x000000362810723c */ /* 0x040fe20000001810 */
[----:B------:R-:W4:Y:S01]  /*14dd0*/  LDSM.16.MT88.4 R52, [R235+0x10800] ;  /* 0x01080000eb34783b */ /* 0x000f220000004200 */
[----:B------:R-:W-:Y:S03]  /*14de0*/  MUFU.EX2 R110, R110 ;  /* 0x0000006e006e7308 */ /* 0x000fe60000000800 */
[----:B------:R-:W-:Y:S01]  /*14df0*/  FADD.FTZ R132, R73, R132 ;  /* 0x0000008449847221 */ /* 0x000fe20000010000 */
[C---:B-1----:R-:W-:Y:S06]  /*14e00*/  HMMA.16816.F32 R20, R40.reuse, R48, R20 ;  /* 0x000000302814723c */ /* 0x042fec0000001814 */
[----:B------:R-:W1:Y:S01]  /*14e10*/  MUFU.EX2 R111, R111 ;  /* 0x0000006f006f7308 */ /* 0x000e620000000800 */
[----:B---3--:R-:W-:Y:S01]  /*14e20*/  F2FP.F16.F32.PACK_AB R45, R109, R108 ;  /* 0x0000006c6d2d723e */ /* 0x008fe200000000ff */
[C---:B------:R-:W-:Y:S01]  /*14e30*/  HMMA.16816.F32 R24, R40.reuse, R50, R24 ;  /* 0x000000322818723c */ /* 0x040fe20000001818 */
[----:B------:R-:W3:Y:S02]  /*14e40*/  LDSM.16.MT88.4 R48, [R234+0x10800] ;  /* 0x01080000ea30783b */ /* 0x000ee40000004200 */
[----:B------:R-:W-:Y:S03]  /*14e50*/  FADD.FTZ R74, R74, R132 ;  /* 0x000000844a4a7221 */ /* 0x000fe60000010000 */
[C---:B------:R-:W-:Y:S02]  /*14e60*/  HMMA.16816.F32 R28, R40.reuse, R36, R28 ;  /* 0x00000024281c723c */ /* 0x040fe4000000181c */
[----:B------:R-:W-:Y:S03]  /*14e70*/  MUFU.EX2 R112, R112 ;  /* 0x0000007000707308 */ /* 0x000fe60000000800 */
[----:B------:R-:W-:Y:S01]  /*14e80*/  FADD.FTZ R76, R76, R71 ;  /* 0x000000474c4c7221 */ /* 0x000fe20000010000 */
[----:B------:R-:W-:Y:S01]  /*14e90*/  HMMA.16816.F32 R32, R40, R38, R32 ;  /* 0x000000262820723c */ /* 0x000fe20000001820 */
[----:B------:R-:W5:Y:S05]  /*14ea0*/  LDSM.16.MT88.4 R36, [R233+0x10800] ;  /* 0x01080000e924783b */ /* 0x000f6a0000004200 */
[----:B------:R-:W2:Y:S01]  /*14eb0*/  MUFU.EX2 R113, R113 ;  /* 0x0000007100717308 */ /* 0x000ea20000000800 */
[----:B-1----:R-:W-:Y:S01]  /*14ec0*/  F2FP.F16.F32.PACK_AB R46, R111, R110 ;  /* 0x0000006e6f2e723e */ /* 0x002fe200000000ff */
[----:B------:R-:W-:Y:S03]  /*14ed0*/  FADD.FTZ R76, R75, R76 ;  /* 0x0000004c4b4c7221 */ /* 0x000fe60000010000 */
[----:B------:R-:W-:Y:S01]  /*14ee0*/  FADD.FTZ R78, R78, R74 ;  /* 0x0000004a4e4e7221 */ /* 0x000fe20000010000 */
[----:B------:R-:W1:Y:S04]  /*14ef0*/  LDSM.16.MT88.4 R40, [R237+0x11000] ;  /* 0x01100000ed28783b */ /* 0x000e680000004200 */
[----:B------:R-:W-:Y:S01]  /*14f00*/  MUFU.EX2 R114, R114 ;  /* 0x0000007200727308 */ /* 0x000fe20000000800 */
[----:B------:R-:W-:Y:S01]  /*14f10*/  FADD.FTZ R76, R79, R76 ;  /* 0x0000004c4f4c7221 */ /* 0x000fe20000010000 */
[----:B------:R-:W-:Y:S03]  /*14f20*/  FADD.FTZ R78, R77, R78 ;  /* 0x0000004e4d4e7221 */ /* 0x000fe60000010000 */
[----:B------:R-:W-:Y:S01]  /*14f30*/  FADD.FTZ R80, R80, R76 ;  /* 0x0000004c50507221 */ /* 0x000fe20000010000 */
[----:B------:R-:W-:Y:S04]  /*14f40*/  FADD.FTZ R78, R82, R78 ;  /* 0x0000004e524e7221 */ /* 0x000fe80000010000 */
[----:B------:R-:W1:Y:S01]  /*14f50*/  MUFU.EX2 R115, R115 ;  /* 0x0000007300737308 */ /* 0x000e620000000800 */
[----:B--2---:R-:W-:Y:S01]  /*14f60*/  F2FP.F16.F32.PACK_AB R47, R113, R112 ;  /* 0x00000070712f723e */ /* 0x004fe200000000ff */
[----:B------:R-:W-:Y:S01]  /*14f70*/  FADD.FTZ R80, R83, R80 ;  /* 0x0000005053507221 */ /* 0x000fe20000010000 */
[----:B------:R-:W-:Y:S03]  /*14f80*/  FADD.FTZ R78, R81, R78 ;  /* 0x0000004e514e7221 */ /* 0x000fe60000010000 */
[----:B------:R-:W-:Y:S01]  /*14f90*/  FADD.FTZ R80, R84, R80 ;  /* 0x0000005054507221 */ /* 0x000fe20000010000 */
[----:B------:R-:W-:Y:S01]  /*14fa0*/  FADD.FTZ R86, R86, R78 ;  /* 0x0000004e56567221 */ /* 0x000fe20000010000 */
[C---:B------:R-:W-:Y:S02]  /*14fb0*/  HMMA.16816.F32 R4, R44.reuse, R56, R4 ;  /* 0x000000382c04723c */ /* 0x040fe40000001804 */
[----:B------:R-:W-:Y:S03]  /*14fc0*/  MUFU.EX2 R116, R116 ;  /* 0x0000007400747308 */ /* 0x000fe60000000800 */
[----:B------:R-:W-:Y:S01]  /*14fd0*/  FADD.FTZ R88, R88, R80 ;  /* 0x0000005058587221 */ /* 0x000fe20000010000 */
[C---:B------:R-:W-:Y:S06]  /*14fe0*/  HMMA.16816.F32 R8, R44.reuse, R58, R8 ;  /* 0x0000003a2c08723c */ /* 0x040fec0000001808 */
[----:B------:R-:W2:Y:S01]  /*14ff0*/  MUFU.EX2 R117, R117 ;  /* 0x0000007500757308 */ /* 0x000ea20000000800 */
[--C-:B------:R-:W-:Y:S01]  /*15000*/  FFMA.FTZ R57, R122, UR4, -R165.reuse ;  /* 0x000000047a397c23 */ /* 0x100fe200080108a5 */
[C---:B----4-:R-:W-:Y:S08]  /*15010*/  HMMA.16816.F32 R12, R44.reuse, R52, R12 ;  /* 0x000000342c0c723c */ /* 0x050ff0000000180c */
[----:B------:R-:W-:Y:S01]  /*15020*/  MUFU.EX2 R118, R118 ;  /* 0x0000007600767308 */ /* 0x000fe20000000800 */
[C---:B------:R-:W-:Y:S01]  /*15030*/  HMMA.16816.F32 R16, R44.reuse, R54, R16 ;  /* 0x000000362c10723c */ /* 0x040fe20000001810 */
[----:B------:R-:W4:Y:S02]  /*15040*/  LDSM.16.MT88.4 R52, [R235+0x11000] ;  /* 0x01100000eb34783b */ /* 0x000f240000004200 */
[----:B------:R-:W-:Y:S03]  /*15050*/  FFMA.FTZ R58, R123, UR4, -R165 ;  /* 0x000000047b3a7c23 */ /* 0x000fe600080108a5 */
[C---:B---3--:R-:W-:Y:S03]  /*15060*/  HMMA.16816.F32 R20, R44.reuse, R48, R20 ;  /* 0x000000302c14723c */ /* 0x048fe60000001814 */
[----:B------:R-:W3:Y:S02]  /*15070*/  MUFU.EX2 R56, R121 ;  /* 0x0000007900387308 */ /* 0x000ee40000000800 */
[--C-:B------:R-:W-:Y:S01]  /*15080*/  FFMA.FTZ R59, R124, UR4, -R168.reuse ;  /* 0x000000047c3b7c23 */ /* 0x100fe200080108a8 */
[C---:B------:R-:W-:Y:S01]  /*15090*/  HMMA.16816.F32 R24, R44.reuse, R50, R24 ;  /* 0x000000322c18723c */ /* 0x040fe20000001818 */
[----:B------:R-:W4:Y:S06]  /*150a0*/  LDSM.16.MT88.4 R48, [R234+0x11000] ;  /* 0x01100000ea30783b */ /* 0x000f2c0000004200 */
[----:B------:R-:W-:Y:S01]  /*150b0*/  MUFU.EX2 R57, R57 ;  /* 0x0000003900397308 */ /* 0x000fe20000000800 */
[----:B------:R-:W-:Y:S01]  /*150c0*/  FFMA.FTZ R168, R129, UR4, -R168 ;  /* 0x0000000481a87c23 */ /* 0x000fe200080108a8 */
[C---:B-----5:R-:W-:Y:S08]  /*150d0*/  HMMA.16816.F32 R28, R44.reuse, R36, R28 ;  /* 0x000000242c1c723c */ /* 0x060ff0000000181c */
[----:B------:R-:W5:Y:S01]  /*150e0*/  MUFU.EX2 R58, R58 ;  /* 0x0000003a003a7308 */ /* 0x000f620000000800 */
[----:B------:R-:W-:Y:S01]  /*150f0*/  HMMA.16816.F32 R32, R44, R38, R32 ;  /* 0x000000262c20723c */ /* 0x000fe20000001820 */
[----:B------:R-:W4:Y:S02]  /*15100*/  LDSM.16.MT88.4 R44, [R233+0x11000] ;  /* 0x01100000e92c783b */ /* 0x000f240000004200 */
[----:B-1----:R-:W-:Y:S01]  /*15110*/  F2FP.F16.F32.PACK_AB R36, R115, R114 ;  /* 0x000000727324723e */ /* 0x002fe200000000ff */
[----:B------:R-:W-:Y:S01]  /*15120*/  FADD.FTZ R86, R85, R86 ;  /* 0x0000005655567221 */ /* 0x000fe20000010000 */
[----:B--2---:R-:W-:Y:S01]  /*15130*/  F2FP.F16.F32.PACK_AB R37, R117, R116 ;  /* 0x000000747525723e */ /* 0x004fe200000000ff */
[----:B------:R-:W-:Y:S03]  /*15140*/  FADD.FTZ R88, R87, R88 ;  /* 0x0000005857587221 */ /* 0x000fe60000010000 */
[----:B------:R-:W-:Y:S02]  /*15150*/  MUFU.EX2 R168, R168 ;  /* 0x000000a800a87308 */ /* 0x000fe40000000800 */
[----:B---3--:R-:W-:Y:S01]  /*15160*/  F2FP.F16.F32.PACK_AB R38, R56, R118 ;  /* 0x000000763826723e */ /* 0x008fe200000000ff */
[----:B------:R-:W-:Y:S01]  /*15170*/  FADD.FTZ R86, R89, R86 ;  /* 0x0000005659567221 */ /* 0x000fe20000010000 */
[----:B------:R-:W-:Y:S01]  /*15180*/  FADD.FTZ R88, R91, R88 ;  /* 0x000000585b587221 */ /* 0x000fe20000010000 */
[----:B-----5:R-:W-:Y:S05]  /*15190*/  F2FP.F16.F32.PACK_AB R39, R58, R57 ;  /* 0x000000393a27723e */ /* 0x020fea00000000ff */
[----:B------:R-:W-:Y:S01]  /*151a0*/  MUFU.EX2 R59, R59 ;  /* 0x0000003b003b7308 */ /* 0x000fe20000000800 */
[----:B------:R-:W-:Y:S01]  /*151b0*/  FADD.FTZ R88, R92, R88 ;  /* 0x000000585c587221 */ /* 0x000fe20000010000 */
[----:B------:R-:W-:Y:S03]  /*151c0*/  FADD.FTZ R86, R90, R86 ;  /* 0x000000565a567221 */ /* 0x000fe60000010000 */
[----:B------:R-:W-:Y:S01]  /*151d0*/  FADD.FTZ R96, R96, R88 ;  /* 0x0000005860607221 */ /* 0x000fe20000010000 */
[C---:B------:R-:W-:Y:S04]  /*151e0*/  HMMA.16816.F32 R4, R36.reuse, R40, R4 ;  /* 0x000000282404723c */ /* 0x040fe80000001804 */
[----:B------:R-:W-:Y:S01]  /*151f0*/  MUFU.EX2 R40, R128 ;  /* 0x0000008000287308 */ /* 0x000fe20000000800 */
[----:B------:R-:W-:Y:S01]  /*15200*/  FADD.FTZ R96, R95, R96 ;  /* 0x000000605f607221 */ /* 0x000fe20000010000 */
[C---:B------:R-:W-:Y:S08]  /*15210*/  HMMA.16816.F32 R8, R36.reuse, R42, R8 ;  /* 0x0000002a2408723c */ /* 0x040ff00000001808 */
[----:B------:R-:W1:Y:S03]  /*15220*/  MUFU.EX2 R60, R60 ;  /* 0x0000003c003c7308 */ /* 0x000e660000000800 */
[----:B------:R-:W-:Y:S01]  /*15230*/  FADD.FTZ R93, R93, R86 ;  /* 0x000000565d5d7221 */ /* 0x000fe20000010000 */
[C---:B----4-:R-:W-:Y:S03]  /*15240*/  HMMA.16816.F32 R12, R36.reuse, R52, R12 ;  /* 0x00000034240c723c */ /* 0x050fe6000000180c */
[----:B------:R-:W-:Y:S03]  /*15250*/  FADD.FTZ R93, R94, R93 ;  /* 0x0000005d5e5d7221 */ /* 0x000fe60000010000 */
[C---:B------:R-:W-:Y:S01]  /*15260*/  HMMA.16816.F32 R16, R36.reuse, R54, R16 ;  /* 0x000000362410723c */ /* 0x040fe20000001810 */
[----:B------:R-:W-:Y:S04]  /*15270*/  MUFU.EX2 R61, R61 ;  /* 0x0000003d003d7308 */ /* 0x000fe80000000800 */
[----:B------:R-:W-:Y:S01]  /*15280*/  FADD.FTZ R93, R97, R93 ;  /* 0x0000005d615d7221 */ /* 0x000fe20000010000 */
[C---:B------:R-:W-:Y:S05]  /*15290*/  HMMA.16816.F32 R20, R36.reuse, R48, R20 ;  /* 0x000000302414723c */ /* 0x040fea0000001814 */
[----:B------:R-:W2:Y:S01]  /*152a0*/  MUFU.EX2 R62, R62 ;  /* 0x0000003e003e7308 */ /* 0x000ea20000000800 */
[--C-:B------:R-:W-:Y:S01]  /*152b0*/  FFMA.FTZ R41, R130, UR4, -R165.reuse ;  /* 0x0000000482297c23 */ /* 0x100fe200080108a5 */
[C---:B------:R-:W-:Y:S04]  /*152c0*/  HMMA.16816.F32 R24, R36.reuse, R50, R24 ;  /* 0x000000322418723c */ /* 0x040fe80000001818 */
[----:B------:R-:W-:Y:S02]  /*152d0*/  FFMA.FTZ R165, R131, UR4, -R165 ;  /* 0x0000000483a57c23 */ /* 0x000fe400080108a5 */
[C---:B------:R-:W-:Y:S02]  /*152e0*/  HMMA.16816.F32 R28, R36.reuse, R44, R28 ;  /* 0x0000002c241c723c */ /* 0x040fe4000000181c */
[----:B------:R-:W-:Y:S03]  /*152f0*/  MUFU.EX2 R41, R41 ;  /* 0x0000002900297308 */ /* 0x000fe60000000800 */
[----:B------:R-:W-:Y:S01]  /*15300*/  FADD.FTZ R99, R99, R96 ;  /* 0x0000006063637221 */ /* 0x000fe20000010000 */
[----:B------:R-:W-:Y:S01]  /*15310*/  HMMA.16816.F32 R32, R36, R46, R32 ;  /* 0x0000002e2420723c */ /* 0x000fe20000001820 */
[----:B------:R-:W3:Y:S05]  /*15320*/  LDSM.16.MT88.4 R36, [R233+0x11800] ;  /* 0x01180000e924783b */ /* 0x000eea0000004200 */
[----:B------:R-:W4:Y:S01]  /*15330*/  MUFU.EX2 R165, R165 ;  /* 0x000000a500a57308 */ /* 0x000f220000000800 */
[----:B------:R-:W-:Y:S01]  /*15340*/  FADD.FTZ R98, R98, R93 ;  /* 0x0000005d62627221 */ /* 0x000fe20000010000 */
[----:B------:R-:W-:Y:S03]  /*15350*/  FADD.FTZ R99, R3, R99 ;  /* 0x0000006303637221 */ /* 0x000fe60000010000 */
[----:B-1----:R-:W-:Y:S01]  /*15360*/  F2FP.F16.F32.PACK_AB R132, R60, R59 ;  /* 0x0000003b3c84723e */ /* 0x002fe200000000ff */
[----:B------:R-:W-:Y:S01]  /*15370*/  FADD.FTZ R98, R100, R98 ;  /* 0x0000006264627221 */ /* 0x000fe20000010000 */
[----:B------:R-:W-:Y:S01]  /*15380*/  FADD.FTZ R99, R102, R99 ;  /* 0x0000006366637221 */ /* 0x000fe20000010000 */
[----:B--2---:R-:W-:Y:S02]  /*15390*/  F2FP.F16.F32.PACK_AB R133, R62, R61 ;  /* 0x0000003d3e85723e */ /* 0x004fe400000000ff */
[----:B------:R-:W-:Y:S01]  /*153a0*/  FADD.FTZ R101, R101, R98 ;  /* 0x0000006265657221 */ /* 0x000fe20000010000 */
[----:B------:R-:W-:Y:S01]  /*153b0*/  FADD.FTZ R103, R103, R99 ;  /* 0x0000006367677221 */ /* 0x000fe20000010000 */
[----:B------:R-:W-:Y:S02]  /*153c0*/  F2FP.F16.F32.PACK_AB R134, R168, R40 ;  /* 0x00000028a886723e */ /* 0x000fe400000000ff */
[----:B------:R-:W-:Y:S01]  /*153d0*/  FADD.FTZ R101, R104, R101 ;  /* 0x0000006568657221 */ /* 0x000fe20000010000 */
[----:B------:R-:W-:Y:S01]  /*153e0*/  FADD.FTZ R103, R106, R103 ;  /* 0x000000676a677221 */ /* 0x000fe20000010000 */
[----:B----4-:R-:W-:Y:S02]  /*153f0*/  F2FP.F16.F32.PACK_AB R135, R165, R41 ;  /* 0x00000029a587723e */ /* 0x010fe400000000ff */
        /* <DEDUP_REMOVED lines=29> */
[----:B------:R-:W-:Y:S04]  /*155d0*/  FADD.FTZ R57, R62, R57 ;  /* 0x000000393e397221 */ /* 0x000fe80000010000 */
[----:B------:R1:W-:Y:S01]  /*155e0*/  STL [R1+0x8], R3 ;  /* 0x0000080301007387 */ /* 0x0003e20000100800 */
[----:B------:R-:W-:Y:S04]  /*155f0*/  FADD.FTZ R57, R41, R57 ;  /* 0x0000003929397221 */ /* 0x000fe80000010000 */
[----:B------:R-:W-:Y:S05]  /*15600*/  FADD.FTZ R4, R165, R57 ;  /* 0x00000039a5047221 */ /* 0x000fea0000010000 */
[----:B------:R2:W-:Y:S01]  /*15610*/  STL [R1+0x4], R4 ;  /* 0x0000040401007387 */ /* 0x0005e20000100800 */
[----:B-1----:R-:W-:Y:S01]  /*15620*/  MOV R3, R0 ;  /* 0x0000000000037202 */ /* 0x002fe20000000f00 */
[----:B------:R-:W-:Y:S06]  /*15630*/  @P1 BRA `(.L_x_2294) ;  /* 0xffffffac00f41947 */ /* 0x000fec000383ffff */
.L_x_2290:
[----:B------:R-:W2:Y:S04]  /*15640*/  LDL.LU R6, [R1+0x8] ;  /* 0x0000080001067983 */ /* 0x000ea80000300800 */
[----:B------:R-:W3:Y:S01]  /*15650*/  LDL.LU R5, [R1+0x4] ;  /* 0x0000040001057983 */ /* 0x000ee20000300800 */
[----:B------:R-:W1:Y:S01]  /*15660*/  S2UR UR4, SR_CgaCtaId ;  /* 0x00000000000479c3 */ /* 0x000e620000008800 */
[----:B------:R-:W-:Y:S01]  /*15670*/  MOV R7, 0x3f800000 ;  /* 0x3f80000000077802 */ /* 0x000fe20000000f00 */
[----:B------:R-:W-:Y:S01]  /*15680*/  UMOV UR6, 0x400 ;  /* 0x0000040000067882 */ /* 0x000fe20000000000 */
[----:B------:R-:W-:Y:S01]  /*15690*/  MOV R8, 0x3f800000 ;  /* 0x3f80000000087802 */ /* 0x000fe20000000f00 */
[----:B------:R-:W-:Y:S02]  /*156a0*/  UISETP.NE.AND UP0, UPT, UR5, -0x1, UPT ;  /* 0xffffffff0500788c */ /* 0x000fe4000bf05270 */
[----:B-1----:R-:W-:-:S09]  /*156b0*/  ULEA UR4, UR4, UR6, 0x18 ;  /* 0x0000000604047291 */ /* 0x002fd2000f8ec03f */
[----:B------:R-:W-:Y:S02]  /*156c0*/  @UP0 ULDC.64 UR6, c[0x0][0x298] ;  /* 0x0000a60000060ab9 */ /* 0x000fe40000000a00 */
[----:B------:R-:W-:-:S04]  /*156d0*/  @UP0 UIMAD.WIDE.U32 UR8, UR5, UR6, URZ ;  /* 0x00000006050802a5 */ /* 0x000fc8000f8e003f */
[----:B------:R-:W-:Y:S01]  /*156e0*/  @UP0 UIMAD UR7, UR5, UR7, UR9 ;  /* 0x00000007050702a4 */ /* 0x000fe2000f8e0209 */
[----:B--2---:R-:W1:Y:S04]  /*156f0*/  SHFL.BFLY PT, R4, R6, 0x2, 0x1f ;  /* 0x0c401f0006047f89 */ /* 0x004e6800000e0000 */
[----:B---3--:R-:W2:Y:S01]  /*15700*/  SHFL.BFLY PT, R3, R5, 0x2, 0x1f ;  /* 0x0c401f0005037f89 */ /* 0x008ea200000e0000 */
[----:B-1----:R-:W-:Y:S01]  /*15710*/  FADD.FTZ R4, R4, R6 ;  /* 0x0000000604047221 */ /* 0x002fe20000010000 */
[----:B--2---:R-:W-:-:S04]  /*15720*/  FADD.FTZ R3, R3, R5 ;  /* 0x0000000503037221 */ /* 0x004fc80000010000 */
[----:B------:R-:W1:Y:S04]  /*15730*/  SHFL.BFLY PT, R6, R4, 0x1, 0x1f ;  /* 0x0c201f0004067f89 */ /* 0x000e6800000e0000 */
[----:B------:R-:W2:Y:S01]  /*15740*/  SHFL.BFLY PT, R5, R3, 0x1, 0x1f ;  /* 0x0c201f0003057f89 */ /* 0x000ea200000e0000 */
[----:B-1----:R-:W-:Y:S02]  /*15750*/  FADD.FTZ R6, R4, R6 ;  /* 0x0000000604067221 */ /* 0x002fe40000010000 */
[----:B------:R-:W1:Y:S01]  /*15760*/  S2R R4, SR_TID.X ;  /* 0x0000000000047919 */ /* 0x000e620000002100 */
[----:B--2---:R-:W-:Y:S02]  /*15770*/  FADD.FTZ R5, R3, R5 ;  /* 0x0000000503057221 */ /* 0x004fe40000010000 */
[----:B------:R-:W-:-:S03]  /*15780*/  FSETP.NE.FTZ.AND P4, PT, R6, RZ, PT ;  /* 0x000000ff0600720b */ /* 0x000fc60003f95000 */
[----:B------:R-:W-:-:S10]  /*15790*/  FSETP.NE.FTZ.AND P3, PT, R5, RZ, PT ;  /* 0x000000ff0500720b */ /* 0x000fd40003f75000 */
[----:B------:R-:W2:Y:S08]  /*157a0*/  @P4 MUFU.RCP R7, R6 ;  /* 0x0000000600074308 */ /* 0x000eb00000001000 */
[----:B------:R-:W3:Y:S01]  /*157b0*/  @P3 MUFU.RCP R8, R5 ;  /* 0x0000000500083308 */ /* 0x000ee20000001000 */
[----:B-1----:R-:W-:Y:S01]  /*157c0*/  SHF.R.S32.HI R3, RZ, 0x1f, R4 ;  /* 0x0000001fff037819 */ /* 0x002fe20000011404 */
[C---:B--2---:R-:W-:Y:S01]  /*157d0*/  FMUL.FTZ R160, R7.reuse, R160 ;  /* 0x000000a007a07220 */ /* 0x044fe20000410000 */
[C---:B------:R-:W-:Y:S01]  /*157e0*/  FMUL.FTZ R161, R7.reuse, R161 ;  /* 0x000000a107a17220 */ /* 0x040fe20000410000 */
[----:B------:R-:W-:Y:S01]  /*157f0*/  FMUL.FTZ R156, R7, R156 ;  /* 0x0000009c079c7220 */ /* 0x000fe20000410000 */
[-C--:B------:R-:W-:Y:S01]  /*15800*/  LEA.HI R9, R3, R4.reuse, RZ, 0x2 ;  /* 0x0000000403097211 */ /* 0x080fe200078f10ff */
[----:B------:R-:W-:Y:S01]  /*15810*/  FMUL.FTZ R157, R7, R157 ;  /* 0x0000009d079d7220 */ /* 0x000fe20000410000 */
[----:B------:R-:W-:Y:S01]  /*15820*/  LEA.HI R3, R3, R4, RZ, 0x5 ;  /* 0x0000000403037211 */ /* 0x000fe200078f28ff */
[----:B------:R-:W-:Y:S01]  /*15830*/  FMUL.FTZ R152, R7, R152 ;  /* 0x0000009807987220 */ /* 0x000fe20000410000 */
[--C-:B------:R-:W-:Y:S01]  /*15840*/  SHF.R.S32.HI R11, RZ, 0x2, R9.reuse ;  /* 0x00000002ff0b7819 */ /* 0x100fe20000011409 */
[C---:B---3--:R-:W-:Y:S01]  /*15850*/  FMUL.FTZ R163, R8.reuse, R163 ;  /* 0x000000a308a37220 */ /* 0x048fe20000410000 */
[----:B------:R-:W-:Y:S01]  /*15860*/  SHF.R.S32.HI R10, RZ, 0x1f, R9 ;  /* 0x0000001fff0a7819 */ /* 0x000fe20000011409 */
[C---:B------:R-:W-:Y:S01]  /*15870*/  FMUL.FTZ R162, R8.reuse, R162 ;  /* 0x000000a208a27220 */ /* 0x040fe20000410000 */
[----:B------:R-:W-:Y:S01]  /*15880*/  LOP3.LUT R9, R9, 0x3ffffffc, RZ, 0xc0, !PT ;  /* 0x3ffffffc09097812 */ /* 0x000fe200078ec0ff */
[----:B------:R-:W-:Y:S01]  /*15890*/  FMUL.FTZ R159, R8, R159 ;  /* 0x0000009f089f7220 */ /* 0x000fe20000410000 */
[----:B------:R-:W-:Y:S01]  /*158a0*/  LEA.HI R10, R10, R11, RZ, 0x3 ;  /* 0x0000000b0a0a7211 */ /* 0x000fe200078f18ff */
[----:B------:R-:W-:Y:S01]  /*158b0*/  FMUL.FTZ R158, R8, R158 ;  /* 0x0000009e089e7220 */ /* 0x000fe20000410000 */
[----:B------:R-:W-:Y:S01]  /*158c0*/  SHF.R.S32.HI R12, RZ, 0x5, R3 ;  /* 0x00000005ff0c7819 */ /* 0x000fe20000011403 */
[----:B------:R-:W-:Y:S01]  /*158d0*/  IMAD.IADD R9, R4, 0x1, -R9 ;  /* 0x0000000104097824 */ /* 0x000fe200078e0a09 */
[----:B------:R-:W-:Y:S01]  /*158e0*/  LOP3.LUT R10, R10, 0xfffffff8, RZ, 0xc0, !PT ;  /* 0xfffffff80a0a7812 */ /* 0x000fe200078ec0ff */
[----:B------:R-:W-:Y:S01]  /*158f0*/  FMUL.FTZ R153, R7, R153 ;  /* 0x0000009907997220 */ /* 0x000fe20000410000 */
[C---:B------:R-:W-:Y:S01]  /*15900*/  FMUL.FTZ R155, R8.reuse, R155 ;  /* 0x0000009b089b7220 */ /* 0x040fe20000410000 */
[----:B------:R-:W-:Y:S01]  /*15910*/  FMUL.FTZ R154, R8, R154 ;  /* 0x0000009a089a7220 */ /* 0x000fe20000410000 */
[----:B------:R-:W-:Y:S01]  /*15920*/  LEA R9, R12, R9, 0x9 ;  /* 0x000000090c097211 */ /* 0x000fe200078e48ff */
[----:B------:R-:W-:-:S02]  /*15930*/  IMAD.IADD R10, R11, 0x1, -R10 ;  /* 0x000000010b0a7824 */ /* 0x000fc400078e0a0a */
[C---:B------:R-:W-:Y:S01]  /*15940*/  FMUL.FTZ R148, R7.reuse, R148 ;  /* 0x0000009407947220 */ /* 0x040fe20000410000 */
[C---:B------:R-:W-:Y:S01]  /*15950*/  FMUL.FTZ R149, R7.reuse, R149 ;  /* 0x0000009507957220 */ /* 0x040fe20000410000 */
[C---:B------:R-:W-:Y:S01]  /*15960*/  FMUL.FTZ R151, R8.reuse, R151 ;  /* 0x0000009708977220 */ /* 0x040fe20000410000 */
[----:B------:R-:W-:Y:S01]  /*15970*/  FMUL.FTZ R150, R8, R150 ;  /* 0x0000009608967220 */ /* 0x000fe20000410000 */
[----:B------:R-:W-:Y:S01]  /*15980*/  SHF.L.U32 R11, R10, 0x6, RZ ;  /* 0x000000060a0b7819 */ /* 0x000fe200000006ff */
[C---:B------:R-:W-:Y:S01]  /*15990*/  FMUL.FTZ R144, R7.reuse, R144 ;  /* 0x0000009007907220 */ /* 0x040fe20000410000 */
[----:B------:R-:W-:Y:S01]  /*159a0*/  FMUL.FTZ R145, R7, R145 ;  /* 0x0000009107917220 */ /* 0x000fe20000410000 */
[C---:B------:R-:W-:Y:S01]  /*159b0*/  FMUL.FTZ R147, R8.reuse, R147 ;  /* 0x0000009308937220 */ /* 0x040fe20000410000 */
[----:B------:R-:W-:Y:S01]  /*159c0*/  LOP3.LUT R13, R11, 0x1c0, RZ, 0xc0, !PT ;  /* 0x000001c00b0d7812 */ /* 0x000fe200078ec0ff */
[----:B------:R-:W-:Y:S01]  /*159d0*/  FMUL.FTZ R146, R8, R146 ;  /* 0x0000009208927220 */ /* 0x000fe20000410000 */
[----:B------:R-:W-:Y:S01]  /*159e0*/  LOP3.LUT R11, R10, 0x1, RZ, 0xc0, !PT ;  /* 0x000000010a0b7812 */ /* 0x000fe200078ec0ff */
[----:B------:R-:W-:Y:S01]  /*159f0*/  FMUL.FTZ R140, R7, R140 ;  /* 0x0000008c078c7220 */ /* 0x000fe20000410000 */
[----:B------:R-:W-:Y:S01]  /*15a00*/  LEA.HI R13, R13, R13, RZ, 0x1d ;  /* 0x0000000d0d0d7211 */ /* 0x000fe200078fe8ff */
[----:B------:R-:W-:Y:S01]  /*15a10*/  FMUL.FTZ R141, R7, R141 ;  /* 0x0000008d078d7220 */ /* 0x000fe20000410000 */
[----:B------:R-:W-:Y:S01]  /*15a20*/  ISETP.NE.U32.AND P0, PT, R11, 0x1, PT ;  /* 0x000000010b00780c */ /* 0x000fe20003f05070 */
[----:B------:R-:W-:Y:S01]  /*15a30*/  IMAD.MOV.U32 R11, RZ, RZ, 0x10 ;  /* 0x00000010ff0b7424 */ /* 0x000fe200078e00ff */
[----:B------:R-:W-:Y:S01]  /*15a40*/  LEA R9, R9, R13, 0x1 ;  /* 0x0000000d09097211 */ /* 0x000fe200078e08ff */
[----:B------:R-:W-:Y:S01]  /*15a50*/  FMUL.FTZ R143, R8, R143 ;  /* 0x0000008f088f7220 */ /* 0x000fe20000410000 */
[----:B------:R-:W-:Y:S01]  /*15a60*/  R2P PR, R10, 0x6 ;  /* 0x000000060a007804 */ /* 0x000fe20000000000 */
[----:B------:R-:W-:Y:S01]  /*15a70*/  IMAD.MOV.U32 R10, RZ, RZ, 0x20 ;  /* 0x00000020ff0a7424 */ /* 0x000fe200078e00ff */
[----:B------:R-:W-:Y:S01]  /*15a80*/  SEL R11, R11, 0xfffffff0, P0 ;  /* 0xfffffff00b0b7807 */ /* 0x000fe20000000000 */
[----:B------:R-:W-:Y:S01]  /*15a90*/  FMUL.FTZ R142, R8, R142 ;  /* 0x0000008e088e7220 */ /* 0x000fe20000410000 */
[----:B------:R-:W-:Y:S01]  /*15aa0*/  LEA R9, R9, UR4, 0x1 ;  /* 0x0000000409097c11 */ /* 0x000fe2000f8e08ff */
[C---:B------:R-:W-:Y:S01]  /*15ab0*/  FMUL.FTZ R136, R7.reuse, R136 ;  /* 0x0000008807887220 */ /* 0x040fe20000410000 */
[----:B------:R-:W-:Y:S01]  /*15ac0*/  SEL R10, R10, 0xffffffe0, !P1 ;  /* 0xffffffe00a0a7807 */ /* 0x000fe20004800000 */
[----:B------:R-:W-:Y:S01]  /*15ad0*/  FMUL.FTZ R137, R7, R137 ;  /* 0x0000008907897220 */ /* 0x000fe20000410000 */
[----:B------:R-:W-:Y:S01]  /*15ae0*/  IADD3 R13, R9, R11, RZ ;  /* 0x0000000b090d7210 */ /* 0x000fe20007ffe0ff */
[C---:B------:R-:W-:Y:S01]  /*15af0*/  FMUL.FTZ R139, R8.reuse, R139 ;  /* 0x0000008b088b7220 */ /* 0x040fe20000410000 */
[----:B------:R-:W-:Y:S01]  /*15b00*/  F2FP.F16.F32.PACK_AB R160, R161, R160 ;  /* 0x000000a0a1a0723e */ /* 0x000fe200000000ff */
[--C-:B------:R-:W-:Y:S01]  /*15b10*/  IMAD.IADD R15, R9, 0x1, R10.reuse ;  /* 0x00000001090f7824 */ /* 0x100fe200078e020a */
[----:B------:R-:W-:Y:S01]  /*15b20*/  F2FP.F16.F32.PACK_AB R162, R163, R162 ;  /* 0x000000a2a3a2723e */ /* 0x000fe200000000ff */
[----:B------:R-:W-:Y:S01]  /*15b30*/  IMAD.IADD R16, R13, 0x1, R10 ;  /* 0x000000010d107824 */ /* 0x000fe200078e020a */
[----:B------:R-:W-:Y:S01]  /*15b40*/  F2FP.F16.F32.PACK_AB R156, R157, R156 ;  /* 0x0000009c9d9c723e */ /* 0x000fe200000000ff */
[C---:B------:R-:W-:Y:S01]  /*15b50*/  FMUL.FTZ R138, R8.reuse, R138 ;  /* 0x0000008a088a7220 */ /* 0x040fe20000410000 */
[----:B------:R-:W-:Y:S01]  /*15b60*/  F2FP.F16.F32.PACK_AB R158, R159, R158 ;  /* 0x0000009e9f9e723e */ /* 0x000fe200000000ff */
[C---:B------:R-:W-:Y:S01]  /*15b70*/  FMUL.FTZ R135, R8.reuse, R135 ;  /* 0x0000008708877220 */ /* 0x040fe20000410000 */
[----:B------:R-:W-:Y:S01]  /*15b80*/  IADD3 R14, R9, 0x40, RZ ;  /* 0x00000040090e7810 */ /* 0x000fe20007ffe0ff */
[----:B------:R-:W-:Y:S01]  /*15b90*/  STS [R9], R160 ;  /* 0x000000a009007388 */ /* 0x000fe20000000800 */
[----:B------:R-:W-:Y:S01]  /*15ba0*/  F2FP.F16.F32.PACK_AB R152, R153, R152 ;  /* 0x000000989998723e */ /* 0x000fe200000000ff */
[----:B------:R-:W-:Y:S01]  /*15bb0*/  FMUL.FTZ R132, R7, R132 ;  /* 0x0000008407847220 */ /* 0x000fe20000410000 */
[----:B------:R-:W-:Y:S01]  /*15bc0*/  F2FP.F16.F32.PACK_AB R154, R155, R154 ;  /* 0x0000009a9b9a723e */ /* 0x000fe200000000ff */
[----:B------:R1:W-:Y:S01]  /*15bd0*/  STS [R9+0x400], R162 ;  /* 0x000400a209007388 */ /* 0x0003e20000000800 */
[----:B------:R-:W-:Y:S01]  /*15be0*/  @P2 IADD3 R14, R9, -0x40, RZ ;  /* 0xffffffc0090e2810 */ /* 0x000fe20007ffe0ff */
[----:B------:R-:W-:Y:S01]  /*15bf0*/  FMUL.FTZ R8, R8, R134 ;  /* 0x0000008608087220 */ /* 0x000fe20000410000 */
[----:B------:R-:W-:Y:S01]  /*15c00*/  F2FP.F16.F32.PACK_AB R148, R149, R148 ;  /* 0x000000949594723e */ /* 0x000fe200000000ff */
[----:B------:R-:W-:Y:S01]  /*15c10*/  STS [R13], R156 ;  /* 0x0000009c0d007388 */ /* 0x000fe20000000800 */
[----:B------:R-:W-:Y:S01]  /*15c20*/  F2FP.F16.F32.PACK_AB R150, R151, R150 ;  /* 0x000000969796723e */ /* 0x000fe200000000ff */
[----:B------:R-:W-:Y:S01]  /*15c30*/  FMUL.FTZ R7, R7, R133 ;  /* 0x0000008507077220 */ /* 0x000fe20000410000 */
[----:B------:R-:W-:Y:S01]  /*15c40*/  F2FP.F16.F32.PACK_AB R144, R145, R144 ;  /* 0x000000909190723e */ /* 0x000fe200000000ff */
[----:B------:R-:W-:Y:S01]  /*15c50*/  STS [R13+0x400], R158 ;  /* 0x0004009e0d007388 */ /* 0x000fe20000000800 */
[----:B------:R-:W-:Y:S01]  /*15c60*/  F2FP.F16.F32.PACK_AB R146, R147, R146 ;  /* 0x000000929392723e */ /* 0x000fe200000000ff */
[----:B------:R-:W-:Y:S01]  /*15c70*/  IMAD.IADD R11, R11, 0x1, R14 ;  /* 0x000000010b0b7824 */ /* 0x000fe200078e020e */
[----:B------:R-:W-:Y:S01]  /*15c80*/  F2FP.F16.F32.PACK_AB R140, R141, R140 ;  /* 0x0000008c8d8c723e */ /* 0x000fe200000000ff */
[----:B------:R-:W-:Y:S01]  /*15c90*/  STS [R15], R152 ;  /* 0x000000980f007388 */ /* 0x000fe20000000800 */
[----:B------:R-:W-:Y:S01]  /*15ca0*/  F2FP.F16.F32.PACK_AB R142, R143, R142 ;  /* 0x0000008e8f8e723e */ /* 0x000fe200000000ff */
[----:B------:R-:W2:Y:S01]  /*15cb0*/  @P4 MUFU.LG2 R6, R6 ;  /* 0x0000000600064308 */ /* 0x000ea20000000c00 */
[----:B------:R-:W-:Y:S01]  /*15cc0*/  F2FP.F16.F32.PACK_AB R136, R137, R136 ;  /* 0x000000888988723e */ /* 0x000fe200000000ff */
[----:B------:R-:W-:Y:S01]  /*15cd0*/  STS [R15+0x400], R154 ;  /* 0x0004009a0f007388 */ /* 0x000fe20000000800 */
[----:B------:R-:W-:Y:S01]  /*15ce0*/  F2FP.F16.F32.PACK_AB R138, R139, R138 ;  /* 0x0000008a8b8a723e */ /* 0x000fe200000000ff */
[----:B------:R-:W-:Y:S01]  /*15cf0*/  ULDC.U8 UR4, c[0x0][0x3d8] ;  /* 0x0000f60000047ab9 */ /* 0x000fe20000000000 */
[----:B------:R-:W-:Y:S01]  /*15d00*/  F2FP.F16.F32.PACK_AB R8, R135, R8 ;  /* 0x000000088708723e */ /* 0x000fe200000000ff */
[----:B------:R-:W-:Y:S01]  /*15d10*/  STS [R16], R148 ;  /* 0x0000009410007388 */ /* 0x000fe20000000800 */
[----:B------:R-:W-:-:S02]  /*15d20*/  F2FP.F16.F32.PACK_AB R7, R7, R132 ;  /* 0x000000840707723e */ /* 0x000fc400000000ff */
[----:B------:R-:W-:Y:S01]  /*15d30*/  PLOP3.LUT P0, PT, PT, PT, UP0, 0x80, 0x0 ;  /* 0x000000000000781c */ /* 0x000fe20003f0f008 */
[----:B------:R-:W-:Y:S01]  /*15d40*/  STS [R16+0x400], R150 ;  /* 0x0004009610007388 */ /* 0x000fe20000000800 */
[----:B------:R-:W-:Y:S02]  /*15d50*/  ISETP.NE.AND P1, PT, RZ, UR4, PT ;  /* 0x00000004ff007c0c */ /* 0x000fe4000bf25270 */
[----:B-1----:R-:W-:Y:S01]  /*15d60*/  MOV R9, 0x7f800000 ;  /* 0x7f80000000097802 */ /* 0x002fe20000000f00 */
[----:B------:R-:W-:Y:S01]  /*15d70*/  STS [R14], R144 ;  /* 0x000000900e007388 */ /* 0x000fe20000000800 */
[----:B--2---:R-:W-:-:S03]  /*15d80*/  @P4 FMUL.FTZ R6, R6, 0.69314718246459960938 ;  /* 0x3f31721806064820 */ /* 0x004fc60000410000 */
[----:B------:R1:W-:Y:S04]  /*15d90*/  STS [R14+0x400], R146 ;  /* 0x000400920e007388 */ /* 0x0003e80000000800 */
[----:B------:R-:W-:Y:S04]  /*15da0*/  STS [R11], R140 ;  /* 0x0000008c0b007388 */ /* 0x000fe80000000800 */
[----:B------:R-:W-:Y:S01]  /*15db0*/  STS [R11+0x400], R142 ;  /* 0x0004008e0b007388 */ /* 0x000fe20000000800 */
[C---:B-1----:R-:W-:Y:S01]  /*15dc0*/  IADD3 R14, R10.reuse, R14, RZ ;  /* 0x0000000e0a0e7210 */ /* 0x042fe20007ffe0ff */
[----:B------:R-:W-:-:S04]  /*15dd0*/  IMAD.IADD R10, R10, 0x1, R11 ;  /* 0x000000010a0a7824 */ /* 0x000fc800078e020b */
[----:B------:R-:W-:Y:S04]  /*15de0*/  STS [R14], R136 ;  /* 0x000000880e007388 */ /* 0x000fe80000000800 */
[----:B------:R-:W-:Y:S04]  /*15df0*/  STS [R14+0x400], R138 ;  /* 0x0004008a0e007388 */ /* 0x000fe80000000800 */
[----:B------:R1:W-:Y:S04]  /*15e00*/  STS [R10+0x400], R8 ;  /* 0x000400080a007388 */ /* 0x0003e80000000800 */
[----:B------:R2:W-:Y:S01]  /*15e10*/  STS [R10], R7 ;  /* 0x000000070a007388 */ /* 0x0005e20000000800 */
[----:B-1----:R1:W3:Y:S01]  /*15e20*/  @P3 MUFU.LG2 R8, R5 ;  /* 0x0000000500083308 */ /* 0x0022e20000000c00 */
[----:B--2---:R-:W2:Y:S01]  /*15e30*/  @P4 LDC R7, c[0x0][0x2e8] ;  /* 0x0000ba00ff074b82 */ /* 0x004ea20000000800 */
[----:B------:R-:W-:-:S07]  /*15e40*/  IMAD.MOV.U32 R10, RZ, RZ, 0x7f800000 ;  /* 0x7f800000ff0a7424 */ /* 0x000fce00078e00ff */
[----:B-1----:R-:W1:Y:S01]  /*15e50*/  @P3 LDC R5, c[0x0][0x2e8] ;  /* 0x0000ba00ff053b82 */ /* 0x002e620000000800 */
[----:B---3--:R-:W-:Y:S01]  /*15e60*/  @P3 FMUL.FTZ R8, R8, 0.69314718246459960938 ;  /* 0x3f31721808083820 */ /* 0x008fe20000410000 */
[----:B------:R-:W-:Y:S06]  /*15e70*/  @P0 BRA `(.L_x_2295) ;  /* 0x0000000000200947 */ /* 0x000fec0003800000 */
[----:B------:R-:W3:Y:S01]  /*15e80*/  S2UR UR8, SR_CTAID.Y ;  /* 0x00000000000879c3 */ /* 0x000ee20000002600 */
[----:B------:R-:W-:Y:S01]  /*15e90*/  ULDC.64 UR6, c[0x0][0x290] ;  /* 0x0000a40000067ab9 */ /* 0x000fe20000000a00 */
[----:B---3--:R-:W-:Y:S02]  /*15ea0*/  USHF.R.S32.HI UR4, URZ, 0x1f, UR8 ;  /* 0x0000001f3f047899 */ /* 0x008fe40008011408 */
[----:B------:R-:W-:Y:S02]  /*15eb0*/  UIMAD.WIDE.U32 UR10, UR8, UR6, URZ ;  /* 0x00000006080a72a5 */ /* 0x000fe4000f8e003f */
[----:B------:R-:W-:-:S04]  /*15ec0*/  UIMAD UR4, UR4, UR6, URZ ;  /* 0x00000006040472a4 */ /* 0x000fc8000f8e023f */
[----:B------:R-:W-:-:S03]  /*15ed0*/  UIMAD UR7, UR8, UR7, UR4 ;  /* 0x00000007080772a4 */ /* 0x000fc6000f8e0204 */
[----:B------:R-:W-:Y:S01]  /*15ee0*/  UMOV UR8, UR10 ;  /* 0x0000000a00087c82 */ /* 0x000fe20008000000 */
[----:B------:R-:W-:-:S12]  /*15ef0*/  UIADD3 UR7, UR11, UR7, URZ ;  /* 0x000000070b077290 */ /* 0x000fd8000fffe03f */
.L_x_2295:
[----:B--2---:R-:W-:Y:S01]  /*15f00*/  @P4 FFMA.FTZ R9, R2, R7, R6 ;  /* 0x0000000702094223 */ /* 0x004fe20000010006 */
[----:B-1----:R-:W-:Y:S01]  /*15f10*/  @P3 FFMA.FTZ R10, R0, R5, R8 ;  /* 0x00000005000a3223 */ /* 0x002fe20000010008 */
[----:B------:R-:W-:Y:S06]  /*15f20*/  @!P1 BRA `(.L_x_2296) ;  /* 0x00000000001c9947 */ /* 0x000fec0003800000 */
[----:B------:R-:W1:Y:S01]  /*15f30*/  S2UR UR9, SR_CTAID.Y ;  /* 0x00000000000979c3 */ /* 0x000e620000002600 */
[----:B------:R-:W-:Y:S01]  /*15f40*/  ULDC UR4, c[0x0][0x2c4] ;  /* 0x0000b10000047ab9 */ /* 0x000fe20000000800 */
[----:B------:R-:W-:-:S06]  /*15f50*/  ULDC UR10, c[0x0][0x2e4] ;  /* 0x0000b900000a7ab9 */ /* 0x000fcc0000000800 */
[----:B------:R-:W2:Y:S01]  /*15f60*/  S2UR UR6, SR_CTAID.Z ;  /* 0x00000000000679c3 */ /* 0x000ea20000002700 */
[----:B-1----:R-:W-:-:S04]  /*15f70*/  @!UP0 UIMAD UR5, UR9, UR4, URZ ;  /* 0x00000004090582a4 */ /* 0x002fc8000f8e023f */
[----:B--2---:R-:W-:Y:S01]  /*15f80*/  UIMAD UR10, UR6, UR10, UR5 ;  /* 0x0000000a060a72a4 */ /* 0x004fe2000f8e0205 */
[----:B------:R-:W-:Y:S05]  /*15f90*/  BRA `(.L_x_2297) ;  /* 0x0000000000187947 */ /* 0x000fea0003800000 */
.L_x_2296:
[----:B------:R-:W-:Y:S01]  /*15fa0*/  S2UR UR6, SR_CTAID.Z ;  /* 0x00000000000679c3 */ /* 0x000fe20000002700 */
[----:B------:R-:W-:Y:S01]  /*15fb0*/  ULDC UR4, c[0x0][0x270] ;  /* 0x00009c0000047ab9 */ /* 0x000fe20000000800 */
[----:B------:R-:W-:-:S06]  /*15fc0*/  ULDC UR10, c[0x0][0x2c4] ;  /* 0x0000b100000a7ab9 */ /* 0x000fcc0000000800 */
[----:B------:R-:W1:Y:S02]  /*15fd0*/  S2UR UR5, SR_CTAID.Y ;  /* 0x00000000000579c3 */ /* 0x000e640000002600 */
[----:B-1----:R-:W-:-:S04]  /*15fe0*/  UIMAD UR4, UR5, UR4, UR6 ;  /* 0x00000004050472a4 */ /* 0x002fc8000f8e0206 */
[----:B------:R-:W-:Y:S02]  /*15ff0*/  UIMAD UR10, UR4, UR10, URZ ;  /* 0x0000000a040a72a4 */ /* 0x000fe4000f8e023f */
.L_x_2297:
[----:B------:R-:W1:Y:S01]  /*16000*/  S2R R0, SR_TID.X ;  /* 0x0000000000007919 */ /* 0x000e620000002100 */
[----:B------:R-:W-:Y:S01]  /*16010*/  LOP3.LUT R3, R3, 0xffffffe0, RZ, 0xc0, !PT ;  /* 0xffffffe003037812 */ /* 0x000fe200078ec0ff */
[----:B------:R-:W-:Y:S01]  /*16020*/  BSSY B0, `(.L_x_2298) ;  /* 0x000001e000007945 */ /* 0x000fe20003800000 */
[----:B------:R-:W-:Y:S01]  /*16030*/  SHF.R.S32.HI R5, RZ, 0x1f, R12 ;  /* 0x0000001fff057819 */ /* 0x000fe2000001140c */
[----:B------:R-:W-:Y:S02]  /*16040*/  BAR.SYNC.DEFER_BLOCKING 0x0 ;  /* 0x0000000000007b1d */ /* 0x000fe40000010000 */
[----:B------:R-:W-:Y:S01]  /*16050*/  IMAD.IADD R3, R4, 0x1, -R3 ;  /* 0x0000000104037824 */ /* 0x000fe200078e0a03 */
[----:B------:R-:W-:-:S04]  /*16060*/  LEA.HI R5, R5, R12, RZ, 0x2 ;  /* 0x0000000c05057211 */ /* 0x000fc800078f10ff */
[----:B------:R-:W-:Y:S02]  /*16070*/  LOP3.LUT P0, RZ, R3, 0x3, RZ, 0xc0, !PT ;  /* 0x0000000303ff7812 */ /* 0x000fe4000780c0ff */
[----:B------:R-:W-:-:S05]  /*16080*/  LOP3.LUT R5, R5, 0xffffffc, RZ, 0xc0, !PT ;  /* 0x0ffffffc05057812 */ /* 0x000fca00078ec0ff */
[----:B------:R-:W-:Y:S01]  /*16090*/  IMAD.IADD R5, R12, 0x1, -R5 ;  /* 0x000000010c057824 */ /* 0x000fe200078e0a05 */
[----:B-1----:R-:W-:-:S04]  /*160a0*/  SHF.R.S32.HI R6, RZ, 0x1f, R0 ;  /* 0x0000001fff067819 */ /* 0x002fc80000011400 */
[----:B------:R-:W-:-:S04]  /*160b0*/  LEA.HI R2, R6, R0, RZ, 0x5 ;  /* 0x0000000006027211 */ /* 0x000fc800078f28ff */
[----:B------:R-:W-:-:S05]  /*160c0*/  LOP3.LUT R2, R2, 0xffffffe0, RZ, 0xc0, !PT ;  /* 0xffffffe002027812 */ /* 0x000fca00078ec0ff */
[----:B------:R-:W-:-:S05]  /*160d0*/  IMAD.IADD R2, R0, 0x1, -R2 ;  /* 0x0000000100027824 */ /* 0x000fca00078e0a02 */
[----:B------:R-:W-:-:S04]  /*160e0*/  SHF.R.S32.HI R4, RZ, 0x1f, R2 ;  /* 0x0000001fff047819 */ /* 0x000fc80000011402 */
[----:B------:R-:W-:-:S04]  /*160f0*/  LEA.HI R4, R4, R2, RZ, 0x2 ;  /* 0x0000000204047211 */ /* 0x000fc800078f10ff */
[----:B------:R-:W-:-:S05]  /*16100*/  SHF.R.S32.HI R4, RZ, 0x2, R4 ;  /* 0x00000002ff047819 */ /* 0x000fca0000011404 */
[----:B------:R-:W-:Y:S01]  /*16110*/  IMAD R4, R5, 0x10, R4 ;  /* 0x0000001005047824 */ /* 0x000fe200078e0204 */
[----:B------:R-:W-:Y:S06]  /*16120*/  @P0 BRA `(.L_x_2299) ;  /* 0x0000000000340947 */ /* 0x000fec0003800000 */
[----:B------:R-:W1:Y:S01]  /*16130*/  S2UR UR4, SR_CTAID.X ;  /* 0x00000000000479c3 */ /* 0x000e620000002500 */
[C---:B------:R-:W-:Y:S01]  /*16140*/  VIADD R2, R4.reuse, 0x8 ;  /* 0x0000000804027836 */ /* 0x040fe20000000000 */
[----:B------:R-:W-:-:S04]  /*16150*/  ISETP.GE.AND P2, PT, R4, UR19, PT ;  /* 0x0000001304007c0c */ /* 0x000fc8000bf46270 */
[----:B------:R-:W-:Y:S01]  /*16160*/  ISETP.GE.AND P1, PT, R2, UR19, PT ;  /* 0x0000001302007c0c */ /* 0x000fe2000bf26270 */
[----:B-1----:R-:W-:-:S04]  /*16170*/  ULEA UR4, UR4, UR10, 0x6 ;  /* 0x0000000a04047291 */ /* 0x002fc8000f8e303f */
        /* <DEDUP_REMOVED lines=8> */
.L_x_2299:
[----:B------:R-:W-:Y:S05]  /*16200*/  BSYNC B0 ;  /* 0x0000000000007941 */ /* 0x000fea0003800000 */
.L_x_2298:
[----:B------:R-:W2:Y:S01]  /*16210*/  S2UR UR5, SR_CTAID.X ;  /* 0x00000000000579c3 */ /* 0x000ea20000002500 */
[----:B------:R-:W-:Y:S01]  /*16220*/  LEA.HI R6, R6, R0, RZ, 0x3 ;  /* 0x0000000006067211 */ /* 0x000fe200078f18ff */
[----:B-1----:R1:W3:Y:S01]  /*16230*/  LDS.128 R8, [R246+0x1800] ;  /* 0x00180000f6087984 */ /* 0x0022e20000000c00 */
[----:B------:R-:W-:Y:S02]  /*16240*/  BSSY B0, `(.L_x_2300) ;  /* 0x0000027000007945 */ /* 0x000fe40003800000 */
[----:B------:R-:W-:-:S03]  /*16250*/  LOP3.LUT R2, R6, 0xfffffff8, RZ, 0xc0, !PT ;  /* 0xfffffff806027812 */ /* 0x000fc600078ec0ff */
[----:B------:R-:W4:Y:S02]  /*16260*/  LDC.64 R4, c[0x0][0x298] ;  /* 0x0000a600ff047b82 */ /* 0x000f240000000a00 */
[----:B------:R-:W-:-:S04]  /*16270*/  IMAD.IADD R0, R0, 0x1, -R2 ;  /* 0x0000000100007824 */ /* 0x000fc800078e0a02 */
[----:B------:R-:W-:Y:S01]  /*16280*/  IMAD.SHL.U32 R14, R0, 0x8, RZ ;  /* 0x00000008000e7824 */ /* 0x000fe200078e00ff */
[----:B------:R-:W-:Y:S01]  /*16290*/  SHF.R.S32.HI R0, RZ, 0x3, R6 ;  /* 0x00000003ff007819 */ /* 0x000fe20000011406 */
[----:B------:R-:W5:Y:S03]  /*162a0*/  LDC.64 R2, c[0x0][0x2a0] ;  /* 0x0000a800ff027b82 */ /* 0x000f660000000a00 */
[----:B------:R-:W-:Y:S01]  /*162b0*/  SHF.R.S32.HI R15, RZ, 0x1f, R14 ;  /* 0x0000001fff0f7819 */ /* 0x000fe2000001140e */
[C---:B------:R-:W-:Y:S01]  /*162c0*/  VIADD R6, R0.reuse, 0x10 ;  /* 0x0000001000067836 */ /* 0x040fe20000000000 */
[----:B------:R-:W-:Y:S01]  /*162d0*/  IADD3 R7, R0, 0x20, RZ ;  /* 0x0000002000077810 */ /* 0x000fe20007ffe0ff */
[----:B--2---:R-:W-:-:S03]  /*162e0*/  USHF.L.U32 UR5, UR5, 0x6, URZ ;  /* 0x0000000605057899 */ /* 0x004fc6000800063f */
[----:B------:R-:W-:Y:S01]  /*162f0*/  ISETP.GE.AND P3, PT, R6, UR19, PT ;  /* 0x0000001306007c0c */ /* 0x000fe2000bf66270 */
[----:B------:R-:W-:Y:S01]  /*16300*/  VIADD R6, R0, 0x30 ;  /* 0x0000003000067836 */ /* 0x000fe20000000000 */
[----:B------:R-:W-:Y:S01]  /*16310*/  ISETP.GE.AND P2, PT, R7, UR19, PT ;  /* 0x0000001307007c0c */ /* 0x000fe2000bf46270 */
[----:B------:R-:W-:-:S03]  /*16320*/  USHF.R.S32.HI UR4, URZ, 0x1f, UR5 ;  /* 0x0000001f3f047899 */ /* 0x000fc60008011405 */
[----:B------:R-:W-:Y:S01]  /*16330*/  ISETP.GE.AND P1, PT, R6, UR19, PT ;  /* 0x0000001306007c0c */ /* 0x000fe2000bf26270 */
[----:B----4-:R-:W-:-:S04]  /*16340*/  IMAD.WIDE.U32 R14, R4, UR5, R14 ;  /* 0x00000005040e7c25 */ /* 0x010fc8000f8e000e */
[----:B------:R-:W-:Y:S01]  /*16350*/  IMAD R12, R4, UR4, RZ ;  /* 0x00000004040c7c24 */ /* 0x000fe2000f8e02ff */
[----:B------:R-:W-:Y:S01]  /*16360*/  USHF.R.S32.HI UR4, URZ, 0x1f, UR6 ;  /* 0x0000001f3f047899 */ /* 0x000fe20008011406 */
[----:B------:R-:W-:Y:S02]  /*16370*/  IADD3 R16, P0, R14, UR8, RZ ;  /* 0x000000080e107c10 */ /* 0x000fe4000ff1e0ff */
[----:B------:R-:W-:-:S05]  /*16380*/  IMAD R12, R5, UR5, R12 ;  /* 0x00000005050c7c24 */ /* 0x000fca000f8e020c */
[----:B------:R-:W-:Y:S01]  /*16390*/  IADD3.X R17, R12, UR7, R15, P0, !PT ;  /* 0x000000070c117c10 */ /* 0x000fe200087fe40f */
[----:B-----5:R-:W-:Y:S01]  /*163a0*/  IMAD R12, R2, UR4, RZ ;  /* 0x00000004020c7c24 */ /* 0x020fe2000f8e02ff */
[----:B------:R-:W-:-:S03]  /*163b0*/  ISETP.GE.AND P0, PT, R0, UR19, PT ;  /* 0x0000001300007c0c */ /* 0x000fc6000bf06270 */
[----:B------:R-:W-:Y:S02]  /*163c0*/  IMAD R3, R3, UR6, R12 ;  /* 0x0000000603037c24 */ /* 0x000fe4000f8e020c */
[----:B------:R1:W2:Y:S01]  /*163d0*/  LDS.128 R12, [R246] ;  /* 0x00000000f60c7984 */ /* 0x0002a20000000c00 */
[----:B------:R-:W-:Y:S01]  /*163e0*/  IMAD.WIDE.U32 R16, R2, UR6, R16 ;  /* 0x0000000602107c25 */ /* 0x000fe2000f8e0010 */
[----:B------:R-:W-:-:S04]  /*163f0*/  SHF.R.S32.HI R2, RZ, 0x1f, R0 ;  /* 0x0000001fff027819 */ /* 0x000fc80000011400 */
[----:B------:R-:W-:Y:S02]  /*16400*/  IADD3 R19, R3, R17, RZ ;  /* 0x0000001103137210 */ /* 0x000fe40007ffe0ff */
[----:B---3--:R-:W-:Y:S05]  /*16410*/  @P0 BRA `(.L_x_2301) ;  /* 0x0000000000240947 */ /* 0x008fea0003800000 */
        /* <DEDUP_REMOVED lines=9> */
.L_x_2301:
[----:B------:R-:W-:Y:S05]  /*164b0*/  BSYNC B0 ;  /* 0x0000000000007941 */ /* 0x000fea0003800000 */
.L_x_2300:
[----:B--23--:R2:W3:Y:S01]  /*164c0*/  LDS.128 R12, [R246+0x800] ;  /* 0x00080000f60c7984 */ /* 0x00c4e20000000c00 */
[----:B------:R-:W-:Y:S04]  /*164d0*/  BSSY B0, `(.L_x_2302) ;  /* 0x000000e000007945 */ /* 0x000fe80003800000 */
[----:B------:R-:W-:Y:S05]  /*164e0*/  @P3 BRA `(.L_x_2303) ;  /* 0x0000000000303947 */ /* 0x000fea0003800000 */
[----:B------:R-:W-:Y:S01]  /*164f0*/  IADD3 R6, P0, R0, 0x10, RZ ;  /* 0x0000001000067810 */ /* 0x000fe20007f1e0ff */
[----:B------:R-:W-:Y:S01]  /*16500*/  IMAD.MOV.U32 R20, RZ, RZ, R16 ;  /* 0x000000ffff147224 */ /* 0x000fe200078e0010 */
[----:B------:R-:W-:Y:S01]  /*16510*/  MOV R21, R19 ;  /* 0x0000001300157202 */ /* 0x000fe20000000f00 */
[----:B------:R-:W-:Y:S02]  /*16520*/  ULDC.64 UR4, c[0x0][0x280] ;  /* 0x0000a00000047ab9 */ /* 0x000fe40000000a00 */
[----:B------:R-:W-:Y:S02]  /*16530*/  IMAD.X R3, RZ, RZ, R2, P0 ;  /* 0x000000ffff037224 */ /* 0x000fe400000e0602 */
[----:B------:R-:W-:-:S04]  /*16540*/  IMAD.WIDE.U32 R20, R6, R4, R20 ;  /* 0x0000000406147225 */ /* 0x000fc800078e0014 */
[----:B------:R-:W-:-:S04]  /*16550*/  IMAD R3, R3, R4, RZ ;  /* 0x0000000403037224 */ /* 0x000fc800078e02ff */
[----:B------:R-:W-:Y:S01]  /*16560*/  IMAD R3, R6, R5, R3 ;  /* 0x0000000506037224 */ /* 0x000fe200078e0203 */
[----:B------:R-:W-:-:S04]  /*16570*/  LEA R6, P0, R20, UR4, 0x1 ;  /* 0x0000000414067c11 */ /* 0x000fc8000f8008ff */
[----:B------:R-:W-:-:S04]  /*16580*/  IADD3 R3, R3, R21, RZ ;  /* 0x0000001503037210 */ /* 0x000fc80007ffe0ff */
[----:B------:R-:W-:-:S05]  /*16590*/  LEA.HI.X R7, R20, UR5, R3, 0x1, P0 ;  /* 0x0000000514077c11 */ /* 0x000fca00080f0c03 */
[----:B---3--:R4:W-:Y:S02]  /*165a0*/  STG.E.128 desc[UR14][R6.64], R12 ;  /* 0x0000000c06007986 */ /* 0x0089e4000c101d0e */
.L_x_2303:
[----:B------:R-:W-:Y:S05]  /*165b0*/  BSYNC B0 ;  /* 0x0000000000007941 */ /* 0x000fea0003800000 */
.L_x_2302:
[----:B-12---:R-:W1:Y:S01]  /*165c0*/  LDS.128 R244, [R246+0x1000] ;  /* 0x00100000f6f47984 */ /* 0x006e620000000c00 */
[----:B------:R-:W-:Y:S04]  /*165d0*/  BSSY B0, `(.L_x_2304) ;  /* 0x000000e000007945 */ /* 0x000fe80003800000 */
[----:B------:R-:W-:Y:S05]  /*165e0*/  @P2 BRA `(.L_x_2305) ;  /* 0x0000000000302947 */ /* 0x000fea0003800000 */
[----:B----4-:R-:W-:Y:S01]  /*165f0*/  IADD3 R6, P0, R0, 0x20, RZ ;  /* 0x0000002000067810 */ /* 0x010fe20007f1e0ff */
[----:B---3--:R-:W-:Y:S01]  /*16600*/  IMAD.MOV.U32 R12, RZ, RZ, R16 ;  /* 0x000000ffff0c7224 */ /* 0x008fe200078e0010 */
        /* <DEDUP_REMOVED lines=9> */
[----:B-1----:R2:W-:Y:S02]  /*166a0*/  STG.E.128 desc[UR14][R6.64], R244 ;  /* 0x000000f406007986 */ /* 0x0025e4000c101d0e */
.L_x_2305:
[----:B------:R-:W-:Y:S05]  /*166b0*/  BSYNC B0 ;  /* 0x0000000000007941 */ /* 0x000fea0003800000 */
.L_x_2304:
[----:B------:R-:W-:Y:S05]  /*166c0*/  @P1 EXIT ;  /* 0x000000000000194d */ /* 0x000fea0003800000 */
[----:B------:R-:W-:Y:S01]  /*166d0*/  IADD3 R0, P0, R0, 0x30, RZ ;  /* 0x0000003000007810 */ /* 0x000fe20007f1e0ff */
[----:B------:R-:W-:Y:S01]  /*166e0*/  ULDC.64 UR4, c[0x0][0x280] ;  /* 0x0000a00000047ab9 */ /* 0x000fe20000000a00 */
[----:B------:R-:W-:Y:S02]  /*166f0*/  MOV R17, R19 ;  /* 0x0000001300117202 */ /* 0x000fe40000000f00 */
[----:B------:R-:W-:Y:S01]  /*16700*/  IADD3.X R2, RZ, R2, RZ, P0, !PT ;  /* 0x00000002ff027210 */ /* 0x000fe200007fe4ff */
        /* <DEDUP_REMOVED lines=8> */
.L_x_2306:
        /* <DEDUP_REMOVED lines=15> */
.L_x_7894:


//--------------------- .text._ZN5flash24flash_fwd_splitkv_kernelI23Flash_fwd_kernel_traitsILi64ELi64ELi256ELi4ELb0ELb0EN7cutlass6half_tE19Flash_kernel_traitsILi64ELi64ELi256ELi4ES3_EELb1ELb0ELb0ELb0ELb1ELb1ELb0ELb0EEEvNS_16Flash_fwd_paramsE --------------------------
	.section	.text._ZN5flash24flash_fwd_splitkv_kernelI23Flash_fwd_kernel_traitsILi64ELi64ELi256ELi4ELb0ELb0EN7cutlass6half_tE19Flash_kernel_traitsILi64ELi64ELi256ELi4ES3_EELb1ELb0ELb0ELb0ELb1ELb1ELb0ELb0EEEvNS_16Flash_fwd_paramsE,"ax",@progbits
	.align	128
        .global         _ZN5flash24flash_fwd_splitkv_kernelI23Flash_fwd_kernel_traitsILi64ELi64ELi256ELi4ELb0ELb0EN7cutlass6half_tE19Flash_kernel_traitsILi64ELi64ELi256ELi4ES3_EELb1ELb0ELb0ELb0ELb1ELb1ELb0ELb0EEEvNS_16Flash_fwd_paramsE
        .type           _ZN5flash24flash_fwd_splitkv_kernelI23Flash_fwd_kernel_traitsILi64ELi64ELi256ELi4ELb0ELb0EN7cutlass6half_tE19Flash_kernel_traitsILi64ELi64ELi256ELi4ES3_EELb1ELb0ELb0ELb0ELb1ELb1ELb0ELb0EEEvNS_16Flash_fwd_paramsE,@function
        .size           _ZN5flash24flash_fwd_splitkv_kernelI23Flash_fwd_kernel_traitsILi64ELi64ELi256ELi4ELb0ELb0EN7cutlass6half_tE19Flash_kernel_traitsILi64ELi64ELi256ELi4ES3_EELb1ELb0ELb0ELb0ELb1ELb1ELb0ELb0EEEvNS_16Flash_fwd_paramsE,(.L_x_7895 - _ZN5flash24flash_fwd_splitkv_kernelI23Flash_fwd_kernel_traitsILi64ELi64ELi256ELi4ELb0ELb0EN7cutlass6half_tE19Flash_kernel_traitsILi64ELi64ELi256ELi4ES3_EELb1ELb0ELb0ELb0ELb1ELb1ELb0ELb0EEEvNS_16Flash_fwd_paramsE)
        .other          _ZN5flash24flash_fwd_splitkv_kernelI23Flash_fwd_kernel_traitsILi64ELi64ELi256ELi4ELb0ELb0EN7cutlass6half_tE19Flash_kernel_traitsILi64ELi64ELi256ELi4ES3_EELb1ELb0ELb0ELb0ELb1ELb1ELb0ELb0EEEvNS_16Flash_fwd_paramsE,@"STO_CUDA_ENTRY STV_DEFAULT"
_ZN5flash24flash_fwd_splitkv_kernelI23Flash_fwd_kernel_traitsILi64ELi64ELi256ELi4ELb0ELb0EN7cutlass6half_tE19Flash_kernel_traitsILi64ELi64ELi256ELi4ES3_EELb1ELb0ELb0ELb0ELb1ELb1ELb0ELb0EEEvNS_16Flash_fwd_paramsE:
.text._ZN5flash24flash_fwd_splitkv_kernelI23Flash_fwd_kernel_traitsILi64ELi64ELi256ELi4ELb0ELb0EN7cutlass6half_tE19Flash_kernel_traitsILi64ELi64ELi256ELi4ES3_EELb1ELb0ELb0ELb0ELb1ELb1ELb0ELb0EEEvNS_16Flash_fwd_paramsE:
        /* <DEDUP_REMOVED lines=55> */
.L_x_2307:
[----:B------:R-:W-:-:S05]  /*0370*/  ULDC UR6, c[0x0][0x2c8] ;  /* 0x0000b20000067ab9 */ /* 0x000fca0000000800 */
.L_x_2308:
        /* <DEDUP_REMOVED lines=50> */
[----:B------:R-:W-:Y:S01]  /*06a0*/  IMAD.U32 R0, RZ, RZ, UR6 ;  /* 0x00000006ff007e24 */ /* 0x000fe2000f8e00ff */
[----:B------:R-:W-:Y:S01]  /*06b0*/  LOP3.LUT R2, R10, 0x1ffffff8, RZ, 0xc0, !PT ;  /* 0x1ffffff80a027812 */ /* 0x000fe200078ec0ff */
[----:B------:R-:W-:Y:S01]  /*06c0*/  UIMAD UR13, UR13, UR6, URZ ;  /* 0x000000060d0d72a4 */ /* 0x000fe2000f8e023f */
[----:B------:R-:W-:Y:S01]  /*06d0*/  SHF.R.S32.HI R10, RZ, 0x3, R10 ;  /* 0x00000003ff0a7819 */ /* 0x000fe2000001140a */
[----:B------:R-:W-:Y:S01]  /*06e0*/  USHF.R.S32.HI UR11, URZ, 0x1f, UR8 ;  /* 0x0000001f3f0b7899 */ /* 0x000fe20008011408 */
[----:B------:R-:W-:Y:S01]  /*06f0*/  BSSY B0, `(.L_x_2310) ;  /* 0x0000030000007945 */ /* 0x000fe20003800000 */
[----:B------:R-:W-:Y:S01]  /*0700*/  IMAD.IADD R2, R200, 0x1, -R2 ;  /* 0x00000001c8027824 */ /* 0x000fe200078e0a02 */
[----:B------:R-:W-:Y:S01]  /*0710*/  @!UP0 USHF.R.S32.HI UR10, URZ, 0x1f, UR9 ;  /* 0x0000001f3f0a8899 */ /* 0x000fe20008011409 */
[----:B------:R-:W-:Y:S01]  /*0720*/  VIADD R4, R10, 0x10 ;  /* 0x000000100a047836 */ /* 0x000fe20000000000 */
[----:B------:R-:W-:Y:S01]  /*0730*/  @!UP0 ULDC.64 UR4, c[0x0][0x290] ;  /* 0x0000a40000048ab9 */ /* 0x000fe20000000a00 */
[----:B------:R-:W-:Y:S01]  /*0740*/  IMAD.SHL.U32 R2, R2, 0x8, RZ ;  /* 0x0000000802027824 */ /* 0x000fe200078e00ff */
[----:B------:R-:W-:Y:S01]  /*0750*/  @!UP0 UIMAD UR10, UR10, UR4, URZ ;  /* 0x000000040a0a82a4 */ /* 0x000fe2000f8e023f */
[----:B------:R-:W-:Y:S01]  /*0760*/  ISETP.GE.OR P5, PT, R10, UR19, P6 ;  /* 0x000000130a007c0c */ /* 0x000fe2000b7a6670 */
[----:B------:R-:W-:Y:S01]  /*0770*/  @UP0 UIMAD.WIDE.U32 UR22, UR12, UR6, URZ ;  /* 0x000000060c1602a5 */ /* 0x000fe2000f8e003f */
[C---:B------:R-:W-:Y:S01]  /*0780*/  ISETP.GE.AND P2, PT, R4.reuse, UR19, PT ;  /* 0x0000001304007c0c */ /* 0x040fe2000bf46270 */
[----:B------:R-:W-:Y:S01]  /*0790*/  @!UP0 UIMAD.WIDE.U32 UR20, UR9, UR4, URZ ;  /* 0x00000004091482a5 */ /* 0x000fe2000f8e003f */
[--C-:B------:R-:W-:Y:S01]  /*07a0*/  SHF.R.S32.HI R3, RZ, 0x1f, R2.reuse ;  /* 0x0000001fff037819 */ /* 0x100fe20000011402 */
[----:B------:R-:W-:Y:S01]  /*07b0*/  UIMAD UR13, UR15, UR7, UR13 ;  /* 0x000000070f0d72a4 */ /* 0x000fe2000f8e020d */
[----:B------:R-:W-:Y:S01]  /*07c0*/  ISETP.GE.OR P4, PT, R4, UR19, P6 ;  /* 0x0000001304007c0c */ /* 0x000fe2000b786670 */
[----:B------:R-:W-:Y:S01]  /*07d0*/  @!UP0 UIMAD UR10, UR9, UR5, UR10 ;  /* 0x00000005090a82a4 */ /* 0x000fe2000f8e020a */
[----:B------:R-:W-:Y:S01]  /*07e0*/  VIADD R4, R10, 0x20 ;  /* 0x000000200a047836 */ /* 0x000fe20000000000 */
[----:B------:R-:W-:Y:S01]  /*07f0*/  @UP0 UIMAD UR12, UR12, UR7, UR23 ;  /* 0x000000070c0c02a4 */ /* 0x000fe2000f8e0217 */
[----:B------:R-:W-:Y:S01]  /*0800*/  IMAD.WIDE.U32 R2, R0, UR15, R2 ;  /* 0x0000000f00027c25 */ /* 0x000fe2000f8e0002 */
        /* <DEDUP_REMOVED lines=10> */
[----:B------:R-:W-:Y:S01]  /*08b0*/  ISETP.GE.AND P0, PT, R10, UR19, PT ;  /* 0x000000130a007c0c */ /* 0x000fe2000bf06270 */
[----:B------:R-:W-:Y:S01]  /*08c0*/  UIMAD UR5, UR8, UR5, UR11 ;  /* 0x00000005080572a4 */ /* 0x000fe2000f8e020b */
[----:B------:R-:W-:Y:S01]  /*08d0*/  ISETP.GE.AND P1, PT, R4, UR19, PT ;  /* 0x0000001304007c0c */ /* 0x000fe2000bf26270 */
[----:B------:R-:W-:Y:S01]  /*08e0*/  UIMAD UR10, UR9, UR10, UR8 ;  /* 0x0000000a090a72a4 */ /* 0x000fe2000f8e0208 */
[----:B------:R-:W-:Y:S01]  /*08f0*/  IMAD.WIDE.U32 R8, R0, UR8, R2 ;  /* 0x0000000800087c25 */ /* 0x000fe2000f8e0002 */
[----:B------:R-:W-:Y:S01]  /*0900*/  ULDC UR4, c[0x0][0x2c4] ;  /* 0x0000b10000047ab9 */ /* 0x000fe20000000800 */
[----:B------:R-:W-:Y:S01]  /*0910*/  ISETP.GE.OR P3, PT, R4, UR19, P6 ;  /* 0x0000001304007c0c */ /* 0x000fe2000b766670 */
[----:B------:R-:W-:Y:S01]  /*0920*/  UIMAD UR15, UR10, UR4, UR15 ;  /* 0x000000040a0f72a4 */ /* 0x000fe2000f8e020f */
[----:B------:R-:W-:Y:S01]  /*0930*/  VIADD R7, R9, UR5 ;  /* 0x0000000509077c36 */ /* 0x000fe20008000000 */
[----:B------:R-:W-:-:S04]  /*0940*/  SHF.R.S32.HI R12, RZ, 0x1f, R10 ;  /* 0x0000001fff0c7819 */ /* 0x000fc8000001140a */
[----:B------:R-:W-:Y:S06]  /*0950*/  @P0 BRA `(.L_x_2311) ;  /* 0x0000000000240947 */ /* 0x000fec0003800000 */
        /* <DEDUP_REMOVED lines=9> */
.L_x_2311:
[----:B------:R-:W-:Y:S05]  /*09f0*/  BSYNC B0 ;  /* 0x0000000000007941 */ /* 0x000fea0003800000 */
.L_x_2310:
[----:B------:R-:W-:Y:S01]  /*0a00*/  BSSY B0, `(.L_x_2312) ;  /* 0x0000010000007945 */ /* 0x000fe20003800000 */
[C---:B------:R-:W-:Y:S02]  /*0a10*/  IADD3 R11, P0, R10.reuse, UR15, RZ ;  /* 0x0000000f0a0b7c10 */ /* 0x040fe4000ff1e0ff */
[----:B------:R-:W-:Y:S01]  /*0a20*/  IADD3 R13, R10, 0x30, RZ ;  /* 0x000000300a0d7810 */ /* 0x000fe20007ffe0ff */
[----:B------:R-:W-:Y:S05]  /*0a30*/  @P2 BRA `(.L_x_2313) ;  /* 0x0000000000302947 */ /* 0x000fea0003800000 */
[----:B-1----:R-:W-:Y:S01]  /*0a40*/  IADD3 R4, P2, R10, 0x10, RZ ;  /* 0x000000100a047810 */ /* 0x002fe20007f5e0ff */
[----:B------:R-:W-:Y:S01]  /*0a50*/  IMAD.MOV.U32 R2, RZ, RZ, R8 ;  /* 0x000000ffff027224 */ /* 0x000fe200078e0008 */
        /* <DEDUP_REMOVED lines=10> */
.L_x_2313:
[----:B------:R-:W-:Y:S05]  /*0b00*/  BSYNC B0 ;  /* 0x0000000000007941 */ /* 0x000fea0003800000 */
.L_x_2312:
[----:B------:R-:W-:Y:S01]  /*0b10*/  BSSY B0, `(.L_x_2314) ;  /* 0x0000010000007945 */ /* 0x000fe20003800000 */
[----:B------:R-:W-:Y:S02]  /*0b20*/  ISETP.GE.AND P2, PT, R13, UR19, PT ;  /* 0x000000130d007c0c */ /* 0x000fe4000bf46270 */
[----:B------:R-:W-:Y:S01]  /*0b30*/  MOV R14, UR15 ;  /* 0x0000000f000e7c02 */ /* 0x000fe20008000f00 */
[----:B------:R-:W-:Y:S05]  /*0b40*/  @P1 BRA `(.L_x_2315) ;  /* 0x0000000000301947 */ /* 0x000fea0003800000 */
[----:B-12---:R-:W-:Y:S01]  /*0b50*/  IADD3 R4, P1, R10, 0x20, RZ ;  /* 0x000000200a047810 */ /* 0x006fe20007f3e0ff */
        /* <DEDUP_REMOVED lines=11> */
.L_x_2315:
[----:B------:R-:W-:Y:S05]  /*0c10*/  BSYNC B0 ;  /* 0x0000000000007941 */ /* 0x000fea0003800000 */
.L_x_2314:
[----:B------:R-:W-:Y:S04]  /*0c20*/  BSSY B0, `(.L_x_2316) ;  /* 0x000000e000007945 */ /* 0x000fe80003800000 */
[----:B------:R-:W-:Y:S05]  /*0c30*/  @P2 BRA `(.L_x_2317) ;  /* 0x0000000000302947 */ /* 0x000fea0003800000 */
[----:B------:R-:W-:Y:S01]  /*0c40*/  IADD3 R10, P1, R10, 0x30, RZ ;  /* 0x000000300a0a7810 */ /* 0x000fe20007f3e0ff */
[----:B------:R-:W-:Y:S01]  /*0c50*/  IMAD.MOV.U32 R2, RZ, RZ, R8 ;  /* 0x000000ffff027224 */ /* 0x000fe200078e0008 */
[----:B------:R-:W-:Y:S01]  /*0c60*/  MOV R3, R7 ;  /* 0x0000000700037202 */ /* 0x000fe20000000f00 */
[----:B------:R-:W-:Y:S02]  /*0c70*/  ULDC.64 UR4, c[0x0][0x280] ;  /* 0x0000a00000047ab9 */ /* 0x000fe40000000a00 */
[----:B------:R-:W-:Y:S02]  /*0c80*/  IMAD.X R0, RZ, RZ, R12, P1 ;  /* 0x000000ffff007224 */ /* 0x000fe400008e060c */
[----:B-123--:R-:W-:-:S04]  /*0c90*/  IMAD.WIDE.U32 R4, R10, UR6, R2 ;  /* 0x000000060a047c25 */ /* 0x00efc8000f8e0002 */
[----:B------:R-:W-:Y:S01]  /*0ca0*/  IMAD R0, R0, UR6, RZ ;  /* 0x0000000600007c24 */ /* 0x000fe2000f8e02ff */
[----:B------:R-:W-:-:S03]  /*0cb0*/  LEA R2, P1, R4, UR4, 0x1 ;  /* 0x0000000404027c11 */ /* 0x000fc6000f8208ff */
[----:B------:R-:W-:-:S05]  /*0cc0*/  IMAD R0, R10, UR7, R0 ;  /* 0x000000070a007c24 */ /* 0x000fca000f8e0200 */
[----:B------:R-:W-:-:S04]  /*0cd0*/  IADD3 R0, R5, R0, RZ ;  /* 0x0000000005007210 */ /* 0x000fc80007ffe0ff */
[----:B------:R-:W-:-:S05]  /*0ce0*/  LEA.HI.X R3, R4, UR5, R0, 0x1, P1 ;  /* 0x0000000504037c11 */ /* 0x000fca00088f0c00 */
[----:B------:R4:W-:Y:S02]  /*0cf0*/  STG.E.128 desc[UR16][R2.64], RZ ;  /* 0x000000ff02007986 */ /* 0x0009e4000c101d10 */
.L_x_2317:
[----:B------:R-:W-:Y:S05]  /*0d00*/  BSYNC B0 ;  /* 0x0000000000007941 */ /* 0x000fea0003800000 */
.L_x_2316:
[----:B------:R-:W-:Y:S01]  /*0d10*/  ULDC.64 UR4, c[0x0][0x2b0] ;  /* 0x0000ac0000047ab9 */ /* 0x000fe20000000a00 */
[----:B------:R-:W-:Y:S01]  /*0d20*/  ISETP.GE.OR P6, PT, R13, UR19, P6 ;  /* 0x000000130d007c0c */ /* 0x000fe2000b7c6670 */
[----:B-123--:R-:W-:Y:S01]  /*0d30*/  @!P5 IMAD.MOV.U32 R5, RZ, RZ, 0x7f800000 ;  /* 0x7f800000ff05d424 */ /* 0x00efe200078e00ff */
[----:B------:R-:W-:Y:S01]  /*0d40*/  LEA.HI.X.SX32 R0, R14, R12, 0x1, P0 ;  /* 0x0000000c0e007211 */ /* 0x000fe200000f0eff */
[----:B------:R-:W-:Y:S01]  /*0d50*/  @!P4 IMAD.MOV.U32 R4, RZ, RZ, 0x7f800000 ;  /* 0x7f800000ff04c424 */ /* 0x000fe200078e00ff */
[----:B----4-:R-:W-:-:S04]  /*0d60*/  LEA R2, P0, R11, UR4, 0x2 ;  /* 0x000000040b027c11 */ /* 0x010fc8000f8010ff */
[----:B------:R-:W-:Y:S01]  /*0d70*/  LEA.HI.X R3, R11, UR5, R0, 0x2, P0 ;  /* 0x000000050b037c11 */ /* 0x000fe200080f1400 */
[----:B------:R-:W-:-:S04]  /*0d80*/  @!P3 IMAD.MOV.U32 R0, RZ, RZ, 0x7f800000 ;  /* 0x7f800000ff00b424 */ /* 0x000fc800078e00ff */
[----:B------:R1:W-:Y:S04]  /*0d90*/  @!P5 STG.E desc[UR16][R2.64], R5 ;  /* 0x000000050200d986 */ /* 0x0003e8000c101910 */
[----:B------:R1:W-:Y:S04]  /*0da0*/  @!P4 STG.E desc[UR16][R2.64+0x40], R4 ;  /* 0x000040040200c986 */ /* 0x0003e8000c101910 */
[----:B------:R1:W-:Y:S01]  /*0db0*/  @!P3 STG.E desc[UR16][R2.64+0x80], R0 ;  /* 0x000080000200b986 */ /* 0x0003e2000c101910 */
[----:B------:R-:W-:Y:S05]  /*0dc0*/  @P6 EXIT ;  /* 0x000000000000694d */ /* 0x000fea0003800000 */
[----:B-1----:R-:W-:-:S05]  /*0dd0*/  MOV R0, 0x7f800000 ;  /* 0x7f80000000007802 */ /* 0x002fca0000000f00 */
[----:B------:R-:W-:Y:S01]  /*0de0*/  STG.E desc[UR16][R2.64+0xc0], R0 ;  /* 0x0000c00002007986 */ /* 0x000fe2000c101910 */
[----:B------:R-:W-:Y:S05]  /*0df0*/  EXIT ;  /* 0x000000000000794d */ /* 0x000fea0003800000 */
.L_x_2309:
        /* <DEDUP_REMOVED lines=29> */
.L_x_2318:
[----:B------:R-:W-:Y:S02]  /*0fd0*/  MOV R244, R3 ;  /* 0x0000000300f47202 */ /* 0x000fe40000000f00 */
[----:B------:R-:W-:Y:S01]  /*0fe0*/  MOV R245, R0 ;  /* 0x0000000000f57202 */ /* 0x000fe20000000f00 */
[----:B------:R-:W-:Y:S06]  /*0ff0*/  @!P0 BRA `(.L_x_2319) ;  /* 0x0000000400608947 */ /* 0x000fec0003800000 */
[----:B------:R-:W1:Y:S01]  /*1000*/  LDC R10, c[0x0][0x380] ;  /* 0x0000e000ff0a7b82 */ /* 0x000e620000000800 */
[----:B------:R-:W-:-:S07]  /*1010*/  ULEA UR7, UR13, 0xffffff00, 0x8 ;  /* 0xffffff000d077891 */ /* 0x000fce000f8e403f */
[----:B------:R-:W2:Y:S01]  /*1020*/  LDC R7, c[0x0][0x278] ;  /* 0x00009e00ff077b82 */ /* 0x000ea20000000800 */
[----:B------:R-:W3:Y:S01]  /*1030*/  S2R R8, SR_CTAID.Z ;  /* 0x0000000000087919 */ /* 0x000ee20000002700 */
[----:B------:R-:W-:Y:S01]  /*1040*/  ULDC.64 UR4, c[0x0][0x230] ;  /* 0x00008c0000047ab9 */ /* 0x000fe20000000a00 */
[----:B------:R-:W-:Y:S01]  /*1050*/  ULDC.64 UR10, c[0x0][0x248] ;  /* 0x00009200000a7ab9 */ /* 0x000fe20000000a00 */
[----:B-1----:R-:W-:-:S04]  /*1060*/  IABS R5, R10 ;  /* 0x0000000a00057213 */ /* 0x002fc80000000000 */
[----:B------:R-:W1:Y:S08]  /*1070*/  I2F.RP R2, R5 ;  /* 0x0000000500027306 */ /* 0x000e700000209400 */
[----:B-1----:R-:W1:Y:S02]  /*1080*/  MUFU.RCP R2, R2 ;  /* 0x0000000200027308 */ /* 0x002e640000001000 */
[----:B-1----:R-:W-:-:S06]  /*1090*/  VIADD R2, R2, 0xffffffe ;  /* 0x0ffffffe02027836 */ /* 0x002fcc0000000000 */
[----:B------:R1:W4:Y:S02]  /*10a0*/  F2I.FTZ.U32.TRUNC.NTZ R3, R2 ;  /* 0x0000000200037305 */ /* 0x000324000021f000 */
[----:B-1----:R-:W-:Y:S01]  /*10b0*/  MOV R2, UR7 ;  /* 0x0000000700027c02 */ /* 0x002fe20008000f00 */
[----:B----4-:R-:W-:-:S03]  /*10c0*/  IMAD.MOV R0, RZ, RZ, -R3 ;  /* 0x000000ffff007224 */ /* 0x010fc600078e0a03 */
        /* <DEDUP_REMOVED lines=20> */
[----:B------:R1:W4:Y:S01]  /*1210*/  LDG.E R5, desc[UR16][R2.64] ;  /* 0x0000001002057981 */ /* 0x000322000c1e1900 */
[----:B--2---:R-:W-:Y:S02]  /*1220*/  IABS R6, R7 ;  /* 0x0000000700067213 */ /* 0x004fe40000000000 */
[----:B---3--:R-:W-:Y:S02]  /*1230*/  IABS R8, R8 ;  /* 0x0000000800087213 */ /* 0x008fe40000000000 */
[----:B-1----:R-:W1:Y:S08]  /*1240*/  I2F.RP R2, R6 ;  /* 0x0000000600027306 */ /* 0x002e700000209400 */
[----:B-1----:R-:W1:Y:S02]  /*1250*/  MUFU.RCP R2, R2 ;  /* 0x0000000200027308 */ /* 0x002e640000001000 */
[----:B-1----:R-:W-:-:S06]  /*1260*/  VIADD R2, R2, 0xffffffe ;  /* 0x0ffffffe02027836 */ /* 0x002fcc0000000000 */
[----:B------:R-:W1:Y:S02]  /*1270*/  F2I.FTZ.U32.TRUNC.NTZ R3, R2 ;  /* 0x0000000200037305 */ /* 0x000e64000021f000 */
[----:B-1----:R-:W-:Y:S01]  /*1280*/  IADD3 R0, RZ, -R3, RZ ;  /* 0x80000003ff007210 */ /* 0x002fe20007ffe0ff */
        /* <DEDUP_REMOVED lines=24> */
[----:B----4-:R-:W-:-:S13]  /*1410*/  R2UR UR21, R5 ;  /* 0x00000000051572ca */ /* 0x010fda00000e0000 */
        /* <DEDUP_REMOVED lines=22> */
.L_x_2319:
        /* <DEDUP_REMOVED lines=22> */
[----:B------:R-:W-:-:S04]  /*16e0*/  IMAD.HI.U32 R0, R3, R0, R2 ;  /* 0x0000000003007227 */ /* 0x000fc800078e0002 */
[----:B------:R-:W-:Y:S02]  /*16f0*/  IMAD.MOV.U32 R3, RZ, RZ, R4 ;  /* 0x000000ffff037224 */ /* 0x000fe400078e0004 */
[----:B------:R-:W1:Y:S02]  /*1700*/  LDC.64 R4, c[0x0][0x260] ;  /* 0x00009800ff047b82 */ /* 0x000e640000000a00 */
        /* <DEDUP_REMOVED lines=24> */
.L_x_2321:
[----:B------:R-:W-:Y:S01]  /*1890*/  UIMAD UR4, UR23, UR10, URZ ;  /* 0x0000000a170472a4 */ /* 0x000fe2000f8e023f */
[----:B------:R-:W-:Y:S01]  /*18a0*/  @!P3 IADD3 R0, -R0, RZ, RZ ;  /* 0x000000ff0000b210 */ /* 0x000fe20007ffe1ff */
[----:B------:R-:W-:Y:S01]  /*18b0*/  UMOV UR24, UR22 ;  /* 0x0000001600187c82 */ /* 0x000fe20008000000 */
[----:B------:R-:W-:Y:S01]  /*18c0*/  UMOV UR25, UR5 ;  /* 0x0000000500197c82 */ /* 0x000fe20008000000 */
[----:B------:R-:W-:Y:S01]  /*18d0*/  UIMAD UR4, UR11, UR21, UR4 ;  /* 0x000000150b0472a4 */ /* 0x000fe2000f8e0204 */
[----:B------:R-:W-:Y:S01]  /*18e0*/  @!P2 LOP3.LUT R0, RZ, R7, RZ, 0x33, !PT ;  /* 0x00000007ff00a212 */ /* 0x000fe200078e33ff */
[----:B------:R-:W-:Y:S01]  /*18f0*/  UIMAD.WIDE.U32 UR24, UR10, UR21, UR24 ;  /* 0x000000150a1872a5 */ /* 0x000fe2000f8e0018 */
[----:B------:R-:W-:Y:S01]  /*1900*/  IMAD.U32 R10, RZ, RZ, UR21 ;  /* 0x00000015ff0a7e24 */ /* 0x000fe2000f8e00ff */
[----:B------:R-:W-:Y:S01]  /*1910*/  @UP0 UIADD3 UR20, UR7, UR20, URZ ;  /* 0x0000001407140290 */ /* 0x000fe2000fffe03f */
[----:B------:R-:W-:Y:S01]  /*1920*/  SHF.R.S32.HI R31, RZ, 0x1f, R0 ;  /* 0x0000001fff1f7819 */ /* 0x000fe20000011400 */
[----:B------:R-:W-:Y:S01]  /*1930*/  UIADD3 UR4, UR25, UR4, URZ ;  /* 0x0000000419047290 */ /* 0x000fe2000fffe03f */
[----:B------:R-:W-:Y:S01]  /*1940*/  MOV R20, UR23 ;  /* 0x0000001700147c02 */ /* 0x000fe20008000f00 */
[----:B------:R-:W-:Y:S01]  /*1950*/  IMAD.U32 R3, RZ, RZ, UR25 ;  /* 0x00000019ff037e24 */ /* 0x000fe2000f8e00ff */
[----:B------:R-:W-:Y:S01]  /*1960*/  MOV R2, UR24 ;  /* 0x0000001800027c02 */ /* 0x000fe20008000f00 */
[----:B-1----:R-:W-:-:S02]  /*1970*/  IMAD R6, R31, R4, RZ ;  /* 0x000000041f067224 */ /* 0x002fc400078e02ff */
[----:B------:R-:W-:Y:S01]  /*1980*/  MOV R3, UR4 ;  /* 0x0000000400037c02 */ /* 0x000fe20008000f00 */
[----:B------:R-:W-:Y:S01]  /*1990*/  @UP0 ULDC.64 UR4, c[0x0][0x250] ;  /* 0x0000940000040ab9 */ /* 0x000fe20000000a00 */
[----:B------:R-:W-:Y:S01]  /*19a0*/  IMAD.MOV.U32 R37, RZ, RZ, R0 ;  /* 0x000000ffff257224 */ /* 0x000fe200078e0000 */
[----:B------:R-:W-:Y:S01]  /*19b0*/  @UP0 UIMAD.WIDE.U32 UR24, UR20, UR4, URZ ;  /* 0x00000004141802a5 */ /* 0x000fe2000f8e003f */
[----:B------:R-:W-:-:S03]  /*19c0*/  IMAD.WIDE.U32 R2, R0, R4, R2 ;  /* 0x0000000400027225 */ /* 0x000fc600078e0002 */
[----:B------:R-:W-:Y:S01]  /*19d0*/  @UP0 UIMAD UR22, UR20, UR5, UR25 ;  /* 0x00000005141602a4 */ /* 0x000fe2000f8e0219 */
[----:B------:R-:W-:Y:S02]  /*19e0*/  IMAD R4, R0, R5, R6 ;  /* 0x0000000500047224 */ /* 0x000fe400078e0206 */
[----:B------:R-:W-:-:S03]  /*19f0*/  IMAD.MOV.U32 R21, RZ, RZ, R2 ;  /* 0x000000ffff157224 */ /* 0x000fc600078e0002 */
        /* <DEDUP_REMOVED lines=15> */
.L_x_2320:
[----:B------:R-:W-:Y:S01]  /*1af0*/  SHF.R.S32.HI R49, RZ, 0x1f, R200 ;  /* 0x0000001fff317819 */ /* 0x000fe200000114c8 */
[----:B------:R-:W-:Y:S01]  /*1b00*/  UIADD3 UR20, -UR15, UR19, URZ ;  /* 0x000000130f147290 */ /* 0x000fe2000fffe13f */
[----:B------:R-:W1:Y:S01]  /*1b10*/  S2R R22, SR_CTAID.X ;  /* 0x0000000000167919 */ /* 0x000e620000002500 */
[----:B------:R-:W-:Y:S01]  /*1b20*/  UISETP.NE.AND UP0, UPT, UR12, -0x1, UPT ;  /* 0xffffffff0c00788c */ /* 0x000fe2000bf05270 */
[CC--:B------:R-:W-:Y:S02]  /*1b30*/  LEA.HI R0, R49.reuse, R200.reuse, RZ, 0x3 ;  /* 0x000000c831007211 */ /* 0x0c0fe400078f18ff */
[----:B------:R-:W-:Y:S02]  /*1b40*/  LEA.HI R9, R49, R200, RZ, 0x6 ;  /* 0x000000c831097211 */ /* 0x000fe400078f30ff */
[----:B------:R-:W-:Y:S02]  /*1b50*/  SHF.R.S32.HI R14, RZ, 0x3, R0 ;  /* 0x00000003ff0e7819 */ /* 0x000fe40000011400 */
[----:B------:R-:W-:-:S02]  /*1b60*/  LOP3.LUT R2, R0, 0xfffffff8, RZ, 0xc0, !PT ;  /* 0xfffffff800027812 */ /* 0x000fc400078ec0ff */
[C---:B------:R-:W-:Y:S01]  /*1b70*/  ISETP.GE.AND P3, PT, R14.reuse, UR20, PT ;  /* 0x000000140e007c0c */ /* 0x040fe2000bf66270 */
[C---:B------:R-:W-:Y:S01]  /*1b80*/  IMAD.SHL.U32 R0, R14.reuse, 0x40, RZ ;  /* 0x000000400e007824 */ /* 0x040fe200078e00ff */
[----:B------:R-:W-:Y:S01]  /*1b90*/  @!UP0 USHF.R.S32.HI UR21, URZ, 0x1f, UR9 ;  /* 0x0000001f3f158899 */ /* 0x000fe20008011409 */
[----:B------:R-:W-:Y:S01]  /*1ba0*/  IADD3 R47, R14, 0x10, RZ ;  /* 0x000000100e2f7810 */ /* 0x000fe20007ffe0ff */
[----:B------:R-:W-:Y:S01]  /*1bb0*/  @UP0 ULDC.64 UR6, c[0x0][0x240] ;  /* 0x0000900000060ab9 */ /* 0x000fe20000000a00 */
[----:B------:R-:W-:Y:S01]  /*1bc0*/  @!UP0 ULDC.64 UR4, c[0x0][0x228] ;  /* 0x00008a0000048ab9 */ /* 0x000fe20000000a00 */
[----:B------:R-:W-:Y:S01]  /*1bd0*/  @UP0 UIMAD.WIDE.U32 UR26, UR12, UR6, URZ ;  /* 0x000000060c1a02a5 */ /* 0x000fe2000f8e003f */
[----:B------:R-:W-:Y:S01]  /*1be0*/  ISETP.GE.AND P2, PT, R47, UR20, PT ;  /* 0x000000142f007c0c */ /* 0x000fe2000bf46270 */
[----:B------:R-:W-:Y:S01]  /*1bf0*/  @!UP0 UIMAD UR6, UR21, UR4, URZ ;  /* 0x00000004150682a4 */ /* 0x000fe2000f8e023f */
[----:B------:R-:W-:Y:S01]  /*1c00*/  IMAD.IADD R36, R200, 0x1, -R2 ;  /* 0x00000001c8247824 */ /* 0x000fe200078e0a02 */
[----:B------:R-:W-:Y:S01]  /*1c10*/  @!UP0 UIMAD.WIDE.U32 UR28, UR9, UR4, URZ ;  /* 0x00000004091c82a5 */ /* 0x000fe2000f8e003f */
[----:B------:R-:W-:Y:S01]  /*1c20*/  LOP3.LUT R0, R0, 0x1c0, RZ, 0xc0, !PT ;  /* 0x000001c000007812 */ /* 0x000fe200078ec0ff */
[----:B------:R-:W-:Y:S01]  /*1c30*/  @!UP0 UIMAD UR5, UR9, UR5, UR6 ;  /* 0x00000005090582a4 */ /* 0x000fe2000f8e0206 */
[----:B------:R-:W2:Y:S01]  /*1c40*/  @!P3 LDC.64 R6, c[0x0][0x240] ;  /* 0x00009000ff06bb82 */ /* 0x000ea20000000a00 */
[----:B------:R-:W-:Y:S01]  /*1c50*/  IMAD.SHL.U32 R33, R36, 0x8, RZ ;  /* 0x0000000824217824 */ /* 0x000fe200078e00ff */
[----:B------:R-:W-:Y:S01]  /*1c60*/  @UP0 UIMAD UR7, UR12, UR7, UR27 ;  /* 0x000000070c0702a4 */ /* 0x000fe2000f8e021b */
[----:B------:R-:W-:Y:S01]  /*1c70*/  SHF.R.S32.HI R15, RZ, 0x1f, R14 ;  /* 0x0000001fff0f7819 */ /* 0x000fe2000001140e */
[----:B------:R-:W-:Y:S01]  /*1c80*/  @!UP0 UIADD3 UR7, UR29, UR5, URZ ;  /* 0x000000051d078290 */ /* 0x000fe2000fffe03f */
[----:B------:R-:W-:Y:S01]  /*1c90*/  IADD3 R46, R14, 0x20, RZ ;  /* 0x000000200e2e7810 */ /* 0x000fe20007ffe0ff */
[----:B------:R-:W-:Y:S01]  /*1ca0*/  @!UP0 UMOV UR26, UR28 ;  /* 0x0000001c001a8c82 */ /* 0x000fe20008000000 */
[--C-:B------:R-:W-:Y:S01]  /*1cb0*/  LOP3.LUT R3, R0, 0x38, R33.reuse, 0xf8, !PT ;  /* 0x0000003800037812 */ /* 0x100fe200078ef821 */
[----:B------:R-:W3:Y:S01]  /*1cc0*/  S2UR UR6, SR_CgaCtaId ;  /* 0x00000000000679c3 */ /* 0x000ee20000008800 */
[----:B------:R-:W-:Y:S01]  /*1cd0*/  USHF.R.S32.HI UR9, URZ, 0x1f, UR8 ;  /* 0x0000001f3f097899 */ /* 0x000fe20008011408 */
[----:B------:R-:W-:Y:S01]  /*1ce0*/  SHF.R.U32.HI R0, RZ, 0x3, R0 ;  /* 0x00000003ff007819 */ /* 0x000fe20000011600 */
[----:B------:R-:W-:Y:S01]  /*1cf0*/  ULDC.64 UR4, c[0x0][0x258] ;  /* 0x0000960000047ab9 */ /* 0x000fe20000000a00 */
[----:B------:R-:W-:Y:S01]  /*1d00*/  SHF.R.S32.HI R45, RZ, 0x1f, R33 ;  /* 0x0000001fff2d7819 */ /* 0x000fe20000011421 */
[----:B------:R-:W4:Y:S01]  /*1d10*/  @!P2 S2R R27, SR_CgaCtaId ;  /* 0x00000000001ba919 */ /* 0x000f220000008800 */
[----:B------:R-:W-:Y:S01]  /*1d20*/  IADD3 R2, P1, R33, UR26, RZ ;  /* 0x0000001a21027c10 */ /* 0x000fe2000ff3e0ff */
[----:B------:R-:W-:Y:S01]  /*1d30*/  UIMAD UR9, UR9, UR4, URZ ;  /* 0x00000004090972a4 */ /* 0x000fe2000f8e023f */
[----:B------:R-:W5:Y:S01]  /*1d40*/  @!P3 LDC.64 R12, c[0x0][0x210] ;  /* 0x00008400ff0cbb82 */ /* 0x000f620000000a00 */
[----:B------:R-:W-:Y:S01]  /*1d50*/  LOP3.LUT R11, R3, R0, RZ, 0x3c, !PT ;  /* 0x00000000030b7212 */ /* 0x000fe200078e3cff */
[----:B------:R-:W-:Y:S01]  /*1d60*/  UIADD3 UR21, UR13, -0x1, URZ ;  /* 0xffffffff0d157890 */ /* 0x000fe2000fffe03f */
[----:B------:R-:W-:Y:S01]  /*1d70*/  IADD3.X R3, R45, UR7, RZ, P1, !PT ;  /* 0x000000072d037c10 */ /* 0x000fe20008ffe4ff */
[----:B------:R-:W-:Y:S01]  /*1d80*/  IMAD.U32 R0, RZ, RZ, UR4 ;  /* 0x00000004ff007e24 */ /* 0x000fe2000f8e00ff */
[----:B------:R-:W-:Y:S01]  /*1d90*/  UIMAD UR9, UR8, UR5, UR9 ;  /* 0x00000005080972a4 */ /* 0x000fe2000f8e0209 */
[----:B------:R-:W-:Y:S01]  /*1da0*/  ISETP.GE.AND P6, PT, R46, UR20, PT ;  /* 0x000000142e007c0c */ /* 0x000fe2000bfc6270 */
[----:B-1----:R-:W-:Y:S01]  /*1db0*/  IMAD.WIDE R22, R22, 0x40, R14 ;  /* 0x0000004016167825 */ /* 0x002fe200078e020e */
[----:B------:R-:W1:Y:S01]  /*1dc0*/  @!P2 LDC.64 R16, c[0x0][0x240] ;  /* 0x00009000ff10ab82 */ /* 0x000e620000000a00 */
[----:B------:R-:W-:Y:S01]  /*1dd0*/  USHF.L.U32 UR5, UR21, 0x8, URZ ;  /* 0x0000000815057899 */ /* 0x000fe2000800063f */
[----:B------:R-:W-:Y:S01]  /*1de0*/  SHF.L.U32 R9, R9, 0x3, RZ ;  /* 0x0000000309097819 */ /* 0x000fe200000006ff */
[----:B------:R-:W-:Y:S01]  /*1df0*/  IMAD.WIDE.U32 R2, R0, UR8, R2 ;  /* 0x0000000800027c25 */ /* 0x000fe2000f8e0002 */
[----:B------:R-:W-:Y:S01]  /*1e00*/  @!P2 IADD3 R8, P1, R22, 0x10, RZ ;  /* 0x000000101608a810 */ /* 0x000fe20007f3e0ff */
[----:B------:R-:W-:Y:S01]  /*1e10*/  UIADD3 UR23, -UR5, UR18, URZ ;  /* 0x0000001205177290 */ /* 0x000fe2000fffe13f */
[----:B------:R-:W-:Y:S01]  /*1e20*/  IADD3 R40, R14, 0x50, RZ ;  /* 0x000000500e287810 */ /* 0x000fe20007ffe0ff */
[-C--:B--2---:R-:W-:Y:S01]  /*1e30*/  @!P3 IMAD R4, R23, R6.reuse, RZ ;  /* 0x000000061704b224 */ /* 0x084fe200078e02ff */
[----:B------:R-:W2:Y:S01]  /*1e40*/  @!P2 LDC.64 R24, c[0x0][0x210] ;  /* 0x00008400ff18ab82 */ /* 0x000ea20000000a00 */
[----:B------:R-:W-:Y:S01]  /*1e50*/  VIADD R3, R3, UR9 ;  /* 0x0000000903037c36 */ /* 0x000fe20008000000 */
[----:B------:R-:W-:Y:S01]  /*1e60*/  UMOV UR4, 0x400 ;  /* 0x0000040000047882 */ /* 0x000fe20000000000 */
[----:B------:R-:W-:Y:S01]  /*1e70*/  @!P3 IMAD R0, R22, R7, R4 ;  /* 0x000000071600b224 */ /* 0x000fe200078e0204 */
[----:B------:R-:W-:Y:S01]  /*1e80*/  ISETP.GE.AND P5, PT, R14, UR23, PT ;  /* 0x000000170e007c0c */ /* 0x000fe2000bfa6270 */
[----:B------:R-:W-:Y:S01]  /*1e90*/  @!P3 IMAD.WIDE.U32 R4, R22, R6, R2 ;  /* 0x000000061604b225 */ /* 0x000fe200078e0002 */
[----:B---3--:R-:W-:Y:S01]  /*1ea0*/  ULEA UR4, UR6, UR4, 0x18 ;  /* 0x0000000406047291 */ /* 0x008fe2000f8ec03f */
[----:B------:R-:W-:Y:S01]  /*1eb0*/  IADD3 R35, R14, 0x70, RZ ;  /* 0x000000700e237810 */ /* 0x000fe20007ffe0ff */
[----:B------:R-:W3:Y:S01]  /*1ec0*/  @!P6 LDC.64 R18, c[0x0][0x240] ;  /* 0x00009000ff12eb82 */ /* 0x000ee20000000a00 */
[----:B------:R-:W-:Y:S01]  /*1ed0*/  @!P2 IMAD.X R7, RZ, RZ, R23, P1 ;  /* 0x000000ffff07a224 */ /* 0x000fe200008e0617 */
[----:B-----5:R-:W-:Y:S01]  /*1ee0*/  @!P3 LEA R6, P1, R4, R12, 0x1 ;  /* 0x0000000c0406b211 */ /* 0x020fe200078208ff */
[----:B------:R-:W-:Y:S01]  /*1ef0*/  @!P3 IMAD.IADD R5, R5, 0x1, R0 ;  /* 0x000000010505b824 */ /* 0x000fe200078e0200 */
[----:B------:R-:W-:Y:S01]  /*1f00*/  LOP3.LUT R12, R11, 0xfffffe00, R9, 0xf8, !PT ;  /* 0xfffffe000b0c7812 */ /* 0x000fe200078ef809 */
[C---:B------:R-:W-:Y:S01]  /*1f10*/  VIADD R43, R14.reuse, 0x30 ;  /* 0x000000300e2b7836 */ /* 0x040fe20000000000 */
[----:B------:R-:W-:Y:S01]  /*1f20*/  USHF.L.U32 UR6, UR11, 0x5, URZ ;  /* 0x000000050b067899 */ /* 0x000fe2000800063f */
[----:B------:R-:W-:Y:S01]  /*1f30*/  VIADD R42, R14, 0x40 ;  /* 0x000000400e2a7836 */ /* 0x000fe20000000000 */
[----:B------:R-:W-:Y:S01]  /*1f40*/  LEA R243, R12, UR4, 0x1 ;  /* 0x000000040cf37c11 */ /* 0x000fe2000f8e08ff */
[-C--:B-1----:R-:W-:Y:S01]  /*1f50*/  @!P2 IMAD R0, R7, R16.reuse, RZ ;  /* 0x000000100700a224 */ /* 0x082fe200078e02ff */
[----:B------:R-:W-:Y:S01]  /*1f60*/  @!P3 LEA.HI.X R7, R4, R13, R5, 0x1, P1 ;  /* 0x0000000d0407b211 */ /* 0x000fe200008f0c05 */
[C---:B------:R-:W-:Y:S01]  /*1f70*/  @!P2 IMAD.WIDE.U32 R4, R8.reuse, R16, R2 ;  /* 0x000000100804a225 */ /* 0x040fe200078e0002 */
[----:B------:R-:W-:Y:S01]  /*1f80*/  ISETP.GE.AND P1, PT, R43, UR20, PT ;  /* 0x000000142b007c0c */ /* 0x000fe2000bf26270 */
[----:B------:R-:W1:Y:S01]  /*1f90*/  @!P5 S2R R11, SR_CgaCtaId ;  /* 0x00000000000bd919 */ /* 0x000e620000008800 */
[----:B------:R-:W-:Y:S01]  /*1fa0*/  UIMAD.WIDE.U32 UR8, UR10, 0x20, URZ ;  /* 0x000000200a0878a5 */ /* 0x000fe2000f8e003f */
[----:B------:R-:W-:Y:S01]  /*1fb0*/  @!P2 IMAD R0, R8, R17, R0 ;  /* 0x000000110800a224 */ /* 0x000fe200078e0200 */
[----:B------:R-:W-:Y:S01]  /*1fc0*/  @!P2 MOV R8, 0x400 ;  /* 0x000004000008a802 */ /* 0x000fe20000000f00 */
[----:B------:R-:W-:Y:S01]  /*1fd0*/  @!PT LDS RZ, [RZ] ;  /* 0x00000000fffff984 */ /* 0x000fe20000000800 */
[----:B------:R-:W-:Y:S01]  /*1fe0*/  @!PT LDS RZ, [RZ] ;  /* 0x00000000fffff984 */ /* 0x000fe20000000800 */
[----:B------:R-:W-:Y:S01]  /*1ff0*/  @!PT LDS RZ, [RZ] ;  /* 0x00000000fffff984 */ /* 0x000fe20000000800 */
[----:B------:R2:W-:Y:S01]  /*2000*/  @!P3 LDGSTS.E.BYPASS.LTC128B.128 [R243], desc[UR16][R6.64] ;  /* 0x0000000006f3bfae */ /* 0x0005e2000b901d50 */
[C---:B------:R-:W-:Y:S01]  /*2010*/  VIADD R41, R14.reuse, 0x60 ;  /* 0x000000600e297836 */ /* 0x040fe20000000000 */
[C---:B------:R-:W-:Y:S01]  /*2020*/  IADD3 R28, R14.reuse, 0xb0, RZ ;  /* 0x000000b00e1c7810 */ /* 0x040fe20007ffe0ff */
[C---:B------:R-:W-:Y:S01]  /*2030*/  VIADD R39, R14.reuse, 0x80 ;  /* 0x000000800e277836 */ /* 0x040fe20000000000 */
[----:B------:R-:W-:Y:S01]  /*2040*/  @!P2 IADD3 R0, R5, R0, RZ ;  /* 0x000000000500a210 */ /* 0x000fe20007ffe0ff */
[----:B------:R-:W5:Y:S01]  /*2050*/  @!P6 S2R R13, SR_CgaCtaId ;  /* 0x00000000000de919 */ /* 0x000f620000008800 */
[----:B----4-:R-:W-:Y:S01]  /*2060*/  @!P2 LEA R8, R27, R8, 0x18 ;  /* 0x000000081b08a211 */ /* 0x010fe200078ec0ff */
[----:B------:R-:W-:Y:S01]  /*2070*/  VIADD R38, R14, 0x90 ;  /* 0x000000900e267836 */ /* 0x000fe20000000000 */
[----:B------:R-:W-:Y:S01]  /*2080*/  @!P6 IADD3 R5, P3, R22, 0x20, RZ ;  /* 0x000000201605e810 */ /* 0x000fe20007f7e0ff */
[----:B------:R-:W4:Y:S01]  /*2090*/  @!P1 LDC.64 R16, c[0x0][0x240] ;  /* 0x00009000ff109b82 */ /* 0x000f220000000a00 */
[----:B------:R-:W5:Y:S01]  /*20a0*/  @!P1 S2R R27, SR_CgaCtaId ;  /* 0x00000000001b9919 */ /* 0x000f620000008800 */
[C---:B------:R-:W-:Y:S01]  /*20b0*/  VIADD R34, R14.reuse, 0xa0 ;  /* 0x000000a00e227836 */ /* 0x040fe20000000000 */
[C---:B------:R-:W-:Y:S01]  /*20c0*/  IADD3 R30, R14.reuse, 0xd0, RZ ;  /* 0x000000d00e1e7810 */ /* 0x040fe20007ffe0ff */
[C---:B------:R-:W-:Y:S01]  /*20d0*/  VIADD R29, R14.reuse, 0xc0 ;  /* 0x000000c00e1d7836 */ /* 0x040fe20000000000 */
[----:B------:R-:W-:Y:S01]  /*20e0*/  LEA.HI R199, R49, R200, RZ, 0x5 ;  /* 0x000000c831c77211 */ /* 0x000fe200078f28ff */
[----:B------:R-:W-:-:S03]  /*20f0*/  VIADD R32, R14, 0xe0 ;  /* 0x000000e00e207836 */ /* 0x000fc60000000000 */
[----:B------:R-:W-:Y:S02]  /*2100*/  SHF.R.S32.HI R190, RZ, 0x5, R199 ;  /* 0x00000005ffbe7819 */ /* 0x000fe400000114c7 */
[----:B--2---:R-:W-:-:S04]  /*2110*/  @!P2 LEA R6, P4, R4, R24, 0x1 ;  /* 0x000000180406a211 */ /* 0x004fc800078808ff */
[----:B------:R-:W-:Y:S01]  /*2120*/  @!P2 LEA.HI.X R7, R4, R25, R0, 0x1, P4 ;  /* 0x000000190407a211 */ /* 0x000fe200020f0c00 */
[----:B------:R-:W-:Y:S01]  /*2130*/  @!P2 IMAD R4, R12, 0x2, R8 ;  /* 0x000000020c04a824 */ /* 0x000fe200078e0208 */
[----:B------:R-:W-:Y:S01]  /*2140*/  ISETP.GE.AND P4, PT, R47, UR23, PT ;  /* 0x000000172f007c0c */ /* 0x000fe2000bf86270 */
[----:B------:R-:W2:Y:S01]  /*2150*/  @!P6 LDC.64 R24, c[0x0][0x210] ;  /* 0x00008400ff18eb82 */ /* 0x000ea20000000a00 */
[----:B------:R-:W-:Y:S01]  /*2160*/  @!P6 IMAD.X R0, RZ, RZ, R23, P3 ;  /* 0x000000ffff00e224 */ /* 0x000fe200018e0617 */
[----:B------:R-:W-:Y:S01]  /*2170*/  IADD3 R44, P3, R14, R10, RZ ;  /* 0x0000000a0e2c7210 */ /* 0x000fe20007f7e0ff */
[----:B------:R1:W-:Y:S01]  /*2180*/  @!P2 LDGSTS.E.BYPASS.LTC128B.128 [R4+0x800], desc[UR16][R6.64] ;  /* 0x008000000604afae */ /* 0x0003e2000b901d50 */
[----:B------:R-:W-:Y:S01]  /*2190*/  @!P5 MOV R10, 0x400 ;  /* 0x00000400000ad802 */ /* 0x000fe20000000f00 */
[----:B---3--:R-:W-:Y:S01]  /*21a0*/  @!P6 IMAD R0, R0, R18, RZ ;  /* 0x000000120000e224 */ /* 0x008fe200078e02ff */
[----:B------:R-:W-:Y:S02]  /*21b0*/  IADD3.X R48, R15, R20, RZ, P3, !PT ;  /* 0x000000140f307210 */ /* 0x000fe40001ffe4ff */
[----:B------:R-:W-:Y:S01]  /*21c0*/  ISETP.GE.AND P3, PT, R46, UR23, PT ;  /* 0x000000172e007c0c */ /* 0x000fe2000bf66270 */
[----:B------:R-:W-:Y:S01]  /*21d0*/  @!P6 IMAD R8, R5, R19, R0 ;  /* 0x000000130508e224 */ /* 0x000fe200078e0200 */
[----:B-1----:R-:W-:Y:S01]  /*21e0*/  IADD3 R6, P2, R33, R21, RZ ;  /* 0x0000001521067210 */ /* 0x002fe20007f5e0ff */
[----:B------:R-:W-:Y:S01]  /*21f0*/  @!P6 IMAD.WIDE.U32 R4, R5, R18, R2 ;  /* 0x000000120504e225 */ /* 0x000fe200078e0002 */
[----:B------:R-:W1:Y:S03]  /*2200*/  @!P5 LDC.64 R20, c[0x0][0x218] ;  /* 0x00008600ff14db82 */ /* 0x000e660000000a00 */
[----:B------:R-:W-:Y:S01]  /*2210*/  IMAD.X R7, R45, 0x1, R26, P2 ;  /* 0x000000012d077824 */ /* 0x000fe200010e061a */
[----:B------:R-:W-:-:S02]  /*2220*/  @!P1 IADD3 R0, P2, R22, 0x30, RZ ;  /* 0x0000003016009810 */ /* 0x000fc40007f5e0ff */
[----:B------:R-:W3:Y:S01]  /*2230*/  @!P4 S2R R22, SR_CgaCtaId ;  /* 0x000000000016c919 */ /* 0x000ee20000008800 */
[----:B------:R-:W-:Y:S01]  /*2240*/  @!P6 IADD3 R5, R5, R8, RZ ;  /* 0x000000080505e210 */ /* 0x000fe20007ffe0ff */
[----:B------:R-:W3:Y:S01]  /*2250*/  @!P1 LDC.64 R18, c[0x0][0x210] ;  /* 0x00008400ff129b82 */ /* 0x000ee20000000a00 */
[----:B------:R-:W-:Y:S01]  /*2260*/  @!P1 IMAD.X R9, RZ, RZ, R23, P2 ;  /* 0x000000ffff099224 */ /* 0x000fe200010e0617 */
[----:B--2---:R-:W-:Y:S01]  /*2270*/  @!P6 LEA R8, P2, R4, R24, 0x1 ;  /* 0x000000180408e211 */ /* 0x004fe200078408ff */
[----:B----4-:R-:W-:Y:S01]  /*2280*/  @!P1 IMAD.WIDE.U32 R2, R0, R16, R2 ;  /* 0x0000001000029225 */ /* 0x010fe200078e0002 */
[----:B------:R-:W-:Y:S02]  /*2290*/  @!P5 LEA R26, R11, R10, 0x18 ;  /* 0x0000000a0b1ad211 */ /* 0x000fe400078ec0ff */
[----:B------:R-:W-:Y:S01]  /*22a0*/  @!P6 MOV R10, 0x400 ;  /* 0x00000400000ae802 */ /* 0x000fe20000000f00 */
[----:B------:R-:W-:Y:S01]  /*22b0*/  @!P1 IMAD R11, R9, R16, RZ ;  /* 0x00000010090b9224 */ /* 0x000fe200078e02ff */
[----:B------:R-:W-:Y:S01]  /*22c0*/  @!P6 LEA.HI.X R9, R4, R25, R5, 0x1, P2 ;  /* 0x000000190409e211 */ /* 0x000fe200010f0c05 */
[----:B------:R-:W-:Y:S01]  /*22d0*/  IMAD R4, R15, UR10, RZ ;  /* 0x0000000a0f047c24 */ /* 0x000fe2000f8e02ff */
[----:B-----5:R-:W-:Y:S01]  /*22e0*/  @!P6 LEA R23, R13, R10, 0x18 ;  /* 0x0000000a0d17e211 */ /* 0x020fe200078ec0ff */
[----:B------:R-:W-:Y:S01]  /*22f0*/  @!P1 IMAD R11, R0, R17, R11 ;  /* 0x00000011000b9224 */ /* 0x000fe200078e020b */
[----:B------:R-:W2:Y:S01]  /*2300*/  @!P3 S2R R15, SR_CgaCtaId ;  /* 0x00000000000fb919 */ /* 0x000ea20000008800 */
[C---:B------:R-:W-:Y:S01]  /*2310*/  IMAD R10, R14.reuse, UR11, R4 ;  /* 0x0000000b0e0a7c24 */ /* 0x040fe2000f8e0204 */
[----:B------:R-:W4:Y:S01]  /*2320*/  @!P4 LDC.64 R16, c[0x0][0x218] ;  /* 0x00008600ff10cb82 */ /* 0x000f220000000a00 */
[----:B------:R-:W-:Y:S01]  /*2330*/  IMAD.WIDE.U32 R4, R14, UR10, R6 ;  /* 0x0000000a0e047c25 */ /* 0x000fe2000f8e0006 */
[----:B------:R-:W-:-:S03]  /*2340*/  @!P1 MOV R13, 0x400 ;  /* 0x00000400000d9802 */ /* 0x000fc60000000f00 */
[----:B------:R-:W-:Y:S01]  /*2350*/  @!P1 IMAD.IADD R0, R3, 0x1, R11 ;  /* 0x0000000103009824 */ /* 0x000fe200078e020b */
[----:B------:R-:W-:Y:S01]  /*2360*/  @!P1 LEA R13, R27, R13, 0x18 ;  /* 0x0000000d1b0d9211 */ /* 0x000fe200078ec0ff */
[----:B------:R-:W-:Y:S01]  /*2370*/  IMAD.IADD R128, R5, 0x1, R10 ;  /* 0x0000000105807824 */ /* 0x000fe200078e020a */
[----:B------:R-:W-:Y:S01]  /*2380*/  MOV R129, R4 ;  /* 0x0000000400817202 */ /* 0x000fe20000000f00 */
[----:B------:R-:W-:Y:S01]  /*2390*/  IMAD.U32 R4, RZ, RZ, UR10 ;  /* 0x0000000aff047e24 */ /* 0x000fe2000f8e00ff */
[----:B---3--:R-:W-:Y:S01]  /*23a0*/  @!P1 LEA R6, P2, R2, R18, 0x1 ;  /* 0x0000001202069211 */ /* 0x008fe200078408ff */
[----:B------:R-:W-:Y:S01]  /*23b0*/  @!P5 IMAD R11, R12, 0x2, R26 ;  /* 0x000000020c0bd824 */ /* 0x000fe200078e021a */
[----:B------:R-:W-:Y:S02]  /*23c0*/  MOV R3, UR11 ;  /* 0x0000000b00037c02 */ /* 0x000fe40008000f00 */
[----:B------:R-:W-:Y:S01]  /*23d0*/  @!P1 LEA.HI.X R7, R2, R19, R0, 0x1, P2 ;  /* 0x0000001302079211 */ /* 0x000fe200010f0c00 */
[----:B------:R-:W-:Y:S01]  /*23e0*/  IMAD.U32 R0, RZ, RZ, UR10 ;  /* 0x0000000aff007e24 */ /* 0x000fe2000f8e00ff */
[----:B------:R-:W-:Y:S01]  /*23f0*/  @!P4 MOV R2, 0x400 ;  /* 0x000004000002c802 */ /* 0x000fe20000000f00 */
[----:B------:R-:W3:Y:S03]  /*2400*/  @!P3 LDC.64 R18, c[0x0][0x218] ;  /* 0x00008600ff12bb82 */ /* 0x000ee60000000a00 */
[----:B------:R-:W-:Y:S01]  /*2410*/  @!P4 LEA R22, R22, R2, 0x18 ;  /* 0x000000021616c211 */ /* 0x000fe200078ec0ff */
[----:B------:R-:W-:Y:S01]  /*2420*/  @!P6 IMAD R2, R12, 0x2, R23 ;  /* 0x000000020c02e824 */ /* 0x000fe200078e0217 */
[----:B------:R-:W-:Y:S01]  /*2430*/  @!P4 LEA R5, P2, R0, R129, 0x4 ;  /* 0x000000810005c211 */ /* 0x000fe200078420ff */
[----:B------:R-:W-:-:S03]  /*2440*/  @!P1 IMAD R0, R12, 0x2, R13 ;  /* 0x000000020c009824 */ /* 0x000fc600078e020d */
[----:B------:R5:W-:Y:S01]  /*2450*/  @!P6 LDGSTS.E.BYPASS.LTC128B.128 [R2+0x1000], desc[UR16][R8.64] ;  /* 0x010000000802efae */ /* 0x000be2000b901d50 */
[----:B------:R-:W-:Y:S02]  /*2460*/  ISETP.GE.AND P6, PT, R43, UR23, PT ;  /* 0x000000172b007c0c */ /* 0x000fe4000bfc6270 */
[----:B------:R-:W-:Y:S01]  /*2470*/  @!P4 LEA.HI.X R3, R4, R128, R3, 0x4, P2 ;  /* 0x000000800403c211 */ /* 0x000fe200010f2403 */
[----:B------:R1:W-:Y:S01]  /*2480*/  @!P1 LDGSTS.E.BYPASS.LTC128B.128 [R0+0x1800], desc[UR16][R6.64] ;  /* 0x0180000006009fae */ /* 0x0003e2000b901d50 */
[----:B----4-:R-:W-:-:S04]  /*2490*/  @!P4 LEA R4, P1, R5, R16, 0x1 ;  /* 0x000000100504c211 */ /* 0x010fc800078208ff */
[----:B------:R-:W-:Y:S01]  /*24a0*/  @!P4 LEA.HI.X R5, R5, R17, R3, 0x1, P1 ;  /* 0x000000110505c211 */ /* 0x000fe200008f0c03 */
[----:B------:R-:W-:-:S04]  /*24b0*/  IMAD.U32 R3, RZ, RZ, UR10 ;  /* 0x0000000aff037e24 */ /* 0x000fc8000f8e00ff */
[----:B------:R-:W4:Y:S01]  /*24c0*/  @!P6 LDC.64 R16, c[0x0][0x218] ;  /* 0x00008600ff10eb82 */ /* 0x000f220000000a00 */
[----:B------:R-:W-:Y:S01]  /*24d0*/  VOTEU.ALL UP0, P6 ;  /* 0x00000000003f7886 */ /* 0x000fe20003000000 */
[----:B-----5:R-:W-:Y:S01]  /*24e0*/  MOV R2, UR6 ;  /* 0x0000000600027c02 */ /* 0x020fe20008000f00 */
[----:B------:R-:W-:Y:S01]  /*24f0*/  @!P6 IMAD.MOV.U32 R9, RZ, RZ, R128 ;  /* 0x000000ffff09e224 */ /* 0x000fe200078e0080 */
[----:B------:R-:W-:Y:S02]  /*2500*/  @!P6 MOV R8, R129 ;  /* 0x000000810008e202 */ /* 0x000fe40000000f00 */
[----:B------:R-:W-:Y:S01]  /*2510*/  @!UP0 UIMAD UR6, UR11, 0x30, URZ ;  /* 0x000000300b0688a4 */ /* 0x000fe2000f8e023f */
[----:B-1----:R-:W-:Y:S02]  /*2520*/  @!P3 MOV R0, 0x400 ;  /* 0x000004000000b802 */ /* 0x002fe40000000f00 */
[----:B------:R-:W-:Y:S01]  /*2530*/  @!P5 LEA R6, P2, R129, R20, 0x1 ;  /* 0x000000148106d211 */ /* 0x000fe200078408ff */
[----:B------:R-:W-:Y:S01]  /*2540*/  @!P6 IMAD.WIDE.U32 R8, R3, 0x30, R8 ;  /* 0x000000300308e825 */ /* 0x000fe200078e0008 */
[----:B--2---:R-:W-:-:S02]  /*2550*/  @!P3 LEA R13, R15, R0, 0x18 ;  /* 0x000000000f0db211 */ /* 0x004fc400078ec0ff */
[----:B------:R-:W1:Y:S01]  /*2560*/  @!P6 S2R R15, SR_CgaCtaId ;  /* 0x00000000000fe919 */ /* 0x000e620000008800 */
[C---:B------:R-:W-:Y:S02]  /*2570*/  @!P3 IADD3 R0, P1, R129.reuse, UR8, RZ ;  /* 0x000000088100bc10 */ /* 0x040fe4000ff3e0ff */
[----:B------:R-:W-:Y:S02]  /*2580*/  @!P5 LEA.HI.X R7, R129, R21, R128, 0x1, P2 ;  /* 0x000000158107d211 */ /* 0x000fe400010f0c80 */
[----:B------:R-:W-:Y:S02]  /*2590*/  @!P3 IADD3.X R10, R128, UR9, R2, P1, !PT ;  /* 0x00000009800abc10 */ /* 0x000fe40008ffe402 */
[----:B---3--:R-:W-:Y:S01]  /*25a0*/  @!P3 LEA R2, P1, R0, R18, 0x1 ;  /* 0x000000120002b211 */ /* 0x008fe200078208ff */
[----:B------:R2:W-:Y:S01]  /*25b0*/  @!P5 LDGSTS.E.BYPASS.LTC128B.128 [R11+0x2000], desc[UR16][R6.64] ;  /* 0x02000000060bdfae */ /* 0x0005e2000b901d50 */
[----:B------:R-:W-:Y:S02]  /*25c0*/  ISETP.GE.AND P2, PT, R42, UR23, PT ;  /* 0x000000172a007c0c */ /* 0x000fe4000bf46270 */
[----:B------:R-:W-:Y:S01]  /*25d0*/  @!P3 LEA.HI.X R3, R0, R19, R10, 0x1, P1 ;  /* 0x000000130003b211 */ /* 0x000fe200008f0c0a */
[C---:B------:R-:W-:Y:S01]  /*25e0*/  @!P3 IMAD R0, R12.reuse, 0x2, R13 ;  /* 0x000000020c00b824 */ /* 0x040fe200078e020d */
[----:B------:R-:W-:-:S02]  /*25f0*/  @!P4 LEA R10, R12, R22, 0x1 ;  /* 0x000000160c0ac211 */ /* 0x000fc400078e08ff */
[----:B------:R-:W-:-:S03]  /*2600*/  ISETP.GE.AND P1, PT, R41, UR23, PT ;  /* 0x0000001729007c0c */ /* 0x000fc6000bf26270 */
[----:B------:R3:W-:Y:S04]  /*2610*/  @!P4 LDGSTS.E.BYPASS.LTC128B.128 [R10+0x2800], desc[UR16][R4.64] ;  /* 0x02800000040acfae */ /* 0x0007e8000b901d50 */
[----:B------:R5:W-:Y:S01]  /*2620*/  @!P3 LDGSTS.E.BYPASS.LTC128B.128 [R0+0x3000], desc[UR16][R2.64] ;  /* 0x030000000200bfae */ /* 0x000be2000b901d50 */
[----:B------:R-:W-:Y:S01]  /*2630*/  ISETP.GE.AND P3, PT, R40, UR23, PT ;  /* 0x0000001728007c0c */ /* 0x000fe2000bf66270 */
[----:B--2---:R-:W-:Y:S01]  /*2640*/  IMAD.U32 R7, RZ, RZ, UR10 ;  /* 0x0000000aff077e24 */ /* 0x004fe2000f8e00ff */
[----:B------:R-:W-:-:S11]  /*2650*/  MOV R6, UR11 ;  /* 0x0000000b00067c02 */ /* 0x000fd60008000f00 */
[----:B------:R-:W-:Y:S01]  /*2660*/  VOTEU.ALL UP0, P3 ;  /* 0x00000000003f7886 */ /* 0x000fe20001800000 */
[----:B---3--:R-:W2:Y:S01]  /*2670*/  @!P2 LDC.64 R10, c[0x0][0x218] ;  /* 0x00008600ff0aab82 */ /* 0x008ea20000000a00 */
[----:B------:R-:W-:Y:S01]  /*2680*/  @!P6 MOV R5, 0x400 ;  /* 0x000004000005e802 */ /* 0x000fe20000000f00 */
[----:B-----5:R-:W-:Y:S01]  /*2690*/  IMAD.U32 R0, RZ, RZ, UR10 ;  /* 0x0000000aff007e24 */ /* 0x020fe2000f8e00ff */
[----:B----4-:R-:W-:Y:S01]  /*26a0*/  @!P6 LEA R2, P5, R8, R16, 0x1 ;  /* 0x000000100802e211 */ /* 0x010fe200078a08ff */
[----:B------:R-:W-:Y:S01]  /*26b0*/  @!P6 VIADD R3, R9, UR6 ;  /* 0x000000060903ec36 */ /* 0x000fe20008000000 */
[----:B------:R-:W-:Y:S01]  /*26c0*/  @!UP0 UIMAD UR6, UR11, 0x50, URZ ;  /* 0x000000500b0688a4 */ /* 0x000fe2000f8e023f */
[----:B------:R-:W3:Y:S01]  /*26d0*/  @!P1 S2R R9, SR_CgaCtaId ;  /* 0x0000000000099919 */ /* 0x000ee20000008800 */
[----:B------:R-:W-:Y:S01]  /*26e0*/  @!P2 LEA R4, P4, R0, R129, 0x6 ;  /* 0x000000810004a211 */ /* 0x000fe200078830ff */
[----:B------:R-:W-:Y:S01]  /*26f0*/  VOTEU.ALL UP0, P1 ;  /* 0x00000000003f7886 */ /* 0x000fe20000800000 */
[----:B-1----:R-:W-:-:S02]  /*2700*/  @!P6 LEA R0, R15, R5, 0x18 ;  /* 0x000000050f00e211 */ /* 0x002fc400078ec0ff */
[----:B------:R-:W1:Y:S01]  /*2710*/  @!P2 S2R R5, SR_CgaCtaId ;  /* 0x000000000005a919 */ /* 0x000e620000008800 */
[----:B------:R-:W-:Y:S02]  /*2720*/  @!P6 LEA.HI.X R3, R8, R17, R3, 0x1, P5 ;  /* 0x000000110803e211 */ /* 0x000fe400028f0c03 */
[----:B------:R-:W-:Y:S01]  /*2730*/  @!P6 IMAD R0, R12, 0x2, R0 ;  /* 0x000000020c00e824 */ /* 0x000fe200078e0200 */
[----:B------:R-:W4:Y:S01]  /*2740*/  @!P3 S2R R8, SR_CgaCtaId ;  /* 0x000000000008b919 */ /* 0x000f220000008800 */
[----:B------:R-:W-:Y:S01]  /*2750*/  ISETP.GE.AND P5, PT, R39, UR23, PT ;  /* 0x0000001727007c0c */ /* 0x000fe2000bfa6270 */
[----:B------:R-:W5:Y:S01]  /*2760*/  @!P1 LDC.64 R16, c[0x0][0x218] ;  /* 0x00008600ff109b82 */ /* 0x000f620000000a00 */
[----:B------:R-:W-:Y:S01]  /*2770*/  @!P2 LEA.HI.X R7, R7, R128, R6, 0x6, P4 ;  /* 0x000000800707a211 */ /* 0x000fe200020f3406 */
[----:B------:R3:W-:Y:S01]  /*2780*/  @!P6 LDGSTS.E.BYPASS.LTC128B.128 [R0+0x3800], desc[UR16][R2.64] ;  /* 0x038000000200efae */ /* 0x0007e2000b901d50 */
[----:B------:R-:W-:Y:S02]  /*2790*/  ISETP.GE.AND P6, PT, R35, UR23, PT ;  /* 0x0000001723007c0c */ /* 0x000fe4000bfc6270 */
[----:B--2---:R-:W-:-:S04]  /*27a0*/  @!P2 LEA R6, P4, R4, R10, 0x1 ;  /* 0x0000000a0406a211 */ /* 0x004fc800078808ff */
[----:B------:R-:W-:Y:S02]  /*27b0*/  @!P2 LEA.HI.X R7, R4, R11, R7, 0x1, P4 ;  /* 0x0000000b0407a211 */ /* 0x000fe400020f0c07 */
[----:B------:R-:W2:Y:S01]  /*27c0*/  @!P3 LDC.64 R10, c[0x0][0x218] ;  /* 0x00008600ff0abb82 */ /* 0x000ea20000000a00 */
[----:B------:R-:W-:Y:S01]  /*27d0*/  ISETP.GE.AND P4, PT, R38, UR23, PT ;  /* 0x0000001726007c0c */ /* 0x000fe2000bf86270 */
[----:B------:R-:W5:Y:S01]  /*27e0*/  @!P5 S2R R15, SR_CgaCtaId ;  /* 0x00000000000fd919 */ /* 0x000f620000008800 */
[----:B------:R-:W-:Y:S02]  /*27f0*/  MOV R4, UR10 ;  /* 0x0000000a00047c02 */ /* 0x000fe40008000f00 */
[----:B------:R-:W5:Y:S03]  /*2800*/  @!P6 S2R R18, SR_CgaCtaId ;  /* 0x000000000012e919 */ /* 0x000f660000008800 */
[----:B------:R-:W2:Y:S06]  /*2810*/  @!P5 LDC.64 R20, c[0x0][0x218] ;  /* 0x00008600ff14db82 */ /* 0x000eac0000000a00 */
[----:B------:R-:W2:Y:S01]  /*2820*/  @!P4 S2R R13, SR_CgaCtaId ;  /* 0x00000000000dc919 */ /* 0x000ea20000008800 */
[----:B---3--:R-:W-:-:S02]  /*2830*/  @!P2 MOV R0, 0x400 ;  /* 0x000004000000a802 */ /* 0x008fc40000000f00 */
[----:B------:R-:W-:Y:S02]  /*2840*/  @!P1 MOV R3, 0x400 ;  /* 0x0000040000039802 */ /* 0x000fe40000000f00 */
[----:B------:R-:W-:Y:S02]  /*2850*/  @!P3 MOV R2, 0x400 ;  /* 0x000004000002b802 */ /* 0x000fe40000000f00 */
[----:B-1----:R-:W-:Y:S02]  /*2860*/  @!P2 LEA R0, R5, R0, 0x18 ;  /* 0x000000000500a211 */ /* 0x002fe400078ec0ff */
[----:B------:R-:W-:Y:S01]  /*2870*/  @!P1 LEA R22, R9, R3, 0x18 ;  /* 0x0000000309169211 */ /* 0x000fe200078ec0ff */
[----:B------:R-:W-:Y:S01]  /*2880*/  IMAD.U32 R9, RZ, RZ, UR11 ;  /* 0x0000000bff097e24 */ /* 0x000fe2000f8e00ff */
[----:B----4-:R-:W-:Y:S01]  /*2890*/  @!P3 LEA R24, R8, R2, 0x18 ;  /* 0x000000020818b211 */ /* 0x010fe200078ec0ff */
[----:B------:R-:W-:Y:S01]  /*28a0*/  @!P3 IMAD.MOV.U32 R2, RZ, RZ, R129 ;  /* 0x000000ffff02b224 */ /* 0x000fe200078e0081 */
[----:B------:R-:W-:Y:S01]  /*28b0*/  @!P3 MOV R3, R128 ;  /* 0x000000800003b202 */ /* 0x000fe20000000f00 */
[----:B------:R-:W-:Y:S01]  /*28c0*/  @!P2 IMAD R0, R12, 0x2, R0 ;  /* 0x000000020c00a824 */ /* 0x000fe200078e0200 */
[----:B------:R-:W-:Y:S01]  /*28d0*/  @!P6 MOV R8, 0x400 ;  /* 0x000004000008e802 */ /* 0x000fe20000000f00 */
[----:B------:R-:W-:-:S03]  /*28e0*/  @!P3 IMAD.WIDE.U32 R4, R4, 0x50, R2 ;  /* 0x000000500404b825 */ /* 0x000fc600078e0002 */
[----:B------:R1:W-:Y:S01]  /*28f0*/  @!P2 LDGSTS.E.BYPASS.LTC128B.128 [R0+0x4000], desc[UR16][R6.64] ;  /* 0x040000000600afae */ /* 0x0003e2000b901d50 */
[----:B------:R-:W-:Y:S01]  /*2900*/  @!P1 MOV R2, R129 ;  /* 0x0000008100029202 */ /* 0x000fe20000000f00 */
[----:B------:R-:W-:Y:S01]  /*2910*/  @!P1 IMAD.MOV.U32 R3, RZ, RZ, R128 ;  /* 0x000000ffff039224 */ /* 0x000fe200078e0080 */
[----:B-----5:R-:W-:Y:S01]  /*2920*/  @!P6 LEA R26, R18, R8, 0x18 ;  /* 0x00000008121ae211 */ /* 0x020fe200078ec0ff */
[----:B------:R-:W-:Y:S01]  /*2930*/  @!P3 VIADD R5, R5, UR6 ;  /* 0x000000060505bc36 */ /* 0x000fe20008000000 */
[----:B------:R-:W-:Y:S01]  /*2940*/  @!UP0 UIMAD UR6, UR11, 0x60, URZ ;  /* 0x000000600b0688a4 */ /* 0x000fe2000f8e023f */
[----:B------:R-:W-:Y:S01]  /*2950*/  IMAD.U32 R8, RZ, RZ, UR10 ;  /* 0x0000000aff087e24 */ /* 0x000fe2000f8e00ff */
[----:B------:R-:W3:Y:S01]  /*2960*/  @!P4 LDC.64 R18, c[0x0][0x218] ;  /* 0x00008600ff12cb82 */ /* 0x000ee20000000a00 */
[----:B------:R-:W-:Y:S01]  /*2970*/  VOTEU.ALL UP0, P6 ;  /* 0x00000000003f7886 */ /* 0x000fe20003000000 */
[----:B-1----:R-:W-:Y:S01]  /*2980*/  IMAD.U32 R0, RZ, RZ, UR10 ;  /* 0x0000000aff007e24 */ /* 0x002fe2000f8e00ff */
[----:B--2---:R-:W-:-:S02]  /*2990*/  @!P3 LEA R6, P2, R4, R10, 0x1 ;  /* 0x0000000a0406b211 */ /* 0x004fc400078408ff */
[----:B------:R-:W-:Y:S01]  /*29a0*/  MOV R10, UR10 ;  /* 0x0000000a000a7c02 */ /* 0x000fe20008000f00 */
[----:B------:R-:W-:Y:S01]  /*29b0*/  @!P1 IMAD.WIDE.U32 R2, R0, 0x60, R2 ;  /* 0x0000006000029825 */ /* 0x000fe200078e0002 */
[----:B------:R-:W-:Y:S02]  /*29c0*/  @!P3 LEA.HI.X R7, R4, R11, R5, 0x1, P2 ;  /* 0x0000000b0407b211 */ /* 0x000fe400010f0c05 */
[----:B------:R-:W-:Y:S01]  /*29d0*/  @!P5 MOV R5, 0x400 ;  /* 0x000004000005d802 */ /* 0x000fe20000000f00 */
[----:B------:R-:W-:Y:S01]  /*29e0*/  @!P1 VIADD R3, R3, UR6 ;  /* 0x0000000603039c36 */ /* 0x000fe20008000000 */
[C---:B------:R-:W-:Y:S01]  /*29f0*/  @!P1 LEA R4, P2, R2.reuse, R16, 0x1 ;  /* 0x0000001002049211 */ /* 0x040fe200078408ff */
[----:B------:R-:W-:Y:S01]  /*2a00*/  @!UP0 UIMAD UR6, UR11, 0x70, URZ ;  /* 0x000000700b0688a4 */ /* 0x000fe2000f8e023f */
[----:B------:R-:W-:Y:S01]  /*2a10*/  @!P5 LEA R25, R15, R5, 0x18 ;  /* 0x000000050f19d211 */ /* 0x000fe200078ec0ff */
[----:B------:R-:W-:Y:S01]  /*2a20*/  VOTEU.ALL UP0, P4 ;  /* 0x00000000003f7886 */ /* 0x000fe20002000000 */
[----:B------:R-:W-:Y:S01]  /*2a30*/  @!P1 LEA.HI.X R5, R2, R17, R3, 0x1, P2 ;  /* 0x0000001102059211 */ /* 0x000fe200010f0c03 */
[----:B------:R-:W-:Y:S01]  /*2a40*/  @!P6 IMAD.MOV.U32 R3, RZ, RZ, R128 ;  /* 0x000000ffff03e224 */ /* 0x000fe200078e0080 */
[----:B------:R-:W1:Y:S01]  /*2a50*/  @!P6 LDC.64 R16, c[0x0][0x218] ;  /* 0x00008600ff10eb82 */ /* 0x000e620000000a00 */
[----:B------:R-:W-:-:S02]  /*2a60*/  @!P6 MOV R2, R129 ;  /* 0x000000810002e202 */ /* 0x000fc40000000f00 */
[----:B------:R-:W-:-:S03]  /*2a70*/  @!P4 MOV R0, 0x400 ;  /* 0x000004000000c802 */ /* 0x000fc60000000f00 */
[----:B------:R-:W-:Y:S01]  /*2a80*/  @!P6 IMAD.WIDE.U32 R2, R8, 0x70, R2 ;  /* 0x000000700802e825 */ /* 0x000fe200078e0002 */
[----:B------:R-:W-:Y:S02]  /*2a90*/  @!P3 LEA R8, R12, R24, 0x1 ;  /* 0x000000180c08b211 */ /* 0x000fe400078e08ff */
[----:B------:R-:W-:Y:S02]  /*2aa0*/  @!P4 LEA R23, R13, R0, 0x18 ;  /* 0x000000000d17c211 */ /* 0x000fe400078ec0ff */
[----:B------:R-:W-:Y:S01]  /*2ab0*/  MOV R0, UR10 ;  /* 0x0000000a00007c02 */ /* 0x000fe20008000f00 */
[----:B------:R2:W-:Y:S01]  /*2ac0*/  @!P3 LDGSTS.E.BYPASS.LTC128B.128 [R8+0x4800], desc[UR16][R6.64] ;  /* 0x048000000608bfae */ /* 0x0005e2000b901d50 */
[----:B------:R-:W-:Y:S02]  /*2ad0*/  ISETP.GE.AND P3, PT, R34, UR23, PT ;  /* 0x0000001722007c0c */ /* 0x000fe4000bf66270 */
[----:B------:R-:W-:Y:S02]  /*2ae0*/  @!P5 LEA R13, P2, R0, R129, 0x7 ;  /* 0x00000081000dd211 */ /* 0x000fe400078438ff */
[----:B------:R-:W-:-:S02]  /*2af0*/  @!P1 LEA R0, R12, R22, 0x1 ;  /* 0x000000160c009211 */ /* 0x000fc400078e08ff */
[----:B------:R-:W-:Y:S02]  /*2b00*/  @!P5 LEA.HI.X R15, R10, R128, R9, 0x7, P2 ;  /* 0x000000800a0fd211 */ /* 0x000fe400010f3c09 */
[----:B------:R-:W-:Y:S01]  /*2b10*/  MOV R9, UR10 ;  /* 0x0000000a00097c02 */ /* 0x000fe20008000f00 */
[----:B------:R4:W-:Y:S01]  /*2b20*/  @!P1 LDGSTS.E.BYPASS.LTC128B.128 [R0+0x5000], desc[UR16][R4.64] ;  /* 0x0500000004009fae */ /* 0x0009e2000b901d50 */
[C---:B-1----:R-:W-:Y:S01]  /*2b30*/  @!P6 LEA R10, P1, R2.reuse, R16, 0x1 ;  /* 0x00000010020ae211 */ /* 0x042fe200078208ff */
[----:B--2---:R-:W-:Y:S01]  /*2b40*/  IMAD.U32 R6, RZ, RZ, UR10 ;  /* 0x0000000aff067e24 */ /* 0x004fe2000f8e00ff */
[----:B------:R-:W-:Y:S01]  /*2b50*/  @!P5 LEA R8, P2, R13, R20, 0x1 ;  /* 0x000000140d08d211 */ /* 0x000fe200078408ff */
[----:B----4-:R-:W-:Y:S01]  /*2b60*/  @!P6 VIADD R0, R3, UR6 ;  /* 0x000000060300ec36 */ /* 0x010fe20008000000 */
[----:B------:R-:W-:Y:S01]  /*2b70*/  @!P4 MOV R4, R129 ;  /* 0x000000810004c202 */ /* 0x000fe20000000f00 */
[--C-:B------:R-:W-:Y:S01]  /*2b80*/  @!P4 IMAD.MOV.U32 R5, RZ, RZ, R128.reuse ;  /* 0x000000ffff05c224 */ /* 0x100fe200078e0080 */
[----:B------:R-:W-:Y:S01]  /*2b90*/  @!UP0 UIMAD UR6, UR11, 0x90, URZ ;  /* 0x000000900b0688a4 */ /* 0x000fe2000f8e023f */
[----:B------:R-:W-:Y:S01]  /*2ba0*/  @!P3 IMAD.MOV.U32 R3, RZ, RZ, R128 ;  /* 0x000000ffff03b224 */ /* 0x000fe200078e0080 */
[----:B------:R-:W-:Y:S01]  /*2bb0*/  @!P6 LEA.HI.X R11, R2, R17, R0, 0x1, P1 ;  /* 0x00000011020be211 */ /* 0x000fe200008f0c00 */
[----:B------:R-:W-:Y:S01]  /*2bc0*/  @!P4 IMAD.WIDE.U32 R6, R6, 0x90, R4 ;  /* 0x000000900606c825 */ /* 0x000fe200078e0004 */
[----:B------:R-:W1:Y:S01]  /*2bd0*/  @!P3 LDC.64 R16, c[0x0][0x218] ;  /* 0x00008600ff10bb82 */ /* 0x000e620000000a00 */
[----:B------:R-:W-:Y:S01]  /*2be0*/  @!P3 MOV R2, R129 ;  /* 0x000000810002b202 */ /* 0x000fe20000000f00 */
[----:B------:R-:W-:-:S02]  /*2bf0*/  VOTEU.ALL UP0, P3 ;  /* 0x00000000003f7886 */ /* 0x000fc40001800000 */
[----:B------:R-:W-:Y:S01]  /*2c00*/  @!P4 IADD3 R0, R7, UR6, RZ ;  /* 0x000000060700cc10 */ /* 0x000fe2000fffe0ff */
[----:B------:R-:W-:Y:S01]  /*2c10*/  @!P6 IMAD R7, R12, 0x2, R26 ;  /* 0x000000020c07e824 */ /* 0x000fe200078e021a */
[C---:B---3--:R-:W-:Y:S01]  /*2c20*/  @!P4 LEA R4, P1, R6.reuse, R18, 0x1 ;  /* 0x000000120604c211 */ /* 0x048fe200078208ff */
[----:B------:R-:W-:Y:S01]  /*2c30*/  @!P3 IMAD.WIDE.U32 R2, R9, 0xa0, R2 ;  /* 0x000000a00902b825 */ /* 0x000fe200078e0002 */
[----:B------:R-:W-:Y:S01]  /*2c40*/  @!P5 LEA.HI.X R9, R13, R21, R15, 0x1, P2 ;  /* 0x000000150d09d211 */ /* 0x000fe200010f0c0f */
[----:B------:R-:W-:Y:S01]  /*2c50*/  @!UP0 UIMAD UR6, UR11, 0xa0, URZ ;  /* 0x000000a00b0688a4 */ /* 0x000fe2000f8e023f */
[----:B------:R-:W-:Y:S01]  /*2c60*/  @!P4 LEA.HI.X R5, R6, R19, R0, 0x1, P1 ;  /* 0x000000130605c211 */ /* 0x000fe200008f0c00 */
[C---:B------:R-:W-:Y:S01]  /*2c70*/  @!P4 IMAD R0, R12.reuse, 0x2, R23 ;  /* 0x000000020c00c824 */ /* 0x040fe200078e0217 */
[----:B------:R-:W-:Y:S01]  /*2c80*/  @!P5 LEA R6, R12, R25, 0x1 ;  /* 0x000000190c06d211 */ /* 0x000fe200078e08ff */
[----:B------:R2:W-:Y:S01]  /*2c90*/  @!P6 LDGSTS.E.BYPASS.LTC128B.128 [R7+0x5800], desc[UR16][R10.64] ;  /* 0x058000000a07efae */ /* 0x0005e2000b901d50 */
[----:B------:R-:W-:-:S02]  /*2ca0*/  ISETP.GE.AND P1, PT, R28, UR23, PT ;  /* 0x000000171c007c0c */ /* 0x000fc4000bf26270 */
[----:B------:R-:W-:Y:S01]  /*2cb0*/  ISETP.GE.AND P2, PT, R29, UR23, PT ;  /* 0x000000171d007c0c */ /* 0x000fe2000bf46270 */
[----:B------:R3:W-:Y:S01]  /*2cc0*/  @!P5 LDGSTS.E.BYPASS.LTC128B.128 [R6+0x6000], desc[UR16][R8.64] ;  /* 0x060000000806dfae */ /* 0x0007e2000b901d50 */
[----:B------:R-:W-:Y:S02]  /*2cd0*/  ISETP.GE.AND P6, PT, R30, UR23, PT ;  /* 0x000000171e007c0c */ /* 0x000fe4000bfc6270 */
[----:B------:R-:W-:Y:S01]  /*2ce0*/  ISETP.GE.AND P5, PT, R32, UR23, PT ;  /* 0x0000001720007c0c */ /* 0x000fe2000bfa6270 */
[----:B------:R4:W-:Y:S06]  /*2cf0*/  @!P4 LDGSTS.E.BYPASS.LTC128B.128 [R0+0x6800], desc[UR16][R4.64] ;  /* 0x068000000400cfae */ /* 0x0009ec000b901d50 */
[----:B------:R-:W5:Y:S01]  /*2d00*/  @!P1 S2R R13, SR_CgaCtaId ;  /* 0x00000000000d9919 */ /* 0x000f620000008800 */
[----:B------:R-:W-:Y:S01]  /*2d10*/  VOTEU.ALL UP0, P1 ;  /* 0x00000000003f7886 */ /* 0x000fe20000800000 */
[----:B------:R-:W5:Y:S01]  /*2d20*/  @!P2 LDC.64 R24, c[0x0][0x218] ;  /* 0x00008600ff18ab82 */ /* 0x000f620000000a00 */
[----:B------:R-:W5:Y:S03]  /*2d30*/  @!P2 S2R R15, SR_CgaCtaId ;  /* 0x00000000000fa919 */ /* 0x000f660000008800 */
[----:B------:R-:W-:-:S04]  /*2d40*/  VOTEU.ALL UP1, P5 ;  /* 0x00000000003f7886 */ /* 0x000fc80002820000 */
[----:B------:R-:W5:Y:S01]  /*2d50*/  @!P5 LDC.64 R20, c[0x0][0x218] ;  /* 0x00008600ff14db82 */ /* 0x000f620000000a00 */
[----:B------:R-:W-:Y:S01]  /*2d60*/  @!UP1 UIMAD UR9, UR11, 0xe0, URZ ;  /* 0x000000e00b0998a4 */ /* 0x000fe2000f8e023f */
[----:B--2---:R-:W2:Y:S01]  /*2d70*/  @!P6 S2R R7, SR_CgaCtaId ;  /* 0x000000000007e919 */ /* 0x004ea20000008800 */
[----:B---3--:R-:W3:Y:S01]  /*2d80*/  @!P3 S2R R6, SR_CgaCtaId ;  /* 0x000000000006b919 */ /* 0x008ee20000008800 */
[----:B------:R-:W-:-:S04]  /*2d90*/  IADD3 R8, P4, R33, UR24, RZ ;  /* 0x0000001821087c10 */ /* 0x000fc8000ff9e0ff */
[----:B------:R-:W2:Y:S01]  /*2da0*/  @!P1 LDC.64 R10, c[0x0][0x218] ;  /* 0x00008600ff0a9b82 */ /* 0x000ea20000000a00 */
[----:B------:R-:W-:Y:S01]  /*2db0*/  IADD3 R33, R14, 0xf0, RZ ;  /* 0x000000f00e217810 */ /* 0x000fe20007ffe0ff */
[----:B----4-:R-:W-:Y:S01]  /*2dc0*/  @!P3 VIADD R0, R3, UR6 ;  /* 0x000000060300bc36 */ /* 0x010fe20008000000 */
[----:B------:R-:W-:Y:S01]  /*2dd0*/  IADD3.X R9, R45, UR22, RZ, P4, !PT ;  /* 0x000000162d097c10 */ /* 0x000fe2000a7fe4ff */
[----:B------:R-:W-:Y:S01]  /*2de0*/  @!P1 IMAD.MOV.U32 R3, RZ, RZ, R128 ;  /* 0x000000ffff039224 */ /* 0x000fe200078e0080 */
[C---:B-1----:R-:W-:Y:S01]  /*2df0*/  @!P3 LEA R4, P4, R2.reuse, R16, 0x1 ;  /* 0x000000100204b211 */ /* 0x042fe200078808ff */
[----:B------:R-:W-:Y:S01]  /*2e00*/  @!UP0 UIMAD UR6, UR11, 0xb0, URZ ;  /* 0x000000b00b0688a4 */ /* 0x000fe2000f8e023f */
[----:B------:R-:W1:Y:S01]  /*2e10*/  @!P5 S2R R16, SR_CgaCtaId ;  /* 0x000000000010d919 */ /* 0x000e620000008800 */
[----:B------:R-:W-:Y:S01]  /*2e20*/  VOTEU.ALL UP0, P2 ;  /* 0x00000000003f7886 */ /* 0x000fe20001000000 */
[----:B------:R-:W-:Y:S02]  /*2e30*/  @!P3 LEA.HI.X R5, R2, R17, R0, 0x1, P4 ;  /* 0x000000110205b211 */ /* 0x000fe400020f0c00 */
[----:B------:R-:W-:-:S02]  /*2e40*/  ISETP.GE.AND P4, PT, R33, UR23, PT ;  /* 0x0000001721007c0c */ /* 0x000fc4000bf86270 */
[----:B------:R-:W-:Y:S02]  /*2e50*/  @!P3 MOV R0, 0x400 ;  /* 0x000004000000b802 */ /* 0x000fe40000000f00 */
[----:B------:R-:W-:-:S09]  /*2e60*/  @!P1 MOV R2, R129 ;  /* 0x0000008100029202 */ /* 0x000fd20000000f00 */
[----:B------:R-:W4:Y:S01]  /*2e70*/  @!P4 S2R R17, SR_CgaCtaId ;  /* 0x000000000011c919 */ /* 0x000f220000008800 */
[----:B------:R-:W4:Y:S01]  /*2e80*/  @!P4 LDC.64 R22, c[0x0][0x218] ;  /* 0x00008600ff16cb82 */ /* 0x000f220000000a00 */
[----:B---3--:R-:W-:Y:S02]  /*2e90*/  @!P3 LEA R0, R6, R0, 0x18 ;  /* 0x000000000600b211 */ /* 0x008fe400078ec0ff */
[----:B------:R-:W-:-:S03]  /*2ea0*/  MOV R6, UR10 ;  /* 0x0000000a00067c02 */ /* 0x000fc60008000f00 */
[----:B------:R-:W-:Y:S02]  /*2eb0*/  @!P3 IMAD R0, R12, 0x2, R0 ;  /* 0x000000020c00b824 */ /* 0x000fe400078e0200 */
[----:B------:R-:W-:-:S03]  /*2ec0*/  @!P1 IMAD.WIDE.U32 R2, R6, 0xb0, R2 ;  /* 0x000000b006029825 */ /* 0x000fc600078e0002 */
[----:B------:R3:W-:Y:S02]  /*2ed0*/  @!P3 LDGSTS.E.BYPASS.LTC128B.128 [R0+0x7000], desc[UR16][R4.64] ;  /* 0x070000000400bfae */ /* 0x0007e4000b901d50 */
[----:B------:R-:W-:Y:S01]  /*2ee0*/  @!P1 IADD3 R3, R3, UR6, RZ ;  /* 0x0000000603039c10 */ /* 0x000fe2000fffe0ff */
[----:B------:R-:W-:Y:S01]  /*2ef0*/  ULDC.64 UR6, c[0x0][0x268] ;  /* 0x00009a0000067ab9 */ /* 0x000fe20000000a00 */
[----:B--2---:R-:W-:-:S04]  /*2f00*/  @!P1 LEA R10, P3, R2, R10, 0x1 ;  /* 0x0000000a020a9211 */ /* 0x004fc800078608ff */
[----:B------:R-:W-:Y:S02]  /*2f10*/  @!P1 LEA.HI.X R11, R2, R11, R3, 0x1, P3 ;  /* 0x0000000b020b9211 */ /* 0x000fe400018f0c03 */
[----:B------:R-:W-:Y:S02]  /*2f20*/  @!P6 MOV R3, 0x400 ;  /* 0x000004000003e802 */ /* 0x000fe40000000f00 */
[----:B------:R-:W-:Y:S02]  /*2f30*/  @!P5 MOV R2, 0x400 ;  /* 0x000004000002d802 */ /* 0x000fe40000000f00 */
[----:B------:R-:W-:Y:S02]  /*2f40*/  @!P6 LEA R7, R7, R3, 0x18 ;  /* 0x000000030707e211 */ /* 0x000fe400078ec0ff */
[----:B-1----:R-:W-:Y:S01]  /*2f50*/  @!P5 LEA R6, R16, R2, 0x18 ;  /* 0x000000021006d211 */ /* 0x002fe200078ec0ff */
[----:B------:R-:W-:Y:S01]  /*2f60*/  IMAD.WIDE.U32 R2, R37, UR6, R8 ;  /* 0x0000000625027c25 */ /* 0x000fe2000f8e0008 */
[----:B------:R-:W-:-:S02]  /*2f70*/  MOV R8, UR10 ;  /* 0x0000000a00087c02 */ /* 0x000fc40008000f00 */
[C---:B------:R-:W-:Y:S01]  /*2f80*/  @!P5 LEA R26, R12.reuse, R6, 0x1 ;  /* 0x000000060c1ad211 */ /* 0x040fe200078e08ff */
[----:B------:R-:W-:Y:S01]  /*2f90*/  @!P6 IMAD R27, R12, 0x2, R7 ;  /* 0x000000020c1be824 */ /* 0x000fe200078e0207 */
[----:B------:R-:W-:Y:S01]  /*2fa0*/  @!P5 MOV R7, R128 ;  /* 0x000000800007d202 */ /* 0x000fe20000000f00 */
[----:B------:R-:W-:Y:S01]  /*2fb0*/  @!P5 IMAD.MOV.U32 R6, RZ, RZ, R129 ;  /* 0x000000ffff06d224 */ /* 0x000fe200078e0081 */
[----:B------:R-:W-:Y:S02]  /*2fc0*/  ISETP.GE.AND P3, PT, R43, UR23, PT ;  /* 0x000000172b007c0c */ /* 0x000fe4000bf66270 */
[----:B---3--:R-:W-:Y:S01]  /*2fd0*/  @!P1 MOV R0, 0x400 ;  /* 0x0000040000009802 */ /* 0x008fe20000000f00 */
[----:B------:R-:W-:Y:S01]  /*2fe0*/  IMAD.U32 R5, RZ, RZ, UR10 ;  /* 0x0000000aff057e24 */ /* 0x000fe2000f8e00ff */
[----:B------:R-:W-:Y:S01]  /*2ff0*/  @!P4 MOV R4, 0x400 ;  /* 0x000004000004c802 */ /* 0x000fe20000000f00 */
[----:B------:R-:W-:Y:S01]  /*3000*/  @!P5 IMAD.WIDE.U32 R8, R8, 0xe0, R6 ;  /* 0x000000e00808d825 */ /* 0x000fe200078e0006 */
[----:B-----5:R-:W-:-:S02]  /*3010*/  @!P1 LEA R13, R13, R0, 0x18 ;  /* 0x000000000d0d9211 */ /* 0x020fc400078ec0ff */
[----:B------:R-:W-:Y:S02]  /*3020*/  @!P2 MOV R0, 0x400 ;  /* 0x000004000000a802 */ /* 0x000fe40000000f00 */
[----:B----4-:R-:W-:Y:S02]  /*3030*/  @!P4 LEA R4, R17, R4, 0x18 ;  /* 0x000000041104c211 */ /* 0x010fe400078ec0ff */
[----:B------:R-:W-:Y:S01]  /*3040*/  @!P2 LEA R15, R15, R0, 0x18 ;  /* 0x000000000f0fa211 */ /* 0x000fe200078ec0ff */
[----:B------:R-:W-:Y:S01]  /*3050*/  IMAD R0, R31, UR6, RZ ;  /* 0x000000061f007c24 */ /* 0x000fe2000f8e02ff */
[C---:B------:R-:W-:Y:S01]  /*3060*/  @!P1 LEA R18, R12.reuse, R13, 0x1 ;  /* 0x0000000d0c129211 */ /* 0x040fe200078e08ff */
[C---:B------:R-:W-:Y:S01]  /*3070*/  @!P4 IMAD R19, R12.reuse, 0x2, R4 ;  /* 0x000000020c13c824 */ /* 0x040fe200078e0204 */
[----:B------:R-:W-:Y:S01]  /*3080*/  @!P2 LEA R15, R12, R15, 0x1 ;  /* 0x0000000f0c0fa211 */ /* 0x000fe200078e08ff */
[----:B------:R-:W-:Y:S01]  /*3090*/  IMAD R0, R37, UR7, R0 ;  /* 0x0000000725007c24 */ /* 0x000fe2000f8e0200 */
[----:B------:R-:W1:Y:S01]  /*30a0*/  @!P6 LDC.64 R16, c[0x0][0x218] ;  /* 0x00008600ff10eb82 */ /* 0x000e620000000a00 */
[----:B------:R-:W-:Y:S01]  /*30b0*/  MOV R12, R2 ;  /* 0x00000002000c7202 */ /* 0x000fe20000000f00 */
[--C-:B------:R-:W-:Y:S01]  /*30c0*/  @!P2 IMAD.MOV.U32 R2, RZ, RZ, R129.reuse ;  /* 0x000000ffff02a224 */ /* 0x100fe200078e0081 */
[----:B------:R-:W-:Y:S01]  /*30d0*/  @!UP0 UIMAD UR6, UR11, 0xc0, URZ ;  /* 0x000000c00b0688a4 */ /* 0x000fe2000f8e023f */
[----:B------:R-:W-:Y:S01]  /*30e0*/  IMAD.IADD R13, R3, 0x1, R0 ;  /* 0x00000001030d7824 */ /* 0x000fe200078e0200 */
[-C--:B------:R-:W-:Y:S01]  /*30f0*/  @!P2 MOV R3, R128.reuse ;  /* 0x000000800003a202 */ /* 0x080fe20000000f00 */
[----:B------:R-:W-:Y:S01]  /*3100*/  IMAD.U32 R0, RZ, RZ, UR10 ;  /* 0x0000000aff007e24 */ /* 0x000fe2000f8e00ff */
[----:B------:R-:W-:Y:S01]  /*3110*/  VOTEU.ALL UP0, P6 ;  /* 0x00000000003f7886 */ /* 0x000fe20003000000 */
[----:B------:R-:W-:Y:S01]  /*3120*/  @!P6 IMAD.MOV.U32 R4, RZ, RZ, R129 ;  /* 0x000000ffff04e224 */ /* 0x000fe200078e0081 */
[----:B------:R2:W-:Y:S01]  /*3130*/  @!P1 LDGSTS.E.BYPASS.LTC128B.128 [R18+0x7800], desc[UR16][R10.64] ;  /* 0x078000000a129fae */ /* 0x0005e2000b901d50 */
[----:B------:R-:W-:Y:S01]  /*3140*/  @!P2 IMAD.WIDE.U32 R2, R5, 0xc0, R2 ;  /* 0x000000c00502a825 */ /* 0x000fe200078e0002 */
[----:B------:R-:W-:-:S02]  /*3150*/  @!P6 MOV R5, R128 ;  /* 0x000000800005e202 */ /* 0x000fc40000000f00 */
[----:B------:R-:W-:Y:S01]  /*3160*/  @!P2 LEA R6, P1, R2, R24, 0x1 ;  /* 0x000000180206a211 */ /* 0x000fe200078208ff */
[----:B------:R-:W-:-:S04]  /*3170*/  @!P6 IMAD.WIDE.U32 R4, R0, 0xd0, R4 ;  /* 0x000000d00004e825 */ /* 0x000fc800078e0004 */
[----:B------:R-:W-:Y:S01]  /*3180*/  @!P2 VIADD R0, R3, UR6 ;  /* 0x000000060300ac36 */ /* 0x000fe20008000000 */
[----:B------:R-:W-:Y:S01]  /*3190*/  @!UP0 UIMAD UR6, UR11, 0xd0, URZ ;  /* 0x000000d00b0688a4 */ /* 0x000fe2000f8e023f */
[----:B------:R-:W-:Y:S01]  /*31a0*/  @!P4 MOV R3, R128 ;  /* 0x000000800003c202 */ /* 0x000fe20000000f00 */
[----:B------:R-:W-:Y:S02]  /*31b0*/  VOTEU.ALL UP0, P4 ;  /* 0x00000000003f7886 */ /* 0x000fe40002000000 */
[----:B------:R-:W-:Y:S01]  /*31c0*/  @!P2 LEA.HI.X R7, R2, R25, R0, 0x1, P1 ;  /* 0x000000190207a211 */ /* 0x000fe200008f0c00 */
[----:B------:R-:W-:Y:S02]  /*31d0*/  @!P4 IMAD.MOV.U32 R2, RZ, RZ, R129 ;  /* 0x000000ffff02c224 */ /* 0x000fe400078e0081 */
[----:B------:R-:W-:Y:S01]  /*31e0*/  @!P6 VIADD R0, R5, UR6 ;  /* 0x000000060500ec36 */ /* 0x000fe20008000000 */
[----:B------:R-:W-:Y:S01]  /*31f0*/  @!UP0 UIMAD UR8, UR11, 0xf0, URZ ;  /* 0x000000f00b0888a4 */ /* 0x000fe2000f8e023f */
[----:B------:R3:W-:Y:S01]  /*3200*/  @!P2 LDGSTS.E.BYPASS.LTC128B.128 [R15+0x8000], desc[UR16][R6.64] ;  /* 0x08000000060fafae */ /* 0x0007e2000b901d50 */
[----:B------:R-:W-:Y:S01]  /*3210*/  ULDC.64 UR6, c[0x0][0x250] ;  /* 0x0000940000067ab9 */ /* 0x000fe20000000a00 */
[----:B------:R-:W-:Y:S01]  /*3220*/  VOTEU.ALL UP0, P3 ;  /* 0x00000000003f7886 */ /* 0x000fe20001800000 */
[----:B------:R-:W-:Y:S01]  /*3230*/  IMAD R5, R48, UR6, RZ ;  /* 0x0000000630057c24 */ /* 0x000fe2000f8e02ff */
[----:B------:R-:W-:Y:S01]  /*3240*/  UIMAD.WIDE.U32 UR24, UR6, 0x20, URZ ;  /* 0x00000020061878a5 */ /* 0x000fe2000f8e003f */
[----:B--2---:R-:W-:-:S05]  /*3250*/  MOV R10, UR10 ;  /* 0x0000000a000a7c02 */ /* 0x004fca0008000f00 */
[----:B------:R-:W-:Y:S01]  /*3260*/  @!P4 IMAD.WIDE.U32 R2, R10, 0xf0, R2 ;  /* 0x000000f00a02c825 */ /* 0x000fe200078e0002 */
[----:B-1----:R-:W-:-:S03]  /*3270*/  @!P6 LEA R10, P1, R4, R16, 0x1 ;  /* 0x00000010040ae211 */ /* 0x002fc600078208ff */
[----:B------:R-:W-:Y:S01]  /*3280*/  @!P4 VIADD R3, R3, UR8 ;  /* 0x000000080303cc36 */ /* 0x000fe20008000000 */
[----:B------:R-:W-:Y:S02]  /*3290*/  @!P6 LEA.HI.X R11, R4, R17, R0, 0x1, P1 ;  /* 0x00000011040be211 */ /* 0x000fe400008f0c00 */
[----:B------:R-:W-:Y:S01]  /*32a0*/  @!P5 IADD3 R0, R9, UR9, RZ ;  /* 0x000000090900dc10 */ /* 0x000fe2000fffe0ff */
[----:B------:R-:W-:Y:S01]  /*32b0*/  ULDC.64 UR8, c[0x0][0x220] ;  /* 0x0000880000087ab9 */ /* 0x000fe20000000a00 */
[----:B------:R-:W-:Y:S01]  /*32c0*/  @!P4 LEA R4, P1, R2, R22, 0x1 ;  /* 0x000000160204c211 */ /* 0x000fe200078208ff */
[----:B------:R1:W-:Y:S01]  /*32d0*/  @!P6 LDGSTS.E.BYPASS.LTC128B.128 [R27+0x8800], desc[UR16][R10.64] ;  /* 0x088000000a1befae */ /* 0x0003e2000b901d50 */
[----:B------:R-:W-:Y:S02]  /*32e0*/  ISETP.GE.AND P6, PT, R14, UR23, PT ;  /* 0x000000170e007c0c */ /* 0x000fe4000bfc6270 */
[----:B---3--:R-:W-:-:S04]  /*32f0*/  @!P5 LEA R6, P2, R8, R20, 0x1 ;  /* 0x000000140806d211 */ /* 0x008fc800078408ff */
[----:B------:R-:W-:Y:S01]  /*3300*/  @!P5 LEA.HI.X R7, R8, R21, R0, 0x1, P2 ;  /* 0x000000150807d211 */ /* 0x000fe200010f0c00 */
[----:B------:R-:W-:Y:S01]  /*3310*/  IMAD R0, R44, UR7, R5 ;  /* 0x000000072c007c24 */ /* 0x000fe2000f8e0205 */
[----:B------:R-:W-:Y:S01]  /*3320*/  @!P4 LEA.HI.X R5, R2, R23, R3, 0x1, P1 ;  /* 0x000000170205c211 */ /* 0x000fe200008f0c03 */
[----:B------:R-:W-:Y:S01]  /*3330*/  IMAD.WIDE.U32 R8, R44, UR6, R12 ;  /* 0x000000062c087c25 */ /* 0x000fe2000f8e000c */
[----:B------:R-:W-:Y:S01]  /*3340*/  ISETP.GE.AND P1, PT, R46, UR23, PT ;  /* 0x000000172e007c0c */ /* 0x000fe2000bf26270 */
[----:B------:R2:W-:Y:S02]  /*3350*/  @!P5 LDGSTS.E.BYPASS.LTC128B.128 [R26+0x9000], desc[UR16][R6.64] ;  /* 0x09000000061adfae */ /* 0x0005e4000b901d50 */
[----:B------:R-:W-:Y:S01]  /*3360*/  IMAD.U32 R12, RZ, RZ, UR6 ;  /* 0x00000006ff0c7e24 */ /* 0x000fe2000f8e00ff */
[----:B------:R-:W-:Y:S01]  /*3370*/  IADD3 R0, R9, R0, RZ ;  /* 0x0000000009007210 */ /* 0x000fe20007ffe0ff */
[----:B------:R3:W-:Y:S01]  /*3380*/  @!P4 LDGSTS.E.BYPASS.LTC128B.128 [R19+0x9800], desc[UR16][R4.64] ;  /* 0x098000000413cfae */ /* 0x0007e2000b901d50 */
[C---:B------:R-:W-:Y:S01]  /*3390*/  LEA R50, P2, R8.reuse, UR8, 0x1 ;  /* 0x0000000808327c11 */ /* 0x040fe2000f8408ff */
[----:B------:R-:W-:Y:S01]  /*33a0*/  USHF.L.U32 UR8, UR7, 0x5, URZ ;  /* 0x0000000507087899 */ /* 0x000fe2000800063f */
[----:B------:R-:W-:Y:S01]  /*33b0*/  ISETP.GE.AND P4, PT, R47, UR23, PT ;  /* 0x000000172f007c0c */ /* 0x000fe2000bf86270 */
[----:B------:R-:W0:Y:S01]  /*33c0*/  LDGDEPBAR ;  /* 0x00000000000079af */ /* 0x000e220000000000 */
[----:B------:R-:W-:Y:S01]  /*33d0*/  LEA.HI.X R51, R8, UR9, R0, 0x1, P2 ;  /* 0x0000000908337c11 */ /* 0x000fe200090f0c00 */
[----:B------:R-:W-:Y:S01]  /*33e0*/  IMAD.U32 R0, RZ, RZ, UR6 ;  /* 0x00000006ff007e24 */ /* 0x000fe2000f8e00ff */
[-C--:B------:R-:W-:Y:S01]  /*33f0*/  @!P3 MOV R2, R50.reuse ;  /* 0x000000320002b202 */ /* 0x080fe20000000f00 */
[----:B-1----:R-:W-:Y:S01]  /*3400*/  IMAD.U32 R10, RZ, RZ, UR6 ;  /* 0x00000006ff0a7e24 */ /* 0x002fe2000f8e00ff */
[----:B------:R-:W-:Y:S01]  /*3410*/  @!P6 MOV R8, R50 ;  /* 0x000000320008e202 */ /* 0x000fe20000000f00 */
[--C-:B------:R-:W-:Y:S01]  /*3420*/  @!P3 IMAD.MOV.U32 R3, RZ, RZ, R51.reuse ;  /* 0x000000ffff03b224 */ /* 0x100fe200078e0033 */
[----:B------:R-:W-:Y:S01]  /*3430*/  STL [R1+0x4], R50 ;  /* 0x0000043201007387 */ /* 0x000fe20000100800 */
[----:B------:R-:W-:-:S02]  /*3440*/  @!P6 IMAD.MOV.U32 R9, RZ, RZ, R51 ;  /* 0x000000ffff09e224 */ /* 0x000fc400078e0033 */
[----:B------:R-:W-:Y:S01]  /*3450*/  @!P3 IMAD.WIDE.U32 R2, R0, 0x60, R2 ;  /* 0x000000600002b825 */ /* 0x000fe200078e0002 */
[----:B------:R-:W-:Y:S01]  /*3460*/  MOV R0, UR8 ;  /* 0x0000000800007c02 */ /* 0x000fe20008000f00 */
[----:B------:R-:W-:Y:S01]  /*3470*/  @!UP0 UIMAD UR8, UR7, 0x60, URZ ;  /* 0x00000060070888a4 */ /* 0x000fe2000f8e023f */
[----:B------:R-:W-:Y:S05]  /*3480*/  STL [R1], R51 ;  /* 0x0000003301007387 */ /* 0x000fea0000100800 */
[----:B------:R-:W-:Y:S02]  /*3490*/  @!P3 IADD3 R3, R3, UR8, RZ ;  /* 0x000000080303bc10 */ /* 0x000fe4000fffe0ff */
[----:B--2---:R-:W-:-:S02]  /*34a0*/  @!P4 IADD3 R6, P5, R50, UR24, RZ ;  /* 0x000000183206cc10 */ /* 0x004fc4000ffbe0ff */
[----:B---3--:R-:W-:Y:S01]  /*34b0*/  MOV R4, UR6 ;  /* 0x0000000600047c02 */ /* 0x008fe20008000f00 */
[----:B------:R-:W-:-:S04]  /*34c0*/  DEPBAR.LE SB0, 0x0 ;  /* 0x000080000000791a */ /* 0x000fc80000000000 */
[----:B------:R-:W-:Y:S01]  /*34d0*/  BAR.SYNC.DEFER_BLOCKING 0x0 ;  /* 0x0000000000007b1d */ /* 0x000fe20000010000 */
[----:B------:R-:W-:Y:S01]  /*34e0*/  @!P4 IADD3.X R7, R51, UR25, R0, P5, !PT ;  /* 0x000000193307cc10 */ /* 0x000fe2000affe400 */
[----:B------:R-:W-:Y:S01]  /*34f0*/  IMAD.U32 R5, RZ, RZ, UR7 ;  /* 0x00000007ff057e24 */ /* 0x000fe2000f8e00ff */
[----:B------:R-:W-:Y:S01]  /*3500*/  ISETP.GE.AND P5, PT, R40, UR23, PT ;  /* 0x0000001728007c0c */ /* 0x000fe2000bfa6270 */
[----:B------:R-:W-:Y:S01]  /*3510*/  IMAD.U32 R0, RZ, RZ, UR7 ;  /* 0x00000007ff007e24 */ /* 0x000fe2000f8e00ff */
[----:B------:R-:W-:-:S04]  /*3520*/  @!P1 LEA R4, P2, R4, R50, 0x6 ;  /* 0x0000003204049211 */ /* 0x000fc800078430ff */
[----:B------:R-:W-:Y:S02]  /*3530*/  @!P1 LEA.HI.X R5, R10, R51, R5, 0x6, P2 ;  /* 0x000000330a059211 */ /* 0x000fe400010f3405 */
[----:B------:R-:W-:-:S05]  /*3540*/  ISETP.GE.AND P2, PT, R35, UR23, PT ;  /* 0x0000001723007c0c */ /* 0x000fca000bf46270 */
[----:B------:R-:W-:-:S05]  /*3550*/  VOTEU.ALL UP2, P5 ;  /* 0x00000000003f7886 */ /* 0x000fca0002840000 */
[----:B------:R-:W-:Y:S01]  /*3560*/  @!UP2 UIMAD UR22, UR7, 0xa0, URZ ;  /* 0x000000a00716a8a4 */ /* 0x000fe2000f8e023f */
[----:B------:R-:W-:Y:S02]  /*3570*/  @P6 STS.128 [R243+0xa000], RZ ;  /* 0x00a000fff3006388 */ /* 0x000fe40000000c00 */
[----:B------:R-:W-:Y:S02]  /*3580*/  VOTEU.ALL UP0, P2 ;  /* 0x00000000003f7886 */ /* 0x000fe40001000000 */
[----:B------:R-:W-:Y:S01]  /*3590*/  @!PT LDS RZ, [RZ] ;  /* 0x00000000fffff984 */ /* 0x000fe20000000800 */
[----:B------:R-:W-:Y:S01]  /*35a0*/  @!PT LDS RZ, [RZ] ;  /* 0x00000000fffff984 */ /* 0x000fe20000000800 */
[----:B------:R-:W-:Y:S01]  /*35b0*/  @!PT LDS RZ, [RZ] ;  /* 0x00000000fffff984 */ /* 0x000fe20000000800 */
[----:B------:R1:W-:Y:S01]  /*35c0*/  @!P6 LDGSTS.E.BYPASS.LTC128B.128 [R243+0xa000], desc[UR16][R8.64] ;  /* 0x0a00000008f3efae */ /* 0x0003e2000b901d50 */
[----:B------:R-:W-:Y:S02]  /*35d0*/  ISETP.GE.AND P6, PT, R42, UR23, PT ;  /* 0x000000172a007c0c */ /* 0x000fe4000bfc6270 */
[----:B------:R-:W-:Y:S01]  /*35e0*/  @!UP0 UIMAD UR8, UR7, 0xe0, URZ ;  /* 0x000000e0070888a4 */ /* 0x000fe2000f8e023f */
[----:B------:R-:W-:Y:S04]  /*35f0*/  @P4 STS.128 [R243+0xa800], RZ ;  /* 0x00a800fff3004388 */ /* 0x000fe80000000c00 */
[----:B------:R-:W-:Y:S01]  /*3600*/  @!PT LDS RZ, [RZ] ;  /* 0x00000000fffff984 */ /* 0x000fe20000000800 */
[----:B------:R-:W-:Y:S01]  /*3610*/  @!PT LDS RZ, [RZ] ;  /* 0x00000000fffff984 */ /* 0x000fe20000000800 */
[----:B------:R-:W-:Y:S01]  /*3620*/  @!PT LDS RZ, [RZ] ;  /* 0x00000000fffff984 */ /* 0x000fe20000000800 */
[----:B------:R2:W-:Y:S01]  /*3630*/  @!P4 LDGSTS.E.BYPASS.LTC128B.128 [R243+0xa800], desc[UR16][R6.64] ;  /* 0x0a80000006f3cfae */ /* 0x0005e2000b901d50 */
[----:B------:R-:W-:-:S03]  /*3640*/  ISETP.GE.AND P4, PT, R41, UR23, PT ;  /* 0x0000001729007c0c */ /* 0x000fc6000bf86270 */
        /* <DEDUP_REMOVED lines=11> */
[----:B------:R-:W-:Y:S01]  /*3700*/  ISETP.GE.AND P3, PT, R39, UR23, PT ;  /* 0x0000001727007c0c */ /* 0x000fe2000bf66270 */
[----:B-1----:R-:W-:Y:S02]  /*3710*/  IMAD.U32 R8, RZ, RZ, UR6 ;  /* 0x00000006ff087e24 */ /* 0x002fe4000f8e00ff */
[----:B------:R-:W-:Y:S01]  /*3720*/  @P6 STS.128 [R243+0xc000], RZ ;  /* 0x00c000fff3006388 */ /* 0x000fe20000000c00 */
[----:B------:R-:W-:Y:S02]  /*3730*/  @!UP1 UIMAD UR9, UR7, 0xc0, URZ ;  /* 0x000000c0070998a4 */ /* 0x000fe4000f8e023f */
[----:B------:R-:W-:Y:S02]  /*3740*/  @!P6 LEA R8, P1, R8, R50, 0x7 ;  /* 0x000000320808e211 */ /* 0x000fe400078238ff */
[----:B--2---:R-:W-:Y:S02]  /*3750*/  MOV R6, UR6 ;  /* 0x0000000600067c02 */ /* 0x004fe40008000f00 */
[----:B---3--:R-:W-:-:S04]  /*3760*/  MOV R4, UR6 ;  /* 0x0000000600047c02 */ /* 0x008fc80008000f00 */
[-C--:B------:R-:W-:Y:S01]  /*3770*/  @!P6 LEA.HI.X R9, R4, R51.reuse, R0, 0x7, P1 ;  /* 0x000000330409e211 */ /* 0x080fe200008f3c00 */
[----:B------:R-:W-:Y:S01]  /*3780*/  IMAD.U32 R0, RZ, RZ, UR6 ;  /* 0x00000006ff007e24 */ /* 0x000fe2000f8e00ff */
[----:B------:R-:W-:Y:S02]  /*3790*/  ISETP.GE.AND P1, PT, R38, UR23, PT ;  /* 0x0000001726007c0c */ /* 0x000fe4000bf26270 */
[----:B----4-:R-:W-:Y:S01]  /*37a0*/  @!P5 MOV R3, R51 ;  /* 0x000000330003d202 */ /* 0x010fe20000000f00 */
[----:B------:R-:W-:Y:S01]  /*37b0*/  @!P5 IMAD.MOV.U32 R2, RZ, RZ, R50 ;  /* 0x000000ffff02d224 */ /* 0x000fe200078e0032 */
[----:B------:R-:W-:Y:S01]  /*37c0*/  @!PT LDS RZ, [RZ] ;  /* 0x00000000fffff984 */ /* 0x000fe20000000800 */
[----:B------:R-:W-:Y:S01]  /*37d0*/  @!PT LDS RZ, [RZ] ;  /* 0x00000000fffff984 */ /* 0x000fe20000000800 */
[----:B------:R-:W-:Y:S01]  /*37e0*/  @!PT LDS RZ, [RZ] ;  /* 0x00000000fffff984 */ /* 0x000fe20000000800 */
[----:B------:R1:W-:Y:S01]  /*37f0*/  @!P6 LDGSTS.E.BYPASS.LTC128B.128 [R243+0xc000], desc[UR16][R8.64] ;  /* 0x0c00000008f3efae */ /* 0x0003e2000b901d50 */
[----:B------:R-:W-:Y:S02]  /*3800*/  ISETP.GE.AND P6, PT, R34, UR23, PT ;  /* 0x0000001722007c0c */ /* 0x000fe4000bfc6270 */
[----:B------:R-:W-:Y:S01]  /*3810*/  @!P5 IMAD.WIDE.U32 R6, R6, 0xa0, R2 ;  /* 0x000000a00606d825 */ /* 0x000fe200078e0002 */
[-C--:B------:R-:W-:Y:S01]  /*3820*/  @!P4 MOV R2, R50.reuse ;  /* 0x000000320002c202 */ /* 0x080fe20000000f00 */
[----:B------:R-:W-:Y:S02]  /*3830*/  @P5 STS.128 [R243+0xc800], RZ ;  /* 0x00c800fff3005388 */ /* 0x000fe40000000c00 */
[----:B------:R-:W-:Y:S01]  /*3840*/  @!P4 IMAD.MOV.U32 R3, RZ, RZ, R51 ;  /* 0x000000ffff03c224 */ /* 0x000fe200078e0033 */
[----:B------:R-:W-:Y:S01]  /*3850*/  @!P5 IADD3 R7, R7, UR22, RZ ;  /* 0x000000160707dc10 */ /* 0x000fe2000fffe0ff */
[----:B------:R-:W-:Y:S01]  /*3860*/  VOTEU.ALL UP0, P1 ;  /* 0x00000000003f7886 */ /* 0x000fe20000800000 */
[----:B------:R-:W-:Y:S01]  /*3870*/  @!P4 IMAD.WIDE.U32 R4, R4, 0xc0, R2 ;  /* 0x000000c00404c825 */ /* 0x000fe200078e0002 */
[----:B------:R-:W-:-:S02]  /*3880*/  @!P2 MOV R2, R50 ;  /* 0x000000320002a202 */ /* 0x000fc40000000f00 */
[----:B------:R-:W-:Y:S01]  /*3890*/  @!PT LDS RZ, [RZ] ;  /* 0x00000000fffff984 */ /* 0x000fe20000000800 */
[----:B------:R-:W-:Y:S01]  /*38a0*/  @!PT LDS RZ, [RZ] ;  /* 0x00000000fffff984 */ /* 0x000fe20000000800 */
[----:B------:R-:W-:Y:S01]  /*38b0*/  @!PT LDS RZ, [RZ] ;  /* 0x00000000fffff984 */ /* 0x000fe20000000800 */
[----:B------:R2:W-:Y:S01]  /*38c0*/  @!P5 LDGSTS.E.BYPASS.LTC128B.128 [R243+0xc800], desc[UR16][R6.64] ;  /* 0x0c80000006f3dfae */ /* 0x0005e2000b901d50 */
[----:B------:R-:W-:Y:S01]  /*38d0*/  ISETP.GE.AND P5, PT, R28, UR23, PT ;  /* 0x000000171c007c0c */ /* 0x000fe2000bfa6270 */
[----:B------:R-:W-:Y:S01]  /*38e0*/  @!P2 IMAD.MOV.U32 R3, RZ, RZ, R51 ;  /* 0x000000ffff03a224 */ /* 0x000fe200078e0033 */
[----:B------:R-:W-:Y:S01]  /*38f0*/  VOTEU.ALL UP3, P6 ;  /* 0x00000000003f7886 */ /* 0x000fe20003060000 */
[----:B------:R-:W-:Y:S01]  /*3900*/  @!P4 VIADD R5, R5, UR9 ;  /* 0x000000090505cc36 */ /* 0x000fe20008000000 */
[----:B------:R-:W-:Y:S01]  /*3910*/  @P4 STS.128 [R243+0xd000], RZ ;  /* 0x00d000fff3004388 */ /* 0x000fe20000000c00 */
[----:B------:R-:W-:Y:S02]  /*3920*/  @!P2 IMAD.WIDE.U32 R2, R0, 0xe0, R2 ;  /* 0x000000e00002a825 */ /* 0x000fe400078e0002 */
[----:B------:R-:W-:Y:S01]  /*3930*/  @!UP3 UIMAD UR22, UR7, 0x140, URZ ;  /* 0x000001400716b8a4 */ /* 0x000fe2000f8e023f */
[----:B------:R-:W-:Y:S01]  /*3940*/  @!PT LDS RZ, [RZ] ;  /* 0x00000000fffff984 */ /* 0x000fe20000000800 */
[----:B------:R-:W-:Y:S01]  /*3950*/  @!PT LDS RZ, [RZ] ;  /* 0x00000000fffff984 */ /* 0x000fe20000000800 */
[----:B------:R-:W-:Y:S01]  /*3960*/  @!PT LDS RZ, [RZ] ;  /* 0x00000000fffff984 */ /* 0x000fe20000000800 */
[----:B------:R3:W-:Y:S01]  /*3970*/  @!P4 LDGSTS.E.BYPASS.LTC128B.128 [R243+0xd000], desc[UR16][R4.64] ;  /* 0x0d00000004f3cfae */ /* 0x0007e2000b901d50 */
[----:B------:R-:W-:-:S02]  /*3980*/  ISETP.GE.AND P4, PT, R29, UR23, PT ;  /* 0x000000171d007c0c */ /* 0x000fc4000bf86270 */
[----:B------:R-:W-:Y:S01]  /*3990*/  @!P2 IADD3 R3, R3, UR8, RZ ;  /* 0x000000080303ac10 */ /* 0x000fe2000fffe0ff */
[----:B------:R-:W-:Y:S01]  /*39a0*/  @P2 STS.128 [R243+0xd800], RZ ;  /* 0x00d800fff3002388 */ /* 0x000fe20000000c00 */
[----:B-1----:R-:W-:Y:S01]  /*39b0*/  LEA.HI R8, R49, R200, RZ, 0x4 ;  /* 0x000000c831087211 */ /* 0x002fe200078f20ff */
[----:B------:R-:W-:Y:S02]  /*39c0*/  @!UP0 UIMAD UR8, UR7, 0x120, URZ ;  /* 0x00000120070888a4 */ /* 0x000fe4000f8e023f */
[----:B------:R-:W-:Y:S01]  /*39d0*/  @!PT LDS RZ, [RZ] ;  /* 0x00000000fffff984 */ /* 0x000fe20000000800 */
[----:B------:R-:W-:Y:S01]  /*39e0*/  @!PT LDS RZ, [RZ] ;  /* 0x00000000fffff984 */ /* 0x000fe20000000800 */
[----:B------:R-:W-:Y:S01]  /*39f0*/  @!PT LDS RZ, [RZ] ;  /* 0x00000000fffff984 */ /* 0x000fe20000000800 */
[----:B------:R1:W-:Y:S01]  /*3a00*/  @!P2 LDGSTS.E.BYPASS.LTC128B.128 [R243+0xd800], desc[UR16][R2.64] ;  /* 0x0d80000002f3afae */ /* 0x0003e2000b901d50 */
[----:B------:R-:W-:Y:S01]  /*3a10*/  LOP3.LUT R0, R8, 0xfffffff0, RZ, 0xc0, !PT ;  /* 0xfffffff008007812 */ /* 0x000fe200078ec0ff */
[----:B------:R-:W-:Y:S02]  /*3a20*/  VOTEU.ALL UP2, P5 ;  /* 0x00000000003f7886 */ /* 0x000fe40002840000 */
[----:B------:R-:W-:Y:S02]  /*3a30*/  @P3 STS.128 [R243+0xe000], RZ ;  /* 0x00e000fff3003388 */ /* 0x000fe40000000c00 */
[----:B------:R-:W-:Y:S01]  /*3a40*/  IMAD.IADD R0, R200, 0x1, -R0 ;  /* 0x00000001c8007824 */ /* 0x000fe200078e0a00 */
[----:B------:R-:W-:Y:S01]  /*3a50*/  VOTEU.ALL UP1, P4 ;  /* 0x00000000003f7886 */ /* 0x000fe20002020000 */
[----:B------:R-:W-:Y:S01]  /*3a60*/  @!UP2 UIMAD UR9, UR7, 0x160, URZ ;  /* 0x000001600709a8a4 */ /* 0x000fe2000f8e023f */
[----:B--2---:R-:W-:Y:S01]  /*3a70*/  IMAD.U32 R7, RZ, RZ, UR6 ;  /* 0x00000006ff077e24 */ /* 0x004fe2000f8e00ff */
[----:B------:R-:W-:-:S02]  /*3a80*/  MOV R6, UR7 ;  /* 0x0000000700067c02 */ /* 0x000fc40008000f00 */
[----:B---3--:R-:W-:Y:S02]  /*3a90*/  MOV R4, UR6 ;  /* 0x0000000600047c02 */ /* 0x008fe40008000f00 */
[----:B------:R-:W-:Y:S02]  /*3aa0*/  SHF.R.S32.HI R5, RZ, 0x1f, R0 ;  /* 0x0000001fff057819 */ /* 0x000fe40000011400 */
[----:B------:R-:W-:Y:S02]  /*3ab0*/  @!P3 LEA R4, P2, R4, R50, 0x8 ;  /* 0x000000320404b211 */ /* 0x000fe400078440ff */
[----:B------:R-:W-:Y:S02]  /*3ac0*/  LEA.HI R16, R5, R0, RZ, 0x3 ;  /* 0x0000000005107211 */ /* 0x000fe400078f18ff */
[----:B-1----:R-:W-:Y:S02]  /*3ad0*/  SHF.R.S32.HI R2, RZ, 0x4, R8 ;  /* 0x00000004ff027819 */ /* 0x002fe40000011408 */
[----:B------:R-:W-:-:S02]  /*3ae0*/  @!P3 LEA.HI.X R5, R7, R51, R6, 0x8, P2 ;  /* 0x000000330705b211 */ /* 0x000fc400010f4406 */
[----:B------:R-:W-:Y:S02]  /*3af0*/  LEA.HI R3, R8, R2, RZ, 0x1 ;  /* 0x0000000208037211 */ /* 0x000fe400078f08ff */
[----:B------:R-:W-:Y:S01]  /*3b00*/  LOP3.LUT R6, R16, 0xfffffff8, RZ, 0xc0, !PT ;  /* 0xfffffff810067812 */ /* 0x000fe200078ec0ff */
[----:B------:R-:W-:Y:S01]  /*3b10*/  @!PT LDS RZ, [RZ] ;  /* 0x00000000fffff984 */ /* 0x000fe20000000800 */
[----:B------:R-:W-:Y:S01]  /*3b20*/  @!PT LDS RZ, [RZ] ;  /* 0x00000000fffff984 */ /* 0x000fe20000000800 */
[----:B------:R-:W-:Y:S01]  /*3b30*/  @!PT LDS RZ, [RZ] ;  /* 0x00000000fffff984 */ /* 0x000fe20000000800 */
[----:B------:R1:W-:Y:S01]  /*3b40*/  @!P3 LDGSTS.E.BYPASS.LTC128B.128 [R243+0xe000], desc[UR16][R4.64] ;  /* 0x0e00000004f3bfae */ /* 0x0003e2000b901d50 */
[----:B------:R-:W-:Y:S02]  /*3b50*/  LOP3.LUT R3, R3, 0xfffffffe, RZ, 0xc0, !PT ;  /* 0xfffffffe03037812 */ /* 0x000fe400078ec0ff */
[----:B------:R-:W-:Y:S01]  /*3b60*/  MOV R8, UR6 ;  /* 0x0000000600087c02 */ /* 0x000fe20008000f00 */
[----:B------:R-:W-:Y:S01]  /*3b70*/  IMAD.IADD R20, R0, 0x1, -R6 ;  /* 0x0000000100147824 */ /* 0x000fe200078e0a06 */
[----:B------:R-:W-:Y:S01]  /*3b80*/  SHF.L.U32 R0, R36, 0x6, RZ ;  /* 0x0000000624007819 */ /* 0x000fe200000006ff */
[----:B------:R-:W-:Y:S01]  /*3b90*/  IMAD.IADD R7, R2, 0x1, -R3 ;  /* 0x0000000102077824 */ /* 0x000fe200078e0a03 */
[----:B------:R-:W-:Y:S01]  /*3ba0*/  @!P1 MOV R3, R51 ;  /* 0x0000003300039202 */ /* 0x000fe20000000f00 */
[----:B------:R-:W-:Y:S01]  /*3bb0*/  IMAD.SHL.U32 R6, R14, 0x8, RZ ;  /* 0x000000080e067824 */ /* 0x000fe200078e00ff */
[----:B------:R-:W-:Y:S01]  /*3bc0*/  LOP3.LUT R0, R0, 0x1c0, RZ, 0xc0, !PT ;  /* 0x000001c000007812 */ /* 0x000fe200078ec0ff */
[----:B------:R-:W-:Y:S01]  /*3bd0*/  @!P1 IMAD.MOV.U32 R2, RZ, RZ, R50 ;  /* 0x000000ffff029224 */ /* 0x000fe200078e0032 */
[----:B------:R-:W-:Y:S01]  /*3be0*/  @P1 STS.128 [R243+0xe800], RZ ;  /* 0x00e800fff3001388 */ /* 0x000fe20000000c00 */
[----:B------:R-:W-:-:S02]  /*3bf0*/  ISETP.GE.AND P2, PT, R30, UR23, PT ;  /* 0x000000171e007c0c */ /* 0x000fc4000bf46270 */
[----:B------:R-:W-:Y:S01]  /*3c00*/  @!P1 IMAD.WIDE.U32 R2, R8, 0x120, R2 ;  /* 0x0000012008029825 */ /* 0x000fe200078e0002 */
[----:B------:R-:W-:Y:S02]  /*3c10*/  LOP3.LUT R6, R0, 0x8, R6, 0xf8, !PT ;  /* 0x0000000800067812 */ /* 0x000fe400078ef806 */
[----:B------:R-:W-:Y:S01]  /*3c20*/  SHF.R.U32.HI R0, RZ, 0x3, R0 ;  /* 0x00000003ff007819 */ /* 0x000fe20000011600 */
[----:B------:R-:W-:Y:S01]  /*3c30*/  @!P1 VIADD R3, R3, UR8 ;  /* 0x0000000803039c36 */ /* 0x000fe20008000000 */
[----:B------:R-:W-:Y:S01]  /*3c40*/  ISETP.GE.AND P3, PT, R32, UR23, PT ;  /* 0x0000001720007c0c */ /* 0x000fe2000bf66270 */
[----:B------:R-:W-:Y:S01]  /*3c50*/  @!UP1 UIMAD UR8, UR7, 0x180, URZ ;  /* 0x00000180070898a4 */ /* 0x000fe2000f8e023f */
[----:B------:R-:W-:Y:S02]  /*3c60*/  LOP3.LUT R6, R6, R0, RZ, 0x3c, !PT ;  /* 0x0000000006067212 */ /* 0x000fe400078e3cff */
[----:B------:R-:W-:Y:S01]  /*3c70*/  @!PT LDS RZ, [RZ] ;  /* 0x00000000fffff984 */ /* 0x000fe20000000800 */
[----:B------:R-:W-:Y:S01]  /*3c80*/  @!PT LDS RZ, [RZ] ;  /* 0x00000000fffff984 */ /* 0x000fe20000000800 */
[----:B------:R-:W-:Y:S01]  /*3c90*/  @!PT LDS RZ, [RZ] ;  /* 0x00000000fffff984 */ /* 0x000fe20000000800 */
[----:B------:R2:W-:Y:S01]  /*3ca0*/  @!P1 LDGSTS.E.BYPASS.LTC128B.128 [R243+0xe800], desc[UR16][R2.64] ;  /* 0x0e80000002f39fae */ /* 0x0005e2000b901d50 */
[----:B------:R-:W-:Y:S01]  /*3cb0*/  MOV R14, UR6 ;  /* 0x00000006000e7c02 */ /* 0x000fe20008000f00 */
[----:B------:R-:W-:Y:S01]  /*3cc0*/  VOTEU.ALL UP0, P2 ;  /* 0x00000000003f7886 */ /* 0x000fe20001000000 */
[----:B------:R-:W-:Y:S01]  /*3cd0*/  ISETP.GE.AND P1, PT, R33, UR23, PT ;  /* 0x0000001721007c0c */ /* 0x000fe2000bf26270 */
[----:B------:R-:W-:Y:S01]  /*3ce0*/  @P6 STS.128 [R243+0xf000], RZ ;  /* 0x00f000fff3006388 */ /* 0x000fe20000000c00 */
[----:B-1----:R-:W-:-:S02]  /*3cf0*/  SHF.L.U32 R5, R20, 0x6, RZ ;  /* 0x0000000614057819 */ /* 0x002fc400000006ff */
[----:B------:R-:W-:Y:S02]  /*3d00*/  SHF.L.U32 R4, R7, 0x3, RZ ;  /* 0x0000000307047819 */ /* 0x000fe400000006ff */
[----:B------:R-:W-:Y:S01]  /*3d10*/  LOP3.LUT R0, R5, 0x1c0, RZ, 0xc0, !PT ;  /* 0x000001c005007812 */ /* 0x000fe200078ec0ff */
[----:B------:R-:W-:Y:S01]  /*3d20*/  IMAD.U32 R5, RZ, RZ, UR6 ;  /* 0x00000006ff057e24 */ /* 0x000fe2000f8e00ff */
[----:B------:R-:W-:-:S05]  /*3d30*/  VOTEU.ALL UP2, P3 ;  /* 0x00000000003f7886 */ /* 0x000fca0001840000 */
[----:B------:R-:W-:Y:S01]  /*3d40*/  VOTEU.ALL UP1, P1 ;  /* 0x00000000003f7886 */ /* 0x000fe20000820000 */
[----:B--2---:R-:W-:Y:S01]  /*3d50*/  LOP3.LUT R3, R0, 0x8, R4, 0xf8, !PT ;  /* 0x0000000800037812 */ /* 0x004fe200078ef804 */
[----:B------:R-:W-:Y:S01]  /*3d60*/  IMAD.U32 R4, RZ, RZ, UR6 ;  /* 0x00000006ff047e24 */ /* 0x000fe2000f8e00ff */
[----:B------:R-:W-:Y:S02]  /*3d70*/  SHF.R.U32.HI R2, RZ, 0x3, R0 ;  /* 0x00000003ff027819 */ /* 0x000fe40000011600 */
[----:B------:R-:W-:Y:S02]  /*3d80*/  LEA R0, R7, R6, 0x9 ;  /* 0x0000000607007211 */ /* 0x000fe400078e48ff */
[----:B------:R-:W-:Y:S01]  /*3d90*/  LOP3.LUT R85, R3, R2, RZ, 0x3c, !PT ;  /* 0x0000000203557212 */ /* 0x000fe200078e3cff */
[----:B------:R-:W-:Y:S01]  /*3da0*/  @!P6 IMAD.MOV.U32 R3, RZ, RZ, R51 ;  /* 0x000000ffff03e224 */ /* 0x000fe200078e0033 */
[----:B------:R-:W-:Y:S02]  /*3db0*/  @!P6 MOV R2, R50 ;  /* 0x000000320002e202 */ /* 0x000fe40000000f00 */
[----:B------:R-:W-:-:S02]  /*3dc0*/  LEA R134, R0, UR4, 0x1 ;  /* 0x0000000400867c11 */ /* 0x000fc4000f8e08ff */
[----:B------:R-:W-:Y:S01]  /*3dd0*/  MOV R0, 0x10 ;  /* 0x0000001000007802 */ /* 0x000fe20000000f00 */
[----:B------:R-:W-:Y:S01]  /*3de0*/  @!P6 IMAD.WIDE.U32 R6, R5, 0x140, R2 ;  /* 0x000001400506e825 */ /* 0x000fe200078e0002 */
[----:B------:R-:W-:-:S03]  /*3df0*/  @!P5 MOV R3, R51 ;  /* 0x000000330003d202 */ /* 0x000fc60000000f00 */
[----:B------:R-:W-:Y:S01]  /*3e00*/  @!P5 IMAD.MOV.U32 R2, RZ, RZ, R50 ;  /* 0x000000ffff02d224 */ /* 0x000fe200078e0032 */
[----:B------:R-:W-:Y:S01]  /*3e10*/  @!P6 IADD3 R7, R7, UR22, RZ ;  /* 0x000000160707ec10 */ /* 0x000fe2000fffe0ff */
[----:B------:R-:W-:Y:S01]  /*3e20*/  @!UP0 UIMAD UR22, UR7, 0x1a0, URZ ;  /* 0x000001a0071688a4 */ /* 0x000fe2000f8e023f */
[----:B------:R-:W-:Y:S01]  /*3e30*/  VIADD R229, R134, 0x2040 ;  /* 0x0000204086e57836 */ /* 0x000fe20000000000 */
[----:B------:R-:W-:Y:S01]  /*3e40*/  UISETP.GT.AND UP0, UPT, UR13, 0x1, UPT ;  /* 0x000000010d00788c */ /* 0x000fe2000bf04270 */
[----:B------:R-:W-:Y:S01]  /*3e50*/  @!P5 IMAD.WIDE.U32 R4, R4, 0x160, R2 ;  /* 0x000001600404d825 */ /* 0x000fe200078e0002 */
[-C--:B------:R-:W-:Y:S01]  /*3e60*/  @!P4 MOV R3, R51.reuse ;  /* 0x000000330003c202 */ /* 0x080fe20000000f00 */
[----:B------:R-:W-:Y:S01]  /*3e70*/  @!PT LDS RZ, [RZ] ;  /* 0x00000000fffff984 */ /* 0x000fe20000000800 */
[----:B------:R-:W-:Y:S01]  /*3e80*/  @!PT LDS RZ, [RZ] ;  /* 0x00000000fffff984 */ /* 0x000fe20000000800 */
[----:B------:R-:W-:Y:S01]  /*3e90*/  @!PT LDS RZ, [RZ] ;  /* 0x00000000fffff984 */ /* 0x000fe20000000800 */
[----:B------:R1:W-:Y:S02]  /*3ea0*/  @!P6 LDGSTS.E.BYPASS.LTC128B.128 [R243+0xf000], desc[UR16][R6.64] ;  /* 0x0f00000006f3efae */ /* 0x0003e4000b901d50 */
[----:B------:R-:W-:Y:S02]  /*3eb0*/  @!P4 IMAD.MOV.U32 R2, RZ, RZ, R50 ;  /* 0x000000ffff02c224 */ /* 0x000fe400078e0032 */
[----:B------:R-:W-:Y:S01]  /*3ec0*/  @!P5 VIADD R5, R5, UR9 ;  /* 0x000000090505dc36 */ /* 0x000fe20008000000 */
[----:B------:R-:W-:Y:S01]  /*3ed0*/  @!UP2 UIMAD UR9, UR7, 0x1c0, URZ ;  /* 0x000001c00709a8a4 */ /* 0x000fe2000f8e023f */
[----:B------:R-:W-:Y:S01]  /*3ee0*/  @!P4 IMAD.WIDE.U32 R14, R14, 0x180, R2 ;  /* 0x000001800e0ec825 */ /* 0x000fe200078e0002 */
[----:B------:R-:W-:Y:S01]  /*3ef0*/  @!P2 MOV R3, R51 ;  /* 0x000000330003a202 */ /* 0x000fe20000000f00 */
[----:B------:R-:W-:Y:S02]  /*3f00*/  @P5 STS.128 [R243+0xf800], RZ ;  /* 0x00f800fff3005388 */ /* 0x000fe40000000c00 */
[----:B------:R-:W-:-:S02]  /*3f10*/  @!P2 IMAD.MOV.U32 R2, RZ, RZ, R50 ;  /* 0x000000ffff02a224 */ /* 0x000fc400078e0032 */
[----:B------:R-:W-:Y:S01]  /*3f20*/  @!PT LDS RZ, [RZ] ;  /* 0x00000000fffff984 */ /* 0x000fe20000000800 */
[----:B------:R-:W-:Y:S01]  /*3f30*/  @!PT LDS RZ, [RZ] ;  /* 0x00000000fffff984 */ /* 0x000fe20000000800 */
[----:B------:R-:W-:Y:S01]  /*3f40*/  @!PT LDS RZ, [RZ] ;  /* 0x00000000fffff984 */ /* 0x000fe20000000800 */
[----:B------:R-:W-:Y:S02]  /*3f50*/  @!P5 LDGSTS.E.BYPASS.LTC128B.128 [R243+0xf800], desc[UR16][R4.64] ;  /* 0x0f80000004f3dfae */ /* 0x000fe4000b901d50 */
[----:B------:R-:W-:Y:S01]  /*3f60*/  @!P2 IMAD.WIDE.U32 R8, R8, 0x1a0, R2 ;  /* 0x000001a00808a825 */ /* 0x000fe200078e0002 */
[-C--:B------:R-:W-:Y:S01]  /*3f70*/  @!P3 MOV R2, R50.reuse ;  /* 0x000000320002b202 */ /* 0x080fe20000000f00 */
[----:B------:R-:W-:Y:S02]  /*3f80*/  @P4 STS.128 [R243+0x10000], RZ ;  /* 0x010000fff3004388 */ /* 0x000fe40000000c00 */
[----:B------:R-:W-:Y:S01]  /*3f90*/  @!P3 IMAD.MOV.U32 R3, RZ, RZ, R51 ;  /* 0x000000ffff03b224 */ /* 0x000fe200078e0033 */
[----:B------:R-:W-:Y:S01]  /*3fa0*/  @!P2 IADD3 R9, R9, UR22, RZ ;  /* 0x000000160909ac10 */ /* 0x000fe2000fffe0ff */
[----:B------:R-:W-:Y:S01]  /*3fb0*/  ULDC UR22, c[0x0][0x39c] ;  /* 0x0000e70000167ab9 */ /* 0x000fe20000000800 */
[----:B------:R-:W-:Y:S01]  /*3fc0*/  @!P3 IMAD.WIDE.U32 R12, R12, 0x1c0, R2 ;  /* 0x000001c00c0cb825 */ /* 0x000fe200078e0002 */
[----:B------:R-:W-:-:S03]  /*3fd0*/  @!P1 MOV R2, R50 ;  /* 0x0000003200029202 */ /* 0x000fc60000000f00 */
[----:B------:R-:W-:Y:S02]  /*3fe0*/  @!P1 IMAD.MOV.U32 R3, RZ, RZ, R51 ;  /* 0x000000ffff039224 */ /* 0x000fe400078e0033 */
[----:B------:R-:W-:Y:S02]  /*3ff0*/  @!P3 VIADD R13, R13, UR9 ;  /* 0x000000090d0dbc36 */ /* 0x000fe40008000000 */
[----:B------:R-:W-:Y:S01]  /*4000*/  @!P1 IMAD.WIDE.U32 R10, R10, 0x1e0, R2 ;  /* 0x000001e00a0a9825 */ /* 0x000fe200078e0002 */
[----:B------:R-:W-:Y:S01]  /*4010*/  @!P4 IADD3 R3, R15, UR8, RZ ;  /* 0x000000080f03cc10 */ /* 0x000fe2000fffe0ff */
[----:B------:R-:W-:Y:S02]  /*4020*/  @!UP1 UIMAD UR8, UR7, 0x1e0, URZ ;  /* 0x000001e0070898a4 */ /* 0x000fe4000f8e023f */
[----:B------:R-:W-:Y:S01]  /*4030*/  @!P4 IMAD.MOV.U32 R2, RZ, RZ, R14 ;  /* 0x000000ffff02c224 */ /* 0x000fe200078e000e */
[----:B------:R-:W-:-:S03]  /*4040*/  SHF.L.U32 R14, R16, 0x6, RZ ;  /* 0x00000006100e7819 */ /* 0x000fc600000006ff */
[----:B------:R-:W-:Y:S01]  /*4050*/  @!P1 VIADD R11, R11, UR8 ;  /* 0x000000080b0b9c36 */ /* 0x000fe20008000000 */
[----:B------:R-:W-:Y:S01]  /*4060*/  LOP3.LUT R84, R14, 0xfffffe00, RZ, 0xc0, !PT ;  /* 0xfffffe000e547812 */ /* 0x000fe200078ec0ff */
[----:B------:R-:W-:Y:S01]  /*4070*/  @!PT LDS RZ, [RZ] ;  /* 0x00000000fffff984 */ /* 0x000fe20000000800 */
[----:B------:R-:W-:Y:S01]  /*4080*/  @!PT LDS RZ, [RZ] ;  /* 0x00000000fffff984 */ /* 0x000fe20000000800 */
[----:B------:R-:W-:Y:S01]  /*4090*/  @!PT LDS RZ, [RZ] ;  /* 0x00000000fffff984 */ /* 0x000fe20000000800 */
[----:B------:R2:W-:Y:S01]  /*40a0*/  @!P4 LDGSTS.E.BYPASS.LTC128B.128 [R243+0x10000], desc[UR16][R2.64] ;  /* 0x1000000002f3cfae */ /* 0x0005e2000b901d50 */
[----:B------:R-:W-:Y:S02]  /*40b0*/  @!UP0 ULDC.64 UR8, c[0x0][0x218] ;  /* 0x0000860000088ab9 */ /* 0x000fe40000000a00 */
[----:B-1----:R-:W-:Y:S01]  /*40c0*/  LEA R6, R190, R84, 0xa ;  /* 0x00000054be067211 */ /* 0x002fe200078e50ff */
        /* <DEDUP_REMOVED lines=15> */
[----:B------:R-:W-:Y:S01]  /*41c0*/  R2P PR, R20, 0x6 ;  /* 0x0000000614007804 */ /* 0x000fe20000000000 */
[----:B--2---:R-:W-:Y:S01]  /*41d0*/  IMAD.IADD R2, R85, 0x1, R6 ;  /* 0x0000000155027824 */ /* 0x004fe200078e0206 */
[----:B------:R-:W-:Y:S01]  /*41e0*/  LOP3.LUT P3, RZ, R36, 0x2, RZ, 0xc0, !PT ;  /* 0x0000000224ff7812 */ /* 0x000fe2000786c0ff */
[----:B------:R-:W-:Y:S02]  /*41f0*/  LDSM.16.M88.4 R4, [R134+0x2000] ;  /* 0x002000008604783b */ /* 0x000fe40000000200 */
[----:B------:R-:W-:-:S02]  /*4200*/  SEL R231, R0, 0xfffffff0, !P1 ;  /* 0xfffffff000e77807 */ /* 0x000fc40004800000 */
[----:B------:R-:W-:Y:S01]  /*4210*/  LEA R230, R2, UR4, 0x1 ;  /* 0x0000000402e67c11 */ /* 0x000fe2000f8e08ff */
[----:B------:R-:W-:Y:S01]  /*4220*/  IMAD.MOV.U32 R2, RZ, RZ, 0x20 ;  /* 0x00000020ff027424 */ /* 0x000fe200078e00ff */
[----:B------:R-:W-:Y:S01]  /*4230*/  SEL R0, R0, 0xfffffff0, !P3 ;  /* 0xfffffff000007807 */ /* 0x000fe20005800000 */
[----:B------:R-:W-:Y:S01]  /*4240*/  LDSM.16.M88.4 R56, [R134+0x3000] ;  /* 0x003000008638783b */ /* 0x000fe20000000200 */
[----:B------:R-:W-:Y:S01]  /*4250*/  LOP3.LUT P1, RZ, R36, 0x4, RZ, 0xc0, !PT ;  /* 0x0000000424ff7812 */ /* 0x000fe2000782c0ff */
[----:B------:R-:W-:Y:S01]  /*4260*/  IMAD R21, R231, 0x2, R230 ;  /* 0x00000002e7157824 */ /* 0x000fe200078e02e6 */
[----:B------:R-:W-:Y:S01]  /*4270*/  LEA R228, R0, R134, 0x1 ;  /* 0x0000008600e47211 */ /* 0x000fe200078e08ff */
[----:B------:R-:W2:Y:S01]  /*4280*/  LDSM.16.M88.4 R16, [R230] ;  /* 0x00000000e610783b */ /* 0x000ea20000000200 */
[----:B------:R-:W-:Y:S02]  /*4290*/  IADD3 R3, R134, 0x2000, RZ ;  /* 0x0000200086037810 */ /* 0x000fe40007ffe0ff */
[----:B------:R-:W-:Y:S01]  /*42a0*/  SEL R2, R2, 0xffffffe0, !P2 ;  /* 0xffffffe002027807 */ /* 0x000fe20005000000 */
[----:B-1----:R-:W-:Y:S03]  /*42b0*/  LDSM.16.M88.4 R12, [R21] ;  /* 0x00000000150c783b */ /* 0x002fe60000000200 */
[----:B------:R-:W-:Y:S01]  /*42c0*/  LEA R232, R2, R230, 0x1 ;  /* 0x000000e602e87211 */ /* 0x000fe200078e08ff */
[----:B------:R-:W-:Y:S02]  /*42d0*/  LDSM.16.M88.4 R28, [R228+0x2000] ;  /* 0x00200000e41c783b */ /* 0x000fe40000000200 */
[----:B------:R-:W-:Y:S01]  /*42e0*/  @P1 VIADD R229, R3, 0xffffffc0 ;  /* 0xffffffc003e51836 */ /* 0x000fe20000000000 */
[----:B------:R-:W-:Y:S01]  /*42f0*/  LEA R233, R231, R232, 0x1 ;  /* 0x000000e8e7e97211 */ /* 0x000fe200078e08ff */
[----:B------:R2:W-:Y:S01]  /*4300*/  STL [R1+0x18], R21 ;  /* 0x0000181501007387 */ /* 0x0005e20000100800 */
[----:B------:R-:W-:Y:S01]  /*4310*/  PLOP3.LUT P1, PT, PT, PT, UP0, 0x80, 0x0 ;  /* 0x000000000000781c */ /* 0x000fe20003f2f008 */
[----:B------:R-:W-:Y:S01]  /*4320*/  IMAD R227, R0, 0x2, R229 ;  /* 0x0000000200e37824 */ /* 0x000fe200078e02e5 */
[C---:B------:R-:W-:Y:S01]  /*4330*/  IADD3 R242, R229.reuse, 0x3800, RZ ;  /* 0x00003800e5f27810 */ /* 0x040fe20007ffe0ff */
[----:B------:R-:W1:Y:S01]  /*4340*/  LDSM.16.M88.4 R36, [R134+0x2800] ;  /* 0x002800008624783b */ /* 0x000e620000000200 */
[C---:B------:R-:W-:Y:S01]  /*4350*/  VIADD R241, R229.reuse, 0x4000 ;  /* 0x00004000e5f17836 */ /* 0x040fe20000000000 */
[C---:B------:R-:W-:Y:S01]  /*4360*/  IADD3 R240, R229.reuse, 0x4800, RZ ;  /* 0x00004800e5f07810 */ /* 0x040fe20007ffe0ff */
[C---:B------:R-:W-:Y:S01]  /*4370*/  VIADD R239, R229.reuse, 0x5000 ;  /* 0x00005000e5ef7836 */ /* 0x040fe20000000000 */
[----:B---3--:R-:W-:Y:S01]  /*4380*/  LDSM.16.M88.4 R8, [R232] ;  /* 0x00000000e808783b */ /* 0x008fe20000000200 */
[C---:B------:R-:W-:Y:S01]  /*4390*/  IADD3 R238, R229.reuse, 0x5800, RZ ;  /* 0x00005800e5ee7810 */ /* 0x040fe20007ffe0ff */
[C---:B------:R-:W-:Y:S01]  /*43a0*/  VIADD R237, R229.reuse, 0x6000 ;  /* 0x00006000e5ed7836 */ /* 0x040fe20000000000 */
[C---:B------:R-:W-:Y:S01]  /*43b0*/  IADD3 R236, R229.reuse, 0x6800, RZ ;  /* 0x00006800e5ec7810 */ /* 0x040fe20007ffe0ff */
[----:B------:R-:W-:Y:S01]  /*43c0*/  LDSM.16.M88.4 R44, [R229] ;  /* 0x00000000e52c783b */ /* 0x000fe20000000200 */
[C---:B------:R-:W-:Y:S01]  /*43d0*/  VIADD R235, R229.reuse, 0x7000 ;  /* 0x00007000e5eb7836 */ /* 0x040fe20000000000 */
[----:B------:R-:W-:-:S02]  /*43e0*/  IADD3 R234, R229, 0x7800, RZ ;  /* 0x00007800e5ea7810 */ /* 0x000fc40007ffe0ff */
[----:B------:R-:W3:Y:S04]  /*43f0*/  LDSM.16.M88.4 R48, [R228+0x2800] ;  /* 0x00280000e430783b */ /* 0x000ee80000000200 */
[----:B------:R-:W-:Y:S04]  /*4400*/  LDSM.16.M88.4 R64, [R227] ;  /* 0x00000000e340783b */ /* 0x000fe80000000200 */
[----:B------:R-:W-:Y:S01]  /*4410*/  LDSM.16.M88.4 R60, [R229+0x800] ;  /* 0x00080000e53c783b */ /* 0x000fe20000000200 */
[C---:B--2---:R-:W-:Y:S03]  /*4420*/  HMMA.16816.F32 R20, R16.reuse, R4, RZ ;  /* 0x000000041014723c */ /* 0x044fe600000018ff */
[----:B------:R-:W-:Y:S04]  /*4430*/  LDSM.16.M88.4 R52, [R228+0x3000] ;  /* 0x00300000e434783b */ /* 0x000fe80000000200 */
[----:B------:R-:W-:Y:S01]  /*4440*/  LDSM.16.M88.4 R72, [R227+0x800] ;  /* 0x00080000e348783b */ /* 0x000fe20000000200 */
[C---:B------:R-:W-:Y:S03]  /*4450*/  HMMA.16816.F32 R24, R16.reuse, R6, RZ ;  /* 0x000000061018723c */ /* 0x040fe600000018ff */
[----:B------:R-:W2:Y:S04]  /*4460*/  LDSM.16.M88.4 R4, [R233] ;  /* 0x00000000e904783b */ /* 0x000ea80000000200 */
[----:B------:R-:W4:Y:S01]  /*4470*/  LDSM.16.M88.4 R68, [R134+0x3800] ;  /* 0x003800008644783b */ /* 0x000f220000000200 */
[----:B-1----:R-:W-:Y:S03]  /*4480*/  HMMA.16816.F32 R32, R16, R36, RZ ;  /* 0x000000241020723c */ /* 0x002fe600000018ff */
[----:B------:R-:W-:Y:S04]  /*4490*/  LDSM.16.M88.4 R76, [R227+0x1000] ;  /* 0x00100000e34c783b */ /* 0x000fe80000000200 */
[----:B------:R-:W-:Y:S01]  /*44a0*/  LDSM.16.M88.4 R80, [R227+0x2800] ;  /* 0x00280000e350783b */ /* 0x000fe20000000200 */
[C---:B------:R-:W-:Y:S03]  /*44b0*/  HMMA.16816.F32 R20, R12.reuse, R28, R20 ;  /* 0x0000001c0c14723c */ /* 0x040fe60000001814 */
[----:B------:R-:W0:Y:S05]  /*44c0*/  LDGDEPBAR ;  /* 0x00000000000079af */ /* 0x000e2a0000000000 */
[----:B------:R-:W-:Y:S06]  /*44d0*/  HMMA.16816.F32 R28, R12, R30, R24 ;  /* 0x0000001e0c1c723c */ /* 0x000fec0000001818 */
[----:B------:R-:W-:Y:S06]  /*44e0*/  HMMA.16816.F32 R24, R16, R38, RZ ;  /* 0x000000261018723c */ /* 0x000fec00000018ff */
[----:B---3--:R-:W-:Y:S06]  /*44f0*/  HMMA.16816.F32 R40, R12, R48, R32 ;  /* 0x000000300c28723c */ /* 0x008fec0000001820 */
[C---:B------:R-:W-:Y:S06]  /*4500*/  HMMA.16816.F32 R20, R8.reuse, R44, R20 ;  /* 0x0000002c0814723c */ /* 0x040fec0000001814 */
[----:B------:R-:W-:Y:S06]  /*4510*/  HMMA.16816.F32 R28, R8, R46, R28 ;  /* 0x0000002e081c723c */ /* 0x000fec000000181c */
[----:B------:R-:W-:Y:S06]  /*4520*/  HMMA.16816.F32 R36, R16, R56, RZ ;  /* 0x000000381024723c */ /* 0x000fec00000018ff */
[----:B------:R-:W-:Y:S06]  /*4530*/  HMMA.16816.F32 R24, R12, R50, R24 ;  /* 0x000000320c18723c */ /* 0x000fec0000001818 */
[C---:B--2---:R-:W-:Y:S06]  /*4540*/  HMMA.16816.F32 R32, R4.reuse, R64, R20 ;  /* 0x000000400420723c */ /* 0x044fec0000001814 */
[----:B------:R-:W-:Y:S01]  /*4550*/  HMMA.16816.F32 R44, R4, R66, R28 ;  /* 0x00000042042c723c */ /* 0x000fe2000000181c */
[----:B------:R-:W1:Y:S05]  /*4560*/  LDSM.16.M88.4 R64, [R229+0x1000] ;  /* 0x00100000e540783b */ /* 0x000e6a0000000200 */
[----:B------:R-:W-:Y:S06]  /*4570*/  HMMA.16816.F32 R20, R8, R60, R40 ;  /* 0x0000003c0814723c */ /* 0x000fec0000001828 */
[----:B------:R-:W-:Y:S01]  /*4580*/  HMMA.16816.F32 R28, R16, R58, RZ ;  /* 0x0000003a101c723c */ /* 0x000fe200000018ff */
[----:B------:R-:W2:Y:S05]  /*4590*/  LDSM.16.M88.4 R56, [R228+0x3800] ;  /* 0x00380000e438783b */ /* 0x000eaa0000000200 */
[----:B------:R-:W-:Y:S01]  /*45a0*/  FMUL.FTZ R0, R32, UR22 ;  /* 0x0000001620007c20 */ /* 0x000fe20008410000 */
[----:B------:R-:W-:Y:S03]  /*45b0*/  HMMA.16816.F32 R40, R12, R52, R36 ;  /* 0x000000340c28723c */ /* 0x000fe60000001824 */
[----:B------:R3:W1:Y:S03]  /*45c0*/  MUFU.TANH R198, R0 ;  /* 0x0000000000c67308 */ /* 0x0006660000002400 */
[----:B------:R-:W-:Y:S01]  /*45d0*/  HMMA.16816.F32 R36, R8, R62, R24 ;  /* 0x0000003e0824723c */ /* 0x000fe20000001818 */
[----:B------:R-:W5:Y:S10]  /*45e0*/  LDSM.16.M88.4 R60, [R134+0x4000] ;  /* 0x00400000863c783b */ /* 0x000f740000000200 */
[----:B------:R-:W-:Y:S01]  /*45f0*/  HMMA.16816.F32 R24, R12, R54, R28 ;  /* 0x000000360c18723c */ /* 0x000fe2000000181c */
[----:B------:R-:W-:Y:S01]  /*4600*/  LDSM.16.M88.4 R52, [R228+0x4000] ;  /* 0x00400000e434783b */ /* 0x000fe20000000200 */
[----:B---3--:R-:W-:-:S04]  /*4610*/  FMUL.FTZ R0, R33, UR22 ;  /* 0x0000001621007c20 */ /* 0x008fc80008410000 */
[----:B----4-:R-:W-:Y:S01]  /*4620*/  HMMA.16816.F32 R28, R16, R68, RZ ;  /* 0x00000044101c723c */ /* 0x010fe200000018ff */
[----:B------:R3:W4:Y:S06]  /*4630*/  MUFU.TANH R197, R0 ;  /* 0x0000000000c57308 */ /* 0x00072c0000002400 */
        /* <DEDUP_REMOVED lines=12> */
[----:B--2---:R-:W-:-:S04]  /*4700*/  FMUL.FTZ R0, R44, UR22 ;  /* 0x000000162c007c20 */ /* 0x004fc80008410000 */
[----:B------:R2:W1:-:S12]  /*4710*/  MUFU.TANH R194, R0 ;  /* 0x0000000000c27308 */ /* 0x0004580000002400 */
[----:B------:R-:W-:Y:S01]  /*4720*/  HMMA.16816.F32 R20, R4, R76, R20 ;  /* 0x0000004c0414723c */ /* 0x000fe20000001814 */
[----:B--2---:R-:W-:-:S04]  /*4730*/  FMUL.FTZ R0, R45, UR22 ;  /* 0x000000162d007c20 */ /* 0x004fc80008410000 */
[----:B------:R2:W1:Y:S02]  /*4740*/  MUFU.TANH R193, R0 ;  /* 0x0000000000c17308 */ /* 0x0004640000002400 */
[----:B--2---:R-:W-:-:S06]  /*4750*/  FMUL.FTZ R0, R46, UR22 ;  /* 0x000000162e007c20 */ /* 0x004fcc0008410000 */
[----:B------:R2:W1:Y:S02]  /*4760*/  MUFU.TANH R192, R0 ;  /* 0x0000000000c07308 */ /* 0x0004640000002400 */
[----:B--2---:R-:W-:Y:S02]  /*4770*/  FMUL.FTZ R0, R47, UR22 ;  /* 0x000000162f007c20 */ /* 0x004fe40008410000 */
[C---:B------:R-:W-:Y:S04]  /*4780*/  HMMA.16816.F32 R44, R12.reuse, R56, R28 ;  /* 0x000000380c2c723c */ /* 0x040fe8000000181c */
[----:B------:R2:W1:Y:S02]  /*4790*/  MUFU.TANH R191, R0 ;  /* 0x0000000000bf7308 */ /* 0x0004640000002400 */
[----:B------:R-:W-:Y:S01]  /*47a0*/  HMMA.16816.F32 R28, R12, R58, R36 ;  /* 0x0000003a0c1c723c */ /* 0x000fe20000001824 */
[----:B------:R-:W-:Y:S05]  /*47b0*/  LDSM.16.M88.4 R56, [R228+0x4800] ;  /* 0x00480000e438783b */ /* 0x000fea0000000200 */
[----:B-----5:R-:W-:Y:S01]  /*47c0*/  HMMA.16816.F32 R36, R16, R62, RZ ;  /* 0x0000003e1024723c */ /* 0x020fe200000018ff */
[----:B--2---:R-:W-:-:S04]  /*47d0*/  FMUL.FTZ R0, R32, UR22 ;  /* 0x0000001620007c20 */ /* 0x004fc80008410000 */
[----:B------:R2:W1:Y:S07]  /*47e0*/  MUFU.TANH R189, R0 ;  /* 0x0000000000bd7308 */ /* 0x00046e0000002400 */
        /* <DEDUP_REMOVED lines=190> */
[----:B------:R-:W5:Y:S05]  /*53d0*/  LDSM.16.M88.4 R68, [R229+0x5800] ;  /* 0x00580000e544783b */ /* 0x000f6a0000000200 */
        /* <DEDUP_REMOVED lines=40> */
[----:B------:R4:W1:Y:S02]  /*5660*/  MUFU.TANH R122, R0 ;  /* 0x00000000007a7308 */ /* 0x0008640000002400 */
[----:B------:R-:W-:Y:S06]  /*5670*/  HMMA.16816.F32 R24, R8, R68, R44 ;  /* 0x000000440818723c */ /* 0x000fec000000182c */
[----:B------:R-:W-:Y:S06]  /*5680*/  HMMA.16816.F32 R44, R12, R52, R32 ;  /* 0x000000340c2c723c */ /* 0x000fec0000001820 */
[----:B------:R-:W-:Y:S01]  /*5690*/  HMMA.16816.F32 R32, R16, R64, RZ ;  /* 0x000000401020723c */ /* 0x000fe200000018ff */
[----:B----4-:R-:W-:-:S04]  /*56a0*/  FMUL.FTZ R0, R48, UR22 ;  /* 0x0000001630007c20 */ /* 0x010fc80008410000 */
        /* <DEDUP_REMOVED lines=25> */
[----:B--2---:R-:W-:Y:S06]  /*5840*/  HMMA.16816.F32 R44, R12, R56, R32 ;  /* 0x000000380c2c723c */ /* 0x004fec0000001820 */
[----:B-----5:R-:W-:Y:S01]  /*5850*/  HMMA.16816.F32 R32, R16, R60, RZ ;  /* 0x0000003c1020723c */ /* 0x020fe200000018ff */
[----:B-1----:R-:W-:-:S04]  /*5860*/  FMUL.FTZ R0, R48, UR22 ;  /* 0x0000001630007c20 */ /* 0x002fc80008410000 */
[----:B------:R1:W2:Y:S02]  /*5870*/  MUFU.TANH R156, R0 ;  /* 0x00000000009c7308 */ /* 0x0002a40000002400 */
[----:B-1----:R-:W-:-:S15]  /*5880*/  FMUL.FTZ R0, R49, UR22 ;  /* 0x0000001631007c20 */ /* 0x002fde0008410000 */
[----:B------:R-:W-:-:S02]  /*5890*/  NOP ;  /* 0x0000000000007918 */ /* 0x000fc40000000000 */
[----:B------:R-:W-:Y:S01]  /*58a0*/  HMMA.16816.F32 R32, R12, R52, R32 ;  /* 0x000000340c20723c */ /* 0x000fe20000001820 */
[----:B------:R1:W1:Y:S02]  /*58b0*/  MUFU.TANH R157, R0 ;  /* 0x00000000009d7308 */ /* 0x0002640000002400 */
[----:B-1----:R-:W-:-:S06]  /*58c0*/  FMUL.FTZ R0, R50, UR22 ;  /* 0x0000001632007c20 */ /* 0x002fcc0008410000 */
[----:B------:R1:W1:-:S15]  /*58d0*/  MUFU.TANH R144, R0 ;  /* 0x0000000000907308 */ /* 0x00025e0000002400 */
[----:B----4-:R-:W-:Y:S01]  /*58e0*/  HMMA.16816.F32 R32, R8, R64, R32 ;  /* 0x000000400820723c */ /* 0x010fe20000001820 */
[----:B-1----:R-:W-:-:S05]  /*58f0*/  FMUL.FTZ R0, R51, UR22 ;  /* 0x0000001633007c20 */ /* 0x002fca0008410000 */
[----:B------:R-:W-:Y:S01]  /*5900*/  HMMA.16816.F32 R48, R4, R82, R40 ;  /* 0x000000520430723c */ /* 0x000fe20000001828 */
[----:B------:R1:W4:Y:S05]  /*5910*/  MUFU.TANH R158, R0 ;  /* 0x00000000009e7308 */ /* 0x00032a0000002400 */
[----:B------:R-:W-:Y:S01]  /*5920*/  HMMA.16816.F32 R40, R8, R74, R28 ;  /* 0x0000004a0828723c */ /* 0x000fe2000000181c */
[----:B------:R-:W5:Y:S05]  /*5930*/  LDSM.16.M88.4 R72, [R227+0x6800] ;  /* 0x00680000e348783b */ /* 0x000f6a0000000200 */
[----:B------:R-:W-:Y:S01]  /*5940*/  HMMA.16816.F32 R28, R12, R58, R36 ;  /* 0x0000003a0c1c723c */ /* 0x000fe20000001824 */
[----:B------:R-:W3:Y:S05]  /*5950*/  LDSM.16.M88.4 R56, [R134+0x9800] ;  /* 0x009800008638783b */ /* 0x000eea0000000200 */
        /* <DEDUP_REMOVED lines=18> */
[----:B---3--:R-:W-:Y:S01]  /*5a80*/  HMMA.16816.F32 R36, R16, R58, RZ ;  /* 0x0000003a1024723c */ /* 0x008fe200000018ff */
[----:B--2---:R-:W-:-:S05]  /*5a90*/  FMUL.FTZ R0, R49, UR22 ;  /* 0x0000001631007c20 */ /* 0x004fca0008410000 */
[----:B------:R-:W-:Y:S01]  /*5aa0*/  HMMA.16816.F32 R40, R4, R74, R40 ;  /* 0x0000004a0428723c */ /* 0x000fe20000001828 */
[----:B------:R2:W3:Y:S02]  /*5ab0*/  MUFU.TANH R182, R0 ;  /* 0x0000000000b67308 */ /* 0x0004e40000002400 */
[----:B--2---:R-:W-:-:S06]  /*5ac0*/  FMUL.FTZ R0, R50, UR22 ;  /* 0x0000001632007c20 */ /* 0x004fcc0008410000 */
[----:B------:R2:W1:-:S15]  /*5ad0*/  MUFU.TANH R135, R0 ;  /* 0x0000000000877308 */ /* 0x00045e0000002400 */
[----:B------:R-:W-:Y:S01]  /*5ae0*/  FMUL.FTZ R42, R42, UR22 ;  /* 0x000000162a2a7c20 */ /* 0x000fe20008410000 */
[----:B------:R-:W-:-:S03]  /*5af0*/  FMUL.FTZ R43, R43, UR22 ;  /* 0x000000162b2b7c20 */ /* 0x000fc60008410000 */
[----:B------:R-:W1:Y:S08]  /*5b00*/  MUFU.TANH R75, R42 ;  /* 0x0000002a004b7308 */ /* 0x000e700000002400 */
        /* <DEDUP_REMOVED lines=13> */
[----:B------:R-:W-:Y:S01]  /*5be0*/  HMMA.16816.F32 R16, R8, R66, R28 ;  /* 0x000000420810723c */ /* 0x000fe2000000181c */
[----:B------:R-:W-:Y:S01]  /*5bf0*/  LDSM.16.M88.4 R28, [R227+0x7800] ;  /* 0x00780000e31c783b */ /* 0x000fe20000000200 */
[----:B-----5:R-:W-:-:S04]  /*5c00*/  FMUL.FTZ R0, R44, UR22 ;  /* 0x000000162c007c20 */ /* 0x020fc80008410000 */
[----:B------:R5:W3:-:S12]  /*5c10*/  MUFU.TANH R137, R0 ;  /* 0x0000000000897308 */ /* 0x000ad80000002400 */
[----:B-1----:R-:W-:Y:S06]  /*5c20*/  HMMA.16816.F32 R20, R12, R60, R20 ;  /* 0x0000003c0c14723c */ /* 0x002fec0000001814 */
[----:B--2---:R-:W-:Y:S06]  /*5c30*/  HMMA.16816.F32 R16, R4, R50, R16 ;  /* 0x000000320410723c */ /* 0x004fec0000001810 */
[----:B------:R-:W-:Y:S01]  /*5c40*/  HMMA.16816.F32 R12, R12, R62, R36 ;  /* 0x0000003e0c0c723c */ /* 0x000fe20000001824 */
[----:B-----5:R-:W-:-:S04]  /*5c50*/  FMUL.FTZ R0, R45, UR22 ;  /* 0x000000162d007c20 */ /* 0x020fc80008410000 */
[----:B------:R1:W2:-:S13]  /*5c60*/  MUFU.TANH R136, R0 ;  /* 0x0000000000887308 */ /* 0x00029a0000002400 */
[----:B------:R-:W-:-:S04]  /*5c70*/  FMUL.FTZ R16, R16, UR22 ;  /* 0x0000001610107c20 */ /* 0x000fc80008410000 */
[----:B------:R-:W2:Y:S01]  /*5c80*/  MUFU.TANH R76, R16 ;  /* 0x00000010004c7308 */ /* 0x000ea20000002400 */
[----:B-1----:R-:W-:-:S07]  /*5c90*/  FMUL.FTZ R0, R46, UR22 ;  /* 0x000000162e007c20 */ /* 0x002fce0008410000 */
[----:B------:R1:W1:Y:S02]  /*5ca0*/  MUFU.TANH R126, R0 ;  /* 0x00000000007e7308 */ /* 0x0002640000002400 */
        /* <DEDUP_REMOVED lines=26> */
[----:B------:R-:W-:Y:S01]  /*5e50*/  FMUL.FTZ R24, R24, UR22 ;  /* 0x0000001618187c20 */ /* 0x000fe20008410000 */
[----:B------:R-:W-:-:S05]  /*5e60*/  FMUL.FTZ R25, R25, UR22 ;  /* 0x0000001619197c20 */ /* 0x000fca0008410000 */
[----:B------:R1:W1:Y:S01]  /*5e70*/  MUFU.TANH R125, R0 ;  /* 0x00000000007d7308 */ /* 0x0002620000002400 */
[----:B-----5:R-:W-:Y:S01]  /*5e80*/  FMUL.FTZ R3, R22, UR22 ;  /* 0x0000001616037c20 */ /* 0x020fe20008410000 */
[----:B------:R-:W-:Y:S01]  /*5e90*/  FMUL.FTZ R26, R26, UR22 ;  /* 0x000000161a1a7c20 */ /* 0x000fe20008410000 */
[----:B------:R-:W-:-:S05]  /*5ea0*/  FMUL.FTZ R27, R27, UR22 ;  /* 0x000000161b1b7c20 */ /* 0x000fca0008410000 */
[----:B------:R5:W2:Y:S08]  /*5eb0*/  MUFU.TANH R62, R3 ;  /* 0x00000003003e7308 */ /* 0x000ab00000002400 */
[----:B------:R-:W2:Y:S01]  /*5ec0*/  MUFU.TANH R79, R24 ;  /* 0x00000018004f7308 */ /* 0x000ea20000002400 */
[----:B-1----:R-:W-:-:S07]  /*5ed0*/  FMUL.FTZ R0, R41, UR22 ;  /* 0x0000001629007c20 */ /* 0x002fce0008410000 */
[----:B------:R1:W1:Y:S01]  /*5ee0*/  MUFU.TANH R124, R0 ;  /* 0x00000000007c7308 */ /* 0x0002620000002400 */
[----:B-----5:R-:W-:-:S07]  /*5ef0*/  LEA R3, R190, UR15, 0x4 ;  /* 0x0000000fbe037c11 */ /* 0x020fce000f8e20ff */
        /* <DEDUP_REMOVED lines=8> */
[----:B------:R-:W2:Y:S08]  /*5f80*/  MUFU.TANH R59, R10 ;  /* 0x0000000a003b7308 */ /* 0x000eb00000002400 */
[----:B------:R-:W2:Y:S01]  /*5f90*/  MUFU.TANH R58, R11 ;  /* 0x0000000b003a7308 */ /* 0x000ea20000002400 */
[----:B-1----:R-:W-:-:S07]  /*5fa0*/  FMUL.FTZ R0, R19, UR22 ;  /* 0x0000001613007c20 */ /* 0x002fce0008410000 */
[----:B------:R1:W1:Y:S02]  /*5fb0*/  MUFU.TANH R63, R0 ;  /* 0x00000000003f7308 */ /* 0x0002640000002400 */
[----:B-1----:R-:W-:-:S06]  /*5fc0*/  FMUL.FTZ R0, R20, UR22 ;  /* 0x0000001614007c20 */ /* 0x002fcc0008410000 */
[----:B------:R1:W1:Y:S02]  /*5fd0*/  MUFU.TANH R73, R0 ;  /* 0x0000000000497308 */ /* 0x0002640000002400 */
[----:B-1----:R-:W-:-:S04]  /*5fe0*/  LOP3.LUT R0, R199, 0xffffffe0, RZ, 0xc0, !PT ;  /* 0xffffffe0c7007812 */ /* 0x002fc800078ec0ff */
[----:B------:R-:W-:Y:S01]  /*5ff0*/  IADD3 R0, -R0, R200, RZ ;  /* 0x000000c800007210 */ /* 0x000fe20007ffe1ff */
[----:B------:R-:W-:-:S03]  /*6000*/  IMAD.SHL.U32 R200, R200, 0x2, RZ ;  /* 0x00000002c8c87824 */ /* 0x000fc600078e00ff */
[----:B------:R-:W-:Y:S02]  /*6010*/  SHF.R.S32.HI R4, RZ, 0x1f, R0 ;  /* 0x0000001fff047819 */ /* 0x000fe40000011400 */
[----:B------:R-:W-:Y:S02]  /*6020*/  LOP3.LUT R200, R200, 0x6, RZ, 0xc0, !PT ;  /* 0x00000006c8c87812 */ /* 0x000fe400078ec0ff */
[----:B------:R-:W-:Y:S01]  /*6030*/  LEA.HI R0, R4, R0, RZ, 0x2 ;  /* 0x0000000004007211 */ /* 0x000fe200078f10ff */
[----:B------:R-:W-:-:S03]  /*6040*/  FMUL.FTZ R4, R23, UR22 ;  /* 0x0000001617047c20 */ /* 0x000fc60008410000 */
[----:B------:R-:W-:Y:S01]  /*6050*/  SHF.R.S32.HI R0, RZ, 0x2, R0 ;  /* 0x00000002ff007819 */ /* 0x000fe20000011400 */
[----:B------:R1:W1:Y:S03]  /*6060*/  MUFU.TANH R61, R4 ;  /* 0x00000004003d7308 */ /* 0x0002660000002400 */
[----:B------:R-:W-:Y:S01]  /*6070*/  IADD3 R3, R3, 0x1, R0 ;  /* 0x0000000103037810 */ /* 0x000fe20007ffe000 */
[----:B------:R-:W-:-:S05]  /*6080*/  IMAD.U32 R0, RZ, RZ, UR19 ;  /* 0x00000013ff007e24 */ /* 0x000fca000f8e00ff */
[----:B------:R-:W-:Y:S01]  /*6090*/  IADD3 R7, R3, UR18, -R0 ;  /* 0x0000001203077c10 */ /* 0x000fe2000fffe800 */
[----:B------:R-:W-:Y:S01]  /*60a0*/  BAR.SYNC.DEFER_BLOCKING 0x0 ;  /* 0x0000000000007b1d */ /* 0x000fe20000010000 */
[----:B------:R-:W-:Y:S02]  /*60b0*/  @!P1 LEA R3, P2, R129, UR8, 0x1 ;  /* 0x0000000881039c11 */ /* 0x000fe4000f8408ff */
[----:B------:R-:W-:Y:S01]  /*60c0*/  IADD3 R0, R84, R85, RZ ;  /* 0x0000005554007210 */ /* 0x000fe20007ffe0ff */
[----:B------:R-:W-:Y:S02]  /*60d0*/  VIADD R7, R7, UR14 ;  /* 0x0000000e07077c36 */ /* 0x000fe40008000000 */
[----:B------:R5:W-:Y:S03]  /*60e0*/  @!P1 STL [R1+0xc], R3 ;  /* 0x00000c0301009387 */ /* 0x000be60000100800 */
[----:B------:R-:W-:-:S02]  /*60f0*/  VIADDMNMX R6, R7, R6, UR18, PT ;  /* 0x0000001207067e46 */ /* 0x000fc4000b800106 */
[----:B------:R-:W-:Y:S02]  /*6100*/  VIMNMX R7, R7, UR18, PT ;  /* 0x0000001207077c48 */ /* 0x000fe4000bfe0100 */
[----:B-----5:R-:W-:-:S05]  /*6110*/  @!P1 LEA.HI.X R3, R129, UR9, R128, 0x1, P2 ;  /* 0x0000000981039c11 */ /* 0x020fca00090f0c80 */
[----:B------:R1:W-:Y:S01]  /*6120*/  @!P1 STL [R1+0x8], R3 ;  /* 0x0000080301009387 */ /* 0x0003e20000100800 */
[----:B--234-:R-:W-:Y:S05]  /*6130*/  @!P1 BRA `(.L_x_2322) ;  /* 0x0000000400f89947 */ /* 0x01cfea0003800000 */
[----:B------:R-:W-:Y:S05]  /*6140*/  @!P0 BRA `(.L_x_2323) ;  /* 0x0000000000f88947 */ /* 0x000fea0003800000 */
[----:B------:R-:W2:Y:S01]  /*6150*/  LDC R12, c[0x0][0x380] ;  /* 0x0000e000ff0c7b82 */ /* 0x000ea20000000800 */
[----:B------:R-:W-:Y:S01]  /*6160*/  UIADD3 UR8, UR5, -0x100, URZ ;  /* 0xffffff0005087890 */ /* 0x000fe2000fffe03f */
[----:B------:R-:W-:Y:S02]  /*6170*/  IABS R10, UR5 ;  /* 0x00000005000a7c13 */ /* 0x000fe40008000000 */
[----:B--2---:R-:W-:-:S04]  /*6180*/  IABS R11, R12 ;  /* 0x0000000c000b7213 */ /* 0x004fc80000000000 */
[----:B-1----:R-:W1:Y:S08]  /*6190*/  I2F.RP R4, R11 ;  /* 0x0000000b00047306 */ /* 0x002e700000209400 */
[----:B-1----:R-:W1:Y:S02]  /*61a0*/  MUFU.RCP R4, R4 ;  /* 0x0000000400047308 */ /* 0x002e640000001000 */
[----:B-1----:R-:W-:-:S06]  /*61b0*/  VIADD R4, R4, 0xffffffe ;  /* 0x0ffffffe04047836 */ /* 0x002fcc0000000000 */
[----:B------:R-:W1:Y:S02]  /*61c0*/  F2I.FTZ.U32.TRUNC.NTZ R5, R4 ;  /* 0x0000000400057305 */ /* 0x000e64000021f000 */
[----:B-1----:R-:W-:Y:S01]  /*61d0*/  IADD3 R3, RZ, -R5, RZ ;  /* 0x80000005ff037210 */ /* 0x002fe20007ffe0ff */
[----:B------:R-:W-:-:S04]  /*61e0*/  IMAD.MOV.U32 R4, RZ, RZ, RZ ;  /* 0x000000ffff047224 */ /* 0x000fc800078e00ff */
[----:B------:R-:W-:Y:S01]  /*61f0*/  IMAD.MOV.U32 R8, RZ, RZ, R3 ;  /* 0x000000ffff087224 */ /* 0x000fe200078e0003 */
[----:B------:R-:W-:-:S03]  /*6200*/  MOV R3, UR8 ;  /* 0x0000000800037c02 */ /* 0x000fc60008000f00 */
[----:B------:R-:W-:Y:S01]  /*6210*/  IMAD R8, R8, R11, RZ ;  /* 0x0000000b08087224 */ /* 0x000fe200078e02ff */
[----:B------:R-:W-:-:S03]  /*6220*/  IABS R9, R3 ;  /* 0x0000000300097213 */ /* 0x000fc60000000000 */
[----:B------:R-:W-:Y:S01]  /*6230*/  IMAD.HI.U32 R3, R5, R8, R4 ;  /* 0x0000000805037227 */ /* 0x000fe200078e0004 */
[----:B------:R-:W-:-:S03]  /*6240*/  MOV R8, R10 ;  /* 0x0000000a00087202 */ /* 0x000fc60000000f00 */
        /* <DEDUP_REMOVED lines=34> */
[----:B------:R-:W-:Y:S01]  /*6470*/  SHF.R.S32.HI R4, RZ, 0x1f, R3 ;  /* 0x0000001fff047819 */ /* 0x000fe20000011403 */
[----:B--2---:R-:W-:-:S04]  /*6480*/  IMAD.IADD R10, R10, 0x1, -R8 ;  /* 0x000000010a0a7824 */ /* 0x004fc800078e0a08 */
[----:B------:R-:W-:Y:S02]  /*6490*/  IMAD R8, R4, UR10, RZ ;  /* 0x0000000a04087c24 */ /* 0x000fe4000f8e02ff */
[----:B------:R-:W-:Y:S01]  /*64a0*/  IMAD.WIDE.U32 R4, R3, UR10, RZ ;  /* 0x0000000a03047c25 */ /* 0x000fe2000f8e00ff */
[----:B------:R-:W-:-:S03]  /*64b0*/  SHF.R.S32.HI R9, RZ, 0x1f, R10 ;  /* 0x0000001fff097819 */ /* 0x000fc6000001140a */
[----:B------:R-:W-:Y:S02]  /*64c0*/  IMAD R3, R3, UR11, R8 ;  /* 0x0000000b03037c24 */ /* 0x000fe4000f8e0208 */
[----:B------:R-:W-:-:S03]  /*64d0*/  IMAD R8, R9, UR8, RZ ;  /* 0x0000000809087c24 */ /* 0x000fc6000f8e02ff */
[----:B------:R-:W-:Y:S01]  /*64e0*/  IADD3 R5, R5, R3, RZ ;  /* 0x0000000305057210 */ /* 0x000fe20007ffe0ff */
[C---:B------:R-:W-:Y:S02]  /*64f0*/  IMAD R3, R10.reuse, UR9, R8 ;  /* 0x000000090a037c24 */ /* 0x040fe4000f8e0208 */
[----:B------:R-:W-:-:S04]  /*6500*/  IMAD.WIDE.U32 R4, R10, UR8, R4 ;  /* 0x000000080a047c25 */ /* 0x000fc8000f8e0004 */
[----:B------:R-:W-:Y:S01]  /*6510*/  IMAD.IADD R3, R5, 0x1, R3 ;  /* 0x0000000105037824 */ /* 0x000fe200078e0203 */
[----:B------:R-:W-:Y:S06]  /*6520*/  BRA `(.L_x_2324) ;  /* 0x0000000000107947 */ /* 0x000fec0003800000 */
.L_x_2323:
[----:B------:R-:W-:-:S04]  /*6530*/  ULEA UR8, -UR10, URZ, 0x8 ;  /* 0x0000003f0a087291 */ /* 0x000fc8000f8e413f */
[----:B------:R-:W-:Y:S02]  /*6540*/  USHF.R.S32.HI UR9, URZ, 0x1f, UR8 ;  /* 0x0000001f3f097899 */ /* 0x000fe40008011408 */
[----:B-1----:R-:W-:-:S04]  /*6550*/  MOV R4, UR8 ;  /* 0x0000000800047c02 */ /* 0x002fc80008000f00 */
[----:B------:R-:W-:-:S07]  /*6560*/  MOV R3, UR9 ;  /* 0x0000000900037c02 */ /* 0x000fce0008000f00 */
.L_x_2324:
[----:B------:R-:W-:Y:S01]  /*6570*/  IADD3 R129, P1, R4, R129, RZ ;  /* 0x0000008104817210 */ /* 0x000fe20007f3e0ff */
[----:B------:R-:W-:Y:S01]  /*6580*/  ULDC.64 UR8, c[0x0][0x218] ;  /* 0x0000860000087ab9 */ /* 0x000fe20000000a00 */
[----:B------:R-:W-:Y:S02]  /*6590*/  USHF.L.U32 UR15, UR10, 0x5, URZ ;  /* 0x000000050a0f7899 */ /* 0x000fe4000800063f */
[----:B------:R-:W-:Y:S01]  /*65a0*/  USHF.L.U64.HI UR14, UR10, 0x5, UR11 ;  /* 0x000000050a0e7899 */ /* 0x000fe2000801020b */
[----:B------:R-:W-:Y:S01]  /*65b0*/  IMAD.X R128, R3, 0x1, R128, P1 ;  /* 0x0000000103807824 */ /* 0x000fe200008e0680 */
[----:B------:R-:W-:-:S04]  /*65c0*/  LEA R14, P1, R129, UR8, 0x1 ;  /* 0x00000008810e7c11 */ /* 0x000fc8000f8208ff */
[----:B------:R-:W-:Y:S01]  /*65d0*/  LEA.HI.X R15, R129, UR9, R128, 0x1, P1 ;  /* 0x00000009810f7c11 */ /* 0x000fe200088f0c80 */
        /* <DEDUP_REMOVED lines=32> */
[----:B-1----:R-:W-:-:S03]  /*67e0*/  IADD3 R14, P1, R20, UR15, RZ ;  /* 0x0000000f140e7c10 */ /* 0x002fc6000ff3e0ff */
[----:B------:R-:W-:Y:S01]  /*67f0*/  LDGSTS.E.BYPASS.LTC128B.128 [R243+0x6800], desc[UR16][R20.64] ;  /* 0x0680000014f37fae */ /* 0x000fe2000b901d50 */
[----:B--2---:R-:W-:Y:S02]  /*6800*/  IADD3.X R15, R21, UR14, RZ, P1, !PT ;  /* 0x0000000e150f7c10 */ /* 0x004fe40008ffe4ff */
        /* <DEDUP_REMOVED lines=10> */
[----:B------:R2:W-:Y:S01]  /*68b0*/  LDGSTS.E.BYPASS.LTC128B.128 [R243+0x8800], desc[UR16][R8.64] ;  /* 0x0880000008f37fae */ /* 0x0005e2000b901d50 */
[----:B------:R-:W-:-:S05]  /*68c0*/  IADD3.X R5, R9, UR14, RZ, P1, !PT ;  /* 0x0000000e09057c10 */ /* 0x000fca0008ffe4ff */
[----:B------:R2:W-:Y:S01]  /*68d0*/  LDGSTS.E.BYPASS.LTC128B.128 [R243+0x9000], desc[UR16][R4.64] ;  /* 0x0900000004f37fae */ /* 0x0005e2000b901d50 */
[----:B-1----:R-:W-:-:S04]  /*68e0*/  IADD3 R14, P1, R4, UR15, RZ ;  /* 0x0000000f040e7c10 */ /* 0x002fc8000ff3e0ff */
[----:B------:R-:W-:-:S05]  /*68f0*/  IADD3.X R15, R5, UR14, RZ, P1, !PT ;  /* 0x0000000e050f7c10 */ /* 0x000fca0008ffe4ff */
[----:B------:R2:W-:Y:S04]  /*6900*/  LDGSTS.E.BYPASS.LTC128B.128 [R243+0x9800], desc[UR16][R14.64] ;  /* 0x098000000ef37fae */ /* 0x0005e8000b901d50 */
[----:B------:R-:W0:Y:S02]  /*6910*/  LDGDEPBAR ;  /* 0x00000000000079af */ /* 0x000e240000000000 */
.L_x_2322:
[----:B-1----:R-:W-:Y:S01]  /*6920*/  VIADD R3, R200, UR5 ;  /* 0x00000005c8037c36 */ /* 0x002fe20008000000 */
[----:B------:R-:W-:Y:S01]  /*6930*/  ULDC UR14, c[0x0][0x2ec] ;  /* 0x0000bb00000e7ab9 */ /* 0x000fe20000000800 */
[----:B------:R-:W-:Y:S02]  /*6940*/  UISETP.GE.AND UP0, UPT, UR13, 0x2, UPT ;  /* 0x000000020d00788c */ /* 0x000fe4000bf06270 */
[C---:B--2---:R-:W-:Y:S01]  /*6950*/  VIADD R4, R3.reuse, 0x1 ;  /* 0x0000000103047836 */ /* 0x044fe20000000000 */
[CC--:B------:R-:W-:Y:S01]  /*6960*/  ISETP.GE.AND P4, PT, R3.reuse, R6.reuse, PT ;  /* 0x000000060300720c */ /* 0x0c0fe20003f86270 */
[C---:B------:R-:W-:Y:S02]  /*6970*/  VIADD R5, R3.reuse, 0x8 ;  /* 0x0000000803057836 */ /* 0x040fe40000000000 */
[C---:B------:R-:W-:Y:S01]  /*6980*/  VIADD R8, R3.reuse, 0x60 ;  /* 0x0000006003087836 */ /* 0x040fe20000000000 */
[CC--:B------:R-:W-:Y:S01]  /*6990*/  ISETP.GE.AND P1, PT, R4.reuse, R7.reuse, PT ;  /* 0x000000070400720c */ /* 0x0c0fe20003f26270 */
[C---:B------:R-:W-:Y:S01]  /*69a0*/  VIADD R13, R3.reuse, 0xa8 ;  /* 0x000000a8030d7836 */ /* 0x040fe20000000000 */
[-C--:B------:R-:W-:Y:S01]  /*69b0*/  ISETP.GE.AND P3, PT, R4, R6.reuse, PT ;  /* 0x000000060400720c */ /* 0x080fe20003f66270 */
        /* <DEDUP_REMOVED lines=122> */
[-C--:B------:R-:W-:Y:S02]  /*7160*/  ISETP.GE.AND P3, PT, R5, R6.reuse, PT ;  /* 0x000000060500720c */ /* 0x080fe40003f66270 */
[C---:B------:R-:W-:Y:S02]  /*7170*/  ISETP.GE.AND P6, PT, R4.reuse, R7, PT ;  /* 0x000000070400720c */ /* 0x040fe40003fc6270 */
[----:B------:R-:W-:Y:S01]  /*7180*/  ISETP.GE.AND P2, PT, R4, R6, PT ;  /* 0x000000060400720c */ /* 0x000fe20003f46270 */
[----:B------:R-:W-:Y:S01]  /*7190*/  VIADD R4, R3, 0x68 ;  /* 0x0000006803047836 */ /* 0x000fe20000000000 */
[----:B------:R-:W-:-:S02]  /*71a0*/  FSEL R83, R106, -INF , !P3 ;  /* 0xff8000006a537808 */ /* 0x000fc40005800000 */
[----:B------:R-:W-:Y:S02]  /*71b0*/  FSEL R106, R151, -INF , !P6 ;  /* 0xff800000976a7808 */ /* 0x000fe40007000000 */
[----:B------:R-:W-:Y:S02]  /*71c0*/  FSEL R85, R150, -INF , !P2 ;  /* 0xff80000096557808 */ /* 0x000fe40005000000 */
[C---:B------:R-:W-:Y:S02]  /*71d0*/  ISETP.GE.AND P6, PT, R4.reuse, R7, PT ;  /* 0x000000070400720c */ /* 0x040fe40003fc6270 */
[----:B------:R-:W-:Y:S02]  /*71e0*/  ISETP.GE.AND P2, PT, R4, R6, PT ;  /* 0x000000060400720c */ /* 0x000fe40003f46270 */
[----:B------:R-:W-:Y:S02]  /*71f0*/  FMNMX.FTZ R4, R25, R26, !PT ;  /* 0x0000001a19047209 */ /* 0x000fe40007810000 */
[----:B------:R-:W-:-:S02]  /*7200*/  FSEL R99, R160, -INF , !P1 ;  /* 0xff800000a0637808 */ /* 0x000fc40004800000 */
[----:B------:R-:W-:Y:S02]  /*7210*/  FMNMX.FTZ R4, R27, R4, !PT ;  /* 0x000000041b047209 */ /* 0x000fe40007810000 */
[----:B------:R-:W-:Y:S01]  /*7220*/  ISETP.GE.AND P1, PT, R5, R7, PT ;  /* 0x000000070500720c */ /* 0x000fe20003f26270 */
[----:B------:R-:W-:Y:S01]  /*7230*/  VIADD R5, R3, 0x61 ;  /* 0x0000006103057836 */ /* 0x000fe20000000000 */
[----:B------:R-:W-:Y:S02]  /*7240*/  FMNMX.FTZ R4, R28, R4, !PT ;  /* 0x000000041c047209 */ /* 0x000fe40007810000 */
[----:B------:R-:W-:Y:S02]  /*7250*/  FSEL R105, R105, -INF , !P1 ;  /* 0xff80000069697808 */ /* 0x000fe40004800000 */
[----:B------:R-:W-:Y:S02]  /*7260*/  FMNMX.FTZ R4, R33, R4, !PT ;  /* 0x0000000421047209 */ /* 0x000fe40007810000 */
[----:B------:R-:W-:-:S02]  /*7270*/  FSEL R102, R155, -INF , !P4 ;  /* 0xff8000009b667808 */ /* 0x000fc40006000000 */
[----:B------:R-:W-:Y:S02]  /*7280*/  FMNMX.FTZ R4, R32, R4, !PT ;  /* 0x0000000420047209 */ /* 0x000fe40007810000 */
[----:B------:R-:W-:Y:S02]  /*7290*/  FSEL R65, R152, -INF , !P5 ;  /* 0xff80000098417808 */ /* 0x000fe40006800000 */
[----:B------:R-:W-:Y:S02]  /*72a0*/  FMNMX.FTZ R4, R31, R4, !PT ;  /* 0x000000041f047209 */ /* 0x000fe40007810000 */
[C---:B------:R-:W-:Y:S02]  /*72b0*/  ISETP.GE.AND P1, PT, R5.reuse, R7, PT ;  /* 0x000000070500720c */ /* 0x040fe40003f26270 */
[----:B------:R-:W-:Y:S02]  /*72c0*/  FMNMX.FTZ R4, R30, R4, !PT ;  /* 0x000000041e047209 */ /* 0x000fe40007810000 */
[----:B------:R-:W-:Y:S01]  /*72d0*/  ISETP.GE.AND P3, PT, R5, R6, PT ;  /* 0x000000060500720c */ /* 0x000fe20003f66270 */
[----:B------:R-:W-:Y:S01]  /*72e0*/  VIADD R5, R3, 0x69 ;  /* 0x0000006903057836 */ /* 0x000fe20000000000 */
[----:B------:R-:W-:-:S02]  /*72f0*/  FMNMX.FTZ R4, R29, R4, !PT ;  /* 0x000000041d047209 */ /* 0x000fc40007810000 */
[----:B------:R-:W-:Y:S02]  /*7300*/  ISETP.GE.AND P4, PT, R8, R7, PT ;  /* 0x000000070800720c */ /* 0x000fe40003f86270 */
        /* <DEDUP_REMOVED lines=8> */
[----:B------:R-:W-:Y:S02]  /*7390*/  ISETP.GE.AND P4, PT, R5, R7, PT ;  /* 0x000000070500720c */ /* 0x000fe40003f86270 */
[----:B------:R-:W-:Y:S02]  /*73a0*/  FMNMX.FTZ R4, R35, R4, !PT ;  /* 0x0000000423047209 */ /* 0x000fe40007810000 */
[----:B------:R-:W-:Y:S01]  /*73b0*/  ISETP.GE.AND P5, PT, R5, R6, PT ;  /* 0x000000060500720c */ /* 0x000fe20003fa6270 */
[----:B------:R-:W-:Y:S01]  /*73c0*/  VIADD R5, R3, 0x71 ;  /* 0x0000007103057836 */ /* 0x000fe20000000000 */
[----:B------:R-:W-:-:S02]  /*73d0*/  FMNMX.FTZ R4, R40, R4, !PT ;  /* 0x0000000428047209 */ /* 0x000fc40007810000 */
[----:B------:R-:W-:Y:S02]  /*73e0*/  FSEL R110, R110, -INF , !P1 ;  /* 0xff8000006e6e7808 */ /* 0x000fe40004800000 */
        /* <DEDUP_REMOVED lines=11> */
[----:B------:R-:W-:Y:S02]  /*74a0*/  FMNMX.FTZ R4, R42, R4, !PT ;  /* 0x000000042a047209 */ /* 0x000fe40007810000 */
        /* <DEDUP_REMOVED lines=36> */
[-C--:B------:R-:W-:Y:S02]  /*76f0*/  ISETP.GE.AND P4, PT, R8, R7.reuse, PT ;  /* 0x000000070800720c */ /* 0x080fe40003f86270 */
[----:B------:R-:W-:Y:S02]  /*7700*/  FSEL R107, R107, -INF , !P5 ;  /* 0xff8000006b6b7808 */ /* 0x000fe40006800000 */
[----:B------:R-:W-:-:S02]  /*7710*/  ISETP.GE.AND P1, PT, R5, R7, PT ;  /* 0x000000070500720c */ /* 0x000fc40003f26270 */
[----:B------:R-:W-:Y:S01]  /*7720*/  ISETP.GE.AND P3, PT, R5, R6, PT ;  /* 0x000000060500720c */ /* 0x000fe20003f66270 */
[----:B------:R-:W-:Y:S01]  /*7730*/  VIADD R5, R3, 0x99 ;  /* 0x0000009903057836 */ /* 0x000fe20000000000 */
[----:B------:R-:W-:Y:S02]  /*7740*/  FMNMX.FTZ R4, R65, R4, !PT ;  /* 0x0000000441047209 */ /* 0x000fe40007810000 */
[----:B------:R-:W-:Y:S01]  /*7750*/  ISETP.GE.AND P5, PT, R8, R6, PT ;  /* 0x000000060800720c */ /* 0x000fe20003fa6270 */
[----:B------:R-:W-:Y:S01]  /*7760*/  VIADD R8, R3, 0x98 ;  /* 0x0000009803087836 */ /* 0x000fe20000000000 */
[----:B------:R-:W-:Y:S02]  /*7770*/  FSEL R161, R161, -INF , !P4 ;  /* 0xff800000a1a17808 */ /* 0x000fe40006000000 */
[----:B------:R-:W-:Y:S02]  /*7780*/  FMNMX.FTZ R4, R83, R4, !PT ;  /* 0x0000000453047209 */ /* 0x000fe40007810000 */
[----:B------:R-:W-:-:S02]  /*7790*/  ISETP.GE.AND P4, PT, R3, R7, PT ;  /* 0x000000070300720c */ /* 0x000fc40003f86270 */
[----:B------:R-:W-:Y:S02]  /*77a0*/  FSEL R114, R114, -INF , !P5 ;  /* 0xff80000072727808 */ /* 0x000fe40006800000 */
[----:B------:R-:W-:Y:S02]  /*77b0*/  FSEL R167, R167, -INF , !P1 ;  /* 0xff800000a7a77808 */ /* 0x000fe40004800000 */
[C---:B------:R-:W-:Y:S02]  /*77c0*/  ISETP.GE.AND P5, PT, R5.reuse, R7, PT ;  /* 0x000000070500720c */ /* 0x040fe40003fa6270 */
[----:B------:R-:W-:Y:S01]  /*77d0*/  ISETP.GE.AND P1, PT, R5, R6, PT ;  /* 0x000000060500720c */ /* 0x000fe20003f26270 */
[----:B------:R-:W-:Y:S01]  /*77e0*/  VIADD R5, R3, 0xa0 ;  /* 0x000000a003057836 */ /* 0x000fe20000000000 */
[----:B------:R-:W-:Y:S02]  /*77f0*/  FMNMX.FTZ R4, R85, R4, !PT ;  /* 0x0000000455047209 */ /* 0x000fe40007810000 */
[----:B------:R-:W-:-:S02]  /*7800*/  FSEL R10, R198, -INF , !P4 ;  /* 0xff800000c60a7808 */ /* 0x000fc40006000000 */
[----:B------:R-:W-:Y:S02]  /*7810*/  FSEL R122, R122, -INF , !P3 ;  /* 0xff8000007a7a7808 */ /* 0x000fe40005800000 */
[----:B------:R-:W-:Y:S02]  /*7820*/  FMNMX.FTZ R4, R86, R4, !PT ;  /* 0x0000000456047209 */ /* 0x000fe40007810000 */
[C---:B------:R-:W-:Y:S02]  /*7830*/  ISETP.GE.AND P4, PT, R5.reuse, R7, PT ;  /* 0x000000070500720c */ /* 0x040fe40003f86270 */
[----:B------:R-:W-:Y:S02]  /*7840*/  ISETP.GE.AND P3, PT, R5, R6, PT ;  /* 0x000000060500720c */ /* 0x000fe40003f66270 */
        /* <DEDUP_REMOVED lines=33> */
[----:B------:R-:W-:Y:S02]  /*7a60*/  FMNMX.FTZ R4, R92, R4, !PT ;  /* 0x000000045c047209 */ /* 0x000fe40007810000 */
        /* <DEDUP_REMOVED lines=86> */
[----:B------:R-:W-:Y:S01]  /*7fd0*/  FSEL R132, R149, -INF , !P6 ;  /* 0xff80000095847808 */ /* 0x000fe20007000000 */
[----:B------:R-:W-:Y:S01]  /*7fe0*/  IMAD.MOV.U32 R149, RZ, RZ, R200 ;  /* 0x000000ffff957224 */ /* 0x000fe200078e00c8 */
[----:B------:R-:W-:Y:S02]  /*7ff0*/  FMNMX.FTZ R4, R167, R4, !PT ;  /* 0x00000004a7047209 */ /* 0x000fe40007810000 */
[----:B------:R-:W-:-:S02]  /*8000*/  ISETP.GE.AND P2, PT, R48, R6, PT ;  /* 0x000000063000720c */ /* 0x000fc40003f46270 */
[----:B------:R-:W-:Y:S02]  /*8010*/  FSEL R150, R61, -INF , !P3 ;  /* 0xff8000003d967808 */ /* 0x000fe40005800000 */
[----:B------:R-:W-:Y:S02]  /*8020*/  FMNMX.FTZ R3, R115, R3, !PT ;  /* 0x0000000373037209 */ /* 0x000fe40007810000 */
[----:B------:R-:W-:Y:S02]  /*8030*/  ISETP.GE.AND P1, PT, R45, R6, PT ;  /* 0x000000062d00720c */ /* 0x000fe40003f26270 */
[----:B------:R-:W-:Y:S02]  /*8040*/  FSEL R140, R140, -INF , !P5 ;  /* 0xff8000008c8c7808 */ /* 0x000fe40006800000 */
[----:B------:R-:W-:Y:S02]  /*8050*/  FMNMX.FTZ R4, R132, R4, !PT ;  /* 0x0000000484047209 */ /* 0x000fe40007810000 */
[----:B------:R-:W-:-:S02]  /*8060*/  FSEL R160, R59, -INF , !P2 ;  /* 0xff8000003ba07808 */ /* 0x000fc40005000000 */
[----:B------:R-:W-:Y:S02]  /*8070*/  FMNMX.FTZ R3, R150, R3, !PT ;  /* 0x0000000396037209 */ /* 0x000fe40007810000 */
[----:B------:R-:W-:Y:S02]  /*8080*/  FSEL R166, R58, -INF , !P1 ;  /* 0xff8000003aa67808 */ /* 0x000fe40004800000 */
        /* <DEDUP_REMOVED lines=28> */
[----:B------:R-:W-:Y:S01]  /*8250*/  FSEL R197, R148, -INF , !P2 ;  /* 0xff80000094c57808 */ /* 0x000fe20005000000 */
[----:B------:R-:W-:Y:S01]  /*8260*/  IMAD.MOV.U32 R148, RZ, RZ, R205 ;  /* 0x000000ffff947224 */ /* 0x000fe200078e00cd */
        /* <DEDUP_REMOVED lines=33> */
[----:B------:R-:W-:Y:S02]  /*8480*/  ISETP.GE.AND P2, PT, R36, R7, PT ;  /* 0x000000072400720c */ /* 0x000fe40003f46270 */
        /* <DEDUP_REMOVED lines=12> */
[-C--:B------:R-:W-:Y:S02]  /*8550*/  ISETP.GE.AND P1, PT, R48, R7.reuse, PT ;  /* 0x000000073000720c */ /* 0x080fe40003f26270 */
[----:B------:R-:W-:Y:S01]  /*8560*/  FSEL R138, R71, -INF , !P2 ;  /* 0xff800000478a7808 */ /* 0x000fe20005000000 */
[----:B------:R-:W-:Y:S01]  /*8570*/  MUFU.EX2 R207, R8 ;  /* 0x0000000800cf7308 */ /* 0x000fe20000000800 */
[----:B------:R-:W-:Y:S02]  /*8580*/  FMNMX.FTZ R36, R126, R36, !PT ;  /* 0x000000247e247209 */ /* 0x000fe40007810000 */
[----:B------:R-:W-:Y:S02]  /*8590*/  ISETP.GE.AND P2, PT, R45, R7, PT ;  /* 0x000000072d00720c */ /* 0x000fe40003f46270 */
[----:B------:R-:W-:-:S02]  /*85a0*/  FSEL R155, R69, -INF , !P1 ;  /* 0xff800000459b7808 */ /* 0x000fc40004800000 */
[----:B------:R-:W-:Y:S02]  /*85b0*/  FMNMX.FTZ R36, R138, R36, !PT ;  /* 0x000000248a247209 */ /* 0x000fe40007810000 */
[----:B------:R-:W-:Y:S01]  /*85c0*/  FSEL R181, R67, -INF , !P2 ;  /* 0xff80000043b57808 */ /* 0x000fe20005000000 */
[----:B-1----:R-:W-:Y:S01]  /*85d0*/  FFMA.FTZ R5, R26, UR14, -R4 ;  /* 0x0000000e1a057c23 */ /* 0x002fe20008010804 */
[----:B------:R-:W-:Y:S02]  /*85e0*/  FMNMX.FTZ R36, R155, R36, !PT ;  /* 0x000000249b247209 */ /* 0x000fe40007810000 */
[----:B------:R-:W-:Y:S01]  /*85f0*/  LEA R135, R0, UR4, 0x1 ;  /* 0x0000000400877c11 */ /* 0x000fe2000f8e08ff */
[----:B------:R1:W2:Y:S01]  /*8600*/  MUFU.EX2 R191, R5 ;  /* 0x0000000500bf7308 */ /* 0x0002a20000000800 */
[----:B------:R-:W-:-:S03]  /*8610*/  FMNMX.FTZ R36, R181, R36, !PT ;  /* 0x00000024b5247209 */ /* 0x000fc60007810000 */
[----:B------:R-:W-:Y:S01]  /*8620*/  LDSM.16.MT88.4 R12, [R135+0xa000] ;  /* 0x00a00000870c783b */ /* 0x000fe20000004200 */
[C-C-:B------:R-:W-:Y:S02]  /*8630*/  IMAD R226, R231.reuse, 0x2, R135.reuse ;  /* 0x00000002e7e27824 */ /* 0x140fe400078e0287 */
[----:B------:R-:W-:Y:S01]  /*8640*/  IMAD R224, R2, 0x2, R135 ;  /* 0x0000000202e07824 */ /* 0x000fe200078e0287 */
[----:B------:R-:W3:Y:S01]  /*8650*/  SHFL.BFLY PT, R9, R36, 0x2, 0x1f ;  /* 0x0c401f0024097f89 */ /* 0x000ee200000e0000 */
[----:B------:R-:W-:Y:S02]  /*8660*/  IMAD.MOV.U32 R2, RZ, RZ, R151 ;  /* 0x000000ffff027224 */ /* 0x000fe400078e0097 */
[----:B------:R-:W-:Y:S01]  /*8670*/  IMAD R225, R231, 0x2, R224 ;  /* 0x00000002e7e17824 */ /* 0x000fe200078e02e0 */
[----:B------:R-:W-:Y:S01]  /*8680*/  LDSM.16.MT88.4 R20, [R224+0xa000] ;  /* 0x00a00000e014783b */ /* 0x000fe20000004200 */
[----:B-1----:R-:W-:-:S03]  /*8690*/  FFMA.FTZ R5, R27, UR14, -R4 ;  /* 0x0000000e1b057c23 */ /* 0x002fc60008010804 */
[----:B------:R-:W-:Y:S01]  /*86a0*/  LDSM.16.MT88.4 R24, [R226+0xa000] ;  /* 0x00a00000e218783b */ /* 0x000fe20000004200 */
[----:B------:R1:W-:Y:S01]  /*86b0*/  MUFU.EX2 R192, R5 ;  /* 0x0000000500c07308 */ /* 0x0003e20000000800 */
[----:B---3--:R-:W-:Y:S02]  /*86c0*/  FMNMX.FTZ R36, R36, R9, !PT ;  /* 0x0000000924247209 */ /* 0x008fe40007810000 */
[----:B--2---:R-:W-:-:S03]  /*86d0*/  F2FP.F16.F32.PACK_AB R9, R191, R193 ;  /* 0x000000c1bf09723e */ /* 0x004fc600000000ff */
[----:B------:R-:W2:Y:S01]  /*86e0*/  SHFL.BFLY PT, R8, R36, 0x1, 0x1f ;  /* 0x0c201f0024087f89 */ /* 0x000ea200000e0000 */
[----:B-1----:R-:W-:-:S04]  /*86f0*/  FFMA.FTZ R5, R28, UR14, -R4 ;  /* 0x0000000e1c057c23 */ /* 0x002fc80008010804 */
[----:B------:R1:W3:Y:S02]  /*8700*/  MUFU.EX2 R195, R5 ;  /* 0x0000000500c37308 */ /* 0x0002e40000000800 */
[----:B-1----:R-:W-:Y:S01]  /*8710*/  FFMA.FTZ R5, R33, UR14, -R4 ;  /* 0x0000000e21057c23 */ /* 0x002fe20008010804 */
[----:B---3--:R-:W-:Y:S02]  /*8720*/  F2FP.F16.F32.PACK_AB R11, R195, R192 ;  /* 0x000000c0c30b723e */ /* 0x008fe400000000ff */
[----:B--2---:R-:W-:-:S03]  /*8730*/  FMNMX.FTZ R36, R36, R8, !PT ;  /* 0x0000000824247209 */ /* 0x004fc60007810000 */
[----:B------:R1:W-:Y:S01]  /*8740*/  MUFU.EX2 R199, R5 ;  /* 0x0000000500c77308 */ /* 0x0003e20000000800 */
[C---:B------:R-:W-:Y:S01]  /*8750*/  FSETP.NEU.FTZ.AND P1, PT, R36.reuse, -INF , PT ;  /* 0xff8000002400780b */ /* 0x040fe20003f3d000 */
[----:B------:R-:W-:Y:S01]  /*8760*/  FMUL.FTZ R8, R36, UR14 ;  /* 0x0000000e24087c20 */ /* 0x000fe20008410000 */
[----:B-1----:R-:W-:-:S05]  /*8770*/  FFMA.FTZ R5, R32, UR14, -R4 ;  /* 0x0000000e20057c23 */ /* 0x002fca0008010804 */
        /* <DEDUP_REMOVED lines=20> */
[----:B-1----:R-:W-:Y:S01]  /*88c0*/  FSEL R5, R8, RZ, P1 ;  /* 0x000000ff08057208 */ /* 0x002fe20000800000 */
[----:B------:R-:W-:Y:S01]  /*88d0*/  FFMA.FTZ R8, R42, UR14, -R4 ;  /* 0x0000000e2a087c23 */ /* 0x000fe20008010804 */
[----:B------:R-:W-:Y:S01]  /*88e0*/  PLOP3.LUT P1, PT, PT, PT, UP0, 0x80, 0x0 ;  /* 0x000000000000781c */ /* 0x000fe20003f2f008 */
[----:B------:R-:W1:Y:S02]  /*88f0*/  LDSM.16.MT88.4 R40, [R225+0xa000] ;  /* 0x00a00000e128783b */ /* 0x000e640000004200 */
[--C-:B------:R-:W-:Y:S01]  /*8900*/  FFMA.FTZ R0, R50, UR14, -R5.reuse ;  /* 0x0000000e32007c23 */ /* 0x100fe20008010805 */
[----:B------:R2:W-:Y:S08]  /*8910*/  MUFU.EX2 R247, R8 ;  /* 0x0000000800f77308 */ /* 0x0005f00000000800 */
[----:B------:R3:W-:Y:S01]  /*8920*/  MUFU.EX2 R170, R0 ;  /* 0x0000000000aa7308 */ /* 0x0007e20000000800 */
[----:B--2---:R-:W-:-:S07]  /*8930*/  FFMA.FTZ R8, R10, UR14, -R5 ;  /* 0x0000000e0a087c23 */ /* 0x004fce0008010805 */
[----:B------:R-:W2:Y:S01]  /*8940*/  MUFU.EX2 R172, R8 ;  /* 0x0000000800ac7308 */ /* 0x000ea20000000800 */
[----:B---3--:R-:W-:-:S07]  /*8950*/  FFMA.FTZ R0, R52, UR14, -R5 ;  /* 0x0000000e34007c23 */ /* 0x008fce0008010805 */
[----:B------:R3:W-:Y:S01]  /*8960*/  MUFU.EX2 R173, R0 ;  /* 0x0000000000ad7308 */ /* 0x0007e20000000800 */
[----:B--2---:R-:W-:Y:S01]  /*8970*/  F2FP.F16.F32.PACK_AB R8, R170, R172 ;  /* 0x000000acaa08723e */ /* 0x004fe200000000ff */
[----:B---3--:R-:W-:-:S06]  /*8980*/  FFMA.FTZ R0, R53, UR14, -R5 ;  /* 0x0000000e35007c23 */ /* 0x008fcc0008010805 */
        /* <DEDUP_REMOVED lines=13> */
[C---:B-1----:R-:W-:Y:S06]  /*8a60*/  HMMA.16816.F32 R72, R8.reuse, R40, RZ ;  /* 0x000000280848723c */ /* 0x042fec00000018ff */
[----:B------:R-:W-:Y:S01]  /*8a70*/  HMMA.16816.F32 R68, R8, R42, RZ ;  /* 0x0000002a0844723c */ /* 0x000fe200000018ff */
[----:B---3--:R-:W-:-:S04]  /*8a80*/  FFMA.FTZ R0, R54, UR14, -R5 ;  /* 0x0000000e36007c23 */ /* 0x008fc80008010805 */
[----:B------:R1:W-:Y:S02]  /*8a90*/  MUFU.EX2 R184, R0 ;  /* 0x0000000000b87308 */ /* 0x0003e40000000800 */
[--C-:B-1----:R-:W-:Y:S02]  /*8aa0*/  FFMA.FTZ R0, R55, UR14, -R5.reuse ;  /* 0x0000000e37007c23 */ /* 0x102fe40008010805 */
[----:B------:R-:W1:Y:S04]  /*8ab0*/  LDSM.16.MT88.4 R52, [R224+0xa800] ;  /* 0x00a80000e034783b */ /* 0x000e680000004200 */
[----:B------:R3:W4:Y:S02]  /*8ac0*/  MUFU.EX2 R185, R0 ;  /* 0x0000000000b97308 */ /* 0x0007240000000800 */
[----:B---3--:R-:W-:Y:S01]  /*8ad0*/  FFMA.FTZ R0, R56, UR14, -R5 ;  /* 0x0000000e38007c23 */ /* 0x008fe20008010805 */
[----:B----4-:R-:W-:-:S05]  /*8ae0*/  F2FP.F16.F32.PACK_AB R12, R185, R184 ;  /* 0x000000b8b90c723e */ /* 0x010fca00000000ff */
[----:B------:R3:W-:Y:S02]  /*8af0*/  MUFU.EX2 R186, R0 ;  /* 0x0000000000ba7308 */ /* 0x0007e40000000800 */
[----:B---3--:R-:W-:Y:S02]  /*8b00*/  FFMA.FTZ R0, R57, UR14, -R5 ;  /* 0x0000000e39007c23 */ /* 0x008fe40008010805 */
[C---:B------:R-:W-:Y:S04]  /*8b10*/  HMMA.16816.F32 R56, R8.reuse, R20, RZ ;  /* 0x000000140838723c */ /* 0x040fe800000018ff */
[----:B------:R3:W4:Y:S02]  /*8b20*/  MUFU.EX2 R188, R0 ;  /* 0x0000000000bc7308 */ /* 0x0007240000000800 */
[----:B---3--:R-:W-:Y:S01]  /*8b30*/  FFMA.FTZ R0, R60, UR14, -R4 ;  /* 0x0000000e3c007c23 */ /* 0x008fe20008010804 */
[----:B----4-:R-:W-:Y:S01]  /*8b40*/  F2FP.F16.F32.PACK_AB R14, R188, R186 ;  /* 0x000000babc0e723e */ /* 0x010fe200000000ff */
[----:B------:R-:W-:Y:S01]  /*8b50*/  HMMA.16816.F32 R60, R8, R22, RZ ;  /* 0x00000016083c723c */ /* 0x000fe200000018ff */
[----:B------:R-:W-:Y:S03]  /*8b60*/  LDSM.16.MT88.4 R20, [R135+0xb000] ;  /* 0x00b000008714783b */ /* 0x000fe60000004200 */
[----:B------:R3:W-:Y:S02]  /*8b70*/  MUFU.EX2 R217, R0 ;  /* 0x0000000000d97308 */ /* 0x0007e40000000800 */
[----:B------:R-:W-:Y:S01]  /*8b80*/  HMMA.16816.F32 R76, R12, R32, R28 ;  /* 0x000000200c4c723c */ /* 0x000fe2000000181c */
[----:B------:R-:W-:-:S02]  /*8b90*/  F2FP.F16.F32.PACK_AB R9, R208, R207 ;  /* 0x000000cfd009723e */ /* 0x000fc400000000ff */
[----:B------:R-:W-:-:S03]  /*8ba0*/  F2FP.F16.F32.PACK_AB R11, R211, R210 ;  /* 0x000000d2d30b723e */ /* 0x000fc600000000ff */
[C---:B------:R-:W-:Y:S01]  /*8bb0*/  HMMA.16816.F32 R32, R12.reuse, R34, R16 ;  /* 0x000000220c20723c */ /* 0x040fe20000001810 */
[----:B------:R-:W-:Y:S05]  /*8bc0*/  LDSM.16.MT88.4 R16, [R226+0xb000] ;  /* 0x00b00000e210783b */ /* 0x000fea0000004200 */
[C---:B--2---:R-:W-:Y:S01]  /*8bd0*/  HMMA.16816.F32 R28, R12.reuse, R48, R44 ;  /* 0x000000300c1c723c */ /* 0x044fe2000000182c */
[--C-:B---3--:R-:W-:Y:S01]  /*8be0*/  FFMA.FTZ R0, R64, UR14, -R4.reuse ;  /* 0x0000000e40007c23 */ /* 0x108fe20008010804 */
[----:B------:R-:W-:Y:S03]  /*8bf0*/  LDSM.16.MT88.4 R44, [R224+0xb000] ;  /* 0x00b00000e02c783b */ /* 0x000fe60000004200 */
[----:B------:R2:W-:Y:S01]  /*8c00*/  MUFU.EX2 R218, R0 ;  /* 0x0000000000da7308 */ /* 0x0005e20000000800 */
[C---:B------:R-:W-:Y:S06]  /*8c10*/  HMMA.16816.F32 R24, R12.reuse, R50, R24 ;  /* 0x000000320c18723c */ /* 0x040fec0000001818 */
[C---:B-1----:R-:W-:Y:S01]  /*8c20*/  HMMA.16816.F32 R40, R12.reuse, R52, R56 ;  /* 0x000000340c28723c */ /* 0x042fe20000001838 */
[----:B------:R-:W-:Y:S05]  /*8c30*/  LDSM.16.MT88.4 R56, [R135+0xb800] ;  /* 0x00b800008738783b */ /* 0x000fea0000004200 */
[----:B------:R-:W-:Y:S01]  /*8c40*/  HMMA.16816.F32 R48, R12, R54, R60 ;  /* 0x000000360c30723c */ /* 0x000fe2000000183c */
[----:B------:R-:W-:Y:S01]  /*8c50*/  LDSM.16.MT88.4 R52, [R225+0xb000] ;  /* 0x00b00000e134783b */ /* 0x000fe20000004200 */
[----:B--2---:R-:W-:-:S03]  /*8c60*/  FFMA.FTZ R0, R65, UR14, -R4 ;  /* 0x0000000e41007c23 */ /* 0x004fc60008010804 */
[----:B------:R-:W1:Y:S01]  /*8c70*/  LDSM.16.MT88.4 R64, [R225+0xa800] ;  /* 0x00a80000e140783b */ /* 0x000e620000004200 */
        /* <DEDUP_REMOVED lines=8> */
[----:B--2---:R-:W-:Y:S01]  /*8d00*/  FFMA.FTZ R0, R84, UR14, -R5 ;  /* 0x0000000e54007c23 */ /* 0x004fe20008010805 */
[----:B------:R-:W-:-:S05]  /*8d10*/  IMAD.MOV.U32 R84, RZ, RZ, R196 ;  /* 0x000000ffff547224 */ /* 0x000fca00078e00c4 */
[----:B------:R2:W3:Y:S02]  /*8d20*/  MUFU.EX2 R179, R0 ;  /* 0x0000000000b37308 */ /* 0x0004e40000000800 */
[--C-:B--2---:R-:W-:Y:S01]  /*8d30*/  FFMA.FTZ R0, R83, UR14, -R4.reuse ;  /* 0x0000000e53007c23 */ /* 0x104fe20008010804 */
[----:B---3--:R-:W-:Y:S01]  /*8d40*/  F2FP.F16.F32.PACK_AB R10, R179, R175 ;  /* 0x000000afb30a723e */ /* 0x008fe200000000ff */
[----:B-1----:R-:W-:Y:S04]  /*8d50*/  HMMA.16816.F32 R80, R12, R64, R72 ;  /* 0x000000400c50723c */ /* 0x002fe80000001848 */
[----:B------:R1:W-:Y:S02]  /*8d60*/  MUFU.EX2 R205, R0 ;  /* 0x0000000000cd7308 */ /* 0x0003e40000000800 */
[C---:B------:R-:W-:Y:S06]  /*8d70*/  HMMA.16816.F32 R76, R8.reuse, R20, R76 ;  /* 0x00000014084c723c */ /* 0x040fec000000184c */
[C---:B------:R-:W-:Y:S01]  /*8d80*/  HMMA.16816.F32 R60, R8.reuse, R22, R32 ;  /* 0x00000016083c723c */ /* 0x040fe20000001820 */
[----:B------:R-:W2:Y:S05]  /*8d90*/  LDSM.16.MT88.4 R20, [R226+0xb800] ;  /* 0x00b80000e214783b */ /* 0x000eaa0000004200 */
[----:B------:R-:W-:Y:S01]  /*8da0*/  HMMA.16816.F32 R72, R8, R16, R28 ;  /* 0x000000100848723c */ /* 0x000fe2000000181c */
[----:B-1----:R-:W-:Y:S01]  /*8db0*/  FFMA.FTZ R0, R85, UR14, -R4 ;  /* 0x0000000e55007c23 */ /* 0x002fe20008010804 */
[----:B------:R-:W-:-:S03]  /*8dc0*/  IMAD.MOV.U32 R85, RZ, RZ, R150 ;  /* 0x000000ffff557224 */ /* 0x000fc600078e0096 */
[----:B------:R1:W-:Y:S01]  /*8dd0*/  MUFU.EX2 R200, R0 ;  /* 0x0000000000c87308 */ /* 0x0003e20000000800 */
[----:B------:R-:W-:Y:S01]  /*8de0*/  HMMA.16816.F32 R32, R8, R18, R24 ;  /* 0x000000120820723c */ /* 0x000fe20000001818 */
[----:B------:R-:W3:Y:S05]  /*8df0*/  LDSM.16.MT88.4 R16, [R224+0xb800] ;  /* 0x00b80000e010783b */ /* 0x000eea0000004200 */
[----:B------:R-:W-:Y:S06]  /*8e00*/  HMMA.16816.F32 R64, R12, R66, R68 ;  /* 0x000000420c40723c */ /* 0x000fec0000001844 */
[C---:B------:R-:W-:Y:S01]  /*8e10*/  HMMA.16816.F32 R28, R8.reuse, R44, R40 ;  /* 0x0000002c081c723c */ /* 0x040fe20000001828 */
[----:B------:R-:W4:Y:S01]  /*8e20*/  LDSM.16.MT88.4 R40, [R225+0xb800] ;  /* 0x00b80000e128783b */ /* 0x000f220000004200 */
[----:B------:R-:W-:Y:S01]  /*8e30*/  IMAD.MOV.U32 R71, RZ, RZ, R149 ;  /* 0x000000ffff477224 */ /* 0x000fe200078e0095 */
[----:B------:R-:W-:Y:S01]  /*8e40*/  F2FP.F16.F32.PACK_AB R13, R215, R213 ;  /* 0x000000d5d70d723e */ /* 0x000fe200000000ff */
[----:B-1----:R-:W-:Y:S01]  /*8e50*/  FFMA.FTZ R0, R86, UR14, -R4 ;  /* 0x0000000e56007c23 */ /* 0x002fe20008010804 */
[----:B------:R-:W-:Y:S01]  /*8e60*/  F2FP.F16.F32.PACK_AB R15, R223, R222 ;  /* 0x000000dedf0f723e */ /* 0x000fe200000000ff */
[----:B------:R-:W-:Y:S01]  /*8e70*/  HMMA.16816.F32 R24, R8, R46, R48 ;  /* 0x0000002e0818723c */ /* 0x000fe20000001830 */
[----:B------:R-:W1:Y:S01]  /*8e80*/  LDSM.16.MT88.4 R48, [R226+0xc000] ;  /* 0x00c00000e230783b */ /* 0x000e620000004200 */
[----:B------:R5:W-:Y:S01]  /*8e90*/  MUFU.EX2 R196, R0 ;  /* 0x0000000000c47308 */ /* 0x000be20000000800 */
[----:B------:R-:W-:-:S02]  /*8ea0*/  IMAD.MOV.U32 R86, RZ, RZ, R138 ;  /* 0x000000ffff567224 */ /* 0x000fc400078e008a */
[----:B------:R-:W-:Y:S01]  /*8eb0*/  IMAD.MOV.U32 R68, RZ, RZ, R126 ;  /* 0x000000ffff447224 */ /* 0x000fe200078e007e */
[----:B------:R-:W-:Y:S01]  /*8ec0*/  HMMA.16816.F32 R80, R8, R52, R80 ;  /* 0x000000340850723c */ /* 0x000fe20000001850 */
[----:B------:R-:W-:Y:S02]  /*8ed0*/  IMAD.MOV.U32 R69, RZ, RZ, R120 ;  /* 0x000000ffff457224 */ /* 0x000fe400078e0078 */
[----:B------:R-:W-:-:S03]  /*8ee0*/  IMAD.MOV.U32 R70, RZ, RZ, R115 ;  /* 0x000000ffff467224 */ /* 0x000fc600078e0073 */
[----:B------:R-:W-:Y:S01]  /*8ef0*/  HMMA.16816.F32 R44, R8, R54, R64 ;  /* 0x00000036082c723c */ /* 0x000fe20000001840 */
[----:B------:R-:W1:Y:S01]  /*8f00*/  LDSM.16.MT88.4 R52, [R135+0xc000] ;  /* 0x00c000008734783b */ /* 0x000e620000004200 */
[----:B-----5:R-:W-:-:S05]  /*8f10*/  FFMA.FTZ R0, R87, UR14, -R5 ;  /* 0x0000000e57007c23 */ /* 0x020fca0008010805 */
[----:B------:R-:W-:Y:S01]  /*8f20*/  F2FP.F16.F32.PACK_AB R9, R220, R247 ;  /* 0x000000f7dc09723e */ /* 0x000fe200000000ff */
[----:B------:R-:W-:Y:S01]  /*8f30*/  IMAD.MOV.U32 R87, RZ, RZ, R131 ;  /* 0x000000ffff577224 */ /* 0x000fe200078e0083 */
[----:B------:R-:W-:Y:S01]  /*8f40*/  F2FP.F16.F32.PACK_AB R11, R217, R246 ;  /* 0x000000f6d90b723e */ /* 0x000fe200000000ff */
[----:B------:R5:W-:Y:S02]  /*8f50*/  MUFU.EX2 R162, R0 ;  /* 0x0000000000a27308 */ /* 0x000be40000000800 */
[----:B-----5:R-:W-:Y:S01]  /*8f60*/  FFMA.FTZ R0, R88, UR14, -R5 ;  /* 0x0000000e58007c23 */ /* 0x020fe20008010805 */
[----:B------:R-:W-:-:S05]  /*8f70*/  IMAD.MOV.U32 R88, RZ, RZ, R127 ;  /* 0x000000ffff587224 */ /* 0x000fca00078e007f */
[----:B------:R5:W2:Y:S02]  /*8f80*/  MUFU.EX2 R159, R0 ;  /* 0x00000000009f7308 */ /* 0x000aa40000000800 */
[----:B-----5:R-:W-:Y:S01]  /*8f90*/  FFMA.FTZ R0, R89, UR14, -R5 ;  /* 0x0000000e59007c23 */ /* 0x020fe20008010805 */
[----:B------:R-:W-:Y:S01]  /*8fa0*/  IMAD.MOV.U32 R89, RZ, RZ, R155 ;  /* 0x000000ffff597224 */ /* 0x000fe200078e009b */
[----:B--2---:R-:W-:-:S04]  /*8fb0*/  F2FP.F16.F32.PACK_AB R12, R159, R162 ;  /* 0x000000a29f0c723e */ /* 0x004fc800000000ff */
[----:B------:R2:W-:Y:S02]  /*8fc0*/  MUFU.EX2 R165, R0 ;  /* 0x0000000000a57308 */ /* 0x0005e40000000800 */
[----:B--2---:R-:W-:Y:S01]  /*8fd0*/  FFMA.FTZ R0, R92, UR14, -R5 ;  /* 0x0000000e5c007c23 */ /* 0x004fe20008010805 */
[----:B------:R-:W-:-:S05]  /*8fe0*/  IMAD.MOV.U32 R92, RZ, RZ, R160 ;  /* 0x000000ffff5c7224 */ /* 0x000fca00078e00a0 */
[----:B------:R2:W5:Y:S02]  /*8ff0*/  MUFU.EX2 R164, R0 ;  /* 0x0000000000a47308 */ /* 0x0005640000000800 */
[----:B--2---:R-:W-:Y:S01]  /*9000*/  FFMA.FTZ R0, R90, UR14, -R4 ;  /* 0x0000000e5a007c23 */ /* 0x004fe20008010804 */
[----:B-----5:R-:W-:Y:S01]  /*9010*/  F2FP.F16.F32.PACK_AB R14, R164, R165 ;  /* 0x000000a5a40e723e */ /* 0x020fe200000000ff */
[----:B------:R-:W-:-:S04]  /*9020*/  IMAD.MOV.U32 R90, RZ, RZ, R166 ;  /* 0x000000ffff5a7224 */ /* 0x000fc800078e00a6 */
[----:B------:R2:W-:Y:S02]  /*9030*/  MUFU.EX2 R187, R0 ;  /* 0x0000000000bb7308 */ /* 0x0005e40000000800 */
[C---:B------:R-:W-:Y:S06]  /*9040*/  HMMA.16816.F32 R76, R12.reuse, R56, R76 ;  /* 0x000000380c4c723c */ /* 0x040fec000000184c */
[C---:B------:R-:W-:Y:S06]  /*9050*/  HMMA.16816.F32 R60, R12.reuse, R58, R60 ;  /* 0x0000003a0c3c723c */ /* 0x040fec000000183c */
[----:B------:R-:W-:Y:S01]  /*9060*/  HMMA.16816.F32 R72, R12, R20, R72 ;  /* 0x000000140c48723c */ /* 0x000fe20000001848 */
[----:B--2---:R-:W-:Y:S01]  /*9070*/  FFMA.FTZ R0, R91, UR14, -R4 ;  /* 0x0000000e5b007c23 */ /* 0x004fe20008010804 */
[----:B------:R-:W-:-:S03]  /*9080*/  IMAD.MOV.U32 R91, RZ, RZ, R168 ;  /* 0x000000ffff5b7224 */ /* 0x000fc600078e00a8 */
[----:B------:R2:W-:Y:S01]  /*9090*/  MUFU.EX2 R183, R0 ;  /* 0x0000000000b77308 */ /* 0x0005e20000000800 */
[C---:B------:R-:W-:Y:S06]  /*90a0*/  HMMA.16816.F32 R56, R12.reuse, R22, R32 ;  /* 0x000000160c38723c */ /* 0x040fec0000001820 */
[C---:B---3--:R-:W-:Y:S01]  /*90b0*/  HMMA.16816.F32 R64, R12.reuse, R16, R28 ;  /* 0x000000100c40723c */ /* 0x048fe2000000181c */
[----:B------:R-:W-:Y:S05]  /*90c0*/  LDSM.16.MT88.4 R28, [R225+0xc000] ;  /* 0x00c00000e11c783b */ /* 0x000fea0000004200 */
[----:B------:R-:W-:Y:S01]  /*90d0*/  HMMA.16816.F32 R20, R12, R18, R24 ;  /* 0x000000120c14723c */ /* 0x000fe20000001818 */
[----:B------:R-:W3:Y:S01]  /*90e0*/  LDSM.16.MT88.4 R16, [R224+0xc000] ;  /* 0x00c00000e010783b */ /* 0x000ee20000004200 */
[----:B--2---:R-:W-:Y:S01]  /*90f0*/  FFMA.FTZ R0, R93, UR14, -R4 ;  /* 0x0000000e5d007c23 */ /* 0x004fe20008010804 */
[----:B------:R-:W-:-:S03]  /*9100*/  IMAD.MOV.U32 R93, RZ, RZ, R181 ;  /* 0x000000ffff5d7224 */ /* 0x000fc600078e00b5 */
[C---:B----4-:R-:W-:Y:S01]  /*9110*/  HMMA.16816.F32 R80, R12.reuse, R40, R80 ;  /* 0x000000280c50723c */ /* 0x050fe20000001850 */
[----:B------:R2:W-:Y:S05]  /*9120*/  MUFU.EX2 R181, R0 ;  /* 0x0000000000b57308 */ /* 0x0005ea0000000800 */
[----:B------:R-:W-:Y:S01]  /*9130*/  HMMA.16816.F32 R32, R12, R42, R44 ;  /* 0x0000002a0c20723c */ /* 0x000fe2000000182c */
[----:B------:R-:W4:Y:S06]  /*9140*/  LDSM.16.MT88.4 R40, [R135+0xc800] ;  /* 0x00c800008728783b */ /* 0x000f2c0000004200 */
[----:B------:R-:W-:-:S02]  /*9150*/  F2FP.F16.F32.PACK_AB R13, R214, R218 ;  /* 0x000000dad60d723e */ /* 0x000fc400000000ff */
[----:B------:R-:W-:Y:S01]  /*9160*/  F2FP.F16.F32.PACK_AB R15, R200, R205 ;  /* 0x000000cdc80f723e */ /* 0x000fe200000000ff */
[----:B--2---:R-:W-:Y:S01]  /*9170*/  FFMA.FTZ R0, R94, UR14, -R5 ;  /* 0x0000000e5e007c23 */ /* 0x004fe20008010805 */
[----:B------:R-:W-:-:S03]  /*9180*/  IMAD.MOV.U32 R94, RZ, RZ, R152 ;  /* 0x000000ffff5e7224 */ /* 0x000fc600078e0098 */
[----:B------:R2:W-:Y:S02]  /*9190*/  MUFU.EX2 R152, R0 ;  /* 0x0000000000987308 */ /* 0x0005e40000000800 */
[----:B--2---:R-:W-:Y:S01]  /*91a0*/  FFMA.FTZ R0, R95, UR14, -R5 ;  /* 0x0000000e5f007c23 */ /* 0x004fe20008010805 */
[----:B------:R-:W-:-:S05]  /*91b0*/  IMAD.MOV.U32 R95, RZ, RZ, R148 ;  /* 0x000000ffff5f7224 */ /* 0x000fca00078e0094 */
        /* <DEDUP_REMOVED lines=8> */
[----:B------:R2:W-:Y:S02]  /*9240*/  MUFU.EX2 R168, R0 ;  /* 0x0000000000a87308 */ /* 0x0005e40000000800 */
[C---:B-1----:R-:W-:Y:S06]  /*9250*/  HMMA.16816.F32 R72, R8.reuse, R48, R72 ;  /* 0x000000300848723c */ /* 0x042fec0000001848 */
[C---:B------:R-:W-:Y:S01]  /*9260*/  HMMA.16816.F32 R56, R8.reuse, R50, R56 ;  /* 0x000000320838723c */ /* 0x040fe20000001838 */
[----:B------:R-:W1:Y:S05]  /*9270*/  LDSM.16.MT88.4 R48, [R226+0xc800] ;  /* 0x00c80000e230783b */ /* 0x000e6a0000004200 */
[----:B------:R-:W-:Y:S01]  /*9280*/  HMMA.16816.F32 R76, R8, R52, R76 ;  /* 0x00000034084c723c */ /* 0x000fe2000000184c */
[----:B--2---:R-:W-:-:S04]  /*9290*/  FFMA.FTZ R0, R98, UR14, -R4 ;  /* 0x0000000e62007c23 */ /* 0x004fc80008010804 */
[----:B------:R2:W-:Y:S01]  /*92a0*/  MUFU.EX2 R166, R0 ;  /* 0x0000000000a67308 */ /* 0x0005e20000000800 */
[C---:B------:R-:W-:Y:S06]  /*92b0*/  HMMA.16816.F32 R44, R8.reuse, R54, R60 ;  /* 0x00000036082c723c */ /* 0x040fec000000183c */
[C---:B---3--:R-:W-:Y:S01]  /*92c0*/  HMMA.16816.F32 R24, R8.reuse, R18, R20 ;  /* 0x000000120818723c */ /* 0x048fe20000001814 */
[----:B------:R-:W3:Y:S05]  /*92d0*/  LDSM.16.MT88.4 R20, [R224+0xc800] ;  /* 0x00c80000e014783b */ /* 0x000eea0000004200 */
[----:B------:R-:W-:Y:S01]  /*92e0*/  HMMA.16816.F32 R60, R8, R16, R64 ;  /* 0x00000010083c723c */ /* 0x000fe20000001840 */
[----:B------:R-:W5:Y:S01]  /*92f0*/  LDSM.16.MT88.4 R16, [R225+0xc800] ;  /* 0x00c80000e110783b */ /* 0x000f620000004200 */
[----:B--2---:R-:W-:-:S04]  /*9300*/  FFMA.FTZ R0, R100, UR14, -R4 ;  /* 0x0000000e64007c23 */ /* 0x004fc80008010804 */
[C---:B------:R-:W-:Y:S01]  /*9310*/  HMMA.16816.F32 R80, R8.reuse, R28, R80 ;  /* 0x0000001c0850723c */ /* 0x040fe20000001850 */
[----:B------:R2:W-:Y:S05]  /*9320*/  MUFU.EX2 R160, R0 ;  /* 0x0000000000a07308 */ /* 0x0005ea0000000800 */
[----:B------:R-:W-:Y:S07]  /*9330*/  HMMA.16816.F32 R32, R8, R30, R32 ;  /* 0x0000001e0820723c */ /* 0x000fee0000001820 */
        /* <DEDUP_REMOVED lines=9> */
[----:B--2---:R-:W-:-:S06]  /*93d0*/  FFMA.FTZ R0, R106, UR14, -R5 ;  /* 0x0000000e6a007c23 */ /* 0x004fcc0008010805 */
[----:B------:R2:W4:Y:S02]  /*93e0*/  MUFU.EX2 R133, R0 ;  /* 0x0000000000857308 */ /* 0x0005240000000800 */
[----:B--2---:R-:W-:Y:S01]  /*93f0*/  FFMA.FTZ R0, R103, UR14, -R4 ;  /* 0x0000000e67007c23 */ /* 0x004fe20008010804 */
[----:B----4-:R-:W-:-:S05]  /*9400*/  F2FP.F16.F32.PACK_AB R14, R133, R138 ;  /* 0x0000008a850e723e */ /* 0x010fca00000000ff */
[----:B------:R2:W4:Y:S02]  /*9410*/  MUFU.EX2 R151, R0 ;  /* 0x0000000000977308 */ /* 0x0005240000000800 */
[C---:B------:R-:W-:Y:S06]  /*9420*/  HMMA.16816.F32 R76, R12.reuse, R40, R76 ;  /* 0x000000280c4c723c */ /* 0x040fec000000184c */
[C---:B------:R-:W-:Y:S01]  /*9430*/  HMMA.16816.F32 R44, R12.reuse, R42, R44 ;  /* 0x0000002a0c2c723c */ /* 0x040fe2000000182c */
[----:B------:R-:W4:Y:S05]  /*9440*/  LDSM.16.MT88.4 R40, [R135+0xd000] ;  /* 0x00d000008728783b */ /* 0x000f2a0000004200 */
[----:B-1----:R-:W-:Y:S01]  /*9450*/  HMMA.16816.F32 R72, R12, R48, R72 ;  /* 0x000000300c48723c */ /* 0x002fe20000001848 */
[----:B--2---:R-:W-:-:S04]  /*9460*/  FFMA.FTZ R0, R104, UR14, -R4 ;  /* 0x0000000e68007c23 */ /* 0x004fc80008010804 */
[----:B------:R1:W-:Y:S01]  /*9470*/  MUFU.EX2 R148, R0 ;  /* 0x0000000000947308 */ /* 0x0003e20000000800 */
[C---:B------:R-:W-:Y:S01]  /*9480*/  HMMA.16816.F32 R56, R12.reuse, R50, R56 ;  /* 0x000000320c38723c */ /* 0x040fe20000001838 */
[----:B------:R-:W2:Y:S05]  /*9490*/  LDSM.16.MT88.4 R48, [R226+0xd000] ;  /* 0x00d00000e230783b */ /* 0x000eaa0000004200 */
[C---:B---3--:R-:W-:Y:S01]  /*94a0*/  HMMA.16816.F32 R28, R12.reuse, R22, R24 ;  /* 0x000000160c1c723c */ /* 0x048fe20000001818 */
[----:B------:R-:W3:Y:S05]  /*94b0*/  LDSM.16.MT88.4 R24, [R224+0xd000] ;  /* 0x00d00000e018783b */ /* 0x000eea0000004200 */
[----:B------:R-:W-:Y:S01]  /*94c0*/  HMMA.16816.F32 R60, R12, R20, R60 ;  /* 0x000000140c3c723c */ /* 0x000fe2000000183c */
[----:B-1----:R-:W-:-:S05]  /*94d0*/  FFMA.FTZ R0, R107, UR14, -R4 ;  /* 0x0000000e6b007c23 */ /* 0x002fca0008010804 */
[C---:B-----5:R-:W-:Y:S01]  /*94e0*/  HMMA.16816.F32 R80, R12.reuse, R16, R80 ;  /* 0x000000100c50723c */ /* 0x060fe20000001850 */
[----:B------:R1:W-:Y:S05]  /*94f0*/  MUFU.EX2 R146, R0 ;  /* 0x0000000000927308 */ /* 0x0003ea0000000800 */
[----:B------:R-:W-:Y:S01]  /*9500*/  HMMA.16816.F32 R20, R12, R18, R32 ;  /* 0x000000120c14723c */ /* 0x000fe20000001820 */
[----:B------:R-:W5:Y:S06]  /*9510*/  LDSM.16.MT88.4 R16, [R225+0xd000] ;  /* 0x00d00000e110783b */ /* 0x000f6c0000004200 */
[----:B------:R-:W-:-:S02]  /*9520*/  F2FP.F16.F32.PACK_AB R13, R166, R168 ;  /* 0x000000a8a60d723e */ /* 0x000fc400000000ff */
[----:B----4-:R-:W-:Y:S01]  /*9530*/  F2FP.F16.F32.PACK_AB R15, R151, R160 ;  /* 0x000000a0970f723e */ /* 0x010fe200000000ff */
        /* <DEDUP_REMOVED lines=15> */
[----:B--2---:R-:W-:Y:S01]  /*9630*/  HMMA.16816.F32 R72, R8, R48, R72 ;  /* 0x000000300848723c */ /* 0x004fe20000001848 */
[----:B-1----:R-:W-:-:S04]  /*9640*/  FFMA.FTZ R0, R111, UR14, -R4 ;  /* 0x0000000e6f007c23 */ /* 0x002fc80008010804 */
[----:B------:R1:W2:Y:S01]  /*9650*/  MUFU.EX2 R130, R0 ;  /* 0x0000000000827308 */ /* 0x0002a20000000800 */
[C---:B------:R-:W-:Y:S01]  /*9660*/  HMMA.16816.F32 R56, R8.reuse, R50, R56 ;  /* 0x000000320838723c */ /* 0x040fe20000001838 */
[----:B------:R-:W4:Y:S05]  /*9670*/  LDSM.16.MT88.4 R48, [R226+0xd800] ;  /* 0x00d80000e230783b */ /* 0x000f2a0000004200 */
[C---:B---3--:R-:W-:Y:S01]  /*9680*/  HMMA.16816.F32 R32, R8.reuse, R26, R28 ;  /* 0x0000001a0820723c */ /* 0x048fe2000000181c */
[----:B------:R-:W3:Y:S05]  /*9690*/  LDSM.16.MT88.4 R28, [R224+0xd800] ;  /* 0x00d80000e01c783b */ /* 0x000eea0000004200 */
[----:B------:R-:W-:Y:S01]  /*96a0*/  HMMA.16816.F32 R60, R8, R24, R60 ;  /* 0x00000018083c723c */ /* 0x000fe2000000183c */
[----:B-1----:R-:W-:-:S05]  /*96b0*/  FFMA.FTZ R0, R114, UR14, -R4 ;  /* 0x0000000e72007c23 */ /* 0x002fca0008010804 */
[C---:B-----5:R-:W-:Y:S01]  /*96c0*/  HMMA.16816.F32 R80, R8.reuse, R16, R80 ;  /* 0x000000100850723c */ /* 0x060fe20000001850 */
[----:B------:R1:W-:Y:S05]  /*96d0*/  MUFU.EX2 R127, R0 ;  /* 0x00000000007f7308 */ /* 0x0003ea0000000800 */
[----:B------:R-:W-:Y:S01]  /*96e0*/  HMMA.16816.F32 R24, R8, R18, R20 ;  /* 0x000000120818723c */ /* 0x000fe20000001814 */
[----:B------:R-:W5:Y:S04]  /*96f0*/  LDSM.16.MT88.4 R16, [R225+0xd800] ;  /* 0x00d80000e110783b */ /* 0x000f680000004200 */
[----:B------:R-:W5:Y:S02]  /*9700*/  LDSM.16.MT88.4 R20, [R135+0xe000] ;  /* 0x00e000008714783b */ /* 0x000f640000004200 */
[----:B------:R-:W-:-:S02]  /*9710*/  F2FP.F16.F32.PACK_AB R9, R146, R148 ;  /* 0x000000949209723e */ /* 0x000fc400000000ff */
[----:B--2---:R-:W-:Y:S01]  /*9720*/  F2FP.F16.F32.PACK_AB R11, R130, R131 ;  /* 0x00000083820b723e */ /* 0x004fe200000000ff */
        /* <DEDUP_REMOVED lines=25> */
[----:B------:R1:W5:Y:S05]  /*98c0*/  MUFU.EX2 R122, R0 ;  /* 0x00000000007a7308 */ /* 0x00036a0000000800 */
[----:B------:R-:W-:Y:S01]  /*98d0*/  HMMA.16816.F32 R80, R12, R16, R80 ;  /* 0x000000100c50723c */ /* 0x000fe20000001850 */
[----:B------:R-:W-:Y:S06]  /*98e0*/  LDSM.16.MT88.4 R12, [R226+0xe800] ;  /* 0x00e80000e20c783b */ /* 0x000fec0000004200 */
[----:B--2---:R-:W-:Y:S01]  /*98f0*/  F2FP.F16.F32.PACK_AB R17, R124, R127 ;  /* 0x0000007f7c11723e */ /* 0x004fe200000000ff */
[----:B-1----:R-:W-:Y:S01]  /*9900*/  FFMA.FTZ R0, R142, UR14, -R5 ;  /* 0x0000000e8e007c23 */ /* 0x002fe20008010805 */
[----:B-----5:R-:W-:Y:S01]  /*9910*/  F2FP.F16.F32.PACK_AB R19, R122, R123 ;  /* 0x0000007b7a13723e */ /* 0x020fe200000000ff */
[----:B------:R-:W-:-:S02]  /*9920*/  IMAD.MOV.U32 R142, RZ, RZ, R93 ;  /* 0x000000ffff8e7224 */ /* 0x000fc400078e005d */
[----:B------:R1:W-:Y:S02]  /*9930*/  MUFU.EX2 R115, R0 ;  /* 0x0000000000737308 */ /* 0x0003e40000000800 */
[----:B-1----:R-:W-:Y:S01]  /*9940*/  FFMA.FTZ R0, R143, UR14, -R5 ;  /* 0x0000000e8f007c23 */ /* 0x002fe20008010805 */
[----:B------:R-:W-:Y:S02]  /*9950*/  IMAD.MOV.U32 R143, RZ, RZ, R89 ;  /* 0x000000ffff8f7224 */ /* 0x000fe400078e0059 */
[----:B------:R-:W-:-:S03]  /*9960*/  IMAD.MOV.U32 R89, RZ, RZ, R68 ;  /* 0x000000ffff597224 */ /* 0x000fc600078e0044 */
        /* <DEDUP_REMOVED lines=9> */
[----:B--2---:R-:W-:Y:S01]  /*9a00*/  F2FP.F16.F32.PACK_AB R10, R112, R113 ;  /* 0x00000071700a723e */ /* 0x004fe200000000ff */
[----:B------:R-:W-:-:S04]  /*9a10*/  IMAD.MOV.U32 R139, RZ, RZ, R90 ;  /* 0x000000ffff8b7224 */ /* 0x000fc800078e005a */
[----:B------:R1:W-:Y:S01]  /*9a20*/  MUFU.EX2 R118, R0 ;  /* 0x0000000000767308 */ /* 0x0003e20000000800 */
[----:B------:R-:W-:Y:S01]  /*9a30*/  IMAD.MOV.U32 R90, RZ, RZ, R70 ;  /* 0x000000ffff5a7224 */ /* 0x000fe200078e0046 */
[C---:B------:R-:W-:Y:S06]  /*9a40*/  HMMA.16816.F32 R76, R8.reuse, R20, R76 ;  /* 0x00000014084c723c */ /* 0x040fec000000184c */
[C---:B------:R-:W-:Y:S01]  /*9a50*/  HMMA.16816.F32 R24, R8.reuse, R22, R40 ;  /* 0x000000160818723c */ /* 0x040fe20000001828 */
[----:B------:R-:W2:Y:S04]  /*9a60*/  LDSM.16.MT88.4 R20, [R135+0xe800] ;  /* 0x00e800008714783b */ /* 0x000ea80000004200 */
[----:B------:R-:W-:Y:S01]  /*9a70*/  LDSM.16.MT88.4 R40, [R135+0xf000] ;  /* 0x00f000008728783b */ /* 0x000fe20000004200 */
[C---:B----4-:R-:W-:Y:S01]  /*9a80*/  HMMA.16816.F32 R64, R8.reuse, R46, R52 ;  /* 0x0000002e0840723c */ /* 0x050fe20000001834 */
[----:B-1----:R-:W-:Y:S01]  /*9a90*/  FFMA.FTZ R0, R141, UR14, -R4 ;  /* 0x0000000e8d007c23 */ /* 0x002fe20008010804 */
[----:B------:R-:W-:Y:S01]  /*9aa0*/  IMAD.MOV.U32 R141, RZ, RZ, R92 ;  /* 0x000000ffff8d7224 */ /* 0x000fe200078e005c */
[----:B------:R-:W1:Y:S01]  /*9ab0*/  LDSM.16.MT88.4 R52, [R224+0xe800] ;  /* 0x00e80000e034783b */ /* 0x000e620000004200 */
[----:B------:R-:W-:Y:S01]  /*9ac0*/  IMAD.MOV.U32 R92, RZ, RZ, R69 ;  /* 0x000000ffff5c7224 */ /* 0x000fe200078e0045 */
[----:B------:R4:W-:Y:S01]  /*9ad0*/  MUFU.EX2 R117, R0 ;  /* 0x0000000000757308 */ /* 0x0009e20000000800 */
[C---:B------:R-:W-:Y:S06]  /*9ae0*/  HMMA.16816.F32 R72, R8.reuse, R48, R72 ;  /* 0x000000300848723c */ /* 0x040fec0000001848 */
[C---:B------:R-:W-:Y:S01]  /*9af0*/  HMMA.16816.F32 R48, R8.reuse, R50, R56 ;  /* 0x000000320830723c */ /* 0x040fe20000001838 */
[----:B------:R-:W5:Y:S05]  /*9b00*/  LDSM.16.MT88.4 R56, [R225+0xe800] ;  /* 0x00e80000e138783b */ /* 0x000f6a0000004200 */
[----:B---3--:R-:W-:Y:S01]  /*9b10*/  HMMA.16816.F32 R80, R8, R28, R80 ;  /* 0x0000001c0850723c */ /* 0x008fe20000001850 */
[----:B----4-:R-:W-:Y:S01]  /*9b20*/  FFMA.FTZ R0, R144, UR14, -R4 ;  /* 0x0000000e90007c23 */ /* 0x010fe20008010804 */
[----:B------:R-:W-:-:S03]  /*9b30*/  IMAD.MOV.U32 R144, RZ, RZ, R85 ;  /* 0x000000ffff907224 */ /* 0x000fc600078e0055 */
[----:B------:R3:W-:Y:S02]  /*9b40*/  MUFU.EX2 R116, R0 ;  /* 0x0000000000747308 */ /* 0x0007e40000000800 */
[----:B---3--:R-:W-:Y:S01]  /*9b50*/  FFMA.FTZ R0, R161, UR14, -R5 ;  /* 0x0000000ea1007c23 */ /* 0x008fe20008010805 */
[----:B------:R-:W-:-:S05]  /*9b60*/  IMAD.MOV.U32 R161, RZ, RZ, R90 ;  /* 0x000000ffffa17224 */ /* 0x000fca00078e005a */
[----:B------:R3:W-:Y:S02]  /*9b70*/  MUFU.EX2 R108, R0 ;  /* 0x00000000006c7308 */ /* 0x0007e40000000800 */
[----:B---3--:R-:W-:Y:S01]  /*9b80*/  FFMA.FTZ R0, R167, UR14, -R5 ;  /* 0x0000000ea7007c23 */ /* 0x008fe20008010805 */
[----:B------:R-:W-:Y:S02]  /*9b90*/  IMAD.MOV.U32 R167, RZ, RZ, R91 ;  /* 0x000000ffffa77224 */ /* 0x000fe400078e005b */
[----:B------:R-:W-:-:S03]  /*9ba0*/  IMAD.MOV.U32 R91, RZ, RZ, R71 ;  /* 0x000000ffff5b7224 */ /* 0x000fc600078e0047 */
[----:B------:R3:W4:Y:S01]  /*9bb0*/  MUFU.EX2 R107, R0 ;  /* 0x00000000006b7308 */ /* 0x0007220000000800 */
[C---:B------:R-:W-:Y:S06]  /*9bc0*/  HMMA.16816.F32 R68, R8.reuse, R44, R60 ;  /* 0x0000002c0844723c */ /* 0x040fec000000183c */
[----:B------:R-:W-:Y:S01]  /*9bd0*/  HMMA.16816.F32 R60, R8, R30, R32 ;  /* 0x0000001e083c723c */ /* 0x000fe20000001820 */
[----:B------:R-:W-:Y:S01]  /*9be0*/  LDSM.16.MT88.4 R8, [R224+0xf000] ;  /* 0x00f00000e008783b */ /* 0x000fe20000004200 */
[----:B---3--:R-:W-:Y:S01]  /*9bf0*/  FFMA.FTZ R0, R132, UR14, -R5 ;  /* 0x0000000e84007c23 */ /* 0x008fe20008010805 */
[----:B----4-:R-:W-:Y:S01]  /*9c00*/  F2FP.F16.F32.PACK_AB R16, R107, R108 ;  /* 0x0000006c6b10723e */ /* 0x010fe200000000ff */
[----:B------:R-:W-:-:S02]  /*9c10*/  IMAD.MOV.U32 R132, RZ, RZ, R94 ;  /* 0x000000ffff847224 */ /* 0x000fc400078e005e */
        /* <DEDUP_REMOVED lines=9> */
[C---:B------:R-:W-:Y:S01]  /*9cb0*/  HMMA.16816.F32 R44, R16.reuse, R22, R24 ;  /* 0x00000016102c723c */ /* 0x040fe20000001818 */
[----:B------:R-:W2:Y:S05]  /*9cc0*/  LDSM.16.MT88.4 R20, [R226+0xf000] ;  /* 0x00f00000e214783b */ /* 0x000eaa0000004200 */
[----:B------:R-:W-:Y:S01]  /*9cd0*/  HMMA.16816.F32 R32, R16, R12, R72 ;  /* 0x0000000c1020723c */ /* 0x000fe20000001848 */
[----:B---3--:R-:W-:Y:S01]  /*9ce0*/  FFMA.FTZ R0, R163, UR14, -R4 ;  /* 0x0000000ea3007c23 */ /* 0x008fe20008010804 */
[----:B------:R-:W-:-:S03]  /*9cf0*/  IMAD.MOV.U32 R163, RZ, RZ, R95 ;  /* 0x000000ffffa37224 */ /* 0x000fc600078e005f */
[----:B------:R3:W-:Y:S01]  /*9d00*/  MUFU.EX2 R110, R0 ;  /* 0x00000000006e7308 */ /* 0x0007e20000000800 */
[----:B------:R-:W-:Y:S01]  /*9d10*/  HMMA.16816.F32 R28, R16, R14, R48 ;  /* 0x0000000e101c723c */ /* 0x000fe20000001830 */
[----:B------:R-:W-:-:S05]  /*9d20*/  F2FP.F16.F32.PACK_AB R13, R117, R118 ;  /* 0x00000076750d723e */ /* 0x000fca00000000ff */
[----:B-1----:R-:W-:Y:S01]  /*9d30*/  HMMA.16816.F32 R24, R16, R52, R68 ;  /* 0x000000341018723c */ /* 0x002fe20000001844 */
[----:B----4-:R-:W-:-:S05]  /*9d40*/  F2FP.F16.F32.PACK_AB R15, R111, R116 ;  /* 0x000000746f0f723e */ /* 0x010fca00000000ff */
[----:B------:R-:W-:Y:S01]  /*9d50*/  HMMA.16816.F32 R52, R16, R54, R64 ;  /* 0x000000361034723c */ /* 0x000fe20000001840 */
[----:B------:R-:W-:Y:S01]  /*9d60*/  LDSM.16.MT88.4 R64, [R135+0xf800] ;  /* 0x00f800008740783b */ /* 0x000fe20000004200 */
[----:B---3--:R-:W-:Y:S01]  /*9d70*/  FFMA.FTZ R0, R169, UR14, -R4 ;  /* 0x0000000ea9007c23 */ /* 0x008fe20008010804 */
[----:B------:R-:W-:-:S03]  /*9d80*/  IMAD.MOV.U32 R169, RZ, RZ, R88 ;  /* 0x000000ffffa97224 */ /* 0x000fc600078e0058 */
[C---:B-----5:R-:W-:Y:S01]  /*9d90*/  HMMA.16816.F32 R72, R16.reuse, R58, R60 ;  /* 0x0000003a1048723c */ /* 0x060fe2000000183c */
[----:B------:R-:W1:Y:S01]  /*9da0*/  LDSM.16.MT88.4 R60, [R225+0xf000] ;  /* 0x00f00000e13c783b */ /* 0x000e620000004200 */
[----:B------:R3:W-:Y:S04]  /*9db0*/  MUFU.EX2 R109, R0 ;  /* 0x00000000006d7308 */ /* 0x0007e80000000800 */
[----:B------:R-:W-:Y:S01]  /*9dc0*/  HMMA.16816.F32 R80, R16, R56, R80 ;  /* 0x000000381050723c */ /* 0x000fe20000001850 */
[----:B------:R-:W-:Y:S01]  /*9dd0*/  LDSM.16.MT88.4 R16, [R224+0xf800] ;  /* 0x00f80000e010783b */ /* 0x000fe20000004200 */
[----:B---3--:R-:W-:Y:S01]  /*9de0*/  FFMA.FTZ R0, R153, UR14, -R5 ;  /* 0x0000000e99007c23 */ /* 0x008fe20008010805 */
[----:B------:R-:W-:-:S03]  /*9df0*/  IMAD.MOV.U32 R153, RZ, RZ, R91 ;  /* 0x000000ffff997224 */ /* 0x000fc600078e005b */
[----:B------:R3:W-:Y:S02]  /*9e00*/  MUFU.EX2 R104, R0 ;  /* 0x0000000000687308 */ /* 0x0007e40000000800 */
[----:B---3--:R-:W-:Y:S01]  /*9e10*/  FFMA.FTZ R0, R154, UR14, -R5 ;  /* 0x0000000e9a007c23 */ /* 0x008fe20008010805 */
[----:B------:R-:W-:Y:S02]  /*9e20*/  IMAD.MOV.U32 R154, RZ, RZ, R2 ;  /* 0x000000ffff9a7224 */ /* 0x000fe400078e0002 */
[----:B------:R-:W-:-:S03]  /*9e30*/  FADD.FTZ R2, R172, R170 ;  /* 0x000000aaac027221 */ /* 0x000fc60000010000 */
[----:B------:R3:W4:Y:S02]  /*9e40*/  MUFU.EX2 R100, R0 ;  /* 0x0000000000647308 */ /* 0x0007240000000800 */
[----:B---3--:R-:W-:Y:S01]  /*9e50*/  FFMA.FTZ R0, R156, UR14, -R5 ;  /* 0x0000000e9c007c23 */ /* 0x008fe20008010805 */
[----:B----4-:R-:W-:-:S05]  /*9e60*/  F2FP.F16.F32.PACK_AB R12, R100, R104 ;  /* 0x00000068640c723e */ /* 0x010fca00000000ff */
[----:B------:R3:W-:Y:S02]  /*9e70*/  MUFU.EX2 R99, R0 ;  /* 0x0000000000637308 */ /* 0x0007e40000000800 */
[----:B---3--:R-:W-:-:S06]  /*9e80*/  FFMA.FTZ R0, R157, UR14, -R5 ;  /* 0x0000000e9d007c23 */ /* 0x008fcc0008010805 */
[----:B------:R3:W4:Y:S02]  /*9e90*/  MUFU.EX2 R102, R0 ;  /* 0x0000000000667308 */ /* 0x0007240000000800 */
[----:B---3--:R-:W-:Y:S01]  /*9ea0*/  FFMA.FTZ R0, R189, UR14, -R4 ;  /* 0x0000000ebd007c23 */ /* 0x008fe20008010804 */
[----:B----4-:R-:W-:-:S05]  /*9eb0*/  F2FP.F16.F32.PACK_AB R14, R102, R99 ;  /* 0x00000063660e723e */ /* 0x010fca00000000ff */
[----:B------:R3:W-:Y:S02]  /*9ec0*/  MUFU.EX2 R103, R0 ;  /* 0x0000000000677308 */ /* 0x0007e40000000800 */
[C---:B------:R-:W-:Y:S01]  /*9ed0*/  HMMA.16816.F32 R68, R12.reuse, R42, R44 ;  /* 0x0000002a0c44723c */ /* 0x040fe2000000182c */
[----:B------:R-:W4:Y:S05]  /*9ee0*/  LDSM.16.MT88.4 R44, [R226+0xf800] ;  /* 0x00f80000e22c783b */ /* 0x000f2a0000004200 */
[C---:B------:R-:W-:Y:S06]  /*9ef0*/  HMMA.16816.F32 R76, R12.reuse, R40, R76 ;  /* 0x000000280c4c723c */ /* 0x040fec000000184c */
[----:B--2---:R-:W-:Y:S01]  /*9f00*/  HMMA.16816.F32 R56, R12, R20, R32 ;  /* 0x000000140c38723c */ /* 0x004fe20000001820 */
[----:B---3--:R-:W-:-:S04]  /*9f10*/  FFMA.FTZ R0, R190, UR14, -R4 ;  /* 0x0000000ebe007c23 */ /* 0x008fc80008010804 */
[----:B------:R2:W3:Y:S01]  /*9f20*/  MUFU.EX2 R101, R0 ;  /* 0x0000000000657308 */ /* 0x0004e20000000800 */
[C---:B------:R-:W-:Y:S01]  /*9f30*/  HMMA.16816.F32 R48, R12.reuse, R22, R28 ;  /* 0x000000160c30723c */ /* 0x040fe2000000181c */
[----:B------:R-:W5:Y:S05]  /*9f40*/  LDSM.16.MT88.4 R20, [R225+0xf800] ;  /* 0x00f80000e114783b */ /* 0x000f6a0000004200 */
[C---:B------:R-:W-:Y:S06]  /*9f50*/  HMMA.16816.F32 R32, R12.reuse, R8, R24 ;  /* 0x000000080c20723c */ /* 0x040fec0000001818 */
[----:B------:R-:W-:Y:S01]  /*9f60*/  HMMA.16816.F32 R24, R12, R10, R52 ;  /* 0x0000000a0c18723c */ /* 0x000fe20000001834 */
[----:B------:R-:W-:Y:S01]  /*9f70*/  F2FP.F16.F32.PACK_AB R9, R109, R110 ;  /* 0x0000006e6d09723e */ /* 0x000fe200000000ff */
[----:B--2---:R-:W-:-:S04]  /*9f80*/  FFMA.FTZ R0, R194, UR14, -R4 ;  /* 0x0000000ec2007c23 */ /* 0x004fc80008010804 */
[C---:B-1----:R-:W-:Y:S01]  /*9f90*/  HMMA.16816.F32 R40, R12.reuse, R60, R80 ;  /* 0x0000003c0c28723c */ /* 0x042fe20000001850 */
[----:B---3--:R-:W-:Y:S01]  /*9fa0*/  F2FP.F16.F32.PACK_AB R11, R101, R103 ;  /* 0x00000067650b723e */ /* 0x008fe200000000ff */
[----:B------:R1:W-:Y:S04]  /*9fb0*/  MUFU.EX2 R98, R0 ;  /* 0x0000000000627308 */ /* 0x0003e80000000800 */
[----:B------:R-:W-:Y:S07]  /*9fc0*/  HMMA.16816.F32 R28, R12, R62, R72 ;  /* 0x0000003e0c1c723c */ /* 0x000fee0000001848 */
[----:B------:R-:W-:-:S04]  /*9fd0*/  FFMA.FTZ R13, R251, UR14, -R4 ;  /* 0x0000000efb0d7c23 */ /* 0x000fc80008010804 */
[----:B------:R-:W-:Y:S01]  /*9fe0*/  MUFU.EX2 R85, R13 ;  /* 0x0000000d00557308 */ /* 0x000fe20000000800 */
[----:B-1----:R-:W-:-:S07]  /*9ff0*/  FFMA.FTZ R0, R171, UR14, -R5 ;  /* 0x0000000eab007c23 */ /* 0x002fce0008010805 */
        /* <DEDUP_REMOVED lines=12> */
[C---:B------:R-:W-:Y:S06]  /*a0c0*/  HMMA.16816.F32 R72, R8.reuse, R66, R68 ;  /* 0x000000420848723c */ /* 0x040fec0000001844 */
[C---:B----4-:R-:W-:Y:S01]  /*a0d0*/  HMMA.16816.F32 R68, R8.reuse, R44, R56 ;  /* 0x0000002c0844723c */ /* 0x050fe20000001838 */
[--C-:B-1----:R-:W-:Y:S01]  /*a0e0*/  FFMA.FTZ R0, R212, UR14, -R4.reuse ;  /* 0x0000000ed4007c23 */ /* 0x102fe20008010804 */
[----:B------:R-:W1:Y:S03]  /*a0f0*/  LDSM.16.MT88.4 R56, [R135+0x10000] ;  /* 0x010000008738783b */ /* 0x000e660000004200 */
[----:B------:R3:W-:Y:S01]  /*a100*/  MUFU.EX2 R92, R0 ;  /* 0x00000000005c7308 */ /* 0x0007e20000000800 */
[C---:B------:R-:W-:Y:S01]  /*a110*/  HMMA.16816.F32 R64, R8.reuse, R46, R48 ;  /* 0x0000002e0840723c */ /* 0x040fe20000001830 */
[----:B------:R-:W-:Y:S05]  /*a120*/  LDSM.16.MT88.4 R44, [R226+0x10000] ;  /* 0x01000000e22c783b */ /* 0x000fea0000004200 */
[C---:B------:R-:W-:Y:S01]  /*a130*/  HMMA.16816.F32 R48, R8.reuse, R18, R24 ;  /* 0x000000120830723c */ /* 0x040fe20000001818 */
[----:B------:R-:W4:Y:S05]  /*a140*/  LDSM.16.MT88.4 R24, [R224+0x10000] ;  /* 0x01000000e018783b */ /* 0x000f2a0000004200 */
[----:B------:R-:W-:Y:S01]  /*a150*/  HMMA.16816.F32 R60, R8, R16, R32 ;  /* 0x00000010083c723c */ /* 0x000fe20000001820 */
[----:B------:R-:W4:Y:S01]  /*a160*/  LDSM.16.MT88.4 R16, [R225+0x10000] ;  /* 0x01000000e110783b */ /* 0x000f220000004200 */
[----:B---3--:R-:W-:-:S03]  /*a170*/  FFMA.FTZ R0, R216, UR14, -R4 ;  /* 0x0000000ed8007c23 */ /* 0x008fc60008010804 */
[----:B------:R-:W3:Y:S01]  /*a180*/  LDSM.16.MT88.4 R32, [R135+0x10800] ;  /* 0x010800008720783b */ /* 0x000ee20000004200 */
[C---:B-----5:R-:W-:Y:S01]  /*a190*/  HMMA.16816.F32 R40, R8.reuse, R20, R40 ;  /* 0x000000140828723c */ /* 0x060fe20000001828 */
[----:B------:R5:W1:Y:S05]  /*a1a0*/  MUFU.EX2 R91, R0 ;  /* 0x00000000005b7308 */ /* 0x000a6a0000000800 */
[----:B------:R-:W-:Y:S01]  /*a1b0*/  HMMA.16816.F32 R28, R8, R22, R28 ;  /* 0x00000016081c723c */ /* 0x000fe2000000181c */
[----:B------:R-:W-:Y:S06]  /*a1c0*/  LDSM.16.MT88.4 R20, [R224+0x10800] ;  /* 0x01080000e014783b */ /* 0x000fec0000004200 */
[----:B--2---:R-:W-:Y:S01]  /*a1d0*/  F2FP.F16.F32.PACK_AB R9, R94, R98 ;  /* 0x000000625e09723e */ /* 0x004fe200000000ff */
[----:B-----5:R-:W-:Y:S01]  /*a1e0*/  FFMA.FTZ R0, R219, UR14, -R4 ;  /* 0x0000000edb007c23 */ /* 0x020fe20008010804 */
[----:B-1----:R-:W-:-:S03]  /*a1f0*/  F2FP.F16.F32.PACK_AB R11, R91, R92 ;  /* 0x0000005c5b0b723e */ /* 0x002fc600000000ff */
[----:B------:R1:W-:Y:S02]  /*a200*/  MUFU.EX2 R90, R0 ;  /* 0x00000000005a7308 */ /* 0x0003e40000000800 */
[----:B-1----:R-:W-:-:S06]  /*a210*/  FFMA.FTZ R0, R197, UR14, -R5 ;  /* 0x0000000ec5007c23 */ /* 0x002fcc0008010805 */
        /* <DEDUP_REMOVED lines=8> */
[----:B-1----:R-:W-:Y:S01]  /*a2a0*/  FADD.FTZ R0, R193, R191 ;  /* 0x000000bfc1007221 */ /* 0x002fe20000010000 */
[----:B--2---:R-:W-:-:S03]  /*a2b0*/  F2FP.F16.F32.PACK_AB R10, R86, R87 ;  /* 0x00000057560a723e */ /* 0x004fc600000000ff */
[----:B------:R-:W-:Y:S01]  /*a2c0*/  FADD.FTZ R12, R192, R0 ;  /* 0x00000000c00c7221 */ /* 0x000fe20000010000 */
[----:B------:R-:W-:Y:S01]  /*a2d0*/  FADD.FTZ R0, R173, R2 ;  /* 0x00000002ad007221 */ /* 0x000fe20000010000 */
[----:B------:R-:W-:Y:S02]  /*a2e0*/  FFMA.FTZ R2, R252, UR14, -R4 ;  /* 0x0000000efc027c23 */ /* 0x000fe40008010804 */
[----:B------:R-:W-:Y:S01]  /*a2f0*/  FADD.FTZ R12, R195, R12 ;  /* 0x0000000cc30c7221 */ /* 0x000fe20000010000 */
[----:B------:R-:W-:Y:S01]  /*a300*/  FADD.FTZ R13, R178, R0 ;  /* 0x00000000b20d7221 */ /* 0x000fe20000010000 */
[----:B------:R1:W-:Y:S01]  /*a310*/  MUFU.EX2 R83, R2 ;  /* 0x0000000200537308 */ /* 0x0003e20000000800 */
[----:B------:R-:W-:Y:S01]  /*a320*/  HMMA.16816.F32 R52, R8, R56, R52 ;  /* 0x000000380834723c */ /* 0x000fe20000001834 */
[----:B------:R-:W-:Y:S01]  /*a330*/  FADD.FTZ R0, R199, R12 ;  /* 0x0000000cc7007221 */ /* 0x000fe20000010000 */
[----:B------:R-:W-:Y:S01]  /*a340*/  FADD.FTZ R12, R184, R13 ;  /* 0x0000000db80c7221 */ /* 0x000fe20000010000 */
[----:B------:R-:W-:-:S02]  /*a350*/  FFMA.FTZ R13, R221, UR14, -R5 ;  /* 0x0000000edd0d7c23 */ /* 0x000fc40008010805 */
[----:B------:R-:W-:Y:S01]  /*a360*/  FADD.FTZ R0, R201, R0 ;  /* 0x00000000c9007221 */ /* 0x000fe20000010000 */
[----:B------:R-:W-:Y:S01]  /*a370*/  HMMA.16816.F32 R72, R8, R58, R72 ;  /* 0x0000003a0848723c */ /* 0x000fe20000001848 */
[----:B------:R-:W-:Y:S02]  /*a380*/  MUFU.EX2 R82, R13 ;  /* 0x0000000d00527308 */ /* 0x000fe40000000800 */
[----:B------:R-:W-:-:S03]  /*a390*/  FADD.FTZ R0, R203, R0 ;  /* 0x00000000cb007221 */ /* 0x000fc60000010000 */
[C---:B----4-:R-:W-:Y:S01]  /*a3a0*/  HMMA.16816.F32 R60, R8.reuse, R24, R60 ;  /* 0x00000018083c723c */ /* 0x050fe2000000183c */
[----:B------:R-:W-:Y:S01]  /*a3b0*/  FADD.FTZ R0, R206, R0 ;  /* 0x00000000ce007221 */ /* 0x000fe20000010000 */
[----:B-1----:R-:W-:Y:S01]  /*a3c0*/  FFMA.FTZ R2, R154, UR14, -R4 ;  /* 0x0000000e9a027c23 */ /* 0x002fe20008010804 */
[----:B------:R-:W-:Y:S02]  /*a3d0*/  IMAD.MOV.U32 R154, RZ, RZ, R84 ;  /* 0x000000ffff9a7224 */ /* 0x000fe400078e0054 */
[----:B------:R-:W-:Y:S01]  /*a3e0*/  FADD.FTZ R0, R207, R0 ;  /* 0x00000000cf007221 */ /* 0x000fe20000010000 */
[----:B------:R-:W-:Y:S01]  /*a3f0*/  HMMA.16816.F32 R56, R8, R26, R48 ;  /* 0x0000001a0838723c */ /* 0x000fe20000001830 */
[----:B------:R1:W2:Y:S01]  /*a400*/  MUFU.EX2 R84, R2 ;  /* 0x0000000200547308 */ /* 0x0002a20000000800 */
[----:B------:R-:W4:Y:S01]  /*a410*/  LDSM.16.MT88.4 R24, [R226+0x10800] ;  /* 0x01080000e218783b */ /* 0x000f220000004200 */
[----:B------:R-:W-:-:S03]  /*a420*/  FADD.FTZ R0, R208, R0 ;  /* 0x00000000d0007221 */ /* 0x000fc60000010000 */
[----:B------:R-:W-:Y:S01]  /*a430*/  HMMA.16816.F32 R68, R8, R44, R68 ;  /* 0x0000002c0844723c */ /* 0x000fe20000001844 */
[----:B------:R-:W-:-:S04]  /*a440*/  FADD.FTZ R0, R210, R0 ;  /* 0x00000000d2007221 */ /* 0x000fc80000010000 */
[----:B------:R-:W-:Y:S01]  /*a450*/  FADD.FTZ R0, R211, R0 ;  /* 0x00000000d3007221 */ /* 0x000fe20000010000 */
[C---:B------:R-:W-:Y:S03]  /*a460*/  HMMA.16816.F32 R64, R8.reuse, R46, R64 ;  /* 0x0000002e0840723c */ /* 0x040fe60000001840 */
[----:B------:R-:W-:Y:S01]  /*a470*/  FADD.FTZ R0, R213, R0 ;  /* 0x00000000d5007221 */ /* 0x000fe20000010000 */
[----:B-1----:R-:W-:Y:S01]  /*a480*/  FADD.FTZ R2, R185, R12 ;  /* 0x0000000cb9027221 */ /* 0x002fe20000010000 */
[----:B------:R-:W-:Y:S01]  /*a490*/  FFMA.FTZ R12, R248, UR14, -R5 ;  /* 0x0000000ef80c7c23 */ /* 0x000fe20008010805 */
[C---:B------:R-:W-:Y:S02]  /*a4a0*/  HMMA.16816.F32 R48, R8.reuse, R16, R40 ;  /* 0x000000100830723c */ /* 0x040fe40000001828 */
[----:B------:R-:W-:Y:S01]  /*a4b0*/  FADD.FTZ R2, R186, R2 ;  /* 0x00000002ba027221 */ /* 0x000fe20000010000 */
[----:B------:R1:W5:Y:S03]  /*a4c0*/  MUFU.EX2 R81, R12 ;  /* 0x0000000c00517308 */ /* 0x0003660000000800 */
[----:B------:R-:W-:Y:S01]  /*a4d0*/  FADD.FTZ R2, R188, R2 ;  /* 0x00000002bc027221 */ /* 0x000fe20000010000 */
[----:B------:R-:W-:Y:S01]  /*a4e0*/  HMMA.16816.F32 R28, R8, R18, R28 ;  /* 0x00000012081c723c */ /* 0x000fe2000000181c */
[----:B------:R-:W4:Y:S02]  /*a4f0*/  LDSM.16.MT88.4 R16, [R225+0x10800] ;  /* 0x01080000e110783b */ /* 0x000f240000004200 */
[----:B------:R-:W-:-:S04]  /*a500*/  FADD.FTZ R2, R177, R2 ;  /* 0x00000002b1027221 */ /* 0x000fc80000010000 */
[----:B------:R-:W-:Y:S01]  /*a510*/  FADD.FTZ R2, R176, R2 ;  /* 0x00000002b0027221 */ /* 0x000fe20000010000 */
[----:B------:R-:W-:Y:S02]  /*a520*/  F2FP.F16.F32.PACK_AB R9, R85, R90 ;  /* 0x0000005a5509723e */ /* 0x000fe400000000ff */
[----:B--2---:R-:W-:Y:S01]  /*a530*/  F2FP.F16.F32.PACK_AB R11, R84, R83 ;  /* 0x00000053540b723e */ /* 0x004fe200000000ff */
[----:B------:R-:W-:Y:S01]  /*a540*/  FADD.FTZ R2, R175, R2 ;  /* 0x00000002af027221 */ /* 0x000fe20000010000 */
[----:B-1----:R-:W-:Y:S01]  /*a550*/  FFMA.FTZ R12, R249, UR14, -R5 ;  /* 0x0000000ef90c7c23 */ /* 0x002fe20008010805 */
[----:B-----5:R-:W-:Y:S02]  /*a560*/  F2FP.F16.F32.PACK_AB R8, R81, R82 ;  /* 0x000000525108723e */ /* 0x020fe400000000ff */
[----:B------:R-:W-:Y:S01]  /*a570*/  FADD.FTZ R2, R179, R2 ;  /* 0x00000002b3027221 */ /* 0x000fe20000010000 */
[----:B------:R1:W-:Y:S03]  /*a580*/  MUFU.EX2 R80, R12 ;  /* 0x0000000c00507308 */ /* 0x0003e60000000800 */
[----:B------:R-:W-:-:S04]  /*a590*/  FADD.FTZ R2, R162, R2 ;  /* 0x00000002a2027221 */ /* 0x000fc80000010000 */
[----:B------:R-:W-:Y:S01]  /*a5a0*/  FADD.FTZ R13, R159, R2 ;  /* 0x000000029f0d7221 */ /* 0x000fe20000010000 */
[----:B------:R-:W-:-:S04]  /*a5b0*/  FFMA.FTZ R2, R153, UR14, -R4 ;  /* 0x0000000e99027c23 */ /* 0x000fc80008010804 */
[----:B------:R-:W-:Y:S01]  /*a5c0*/  MUFU.EX2 R78, R2 ;  /* 0x00000002004e7308 */ /* 0x000fe20000000800 */
[----:B-1----:R-:W-:-:S07]  /*a5d0*/  FFMA.FTZ R12, R250, UR14, -R5 ;  /* 0x0000000efa0c7c23 */ /* 0x002fce0008010805 */
[----:B------:R1:W2:Y:S02]  /*a5e0*/  MUFU.EX2 R79, R12 ;  /* 0x0000000c004f7308 */ /* 0x0002a40000000800 */
[----:B-1----:R-:W-:Y:S01]  /*a5f0*/  FADD.FTZ R12, R215, R0 ;  /* 0x00000000d70c7221 */ /* 0x002fe20000010000 */
[----:B------:R-:W-:Y:S01]  /*a600*/  FFMA.FTZ R0, R154, UR14, -R4 ;  /* 0x0000000e9a007c23 */ /* 0x000fe20008010804 */
[----:B--2---:R-:W-:-:S04]  /*a610*/  F2FP.F16.F32.PACK_AB R10, R79, R80 ;  /* 0x000000504f0a723e */ /* 0x004fc800000000ff */
[----:B------:R1:W2:Y:S03]  /*a620*/  MUFU.EX2 R77, R0 ;  /* 0x00000000004d7308 */ /* 0x0002a60000000800 */
[C---:B---3--:R-:W-:Y:S06]  /*a630*/  HMMA.16816.F32 R44, R8.reuse, R34, R72 ;  /* 0x00000022082c723c */ /* 0x048fec0000001848 */
[C---:B----4-:R-:W-:Y:S06]  /*a640*/  HMMA.16816.F32 R40, R8.reuse, R24, R68 ;  /* 0x000000180828723c */ /* 0x050fec0000001844 */
[----:B------:R-:W-:Y:S01]  /*a650*/  HMMA.16816.F32 R52, R8, R32, R52 ;  /* 0x000000200834723c */ /* 0x000fe20000001834 */
[----:B-1----:R-:W-:Y:S01]  /*a660*/  FADD.FTZ R0, R222, R12 ;  /* 0x0000000cde007221 */ /* 0x002fe20000010000 */
[----:B------:R-:W-:-:S03]  /*a670*/  FADD.FTZ R12, R165, R13 ;  /* 0x0000000da50c7221 */ /* 0x000fc60000010000 */
[----:B------:R-:W-:Y:S01]  /*a680*/  FADD.FTZ R0, R223, R0 ;  /* 0x00000000df007221 */ /* 0x000fe20000010000 */
[----:B------:R-:W-:Y:S01]  /*a690*/  FADD.FTZ R2, R164, R12 ;  /* 0x0000000ca4027221 */ /* 0x000fe20000010000 */
[----:B------:R-:W-:Y:S01]  /*a6a0*/  FFMA.FTZ R12, R169, UR14, -R4 ;  /* 0x0000000ea90c7c23 */ /* 0x000fe20008010804 */
[C---:B------:R-:W-:Y:S01]  /*a6b0*/  HMMA.16816.F32 R32, R8.reuse, R26, R64 ;  /* 0x0000001a0820723c */ /* 0x040fe20000001840 */
[----:B------:R-:W-:Y:S01]  /*a6c0*/  FADD.FTZ R0, R247, R0 ;  /* 0x00000000f7007221 */ /* 0x000fe20000010000 */
[----:B------:R-:W-:Y:S01]  /*a6d0*/  FADD.FTZ R2, R152, R2 ;  /* 0x0000000298027221 */ /* 0x000fe20000010000 */
[----:B------:R1:W-:Y:S01]  /*a6e0*/  MUFU.EX2 R76, R12 ;  /* 0x0000000c004c7308 */ /* 0x0003e20000000800 */
[----:B------:R-:W3:Y:S01]  /*a6f0*/  LDSM.16.MT88.4 R24, [R135+0x11000] ;  /* 0x011000008718783b */ /* 0x000ee20000004200 */
        /* <DEDUP_REMOVED lines=8> */
[C---:B------:R-:W-:Y:S01]  /*a780*/  HMMA.16816.F32 R56, R8.reuse, R22, R56 ;  /* 0x000000160838723c */ /* 0x040fe20000001838 */
[----:B------:R-:W4:Y:S01]  /*a790*/  LDSM.16.MT88.4 R20, [R226+0x11000] ;  /* 0x01100000e214783b */ /* 0x000f220000004200 */
[----:B------:R-:W-:Y:S01]  /*a7a0*/  FADD.FTZ R0, R218, R0 ;  /* 0x00000000da007221 */ /* 0x000fe20000010000 */
[----:B------:R-:W-:Y:S01]  /*a7b0*/  FADD.FTZ R2, R137, R2 ;  /* 0x0000000289027221 */ /* 0x000fe20000010000 */
[----:B-1----:R-:W-:Y:S02]  /*a7c0*/  FFMA.FTZ R12, R163, UR14, -R4 ;  /* 0x0000000ea30c7c23 */ /* 0x002fe40008010804 */
[----:B------:R-:W-:Y:S01]  /*a7d0*/  FADD.FTZ R0, R214, R0 ;  /* 0x00000000d6007221 */ /* 0x000fe20000010000 */
[----:B------:R-:W-:Y:S01]  /*a7e0*/  FADD.FTZ R2, R136, R2 ;  /* 0x0000000288027221 */ /* 0x000fe20000010000 */
[----:B------:R-:W-:Y:S01]  /*a7f0*/  HMMA.16816.F32 R48, R8, R16, R48 ;  /* 0x000000100830723c */ /* 0x000fe20000001830 */
[----:B------:R1:W5:Y:S01]  /*a800*/  MUFU.EX2 R72, R12 ;  /* 0x0000000c00487308 */ /* 0x0003620000000800 */
[----:B------:R-:W-:Y:S01]  /*a810*/  FADD.FTZ R0, R205, R0 ;  /* 0x00000000cd007221 */ /* 0x000fe20000010000 */
[----:B------:R-:W-:-:S03]  /*a820*/  FADD.FTZ R2, R138, R2 ;  /* 0x000000028a027221 */ /* 0x000fc60000010000 */
[----:B------:R-:W-:Y:S01]  /*a830*/  FADD.FTZ R0, R200, R0 ;  /* 0x00000000c8007221 */ /* 0x000fe20000010000 */
[----:B------:R-:W-:Y:S01]  /*a840*/  FADD.FTZ R2, R133, R2 ;  /* 0x0000000285027221 */ /* 0x000fe20000010000 */
[----:B------:R-:W-:Y:S01]  /*a850*/  HMMA.16816.F32 R28, R8, R18, R28 ;  /* 0x00000012081c723c */ /* 0x000fe2000000181c */
[----:B------:R-:W4:Y:S01]  /*a860*/  LDSM.16.MT88.4 R16, [R224+0x11000] ;  /* 0x01100000e010783b */ /* 0x000f220000004200 */
[----:B------:R-:W-:Y:S01]  /*a870*/  FADD.FTZ R0, R196, R0 ;  /* 0x00000000c4007221 */ /* 0x000fe20000010000 */
[----:B------:R-:W-:-:S03]  /*a880*/  FADD.FTZ R2, R126, R2 ;  /* 0x000000027e027221 */ /* 0x000fc60000010000 */
[----:B------:R-:W-:Y:S01]  /*a890*/  FADD.FTZ R0, R187, R0 ;  /* 0x00000000bb007221 */ /* 0x000fe20000010000 */
[----:B------:R-:W-:Y:S01]  /*a8a0*/  FADD.FTZ R2, R39, R2 ;  /* 0x0000000227027221 */ /* 0x000fe20000010000 */
[----:B--2---:R-:W-:Y:S01]  /*a8b0*/  F2FP.F16.F32.PACK_AB R9, R78, R77 ;  /* 0x0000004d4e09723e */ /* 0x004fe200000000ff */
[----:B-1----:R-:W-:Y:S02]  /*a8c0*/  FFMA.FTZ R12, R158, UR14, -R5 ;  /* 0x0000000e9e0c7c23 */ /* 0x002fe40008010805 */
[----:B------:R-:W-:Y:S01]  /*a8d0*/  FADD.FTZ R2, R125, R2 ;  /* 0x000000027d027221 */ /* 0x000fe20000010000 */
[----:B------:R-:W-:Y:S01]  /*a8e0*/  FADD.FTZ R0, R183, R0 ;  /* 0x00000000b7007221 */ /* 0x000fe20000010000 */
[----:B-----5:R-:W-:Y:S01]  /*a8f0*/  F2FP.F16.F32.PACK_AB R11, R72, R76 ;  /* 0x0000004c480b723e */ /* 0x020fe200000000ff */
[----:B------:R1:W-:Y:S01]  /*a900*/  MUFU.EX2 R68, R12 ;  /* 0x0000000c00447308 */ /* 0x0003e20000000800 */
[----:B------:R-:W-:Y:S01]  /*a910*/  FADD.FTZ R2, R38, R2 ;  /* 0x0000000226027221 */ /* 0x000fe20000010000 */
[----:B------:R-:W-:Y:S01]  /*a920*/  FADD.FTZ R0, R181, R0 ;  /* 0x00000000b5007221 */ /* 0x000fe20000010000 */
[----:B------:R-:W-:Y:S03]  /*a930*/  LDSM.16.MT88.4 R156, [R224+0x11800] ;  /* 0x01180000e09c783b */ /* 0x000fe60000004200 */
[----:B------:R-:W-:-:S04]  /*a940*/  FADD.FTZ R0, R168, R0 ;  /* 0x00000000a8007221 */ /* 0x000fc80000010000 */
[----:B------:R-:W-:-:S04]  /*a950*/  FADD.FTZ R0, R166, R0 ;  /* 0x00000000a6007221 */ /* 0x000fc80000010000 */
[----:B------:R-:W-:Y:S01]  /*a960*/  FADD.FTZ R0, R160, R0 ;  /* 0x00000000a0007221 */ /* 0x000fe20000010000 */
[----:B-1----:R-:W-:-:S03]  /*a970*/  FFMA.FTZ R12, R140, UR14, -R5 ;  /* 0x0000000e8c0c7c23 */ /* 0x002fc60008010805 */
[----:B------:R-:W-:Y:S01]  /*a980*/  FADD.FTZ R0, R151, R0 ;  /* 0x0000000097007221 */ /* 0x000fe20000010000 */
[----:B------:R1:W2:Y:S03]  /*a990*/  MUFU.EX2 R65, R12 ;  /* 0x0000000c00417308 */ /* 0x0002a60000000800 */
[----:B------:R-:W-:-:S04]  /*a9a0*/  FADD.FTZ R0, R148, R0 ;  /* 0x0000000094007221 */ /* 0x000fc80000010000 */
[----:B------:R-:W-:-:S04]  /*a9b0*/  FADD.FTZ R0, R146, R0 ;  /* 0x0000000092007221 */ /* 0x000fc80000010000 */
[----:B------:R-:W-:-:S04]  /*a9c0*/  FADD.FTZ R0, R131, R0 ;  /* 0x0000000083007221 */ /* 0x000fc80000010000 */
[----:B------:R-:W-:Y:S01]  /*a9d0*/  FADD.FTZ R0, R130, R0 ;  /* 0x0000000082007221 */ /* 0x000fe20000010000 */
[----:B-1----:R-:W-:-:S03]  /*a9e0*/  FFMA.FTZ R12, R132, UR14, -R5 ;  /* 0x0000000e840c7c23 */ /* 0x002fc60008010805 */
[----:B------:R-:W-:Y:S01]  /*a9f0*/  FADD.FTZ R0, R127, R0 ;  /* 0x000000007f007221 */ /* 0x000fe20000010000 */
[----:B--2---:R-:W-:Y:S01]  /*aa00*/  F2FP.F16.F32.PACK_AB R8, R65, R68 ;  /* 0x000000444108723e */ /* 0x004fe200000000ff */
[----:B------:R1:W-:Y:S02]  /*aa10*/  MUFU.EX2 R64, R12 ;  /* 0x0000000c00407308 */ /* 0x0003e40000000800 */
[----:B------:R-:W-:-:S04]  /*aa20*/  FADD.FTZ R0, R124, R0 ;  /* 0x000000007c007221 */ /* 0x000fc80000010000 */
        /* <DEDUP_REMOVED lines=15> */
[----:B---3--:R-:W-:Y:S01]  /*ab20*/  HMMA.16816.F32 R52, R8, R24, R52 ;  /* 0x000000180834723c */ /* 0x008fe20000001834 */
[----:B------:R-:W-:-:S04]  /*ab30*/  FADD.FTZ R0, R98, R0 ;  /* 0x0000000062007221 */ /* 0x000fc80000010000 */
[----:B------:R-:W-:Y:S01]  /*ab40*/  FADD.FTZ R0, R94, R0 ;  /* 0x000000005e007221 */ /* 0x000fe20000010000 */
[C---:B----4-:R-:W-:Y:S03]  /*ab50*/  HMMA.16816.F32 R40, R8.reuse, R20, R40 ;  /* 0x000000140828723c */ /* 0x050fe60000001828 */
[----:B------:R-:W-:Y:S01]  /*ab60*/  FADD.FTZ R0, R92, R0 ;  /* 0x000000005c007221 */ /* 0x000fe20000010000 */
[----:B-1----:R-:W-:Y:S01]  /*ab70*/  FADD.FTZ R12, R37, R2 ;  /* 0x00000002250c7221 */ /* 0x002fe20000010000 */
[----:B------:R-:W-:Y:S02]  /*ab80*/  FFMA.FTZ R2, R144, UR14, -R4 ;  /* 0x0000000e90027c23 */ /* 0x000fe40008010804 */
[----:B------:R-:W-:Y:S01]  /*ab90*/  FADD.FTZ R0, R91, R0 ;  /* 0x000000005b007221 */ /* 0x000fe20000010000 */
[----:B------:R-:W-:Y:S01]  /*aba0*/  HMMA.16816.F32 R148, R8, R16, R60 ;  /* 0x000000100894723c */ /* 0x000fe2000000183c */
[----:B------:R1:W2:Y:S02]  /*abb0*/  MUFU.EX2 R37, R2 ;  /* 0x0000000200257308 */ /* 0x0002a40000000800 */
[----:B------:R-:W-:-:S03]  /*abc0*/  FADD.FTZ R0, R90, R0 ;  /* 0x000000005a007221 */ /* 0x000fc60000010000 */
[----:B------:R-:W-:Y:S01]  /*abd0*/  HMMA.16816.F32 R44, R8, R26, R44 ;  /* 0x0000001a082c723c */ /* 0x000fe2000000182c */
[----:B------:R-:W-:-:S04]  /*abe0*/  FADD.FTZ R0, R85, R0 ;  /* 0x0000000055007221 */ /* 0x000fc80000010000 */
[----:B------:R-:W-:Y:S01]  /*abf0*/  FADD.FTZ R0, R83, R0 ;  /* 0x0000000053007221 */ /* 0x000fe20000010000 */
[----:B------:R-:W-:Y:S03]  /*ac00*/  HMMA.16816.F32 R32, R8, R22, R32 ;  /* 0x000000160820723c */ /* 0x000fe60000001820 */
[----:B------:R-:W-:-:S03]  /*ac10*/  FADD.FTZ R0, R84, R0 ;  /* 0x0000000054007221 */ /* 0x000fc60000010000 */
[----:B------:R-:W-:Y:S01]  /*ac20*/  HMMA.16816.F32 R16, R8, R18, R56 ;  /* 0x000000120810723c */ /* 0x000fe20000001838 */
[----:B-1----:R-:W-:Y:S01]  /*ac30*/  FADD.FTZ R2, R120, R12 ;  /* 0x0000000c78027221 */ /* 0x002fe20000010000 */
[--C-:B------:R-:W-:Y:S01]  /*ac40*/  FFMA.FTZ R12, R141, UR14, -R4.reuse ;  /* 0x0000000e8d0c7c23 */ /* 0x100fe20008010804 */
[----:B------:R-:W-:Y:S01]  /*ac50*/  FFMA.FTZ R4, R139, UR14, -R4 ;  /* 0x0000000e8b047c23 */ /* 0x000fe20008010804 */
[----:B------:R-:W-:Y:S01]  /*ac60*/  FADD.FTZ R0, R77, R0 ;  /* 0x000000004d007221 */ /* 0x000fe20000010000 */
[----:B------:R-:W-:Y:S01]  /*ac70*/  FADD.FTZ R2, R119, R2 ;  /* 0x0000000277027221 */ /* 0x000fe20000010000 */
[----:B------:R1:W3:Y:S01]  /*ac80*/  MUFU.EX2 R25, R12 ;  /* 0x0000000c00197308 */ /* 0x0002e20000000800 */
[----:B--2---:R-:W-:Y:S01]  /*ac90*/  F2FP.F16.F32.PACK_AB R161, R37, R38 ;  /* 0x0000002625a1723e */ /* 0x004fe200000000ff */
[----:B------:R-:W-:Y:S01]  /*aca0*/  FADD.FTZ R0, R78, R0 ;  /* 0x000000004e007221 */ /* 0x000fe20000010000 */
[----:B------:R-:W-:-:S03]  /*acb0*/  FADD.FTZ R2, R121, R2 ;  /* 0x0000000279027221 */ /* 0x000fc60000010000 */
[----:B------:R-:W-:Y:S01]  /*acc0*/  FADD.FTZ R0, R76, R0 ;  /* 0x000000004c007221 */ /* 0x000fe20000010000 */
[----:B------:R-:W-:Y:S01]  /*acd0*/  FADD.FTZ R2, R115, R2 ;  /* 0x0000000273027221 */ /* 0x000fe20000010000 */
[----:B------:R2:W4:Y:S02]  /*ace0*/  MUFU.EX2 R24, R4 ;  /* 0x0000000400187308 */ /* 0x0005240000000800 */
[----:B------:R-:W-:Y:S01]  /*acf0*/  FADD.FTZ R0, R72, R0 ;  /* 0x0000000048007221 */ /* 0x000fe20000010000 */
[----:B------:R-:W-:-:S03]  /*ad00*/  FADD.FTZ R2, R114, R2 ;  /* 0x0000000272027221 */ /* 0x000fc60000010000 */
[----:B------:R-:W-:Y:S01]  /*ad10*/  FADD.FTZ R0, R38, R0 ;  /* 0x0000000026007221 */ /* 0x000fe20000010000 */
[----:B------:R-:W-:Y:S01]  /*ad20*/  FADD.FTZ R2, R113, R2 ;  /* 0x0000000271027221 */ /* 0x000fe20000010000 */
[----:B-1----:R-:W1:Y:S02]  /*ad30*/  LDSM.16.MT88.4 R12, [R225+0x11000] ;  /* 0x01100000e10c783b */ /* 0x002e640000004200 */
[----:B------:R-:W-:Y:S01]  /*ad40*/  FADD.FTZ R0, R37, R0 ;  /* 0x0000000025007221 */ /* 0x000fe20000010000 */
[----:B------:R-:W-:-:S03]  /*ad50*/  FADD.FTZ R2, R112, R2 ;  /* 0x0000000270027221 */ /* 0x000fc60000010000 */
[----:B---3--:R-:W-:Y:S01]  /*ad60*/  FADD.FTZ R0, R25, R0 ;  /* 0x0000000019007221 */ /* 0x008fe20000010000 */
[----:B------:R-:W-:Y:S01]  /*ad70*/  FADD.FTZ R2, R108, R2 ;  /* 0x000000026c027221 */ /* 0x000fe20000010000 */
[----:B--2---:R-:W-:Y:S01]  /*ad80*/  FFMA.FTZ R4, R147, UR14, -R5 ;  /* 0x0000000e93047c23 */ /* 0x004fe20008010805 */
[----:B----4-:R-:W-:Y:S02]  /*ad90*/  F2FP.F16.F32.PACK_AB R163, R24, R25 ;  /* 0x0000001918a3723e */ /* 0x010fe400000000ff */
        /* <DEDUP_REMOVED lines=8> */
[----:B------:R-:W2:Y:S01]  /*ae20*/  LDSM.16.MT88.4 R144, [R135+0x11800] ;  /* 0x011800008790783b */ /* 0x000ea20000004200 */
[----:B------:R3:W4:Y:S02]  /*ae30*/  MUFU.EX2 R20, R4 ;  /* 0x0000000400147308 */ /* 0x0007240000000800 */
[----:B------:R-:W-:-:S04]  /*ae40*/  FADD.FTZ R2, R102, R2 ;  /* 0x0000000266027221 */ /* 0x000fc80000010000 */
[----:B------:R-:W-:Y:S01]  /*ae50*/  FADD.FTZ R2, R97, R2 ;  /* 0x0000000261027221 */ /* 0x000fe20000010000 */
[----:B-1----:R-:W-:Y:S03]  /*ae60*/  HMMA.16816.F32 R164, R8, R12, R48 ;  /* 0x0000000c08a4723c */ /* 0x002fe60000001830 */
[----:B------:R-:W-:-:S04]  /*ae70*/  FADD.FTZ R2, R96, R2 ;  /* 0x0000000260027221 */ /* 0x000fc80000010000 */
[----:B------:R-:W-:Y:S01]  /*ae80*/  FADD.FTZ R2, R93, R2 ;  /* 0x000000025d027221 */ /* 0x000fe20000010000 */
[----:B------:R-:W-:Y:S01]  /*ae90*/  HMMA.16816.F32 R28, R8, R14, R28 ;  /* 0x0000000e081c723c */ /* 0x000fe2000000181c */
[----:B------:R-:W1:Y:S02]  /*aea0*/  LDSM.16.MT88.4 R8, [R225+0x11800] ;  /* 0x01180000e108783b */ /* 0x000e640000004200 */
[----:B------:R-:W-:Y:S01]  /*aeb0*/  FADD.FTZ R2, R95, R2 ;  /* 0x000000025f027221 */ /* 0x000fe20000010000 */
[--C-:B---3--:R-:W-:Y:S01]  /*aec0*/  FFMA.FTZ R4, R143, UR14, -R5.reuse ;  /* 0x0000000e8f047c23 */ /* 0x108fe20008010805 */
[----:B------:R-:W-:Y:S01]  /*aed0*/  FFMA.FTZ R5, R142, UR14, -R5 ;  /* 0x0000000e8e057c23 */ /* 0x000fe20008010805 */
[----:B----4-:R-:W-:Y:S01]  /*aee0*/  F2FP.F16.F32.PACK_AB R160, R20, R21 ;  /* 0x0000001514a0723e */ /* 0x010fe200000000ff */
[----:B------:R-:W-:-:S03]  /*aef0*/  FADD.FTZ R2, R89, R2 ;  /* 0x0000000259027221 */ /* 0x000fc60000010000 */
[----:B------:R-:W-:Y:S01]  /*af00*/  MUFU.EX2 R4, R4 ;  /* 0x0000000400047308 */ /* 0x000fe20000000800 */
[----:B------:R-:W-:-:S04]  /*af10*/  FADD.FTZ R2, R88, R2 ;  /* 0x0000000258027221 */ /* 0x000fc80000010000 */
[----:B------:R-:W-:-:S03]  /*af20*/  FADD.FTZ R2, R87, R2 ;  /* 0x0000000257027221 */ /* 0x000fc60000010000 */
[----:B------:R-:W3:Y:S01]  /*af30*/  MUFU.EX2 R5, R5 ;  /* 0x0000000500057308 */ /* 0x000ee20000000800 */
[----:B------:R-:W-:-:S04]  /*af40*/  FADD.FTZ R2, R86, R2 ;  /* 0x0000000256027221 */ /* 0x000fc80000010000 */
[----:B------:R-:W-:-:S04]  /*af50*/  FADD.FTZ R2, R82, R2 ;  /* 0x0000000252027221 */ /* 0x000fc80000010000 */
[----:B------:R-:W-:-:S04]  /*af60*/  FADD.FTZ R2, R81, R2 ;  /* 0x0000000251027221 */ /* 0x000fc80000010000 */
[----:B------:R-:W-:-:S04]  /*af70*/  FADD.FTZ R2, R80, R2 ;  /* 0x0000000250027221 */ /* 0x000fc80000010000 */
[----:B------:R-:W-:Y:S01]  /*af80*/  FADD.FTZ R2, R79, R2 ;  /* 0x000000024f027221 */ /* 0x000fe20000010000 */
[----:B---3--:R-:W-:-:S03]  /*af90*/  F2FP.F16.F32.PACK_AB R162, R5, R4 ;  /* 0x0000000405a2723e */ /* 0x008fc600000000ff */
        /* <DEDUP_REMOVED lines=13> */
[C---:B------:R-:W-:Y:S04]  /*b070*/  HMMA.16816.F32 R152, R160.reuse, R154, R32 ;  /* 0x0000009aa098723c */ /* 0x040fe80000001820 */
[----:B------:R2:W-:Y:S02]  /*b080*/  STL [R1+0x10], R0 ;  /* 0x0000100001007387 */ /* 0x0005e40000100800 */
[C---:B------:R-:W-:Y:S02]  /*b090*/  HMMA.16816.F32 R156, R160.reuse, R158, R16 ;  /* 0x0000009ea09c723c */ /* 0x040fe40000001810 */
[----:B------:R2:W-:Y:S04]  /*b0a0*/  STL [R1+0x14], R4 ;  /* 0x0000140401007387 */ /* 0x0005e80000100800 */
        /* <DEDUP_REMOVED lines=9> */
[----:B------:R-:W-:-:S04]  /*b140*/  USHF.L.U32 UR4, UR21, 0x8, URZ ;  /* 0x0000000815047899 */ /* 0x000fc8000800063f */
[----:B------:R-:W-:Y:S02]  /*b150*/  UIADD3 UR5, UR4, 0x100, URZ ;  /* 0x0000010004057890 */ /* 0x000fe4000fffe03f */
[----:B------:R-:W-:-:S04]  /*b160*/  IMAD.U32 R8, RZ, RZ, UR4 ;  /* 0x00000004ff087e24 */ /* 0x000fc8000f8e00ff */
[----:B------:R-:W-:Y:S02]  /*b170*/  MOV R2, UR5 ;  /* 0x0000000500027c02 */ /* 0x000fe40008000f00 */
[----:B------:R-:W-:Y:S02]  /*b180*/  IABS R8, R8 ;  /* 0x0000000800087213 */ /* 0x000fe40000000000 */
[----:B------:R-:W-:Y:S02]  /*b190*/  IABS R2, R2 ;  /* 0x0000000200027213 */ /* 0x000fe40000000000 */
[----:B-1----:R-:W-:-:S04]  /*b1a0*/  IABS R10, R11 ;  /* 0x0000000b000a7213 */ /* 0x002fc80000000000 */
[----:B--2---:R-:W1:Y:S08]  /*b1b0*/  I2F.RP R4, R10 ;  /* 0x0000000a00047306 */ /* 0x004e700000209400 */
        /* <DEDUP_REMOVED lines=24> */
[----:B------:R-:W-:Y:S01]  /*b340*/  LOP3.LUT R5, R11, UR4, RZ, 0x3c, !PT ;  /* 0x000000040b057c12 */ /* 0x000fe2000f8e3cff */
[----:B------:R-:W-:Y:S01]  /*b350*/  ULDC.64 UR4, c[0x0][0x238] ;  /* 0x00008e0000047ab9 */ /* 0x000fe20000000a00 */
        /* <DEDUP_REMOVED lines=29> */
.L_x_2326:
[----:B------:R-:W-:-:S04]  /*b530*/  ULEA UR4, -UR6, URZ, 0x8 ;  /* 0x0000003f06047291 */ /* 0x000fc8000f8e413f */
[----:B------:R-:W-:Y:S02]  /*b540*/  USHF.R.S32.HI UR5, URZ, 0x1f, UR4 ;  /* 0x0000001f3f057899 */ /* 0x000fe40008011404 */
[----:B--2---:R-:W-:-:S04]  /*b550*/  MOV R0, UR4 ;  /* 0x0000000400007c02 */ /* 0x004fc80008000f00 */
[----:B------:R-:W-:-:S07]  /*b560*/  MOV R2, UR5 ;  /* 0x0000000500027c02 */ /* 0x000fce0008000f00 */
.L_x_2327:
[----:B------:R-:W2:Y:S04]  /*b570*/  LDL.LU R15, [R1] ;  /* 0x00000000010f7983 */ /* 0x000ea80000300800 */
[----:B------:R-:W3:Y:S04]  /*b580*/  LDL.LU R14, [R1+0x4] ;  /* 0x00000400010e7983 */ /* 0x000ee80000300800 */
[----:B------:R-:W4:Y:S01]  /*b590*/  LDL.LU R20, [R1+0x18] ;  /* 0x0000180001147983 */ /* 0x000f220000300800 */
[----:B------:R-:W-:Y:S02]  /*b5a0*/  USHF.L.U32 UR4, UR6, 0x5, URZ ;  /* 0x0000000506047899 */ /* 0x000fe4000800063f */
[----:B------:R-:W-:-:S02]  /*b5b0*/  USHF.L.U64.HI UR7, UR6, 0x5, UR7 ;  /* 0x0000000506077899 */ /* 0x000fc40008010207 */
[----:B------:R-:W-:Y:S01]  /*b5c0*/  UISETP.GE.AND UP0, UPT, UR13, 0x3, UPT ;  /* 0x000000030d00788c */ /* 0x000fe2000bf06270 */
[----:B---3--:R-:W-:-:S04]  /*b5d0*/  LEA R14, P1, R0, R14, 0x1 ;  /* 0x0000000e000e7211 */ /* 0x008fc800078208ff */
[----:B--2---:R-:W-:Y:S01]  /*b5e0*/  LEA.HI.X R15, R0, R15, R2, 0x1, P1 ;  /* 0x0000000f000f7211 */ /* 0x004fe200008f0c02 */
[----:B----4-:R-:W-:Y:S01]  /*b5f0*/  IMAD.MOV.U32 R32, RZ, RZ, R20 ;  /* 0x000000ffff207224 */ /* 0x010fe200078e0014 */
[----:B------:R-:W-:Y:S01]  /*b600*/  IADD3 R12, P1, R14, UR4, RZ ;  /* 0x000000040e0c7c10 */ /* 0x000fe2000ff3e0ff */
[----:B------:R1:W-:Y:S01]  /*b610*/  STL [R1+0x4], R14 ;  /* 0x0000040e01007387 */ /* 0x0003e20000100800 */
[----:B------:R-:W-:Y:S02]  /*b620*/  VIADD R0, R229, 0x1800 ;  /* 0x00001800e5007836 */ /* 0x000fe40000000000 */
[----:B------:R-:W-:Y:S01]  /*b630*/  IADD3.X R13, R15, UR7, RZ, P1, !PT ;  /* 0x000000070f0d7c10 */ /* 0x000fe20008ffe4ff */
[----:B------:R-:W-:Y:S01]  /*b640*/  @!PT LDS RZ, [RZ] ;  /* 0x00000000fffff984 */ /* 0x000fe20000000800 */
[----:B------:R-:W-:Y:S01]  /*b650*/  @!PT LDS RZ, [RZ] ;  /* 0x00000000fffff984 */ /* 0x000fe20000000800 */
[----:B------:R-:W-:Y:S01]  /*b660*/  @!PT LDS RZ, [RZ] ;  /* 0x00000000fffff984 */ /* 0x000fe20000000800 */
[----:B------:R1:W-:Y:S01]  /*b670*/  LDGSTS.E.BYPASS.LTC128B.128 [R243+0xa000], desc[UR16][R14.64] ;  /* 0x0a0000000ef37fae */ /* 0x0003e2000b901d50 */
[----:B------:R-:W-:Y:S01]  /*b680*/  IADD3 R10, P1, R12, UR4, RZ ;  /* 0x000000040c0a7c10 */ /* 0x000fe2000ff3e0ff */
[----:B------:R-:W-:Y:S02]  /*b690*/  VIADD R2, R229, 0x1000 ;  /* 0x00001000e5027836 */ /* 0x000fe40000000000 */
[----:B------:R2:W-:Y:S01]  /*b6a0*/  STL [R1], R15 ;  /* 0x0000000f01007387 */ /* 0x0005e20000100800 */
[----:B------:R-:W-:-:S02]  /*b6b0*/  IADD3.X R11, R13, UR7, RZ, P1, !PT ;  /* 0x000000070d0b7c10 */ /* 0x000fc40008ffe4ff */
        /* <DEDUP_REMOVED lines=29> */
[----:B------:R-:W-:Y:S01]  /*b890*/  LDGSTS.E.BYPASS.LTC128B.128 [R243+0xf800], desc[UR16][R12.64] ;  /* 0x0f8000000cf37fae */ /* 0x000fe2000b901d50 */
[----:B------:R-:W-:Y:S02]  /*b8a0*/  IADD3.X R11, R13, UR7, RZ, P1, !PT ;  /* 0x000000070d0b7c10 */ /* 0x000fe40008ffe4ff */
[----:B-----5:R-:W-:-:S03]  /*b8b0*/  IADD3 R8, P1, R10, UR4, RZ ;  /* 0x000000040a087c10 */ /* 0x020fc6000ff3e0ff */
[----:B------:R-:W-:Y:S01]  /*b8c0*/  LDGSTS.E.BYPASS.LTC128B.128 [R243+0x10000], desc[UR16][R10.64] ;  /* 0x100000000af37fae */ /* 0x000fe2000b901d50 */
[----:B------:R-:W-:Y:S02]  /*b8d0*/  IADD3.X R9, R11, UR7, RZ, P1, !PT ;  /* 0x000000070b097c10 */ /* 0x000fe40008ffe4ff */
[----:B------:R-:W-:-:S03]  /*b8e0*/  IADD3 R4, P1, R8, UR4, RZ ;  /* 0x0000000408047c10 */ /* 0x000fc6000ff3e0ff */
[----:B------:R2:W-:Y:S01]  /*b8f0*/  LDGSTS.E.BYPASS.LTC128B.128 [R243+0x10800], desc[UR16][R8.64] ;  /* 0x1080000008f37fae */ /* 0x0005e2000b901d50 */
[----:B------:R-:W-:-:S05]  /*b900*/  IADD3.X R5, R9, UR7, RZ, P1, !PT ;  /* 0x0000000709057c10 */ /* 0x000fca0008ffe4ff */
[----:B------:R3:W-:Y:S01]  /*b910*/  LDGSTS.E.BYPASS.LTC128B.128 [R243+0x11000], desc[UR16][R4.64] ;  /* 0x1100000004f37fae */ /* 0x0007e2000b901d50 */
[----:B-1----:R-:W-:Y:S01]  /*b920*/  IADD3 R14, P1, R4, UR4, RZ ;  /* 0x00000004040e7c10 */ /* 0x002fe2000ff3e0ff */
[----:B------:R-:W-:-:S03]  /*b930*/  USHF.L.U32 UR4, UR21, 0x8, URZ ;  /* 0x0000000815047899 */ /* 0x000fc6000800063f */
[----:B------:R-:W-:-:S05]  /*b940*/  IADD3.X R15, R5, UR7, RZ, P1, !PT ;  /* 0x00000007050f7c10 */ /* 0x000fca0008ffe4ff */
[----:B------:R1:W-:Y:S04]  /*b950*/  LDGSTS.E.BYPASS.LTC128B.128 [R243+0x11800], desc[UR16][R14.64] ;  /* 0x118000000ef37fae */ /* 0x0003e8000b901d50 */
[----:B------:R-:W-:Y:S04]  /*b960*/  LDSM.16.M88.4 R20, [R230] ;  /* 0x00000000e614783b */ /* 0x000fe80000000200 */
[----:B------:R-:W-:Y:S04]  /*b970*/  LDSM.16.M88.4 R28, [R134+0x3000] ;  /* 0x00300000861c783b */ /* 0x000fe80000000200 */
[----:B--2---:R-:W2:Y:S01]  /*b980*/  LDSM.16.M88.4 R8, [R134+0x2000] ;  /* 0x002000008608783b */ /* 0x004ea20000000200 */
[----:B---3--:R-:W-:-:S03]  /*b990*/  VIADD R4, R229, 0x800 ;  /* 0x00000800e5047836 */ /* 0x008fc60000000000 */
[----:B------:R-:W3:Y:S04]  /*b9a0*/  LDSM.16.M88.4 R24, [R134+0x2800] ;  /* 0x002800008618783b */ /* 0x000ee80000000200 */
[----:B------:R4:W-:Y:S04]  /*b9b0*/  LDSM.16.M88.4 R16, [R32] ;  /* 0x000000002010783b */ /* 0x0009e80000000200 */
[----:B------:R-:W5:Y:S04]  /*b9c0*/  LDSM.16.M88.4 R56, [R228+0x2000] ;  /* 0x00200000e438783b */ /* 0x000f680000000200 */
[----:B------:R-:W5:Y:S04]  /*b9d0*/  LDSM.16.M88.4 R52, [R228+0x3000] ;  /* 0x00300000e434783b */ /* 0x000f680000000200 */
[----:B------:R-:W5:Y:S04]  /*b9e0*/  LDSM.16.M88.4 R60, [R228+0x2800] ;  /* 0x00280000e43c783b */ /* 0x000f680000000200 */
[----:B-1----:R-:W-:Y:S04]  /*b9f0*/  LDSM.16.M88.4 R12, [R232] ;  /* 0x00000000e80c783b */ /* 0x002fe80000000200 */
[----:B------:R-:W1:Y:S04]  /*ba00*/  LDSM.16.M88.4 R76, [R229] ;  /* 0x00000000e54c783b */ /* 0x000e680000000200 */
[----:B------:R-:W1:Y:S04]  /*ba10*/  LDSM.16.M88.4 R68, [R134+0x3800] ;  /* 0x003800008644783b */ /* 0x000e680000000200 */
[----:B------:R-:W-:Y:S01]  /*ba20*/  LDSM.16.M88.4 R88, [R227] ;  /* 0x00000000e358783b */ /* 0x000fe20000000200 */
[C---:B--2---:R-:W-:Y:S03]  /*ba30*/  HMMA.16816.F32 R44, R20.reuse, R8, RZ ;  /* 0x00000008142c723c */ /* 0x044fe600000018ff */
[----:B------:R-:W-:Y:S04]  /*ba40*/  LDSM.16.M88.4 R116, [R134+0x4800] ;  /* 0x004800008674783b */ /* 0x000fe80000000200 */
[----:B------:R-:W-:Y:S01]  /*ba50*/  LDSM.16.M88.4 R64, [R4] ;  /* 0x000000000440783b */ /* 0x000fe20000000200 */
[C---:B------:R-:W-:Y:S03]  /*ba60*/  HMMA.16816.F32 R48, R20.reuse, R10, RZ ;  /* 0x0000000a1430723c */ /* 0x040fe600000018ff */
[----:B------:R-:W-:Y:S03]  /*ba70*/  LDSM.16.M88.4 R124, [R228+0x4800] ;  /* 0x00480000e47c783b */ /* 0x000fe60000000200 */
[C---:B------:R-:W-:Y:S01]  /*ba80*/  HMMA.16816.F32 R8, R20.reuse, R30, RZ ;  /* 0x0000001e1408723c */ /* 0x040fe200000018ff */
[----:B------:R2:W-:Y:S04]  /*ba90*/  LDSM.16.M88.4 R92, [R0] ;  /* 0x00000000005c783b */ /* 0x0005e80000000200 */
[----:B------:R-:W-:Y:S01]  /*baa0*/  LDSM.16.M88.4 R80, [R227+0x800] ;  /* 0x00080000e350783b */ /* 0x000fe20000000200 */
[C---:B---3--:R-:W-:Y:S03]  /*bab0*/  HMMA.16816.F32 R40, R20.reuse, R24, RZ ;  /* 0x000000181428723c */ /* 0x048fe600000018ff */
[----:B------:R-:W-:Y:S03]  /*bac0*/  LDSM.16.M88.4 R72, [R2] ;  /* 0x000000000248783b */ /* 0x000fe60000000200 */
[C---:B----4-:R-:W-:Y:S01]  /*bad0*/  HMMA.16816.F32 R32, R20.reuse, R26, RZ ;  /* 0x0000001a1420723c */ /* 0x050fe200000018ff */
[----:B------:R-:W0:Y:S05]  /*bae0*/  LDGDEPBAR ;  /* 0x00000000000079af */ /* 0x000e2a0000000000 */
[----:B------:R-:W-:Y:S06]  /*baf0*/  HMMA.16816.F32 R24, R20, R28, RZ ;  /* 0x0000001c1418723c */ /* 0x000fec00000018ff */
[----:B-----5:R-:W-:Y:S01]  /*bb00*/  HMMA.16816.F32 R28, R16, R56, R44 ;  /* 0x00000038101c723c */ /* 0x020fe2000000182c */
[----:B------:R-:W3:Y:S01]  /*bb10*/  LDSM.16.M88.4 R44, [R134+0x4000] ;  /* 0x00400000862c783b */ /* 0x000ee20000000200 */
[----:B--2---:R-:W-:-:S04]  /*bb20*/  VIADD R0, R229, 0x2000 ;  /* 0x00002000e5007836 */ /* 0x004fc80000000000 */
[C---:B------:R-:W-:Y:S01]  /*bb30*/  HMMA.16816.F32 R96, R16.reuse, R54, R8 ;  /* 0x000000361060723c */ /* 0x040fe20000001808 */
[----:B------:R-:W2:Y:S04]  /*bb40*/  LDSM.16.M88.4 R8, [R233] ;  /* 0x00000000e908783b */ /* 0x000ea80000000200 */
[----:B------:R-:W-:Y:S01]  /*bb50*/  LDSM.16.M88.4 R112, [R0] ;  /* 0x000000000070783b */ /* 0x000fe20000000200 */
[C---:B------:R-:W-:Y:S06]  /*bb60*/  HMMA.16816.F32 R108, R16.reuse, R60, R40 ;  /* 0x0000003c106c723c */ /* 0x040fec0000001828 */
[C---:B------:R-:W-:Y:S01]  /*bb70*/  HMMA.16816.F32 R104, R16.reuse, R62, R32 ;  /* 0x0000003e1068723c */ /* 0x040fe20000001820 */
[----:B------:R-:W4:Y:S05]  /*bb80*/  LDSM.16.M88.4 R60, [R228+0x3800] ;  /* 0x00380000e43c783b */ /* 0x000f2a0000000200 */
[----:B------:R-:W-:Y:S01]  /*bb90*/  HMMA.16816.F32 R56, R16, R58, R48 ;  /* 0x0000003a1038723c */ /* 0x000fe20000001830 */
[----:B------:R-:W5:Y:S05]  /*bba0*/  LDSM.16.M88.4 R48, [R228+0x4000] ;  /* 0x00400000e430783b */ /* 0x000f6a0000000200 */
[----:B-1----:R-:W-:Y:S06]  /*bbb0*/  HMMA.16816.F32 R32, R12, R76, R28 ;  /* 0x0000004c0c20723c */ /* 0x002fec000000181c */
[C---:B------:R-:W-:Y:S06]  /*bbc0*/  HMMA.16816.F32 R40, R20.reuse, R68, RZ ;  /* 0x000000441428723c */ /* 0x040fec00000018ff */
[----:B------:R-:W-:Y:S06]  /*bbd0*/  HMMA.16816.F32 R28, R20, R70, RZ ;  /* 0x00000046141c723c */ /* 0x000fec00000018ff */
[----:B------:R-:W-:Y:S06]  /*bbe0*/  HMMA.16816.F32 R100, R16, R52, R24 ;  /* 0x000000341064723c */ /* 0x000fec0000001818 */
[C---:B---3--:R-:W-:Y:S06]  /*bbf0*/  HMMA.16816.F32 R24, R20.reuse, R44, RZ ;  /* 0x0000002c1418723c */ /* 0x048fec00000018ff */
[----:B------:R-:W-:Y:S06]  /*bc00*/  HMMA.16816.F32 R44, R20, R46, RZ ;  /* 0x0000002e142c723c */ /* 0x000fec00000018ff */
[----:B------:R-:W-:Y:S06]  /*bc10*/  HMMA.16816.F32 R56, R12, R78, R56 ;  /* 0x0000004e0c38723c */ /* 0x000fec0000001838 */
[----:B--2---:R-:W-:Y:S06]  /*bc20*/  HMMA.16816.F32 R84, R8, R88, R32 ;  /* 0x000000580854723c */ /* 0x004fec0000001820 */
[----:B------:R-:W-:Y:S06]  /*bc30*/  HMMA.16816.F32 R52, R20, R116, RZ ;  /* 0x000000741434723c */ /* 0x000fec00000018ff */
[C---:B----4-:R-:W-:Y:S06]  /*bc40*/  HMMA.16816.F32 R68, R16.reuse, R60, R40 ;  /* 0x0000003c1044723c */ /* 0x050fec0000001828 */
[C---:B------:R-:W-:Y:S06]  /*bc50*/  HMMA.16816.F32 R60, R16.reuse, R62, R28 ;  /* 0x0000003e103c723c */ /* 0x040fec000000181c */
[----:B-----5:R-:W-:Y:S01]  /*bc60*/  HMMA.16816.F32 R32, R16, R48, R24 ;  /* 0x000000301020723c */ /* 0x020fe20000001818 */
[----:B------:R-:W-:-:S05]  /*bc70*/  FMUL.FTZ R0, R84, UR22 ;  /* 0x0000001654007c20 */ /* 0x000fca0008410000 */
[----:B------:R-:W-:Y:S06]  /*bc80*/  HMMA.16816.F32 R24, R12, R64, R108 ;  /* 0x000000400c18723c */ /* 0x000fec000000186c */
[----:B------:R-:W-:Y:S06]  /*bc90*/  HMMA.16816.F32 R28, R16, R50, R44 ;  /* 0x00000032101c723c */ /* 0x000fec000000182c */
[----:B------:R-:W-:Y:S01]  /*bca0*/  HMMA.16816.F32 R44, R8, R90, R56 ;  /* 0x0000005a082c723c */ /* 0x000fe20000001838 */
[----:B------:R-:W-:Y:S05]  /*bcb0*/  LDSM.16.M88.4 R88, [R227+0x2000] ;  /* 0x00200000e358783b */ /* 0x000fea0000000200 */
[----:B------:R-:W-:Y:S01]  /*bcc0*/  HMMA.16816.F32 R188, R16, R124, R52 ;  /* 0x0000007c10bc723c */ /* 0x000fe20000001834 */
[----:B------:R1:W-:Y:S05]  /*bcd0*/  MUFU.TANH R125, R0 ;  /* 0x00000000007d7308 */ /* 0x0003ea0000002400 */
[C---:B------:R-:W-:Y:S06]  /*bce0*/  HMMA.16816.F32 R76, R12.reuse, R92, R68 ;  /* 0x0000005c0c4c723c */ /* 0x040fec0000001844 */
[----:B------:R-:W-:Y:S01]  /*bcf0*/  HMMA.16816.F32 R40, R12, R66, R104 ;  /* 0x000000420c28723c */ /* 0x000fe20000001868 */
[----:B------:R-:W-:Y:S01]  /*bd00*/  LDSM.16.M88.4 R64, [R227+0x1000] ;  /* 0x00100000e340783b */ /* 0x000fe20000000200 */
[----:B-1----:R-:W-:-:S04]  /*bd10*/  FMUL.FTZ R0, R85, UR22 ;  /* 0x0000001655007c20 */ /* 0x002fc80008410000 */
[----:B------:R-:W-:Y:S01]  /*bd20*/  HMMA.16816.F32 R68, R12, R94, R60 ;  /* 0x0000005e0c44723c */ /* 0x000fe2000000183c */
[----:B------:R-:W1:Y:S01]  /*bd30*/  LDSM.16.M88.4 R60, [R227+0x1800] ;  /* 0x00180000e33c783b */ /* 0x000e620000000200 */
[----:B------:R2:W-:Y:S04]  /*bd40*/  MUFU.TANH R5, R0 ;  /* 0x0000000000057308 */ /* 0x0005e80000002400 */
[----:B------:R-:W-:Y:S06]  /*bd50*/  HMMA.16816.F32 R24, R8, R80, R24 ;  /* 0x000000500818723c */ /* 0x000fec0000001818 */
[C---:B------:R-:W-:Y:S06]  /*bd60*/  HMMA.16816.F32 R48, R12.reuse, R72, R100 ;  /* 0x000000480c30723c */ /* 0x040fec0000001864 */
[----:B------:R-:W-:Y:S01]  /*bd70*/  HMMA.16816.F32 R56, R12, R112, R32 ;  /* 0x000000700c38723c */ /* 0x000fe20000001820 */
[----:B--2---:R-:W-:-:S04]  /*bd80*/  FMUL.FTZ R0, R86, UR22 ;  /* 0x0000001656007c20 */ /* 0x004fc80008410000 */
[----:B------:R2:W-:Y:S01]  /*bd90*/  MUFU.TANH R37, R0 ;  /* 0x0000000000257308 */ /* 0x0005e20000002400 */
[----:B------:R-:W-:Y:S01]  /*bda0*/  HMMA.16816.F32 R32, R8, R82, R40 ;  /* 0x000000520820723c */ /* 0x000fe20000001828 */
[----:B------:R-:W-:Y:S05]  /*bdb0*/  LDSM.16.M88.4 R40, [R134+0x5800] ;  /* 0x005800008628783b */ /* 0x000fea0000000200 */
[C---:B------:R-:W-:Y:S06]  /*bdc0*/  HMMA.16816.F32 R72, R12.reuse, R74, R96 ;  /* 0x0000004a0c48723c */ /* 0x040fec0000001860 */
[----:B------:R-:W-:Y:S01]  /*bdd0*/  HMMA.16816.F32 R120, R12, R114, R28 ;  /* 0x000000720c78723c */ /* 0x000fe2000000181c */
[----:B------:R-:W3:Y:S01]  /*bde0*/  LDSM.16.M88.4 R28, [R134+0x5000] ;  /* 0x00500000861c783b */ /* 0x000ee20000000200 */
[----:B--2---:R-:W-:-:S04]  /*bdf0*/  FMUL.FTZ R0, R87, UR22 ;  /* 0x0000001657007c20 */ /* 0x004fc80008410000 */
[C---:B-1----:R-:W-:Y:S01]  /*be00*/  HMMA.16816.F32 R68, R8.reuse, R62, R68 ;  /* 0x0000003e0844723c */ /* 0x042fe20000001844 */
[----:B------:R1:W-:Y:S05]  /*be10*/  MUFU.TANH R130, R0 ;  /* 0x0000000000827308 */ /* 0x0003ea0000002400 */
[C---:B------:R-:W-:Y:S01]  /*be20*/  HMMA.16816.F32 R52, R8.reuse, R64, R48 ;  /* 0x000000400834723c */ /* 0x040fe20000001830 */
[----:B------:R-:W2:Y:S05]  /*be30*/  LDSM.16.M88.4 R48, [R134+0x6800] ;  /* 0x006800008630783b */ /* 0x000eaa0000000200 */
[C---:B------:R-:W-:Y:S06]  /*be40*/  HMMA.16816.F32 R64, R8.reuse, R66, R72 ;  /* 0x000000420840723c */ /* 0x040fec0000001848 */
[----:B------:R-:W-:Y:S01]  /*be50*/  HMMA.16816.F32 R72, R8, R60, R76 ;  /* 0x0000003c0848723c */ /* 0x000fe2000000184c */
[----:B-1----:R-:W-:-:S04]  /*be60*/  FMUL.FTZ R0, R44, UR22 ;  /* 0x000000162c007c20 */ /* 0x002fc80008410000 */
[----:B------:R1:W-:Y:S01]  /*be70*/  MUFU.TANH R218, R0 ;  /* 0x0000000000da7308 */ /* 0x0003e20000002400 */
[----:B------:R-:W-:Y:S06]  /*be80*/  HMMA.16816.F32 R84, R8, R88, R56 ;  /* 0x000000580854723c */ /* 0x000fec0000001838 */
[C---:B------:R-:W-:Y:S06]  /*be90*/  HMMA.16816.F32 R56, R20.reuse, R118, RZ ;  /* 0x000000761438723c */ /* 0x040fec00000018ff */
[----:B---3--:R-:W-:Y:S01]  /*bea0*/  HMMA.16816.F32 R76, R20, R28, RZ ;  /* 0x0000001c144c723c */ /* 0x008fe200000018ff */
[----:B-1----:R-:W-:-:S05]  /*beb0*/  FMUL.FTZ R0, R45, UR22 ;  /* 0x000000162d007c20 */ /* 0x002fca0008410000 */
[----:B------:R-:W-:Y:S01]  /*bec0*/  HMMA.16816.F32 R80, R20, R30, RZ ;  /* 0x0000001e1450723c */ /* 0x000fe200000018ff */
[----:B------:R-:W1:Y:S01]  /*bed0*/  LDSM.16.M88.4 R28, [R134+0x7000] ;  /* 0x00700000861c783b */ /* 0x000e620000000200 */
[----:B------:R3:W4:Y:S01]  /*bee0*/  MUFU.TANH R38, R0 ;  /* 0x0000000000267308 */ /* 0x0007220000002400 */
[----:B------:R-:W-:-:S03]  /*bef0*/  FMUL.FTZ R2, R73, UR22 ;  /* 0x0000001649027c20 */ /* 0x000fc60008410000 */
[C---:B------:R-:W-:Y:S04]  /*bf00*/  HMMA.16816.F32 R92, R20.reuse, R40, RZ ;  /* 0x00000028145c723c */ /* 0x040fe800000018ff */
[----:B------:R5:W-:Y:S02]  /*bf10*/  MUFU.TANH R221, R2 ;  /* 0x0000000200dd7308 */ /* 0x000be40000002400 */
[C---:B------:R-:W-:Y:S01]  /*bf20*/  HMMA.16816.F32 R96, R20.reuse, R42, RZ ;  /* 0x0000002a1460723c */ /* 0x040fe200000018ff */
[----:B------:R-:W1:Y:S05]  /*bf30*/  LDSM.16.M88.4 R40, [R134+0x9000] ;  /* 0x009000008628783b */ /* 0x000e6a0000000200 */
[----:B--2---:R-:W-:Y:S01]  /*bf40*/  HMMA.16816.F32 R108, R20, R48, RZ ;  /* 0x00000030146c723c */ /* 0x004fe200000018ff */
[----:B---3--:R-:W-:Y:S01]  /*bf50*/  FMUL.FTZ R0, R46, UR22 ;  /* 0x000000162e007c20 */ /* 0x008fe20008410000 */
[----:B----4-:R-:W-:-:S03]  /*bf60*/  IMAD.MOV.U32 R60, RZ, RZ, R38 ;  /* 0x000000ffff3c7224 */ /* 0x010fc600078e0026 */
[----:B------:R2:W-:Y:S01]  /*bf70*/  MUFU.TANH R4, R0 ;  /* 0x0000000000047308 */ /* 0x0005e20000002400 */
[----:B------:R-:W-:Y:S01]  /*bf80*/  HMMA.16816.F32 R112, R20, R50, RZ ;  /* 0x000000321470723c */ /* 0x000fe200000018ff */
[----:B-----5:R-:W-:Y:S01]  /*bf90*/  FMUL.FTZ R2, R84, UR22 ;  /* 0x0000001654027c20 */ /* 0x020fe20008410000 */
[----:B--2---:R-:W-:-:S04]  /*bfa0*/  FMUL.FTZ R0, R47, UR22 ;  /* 0x000000162f007c20 */ /* 0x004fc80008410000 */
[C---:B-1----:R-:W-:Y:S01]  /*bfb0*/  HMMA.16816.F32 R116, R20.reuse, R28, RZ ;  /* 0x0000001c1474723c */ /* 0x042fe200000018ff */
[----:B------:R-:W1:Y:S01]  /*bfc0*/  LDSM.16.M88.4 R44, [R134+0x6000] ;  /* 0x00600000862c783b */ /* 0x000e620000000200 */
[----:B------:R2:W-:Y:S04]  /*bfd0*/  MUFU.TANH R252, R0 ;  /* 0x0000000000fc7308 */ /* 0x0005e80000002400 */
[C---:B------:R-:W-:Y:S06]  /*bfe0*/  HMMA.16816.F32 R168, R20.reuse, R30, RZ ;  /* 0x0000001e14a8723c */ /* 0x040fec00000018ff */
[C---:B------:R-:W-:Y:S06]  /*bff0*/  HMMA.16816.F32 R200, R20.reuse, R40, RZ ;  /* 0x0000002814c8723c */ /* 0x040fec00000018ff */
[----:B------:R-:W-:Y:S01]  /*c000*/  HMMA.16816.F32 R204, R20, R42, RZ ;  /* 0x0000002a14cc723c */ /* 0x000fe200000018ff */
[----:B--2---:R-:W-:-:S04]  /*c010*/  FMUL.FTZ R0, R24, UR22 ;  /* 0x0000001618007c20 */ /* 0x004fc80008410000 */
[----:B------:R2:W-:Y:S02]  /*c020*/  MUFU.TANH R216, R0 ;  /* 0x0000000000d87308 */ /* 0x0005e40000002400 */
[----:B--2---:R-:W-:Y:S01]  /*c030*/  FMUL.FTZ R0, R25, UR22 ;  /* 0x0000001619007c20 */ /* 0x004fe20008410000 */
[C---:B-1----:R-:W-:Y:S05]  /*c040*/  HMMA.16816.F32 R100, R20.reuse, R44, RZ ;  /* 0x0000002c1464723c */ /* 0x042fea00000018ff */
[----:B------:R1:W-:Y:S01]  /*c050*/  MUFU.TANH R250, R0 ;  /* 0x0000000000fa7308 */ /* 0x0003e20000002400 */
[----:B------:R-:W-:Y:S01]  /*c060*/  HMMA.16816.F32 R104, R20, R46, RZ ;  /* 0x0000002e1468723c */ /* 0x000fe200000018ff */
[----:B------:R-:W2:Y:S01]  /*c070*/  LDSM.16.M88.4 R44, [R134+0x8800] ;  /* 0x00880000862c783b */ /* 0x000ea20000000200 */
[----:B-1----:R-:W-:-:S05]  /*c080*/  FMUL.FTZ R0, R26, UR22 ;  /* 0x000000161a007c20 */ /* 0x002fca0008410000 */
[----:B------:R1:W3:Y:S02]  /*c090*/  MUFU.TANH R63, R0 ;  /* 0x00000000003f7308 */ /* 0x0002e40000002400 */
[----:B-1----:R-:W-:Y:S02]  /*c0a0*/  FMUL.FTZ R0, R27, UR22 ;  /* 0x000000161b007c20 */ /* 0x002fe40008410000 */
[----:B------:R-:W1:Y:S04]  /*c0b0*/  LDSM.16.M88.4 R24, [R134+0x7800] ;  /* 0x007800008618783b */ /* 0x000e680000000200 */
[----:B------:R4:W-:Y:S01]  /*c0c0*/  MUFU.TANH R249, R0 ;  /* 0x0000000000f97308 */ /* 0x0009e20000002400 */
[C---:B--2---:R-:W-:Y:S06]  /*c0d0*/  HMMA.16816.F32 R192, R20.reuse, R44, RZ ;  /* 0x0000002c14c0723c */ /* 0x044fec00000018ff */
[----:B------:R-:W-:Y:S01]  /*c0e0*/  HMMA.16816.F32 R196, R20, R46, RZ ;  /* 0x0000002e14c4723c */ /* 0x000fe200000018ff */
[----:B------:R-:W2:Y:S01]  /*c0f0*/  LDSM.16.M88.4 R44, [R228+0x5000] ;  /* 0x00500000e42c783b */ /* 0x000ea20000000200 */
[----:B----4-:R-:W-:-:S04]  /*c100*/  FMUL.FTZ R0, R32, UR22 ;  /* 0x0000001620007c20 */ /* 0x010fc80008410000 */
[----:B------:R4:W5:Y:S02]  /*c110*/  MUFU.TANH R61, R0 ;  /* 0x00000000003d7308 */ /* 0x0009640000002400 */
[----:B----4-:R-:W-:Y:S01]  /*c120*/  FMUL.FTZ R0, R33, UR22 ;  /* 0x0000001621007c20 */ /* 0x010fe20008410000 */
[C---:B-1----:R-:W-:Y:S05]  /*c130*/  HMMA.16816.F32 R172, R20.reuse, R24, RZ ;  /* 0x0000001814ac723c */ /* 0x042fea00000018ff */
[----:B------:R1:W-:Y:S01]  /*c140*/  MUFU.TANH R251, R0 ;  /* 0x0000000000fb7308 */ /* 0x0003e20000002400 */
[----:B------:R-:W-:Y:S01]  /*c150*/  HMMA.16816.F32 R176, R20, R26, RZ ;  /* 0x0000001a14b0723c */ /* 0x000fe200000018ff */
[----:B------:R-:W4:Y:S05]  /*c160*/  LDSM.16.M88.4 R24, [R134+0x9800] ;  /* 0x009800008618783b */ /* 0x000f2a0000000200 */
[C---:B--2---:R-:W-:Y:S06]  /*c170*/  HMMA.16816.F32 R40, R16.reuse, R44, R76 ;  /* 0x0000002c1028723c */ /* 0x044fec000000184c */
[----:B------:R-:W-:Y:S01]  /*c180*/  HMMA.16816.F32 R76, R16, R46, R80 ;  /* 0x0000002e104c723c */ /* 0x000fe20000001850 */
[----:B------:R-:W-:Y:S01]  /*c190*/  LDSM.16.M88.4 R44, [R242] ;  /* 0x00000000f22c783b */ /* 0x000fe20000000200 */
[----:B-1----:R-:W-:-:S04]  /*c1a0*/  FMUL.FTZ R0, R34, UR22 ;  /* 0x0000001622007c20 */ /* 0x002fc80008410000 */
[----:B------:R1:W-:Y:S02]  /*c1b0*/  MUFU.TANH R131, R0 ;  /* 0x0000000000837308 */ /* 0x0003e40000002400 */
[----:B-1----:R-:W-:Y:S02]  /*c1c0*/  FMUL.FTZ R0, R35, UR22 ;  /* 0x0000001623007c20 */ /* 0x002fe40008410000 */
[----:B------:R-:W1:Y:S04]  /*c1d0*/  LDSM.16.M88.4 R32, [R134+0x8000] ;  /* 0x008000008620783b */ /* 0x000e680000000200 */
[----:B------:R2:W-:Y:S01]  /*c1e0*/  MUFU.TANH R248, R0 ;  /* 0x0000000000f87308 */ /* 0x0005e20000002400 */
[C---:B----4-:R-:W-:Y:S06]  /*c1f0*/  HMMA.16816.F32 R208, R20.reuse, R24, RZ ;  /* 0x0000001814d0723c */ /* 0x050fec00000018ff */
[----:B------:R-:W-:Y:S06]  /*c200*/  HMMA.16816.F32 R212, R20, R26, RZ ;  /* 0x0000001a14d4723c */ /* 0x000fec00000018ff */
[----:B------:R-:W-:Y:S01]  /*c210*/  HMMA.16816.F32 R24, R16, R126, R56 ;  /* 0x0000007e1018723c */ /* 0x000fe20000001838 */
[----:B------:R-:W4:Y:S01]  /*c220*/  LDSM.16.M88.4 R56, [R228+0x5800] ;  /* 0x00580000e438783b */ /* 0x000f220000000200 */
[----:B--2---:R-:W-:-:S04]  /*c230*/  FMUL.FTZ R0, R52, UR22 ;  /* 0x0000001634007c20 */ /* 0x004fc80008410000 */
[----:B------:R2:W-:Y:S01]  /*c240*/  MUFU.TANH R89, R0 ;  /* 0x0000000000597308 */ /* 0x0005e20000002400 */
[----:B------:R-:W-:Y:S02]  /*c250*/  IMAD.MOV.U32 R127, RZ, RZ, R218 ;  /* 0x000000ffff7f7224 */ /* 0x000fe400078e00da */
[----:B--2---:R-:W-:Y:S01]  /*c260*/  FMUL.FTZ R0, R53, UR22 ;  /* 0x0000001635007c20 */ /* 0x004fe20008410000 */
[C---:B-1----:R-:W-:Y:S04]  /*c270*/  HMMA.16816.F32 R180, R20.reuse, R32, RZ ;  /* 0x0000002014b4723c */ /* 0x042fe800000018ff */
[----:B------:R1:W-:Y:S02]  /*c280*/  MUFU.TANH R247, R0 ;  /* 0x0000000000f77308 */ /* 0x0003e40000002400 */
[----:B------:R-:W-:Y:S06]  /*c290*/  HMMA.16816.F32 R184, R20, R34, RZ ;  /* 0x0000002214b8723c */ /* 0x000fec00000018ff */
[----:B------:R-:W-:Y:S06]  /*c2a0*/  HMMA.16816.F32 R32, R8, R90, R120 ;  /* 0x0000005a0820723c */ /* 0x000fec0000001878 */
[----:B----4-:R-:W-:Y:S01]  /*c2b0*/  HMMA.16816.F32 R80, R16, R58, R96 ;  /* 0x0000003a1050723c */ /* 0x010fe20000001860 */
[----:B---3--:R-:W-:-:S02]  /*c2c0*/  IMAD.MOV.U32 R123, RZ, RZ, R63 ;  /* 0x000000ffff7b7224 */ /* 0x008fc400078e003f */
[----:B-1----:R-:W-:Y:S01]  /*c2d0*/  FMUL.FTZ R0, R54, UR22 ;  /* 0x0000001636007c20 */ /* 0x002fe20008410000 */
[----:B------:R-:W-:Y:S02]  /*c2e0*/  IMAD.MOV.U32 R122, RZ, RZ, R60 ;  /* 0x000000ffff7a7224 */ /* 0x000fe400078e003c */
[----:B-----5:R-:W-:Y:S01]  /*c2f0*/  IMAD.MOV.U32 R121, RZ, RZ, R61 ;  /* 0x000000ffff797224 */ /* 0x020fe200078e003d */
[----:B------:R1:W-:Y:S01]  /*c300*/  MUFU.TANH R38, R0 ;  /* 0x0000000000267308 */ /* 0x0003e20000002400 */
[----:B------:R-:W2:Y:S01]  /*c310*/  LDSM.16.M88.4 R60, [R228+0x6000] ;  /* 0x00600000e43c783b */ /* 0x000ea20000000200 */
[----:B-1----:R-:W-:-:S03]  /*c320*/  FMUL.FTZ R0, R55, UR22 ;  /* 0x0000001637007c20 */ /* 0x002fc60008410000 */
[----:B------:R-:W-:Y:S03]  /*c330*/  LDSM.16.M88.4 R52, [R227+0x2800] ;  /* 0x00280000e334783b */ /* 0x000fe60000000200 */
[----:B------:R1:W-:Y:S02]  /*c340*/  MUFU.TANH R223, R0 ;  /* 0x0000000000df7308 */ /* 0x0003e40000002400 */
[----:B-1----:R-:W-:Y:S01]  /*c350*/  FMUL.FTZ R0, R64, UR22 ;  /* 0x0000001640007c20 */ /* 0x002fe20008410000 */
[----:B--2---:R-:W-:Y:S05]  /*c360*/  HMMA.16816.F32 R96, R16, R62, R104 ;  /* 0x0000003e1060723c */ /* 0x004fea0000001868 */
[----:B------:R1:W2:Y:S02]  /*c370*/  MUFU.TANH R39, R0 ;  /* 0x0000000000277308 */ /* 0x0002a40000002400 */
[----:B-1----:R-:W-:Y:S01]  /*c380*/  FMUL.FTZ R0, R65, UR22 ;  /* 0x0000001641007c20 */ /* 0x002fe20008410000 */
[----:B--2---:R-:W-:-:S05]  /*c390*/  IMAD.MOV.U32 R126, RZ, RZ, R39 ;  /* 0x000000ffff7e7224 */ /* 0x004fca00078e0027 */
[----:B------:R1:W-:Y:S01]  /*c3a0*/  MUFU.TANH R246, R0 ;  /* 0x0000000000f67308 */ /* 0x0003e20000002400 */
[----:B------:R-:W-:Y:S02]  /*c3b0*/  IMAD.MOV.U32 R105, RZ, RZ, R126 ;  /* 0x000000ffff697224 */ /* 0x000fe400078e007e */
[----:B-1----:R-:W-:-:S05]  /*c3c0*/  FMUL.FTZ R0, R66, UR22 ;  /* 0x0000001642007c20 */ /* 0x002fca0008410000 */
[----:B------:R1:W-:Y:S02]  /*c3d0*/  MUFU.TANH R132, R0 ;  /* 0x0000000000847308 */ /* 0x0003e40000002400 */
[----:B-1----:R-:W-:Y:S02]  /*c3e0*/  FMUL.FTZ R0, R67, UR22 ;  /* 0x0000001643007c20 */ /* 0x002fe40008410000 */
[----:B------:R-:W-:Y:S04]  /*c3f0*/  LDSM.16.M88.4 R64, [R227+0x3000] ;  /* 0x00300000e340783b */ /* 0x000fe80000000200 */
[----:B------:R1:W-:Y:S02]  /*c400*/  MUFU.TANH R222, R0 ;  /* 0x0000000000de7308 */ /* 0x0003e40000002400 */
[----:B-1----:R-:W-:-:S06]  /*c410*/  FMUL.FTZ R0, R72, UR22 ;  /* 0x0000001648007c20 */ /* 0x002fcc0008410000 */
[----:B------:R1:W-:Y:S02]  /*c420*/  MUFU.TANH R133, R0 ;  /* 0x0000000000857308 */ /* 0x0003e40000002400 */
[----:B-1----:R-:W-:-:S05]  /*c430*/  VIADD R0, R229, 0x2800 ;  /* 0x00002800e5007836 */ /* 0x002fca0000000000 */
[----:B------:R1:W2:Y:S02]  /*c440*/  LDSM.16.M88.4 R28, [R0] ;  /* 0x00000000001c783b */ /* 0x0002a40000000200 */
[----:B-1----:R-:W-:-:S04]  /*c450*/  FMUL.FTZ R0, R74, UR22 ;  /* 0x000000164a007c20 */ /* 0x002fc80008410000 */
[----:B------:R1:W3:Y:S01]  /*c460*/  MUFU.TANH R217, R0 ;  /* 0x0000000000d97308 */ /* 0x0002e20000002400 */
[----:B--2---:R-:W-:Y:S01]  /*c470*/  HMMA.16816.F32 R20, R12, R28, R188 ;  /* 0x0000001c0c14723c */ /* 0x004fe200000018bc */
[----:B-1----:R-:W-:-:S05]  /*c480*/  FMUL.FTZ R0, R75, UR22 ;  /* 0x000000164b007c20 */ /* 0x002fca0008410000 */
[----:B------:R-:W-:Y:S01]  /*c490*/  HMMA.16816.F32 R28, R12, R30, R24 ;  /* 0x0000001e0c1c723c */ /* 0x000fe20000001818 */
[----:B---3--:R-:W-:Y:S01]  /*c4a0*/  IMAD.MOV.U32 R189, RZ, RZ, R217 ;  /* 0x000000ffffbd7224 */ /* 0x008fe200078e00d9 */
[----:B------:R1:W-:Y:S04]  /*c4b0*/  MUFU.TANH R220, R0 ;  /* 0x0000000000dc7308 */ /* 0x0003e80000002400 */
[----:B------:R-:W-:Y:S01]  /*c4c0*/  HMMA.16816.F32 R72, R16, R56, R92 ;  /* 0x000000381048723c */ /* 0x000fe2000000185c */
[----:B------:R-:W-:Y:S06]  /*c4d0*/  LDSM.16.M88.4 R56, [R227+0x3800] ;  /* 0x00380000e338783b */ /* 0x000fec0000000200 */
[----:B------:R-:W-:-:S02]  /*c4e0*/  IMAD.MOV.U32 R95, RZ, RZ, R216 ;  /* 0x000000ffff5f7224 */ /* 0x000fc400078e00d8 */
[----:B------:R-:W-:-:S03]  /*c4f0*/  IMAD.MOV.U32 R94, RZ, RZ, R38 ;  /* 0x000000ffff5e7224 */ /* 0x000fc600078e0026 */
[----:B------:R-:W-:Y:S01]  /*c500*/  HMMA.16816.F32 R20, R8, R52, R20 ;  /* 0x000000340814723c */ /* 0x000fe20000001814 */
[----:B-1----:R-:W-:-:S04]  /*c510*/  FMUL.FTZ R0, R68, UR22 ;  /* 0x0000001644007c20 */ /* 0x002fc80008410000 */
[----:B------:R1:W2:Y:S02]  /*c520*/  MUFU.TANH R124, R0 ;  /* 0x00000000007c7308 */ /* 0x0002a40000002400 */
[----:B-1----:R-:W-:Y:S01]  /*c530*/  FMUL.FTZ R0, R69, UR22 ;  /* 0x0000001645007c20 */ /* 0x002fe20008410000 */
[----:B--2---:R-:W-:-:S05]  /*c540*/  IMAD.MOV.U32 R188, RZ, RZ, R124 ;  /* 0x000000ffffbc7224 */ /* 0x004fca00078e007c */
[----:B------:R1:W-:Y:S08]  /*c550*/  MUFU.TANH R124, R2 ;  /* 0x00000002007c7308 */ /* 0x0003f00000002400 */
[----:B------:R2:W-:Y:S01]  /*c560*/  MUFU.TANH R219, R0 ;  /* 0x0000000000db7308 */ /* 0x0005e20000002400 */
[----:B-1----:R-:W-:-:S07]  /*c570*/  FMUL.FTZ R2, R85, UR22 ;  /* 0x0000001655027c20 */ /* 0x002fce0008410000 */
[----:B------:R-:W-:Y:S01]  /*c580*/  MUFU.TANH R39, R2 ;  /* 0x0000000200277308 */ /* 0x000fe20000002400 */
[----:B--2---:R-:W-:-:S07]  /*c590*/  FMUL.FTZ R0, R70, UR22 ;  /* 0x0000001646007c20 */ /* 0x004fce0008410000 */
[----:B------:R1:W2:Y:S02]  /*c5a0*/  MUFU.TANH R48, R0 ;  /* 0x0000000000307308 */ /* 0x0002a40000002400 */
[----:B-1----:R-:W-:-:S06]  /*c5b0*/  FMUL.FTZ R0, R71, UR22 ;  /* 0x0000001647007c20 */ /* 0x002fcc0008410000 */
[----:B------:R1:W-:Y:S02]  /*c5c0*/  MUFU.TANH R218, R0 ;  /* 0x0000000000da7308 */ /* 0x0003e40000002400 */
[----:B-1----:R-:W-:-:S05]  /*c5d0*/  VIADD R0, R229, 0x3000 ;  /* 0x00003000e5007836 */ /* 0x002fca0000000000 */
[----:B------:R1:W3:Y:S02]  /*c5e0*/  LDSM.16.M88.4 R68, [R0] ;  /* 0x000000000044783b */ /* 0x0002e40000000200 */
[----:B-1----:R-:W-:Y:S01]  /*c5f0*/  FMUL.FTZ R0, R86, UR22 ;  /* 0x0000001656007c20 */ /* 0x002fe20008410000 */
[----:B------:R-:W-:Y:S02]  /*c600*/  IMAD.MOV.U32 R86, RZ, RZ, R89 ;  /* 0x000000ffff567224 */ /* 0x000fe400078e0059 */
[----:B------:R-:W-:Y:S01]  /*c610*/  HMMA.16816.F32 R88, R16, R60, R100 ;  /* 0x0000003c1058723c */ /* 0x000fe20000001864 */
[----:B------:R1:W4:Y:S01]  /*c620*/  MUFU.TANH R84, R0 ;  /* 0x0000000000547308 */ /* 0x0003220000002400 */
[----:B------:R-:W-:Y:S04]  /*c630*/  LDSM.16.M88.4 R60, [R241] ;  /* 0x00000000f13c783b */ /* 0x000fe80000000200 */
[----:B---3--:R-:W-:Y:S01]  /*c640*/  HMMA.16816.F32 R24, R12, R68, R40 ;  /* 0x000000440c18723c */ /* 0x008fe20000001828 */
[----:B------:R-:W-:Y:S01]  /*c650*/  LDSM.16.M88.4 R40, [R228+0x7000] ;  /* 0x00700000e428783b */ /* 0x000fe20000000200 */
[----:B-1----:R-:W-:Y:S01]  /*c660*/  FMUL.FTZ R0, R87, UR22 ;  /* 0x0000001657007c20 */ /* 0x002fe20008410000 */
[----:B--2---:R-:W-:-:S02]  /*c670*/  IMAD.MOV.U32 R87, RZ, RZ, R48 ;  /* 0x000000ffff577224 */ /* 0x004fc400078e0030 */
[----:B------:R-:W1:Y:S01]  /*c680*/  LDSM.16.M88.4 R48, [R228+0x6800] ;  /* 0x00680000e430783b */ /* 0x000e620000000200 */
[----:B------:R2:W-:Y:S01]  /*c690*/  MUFU.TANH R217, R0 ;  /* 0x0000000000d97308 */ /* 0x0005e20000002400 */
[----:B----4-:R-:W-:Y:S02]  /*c6a0*/  IMAD.MOV.U32 R106, RZ, RZ, R84 ;  /* 0x000000ffff6a7224 */ /* 0x010fe400078e0054 */
[----:B--2---:R-:W-:-:S05]  /*c6b0*/  FMUL.FTZ R0, R32, UR22 ;  /* 0x0000001620007c20 */ /* 0x004fca0008410000 */
[----:B------:R2:W3:Y:S02]  /*c6c0*/  MUFU.TANH R85, R0 ;  /* 0x0000000000557308 */ /* 0x0004e40000002400 */
[----:B--2---:R-:W-:Y:S01]  /*c6d0*/  FMUL.FTZ R0, R33, UR22 ;  /* 0x0000001621007c20 */ /* 0x004fe20008410000 */
[----:B-1----:R-:W-:Y:S01]  /*c6e0*/  HMMA.16816.F32 R100, R16, R48, R108 ;  /* 0x000000301064723c */ /* 0x002fe2000000186c */
[----:B---3--:R-:W-:-:S04]  /*c6f0*/  IMAD.MOV.U32 R104, RZ, RZ, R85 ;  /* 0x000000ffff687224 */ /* 0x008fc800078e0055 */
[----:B------:R1:W-:Y:S01]  /*c700*/  MUFU.TANH R216, R0 ;  /* 0x0000000000d87308 */ /* 0x0003e20000002400 */
[----:B------:R-:W-:Y:S01]  /*c710*/  HMMA.16816.F32 R108, R16, R50, R112 ;  /* 0x00000032106c723c */ /* 0x000fe20000001870 */
[----:B------:R-:W-:Y:S01]  /*c720*/  LDSM.16.M88.4 R48, [R228+0x8000] ;  /* 0x00800000e430783b */ /* 0x000fe20000000200 */
[----:B-1----:R-:W-:-:S05]  /*c730*/  FMUL.FTZ R0, R34, UR22 ;  /* 0x0000001622007c20 */ /* 0x002fca0008410000 */
[----:B------:R1:W2:Y:S02]  /*c740*/  MUFU.TANH R120, R0 ;  /* 0x0000000000787308 */ /* 0x0002a40000002400 */
[----:B-1----:R-:W-:Y:S02]  /*c750*/  FMUL.FTZ R0, R35, UR22 ;  /* 0x0000001623007c20 */ /* 0x002fe40008410000 */
[C---:B------:R-:W-:Y:S01]  /*c760*/  HMMA.16816.F32 R32, R8.reuse, R54, R28 ;  /* 0x000000360820723c */ /* 0x040fe2000000181c */
[----:B------:R-:W1:Y:S03]  /*c770*/  LDSM.16.M88.4 R52, [R228+0x7800] ;  /* 0x00780000e434783b */ /* 0x000e660000000200 */
[----:B------:R3:W-:Y:S02]  /*c780*/  MUFU.TANH R191, R0 ;  /* 0x0000000000bf7308 */ /* 0x0007e40000002400 */
[----:B------:R-:W-:Y:S06]  /*c790*/  HMMA.16816.F32 R28, R8, R64, R24 ;  /* 0x00000040081c723c */ /* 0x000fec0000001818 */
[----:B------:R-:W-:Y:S01]  /*c7a0*/  HMMA.16816.F32 R24, R12, R46, R80 ;  /* 0x0000002e0c18723c */ /* 0x000fe20000001850 */
[----:B------:R-:W-:-:S02]  /*c7b0*/  IMAD.MOV.U32 R64, RZ, RZ, R189 ;  /* 0x000000ffff407224 */ /* 0x000fc400078e00bd */
[----:B---3--:R-:W-:-:S04]  /*c7c0*/  FMUL.FTZ R0, R20, UR22 ;  /* 0x0000001614007c20 */ /* 0x008fc80008410000 */
[----:B------:R3:W-:Y:S02]  /*c7d0*/  MUFU.TANH R2, R0 ;  /* 0x0000000000027308 */ /* 0x0007e40000002400 */
[----:B---3--:R-:W-:Y:S01]  /*c7e0*/  FMUL.FTZ R0, R21, UR22 ;  /* 0x0000001615007c20 */ /* 0x008fe20008410000 */
[----:B-1----:R-:W-:Y:S05]  /*c7f0*/  HMMA.16816.F32 R112, R16, R54, R176 ;  /* 0x000000361070723c */ /* 0x002fea00000018b0 */
[----:B------:R1:W-:Y:S02]  /*c800*/  MUFU.TANH R38, R0 ;  /* 0x0000000000267308 */ /* 0x0003e40000002400 */
[----:B------:R-:W-:-:S02]  /*c810*/  IMAD.MOV.U32 R177, RZ, RZ, R127 ;  /* 0x000000ffffb17224 */ /* 0x000fc400078e007f */
[----:B------:R-:W-:Y:S02]  /*c820*/  IMAD.MOV.U32 R176, RZ, RZ, R125 ;  /* 0x000000ffffb07224 */ /* 0x000fe400078e007d */
[----:B--2---:R-:W-:Y:S02]  /*c830*/  IMAD.MOV.U32 R179, RZ, RZ, R120 ;  /* 0x000000ffffb37224 */ /* 0x004fe400078e0078 */
[----:B------:R-:W-:Y:S02]  /*c840*/  IMAD.MOV.U32 R178, RZ, RZ, R123 ;  /* 0x000000ffffb27224 */ /* 0x000fe400078e007b */
[----:B-1----:R-:W-:-:S04]  /*c850*/  FMUL.FTZ R0, R22, UR22 ;  /* 0x0000001616007c20 */ /* 0x002fc80008410000 */
[----:B------:R1:W-:Y:S02]  /*c860*/  MUFU.TANH R107, R0 ;  /* 0x00000000006b7308 */ /* 0x0003e40000002400 */
[----:B-1----:R-:W-:Y:S02]  /*c870*/  FMUL.FTZ R0, R23, UR22 ;  /* 0x0000001617007c20 */ /* 0x002fe40008410000 */
[----:B------:R-:W-:Y:S04]  /*c880*/  HMMA.16816.F32 R20, R12, R70, R76 ;  /* 0x000000460c14723c */ /* 0x000fe8000000184c */
[----:B------:R1:W-:Y:S02]  /*c890*/  MUFU.TANH R190, R0 ;  /* 0x0000000000be7308 */ /* 0x0003e40000002400 */
[C---:B------:R-:W-:Y:S06]  /*c8a0*/  HMMA.16816.F32 R76, R16.reuse, R42, R168 ;  /* 0x0000002a104c723c */ /* 0x040fec00000018a8 */
[----:B------:R-:W-:Y:S01]  /*c8b0*/  HMMA.16816.F32 R68, R16, R40, R116 ;  /* 0x000000281044723c */ /* 0x000fe20000001874 */
[----:B------:R-:W-:-:S05]  /*c8c0*/  IMAD.MOV.U32 R171, RZ, RZ, R188 ;  /* 0x000000ffffab7224 */ /* 0x000fca00078e00bc */
[----:B------:R-:W-:Y:S01]  /*c8d0*/  HMMA.16816.F32 R40, R12, R44, R72 ;  /* 0x0000002c0c28723c */ /* 0x000fe20000001848 */
[----:B-1----:R-:W-:Y:S01]  /*c8e0*/  FMUL.FTZ R0, R32, UR22 ;  /* 0x0000001620007c20 */ /* 0x002fe20008410000 */
[----:B------:R-:W-:Y:S01]  /*c8f0*/  IMAD.MOV.U32 R119, RZ, RZ, R94 ;  /* 0x000000ffff777224 */ /* 0x000fe200078e005e */
[----:B------:R-:W-:Y:S01]  /*c900*/  LDSM.16.M88.4 R44, [R228+0x9000] ;  /* 0x00900000e42c783b */ /* 0x000fe20000000200 */
[----:B------:R-:W-:Y:S01]  /*c910*/  IMAD.MOV.U32 R118, RZ, RZ, R95 ;  /* 0x000000ffff767224 */ /* 0x000fe200078e005f */
[----:B------:R1:W-:Y:S01]  /*c920*/  MUFU.TANH R65, R0 ;  /* 0x0000000000417308 */ /* 0x0003e20000002400 */
[----:B------:R-:W-:Y:S01]  /*c930*/  HMMA.16816.F32 R20, R8, R66, R20 ;  /* 0x000000420814723c */ /* 0x000fe20000001814 */
[----:B------:R-:W-:Y:S02]  /*c940*/  IMAD.MOV.U32 R75, RZ, RZ, R37 ;  /* 0x000000ffff4b7224 */ /* 0x000fe400078e0025 */
[----:B------:R-:W-:Y:S02]  /*c950*/  IMAD.MOV.U32 R117, RZ, RZ, R87 ;  /* 0x000000ffff757224 */ /* 0x000fe400078e0057 */
[----:B------:R-:W-:Y:S01]  /*c960*/  IMAD.MOV.U32 R116, RZ, RZ, R86 ;  /* 0x000000ffff747224 */ /* 0x000fe200078e0056 */
[----:B------:R-:W-:Y:S01]  /*c970*/  HMMA.16816.F32 R92, R16, R52, R172 ;  /* 0x00000034105c723c */ /* 0x000fe200000018ac */
[----:B------:R-:W-:Y:S01]  /*c980*/  LDSM.16.M88.4 R52, [R227+0x4000] ;  /* 0x00400000e334783b */ /* 0x000fe20000000200 */
[----:B------:R-:W-:-:S02]  /*c990*/  IMAD.MOV.U32 R66, RZ, RZ, R133 ;  /* 0x000000ffff427224 */ /* 0x000fc400078e0085 */
[----:B------:R-:W-:Y:S02]  /*c9a0*/  IMAD.MOV.U32 R67, RZ, RZ, R132 ;  /* 0x000000ffff437224 */ /* 0x000fe400078e0084 */
[----:B------:R-:W-:Y:S01]  /*c9b0*/  HMMA.16816.F32 R84, R16, R48, R180 ;  /* 0x000000301054723c */ /* 0x000fe200000018b4 */
[----:B------:R-:W-:Y:S02]  /*c9c0*/  IMAD.MOV.U32 R175, RZ, RZ, R4 ;  /* 0x000000ffffaf7224 */ /* 0x000fe400078e0004 */
[----:B-1----:R-:W-:-:S03]  /*c9d0*/  FMUL.FTZ R0, R33, UR22 ;  /* 0x0000001621007c20 */ /* 0x002fc60008410000 */
[----:B------:R-:W-:Y:S01]  /*c9e0*/  HMMA.16816.F32 R40, R8, R56, R40 ;  /* 0x000000380828723c */ /* 0x000fe20000001828 */
[----:B------:R-:W-:Y:S01]  /*c9f0*/  IMAD.MOV.U32 R183, RZ, RZ, R75 ;  /* 0x000000ffffb77224 */ /* 0x000fe200078e004b */
[----:B------:R1:W-:Y:S04]  /*ca00*/  MUFU.TANH R189, R0 ;  /* 0x0000000000bd7308 */ /* 0x0003e80000002400 */
[----:B------:R-:W-:Y:S01]  /*ca10*/  HMMA.16816.F32 R72, R16, R50, R184 ;  /* 0x000000321048723c */ /* 0x000fe200000018b8 */
[----:B------:R-:W-:Y:S06]  /*ca20*/  LDSM.16.M88.4 R48, [R228+0x9800] ;  /* 0x00980000e430783b */ /* 0x000fec0000000200 */
[----:B------:R-:W-:-:S02]  /*ca30*/  IMAD.MOV.U32 R186, RZ, RZ, R171 ;  /* 0x000000ffffba7224 */ /* 0x000fc400078e00ab */
[----:B------:R-:W-:Y:S02]  /*ca40*/  IMAD.MOV.U32 R185, RZ, RZ, R64 ;  /* 0x000000ffffb97224 */ /* 0x000fe400078e0040 */
[----:B------:R-:W2:Y:S01]  /*ca50*/  S2R R64, SR_TID.X ;  /* 0x0000000000407919 */ /* 0x000ea20000002100 */
[----:B------:R-:W-:Y:S02]  /*ca60*/  IMAD.MOV.U32 R184, RZ, RZ, R119 ;  /* 0x000000ffffb87224 */ /* 0x000fe400078e0077 */
[----:B-1----:R-:W-:-:S04]  /*ca70*/  FMUL.FTZ R0, R34, UR22 ;  /* 0x0000001622007c20 */ /* 0x002fc80008410000 */
[----:B------:R1:W3:Y:S02]  /*ca80*/  MUFU.TANH R126, R0 ;  /* 0x00000000007e7308 */ /* 0x0002e40000002400 */
[----:B-1----:R-:W-:Y:S01]  /*ca90*/  FMUL.FTZ R0, R35, UR22 ;  /* 0x0000001623007c20 */ /* 0x002fe20008410000 */
[----:B---3--:R-:W-:Y:S01]  /*caa0*/  IMAD.MOV.U32 R182, RZ, RZ, R126 ;  /* 0x000000ffffb67224 */ /* 0x008fe200078e007e */
[----:B------:R-:W1:Y:S04]  /*cab0*/  LDSM.16.M88.4 R32, [R228+0x8800] ;  /* 0x00880000e420783b */ /* 0x000e680000000200 */
[----:B------:R3:W-:Y:S01]  /*cac0*/  MUFU.TANH R188, R0 ;  /* 0x0000000000bc7308 */ /* 0x0007e20000002400 */
[----:B--2---:R-:W-:-:S05]  /*cad0*/  IMAD.SHL.U32 R64, R64, 0x2, RZ ;  /* 0x0000000240407824 */ /* 0x004fca00078e00ff */
[----:B------:R-:W-:Y:S01]  /*cae0*/  LOP3.LUT R64, R64, 0x6, RZ, 0xc0, !PT ;  /* 0x0000000640407812 */ /* 0x000fe200078ec0ff */
[----:B---3--:R-:W-:-:S04]  /*caf0*/  FMUL.FTZ R0, R28, UR22 ;  /* 0x000000161c007c20 */ /* 0x008fc80008410000 */
[----:B------:R2:W3:Y:S02]  /*cb00*/  MUFU.TANH R169, R0 ;  /* 0x0000000000a97308 */ /* 0x0004e40000002400 */
[----:B--2---:R-:W-:Y:S01]  /*cb10*/  FMUL.FTZ R0, R29, UR22 ;  /* 0x000000161d007c20 */ /* 0x004fe20008410000 */
[----:B-1----:R-:W-:Y:S01]  /*cb20*/  HMMA.16816.F32 R80, R16, R32, R192 ;  /* 0x000000201050723c */ /* 0x002fe200000018c0 */
[----:B---3--:R-:W-:-:S04]  /*cb30*/  IMAD.MOV.U32 R180, RZ, RZ, R169 ;  /* 0x000000ffffb47224 */ /* 0x008fc800078e00a9 */
[----:B------:R1:W-:Y:S02]  /*cb40*/  MUFU.TANH R37, R0 ;  /* 0x0000000000257308 */ /* 0x0003e40000002400 */
[----:B------:R-:W-:Y:S02]  /*cb50*/  IMAD.MOV.U32 R192, RZ, RZ, R124 ;  /* 0x000000ffffc07224 */ /* 0x000fe400078e007c */
[C---:B------:R-:W-:Y:S01]  /*cb60*/  HMMA.16816.F32 R124, R16.reuse, R34, R196 ;  /* 0x00000022107c723c */ /* 0x040fe200000018c4 */
[----:B------:R-:W-:Y:S02]  /*cb70*/  IMAD.MOV.U32 R195, RZ, RZ, R116 ;  /* 0x000000ffffc37224 */ /* 0x000fe400078e0074 */
[----:B------:R-:W-:Y:S02]  /*cb80*/  IMAD.MOV.U32 R194, RZ, RZ, R117 ;  /* 0x000000ffffc27224 */ /* 0x000fe400078e0075 */
[----:B------:R-:W-:Y:S02]  /*cb90*/  IMAD.MOV.U32 R193, RZ, RZ, R118 ;  /* 0x000000ffffc17224 */ /* 0x000fe400078e0076 */
[----:B------:R-:W-:Y:S01]  /*cba0*/  HMMA.16816.F32 R116, R16, R46, R204 ;  /* 0x0000002e1074723c */ /* 0x000fe200000018cc */
[----:B-1----:R-:W-:-:S06]  /*cbb0*/  FMUL.FTZ R0, R30, UR22 ;  /* 0x000000161e007c20 */ /* 0x002fcc0008410000 */
[----:B------:R-:W-:Y:S01]  /*cbc0*/  IMAD.MOV.U32 R207, RZ, RZ, R2 ;  /* 0x000000ffffcf7224 */ /* 0x000fe200078e0002 */
[----:B------:R1:W2:Y:S01]  /*cbd0*/  MUFU.TANH R168, R0 ;  /* 0x0000000000a87308 */ /* 0x0002a20000002400 */
[----:B------:R-:W-:Y:S02]  /*cbe0*/  IMAD.U32 R2, RZ, RZ, UR4 ;  /* 0x00000004ff027e24 */ /* 0x000fe4000f8e00ff */
[----:B------:R-:W-:Y:S02]  /*cbf0*/  IMAD.MOV.U32 R206, RZ, RZ, R122 ;  /* 0x000000ffffce7224 */ /* 0x000fe400078e007a */
[----:B------:R-:W-:Y:S02]  /*cc00*/  IMAD.MOV.U32 R204, RZ, RZ, R5 ;  /* 0x000000ffffcc7224 */ /* 0x000fe400078e0005 */
[----:B-1----:R-:W-:Y:S01]  /*cc10*/  FMUL.FTZ R0, R31, UR22 ;  /* 0x000000161f007c20 */ /* 0x002fe20008410000 */
[----:B--2---:R-:W-:Y:S01]  /*cc20*/  IMAD.MOV.U32 R187, RZ, RZ, R168 ;  /* 0x000000ffffbb7224 */ /* 0x004fe200078e00a8 */
[----:B------:R-:W1:Y:S01]  /*cc30*/  LDSM.16.M88.4 R28, [R240] ;  /* 0x00000000f01c783b */ /* 0x000e620000000200 */
[----:B------:R-:W-:Y:S01]  /*cc40*/  IMAD.MOV.U32 R168, RZ, RZ, R131 ;  /* 0x000000ffffa87224 */ /* 0x000fe200078e0083 */
[----:B------:R2:W-:Y:S02]  /*cc50*/  MUFU.TANH R174, R0 ;  /* 0x0000000000ae7308 */ /* 0x0005e40000002400 */
[----:B--2---:R-:W-:-:S06]  /*cc60*/  FMUL.FTZ R0, R20, UR22 ;  /* 0x0000001614007c20 */ /* 0x004fcc0008410000 */
[----:B------:R2:W3:Y:S02]  /*cc70*/  MUFU.TANH R170, R0 ;  /* 0x0000000000aa7308 */ /* 0x0004e40000002400 */
[----:B--2---:R-:W-:Y:S01]  /*cc80*/  FMUL.FTZ R0, R21, UR22 ;  /* 0x0000001615007c20 */ /* 0x004fe20008410000 */
[----:B---3--:R-:W-:-:S05]  /*cc90*/  IMAD.MOV.U32 R181, RZ, RZ, R170 ;  /* 0x000000ffffb57224 */ /* 0x008fca00078e00aa */
[----:B------:R2:W-:Y:S02]  /*cca0*/  MUFU.TANH R173, R0 ;  /* 0x0000000000ad7308 */ /* 0x0005e40000002400 */
[----:B--2---:R-:W-:-:S06]  /*ccb0*/  FMUL.FTZ R0, R22, UR22 ;  /* 0x0000001616007c20 */ /* 0x004fcc0008410000 */
[----:B------:R-:W2:Y:S02]  /*ccc0*/  MUFU.TANH R0, R0 ;  /* 0x0000000000007308 */ /* 0x000ea40000002400 */
[----:B--2---:R-:W-:Y:S02]  /*ccd0*/  IMAD.MOV.U32 R197, RZ, RZ, R0 ;  /* 0x000000ffffc57224 */ /* 0x004fe400078e0000 */
[----:B------:R-:W-:Y:S02]  /*cce0*/  FMUL.FTZ R0, R23, UR22 ;  /* 0x0000001617007c20 */ /* 0x000fe40008410000 */
[----:B------:R-:W-:Y:S02]  /*ccf0*/  HMMA.16816.F32 R20, R8, R58, R24 ;  /* 0x0000003a0814723c */ /* 0x000fe40000001818 */
[----:B------:R2:W-:Y:S04]  /*cd00*/  MUFU.TANH R172, R0 ;  /* 0x0000000000ac7308 */ /* 0x0005e80000002400 */
[C---:B------:R-:W-:Y:S06]  /*cd10*/  HMMA.16816.F32 R24, R12.reuse, R60, R88 ;  /* 0x0000003c0c18723c */ /* 0x040fec0000001858 */
[----:B-1----:R-:W-:Y:S01]  /*cd20*/  HMMA.16816.F32 R56, R12, R30, R108 ;  /* 0x0000001e0c38723c */ /* 0x002fe2000000186c */
[----:B------:R-:W-:-:S02]  /*cd30*/  IMAD.MOV.U32 R91, RZ, RZ, R104 ;  /* 0x000000ffff5b7224 */ /* 0x000fc400078e0068 */
[----:B------:R-:W-:Y:S02]  /*cd40*/  IMAD.MOV.U32 R90, RZ, RZ, R105 ;  /* 0x000000ffff5a7224 */ /* 0x000fe400078e0069 */
[----:B------:R-:W-:Y:S02]  /*cd50*/  IMAD.MOV.U32 R89, RZ, RZ, R106 ;  /* 0x000000ffff597224 */ /* 0x000fe400078e006a */
[----:B--2---:R-:W-:Y:S01]  /*cd60*/  FMUL.FTZ R0, R40, UR22 ;  /* 0x0000001628007c20 */ /* 0x004fe20008410000 */
[----:B------:R-:W-:Y:S02]  /*cd70*/  IMAD.MOV.U32 R88, RZ, RZ, R107 ;  /* 0x000000ffff587224 */ /* 0x000fe400078e006b */
[----:B------:R-:W-:Y:S01]  /*cd80*/  HMMA.16816.F32 R104, R16, R44, R200 ;  /* 0x0000002c1068723c */ /* 0x000fe200000018c8 */
[----:B------:R1:W2:Y:S01]  /*cd90*/  MUFU.TANH R198, R0 ;  /* 0x0000000000c67308 */ /* 0x0002a20000002400 */
[----:B------:R-:W3:Y:S05]  /*cda0*/  LDSM.16.M88.4 R44, [R239] ;  /* 0x00000000ef2c783b */ /* 0x000eea0000000200 */
[----:B------:R-:W-:Y:S01]  /*cdb0*/  IMAD.MOV.U32 R201, RZ, RZ, R65 ;  /* 0x000000ffffc97224 */ /* 0x000fe200078e0041 */
[----:B------:R-:W-:Y:S01]  /*cdc0*/  HMMA.16816.F32 R32, R8, R52, R24 ;  /* 0x000000340820723c */ /* 0x000fe20000001818 */
[----:B------:R-:W-:-:S05]  /*cdd0*/  IMAD.MOV.U32 R65, RZ, RZ, R121 ;  /* 0x000000ffff417224 */ /* 0x000fca00078e0079 */
[----:B------:R-:W-:Y:S01]  /*cde0*/  HMMA.16816.F32 R24, R12, R62, R96 ;  /* 0x0000003e0c18723c */ /* 0x000fe20000001860 */
[----:B-1----:R-:W-:-:S05]  /*cdf0*/  FMUL.FTZ R0, R41, UR22 ;  /* 0x0000001629007c20 */ /* 0x002fca0008410000 */
[C---:B------:R-:W-:Y:S01]  /*ce00*/  HMMA.16816.F32 R120, R16.reuse, R48, R208 ;  /* 0x000000301078723c */ /* 0x040fe200000018d0 */
[----:B------:R1:W4:Y:S05]  /*ce10*/  MUFU.TANH R171, R0 ;  /* 0x0000000000ab7308 */ /* 0x00032a0000002400 */
[----:B------:R-:W-:Y:S01]  /*ce20*/  HMMA.16816.F32 R96, R16, R50, R212 ;  /* 0x000000321060723c */ /* 0x000fe200000018d4 */
[----:B------:R-:W5:Y:S01]  /*ce30*/  LDSM.16.M88.4 R48, [R227+0x4800] ;  /* 0x00480000e330783b */ /* 0x000f620000000200 */
[----:B------:R-:W-:Y:S02]  /*ce40*/  IMAD.MOV.U32 R209, RZ, RZ, R88 ;  /* 0x000000ffffd17224 */ /* 0x000fe400078e0058 */
[----:B------:R-:W-:-:S02]  /*ce50*/  IMAD.MOV.U32 R210, RZ, RZ, R89 ;  /* 0x000000ffffd27224 */ /* 0x000fc400078e0059 */
[----:B------:R-:W-:Y:S01]  /*ce60*/  FMUL.FTZ R4, R35, UR22 ;  /* 0x0000001623047c20 */ /* 0x000fe20008410000 */
[----:B------:R-:W-:Y:S01]  /*ce70*/  HMMA.16816.F32 R16, R12, R28, R100 ;  /* 0x0000001c0c10723c */ /* 0x000fe20000001864 */
[----:B------:R-:W4:Y:S01]  /*ce80*/  LDSM.16.M88.4 R28, [R237] ;  /* 0x00000000ed1c783b */ /* 0x000f220000000200 */
[----:B------:R-:W-:Y:S01]  /*ce90*/  IMAD.MOV.U32 R212, RZ, RZ, R168 ;  /* 0x000000ffffd47224 */ /* 0x000fe200078e00a8 */
[----:B------:R-:W-:Y:S01]  /*cea0*/  MUFU.TANH R131, R4 ;  /* 0x0000000400837308 */ /* 0x000fe20000002400 */
[----:B------:R-:W-:Y:S01]  /*ceb0*/  IMAD.MOV.U32 R211, RZ, RZ, R90 ;  /* 0x000000ffffd37224 */ /* 0x000fe200078e005a */
[----:B------:R-:W-:Y:S01]  /*cec0*/  MOV R213, R201 ;  /* 0x000000c900d57202 */ /* 0x000fe20000000f00 */
[----:B-1----:R-:W-:Y:S01]  /*ced0*/  FMUL.FTZ R0, R42, UR22 ;  /* 0x000000162a007c20 */ /* 0x002fe20008410000 */
[----:B------:R-:W-:Y:S01]  /*cee0*/  HMMA.16816.F32 R24, R8, R54, R24 ;  /* 0x000000360818723c */ /* 0x000fe20000001818 */
[----:B------:R-:W-:Y:S02]  /*cef0*/  IMAD.MOV.U32 R201, RZ, RZ, R192 ;  /* 0x000000ffffc97224 */ /* 0x000fe400078e00c0 */
[----:B------:R-:W-:Y:S01]  /*cf00*/  IMAD.MOV.U32 R192, RZ, RZ, R193 ;  /* 0x000000ffffc07224 */ /* 0x000fe200078e00c1 */
[----:B------:R1:W-:Y:S01]  /*cf10*/  MUFU.TANH R200, R0 ;  /* 0x0000000000c87308 */ /* 0x0003e20000002400 */
[----:B------:R-:W-:Y:S01]  /*cf20*/  IMAD.MOV.U32 R215, RZ, RZ, R67 ;  /* 0x000000ffffd77224 */ /* 0x000fe200078e0043 */
[----:B---3--:R-:W-:Y:S01]  /*cf30*/  HMMA.16816.F32 R52, R12, R44, R68 ;  /* 0x0000002c0c34723c */ /* 0x008fe20000001844 */
[----:B------:R-:W-:-:S02]  /*cf40*/  IMAD.MOV.U32 R214, RZ, RZ, R207 ;  /* 0x000000ffffd67224 */ /* 0x000fc400078e00cf */
[----:B------:R-:W-:Y:S02]  /*cf50*/  IMAD.MOV.U32 R208, RZ, RZ, R175 ;  /* 0x000000ffffd07224 */ /* 0x000fe400078e00af */
[----:B--2---:R-:W-:Y:S01]  /*cf60*/  IMAD.MOV.U32 R207, RZ, RZ, R198 ;  /* 0x000000ffffcf7224 */ /* 0x004fe200078e00c6 */
[----:B------:R-:W-:Y:S01]  /*cf70*/  HMMA.16816.F32 R60, R12, R46, R76 ;  /* 0x0000002e0c3c723c */ /* 0x000fe2000000184c */
[----:B------:R-:W2:Y:S01]  /*cf80*/  LDSM.16.M88.4 R44, [R235] ;  /* 0x00000000eb2c783b */ /* 0x000ea20000000200 */
[----:B------:R-:W-:Y:S02]  /*cf90*/  IMAD.MOV.U32 R175, RZ, RZ, R66 ;  /* 0x000000ffffaf7224 */ /* 0x000fe400078e0042 */
[----:B------:R-:W-:Y:S02]  /*cfa0*/  IMAD.MOV.U32 R198, RZ, RZ, R195 ;  /* 0x000000ffffc67224 */ /* 0x000fe400078e00c3 */
[----:B------:R-:W-:Y:S02]  /*cfb0*/  IMAD.MOV.U32 R195, RZ, RZ, R187 ;  /* 0x000000ffffc37224 */ /* 0x000fe400078e00bb */
[----:B------:R-:W-:-:S02]  /*cfc0*/  IMAD.MOV.U32 R187, RZ, RZ, R180 ;  /* 0x000000ffffbb7224 */ /* 0x000fc400078e00b4 */
[----:B-1----:R-:W-:Y:S01]  /*cfd0*/  FMUL.FTZ R0, R43, UR22 ;  /* 0x000000162b007c20 */ /* 0x002fe20008410000 */
[----:B------:R-:W-:Y:S01]  /*cfe0*/  IMAD.MOV.U32 R180, RZ, RZ, R181 ;  /* 0x000000ffffb47224 */ /* 0x000fe200078e00b5 */
[----:B------:R-:W1:Y:S01]  /*cff0*/  LDSM.16.M88.4 R40, [R238] ;  /* 0x00000000ee28783b */ /* 0x000e620000000200 */
[----:B------:R-:W-:Y:S01]  /*d000*/  FMUL.FTZ R5, R24, UR22 ;  /* 0x0000001618057c20 */ /* 0x000fe20008410000 */
[----:B------:R3:W1:Y:S01]  /*d010*/  MUFU.TANH R170, R0 ;  /* 0x0000000000aa7308 */ /* 0x0006620000002400 */
[----:B------:R-:W-:Y:S01]  /*d020*/  IMAD.MOV.U32 R181, RZ, RZ, R183 ;  /* 0x000000ffffb57224 */ /* 0x000fe200078e00b7 */
[----:B-----5:R-:W-:Y:S06]  /*d030*/  HMMA.16816.F32 R16, R8, R48, R16 ;  /* 0x000000300810723c */ /* 0x020fec0000001810 */
[----:B------:R-:W-:Y:S01]  /*d040*/  MUFU.TANH R196, R5 ;  /* 0x0000000500c47308 */ /* 0x000fe20000002400 */
[----:B----4-:R-:W-:Y:S01]  /*d050*/  HMMA.16816.F32 R84, R12, R28, R84 ;  /* 0x0000001c0c54723c */ /* 0x010fe20000001854 */
[----:B---3--:R-:W-:-:S06]  /*d060*/  FMUL.FTZ R0, R20, UR22 ;  /* 0x0000001614007c20 */ /* 0x008fcc0008410000 */
[----:B------:R3:W-:Y:S01]  /*d070*/  MUFU.TANH R205, R0 ;  /* 0x0000000000cd7308 */ /* 0x0007e20000002400 */
[----:B--2---:R-:W-:Y:S01]  /*d080*/  HMMA.16816.F32 R76, R12, R44, R104 ;  /* 0x0000002c0c4c723c */ /* 0x004fe20000001868 */
[----:B---3--:R-:W-:-:S05]  /*d090*/  FMUL.FTZ R0, R21, UR22 ;  /* 0x0000001615007c20 */ /* 0x008fca0008410000 */
[C---:B-1----:R-:W-:Y:S01]  /*d0a0*/  HMMA.16816.F32 R68, R12.reuse, R42, R112 ;  /* 0x0000002a0c44723c */ /* 0x042fe20000001870 */
[----:B------:R1:W2:Y:S05]  /*d0b0*/  MUFU.TANH R169, R0 ;  /* 0x0000000000a97308 */ /* 0x0002aa0000002400 */
[----:B------:R-:W-:Y:S01]  /*d0c0*/  HMMA.16816.F32 R92, R12, R40, R92 ;  /* 0x000000280c5c723c */ /* 0x000fe2000000185c */
[----:B------:R-:W-:Y:S01]  /*d0d0*/  LDSM.16.M88.4 R40, [R227+0x5000] ;  /* 0x00500000e328783b */ /* 0x000fe20000000200 */
[----:B-1----:R-:W-:-:S04]  /*d0e0*/  FMUL.FTZ R0, R22, UR22 ;  /* 0x0000001616007c20 */ /* 0x002fc80008410000 */
[----:B------:R1:W-:Y:S02]  /*d0f0*/  MUFU.TANH R203, R0 ;  /* 0x0000000000cb7308 */ /* 0x0003e40000002400 */
[----:B-1----:R-:W-:Y:S02]  /*d100*/  FMUL.FTZ R0, R23, UR22 ;  /* 0x0000001617007c20 */ /* 0x002fe40008410000 */
[----:B------:R-:W1:Y:S04]  /*d110*/  LDSM.16.M88.4 R20, [R236] ;  /* 0x00000000ec14783b */ /* 0x000e680000000200 */
[----:B------:R3:W4:Y:S02]  /*d120*/  MUFU.TANH R133, R0 ;  /* 0x0000000000857308 */ /* 0x0007240000002400 */
[----:B---3--:R-:W-:-:S06]  /*d130*/  FMUL.FTZ R0, R32, UR22 ;  /* 0x0000001620007c20 */ /* 0x008fcc0008410000 */
[----:B------:R3:W-:Y:S02]  /*d140*/  MUFU.TANH R202, R0 ;  /* 0x0000000000ca7308 */ /* 0x0007e40000002400 */
[----:B---3--:R-:W-:Y:S01]  /*d150*/  FMUL.FTZ R0, R33, UR22 ;  /* 0x0000001621007c20 */ /* 0x008fe20008410000 */
[----:B-1----:R-:W-:Y:S05]  /*d160*/  HMMA.16816.F32 R80, R12, R20, R80 ;  /* 0x000000140c50723c */ /* 0x002fea0000001850 */
[----:B------:R1:W3:Y:S02]  /*d170*/  MUFU.TANH R132, R0 ;  /* 0x0000000000847308 */ /* 0x0002e40000002400 */
[----:B-1----:R-:W-:-:S02]  /*d180*/  FMUL.FTZ R0, R34, UR22 ;  /* 0x0000001622007c20 */ /* 0x002fc40008410000 */
[----:B------:R-:W1:Y:S04]  /*d190*/  LDSM.16.M88.4 R32, [R234] ;  /* 0x00000000ea20783b */ /* 0x000e680000000200 */
[----:B------:R5:W-:Y:S02]  /*d1a0*/  MUFU.TANH R199, R0 ;  /* 0x0000000000c77308 */ /* 0x000be40000002400 */
[C-C-:B-----5:R-:W-:Y:S02]  /*d1b0*/  LOP3.LUT R0, R2.reuse, 0x8, R64.reuse, 0xfe, !PT ;  /* 0x0000000802007812 */ /* 0x160fe400078efe40 */
[----:B------:R-:W-:Y:S02]  /*d1c0*/  LOP3.LUT R2, R2, 0x10, R64, 0xfe, !PT ;  /* 0x0000001002027812 */ /* 0x000fe400078efe40 */
[----:B------:R-:W-:-:S02]  /*d1d0*/  ISETP.GE.AND P5, PT, R0, R7, PT ;  /* 0x000000070000720c */ /* 0x000fc40003fa6270 */
[-C--:B------:R-:W-:Y:S02]  /*d1e0*/  ISETP.GE.AND P2, PT, R0, R6.reuse, PT ;  /* 0x000000060000720c */ /* 0x080fe40003f46270 */
[----:B------:R-:W-:Y:S02]  /*d1f0*/  LOP3.LUT R0, R64, UR4, RZ, 0xfc, !PT ;  /* 0x0000000440007c12 */ /* 0x000fe4000f8efcff */
[C---:B------:R-:W-:Y:S02]  /*d200*/  ISETP.GE.AND P1, PT, R2.reuse, R7, PT ;  /* 0x000000070200720c */ /* 0x040fe40003f26270 */
[----:B------:R-:W-:Y:S01]  /*d210*/  ISETP.GE.AND P4, PT, R2, R6, PT ;  /* 0x000000060200720c */ /* 0x000fe20003f86270 */
[C---:B------:R-:W-:Y:S02]  /*d220*/  VIADD R4, R0.reuse, 0x1 ;  /* 0x0000000100047836 */ /* 0x040fe40000000000 */
[----:B------:R-:W-:-:S03]  /*d230*/  VIADD R2, R0, 0x9 ;  /* 0x0000000900027836 */ /* 0x000fc60000000000 */
[CC--:B------:R-:W-:Y:S02]  /*d240*/  ISETP.GE.AND P6, PT, R4.reuse, R7.reuse, PT ;  /* 0x000000070400720c */ /* 0x0c0fe40003fc6270 */
[-C--:B------:R-:W-:Y:S01]  /*d250*/  ISETP.GE.AND P3, PT, R4, R6.reuse, PT ;  /* 0x000000060400720c */ /* 0x080fe20003f66270 */
[----:B------:R-:W-:Y:S01]  /*d260*/  FMUL.FTZ R4, R25, UR22 ;  /* 0x0000001619047c20 */ /* 0x000fe20008410000 */
[----:B------:R-:W-:Y:S01]  /*d270*/  FSEL R111, R204, -INF , !P6 ;  /* 0xff800000cc6f7808 */ /* 0x000fe20007000000 */
[----:B------:R-:W-:Y:S01]  /*d280*/  IMAD.MOV.U32 R204, RZ, RZ, R91 ;  /* 0x000000ffffcc7224 */ /* 0x000fe200078e005b */
[----:B------:R-:W-:Y:S01]  /*d290*/  FSEL R130, R130, -INF , !P3 ;  /* 0xff80000082827808 */ /* 0x000fe20005800000 */
[----:B------:R5:W3:Y:S01]  /*d2a0*/  MUFU.TANH R100, R4 ;  /* 0x0000000400647308 */ /* 0x000ae20000002400 */
[CC--:B------:R-:W-:Y:S01]  /*d2b0*/  ISETP.GE.AND P6, PT, R2.reuse, R7.reuse, PT ;  /* 0x000000070200720c */ /* 0x0c0fe20003fc6270 */
[C---:B------:R-:W-:Y:S01]  /*d2c0*/  HMMA.16816.F32 R88, R12.reuse, R30, R72 ;  /* 0x0000001e0c58723c */ /* 0x040fe20000001848 */
[-C--:B------:R-:W-:Y:S01]  /*d2d0*/  ISETP.GE.AND P3, PT, R2, R6.reuse, PT ;  /* 0x000000060200720c */ /* 0x080fe20003f66270 */
[----:B------:R-:W-:Y:S01]  /*d2e0*/  VIADD R2, R0, 0x11 ;  /* 0x0000001100027836 */ /* 0x000fe20000000000 */
[----:B------:R-:W-:Y:S01]  /*d2f0*/  FSEL R108, R206, -INF , !P6 ;  /* 0xff800000ce6c7808 */ /* 0x000fe20007000000 */
[----:B------:R-:W-:Y:S01]  /*d300*/  IMAD.MOV.U32 R206, RZ, RZ, R197 ;  /* 0x000000ffffce7224 */ /* 0x000fe200078e00c5 */
[----:B------:R-:W-:Y:S01]  /*d310*/  FSEL R112, R252, -INF , !P3 ;  /* 0xff800000fc707808 */ /* 0x000fe20005800000 */
[----:B------:R-:W-:Y:S01]  /*d320*/  HMMA.16816.F32 R72, R12, R22, R124 ;  /* 0x000000160c48723c */ /* 0x000fe2000000187c */
[CC--:B------:R-:W-:Y:S01]  /*d330*/  ISETP.GE.AND P6, PT, R2.reuse, R7.reuse, PT ;  /* 0x000000070200720c */ /* 0x0c0fe20003fc6270 */
[----:B------:R-:W-:Y:S01]  /*d340*/  IMAD.MOV.U32 R197, RZ, RZ, R194 ;  /* 0x000000ffffc57224 */ /* 0x000fe200078e00c2 */
[-C--:B------:R-:W-:Y:S01]  /*d350*/  ISETP.GE.AND P3, PT, R2, R6.reuse, PT ;  /* 0x000000060200720c */ /* 0x080fe20003f66270 */
[----:B------:R-:W-:Y:S01]  /*d360*/  VIADD R2, R0, 0x19 ;  /* 0x0000001900027836 */ /* 0x000fe20000000000 */
[----:B------:R-:W-:Y:S01]  /*d370*/  FSEL R102, R250, -INF , !P6 ;  /* 0xff800000fa667808 */ /* 0x000fe20007000000 */
[----:B------:R-:W-:Y:S01]  /*d380*/  HMMA.16816.F32 R28, R8, R50, R56 ;  /* 0x00000032081c723c */ /* 0x000fe20000001838 */
[----:B------:R-:W-:Y:S01]  /*d390*/  FSEL R113, R249, -INF , !P3 ;  /* 0xff800000f9717808 */ /* 0x000fe20005800000 */
[----:B------:R-:W-:Y:S01]  /*d3a0*/  IMAD.MOV.U32 R194, RZ, RZ, R186 ;  /* 0x000000ffffc27224 */ /* 0x000fe200078e00ba */
[-C--:B------:R-:W-:Y:S01]  /*d3b0*/  ISETP.GE.AND P6, PT, R2, R7.reuse, PT ;  /* 0x000000070200720c */ /* 0x080fe20003fc6270 */
[----:B-----5:R-:W-:Y:S01]  /*d3c0*/  FMUL.FTZ R4, R26, UR22 ;  /* 0x000000161a047c20 */ /* 0x020fe20008410000 */
[-C--:B------:R-:W-:Y:S01]  /*d3d0*/  ISETP.GE.AND P3, PT, R2, R6.reuse, PT ;  /* 0x000000060200720c */ /* 0x080fe20003f66270 */
[----:B------:R-:W-:Y:S01]  /*d3e0*/  VIADD R2, R0, 0x21 ;  /* 0x0000002100027836 */ /* 0x000fe20000000000 */
[----:B------:R-:W-:Y:S01]  /*d3f0*/  FSEL R101, R251, -INF , !P6 ;  /* 0xff800000fb657808 */ /* 0x000fe20007000000 */
[----:B------:R5:W-:Y:S01]  /*d400*/  MUFU.TANH R193, R4 ;  /* 0x0000000400c17308 */ /* 0x000be20000002400 */
[----:B------:R-:W-:Y:S01]  /*d410*/  FSEL R114, R248, -INF , !P3 ;  /* 0xff800000f8727808 */ /* 0x000fe20005800000 */
[C---:B-1----:R-:W-:Y:S01]  /*d420*/  HMMA.16816.F32 R56, R12.reuse, R32, R120 ;  /* 0x000000200c38723c */ /* 0x042fe20000001878 */
[CC--:B------:R-:W-:Y:S01]  /*d430*/  ISETP.GE.AND P6, PT, R2.reuse, R7.reuse, PT ;  /* 0x000000070200720c */ /* 0x0c0fe20003fc6270 */
[----:B------:R-:W-:Y:S01]  /*d440*/  LDSM.16.M88.4 R20, [R227+0x6800] ;  /* 0x00680000e314783b */ /* 0x000fe20000000200 */
[-C--:B------:R-:W-:Y:S01]  /*d450*/  ISETP.GE.AND P3, PT, R2, R6.reuse, PT ;  /* 0x000000060200720c */ /* 0x080fe20003f66270 */
[----:B------:R-:W-:Y:S01]  /*d460*/  VIADD R2, R0, 0x29 ;  /* 0x0000002900027836 */ /* 0x000fe20000000000 */
[----:B------:R-:W-:Y:S01]  /*d470*/  FSEL R103, R247, -INF , !P6 ;  /* 0xff800000f7677808 */ /* 0x000fe20007000000 */
[----:B------:R-:W-:Y:S01]  /*d480*/  IMAD.MOV.U32 R247, RZ, RZ, R179 ;  /* 0x000000fffff77224 */ /* 0x000fe200078e00b3 */
[----:B------:R-:W-:Y:S01]  /*d490*/  FSEL R115, R223, -INF , !P3 ;  /* 0xff800000df737808 */ /* 0x000fe20005800000 */
[----:B------:R-:W-:Y:S01]  /*d4a0*/  IMAD.MOV.U32 R179, RZ, RZ, R65 ;  /* 0x000000ffffb37224 */ /* 0x000fe200078e0041 */
[CC--:B------:R-:W-:Y:S01]  /*d4b0*/  ISETP.GE.AND P6, PT, R2.reuse, R7.reuse, PT ;  /* 0x000000070200720c */ /* 0x0c0fe20003fc6270 */
[----:B------:R-:W-:Y:S01]  /*d4c0*/  HMMA.16816.F32 R48, R12, R46, R116 ;  /* 0x0000002e0c30723c */ /* 0x000fe20000001874 */
[-C--:B------:R-:W-:Y:S01]  /*d4d0*/  ISETP.GE.AND P3, PT, R2, R6.reuse, PT ;  /* 0x000000060200720c */ /* 0x080fe20003f66270 */
[----:B------:R-:W-:Y:S01]  /*d4e0*/  VIADD R2, R0, 0x31 ;  /* 0x0000003100027836 */ /* 0x000fe20000000000 */
[----:B------:R-:W-:Y:S01]  /*d4f0*/  FSEL R109, R246, -INF , !P6 ;  /* 0xff800000f66d7808 */ /* 0x000fe20007000000 */
[----:B------:R-:W-:Y:S01]  /*d500*/  LDSM.16.M88.4 R44, [R227+0x6000] ;  /* 0x00600000e32c783b */ /* 0x000fe20000000200 */
[----:B------:R-:W-:Y:S01]  /*d510*/  FSEL R168, R222, -INF , !P3 ;  /* 0xff800000dea87808 */ /* 0x000fe20005800000 */
[----:B-----5:R-:W-:Y:S01]  /*d520*/  FMUL.FTZ R4, R27, UR22 ;  /* 0x000000161b047c20 */ /* 0x020fe20008410000 */
[CC--:B------:R-:W-:Y:S01]  /*d530*/  ISETP.GE.AND P6, PT, R2.reuse, R7.reuse, PT ;  /* 0x000000070200720c */ /* 0x0c0fe20003fc6270 */
[----:B------:R-:W1:Y:S01]  /*d540*/  LDSM.16.M88.4 R24, [R227+0x5800] ;  /* 0x00580000e318783b */ /* 0x000e620000000200 */
[-C--:B------:R-:W-:Y:S01]  /*d550*/  ISETP.GE.AND P3, PT, R2, R6.reuse, PT ;  /* 0x000000060200720c */ /* 0x080fe20003f66270 */
[----:B------:R-:W-:Y:S01]  /*d560*/  VIADD R2, R0, 0x39 ;  /* 0x0000003900027836 */ /* 0x000fe20000000000 */
[----:B------:R-:W-:Y:S01]  /*d570*/  FSEL R110, R221, -INF , !P6 ;  /* 0xff800000dd6e7808 */ /* 0x000fe20007000000 */
[----:B------:R5:W3:Y:S01]  /*d580*/  MUFU.TANH R67, R4 ;  /* 0x0000000400437308 */ /* 0x000ae20000002400 */
[----:B------:R-:W-:Y:S01]  /*d590*/  FSEL R124, R220, -INF , !P3 ;  /* 0xff800000dc7c7808 */ /* 0x000fe20005800000 */
[----:B------:R-:W-:Y:S01]  /*d5a0*/  IMAD.MOV.U32 R222, RZ, RZ, R201 ;  /* 0x000000ffffde7224 */ /* 0x000fe200078e00c9 */
[CC--:B------:R-:W-:Y:S01]  /*d5b0*/  ISETP.GE.AND P6, PT, R2.reuse, R7.reuse, PT ;  /* 0x000000070200720c */ /* 0x0c0fe20003fc6270 */
[----:B------:R-:W-:Y:S01]  /*d5c0*/  IMAD.MOV.U32 R201, RZ, RZ, R198 ;  /* 0x000000ffffc97224 */ /* 0x000fe200078e00c6 */
[-C--:B------:R-:W-:Y:S01]  /*d5d0*/  ISETP.GE.AND P3, PT, R2, R6.reuse, PT ;  /* 0x000000060200720c */ /* 0x080fe20003f66270 */
[----:B------:R-:W-:Y:S01]  /*d5e0*/  VIADD R2, R0, 0x41 ;  /* 0x0000004100027836 */ /* 0x000fe20000000000 */
[----:B------:R-:W-:Y:S01]  /*d5f0*/  FSEL R104, R219, -INF , !P6 ;  /* 0xff800000db687808 */ /* 0x000fe20007000000 */
[----:B------:R-:W-:Y:S01]  /*d600*/  IMAD.MOV.U32 R219, RZ, RZ, R179 ;  /* 0x000000ffffdb7224 */ /* 0x000fe200078e00b3 */
[----:B------:R-:W-:Y:S01]  /*d610*/  FSEL R125, R218, -INF , !P3 ;  /* 0xff800000da7d7808 */ /* 0x000fe20005800000 */
[----:B------:R-:W-:Y:S01]  /*d620*/  IMAD.MOV.U32 R218, RZ, RZ, R208 ;  /* 0x000000ffffda7224 */ /* 0x000fe200078e00d0 */
[C---:B------:R-:W-:Y:S01]  /*d630*/  ISETP.GE.AND P6, PT, R2.reuse, R7, PT ;  /* 0x000000070200720c */ /* 0x040fe20003fc6270 */
[----:B------:R-:W-:Y:S01]  /*d640*/  IMAD.MOV.U32 R208, RZ, RZ, R175 ;  /* 0x000000ffffd07224 */ /* 0x000fe200078e00af */
[----:B------:R-:W-:Y:S01]  /*d650*/  ISETP.GE.AND P3, PT, R2, R6, PT ;  /* 0x000000060200720c */ /* 0x000fe20003f66270 */
[----:B------:R-:W-:Y:S01]  /*d660*/  VIADD R2, R0, 0x49 ;  /* 0x0000004900027836 */ /* 0x000fe20000000000 */
[----:B------:R-:W-:Y:S01]  /*d670*/  FSEL R105, R39, -INF , !P6 ;  /* 0xff80000027697808 */ /* 0x000fe20007000000 */
[----:B------:R-:W-:-:S02]  /*d680*/  IMAD.MOV.U32 R198, RZ, RZ, R194 ;  /* 0x000000ffffc67224 */ /* 0x000fc400078e00c2 */
[----:B-----5:R-:W-:Y:S01]  /*d690*/  FMUL.FTZ R4, R16, UR22 ;  /* 0x0000001610047c20 */ /* 0x020fe20008410000 */
[----:B------:R-:W-:Y:S01]  /*d6a0*/  FSEL R126, R217, -INF , !P3 ;  /* 0xff800000d97e7808 */ /* 0x000fe20005800000 */
[----:B------:R-:W-:Y:S01]  /*d6b0*/  IMAD.MOV.U32 R194, RZ, RZ, R195 ;  /* 0x000000ffffc27224 */ /* 0x000fe200078e00c3 */
[CC--:B------:R-:W-:Y:S01]  /*d6c0*/  ISETP.GE.AND P6, PT, R2.reuse, R7.reuse, PT ;  /* 0x000000070200720c */ /* 0x0c0fe20003fc6270 */
[----:B------:R5:W-:Y:S01]  /*d6d0*/  MUFU.TANH R186, R4 ;  /* 0x0000000400ba7308 */ /* 0x000be20000002400 */
[-C--:B------:R-:W-:Y:S01]  /*d6e0*/  ISETP.GE.AND P3, PT, R2, R6.reuse, PT ;  /* 0x000000060200720c */ /* 0x080fe20003f66270 */
[----:B------:R-:W-:Y:S01]  /*d6f0*/  VIADD R2, R0, 0x51 ;  /* 0x0000005100027836 */ /* 0x000fe20000000000 */
[----:B------:R-:W-:Y:S01]  /*d700*/  FSEL R106, R216, -INF , !P6 ;  /* 0xff800000d86a7808 */ /* 0x000fe20007000000 */
[----:B------:R-:W-:Y:S01]  /*d710*/  IMAD.MOV.U32 R195, RZ, RZ, R187 ;  /* 0x000000ffffc37224 */ /* 0x000fe200078e00bb */
        /* <DEDUP_REMOVED lines=9> */
[----:B------:R-:W-:Y:S01]  /*d7b0*/  HMMA.16816.F32 R96, R12, R34, R96 ;  /* 0x000000220c60723c */ /* 0x000fe20000001860 */
[CC--:B------:R-:W-:Y:S01]  /*d7c0*/  ISETP.GE.AND P6, PT, R2.reuse, R7.reuse, PT ;  /* 0x000000070200720c */ /* 0x0c0fe20003fc6270 */
[----:B------:R-:W3:Y:S01]  /*d7d0*/  LDSM.16.M88.4 R12, [R227+0x7000] ;  /* 0x00700000e30c783b */ /* 0x000ee20000000200 */
[----:B-----5:R-:W-:Y:S01]  /*d7e0*/  FMUL.FTZ R4, R17, UR22 ;  /* 0x0000001611047c20 */ /* 0x020fe20008410000 */
[-C--:B------:R-:W-:Y:S01]  /*d7f0*/  ISETP.GE.AND P3, PT, R2, R6.reuse, PT ;  /* 0x000000060200720c */ /* 0x080fe20003f66270 */
[----:B------:R-:W-:Y:S01]  /*d800*/  VIADD R2, R0, 0x61 ;  /* 0x0000006100027836 */ /* 0x000fe20000000000 */
[----:B------:R-:W-:Y:S01]  /*d810*/  FSEL R116, R189, -INF , !P6 ;  /* 0xff800000bd747808 */ /* 0x000fe20007000000 */
[----:B------:R5:W3:Y:S01]  /*d820*/  MUFU.TANH R66, R4 ;  /* 0x0000000400427308 */ /* 0x000ae20000002400 */
[----:B------:R-:W-:Y:S01]  /*d830*/  FSEL R121, R188, -INF , !P3 ;  /* 0xff800000bc797808 */ /* 0x000fe20005800000 */
[----:B-1----:R-:W-:Y:S01]  /*d840*/  HMMA.16816.F32 R68, R8, R26, R68 ;  /* 0x0000001a0844723c */ /* 0x002fe20000001844 */
        /* <DEDUP_REMOVED lines=26> */
[C---:B------:R-:W-:Y:S01]  /*d9f0*/  HMMA.16816.F32 R32, R8.reuse, R20, R80 ;  /* 0x000000140820723c */ /* 0x040fe20000001850 */
[-C--:B------:R-:W-:Y:S01]  /*da00*/  ISETP.GE.AND P3, PT, R2, R6.reuse, PT ;  /* 0x000000060200720c */ /* 0x080fe20003f66270 */
[----:B------:R-:W-:Y:S01]  /*da10*/  VIADD R2, R0, 0x81 ;  /* 0x0000008100027836 */ /* 0x000fe20000000000 */
[----:B--2---:R-:W-:Y:S01]  /*da20*/  FSEL R169, R169, -INF , !P6 ;  /* 0xff800000a9a97808 */ /* 0x004fe20007000000 */
[----:B------:R-:W-:Y:S01]  /*da30*/  IMAD.MOV.U32 R249, RZ, RZ, R213 ;  /* 0x000000fffff97224 */ /* 0x000fe200078e00d5 */
[----:B----4-:R-:W-:Y:S01]  /*da40*/  FSEL R178, R133, -INF , !P3 ;  /* 0xff80000085b27808 */ /* 0x010fe20005800000 */
[----:B------:R-:W-:Y:S01]  /*da50*/  IMAD.MOV.U32 R133, RZ, RZ, R184 ;  /* 0x000000ffff857224 */ /* 0x000fe200078e00b8 */
[CC--:B------:R-:W-:Y:S01]  /*da60*/  ISETP.GE.AND P6, PT, R2.reuse, R7.reuse, PT ;  /* 0x000000070200720c */ /* 0x0c0fe20003fc6270 */
[C---:B------:R-:W-:Y:S01]  /*da70*/  HMMA.16816.F32 R20, R8.reuse, R22, R72 ;  /* 0x000000160814723c */ /* 0x040fe20000001848 */
[----:B-1----:R-:W-:Y:S01]  /*da80*/  FMUL.FTZ R4, R19, UR22 ;  /* 0x0000001613047c20 */ /* 0x002fe20008410000 */
[-C--:B------:R-:W-:Y:S01]  /*da90*/  ISETP.GE.AND P3, PT, R2, R6.reuse, PT ;  /* 0x000000060200720c */ /* 0x080fe20003f66270 */
[----:B------:R-:W-:Y:S01]  /*daa0*/  VIADD R2, R0, 0x89 ;  /* 0x0000008900027836 */ /* 0x000fe20000000000 */
[----:B---3--:R-:W-:Y:S01]  /*dab0*/  FSEL R132, R132, -INF , !P6 ;  /* 0xff80000084847808 */ /* 0x008fe20007000000 */
[----:B------:R1:W2:Y:S01]  /*dac0*/  MUFU.TANH R65, R4 ;  /* 0x0000000400417308 */ /* 0x0002a20000002400 */
[C---:B------:R-:W-:Y:S01]  /*dad0*/  HMMA.16816.F32 R16, R8.reuse, R40, R52 ;  /* 0x000000280810723c */ /* 0x040fe20000001834 */
[----:B------:R-:W-:Y:S01]  /*dae0*/  FSEL R184, R131, -INF , !P3 ;  /* 0xff80000083b87808 */ /* 0x000fe20005800000 */
[----:B------:R-:W-:Y:S01]  /*daf0*/  IMAD.U32 R74, RZ, RZ, UR4 ;  /* 0x00000004ff4a7e24 */ /* 0x000fe2000f8e00ff */
[CC--:B------:R-:W-:Y:S01]  /*db00*/  ISETP.GE.AND P6, PT, R2.reuse, R7.reuse, PT ;  /* 0x000000070200720c */ /* 0x0c0fe20003fc6270 */
[----:B------:R-:W-:Y:S01]  /*db10*/  IMAD.MOV.U32 R213, RZ, RZ, R194 ;  /* 0x000000ffffd57224 */ /* 0x000fe200078e00c2 */
[----:B------:R-:W-:Y:S01]  /*db20*/  ISETP.GE.AND P3, PT, R2, R6, PT ;  /* 0x000000060200720c */ /* 0x000fe20003f66270 */
[----:B------:R-:W-:Y:S01]  /*db30*/  VIADD R2, R0, 0x91 ;  /* 0x0000009100027836 */ /* 0x000fe20000000000 */
[----:B------:R-:W-:Y:S01]  /*db40*/  MOV R223, R204 ;  /* 0x000000cc00df7202 */ /* 0x000fe20000000f00 */
[----:B------:R-:W-:Y:S01]  /*db50*/  IMAD.MOV.U32 R204, RZ, RZ, R185 ;  /* 0x000000ffffcc7224 */ /* 0x000fe200078e00b9 */
[----:B------:R-:W-:Y:S01]  /*db60*/  FSEL R131, R100, -INF , !P6 ;  /* 0xff80000064837808 */ /* 0x000fe20007000000 */
[C---:B------:R-:W-:Y:S01]  /*db70*/  HMMA.16816.F32 R52, R8.reuse, R44, R84 ;  /* 0x0000002c0834723c */ /* 0x040fe20000001854 */
[----:B------:R-:W-:Y:S01]  /*db80*/  FSEL R185, R67, -INF , !P3 ;  /* 0xff80000043b97808 */ /* 0x000fe20005800000 */
[----:B------:R-:W-:Y:S01]  /*db90*/  IMAD.MOV.U32 R100, RZ, RZ, R207 ;  /* 0x000000ffff647224 */ /* 0x000fe200078e00cf */
[CC--:B------:R-:W-:Y:S01]  /*dba0*/  ISETP.GE.AND P6, PT, R2.reuse, R7.reuse, PT ;  /* 0x000000070200720c */ /* 0x0c0fe20003fc6270 */
[----:B------:R-:W-:Y:S01]  /*dbb0*/  IMAD.MOV.U32 R207, RZ, RZ, R200 ;  /* 0x000000ffffcf7224 */ /* 0x000fe200078e00c8 */
[-C--:B------:R-:W-:Y:S01]  /*dbc0*/  ISETP.GE.AND P3, PT, R2, R6.reuse, PT ;  /* 0x000000060200720c */ /* 0x080fe20003f66270 */
[----:B-1----:R-:W-:Y:S01]  /*dbd0*/  FMUL.FTZ R4, R28, UR22 ;  /* 0x000000161c047c20 */ /* 0x002fe20008410000 */
[----:B------:R-:W-:Y:S01]  /*dbe0*/  VIADD R2, R0, 0x99 ;  /* 0x0000009900027836 */ /* 0x000fe20000000000 */
[----:B------:R-:W-:Y:S01]  /*dbf0*/  FSEL R170, R66, -INF , !P6 ;  /* 0xff80000042aa7808 */ /* 0x000fe20007000000 */
[C---:B------:R-:W-:Y:S01]  /*dc00*/  HMMA.16816.F32 R44, R8.reuse, R46, R88 ;  /* 0x0000002e082c723c */ /* 0x040fe20000001858 */
[----:B------:R1:W-:Y:S01]  /*dc10*/  MUFU.TANH R179, R4 ;  /* 0x0000000400b37308 */ /* 0x0003e20000002400 */
[----:B--2---:R-:W-:Y:S01]  /*dc20*/  FSEL R190, R65, -INF , !P3 ;  /* 0xff80000041be7808 */ /* 0x004fe20005800000 */
[----:B------:R-:W-:Y:S01]  /*dc30*/  IMAD.MOV.U32 R200, RZ, RZ, R197 ;  /* 0x000000ffffc87224 */ /* 0x000fe200078e00c5 */
[C---:B------:R-:W-:Y:S01]  /*dc40*/  ISETP.GE.AND P6, PT, R2.reuse, R7, PT ;  /* 0x000000070200720c */ /* 0x040fe20003fc6270 */
[----:B------:R-:W-:Y:S01]  /*dc50*/  IMAD.U32 R66, RZ, RZ, UR4 ;  /* 0x00000004ff427e24 */ /* 0x000fe2000f8e00ff */
[----:B------:R-:W-:Y:S01]  /*dc60*/  ISETP.GE.AND P3, PT, R2, R6, PT ;  /* 0x000000060200720c */ /* 0x000fe20003f66270 */
[----:B------:R-:W-:Y:S01]  /*dc70*/  VIADD R2, R0, 0xa1 ;  /* 0x000000a100027836 */ /* 0x000fe20000000000 */
[----:B------:R-:W-:Y:S01]  /*dc80*/  MOV R67, UR4 ;  /* 0x0000000400437c02 */ /* 0x000fe20008000f00 */
[----:B------:R-:W-:Y:S01]  /*dc90*/  HMMA.16816.F32 R48, R8, R14, R48 ;  /* 0x0000000e0830723c */ /* 0x000fe20000001830 */
[----:B------:R-:W-:-:S02]  /*dca0*/  IMAD.MOV.U32 R220, RZ, RZ, R215 ;  /* 0x000000ffffdc7224 */ /* 0x000fc400078e00d7 */
[----:B------:R-:W-:Y:S01]  /*dcb0*/  FMUL.FTZ R68, R68, UR22 ;  /* 0x0000001644447c20 */ /* 0x000fe20008410000 */
[----:B------:R-:W-:Y:S02]  /*dcc0*/  IMAD.MOV.U32 R252, RZ, RZ, R195 ;  /* 0x000000fffffc7224 */ /* 0x000fe400078e00c3 */
[----:B------:R-:W-:Y:S01]  /*dcd0*/  FMUL.FTZ R32, R32, UR22 ;  /* 0x0000001620207c20 */ /* 0x000fe20008410000 */
[----:B------:R-:W-:Y:S02]  /*dce0*/  IMAD.MOV.U32 R215, RZ, RZ, R187 ;  /* 0x000000ffffd77224 */ /* 0x000fe400078e00bb */
[----:B------:R-:W-:Y:S01]  /*dcf0*/  FMUL.FTZ R70, R70, UR22 ;  /* 0x0000001646467c20 */ /* 0x000fe20008410000 */
[----:B------:R-:W-:Y:S01]  /*dd00*/  IMAD.MOV.U32 R123, RZ, RZ, R200 ;  /* 0x000000ffff7b7224 */ /* 0x000fe200078e00c8 */
[----:B------:R-:W-:Y:S01]  /*dd10*/  MUFU.TANH R68, R68 ;  /* 0x0000004400447308 */ /* 0x000fe20000002400 */
[----:B-1----:R-:W-:Y:S01]  /*dd20*/  FMUL.FTZ R4, R29, UR22 ;  /* 0x000000161d047c20 */ /* 0x002fe20008410000 */
[----:B------:R-:W-:-:S02]  /*dd30*/  IMAD.U32 R72, RZ, RZ, UR4 ;  /* 0x00000004ff487e24 */ /* 0x000fc4000f8e00ff */
[----:B------:R-:W-:Y:S01]  /*dd40*/  FMUL.FTZ R52, R52, UR22 ;  /* 0x0000001634347c20 */ /* 0x000fe20008410000 */
[----:B------:R-:W-:Y:S02]  /*dd50*/  IMAD.MOV.U32 R188, RZ, RZ, R198 ;  /* 0x000000ffffbc7224 */ /* 0x000fe400078e00c6 */
[----:B------:R-:W-:Y:S01]  /*dd60*/  FMUL.FTZ R54, R54, UR22 ;  /* 0x0000001636367c20 */ /* 0x000fe20008410000 */
[----:B------:R-:W-:Y:S02]  /*dd70*/  IMAD.MOV.U32 R250, RZ, RZ, R210 ;  /* 0x000000fffffa7224 */ /* 0x000fe400078e00d2 */
[----:B------:R-:W-:Y:S01]  /*dd80*/  FMUL.FTZ R44, R44, UR22 ;  /* 0x000000162c2c7c20 */ /* 0x000fe20008410000 */
[----:B------:R1:W2:Y:S01]  /*dd90*/  MUFU.TANH R39, R4 ;  /* 0x0000000400277308 */ /* 0x0002a20000002400 */
[----:B------:R-:W-:Y:S02]  /*dda0*/  IMAD.MOV.U32 R221, RZ, RZ, R212 ;  /* 0x000000ffffdd7224 */ /* 0x000fe400078e00d4 */
[----:B------:R-:W-:Y:S01]  /*ddb0*/  FMUL.FTZ R46, R46, UR22 ;  /* 0x000000162e2e7c20 */ /* 0x000fe20008410000 */
[----:B------:R-:W-:-:S02]  /*ddc0*/  IMAD.MOV.U32 R248, RZ, RZ, R214 ;  /* 0x000000fffff87224 */ /* 0x000fc400078e00d6 */
[----:B------:R-:W-:Y:S02]  /*ddd0*/  IMAD.U32 R15, RZ, RZ, UR4 ;  /* 0x00000004ff0f7e24 */ /* 0x000fe4000f8e00ff */
[----:B------:R-:W-:Y:S02]  /*dde0*/  IMAD.U32 R75, RZ, RZ, UR4 ;  /* 0x00000004ff4b7e24 */ /* 0x000fe4000f8e00ff */
[----:B------:R-:W-:Y:S01]  /*ddf0*/  FMUL.FTZ R49, R49, UR22 ;  /* 0x0000001631317c20 */ /* 0x000fe20008410000 */
[----:B------:R-:W-:Y:S01]  /*de00*/  FMUL.FTZ R51, R51, UR22 ;  /* 0x0000001633337c20 */ /* 0x000fe20008410000 */
[----:B------:R-:W-:Y:S01]  /*de10*/  IMAD.U32 R14, RZ, RZ, UR4 ;  /* 0x00000004ff0e7e24 */ /* 0x000fe2000f8e00ff */
[----:B------:R-:W-:Y:S01]  /*de20*/  MUFU.TANH R32, R32 ;  /* 0x0000002000207308 */ /* 0x000fe20000002400 */
[----:B------:R-:W-:Y:S02]  /*de30*/  IMAD.U32 R65, RZ, RZ, UR4 ;  /* 0x00000004ff417e24 */ /* 0x000fe4000f8e00ff */
[----:B------:R-:W-:-:S02]  /*de40*/  IMAD.U32 R80, RZ, RZ, UR4 ;  /* 0x00000004ff507e24 */ /* 0x000fc4000f8e00ff */
[----:B------:R-:W-:Y:S02]  /*de50*/  IMAD.U32 R81, RZ, RZ, UR4 ;  /* 0x00000004ff517e24 */ /* 0x000fe4000f8e00ff */
[----:B-1----:R-:W-:Y:S01]  /*de60*/  FMUL.FTZ R4, R30, UR22 ;  /* 0x000000161e047c20 */ /* 0x002fe20008410000 */
[----:B------:R-:W-:Y:S08]  /*de70*/  MUFU.TANH R49, R49 ;  /* 0x0000003100317308 */ /* 0x000ff00000002400 */
[----:B------:R1:W-:Y:S08]  /*de80*/  MUFU.TANH R175, R4 ;  /* 0x0000000400af7308 */ /* 0x0003f00000002400 */
[----:B------:R-:W-:Y:S08]  /*de90*/  MUFU.TANH R51, R51 ;  /* 0x0000003300337308 */ /* 0x000ff00000002400 */
[----:B------:R-:W-:Y:S01]  /*dea0*/  MUFU.TANH R70, R70 ;  /* 0x0000004600467308 */ /* 0x000fe20000002400 */
[----:B-1----:R-:W-:-:S02]  /*deb0*/  FMUL.FTZ R4, R31, UR22 ;  /* 0x000000161f047c20 */ /* 0x002fc40008410000 */
[C---:B------:R-:W-:Y:S05]  /*dec0*/  HMMA.16816.F32 R28, R8.reuse, R42, R60 ;  /* 0x0000002a081c723c */ /* 0x040fea000000183c */
[----:B------:R1:W3:Y:S01]  /*ded0*/  MUFU.TANH R38, R4 ;  /* 0x0000000400267308 */ /* 0x0002e20000002400 */
[----:B------:R-:W-:Y:S01]  /*dee0*/  HMMA.16816.F32 R60, R8, R24, R92 ;  /* 0x00000018083c723c */ /* 0x000fe2000000185c */
[----:B------:R-:W4:Y:S01]  /*def0*/  LDSM.16.M88.4 R24, [R227+0x7800] ;  /* 0x00780000e318783b */ /* 0x000f220000000200 */
[----:B------:R-:W-:-:S05]  /*df00*/  DEPBAR.LE SB0, 0x0 ;  /* 0x000080000000791a */ /* 0x000fca0000000000 */
[----:B------:R-:W-:Y:S01]  /*df10*/  IMAD.MOV.U32 R93, RZ, RZ, R208 ;  /* 0x000000ffff5d7224 */ /* 0x000fe200078e00d0 */
[----:B------:R-:W-:Y:S01]  /*df20*/  MUFU.TANH R52, R52 ;  /* 0x0000003400347308 */ /* 0x000fe20000002400 */
[----:B------:R-:W-:Y:S01]  /*df30*/  IMAD.MOV.U32 R208, RZ, RZ, R177 ;  /* 0x000000ffffd07224 */ /* 0x000fe200078e00b1 */
[----:B--2---:R-:W-:Y:S01]  /*df40*/  FSEL R177, R39, -INF , !P6 ;  /* 0xff80000027b17808 */ /* 0x004fe20007000000 */
[----:B------:R-:W-:Y:S01]  /*df50*/  IMAD.MOV.U32 R95, RZ, RZ, R204 ;  /* 0x000000ffff5f7224 */ /* 0x000fe200078e00cc */
[----:B------:R-:W-:Y:S02]  /*df60*/  ISETP.GE.AND P6, PT, R2, R7, PT ;  /* 0x000000070200720c */ /* 0x000fe40003fc6270 */
[--C-:B------:R-:W-:Y:S01]  /*df70*/  LOP3.LUT R39, R14, 0x38, R64.reuse, 0xfe, !PT ;  /* 0x000000380e277812 */ /* 0x100fe200078efe40 */
[----:B-1----:R-:W-:Y:S01]  /*df80*/  FMUL.FTZ R4, R16, UR22 ;  /* 0x0000001610047c20 */ /* 0x002fe20008410000 */
[----:B---3--:R-:W-:Y:S02]  /*df90*/  FSEL R192, R38, -INF , !P3 ;  /* 0xff80000026c07808 */ /* 0x008fe40005800000 */
[----:B------:R-:W-:Y:S01]  /*dfa0*/  FMUL.FTZ R30, R30, UR22 ;  /* 0x000000161e1e7c20 */ /* 0x000fe20008410000 */
[----:B------:R-:W-:Y:S01]  /*dfb0*/  ISETP.GE.AND P3, PT, R2, R6, PT ;  /* 0x000000060200720c */ /* 0x000fe20003f66270 */
[----:B------:R1:W-:Y:S01]  /*dfc0*/  MUFU.TANH R122, R4 ;  /* 0x00000004007a7308 */ /* 0x0003e20000002400 */
[----:B------:R-:W-:Y:S01]  /*dfd0*/  VIADD R2, R0, 0xa9 ;  /* 0x000000a900027836 */ /* 0x000fe20000000000 */
[----:B------:R-:W-:-:S02]  /*dfe0*/  LOP3.LUT R14, R65, 0x88, R64, 0xfe, !PT ;  /* 0x00000088410e7812 */ /* 0x000fc400078efe40 */
[----:B------:R-:W-:Y:S01]  /*dff0*/  FMUL.FTZ R60, R60, UR22 ;  /* 0x000000163c3c7c20 */ /* 0x000fe20008410000 */
[----:B------:R-:W-:-:S03]  /*e000*/  FMUL.FTZ R62, R62, UR22 ;  /* 0x000000163e3e7c20 */ /* 0x000fc60008410000 */
[----:B------:R-:W-:Y:S08]  /*e010*/  MUFU.TANH R30, R30 ;  /* 0x0000001e001e7308 */ /* 0x000ff00000002400 */
[----:B------:R-:W-:Y:S01]  /*e020*/  MUFU.TANH R60, R60 ;  /* 0x0000003c003c7308 */ /* 0x000fe20000002400 */
[----:B-1----:R-:W-:Y:S01]  /*e030*/  FMUL.FTZ R4, R17, UR22 ;  /* 0x0000001611047c20 */ /* 0x002fe20008410000 */
[----:B----4-:R-:W-:Y:S06]  /*e040*/  HMMA.16816.F32 R56, R8, R24, R56 ;  /* 0x000000180838723c */ /* 0x010fec0000001838 */
[----:B------:R1:W2:Y:S01]  /*e050*/  MUFU.TANH R37, R4 ;  /* 0x0000000400257308 */ /* 0x0002a20000002400 */
[----:B------:R-:W-:-:S02]  /*e060*/  IMAD.U32 R24, RZ, RZ, UR4 ;  /* 0x00000004ff187e24 */ /* 0x000fc4000f8e00ff */
[----:B------:R-:W-:-:S05]  /*e070*/  IMAD.U32 R25, RZ, RZ, UR4 ;  /* 0x00000004ff197e24 */ /* 0x000fca000f8e00ff */
[----:B------:R-:W-:Y:S01]  /*e080*/  MUFU.TANH R62, R62 ;  /* 0x0000003e003e7308 */ /* 0x000fe20000002400 */
[----:B------:R-:W-:-:S07]  /*e090*/  LOP3.LUT R38, R24, 0x40, R64, 0xfe, !PT ;  /* 0x0000004018267812 */ /* 0x000fce00078efe40 */
[----:B------:R-:W-:Y:S01]  /*e0a0*/  MUFU.TANH R54, R54 ;  /* 0x0000003600367308 */ /* 0x000fe20000002400 */
[----:B-1----:R-:W-:Y:S01]  /*e0b0*/  FMUL.FTZ R4, R18, UR22 ;  /* 0x0000001612047c20 */ /* 0x002fe20008410000 */
[----:B--2---:R-:W-:Y:S01]  /*e0c0*/  FSEL R182, R37, -INF , !P6 ;  /* 0xff80000025b67808 */ /* 0x004fe20007000000 */
[----:B------:R-:W-:Y:S01]  /*e0d0*/  BAR.SYNC.DEFER_BLOCKING 0x0 ;  /* 0x0000000000007b1d */ /* 0x000fe20000010000 */
[----:B------:R-:W-:Y:S01]  /*e0e0*/  ISETP.GE.AND P6, PT, R2, R7, PT ;  /* 0x000000070200720c */ /* 0x000fe20003fc6270 */
[----:B------:R-:W-:Y:S01]  /*e0f0*/  FMUL.FTZ R57, R57, UR22 ;  /* 0x0000001639397c20 */ /* 0x000fe20008410000 */
[----:B------:R-:W-:Y:S01]  /*e100*/  FMUL.FTZ R59, R59, UR22 ;  /* 0x000000163b3b7c20 */ /* 0x000fe20008410000 */
[----:B------:R-:W-:Y:S02]  /*e110*/  LOP3.LUT R37, R15, 0x48, R64, 0xfe, !PT ;  /* 0x000000480f257812 */ /* 0x000fe400078efe40 */
[----:B------:R1:W-:Y:S08]  /*e120*/  MUFU.TANH R119, R4 ;  /* 0x0000000400777308 */ /* 0x0003f00000002400 */
[----:B------:R-:W-:Y:S08]  /*e130*/  MUFU.TANH R57, R57 ;  /* 0x0000003900397308 */ /* 0x000ff00000002400 */
[----:B------:R-:W-:Y:S01]  /*e140*/  MUFU.TANH R59, R59 ;  /* 0x0000003b003b7308 */ /* 0x000fe20000002400 */
[----:B-1----:R-:W-:-:S02]  /*e150*/  FMUL.FTZ R4, R19, UR22 ;  /* 0x0000001613047c20 */ /* 0x002fc40008410000 */
[C---:B------:R-:W-:Y:S05]  /*e160*/  HMMA.16816.F32 R16, R8.reuse, R12, R76 ;  /* 0x0000000c0810723c */ /* 0x040fea000000184c */
[----:B------:R-:W1:Y:S01]  /*e170*/  MUFU.TANH R5, R4 ;  /* 0x0000000400057308 */ /* 0x000e620000002400 */
[----:B------:R-:W-:Y:S01]  /*e180*/  HMMA.16816.F32 R8, R8, R26, R96 ;  /* 0x0000001a0808723c */ /* 0x000fe20000001860 */
[----:B------:R-:W-:Y:S02]  /*e190*/  IMAD.U32 R12, RZ, RZ, UR4 ;  /* 0x00000004ff0c7e24 */ /* 0x000fe4000f8e00ff */
[----:B------:R-:W-:Y:S02]  /*e1a0*/  IMAD.U32 R76, RZ, RZ, UR4 ;  /* 0x00000004ff4c7e24 */ /* 0x000fe4000f8e00ff */
[----:B------:R-:W-:Y:S01]  /*e1b0*/  IMAD.U32 R77, RZ, RZ, UR4 ;  /* 0x00000004ff4d7e24 */ /* 0x000fe2000f8e00ff */
[--C-:B------:R-:W-:Y:S01]  /*e1c0*/  LOP3.LUT R40, R12, 0x30, R64.reuse, 0xfe, !PT ;  /* 0x000000300c287812 */ /* 0x100fe200078efe40 */
[----:B------:R-:W-:Y:S01]  /*e1d0*/  IMAD.U32 R13, RZ, RZ, UR4 ;  /* 0x00000004ff0d7e24 */ /* 0x000fe2000f8e00ff */
[--C-:B------:R-:W-:Y:S01]  /*e1e0*/  LOP3.LUT R12, R66, 0x98, R64.reuse, 0xfe, !PT ;  /* 0x00000098420c7812 */ /* 0x100fe200078efe40 */
[----:B------:R-:W-:Y:S01]  /*e1f0*/  IMAD.U32 R79, RZ, RZ, UR4 ;  /* 0x00000004ff4f7e24 */ /* 0x000fe2000f8e00ff */
[----:B------:R-:W-:Y:S02]  /*e200*/  MUFU.TANH R44, R44 ;  /* 0x0000002c002c7308 */ /* 0x000fe40000002400 */
[----:B------:R-:W-:-:S02]  /*e210*/  LOP3.LUT R41, R13, 0x28, R64, 0xfe, !PT ;  /* 0x000000280d297812 */ /* 0x000fc400078efe40 */
[--C-:B------:R-:W-:Y:S02]  /*e220*/  LOP3.LUT R65, R79, 0xf0, R64.reuse, 0xfe, !PT ;  /* 0x000000f04f417812 */ /* 0x100fe400078efe40 */
[----:B-1----:R-:W-:Y:S01]  /*e230*/  FSEL R197, R5, -INF , !P3 ;  /* 0xff80000005c57808 */ /* 0x002fe20005800000 */
[----:B------:R-:W-:Y:S01]  /*e240*/  FMUL.FTZ R4, R28, UR22 ;  /* 0x000000161c047c20 */ /* 0x000fe20008410000 */
[----:B------:R-:W-:Y:S01]  /*e250*/  ISETP.GE.AND P3, PT, R2, R6, PT ;  /* 0x000000060200720c */ /* 0x000fe20003f66270 */
[----:B------:R-:W-:Y:S01]  /*e260*/  FMUL.FTZ R2, R71, UR22 ;  /* 0x0000001647027c20 */ /* 0x000fe20008410000 */
[----:B------:R-:W-:Y:S01]  /*e270*/  IMAD.U32 R5, RZ, RZ, UR4 ;  /* 0x00000004ff057e24 */ /* 0x000fe2000f8e00ff */
[----:B------:R1:W-:Y:S01]  /*e280*/  MUFU.TANH R94, R4 ;  /* 0x00000004005e7308 */ /* 0x0003e20000002400 */
[----:B------:R-:W-:Y:S02]  /*e290*/  IMAD.U32 R71, RZ, RZ, UR4 ;  /* 0x00000004ff477e24 */ /* 0x000fe4000f8e00ff */
[----:B------:R-:W-:Y:S01]  /*e2a0*/  FMUL.FTZ R9, R9, UR22 ;  /* 0x0000001609097c20 */ /* 0x000fe20008410000 */
[--C-:B------:R-:W-:Y:S01]  /*e2b0*/  LOP3.LUT R42, R5, 0x20, R64.reuse, 0xfe, !PT ;  /* 0x00000020052a7812 */ /* 0x100fe200078efe40 */
[----:B------:R-:W-:Y:S01]  /*e2c0*/  IMAD.U32 R28, RZ, RZ, UR4 ;  /* 0x00000004ff1c7e24 */ /* 0x000fe2000f8e00ff */
[----:B------:R-:W-:-:S02]  /*e2d0*/  LOP3.LUT R5, R67, 0xa0, R64, 0xfe, !PT ;  /* 0x000000a043057812 */ /* 0x000fc400078efe40 */
[----:B------:R2:W-:Y:S02]  /*e2e0*/  MUFU.TANH R87, R2 ;  /* 0x0000000200577308 */ /* 0x0005e40000002400 */
[----:B------:R-:W-:-:S06]  /*e2f0*/  LOP3.LUT R28, R28, 0x68, R64, 0xfe, !PT ;  /* 0x000000681c1c7812 */ /* 0x000fcc00078efe40 */
[----:B------:R-:W-:Y:S01]  /*e300*/  MUFU.TANH R9, R9 ;  /* 0x0000000900097308 */ /* 0x000fe20000002400 */
[----:B-1----:R-:W-:Y:S01]  /*e310*/  FMUL.FTZ R4, R29, UR22 ;  /* 0x000000161d047c20 */ /* 0x002fe20008410000 */
[----:B------:R-:W-:-:S05]  /*e320*/  IMAD.U32 R29, RZ, RZ, UR4 ;  /* 0x00000004ff1d7e24 */ /* 0x000fca000f8e00ff */
[----:B------:R-:W-:Y:S01]  /*e330*/  LOP3.LUT R29, R29, 0x60, R64, 0xfe, !PT ;  /* 0x000000601d1d7812 */ /* 0x000fe200078efe40 */
[----:B------:R1:W3:Y:S01]  /*e340*/  MUFU.TANH R92, R4 ;  /* 0x00000004005c7308 */ /* 0x0002e20000002400 */
[----:B--2---:R-:W-:Y:S01]  /*e350*/  FMUL.FTZ R2, R53, UR22 ;  /* 0x0000001635027c20 */ /* 0x004fe20008410000 */
[----:B------:R-:W-:-:S05]  /*e360*/  IMAD.U32 R53, RZ, RZ, UR4 ;  /* 0x00000004ff357e24 */ /* 0x000fca000f8e00ff */
[--C-:B------:R-:W-:Y:S01]  /*e370*/  LOP3.LUT R24, R53, 0x78, R64.reuse, 0xfe, !PT ;  /* 0x0000007835187812 */ /* 0x100fe200078efe40 */
[----:B------:R2:W-:Y:S01]  /*e380*/  MUFU.TANH R86, R2 ;  /* 0x0000000200567308 */ /* 0x0005e20000002400 */
[----:B------:R-:W-:Y:S01]  /*e390*/  LOP3.LUT R53, R76, 0xd0, R64, 0xfe, !PT ;  /* 0x000000d04c357812 */ /* 0x000fe200078efe40 */
[----:B------:R-:W-:-:S06]  /*e3a0*/  IMAD.MOV.U32 R76, RZ, RZ, R181 ;  /* 0x000000ffff4c7224 */ /* 0x000fcc00078e00b5 */
[----:B------:R-:W-:Y:S01]  /*e3b0*/  MUFU.TANH R46, R46 ;  /* 0x0000002e002e7308 */ /* 0x000fe20000002400 */
[----:B-1----:R-:W-:Y:S01]  /*e3c0*/  FMUL.FTZ R4, R31, UR22 ;  /* 0x000000161f047c20 */ /* 0x002fe20008410000 */
[----:B---3--:R-:W-:Y:S01]  /*e3d0*/  FSEL R181, R92, -INF , !P6 ;  /* 0xff8000005cb57808 */ /* 0x008fe20007000000 */
[----:B------:R-:W-:-:S05]  /*e3e0*/  IMAD.U32 R31, RZ, RZ, UR4 ;  /* 0x00000004ff1f7e24 */ /* 0x000fca000f8e00ff */
[----:B------:R1:W3:Y:S01]  /*e3f0*/  MUFU.TANH R91, R4 ;  /* 0x00000004005b7308 */ /* 0x0002e20000002400 */
[----:B--2---:R-:W-:Y:S01]  /*e400*/  FMUL.FTZ R2, R55, UR22 ;  /* 0x0000001637027c20 */ /* 0x004fe20008410000 */
[----:B------:R-:W-:Y:S01]  /*e410*/  IMAD.U32 R55, RZ, RZ, UR4 ;  /* 0x00000004ff377e24 */ /* 0x000fe2000f8e00ff */
[----:B------:R-:W-:-:S04]  /*e420*/  LOP3.LUT R31, R31, 0x58, R64, 0xfe, !PT ;  /* 0x000000581f1f7812 */ /* 0x000fc800078efe40 */
[--C-:B------:R-:W-:Y:S01]  /*e430*/  LOP3.LUT R15, R55, 0x80, R64.reuse, 0xfe, !PT ;  /* 0x00000080370f7812 */ /* 0x100fe200078efe40 */
[----:B------:R2:W-:Y:S01]  /*e440*/  MUFU.TANH R84, R2 ;  /* 0x0000000200547308 */ /* 0x0005e20000002400 */
[----:B------:R-:W-:Y:S01]  /*e450*/  LOP3.LUT R55, R75, 0xd8, R64, 0xfe, !PT ;  /* 0x000000d84b377812 */ /* 0x000fe200078efe40 */
[----:B------:R-:W-:Y:S02]  /*e460*/  IMAD.MOV.U32 R75, RZ, RZ, R218 ;  /* 0x000000ffff4b7224 */ /* 0x000fe400078e00da */
[----:B-1----:R-:W-:Y:S01]  /*e470*/  FMUL.FTZ R4, R61, UR22 ;  /* 0x000000163d047c20 */ /* 0x002fe20008410000 */
[----:B---3--:R-:W-:Y:S01]  /*e480*/  FSEL R189, R91, -INF , !P3 ;  /* 0xff8000005bbd7808 */ /* 0x008fe20005800000 */
[----:B------:R-:W-:Y:S02]  /*e490*/  IMAD.U32 R61, RZ, RZ, UR4 ;  /* 0x00000004ff3d7e24 */ /* 0x000fe4000f8e00ff */
[----:B------:R1:W3:Y:S01]  /*e4a0*/  MUFU.TANH R90, R4 ;  /* 0x00000004005a7308 */ /* 0x0002e20000002400 */
[----:B--2---:R-:W-:Y:S01]  /*e4b0*/  FMUL.FTZ R2, R45, UR22 ;  /* 0x000000162d027c20 */ /* 0x004fe20008410000 */
[----:B------:R-:W-:-:S06]  /*e4c0*/  IMAD.U32 R45, RZ, RZ, UR4 ;  /* 0x00000004ff2d7e24 */ /* 0x000fcc000f8e00ff */
[----:B------:R2:W-:Y:S01]  /*e4d0*/  MUFU.TANH R85, R2 ;  /* 0x0000000200557308 */ /* 0x0005e20000002400 */
[----:B-1----:R-:W-:Y:S01]  /*e4e0*/  FMUL.FTZ R4, R63, UR22 ;  /* 0x000000163f047c20 */ /* 0x002fe20008410000 */
[----:B------:R-:W-:-:S06]  /*e4f0*/  IMAD.U32 R63, RZ, RZ, UR4 ;  /* 0x00000004ff3f7e24 */ /* 0x000fcc000f8e00ff */
[----:B------:R1:W4:Y:S01]  /*e500*/  MUFU.TANH R89, R4 ;  /* 0x0000000400597308 */ /* 0x0003220000002400 */
[--C-:B------:R-:W-:Y:S01]  /*e510*/  LOP3.LUT R13, R63, 0x90, R64.reuse, 0xfe, !PT ;  /* 0x000000903f0d7812 */ /* 0x100fe200078efe40 */
[----:B--2---:R-:W-:Y:S01]  /*e520*/  FMUL.FTZ R2, R47, UR22 ;  /* 0x000000162f027c20 */ /* 0x004fe20008410000 */
[----:B------:R-:W-:Y:S01]  /*e530*/  LOP3.LUT R47, R74, 0xc8, R64, 0xfe, !PT ;  /* 0x000000c84a2f7812 */ /* 0x000fe200078efe40 */
[----:B------:R-:W-:Y:S01]  /*e540*/  IMAD.MOV.U32 R74, RZ, RZ, R180 ;  /* 0x000000ffff4a7224 */ /* 0x000fe200078e00b4 */
[----:B------:R-:W-:-:S03]  /*e550*/  LOP3.LUT R63, R81, 0xf8, R64, 0xfe, !PT ;  /* 0x000000f8513f7812 */ /* 0x000fc600078efe40 */
[----:B------:R2:W-:Y:S01]  /*e560*/  MUFU.TANH R83, R2 ;  /* 0x0000000200537308 */ /* 0x0005e20000002400 */
[----:B-1----:R-:W-:Y:S01]  /*e570*/  FMUL.FTZ R4, R69, UR22 ;  /* 0x0000001645047c20 */ /* 0x002fe20008410000 */
[----:B------:R-:W-:-:S06]  /*e580*/  IMAD.U32 R69, RZ, RZ, UR4 ;  /* 0x00000004ff457e24 */ /* 0x000fcc000f8e00ff */
[----:B------:R1:W5:Y:S01]  /*e590*/  MUFU.TANH R88, R4 ;  /* 0x0000000400587308 */ /* 0x0003620000002400 */
[----:B--2---:R-:W-:Y:S01]  /*e5a0*/  FMUL.FTZ R2, R33, UR22 ;  /* 0x0000001621027c20 */ /* 0x004fe20008410000 */
[--C-:B------:R-:W-:Y:S02]  /*e5b0*/  LOP3.LUT R33, R25, 0x50, R64.reuse, 0xfe, !PT ;  /* 0x0000005019217812 */ /* 0x100fe400078efe40 */
[----:B------:R-:W-:-:S04]  /*e5c0*/  LOP3.LUT R25, R61, 0x70, R64, 0xfe, !PT ;  /* 0x000000703d197812 */ /* 0x000fc800078efe40 */
[----:B------:R2:W5:Y:S01]  /*e5d0*/  MUFU.TANH R82, R2 ;  /* 0x0000000200527308 */ /* 0x0005620000002400 */
[----:B------:R-:W-:Y:S01]  /*e5e0*/  LOP3.LUT R61, R80, 0xe8, R64, 0xfe, !PT ;  /* 0x000000e8503d7812 */ /* 0x000fe200078efe40 */
[----:B-1----:R-:W-:-:S05]  /*e5f0*/  IMAD.U32 R4, RZ, RZ, UR4 ;  /* 0x00000004ff047e24 */ /* 0x002fca000f8e00ff */
[--C-:B------:R-:W-:Y:S01]  /*e600*/  LOP3.LUT R43, R4, 0x18, R64.reuse, 0xfe, !PT ;  /* 0x00000018042b7812 */ /* 0x100fe200078efe40 */
[----:B------:R-:W-:Y:S01]  /*e610*/  FMUL.FTZ R4, R19, UR22 ;  /* 0x0000001613047c20 */ /* 0x000fe20008410000 */
[----:B--2---:R-:W-:Y:S01]  /*e620*/  FMUL.FTZ R2, R35, UR22 ;  /* 0x0000001623027c20 */ /* 0x004fe20008410000 */
[----:B------:R-:W-:Y:S02]  /*e630*/  LOP3.LUT R35, R72, 0xb8, R64, 0xfe, !PT ;  /* 0x000000b848237812 */ /* 0x000fe400078efe40 */
[----:B------:R1:W-:Y:S01]  /*e640*/  MUFU.TANH R19, R4 ;  /* 0x0000000400137308 */ /* 0x0003e20000002400 */
[----:B------:R-:W-:-:S07]  /*e650*/  IMAD.MOV.U32 R72, RZ, RZ, R208 ;  /* 0x000000ffff487224 */ /* 0x000fce00078e00d0 */
[----:B------:R2:W5:Y:S01]  /*e660*/  MUFU.TANH R78, R2 ;  /* 0x00000002004e7308 */ /* 0x0005620000002400 */
[----:B-1----:R-:W-:Y:S02]  /*e670*/  VIADD R4, R0, 0xc1 ;  /* 0x000000c100047836 */ /* 0x002fe40000000000 */
[----:B--2---:R-:W-:Y:S01]  /*e680*/  FMUL.FTZ R2, R21, UR22 ;  /* 0x0000001615027c20 */ /* 0x004fe20008410000 */
[--C-:B------:R-:W-:Y:S02]  /*e690*/  LOP3.LUT R21, R45, 0xa8, R64.reuse, 0xfe, !PT ;  /* 0x000000a82d157812 */ /* 0x100fe400078efe40 */
[----:B------:R-:W-:Y:S02]  /*e6a0*/  LOP3.LUT R45, R71, 0xc0, R64, 0xfe, !PT ;  /* 0x000000c0472d7812 */ /* 0x000fe400078efe40 */
[----:B------:R1:W2:Y:S01]  /*e6b0*/  MUFU.TANH R73, R2 ;  /* 0x0000000200497308 */ /* 0x0002a20000002400 */
[----:B------:R-:W-:Y:S02]  /*e6c0*/  IMAD.MOV.U32 R71, RZ, RZ, R206 ;  /* 0x000000ffff477224 */ /* 0x000fe400078e00ce */
[----:B-1----:R-:W-:Y:S01]  /*e6d0*/  FMUL.FTZ R2, R23, UR22 ;  /* 0x0000001617027c20 */ /* 0x002fe20008410000 */
[----:B------:R-:W-:Y:S01]  /*e6e0*/  LOP3.LUT R23, R69, 0xb0, R64, 0xfe, !PT ;  /* 0x000000b045177812 */ /* 0x000fe200078efe40 */
[----:B------:R-:W-:-:S03]  /*e6f0*/  IMAD.MOV.U32 R69, RZ, RZ, R201 ;  /* 0x000000ffff457224 */ /* 0x000fc600078e00c9 */
[----:B------:R1:W2:Y:S02]  /*e700*/  MUFU.TANH R67, R2 ;  /* 0x0000000200437308 */ /* 0x0002a40000002400 */
[----:B-1----:R-:W-:Y:S01]  /*e710*/  FMUL.FTZ R2, R17, UR22 ;  /* 0x0000001611027c20 */ /* 0x002fe20008410000 */
[----:B------:R-:W-:Y:S01]  /*e720*/  LOP3.LUT R17, R77, 0xe0, R64, 0xfe, !PT ;  /* 0x000000e04d117812 */ /* 0x000fe200078efe40 */
[----:B------:R-:W-:-:S04]  /*e730*/  IMAD.MOV.U32 R77, RZ, RZ, R72 ;  /* 0x000000ffff4d7224 */ /* 0x000fc800078e0048 */
[----:B------:R1:W2:Y:S01]  /*e740*/  MUFU.TANH R66, R2 ;  /* 0x0000000200427308 */ /* 0x0002a20000002400 */
[----:B------:R-:W-:Y:S02]  /*e750*/  IMAD.MOV.U32 R72, RZ, RZ, R221 ;  /* 0x000000ffff487224 */ /* 0x000fe400078e00dd */
[----:B-1----:R-:W-:-:S05]  /*e760*/  VIADD R2, R0, 0xb1 ;  /* 0x000000b100027836 */ /* 0x002fca0000000000 */
[CC--:B------:R-:W-:Y:S02]  /*e770*/  ISETP.GE.AND P6, PT, R2.reuse, R7.reuse, PT ;  /* 0x000000070200720c */ /* 0x0c0fe40003fc6270 */
[-C--:B------:R-:W-:Y:S01]  /*e780*/  ISETP.GE.AND P3, PT, R2, R6.reuse, PT ;  /* 0x000000060200720c */ /* 0x080fe20003f66270 */
[----:B------:R-:W-:Y:S01]  /*e790*/  VIADD R2, R0, 0xb9 ;  /* 0x000000b900027836 */ /* 0x000fe20000000000 */
[----:B---3--:R-:W-:Y:S02]  /*e7a0*/  FSEL R180, R90, -INF , !P6 ;  /* 0xff8000005ab47808 */ /* 0x008fe40007000000 */
[----:B----4-:R-:W-:Y:S02]  /*e7b0*/  FSEL R194, R89, -INF , !P3 ;  /* 0xff80000059c27808 */ /* 0x010fe40005800000 */
[C---:B------:R-:W-:Y:S02]  /*e7c0*/  ISETP.GE.AND P6, PT, R2.reuse, R7, PT ;  /* 0x000000070200720c */ /* 0x040fe40003fc6270 */
[----:B------:R-:W-:Y:S01]  /*e7d0*/  ISETP.GE.AND P3, PT, R2, R6, PT ;  /* 0x000000060200720c */ /* 0x000fe20003f66270 */
[----:B------:R-:W-:Y:S01]  /*e7e0*/  VIADD R2, R0, 0xc9 ;  /* 0x000000c900027836 */ /* 0x000fe20000000000 */
[----:B-----5:R-:W-:-:S02]  /*e7f0*/  FSEL R187, R88, -INF , !P6 ;  /* 0xff80000058bb7808 */ /* 0x020fc40007000000 */
        /* <DEDUP_REMOVED lines=19> */
[----:B--2---:R-:W-:Y:S02]  /*e930*/  FSEL R206, R73, -INF , !P6 ;  /* 0xff80000049ce7808 */ /* 0x004fe40007000000 */
[----:B------:R-:W-:Y:S02]  /*e940*/  FSEL R210, R67, -INF , !P3 ;  /* 0xff80000043d27808 */ /* 0x000fe40005800000 */
[----:B------:R-:W-:-:S02]  /*e950*/  ISETP.GE.AND P6, PT, R4, R7, PT ;  /* 0x000000070400720c */ /* 0x000fc40003fc6270 */
[-C--:B------:R-:W-:Y:S01]  /*e960*/  ISETP.GE.AND P3, PT, R4, R6.reuse, PT ;  /* 0x000000060400720c */ /* 0x080fe20003f66270 */
[----:B------:R-:W-:Y:S01]  /*e970*/  FMUL.FTZ R4, R11, UR22 ;  /* 0x000000160b047c20 */ /* 0x000fe20008410000 */
[----:B------:R-:W-:Y:S02]  /*e980*/  FSEL R212, R66, -INF , !P6 ;  /* 0xff80000042d47808 */ /* 0x000fe40007000000 */
[----:B------:R-:W-:Y:S02]  /*e990*/  FSEL R216, R19, -INF , !P3 ;  /* 0xff80000013d87808 */ /* 0x000fe40005800000 */
[C---:B------:R-:W-:Y:S01]  /*e9a0*/  ISETP.GE.AND P6, PT, R2.reuse, R7, PT ;  /* 0x000000070200720c */ /* 0x040fe20003fc6270 */
[----:B------:R-:W1:Y:S01]  /*e9b0*/  MUFU.TANH R4, R4 ;  /* 0x0000000400047308 */ /* 0x000e620000002400 */
[----:B------:R-:W-:Y:S01]  /*e9c0*/  ISETP.GE.AND P3, PT, R2, R6, PT ;  /* 0x000000060200720c */ /* 0x000fe20003f66270 */
[----:B------:R-:W-:Y:S01]  /*e9d0*/  VIADD R2, R0, 0xf1 ;  /* 0x000000f100027836 */ /* 0x000fe20000000000 */
[----:B------:R-:W-:-:S02]  /*e9e0*/  FSEL R214, R49, -INF , !P6 ;  /* 0xff80000031d67808 */ /* 0x000fc40007000000 */
[----:B------:R-:W-:Y:S02]  /*e9f0*/  FSEL R217, R51, -INF , !P3 ;  /* 0xff80000033d97808 */ /* 0x000fe40005800000 */
[CC--:B------:R-:W-:Y:S02]  /*ea00*/  ISETP.GE.AND P6, PT, R0.reuse, R7.reuse, PT ;  /* 0x000000070000720c */ /* 0x0c0fe40003fc6270 */
[CC--:B------:R-:W-:Y:S01]  /*ea10*/  ISETP.GE.AND P3, PT, R0.reuse, R6.reuse, PT ;  /* 0x000000060000720c */ /* 0x0c0fe20003f66270 */
[----:B------:R-:W-:Y:S01]  /*ea20*/  VIADD R0, R0, 0xf9 ;  /* 0x000000f900007836 */ /* 0x000fe20000000000 */
[----:B------:R-:W-:Y:S01]  /*ea30*/  FSEL R26, R76, -INF , !P6 ;  /* 0xff8000004c1a7808 */ /* 0x000fe20007000000 */
[----:B------:R-:W-:Y:S01]  /*ea40*/  IMAD.MOV.U32 R76, RZ, RZ, R71 ;  /* 0x000000ffff4c7224 */ /* 0x000fe200078e0047 */
[----:B------:R-:W-:Y:S01]  /*ea50*/  FSEL R51, R74, -INF , !P3 ;  /* 0xff8000004a337808 */ /* 0x000fe20005800000 */
[----:B------:R-:W-:Y:S01]  /*ea60*/  IMAD.MOV.U32 R71, RZ, RZ, R219 ;  /* 0x000000ffff477224 */ /* 0x000fe200078e00db */
[-C--:B------:R-:W-:Y:S01]  /*ea70*/  ISETP.GE.AND P6, PT, R2, R7.reuse, PT ;  /* 0x000000070200720c */ /* 0x080fe20003fc6270 */
[----:B------:R-:W-:Y:S01]  /*ea80*/  IMAD.MOV.U32 R74, RZ, RZ, R100 ;  /* 0x000000ffff4a7224 */ /* 0x000fe200078e0064 */
[----:B------:R-:W-:Y:S01]  /*ea90*/  ISETP.GE.AND P3, PT, R0, R7, PT ;  /* 0x000000070000720c */ /* 0x000fe20003f66270 */
[----:B------:R-:W-:Y:S01]  /*eaa0*/  IMAD.MOV.U32 R100, RZ, RZ, R133 ;  /* 0x000000ffff647224 */ /* 0x000fe200078e0085 */
[----:B------:R-:W-:Y:S01]  /*eab0*/  FSEL R218, R57, -INF , !P6 ;  /* 0xff80000039da7808 */ /* 0x000fe20007000000 */
[----:B------:R-:W-:Y:S01]  /*eac0*/  IMAD.MOV.U32 R133, RZ, RZ, R173 ;  /* 0x000000ffff857224 */ /* 0x000fe200078e00ad */
[----:B------:R-:W-:Y:S01]  /*ead0*/  FSEL R219, R9, -INF , !P3 ;  /* 0xff80000009db7808 */ /* 0x000fe20005800000 */
[----:B------:R-:W-:Y:S01]  /*eae0*/  IMAD.MOV.U32 R173, RZ, RZ, R220 ;  /* 0x000000ffffad7224 */ /* 0x000fe200078e00dc */
[-C--:B------:R-:W-:Y:S01]  /*eaf0*/  ISETP.GE.AND P6, PT, R2, R6.reuse, PT ;  /* 0x000000060200720c */ /* 0x080fe20003fc6270 */
[----:B------:R-:W-:Y:S01]  /*eb00*/  FMUL.FTZ R2, R8, UR22 ;  /* 0x0000001608027c20 */ /* 0x000fe20008410000 */
[----:B------:R-:W-:Y:S01]  /*eb10*/  ISETP.GE.AND P3, PT, R0, R6, PT ;  /* 0x000000060000720c */ /* 0x000fe20003f66270 */
[----:B------:R-:W-:Y:S01]  /*eb20*/  FMUL.FTZ R0, R34, UR22 ;  /* 0x0000001622007c20 */ /* 0x000fe20008410000 */
[----:B------:R-:W-:-:S02]  /*eb30*/  FSEL R220, R59, -INF , !P6 ;  /* 0xff8000003bdc7808 */ /* 0x000fc40007000000 */
[----:B-1----:R-:W-:Y:S01]  /*eb40*/  FSEL R221, R4, -INF , !P3 ;  /* 0xff80000004dd7808 */ /* 0x002fe20005800000 */
[----:B------:R1:W-:Y:S01]  /*eb50*/  MUFU.TANH R19, R0 ;  /* 0x0000000000137308 */ /* 0x0003e20000002400 */
[CC--:B------:R-:W-:Y:S02]  /*eb60*/  ISETP.GE.AND P6, PT, R43.reuse, R7.reuse, PT ;  /* 0x000000072b00720c */ /* 0x0c0fe40003fc6270 */
[----:B------:R-:W-:Y:S02]  /*eb70*/  ISETP.GE.AND P3, PT, R43, R6, PT ;  /* 0x000000062b00720c */ /* 0x000fe40003f66270 */
[----:B------:R-:W-:Y:S02]  /*eb80*/  FSEL R43, R77, -INF , !P5 ;  /* 0xff8000004d2b7808 */ /* 0x000fe40006800000 */
[----:B------:R-:W-:Y:S01]  /*eb90*/  FSEL R49, R75, -INF , !P2 ;  /* 0xff8000004b317808 */ /* 0x000fe20005000000 */
[----:B------:R-:W-:Y:S01]  /*eba0*/  MUFU.TANH R2, R2 ;  /* 0x0000000200027308 */ /* 0x000fe20000002400 */
[----:B------:R-:W-:-:S02]  /*ebb0*/  ISETP.GE.AND P5, PT, R42, R7, PT ;  /* 0x000000072a00720c */ /* 0x000fc40003fa6270 */
[-C--:B------:R-:W-:Y:S02]  /*ebc0*/  ISETP.GE.AND P2, PT, R42, R6.reuse, PT ;  /* 0x000000062a00720c */ /* 0x080fe40003f46270 */
[----:B------:R-:W-:Y:S02]  /*ebd0*/  FSEL R42, R76, -INF , !P1 ;  /* 0xff8000004c2a7808 */ /* 0x000fe40004800000 */
[----:B------:R-:W-:Y:S02]  /*ebe0*/  FSEL R57, R74, -INF , !P4 ;  /* 0xff8000004a397808 */ /* 0x000fe40006000000 */
[C---:B------:R-:W-:Y:S01]  /*ebf0*/  ISETP.GE.AND P1, PT, R41.reuse, R7, PT ;  /* 0x000000072900720c */ /* 0x040fe20003f26270 */
[----:B-1----:R-:W-:Y:S01]  /*ec00*/  FMUL.FTZ R0, R20, UR22 ;  /* 0x0000001614007c20 */ /* 0x002fe20008410000 */
[----:B------:R-:W-:Y:S02]  /*ec10*/  ISETP.GE.AND P4, PT, R41, R6, PT ;  /* 0x000000062900720c */ /* 0x000fe40003f86270 */
[----:B------:R-:W-:-:S02]  /*ec20*/  FSEL R27, R71, -INF , !P6 ;  /* 0xff800000471b7808 */ /* 0x000fc40007000000 */
[----:B------:R-:W-:Y:S02]  /*ec30*/  FSEL R41, R72, -INF , !P3 ;  /* 0xff80000048297808 */ /* 0x000fe40005800000 */
[CC--:B------:R-:W-:Y:S02]  /*ec40*/  ISETP.GE.AND P6, PT, R40.reuse, R7.reuse, PT ;  /* 0x000000072800720c */ /* 0x0c0fe40003fc6270 */
[----:B------:R-:W-:Y:S02]  /*ec50*/  ISETP.GE.AND P3, PT, R40, R6, PT ;  /* 0x000000062800720c */ /* 0x000fe40003f66270 */
[----:B------:R-:W-:Y:S02]  /*ec60*/  FSEL R40, R69, -INF , !P5 ;  /* 0xff80000045287808 */ /* 0x000fe40006800000 */
[----:B------:R-:W-:Y:S02]  /*ec70*/  FSEL R66, R100, -INF , !P2 ;  /* 0xff80000064427808 */ /* 0x000fe40005000000 */
[----:B------:R-:W-:-:S02]  /*ec80*/  ISETP.GE.AND P5, PT, R39, R7, PT ;  /* 0x000000072700720c */ /* 0x000fc40003fa6270 */
[-C--:B------:R-:W-:Y:S02]  /*ec90*/  ISETP.GE.AND P2, PT, R39, R6.reuse, PT ;  /* 0x000000062700720c */ /* 0x080fe40003f46270 */
[----:B------:R-:W-:Y:S02]  /*eca0*/  FSEL R39, R133, -INF , !P1 ;  /* 0xff80000085277808 */ /* 0x000fe40004800000 */
[----:B------:R-:W-:Y:S02]  /*ecb0*/  FSEL R67, R173, -INF , !P4 ;  /* 0xff800000ad437808 */ /* 0x000fe40006000000 */
[C---:B------:R-:W-:Y:S02]  /*ecc0*/  ISETP.GE.AND P1, PT, R38.reuse, R7, PT ;  /* 0x000000072600720c */ /* 0x040fe40003f26270 */
        /* <DEDUP_REMOVED lines=8> */
[----:B------:R-:W-:Y:S02]  /*ed50*/  ISETP.GE.AND P2, PT, R33, R6, PT ;  /* 0x000000062100720c */ /* 0x000fe40003f46270 */
[----:B------:R-:W-:Y:S02]  /*ed60*/  FSEL R33, R222, -INF , !P1 ;  /* 0xff800000de217808 */ /* 0x000fe40004800000 */
[----:B------:R-:W-:Y:S02]  /*ed70*/  FSEL R75, R246, -INF , !P4 ;  /* 0xff800000f64b7808 */ /* 0x000fe40006000000 */
[----:B------:R-:W-:Y:S02]  /*ed80*/  FSEL R69, R248, -INF , !P5 ;  /* 0xff800000f8457808 */ /* 0x000fe40006800000 */
[----:B------:R-:W-:Y:S02]  /*ed90*/  FSEL R79, R251, -INF , !P2 ;  /* 0xff800000fb4f7808 */ /* 0x000fe40005000000 */
[----:B------:R-:W-:-:S02]  /*eda0*/  ISETP.GE.AND P1, PT, R31, R7, PT ;  /* 0x000000071f00720c */ /* 0x000fc40003f26270 */
[-C--:B------:R-:W-:Y:S02]  /*edb0*/  ISETP.GE.AND P4, PT, R31, R6.reuse, PT ;  /* 0x000000061f00720c */ /* 0x080fe40003f86270 */
[C---:B------:R-:W-:Y:S02]  /*edc0*/  ISETP.GE.AND P5, PT, R28.reuse, R7, PT ;  /* 0x000000071c00720c */ /* 0x040fe40003fa6270 */
[----:B------:R-:W-:Y:S02]  /*edd0*/  ISETP.GE.AND P2, PT, R28, R6, PT ;  /* 0x000000061c00720c */ /* 0x000fe40003f46270 */
[----:B------:R-:W-:Y:S02]  /*ede0*/  FSEL R64, R223, -INF , !P6 ;  /* 0xff800000df407808 */ /* 0x000fe40007000000 */
[----:B------:R-:W-:Y:S02]  /*edf0*/  FSEL R76, R247, -INF , !P3 ;  /* 0xff800000f74c7808 */ /* 0x000fe40005800000 */
[----:B------:R-:W-:-:S02]  /*ee00*/  FSEL R73, R249, -INF , !P1 ;  /* 0xff800000f9497808 */ /* 0x000fc40004800000 */
[----:B------:R-:W-:Y:S02]  /*ee10*/  FSEL R80, R250, -INF , !P4 ;  /* 0xff800000fa507808 */ /* 0x000fe40006000000 */
[----:B------:R-:W-:Y:S02]  /*ee20*/  FSEL R77, R215, -INF , !P5 ;  /* 0xff800000d74d7808 */ /* 0x000fe40006800000 */
[----:B------:R-:W-:Y:S02]  /*ee30*/  FSEL R88, R209, -INF , !P2 ;  /* 0xff800000d1587808 */ /* 0x000fe40005000000 */
[CC--:B------:R-:W-:Y:S02]  /*ee40*/  ISETP.GE.AND P6, PT, R29.reuse, R7.reuse, PT ;  /* 0x000000071d00720c */ /* 0x0c0fe40003fc6270 */
[----:B------:R-:W-:Y:S02]  /*ee50*/  ISETP.GE.AND P3, PT, R29, R6, PT ;  /* 0x000000061d00720c */ /* 0x000fe40003f66270 */
[----:B------:R-:W-:-:S02]  /*ee60*/  ISETP.GE.AND P1, PT, R25, R7, PT ;  /* 0x000000071900720c */ /* 0x000fc40003f26270 */
[-C--:B------:R-:W-:Y:S02]  /*ee70*/  ISETP.GE.AND P4, PT, R25, R6.reuse, PT ;  /* 0x000000061900720c */ /* 0x080fe40003f86270 */
[C---:B------:R-:W-:Y:S02]  /*ee80*/  ISETP.GE.AND P5, PT, R15.reuse, R7, PT ;  /* 0x000000070f00720c */ /* 0x040fe40003fa6270 */
[----:B------:R-:W-:Y:S02]  /*ee90*/  ISETP.GE.AND P2, PT, R15, R6, PT ;  /* 0x000000060f00720c */ /* 0x000fe40003f46270 */
[----:B------:R1:W-:Y:S01]  /*eea0*/  MUFU.TANH R15, R0 ;  /* 0x00000000000f7308 */ /* 0x0003e20000002400 */
[----:B------:R-:W-:Y:S02]  /*eeb0*/  FSEL R74, R252, -INF , !P6 ;  /* 0xff800000fc4a7808 */ /* 0x000fe40007000000 */
[----:B------:R-:W-:Y:S02]  /*eec0*/  FSEL R83, R213, -INF , !P3 ;  /* 0xff800000d5537808 */ /* 0x000fe40005800000 */
[----:B------:R-:W-:-:S02]  /*eed0*/  FSEL R78, R211, -INF , !P1 ;  /* 0xff800000d34e7808 */ /* 0x000fc40004800000 */
[----:B------:R-:W-:Y:S02]  /*eee0*/  FSEL R90, R207, -INF , !P4 ;  /* 0xff800000cf5a7808 */ /* 0x000fe40006000000 */
[CC--:B------:R-:W-:Y:S02]  /*eef0*/  ISETP.GE.AND P6, PT, R24.reuse, R7.reuse, PT ;  /* 0x000000071800720c */ /* 0x0c0fe40003fc6270 */
[-C--:B------:R-:W-:Y:S02]  /*ef00*/  ISETP.GE.AND P3, PT, R24, R6.reuse, PT ;  /* 0x000000061800720c */ /* 0x080fe40003f66270 */
[C---:B------:R-:W-:Y:S02]  /*ef10*/  ISETP.GE.AND P1, PT, R14.reuse, R7, PT ;  /* 0x000000070e00720c */ /* 0x040fe40003f26270 */
[----:B------:R-:W-:Y:S01]  /*ef20*/  ISETP.GE.AND P4, PT, R14, R6, PT ;  /* 0x000000060e00720c */ /* 0x000fe20003f86270 */
[----:B-1----:R-:W-:Y:S01]  /*ef30*/  FMUL.FTZ R0, R22, UR22 ;  /* 0x0000001616007c20 */ /* 0x002fe20008410000 */
[----:B------:R-:W-:-:S02]  /*ef40*/  FSEL R81, R205, -INF , !P6 ;  /* 0xff800000cd517808 */ /* 0x000fc40007000000 */
[----:B------:R-:W-:Y:S01]  /*ef50*/  FSEL R91, R203, -INF , !P3 ;  /* 0xff800000cb5b7808 */ /* 0x000fe20005800000 */
[----:B------:R1:W-:Y:S01]  /*ef60*/  MUFU.TANH R14, R0 ;  /* 0x00000000000e7308 */ /* 0x0003e20000002400 */
[CC--:B------:R-:W-:Y:S02]  /*ef70*/  ISETP.GE.AND P6, PT, R13.reuse, R7.reuse, PT ;  /* 0x000000070d00720c */ /* 0x0c0fe40003fc6270 */
[----:B------:R-:W-:Y:S02]  /*ef80*/  ISETP.GE.AND P3, PT, R13, R6, PT ;  /* 0x000000060d00720c */ /* 0x000fe40003f66270 */
[----:B------:R-:W-:Y:S02]  /*ef90*/  FSEL R82, R202, -INF , !P5 ;  /* 0xff800000ca527808 */ /* 0x000fe40006800000 */
[----:B------:R-:W-:Y:S02]  /*efa0*/  FSEL R95, R199, -INF , !P2 ;  /* 0xff800000c75f7808 */ /* 0x000fe40005000000 */
[----:B------:R-:W-:-:S02]  /*efb0*/  ISETP.GE.AND P5, PT, R12, R7, PT ;  /* 0x000000070c00720c */ /* 0x000fc40003fa6270 */
[-C--:B------:R-:W-:Y:S02]  /*efc0*/  ISETP.GE.AND P2, PT, R12, R6.reuse, PT ;  /* 0x000000060c00720c */ /* 0x080fe40003f46270 */
[----:B------:R-:W-:Y:S02]  /*efd0*/  FSEL R89, R196, -INF , !P1 ;  /* 0xff800000c4597808 */ /* 0x000fe40004800000 */
[----:B------:R-:W-:Y:S01]  /*efe0*/  ISETP.GE.AND P1, PT, R5, R7, PT ;  /* 0x000000070500720c */ /* 0x000fe20003f26270 */
[----:B-1----:R-:W-:Y:S01]  /*eff0*/  FMUL.FTZ R0, R16, UR22 ;  /* 0x0000001610007c20 */ /* 0x002fe20008410000 */
[----:B------:R-:W-:Y:S02]  /*f000*/  FSEL R96, R193, -INF , !P4 ;  /* 0xff800000c1607808 */ /* 0x000fe40006000000 */
[----:B------:R-:W-:Y:S01]  /*f010*/  ISETP.GE.AND P4, PT, R5, R6, PT ;  /* 0x000000060500720c */ /* 0x000fe20003f86270 */
[----:B------:R1:W-:Y:S01]  /*f020*/  MUFU.TANH R13, R0 ;  /* 0x00000000000d7308 */ /* 0x0003e20000002400 */
[----:B------:R-:W-:-:S02]  /*f030*/  FSEL R97, R122, -INF , !P1 ;  /* 0xff8000007a617808 */ /* 0x000fc40004800000 */
[-C--:B------:R-:W-:Y:S02]  /*f040*/  ISETP.GE.AND P1, PT, R35, R7.reuse, PT ;  /* 0x000000072300720c */ /* 0x080fe40003f26270 */
[----:B------:R-:W-:Y:S02]  /*f050*/  FSEL R122, R119, -INF , !P4 ;  /* 0xff800000777a7808 */ /* 0x000fe40006000000 */
[----:B------:R-:W-:Y:S02]  /*f060*/  FSEL R119, R68, -INF , !P1 ;  /* 0xff80000044777808 */ /* 0x000fe40004800000 */
[----:B------:R-:W-:Y:S02]  /*f070*/  ISETP.GE.AND P1, PT, R53, R7, PT ;  /* 0x000000073500720c */ /* 0x000fe40003f26270 */
[----:B------:R-:W-:Y:S02]  /*f080*/  FSEL R92, R186, -INF , !P6 ;  /* 0xff800000ba5c7808 */ /* 0x000fe40007000000 */
[----:B------:R-:W-:-:S02]  /*f090*/  FSEL R188, R32, -INF , !P1 ;  /* 0xff80000020bc7808 */ /* 0x000fc40004800000 */
[----:B------:R-:W-:Y:S01]  /*f0a0*/  FSEL R98, R183, -INF , !P3 ;  /* 0xff800000b7627808 */ /* 0x000fe20005800000 */
[----:B-1----:R-:W-:Y:S01]  /*f0b0*/  FMUL.FTZ R0, R18, UR22 ;  /* 0x0000001612007c20 */ /* 0x002fe20008410000 */
[----:B------:R-:W-:Y:S02]  /*f0c0*/  FSEL R93, R179, -INF , !P5 ;  /* 0xff800000b35d7808 */ /* 0x000fe40006800000 */
[----:B------:R-:W-:Y:S01]  /*f0d0*/  FSEL R99, R175, -INF , !P2 ;  /* 0xff800000af637808 */ /* 0x000fe20005000000 */
[----:B------:R1:W-:Y:S01]  /*f0e0*/  MUFU.TANH R12, R0 ;  /* 0x00000000000c7308 */ /* 0x0003e20000002400 */
[-C--:B------:R-:W-:Y:S02]  /*f0f0*/  ISETP.GE.AND P1, PT, R61, R7.reuse, PT ;  /* 0x000000073d00720c */ /* 0x080fe40003f26270 */
[C---:B------:R-:W-:Y:S02]  /*f100*/  ISETP.GE.AND P6, PT, R21.reuse, R7, PT ;  /* 0x000000071500720c */ /* 0x040fe40003fc6270 */
[----:B------:R-:W-:-:S02]  /*f110*/  ISETP.GE.AND P3, PT, R21, R6, PT ;  /* 0x000000061500720c */ /* 0x000fc40003f66270 */
[C---:B------:R-:W-:Y:S02]  /*f120*/  ISETP.GE.AND P5, PT, R23.reuse, R7, PT ;  /* 0x000000071700720c */ /* 0x040fe40003fa6270 */
[----:B------:R-:W-:Y:S02]  /*f130*/  ISETP.GE.AND P2, PT, R23, R6, PT ;  /* 0x000000061700720c */ /* 0x000fe40003f46270 */
[----:B------:R-:W-:Y:S02]  /*f140*/  FSEL R94, R94, -INF , !P6 ;  /* 0xff8000005e5e7808 */ /* 0x000fe40007000000 */
[----:B------:R-:W-:Y:S02]  /*f150*/  FSEL R123, R30, -INF , !P3 ;  /* 0xff8000001e7b7808 */ /* 0x000fe40005800000 */
[----:B------:R-:W-:Y:S01]  /*f160*/  FSEL R100, R60, -INF , !P5 ;  /* 0xff8000003c647808 */ /* 0x000fe20006800000 */
[----:B-1----:R-:W-:Y:S01]  /*f170*/  FMUL.FTZ R0, R48, UR22 ;  /* 0x0000001630007c20 */ /* 0x002fe20008410000 */
[----:B------:R-:W-:-:S02]  /*f180*/  FSEL R173, R62, -INF , !P2 ;  /* 0xff8000003ead7808 */ /* 0x000fc40005000000 */
[-C--:B------:R-:W-:Y:S01]  /*f190*/  ISETP.GE.AND P4, PT, R35, R6.reuse, PT ;  /* 0x000000062300720c */ /* 0x080fe20003f86270 */
[----:B------:R1:W2:Y:S01]  /*f1a0*/  MUFU.TANH R11, R0 ;  /* 0x00000000000b7308 */ /* 0x0002a20000002400 */
[CC--:B------:R-:W-:Y:S02]  /*f1b0*/  ISETP.GE.AND P6, PT, R45.reuse, R7.reuse, PT ;  /* 0x000000072d00720c */ /* 0x0c0fe40003fc6270 */
[-C--:B------:R-:W-:Y:S02]  /*f1c0*/  ISETP.GE.AND P3, PT, R45, R6.reuse, PT ;  /* 0x000000062d00720c */ /* 0x080fe40003f66270 */
[C---:B------:R-:W-:Y:S02]  /*f1d0*/  ISETP.GE.AND P5, PT, R47.reuse, R7, PT ;  /* 0x000000072f00720c */ /* 0x040fe40003fa6270 */
[----:B------:R-:W-:Y:S02]  /*f1e0*/  ISETP.GE.AND P2, PT, R47, R6, PT ;  /* 0x000000062f00720c */ /* 0x000fe40003f46270 */
[----:B------:R-:W-:-:S02]  /*f1f0*/  FSEL R175, R70, -INF , !P4 ;  /* 0xff80000046af7808 */ /* 0x000fc40006000000 */
[----:B------:R-:W-:Y:S02]  /*f200*/  FSEL R133, R52, -INF , !P6 ;  /* 0xff80000034857808 */ /* 0x000fe40007000000 */
[----:B------:R-:W-:Y:S02]  /*f210*/  FSEL R183, R54, -INF , !P3 ;  /* 0xff80000036b77808 */ /* 0x000fe40005800000 */
[----:B------:R-:W-:Y:S01]  /*f220*/  FSEL R179, R44, -INF , !P5 ;  /* 0xff8000002cb37808 */ /* 0x000fe20006800000 */
[----:B-1----:R-:W-:Y:S01]  /*f230*/  FMUL.FTZ R0, R50, UR22 ;  /* 0x0000001632007c20 */ /* 0x002fe20008410000 */
[----:B--2---:R-:W-:Y:S02]  /*f240*/  FSEL R203, R11, -INF , !P1 ;  /* 0xff8000000bcb7808 */ /* 0x004fe40004800000 */
[----:B------:R-:W-:Y:S01]  /*f250*/  PLOP3.LUT P1, PT, PT, PT, UP0, 0x80, 0x0 ;  /* 0x000000000000781c */ /* 0x000fe20003f2f008 */
[----:B------:R1:W2:Y:S01]  /*f260*/  MUFU.TANH R9, R0 ;  /* 0x0000000000097308 */ /* 0x0002a20000002400 */
[----:B------:R-:W-:-:S02]  /*f270*/  FSEL R186, R46, -INF , !P2 ;  /* 0xff8000002eba7808 */ /* 0x000fc40005000000 */
[-C--:B------:R-:W-:Y:S02]  /*f280*/  ISETP.GE.AND P4, PT, R53, R6.reuse, PT ;  /* 0x000000063500720c */ /* 0x080fe40003f86270 */
[CC--:B------:R-:W-:Y:S02]  /*f290*/  ISETP.GE.AND P6, PT, R55.reuse, R7.reuse, PT ;  /* 0x000000073700720c */ /* 0x0c0fe40003fc6270 */
[-C--:B------:R-:W-:Y:S02]  /*f2a0*/  ISETP.GE.AND P3, PT, R55, R6.reuse, PT ;  /* 0x000000063700720c */ /* 0x080fe40003f66270 */
[C---:B------:R-:W-:Y:S02]  /*f2b0*/  ISETP.GE.AND P5, PT, R17.reuse, R7, PT ;  /* 0x000000071100720c */ /* 0x040fe40003fa6270 */
[----:B------:R-:W-:Y:S02]  /*f2c0*/  ISETP.GE.AND P2, PT, R17, R6, PT ;  /* 0x000000061100720c */ /* 0x000fe40003f46270 */
[----:B------:R-:W-:-:S02]  /*f2d0*/  FSEL R196, R19, -INF , !P4 ;  /* 0xff80000013c47808 */ /* 0x000fc40006000000 */
[----:B------:R-:W-:Y:S01]  /*f2e0*/  FSEL R193, R15, -INF , !P6 ;  /* 0xff8000000fc17808 */ /* 0x000fe20007000000 */
[----:B-1----:R-:W-:Y:S01]  /*f2f0*/  FMUL.FTZ R0, R56, UR22 ;  /* 0x0000001638007c20 */ /* 0x002fe20008410000 */
[----:B------:R-:W-:Y:S02]  /*f300*/  FSEL R199, R14, -INF , !P3 ;  /* 0xff8000000ec77808 */ /* 0x000fe40005800000 */
[----:B------:R-:W-:Y:S01]  /*f310*/  FSEL R202, R13, -INF , !P5 ;  /* 0xff8000000dca7808 */ /* 0x000fe20006800000 */
[----:B------:R1:W3:Y:S01]  /*f320*/  MUFU.TANH R5, R0 ;  /* 0x0000000000057308 */ /* 0x0002e20000002400 */
[----:B------:R-:W-:Y:S02]  /*f330*/  FSEL R205, R12, -INF , !P2 ;  /* 0xff8000000ccd7808 */ /* 0x000fe40005000000 */
[----:B------:R-:W-:Y:S02]  /*f340*/  ISETP.GE.AND P4, PT, R61, R6, PT ;  /* 0x000000063d00720c */ /* 0x000fe40003f86270 */
[----:B------:R-:W-:-:S02]  /*f350*/  ISETP.GE.AND P6, PT, R65, R7, PT ;  /* 0x000000074100720c */ /* 0x000fc40003fc6270 */
[-C--:B------:R-:W-:Y:S02]  /*f360*/  ISETP.GE.AND P3, PT, R65, R6.reuse, PT ;  /* 0x000000064100720c */ /* 0x080fe40003f66270 */
[C---:B------:R-:W-:Y:S02]  /*f370*/  ISETP.GE.AND P5, PT, R63.reuse, R7, PT ;  /* 0x000000073f00720c */ /* 0x040fe40003fa6270 */
[----:B------:R-:W-:Y:S02]  /*f380*/  ISETP.GE.AND P2, PT, R63, R6, PT ;  /* 0x000000063f00720c */ /* 0x000fe40003f46270 */
[----:B--2---:R-:W-:Y:S02]  /*f390*/  FSEL R207, R9, -INF , !P4 ;  /* 0xff80000009cf7808 */ /* 0x004fe40006000000 */
[----:B------:R-:W-:Y:S01]  /*f3a0*/  FSEL R211, R2, -INF , !P5 ;  /* 0xff80000002d37808 */ /* 0x000fe20006800000 */
[----:B-1----:R-:W-:Y:S01]  /*f3b0*/  FMUL.FTZ R0, R58, UR22 ;  /* 0x000000163a007c20 */ /* 0x002fe20008410000 */
[----:B---3--:R-:W-:-:S03]  /*f3c0*/  FSEL R209, R5, -INF , !P6 ;  /* 0xff80000005d17808 */ /* 0x008fc60007000000 */
[----:B------:R1:W2:Y:S02]  /*f3d0*/  MUFU.TANH R4, R0 ;  /* 0x0000000000047308 */ /* 0x0002a40000002400 */
[----:B-1----:R-:W-:Y:S01]  /*f3e0*/  FMUL.FTZ R0, R10, UR22 ;  /* 0x000000160a007c20 */ /* 0x002fe20008410000 */
[----:B--2---:R-:W-:-:S05]  /*f3f0*/  FSEL R213, R4, -INF , !P3 ;  /* 0xff80000004d57808 */ /* 0x004fca0005800000 */
[----:B------:R-:W1:Y:S02]  /*f400*/  MUFU.TANH R0, R0 ;  /* 0x0000000000007308 */ /* 0x000e640000002400 */
[----:B-1----:R-:W-:Y:S01]  /*f410*/  FSEL R215, R0, -INF , !P2 ;  /* 0xff80000000d77808 */ /* 0x002fe20005000000 */
        /* <DEDUP_REMOVED lines=30> */
[C---:B------:R-:W-:Y:S02]  /*f600*/  LOP3.LUT R4, R9.reuse, UR5, RZ, 0x3c, !PT ;  /* 0x0000000509047c12 */ /* 0x040fe4000f8e3cff */
[----:B------:R-:W-:Y:S01]  /*f610*/  LOP3.LUT R5, R9, UR4, RZ, 0x3c, !PT ;  /* 0x0000000409057c12 */ /* 0x000fe2000f8e3cff */
[----:B------:R-:W-:Y:S01]  /*f620*/  ULDC.64 UR4, c[0x0][0x230] ;  /* 0x00008c0000047ab9 */ /* 0x000fe20000000a00 */
[----:B------:R-:W-:-:S02]  /*f630*/  ISETP.GE.AND P1, PT, R4, RZ, PT ;  /* 0x000000ff0400720c */ /* 0x000fc40003f26270 */
        /* <DEDUP_REMOVED lines=22> */
[----:B------:R-:W-:-:S03]  /*f7a0*/  IADD3 R5, R5, R0, RZ ;  /* 0x0000000005057210 */ /* 0x000fc60007ffe0ff */
[C---:B------:R-:W-:Y:S02]  /*f7b0*/  IMAD R0, R6.reuse, UR5, R2 ;  /* 0x0000000506007c24 */ /* 0x040fe4000f8e0202 */
[----:B------:R-:W-:-:S04]  /*f7c0*/  IMAD.WIDE.U32 R4, R6, UR4, R4 ;  /* 0x0000000406047c25 */ /* 0x000fc8000f8e0004 */
[----:B------:R-:W-:Y:S01]  /*f7d0*/  IMAD.IADD R0, R5, 0x1, R0 ;  /* 0x0000000105007824 */ /* 0x000fe200078e0200 */
[----:B------:R-:W-:Y:S06]  /*f7e0*/  BRA `(.L_x_2330) ;  /* 0x0000000000107947 */ /* 0x000fec0003800000 */
.L_x_2329:
[----:B------:R-:W-:-:S04]  /*f7f0*/  ULEA UR5, -UR10, URZ, 0x8 ;  /* 0x0000003f0a057291 */ /* 0x000fc8000f8e413f */
[----:B------:R-:W-:Y:S02]  /*f800*/  USHF.R.S32.HI UR4, URZ, 0x1f, UR5 ;  /* 0x0000001f3f047899 */ /* 0x000fe40008011405 */
[----:B------:R-:W-:-:S04]  /*f810*/  MOV R4, UR5 ;  /* 0x0000000500047c02 */ /* 0x000fc80008000f00 */
[----:B------:R-:W-:-:S07]  /*f820*/  MOV R0, UR4 ;  /* 0x0000000400007c02 */ /* 0x000fce0008000f00 */
.L_x_2330:
[----:B------:R-:W-:Y:S01]  /*f830*/  IADD3 R4, P1, R129, R4, RZ ;  /* 0x0000000481047210 */ /* 0x000fe20007f3e0ff */
[----:B------:R-:W-:Y:S02]  /*f840*/  USHF.L.U32 UR4, UR10, 0x5, URZ ;  /* 0x000000050a047899 */ /* 0x000fe4000800063f */
[----:B------:R-:W-:Y:S02]  /*f850*/  USHF.L.U64.HI UR10, UR10, 0x5, UR11 ;  /* 0x000000050a0a7899 */ /* 0x000fe4000801020b */
[----:B------:R-:W-:Y:S01]  /*f860*/  IMAD.X R0, R128, 0x1, R0, P1 ;  /* 0x0000000180007824 */ /* 0x000fe200008e0600 */
[----:B------:R-:W-:-:S04]  /*f870*/  LEA R2, P1, R4, UR8, 0x1 ;  /* 0x0000000804027c11 */ /* 0x000fc8000f8208ff */
[----:B------:R-:W-:Y:S01]  /*f880*/  LEA.HI.X R12, R4, UR9, R0, 0x1, P1 ;  /* 0x00000009040c7c11 */ /* 0x000fe200088f0c00 */
[----:B------:R-:W-:Y:S01]  /*f890*/  STL [R1+0xc], R2 ;  /* 0x00000c0201007387 */ /* 0x000fe20000100800 */
[----:B------:R-:W-:-:S03]  /*f8a0*/  IADD3 R10, P1, R2, UR4, RZ ;  /* 0x00000004020a7c10 */ /* 0x000fc6000ff3e0ff */
[----:B------:R1:W-:Y:S01]  /*f8b0*/  STL [R1+0x8], R12 ;  /* 0x0000080c01007387 */ /* 0x0003e20000100800 */
[----:B------:R-:W-:Y:S01]  /*f8c0*/  IADD3.X R11, R12, UR10, RZ, P1, !PT ;  /* 0x0000000a0c0b7c10 */ /* 0x000fe20008ffe4ff */
[----:B------:R-:W-:Y:S01]  /*f8d0*/  IMAD.MOV.U32 R13, RZ, RZ, R12 ;  /* 0x000000ffff0d7224 */ /* 0x000fe200078e000c */
[----:B------:R-:W-:-:S04]  /*f8e0*/  IADD3 R8, P1, R10, UR4, RZ ;  /* 0x000000040a087c10 */ /* 0x000fc8000ff3e0ff */
[----:B------:R-:W-:Y:S02]  /*f8f0*/  IADD3.X R9, R11, UR10, RZ, P1, !PT ;  /* 0x0000000a0b097c10 */ /* 0x000fe40008ffe4ff */
[----:B------:R-:W-:-:S04]  /*f900*/  IADD3 R6, P1, R8, UR4, RZ ;  /* 0x0000000408067c10 */ /* 0x000fc8000ff3e0ff */
[----:B------:R-:W-:Y:S02]  /*f910*/  IADD3.X R7, R9, UR10, RZ, P1, !PT ;  /* 0x0000000a09077c10 */ /* 0x000fe40008ffe4ff */
[----:B------:R-:W-:-:S04]  /*f920*/  IADD3 R4, P1, R6, UR4, RZ ;  /* 0x0000000406047c10 */ /* 0x000fc8000ff3e0ff */
[----:B------:R-:W-:Y:S02]  /*f930*/  IADD3.X R5, R7, UR10, RZ, P1, !PT ;  /* 0x0000000a07057c10 */ /* 0x000fe40008ffe4ff */
[----:B------:R-:W-:-:S04]  /*f940*/  IADD3 R16, P1, R4, UR4, RZ ;  /* 0x0000000404107c10 */ /* 0x000fc8000ff3e0ff */
[----:B------:R-:W-:Y:S01]  /*f950*/  IADD3.X R17, R5, UR10, RZ, P1, !PT ;  /* 0x0000000a05117c10 */ /* 0x000fe20008ffe4ff */
[----:B-1----:R-:W-:Y:S01]  /*f960*/  IMAD.MOV.U32 R12, RZ, RZ, R2 ;  /* 0x000000ffff0c7224 */ /* 0x002fe200078e0002 */
[----:B------:R-:W-:-:S04]  /*f970*/  IADD3 R14, P1, R16, UR4, RZ ;  /* 0x00000004100e7c10 */ /* 0x000fc8000ff3e0ff */
[----:B------:R-:W-:Y:S01]  /*f980*/  IADD3.X R15, R17, UR10, RZ, P1, !PT ;  /* 0x0000000a110f7c10 */ /* 0x000fe20008ffe4ff */
[----:B------:R-:W-:Y:S01]  /*f990*/  @!PT LDS RZ, [RZ] ;  /* 0x00000000fffff984 */ /* 0x000fe20000000800 */
[----:B------:R-:W-:Y:S01]  /*f9a0*/  @!PT LDS RZ, [RZ] ;  /* 0x00000000fffff984 */ /* 0x000fe20000000800 */
[----:B------:R-:W-:Y:S01]  /*f9b0*/  @!PT LDS RZ, [RZ] ;  /* 0x00000000fffff984 */ /* 0x000fe20000000800 */
[----:B------:R1:W-:Y:S01]  /*f9c0*/  LDGSTS.E.BYPASS.LTC128B.128 [R243+0x2000], desc[UR16][R12.64] ;  /* 0x020000000cf37fae */ /* 0x0003e2000b901d50 */
[----:B------:R-:W-:-:S03]  /*f9d0*/  IADD3 R20, P1, R14, UR4, RZ ;  /* 0x000000040e147c10 */ /* 0x000fc6000ff3e0ff */
        /* <DEDUP_REMOVED lines=8> */
[----:B------:R-:W-:-:S03]  /*fa60*/  IADD3.X R19, R23, UR10, RZ, P1, !PT ;  /* 0x0000000a17137c10 */ /* 0x000fc60008ffe4ff */
[----:B------:R-:W-:Y:S04]  /*fa70*/  LDGSTS.E.BYPASS.LTC128B.128 [R243+0x4800], desc[UR16][R16.64] ;  /* 0x0480000010f37fae */ /* 0x000fe8000b901d50 */
[----:B------:R-:W-:Y:S01]  /*fa80*/  LDGSTS.E.BYPASS.LTC128B.128 [R243+0x5000], desc[UR16][R14.64] ;  /* 0x050000000ef37fae */ /* 0x000fe2000b901d50 */
[----:B-1----:R-:W-:-:S03]  /*fa90*/  IADD3 R12, P1, R18, UR4, RZ ;  /* 0x00000004120c7c10 */ /* 0x002fc6000ff3e0ff */
[----:B------:R-:W-:Y:S01]  /*faa0*/  LDGSTS.E.BYPASS.LTC128B.128 [R243+0x5800], desc[UR16][R20.64] ;  /* 0x0580000014f37fae */ /* 0x000fe2000b901d50 */
[----:B------:R-:W-:-:S03]  /*fab0*/  IADD3.X R13, R19, UR10, RZ, P1, !PT ;  /* 0x0000000a130d7c10 */ /* 0x000fc60008ffe4ff */
[----:B------:R-:W-:Y:S01]  /*fac0*/  LDGSTS.E.BYPASS.LTC128B.128 [R243+0x6000], desc[UR16][R22.64] ;  /* 0x0600000016f37fae */ /* 0x000fe2000b901d50 */
[----:B--2---:R-:W-:-:S03]  /*fad0*/  IADD3 R10, P1, R12, UR4, RZ ;  /* 0x000000040c0a7c10 */ /* 0x004fc6000ff3e0ff */
[----:B------:R-:W-:Y:S01]  /*fae0*/  LDGSTS.E.BYPASS.LTC128B.128 [R243+0x6800], desc[UR16][R18.64] ;  /* 0x0680000012f37fae */ /* 0x000fe2000b901d50 */
[----:B------:R-:W-:Y:S02]  /*faf0*/  IADD3.X R11, R13, UR10, RZ, P1, !PT ;  /* 0x0000000a0d0b7c10 */ /* 0x000fe40008ffe4ff */
[----:B---3--:R-:W-:Y:S01]  /*fb00*/  IADD3 R8, P1, R10, UR4, RZ ;  /* 0x000000040a087c10 */ /* 0x008fe2000ff3e0ff */
[----:B------:R1:W-:Y:S03]  /*fb10*/  LDGSTS.E.BYPASS.LTC128B.128 [R243+0x7000], desc[UR16][R12.64] ;  /* 0x070000000cf37fae */ /* 0x0003e6000b901d50 */
[----:B------:R-:W-:Y:S01]  /*fb20*/  IADD3.X R9, R11, UR10, RZ, P1, !PT ;  /* 0x0000000a0b097c10 */ /* 0x000fe20008ffe4ff */
[----:B------:R2:W-:Y:S01]  /*fb30*/  LDGSTS.E.BYPASS.LTC128B.128 [R243+0x7800], desc[UR16][R10.64] ;  /* 0x078000000af37fae */ /* 0x0005e2000b901d50 */
[----:B----4-:R-:W-:-:S03]  /*fb40*/  IADD3 R6, P1, R8, UR4, RZ ;  /* 0x0000000408067c10 */ /* 0x010fc6000ff3e0ff */
[----:B------:R2:W-:Y:S01]  /*fb50*/  LDGSTS.E.BYPASS.LTC128B.128 [R243+0x8000], desc[UR16][R8.64] ;  /* 0x0800000008f37fae */ /* 0x0005e2000b901d50 */
[----:B------:R-:W-:Y:S02]  /*fb60*/  IADD3.X R7, R9, UR10, RZ, P1, !PT ;  /* 0x0000000a09077c10 */ /* 0x000fe40008ffe4ff */
[----:B-----5:R-:W-:-:S03]  /*fb70*/  IADD3 R4, P1, R6, UR4, RZ ;  /* 0x0000000406047c10 */ /* 0x020fc6000ff3e0ff */
[----:B------:R2:W-:Y:S01]  /*fb80*/  LDGSTS.E.BYPASS.LTC128B.128 [R243+0x8800], desc[UR16][R6.64] ;  /* 0x0880000006f37fae */ /* 0x0005e2000b901d50 */
[----:B------:R-:W-:-:S05]  /*fb90*/  IADD3.X R5, R7, UR10, RZ, P1, !PT ;  /* 0x0000000a07057c10 */ /* 0x000fca0008ffe4ff */
[----:B------:R2:W-:Y:S01]  /*fba0*/  LDGSTS.E.BYPASS.LTC128B.128 [R243+0x9000], desc[UR16][R4.64] ;  /* 0x0900000004f37fae */ /* 0x0005e2000b901d50 */
[----:B-1----:R-:W-:-:S04]  /*fbb0*/  IADD3 R12, P1, R4, UR4, RZ ;  /* 0x00000004040c7c10 */ /* 0x002fc8000ff3e0ff */
[----:B------:R-:W-:-:S05]  /*fbc0*/  IADD3.X R13, R5, UR10, RZ, P1, !PT ;  /* 0x0000000a050d7c10 */ /* 0x000fca0008ffe4ff */
[----:B------:R2:W-:Y:S04]  /*fbd0*/  LDGSTS.E.BYPASS.LTC128B.128 [R243+0x9800], desc[UR16][R12.64] ;  /* 0x098000000cf37fae */ /* 0x0005e8000b901d50 */
[----:B------:R-:W0:Y:S02]  /*fbe0*/  LDGDEPBAR ;  /* 0x00000000000079af */ /* 0x000e240000000000 */
.L_x_2328:
[----:B------:R-:W-:Y:S01]  /*fbf0*/  FMNMX.FTZ R0, R36, R26, !PT ;  /* 0x0000001a24007209 */ /* 0x000fe20007810000 */
[----:B--2---:R-:W2:Y:S03]  /*fc00*/  LDL.LU R7, [R1+0x10] ;  /* 0x0000100001077983 */ /* 0x004ea60000300800 */
[----:B------:R-:W-:Y:S01]  /*fc10*/  FMNMX.FTZ R0, R111, R0, !PT ;  /* 0x000000006f007209 */ /* 0x000fe20007810000 */
[----:B------:R-:W3:Y:S03]  /*fc20*/  LDL.LU R8, [R1+0x14] ;  /* 0x0000140001087983 */ /* 0x000ee60000300800 */
[----:B------:R-:W-:Y:S01]  /*fc30*/  FMNMX.FTZ R0, R43, R0, !PT ;  /* 0x000000002b007209 */ /* 0x000fe20007810000 */
[----:B------:R-:W-:Y:S03]  /*fc40*/  LDSM.16.MT88.4 R12, [R135+0xa000] ;  /* 0x00a00000870c783b */ /* 0x000fe60000004200 */
        /* <DEDUP_REMOVED lines=131> */
[----:B------:R-:W-:-:S05]  /*10480*/  FMNMX.FTZ R4, R221, R4, !PT ;  /* 0x00000004dd047209 */ /* 0x000fca0007810000 */
[----:B------:R-:W4:Y:S01]  /*10490*/  SHFL.BFLY PT, R6, R4, 0x2, 0x1f ;  /* 0x0c401f0004067f89 */ /* 0x000f2200000e0000 */
[----:B---3--:R-:W-:-:S04]  /*104a0*/  MOV R20, R8 ;  /* 0x0000000800147202 */ /* 0x008fc80000000f00 */
[----:B------:R-:W-:Y:S02]  /*104b0*/  MOV R25, R20 ;  /* 0x0000001400197202 */ /* 0x000fe40000000f00 */
[----:B-1----:R-:W-:-:S04]  /*104c0*/  FMNMX.FTZ R87, R0, R2, !PT ;  /* 0x0000000200577209 */ /* 0x002fc80007810000 */
[C---:B------:R-:W-:Y:S01]  /*104d0*/  FSETP.NEU.FTZ.AND P2, PT, R87.reuse, -INF , PT ;  /* 0xff8000005700780b */ /* 0x040fe20003f5d000 */
[----:B------:R-:W-:-:S05]  /*104e0*/  FMUL.FTZ R2, R87, UR14 ;  /* 0x0000000e57027c20 */ /* 0x000fca0008410000 */
[----:B------:R-:W-:Y:S02]  /*104f0*/  FSEL R2, R2, RZ, P2 ;  /* 0x000000ff02027208 */ /* 0x000fe40001000000 */
[----:B----4-:R-:W-:-:S03]  /*10500*/  FMNMX.FTZ R0, R4, R6, !PT ;  /* 0x0000000604007209 */ /* 0x010fc60007810000 */
[--C-:B------:R-:W-:Y:S01]  /*10510*/  FFMA.FTZ R5, R26, UR14, -R2.reuse ;  /* 0x0000000e1a057c23 */ /* 0x100fe20008010802 */
[----:B------:R-:W-:-:S03]  /*10520*/  FFMA.FTZ R4, R111, UR14, -R2 ;  /* 0x0000000e6f047c23 */ /* 0x000fc60008010802 */
[----:B------:R1:W-:Y:S08]  /*10530*/  MUFU.EX2 R9, R5 ;  /* 0x0000000500097308 */ /* 0x0003f00000000800 */
[----:B------:R3:W-:Y:S01]  /*10540*/  MUFU.EX2 R34, R4 ;  /* 0x0000000400227308 */ /* 0x0007e20000000800 */
[----:B-1----:R-:W1:Y:S01]  /*10550*/  SHFL.BFLY PT, R5, R0, 0x1, 0x1f ;  /* 0x0c201f0000057f89 */ /* 0x002e6200000e0000 */
[----:B---3--:R-:W-:-:S06]  /*10560*/  FFMA.FTZ R4, R43, UR14, -R2 ;  /* 0x0000000e2b047c23 */ /* 0x008fcc0008010802 */
[----:B------:R3:W-:Y:S01]  /*10570*/  MUFU.EX2 R24, R4 ;  /* 0x0000000400187308 */ /* 0x0007e20000000800 */
[----:B-1----:R-:W-:Y:S01]  /*10580*/  FMNMX.FTZ R86, R0, R5, !PT ;  /* 0x0000000500567209 */ /* 0x002fe20007810000 */
[--C-:B------:R-:W-:Y:S01]  /*10590*/  FFMA.FTZ R0, R27, UR14, -R2.reuse ;  /* 0x0000000e1b007c23 */ /* 0x100fe20008010802 */
[----:B------:R-:W-:Y:S02]  /*105a0*/  FSEL R5, R87, RZ, P2 ;  /* 0x000000ff57057208 */ /* 0x000fe40001000000 */
[----:B------:R-:W-:Y:S01]  /*105b0*/  FSETP.NEU.FTZ.AND P1, PT, R86, -INF , PT ;  /* 0xff8000005600780b */ /* 0x000fe20003f3d000 */
[----:B---3--:R-:W-:Y:S02]  /*105c0*/  FFMA.FTZ R4, R108, UR14, -R2 ;  /* 0x0000000e6c047c23 */ /* 0x008fe40008010802 */
[----:B------:R1:W-:Y:S01]  /*105d0*/  MUFU.EX2 R70, R0 ;  /* 0x0000000000467308 */ /* 0x0003e20000000800 */
[----:B------:R-:W-:-:S04]  /*105e0*/  FADD.FTZ R5, R36, -R5 ;  /* 0x8000000524057221 */ /* 0x000fc80000010000 */
[----:B------:R-:W-:-:S03]  /*105f0*/  FMUL.FTZ R5, R5, UR14 ;  /* 0x0000000e05057c20 */ /* 0x000fc60008410000 */
[----:B------:R3:W4:Y:S08]  /*10600*/  MUFU.EX2 R111, R4 ;  /* 0x00000004006f7308 */ /* 0x0007300000000800 */
[----:B------:R-:W5:Y:S01]  /*10610*/  MUFU.EX2 R84, R5 ;  /* 0x0000000500547308 */ /* 0x000f620000000800 */
[----:B-1----:R-:W-:-:S05]  /*10620*/  FMUL.FTZ R0, R86, UR14 ;  /* 0x0000000e56007c20 */ /* 0x002fca0008410000 */
[----:B------:R-:W-:Y:S01]  /*10630*/  FSEL R0, R0, RZ, P1 ;  /* 0x000000ff00007208 */ /* 0x000fe20000800000 */
[----:B---3--:R-:W-:Y:S01]  /*10640*/  FFMA.FTZ R4, R42, UR14, -R2 ;  /* 0x0000000e2a047c23 */ /* 0x008fe20008010802 */
[----:B----4-:R-:W-:-:S03]  /*10650*/  F2FP.F16.F32.PACK_AB R10, R111, R24 ;  /* 0x000000186f0a723e */ /* 0x010fc600000000ff */
[----:B------:R-:W-:Y:S01]  /*10660*/  FFMA.FTZ R6, R112, UR14, -R0 ;  /* 0x0000000e70067c23 */ /* 0x000fe20008010800 */
[----:B------:R1:W3:Y:S01]  /*10670*/  MUFU.EX2 R21, R4 ;  /* 0x0000000400157308 */ /* 0x0002e20000000800 */
[-C--:B-----5:R-:W-:Y:S01]  /*10680*/  FMUL.FTZ R136, R136, R84.reuse ;  /* 0x0000005488887220 */ /* 0x0a0fe20000410000 */
        /* <DEDUP_REMOVED lines=12> */
[--C-:B-1----:R-:W-:Y:S01]  /*10750*/  FFMA.FTZ R4, R102, UR14, -R2.reuse ;  /* 0x0000000e66047c23 */ /* 0x102fe20008010802 */
[----:B------:R-:W-:Y:S01]  /*10760*/  MOV R102, R9 ;  /* 0x0000000900667202 */ /* 0x000fe20000000f00 */
[-C--:B------:R-:W-:Y:S01]  /*10770*/  FMUL.FTZ R164, R164, R84.reuse ;  /* 0x00000054a4a47220 */ /* 0x080fe20000410000 */
[-C--:B------:R-:W-:Y:S01]  /*10780*/  FMUL.FTZ R165, R165, R84.reuse ;  /* 0x00000054a5a57220 */ /* 0x080fe20000410000 */
[----:B------:R1:W-:Y:S01]  /*10790*/  MUFU.EX2 R22, R4 ;  /* 0x0000000400167308 */ /* 0x0003e20000000800 */
[-C--:B------:R-:W-:Y:S01]  /*107a0*/  FMUL.FTZ R160, R160, R84.reuse ;  /* 0x00000054a0a07220 */ /* 0x080fe20000410000 */
[----:B------:R-:W-:Y:S01]  /*107b0*/  FMUL.FTZ R161, R161, R84 ;  /* 0x00000054a1a17220 */ /* 0x000fe20000410000 */
[----:B-1----:R-:W-:Y:S01]  /*107c0*/  FFMA.FTZ R4, R101, UR14, -R2 ;  /* 0x0000000e65047c23 */ /* 0x002fe20008010802 */
[----:B------:R-:W-:-:S04]  /*107d0*/  MOV R101, R25 ;  /* 0x0000001900657202 */ /* 0x000fc80000000f00 */
[----:B------:R1:W-:Y:S02]  /*107e0*/  MUFU.EX2 R68, R4 ;  /* 0x0000000400447308 */ /* 0x0003e40000000800 */
[----:B-1----:R-:W-:-:S06]  /*107f0*/  FFMA.FTZ R4, R40, UR14, -R2 ;  /* 0x0000000e28047c23 */ /* 0x002fcc0008010802 */
[----:B------:R1:W-:Y:S02]  /*10800*/  MUFU.EX2 R128, R4 ;  /* 0x0000000400807308 */ /* 0x0003e40000000800 */
[----:B-1----:R-:W-:-:S06]  /*10810*/  FFMA.FTZ R4, R51, UR14, -R0 ;  /* 0x0000000e33047c23 */ /* 0x002fcc0008010800 */
[----:B------:R1:W-:Y:S02]  /*10820*/  MUFU.EX2 R252, R4 ;  /* 0x0000000400fc7308 */ /* 0x0003e40000000800 */
[----:B-1----:R-:W-:Y:S01]  /*10830*/  FFMA.FTZ R4, R130, UR14, -R0 ;  /* 0x0000000e82047c23 */ /* 0x002fe20008010800 */
[----:B---3--:R-:W-:-:S05]  /*10840*/  MOV R130, R21 ;  /* 0x0000001500827202 */ /* 0x008fca0000000f00 */
[----:B------:R1:W-:Y:S02]  /*10850*/  MUFU.EX2 R8, R4 ;  /* 0x0000000400087308 */ /* 0x0003e40000000800 */
[----:B-1----:R-:W-:-:S06]  /*10860*/  FFMA.FTZ R4, R49, UR14, -R0 ;  /* 0x0000000e31047c23 */ /* 0x002fcc0008010800 */
[----:B------:R1:W3:Y:S02]  /*10870*/  MUFU.EX2 R26, R4 ;  /* 0x00000004001a7308 */ /* 0x0002e40000000800 */
[----:B-1----:R-:W-:Y:S02]  /*10880*/  FSEL R4, R86, RZ, P1 ;  /* 0x000000ff56047208 */ /* 0x002fe40000800000 */
[----:B---3--:R-:W-:-:S03]  /*10890*/  F2FP.F16.F32.PACK_AB R11, R129, R26 ;  /* 0x0000001a810b723e */ /* 0x008fc600000000ff */
[----:B------:R-:W-:Y:S01]  /*108a0*/  FADD.FTZ R3, R3, -R4 ;  /* 0x8000000403037221 */ /* 0x000fe20000010000 */
[----:B------:R-:W-:Y:S01]  /*108b0*/  FFMA.FTZ R4, R110, UR14, -R2 ;  /* 0x0000000e6e047c23 */ /* 0x000fe20008010802 */
[----:B------:R-:W-:Y:S02]  /*108c0*/  MOV R110, R34 ;  /* 0x00000022006e7202 */ /* 0x000fe40000000f00 */
[----:B------:R-:W-:Y:S01]  /*108d0*/  FMUL.FTZ R3, R3, UR14 ;  /* 0x0000000e03037c20 */ /* 0x000fe20008410000 */
[----:B------:R1:W-:Y:S08]  /*108e0*/  MUFU.EX2 R6, R4 ;  /* 0x0000000400067308 */ /* 0x0003f00000000800 */
[----:B------:R3:W4:Y:S01]  /*108f0*/  MUFU.EX2 R85, R3 ;  /* 0x0000000300557308 */ /* 0x0007220000000800 */
[----:B-1----:R-:W-:-:S02]  /*10900*/  FFMA.FTZ R4, R41, UR14, -R0 ;  /* 0x0000000e29047c23 */ /* 0x002fc40008010800 */
[----:B------:R-:W-:Y:S05]  /*10910*/  LDSM.16.MT88.4 R40, [R225+0xb000] ;  /* 0x00b00000e128783b */ /* 0x000fea0000004200 */
[----:B------:R-:W-:Y:S01]  /*10920*/  MUFU.EX2 R248, R4 ;  /* 0x0000000400f87308 */ /* 0x000fe20000000800 */
[----:B---3--:R-:W-:Y:S01]  /*10930*/  FFMA.FTZ R3, R103, UR14, -R2 ;  /* 0x0000000e67037c23 */ /* 0x008fe20008010802 */
[----:B------:R-:W-:Y:S01]  /*10940*/  MOV R103, R8 ;  /* 0x0000000800677202 */ /* 0x000fe20000000f00 */
[----:B----4-:R-:W-:Y:S01]  /*10950*/  FMUL.FTZ R138, R138, R85 ;  /* 0x000000558a8a7220 */ /* 0x010fe20000410000 */
[----:B------:R-:W-:-:S04]  /*10960*/  F2FP.F16.F32.PACK_AB R8, R34, R102 ;  /* 0x000000662208723e */ /* 0x000fc800000000ff */
[----:B------:R1:W-:Y:S01]  /*10970*/  MUFU.EX2 R65, R3 ;  /* 0x0000000300417308 */ /* 0x0003e20000000800 */
[----:B------:R-:W-:Y:S01]  /*10980*/  F2FP.F16.F32.PACK_AB R9, R103, R252 ;  /* 0x000000fc6709723e */ /* 0x000fe200000000ff */
[-C--:B------:R-:W-:Y:S01]  /*10990*/  FMUL.FTZ R139, R139, R85.reuse ;  /* 0x000000558b8b7220 */ /* 0x080fe20000410000 */
[-C--:B------:R-:W-:Y:S01]  /*109a0*/  FMUL.FTZ R146, R146, R85.reuse ;  /* 0x0000005592927220 */ /* 0x080fe20000410000 */
        /* <DEDUP_REMOVED lines=12> */
[----:B------:R-:W3:Y:S01]  /*10a70*/  LDSM.16.MT88.4 R12, [R225+0xa000] ;  /* 0x00a00000e10c783b */ /* 0x000ee20000004200 */
[----:B-1----:R-:W-:Y:S01]  /*10a80*/  FFMA.FTZ R3, R39, UR14, -R2 ;  /* 0x0000000e27037c23 */ /* 0x002fe20008010802 */
[-C--:B------:R-:W-:Y:S01]  /*10a90*/  FMUL.FTZ R167, R167, R85.reuse ;  /* 0x00000055a7a77220 */ /* 0x080fe20000410000 */
[-C--:B------:R-:W-:Y:S01]  /*10aa0*/  FMUL.FTZ R162, R162, R85.reuse ;  /* 0x00000055a2a27220 */ /* 0x080fe20000410000 */
[----:B------:R-:W-:Y:S01]  /*10ab0*/  FMUL.FTZ R163, R163, R85 ;  /* 0x00000055a3a37220 */ /* 0x000fe20000410000 */
[----:B------:R1:W4:Y:S01]  /*10ac0*/  MUFU.EX2 R5, R3 ;  /* 0x0000000300057308 */ /* 0x0003220000000800 */
[----:B------:R-:W-:Y:S01]  /*10ad0*/  HMMA.16816.F32 R48, R8, R16, R140 ;  /* 0x000000100830723c */ /* 0x000fe2000000188c */
[----:B--2---:R-:W-:-:S06]  /*10ae0*/  MOV R34, R7 ;  /* 0x0000000700227202 */ /* 0x004fcc0000000f00 */
[----:B------:R-:W-:Y:S02]  /*10af0*/  MOV R143, R6 ;  /* 0x00000006008f7202 */ /* 0x000fe40000000f00 */
[----:B------:R-:W-:Y:S01]  /*10b00*/  F2FP.F16.F32.PACK_AB R6, R68, R70 ;  /* 0x000000464406723e */ /* 0x000fe200000000ff */
[--C-:B-1----:R-:W-:Y:S01]  /*10b10*/  FFMA.FTZ R3, R109, UR14, -R2.reuse ;  /* 0x0000000e6d037c23 */ /* 0x102fe20008010802 */
[----:B------:R-:W-:Y:S02]  /*10b20*/  MOV R109, R22 ;  /* 0x00000016006d7202 */ /* 0x000fe40000000f00 */
[----:B------:R-:W1:Y:S01]  /*10b30*/  LDSM.16.MT88.4 R20, [R224+0xa000] ;  /* 0x00a00000e014783b */ /* 0x000e620000004200 */
[----:B------:R2:W-:Y:S01]  /*10b40*/  MUFU.EX2 R112, R3 ;  /* 0x0000000300707308 */ /* 0x0005e20000000800 */
[----:B------:R-:W-:Y:S01]  /*10b50*/  F2FP.F16.F32.PACK_AB R4, R109, R130 ;  /* 0x000000826d04723e */ /* 0x000fe200000000ff */
[----:B---3--:R-:W-:Y:S01]  /*10b60*/  HMMA.16816.F32 R164, R8, R12, R164 ;  /* 0x0000000c08a4723c */ /* 0x008fe200000018a4 */
[----:B--2---:R-:W-:-:S05]  /*10b70*/  FFMA.FTZ R3, R38, UR14, -R2 ;  /* 0x0000000e26037c23 */ /* 0x004fca0008010802 */
[----:B------:R-:W-:Y:S01]  /*10b80*/  HMMA.16816.F32 R160, R8, R14, R160 ;  /* 0x0000000e08a0723c */ /* 0x000fe200000018a0 */
[----:B------:R2:W-:Y:S01]  /*10b90*/  MUFU.EX2 R27, R3 ;  /* 0x00000003001b7308 */ /* 0x0005e20000000800 */
[----:B------:R-:W-:Y:S01]  /*10ba0*/  FFMA.FTZ R12, R105, UR14, -R2 ;  /* 0x0000000e690c7c23 */ /* 0x000fe20008010802 */
[----:B------:R-:W-:-:S06]  /*10bb0*/  MOV R105, R129 ;  /* 0x0000008100697202 */ /* 0x000fcc0000000f00 */
[----:B------:R3:W-:Y:S01]  /*10bc0*/  MUFU.EX2 R140, R12 ;  /* 0x0000000c008c7308 */ /* 0x0007e20000000800 */
[----:B--2---:R-:W-:Y:S01]  /*10bd0*/  FFMA.FTZ R3, R37, UR14, -R2 ;  /* 0x0000000e25037c23 */ /* 0x004fe20008010802 */
[C---:B-1----:R-:W-:Y:S06]  /*10be0*/  HMMA.16816.F32 R148, R8.reuse, R20, R148 ;  /* 0x000000140894723c */ /* 0x042fec0000001894 */
[----:B------:R1:W-:Y:S01]  /*10bf0*/  MUFU.EX2 R32, R3 ;  /* 0x0000000300207308 */ /* 0x0003e20000000800 */
[----:B------:R-:W-:Y:S01]  /*10c00*/  HMMA.16816.F32 R156, R8, R22, R156 ;  /* 0x00000016089c723c */ /* 0x000fe2000000189c */
[----:B---3--:R-:W-:Y:S01]  /*10c10*/  LDSM.16.MT88.4 R12, [R135+0xb000] ;  /* 0x00b00000870c783b */ /* 0x008fe20000004200 */
[----:B-1----:R-:W-:-:S04]  /*10c20*/  FFMA.FTZ R3, R57, UR14, -R0 ;  /* 0x0000000e39037c23 */ /* 0x002fc80008010800 */
[----:B------:R-:W-:Y:S01]  /*10c30*/  HMMA.16816.F32 R56, R8, R18, R152 ;  /* 0x000000120838723c */ /* 0x000fe20000001898 */
[----:B------:R-:W1:Y:S01]  /*10c40*/  LDSM.16.MT88.4 R16, [R135+0xa800] ;  /* 0x00a800008710783b */ /* 0x000e620000004200 */
[----:B------:R2:W-:Y:S03]  /*10c50*/  MUFU.EX2 R251, R3 ;  /* 0x0000000300fb7308 */ /* 0x0005e60000000800 */
[----:B------:R-:W3:Y:S02]  /*10c60*/  LDSM.16.MT88.4 R8, [R225+0xa800] ;  /* 0x00a80000e108783b */ /* 0x000ee40000004200 */
[----:B----4-:R-:W-:Y:S01]  /*10c70*/  MOV R154, R5 ;  /* 0x00000005009a7202 */ /* 0x010fe20000000f00 */
[----:B--2---:R-:W-:Y:S01]  /*10c80*/  FFMA.FTZ R3, R113, UR14, -R0 ;  /* 0x0000000e71037c23 */ /* 0x004fe20008010800 */
[----:B------:R-:W-:-:S03]  /*10c90*/  MOV R113, R26 ;  /* 0x0000001a00717202 */ /* 0x000fc60000000f00 */
[----:B------:R2:W4:Y:S02]  /*10ca0*/  MUFU.EX2 R250, R3 ;  /* 0x0000000300fa7308 */ /* 0x0005240000000800 */
[----:B--2---:R-:W-:Y:S01]  /*10cb0*/  FFMA.FTZ R3, R114, UR14, -R0 ;  /* 0x0000000e72037c23 */ /* 0x004fe20008010800 */
[----:B------:R-:W-:Y:S02]  /*10cc0*/  MOV R114, R24 ;  /* 0x0000001800727202 */ /* 0x000fe40000000f00 */
[----:B----4-:R-:W-:-:S03]  /*10cd0*/  F2FP.F16.F32.PACK_AB R5, R250, R251 ;  /* 0x000000fbfa05723e */ /* 0x010fc600000000ff */
[----:B------:R2:W4:Y:S02]  /*10ce0*/  MUFU.EX2 R247, R3 ;  /* 0x0000000300f77308 */ /* 0x0005240000000800 */
[----:B--2---:R-:W-:Y:S01]  /*10cf0*/  FFMA.FTZ R3, R104, UR14, -R2 ;  /* 0x0000000e68037c23 */ /* 0x004fe20008010802 */
[----:B------:R-:W-:Y:S02]  /*10d00*/  MOV R104, R27 ;  /* 0x0000001b00687202 */ /* 0x000fe40000000f00 */
[----:B------:R-:W2:Y:S03]  /*10d10*/  LDSM.16.MT88.4 R24, [R224+0xa800] ;  /* 0x00a80000e018783b */ /* 0x000ea60000004200 */
[----:B------:R5:W-:Y:S01]  /*10d20*/  MUFU.EX2 R142, R3 ;  /* 0x00000003008e7308 */ /* 0x000be20000000800 */
[----:B----4-:R-:W-:-:S07]  /*10d30*/  F2FP.F16.F32.PACK_AB R7, R247, R248 ;  /* 0x000000f8f707723e */ /* 0x010fce00000000ff */
[C---:B-1----:R-:W-:Y:S06]  /*10d40*/  HMMA.16816.F32 R20, R4.reuse, R16, R136 ;  /* 0x000000100414723c */ /* 0x042fec0000001888 */
[----:B------:R-:W-:Y:S01]  /*10d50*/  HMMA.16816.F32 R16, R4, R18, R144 ;  /* 0x000000120410723c */ /* 0x000fe20000001890 */
[----:B-----5:R-:W-:-:S05]  /*10d60*/  FFMA.FTZ R3, R33, UR14, -R2 ;  /* 0x0000000e21037c23 */ /* 0x020fca0008010802 */
[C---:B---3--:R-:W-:Y:S01]  /*10d70*/  HMMA.16816.F32 R60, R4.reuse, R8, R164 ;  /* 0x00000008043c723c */ /* 0x048fe200000018a4 */
[----:B------:R1:W-:Y:S05]  /*10d80*/  MUFU.EX2 R141, R3 ;  /* 0x00000003008d7308 */ /* 0x0003ea0000000800 */
[----:B------:R-:W-:Y:S01]  /*10d90*/  HMMA.16816.F32 R160, R4, R10, R160 ;  /* 0x0000000a04a0723c */ /* 0x000fe200000018a0 */
[----:B------:R-:W-:-:S05]  /*10da0*/  F2FP.F16.F32.PACK_AB R8, R65, R128 ;  /* 0x000000804108723e */ /* 0x000fca00000000ff */
[----:B------:R-:W-:Y:S01]  /*10db0*/  HMMA.16816.F32 R48, R4, R28, R48 ;  /* 0x0000001c0430723c */ /* 0x000fe20000001830 */
[----:B------:R-:W-:Y:S01]  /*10dc0*/  F2FP.F16.F32.PACK_AB R10, R112, R154 ;  /* 0x0000009a700a723e */ /* 0x000fe200000000ff */
[----:B-1----:R-:W-:-:S04]  /*10dd0*/  FFMA.FTZ R3, R64, UR14, -R2 ;  /* 0x0000000e40037c23 */ /* 0x002fc80008010802 */
[C---:B------:R-:W-:Y:S01]  /*10de0*/  HMMA.16816.F32 R56, R4.reuse, R30, R56 ;  /* 0x0000001e0438723c */ /* 0x040fe20000001838 */
[----:B------:R1:W-:Y:S05]  /*10df0*/  MUFU.EX2 R108, R3 ;  /* 0x00000003006c7308 */ /* 0x0003ea0000000800 */
[C---:B--2---:R-:W-:Y:S06]  /*10e00*/  HMMA.16816.F32 R148, R4.reuse, R24, R148 ;  /* 0x000000180494723c */ /* 0x044fec0000001894 */
[----:B------:R-:W-:Y:S01]  /*10e10*/  HMMA.16816.F32 R156, R4, R26, R156 ;  /* 0x0000001a049c723c */ /* 0x000fe2000000189c */
[----:B-1----:R-:W-:-:S04]  /*10e20*/  FFMA.FTZ R3, R66, UR14, -R0 ;  /* 0x0000000e42037c23 */ /* 0x002fc80008010800 */
[----:B------:R1:W-:Y:S02]  /*10e30*/  MUFU.EX2 R222, R3 ;  /* 0x0000000300de7308 */ /* 0x0003e40000000800 */
[----:B-1----:R-:W-:Y:S01]  /*10e40*/  FFMA.FTZ R3, R115, UR14, -R0 ;  /* 0x0000000e73037c23 */ /* 0x002fe20008010800 */
[----:B------:R-:W-:-:S05]  /*10e50*/  MOV R115, R32 ;  /* 0x0000002000737202 */ /* 0x000fca0000000f00 */
[----:B------:R1:W2:Y:S02]  /*10e60*/  MUFU.EX2 R246, R3 ;  /* 0x0000000300f67308 */ /* 0x0002a40000000800 */
[----:B-1----:R-:W-:Y:S01]  /*10e70*/  FFMA.FTZ R3, R67, UR14, -R0 ;  /* 0x0000000e43037c23 */ /* 0x002fe20008010800 */
[----:B--2---:R-:W-:-:S05]  /*10e80*/  F2FP.F16.F32.PACK_AB R9, R246, R222 ;  /* 0x000000def609723e */ /* 0x004fca00000000ff */
[----:B------:R1:W-:Y:S02]  /*10e90*/  MUFU.EX2 R223, R3 ;  /* 0x0000000300df7308 */ /* 0x0003e40000000800 */
[----:B-1----:R-:W-:-:S06]  /*10ea0*/  FFMA.FTZ R3, R168, UR14, -R0 ;  /* 0x0000000ea8037c23 */ /* 0x002fcc0008010800 */
[----:B------:R1:W2:Y:S02]  /*10eb0*/  MUFU.EX2 R168, R3 ;  /* 0x0000000300a87308 */ /* 0x0002a40000000800 */
[----:B-1----:R-:W-:Y:S01]  /*10ec0*/  FFMA.FTZ R3, R106, UR14, -R2 ;  /* 0x0000000e6a037c23 */ /* 0x002fe20008010802 */
[----:B--2---:R-:W-:Y:S02]  /*10ed0*/  F2FP.F16.F32.PACK_AB R11, R168, R223 ;  /* 0x000000dfa80b723e */ /* 0x004fe400000000ff */
[----:B------:R-:W-:-:S03]  /*10ee0*/  MOV R106, R130 ;  /* 0x00000082006a7202 */ /* 0x000fc60000000f00 */
[----:B------:R1:W-:Y:S02]  /*10ef0*/  MUFU.EX2 R249, R3 ;  /* 0x0000000300f97308 */ /* 0x0003e40000000800 */
[C---:B------:R-:W-:Y:S01]  /*10f00*/  HMMA.16816.F32 R36, R8.reuse, R12, R20 ;  /* 0x0000000c0824723c */ /* 0x040fe20000001814 */
[----:B------:R-:W2:Y:S05]  /*10f10*/  LDSM.16.MT88.4 R20, [R135+0xb800] ;  /* 0x00b800008714783b */ /* 0x000eaa0000004200 */
[----:B------:R-:W-:Y:S01]  /*10f20*/  HMMA.16816.F32 R28, R8, R44, R48 ;  /* 0x0000002c081c723c */ /* 0x000fe20000001830 */
[----:B------:R-:W-:Y:S01]  /*10f30*/  LDSM.16.MT88.4 R48, [R224+0xb800] ;  /* 0x00b80000e030783b */ /* 0x000fe20000004200 */
[----:B------:R-:W-:Y:S01]  /*10f40*/  FFMA.FTZ R12, R74, UR14, -R2 ;  /* 0x0000000e4a0c7c23 */ /* 0x000fe20008010802 */
[----:B------:R-:W-:-:S03]  /*10f50*/  MOV R74, R65 ;  /* 0x00000041004a7202 */ /* 0x000fc60000000f00 */
[----:B------:R-:W-:Y:S01]  /*10f60*/  HMMA.16816.F32 R24, R8, R46, R56 ;  /* 0x0000002e0818723c */ /* 0x000fe20000001838 */
[----:B-1----:R-:W-:-:S04]  /*10f70*/  FFMA.FTZ R3, R69, UR14, -R2 ;  /* 0x0000000e45037c23 */ /* 0x002fc80008010802 */
[----:B------:R1:W-:Y:S01]  /*10f80*/  MUFU.EX2 R166, R3 ;  /* 0x0000000300a67308 */ /* 0x0003e20000000800 */
[C---:B------:R-:W-:Y:S06]  /*10f90*/  HMMA.16816.F32 R44, R8.reuse, R52, R148 ;  /* 0x00000034082c723c */ /* 0x040fec0000001894 */
[C---:B------:R-:W-:Y:S01]  /*10fa0*/  HMMA.16816.F32 R52, R8.reuse, R54, R156 ;  /* 0x000000360834723c */ /* 0x040fe2000000189c */
[----:B------:R3:W-:Y:S05]  /*10fb0*/  MUFU.EX2 R157, R12 ;  /* 0x0000000c009d7308 */ /* 0x0007ea0000000800 */
[----:B------:R-:W-:Y:S01]  /*10fc0*/  HMMA.16816.F32 R60, R8, R40, R60 ;  /* 0x00000028083c723c */ /* 0x000fe2000000183c */
[----:B-1----:R-:W-:Y:S01]  /*10fd0*/  FFMA.FTZ R3, R107, UR14, -R2 ;  /* 0x0000000e6b037c23 */ /* 0x002fe20008010802 */
[----:B------:R-:W-:-:S04]  /*10fe0*/  MOV R107, R34 ;  /* 0x00000022006b7202 */ /* 0x000fc80000000f00 */
[C---:B------:R-:W-:Y:S01]  /*10ff0*/  HMMA.16816.F32 R160, R8.reuse, R42, R160 ;  /* 0x0000002a08a0723c */ /* 0x040fe200000018a0 */
[----:B------:R1:W-:Y:S05]  /*11000*/  MUFU.EX2 R167, R3 ;  /* 0x0000000300a77308 */ /* 0x0003ea0000000800 */
[----:B------:R-:W-:Y:S01]  /*11010*/  HMMA.16816.F32 R32, R8, R14, R16 ;  /* 0x0000000e0820723c */ /* 0x000fe20000001810 */
[----:B------:R-:W4:Y:S04]  /*11020*/  LDSM.16.MT88.4 R16, [R226+0xb800] ;  /* 0x00b80000e210783b */ /* 0x000f280000004200 */
[----:B------:R-:W5:Y:S04]  /*11030*/  LDSM.16.MT88.4 R8, [R225+0xb800] ;  /* 0x00b80000e108783b */ /* 0x000f680000004200 */
[----:B---3--:R-:W-:Y:S01]  /*11040*/  LDSM.16.MT88.4 R12, [R224+0xc000] ;  /* 0x00c00000e00c783b */ /* 0x008fe20000004200 */
[----:B-1----:R-:W-:-:S04]  /*11050*/  FFMA.FTZ R3, R71, UR14, -R0 ;  /* 0x0000000e47037c23 */ /* 0x002fc80008010800 */
[----:B------:R1:W-:Y:S02]  /*11060*/  MUFU.EX2 R165, R3 ;  /* 0x0000000300a57308 */ /* 0x0003e40000000800 */
[----:B-1----:R-:W-:-:S06]  /*11070*/  FFMA.FTZ R3, R124, UR14, -R0 ;  /* 0x0000000e7c037c23 */ /* 0x002fcc0008010800 */
[----:B------:R1:W3:Y:S02]  /*11080*/  MUFU.EX2 R155, R3 ;  /* 0x00000003009b7308 */ /* 0x0002e40000000800 */
[----:B-1----:R-:W-:Y:S01]  /*11090*/  FFMA.FTZ R3, R72, UR14, -R0 ;  /* 0x0000000e48037c23 */ /* 0x002fe20008010800 */
[----:B------:R-:W-:Y:S02]  /*110a0*/  MOV R72, R154 ;  /* 0x0000009a00487202 */ /* 0x000fe40000000f00 */
[----:B---3--:R-:W-:-:S03]  /*110b0*/  F2FP.F16.F32.PACK_AB R5, R155, R165 ;  /* 0x000000a59b05723e */ /* 0x008fc600000000ff */
[----:B------:R1:W-:Y:S02]  /*110c0*/  MUFU.EX2 R154, R3 ;  /* 0x00000003009a7308 */ /* 0x0003e40000000800 */
[----:B-1----:R-:W-:Y:S01]  /*110d0*/  FFMA.FTZ R3, R125, UR14, -R0 ;  /* 0x0000000e7d037c23 */ /* 0x002fe20008010800 */
[----:B------:R-:W-:-:S05]  /*110e0*/  MOV R125, R143 ;  /* 0x0000008f007d7202 */ /* 0x000fca0000000f00 */
[----:B------:R1:W3:Y:S01]  /*110f0*/  MUFU.EX2 R164, R3 ;  /* 0x0000000300a47308 */ /* 0x0002e20000000800 */
[----:B------:R-:W-:Y:S01]  /*11100*/  F2FP.F16.F32.PACK_AB R4, R125, R104 ;  /* 0x000000687d04723e */ /* 0x000fe200000000ff */
[----:B-1----:R-:W-:Y:S01]  /*11110*/  FFMA.FTZ R3, R73, UR14, -R2 ;  /* 0x0000000e49037c23 */ /* 0x002fe20008010802 */
[----:B------:R-:W-:Y:S02]  /*11120*/  MOV R73, R142 ;  /* 0x0000008e00497202 */ /* 0x000fe40000000f00 */
[----:B---3--:R-:W-:-:S03]  /*11130*/  F2FP.F16.F32.PACK_AB R7, R164, R154 ;  /* 0x0000009aa407723e */ /* 0x008fc600000000ff */
[----:B------:R1:W-:Y:S01]  /*11140*/  MUFU.EX2 R159, R3 ;  /* 0x00000003009f7308 */ /* 0x0003e20000000800 */
[----:B------:R-:W-:-:S07]  /*11150*/  F2FP.F16.F32.PACK_AB R6, R73, R115 ;  /* 0x000000734906723e */ /* 0x000fce00000000ff */
[C---:B--2---:R-:W-:Y:S06]  /*11160*/  HMMA.16816.F32 R64, R4.reuse, R20, R36 ;  /* 0x000000140440723c */ /* 0x044fec0000001824 */
[----:B------:R-:W-:Y:S01]  /*11170*/  HMMA.16816.F32 R40, R4, R22, R32 ;  /* 0x000000160428723c */ /* 0x000fe20000001820 */
[----:B------:R-:W2:Y:S01]  /*11180*/  LDSM.16.MT88.4 R32, [R135+0xc000] ;  /* 0x00c000008720783b */ /* 0x000ea20000004200 */
[----:B-1----:R-:W-:Y:S01]  /*11190*/  FFMA.FTZ R3, R116, UR14, -R2 ;  /* 0x0000000e74037c23 */ /* 0x002fe20008010802 */
[----:B------:R-:W-:-:S03]  /*111a0*/  MOV R116, R141 ;  /* 0x0000008d00747202 */ /* 0x000fc60000000f00 */
[C---:B----4-:R-:W-:Y:S01]  /*111b0*/  HMMA.16816.F32 R36, R4.reuse, R16, R28 ;  /* 0x000000100424723c */ /* 0x050fe2000000181c */
[----:B------:R1:W3:Y:S05]  /*111c0*/  MUFU.EX2 R158, R3 ;  /* 0x00000003009e7308 */ /* 0x0002ea0000000800 */
[C---:B------:R-:W-:Y:S01]  /*111d0*/  HMMA.16816.F32 R28, R4.reuse, R18, R24 ;  /* 0x00000012041c723c */ /* 0x040fe20000001818 */
[----:B------:R-:W4:Y:S05]  /*111e0*/  LDSM.16.MT88.4 R16, [R226+0xc000] ;  /* 0x00c00000e210783b */ /* 0x000f2a0000004200 */
[----:B------:R-:W-:Y:S01]  /*111f0*/  HMMA.16816.F32 R24, R4, R48, R44 ;  /* 0x000000300418723c */ /* 0x000fe2000000182c */
[----:B-1----:R-:W-:-:S05]  /*11200*/  FFMA.FTZ R3, R117, UR14, -R2 ;  /* 0x0000000e75037c23 */ /* 0x002fca0008010802 */
[C---:B------:R-:W-:Y:S01]  /*11210*/  HMMA.16816.F32 R20, R4.reuse, R50, R52 ;  /* 0x000000320414723c */ /* 0x040fe20000001834 */
[----:B------:R-:W1:Y:S01]  /*11220*/  LDSM.16.MT88.4 R48, [R225+0xc000] ;  /* 0x00c00000e130783b */ /* 0x000e620000004200 */
[----:B------:R-:W-:Y:S01]  /*11230*/  MOV R117, R140 ;  /* 0x0000008c00757202 */ /* 0x000fe20000000f00 */
[----:B------:R3:W-:Y:S02]  /*11240*/  MUFU.EX2 R156, R3 ;  /* 0x00000003009c7308 */ /* 0x0007e40000000800 */
[----:B------:R-:W1:Y:S01]  /*11250*/  LDSM.16.MT88.4 R52, [R135+0xc800] ;  /* 0x00c800008734783b */ /* 0x000e620000004200 */
[C---:B-----5:R-:W-:Y:S06]  /*11260*/  HMMA.16816.F32 R60, R4.reuse, R8, R60 ;  /* 0x00000008043c723c */ /* 0x060fec000000183c */
[----:B------:R-:W-:Y:S01]  /*11270*/  HMMA.16816.F32 R160, R4, R10, R160 ;  /* 0x0000000a04a0723c */ /* 0x000fe200000018a0 */
[----:B------:R-:W-:-:S06]  /*11280*/  F2FP.F16.F32.PACK_AB R8, R117, R116 ;  /* 0x000000747508723e */ /* 0x000fcc00000000ff */
[----:B------:R-:W-:Y:S01]  /*11290*/  F2FP.F16.F32.PACK_AB R10, R249, R108 ;  /* 0x0000006cf90a723e */ /* 0x000fe200000000ff */
[--C-:B---3--:R-:W-:Y:S01]  /*112a0*/  FFMA.FTZ R3, R75, UR14, -R0.reuse ;  /* 0x0000000e4b037c23 */ /* 0x108fe20008010800 */
[----:B------:R-:W-:Y:S02]  /*112b0*/  F2FP.F16.F32.PACK_AB R4, R167, R166 ;  /* 0x000000a6a704723e */ /* 0x000fe400000000ff */
[----:B------:R-:W-:Y:S01]  /*112c0*/  F2FP.F16.F32.PACK_AB R6, R158, R159 ;  /* 0x0000009f9e06723e */ /* 0x000fe200000000ff */
[----:B------:R3:W-:Y:S01]  /*112d0*/  MUFU.EX2 R150, R3 ;  /* 0x0000000300967308 */ /* 0x0007e20000000800 */
[----:B------:R-:W-:Y:S01]  /*112e0*/  MOV R75, R128 ;  /* 0x00000080004b7202 */ /* 0x000fe20000000f00 */
[----:B---3--:R-:W-:-:S06]  /*112f0*/  FFMA.FTZ R3, R126, UR14, -R0 ;  /* 0x0000000e7e037c23 */ /* 0x008fcc0008010800 */
[----:B------:R3:W5:Y:S02]  /*11300*/  MUFU.EX2 R148, R3 ;  /* 0x0000000300947308 */ /* 0x0007640000000800 */
[----:B---3--:R-:W-:Y:S01]  /*11310*/  FFMA.FTZ R3, R76, UR14, -R0 ;  /* 0x0000000e4c037c23 */ /* 0x008fe20008010800 */
[----:B-----5:R-:W-:Y:S02]  /*11320*/  F2FP.F16.F32.PACK_AB R9, R148, R150 ;  /* 0x000000969409723e */ /* 0x020fe400000000ff */
[----:B------:R-:W-:-:S03]  /*11330*/  MOV R76, R70 ;  /* 0x00000046004c7202 */ /* 0x000fc60000000f00 */
[----:B------:R3:W-:Y:S02]  /*11340*/  MUFU.EX2 R149, R3 ;  /* 0x0000000300957308 */ /* 0x0007e40000000800 */
[----:B---3--:R-:W-:-:S06]  /*11350*/  FFMA.FTZ R3, R127, UR14, -R0 ;  /* 0x0000000e7f037c23 */ /* 0x008fcc0008010800 */
[----:B------:R3:W5:Y:S02]  /*11360*/  MUFU.EX2 R147, R3 ;  /* 0x0000000300937308 */ /* 0x0007640000000800 */
[----:B---3--:R-:W-:Y:S01]  /*11370*/  FFMA.FTZ R3, R77, UR14, -R2 ;  /* 0x0000000e4d037c23 */ /* 0x008fe20008010802 */
[----:B-----5:R-:W-:Y:S02]  /*11380*/  F2FP.F16.F32.PACK_AB R11, R147, R149 ;  /* 0x00000095930b723e */ /* 0x020fe400000000ff */
[----:B------:R-:W-:-:S03]  /*11390*/  MOV R77, R68 ;  /* 0x00000044004d7202 */ /* 0x000fc60000000f00 */
[----:B------:R3:W-:Y:S02]  /*113a0*/  MUFU.EX2 R153, R3 ;  /* 0x0000000300997308 */ /* 0x0007e40000000800 */
[C---:B--2---:R-:W-:Y:S06]  /*113b0*/  HMMA.16816.F32 R56, R8.reuse, R34, R40 ;  /* 0x000000220838723c */ /* 0x044fec0000001828 */
[C---:B----4-:R-:W-:Y:S01]  /*113c0*/  HMMA.16816.F32 R44, R8.reuse, R16, R36 ;  /* 0x00000010082c723c */ /* 0x050fe20000001824 */
[----:B------:R-:W2:Y:S05]  /*113d0*/  LDSM.16.MT88.4 R36, [R226+0xc800] ;  /* 0x00c80000e224783b */ /* 0x000eaa0000004200 */
[----:B------:R-:W-:Y:S01]  /*113e0*/  HMMA.16816.F32 R40, R8, R18, R28 ;  /* 0x000000120828723c */ /* 0x000fe2000000181c */
[----:B---3--:R-:W-:-:S04]  /*113f0*/  FFMA.FTZ R3, R118, UR14, -R2 ;  /* 0x0000000e76037c23 */ /* 0x008fc80008010802 */
[----:B------:R3:W-:Y:S01]  /*11400*/  MUFU.EX2 R151, R3 ;  /* 0x0000000300977308 */ /* 0x0007e20000000800 */
[C---:B------:R-:W-:Y:S01]  /*11410*/  HMMA.16816.F32 R28, R8.reuse, R14, R20 ;  /* 0x0000000e081c723c */ /* 0x040fe20000001814 */
[----:B------:R-:W4:Y:S05]  /*11420*/  LDSM.16.MT88.4 R20, [R224+0xc800] ;  /* 0x00c80000e014783b */ /* 0x000f2a0000004200 */
[C---:B------:R-:W-:Y:S06]  /*11430*/  HMMA.16816.F32 R64, R8.reuse, R32, R64 ;  /* 0x000000200840723c */ /* 0x040fec0000001840 */
[----:B------:R-:W-:Y:S01]  /*11440*/  HMMA.16816.F32 R32, R8, R12, R24 ;  /* 0x0000000c0820723c */ /* 0x000fe20000001818 */
[----:B---3--:R-:W-:Y:S01]  /*11450*/  FFMA.FTZ R3, R78, UR14, -R2 ;  /* 0x0000000e4e037c23 */ /* 0x008fe20008010802 */
[----:B------:R-:W-:-:S04]  /*11460*/  MOV R78, R117 ;  /* 0x00000075004e7202 */ /* 0x000fc80000000f00 */
[----:B-1----:R-:W-:Y:S01]  /*11470*/  HMMA.16816.F32 R24, R8, R48, R60 ;  /* 0x000000300818723c */ /* 0x002fe2000000183c */
[----:B------:R-:W-:Y:S01]  /*11480*/  FFMA.FTZ R12, R169, UR14, -R2 ;  /* 0x0000000ea90c7c23 */ /* 0x000fe20008010802 */
[----:B------:R1:W-:Y:S01]  /*11490*/  MUFU.EX2 R152, R3 ;  /* 0x0000000300987308 */ /* 0x0003e20000000800 */
[----:B------:R-:W-:-:S03]  /*114a0*/  MOV R169, R72 ;  /* 0x0000004800a97202 */ /* 0x000fc60000000f00 */
[----:B------:R-:W-:Y:S01]  /*114b0*/  HMMA.16816.F32 R16, R8, R50, R160 ;  /* 0x000000320810723c */ /* 0x000fe200000018a0 */
[----:B------:R-:W3:Y:S03]  /*114c0*/  LDSM.16.MT88.4 R8, [R225+0xc800] ;  /* 0x00c80000e108783b */ /* 0x000ee60000004200 */
[----:B------:R5:W-:Y:S01]  /*114d0*/  MUFU.EX2 R144, R12 ;  /* 0x0000000c00907308 */ /* 0x000be20000000800 */
[----:B------:R-:W3:Y:S02]  /*114e0*/  LDSM.16.MT88.4 R48, [R135+0xd000] ;  /* 0x00d000008730783b */ /* 0x000ee40000004200 */
[----:B------:R-:W-:Y:S02]  /*114f0*/  MOV R160, R125 ;  /* 0x0000007d00a07202 */ /* 0x000fe40000000f00 */
[----:B------:R-:W-:Y:S02]  /*11500*/  MOV R161, R115 ;  /* 0x0000007300a17202 */ /* 0x000fe40000000f00 */
[----:B------:R-:W-:Y:S01]  /*11510*/  MOV R163, R114 ;  /* 0x0000007200a37202 */ /* 0x000fe20000000f00 */
[----:B-1----:R-:W-:Y:S01]  /*11520*/  FFMA.FTZ R3, R79, UR14, -R0 ;  /* 0x0000000e4f037c23 */ /* 0x002fe20008010800 */
[----:B------:R-:W-:-:S02]  /*11530*/  MOV R162, R109 ;  /* 0x0000006d00a27202 */ /* 0x000fc40000000f00 */
[----:B------:R-:W-:Y:S01]  /*11540*/  MOV R79, R74 ;  /* 0x0000004a004f7202 */ /* 0x000fe20000000f00 */
[----:B------:R1:W-:Y:S01]  /*11550*/  MUFU.EX2 R142, R3 ;  /* 0x00000003008e7308 */ /* 0x0003e20000000800 */
[----:B-----5:R-:W-:Y:S01]  /*11560*/  LDSM.16.MT88.4 R12, [R225+0xd000] ;  /* 0x00d00000e10c783b */ /* 0x020fe20000004200 */
[----:B-1----:R-:W-:-:S06]  /*11570*/  FFMA.FTZ R3, R120, UR14, -R0 ;  /* 0x0000000e78037c23 */ /* 0x002fcc0008010800 */
[----:B------:R1:W5:Y:S02]  /*11580*/  MUFU.EX2 R139, R3 ;  /* 0x00000003008b7308 */ /* 0x0003640000000800 */
[----:B-1----:R-:W-:Y:S01]  /*11590*/  FFMA.FTZ R3, R80, UR14, -R0 ;  /* 0x0000000e50037c23 */ /* 0x002fe20008010800 */
[----:B-----5:R-:W-:Y:S02]  /*115a0*/  F2FP.F16.F32.PACK_AB R5, R139, R142 ;  /* 0x0000008e8b05723e */ /* 0x020fe400000000ff */
[----:B------:R-:W-:-:S03]  /*115b0*/  MOV R80, R116 ;  /* 0x0000007400507202 */ /* 0x000fc60000000f00 */
[----:B------:R1:W-:Y:S02]  /*115c0*/  MUFU.EX2 R138, R3 ;  /* 0x00000003008a7308 */ /* 0x0003e40000000800 */
[----:B-1----:R-:W-:-:S06]  /*115d0*/  FFMA.FTZ R3, R121, UR14, -R0 ;  /* 0x0000000e79037c23 */ /* 0x002fcc0008010800 */
[----:B------:R1:W5:Y:S02]  /*115e0*/  MUFU.EX2 R141, R3 ;  /* 0x00000003008d7308 */ /* 0x0003640000000800 */
[----:B-1----:R-:W-:Y:S01]  /*115f0*/  FFMA.FTZ R3, R171, UR14, -R2 ;  /* 0x0000000eab037c23 */ /* 0x002fe20008010802 */
[----:B-----5:R-:W-:Y:S02]  /*11600*/  F2FP.F16.F32.PACK_AB R7, R141, R138 ;  /* 0x0000008a8d07723e */ /* 0x020fe400000000ff */
[----:B------:R-:W-:-:S03]  /*11610*/  MOV R171, R108 ;  /* 0x0000006c00ab7202 */ /* 0x000fc60000000f00 */
[----:B------:R1:W5:Y:S02]  /*11620*/  MUFU.EX2 R145, R3 ;  /* 0x0000000300917308 */ /* 0x0003640000000800 */
[C---:B------:R-:W-:Y:S06]  /*11630*/  HMMA.16816.F32 R68, R4.reuse, R52, R64 ;  /* 0x000000340444723c */ /* 0x040fec0000001840 */
[C---:B------:R-:W-:Y:S06]  /*11640*/  HMMA.16816.F32 R56, R4.reuse, R54, R56 ;  /* 0x000000360438723c */ /* 0x040fec0000001838 */
[----:B--2---:R-:W-:Y:S01]  /*11650*/  HMMA.16816.F32 R64, R4, R36, R44 ;  /* 0x000000240440723c */ /* 0x004fe2000000182c */
[----:B-1----:R-:W-:Y:S01]  /*11660*/  FFMA.FTZ R3, R81, UR14, -R2 ;  /* 0x0000000e51037c23 */ /* 0x002fe20008010802 */
[----:B------:R-:W-:-:S03]  /*11670*/  MOV R81, R73 ;  /* 0x0000004900517202 */ /* 0x000fc60000000f00 */
[----:B------:R1:W2:Y:S01]  /*11680*/  MUFU.EX2 R146, R3 ;  /* 0x0000000300927308 */ /* 0x0002a20000000800 */
[C---:B------:R-:W-:Y:S01]  /*11690*/  HMMA.16816.F32 R52, R4.reuse, R38, R40 ;  /* 0x000000260434723c */ /* 0x040fe20000001828 */
[----:B------:R-:W2:Y:S05]  /*116a0*/  LDSM.16.MT88.4 R40, [R226+0xd000] ;  /* 0x00d00000e228783b */ /* 0x000eaa0000004200 */
[C---:B----4-:R-:W-:Y:S01]  /*116b0*/  HMMA.16816.F32 R44, R4.reuse, R22, R28 ;  /* 0x00000016042c723c */ /* 0x050fe2000000181c */
[----:B------:R-:W4:Y:S05]  /*116c0*/  LDSM.16.MT88.4 R28, [R224+0xd000] ;  /* 0x00d00000e01c783b */ /* 0x000f2a0000004200 */
[----:B------:R-:W-:Y:S01]  /*116d0*/  HMMA.16816.F32 R60, R4, R20, R32 ;  /* 0x00000014043c723c */ /* 0x000fe20000001820 */
[----:B-1----:R-:W-:Y:S01]  /*116e0*/  FFMA.FTZ R3, R82, UR14, -R2 ;  /* 0x0000000e52037c23 */ /* 0x002fe20008010802 */
[----:B------:R-:W-:-:S04]  /*116f0*/  MOV R82, R112 ;  /* 0x0000007000527202 */ /* 0x000fc80000000f00 */
[C---:B---3--:R-:W-:Y:S01]  /*11700*/  HMMA.16816.F32 R32, R4.reuse, R8, R24 ;  /* 0x000000080420723c */ /* 0x048fe20000001818 */
[----:B------:R1:W-:Y:S05]  /*11710*/  MUFU.EX2 R143, R3 ;  /* 0x00000003008f7308 */ /* 0x0003ea0000000800 */
[----:B------:R-:W-:Y:S01]  /*11720*/  HMMA.16816.F32 R24, R4, R10, R16 ;  /* 0x0000000a0418723c */ /* 0x000fe20000001810 */
[----:B------:R-:W-:Y:S01]  /*11730*/  F2FP.F16.F32.PACK_AB R8, R156, R157 ;  /* 0x0000009d9c08723e */ /* 0x000fe200000000ff */
[----:B------:R-:W3:Y:S05]  /*11740*/  LDSM.16.MT88.4 R16, [R135+0xd800] ;  /* 0x00d800008710783b */ /* 0x000eea0000004200 */
[----:B------:R-:W-:-:S02]  /*11750*/  F2FP.F16.F32.PACK_AB R10, R151, R153 ;  /* 0x00000099970a723e */ /* 0x000fc400000000ff */
[----:B-----5:R-:W-:Y:S02]  /*11760*/  F2FP.F16.F32.PACK_AB R4, R145, R152 ;  /* 0x000000989104723e */ /* 0x020fe400000000ff */
[----:B--2---:R-:W-:Y:S01]  /*11770*/  F2FP.F16.F32.PACK_AB R6, R144, R146 ;  /* 0x000000929006723e */ /* 0x004fe200000000ff */
[----:B-1----:R-:W-:Y:S01]  /*11780*/  FFMA.FTZ R3, R83, UR14, -R0 ;  /* 0x0000000e53037c23 */ /* 0x002fe20008010800 */
[----:B------:R-:W-:-:S03]  /*11790*/  MOV R83, R111 ;  /* 0x0000006f00537202 */ /* 0x000fc60000000f00 */
[----:B------:R1:W-:Y:S02]  /*117a0*/  MUFU.EX2 R137, R3 ;  /* 0x0000000300897308 */ /* 0x0003e40000000800 */
[----:B-1----:R-:W-:Y:S01]  /*117b0*/  FFMA.FTZ R3, R174, UR14, -R0 ;  /* 0x0000000eae037c23 */ /* 0x002fe20008010800 */
[----:B------:R-:W-:Y:S02]  /*117c0*/  MOV R174, R104 ;  /* 0x0000006800ae7202 */ /* 0x000fe40000000f00 */
[----:B------:R-:W-:-:S03]  /*117d0*/  MOV R104, R103 ;  /* 0x0000006700687202 */ /* 0x000fc60000000f00 */
        /* <DEDUP_REMOVED lines=8> */
[----:B--2---:R-:W-:-:S05]  /*11860*/  F2FP.F16.F32.PACK_AB R11, R129, R130 ;  /* 0x00000082810b723e */ /* 0x004fca00000000ff */
[----:B------:R1:W-:Y:S02]  /*11870*/  MUFU.EX2 R140, R3 ;  /* 0x00000003008c7308 */ /* 0x0003e40000000800 */
[C---:B------:R-:W-:Y:S06]  /*11880*/  HMMA.16816.F32 R20, R8.reuse, R50, R56 ;  /* 0x000000320814723c */ /* 0x040fec0000001838 */
[C---:B------:R-:W-:Y:S06]  /*11890*/  HMMA.16816.F32 R36, R8.reuse, R40, R64 ;  /* 0x000000280824723c */ /* 0x040fec0000001840 */
[C---:B------:R-:W-:Y:S01]  /*118a0*/  HMMA.16816.F32 R52, R8.reuse, R42, R52 ;  /* 0x0000002a0834723c */ /* 0x040fe20000001834 */
[--C-:B-1----:R-:W-:Y:S01]  /*118b0*/  FFMA.FTZ R3, R89, UR14, -R2.reuse ;  /* 0x0000000e59037c23 */ /* 0x102fe20008010802 */
[----:B------:R-:W1:Y:S03]  /*118c0*/  LDSM.16.MT88.4 R40, [R226+0xd800] ;  /* 0x00d80000e228783b */ /* 0x000e660000004200 */
[----:B------:R2:W-:Y:S01]  /*118d0*/  MUFU.EX2 R132, R3 ;  /* 0x0000000300847308 */ /* 0x0005e20000000800 */
[C---:B----4-:R-:W-:Y:S06]  /*118e0*/  HMMA.16816.F32 R56, R8.reuse, R28, R60 ;  /* 0x0000001c0838723c */ /* 0x050fec000000183c */
[C---:B------:R-:W-:Y:S06]  /*118f0*/  HMMA.16816.F32 R64, R8.reuse, R30, R44 ;  /* 0x0000001e0840723c */ /* 0x040fec000000182c */
[----:B------:R-:W-:Y:S01]  /*11900*/  HMMA.16816.F32 R68, R8, R48, R68 ;  /* 0x000000300844723c */ /* 0x000fe20000001844 */
[----:B------:R-:W-:Y:S01]  /*11910*/  LDSM.16.MT88.4 R48, [R224+0xd800] ;  /* 0x00d80000e030783b */ /* 0x000fe20000004200 */
[----:B--2---:R-:W-:-:S04]  /*11920*/  FFMA.FTZ R3, R131, UR14, -R2 ;  /* 0x0000000e83037c23 */ /* 0x004fc80008010802 */
[C---:B------:R-:W-:Y:S01]  /*11930*/  HMMA.16816.F32 R60, R8.reuse, R12, R32 ;  /* 0x0000000c083c723c */ /* 0x040fe20000001820 */
[----:B------:R2:W-:Y:S05]  /*11940*/  MUFU.EX2 R131, R3 ;  /* 0x0000000300837308 */ /* 0x0005ea0000000800 */
[----:B------:R-:W-:Y:S01]  /*11950*/  HMMA.16816.F32 R44, R8, R14, R24 ;  /* 0x0000000e082c723c */ /* 0x000fe20000001818 */
[----:B------:R-:W4:Y:S01]  /*11960*/  LDSM.16.MT88.4 R8, [R225+0xd800] ;  /* 0x00d80000e108783b */ /* 0x000f220000004200 */
[----:B------:R-:W-:-:S04]  /*11970*/  FFMA.FTZ R12, R93, UR14, -R2 ;  /* 0x0000000e5d0c7c23 */ /* 0x000fc80008010802 */
[----:B------:R5:W-:Y:S01]  /*11980*/  MUFU.EX2 R126, R12 ;  /* 0x0000000c007e7308 */ /* 0x000be20000000800 */
[----:B--2---:R-:W-:-:S07]  /*11990*/  FFMA.FTZ R3, R90, UR14, -R0 ;  /* 0x0000000e5a037c23 */ /* 0x004fce0008010800 */
[----:B------:R2:W-:Y:S01]  /*119a0*/  MUFU.EX2 R120, R3 ;  /* 0x0000000300787308 */ /* 0x0005e20000000800 */
[----:B-----5:R-:W5:Y:S01]  /*119b0*/  LDSM.16.MT88.4 R12, [R226+0xe000] ;  /* 0x00e00000e20c783b */ /* 0x020f620000004200 */
[----:B--2---:R-:W-:Y:S01]  /*119c0*/  FFMA.FTZ R3, R176, UR14, -R0 ;  /* 0x0000000eb0037c23 */ /* 0x004fe20008010800 */
[----:B------:R-:W-:Y:S02]  /*119d0*/  MOV R176, R169 ;  /* 0x000000a900b07202 */ /* 0x000fe40000000f00 */
[----:B------:R-:W-:-:S03]  /*119e0*/  MOV R169, R78 ;  /* 0x0000004e00a97202 */ /* 0x000fc60000000f00 */
[----:B------:R2:W3:Y:S02]  /*119f0*/  MUFU.EX2 R118, R3 ;  /* 0x0000000300767308 */ /* 0x0004e40000000800 */
[----:B--2---:R-:W-:Y:S01]  /*11a00*/  FFMA.FTZ R3, R91, UR14, -R0 ;  /* 0x0000000e5b037c23 */ /* 0x004fe20008010800 */
[----:B---3--:R-:W-:-:S05]  /*11a10*/  F2FP.F16.F32.PACK_AB R5, R118, R120 ;  /* 0x000000787605723e */ /* 0x008fca00000000ff */
[----:B------:R2:W-:Y:S02]  /*11a20*/  MUFU.EX2 R124, R3 ;  /* 0x00000003007c7308 */ /* 0x0005e40000000800 */
[----:B--2---:R-:W-:Y:S01]  /*11a30*/  FFMA.FTZ R3, R178, UR14, -R0 ;  /* 0x0000000eb2037c23 */ /* 0x004fe20008010800 */
[----:B------:R-:W-:-:S05]  /*11a40*/  MOV R178, R79 ;  /* 0x0000004f00b27202 */ /* 0x000fca0000000f00 */
[----:B------:R2:W3:Y:S02]  /*11a50*/  MUFU.EX2 R121, R3 ;  /* 0x0000000300797308 */ /* 0x0004e40000000800 */
[----:B--2---:R-:W-:Y:S01]  /*11a60*/  FFMA.FTZ R3, R92, UR14, -R2 ;  /* 0x0000000e5c037c23 */ /* 0x004fe20008010802 */
[----:B---3--:R-:W-:-:S05]  /*11a70*/  F2FP.F16.F32.PACK_AB R7, R121, R124 ;  /* 0x0000007c7907723e */ /* 0x008fca00000000ff */
[----:B------:R2:W-:Y:S02]  /*11a80*/  MUFU.EX2 R128, R3 ;  /* 0x0000000300807308 */ /* 0x0005e40000000800 */
[C---:B------:R-:W-:Y:S06]  /*11a90*/  HMMA.16816.F32 R68, R4.reuse, R16, R68 ;  /* 0x000000100444723c */ /* 0x040fec0000001844 */
[C---:B------:R-:W-:Y:S01]  /*11aa0*/  HMMA.16816.F32 R28, R4.reuse, R18, R20 ;  /* 0x00000012041c723c */ /* 0x040fe20000001814 */
[----:B------:R-:W3:Y:S05]  /*11ab0*/  LDSM.16.MT88.4 R16, [R135+0xe000] ;  /* 0x00e000008710783b */ /* 0x000eea0000004200 */
[----:B-1----:R-:W-:Y:S01]  /*11ac0*/  HMMA.16816.F32 R24, R4, R40, R36 ;  /* 0x000000280418723c */ /* 0x002fe20000001824 */
[----:B--2---:R-:W-:Y:S01]  /*11ad0*/  FFMA.FTZ R3, R170, UR14, -R2 ;  /* 0x0000000eaa037c23 */ /* 0x004fe20008010802 */
[----:B------:R-:W1:Y:S01]  /*11ae0*/  LDSM.16.MT88.4 R36, [R224+0xe000] ;  /* 0x00e00000e024783b */ /* 0x000e620000004200 */
[----:B------:R-:W-:-:S02]  /*11af0*/  MOV R170, R75 ;  /* 0x0000004b00aa7202 */ /* 0x000fc40000000f00 */
[----:B------:R2:W5:Y:S01]  /*11b00*/  MUFU.EX2 R127, R3 ;  /* 0x00000003007f7308 */ /* 0x0005620000000800 */
[C---:B------:R-:W-:Y:S06]  /*11b10*/  HMMA.16816.F32 R20, R4.reuse, R42, R52 ;  /* 0x0000002a0414723c */ /* 0x040fec0000001834 */
[C---:B----4-:R-:W-:Y:S01]  /*11b20*/  HMMA.16816.F32 R52, R4.reuse, R10, R44 ;  /* 0x0000000a0434723c */ /* 0x050fe2000000182c */
[----:B------:R-:W4:Y:S05]  /*11b30*/  LDSM.16.MT88.4 R44, [R225+0xe000] ;  /* 0x00e00000e12c783b */ /* 0x000f2a0000004200 */
[----:B------:R-:W-:Y:S01]  /*11b40*/  HMMA.16816.F32 R32, R4, R48, R56 ;  /* 0x000000300420723c */ /* 0x000fe20000001838 */
[----:B------:R-:W-:Y:S01]  /*11b50*/  F2FP.F16.F32.PACK_AB R10, R131, R132 ;  /* 0x00000084830a723e */ /* 0x000fe200000000ff */
[----:B--2---:R-:W-:Y:S01]  /*11b60*/  FFMA.FTZ R3, R177, UR14, -R2 ;  /* 0x0000000eb1037c23 */ /* 0x004fe20008010802 */
[----:B------:R-:W-:-:S03]  /*11b70*/  MOV R177, R77 ;  /* 0x0000004d00b17202 */ /* 0x000fc60000000f00 */
[C---:B------:R-:W-:Y:S01]  /*11b80*/  HMMA.16816.F32 R48, R4.reuse, R50, R64 ;  /* 0x000000320430723c */ /* 0x040fe20000001840 */
[----:B------:R-:W-:Y:S01]  /*11b90*/  MOV R77, R113 ;  /* 0x00000071004d7202 */ /* 0x000fe20000000f00 */
[----:B------:R2:W3:Y:S04]  /*11ba0*/  MUFU.EX2 R125, R3 ;  /* 0x00000003007d7308 */ /* 0x0004e80000000800 */
[----:B------:R-:W-:Y:S01]  /*11bb0*/  HMMA.16816.F32 R64, R4, R8, R60 ;  /* 0x000000080440723c */ /* 0x000fe2000000183c */
[----:B------:R-:W4:Y:S06]  /*11bc0*/  LDSM.16.MT88.4 R60, [R135+0xe800] ;  /* 0x00e80000873c783b */ /* 0x000f2c0000004200 */
[----:B------:R-:W-:-:S02]  /*11bd0*/  F2FP.F16.F32.PACK_AB R8, R140, R143 ;  /* 0x0000008f8c08723e */ /* 0x000fc400000000ff */
[----:B-----5:R-:W-:Y:S01]  /*11be0*/  F2FP.F16.F32.PACK_AB R4, R127, R128 ;  /* 0x000000807f04723e */ /* 0x020fe200000000ff */
[----:B--2---:R-:W-:Y:S01]  /*11bf0*/  FFMA.FTZ R3, R95, UR14, -R0 ;  /* 0x0000000e5f037c23 */ /* 0x004fe20008010800 */
[----:B---3--:R-:W-:-:S03]  /*11c00*/  F2FP.F16.F32.PACK_AB R6, R125, R126 ;  /* 0x0000007e7d06723e */ /* 0x008fc600000000ff */
[----:B------:R2:W-:Y:S02]  /*11c10*/  MUFU.EX2 R115, R3 ;  /* 0x0000000300737308 */ /* 0x0005e40000000800 */
        /* <DEDUP_REMOVED lines=14> */
[C---:B------:R-:W-:Y:S01]  /*11d00*/  HMMA.16816.F32 R56, R8.reuse, R12, R24 ;  /* 0x0000000c0838723c */ /* 0x040fe20000001818 */
[----:B------:R-:W3:Y:S05]  /*11d10*/  LDSM.16.MT88.4 R24, [R226+0xe800] ;  /* 0x00e80000e218783b */ /* 0x000eea0000004200 */
[----:B------:R-:W-:Y:S01]  /*11d20*/  HMMA.16816.F32 R40, R8, R14, R20 ;  /* 0x0000000e0828723c */ /* 0x000fe20000001814 */
[----:B------:R-:W5:Y:S01]  /*11d30*/  LDSM.16.MT88.4 R20, [R224+0xe800] ;  /* 0x00e80000e014783b */ /* 0x000f620000004200 */
[----:B------:R-:W-:Y:S01]  /*11d40*/  FFMA.FTZ R12, R180, UR14, -R2 ;  /* 0x0000000eb40c7c23 */ /* 0x000fe20008010802 */
[----:B------:R-:W-:-:S02]  /*11d50*/  MOV R180, R163 ;  /* 0x000000a300b47202 */ /* 0x000fc40000000f00 */
[----:B------:R-:W-:Y:S01]  /*11d60*/  MOV R163, R80 ;  /* 0x0000005000a37202 */ /* 0x000fe20000000f00 */
[----:B------:R-:W-:Y:S01]  /*11d70*/  HMMA.16816.F32 R72, R8, R16, R68 ;  /* 0x000000100848723c */ /* 0x000fe20000001844 */
[----:B--2---:R-:W-:Y:S01]  /*11d80*/  FFMA.FTZ R3, R182, UR14, -R2 ;  /* 0x0000000eb6037c23 */ /* 0x004fe20008010802 */
[----:B------:R-:W-:-:S03]  /*11d90*/  MOV R182, R106 ;  /* 0x0000006a00b67202 */ /* 0x000fc60000000f00 */
[----:B------:R2:W-:Y:S01]  /*11da0*/  MUFU.EX2 R114, R3 ;  /* 0x0000000300727308 */ /* 0x0005e20000000800 */
[C---:B------:R-:W-:Y:S06]  /*11db0*/  HMMA.16816.F32 R68, R8.reuse, R18, R28 ;  /* 0x000000120844723c */ /* 0x040fec000000181c */
[C---:B-1----:R-:W-:Y:S06]  /*11dc0*/  HMMA.16816.F32 R28, R8.reuse, R36, R32 ;  /* 0x00000024081c723c */ /* 0x042fec0000001820 */
[----:B------:R-:W-:Y:S01]  /*11dd0*/  HMMA.16816.F32 R36, R8, R38, R48 ;  /* 0x000000260824723c */ /* 0x000fe20000001830 */
[----:B------:R-:W-:Y:S01]  /*11de0*/  LDSM.16.MT88.4 R48, [R135+0xf000] ;  /* 0x00f000008730783b */ /* 0x000fe20000004200 */
[----:B--2---:R-:W-:-:S04]  /*11df0*/  FFMA.FTZ R3, R94, UR14, -R2 ;  /* 0x0000000e5e037c23 */ /* 0x004fc80008010802 */
[C---:B----4-:R-:W-:Y:S01]  /*11e00*/  HMMA.16816.F32 R32, R8.reuse, R44, R64 ;  /* 0x0000002c0820723c */ /* 0x050fe20000001840 */
[----:B------:R1:W-:Y:S05]  /*11e10*/  MUFU.EX2 R116, R3 ;  /* 0x0000000300747308 */ /* 0x0003ea0000000800 */
[----:B------:R-:W-:Y:S01]  /*11e20*/  HMMA.16816.F32 R16, R8, R46, R52 ;  /* 0x0000002e0810723c */ /* 0x000fe20000001834 */
[----:B------:R-:W2:Y:S04]  /*11e30*/  LDSM.16.MT88.4 R8, [R225+0xe800] ;  /* 0x00e80000e108783b */ /* 0x000ea80000004200 */
[----:B------:R-:W4:Y:S01]  /*11e40*/  LDSM.16.MT88.4 R44, [R224+0xf000] ;  /* 0x00f00000e02c783b */ /* 0x000f220000004200 */
[----:B-1----:R-:W-:-:S04]  /*11e50*/  FFMA.FTZ R3, R98, UR14, -R0 ;  /* 0x0000000e62037c23 */ /* 0x002fc80008010800 */
[----:B------:R1:W-:Y:S02]  /*11e60*/  MUFU.EX2 R109, R3 ;  /* 0x00000003006d7308 */ /* 0x0003e40000000800 */
[----:B-1----:R-:W-:Y:S01]  /*11e70*/  FFMA.FTZ R3, R190, UR14, -R0 ;  /* 0x0000000ebe037c23 */ /* 0x002fe20008010800 */
[----:B------:R-:W-:-:S05]  /*11e80*/  MOV R190, R105 ;  /* 0x0000006900be7202 */ /* 0x000fca0000000f00 */
[----:B------:R1:W-:Y:S08]  /*11e90*/  MUFU.EX2 R105, R12 ;  /* 0x0000000c00697308 */ /* 0x0003f00000000800 */
[----:B------:R3:W5:Y:S01]  /*11ea0*/  MUFU.EX2 R108, R3 ;  /* 0x00000003006c7308 */ /* 0x0007620000000800 */
[----:B-1----:R-:W-:Y:S01]  /*11eb0*/  LDSM.16.MT88.4 R12, [R225+0xf000] ;  /* 0x00f00000e10c783b */ /* 0x002fe20000004200 */
[----:B---3--:R-:W-:Y:S01]  /*11ec0*/  FFMA.FTZ R3, R99, UR14, -R0 ;  /* 0x0000000e63037c23 */ /* 0x008fe20008010800 */
[----:B-----5:R-:W-:-:S05]  /*11ed0*/  F2FP.F16.F32.PACK_AB R5, R108, R109 ;  /* 0x0000006d6c05723e */ /* 0x020fca00000000ff */
[----:B------:R1:W-:Y:S02]  /*11ee0*/  MUFU.EX2 R107, R3 ;  /* 0x00000003006b7308 */ /* 0x0003e40000000800 */
[----:B-1----:R-:W-:Y:S01]  /*11ef0*/  FFMA.FTZ R3, R192, UR14, -R0 ;  /* 0x0000000ec0037c23 */ /* 0x002fe20008010800 */
[----:B------:R-:W-:-:S05]  /*11f00*/  MOV R192, R83 ;  /* 0x0000005300c07202 */ /* 0x000fca0000000f00 */
[----:B------:R1:W3:Y:S02]  /*11f10*/  MUFU.EX2 R103, R3 ;  /* 0x0000000300677308 */ /* 0x0002e40000000800 */
[----:B-1----:R-:W-:Y:S01]  /*11f20*/  FFMA.FTZ R3, R181, UR14, -R2 ;  /* 0x0000000eb5037c23 */ /* 0x002fe20008010802 */
[----:B------:R-:W-:Y:S02]  /*11f30*/  MOV R181, R77 ;  /* 0x0000004d00b57202 */ /* 0x000fe40000000f00 */
[----:B------:R-:W-:-:S03]  /*11f40*/  MOV R77, R110 ;  /* 0x0000006e004d7202 */ /* 0x000fc60000000f00 */
[----:B------:R1:W-:Y:S01]  /*11f50*/  MUFU.EX2 R110, R3 ;  /* 0x00000003006e7308 */ /* 0x0003e20000000800 */
[----:B---3--:R-:W-:-:S07]  /*11f60*/  F2FP.F16.F32.PACK_AB R7, R103, R107 ;  /* 0x0000006b6707723e */ /* 0x008fce00000000ff */
[C---:B------:R-:W-:Y:S06]  /*11f70*/  HMMA.16816.F32 R52, R4.reuse, R60, R72 ;  /* 0x0000003c0434723c */ /* 0x040fec0000001848 */
[----:B------:R-:W-:Y:S01]  /*11f80*/  HMMA.16816.F32 R64, R4, R62, R68 ;  /* 0x0000003e0440723c */ /* 0x000fe20000001844 */
[----:B-1----:R-:W-:-:S05]  /*11f90*/  FFMA.FTZ R3, R100, UR14, -R2 ;  /* 0x0000000e64037c23 */ /* 0x002fca0008010802 */
[C---:B------:R-:W-:Y:S01]  /*11fa0*/  HMMA.16816.F32 R72, R4.reuse, R24, R56 ;  /* 0x000000180448723c */ /* 0x040fe20000001838 */
[----:B------:R1:W3:Y:S01]  /*11fb0*/  MUFU.EX2 R106, R3 ;  /* 0x00000003006a7308 */ /* 0x0002e20000000800 */
[----:B------:R-:W5:Y:S04]  /*11fc0*/  LDSM.16.MT88.4 R56, [R226+0xf000] ;  /* 0x00f00000e238783b */ /* 0x000f680000004200 */
[C---:B------:R-:W-:Y:S01]  /*11fd0*/  HMMA.16816.F32 R80, R4.reuse, R26, R40 ;  /* 0x0000001a0450723c */ /* 0x040fe20000001828 */
[----:B------:R-:W-:Y:S05]  /*11fe0*/  LDSM.16.MT88.4 R24, [R226+0xf800] ;  /* 0x00f80000e218783b */ /* 0x000fea0000004200 */
[----:B------:R-:W-:Y:S01]  /*11ff0*/  HMMA.16816.F32 R68, R4, R20, R28 ;  /* 0x000000140444723c */ /* 0x000fe2000000181c */
[----:B------:R-:W5:Y:S01]  /*12000*/  LDSM.16.MT88.4 R28, [R135+0xf800] ;  /* 0x00f80000871c783b */ /* 0x000f620000004200 */
[----:B-1----:R-:W-:Y:S01]  /*12010*/  FFMA.FTZ R3, R119, UR14, -R2 ;  /* 0x0000000e77037c23 */ /* 0x002fe20008010802 */
[----:B------:R-:W-:-:S03]  /*12020*/  MOV R119, R104 ;  /* 0x0000006800777202 */ /* 0x000fc60000000f00 */
[C---:B--2---:R-:W-:Y:S01]  /*12030*/  HMMA.16816.F32 R60, R4.reuse, R8, R32 ;  /* 0x00000008043c723c */ /* 0x044fe20000001820 */
[----:B------:R1:W-:Y:S05]  /*12040*/  MUFU.EX2 R104, R3 ;  /* 0x0000000300687308 */ /* 0x0003ea0000000800 */
[----:B------:R-:W-:Y:S01]  /*12050*/  HMMA.16816.F32 R40, R4, R10, R16 ;  /* 0x0000000a0428723c */ /* 0x000fe20000001810 */
[----:B---3--:R-:W-:Y:S01]  /*12060*/  F2FP.F16.F32.PACK_AB R8, R105, R106 ;  /* 0x0000006a6908723e */ /* 0x008fe200000000ff */
[----:B-1----:R-:W-:Y:S01]  /*12070*/  FFMA.FTZ R3, R122, UR14, -R0 ;  /* 0x0000000e7a037c23 */ /* 0x002fe20008010800 */
[----:B------:R-:W-:-:S03]  /*12080*/  MOV R122, R77 ;  /* 0x0000004d007a7202 */ /* 0x000fc60000000f00 */
[----:B------:R1:W-:Y:S02]  /*12090*/  MUFU.EX2 R100, R3 ;  /* 0x0000000300647308 */ /* 0x0003e40000000800 */
[----:B-1----:R-:W-:Y:S01]  /*120a0*/  FFMA.FTZ R3, R197, UR14, -R0 ;  /* 0x0000000ec5037c23 */ /* 0x002fe20008010800 */
[----:B------:R-:W-:-:S05]  /*120b0*/  MOV R197, R101 ;  /* 0x0000006500c57202 */ /* 0x000fca0000000f00 */
[----:B------:R1:W2:Y:S02]  /*120c0*/  MUFU.EX2 R101, R3 ;  /* 0x0000000300657308 */ /* 0x0002a40000000800 */
[----:B-1----:R-:W-:Y:S01]  /*120d0*/  FFMA.FTZ R3, R123, UR14, -R0 ;  /* 0x0000000e7b037c23 */ /* 0x002fe20008010800 */
[----:B------:R-:W-:Y:S02]  /*120e0*/  MOV R123, R76 ;  /* 0x0000004c007b7202 */ /* 0x000fe40000000f00 */
[----:B------:R-:W-:Y:S03]  /*120f0*/  HMMA.16816.F32 R76, R4, R22, R36 ;  /* 0x00000016044c723c */ /* 0x000fe60000001824 */
[----:B------:R1:W-:Y:S04]  /*12100*/  MUFU.EX2 R97, R3 ;  /* 0x0000000300617308 */ /* 0x0003e80000000800 */
[----:B------:R-:W-:-:S02]  /*12110*/  F2FP.F16.F32.PACK_AB R4, R114, R117 ;  /* 0x000000757204723e */ /* 0x000fc400000000ff */
[----:B--2---:R-:W-:Y:S02]  /*12120*/  F2FP.F16.F32.PACK_AB R5, R101, R100 ;  /* 0x000000646505723e */ /* 0x004fe400000000ff */
[----:B------:R-:W-:Y:S01]  /*12130*/  F2FP.F16.F32.PACK_AB R6, R110, R116 ;  /* 0x000000746e06723e */ /* 0x000fe200000000ff */
[----:B-1----:R-:W-:Y:S01]  /*12140*/  FFMA.FTZ R3, R189, UR14, -R0 ;  /* 0x0000000ebd037c23 */ /* 0x002fe20008010800 */
[----:B------:R-:W-:-:S03]  /*12150*/  MOV R189, R102 ;  /* 0x0000006600bd7202 */ /* 0x000fc60000000f00 */
[----:B------:R1:W2:Y:S02]  /*12160*/  MUFU.EX2 R96, R3 ;  /* 0x0000000300607308 */ /* 0x0002a40000000800 */
[----:B-1----:R-:W-:Y:S01]  /*12170*/  FFMA.FTZ R3, R187, UR14, -R2 ;  /* 0x0000000ebb037c23 */ /* 0x002fe20008010802 */
[----:B--2---:R-:W-:-:S05]  /*12180*/  F2FP.F16.F32.PACK_AB R7, R96, R97 ;  /* 0x000000616007723e */ /* 0x004fca00000000ff */
[----:B------:R1:W2:Y:S02]  /*12190*/  MUFU.EX2 R102, R3 ;  /* 0x0000000300667308 */ /* 0x0002a40000000800 */
[C---:B------:R-:W-:Y:S01]  /*121a0*/  HMMA.16816.F32 R36, R4.reuse, R48, R52 ;  /* 0x000000300424723c */ /* 0x040fe20000001834 */
[----:B------:R-:W3:Y:S05]  /*121b0*/  LDSM.16.MT88.4 R52, [R224+0xf800] ;  /* 0x00f80000e034783b */ /* 0x000eea0000004200 */
[C---:B------:R-:W-:Y:S06]  /*121c0*/  HMMA.16816.F32 R32, R4.reuse, R50, R64 ;  /* 0x000000320420723c */ /* 0x040fec0000001840 */
[----:B----4-:R-:W-:Y:S01]  /*121d0*/  HMMA.16816.F32 R64, R4, R46, R76 ;  /* 0x0000002e0440723c */ /* 0x010fe2000000184c */
[----:B-1----:R-:W-:Y:S01]  /*121e0*/  FFMA.FTZ R3, R133, UR14, -R2 ;  /* 0x0000000e85037c23 */ /* 0x002fe20008010802 */
[----:B------:R-:W1:Y:S01]  /*121f0*/  LDSM.16.MT88.4 R76, [R225+0xf800] ;  /* 0x00f80000e14c783b */ /* 0x000e620000004200 */
[----:B--2---:R-:W-:-:S02]  /*12200*/  F2FP.F16.F32.PACK_AB R10, R102, R104 ;  /* 0x00000068660a723e */ /* 0x004fc400000000ff */
[----:B------:R2:W-:Y:S01]  /*12210*/  MUFU.EX2 R99, R3 ;  /* 0x0000000300637308 */ /* 0x0005e20000000800 */
[C---:B-----5:R-:W-:Y:S06]  /*12220*/  HMMA.16816.F32 R20, R4.reuse, R56, R72 ;  /* 0x000000380414723c */ /* 0x060fec0000001848 */
[C---:B------:R-:W-:Y:S06]  /*12230*/  HMMA.16816.F32 R16, R4.reuse, R58, R80 ;  /* 0x0000003a0410723c */ /* 0x040fec0000001850 */
[----:B------:R-:W-:Y:S01]  /*12240*/  HMMA.16816.F32 R48, R4, R44, R68 ;  /* 0x0000002c0430723c */ /* 0x000fe20000001844 */
[----:B------:R-:W4:Y:S01]  /*12250*/  LDSM.16.MT88.4 R44, [R135+0x10000] ;  /* 0x01000000872c783b */ /* 0x000f220000004200 */
[----:B--2---:R-:W-:-:S04]  /*12260*/  FFMA.FTZ R3, R191, UR14, -R2 ;  /* 0x0000000ebf037c23 */ /* 0x004fc80008010802 */
[C---:B------:R-:W-:Y:S01]  /*12270*/  HMMA.16816.F32 R68, R4.reuse, R12, R60 ;  /* 0x0000000c0444723c */ /* 0x040fe2000000183c */
[----:B------:R2:W5:Y:S05]  /*12280*/  MUFU.EX2 R98, R3 ;  /* 0x0000000300627308 */ /* 0x00056a0000000800 */
[----:B------:R-:W-:Y:S01]  /*12290*/  HMMA.16816.F32 R56, R4, R14, R40 ;  /* 0x0000000e0438723c */ /* 0x000fe20000001828 */
[----:B------:R-:W-:-:S06]  /*122a0*/  FFMA.FTZ R12, R193, UR14, -R2 ;  /* 0x0000000ec10c7c23 */ /* 0x000fcc0008010802 */
[----:B------:R-:W-:Y:S01]  /*122b0*/  FFMA.FTZ R5, R123, R84, R189 ;  /* 0x000000547b057223 */ /* 0x000fe200000100bd */
[----:B------:R-:W-:-:S03]  /*122c0*/  FFMA.FTZ R4, R188, UR14, -R2 ;  /* 0x0000000ebc047c23 */ /* 0x000fc60008010802 */
[----:B------:R-:W-:Y:S01]  /*122d0*/  FADD.FTZ R5, R122, R5 ;  /* 0x000000057a057221 */ /* 0x000fe20000010000 */
[----:B------:R3:W-:Y:S01]  /*122e0*/  MUFU.EX2 R81, R4 ;  /* 0x0000000400517308 */ /* 0x0007e20000000800 */
[----:B--2---:R-:W-:-:S07]  /*122f0*/  FFMA.FTZ R3, R173, UR14, -R0 ;  /* 0x0000000ead037c23 */ /* 0x004fce0008010800 */
[----:B------:R2:W-:Y:S01]  /*12300*/  MUFU.EX2 R95, R3 ;  /* 0x00000003005f7308 */ /* 0x0005e20000000800 */
[----:B---3--:R-:W-:-:S04]  /*12310*/  FADD.FTZ R4, R180, R5 ;  /* 0x00000005b4047221 */ /* 0x008fc80000010000 */
[----:B------:R-:W-:Y:S01]  /*12320*/  FADD.FTZ R13, R192, R4 ;  /* 0x00000004c00d7221 */ /* 0x000fe20000010000 */
[----:B-----5:R-:W-:Y:S01]  /*12330*/  F2FP.F16.F32.PACK_AB R4, R98, R99 ;  /* 0x000000636204723e */ /* 0x020fe200000000ff */
[----:B--2---:R-:W-:-:S04]  /*12340*/  FFMA.FTZ R3, R194, UR14, -R0 ;  /* 0x0000000ec2037c23 */ /* 0x004fc80008010800 */
        /* <DEDUP_REMOVED lines=8> */
[----:B------:R2:W-:Y:S02]  /*123d0*/  MUFU.EX2 R92, R3 ;  /* 0x00000003005c7308 */ /* 0x0005e40000000800 */
[C---:B------:R-:W-:Y:S06]  /*123e0*/  HMMA.16816.F32 R72, R8.reuse, R28, R36 ;  /* 0x0000001c0848723c */ /* 0x040fec0000001824 */
[C---:B------:R-:W-:Y:S06]  /*123f0*/  HMMA.16816.F32 R60, R8.reuse, R30, R32 ;  /* 0x0000001e083c723c */ /* 0x040fec0000001820 */
[C---:B------:R-:W-:Y:S01]  /*12400*/  HMMA.16816.F32 R40, R8.reuse, R24, R20 ;  /* 0x000000180828723c */ /* 0x040fe20000001814 */
[----:B--2---:R-:W-:Y:S01]  /*12410*/  FFMA.FTZ R3, R198, UR14, -R2 ;  /* 0x0000000ec6037c23 */ /* 0x004fe20008010802 */
[----:B------:R-:W-:Y:S03]  /*12420*/  LDSM.16.MT88.4 R20, [R224+0x10000] ;  /* 0x01000000e014783b */ /* 0x000fe60000004200 */
[----:B------:R2:W3:Y:S01]  /*12430*/  MUFU.EX2 R90, R3 ;  /* 0x00000003005a7308 */ /* 0x0004e20000000800 */
[C---:B------:R-:W-:Y:S06]  /*12440*/  HMMA.16816.F32 R28, R8.reuse, R52, R48 ;  /* 0x00000034081c723c */ /* 0x040fec0000001830 */
[C---:B------:R-:W-:Y:S01]  /*12450*/  HMMA.16816.F32 R24, R8.reuse, R26, R16 ;  /* 0x0000001a0818723c */ /* 0x040fe20000001810 */
[----:B------:R-:W5:Y:S05]  /*12460*/  LDSM.16.MT88.4 R16, [R226+0x10000] ;  /* 0x01000000e210783b */ /* 0x000f6a0000004200 */
[----:B------:R-:W-:Y:S01]  /*12470*/  HMMA.16816.F32 R32, R8, R54, R64 ;  /* 0x000000360820723c */ /* 0x000fe20000001840 */
[----:B--2---:R-:W-:Y:S01]  /*12480*/  FFMA.FTZ R3, R183, UR14, -R0 ;  /* 0x0000000eb7037c23 */ /* 0x004fe20008010800 */
[----:B---3--:R-:W-:-:S04]  /*12490*/  F2FP.F16.F32.PACK_AB R6, R90, R92 ;  /* 0x0000005c5a06723e */ /* 0x008fc800000000ff */
[C---:B-1----:R-:W-:Y:S01]  /*124a0*/  HMMA.16816.F32 R48, R8.reuse, R76, R68 ;  /* 0x0000004c0830723c */ /* 0x042fe20000001844 */
[----:B------:R-:W-:Y:S05]  /*124b0*/  MUFU.EX2 R77, R12 ;  /* 0x0000000c004d7308 */ /* 0x000fea0000000800 */
[----:B------:R-:W-:Y:S03]  /*124c0*/  HMMA.16816.F32 R36, R8, R78, R56 ;  /* 0x0000004e0824723c */ /* 0x000fe60000001838 */
[----:B------:R1:W-:Y:S04]  /*124d0*/  MUFU.EX2 R89, R3 ;  /* 0x0000000300597308 */ /* 0x0003e80000000800 */
[----:B------:R-:W-:Y:S01]  /*124e0*/  FFMA.FTZ R8, R206, UR14, -R2 ;  /* 0x0000000ece087c23 */ /* 0x000fe20008010802 */
[----:B------:R-:W-:-:S03]  /*124f0*/  FFMA.FTZ R10, R196, UR14, -R0 ;  /* 0x0000000ec40a7c23 */ /* 0x000fc60008010800 */
[----:B------:R-:W-:Y:S08]  /*12500*/  MUFU.EX2 R76, R8 ;  /* 0x00000008004c7308 */ /* 0x000ff00000000800 */
[----:B------:R2:W-:Y:S01]  /*12510*/  MUFU.EX2 R71, R10 ;  /* 0x0000000a00477308 */ /* 0x0005e20000000800 */
[----:B-1----:R-:W-:-:S07]  /*12520*/  FFMA.FTZ R3, R200, UR14, -R0 ;  /* 0x0000000ec8037c23 */ /* 0x002fce0008010800 */
[----:B------:R1:W3:Y:S01]  /*12530*/  MUFU.EX2 R88, R3 ;  /* 0x0000000300587308 */ /* 0x0002e20000000800 */
[----:B--2---:R-:W-:-:S07]  /*12540*/  FFMA.FTZ R10, R212, UR14, -R2 ;  /* 0x0000000ed40a7c23 */ /* 0x004fce0008010802 */
[----:B------:R2:W-:Y:S01]  /*12550*/  MUFU.EX2 R66, R10 ;  /* 0x0000000a00427308 */ /* 0x0005e20000000800 */
[----:B-1----:R-:W-:Y:S01]  /*12560*/  FFMA.FTZ R3, R186, UR14, -R0 ;  /* 0x0000000eba037c23 */ /* 0x002fe20008010800 */
[----:B---3--:R-:W-:-:S06]  /*12570*/  F2FP.F16.F32.PACK_AB R5, R88, R89 ;  /* 0x000000595805723e */ /* 0x008fcc00000000ff */
[----:B------:R1:W-:Y:S01]  /*12580*/  MUFU.EX2 R83, R3 ;  /* 0x0000000300537308 */ /* 0x0003e20000000800 */
[----:B--2---:R-:W-:Y:S01]  /*12590*/  FFMA.FTZ R10, R209, UR14, -R2 ;  /* 0x0000000ed10a7c23 */ /* 0x004fe20008010802 */
[----:B-1----:R-:W-:-:S06]  /*125a0*/  FFMA.FTZ R3, R201, UR14, -R0 ;  /* 0x0000000ec9037c23 */ /* 0x002fcc0008010800 */
[----:B------:R1:W2:Y:S02]  /*125b0*/  MUFU.EX2 R82, R3 ;  /* 0x0000000300527308 */ /* 0x0002a40000000800 */
[----:B-1----:R-:W-:Y:S01]  /*125c0*/  FFMA.FTZ R3, R197, R85, R252 ;  /* 0x00000055c5037223 */ /* 0x002fe200000100fc */
[----:B--2---:R-:W-:-:S03]  /*125d0*/  F2FP.F16.F32.PACK_AB R7, R82, R83 ;  /* 0x000000535207723e */ /* 0x004fc600000000ff */
[----:B------:R-:W-:-:S04]  /*125e0*/  FADD.FTZ R3, R119, R3 ;  /* 0x0000000377037221 */ /* 0x000fc80000010000 */
[----:B------:R-:W-:Y:S01]  /*125f0*/  FADD.FTZ R14, R181, R3 ;  /* 0x00000003b50e7221 */ /* 0x000fe20000010000 */
[----:B------:R-:W-:Y:S01]  /*12600*/  FFMA.FTZ R3, R204, UR14, -R2 ;  /* 0x0000000ecc037c23 */ /* 0x000fe20008010802 */
[C---:B----4-:R-:W-:Y:S02]  /*12610*/  HMMA.16816.F32 R72, R4.reuse, R44, R72 ;  /* 0x0000002c0448723c */ /* 0x050fe40000001848 */
[----:B------:R-:W-:Y:S01]  /*12620*/  FADD.FTZ R9, R190, R14 ;  /* 0x0000000ebe097221 */ /* 0x000fe20000010000 */
[----:B------:R1:W2:Y:S03]  /*12630*/  MUFU.EX2 R80, R3 ;  /* 0x0000000300507308 */ /* 0x0002a60000000800 */
[----:B------:R-:W-:Y:S01]  /*12640*/  FADD.FTZ R9, R251, R9 ;  /* 0x00000009fb097221 */ /* 0x000fe20000010000 */
[----:B------:R-:W-:Y:S03]  /*12650*/  HMMA.16816.F32 R60, R4, R46, R60 ;  /* 0x0000002e043c723c */ /* 0x000fe6000000183c */
[----:B------:R-:W-:-:S03]  /*12660*/  FADD.FTZ R9, R250, R9 ;  /* 0x00000009fa097221 */ /* 0x000fc60000010000 */
[C---:B-----5:R-:W-:Y:S06]  /*12670*/  HMMA.16816.F32 R52, R4.reuse, R16, R40 ;  /* 0x000000100434723c */ /* 0x060fec0000001828 */
[C---:B------:R-:W-:Y:S01]  /*12680*/  HMMA.16816.F32 R44, R4.reuse, R18, R24 ;  /* 0x00000012042c723c */ /* 0x040fe20000001818 */
[----:B-1----:R-:W-:Y:S01]  /*12690*/  FADD.FTZ R3, R182, R13 ;  /* 0x0000000db6037221 */ /* 0x002fe20000010000 */
[----:B------:R-:W-:Y:S03]  /*126a0*/  LDSM.16.MT88.4 R16, [R224+0x10800] ;  /* 0x01080000e010783b */ /* 0x000fe60000004200 */
[----:B------:R-:W-:Y:S01]  /*126b0*/  FADD.FTZ R3, R185, R3 ;  /* 0x00000003b9037221 */ /* 0x000fe20000010000 */
[----:B------:R-:W1:Y:S01]  /*126c0*/  LDSM.16.MT88.4 R12, [R225+0x10000] ;  /* 0x01000000e10c783b */ /* 0x000e620000004200 */
[C---:B------:R-:W-:Y:S02]  /*126d0*/  HMMA.16816.F32 R40, R4.reuse, R20, R28 ;  /* 0x000000140428723c */ /* 0x040fe4000000181c */
[----:B------:R-:W-:Y:S01]  /*126e0*/  FADD.FTZ R8, R184, R3 ;  /* 0x00000003b8087221 */ /* 0x000fe20000010000 */
[----:B------:R-:W-:Y:S01]  /*126f0*/  FADD.FTZ R3, R248, R9 ;  /* 0x00000009f8037221 */ /* 0x000fe20000010000 */
[----:B------:R-:W-:Y:S01]  /*12700*/  FFMA.FTZ R9, R208, UR14, -R0 ;  /* 0x0000000ed0097c23 */ /* 0x000fe20008010800 */
[----:B------:R-:W3:Y:S01]  /*12710*/  LDSM.16.MT88.4 R24, [R135+0x10800] ;  /* 0x010800008718783b */ /* 0x000ee20000004200 */
[----:B------:R-:W-:Y:S01]  /*12720*/  FADD.FTZ R8, R177, R8 ;  /* 0x00000008b1087221 */ /* 0x000fe20000010000 */
[----:B------:R-:W-:Y:S01]  /*12730*/  FADD.FTZ R3, R247, R3 ;  /* 0x00000003f7037221 */ /* 0x000fe20000010000 */
[----:B------:R4:W5:Y:S01]  /*12740*/  MUFU.EX2 R70, R9 ;  /* 0x0000000900467308 */ /* 0x0009620000000800 */
[----:B------:R-:W-:Y:S01]  /*12750*/  HMMA.16816.F32 R32, R4, R22, R32 ;  /* 0x000000160420723c */ /* 0x000fe20000001820 */
[----:B------:R-:W-:Y:S01]  /*12760*/  FADD.FTZ R8, R170, R8 ;  /* 0x00000008aa087221 */ /* 0x000fe20000010000 */
[----:B------:R-:W-:Y:S01]  /*12770*/  FADD.FTZ R3, R222, R3 ;  /* 0x00000003de037221 */ /* 0x000fe20000010000 */
[----:B------:R-:W-:Y:S02]  /*12780*/  LDSM.16.MT88.4 R20, [R226+0x10800] ;  /* 0x01080000e214783b */ /* 0x000fe40000004200 */
        /* <DEDUP_REMOVED lines=9> */
[----:B------:R4:W-:Y:S01]  /*12820*/  MUFU.EX2 R69, R9 ;  /* 0x0000000900457308 */ /* 0x0009e20000000800 */
[C---:B-1----:R-:W-:Y:S06]  /*12830*/  HMMA.16816.F32 R48, R4.reuse, R12, R48 ;  /* 0x0000000c0430723c */ /* 0x042fec0000001830 */
[----:B------:R-:W-:Y:S01]  /*12840*/  HMMA.16816.F32 R28, R4, R14, R36 ;  /* 0x0000000e041c723c */ /* 0x000fe20000001824 */
[----:B----4-:R-:W-:Y:S01]  /*12850*/  FFMA.FTZ R9, R210, UR14, -R0 ;  /* 0x0000000ed2097c23 */ /* 0x010fe20008010800 */
[----:B------:R-:W1:Y:S03]  /*12860*/  LDSM.16.MT88.4 R12, [R225+0x10800] ;  /* 0x01080000e10c783b */ /* 0x000e660000004200 */
[----:B------:R4:W3:Y:S02]  /*12870*/  MUFU.EX2 R68, R9 ;  /* 0x0000000900447308 */ /* 0x0008e40000000800 */
[----:B--2---:R-:W-:-:S02]  /*12880*/  F2FP.F16.F32.PACK_AB R4, R80, R81 ;  /* 0x000000515004723e */ /* 0x004fc400000000ff */
[----:B-----5:R-:W-:Y:S02]  /*12890*/  F2FP.F16.F32.PACK_AB R5, R70, R71 ;  /* 0x000000474605723e */ /* 0x020fe400000000ff */
[----:B------:R-:W-:Y:S01]  /*128a0*/  F2FP.F16.F32.PACK_AB R6, R76, R77 ;  /* 0x0000004d4c06723e */ /* 0x000fe200000000ff */
[----:B----4-:R-:W-:Y:S01]  /*128b0*/  FADD.FTZ R9, R160, R8 ;  /* 0x00000008a0097221 */ /* 0x010fe20000010000 */
[----:B------:R-:W-:Y:S01]  /*128c0*/  FADD.FTZ R8, R155, R3 ;  /* 0x000000039b087221 */ /* 0x000fe20000010000 */
[----:B------:R-:W-:Y:S01]  /*128d0*/  FFMA.FTZ R3, R202, UR14, -R2 ;  /* 0x0000000eca037c23 */ /* 0x000fe20008010802 */
[----:B---3--:R-:W-:Y:S01]  /*128e0*/  F2FP.F16.F32.PACK_AB R7, R68, R69 ;  /* 0x000000454407723e */ /* 0x008fe200000000ff */
[----:B------:R-:W-:Y:S01]  /*128f0*/  FADD.FTZ R9, R161, R9 ;  /* 0x00000009a1097221 */ /* 0x000fe20000010000 */
[----:B------:R-:W-:Y:S01]  /*12900*/  FADD.FTZ R8, R154, R8 ;  /* 0x000000089a087221 */ /* 0x000fe20000010000 */
[----:B------:R2:W3:Y:S02]  /*12910*/  MUFU.EX2 R67, R3 ;  /* 0x0000000300437308 */ /* 0x0004e40000000800 */
[----:B------:R-:W-:-:S02]  /*12920*/  FADD.FTZ R9, R162, R9 ;  /* 0x00000009a2097221 */ /* 0x000fc40000010000 */
[C---:B------:R-:W-:Y:S06]  /*12930*/  HMMA.16816.F32 R36, R4.reuse, R18, R32 ;  /* 0x000000120424723c */ /* 0x040fec0000001820 */
[C---:B------:R-:W-:Y:S06]  /*12940*/  HMMA.16816.F32 R72, R4.reuse, R24, R72 ;  /* 0x000000180448723c */ /* 0x040fec0000001848 */
[C---:B-1----:R-:W-:Y:S01]  /*12950*/  HMMA.16816.F32 R32, R4.reuse, R12, R48 ;  /* 0x0000000c0420723c */ /* 0x042fe20000001830 */
[----:B--2---:R-:W-:Y:S01]  /*12960*/  FADD.FTZ R3, R164, R8 ;  /* 0x00000008a4037221 */ /* 0x004fe20000010000 */
[----:B------:R-:W-:Y:S01]  /*12970*/  FADD.FTZ R8, R163, R9 ;  /* 0x00000009a3087221 */ /* 0x000fe20000010000 */
[----:B------:R-:W-:Y:S01]  /*12980*/  FFMA.FTZ R9, R203, UR14, -R2 ;  /* 0x0000000ecb097c23 */ /* 0x000fe20008010802 */
[----:B------:R-:W-:Y:S01]  /*12990*/  MUFU.EX2 R51, R10 ;  /* 0x0000000a00337308 */ /* 0x000fe20000000800 */
[----:B------:R-:W-:Y:S01]  /*129a0*/  FADD.FTZ R3, R150, R3 ;  /* 0x0000000396037221 */ /* 0x000fe20000010000 */
[----:B------:R-:W-:Y:S01]  /*129b0*/  FADD.FTZ R8, R169, R8 ;  /* 0x00000008a9087221 */ /* 0x000fe20000010000 */
[----:B------:R-:W-:Y:S01]  /*129c0*/  HMMA.16816.F32 R60, R4, R26, R60 ;  /* 0x0000001a043c723c */ /* 0x000fe2000000183c */
[----:B------:R-:W1:Y:S01]  /*129d0*/  LDSM.16.MT88.4 R24, [R135+0x11000] ;  /* 0x011000008718783b */ /* 0x000e620000004200 */
[----:B------:R-:W-:Y:S01]  /*129e0*/  FADD.FTZ R3, R148, R3 ;  /* 0x0000000394037221 */ /* 0x000fe20000010000 */
        /* <DEDUP_REMOVED lines=13> */
[----:B--2---:R-:W-:Y:S02]  /*12ac0*/  FFMA.FTZ R9, R214, UR14, -R2 ;  /* 0x0000000ed6097c23 */ /* 0x004fe40008010802 */
[----:B------:R-:W-:Y:S01]  /*12ad0*/  FADD.FTZ R3, R138, R3 ;  /* 0x000000038a037221 */ /* 0x000fe20000010000 */
[----:B------:R-:W-:Y:S01]  /*12ae0*/  FADD.FTZ R8, R158, R8 ;  /* 0x000000089e087221 */ /* 0x000fe20000010000 */
[C---:B------:R-:W-:Y:S01]  /*12af0*/  HMMA.16816.F32 R40, R4.reuse, R16, R40 ;  /* 0x000000100428723c */ /* 0x040fe20000001828 */
[----:B------:R2:W4:Y:S01]  /*12b00*/  MUFU.EX2 R64, R9 ;  /* 0x0000000900407308 */ /* 0x0005220000000800 */
[----:B------:R-:W-:Y:S01]  /*12b10*/  FADD.FTZ R3, R141, R3 ;  /* 0x000000038d037221 */ /* 0x000fe20000010000 */
[----:B------:R-:W-:Y:S01]  /*12b20*/  FADD.FTZ R8, R157, R8 ;  /* 0x000000089d087221 */ /* 0x000fe20000010000 */
[----:B------:R-:W5:Y:S02]  /*12b30*/  LDSM.16.MT88.4 R16, [R226+0x11000] ;  /* 0x01100000e210783b */ /* 0x000f640000004200 */
[----:B------:R-:W-:Y:S01]  /*12b40*/  FADD.FTZ R3, R137, R3 ;  /* 0x0000000389037221 */ /* 0x000fe20000010000 */
[----:B------:R-:W-:Y:S01]  /*12b50*/  FADD.FTZ R8, R156, R8 ;  /* 0x000000089c087221 */ /* 0x000fe20000010000 */
[----:B------:R-:W-:Y:S01]  /*12b60*/  HMMA.16816.F32 R28, R4, R14, R28 ;  /* 0x0000000e041c723c */ /* 0x000fe2000000181c */
[----:B------:R-:W5:Y:S01]  /*12b70*/  LDSM.16.MT88.4 R12, [R224+0x11000] ;  /* 0x01100000e00c783b */ /* 0x000f620000004200 */
[----:B------:R-:W-:Y:S01]  /*12b80*/  FADD.FTZ R3, R136, R3 ;  /* 0x0000000388037221 */ /* 0x000fe20000010000 */
[----:B------:R-:W-:-:S02]  /*12b90*/  FADD.FTZ R8, R153, R8 ;  /* 0x0000000899087221 */ /* 0x000fc40000010000 */
[----:B------:R-:W-:Y:S01]  /*12ba0*/  LDSM.16.MT88.4 R156, [R224+0x11800] ;  /* 0x01180000e09c783b */ /* 0x000fe20000004200 */
[----:B------:R-:W-:Y:S01]  /*12bb0*/  FADD.FTZ R3, R130, R3 ;  /* 0x0000000382037221 */ /* 0x000fe20000010000 */
[----:B------:R-:W-:Y:S01]  /*12bc0*/  FADD.FTZ R8, R151, R8 ;  /* 0x0000000897087221 */ /* 0x000fe20000010000 */
[----:B---3--:R-:W-:Y:S01]  /*12bd0*/  F2FP.F16.F32.PACK_AB R4, R66, R67 ;  /* 0x000000434204723e */ /* 0x008fe200000000ff */
[----:B--2---:R-:W-:Y:S01]  /*12be0*/  FFMA.FTZ R9, R205, UR14, -R0 ;  /* 0x0000000ecd097c23 */ /* 0x004fe20008010800 */
[----:B------:R-:W-:Y:S01]  /*12bf0*/  FADD.FTZ R3, R129, R3 ;  /* 0x0000000381037221 */ /* 0x000fe20000010000 */
[----:B------:R-:W-:Y:S01]  /*12c00*/  FADD.FTZ R8, R152, R8 ;  /* 0x0000000898087221 */ /* 0x000fe20000010000 */
[----:B----4-:R-:W-:Y:S01]  /*12c10*/  F2FP.F16.F32.PACK_AB R6, R64, R65 ;  /* 0x000000414006723e */ /* 0x010fe200000000ff */
[----:B------:R2:W-:Y:S01]  /*12c20*/  MUFU.EX2 R59, R9 ;  /* 0x00000009003b7308 */ /* 0x0005e20000000800 */
[----:B------:R-:W-:Y:S01]  /*12c30*/  FADD.FTZ R3, R120, R3 ;  /* 0x0000000378037221 */ /* 0x000fe20000010000 */
[----:B------:R-:W-:Y:S03]  /*12c40*/  LDSM.16.MT88.4 R152, [R226+0x11800] ;  /* 0x01180000e298783b */ /* 0x000fe60000004200 */
[----:B------:R-:W-:-:S04]  /*12c50*/  FADD.FTZ R3, R118, R3 ;  /* 0x0000000376037221 */ /* 0x000fc80000010000 */
[----:B------:R-:W-:-:S04]  /*12c60*/  FADD.FTZ R3, R124, R3 ;  /* 0x000000037c037221 */ /* 0x000fc80000010000 */
[----:B------:R-:W-:Y:S01]  /*12c70*/  FADD.FTZ R3, R121, R3 ;  /* 0x0000000379037221 */ /* 0x000fe20000010000 */
[----:B--2---:R-:W-:-:S04]  /*12c80*/  FFMA.FTZ R9, R216, UR14, -R0 ;  /* 0x0000000ed8097c23 */ /* 0x004fc80008010800 */
[----:B------:R2:W3:Y:S02]  /*12c90*/  MUFU.EX2 R58, R9 ;  /* 0x00000009003a7308 */ /* 0x0004e40000000800 */
[----:B--2---:R-:W-:Y:S01]  /*12ca0*/  FFMA.FTZ R9, R207, UR14, -R0 ;  /* 0x0000000ecf097c23 */ /* 0x004fe20008010800 */
[----:B---3--:R-:W-:-:S05]  /*12cb0*/  F2FP.F16.F32.PACK_AB R5, R58, R59 ;  /* 0x0000003b3a05723e */ /* 0x008fca00000000ff */
[----:B------:R2:W-:Y:S02]  /*12cc0*/  MUFU.EX2 R57, R9 ;  /* 0x0000000900397308 */ /* 0x0005e40000000800 */
[----:B--2---:R-:W-:-:S06]  /*12cd0*/  FFMA.FTZ R9, R217, UR14, -R0 ;  /* 0x0000000ed9097c23 */ /* 0x004fcc0008010800 */
[----:B------:R2:W3:Y:S02]  /*12ce0*/  MUFU.EX2 R56, R9 ;  /* 0x0000000900387308 */ /* 0x0004e40000000800 */
[----:B--2---:R-:W-:Y:S01]  /*12cf0*/  FADD.FTZ R9, R145, R8 ;  /* 0x0000000891097221 */ /* 0x004fe20000010000 */
[----:B------:R-:W-:Y:S01]  /*12d00*/  FFMA.FTZ R8, R218, UR14, -R2 ;  /* 0x0000000eda087c23 */ /* 0x000fe20008010802 */
[----:B---3--:R-:W-:-:S04]  /*12d10*/  F2FP.F16.F32.PACK_AB R7, R56, R57 ;  /* 0x000000393807723e */ /* 0x008fc800000000ff */
[----:B------:R2:W3:Y:S03]  /*12d20*/  MUFU.EX2 R50, R8 ;  /* 0x0000000800327308 */ /* 0x0004e60000000800 */
[C---:B-1----:R-:W-:Y:S06]  /*12d30*/  HMMA.16816.F32 R136, R4.reuse, R24, R72 ;  /* 0x000000180488723c */ /* 0x042fec0000001848 */
[C---:B------:R-:W-:Y:S06]  /*12d40*/  HMMA.16816.F32 R24, R4.reuse, R26, R60 ;  /* 0x0000001a0418723c */ /* 0x040fec000000183c */
[----:B-----5:R-:W-:Y:S01]  /*12d50*/  HMMA.16816.F32 R52, R4, R16, R52 ;  /* 0x000000100434723c */ /* 0x020fe20000001834 */
[----:B--2---:R-:W-:Y:S01]  /*12d60*/  FADD.FTZ R8, R146, R9 ;  /* 0x0000000992087221 */ /* 0x004fe20000010000 */
[----:B------:R-:W-:Y:S01]  /*12d70*/  FFMA.FTZ R9, R211, UR14, -R2 ;  /* 0x0000000ed3097c23 */ /* 0x000fe20008010802 */
[----:B---3--:R-:W-:-:S02]  /*12d80*/  F2FP.F16.F32.PACK_AB R160, R50, R51 ;  /* 0x0000003332a0723e */ /* 0x008fc400000000ff */
[----:B------:R-:W-:Y:S01]  /*12d90*/  FADD.FTZ R8, R144, R8 ;  /* 0x0000000890087221 */ /* 0x000fe20000010000 */
[----:B------:R1:W-:Y:S01]  /*12da0*/  MUFU.EX2 R49, R9 ;  /* 0x0000000900317308 */ /* 0x0003e20000000800 */
[----:B------:R-:W-:Y:S01]  /*12db0*/  HMMA.16816.F32 R44, R4, R18, R44 ;  /* 0x00000012042c723c */ /* 0x000fe2000000182c */
[----:B------:R-:W2:Y:S01]  /*12dc0*/  LDSM.16.MT88.4 R144, [R135+0x11800] ;  /* 0x011800008790783b */ /* 0x000ea20000004200 */
[----:B------:R-:W-:-:S04]  /*12dd0*/  FADD.FTZ R8, R143, R8 ;  /* 0x000000088f087221 */ /* 0x000fc80000010000 */
[C---:B------:R-:W-:Y:S06]  /*12de0*/  HMMA.16816.F32 R40, R4.reuse, R12, R40 ;  /* 0x0000000c0428723c */ /* 0x040fec0000001828 */
[C---:B------:R-:W-:Y:S01]  /*12df0*/  HMMA.16816.F32 R36, R4.reuse, R14, R36 ;  /* 0x0000000e0424723c */ /* 0x040fe20000001824 */
[----:B-1----:R-:W-:Y:S01]  /*12e00*/  FFMA.FTZ R9, R219, UR14, -R2 ;  /* 0x0000000edb097c23 */ /* 0x002fe20008010802 */
[----:B------:R-:W-:Y:S01]  /*12e10*/  FADD.FTZ R2, R115, R3 ;  /* 0x0000000373027221 */ /* 0x000fe20000010000 */
[----:B------:R-:W-:Y:S01]  /*12e20*/  FADD.FTZ R3, R140, R8 ;  /* 0x000000088c037221 */ /* 0x000fe20000010000 */
[----:B------:R-:W-:Y:S01]  /*12e30*/  FFMA.FTZ R8, R213, UR14, -R0 ;  /* 0x0000000ed5087c23 */ /* 0x000fe20008010800 */
        /* <DEDUP_REMOVED lines=15> */
[----:B-1----:R-:W-:Y:S02]  /*12f30*/  F2FP.F16.F32.PACK_AB R162, R48, R49 ;  /* 0x0000003130a2723e */ /* 0x002fe400000000ff */
[----:B------:R-:W-:Y:S01]  /*12f40*/  FADD.FTZ R2, R107, R2 ;  /* 0x000000026b027221 */ /* 0x000fe20000010000 */
[----:B------:R-:W-:Y:S01]  /*12f50*/  FADD.FTZ R3, R125, R3 ;  /* 0x000000037d037221 */ /* 0x000fe20000010000 */
[----:B---3--:R-:W-:Y:S02]  /*12f60*/  FFMA.FTZ R8, R220, UR14, -R0 ;  /* 0x0000000edc087c23 */ /* 0x008fe40008010800 */
[----:B------:R-:W-:Y:S01]  /*12f70*/  FADD.FTZ R2, R103, R2 ;  /* 0x0000000267027221 */ /* 0x000fe20000010000 */
[----:B------:R-:W-:Y:S01]  /*12f80*/  FADD.FTZ R3, R117, R3 ;  /* 0x0000000375037221 */ /* 0x000fe20000010000 */
[----:B------:R1:W3:Y:S02]  /*12f90*/  MUFU.EX2 R10, R8 ;  /* 0x00000008000a7308 */ /* 0x0002e40000000800 */
[----:B-1----:R-:W-:Y:S01]  /*12fa0*/  FFMA.FTZ R8, R215, UR14, -R0 ;  /* 0x0000000ed7087c23 */ /* 0x002fe20008010800 */
[----:B---3--:R-:W-:-:S05]  /*12fb0*/  F2FP.F16.F32.PACK_AB R161, R10, R11 ;  /* 0x0000000b0aa1723e */ /* 0x008fca00000000ff */
[----:B------:R1:W-:Y:S02]  /*12fc0*/  MUFU.EX2 R9, R8 ;  /* 0x0000000800097308 */ /* 0x0003e40000000800 */
[----:B-1----:R-:W-:Y:S01]  /*12fd0*/  FFMA.FTZ R8, R221, UR14, -R0 ;  /* 0x0000000edd087c23 */ /* 0x002fe20008010800 */
[----:B------:R-:W-:Y:S01]  /*12fe0*/  FADD.FTZ R0, R100, R2 ;  /* 0x0000000264007221 */ /* 0x000fe20000010000 */
[----:B------:R-:W-:Y:S01]  /*12ff0*/  FADD.FTZ R2, R114, R3 ;  /* 0x0000000372027221 */ /* 0x000fe20000010000 */
[----:B------:R-:W-:Y:S02]  /*13000*/  MOV R3, R86 ;  /* 0x0000005600037202 */ /* 0x000fe40000000f00 */
[----:B------:R-:W-:Y:S01]  /*13010*/  FADD.FTZ R0, R101, R0 ;  /* 0x0000000065007221 */ /* 0x000fe20000010000 */
[----:B------:R-:W-:Y:S01]  /*13020*/  FADD.FTZ R2, R116, R2 ;  /* 0x0000000274027221 */ /* 0x000fe20000010000 */
[----:B------:R-:W1:Y:S02]  /*13030*/  MUFU.EX2 R8, R8 ;  /* 0x0000000800087308 */ /* 0x000e640000000800 */
        /* <DEDUP_REMOVED lines=8> */
[----:B-1----:R-:W-:Y:S02]  /*130c0*/  F2FP.F16.F32.PACK_AB R163, R8, R9 ;  /* 0x0000000908a3723e */ /* 0x002fe400000000ff */
        /* <DEDUP_REMOVED lines=34> */
[----:B----4-:R-:W-:Y:S01]  /*132f0*/  HMMA.16816.F32 R164, R160, R4, R32 ;  /* 0x00000004a0a4723c */ /* 0x010fe20000001820 */
[----:B------:R-:W-:Y:S01]  /*13300*/  MOV R36, R87 ;  /* 0x0000005700247202 */ /* 0x000fe20000000f00 */
[----:B------:R-:W-:Y:S01]  /*13310*/  FADD.FTZ R0, R11, R0 ;  /* 0x000000000b007221 */ /* 0x000fe20000010000 */
[----:B------:R-:W-:-:S03]  /*13320*/  FADD.FTZ R2, R50, R2 ;  /* 0x0000000232027221 */ /* 0x000fc60000010000 */
[----:B------:R-:W-:Y:S01]  /*13330*/  FADD.FTZ R0, R10, R0 ;  /* 0x000000000a007221 */ /* 0x000fe20000010000 */
[----:B------:R-:W-:Y:S01]  /*13340*/  FADD.FTZ R2, R49, R2 ;  /* 0x0000000231027221 */ /* 0x000fe20000010000 */
[----:B------:R-:W-:Y:S02]  /*13350*/  HMMA.16816.F32 R160, R160, R6, R28 ;  /* 0x00000006a0a0723c */ /* 0x000fe4000000181c */
[----:B------:R-:W-:Y:S01]  /*13360*/  FADD.FTZ R0, R9, R0 ;  /* 0x0000000009007221 */ /* 0x000fe20000010000 */
[----:B------:R-:W-:-:S03]  /*13370*/  FADD.FTZ R2, R48, R2 ;  /* 0x0000000230027221 */ /* 0x000fc60000010000 */
[----:B------:R-:W-:Y:S02]  /*13380*/  FADD.FTZ R0, R8, R0 ;  /* 0x0000000008007221 */ /* 0x000fe40000010000 */
[----:B------:R1:W-:Y:S04]  /*13390*/  STL [R1+0x10], R2 ;  /* 0x0000100201007387 */ /* 0x0003e80000100800 */
[----:B------:R1:W-:-:S12]  /*133a0*/  STL [R1+0x14], R0 ;  /* 0x0000140001007387 */ /* 0x0003d80000100800 */
.L_x_2325:
[----:B------:R-:W-:-:S06]  /*133b0*/  UISETP.GE.AND UP0, UPT, UR21, 0x1, UPT ;  /* 0x000000011500788c */ /* 0x000fcc000bf06270 */
[----:B------:R-:W-:-:S13]  /*133c0*/  PLOP3.LUT P1, PT, PT, PT, UP0, 0x80, 0x0 ;  /* 0x000000000000781c */ /* 0x000fda0003f2f008 */
[----:B------:R-:W-:Y:S05]  /*133d0*/  @!P1 BRA `(.L_x_2331) ;  /* 0x0000006000a89947 */ /* 0x000fea0003800000 */
[----:B------:R-:W-:Y:S01]  /*133e0*/  ULEA UR7, -UR6, URZ, 0x8 ;  /* 0x0000003f06077291 */ /* 0x000fe2000f8e413f */
[----:B------:R-:W-:Y:S01]  /*133f0*/  IMAD.MOV.U32 R133, RZ, RZ, R3 ;  /* 0x000000ffff857224 */ /* 0x000fe200078e0003 */
[----:B------:R-:W-:Y:S01]  /*13400*/  ULDC.64 UR4, c[0x0][0x250] ;  /* 0x0000940000047ab9 */ /* 0x000fe20000000a00 */
[----:B------:R-:W-:Y:S01]  /*13410*/  IMAD.MOV.U32 R132, RZ, RZ, R36 ;  /* 0x000000ffff847224 */ /* 0x000fe200078e0024 */
[----:B------:R-:W-:Y:S02]  /*13420*/  USHF.L.U64.HI UR13, UR4, 0x5, UR5 ;  /* 0x00000005040d7899 */ /* 0x000fe40008010205 */
[----:B------:R-:W-:Y:S01]  /*13430*/  USHF.L.U32 UR11, UR4, 0x5, URZ ;  /* 0x00000005040b7899 */ /* 0x000fe2000800063f */
[----:B-1----:R-:W-:Y:S01]  /*13440*/  MOV R2, UR7 ;  /* 0x0000000700027c02 */ /* 0x002fe20008000f00 */
[----:B------:R-:W-:Y:S01]  /*13450*/  USHF.R.S32.HI UR4, URZ, 0x1f, UR7 ;  /* 0x0000001f3f047899 */ /* 0x000fe20008011407 */
[----:B------:R-:W-:Y:S01]  /*13460*/  ULDC UR6, c[0x0][0x24c] ;  /* 0x0000930000067ab9 */ /* 0x000fe20000000800 */
[----:B------:R-:W-:-:S02]  /*13470*/  ULDC UR9, c[0x0][0x248] ;  /* 0x0000920000097ab9 */ /* 0x000fc40000000800 */
[----:B------:R1:W-:Y:S01]  /*13480*/  STL [R1+0x1c], R2 ;  /* 0x00001c0201007387 */ /* 0x0003e20000100800 */
[----:B------:R-:W-:Y:S01]  /*13490*/  USHF.L.U64.HI UR6, UR9, 0x5, UR6 ;  /* 0x0000000509067899 */ /* 0x000fe20008010206 */
[----:B--2---:R-:W-:Y:S01]  /*134a0*/  MOV R0, UR4 ;  /* 0x0000000400007c02 */ /* 0x004fe20008000f00 */
[----:B------:R-:W-:Y:S01]  /*134b0*/  USHF.L.U32 UR5, UR9, 0x5, URZ ;  /* 0x0000000509057899 */ /* 0x000fe2000800063f */
[----:B------:R-:W-:Y:S01]  /*134c0*/  ULDC UR10, c[0x0][0x39c] ;  /* 0x0000e700000a7ab9 */ /* 0x000fe20000000800 */
[----:B------:R-:W-:Y:S02]  /*134d0*/  ULDC UR4, c[0x0][0x2ec] ;  /* 0x0000bb0000047ab9 */ /* 0x000fe40000000800 */
[----:B------:R1:W-:Y:S08]  /*134e0*/  STL [R1+0x18], R0 ;  /* 0x0000180001007387 */ /* 0x0003f00000100800 */
.L_x_2335:
[----:B-1-3--:R1:W5:Y:S01]  /*134f0*/  LDL R2, [R1+0x1c] ;  /* 0x00001c0001027983 */ /* 0x00a3620000100800 */
[----:B------:R-:W-:Y:S04]  /*13500*/  DEPBAR.LE SB0, 0x0 ;  /* 0x000080000000791a */ /* 0x000fe80000000000 */
[----:B------:R1:W5:Y:S01]  /*13510*/  LDL R0, [R1+0x18] ;  /* 0x0000180001007983 */ /* 0x0003620000100800 */
[----:B------:R-:W-:Y:S06]  /*13520*/  BAR.SYNC.DEFER_BLOCKING 0x0 ;  /* 0x0000000000007b1d */ /* 0x000fec0000010000 */
[----:B------:R-:W-:Y:S05]  /*13530*/  @!P0 BRA `(.L_x_2332) ;  /* 0x0000000000fc8947 */ /* 0x000fea0003800000 */
        /* <DEDUP_REMOVED lines=8> */
[----:B-----5:R-:W2:Y:S10]  /*135c0*/  I2F.RP R2, R7 ;  /* 0x0000000700027306 */ /* 0x020eb40000209400 */
        /* <DEDUP_REMOVED lines=22> */
[C---:B------:R-:W-:Y:S02]  /*13730*/  LOP3.LUT R3, R8.reuse, UR7, RZ, 0x3c, !PT ;  /* 0x0000000708037c12 */ /* 0x040fe4000f8e3cff */
[----:B------:R-:W-:Y:S02]  /*13740*/  LOP3.LUT R4, R8, UR8, RZ, 0x3c, !PT ;  /* 0x0000000808047c12 */ /* 0x000fe4000f8e3cff */
[----:B------:R-:W-:Y:S02]  /*13750*/  ISETP.GE.AND P1, PT, R3, RZ, PT ;  /* 0x000000ff0300720c */ /* 0x000fe40003f26270 */
[----:B------:R-:W-:Y:S02]  /*13760*/  ISETP.GE.AND P3, PT, R4, RZ, PT ;  /* 0x000000ff0400720c */ /* 0x000fe40003f66270 */
[----:B------:R-:W-:Y:S02]  /*13770*/  LOP3.LUT R3, RZ, R8, RZ, 0x33, !PT ;  /* 0x00000008ff037212 */ /* 0x000fe400078e33ff */
[----:B------:R-:W-:Y:S01]  /*13780*/  @P5 IADD3 R0, R0, 0x1, RZ ;  /* 0x0000000100005810 */ /* 0x000fe20007ffe0ff */
[----:B------:R-:W-:Y:S06]  /*13790*/  @P6 VIADD R2, R2, 0x1 ;  /* 0x0000000102026836 */ /* 0x000fec0000000000 */
        /* <DEDUP_REMOVED lines=25> */
.L_x_2332:
[----:B------:R-:W2:Y:S01]  /*13930*/  LDL.LU R11, [R1] ;  /* 0x00000000010b7983 */ /* 0x000ea20000300800 */
[----:B------:R-:W-:Y:S01]  /*13940*/  LEA R172, R231, R230, 0x1 ;  /* 0x000000e6e7ac7211 */ /* 0x000fe200078e08ff */
[----:B------:R-:W-:Y:S02]  /*13950*/  UISETP.GE.AND UP0, UPT, UR21, 0x2, UPT ;  /* 0x000000021500788c */ /* 0x000fe4000bf06270 */
        /* <DEDUP_REMOVED lines=33> */
[----:B------:R2:W-:Y:S04]  /*13b70*/  STL [R1], R11 ;  /* 0x0000000b01007387 */ /* 0x0005e80000100800 */
        /* <DEDUP_REMOVED lines=18> */
[----:B------:R-:W-:Y:S01]  /*13ca0*/  LDGSTS.E.BYPASS.LTC128B.128 [R243+0x11000], desc[UR16][R2.64] ;  /* 0x1100000002f37fae */ /* 0x000fe2000b901d50 */
[----:B------:R-:W-:Y:S07]  /*13cb0*/  PLOP3.LUT P1, PT, PT, PT, UP0, 0x80, 0x0 ;  /* 0x000000000000781c */ /* 0x000fee0003f2f008 */
[----:B------:R1:W-:Y:S08]  /*13cc0*/  LDGSTS.E.BYPASS.LTC128B.128 [R243+0x11800], desc[UR16][R10.64] ;  /* 0x118000000af37fae */ /* 0x0003f0000b901d50 */
[----:B------:R-:W-:Y:S08]  /*13cd0*/  LDSM.16.M88.4 R128, [R230] ;  /* 0x00000000e680783b */ /* 0x000ff00000000200 */
[----:B------:R-:W-:Y:S08]  /*13ce0*/  LDSM.16.M88.4 R16, [R134+0x2800] ;  /* 0x002800008610783b */ /* 0x000ff00000000200 */
[----:B------:R-:W-:Y:S08]  /*13cf0*/  LDSM.16.M88.4 R24, [R134+0x3000] ;  /* 0x003000008618783b */ /* 0x000ff00000000200 */
[----:B-1----:R-:W1:Y:S08]  /*13d00*/  LDSM.16.M88.4 R8, [R134+0x2000] ;  /* 0x002000008608783b */ /* 0x002e700000000200 */
[----:B------:R-:W0:Y:S08]  /*13d10*/  LDGDEPBAR ;  /* 0x00000000000079af */ /* 0x000e300000000000 */
        /* <DEDUP_REMOVED lines=15> */
[C---:B--2---:R-:W-:Y:S06]  /*13e10*/  HMMA.16816.F32 R28, R128.reuse, R32, RZ ;  /* 0x00000020801c723c */ /* 0x044fec00000018ff */
[C---:B------:R-:W-:Y:S01]  /*13e20*/  HMMA.16816.F32 R32, R128.reuse, R34, RZ ;  /* 0x000000228020723c */ /* 0x040fe200000018ff */
[----:B------:R-:W2:Y:S05]  /*13e30*/  LDSM.16.M88.4 R104, [R134+0x8000] ;  /* 0x008000008668783b */ /* 0x000eaa0000000200 */
[C---:B---3--:R-:W-:Y:S03]  /*13e40*/  HMMA.16816.F32 R36, R128.reuse, R40, RZ ;  /* 0x000000288024723c */ /* 0x048fe600000018ff */
[----:B------:R-:W3:Y:S03]  /*13e50*/  LDSM.16.M88.4 R112, [R134+0x8800] ;  /* 0x008800008670783b */ /* 0x000ee60000000200 */
[C---:B------:R-:W-:Y:S05]  /*13e60*/  HMMA.16816.F32 R40, R128.reuse, R42, RZ ;  /* 0x0000002a8028723c */ /* 0x040fea00000018ff */
[----:B------:R-:W3:Y:S01]  /*13e70*/  LDSM.16.M88.4 R120, [R134+0x9000] ;  /* 0x009000008678783b */ /* 0x000ee20000000200 */
[C---:B----4-:R-:W-:Y:S06]  /*13e80*/  HMMA.16816.F32 R44, R128.reuse, R48, RZ ;  /* 0x00000030802c723c */ /* 0x050fec00000018ff */
[C---:B------:R-:W-:Y:S01]  /*13e90*/  HMMA.16816.F32 R48, R128.reuse, R50, RZ ;  /* 0x000000328030723c */ /* 0x040fe200000018ff */
[----:B------:R-:W4:Y:S05]  /*13ea0*/  LDSM.16.M88.4 R168, [R134+0x9800] ;  /* 0x0098000086a8783b */ /* 0x000f2a0000000200 */
[C---:B------:R-:W-:Y:S03]  /*13eb0*/  HMMA.16816.F32 R52, R128.reuse, R56, RZ ;  /* 0x000000388034723c */ /* 0x040fe600000018ff */
[----:B------:R-:W-:Y:S03]  /*13ec0*/  LDSM.16.M88.4 R172, [R172] ;  /* 0x00000000acac783b */ /* 0x000fe60000000200 */
[C---:B------:R-:W-:Y:S05]  /*13ed0*/  HMMA.16816.F32 R56, R128.reuse, R58, RZ ;  /* 0x0000003a8038723c */ /* 0x040fea00000018ff */
[----:B------:R-:W4:Y:S01]  /*13ee0*/  LDSM.16.M88.4 R176, [R228+0x2000] ;  /* 0x00200000e4b0783b */ /* 0x000f220000000200 */
[C---:B-1----:R-:W-:Y:S06]  /*13ef0*/  HMMA.16816.F32 R60, R128.reuse, R64, RZ ;  /* 0x00000040803c723c */ /* 0x042fec00000018ff */
        /* <DEDUP_REMOVED lines=16> */
[C---:B--2---:R-:W-:Y:S03]  /*14000*/  HMMA.16816.F32 R100, R128.reuse, R104, RZ ;  /* 0x000000688064723c */ /* 0x044fe600000018ff */
[----:B------:R-:W-:Y:S03]  /*14010*/  LDSM.16.M88.4 R208, [R228+0x7000] ;  /* 0x00700000e4d0783b */ /* 0x000fe60000000200 */
[C---:B------:R-:W-:Y:S05]  /*14020*/  HMMA.16816.F32 R104, R128.reuse, R106, RZ ;  /* 0x0000006a8068723c */ /* 0x040fea00000018ff */
[----:B------:R-:W-:Y:S01]  /*14030*/  LDSM.16.M88.4 R212, [R234] ;  /* 0x00000000ead4783b */ /* 0x000fe20000000200 */
[C---:B---3--:R-:W-:Y:S06]  /*14040*/  HMMA.16816.F32 R108, R128.reuse, R112, RZ ;  /* 0x00000070806c723c */ /* 0x048fec00000018ff */
[C---:B------:R-:W-:Y:S01]  /*14050*/  HMMA.16816.F32 R112, R128.reuse, R114, RZ ;  /* 0x000000728070723c */ /* 0x040fe200000018ff */
[----:B------:R-:W-:Y:S05]  /*14060*/  LDSM.16.M88.4 R216, [R233] ;  /* 0x00000000e9d8783b */ /* 0x000fea0000000200 */
[C---:B------:R-:W-:Y:S03]  /*14070*/  HMMA.16816.F32 R116, R128.reuse, R120, RZ ;  /* 0x000000788074723c */ /* 0x040fe600000018ff */
[----:B------:R-:W-:Y:S03]  /*14080*/  LDSM.16.M88.4 R220, [R227] ;  /* 0x00000000e3dc783b */ /* 0x000fe60000000200 */
[C---:B------:R-:W-:Y:S06]  /*14090*/  HMMA.16816.F32 R120, R128.reuse, R122, RZ ;  /* 0x0000007a8078723c */ /* 0x040fec00000018ff */
[C---:B----4-:R-:W-:Y:S06]  /*140a0*/  HMMA.16816.F32 R124, R128.reuse, R168, RZ ;  /* 0x000000a8807c723c */ /* 0x050fec00000018ff */
        /* <DEDUP_REMOVED lines=27> */
[C---:B--2---:R-:W-:Y:S05]  /*14260*/  HMMA.16816.F32 R68, R172.reuse, R168, R68 ;  /* 0x000000a8ac44723c */ /* 0x044fea0000001844 */
[----:B------:R-:W-:Y:S01]  /*14270*/  LDSM.16.M88.4 R204, [R204] ;  /* 0x00000000cccc783b */ /* 0x000fe20000000200 */
[C---:B------:R-:W-:Y:S06]  /*14280*/  HMMA.16816.F32 R72, R172.reuse, R170, R72 ;  /* 0x000000aaac48723c */ /* 0x040fec0000001848 */
[C---:B---3--:R-:W-:Y:S01]  /*14290*/  HMMA.16816.F32 R76, R172.reuse, R176, R76 ;  /* 0x000000b0ac4c723c */ /* 0x048fe2000000184c */
[----:B------:R-:W2:Y:S05]  /*142a0*/  LDSM.16.M88.4 R168, [R228+0x9000] ;  /* 0x00900000e4a8783b */ /* 0x000eaa0000000200 */
[C---:B------:R-:W-:Y:S03]  /*142b0*/  HMMA.16816.F32 R80, R172.reuse, R178, R80 ;  /* 0x000000b2ac50723c */ /* 0x040fe60000001850 */
[----:B------:R-:W3:Y:S03]  /*142c0*/  LDSM.16.M88.4 R176, [R228+0x9800] ;  /* 0x00980000e4b0783b */ /* 0x000ee60000000200 */
[C---:B------:R-:W-:Y:S06]  /*142d0*/  HMMA.16816.F32 R84, R172.reuse, R208, R84 ;  /* 0x000000d0ac54723c */ /* 0x040fec0000001854 */
[C---:B------:R-:W-:Y:S01]  /*142e0*/  HMMA.16816.F32 R88, R172.reuse, R210, R88 ;  /* 0x000000d2ac58723c */ /* 0x040fe20000001858 */
[----:B------:R-:W-:Y:S05]  /*142f0*/  LDSM.16.M88.4 R208, [R235] ;  /* 0x00000000ebd0783b */ /* 0x000fea0000000200 */
[C---:B-1----:R-:W-:Y:S06]  /*14300*/  HMMA.16816.F32 R92, R172.reuse, R180, R92 ;  /* 0x000000b4ac5c723c */ /* 0x042fec000000185c */
[C---:B------:R-:W-:Y:S05]  /*14310*/  HMMA.16816.F32 R96, R172.reuse, R182, R96 ;  /* 0x000000b6ac60723c */ /* 0x040fea0000001860 */
[C---:B------:R-:W-:Y:S01]  /*14320*/  IADD3 R180, R229.reuse, 0x1800, RZ ;  /* 0x00001800e5b47810 */ /* 0x040fe20007ffe0ff */
[C---:B----4-:R-:W-:Y:S05]  /*14330*/  HMMA.16816.F32 R100, R172.reuse, R184, R100 ;  /* 0x000000b8ac64723c */ /* 0x050fea0000001864 */
[----:B------:R-:W1:Y:S01]  /*14340*/  LDSM.16.M88.4 R180, [R180] ;  /* 0x00000000b4b4783b */ /* 0x000e620000000200 */
[C---:B------:R-:W-:Y:S05]  /*14350*/  HMMA.16816.F32 R104, R172.reuse, R186, R104 ;  /* 0x000000baac68723c */ /* 0x040fea0000001868 */
[C---:B------:R-:W-:Y:S01]  /*14360*/  IADD3 R184, R229.reuse, 0x2000, RZ ;  /* 0x00002000e5b87810 */ /* 0x040fe20007ffe0ff */
[C---:B------:R-:W-:Y:S05]  /*14370*/  HMMA.16816.F32 R108, R172.reuse, R188, R108 ;  /* 0x000000bcac6c723c */ /* 0x040fea000000186c */
[----:B------:R-:W4:Y:S01]  /*14380*/  LDSM.16.M88.4 R184, [R184] ;  /* 0x00000000b8b8783b */ /* 0x000f220000000200 */
[C---:B------:R-:W-:Y:S05]  /*14390*/  HMMA.16816.F32 R112, R172.reuse, R190, R112 ;  /* 0x000000beac70723c */ /* 0x040fea0000001870 */
[C---:B------:R-:W-:Y:S01]  /*143a0*/  IADD3 R188, R229.reuse, 0x2800, RZ ;  /* 0x00002800e5bc7810 */ /* 0x040fe20007ffe0ff */
[C---:B--2---:R-:W-:Y:S05]  /*143b0*/  HMMA.16816.F32 R116, R172.reuse, R168, R116 ;  /* 0x000000a8ac74723c */ /* 0x044fea0000001874 */
[----:B------:R-:W2:Y:S01]  /*143c0*/  LDSM.16.M88.4 R188, [R188] ;  /* 0x00000000bcbc783b */ /* 0x000ea20000000200 */
[C---:B------:R-:W-:Y:S05]  /*143d0*/  HMMA.16816.F32 R120, R172.reuse, R170, R120 ;  /* 0x000000aaac78723c */ /* 0x040fea0000001878 */
[----:B------:R-:W-:Y:S01]  /*143e0*/  IADD3 R168, R229, 0x3000, RZ ;  /* 0x00003000e5a87810 */ /* 0x000fe20007ffe0ff */
[C---:B---3--:R-:W-:Y:S05]  /*143f0*/  HMMA.16816.F32 R124, R172.reuse, R176, R124 ;  /* 0x000000b0ac7c723c */ /* 0x048fea000000187c */
[----:B------:R-:W3:Y:S01]  /*14400*/  LDSM.16.M88.4 R168, [R168] ;  /* 0x00000000a8a8783b */ /* 0x000ee20000000200 */
[----:B------:R-:W-:Y:S06]  /*14410*/  HMMA.16816.F32 R128, R172, R178, R128 ;  /* 0x000000b2ac80723c */ /* 0x000fec0000001880 */
[C---:B------:R-:W-:Y:S01]  /*14420*/  HMMA.16816.F32 R4, R192.reuse, R196, R4 ;  /* 0x000000c4c004723c */ /* 0x040fe20000001804 */
[----:B------:R-:W3:Y:S05]  /*14430*/  LDSM.16.M88.4 R172, [R242] ;  /* 0x00000000f2ac783b */ /* 0x000eea0000000200 */
[C---:B------:R-:W-:Y:S03]  /*14440*/  HMMA.16816.F32 R8, R192.reuse, R198, R8 ;  /* 0x000000c6c008723c */ /* 0x040fe60000001808 */
[----:B------:R-:W3:Y:S03]  /*14450*/  LDSM.16.M88.4 R176, [R241] ;  /* 0x00000000f1b0783b */ /* 0x000ee60000000200 */
[C---:B------:R-:W-:Y:S05]  /*14460*/  HMMA.16816.F32 R12, R192.reuse, R200, R12 ;  /* 0x000000c8c00c723c */ /* 0x040fea000000180c */
[----:B------:R-:W-:Y:S01]  /*14470*/  LDSM.16.M88.4 R196, [R239] ;  /* 0x00000000efc4783b */ /* 0x000fe20000000200 */
[C---:B------:R-:W-:Y:S06]  /*14480*/  HMMA.16816.F32 R16, R192.reuse, R202, R16 ;  /* 0x000000cac010723c */ /* 0x040fec0000001810 */
[C---:B------:R-:W-:Y:S01]  /*14490*/  HMMA.16816.F32 R20, R192.reuse, R204, R20 ;  /* 0x000000ccc014723c */ /* 0x040fe20000001814 */
[----:B------:R-:W-:Y:S05]  /*144a0*/  LDSM.16.M88.4 R200, [R238] ;  /* 0x00000000eec8783b */ /* 0x000fea0000000200 */
[C---:B------:R-:W-:Y:S03]  /*144b0*/  HMMA.16816.F32 R24, R192.reuse, R206, R24 ;  /* 0x000000cec018723c */ /* 0x040fe60000001818 */
[----:B------:R-:W-:Y:S03]  /*144c0*/  LDSM.16.M88.4 R204, [R237] ;  /* 0x00000000edcc783b */ /* 0x000fe60000000200 */
[C---:B-1----:R-:W-:Y:S06]  /*144d0*/  HMMA.16816.F32 R28, R192.reuse, R180, R28 ;  /* 0x000000b4c01c723c */ /* 0x042fec000000181c */
[C---:B------:R-:W-:Y:S01]  /*144e0*/  HMMA.16816.F32 R32, R192.reuse, R182, R32 ;  /* 0x000000b6c020723c */ /* 0x040fe20000001820 */
[----:B------:R-:W1:Y:S05]  /*144f0*/  LDSM.16.M88.4 R180, [R240] ;  /* 0x00000000f0b4783b */ /* 0x000e6a0000000200 */
[C---:B----4-:R-:W-:Y:S06]  /*14500*/  HMMA.16816.F32 R36, R192.reuse, R184, R36 ;  /* 0x000000b8c024723c */ /* 0x050fec0000001824 */
[C---:B------:R-:W-:Y:S01]  /*14510*/  HMMA.16816.F32 R40, R192.reuse, R186, R40 ;  /* 0x000000bac028723c */ /* 0x040fe20000001828 */
[----:B------:R-:W4:Y:S05]  /*14520*/  LDSM.16.M88.4 R184, [R236] ;  /* 0x00000000ecb8783b */ /* 0x000f2a0000000200 */
[C---:B--2---:R-:W-:Y:S06]  /*14530*/  HMMA.16816.F32 R44, R192.reuse, R188, R44 ;  /* 0x000000bcc02c723c */ /* 0x044fec000000182c */
        /* <DEDUP_REMOVED lines=322> */
[----:B------:R3:W1:Y:S10]  /*15960*/  MUFU.TANH R216, R128 ;  /* 0x0000008000d87308 */ /* 0x0006740000002400 */
        /* <DEDUP_REMOVED lines=8> */
[----:B------:R-:W-:Y:S06]  /*159f0*/  @!P0 BRA `(.L_x_2334) ;  /* 0x0000000400008947 */ /* 0x000fec0003800000 */
[----:B------:R-:W2:Y:S01]  /*15a00*/  LDC R8, c[0x0][0x380] ;  /* 0x0000e000ff087b82 */ /* 0x000ea20000000800 */
[----:B------:R-:W-:Y:S04]  /*15a10*/  USHF.L.U32 UR7, UR21, 0x8, URZ ;  /* 0x0000000815077899 */ /* 0x000fe8000800063f */
[----:B------:R-:W-:Y:S02]  /*15a20*/  UIADD3 UR8, UR7, -0x200, URZ ;  /* 0xfffffe0007087890 */ /* 0x000fe4000fffe03f */
[----:B------:R-:W-:Y:S04]  /*15a30*/  UIADD3 UR7, UR7, -0x100, URZ ;  /* 0xffffff0007077890 */ /* 0x000fe8000fffe03f */
[----:B------:R-:W-:Y:S02]  /*15a40*/  MOV R5, UR8 ;  /* 0x0000000800057c02 */ /* 0x000fe40008000f00 */
[----:B------:R-:W-:Y:S02]  /*15a50*/  IMAD.U32 R4, RZ, RZ, UR7 ;  /* 0x00000007ff047e24 */ /* 0x000fe4000f8e00ff */
[----:B------:R-:W-:Y:S03]  /*15a60*/  IABS R5, R5 ;  /* 0x0000000500057213 */ /* 0x000fe60000000000 */
        /* <DEDUP_REMOVED lines=57> */
.L_x_2334:
        /* <DEDUP_REMOVED lines=56> */
.L_x_2333:
[----:B---3--:R-:W-:Y:S01]  /*16180*/  FMNMX.FTZ R0, R181, R132, !PT ;  /* 0x00000084b5007209 */ /* 0x008fe20007810000 */
[----:B------:R-:W-:Y:S01]  /*16190*/  LDSM.16.MT88.4 R16, [R135+0xa000] ;  /* 0x00a000008710783b */ /* 0x000fe20000004200 */
[----:B------:R-:W-:Y:S02]  /*161a0*/  UISETP.GT.AND UP0, UPT, UR21, 0x1, UPT ;  /* 0x000000011500788c */ /* 0x000fe4000bf04270 */
[----:B----4-:R-:W-:Y:S01]  /*161b0*/  FMNMX.FTZ R2, R189, R0, !PT ;  /* 0x00000000bd027209 */ /* 0x010fe20007810000 */
[----:B------:R-:W-:Y:S01]  /*161c0*/  UIADD3 UR21, UR21, -0x1, URZ ;  /* 0xffffffff15157890 */ /* 0x000fe2000fffe03f */
        /* <DEDUP_REMOVED lines=153> */
[----:B------:R-:W-:Y:S03]  /*16b60*/  PLOP3.LUT P1, PT, PT, PT, UP0, 0x80, 0x0 ;  /* 0x000000000000781c */ /* 0x000fe60003f2f008 */
        /* <DEDUP_REMOVED lines=9> */
[C---:B------:R-:W-:Y:S01]  /*16c00*/  FMUL.FTZ R15, R0.reuse, R143 ;  /* 0x0000008f000f7220 */ /* 0x040fe20000410000 */
[----:B------:R-:W-:Y:S06]  /*16c10*/  FMUL.FTZ R35, R0, R163 ;  /* 0x000000a300237220 */ /* 0x000fec0000410000 */
        /* <DEDUP_REMOVED lines=17> */
[C---:B------:R-:W-:Y:S01]  /*16d30*/  FMUL.FTZ R13, R2.reuse, R141 ;  /* 0x0000008d020d7220 */ /* 0x040fe20000410000 */
[----:B------:R-:W-:Y:S07]  /*16d40*/  FMUL.FTZ R21, R2, R149 ;  /* 0x0000009502157220 */ /* 0x000fee0000410000 */
        /* <DEDUP_REMOVED lines=8> */
[----:B-1----:R-:W-:Y:S09]  /*16dd0*/  FMUL.FTZ R6, R0, R138 ;  /* 0x0000008a00067220 */ /* 0x002ff20000410000 */
        /* <DEDUP_REMOVED lines=21> */
[----:B------:R1:W-:Y:S10]  /*16f30*/  MUFU.EX2 R170, R9 ;  /* 0x0000000900aa7308 */ /* 0x0003f40000000800 */
[----:B------:R2:W3:Y:S01]  /*16f40*/  MUFU.EX2 R251, R4 ;  /* 0x0000000400fb7308 */ /* 0x0004e20000000800 */
[----:B-1----:R-:W-:Y:S01]  /*16f50*/  FMUL.FTZ R9, R2, R145 ;  /* 0x0000009102097220 */ /* 0x002fe20000410000 */
[--C-:B--2---:R-:W-:Y:S01]  /*16f60*/  FFMA.FTZ R4, R22, UR4, -R68.reuse ;  /* 0x0000000416047c23 */ /* 0x104fe20008010844 */
[C---:B------:R-:W-:Y:S01]  /*16f70*/  FMUL.FTZ R22, R0.reuse, R150 ;  /* 0x0000009600167220 */ /* 0x040fe20000410000 */
[----:B---3--:R-:W-:Y:S06]  /*16f80*/  F2FP.F16.F32.PACK_AB R51, R251, R248 ;  /* 0x000000f8fb33723e */ /* 0x008fec00000000ff */
[----:B------:R1:W-:Y:S02]  /*16f90*/  MUFU.EX2 R133, R4 ;  /* 0x0000000400857308 */ /* 0x0003e40000000800 */
[--C-:B-1----:R-:W-:Y:S01]  /*16fa0*/  FFMA.FTZ R4, R23, UR4, -R68.reuse ;  /* 0x0000000417047c23 */ /* 0x102fe20008010844 */
[----:B------:R-:W-:Y:S07]  /*16fb0*/  FMUL.FTZ R23, R0, R151 ;  /* 0x0000009700177220 */ /* 0x000fee0000410000 */
[----:B------:R1:W2:Y:S02]  /*16fc0*/  MUFU.EX2 R131, R4 ;  /* 0x0000000400837308 */ /* 0x0002a40000000800 */
[--C-:B-1----:R-:W-:Y:S08]  /*16fd0*/  FFMA.FTZ R4, R24, UR4, -R39.reuse ;  /* 0x0000000418047c23 */ /* 0x102ff00008010827 */
[----:B------:R1:W-:Y:S02]  /*16fe0*/  MUFU.EX2 R130, R4 ;  /* 0x0000000400827308 */ /* 0x0003e40000000800 */
[--C-:B-1----:R-:W-:Y:S08]  /*16ff0*/  FFMA.FTZ R4, R25, UR4, -R39.reuse ;  /* 0x0000000419047c23 */ /* 0x102ff00008010827 */
[----:B------:R1:W3:Y:S02]  /*17000*/  MUFU.EX2 R128, R4 ;  /* 0x0000000400807308 */ /* 0x0002e40000000800 */
[--C-:B-1----:R-:W-:Y:S02]  /*17010*/  FFMA.FTZ R4, R27, UR4, -R68.reuse ;  /* 0x000000041b047c23 */ /* 0x102fe40008010844 */
[----:B------:R-:W1:Y:S06]  /*17020*/  LDSM.16.MT88.4 R24, [R226+0xa000] ;  /* 0x00a00000e218783b */ /* 0x000e6c0000004200 */
[----:B------:R4:W5:Y:S02]  /*17030*/  MUFU.EX2 R125, R4 ;  /* 0x00000004007d7308 */ /* 0x0009640000000800 */
[--C-:B----4-:R-:W-:Y:S08]  /*17040*/  FFMA.FTZ R4, R28, UR4, -R39.reuse ;  /* 0x000000041c047c23 */ /* 0x110ff00008010827 */
[----:B------:R4:W-:Y:S02]  /*17050*/  MUFU.EX2 R177, R4 ;  /* 0x0000000400b17308 */ /* 0x0009e40000000800 */
[--C-:B----4-:R-:W-:Y:S02]  /*17060*/  FFMA.FTZ R4, R29, UR4, -R39.reuse ;  /* 0x000000041d047c23 */ /* 0x110fe40008010827 */
[----:B------:R-:W4:Y:S06]  /*17070*/  LDSM.16.MT88.4 R28, [R224+0xa000] ;  /* 0x00a00000e01c783b */ /* 0x000f2c0000004200 */
[----:B------:R2:W-:Y:S02]  /*17080*/  MUFU.EX2 R176, R4 ;  /* 0x0000000400b07308 */ /* 0x0005e40000000800 */
[----:B--2---:R-:W-:Y:S01]  /*17090*/  FMUL.FTZ R4, R2, R136 ;  /* 0x0000008802047220 */ /* 0x004fe20000410000 */
[----:B------:R-:W-:Y:S01]  /*170a0*/  MOV R136, R10 ;  /* 0x0000000a00887202 */ /* 0x000fe20000000f00 */
[--C-:B------:R-:W-:Y:S01]  /*170b0*/  FFMA.FTZ R10, R32, UR4, -R39.reuse ;  /* 0x00000004200a7c23 */ /* 0x100fe20008010827 */
[--C-:B------:R-:W-:Y:S02]  /*170c0*/  FFMA.FTZ R32, R174, UR4, -R39.reuse ;  /* 0x00000004ae207c23 */ /* 0x100fe40008010827 */
[----:B------:R-:W-:Y:S03]  /*170d0*/  F2FP.F16.F32.PACK_AB R50, R136, R250 ;  /* 0x000000fa8832723e */ /* 0x000fe600000000ff */
[----:B------:R2:W-:Y:S01]  /*170e0*/  MUFU.EX2 R171, R10 ;  /* 0x0000000a00ab7308 */ /* 0x0005e20000000800 */
[C---:B------:R-:W-:Y:S09]  /*170f0*/  HMMA.16816.F32 R4, R40.reuse, R16, R4 ;  /* 0x000000102804723c */ /* 0x040ff20000001804 */
[----:B------:R3:W-:Y:S02]  /*17100*/  MUFU.EX2 R252, R32 ;  /* 0x0000002000fc7308 */ /* 0x0007e40000000800 */
[--C-:B------:R-:W-:Y:S01]  /*17110*/  FFMA.FTZ R16, R33, UR4, -R39.reuse ;  /* 0x0000000421107c23 */ /* 0x100fe20008010827 */
[C---:B------:R-:W-:Y:S01]  /*17120*/  FMUL.FTZ R17, R2.reuse, R153 ;  /* 0x0000009902117220 */ /* 0x040fe20000410000 */
[----:B------:R-:W-:Y:S06]  /*17130*/  FMUL.FTZ R33, R2, R161 ;  /* 0x000000a102217220 */ /* 0x000fec0000410000 */
[----:B------:R5:W4:Y:S01]  /*17140*/  MUFU.EX2 R173, R16 ;  /* 0x0000001000ad7308 */ /* 0x000b220000000800 */
[----:B--2---:R-:W-:Y:S07]  /*17150*/  FMUL.FTZ R10, R0, R146 ;  /* 0x00000092000a7220 */ /* 0x004fee0000410000 */
[C---:B------:R-:W-:Y:S03]  /*17160*/  HMMA.16816.F32 R8, R40.reuse, R18, R8 ;  /* 0x000000122808723c */ /* 0x040fe60000001808 */
[--C-:B---3--:R-:W-:Y:S03]  /*17170*/  FFMA.FTZ R32, R187, UR4, -R68.reuse ;  /* 0x00000004bb207c23 */ /* 0x108fe60008010844 */
[C---:B-1----:R-:W-:Y:S01]  /*17180*/  HMMA.16816.F32 R12, R40.reuse, R24, R12 ;  /* 0x00000018280c723c */ /* 0x042fe2000000180c */
[----:B------:R1:W-:Y:S04]  /*17190*/  MUFU.EX2 R221, R32 ;  /* 0x0000002000dd7308 */ /* 0x0003e80000000800 */
[--C-:B-----5:R-:W-:Y:S01]  /*171a0*/  FFMA.FTZ R16, R34, UR4, -R68.reuse ;  /* 0x0000000422107c23 */ /* 0x120fe20008010844 */
[C---:B------:R-:W-:Y:S01]  /*171b0*/  FMUL.FTZ R18, R0.reuse, R154 ;  /* 0x0000009a00127220 */ /* 0x040fe20000410000 */
[----:B------:R-:W-:Y:S01]  /*171c0*/  FMUL.FTZ R19, R0, R155 ;  /* 0x0000009b00137220 */ /* 0x000fe20000410000 */
[C---:B------:R-:W-:Y:S03]  /*171d0*/  FMUL.FTZ R24, R2.reuse, R156 ;  /* 0x0000009c02187220 */ /* 0x040fe60000410000 */
[----:B------:R2:W3:Y:S01]  /*171e0*/  MUFU.EX2 R172, R16 ;  /* 0x0000001000ac7308 */ /* 0x0004e20000000800 */
[----:B------:R-:W-:Y:S01]  /*171f0*/  FMUL.FTZ R25, R2, R157 ;  /* 0x0000009d02197220 */ /* 0x000fe20000410000 */
[----:B------:R-:W-:Y:S01]  /*17200*/  FMUL.FTZ R34, R0, R162 ;  /* 0x000000a200227220 */ /* 0x000fe20000410000 */
[C---:B-1----:R-:W-:Y:S01]  /*17210*/  FMUL.FTZ R32, R2.reuse, R160 ;  /* 0x000000a002207220 */ /* 0x042fe20000410000 */
[----:B--2---:R-:W-:Y:S07]  /*17220*/  FMUL.FTZ R16, R2, R152 ;  /* 0x0000009802107220 */ /* 0x004fee0000410000 */
[C---:B------:R-:W-:Y:S06]  /*17230*/  HMMA.16816.F32 R16, R40.reuse, R26, R16 ;  /* 0x0000001a2810723c */ /* 0x040fec0000001810 */
[C---:B----4-:R-:W-:Y:S05]  /*17240*/  HMMA.16816.F32 R20, R40.reuse, R28, R20 ;  /* 0x0000001c2814723c */ /* 0x050fea0000001814 */
        /* <DEDUP_REMOVED lines=15> */
[----:B------:R-:W-:Y:S01]  /*17340*/  MOV R190, R175 ;  /* 0x000000af00be7202 */ /* 0x000fe20000000f00 */
[C---:B------:R-:W-:Y:S01]  /*17350*/  HMMA.16816.F32 R8, R48.reuse, R54, R8 ;  /* 0x000000363008723c */ /* 0x040fe20000001808 */
[----:B------:R-:W4:Y:S04]  /*17360*/  LDSM.16.MT88.4 R52, [R135+0xb000] ;  /* 0x00b000008734783b */ /* 0x000f280000004200 */
[----:B------:R-:W-:Y:S01]  /*17370*/  F2FP.F16.F32.PACK_AB R45, R131, R133 ;  /* 0x00000085832d723e */ /* 0x000fe200000000ff */
[C---:B------:R-:W-:Y:S05]  /*17380*/  HMMA.16816.F32 R12, R48.reuse, R56, R12 ;  /* 0x00000038300c723c */ /* 0x040fea000000180c */
[----:B------:R-:W-:Y:S01]  /*17390*/  F2FP.F16.F32.PACK_AB R46, R128, R130 ;  /* 0x00000082802e723e */ /* 0x000fe200000000ff */
[C---:B------:R-:W-:Y:S01]  /*173a0*/  HMMA.16816.F32 R16, R48.reuse, R58, R16 ;  /* 0x0000003a3010723c */ /* 0x040fe20000001810 */
[----:B------:R-:W5:Y:S04]  /*173b0*/  LDSM.16.MT88.4 R56, [R226+0xb000] ;  /* 0x00b00000e238783b */ /* 0x000f680000004200 */
[--C-:B--2---:R-:W-:Y:S01]  /*173c0*/  FFMA.FTZ R44, R191, UR4, -R39.reuse ;  /* 0x00000004bf2c7c23 */ /* 0x104fe20008010827 */
[C---:B------:R-:W-:Y:S03]  /*173d0*/  HMMA.16816.F32 R20, R48.reuse, R60, R20 ;  /* 0x0000003c3014723c */ /* 0x040fe60000001814 */
[----:B------:R2:W5:Y:S02]  /*173e0*/  MUFU.EX2 R184, R44 ;  /* 0x0000002c00b87308 */ /* 0x0005640000000800 */
[----:B------:R-:W-:Y:S01]  /*173f0*/  F2FP.F16.F32.PACK_AB R47, R125, R129 ;  /* 0x000000817d2f723e */ /* 0x000fe200000000ff */
[C---:B------:R-:W-:Y:S01]  /*17400*/  HMMA.16816.F32 R24, R48.reuse, R62, R24 ;  /* 0x0000003e3018723c */ /* 0x040fe20000001818 */
[----:B------:R-:W5:Y:S04]  /*17410*/  LDSM.16.MT88.4 R60, [R224+0xb000] ;  /* 0x00b00000e03c783b */ /* 0x000f680000004200 */
[----:B------:R-:W-:Y:S01]  /*17420*/  MOV R191, R173 ;  /* 0x000000ad00bf7202 */ /* 0x000fe20000000f00 */
[C---:B-1----:R-:W-:Y:S06]  /*17430*/  HMMA.16816.F32 R28, R48.reuse, R40, R28 ;  /* 0x00000028301c723c */ /* 0x042fec000000181c */
[----:B------:R-:W-:Y:S01]  /*17440*/  HMMA.16816.F32 R32, R48, R42, R32 ;  /* 0x0000002a3020723c */ /* 0x000fe20000001820 */
[----:B------:R-:W1:Y:S04]  /*17450*/  LDSM.16.MT88.4 R40, [R225+0xb000] ;  /* 0x00b00000e128783b */ /* 0x000e680000004200 */
[--C-:B--2---:R-:W-:Y:S01]  /*17460*/  FFMA.FTZ R44, R192, UR4, -R68.reuse ;  /* 0x00000004c02c7c23 */ /* 0x104fe20008010844 */
[----:B---3--:R-:W-:Y:S01]  /*17470*/  MOV R192, R172 ;  /* 0x000000ac00c07202 */ /* 0x008fe20000000f00 */
[--C-:B------:R-:W-:Y:S01]  /*17480*/  FFMA.FTZ R48, R197, UR4, -R68.reuse ;  /* 0x00000004c5307c23 */ /* 0x100fe20008010844 */
[----:B------:R-:W-:Y:S01]  /*17490*/  MOV R197, R177 ;  /* 0x000000b100c57202 */ /* 0x000fe20000000f00 */
[----:B------:R2:W-:Y:S02]  /*174a0*/  MUFU.EX2 R182, R44 ;  /* 0x0000002c00b67308 */ /* 0x0005e40000000800 */
[----:B------:R-:W-:Y:S01]  /*174b0*/  F2FP.F16.F32.PACK_AB R51, R190, R192 ;  /* 0x000000c0be33723e */ /* 0x000fe200000000ff */
[--C-:B--2---:R-:W-:Y:S01]  /*174c0*/  FFMA.FTZ R44, R193, UR4, -R68.reuse ;  /* 0x00000004c12c7c23 */ /* 0x104fe20008010844 */
[----:B------:R-:W-:Y:S06]  /*174d0*/  MOV R193, R171 ;  /* 0x000000ab00c17202 */ /* 0x000fec0000000f00 */
[----:B------:R2:W3:Y:S01]  /*174e0*/  MUFU.EX2 R179, R44 ;  /* 0x0000002c00b37308 */ /* 0x0004e20000000800 */
[----:B------:R-:W-:Y:S01]  /*174f0*/  F2FP.F16.F32.PACK_AB R50, R191, R193 ;  /* 0x000000c1bf32723e */ /* 0x000fe200000000ff */
[--C-:B--2---:R-:W-:Y:S01]  /*17500*/  FFMA.FTZ R44, R194, UR4, -R39.reuse ;  /* 0x00000004c22c7c23 */ /* 0x104fe20008010827 */
[----:B------:R-:W-:Y:S07]  /*17510*/  MOV R194, R170 ;  /* 0x000000aa00c27202 */ /* 0x000fee0000000f00 */
[----:B------:R2:W-:Y:S02]  /*17520*/  MUFU.EX2 R178, R44 ;  /* 0x0000002c00b27308 */ /* 0x0005e40000000800 */
[--C-:B--2---:R-:W-:Y:S01]  /*17530*/  FFMA.FTZ R44, R195, UR4, -R39.reuse ;  /* 0x00000004c32c7c23 */ /* 0x104fe20008010827 */
[----:B------:R-:W-:Y:S07]  /*17540*/  MOV R195, R176 ;  /* 0x000000b000c37202 */ /* 0x000fee0000000f00 */
[----:B------:R2:W-:Y:S10]  /*17550*/  MUFU.EX2 R176, R48 ;  /* 0x0000003000b07308 */ /* 0x0005f40000000800 */
[----:B------:R4:W-:Y:S01]  /*17560*/  MUFU.EX2 R187, R44 ;  /* 0x0000002c00bb7308 */ /* 0x0009e20000000800 */
[--C-:B--2---:R-:W-:Y:S01]  /*17570*/  FFMA.FTZ R48, R198, UR4, -R39.reuse ;  /* 0x00000004c6307c23 */ /* 0x104fe20008010827 */
[----:B------:R-:W-:Y:S08]  /*17580*/  MOV R198, R125 ;  /* 0x0000007d00c67202 */ /* 0x000ff00000000f00 */
[----:B------:R2:W-:Y:S01]  /*17590*/  MUFU.EX2 R175, R48 ;  /* 0x0000003000af7308 */ /* 0x0005e20000000800 */
[--C-:B----4-:R-:W-:Y:S01]  /*175a0*/  FFMA.FTZ R44, R196, UR4, -R68.reuse ;  /* 0x00000004c42c7c23 */ /* 0x110fe20008010844 */
[----:B------:R-:W-:Y:S08]  /*175b0*/  MOV R196, R168 ;  /* 0x000000a800c47202 */ /* 0x000ff00000000f00 */
[----:B------:R4:W3:Y:S01]  /*175c0*/  MUFU.EX2 R174, R44 ;  /* 0x0000002c00ae7308 */ /* 0x0008e20000000800 */
[----:B------:R-:W-:Y:S01]  /*175d0*/  F2FP.F16.F32.PACK_AB R49, R194, R196 ;  /* 0x000000c4c231723e */ /* 0x000fe200000000ff */
[--C-:B--2---:R-:W-:Y:S01]  /*175e0*/  FFMA.FTZ R48, R199, UR4, -R39.reuse ;  /* 0x00000004c7307c23 */ /* 0x104fe20008010827 */
[----:B------:R-:W-:Y:S07]  /*175f0*/  MOV R199, R128 ;  /* 0x0000008000c77202 */ /* 0x000fee0000000f00 */
[----:B------:R2:W3:Y:S01]  /*17600*/  MUFU.EX2 R177, R48 ;  /* 0x0000003000b17308 */ /* 0x0004e20000000800 */
[----:B----4-:R-:W-:Y:S07]  /*17610*/  F2FP.F16.F32.PACK_AB R44, R132, R169 ;  /* 0x000000a9842c723e */ /* 0x010fee00000000ff */
[C---:B------:R-:W-:Y:S06]  /*17620*/  HMMA.16816.F32 R4, R44.reuse, R52, R4 ;  /* 0x000000342c04723c */ /* 0x040fec0000001804 */
[C---:B------:R-:W-:Y:S01]  /*17630*/  HMMA.16816.F32 R8, R44.reuse, R54, R8 ;  /* 0x000000362c08723c */ /* 0x040fe20000001808 */
[----:B------:R-:W4:Y:S04]  /*17640*/  LDSM.16.MT88.4 R52, [R135+0xb800] ;  /* 0x00b800008734783b */ /* 0x000f280000004200 */
[--C-:B--2---:R-:W-:Y:S01]  /*17650*/  FFMA.FTZ R48, R200, UR4, -R68.reuse ;  /* 0x00000004c8307c23 */ /* 0x104fe20008010844 */
[C---:B-----5:R-:W-:Y:S03]  /*17660*/  HMMA.16816.F32 R12, R44.reuse, R56, R12 ;  /* 0x000000382c0c723c */ /* 0x060fe6000000180c */
[----:B------:R2:W-:Y:S02]  /*17670*/  MUFU.EX2 R170, R48 ;  /* 0x0000003000aa7308 */ /* 0x0005e40000000800 */
[----:B------:R-:W-:Y:S01]  /*17680*/  MOV R200, R129 ;  /* 0x0000008100c87202 */ /* 0x000fe20000000f00 */
[C---:B------:R-:W-:Y:S01]  /*17690*/  HMMA.16816.F32 R16, R44.reuse, R58, R16 ;  /* 0x0000003a2c10723c */ /* 0x040fe20000001810 */
[----:B------:R-:W5:Y:S05]  /*176a0*/  LDSM.16.MT88.4 R56, [R226+0xb800] ;  /* 0x00b80000e238783b */ /* 0x000f6a0000004200 */
[C---:B------:R-:W-:Y:S06]  /*176b0*/  HMMA.16816.F32 R20, R44.reuse, R60, R20 ;  /* 0x0000003c2c14723c */ /* 0x040fec0000001814 */
[C---:B------:R-:W-:Y:S01]  /*176c0*/  HMMA.16816.F32 R24, R44.reuse, R62, R24 ;  /* 0x0000003e2c18723c */ /* 0x040fe20000001818 */
[----:B------:R-:W5:Y:S04]  /*176d0*/  LDSM.16.MT88.4 R60, [R224+0xb800] ;  /* 0x00b80000e03c783b */ /* 0x000f680000004200 */
[--C-:B--2---:R-:W-:Y:S01]  /*176e0*/  FFMA.FTZ R48, R202, UR4, -R68.reuse ;  /* 0x00000004ca307c23 */ /* 0x104fe20008010844 */
[C---:B-1----:R-:W-:Y:S03]  /*176f0*/  HMMA.16816.F32 R28, R44.reuse, R40, R28 ;  /* 0x000000282c1c723c */ /* 0x042fe6000000181c */
[----:B------:R1:W2:Y:S02]  /*17700*/  MUFU.EX2 R173, R48 ;  /* 0x0000003000ad7308 */ /* 0x0002a40000000800 */
[----:B------:R-:W-:Y:S01]  /*17710*/  MOV R202, R130 ;  /* 0x0000008200ca7202 */ /* 0x000fe20000000f00 */
[----:B------:R-:W-:Y:S01]  /*17720*/  HMMA.16816.F32 R32, R44, R42, R32 ;  /* 0x0000002a2c20723c */ /* 0x000fe20000001820 */
[----:B------:R-:W2:Y:S06]  /*17730*/  LDSM.16.MT88.4 R40, [R225+0xb800] ;  /* 0x00b80000e128783b */ /* 0x000eac0000004200 */
[--C-:B------:R-:W-:Y:S01]  /*17740*/  FFMA.FTZ R44, R204, UR4, -R68.reuse ;  /* 0x00000004cc2c7c23 */ /* 0x100fe20008010844 */
[----:B------:R-:W-:Y:S03]  /*17750*/  F2FP.F16.F32.PACK_AB R45, R220, R221 ;  /* 0x000000dddc2d723e */ /* 0x000fe600000000ff */
[----:B------:R4:W-:Y:S01]  /*17760*/  MUFU.EX2 R166, R44 ;  /* 0x0000002c00a67308 */ /* 0x0009e20000000800 */
[----:B------:R-:W-:Y:S01]  /*17770*/  F2FP.F16.F32.PACK_AB R46, R184, R188 ;  /* 0x000000bcb82e723e */ /* 0x000fe200000000ff */
[--C-:B-1----:R-:W-:Y:S01]  /*17780*/  FFMA.FTZ R48, R201, UR4, -R39.reuse ;  /* 0x00000004c9307c23 */ /* 0x102fe20008010827 */
[----:B---3--:R-:W-:Y:S02]  /*17790*/  F2FP.F16.F32.PACK_AB R47, R179, R182 ;  /* 0x000000b6b32f723e */ /* 0x008fe400000000ff */
[----:B------:R-:W-:Y:S05]  /*177a0*/  MOV R204, R133 ;  /* 0x0000008500cc7202 */ /* 0x000fea0000000f00 */
[----:B------:R1:W-:Y:S01]  /*177b0*/  MUFU.EX2 R172, R48 ;  /* 0x0000003000ac7308 */ /* 0x0003e20000000800 */
[----:B------:R-:W-:Y:S01]  /*177c0*/  MOV R201, R131 ;  /* 0x0000008300c97202 */ /* 0x000fe20000000f00 */
[--C-:B----4-:R-:W-:Y:S01]  /*177d0*/  FFMA.FTZ R44, R206, UR4, -R68.reuse ;  /* 0x00000004ce2c7c23 */ /* 0x110fe20008010844 */
[----:B------:R-:W-:Y:S07]  /*177e0*/  MOV R206, R169 ;  /* 0x000000a900ce7202 */ /* 0x000fee0000000f00 */
[----:B------:R3:W4:Y:S01]  /*177f0*/  MUFU.EX2 R168, R44 ;  /* 0x0000002c00a87308 */ /* 0x0007220000000800 */
[--C-:B-1----:R-:W-:Y:S01]  /*17800*/  FFMA.FTZ R48, R203, UR4, -R39.reuse ;  /* 0x00000004cb307c23 */ /* 0x102fe20008010827 */
[----:B------:R-:W-:Y:S08]  /*17810*/  MOV R203, R132 ;  /* 0x0000008400cb7202 */ /* 0x000ff00000000f00 */
[----:B------:R1:W-:Y:S01]  /*17820*/  MUFU.EX2 R171, R48 ;  /* 0x0000003000ab7308 */ /* 0x0003e20000000800 */
[--C-:B---3--:R-:W-:Y:S01]  /*17830*/  FFMA.FTZ R44, R205, UR4, -R39.reuse ;  /* 0x00000004cd2c7c23 */ /* 0x108fe20008010827 */
[----:B------:R-:W-:Y:S08]  /*17840*/  MOV R205, R136 ;  /* 0x0000008800cd7202 */ /* 0x000ff00000000f00 */
[----:B------:R3:W-:Y:S01]  /*17850*/  MUFU.EX2 R167, R44 ;  /* 0x0000002c00a77308 */ /* 0x0007e20000000800 */
[----:B-1----:R-:W-:Y:S07]  /*17860*/  F2FP.F16.F32.PACK_AB R48, R195, R197 ;  /* 0x000000c5c330723e */ /* 0x002fee00000000ff */
[C---:B------:R-:W-:Y:S06]  /*17870*/  HMMA.16816.F32 R4, R48.reuse, R52, R4 ;  /* 0x000000343004723c */ /* 0x040fec0000001804 */
[C---:B------:R-:W-:Y:S01]  /*17880*/  HMMA.16816.F32 R8, R48.reuse, R54, R8 ;  /* 0x000000363008723c */ /* 0x040fe20000001808 */
[----:B------:R-:W1:Y:S04]  /*17890*/  LDSM.16.MT88.4 R52, [R135+0xc000] ;  /* 0x00c000008734783b */ /* 0x000e680000004200 */
[--C-:B---3--:R-:W-:Y:S01]  /*178a0*/  FFMA.FTZ R44, R207, UR4, -R39.reuse ;  /* 0x00000004cf2c7c23 */ /* 0x108fe20008010827 */
[C---:B-----5:R-:W-:Y:S03]  /*178b0*/  HMMA.16816.F32 R12, R48.reuse, R56, R12 ;  /* 0x00000038300c723c */ /* 0x060fe6000000180c */
[----:B------:R-:W3:Y:S01]  /*178c0*/  LDL.LU R207, [R1+0x14] ;  /* 0x0000140001cf7983 */ /* 0x000ee20000300800 */
[----:B------:R5:W4:Y:S02]  /*178d0*/  MUFU.EX2 R169, R44 ;  /* 0x0000002c00a97308 */ /* 0x000b240000000800 */
[C---:B------:R-:W-:Y:S01]  /*178e0*/  HMMA.16816.F32 R16, R48.reuse, R58, R16 ;  /* 0x0000003a3010723c */ /* 0x040fe20000001810 */
[----:B------:R-:W4:Y:S05]  /*178f0*/  LDSM.16.MT88.4 R56, [R226+0xc000] ;  /* 0x00c00000e238783b */ /* 0x000f2a0000004200 */
[C---:B------:R-:W-:Y:S06]  /*17900*/  HMMA.16816.F32 R20, R48.reuse, R60, R20 ;  /* 0x0000003c3014723c */ /* 0x040fec0000001814 */
[C---:B------:R-:W-:Y:S01]  /*17910*/  HMMA.16816.F32 R24, R48.reuse, R62, R24 ;  /* 0x0000003e3018723c */ /* 0x040fe20000001818 */
[----:B------:R-:W4:Y:S04]  /*17920*/  LDSM.16.MT88.4 R60, [R224+0xc000] ;  /* 0x00c00000e03c783b */ /* 0x000f280000004200 */
[--C-:B-----5:R-:W-:Y:S01]  /*17930*/  FFMA.FTZ R44, R208, UR4, -R68.reuse ;  /* 0x00000004d02c7c23 */ /* 0x120fe20008010844 */
[C---:B--2---:R-:W-:Y:S03]  /*17940*/  HMMA.16816.F32 R28, R48.reuse, R40, R28 ;  /* 0x00000028301c723c */ /* 0x044fe6000000181c */
[----:B------:R2:W-:Y:S01]  /*17950*/  MUFU.EX2 R162, R44 ;  /* 0x0000002c00a27308 */ /* 0x0005e20000000800 */
[----:B------:R-:W5:Y:S02]  /*17960*/  LDL.LU R208, [R1+0x10] ;  /* 0x0000100001d07983 */ /* 0x000f640000300800 */
[----:B------:R-:W-:Y:S02]  /*17970*/  HMMA.16816.F32 R32, R48, R42, R32 ;  /* 0x0000002a3020723c */ /* 0x000fe40000001820 */
[----:B------:R-:W4:Y:S05]  /*17980*/  LDSM.16.MT88.4 R40, [R225+0xc000] ;  /* 0x00c00000e128783b */ /* 0x000f2a0000004200 */
[--C-:B------:R-:W-:Y:S01]  /*17990*/  FFMA.FTZ R48, R211, UR4, -R39.reuse ;  /* 0x00000004d3307c23 */ /* 0x100fe20008010827 */
[----:B------:R-:W-:Y:S03]  /*179a0*/  F2FP.F16.F32.PACK_AB R49, R176, R174 ;  /* 0x000000aeb031723e */ /* 0x000fe600000000ff */
[----:B------:R1:W-:Y:S01]  /*179b0*/  MUFU.EX2 R164, R48 ;  /* 0x0000003000a47308 */ /* 0x0003e20000000800 */
[----:B------:R-:W-:Y:S01]  /*179c0*/  F2FP.F16.F32.PACK_AB R50, R177, R175 ;  /* 0x000000afb132723e */ /* 0x000fe200000000ff */
[--C-:B--2---:R-:W-:Y:S01]  /*179d0*/  FFMA.FTZ R44, R209, UR4, -R68.reuse ;  /* 0x00000004d12c7c23 */ /* 0x104fe20008010844 */
[----:B------:R-:W-:Y:S07]  /*179e0*/  F2FP.F16.F32.PACK_AB R51, R173, R170 ;  /* 0x000000aaad33723e */ /* 0x000fee00000000ff */
[----:B------:R2:W4:Y:S01]  /*179f0*/  MUFU.EX2 R163, R44 ;  /* 0x0000002c00a37308 */ /* 0x0005220000000800 */
[--C-:B-1----:R-:W-:Y:S09]  /*17a00*/  FFMA.FTZ R48, R213, UR4, -R68.reuse ;  /* 0x00000004d5307c23 */ /* 0x102ff20008010844 */
[----:B------:R1:W-:Y:S01]  /*17a10*/  MUFU.EX2 R161, R48 ;  /* 0x0000003000a17308 */ /* 0x0003e20000000800 */
[--C-:B--2---:R-:W-:Y:S09]  /*17a20*/  FFMA.FTZ R44, R210, UR4, -R39.reuse ;  /* 0x00000004d22c7c23 */ /* 0x104ff20008010827 */
[----:B------:R2:W-:Y:S01]  /*17a30*/  MUFU.EX2 R165, R44 ;  /* 0x0000002c00a57308 */ /* 0x0005e20000000800 */
[--C-:B-1----:R-:W-:Y:S09]  /*17a40*/  FFMA.FTZ R48, R212, UR4, -R68.reuse ;  /* 0x00000004d4307c23 */ /* 0x102ff20008010844 */
[----:B------:R1:W4:Y:S01]  /*17a50*/  MUFU.EX2 R160, R48 ;  /* 0x0000003000a07308 */ /* 0x0003220000000800 */
[----:B--2---:R-:W-:Y:S07]  /*17a60*/  F2FP.F16.F32.PACK_AB R44, R249, R252 ;  /* 0x000000fcf92c723e */ /* 0x004fee00000000ff */
[C---:B------:R-:W-:Y:S06]  /*17a70*/  HMMA.16816.F32 R4, R44.reuse, R52, R4 ;  /* 0x000000342c04723c */ /* 0x040fec0000001804 */
[C---:B------:R-:W-:Y:S01]  /*17a80*/  HMMA.16816.F32 R8, R44.reuse, R54, R8 ;  /* 0x000000362c08723c */ /* 0x040fe20000001808 */
[----:B------:R-:W2:Y:S04]  /*17a90*/  LDSM.16.MT88.4 R52, [R135+0xc800] ;  /* 0x00c800008734783b */ /* 0x000ea80000004200 */
[--C-:B-1----:R-:W-:Y:S01]  /*17aa0*/  FFMA.FTZ R48, R64, UR4, -R39.reuse ;  /* 0x0000000440307c23 */ /* 0x102fe20008010827 */
[C---:B----4-:R-:W-:Y:S03]  /*17ab0*/  HMMA.16816.F32 R12, R44.reuse, R56, R12 ;  /* 0x000000382c0c723c */ /* 0x050fe6000000180c */
[----:B------:R1:W-:Y:S03]  /*17ac0*/  MUFU.EX2 R159, R48 ;  /* 0x00000030009f7308 */ /* 0x0003e60000000800 */
[C---:B------:R-:W-:Y:S01]  /*17ad0*/  HMMA.16816.F32 R16, R44.reuse, R58, R16 ;  /* 0x0000003a2c10723c */ /* 0x040fe20000001810 */
[----:B------:R-:W4:Y:S05]  /*17ae0*/  LDSM.16.MT88.4 R56, [R226+0xc800] ;  /* 0x00c80000e238783b */ /* 0x000f2a0000004200 */
[C---:B------:R-:W-:Y:S06]  /*17af0*/  HMMA.16816.F32 R20, R44.reuse, R60, R20 ;  /* 0x0000003c2c14723c */ /* 0x040fec0000001814 */
[C---:B------:R-:W-:Y:S01]  /*17b00*/  HMMA.16816.F32 R24, R44.reuse, R62, R24 ;  /* 0x0000003e2c18723c */ /* 0x040fe20000001818 */
[----:B------:R-:W4:Y:S04]  /*17b10*/  LDSM.16.MT88.4 R60, [R224+0xc800] ;  /* 0x00c80000e03c783b */ /* 0x000f280000004200 */
[--C-:B-1----:R-:W-:Y:S01]  /*17b20*/  FFMA.FTZ R48, R65, UR4, -R39.reuse ;  /* 0x0000000441307c23 */ /* 0x102fe20008010827 */
[C---:B------:R-:W-:Y:S03]  /*17b30*/  HMMA.16816.F32 R28, R44.reuse, R40, R28 ;  /* 0x000000282c1c723c */ /* 0x040fe6000000181c */
[----:B------:R1:W4:Y:S03]  /*17b40*/  MUFU.EX2 R158, R48 ;  /* 0x00000030009e7308 */ /* 0x0003260000000800 */
        /* <DEDUP_REMOVED lines=8> */
[----:B------:R1:W-:Y:S01]  /*17bd0*/  MUFU.EX2 R157, R48 ;  /* 0x00000030009d7308 */ /* 0x0003e20000000800 */
[--C-:B--2---:R-:W-:Y:S09]  /*17be0*/  FFMA.FTZ R44, R69, UR4, -R39.reuse ;  /* 0x00000004452c7c23 */ /* 0x104ff20008010827 */
[----:B------:R2:W-:Y:S01]  /*17bf0*/  MUFU.EX2 R154, R44 ;  /* 0x0000002c009a7308 */ /* 0x0005e20000000800 */
[--C-:B-1----:R-:W-:Y:S02]  /*17c00*/  FFMA.FTZ R48, R67, UR4, -R68.reuse ;  /* 0x0000000443307c23 */ /* 0x102fe40008010844 */
[----:B------:R-:W-:Y:S07]  /*17c10*/  LDSM.16.MT88.4 R64, [R226+0xe800] ;  /* 0x00e80000e240783b */ /* 0x000fee0000004200 */
[----:B------:R1:W4:Y:S01]  /*17c20*/  MUFU.EX2 R156, R48 ;  /* 0x00000030009c7308 */ /* 0x0003220000000800 */
[--C-:B--2---:R-:W-:Y:S09]  /*17c30*/  FFMA.FTZ R44, R70, UR4, -R68.reuse ;  /* 0x00000004462c7c23 */ /* 0x104ff20008010844 */
[----:B------:R2:W-:Y:S01]  /*17c40*/  MUFU.EX2 R153, R44 ;  /* 0x0000002c00997308 */ /* 0x0005e20000000800 */
[----:B-1----:R-:W-:Y:S07]  /*17c50*/  F2FP.F16.F32.PACK_AB R48, R187, R178 ;  /* 0x000000b2bb30723e */ /* 0x002fee00000000ff */
[C---:B------:R-:W-:Y:S06]  /*17c60*/  HMMA.16816.F32 R4, R48.reuse, R52, R4 ;  /* 0x000000343004723c */ /* 0x040fec0000001804 */
[C---:B------:R-:W-:Y:S01]  /*17c70*/  HMMA.16816.F32 R8, R48.reuse, R54, R8 ;  /* 0x000000363008723c */ /* 0x040fe20000001808 */
[----:B------:R-:W1:Y:S04]  /*17c80*/  LDSM.16.MT88.4 R52, [R135+0xd000] ;  /* 0x00d000008734783b */ /* 0x000e680000004200 */
[--C-:B--2---:R-:W-:Y:S01]  /*17c90*/  FFMA.FTZ R44, R71, UR4, -R68.reuse ;  /* 0x00000004472c7c23 */ /* 0x104fe20008010844 */
[C---:B----4-:R-:W-:Y:S03]  /*17ca0*/  HMMA.16816.F32 R12, R48.reuse, R56, R12 ;  /* 0x00000038300c723c */ /* 0x050fe6000000180c */
[----:B------:R2:W4:Y:S03]  /*17cb0*/  MUFU.EX2 R151, R44 ;  /* 0x0000002c00977308 */ /* 0x0005260000000800 */
[C---:B------:R-:W-:Y:S01]  /*17cc0*/  HMMA.16816.F32 R16, R48.reuse, R58, R16 ;  /* 0x0000003a3010723c */ /* 0x040fe20000001810 */
[----:B------:R-:W4:Y:S05]  /*17cd0*/  LDSM.16.MT88.4 R56, [R226+0xd000] ;  /* 0x00d00000e238783b */ /* 0x000f2a0000004200 */
[C---:B------:R-:W-:Y:S06]  /*17ce0*/  HMMA.16816.F32 R20, R48.reuse, R60, R20 ;  /* 0x0000003c3014723c */ /* 0x040fec0000001814 */
[C---:B------:R-:W-:Y:S01]  /*17cf0*/  HMMA.16816.F32 R24, R48.reuse, R62, R24 ;  /* 0x0000003e3018723c */ /* 0x040fe20000001818 */
[----:B------:R-:W5:Y:S04]  /*17d00*/  LDSM.16.MT88.4 R60, [R224+0xd000] ;  /* 0x00d00000e03c783b */ /* 0x000f680000004200 */
[--C-:B--2---:R-:W-:Y:S01]  /*17d10*/  FFMA.FTZ R44, R72, UR4, -R39.reuse ;  /* 0x00000004482c7c23 */ /* 0x104fe20008010827 */
[C---:B------:R-:W-:Y:S03]  /*17d20*/  HMMA.16816.F32 R28, R48.reuse, R40, R28 ;  /* 0x00000028301c723c */ /* 0x040fe6000000181c */
[----:B------:R2:W-:Y:S03]  /*17d30*/  MUFU.EX2 R150, R44 ;  /* 0x0000002c00967308 */ /* 0x0005e60000000800 */
[----:B------:R-:W-:Y:S01]  /*17d40*/  HMMA.16816.F32 R32, R48, R42, R32 ;  /* 0x0000002a3020723c */ /* 0x000fe20000001820 */
[----:B------:R-:W5:Y:S06]  /*17d50*/  LDSM.16.MT88.4 R40, [R225+0xd000] ;  /* 0x00d00000e128783b */ /* 0x000f6c0000004200 */
[--C-:B------:R-:W-:Y:S01]  /*17d60*/  FFMA.FTZ R48, R75, UR4, -R68.reuse ;  /* 0x000000044b307c23 */ /* 0x100fe20008010844 */
[----:B------:R-:W-:Y:S03]  /*17d70*/  F2FP.F16.F32.PACK_AB R49, R160, R161 ;  /* 0x000000a1a031723e */ /* 0x000fe600000000ff */
[----:B------:R1:W-:Y:S01]  /*17d80*/  MUFU.EX2 R148, R48 ;  /* 0x0000003000947308 */ /* 0x0003e20000000800 */
[----:B------:R-:W-:Y:S01]  /*17d90*/  F2FP.F16.F32.PACK_AB R50, R158, R159 ;  /* 0x0000009f9e32723e */ /* 0x000fe200000000ff */
[--C-:B--2---:R-:W-:Y:S01]  /*17da0*/  FFMA.FTZ R44, R73, UR4, -R39.reuse ;  /* 0x00000004492c7c23 */ /* 0x104fe20008010827 */
[----:B------:R-:W-:Y:S07]  /*17db0*/  F2FP.F16.F32.PACK_AB R51, R156, R157 ;  /* 0x0000009d9c33723e */ /* 0x000fee00000000ff */
[----:B------:R2:W5:Y:S01]  /*17dc0*/  MUFU.EX2 R152, R44 ;  /* 0x0000002c00987308 */ /* 0x0005620000000800 */
[--C-:B-1----:R-:W-:Y:S09]  /*17dd0*/  FFMA.FTZ R48, R76, UR4, -R39.reuse ;  /* 0x000000044c307c23 */ /* 0x102ff20008010827 */
[----:B------:R1:W-:Y:S01]  /*17de0*/  MUFU.EX2 R146, R48 ;  /* 0x0000003000927308 */ /* 0x0003e20000000800 */
[----:B--2---:R-:W-:Y:S09]  /*17df0*/  FFMA.FTZ R44, R74, UR4, -R68 ;  /* 0x000000044a2c7c23 */ /* 0x004ff20008010844 */
[----:B------:R2:W5:Y:S01]  /*17e00*/  MUFU.EX2 R149, R44 ;  /* 0x0000002c00957308 */ /* 0x0005620000000800 */
[----:B-1----:R-:W-:Y:S09]  /*17e10*/  FFMA.FTZ R48, R77, UR4, -R39 ;  /* 0x000000044d307c23 */ /* 0x002ff20008010827 */
[----:B------:R1:W-:Y:S01]  /*17e20*/  MUFU.EX2 R147, R48 ;  /* 0x0000003000937308 */ /* 0x0003e20000000800 */
[----:B--2---:R-:W-:Y:S01]  /*17e30*/  F2FP.F16.F32.PACK_AB R44, R171, R172 ;  /* 0x000000acab2c723e */ /* 0x004fe200000000ff */
[----:B---3--:R-:W-:Y:S06]  /*17e40*/  FFMA.FTZ R0, R0, R207, R180 ;  /* 0x000000cf00007223 */ /* 0x008fec00000100b4 */
        /* <DEDUP_REMOVED lines=8> */
[C---:B------:R-:W-:Y:S01]  /*17ed0*/  HMMA.16816.F32 R16, R44.reuse, R58, R16 ;  /* 0x0000003a2c10723c */ /* 0x040fe20000001810 */
[----:B------:R-:W3:Y:S04]  /*17ee0*/  LDSM.16.MT88.4 R56, [R226+0xd800] ;  /* 0x00d80000e238783b */ /* 0x000ee80000004200 */
[----:B-----5:R-:W-:Y:S01]  /*17ef0*/  FFMA.FTZ R2, R2, R208, R181 ;  /* 0x000000d002027223 */ /* 0x020fe200000100b5 */
[C---:B------:R-:W-:Y:S06]  /*17f00*/  HMMA.16816.F32 R20, R44.reuse, R60, R20 ;  /* 0x0000003c2c14723c */ /* 0x040fec0000001814 */
[C---:B------:R-:W-:Y:S01]  /*17f10*/  HMMA.16816.F32 R24, R44.reuse, R62, R24 ;  /* 0x0000003e2c18723c */ /* 0x040fe20000001818 */
[----:B------:R-:W4:Y:S04]  /*17f20*/  LDSM.16.MT88.4 R60, [R224+0xd800] ;  /* 0x00d80000e03c783b */ /* 0x000f280000004200 */
[--C-:B-1----:R-:W-:Y:S01]  /*17f30*/  FFMA.FTZ R48, R79, UR4, -R68.reuse ;  /* 0x000000044f307c23 */ /* 0x102fe20008010844 */
[C---:B------:R-:W-:Y:S03]  /*17f40*/  HMMA.16816.F32 R28, R44.reuse, R40, R28 ;  /* 0x000000282c1c723c */ /* 0x040fe6000000181c */
[----:B------:R1:W5:Y:S03]  /*17f50*/  MUFU.EX2 R143, R48 ;  /* 0x00000030008f7308 */ /* 0x0003660000000800 */
[----:B------:R-:W-:Y:S01]  /*17f60*/  HMMA.16816.F32 R32, R44, R42, R32 ;  /* 0x0000002a2c20723c */ /* 0x000fe20000001820 */
[----:B------:R-:W5:Y:S06]  /*17f70*/  LDSM.16.MT88.4 R40, [R225+0xd800] ;  /* 0x00d80000e128783b */ /* 0x000f6c0000004200 */
[--C-:B------:R-:W-:Y:S04]  /*17f80*/  FFMA.FTZ R44, R82, UR4, -R68.reuse ;  /* 0x00000004522c7c23 */ /* 0x100fe80008010844 */
[----:B------:R2:W-:Y:S01]  /*17f90*/  MUFU.EX2 R140, R44 ;  /* 0x0000002c008c7308 */ /* 0x0005e20000000800 */
[--C-:B-1----:R-:W-:Y:S09]  /*17fa0*/  FFMA.FTZ R48, R80, UR4, -R39.reuse ;  /* 0x0000000450307c23 */ /* 0x102ff20008010827 */
[----:B------:R1:W-:Y:S01]  /*17fb0*/  MUFU.EX2 R145, R48 ;  /* 0x0000003000917308 */ /* 0x0003e20000000800 */
[--C-:B--2---:R-:W-:Y:S09]  /*17fc0*/  FFMA.FTZ R44, R83, UR4, -R68.reuse ;  /* 0x00000004532c7c23 */ /* 0x104ff20008010844 */
[----:B------:R2:W-:Y:S01]  /*17fd0*/  MUFU.EX2 R141, R44 ;  /* 0x0000002c008d7308 */ /* 0x0005e20000000800 */
[--C-:B-1----:R-:W-:Y:S09]  /*17fe0*/  FFMA.FTZ R48, R81, UR4, -R39.reuse ;  /* 0x0000000451307c23 */ /* 0x102ff20008010827 */
[----:B------:R1:W5:Y:S01]  /*17ff0*/  MUFU.EX2 R142, R48 ;  /* 0x00000030008e7308 */ /* 0x0003620000000800 */
[--C-:B--2---:R-:W-:Y:S09]  /*18000*/  FFMA.FTZ R44, R84, UR4, -R39.reuse ;  /* 0x00000004542c7c23 */ /* 0x104ff20008010827 */
[----:B------:R2:W-:Y:S01]  /*18010*/  MUFU.EX2 R139, R44 ;  /* 0x0000002c008b7308 */ /* 0x0005e20000000800 */
[----:B-1----:R-:W-:Y:S07]  /*18020*/  F2FP.F16.F32.PACK_AB R48, R164, R165 ;  /* 0x000000a5a430723e */ /* 0x002fee00000000ff */
[C---:B------:R-:W-:Y:S06]  /*18030*/  HMMA.16816.F32 R4, R48.reuse, R52, R4 ;  /* 0x000000343004723c */ /* 0x040fec0000001804 */
[C---:B------:R-:W-:Y:S01]  /*18040*/  HMMA.16816.F32 R8, R48.reuse, R54, R8 ;  /* 0x000000363008723c */ /* 0x040fe20000001808 */
[----:B--2---:R-:W1:Y:S04]  /*18050*/  LDSM.16.MT88.4 R44, [R135+0xe000] ;  /* 0x00e00000872c783b */ /* 0x004e680000004200 */
[--C-:B------:R-:W-:Y:S01]  /*18060*/  FFMA.FTZ R52, R85, UR4, -R39.reuse ;  /* 0x0000000455347c23 */ /* 0x100fe20008010827 */
[C---:B---3--:R-:W-:Y:S03]  /*18070*/  HMMA.16816.F32 R12, R48.reuse, R56, R12 ;  /* 0x00000038300c723c */ /* 0x048fe6000000180c */
[----:B------:R2:W-:Y:S03]  /*18080*/  MUFU.EX2 R138, R52 ;  /* 0x00000034008a7308 */ /* 0x0005e60000000800 */
[C---:B------:R-:W-:Y:S05]  /*18090*/  HMMA.16816.F32 R16, R48.reuse, R58, R16 ;  /* 0x0000003a3010723c */ /* 0x040fea0000001810 */
[--C-:B------:R-:W-:Y:S01]  /*180a0*/  FFMA.FTZ R56, R87, UR4, -R68.reuse ;  /* 0x0000000457387c23 */ /* 0x100fe20008010844 */
[C---:B----4-:R-:W-:Y:S03]  /*180b0*/  HMMA.16816.F32 R20, R48.reuse, R60, R20 ;  /* 0x0000003c3014723c */ /* 0x050fe60000001814 */
[----:B------:R3:W-:Y:S03]  /*180c0*/  MUFU.EX2 R137, R56 ;  /* 0x0000003800897308 */ /* 0x0007e60000000800 */
[C---:B------:R-:W-:Y:S05]  /*180d0*/  HMMA.16816.F32 R24, R48.reuse, R62, R24 ;  /* 0x0000003e3018723c */ /* 0x040fea0000001818 */
[--C-:B--2---:R-:W-:Y:S01]  /*180e0*/  FFMA.FTZ R52, R86, UR4, -R68.reuse ;  /* 0x0000000456347c23 */ /* 0x104fe20008010844 */
[C---:B-----5:R-:W-:Y:S03]  /*180f0*/  HMMA.16816.F32 R28, R48.reuse, R40, R28 ;  /* 0x00000028301c723c */ /* 0x060fe6000000181c */
[----:B------:R2:W4:Y:S02]  /*18100*/  MUFU.EX2 R136, R52 ;  /* 0x0000003400887308 */ /* 0x0005240000000800 */
[--C-:B------:R-:W-:Y:S01]  /*18110*/  FFMA.FTZ R60, R90, UR4, -R68.reuse ;  /* 0x000000045a3c7c23 */ /* 0x100fe20008010844 */
[----:B------:R-:W-:Y:S01]  /*18120*/  HMMA.16816.F32 R32, R48, R42, R32 ;  /* 0x0000002a3020723c */ /* 0x000fe20000001820 */
[----:B------:R-:W-:Y:S04]  /*18130*/  LDSM.16.MT88.4 R48, [R225+0xe000] ;  /* 0x00e00000e130783b */ /* 0x000fe80000004200 */
[--C-:B------:R-:W-:Y:S01]  /*18140*/  FFMA.FTZ R40, R89, UR4, -R39.reuse ;  /* 0x0000000459287c23 */ /* 0x100fe20008010827 */
[--C-:B---3--:R-:W-:Y:S01]  /*18150*/  FFMA.FTZ R56, R88, UR4, -R39.reuse ;  /* 0x0000000458387c23 */ /* 0x108fe20008010827 */
[----:B------:R-:W-:Y:S01]  /*18160*/  F2FP.F16.F32.PACK_AB R41, R151, R153 ;  /* 0x000000999729723e */ /* 0x000fe200000000ff */
[----:B------:R3:W-:Y:S03]  /*18170*/  MUFU.EX2 R131, R60 ;  /* 0x0000003c00837308 */ /* 0x0007e60000000800 */
[----:B------:R-:W-:Y:S02]  /*18180*/  F2FP.F16.F32.PACK_AB R42, R152, R150 ;  /* 0x00000096982a723e */ /* 0x000fe400000000ff */
[----:B------:R-:W-:Y:S01]  /*18190*/  F2FP.F16.F32.PACK_AB R43, R148, R149 ;  /* 0x00000095942b723e */ /* 0x000fe200000000ff */
[----:B--2---:R-:W2:Y:S04]  /*181a0*/  LDSM.16.MT88.4 R52, [R226+0xe000] ;  /* 0x00e00000e234783b */ /* 0x004ea80000004200 */
[----:B------:R5:W-:Y:S10]  /*181b0*/  MUFU.EX2 R132, R40 ;  /* 0x0000002800847308 */ /* 0x000bf40000000800 */
[----:B------:R4:W2:Y:S01]  /*181c0*/  MUFU.EX2 R133, R56 ;  /* 0x0000003800857308 */ /* 0x0008a20000000800 */
[----:B---3--:R-:W-:Y:S01]  /*181d0*/  LDSM.16.MT88.4 R60, [R135+0xe800] ;  /* 0x00e80000873c783b */ /* 0x008fe20000004200 */
[----:B-----5:R-:W-:Y:S07]  /*181e0*/  F2FP.F16.F32.PACK_AB R40, R154, R155 ;  /* 0x0000009b9a28723e */ /* 0x020fee00000000ff */
[C---:B-1----:R-:W-:Y:S01]  /*181f0*/  HMMA.16816.F32 R4, R40.reuse, R44, R4 ;  /* 0x0000002c2804723c */ /* 0x042fe20000001804 */
[----:B----4-:R-:W1:Y:S05]  /*18200*/  LDSM.16.MT88.4 R56, [R224+0xe000] ;  /* 0x00e00000e038783b */ /* 0x010e6a0000004200 */
[C---:B------:R-:W-:Y:S05]  /*18210*/  HMMA.16816.F32 R8, R40.reuse, R46, R8 ;  /* 0x0000002e2808723c */ /* 0x040fea0000001808 */
[--C-:B------:R-:W-:Y:S01]  /*18220*/  FFMA.FTZ R44, R91, UR4, -R68.reuse ;  /* 0x000000045b2c7c23 */ /* 0x100fe20008010844 */
[----:B------:R-:W-:Y:S01]  /*18230*/  F2FP.F16.F32.PACK_AB R45, R143, R144 ;  /* 0x000000908f2d723e */ /* 0x000fe200000000ff */
[C---:B--2---:R-:W-:Y:S02]  /*18240*/  HMMA.16816.F32 R12, R40.reuse, R52, R12 ;  /* 0x00000034280c723c */ /* 0x044fe4000000180c */
[----:B------:R2:W3:Y:S02]  /*18250*/  MUFU.EX2 R130, R44 ;  /* 0x0000002c00827308 */ /* 0x0004e40000000800 */
[----:B------:R-:W-:Y:S02]  /*18260*/  F2FP.F16.F32.PACK_AB R46, R142, R145 ;  /* 0x000000918e2e723e */ /* 0x000fe400000000ff */
[----:B------:R-:W-:Y:S01]  /*18270*/  F2FP.F16.F32.PACK_AB R47, R141, R140 ;  /* 0x0000008c8d2f723e */ /* 0x000fe200000000ff */
[C---:B------:R-:W-:Y:S01]  /*18280*/  HMMA.16816.F32 R16, R40.reuse, R54, R16 ;  /* 0x000000362810723c */ /* 0x040fe20000001810 */
[----:B------:R-:W4:Y:S03]  /*18290*/  LDSM.16.MT88.4 R52, [R224+0xe800] ;  /* 0x00e80000e034783b */ /* 0x000f260000004200 */
[--C-:B--2---:R-:W-:Y:S04]  /*182a0*/  FFMA.FTZ R44, R92, UR4, -R39.reuse ;  /* 0x000000045c2c7c23 */ /* 0x104fe80008010827 */
[----:B------:R2:W-:Y:S01]  /*182b0*/  MUFU.EX2 R129, R44 ;  /* 0x0000002c00817308 */ /* 0x0005e20000000800 */
[C---:B-1----:R-:W-:Y:S06]  /*182c0*/  HMMA.16816.F32 R20, R40.reuse, R56, R20 ;  /* 0x000000382814723c */ /* 0x042fec0000001814 */
[C---:B------:R-:W-:Y:S01]  /*182d0*/  HMMA.16816.F32 R24, R40.reuse, R58, R24 ;  /* 0x0000003a2818723c */ /* 0x040fe20000001818 */
[----:B------:R-:W1:Y:S05]  /*182e0*/  LDSM.16.MT88.4 R56, [R225+0xe800] ;  /* 0x00e80000e138783b */ /* 0x000e6a0000004200 */
[C---:B------:R-:W-:Y:S05]  /*182f0*/  HMMA.16816.F32 R28, R40.reuse, R48, R28 ;  /* 0x00000030281c723c */ /* 0x040fea000000181c */
[--C-:B--2---:R-:W-:Y:S01]  /*18300*/  FFMA.FTZ R44, R93, UR4, -R39.reuse ;  /* 0x000000045d2c7c23 */ /* 0x104fe20008010827 */
[----:B------:R-:W-:Y:S01]  /*18310*/  HMMA.16816.F32 R32, R40, R50, R32 ;  /* 0x000000322820723c */ /* 0x000fe20000001820 */
[----:B------:R-:W2:Y:S02]  /*18320*/  LDSM.16.MT88.4 R48, [R135+0xf000] ;  /* 0x00f000008730783b */ /* 0x000ea40000004200 */
        /* <DEDUP_REMOVED lines=34> */
[C---:B-1----:R-:W-:Y:S03]  /*18550*/  HMMA.16816.F32 R28, R44.reuse, R56, R28 ;  /* 0x000000382c1c723c */ /* 0x042fe6000000181c */
[----:B------:R1:W-:Y:S02]  /*18560*/  MUFU.EX2 R88, R2 ;  /* 0x0000000200587308 */ /* 0x0003e40000000800 */
[----:B------:R-:W-:Y:S01]  /*18570*/  FADD.FTZ R64, R218, R0 ;  /* 0x00000000da407221 */ /* 0x000fe20000010000 */
[----:B------:R-:W-:Y:S01]  /*18580*/  HMMA.16816.F32 R32, R44, R58, R32 ;  /* 0x0000003a2c20723c */ /* 0x000fe20000001820 */
[----:B------:R-:W4:Y:S04]  /*18590*/  LDSM.16.MT88.4 R44, [R225+0xf000] ;  /* 0x00f00000e12c783b */ /* 0x000f280000004200 */
[----:B------:R-:W-:Y:S01]  /*185a0*/  FFMA.FTZ R0, R103, UR4, -R68 ;  /* 0x0000000467007c23 */ /* 0x000fe20008010844 */
[C---:B--2---:R-:W-:Y:S03]  /*185b0*/  HMMA.16816.F32 R4, R40.reuse, R48, R4 ;  /* 0x000000302804723c */ /* 0x044fe60000001804 */
[----:B------:R2:W-:Y:S02]  /*185c0*/  MUFU.EX2 R87, R0 ;  /* 0x0000000000577308 */ /* 0x0005e40000000800 */
[----:B------:R-:W-:Y:S01]  /*185d0*/  FADD.FTZ R56, R223, R65 ;  /* 0x00000041df387221 */ /* 0x000fe20000010000 */
[C---:B------:R-:W-:Y:S05]  /*185e0*/  HMMA.16816.F32 R8, R40.reuse, R50, R8 ;  /* 0x000000322808723c */ /* 0x040fea0000001808 */
[----:B-1----:R-:W-:Y:S01]  /*185f0*/  FADD.FTZ R2, R222, R64 ;  /* 0x00000040de027221 */ /* 0x002fe20000010000 */
[C---:B---3--:R-:W-:Y:S05]  /*18600*/  HMMA.16816.F32 R12, R40.reuse, R60, R12 ;  /* 0x0000003c280c723c */ /* 0x048fea000000180c */
[----:B------:R-:W-:Y:S01]  /*18610*/  FADD.FTZ R48, R246, R2 ;  /* 0x00000002f6307221 */ /* 0x000fe20000010000 */
[C---:B------:R-:W-:Y:S01]  /*18620*/  HMMA.16816.F32 R16, R40.reuse, R62, R16 ;  /* 0x0000003e2810723c */ /* 0x040fe20000001810 */
[----:B------:R-:W-:Y:S04]  /*18630*/  LDSM.16.MT88.4 R60, [R226+0xf800] ;  /* 0x00f80000e23c783b */ /* 0x000fe80000004200 */
[--C-:B------:R-:W-:Y:S01]  /*18640*/  FFMA.FTZ R2, R105, UR4, -R39.reuse ;  /* 0x0000000469027c23 */ /* 0x100fe20008010827 */
[C---:B-----5:R-:W-:Y:S03]  /*18650*/  HMMA.16816.F32 R20, R40.reuse, R52, R20 ;  /* 0x000000342814723c */ /* 0x060fe60000001814 */
[----:B------:R1:W-:Y:S02]  /*18660*/  MUFU.EX2 R85, R2 ;  /* 0x0000000200557308 */ /* 0x0003e40000000800 */
[----:B--2---:R-:W-:Y:S01]  /*18670*/  FFMA.FTZ R0, R104, UR4, -R39 ;  /* 0x0000000468007c23 */ /* 0x004fe20008010827 */
[C---:B------:R-:W-:Y:S01]  /*18680*/  HMMA.16816.F32 R24, R40.reuse, R54, R24 ;  /* 0x000000362818723c */ /* 0x040fe20000001818 */
[----:B------:R-:W-:Y:S06]  /*18690*/  LDSM.16.MT88.4 R52, [R224+0xf800] ;  /* 0x00f80000e034783b */ /* 0x000fec0000004200 */
[----:B------:R2:W3:Y:S01]  /*186a0*/  MUFU.EX2 R86, R0 ;  /* 0x0000000000567308 */ /* 0x0004e20000000800 */
[C---:B----4-:R-:W-:Y:S03]  /*186b0*/  HMMA.16816.F32 R28, R40.reuse, R44, R28 ;  /* 0x0000002c281c723c */ /* 0x050fe6000000181c */
[----:B------:R-:W-:Y:S03]  /*186c0*/  FADD.FTZ R48, R248, R48 ;  /* 0x00000030f8307221 */ /* 0x000fe60000010000 */
[----:B------:R-:W-:Y:S01]  /*186d0*/  HMMA.16816.F32 R32, R40, R46, R32 ;  /* 0x0000002e2820723c */ /* 0x000fe20000001820 */
[----:B------:R-:W-:Y:S04]  /*186e0*/  LDSM.16.MT88.4 R40, [R225+0xf800] ;  /* 0x00f80000e128783b */ /* 0x000fe80000004200 */
[----:B-1----:R-:W-:Y:S01]  /*186f0*/  FADD.FTZ R2, R251, R48 ;  /* 0x00000030fb027221 */ /* 0x002fe20000010000 */
[----:B------:R-:W-:Y:S01]  /*18700*/  FFMA.FTZ R48, R106, UR4, -R68 ;  /* 0x000000046a307c23 */ /* 0x000fe20008010844 */
[----:B------:R-:W-:Y:S01]  /*18710*/  FADD.FTZ R49, R247, R56 ;  /* 0x00000038f7317221 */ /* 0x000fe20000010000 */
[----:B------:R-:W-:Y:S01]  /*18720*/  FFMA.FTZ R44, R110, UR4, -R68 ;  /* 0x000000046e2c7c23 */ /* 0x000fe20008010844 */
[----:B------:R-:W1:Y:S01]  /*18730*/  LDSM.16.MT88.4 R56, [R135+0xf800] ;  /* 0x00f800008738783b */ /* 0x000e620000004200 */
[----:B------:R4:W-:Y:S01]  /*18740*/  MUFU.EX2 R84, R48 ;  /* 0x0000003000547308 */ /* 0x0009e20000000800 */
[----:B--2---:R-:W-:Y:S01]  /*18750*/  FADD.FTZ R0, R250, R49 ;  /* 0x00000031fa007221 */ /* 0x004fe20000010000 */
        /* <DEDUP_REMOVED lines=15> */
[C---:B-1----:R-:W-:Y:S05]  /*18850*/  HMMA.16816.F32 R4, R48.reuse, R56, R4 ;  /* 0x000000383004723c */ /* 0x042fea0000001804 */
[----:B--2---:R-:W-:Y:S01]  /*18860*/  FADD.FTZ R0, R200, R2 ;  /* 0x00000002c8007221 */ /* 0x004fe20000010000 */
        /* <DEDUP_REMOVED lines=222> */
[----:B------:R3:W-:Y:S04]  /*19650*/  STL [R1+0x10], R2 ;  /* 0x0000100201007387 */ /* 0x0007e80000100800 */
[----:B------:R3:W-:Y:S01]  /*19660*/  STL [R1+0x14], R0 ;  /* 0x0000140001007387 */ /* 0x0007e20000100800 */
[----:B------:R-:W-:Y:S05]  /*19670*/  @P1 BRA `(.L_x_2335) ;  /* 0xffffff9c009c1947 */ /* 0x000fea000383ffff */
.L_x_2331:
[----:B------:R-:W1:Y:S01]  /*19680*/  LDL.LU R5, [R1+0x10] ;  /* 0x0000100001057983 */ /* 0x000e620000300800 */
[----:B------:R-:W4:Y:S01]  /*19690*/  S2R R27, SR_TID.X ;  /* 0x00000000001b7919 */ /* 0x000f220000002100 */
[----:B------:R-:W5:Y:S01]  /*196a0*/  S2UR UR4, SR_CgaCtaId ;  /* 0x00000000000479c3 */ /* 0x000f620000008800 */
[----:B------:R-:W-:Y:S01]  /*196b0*/  UMOV UR5, 0x400 ;  /* 0x0000040000057882 */ /* 0x000fe20000000000 */
[----:B------:R-:W-:Y:S01]  /*196c0*/  IMAD.MOV.U32 R7, RZ, RZ, 0x10 ;  /* 0x00000010ff077424 */ /* 0x000fe200078e00ff */
[----:B--2---:R-:W2:Y:S01]  /*196d0*/  LDL.LU R4, [R1+0x14] ;  /* 0x0000140001047983 */ /* 0x004ea20000300800 */
[----:B------:R-:W-:Y:S01]  /*196e0*/  IMAD.MOV.U32 R8, RZ, RZ, 0x20 ;  /* 0x00000020ff087424 */ /* 0x000fe200078e00ff */
[----:B------:R-:W-:Y:S01]  /*196f0*/  UISETP.NE.AND UP0, UPT, UR12, -0x1, UPT ;  /* 0xffffffff0c00788c */ /* 0x000fe2000bf05270 */
[----:B------:R-:W-:Y:S01]  /*19700*/  ULDC.U8 UR6, c[0x0][0x3d8] ;  /* 0x0000f60000067ab9 */ /* 0x000fe20000000000 */
[----:B-----5:R-:W-:Y:S01]  /*19710*/  ULEA UR4, UR4, UR5, 0x18 ;  /* 0x0000000504047291 */ /* 0x020fe2000f8ec03f */
[----:B----4-:R-:W-:Y:S01]  /*19720*/  SHF.R.S32.HI R26, RZ, 0x1f, R27 ;  /* 0x0000001fff1a7819 */ /* 0x010fe2000001141b */
[----:B-1-3--:R-:W1:Y:S04]  /*19730*/  SHFL.BFLY PT, R0, R5, 0x2, 0x1f ;  /* 0x0c401f0005007f89 */ /* 0x00ae6800000e0000 */
[----:B--2---:R-:W2:Y:S01]  /*19740*/  SHFL.BFLY PT, R2, R4, 0x2, 0x1f ;  /* 0x0c401f0004027f89 */ /* 0x004ea200000e0000 */
[----:B-1----:R-:W-:-:S05]  /*19750*/  FADD.FTZ R0, R0, R5 ;  /* 0x0000000500007221 */ /* 0x002fca0000010000 */
[----:B------:R-:W1:Y:S01]  /*19760*/  SHFL.BFLY PT, R5, R0, 0x1, 0x1f ;  /* 0x0c201f0000057f89 */ /* 0x000e6200000e0000 */
[----:B--2---:R-:W-:-:S05]  /*19770*/  FADD.FTZ R2, R2, R4 ;  /* 0x0000000402027221 */ /* 0x004fca0000010000 */
[----:B------:R-:W2:Y:S01]  /*19780*/  SHFL.BFLY PT, R4, R2, 0x1, 0x1f ;  /* 0x0c201f0002047f89 */ /* 0x000ea200000e0000 */
[----:B-1----:R-:W-:Y:S01]  /*19790*/  FADD.FTZ R24, R0, R5 ;  /* 0x0000000500187221 */ /* 0x002fe20000010000 */
[----:B------:R-:W-:-:S04]  /*197a0*/  MOV R0, 0x3f800000 ;  /* 0x3f80000000007802 */ /* 0x000fc80000000f00 */
[----:B------:R-:W-:Y:S01]  /*197b0*/  FSETP.NE.FTZ.AND P4, PT, R24, RZ, PT ;  /* 0x000000ff1800720b */ /* 0x000fe20003f95000 */
[----:B--2---:R-:W-:Y:S01]  /*197c0*/  FADD.FTZ R23, R2, R4 ;  /* 0x0000000402177221 */ /* 0x004fe20000010000 */
[----:B------:R-:W-:Y:S02]  /*197d0*/  MOV R2, 0x3f800000 ;  /* 0x3f80000000027802 */ /* 0x000fe40000000f00 */
[CC--:B------:R-:W-:Y:S02]  /*197e0*/  LEA.HI R4, R26.reuse, R27.reuse, RZ, 0x2 ;  /* 0x0000001b1a047211 */ /* 0x0c0fe400078f10ff */
[----:B------:R-:W-:Y:S02]  /*197f0*/  FSETP.NE.FTZ.AND P3, PT, R23, RZ, PT ;  /* 0x000000ff1700720b */ /* 0x000fe40003f75000 */
[----:B------:R-:W-:Y:S02]  /*19800*/  SHF.R.S32.HI R5, RZ, 0x2, R4 ;  /* 0x00000002ff057819 */ /* 0x000fe40000011404 */
[----:B------:R-:W-:-:S03]  /*19810*/  LEA.HI R26, R26, R27, RZ, 0x5 ;  /* 0x0000001b1a1a7211 */ /* 0x000fc600078f28ff */
[----:B------:R-:W1:Y:S01]  /*19820*/  @P4 MUFU.RCP R0, R24 ;  /* 0x0000001800004308 */ /* 0x000e620000001000 */
[----:B------:R-:W-:-:S07]  /*19830*/  SHF.R.S32.HI R25, RZ, 0x5, R26 ;  /* 0x00000005ff197819 */ /* 0x000fce000001141a */
        /* <DEDUP_REMOVED lines=36> */
[----:B------:R-:W-:Y:S01]  /*19a80*/  IMAD.IADD R2, R5, 0x1, -R0 ;  /* 0x0000000105027824 */ /* 0x000fe200078e0a00 */
[----:B------:R-:W-:-:S02]  /*19a90*/  LOP3.LUT R0, R4, 0x3ffffffc, RZ, 0xc0, !PT ;  /* 0x3ffffffc04007812 */ /* 0x000fc400078ec0ff */
[----:B------:R-:W-:Y:S02]  /*19aa0*/  F2FP.F16.F32.PACK_AB R6, R139, R6 ;  /* 0x000000068b06723e */ /* 0x000fe400000000ff */
[C---:B------:R-:W-:Y:S01]  /*19ab0*/  SHF.L.U32 R4, R2.reuse, 0x6, RZ ;  /* 0x0000000602047819 */ /* 0x040fe200000006ff */
[----:B------:R-:W-:Y:S01]  /*19ac0*/  IMAD.IADD R0, R27, 0x1, -R0 ;  /* 0x000000011b007824 */ /* 0x000fe200078e0a00 */
[----:B------:R-:W-:Y:S02]  /*19ad0*/  LOP3.LUT R5, R2, 0x1, RZ, 0xc0, !PT ;  /* 0x0000000102057812 */ /* 0x000fe400078ec0ff */
[----:B------:R-:W-:Y:S02]  /*19ae0*/  LOP3.LUT R4, R4, 0x1c0, RZ, 0xc0, !PT ;  /* 0x000001c004047812 */ /* 0x000fe400078ec0ff */
[----:B------:R-:W-:Y:S02]  /*19af0*/  LEA R0, R25, R0, 0x9 ;  /* 0x0000000019007211 */ /* 0x000fe400078e48ff */
[----:B------:R-:W-:-:S02]  /*19b00*/  LEA.HI R4, R4, R4, RZ, 0x1d ;  /* 0x0000000404047211 */ /* 0x000fc400078fe8ff */
[----:B------:R-:W-:Y:S02]  /*19b10*/  ISETP.NE.U32.AND P0, PT, R5, 0x1, PT ;  /* 0x000000010500780c */ /* 0x000fe40003f05070 */
[----:B------:R-:W-:Y:S02]  /*19b20*/  LEA R0, R0, R4, 0x1 ;  /* 0x0000000400007211 */ /* 0x000fe400078e08ff */
[----:B------:R-:W-:Y:S02]  /*19b30*/  R2P PR, R2, 0x6 ;  /* 0x0000000602007804 */ /* 0x000fe40000000000 */
[----:B------:R-:W-:Y:S02]  /*19b40*/  SEL R7, R7, 0xfffffff0, P0 ;  /* 0xfffffff007077807 */ /* 0x000fe40000000000 */
[----:B------:R-:W-:Y:S01]  /*19b50*/  LEA R0, R0, UR4, 0x1 ;  /* 0x0000000400007c11 */ /* 0x000fe2000f8e08ff */
[----:B------:R-:W-:Y:S01]  /*19b60*/  @UP0 ULDC.64 UR4, c[0x0][0x298] ;  /* 0x0000a60000040ab9 */ /* 0x000fe20000000a00 */
[----:B------:R-:W-:Y:S01]  /*19b70*/  SEL R8, R8, 0xffffffe0, !P1 ;  /* 0xffffffe008087807 */ /* 0x000fe20004800000 */
[----:B------:R-:W-:Y:S01]  /*19b80*/  @UP0 UIMAD.WIDE.U32 UR8, UR12, UR4, URZ ;  /* 0x000000040c0802a5 */ /* 0x000fe2000f8e003f */
[----:B------:R-:W-:Y:S01]  /*19b90*/  IADD3 R4, R0, R7, RZ ;  /* 0x0000000700047210 */ /* 0x000fe20007ffe0ff */
[----:B------:R1:W-:Y:S01]  /*19ba0*/  STS [R0+0x400], R6 ;  /* 0x0004000600007388 */ /* 0x0003e20000000800 */
[----:B------:R-:W-:Y:S01]  /*19bb0*/  F2FP.F16.F32.PACK_AB R11, R11, R136 ;  /* 0x000000880b0b723e */ /* 0x000fe200000000ff */
[----:B------:R-:W-:Y:S01]  /*19bc0*/  @UP0 UIMAD UR7, UR12, UR5, UR9 ;  /* 0x000000050c0702a4 */ /* 0x000fe2000f8e0209 */
        /* <DEDUP_REMOVED lines=54> */
.L_x_2336:
        /* <DEDUP_REMOVED lines=10> */
.L_x_2337:
[----:B------:R-:W-:Y:S01]  /*19fd0*/  S2UR UR6, SR_CTAID.Z ;  /* 0x00000000000679c3 */ /* 0x000fe20000002700 */
[----:B------:R-:W-:Y:S01]  /*19fe0*/  ULDC UR4, c[0x0][0x270] ;  /* 0x00009c0000047ab9 */ /* 0x000fe20000000800 */
[----:B------:R-:W-:-:S06]  /*19ff0*/  ULDC UR12, c[0x0][0x2c4] ;  /* 0x0000b100000c7ab9 */ /* 0x000fcc0000000800 */
[----:B------:R-:W1:Y:S02]  /*1a000*/  S2UR UR5, SR_CTAID.Y ;  /* 0x00000000000579c3 */ /* 0x000e640000002600 */
[----:B-1----:R-:W-:-:S04]  /*1a010*/  UIMAD UR4, UR5, UR4, UR6 ;  /* 0x00000004050472a4 */ /* 0x002fc8000f8e0206 */
[----:B------:R-:W-:Y:S02]  /*1a020*/  UIMAD UR12, UR4, UR12, URZ ;  /* 0x0000000c040c72a4 */ /* 0x000fe4000f8e023f */
.L_x_2338:
        /* <DEDUP_REMOVED lines=32> */
.L_x_2340:
[----:B------:R-:W-:Y:S05]  /*1a230*/  BSYNC B0 ;  /* 0x0000000000007941 */ /* 0x000fea0003800000 */
.L_x_2339:
[----:B------:R-:W2:Y:S01]  /*1a240*/  S2UR UR5, SR_CTAID.X ;  /* 0x00000000000579c3 */ /* 0x000ea20000002500 */
[----:B------:R-:W-:Y:S01]  /*1a250*/  LEA.HI R0, R8, R5, RZ, 0x3 ;  /* 0x0000000508007211 */ /* 0x000fe200078f18ff */
[----:B------:R3:W4:Y:S01]  /*1a260*/  LDS.128 R20, [R243+0x1800] ;  /* 0x00180000f3147984 */ /* 0x0007220000000c00 */
[----:B------:R-:W-:Y:S02]  /*1a270*/  BSSY B0, `(.L_x_2341) ;  /* 0x0000027000007945 */ /* 0x000fe40003800000 */
[----:B-1----:R-:W-:Y:S01]  /*1a280*/  LOP3.LUT R2, R0, 0xfffffff8, RZ, 0xc0, !PT ;  /* 0xfffffff800027812 */ /* 0x002fe200078ec0ff */
[----:B------:R3:W1:Y:S01]  /*1a290*/  LDS.128 R12, [R243] ;  /* 0x00000000f30c7984 */ /* 0x0006620000000c00 */
[----:B------:R-:W-:Y:S01]  /*1a2a0*/  SHF.R.S32.HI R10, RZ, 0x3, R0 ;  /* 0x00000003ff0a7819 */ /* 0x000fe20000011400 */
[----:B------:R-:W5:Y:S02]  /*1a2b0*/  LDC.64 R16, c[0x0][0x298] ;  /* 0x0000a600ff107b82 */ /* 0x000f640000000a00 */
[----:B------:R-:W-:Y:S01]  /*1a2c0*/  IMAD.IADD R2, R5, 0x1, -R2 ;  /* 0x0000000105027824 */ /* 0x000fe200078e0a02 */
[C---:B------:R-:W-:Y:S01]  /*1a2d0*/  IADD3 R7, R10.reuse, 0x20, RZ ;  /* 0x000000200a077810 */ /* 0x040fe20007ffe0ff */
[----:B------:R-:W-:Y:S01]  /*1a2e0*/  VIADD R6, R10, 0x10 ;  /* 0x000000100a067836 */ /* 0x000fe20000000000 */
[----:B------:R-:W-:Y:S01]  /*1a2f0*/  SHF.R.S32.HI R11, RZ, 0x1f, R10 ;  /* 0x0000001fff0b7819 */ /* 0x000fe2000001140a */
[----:B------:R-:W-:Y:S01]  /*1a300*/  IMAD.SHL.U32 R2, R2, 0x8, RZ ;  /* 0x0000000802027824 */ /* 0x000fe200078e00ff */
[----:B------:R-:W-:Y:S01]  /*1a310*/  ISETP.GE.AND P2, PT, R7, UR20, PT ;  /* 0x0000001407007c0c */ /* 0x000fe2000bf46270 */
[----:B------:R-:W3:Y:S01]  /*1a320*/  LDC.64 R4, c[0x0][0x2a0] ;  /* 0x0000a800ff047b82 */ /* 0x000ee20000000a00 */
[----:B------:R-:W-:Y:S01]  /*1a330*/  ISETP.GE.AND P3, PT, R6, UR20, PT ;  /* 0x0000001406007c0c */ /* 0x000fe2000bf66270 */
[----:B------:R-:W-:Y:S01]  /*1a340*/  VIADD R6, R10, 0x30 ;  /* 0x000000300a067836 */ /* 0x000fe20000000000 */
[----:B------:R-:W-:-:S04]  /*1a350*/  SHF.R.S32.HI R3, RZ, 0x1f, R2 ;  /* 0x0000001fff037819 */ /* 0x000fc80000011402 */
[----:B------:R-:W-:Y:S01]  /*1a360*/  ISETP.GE.AND P1, PT, R6, UR20, PT ;  /* 0x0000001406007c0c */ /* 0x000fe2000bf26270 */
[----:B--2---:R-:W-:-:S04]  /*1a370*/  USHF.L.U32 UR5, UR5, 0x6, URZ ;  /* 0x0000000605057899 */ /* 0x004fc8000800063f */
[----:B------:R-:W-:Y:S02]  /*1a380*/  USHF.R.S32.HI UR4, URZ, 0x1f, UR5 ;  /* 0x0000001f3f047899 */ /* 0x000fe40008011405 */
[----:B-----5:R-:W-:-:S04]  /*1a390*/  IMAD.WIDE.U32 R2, R16, UR5, R2 ;  /* 0x0000000510027c25 */ /* 0x020fc8000f8e0002 */
[----:B------:R-:W-:Y:S01]  /*1a3a0*/  IMAD R0, R16, UR4, RZ ;  /* 0x0000000410007c24 */ /* 0x000fe2000f8e02ff */
[----:B------:R-:W-:Y:S01]  /*1a3b0*/  IADD3 R2, P0, R2, UR8, RZ ;  /* 0x0000000802027c10 */ /* 0x000fe2000ff1e0ff */
[----:B------:R-:W-:Y:S02]  /*1a3c0*/  USHF.R.S32.HI UR4, URZ, 0x1f, UR6 ;  /* 0x0000001f3f047899 */ /* 0x000fe40008011406 */
[----:B------:R-:W-:-:S05]  /*1a3d0*/  IMAD R0, R17, UR5, R0 ;  /* 0x0000000511007c24 */ /* 0x000fca000f8e0200 */
[----:B------:R-:W-:Y:S01]  /*1a3e0*/  IADD3.X R3, R0, UR7, R3, P0, !PT ;  /* 0x0000000700037c10 */ /* 0x000fe200087fe403 */
[----:B---3--:R-:W-:Y:S01]  /*1a3f0*/  IMAD R0, R4, UR4, RZ ;  /* 0x0000000404007c24 */ /* 0x008fe2000f8e02ff */
[----:B------:R-:W-:-:S03]  /*1a400*/  ISETP.GE.AND P0, PT, R10, UR20, PT ;  /* 0x000000140a007c0c */ /* 0x000fc6000bf06270 */
[----:B------:R-:W-:Y:S02]  /*1a410*/  IMAD R0, R5, UR6, R0 ;  /* 0x0000000605007c24 */ /* 0x000fe4000f8e0200 */
[----:B------:R-:W-:-:S05]  /*1a420*/  IMAD.WIDE.U32 R8, R4, UR6, R2 ;  /* 0x0000000604087c25 */ /* 0x000fca000f8e0002 */
[----:B------:R-:W-:-:S03]  /*1a430*/  IADD3 R7, R0, R9, RZ ;  /* 0x0000000900077210 */ /* 0x000fc60007ffe0ff */
[----:B-1--4-:R-:W-:Y:S05]  /*1a440*/  @P0 BRA `(.L_x_2342) ;  /* 0x0000000000240947 */ /* 0x012fea0003800000 */
        /* <DEDUP_REMOVED lines=8> */
[----:B------:R1:W-:Y:S02]  /*1a4d0*/  STG.E.128 desc[UR16][R4.64], R12 ;  /* 0x0000000c04007986 */ /* 0x0003e4000c101d10 */
.L_x_2342:
[----:B------:R-:W-:Y:S05]  /*1a4e0*/  BSYNC B0 ;  /* 0x0000000000007941 */ /* 0x000fea0003800000 */
.L_x_2341:
[----:B-1----:R1:W2:Y:S01]  /*1a4f0*/  LDS.128 R12, [R243+0x800] ;  /* 0x00080000f30c7984 */ /* 0x0022a20000000c00 */
        /* <DEDUP_REMOVED lines=14> */
.L_x_2344:
[----:B------:R-:W-:Y:S05]  /*1a5e0*/  BSYNC B0 ;  /* 0x0000000000007941 */ /* 0x000fea0003800000 */
.L_x_2343:
        /* <DEDUP_REMOVED lines=15> */
.L_x_2346:
[----:B------:R-:W-:Y:S05]  /*1a6e0*/  BSYNC B0 ;  /* 0x0000000000007941 */ /* 0x000fea0003800000 */
.L_x_2345:
[----:B------:R-:W-:Y:S05]  /*1a6f0*/  @P1 EXIT ;  /* 0x000000000000194d */ /* 0x000fea0003800000 */
[----:B------:R-:W-:Y:S01]  /*1a700*/  IADD3 R6, P0, R10, 0x30, RZ ;  /* 0x000000300a067810 */ /* 0x000fe20007f1e0ff */
[----:B------:R-:W-:Y:S01]  /*1a710*/  IMAD.MOV.U32 R2, RZ, RZ, R8 ;  /* 0x000000ffff027224 */ /* 0x000fe200078e0008 */
[----:B------:R-:W-:Y:S01]  /*1a720*/  MOV R3, R7 ;  /* 0x0000000700037202 */ /* 0x000fe20000000f00 */
[----:B------:R-:W-:Y:S02]  /*1a730*/  ULDC.64 UR4, c[0x0][0x280] ;  /* 0x0000a00000047ab9 */ /* 0x000fe40000000a00 */
[----:B------:R-:W-:Y:S02]  /*1a740*/  IMAD.X R0, RZ, RZ, R11, P0 ;  /* 0x000000ffff007224 */ /* 0x000fe400000e060b */
[----:B----4-:R-:W-:-:S04]  /*1a750*/  IMAD.WIDE.U32 R4, R6, R16, R2 ;  /* 0x0000001006047225 */ /* 0x010fc800078e0002 */
[----:B------:R-:W-:Y:S01]  /*1a760*/  IMAD R0, R0, R16, RZ ;  /* 0x0000001000007224 */ /* 0x000fe200078e02ff */
[----:B------:R-:W-:-:S03]  /*1a770*/  LEA R2, P0, R4, UR4, 0x1 ;  /* 0x0000000404027c11 */ /* 0x000fc6000f8008ff */
[----:B------:R-:W-:-:S05]  /*1a780*/  IMAD R0, R6, R17, R0 ;  /* 0x0000001106007224 */ /* 0x000fca00078e0200 */
[----:B------:R-:W-:-:S04]  /*1a790*/  IADD3 R0, R0, R5, RZ ;  /* 0x0000000500007210 */ /* 0x000fc80007ffe0ff */
[----:B------:R-:W-:-:S05]  /*1a7a0*/  LEA.HI.X R3, R4, UR5, R0, 0x1, P0 ;  /* 0x0000000504037c11 */ /* 0x000fca00080f0c00 */
[----:B------:R-:W-:Y:S01]  /*1a7b0*/  STG.E.128 desc[UR16][R2.64], R20 ;  /* 0x0000001402007986 */ /* 0x000fe2000c101d10 */
[----:B------:R-:W-:Y:S05]  /*1a7c0*/  EXIT ;  /* 0x000000000000794d */ /* 0x000fea0003800000 */
.L_x_2347:
        /* <DEDUP_REMOVED lines=11> */
.L_x_7895:


//--------------------- .text._ZN5flash24flash_fwd_splitkv_kernelI23Flash_fwd_kernel_traitsILi64ELi64ELi256ELi4ELb0ELb0EN7cutlass6half_tE19Flash_kernel_traitsILi64ELi64ELi256ELi4ES3_EELb1ELb0ELb1ELb0ELb0ELb0ELb0ELb0EEEvNS_16Flash_fwd_paramsE --------------------------
	.section	.text._ZN5flash24flash_fwd_splitkv_kernelI23Flash_fwd_kernel_traitsILi64ELi64ELi256ELi4ELb0ELb0EN7cutlass6half_tE19Flash_kernel_traitsILi64ELi64ELi256ELi4ES3_EELb1ELb0ELb1ELb0ELb0ELb0ELb0ELb0EEEvNS_16Flash_fwd_paramsE,"ax",@progbits
	.align	128
        .global         _ZN5flash24flash_fwd_splitkv_kernelI23Flash_fwd_kernel_traitsILi64ELi64ELi256ELi4ELb0ELb0EN7cutlass6half_tE19Flash_kernel_traitsILi64ELi64ELi256ELi4ES3_EELb1ELb0ELb1ELb0ELb0ELb0ELb0ELb0EEEvNS_16Flash_fwd_paramsE
        .type           _ZN5flash24flash_fwd_splitkv_kernelI23Flash_fwd_kernel_traitsILi64ELi64ELi256ELi4ELb0ELb0EN7cutlass6half_tE19Flash_kernel_traitsILi64ELi64ELi256ELi4ES3_EELb1ELb0ELb1ELb0ELb0ELb0ELb0ELb0EEEvNS_16Flash_fwd_paramsE,@function
        .size           _ZN5flash24flash_fwd_splitkv_kernelI23Flash_fwd_kernel_traitsILi64ELi64ELi256ELi4ELb0ELb0EN7cutlass6half_tE19Flash_kernel_traitsILi64ELi64ELi256ELi4ES3_EELb1ELb0ELb1ELb0ELb0ELb0ELb0ELb0EEEvNS_16Flash_fwd_paramsE,(.L_x_7896 - _ZN5flash24flash_fwd_splitkv_kernelI23Flash_fwd_kernel_traitsILi64ELi64ELi256ELi4ELb0ELb0EN7cutlass6half_tE19Flash_kernel_traitsILi64ELi64ELi256ELi4ES3_EELb1ELb0ELb1ELb0ELb0ELb0ELb0ELb0EEEvNS_16Flash_fwd_paramsE)
        .other          _ZN5flash24flash_fwd_splitkv_kernelI23Flash_fwd_kernel_traitsILi64ELi64ELi256ELi4ELb0ELb0EN7cutlass6half_tE19Flash_kernel_traitsILi64ELi64ELi256ELi4ES3_EELb1ELb0ELb1ELb0ELb0ELb0ELb0ELb0EEEvNS_16Flash_fwd_paramsE,@"STO_CUDA_ENTRY STV_DEFAULT"
_ZN5flash24flash_fwd_splitkv_kernelI23Flash_fwd_kernel_traitsILi64ELi64ELi256ELi4ELb0ELb0EN7cutlass6half_tE19Flash_kernel_traitsILi64ELi64ELi256ELi4ES3_EELb1ELb0ELb1ELb0ELb0ELb0ELb0ELb0EEEvNS_16Flash_fwd_paramsE:
.text._ZN5flash24flash_fwd_splitkv_kernelI23Flash_fwd_kernel_traitsILi64ELi64ELi256ELi4ELb0ELb0EN7cutlass6half_tE19Flash_kernel_traitsILi64ELi64ELi256ELi4ES3_EELb1ELb0ELb1ELb0ELb0ELb0ELb0ELb0EEEvNS_16Flash_fwd_paramsE:
        /* <DEDUP_REMOVED lines=55> */
.L_x_2348:
[----:B------:R-:W-:Y:S01]  /*0370*/  ULDC UR6, c[0x0][0x2c8] ;  /* 0x0000b20000067ab9 */ /* 0x000fe20000000800 */
.L_x_2349:
        /* <DEDUP_REMOVED lines=58> */
[----:B------:R-:W-:Y:S01]  /*0720*/  IMAD.SHL.U32 R2, R167, 0x8, RZ ;  /* 0x00000008a7027824 */ /* 0x000fe200078e00ff */
[----:B------:R-:W-:Y:S01]  /*0730*/  @!UP0 UIMAD UR7, UR25, UR5, UR7 ;  /* 0x00000005190782a4 */ /* 0x000fe2000f8e0207 */
[----:B------:R-:W-:Y:S01]  /*0740*/  VIADD R0, R7, 0x10 ;  /* 0x0000001007007836 */ /* 0x000fe20000000000 */
        /* <DEDUP_REMOVED lines=43> */
.L_x_2352:
[----:B------:R-:W-:Y:S05]  /*0a00*/  BSYNC B0 ;  /* 0x0000000000007941 */ /* 0x000fea0003800000 */
.L_x_2351:
        /* <DEDUP_REMOVED lines=20> */
.L_x_2354:
[----:B------:R-:W-:Y:S05]  /*0b50*/  BSYNC B0 ;  /* 0x0000000000007941 */ /* 0x000fea0003800000 */
.L_x_2353:
        /* <DEDUP_REMOVED lines=14> */
.L_x_2356:
[----:B------:R-:W-:Y:S05]  /*0c40*/  BSYNC B0 ;  /* 0x0000000000007941 */ /* 0x000fea0003800000 */
.L_x_2355:
[----:B------:R-:W-:Y:S04]  /*0c50*/  BSSY B0, `(.L_x_2357) ;  /* 0x000000d000007945 */ /* 0x000fe80003800000 */
[----:B------:R-:W-:Y:S05]  /*0c60*/  @P6 BRA `(.L_x_2358) ;  /* 0x00000000002c6947 */ /* 0x000fea0003800000 */
[----:B------:R-:W-:Y:S01]  /*0c70*/  IADD3 R7, P4, R7, 0x30, RZ ;  /* 0x0000003007077810 */ /* 0x000fe20007f9e0ff */
[----:B------:R-:W-:Y:S01]  /*0c80*/  ULDC.64 UR6, c[0x0][0x280] ;  /* 0x0000a00000067ab9 */ /* 0x000fe20000000a00 */
[----:B------:R-:W-:Y:S02]  /*0c90*/  MOV R9, R13 ;  /* 0x0000000d00097202 */ /* 0x000fe40000000f00 */
[----:B------:R-:W-:Y:S01]  /*0ca0*/  IADD3.X R2, RZ, R5, RZ, P4, !PT ;  /* 0x00000005ff027210 */ /* 0x000fe200027fe4ff */
[----:B------:R-:W-:-:S04]  /*0cb0*/  IMAD.WIDE.U32 R8, R7, UR4, R8 ;  /* 0x0000000407087c25 */ /* 0x000fc8000f8e0008 */
[----:B------:R-:W-:Y:S01]  /*0cc0*/  IMAD R2, R2, UR4, RZ ;  /* 0x0000000402027c24 */ /* 0x000fe2000f8e02ff */
[----:B-1----:R-:W-:-:S03]  /*0cd0*/  LEA R10, P4, R8, UR6, 0x1 ;  /* 0x00000006080a7c11 */ /* 0x002fc6000f8808ff */
[----:B------:R-:W-:-:S05]  /*0ce0*/  IMAD R2, R7, UR5, R2 ;  /* 0x0000000507027c24 */ /* 0x000fca000f8e0202 */
[----:B------:R-:W-:-:S04]  /*0cf0*/  IADD3 R2, R9, R2, RZ ;  /* 0x0000000209027210 */ /* 0x000fc80007ffe0ff */
[----:B------:R-:W-:-:S05]  /*0d00*/  LEA.HI.X R11, R8, UR7, R2, 0x1, P4 ;  /* 0x00000007080b7c11 */ /* 0x000fca000a0f0c02 */
[----:B------:R4:W-:Y:S02]  /*0d10*/  STG.E.128 desc[UR20][R10.64], RZ ;  /* 0x000000ff0a007986 */ /* 0x0009e4000c101d14 */
.L_x_2358:
[----:B------:R-:W-:Y:S05]  /*0d20*/  BSYNC B0 ;  /* 0x0000000000007941 */ /* 0x000fea0003800000 */
.L_x_2357:
[----:B------:R-:W-:Y:S01]  /*0d30*/  LEA.HI.X.SX32 R0, R0, R5, 0x1, P2 ;  /* 0x0000000500007211 */ /* 0x000fe200010f0eff */
[----:B------:R-:W-:Y:S01]  /*0d40*/  ULDC.64 UR6, c[0x0][0x2b0] ;  /* 0x0000ac0000067ab9 */ /* 0x000fe20000000a00 */
[----:B------:R-:W-:Y:S01]  /*0d50*/  ISETP.GE.AND P2, PT, R6, UR16, PT ;  /* 0x0000001006007c0c */ /* 0x000fe2000bf46270 */
[----:B------:R-:W-:Y:S01]  /*0d60*/  @!P3 IMAD.MOV.U32 R5, RZ, RZ, 0x7f800000 ;  /* 0x7f800000ff05b424 */ /* 0x000fe200078e00ff */
[C---:B------:R-:W-:Y:S02]  /*0d70*/  LEA R2, P4, R4.reuse, UR6, 0x2 ;  /* 0x0000000604027c11 */ /* 0x040fe4000f8810ff */
[----:B------:R-:W-:Y:S02]  /*0d80*/  ISETP.NE.OR P2, PT, R167, RZ, P2 ;  /* 0x000000ffa700720c */ /* 0x000fe40001745670 */
[----:B------:R-:W-:Y:S01]  /*0d90*/  LEA.HI.X R3, R4, UR7, R0, 0x2, P4 ;  /* 0x0000000704037c11 */ /* 0x000fe2000a0f1400 */
[----:B------:R-:W-:Y:S02]  /*0da0*/  @!P1 IMAD.MOV.U32 R4, RZ, RZ, 0x7f800000 ;  /* 0x7f800000ff049424 */ /* 0x000fe400078e00ff */
[----:B------:R-:W-:-:S02]  /*0db0*/  @!P0 IMAD.MOV.U32 R0, RZ, RZ, 0x7f800000 ;  /* 0x7f800000ff008424 */ /* 0x000fc400078e00ff */
[----:B------:R1:W-:Y:S04]  /*0dc0*/  @!P3 STG.E desc[UR20][R2.64], R5 ;  /* 0x000000050200b986 */ /* 0x0003e8000c101914 */
[----:B------:R1:W-:Y:S04]  /*0dd0*/  @!P1 STG.E desc[UR20][R2.64+0x40], R4 ;  /* 0x0000400402009986 */ /* 0x0003e8000c101914 */
[----:B------:R1:W-:Y:S01]  /*0de0*/  @!P0 STG.E desc[UR20][R2.64+0x80], R0 ;  /* 0x0000800002008986 */ /* 0x0003e2000c101914 */
[----:B------:R-:W-:Y:S05]  /*0df0*/  @P2 EXIT ;  /* 0x000000000000294d */ /* 0x000fea0003800000 */
[----:B-1----:R-:W-:-:S05]  /*0e00*/  MOV R0, 0x7f800000 ;  /* 0x7f80000000007802 */ /* 0x002fca0000000f00 */
[----:B------:R-:W-:Y:S01]  /*0e10*/  STG.E desc[UR20][R2.64+0xc0], R0 ;  /* 0x0000c00002007986 */ /* 0x000fe2000c101914 */
[----:B------:R-:W-:Y:S05]  /*0e20*/  EXIT ;  /* 0x000000000000794d */ /* 0x000fea0003800000 */
.L_x_2350:
        /* <DEDUP_REMOVED lines=28> */
.L_x_2359:
        /* <DEDUP_REMOVED lines=34> */
[----:B------:R-:W-:Y:S02]  /*1210*/  IADD3 R6, -R6, RZ, RZ ;  /* 0x000000ff06067210 */ /* 0x000fe40007ffe1ff */
[----:B------:R-:W1:Y:S03]  /*1220*/  I2F.RP R8, R5 ;  /* 0x0000000500087306 */ /* 0x000e660000209400 */
[----:B------:R-:W-:-:S05]  /*1230*/  IMAD R190, R190, R6, UR7 ;  /* 0x00000007bebe7e24 */ /* 0x000fca000f8e0206 */
[----:B------:R-:W-:Y:S01]  /*1240*/  SHF.R.S32.HI R22, RZ, 0x1f, R190 ;  /* 0x0000001fff167819 */ /* 0x000fe200000114be */
[----:B-1----:R-:W1:Y:S01]  /*1250*/  MUFU.RCP R8, R8 ;  /* 0x0000000800087308 */ /* 0x002e620000001000 */
[----:B--2---:R-:W2:Y:S01]  /*1260*/  S2R R2, SR_CTAID.Z ;  /* 0x0000000000027919 */ /* 0x004ea20000002700 */
[----:B-1----:R-:W-:-:S06]  /*1270*/  IADD3 R8, R8, 0xffffffe, RZ ;  /* 0x0ffffffe08087810 */ /* 0x002fcc0007ffe0ff */
[----:B------:R-:W1:Y:S02]  /*1280*/  F2I.FTZ.U32.TRUNC.NTZ R9, R8 ;  /* 0x0000000800097305 */ /* 0x000e64000021f000 */
[----:B-1----:R-:W-:Y:S01]  /*1290*/  IMAD.MOV R4, RZ, RZ, -R9 ;  /* 0x000000ffff047224 */ /* 0x002fe200078e0a09 */
[----:B------:R-:W-:Y:S02]  /*12a0*/  MOV R8, RZ ;  /* 0x000000ff00087202 */ /* 0x000fe40000000f00 */
[----:B--2---:R-:W-:Y:S01]  /*12b0*/  IABS R2, R2 ;  /* 0x0000000200027213 */ /* 0x004fe20000000000 */
        /* <DEDUP_REMOVED lines=22> */
[----:B------:R-:W-:Y:S01]  /*1420*/  IMAD.U32 R5, RZ, RZ, UR13 ;  /* 0x0000000dff057e24 */ /* 0x000fe2000f8e00ff */
[----:B------:R-:W-:Y:S01]  /*1430*/  MOV R4, UR12 ;  /* 0x0000000c00047c02 */ /* 0x000fe20008000f00 */
[----:B------:R-:W-:Y:S01]  /*1440*/  IMAD R0, R190, UR9, R3 ;  /* 0x00000009be007c24 */ /* 0x000fe2000f8e0203 */
[----:B------:R-:W-:Y:S01]  /*1450*/  UIADD3 UR4, UR13, UR4, URZ ;  /* 0x000000040d047290 */ /* 0x000fe2000fffe03f */
[--C-:B------:R-:W-:Y:S01]  /*1460*/  SHF.R.S32.HI R11, RZ, 0x1f, R2.reuse ;  /* 0x0000001fff0b7819 */ /* 0x100fe20000011402 */
[----:B------:R-:W-:Y:S01]  /*1470*/  ULDC.64 UR6, c[0x0][0x260] ;  /* 0x0000980000067ab9 */ /* 0x000fe20000000a00 */
[----:B------:R-:W-:-:S03]  /*1480*/  IMAD.MOV.U32 R24, RZ, RZ, R2 ;  /* 0x000000ffff187224 */ /* 0x000fc600078e0002 */
[----:B------:R-:W-:Y:S01]  /*1490*/  MOV R5, UR4 ;  /* 0x0000000400057c02 */ /* 0x000fe20008000f00 */
[----:B------:R-:W-:Y:S02]  /*14a0*/  ULDC.64 UR4, c[0x0][0x238] ;  /* 0x00008e0000047ab9 */ /* 0x000fe40000000a00 */
[----:B------:R-:W-:Y:S01]  /*14b0*/  UIMAD UR10, UR10, UR4, URZ ;  /* 0x000000040a0a72a4 */ /* 0x000fe2000f8e023f */
[----:B------:R-:W-:Y:S01]  /*14c0*/  IMAD.WIDE.U32 R4, R190, UR8, R4 ;  /* 0x00000008be047c25 */ /* 0x000fe2000f8e0004 */
[----:B------:R-:W-:Y:S02]  /*14d0*/  UIMAD.WIDE.U32 UR14, UR11, UR4, URZ ;  /* 0x000000040b0e72a5 */ /* 0x000fe4000f8e003f */
[----:B------:R-:W-:Y:S01]  /*14e0*/  UIMAD UR10, UR11, UR5, UR10 ;  /* 0x000000050b0a72a4 */ /* 0x000fe2000f8e020a */
[----:B------:R-:W-:Y:S02]  /*14f0*/  IMAD.IADD R5, R5, 0x1, R0 ;  /* 0x0000000105057824 */ /* 0x000fe400078e0200 */
[----:B------:R-:W-:Y:S01]  /*1500*/  IMAD R0, R11, UR6, RZ ;  /* 0x000000060b007c24 */ /* 0x000fe2000f8e02ff */
[----:B------:R-:W-:Y:S01]  /*1510*/  UIADD3 UR10, UR15, UR10, URZ ;  /* 0x0000000a0f0a7290 */ /* 0x000fe2000fffe03f */
[----:B------:R-:W-:-:S04]  /*1520*/  IMAD.WIDE.U32 R4, R2, UR6, R4 ;  /* 0x0000000602047c25 */ /* 0x000fc8000f8e0004 */
[----:B------:R-:W-:-:S05]  /*1530*/  IMAD R0, R2, UR7, R0 ;  /* 0x0000000702007c24 */ /* 0x000fca000f8e0200 */
[----:B------:R-:W-:Y:S01]  /*1540*/  IADD3 R5, R5, R0, RZ ;  /* 0x0000000005057210 */ /* 0x000fe20007ffe0ff */
[----:B------:R-:W-:Y:S06]  /*1550*/  BRA `(.L_x_2361) ;  /* 0x0000000400447947 */ /* 0x000fec0003800000 */
.L_x_2360:
        /* <DEDUP_REMOVED lines=40> */
[----:B------:R-:W-:Y:S02]  /*17e0*/  ULDC.64 UR4, c[0x0][0x230] ;  /* 0x00008c0000047ab9 */ /* 0x000fe40000000a00 */
[----:B------:R-:W-:-:S02]  /*17f0*/  UIMAD UR14, UR14, UR4, URZ ;  /* 0x000000040e0e72a4 */ /* 0x000fc4000f8e023f */
[----:B------:R-:W-:Y:S02]  /*1800*/  UIADD3 UR29, UR29, UR13, URZ ;  /* 0x0000000d1d1d7290 */ /* 0x000fe4000fffe03f */
[----:B------:R-:W-:Y:S02]  /*1810*/  UIMAD UR5, UR6, UR5, UR14 ;  /* 0x00000005060572a4 */ /* 0x000fe4000f8e020e */
[----:B------:R-:W-:-:S04]  /*1820*/  UIMAD.WIDE.U32 UR14, UR6, UR4, UR28 ;  /* 0x00000004060e72a5 */ /* 0x000fc8000f8e001c */
[----:B------:R-:W-:-:S12]  /*1830*/  UIADD3 UR5, UR15, UR5, URZ ;  /* 0x000000050f057290 */ /* 0x000fd8000fffe03f */
.L_x_2362:
        /* <DEDUP_REMOVED lines=13> */
[----:B-1----:R-:W-:-:S03]  /*1910*/  IMAD R0, R11, R2, RZ ;  /* 0x000000020b007224 */ /* 0x002fc600078e02ff */
[----:B------:R-:W-:Y:S01]  /*1920*/  MOV R5, UR4 ;  /* 0x0000000400057c02 */ /* 0x000fe20008000f00 */
[----:B------:R-:W-:Y:S01]  /*1930*/  @UP0 ULDC.64 UR4, c[0x0][0x250] ;  /* 0x0000940000040ab9 */ /* 0x000fe20000000a00 */
[C---:B------:R-:W-:Y:S01]  /*1940*/  IMAD R0, R24.reuse, R3, R0 ;  /* 0x0000000318007224 */ /* 0x040fe200078e0200 */
[----:B------:R-:W-:Y:S01]  /*1950*/  @UP0 UIMAD.WIDE.U32 UR14, UR10, UR4, URZ ;  /* 0x000000040a0e02a5 */ /* 0x000fe2000f8e003f */
[----:B------:R-:W-:-:S03]  /*1960*/  IMAD.WIDE.U32 R4, R24, R2, R4 ;  /* 0x0000000218047225 */ /* 0x000fc600078e0004 */
[----:B------:R-:W-:Y:S01]  /*1970*/  @UP0 UIMAD UR10, UR10, UR5, UR15 ;  /* 0x000000050a0a02a4 */ /* 0x000fe2000f8e020f */
[----:B------:R-:W-:Y:S01]  /*1980*/  IMAD.IADD R5, R5, 0x1, R0 ;  /* 0x0000000105057824 */ /* 0x000fe200078e0200 */
[----:B------:R-:W-:Y:S10]  /*1990*/  @P0 BRA `(.L_x_2361) ;  /* 0x0000000000340947 */ /* 0x000ff40003800000 */
        /* <DEDUP_REMOVED lines=13> */
.L_x_2361:
[----:B------:R-:W-:Y:S01]  /*1a70*/  UISETP.NE.AND UP0, UPT, UR17, -0x1, UPT ;  /* 0xffffffff1100788c */ /* 0x000fe2000bf05270 */
[----:B------:R-:W-:Y:S01]  /*1a80*/  SHF.R.S32.HI R192, RZ, 0x1f, R167 ;  /* 0x0000001fffc07819 */ /* 0x000fe200000114a7 */
[----:B------:R-:W1:Y:S01]  /*1a90*/  S2R R16, SR_CTAID.X ;  /* 0x0000000000107919 */ /* 0x000e620000002500 */
[----:B------:R-:W-:Y:S01]  /*1aa0*/  UIADD3 UR15, UR19, -0x1, URZ ;  /* 0xffffffff130f7890 */ /* 0x000fe2000fffe03f */
[----:B------:R-:W-:Y:S01]  /*1ab0*/  BSSY B0, `(.L_x_2363) ;  /* 0x0000053000007945 */ /* 0x000fe20003800000 */
[CC--:B------:R-:W-:Y:S01]  /*1ac0*/  LEA.HI R2, R192.reuse, R167.reuse, RZ, 0x3 ;  /* 0x000000a7c0027211 */ /* 0x0c0fe200078f18ff */
[----:B------:R-:W-:Y:S01]  /*1ad0*/  UIADD3 UR12, -UR27, UR16, URZ ;  /* 0x000000101b0c7290 */ /* 0x000fe2000fffe13f */
[----:B------:R-:W-:Y:S01]  /*1ae0*/  LEA.HI R8, R192, R167, RZ, 0x4 ;  /* 0x000000a7c0087211 */ /* 0x000fe200078f20ff */
[----:B------:R-:W-:Y:S01]  /*1af0*/  USHF.L.U32 UR18, UR15, 0x8, URZ ;  /* 0x000000080f127899 */ /* 0x000fe2000800063f */
[----:B------:R-:W-:Y:S02]  /*1b00*/  SHF.R.S32.HI R20, RZ, 0x3, R2 ;  /* 0x00000003ff147819 */ /* 0x000fe40000011402 */
[----:B------:R-:W-:Y:S01]  /*1b10*/  LOP3.LUT R2, R2, 0xfffffff8, RZ, 0xc0, !PT ;  /* 0xfffffff802027812 */ /* 0x000fe200078ec0ff */
[----:B------:R-:W-:Y:S01]  /*1b20*/  @UP0 ULDC.64 UR4, c[0x0][0x240] ;  /* 0x0000900000040ab9 */ /* 0x000fe20000000a00 */
[----:B------:R-:W-:Y:S01]  /*1b30*/  @!UP0 USHF.R.S32.HI UR6, URZ, 0x1f, UR25 ;  /* 0x0000001f3f068899 */ /* 0x000fe20008011419 */
[C---:B------:R-:W-:Y:S01]  /*1b40*/  IMAD.SHL.U32 R241, R20.reuse, 0x40, RZ ;  /* 0x0000004014f17824 */ /* 0x040fe200078e00ff */
[----:B------:R-:W-:Y:S01]  /*1b50*/  @UP0 UIMAD.WIDE.U32 UR28, UR17, UR4, URZ ;  /* 0x00000004111c02a5 */ /* 0x000fe2000f8e003f */
[----:B------:R-:W-:Y:S01]  /*1b60*/  IMAD.IADD R2, R167, 0x1, -R2 ;  /* 0x00000001a7027824 */ /* 0x000fe200078e0a02 */
[----:B------:R-:W-:Y:S01]  /*1b70*/  UIADD3 UR23, -UR18, UR22, URZ ;  /* 0x0000001612177290 */ /* 0x000fe2000fffe13f */
[----:B------:R-:W-:Y:S01]  /*1b80*/  VIADD R0, R20, 0x10 ;  /* 0x0000001014007836 */ /* 0x000fe20000000000 */
[----:B------:R-:W-:Y:S01]  /*1b90*/  @UP0 UIMAD UR11, UR17, UR5, UR29 ;  /* 0x00000005110b02a4 */ /* 0x000fe2000f8e021d */
[----:B------:R-:W-:Y:S01]  /*1ba0*/  IMAD.SHL.U32 R242, R2, 0x8, RZ ;  /* 0x0000000802f27824 */ /* 0x000fe200078e00ff */
[----:B------:R-:W-:Y:S01]  /*1bb0*/  LOP3.LUT R241, R241, 0x1c0, RZ, 0xc0, !PT ;  /* 0x000001c0f1f17812 */ /* 0x000fe200078ec0ff */
[----:B------:R-:W-:Y:S01]  /*1bc0*/  @!UP0 ULDC.64 UR4, c[0x0][0x228] ;  /* 0x00008a0000048ab9 */ /* 0x000fe20000000a00 */
[----:B------:R-:W-:Y:S01]  /*1bd0*/  ISETP.GE.AND P0, PT, R0, UR12, PT ;  /* 0x0000000c00007c0c */ /* 0x000fe2000bf06270 */
[----:B------:R-:W-:Y:S01]  /*1be0*/  @!UP0 UIMAD UR6, UR6, UR4, URZ ;  /* 0x00000004060682a4 */ /* 0x000fe2000f8e023f */
[--C-:B------:R-:W-:Y:S01]  /*1bf0*/  LOP3.LUT R3, R241, 0x38, R242.reuse, 0xf8, !PT ;  /* 0x00000038f1037812 */ /* 0x100fe200078ef8f2 */
[----:B------:R-:W-:Y:S01]  /*1c00*/  @!UP0 UIMAD.WIDE.U32 UR30, UR25, UR4, URZ ;  /* 0x00000004191e82a5 */ /* 0x000fe2000f8e003f */
[----:B------:R-:W2:Y:S01]  /*1c10*/  S2UR UR4, SR_CgaCtaId ;  /* 0x00000000000479c3 */ /* 0x000ea20000008800 */
[----:B------:R-:W-:Y:S01]  /*1c20*/  @!UP0 UIMAD UR29, UR25, UR5, UR6 ;  /* 0x00000005191d82a4 */ /* 0x000fe2000f8e0206 */
[----:B------:R-:W-:Y:S01]  /*1c30*/  SHF.R.U32.HI R241, RZ, 0x3, R241 ;  /* 0x00000003fff17819 */ /* 0x000fe200000116f1 */
[----:B------:R-:W-:Y:S01]  /*1c40*/  USHF.R.S32.HI UR5, URZ, 0x1f, UR26 ;  /* 0x0000001f3f057899 */ /* 0x000fe2000801141a */
[C---:B------:R-:W-:Y:S01]  /*1c50*/  IADD3 R4, P2, R242.reuse, R4, RZ ;  /* 0x00000004f2047210 */ /* 0x040fe20007f5e0ff */
[----:B------:R-:W-:Y:S01]  /*1c60*/  @!UP0 UIADD3 UR11, UR31, UR29, URZ ;  /* 0x0000001d1f0b8290 */ /* 0x000fe2000fffe03f */
[----:B------:R-:W-:Y:S01]  /*1c70*/  LOP3.LUT R241, R3, R241, RZ, 0x3c, !PT ;  /* 0x000000f103f17212 */ /* 0x000fe200078e3cff */
[----:B------:R-:W-:Y:S01]  /*1c80*/  @!UP0 UMOV UR28, UR30 ;  /* 0x0000001e001c8c82 */ /* 0x000fe20008000000 */
[----:B------:R-:W-:Y:S01]  /*1c90*/  SHF.R.S32.HI R3, RZ, 0x1f, R242 ;  /* 0x0000001fff037819 */ /* 0x000fe200000114f2 */
[----:B------:R-:W-:Y:S01]  /*1ca0*/  ULDC.64 UR6, c[0x0][0x258] ;  /* 0x0000960000067ab9 */ /* 0x000fe20000000a00 */
[----:B------:R-:W-:Y:S01]  /*1cb0*/  IADD3 R6, P1, R242, UR28, RZ ;  /* 0x0000001cf2067c10 */ /* 0x000fe2000ff3e0ff */
[----:B------:R-:W-:Y:S01]  /*1cc0*/  IMAD.U32 R12, RZ, RZ, UR6 ;  /* 0x00000006ff0c7e24 */ /* 0x000fe2000f8e00ff */
[C---:B------:R-:W-:Y:S01]  /*1cd0*/  ISETP.GE.AND P6, PT, R0.reuse, UR23, PT ;  /* 0x0000001700007c0c */ /* 0x040fe2000bfc6270 */
[----:B------:R-:W-:Y:S01]  /*1ce0*/  UIMAD UR13, UR5, UR6, URZ ;  /* 0x00000006050d72a4 */ /* 0x000fe2000f8e023f */
[C---:B------:R-:W-:Y:S01]  /*1cf0*/  IADD3.X R7, R3.reuse, UR11, RZ, P1, !PT ;  /* 0x0000000b03077c10 */ /* 0x040fe20008ffe4ff */
[----:B------:R-:W-:Y:S01]  /*1d00*/  IMAD.X R5, R3, 0x1, R5, P2 ;  /* 0x0000000103057824 */ /* 0x000fe200010e0605 */
[----:B------:R-:W-:Y:S01]  /*1d10*/  ISETP.GE.AND P3, PT, R0, UR23, PT ;  /* 0x0000001700007c0c */ /* 0x000fe2000bf66270 */
[----:B------:R-:W-:Y:S01]  /*1d20*/  UIMAD UR13, UR26, UR7, UR13 ;  /* 0x000000071a0d72a4 */ /* 0x000fe2000f8e020d */
[----:B------:R-:W-:Y:S01]  /*1d30*/  LEA.HI R0, R192, R167, RZ, 0x6 ;  /* 0x000000a7c0007211 */ /* 0x000fe200078f30ff */
[----:B------:R-:W-:Y:S01]  /*1d40*/  IMAD.WIDE.U32 R12, R12, UR26, R6 ;  /* 0x0000001a0c0c7c25 */ /* 0x000fe2000f8e0006 */
[----:B------:R-:W-:Y:S01]  /*1d50*/  ISETP.GE.AND P2, PT, R20, UR12, PT ;  /* 0x0000000c14007c0c */ /* 0x000fe2000bf46270 */
[----:B------:R-:W-:Y:S01]  /*1d60*/  ULDC.64 UR6, c[0x0][0x268] ;  /* 0x00009a0000067ab9 */ /* 0x000fe20000000a00 */
[----:B------:R-:W-:Y:S01]  /*1d70*/  LOP3.LUT R6, R8, 0xfffffff0, RZ, 0xc0, !PT ;  /* 0xfffffff008067812 */ /* 0x000fe200078ec0ff */
[----:B------:R-:W-:Y:S01]  /*1d80*/  IMAD.SHL.U32 R0, R0, 0x8, RZ ;  /* 0x0000000800007824 */ /* 0x000fe200078e00ff */
[----:B------:R-:W-:Y:S01]  /*1d90*/  IADD3 R14, P1, R242, UR14, RZ ;  /* 0x0000000ef20e7c10 */ /* 0x000fe2000ff3e0ff */
[----:B------:R-:W-:Y:S01]  /*1da0*/  IMAD R11, R11, UR6, RZ ;  /* 0x000000060b0b7c24 */ /* 0x000fe2000f8e02ff */
[----:B------:R-:W-:Y:S01]  /*1db0*/  UMOV UR11, 0x400 ;  /* 0x00000400000b7882 */ /* 0x000fe20000000000 */
[----:B------:R-:W-:Y:S01]  /*1dc0*/  IMAD.IADD R6, R167, 0x1, -R6 ;  /* 0x00000001a7067824 */ /* 0x000fe200078e0a06 */
[----:B------:R-:W-:Y:S01]  /*1dd0*/  IADD3.X R15, R3, UR10, RZ, P1, !PT ;  /* 0x0000000a030f7c10 */ /* 0x000fe20008ffe4ff */
[----:B--2---:R-:W-:Y:S01]  /*1de0*/  ULEA UR4, UR4, UR11, 0x18 ;  /* 0x0000000b04047291 */ /* 0x004fe2000f8ec03f */
[----:B------:R-:W-:Y:S01]  /*1df0*/  LOP3.LUT R241, R241, 0xfffffe00, R0, 0xf8, !PT ;  /* 0xfffffe00f1f17812 */ /* 0x000fe200078ef800 */
[----:B------:R-:W-:Y:S01]  /*1e00*/  IMAD R11, R24, UR7, R11 ;  /* 0x00000007180b7c24 */ /* 0x000fe2000f8e020b */
[----:B------:R-:W-:Y:S01]  /*1e10*/  SHF.R.S32.HI R21, RZ, 0x1f, R20 ;  /* 0x0000001fff157819 */ /* 0x000fe20000011414 */
[----:B------:R-:W-:Y:S01]  /*1e20*/  VIADD R0, R20, 0x20 ;  /* 0x0000002014007836 */ /* 0x000fe20000000000 */
[----:B------:R-:W-:Y:S01]  /*1e30*/  SHF.R.S32.HI R7, RZ, 0x1f, R6 ;  /* 0x0000001fff077819 */ /* 0x000fe20000011406 */
[----:B------:R-:W-:Y:S01]  /*1e40*/  IMAD.WIDE.U32 R24, R24, UR6, R14 ;  /* 0x0000000618187c25 */ /* 0x000fe2000f8e000e */
[----:B------:R-:W-:-:S02]  /*1e50*/  IADD3 R190, P1, R20, R190, RZ ;  /* 0x000000be14be7210 */ /* 0x000fc40007f3e0ff */
[----:B------:R-:W-:Y:S01]  /*1e60*/  ISETP.GE.AND P5, PT, R0, UR12, PT ;  /* 0x0000000c00007c0c */ /* 0x000fe2000bfa6270 */
[----:B------:R-:W-:Y:S01]  /*1e70*/  VIADD R15, R13, UR13 ;  /* 0x0000000d0d0f7c36 */ /* 0x000fe20008000000 */
[----:B------:R-:W-:Y:S01]  /*1e80*/  LEA.HI R7, R7, R6, RZ, 0x3 ;  /* 0x0000000607077211 */ /* 0x000fe200078f18ff */
[----:B-1----:R-:W-:Y:S01]  /*1e90*/  IMAD.WIDE R16, R16, 0x40, R20 ;  /* 0x0000004010107825 */ /* 0x002fe200078e0214 */
[----:B------:R-:W-:-:S03]  /*1ea0*/  LEA R241, R241, UR4, 0x1 ;  /* 0x00000004f1f17c11 */ /* 0x000fc6000f8e08ff */
[----:B------:R-:W-:Y:S01]  /*1eb0*/  VIADD R10, R20, 0x30 ;  /* 0x00000030140a7836 */ /* 0x000fe20000000000 */
        /* <DEDUP_REMOVED lines=18> */
.L_x_2364:
[----:B------:R-:W-:Y:S05]  /*1fe0*/  BSYNC B0 ;  /* 0x0000000000007941 */ /* 0x000fea0003800000 */
.L_x_2363:
[----:B------:R-:W-:Y:S01]  /*1ff0*/  LOP3.LUT R3, R7, 0xfffffff8, RZ, 0xc0, !PT ;  /* 0xfffffff807037812 */ /* 0x000fe200078ec0ff */
[----:B------:R-:W-:Y:S01]  /*2000*/  BSSY B0, `(.L_x_2365) ;  /* 0x0000018000007945 */ /* 0x000fe20003800000 */
[----:B------:R-:W-:-:S03]  /*2010*/  ISETP.GE.AND P2, PT, R10, UR12, PT ;  /* 0x0000000c0a007c0c */ /* 0x000fc6000bf46270 */
[----:B------:R-:W-:Y:S01]  /*2020*/  IMAD.IADD R6, R6, 0x1, -R3 ;  /* 0x0000000106067824 */ /* 0x000fe200078e0a03 */
        /* <DEDUP_REMOVED lines=21> */
.L_x_2366:
[----:B------:R-:W-:Y:S05]  /*2180*/  BSYNC B0 ;  /* 0x0000000000007941 */ /* 0x000fea0003800000 */
.L_x_2365:
        /* <DEDUP_REMOVED lines=15> */
[----:B--2-4-:R-:W-:Y:S02]  /*2280*/  LEA R26, P0, R18, UR6, 0x1 ;  /* 0x00000006121a7c11 */ /* 0x014fe4000f8008ff */
[----:B------:R-:W-:-:S04]  /*2290*/  IADD3 R3, R19, R3, RZ ;  /* 0x0000000313037210 */ /* 0x000fc80007ffe0ff */
[----:B------:R-:W-:-:S05]  /*22a0*/  LEA.HI.X R27, R18, UR7, R3, 0x1, P0 ;  /* 0x00000007121b7c11 */ /* 0x000fca00080f0c03 */
[----:B------:R-:W-:Y:S01]  /*22b0*/  @!PT LDS RZ, [RZ] ;  /* 0x00000000fffff984 */ /* 0x000fe20000000800 */
[----:B------:R-:W-:Y:S01]  /*22c0*/  @!PT LDS RZ, [RZ] ;  /* 0x00000000fffff984 */ /* 0x000fe20000000800 */
[----:B------:R-:W-:Y:S01]  /*22d0*/  @!PT LDS RZ, [RZ] ;  /* 0x00000000fffff984 */ /* 0x000fe20000000800 */
[----:B------:R2:W-:Y:S02]  /*22e0*/  LDGSTS.E.BYPASS.LTC128B.128 [R241+0x1000], desc[UR20][R26.64] ;  /* 0x010000001af17fae */ /* 0x0005e4000b901d54 */
.L_x_2368:
[----:B------:R-:W-:Y:S05]  /*22f0*/  BSYNC B0 ;  /* 0x0000000000007941 */ /* 0x000fea0003800000 */
.L_x_2367:
        /* <DEDUP_REMOVED lines=21> */
.L_x_2370:
[----:B------:R-:W-:Y:S05]  /*2450*/  BSYNC B0 ;  /* 0x0000000000007941 */ /* 0x000fea0003800000 */
.L_x_2369:
[C---:B------:R-:W-:Y:S01]  /*2460*/  IMAD.X R22, R21.reuse, 0x1, R22, P1 ;  /* 0x0000000115167824 */ /* 0x040fe200008e0616 */
[----:B------:R-:W-:Y:S01]  /*2470*/  R2P PR, R6, 0x6 ;  /* 0x0000000606007804 */ /* 0x000fe20000000000 */
[----:B------:R-:W-:Y:S01]  /*2480*/  IMAD.MOV.U32 R239, RZ, RZ, 0x20 ;  /* 0x00000020ffef7424 */ /* 0x000fe200078e00ff */
[C---:B------:R-:W-:Y:S01]  /*2490*/  ISETP.GE.AND P5, PT, R0.reuse, UR23, PT ;  /* 0x0000001700007c0c */ /* 0x040fe2000bfa6270 */
[----:B------:R-:W-:Y:S01]  /*24a0*/  IMAD R164, R21, UR8, RZ ;  /* 0x0000000815a47c24 */ /* 0x000fe2000f8e02ff */
[----:B------:R-:W-:Y:S01]  /*24b0*/  ISETP.GE.AND P0, PT, R0, UR23, PT ;  /* 0x0000001700007c0c */ /* 0x000fe2000bf06270 */
[----:B------:R-:W-:Y:S01]  /*24c0*/  IMAD.MOV.U32 R0, RZ, RZ, 0x10 ;  /* 0x00000010ff007424 */ /* 0x000fe200078e00ff */
[----:B------:R-:W-:Y:S01]  /*24d0*/  SEL R239, R239, 0xffffffe0, !P2 ;  /* 0xffffffe0efef7807 */ /* 0x000fe20005000000 */
[C---:B------:R-:W-:Y:S01]  /*24e0*/  IMAD.WIDE.U32 R12, R20.reuse, UR8, R4 ;  /* 0x00000008140c7c25 */ /* 0x040fe2000f8e0004 */
[----:B------:R-:W-:Y:S01]  /*24f0*/  ISETP.GE.AND P2, PT, R20, UR23, PT ;  /* 0x0000001714007c0c */ /* 0x000fe2000bf46270 */
[----:B------:R-:W-:Y:S01]  /*2500*/  BSSY B0, `(.L_x_2371) ;  /* 0x0000013000007945 */ /* 0x000fe20003800000 */
[----:B------:R-:W-:Y:S01]  /*2510*/  SEL R240, R0, 0xfffffff0, !P1 ;  /* 0xfffffff000f07807 */ /* 0x000fe20004800000 */
[----:B------:R-:W-:Y:S01]  /*2520*/  IMAD R164, R20, UR9, R164 ;  /* 0x0000000914a47c24 */ /* 0x000fe2000f8e02a4 */
[----:B------:R-:W-:-:S02]  /*2530*/  ISETP.GE.AND P1, PT, R10, UR23, PT ;  /* 0x000000170a007c0c */ /* 0x000fc4000bf26270 */
[----:B------:R-:W-:Y:S01]  /*2540*/  IADD3 R5, R20, 0x40, RZ ;  /* 0x0000004014057810 */ /* 0x000fe20007ffe0ff */
[----:B------:R-:W-:Y:S01]  /*2550*/  IMAD.IADD R164, R13, 0x1, R164 ;  /* 0x000000010da47824 */ /* 0x000fe200078e02a4 */
[----:B------:R-:W-:-:S05]  /*2560*/  MOV R165, R12 ;  /* 0x0000000c00a57202 */ /* 0x000fca0000000f00 */
        /* <DEDUP_REMOVED lines=12> */
.L_x_2372:
[----:B------:R-:W-:Y:S05]  /*2630*/  BSYNC B0 ;  /* 0x0000000000007941 */ /* 0x000fea0003800000 */
.L_x_2371:
        /* <DEDUP_REMOVED lines=19> */
.L_x_2374:
[----:B------:R-:W-:Y:S05]  /*2770*/  BSYNC B0 ;  /* 0x0000000000007941 */ /* 0x000fea0003800000 */
.L_x_2373:
        /* <DEDUP_REMOVED lines=20> */
.L_x_2376:
[----:B------:R-:W-:Y:S05]  /*28c0*/  BSYNC B0 ;  /* 0x0000000000007941 */ /* 0x000fea0003800000 */
.L_x_2375:
        /* <DEDUP_REMOVED lines=21> */
.L_x_2378:
[----:B------:R-:W-:Y:S05]  /*2a20*/  BSYNC B0 ;  /* 0x0000000000007941 */ /* 0x000fea0003800000 */
.L_x_2377:
        /* <DEDUP_REMOVED lines=20> */
.L_x_2380:
[----:B------:R-:W-:Y:S05]  /*2b70*/  BSYNC B0 ;  /* 0x0000000000007941 */ /* 0x000fea0003800000 */
.L_x_2379:
        /* <DEDUP_REMOVED lines=21> */
.L_x_2382:
[----:B------:R-:W-:Y:S05]  /*2cd0*/  BSYNC B0 ;  /* 0x0000000000007941 */ /* 0x000fea0003800000 */
.L_x_2381:
        /* <DEDUP_REMOVED lines=21> */
.L_x_2384:
[----:B------:R-:W-:Y:S05]  /*2e30*/  BSYNC B0 ;  /* 0x0000000000007941 */ /* 0x000fea0003800000 */
.L_x_2383:
        /* <DEDUP_REMOVED lines=13> */
[----:B--2-4-:R-:W-:-:S05]  /*2f10*/  IMAD.WIDE.U32 R26, R4, 0x70, R12 ;  /* 0x00000070041a7825 */ /* 0x014fca00078e000c */
[----:B------:R-:W-:Y:S02]  /*2f20*/  IADD3 R4, R27, UR10, RZ ;  /* 0x0000000a1b047c10 */ /* 0x000fe4000fffe0ff */
[----:B------:R-:W-:-:S04]  /*2f30*/  LEA R12, P1, R26, UR6, 0x1 ;  /* 0x000000061a0c7c11 */ /* 0x000fc8000f8208ff */
[----:B------:R-:W-:-:S05]  /*2f40*/  LEA.HI.X R13, R26, UR7, R4, 0x1, P1 ;  /* 0x000000071a0d7c11 */ /* 0x000fca00088f0c04 */
[----:B------:R-:W-:Y:S01]  /*2f50*/  @!PT LDS RZ, [RZ] ;  /* 0x00000000fffff984 */ /* 0x000fe20000000800 */
[----:B------:R-:W-:Y:S01]  /*2f60*/  @!PT LDS RZ, [RZ] ;  /* 0x00000000fffff984 */ /* 0x000fe20000000800 */
[----:B------:R-:W-:Y:S01]  /*2f70*/  @!PT LDS RZ, [RZ] ;  /* 0x00000000fffff984 */ /* 0x000fe20000000800 */
[----:B------:R2:W-:Y:S04]  /*2f80*/  LDGSTS.E.BYPASS.LTC128B.128 [R241+0x5800], desc[UR20][R12.64] ;  /* 0x058000000cf17fae */ /* 0x0005e8000b901d54 */
.L_x_2386:
[----:B------:R-:W-:Y:S05]  /*2f90*/  BSYNC B0 ;  /* 0x0000000000007941 */ /* 0x000fea0003800000 */
.L_x_2385:
        /* <DEDUP_REMOVED lines=8> */
[----:B--2---:R-:W-:Y:S01]  /*3020*/  IMAD.U32 R13, RZ, RZ, UR8 ;  /* 0x00000008ff0d7e24 */ /* 0x004fe2000f8e00ff */
        /* <DEDUP_REMOVED lines=11> */
.L_x_2388:
[----:B------:R-:W-:Y:S05]  /*30e0*/  BSYNC B0 ;  /* 0x0000000000007941 */ /* 0x000fea0003800000 */
.L_x_2387:
[----:B------:R-:W-:Y:S01]  /*30f0*/  BSSY B0, `(.L_x_2389) ;  /* 0x0000015000007945 */ /* 0x000fe20003800000 */
[----:B------:R-:W-:Y:S02]  /*3100*/  ISETP.GE.AND P2, PT, R14, UR23, PT ;  /* 0x000000170e007c0c */ /* 0x000fe4000bf46270 */
[----:B--2---:R-:W-:Y:S01]  /*3110*/  IADD3 R13, R20, 0xd0, RZ ;  /* 0x000000d0140d7810 */ /* 0x004fe20007ffe0ff */
[----:B------:R-:W-:Y:S05]  /*3120*/  @P6 BRA `(.L_x_2390) ;  /* 0x0000000000446947 */ /* 0x000fea0003800000 */
[----:B------:R-:W-:Y:S02]  /*3130*/  ULDC UR6, c[0x0][0x2d0] ;  /* 0x0000b40000067ab9 */ /* 0x000fe40000000800 */
[----:B------:R-:W-:-:S13]  /*3140*/  ISETP.GE.AND P6, PT, R242, UR6, PT ;  /* 0x00000006f2007c0c */ /* 0x000fda000bfc6270 */
[----:B------:R2:W-:Y:S01]  /*3150*/  @P6 STS.128 [R241+0x6800], RZ ;  /* 0x006800fff1006388 */ /* 0x0005e20000000c00 */
[----:B------:R-:W-:Y:S05]  /*3160*/  @P6 BRA `(.L_x_2390) ;  /* 0x0000000000346947 */ /* 0x000fea0003800000 */
[----:B----4-:R-:W-:Y:S01]  /*3170*/  MOV R27, R164 ;  /* 0x000000a4001b7202 */ /* 0x010fe20000000f00 */
        /* <DEDUP_REMOVED lines=12> */
.L_x_2390:
[----:B------:R-:W-:Y:S05]  /*3240*/  BSYNC B0 ;  /* 0x0000000000007941 */ /* 0x000fea0003800000 */
.L_x_2389:
        /* <DEDUP_REMOVED lines=21> */
.L_x_2392:
[----:B------:R-:W-:Y:S05]  /*33a0*/  BSYNC B0 ;  /* 0x0000000000007941 */ /* 0x000fea0003800000 */
.L_x_2391:
        /* <DEDUP_REMOVED lines=21> */
.L_x_2394:
[----:B------:R-:W-:Y:S05]  /*3500*/  BSYNC B0 ;  /* 0x0000000000007941 */ /* 0x000fea0003800000 */
.L_x_2393:
[----:B------:R-:W-:Y:S01]  /*3510*/  BSSY B0, `(.L_x_2395) ;  /* 0x0000014000007945 */ /* 0x000fe20003800000 */
[----:B------:R-:W-:-:S03]  /*3520*/  ISETP.GE.AND P1, PT, R4, UR23, PT ;  /* 0x0000001704007c0c */ /* 0x000fc6000bf26270 */
[----:B------:R-:W-:Y:S10]  /*3530*/  @P2 BRA `(.L_x_2396) ;  /* 0x0000000000442947 */ /* 0x000ff40003800000 */
        /* <DEDUP_REMOVED lines=17> */
.L_x_2396:
[----:B------:R-:W-:Y:S05]  /*3650*/  BSYNC B0 ;  /* 0x0000000000007941 */ /* 0x000fea0003800000 */
.L_x_2395:
[----:B------:R-:W-:Y:S04]  /*3660*/  BSSY B0, `(.L_x_2397) ;  /* 0x0000013000007945 */ /* 0x000fe80003800000 */
        /* <DEDUP_REMOVED lines=18> */
.L_x_2398:
[----:B------:R-:W-:Y:S05]  /*3790*/  BSYNC B0 ;  /* 0x0000000000007941 */ /* 0x000fea0003800000 */
.L_x_2397:
        /* <DEDUP_REMOVED lines=19> */
.L_x_2400:
[----:B------:R-:W-:Y:S05]  /*38d0*/  BSYNC B0 ;  /* 0x0000000000007941 */ /* 0x000fea0003800000 */
.L_x_2399:
        /* <DEDUP_REMOVED lines=19> */
.L_x_2402:
[----:B------:R-:W-:Y:S05]  /*3a10*/  BSYNC B0 ;  /* 0x0000000000007941 */ /* 0x000fea0003800000 */
.L_x_2401:
[----:B------:R-:W-:Y:S01]  /*3a20*/  USHF.R.S32.HI UR28, URZ, 0x1f, UR25 ;  /* 0x0000001f3f1c7899 */ /* 0x000fe20008011419 */
[----:B------:R-:W0:Y:S01]  /*3a30*/  LDGDEPBAR ;  /* 0x00000000000079af */ /* 0x000e220000000000 */
[----:B------:R-:W-:Y:S01]  /*3a40*/  ULDC.64 UR10, c[0x0][0x3d0] ;  /* 0x0000f400000a7ab9 */ /* 0x000fe20000000a00 */
[----:B------:R-:W-:Y:S01]  /*3a50*/  UMOV UR30, UR26 ;  /* 0x0000001a001e7c82 */ /* 0x000fe20008000000 */
[----:B------:R-:W-:Y:S01]  /*3a60*/  UIMAD UR28, UR28, UR10, URZ ;  /* 0x0000000a1c1c72a4 */ /* 0x000fe2000f8e023f */
[----:B------:R-:W-:Y:S01]  /*3a70*/  IMAD.IADD R25, R25, 0x1, R11 ;  /* 0x0000000119197824 */ /* 0x000fe200078e020b */
[----:B------:R-:W-:Y:S01]  /*3a80*/  UMOV UR31, UR5 ;  /* 0x00000005001f7c82 */ /* 0x000fe20008000000 */
[----:B------:R-:W-:Y:S01]  /*3a90*/  ISETP.GE.AND P6, PT, R10, UR23, PT ;  /* 0x000000170a007c0c */ /* 0x000fe2000bfc6270 */
[----:B------:R-:W-:Y:S01]  /*3aa0*/  UIMAD.WIDE.U32 UR30, UR25, UR10, UR30 ;  /* 0x0000000a191e72a5 */ /* 0x000fe2000f8e001e */
[----:B------:R-:W-:Y:S01]  /*3ab0*/  LEA.HI R192, R192, R167, RZ, 0x5 ;  /* 0x000000a7c0c07211 */ /* 0x000fe200078f28ff */
[----:B------:R-:W-:Y:S01]  /*3ac0*/  UIMAD UR28, UR25, UR11, UR28 ;  /* 0x0000000b191c72a4 */ /* 0x000fe2000f8e021c */
[----:B------:R-:W-:Y:S01]  /*3ad0*/  ISETP.GE.AND P5, PT, R5, UR23, PT ;  /* 0x0000001705007c0c */ /* 0x000fe2000bfa6270 */
[----:B------:R-:W-:Y:S01]  /*3ae0*/  ULDC.64 UR6, c[0x0][0x250] ;  /* 0x0000940000067ab9 */ /* 0x000fe20000000a00 */
[----:B------:R-:W-:Y:S01]  /*3af0*/  ULDC.64 UR10, c[0x0][0x3c8] ;  /* 0x0000f200000a7ab9 */ /* 0x000fe20000000a00 */
[----:B------:R-:W-:Y:S01]  /*3b00*/  UIADD3 UR28, UR31, UR28, URZ ;  /* 0x0000001c1f1c7290 */ /* 0x000fe2000fffe03f */
[----:B------:R-:W-:Y:S01]  /*3b10*/  IMAD R22, R22, UR6, RZ ;  /* 0x0000000616167c24 */ /* 0x000fe2000f8e02ff */
[----:B------:R-:W-:Y:S01]  /*3b20*/  ULEA UR5, UP0, UR30, UR10, 0x2 ;  /* 0x0000000a1e057291 */ /* 0x000fe2000f80103f */
[----:B------:R-:W-:-:S02]  /*3b30*/  SHF.R.S32.HI R5, RZ, 0x5, R192 ;  /* 0x00000005ff057819 */ /* 0x000fc400000114c0 */
[C---:B------:R-:W-:Y:S01]  /*3b40*/  IMAD R193, R190.reuse, UR7, R22 ;  /* 0x00000007bec17c24 */ /* 0x040fe2000f8e0216 */
[----:B------:R-:W-:Y:S01]  /*3b50*/  ULEA.HI.X UR28, UR30, UR11, UR28, 0x2, UP0 ;  /* 0x0000000b1e1c7291 */ /* 0x000fe200080f141c */
[----:B------:R-:W-:Y:S01]  /*3b60*/  IMAD.WIDE.U32 R190, R190, UR6, R24 ;  /* 0x00000006bebe7c25 */ /* 0x000fe2000f8e0018 */
[----:B------:R-:W-:Y:S01]  /*3b70*/  ISETP.GE.AND P2, PT, R3, UR23, PT ;  /* 0x0000001703007c0c */ /* 0x000fe2000bf46270 */
[----:B------:R-:W-:Y:S02]  /*3b80*/  ULDC.64 UR10, c[0x0][0x220] ;  /* 0x00008800000a7ab9 */ /* 0x000fe40000000a00 */
[----:B------:R-:W-:Y:S01]  /*3b90*/  IMAD.U32 R10, RZ, RZ, UR5 ;  /* 0x00000005ff0a7e24 */ /* 0x000fe2000f8e00ff */
[----:B------:R-:W-:-:S04]  /*3ba0*/  DEPBAR.LE SB0, 0x0 ;  /* 0x000080000000791a */ /* 0x000fc80000000000 */
[----:B------:R-:W-:Y:S01]  /*3bb0*/  IMAD.U32 R11, RZ, RZ, UR28 ;  /* 0x0000001cff0b7e24 */ /* 0x000fe2000f8e00ff */
[C---:B------:R-:W-:Y:S01]  /*3bc0*/  LEA R173, P1, R190.reuse, UR10, 0x1 ;  /* 0x0000000abead7c11 */ /* 0x040fe2000f8208ff */
[----:B------:R-:W-:Y:S01]  /*3bd0*/  IMAD.IADD R193, R191, 0x1, R193 ;  /* 0x00000001bfc17824 */ /* 0x000fe200078e02c1 */
[----:B------:R-:W-:Y:S02]  /*3be0*/  ULDC UR5, c[0x0][0x2e8] ;  /* 0x0000ba0000057ab9 */ /* 0x000fe40000000800 */
[----:B------:R1:W5:Y:S02]  /*3bf0*/  LDG.E R195, desc[UR20][R10.64] ;  /* 0x000000140ac37981 */ /* 0x000364000c1e1900 */
[----:B------:R-:W-:Y:S01]  /*3c00*/  LEA.HI.X R172, R190, UR11, R193, 0x1, P1 ;  /* 0x0000000bbeac7c11 */ /* 0x000fe200088f0cc1 */
[----:B------:R-:W-:Y:S01]  /*3c10*/  BAR.SYNC.DEFER_BLOCKING 0x0 ;  /* 0x0000000000007b1d */ /* 0x000fe20000010000 */
[----:B------:R-:W-:Y:S01]  /*3c20*/  ISETP.GE.AND P1, PT, R20, UR23, PT ;  /* 0x0000001714007c0c */ /* 0x000fe2000bf26270 */
[----:B------:R-:W-:Y:S01]  /*3c30*/  IMAD.U32 R3, RZ, RZ, UR24 ;  /* 0x00000018ff037e24 */ /* 0x000fe2000f8e00ff */
[----:B------:R-:W-:-:S03]  /*3c40*/  LEA R194, R5, UR27, 0x4 ;  /* 0x0000001b05c27c11 */ /* 0x000fc6000f8e20ff */
[----:B------:R-:W1:Y:S01]  /*3c50*/  MUFU.RCP R189, UR5 ;  /* 0x0000000500bd7d08 */ /* 0x000e620008001000 */
[----:B------:R-:W-:Y:S07]  /*3c60*/  BSSY B0, `(.L_x_2403) ;  /* 0x000000d000007945 */ /* 0x000fee0003800000 */
[----:B------:R1:W-:Y:S01]  /*3c70*/  @P1 STS.128 [R241+0xa000], RZ ;  /* 0x00a000fff1001388 */ /* 0x0003e20000000c00 */
[----:B------:R-:W-:Y:S05]  /*3c80*/  @P1 BRA `(.L_x_2404) ;  /* 0x0000000000281947 */ /* 0x000fea0003800000 */
[----:B------:R-:W-:Y:S02]  /*3c90*/  ULDC UR5, c[0x0][0x2d0] ;  /* 0x0000b40000057ab9 */ /* 0x000fe40000000800 */
[----:B------:R-:W-:-:S13]  /*3ca0*/  ISETP.GE.AND P1, PT, R242, UR5, PT ;  /* 0x00000005f2007c0c */ /* 0x000fda000bf26270 */
[----:B------:R1:W-:Y:S01]  /*3cb0*/  @P1 STS.128 [R241+0xa000], RZ ;  /* 0x00a000fff1001388 */ /* 0x0003e20000000c00 */
[----:B------:R-:W-:Y:S05]  /*3cc0*/  @P1 BRA `(.L_x_2404) ;  /* 0x0000000000181947 */ /* 0x000fea0003800000 */
[----:B-1----:R-:W-:Y:S02]  /*3cd0*/  MOV R10, R173 ;  /* 0x000000ad000a7202 */ /* 0x002fe40000000f00 */
[----:B------:R-:W-:-:S05]  /*3ce0*/  MOV R11, R172 ;  /* 0x000000ac000b7202 */ /* 0x000fca0000000f00 */
[----:B------:R-:W-:Y:S01]  /*3cf0*/  @!PT LDS RZ, [RZ] ;  /* 0x00000000fffff984 */ /* 0x000fe20000000800 */
[----:B------:R-:W-:Y:S01]  /*3d00*/  @!PT LDS RZ, [RZ] ;  /* 0x00000000fffff984 */ /* 0x000fe20000000800 */
[----:B------:R-:W-:Y:S01]  /*3d10*/  @!PT LDS RZ, [RZ] ;  /* 0x00000000fffff984 */ /* 0x000fe20000000800 */
[----:B------:R1:W-:Y:S02]  /*3d20*/  LDGSTS.E.BYPASS.LTC128B.128 [R241+0xa000], desc[UR20][R10.64] ;  /* 0x0a0000000af17fae */ /* 0x0003e4000b901d54 */
.L_x_2404:
[----:B------:R-:W-:Y:S05]  /*3d30*/  BSYNC B0 ;  /* 0x0000000000007941 */ /* 0x000fea0003800000 */
.L_x_2403:
        /* <DEDUP_REMOVED lines=19> */
.L_x_2406:
[----:B------:R-:W-:Y:S05]  /*3e70*/  BSYNC B0 ;  /* 0x0000000000007941 */ /* 0x000fea0003800000 */
.L_x_2405:
        /* <DEDUP_REMOVED lines=17> */
.L_x_2408:
[----:B------:R-:W-:Y:S05]  /*3f90*/  BSYNC B0 ;  /* 0x0000000000007941 */ /* 0x000fea0003800000 */
.L_x_2407:
        /* <DEDUP_REMOVED lines=18> */
.L_x_2410:
[----:B------:R-:W-:Y:S05]  /*40c0*/  BSYNC B0 ;  /* 0x0000000000007941 */ /* 0x000fea0003800000 */
.L_x_2409:
        /* <DEDUP_REMOVED lines=17> */
.L_x_2412:
[----:B------:R-:W-:Y:S05]  /*41e0*/  BSYNC B0 ;  /* 0x0000000000007941 */ /* 0x000fea0003800000 */
.L_x_2411:
        /* <DEDUP_REMOVED lines=18> */
.L_x_2414:
[----:B------:R-:W-:Y:S05]  /*4310*/  BSYNC B0 ;  /* 0x0000000000007941 */ /* 0x000fea0003800000 */
.L_x_2413:
        /* <DEDUP_REMOVED lines=18> */
.L_x_2416:
[----:B------:R-:W-:Y:S05]  /*4440*/  BSYNC B0 ;  /* 0x0000000000007941 */ /* 0x000fea0003800000 */
.L_x_2415:
        /* <DEDUP_REMOVED lines=19> */
.L_x_2418:
[----:B------:R-:W-:Y:S05]  /*4580*/  BSYNC B0 ;  /* 0x0000000000007941 */ /* 0x000fea0003800000 */
.L_x_2417:
[----:B------:R1:W-:Y:S01]  /*4590*/  @P0 STS.128 [R241+0xe000], RZ ;  /* 0x00e000fff1000388 */ /* 0x0003e20000000c00 */
[----:B------:R-:W-:Y:S01]  /*45a0*/  ISETP.GE.AND P3, PT, R13, UR23, PT ;  /* 0x000000170d007c0c */ /* 0x000fe2000bf66270 */
[----:B------:R-:W-:Y:S01]  /*45b0*/  BSSY B0, `(.L_x_2419) ;  /* 0x0000011000007945 */ /* 0x000fe20003800000 */
[----:B------:R-:W-:-:S04]  /*45c0*/  LEA.HI R13, R8, R9, RZ, 0x1 ;  /* 0x00000009080d7211 */ /* 0x000fc800078f08ff */
        /* <DEDUP_REMOVED lines=15> */
.L_x_2420:
[----:B------:R-:W-:Y:S05]  /*46c0*/  BSYNC B0 ;  /* 0x0000000000007941 */ /* 0x000fea0003800000 */
.L_x_2419:
        /* <DEDUP_REMOVED lines=10> */
[----:B------:R-:W-:Y:S01]  /*4770*/  IMAD.SHL.U32 R9, R13, 0x8, RZ ;  /* 0x000000080d097824 */ /* 0x000fe200078e00ff */
[----:B------:R-:W-:-:S02]  /*4780*/  LOP3.LUT R20, R8, 0x8, R20, 0xf8, !PT ;  /* 0x0000000808147812 */ /* 0x000fc400078ef814 */
[----:B------:R-:W-:Y:S02]  /*4790*/  LOP3.LUT R175, R175, 0xfffffe00, RZ, 0xc0, !PT ;  /* 0xfffffe00afaf7812 */ /* 0x000fe400078ec0ff */
[----:B------:R-:W-:Y:S02]  /*47a0*/  SHF.R.U32.HI R8, RZ, 0x3, R8 ;  /* 0x00000003ff087819 */ /* 0x000fe40000011608 */
[----:B------:R-:W-:Y:S01]  /*47b0*/  LOP3.LUT R9, R6, 0x8, R9, 0xf8, !PT ;  /* 0x0000000806097812 */ /* 0x000fe200078ef809 */
[----:B------:R-:W-:Y:S01]  /*47c0*/  IMAD R238, R5, 0x400, R175 ;  /* 0x0000040005ee7824 */ /* 0x000fe200078e02af */
[----:B------:R-:W-:Y:S02]  /*47d0*/  SHF.R.U32.HI R174, RZ, 0x3, R6 ;  /* 0x00000003ffae7819 */ /* 0x000fe40000011606 */
[----:B------:R-:W-:Y:S02]  /*47e0*/  LOP3.LUT R8, R20, R8, RZ, 0x3c, !PT ;  /* 0x0000000814087212 */ /* 0x000fe400078e3cff */
        /* <DEDUP_REMOVED lines=16> */
.L_x_2422:
[----:B------:R-:W-:Y:S05]  /*48f0*/  BSYNC B0 ;  /* 0x0000000000007941 */ /* 0x000fea0003800000 */
.L_x_2421:
        /* <DEDUP_REMOVED lines=22> */
.L_x_2424:
[----:B------:R-:W-:Y:S05]  /*4a60*/  BSYNC B0 ;  /* 0x0000000000007941 */ /* 0x000fea0003800000 */
.L_x_2423:
        /* <DEDUP_REMOVED lines=17> */
.L_x_2426:
[----:B------:R-:W-:Y:S05]  /*4b80*/  BSYNC B0 ;  /* 0x0000000000007941 */ /* 0x000fea0003800000 */
.L_x_2425:
        /* <DEDUP_REMOVED lines=17> */
.L_x_2428:
[----:B------:R-:W-:Y:S05]  /*4ca0*/  BSYNC B0 ;  /* 0x0000000000007941 */ /* 0x000fea0003800000 */
.L_x_2427:
        /* <DEDUP_REMOVED lines=17> */
.L_x_2430:
[----:B------:R-:W-:Y:S05]  /*4dc0*/  BSYNC B0 ;  /* 0x0000000000007941 */ /* 0x000fea0003800000 */
.L_x_2429:
        /* <DEDUP_REMOVED lines=17> */
.L_x_2432:
[----:B------:R-:W-:Y:S05]  /*4ee0*/  BSYNC B0 ;  /* 0x0000000000007941 */ /* 0x000fea0003800000 */
.L_x_2431:
        /* <DEDUP_REMOVED lines=17> */
.L_x_2434:
[----:B------:R-:W-:Y:S05]  /*5000*/  BSYNC B0 ;  /* 0x0000000000007941 */ /* 0x000fea0003800000 */
.L_x_2433:
[----:B------:R-:W-:Y:S01]  /*5010*/  LDSM.16.M88.4 R144, [R238] ;  /* 0x00000000ee90783b */ /* 0x000fe20000000200 */
[----:B------:R-:W-:Y:S01]  /*5020*/  LOP3.LUT P0, RZ, R2, 0x2, RZ, 0xc0, !PT ;  /* 0x0000000202ff7812 */ /* 0x000fe2000780c0ff */
[--C-:B------:R-:W-:Y:S02]  /*5030*/  IMAD R188, R240, 0x2, R238.reuse ;  /* 0x00000002f0bc7824 */ /* 0x100fe400078e02ee */
[----:B-----5:R-:W-:Y:S01]  /*5040*/  FMUL.FTZ R189, R195, R189 ;  /* 0x000000bdc3bd7220 */ /* 0x020fe20000410000 */
[----:B------:R-:W2:Y:S01]  /*5050*/  LDSM.16.M88.4 R76, [R237+0x4000] ;  /* 0x00400000ed4c783b */ /* 0x000ea20000000200 */
[----:B------:R-:W-:Y:S01]  /*5060*/  SEL R0, R0, 0xfffffff0, !P0 ;  /* 0xfffffff000007807 */ /* 0x000fe20004000000 */
[----:B------:R-:W-:Y:S01]  /*5070*/  VIADD R236, R237, 0x2040 ;  /* 0x00002040edec7836 */ /* 0x000fe20000000000 */
[----:B------:R-:W-:Y:S01]  /*5080*/  LOP3.LUT P0, RZ, R2, 0x4, RZ, 0xc0, !PT ;  /* 0x0000000402ff7812 */ /* 0x000fe2000780c0ff */
[----:B------:R-:W-:Y:S01]  /*5090*/  LDSM.16.M88.4 R180, [R188] ;  /* 0x00000000bcb4783b */ /* 0x000fe20000000200 */
[----:B------:R-:W-:Y:S01]  /*50a0*/  IMAD R2, R239, 0x2, R238 ;  /* 0x00000002ef027824 */ /* 0x000fe200078e02ee */
[----:B------:R-:W-:Y:S01]  /*50b0*/  R2UR UR5, R189 ;  /* 0x00000000bd0572ca */ /* 0x000fe200000e0000 */
[----:B------:R-:W-:Y:S01]  /*50c0*/  IMAD R233, R0, 0x2, R237 ;  /* 0x0000000200e97824 */ /* 0x000fe200078e02ed */
[----:B------:R-:W3:Y:S01]  /*50d0*/  LDSM.16.M88.4 R52, [R237+0x5800] ;  /* 0x00580000ed34783b */ /* 0x000ee20000000200 */
[----:B------:R-:W-:Y:S01]  /*50e0*/  IMAD R235, R240, 0x2, R2 ;  /* 0x00000002f0eb7824 */ /* 0x000fe200078e0202 */
[----:B------:R-:W-:Y:S01]  /*50f0*/  UISETP.GE.AND UP0, UPT, UR19, 0x2, UPT ;  /* 0x000000021300788c */ /* 0x000fe2000bf06270 */
[----:B------:R-:W-:Y:S01]  /*5100*/  IMAD.SHL.U32 R246, R167, 0x2, RZ ;  /* 0x00000002a7f67824 */ /* 0x000fe200078e00ff */
[----:B------:R-:W-:Y:S04]  /*5110*/  LDSM.16.M88.4 R120, [R233+0x4000] ;  /* 0x00400000e978783b */ /* 0x000fe80000000200 */
[----:B------:R-:W4:Y:S01]  /*5120*/  LDSM.16.M88.4 R108, [R237+0x2000] ;  /* 0x00200000ed6c783b */ /* 0x000f220000000200 */
[----:B------:R-:W-:-:S03]  /*5130*/  LOP3.LUT R246, R246, 0x6, RZ, 0xc0, !PT ;  /* 0x00000006f6f67812 */ /* 0x000fc600078ec0ff */
[----:B------:R-:W1:Y:S04]  /*5140*/  LDSM.16.M88.4 R100, [R237+0x2800] ;  /* 0x00280000ed64783b */ /* 0x000e680000000200 */
[----:B------:R-:W1:Y:S04]  /*5150*/  LDSM.16.M88.4 R92, [R237+0x3000] ;  /* 0x00300000ed5c783b */ /* 0x000e680000000200 */
[----:B------:R-:W1:Y:S04]  /*5160*/  LDSM.16.M88.4 R84, [R237+0x3800] ;  /* 0x00380000ed54783b */ /* 0x000e680000000200 */
        /* <DEDUP_REMOVED lines=10> */
[----:B----4-:R-:W-:Y:S03]  /*5210*/  HMMA.16816.F32 R112, R144, R108, RZ ;  /* 0x0000006c9070723c */ /* 0x010fe600000018ff */
[----:B------:R-:W4:Y:S03]  /*5220*/  LDSM.16.M88.4 R124, [R233+0x3800] ;  /* 0x00380000e97c783b */ /* 0x000f260000000200 */
[C---:B------:R-:W-:Y:S01]  /*5230*/  HMMA.16816.F32 R80, R180.reuse, R120, R80 ;  /* 0x00000078b450723c */ /* 0x040fe20000001850 */
[----:B------:R-:W4:Y:S04]  /*5240*/  LDSM.16.M88.4 R116, [R233+0x4800] ;  /* 0x00480000e974783b */ /* 0x000f280000000200 */
[----:B------:R-:W4:Y:S01]  /*5250*/  LDSM.16.M88.4 R136, [R233+0x5000] ;  /* 0x00500000e988783b */ /* 0x000f220000000200 */
[----:B------:R-:W-:Y:S03]  /*5260*/  HMMA.16816.F32 R76, R180, R122, R76 ;  /* 0x0000007ab44c723c */ /* 0x000fe6000000184c */
[----:B------:R-:W4:Y:S03]  /*5270*/  LDSM.16.M88.4 R120, [R233+0x7800] ;  /* 0x00780000e978783b */ /* 0x000f260000000200 */
[C---:B-1----:R-:W-:Y:S01]  /*5280*/  HMMA.16816.F32 R104, R144.reuse, R100, RZ ;  /* 0x000000649068723c */ /* 0x042fe200000018ff */
        /* <DEDUP_REMOVED lines=9> */
[C---:B------:R-:W-:Y:S01]  /*5320*/  HMMA.16816.F32 R108, R144.reuse, R110, RZ ;  /* 0x0000006e906c723c */ /* 0x040fe200000018ff */
[----:B------:R-:W1:Y:S04]  /*5330*/  LDSM.16.M88.4 R168, [R237+0x9800] ;  /* 0x00980000eda8783b */ /* 0x000e680000000200 */
[----:B------:R-:W-:Y:S01]  /*5340*/  LDSM.16.M88.4 R184, [R233+0x8800] ;  /* 0x00880000e9b8783b */ /* 0x000fe20000000200 */
[C---:B------:R-:W-:Y:S03]  /*5350*/  HMMA.16816.F32 R100, R144.reuse, R102, RZ ;  /* 0x000000669064723c */ /* 0x040fe600000018ff */
[----:B------:R-:W-:Y:S03]  /*5360*/  LDSM.16.M88.4 R176, [R233+0x9000] ;  /* 0x00900000e9b0783b */ /* 0x000fe60000000200 */
[C---:B------:R-:W-:Y:S01]  /*5370*/  HMMA.16816.F32 R92, R144.reuse, R94, RZ ;  /* 0x0000005e905c723c */ /* 0x040fe200000018ff */
[----:B------:R-:W0:Y:S05]  /*5380*/  LDGDEPBAR ;  /* 0x00000000000079af */ /* 0x000e2a0000000000 */
[C---:B------:R-:W-:Y:S06]  /*5390*/  HMMA.16816.F32 R84, R144.reuse, R86, RZ ;  /* 0x000000569054723c */ /* 0x040fec00000018ff */
[C---:B------:R-:W-:Y:S06]  /*53a0*/  HMMA.16816.F32 R68, R144.reuse, R70, RZ ;  /* 0x000000469044723c */ /* 0x040fec00000018ff */
[C---:B------:R-:W-:Y:S06]  /*53b0*/  HMMA.16816.F32 R52, R144.reuse, R54, RZ ;  /* 0x000000369034723c */ /* 0x040fec00000018ff */
[C---:B------:R-:W-:Y:S06]  /*53c0*/  HMMA.16816.F32 R64, R144.reuse, R60, RZ ;  /* 0x0000003c9040723c */ /* 0x040fec00000018ff */
[C---:B------:R-:W-:Y:S06]  /*53d0*/  HMMA.16816.F32 R60, R144.reuse, R62, RZ ;  /* 0x0000003e903c723c */ /* 0x040fec00000018ff */
[C---:B--2---:R-:W-:Y:S06]  /*53e0*/  HMMA.16816.F32 R20, R144.reuse, R16, RZ ;  /* 0x000000109014723c */ /* 0x044fec00000018ff */
[----:B------:R-:W-:Y:S06]  /*53f0*/  HMMA.16816.F32 R16, R144, R18, RZ ;  /* 0x000000129010723c */ /* 0x000fec00000018ff */
[C---:B------:R-:W-:Y:S06]  /*5400*/  HMMA.16816.F32 R56, R180.reuse, R36, R56 ;  /* 0x00000024b438723c */ /* 0x040fec0000001838 */
[----:B------:R-:W-:Y:S01]  /*5410*/  HMMA.16816.F32 R112, R180, R140, R112 ;  /* 0x0000008cb470723c */ /* 0x000fe20000001870 */
[----:B------:R-:W-:-:S04]  /*5420*/  VIADD R36, R237, 0x2000 ;  /* 0x00002000ed247836 */ /* 0x000fc80000000000 */
[----:B------:R-:W-:Y:S01]  /*5430*/  @P0 VIADD R236, R36, 0xffffffc0 ;  /* 0xffffffc024ec0836 */ /* 0x000fe20000000000 */
[C---:B------:R-:W-:Y:S03]  /*5440*/  HMMA.16816.F32 R108, R180.reuse, R142, R108 ;  /* 0x0000008eb46c723c */ /* 0x040fe6000000186c */
[----:B------:R-:W-:Y:S01]  /*5450*/  IMAD R166, R0, 0x2, R236 ;  /* 0x0000000200a67824 */ /* 0x000fe200078e02ec */
[----:B------:R-:W-:Y:S01]  /*5460*/  LDSM.16.M88.4 R140, [R236] ;  /* 0x00000000ec8c783b */ /* 0x000fe20000000200 */
[----:B------:R-:W-:Y:S01]  /*5470*/  LOP3.LUT R0, R192, 0xffffffe0, RZ, 0xc0, !PT ;  /* 0xffffffe0c0007812 */ /* 0x000fe200078ec0ff */
[----:B---3--:R-:W-:Y:S01]  /*5480*/  HMMA.16816.F32 R104, R180, R132, R104 ;  /* 0x00000084b468723c */ /* 0x008fe20000001868 */
[C---:B------:R-:W-:Y:S02]  /*5490*/  VIADD R229, R236.reuse, 0x800 ;  /* 0x00000800ece57836 */ /* 0x040fe40000000000 */
[----:B------:R-:W-:-:S02]  /*54a0*/  VIADD R228, R236, 0x1000 ;  /* 0x00001000ece47836 */ /* 0x000fc40000000000 */
[----:B------:R-:W-:Y:S01]  /*54b0*/  IMAD.IADD R0, R167, 0x1, -R0 ;  /* 0x00000001a7007824 */ /* 0x000fe200078e0a00 */
[C---:B------:R-:W-:Y:S01]  /*54c0*/  HMMA.16816.F32 R100, R180.reuse, R134, R100 ;  /* 0x00000086b464723c */ /* 0x040fe20000001864 */
[----:B------:R-:W2:Y:S01]  /*54d0*/  LDSM.16.M88.4 R132, [R233+0x6000] ;  /* 0x00600000e984783b */ /* 0x000ea20000000200 */
[C---:B------:R-:W-:Y:S02]  /*54e0*/  VIADD R227, R236.reuse, 0x1800 ;  /* 0x00001800ece37836 */ /* 0x040fe40000000000 */
[C---:B------:R-:W-:Y:S02]  /*54f0*/  VIADD R226, R236.reuse, 0x2000 ;  /* 0x00002000ece27836 */ /* 0x040fe40000000000 */
[----:B------:R-:W-:Y:S01]  /*5500*/  HMMA.16816.F32 R96, R180, R128, R96 ;  /* 0x00000080b460723c */ /* 0x000fe20000001860 */
[C---:B------:R-:W-:Y:S02]  /*5510*/  VIADD R225, R236.reuse, 0x2800 ;  /* 0x00002800ece17836 */ /* 0x040fe40000000000 */
[----:B------:R-:W-:-:S02]  /*5520*/  VIADD R224, R236, 0x3000 ;  /* 0x00003000ece07836 */ /* 0x000fc40000000000 */
[C---:B------:R-:W-:Y:S01]  /*5530*/  VIADD R223, R236.reuse, 0x3800 ;  /* 0x00003800ecdf7836 */ /* 0x040fe20000000000 */
[C---:B------:R-:W-:Y:S01]  /*5540*/  HMMA.16816.F32 R92, R180.reuse, R130, R92 ;  /* 0x00000082b45c723c */ /* 0x040fe2000000185c */
[----:B------:R-:W3:Y:S01]  /*5550*/  LDSM.16.M88.4 R128, [R233+0x6800] ;  /* 0x00680000e980783b */ /* 0x000ee20000000200 */
[C---:B------:R-:W-:Y:S02]  /*5560*/  VIADD R222, R236.reuse, 0x4000 ;  /* 0x00004000ecde7836 */ /* 0x040fe40000000000 */
[C---:B------:R-:W-:Y:S02]  /*5570*/  VIADD R221, R236.reuse, 0x4800 ;  /* 0x00004800ecdd7836 */ /* 0x040fe40000000000 */
[----:B----4-:R-:W-:Y:S01]  /*5580*/  HMMA.16816.F32 R88, R180, R124, R88 ;  /* 0x0000007cb458723c */ /* 0x010fe20000001858 */
[C---:B------:R-:W-:Y:S02]  /*5590*/  VIADD R220, R236.reuse, 0x5000 ;  /* 0x00005000ecdc7836 */ /* 0x040fe40000000000 */
[----:B------:R-:W-:-:S02]  /*55a0*/  VIADD R219, R236, 0x5800 ;  /* 0x00005800ecdb7836 */ /* 0x000fc40000000000 */
[C---:B------:R-:W-:Y:S01]  /*55b0*/  VIADD R218, R236.reuse, 0x6000 ;  /* 0x00006000ecda7836 */ /* 0x040fe20000000000 */
[C---:B------:R-:W-:Y:S01]  /*55c0*/  HMMA.16816.F32 R84, R180.reuse, R126, R84 ;  /* 0x0000007eb454723c */ /* 0x040fe20000001854 */
[----:B------:R-:W4:Y:S01]  /*55d0*/  LDSM.16.M88.4 R124, [R233+0x7000] ;  /* 0x00700000e97c783b */ /* 0x000f220000000200 */
[C---:B------:R-:W-:Y:S02]  /*55e0*/  VIADD R217, R236.reuse, 0x6800 ;  /* 0x00006800ecd97836 */ /* 0x040fe40000000000 */
[C---:B------:R-:W-:Y:S02]  /*55f0*/  VIADD R216, R236.reuse, 0x7000 ;  /* 0x00007000ecd87836 */ /* 0x040fe40000000000 */
[----:B------:R-:W-:Y:S01]  /*5600*/  HMMA.16816.F32 R72, R180, R116, R72 ;  /* 0x00000074b448723c */ /* 0x000fe20000001848 */
[----:B------:R-:W-:-:S05]  /*5610*/  VIADD R167, R236, 0x7800 ;  /* 0x00007800eca77836 */ /* 0x000fca0000000000 */
[C---:B------:R-:W-:Y:S01]  /*5620*/  HMMA.16816.F32 R68, R180.reuse, R118, R68 ;  /* 0x00000076b444723c */ /* 0x040fe20000001844 */
[----:B------:R-:W4:Y:S05]  /*5630*/  LDSM.16.M88.4 R116, [R233+0x8000] ;  /* 0x00800000e974783b */ /* 0x000f2a0000000200 */
[C---:B------:R-:W-:Y:S01]  /*5640*/  HMMA.16816.F32 R52, R180.reuse, R38, R52 ;  /* 0x00000026b434723c */ /* 0x040fe20000001834 */
[----:B------:R1:W4:Y:S05]  /*5650*/  LDSM.16.M88.4 R36, [R2] ;  /* 0x000000000224783b */ /* 0x00032a0000000200 */
[C---:B------:R-:W-:Y:S06]  /*5660*/  HMMA.16816.F32 R64, R180.reuse, R136, R64 ;  /* 0x00000088b440723c */ /* 0x040fec0000001840 */
[C---:B------:R-:W-:Y:S01]  /*5670*/  HMMA.16816.F32 R60, R180.reuse, R138, R60 ;  /* 0x0000008ab43c723c */ /* 0x040fe2000000183c */
[----:B------:R-:W4:Y:S05]  /*5680*/  LDSM.16.M88.4 R136, [R236+0x800] ;  /* 0x00080000ec88783b */ /* 0x000f2a0000000200 */
[C---:B------:R-:W-:Y:S06]  /*5690*/  HMMA.16816.F32 R20, R180.reuse, R120, R20 ;  /* 0x00000078b414723c */ /* 0x040fec0000001814 */
[----:B------:R-:W-:Y:S01]  /*56a0*/  HMMA.16816.F32 R16, R180, R122, R16 ;  /* 0x0000007ab410723c */ /* 0x000fe20000001810 */
[----:B------:R-:W4:Y:S01]  /*56b0*/  LDSM.16.M88.4 R120, [R236+0x2800] ;  /* 0x00280000ec78783b */ /* 0x000f220000000200 */
[----:B-1----:R-:W-:-:S04]  /*56c0*/  SHF.R.S32.HI R2, RZ, 0x1f, R0 ;  /* 0x0000001fff027819 */ /* 0x002fc80000011400 */
[----:B------:R-:W-:Y:S01]  /*56d0*/  HMMA.16816.F32 R48, R144, R44, RZ ;  /* 0x0000002c9030723c */ /* 0x000fe200000018ff */
[----:B------:R-:W-:Y:S01]  /*56e0*/  LEA.HI R2, R2, R0, RZ, 0x2 ;  /* 0x0000000002027211 */ /* 0x000fe200078f10ff */
[----:B------:R-:W-:-:S03]  /*56f0*/  IMAD.U32 R0, RZ, RZ, UR16 ;  /* 0x00000010ff007e24 */ /* 0x000fc6000f8e00ff */
[----:B------:R-:W-:Y:S01]  /*5700*/  LEA.HI.SX32 R2, R2, R194, 0x1e ;  /* 0x000000c202027211 */ /* 0x000fe200078ff2ff */
[C---:B------:R-:W-:Y:S03]  /*5710*/  HMMA.16816.F32 R40, R144.reuse, R32, RZ ;  /* 0x000000209028723c */ /* 0x040fe600000018ff */
[----:B------:R-:W-:Y:S01]  /*5720*/  IADD3 R0, -R0, 0x1, R2 ;  /* 0x0000000100007810 */ /* 0x000fe20007ffe102 */
[----:B------:R-:W-:Y:S02]  /*5730*/  VIADD R2, R246, UR18 ;  /* 0x00000012f6027c36 */ /* 0x000fe40008000000 */
[C---:B------:R-:W-:Y:S01]  /*5740*/  HMMA.16816.F32 R28, R144.reuse, R24, RZ ;  /* 0x00000018901c723c */ /* 0x040fe200000018ff */
[----:B------:R-:W-:Y:S01]  /*5750*/  IADD3 R0, R0, UR22, R3 ;  /* 0x0000001600007c10 */ /* 0x000fe2000fffe003 */
[----:B------:R-:W-:Y:S02]  /*5760*/  IMAD.IADD R3, R175, 0x1, R174 ;  /* 0x00000001af037824 */ /* 0x000fe400078e02ae */
[----:B------:R-:W-:Y:S01]  /*5770*/  IMAD.MOV.U32 R174, RZ, RZ, 0x8 ;  /* 0x00000008ffae7424 */ /* 0x000fe200078e00ff */
[----:B------:R-:W-:Y:S01]  /*5780*/  VIMNMX R175, R0, UR22, PT ;  /* 0x0000001600af7c48 */ /* 0x000fe2000bfe0100 */
[----:B------:R-:W-:Y:S01]  /*5790*/  HMMA.16816.F32 R12, R144, R8, RZ ;  /* 0x00000008900c723c */ /* 0x000fe200000018ff */
[----:B------:R-:W-:-:S02]  /*57a0*/  VIADD R214, R2, 0x48 ;  /* 0x0000004802d67836 */ /* 0x000fc40000000000 */
[----:B------:R-:W-:Y:S01]  /*57b0*/  VIADDMNMX R174, R0, R174, UR22, PT ;  /* 0x0000001600ae7e46 */ /* 0x000fe2000b8001ae */
[C---:B------:R-:W-:Y:S02]  /*57c0*/  VIADD R0, R2.reuse, 0x8 ;  /* 0x0000000802007836 */ /* 0x040fe40000000000 */
[C---:B------:R-:W-:Y:S01]  /*57d0*/  HMMA.16816.F32 R44, R144.reuse, R46, RZ ;  /* 0x0000002e902c723c */ /* 0x040fe200000018ff */
[CC--:B------:R-:W-:Y:S01]  /*57e0*/  ISETP.GE.AND P3, PT, R2.reuse, R174.reuse, PT ;  /* 0x000000ae0200720c */ /* 0x0c0fe20003f66270 */
[----:B------:R-:W-:Y:S01]  /*57f0*/  VIADD R203, R2, 0x60 ;  /* 0x0000006002cb7836 */ /* 0x000fe20000000000 */
[----:B------:R-:W-:Y:S01]  /*5800*/  ISETP.GE.AND P6, PT, R0, R175, PT ;  /* 0x000000af0000720c */ /* 0x000fe20003fc6270 */
[----:B------:R-:W-:Y:S01]  /*5810*/  VIADD R196, R2, 0x78 ;  /* 0x0000007802c47836 */ /* 0x000fe20000000000 */
[----:B------:R-:W-:Y:S01]  /*5820*/  ISETP.GE.AND P5, PT, R0, R174, PT ;  /* 0x000000ae0000720c */ /* 0x000fe20003fa6270 */
        /* <DEDUP_REMOVED lines=19> */
[C---:B------:R-:W-:Y:S06]  /*5960*/  HMMA.16816.F32 R12, R180.reuse, R116, R12 ;  /* 0x00000074b40c723c */ /* 0x040fec000000180c */
[----:B------:R-:W-:Y:S01]  /*5970*/  HMMA.16816.F32 R8, R180, R118, R8 ;  /* 0x00000076b408723c */ /* 0x000fe20000001808 */
[----:B------:R-:W4:Y:S05]  /*5980*/  LDSM.16.M88.4 R116, [R236+0x3000] ;  /* 0x00300000ec74783b */ /* 0x000f2a0000000200 */
[C---:B------:R-:W-:Y:S06]  /*5990*/  HMMA.16816.F32 R112, R36.reuse, R140, R112 ;  /* 0x0000008c2470723c */ /* 0x040fec0000001870 */
[C---:B------:R-:W-:Y:S01]  /*59a0*/  HMMA.16816.F32 R108, R36.reuse, R142, R108 ;  /* 0x0000008e246c723c */ /* 0x040fe2000000186c */
[----:B------:R-:W4:Y:S05]  /*59b0*/  LDSM.16.M88.4 R140, [R236+0x4000] ;  /* 0x00400000ec8c783b */ /* 0x000f2a0000000200 */
[C---:B------:R-:W-:Y:S06]  /*59c0*/  HMMA.16816.F32 R104, R36.reuse, R136, R104 ;  /* 0x000000882468723c */ /* 0x040fec0000001868 */
[C---:B------:R-:W-:Y:S01]  /*59d0*/  HMMA.16816.F32 R100, R36.reuse, R138, R100 ;  /* 0x0000008a2464723c */ /* 0x040fe20000001864 */
[----:B------:R-:W4:Y:S05]  /*59e0*/  LDSM.16.M88.4 R136, [R236+0x4800] ;  /* 0x00480000ec88783b */ /* 0x000f2a0000000200 */
[C---:B------:R-:W-:Y:S06]  /*59f0*/  HMMA.16816.F32 R72, R36.reuse, R120, R72 ;  /* 0x000000782448723c */ /* 0x040fec0000001848 */
[----:B------:R-:W-:Y:S01]  /*5a00*/  HMMA.16816.F32 R68, R36, R122, R68 ;  /* 0x0000007a2444723c */ /* 0x000fe20000001844 */
[----:B------:R-:W4:Y:S05]  /*5a10*/  LDSM.16.M88.4 R120, [R236+0x5000] ;  /* 0x00500000ec78783b */ /* 0x000f2a0000000200 */
[C---:B-1----:R-:W-:Y:S06]  /*5a20*/  HMMA.16816.F32 R148, R180.reuse, R168, R148 ;  /* 0x000000a8b494723c */ /* 0x042fec0000001894 */
[----:B------:R-:W-:Y:S01]  /*5a30*/  HMMA.16816.F32 R144, R180, R170, R144 ;  /* 0x000000aab490723c */ /* 0x000fe20000001890 */
[----:B------:R-:W1:Y:S05]  /*5a40*/  LDSM.16.M88.4 R168, [R236+0x3800] ;  /* 0x00380000eca8783b */ /* 0x000e6a0000000200 */
[C---:B--2---:R-:W-:Y:S06]  /*5a50*/  HMMA.16816.F32 R96, R36.reuse, R132, R96 ;  /* 0x000000842460723c */ /* 0x044fec0000001860 */
[C---:B------:R-:W-:Y:S01]  /*5a60*/  HMMA.16816.F32 R92, R36.reuse, R134, R92 ;  /* 0x00000086245c723c */ /* 0x040fe2000000185c */
[----:B------:R-:W-:Y:S05]  /*5a70*/  LDSM.16.M88.4 R132, [R236+0x6800] ;  /* 0x00680000ec84783b */ /* 0x000fea0000000200 */
[C---:B---3--:R-:W-:Y:S06]  /*5a80*/  HMMA.16816.F32 R88, R36.reuse, R128, R88 ;  /* 0x000000802458723c */ /* 0x048fec0000001858 */
[C---:B------:R-:W-:Y:S01]  /*5a90*/  HMMA.16816.F32 R84, R36.reuse, R130, R84 ;  /* 0x000000822454723c */ /* 0x040fe20000001854 */
[----:B------:R-:W-:Y:S05]  /*5aa0*/  LDSM.16.M88.4 R128, [R236+0x7000] ;  /* 0x00700000ec80783b */ /* 0x000fea0000000200 */
[C---:B----4-:R-:W-:Y:S06]  /*5ab0*/  HMMA.16816.F32 R80, R36.reuse, R124, R80 ;  /* 0x0000007c2450723c */ /* 0x050fec0000001850 */
[C---:B------:R-:W-:Y:S01]  /*5ac0*/  HMMA.16816.F32 R76, R36.reuse, R126, R76 ;  /* 0x0000007e244c723c */ /* 0x040fe2000000184c */
[----:B------:R-:W-:Y:S05]  /*5ad0*/  LDSM.16.M88.4 R124, [R236+0x6000] ;  /* 0x00600000ec7c783b */ /* 0x000fea0000000200 */
        /* <DEDUP_REMOVED lines=8> */
[----:B------:R-:W-:Y:S05]  /*5b60*/  LDSM.16.M88.4 R32, [R235] ;  /* 0x00000000eb20783b */ /* 0x000fea0000000200 */
[C---:B------:R-:W-:Y:S06]  /*5b70*/  HMMA.16816.F32 R28, R36.reuse, R120, R28 ;  /* 0x00000078241c723c */ /* 0x040fec000000181c */
[----:B------:R-:W-:Y:S01]  /*5b80*/  HMMA.16816.F32 R24, R36, R122, R24 ;  /* 0x0000007a2418723c */ /* 0x000fe20000001818 */
[----:B------:R-:W4:Y:S05]  /*5b90*/  LDSM.16.M88.4 R120, [R166+0x800] ;  /* 0x00080000a678783b */ /* 0x000f2a0000000200 */
[C---:B------:R-:W-:Y:S06]  /*5ba0*/  HMMA.16816.F32 R4, R180.reuse, R184, R4 ;  /* 0x000000b8b404723c */ /* 0x040fec0000001804 */
[C---:B------:R-:W-:Y:S06]  /*5bb0*/  HMMA.16816.F32 R160, R180.reuse, R186, R160 ;  /* 0x000000bab4a0723c */ /* 0x040fec00000018a0 */
[C---:B------:R-:W-:Y:S06]  /*5bc0*/  HMMA.16816.F32 R156, R180.reuse, R176, R156 ;  /* 0x000000b0b49c723c */ /* 0x040fec000000189c */
[----:B------:R-:W-:Y:S01]  /*5bd0*/  HMMA.16816.F32 R152, R180, R178, R152 ;  /* 0x000000b2b498723c */ /* 0x000fe20000001898 */
[----:B------:R-:W-:Y:S05]  /*5be0*/  LDSM.16.M88.4 R176, [R166+0x1000] ;  /* 0x00100000a6b0783b */ /* 0x000fea0000000200 */
[C---:B-1----:R-:W-:Y:S06]  /*5bf0*/  HMMA.16816.F32 R56, R36.reuse, R168, R56 ;  /* 0x000000a82438723c */ /* 0x042fec0000001838 */
[C---:B------:R-:W-:Y:S01]  /*5c00*/  HMMA.16816.F32 R52, R36.reuse, R170, R52 ;  /* 0x000000aa2434723c */ /* 0x040fe20000001834 */
[----:B------:R-:W1:Y:S05]  /*5c10*/  LDSM.16.M88.4 R168, [R166] ;  /* 0x00000000a6a8783b */ /* 0x000e6a0000000200 */
[C---:B--2---:R-:W-:Y:S06]  /*5c20*/  HMMA.16816.F32 R20, R36.reuse, R116, R20 ;  /* 0x000000742414723c */ /* 0x044fec0000001814 */
        /* <DEDUP_REMOVED lines=12> */
[----:B------:R-:W-:Y:S01]  /*5cf0*/  HMMA.16816.F32 R144, R36, R142, R144 ;  /* 0x0000008e2490723c */ /* 0x000fe20000001890 */
[----:B------:R-:W2:Y:S04]  /*5d00*/  LDSM.16.M88.4 R36, [R166+0x2000] ;  /* 0x00200000a624783b */ /* 0x000ea80000000200 */
[----:B------:R-:W-:Y:S01]  /*5d10*/  LDSM.16.M88.4 R140, [R166+0x5800] ;  /* 0x00580000a68c783b */ /* 0x000fe20000000200 */
[C---:B----4-:R-:W-:Y:S06]  /*5d20*/  HMMA.16816.F32 R104, R32.reuse, R120, R104 ;  /* 0x000000782068723c */ /* 0x050fec0000001868 */
[C---:B------:R-:W-:Y:S01]  /*5d30*/  HMMA.16816.F32 R100, R32.reuse, R122, R100 ;  /* 0x0000007a2064723c */ /* 0x040fe20000001864 */
[----:B------:R-:W3:Y:S05]  /*5d40*/  LDSM.16.M88.4 R120, [R166+0x3800] ;  /* 0x00380000a678783b */ /* 0x000eea0000000200 */
[C---:B-1----:R-:W-:Y:S06]  /*5d50*/  HMMA.16816.F32 R112, R32.reuse, R168, R112 ;  /* 0x000000a82070723c */ /* 0x042fec0000001870 */
[C---:B------:R-:W-:Y:S01]  /*5d60*/  HMMA.16816.F32 R108, R32.reuse, R170, R108 ;  /* 0x000000aa206c723c */ /* 0x040fe2000000186c */
[----:B------:R-:W-:Y:S05]  /*5d70*/  LDSM.16.M88.4 R168, [R166+0x5000] ;  /* 0x00500000a6a8783b */ /* 0x000fea0000000200 */
[C---:B------:R-:W-:Y:S06]  /*5d80*/  HMMA.16816.F32 R96, R32.reuse, R176, R96 ;  /* 0x000000b02060723c */ /* 0x040fec0000001860 */
[C---:B------:R-:W-:Y:S01]  /*5d90*/  HMMA.16816.F32 R92, R32.reuse, R178, R92 ;  /* 0x000000b2205c723c */ /* 0x040fe2000000185c */
[----:B------:R-:W-:Y:S05]  /*5da0*/  LDSM.16.M88.4 R176, [R166+0x4800] ;  /* 0x00480000a6b0783b */ /* 0x000fea0000000200 */
[C---:B--2---:R-:W-:Y:S06]  /*5db0*/  HMMA.16816.F32 R80, R32.reuse, R36, R80 ;  /* 0x000000242050723c */ /* 0x044fec0000001850 */
[C---:B------:R-:W-:Y:S01]  /*5dc0*/  HMMA.16816.F32 R76, R32.reuse, R38, R76 ;  /* 0x00000026204c723c */ /* 0x040fe2000000184c */
[----:B------:R-:W1:Y:S05]  /*5dd0*/  LDSM.16.M88.4 R36, [R166+0x6800] ;  /* 0x00680000a624783b */ /* 0x000e6a0000000200 */
[C---:B------:R-:W-:Y:S06]  /*5de0*/  HMMA.16816.F32 R88, R32.reuse, R116, R88 ;  /* 0x000000742058723c */ /* 0x040fec0000001858 */
[C---:B------:R-:W-:Y:S01]  /*5df0*/  HMMA.16816.F32 R84, R32.reuse, R118, R84 ;  /* 0x000000762054723c */ /* 0x040fe20000001854 */
[----:B------:R-:W2:Y:S05]  /*5e00*/  LDSM.16.M88.4 R116, [R166+0x6000] ;  /* 0x00600000a674783b */ /* 0x000eaa0000000200 */
[C---:B------:R-:W-:Y:S06]  /*5e10*/  HMMA.16816.F32 R72, R32.reuse, R124, R72 ;  /* 0x0000007c2048723c */ /* 0x040fec0000001848 */
[C---:B------:R-:W-:Y:S01]  /*5e20*/  HMMA.16816.F32 R68, R32.reuse, R126, R68 ;  /* 0x0000007e2044723c */ /* 0x040fe20000001844 */
[----:B------:R-:W4:Y:S05]  /*5e30*/  LDSM.16.M88.4 R124, [R166+0x7000] ;  /* 0x00700000a67c783b */ /* 0x000f2a0000000200 */
[C---:B---3--:R-:W-:Y:S06]  /*5e40*/  HMMA.16816.F32 R56, R32.reuse, R120, R56 ;  /* 0x000000782038723c */ /* 0x048fec0000001838 */
[----:B------:R-:W-:Y:S01]  /*5e50*/  HMMA.16816.F32 R52, R32, R122, R52 ;  /* 0x0000007a2034723c */ /* 0x000fe20000001834 */
[----:B------:R-:W3:Y:S01]  /*5e60*/  LDSM.16.M88.4 R120, [R166+0x7800] ;  /* 0x00780000a678783b */ /* 0x000ee20000000200 */
[----:B------:R-:W-:-:S04]  /*5e70*/  DEPBAR.LE SB0, 0x0 ;  /* 0x000080000000791a */ /* 0x000fc80000000000 */
[C---:B-1----:R-:W-:Y:S06]  /*5e80*/  HMMA.16816.F32 R4, R32.reuse, R36, R4 ;  /* 0x000000242004723c */ /* 0x042fec0000001804 */
[----:B------:R-:W-:Y:S01]  /*5e90*/  HMMA.16816.F32 R64, R32, R128, R64 ;  /* 0x000000802040723c */ /* 0x000fe20000001840 */
[----:B------:R-:W-:Y:S01]  /*5ea0*/  I2FP.F32.S32 R36, R2 ;  /* 0x0000000200247245 */ /* 0x000fe20000201400 */
[----:B------:R-:W-:-:S04]  /*5eb0*/  VIADD R37, R2, 0x11 ;  /* 0x0000001102257836 */ /* 0x000fc80000000000 */
[----:B------:R-:W-:Y:S01]  /*5ec0*/  HMMA.16816.F32 R60, R32, R130, R60 ;  /* 0x00000082203c723c */ /* 0x000fe2000000183c */
[----:B------:R-:W-:-:S05]  /*5ed0*/  FFMA.FTZ R112, R36, UR5, R112 ;  /* 0x0000000524707c23 */ /* 0x000fca0008010070 */
[C---:B------:R-:W-:Y:S06]  /*5ee0*/  HMMA.16816.F32 R48, R32.reuse, R132, R48 ;  /* 0x000000842030723c */ /* 0x040fec0000001830 */
[C---:B------:R-:W-:Y:S06]  /*5ef0*/  HMMA.16816.F32 R44, R32.reuse, R134, R44 ;  /* 0x00000086202c723c */ /* 0x040fec000000182c */
[C---:B------:R-:W-:Y:S06]  /*5f00*/  HMMA.16816.F32 R40, R32.reuse, R176, R40 ;  /* 0x000000b02028723c */ /* 0x040fec0000001828 */
[----:B------:R-:W-:Y:S01]  /*5f10*/  HMMA.16816.F32 R136, R32, R178, R136 ;  /* 0x000000b22088723c */ /* 0x000fe20000001888 */
[----:B------:R-:W-:-:S05]  /*5f20*/  VIADD R177, R2, 0x90 ;  /* 0x0000009002b17836 */ /* 0x000fca0000000000 */
[C---:B------:R-:W-:Y:S06]  /*5f30*/  HMMA.16816.F32 R28, R32.reuse, R168, R28 ;  /* 0x000000a8201c723c */ /* 0x040fec000000181c */
[C---:B------:R-:W-:Y:S06]  /*5f40*/  HMMA.16816.F32 R24, R32.reuse, R170, R24 ;  /* 0x000000aa2018723c */ /* 0x040fec0000001818 */
[C---:B------:R-:W-:Y:S06]  /*5f50*/  HMMA.16816.F32 R20, R32.reuse, R140, R20 ;  /* 0x0000008c2014723c */ /* 0x040fec0000001814 */
[----:B------:R-:W-:Y:S01]  /*5f60*/  HMMA.16816.F32 R16, R32, R142, R16 ;  /* 0x0000008e2010723c */ /* 0x000fe20000001810 */
[----:B------:R-:W-:-:S05]  /*5f70*/  VIADD R140, R2, 0x30 ;  /* 0x00000030028c7836 */ /* 0x000fca0000000000 */
[C---:B--2---:R-:W-:Y:S06]  /*5f80*/  HMMA.16816.F32 R12, R32.reuse, R116, R12 ;  /* 0x00000074200c723c */ /* 0x044fec000000180c */
[C---:B------:R-:W-:Y:S06]  /*5f90*/  HMMA.16816.F32 R8, R32.reuse, R118, R8 ;  /* 0x000000762008723c */ /* 0x040fec0000001808 */
[C---:B------:R-:W-:Y:S06]  /*5fa0*/  HMMA.16816.F32 R160, R32.reuse, R38, R160 ;  /* 0x0000002620a0723c */ /* 0x040fec00000018a0 */
[----:B----4-:R-:W-:Y:S01]  /*5fb0*/  HMMA.16816.F32 R156, R32, R124, R156 ;  /* 0x0000007c209c723c */ /* 0x010fe2000000189c */
[----:B------:R-:W-:-:S02]  /*5fc0*/  VIADD R39, R2, 0x9 ;  /* 0x0000000902277836 */ /* 0x000fc40000000000 */
[----:B------:R-:W-:-:S03]  /*5fd0*/  VIADD R38, R2, 0x10 ;  /* 0x0000001002267836 */ /* 0x000fc60000000000 */
[----:B------:R-:W-:Y:S01]  /*5fe0*/  HMMA.16816.F32 R152, R32, R126, R152 ;  /* 0x0000007e2098723c */ /* 0x000fe20000001898 */
[----:B------:R-:W-:Y:S01]  /*5ff0*/  BAR.SYNC.DEFER_BLOCKING 0x0 ;  /* 0x0000000000007b1d */ /* 0x000fe20000010000 */
[----:B------:R-:W-:-:S04]  /*6000*/  ISETP.GE.AND P2, PT, R39, R175, PT ;  /* 0x000000af2700720c */ /* 0x000fc80003f46270 */
[C---:B---3--:R-:W-:Y:S06]  /*6010*/  HMMA.16816.F32 R148, R32.reuse, R120, R148 ;  /* 0x000000782094723c */ /* 0x048fec0000001894 */
[----:B------:R-:W-:Y:S07]  /*6020*/  HMMA.16816.F32 R144, R32, R122, R144 ;  /* 0x0000007a2090723c */ /* 0x000fee0000001890 */
[----:B------:R-:W-:-:S02]  /*6030*/  VIADD R32, R2, 0x1 ;  /* 0x0000000102207836 */ /* 0x000fc40000000000 */
[----:B------:R-:W-:Y:S01]  /*6040*/  FFMA.FTZ R33, R36, UR5, R114 ;  /* 0x0000000524217c23 */ /* 0x000fe20008010072 */
[----:B------:R-:W-:Y:S02]  /*6050*/  VIADD R36, R2, 0x18 ;  /* 0x0000001802247836 */ /* 0x000fe40000000000 */
[----:B------:R-:W-:Y:S02]  /*6060*/  I2FP.F32.S32 R34, R32 ;  /* 0x0000002000227245 */ /* 0x000fe40000201400 */
[----:B------:R-:W-:Y:S02]  /*6070*/  FSEL R33, R33, -INF , !P3 ;  /* 0xff80000021217808 */ /* 0x000fe40005800000 */
[----:B------:R-:W-:Y:S01]  /*6080*/  ISETP.GE.AND P3, PT, R39, R174, PT ;  /* 0x000000ae2700720c */ /* 0x000fe20003f66270 */
[C---:B------:R-:W-:Y:S01]  /*6090*/  FFMA.FTZ R113, R34.reuse, UR5, R113 ;  /* 0x0000000522717c23 */ /* 0x040fe20008010071 */
[----:B------:R-:W-:Y:S01]  /*60a0*/  I2FP.F32.S32 R39, R39 ;  /* 0x0000002700277245 */ /* 0x000fe20000201400 */
[----:B------:R-:W-:Y:S01]  /*60b0*/  FFMA.FTZ R34, R34, UR5, R115 ;  /* 0x0000000522227c23 */ /* 0x000fe20008010073 */
[----:B------:R-:W-:-:S02]  /*60c0*/  ISETP.GE.AND P1, PT, R32, R175, PT ;  /* 0x000000af2000720c */ /* 0x000fc40003f26270 */
[----:B------:R-:W-:Y:S02]  /*60d0*/  ISETP.GE.AND P0, PT, R32, R174, PT ;  /* 0x000000ae2000720c */ /* 0x000fe40003f06270 */
[----:B------:R-:W-:Y:S01]  /*60e0*/  I2FP.F32.S32 R32, R0 ;  /* 0x0000000000207245 */ /* 0x000fe20000201400 */
[C---:B------:R-:W-:Y:S01]  /*60f0*/  FFMA.FTZ R0, R39.reuse, UR5, R109 ;  /* 0x0000000527007c23 */ /* 0x040fe2000801006d */
[----:B------:R-:W-:Y:S01]  /*6100*/  FFMA.FTZ R39, R39, UR5, R111 ;  /* 0x0000000527277c23 */ /* 0x000fe2000801006f */
[----:B------:R-:W-:Y:S02]  /*6110*/  FSEL R34, R34, -INF , !P0 ;  /* 0xff80000022227808 */ /* 0x000fe40004000000 */
[C---:B------:R-:W-:Y:S01]  /*6120*/  FFMA.FTZ R35, R32.reuse, UR5, R108 ;  /* 0x0000000520237c23 */ /* 0x040fe2000801006c */
[----:B------:R-:W-:Y:S01]  /*6130*/  FSEL R108, R113, -INF , !P1 ;  /* 0xff800000716c7808 */ /* 0x000fe20004800000 */
[----:B------:R-:W-:Y:S01]  /*6140*/  FFMA.FTZ R32, R32, UR5, R110 ;  /* 0x0000000520207c23 */ /* 0x000fe2000801006e */
[----:B------:R-:W-:-:S02]  /*6150*/  ISETP.GE.AND P1, PT, R38, R175, PT ;  /* 0x000000af2600720c */ /* 0x000fc40003f26270 */
[----:B------:R-:W-:Y:S02]  /*6160*/  ISETP.GE.AND P0, PT, R38, R174, PT ;  /* 0x000000ae2600720c */ /* 0x000fe40003f06270 */
[----:B------:R-:W-:Y:S02]  /*6170*/  I2FP.F32.S32 R38, R38 ;  /* 0x0000002600267245 */ /* 0x000fe40000201400 */
[----:B------:R-:W-:Y:S02]  /*6180*/  FSEL R0, R0, -INF , !P2 ;  /* 0xff80000000007808 */ /* 0x000fe40005000000 */
[----:B------:R-:W-:Y:S01]  /*6190*/  FSEL R39, R39, -INF , !P3 ;  /* 0xff80000027277808 */ /* 0x000fe20005800000 */
[----:B------:R-:W-:Y:S01]  /*61a0*/  FFMA.FTZ R109, R38, UR5, R104 ;  /* 0x00000005266d7c23 */ /* 0x000fe20008010068 */
[----:B------:R-:W-:Y:S01]  /*61b0*/  ISETP.GE.AND P2, PT, R36, R175, PT ;  /* 0x000000af2400720c */ /* 0x000fe20003f46270 */
[----:B------:R-:W-:Y:S01]  /*61c0*/  FFMA.FTZ R38, R38, UR5, R106 ;  /* 0x0000000526267c23 */ /* 0x000fe2000801006a */
[----:B------:R-:W-:-:S02]  /*61d0*/  ISETP.GE.AND P3, PT, R36, R174, PT ;  /* 0x000000ae2400720c */ /* 0x000fc40003f66270 */
[----:B------:R-:W-:Y:S02]  /*61e0*/  I2FP.F32.S32 R36, R36 ;  /* 0x0000002400247245 */ /* 0x000fe40000201400 */
[----:B------:R-:W-:Y:S02]  /*61f0*/  FSEL R35, R35, -INF , !P6 ;  /* 0xff80000023237808 */ /* 0x000fe40007000000 */
[----:B------:R-:W-:Y:S01]  /*6200*/  FSEL R32, R32, -INF , !P5 ;  /* 0xff80000020207808 */ /* 0x000fe20006800000 */
[C---:B------:R-:W-:Y:S01]  /*6210*/  FFMA.FTZ R106, R36.reuse, UR5, R100 ;  /* 0x00000005246a7c23 */ /* 0x040fe20008010064 */
[C---:B------:R-:W-:Y:S01]  /*6220*/  ISETP.GE.AND P6, PT, R37.reuse, R175, PT ;  /* 0x000000af2500720c */ /* 0x040fe20003fc6270 */
[----:B------:R-:W-:Y:S01]  /*6230*/  FFMA.FTZ R36, R36, UR5, R102 ;  /* 0x0000000524247c23 */ /* 0x000fe20008010066 */
[----:B------:R-:W-:Y:S01]  /*6240*/  ISETP.GE.AND P5, PT, R37, R174, PT ;  /* 0x000000ae2500720c */ /* 0x000fe20003fa6270 */
[C---:B------:R-:W-:Y:S01]  /*6250*/  VIADD R102, R2.reuse, 0x19 ;  /* 0x0000001902667836 */ /* 0x040fe20000000000 */
[----:B------:R-:W-:Y:S01]  /*6260*/  I2FP.F32.S32 R37, R37 ;  /* 0x0000002500257245 */ /* 0x000fe20000201400 */
[----:B------:R-:W-:Y:S01]  /*6270*/  VIADD R100, R2, 0x21 ;  /* 0x0000002102647836 */ /* 0x000fe20000000000 */
[----:B------:R-:W-:-:S02]  /*6280*/  FSEL R38, R38, -INF , !P0 ;  /* 0xff80000026267808 */ /* 0x000fc40004000000 */
[----:B------:R-:W-:Y:S01]  /*6290*/  ISETP.GE.AND P0, PT, R102, R174, PT ;  /* 0x000000ae6600720c */ /* 0x000fe20003f06270 */
[C---:B------:R-:W-:Y:S01]  /*62a0*/  FFMA.FTZ R104, R37.reuse, UR5, R105 ;  /* 0x0000000525687c23 */ /* 0x040fe20008010069 */
[----:B------:R-:W-:Y:S01]  /*62b0*/  FFMA.FTZ R37, R37, UR5, R107 ;  /* 0x0000000525257c23 */ /* 0x000fe2000801006b */
[----:B------:R-:W-:Y:S01]  /*62c0*/  VIADD R107, R2, 0x20 ;  /* 0x00000020026b7836 */ /* 0x000fe20000000000 */
[----:B------:R-:W-:Y:S02]  /*62d0*/  FSEL R105, R109, -INF , !P1 ;  /* 0xff8000006d697808 */ /* 0x000fe40004800000 */
[----:B------:R-:W-:Y:S02]  /*62e0*/  ISETP.GE.AND P1, PT, R102, R175, PT ;  /* 0x000000af6600720c */ /* 0x000fe40003f26270 */
[----:B------:R-:W-:Y:S02]  /*62f0*/  I2FP.F32.S32 R109, R102 ;  /* 0x00000066006d7245 */ /* 0x000fe40000201400 */
[----:B------:R-:W-:-:S02]  /*6300*/  FSEL R102, R106, -INF , !P2 ;  /* 0xff8000006a667808 */ /* 0x000fc40005000000 */
[----:B------:R-:W-:Y:S01]  /*6310*/  FSEL R36, R36, -INF , !P3 ;  /* 0xff80000024247808 */ /* 0x000fe20005800000 */
[C---:B------:R-:W-:Y:S01]  /*6320*/  FFMA.FTZ R106, R109.reuse, UR5, R101 ;  /* 0x000000056d6a7c23 */ /* 0x040fe20008010065 */
[C---:B------:R-:W-:Y:S01]  /*6330*/  ISETP.GE.AND P2, PT, R100.reuse, R175, PT ;  /* 0x000000af6400720c */ /* 0x040fe20003f46270 */
[----:B------:R-:W-:Y:S01]  /*6340*/  FFMA.FTZ R103, R109, UR5, R103 ;  /* 0x000000056d677c23 */ /* 0x000fe20008010067 */
[----:B------:R-:W-:Y:S02]  /*6350*/  ISETP.GE.AND P3, PT, R100, R174, PT ;  /* 0x000000ae6400720c */ /* 0x000fe40003f66270 */
[----:B------:R-:W-:Y:S02]  /*6360*/  FSEL R104, R104, -INF , !P6 ;  /* 0xff80000068687808 */ /* 0x000fe40007000000 */
[----:B------:R-:W-:Y:S02]  /*6370*/  FSEL R37, R37, -INF , !P5 ;  /* 0xff80000025257808 */ /* 0x000fe40006800000 */
[----:B------:R-:W-:-:S02]  /*6380*/  I2FP.F32.S32 R100, R100 ;  /* 0x0000006400647245 */ /* 0x000fc40000201400 */
[C---:B------:R-:W-:Y:S02]  /*6390*/  ISETP.GE.AND P6, PT, R107.reuse, R175, PT ;  /* 0x000000af6b00720c */ /* 0x040fe40003fc6270 */
[----:B------:R-:W-:Y:S01]  /*63a0*/  ISETP.GE.AND P5, PT, R107, R174, PT ;  /* 0x000000ae6b00720c */ /* 0x000fe20003fa6270 */
[C---:B------:R-:W-:Y:S01]  /*63b0*/  FFMA.FTZ R101, R100.reuse, UR5, R97 ;  /* 0x0000000564657c23 */ /* 0x040fe20008010061 */
[----:B------:R-:W-:Y:S01]  /*63c0*/  I2FP.F32.S32 R107, R107 ;  /* 0x0000006b006b7245 */ /* 0x000fe20000201400 */
[----:B------:R-:W-:Y:S01]  /*63d0*/  FFMA.FTZ R99, R100, UR5, R99 ;  /* 0x0000000564637c23 */ /* 0x000fe20008010063 */
[C---:B------:R-:W-:Y:S01]  /*63e0*/  VIADD R100, R2.reuse, 0x29 ;  /* 0x0000002902647836 */ /* 0x040fe20000000000 */
[----:B------:R-:W-:Y:S01]  /*63f0*/  FSEL R126, R103, -INF , !P0 ;  /* 0xff800000677e7808 */ /* 0x000fe20004000000 */
[----:B------:R-:W-:Y:S02]  /*6400*/  VIADD R97, R2, 0x28 ;  /* 0x0000002802617836 */ /* 0x000fe40000000000 */
[----:B------:R-:W-:Y:S01]  /*6410*/  FFMA.FTZ R96, R107, UR5, R96 ;  /* 0x000000056b607c23 */ /* 0x000fe20008010060 */
[----:B------:R-:W-:Y:S01]  /*6420*/  FSEL R101, R101, -INF , !P2 ;  /* 0xff80000065657808 */ /* 0x000fe20005000000 */
[----:B------:R-:W-:Y:S01]  /*6430*/  FFMA.FTZ R98, R107, UR5, R98 ;  /* 0x000000056b627c23 */ /* 0x000fe20008010062 */
[----:B------:R-:W-:-:S02]  /*6440*/  FSEL R132, R99, -INF , !P3 ;  /* 0xff80000063847808 */ /* 0x000fc40005800000 */
[CC--:B------:R-:W-:Y:S02]  /*6450*/  ISETP.GE.AND P2, PT, R140.reuse, R175.reuse, PT ;  /* 0x000000af8c00720c */ /* 0x0c0fe40003f46270 */
[----:B------:R-:W-:Y:S02]  /*6460*/  ISETP.GE.AND P3, PT, R140, R174, PT ;  /* 0x000000ae8c00720c */ /* 0x000fe40003f66270 */
[----:B------:R-:W-:Y:S02]  /*6470*/  FSEL R103, R96, -INF , !P6 ;  /* 0xff80000060677808 */ /* 0x000fe40007000000 */
[----:B------:R-:W-:Y:S02]  /*6480*/  I2FP.F32.S32 R140, R140 ;  /* 0x0000008c008c7245 */ /* 0x000fe40000201400 */
[----:B------:R-:W-:Y:S02]  /*6490*/  I2FP.F32.S32 R96, R100 ;  /* 0x0000006400607245 */ /* 0x000fe40000201400 */
[----:B------:R-:W-:Y:S01]  /*64a0*/  FSEL R131, R98, -INF , !P5 ;  /* 0xff80000062837808 */ /* 0x000fe20006800000 */
[C---:B------:R-:W-:Y:S01]  /*64b0*/  FFMA.FTZ R121, R140.reuse, UR5, R88 ;  /* 0x000000058c797c23 */ /* 0x040fe20008010058 */
[----:B------:R-:W-:Y:S01]  /*64c0*/  FFMA.FTZ R140, R140, UR5, R90 ;  /* 0x000000058c8c7c23 */ /* 0x000fe2000801005a */
[C---:B------:R-:W-:Y:S01]  /*64d0*/  FFMA.FTZ R93, R96.reuse, UR5, R93 ;  /* 0x00000005605d7c23 */ /* 0x040fe2000801005d */
[----:B------:R-:W-:Y:S01]  /*64e0*/  FFMA.FTZ R95, R96, UR5, R95 ;  /* 0x00000005605f7c23 */ /* 0x000fe2000801005f */
[----:B------:R-:W-:Y:S01]  /*64f0*/  ISETP.GE.AND P6, PT, R100, R175, PT ;  /* 0x000000af6400720c */ /* 0x000fe20003fc6270 */
[----:B------:R-:W-:Y:S01]  /*6500*/  VIADD R90, R2, 0x38 ;  /* 0x00000038025a7836 */ /* 0x000fe20000000000 */
[----:B------:R-:W-:Y:S01]  /*6510*/  ISETP.GE.AND P5, PT, R100, R174, PT ;  /* 0x000000ae6400720c */ /* 0x000fe20003fa6270 */
[C---:B------:R-:W-:Y:S01]  /*6520*/  VIADD R88, R2.reuse, 0x39 ;  /* 0x0000003902587836 */ /* 0x040fe20000000000 */
[----:B------:R-:W-:Y:S01]  /*6530*/  FSEL R123, R93, -INF , !P6 ;  /* 0xff8000005d7b7808 */ /* 0x000fe20007000000 */
[C---:B------:R-:W-:Y:S01]  /*6540*/  VIADD R96, R2.reuse, 0x31 ;  /* 0x0000003102607836 */ /* 0x040fe20000000000 */
        /* <DEDUP_REMOVED lines=8> */
[----:B------:R-:W-:-:S02]  /*65d0*/  FSEL R106, R106, -INF , !P1 ;  /* 0xff8000006a6a7808 */ /* 0x000fc40004800000 */
[----:B------:R-:W-:Y:S02]  /*65e0*/  I2FP.F32.S32 R90, R90 ;  /* 0x0000005a005a7245 */ /* 0x000fe40000201400 */
[----:B------:R-:W-:Y:S02]  /*65f0*/  I2FP.F32.S32 R88, R88 ;  /* 0x0000005800587245 */ /* 0x000fe40000201400 */
[C---:B------:R-:W-:Y:S01]  /*6600*/  ISETP.GE.AND P1, PT, R97.reuse, R175, PT ;  /* 0x000000af6100720c */ /* 0x040fe20003f26270 */
[----:B------:R-:W-:Y:S01]  /*6610*/  FFMA.FTZ R84, R90, UR5, R84 ;  /* 0x000000055a547c23 */ /* 0x000fe20008010054 */
[----:B------:R-:W-:Y:S01]  /*6620*/  ISETP.GE.AND P0, PT, R97, R174, PT ;  /* 0x000000ae6100720c */ /* 0x000fe20003f06270 */
[C---:B------:R-:W-:Y:S01]  /*6630*/  FFMA.FTZ R122, R88.reuse, UR5, R85 ;  /* 0x00000005587a7c23 */ /* 0x040fe20008010055 */
[----:B------:R-:W-:Y:S01]  /*6640*/  I2FP.F32.S32 R97, R97 ;  /* 0x0000006100617245 */ /* 0x000fe20000201400 */
[----:B------:R-:W-:Y:S01]  /*6650*/  FFMA.FTZ R87, R88, UR5, R87 ;  /* 0x0000000558577c23 */ /* 0x000fe20008010057 */
[----:B------:R-:W-:Y:S01]  /*6660*/  VIADD R88, R2, 0x41 ;  /* 0x0000004102587836 */ /* 0x000fe20000000000 */
[----:B------:R-:W-:Y:S01]  /*6670*/  FSEL R124, R84, -INF , !P6 ;  /* 0xff800000547c7808 */ /* 0x000fe20007000000 */
[----:B------:R-:W-:-:S02]  /*6680*/  VIADD R85, R2, 0x40 ;  /* 0x0000004002557836 */ /* 0x000fc40000000000 */
[C---:B------:R-:W-:Y:S01]  /*6690*/  FFMA.FTZ R92, R97.reuse, UR5, R92 ;  /* 0x00000005615c7c23 */ /* 0x040fe2000801005c */
[----:B------:R-:W-:Y:S01]  /*66a0*/  FSEL R122, R122, -INF , !P2 ;  /* 0xff8000007a7a7808 */ /* 0x000fe20005000000 */
[----:B------:R-:W-:Y:S01]  /*66b0*/  FFMA.FTZ R94, R97, UR5, R94 ;  /* 0x00000005615e7c23 */ /* 0x000fe2000801005e */
[----:B------:R-:W-:Y:S01]  /*66c0*/  FSEL R143, R87, -INF , !P3 ;  /* 0xff800000578f7808 */ /* 0x000fe20005800000 */
[----:B------:R-:W-:Y:S01]  /*66d0*/  FFMA.FTZ R86, R90, UR5, R86 ;  /* 0x000000055a567c23 */ /* 0x000fe20008010056 */
[----:B------:R-:W-:Y:S01]  /*66e0*/  I2FP.F32.S32 R84, R88 ;  /* 0x0000005800547245 */ /* 0x000fe20000201400 */
[----:B------:R-:W-:Y:S01]  /*66f0*/  VIADD R90, R2, 0xe8 ;  /* 0x000000e8025a7836 */ /* 0x000fe20000000000 */
[C---:B------:R-:W-:Y:S02]  /*6700*/  ISETP.GE.AND P2, PT, R214.reuse, R175, PT ;  /* 0x000000afd600720c */ /* 0x040fe40003f46270 */
[----:B------:R-:W-:Y:S01]  /*6710*/  ISETP.GE.AND P3, PT, R214, R174, PT ;  /* 0x000000aed600720c */ /* 0x000fe20003f66270 */
[----:B------:R-:W-:Y:S01]  /*6720*/  FFMA.FTZ R119, R84, UR5, R81 ;  /* 0x0000000554777c23 */ /* 0x000fe20008010051 */
[----:B------:R-:W-:Y:S01]  /*6730*/  FSEL R107, R92, -INF , !P1 ;  /* 0xff8000005c6b7808 */ /* 0x000fe20004800000 */
[----:B------:R-:W-:Y:S01]  /*6740*/  FFMA.FTZ R83, R84, UR5, R83 ;  /* 0x0000000554537c23 */ /* 0x000fe20008010053 */
[----:B------:R-:W-:Y:S01]  /*6750*/  I2FP.F32.S32 R214, R214 ;  /* 0x000000d600d67245 */ /* 0x000fe20000201400 */
[----:B------:R-:W-:Y:S01]  /*6760*/  VIADD R84, R2, 0x49 ;  /* 0x0000004902547836 */ /* 0x000fe20000000000 */
[----:B------:R-:W-:-:S02]  /*6770*/  I2FP.F32.S32 R92, R96 ;  /* 0x00000060005c7245 */ /* 0x000fc40000201400 */
        /* <DEDUP_REMOVED lines=18> */
[----:B------:R-:W-:Y:S02]  /*68a0*/  I2FP.F32.S32 R85, R85 ;  /* 0x0000005500557245 */ /* 0x000fe40000201400 */
[----:B------:R-:W-:Y:S02]  /*68b0*/  I2FP.F32.S32 R76, R76 ;  /* 0x0000004c004c7245 */ /* 0x000fe40000201400 */
[----:B------:R-:W-:Y:S01]  /*68c0*/  FSEL R141, R86, -INF , !P5 ;  /* 0xff800000568d7808 */ /* 0x000fe20006800000 */
[----:B------:R-:W-:Y:S01]  /*68d0*/  FFMA.FTZ R80, R85, UR5, R80 ;  /* 0x0000000555507c23 */ /* 0x000fe20008010050 */
[-C--:B------:R-:W-:Y:S01]  /*68e0*/  ISETP.GE.AND P6, PT, R88, R175.reuse, PT ;  /* 0x000000af5800720c */ /* 0x080fe20003fc6270 */
[----:B------:R-:W-:Y:S01]  /*68f0*/  FFMA.FTZ R135, R76, UR5, R73 ;  /* 0x000000054c877c23 */ /* 0x000fe20008010049 */
[-C--:B------:R-:W-:Y:S01]  /*6900*/  ISETP.GE.AND P5, PT, R88, R174.reuse, PT ;  /* 0x000000ae5800720c */ /* 0x080fe20003fa6270 */
[----:B------:R-:W-:Y:S01]  /*6910*/  FFMA.FTZ R75, R76, UR5, R75 ;  /* 0x000000054c4b7c23 */ /* 0x000fe2000801004b */
[----:B------:R-:W-:Y:S01]  /*6920*/  FSEL R119, R119, -INF , !P6 ;  /* 0xff80000077777808 */ /* 0x000fe20007000000 */
[----:B------:R-:W-:Y:S01]  /*6930*/  FFMA.FTZ R82, R85, UR5, R82 ;  /* 0x0000000555527c23 */ /* 0x000fe20008010052 */
[----:B------:R-:W-:Y:S01]  /*6940*/  FSEL R248, R83, -INF , !P5 ;  /* 0xff80000053f87808 */ /* 0x000fe20006800000 */
[----:B------:R-:W-:Y:S01]  /*6950*/  VIADD R76, R2, 0x59 ;  /* 0x00000059024c7836 */ /* 0x000fe20000000000 */
[----:B------:R-:W-:Y:S01]  /*6960*/  ISETP.GE.AND P6, PT, R78, R175, PT ;  /* 0x000000af4e00720c */ /* 0x000fe20003fc6270 */
[----:B------:R-:W-:Y:S01]  /*6970*/  VIADD R73, R2, 0x58 ;  /* 0x0000005802497836 */ /* 0x000fe20000000000 */
[----:B------:R-:W-:Y:S01]  /*6980*/  ISETP.GE.AND P5, PT, R78, R174, PT ;  /* 0x000000ae4e00720c */ /* 0x000fe20003fa6270 */
[----:B------:R-:W-:Y:S01]  /*6990*/  VIADD R85, R2, 0xd9 ;  /* 0x000000d902557836 */ /* 0x000fe20000000000 */
[----:B------:R-:W-:Y:S01]  /*69a0*/  FSEL R120, R80, -INF , !P1 ;  /* 0xff80000050787808 */ /* 0x000fe20004800000 */
[----:B------:R-:W-:Y:S01]  /*69b0*/  VIADD R83, R2, 0xe1 ;  /* 0x000000e102537836 */ /* 0x000fe20000000000 */
[----:B------:R-:W-:-:S02]  /*69c0*/  I2FP.F32.S32 R78, R78 ;  /* 0x0000004e004e7245 */ /* 0x000fc40000201400 */
[----:B------:R-:W-:Y:S02]  /*69d0*/  FSEL R135, R135, -INF , !P2 ;  /* 0xff80000087877808 */ /* 0x000fe40005000000 */
[----:B------:R-:W-:Y:S01]  /*69e0*/  FSEL R210, R75, -INF , !P3 ;  /* 0xff8000004bd27808 */ /* 0x000fe20005800000 */
[C---:B------:R-:W-:Y:S01]  /*69f0*/  FFMA.FTZ R72, R78.reuse, UR5, R72 ;  /* 0x000000054e487c23 */ /* 0x040fe20008010048 */
[----:B------:R-:W-:Y:S01]  /*6a00*/  I2FP.F32.S32 R80, R84 ;  /* 0x0000005400507245 */ /* 0x000fe20000201400 */
[----:B------:R-:W-:Y:S01]  /*6a10*/  FFMA.FTZ R74, R78, UR5, R74 ;  /* 0x000000054e4a7c23 */ /* 0x000fe2000801004a */
[C---:B------:R-:W-:Y:S02]  /*6a20*/  ISETP.GE.AND P2, PT, R203.reuse, R175, PT ;  /* 0x000000afcb00720c */ /* 0x040fe40003f46270 */
[----:B------:R-:W-:Y:S01]  /*6a30*/  ISETP.GE.AND P3, PT, R203, R174, PT ;  /* 0x000000aecb00720c */ /* 0x000fe20003f66270 */
[C---:B------:R-:W-:Y:S01]  /*6a40*/  FFMA.FTZ R77, R80.reuse, UR5, R77 ;  /* 0x00000005504d7c23 */ /* 0x040fe2000801004d */
[----:B------:R-:W-:Y:S01]  /*6a50*/  I2FP.F32.S32 R203, R203 ;  /* 0x000000cb00cb7245 */ /* 0x000fe20000201400 */
[----:B------:R-:W-:Y:S01]  /*6a60*/  FFMA.FTZ R79, R80, UR5, R79 ;  /* 0x00000005504f7c23 */ /* 0x000fe2000801004f */
[----:B------:R-:W-:-:S02]  /*6a70*/  FSEL R249, R82, -INF , !P0 ;  /* 0xff80000052f97808 */ /* 0x000fc40004000000 */
[C---:B------:R-:W-:Y:S01]  /*6a80*/  ISETP.GE.AND P1, PT, R84.reuse, R175, PT ;  /* 0x000000af5400720c */ /* 0x040fe20003f26270 */
[C---:B------:R-:W-:Y:S01]  /*6a90*/  FFMA.FTZ R252, R203.reuse, UR5, R64 ;  /* 0x00000005cbfc7c23 */ /* 0x040fe20008010040 */
[----:B------:R-:W-:Y:S01]  /*6aa0*/  ISETP.GE.AND P0, PT, R84, R174, PT ;  /* 0x000000ae5400720c */ /* 0x000fe20003f06270 */
[----:B------:R-:W-:Y:S01]  /*6ab0*/  FFMA.FTZ R203, R203, UR5, R66 ;  /* 0x00000005cbcb7c23 */ /* 0x000fe20008010042 */
[----:B------:R-:W-:Y:S01]  /*6ac0*/  VIADD R64, R2, 0x69 ;  /* 0x0000006902407836 */ /* 0x000fe20000000000 */
[----:B------:R-:W-:Y:S01]  /*6ad0*/  FSEL R130, R72, -INF , !P6 ;  /* 0xff80000048827808 */ /* 0x000fe20007000000 */
[C---:B------:R-:W-:Y:S01]  /*6ae0*/  VIADD R66, R2.reuse, 0x68 ;  /* 0x0000006802427836 */ /* 0x040fe20000000000 */
[----:B------:R-:W-:Y:S01]  /*6af0*/  FSEL R129, R77, -INF , !P1 ;  /* 0xff8000004d817808 */ /* 0x000fe20004800000 */
[C---:B------:R-:W-:Y:S01]  /*6b00*/  VIADD R77, R2.reuse, 0xd8 ;  /* 0x000000d8024d7836 */ /* 0x040fe20000000000 */
[----:B------:R-:W-:Y:S01]  /*6b10*/  FSEL R213, R79, -INF , !P0 ;  /* 0xff8000004fd57808 */ /* 0x000fe20004000000 */
[----:B------:R-:W-:Y:S01]  /*6b20*/  VIADD R84, R2, 0xe0 ;  /* 0x000000e002547836 */ /* 0x000fe20000000000 */
[----:B------:R-:W-:-:S02]  /*6b30*/  I2FP.F32.S32 R72, R76 ;  /* 0x0000004c00487245 */ /* 0x000fc40000201400 */
[C---:B------:R-:W-:Y:S02]  /*6b40*/  ISETP.GE.AND P1, PT, R73.reuse, R175, PT ;  /* 0x000000af4900720c */ /* 0x040fe40003f26270 */
[-C--:B------:R-:W-:Y:S01]  /*6b50*/  ISETP.GE.AND P0, PT, R73, R174.reuse, PT ;  /* 0x000000ae4900720c */ /* 0x080fe20003f06270 */
[C---:B------:R-:W-:Y:S01]  /*6b60*/  FFMA.FTZ R69, R72.reuse, UR5, R69 ;  /* 0x0000000548457c23 */ /* 0x040fe20008010045 */
[----:B------:R-:W-:Y:S01]  /*6b70*/  I2FP.F32.S32 R73, R73 ;  /* 0x0000004900497245 */ /* 0x000fe20000201400 */
[----:B------:R-:W-:Y:S01]  /*6b80*/  FFMA.FTZ R71, R72, UR5, R71 ;  /* 0x0000000548477c23 */ /* 0x000fe20008010047 */
[----:B------:R-:W-:Y:S01]  /*6b90*/  FSEL R252, R252, -INF , !P2 ;  /* 0xff800000fcfc7808 */ /* 0x000fe20005000000 */
[----:B------:R-:W-:Y:S01]  /*6ba0*/  VIADD R72, R2, 0x61 ;  /* 0x0000006102487836 */ /* 0x000fe20000000000 */
[----:B------:R-:W-:Y:S01]  /*6bb0*/  FSEL R203, R203, -INF , !P3 ;  /* 0xff800000cbcb7808 */ /* 0x000fe20005800000 */
[C---:B------:R-:W-:Y:S01]  /*6bc0*/  FFMA.FTZ R68, R73.reuse, UR5, R68 ;  /* 0x0000000549447c23 */ /* 0x040fe20008010044 */
[C---:B------:R-:W-:Y:S01]  /*6bd0*/  ISETP.GE.AND P2, PT, R64.reuse, R175, PT ;  /* 0x000000af4000720c */ /* 0x040fe20003f46270 */
[----:B------:R-:W-:Y:S01]  /*6be0*/  FFMA.FTZ R70, R73, UR5, R70 ;  /* 0x0000000549467c23 */ /* 0x000fe20008010046 */
[----:B------:R-:W-:-:S02]  /*6bf0*/  ISETP.GE.AND P3, PT, R64, R174, PT ;  /* 0x000000ae4000720c */ /* 0x000fc40003f66270 */
[----:B------:R-:W-:Y:S02]  /*6c00*/  I2FP.F32.S32 R64, R64 ;  /* 0x0000004000407245 */ /* 0x000fe40000201400 */
[----:B------:R-:W-:Y:S02]  /*6c10*/  FSEL R211, R74, -INF , !P5 ;  /* 0xff8000004ad37808 */ /* 0x000fe40006800000 */
[-C--:B------:R-:W-:Y:S01]  /*6c20*/  ISETP.GE.AND P6, PT, R76, R175.reuse, PT ;  /* 0x000000af4c00720c */ /* 0x080fe20003fc6270 */
[----:B------:R-:W-:Y:S01]  /*6c30*/  FFMA.FTZ R247, R64, UR5, R61 ;  /* 0x0000000540f77c23 */ /* 0x000fe2000801003d */
[----:B------:R-:W-:Y:S01]  /*6c40*/  ISETP.GE.AND P5, PT, R76, R174, PT ;  /* 0x000000ae4c00720c */ /* 0x000fe20003fa6270 */
[----:B------:R-:W-:Y:S01]  /*6c50*/  FFMA.FTZ R63, R64, UR5, R63 ;  /* 0x00000005403f7c23 */ /* 0x000fe2000801003f */
[----:B------:R-:W-:Y:S01]  /*6c60*/  FSEL R231, R69, -INF , !P6 ;  /* 0xff80000045e77808 */ /* 0x000fe20007000000 */
[C---:B------:R-:W-:Y:S01]  /*6c70*/  VIADD R64, R2.reuse, 0x71 ;  /* 0x0000007102407836 */ /* 0x040fe20000000000 */
[----:B------:R-:W-:Y:S01]  /*6c80*/  FSEL R206, R71, -INF , !P5 ;  /* 0xff80000047ce7808 */ /* 0x000fe20006800000 */
[----:B------:R-:W-:Y:S01]  /*6c90*/  VIADD R61, R2, 0x70 ;  /* 0x00000070023d7836 */ /* 0x000fe20000000000 */
[----:B------:R-:W-:-:S02]  /*6ca0*/  ISETP.GE.AND P6, PT, R66, R175, PT ;  /* 0x000000af4200720c */ /* 0x000fc40003fc6270 */
[----:B------:R-:W-:Y:S02]  /*6cb0*/  ISETP.GE.AND P5, PT, R66, R174, PT ;  /* 0x000000ae4200720c */ /* 0x000fe40003fa6270 */
[----:B------:R-:W-:Y:S02]  /*6cc0*/  FSEL R232, R68, -INF , !P1 ;  /* 0xff80000044e87808 */ /* 0x000fe40004800000 */
[----:B------:R-:W-:Y:S02]  /*6cd0*/  I2FP.F32.S32 R66, R66 ;  /* 0x0000004200427245 */ /* 0x000fe40000201400 */
[----:B------:R-:W-:Y:S02]  /*6ce0*/  I2FP.F32.S32 R68, R72 ;  /* 0x0000004800447245 */ /* 0x000fe40000201400 */
[----:B------:R-:W-:Y:S01]  /*6cf0*/  FSEL R247, R247, -INF , !P2 ;  /* 0xff800000f7f77808 */ /* 0x000fe20005000000 */
[----:B------:R-:W-:Y:S01]  /*6d00*/  FFMA.FTZ R60, R66, UR5, R60 ;  /* 0x00000005423c7c23 */ /* 0x000fe2000801003c */
[----:B------:R-:W-:Y:S01]  /*6d10*/  FSEL R187, R63, -INF , !P3 ;  /* 0xff8000003fbb7808 */ /* 0x000fe20005800000 */
[----:B------:R-:W-:Y:S01]  /*6d20*/  FFMA.FTZ R65, R68, UR5, R65 ;  /* 0x0000000544417c23 */ /* 0x000fe20008010041 */
[----:B------:R-:W-:Y:S01]  /*6d30*/  ISETP.GE.AND P2, PT, R196, R175, PT ;  /* 0x000000afc400720c */ /* 0x000fe20003f46270 */
[----:B------:R-:W-:Y:S01]  /*6d40*/  FFMA.FTZ R67, R68, UR5, R67 ;  /* 0x0000000544437c23 */ /* 0x000fe20008010043 */
[----:B------:R-:W-:Y:S01]  /*6d50*/  ISETP.GE.AND P3, PT, R196, R174, PT ;  /* 0x000000aec400720c */ /* 0x000fe20003f66270 */
[----:B------:R-:W-:Y:S01]  /*6d60*/  FFMA.FTZ R62, R66, UR5, R62 ;  /* 0x00000005423e7c23 */ /* 0x000fe2000801003e */
[----:B------:R-:W-:-:S02]  /*6d70*/  I2FP.F32.S32 R196, R196 ;  /* 0x000000c400c47245 */ /* 0x000fc40000201400 */
[----:B------:R-:W-:Y:S02]  /*6d80*/  FSEL R209, R70, -INF , !P0 ;  /* 0xff80000046d17808 */ /* 0x000fe40004000000 */
[----:B------:R-:W-:Y:S01]  /*6d90*/  ISETP.GE.AND P1, PT, R72, R175, PT ;  /* 0x000000af4800720c */ /* 0x000fe20003f26270 */
[----:B------:R-:W-:Y:S01]  /*6da0*/  FFMA.FTZ R208, R196, UR5, R52 ;  /* 0x00000005c4d07c23 */ /* 0x000fe20008010034 */
[----:B------:R-:W-:Y:S01]  /*6db0*/  ISETP.GE.AND P0, PT, R72, R174, PT ;  /* 0x000000ae4800720c */ /* 0x000fe20003f06270 */
[----:B------:R-:W-:Y:S01]  /*6dc0*/  FFMA.FTZ R196, R196, UR5, R54 ;  /* 0x00000005c4c47c23 */ /* 0x000fe20008010036 */
        /* <DEDUP_REMOVED lines=8> */
[----:B------:R-:W-:Y:S01]  /*6e50*/  ISETP.GE.AND P0, PT, R61, R174, PT ;  /* 0x000000ae3d00720c */ /* 0x000fe20003f06270 */
[C---:B------:R-:W-:Y:S01]  /*6e60*/  FFMA.FTZ R57, R60.reuse, UR5, R57 ;  /* 0x000000053c397c23 */ /* 0x040fe20008010039 */
[----:B------:R-:W-:Y:S01]  /*6e70*/  I2FP.F32.S32 R61, R61 ;  /* 0x0000003d003d7245 */ /* 0x000fe20000201400 */
[----:B------:R-:W-:Y:S01]  /*6e80*/  FFMA.FTZ R59, R60, UR5, R59 ;  /* 0x000000053c3b7c23 */ /* 0x000fe2000801003b */
[----:B------:R-:W-:Y:S01]  /*6e90*/  FSEL R208, R208, -INF , !P2 ;  /* 0xff800000d0d07808 */ /* 0x000fe20005000000 */
[----:B------:R-:W-:Y:S01]  /*6ea0*/  VIADD R60, R2, 0x79 ;  /* 0x00000079023c7836 */ /* 0x000fe20000000000 */
[----:B------:R-:W-:Y:S01]  /*6eb0*/  FSEL R196, R196, -INF , !P3 ;  /* 0xff800000c4c47808 */ /* 0x000fe20005800000 */
[C---:B------:R-:W-:Y:S01]  /*6ec0*/  FFMA.FTZ R56, R61.reuse, UR5, R56 ;  /* 0x000000053d387c23 */ /* 0x040fe20008010038 */
[----:B------:R-:W-:Y:S01]  /*6ed0*/  FSEL R202, R62, -INF , !P5 ;  /* 0xff8000003eca7808 */ /* 0x000fe20006800000 */
[----:B------:R-:W-:Y:S01]  /*6ee0*/  FFMA.FTZ R58, R61, UR5, R58 ;  /* 0x000000053d3a7c23 */ /* 0x000fe2000801003a */
[----:B------:R-:W-:-:S02]  /*6ef0*/  ISETP.GE.AND P2, PT, R52, R175, PT ;  /* 0x000000af3400720c */ /* 0x000fc40003f46270 */
[-C--:B------:R-:W-:Y:S02]  /*6f00*/  ISETP.GE.AND P3, PT, R52, R174.reuse, PT ;  /* 0x000000ae3400720c */ /* 0x080fe40003f66270 */
[CC--:B------:R-:W-:Y:S02]  /*6f10*/  ISETP.GE.AND P6, PT, R64.reuse, R175.reuse, PT ;  /* 0x000000af4000720c */ /* 0x0c0fe40003fc6270 */
[----:B------:R-:W-:Y:S02]  /*6f20*/  ISETP.GE.AND P5, PT, R64, R174, PT ;  /* 0x000000ae4000720c */ /* 0x000fe40003fa6270 */
[----:B------:R-:W-:Y:S02]  /*6f30*/  I2FP.F32.S32 R52, R52 ;  /* 0x0000003400347245 */ /* 0x000fe40000201400 */
[----:B------:R-:W-:Y:S02]  /*6f40*/  FSEL R212, R57, -INF , !P6 ;  /* 0xff80000039d47808 */ /* 0x000fe40007000000 */
[----:B------:R-:W-:Y:S01]  /*6f50*/  FSEL R200, R59, -INF , !P5 ;  /* 0xff8000003bc87808 */ /* 0x000fe20006800000 */
[----:B------:R-:W-:Y:S01]  /*6f60*/  FFMA.FTZ R189, R52, UR5, R49 ;  /* 0x0000000534bd7c23 */ /* 0x000fe20008010031 */
[----:B------:R-:W-:Y:S01]  /*6f70*/  ISETP.GE.AND P6, PT, R54, R175, PT ;  /* 0x000000af3600720c */ /* 0x000fe20003fc6270 */
[----:B------:R-:W-:Y:S01]  /*6f80*/  FFMA.FTZ R51, R52, UR5, R51 ;  /* 0x0000000534337c23 */ /* 0x000fe20008010033 */
[----:B------:R-:W-:Y:S01]  /*6f90*/  ISETP.GE.AND P5, PT, R54, R174, PT ;  /* 0x000000ae3600720c */ /* 0x000fe20003fa6270 */
[----:B------:R-:W-:Y:S01]  /*6fa0*/  VIADD R52, R2, 0x89 ;  /* 0x0000008902347836 */ /* 0x000fe20000000000 */
[----:B------:R-:W-:Y:S01]  /*6fb0*/  FSEL R215, R56, -INF , !P1 ;  /* 0xff80000038d77808 */ /* 0x000fe20004800000 */
[----:B------:R-:W-:Y:S01]  /*6fc0*/  VIADD R49, R2, 0x88 ;  /* 0x0000008802317836 */ /* 0x000fe20000000000 */
[----:B------:R-:W-:-:S02]  /*6fd0*/  I2FP.F32.S32 R54, R54 ;  /* 0x0000003600367245 */ /* 0x000fc40000201400 */
[----:B------:R-:W-:Y:S02]  /*6fe0*/  I2FP.F32.S32 R56, R60 ;  /* 0x0000003c00387245 */ /* 0x000fe40000201400 */
[----:B------:R-:W-:Y:S01]  /*6ff0*/  FSEL R189, R189, -INF , !P2 ;  /* 0xff800000bdbd7808 */ /* 0x000fe20005000000 */
[----:B------:R-:W-:Y:S01]  /*7000*/  FFMA.FTZ R48, R54, UR5, R48 ;  /* 0x0000000536307c23 */ /* 0x000fe20008010030 */
[----:B------:R-:W-:Y:S01]  /*7010*/  FSEL R184, R51, -INF , !P3 ;  /* 0xff80000033b87808 */ /* 0x000fe20005800000 */
[C---:B------:R-:W-:Y:S01]  /*7020*/  FFMA.FTZ R53, R56.reuse, UR5, R53 ;  /* 0x0000000538357c23 */ /* 0x040fe20008010035 */
[C---:B------:R-:W-:Y:S01]  /*7030*/  ISETP.GE.AND P2, PT, R177.reuse, R175, PT ;  /* 0x000000afb100720c */ /* 0x040fe20003f46270 */
[----:B------:R-:W-:Y:S01]  /*7040*/  FFMA.FTZ R55, R56, UR5, R55 ;  /* 0x0000000538377c23 */ /* 0x000fe20008010037 */
[----:B------:R-:W-:Y:S01]  /*7050*/  ISETP.GE.AND P3, PT, R177, R174, PT ;  /* 0x000000aeb100720c */ /* 0x000fe20003f66270 */
[----:B------:R-:W-:Y:S01]  /*7060*/  FFMA.FTZ R50, R54, UR5, R50 ;  /* 0x0000000536327c23 */ /* 0x000fe20008010032 */
[----:B------:R-:W-:-:S02]  /*7070*/  FSEL R201, R58, -INF , !P0 ;  /* 0xff8000003ac97808 */ /* 0x000fc40004000000 */
[----:B------:R-:W-:Y:S02]  /*7080*/  I2FP.F32.S32 R177, R177 ;  /* 0x000000b100b17245 */ /* 0x000fe40000201400 */
[CC--:B------:R-:W-:Y:S02]  /*7090*/  ISETP.GE.AND P1, PT, R60.reuse, R175.reuse, PT ;  /* 0x000000af3c00720c */ /* 0x0c0fe40003f26270 */
[----:B------:R-:W-:Y:S01]  /*70a0*/  ISETP.GE.AND P0, PT, R60, R174, PT ;  /* 0x000000ae3c00720c */ /* 0x000fe20003f06270 */
[C---:B------:R-:W-:Y:S01]  /*70b0*/  FFMA.FTZ R197, R177.reuse, UR5, R40 ;  /* 0x00000005b1c57c23 */ /* 0x040fe20008010028 */
[----:B------:R-:W-:Y:S01]  /*70c0*/  FSEL R205, R48, -INF , !P6 ;  /* 0xff80000030cd7808 */ /* 0x000fe20007000000 */
[----:B------:R-:W-:Y:S01]  /*70d0*/  FFMA.FTZ R177, R177, UR5, R42 ;  /* 0x00000005b1b17c23 */ /* 0x000fe2000801002a */
[----:B------:R-:W-:Y:S01]  /*70e0*/  FSEL R207, R53, -INF , !P1 ;  /* 0xff80000035cf7808 */ /* 0x000fe20004800000 */
[C---:B------:R-:W-:Y:S01]  /*70f0*/  VIADD R40, R2.reuse, 0x99 ;  /* 0x0000009902287836 */ /* 0x040fe20000000000 */
[----:B------:R-:W-:Y:S01]  /*7100*/  FSEL R194, R55, -INF , !P0 ;  /* 0xff80000037c27808 */ /* 0x000fe20004000000 */
[C---:B------:R-:W-:Y:S01]  /*7110*/  VIADD R42, R2.reuse, 0x98 ;  /* 0x00000098022a7836 */ /* 0x040fe20000000000 */
[----:B------:R-:W-:Y:S01]  /*7120*/  I2FP.F32.S32 R48, R52 ;  /* 0x0000003400307245 */ /* 0x000fe20000201400 */
[----:B------:R-:W-:Y:S01]  /*7130*/  VIADD R60, R2, 0xa8 ;  /* 0x000000a8023c7836 */ /* 0x000fe20000000000 */
[----:B------:R-:W-:-:S02]  /*7140*/  ISETP.GE.AND P1, PT, R49, R175, PT ;  /* 0x000000af3100720c */ /* 0x000fc40003f26270 */
[-C--:B------:R-:W-:Y:S01]  /*7150*/  ISETP.GE.AND P0, PT, R49, R174.reuse, PT ;  /* 0x000000ae3100720c */ /* 0x080fe20003f06270 */
[C---:B------:R-:W-:Y:S01]  /*7160*/  FFMA.FTZ R45, R48.reuse, UR5, R45 ;  /* 0x00000005302d7c23 */ /* 0x040fe2000801002d */
[----:B------:R-:W-:Y:S01]  /*7170*/  I2FP.F32.S32 R49, R49 ;  /* 0x0000003100317245 */ /* 0x000fe20000201400 */
[----:B------:R-:W-:Y:S01]  /*7180*/  FFMA.FTZ R47, R48, UR5, R47 ;  /* 0x00000005302f7c23 */ /* 0x000fe2000801002f */
[----:B------:R-:W-:Y:S01]  /*7190*/  FSEL R185, R50, -INF , !P5 ;  /* 0xff80000032b97808 */ /* 0x000fe20006800000 */
[----:B------:R-:W-:Y:S01]  /*71a0*/  VIADD R48, R2, 0x91 ;  /* 0x0000009102307836 */ /* 0x000fe20000000000 */
[C---:B------:R-:W-:Y:S01]  /*71b0*/  ISETP.GE.AND P6, PT, R52.reuse, R175, PT ;  /* 0x000000af3400720c */ /* 0x040fe20003fc6270 */
[C---:B------:R-:W-:Y:S01]  /*71c0*/  FFMA.FTZ R44, R49.reuse, UR5, R44 ;  /* 0x00000005312c7c23 */ /* 0x040fe2000801002c */
[----:B------:R-:W-:Y:S01]  /*71d0*/  ISETP.GE.AND P5, PT, R52, R174, PT ;  /* 0x000000ae3400720c */ /* 0x000fe20003fa6270 */
[----:B------:R-:W-:Y:S01]  /*71e0*/  FFMA.FTZ R46, R49, UR5, R46 ;  /* 0x00000005312e7c23 */ /* 0x000fe2000801002e */
[----:B------:R-:W-:-:S02]  /*71f0*/  FSEL R197, R197, -INF , !P2 ;  /* 0xff800000c5c57808 */ /* 0x000fc40005000000 */
[----:B------:R-:W-:Y:S02]  /*7200*/  FSEL R177, R177, -INF , !P3 ;  /* 0xff800000b1b17808 */ /* 0x000fe40005800000 */
        /* <DEDUP_REMOVED lines=10> */
[----:B------:R-:W-:-:S02]  /*72b0*/  FSEL R198, R44, -INF , !P1 ;  /* 0xff8000002cc67808 */ /* 0x000fc40004800000 */
[----:B------:R-:W-:Y:S02]  /*72c0*/  I2FP.F32.S32 R42, R42 ;  /* 0x0000002a002a7245 */ /* 0x000fe40000201400 */
[----:B------:R-:W-:Y:S02]  /*72d0*/  I2FP.F32.S32 R44, R48 ;  /* 0x00000030002c7245 */ /* 0x000fe40000201400 */
[----:B------:R-:W-:Y:S01]  /*72e0*/  FSEL R182, R137, -INF , !P2 ;  /* 0xff80000089b67808 */ /* 0x000fe20005000000 */
[C---:B------:R-:W-:Y:S01]  /*72f0*/  FFMA.FTZ R136, R42.reuse, UR5, R136 ;  /* 0x000000052a887c23 */ /* 0x040fe20008010088 */
[----:B------:R-:W-:Y:S01]  /*7300*/  FFMA.FTZ R138, R42, UR5, R138 ;  /* 0x000000052a8a7c23 */ /* 0x000fe2000801008a */
[----:B------:R-:W-:Y:S01]  /*7310*/  FFMA.FTZ R41, R44, UR5, R41 ;  /* 0x000000052c297c23 */ /* 0x000fe20008010029 */
[----:B------:R-:W-:Y:S01]  /*7320*/  FSEL R169, R139, -INF , !P3 ;  /* 0xff8000008ba97808 */ /* 0x000fe20005800000 */
[----:B------:R-:W-:Y:S01]  /*7330*/  VIADD R42, R2, 0xa0 ;  /* 0x000000a0022a7836 */ /* 0x000fe20000000000 */
[-C--:B------:R-:W-:Y:S01]  /*7340*/  ISETP.GE.AND P1, PT, R48, R175.reuse, PT ;  /* 0x000000af3000720c */ /* 0x080fe20003f26270 */
[----:B------:R-:W-:Y:S01]  /*7350*/  FFMA.FTZ R43, R44, UR5, R43 ;  /* 0x000000052c2b7c23 */ /* 0x000fe2000801002b */
[----:B------:R-:W-:-:S02]  /*7360*/  ISETP.GE.AND P2, PT, R60, R175, PT ;  /* 0x000000af3c00720c */ /* 0x000fc40003f46270 */
[----:B------:R-:W-:Y:S02]  /*7370*/  ISETP.GE.AND P3, PT, R60, R174, PT ;  /* 0x000000ae3c00720c */ /* 0x000fe40003f66270 */
[----:B------:R-:W-:Y:S02]  /*7380*/  I2FP.F32.S32 R60, R60 ;  /* 0x0000003c003c7245 */ /* 0x000fe40000201400 */
[----:B------:R-:W-:Y:S02]  /*7390*/  FSEL R186, R136, -INF , !P6 ;  /* 0xff80000088ba7808 */ /* 0x000fe40007000000 */
[----:B------:R-:W-:Y:S01]  /*73a0*/  FSEL R176, R138, -INF , !P5 ;  /* 0xff8000008ab07808 */ /* 0x000fe20006800000 */
[C---:B------:R-:W-:Y:S01]  /*73b0*/  FFMA.FTZ R171, R60.reuse, UR5, R24 ;  /* 0x000000053cab7c23 */ /* 0x040fe20008010018 */
[----:B------:R-:W-:Y:S01]  /*73c0*/  FSEL R195, R41, -INF , !P1 ;  /* 0xff80000029c37808 */ /* 0x000fe20004800000 */
[----:B------:R-:W-:Y:S01]  /*73d0*/  FFMA.FTZ R60, R60, UR5, R26 ;  /* 0x000000053c3c7c23 */ /* 0x000fe2000801001a */
[----:B------:R-:W-:Y:S01]  /*73e0*/  ISETP.GE.AND P6, PT, R40, R175, PT ;  /* 0x000000af2800720c */ /* 0x000fe20003fc6270 */
[----:B------:R-:W-:Y:S01]  /*73f0*/  VIADD R24, R2, 0xb1 ;  /* 0x000000b102187836 */ /* 0x000fe20000000000 */
[----:B------:R-:W-:Y:S01]  /*7400*/  ISETP.GE.AND P5, PT, R40, R174, PT ;  /* 0x000000ae2800720c */ /* 0x000fe20003fa6270 */
[----:B------:R-:W-:Y:S01]  /*7410*/  VIADD R26, R2, 0xb0 ;  /* 0x000000b0021a7836 */ /* 0x000fe20000000000 */
[----:B------:R-:W-:-:S02]  /*7420*/  I2FP.F32.S32 R41, R42 ;  /* 0x0000002a00297245 */ /* 0x000fc40000201400 */
[----:B------:R-:W-:Y:S02]  /*7430*/  I2FP.F32.S32 R40, R40 ;  /* 0x0000002800287245 */ /* 0x000fe40000201400 */
[----:B------:R-:W-:Y:S01]  /*7440*/  FSEL R183, R46, -INF , !P0 ;  /* 0xff8000002eb77808 */ /* 0x000fe20004000000 */
[C---:B------:R-:W-:Y:S01]  /*7450*/  FFMA.FTZ R28, R41.reuse, UR5, R28 ;  /* 0x00000005291c7c23 */ /* 0x040fe2000801001c */
[----:B------:R-:W-:Y:S01]  /*7460*/  ISETP.GE.AND P1, PT, R42, R175, PT ;  /* 0x000000af2a00720c */ /* 0x000fe20003f26270 */
[C---:B------:R-:W-:Y:S01]  /*7470*/  FFMA.FTZ R29, R40.reuse, UR5, R29 ;  /* 0x00000005281d7c23 */ /* 0x040fe2000801001d */
[----:B------:R-:W-:Y:S01]  /*7480*/  FFMA.FTZ R31, R40, UR5, R31 ;  /* 0x00000005281f7c23 */ /* 0x000fe2000801001f */
[----:B------:R-:W-:Y:S01]  /*7490*/  VIADD R40, R2, 0xa9 ;  /* 0x000000a902287836 */ /* 0x000fe20000000000 */
        /* <DEDUP_REMOVED lines=9> */
[C---:B------:R-:W-:Y:S01]  /*7530*/  FFMA.FTZ R64, R24.reuse, UR5, R21 ;  /* 0x0000000518407c23 */ /* 0x040fe20008010015 */
[----:B------:R-:W-:Y:S01]  /*7540*/  FSEL R138, R31, -INF , !P5 ;  /* 0xff8000001f8a7808 */ /* 0x000fe20006800000 */
[----:B------:R-:W-:Y:S01]  /*7550*/  FFMA.FTZ R23, R24, UR5, R23 ;  /* 0x0000000518177c23 */ /* 0x000fe20008010017 */
[----:B------:R-:W-:Y:S01]  /*7560*/  FSEL R178, R43, -INF , !P0 ;  /* 0xff8000002bb27808 */ /* 0x000fe20004000000 */
[C---:B------:R-:W-:Y:S01]  /*7570*/  VIADD R21, R2.reuse, 0xb8 ;  /* 0x000000b802157836 */ /* 0x040fe20000000000 */
[----:B------:R-:W-:Y:S01]  /*7580*/  I2FP.F32.S32 R28, R40 ;  /* 0x00000028001c7245 */ /* 0x000fe20000201400 */
[----:B------:R-:W-:Y:S01]  /*7590*/  VIADD R24, R2, 0xb9 ;  /* 0x000000b902187836 */ /* 0x000fe20000000000 */
[----:B------:R-:W-:-:S02]  /*75a0*/  ISETP.GE.AND P6, PT, R26, R175, PT ;  /* 0x000000af1a00720c */ /* 0x000fc40003fc6270 */
[-C--:B------:R-:W-:Y:S01]  /*75b0*/  ISETP.GE.AND P5, PT, R26, R174.reuse, PT ;  /* 0x000000ae1a00720c */ /* 0x080fe20003fa6270 */
[----:B------:R-:W-:Y:S01]  /*75c0*/  FFMA.FTZ R25, R28, UR5, R25 ;  /* 0x000000051c197c23 */ /* 0x000fe20008010019 */
[----:B------:R-:W-:Y:S01]  /*75d0*/  ISETP.GE.AND P0, PT, R42, R174, PT ;  /* 0x000000ae2a00720c */ /* 0x000fe20003f06270 */
[----:B------:R-:W-:Y:S01]  /*75e0*/  FFMA.FTZ R27, R28, UR5, R27 ;  /* 0x000000051c1b7c23 */ /* 0x000fe2000801001b */
[----:B------:R-:W-:Y:S02]  /*75f0*/  I2FP.F32.S32 R26, R26 ;  /* 0x0000001a001a7245 */ /* 0x000fe40000201400 */
[----:B------:R-:W-:Y:S02]  /*7600*/  FSEL R142, R30, -INF , !P0 ;  /* 0xff8000001e8e7808 */ /* 0x000fe40004000000 */
[----:B------:R-:W-:Y:S01]  /*7610*/  ISETP.GE.AND P1, PT, R40, R175, PT ;  /* 0x000000af2800720c */ /* 0x000fe20003f26270 */
[----:B------:R-:W-:Y:S01]  /*7620*/  FFMA.FTZ R20, R26, UR5, R20 ;  /* 0x000000051a147c23 */ /* 0x000fe20008010014 */
[----:B------:R-:W-:Y:S01]  /*7630*/  ISETP.GE.AND P0, PT, R40, R174, PT ;  /* 0x000000ae2800720c */ /* 0x000fe20003f06270 */
[----:B------:R-:W-:Y:S01]  /*7640*/  FFMA.FTZ R22, R26, UR5, R22 ;  /* 0x000000051a167c23 */ /* 0x000fe20008010016 */
[----:B------:R-:W-:-:S02]  /*7650*/  FSEL R64, R64, -INF , !P2 ;  /* 0xff80000040407808 */ /* 0x000fc40005000000 */
[----:B------:R-:W-:Y:S02]  /*7660*/  FSEL R61, R23, -INF , !P3 ;  /* 0xff800000173d7808 */ /* 0x000fe40005800000 */
[C---:B------:R-:W-:Y:S02]  /*7670*/  ISETP.GE.AND P2, PT, R65.reuse, R175, PT ;  /* 0x000000af4100720c */ /* 0x040fe40003f46270 */
[----:B------:R-:W-:Y:S02]  /*7680*/  ISETP.GE.AND P3, PT, R65, R174, PT ;  /* 0x000000ae4100720c */ /* 0x000fe40003f66270 */
[----:B------:R-:W-:Y:S02]  /*7690*/  FSEL R170, R25, -INF , !P1 ;  /* 0xff80000019aa7808 */ /* 0x000fe40004800000 */
[----:B------:R-:W-:Y:S02]  /*76a0*/  FSEL R63, R27, -INF , !P0 ;  /* 0xff8000001b3f7808 */ /* 0x000fe40004000000 */
[----:B------:R-:W-:-:S02]  /*76b0*/  I2FP.F32.S32 R65, R65 ;  /* 0x0000004100417245 */ /* 0x000fc40000201400 */
[C---:B------:R-:W-:Y:S02]  /*76c0*/  ISETP.GE.AND P1, PT, R21.reuse, R175, PT ;  /* 0x000000af1500720c */ /* 0x040fe40003f26270 */
[----:B------:R-:W-:Y:S01]  /*76d0*/  ISETP.GE.AND P0, PT, R21, R174, PT ;  /* 0x000000ae1500720c */ /* 0x000fe20003f06270 */
[C---:B------:R-:W-:Y:S01]  /*76e0*/  FFMA.FTZ R68, R65.reuse, UR5, R12 ;  /* 0x0000000541447c23 */ /* 0x040fe2000801000c */
[----:B------:R-:W-:Y:S01]  /*76f0*/  FSEL R168, R20, -INF , !P6 ;  /* 0xff80000014a87808 */ /* 0x000fe20007000000 */
[----:B------:R-:W-:Y:S01]  /*7700*/  FFMA.FTZ R65, R65, UR5, R14 ;  /* 0x0000000541417c23 */ /* 0x000fe2000801000e */
[----:B------:R-:W-:Y:S01]  /*7710*/  I2FP.F32.S32 R21, R21 ;  /* 0x0000001500157245 */ /* 0x000fe20000201400 */
[C---:B------:R-:W-:Y:S01]  /*7720*/  VIADD R12, R2.reuse, 0xc9 ;  /* 0x000000c9020c7836 */ /* 0x040fe20000000000 */
[----:B------:R-:W-:Y:S01]  /*7730*/  I2FP.F32.S32 R20, R24 ;  /* 0x0000001800147245 */ /* 0x000fe20000201400 */
[----:B------:R-:W-:Y:S01]  /*7740*/  VIADD R14, R2, 0xc8 ;  /* 0x000000c8020e7836 */ /* 0x000fe20000000000 */
[----:B------:R-:W-:Y:S01]  /*7750*/  FSEL R68, R68, -INF , !P2 ;  /* 0xff80000044447808 */ /* 0x000fe20005000000 */
[----:B------:R-:W-:Y:S01]  /*7760*/  FFMA.FTZ R16, R21, UR5, R16 ;  /* 0x0000000515107c23 */ /* 0x000fe20008010010 */
[----:B------:R-:W-:Y:S01]  /*7770*/  FSEL R65, R65, -INF , !P3 ;  /* 0xff80000041417808 */ /* 0x000fe20005800000 */
[C---:B------:R-:W-:Y:S01]  /*7780*/  FFMA.FTZ R17, R20.reuse, UR5, R17 ;  /* 0x0000000514117c23 */ /* 0x040fe20008010011 */
[----:B------:R-:W-:Y:S01]  /*7790*/  FFMA.FTZ R19, R20, UR5, R19 ;  /* 0x0000000514137c23 */ /* 0x000fe20008010013 */
[----:B------:R-:W-:Y:S01]  /*77a0*/  VIADD R20, R2, 0xc1 ;  /* 0x000000c102147836 */ /* 0x000fe20000000000 */
[----:B------:R-:W-:Y:S01]  /*77b0*/  FSEL R70, R16, -INF , !P1 ;  /* 0xff80000010467808 */ /* 0x000fe20004800000 */
[----:B------:R-:W-:Y:S01]  /*77c0*/  FFMA.FTZ R18, R21, UR5, R18 ;  /* 0x0000000515127c23 */ /* 0x000fe20008010012 */
[----:B------:R-:W-:-:S02]  /*77d0*/  ISETP.GE.AND P2, PT, R12, R175, PT ;  /* 0x000000af0c00720c */ /* 0x000fc40003f46270 */
[----:B------:R-:W-:Y:S02]  /*77e0*/  ISETP.GE.AND P3, PT, R12, R174, PT ;  /* 0x000000ae0c00720c */ /* 0x000fe40003f66270 */
[----:B------:R-:W-:Y:S02]  /*77f0*/  I2FP.F32.S32 R16, R20 ;  /* 0x0000001400107245 */ /* 0x000fe40000201400 */
[----:B------:R-:W-:Y:S02]  /*7800*/  I2FP.F32.S32 R12, R12 ;  /* 0x0000000c000c7245 */ /* 0x000fe40000201400 */
[----:B------:R-:W-:Y:S01]  /*7810*/  FSEL R62, R22, -INF , !P5 ;  /* 0xff800000163e7808 */ /* 0x000fe20006800000 */
[----:B------:R-:W-:Y:S01]  /*7820*/  FFMA.FTZ R13, R16, UR5, R13 ;  /* 0x00000005100d7c23 */ /* 0x000fe2000801000d */
[----:B------:R-:W-:Y:S01]  /*7830*/  FSEL R67, R18, -INF , !P0 ;  /* 0xff80000012437808 */ /* 0x000fe20004000000 */
[----:B------:R-:W-:Y:S01]  /*7840*/  FFMA.FTZ R15, R16, UR5, R15 ;  /* 0x00000005100f7c23 */ /* 0x000fe2000801000f */
[----:B------:R-:W-:Y:S01]  /*7850*/  FFMA.FTZ R74, R12, UR5, R9 ;  /* 0x000000050c4a7c23 */ /* 0x000fe20008010009 */
[-C--:B------:R-:W-:Y:S01]  /*7860*/  ISETP.GE.AND P6, PT, R24, R175.reuse, PT ;  /* 0x000000af1800720c */ /* 0x080fe20003fc6270 */
[----:B------:R-:W-:Y:S01]  /*7870*/  VIADD R9, R2, 0xd0 ;  /* 0x000000d002097836 */ /* 0x000fe20000000000 */
[-C--:B------:R-:W-:Y:S01]  /*7880*/  ISETP.GE.AND P5, PT, R24, R174.reuse, PT ;  /* 0x000000ae1800720c */ /* 0x080fe20003fa6270 */
[----:B------:R-:W-:Y:S01]  /*7890*/  FFMA.FTZ R11, R12, UR5, R11 ;  /* 0x000000050c0b7c23 */ /* 0x000fe2000801000b */
[----:B------:R-:W-:Y:S01]  /*78a0*/  ISETP.GE.AND P1, PT, R20, R175, PT ;  /* 0x000000af1400720c */ /* 0x000fe20003f26270 */
[----:B------:R-:W-:Y:S01]  /*78b0*/  VIADD R12, R2, 0xd1 ;  /* 0x000000d1020c7836 */ /* 0x000fe20000000000 */
[----:B------:R-:W-:-:S02]  /*78c0*/  ISETP.GE.AND P0, PT, R20, R174, PT ;  /* 0x000000ae1400720c */ /* 0x000fc40003f06270 */
        /* <DEDUP_REMOVED lines=8> */
[----:B------:R-:W-:Y:S02]  /*7950*/  I2FP.F32.S32 R14, R14 ;  /* 0x0000000e000e7245 */ /* 0x000fe40000201400 */
[----:B------:R-:W-:Y:S02]  /*7960*/  I2FP.F32.S32 R9, R9 ;  /* 0x0000000900097245 */ /* 0x000fe40000201400 */
[----:B------:R-:W-:Y:S01]  /*7970*/  FSEL R74, R74, -INF , !P2 ;  /* 0xff8000004a4a7808 */ /* 0x000fe20005000000 */
[C---:B------:R-:W-:Y:S01]  /*7980*/  FFMA.FTZ R8, R14.reuse, UR5, R8 ;  /* 0x000000050e087c23 */ /* 0x040fe20008010008 */
[----:B------:R-:W-:Y:S01]  /*7990*/  FFMA.FTZ R10, R14, UR5, R10 ;  /* 0x000000050e0a7c23 */ /* 0x000fe2000801000a */
[C---:B------:R-:W-:Y:S01]  /*79a0*/  FFMA.FTZ R4, R9.reuse, UR5, R4 ;  /* 0x0000000509047c23 */ /* 0x040fe20008010004 */
[----:B------:R-:W-:Y:S01]  /*79b0*/  FFMA.FTZ R6, R9, UR5, R6 ;  /* 0x0000000509067c23 */ /* 0x000fe20008010006 */
[----:B------:R-:W-:-:S02]  /*79c0*/  FSEL R71, R11, -INF , !P3 ;  /* 0xff8000000b477808 */ /* 0x000fc40005800000 */
[----:B------:R-:W-:Y:S02]  /*79d0*/  FSEL R75, R8, -INF , !P6 ;  /* 0xff800000084b7808 */ /* 0x000fe40007000000 */
[----:B------:R-:W-:Y:S01]  /*79e0*/  FSEL R82, R4, -INF , !P1 ;  /* 0xff80000004527808 */ /* 0x000fe20004800000 */
[----:B------:R-:W-:Y:S01]  /*79f0*/  VIADD R4, R2, 0xf1 ;  /* 0x000000f102047836 */ /* 0x000fe20000000000 */
[----:B------:R-:W-:Y:S02]  /*7a00*/  FSEL R79, R6, -INF , !P0 ;  /* 0xff800000064f7808 */ /* 0x000fe40004000000 */
[----:B------:R-:W-:Y:S02]  /*7a10*/  I2FP.F32.S32 R8, R12 ;  /* 0x0000000c00087245 */ /* 0x000fe40000201400 */
[C---:B------:R-:W-:Y:S02]  /*7a20*/  ISETP.GE.AND P1, PT, R85.reuse, R175, PT ;  /* 0x000000af5500720c */ /* 0x040fe40003f26270 */
[----:B------:R-:W-:Y:S01]  /*7a30*/  ISETP.GE.AND P0, PT, R85, R174, PT ;  /* 0x000000ae5500720c */ /* 0x000fe20003f06270 */
[C---:B------:R-:W-:Y:S01]  /*7a40*/  FFMA.FTZ R5, R8.reuse, UR5, R5 ;  /* 0x0000000508057c23 */ /* 0x040fe20008010005 */
[----:B------:R-:W-:Y:S01]  /*7a50*/  I2FP.F32.S32 R85, R85 ;  /* 0x0000005500557245 */ /* 0x000fe20000201400 */
[----:B------:R-:W-:Y:S01]  /*7a60*/  FFMA.FTZ R7, R8, UR5, R7 ;  /* 0x0000000508077c23 */ /* 0x000fe20008010007 */
[----:B------:R-:W-:-:S02]  /*7a70*/  ISETP.GE.AND P2, PT, R77, R175, PT ;  /* 0x000000af4d00720c */ /* 0x000fc40003f46270 */
[-C--:B------:R-:W-:Y:S01]  /*7a80*/  ISETP.GE.AND P3, PT, R77, R174.reuse, PT ;  /* 0x000000ae4d00720c */ /* 0x080fe20003f66270 */
[C---:B------:R-:W-:Y:S01]  /*7a90*/  FFMA.FTZ R88, R85.reuse, UR5, R161 ;  /* 0x0000000555587c23 */ /* 0x040fe200080100a1 */
[----:B------:R-:W-:Y:S01]  /*7aa0*/  I2FP.F32.S32 R77, R77 ;  /* 0x0000004d004d7245 */ /* 0x000fe20000201400 */
[----:B------:R-:W-:Y:S01]  /*7ab0*/  FFMA.FTZ R85, R85, UR5, R163 ;  /* 0x0000000555557c23 */ /* 0x000fe200080100a3 */
[----:B------:R-:W-:Y:S02]  /*7ac0*/  FSEL R72, R10, -INF , !P5 ;  /* 0xff8000000a487808 */ /* 0x000fe40006800000 */
[C---:B------:R-:W-:Y:S01]  /*7ad0*/  ISETP.GE.AND P6, PT, R12.reuse, R175, PT ;  /* 0x000000af0c00720c */ /* 0x040fe20003fc6270 */
[C---:B------:R-:W-:Y:S01]  /*7ae0*/  FFMA.FTZ R80, R77.reuse, UR5, R160 ;  /* 0x000000054d507c23 */ /* 0x040fe200080100a0 */
[----:B------:R-:W-:Y:S01]  /*7af0*/  ISETP.GE.AND P5, PT, R12, R174, PT ;  /* 0x000000ae0c00720c */ /* 0x000fe20003fa6270 */
[----:B------:R-:W-:Y:S01]  /*7b00*/  FFMA.FTZ R77, R77, UR5, R162 ;  /* 0x000000054d4d7c23 */ /* 0x000fe200080100a2 */
[----:B------:R-:W-:Y:S01]  /*7b10*/  FSEL R81, R5, -INF , !P6 ;  /* 0xff80000005517808 */ /* 0x000fe20007000000 */
[----:B------:R-:W-:Y:S01]  /*7b20*/  VIADD R5, R2, 0xf8 ;  /* 0x000000f802057836 */ /* 0x000fe20000000000 */
[----:B------:R-:W-:-:S02]  /*7b30*/  FSEL R78, R7, -INF , !P5 ;  /* 0xff800000074e7808 */ /* 0x000fc40006800000 */
        /* <DEDUP_REMOVED lines=15> */
[----:B------:R-:W-:Y:S02]  /*7c30*/  ISETP.GE.AND P3, PT, R83, R174, PT ;  /* 0x000000ae5300720c */ /* 0x000fe40003f66270 */
[----:B------:R-:W-:-:S02]  /*7c40*/  I2FP.F32.S32 R83, R83 ;  /* 0x0000005300537245 */ /* 0x000fc40000201400 */
[----:B------:R-:W-:Y:S02]  /*7c50*/  FSEL R87, R87, -INF , !P6 ;  /* 0xff80000057577808 */ /* 0x000fe40007000000 */
[----:B------:R-:W-:Y:S01]  /*7c60*/  FSEL R84, R84, -INF , !P5 ;  /* 0xff80000054547808 */ /* 0x000fe20006800000 */
[C---:B------:R-:W-:Y:S01]  /*7c70*/  FFMA.FTZ R86, R83.reuse, UR5, R157 ;  /* 0x0000000553567c23 */ /* 0x040fe2000801009d */
[----:B------:R-:W-:Y:S01]  /*7c80*/  FFMA.FTZ R83, R83, UR5, R159 ;  /* 0x0000000553537c23 */ /* 0x000fe2000801009f */
[C---:B------:R-:W-:Y:S02]  /*7c90*/  ISETP.GE.AND P6, PT, R89.reuse, R175, PT ;  /* 0x000000af5900720c */ /* 0x040fe40003fc6270 */
[----:B------:R-:W-:Y:S02]  /*7ca0*/  ISETP.GE.AND P5, PT, R89, R174, PT ;  /* 0x000000ae5900720c */ /* 0x000fe40003fa6270 */
[----:B------:R-:W-:Y:S02]  /*7cb0*/  I2FP.F32.S32 R89, R89 ;  /* 0x0000005900597245 */ /* 0x000fe40000201400 */
[----:B------:R-:W-:-:S02]  /*7cc0*/  FSEL R92, R92, -INF , !P1 ;  /* 0xff8000005c5c7808 */ /* 0x000fc40004800000 */
[----:B------:R-:W-:Y:S01]  /*7cd0*/  FSEL R90, R90, -INF , !P0 ;  /* 0xff8000005a5a7808 */ /* 0x000fe20004000000 */
[C---:B------:R-:W-:Y:S01]  /*7ce0*/  FFMA.FTZ R91, R89.reuse, UR5, R153 ;  /* 0x00000005595b7c23 */ /* 0x040fe20008010099 */
[CC--:B------:R-:W-:Y:S01]  /*7cf0*/  ISETP.GE.AND P1, PT, R4.reuse, R175.reuse, PT ;  /* 0x000000af0400720c */ /* 0x0c0fe20003f26270 */
[----:B------:R-:W-:Y:S01]  /*7d00*/  FFMA.FTZ R89, R89, UR5, R155 ;  /* 0x0000000559597c23 */ /* 0x000fe2000801009b */
[----:B------:R-:W-:Y:S02]  /*7d10*/  ISETP.GE.AND P0, PT, R4, R174, PT ;  /* 0x000000ae0400720c */ /* 0x000fe40003f06270 */
[----:B------:R-:W-:Y:S02]  /*7d20*/  I2FP.F32.S32 R4, R4 ;  /* 0x0000000400047245 */ /* 0x000fe40000201400 */
[----:B------:R-:W-:Y:S02]  /*7d30*/  FSEL R86, R86, -INF , !P2 ;  /* 0xff80000056567808 */ /* 0x000fe40005000000 */
[----:B------:R-:W-:Y:S01]  /*7d40*/  FSEL R83, R83, -INF , !P3 ;  /* 0xff80000053537808 */ /* 0x000fe20005800000 */
[C---:B------:R-:W-:Y:S01]  /*7d50*/  FFMA.FTZ R98, R4.reuse, UR5, R151 ;  /* 0x0000000504627c23 */ /* 0x040fe20008010097 */
[C---:B------:R-:W-:Y:S01]  /*7d60*/  ISETP.GE.AND P2, PT, R93.reuse, R175, PT ;  /* 0x000000af5d00720c */ /* 0x040fe20003f46270 */
[----:B------:R-:W-:Y:S01]  /*7d70*/  FFMA.FTZ R94, R4, UR5, R149 ;  /* 0x00000005045e7c23 */ /* 0x000fe20008010095 */
[----:B------:R-:W-:-:S02]  /*7d80*/  ISETP.GE.AND P3, PT, R93, R174, PT ;  /* 0x000000ae5d00720c */ /* 0x000fc40003f66270 */
[----:B------:R-:W-:Y:S02]  /*7d90*/  I2FP.F32.S32 R93, R93 ;  /* 0x0000005d005d7245 */ /* 0x000fe40000201400 */
[----:B------:R-:W-:Y:S02]  /*7da0*/  FSEL R91, R91, -INF , !P6 ;  /* 0xff8000005b5b7808 */ /* 0x000fe40007000000 */
[C---:B------:R-:W-:Y:S01]  /*7db0*/  ISETP.GE.AND P6, PT, R2.reuse, R175, PT ;  /* 0x000000af0200720c */ /* 0x040fe20003fc6270 */
[C---:B------:R-:W-:Y:S01]  /*7dc0*/  FFMA.FTZ R95, R93.reuse, UR5, R148 ;  /* 0x000000055d5f7c23 */ /* 0x040fe20008010094 */
[----:B------:R-:W-:Y:S01]  /*7dd0*/  FFMA.FTZ R93, R93, UR5, R150 ;  /* 0x000000055d5d7c23 */ /* 0x000fe20008010096 */
[----:B------:R-:W-:Y:S01]  /*7de0*/  VIADD R2, R2, 0xf9 ;  /* 0x000000f902027836 */ /* 0x000fe20000000000 */
[----:B------:R-:W-:Y:S02]  /*7df0*/  FSEL R98, R98, -INF , !P0 ;  /* 0xff80000062627808 */ /* 0x000fe40004000000 */
[----:B------:R-:W-:-:S02]  /*7e00*/  PLOP3.LUT P0, PT, PT, PT, UP0, 0x80, 0x0 ;  /* 0x000000000000781c */ /* 0x000fc40003f0f008 */
        /* <DEDUP_REMOVED lines=14> */
[----:B------:R-:W-:-:S02]  /*7ef0*/  FFMA.FTZ R96, R2, UR5, R147 ;  /* 0x0000000502607c23 */ /* 0x000fc40008010093 */
        /* <DEDUP_REMOVED lines=42> */
[----:B------:R-:W-:Y:S02]  /*81a0*/  LOP3.LUT R7, RZ, R4, RZ, 0x33, !PT ;  /* 0x00000004ff077212 */ /* 0x000fe400078e33ff */
[----:B------:R-:W-:-:S05]  /*81b0*/  MOV R2, R10 ;  /* 0x0000000a00027202 */ /* 0x000fca0000000f00 */
[----:B------:R-:W-:Y:S01]  /*81c0*/  @!P3 IMAD.MOV R2, RZ, RZ, -R2 ;  /* 0x000000ffff02b224 */ /* 0x000fe200078e0a02 */
[----:B------:R-:W-:-:S04]  /*81d0*/  @!P1 IADD3 R9, -R9, RZ, RZ ;  /* 0x000000ff09099210 */ /* 0x000fc80007ffe1ff */
        /* <DEDUP_REMOVED lines=21> */
.L_x_2436:
[----:B------:R-:W-:-:S04]  /*8330*/  ULEA UR18, -UR8, URZ, 0x8 ;  /* 0x0000003f08127291 */ /* 0x000fc8000f8e413f */
[----:B------:R-:W-:Y:S02]  /*8340*/  USHF.R.S32.HI UR22, URZ, 0x1f, UR18 ;  /* 0x0000001f3f167899 */ /* 0x000fe40008011412 */
[----:B------:R-:W-:-:S04]  /*8350*/  MOV R19, UR18 ;  /* 0x0000001200137c02 */ /* 0x000fc80008000f00 */
[----:B------:R-:W-:-:S07]  /*8360*/  MOV R18, UR22 ;  /* 0x0000001600127c02 */ /* 0x000fce0008000f00 */
.L_x_2437:
        /* <DEDUP_REMOVED lines=12> */
[-C--:B------:R-:W-:Y:S01]  /*8430*/  @!P1 LEA R15, P2, R15, R165.reuse, 0x6 ;  /* 0x000000a50f0f9211 */ /* 0x080fe200078430ff */
[----:B------:R-:W-:Y:S01]  /*8440*/  @!P1 IMAD.MOV.U32 R5, RZ, RZ, R164 ;  /* 0x000000ffff059224 */ /* 0x000fe200078e00a4 */
[-C--:B------:R-:W-:Y:S01]  /*8450*/  @!P1 LEA.HI.X R47, R4, R164.reuse, R47, 0x5, P3 ;  /* 0x000000a4042f9211 */ /* 0x080fe200018f2c2f */
[----:B------:R-:W-:Y:S01]  /*8460*/  @!P1 IMAD.MOV.U32 R4, RZ, RZ, R165 ;  /* 0x000000ffff049224 */ /* 0x000fe200078e00a5 */
[----:B------:R-:W-:Y:S01]  /*8470*/  @!P1 LEA.HI.X R14, R2, R164, R14, 0x6, P2 ;  /* 0x000000a4020e9211 */ /* 0x000fe200010f340e */
[----:B------:R-:W-:Y:S01]  /*8480*/  IMAD.U32 R40, RZ, RZ, UR8 ;  /* 0x00000008ff287e24 */ /* 0x000fe2000f8e00ff */
[----:B------:R-:W-:Y:S01]  /*8490*/  VOTEU.ALL UP0, P1 ;  /* 0x00000000003f7886 */ /* 0x000fe20000800000 */
[--C-:B------:R-:W-:Y:S01]  /*84a0*/  @!P1 IMAD.WIDE.U32 R20, R20, 0x30, R4.reuse ;  /* 0x0000003014149825 */ /* 0x100fe200078e0004 */
[----:B------:R1:W-:Y:S02]  /*84b0*/  @P1 STS.128 [R241+0x2000], RZ ;  /* 0x002000fff1001388 */ /* 0x0003e40000000c00 */
[----:B------:R-:W-:Y:S01]  /*84c0*/  @!P1 LEA R40, P2, R40, R165, 0x7 ;  /* 0x000000a528289211 */ /* 0x000fe200078438ff */
[----:B------:R-:W-:Y:S01]  /*84d0*/  @!P1 IMAD.WIDE.U32 R8, R8, 0x50, R4 ;  /* 0x0000005008089825 */ /* 0x000fe200078e0004 */
[----:B------:R-:W-:-:S02]  /*84e0*/  @!UP0 UIMAD UR23, UR9, 0x50, URZ ;  /* 0x00000050091788a4 */ /* 0x000fc4000f8e023f */
[----:B------:R-:W-:Y:S01]  /*84f0*/  @!UP0 UIMAD UR18, UR9, 0x30, URZ ;  /* 0x00000030091288a4 */ /* 0x000fe2000f8e023f */
[----:B------:R-:W-:Y:S01]  /*8500*/  IMAD.U32 R5, RZ, RZ, UR8 ;  /* 0x00000008ff057e24 */ /* 0x000fe2000f8e00ff */
[----:B------:R-:W-:Y:S01]  /*8510*/  @!UP0 UIMAD UR22, UR9, 0x60, URZ ;  /* 0x00000060091688a4 */ /* 0x000fe2000f8e023f */
[----:B------:R-:W-:Y:S01]  /*8520*/  IMAD.U32 R2, RZ, RZ, UR9 ;  /* 0x00000009ff027e24 */ /* 0x000fe2000f8e00ff */
[----:B------:R-:W-:Y:S01]  /*8530*/  @!UP0 UIMAD UR26, UR9, 0x90, URZ ;  /* 0x00000090091a88a4 */ /* 0x000fe2000f8e023f */
[----:B------:R-:W-:Y:S02]  /*8540*/  IMAD.U32 R6, RZ, RZ, UR8 ;  /* 0x00000008ff067e24 */ /* 0x000fe4000f8e00ff */
[----:B------:R-:W-:Y:S01]  /*8550*/  IMAD.U32 R4, RZ, RZ, UR8 ;  /* 0x00000008ff047e24 */ /* 0x000fe2000f8e00ff */
[----:B------:R-:W-:Y:S01]  /*8560*/  @!P1 LEA.HI.X R2, R5, R164, R2, 0x7, P2 ;  /* 0x000000a405029211 */ /* 0x000fe200010f3c02 */
[----:B------:R-:W-:Y:S01]  /*8570*/  @!P1 IMAD.MOV.U32 R10, RZ, RZ, R165 ;  /* 0x000000ffff0a9224 */ /* 0x000fe200078e00a5 */
[----:B------:R-:W-:Y:S01]  /*8580*/  @!P1 IADD3 R46, P2, R19, R8, RZ ;  /* 0x00000008132e9210 */ /* 0x000fe20007f5e0ff */
[----:B------:R-:W-:-:S02]  /*8590*/  @!P1 IMAD.MOV.U32 R11, RZ, RZ, R164 ;  /* 0x000000ffff0b9224 */ /* 0x000fc400078e00a4 */
        /* <DEDUP_REMOVED lines=14> */
[----:B------:R-:W-:Y:S02]  /*8680*/  @!P1 IMAD.MOV.U32 R16, RZ, RZ, R165 ;  /* 0x000000ffff109224 */ /* 0x000fe400078e00a5 */
[----:B------:R-:W-:Y:S02]  /*8690*/  @!P1 IMAD.MOV.U32 R17, RZ, RZ, R164 ;  /* 0x000000ffff119224 */ /* 0x000fe400078e00a4 */
[----:B------:R-:W-:Y:S02]  /*86a0*/  IMAD.U32 R30, RZ, RZ, UR8 ;  /* 0x00000008ff1e7e24 */ /* 0x000fe4000f8e00ff */
[----:B------:R-:W-:-:S04]  /*86b0*/  @!P1 IMAD.WIDE.U32 R12, R12, 0xc0, R16 ;  /* 0x000000c00c0c9825 */ /* 0x000fc800078e0010 */
[----:B------:R-:W-:Y:S01]  /*86c0*/  @!P1 IMAD.WIDE.U32 R10, R10, 0xd0, R16 ;  /* 0x000000d00a0a9825 */ /* 0x000fe200078e0010 */
[----:B------:R-:W-:-:S03]  /*86d0*/  @!P1 IADD3 R17, P3, R19, R20, RZ ;  /* 0x0000001413119210 */ /* 0x000fc60007f7e0ff */
[----:B------:R-:W-:Y:S01]  /*86e0*/  @!P1 IMAD.MOV.U32 R22, RZ, RZ, R165 ;  /* 0x000000ffff169224 */ /* 0x000fe200078e00a5 */
[C---:B------:R-:W-:Y:S01]  /*86f0*/  @!P1 IADD3.X R16, R18.reuse, UR18, R21, P3, !PT ;  /* 0x0000001212109c10 */ /* 0x040fe20009ffe415 */
[----:B------:R-:W-:Y:S01]  /*8700*/  @!UP0 UIMAD UR18, UR9, 0x70, URZ ;  /* 0x00000070091288a4 */ /* 0x000fe2000f8e023f */
[C---:B------:R-:W-:Y:S01]  /*8710*/  @!P1 IADD3 R42, P3, R19.reuse, R6, RZ ;  /* 0x00000006132a9210 */ /* 0x040fe20007f7e0ff */
[----:B------:R-:W-:Y:S01]  /*8720*/  @!P1 IMAD.MOV.U32 R23, RZ, RZ, R164 ;  /* 0x000000ffff179224 */ /* 0x000fe200078e00a4 */
[C---:B------:R-:W-:Y:S02]  /*8730*/  @!P1 IADD3 R21, P6, R19.reuse, R52, RZ ;  /* 0x0000003413159210 */ /* 0x040fe40007fde0ff */
[----:B------:R-:W-:Y:S01]  /*8740*/  @!P1 IADD3.X R41, R18, UR22, R7, P3, !PT ;  /* 0x0000001612299c10 */ /* 0x000fe20009ffe407 */
[----:B------:R-:W-:Y:S01]  /*8750*/  @!P1 IMAD.WIDE.U32 R30, R30, 0xe0, R22 ;  /* 0x000000e01e1e9825 */ /* 0x000fe200078e0016 */
[----:B------:R-:W-:Y:S01]  /*8760*/  @!P1 IADD3.X R43, R18, UR18, R5, P2, !PT ;  /* 0x00000012122b9c10 */ /* 0x000fe200097fe405 */
[----:B------:R-:W3:Y:S01]  /*8770*/  @!P1 LDC.64 R6, c[0x0][0x218] ;  /* 0x00008600ff069b82 */ /* 0x000ee20000000a00 */
[----:B------:R-:W-:Y:S01]  /*8780*/  @!UP0 UIMAD UR18, UR9, 0xc0, URZ ;  /* 0x000000c0091288a4 */ /* 0x000fe2000f8e023f */
[C---:B------:R-:W-:Y:S01]  /*8790*/  @!P1 IADD3 R23, P5, R19.reuse, R48, RZ ;  /* 0x0000003013179210 */ /* 0x040fe20007fbe0ff */
[----:B------:R-:W-:Y:S01]  /*87a0*/  @!UP0 UIMAD UR22, UR9, 0xb0, URZ ;  /* 0x000000b0091688a4 */ /* 0x000fe2000f8e023f */
[----:B------:R-:W-:-:S02]  /*87b0*/  @!P1 IADD3 R27, P2, R19, R12, RZ ;  /* 0x0000000c131b9210 */ /* 0x000fc40007f5e0ff */
[C---:B------:R-:W-:Y:S02]  /*87c0*/  @!P1 IADD3 R25, P3, R19.reuse, R28, RZ ;  /* 0x0000001c13199210 */ /* 0x040fe40007f7e0ff */
[----:B------:R-:W4:Y:S01]  /*87d0*/  @!P1 LDC.64 R4, c[0x0][0x218] ;  /* 0x00008600ff049b82 */ /* 0x000f220000000a00 */
[C---:B------:R-:W-:Y:S02]  /*87e0*/  @!P1 IADD3.X R22, R18.reuse, UR23, R49, P5, !PT ;  /* 0x0000001712169c10 */ /* 0x040fe4000affe431 */
[C---:B------:R-:W-:Y:S01]  /*87f0*/  @!P1 IADD3.X R26, R18.reuse, UR18, R13, P2, !PT ;  /* 0x00000012121a9c10 */ /* 0x040fe200097fe40d */
[----:B------:R-:W-:Y:S01]  /*8800*/  @!UP0 UIMAD UR18, UR9, 0xe0, URZ ;  /* 0x000000e0091288a4 */ /* 0x000fe2000f8e023f */
[C---:B------:R-:W-:Y:S02]  /*8810*/  @!P1 IADD3 R49, P2, R19.reuse, R165, RZ ;  /* 0x000000a513319210 */ /* 0x040fe40007f5e0ff */
        /* <DEDUP_REMOVED lines=23> */
[----:B------:R-:W-:Y:S02]  /*8990*/  @!P1 IADD3.X R20, R18, UR26, R53, P6, !PT ;  /* 0x0000001a12149c10 */ /* 0x000fe4000b7fe435 */
[----:B------:R-:W-:Y:S02]  /*89a0*/  @!P1 LEA.HI.X R53, R49, R7, R48, 0x1, P3 ;  /* 0x0000000731359211 */ /* 0x000fe400018f0c30 */
[----:B------:R-:W4:Y:S01]  /*89b0*/  @!P1 LDC.64 R6, c[0x0][0x218] ;  /* 0x00008600ff069b82 */ /* 0x000f220000000a00 */
[----:B------:R-:W-:Y:S02]  /*89c0*/  @!P1 LEA.HI.X R57, R50, R5, R47, 0x1, P2 ;  /* 0x0000000532399211 */ /* 0x000fe400010f0c2f */
[----:B------:R-:W-:Y:S01]  /*89d0*/  @!P1 IADD3 R15, P2, R19, R15, RZ ;  /* 0x0000000f130f9210 */ /* 0x000fe20007f5e0ff */
[----:B------:R-:W-:Y:S01]  /*89e0*/  @!PT LDS RZ, [RZ] ;  /* 0x00000000fffff984 */ /* 0x000fe20000000800 */
[----:B------:R-:W-:Y:S01]  /*89f0*/  @!PT LDS RZ, [RZ] ;  /* 0x00000000fffff984 */ /* 0x000fe20000000800 */
[----:B------:R-:W-:Y:S01]  /*8a00*/  @!PT LDS RZ, [RZ] ;  /* 0x00000000fffff984 */ /* 0x000fe20000000800 */
[----:B------:R-:W-:Y:S01]  /*8a10*/  @!P1 LDGSTS.E.BYPASS.LTC128B.128 [R241+0x2800], desc[UR20][R52.64] ;  /* 0x0280000034f19fae */ /* 0x000fe2000b901d54 */
[----:B--2---:R-:W-:-:S03]  /*8a20*/  @!P1 LEA R12, P3, R17, R12, 0x1 ;  /* 0x0000000c110c9211 */ /* 0x004fc600078608ff */
[----:B------:R-:W2:Y:S01]  /*8a30*/  @!P1 LDC.64 R4, c[0x0][0x218] ;  /* 0x00008600ff049b82 */ /* 0x000ea20000000a00 */
[----:B------:R-:W-:Y:S01]  /*8a40*/  @!P1 IMAD.X R14, R18, 0x1, R14, P2 ;  /* 0x00000001120e9824 */ /* 0x000fe200010e060e */
[----:B-----5:R-:W-:Y:S01]  /*8a50*/  @!P1 LEA R10, P2, R15, R10, 0x1 ;  /* 0x0000000a0f0a9211 */ /* 0x020fe200078408ff */
[----:B------:R1:W-:Y:S01]  /*8a60*/  @P1 STS.128 [R241+0x3000], RZ ;  /* 0x003000fff1001388 */ /* 0x0003e20000000c00 */
[----:B------:R-:W-:Y:S02]  /*8a70*/  @!P1 LEA.HI.X R13, R17, R13, R16, 0x1, P3 ;  /* 0x0000000d110d9211 */ /* 0x000fe400018f0c10 */
[----:B------:R-:W-:Y:S01]  /*8a80*/  @!P1 LEA.HI.X R11, R15, R11, R14, 0x1, P2 ;  /* 0x0000000b0f0b9211 */ /* 0x000fe200010f0c0e */
[----:B------:R-:W-:Y:S01]  /*8a90*/  @!PT LDS RZ, [RZ] ;  /* 0x00000000fffff984 */ /* 0x000fe20000000800 */
[----:B------:R-:W-:Y:S01]  /*8aa0*/  @!PT LDS RZ, [RZ] ;  /* 0x00000000fffff984 */ /* 0x000fe20000000800 */
[----:B------:R-:W-:Y:S01]  /*8ab0*/  @!PT LDS RZ, [RZ] ;  /* 0x00000000fffff984 */ /* 0x000fe20000000800 */
[----:B------:R-:W-:Y:S01]  /*8ac0*/  @!P1 LDGSTS.E.BYPASS.LTC128B.128 [R241+0x3000], desc[UR20][R56.64] ;  /* 0x0300000038f19fae */ /* 0x000fe2000b901d54 */
[----:B------:R-:W5:Y:S01]  /*8ad0*/  @!P1 LDC.64 R16, c[0x0][0x218] ;  /* 0x00008600ff109b82 */ /* 0x000f620000000a00 */
[C---:B---3--:R-:W-:Y:S02]  /*8ae0*/  @!P1 LEA R8, P2, R46.reuse, R8, 0x1 ;  /* 0x000000082e089211 */ /* 0x048fe400078408ff */
[----:B------:R1:W-:Y:S02]  /*8af0*/  @P1 STS.128 [R241+0x3800], RZ ;  /* 0x003800fff1001388 */ /* 0x0003e40000000c00 */
[----:B------:R-:W-:-:S02]  /*8b00*/  @!P1 LEA.HI.X R9, R46, R9, R45, 0x1, P2 ;  /* 0x000000092e099211 */ /* 0x000fc400010f0c2d */
[----:B------:R-:W-:Y:S01]  /*8b10*/  @!PT LDS RZ, [RZ] ;  /* 0x00000000fffff984 */ /* 0x000fe20000000800 */
[----:B------:R-:W-:Y:S01]  /*8b20*/  @!PT LDS RZ, [RZ] ;  /* 0x00000000fffff984 */ /* 0x000fe20000000800 */
[----:B------:R-:W-:Y:S01]  /*8b30*/  @!PT LDS RZ, [RZ] ;  /* 0x00000000fffff984 */ /* 0x000fe20000000800 */
[----:B------:R3:W-:Y:S01]  /*8b40*/  @!P1 LDGSTS.E.BYPASS.LTC128B.128 [R241+0x3800], desc[UR20][R12.64] ;  /* 0x038000000cf19fae */ /* 0x0007e2000b901d54 */
[----:B------:R-:W1:Y:S01]  /*8b50*/  @!P1 LDC.64 R14, c[0x0][0x218] ;  /* 0x00008600ff0e9b82 */ /* 0x000e620000000a00 */
[C---:B----4-:R-:W-:Y:S02]  /*8b60*/  @!P1 LEA R46, P3, R42.reuse, R6, 0x1 ;  /* 0x000000062a2e9211 */ /* 0x050fe400078608ff */
[----:B------:R4:W-:Y:S02]  /*8b70*/  @P1 STS.128 [R241+0x4000], RZ ;  /* 0x004000fff1001388 */ /* 0x0009e40000000c00 */
[----:B------:R-:W-:Y:S02]  /*8b80*/  @!P1 LEA.HI.X R47, R42, R7, R41, 0x1, P3 ;  /* 0x000000072a2f9211 */ /* 0x000fe400018f0c29 */
[----:B------:R-:W-:Y:S01]  /*8b90*/  @!PT LDS RZ, [RZ] ;  /* 0x00000000fffff984 */ /* 0x000fe20000000800 */
[----:B------:R-:W-:Y:S01]  /*8ba0*/  @!PT LDS RZ, [RZ] ;  /* 0x00000000fffff984 */ /* 0x000fe20000000800 */
[----:B------:R-:W-:Y:S01]  /*8bb0*/  @!PT LDS RZ, [RZ] ;  /* 0x00000000fffff984 */ /* 0x000fe20000000800 */
[----:B------:R4:W-:Y:S01]  /*8bc0*/  @!P1 LDGSTS.E.BYPASS.LTC128B.128 [R241+0x4000], desc[UR20][R10.64] ;  /* 0x040000000af19fae */ /* 0x0009e2000b901d54 */
[C---:B--2---:R-:W-:Y:S01]  /*8bd0*/  @!P1 LEA R48, P2, R44.reuse, R4, 0x1 ;  /* 0x000000042c309211 */ /* 0x044fe200078408ff */
[----:B------:R-:W2:Y:S02]  /*8be0*/  @!P1 LDC.64 R6, c[0x0][0x218] ;  /* 0x00008600ff069b82 */ /* 0x000ea40000000a00 */
[----:B------:R1:W-:Y:S01]  /*8bf0*/  @P1 STS.128 [R241+0x4800], RZ ;  /* 0x004800fff1001388 */ /* 0x0003e20000000c00 */
[----:B------:R-:W-:-:S02]  /*8c00*/  @!P1 LEA.HI.X R49, R44, R5, R43, 0x1, P2 ;  /* 0x000000052c319211 */ /* 0x000fc400010f0c2b */
[----:B------:R-:W-:Y:S01]  /*8c10*/  @!P1 IADD3 R40, P2, R19, R40, RZ ;  /* 0x0000002813289210 */ /* 0x000fe20007f5e0ff */
[----:B------:R-:W-:Y:S01]  /*8c20*/  @!PT LDS RZ, [RZ] ;  /* 0x00000000fffff984 */ /* 0x000fe20000000800 */
[----:B------:R-:W-:Y:S01]  /*8c30*/  @!PT LDS RZ, [RZ] ;  /* 0x00000000fffff984 */ /* 0x000fe20000000800 */
[----:B------:R-:W-:Y:S01]  /*8c40*/  @!PT LDS RZ, [RZ] ;  /* 0x00000000fffff984 */ /* 0x000fe20000000800 */
[----:B------:R4:W-:Y:S02]  /*8c50*/  @!P1 LDGSTS.E.BYPASS.LTC128B.128 [R241+0x4800], desc[UR20][R8.64] ;  /* 0x0480000008f19fae */ /* 0x0009e4000b901d54 */
[----:B------:R-:W2:Y:S02]  /*8c60*/  @!P1 LDC.64 R4, c[0x0][0x218] ;  /* 0x00008600ff049b82 */ /* 0x000ea40000000a00 */
[----:B------:R-:W-:Y:S01]  /*8c70*/  @!P1 IMAD.X R2, R18, 0x1, R2, P2 ;  /* 0x0000000112029824 */ /* 0x000fe200010e0602 */
[C---:B-----5:R-:W-:Y:S01]  /*8c80*/  @!P1 LEA R16, P2, R40.reuse, R16, 0x1 ;  /* 0x0000001028109211 */ /* 0x060fe200078408ff */
[----:B------:R2:W-:Y:S03]  /*8c90*/  @P1 STS.128 [R241+0x5000], RZ ;  /* 0x005000fff1001388 */ /* 0x0005e60000000c00 */
[----:B------:R-:W-:Y:S01]  /*8ca0*/  @!P1 LEA.HI.X R17, R40, R17, R2, 0x1, P2 ;  /* 0x0000001128119211 */ /* 0x000fe200010f0c02 */
[----:B------:R-:W-:Y:S01]  /*8cb0*/  @!PT LDS RZ, [RZ] ;  /* 0x00000000fffff984 */ /* 0x000fe20000000800 */
[----:B------:R-:W-:Y:S01]  /*8cc0*/  @!PT LDS RZ, [RZ] ;  /* 0x00000000fffff984 */ /* 0x000fe20000000800 */
[----:B------:R-:W-:Y:S01]  /*8cd0*/  @!PT LDS RZ, [RZ] ;  /* 0x00000000fffff984 */ /* 0x000fe20000000800 */
[----:B------:R2:W-:Y:S01]  /*8ce0*/  @!P1 LDGSTS.E.BYPASS.LTC128B.128 [R241+0x5000], desc[UR20][R46.64] ;  /* 0x050000002ef19fae */ /* 0x0005e2000b901d54 */
[----:B---3--:R-:W3:Y:S01]  /*8cf0*/  @!P1 LDC.64 R12, c[0x0][0x218] ;  /* 0x00008600ff0c9b82 */ /* 0x008ee20000000a00 */
[----:B-1----:R-:W-:-:S02]  /*8d00*/  @!P1 LEA R14, P2, R21, R14, 0x1 ;  /* 0x0000000e150e9211 */ /* 0x002fc400078408ff */
[----:B------:R1:W-:Y:S02]  /*8d10*/  @P1 STS.128 [R241+0x5800], RZ ;  /* 0x005800fff1001388 */ /* 0x0003e40000000c00 */
[----:B------:R-:W-:Y:S02]  /*8d20*/  @!P1 LEA.HI.X R15, R21, R15, R20, 0x1, P2 ;  /* 0x0000000f150f9211 */ /* 0x000fe400010f0c14 */
[----:B------:R-:W-:Y:S01]  /*8d30*/  @!PT LDS RZ, [RZ] ;  /* 0x00000000fffff984 */ /* 0x000fe20000000800 */
[----:B------:R-:W-:Y:S01]  /*8d40*/  @!PT LDS RZ, [RZ] ;  /* 0x00000000fffff984 */ /* 0x000fe20000000800 */
[----:B------:R-:W-:Y:S01]  /*8d50*/  @!PT LDS RZ, [RZ] ;  /* 0x00000000fffff984 */ /* 0x000fe20000000800 */
[----:B------:R1:W-:Y:S01]  /*8d60*/  @!P1 LDGSTS.E.BYPASS.LTC128B.128 [R241+0x5800], desc[UR20][R48.64] ;  /* 0x0580000030f19fae */ /* 0x0003e2000b901d54 */
[----:B----4-:R-:W4:Y:S03]  /*8d70*/  @!P1 LDC.64 R10, c[0x0][0x218] ;  /* 0x00008600ff0a9b82 */ /* 0x010f260000000a00 */
[----:B------:R1:W-:Y:S04]  /*8d80*/  @P1 STS.128 [R241+0x6000], RZ ;  /* 0x006000fff1001388 */ /* 0x0003e80000000c00 */
[----:B------:R-:W-:Y:S01]  /*8d90*/  @!PT LDS RZ, [RZ] ;  /* 0x00000000fffff984 */ /* 0x000fe20000000800 */
[----:B------:R-:W-:Y:S01]  /*8da0*/  @!PT LDS RZ, [RZ] ;  /* 0x00000000fffff984 */ /* 0x000fe20000000800 */
[----:B------:R-:W-:Y:S01]  /*8db0*/  @!PT LDS RZ, [RZ] ;  /* 0x00000000fffff984 */ /* 0x000fe20000000800 */
[----:B------:R1:W-:Y:S01]  /*8dc0*/  @!P1 LDGSTS.E.BYPASS.LTC128B.128 [R241+0x6000], desc[UR20][R16.64] ;  /* 0x0600000010f19fae */ /* 0x0003e2000b901d54 */
[----:B------:R-:W5:Y:S03]  /*8dd0*/  @!P1 LDC.64 R8, c[0x0][0x218] ;  /* 0x00008600ff089b82 */ /* 0x000f660000000a00 */
        /* <DEDUP_REMOVED lines=44> */
[----:B-1----:R-:W-:Y:S01]  /*90a0*/  IMAD.MOV.U32 R4, RZ, RZ, R165 ;  /* 0x000000ffff047224 */ /* 0x002fe200078e00a5 */
        /* <DEDUP_REMOVED lines=11> */
.L_x_2439:
[----:B------:R-:W-:Y:S05]  /*9160*/  BSYNC B0 ;  /* 0x0000000000007941 */ /* 0x000fea0003800000 */
.L_x_2438:
[----:B------:R-:W0:Y:S01]  /*9170*/  LDGDEPBAR ;  /* 0x00000000000079af */ /* 0x000e220000000000 */
[----:B------:R-:W-:-:S04]  /*9180*/  IADD3 R165, P1, R19, R165, RZ ;  /* 0x000000a513a57210 */ /* 0x000fc80007f3e0ff */
[----:B------:R-:W-:-:S09]  /*9190*/  IADD3.X R164, R18, R164, RZ, P1, !PT ;  /* 0x000000a412a47210 */ /* 0x000fd20000ffe4ff */
.L_x_2435:
[----:B------:R-:W-:Y:S01]  /*91a0*/  FMNMX.FTZ R2, R112, R108, !PT ;  /* 0x0000006c70027209 */ /* 0x000fe20007810000 */
[----:B------:R-:W-:Y:S01]  /*91b0*/  ULDC UR18, c[0x0][0x2ec] ;  /* 0x0000bb0000127ab9 */ /* 0x000fe20000000800 */
[----:B-1----:R-:W-:Y:S01]  /*91c0*/  FMNMX.FTZ R4, R33, R34, !PT ;  /* 0x0000002221047209 */ /* 0x002fe20007810000 */
[----:B------:R-:W-:Y:S01]  /*91d0*/  ULDC.64 UR22, c[0x0][0x218] ;  /* 0x0000860000167ab9 */ /* 0x000fe20000000a00 */
[----:B------:R-:W-:Y:S02]  /*91e0*/  FMNMX.FTZ R2, R35, R2, !PT ;  /* 0x0000000223027209 */ /* 0x000fe40007810000 */
[----:B------:R-:W-:Y:S02]  /*91f0*/  FMNMX.FTZ R4, R32, R4, !PT ;  /* 0x0000000420047209 */ /* 0x000fe40007810000 */
[----:B------:R-:W-:Y:S02]  /*9200*/  FMNMX.FTZ R2, R0, R2, !PT ;  /* 0x0000000200027209 */ /* 0x000fe40007810000 */
[----:B------:R-:W-:-:S02]  /*9210*/  FMNMX.FTZ R4, R39, R4, !PT ;  /* 0x0000000427047209 */ /* 0x000fc40007810000 */
        /* <DEDUP_REMOVED lines=11> */
[----:B------:R-:W-:-:S02]  /*92d0*/  MOV R136, R232 ;  /* 0x000000e800887202 */ /* 0x000fc40000000f00 */
[----:B------:R-:W-:Y:S02]  /*92e0*/  FMNMX.FTZ R2, R107, R2, !PT ;  /* 0x000000026b027209 */ /* 0x000fe40007810000 */
[----:B------:R-:W-:Y:S02]  /*92f0*/  FMNMX.FTZ R4, R131, R4, !PT ;  /* 0x0000000483047209 */ /* 0x000fe40007810000 */
[----:B------:R-:W-:Y:S02]  /*9300*/  FMNMX.FTZ R2, R123, R2, !PT ;  /* 0x000000027b027209 */ /* 0x000fe40007810000 */
[----:B------:R-:W-:Y:S02]  /*9310*/  MOV R137, R231 ;  /* 0x000000e700897202 */ /* 0x000fe40000000f00 */
        /* <DEDUP_REMOVED lines=105> */
[----:B------:R-:W1:Y:S01]  /*99b0*/  SHFL.BFLY PT, R5, R2, 0x2, 0x1f ;  /* 0x0c401f0002057f89 */ /* 0x000e6200000e0000 */
[----:B------:R-:W-:Y:S02]  /*99c0*/  FMNMX.FTZ R4, R93, R4, !PT ;  /* 0x000000045d047209 */ /* 0x000fe40007810000 */
[----:B------:R-:W-:Y:S01]  /*99d0*/  LEA R231, R239, R234, 0x1 ;  /* 0x000000eaefe77211 */ /* 0x000fe200078e08ff */
[----:B------:R-:W-:Y:S01]  /*99e0*/  LDSM.16.MT88.4 R12, [R234+0xa800] ;  /* 0x00a80000ea0c783b */ /* 0x000fe20000004200 */
[----:B------:R-:W-:Y:S02]  /*99f0*/  FMNMX.FTZ R4, R98, R4, !PT ;  /* 0x0000000462047209 */ /* 0x000fe40007810000 */
[----:B------:R-:W-:Y:S01]  /*9a00*/  LEA R232, R240, R234, 0x1 ;  /* 0x000000eaf0e87211 */ /* 0x000fe200078e08ff */
[----:B------:R-:W-:Y:S01]  /*9a10*/  LDSM.16.MT88.4 R24, [R231+0xa000] ;  /* 0x00a00000e718783b */ /* 0x000fe20000004200 */
[----:B------:R-:W-:-:S02]  /*9a20*/  FMNMX.FTZ R4, R97, R4, !PT ;  /* 0x0000000461047209 */ /* 0x000fc40007810000 */
[----:B------:R-:W-:Y:S01]  /*9a30*/  LEA R230, R240, R231, 0x1 ;  /* 0x000000e7f0e67211 */ /* 0x000fe200078e08ff */
[----:B------:R-:W-:Y:S01]  /*9a40*/  LDSM.16.MT88.4 R44, [R232+0xa800] ;  /* 0x00a80000e82c783b */ /* 0x000fe20000004200 */
[----:B------:R-:W-:-:S03]  /*9a50*/  FMNMX.FTZ R4, R96, R4, !PT ;  /* 0x0000000460047209 */ /* 0x000fc60007810000 */
[----:B------:R-:W-:Y:S04]  /*9a60*/  LDSM.16.MT88.4 R48, [R230+0xa000] ;  /* 0x00a00000e630783b */ /* 0x000fe80000004200 */
[----:B------:R-:W-:Y:S01]  /*9a70*/  LDSM.16.MT88.4 R40, [R231+0xa800] ;  /* 0x00a80000e728783b */ /* 0x000fe20000004200 */
[----:B-1----:R-:W-:-:S03]  /*9a80*/  FMNMX.FTZ R5, R2, R5, !PT ;  /* 0x0000000502057209 */ /* 0x002fc60007810000 */
[----:B------:R-:W-:Y:S04]  /*9a90*/  LDSM.16.MT88.4 R56, [R230+0xa800] ;  /* 0x00a80000e638783b */ /* 0x000fe80000004200 */
        /* <DEDUP_REMOVED lines=17> */
[----:B-1----:R-:W-:Y:S01]  /*9bb0*/  FMNMX.FTZ R0, R4, R5, !PT ;  /* 0x0000000504007209 */ /* 0x002fe20007810000 */
[--C-:B------:R-:W-:Y:S01]  /*9bc0*/  FFMA.FTZ R102, R122, UR18, -R118.reuse ;  /* 0x000000127a667c23 */ /* 0x100fe20008010876 */
[--C-:B------:R-:W-:Y:S01]  /*9bd0*/  FFMA.FTZ R115, R35, UR18, -R118.reuse ;  /* 0x0000001223737c23 */ /* 0x100fe20008010876 */
[----:B------:R-:W-:Y:S01]  /*9be0*/  MUFU.EX2 R117, R117 ;  /* 0x0000007500757308 */ /* 0x000fe20000000800 */
[--C-:B------:R-:W-:Y:S01]  /*9bf0*/  FFMA.FTZ R113, R105, UR18, -R118.reuse ;  /* 0x0000001269717c23 */ /* 0x100fe20008010876 */
[----:B------:R-:W1:Y:S01]  /*9c00*/  SHFL.BFLY PT, R4, R0, 0x1, 0x1f ;  /* 0x0c201f0000047f89 */ /* 0x000e6200000e0000 */
[--C-:B------:R-:W-:Y:S01]  /*9c10*/  FFMA.FTZ R105, R121, UR18, -R118.reuse ;  /* 0x0000001279697c23 */ /* 0x100fe20008010876 */
[--C-:B------:R-:W-:Y:S01]  /*9c20*/  FFMA.FTZ R128, R120, UR18, -R118.reuse ;  /* 0x0000001278807c23 */ /* 0x100fe20008010876 */
[--C-:B------:R-:W-:Y:S01]  /*9c30*/  FFMA.FTZ R127, R119, UR18, -R118.reuse ;  /* 0x00000012777f7c23 */ /* 0x100fe20008010876 */
[--C-:B------:R-:W-:Y:S01]  /*9c40*/  FFMA.FTZ R107, R107, UR18, -R118.reuse ;  /* 0x000000126b6b7c23 */ /* 0x100fe20008010876 */
        /* <DEDUP_REMOVED lines=20> */
[----:B-1----:R-:W-:Y:S01]  /*9d90*/  FMNMX.FTZ R0, R0, R4, !PT ;  /* 0x0000000400007209 */ /* 0x002fe20007810000 */
[--C-:B------:R-:W-:Y:S01]  /*9da0*/  FFMA.FTZ R197, R197, UR18, -R118.reuse ;  /* 0x00000012c5c57c23 */ /* 0x100fe20008010876 */
[----:B--2---:R-:W1:Y:S01]  /*9db0*/  LDSM.16.MT88.4 R4, [R234+0xa000] ;  /* 0x00a00000ea04783b */ /* 0x004e620000004200 */
[--C-:B------:R-:W-:Y:S01]  /*9dc0*/  FFMA.FTZ R195, R195, UR18, -R118.reuse ;  /* 0x00000012c3c37c23 */ /* 0x100fe20008010876 */
[C---:B------:R-:W-:Y:S01]  /*9dd0*/  FSETP.NEU.FTZ.AND P1, PT, R0.reuse, -INF , PT ;  /* 0xff8000000000780b */ /* 0x040fe20003f3d000 */
[----:B------:R-:W-:Y:S01]  /*9de0*/  FMUL.FTZ R101, R0, UR18 ;  /* 0x0000001200657c20 */ /* 0x000fe20008410000 */
[----:B------:R-:W-:Y:S01]  /*9df0*/  MUFU.EX2 R113, R113 ;  /* 0x0000007100717308 */ /* 0x000fe20000000800 */
[--C-:B------:R-:W-:Y:S01]  /*9e00*/  FFMA.FTZ R186, R186, UR18, -R118.reuse ;  /* 0x00000012baba7c23 */ /* 0x100fe20008010876 */
[--C-:B------:R-:W-:Y:S01]  /*9e10*/  FFMA.FTZ R182, R182, UR18, -R118.reuse ;  /* 0x00000012b6b67c23 */ /* 0x100fe20008010876 */
[--C-:B------:R-:W-:Y:S01]  /*9e20*/  FFMA.FTZ R181, R181, UR18, -R118.reuse ;  /* 0x00000012b5b57c23 */ /* 0x100fe20008010876 */
[----:B------:R-:W-:Y:S01]  /*9e30*/  FSEL R101, R101, RZ, P1 ;  /* 0x000000ff65657208 */ /* 0x000fe20000800000 */
[--C-:B------:R-:W-:Y:S01]  /*9e40*/  FFMA.FTZ R179, R179, UR18, -R118.reuse ;  /* 0x00000012b3b37c23 */ /* 0x100fe20008010876 */
[--C-:B------:R-:W-:Y:S01]  /*9e50*/  FFMA.FTZ R171, R171, UR18, -R118.reuse ;  /* 0x00000012abab7c23 */ /* 0x100fe20008010876 */
[--C-:B------:R-:W-:Y:S01]  /*9e60*/  FFMA.FTZ R170, R170, UR18, -R118.reuse ;  /* 0x00000012aaaa7c23 */ /* 0x100fe20008010876 */
[----:B----4-:R-:W-:Y:S01]  /*9e70*/  F2FP.F16.F32.PACK_AB R18, R114, R115 ;  /* 0x000000737212723e */ /* 0x010fe200000000ff */
[--C-:B------:R-:W-:Y:S01]  /*9e80*/  FFMA.FTZ R125, R33, UR18, -R101.reuse ;  /* 0x00000012217d7c23 */ /* 0x100fe20008010865 */
[--C-:B------:R-:W-:Y:S01]  /*9e90*/  FFMA.FTZ R124, R34, UR18, -R101.reuse ;  /* 0x00000012227c7c23 */ /* 0x100fe20008010865 */
[--C-:B------:R-:W-:Y:S01]  /*9ea0*/  FFMA.FTZ R123, R32, UR18, -R101.reuse ;  /* 0x00000012207b7c23 */ /* 0x100fe20008010865 */
[--C-:B------:R-:W-:Y:S01]  /*9eb0*/  FFMA.FTZ R122, R39, UR18, -R101.reuse ;  /* 0x00000012277a7c23 */ /* 0x100fe20008010865 */
[----:B------:R-:W2:Y:S01]  /*9ec0*/  LDSM.16.MT88.4 R32, [R232+0xa000] ;  /* 0x00a00000e820783b */ /* 0x000ea20000004200 */
        /* <DEDUP_REMOVED lines=25> */
[----:B------:R-:W4:Y:S01]  /*a060*/  MUFU.EX2 R122, R122 ;  /* 0x0000007a007a7308 */ /* 0x000f220000000800 */
[----:B---3--:R-:W-:Y:S01]  /*a070*/  F2FP.F16.F32.PACK_AB R17, R124, R125 ;  /* 0x0000007d7c11723e */ /* 0x008fe200000000ff */
        /* <DEDUP_REMOVED lines=22> */
[C---:B-1----:R-:W-:Y:S01]  /*a1e0*/  HMMA.16816.F32 R8, R16.reuse, R4, RZ ;  /* 0x000000041008723c */ /* 0x042fe200000018ff */
[----:B------:R-:W1:Y:S01]  /*a1f0*/  MUFU.EX2 R110, R110 ;  /* 0x0000006e006e7308 */ /* 0x000e620000000800 */
[----:B---3--:R-:W-:Y:S01]  /*a200*/  F2FP.F16.F32.PACK_AB R52, R112, R113 ;  /* 0x000000717034723e */ /* 0x008fe200000000ff */
[----:B------:R-:W-:Y:S01]  /*a210*/  FFMA.FTZ R63, R63, UR18, -R101 ;  /* 0x000000123f3f7c23 */ /* 0x000fe20008010865 */
[----:B------:R-:W-:Y:S01]  /*a220*/  FADD.FTZ R116, R117, R116 ;  /* 0x0000007475747221 */ /* 0x000fe20000010000 */
[----:B------:R-:W-:Y:S01]  /*a230*/  FADD.FTZ R124, R125, R124 ;  /* 0x0000007c7d7c7221 */ /* 0x000fe20000010000 */
[C---:B------:R-:W-:Y:S01]  /*a240*/  HMMA.16816.F32 R4, R16.reuse, R6, RZ ;  /* 0x000000061004723c */ /* 0x040fe200000018ff */
[----:B------:R-:W-:Y:S01]  /*a250*/  FFMA.FTZ R168, R168, UR18, -R118 ;  /* 0x00000012a8a87c23 */ /* 0x000fe20008010876 */
[----:B------:R-:W-:Y:S01]  /*a260*/  FADD.FTZ R116, R115, R116 ;  /* 0x0000007473747221 */ /* 0x000fe20000010000 */
[----:B------:R-:W-:Y:S01]  /*a270*/  MUFU.EX2 R121, R121 ;  /* 0x0000007900797308 */ /* 0x000fe20000000800 */
[----:B------:R-:W-:Y:S01]  /*a280*/  FADD.FTZ R123, R123, R124 ;  /* 0x0000007c7b7b7221 */ /* 0x000fe20000010000 */
[----:B------:R-:W-:Y:S01]  /*a290*/  FFMA.FTZ R64, R64, UR18, -R118 ;  /* 0x0000001240407c23 */ /* 0x000fe20008010876 */
[C---:B--2---:R-:W-:Y:S01]  /*a2a0*/  HMMA.16816.F32 R36, R16.reuse, R32, RZ ;  /* 0x000000201024723c */ /* 0x044fe200000018ff */
[----:B------:R-:W-:Y:S01]  /*a2b0*/  FADD.FTZ R114, R114, R116 ;  /* 0x0000007472727221 */ /* 0x000fe20000010000 */
[----:B------:R-:W-:Y:S01]  /*a2c0*/  FADD.FTZ R123, R122, R123 ;  /* 0x0000007b7a7b7221 */ /* 0x000fe20000010000 */
[--C-:B------:R-:W-:Y:S01]  /*a2d0*/  FFMA.FTZ R70, R70, UR18, -R118.reuse ;  /* 0x0000001246467c23 */ /* 0x100fe20008010876 */
[----:B------:R-:W-:Y:S01]  /*a2e0*/  FFMA.FTZ R69, R69, UR18, -R118 ;  /* 0x0000001245457c23 */ /* 0x000fe20008010876 */
[----:B------:R-:W2:Y:S01]  /*a2f0*/  MUFU.EX2 R120, R120 ;  /* 0x0000007800787308 */ /* 0x000ea20000000800 */
[----:B-1----:R-:W-:Y:S01]  /*a300*/  F2FP.F16.F32.PACK_AB R54, R110, R111 ;  /* 0x0000006f6e36723e */ /* 0x002fe200000000ff */
[C---:B------:R-:W-:Y:S01]  /*a310*/  HMMA.16816.F32 R28, R16.reuse, R24, RZ ;  /* 0x00000018101c723c */ /* 0x040fe200000018ff */
[----:B------:R-:W-:Y:S01]  /*a320*/  FADD.FTZ R114, R113, R114 ;  /* 0x0000007271727221 */ /* 0x000fe20000010000 */
[--C-:B------:R-:W-:Y:S01]  /*a330*/  FFMA.FTZ R62, R62, UR18, -R101.reuse ;  /* 0x000000123e3e7c23 */ /* 0x100fe20008010865 */
[--C-:B------:R-:W-:Y:S01]  /*a340*/  FFMA.FTZ R61, R61, UR18, -R101.reuse ;  /* 0x000000123d3d7c23 */ /* 0x100fe20008010865 */
[--C-:B------:R-:W-:Y:S01]  /*a350*/  FFMA.FTZ R67, R67, UR18, -R101.reuse ;  /* 0x0000001243437c23 */ /* 0x100fe20008010865 */
[----:B------:R-:W-:Y:S01]  /*a360*/  FADD.FTZ R114, R112, R114 ;  /* 0x0000007270727221 */ /* 0x000fe20000010000 */
[----:B------:R-:W1:Y:S01]  /*a370*/  MUFU.EX2 R119, R119 ;  /* 0x0000007700777308 */ /* 0x000e620000000800 */
[C---:B------:R-:W-:Y:S01]  /*a380*/  HMMA.16816.F32 R32, R16.reuse, R34, RZ ;  /* 0x000000221020723c */ /* 0x040fe200000018ff */
[----:B------:R-:W-:Y:S01]  /*a390*/  FFMA.FTZ R202, R66, UR18, -R101 ;  /* 0x0000001242ca7c23 */ /* 0x000fe20008010865 */
[----:B------:R-:W-:Y:S01]  /*a3a0*/  FADD.FTZ R114, R111, R114 ;  /* 0x000000726f727221 */ /* 0x000fe20000010000 */
[--C-:B------:R-:W-:Y:S01]  /*a3b0*/  FFMA.FTZ R68, R68, UR18, -R118.reuse ;  /* 0x0000001244447c23 */ /* 0x100fe20008010876 */
[--C-:B------:R-:W-:Y:S01]  /*a3c0*/  FFMA.FTZ R66, R76, UR18, -R118.reuse ;  /* 0x000000124c427c23 */ /* 0x100fe20008010876 */
[----:B------:R-:W-:Y:S01]  /*a3d0*/  FFMA.FTZ R75, R75, UR18, -R118 ;  /* 0x000000124b4b7c23 */ /* 0x000fe20008010876 */
[C---:B------:R-:W-:Y:S01]  /*a3e0*/  HMMA.16816.F32 R24, R16.reuse, R26, RZ ;  /* 0x0000001a1018723c */ /* 0x040fe200000018ff */
[----:B------:R-:W3:Y:S01]  /*a3f0*/  MUFU.EX2 R3, R3 ;  /* 0x0000000300037308 */ /* 0x000ee20000000800 */
[----:B--2---:R-:W-:Y:S01]  /*a400*/  F2FP.F16.F32.PACK_AB R53, R120, R121 ;  /* 0x000000797835723e */ /* 0x004fe200000000ff */
[----:B------:R-:W-:Y:S01]  /*a410*/  FADD.FTZ R121, R121, R123 ;  /* 0x0000007b79797221 */ /* 0x000fe20000010000 */
[----:B------:R-:W-:Y:S01]  /*a420*/  FADD.FTZ R110, R110, R114 ;  /* 0x000000726e6e7221 */ /* 0x000fe20000010000 */
[--C-:B------:R-:W-:Y:S01]  /*a430*/  FFMA.FTZ R74, R74, UR18, -R118.reuse ;  /* 0x000000124a4a7c23 */ /* 0x100fe20008010876 */
[C---:B------:R-:W-:Y:S01]  /*a440*/  HMMA.16816.F32 R20, R16.reuse, R48, RZ ;  /* 0x000000301014723c */ /* 0x040fe200000018ff */
[----:B------:R-:W-:Y:S01]  /*a450*/  FADD.FTZ R121, R120, R121 ;  /* 0x0000007978797221 */ /* 0x000fe20000010000 */
[--C-:B------:R-:W-:Y:S01]  /*a460*/  FFMA.FTZ R65, R65, UR18, -R101.reuse ;  /* 0x0000001241417c23 */ /* 0x100fe20008010865 */
[----:B------:R-:W2:Y:S01]  /*a470*/  MUFU.EX2 R109, R109 ;  /* 0x0000006d006d7308 */ /* 0x000ea20000000800 */
[----:B------:R-:W-:Y:S01]  /*a480*/  FFMA.FTZ R73, R73, UR18, -R101 ;  /* 0x0000001249497c23 */ /* 0x000fe20008010865 */
[----:B-1----:R-:W-:Y:S01]  /*a490*/  FADD.FTZ R121, R119, R121 ;  /* 0x0000007977797221 */ /* 0x002fe20000010000 */
[----:B------:R-:W-:Y:S01]  /*a4a0*/  HMMA.16816.F32 R16, R16, R50, RZ ;  /* 0x000000321010723c */ /* 0x000fe200000018ff */
[--C-:B------:R-:W-:Y:S01]  /*a4b0*/  FFMA.FTZ R72, R72, UR18, -R101.reuse ;  /* 0x0000001248487c23 */ /* 0x100fe20008010865 */
[----:B------:R-:W-:Y:S01]  /*a4c0*/  FFMA.FTZ R71, R71, UR18, -R101 ;  /* 0x0000001247477c23 */ /* 0x000fe20008010865 */
[--C-:B------:R-:W-:Y:S01]  /*a4d0*/  FFMA.FTZ R76, R82, UR18, -R118.reuse ;  /* 0x00000012524c7c23 */ /* 0x100fe20008010876 */
[----:B------:R-:W-:Y:S01]  /*a4e0*/  FFMA.FTZ R82, R88, UR18, -R118 ;  /* 0x0000001258527c23 */ /* 0x000fe20008010876 */
[----:B------:R-:W1:Y:S01]  /*a4f0*/  MUFU.EX2 R108, R108 ;  /* 0x0000006c006c7308 */ /* 0x000e620000000800 */
[C---:B---3--:R-:W-:Y:S01]  /*a500*/  F2FP.F16.F32.PACK_AB R55, R3.reuse, R119 ;  /* 0x000000770337723e */ /* 0x048fe200000000ff */
[----:B------:R-:W-:Y:S01]  /*a510*/  FADD.FTZ R121, R3, R121 ;  /* 0x0000007903797221 */ /* 0x000fe20000010000 */
[--C-:B------:R-:W-:Y:S01]  /*a520*/  FFMA.FTZ R3, R78, UR18, -R101.reuse ;  /* 0x000000124e037c23 */ /* 0x100fe20008010865 */
[--C-:B------:R-:W-:Y:S01]  /*a530*/  FFMA.FTZ R79, R79, UR18, -R101.reuse ;  /* 0x000000124f4f7c23 */ /* 0x100fe20008010865 */
[--C-:B------:R-:W-:Y:S01]  /*a540*/  FFMA.FTZ R77, R77, UR18, -R101.reuse ;  /* 0x000000124d4d7c23 */ /* 0x100fe20008010865 */
[--C-:B------:R-:W-:Y:S01]  /*a550*/  FFMA.FTZ R78, R85, UR18, -R101.reuse ;  /* 0x00000012554e7c23 */ /* 0x100fe20008010865 */
[--C-:B------:R-:W-:Y:S01]  /*a560*/  FFMA.FTZ R84, R84, UR18, -R101.reuse ;  /* 0x0000001254547c23 */ /* 0x100fe20008010865 */
[C---:B------:R-:W-:Y:S01]  /*a570*/  HMMA.16816.F32 R8, R52.reuse, R12, R8 ;  /* 0x0000000c3408723c */ /* 0x040fe20000001808 */
[----:B------:R-:W3:Y:S01]  /*a580*/  MUFU.EX2 R107, R107 ;  /* 0x0000006b006b7308 */ /* 0x000ee20000000800 */
[----:B--2---:R-:W-:Y:S01]  /*a590*/  FADD.FTZ R110, R109, R110 ;  /* 0x0000006e6d6e7221 */ /* 0x004fe20000010000 */
[--C-:B------:R-:W-:Y:S01]  /*a5a0*/  FFMA.FTZ R83, R83, UR18, -R101.reuse ;  /* 0x0000001253537c23 */ /* 0x100fe20008010865 */
[--C-:B------:R-:W-:Y:S01]  /*a5b0*/  FFMA.FTZ R85, R90, UR18, -R101.reuse ;  /* 0x000000125a557c23 */ /* 0x100fe20008010865 */
[--C-:B------:R-:W-:Y:S01]  /*a5c0*/  FFMA.FTZ R88, R94, UR18, -R118.reuse ;  /* 0x000000125e587c23 */ /* 0x100fe20008010876 */
[C---:B------:R-:W-:Y:S01]  /*a5d0*/  HMMA.16816.F32 R4, R52.reuse, R14, R4 ;  /* 0x0000000e3404723c */ /* 0x040fe20000001804 */
[----:B------:R-:W2:Y:S01]  /*a5e0*/  LDSM.16.MT88.4 R12, [R234+0xb000] ;  /* 0x00b00000ea0c783b */ /* 0x000ea20000004200 */
[----:B------:R-:W-:Y:S01]  /*a5f0*/  FFMA.FTZ R252, R99, UR18, -R118 ;  /* 0x0000001263fc7c23 */ /* 0x000fe20008010876 */
[----:B------:R-:W4:Y:S01]  /*a600*/  MUFU.EX2 R106, R106 ;  /* 0x0000006a006a7308 */ /* 0x000f220000000800 */
[C---:B-1----:R-:W-:Y:S01]  /*a610*/  F2FP.F16.F32.PACK_AB R48, R108.reuse, R109 ;  /* 0x0000006d6c30723e */ /* 0x042fe200000000ff */
[----:B------:R-:W-:Y:S01]  /*a620*/  FADD.FTZ R110, R108, R110 ;  /* 0x0000006e6c6e7221 */ /* 0x000fe20000010000 */
[----:B------:R-:W-:Y:S01]  /*a630*/  HMMA.16816.F32 R36, R52, R44, R36 ;  /* 0x0000002c3424723c */ /* 0x000fe20000001824 */
[----:B------:R-:W-:Y:S01]  /*a640*/  FFMA.FTZ R251, R96, UR18, -R101 ;  /* 0x0000001260fb7c23 */ /* 0x000fe20008010865 */
[----:B------:R-:W-:Y:S01]  /*a650*/  FFMA.FTZ R100, R100, UR18, -R118 ;  /* 0x0000001264647c23 */ /* 0x000fe20008010876 */
[----:B------:R-:W-:-:S02]  /*a660*/  LEA R208, P1, R165, UR22, 0x1 ;  /* 0x00000016a5d07c11 */ /* 0x000fc4000f8208ff */
[----:B------:R-:W-:Y:S01]  /*a670*/  MUFU.EX2 R131, R131 ;  /* 0x0000008300837308 */ /* 0x000fe20000000800 */
[----:B------:R-:W-:Y:S01]  /*a680*/  HMMA.16816.F32 R32, R52, R46, R32 ;  /* 0x0000002e3420723c */ /* 0x000fe20000001820 */
[----:B------:R-:W1:Y:S01]  /*a690*/  LDSM.16.MT88.4 R44, [R232+0xb000] ;  /* 0x00b00000e82c783b */ /* 0x000e620000004200 */
[----:B---3--:R-:W-:Y:S01]  /*a6a0*/  FADD.FTZ R110, R107, R110 ;  /* 0x0000006e6b6e7221 */ /* 0x008fe20000010000 */
[----:B------:R-:W-:-:S03]  /*a6b0*/  MOV R250, R208 ;  /* 0x000000d000fa7202 */ /* 0x000fc60000000f00 */
[----:B------:R-:W-:Y:S01]  /*a6c0*/  HMMA.16816.F32 R28, R52, R40, R28 ;  /* 0x00000028341c723c */ /* 0x000fe2000000181c */
[----:B------:R-:W3:Y:S01]  /*a6d0*/  MUFU.EX2 R132, R132 ;  /* 0x0000008400847308 */ /* 0x000ee20000000800 */
[C---:B----4-:R-:W-:Y:S01]  /*a6e0*/  F2FP.F16.F32.PACK_AB R50, R106.reuse, R107 ;  /* 0x0000006b6a32723e */ /* 0x050fe200000000ff */
[----:B------:R-:W-:-:S03]  /*a6f0*/  FADD.FTZ R106, R106, R110 ;  /* 0x0000006e6a6a7221 */ /* 0x000fc60000010000 */
[C---:B------:R-:W-:Y:S01]  /*a700*/  HMMA.16816.F32 R24, R52.reuse, R42, R24 ;  /* 0x0000002a3418723c */ /* 0x040fe20000001818 */
[----:B------:R-:W4:Y:S02]  /*a710*/  LDSM.16.MT88.4 R40, [R231+0xb000] ;  /* 0x00b00000e728783b */ /* 0x000f240000004200 */
[----:B------:R-:W5:Y:S03]  /*a720*/  MUFU.EX2 R133, R133 ;  /* 0x0000008500857308 */ /* 0x000f660000000800 */
[C---:B------:R-:W-:Y:S05]  /*a730*/  HMMA.16816.F32 R20, R52.reuse, R56, R20 ;  /* 0x000000383414723c */ /* 0x040fea0000001814 */
[----:B------:R-:W2:Y:S01]  /*a740*/  MUFU.EX2 R134, R134 ;  /* 0x0000008600867308 */ /* 0x000ea20000000800 */
[----:B------:R-:W-:Y:S01]  /*a750*/  HMMA.16816.F32 R16, R52, R58, R16 ;  /* 0x0000003a3410723c */ /* 0x000fe20000001810 */
[----:B---3--:R-:W-:Y:S01]  /*a760*/  F2FP.F16.F32.PACK_AB R49, R132, R131 ;  /* 0x000000838431723e */ /* 0x008fe200000000ff */
[----:B------:R-:W3:Y:S01]  /*a770*/  LDSM.16.MT88.4 R56, [R230+0xb000] ;  /* 0x00b00000e638783b */ /* 0x000ee20000004200 */
[----:B------:R-:W-:-:S04]  /*a780*/  FADD.FTZ R131, R131, R121 ;  /* 0x0000007983837221 */ /* 0x000fc80000010000 */
[----:B------:R-:W1:Y:S01]  /*a790*/  MUFU.EX2 R105, R105 ;  /* 0x0000006900697308 */ /* 0x000e620000000800 */
[----:B------:R-:W-:-:S04]  /*a7a0*/  FADD.FTZ R131, R132, R131 ;  /* 0x0000008384837221 */ /* 0x000fc80000010000 */
[----:B-----5:R-:W-:-:S03]  /*a7b0*/  FADD.FTZ R131, R133, R131 ;  /* 0x0000008385837221 */ /* 0x020fc60000010000 */
[----:B------:R-:W5:Y:S01]  /*a7c0*/  MUFU.EX2 R104, R104 ;  /* 0x0000006800687308 */ /* 0x000f620000000800 */
[C---:B--2---:R-:W-:Y:S01]  /*a7d0*/  F2FP.F16.F32.PACK_AB R51, R134.reuse, R133 ;  /* 0x000000858633723e */ /* 0x044fe200000000ff */
[----:B------:R-:W-:-:S06]  /*a7e0*/  FADD.FTZ R134, R134, R131 ;  /* 0x0000008386867221 */ /* 0x000fcc0000010000 */
[----:B------:R-:W-:Y:S01]  /*a7f0*/  HMMA.16816.F32 R8, R48, R12, R8 ;  /* 0x0000000c3008723c */ /* 0x000fe20000001808 */
[----:B------:R-:W2:Y:S01]  /*a800*/  MUFU.EX2 R103, R103 ;  /* 0x0000006700677308 */ /* 0x000ea20000000800 */
[----:B-1----:R-:W-:-:S04]  /*a810*/  FADD.FTZ R106, R105, R106 ;  /* 0x0000006a696a7221 */ /* 0x002fc80000010000 */
[C---:B------:R-:W-:Y:S01]  /*a820*/  HMMA.16816.F32 R4, R48.reuse, R14, R4 ;  /* 0x0000000e3004723c */ /* 0x040fe20000001804 */
[----:B------:R-:W1:Y:S02]  /*a830*/  LDSM.16.MT88.4 R12, [R234+0xb800] ;  /* 0x00b80000ea0c783b */ /* 0x000e640000004200 */
[----:B------:R-:W3:Y:S01]  /*a840*/  MUFU.EX2 R102, R102 ;  /* 0x0000006600667308 */ /* 0x000ee20000000800 */
[C---:B-----5:R-:W-:Y:S01]  /*a850*/  F2FP.F16.F32.PACK_AB R52, R104.reuse, R105 ;  /* 0x000000696834723e */ /* 0x060fe200000000ff */
[----:B------:R-:W-:Y:S01]  /*a860*/  FADD.FTZ R106, R104, R106 ;  /* 0x0000006a686a7221 */ /* 0x000fe20000010000 */
[C---:B------:R-:W-:Y:S05]  /*a870*/  HMMA.16816.F32 R36, R48.reuse, R44, R36 ;  /* 0x0000002c3024723c */ /* 0x040fea0000001824 */
[----:B------:R-:W5:Y:S01]  /*a880*/  MUFU.EX2 R139, R139 ;  /* 0x0000008b008b7308 */ /* 0x000f620000000800 */
[----:B------:R-:W-:Y:S01]  /*a890*/  HMMA.16816.F32 R32, R48, R46, R32 ;  /* 0x0000002e3020723c */ /* 0x000fe20000001820 */
[----:B------:R-:W1:Y:S01]  /*a8a0*/  LDSM.16.MT88.4 R44, [R232+0xb800] ;  /* 0x00b80000e82c783b */ /* 0x000e620000004200 */
[----:B--2---:R-:W-:-:S04]  /*a8b0*/  FADD.FTZ R106, R103, R106 ;  /* 0x0000006a676a7221 */ /* 0x004fc80000010000 */
[----:B----4-:R-:W-:Y:S01]  /*a8c0*/  HMMA.16816.F32 R28, R48, R40, R28 ;  /* 0x00000028301c723c */ /* 0x010fe2000000181c */
[----:B------:R-:W2:Y:S01]  /*a8d0*/  MUFU.EX2 R140, R140 ;  /* 0x0000008c008c7308 */ /* 0x000ea20000000800 */
[C---:B---3--:R-:W-:Y:S01]  /*a8e0*/  F2FP.F16.F32.PACK_AB R54, R102.reuse, R103 ;  /* 0x000000676636723e */ /* 0x048fe200000000ff */
[----:B------:R-:W-:-:S03]  /*a8f0*/  FADD.FTZ R106, R102, R106 ;  /* 0x0000006a666a7221 */ /* 0x000fc60000010000 */
[C---:B------:R-:W-:Y:S01]  /*a900*/  HMMA.16816.F32 R24, R48.reuse, R42, R24 ;  /* 0x0000002a3018723c */ /* 0x040fe20000001818 */
[----:B------:R-:W3:Y:S02]  /*a910*/  LDSM.16.MT88.4 R40, [R231+0xb800] ;  /* 0x00b80000e728783b */ /* 0x000ee40000004200 */
[----:B------:R-:W4:Y:S01]  /*a920*/  MUFU.EX2 R141, R141 ;  /* 0x0000008d008d7308 */ /* 0x000f220000000800 */
[----:B-----5:R-:W-:Y:S02]  /*a930*/  FADD.FTZ R134, R139, R134 ;  /* 0x000000868b867221 */ /* 0x020fe40000010000 */
[C---:B------:R-:W-:Y:S05]  /*a940*/  HMMA.16816.F32 R20, R48.reuse, R56, R20 ;  /* 0x000000383014723c */ /* 0x040fea0000001814 */
[----:B------:R-:W5:Y:S01]  /*a950*/  MUFU.EX2 R143, R143 ;  /* 0x0000008f008f7308 */ /* 0x000f620000000800 */
[----:B------:R-:W-:Y:S01]  /*a960*/  HMMA.16816.F32 R16, R48, R58, R16 ;  /* 0x0000003a3010723c */ /* 0x000fe20000001810 */
[C---:B--2---:R-:W-:Y:S01]  /*a970*/  F2FP.F16.F32.PACK_AB R53, R140.reuse, R139 ;  /* 0x0000008b8c35723e */ /* 0x044fe200000000ff */
[----:B------:R-:W2:Y:S01]  /*a980*/  LDSM.16.MT88.4 R56, [R230+0xb800] ;  /* 0x00b80000e638783b */ /* 0x000ea20000004200 */
[----:B------:R-:W-:-:S04]  /*a990*/  FADD.FTZ R140, R140, R134 ;  /* 0x000000868c8c7221 */ /* 0x000fc80000010000 */
[----:B------:R-:W-:Y:S01]  /*a9a0*/  MUFU.EX2 R128, R128 ;  /* 0x0000008000807308 */ /* 0x000fe20000000800 */
[----:B----4-:R-:W-:-:S07]  /*a9b0*/  FADD.FTZ R140, R141, R140 ;  /* 0x0000008c8d8c7221 */ /* 0x010fce0000010000 */
[----:B------:R-:W4:Y:S01]  /*a9c0*/  MUFU.EX2 R127, R127 ;  /* 0x0000007f007f7308 */ /* 0x000f220000000800 */
[C---:B-----5:R-:W-:Y:S01]  /*a9d0*/  F2FP.F16.F32.PACK_AB R55, R143.reuse, R141 ;  /* 0x0000008d8f37723e */ /* 0x060fe200000000ff */
[----:B------:R-:W-:-:S06]  /*a9e0*/  FADD.FTZ R143, R143, R140 ;  /* 0x0000008c8f8f7221 */ /* 0x000fcc0000010000 */
[C---:B-1----:R-:W-:Y:S01]  /*a9f0*/  HMMA.16816.F32 R8, R52.reuse, R12, R8 ;  /* 0x0000000c3408723c */ /* 0x042fe20000001808 */
[----:B------:R-:W-:Y:S05]  /*aa00*/  MUFU.EX2 R126, R126 ;  /* 0x0000007e007e7308 */ /* 0x000fea0000000800 */
[C---:B------:R-:W-:Y:S01]  /*aa10*/  HMMA.16816.F32 R4, R52.reuse, R14, R4 ;  /* 0x0000000e3404723c */ /* 0x040fe20000001804 */
[----:B------:R-:W1:Y:S02]  /*aa20*/  LDSM.16.MT88.4 R12, [R234+0xc000] ;  /* 0x00c00000ea0c783b */ /* 0x000e640000004200 */
[----:B------:R-:W5:Y:S01]  /*aa30*/  MUFU.EX2 R129, R129 ;  /* 0x0000008100817308 */ /* 0x000f620000000800 */
[C---:B----4-:R-:W-:Y:S01]  /*aa40*/  F2FP.F16.F32.PACK_AB R48, R127.reuse, R128 ;  /* 0x000000807f30723e */ /* 0x050fe200000000ff */
[----:B------:R-:W-:Y:S01]  /*aa50*/  FADD.FTZ R128, R128, R106 ;  /* 0x0000006a80807221 */ /* 0x000fe20000010000 */
[----:B------:R-:W-:Y:S03]  /*aa60*/  HMMA.16816.F32 R36, R52, R44, R36 ;  /* 0x0000002c3424723c */ /* 0x000fe60000001824 */
[----:B------:R-:W-:-:S02]  /*aa70*/  FADD.FTZ R128, R127, R128 ;  /* 0x000000807f807221 */ /* 0x000fc40000010000 */
[----:B------:R-:W4:Y:S01]  /*aa80*/  MUFU.EX2 R147, R147 ;  /* 0x0000009300937308 */ /* 0x000f220000000800 */
[C---:B------:R-:W-:Y:S01]  /*aa90*/  HMMA.16816.F32 R32, R52.reuse, R46, R32 ;  /* 0x0000002e3420723c */ /* 0x040fe20000001820 */
[----:B------:R-:W1:Y:S05]  /*aaa0*/  LDSM.16.MT88.4 R44, [R232+0xc000] ;  /* 0x00c00000e82c783b */ /* 0x000e6a0000004200 */
[----:B---3--:R-:W-:Y:S01]  /*aab0*/  HMMA.16816.F32 R28, R52, R40, R28 ;  /* 0x00000028341c723c */ /* 0x008fe2000000181c */
[----:B------:R-:W3:Y:S01]  /*aac0*/  MUFU.EX2 R148, R148 ;  /* 0x0000009400947308 */ /* 0x000ee20000000800 */
[----:B-----5:R-:W-:Y:S01]  /*aad0*/  F2FP.F16.F32.PACK_AB R50, R129, R126 ;  /* 0x0000007e8132723e */ /* 0x020fe200000000ff */
[----:B------:R-:W-:-:S03]  /*aae0*/  FADD.FTZ R126, R126, R128 ;  /* 0x000000807e7e7221 */ /* 0x000fc60000010000 */
[C---:B------:R-:W-:Y:S01]  /*aaf0*/  HMMA.16816.F32 R24, R52.reuse, R42, R24 ;  /* 0x0000002a3418723c */ /* 0x040fe20000001818 */
[----:B------:R-:W5:Y:S01]  /*ab00*/  LDSM.16.MT88.4 R40, [R231+0xc000] ;  /* 0x00c00000e728783b */ /* 0x000f620000004200 */
[----:B------:R-:W-:Y:S01]  /*ab10*/  FADD.FTZ R126, R129, R126 ;  /* 0x0000007e817e7221 */ /* 0x000fe20000010000 */
[----:B------:R-:W3:Y:S01]  /*ab20*/  MUFU.EX2 R149, R149 ;  /* 0x0000009500957308 */ /* 0x000ee20000000800 */
[----:B----4-:R-:W-:Y:S02]  /*ab30*/  FADD.FTZ R143, R147, R143 ;  /* 0x0000008f938f7221 */ /* 0x010fe40000010000 */
[C---:B--2---:R-:W-:Y:S05]  /*ab40*/  HMMA.16816.F32 R20, R52.reuse, R56, R20 ;  /* 0x000000383414723c */ /* 0x044fea0000001814 */
[----:B------:R-:W2:Y:S01]  /*ab50*/  MUFU.EX2 R150, R150 ;  /* 0x0000009600967308 */ /* 0x000ea20000000800 */
[----:B------:R-:W-:Y:S01]  /*ab60*/  HMMA.16816.F32 R16, R52, R58, R16 ;  /* 0x0000003a3410723c */ /* 0x000fe20000001810 */
[C---:B---3--:R-:W-:Y:S01]  /*ab70*/  F2FP.F16.F32.PACK_AB R49, R148.reuse, R147 ;  /* 0x000000939431723e */ /* 0x048fe200000000ff */
[----:B------:R-:W3:Y:S01]  /*ab80*/  LDSM.16.MT88.4 R56, [R230+0xc000] ;  /* 0x00c00000e638783b */ /* 0x000ee20000004200 */
[----:B------:R-:W-:-:S04]  /*ab90*/  FADD.FTZ R148, R148, R143 ;  /* 0x0000008f94947221 */ /* 0x000fc80000010000 */
[----:B------:R-:W-:Y:S01]  /*aba0*/  MUFU.EX2 R130, R130 ;  /* 0x0000008200827308 */ /* 0x000fe20000000800 */
[----:B------:R-:W-:-:S07]  /*abb0*/  FADD.FTZ R148, R149, R148 ;  /* 0x0000009495947221 */ /* 0x000fce0000010000 */
[----:B------:R-:W4:Y:S01]  /*abc0*/  MUFU.EX2 R135, R135 ;  /* 0x0000008700877308 */ /* 0x000f220000000800 */
[C---:B--2---:R-:W-:Y:S01]  /*abd0*/  F2FP.F16.F32.PACK_AB R51, R150.reuse, R149 ;  /* 0x000000959633723e */ /* 0x044fe200000000ff */
[----:B------:R-:W-:-:S06]  /*abe0*/  FADD.FTZ R150, R150, R148 ;  /* 0x0000009496967221 */ /* 0x000fcc0000010000 */
[C---:B-1----:R-:W-:Y:S01]  /*abf0*/  HMMA.16816.F32 R8, R48.reuse, R12, R8 ;  /* 0x0000000c3008723c */ /* 0x042fe20000001808 */
        /* <DEDUP_REMOVED lines=8> */
[----:B------:R-:W4:Y:S01]  /*ac80*/  MUFU.EX2 R154, R154 ;  /* 0x0000009a009a7308 */ /* 0x000f220000000800 */
[C---:B------:R-:W-:Y:S01]  /*ac90*/  HMMA.16816.F32 R32, R48.reuse, R46, R32 ;  /* 0x0000002e3020723c */ /* 0x040fe20000001820 */
[----:B------:R-:W1:Y:S05]  /*aca0*/  LDSM.16.MT88.4 R44, [R232+0xc800] ;  /* 0x00c80000e82c783b */ /* 0x000e6a0000004200 */
[----:B-----5:R-:W-:Y:S01]  /*acb0*/  HMMA.16816.F32 R28, R48, R40, R28 ;  /* 0x00000028301c723c */ /* 0x020fe2000000181c */
[----:B------:R-:W5:Y:S01]  /*acc0*/  MUFU.EX2 R155, R155 ;  /* 0x0000009b009b7308 */ /* 0x000f620000000800 */
[----:B--2---:R-:W-:Y:S01]  /*acd0*/  F2FP.F16.F32.PACK_AB R54, R137, R136 ;  /* 0x000000888936723e */ /* 0x004fe200000000ff */
[----:B------:R-:W-:-:S03]  /*ace0*/  FADD.FTZ R136, R136, R130 ;  /* 0x0000008288887221 */ /* 0x000fc60000010000 */
[C---:B------:R-:W-:Y:S01]  /*acf0*/  HMMA.16816.F32 R24, R48.reuse, R42, R24 ;  /* 0x0000002a3018723c */ /* 0x040fe20000001818 */
[----:B------:R-:W2:Y:S01]  /*ad00*/  LDSM.16.MT88.4 R40, [R231+0xc800] ;  /* 0x00c80000e728783b */ /* 0x000ea20000004200 */
[----:B------:R-:W-:Y:S01]  /*ad10*/  FADD.FTZ R136, R137, R136 ;  /* 0x0000008889887221 */ /* 0x000fe20000010000 */
[----:B------:R-:W-:Y:S01]  /*ad20*/  MUFU.EX2 R156, R156 ;  /* 0x0000009c009c7308 */ /* 0x000fe20000000800 */
[----:B----4-:R-:W-:Y:S02]  /*ad30*/  FADD.FTZ R150, R154, R150 ;  /* 0x000000969a967221 */ /* 0x010fe40000010000 */
[C---:B---3--:R-:W-:Y:S05]  /*ad40*/  HMMA.16816.F32 R20, R48.reuse, R56, R20 ;  /* 0x000000383014723c */ /* 0x048fea0000001814 */
[----:B------:R-:W3:Y:S01]  /*ad50*/  MUFU.EX2 R157, R157 ;  /* 0x0000009d009d7308 */ /* 0x000ee20000000800 */
[----:B------:R-:W-:Y:S01]  /*ad60*/  HMMA.16816.F32 R16, R48, R58, R16 ;  /* 0x0000003a3010723c */ /* 0x000fe20000001810 */
[C---:B-----5:R-:W-:Y:S01]  /*ad70*/  F2FP.F16.F32.PACK_AB R53, R155.reuse, R154 ;  /* 0x0000009a9b35723e */ /* 0x060fe200000000ff */
[----:B------:R-:W4:Y:S01]  /*ad80*/  LDSM.16.MT88.4 R56, [R230+0xc800] ;  /* 0x00c80000e638783b */ /* 0x000f220000004200 */
[----:B------:R-:W-:-:S04]  /*ad90*/  FADD.FTZ R155, R155, R150 ;  /* 0x000000969b9b7221 */ /* 0x000fc80000010000 */
[----:B------:R-:W5:Y:S08]  /*ada0*/  MUFU.EX2 R144, R144 ;  /* 0x0000009000907308 */ /* 0x000f700000000800 */
[----:B------:R-:W2:Y:S01]  /*adb0*/  MUFU.EX2 R145, R145 ;  /* 0x0000009100917308 */ /* 0x000ea20000000800 */
[----:B---3--:R-:W-:Y:S01]  /*adc0*/  F2FP.F16.F32.PACK_AB R55, R157, R156 ;  /* 0x0000009c9d37723e */ /* 0x008fe200000000ff */
[----:B------:R-:W-:-:S04]  /*add0*/  FADD.FTZ R156, R156, R155 ;  /* 0x0000009b9c9c7221 */ /* 0x000fc80000010000 */
[----:B------:R-:W-:Y:S02]  /*ade0*/  FADD.FTZ R156, R157, R156 ;  /* 0x0000009c9d9c7221 */ /* 0x000fe40000010000 */
[----:B-1----:R-:W-:Y:S01]  /*adf0*/  HMMA.16816.F32 R8, R52, R12, R8 ;  /* 0x0000000c3408723c */ /* 0x002fe20000001808 */
        /* <DEDUP_REMOVED lines=11> */
[----:B-1----:R-:W-:-:S04]  /*aeb0*/  FADD.FTZ R145, R146, R145 ;  /* 0x0000009192917221 */ /* 0x002fc80000010000 */
[----:B------:R-:W-:Y:S01]  /*aec0*/  HMMA.16816.F32 R28, R52, R40, R28 ;  /* 0x00000028341c723c */ /* 0x000fe2000000181c */
[----:B------:R-:W1:Y:S01]  /*aed0*/  MUFU.EX2 R162, R162 ;  /* 0x000000a200a27308 */ /* 0x000e620000000800 */
[C---:B-----5:R-:W-:Y:S01]  /*aee0*/  F2FP.F16.F32.PACK_AB R50, R151.reuse, R146 ;  /* 0x000000929732723e */ /* 0x060fe200000000ff */
[----:B------:R-:W-:-:S03]  /*aef0*/  FADD.FTZ R151, R151, R145 ;  /* 0x0000009197977221 */ /* 0x000fc60000010000 */
[C---:B------:R-:W-:Y:S01]  /*af00*/  HMMA.16816.F32 R24, R52.reuse, R42, R24 ;  /* 0x0000002a3418723c */ /* 0x040fe20000001818 */
[----:B------:R-:W5:Y:S02]  /*af10*/  LDSM.16.MT88.4 R40, [R231+0xd000] ;  /* 0x00d00000e728783b */ /* 0x000f640000004200 */
[----:B------:R-:W-:Y:S03]  /*af20*/  MUFU.EX2 R163, R163 ;  /* 0x000000a300a37308 */ /* 0x000fe60000000800 */
[C---:B----4-:R-:W-:Y:S05]  /*af30*/  HMMA.16816.F32 R20, R52.reuse, R56, R20 ;  /* 0x000000383414723c */ /* 0x050fea0000001814 */
[----:B------:R-:W4:Y:S01]  /*af40*/  MUFU.EX2 R187, R187 ;  /* 0x000000bb00bb7308 */ /* 0x000f220000000800 */
[----:B------:R-:W-:Y:S01]  /*af50*/  HMMA.16816.F32 R16, R52, R58, R16 ;  /* 0x0000003a3410723c */ /* 0x000fe20000001810 */
[----:B-1----:R-:W-:Y:S01]  /*af60*/  F2FP.F16.F32.PACK_AB R49, R162, R161 ;  /* 0x000000a1a231723e */ /* 0x002fe200000000ff */
[----:B------:R-:W1:Y:S01]  /*af70*/  LDSM.16.MT88.4 R56, [R230+0xd000] ;  /* 0x00d00000e638783b */ /* 0x000e620000004200 */
[----:B------:R-:W-:-:S04]  /*af80*/  FADD.FTZ R161, R161, R156 ;  /* 0x0000009ca1a17221 */ /* 0x000fc80000010000 */
[----:B------:R-:W2:Y:S01]  /*af90*/  MUFU.EX2 R152, R152 ;  /* 0x0000009800987308 */ /* 0x000ea20000000800 */
[----:B------:R-:W-:-:S07]  /*afa0*/  FADD.FTZ R161, R162, R161 ;  /* 0x000000a1a2a17221 */ /* 0x000fce0000010000 */
[----:B------:R-:W5:Y:S01]  /*afb0*/  MUFU.EX2 R153, R153 ;  /* 0x0000009900997308 */ /* 0x000f620000000800 */
[----:B----4-:R-:W-:Y:S01]  /*afc0*/  F2FP.F16.F32.PACK_AB R51, R187, R163 ;  /* 0x000000a3bb33723e */ /* 0x010fe200000000ff */
[----:B------:R-:W-:-:S04]  /*afd0*/  FADD.FTZ R163, R163, R161 ;  /* 0x000000a1a3a37221 */ /* 0x000fc80000010000 */
[----:B------:R-:W-:Y:S02]  /*afe0*/  FADD.FTZ R163, R187, R163 ;  /* 0x000000a3bba37221 */ /* 0x000fe40000010000 */
[----:B---3--:R-:W-:Y:S01]  /*aff0*/  HMMA.16816.F32 R8, R48, R12, R8 ;  /* 0x0000000c3008723c */ /* 0x008fe20000001808 */
[----:B------:R-:W3:Y:S01]  /*b000*/  MUFU.EX2 R158, R158 ;  /* 0x0000009e009e7308 */ /* 0x000ee20000000800 */
[----:B--2---:R-:W-:-:S04]  /*b010*/  FADD.FTZ R151, R152, R151 ;  /* 0x0000009798977221 */ /* 0x004fc80000010000 */
[C---:B------:R-:W-:Y:S01]  /*b020*/  HMMA.16816.F32 R4, R48.reuse, R14, R4 ;  /* 0x0000000e3004723c */ /* 0x040fe20000001804 */
[----:B------:R-:W2:Y:S02]  /*b030*/  LDSM.16.MT88.4 R12, [R234+0xd800] ;  /* 0x00d80000ea0c783b */ /* 0x000ea40000004200 */
        /* <DEDUP_REMOVED lines=8> */
[C---:B------:R-:W-:Y:S01]  /*b0c0*/  HMMA.16816.F32 R28, R48.reuse, R40, R28 ;  /* 0x00000028301c723c */ /* 0x040fe2000000181c */
[----:B------:R-:W3:Y:S01]  /*b0d0*/  MUFU.EX2 R200, R200 ;  /* 0x000000c800c87308 */ /* 0x000ee20000000800 */
[C---:B----4-:R-:W-:Y:S01]  /*b0e0*/  F2FP.F16.F32.PACK_AB R54, R159.reuse, R158 ;  /* 0x0000009e9f36723e */ /* 0x050fe200000000ff */
[----:B------:R-:W-:Y:S02]  /*b0f0*/  FADD.FTZ R159, R159, R151 ;  /* 0x000000979f9f7221 */ /* 0x000fe40000010000 */
[----:B------:R-:W-:Y:S01]  /*b100*/  LDSM.16.MT88.4 R148, [R232+0x11800] ;  /* 0x01180000e894783b */ /* 0x000fe20000004200 */
[C---:B------:R-:W-:Y:S03]  /*b110*/  HMMA.16816.F32 R24, R48.reuse, R42, R24 ;  /* 0x0000002a3018723c */ /* 0x040fe60000001818 */
[----:B------:R-:W-:Y:S01]  /*b120*/  MUFU.EX2 R196, R196 ;  /* 0x000000c400c47308 */ /* 0x000fe20000000800 */
[----:B------:R-:W4:Y:S02]  /*b130*/  LDSM.16.MT88.4 R40, [R231+0xd800] ;  /* 0x00d80000e728783b */ /* 0x000f240000004200 */
[C---:B-1----:R-:W-:Y:S05]  /*b140*/  HMMA.16816.F32 R20, R48.reuse, R56, R20 ;  /* 0x000000383014723c */ /* 0x042fea0000001814 */
[----:B------:R-:W1:Y:S01]  /*b150*/  MUFU.EX2 R194, R194 ;  /* 0x000000c200c27308 */ /* 0x000e620000000800 */
[----:B------:R-:W-:Y:S01]  /*b160*/  HMMA.16816.F32 R16, R48, R58, R16 ;  /* 0x0000003a3010723c */ /* 0x000fe20000001810 */
[----:B---3--:R-:W-:Y:S01]  /*b170*/  F2FP.F16.F32.PACK_AB R53, R200, R201 ;  /* 0x000000c9c835723e */ /* 0x008fe200000000ff */
[----:B------:R-:W3:Y:S01]  /*b180*/  LDSM.16.MT88.4 R56, [R230+0xd800] ;  /* 0x00d80000e638783b */ /* 0x000ee20000004200 */
[----:B------:R-:W-:-:S03]  /*b190*/  FADD.FTZ R201, R201, R163 ;  /* 0x000000a3c9c97221 */ /* 0x000fc60000010000 */
[----:B------:R-:W-:Y:S01]  /*b1a0*/  LDSM.16.MT88.4 R48, [R232+0xe000] ;  /* 0x00e00000e830783b */ /* 0x000fe20000004200 */
[----:B------:R-:W5:Y:S01]  /*b1b0*/  MUFU.EX2 R160, R160 ;  /* 0x000000a000a07308 */ /* 0x000f620000000800 */
[----:B------:R-:W-:-:S07]  /*b1c0*/  FADD.FTZ R201, R200, R201 ;  /* 0x000000c9c8c97221 */ /* 0x000fce0000010000 */
        /* <DEDUP_REMOVED lines=9> */
[----:B------:R-:W-:Y:S01]  /*b260*/  MUFU.EX2 R199, R199 ;  /* 0x000000c700c77308 */ /* 0x000fe20000000800 */
[C---:B----4-:R-:W-:Y:S02]  /*b270*/  FADD.FTZ R159, R189.reuse, R159 ;  /* 0x0000009fbd9f7221 */ /* 0x050fe40000010000 */
[C---:B------:R-:W-:Y:S05]  /*b280*/  HMMA.16816.F32 R36, R52.reuse, R44, R36 ;  /* 0x0000002c3424723c */ /* 0x040fea0000001824 */
[----:B------:R-:W2:Y:S01]  /*b290*/  MUFU.EX2 R185, R185 ;  /* 0x000000b900b97308 */ /* 0x000ea20000000800 */
[C---:B------:R-:W-:Y:S01]  /*b2a0*/  HMMA.16816.F32 R32, R52.reuse, R46, R32 ;  /* 0x0000002e3420723c */ /* 0x040fe20000001820 */
[----:B------:R-:W4:Y:S05]  /*b2b0*/  LDSM.16.MT88.4 R44, [R231+0xe000] ;  /* 0x00e00000e72c783b */ /* 0x000f2a0000004200 */
[C---:B------:R-:W-:Y:S01]  /*b2c0*/  HMMA.16816.F32 R28, R52.reuse, R40, R28 ;  /* 0x00000028341c723c */ /* 0x040fe2000000181c */
[----:B------:R-:W5:Y:S05]  /*b2d0*/  MUFU.EX2 R184, R184 ;  /* 0x000000b800b87308 */ /* 0x000f6a0000000800 */
[----:B------:R-:W-:Y:S01]  /*b2e0*/  HMMA.16816.F32 R24, R52, R42, R24 ;  /* 0x0000002a3418723c */ /* 0x000fe20000001818 */
[----:B------:R-:W-:-:S02]  /*b2f0*/  F2FP.F16.F32.PACK_AB R40, R189, R160 ;  /* 0x000000a0bd28723e */ /* 0x000fc400000000ff */
[----:B------:R-:W1:Y:S01]  /*b300*/  MUFU.EX2 R183, R183 ;  /* 0x000000b700b77308 */ /* 0x000e620000000800 */
[----:B--2---:R-:W-:Y:S02]  /*b310*/  FADD.FTZ R194, R185, R194 ;  /* 0x000000c2b9c27221 */ /* 0x004fe40000010000 */
[C---:B---3--:R-:W-:Y:S01]  /*b320*/  HMMA.16816.F32 R20, R52.reuse, R56, R20 ;  /* 0x000000383414723c */ /* 0x048fe20000001814 */
[C---:B------:R-:W-:Y:S01]  /*b330*/  F2FP.F16.F32.PACK_AB R42, R199.reuse, R198 ;  /* 0x000000c6c72a723e */ /* 0x040fe200000000ff */
[----:B------:R-:W-:Y:S02]  /*b340*/  FADD.FTZ R198, R198, R159 ;  /* 0x0000009fc6c67221 */ /* 0x000fe40000010000 */
[----:B------:R-:W-:Y:S01]  /*b350*/  LDSM.16.MT88.4 R156, [R234+0x11800] ;  /* 0x01180000ea9c783b */ /* 0x000fe20000004200 */
[----:B------:R-:W2:Y:S01]  /*b360*/  MUFU.EX2 R180, R180 ;  /* 0x000000b400b47308 */ /* 0x000ea20000000800 */
[----:B------:R-:W-:Y:S01]  /*b370*/  HMMA.16816.F32 R16, R52, R58, R16 ;  /* 0x0000003a3410723c */ /* 0x000fe20000001810 */
[C---:B-----5:R-:W-:Y:S01]  /*b380*/  F2FP.F16.F32.PACK_AB R41, R184.reuse, R185 ;  /* 0x000000b9b829723e */ /* 0x060fe200000000ff */
[----:B------:R-:W3:Y:S01]  /*b390*/  LDSM.16.MT88.4 R56, [R230+0xe000] ;  /* 0x00e00000e638783b */ /* 0x000ee20000004200 */
[----:B------:R-:W-:Y:S01]  /*b3a0*/  FADD.FTZ R184, R184, R194 ;  /* 0x000000c2b8b87221 */ /* 0x000fe20000010000 */
[----:B------:R-:W-:-:S03]  /*b3b0*/  FADD.FTZ R198, R199, R198 ;  /* 0x000000c6c7c67221 */ /* 0x000fc60000010000 */
[----:B------:R-:W-:Y:S01]  /*b3c0*/  MUFU.EX2 R197, R197 ;  /* 0x000000c500c57308 */ /* 0x000fe20000000800 */
[----:B-1----:R-:W-:-:S07]  /*b3d0*/  FADD.FTZ R184, R183, R184 ;  /* 0x000000b8b7b87221 */ /* 0x002fce0000010000 */
        /* <DEDUP_REMOVED lines=8> */
[----:B-1----:R-:W-:Y:S01]  /*b460*/  F2FP.F16.F32.PACK_AB R52, R195, R197 ;  /* 0x000000c5c334723e */ /* 0x002fe200000000ff */
[----:B------:R-:W-:Y:S01]  /*b470*/  FADD.FTZ R197, R197, R198 ;  /* 0x000000c6c5c57221 */ /* 0x000fe20000010000 */
[----:B------:R-:W-:Y:S03]  /*b480*/  HMMA.16816.F32 R36, R40, R48, R36 ;  /* 0x000000302824723c */ /* 0x000fe60000001824 */
[----:B------:R-:W-:-:S02]  /*b490*/  FADD.FTZ R197, R195, R197 ;  /* 0x000000c5c3c57221 */ /* 0x000fc40000010000 */
[----:B------:R-:W1:Y:S01]  /*b4a0*/  MUFU.EX2 R177, R177 ;  /* 0x000000b100b17308 */ /* 0x000e620000000800 */
[C---:B------:R-:W-:Y:S01]  /*b4b0*/  HMMA.16816.F32 R32, R40.reuse, R50, R32 ;  /* 0x000000322820723c */ /* 0x040fe20000001820 */
[----:B------:R-:W2:Y:S05]  /*b4c0*/  LDSM.16.MT88.4 R48, [R232+0xe800] ;  /* 0x00e80000e830783b */ /* 0x000eaa0000004200 */
[----:B----4-:R-:W-:Y:S01]  /*b4d0*/  HMMA.16816.F32 R28, R40, R44, R28 ;  /* 0x0000002c281c723c */ /* 0x010fe2000000181c */
[----:B------:R-:W4:Y:S01]  /*b4e0*/  MUFU.EX2 R178, R178 ;  /* 0x000000b200b27308 */ /* 0x000f220000000800 */
[----:B-----5:R-:W-:Y:S01]  /*b4f0*/  F2FP.F16.F32.PACK_AB R54, R182, R186 ;  /* 0x000000bab636723e */ /* 0x020fe200000000ff */
[----:B------:R-:W-:-:S03]  /*b500*/  FADD.FTZ R186, R186, R197 ;  /* 0x000000c5baba7221 */ /* 0x000fc60000010000 */
[C---:B------:R-:W-:Y:S01]  /*b510*/  HMMA.16816.F32 R24, R40.reuse, R46, R24 ;  /* 0x0000002e2818723c */ /* 0x040fe20000001818 */
[----:B------:R-:W5:Y:S01]  /*b520*/  LDSM.16.MT88.4 R44, [R231+0xe800] ;  /* 0x00e80000e72c783b */ /* 0x000f620000004200 */
[----:B------:R-:W-:Y:S01]  /*b530*/  FADD.FTZ R186, R182, R186 ;  /* 0x000000bab6ba7221 */ /* 0x000fe20000010000 */
[----:B------:R-:W4:Y:S01]  /*b540*/  MUFU.EX2 R176, R176 ;  /* 0x000000b000b07308 */ /* 0x000f220000000800 */
[----:B-1----:R-:W-:Y:S02]  /*b550*/  FADD.FTZ R180, R177, R180 ;  /* 0x000000b4b1b47221 */ /* 0x002fe40000010000 */
[C---:B---3--:R-:W-:Y:S05]  /*b560*/  HMMA.16816.F32 R20, R40.reuse, R56, R20 ;  /* 0x000000382814723c */ /* 0x048fea0000001814 */
[----:B------:R-:W1:Y:S01]  /*b570*/  MUFU.EX2 R169, R169 ;  /* 0x000000a900a97308 */ /* 0x000e620000000800 */
[----:B------:R-:W-:Y:S01]  /*b580*/  HMMA.16816.F32 R16, R40, R58, R16 ;  /* 0x0000003a2810723c */ /* 0x000fe20000001810 */
[C---:B----4-:R-:W-:Y:S01]  /*b590*/  F2FP.F16.F32.PACK_AB R53, R178.reuse, R177 ;  /* 0x000000b1b235723e */ /* 0x050fe200000000ff */
[----:B------:R-:W3:Y:S01]  /*b5a0*/  LDSM.16.MT88.4 R40, [R230+0xe800] ;  /* 0x00e80000e628783b */ /* 0x000ee20000004200 */
[----:B------:R-:W-:-:S04]  /*b5b0*/  FADD.FTZ R178, R178, R180 ;  /* 0x000000b4b2b27221 */ /* 0x000fc80000010000 */
[----:B------:R-:W-:Y:S01]  /*b5c0*/  MUFU.EX2 R181, R181 ;  /* 0x000000b500b57308 */ /* 0x000fe20000000800 */
[----:B------:R-:W-:-:S07]  /*b5d0*/  FADD.FTZ R178, R176, R178 ;  /* 0x000000b2b0b27221 */ /* 0x000fce0000010000 */
[----:B------:R-:W4:Y:S01]  /*b5e0*/  MUFU.EX2 R179, R179 ;  /* 0x000000b300b37308 */ /* 0x000f220000000800 */
[C---:B-1----:R-:W-:Y:S01]  /*b5f0*/  F2FP.F16.F32.PACK_AB R55, R169.reuse, R176 ;  /* 0x000000b0a937723e */ /* 0x042fe200000000ff */
[----:B------:R-:W-:-:S06]  /*b600*/  FADD.FTZ R169, R169, R178 ;  /* 0x000000b2a9a97221 */ /* 0x000fcc0000010000 */
[C---:B--2---:R-:W-:Y:S01]  /*b610*/  HMMA.16816.F32 R8, R52.reuse, R12, R8 ;  /* 0x0000000c3408723c */ /* 0x044fe20000001808 */
[----:B------:R-:W1:Y:S05]  /*b620*/  MUFU.EX2 R171, R171 ;  /* 0x000000ab00ab7308 */ /* 0x000e6a0000000800 */
[C---:B------:R-:W-:Y:S01]  /*b630*/  HMMA.16816.F32 R4, R52.reuse, R14, R4 ;  /* 0x0000000e3404723c */ /* 0x040fe20000001804 */
[----:B------:R-:W2:Y:S02]  /*b640*/  LDSM.16.MT88.4 R12, [R234+0xf000] ;  /* 0x00f00000ea0c783b */ /* 0x000ea40000004200 */
[----:B------:R-:W3:Y:S01]  /*b650*/  MUFU.EX2 R170, R170 ;  /* 0x000000aa00aa7308 */ /* 0x000ee20000000800 */
[----:B----4-:R-:W-:Y:S01]  /*b660*/  F2FP.F16.F32.PACK_AB R56, R179, R181 ;  /* 0x000000b5b338723e */ /* 0x010fe200000000ff */
[----:B------:R-:W-:Y:S01]  /*b670*/  FADD.FTZ R181, R181, R186 ;  /* 0x000000bab5b57221 */ /* 0x000fe20000010000 */
[----:B------:R-:W-:Y:S03]  /*b680*/  HMMA.16816.F32 R36, R52, R48, R36 ;  /* 0x000000303424723c */ /* 0x000fe60000001824 */
[----:B------:R-:W-:-:S02]  /*b690*/  FADD.FTZ R181, R179, R181 ;  /* 0x000000b5b3b57221 */ /* 0x000fc40000010000 */
[----:B------:R-:W4:Y:S01]  /*b6a0*/  MUFU.EX2 R142, R142 ;  /* 0x0000008e008e7308 */ /* 0x000f220000000800 */
[----:B------:R-:W-:Y:S01]  /*b6b0*/  HMMA.16816.F32 R32, R52, R50, R32 ;  /* 0x000000323420723c */ /* 0x000fe20000001820 */
[----:B------:R-:W2:Y:S01]  /*b6c0*/  LDSM.16.MT88.4 R48, [R232+0xf000] ;  /* 0x00f00000e830783b */ /* 0x000ea20000004200 */
[----:B-1----:R-:W-:-:S04]  /*b6d0*/  FADD.FTZ R181, R171, R181 ;  /* 0x000000b5abb57221 */ /* 0x002fc80000010000 */
[----:B-----5:R-:W-:Y:S01]  /*b6e0*/  HMMA.16816.F32 R28, R52, R44, R28 ;  /* 0x0000002c341c723c */ /* 0x020fe2000000181c */
[----:B------:R-:W1:Y:S01]  /*b6f0*/  MUFU.EX2 R138, R138 ;  /* 0x0000008a008a7308 */ /* 0x000e620000000800 */
[C---:B---3--:R-:W-:Y:S01]  /*b700*/  F2FP.F16.F32.PACK_AB R58, R170.reuse, R171 ;  /* 0x000000abaa3a723e */ /* 0x048fe200000000ff */
[----:B------:R-:W-:-:S03]  /*b710*/  FADD.FTZ R170, R170, R181 ;  /* 0x000000b5aaaa7221 */ /* 0x000fc60000010000 */
[C---:B------:R-:W-:Y:S01]  /*b720*/  HMMA.16816.F32 R24, R52.reuse, R46, R24 ;  /* 0x0000002e3418723c */ /* 0x040fe20000001818 */
[----:B------:R-:W3:Y:S02]  /*b730*/  LDSM.16.MT88.4 R44, [R231+0xf000] ;  /* 0x00f00000e72c783b */ /* 0x000ee40000004200 */
[----:B------:R-:W-:Y:S01]  /*b740*/  MUFU.EX2 R60, R60 ;  /* 0x0000003c003c7308 */ /* 0x000fe20000000800 */
[----:B----4-:R-:W-:Y:S02]  /*b750*/  FADD.FTZ R169, R142, R169 ;  /* 0x000000a98ea97221 */ /* 0x010fe40000010000 */
[C---:B------:R-:W-:Y:S05]  /*b760*/  HMMA.16816.F32 R20, R52.reuse, R40, R20 ;  /* 0x000000283414723c */ /* 0x040fea0000001814 */
[----:B------:R-:W4:Y:S01]  /*b770*/  MUFU.EX2 R63, R63 ;  /* 0x0000003f003f7308 */ /* 0x000f220000000800 */
[----:B------:R-:W-:Y:S01]  /*b780*/  HMMA.16816.F32 R16, R52, R42, R16 ;  /* 0x0000002a3410723c */ /* 0x000fe20000001810 */
[C---:B-1----:R-:W-:Y:S01]  /*b790*/  F2FP.F16.F32.PACK_AB R57, R138.reuse, R142 ;  /* 0x0000008e8a39723e */ /* 0x042fe200000000ff */
[----:B------:R-:W1:Y:S01]  /*b7a0*/  LDSM.16.MT88.4 R40, [R230+0xf000] ;  /* 0x00f00000e628783b */ /* 0x000e620000004200 */
[----:B------:R-:W-:-:S03]  /*b7b0*/  FADD.FTZ R169, R138, R169 ;  /* 0x000000a98aa97221 */ /* 0x000fc60000010000 */
[----:B------:R-:W-:Y:S01]  /*b7c0*/  LDSM.16.MT88.4 R140, [R231+0x11800] ;  /* 0x01180000e78c783b */ /* 0x000fe20000004200 */
[----:B------:R-:W5:Y:S08]  /*b7d0*/  MUFU.EX2 R168, R168 ;  /* 0x000000a800a87308 */ /* 0x000f700000000800 */
[----:B------:R-:W3:Y:S01]  /*b7e0*/  MUFU.EX2 R64, R64 ;  /* 0x0000004000407308 */ /* 0x000ee20000000800 */
[----:B----4-:R-:W-:Y:S01]  /*b7f0*/  F2FP.F16.F32.PACK_AB R59, R63, R60 ;  /* 0x0000003c3f3b723e */ /* 0x010fe200000000ff */
[----:B------:R-:W-:-:S04]  /*b800*/  FADD.FTZ R60, R60, R169 ;  /* 0x000000a93c3c7221 */ /* 0x000fc80000010000 */
[----:B------:R-:W-:Y:S02]  /*b810*/  FADD.FTZ R60, R63, R60 ;  /* 0x0000003c3f3c7221 */ /* 0x000fe40000010000 */
[----:B--2---:R-:W-:Y:S01]  /*b820*/  HMMA.16816.F32 R8, R56, R12, R8 ;  /* 0x0000000c3808723c */ /* 0x004fe20000001808 */
[----:B------:R-:W2:Y:S01]  /*b830*/  MUFU.EX2 R70, R70 ;  /* 0x0000004600467308 */ /* 0x000ea20000000800 */
[----:B-----5:R-:W-:-:S04]  /*b840*/  FADD.FTZ R170, R168, R170 ;  /* 0x000000aaa8aa7221 */ /* 0x020fc80000010000 */
[C---:B------:R-:W-:Y:S01]  /*b850*/  HMMA.16816.F32 R4, R56.reuse, R14, R4 ;  /* 0x0000000e3804723c */ /* 0x040fe20000001804 */
[----:B------:R-:W4:Y:S02]  /*b860*/  LDSM.16.MT88.4 R12, [R234+0xf800] ;  /* 0x00f80000ea0c783b */ /* 0x000f240000004200 */
[----:B------:R-:W5:Y:S01]  /*b870*/  MUFU.EX2 R69, R69 ;  /* 0x0000004500457308 */ /* 0x000f620000000800 */
[C---:B---3--:R-:W-:Y:S01]  /*b880*/  F2FP.F16.F32.PACK_AB R52, R64.reuse, R168 ;  /* 0x000000a84034723e */ /* 0x048fe200000000ff */
[----:B------:R-:W-:Y:S01]  /*b890*/  FADD.FTZ R64, R64, R170 ;  /* 0x000000aa40407221 */ /* 0x000fe20000010000 */
[C---:B------:R-:W-:Y:S05]  /*b8a0*/  HMMA.16816.F32 R36, R56.reuse, R48, R36 ;  /* 0x000000303824723c */ /* 0x040fea0000001824 */
[----:B------:R-:W3:Y:S01]  /*b8b0*/  MUFU.EX2 R62, R62 ;  /* 0x0000003e003e7308 */ /* 0x000ee20000000800 */
[----:B------:R-:W-:Y:S01]  /*b8c0*/  HMMA.16816.F32 R32, R56, R50, R32 ;  /* 0x000000323820723c */ /* 0x000fe20000001820 */
[----:B------:R-:W4:Y:S01]  /*b8d0*/  LDSM.16.MT88.4 R48, [R232+0xf800] ;  /* 0x00f80000e830783b */ /* 0x000f220000004200 */
[----:B--2---:R-:W-:-:S04]  /*b8e0*/  FADD.FTZ R64, R70, R64 ;  /* 0x0000004046407221 */ /* 0x004fc80000010000 */
[----:B------:R-:W-:Y:S01]  /*b8f0*/  HMMA.16816.F32 R28, R56, R44, R28 ;  /* 0x0000002c381c723c */ /* 0x000fe2000000181c */
[----:B------:R-:W2:Y:S01]  /*b900*/  MUFU.EX2 R61, R61 ;  /* 0x0000003d003d7308 */ /* 0x000ea20000000800 */
[C---:B-----5:R-:W-:Y:S01]  /*b910*/  F2FP.F16.F32.PACK_AB R54, R69.reuse, R70 ;  /* 0x000000464536723e */ /* 0x060fe200000000ff */
[----:B------:R-:W-:-:S03]  /*b920*/  FADD.FTZ R69, R69, R64 ;  /* 0x0000004045457221 */ /* 0x000fc60000010000 */
[C---:B------:R-:W-:Y:S01]  /*b930*/  HMMA.16816.F32 R24, R56.reuse, R46, R24 ;  /* 0x0000002e3818723c */ /* 0x040fe20000001818 */
[----:B------:R-:W5:Y:S02]  /*b940*/  LDSM.16.MT88.4 R44, [R231+0xf800] ;  /* 0x00f80000e72c783b */ /* 0x000f640000004200 */
[----:B------:R-:W2:Y:S01]  /*b950*/  MUFU.EX2 R67, R67 ;  /* 0x0000004300437308 */ /* 0x000ea20000000800 */
[----:B---3--:R-:W-:Y:S02]  /*b960*/  FADD.FTZ R60, R62, R60 ;  /* 0x0000003c3e3c7221 */ /* 0x008fe40000010000 */
[C---:B-1----:R-:W-:Y:S05]  /*b970*/  HMMA.16816.F32 R20, R56.reuse, R40, R20 ;  /* 0x000000283814723c */ /* 0x042fea0000001814 */
[----:B------:R-:W1:Y:S01]  /*b980*/  MUFU.EX2 R202, R202 ;  /* 0x000000ca00ca7308 */ /* 0x000e620000000800 */
[----:B------:R-:W-:Y:S01]  /*b990*/  HMMA.16816.F32 R16, R56, R42, R16 ;  /* 0x0000002a3810723c */ /* 0x000fe20000001810 */
[C---:B--2---:R-:W-:Y:S01]  /*b9a0*/  F2FP.F16.F32.PACK_AB R53, R61.reuse, R62 ;  /* 0x0000003e3d35723e */ /* 0x044fe200000000ff */
[----:B------:R-:W2:Y:S01]  /*b9b0*/  LDSM.16.MT88.4 R40, [R230+0xf800] ;  /* 0x00f80000e628783b */ /* 0x000ea20000004200 */
[----:B------:R-:W-:-:S04]  /*b9c0*/  FADD.FTZ R61, R61, R60 ;  /* 0x0000003c3d3d7221 */ /* 0x000fc80000010000 */
[----:B------:R-:W3:Y:S01]  /*b9d0*/  MUFU.EX2 R68, R68 ;  /* 0x0000004400447308 */ /* 0x000ee20000000800 */
[--C-:B------:R-:W-:Y:S01]  /*b9e0*/  FFMA.FTZ R56, R81, UR18, -R118.reuse ;  /* 0x0000001251387c23 */ /* 0x100fe20008010876 */
[----:B------:R-:W-:Y:S01]  /*b9f0*/  FFMA.FTZ R81, R80, UR18, -R118 ;  /* 0x0000001250517c23 */ /* 0x000fe20008010876 */
[----:B------:R-:W-:-:S05]  /*ba00*/  FADD.FTZ R61, R67, R61 ;  /* 0x0000003d433d7221 */ /* 0x000fca0000010000 */
[----:B------:R-:W-:Y:S01]  /*ba10*/  MUFU.EX2 R66, R66 ;  /* 0x0000004200427308 */ /* 0x000fe20000000800 */
[C---:B-1----:R-:W-:Y:S01]  /*ba20*/  F2FP.F16.F32.PACK_AB R55, R202.reuse, R67 ;  /* 0x00000043ca37723e */ /* 0x042fe200000000ff */
[----:B------:R-:W-:-:S06]  /*ba30*/  FADD.FTZ R202, R202, R61 ;  /* 0x0000003dcaca7221 */ /* 0x000fcc0000010000 */
[----:B----4-:R-:W-:Y:S01]  /*ba40*/  HMMA.16816.F32 R8, R52, R12, R8 ;  /* 0x0000000c3408723c */ /* 0x010fe20000001808 */
[----:B------:R-:W-:Y:S01]  /*ba50*/  MUFU.EX2 R75, R75 ;  /* 0x0000004b004b7308 */ /* 0x000fe20000000800 */
[----:B---3--:R-:W-:-:S04]  /*ba60*/  FADD.FTZ R69, R68, R69 ;  /* 0x0000004544457221 */ /* 0x008fc80000010000 */
[C---:B------:R-:W-:Y:S01]  /*ba70*/  HMMA.16816.F32 R4, R52.reuse, R14, R4 ;  /* 0x0000000e3404723c */ /* 0x040fe20000001804 */
[----:B------:R-:W1:Y:S02]  /*ba80*/  LDSM.16.MT88.4 R12, [R234+0x10000] ;  /* 0x01000000ea0c783b */ /* 0x000e640000004200 */
[----:B------:R-:W3:Y:S03]  /*ba90*/  MUFU.EX2 R74, R74 ;  /* 0x0000004a004a7308 */ /* 0x000ee60000000800 */
[C---:B------:R-:W-:Y:S05]  /*baa0*/  HMMA.16816.F32 R36, R52.reuse, R48, R36 ;  /* 0x000000303424723c */ /* 0x040fea0000001824 */
[----:B------:R-:W4:Y:S01]  /*bab0*/  MUFU.EX2 R65, R65 ;  /* 0x0000004100417308 */ /* 0x000f220000000800 */
[C---:B------:R-:W-:Y:S01]  /*bac0*/  HMMA.16816.F32 R32, R52.reuse, R50, R32 ;  /* 0x000000323420723c */ /* 0x040fe20000001820 */
[----:B------:R-:W1:Y:S05]  /*bad0*/  LDSM.16.MT88.4 R48, [R232+0x10000] ;  /* 0x01000000e830783b */ /* 0x000e6a0000004200 */
[----:B-----5:R-:W-:Y:S01]  /*bae0*/  HMMA.16816.F32 R28, R52, R44, R28 ;  /* 0x0000002c341c723c */ /* 0x020fe2000000181c */
[----:B------:R-:W5:Y:S01]  /*baf0*/  MUFU.EX2 R73, R73 ;  /* 0x0000004900497308 */ /* 0x000f620000000800 */
[----:B---3--:R-:W-:-:S04]  /*bb00*/  F2FP.F16.F32.PACK_AB R58, R74, R75 ;  /* 0x0000004b4a3a723e */ /* 0x008fc800000000ff */
[C---:B------:R-:W-:Y:S01]  /*bb10*/  HMMA.16816.F32 R24, R52.reuse, R46, R24 ;  /* 0x0000002e3418723c */ /* 0x040fe20000001818 */
[----:B------:R-:W3:Y:S02]  /*bb20*/  LDSM.16.MT88.4 R44, [R231+0x10000] ;  /* 0x01000000e72c783b */ /* 0x000ee40000004200 */
[----:B------:R-:W5:Y:S01]  /*bb30*/  MUFU.EX2 R72, R72 ;  /* 0x0000004800487308 */ /* 0x000f620000000800 */
[----:B----4-:R-:W-:Y:S02]  /*bb40*/  FADD.FTZ R202, R65, R202 ;  /* 0x000000ca41ca7221 */ /* 0x010fe40000010000 */
[C---:B--2---:R-:W-:Y:S05]  /*bb50*/  HMMA.16816.F32 R20, R52.reuse, R40, R20 ;  /* 0x000000283414723c */ /* 0x044fea0000001814 */
[----:B------:R-:W2:Y:S01]  /*bb60*/  MUFU.EX2 R71, R71 ;  /* 0x0000004700477308 */ /* 0x000ea20000000800 */
[----:B------:R-:W-:Y:S01]  /*bb70*/  HMMA.16816.F32 R16, R52, R42, R16 ;  /* 0x0000002a3410723c */ /* 0x000fe20000001810 */
[C---:B-----5:R-:W-:Y:S01]  /*bb80*/  F2FP.F16.F32.PACK_AB R57, R73.reuse, R65 ;  /* 0x000000414939723e */ /* 0x060fe200000000ff */
[----:B------:R-:W4:Y:S01]  /*bb90*/  LDSM.16.MT88.4 R40, [R230+0x10000] ;  /* 0x01000000e628783b */ /* 0x000f220000004200 */
[----:B------:R-:W-:-:S03]  /*bba0*/  FADD.FTZ R73, R73, R202 ;  /* 0x000000ca49497221 */ /* 0x000fc60000010000 */
[----:B------:R-:W-:Y:S01]  /*bbb0*/  LDSM.16.MT88.4 R52, [R230+0x10800] ;  /* 0x01080000e634783b */ /* 0x000fe20000004200 */
[----:B------:R5:W-:Y:S01]  /*bbc0*/  MUFU.EX2 R80, R56 ;  /* 0x0000003800507308 */ /* 0x000be20000000800 */
[----:B------:R-:W-:-:S07]  /*bbd0*/  FADD.FTZ R73, R72, R73 ;  /* 0x0000004948497221 */ /* 0x000fce0000010000 */
[----:B------:R-:W3:Y:S01]  /*bbe0*/  MUFU.EX2 R76, R76 ;  /* 0x0000004c004c7308 */ /* 0x000ee20000000800 */
[C---:B--2---:R-:W-:Y:S01]  /*bbf0*/  F2FP.F16.F32.PACK_AB R59, R71.reuse, R72 ;  /* 0x00000048473b723e */ /* 0x044fe200000000ff */
[----:B------:R-:W-:-:S06]  /*bc00*/  FADD.FTZ R71, R71, R73 ;  /* 0x0000004947477221 */ /* 0x000fcc0000010000 */
[----:B------:R-:W-:Y:S01]  /*bc10*/  MUFU.EX2 R81, R81 ;  /* 0x0000005100517308 */ /* 0x000fe20000000800 */
[C---:B-----5:R-:W-:Y:S01]  /*bc20*/  F2FP.F16.F32.PACK_AB R56, R66.reuse, R68 ;  /* 0x000000444238723e */ /* 0x060fe200000000ff */
[----:B------:R-:W-:-:S04]  /*bc30*/  FADD.FTZ R66, R66, R69 ;  /* 0x0000004542427221 */ /* 0x000fc80000010000 */
[----:B------:R-:W-:Y:S02]  /*bc40*/  FADD.FTZ R66, R75, R66 ;  /* 0x000000424b427221 */ /* 0x000fe40000010000 */
[----:B-1----:R-:W-:Y:S01]  /*bc50*/  HMMA.16816.F32 R8, R56, R12, R8 ;  /* 0x0000000c3808723c */ /* 0x002fe20000001808 */
[----:B------:R-:W1:Y:S01]  /*bc60*/  MUFU.EX2 R82, R82 ;  /* 0x0000005200527308 */ /* 0x000e620000000800 */
[----:B------:R-:W-:-:S04]  /*bc70*/  FADD.FTZ R74, R74, R66 ;  /* 0x000000424a4a7221 */ /* 0x000fc80000010000 */
[C---:B------:R-:W-:Y:S01]  /*bc80*/  HMMA.16816.F32 R4, R56.reuse, R14, R4 ;  /* 0x0000000e3804723c */ /* 0x040fe20000001804 */
[----:B------:R-:W2:Y:S01]  /*bc90*/  LDSM.16.MT88.4 R12, [R234+0x10800] ;  /* 0x01080000ea0c783b */ /* 0x000ea20000004200 */
[----:B---3--:R-:W-:Y:S01]  /*bca0*/  FADD.FTZ R74, R76, R74 ;  /* 0x0000004a4c4a7221 */ /* 0x008fe20000010000 */
[----:B------:R-:W3:Y:S03]  /*bcb0*/  MUFU.EX2 R79, R79 ;  /* 0x0000004f004f7308 */ /* 0x000ee60000000800 */
[C---:B------:R-:W-:Y:S05]  /*bcc0*/  HMMA.16816.F32 R36, R56.reuse, R48, R36 ;  /* 0x000000303824723c */ /* 0x040fea0000001824 */
[----:B------:R-:W5:Y:S01]  /*bcd0*/  MUFU.EX2 R3, R3 ;  /* 0x0000000300037308 */ /* 0x000f620000000800 */
[----:B------:R-:W-:Y:S01]  /*bce0*/  HMMA.16816.F32 R32, R56, R50, R32 ;  /* 0x000000323820723c */ /* 0x000fe20000001820 */
[C---:B------:R-:W-:Y:S01]  /*bcf0*/  F2FP.F16.F32.PACK_AB R48, R80.reuse, R76 ;  /* 0x0000004c5030723e */ /* 0x040fe200000000ff */
[----:B------:R-:W-:-:S04]  /*bd00*/  FADD.FTZ R80, R80, R74 ;  /* 0x0000004a50507221 */ /* 0x000fc80000010000 */
[C---:B------:R-:W-:Y:S01]  /*bd10*/  HMMA.16816.F32 R28, R56.reuse, R44, R28 ;  /* 0x0000002c381c723c */ /* 0x040fe2000000181c */
[----:B------:R-:W2:Y:S01]  /*bd20*/  MUFU.EX2 R77, R77 ;  /* 0x0000004d004d7308 */ /* 0x000ea20000000800 */
[C---:B-1----:R-:W-:Y:S01]  /*bd30*/  F2FP.F16.F32.PACK_AB R50, R82.reuse, R81 ;  /* 0x000000515232723e */ /* 0x042fe200000000ff */
[----:B---3--:R-:W-:Y:S01]  /*bd40*/  FADD.FTZ R71, R79, R71 ;  /* 0x000000474f477221 */ /* 0x008fe20000010000 */
[----:B------:R-:W-:Y:S02]  /*bd50*/  FADD.FTZ R80, R81, R80 ;  /* 0x0000005051507221 */ /* 0x000fe40000010000 */
[C---:B------:R-:W-:Y:S01]  /*bd60*/  HMMA.16816.F32 R24, R56.reuse, R46, R24 ;  /* 0x0000002e3818723c */ /* 0x040fe20000001818 */
[----:B------:R-:W1:Y:S01]  /*bd70*/  LDSM.16.MT88.4 R44, [R232+0x10800] ;  /* 0x01080000e82c783b */ /* 0x000e620000004200 */
[----:B------:R-:W-:Y:S01]  /*bd80*/  FADD.FTZ R82, R82, R80 ;  /* 0x0000005052527221 */ /* 0x000fe20000010000 */
[----:B------:R-:W3:Y:S01]  /*bd90*/  MUFU.EX2 R78, R78 ;  /* 0x0000004e004e7308 */ /* 0x000ee20000000800 */
[C---:B-----5:R-:W-:Y:S01]  /*bda0*/  F2FP.F16.F32.PACK_AB R49, R3.reuse, R79 ;  /* 0x0000004f0331723e */ /* 0x060fe200000000ff */
[----:B------:R-:W-:Y:S01]  /*bdb0*/  FADD.FTZ R3, R3, R71 ;  /* 0x0000004703037221 */ /* 0x000fe20000010000 */
[C---:B----4-:R-:W-:Y:S05]  /*bdc0*/  HMMA.16816.F32 R20, R56.reuse, R40, R20 ;  /* 0x000000283814723c */ /* 0x050fea0000001814 */
[----:B------:R-:W4:Y:S01]  /*bdd0*/  MUFU.EX2 R84, R84 ;  /* 0x0000005400547308 */ /* 0x000f220000000800 */
[----:B------:R-:W-:Y:S01]  /*bde0*/  HMMA.16816.F32 R16, R56, R42, R16 ;  /* 0x0000002a3810723c */ /* 0x000fe20000001810 */
[----:B------:R-:W5:Y:S01]  /*bdf0*/  LDSM.16.MT88.4 R40, [R231+0x10800] ;  /* 0x01080000e728783b */ /* 0x000f620000004200 */
[----:B--2---:R-:W-:-:S05]  /*be00*/  FADD.FTZ R3, R77, R3 ;  /* 0x000000034d037221 */ /* 0x004fca0000010000 */
[--C-:B------:R-:W-:Y:S01]  /*be10*/  FFMA.FTZ R57, R86, UR18, -R118.reuse ;  /* 0x0000001256397c23 */ /* 0x100fe20008010876 */
[----:B---3--:R-:W-:Y:S01]  /*be20*/  F2FP.F16.F32.PACK_AB R51, R78, R77 ;  /* 0x0000004d4e33723e */ /* 0x008fe200000000ff */
[--C-:B------:R-:W-:Y:S01]  /*be30*/  FFMA.FTZ R56, R87, UR18, -R118.reuse ;  /* 0x0000001257387c23 */ /* 0x100fe20008010876 */
[--C-:B------:R-:W-:Y:S01]  /*be40*/  FFMA.FTZ R58, R92, UR18, -R118.reuse ;  /* 0x000000125c3a7c23 */ /* 0x100fe20008010876 */
[--C-:B------:R-:W-:Y:S01]  /*be50*/  FFMA.FTZ R59, R91, UR18, -R118.reuse ;  /* 0x000000125b3b7c23 */ /* 0x100fe20008010876 */
[----:B------:R-:W-:Y:S01]  /*be60*/  FFMA.FTZ R86, R89, UR18, -R101 ;  /* 0x0000001259567c23 */ /* 0x000fe20008010865 */
[----:B------:R-:W-:Y:S01]  /*be70*/  MUFU.EX2 R57, R57 ;  /* 0x0000003900397308 */ /* 0x000fe20000000800 */
[----:B------:R-:W-:Y:S01]  /*be80*/  FFMA.FTZ R87, R95, UR18, -R118 ;  /* 0x000000125f577c23 */ /* 0x000fe20008010876 */
[----:B------:R-:W-:Y:S01]  /*be90*/  HMMA.16816.F32 R8, R48, R12, R8 ;  /* 0x0000000c3008723c */ /* 0x000fe20000001808 */
[----:B------:R-:W-:Y:S01]  /*bea0*/  FADD.FTZ R78, R78, R3 ;  /* 0x000000034e4e7221 */ /* 0x000fe20000010000 */
[----:B------:R-:W-:-:S03]  /*beb0*/  LEA.HI.X R3, R165, UR23, R164, 0x1, P1 ;  /* 0x00000017a5037c11 */ /* 0x000fc600088f0ca4 */
[----:B----4-:R-:W-:Y:S01]  /*bec0*/  FADD.FTZ R78, R84, R78 ;  /* 0x0000004e544e7221 */ /* 0x010fe20000010000 */
[----:B------:R-:W-:Y:S01]  /*bed0*/  HMMA.16816.F32 R4, R48, R14, R4 ;  /* 0x0000000e3004723c */ /* 0x000fe20000001804 */
[----:B------:R-:W2:Y:S01]  /*bee0*/  LDSM.16.MT88.4 R12, [R234+0x11000] ;  /* 0x01100000ea0c783b */ /* 0x000ea20000004200 */
[----:B------:R-:W3:Y:S01]  /*bef0*/  MUFU.EX2 R56, R56 ;  /* 0x0000003800387308 */ /* 0x000ee20000000800 */
[----:B------:R-:W-:-:S03]  /*bf00*/  MOV R249, R3 ;  /* 0x0000000300f97202 */ /* 0x000fc60000000f00 */
[C---:B------:R-:W-:Y:S04]  /*bf10*/  HMMA.16816.F32 R20, R48.reuse, R52, R20 ;  /* 0x000000343014723c */ /* 0x040fe80000001814 */
[----:B------:R-:W-:Y:S02]  /*bf20*/  MUFU.EX2 R58, R58 ;  /* 0x0000003a003a7308 */ /* 0x000fe40000000800 */
[C---:B-1----:R-:W-:Y:S06]  /*bf30*/  HMMA.16816.F32 R36, R48.reuse, R44, R36 ;  /* 0x0000002c3024723c */ /* 0x042fec0000001824 */
[----:B------:R-:W-:Y:S01]  /*bf40*/  MUFU.EX2 R59, R59 ;  /* 0x0000003b003b7308 */ /* 0x000fe20000000800 */
[----:B------:R-:W-:Y:S01]  /*bf50*/  HMMA.16816.F32 R32, R48, R46, R32 ;  /* 0x0000002e3020723c */ /* 0x000fe20000001820 */
[----:B------:R-:W-:Y:S01]  /*bf60*/  LDSM.16.MT88.4 R44, [R231+0x11000] ;  /* 0x01100000e72c783b */ /* 0x000fe20000004200 */
[----:B---3--:R-:W-:-:S04]  /*bf70*/  FADD.FTZ R82, R56, R82 ;  /* 0x0000005238527221 */ /* 0x008fc80000010000 */
[C---:B-----5:R-:W-:Y:S01]  /*bf80*/  HMMA.16816.F32 R28, R48.reuse, R40, R28 ;  /* 0x00000028301c723c */ /* 0x060fe2000000181c */
[----:B------:R-:W1:Y:S05]  /*bf90*/  MUFU.EX2 R83, R83 ;  /* 0x0000005300537308 */ /* 0x000e6a0000000800 */
[C---:B------:R-:W-:Y:S01]  /*bfa0*/  HMMA.16816.F32 R24, R48.reuse, R42, R24 ;  /* 0x0000002a3018723c */ /* 0x040fe20000001818 */
[----:B------:R-:W3:Y:S02]  /*bfb0*/  LDSM.16.MT88.4 R40, [R232+0x11000] ;  /* 0x01100000e828783b */ /* 0x000ee40000004200 */
[----:B------:R-:W4:Y:S03]  /*bfc0*/  MUFU.EX2 R85, R85 ;  /* 0x0000005500557308 */ /* 0x000f260000000800 */
[----:B------:R-:W-:Y:S01]  /*bfd0*/  HMMA.16816.F32 R16, R48, R54, R16 ;  /* 0x000000363010723c */ /* 0x000fe20000001810 */
[----:B------:R-:W5:Y:S04]  /*bfe0*/  LDSM.16.MT88.4 R52, [R230+0x11000] ;  /* 0x01100000e634783b */ /* 0x000f680000004200 */
[----:B------:R-:W2:Y:S02]  /*bff0*/  MUFU.EX2 R86, R86 ;  /* 0x0000005600567308 */ /* 0x000ea40000000800 */
[C---:B------:R-:W-:Y:S01]  /*c000*/  F2FP.F16.F32.PACK_AB R48, R57.reuse, R56 ;  /* 0x000000383930723e */ /* 0x040fe200000000ff */
[----:B------:R-:W-:Y:S01]  /*c010*/  FADD.FTZ R57, R57, R82 ;  /* 0x0000005239397221 */ /* 0x000fe20000010000 */
[C---:B-1----:R-:W-:Y:S01]  /*c020*/  F2FP.F16.F32.PACK_AB R49, R83.reuse, R84 ;  /* 0x000000545331723e */ /* 0x042fe200000000ff */
[----:B------:R-:W-:Y:S01]  /*c030*/  FADD.FTZ R83, R83, R78 ;  /* 0x0000004e53537221 */ /* 0x000fe20000010000 */
[----:B------:R-:W-:Y:S01]  /*c040*/  F2FP.F16.F32.PACK_AB R50, R59, R58 ;  /* 0x0000003a3b32723e */ /* 0x000fe200000000ff */
[----:B------:R-:W-:Y:S01]  /*c050*/  FADD.FTZ R57, R58, R57 ;  /* 0x000000393a397221 */ /* 0x000fe20000010000 */
[----:B------:R-:W1:Y:S01]  /*c060*/  MUFU.EX2 R87, R87 ;  /* 0x0000005700577308 */ /* 0x000e620000000800 */
[----:B----4-:R-:W-:-:S02]  /*c070*/  FADD.FTZ R83, R85, R83 ;  /* 0x0000005355537221 */ /* 0x010fc40000010000 */
[----:B------:R-:W-:-:S05]  /*c080*/  FADD.FTZ R59, R59, R57 ;  /* 0x000000393b3b7221 */ /* 0x000fca0000010000 */
[----:B------:R-:W4:Y:S01]  /*c090*/  MUFU.EX2 R88, R88 ;  /* 0x0000005800587308 */ /* 0x000f220000000800 */
[C---:B--2---:R-:W-:Y:S01]  /*c0a0*/  F2FP.F16.F32.PACK_AB R51, R86.reuse, R85 ;  /* 0x000000555633723e */ /* 0x044fe200000000ff */
[----:B------:R-:W-:-:S06]  /*c0b0*/  FADD.FTZ R86, R86, R83 ;  /* 0x0000005356567221 */ /* 0x000fcc0000010000 */
[----:B------:R-:W-:Y:S01]  /*c0c0*/  HMMA.16816.F32 R8, R48, R12, R8 ;  /* 0x0000000c3008723c */ /* 0x000fe20000001808 */
[----:B------:R-:W2:Y:S01]  /*c0d0*/  MUFU.EX2 R12, R100 ;  /* 0x00000064000c7308 */ /* 0x000ea20000000800 */
[----:B-1----:R-:W-:-:S04]  /*c0e0*/  FADD.FTZ R59, R87, R59 ;  /* 0x0000003b573b7221 */ /* 0x002fc80000010000 */
[C---:B------:R-:W-:Y:S01]  /*c0f0*/  HMMA.16816.F32 R4, R48.reuse, R14, R4 ;  /* 0x0000000e3004723c */ /* 0x040fe20000001804 */
[----:B------:R-:W-:Y:S02]  /*c100*/  FFMA.FTZ R13, R93, UR18, -R101 ;  /* 0x000000125d0d7c23 */ /* 0x000fe40008010865 */
[----:B------:R-:W1:Y:S01]  /*c110*/  MUFU.EX2 R252, R252 ;  /* 0x000000fc00fc7308 */ /* 0x000e620000000800 */
[C---:B----4-:R-:W-:Y:S01]  /*c120*/  F2FP.F16.F32.PACK_AB R132, R88.reuse, R87 ;  /* 0x000000575884723e */ /* 0x050fe200000000ff */
[----:B------:R-:W-:Y:S01]  /*c130*/  FADD.FTZ R59, R88, R59 ;  /* 0x0000003b583b7221 */ /* 0x000fe20000010000 */
[----:B---3--:R-:W-:Y:S01]  /*c140*/  HMMA.16816.F32 R36, R48, R40, R36 ;  /* 0x000000283024723c */ /* 0x008fe20000001824 */
[--C-:B------:R-:W-:Y:S01]  /*c150*/  FFMA.FTZ R14, R98, UR18, -R101.reuse ;  /* 0x00000012620e7c23 */ /* 0x100fe20008010865 */
[----:B------:R-:W-:-:S03]  /*c160*/  FFMA.FTZ R15, R97, UR18, -R101 ;  /* 0x00000012610f7c23 */ /* 0x000fc60008010865 */
[----:B------:R-:W3:Y:S01]  /*c170*/  MUFU.EX2 R13, R13 ;  /* 0x0000000d000d7308 */ /* 0x000ee20000000800 */
[----:B------:R-:W-:Y:S01]  /*c180*/  HMMA.16816.F32 R28, R48, R44, R28 ;  /* 0x0000002c301c723c */ /* 0x000fe2000000181c */
[----:B--2---:R-:W-:-:S05]  /*c190*/  FADD.FTZ R59, R12, R59 ;  /* 0x0000003b0c3b7221 */ /* 0x004fca0000010000 */
[----:B------:R-:W-:Y:S01]  /*c1a0*/  HMMA.16816.F32 R32, R48, R42, R32 ;  /* 0x0000002a3020723c */ /* 0x000fe20000001820 */
[----:B------:R-:W2:Y:S01]  /*c1b0*/  MUFU.EX2 R14, R14 ;  /* 0x0000000e000e7308 */ /* 0x000ea20000000800 */
[C---:B-1----:R-:W-:Y:S01]  /*c1c0*/  F2FP.F16.F32.PACK_AB R134, R252.reuse, R12 ;  /* 0x0000000cfc86723e */ /* 0x042fe200000000ff */
[----:B------:R-:W-:-:S03]  /*c1d0*/  FADD.FTZ R252, R252, R59 ;  /* 0x0000003bfcfc7221 */ /* 0x000fc60000010000 */
[C---:B------:R-:W-:Y:S03]  /*c1e0*/  HMMA.16816.F32 R24, R48.reuse, R46, R24 ;  /* 0x0000002e3018723c */ /* 0x040fe60000001818 */
[----:B------:R-:W1:Y:S01]  /*c1f0*/  MUFU.EX2 R15, R15 ;  /* 0x0000000f000f7308 */ /* 0x000e620000000800 */
[----:B---3--:R-:W-:Y:S02]  /*c200*/  FADD.FTZ R86, R13, R86 ;  /* 0x000000560d567221 */ /* 0x008fe40000010000 */
[C---:B-----5:R-:W-:Y:S05]  /*c210*/  HMMA.16816.F32 R20, R48.reuse, R52, R20 ;  /* 0x000000343014723c */ /* 0x060fea0000001814 */
[----:B------:R-:W3:Y:S01]  /*c220*/  MUFU.EX2 R251, R251 ;  /* 0x000000fb00fb7308 */ /* 0x000ee20000000800 */
[C---:B--2---:R-:W-:Y:S01]  /*c230*/  F2FP.F16.F32.PACK_AB R133, R14.reuse, R13 ;  /* 0x0000000d0e85723e */ /* 0x044fe200000000ff */
[----:B------:R-:W-:Y:S01]  /*c240*/  HMMA.16816.F32 R16, R48, R54, R16 ;  /* 0x000000363010723c */ /* 0x000fe20000001810 */
[----:B------:R-:W-:-:S04]  /*c250*/  FADD.FTZ R86, R14, R86 ;  /* 0x000000560e567221 */ /* 0x000fc80000010000 */
[----:B-1----:R-:W-:Y:S01]  /*c260*/  FADD.FTZ R86, R15, R86 ;  /* 0x000000560f567221 */ /* 0x002fe20000010000 */
[----:B---3--:R-:W-:-:S03]  /*c270*/  F2FP.F16.F32.PACK_AB R135, R251, R15 ;  /* 0x0000000ffb87723e */ /* 0x008fc600000000ff */
[----:B------:R-:W-:-:S04]  /*c280*/  FADD.FTZ R251, R251, R86 ;  /* 0x00000056fbfb7221 */ /* 0x000fc80000010000 */
[C---:B------:R-:W-:Y:S06]  /*c290*/  HMMA.16816.F32 R160, R132.reuse, R156, R8 ;  /* 0x0000009c84a0723c */ /* 0x040fec0000001808 */
[C---:B------:R-:W-:Y:S01]  /*c2a0*/  HMMA.16816.F32 R156, R132.reuse, R158, R4 ;  /* 0x0000009e849c723c */ /* 0x040fe20000001804 */
[----:B------:R-:W1:Y:S05]  /*c2b0*/  LDSM.16.MT88.4 R4, [R230+0x11800] ;  /* 0x01180000e604783b */ /* 0x000e6a0000004200 */
[C---:B------:R-:W-:Y:S06]  /*c2c0*/  HMMA.16816.F32 R152, R132.reuse, R148, R36 ;  /* 0x000000948498723c */ /* 0x040fec0000001824 */
[C---:B------:R-:W-:Y:S06]  /*c2d0*/  HMMA.16816.F32 R144, R132.reuse, R140, R28 ;  /* 0x0000008c8490723c */ /* 0x040fec000000181c */
[C---:B------:R-:W-:Y:S06]  /*c2e0*/  HMMA.16816.F32 R148, R132.reuse, R150, R32 ;  /* 0x000000968494723c */ /* 0x040fec0000001820 */
[C---:B------:R-:W-:Y:S06]  /*c2f0*/  HMMA.16816.F32 R140, R132.reuse, R142, R24 ;  /* 0x0000008e848c723c */ /* 0x040fec0000001818 */
        /* <DEDUP_REMOVED lines=72> */
.L_x_2441:
[----:B------:R-:W-:-:S04]  /*c780*/  ULEA UR4, -UR6, URZ, 0x8 ;  /* 0x0000003f06047291 */ /* 0x000fc8000f8e413f */
[----:B------:R-:W-:Y:S02]  /*c790*/  USHF.R.S32.HI UR18, URZ, 0x1f, UR4 ;  /* 0x0000001f3f127899 */ /* 0x000fe40008011404 */
[----:B------:R-:W-:-:S04]  /*c7a0*/  MOV R5, UR4 ;  /* 0x0000000400057c02 */ /* 0x000fc80008000f00 */
[----:B------:R-:W-:-:S07]  /*c7b0*/  MOV R4, UR18 ;  /* 0x0000001200047c02 */ /* 0x000fce0008000f00 */
.L_x_2442:
[----:B------:R-:W-:Y:S01]  /*c7c0*/  ULDC UR4, c[0x0][0x2d0] ;  /* 0x0000b40000047ab9 */ /* 0x000fe20000000800 */
[C---:B------:R-:W-:Y:S01]  /*c7d0*/  LEA R173, P1, R5.reuse, R173, 0x1 ;  /* 0x000000ad05ad7211 */ /* 0x040fe200078208ff */
        /* <DEDUP_REMOVED lines=95> */
[----:B------:R-:W-:Y:S01]  /*cdd0*/  USHF.L.U32 UR4, UR15, 0x8, URZ ;  /* 0x000000080f047899 */ /* 0x000fe2000800063f */
[----:B------:R-:W-:-:S02]  /*cde0*/  @!P0 IADD3.X R26, R4, UR18, R41, P3, !PT ;  /* 0x00000012041a8c10 */ /* 0x000fc40009ffe429 */
[C---:B------:R-:W-:Y:S02]  /*cdf0*/  @!P0 IADD3.X R28, R4.reuse, UR22, R39, P2, !PT ;  /* 0x00000016041c8c10 */ /* 0x040fe400097fe427 */
[C---:B------:R-:W-:Y:S01]  /*ce00*/  @!P0 IADD3 R11, P1, R5.reuse, R11, RZ ;  /* 0x0000000b050b8210 */ /* 0x040fe20007f3e0ff */
[----:B------:R-:W-:Y:S01]  /*ce10*/  IMAD.U32 R214, RZ, RZ, UR4 ;  /* 0x00000004ffd67e24 */ /* 0x000fe2000f8e00ff */
        /* <DEDUP_REMOVED lines=39> */
[----:B------:R1:W-:Y:S01]  /*d090*/  @!P0 LDGSTS.E.BYPASS.LTC128B.128 [R241+0xc000], desc[UR20][R36.64] ;  /* 0x0c00000024f18fae */ /* 0x0003e2000b901d54 */
        /* <DEDUP_REMOVED lines=22> */
[----:B------:R-:W-:Y:S01]  /*d200*/  LOP3.LUT R214, R214, 0x30, R246, 0xfe, !PT ;  /* 0x00000030d6d67812 */ /* 0x000fe200078efef6 */
        /* <DEDUP_REMOVED lines=45> */
[----:B-1----:R-:W1:Y:S04]  /*d4e0*/  LDSM.16.M88.4 R36, [R237+0x2000] ;  /* 0x00200000ed24783b */ /* 0x002e680000000200 */
[----:B------:R-:W5:Y:S04]  /*d4f0*/  LDSM.16.M88.4 R28, [R237+0x2800] ;  /* 0x00280000ed1c783b */ /* 0x000f680000000200 */
[----:B--2---:R-:W-:Y:S04]  /*d500*/  LDSM.16.M88.4 R12, [R237+0x3800] ;  /* 0x00380000ed0c783b */ /* 0x004fe80000000200 */
[----:B---3--:R-:W2:Y:S04]  /*d510*/  LDSM.16.M88.4 R20, [R237+0x3000] ;  /* 0x00300000ed14783b */ /* 0x008ea80000000200 */
[----:B------:R-:W3:Y:S04]  /*d520*/  LDSM.16.M88.4 R4, [R237+0x4000] ;  /* 0x00400000ed04783b */ /* 0x000ee80000000200 */
[----:B------:R-:W3:Y:S04]  /*d530*/  LDSM.16.M88.4 R124, [R237+0x4800] ;  /* 0x00480000ed7c783b */ /* 0x000ee80000000200 */
[----:B------:R-:W3:Y:S04]  /*d540*/  LDSM.16.M88.4 R116, [R237+0x5000] ;  /* 0x00500000ed74783b */ /* 0x000ee80000000200 */
[----:B------:R-:W3:Y:S04]  /*d550*/  LDSM.16.M88.4 R108, [R237+0x5800] ;  /* 0x00580000ed6c783b */ /* 0x000ee80000000200 */
[----:B------:R-:W3:Y:S04]  /*d560*/  LDSM.16.M88.4 R100, [R237+0x6000] ;  /* 0x00600000ed64783b */ /* 0x000ee80000000200 */
[----:B------:R-:W3:Y:S04]  /*d570*/  LDSM.16.M88.4 R92, [R237+0x6800] ;  /* 0x00680000ed5c783b */ /* 0x000ee80000000200 */
[----:B------:R-:W3:Y:S01]  /*d580*/  LDSM.16.M88.4 R84, [R237+0x7000] ;  /* 0x00700000ed54783b */ /* 0x000ee20000000200 */
[C---:B-1----:R-:W-:Y:S03]  /*d590*/  HMMA.16816.F32 R40, R44.reuse, R36, RZ ;  /* 0x000000242c28723c */ /* 0x042fe600000018ff */
[----:B------:R-:W1:Y:S03]  /*d5a0*/  LDSM.16.M88.4 R76, [R237+0x7800] ;  /* 0x00780000ed4c783b */ /* 0x000e660000000200 */
[C---:B-----5:R-:W-:Y:S01]  /*d5b0*/  HMMA.16816.F32 R32, R44.reuse, R28, RZ ;  /* 0x0000001c2c20723c */ /* 0x060fe200000018ff */
[----:B------:R-:W5:Y:S04]  /*d5c0*/  LDSM.16.M88.4 R68, [R237+0x8000] ;  /* 0x00800000ed44783b */ /* 0x000f680000000200 */
[----:B------:R-:W5:Y:S01]  /*d5d0*/  LDSM.16.M88.4 R60, [R237+0x8800] ;  /* 0x00880000ed3c783b */ /* 0x000f620000000200 */
[C---:B--2---:R-:W-:Y:S03]  /*d5e0*/  HMMA.16816.F32 R24, R44.reuse, R20, RZ ;  /* 0x000000142c18723c */ /* 0x044fe600000018ff */
[----:B------:R-:W2:Y:S03]  /*d5f0*/  LDSM.16.M88.4 R52, [R237+0x9000] ;  /* 0x00900000ed34783b */ /* 0x000ea60000000200 */
[C---:B----4-:R-:W-:Y:S01]  /*d600*/  HMMA.16816.F32 R16, R44.reuse, R12, RZ ;  /* 0x0000000c2c10723c */ /* 0x050fe200000018ff */
[----:B------:R-:W4:Y:S04]  /*d610*/  LDSM.16.M88.4 R168, [R237+0x9800] ;  /* 0x00980000eda8783b */ /* 0x000f280000000200 */
[----:B------:R-:W-:Y:S01]  /*d620*/  LDSM.16.M88.4 R176, [R188] ;  /* 0x00000000bcb0783b */ /* 0x000fe20000000200 */
[C---:B---3--:R-:W-:Y:S03]  /*d630*/  HMMA.16816.F32 R8, R44.reuse, R4, RZ ;  /* 0x000000042c08723c */ /* 0x048fe600000018ff */
[----:B------:R-:W3:Y:S03]  /*d640*/  LDSM.16.M88.4 R192, [R233+0x3800] ;  /* 0x00380000e9c0783b */ /* 0x000ee60000000200 */
[C---:B------:R-:W-:Y:S01]  /*d650*/  HMMA.16816.F32 R128, R44.reuse, R124, RZ ;  /* 0x0000007c2c80723c */ /* 0x040fe200000018ff */
[----:B------:R-:W3:Y:S04]  /*d660*/  LDSM.16.M88.4 R180, [R233+0x2000] ;  /* 0x00200000e9b4783b */ /* 0x000ee80000000200 */
[----:B------:R-:W3:Y:S01]  /*d670*/  LDSM.16.M88.4 R200, [R233+0x2800] ;  /* 0x00280000e9c8783b */ /* 0x000ee20000000200 */
        /* <DEDUP_REMOVED lines=9> */
[C---:B------:R-:W-:Y:S06]  /*d710*/  HMMA.16816.F32 R88, R44.reuse, R84, RZ ;  /* 0x000000542c58723c */ /* 0x040fec00000018ff */
[C---:B-1----:R-:W-:Y:S06]  /*d720*/  HMMA.16816.F32 R80, R44.reuse, R76, RZ ;  /* 0x0000004c2c50723c */ /* 0x042fec00000018ff */
        /* <DEDUP_REMOVED lines=21> */
[C---:B---3--:R-:W-:Y:S06]  /*d880*/  HMMA.16816.F32 R16, R176.reuse, R192, R16 ;  /* 0x000000c0b010723c */ /* 0x048fec0000001810 */
[C---:B------:R-:W-:Y:S01]  /*d890*/  HMMA.16816.F32 R12, R176.reuse, R194, R12 ;  /* 0x000000c2b00c723c */ /* 0x040fe2000000180c */
[----:B------:R-:W2:Y:S05]  /*d8a0*/  LDSM.16.M88.4 R192, [R233+0x7800] ;  /* 0x00780000e9c0783b */ /* 0x000eaa0000000200 */
[C---:B------:R-:W-:Y:S06]  /*d8b0*/  HMMA.16816.F32 R40, R176.reuse, R180, R40 ;  /* 0x000000b4b028723c */ /* 0x040fec0000001828 */
[C---:B------:R-:W-:Y:S01]  /*d8c0*/  HMMA.16816.F32 R36, R176.reuse, R182, R36 ;  /* 0x000000b6b024723c */ /* 0x040fe20000001824 */
[----:B------:R-:W3:Y:S05]  /*d8d0*/  LDSM.16.M88.4 R180, [R233+0x5800] ;  /* 0x00580000e9b4783b */ /* 0x000eea0000000200 */
[C---:B------:R-:W-:Y:S06]  /*d8e0*/  HMMA.16816.F32 R32, R176.reuse, R200, R32 ;  /* 0x000000c8b020723c */ /* 0x040fec0000001820 */
[C---:B------:R-:W-:Y:S01]  /*d8f0*/  HMMA.16816.F32 R28, R176.reuse, R202, R28 ;  /* 0x000000cab01c723c */ /* 0x040fe2000000181c */
[----:B------:R-:W-:Y:S05]  /*d900*/  LDSM.16.M88.4 R200, [R233+0x6800] ;  /* 0x00680000e9c8783b */ /* 0x000fea0000000200 */
[C---:B-1----:R-:W-:Y:S06]  /*d910*/  HMMA.16816.F32 R120, R176.reuse, R168, R120 ;  /* 0x000000a8b078723c */ /* 0x042fec0000001878 */
[C---:B------:R-:W-:Y:S01]  /*d920*/  HMMA.16816.F32 R116, R176.reuse, R170, R116 ;  /* 0x000000aab074723c */ /* 0x040fe20000001874 */
[----:B------:R-:W1:Y:S05]  /*d930*/  LDSM.16.M88.4 R168, [R233+0x8000] ;  /* 0x00800000e9a8783b */ /* 0x000e6a0000000200 */
[C---:B--2---:R-:W-:Y:S06]  /*d940*/  HMMA.16816.F32 R80, R176.reuse, R192, R80 ;  /* 0x000000c0b050723c */ /* 0x044fec0000001850 */
[----:B------:R-:W-:Y:S01]  /*d950*/  HMMA.16816.F32 R24, R176, R196, R24 ;  /* 0x000000c4b018723c */ /* 0x000fe20000001818 */
[----:B------:R-:W-:-:S05]  /*d960*/  IMAD R192, R239, 0x2, R238 ;  /* 0x00000002efc07824 */ /* 0x000fca00078e02ee */
[C---:B---3--:R-:W-:Y:S06]  /*d970*/  HMMA.16816.F32 R112, R176.reuse, R180, R112 ;  /* 0x000000b4b070723c */ /* 0x048fec0000001870 */
[C---:B------:R-:W-:Y:S01]  /*d980*/  HMMA.16816.F32 R108, R176.reuse, R182, R108 ;  /* 0x000000b6b06c723c */ /* 0x040fe2000000186c */
[----:B------:R-:W2:Y:S05]  /*d990*/  LDSM.16.M88.4 R180, [R233+0x9800] ;  /* 0x00980000e9b4783b */ /* 0x000eaa0000000200 */
        /* <DEDUP_REMOVED lines=8> */
[C---:B------:R-:W-:Y:S01]  /*da20*/  HMMA.16816.F32 R76, R176.reuse, R194, R76 ;  /* 0x000000c2b04c723c */ /* 0x040fe2000000184c */
[----:B------:R-:W-:Y:S05]  /*da30*/  LDSM.16.M88.4 R192, [R192] ;  /* 0x00000000c0c0783b */ /* 0x000fea0000000200 */
[C---:B-1----:R-:W-:Y:S06]  /*da40*/  HMMA.16816.F32 R72, R176.reuse, R168, R72 ;  /* 0x000000a8b048723c */ /* 0x042fec0000001848 */
[C---:B------:R-:W-:Y:S01]  /*da50*/  HMMA.16816.F32 R68, R176.reuse, R170, R68 ;  /* 0x000000aab044723c */ /* 0x040fe20000001844 */
[----:B------:R-:W1:Y:S05]  /*da60*/  LDSM.16.M88.4 R168, [R236] ;  /* 0x00000000eca8783b */ /* 0x000e6a0000000200 */
[C---:B------:R-:W-:Y:S06]  /*da70*/  HMMA.16816.F32 R96, R176.reuse, R200, R96 ;  /* 0x000000c8b060723c */ /* 0x040fec0000001860 */
[C---:B------:R-:W-:Y:S01]  /*da80*/  HMMA.16816.F32 R92, R176.reuse, R202, R92 ;  /* 0x000000cab05c723c */ /* 0x040fe2000000185c */
[----:B------:R-:W1:Y:S05]  /*da90*/  LDSM.16.M88.4 R200, [R229] ;  /* 0x00000000e5c8783b */ /* 0x000e6a0000000200 */
[C---:B--2---:R-:W-:Y:S06]  /*daa0*/  HMMA.16816.F32 R48, R176.reuse, R180, R48 ;  /* 0x000000b4b030723c */ /* 0x044fec0000001830 */
[C---:B------:R-:W-:Y:S01]  /*dab0*/  HMMA.16816.F32 R44, R176.reuse, R182, R44 ;  /* 0x000000b6b02c723c */ /* 0x040fe2000000182c */
[----:B------:R-:W2:Y:S05]  /*dac0*/  LDSM.16.M88.4 R180, [R225] ;  /* 0x00000000e1b4783b */ /* 0x000eaa0000000200 */
[C---:B------:R-:W-:Y:S06]  /*dad0*/  HMMA.16816.F32 R104, R176.reuse, R204, R104 ;  /* 0x000000ccb068723c */ /* 0x040fec0000001868 */
[C---:B------:R-:W-:Y:S06]  /*dae0*/  HMMA.16816.F32 R100, R176.reuse, R206, R100 ;  /* 0x000000ceb064723c */ /* 0x040fec0000001864 */
[C---:B---3--:R-:W-:Y:S06]  /*daf0*/  HMMA.16816.F32 R88, R176.reuse, R196, R88 ;  /* 0x000000c4b058723c */ /* 0x048fec0000001858 */
[C---:B------:R-:W-:Y:S01]  /*db00*/  HMMA.16816.F32 R84, R176.reuse, R198, R84 ;  /* 0x000000c6b054723c */ /* 0x040fe20000001854 */
[----:B------:R-:W-:Y:S05]  /*db10*/  LDSM.16.M88.4 R196, [R228] ;  /* 0x00000000e4c4783b */ /* 0x000fea0000000200 */
[C---:B----4-:R-:W-:Y:S06]  /*db20*/  HMMA.16816.F32 R64, R176.reuse, R188, R64 ;  /* 0x000000bcb040723c */ /* 0x050fec0000001840 */
[C---:B------:R-:W-:Y:S01]  /*db30*/  HMMA.16816.F32 R60, R176.reuse, R190, R60 ;  /* 0x000000beb03c723c */ /* 0x040fe2000000183c */
[----:B------:R-:W-:Y:S05]  /*db40*/  LDSM.16.M88.4 R188, [R227] ;  /* 0x00000000e3bc783b */ /* 0x000fea0000000200 */
[C---:B-----5:R-:W-:Y:S06]  /*db50*/  HMMA.16816.F32 R56, R176.reuse, R184, R56 ;  /* 0x000000b8b038723c */ /* 0x060fec0000001838 */
[----:B------:R-:W-:Y:S01]  /*db60*/  HMMA.16816.F32 R52, R176, R186, R52 ;  /* 0x000000bab034723c */ /* 0x000fe20000001834 */
[----:B------:R-:W3:Y:S04]  /*db70*/  LDSM.16.M88.4 R176, [R224] ;  /* 0x00000000e0b0783b */ /* 0x000ee80000000200 */
[----:B------:R-:W-:Y:S01]  /*db80*/  LDSM.16.M88.4 R184, [R226] ;  /* 0x00000000e2b8783b */ /* 0x000fe20000000200 */
[C---:B-1----:R-:W-:Y:S06]  /*db90*/  HMMA.16816.F32 R40, R192.reuse, R168, R40 ;  /* 0x000000a8c028723c */ /* 0x042fec0000001828 */
[C---:B------:R-:W-:Y:S01]  /*dba0*/  HMMA.16816.F32 R36, R192.reuse, R170, R36 ;  /* 0x000000aac024723c */ /* 0x040fe20000001824 */
[----:B------:R-:W1:Y:S05]  /*dbb0*/  LDSM.16.M88.4 R168, [R223] ;  /* 0x00000000dfa8783b */ /* 0x000e6a0000000200 */
[C---:B------:R-:W-:Y:S06]  /*dbc0*/  HMMA.16816.F32 R32, R192.reuse, R200, R32 ;  /* 0x000000c8c020723c */ /* 0x040fec0000001820 */
[C---:B------:R-:W-:Y:S01]  /*dbd0*/  HMMA.16816.F32 R28, R192.reuse, R202, R28 ;  /* 0x000000cac01c723c */ /* 0x040fe2000000181c */
[----:B------:R-:W4:Y:S05]  /*dbe0*/  LDSM.16.M88.4 R200, [R222] ;  /* 0x00000000dec8783b */ /* 0x000f2a0000000200 */
[C---:B--2---:R-:W-:Y:S06]  /*dbf0*/  HMMA.16816.F32 R128, R192.reuse, R180, R128 ;  /* 0x000000b4c080723c */ /* 0x044fec0000001880 */
[C---:B------:R-:W-:Y:S01]  /*dc00*/  HMMA.16816.F32 R124, R192.reuse, R182, R124 ;  /* 0x000000b6c07c723c */ /* 0x040fe2000000187c */
[----:B------:R-:W2:Y:S05]  /*dc10*/  LDSM.16.M88.4 R180, [R218] ;  /* 0x00000000dab4783b */ /* 0x000eaa0000000200 */
[C---:B---3--:R-:W-:Y:S06]  /*dc20*/  HMMA.16816.F32 R120, R192.reuse, R176, R120 ;  /* 0x000000b0c078723c */ /* 0x048fec0000001878 */
[C---:B------:R-:W-:Y:S01]  /*dc30*/  HMMA.16816.F32 R116, R192.reuse, R178, R116 ;  /* 0x000000b2c074723c */ /* 0x040fe20000001874 */
[----:B------:R-:W3:Y:S05]  /*dc40*/  LDSM.16.M88.4 R176, [R217] ;  /* 0x00000000d9b0783b */ /* 0x000eea0000000200 */
[C---:B-1----:R-:W-:Y:S06]  /*dc50*/  HMMA.16816.F32 R112, R192.reuse, R168, R112 ;  /* 0x000000a8c070723c */ /* 0x042fec0000001870 */
[C---:B------:R-:W-:Y:S01]  /*dc60*/  HMMA.16816.F32 R108, R192.reuse, R170, R108 ;  /* 0x000000aac06c723c */ /* 0x040fe2000000186c */
[----:B------:R-:W1:Y:S05]  /*dc70*/  LDSM.16.M88.4 R168, [R216] ;  /* 0x00000000d8a8783b */ /* 0x000e6a0000000200 */
[C---:B------:R-:W-:Y:S06]  /*dc80*/  HMMA.16816.F32 R16, R192.reuse, R188, R16 ;  /* 0x000000bcc010723c */ /* 0x040fec0000001810 */
[C---:B------:R-:W-:Y:S01]  /*dc90*/  HMMA.16816.F32 R12, R192.reuse, R190, R12 ;  /* 0x000000bec00c723c */ /* 0x040fe2000000180c */
[----:B------:R-:W5:Y:S05]  /*dca0*/  LDSM.16.M88.4 R188, [R220] ;  /* 0x00000000dcbc783b */ /* 0x000f6a0000000200 */
[C---:B------:R-:W-:Y:S06]  /*dcb0*/  HMMA.16816.F32 R24, R192.reuse, R196, R24 ;  /* 0x000000c4c018723c */ /* 0x040fec0000001818 */
[C---:B------:R-:W-:Y:S01]  /*dcc0*/  HMMA.16816.F32 R20, R192.reuse, R198, R20 ;  /* 0x000000c6c014723c */ /* 0x040fe20000001814 */
[----:B------:R-:W5:Y:S05]  /*dcd0*/  LDSM.16.M88.4 R196, [R221] ;  /* 0x00000000ddc4783b */ /* 0x000f6a0000000200 */
[C---:B------:R-:W-:Y:S06]  /*dce0*/  HMMA.16816.F32 R8, R192.reuse, R184, R8 ;  /* 0x000000b8c008723c */ /* 0x040fec0000001808 */
[C---:B------:R-:W-:Y:S01]  /*dcf0*/  HMMA.16816.F32 R4, R192.reuse, R186, R4 ;  /* 0x000000bac004723c */ /* 0x040fe20000001804 */
[----:B------:R-:W5:Y:S05]  /*dd00*/  LDSM.16.M88.4 R184, [R219] ;  /* 0x00000000dbb8783b */ /* 0x000f6a0000000200 */
[C---:B----4-:R-:W-:Y:S06]  /*dd10*/  HMMA.16816.F32 R104, R192.reuse, R200, R104 ;  /* 0x000000c8c068723c */ /* 0x050fec0000001868 */
[C---:B------:R-:W-:Y:S01]  /*dd20*/  HMMA.16816.F32 R100, R192.reuse, R202, R100 ;  /* 0x000000cac064723c */ /* 0x040fe20000001864 */
[----:B------:R-:W-:Y:S05]  /*dd30*/  LDSM.16.M88.4 R200, [R235] ;  /* 0x00000000ebc8783b */ /* 0x000fea0000000200 */
[C---:B--2---:R-:W-:Y:S06]  /*dd40*/  HMMA.16816.F32 R72, R192.reuse, R180, R72 ;  /* 0x000000b4c048723c */ /* 0x044fec0000001848 */
[C---:B------:R-:W-:Y:S01]  /*dd50*/  HMMA.16816.F32 R68, R192.reuse, R182, R68 ;  /* 0x000000b6c044723c */ /* 0x040fe20000001844 */
[----:B------:R-:W2:Y:S05]  /*dd60*/  LDSM.16.M88.4 R180, [R166+0x1000] ;  /* 0x00100000a6b4783b */ /* 0x000eaa0000000200 */
[C---:B---3--:R-:W-:Y:S06]  /*dd70*/  HMMA.16816.F32 R64, R192.reuse, R176, R64 ;  /* 0x000000b0c040723c */ /* 0x048fec0000001840 */
[C---:B------:R-:W-:Y:S01]  /*dd80*/  HMMA.16816.F32 R60, R192.reuse, R178, R60 ;  /* 0x000000b2c03c723c */ /* 0x040fe2000000183c */
[----:B------:R-:W3:Y:S05]  /*dd90*/  LDSM.16.M88.4 R176, [R166+0x1800] ;  /* 0x00180000a6b0783b */ /* 0x000eea0000000200 */
[C---:B-1----:R-:W-:Y:S06]  /*dda0*/  HMMA.16816.F32 R56, R192.reuse, R168, R56 ;  /* 0x000000a8c038723c */ /* 0x042fec0000001838 */
[C---:B------:R-:W-:Y:S01]  /*ddb0*/  HMMA.16816.F32 R52, R192.reuse, R170, R52 ;  /* 0x000000aac034723c */ /* 0x040fe20000001834 */
[----:B------:R-:W1:Y:S05]  /*ddc0*/  LDSM.16.M88.4 R168, [R166+0x2000] ;  /* 0x00200000a6a8783b */ /* 0x000e6a0000000200 */
[C---:B-----5:R-:W-:Y:S06]  /*ddd0*/  HMMA.16816.F32 R88, R192.reuse, R188, R88 ;  /* 0x000000bcc058723c */ /* 0x060fec0000001858 */
[C---:B------:R-:W-:Y:S01]  /*dde0*/  HMMA.16816.F32 R84, R192.reuse, R190, R84 ;  /* 0x000000bec054723c */ /* 0x040fe20000001854 */
[----:B------:R-:W4:Y:S05]  /*ddf0*/  LDSM.16.M88.4 R188, [R166] ;  /* 0x00000000a6bc783b */ /* 0x000f2a0000000200 */
[C---:B------:R-:W-:Y:S06]  /*de00*/  HMMA.16816.F32 R96, R192.reuse, R196, R96 ;  /* 0x000000c4c060723c */ /* 0x040fec0000001860 */
[C---:B------:R-:W-:Y:S01]  /*de10*/  HMMA.16816.F32 R92, R192.reuse, R198, R92 ;  /* 0x000000c6c05c723c */ /* 0x040fe2000000185c */
[----:B------:R-:W5:Y:S05]  /*de20*/  LDSM.16.M88.4 R196, [R167] ;  /* 0x00000000a7c4783b */ /* 0x000f6a0000000200 */
[C---:B------:R-:W-:Y:S06]  /*de30*/  HMMA.16816.F32 R80, R192.reuse, R184, R80 ;  /* 0x000000b8c050723c */ /* 0x040fec0000001850 */
[----:B------:R-:W-:Y:S01]  /*de40*/  HMMA.16816.F32 R76, R192, R186, R76 ;  /* 0x000000bac04c723c */ /* 0x000fe2000000184c */
[----:B------:R-:W5:Y:S05]  /*de50*/  LDSM.16.M88.4 R184, [R166+0x800] ;  /* 0x00080000a6b8783b */ /* 0x000f6a0000000200 */
        /* <DEDUP_REMOVED lines=9> */
[----:B----4-:R-:W-:Y:S06]  /*def0*/  HMMA.16816.F32 R40, R200, R188, R40 ;  /* 0x000000bcc828723c */ /* 0x010fec0000001828 */
[C---:B-----5:R-:W-:Y:S06]  /*df00*/  HMMA.16816.F32 R48, R192.reuse, R196, R48 ;  /* 0x000000c4c030723c */ /* 0x060fec0000001830 */
[----:B------:R-:W-:Y:S01]  /*df10*/  HMMA.16816.F32 R44, R192, R198, R44 ;  /* 0x000000c6c02c723c */ /* 0x000fe2000000182c */
[----:B------:R-:W4:Y:S04]  /*df20*/  LDSM.16.M88.4 R192, [R166+0x3000] ;  /* 0x00300000a6c0783b */ /* 0x000f280000000200 */
[----:B------:R-:W5:Y:S01]  /*df30*/  LDSM.16.M88.4 R196, [R166+0x2800] ;  /* 0x00280000a6c4783b */ /* 0x000f620000000200 */
[C---:B------:R-:W-:Y:S03]  /*df40*/  HMMA.16816.F32 R36, R200.reuse, R190, R36 ;  /* 0x000000bec824723c */ /* 0x040fe60000001824 */
[----:B------:R-:W5:Y:S03]  /*df50*/  LDSM.16.M88.4 R188, [R166+0x3800] ;  /* 0x00380000a6bc783b */ /* 0x000f660000000200 */
[C---:B------:R-:W-:Y:S06]  /*df60*/  HMMA.16816.F32 R32, R200.reuse, R184, R32 ;  /* 0x000000b8c820723c */ /* 0x040fec0000001820 */
[C---:B--2---:R-:W-:Y:S06]  /*df70*/  HMMA.16816.F32 R92, R200.reuse, R182, R92 ;  /* 0x000000b6c85c723c */ /* 0x044fec000000185c */
[C---:B------:R-:W-:Y:S01]  /*df80*/  HMMA.16816.F32 R28, R200.reuse, R186, R28 ;  /* 0x000000bac81c723c */ /* 0x040fe2000000181c */
[----:B------:R-:W-:Y:S01]  /*df90*/  LOP3.LUT R183, R246, UR4, RZ, 0xfc, !PT ;  /* 0x00000004f6b77c12 */ /* 0x000fe2000f8efcff */
[----:B------:R-:W2:Y:S04]  /*dfa0*/  LDSM.16.M88.4 R184, [R166+0x4000] ;  /* 0x00400000a6b8783b */ /* 0x000ea80000000200 */
[C---:B---3--:R-:W-:Y:S06]  /*dfb0*/  HMMA.16816.F32 R88, R200.reuse, R176, R88 ;  /* 0x000000b0c858723c */ /* 0x048fec0000001858 */
[----:B-1----:R-:W-:Y:S01]  /*dfc0*/  HMMA.16816.F32 R80, R200, R168, R80 ;  /* 0x000000a8c850723c */ /* 0x002fe20000001850 */
[----:B------:R-:W-:-:S02]  /*dfd0*/  VIADD R176, R183, 0x1 ;  /* 0x00000001b7b07836 */ /* 0x000fc40000000000 */
[----:B------:R-:W-:-:S03]  /*dfe0*/  VIADD R177, R183, 0x21 ;  /* 0x00000021b7b17836 */ /* 0x000fc60000000000 */
[C---:B------:R-:W-:Y:S01]  /*dff0*/  HMMA.16816.F32 R76, R200.reuse, R170, R76 ;  /* 0x000000aac84c723c */ /* 0x040fe2000000184c */
[----:B------:R-:W-:Y:S01]  /*e000*/  VIADD R169, R183, 0x9 ;  /* 0x00000009b7a97836 */ /* 0x000fe20000000000 */
[----:B------:R-:W-:Y:S02]  /*e010*/  I2FP.F32.S32 R168, R176 ;  /* 0x000000b000a87245 */ /* 0x000fe40000201400 */
[-C--:B------:R-:W-:Y:S02]  /*e020*/  ISETP.GE.AND P3, PT, R176, R174.reuse, PT ;  /* 0x000000aeb000720c */ /* 0x080fe40003f66270 */
[----:B------:R-:W-:Y:S01]  /*e030*/  ISETP.GE.AND P2, PT, R169, R175, PT ;  /* 0x000000afa900720c */ /* 0x000fe20003f46270 */
[----:B------:R-:W-:Y:S01]  /*e040*/  VIADD R171, R183, 0x11 ;  /* 0x00000011b7ab7836 */ /* 0x000fe20000000000 */
[----:B------:R-:W-:Y:S01]  /*e050*/  ISETP.GE.AND P1, PT, R169, R174, PT ;  /* 0x000000aea900720c */ /* 0x000fe20003f26270 */
[C---:B------:R-:W-:Y:S01]  /*e060*/  FFMA.FTZ R41, R168.reuse, UR5, R41 ;  /* 0x00000005a8297c23 */ /* 0x040fe20008010029 */
[----:B------:R-:W-:Y:S01]  /*e070*/  I2FP.F32.S32 R170, R169 ;  /* 0x000000a900aa7245 */ /* 0x000fe20000201400 */
[----:B------:R-:W-:Y:S01]  /*e080*/  FFMA.FTZ R43, R168, UR5, R43 ;  /* 0x00000005a82b7c23 */ /* 0x000fe2000801002b */
[----:B------:R-:W-:Y:S01]  /*e090*/  I2FP.F32.S32 R169, R171 ;  /* 0x000000ab00a97245 */ /* 0x000fe20000201400 */
[----:B------:R-:W-:Y:S01]  /*e0a0*/  HMMA.16816.F32 R84, R200, R178, R84 ;  /* 0x000000b2c854723c */ /* 0x000fe20000001854 */
[----:B------:R-:W-:Y:S01]  /*e0b0*/  ISETP.GE.AND P5, PT, R176, R175, PT ;  /* 0x000000afb000720c */ /* 0x000fe20003fa6270 */
[C---:B------:R-:W-:Y:S01]  /*e0c0*/  FFMA.FTZ R37, R170.reuse, UR5, R37 ;  /* 0x00000005aa257c23 */ /* 0x040fe20008010025 */
[----:B------:R-:W-:Y:S01]  /*e0d0*/  FFMA.FTZ R170, R170, UR5, R39 ;  /* 0x00000005aaaa7c23 */ /* 0x000fe20008010027 */
[----:B------:R-:W-:Y:S01]  /*e0e0*/  FFMA.FTZ R168, R169, UR5, R33 ;  /* 0x00000005a9a87c23 */ /* 0x000fe20008010021 */
[----:B------:R-:W-:-:S02]  /*e0f0*/  VIADD R33, R183, 0x19 ;  /* 0x00000019b7217836 */ /* 0x000fc40000000000 */
[----:B------:R-:W-:Y:S01]  /*e100*/  FFMA.FTZ R39, R169, UR5, R35 ;  /* 0x00000005a9277c23 */ /* 0x000fe20008010023 */
[----:B------:R-:W-:Y:S01]  /*e110*/  FSEL R35, R43, -INF , !P3 ;  /* 0xff8000002b237808 */ /* 0x000fe20005800000 */
[----:B------:R-:W-:Y:S01]  /*e120*/  VIADD R176, R183, 0x29 ;  /* 0x00000029b7b07836 */ /* 0x000fe20000000000 */
[----:B------:R-:W-:Y:S01]  /*e130*/  FSEL R43, R37, -INF , !P2 ;  /* 0xff800000252b7808 */ /* 0x000fe20005000000 */
[C---:B----4-:R-:W-:Y:S01]  /*e140*/  HMMA.16816.F32 R120, R200.reuse, R192, R120 ;  /* 0x000000c0c878723c */ /* 0x050fe20000001878 */
[----:B------:R-:W-:Y:S02]  /*e150*/  I2FP.F32.S32 R37, R33 ;  /* 0x0000002100257245 */ /* 0x000fe40000201400 */
[----:B------:R-:W-:Y:S01]  /*e160*/  FSEL R41, R41, -INF , !P5 ;  /* 0xff80000029297808 */ /* 0x000fe20006800000 */
[----:B------:R1:W-:Y:S01]  /*e170*/  STL [R1+0x4], R43 ;  /* 0x0000042b01007387 */ /* 0x0003e20000100800 */
[-C--:B------:R-:W-:Y:S01]  /*e180*/  ISETP.GE.AND P5, PT, R171, R174.reuse, PT ;  /* 0x000000aeab00720c */ /* 0x080fe20003fa6270 */
[----:B------:R-:W-:Y:S01]  /*e190*/  FFMA.FTZ R178, R37, UR5, R29 ;  /* 0x0000000525b27c23 */ /* 0x000fe2000801001d */
[-C--:B------:R-:W-:Y:S01]  /*e1a0*/  ISETP.GE.AND P6, PT, R171, R175.reuse, PT ;  /* 0x000000afab00720c */ /* 0x080fe20003fc6270 */
[C---:B------:R-:W-:Y:S01]  /*e1b0*/  HMMA.16816.F32 R116, R200.reuse, R194, R116 ;  /* 0x000000c2c874723c */ /* 0x040fe20000001874 */
[C---:B------:R-:W-:Y:S01]  /*e1c0*/  ISETP.GE.AND P3, PT, R33.reuse, R175, PT ;  /* 0x000000af2100720c */ /* 0x040fe20003f66270 */
[----:B------:R-:W3:Y:S01]  /*e1d0*/  LDSM.16.M88.4 R192, [R166+0x6000] ;  /* 0x00600000a6c0783b */ /* 0x000ee20000000200 */
[----:B------:R-:W-:Y:S01]  /*e1e0*/  ISETP.GE.AND P2, PT, R33, R174, PT ;  /* 0x000000ae2100720c */ /* 0x000fe20003f46270 */
[----:B------:R-:W-:Y:S01]  /*e1f0*/  FFMA.FTZ R37, R37, UR5, R31 ;  /* 0x0000000525257c23 */ /* 0x000fe2000801001f */
[----:B------:R-:W-:Y:S01]  /*e200*/  FSEL R29, R39, -INF , !P5 ;  /* 0xff800000271d7808 */ /* 0x000fe20006800000 */
[----:B------:R-:W-:Y:S01]  /*e210*/  VIADD R31, R183, 0x39 ;  /* 0x00000039b71f7836 */ /* 0x000fe20000000000 */
[----:B------:R-:W-:Y:S01]  /*e220*/  FSEL R33, R170, -INF , !P1 ;  /* 0xff800000aa217808 */ /* 0x000fe20004800000 */
[----:B-----5:R-:W-:Y:S01]  /*e230*/  HMMA.16816.F32 R128, R200, R196, R128 ;  /* 0x000000c4c880723c */ /* 0x020fe20000001880 */
[----:B------:R-:W-:-:S02]  /*e240*/  FSEL R39, R178, -INF , !P3 ;  /* 0xff800000b2277808 */ /* 0x000fc40005800000 */
[-C--:B------:R-:W-:Y:S02]  /*e250*/  ISETP.GE.AND P1, PT, R177, R175.reuse, PT ;  /* 0x000000afb100720c */ /* 0x080fe40003f26270 */
[C---:B------:R-:W-:Y:S01]  /*e260*/  ISETP.GE.AND P5, PT, R176.reuse, R175, PT ;  /* 0x000000afb000720c */ /* 0x040fe20003fa6270 */
[C---:B------:R-:W-:Y:S01]  /*e270*/  HMMA.16816.F32 R124, R200.reuse, R198, R124 ;  /* 0x000000c6c87c723c */ /* 0x040fe2000000187c */
[----:B------:R-:W-:Y:S02]  /*e280*/  ISETP.GE.AND P3, PT, R176, R174, PT ;  /* 0x000000aeb000720c */ /* 0x000fe40003f66270 */
[----:B------:R-:W-:Y:S02]  /*e290*/  I2FP.F32.S32 R176, R176 ;  /* 0x000000b000b07245 */ /* 0x000fe40000201400 */
[----:B------:R-:W-:Y:S01]  /*e2a0*/  FSEL R37, R37, -INF , !P2 ;  /* 0xff80000025257808 */ /* 0x000fe20005000000 */
[C---:B------:R-:W-:Y:S01]  /*e2b0*/  HMMA.16816.F32 R112, R200.reuse, R188, R112 ;  /* 0x000000bcc870723c */ /* 0x040fe20000001870 */
[----:B-1----:R-:W-:Y:S01]  /*e2c0*/  FSEL R43, R168, -INF , !P6 ;  /* 0xff800000a82b7808 */ /* 0x002fe20007000000 */
[C---:B------:R-:W-:Y:S01]  /*e2d0*/  FFMA.FTZ R21, R176.reuse, UR5, R21 ;  /* 0x00000005b0157c23 */ /* 0x040fe20008010015 */
[-C--:B------:R-:W-:Y:S01]  /*e2e0*/  ISETP.GE.AND P6, PT, R177, R174.reuse, PT ;  /* 0x000000aeb100720c */ /* 0x080fe20003fc6270 */
[----:B------:R-:W-:Y:S01]  /*e2f0*/  FFMA.FTZ R207, R176, UR5, R23 ;  /* 0x00000005b0cf7c23 */ /* 0x000fe20008010017 */
[----:B------:R-:W-:Y:S01]  /*e300*/  I2FP.F32.S32 R177, R177 ;  /* 0x000000b100b17245 */ /* 0x000fe20000201400 */
[----:B------:R-:W-:Y:S01]  /*e310*/  VIADD R176, R183, 0x31 ;  /* 0x00000031b7b07836 */ /* 0x000fe20000000000 */
[----:B------:R-:W-:Y:S01]  /*e320*/  FSEL R21, R21, -INF , !P5 ;  /* 0xff80000015157808 */ /* 0x000fe20006800000 */
[C---:B------:R-:W-:Y:S01]  /*e330*/  HMMA.16816.F32 R108, R200.reuse, R190, R108 ;  /* 0x000000bec86c723c */ /* 0x040fe2000000186c */
[----:B------:R-:W-:Y:S01]  /*e340*/  FSEL R207, R207, -INF , !P3 ;  /* 0xff800000cfcf7808 */ /* 0x000fe20005800000 */
[C---:B------:R-:W-:Y:S01]  /*e350*/  FFMA.FTZ R25, R177.reuse, UR5, R25 ;  /* 0x00000005b1197c23 */ /* 0x040fe20008010019 */
[C---:B------:R-:W-:Y:S01]  /*e360*/  ISETP.GE.AND P2, PT, R176.reuse, R175, PT ;  /* 0x000000afb000720c */ /* 0x040fe20003f46270 */
[----:B------:R-:W-:Y:S01]  /*e370*/  FFMA.FTZ R210, R177, UR5, R27 ;  /* 0x00000005b1d27c23 */ /* 0x000fe2000801001b */
[----:B------:R-:W-:Y:S01]  /*e380*/  VIADD R27, R183, 0x41 ;  /* 0x00000041b71b7836 */ /* 0x000fe20000000000 */
[-C--:B------:R-:W-:Y:S01]  /*e390*/  ISETP.GE.AND P5, PT, R31, R174.reuse, PT ;  /* 0x000000ae1f00720c */ /* 0x080fe20003fa6270 */
[----:B--2---:R-:W-:Y:S01]  /*e3a0*/  HMMA.16816.F32 R104, R200, R184, R104 ;  /* 0x000000b8c868723c */ /* 0x004fe20000001868 */
[----:B------:R-:W-:Y:S01]  /*e3b0*/  FSEL R23, R25, -INF , !P1 ;  /* 0xff80000019177808 */ /* 0x000fe20004800000 */
[----:B------:R-:W1:Y:S01]  /*e3c0*/  LDSM.16.M88.4 R168, [R166+0x6800] ;  /* 0x00680000a6a8783b */ /* 0x000e620000000200 */
[----:B------:R-:W-:-:S02]  /*e3d0*/  ISETP.GE.AND P1, PT, R176, R174, PT ;  /* 0x000000aeb000720c */ /* 0x000fc40003f26270 */
[----:B------:R-:W-:Y:S01]  /*e3e0*/  I2FP.F32.S32 R176, R176 ;  /* 0x000000b000b07245 */ /* 0x000fe20000201400 */
[C---:B------:R-:W-:Y:S01]  /*e3f0*/  HMMA.16816.F32 R100, R200.reuse, R186, R100 ;  /* 0x000000bac864723c */ /* 0x040fe20000001864 */
[----:B------:R-:W-:Y:S02]  /*e400*/  I2FP.F32.S32 R25, R31 ;  /* 0x0000001f00197245 */ /* 0x000fe40000201400 */
[----:B------:R-:W-:Y:S01]  /*e410*/  FSEL R210, R210, -INF , !P6 ;  /* 0xff800000d2d27808 */ /* 0x000fe20007000000 */
[C---:B------:R-:W-:Y:S01]  /*e420*/  FFMA.FTZ R17, R176.reuse, UR5, R17 ;  /* 0x00000005b0117c23 */ /* 0x040fe20008010011 */
[----:B------:R-:W-:Y:S01]  /*e430*/  FFMA.FTZ R205, R176, UR5, R19 ;  /* 0x00000005b0cd7c23 */ /* 0x000fe20008010013 */
[----:B------:R-:W-:Y:S01]  /*e440*/  FFMA.FTZ R13, R25, UR5, R13 ;  /* 0x00000005190d7c23 */ /* 0x000fe2000801000d */
[-C--:B------:R-:W-:Y:S01]  /*e450*/  ISETP.GE.AND P6, PT, R31, R175.reuse, PT ;  /* 0x000000af1f00720c */ /* 0x080fe20003fc6270 */
[----:B------:R-:W-:Y:S01]  /*e460*/  VIADD R19, R183, 0x49 ;  /* 0x00000049b7137836 */ /* 0x000fe20000000000 */
[----:B------:R-:W-:Y:S01]  /*e470*/  FSEL R17, R17, -INF , !P2 ;  /* 0xff80000011117808 */ /* 0x000fe20005000000 */
[----:B------:R-:W-:Y:S01]  /*e480*/  FFMA.FTZ R15, R25, UR5, R15 ;  /* 0x00000005190f7c23 */ /* 0x000fe2000801000f */
[----:B------:R-:W-:Y:S01]  /*e490*/  FSEL R205, R205, -INF , !P1 ;  /* 0xff800000cdcd7808 */ /* 0x000fe20004800000 */
[C---:B---3--:R-:W-:Y:S01]  /*e4a0*/  HMMA.16816.F32 R68, R200.reuse, R194, R68 ;  /* 0x000000c2c844723c */ /* 0x048fe20000001844 */
[----:B------:R-:W-:Y:S01]  /*e4b0*/  FSEL R13, R13, -INF , !P6 ;  /* 0xff8000000d0d7808 */ /* 0x000fe20007000000 */
[----:B------:R-:W2:Y:S01]  /*e4c0*/  LDSM.16.M88.4 R176, [R166+0x7000] ;  /* 0x00700000a6b0783b */ /* 0x000ea20000000200 */
[-C--:B------:R-:W-:Y:S01]  /*e4d0*/  ISETP.GE.AND P3, PT, R27, R175.reuse, PT ;  /* 0x000000af1b00720c */ /* 0x080fe20003f66270 */
[----:B------:R-:W-:Y:S01]  /*e4e0*/  VIADD R25, R183, 0xa1 ;  /* 0x000000a1b7197836 */ /* 0x000fe20000000000 */
[-C--:B------:R-:W-:Y:S01]  /*e4f0*/  ISETP.GE.AND P2, PT, R27, R174.reuse, PT ;  /* 0x000000ae1b00720c */ /* 0x080fe20003f46270 */
[----:B------:R-:W-:Y:S01]  /*e500*/  HMMA.16816.F32 R96, R200, R180, R96 ;  /* 0x000000b4c860723c */ /* 0x000fe20000001860 */
[C---:B------:R-:W-:Y:S01]  /*e510*/  ISETP.GE.AND P1, PT, R19.reuse, R175, PT ;  /* 0x000000af1300720c */ /* 0x040fe20003f26270 */
[----:B------:R-:W-:Y:S01]  /*e520*/  IMAD.U32 R31, RZ, RZ, UR4 ;  /* 0x00000004ff1f7e24 */ /* 0x000fe2000f8e00ff */
        /* <DEDUP_REMOVED lines=8> */
[----:B------:R-:W-:Y:S02]  /*e5b0*/  VIADD R5, R183, 0x51 ;  /* 0x00000051b7057836 */ /* 0x000fe40000000000 */
[----:B------:R-:W-:Y:S01]  /*e5c0*/  FFMA.FTZ R189, R19, UR5, R7 ;  /* 0x0000000513bd7c23 */ /* 0x000fe20008010007 */
[----:B------:R-:W-:Y:S01]  /*e5d0*/  FSEL R9, R9, -INF , !P3 ;  /* 0xff80000009097808 */ /* 0x000fe20005800000 */
[----:B------:R-:W-:Y:S01]  /*e5e0*/  VIADD R11, R183, 0x59 ;  /* 0x00000059b70b7836 */ /* 0x000fe20000000000 */
[----:B------:R-:W-:Y:S01]  /*e5f0*/  FSEL R195, R195, -INF , !P2 ;  /* 0xff800000c3c37808 */ /* 0x000fe20005000000 */
[----:B------:R-:W-:Y:S01]  /*e600*/  VIADD R7, R183, 0x61 ;  /* 0x00000061b7077836 */ /* 0x000fe20000000000 */
[C---:B------:R-:W-:Y:S01]  /*e610*/  ISETP.GE.AND P5, PT, R5.reuse, R175, PT ;  /* 0x000000af0500720c */ /* 0x040fe20003fa6270 */
[----:B-1----:R-:W-:Y:S01]  /*e620*/  HMMA.16816.F32 R64, R200, R168, R64 ;  /* 0x000000a8c840723c */ /* 0x002fe20000001840 */
[----:B------:R-:W-:-:S02]  /*e630*/  ISETP.GE.AND P3, PT, R5, R174, PT ;  /* 0x000000ae0500720c */ /* 0x000fc40003f66270 */
[----:B------:R-:W-:Y:S02]  /*e640*/  I2FP.F32.S32 R5, R5 ;  /* 0x0000000500057245 */ /* 0x000fe40000201400 */
[----:B------:R-:W-:Y:S01]  /*e650*/  FSEL R213, R213, -INF , !P1 ;  /* 0xff800000d5d57808 */ /* 0x000fe20004800000 */
[C---:B------:R-:W-:Y:S01]  /*e660*/  HMMA.16816.F32 R60, R200.reuse, R170, R60 ;  /* 0x000000aac83c723c */ /* 0x040fe2000000183c */
[----:B------:R-:W-:Y:S01]  /*e670*/  FSEL R189, R189, -INF , !P6 ;  /* 0xff800000bdbd7808 */ /* 0x000fe20007000000 */
[----:B------:R-:W-:Y:S01]  /*e680*/  FFMA.FTZ R129, R5, UR5, R129 ;  /* 0x0000000505817c23 */ /* 0x000fe20008010081 */
[-C--:B------:R-:W-:Y:S01]  /*e690*/  ISETP.GE.AND P2, PT, R11, R175.reuse, PT ;  /* 0x000000af0b00720c */ /* 0x080fe20003f46270 */
[----:B------:R-:W-:Y:S01]  /*e6a0*/  FFMA.FTZ R131, R5, UR5, R131 ;  /* 0x0000000505837c23 */ /* 0x000fe20008010083 */
[-C--:B------:R-:W-:Y:S01]  /*e6b0*/  ISETP.GE.AND P1, PT, R11, R174.reuse, PT ;  /* 0x000000ae0b00720c */ /* 0x080fe20003f26270 */
[----:B------:R-:W-:Y:S01]  /*e6c0*/  VIADD R5, R183, 0x71 ;  /* 0x00000071b7057836 */ /* 0x000fe20000000000 */
[----:B------:R-:W-:Y:S01]  /*e6d0*/  FSEL R209, R129, -INF , !P5 ;  /* 0xff80000081d17808 */ /* 0x000fe20006800000 */
[----:B------:R-:W1:Y:S01]  /*e6e0*/  LDSM.16.M88.4 R168, [R166+0x7800] ;  /* 0x00780000a6a8783b */ /* 0x000e620000000200 */
[C---:B------:R-:W-:Y:S01]  /*e6f0*/  ISETP.GE.AND P6, PT, R7.reuse, R175, PT ;  /* 0x000000af0700720c */ /* 0x040fe20003fc6270 */
[----:B--2---:R-:W-:Y:S01]  /*e700*/  HMMA.16816.F32 R56, R200, R176, R56 ;  /* 0x000000b0c838723c */ /* 0x004fe20000001838 */
[----:B------:R-:W-:Y:S01]  /*e710*/  ISETP.GE.AND P5, PT, R7, R174, PT ;  /* 0x000000ae0700720c */ /* 0x000fe20003fa6270 */
[----:B------:R-:W-:-:S04]  /*e720*/  DEPBAR.LE SB0, 0x0 ;  /* 0x000080000000791a */ /* 0x000fc80000000000 */
[----:B------:R-:W-:Y:S01]  /*e730*/  I2FP.F32.S32 R11, R11 ;  /* 0x0000000b000b7245 */ /* 0x000fe20000201400 */
[----:B------:R-:W-:Y:S01]  /*e740*/  HMMA.16816.F32 R52, R200, R178, R52 ;  /* 0x000000b2c834723c */ /* 0x000fe20000001834 */
[----:B------:R-:W-:Y:S02]  /*e750*/  I2FP.F32.S32 R7, R7 ;  /* 0x0000000700077245 */ /* 0x000fe40000201400 */
[----:B------:R-:W-:Y:S01]  /*e760*/  FSEL R184, R131, -INF , !P3 ;  /* 0xff80000083b87808 */ /* 0x000fe20005800000 */
[C---:B------:R-:W-:Y:S01]  /*e770*/  FFMA.FTZ R125, R11.reuse, UR5, R125 ;  /* 0x000000050b7d7c23 */ /* 0x040fe2000801007d */
[----:B------:R-:W-:Y:S01]  /*e780*/  FFMA.FTZ R127, R11, UR5, R127 ;  /* 0x000000050b7f7c23 */ /* 0x000fe2000801007f */
[C---:B------:R-:W-:Y:S01]  /*e790*/  FFMA.FTZ R121, R7.reuse, UR5, R121 ;  /* 0x0000000507797c23 */ /* 0x040fe20008010079 */
[----:B------:R-:W-:Y:S01]  /*e7a0*/  FFMA.FTZ R123, R7, UR5, R123 ;  /* 0x00000005077b7c23 */ /* 0x000fe2000801007b */
[----:B------:R-:W-:Y:S01]  /*e7b0*/  VIADD R7, R183, 0x69 ;  /* 0x00000069b7077836 */ /* 0x000fe20000000000 */
[----:B------:R-:W-:Y:S01]  /*e7c0*/  FSEL R206, R125, -INF , !P2 ;  /* 0xff8000007dce7808 */ /* 0x000fe20005000000 */
[----:B------:R-:W-:Y:S01]  /*e7d0*/  VIADD R11, R183, 0x79 ;  /* 0x00000079b70b7836 */ /* 0x000fe20000000000 */
[----:B------:R-:W-:-:S02]  /*e7e0*/  FSEL R185, R127, -INF , !P1 ;  /* 0xff8000007fb97808 */ /* 0x000fc40004800000 */
[C---:B------:R-:W-:Y:S01]  /*e7f0*/  ISETP.GE.AND P3, PT, R7.reuse, R175, PT ;  /* 0x000000af0700720c */ /* 0x040fe20003f66270 */
[----:B------:R-:W-:Y:S01]  /*e800*/  BAR.SYNC.DEFER_BLOCKING 0x0 ;  /* 0x0000000000007b1d */ /* 0x000fe20000010000 */
[-C--:B------:R-:W-:Y:S02]  /*e810*/  ISETP.GE.AND P2, PT, R7, R174.reuse, PT ;  /* 0x000000ae0700720c */ /* 0x080fe40003f46270 */
[----:B------:R-:W-:Y:S02]  /*e820*/  I2FP.F32.S32 R7, R7 ;  /* 0x0000000700077245 */ /* 0x000fe40000201400 */
[----:B------:R-:W-:Y:S02]  /*e830*/  FSEL R199, R121, -INF , !P6 ;  /* 0xff80000079c77808 */ /* 0x000fe40007000000 */
[----:B------:R-:W-:Y:S01]  /*e840*/  ISETP.GE.AND P1, PT, R5, R175, PT ;  /* 0x000000af0500720c */ /* 0x000fe20003f26270 */
[----:B------:R-:W-:Y:S01]  /*e850*/  FFMA.FTZ R117, R7, UR5, R117 ;  /* 0x0000000507757c23 */ /* 0x000fe20008010075 */
[----:B------:R-:W-:Y:S01]  /*e860*/  ISETP.GE.AND P6, PT, R5, R174, PT ;  /* 0x000000ae0500720c */ /* 0x000fe20003fc6270 */
[----:B------:R-:W-:Y:S01]  /*e870*/  FFMA.FTZ R119, R7, UR5, R119 ;  /* 0x0000000507777c23 */ /* 0x000fe20008010077 */
[----:B------:R-:W-:Y:S01]  /*e880*/  I2FP.F32.S32 R5, R5 ;  /* 0x0000000500057245 */ /* 0x000fe20000201400 */
[----:B------:R-:W-:Y:S01]  /*e890*/  VIADD R7, R183, 0x81 ;  /* 0x00000081b7077836 */ /* 0x000fe20000000000 */
[----:B------:R-:W-:-:S02]  /*e8a0*/  FSEL R182, R123, -INF , !P5 ;  /* 0xff8000007bb67808 */ /* 0x000fc40006800000 */
[----:B------:R-:W-:Y:S01]  /*e8b0*/  FSEL R191, R117, -INF , !P3 ;  /* 0xff80000075bf7808 */ /* 0x000fe20005800000 */
[----:B------:R-:W-:Y:S01]  /*e8c0*/  FFMA.FTZ R113, R5, UR5, R113 ;  /* 0x0000000505717c23 */ /* 0x000fe20008010071 */
[----:B------:R-:W-:Y:S01]  /*e8d0*/  ISETP.GE.AND P5, PT, R11, R175, PT ;  /* 0x000000af0b00720c */ /* 0x000fe20003fa6270 */
[----:B------:R-:W-:Y:S01]  /*e8e0*/  FFMA.FTZ R115, R5, UR5, R115 ;  /* 0x0000000505737c23 */ /* 0x000fe20008010073 */
[-C--:B------:R-:W-:Y:S01]  /*e8f0*/  ISETP.GE.AND P3, PT, R11, R174.reuse, PT ;  /* 0x000000ae0b00720c */ /* 0x080fe20003f66270 */
[----:B------:R-:W-:Y:S01]  /*e900*/  VIADD R5, R183, 0x89 ;  /* 0x00000089b7057836 */ /* 0x000fe20000000000 */
[----:B------:R-:W-:Y:S01]  /*e910*/  I2FP.F32.S32 R11, R11 ;  /* 0x0000000b000b7245 */ /* 0x000fe20000201400 */
[C---:B-1----:R-:W-:Y:S01]  /*e920*/  HMMA.16816.F32 R48, R200.reuse, R168, R48 ;  /* 0x000000a8c830723c */ /* 0x042fe20000001830 */
[----:B------:R-:W-:Y:S02]  /*e930*/  FSEL R180, R119, -INF , !P2 ;  /* 0xff80000077b47808 */ /* 0x000fe40005000000 */
[----:B------:R-:W-:Y:S01]  /*e940*/  FSEL R186, R113, -INF , !P1 ;  /* 0xff80000071ba7808 */ /* 0x000fe20004800000 */
[----:B------:R-:W-:Y:S01]  /*e950*/  FFMA.FTZ R109, R11, UR5, R109 ;  /* 0x000000050b6d7c23 */ /* 0x000fe2000801006d */
[----:B------:R-:W-:Y:S01]  /*e960*/  ISETP.GE.AND P2, PT, R7, R175, PT ;  /* 0x000000af0700720c */ /* 0x000fe20003f46270 */
[----:B------:R-:W-:Y:S01]  /*e970*/  FFMA.FTZ R111, R11, UR5, R111 ;  /* 0x000000050b6f7c23 */ /* 0x000fe2000801006f */
[----:B------:R-:W-:Y:S01]  /*e980*/  ISETP.GE.AND P1, PT, R7, R174, PT ;  /* 0x000000ae0700720c */ /* 0x000fe20003f26270 */
[----:B------:R-:W-:Y:S01]  /*e990*/  VIADD R11, R183, 0x91 ;  /* 0x00000091b70b7836 */ /* 0x000fe20000000000 */
[----:B------:R-:W-:Y:S01]  /*e9a0*/  I2FP.F32.S32 R7, R7 ;  /* 0x0000000700077245 */ /* 0x000fe20000201400 */
[----:B------:R-:W-:Y:S01]  /*e9b0*/  HMMA.16816.F32 R44, R200, R170, R44 ;  /* 0x000000aac82c723c */ /* 0x000fe2000000182c */
[----:B------:R-:W-:-:S02]  /*e9c0*/  FSEL R176, R115, -INF , !P6 ;  /* 0xff80000073b07808 */ /* 0x000fc40007000000 */
[----:B------:R-:W-:Y:S01]  /*e9d0*/  FSEL R187, R109, -INF , !P5 ;  /* 0xff8000006dbb7808 */ /* 0x000fe20006800000 */
[----:B------:R-:W-:Y:S01]  /*e9e0*/  FFMA.FTZ R181, R7, UR5, R105 ;  /* 0x0000000507b57c23 */ /* 0x000fe20008010069 */
[----:B------:R-:W-:Y:S01]  /*e9f0*/  ISETP.GE.AND P6, PT, R5, R175, PT ;  /* 0x000000af0500720c */ /* 0x000fe20003fc6270 */
[----:B------:R-:W-:Y:S01]  /*ea00*/  FFMA.FTZ R107, R7, UR5, R107 ;  /* 0x00000005076b7c23 */ /* 0x000fe2000801006b */
[-C--:B------:R-:W-:Y:S01]  /*ea10*/  ISETP.GE.AND P5, PT, R5, R174.reuse, PT ;  /* 0x000000ae0500720c */ /* 0x080fe20003fa6270 */
[----:B------:R-:W-:Y:S01]  /*ea20*/  VIADD R7, R183, 0x99 ;  /* 0x00000099b7077836 */ /* 0x000fe20000000000 */
        /* <DEDUP_REMOVED lines=15> */
[----:B------:R-:W-:-:S02]  /*eb20*/  I2FP.F32.S32 R7, R7 ;  /* 0x0000000700077245 */ /* 0x000fc40000201400 */
[----:B------:R-:W-:Y:S02]  /*eb30*/  FSEL R99, R97, -INF , !P3 ;  /* 0xff80000061637808 */ /* 0x000fe40005800000 */
[----:B------:R-:W-:Y:S01]  /*eb40*/  ISETP.GE.AND P3, PT, R25, R174, PT ;  /* 0x000000ae1900720c */ /* 0x000fe20003f66270 */
[C---:B------:R-:W-:Y:S01]  /*eb50*/  FFMA.FTZ R15, R7.reuse, UR5, R95 ;  /* 0x00000005070f7c23 */ /* 0x040fe2000801005f */
[----:B------:R-:W-:Y:S01]  /*eb60*/  FFMA.FTZ R19, R7, UR5, R93 ;  /* 0x0000000507137c23 */ /* 0x000fe2000801005d */
[----:B------:R-:W-:Y:S01]  /*eb70*/  FSEL R95, R103, -INF , !P5 ;  /* 0xff800000675f7808 */ /* 0x000fe20006800000 */
[----:B------:R-:W-:Y:S01]  /*eb80*/  VIADD R7, R183, 0xa9 ;  /* 0x000000a9b7077836 */ /* 0x000fe20000000000 */
[----:B------:R-:W-:Y:S02]  /*eb90*/  ISETP.GE.AND P5, PT, R25, R175, PT ;  /* 0x000000af1900720c */ /* 0x000fe40003fa6270 */
[----:B------:R-:W-:Y:S02]  /*eba0*/  I2FP.F32.S32 R25, R25 ;  /* 0x0000001900197245 */ /* 0x000fe40000201400 */
[----:B------:R-:W-:-:S02]  /*ebb0*/  FSEL R93, R5, -INF , !P2 ;  /* 0xff800000055d7808 */ /* 0x000fc40005000000 */
[----:B------:R-:W-:Y:S01]  /*ebc0*/  I2FP.F32.S32 R5, R7 ;  /* 0x0000000700057245 */ /* 0x000fe20000201400 */
[----:B------:R-:W-:Y:S01]  /*ebd0*/  FFMA.FTZ R103, R25, UR5, R89 ;  /* 0x0000000519677c23 */ /* 0x000fe20008010059 */
[----:B------:R-:W-:Y:S01]  /*ebe0*/  FSEL R97, R19, -INF , !P1 ;  /* 0xff80000013617808 */ /* 0x000fe20004800000 */
[----:B------:R-:W-:Y:S01]  /*ebf0*/  FFMA.FTZ R91, R25, UR5, R91 ;  /* 0x00000005195b7c23 */ /* 0x000fe2000801005b */
[----:B------:R-:W-:Y:S01]  /*ec00*/  FSEL R89, R15, -INF , !P6 ;  /* 0xff8000000f597808 */ /* 0x000fe20007000000 */
[----:B------:R-:W-:Y:S01]  /*ec10*/  FFMA.FTZ R15, R5, UR5, R85 ;  /* 0x00000005050f7c23 */ /* 0x000fe20008010055 */
[-C--:B------:R-:W-:Y:S01]  /*ec20*/  ISETP.GE.AND P2, PT, R7, R175.reuse, PT ;  /* 0x000000af0700720c */ /* 0x080fe20003f46270 */
[----:B------:R-:W-:Y:S01]  /*ec30*/  FFMA.FTZ R87, R5, UR5, R87 ;  /* 0x0000000505577c23 */ /* 0x000fe20008010057 */
[----:B------:R-:W-:Y:S01]  /*ec40*/  ISETP.GE.AND P1, PT, R7, R174, PT ;  /* 0x000000ae0700720c */ /* 0x000fe20003f26270 */
[----:B------:R-:W-:Y:S01]  /*ec50*/  VIADD R7, R183, 0xb9 ;  /* 0x000000b9b7077836 */ /* 0x000fe20000000000 */
[----:B------:R-:W-:Y:S01]  /*ec60*/  FSEL R103, R103, -INF , !P5 ;  /* 0xff80000067677808 */ /* 0x000fe20006800000 */
[----:B------:R-:W-:Y:S01]  /*ec70*/  VIADD R25, R183, 0xc1 ;  /* 0x000000c1b7197836 */ /* 0x000fe20000000000 */
[----:B------:R-:W-:-:S02]  /*ec80*/  ISETP.GE.AND P6, PT, R11, R175, PT ;  /* 0x000000af0b00720c */ /* 0x000fc40003fc6270 */
[-C--:B------:R-:W-:Y:S02]  /*ec90*/  ISETP.GE.AND P5, PT, R11, R174.reuse, PT ;  /* 0x000000ae0b00720c */ /* 0x080fe40003fa6270 */
        /* <DEDUP_REMOVED lines=13> */
[----:B------:R-:W-:Y:S01]  /*ed70*/  VIADD R7, R183, 0xc9 ;  /* 0x000000c9b7077836 */ /* 0x000fe20000000000 */
[----:B------:R-:W-:Y:S02]  /*ed80*/  FSEL R79, R87, -INF , !P1 ;  /* 0xff800000574f7808 */ /* 0x000fe40004800000 */
[----:B------:R-:W-:Y:S02]  /*ed90*/  ISETP.GE.AND P1, PT, R25, R175, PT ;  /* 0x000000af1900720c */ /* 0x000fe40003f26270 */
[----:B------:R-:W-:-:S02]  /*eda0*/  I2FP.F32.S32 R25, R25 ;  /* 0x0000001900197245 */ /* 0x000fc40000201400 */
[----:B------:R-:W-:Y:S02]  /*edb0*/  FSEL R77, R5, -INF , !P5 ;  /* 0xff800000054d7808 */ /* 0x000fe40006800000 */
        /* <DEDUP_REMOVED lines=8> */
[-C--:B------:R-:W-:Y:S01]  /*ee40*/  ISETP.GE.AND P3, PT, R7, R174.reuse, PT ;  /* 0x000000ae0700720c */ /* 0x080fe20003f66270 */
[----:B------:R-:W-:Y:S01]  /*ee50*/  VIADD R7, R183, 0xd9 ;  /* 0x000000d9b7077836 */ /* 0x000fe20000000000 */
[----:B------:R-:W-:Y:S01]  /*ee60*/  FSEL R87, R87, -INF , !P1 ;  /* 0xff80000057577808 */ /* 0x000fe20004800000 */
[----:B------:R-:W-:Y:S01]  /*ee70*/  VIADD R25, R183, 0xe1 ;  /* 0x000000e1b7197836 */ /* 0x000fe20000000000 */
[----:B------:R-:W-:Y:S01]  /*ee80*/  ISETP.GE.AND P2, PT, R11, R175, PT ;  /* 0x000000af0b00720c */ /* 0x000fe20003f46270 */
[----:B------:R-:W-:Y:S01]  /*ee90*/  VIADD R19, R183, 0xe9 ;  /* 0x000000e9b7137836 */ /* 0x000fe20000000000 */
[----:B------:R-:W-:Y:S01]  /*eea0*/  ISETP.GE.AND P1, PT, R11, R174, PT ;  /* 0x000000ae0b00720c */ /* 0x000fe20003f26270 */
[----:B------:R-:W-:Y:S01]  /*eeb0*/  VIADD R5, R183, 0xf1 ;  /* 0x000000f1b7057836 */ /* 0x000fe20000000000 */
[----:B------:R-:W-:-:S02]  /*eec0*/  I2FP.F32.S32 R11, R11 ;  /* 0x0000000b000b7245 */ /* 0x000fc40000201400 */
[----:B------:R-:W-:Y:S02]  /*eed0*/  FSEL R69, R75, -INF , !P6 ;  /* 0xff8000004b457808 */ /* 0x000fe40007000000 */
[----:B------:R-:W-:Y:S01]  /*eee0*/  FSEL R75, R15, -INF , !P5 ;  /* 0xff8000000f4b7808 */ /* 0x000fe20006800000 */
[----:B------:R-:W-:Y:S01]  /*eef0*/  FFMA.FTZ R65, R11, UR5, R65 ;  /* 0x000000050b417c23 */ /* 0x000fe20008010041 */
[----:B------:R-:W-:Y:S01]  /*ef00*/  ISETP.GE.AND P6, PT, R7, R175, PT ;  /* 0x000000af0700720c */ /* 0x000fe20003fc6270 */
[----:B------:R-:W-:Y:S01]  /*ef10*/  FFMA.FTZ R11, R11, UR5, R67 ;  /* 0x000000050b0b7c23 */ /* 0x000fe20008010043 */
[----:B------:R-:W-:Y:S02]  /*ef20*/  ISETP.GE.AND P5, PT, R7, R174, PT ;  /* 0x000000ae0700720c */ /* 0x000fe40003fa6270 */
[----:B------:R-:W-:Y:S02]  /*ef30*/  I2FP.F32.S32 R7, R7 ;  /* 0x0000000700077245 */ /* 0x000fe40000201400 */
[----:B------:R-:W-:-:S02]  /*ef40*/  FSEL R67, R65, -INF , !P2 ;  /* 0xff80000041437808 */ /* 0x000fc40005000000 */
[-C--:B------:R-:W-:Y:S01]  /*ef50*/  ISETP.GE.AND P2, PT, R25, R174.reuse, PT ;  /* 0x000000ae1900720c */ /* 0x080fe20003f46270 */
[C---:B------:R-:W-:Y:S01]  /*ef60*/  FFMA.FTZ R15, R7.reuse, UR5, R61 ;  /* 0x00000005070f7c23 */ /* 0x040fe2000801003d */
[----:B------:R-:W-:Y:S01]  /*ef70*/  FFMA.FTZ R7, R7, UR5, R63 ;  /* 0x0000000507077c23 */ /* 0x000fe2000801003f */
[----:B------:R-:W-:Y:S02]  /*ef80*/  FSEL R63, R71, -INF , !P3 ;  /* 0xff800000473f7808 */ /* 0x000fe40005800000 */
[----:B------:R-:W-:Y:S02]  /*ef90*/  ISETP.GE.AND P3, PT, R25, R175, PT ;  /* 0x000000af1900720c */ /* 0x000fe40003f66270 */
[----:B------:R-:W-:Y:S02]  /*efa0*/  I2FP.F32.S32 R25, R25 ;  /* 0x0000001900197245 */ /* 0x000fe40000201400 */
[----:B------:R-:W-:Y:S01]  /*efb0*/  FSEL R61, R11, -INF , !P1 ;  /* 0xff8000000b3d7808 */ /* 0x000fe20004800000 */
[----:B------:R-:W-:Y:S01]  /*efc0*/  IMAD.U32 R11, RZ, RZ, UR4 ;  /* 0x00000004ff0b7e24 */ /* 0x000fe2000f8e00ff */
[----:B------:R-:W-:Y:S01]  /*efd0*/  FSEL R65, R15, -INF , !P6 ;  /* 0xff8000000f417808 */ /* 0x000fe20007000000 */
[----:B------:R-:W-:Y:S01]  /*efe0*/  FFMA.FTZ R71, R25, UR5, R57 ;  /* 0x0000000519477c23 */ /* 0x000fe20008010039 */
[----:B------:R-:W-:Y:S01]  /*eff0*/  ISETP.GE.AND P1, PT, R19, R175, PT ;  /* 0x000000af1300720c */ /* 0x000fe20003f26270 */
[----:B------:R-:W-:Y:S01]  /*f000*/  FFMA.FTZ R59, R25, UR5, R59 ;  /* 0x00000005193b7c23 */ /* 0x000fe2000801003b */
[----:B------:R-:W-:Y:S01]  /*f010*/  ISETP.GE.AND P6, PT, R19, R174, PT ;  /* 0x000000ae1300720c */ /* 0x000fe20003fc6270 */
[----:B------:R-:W-:Y:S01]  /*f020*/  IMAD.U32 R15, RZ, RZ, UR4 ;  /* 0x00000004ff0f7e24 */ /* 0x000fe2000f8e00ff */
[----:B------:R-:W-:-:S02]  /*f030*/  I2FP.F32.S32 R19, R19 ;  /* 0x0000001300137245 */ /* 0x000fc40000201400 */
[----:B------:R-:W-:Y:S02]  /*f040*/  FSEL R57, R7, -INF , !P5 ;  /* 0xff80000007397808 */ /* 0x000fe40006800000 */
[----:B------:R-:W-:Y:S01]  /*f050*/  I2FP.F32.S32 R7, R5 ;  /* 0x0000000500077245 */ /* 0x000fe20000201400 */
[C---:B------:R-:W-:Y:S01]  /*f060*/  FFMA.FTZ R53, R19.reuse, UR5, R53 ;  /* 0x0000000513357c23 */ /* 0x040fe20008010035 */
[----:B------:R-:W-:Y:S01]  /*f070*/  FFMA.FTZ R19, R19, UR5, R55 ;  /* 0x0000000513137c23 */ /* 0x000fe20008010037 */
[----:B------:R-:W-:Y:S02]  /*f080*/  ISETP.GE.AND P5, PT, R5, R175, PT ;  /* 0x000000af0500720c */ /* 0x000fe40003fa6270 */
[C---:B------:R-:W-:Y:S01]  /*f090*/  FFMA.FTZ R49, R7.reuse, UR5, R49 ;  /* 0x0000000507317c23 */ /* 0x040fe20008010031 */
[----:B------:R-:W-:Y:S01]  /*f0a0*/  FFMA.FTZ R51, R7, UR5, R51 ;  /* 0x0000000507337c23 */ /* 0x000fe20008010033 */
[----:B------:R-:W-:Y:S01]  /*f0b0*/  VIADD R7, R183, 0xf9 ;  /* 0x000000f9b7077836 */ /* 0x000fe20000000000 */
[----:B------:R-:W-:-:S02]  /*f0c0*/  FSEL R71, R71, -INF , !P3 ;  /* 0xff80000047477808 */ /* 0x000fc40005800000 */
[----:B------:R-:W-:Y:S02]  /*f0d0*/  FSEL R55, R59, -INF , !P2 ;  /* 0xff8000003b377808 */ /* 0x000fe40005000000 */
[----:B------:R-:W-:Y:S02]  /*f0e0*/  FSEL R107, R53, -INF , !P1 ;  /* 0xff800000356b7808 */ /* 0x000fe40004800000 */
        /* <DEDUP_REMOVED lines=9> */
[----:B------:R-:W-:Y:S02]  /*f180*/  ISETP.GE.AND P2, PT, R183, R175, PT ;  /* 0x000000afb700720c */ /* 0x000fe40003f46270 */
[----:B------:R-:W-:Y:S01]  /*f190*/  FSEL R109, R51, -INF , !P3 ;  /* 0xff800000336d7808 */ /* 0x000fe20005800000 */
[C---:B------:R-:W-:Y:S01]  /*f1a0*/  FFMA.FTZ R45, R7.reuse, UR5, R45 ;  /* 0x00000005072d7c23 */ /* 0x040fe2000801002d */
[----:B------:R-:W-:Y:S01]  /*f1b0*/  FFMA.FTZ R47, R7, UR5, R47 ;  /* 0x00000005072f7c23 */ /* 0x000fe2000801002f */
[----:B------:R-:W-:-:S02]  /*f1c0*/  LOP3.LUT R7, R11, 0x8, R246, 0xfe, !PT ;  /* 0x000000080b077812 */ /* 0x000fc400078efef6 */
[----:B------:R-:W-:Y:S02]  /*f1d0*/  FSEL R25, R25, -INF , !P2 ;  /* 0xff80000019197808 */ /* 0x000fe40005000000 */
[C---:B------:R-:W-:Y:S02]  /*f1e0*/  ISETP.GE.AND P3, PT, R7.reuse, R175, PT ;  /* 0x000000af0700720c */ /* 0x040fe40003f66270 */
[-C--:B------:R-:W-:Y:S02]  /*f1f0*/  ISETP.GE.AND P2, PT, R7, R174.reuse, PT ;  /* 0x000000ae0700720c */ /* 0x080fe40003f46270 */
[----:B------:R-:W-:Y:S02]  /*f200*/  ISETP.GE.AND P1, PT, R183, R174, PT ;  /* 0x000000aeb700720c */ /* 0x000fe40003f26270 */
[----:B------:R-:W-:Y:S02]  /*f210*/  I2FP.F32.S32 R7, R7 ;  /* 0x0000000700077245 */ /* 0x000fe40000201400 */
[----:B------:R-:W-:-:S02]  /*f220*/  LOP3.LUT R15, R15, 0x10, R246, 0xfe, !PT ;  /* 0x000000100f0f7812 */ /* 0x000fc400078efef6 */
[----:B------:R-:W-:Y:S01]  /*f230*/  FSEL R5, R5, -INF , !P1 ;  /* 0xff80000005057808 */ /* 0x000fe20004800000 */
[----:B------:R-:W-:Y:S01]  /*f240*/  FFMA.FTZ R27, R7, UR5, R36 ;  /* 0x00000005071b7c23 */ /* 0x000fe20008010024 */
[----:B------:R-:W-:Y:S01]  /*f250*/  FSEL R111, R45, -INF , !P6 ;  /* 0xff8000002d6f7808 */ /* 0x000fe20007000000 */
[----:B------:R-:W-:Y:S01]  /*f260*/  FFMA.FTZ R7, R7, UR5, R38 ;  /* 0x0000000507077c23 */ /* 0x000fe20008010026 */
[C---:B------:R-:W-:Y:S02]  /*f270*/  ISETP.GE.AND P1, PT, R15.reuse, R175, PT ;  /* 0x000000af0f00720c */ /* 0x040fe40003f26270 */
        /* <DEDUP_REMOVED lines=14> */
[----:B------:R-:W-:Y:S01]  /*f360*/  IMAD.U32 R30, RZ, RZ, UR4 ;  /* 0x00000004ff1e7e24 */ /* 0x000fe2000f8e00ff */
[----:B------:R-:W-:Y:S01]  /*f370*/  ISETP.GE.AND P2, PT, R31, R175, PT ;  /* 0x000000af1f00720c */ /* 0x000fe20003f46270 */
[----:B------:R-:W-:Y:S01]  /*f380*/  FFMA.FTZ R28, R11, UR5, R28 ;  /* 0x000000050b1c7c23 */ /* 0x000fe2000801001c */
[----:B------:R-:W-:Y:S01]  /*f390*/  ISETP.GE.AND P1, PT, R31, R174, PT ;  /* 0x000000ae1f00720c */ /* 0x000fe20003f26270 */
[----:B------:R-:W-:Y:S01]  /*f3a0*/  IMAD.U32 R11, RZ, RZ, UR4 ;  /* 0x00000004ff0b7e24 */ /* 0x000fe2000f8e00ff */
[----:B------:R-:W-:Y:S02]  /*f3b0*/  I2FP.F32.S32 R31, R31 ;  /* 0x0000001f001f7245 */ /* 0x000fe40000201400 */
[----:B------:R-:W-:-:S02]  /*f3c0*/  LOP3.LUT R30, R30, 0x28, R246, 0xfe, !PT ;  /* 0x000000281e1e7812 */ /* 0x000fc400078efef6 */
[----:B------:R-:W-:Y:S01]  /*f3d0*/  FSEL R32, R32, -INF , !P3 ;  /* 0xff80000020207808 */ /* 0x000fe20005800000 */
[C---:B------:R-:W-:Y:S01]  /*f3e0*/  FFMA.FTZ R15, R31.reuse, UR5, R24 ;  /* 0x000000051f0f7c23 */ /* 0x040fe20008010018 */
[----:B------:R-:W-:Y:S01]  /*f3f0*/  FFMA.FTZ R248, R31, UR5, R26 ;  /* 0x000000051ff87c23 */ /* 0x000fe2000801001a */
[----:B------:R-:W-:Y:S02]  /*f400*/  FSEL R24, R34, -INF , !P6 ;  /* 0xff80000022187808 */ /* 0x000fe40007000000 */
[----:B------:R-:W-:Y:S02]  /*f410*/  FSEL R26, R28, -INF , !P5 ;  /* 0xff8000001c1a7808 */ /* 0x000fe40006800000 */
[C---:B------:R-:W-:Y:S02]  /*f420*/  ISETP.GE.AND P6, PT, R30.reuse, R175, PT ;  /* 0x000000af1e00720c */ /* 0x040fe40003fc6270 */
[----:B------:R-:W-:Y:S02]  /*f430*/  ISETP.GE.AND P5, PT, R30, R174, PT ;  /* 0x000000ae1e00720c */ /* 0x000fe40003fa6270 */
[----:B------:R-:W-:-:S02]  /*f440*/  I2FP.F32.S32 R30, R30 ;  /* 0x0000001e001e7245 */ /* 0x000fc40000201400 */
[----:B------:R-:W-:Y:S02]  /*f450*/  FSEL R15, R15, -INF , !P2 ;  /* 0xff8000000f0f7808 */ /* 0x000fe40005000000 */
[----:B------:R-:W-:Y:S01]  /*f460*/  ISETP.GE.AND P3, PT, R214, R175, PT ;  /* 0x000000afd600720c */ /* 0x000fe20003f66270 */
[----:B------:R-:W-:Y:S01]  /*f470*/  FFMA.FTZ R28, R30, UR5, R20 ;  /* 0x000000051e1c7c23 */ /* 0x000fe20008010014 */
[----:B------:R-:W-:Y:S01]  /*f480*/  ISETP.GE.AND P2, PT, R214, R174, PT ;  /* 0x000000aed600720c */ /* 0x000fe20003f46270 */
[----:B------:R-:W-:Y:S01]  /*f490*/  FFMA.FTZ R22, R30, UR5, R22 ;  /* 0x000000051e167c23 */ /* 0x000fe20008010016 */
[----:B------:R-:W-:Y:S01]  /*f4a0*/  I2FP.F32.S32 R214, R214 ;  /* 0x000000d600d67245 */ /* 0x000fe20000201400 */
[----:B------:R-:W-:Y:S01]  /*f4b0*/  IMAD.U32 R30, RZ, RZ, UR4 ;  /* 0x00000004ff1e7e24 */ /* 0x000fe2000f8e00ff */
[----:B------:R-:W-:Y:S02]  /*f4c0*/  LOP3.LUT R11, R11, 0x38, R246, 0xfe, !PT ;  /* 0x000000380b0b7812 */ /* 0x000fe400078efef6 */
[----:B------:R-:W-:Y:S01]  /*f4d0*/  FSEL R248, R248, -INF , !P1 ;  /* 0xff800000f8f87808 */ /* 0x000fe20004800000 */
[C---:B------:R-:W-:Y:S01]  /*f4e0*/  FFMA.FTZ R20, R214.reuse, UR5, R16 ;  /* 0x00000005d6147c23 */ /* 0x040fe20008010010 */
[----:B------:R-:W-:Y:S01]  /*f4f0*/  I2FP.F32.S32 R212, R11 ;  /* 0x0000000b00d47245 */ /* 0x000fe20000201400 */
[----:B------:R-:W-:Y:S01]  /*f500*/  FFMA.FTZ R214, R214, UR5, R18 ;  /* 0x00000005d6d67c23 */ /* 0x000fe20008010012 */
[----:B------:R-:W-:Y:S01]  /*f510*/  FSEL R16, R28, -INF , !P6 ;  /* 0xff8000001c107808 */ /* 0x000fe20007000000 */
[----:B------:R-:W-:Y:S01]  /*f520*/  IMAD.U32 R18, RZ, RZ, UR4 ;  /* 0x00000004ff127e24 */ /* 0x000fe2000f8e00ff */
[----:B------:R-:W-:-:S02]  /*f530*/  LOP3.LUT R30, R30, 0x40, R246, 0xfe, !PT ;  /* 0x000000401e1e7812 */ /* 0x000fc400078efef6 */
[CC--:B------:R-:W-:Y:S02]  /*f540*/  ISETP.GE.AND P1, PT, R11.reuse, R175.reuse, PT ;  /* 0x000000af0b00720c */ /* 0x0c0fe40003f26270 */
[-C--:B------:R-:W-:Y:S02]  /*f550*/  ISETP.GE.AND P6, PT, R11, R174.reuse, PT ;  /* 0x000000ae0b00720c */ /* 0x080fe40003fc6270 */
[----:B------:R-:W-:Y:S01]  /*f560*/  FSEL R11, R20, -INF , !P3 ;  /* 0xff800000140b7808 */ /* 0x000fe20005800000 */
[----:B------:R-:W-:Y:S01]  /*f570*/  FFMA.FTZ R20, R212, UR5, R12 ;  /* 0x00000005d4147c23 */ /* 0x000fe2000801000c */
[----:B------:R-:W-:Y:S01]  /*f580*/  FSEL R247, R22, -INF , !P5 ;  /* 0xff80000016f77808 */ /* 0x000fe20006800000 */
[----:B------:R-:W-:Y:S01]  /*f590*/  FFMA.FTZ R212, R212, UR5, R14 ;  /* 0x00000005d4d47c23 */ /* 0x000fe2000801000e */
[C---:B------:R-:W-:Y:S01]  /*f5a0*/  ISETP.GE.AND P5, PT, R30.reuse, R175, PT ;  /* 0x000000af1e00720c */ /* 0x040fe20003fa6270 */
[----:B------:R-:W-:Y:S01]  /*f5b0*/  IMAD.U32 R14, RZ, RZ, UR4 ;  /* 0x00000004ff0e7e24 */ /* 0x000fe2000f8e00ff */
[----:B------:R-:W-:Y:S01]  /*f5c0*/  ISETP.GE.AND P3, PT, R30, R174, PT ;  /* 0x000000ae1e00720c */ /* 0x000fe20003f66270 */
[----:B------:R-:W-:Y:S01]  /*f5d0*/  IMAD.U32 R12, RZ, RZ, UR4 ;  /* 0x00000004ff0c7e24 */ /* 0x000fe2000f8e00ff */
[----:B------:R-:W-:-:S02]  /*f5e0*/  I2FP.F32.S32 R30, R30 ;  /* 0x0000001e001e7245 */ /* 0x000fc40000201400 */
[--C-:B------:R-:W-:Y:S02]  /*f5f0*/  LOP3.LUT R14, R14, 0x48, R246.reuse, 0xfe, !PT ;  /* 0x000000480e0e7812 */ /* 0x100fe400078efef6 */
[----:B------:R-:W-:Y:S01]  /*f600*/  LOP3.LUT R12, R12, 0x50, R246, 0xfe, !PT ;  /* 0x000000500c0c7812 */ /* 0x000fe200078efef6 */
[C---:B------:R-:W-:Y:S01]  /*f610*/  FFMA.FTZ R8, R30.reuse, UR5, R8 ;  /* 0x000000051e087c23 */ /* 0x040fe20008010008 */
[----:B------:R-:W-:Y:S01]  /*f620*/  FFMA.FTZ R202, R30, UR5, R10 ;  /* 0x000000051eca7c23 */ /* 0x000fe2000801000a */
[----:B------:R-:W-:Y:S02]  /*f630*/  FSEL R214, R214, -INF , !P2 ;  /* 0xff800000d6d67808 */ /* 0x000fe40005000000 */
[----:B------:R-:W-:Y:S02]  /*f640*/  FSEL R10, R20, -INF , !P1 ;  /* 0xff800000140a7808 */ /* 0x000fe40004800000 */
[C---:B------:R-:W-:Y:S02]  /*f650*/  ISETP.GE.AND P2, PT, R14.reuse, R175, PT ;  /* 0x000000af0e00720c */ /* 0x040fe40003f46270 */
        /* <DEDUP_REMOVED lines=8> */
[----:B------:R-:W-:Y:S01]  /*f6e0*/  IMAD.U32 R14, RZ, RZ, UR4 ;  /* 0x00000004ff0e7e24 */ /* 0x000fe2000f8e00ff */
[----:B------:R-:W-:-:S02]  /*f6f0*/  I2FP.F32.S32 R12, R12 ;  /* 0x0000000c000c7245 */ /* 0x000fc40000201400 */
[----:B------:R-:W-:Y:S02]  /*f700*/  LOP3.LUT R4, R18, 0x58, R246, 0xfe, !PT ;  /* 0x0000005812047812 */ /* 0x000fe400078efef6 */
[----:B------:R-:W-:Y:S01]  /*f710*/  FSEL R202, R202, -INF , !P3 ;  /* 0xff800000caca7808 */ /* 0x000fe20005800000 */
[C---:B------:R-:W-:Y:S01]  /*f720*/  FFMA.FTZ R128, R12.reuse, UR5, R128 ;  /* 0x000000050c807c23 */ /* 0x040fe20008010080 */
[----:B------:R-:W-:Y:S01]  /*f730*/  FSEL R45, R45, -INF , !P2 ;  /* 0xff8000002d2d7808 */ /* 0x000fe20005000000 */
[----:B------:R-:W-:Y:S01]  /*f740*/  FFMA.FTZ R130, R12, UR5, R130 ;  /* 0x000000050c827c23 */ /* 0x000fe20008010082 */
[C---:B------:R-:W-:Y:S01]  /*f750*/  ISETP.GE.AND P3, PT, R4.reuse, R175, PT ;  /* 0x000000af0400720c */ /* 0x040fe20003f66270 */
[----:B------:R-:W-:Y:S01]  /*f760*/  IMAD.U32 R12, RZ, RZ, UR4 ;  /* 0x00000004ff0c7e24 */ /* 0x000fe2000f8e00ff */
[----:B------:R-:W-:Y:S02]  /*f770*/  ISETP.GE.AND P2, PT, R4, R174, PT ;  /* 0x000000ae0400720c */ /* 0x000fe40003f46270 */
[----:B------:R-:W-:-:S02]  /*f780*/  LOP3.LUT R14, R14, 0x60, R246, 0xfe, !PT ;  /* 0x000000600e0e7812 */ /* 0x000fc400078efef6 */
[----:B------:R-:W-:Y:S02]  /*f790*/  I2FP.F32.S32 R4, R4 ;  /* 0x0000000400047245 */ /* 0x000fe40000201400 */
[----:B------:R-:W-:Y:S02]  /*f7a0*/  FSEL R201, R6, -INF , !P1 ;  /* 0xff80000006c97808 */ /* 0x000fe40004800000 */
[----:B------:R-:W-:Y:S01]  /*f7b0*/  FSEL R6, R128, -INF , !P6 ;  /* 0xff80000080067808 */ /* 0x000fe20007000000 */
[----:B------:R-:W-:Y:S01]  /*f7c0*/  FFMA.FTZ R124, R4, UR5, R124 ;  /* 0x00000005047c7c23 */ /* 0x000fe2000801007c */
[----:B------:R-:W-:Y:S01]  /*f7d0*/  ISETP.GE.AND P1, PT, R14, R175, PT ;  /* 0x000000af0e00720c */ /* 0x000fe20003f26270 */
[----:B------:R-:W-:Y:S01]  /*f7e0*/  FFMA.FTZ R126, R4, UR5, R126 ;  /* 0x00000005047e7c23 */ /* 0x000fe2000801007e */
[----:B------:R-:W-:Y:S01]  /*f7f0*/  ISETP.GE.AND P6, PT, R14, R174, PT ;  /* 0x000000ae0e00720c */ /* 0x000fe20003fc6270 */
[----:B------:R1:W-:Y:S01]  /*f800*/  STL [R1], R6 ;  /* 0x0000000601007387 */ /* 0x0003e20000100800 */
[----:B------:R-:W-:Y:S01]  /*f810*/  I2FP.F32.S32 R14, R14 ;  /* 0x0000000e000e7245 */ /* 0x000fe20000201400 */
[----:B------:R-:W-:Y:S01]  /*f820*/  IMAD.U32 R4, RZ, RZ, UR4 ;  /* 0x00000004ff047e24 */ /* 0x000fe2000f8e00ff */
        /* <DEDUP_REMOVED lines=8> */
[----:B------:R-:W-:-:S02]  /*f8b0*/  FSEL R198, R126, -INF , !P2 ;  /* 0xff8000007ec67808 */ /* 0x000fc40005000000 */
[----:B------:R-:W-:Y:S01]  /*f8c0*/  FSEL R211, R120, -INF , !P1 ;  /* 0xff80000078d37808 */ /* 0x000fe20004800000 */
[C---:B------:R-:W-:Y:S01]  /*f8d0*/  FFMA.FTZ R116, R12.reuse, UR5, R116 ;  /* 0x000000050c747c23 */ /* 0x040fe20008010074 */
[----:B------:R-:W-:Y:S01]  /*f8e0*/  FFMA.FTZ R118, R12, UR5, R118 ;  /* 0x000000050c767c23 */ /* 0x000fe20008010076 */
[----:B------:R-:W-:Y:S01]  /*f8f0*/  IMAD.U32 R12, RZ, RZ, UR4 ;  /* 0x00000004ff0c7e24 */ /* 0x000fe2000f8e00ff */
[----:B------:R-:W-:Y:S02]  /*f900*/  LOP3.LUT R4, R4, 0x78, R246, 0xfe, !PT ;  /* 0x0000007804047812 */ /* 0x000fe400078efef6 */
[----:B------:R-:W-:Y:S01]  /*f910*/  FSEL R192, R122, -INF , !P6 ;  /* 0xff8000007ac07808 */ /* 0x000fe20007000000 */
[----:B-1----:R-:W-:Y:S01]  /*f920*/  IMAD.U32 R6, RZ, RZ, UR4 ;  /* 0x00000004ff067e24 */ /* 0x002fe2000f8e00ff */
[----:B------:R-:W-:Y:S02]  /*f930*/  FSEL R203, R116, -INF , !P5 ;  /* 0xff80000074cb7808 */ /* 0x000fe40006800000 */
[----:B------:R-:W-:-:S02]  /*f940*/  ISETP.GE.AND P6, PT, R4, R175, PT ;  /* 0x000000af0400720c */ /* 0x000fc40003fc6270 */
[--C-:B------:R-:W-:Y:S02]  /*f950*/  LOP3.LUT R6, R6, 0x70, R246.reuse, 0xfe, !PT ;  /* 0x0000007006067812 */ /* 0x100fe400078efef6 */
[-C--:B------:R-:W-:Y:S02]  /*f960*/  ISETP.GE.AND P5, PT, R4, R174.reuse, PT ;  /* 0x000000ae0400720c */ /* 0x080fe40003fa6270 */
[C---:B------:R-:W-:Y:S02]  /*f970*/  ISETP.GE.AND P2, PT, R6.reuse, R175, PT ;  /* 0x000000af0600720c */ /* 0x040fe40003f46270 */
[----:B------:R-:W-:Y:S02]  /*f980*/  ISETP.GE.AND P1, PT, R6, R174, PT ;  /* 0x000000ae0600720c */ /* 0x000fe40003f26270 */
[----:B------:R-:W-:Y:S02]  /*f990*/  I2FP.F32.S32 R6, R6 ;  /* 0x0000000600067245 */ /* 0x000fe40000201400 */
[----:B------:R-:W-:-:S02]  /*f9a0*/  LOP3.LUT R12, R12, 0x80, R246, 0xfe, !PT ;  /* 0x000000800c0c7812 */ /* 0x000fc400078efef6 */
[----:B------:R-:W-:Y:S01]  /*f9b0*/  I2FP.F32.S32 R4, R4 ;  /* 0x0000000400047245 */ /* 0x000fe20000201400 */
[----:B------:R-:W-:Y:S01]  /*f9c0*/  FFMA.FTZ R112, R6, UR5, R112 ;  /* 0x0000000506707c23 */ /* 0x000fe20008010070 */
[----:B------:R-:W-:Y:S01]  /*f9d0*/  FSEL R194, R118, -INF , !P3 ;  /* 0xff80000076c27808 */ /* 0x000fe20005800000 */
[----:B------:R-:W-:Y:S01]  /*f9e0*/  FFMA.FTZ R114, R6, UR5, R114 ;  /* 0x0000000506727c23 */ /* 0x000fe20008010072 */
[----:B------:R-:W-:Y:S01]  /*f9f0*/  ISETP.GE.AND P3, PT, R12, R175, PT ;  /* 0x000000af0c00720c */ /* 0x000fe20003f66270 */
[----:B------:R-:W-:Y:S01]  /*fa00*/  FFMA.FTZ R108, R4, UR5, R108 ;  /* 0x00000005046c7c23 */ /* 0x000fe2000801006c */
[----:B------:R-:W-:Y:S01]  /*fa10*/  FSEL R200, R112, -INF , !P2 ;  /* 0xff80000070c87808 */ /* 0x000fe20005000000 */
[----:B------:R-:W-:Y:S01]  /*fa20*/  FFMA.FTZ R110, R4, UR5, R110 ;  /* 0x00000005046e7c23 */ /* 0x000fe2000801006e */
[----:B------:R-:W-:Y:S01]  /*fa30*/  ISETP.GE.AND P2, PT, R12, R174, PT ;  /* 0x000000ae0c00720c */ /* 0x000fe20003f46270 */
[----:B------:R-:W-:Y:S01]  /*fa40*/  IMAD.U32 R4, RZ, RZ, UR4 ;  /* 0x00000004ff047e24 */ /* 0x000fe2000f8e00ff */
[----:B------:R-:W-:Y:S01]  /*fa50*/  I2FP.F32.S32 R12, R12 ;  /* 0x0000000c000c7245 */ /* 0x000fe20000201400 */
[----:B------:R-:W-:Y:S01]  /*fa60*/  IMAD.U32 R6, RZ, RZ, UR4 ;  /* 0x00000004ff067e24 */ /* 0x000fe2000f8e00ff */
[----:B------:R-:W-:-:S02]  /*fa70*/  FSEL R190, R114, -INF , !P1 ;  /* 0xff80000072be7808 */ /* 0x000fc40004800000 */
[----:B------:R-:W-:Y:S01]  /*fa80*/  FSEL R197, R108, -INF , !P6 ;  /* 0xff8000006cc57808 */ /* 0x000fe20007000000 */
[C---:B------:R-:W-:Y:S01]  /*fa90*/  FFMA.FTZ R104, R12.reuse, UR5, R104 ;  /* 0x000000050c687c23 */ /* 0x040fe20008010068 */
[----:B------:R-:W-:Y:S01]  /*faa0*/  FFMA.FTZ R106, R12, UR5, R106 ;  /* 0x000000050c6a7c23 */ /* 0x000fe2000801006a */
[--C-:B------:R-:W-:Y:S02]  /*fab0*/  LOP3.LUT R12, R4, 0x88, R246.reuse, 0xfe, !PT ;  /* 0x00000088040c7812 */ /* 0x100fe400078efef6 */
[----:B------:R-:W-:Y:S02]  /*fac0*/  LOP3.LUT R6, R6, 0x90, R246, 0xfe, !PT ;  /* 0x0000009006067812 */ /* 0x000fe400078efef6 */
[C---:B------:R-:W-:Y:S02]  /*fad0*/  ISETP.GE.AND P1, PT, R12.reuse, R175, PT ;  /* 0x000000af0c00720c */ /* 0x040fe40003f26270 */
[----:B------:R-:W-:Y:S02]  /*fae0*/  ISETP.GE.AND P6, PT, R12, R174, PT ;  /* 0x000000ae0c00720c */ /* 0x000fe40003fc6270 */
[----:B------:R-:W-:-:S02]  /*faf0*/  I2FP.F32.S32 R12, R12 ;  /* 0x0000000c000c7245 */ /* 0x000fc40000201400 */
[----:B------:R-:W-:Y:S02]  /*fb00*/  FSEL R188, R110, -INF , !P5 ;  /* 0xff8000006ebc7808 */ /* 0x000fe40006800000 */
[----:B------:R-:W-:Y:S01]  /*fb10*/  FSEL R196, R104, -INF , !P3 ;  /* 0xff80000068c47808 */ /* 0x000fe20005800000 */
[----:B------:R-:W-:Y:S01]  /*fb20*/  FFMA.FTZ R100, R12, UR5, R100 ;  /* 0x000000050c647c23 */ /* 0x000fe20008010064 */
[----:B------:R-:W-:Y:S01]  /*fb30*/  ISETP.GE.AND P5, PT, R6, R175, PT ;  /* 0x000000af0600720c */ /* 0x000fe20003fa6270 */
[----:B------:R-:W-:Y:S01]  /*fb40*/  FFMA.FTZ R102, R12, UR5, R102 ;  /* 0x000000050c667c23 */ /* 0x000fe20008010066 */
[----:B------:R-:W-:Y:S01]  /*fb50*/  ISETP.GE.AND P3, PT, R6, R174, PT ;  /* 0x000000ae0600720c */ /* 0x000fe20003f66270 */
[----:B------:R-:W-:Y:S01]  /*fb60*/  IMAD.U32 R12, RZ, RZ, UR4 ;  /* 0x00000004ff0c7e24 */ /* 0x000fe2000f8e00ff */
[----:B------:R-:W-:Y:S02]  /*fb70*/  I2FP.F32.S32 R6, R6 ;  /* 0x0000000600067245 */ /* 0x000fe40000201400 */
[----:B------:R-:W-:-:S02]  /*fb80*/  LOP3.LUT R4, R4, 0x98, R246, 0xfe, !PT ;  /* 0x0000009804047812 */ /* 0x000fc400078efef6 */
[----:B------:R-:W-:Y:S01]  /*fb90*/  FSEL R171, R106, -INF , !P2 ;  /* 0xff8000006aab7808 */ /* 0x000fe20005000000 */
[----:B------:R-:W-:Y:S01]  /*fba0*/  FFMA.FTZ R96, R6, UR5, R96 ;  /* 0x0000000506607c23 */ /* 0x000fe20008010060 */
[----:B------:R-:W-:Y:S01]  /*fbb0*/  FSEL R193, R100, -INF , !P1 ;  /* 0xff80000064c17808 */ /* 0x000fe20004800000 */
[----:B------:R-:W-:Y:S01]  /*fbc0*/  FFMA.FTZ R98, R6, UR5, R98 ;  /* 0x0000000506627c23 */ /* 0x000fe20008010062 */
[----:B------:R-:W-:Y:S01]  /*fbd0*/  LOP3.LUT R12, R12, 0xa0, R246, 0xfe, !PT ;  /* 0x000000a00c0c7812 */ /* 0x000fe200078efef6 */
[----:B------:R-:W-:Y:S01]  /*fbe0*/  IMAD.U32 R6, RZ, RZ, UR4 ;  /* 0x00000004ff067e24 */ /* 0x000fe2000f8e00ff */
        /* <DEDUP_REMOVED lines=12> */
[----:B------:R-:W-:Y:S01]  /*fcb0*/  LOP3.LUT R4, R4, 0xb0, R246, 0xfe, !PT ;  /* 0x000000b004047812 */ /* 0x000fe200078efef6 */
[----:B------:R-:W-:Y:S01]  /*fcc0*/  FFMA.FTZ R169, R12, UR5, R88 ;  /* 0x000000050ca97c23 */ /* 0x000fe20008010058 */
[----:B------:R-:W-:Y:S01]  /*fcd0*/  FSEL R168, R98, -INF , !P3 ;  /* 0xff80000062a87808 */ /* 0x000fe20005800000 */
[----:B------:R-:W-:Y:S01]  /*fce0*/  FFMA.FTZ R90, R12, UR5, R90 ;  /* 0x000000050c5a7c23 */ /* 0x000fe2000801005a */
[----:B------:R-:W-:Y:S01]  /*fcf0*/  FSEL R178, R92, -INF , !P2 ;  /* 0xff8000005cb27808 */ /* 0x000fe20005000000 */
        /* <DEDUP_REMOVED lines=11> */
[----:B------:R-:W-:-:S02]  /*fdb0*/  LOP3.LUT R12, R12, 0xb8, R246, 0xfe, !PT ;  /* 0x000000b80c0c7812 */ /* 0x000fc400078efef6 */
[----:B------:R-:W-:Y:S01]  /*fdc0*/  FSEL R86, R14, -INF , !P3 ;  /* 0xff8000000e567808 */ /* 0x000fe20005800000 */
[C---:B------:R-:W-:Y:S01]  /*fdd0*/  FFMA.FTZ R84, R4.reuse, UR5, R80 ;  /* 0x0000000504547c23 */ /* 0x040fe20008010050 */
[----:B------:R-:W-:Y:S01]  /*fde0*/  FFMA.FTZ R4, R4, UR5, R82 ;  /* 0x0000000504047c23 */ /* 0x000fe20008010052 */
[----:B------:R-:W-:Y:S01]  /*fdf0*/  FSEL R82, R90, -INF , !P5 ;  /* 0xff8000005a527808 */ /* 0x000fe20006800000 */
[----:B------:R-:W-:Y:S01]  /*fe00*/  IMAD.U32 R14, RZ, RZ, UR4 ;  /* 0x00000004ff0e7e24 */ /* 0x000fe2000f8e00ff */
        /* <DEDUP_REMOVED lines=22> */
[----:B------:R-:W-:-:S02]  /*ff70*/  FSEL R72, R78, -INF , !P3 ;  /* 0xff8000004e487808 */ /* 0x000fc40005800000 */
[----:B------:R-:W-:Y:S01]  /*ff80*/  LOP3.LUT R6, R6, 0xd0, R246, 0xfe, !PT ;  /* 0x000000d006067812 */ /* 0x000fe200078efef6 */
[----:B------:R-:W-:Y:S01]  /*ff90*/  FFMA.FTZ R78, R12, UR5, R68 ;  /* 0x000000050c4e7c23 */ /* 0x000fe20008010044 */
[----:B------:R-:W-:Y:S01]  /*ffa0*/  LOP3.LUT R14, R14, 0xd8, R246, 0xfe, !PT ;  /* 0x000000d80e0e7812 */ /* 0x000fe200078efef6 */
[----:B------:R-:W-:Y:S01]  /*ffb0*/  FFMA.FTZ R70, R12, UR5, R70 ;  /* 0x000000050c467c23 */ /* 0x000fe20008010046 */
[----:B------:R-:W-:Y:S01]  /*ffc0*/  FSEL R90, R90, -INF , !P2 ;  /* 0xff8000005a5a7808 */ /* 0x000fe20005000000 */
[----:B------:R-:W-:Y:S01]  /*ffd0*/  IMAD.U32 R12, RZ, RZ, UR4 ;  /* 0x00000004ff0c7e24 */ /* 0x000fe2000f8e00ff */
[C---:B------:R-:W-:Y:S02]  /*ffe0*/  ISETP.GE.AND P3, PT, R6.reuse, R175, PT ;  /* 0x000000af0600720c */ /* 0x040fe40003f66270 */
[----:B------:R-:W-:Y:S02]  /*fff0*/  ISETP.GE.AND P2, PT, R6, R174, PT ;  /* 0x000000ae0600720c */ /* 0x000fe40003f46270 */
[----:B------:R-:W-:Y:S01]  /*10000*/  FSEL R68, R18, -INF , !P1 ;  /* 0xff80000012447808 */ /* 0x000fe20004800000 */
[----:B------:R-:W-:Y:S01]  /*10010*/  IMAD.U32 R18, RZ, RZ, UR4 ;  /* 0x00000004ff127e24 */ /* 0x000fe2000f8e00ff */
[----:B------:R-:W-:-:S02]  /*10020*/  FSEL R78, R78, -INF , !P6 ;  /* 0xff8000004e4e7808 */ /* 0x000fc40007000000 */
[----:B------:R-:W-:Y:S02]  /*10030*/  I2FP.F32.S32 R6, R6 ;  /* 0x0000000600067245 */ /* 0x000fe40000201400 */
[C---:B------:R-:W-:Y:S02]  /*10040*/  ISETP.GE.AND P1, PT, R14.reuse, R175, PT ;  /* 0x000000af0e00720c */ /* 0x040fe40003f26270 */
[----:B------:R-:W-:Y:S01]  /*10050*/  ISETP.GE.AND P6, PT, R14, R174, PT ;  /* 0x000000ae0e00720c */ /* 0x000fe20003fc6270 */
[C---:B------:R-:W-:Y:S01]  /*10060*/  FFMA.FTZ R64, R6.reuse, UR5, R64 ;  /* 0x0000000506407c23 */ /* 0x040fe20008010040 */
[----:B------:R-:W-:Y:S01]  /*10070*/  I2FP.F32.S32 R14, R14 ;  /* 0x0000000e000e7245 */ /* 0x000fe20000201400 */
[----:B------:R-:W-:Y:S01]  /*10080*/  FFMA.FTZ R66, R6, UR5, R66 ;  /* 0x0000000506427c23 */ /* 0x000fe20008010042 */
[--C-:B------:R-:W-:Y:S02]  /*10090*/  LOP3.LUT R4, R4, 0xe0, R246.reuse, 0xfe, !PT ;  /* 0x000000e004047812 */ /* 0x100fe400078efef6 */
[----:B------:R-:W-:Y:S01]  /*100a0*/  LOP3.LUT R18, R18, 0xe8, R246, 0xfe, !PT ;  /* 0x000000e812127812 */ /* 0x000fe200078efef6 */
[----:B------:R-:W-:Y:S01]  /*100b0*/  FFMA.FTZ R6, R14, UR5, R60 ;  /* 0x000000050e067c23 */ /* 0x000fe2000801003c */
[----:B------:R-:W-:Y:S01]  /*100c0*/  FSEL R60, R70, -INF , !P5 ;  /* 0xff800000463c7808 */ /* 0x000fe20006800000 */
[----:B------:R-:W-:Y:S01]  /*100d0*/  FFMA.FTZ R14, R14, UR5, R62 ;  /* 0x000000050e0e7c23 */ /* 0x000fe2000801003e */
[----:B------:R-:W-:-:S02]  /*100e0*/  I2FP.F32.S32 R70, R4 ;  /* 0x0000000400467245 */ /* 0x000fc40000201400 */
[----:B------:R-:W-:Y:S02]  /*100f0*/  FSEL R62, R64, -INF , !P3 ;  /* 0xff800000403e7808 */ /* 0x000fe40005800000 */
[-C--:B------:R-:W-:Y:S01]  /*10100*/  ISETP.GE.AND P5, PT, R4, R175.reuse, PT ;  /* 0x000000af0400720c */ /* 0x080fe20003fa6270 */
[C---:B------:R-:W-:Y:S01]  /*10110*/  FFMA.FTZ R64, R70.reuse, UR5, R56 ;  /* 0x0000000546407c23 */ /* 0x040fe20008010038 */
[----:B------:R-:W-:Y:S01]  /*10120*/  FFMA.FTZ R70, R70, UR5, R58 ;  /* 0x0000000546467c23 */ /* 0x000fe2000801003a */
[----:B------:R-:W-:Y:S02]  /*10130*/  FSEL R58, R66, -INF , !P2 ;  /* 0xff800000423a7808 */ /* 0x000fe40005000000 */
[----:B------:R-:W-:Y:S02]  /*10140*/  FSEL R66, R6, -INF , !P1 ;  /* 0xff80000006427808 */ /* 0x000fe40004800000 */
[----:B------:R-:W-:Y:S02]  /*10150*/  I2FP.F32.S32 R6, R18 ;  /* 0x0000001200067245 */ /* 0x000fe40000201400 */
[-C--:B------:R-:W-:Y:S01]  /*10160*/  ISETP.GE.AND P3, PT, R4, R174.reuse, PT ;  /* 0x000000ae0400720c */ /* 0x080fe20003f66270 */
[----:B------:R-:W-:Y:S01]  /*10170*/  IMAD.U32 R4, RZ, RZ, UR4 ;  /* 0x00000004ff047e24 */ /* 0x000fe2000f8e00ff */
[----:B------:R-:W-:Y:S01]  /*10180*/  ISETP.GE.AND P1, PT, R18, R174, PT ;  /* 0x000000ae1200720c */ /* 0x000fe20003f26270 */
[C---:B------:R-:W-:Y:S01]  /*10190*/  FFMA.FTZ R54, R6.reuse, UR5, R54 ;  /* 0x0000000506367c23 */ /* 0x040fe20008010036 */
[----:B------:R-:W-:Y:S01]  /*101a0*/  FFMA.FTZ R52, R6, UR5, R52 ;  /* 0x0000000506347c23 */ /* 0x000fe20008010034 */
[----:B------:R-:W-:-:S02]  /*101b0*/  ISETP.GE.AND P2, PT, R18, R175, PT ;  /* 0x000000af1200720c */ /* 0x000fc40003f46270 */
[--C-:B------:R-:W-:Y:S02]  /*101c0*/  LOP3.LUT R12, R12, 0xf0, R246.reuse, 0xfe, !PT ;  /* 0x000000f00c0c7812 */ /* 0x100fe400078efef6 */
[----:B------:R-:W-:Y:S02]  /*101d0*/  FSEL R54, R54, -INF , !P1 ;  /* 0xff80000036367808 */ /* 0x000fe40004800000 */
[----:B------:R-:W-:Y:S02]  /*101e0*/  LOP3.LUT R4, R4, 0xf8, R246, 0xfe, !PT ;  /* 0x000000f804047812 */ /* 0x000fe400078efef6 */
[----:B------:R-:W-:Y:S02]  /*101f0*/  PLOP3.LUT P1, PT, PT, PT, UP1, 0x80, 0x0 ;  /* 0x000000000000781c */ /* 0x000fe40003f2f018 */
[----:B------:R-:W-:Y:S02]  /*10200*/  FSEL R56, R14, -INF , !P6 ;  /* 0xff8000000e387808 */ /* 0x000fe40007000000 */
[----:B------:R-:W-:-:S02]  /*10210*/  FSEL R64, R64, -INF , !P5 ;  /* 0xff80000040407808 */ /* 0x000fc40006800000 */
[----:B------:R-:W-:Y:S02]  /*10220*/  FSEL R70, R70, -INF , !P3 ;  /* 0xff80000046467808 */ /* 0x000fe40005800000 */
[----:B------:R-:W-:Y:S02]  /*10230*/  FSEL R52, R52, -INF , !P2 ;  /* 0xff80000034347808 */ /* 0x000fe40005000000 */
[-C--:B------:R-:W-:Y:S02]  /*10240*/  ISETP.GE.AND P6, PT, R12, R175.reuse, PT ;  /* 0x000000af0c00720c */ /* 0x080fe40003fc6270 */
[----:B------:R-:W-:Y:S02]  /*10250*/  ISETP.GE.AND P5, PT, R4, R175, PT ;  /* 0x000000af0400720c */ /* 0x000fe40003fa6270 */
[-C--:B------:R-:W-:Y:S02]  /*10260*/  ISETP.GE.AND P3, PT, R12, R174.reuse, PT ;  /* 0x000000ae0c00720c */ /* 0x080fe40003f66270 */
[----:B------:R-:W-:-:S02]  /*10270*/  ISETP.GE.AND P2, PT, R4, R174, PT ;  /* 0x000000ae0400720c */ /* 0x000fc40003f46270 */
[----:B------:R-:W-:Y:S02]  /*10280*/  I2FP.F32.S32 R12, R12 ;  /* 0x0000000c000c7245 */ /* 0x000fe40000201400 */
[----:B------:R-:W-:-:S03]  /*10290*/  I2FP.F32.S32 R4, R4 ;  /* 0x0000000400047245 */ /* 0x000fc60000201400 */
[C---:B------:R-:W-:Y:S01]  /*102a0*/  FFMA.FTZ R48, R12.reuse, UR5, R48 ;  /* 0x000000050c307c23 */ /* 0x040fe20008010030 */
[----:B------:R-:W-:Y:S01]  /*102b0*/  FFMA.FTZ R50, R12, UR5, R50 ;  /* 0x000000050c327c23 */ /* 0x000fe20008010032 */
[C---:B------:R-:W-:Y:S01]  /*102c0*/  FFMA.FTZ R44, R4.reuse, UR5, R44 ;  /* 0x00000005042c7c23 */ /* 0x040fe2000801002c */
[----:B------:R-:W-:Y:S02]  /*102d0*/  FFMA.FTZ R46, R4, UR5, R46 ;  /* 0x00000005042e7c23 */ /* 0x000fe4000801002e */
        /* <DEDUP_REMOVED lines=36> */
[----:B------:R-:W-:-:S02]  /*10520*/  LOP3.LUT R4, R6, UR7, RZ, 0x3c, !PT ;  /* 0x0000000706047c12 */ /* 0x000fc4000f8e3cff */
[----:B------:R-:W-:Y:S02]  /*10530*/  ISETP.GE.AND P3, PT, R12, RZ, PT ;  /* 0x000000ff0c00720c */ /* 0x000fe40003f66270 */
        /* <DEDUP_REMOVED lines=24> */
[----:B------:R-:W-:-:S04]  /*106c0*/  IMAD R6, R6, UR10, RZ ;  /* 0x0000000a06067c24 */ /* 0x000fc8000f8e02ff */
[----:B------:R-:W-:-:S05]  /*106d0*/  IMAD R6, R14, UR11, R6 ;  /* 0x0000000b0e067c24 */ /* 0x000fca000f8e0206 */
[----:B------:R-:W-:Y:S01]  /*106e0*/  IADD3 R4, R31, R6, RZ ;  /* 0x000000061f047210 */ /* 0x000fe20007ffe0ff */
[----:B------:R-:W-:Y:S01]  /*106f0*/  IMAD.MOV.U32 R6, RZ, RZ, R30 ;  /* 0x000000ffff067224 */ /* 0x000fe200078e001e */
[----:B------:R-:W-:Y:S06]  /*10700*/  BRA `(.L_x_2445) ;  /* 0x0000000000107947 */ /* 0x000fec0003800000 */
.L_x_2444:
[----:B------:R-:W-:-:S04]  /*10710*/  ULEA UR7, -UR8, URZ, 0x8 ;  /* 0x0000003f08077291 */ /* 0x000fc8000f8e413f */
[----:B------:R-:W-:Y:S02]  /*10720*/  USHF.R.S32.HI UR4, URZ, 0x1f, UR7 ;  /* 0x0000001f3f047899 */ /* 0x000fe40008011407 */
[----:B------:R-:W-:-:S04]  /*10730*/  MOV R6, UR7 ;  /* 0x0000000700067c02 */ /* 0x000fc80008000f00 */
[----:B------:R-:W-:-:S07]  /*10740*/  MOV R4, UR4 ;  /* 0x0000000400047c02 */ /* 0x000fce0008000f00 */
.L_x_2445:
[----:B------:R-:W-:Y:S01]  /*10750*/  ULDC.64 UR10, c[0x0][0x218] ;  /* 0x00008600000a7ab9 */ /* 0x000fe20000000a00 */
[--C-:B------:R-:W-:Y:S01]  /*10760*/  @!P0 IADD3 R22, P3, P2, R6, UR14, R165.reuse ;  /* 0x0000000e06168c10 */ /* 0x100fe2000fa7e0a5 */
[----:B------:R-:W-:Y:S01]  /*10770*/  IMAD.U32 R128, RZ, RZ, UR8 ;  /* 0x00000008ff807e24 */ /* 0x000fe2000f8e00ff */
[C---:B------:R-:W-:Y:S01]  /*10780*/  LEA R250, P1, R165.reuse, UR10, 0x1 ;  /* 0x0000000aa5fa7c11 */ /* 0x040fe2000f8208ff */
[----:B------:R-:W-:Y:S01]  /*10790*/  IMAD.U32 R126, RZ, RZ, UR8 ;  /* 0x00000008ff7e7e24 */ /* 0x000fe2000f8e00ff */
[--C-:B------:R-:W-:Y:S01]  /*107a0*/  @!P0 IADD3.X R20, R4, UR13, R164.reuse, P3, P2 ;  /* 0x0000000d04148c10 */ /* 0x100fe20009fe44a4 */
[----:B------:R-:W-:Y:S01]  /*107b0*/  IMAD.U32 R46, RZ, RZ, UR8 ;  /* 0x00000008ff2e7e24 */ /* 0x000fe2000f8e00ff */
[--C-:B------:R-:W-:Y:S01]  /*107c0*/  LEA.HI.X R249, R165, UR11, R164.reuse, 0x1, P1 ;  /* 0x0000000ba5f97c11 */ /* 0x100fe200088f0ca4 */
[----:B------:R-:W-:Y:S01]  /*107d0*/  @!P0 IMAD.MOV.U32 R30, RZ, RZ, R165 ;  /* 0x000000ffff1e8224 */ /* 0x000fe200078e00a5 */
[C---:B------:R-:W-:Y:S01]  /*107e0*/  @!P0 LEA R116, P3, R22.reuse, UR10, 0x1 ;  /* 0x0000000a16748c11 */ /* 0x040fe2000f8608ff */
[----:B------:R-:W-:Y:S01]  /*107f0*/  @!P0 IMAD.MOV.U32 R31, RZ, RZ, R164 ;  /* 0x000000ffff1f8224 */ /* 0x000fe200078e00a4 */
[----:B------:R-:W-:Y:S01]  /*10800*/  @!UP0 UIMAD UR18, UR9, 0x30, URZ ;  /* 0x00000030091288a4 */ /* 0x000fe2000f8e023f */
[----:B------:R-:W-:Y:S01]  /*10810*/  IMAD.U32 R48, RZ, RZ, UR8 ;  /* 0x00000008ff307e24 */ /* 0x000fe2000f8e00ff */
[----:B------:R-:W-:Y:S01]  /*10820*/  @!P0 LEA.HI.X R117, R22, UR11, R20, 0x1, P3 ;  /* 0x0000000b16758c11 */ /* 0x000fe200098f0c14 */
[----:B------:R-:W-:Y:S01]  /*10830*/  IMAD.U32 R50, RZ, RZ, UR8 ;  /* 0x00000008ff327e24 */ /* 0x000fe2000f8e00ff */
[----:B------:R1:W-:Y:S01]  /*10840*/  @P0 STS.128 [R241+0x2000], RZ ;  /* 0x002000fff1000388 */ /* 0x0003e20000000c00 */
[----:B------:R-:W-:Y:S01]  /*10850*/  IMAD.U32 R124, RZ, RZ, UR8 ;  /* 0x00000008ff7c7e24 */ /* 0x000fe2000f8e00ff */
[----:B------:R-:W-:Y:S01]  /*10860*/  @!UP0 UIMAD UR7, UR9, 0x50, URZ ;  /* 0x00000050090788a4 */ /* 0x000fe2000f8e023f */
[----:B------:R-:W-:Y:S01]  /*10870*/  IMAD.U32 R122, RZ, RZ, UR8 ;  /* 0x00000008ff7a7e24 */ /* 0x000fe2000f8e00ff */
[----:B------:R-:W-:Y:S01]  /*10880*/  @!UP0 UIMAD UR4, UR9, 0x60, URZ ;  /* 0x00000060090488a4 */ /* 0x000fe2000f8e023f */
[----:B------:R-:W-:Y:S01]  /*10890*/  IMAD.U32 R120, RZ, RZ, UR8 ;  /* 0x00000008ff787e24 */ /* 0x000fe2000f8e00ff */
[----:B------:R-:W-:Y:S01]  /*108a0*/  BSSY B0, `(.L_x_2446) ;  /* 0x00000b4000007945 */ /* 0x000fe20003800000 */
[----:B------:R-:W-:-:S02]  /*108b0*/  IMAD.U32 R118, RZ, RZ, UR8 ;  /* 0x00000008ff767e24 */ /* 0x000fc4000f8e00ff */
[----:B------:R-:W-:Y:S02]  /*108c0*/  IMAD.U32 R14, RZ, RZ, UR8 ;  /* 0x00000008ff0e7e24 */ /* 0x000fe4000f8e00ff */
[----:B------:R-:W-:-:S03]  /*108d0*/  @!P0 IMAD.WIDE.U32 R128, R128, 0x30, R30 ;  /* 0x0000003080808825 */ /* 0x000fc600078e001e */
[----:B------:R-:W-:Y:S01]  /*108e0*/  @!P0 LEA R14, P2, R14, R165, 0x5 ;  /* 0x000000a50e0e8211 */ /* 0x000fe200078428ff */
[----:B------:R-:W-:-:S04]  /*108f0*/  @!P0 IMAD.WIDE.U32 R126, R126, 0x50, R30 ;  /* 0x000000507e7e8825 */ /* 0x000fc800078e001e */
[----:B------:R-:W-:-:S04]  /*10900*/  @!P0 IMAD.WIDE.U32 R46, R46, 0x60, R30 ;  /* 0x000000602e2e8825 */ /* 0x000fc800078e001e */
[----:B------:R-:W-:-:S04]  /*10910*/  @!P0 IMAD.WIDE.U32 R48, R48, 0x70, R30 ;  /* 0x0000007030308825 */ /* 0x000fc800078e001e */
[----:B------:R-:W-:-:S04]  /*10920*/  @!P0 IMAD.WIDE.U32 R50, R50, 0x90, R30 ;  /* 0x0000009032328825 */ /* 0x000fc800078e001e */
[----:B------:R-:W-:-:S04]  /*10930*/  @!P0 IMAD.WIDE.U32 R124, R124, 0xa0, R30 ;  /* 0x000000a07c7c8825 */ /* 0x000fc800078e001e */
[----:B------:R-:W-:-:S04]  /*10940*/  @!P0 IMAD.WIDE.U32 R122, R122, 0xb0, R30 ;  /* 0x000000b07a7a8825 */ /* 0x000fc800078e001e */
[----:B------:R-:W-:-:S04]  /*10950*/  @!P0 IMAD.WIDE.U32 R120, R120, 0xc0, R30 ;  /* 0x000000c078788825 */ /* 0x000fc800078e001e */
[----:B------:R-:W-:Y:S01]  /*10960*/  @!P0 IMAD.WIDE.U32 R118, R118, 0xd0, R30 ;  /* 0x000000d076768825 */ /* 0x000fe200078e001e */
[----:B------:R-:W-:-:S03]  /*10970*/  @!P0 LEA R30, P1, R6, R250, 0x1 ;  /* 0x000000fa061e8211 */ /* 0x000fc600078208ff */
[----:B------:R-:W-:Y:S01]  /*10980*/  IMAD.U32 R28, RZ, RZ, UR8 ;  /* 0x00000008ff1c7e24 */ /* 0x000fe2000f8e00ff */
[----:B------:R-:W-:Y:S01]  /*10990*/  @!P0 LEA.HI.X R31, R6, R249, R4, 0x1, P1 ;  /* 0x000000f9061f8211 */ /* 0x000fe200008f0c04 */
[----:B------:R-:W-:Y:S02]  /*109a0*/  IMAD.U32 R18, RZ, RZ, UR8 ;  /* 0x00000008ff127e24 */ /* 0x000fe4000f8e00ff */
[----:B------:R-:W-:Y:S01]  /*109b0*/  IMAD.U32 R12, RZ, RZ, UR9 ;  /* 0x00000009ff0c7e24 */ /* 0x000fe2000f8e00ff */
[-C--:B------:R-:W-:Y:S01]  /*109c0*/  @!P0 LEA R28, P1, R28, R165.reuse, 0x6 ;  /* 0x000000a51c1c8211 */ /* 0x080fe200078230ff */
[----:B------:R-:W-:Y:S01]  /*109d0*/  IMAD.U32 R44, RZ, RZ, UR8 ;  /* 0x00000008ff2c7e24 */ /* 0x000fe2000f8e00ff */
[----:B------:R-:W-:Y:S01]  /*109e0*/  @!PT LDS RZ, [RZ] ;  /* 0x00000000fffff984 */ /* 0x000fe20000000800 */
[----:B------:R-:W-:Y:S01]  /*109f0*/  @!PT LDS RZ, [RZ] ;  /* 0x00000000fffff984 */ /* 0x000fe20000000800 */
[----:B------:R-:W-:Y:S01]  /*10a00*/  @!PT LDS RZ, [RZ] ;  /* 0x00000000fffff984 */ /* 0x000fe20000000800 */
[----:B------:R2:W-:Y:S01]  /*10a10*/  @!P0 LDGSTS.E.BYPASS.LTC128B.128 [R241+0x2000], desc[UR20][R30.64] ;  /* 0x020000001ef18fae */ /* 0x0005e2000b901d54 */
[----:B------:R-:W-:Y:S01]  /*10a20*/  IMAD.U32 R20, RZ, RZ, UR8 ;  /* 0x00000008ff147e24 */ /* 0x000fe2000f8e00ff */
[-C--:B------:R-:W-:Y:S01]  /*10a30*/  @!P0 LEA.HI.X R12, R18, R164.reuse, R12, 0x5, P2 ;  /* 0x000000a4120c8211 */ /* 0x080fe200010f2c0c */
[----:B------:R-:W-:Y:S01]  /*10a40*/  IMAD.U32 R22, RZ, RZ, UR9 ;  /* 0x00000009ff167e24 */ /* 0x000fe2000f8e00ff */
[----:B------:R-:W-:Y:S01]  /*10a50*/  @!P0 LEA R44, P2, R44, R165, 0x7 ;  /* 0x000000a52c2c8211 */ /* 0x000fe200078438ff */
[----:B------:R-:W-:Y:S01]  /*10a60*/  IMAD.U32 R42, RZ, RZ, UR9 ;  /* 0x00000009ff2a7e24 */ /* 0x000fe2000f8e00ff */
[----:B------:R1:W-:Y:S01]  /*10a70*/  @P0 STS.128 [R241+0x2800], RZ ;  /* 0x002800fff1000388 */ /* 0x0003e20000000c00 */
[----:B------:R-:W-:Y:S01]  /*10a80*/  IMAD.U32 R114, RZ, RZ, UR8 ;  /* 0x00000008ff727e24 */ /* 0x000fe2000f8e00ff */
[----:B------:R-:W-:Y:S01]  /*10a90*/  @!P0 LEA.HI.X R22, R20, R164, R22, 0x6, P1 ;  /* 0x000000a414168211 */ /* 0x000fe200008f3416 */
[----:B------:R-:W-:Y:S01]  /*10aa0*/  @!P0 IMAD.MOV.U32 R130, RZ, RZ, R165 ;  /* 0x000000ffff828224 */ /* 0x000fe200078e00a5 */
[----:B------:R-:W-:Y:S01]  /*10ab0*/  @!P0 IADD3 R20, P1, R6, R128, RZ ;  /* 0x0000008006148210 */ /* 0x000fe20007f3e0ff */
[----:B------:R-:W-:Y:S01]  /*10ac0*/  @!P0 IMAD.MOV.U32 R131, RZ, RZ, R164 ;  /* 0x000000ffff838224 */ /* 0x000fe200078e00a4 */
[----:B------:R-:W-:Y:S01]  /*10ad0*/  @!P0 LEA.HI.X R42, R18, R164, R42, 0x7, P2 ;  /* 0x000000a4122a8211 */ /* 0x000fe200010f3c2a */
[----:B------:R-:W-:Y:S01]  /*10ae0*/  @!PT LDS RZ, [RZ] ;  /* 0x00000000fffff984 */ /* 0x000fe20000000800 */
[----:B------:R-:W-:Y:S01]  /*10af0*/  @!PT LDS RZ, [RZ] ;  /* 0x00000000fffff984 */ /* 0x000fe20000000800 */
[----:B------:R-:W-:Y:S01]  /*10b00*/  @!PT LDS RZ, [RZ] ;  /* 0x00000000fffff984 */ /* 0x000fe20000000800 */
[----:B------:R1:W-:Y:S01]  /*10b10*/  @!P0 LDGSTS.E.BYPASS.LTC128B.128 [R241+0x2800], desc[UR20][R116.64] ;  /* 0x0280000074f18fae */ /* 0x0003e2000b901d54 */
[----:B------:R-:W-:Y:S01]  /*10b20*/  @!P0 IADD3.X R18, R4, UR18, R129, P1, !PT ;  /* 0x0000001204128c10 */ /* 0x000fe20008ffe481 */
[----:B------:R-:W-:Y:S01]  /*10b30*/  @!UP0 UIMAD UR18, UR9, 0x70, URZ ;  /* 0x00000070091288a4 */ /* 0x000fe2000f8e023f */
[----:B------:R-:W-:Y:S01]  /*10b40*/  @!P0 IADD3 R36, P1, R6, R46, RZ ;  /* 0x0000002e06248210 */ /* 0x000fe20007f3e0ff */
[----:B------:R-:W-:Y:S01]  /*10b50*/  @!P0 IMAD.WIDE.U32 R114, R114, 0xe0, R130 ;  /* 0x000000e072728825 */ /* 0x000fe200078e0082 */
[----:B------:R1:W-:Y:S02]  /*10b60*/  @P0 STS.128 [R241+0x3000], RZ ;  /* 0x003000fff1000388 */ /* 0x0003e40000000c00 */
[----:B------:R-:W-:Y:S01]  /*10b70*/  @!P0 IADD3.X R34, R4, UR4, R47, P1, !PT ;  /* 0x0000000404228c10 */ /* 0x000fe20008ffe42f */
[----:B------:R-:W-:Y:S01]  /*10b80*/  @!UP0 UIMAD UR4, UR9, 0xa0, URZ ;  /* 0x000000a0090488a4 */ /* 0x000fe2000f8e023f */
[----:B------:R-:W-:-:S02]  /*10b90*/  @!P0 IADD3 R47, P1, R6, R50, RZ ;  /* 0x00000032062f8210 */ /* 0x000fc40007f3e0ff */
[----:B--2---:R-:W-:-:S04]  /*10ba0*/  @!P0 IADD3 R31, P2, R6, R126, RZ ;  /* 0x0000007e061f8210 */ /* 0x004fc80007f5e0ff */
[----:B------:R-:W-:Y:S01]  /*10bb0*/  @!P0 IADD3.X R30, R4, UR7, R127, P2, !PT ;  /* 0x00000007041e8c10 */ /* 0x000fe200097fe47f */
[----:B------:R-:W-:Y:S01]  /*10bc0*/  @!UP0 UIMAD UR7, UR9, 0x90, URZ ;  /* 0x00000090090788a4 */ /* 0x000fe2000f8e023f */
[----:B------:R-:W-:-:S04]  /*10bd0*/  @!P0 IADD3 R40, P2, R6, R48, RZ ;  /* 0x0000003006288210 */ /* 0x000fc80007f5e0ff */
[----:B------:R-:W-:Y:S01]  /*10be0*/  @!P0 IADD3.X R38, R4, UR18, R49, P2, !PT ;  /* 0x0000001204268c10 */ /* 0x000fe200097fe431 */
[----:B------:R-:W-:Y:S01]  /*10bf0*/  @!UP0 UIMAD UR18, UR9, 0xb0, URZ ;  /* 0x000000b0091288a4 */ /* 0x000fe2000f8e023f */
[----:B------:R-:W-:Y:S02]  /*10c00*/  @!P0 IADD3 R49, P2, R6, R124, RZ ;  /* 0x0000007c06318210 */ /* 0x000fe40007f5e0ff */
[C---:B------:R-:W-:Y:S01]  /*10c10*/  @!P0 IADD3.X R46, R4.reuse, UR7, R51, P1, !PT ;  /* 0x00000007042e8c10 */ /* 0x040fe20008ffe433 */
[----:B------:R-:W-:Y:S01]  /*10c20*/  @!UP0 UIMAD UR7, UR9, 0xc0, URZ ;  /* 0x000000c0090788a4 */ /* 0x000fe2000f8e023f */
[----:B------:R-:W-:Y:S01]  /*10c30*/  @!P0 IADD3.X R48, R4, UR4, R125, P2, !PT ;  /* 0x0000000404308c10 */ /* 0x000fe200097fe47d */
[----:B------:R-:W-:Y:S01]  /*10c40*/  @!UP0 UIMAD UR4, UR9, 0xd0, URZ ;  /* 0x000000d0090488a4 */ /* 0x000fe2000f8e023f */
[C---:B------:R-:W-:Y:S02]  /*10c50*/  @!P0 IADD3 R51, P1, R6.reuse, R122, RZ ;  /* 0x0000007a06338210 */ /* 0x040fe40007f3e0ff */
[----:B------:R-:W-:-:S02]  /*10c60*/  @!P0 IADD3 R100, P2, R6, R120, RZ ;  /* 0x0000007806648210 */ /* 0x000fc40007f5e0ff */
[C---:B------:R-:W-:Y:S02]  /*10c70*/  @!P0 IADD3.X R50, R4.reuse, UR18, R123, P1, !PT ;  /* 0x0000001204328c10 */ /* 0x040fe40008ffe47b */
[----:B------:R-:W-:Y:S02]  /*10c80*/  @!P0 IADD3.X R98, R4, UR7, R121, P2, !PT ;  /* 0x0000000704628c10 */ /* 0x000fe400097fe479 */
[C---:B------:R-:W-:Y:S02]  /*10c90*/  @!P0 IADD3 R104, P1, R6.reuse, R118, RZ ;  /* 0x0000007606688210 */ /* 0x040fe40007f3e0ff */
[----:B------:R-:W-:Y:S02]  /*10ca0*/  @!P0 IADD3 R14, P2, R6, R14, RZ ;  /* 0x0000000e060e8210 */ /* 0x000fe40007f5e0ff */
[----:B------:R-:W-:Y:S01]  /*10cb0*/  @!P0 IADD3.X R102, R4, UR4, R119, P1, !PT ;  /* 0x0000000404668c10 */ /* 0x000fe20008ffe477 */
[----:B------:R-:W-:Y:S01]  /*10cc0*/  @!UP0 UIMAD UR4, UR9, 0xe0, URZ ;  /* 0x000000e0090488a4 */ /* 0x000fe2000f8e023f */
[----:B------:R-:W-:Y:S01]  /*10cd0*/  @!P0 IADD3 R108, P1, R6, R114, RZ ;  /* 0x00000072066c8210 */ /* 0x000fe20007f3e0ff */
[----:B------:R-:W-:Y:S01]  /*10ce0*/  @!P0 IMAD.X R12, R4, 0x1, R12, P2 ;  /* 0x00000001040c8824 */ /* 0x000fe200010e060c */
[----:B------:R-:W-:-:S02]  /*10cf0*/  @!P0 IADD3 R28, P2, R6, R28, RZ ;  /* 0x0000001c061c8210 */ /* 0x000fc40007f5e0ff */
[----:B------:R-:W-:Y:S02]  /*10d00*/  @!P0 LEA R114, P3, R14, UR10, 0x1 ;  /* 0x0000000a0e728c11 */ /* 0x000fe4000f8608ff */
[C---:B------:R-:W-:Y:S01]  /*10d10*/  @!P0 IADD3.X R106, R4.reuse, UR4, R115, P1, !PT ;  /* 0x00000004046a8c10 */ /* 0x040fe20008ffe473 */
[----:B------:R-:W-:Y:S01]  /*10d20*/  @!P0 IMAD.X R22, R4, 0x1, R22, P2 ;  /* 0x0000000104168824 */ /* 0x000fe200010e0616 */
[----:B------:R-:W-:Y:S02]  /*10d30*/  @!P0 LEA R118, P1, R28, UR10, 0x1 ;  /* 0x0000000a1c768c11 */ /* 0x000fe4000f8208ff */
[----:B------:R-:W-:Y:S02]  /*10d40*/  @!P0 LEA R120, P2, R20, UR10, 0x1 ;  /* 0x0000000a14788c11 */ /* 0x000fe4000f8408ff */
[----:B------:R-:W-:Y:S02]  /*10d50*/  @!P0 LEA.HI.X R119, R28, UR11, R22, 0x1, P1 ;  /* 0x0000000b1c778c11 */ /* 0x000fe400088f0c16 */
[----:B------:R-:W-:-:S02]  /*10d60*/  @!P0 LEA.HI.X R115, R14, UR11, R12, 0x1, P3 ;  /* 0x0000000b0e738c11 */ /* 0x000fc400098f0c0c */
[----:B------:R-:W-:Y:S02]  /*10d70*/  @!P0 LEA.HI.X R121, R20, UR11, R18, 0x1, P2 ;  /* 0x0000000b14798c11 */ /* 0x000fe400090f0c12 */
[----:B------:R-:W-:Y:S01]  /*10d80*/  @!P0 IADD3 R44, P1, R6, R44, RZ ;  /* 0x0000002c062c8210 */ /* 0x000fe20007f3e0ff */
[----:B------:R-:W-:Y:S01]  /*10d90*/  @!PT LDS RZ, [RZ] ;  /* 0x00000000fffff984 */ /* 0x000fe20000000800 */
[----:B------:R-:W-:Y:S01]  /*10da0*/  @!PT LDS RZ, [RZ] ;  /* 0x00000000fffff984 */ /* 0x000fe20000000800 */
[----:B------:R-:W-:Y:S01]  /*10db0*/  @!PT LDS RZ, [RZ] ;  /* 0x00000000fffff984 */ /* 0x000fe20000000800 */
[----:B------:R1:W-:Y:S01]  /*10dc0*/  @!P0 LDGSTS.E.BYPASS.LTC128B.128 [R241+0x3000], desc[UR20][R114.64] ;  /* 0x0300000072f18fae */ /* 0x0003e2000b901d54 */
[C---:B------:R-:W-:Y:S02]  /*10dd0*/  @!P0 LEA R124, P3, R31.reuse, UR10, 0x1 ;  /* 0x0000000a1f7c8c11 */ /* 0x040fe4000f8608ff */
[----:B------:R-:W-:Y:S01]  /*10de0*/  @!P0 LEA R122, P2, R36, UR10, 0x1 ;  /* 0x0000000a247a8c11 */ /* 0x000fe2000f8408ff */
[----:B------:R-:W-:Y:S01]  /*10df0*/  @!P0 IMAD.X R42, R4, 0x1, R42, P1 ;  /* 0x00000001042a8824 */ /* 0x000fe200008e062a */
        /* <DEDUP_REMOVED lines=26> */
[----:B------:R-:W-:Y:S02]  /*10fa0*/  @!P0 LEA R46, P1, R100, UR10, 0x1 ;  /* 0x0000000a642e8c11 */ /* 0x000fe4000f8208ff */
[----:B------:R-:W-:Y:S01]  /*10fb0*/  @!P0 LEA.HI.X R49, R51, UR11, R50, 0x1, P2 ;  /* 0x0000000b33318c11 */ /* 0x000fe200090f0c32 */
[----:B------:R1:W-:Y:S01]  /*10fc0*/  @P0 STS.128 [R241+0x5000], RZ ;  /* 0x005000fff1000388 */ /* 0x0003e20000000c00 */
[----:B------:R-:W-:-:S02]  /*10fd0*/  @!P0 LEA R174, P2, R104, UR10, 0x1 ;  /* 0x0000000a68ae8c11 */ /* 0x000fc4000f8408ff */
[----:B------:R-:W-:Y:S01]  /*10fe0*/  @!P0 LEA.HI.X R47, R100, UR11, R98, 0x1, P1 ;  /* 0x0000000b642f8c11 */ /* 0x000fe200088f0c62 */
[----:B------:R-:W-:Y:S01]  /*10ff0*/  @!PT LDS RZ, [RZ] ;  /* 0x00000000fffff984 */ /* 0x000fe20000000800 */
[----:B------:R-:W-:Y:S01]  /*11000*/  @!PT LDS RZ, [RZ] ;  /* 0x00000000fffff984 */ /* 0x000fe20000000800 */
[----:B------:R-:W-:Y:S01]  /*11010*/  @!PT LDS RZ, [RZ] ;  /* 0x00000000fffff984 */ /* 0x000fe20000000800 */
[----:B------:R1:W-:Y:S01]  /*11020*/  @!P0 LDGSTS.E.BYPASS.LTC128B.128 [R241+0x5000], desc[UR20][R122.64] ;  /* 0x050000007af18fae */ /* 0x0003e2000b901d54 */
[----:B------:R-:W-:Y:S02]  /*11030*/  @!P0 LEA R50, P1, R108, UR10, 0x1 ;  /* 0x0000000a6c328c11 */ /* 0x000fe4000f8208ff */
[----:B------:R-:W-:Y:S01]  /*11040*/  @!P0 LEA.HI.X R175, R104, UR11, R102, 0x1, P2 ;  /* 0x0000000b68af8c11 */ /* 0x000fe200090f0c66 */
[----:B------:R1:W-:Y:S01]  /*11050*/  @P0 STS.128 [R241+0x5800], RZ ;  /* 0x005800fff1000388 */ /* 0x0003e20000000c00 */
[----:B------:R-:W-:-:S03]  /*11060*/  @!P0 LEA.HI.X R51, R108, UR11, R106, 0x1, P1 ;  /* 0x0000000b6c338c11 */ /* 0x000fc600088f0c6a */
        /* <DEDUP_REMOVED lines=41> */
[-C--:B------:R-:W-:Y:S01]  /*11300*/  LOP3.LUT R165, R165, R164.reuse, RZ, 0x3c, !PT ;  /* 0x000000a4a5a57212 */ /* 0x080fe200078e3cff */
[----:B------:R-:W-:Y:S01]  /*11310*/  IMAD.U32 R12, RZ, RZ, UR8 ;  /* 0x00000008ff0c7e24 */ /* 0x000fe2000f8e00ff */
[----:B------:R-:W-:Y:S02]  /*11320*/  UIMAD UR4, UR9, 0xf0, URZ ;  /* 0x000000f0090478a4 */ /* 0x000fe4000f8e023f */
[----:B------:R-:W-:-:S04]  /*11330*/  LOP3.LUT R164, R165, R164, RZ, 0x3c, !PT ;  /* 0x000000a4a5a47212 */ /* 0x000fc800078e3cff */
[----:B------:R-:W-:-:S03]  /*11340*/  LOP3.LUT R165, R165, R164, RZ, 0x3c, !PT ;  /* 0x000000a4a5a57212 */ /* 0x000fc600078e3cff */
[----:B------:R-:W-:-:S03]  /*11350*/  IMAD.WIDE.U32 R164, R12, 0xf0, R164 ;  /* 0x000000f00ca47825 */ /* 0x000fc600078e00a4 */
[----:B------:R-:W-:-:S04]  /*11360*/  IADD3 R14, P0, R6, R164, RZ ;  /* 0x000000a4060e7210 */ /* 0x000fc80007f1e0ff */
[----:B------:R-:W-:Y:S02]  /*11370*/  IADD3.X R12, R4, UR4, R165, P0, !PT ;  /* 0x00000004040c7c10 */ /* 0x000fe400087fe4a5 */
[----:B-1----:R-:W-:-:S04]  /*11380*/  LEA R30, P0, R14, UR10, 0x1 ;  /* 0x0000000a0e1e7c11 */ /* 0x002fc8000f8008ff */
[----:B------:R-:W-:-:S05]  /*11390*/  LEA.HI.X R31, R14, UR11, R12, 0x1, P0 ;  /* 0x0000000b0e1f7c11 */ /* 0x000fca00080f0c0c */
[----:B------:R-:W-:Y:S01]  /*113a0*/  @!PT LDS RZ, [RZ] ;  /* 0x00000000fffff984 */ /* 0x000fe20000000800 */
[----:B------:R-:W-:Y:S01]  /*113b0*/  @!PT LDS RZ, [RZ] ;  /* 0x00000000fffff984 */ /* 0x000fe20000000800 */
[----:B------:R-:W-:Y:S01]  /*113c0*/  @!PT LDS RZ, [RZ] ;  /* 0x00000000fffff984 */ /* 0x000fe20000000800 */
[----:B------:R2:W-:Y:S04]  /*113d0*/  LDGSTS.E.BYPASS.LTC128B.128 [R241+0x9800], desc[UR20][R30.64] ;  /* 0x098000001ef17fae */ /* 0x0005e8000b901d54 */
.L_x_2447:
[----:B------:R-:W-:Y:S05]  /*113e0*/  BSYNC B0 ;  /* 0x0000000000007941 */ /* 0x000fea0003800000 */
.L_x_2446:
[----:B------:R-:W0:Y:S01]  /*113f0*/  LDGDEPBAR ;  /* 0x00000000000079af */ /* 0x000e220000000000 */
[----:B------:R-:W-:-:S04]  /*11400*/  LEA R250, P0, R6, R250, 0x1 ;  /* 0x000000fa06fa7211 */ /* 0x000fc800078008ff */
[----:B------:R-:W-:-:S09]  /*11410*/  LEA.HI.X R249, R6, R249, R4, 0x1, P0 ;  /* 0x000000f906f97211 */ /* 0x000fd200000f0c04 */
.L_x_2443:
[----:B------:R-:W3:Y:S01]  /*11420*/  LDL.LU R14, [R1+0x4] ;  /* 0x00000400010e7983 */ /* 0x000ee20000300800 */
[----:B------:R-:W-:Y:S01]  /*11430*/  FMNMX.FTZ R12, R2, R25, !PT ;  /* 0x00000019020c7209 */ /* 0x000fe20007810000 */
[----:B------:R-:W-:Y:S02]  /*11440*/  ULDC UR4, c[0x0][0x2ec] ;  /* 0x0000bb0000047ab9 */ /* 0x000fe40000000800 */
[----:B------:R-:W4:Y:S01]  /*11450*/  LDL.LU R164, [R1] ;  /* 0x0000000001a47983 */ /* 0x000f220000300800 */
        /* <DEDUP_REMOVED lines=62> */
[----:B-1----:R-:W-:-:S04]  /*11840*/  FMNMX.FTZ R126, R92, R4, !PT ;  /* 0x000000045c7e7209 */ /* 0x002fc80007810000 */
[----:B------:R-:W-:-:S04]  /*11850*/  FMNMX.FTZ R126, R109, R126, !PT ;  /* 0x0000007e6d7e7209 */ /* 0x000fc80007810000 */
[----:B------:R-:W-:-:S04]  /*11860*/  FMNMX.FTZ R126, R3, R126, !PT ;  /* 0x0000007e037e7209 */ /* 0x000fc80007810000 */
[----:B------:R-:W-:-:S05]  /*11870*/  FMNMX.FTZ R126, R113, R126, !PT ;  /* 0x0000007e717e7209 */ /* 0x000fca0007810000 */
[----:B------:R-:W1:Y:S02]  /*11880*/  SHFL.BFLY PT, R4, R126, 0x2, 0x1f ;  /* 0x0c401f007e047f89 */ /* 0x000e6400000e0000 */
[----:B-1----:R-:W-:-:S05]  /*11890*/  FMNMX.FTZ R126, R126, R4, !PT ;  /* 0x000000047e7e7209 */ /* 0x002fca0007810000 */
[----:B------:R-:W1:Y:S01]  /*118a0*/  SHFL.BFLY PT, R4, R126, 0x1, 0x1f ;  /* 0x0c201f007e047f89 */ /* 0x000e6200000e0000 */
[----:B---3--:R-:W-:-:S04]  /*118b0*/  FMNMX.FTZ R12, R14, R12, !PT ;  /* 0x0000000c0e0c7209 */ /* 0x008fc80007810000 */
[----:B------:R-:W-:-:S04]  /*118c0*/  FMNMX.FTZ R12, R19, R12, !PT ;  /* 0x0000000c130c7209 */ /* 0x000fc80007810000 */
[----:B------:R-:W-:-:S04]  /*118d0*/  FMNMX.FTZ R12, R43, R12, !PT ;  /* 0x0000000c2b0c7209 */ /* 0x000fc80007810000 */
[----:B------:R-:W-:-:S04]  /*118e0*/  FMNMX.FTZ R12, R26, R12, !PT ;  /* 0x0000000c1a0c7209 */ /* 0x000fc80007810000 */
[----:B------:R-:W-:Y:S02]  /*118f0*/  FMNMX.FTZ R12, R39, R12, !PT ;  /* 0x0000000c270c7209 */ /* 0x000fe40007810000 */
[----:B-1----:R-:W-:Y:S02]  /*11900*/  FMNMX.FTZ R126, R126, R4, !PT ;  /* 0x000000047e7e7209 */ /* 0x002fe40007810000 */
[----:B------:R-:W-:Y:S02]  /*11910*/  FMNMX.FTZ R12, R15, R12, !PT ;  /* 0x0000000c0f0c7209 */ /* 0x000fe40007810000 */
[C---:B------:R-:W-:Y:S01]  /*11920*/  FSETP.NEU.FTZ.AND P0, PT, R126.reuse, -INF , PT ;  /* 0xff8000007e00780b */ /* 0x040fe20003f1d000 */
[C---:B------:R-:W-:Y:S01]  /*11930*/  FMUL.FTZ R104, R126.reuse, UR4 ;  /* 0x000000047e687c20 */ /* 0x040fe20008410000 */
[----:B------:R-:W-:Y:S02]  /*11940*/  FMNMX.FTZ R12, R23, R12, !PT ;  /* 0x0000000c170c7209 */ /* 0x000fe40007810000 */
[----:B------:R-:W-:-:S02]  /*11950*/  FSEL R4, R126, RZ, P0 ;  /* 0x000000ff7e047208 */ /* 0x000fc40000000000 */
[----:B------:R-:W-:Y:S02]  /*11960*/  FMNMX.FTZ R12, R16, R12, !PT ;  /* 0x0000000c100c7209 */ /* 0x000fe40007810000 */
[----:B------:R-:W-:Y:S01]  /*11970*/  FSEL R104, R104, RZ, P0 ;  /* 0x000000ff68687208 */ /* 0x000fe20000000000 */
[----:B------:R-:W-:Y:S01]  /*11980*/  FADD.FTZ R0, R0, -R4 ;  /* 0x8000000400007221 */ /* 0x000fe20000010000 */
[----:B------:R-:W-:-:S03]  /*11990*/  FMNMX.FTZ R12, R21, R12, !PT ;  /* 0x0000000c150c7209 */ /* 0x000fc60007810000 */
[--C-:B------:R-:W-:Y:S01]  /*119a0*/  FFMA.FTZ R102, R5, UR4, -R104.reuse ;  /* 0x0000000405667c23 */ /* 0x100fe20008010868 */
[----:B------:R-:W-:Y:S01]  /*119b0*/  FMNMX.FTZ R12, R11, R12, !PT ;  /* 0x0000000c0b0c7209 */ /* 0x000fe20007810000 */
[--C-:B------:R-:W-:Y:S01]  /*119c0*/  FFMA.FTZ R98, R7, UR4, -R104.reuse ;  /* 0x0000000407627c23 */ /* 0x100fe20008010868 */
[--C-:B------:R-:W-:Y:S01]  /*119d0*/  FFMA.FTZ R100, R35, UR4, -R104.reuse ;  /* 0x0000000423647c23 */ /* 0x100fe20008010868 */
[--C-:B------:R-:W-:Y:S01]  /*119e0*/  FFMA.FTZ R33, R33, UR4, -R104.reuse ;  /* 0x0000000421217c23 */ /* 0x100fe20008010868 */
[----:B------:R-:W-:Y:S01]  /*119f0*/  FMNMX.FTZ R12, R17, R12, !PT ;  /* 0x0000000c110c7209 */ /* 0x000fe20007810000 */
[----:B------:R-:W-:Y:S01]  /*11a00*/  FMUL.FTZ R0, R0, UR4 ;  /* 0x0000000400007c20 */ /* 0x000fe20008410000 */
[----:B------:R-:W-:Y:S01]  /*11a10*/  MUFU.EX2 R102, R102 ;  /* 0x0000006600667308 */ /* 0x000fe20000000800 */
[--C-:B------:R-:W-:Y:S01]  /*11a20*/  FFMA.FTZ R40, R37, UR4, -R104.reuse ;  /* 0x0000000425287c23 */ /* 0x100fe20008010868 */
[----:B------:R-:W-:Y:S01]  /*11a30*/  FMNMX.FTZ R12, R10, R12, !PT ;  /* 0x0000000c0a0c7209 */ /* 0x000fe20007810000 */
[--C-:B------:R-:W-:Y:S01]  /*11a40*/  FFMA.FTZ R179, R179, UR4, -R104.reuse ;  /* 0x00000004b3b37c23 */ /* 0x100fe20008010868 */
[--C-:B------:R-:W-:Y:S01]  /*11a50*/  FFMA.FTZ R184, R184, UR4, -R104.reuse ;  /* 0x00000004b8b87c23 */ /* 0x100fe20008010868 */
[--C-:B------:R-:W-:Y:S01]  /*11a60*/  FFMA.FTZ R185, R185, UR4, -R104.reuse ;  /* 0x00000004b9b97c23 */ /* 0x100fe20008010868 */
[----:B------:R-:W-:Y:S01]  /*11a70*/  FMNMX.FTZ R12, R13, R12, !PT ;  /* 0x0000000c0d0c7209 */ /* 0x000fe20007810000 */
[--C-:B------:R-:W-:Y:S01]  /*11a80*/  FFMA.FTZ R192, R192, UR4, -R104.reuse ;  /* 0x00000004c0c07c23 */ /* 0x100fe20008010868 */
        /* <DEDUP_REMOVED lines=16> */
[----:B------:R-:W1:Y:S01]  /*11b90*/  MUFU.EX2 R129, R0 ;  /* 0x0000000000817308 */ /* 0x000e620000000800 */
[--C-:B------:R-:W-:Y:S01]  /*11ba0*/  FFMA.FTZ R95, R95, UR4, -R104.reuse ;  /* 0x000000045f5f7c23 */ /* 0x100fe20008010868 */
[----:B----4-:R-:W-:Y:S01]  /*11bb0*/  FMNMX.FTZ R12, R164, R12, !PT ;  /* 0x0000000ca40c7209 */ /* 0x010fe20007810000 */
        /* <DEDUP_REMOVED lines=14> */
[-C--:B-1----:R-:W-:Y:S01]  /*11ca0*/  FMUL.FTZ R22, R162, R129.reuse ;  /* 0x00000081a2167220 */ /* 0x082fe20000410000 */
[----:B------:R-:W-:Y:S01]  /*11cb0*/  FMNMX.FTZ R12, R211, R12, !PT ;  /* 0x0000000cd30c7209 */ /* 0x000fe20007810000 */
[-C--:B--2---:R-:W-:Y:S01]  /*11cc0*/  FMUL.FTZ R30, R154, R129.reuse ;  /* 0x000000819a1e7220 */ /* 0x084fe20000410000 */
[-C--:B------:R-:W-:Y:S01]  /*11cd0*/  FMUL.FTZ R31, R155, R129.reuse ;  /* 0x000000819b1f7220 */ /* 0x080fe20000410000 */
[-C--:B------:R-:W-:Y:S01]  /*11ce0*/  FMUL.FTZ R38, R146, R129.reuse ;  /* 0x0000008192267220 */ /* 0x080fe20000410000 */
[----:B------:R-:W-:Y:S01]  /*11cf0*/  FMNMX.FTZ R12, R199, R12, !PT ;  /* 0x0000000cc70c7209 */ /* 0x000fe20007810000 */
[-C--:B------:R-:W-:Y:S01]  /*11d00*/  FMUL.FTZ R158, R158, R129.reuse ;  /* 0x000000819e9e7220 */ /* 0x080fe20000410000 */
        /* <DEDUP_REMOVED lines=11> */
[----:B------:R-:W-:Y:S01]  /*11dc0*/  FMUL.FTZ R135, R135, R129 ;  /* 0x0000008187877220 */ /* 0x000fe20000410000 */
[--C-:B------:R-:W-:Y:S01]  /*11dd0*/  FFMA.FTZ R146, R247, UR4, -R104.reuse ;  /* 0x00000004f7927c23 */ /* 0x100fe20008010868 */
[--C-:B------:R-:W-:Y:S01]  /*11de0*/  FFMA.FTZ R154, R205, UR4, -R104.reuse ;  /* 0x00000004cd9a7c23 */ /* 0x100fe20008010868 */
[----:B------:R-:W-:Y:S01]  /*11df0*/  FMNMX.FTZ R12, R186, R12, !PT ;  /* 0x0000000cba0c7209 */ /* 0x000fe20007810000 */
[--C-:B------:R-:W-:Y:S01]  /*11e00*/  FFMA.FTZ R155, R212, UR4, -R104.reuse ;  /* 0x00000004d49b7c23 */ /* 0x100fe20008010868 */
[--C-:B------:R-:W-:Y:S01]  /*11e10*/  FFMA.FTZ R162, R195, UR4, -R104.reuse ;  /* 0x00000004c3a27c23 */ /* 0x100fe20008010868 */
[----:B------:R-:W-:Y:S01]  /*11e20*/  MUFU.EX2 R185, R185 ;  /* 0x000000b900b97308 */ /* 0x000fe20000000800 */
[----:B------:R-:W-:Y:S01]  /*11e30*/  FMNMX.FTZ R12, R197, R12, !PT ;  /* 0x0000000cc50c7209 */ /* 0x000fe20007810000 */
[--C-:B------:R-:W-:Y:S01]  /*11e40*/  FFMA.FTZ R77, R77, UR4, -R104.reuse ;  /* 0x000000044d4d7c23 */ /* 0x100fe20008010868 */
        /* <DEDUP_REMOVED lines=19> */
[----:B------:R-:W-:-:S02]  /*11f80*/  FFMA.FTZ R3, R3, UR4, -R104 ;  /* 0x0000000403037c23 */ /* 0x000fc40008010868 */
[----:B------:R-:W-:Y:S01]  /*11f90*/  MUFU.EX2 R155, R155 ;  /* 0x0000009b009b7308 */ /* 0x000fe20000000800 */
[----:B------:R-:W-:-:S04]  /*11fa0*/  FMNMX.FTZ R12, R183, R12, !PT ;  /* 0x0000000cb70c7209 */ /* 0x000fc80007810000 */
[----:B------:R-:W-:-:S03]  /*11fb0*/  FMNMX.FTZ R12, R99, R12, !PT ;  /* 0x0000000c630c7209 */ /* 0x000fc60007810000 */
        /* <DEDUP_REMOVED lines=39> */
[----:B------:R-:W-:Y:S02]  /*12230*/  MUFU.EX2 R168, R168 ;  /* 0x000000a800a87308 */ /* 0x000fe40000000800 */
[----:B------:R-:W1:Y:S06]  /*12240*/  SHFL.BFLY PT, R6, R12, 0x2, 0x1f ;  /* 0x0c401f000c067f89 */ /* 0x000e6c00000e0000 */
[----:B------:R-:W-:Y:S08]  /*12250*/  MUFU.EX2 R93, R93 ;  /* 0x0000005d005d7308 */ /* 0x000ff00000000800 */
[----:B------:R-:W-:Y:S08]  /*12260*/  MUFU.EX2 R88, R88 ;  /* 0x0000005800587308 */ /* 0x000ff00000000800 */
[----:B------:R-:W-:Y:S01]  /*12270*/  MUFU.EX2 R89, R89 ;  /* 0x0000005900597308 */ /* 0x000fe20000000800 */
[----:B-1----:R-:W-:-:S05]  /*12280*/  FMNMX.FTZ R6, R12, R6, !PT ;  /* 0x000000060c067209 */ /* 0x002fca0007810000 */
[----:B------:R-:W1:Y:S02]  /*12290*/  SHFL.BFLY PT, R127, R6, 0x1, 0x1f ;  /* 0x0c201f00067f7f89 */ /* 0x000e6400000e0000 */
[----:B------:R-:W-:Y:S08]  /*122a0*/  MUFU.EX2 R82, R82 ;  /* 0x0000005200527308 */ /* 0x000ff00000000800 */
[----:B------:R-:W-:Y:S08]  /*122b0*/  MUFU.EX2 R85, R85 ;  /* 0x0000005500557308 */ /* 0x000ff00000000800 */
[----:B------:R-:W-:Y:S01]  /*122c0*/  MUFU.EX2 R80, R80 ;  /* 0x0000005000507308 */ /* 0x000fe20000000800 */
[----:B-1----:R-:W-:-:S07]  /*122d0*/  FMNMX.FTZ R127, R6, R127, !PT ;  /* 0x0000007f067f7209 */ /* 0x002fce0007810000 */
[----:B------:R-:W-:Y:S01]  /*122e0*/  MUFU.EX2 R79, R79 ;  /* 0x0000004f004f7308 */ /* 0x000fe20000000800 */
[----:B------:R-:W-:Y:S01]  /*122f0*/  LDSM.16.MT88.4 R4, [R232+0xa000] ;  /* 0x00a00000e804783b */ /* 0x000fe20000004200 */
[C---:B------:R-:W-:Y:S01]  /*12300*/  FSETP.NEU.FTZ.AND P1, PT, R127.reuse, -INF , PT ;  /* 0xff8000007f00780b */ /* 0x040fe20003f3d000 */
[----:B------:R-:W-:-:S03]  /*12310*/  FMUL.FTZ R125, R127, UR4 ;  /* 0x000000047f7d7c20 */ /* 0x000fc60008410000 */
[----:B------:R-:W-:Y:S02]  /*12320*/  FSEL R130, R127, RZ, P1 ;  /* 0x000000ff7f827208 */ /* 0x000fe40000800000 */
[----:B------:R-:W-:Y:S01]  /*12330*/  MUFU.EX2 R74, R74 ;  /* 0x0000004a004a7308 */ /* 0x000fe20000000800 */
[----:B------:R-:W-:Y:S02]  /*12340*/  FSEL R125, R125, RZ, P1 ;  /* 0x000000ff7d7d7208 */ /* 0x000fe40000800000 */
[----:B------:R-:W-:-:S03]  /*12350*/  FADD.FTZ R130, R2, -R130 ;  /* 0x8000008202827221 */ /* 0x000fc60000010000 */
[--C-:B------:R-:W-:Y:S01]  /*12360*/  FFMA.FTZ R121, R14, UR4, -R125.reuse ;  /* 0x000000040e797c23 */ /* 0x100fe2000801087d */
[--C-:B------:R-:W-:Y:S01]  /*12370*/  FFMA.FTZ R120, R19, UR4, -R125.reuse ;  /* 0x0000000413787c23 */ /* 0x100fe2000801087d */
[----:B------:R-:W-:Y:S01]  /*12380*/  FMUL.FTZ R130, R130, UR4 ;  /* 0x0000000482827c20 */ /* 0x000fe20008410000 */
        /* <DEDUP_REMOVED lines=8> */
[----:B------:R-:W2:Y:S01]  /*12410*/  LDSM.16.MT88.4 R16, [R234+0xa000] ;  /* 0x00a00000ea10783b */ /* 0x000ea20000004200 */
[--C-:B------:R-:W-:Y:S01]  /*12420*/  FFMA.FTZ R123, R41, UR4, -R125.reuse ;  /* 0x00000004297b7c23 */ /* 0x100fe2000801087d */
[--C-:B------:R-:W-:Y:S01]  /*12430*/  FFMA.FTZ R117, R39, UR4, -R125.reuse ;  /* 0x0000000427757c23 */ /* 0x100fe2000801087d */
[--C-:B------:R-:W-:Y:S01]  /*12440*/  FFMA.FTZ R115, R23, UR4, -R125.reuse ;  /* 0x0000000417737c23 */ /* 0x100fe2000801087d */
[----:B------:R-:W3:Y:S01]  /*12450*/  LDSM.16.MT88.4 R12, [R231+0xa000] ;  /* 0x00a00000e70c783b */ /* 0x000ee20000004200 */
[----:B------:R-:W-:Y:S01]  /*12460*/  MUFU.EX2 R124, R124 ;  /* 0x0000007c007c7308 */ /* 0x000fe20000000800 */
[--C-:B------:R-:W-:Y:S01]  /*12470*/  FFMA.FTZ R112, R21, UR4, -R125.reuse ;  /* 0x0000000415707c23 */ /* 0x100fe2000801087d */
[--C-:B------:R-:W-:Y:S01]  /*12480*/  FFMA.FTZ R110, R11, UR4, -R125.reuse ;  /* 0x000000040b6e7c23 */ /* 0x100fe2000801087d */
[--C-:B------:R-:W-:Y:S01]  /*12490*/  FFMA.FTZ R106, R10, UR4, -R125.reuse ;  /* 0x000000040a6a7c23 */ /* 0x100fe2000801087d */
[--C-:B------:R-:W-:Y:S01]  /*124a0*/  FFMA.FTZ R0, R8, UR4, -R125.reuse ;  /* 0x0000000408007c23 */ /* 0x100fe2000801087d */
[--C-:B------:R-:W-:Y:S01]  /*124b0*/  FFMA.FTZ R131, R9, UR4, -R125.reuse ;  /* 0x0000000409837c23 */ /* 0x100fe2000801087d */
[----:B------:R-:W-:Y:S01]  /*124c0*/  F2FP.F16.F32.PACK_AB R9, R100, R102 ;  /* 0x000000666409723e */ /* 0x000fe200000000ff */
[-C--:B------:R-:W-:Y:S01]  /*124d0*/  FMUL.FTZ R23, R163, R129.reuse ;  /* 0x00000081a3177220 */ /* 0x080fe20000410000 */
[----:B------:R-:W4:Y:S01]  /*124e0*/  MUFU.EX2 R123, R123 ;  /* 0x0000007b007b7308 */ /* 0x000f220000000800 */
[-C--:B-1----:R-:W-:Y:S01]  /*124f0*/  FMUL.FTZ R20, R160, R130.reuse ;  /* 0x00000082a0147220 */ /* 0x082fe20000410000 */
[--C-:B------:R-:W-:Y:S01]  /*12500*/  FFMA.FTZ R160, R24, UR4, -R104.reuse ;  /* 0x0000000418a07c23 */ /* 0x100fe20008010868 */
[-C--:B------:R-:W-:Y:S01]  /*12510*/  FMUL.FTZ R21, R161, R130.reuse ;  /* 0x00000082a1157220 */ /* 0x080fe20000410000 */
[----:B------:R-:W1:Y:S01]  /*12520*/  LDSM.16.MT88.4 R24, [R230+0xa000] ;  /* 0x00a00000e618783b */ /* 0x000e620000004200 */
        /* <DEDUP_REMOVED lines=11> */
[----:B------:R-:W5:Y:S01]  /*125e0*/  MUFU.EX2 R121, R121 ;  /* 0x0000007900797308 */ /* 0x000f620000000800 */
[----:B----4-:R-:W-:Y:S01]  /*125f0*/  F2FP.F16.F32.PACK_AB R8, R123, R124 ;  /* 0x0000007c7b08723e */ /* 0x010fe200000000ff */
[-C--:B------:R-:W-:Y:S01]  /*12600*/  FMUL.FTZ R136, R136, R130.reuse ;  /* 0x0000008288887220 */ /* 0x080fe20000410000 */
[-C--:B------:R-:W-:Y:S01]  /*12610*/  FMUL.FTZ R137, R137, R130.reuse ;  /* 0x0000008289897220 */ /* 0x080fe20000410000 */
[-C--:B------:R-:W-:Y:S01]  /*12620*/  FMUL.FTZ R132, R132, R130.reuse ;  /* 0x0000008284847220 */ /* 0x080fe20000410000 */
[----:B------:R-:W-:Y:S01]  /*12630*/  FMUL.FTZ R133, R133, R130 ;  /* 0x0000008285857220 */ /* 0x000fe20000410000 */
[--C-:B------:R-:W-:Y:S01]  /*12640*/  FFMA.FTZ R119, R43, UR4, -R125.reuse ;  /* 0x000000042b777c23 */ /* 0x100fe2000801087d */
[--C-:B------:R-:W-:Y:S01]  /*12650*/  FFMA.FTZ R45, R45, UR4, -R125.reuse ;  /* 0x000000042d2d7c23 */ /* 0x100fe2000801087d */
[----:B------:R4:W2:Y:S01]  /*12660*/  MUFU.EX2 R2, R33 ;  /* 0x0000002100027308 */ /* 0x0008a20000000800 */
[--C-:B------:R-:W-:Y:S01]  /*12670*/  FFMA.FTZ R145, R210, UR4, -R104.reuse ;  /* 0x00000004d2917c23 */ /* 0x100fe20008010868 */
[--C-:B------:R-:W-:Y:S01]  /*12680*/  FFMA.FTZ R147, R207, UR4, -R104.reuse ;  /* 0x00000004cf937c23 */ /* 0x100fe20008010868 */
[--C-:B------:R-:W-:Y:S01]  /*12690*/  FFMA.FTZ R161, R202, UR4, -R104.reuse ;  /* 0x00000004caa17c23 */ /* 0x100fe20008010868 */
[--C-:B------:R-:W-:Y:S01]  /*126a0*/  FFMA.FTZ R163, R201, UR4, -R104.reuse ;  /* 0x00000004c9a37c23 */ /* 0x100fe20008010868 */
[--C-:B------:R-:W-:Y:S01]  /*126b0*/  FFMA.FTZ R175, R186, UR4, -R125.reuse ;  /* 0x00000004baaf7c23 */ /* 0x100fe2000801087d */
[--C-:B------:R-:W-:Y:S01]  /*126c0*/  FFMA.FTZ R186, R198, UR4, -R104.reuse ;  /* 0x00000004c6ba7c23 */ /* 0x100fe20008010868 */
[--C-:B------:R-:W-:Y:S01]  /*126d0*/  FFMA.FTZ R165, R191, UR4, -R125.reuse ;  /* 0x00000004bfa57c23 */ /* 0x100fe2000801087d */
[----:B------:R3:W-:Y:S01]  /*126e0*/  MUFU.EX2 R144, R40 ;  /* 0x0000002800907308 */ /* 0x0007e20000000800 */
[----:B-----5:R-:W-:Y:S01]  /*126f0*/  F2FP.F16.F32.PACK_AB R10, R121, R122 ;  /* 0x0000007a790a723e */ /* 0x020fe200000000ff */
[--C-:B------:R-:W-:Y:S01]  /*12700*/  FFMA.FTZ R174, R200, UR4, -R125.reuse ;  /* 0x00000004c8ae7c23 */ /* 0x100fe2000801087d */
[--C-:B------:R-:W-:Y:S01]  /*12710*/  FFMA.FTZ R187, R187, UR4, -R125.reuse ;  /* 0x00000004bbbb7c23 */ /* 0x100fe2000801087d */
[--C-:B------:R-:W-:Y:S01]  /*12720*/  FFMA.FTZ R191, R196, UR4, -R125.reuse ;  /* 0x00000004c4bf7c23 */ /* 0x100fe2000801087d */
[--C-:B------:R-:W-:Y:S01]  /*12730*/  FFMA.FTZ R181, R181, UR4, -R125.reuse ;  /* 0x00000004b5b57c23 */ /* 0x100fe2000801087d */
[--C-:B------:R-:W-:Y:S01]  /*12740*/  FFMA.FTZ R193, R193, UR4, -R125.reuse ;  /* 0x00000004c1c17c23 */ /* 0x100fe2000801087d */
[--C-:B------:R-:W-:Y:S01]  /*12750*/  FFMA.FTZ R177, R177, UR4, -R125.reuse ;  /* 0x00000004b1b17c23 */ /* 0x100fe2000801087d */
[----:B------:R-:W-:Y:S01]  /*12760*/  MUFU.EX2 R120, R120 ;  /* 0x0000007800787308 */ /* 0x000fe20000000800 */
[--C-:B----4-:R-:W-:Y:S01]  /*12770*/  FFMA.FTZ R33, R29, UR4, -R104.reuse ;  /* 0x000000041d217c23 */ /* 0x110fe20008010868 */
[----:B--2---:R-:W-:Y:S01]  /*12780*/  F2FP.F16.F32.PACK_AB R11, R2, R98 ;  /* 0x00000062020b723e */ /* 0x004fe200000000ff */
[-C--:B------:R-:W-:Y:S01]  /*12790*/  FMUL.FTZ R29, R153, R130.reuse ;  /* 0x00000082991d7220 */ /* 0x080fe20000410000 */
[----:B------:R-:W-:Y:S01]  /*127a0*/  FFMA.FTZ R153, R32, UR4, -R104 ;  /* 0x0000000420997c23 */ /* 0x000fe20008010868 */
[--C-:B------:R-:W-:Y:S01]  /*127b0*/  FFMA.FTZ R183, R183, UR4, -R125.reuse ;  /* 0x00000004b7b77c23 */ /* 0x100fe2000801087d */
[--C-:B------:R-:W-:Y:S01]  /*127c0*/  FFMA.FTZ R99, R99, UR4, -R125.reuse ;  /* 0x0000000463637c23 */ /* 0x100fe2000801087d */
[--C-:B------:R-:W-:Y:S01]  /*127d0*/  FFMA.FTZ R178, R178, UR4, -R125.reuse ;  /* 0x00000004b2b27c23 */ /* 0x100fe2000801087d */
[----:B------:R2:W-:Y:S01]  /*127e0*/  MUFU.EX2 R152, R33 ;  /* 0x0000002100987308 */ /* 0x0005e20000000800 */
[C---:B------:R-:W-:Y:S01]  /*127f0*/  HMMA.16816.F32 R20, R8.reuse, R16, R20 ;  /* 0x000000100814723c */ /* 0x040fe20000001814 */
[----:B---3--:R-:W-:Y:S01]  /*12800*/  LDSM.16.MT88.4 R40, [R232+0xa800] ;  /* 0x00a80000e828783b */ /* 0x008fe20000004200 */
[--C-:B------:R-:W-:Y:S01]  /*12810*/  FFMA.FTZ R97, R97, UR4, -R125.reuse ;  /* 0x0000000461617c23 */ /* 0x100fe2000801087d */
[--C-:B------:R-:W-:Y:S01]  /*12820*/  FFMA.FTZ R169, R169, UR4, -R125.reuse ;  /* 0x00000004a9a97c23 */ /* 0x100fe2000801087d */
[--C-:B------:R-:W-:Y:S01]  /*12830*/  FFMA.FTZ R103, R103, UR4, -R125.reuse ;  /* 0x0000000467677c23 */ /* 0x100fe2000801087d */
[--C-:B------:R-:W-:Y:S01]  /*12840*/  FFMA.FTZ R86, R86, UR4, -R125.reuse ;  /* 0x0000000456567c23 */ /* 0x100fe2000801087d */
[C---:B------:R-:W-:Y:S01]  /*12850*/  HMMA.16816.F32 R28, R8.reuse, R4, R28 ;  /* 0x00000004081c723c */ /* 0x040fe2000000181c */
[----:B------:R-:W3:Y:S01]  /*12860*/  MUFU.EX2 R119, R119 ;  /* 0x0000007700777308 */ /* 0x000ee20000000800 */
[--C-:B------:R-:W-:Y:S01]  /*12870*/  FFMA.FTZ R91, R91, UR4, -R125.reuse ;  /* 0x000000045b5b7c23 */ /* 0x100fe2000801087d */
[----:B------:R-:W-:Y:S01]  /*12880*/  FFMA.FTZ R124, R252, R130, R124 ;  /* 0x00000082fc7c7223 */ /* 0x000fe2000001007c */
[----:B------:R-:W-:Y:S01]  /*12890*/  FFMA.FTZ R102, R251, R129, R102 ;  /* 0x00000081fb667223 */ /* 0x000fe20000010066 */
[--C-:B------:R-:W-:Y:S01]  /*128a0*/  FFMA.FTZ R84, R84, UR4, -R125.reuse ;  /* 0x0000000454547c23 */ /* 0x100fe2000801087d */
[C---:B------:R-:W-:Y:S01]  /*128b0*/  HMMA.16816.F32 R36, R8.reuse, R12, R36 ;  /* 0x0000000c0824723c */ /* 0x040fe20000001824 */
[----:B------:R-:W-:Y:S01]  /*128c0*/  FADD.FTZ R124, R123, R124 ;  /* 0x0000007c7b7c7221 */ /* 0x000fe20000010000 */
[----:B------:R-:W-:Y:S01]  /*128d0*/  FADD.FTZ R102, R100, R102 ;  /* 0x0000006664667221 */ /* 0x000fe20000010000 */
[----:B------:R-:W-:Y:S01]  /*128e0*/  MUFU.EX2 R118, R118 ;  /* 0x0000007600767308 */ /* 0x000fe20000000800 */
[----:B--2---:R-:W2:Y:S01]  /*128f0*/  LDSM.16.MT88.4 R32, [R234+0xa800] ;  /* 0x00a80000ea20783b */ /* 0x004ea20000004200 */
[--C-:B------:R-:W-:Y:S01]  /*12900*/  FFMA.FTZ R83, R83, UR4, -R125.reuse ;  /* 0x0000000453537c23 */ /* 0x100fe2000801087d */
[C---:B------:R-:W-:Y:S01]  /*12910*/  HMMA.16816.F32 R16, R8.reuse, R18, R156 ;  /* 0x000000120810723c */ /* 0x040fe2000000189c */
[--C-:B------:R-:W-:Y:S01]  /*12920*/  FFMA.FTZ R76, R76, UR4, -R125.reuse ;  /* 0x000000044c4c7c23 */ /* 0x100fe2000801087d */
[--C-:B------:R-:W-:Y:S01]  /*12930*/  FFMA.FTZ R81, R81, UR4, -R125.reuse ;  /* 0x0000000451517c23 */ /* 0x100fe2000801087d */
[----:B------:R-:W-:Y:S01]  /*12940*/  FADD.FTZ R124, R122, R124 ;  /* 0x0000007c7a7c7221 */ /* 0x000fe20000010000 */
[----:B------:R-:W-:Y:S01]  /*12950*/  FADD.FTZ R98, R98, R102 ;  /* 0x0000006662627221 */ /* 0x000fe20000010000 */
[----:B------:R-:W4:Y:S01]  /*12960*/  MUFU.EX2 R117, R117 ;  /* 0x0000007500757308 */ /* 0x000f220000000800 */
[C---:B------:R-:W-:Y:S01]  /*12970*/  HMMA.16816.F32 R4, R8.reuse, R6, R148 ;  /* 0x000000060804723c */ /* 0x040fe20000001894 */
[----:B---3--:R-:W-:Y:S01]  /*12980*/  F2FP.F16.F32.PACK_AB R48, R119, R120 ;  /* 0x000000787730723e */ /* 0x008fe200000000ff */
[--C-:B------:R-:W-:Y:S01]  /*12990*/  FFMA.FTZ R156, R204, UR4, -R104.reuse ;  /* 0x00000004cc9c7c23 */ /* 0x100fe20008010868 */
[--C-:B------:R-:W-:Y:S01]  /*129a0*/  FFMA.FTZ R157, R211, UR4, -R125.reuse ;  /* 0x00000004d39d7c23 */ /* 0x100fe2000801087d */
[--C-:B------:R-:W-:Y:S01]  /*129b0*/  FFMA.FTZ R158, R199, UR4, -R125.reuse ;  /* 0x00000004c79e7c23 */ /* 0x100fe2000801087d */
[--C-:B------:R-:W-:Y:S01]  /*129c0*/  FFMA.FTZ R159, R203, UR4, -R125.reuse ;  /* 0x00000004cb9f7c23 */ /* 0x100fe2000801087d */
[C---:B------:R-:W-:Y:S01]  /*129d0*/  HMMA.16816.F32 R12, R8.reuse, R14, R140 ;  /* 0x0000000e080c723c */ /* 0x040fe2000000188c */
[----:B------:R3:W-:Y:S01]  /*129e0*/  MUFU.EX2 R140, R45 ;  /* 0x0000002d008c7308 */ /* 0x0007e20000000800 */
[--C-:B------:R-:W-:Y:S01]  /*129f0*/  FFMA.FTZ R151, R214, UR4, -R104.reuse ;  /* 0x00000004d6977c23 */ /* 0x100fe20008010868 */
[--C-:B------:R-:W-:Y:S01]  /*12a00*/  FFMA.FTZ R148, R209, UR4, -R125.reuse ;  /* 0x00000004d1947c23 */ /* 0x100fe2000801087d */
[--C-:B------:R-:W-:Y:S01]  /*12a10*/  FFMA.FTZ R149, R215, UR4, -R125.reuse ;  /* 0x00000004d7957c23 */ /* 0x100fe2000801087d */
[--C-:B------:R-:W-:Y:S01]  /*12a20*/  FFMA.FTZ R150, R206, UR4, -R125.reuse ;  /* 0x00000004ce967c23 */ /* 0x100fe2000801087d */
[C---:B-1----:R-:W-:Y:S01]  /*12a30*/  HMMA.16816.F32 R136, R8.reuse, R24, R136 ;  /* 0x000000180888723c */ /* 0x042fe20000001888 */
[--C-:B------:R-:W-:Y:S01]  /*12a40*/  FFMA.FTZ R143, R248, UR4, -R104.reuse ;  /* 0x00000004f88f7c23 */ /* 0x100fe20008010868 */
[--C-:B------:R-:W-:Y:S01]  /*12a50*/  FFMA.FTZ R142, R164, UR4, -R125.reuse ;  /* 0x00000004a48e7c23 */ /* 0x100fe2000801087d */
[----:B------:R-:W1:Y:S01]  /*12a60*/  MUFU.EX2 R160, R160 ;  /* 0x000000a000a07308 */ /* 0x000e620000000800 */
[----:B----4-:R-:W-:Y:S01]  /*12a70*/  F2FP.F16.F32.PACK_AB R50, R117, R118 ;  /* 0x000000767532723e */ /* 0x010fe200000000ff */
[--C-:B------:R-:W-:Y:S01]  /*12a80*/  FFMA.FTZ R141, R213, UR4, -R125.reuse ;  /* 0x00000004d58d7c23 */ /* 0x100fe2000801087d */
[----:B------:R-:W-:Y:S01]  /*12a90*/  HMMA.16816.F32 R132, R8, R26, R132 ;  /* 0x0000001a0884723c */ /* 0x000fe20000001884 */
[----:B------:R-:W4:Y:S01]  /*12aa0*/  LDSM.16.MT88.4 R8, [R230+0xa800] ;  /* 0x00a80000e608783b */ /* 0x000f220000004200 */
[----:B------:R-:W-:Y:S01]  /*12ab0*/  FFMA.FTZ R164, R189, UR4, -R104 ;  /* 0x00000004bda47c23 */ /* 0x000fe20008010868 */
[----:B------:R-:W-:Y:S01]  /*12ac0*/  FFMA.FTZ R189, R197, UR4, -R125 ;  /* 0x00000004c5bd7c23 */ /* 0x000fe2000801087d */
[----:B------:R-:W-:Y:S01]  /*12ad0*/  FADD.FTZ R121, R121, R124 ;  /* 0x0000007c79797221 */ /* 0x000fe20000010000 */
[----:B------:R-:W5:Y:S01]  /*12ae0*/  MUFU.EX2 R153, R153 ;  /* 0x0000009900997308 */ /* 0x000f620000000800 */
[----:B---3--:R-:W3:Y:S01]  /*12af0*/  LDSM.16.MT88.4 R44, [R231+0xa800] ;  /* 0x00a80000e72c783b */ /* 0x008ee20000004200 */
[----:B------:R-:W-:Y:S01]  /*12b00*/  FADD.FTZ R98, R2, R98 ;  /* 0x0000006202627221 */ /* 0x000fe20000010000 */
[----:B------:R-:W-:Y:S01]  /*12b10*/  FADD.FTZ R121, R120, R121 ;  /* 0x0000007978797221 */ /* 0x000fe20000010000 */
[--C-:B------:R-:W-:Y:S01]  /*12b20*/  FFMA.FTZ R90, R90, UR4, -R125.reuse ;  /* 0x000000045a5a7c23 */ /* 0x100fe2000801087d */
[----:B------:R-:W3:Y:S01]  /*12b30*/  LDSM.16.MT88.4 R24, [R234+0xb000] ;  /* 0x00b00000ea18783b */ /* 0x000ee20000004200 */
[----:B------:R-:W-:Y:S01]  /*12b40*/  FFMA.FTZ R87, R87, UR4, -R125 ;  /* 0x0000000457577c23 */ /* 0x000fe2000801087d */
[----:B------:R-:W-:Y:S01]  /*12b50*/  FADD.FTZ R121, R119, R121 ;  /* 0x0000007977797221 */ /* 0x000fe20000010000 */
[----:B------:R-:W2:Y:S01]  /*12b60*/  MUFU.EX2 R116, R116 ;  /* 0x0000007400747308 */ /* 0x000ea20000000800 */
[----:B-1----:R-:W-:Y:S01]  /*12b70*/  F2FP.F16.F32.PACK_AB R49, R152, R160 ;  /* 0x000000a09831723e */ /* 0x002fe200000000ff */
[----:B------:R-:W-:Y:S01]  /*12b80*/  FADD.FTZ R160, R160, R98 ;  /* 0x00000062a0a07221 */ /* 0x000fe20000010000 */
[----:B------:R-:W-:Y:S01]  /*12b90*/  FADD.FTZ R121, R118, R121 ;  /* 0x0000007976797221 */ /* 0x000fe20000010000 */
[--C-:B------:R-:W-:Y:S01]  /*12ba0*/  FFMA.FTZ R78, R78, UR4, -R125.reuse ;  /* 0x000000044e4e7c23 */ /* 0x100fe2000801087d */
[----:B------:R-:W-:Y:S01]  /*12bb0*/  FFMA.FTZ R75, R75, UR4, -R125 ;  /* 0x000000044b4b7c23 */ /* 0x000fe2000801087d */
[----:B------:R-:W-:Y:S01]  /*12bc0*/  FADD.FTZ R160, R152, R160 ;  /* 0x000000a098a07221 */ /* 0x000fe20000010000 */
[----:B------:R-:W-:Y:S01]  /*12bd0*/  FADD.FTZ R117, R117, R121 ;  /* 0x0000007975757221 */ /* 0x000fe20000010000 */
[----:B------:R-:W1:Y:S01]  /*12be0*/  MUFU.EX2 R115, R115 ;  /* 0x0000007300737308 */ /* 0x000e620000000800 */
[----:B-----5:R-:W-:Y:S01]  /*12bf0*/  F2FP.F16.F32.PACK_AB R51, R144, R153 ;  /* 0x000000999033723e */ /* 0x020fe200000000ff */
[----:B------:R-:W-:Y:S01]  /*12c00*/  FADD.FTZ R160, R153, R160 ;  /* 0x000000a099a07221 */ /* 0x000fe20000010000 */
[--C-:B------:R-:W-:Y:S01]  /*12c10*/  FFMA.FTZ R62, R62, UR4, -R125.reuse ;  /* 0x000000043e3e7c23 */ /* 0x100fe2000801087d */
[--C-:B------:R-:W-:Y:S01]  /*12c20*/  FFMA.FTZ R65, R65, UR4, -R125.reuse ;  /* 0x0000000441417c23 */ /* 0x100fe2000801087d */
[--C-:B------:R-:W-:Y:S01]  /*12c30*/  FFMA.FTZ R67, R67, UR4, -R125.reuse ;  /* 0x0000000443437c23 */ /* 0x100fe2000801087d */
[----:B------:R-:W-:Y:S01]  /*12c40*/  FADD.FTZ R160, R144, R160 ;  /* 0x000000a090a07221 */ /* 0x000fe20000010000 */
[----:B------:R-:W-:Y:S01]  /*12c50*/  FFMA.FTZ R52, R52, UR4, -R125 ;  /* 0x0000000434347c23 */ /* 0x000fe2000801087d */
[----:B------:R-:W5:Y:S01]  /*12c60*/  MUFU.EX2 R114, R114 ;  /* 0x0000007200727308 */ /* 0x000f620000000800 */
[C---:B--2---:R-:W-:Y:S01]  /*12c70*/  HMMA.16816.F32 R20, R48.reuse, R32, R20 ;  /* 0x000000203014723c */ /* 0x044fe20000001814 */
[----:B------:R-:W-:Y:S01]  /*12c80*/  FADD.FTZ R117, R116, R117 ;  /* 0x0000007574757221 */ /* 0x000fe20000010000 */
[--C-:B------:R-:W-:Y:S01]  /*12c90*/  FFMA.FTZ R59, R59, UR4, -R125.reuse ;  /* 0x000000043b3b7c23 */ /* 0x100fe2000801087d */
[--C-:B------:R-:W-:Y:S01]  /*12ca0*/  FFMA.FTZ R252, R111, UR4, -R125.reuse ;  /* 0x000000046ffc7c23 */ /* 0x100fe2000801087d */
[----:B------:R-:W-:Y:S01]  /*12cb0*/  FFMA.FTZ R251, R113, UR4, -R104 ;  /* 0x0000000471fb7c23 */ /* 0x000fe20008010868 */
[----:B------:R-:W-:Y:S01]  /*12cc0*/  FFMA.FTZ R94, R94, UR4, -R125 ;  /* 0x000000045e5e7c23 */ /* 0x000fe2000801087d */
[----:B------:R-:W-:Y:S01]  /*12cd0*/  HMMA.16816.F32 R16, R48, R34, R16 ;  /* 0x000000223010723c */ /* 0x000fe20000001810 */
[----:B------:R-:W-:Y:S01]  /*12ce0*/  MUFU.EX2 R112, R112 ;  /* 0x0000007000707308 */ /* 0x000fe20000000800 */
[----:B------:R-:W-:Y:S01]  /*12cf0*/  LDSM.16.MT88.4 R32, [R232+0xb000] ;  /* 0x00b00000e820783b */ /* 0x000fe20000004200 */
[----:B-1----:R-:W-:-:S03]  /*12d00*/  FADD.FTZ R117, R115, R117 ;  /* 0x0000007573757221 */ /* 0x002fc60000010000 */
[C---:B----4-:R-:W-:Y:S03]  /*12d10*/  HMMA.16816.F32 R136, R48.reuse, R8, R136 ;  /* 0x000000083088723c */ /* 0x050fe60000001888 */
[----:B------:R-:W-:Y:S01]  /*12d20*/  MUFU.EX2 R143, R143 ;  /* 0x0000008f008f7308 */ /* 0x000fe20000000800 */
[----:B-----5:R-:W-:Y:S02]  /*12d30*/  FADD.FTZ R117, R114, R117 ;  /* 0x0000007572757221 */ /* 0x020fe40000010000 */
[C---:B------:R-:W-:Y:S01]  /*12d40*/  HMMA.16816.F32 R132, R48.reuse, R10, R132 ;  /* 0x0000000a3084723c */ /* 0x040fe20000001884 */
[----:B------:R-:W1:Y:S04]  /*12d50*/  LDSM.16.MT88.4 R8, [R230+0xb000] ;  /* 0x00b00000e608783b */ /* 0x000e680000004200 */
[----:B------:R-:W2:Y:S01]  /*12d60*/  MUFU.EX2 R145, R145 ;  /* 0x0000009100917308 */ /* 0x000ea20000000800 */
[C---:B------:R-:W-:Y:S06]  /*12d70*/  HMMA.16816.F32 R28, R48.reuse, R40, R28 ;  /* 0x00000028301c723c */ /* 0x040fec000000181c */
[C---:B------:R-:W-:Y:S01]  /*12d80*/  HMMA.16816.F32 R4, R48.reuse, R42, R4 ;  /* 0x0000002a3004723c */ /* 0x040fe20000001804 */
[----:B------:R-:W4:Y:S01]  /*12d90*/  MUFU.EX2 R147, R147 ;  /* 0x0000009300937308 */ /* 0x000f220000000800 */
[----:B------:R-:W5:Y:S04]  /*12da0*/  LDSM.16.MT88.4 R40, [R231+0xb000] ;  /* 0x00b00000e728783b */ /* 0x000f680000004200 */
[C---:B---3--:R-:W-:Y:S03]  /*12db0*/  HMMA.16816.F32 R36, R48.reuse, R44, R36 ;  /* 0x0000002c3024723c */ /* 0x048fe60000001824 */
[----:B------:R-:W3:Y:S03]  /*12dc0*/  MUFU.EX2 R110, R110 ;  /* 0x0000006e006e7308 */ /* 0x000ee60000000800 */
[----:B------:R-:W-:Y:S01]  /*12dd0*/  HMMA.16816.F32 R12, R48, R46, R12 ;  /* 0x0000002e300c723c */ /* 0x000fe2000000180c */
[----:B------:R-:W-:-:S02]  /*12de0*/  F2FP.F16.F32.PACK_AB R44, R115, R116 ;  /* 0x00000074732c723e */ /* 0x000fc400000000ff */
[----:B--2---:R-:W-:Y:S01]  /*12df0*/  F2FP.F16.F32.PACK_AB R45, R145, R143 ;  /* 0x0000008f912d723e */ /* 0x004fe200000000ff */
[----:B------:R-:W-:Y:S01]  /*12e00*/  FADD.FTZ R143, R143, R160 ;  /* 0x000000a08f8f7221 */ /* 0x000fe20000010000 */
[----:B------:R-:W2:Y:S02]  /*12e10*/  MUFU.EX2 R108, R108 ;  /* 0x0000006c006c7308 */ /* 0x000ea40000000800 */
[C---:B------:R-:W-:Y:S01]  /*12e20*/  F2FP.F16.F32.PACK_AB R46, R112.reuse, R114 ;  /* 0x00000072702e723e */ /* 0x040fe200000000ff */
[----:B------:R-:W-:Y:S01]  /*12e30*/  FADD.FTZ R143, R145, R143 ;  /* 0x0000008f918f7221 */ /* 0x000fe20000010000 */
[----:B----4-:R-:W-:Y:S01]  /*12e40*/  F2FP.F16.F32.PACK_AB R47, R147, R146 ;  /* 0x00000092932f723e */ /* 0x010fe200000000ff */
[----:B------:R-:W-:Y:S02]  /*12e50*/  FADD.FTZ R112, R112, R117 ;  /* 0x0000007570707221 */ /* 0x000fe40000010000 */
[----:B------:R-:W-:Y:S01]  /*12e60*/  FADD.FTZ R143, R146, R143 ;  /* 0x0000008f928f7221 */ /* 0x000fe20000010000 */
[----:B------:R-:W4:Y:S01]  /*12e70*/  MUFU.EX2 R106, R106 ;  /* 0x0000006a006a7308 */ /* 0x000f220000000800 */
[----:B---3--:R-:W-:-:S02]  /*12e80*/  FADD.FTZ R112, R110, R112 ;  /* 0x000000706e707221 */ /* 0x008fc40000010000 */
[----:B------:R-:W-:Y:S01]  /*12e90*/  HMMA.16816.F32 R20, R44, R24, R20 ;  /* 0x000000182c14723c */ /* 0x000fe20000001814 */
[----:B------:R-:W-:-:S04]  /*12ea0*/  FADD.FTZ R147, R147, R143 ;  /* 0x0000008f93937221 */ /* 0x000fc80000010000 */
[----:B------:R-:W3:Y:S01]  /*12eb0*/  MUFU.EX2 R128, R128 ;  /* 0x0000008000807308 */ /* 0x000ee20000000800 */
[----:B------:R-:W-:Y:S01]  /*12ec0*/  HMMA.16816.F32 R16, R44, R26, R16 ;  /* 0x0000001a2c10723c */ /* 0x000fe20000001810 */
[----:B------:R-:W5:Y:S01]  /*12ed0*/  LDSM.16.MT88.4 R24, [R234+0xb800] ;  /* 0x00b80000ea18783b */ /* 0x000f620000004200 */
[C---:B--2---:R-:W-:Y:S01]  /*12ee0*/  F2FP.F16.F32.PACK_AB R48, R108.reuse, R110 ;  /* 0x0000006e6c30723e */ /* 0x044fe200000000ff */
[----:B------:R-:W-:-:S03]  /*12ef0*/  FADD.FTZ R112, R108, R112 ;  /* 0x000000706c707221 */ /* 0x000fc60000010000 */
[----:B-1----:R-:W-:Y:S01]  /*12f00*/  HMMA.16816.F32 R136, R44, R8, R136 ;  /* 0x000000082c88723c */ /* 0x002fe20000001888 */
[----:B------:R-:W1:Y:S01]  /*12f10*/  MUFU.EX2 R151, R151 ;  /* 0x0000009700977308 */ /* 0x000e620000000800 */
[----:B----4-:R-:W-:-:S04]  /*12f20*/  FADD.FTZ R112, R106, R112 ;  /* 0x000000706a707221 */ /* 0x010fc80000010000 */
[C---:B------:R-:W-:Y:S01]  /*12f30*/  HMMA.16816.F32 R132, R44.reuse, R10, R132 ;  /* 0x0000000a2c84723c */ /* 0x040fe20000001884 */
[----:B------:R-:W2:Y:S02]  /*12f40*/  LDSM.16.MT88.4 R8, [R230+0xb800] ;  /* 0x00b80000e608783b */ /* 0x000ea40000004200 */
[----:B------:R-:W4:Y:S01]  /*12f50*/  MUFU.EX2 R156, R156 ;  /* 0x0000009c009c7308 */ /* 0x000f220000000800 */
[C---:B---3--:R-:W-:Y:S01]  /*12f60*/  F2FP.F16.F32.PACK_AB R50, R128.reuse, R106 ;  /* 0x0000006a8032723e */ /* 0x048fe200000000ff */
[----:B------:R-:W-:Y:S01]  /*12f70*/  FADD.FTZ R112, R128, R112 ;  /* 0x0000007080707221 */ /* 0x000fe20000010000 */
[C---:B------:R-:W-:Y:S05]  /*12f80*/  HMMA.16816.F32 R28, R44.reuse, R32, R28 ;  /* 0x000000202c1c723c */ /* 0x040fea000000181c */
[----:B------:R-:W-:Y:S01]  /*12f90*/  MUFU.EX2 R0, R0 ;  /* 0x0000000000007308 */ /* 0x000fe20000000800 */
[----:B------:R-:W-:Y:S01]  /*12fa0*/  HMMA.16816.F32 R4, R44, R34, R4 ;  /* 0x000000222c04723c */ /* 0x000fe20000001804 */
[----:B------:R-:W3:Y:S01]  /*12fb0*/  LDSM.16.MT88.4 R32, [R232+0xb800] ;  /* 0x00b80000e820783b */ /* 0x000ee20000004200 */
[----:B-1----:R-:W-:Y:S01]  /*12fc0*/  F2FP.F16.F32.PACK_AB R49, R154, R151 ;  /* 0x000000979a31723e */ /* 0x002fe200000000ff */
[----:B------:R-:W-:-:S03]  /*12fd0*/  FADD.FTZ R147, R151, R147 ;  /* 0x0000009397937221 */ /* 0x000fc60000010000 */
[----:B-----5:R-:W-:Y:S01]  /*12fe0*/  HMMA.16816.F32 R36, R44, R40, R36 ;  /* 0x000000282c24723c */ /* 0x020fe20000001824 */
[----:B------:R-:W1:Y:S01]  /*12ff0*/  MUFU.EX2 R131, R131 ;  /* 0x0000008300837308 */ /* 0x000e620000000800 */
[----:B----4-:R-:W-:Y:S01]  /*13000*/  F2FP.F16.F32.PACK_AB R51, R156, R155 ;  /* 0x0000009b9c33723e */ /* 0x010fe200000000ff */
[----:B------:R-:W-:-:S03]  /*13010*/  FADD.FTZ R154, R154, R147 ;  /* 0x000000939a9a7221 */ /* 0x000fc60000010000 */
[----:B------:R-:W-:Y:S01]  /*13020*/  HMMA.16816.F32 R12, R44, R42, R12 ;  /* 0x0000002a2c0c723c */ /* 0x000fe2000000180c */
[----:B------:R-:W4:Y:S01]  /*13030*/  LDSM.16.MT88.4 R40, [R231+0xb800] ;  /* 0x00b80000e728783b */ /* 0x000f220000004200 */
[----:B------:R-:W-:Y:S01]  /*13040*/  FADD.FTZ R154, R155, R154 ;  /* 0x0000009a9b9a7221 */ /* 0x000fe20000010000 */
[----:B------:R-:W5:Y:S03]  /*13050*/  MUFU.EX2 R141, R141 ;  /* 0x0000008d008d7308 */ /* 0x000f660000000800 */
[----:B------:R-:W-:Y:S01]  /*13060*/  HMMA.16816.F32 R20, R48, R24, R20 ;  /* 0x000000183014723c */ /* 0x000fe20000001814 */
[----:B------:R-:W-:-:S04]  /*13070*/  FADD.FTZ R156, R156, R154 ;  /* 0x0000009a9c9c7221 */ /* 0x000fc80000010000 */
[----:B------:R-:W3:Y:S01]  /*13080*/  MUFU.EX2 R161, R161 ;  /* 0x000000a100a17308 */ /* 0x000ee20000000800 */
[----:B------:R-:W-:Y:S01]  /*13090*/  HMMA.16816.F32 R16, R48, R26, R16 ;  /* 0x0000001a3010723c */ /* 0x000fe20000001810 */
[----:B------:R-:W4:Y:S01]  /*130a0*/  LDSM.16.MT88.4 R24, [R234+0xc000] ;  /* 0x00c00000ea18783b */ /* 0x000f220000004200 */
[----:B-1----:R-:W-:Y:S01]  /*130b0*/  F2FP.F16.F32.PACK_AB R44, R131, R0 ;  /* 0x00000000832c723e */ /* 0x002fe200000000ff */
[----:B------:R-:W-:-:S03]  /*130c0*/  FADD.FTZ R0, R0, R112 ;  /* 0x0000007000007221 */ /* 0x000fc60000010000 */
[----:B--2---:R-:W-:Y:S01]  /*130d0*/  HMMA.16816.F32 R136, R48, R8, R136 ;  /* 0x000000083088723c */ /* 0x004fe20000001888 */
[----:B------:R-:W1:Y:S01]  /*130e0*/  MUFU.EX2 R163, R163 ;  /* 0x000000a300a37308 */ /* 0x000e620000000800 */
[----:B-----5:R-:W-:Y:S01]  /*130f0*/  F2FP.F16.F32.PACK_AB R46, R141, R140 ;  /* 0x0000008c8d2e723e */ /* 0x020fe200000000ff */
[----:B------:R-:W-:-:S03]  /*13100*/  FADD.FTZ R131, R131, R0 ;  /* 0x0000000083837221 */ /* 0x000fc60000010000 */
[C---:B------:R-:W-:Y:S01]  /*13110*/  HMMA.16816.F32 R132, R48.reuse, R10, R132 ;  /* 0x0000000a3084723c */ /* 0x040fe20000001884 */
[----:B------:R-:W2:Y:S01]  /*13120*/  LDSM.16.MT88.4 R8, [R230+0xc000] ;  /* 0x00c00000e608783b */ /* 0x000ea20000004200 */
[----:B------:R-:W-:Y:S01]  /*13130*/  FADD.FTZ R140, R140, R131 ;  /* 0x000000838c8c7221 */ /* 0x000fe20000010000 */
[----:B------:R-:W5:Y:S01]  /*13140*/  MUFU.EX2 R164, R164 ;  /* 0x000000a400a47308 */ /* 0x000f620000000800 */
[C---:B---3--:R-:W-:Y:S01]  /*13150*/  F2FP.F16.F32.PACK_AB R45, R162.reuse, R161 ;  /* 0x000000a1a22d723e */ /* 0x048fe200000000ff */
[----:B------:R-:W-:Y:S01]  /*13160*/  FADD.FTZ R156, R161, R156 ;  /* 0x0000009ca19c7221 */ /* 0x000fe20000010000 */
[C---:B------:R-:W-:Y:S01]  /*13170*/  HMMA.16816.F32 R28, R48.reuse, R32, R28 ;  /* 0x00000020301c723c */ /* 0x040fe2000000181c */
[----:B------:R-:W-:Y:S02]  /*13180*/  FADD.FTZ R140, R141, R140 ;  /* 0x0000008c8d8c7221 */ /* 0x000fe40000010000 */
[----:B------:R-:W-:Y:S02]  /*13190*/  FADD.FTZ R162, R162, R156 ;  /* 0x0000009ca2a27221 */ /* 0x000fe40000010000 */
[----:B------:R-:W-:Y:S01]  /*131a0*/  MUFU.EX2 R142, R142 ;  /* 0x0000008e008e7308 */ /* 0x000fe20000000800 */
[----:B------:R-:W-:Y:S01]  /*131b0*/  HMMA.16816.F32 R4, R48, R34, R4 ;  /* 0x000000223004723c */ /* 0x000fe20000001804 */
[----:B------:R-:W3:Y:S01]  /*131c0*/  LDSM.16.MT88.4 R32, [R232+0xc000] ;  /* 0x00c00000e820783b */ /* 0x000ee20000004200 */
[----:B-1----:R-:W-:-:S04]  /*131d0*/  FADD.FTZ R162, R163, R162 ;  /* 0x000000a2a3a27221 */ /* 0x002fc80000010000 */
[----:B----4-:R-:W-:Y:S01]  /*131e0*/  HMMA.16816.F32 R36, R48, R40, R36 ;  /* 0x000000283024723c */ /* 0x010fe20000001824 */
[----:B------:R-:W1:Y:S01]  /*131f0*/  MUFU.EX2 R148, R148 ;  /* 0x0000009400947308 */ /* 0x000e620000000800 */
[C---:B-----5:R-:W-:Y:S01]  /*13200*/  F2FP.F16.F32.PACK_AB R47, R164.reuse, R163 ;  /* 0x000000a3a42f723e */ /* 0x060fe200000000ff */
[----:B------:R-:W-:-:S03]  /*13210*/  FADD.FTZ R164, R164, R162 ;  /* 0x000000a2a4a47221 */ /* 0x000fc60000010000 */
[----:B------:R-:W-:Y:S01]  /*13220*/  HMMA.16816.F32 R12, R48, R42, R12 ;  /* 0x0000002a300c723c */ /* 0x000fe2000000180c */
[----:B------:R-:W4:Y:S01]  /*13230*/  LDSM.16.MT88.4 R40, [R231+0xc000] ;  /* 0x00c00000e728783b */ /* 0x000f220000004200 */
[----:B------:R-:W-:Y:S01]  /*13240*/  FADD.FTZ R164, R179, R164 ;  /* 0x000000a4b3a47221 */ /* 0x000fe20000010000 */
[----:B------:R-:W-:Y:S03]  /*13250*/  MUFU.EX2 R149, R149 ;  /* 0x0000009500957308 */ /* 0x000fe60000000800 */
[----:B------:R-:W-:Y:S01]  /*13260*/  HMMA.16816.F32 R20, R44, R24, R20 ;  /* 0x000000182c14723c */ /* 0x000fe20000001814 */
[C---:B------:R-:W-:Y:S01]  /*13270*/  F2FP.F16.F32.PACK_AB R49, R184.reuse, R179 ;  /* 0x000000b3b831723e */ /* 0x040fe200000000ff */
[----:B------:R-:W-:-:S03]  /*13280*/  FADD.FTZ R184, R184, R164 ;  /* 0x000000a4b8b87221 */ /* 0x000fc60000010000 */
[----:B------:R-:W5:Y:S01]  /*13290*/  MUFU.EX2 R150, R150 ;  /* 0x0000009600967308 */ /* 0x000f620000000800 */
[----:B------:R-:W-:Y:S01]  /*132a0*/  HMMA.16816.F32 R16, R44, R26, R16 ;  /* 0x0000001a2c10723c */ /* 0x000fe20000001810 */
[----:B------:R-:W4:Y:S01]  /*132b0*/  LDSM.16.MT88.4 R24, [R234+0xc800] ;  /* 0x00c80000ea18783b */ /* 0x000f220000004200 */
[----:B-1----:R-:W-:Y:S01]  /*132c0*/  F2FP.F16.F32.PACK_AB R48, R148, R142 ;  /* 0x0000008e9430723e */ /* 0x002fe200000000ff */
[----:B------:R-:W-:-:S03]  /*132d0*/  FADD.FTZ R142, R142, R140 ;  /* 0x0000008c8e8e7221 */ /* 0x000fc60000010000 */
[----:B--2---:R-:W-:Y:S01]  /*132e0*/  HMMA.16816.F32 R136, R44, R8, R136 ;  /* 0x000000082c88723c */ /* 0x004fe20000001888 */
[----:B------:R-:W1:Y:S01]  /*132f0*/  MUFU.EX2 R186, R186 ;  /* 0x000000ba00ba7308 */ /* 0x000e620000000800 */
[----:B------:R-:W-:-:S04]  /*13300*/  FADD.FTZ R142, R148, R142 ;  /* 0x0000008e948e7221 */ /* 0x000fc80000010000 */
[C---:B------:R-:W-:Y:S01]  /*13310*/  HMMA.16816.F32 R132, R44.reuse, R10, R132 ;  /* 0x0000000a2c84723c */ /* 0x040fe20000001884 */
[----:B------:R-:W2:Y:S02]  /*13320*/  LDSM.16.MT88.4 R8, [R230+0xc800] ;  /* 0x00c80000e608783b */ /* 0x000ea40000004200 */
[----:B------:R-:W4:Y:S01]  /*13330*/  MUFU.EX2 R157, R157 ;  /* 0x0000009d009d7308 */ /* 0x000f220000000800 */
[C---:B-----5:R-:W-:Y:S01]  /*13340*/  F2FP.F16.F32.PACK_AB R50, R150.reuse, R149 ;  /* 0x000000959632723e */ /* 0x060fe200000000ff */
[----:B------:R-:W-:Y:S01]  /*13350*/  FADD.FTZ R149, R149, R142 ;  /* 0x0000008e95957221 */ /* 0x000fe20000010000 */
[C---:B---3--:R-:W-:Y:S01]  /*13360*/  HMMA.16816.F32 R28, R44.reuse, R32, R28 ;  /* 0x000000202c1c723c */ /* 0x048fe2000000181c */
[----:B------:R-:W-:Y:S02]  /*13370*/  LDSM.16.MT88.4 R140, [R231+0x11800] ;  /* 0x01180000e78c783b */ /* 0x000fe40000004200 */
[----:B------:R-:W-:Y:S02]  /*13380*/  FADD.FTZ R149, R150, R149 ;  /* 0x0000009596957221 */ /* 0x000fe40000010000 */
[----:B------:R-:W3:Y:S01]  /*13390*/  MUFU.EX2 R158, R158 ;  /* 0x0000009e009e7308 */ /* 0x000ee20000000800 */
[----:B------:R-:W-:Y:S01]  /*133a0*/  HMMA.16816.F32 R4, R44, R34, R4 ;  /* 0x000000222c04723c */ /* 0x000fe20000001804 */
[----:B------:R-:W5:Y:S01]  /*133b0*/  LDSM.16.MT88.4 R32, [R232+0xc800] ;  /* 0x00c80000e820783b */ /* 0x000f620000004200 */
[----:B-1----:R-:W-:Y:S01]  /*133c0*/  F2FP.F16.F32.PACK_AB R51, R185, R186 ;  /* 0x000000bab933723e */ /* 0x002fe200000000ff */
[----:B------:R-:W-:-:S03]  /*133d0*/  FADD.FTZ R186, R186, R184 ;  /* 0x000000b8baba7221 */ /* 0x000fc60000010000 */
[----:B----4-:R-:W-:Y:S01]  /*133e0*/  HMMA.16816.F32 R36, R44, R40, R36 ;  /* 0x000000282c24723c */ /* 0x010fe20000001824 */
[----:B------:R-:W1:Y:S01]  /*133f0*/  MUFU.EX2 R159, R159 ;  /* 0x0000009f009f7308 */ /* 0x000e620000000800 */
[----:B------:R-:W-:Y:S01]  /*13400*/  FADD.FTZ R186, R185, R186 ;  /* 0x000000bab9ba7221 */ /* 0x000fe20000010000 */
[----:B------:R-:W-:-:S03]  /*13410*/  FADD.FTZ R149, R157, R149 ;  /* 0x000000959d957221 */ /* 0x000fc60000010000 */
[----:B------:R-:W-:Y:S01]  /*13420*/  HMMA.16816.F32 R12, R44, R42, R12 ;  /* 0x0000002a2c0c723c */ /* 0x000fe2000000180c */
[----:B------:R-:W4:Y:S02]  /*13430*/  LDSM.16.MT88.4 R40, [R231+0xc800] ;  /* 0x00c80000e728783b */ /* 0x000f240000004200 */
[----:B------:R-:W2:Y:S03]  /*13440*/  MUFU.EX2 R165, R165 ;  /* 0x000000a500a57308 */ /* 0x000ea60000000800 */
[C---:B------:R-:W-:Y:S01]  /*13450*/  HMMA.16816.F32 R20, R48.reuse, R24, R20 ;  /* 0x000000183014723c */ /* 0x040fe20000001814 */
[C---:B---3--:R-:W-:Y:S01]  /*13460*/  F2FP.F16.F32.PACK_AB R44, R158.reuse, R157 ;  /* 0x0000009d9e2c723e */ /* 0x048fe200000000ff */
[----:B------:R-:W-:Y:S01]  /*13470*/  FADD.FTZ R158, R158, R149 ;  /* 0x000000959e9e7221 */ /* 0x000fe20000010000 */
[----:B------:R-:W-:Y:S01]  /*13480*/  F2FP.F16.F32.PACK_AB R45, R182, R192 ;  /* 0x000000c0b62d723e */ /* 0x000fe200000000ff */
[----:B------:R-:W-:Y:S01]  /*13490*/  FADD.FTZ R192, R192, R186 ;  /* 0x000000bac0c07221 */ /* 0x000fe20000010000 */
[----:B------:R-:W-:Y:S01]  /*134a0*/  F2FP.F16.F32.PACK_AB R47, R180, R194 ;  /* 0x000000c2b42f723e */ /* 0x000fe200000000ff */
[C---:B------:R-:W-:Y:S01]  /*134b0*/  HMMA.16816.F32 R16, R48.reuse, R26, R16 ;  /* 0x0000001a3010723c */ /* 0x040fe20000001810 */
[----:B------:R-:W3:Y:S01]  /*134c0*/  LDSM.16.MT88.4 R24, [R234+0xd000] ;  /* 0x00d00000ea18783b */ /* 0x000ee20000004200 */
[----:B------:R-:W5:Y:S01]  /*134d0*/  MUFU.EX2 R174, R174 ;  /* 0x000000ae00ae7308 */ /* 0x000f620000000800 */
[----:B------:R-:W-:Y:S01]  /*134e0*/  FADD.FTZ R192, R182, R192 ;  /* 0x000000c0b6c07221 */ /* 0x000fe20000010000 */
[----:B-1----:R-:W-:Y:S01]  /*134f0*/  FADD.FTZ R158, R159, R158 ;  /* 0x0000009e9f9e7221 */ /* 0x002fe20000010000 */
[----:B------:R-:W-:Y:S01]  /*13500*/  LDSM.16.MT88.4 R148, [R232+0x11800] ;  /* 0x01180000e894783b */ /* 0x000fe20000004200 */
[C---:B--2---:R-:W-:Y:S01]  /*13510*/  HMMA.16816.F32 R136, R48.reuse, R8, R136 ;  /* 0x000000083088723c */ /* 0x044fe20000001888 */
[----:B------:R-:W-:Y:S01]  /*13520*/  FADD.FTZ R194, R194, R192 ;  /* 0x000000c0c2c27221 */ /* 0x000fe20000010000 */
[C---:B------:R-:W-:Y:S01]  /*13530*/  F2FP.F16.F32.PACK_AB R46, R165.reuse, R159 ;  /* 0x0000009fa52e723e */ /* 0x040fe200000000ff */
[----:B------:R-:W-:Y:S01]  /*13540*/  FADD.FTZ R165, R165, R158 ;  /* 0x0000009ea5a57221 */ /* 0x000fe20000010000 */
[----:B------:R-:W1:Y:S01]  /*13550*/  MUFU.EX2 R175, R175 ;  /* 0x000000af00af7308 */ /* 0x000e620000000800 */
[----:B------:R-:W-:Y:S01]  /*13560*/  FADD.FTZ R194, R180, R194 ;  /* 0x000000c2b4c27221 */ /* 0x000fe20000010000 */
[C---:B------:R-:W-:Y:S01]  /*13570*/  HMMA.16816.F32 R132, R48.reuse, R10, R132 ;  /* 0x0000000a3084723c */ /* 0x040fe20000001884 */
[----:B------:R-:W2:Y:S04]  /*13580*/  LDSM.16.MT88.4 R8, [R230+0xd000] ;  /* 0x00d00000e608783b */ /* 0x000ea80000004200 */
[----:B------:R-:W-:Y:S01]  /*13590*/  LDSM.16.MT88.4 R156, [R234+0x11800] ;  /* 0x01180000ea9c783b */ /* 0x000fe20000004200 */
[----:B-----5:R-:W-:Y:S01]  /*135a0*/  HMMA.16816.F32 R28, R48, R32, R28 ;  /* 0x00000020301c723c */ /* 0x020fe2000000181c */
[----:B------:R-:W5:Y:S01]  /*135b0*/  MUFU.EX2 R189, R189 ;  /* 0x000000bd00bd7308 */ /* 0x000f620000000800 */
[----:B------:R-:W-:-:S04]  /*135c0*/  FADD.FTZ R165, R174, R165 ;  /* 0x000000a5aea57221 */ /* 0x000fc80000010000 */
[C---:B------:R-:W-:Y:S01]  /*135d0*/  HMMA.16816.F32 R4, R48.reuse, R34, R4 ;  /* 0x000000223004723c */ /* 0x040fe20000001804 */
[----:B------:R-:W2:Y:S02]  /*135e0*/  LDSM.16.MT88.4 R32, [R232+0xd000] ;  /* 0x00d00000e820783b */ /* 0x000ea40000004200 */
[----:B------:R-:W3:Y:S01]  /*135f0*/  MUFU.EX2 R187, R187 ;  /* 0x000000bb00bb7308 */ /* 0x000ee20000000800 */
[----:B-1----:R-:W-:Y:S02]  /*13600*/  FADD.FTZ R165, R175, R165 ;  /* 0x000000a5afa57221 */ /* 0x002fe40000010000 */
[C---:B----4-:R-:W-:Y:S05]  /*13610*/  HMMA.16816.F32 R36, R48.reuse, R40, R36 ;  /* 0x000000283024723c */ /* 0x050fea0000001824 */
[----:B------:R-:W1:Y:S01]  /*13620*/  MUFU.EX2 R191, R191 ;  /* 0x000000bf00bf7308 */ /* 0x000e620000000800 */
[----:B------:R-:W-:Y:S01]  /*13630*/  HMMA.16816.F32 R12, R48, R42, R12 ;  /* 0x0000002a300c723c */ /* 0x000fe2000000180c */
[----:B------:R-:W4:Y:S01]  /*13640*/  LDSM.16.MT88.4 R40, [R231+0xd000] ;  /* 0x00d00000e728783b */ /* 0x000f220000004200 */
[----:B-----5:R-:W-:-:S04]  /*13650*/  FADD.FTZ R165, R189, R165 ;  /* 0x000000a5bda57221 */ /* 0x020fc80000010000 */
[C---:B---3--:R-:W-:Y:S01]  /*13660*/  HMMA.16816.F32 R20, R44.reuse, R24, R20 ;  /* 0x000000182c14723c */ /* 0x048fe20000001814 */
[----:B------:R-:W-:Y:S01]  /*13670*/  F2FP.F16.F32.PACK_AB R48, R175, R174 ;  /* 0x000000aeaf30723e */ /* 0x000fe200000000ff */
[----:B------:R-:W3:Y:S01]  /*13680*/  MUFU.EX2 R181, R181 ;  /* 0x000000b500b57308 */ /* 0x000ee20000000800 */
[----:B------:R-:W-:Y:S01]  /*13690*/  F2FP.F16.F32.PACK_AB R49, R176, R190 ;  /* 0x000000beb031723e */ /* 0x000fe200000000ff */
[----:B------:R-:W-:Y:S01]  /*136a0*/  FADD.FTZ R190, R190, R194 ;  /* 0x000000c2bebe7221 */ /* 0x000fe20000010000 */
[----:B------:R-:W-:Y:S01]  /*136b0*/  F2FP.F16.F32.PACK_AB R50, R187, R189 ;  /* 0x000000bdbb32723e */ /* 0x000fe200000000ff */
[C---:B------:R-:W-:Y:S01]  /*136c0*/  HMMA.16816.F32 R16, R44.reuse, R26, R16 ;  /* 0x0000001a2c10723c */ /* 0x040fe20000001810 */
[----:B------:R-:W5:Y:S01]  /*136d0*/  LDSM.16.MT88.4 R24, [R234+0xd800] ;  /* 0x00d80000ea18783b */ /* 0x000f620000004200 */
[----:B------:R-:W-:Y:S01]  /*136e0*/  F2FP.F16.F32.PACK_AB R51, R105, R188 ;  /* 0x000000bc6933723e */ /* 0x000fe200000000ff */
[----:B------:R-:W-:Y:S01]  /*136f0*/  FADD.FTZ R190, R176, R190 ;  /* 0x000000beb0be7221 */ /* 0x000fe20000010000 */
[----:B------:R-:W-:Y:S01]  /*13700*/  MUFU.EX2 R193, R193 ;  /* 0x000000c100c17308 */ /* 0x000fe20000000800 */
[----:B------:R-:W-:Y:S01]  /*13710*/  FADD.FTZ R187, R187, R165 ;  /* 0x000000a5bbbb7221 */ /* 0x000fe20000010000 */
[----:B--2---:R-:W-:Y:S01]  /*13720*/  HMMA.16816.F32 R136, R44, R8, R136 ;  /* 0x000000082c88723c */ /* 0x004fe20000001888 */
[----:B------:R-:W-:-:S02]  /*13730*/  FADD.FTZ R188, R188, R190 ;  /* 0x000000bebcbc7221 */ /* 0x000fc40000010000 */
[----:B-1----:R-:W-:Y:S02]  /*13740*/  FADD.FTZ R187, R191, R187 ;  /* 0x000000bbbfbb7221 */ /* 0x002fe40000010000 */
[----:B------:R-:W-:Y:S01]  /*13750*/  FADD.FTZ R105, R105, R188 ;  /* 0x000000bc69697221 */ /* 0x000fe20000010000 */
[C---:B------:R-:W-:Y:S01]  /*13760*/  HMMA.16816.F32 R132, R44.reuse, R10, R132 ;  /* 0x0000000a2c84723c */ /* 0x040fe20000001884 */
[----:B------:R-:W1:Y:S01]  /*13770*/  LDSM.16.MT88.4 R8, [R230+0xd800] ;  /* 0x00d80000e608783b */ /* 0x000e620000004200 */
[----:B------:R-:W2:Y:S01]  /*13780*/  MUFU.EX2 R177, R177 ;  /* 0x000000b100b17308 */ /* 0x000ea20000000800 */
[----:B------:R-:W-:Y:S01]  /*13790*/  FADD.FTZ R105, R171, R105 ;  /* 0x00000069ab697221 */ /* 0x000fe20000010000 */
[C---:B---3--:R-:W-:Y:S02]  /*137a0*/  FADD.FTZ R187, R181.reuse, R187 ;  /* 0x000000bbb5bb7221 */ /* 0x048fe40000010000 */
[C---:B------:R-:W-:Y:S04]  /*137b0*/  HMMA.16816.F32 R28, R44.reuse, R32, R28 ;  /* 0x000000202c1c723c */ /* 0x040fe8000000181c */
[----:B------:R-:W-:Y:S02]  /*137c0*/  MUFU.EX2 R183, R183 ;  /* 0x000000b700b77308 */ /* 0x000fe40000000800 */
[C---:B------:R-:W-:Y:S01]  /*137d0*/  HMMA.16816.F32 R4, R44.reuse, R34, R4 ;  /* 0x000000222c04723c */ /* 0x040fe20000001804 */
[----:B------:R-:W3:Y:S05]  /*137e0*/  LDSM.16.MT88.4 R32, [R232+0xd800] ;  /* 0x00d80000e820783b */ /* 0x000eea0000004200 */
[C---:B----4-:R-:W-:Y:S01]  /*137f0*/  HMMA.16816.F32 R36, R44.reuse, R40, R36 ;  /* 0x000000282c24723c */ /* 0x050fe20000001824 */
[----:B------:R-:W4:Y:S05]  /*13800*/  MUFU.EX2 R99, R99 ;  /* 0x0000006300637308 */ /* 0x000f2a0000000800 */
[----:B------:R-:W-:Y:S01]  /*13810*/  HMMA.16816.F32 R12, R44, R42, R12 ;  /* 0x0000002a2c0c723c */ /* 0x000fe2000000180c */
[----:B------:R-:W4:Y:S02]  /*13820*/  LDSM.16.MT88.4 R40, [R231+0xd800] ;  /* 0x00d80000e728783b */ /* 0x000f240000004200 */
[----:B------:R-:W-:Y:S03]  /*13830*/  MUFU.EX2 R178, R178 ;  /* 0x000000b200b27308 */ /* 0x000fe60000000800 */
[----:B-----5:R-:W-:Y:S01]  /*13840*/  HMMA.16816.F32 R20, R48, R24, R20 ;  /* 0x000000183014723c */ /* 0x020fe20000001814 */
[----:B------:R-:W-:-:S02]  /*13850*/  F2FP.F16.F32.PACK_AB R44, R181, R191 ;  /* 0x000000bfb52c723e */ /* 0x000fc400000000ff */
[C---:B------:R-:W-:Y:S01]  /*13860*/  F2FP.F16.F32.PACK_AB R45, R101.reuse, R171 ;  /* 0x000000ab652d723e */ /* 0x040fe200000000ff */
[----:B------:R-:W-:Y:S01]  /*13870*/  FADD.FTZ R101, R101, R105 ;  /* 0x0000006965657221 */ /* 0x000fe20000010000 */
[----:B--2---:R-:W-:Y:S01]  /*13880*/  F2FP.F16.F32.PACK_AB R46, R177, R193 ;  /* 0x000000c1b12e723e */ /* 0x004fe200000000ff */
[C---:B------:R-:W-:Y:S01]  /*13890*/  HMMA.16816.F32 R16, R48.reuse, R26, R16 ;  /* 0x0000001a3010723c */ /* 0x040fe20000001810 */
[----:B------:R-:W2:Y:S01]  /*138a0*/  LDSM.16.MT88.4 R24, [R234+0xe000] ;  /* 0x00e00000ea18783b */ /* 0x000ea20000004200 */
[----:B------:R-:W-:Y:S01]  /*138b0*/  F2FP.F16.F32.PACK_AB R47, R95, R170 ;  /* 0x000000aa5f2f723e */ /* 0x000fe200000000ff */
[----:B------:R-:W5:Y:S01]  /*138c0*/  MUFU.EX2 R97, R97 ;  /* 0x0000006100617308 */ /* 0x000f620000000800 */
[----:B------:R-:W-:Y:S01]  /*138d0*/  FADD.FTZ R193, R193, R187 ;  /* 0x000000bbc1c17221 */ /* 0x000fe20000010000 */
[----:B------:R-:W-:Y:S01]  /*138e0*/  FADD.FTZ R101, R170, R101 ;  /* 0x00000065aa657221 */ /* 0x000fe20000010000 */
[----:B-1----:R-:W-:Y:S02]  /*138f0*/  HMMA.16816.F32 R136, R48, R8, R136 ;  /* 0x000000083088723c */ /* 0x002fe40000001888 */
[----:B------:R-:W-:Y:S01]  /*13900*/  FADD.FTZ R193, R177, R193 ;  /* 0x000000c1b1c17221 */ /* 0x000fe20000010000 */
[----:B------:R-:W-:-:S02]  /*13910*/  FADD.FTZ R95, R95, R101 ;  /* 0x000000655f5f7221 */ /* 0x000fc40000010000 */
[----:B------:R-:W-:Y:S01]  /*13920*/  MUFU.EX2 R169, R169 ;  /* 0x000000a900a97308 */ /* 0x000fe20000000800 */
[----:B------:R-:W-:Y:S01]  /*13930*/  HMMA.16816.F32 R132, R48, R10, R132 ;  /* 0x0000000a3084723c */ /* 0x000fe20000001884 */
[----:B------:R-:W1:Y:S01]  /*13940*/  LDSM.16.MT88.4 R8, [R230+0xe000] ;  /* 0x00e00000e608783b */ /* 0x000e620000004200 */
[----:B------:R-:W-:-:S04]  /*13950*/  FADD.FTZ R95, R168, R95 ;  /* 0x0000005fa85f7221 */ /* 0x000fc80000010000 */
[C---:B---3--:R-:W-:Y:S01]  /*13960*/  HMMA.16816.F32 R28, R48.reuse, R32, R28 ;  /* 0x00000020301c723c */ /* 0x048fe2000000181c */
[----:B------:R-:W3:Y:S05]  /*13970*/  MUFU.EX2 R103, R103 ;  /* 0x0000006700677308 */ /* 0x000eea0000000800 */
[C---:B------:R-:W-:Y:S01]  /*13980*/  HMMA.16816.F32 R4, R48.reuse, R34, R4 ;  /* 0x000000223004723c */ /* 0x040fe20000001804 */
[----:B------:R-:W3:Y:S02]  /*13990*/  LDSM.16.MT88.4 R32, [R232+0xe000] ;  /* 0x00e00000e820783b */ /* 0x000ee40000004200 */
[----:B------:R-:W-:Y:S03]  /*139a0*/  MUFU.EX2 R86, R86 ;  /* 0x0000005600567308 */ /* 0x000fe60000000800 */
[C---:B----4-:R-:W-:Y:S05]  /*139b0*/  HMMA.16816.F32 R36, R48.reuse, R40, R36 ;  /* 0x000000283024723c */ /* 0x050fea0000001824 */
[----:B------:R-:W4:Y:S01]  /*139c0*/  MUFU.EX2 R91, R91 ;  /* 0x0000005b005b7308 */ /* 0x000f220000000800 */
[----:B------:R-:W-:Y:S01]  /*139d0*/  HMMA.16816.F32 R12, R48, R42, R12 ;  /* 0x0000002a300c723c */ /* 0x000fe2000000180c */
[----:B------:R-:W4:Y:S05]  /*139e0*/  LDSM.16.MT88.4 R40, [R231+0xe000] ;  /* 0x00e00000e728783b */ /* 0x000f2a0000004200 */
[C---:B--2---:R-:W-:Y:S01]  /*139f0*/  HMMA.16816.F32 R20, R44.reuse, R24, R20 ;  /* 0x000000182c14723c */ /* 0x044fe20000001814 */
[----:B------:R-:W-:Y:S01]  /*13a00*/  F2FP.F16.F32.PACK_AB R48, R99, R183 ;  /* 0x000000b76330723e */ /* 0x000fe200000000ff */
[----:B------:R-:W2:Y:S01]  /*13a10*/  MUFU.EX2 R84, R84 ;  /* 0x0000005400547308 */ /* 0x000ea20000000800 */
[----:B------:R-:W-:Y:S01]  /*13a20*/  F2FP.F16.F32.PACK_AB R49, R93, R168 ;  /* 0x000000a85d31723e */ /* 0x000fe200000000ff */
[----:B------:R-:W-:Y:S01]  /*13a30*/  FADD.FTZ R183, R183, R193 ;  /* 0x000000c1b7b77221 */ /* 0x000fe20000010000 */
[----:B-----5:R-:W-:Y:S01]  /*13a40*/  F2FP.F16.F32.PACK_AB R50, R97, R178 ;  /* 0x000000b26132723e */ /* 0x020fe200000000ff */
[C---:B------:R-:W-:Y:S01]  /*13a50*/  HMMA.16816.F32 R16, R44.reuse, R26, R16 ;  /* 0x0000001a2c10723c */ /* 0x040fe20000001810 */
[----:B------:R-:W5:Y:S01]  /*13a60*/  LDSM.16.MT88.4 R24, [R234+0xe800] ;  /* 0x00e80000ea18783b */ /* 0x000f620000004200 */
[----:B------:R-:W-:Y:S01]  /*13a70*/  F2FP.F16.F32.PACK_AB R51, R89, R88 ;  /* 0x000000585933723e */ /* 0x000fe200000000ff */
[----:B------:R-:W-:Y:S01]  /*13a80*/  FADD.FTZ R183, R99, R183 ;  /* 0x000000b763b77221 */ /* 0x000fe20000010000 */
[----:B------:R-:W-:Y:S01]  /*13a90*/  MUFU.EX2 R83, R83 ;  /* 0x0000005300537308 */ /* 0x000fe20000000800 */
[----:B------:R-:W-:Y:S01]  /*13aa0*/  FADD.FTZ R93, R93, R95 ;  /* 0x0000005f5d5d7221 */ /* 0x000fe20000010000 */
[----:B-1----:R-:W-:Y:S01]  /*13ab0*/  HMMA.16816.F32 R136, R44, R8, R136 ;  /* 0x000000082c88723c */ /* 0x002fe20000001888 */
[----:B------:R-:W-:-:S02]  /*13ac0*/  FADD.FTZ R178, R178, R183 ;  /* 0x000000b7b2b27221 */ /* 0x000fc40000010000 */
[----:B------:R-:W-:Y:S02]  /*13ad0*/  FADD.FTZ R93, R88, R93 ;  /* 0x0000005d585d7221 */ /* 0x000fe40000010000 */
[----:B------:R-:W-:Y:S01]  /*13ae0*/  FADD.FTZ R178, R97, R178 ;  /* 0x000000b261b27221 */ /* 0x000fe20000010000 */
[----:B------:R-:W-:Y:S01]  /*13af0*/  HMMA.16816.F32 R132, R44, R10, R132 ;  /* 0x0000000a2c84723c */ /* 0x000fe20000001884 */
[----:B------:R-:W1:Y:S01]  /*13b00*/  LDSM.16.MT88.4 R8, [R230+0xe800] ;  /* 0x00e80000e608783b */ /* 0x000e620000004200 */
[----:B------:R-:W-:Y:S01]  /*13b10*/  MUFU.EX2 R76, R76 ;  /* 0x0000004c004c7308 */ /* 0x000fe20000000800 */
[----:B------:R-:W-:-:S03]  /*13b20*/  FADD.FTZ R89, R89, R93 ;  /* 0x0000005d59597221 */ /* 0x000fc60000010000 */
[----:B---3--:R-:W-:Y:S01]  /*13b30*/  HMMA.16816.F32 R28, R44, R32, R28 ;  /* 0x000000202c1c723c */ /* 0x008fe2000000181c */
[----:B------:R-:W-:-:S03]  /*13b40*/  FADD.FTZ R89, R82, R89 ;  /* 0x0000005952597221 */ /* 0x000fc60000010000 */
[----:B------:R-:W-:Y:S01]  /*13b50*/  MUFU.EX2 R81, R81 ;  /* 0x0000005100517308 */ /* 0x000fe20000000800 */
[----:B------:R-:W-:Y:S01]  /*13b60*/  FADD.FTZ R89, R85, R89 ;  /* 0x0000005955597221 */ /* 0x000fe20000010000 */
[C---:B------:R-:W-:Y:S01]  /*13b70*/  HMMA.16816.F32 R4, R44.reuse, R34, R4 ;  /* 0x000000222c04723c */ /* 0x040fe20000001804 */
[----:B------:R-:W3:Y:S05]  /*13b80*/  LDSM.16.MT88.4 R32, [R232+0xe800] ;  /* 0x00e80000e820783b */ /* 0x000eea0000004200 */
[C---:B----4-:R-:W-:Y:S01]  /*13b90*/  HMMA.16816.F32 R36, R44.reuse, R40, R36 ;  /* 0x000000282c24723c */ /* 0x050fe20000001824 */
[----:B------:R-:W-:Y:S05]  /*13ba0*/  MUFU.EX2 R77, R77 ;  /* 0x0000004d004d7308 */ /* 0x000fea0000000800 */
[----:B------:R-:W-:Y:S01]  /*13bb0*/  HMMA.16816.F32 R12, R44, R42, R12 ;  /* 0x0000002a2c0c723c */ /* 0x000fe2000000180c */
[----:B------:R-:W4:Y:S02]  /*13bc0*/  LDSM.16.MT88.4 R40, [R231+0xe800] ;  /* 0x00e80000e728783b */ /* 0x000f240000004200 */
[----:B------:R-:W-:Y:S03]  /*13bd0*/  MUFU.EX2 R72, R72 ;  /* 0x0000004800487308 */ /* 0x000fe60000000800 */
[----:B-----5:R-:W-:Y:S01]  /*13be0*/  HMMA.16816.F32 R20, R48, R24, R20 ;  /* 0x000000183014723c */ /* 0x020fe20000001814 */
[----:B------:R-:W-:Y:S01]  /*13bf0*/  F2FP.F16.F32.PACK_AB R44, R103, R169 ;  /* 0x000000a9672c723e */ /* 0x000fe200000000ff */
[----:B------:R-:W-:Y:S01]  /*13c00*/  FADD.FTZ R169, R169, R178 ;  /* 0x000000b2a9a97221 */ /* 0x000fe20000010000 */
[----:B------:R-:W-:-:S02]  /*13c10*/  F2FP.F16.F32.PACK_AB R45, R85, R82 ;  /* 0x00000052552d723e */ /* 0x000fc400000000ff */
[----:B------:R-:W-:Y:S01]  /*13c20*/  F2FP.F16.F32.PACK_AB R46, R91, R86 ;  /* 0x000000565b2e723e */ /* 0x000fe200000000ff */
[C---:B------:R-:W-:Y:S01]  /*13c30*/  HMMA.16816.F32 R16, R48.reuse, R26, R16 ;  /* 0x0000001a3010723c */ /* 0x040fe20000001810 */
[----:B------:R-:W5:Y:S01]  /*13c40*/  LDSM.16.MT88.4 R24, [R234+0xf000] ;  /* 0x00f00000ea18783b */ /* 0x000f620000004200 */
[----:B------:R-:W-:Y:S01]  /*13c50*/  F2FP.F16.F32.PACK_AB R47, R79, R80 ;  /* 0x000000504f2f723e */ /* 0x000fe200000000ff */
[----:B------:R-:W-:Y:S01]  /*13c60*/  MUFU.EX2 R73, R73 ;  /* 0x0000004900497308 */ /* 0x000fe20000000800 */
        /* <DEDUP_REMOVED lines=8> */
[----:B------:R-:W-:Y:S01]  /*13cf0*/  FADD.FTZ R91, R91, R169 ;  /* 0x000000a95b5b7221 */ /* 0x000fe20000010000 */
[----:B------:R-:W-:-:S03]  /*13d00*/  FADD.FTZ R80, R74, R80 ;  /* 0x000000504a507221 */ /* 0x000fc60000010000 */
[----:B---3--:R-:W-:Y:S01]  /*13d10*/  HMMA.16816.F32 R28, R48, R32, R28 ;  /* 0x00000020301c723c */ /* 0x008fe2000000181c */
[----:B------:R-:W3:Y:S01]  /*13d20*/  MUFU.EX2 R87, R87 ;  /* 0x0000005700577308 */ /* 0x000ee20000000800 */
[----:B--2---:R-:W-:-:S04]  /*13d30*/  FADD.FTZ R91, R84, R91 ;  /* 0x0000005b545b7221 */ /* 0x004fc80000010000 */
[C---:B------:R-:W-:Y:S01]  /*13d40*/  HMMA.16816.F32 R4, R48.reuse, R34, R4 ;  /* 0x000000223004723c */ /* 0x040fe20000001804 */
[----:B------:R-:W2:Y:S02]  /*13d50*/  LDSM.16.MT88.4 R32, [R232+0xf000] ;  /* 0x00f00000e820783b */ /* 0x000ea40000004200 */
[----:B------:R-:W-:Y:S03]  /*13d60*/  MUFU.EX2 R78, R78 ;  /* 0x0000004e004e7308 */ /* 0x000fe60000000800 */
[C---:B----4-:R-:W-:Y:S05]  /*13d70*/  HMMA.16816.F32 R36, R48.reuse, R40, R36 ;  /* 0x000000283024723c */ /* 0x050fea0000001824 */
[----:B------:R-:W4:Y:S01]  /*13d80*/  MUFU.EX2 R75, R75 ;  /* 0x0000004b004b7308 */ /* 0x000f220000000800 */
[----:B------:R-:W-:Y:S01]  /*13d90*/  HMMA.16816.F32 R12, R48, R42, R12 ;  /* 0x0000002a300c723c */ /* 0x000fe2000000180c */
[----:B------:R-:W2:Y:S05]  /*13da0*/  LDSM.16.MT88.4 R40, [R231+0xf000] ;  /* 0x00f00000e728783b */ /* 0x000eaa0000004200 */
[----:B-----5:R-:W-:Y:S01]  /*13db0*/  HMMA.16816.F32 R20, R44, R24, R20 ;  /* 0x000000182c14723c */ /* 0x020fe20000001814 */
[----:B------:R-:W-:Y:S01]  /*13dc0*/  MUFU.EX2 R68, R68 ;  /* 0x0000004400447308 */ /* 0x000fe20000000800 */
[----:B---3--:R-:W-:-:S04]  /*13dd0*/  F2FP.F16.F32.PACK_AB R48, R87, R90 ;  /* 0x0000005a5730723e */ /* 0x008fc800000000ff */
[C---:B------:R-:W-:Y:S01]  /*13de0*/  HMMA.16816.F32 R16, R44.reuse, R26, R16 ;  /* 0x0000001a2c10723c */ /* 0x040fe20000001810 */
[----:B------:R-:W3:Y:S02]  /*13df0*/  LDSM.16.MT88.4 R24, [R234+0xf800] ;  /* 0x00f80000ea18783b */ /* 0x000ee40000004200 */
[----:B------:R-:W5:Y:S01]  /*13e00*/  MUFU.EX2 R69, R69 ;  /* 0x0000004500457308 */ /* 0x000f620000000800 */
[----:B----4-:R-:W-:Y:S02]  /*13e10*/  F2FP.F16.F32.PACK_AB R50, R75, R78 ;  /* 0x0000004e4b32723e */ /* 0x010fe400000000ff */
[C---:B-1----:R-:W-:Y:S05]  /*13e20*/  HMMA.16816.F32 R136, R44.reuse, R8, R136 ;  /* 0x000000082c88723c */ /* 0x042fea0000001888 */
[----:B------:R-:W-:Y:S01]  /*13e30*/  MUFU.EX2 R60, R60 ;  /* 0x0000003c003c7308 */ /* 0x000fe20000000800 */
[C---:B------:R-:W-:Y:S01]  /*13e40*/  HMMA.16816.F32 R132, R44.reuse, R10, R132 ;  /* 0x0000000a2c84723c */ /* 0x040fe20000001884 */
[----:B------:R-:W1:Y:S05]  /*13e50*/  LDSM.16.MT88.4 R8, [R230+0xf800] ;  /* 0x00f80000e608783b */ /* 0x000e6a0000004200 */
[----:B--2---:R-:W-:Y:S01]  /*13e60*/  HMMA.16816.F32 R28, R44, R32, R28 ;  /* 0x000000202c1c723c */ /* 0x004fe2000000181c */
[----:B------:R-:W2:Y:S01]  /*13e70*/  MUFU.EX2 R63, R63 ;  /* 0x0000003f003f7308 */ /* 0x000ea20000000800 */
[----:B-----5:R-:W-:-:S04]  /*13e80*/  F2FP.F16.F32.PACK_AB R49, R69, R68 ;  /* 0x000000444531723e */ /* 0x020fc800000000ff */
[C---:B------:R-:W-:Y:S01]  /*13e90*/  HMMA.16816.F32 R4, R44.reuse, R34, R4 ;  /* 0x000000222c04723c */ /* 0x040fe20000001804 */
[----:B------:R-:W4:Y:S02]  /*13ea0*/  LDSM.16.MT88.4 R32, [R232+0xf800] ;  /* 0x00f80000e820783b */ /* 0x000f240000004200 */
[----:B------:R-:W5:Y:S03]  /*13eb0*/  MUFU.EX2 R62, R62 ;  /* 0x0000003e003e7308 */ /* 0x000f660000000800 */
[C---:B------:R-:W-:Y:S05]  /*13ec0*/  HMMA.16816.F32 R36, R44.reuse, R40, R36 ;  /* 0x000000282c24723c */ /* 0x040fea0000001824 */
[----:B------:R-:W-:Y:S01]  /*13ed0*/  MUFU.EX2 R65, R65 ;  /* 0x0000004100417308 */ /* 0x000fe20000000800 */
[----:B------:R-:W-:Y:S01]  /*13ee0*/  HMMA.16816.F32 R12, R44, R42, R12 ;  /* 0x0000002a2c0c723c */ /* 0x000fe2000000180c */
[----:B------:R-:W5:Y:S01]  /*13ef0*/  LDSM.16.MT88.4 R40, [R231+0xf800] ;  /* 0x00f80000e728783b */ /* 0x000f620000004200 */
[----:B--2---:R-:W-:-:S05]  /*13f00*/  F2FP.F16.F32.PACK_AB R51, R63, R60 ;  /* 0x0000003c3f33723e */ /* 0x004fca00000000ff */
[----:B------:R-:W-:Y:S01]  /*13f10*/  F2FP.F16.F32.PACK_AB R44, R83, R84 ;  /* 0x00000054532c723e */ /* 0x000fe200000000ff */
[----:B------:R-:W2:Y:S01]  /*13f20*/  MUFU.EX2 R58, R58 ;  /* 0x0000003a003a7308 */ /* 0x000ea20000000800 */
[----:B------:R-:W-:Y:S01]  /*13f30*/  F2FP.F16.F32.PACK_AB R45, R77, R74 ;  /* 0x0000004a4d2d723e */ /* 0x000fe200000000ff */
[----:B------:R-:W-:Y:S01]  /*13f40*/  FADD.FTZ R83, R83, R91 ;  /* 0x0000005b53537221 */ /* 0x000fe20000010000 */
[----:B------:R-:W-:Y:S01]  /*13f50*/  F2FP.F16.F32.PACK_AB R46, R81, R76 ;  /* 0x0000004c512e723e */ /* 0x000fe200000000ff */
[----:B------:R-:W-:Y:S01]  /*13f60*/  FADD.FTZ R77, R77, R80 ;  /* 0x000000504d4d7221 */ /* 0x000fe20000010000 */
[----:B------:R-:W-:Y:S01]  /*13f70*/  F2FP.F16.F32.PACK_AB R47, R73, R72 ;  /* 0x00000048492f723e */ /* 0x000fe200000000ff */
[----:B------:R-:W-:Y:S02]  /*13f80*/  FADD.FTZ R83, R76, R83 ;  /* 0x000000534c537221 */ /* 0x000fe40000010000 */
[----:B------:R-:W-:Y:S01]  /*13f90*/  MUFU.EX2 R61, R61 ;  /* 0x0000003d003d7308 */ /* 0x000fe20000000800 */
[----:B------:R-:W-:Y:S01]  /*13fa0*/  FADD.FTZ R77, R72, R77 ;  /* 0x0000004d484d7221 */ /* 0x000fe20000010000 */
[----:B------:R-:W-:-:S02]  /*13fb0*/  FADD.FTZ R81, R81, R83 ;  /* 0x0000005351517221 */ /* 0x000fc40000010000 */
[C---:B---3--:R-:W-:Y:S01]  /*13fc0*/  HMMA.16816.F32 R20, R44.reuse, R24, R20 ;  /* 0x000000182c14723c */ /* 0x048fe20000001814 */
[----:B------:R-:W-:Y:S01]  /*13fd0*/  FADD.FTZ R73, R73, R77 ;  /* 0x0000004d49497221 */ /* 0x000fe20000010000 */
[----:B------:R-:W-:Y:S02]  /*13fe0*/  FADD.FTZ R81, R90, R81 ;  /* 0x000000515a517221 */ /* 0x000fe40000010000 */
[----:B------:R-:W-:Y:S01]  /*13ff0*/  MUFU.EX2 R56, R56 ;  /* 0x0000003800387308 */ /* 0x000fe20000000800 */
[----:B------:R-:W-:Y:S01]  /*14000*/  FADD.FTZ R73, R68, R73 ;  /* 0x0000004944497221 */ /* 0x000fe20000010000 */
[----:B------:R-:W-:Y:S01]  /*14010*/  HMMA.16816.F32 R16, R44, R26, R16 ;  /* 0x0000001a2c10723c */ /* 0x000fe20000001810 */
[----:B------:R-:W3:Y:S01]  /*14020*/  LDSM.16.MT88.4 R24, [R234+0x10000] ;  /* 0x01000000ea18783b */ /* 0x000ee20000004200 */
[----:B------:R-:W-:Y:S01]  /*14030*/  FADD.FTZ R87, R87, R81 ;  /* 0x0000005157577221 */ /* 0x000fe20000010000 */
[----:B------:R-:W-:-:S03]  /*14040*/  FADD.FTZ R69, R69, R73 ;  /* 0x0000004945457221 */ /* 0x000fc60000010000 */
[----:B-1----:R-:W-:Y:S01]  /*14050*/  HMMA.16816.F32 R136, R44, R8, R136 ;  /* 0x000000082c88723c */ /* 0x002fe20000001888 */
[----:B------:R-:W-:Y:S01]  /*14060*/  MUFU.EX2 R57, R57 ;  /* 0x0000003900397308 */ /* 0x000fe20000000800 */
[----:B------:R-:W-:Y:S01]  /*14070*/  FADD.FTZ R87, R78, R87 ;  /* 0x000000574e577221 */ /* 0x000fe20000010000 */
[----:B------:R-:W-:-:S03]  /*14080*/  FADD.FTZ R69, R60, R69 ;  /* 0x000000453c457221 */ /* 0x000fc60000010000 */
[C---:B------:R-:W-:Y:S01]  /*14090*/  HMMA.16816.F32 R132, R44.reuse, R10, R132 ;  /* 0x0000000a2c84723c */ /* 0x040fe20000001884 */
[----:B------:R-:W-:Y:S01]  /*140a0*/  FFMA.FTZ R8, R66, UR4, -R125 ;  /* 0x0000000442087c23 */ /* 0x000fe2000801087d */
[----:B------:R-:W-:Y:S01]  /*140b0*/  FADD.FTZ R75, R75, R87 ;  /* 0x000000574b4b7221 */ /* 0x000fe20000010000 */
[----:B------:R-:W1:Y:S01]  /*140c0*/  MUFU.EX2 R66, R67 ;  /* 0x0000004300427308 */ /* 0x000e620000000800 */
[----:B------:R-:W-:Y:S02]  /*140d0*/  FADD.FTZ R63, R63, R69 ;  /* 0x000000453f3f7221 */ /* 0x000fe40000010000 */
[----:B----4-:R-:W-:Y:S01]  /*140e0*/  HMMA.16816.F32 R28, R44, R32, R28 ;  /* 0x000000202c1c723c */ /* 0x010fe2000000181c */
[----:B-----5:R-:W-:Y:S01]  /*140f0*/  FADD.FTZ R75, R62, R75 ;  /* 0x0000004b3e4b7221 */ /* 0x020fe20000010000 */
[----:B--2---:R-:W-:-:S03]  /*14100*/  FADD.FTZ R63, R58, R63 ;  /* 0x0000003f3a3f7221 */ /* 0x004fc60000010000 */
[----:B------:R2:W4:Y:S01]  /*14110*/  MUFU.EX2 R2, R8 ;  /* 0x0000000800027308 */ /* 0x0005220000000800 */
[C---:B------:R-:W-:Y:S01]  /*14120*/  HMMA.16816.F32 R4, R44.reuse, R34, R4 ;  /* 0x000000222c04723c */ /* 0x040fe20000001804 */
[----:B------:R-:W5:Y:S05]  /*14130*/  LDSM.16.MT88.4 R32, [R232+0x10000] ;  /* 0x01000000e820783b */ /* 0x000f6a0000004200 */
[C---:B------:R-:W-:Y:S01]  /*14140*/  HMMA.16816.F32 R36, R44.reuse, R40, R36 ;  /* 0x000000282c24723c */ /* 0x040fe20000001824 */
[----:B------:R1:W-:Y:S05]  /*14150*/  MUFU.EX2 R0, R52 ;  /* 0x0000003400007308 */ /* 0x0003ea0000000800 */
[----:B------:R-:W-:Y:S01]  /*14160*/  HMMA.16816.F32 R12, R44, R42, R12 ;  /* 0x0000002a2c0c723c */ /* 0x000fe2000000180c */
[----:B------:R-:W4:Y:S02]  /*14170*/  LDSM.16.MT88.4 R40, [R231+0x10000] ;  /* 0x01000000e728783b */ /* 0x000f240000004200 */
[----:B------:R-:W-:Y:S02]  /*14180*/  MUFU.EX2 R54, R54 ;  /* 0x0000003600367308 */ /* 0x000fe40000000800 */
[----:B--2---:R-:W2:Y:S01]  /*14190*/  LDSM.16.MT88.4 R8, [R230+0x10000] ;  /* 0x01000000e608783b */ /* 0x004ea20000004200 */
[C---:B---3--:R-:W-:Y:S03]  /*141a0*/  HMMA.16816.F32 R20, R48.reuse, R24, R20 ;  /* 0x000000183014723c */ /* 0x048fe60000001814 */
[----:B------:R-:W-:Y:S02]  /*141b0*/  LDSM.16.MT88.4 R44, [R230+0x10800] ;  /* 0x01080000e62c783b */ /* 0x000fe40000004200 */
[----:B------:R-:W-:Y:S01]  /*141c0*/  MUFU.EX2 R53, R53 ;  /* 0x0000003500357308 */ /* 0x000fe20000000800 */
[----:B------:R-:W-:Y:S01]  /*141d0*/  HMMA.16816.F32 R16, R48, R26, R16 ;  /* 0x0000001a3010723c */ /* 0x000fe20000001810 */
[----:B------:R-:W3:Y:S01]  /*141e0*/  LDSM.16.MT88.4 R24, [R234+0x10800] ;  /* 0x01080000ea18783b */ /* 0x000ee20000004200 */
[----:B-1----:R-:W-:Y:S01]  /*141f0*/  FFMA.FTZ R52, R55, UR4, -R104 ;  /* 0x0000000437347c23 */ /* 0x002fe20008010868 */
[----:B------:R-:W-:-:S04]  /*14200*/  FFMA.FTZ R55, R96, UR4, -R125 ;  /* 0x0000000460377c23 */ /* 0x000fc8000801087d */
[----:B------:R-:W-:Y:S08]  /*14210*/  MUFU.EX2 R59, R59 ;  /* 0x0000003b003b7308 */ /* 0x000ff00000000800 */
[----:B------:R-:W-:Y:S01]  /*14220*/  MUFU.EX2 R52, R52 ;  /* 0x0000003400347308 */ /* 0x000fe20000000800 */
[C---:B-----5:R-:W-:Y:S06]  /*14230*/  HMMA.16816.F32 R28, R48.reuse, R32, R28 ;  /* 0x00000020301c723c */ /* 0x060fec000000181c */
[C---:B------:R-:W-:Y:S01]  /*14240*/  HMMA.16816.F32 R4, R48.reuse, R34, R4 ;  /* 0x000000223004723c */ /* 0x040fe20000001804 */
[----:B------:R-:W1:Y:S01]  /*14250*/  LDSM.16.MT88.4 R32, [R232+0x10800] ;  /* 0x01080000e820783b */ /* 0x000e620000004200 */
[----:B------:R-:W-:Y:S04]  /*14260*/  MUFU.EX2 R55, R55 ;  /* 0x0000003700377308 */ /* 0x000fe80000000800 */
[C---:B----4-:R-:W-:Y:S04]  /*14270*/  HMMA.16816.F32 R36, R48.reuse, R40, R36 ;  /* 0x000000283024723c */ /* 0x050fe80000001824 */
[----:B------:R-:W-:Y:S02]  /*14280*/  MUFU.EX2 R252, R252 ;  /* 0x000000fc00fc7308 */ /* 0x000fe40000000800 */
[----:B--2---:R-:W-:Y:S01]  /*14290*/  HMMA.16816.F32 R136, R48, R8, R136 ;  /* 0x000000083088723c */ /* 0x004fe20000001888 */
[C---:B------:R-:W-:Y:S01]  /*142a0*/  F2FP.F16.F32.PACK_AB R40, R66.reuse, R62 ;  /* 0x0000003e4228723e */ /* 0x040fe200000000ff */
[----:B------:R-:W-:Y:S01]  /*142b0*/  FADD.FTZ R66, R66, R75 ;  /* 0x0000004b42427221 */ /* 0x000fe20000010000 */
[C---:B------:R-:W-:Y:S01]  /*142c0*/  F2FP.F16.F32.PACK_AB R41, R61.reuse, R58 ;  /* 0x0000003a3d29723e */ /* 0x040fe200000000ff */
[----:B------:R-:W-:-:S02]  /*142d0*/  FADD.FTZ R61, R61, R63 ;  /* 0x0000003f3d3d7221 */ /* 0x000fc40000010000 */
[C---:B------:R-:W-:Y:S01]  /*142e0*/  HMMA.16816.F32 R132, R48.reuse, R10, R132 ;  /* 0x0000000a3084723c */ /* 0x040fe20000001884 */
[----:B------:R-:W2:Y:S01]  /*142f0*/  LDSM.16.MT88.4 R8, [R231+0x10800] ;  /* 0x01080000e708783b */ /* 0x000ea20000004200 */
[----:B------:R-:W-:Y:S01]  /*14300*/  MUFU.EX2 R3, R3 ;  /* 0x0000000300037308 */ /* 0x000fe20000000800 */
[----:B------:R-:W-:Y:S01]  /*14310*/  FADD.FTZ R66, R2, R66 ;  /* 0x0000004202427221 */ /* 0x000fe20000010000 */
[----:B------:R-:W-:Y:S02]  /*14320*/  FADD.FTZ R61, R56, R61 ;  /* 0x0000003d383d7221 */ /* 0x000fe40000010000 */
[----:B------:R-:W-:Y:S04]  /*14330*/  HMMA.16816.F32 R12, R48, R42, R12 ;  /* 0x0000002a300c723c */ /* 0x000fe8000000180c */
[----:B------:R-:W-:Y:S03]  /*14340*/  MUFU.EX2 R251, R251 ;  /* 0x000000fb00fb7308 */ /* 0x000fe60000000800 */
[----:B------:R-:W-:Y:S01]  /*14350*/  F2FP.F16.F32.PACK_AB R42, R65, R2 ;  /* 0x00000002412a723e */ /* 0x000fe200000000ff */
[--C-:B------:R-:W-:Y:S01]  /*14360*/  FFMA.FTZ R48, R64, UR4, -R125.reuse ;  /* 0x0000000440307c23 */ /* 0x100fe2000801087d */
[----:B------:R-:W-:Y:S01]  /*14370*/  F2FP.F16.F32.PACK_AB R43, R57, R56 ;  /* 0x00000038392b723e */ /* 0x000fe200000000ff */
[--C-:B------:R-:W-:Y:S01]  /*14380*/  FFMA.FTZ R49, R71, UR4, -R125.reuse ;  /* 0x0000000447317c23 */ /* 0x100fe2000801087d */
[----:B------:R-:W-:Y:S01]  /*14390*/  FFMA.FTZ R50, R107, UR4, -R125 ;  /* 0x000000046b327c23 */ /* 0x000fe2000801087d */
[----:B------:R-:W-:Y:S01]  /*143a0*/  FFMA.FTZ R51, R70, UR4, -R104 ;  /* 0x0000000446337c23 */ /* 0x000fe20008010868 */
[----:B------:R-:W-:Y:S01]  /*143b0*/  FADD.FTZ R65, R65, R66 ;  /* 0x0000004241417221 */ /* 0x000fe20000010000 */
[----:B------:R-:W4:Y:S01]  /*143c0*/  MUFU.EX2 R48, R48 ;  /* 0x0000003000307308 */ /* 0x000f220000000800 */
[----:B------:R-:W-:Y:S01]  /*143d0*/  FADD.FTZ R57, R57, R61 ;  /* 0x0000003d39397221 */ /* 0x000fe20000010000 */
[----:B---3--:R-:W-:Y:S01]  /*143e0*/  HMMA.16816.F32 R20, R40, R24, R20 ;  /* 0x000000182814723c */ /* 0x008fe20000001814 */
[----:B------:R-:W-:-:S05]  /*143f0*/  MOV R2, R127 ;  /* 0x0000007f00027202 */ /* 0x000fca0000000f00 */
[C---:B------:R-:W-:Y:S01]  /*14400*/  HMMA.16816.F32 R16, R40.reuse, R26, R16 ;  /* 0x0000001a2810723c */ /* 0x040fe20000001810 */
[----:B------:R-:W3:Y:S01]  /*14410*/  LDSM.16.MT88.4 R24, [R234+0x11000] ;  /* 0x01100000ea18783b */ /* 0x000ee20000004200 */
[----:B------:R-:W-:Y:S04]  /*14420*/  MUFU.EX2 R49, R49 ;  /* 0x0000003100317308 */ /* 0x000fe80000000800 */
[----:B-1----:R-:W-:Y:S01]  /*14430*/  HMMA.16816.F32 R28, R40, R32, R28 ;  /* 0x00000020281c723c */ /* 0x002fe2000000181c */
[----:B----4-:R-:W-:-:S03]  /*14440*/  FADD.FTZ R65, R48, R65 ;  /* 0x0000004130417221 */ /* 0x010fc60000010000 */
[----:B------:R-:W-:Y:S02]  /*14450*/  MUFU.EX2 R50, R50 ;  /* 0x0000003200327308 */ /* 0x000fe40000000800 */
[C---:B------:R-:W-:Y:S01]  /*14460*/  HMMA.16816.F32 R4, R40.reuse, R34, R4 ;  /* 0x000000222804723c */ /* 0x040fe20000001804 */
[----:B------:R-:W-:Y:S05]  /*14470*/  LDSM.16.MT88.4 R32, [R231+0x11000] ;  /* 0x01100000e720783b */ /* 0x000fea0000004200 */
[----:B------:R-:W1:Y:S01]  /*14480*/  MUFU.EX2 R51, R51 ;  /* 0x0000003300337308 */ /* 0x000e620000000800 */
[C---:B--2---:R-:W-:Y:S06]  /*14490*/  HMMA.16816.F32 R36, R40.reuse, R8, R36 ;  /* 0x000000082824723c */ /* 0x044fec0000001824 */
[C---:B------:R-:W-:Y:S01]  /*144a0*/  HMMA.16816.F32 R12, R40.reuse, R10, R12 ;  /* 0x0000000a280c723c */ /* 0x040fe2000000180c */
[----:B------:R-:W2:Y:S05]  /*144b0*/  LDSM.16.MT88.4 R8, [R232+0x11000] ;  /* 0x01100000e808783b */ /* 0x000eaa0000004200 */
[----:B------:R-:W-:Y:S01]  /*144c0*/  HMMA.16816.F32 R136, R40, R44, R136 ;  /* 0x0000002c2888723c */ /* 0x000fe20000001888 */
[----:B-1----:R-:W-:-:S05]  /*144d0*/  FADD.FTZ R57, R51, R57 ;  /* 0x0000003933397221 */ /* 0x002fca0000010000 */
[----:B------:R-:W-:Y:S01]  /*144e0*/  HMMA.16816.F32 R132, R40, R46, R132 ;  /* 0x0000002e2884723c */ /* 0x000fe20000001884 */
[----:B------:R-:W1:Y:S06]  /*144f0*/  LDSM.16.MT88.4 R44, [R230+0x11000] ;  /* 0x01100000e62c783b */ /* 0x000e6c0000004200 */
[C---:B------:R-:W-:Y:S01]  /*14500*/  F2FP.F16.F32.PACK_AB R40, R49.reuse, R48 ;  /* 0x000000303128723e */ /* 0x040fe200000000ff */
[----:B------:R-:W-:Y:S01]  /*14510*/  FADD.FTZ R49, R49, R65 ;  /* 0x0000004131317221 */ /* 0x000fe20000010000 */
[C---:B------:R-:W-:Y:S01]  /*14520*/  F2FP.F16.F32.PACK_AB R41, R52.reuse, R51 ;  /* 0x000000333429723e */ /* 0x040fe200000000ff */
[----:B------:R-:W-:Y:S01]  /*14530*/  FADD.FTZ R52, R52, R57 ;  /* 0x0000003934347221 */ /* 0x000fe20000010000 */
[----:B------:R-:W-:Y:S01]  /*14540*/  F2FP.F16.F32.PACK_AB R42, R50, R0 ;  /* 0x00000000322a723e */ /* 0x000fe200000000ff */
[----:B------:R-:W-:Y:S01]  /*14550*/  FADD.FTZ R49, R0, R49 ;  /* 0x0000003100317221 */ /* 0x000fe20000010000 */
[----:B------:R-:W-:Y:S01]  /*14560*/  F2FP.F16.F32.PACK_AB R43, R53, R54 ;  /* 0x00000036352b723e */ /* 0x000fe200000000ff */
[----:B------:R-:W-:Y:S01]  /*14570*/  FADD.FTZ R52, R54, R52 ;  /* 0x0000003436347221 */ /* 0x000fe20000010000 */
[----:B------:R-:W-:Y:S01]  /*14580*/  MOV R0, R126 ;  /* 0x0000007e00007202 */ /* 0x000fe20000000f00 */
[----:B------:R-:W-:-:S02]  /*14590*/  FADD.FTZ R50, R50, R49 ;  /* 0x0000003132327221 */ /* 0x000fc40000010000 */
[----:B------:R-:W-:Y:S02]  /*145a0*/  FADD.FTZ R53, R53, R52 ;  /* 0x0000003435357221 */ /* 0x000fe40000010000 */
[----:B---3--:R-:W-:Y:S01]  /*145b0*/  HMMA.16816.F32 R20, R40, R24, R20 ;  /* 0x000000182814723c */ /* 0x008fe20000001814 */
[----:B------:R-:W3:Y:S01]  /*145c0*/  MUFU.EX2 R24, R94 ;  /* 0x0000005e00187308 */ /* 0x000ee20000000800 */
[----:B------:R-:W-:-:S04]  /*145d0*/  FADD.FTZ R50, R55, R50 ;  /* 0x0000003237327221 */ /* 0x000fc80000010000 */
[----:B------:R-:W-:Y:S01]  /*145e0*/  HMMA.16816.F32 R16, R40, R26, R16 ;  /* 0x0000001a2810723c */ /* 0x000fe20000001810 */
[----:B------:R-:W-:Y:S01]  /*145f0*/  FFMA.FTZ R25, R92, UR4, -R104 ;  /* 0x000000045c197c23 */ /* 0x000fe20008010868 */
[----:B------:R-:W-:-:S04]  /*14600*/  FADD.FTZ R50, R59, R50 ;  /* 0x000000323b327221 */ /* 0x000fc80000010000 */
[C---:B--2---:R-:W-:Y:S01]  /*14610*/  HMMA.16816.F32 R28, R40.reuse, R8, R28 ;  /* 0x00000008281c723c */ /* 0x044fe2000000181c */
[----:B------:R-:W-:Y:S01]  /*14620*/  FFMA.FTZ R26, R109, UR4, -R104 ;  /* 0x000000046d1a7c23 */ /* 0x000fe20008010868 */
[----:B------:R-:W2:Y:S04]  /*14630*/  MUFU.EX2 R25, R25 ;  /* 0x0000001900197308 */ /* 0x000ea80000000800 */
[C---:B------:R-:W-:Y:S01]  /*14640*/  HMMA.16816.F32 R4, R40.reuse, R10, R4 ;  /* 0x0000000a2804723c */ /* 0x040fe20000001804 */
[----:B------:R-:W-:Y:S01]  /*14650*/  F2FP.F16.F32.PACK_AB R8, R59, R55 ;  /* 0x000000373b08723e */ /* 0x000fe200000000ff */
[----:B---3--:R-:W-:Y:S02]  /*14660*/  FADD.FTZ R50, R24, R50 ;  /* 0x0000003218327221 */ /* 0x008fe40000010000 */
[----:B------:R-:W3:Y:S02]  /*14670*/  MUFU.EX2 R26, R26 ;  /* 0x0000001a001a7308 */ /* 0x000ee40000000800 */
[----:B------:R-:W-:Y:S01]  /*14680*/  HMMA.16816.F32 R36, R40, R32, R36 ;  /* 0x000000202824723c */ /* 0x000fe20000001824 */
[C---:B------:R-:W-:Y:S01]  /*14690*/  F2FP.F16.F32.PACK_AB R10, R252.reuse, R24 ;  /* 0x00000018fc0a723e */ /* 0x040fe200000000ff */
[----:B------:R-:W-:Y:S01]  /*146a0*/  FADD.FTZ R252, R252, R50 ;  /* 0x00000032fcfc7221 */ /* 0x000fe20000010000 */
[----:B------:R-:W-:-:S03]  /*146b0*/  F2FP.F16.F32.PACK_AB R11, R251, R3 ;  /* 0x00000003fb0b723e */ /* 0x000fc600000000ff */
[----:B------:R-:W-:Y:S01]  /*146c0*/  HMMA.16816.F32 R12, R40, R34, R12 ;  /* 0x00000022280c723c */ /* 0x000fe2000000180c */
[----:B--2---:R-:W-:-:S05]  /*146d0*/  FADD.FTZ R53, R25, R53 ;  /* 0x0000003519357221 */ /* 0x004fca0000010000 */
[----:B-1----:R-:W-:Y:S01]  /*146e0*/  HMMA.16816.F32 R136, R40, R44, R136 ;  /* 0x0000002c2888723c */ /* 0x002fe20000001888 */
[C---:B---3--:R-:W-:Y:S01]  /*146f0*/  F2FP.F16.F32.PACK_AB R9, R26.reuse, R25 ;  /* 0x000000191a09723e */ /* 0x048fe200000000ff */
[----:B------:R-:W-:-:S04]  /*14700*/  FADD.FTZ R53, R26, R53 ;  /* 0x000000351a357221 */ /* 0x000fc80000010000 */
[----:B------:R-:W-:Y:S01]  /*14710*/  HMMA.16816.F32 R132, R40, R46, R132 ;  /* 0x0000002e2884723c */ /* 0x000fe20000001884 */
[----:B------:R-:W-:-:S05]  /*14720*/  FADD.FTZ R53, R3, R53 ;  /* 0x0000003503357221 */ /* 0x000fca0000010000 */
[----:B------:R-:W-:Y:S01]  /*14730*/  HMMA.16816.F32 R160, R8, R156, R20 ;  /* 0x0000009c08a0723c */ /* 0x000fe20000001814 */
[----:B------:R-:W-:-:S05]  /*14740*/  FADD.FTZ R251, R251, R53 ;  /* 0x00000035fbfb7221 */ /* 0x000fca0000010000 */
[C---:B------:R-:W-:Y:S01]  /*14750*/  HMMA.16816.F32 R156, R8.reuse, R158, R16 ;  /* 0x0000009e089c723c */ /* 0x040fe20000001810 */
[----:B------:R-:W1:Y:S05]  /*14760*/  LDSM.16.MT88.4 R16, [R230+0x11800] ;  /* 0x01180000e610783b */ /* 0x000e6a0000004200 */
[C---:B------:R-:W-:Y:S06]  /*14770*/  HMMA.16816.F32 R152, R8.reuse, R148, R28 ;  /* 0x000000940898723c */ /* 0x040fec000000181c */
[C---:B------:R-:W-:Y:S06]  /*14780*/  HMMA.16816.F32 R144, R8.reuse, R140, R36 ;  /* 0x0000008c0890723c */ /* 0x040fec0000001824 */
[C---:B------:R-:W-:Y:S06]  /*14790*/  HMMA.16816.F32 R148, R8.reuse, R150, R4 ;  /* 0x000000960894723c */ /* 0x040fec0000001804 */
[C---:B------:R-:W-:Y:S06]  /*147a0*/  HMMA.16816.F32 R140, R8.reuse, R142, R12 ;  /* 0x0000008e088c723c */ /* 0x040fec000000180c */
[C---:B-1----:R-:W-:Y:S06]  /*147b0*/  HMMA.16816.F32 R136, R8.reuse, R16, R136 ;  /* 0x000000100888723c */ /* 0x042fec0000001888 */
[----:B------:R-:W-:-:S15]  /*147c0*/  HMMA.16816.F32 R132, R8, R18, R132 ;  /* 0x000000120884723c */ /* 0x000fde0000001884 */
[----:B------:R-:W-:-:S09]  /*147d0*/  NOP ;  /* 0x0000000000007918 */ /* 0x000fd20000000000 */
.L_x_2440:
        /* <DEDUP_REMOVED lines=14> */
[----:B------:R-:W-:-:S05]  /*148c0*/  UMOV UR10, UR9 ;  /* 0x00000009000a7c82 */ /* 0x000fca0008000000 */
.L_x_2452:
        /* <DEDUP_REMOVED lines=14> */
[----:B------:R-:W-:Y:S04]  /*149b0*/  IMAD.U32 R9, RZ, RZ, UR22 ;  /* 0x00000016ff097e24 */ /* 0x000fe8000f8e00ff */
[----:B------:R-:W-:Y:S02]  /*149c0*/  MOV R5, UR11 ;  /* 0x0000000b00057c02 */ /* 0x000fe40008000f00 */
[----:B------:R-:W-:Y:S02]  /*149d0*/  IABS R9, R9 ;  /* 0x0000000900097213 */ /* 0x000fe40000000000 */
        /* <DEDUP_REMOVED lines=27> */
[C---:B------:R-:W-:Y:S02]  /*14b90*/  LOP3.LUT R2, R0.reuse, UR11, RZ, 0x3c, !PT ;  /* 0x0000000b00027c12 */ /* 0x040fe4000f8e3cff */
        /* <DEDUP_REMOVED lines=17> */
[----:B------:R5:W3:Y:S02]  /*14cb0*/  LDG.E R8, desc[UR20][R8.64] ;  /* 0x0000001408087981 */ /* 0x000ae4000c1e1900 */
[C---:B------:R-:W-:Y:S01]  /*14cc0*/  IMAD R0, R12.reuse, UR10, RZ ;  /* 0x0000000a0c007c24 */ /* 0x040fe2000f8e02ff */
[----:B-----5:R-:W-:Y:S01]  /*14cd0*/  SHF.R.S32.HI R9, RZ, 0x1f, R12 ;  /* 0x0000001fff097819 */ /* 0x020fe2000001140c */
[----:B------:R-:W-:Y:S04]  /*14ce0*/  IMAD.WIDE.U32 R12, R12, UR8, RZ ;  /* 0x000000080c0c7c25 */ /* 0x000fe8000f8e00ff */
[----:B------:R-:W-:Y:S05]  /*14cf0*/  IMAD R0, R9, UR8, R0 ;  /* 0x0000000809007c24 */ /* 0x000fea000f8e0200 */
[----:B------:R-:W-:Y:S01]  /*14d00*/  IADD3 R13, R13, R0, RZ ;  /* 0x000000000d0d7210 */ /* 0x000fe20007ffe0ff */
[----:B---3--:R-:W-:Y:S04]  /*14d10*/  IMAD.IADD R2, R2, 0x1, -R8 ;  /* 0x0000000102027824 */ /* 0x008fe800078e0a08 */
[-C--:B----4-:R-:W-:Y:S01]  /*14d20*/  IMAD.WIDE.U32 R12, R2, R4.reuse, R12 ;  /* 0x00000004020c7225 */ /* 0x090fe200078e000c */
[----:B------:R-:W-:Y:S05]  /*14d30*/  SHF.R.S32.HI R8, RZ, 0x1f, R2 ;  /* 0x0000001fff087819 */ /* 0x000fea0000011402 */
[----:B------:R-:W-:Y:S04]  /*14d40*/  IMAD R8, R8, R4, RZ ;  /* 0x0000000408087224 */ /* 0x000fe800078e02ff */
[----:B------:R-:W-:Y:S02]  /*14d50*/  IMAD R8, R2, R5, R8 ;  /* 0x0000000502087224 */ /* 0x000fe400078e0208 */
[----:B------:R-:W-:Y:S03]  /*14d60*/  IMAD.MOV.U32 R2, RZ, RZ, R12 ;  /* 0x000000ffff027224 */ /* 0x000fe600078e000c */
[----:B------:R-:W-:Y:S07]  /*14d70*/  IADD3 R0, R13, R8, RZ ;  /* 0x000000080d007210 */ /* 0x000fee0007ffe0ff */
.L_x_2449:
[CC--:B------:R-:W-:Y:S01]  /*14d80*/  LEA R212, P2, R2.reuse, R173.reuse, 0x1 ;  /* 0x000000ad02d47211 */ /* 0x0c0fe200078408ff */
[----:B------:R-:W-:Y:S01]  /*14d90*/  @P0 STS.128 [R241+0xa000], RZ ;  /* 0x00a000fff1000388 */ /* 0x000fe20000000c00 */
[C---:B------:R-:W-:Y:S01]  /*14da0*/  @!P0 IADD3 R13, P1, R2.reuse, UR25, RZ ;  /* 0x00000019020d8c10 */ /* 0x040fe2000ff3e0ff */
[----:B------:R-:W3:Y:S01]  /*14db0*/  @!P0 LDC.64 R8, c[0x0][0x250] ;  /* 0x00009400ff088b82 */ /* 0x000ee20000000a00 */
[-C--:B------:R-:W-:Y:S01]  /*14dc0*/  LEA.HI.X R213, R2, R172.reuse, R0, 0x1, P2 ;  /* 0x000000ac02d57211 */ /* 0x080fe200010f0c00 */
[----:B------:R-:W-:Y:S01]  /*14dd0*/  @!P0 IMAD.MOV.U32 R18, RZ, RZ, R2 ;  /* 0x000000ffff128224 */ /* 0x000fe200078e0002 */
[----:B------:R-:W-:Y:S01]  /*14de0*/  @!P0 IADD3.X R12, R0, UR24, RZ, P1, !PT ;  /* 0x00000018000c8c10 */ /* 0x000fe20008ffe4ff */
[----:B------:R-:W-:Y:S01]  /*14df0*/  @!P0 IMAD.MOV.U32 R19, RZ, RZ, R0 ;  /* 0x000000ffff138224 */ /* 0x000fe200078e0000 */
[-C--:B------:R-:W-:Y:S01]  /*14e00*/  @!P0 LEA R16, P1, R13, R173.reuse, 0x1 ;  /* 0x000000ad0d108211 */ /* 0x080fe200078208ff */
[----:B------:R-:W-:Y:S01]  /*14e10*/  @!PT LDS RZ, [RZ] ;  /* 0x00000000fffff984 */ /* 0x000fe20000000800 */
[----:B------:R-:W-:Y:S01]  /*14e20*/  @!PT LDS RZ, [RZ] ;  /* 0x00000000fffff984 */ /* 0x000fe20000000800 */
[----:B------:R-:W-:Y:S01]  /*14e30*/  @!PT LDS RZ, [RZ] ;  /* 0x00000000fffff984 */ /* 0x000fe20000000800 */
[----:B------:R-:W-:Y:S01]  /*14e40*/  @!P0 LDGSTS.E.BYPASS.LTC128B.128 [R241+0xa000], desc[UR20][R212.64] ;  /* 0x0a000000d4f18fae */ /* 0x000fe2000b901d54 */
[----:B--2---:R-:W-:Y:S01]  /*14e50*/  @!P0 IMAD R11, R11, 0x30, RZ ;  /* 0x000000300b0b8824 */ /* 0x004fe200078e02ff */
[----:B------:R-:W2:Y:S01]  /*14e60*/  @!P0 LDC.64 R4, c[0x0][0x250] ;  /* 0x00009400ff048b82 */ /* 0x000ea20000000a00 */
[----:B------:R-:W-:Y:S01]  /*14e70*/  @!P0 LEA.HI.X R17, R13, R172, R12, 0x1, P1 ;  /* 0x000000ac0d118211 */ /* 0x000fe200008f0c0c */
[----:B------:R-:W-:Y:S01]  /*14e80*/  @P0 STS.128 [R241+0xa800], RZ ;  /* 0x00a800fff1000388 */ /* 0x000fe20000000c00 */
[----:B-1----:R-:W-:Y:S01]  /*14e90*/  @!P0 LEA R12, P1, R6, R2, 0x5 ;  /* 0x00000002060c8211 */ /* 0x002fe200078228ff */
[----:B------:R-:W-:Y:S01]  /*14ea0*/  @!P0 IMAD.WIDE.U32 R18, R10, 0x30, R18 ;  /* 0x000000300a128825 */ /* 0x000fe200078e0012 */
[----:B------:R-:W-:Y:S01]  /*14eb0*/  UISETP.GE.AND UP0, UPT, UR15, 0x2, UPT ;  /* 0x000000020f00788c */ /* 0x000fe2000bf06270 */
[----:B------:R-:W-:Y:S01]  /*14ec0*/  @!PT LDS RZ, [RZ] ;  /* 0x00000000fffff984 */ /* 0x000fe20000000800 */
[----:B------:R-:W-:Y:S01]  /*14ed0*/  @!PT LDS RZ, [RZ] ;  /* 0x00000000fffff984 */ /* 0x000fe20000000800 */
[----:B------:R-:W-:Y:S01]  /*14ee0*/  @!PT LDS RZ, [RZ] ;  /* 0x00000000fffff984 */ /* 0x000fe20000000800 */
[----:B------:R1:W-:Y:S01]  /*14ef0*/  @!P0 LDGSTS.E.BYPASS.LTC128B.128 [R241+0xa800], desc[UR20][R16.64] ;  /* 0x0a80000010f18fae */ /* 0x0003e2000b901d54 */
[----:B------:R-:W-:Y:S01]  /*14f00*/  @!P0 LEA.HI.X R7, R6, R0, R7, 0x5, P1 ;  /* 0x0000000006078211 */ /* 0x000fe200008f2c07 */
[----:B------:R-:W-:Y:S01]  /*14f10*/  @!P0 IMAD.IADD R10, R11, 0x1, R19 ;  /* 0x000000010b0a8824 */ /* 0x000fe200078e0213 */
[CC--:B------:R-:W-:Y:S01]  /*14f20*/  @!P0 LEA R14, P1, R12.reuse, R173.reuse, 0x1 ;  /* 0x000000ad0c0e8211 */ /* 0x0c0fe200078208ff */
[----:B------:R-:W-:Y:S03]  /*14f30*/  @P0 STS.128 [R241+0xb000], RZ ;  /* 0x00b000fff1000388 */ /* 0x000fe60000000c00 */
[----:B------:R-:W-:Y:S02]  /*14f40*/  @!P0 LEA.HI.X R15, R12, R172, R7, 0x1, P1 ;  /* 0x000000ac0c0f8211 */ /* 0x000fe400008f0c07 */
[----:B------:R-:W4:Y:S03]  /*14f50*/  @!P0 LDC.64 R6, c[0x0][0x250] ;  /* 0x00009400ff068b82 */ /* 0x000f260000000a00 */
[----:B------:R-:W-:Y:S01]  /*14f60*/  @!PT LDS RZ, [RZ] ;  /* 0x00000000fffff984 */ /* 0x000fe20000000800 */
[----:B------:R-:W-:Y:S01]  /*14f70*/  @!PT LDS RZ, [RZ] ;  /* 0x00000000fffff984 */ /* 0x000fe20000000800 */
[----:B------:R-:W-:Y:S01]  /*14f80*/  @!PT LDS RZ, [RZ] ;  /* 0x00000000fffff984 */ /* 0x000fe20000000800 */
[----:B------:R5:W-:Y:S04]  /*14f90*/  @!P0 LDGSTS.E.BYPASS.LTC128B.128 [R241+0xb000], desc[UR20][R14.64] ;  /* 0x0b0000000ef18fae */ /* 0x000be8000b901d54 */
[----:B------:R-:W-:Y:S01]  /*14fa0*/  @P0 STS.128 [R241+0xb800], RZ ;  /* 0x00b800fff1000388 */ /* 0x000fe20000000c00 */
[----:B-1----:R-:W-:Y:S01]  /*14fb0*/  @!P0 MOV R17, R0 ;  /* 0x0000000000118202 */ /* 0x002fe20000000f00 */
[----:B------:R-:W-:Y:S02]  /*14fc0*/  @!P0 IMAD.MOV.U32 R16, RZ, RZ, R2 ;  /* 0x000000ffff108224 */ /* 0x000fe400078e0002 */
[----:B----4-:R-:W-:Y:S01]  /*14fd0*/  @!P0 IMAD R7, R7, 0x60, RZ ;  /* 0x0000006007078824 */ /* 0x010fe200078e02ff */
[----:B---3--:R-:W-:Y:S01]  /*14fe0*/  @!P0 LEA R13, P1, R8, R2, 0x6 ;  /* 0x00000002080d8211 */ /* 0x008fe200078230ff */
[----:B--2---:R-:W-:Y:S02]  /*14ff0*/  @!P0 IMAD R12, R5, 0x50, RZ ;  /* 0x00000050050c8824 */ /* 0x004fe400078e02ff */
[----:B------:R-:W-:Y:S01]  /*15000*/  @!P0 IMAD.WIDE.U32 R16, R4, 0x50, R16 ;  /* 0x0000005004108825 */ /* 0x000fe200078e0010 */
[----:B------:R-:W-:Y:S01]  /*15010*/  @!P0 LEA.HI.X R9, R8, R0, R9, 0x6, P1 ;  /* 0x0000000008098211 */ /* 0x000fe200008f3409 */
[----:B------:R-:W1:Y:S01]  /*15020*/  @!P0 LDC.64 R4, c[0x0][0x250] ;  /* 0x00009400ff048b82 */ /* 0x000e620000000a00 */
[-C--:B-----5:R-:W-:Y:S01]  /*15030*/  @!P0 LEA R14, P2, R18, R173.reuse, 0x1 ;  /* 0x000000ad120e8211 */ /* 0x0a0fe200078408ff */
[----:B------:R-:W-:Y:S01]  /*15040*/  @!P0 IMAD.IADD R12, R12, 0x1, R17 ;  /* 0x000000010c0c8824 */ /* 0x000fe200078e0211 */
[-C--:B------:R-:W-:Y:S02]  /*15050*/  @!P0 LEA R20, P1, R16, R173.reuse, 0x1 ;  /* 0x000000ad10148211 */ /* 0x080fe400078208ff */
[-C--:B------:R-:W-:Y:S02]  /*15060*/  @!P0 LEA.HI.X R15, R18, R172.reuse, R10, 0x1, P2 ;  /* 0x000000ac120f8211 */ /* 0x080fe400010f0c0a */
[CC--:B------:R-:W-:Y:S01]  /*15070*/  @!P0 LEA R18, P2, R13.reuse, R173.reuse, 0x1 ;  /* 0x000000ad0d128211 */ /* 0x0c0fe200078408ff */
[----:B------:R-:W2:Y:S01]  /*15080*/  @!P0 LDC.64 R10, c[0x0][0x250] ;  /* 0x00009400ff0a8b82 */ /* 0x000ea20000000a00 */
[-C--:B------:R-:W-:Y:S01]  /*15090*/  @!P0 LEA.HI.X R21, R16, R172.reuse, R12, 0x1, P1 ;  /* 0x000000ac10158211 */ /* 0x080fe200008f0c0c */
[----:B------:R-:W-:Y:S01]  /*150a0*/  @!PT LDS RZ, [RZ] ;  /* 0x00000000fffff984 */ /* 0x000fe20000000800 */
[----:B------:R-:W-:Y:S01]  /*150b0*/  @!PT LDS RZ, [RZ] ;  /* 0x00000000fffff984 */ /* 0x000fe20000000800 */
[----:B------:R-:W-:Y:S01]  /*150c0*/  @!PT LDS RZ, [RZ] ;  /* 0x00000000fffff984 */ /* 0x000fe20000000800 */
[----:B------:R-:W-:Y:S01]  /*150d0*/  @!P0 LDGSTS.E.BYPASS.LTC128B.128 [R241+0xb800], desc[UR20][R14.64] ;  /* 0x0b8000000ef18fae */ /* 0x000fe2000b901d54 */
[----:B------:R-:W-:Y:S01]  /*150e0*/  @!P0 LEA.HI.X R19, R13, R172, R9, 0x1, P2 ;  /* 0x000000ac0d138211 */ /* 0x000fe200010f0c09 */
[----:B------:R-:W-:Y:S01]  /*150f0*/  @!P0 IMAD.MOV.U32 R13, RZ, RZ, R0 ;  /* 0x000000ffff0d8224 */ /* 0x000fe200078e0000 */
[----:B------:R-:W-:Y:S01]  /*15100*/  @!P0 MOV R12, R2 ;  /* 0x00000002000c8202 */ /* 0x000fe20000000f00 */
[----:B------:R-:W-:Y:S02]  /*15110*/  @P0 STS.128 [R241+0xc000], RZ ;  /* 0x00c000fff1000388 */ /* 0x000fe40000000c00 */
[----:B------:R-:W3:Y:S02]  /*15120*/  @!P0 LDC.64 R8, c[0x0][0x250] ;  /* 0x00009400ff088b82 */ /* 0x000ee40000000a00 */
[----:B------:R-:W-:Y:S01]  /*15130*/  @!PT LDS RZ, [RZ] ;  /* 0x00000000fffff984 */ /* 0x000fe20000000800 */
[----:B------:R-:W-:Y:S01]  /*15140*/  @!PT LDS RZ, [RZ] ;  /* 0x00000000fffff984 */ /* 0x000fe20000000800 */
[----:B------:R-:W-:Y:S01]  /*15150*/  @!PT LDS RZ, [RZ] ;  /* 0x00000000fffff984 */ /* 0x000fe20000000800 */
[----:B------:R4:W-:Y:S01]  /*15160*/  @!P0 LDGSTS.E.BYPASS.LTC128B.128 [R241+0xc000], desc[UR20][R18.64] ;  /* 0x0c00000012f18fae */ /* 0x0009e2000b901d54 */
[----:B------:R-:W-:Y:S03]  /*15170*/  @!P0 IMAD.WIDE.U32 R12, R6, 0x60, R12 ;  /* 0x00000060060c8825 */ /* 0x000fe600078e000c */
[----:B------:R-:W-:Y:S01]  /*15180*/  @P0 STS.128 [R241+0xc800], RZ ;  /* 0x00c800fff1000388 */ /* 0x000fe20000000c00 */
[----:B------:R-:W-:Y:S01]  /*15190*/  @!P0 IMAD.IADD R7, R7, 0x1, R13 ;  /* 0x0000000107078824 */ /* 0x000fe200078e020d */
[CC--:B------:R-:W-:Y:S01]  /*151a0*/  @!P0 LEA R16, P1, R12.reuse, R173.reuse, 0x1 ;  /* 0x000000ad0c108211 */ /* 0x0c0fe200078208ff */
[----:B-1----:R-:W-:Y:S01]  /*151b0*/  @!P0 IMAD R13, R5, 0x70, RZ ;  /* 0x00000070050d8824 */ /* 0x002fe200078e02ff */
[----:B------:R-:W-:Y:S01]  /*151c0*/  @!PT LDS RZ, [RZ] ;  /* 0x00000000fffff984 */ /* 0x000fe20000000800 */
[----:B------:R-:W-:Y:S01]  /*151d0*/  @!PT LDS RZ, [RZ] ;  /* 0x00000000fffff984 */ /* 0x000fe20000000800 */
[----:B------:R-:W-:Y:S01]  /*151e0*/  @!PT LDS RZ, [RZ] ;  /* 0x00000000fffff984 */ /* 0x000fe20000000800 */
[----:B------:R1:W-:Y:S02]  /*151f0*/  @!P0 LDGSTS.E.BYPASS.LTC128B.128 [R241+0xc800], desc[UR20][R20.64] ;  /* 0x0c80000014f18fae */ /* 0x0003e4000b901d54 */
[----:B------:R-:W-:Y:S02]  /*15200*/  @!P0 LEA.HI.X R17, R12, R172, R7, 0x1, P1 ;  /* 0x000000ac0c118211 */ /* 0x000fe400008f0c07 */
[----:B------:R-:W-:Y:S01]  /*15210*/  @P0 STS.128 [R241+0xd000], RZ ;  /* 0x00d000fff1000388 */ /* 0x000fe20000000c00 */
[----:B------:R-:W5:Y:S01]  /*15220*/  @!P0 LDC.64 R6, c[0x0][0x250] ;  /* 0x00009400ff068b82 */ /* 0x000f620000000a00 */
[-C--:B--2---:R-:W-:Y:S02]  /*15230*/  @!P0 LEA R12, P1, R10, R2.reuse, 0x7 ;  /* 0x000000020a0c8211 */ /* 0x084fe400078238ff */
[----:B------:R-:W-:Y:S01]  /*15240*/  @!PT LDS RZ, [RZ] ;  /* 0x00000000fffff984 */ /* 0x000fe20000000800 */
[----:B------:R-:W-:Y:S01]  /*15250*/  @!PT LDS RZ, [RZ] ;  /* 0x00000000fffff984 */ /* 0x000fe20000000800 */
[----:B------:R-:W-:Y:S01]  /*15260*/  @!PT LDS RZ, [RZ] ;  /* 0x00000000fffff984 */ /* 0x000fe20000000800 */
[----:B------:R2:W-:Y:S04]  /*15270*/  @!P0 LDGSTS.E.BYPASS.LTC128B.128 [R241+0xd000], desc[UR20][R16.64] ;  /* 0x0d00000010f18fae */ /* 0x0005e8000b901d54 */
[----:B------:R-:W-:Y:S01]  /*15280*/  @P0 STS.128 [R241+0xd800], RZ ;  /* 0x00d800fff1000388 */ /* 0x000fe20000000c00 */
[----:B---3--:R-:W-:Y:S01]  /*15290*/  @!P0 IMAD R9, R9, 0x90, RZ ;  /* 0x0000009009098824 */ /* 0x008fe200078e02ff */
[----:B----4-:R-:W-:Y:S01]  /*152a0*/  @!P0 MOV R18, R2 ;  /* 0x0000000200128202 */ /* 0x010fe20000000f00 */
[----:B------:R-:W-:Y:S04]  /*152b0*/  @!P0 IMAD.MOV.U32 R19, RZ, RZ, R0 ;  /* 0x000000ffff138224 */ /* 0x000fe800078e0000 */
[----:B------:R-:W-:Y:S02]  /*152c0*/  @!P0 IMAD.WIDE.U32 R18, R4, 0x70, R18 ;  /* 0x0000007004128825 */ /* 0x000fe400078e0012 */
[----:B------:R-:W3:Y:S02]  /*152d0*/  @!P0 LDC.64 R4, c[0x0][0x250] ;  /* 0x00009400ff048b82 */ /* 0x000ee40000000a00 */
[----:B------:R-:W-:Y:S01]  /*152e0*/  @!P0 IMAD.IADD R13, R13, 0x1, R19 ;  /* 0x000000010d0d8824 */ /* 0x000fe200078e0213 */
[CC--:B------:R-:W-:Y:S01]  /*152f0*/  @!P0 LEA R14, P2, R18.reuse, R173.reuse, 0x1 ;  /* 0x000000ad120e8211 */ /* 0x0c0fe200078408ff */
[----:B------:R-:W-:Y:S02]  /*15300*/  @!P0 IMAD.MOV.U32 R19, RZ, RZ, R0 ;  /* 0x000000ffff138224 */ /* 0x000fe400078e0000 */
[----:B-1----:R-:W-:Y:S01]  /*15310*/  @!P0 IMAD.MOV.U32 R20, RZ, RZ, R2 ;  /* 0x000000ffff148224 */ /* 0x002fe200078e0002 */
[----:B------:R-:W-:Y:S01]  /*15320*/  @!P0 LEA.HI.X R15, R18, R172, R13, 0x1, P2 ;  /* 0x000000ac120f8211 */ /* 0x000fe200010f0c0d */
[----:B------:R-:W-:Y:S01]  /*15330*/  @!P0 IMAD.MOV.U32 R21, RZ, RZ, R0 ;  /* 0x000000ffff158224 */ /* 0x000fe200078e0000 */
[----:B------:R-:W-:Y:S02]  /*15340*/  @!P0 LEA.HI.X R13, R10, R0, R11, 0x7, P1 ;  /* 0x000000000a0d8211 */ /* 0x000fe400008f3c0b */
[CC--:B--2---:R-:W-:Y:S01]  /*15350*/  @!P0 LEA R16, P1, R12.reuse, R173.reuse, 0x1 ;  /* 0x000000ad0c108211 */ /* 0x0c4fe200078208ff */
[----:B------:R-:W-:Y:S01]  /*15360*/  @!PT LDS RZ, [RZ] ;  /* 0x00000000fffff984 */ /* 0x000fe20000000800 */
[----:B------:R-:W-:Y:S01]  /*15370*/  @!PT LDS RZ, [RZ] ;  /* 0x00000000fffff984 */ /* 0x000fe20000000800 */
[----:B------:R-:W-:Y:S01]  /*15380*/  @!PT LDS RZ, [RZ] ;  /* 0x00000000fffff984 */ /* 0x000fe20000000800 */
[----:B------:R1:W-:Y:S01]  /*15390*/  @!P0 LDGSTS.E.BYPASS.LTC128B.128 [R241+0xd800], desc[UR20][R14.64] ;  /* 0x0d8000000ef18fae */ /* 0x0003e2000b901d54 */
[----:B------:R-:W-:Y:S01]  /*153a0*/  @!P0 MOV R18, R2 ;  /* 0x0000000200128202 */ /* 0x000fe20000000f00 */
[----:B------:R-:W2:Y:S01]  /*153b0*/  @!P0 LDC.64 R10, c[0x0][0x250] ;  /* 0x00009400ff0a8b82 */ /* 0x000ea20000000a00 */
[----:B------:R-:W-:Y:S01]  /*153c0*/  @!P0 LEA.HI.X R17, R12, R172, R13, 0x1, P1 ;  /* 0x000000ac0c118211 */ /* 0x000fe200008f0c0d */
[----:B------:R-:W-:Y:S01]  /*153d0*/  @P0 STS.128 [R241+0xe000], RZ ;  /* 0x00e000fff1000388 */ /* 0x000fe20000000c00 */
[----:B-----5:R-:W-:Y:S02]  /*153e0*/  @!P0 IMAD R12, R7, 0xa0, RZ ;  /* 0x000000a0070c8824 */ /* 0x020fe400078e02ff */
[----:B------:R-:W-:Y:S01]  /*153f0*/  @!P0 IMAD.WIDE.U32 R18, R8, 0x90, R18 ;  /* 0x0000009008128825 */ /* 0x000fe200078e0012 */
[----:B------:R-:W-:Y:S01]  /*15400*/  @!PT LDS RZ, [RZ] ;  /* 0x00000000fffff984 */ /* 0x000fe20000000800 */
[----:B------:R-:W-:Y:S01]  /*15410*/  @!PT LDS RZ, [RZ] ;  /* 0x00000000fffff984 */ /* 0x000fe20000000800 */
[----:B------:R-:W-:Y:S01]  /*15420*/  @!PT LDS RZ, [RZ] ;  /* 0x00000000fffff984 */ /* 0x000fe20000000800 */
[----:B------:R4:W-:Y:S03]  /*15430*/  @!P0 LDGSTS.E.BYPASS.LTC128B.128 [R241+0xe000], desc[UR20][R16.64] ;  /* 0x0e00000010f18fae */ /* 0x0009e6000b901d54 */
[----:B------:R-:W-:Y:S01]  /*15440*/  @!P0 IMAD.IADD R9, R9, 0x1, R19 ;  /* 0x0000000109098824 */ /* 0x000fe200078e0213 */
[----:B------:R-:W-:Y:S01]  /*15450*/  @P0 STS.128 [R241+0xe800], RZ ;  /* 0x00e800fff1000388 */ /* 0x000fe20000000c00 */
[----:B------:R-:W-:Y:S01]  /*15460*/  @!P0 MOV R19, R0 ;  /* 0x0000000000138202 */ /* 0x000fe20000000f00 */
[----:B---3--:R-:W-:Y:S02]  /*15470*/  @!P0 IMAD R13, R5, 0xb0, RZ ;  /* 0x000000b0050d8824 */ /* 0x008fe400078e02ff */
[----:B--2---:R-:W-:Y:S01]  /*15480*/  @!P0 IMAD.WIDE.U32 R20, R10, 0xc0, R20 ;  /* 0x000000c00a148825 */ /* 0x004fe200078e0014 */
[CC--:B-1----:R-:W-:Y:S03]  /*15490*/  @!P0 LEA R14, P1, R18.reuse, R173.reuse, 0x1 ;  /* 0x000000ad120e8211 */ /* 0x0c2fe600078208ff */
[----:B------:R-:W-:Y:S01]  /*154a0*/  @!P0 IMAD R11, R11, 0xc0, RZ ;  /* 0x000000c00b0b8824 */ /* 0x000fe200078e02ff */
[----:B------:R-:W-:Y:S01]  /*154b0*/  @!P0 LEA.HI.X R15, R18, R172, R9, 0x1, P1 ;  /* 0x000000ac120f8211 */ /* 0x000fe200008f0c09 */
[----:B------:R-:W-:Y:S01]  /*154c0*/  @!P0 IMAD.MOV.U32 R18, RZ, RZ, R2 ;  /* 0x000000ffff128224 */ /* 0x000fe200078e0002 */
[----:B------:R-:W1:Y:S01]  /*154d0*/  @!P0 LDC.64 R8, c[0x0][0x250] ;  /* 0x00009400ff088b82 */ /* 0x000e620000000a00 */
[----:B------:R-:W-:Y:S01]  /*154e0*/  @!P0 IMAD.IADD R11, R11, 0x1, R21 ;  /* 0x000000010b0b8824 */ /* 0x000fe200078e0215 */
[----:B----4-:R-:W-:Y:S01]  /*154f0*/  @!P0 MOV R16, R2 ;  /* 0x0000000200108202 */ /* 0x010fe20000000f00 */
[----:B------:R-:W-:Y:S01]  /*15500*/  @!PT LDS RZ, [RZ] ;  /* 0x00000000fffff984 */ /* 0x000fe20000000800 */
[----:B------:R-:W-:Y:S01]  /*15510*/  @!PT LDS RZ, [RZ] ;  /* 0x00000000fffff984 */ /* 0x000fe20000000800 */
[----:B------:R-:W-:Y:S01]  /*15520*/  @!PT LDS RZ, [RZ] ;  /* 0x00000000fffff984 */ /* 0x000fe20000000800 */
[----:B------:R2:W-:Y:S01]  /*15530*/  @!P0 LDGSTS.E.BYPASS.LTC128B.128 [R241+0xe800], desc[UR20][R14.64] ;  /* 0x0e8000000ef18fae */ /* 0x0005e2000b901d54 */
[----:B------:R-:W-:Y:S02]  /*15540*/  @!P0 IMAD.MOV.U32 R17, RZ, RZ, R0 ;  /* 0x000000ffff118224 */ /* 0x000fe400078e0000 */
[----:B------:R-:W-:Y:S01]  /*15550*/  @!P0 IMAD.WIDE.U32 R18, R4, 0xb0, R18 ;  /* 0x000000b004128825 */ /* 0x000fe200078e0012 */
[----:B------:R-:W-:Y:S01]  /*15560*/  @P0 STS.128 [R241+0xf000], RZ ;  /* 0x00f000fff1000388 */ /* 0x000fe20000000c00 */
[----:B------:R-:W3:Y:S02]  /*15570*/  @!P0 LDC.64 R4, c[0x0][0x250] ;  /* 0x00009400ff048b82 */ /* 0x000ee40000000a00 */
[----:B------:R-:W-:Y:S04]  /*15580*/  @!P0 IMAD.WIDE.U32 R16, R6, 0xa0, R16 ;  /* 0x000000a006108825 */ /* 0x000fe800078e0010 */
[----:B------:R-:W-:Y:S01]  /*15590*/  @!P0 IMAD.IADD R13, R13, 0x1, R19 ;  /* 0x000000010d0d8824 */ /* 0x000fe200078e0213 */
[----:B------:R-:W-:Y:S01]  /*155a0*/  @!P0 LEA R22, P1, R16, R173, 0x1 ;  /* 0x000000ad10168211 */ /* 0x000fe200078208ff */
[----:B------:R-:W4:Y:S01]  /*155b0*/  @!P0 LDC.64 R6, c[0x0][0x250] ;  /* 0x00009400ff068b82 */ /* 0x000f220000000a00 */
[----:B------:R-:W-:Y:S01]  /*155c0*/  @!P0 IADD3 R12, R12, R17, RZ ;  /* 0x000000110c0c8210 */ /* 0x000fe20007ffe0ff */
[----:B------:R-:W-:Y:S01]  /*155d0*/  @!P0 IMAD.MOV.U32 R19, RZ, RZ, R0 ;  /* 0x000000ffff138224 */ /* 0x000fe200078e0000 */
[----:B------:R-:W-:Y:S02]  /*155e0*/  @!P0 MOV R17, R0 ;  /* 0x0000000000118202 */ /* 0x000fe40000000f00 */
[-C--:B------:R-:W-:Y:S01]  /*155f0*/  @!P0 LEA.HI.X R23, R16, R172.reuse, R12, 0x1, P1 ;  /* 0x000000ac10178211 */ /* 0x080fe200008f0c0c */
[--C-:B------:R-:W-:Y:S01]  /*15600*/  @!P0 IMAD.MOV.U32 R16, RZ, RZ, R2.reuse ;  /* 0x000000ffff108224 */ /* 0x100fe200078e0002 */
[-C--:B------:R-:W-:Y:S01]  /*15610*/  @!P0 LEA R12, P2, R18, R173.reuse, 0x1 ;  /* 0x000000ad120c8211 */ /* 0x080fe200078408ff */
[----:B-1----:R-:W-:Y:S01]  /*15620*/  @!P0 IMAD R9, R9, 0xd0, RZ ;  /* 0x000000d009098824 */ /* 0x002fe200078e02ff */
[-C--:B------:R-:W-:Y:S01]  /*15630*/  @!P0 LEA R10, P1, R20, R173.reuse, 0x1 ;  /* 0x000000ad140a8211 */ /* 0x080fe200078208ff */
[----:B------:R-:W-:Y:S01]  /*15640*/  @!PT LDS RZ, [RZ] ;  /* 0x00000000fffff984 */ /* 0x000fe20000000800 */
[----:B------:R-:W-:Y:S01]  /*15650*/  @!PT LDS RZ, [RZ] ;  /* 0x00000000fffff984 */ /* 0x000fe20000000800 */
[----:B------:R-:W-:Y:S01]  /*15660*/  @!PT LDS RZ, [RZ] ;  /* 0x00000000fffff984 */ /* 0x000fe20000000800 */
[----:B------:R-:W-:Y:S01]  /*15670*/  @!P0 LDGSTS.E.BYPASS.LTC128B.128 [R241+0xf000], desc[UR20][R22.64] ;  /* 0x0f00000016f18fae */ /* 0x000fe2000b901d54 */
[-C--:B------:R-:W-:Y:S01]  /*15680*/  @!P0 LEA.HI.X R13, R18, R172.reuse, R13, 0x1, P2 ;  /* 0x000000ac120d8211 */ /* 0x080fe200010f0c0d */
[----:B------:R-:W-:Y:S01]  /*15690*/  @!P0 IMAD.MOV.U32 R18, RZ, RZ, R2 ;  /* 0x000000ffff128224 */ /* 0x000fe200078e0002 */
[----:B------:R-:W-:Y:S01]  /*156a0*/  @!P0 LEA.HI.X R11, R20, R172, R11, 0x1, P1 ;  /* 0x000000ac140b8211 */ /* 0x000fe200008f0c0b */
[----:B------:R-:W-:Y:S01]  /*156b0*/  @P0 STS.128 [R241+0xf800], RZ ;  /* 0x00f800fff1000388 */ /* 0x000fe20000000c00 */
[----:B--2---:R-:W-:Y:S01]  /*156c0*/  @!P0 MOV R14, R2 ;  /* 0x00000002000e8202 */ /* 0x004fe20000000f00 */
[----:B------:R-:W-:Y:S02]  /*156d0*/  @!P0 IMAD.MOV.U32 R15, RZ, RZ, R0 ;  /* 0x000000ffff0f8224 */ /* 0x000fe400078e0000 */
[----:B------:R-:W-:Y:S01]  /*156e0*/  @!PT LDS RZ, [RZ] ;  /* 0x00000000fffff984 */ /* 0x000fe20000000800 */
[----:B------:R-:W-:Y:S01]  /*156f0*/  @!PT LDS RZ, [RZ] ;  /* 0x00000000fffff984 */ /* 0x000fe20000000800 */
[----:B------:R-:W-:Y:S01]  /*15700*/  @!PT LDS RZ, [RZ] ;  /* 0x00000000fffff984 */ /* 0x000fe20000000800 */
[----:B------:R-:W-:Y:S01]  /*15710*/  @!P0 LDGSTS.E.BYPASS.LTC128B.128 [R241+0xf800], desc[UR20][R12.64] ;  /* 0x0f8000000cf18fae */ /* 0x000fe2000b901d54 */
[----:B---3--:R-:W-:Y:S03]  /*15720*/  @!P0 IMAD.WIDE.U32 R18, R4, 0xf0, R18 ;  /* 0x000000f004128825 */ /* 0x008fe600078e0012 */
[----:B------:R-:W-:Y:S01]  /*15730*/  @P0 STS.128 [R241+0x10000], RZ ;  /* 0x010000fff1000388 */ /* 0x000fe20000000c00 */
[----:B------:R-:W-:Y:S01]  /*15740*/  @!P0 IMAD.WIDE.U32 R14, R8, 0xd0, R14 ;  /* 0x000000d0080e8825 */ /* 0x000fe200078e000e */
[-C--:B------:R-:W-:Y:S02]  /*15750*/  @!P0 LEA R4, P1, R18, R173.reuse, 0x1 ;  /* 0x000000ad12048211 */ /* 0x080fe400078208ff */
[----:B------:R-:W-:Y:S01]  /*15760*/  @!PT LDS RZ, [RZ] ;  /* 0x00000000fffff984 */ /* 0x000fe20000000800 */
[----:B------:R-:W-:Y:S01]  /*15770*/  @!PT LDS RZ, [RZ] ;  /* 0x00000000fffff984 */ /* 0x000fe20000000800 */
[----:B------:R-:W-:Y:S01]  /*15780*/  @!PT LDS RZ, [RZ] ;  /* 0x00000000fffff984 */ /* 0x000fe20000000800 */
[----:B------:R-:W-:Y:S01]  /*15790*/  @!P0 LDGSTS.E.BYPASS.LTC128B.128 [R241+0x10000], desc[UR20][R10.64] ;  /* 0x100000000af18fae */ /* 0x000fe2000b901d54 */
[----:B----4-:R-:W-:Y:S01]  /*157a0*/  @!P0 IMAD.WIDE.U32 R16, R6, 0xe0, R16 ;  /* 0x000000e006108825 */ /* 0x010fe200078e0010 */
[----:B------:R-:W-:Y:S02]  /*157b0*/  @!P0 LEA R8, P3, R14, R173, 0x1 ;  /* 0x000000ad0e088211 */ /* 0x000fe400078608ff */
[----:B------:R-:W-:Y:S01]  /*157c0*/  @!P0 IADD3 R9, R9, R15, RZ ;  /* 0x0000000f09098210 */ /* 0x000fe20007ffe0ff */
[----:B------:R-:W-:Y:S01]  /*157d0*/  @P0 STS.128 [R241+0x10800], RZ ;  /* 0x010800fff1000388 */ /* 0x000fe20000000c00 */
[----:B------:R-:W-:Y:S01]  /*157e0*/  @!P0 IMAD R7, R7, 0xe0, RZ ;  /* 0x000000e007078824 */ /* 0x000fe200078e02ff */
[----:B------:R-:W-:Y:S01]  /*157f0*/  @!P0 LEA R6, P2, R16, R173, 0x1 ;  /* 0x000000ad10068211 */ /* 0x000fe200078408ff */
[----:B------:R-:W-:Y:S01]  /*15800*/  @!P0 IMAD R5, R5, 0xf0, RZ ;  /* 0x000000f005058824 */ /* 0x000fe200078e02ff */
[-C--:B------:R-:W-:Y:S01]  /*15810*/  @!P0 LEA.HI.X R9, R14, R172.reuse, R9, 0x1, P3 ;  /* 0x000000ac0e098211 */ /* 0x080fe200018f0c09 */
[----:B------:R-:W-:Y:S02]  /*15820*/  @!P0 IMAD.IADD R7, R7, 0x1, R17 ;  /* 0x0000000107078824 */ /* 0x000fe400078e0211 */
[----:B------:R-:W-:Y:S02]  /*15830*/  @!P0 IMAD.IADD R5, R5, 0x1, R19 ;  /* 0x0000000105058824 */ /* 0x000fe400078e0213 */
[----:B------:R-:W-:Y:S01]  /*15840*/  @!PT LDS RZ, [RZ] ;  /* 0x00000000fffff984 */ /* 0x000fe20000000800 */
[----:B------:R-:W-:Y:S01]  /*15850*/  @!PT LDS RZ, [RZ] ;  /* 0x00000000fffff984 */ /* 0x000fe20000000800 */
[----:B------:R-:W-:Y:S01]  /*15860*/  @!PT LDS RZ, [RZ] ;  /* 0x00000000fffff984 */ /* 0x000fe20000000800 */
[----:B------:R1:W-:Y:S01]  /*15870*/  @!P0 LDGSTS.E.BYPASS.LTC128B.128 [R241+0x10800], desc[UR20][R8.64] ;  /* 0x1080000008f18fae */ /* 0x0003e2000b901d54 */
[-C--:B------:R-:W-:Y:S02]  /*15880*/  @!P0 LEA.HI.X R7, R16, R172.reuse, R7, 0x1, P2 ;  /* 0x000000ac10078211 */ /* 0x080fe400010f0c07 */
[----:B------:R-:W-:Y:S01]  /*15890*/  @!P0 LEA.HI.X R5, R18, R172, R5, 0x1, P1 ;  /* 0x000000ac12058211 */ /* 0x000fe200008f0c05 */
[----:B------:R-:W-:Y:S01]  /*158a0*/  @P0 STS.128 [R241+0x11000], RZ ;  /* 0x011000fff1000388 */ /* 0x000fe20000000c00 */
[----:B------:R-:W-:Y:S02]  /*158b0*/  LEA R172, R240, R238, 0x1 ;  /* 0x000000eef0ac7211 */ /* 0x000fe400078e08ff */
[----:B------:R-:W-:Y:S01]  /*158c0*/  PLOP3.LUT P1, PT, PT, PT, UP0, 0x80, 0x0 ;  /* 0x000000000000781c */ /* 0x000fe20003f2f008 */
        /* <DEDUP_REMOVED lines=10> */
[----:B------:R-:W-:Y:S04]  /*15970*/  LDSM.16.M88.4 R16, [R237+0x2800] ;  /* 0x00280000ed10783b */ /* 0x000fe80000000200 */
[----:B-1----:R-:W2:Y:S04]  /*15980*/  LDSM.16.M88.4 R8, [R237+0x2000] ;  /* 0x00200000ed08783b */ /* 0x002ea80000000200 */
        /* <DEDUP_REMOVED lines=33> */
[----:B------:R-:W-:Y:S03]  /*15ba0*/  LDSM.16.M88.4 R204, [R227] ;  /* 0x00000000e3cc783b */ /* 0x000fe60000000200 */
[C---:B-----5:R-:W-:Y:S01]  /*15bb0*/  HMMA.16816.F32 R44, R128.reuse, R48, RZ ;  /* 0x00000030802c723c */ /* 0x060fe200000018ff */
        /* <DEDUP_REMOVED lines=37> */
[----:B------:R-:W3:Y:S05]  /*15e10*/  LDSM.16.M88.4 R192, [R233+0x8000] ;  /* 0x00800000e9c0783b */ /* 0x000eea0000000200 */
[C---:B----4-:R-:W-:Y:S06]  /*15e20*/  HMMA.16816.F32 R44, R172.reuse, R196, R44 ;  /* 0x000000c4ac2c723c */ /* 0x050fec000000182c */
[C---:B------:R-:W-:Y:S01]  /*15e30*/  HMMA.16816.F32 R48, R172.reuse, R198, R48 ;  /* 0x000000c6ac30723c */ /* 0x040fe20000001830 */
[----:B------:R-:W-:Y:S05]  /*15e40*/  LDSM.16.M88.4 R196, [R233+0x9800] ;  /* 0x00980000e9c4783b */ /* 0x000fea0000000200 */
[C---:B------:R-:W-:Y:S06]  /*15e50*/  HMMA.16816.F32 R52, R172.reuse, R200, R52 ;  /* 0x000000c8ac34723c */ /* 0x040fec0000001834 */
[C---:B------:R-:W-:Y:S01]  /*15e60*/  HMMA.16816.F32 R56, R172.reuse, R202, R56 ;  /* 0x000000caac38723c */ /* 0x040fe20000001838 */
[----:B------:R-:W-:Y:S05]  /*15e70*/  LDSM.16.M88.4 R200, [R236] ;  /* 0x00000000ecc8783b */ /* 0x000fea0000000200 */
[C---:B--2---:R-:W-:Y:S06]  /*15e80*/  HMMA.16816.F32 R60, R172.reuse, R168, R60 ;  /* 0x000000a8ac3c723c */ /* 0x044fec000000183c */
[C---:B------:R-:W-:Y:S01]  /*15e90*/  HMMA.16816.F32 R64, R172.reuse, R170, R64 ;  /* 0x000000aaac40723c */ /* 0x040fe20000001840 */
[----:B------:R-:W2:Y:S05]  /*15ea0*/  LDSM.16.M88.4 R168, [R233+0x8800] ;  /* 0x00880000e9a8783b */ /* 0x000eaa0000000200 */
[C---:B-1----:R-:W-:Y:S06]  /*15eb0*/  HMMA.16816.F32 R68, R172.reuse, R176, R68 ;  /* 0x000000b0ac44723c */ /* 0x042fec0000001844 */
[C---:B------:R-:W-:Y:S01]  /*15ec0*/  HMMA.16816.F32 R72, R172.reuse, R178, R72 ;  /* 0x000000b2ac48723c */ /* 0x040fe20000001848 */
[----:B------:R-:W1:Y:S05]  /*15ed0*/  LDSM.16.M88.4 R176, [R233+0x9000] ;  /* 0x00900000e9b0783b */ /* 0x000e6a0000000200 */
[C---:B-----5:R-:W-:Y:S06]  /*15ee0*/  HMMA.16816.F32 R76, R172.reuse, R180, R76 ;  /* 0x000000b4ac4c723c */ /* 0x060fec000000184c */
[C---:B------:R-:W-:Y:S05]  /*15ef0*/  HMMA.16816.F32 R80, R172.reuse, R182, R80 ;  /* 0x000000b6ac50723c */ /* 0x040fea0000001850 */
[----:B------:R-:W-:Y:S01]  /*15f00*/  IMAD R180, R239, 0x2, R238 ;  /* 0x00000002efb47824 */ /* 0x000fe200078e02ee */
[C---:B---3--:R-:W-:Y:S05]  /*15f10*/  HMMA.16816.F32 R84, R172.reuse, R184, R84 ;  /* 0x000000b8ac54723c */ /* 0x048fea0000001854 */
[----:B------:R-:W3:Y:S01]  /*15f20*/  LDSM.16.M88.4 R180, [R180] ;  /* 0x00000000b4b4783b */ /* 0x000ee20000000200 */
[C---:B------:R-:W-:Y:S03]  /*15f30*/  HMMA.16816.F32 R88, R172.reuse, R186, R88 ;  /* 0x000000baac58723c */ /* 0x040fe60000001858 */
[----:B------:R-:W4:Y:S03]  /*15f40*/  LDSM.16.M88.4 R184, [R229] ;  /* 0x00000000e5b8783b */ /* 0x000f260000000200 */
[C---:B------:R-:W-:Y:S06]  /*15f50*/  HMMA.16816.F32 R92, R172.reuse, R188, R92 ;  /* 0x000000bcac5c723c */ /* 0x040fec000000185c */
[C---:B------:R-:W-:Y:S01]  /*15f60*/  HMMA.16816.F32 R96, R172.reuse, R190, R96 ;  /* 0x000000beac60723c */ /* 0x040fe20000001860 */
[----:B------:R-:W5:Y:S05]  /*15f70*/  LDSM.16.M88.4 R188, [R228] ;  /* 0x00000000e4bc783b */ /* 0x000f6a0000000200 */
[C---:B------:R-:W-:Y:S06]  /*15f80*/  HMMA.16816.F32 R100, R172.reuse, R192, R100 ;  /* 0x000000c0ac64723c */ /* 0x040fec0000001864 */
[C---:B------:R-:W-:Y:S01]  /*15f90*/  HMMA.16816.F32 R104, R172.reuse, R194, R104 ;  /* 0x000000c2ac68723c */ /* 0x040fe20000001868 */
[----:B------:R-:W5:Y:S05]  /*15fa0*/  LDSM.16.M88.4 R192, [R226] ;  /* 0x00000000e2c0783b */ /* 0x000f6a0000000200 */
[C---:B--2---:R-:W-:Y:S06]  /*15fb0*/  HMMA.16816.F32 R108, R172.reuse, R168, R108 ;  /* 0x000000a8ac6c723c */ /* 0x044fec000000186c */
[C---:B------:R-:W-:Y:S01]  /*15fc0*/  HMMA.16816.F32 R112, R172.reuse, R170, R112 ;  /* 0x000000aaac70723c */ /* 0x040fe20000001870 */
[----:B------:R-:W2:Y:S05]  /*15fd0*/  LDSM.16.M88.4 R168, [R225] ;  /* 0x00000000e1a8783b */ /* 0x000eaa0000000200 */
[C---:B-1----:R-:W-:Y:S06]  /*15fe0*/  HMMA.16816.F32 R116, R172.reuse, R176, R116 ;  /* 0x000000b0ac74723c */ /* 0x042fec0000001874 */
[C---:B------:R-:W-:Y:S01]  /*15ff0*/  HMMA.16816.F32 R120, R172.reuse, R178, R120 ;  /* 0x000000b2ac78723c */ /* 0x040fe20000001878 */
[----:B------:R-:W-:Y:S05]  /*16000*/  LDSM.16.M88.4 R176, [R223] ;  /* 0x00000000dfb0783b */ /* 0x000fea0000000200 */
[C---:B------:R-:W-:Y:S06]  /*16010*/  HMMA.16816.F32 R124, R172.reuse, R196, R124 ;  /* 0x000000c4ac7c723c */ /* 0x040fec000000187c */
[----:B------:R-:W-:Y:S01]  /*16020*/  HMMA.16816.F32 R128, R172, R198, R128 ;  /* 0x000000c6ac80723c */ /* 0x000fe20000001880 */
[----:B------:R-:W1:Y:S04]  /*16030*/  LDSM.16.M88.4 R172, [R224] ;  /* 0x00000000e0ac783b */ /* 0x000e680000000200 */
[----:B------:R-:W1:Y:S01]  /*16040*/  LDSM.16.M88.4 R196, [R222] ;  /* 0x00000000dec4783b */ /* 0x000e620000000200 */
[C---:B---3--:R-:W-:Y:S06]  /*16050*/  HMMA.16816.F32 R4, R180.reuse, R200, R4 ;  /* 0x000000c8b404723c */ /* 0x048fec0000001804 */
[C---:B------:R-:W-:Y:S01]  /*16060*/  HMMA.16816.F32 R8, R180.reuse, R202, R8 ;  /* 0x000000cab408723c */ /* 0x040fe20000001808 */
[----:B------:R-:W-:Y:S05]  /*16070*/  LDSM.16.M88.4 R200, [R235] ;  /* 0x00000000ebc8783b */ /* 0x000fea0000000200 */
        /* <DEDUP_REMOVED lines=8> */
[----:B------:R-:W-:Y:S05]  /*16100*/  LDSM.16.M88.4 R204, [R166] ;  /* 0x00000000a6cc783b */ /* 0x000fea0000000200 */
        /* <DEDUP_REMOVED lines=8> */
[----:B------:R-:W1:Y:S05]  /*16190*/  LDSM.16.M88.4 R172, [R217] ;  /* 0x00000000d9ac783b */ /* 0x000e6a0000000200 */
[C---:B------:R-:W-:Y:S06]  /*161a0*/  HMMA.16816.F32 R60, R180.reuse, R176, R60 ;  /* 0x000000b0b43c723c */ /* 0x040fec000000183c */
[C---:B------:R-:W-:Y:S01]  /*161b0*/  HMMA.16816.F32 R64, R180.reuse, R178, R64 ;  /* 0x000000b2b440723c */ /* 0x040fe20000001840 */
[----:B------:R-:W1:Y:S05]  /*161c0*/  LDSM.16.M88.4 R176, [R216] ;  /* 0x00000000d8b0783b */ /* 0x000e6a0000000200 */
[C---:B------:R-:W-:Y:S06]  /*161d0*/  HMMA.16816.F32 R68, R180.reuse, R196, R68 ;  /* 0x000000c4b444723c */ /* 0x040fec0000001844 */
[C---:B------:R-:W-:Y:S01]  /*161e0*/  HMMA.16816.F32 R72, R180.reuse, R198, R72 ;  /* 0x000000c6b448723c */ /* 0x040fe20000001848 */
[----:B------:R-:W1:Y:S05]  /*161f0*/  LDSM.16.M88.4 R196, [R167] ;  /* 0x00000000a7c4783b */ /* 0x000e6a0000000200 */
[C---:B---3--:R-:W-:Y:S06]  /*16200*/  HMMA.16816.F32 R76, R180.reuse, R184, R76 ;  /* 0x000000b8b44c723c */ /* 0x048fec000000184c */
[C---:B------:R-:W-:Y:S05]  /*16210*/  HMMA.16816.F32 R80, R180.reuse, R186, R80 ;  /* 0x000000bab450723c */ /* 0x040fea0000001850 */
[----:B------:R-:W-:Y:S01]  /*16220*/  MOV R185, R213 ;  /* 0x000000d500b97202 */ /* 0x000fe20000000f00 */
[C---:B----4-:R-:W-:Y:S05]  /*16230*/  HMMA.16816.F32 R84, R180.reuse, R188, R84 ;  /* 0x000000bcb454723c */ /* 0x050fea0000001854 */
[----:B------:R-:W-:Y:S01]  /*16240*/  IMAD.MOV.U32 R184, RZ, RZ, R212 ;  /* 0x000000ffffb87224 */ /* 0x000fe200078e00d4 */
[C---:B------:R-:W-:Y:S01]  /*16250*/  HMMA.16816.F32 R88, R180.reuse, R190, R88 ;  /* 0x000000beb458723c */ /* 0x040fe20000001858 */
[----:B------:R-:W3:Y:S04]  /*16260*/  LDSM.16.M88.4 R212, [R166+0x1000] ;  /* 0x00100000a6d4783b */ /* 0x000ee80000000200 */
[----:B------:R-:W-:Y:S01]  /*16270*/  IMAD.MOV.U32 R188, RZ, RZ, R184 ;  /* 0x000000ffffbc7224 */ /* 0x000fe200078e00b8 */
[C---:B-----5:R-:W-:Y:S05]  /*16280*/  HMMA.16816.F32 R92, R180.reuse, R192, R92 ;  /* 0x000000c0b45c723c */ /* 0x060fea000000185c */
[----:B------:R-:W-:Y:S01]  /*16290*/  IMAD.MOV.U32 R189, RZ, RZ, R185 ;  /* 0x000000ffffbd7224 */ /* 0x000fe200078e00b9 */
[C---:B------:R-:W-:Y:S01]  /*162a0*/  HMMA.16816.F32 R96, R180.reuse, R194, R96 ;  /* 0x000000c2b460723c */ /* 0x040fe20000001860 */
[----:B------:R-:W4:Y:S04]  /*162b0*/  LDSM.16.M88.4 R184, [R166+0x1800] ;  /* 0x00180000a6b8783b */ /* 0x000f280000000200 */
[----:B------:R-:W-:Y:S01]  /*162c0*/  MOV R192, R188 ;  /* 0x000000bc00c07202 */ /* 0x000fe20000000f00 */
[C---:B--2---:R-:W-:Y:S05]  /*162d0*/  HMMA.16816.F32 R100, R180.reuse, R168, R100 ;  /* 0x000000a8b464723c */ /* 0x044fea0000001864 */
[----:B------:R-:W-:Y:S01]  /*162e0*/  IMAD.MOV.U32 R193, RZ, RZ, R189 ;  /* 0x000000ffffc17224 */ /* 0x000fe200078e00bd */
[C---:B------:R-:W-:Y:S01]  /*162f0*/  HMMA.16816.F32 R104, R180.reuse, R170, R104 ;  /* 0x000000aab468723c */ /* 0x040fe20000001868 */
[----:B------:R-:W2:Y:S04]  /*16300*/  LDSM.16.M88.4 R188, [R166+0x2000] ;  /* 0x00200000a6bc783b */ /* 0x000ea80000000200 */
[----:B------:R-:W5:Y:S01]  /*16310*/  LDSM.16.M88.4 R168, [R166+0x2800] ;  /* 0x00280000a6a8783b */ /* 0x000f620000000200 */
[C---:B-1----:R-:W-:Y:S06]  /*16320*/  HMMA.16816.F32 R108, R180.reuse, R172, R108 ;  /* 0x000000acb46c723c */ /* 0x042fec000000186c */
[C---:B------:R-:W-:Y:S01]  /*16330*/  HMMA.16816.F32 R112, R180.reuse, R174, R112 ;  /* 0x000000aeb470723c */ /* 0x040fe20000001870 */
[----:B------:R-:W1:Y:S05]  /*16340*/  LDSM.16.M88.4 R172, [R166+0x3000] ;  /* 0x00300000a6ac783b */ /* 0x000e6a0000000200 */
[C---:B------:R-:W-:Y:S06]  /*16350*/  HMMA.16816.F32 R116, R180.reuse, R176, R116 ;  /* 0x000000b0b474723c */ /* 0x040fec0000001874 */
[C---:B------:R-:W-:Y:S01]  /*16360*/  HMMA.16816.F32 R120, R180.reuse, R178, R120 ;  /* 0x000000b2b478723c */ /* 0x040fe20000001878 */
[----:B------:R-:W1:Y:S05]  /*16370*/  LDSM.16.M88.4 R176, [R166+0x3800] ;  /* 0x00380000a6b0783b */ /* 0x000e6a0000000200 */
[C---:B------:R-:W-:Y:S06]  /*16380*/  HMMA.16816.F32 R124, R180.reuse, R196, R124 ;  /* 0x000000c4b47c723c */ /* 0x040fec000000187c */
[----:B------:R-:W-:Y:S01]  /*16390*/  HMMA.16816.F32 R128, R180, R198, R128 ;  /* 0x000000c6b480723c */ /* 0x000fe20000001880 */
[----:B------:R-:W1:Y:S04]  /*163a0*/  LDSM.16.M88.4 R180, [R166+0x4000] ;  /* 0x00400000a6b4783b */ /* 0x000e680000000200 */
        /* <DEDUP_REMOVED lines=8> */
[C---:B------:R-:W-:Y:S05]  /*16430*/  HMMA.16816.F32 R24, R200.reuse, R214, R24 ;  /* 0x000000d6c818723c */ /* 0x040fea0000001818 */
[----:B------:R-:W-:Y:S01]  /*16440*/  IMAD.MOV.U32 R212, RZ, RZ, R192 ;  /* 0x000000ffffd47224 */ /* 0x000fe200078e00c0 */
[C---:B----4-:R-:W-:Y:S05]  /*16450*/  HMMA.16816.F32 R28, R200.reuse, R184, R28 ;  /* 0x000000b8c81c723c */ /* 0x050fea000000181c */
[----:B------:R-:W-:Y:S01]  /*16460*/  MOV R213, R193 ;  /* 0x000000c100d57202 */ /* 0x000fe20000000f00 */
[C---:B------:R-:W-:Y:S01]  /*16470*/  HMMA.16816.F32 R32, R200.reuse, R186, R32 ;  /* 0x000000bac820723c */ /* 0x040fe20000001820 */
[----:B------:R-:W3:Y:S04]  /*16480*/  LDSM.16.M88.4 R184, [R166+0x4800] ;  /* 0x00480000a6b8783b */ /* 0x000ee80000000200 */
[----:B------:R-:W4:Y:S01]  /*16490*/  LDSM.16.M88.4 R192, [R166+0x5000] ;  /* 0x00500000a6c0783b */ /* 0x000f220000000200 */
[C---:B--2---:R-:W-:Y:S06]  /*164a0*/  HMMA.16816.F32 R36, R200.reuse, R188, R36 ;  /* 0x000000bcc824723c */ /* 0x044fec0000001824 */
[C---:B------:R-:W-:Y:S01]  /*164b0*/  HMMA.16816.F32 R40, R200.reuse, R190, R40 ;  /* 0x000000bec828723c */ /* 0x040fe20000001828 */
[----:B------:R-:W2:Y:S05]  /*164c0*/  LDSM.16.M88.4 R188, [R166+0x6000] ;  /* 0x00600000a6bc783b */ /* 0x000eaa0000000200 */
[C---:B-----5:R-:W-:Y:S06]  /*164d0*/  HMMA.16816.F32 R44, R200.reuse, R168, R44 ;  /* 0x000000a8c82c723c */ /* 0x060fec000000182c */
[C---:B------:R-:W-:Y:S05]  /*164e0*/  HMMA.16816.F32 R48, R200.reuse, R170, R48 ;  /* 0x000000aac830723c */ /* 0x040fea0000001830 */
[----:B------:R-:W-:Y:S01]  /*164f0*/  IMAD.MOV.U32 R168, RZ, RZ, R212 ;  /* 0x000000ffffa87224 */ /* 0x000fe200078e00d4 */
[C---:B-1----:R-:W-:Y:S05]  /*16500*/  HMMA.16816.F32 R52, R200.reuse, R172, R52 ;  /* 0x000000acc834723c */ /* 0x042fea0000001834 */
[----:B------:R-:W-:Y:S01]  /*16510*/  IMAD.MOV.U32 R169, RZ, RZ, R213 ;  /* 0x000000ffffa97224 */ /* 0x000fe200078e00d5 */
[C---:B------:R-:W-:Y:S01]  /*16520*/  HMMA.16816.F32 R56, R200.reuse, R174, R56 ;  /* 0x000000aec838723c */ /* 0x040fe20000001838 */
[----:B------:R-:W1:Y:S01]  /*16530*/  LDSM.16.M88.4 R212, [R166+0x7800] ;  /* 0x00780000a6d4783b */ /* 0x000e620000000200 */
[----:B------:R-:W-:Y:S04]  /*16540*/  DEPBAR.LE SB0, 0x0 ;  /* 0x000080000000791a */ /* 0x000fe80000000000 */
[C---:B------:R-:W-:Y:S01]  /*16550*/  HMMA.16816.F32 R60, R200.reuse, R176, R60 ;  /* 0x000000b0c83c723c */ /* 0x040fe2000000183c */
[----:B------:R-:W-:Y:S04]  /*16560*/  BAR.SYNC.DEFER_BLOCKING 0x0 ;  /* 0x0000000000007b1d */ /* 0x000fe80000010000 */
[----:B------:R-:W-:Y:S01]  /*16570*/  MOV R173, R168 ;  /* 0x000000a800ad7202 */ /* 0x000fe20000000f00 */
[C---:B------:R-:W-:Y:S05]  /*16580*/  HMMA.16816.F32 R64, R200.reuse, R178, R64 ;  /* 0x000000b2c840723c */ /* 0x040fea0000001840 */
[----:B------:R-:W-:Y:S01]  /*16590*/  IMAD.MOV.U32 R172, RZ, RZ, R169 ;  /* 0x000000ffffac7224 */ /* 0x000fe200078e00a9 */
        /* <DEDUP_REMOVED lines=14> */
[C---:B-1----:R-:W-:Y:S06]  /*16680*/  HMMA.16816.F32 R124, R200.reuse, R212, R124 ;  /* 0x000000d4c87c723c */ /* 0x042fec000000187c */
[----:B------:R-:W-:Y:S01]  /*16690*/  HMMA.16816.F32 R128, R200, R214, R128 ;  /* 0x000000d6c880723c */ /* 0x000fe20000001880 */
[----:B------:R-:W-:Y:S11]  /*166a0*/  @!UPT UIADD3 URZ, URZ, URZ, URZ ;  /* 0x0000003f3f3ff290 */ /* 0x000ff6000fffe03f */
        /* <DEDUP_REMOVED lines=62> */
[----:B------:R5:W4:Y:S02]  /*16a90*/  LDG.E R174, desc[UR20][R174.64] ;  /* 0x00000014aeae7981 */ /* 0x000b24000c1e1900 */
[C---:B------:R-:W-:Y:S01]  /*16aa0*/  IMAD R170, R176.reuse, UR7, RZ ;  /* 0x00000007b0aa7c24 */ /* 0x040fe2000f8e02ff */
[----:B-----5:R-:W-:Y:S01]  /*16ab0*/  SHF.R.S32.HI R175, RZ, 0x1f, R176 ;  /* 0x0000001fffaf7819 */ /* 0x020fe200000114b0 */
[----:B------:R-:W-:Y:S04]  /*16ac0*/  IMAD.WIDE.U32 R176, R176, UR6, RZ ;  /* 0x00000006b0b07c25 */ /* 0x000fe8000f8e00ff */
[----:B------:R-:W-:Y:S04]  /*16ad0*/  IMAD R170, R175, UR6, R170 ;  /* 0x00000006afaa7c24 */ /* 0x000fe8000f8e02aa */
[----:B------:R-:W-:Y:S01]  /*16ae0*/  IMAD.IADD R177, R177, 0x1, R170 ;  /* 0x00000001b1b17824 */ /* 0x000fe200078e02aa */
[----:B----4-:R-:W-:Y:S04]  /*16af0*/  IADD3 R171, -R174, R171, RZ ;  /* 0x000000abaeab7210 */ /* 0x010fe80007ffe1ff */
[----:B------:R-:W-:Y:S01]  /*16b00*/  SHF.R.S32.HI R174, RZ, 0x1f, R171 ;  /* 0x0000001fffae7819 */ /* 0x000fe200000114ab */
[CC--:B-1----:R-:W-:Y:S04]  /*16b10*/  IMAD.WIDE.U32 R176, R171.reuse, R168.reuse, R176 ;  /* 0x000000a8abb07225 */ /* 0x0c2fe800078e00b0 */
[----:B------:R-:W-:Y:S04]  /*16b20*/  IMAD R174, R174, R168, RZ ;  /* 0x000000a8aeae7224 */ /* 0x000fe800078e02ff */
[----:B------:R-:W-:Y:S05]  /*16b30*/  IMAD R174, R171, R169, R174 ;  /* 0x000000a9abae7224 */ /* 0x000fea00078e02ae */
[----:B------:R-:W-:Y:S07]  /*16b40*/  IADD3 R171, R177, R174, RZ ;  /* 0x000000aeb1ab7210 */ /* 0x000fee0007ffe0ff */
.L_x_2451:
[----:B------:R1:W-:Y:S01]  /*16b50*/  @P0 STS.128 [R241+0x2000], RZ ;  /* 0x002000fff1000388 */ /* 0x0003e20000000c00 */
[CC--:B------:R-:W-:Y:S01]  /*16b60*/  LEA R188, P2, R176.reuse, R250.reuse, 0x1 ;  /* 0x000000fab0bc7211 */ /* 0x0c0fe200078408ff */
[----:B------:R-:W-:Y:S01]  /*16b70*/  @!P0 IMAD.MOV.U32 R170, RZ, RZ, R176 ;  /* 0x000000ffffaa8224 */ /* 0x000fe200078e00b0 */
[----:B------:R-:W-:Y:S01]  /*16b80*/  @!P0 IADD3 R169, P1, R176, UR14, RZ ;  /* 0x0000000eb0a98c10 */ /* 0x000fe2000ff3e0ff */
[----:B---3--:R-:W-:Y:S01]  /*16b90*/  @!P0 IMAD R2, R2, 0x30, RZ ;  /* 0x0000003002028824 */ /* 0x008fe200078e02ff */
[-CC-:B------:R-:W-:Y:S01]  /*16ba0*/  LEA.HI.X R189, R176, R249.reuse, R171.reuse, 0x1, P2 ;  /* 0x000000f9b0bd7211 */ /* 0x180fe200010f0cab */
[C---:B------:R-:W-:Y:S01]  /*16bb0*/  @!P0 IMAD.WIDE.U32 R180, R0.reuse, 0x30, R170 ;  /* 0x0000003000b48825 */ /* 0x040fe200078e00aa */
[----:B------:R-:W-:Y:S01]  /*16bc0*/  @!P0 IADD3.X R168, R171, UR13, RZ, P1, !PT ;  /* 0x0000000daba88c10 */ /* 0x000fe20008ffe4ff */
[----:B------:R-:W-:Y:S01]  /*16bd0*/  UMOV UR6, UR10 ;  /* 0x0000000a00067c82 */ /* 0x000fe20008000000 */
        /* <DEDUP_REMOVED lines=10> */
[----:B------:R-:W-:Y:S01]  /*16c80*/  @!P0 LEA R178, P1, R174, R250, 0x1 ;  /* 0x000000faaeb28211 */ /* 0x000fe200078208ff */
[----:B------:R-:W-:Y:S01]  /*16c90*/  @!P0 IMAD.MOV.U32 R177, RZ, RZ, R171 ;  /* 0x000000ffffb18224 */ /* 0x000fe200078e00ab */
[----:B------:R-:W-:Y:S01]  /*16ca0*/  @!PT LDS RZ, [RZ] ;  /* 0x00000000fffff984 */ /* 0x000fe20000000800 */
[----:B------:R-:W-:Y:S01]  /*16cb0*/  @!PT LDS RZ, [RZ] ;  /* 0x00000000fffff984 */ /* 0x000fe20000000800 */
[----:B------:R-:W-:Y:S01]  /*16cc0*/  @!PT LDS RZ, [RZ] ;  /* 0x00000000fffff984 */ /* 0x000fe20000000800 */
[----:B------:R4:W-:Y:S01]  /*16cd0*/  @!P0 LDGSTS.E.BYPASS.LTC128B.128 [R241+0x2800], desc[UR20][R182.64] ;  /* 0x02800000b6f18fae */ /* 0x0009e2000b901d54 */
[----:B--2---:R-:W-:Y:S01]  /*16ce0*/  @!P0 LEA.HI.X R170, R0, R171, R165, 0x5, P2 ;  /* 0x000000ab00aa8211 */ /* 0x004fe200010f2ca5 */
[----:B------:R-:W-:Y:S01]  /*16cf0*/  @!P0 IMAD.MOV.U32 R194, RZ, RZ, R176 ;  /* 0x000000ffffc28224 */ /* 0x000fe200078e00b0 */
[----:B------:R-:W-:Y:S01]  /*16d00*/  @!P0 MOV R186, R176 ;  /* 0x000000b000ba8202 */ /* 0x000fe20000000f00 */
[----:B------:R1:W-:Y:S01]  /*16d10*/  @P0 STS.128 [R241+0x3000], RZ ;  /* 0x003000fff1000388 */ /* 0x0003e20000000c00 */
[-C--:B------:R-:W-:Y:S01]  /*16d20*/  @!P0 LEA.HI.X R179, R174, R249.reuse, R170, 0x1, P1 ;  /* 0x000000f9aeb38211 */ /* 0x080fe200008f0caa */
[----:B------:R-:W2:Y:S01]  /*16d30*/  @!P0 LDC R168, c[0x0][0x24c] ;  /* 0x00009300ffa88b82 */ /* 0x000ea20000000800 */
[----:B------:R-:W-:Y:S01]  /*16d40*/  @!P0 LEA R174, P1, R180, R250, 0x1 ;  /* 0x000000fab4ae8211 */ /* 0x000fe200078208ff */
[----:B------:R-:W-:Y:S01]  /*16d50*/  @!P0 IMAD.MOV.U32 R195, RZ, RZ, R171 ;  /* 0x000000ffffc38224 */ /* 0x000fe200078e00ab */
[----:B------:R-:W-:Y:S01]  /*16d60*/  @!P0 LEA R170, P2, R0, R176, 0x6 ;  /* 0x000000b000aa8211 */ /* 0x000fe200078430ff */
[----:B------:R-:W-:Y:S01]  /*16d70*/  @!PT LDS RZ, [RZ] ;  /* 0x00000000fffff984 */ /* 0x000fe20000000800 */
[----:B------:R-:W-:Y:S01]  /*16d80*/  @!PT LDS RZ, [RZ] ;  /* 0x00000000fffff984 */ /* 0x000fe20000000800 */
[----:B------:R-:W-:Y:S01]  /*16d90*/  @!PT LDS RZ, [RZ] ;  /* 0x00000000fffff984 */ /* 0x000fe20000000800 */
[----:B------:R5:W-:Y:S01]  /*16da0*/  @!P0 LDGSTS.E.BYPASS.LTC128B.128 [R241+0x3000], desc[UR20][R178.64] ;  /* 0x03000000b2f18fae */ /* 0x000be2000b901d54 */
[----:B------:R-:W-:Y:S01]  /*16db0*/  @!P0 LEA.HI.X R175, R180, R249, R2, 0x1, P1 ;  /* 0x000000f9b4af8211 */ /* 0x000fe200008f0c02 */
[C---:B------:R-:W-:Y:S01]  /*16dc0*/  @!P0 IMAD.WIDE.U32 R194, R0.reuse, 0x90, R194 ;  /* 0x0000009000c28825 */ /* 0x040fe200078e00c2 */
[----:B------:R-:W-:Y:S01]  /*16dd0*/  UMOV UR7, UR11 ;  /* 0x0000000b00077c82 */ /* 0x000fe20008000000 */
[----:B------:R1:W-:Y:S01]  /*16de0*/  @P0 STS.128 [R241+0x3800], RZ ;  /* 0x003800fff1000388 */ /* 0x0003e20000000c00 */
[----:B------:R-:W1:Y:S01]  /*16df0*/  @!P0 LDC R165, c[0x0][0x24c] ;  /* 0x00009300ffa58b82 */ /* 0x000e620000000800 */
[----:B------:R-:W-:Y:S02]  /*16e00*/  @!P0 IMAD.MOV.U32 R187, RZ, RZ, R171 ;  /* 0x000000ffffbb8224 */ /* 0x000fe400078e00ab */
[----:B------:R-:W-:Y:S01]  /*16e10*/  @!PT LDS RZ, [RZ] ;  /* 0x00000000fffff984 */ /* 0x000fe20000000800 */
[----:B------:R-:W-:Y:S01]  /*16e20*/  @!PT LDS RZ, [RZ] ;  /* 0x00000000fffff984 */ /* 0x000fe20000000800 */
[----:B------:R-:W-:Y:S01]  /*16e30*/  @!PT LDS RZ, [RZ] ;  /* 0x00000000fffff984 */ /* 0x000fe20000000800 */
[----:B------:R1:W-:Y:S01]  /*16e40*/  @!P0 LDGSTS.E.BYPASS.LTC128B.128 [R241+0x3800], desc[UR20][R174.64] ;  /* 0x03800000aef18fae */ /* 0x0003e2000b901d54 */
[----:B------:R-:W-:Y:S03]  /*16e50*/  @!P0 IMAD.WIDE.U32 R186, R0, 0xa0, R186 ;  /* 0x000000a000ba8825 */ /* 0x000fe600078e00ba */
[----:B------:R1:W-:Y:S01]  /*16e60*/  @P0 STS.128 [R241+0x4000], RZ ;  /* 0x004000fff1000388 */ /* 0x0003e20000000c00 */
[----:B------:R-:W3:Y:S01]  /*16e70*/  @!P0 LDC R2, c[0x0][0x24c] ;  /* 0x00009300ff028b82 */ /* 0x000ee20000000800 */
[-C--:B----4-:R-:W-:Y:S01]  /*16e80*/  @!P0 LEA R182, P1, R170, R250.reuse, 0x1 ;  /* 0x000000faaab68211 */ /* 0x090fe200078208ff */
[----:B-----5:R-:W-:Y:S04]  /*16e90*/  @!P0 IMAD.WIDE.U32 R178, R0, 0x60, R176 ;  /* 0x0000006000b28825 */ /* 0x020fe800078e00b0 */
[----:B---3--:R-:W-:Y:S01]  /*16ea0*/  @!P0 IMAD R2, R2, 0x70, RZ ;  /* 0x0000007002028824 */ /* 0x008fe200078e02ff */
[----:B------:R-:W-:Y:S01]  /*16eb0*/  @!P0 LEA.HI.X R169, R0, R171, R169, 0x6, P2 ;  /* 0x000000ab00a98211 */ /* 0x000fe200010f34a9 */
[----:B--2---:R-:W-:Y:S02]  /*16ec0*/  @!P0 IMAD R168, R168, 0x50, RZ ;  /* 0x00000050a8a88824 */ /* 0x004fe400078e02ff */
[----:B-1----:R-:W-:Y:S01]  /*16ed0*/  @!P0 IMAD R165, R165, 0x60, RZ ;  /* 0x00000060a5a58824 */ /* 0x002fe200078e02ff */
[-C--:B------:R-:W-:Y:S01]  /*16ee0*/  @!P0 LEA.HI.X R183, R170, R249.reuse, R169, 0x1, P1 ;  /* 0x000000f9aab78211 */ /* 0x080fe200008f0ca9 */
[----:B------:R-:W-:Y:S01]  /*16ef0*/  @!P0 IMAD.MOV.U32 R170, RZ, RZ, R176 ;  /* 0x000000ffffaa8224 */ /* 0x000fe200078e00b0 */
[----:B------:R-:W1:Y:S01]  /*16f00*/  @!P0 LDC R169, c[0x0][0x24c] ;  /* 0x00009300ffa98b82 */ /* 0x000e620000000800 */
[----:B------:R-:W-:Y:S01]  /*16f10*/  @!P0 IMAD.IADD R165, R165, 0x1, R179 ;  /* 0x00000001a5a58824 */ /* 0x000fe200078e02b3 */
[-C--:B------:R-:W-:Y:S01]  /*16f20*/  @!P0 LEA R174, P1, R178, R250.reuse, 0x1 ;  /* 0x000000fab2ae8211 */ /* 0x080fe200078208ff */
[----:B------:R-:W-:Y:S01]  /*16f30*/  @!PT LDS RZ, [RZ] ;  /* 0x00000000fffff984 */ /* 0x000fe20000000800 */
[----:B------:R-:W-:Y:S01]  /*16f40*/  @!PT LDS RZ, [RZ] ;  /* 0x00000000fffff984 */ /* 0x000fe20000000800 */
[----:B------:R-:W-:Y:S01]  /*16f50*/  @!PT LDS RZ, [RZ] ;  /* 0x00000000fffff984 */ /* 0x000fe20000000800 */
[----:B------:R2:W-:Y:S01]  /*16f60*/  @!P0 LDGSTS.E.BYPASS.LTC128B.128 [R241+0x4000], desc[UR20][R182.64] ;  /* 0x04000000b6f18fae */ /* 0x0005e2000b901d54 */
[----:B------:R-:W-:Y:S03]  /*16f70*/  @!P0 IMAD.WIDE.U32 R180, R0, 0x50, R170 ;  /* 0x0000005000b48825 */ /* 0x000fe600078e00aa */
[----:B------:R3:W-:Y:S01]  /*16f80*/  @P0 STS.128 [R241+0x4800], RZ ;  /* 0x004800fff1000388 */ /* 0x0007e20000000c00 */
[----:B------:R-:W-:Y:S01]  /*16f90*/  @!P0 LEA.HI.X R175, R178, R249, R165, 0x1, P1 ;  /* 0x000000f9b2af8211 */ /* 0x000fe200008f0ca5 */
[----:B------:R-:W-:Y:S01]  /*16fa0*/  @!P0 IMAD.WIDE.U32 R178, R0, 0x70, R170 ;  /* 0x0000007000b28825 */ /* 0x000fe200078e00aa */
[-C--:B------:R-:W-:Y:S01]  /*16fb0*/  @!P0 LEA R184, P2, R180, R250.reuse, 0x1 ;  /* 0x000000fab4b88211 */ /* 0x080fe200078408ff */
[----:B------:R-:W4:Y:S01]  /*16fc0*/  @!P0 LDC R170, c[0x0][0x24c] ;  /* 0x00009300ffaa8b82 */ /* 0x000f220000000800 */
[----:B------:R-:W-:Y:S01]  /*16fd0*/  @!P0 IADD3 R168, R168, R181, RZ ;  /* 0x000000b5a8a88210 */ /* 0x000fe20007ffe0ff */
[----:B------:R-:W-:Y:S01]  /*16fe0*/  @!P0 IMAD.IADD R2, R2, 0x1, R179 ;  /* 0x0000000102028824 */ /* 0x000fe200078e02b3 */
[----:B------:R-:W-:Y:S01]  /*16ff0*/  @!P0 LEA R196, P1, R178, R250, 0x1 ;  /* 0x000000fab2c48211 */ /* 0x000fe200078208ff */
[----:B------:R-:W-:Y:S01]  /*17000*/  @!P0 IMAD.MOV.U32 R181, RZ, RZ, R171 ;  /* 0x000000ffffb58224 */ /* 0x000fe200078e00ab */
[-C--:B------:R-:W-:Y:S01]  /*17010*/  @!P0 LEA.HI.X R185, R180, R249.reuse, R168, 0x1, P2 ;  /* 0x000000f9b4b98211 */ /* 0x080fe200010f0ca8 */
[----:B------:R-:W-:Y:S01]  /*17020*/  @!P0 IMAD.MOV.U32 R180, RZ, RZ, R176 ;  /* 0x000000ffffb48224 */ /* 0x000fe200078e00b0 */
[----:B------:R-:W-:Y:S01]  /*17030*/  @!P0 LEA.HI.X R197, R178, R249, R2, 0x1, P1 ;  /* 0x000000f9b2c58211 */ /* 0x000fe200008f0c02 */
[----:B------:R-:W5:Y:S01]  /*17040*/  @!P0 LDC R168, c[0x0][0x24c] ;  /* 0x00009300ffa88b82 */ /* 0x000f620000000800 */
[-C--:B------:R-:W-:Y:S01]  /*17050*/  @!P0 MOV R178, R176.reuse ;  /* 0x000000b000b28202 */ /* 0x080fe20000000f00 */
[----:B------:R-:W-:Y:S01]  /*17060*/  @!PT LDS RZ, [RZ] ;  /* 0x00000000fffff984 */ /* 0x000fe20000000800 */
[----:B------:R-:W-:Y:S01]  /*17070*/  @!PT LDS RZ, [RZ] ;  /* 0x00000000fffff984 */ /* 0x000fe20000000800 */
[----:B------:R-:W-:Y:S01]  /*17080*/  @!PT LDS RZ, [RZ] ;  /* 0x00000000fffff984 */ /* 0x000fe20000000800 */
[----:B------:R3:W-:Y:S01]  /*17090*/  @!P0 LDGSTS.E.BYPASS.LTC128B.128 [R241+0x4800], desc[UR20][R184.64] ;  /* 0x04800000b8f18fae */ /* 0x0007e2000b901d54 */
[C---:B------:R-:W-:Y:S03]  /*170a0*/  @!P0 IMAD.WIDE.U32 R180, R0.reuse, 0xd0, R180 ;  /* 0x000000d000b48825 */ /* 0x040fe600078e00b4 */
[----:B------:R1:W-:Y:S02]  /*170b0*/  @P0 STS.128 [R241+0x5000], RZ ;  /* 0x005000fff1000388 */ /* 0x0003e40000000c00 */
[----:B-1----:R-:W-:Y:S01]  /*170c0*/  @!P0 IMAD R169, R169, 0x90, RZ ;  /* 0x00000090a9a98824 */ /* 0x002fe200078e02ff */
[----:B------:R-:W1:Y:S01]  /*170d0*/  @!P0 LDC R165, c[0x0][0x24c] ;  /* 0x00009300ffa58b82 */ /* 0x000e620000000800 */
[----:B------:R-:W-:Y:S01]  /*170e0*/  @!P0 IMAD.MOV.U32 R179, RZ, RZ, R171 ;  /* 0x000000ffffb38224 */ /* 0x000fe200078e00ab */
[----:B------:R-:W-:Y:S01]  /*170f0*/  @!PT LDS RZ, [RZ] ;  /* 0x00000000fffff984 */ /* 0x000fe20000000800 */
[----:B------:R-:W-:Y:S01]  /*17100*/  @!PT LDS RZ, [RZ] ;  /* 0x00000000fffff984 */ /* 0x000fe20000000800 */
[----:B------:R-:W-:Y:S01]  /*17110*/  @!PT LDS RZ, [RZ] ;  /* 0x00000000fffff984 */ /* 0x000fe20000000800 */
[----:B------:R4:W-:Y:S01]  /*17120*/  @!P0 LDGSTS.E.BYPASS.LTC128B.128 [R241+0x5000], desc[UR20][R174.64] ;  /* 0x05000000aef18fae */ /* 0x0009e2000b901d54 */
[----:B------:R-:W-:Y:S01]  /*17130*/  @!P0 IMAD.IADD R169, R169, 0x1, R195 ;  /* 0x00000001a9a98824 */ /* 0x000fe200078e02c3 */
[-C--:B--2---:R-:W-:Y:S01]  /*17140*/  @!P0 MOV R182, R176.reuse ;  /* 0x000000b000b68202 */ /* 0x084fe20000000f00 */
[C---:B------:R-:W-:Y:S01]  /*17150*/  @!P0 IMAD.WIDE.U32 R178, R0.reuse, 0xe0, R178 ;  /* 0x000000e000b28825 */ /* 0x040fe200078e00b2 */
[----:B------:R2:W-:Y:S02]  /*17160*/  @P0 STS.128 [R241+0x5800], RZ ;  /* 0x005800fff1000388 */ /* 0x0005e40000000c00 */
[----:B------:R-:W2:Y:S01]  /*17170*/  @!P0 LDC R2, c[0x0][0x24c] ;  /* 0x00009300ff028b82 */ /* 0x000ea20000000800 */
[----:B------:R-:W-:Y:S01]  /*17180*/  @!P0 IMAD.MOV.U32 R183, RZ, RZ, R171 ;  /* 0x000000ffffb78224 */ /* 0x000fe200078e00ab */
[----:B------:R-:W-:Y:S01]  /*17190*/  @!PT LDS RZ, [RZ] ;  /* 0x00000000fffff984 */ /* 0x000fe20000000800 */
[----:B------:R-:W-:Y:S01]  /*171a0*/  @!PT LDS RZ, [RZ] ;  /* 0x00000000fffff984 */ /* 0x000fe20000000800 */
[----:B------:R-:W-:Y:S01]  /*171b0*/  @!PT LDS RZ, [RZ] ;  /* 0x00000000fffff984 */ /* 0x000fe20000000800 */
[----:B------:R-:W-:Y:S01]  /*171c0*/  @!P0 LDGSTS.E.BYPASS.LTC128B.128 [R241+0x5800], desc[UR20][R196.64] ;  /* 0x05800000c4f18fae */ /* 0x000fe2000b901d54 */
[----:B------:R-:W-:Y:S03]  /*171d0*/  @!P0 IMAD.WIDE.U32 R182, R0, 0xc0, R182 ;  /* 0x000000c000b68825 */ /* 0x000fe600078e00b6 */
[----:B------:R1:W-:Y:S01]  /*171e0*/  @P0 STS.128 [R241+0x6000], RZ ;  /* 0x006000fff1000388 */ /* 0x0003e20000000c00 */
[----:B-----5:R-:W-:Y:S04]  /*171f0*/  @!P0 IMAD R168, R168, 0xa0, RZ ;  /* 0x000000a0a8a88824 */ /* 0x020fe800078e02ff */
[----:B------:R-:W-:Y:S02]  /*17200*/  @!P0 IMAD.IADD R168, R168, 0x1, R187 ;  /* 0x00000001a8a88824 */ /* 0x000fe400078e02bb */
[----:B---3--:R-:W-:Y:S02]  /*17210*/  @!P0 IMAD.MOV.U32 R184, RZ, RZ, R176 ;  /* 0x000000ffffb88224 */ /* 0x008fe400078e00b0 */
[----:B------:R-:W-:Y:S02]  /*17220*/  @!P0 IMAD.MOV.U32 R185, RZ, RZ, R171 ;  /* 0x000000ffffb98224 */ /* 0x000fe400078e00ab */
[----:B-1----:R-:W-:Y:S01]  /*17230*/  @!P0 IMAD R165, R165, 0xb0, RZ ;  /* 0x000000b0a5a58824 */ /* 0x002fe200078e02ff */
[C---:B----4-:R-:W-:Y:S01]  /*17240*/  @!P0 LEA R174, P1, R0.reuse, R176, 0x7 ;  /* 0x000000b000ae8211 */ /* 0x050fe200078238ff */
[C---:B------:R-:W-:Y:S03]  /*17250*/  @!P0 IMAD.WIDE.U32 R184, R0.reuse, 0xb0, R184 ;  /* 0x000000b000b88825 */ /* 0x040fe600078e00b8 */
[C---:B------:R-:W-:Y:S01]  /*17260*/  @!P0 LEA.HI.X R170, R0.reuse, R171, R170, 0x7, P1 ;  /* 0x000000ab00aa8211 */ /* 0x040fe200008f3caa */
[----:B------:R-:W-:Y:S01]  /*17270*/  @!P0 IMAD.WIDE.U32 R176, R0, 0xf0, R176 ;  /* 0x000000f000b08825 */ /* 0x000fe200078e00b0 */
[-C--:B------:R-:W-:Y:S01]  /*17280*/  @!P0 LEA R192, P2, R174, R250.reuse, 0x1 ;  /* 0x000000faaec08211 */ /* 0x080fe200078408ff */
[----:B------:R-:W1:Y:S01]  /*17290*/  @!P0 LDC R0, c[0x0][0x24c] ;  /* 0x00009300ff008b82 */ /* 0x000e620000000800 */
[-C--:B------:R-:W-:Y:S01]  /*172a0*/  @!P0 LEA R190, P1, R194, R250.reuse, 0x1 ;  /* 0x000000fac2be8211 */ /* 0x080fe200078208ff */
[----:B--2---:R-:W-:Y:S01]  /*172b0*/  @!P0 IMAD R2, R2, 0xc0, RZ ;  /* 0x000000c002028824 */ /* 0x004fe200078e02ff */
[-C--:B------:R-:W-:Y:S02]  /*172c0*/  @!P0 LEA.HI.X R193, R174, R249.reuse, R170, 0x1, P2 ;  /* 0x000000f9aec18211 */ /* 0x080fe400010f0caa */
[----:B------:R-:W-:Y:S01]  /*172d0*/  @!P0 LEA.HI.X R191, R194, R249, R169, 0x1, P1 ;  /* 0x000000f9c2bf8211 */ /* 0x000fe200008f0ca9 */
[----:B------:R-:W-:Y:S01]  /*172e0*/  @!P0 IMAD.IADD R2, R2, 0x1, R183 ;  /* 0x0000000102028824 */ /* 0x000fe200078e02b7 */
[CC--:B------:R-:W-:Y:S01]  /*172f0*/  @!P0 LEA R174, P1, R186.reuse, R250.reuse, 0x1 ;  /* 0x000000fabaae8211 */ /* 0x0c0fe200078208ff */
[----:B------:R-:W-:Y:S01]  /*17300*/  @!PT LDS RZ, [RZ] ;  /* 0x00000000fffff984 */ /* 0x000fe20000000800 */
[----:B------:R-:W-:Y:S01]  /*17310*/  @!PT LDS RZ, [RZ] ;  /* 0x00000000fffff984 */ /* 0x000fe20000000800 */
[----:B------:R-:W-:Y:S01]  /*17320*/  @!PT LDS RZ, [RZ] ;  /* 0x00000000fffff984 */ /* 0x000fe20000000800 */
[----:B------:R-:W-:Y:S01]  /*17330*/  @!P0 LDGSTS.E.BYPASS.LTC128B.128 [R241+0x6000], desc[UR20][R192.64] ;  /* 0x06000000c0f18fae */ /* 0x000fe2000b901d54 */
[----:B------:R-:W2:Y:S01]  /*17340*/  @!P0 LDC R170, c[0x0][0x24c] ;  /* 0x00009300ffaa8b82 */ /* 0x000ea20000000800 */
[----:B------:R-:W-:Y:S02]  /*17350*/  @!P0 IADD3 R165, R165, R185, RZ ;  /* 0x000000b9a5a58210 */ /* 0x000fe40007ffe0ff */
[----:B------:R3:W-:Y:S01]  /*17360*/  @P0 STS.128 [R241+0x6800], RZ ;  /* 0x006800fff1000388 */ /* 0x0007e20000000c00 */
[-C--:B------:R-:W-:Y:S02]  /*17370*/  @!P0 LEA.HI.X R175, R186, R249.reuse, R168, 0x1, P1 ;  /* 0x000000f9baaf8211 */ /* 0x080fe400008f0ca8 */
[CC--:B------:R-:W-:Y:S01]  /*17380*/  @!P0 LEA R186, P1, R182.reuse, R250.reuse, 0x1 ;  /* 0x000000fab6ba8211 */ /* 0x0c0fe200078208ff */
[----:B------:R-:W-:Y:S01]  /*17390*/  @!PT LDS RZ, [RZ] ;  /* 0x00000000fffff984 */ /* 0x000fe20000000800 */
[----:B------:R-:W-:Y:S01]  /*173a0*/  @!PT LDS RZ, [RZ] ;  /* 0x00000000fffff984 */ /* 0x000fe20000000800 */
[----:B------:R-:W-:Y:S01]  /*173b0*/  @!PT LDS RZ, [RZ] ;  /* 0x00000000fffff984 */ /* 0x000fe20000000800 */
[----:B------:R4:W-:Y:S01]  /*173c0*/  @!P0 LDGSTS.E.BYPASS.LTC128B.128 [R241+0x6800], desc[UR20][R190.64] ;  /* 0x06800000bef18fae */ /* 0x0009e2000b901d54 */
[----:B------:R-:W5:Y:S02]  /*173d0*/  @!P0 LDC R169, c[0x0][0x24c] ;  /* 0x00009300ffa98b82 */ /* 0x000f640000000800 */
[----:B------:R-:W-:Y:S01]  /*173e0*/  @!P0 LEA.HI.X R187, R182, R249, R2, 0x1, P1 ;  /* 0x000000f9b6bb8211 */ /* 0x000fe200008f0c02 */
[----:B------:R3:W-:Y:S01]  /*173f0*/  @P0 STS.128 [R241+0x7000], RZ ;  /* 0x007000fff1000388 */ /* 0x0007e20000000c00 */
[-C--:B------:R-:W-:Y:S03]  /*17400*/  @!P0 LEA R182, P1, R176, R250.reuse, 0x1 ;  /* 0x000000fab0b68211 */ /* 0x080fe600078208ff */
[----:B------:R-:W-:Y:S01]  /*17410*/  @!PT LDS RZ, [RZ] ;  /* 0x00000000fffff984 */ /* 0x000fe20000000800 */
[----:B------:R-:W-:Y:S01]  /*17420*/  @!PT LDS RZ, [RZ] ;  /* 0x00000000fffff984 */ /* 0x000fe20000000800 */
[----:B------:R-:W-:Y:S01]  /*17430*/  @!PT LDS RZ, [RZ] ;  /* 0x00000000fffff984 */ /* 0x000fe20000000800 */
[----:B------:R3:W-:Y:S01]  /*17440*/  @!P0 LDGSTS.E.BYPASS.LTC128B.128 [R241+0x7000], desc[UR20][R174.64] ;  /* 0x07000000aef18fae */ /* 0x0007e2000b901d54 */
[----:B-1----:R-:W-:Y:S03]  /*17450*/  @!P0 IMAD R0, R0, 0xf0, RZ ;  /* 0x000000f000008824 */ /* 0x002fe600078e02ff */
[----:B------:R1:W-:Y:S02]  /*17460*/  @P0 STS.128 [R241+0x7800], RZ ;  /* 0x007800fff1000388 */ /* 0x0003e40000000c00 */
[----:B------:R-:W-:Y:S01]  /*17470*/  @!P0 IADD3 R0, R0, R177, RZ ;  /* 0x000000b100008210 */ /* 0x000fe20007ffe0ff */
[----:B--2---:R-:W-:Y:S03]  /*17480*/  @!P0 IMAD R170, R170, 0xd0, RZ ;  /* 0x000000d0aaaa8824 */ /* 0x004fe600078e02ff */
[-C--:B------:R-:W-:Y:S01]  /*17490*/  @!P0 LEA.HI.X R183, R176, R249.reuse, R0, 0x1, P1 ;  /* 0x000000f9b0b78211 */ /* 0x080fe200008f0c00 */
[----:B------:R-:W-:Y:S02]  /*174a0*/  @!P0 IMAD.IADD R170, R170, 0x1, R181 ;  /* 0x00000001aaaa8824 */ /* 0x000fe400078e02b5 */
[----:B-----5:R-:W-:Y:S01]  /*174b0*/  @!P0 IMAD R169, R169, 0xe0, RZ ;  /* 0x000000e0a9a98824 */ /* 0x020fe200078e02ff */
[CC--:B----4-:R-:W-:Y:S03]  /*174c0*/  @!P0 LEA R190, P2, R184.reuse, R250.reuse, 0x1 ;  /* 0x000000fab8be8211 */ /* 0x0d0fe600078408ff */
[----:B------:R-:W-:Y:S01]  /*174d0*/  @!P0 IMAD.IADD R169, R169, 0x1, R179 ;  /* 0x00000001a9a98824 */ /* 0x000fe200078e02b3 */
[-C--:B------:R-:W-:Y:S02]  /*174e0*/  @!P0 LEA.HI.X R191, R184, R249.reuse, R165, 0x1, P2 ;  /* 0x000000f9b8bf8211 */ /* 0x080fe400010f0ca5 */
[-C--:B------:R-:W-:Y:S02]  /*174f0*/  @!P0 LEA R168, P2, R178, R250.reuse, 0x1 ;  /* 0x000000fab2a88211 */ /* 0x080fe400078408ff */
[----:B---3--:R-:W-:Y:S01]  /*17500*/  @!P0 LEA R174, P3, R180, R250, 0x1 ;  /* 0x000000fab4ae8211 */ /* 0x008fe200078608ff */
[----:B------:R-:W-:Y:S01]  /*17510*/  @!PT LDS RZ, [RZ] ;  /* 0x00000000fffff984 */ /* 0x000fe20000000800 */
[----:B------:R-:W-:Y:S01]  /*17520*/  @!PT LDS RZ, [RZ] ;  /* 0x00000000fffff984 */ /* 0x000fe20000000800 */
[----:B------:R-:W-:Y:S01]  /*17530*/  @!PT LDS RZ, [RZ] ;  /* 0x00000000fffff984 */ /* 0x000fe20000000800 */
[----:B------:R1:W-:Y:S01]  /*17540*/  @!P0 LDGSTS.E.BYPASS.LTC128B.128 [R241+0x7800], desc[UR20][R190.64] ;  /* 0x07800000bef18fae */ /* 0x0003e2000b901d54 */
[-C--:B------:R-:W-:Y:S01]  /*17550*/  @!P0 LEA.HI.X R169, R178, R249.reuse, R169, 0x1, P2 ;  /* 0x000000f9b2a98211 */ /* 0x080fe200010f0ca9 */
[----:B------:R-:W-:Y:S01]  /*17560*/  IMAD.MOV.U32 R250, RZ, RZ, R188 ;  /* 0x000000fffffa7224 */ /* 0x000fe200078e00bc */
        /* <DEDUP_REMOVED lines=23> */
.L_x_2450:
[----:B------:R-:W-:Y:S02]  /*176e0*/  UIADD3 UR11, UR15, -0x1, URZ ;  /* 0xffffffff0f0b7890 */ /* 0x000fe4000fffe03f */
[----:B------:R-:W-:Y:S01]  /*176f0*/  UISETP.GT.AND UP0, UPT, UR15, 0x1, UPT ;  /* 0x000000010f00788c */ /* 0x000fe2000bf04270 */
[----:B------:R-:W-:Y:S01]  /*17700*/  UMOV UR10, UR22 ;  /* 0x00000016000a7c82 */ /* 0x000fe20008000000 */
[----:B------:R-:W-:Y:S02]  /*17710*/  UMOV UR8, UR23 ;  /* 0x0000001700087c82 */ /* 0x000fe40008000000 */
[----:B------:R-:W-:Y:S01]  /*17720*/  MOV R0, UR11 ;  /* 0x0000000b00007c02 */ /* 0x000fe20008000f00 */
[----:B------:R-:W-:Y:S03]  /*17730*/  UMOV UR15, UR11 ;  /* 0x0000000b000f7c82 */ /* 0x000fe60008000000 */
[----:B------:R-:W-:Y:S04]  /*17740*/  LEA R0, R0, R246, 0x8 ;  /* 0x000000f600007211 */ /* 0x000fe800078e40ff */
[C---:B-1----:R-:W-:Y:S02]  /*17750*/  IADD3 R168, R0.reuse, 0x1, RZ ;  /* 0x0000000100a87810 */ /* 0x042fe40007ffe0ff */
[----:B------:R-:W-:Y:S02]  /*17760*/  I2FP.F32.S32 R2, R0 ;  /* 0x0000000000027245 */ /* 0x000fe40000201400 */
[----:B------:R-:W-:Y:S02]  /*17770*/  I2FP.F32.S32 R168, R168 ;  /* 0x000000a800a87245 */ /* 0x000fe40000201400 */
[----:B------:R-:W-:Y:S01]  /*17780*/  IADD3 R165, R0, 0x8, RZ ;  /* 0x0000000800a57810 */ /* 0x000fe20007ffe0ff */
[C---:B------:R-:W-:Y:S01]  /*17790*/  FFMA.FTZ R6, R2.reuse, UR5, R6 ;  /* 0x0000000502067c23 */ /* 0x040fe20008010006 */
[----:B------:R-:W-:Y:S01]  /*177a0*/  FFMA.FTZ R4, R2, UR5, R4 ;  /* 0x0000000502047c23 */ /* 0x000fe20008010004 */
[C---:B------:R-:W-:Y:S01]  /*177b0*/  FFMA.FTZ R7, R168.reuse, UR5, R7 ;  /* 0x00000005a8077c23 */ /* 0x040fe20008010007 */
[----:B------:R-:W-:Y:S01]  /*177c0*/  FFMA.FTZ R5, R168, UR5, R5 ;  /* 0x00000005a8057c23 */ /* 0x000fe20008010005 */
[C---:B------:R-:W-:Y:S02]  /*177d0*/  IADD3 R168, R0.reuse, 0x10, RZ ;  /* 0x0000001000a87810 */ /* 0x040fe40007ffe0ff */
[----:B------:R-:W-:Y:S02]  /*177e0*/  IADD3 R2, R0, 0x9, RZ ;  /* 0x0000000900027810 */ /* 0x000fe40007ffe0ff */
[----:B------:R-:W-:Y:S02]  /*177f0*/  I2FP.F32.S32 R168, R168 ;  /* 0x000000a800a87245 */ /* 0x000fe40000201400 */
[----:B------:R-:W-:Y:S02]  /*17800*/  I2FP.F32.S32 R165, R165 ;  /* 0x000000a500a57245 */ /* 0x000fe40000201400 */
[----:B------:R-:W-:Y:S01]  /*17810*/  FMNMX.FTZ R169, R4, R3, !PT ;  /* 0x0000000304a97209 */ /* 0x000fe20007810000 */
[C---:B------:R-:W-:Y:S01]  /*17820*/  FFMA.FTZ R14, R168.reuse, UR5, R14 ;  /* 0x00000005a80e7c23 */ /* 0x040fe2000801000e */
[----:B------:R-:W-:Y:S01]  /*17830*/  FFMA.FTZ R12, R168, UR5, R12 ;  /* 0x00000005a80c7c23 */ /* 0x000fe2000801000c */
[----:B------:R-:W-:Y:S01]  /*17840*/  IADD3 R168, R0, 0x19, RZ ;  /* 0x0000001900a87810 */ /* 0x000fe20007ffe0ff */
[C---:B------:R-:W-:Y:S01]  /*17850*/  FFMA.FTZ R10, R165.reuse, UR5, R10 ;  /* 0x00000005a50a7c23 */ /* 0x040fe2000801000a */
[----:B------:R-:W-:Y:S01]  /*17860*/  I2FP.F32.S32 R2, R2 ;  /* 0x0000000200027245 */ /* 0x000fe20000201400 */
[----:B------:R-:W-:Y:S01]  /*17870*/  FFMA.FTZ R8, R165, UR5, R8 ;  /* 0x00000005a5087c23 */ /* 0x000fe20008010008 */
[----:B------:R-:W-:Y:S02]  /*17880*/  I2FP.F32.S32 R168, R168 ;  /* 0x000000a800a87245 */ /* 0x000fe40000201400 */
[----:B------:R-:W-:Y:S01]  /*17890*/  FMNMX.FTZ R169, R5, R169, !PT ;  /* 0x000000a905a97209 */ /* 0x000fe20007810000 */
[----:B------:R-:W-:Y:S01]  /*178a0*/  FFMA.FTZ R11, R2, UR5, R11 ;  /* 0x00000005020b7c23 */ /* 0x000fe2000801000b */
[----:B------:R-:W-:Y:S01]  /*178b0*/  IADD3 R165, R0, 0x11, RZ ;  /* 0x0000001100a57810 */ /* 0x000fe20007ffe0ff */
[C---:B------:R-:W-:Y:S01]  /*178c0*/  FFMA.FTZ R19, R168.reuse, UR5, R19 ;  /* 0x00000005a8137c23 */ /* 0x040fe20008010013 */
[----:B------:R-:W-:Y:S01]  /*178d0*/  FFMA.FTZ R17, R168, UR5, R17 ;  /* 0x00000005a8117c23 */ /* 0x000fe20008010011 */
[----:B------:R-:W-:Y:S01]  /*178e0*/  IADD3 R168, R0, 0x28, RZ ;  /* 0x0000002800a87810 */ /* 0x000fe20007ffe0ff */
[----:B------:R-:W-:Y:S01]  /*178f0*/  FFMA.FTZ R9, R2, UR5, R9 ;  /* 0x0000000502097c23 */ /* 0x000fe20008010009 */
[----:B------:R-:W-:Y:S02]  /*17900*/  FMNMX.FTZ R169, R8, R169, !PT ;  /* 0x000000a908a97209 */ /* 0x000fe40007810000 */
[----:B------:R-:W-:Y:S02]  /*17910*/  I2FP.F32.S32 R168, R168 ;  /* 0x000000a800a87245 */ /* 0x000fe40000201400 */
[----:B------:R-:W-:Y:S02]  /*17920*/  IADD3 R2, R0, 0x18, RZ ;  /* 0x0000001800027810 */ /* 0x000fe40007ffe0ff */
[----:B------:R-:W-:Y:S01]  /*17930*/  I2FP.F32.S32 R165, R165 ;  /* 0x000000a500a57245 */ /* 0x000fe20000201400 */
[C---:B------:R-:W-:Y:S01]  /*17940*/  FFMA.FTZ R26, R168.reuse, UR5, R26 ;  /* 0x00000005a81a7c23 */ /* 0x040fe2000801001a */
[----:B------:R-:W-:Y:S01]  /*17950*/  FFMA.FTZ R24, R168, UR5, R24 ;  /* 0x00000005a8187c23 */ /* 0x000fe20008010018 */
[----:B------:R-:W-:Y:S02]  /*17960*/  IADD3 R168, R0, 0x31, RZ ;  /* 0x0000003100a87810 */ /* 0x000fe40007ffe0ff */
[----:B------:R-:W-:Y:S01]  /*17970*/  FMNMX.FTZ R169, R9, R169, !PT ;  /* 0x000000a909a97209 */ /* 0x000fe20007810000 */
[C---:B------:R-:W-:Y:S01]  /*17980*/  FFMA.FTZ R15, R165.reuse, UR5, R15 ;  /* 0x00000005a50f7c23 */ /* 0x040fe2000801000f */
[----:B------:R-:W-:Y:S01]  /*17990*/  I2FP.F32.S32 R168, R168 ;  /* 0x000000a800a87245 */ /* 0x000fe20000201400 */
[----:B------:R-:W-:Y:S01]  /*179a0*/  FFMA.FTZ R13, R165, UR5, R13 ;  /* 0x00000005a50d7c23 */ /* 0x000fe2000801000d */
[----:B------:R-:W-:Y:S02]  /*179b0*/  I2FP.F32.S32 R2, R2 ;  /* 0x0000000200027245 */ /* 0x000fe40000201400 */
[----:B------:R-:W-:Y:S01]  /*179c0*/  FMNMX.FTZ R169, R12, R169, !PT ;  /* 0x000000a90ca97209 */ /* 0x000fe20007810000 */
[C---:B------:R-:W-:Y:S01]  /*179d0*/  FFMA.FTZ R31, R168.reuse, UR5, R31 ;  /* 0x00000005a81f7c23 */ /* 0x040fe2000801001f */
[----:B------:R-:W-:Y:S01]  /*179e0*/  FFMA.FTZ R29, R168, UR5, R29 ;  /* 0x00000005a81d7c23 */ /* 0x000fe2000801001d */
[----:B------:R-:W-:Y:S01]  /*179f0*/  IADD3 R168, R0, 0x40, RZ ;  /* 0x0000004000a87810 */ /* 0x000fe20007ffe0ff */
[----:B------:R-:W-:Y:S01]  /*17a00*/  FFMA.FTZ R18, R2, UR5, R18 ;  /* 0x0000000502127c23 */ /* 0x000fe20008010012 */
[----:B------:R-:W-:Y:S01]  /*17a10*/  IADD3 R165, R0, 0x20, RZ ;  /* 0x0000002000a57810 */ /* 0x000fe20007ffe0ff */
[----:B------:R-:W-:Y:S01]  /*17a20*/  FFMA.FTZ R16, R2, UR5, R16 ;  /* 0x0000000502107c23 */ /* 0x000fe20008010010 */
[----:B------:R-:W-:Y:S02]  /*17a30*/  I2FP.F32.S32 R168, R168 ;  /* 0x000000a800a87245 */ /* 0x000fe40000201400 */
[----:B------:R-:W-:Y:S02]  /*17a40*/  FMNMX.FTZ R169, R13, R169, !PT ;  /* 0x000000a90da97209 */ /* 0x000fe40007810000 */
[----:B------:R-:W-:Y:S01]  /*17a50*/  IADD3 R2, R0, 0x21, RZ ;  /* 0x0000002100027810 */ /* 0x000fe20007ffe0ff */
[C---:B------:R-:W-:Y:S01]  /*17a60*/  FFMA.FTZ R38, R168.reuse, UR5, R38 ;  /* 0x00000005a8267c23 */ /* 0x040fe20008010026 */
[----:B------:R-:W-:Y:S01]  /*17a70*/  FFMA.FTZ R36, R168, UR5, R36 ;  /* 0x00000005a8247c23 */ /* 0x000fe20008010024 */
[----:B------:R-:W-:Y:S02]  /*17a80*/  IADD3 R168, R0, 0x49, RZ ;  /* 0x0000004900a87810 */ /* 0x000fe40007ffe0ff */
[----:B------:R-:W-:Y:S02]  /*17a90*/  I2FP.F32.S32 R165, R165 ;  /* 0x000000a500a57245 */ /* 0x000fe40000201400 */
[----:B------:R-:W-:Y:S02]  /*17aa0*/  I2FP.F32.S32 R168, R168 ;  /* 0x000000a800a87245 */ /* 0x000fe40000201400 */
[----:B------:R-:W-:Y:S01]  /*17ab0*/  FMNMX.FTZ R169, R16, R169, !PT ;  /* 0x000000a910a97209 */ /* 0x000fe20007810000 */
[C---:B------:R-:W-:Y:S01]  /*17ac0*/  FFMA.FTZ R22, R165.reuse, UR5, R22 ;  /* 0x00000005a5167c23 */ /* 0x040fe20008010016 */
[----:B------:R-:W-:Y:S01]  /*17ad0*/  I2FP.F32.S32 R2, R2 ;  /* 0x0000000200027245 */ /* 0x000fe20000201400 */
[C---:B------:R-:W-:Y:S01]  /*17ae0*/  FFMA.FTZ R43, R168.reuse, UR5, R43 ;  /* 0x00000005a82b7c23 */ /* 0x040fe2000801002b */
[----:B------:R-:W-:Y:S01]  /*17af0*/  FFMA.FTZ R41, R168, UR5, R41 ;  /* 0x00000005a8297c23 */ /* 0x000fe20008010029 */
[----:B------:R-:W-:Y:S01]  /*17b00*/  IADD3 R168, R0, 0x58, RZ ;  /* 0x0000005800a87810 */ /* 0x000fe20007ffe0ff */
[----:B------:R-:W-:Y:S01]  /*17b10*/  FFMA.FTZ R20, R165, UR5, R20 ;  /* 0x00000005a5147c23 */ /* 0x000fe20008010014 */
[----:B------:R-:W-:Y:S01]  /*17b20*/  FMNMX.FTZ R169, R17, R169, !PT ;  /* 0x000000a911a97209 */ /* 0x000fe20007810000 */
[C---:B------:R-:W-:Y:S01]  /*17b30*/  FFMA.FTZ R23, R2.reuse, UR5, R23 ;  /* 0x0000000502177c23 */ /* 0x040fe20008010017 */
[----:B------:R-:W-:Y:S01]  /*17b40*/  I2FP.F32.S32 R168, R168 ;  /* 0x000000a800a87245 */ /* 0x000fe20000201400 */
[----:B------:R-:W-:Y:S01]  /*17b50*/  FFMA.FTZ R21, R2, UR5, R21 ;  /* 0x0000000502157c23 */ /* 0x000fe20008010015 */
[----:B------:R-:W-:Y:S02]  /*17b60*/  IADD3 R165, R0, 0x29, RZ ;  /* 0x0000002900a57810 */ /* 0x000fe40007ffe0ff */
[----:B------:R-:W-:Y:S01]  /*17b70*/  FMNMX.FTZ R169, R20, R169, !PT ;  /* 0x000000a914a97209 */ /* 0x000fe20007810000 */
        /* <DEDUP_REMOVED lines=27> */
[----:B------:R-:W-:Y:S02]  /*17d30*/  FMNMX.FTZ R168, R6, R164, !PT ;  /* 0x000000a406a87209 */ /* 0x000fe40007810000 */
[----:B------:R-:W-:Y:S01]  /*17d40*/  FMNMX.FTZ R169, R28, R169, !PT ;  /* 0x000000a91ca97209 */ /* 0x000fe20007810000 */
[----:B------:R-:W-:Y:S01]  /*17d50*/  FFMA.FTZ R34, R165, UR5, R34 ;  /* 0x00000005a5227c23 */ /* 0x000fe20008010022 */
[----:B------:R-:W-:Y:S01]  /*17d60*/  FMNMX.FTZ R168, R7, R168, !PT ;  /* 0x000000a807a87209 */ /* 0x000fe20007810000 */
[----:B------:R-:W-:Y:S01]  /*17d70*/  FFMA.FTZ R32, R165, UR5, R32 ;  /* 0x00000005a5207c23 */ /* 0x000fe20008010020 */
[----:B------:R-:W-:Y:S02]  /*17d80*/  I2FP.F32.S32 R2, R2 ;  /* 0x0000000200027245 */ /* 0x000fe40000201400 */
[----:B------:R-:W-:Y:S02]  /*17d90*/  FMNMX.FTZ R168, R10, R168, !PT ;  /* 0x000000a80aa87209 */ /* 0x000fe40007810000 */
[----:B------:R-:W-:Y:S01]  /*17da0*/  FMNMX.FTZ R169, R29, R169, !PT ;  /* 0x000000a91da97209 */ /* 0x000fe20007810000 */
[C---:B------:R-:W-:Y:S01]  /*17db0*/  FFMA.FTZ R35, R2.reuse, UR5, R35 ;  /* 0x0000000502237c23 */ /* 0x040fe20008010023 */
[----:B------:R-:W-:Y:S01]  /*17dc0*/  FMNMX.FTZ R168, R11, R168, !PT ;  /* 0x000000a80ba87209 */ /* 0x000fe20007810000 */
[----:B------:R-:W-:Y:S01]  /*17dd0*/  FFMA.FTZ R33, R2, UR5, R33 ;  /* 0x0000000502217c23 */ /* 0x000fe20008010021 */
[----:B------:R-:W-:Y:S02]  /*17de0*/  IADD3 R165, R0, 0x41, RZ ;  /* 0x0000004100a57810 */ /* 0x000fe40007ffe0ff */
[----:B------:R-:W-:Y:S02]  /*17df0*/  FMNMX.FTZ R168, R14, R168, !PT ;  /* 0x000000a80ea87209 */ /* 0x000fe40007810000 */
[----:B------:R-:W-:Y:S02]  /*17e00*/  FMNMX.FTZ R169, R32, R169, !PT ;  /* 0x000000a920a97209 */ /* 0x000fe40007810000 */
[----:B------:R-:W-:Y:S02]  /*17e10*/  FMNMX.FTZ R168, R15, R168, !PT ;  /* 0x000000a80fa87209 */ /* 0x000fe40007810000 */
[----:B------:R-:W-:Y:S02]  /*17e20*/  IADD3 R2, R0, 0x48, RZ ;  /* 0x0000004800027810 */ /* 0x000fe40007ffe0ff */
[----:B------:R-:W-:Y:S02]  /*17e30*/  FMNMX.FTZ R168, R18, R168, !PT ;  /* 0x000000a812a87209 */ /* 0x000fe40007810000 */
[----:B------:R-:W-:Y:S02]  /*17e40*/  I2FP.F32.S32 R165, R165 ;  /* 0x000000a500a57245 */ /* 0x000fe40000201400 */
[----:B------:R-:W-:Y:S02]  /*17e50*/  FMNMX.FTZ R168, R19, R168, !PT ;  /* 0x000000a813a87209 */ /* 0x000fe40007810000 */
[----:B------:R-:W-:Y:S01]  /*17e60*/  FMNMX.FTZ R169, R33, R169, !PT ;  /* 0x000000a921a97209 */ /* 0x000fe20007810000 */
[C---:B------:R-:W-:Y:S01]  /*17e70*/  FFMA.FTZ R39, R165.reuse, UR5, R39 ;  /* 0x00000005a5277c23 */ /* 0x040fe20008010027 */
[----:B------:R-:W-:Y:S01]  /*17e80*/  FMNMX.FTZ R168, R22, R168, !PT ;  /* 0x000000a816a87209 */ /* 0x000fe20007810000 */
[----:B------:R-:W-:Y:S01]  /*17e90*/  FFMA.FTZ R37, R165, UR5, R37 ;  /* 0x00000005a5257c23 */ /* 0x000fe20008010025 */
[----:B------:R-:W-:Y:S02]  /*17ea0*/  I2FP.F32.S32 R2, R2 ;  /* 0x0000000200027245 */ /* 0x000fe40000201400 */
[----:B------:R-:W-:Y:S02]  /*17eb0*/  FMNMX.FTZ R168, R23, R168, !PT ;  /* 0x000000a817a87209 */ /* 0x000fe40007810000 */
[----:B------:R-:W-:Y:S01]  /*17ec0*/  FMNMX.FTZ R169, R36, R169, !PT ;  /* 0x000000a924a97209 */ /* 0x000fe20007810000 */
[----:B------:R-:W-:Y:S01]  /*17ed0*/  FFMA.FTZ R42, R2, UR5, R42 ;  /* 0x00000005022a7c23 */ /* 0x000fe2000801002a */
        /* <DEDUP_REMOVED lines=30> */
[----:B------:R-:W-:Y:S01]  /*180c0*/  I2FP.F32.S32 R2, R2 ;  /* 0x0000000200027245 */ /* 0x000fe20000201400 */
[----:B------:R-:W-:Y:S01]  /*180d0*/  FFMA.FTZ R49, R165, UR5, R49 ;  /* 0x00000005a5317c23 */ /* 0x000fe20008010031 */
[----:B------:R-:W-:Y:S02]  /*180e0*/  FMNMX.FTZ R168, R50, R168, !PT ;  /* 0x000000a832a87209 */ /* 0x000fe40007810000 */
[----:B------:R-:W-:Y:S01]  /*180f0*/  FMNMX.FTZ R169, R48, R169, !PT ;  /* 0x000000a930a97209 */ /* 0x000fe20007810000 */
[----:B------:R-:W-:Y:S01]  /*18100*/  FFMA.FTZ R54, R2, UR5, R54 ;  /* 0x0000000502367c23 */ /* 0x000fe20008010036 */
[----:B------:R-:W-:Y:S01]  /*18110*/  IADD3 R165, R0, 0x68, RZ ;  /* 0x0000006800a57810 */ /* 0x000fe20007ffe0ff */
[----:B------:R-:W-:Y:S01]  /*18120*/  FFMA.FTZ R52, R2, UR5, R52 ;  /* 0x0000000502347c23 */ /* 0x000fe20008010034 */
[----:B------:R-:W-:Y:S02]  /*18130*/  FMNMX.FTZ R168, R51, R168, !PT ;  /* 0x000000a833a87209 */ /* 0x000fe40007810000 */
[----:B------:R-:W-:Y:S02]  /*18140*/  FMNMX.FTZ R169, R49, R169, !PT ;  /* 0x000000a931a97209 */ /* 0x000fe40007810000 */
[----:B------:R-:W-:Y:S02]  /*18150*/  IADD3 R2, R0, 0x69, RZ ;  /* 0x0000006900027810 */ /* 0x000fe40007ffe0ff */
        /* <DEDUP_REMOVED lines=32> */
[----:B------:R-:W-:Y:S01]  /*18360*/  IADD3 R170, R0, 0x88, RZ ;  /* 0x0000008800aa7810 */ /* 0x000fe20007ffe0ff */
[----:B------:R-:W-:Y:S01]  /*18370*/  FFMA.FTZ R68, R165, UR5, R68 ;  /* 0x00000005a5447c23 */ /* 0x000fe20008010044 */
[----:B------:R-:W-:Y:S02]  /*18380*/  I2FP.F32.S32 R2, R2 ;  /* 0x0000000200027245 */ /* 0x000fe40000201400 */
[----:B------:R-:W-:Y:S02]  /*18390*/  FMNMX.FTZ R168, R67, R168, !PT ;  /* 0x000000a843a87209 */ /* 0x000fe40007810000 */
[----:B------:R-:W-:Y:S01]  /*183a0*/  FMNMX.FTZ R169, R65, R169, !PT ;  /* 0x000000a941a97209 */ /* 0x000fe20007810000 */
[----:B------:R-:W-:Y:S01]  /*183b0*/  FFMA.FTZ R71, R2, UR5, R71 ;  /* 0x0000000502477c23 */ /* 0x000fe20008010047 */
        /* <DEDUP_REMOVED lines=30> */
[C---:B------:R-:W-:Y:S01]  /*185a0*/  IADD3 R170, R0.reuse, 0xa0, RZ ;  /* 0x000000a000aa7810 */ /* 0x040fe20007ffe0ff */
[----:B------:R-:W-:Y:S01]  /*185b0*/  FFMA.FTZ R80, R165, UR5, R80 ;  /* 0x00000005a5507c23 */ /* 0x000fe20008010050 */
[----:B------:R-:W-:Y:S02]  /*185c0*/  IADD3 R165, R0, 0xa1, RZ ;  /* 0x000000a100a57810 */ /* 0x000fe40007ffe0ff */
[----:B------:R-:W-:Y:S02]  /*185d0*/  I2FP.F32.S32 R2, R2 ;  /* 0x0000000200027245 */ /* 0x000fe40000201400 */
[----:B------:R-:W-:Y:S02]  /*185e0*/  I2FP.F32.S32 R170, R170 ;  /* 0x000000aa00aa7245 */ /* 0x000fe40000201400 */
[----:B------:R-:W-:Y:S01]  /*185f0*/  I2FP.F32.S32 R165, R165 ;  /* 0x000000a500a57245 */ /* 0x000fe20000201400 */
[C---:B------:R-:W-:Y:S01]  /*18600*/  FFMA.FTZ R83, R2.reuse, UR5, R83 ;  /* 0x0000000502537c23 */ /* 0x040fe20008010053 */
[----:B------:R-:W-:Y:S01]  /*18610*/  FFMA.FTZ R81, R2, UR5, R81 ;  /* 0x0000000502517c23 */ /* 0x000fe20008010051 */
[----:B------:R-:W-:Y:S01]  /*18620*/  IADD3 R2, R0, 0xa8, RZ ;  /* 0x000000a800027810 */ /* 0x000fe20007ffe0ff */
[C---:B------:R-:W-:Y:S01]  /*18630*/  FFMA.FTZ R86, R170.reuse, UR5, R86 ;  /* 0x00000005aa567c23 */ /* 0x040fe20008010056 */
[----:B------:R-:W-:Y:S01]  /*18640*/  FFMA.FTZ R84, R170, UR5, R84 ;  /* 0x00000005aa547c23 */ /* 0x000fe20008010054 */
[C---:B------:R-:W-:Y:S01]  /*18650*/  IADD3 R170, R0.reuse, 0xa9, RZ ;  /* 0x000000a900aa7810 */ /* 0x040fe20007ffe0ff */
[C---:B------:R-:W-:Y:S01]  /*18660*/  FFMA.FTZ R87, R165.reuse, UR5, R87 ;  /* 0x00000005a5577c23 */ /* 0x040fe20008010057 */
[----:B------:R-:W-:Y:S01]  /*18670*/  I2FP.F32.S32 R2, R2 ;  /* 0x0000000200027245 */ /* 0x000fe20000201400 */
[----:B------:R-:W-:Y:S01]  /*18680*/  FFMA.FTZ R85, R165, UR5, R85 ;  /* 0x00000005a5557c23 */ /* 0x000fe20008010055 */
[----:B------:R-:W-:Y:S02]  /*18690*/  IADD3 R165, R0, 0xb0, RZ ;  /* 0x000000b000a57810 */ /* 0x000fe40007ffe0ff */
[----:B------:R-:W-:Y:S01]  /*186a0*/  I2FP.F32.S32 R170, R170 ;  /* 0x000000aa00aa7245 */ /* 0x000fe20000201400 */
[C---:B------:R-:W-:Y:S01]  /*186b0*/  FFMA.FTZ R90, R2.reuse, UR5, R90 ;  /* 0x00000005025a7c23 */ /* 0x040fe2000801005a */
[----:B------:R-:W-:Y:S01]  /*186c0*/  FFMA.FTZ R88, R2, UR5, R88 ;  /* 0x0000000502587c23 */ /* 0x000fe20008010058 */
[----:B------:R-:W-:Y:S02]  /*186d0*/  IADD3 R2, R0, 0xb1, RZ ;  /* 0x000000b100027810 */ /* 0x000fe40007ffe0ff */
[----:B------:R-:W-:Y:S01]  /*186e0*/  I2FP.F32.S32 R165, R165 ;  /* 0x000000a500a57245 */ /* 0x000fe20000201400 */
[C---:B------:R-:W-:Y:S01]  /*186f0*/  FFMA.FTZ R91, R170.reuse, UR5, R91 ;  /* 0x00000005aa5b7c23 */ /* 0x040fe2000801005b */
[----:B------:R-:W-:Y:S01]  /*18700*/  FFMA.FTZ R89, R170, UR5, R89 ;  /* 0x00000005aa597c23 */ /* 0x000fe20008010059 */
[C---:B------:R-:W-:Y:S02]  /*18710*/  IADD3 R170, R0.reuse, 0xb8, RZ ;  /* 0x000000b800aa7810 */ /* 0x040fe40007ffe0ff */
[----:B------:R-:W-:Y:S01]  /*18720*/  I2FP.F32.S32 R2, R2 ;  /* 0x0000000200027245 */ /* 0x000fe20000201400 */
[C---:B------:R-:W-:Y:S01]  /*18730*/  FFMA.FTZ R94, R165.reuse, UR5, R94 ;  /* 0x00000005a55e7c23 */ /* 0x040fe2000801005e */
        /* <DEDUP_REMOVED lines=42> */
[C---:B------:R-:W-:Y:S01]  /*189e0*/  FFMA.FTZ R115, R170.reuse, UR5, R115 ;  /* 0x00000005aa737c23 */ /* 0x040fe20008010073 */
[----:B------:R-:W-:Y:S01]  /*189f0*/  FFMA.FTZ R113, R170, UR5, R113 ;  /* 0x00000005aa717c23 */ /* 0x000fe20008010071 */
[C---:B------:R-:W-:Y:S02]  /*18a00*/  IADD3 R170, R0.reuse, 0xe8, RZ ;  /* 0x000000e800aa7810 */ /* 0x040fe40007ffe0ff */
[----:B------:R-:W-:Y:S02]  /*18a10*/  I2FP.F32.S32 R165, R165 ;  /* 0x000000a500a57245 */ /* 0x000fe40000201400 */
[----:B------:R-:W-:Y:S02]  /*18a20*/  I2FP.F32.S32 R2, R2 ;  /* 0x0000000200027245 */ /* 0x000fe40000201400 */
[----:B------:R-:W-:Y:S01]  /*18a30*/  I2FP.F32.S32 R170, R170 ;  /* 0x000000aa00aa7245 */ /* 0x000fe20000201400 */
[C---:B------:R-:W-:Y:S01]  /*18a40*/  FFMA.FTZ R118, R165.reuse, UR5, R118 ;  /* 0x00000005a5767c23 */ /* 0x040fe20008010076 */
[----:B------:R-:W-:Y:S01]  /*18a50*/  FFMA.FTZ R116, R165, UR5, R116 ;  /* 0x00000005a5747c23 */ /* 0x000fe20008010074 */
[----:B------:R-:W-:Y:S01]  /*18a60*/  IADD3 R165, R0, 0xe9, RZ ;  /* 0x000000e900a57810 */ /* 0x000fe20007ffe0ff */
[----:B------:R-:W-:Y:S01]  /*18a70*/  FFMA.FTZ R119, R2, UR5, R119 ;  /* 0x0000000502777c23 */ /* 0x000fe20008010077 */
[----:B------:R-:W-:Y:S01]  /*18a80*/  FFMA.FTZ R122, R170, UR5, R122 ;  /* 0x00000005aa7a7c23 */ /* 0x000fe2000801007a */
[----:B------:R-:W-:Y:S01]  /*18a90*/  FFMA.FTZ R117, R2, UR5, R117 ;  /* 0x0000000502757c23 */ /* 0x000fe20008010075 */
[----:B------:R-:W-:Y:S01]  /*18aa0*/  IADD3 R2, R0, 0xf0, RZ ;  /* 0x000000f000027810 */ /* 0x000fe20007ffe0ff */
[----:B------:R-:W-:Y:S01]  /*18ab0*/  FFMA.FTZ R120, R170, UR5, R120 ;  /* 0x00000005aa787c23 */ /* 0x000fe20008010078 */
[----:B------:R-:W-:Y:S02]  /*18ac0*/  I2FP.F32.S32 R165, R165 ;  /* 0x000000a500a57245 */ /* 0x000fe40000201400 */
[----:B------:R-:W-:Y:S02]  /*18ad0*/  I2FP.F32.S32 R2, R2 ;  /* 0x0000000200027245 */ /* 0x000fe40000201400 */
[----:B------:R-:W-:Y:S01]  /*18ae0*/  FMNMX.FTZ R168, R79, R168, !PT ;  /* 0x000000a84fa87209 */ /* 0x000fe20007810000 */
[C---:B------:R-:W-:Y:S01]  /*18af0*/  FFMA.FTZ R123, R165.reuse, UR5, R123 ;  /* 0x00000005a57b7c23 */ /* 0x040fe2000801007b */
[----:B------:R-:W-:Y:S01]  /*18b00*/  FFMA.FTZ R121, R165, UR5, R121 ;  /* 0x00000005a5797c23 */ /* 0x000fe20008010079 */
[----:B------:R-:W-:Y:S01]  /*18b10*/  IADD3 R165, R0, 0xf8, RZ ;  /* 0x000000f800a57810 */ /* 0x000fe20007ffe0ff */
[C---:B------:R-:W-:Y:S01]  /*18b20*/  FFMA.FTZ R126, R2.reuse, UR5, R126 ;  /* 0x00000005027e7c23 */ /* 0x040fe2000801007e */
[----:B------:R-:W-:Y:S01]  /*18b30*/  FFMA.FTZ R124, R2, UR5, R124 ;  /* 0x00000005027c7c23 */ /* 0x000fe2000801007c */
[----:B------:R-:W-:Y:S02]  /*18b40*/  IADD3 R2, R0, 0xf1, RZ ;  /* 0x000000f100027810 */ /* 0x000fe40007ffe0ff */
[----:B------:R-:W-:Y:S02]  /*18b50*/  FMNMX.FTZ R169, R77, R169, !PT ;  /* 0x000000a94da97209 */ /* 0x000fe40007810000 */
[----:B------:R-:W-:Y:S02]  /*18b60*/  FMNMX.FTZ R168, R82, R168, !PT ;  /* 0x000000a852a87209 */ /* 0x000fe40007810000 */
[----:B------:R-:W-:Y:S02]  /*18b70*/  FMNMX.FTZ R169, R80, R169, !PT ;  /* 0x000000a950a97209 */ /* 0x000fe40007810000 */
[----:B------:R-:W-:Y:S02]  /*18b80*/  I2FP.F32.S32 R165, R165 ;  /* 0x000000a500a57245 */ /* 0x000fe40000201400 */
[----:B------:R-:W-:Y:S02]  /*18b90*/  FMNMX.FTZ R168, R83, R168, !PT ;  /* 0x000000a853a87209 */ /* 0x000fe40007810000 */
[----:B------:R-:W-:Y:S01]  /*18ba0*/  FMNMX.FTZ R169, R81, R169, !PT ;  /* 0x000000a951a97209 */ /* 0x000fe20007810000 */
[C---:B------:R-:W-:Y:S01]  /*18bb0*/  FFMA.FTZ R130, R165.reuse, UR5, R130 ;  /* 0x00000005a5827c23 */ /* 0x040fe20008010082 */
[----:B------:R-:W-:Y:S01]  /*18bc0*/  FFMA.FTZ R128, R165, UR5, R128 ;  /* 0x00000005a5807c23 */ /* 0x000fe20008010080 */
        /* <DEDUP_REMOVED lines=34> */
[----:B------:R-:W-:Y:S02]  /*18df0*/  I2FP.F32.S32 R169, R2 ;  /* 0x0000000200a97245 */ /* 0x000fe40000201400 */
[----:B------:R-:W-:Y:S02]  /*18e00*/  FMNMX.FTZ R170, R119, R170, !PT ;  /* 0x000000aa77aa7209 */ /* 0x000fe40007810000 */
[----:B------:R-:W-:Y:S01]  /*18e10*/  IADD3 R2, R0, 0xf9, RZ ;  /* 0x000000f900027810 */ /* 0x000fe20007ffe0ff */
[C---:B------:R-:W-:Y:S01]  /*18e20*/  FFMA.FTZ R127, R169.reuse, UR5, R127 ;  /* 0x00000005a97f7c23 */ /* 0x040fe2000801007f */
[----:B------:R-:W-:Y:S01]  /*18e30*/  FMNMX.FTZ R170, R122, R170, !PT ;  /* 0x000000aa7aaa7209 */ /* 0x000fe20007810000 */
[----:B------:R-:W-:Y:S01]  /*18e40*/  FFMA.FTZ R125, R169, UR5, R125 ;  /* 0x00000005a97d7c23 */ /* 0x000fe2000801007d */
        /* <DEDUP_REMOVED lines=14> */
[----:B------:R-:W-:Y:S04]  /*18f30*/  FMNMX.FTZ R165, R128, R168, !PT ;  /* 0x000000a880a57209 */ /* 0x000fe80007810000 */
[----:B------:R-:W-:Y:S05]  /*18f40*/  FMNMX.FTZ R165, R129, R165, !PT ;  /* 0x000000a581a57209 */ /* 0x000fea0007810000 */
[----:B------:R-:W1:Y:S02]  /*18f50*/  SHFL.BFLY PT, R168, R165, 0x2, 0x1f ;  /* 0x0c401f00a5a87f89 */ /* 0x000e6400000e0000 */
[----:B-1----:R-:W-:Y:S02]  /*18f60*/  FMNMX.FTZ R168, R165, R168, !PT ;  /* 0x000000a8a5a87209 */ /* 0x002fe40007810000 */
[----:B------:R-:W-:Y:S04]  /*18f70*/  FMNMX.FTZ R2, R0, R2, !PT ;  /* 0x0000000200027209 */ /* 0x000fe80007810000 */
[----:B------:R-:W-:Y:S08]  /*18f80*/  SHFL.BFLY PT, R165, R168, 0x1, 0x1f ;  /* 0x0c201f00a8a57f89 */ /* 0x000ff000000e0000 */
[----:B------:R-:W1:Y:S02]  /*18f90*/  SHFL.BFLY PT, R0, R2, 0x1, 0x1f ;  /* 0x0c201f0002007f89 */ /* 0x000e6400000e0000 */
[----:B-1----:R-:W-:Y:S02]  /*18fa0*/  FMNMX.FTZ R0, R2, R0, !PT ;  /* 0x0000000002007209 */ /* 0x002fe40007810000 */
[----:B------:R-:W-:Y:S04]  /*18fb0*/  FMNMX.FTZ R2, R168, R165, !PT ;  /* 0x000000a5a8027209 */ /* 0x000fe80007810000 */
[----:B------:R-:W-:Y:S01]  /*18fc0*/  LDSM.16.MT88.4 R168, [R231+0xa000] ;  /* 0x00a00000e7a8783b */ /* 0x000fe20000004200 */
[C---:B------:R-:W-:Y:S01]  /*18fd0*/  FMUL.FTZ R174, R0.reuse, UR4 ;  /* 0x0000000400ae7c20 */ /* 0x040fe20008410000 */
[C---:B------:R-:W-:Y:S01]  /*18fe0*/  FSETP.NEU.FTZ.AND P0, PT, R0.reuse, -INF , PT ;  /* 0xff8000000000780b */ /* 0x040fe20003f1d000 */
[----:B------:R-:W-:Y:S01]  /*18ff0*/  FADD.FTZ R164, -R0, R164 ;  /* 0x000000a400a47221 */ /* 0x000fe20000010100 */
[----:B------:R-:W-:Y:S02]  /*19000*/  FADD.FTZ R165, -R2, R3 ;  /* 0x0000000302a57221 */ /* 0x000fe40000010100 */
[----:B------:R-:W-:Y:S01]  /*19010*/  FSEL R174, R174, RZ, P0 ;  /* 0x000000ffaeae7208 */ /* 0x000fe20000000000 */
[----:B------:R-:W-:Y:S01]  /*19020*/  FMUL.FTZ R3, R164, UR4 ;  /* 0x00000004a4037c20 */ /* 0x000fe20008410000 */
[----:B------:R-:W-:Y:S01]  /*19030*/  FMUL.FTZ R164, R165, UR4 ;  /* 0x00000004a5a47c20 */ /* 0x000fe20008410000 */
[C---:B------:R-:W-:Y:S01]  /*19040*/  FMUL.FTZ R165, R2.reuse, UR4 ;  /* 0x0000000402a57c20 */ /* 0x040fe20008410000 */
[----:B------:R-:W-:Y:S01]  /*19050*/  FSETP.NEU.FTZ.AND P0, PT, R2, -INF , PT ;  /* 0xff8000000200780b */ /* 0x000fe20003f1d000 */
[--C-:B------:R-:W-:Y:S01]  /*19060*/  FFMA.FTZ R194, R18, UR4, -R174.reuse ;  /* 0x0000000412c27c23 */ /* 0x100fe200080108ae */
[--C-:B------:R-:W-:Y:S01]  /*19070*/  FFMA.FTZ R191, R19, UR4, -R174.reuse ;  /* 0x0000000413bf7c23 */ /* 0x100fe200080108ae */
        /* <DEDUP_REMOVED lines=8> */
[----:B------:R-:W2:Y:S01]  /*19100*/  MUFU.EX2 R164, R164 ;  /* 0x000000a400a47308 */ /* 0x000ea20000000800 */
[--C-:B------:R-:W-:Y:S01]  /*19110*/  FFMA.FTZ R193, R16, UR4, -R165.reuse ;  /* 0x0000000410c17c23 */ /* 0x100fe200080108a5 */
[--C-:B------:R-:W-:Y:S01]  /*19120*/  FFMA.FTZ R192, R17, UR4, -R165.reuse ;  /* 0x0000000411c07c23 */ /* 0x100fe200080108a5 */
[--C-:B------:R-:W-:Y:S01]  /*19130*/  FFMA.FTZ R186, R24, UR4, -R165.reuse ;  /* 0x0000000418ba7c23 */ /* 0x100fe200080108a5 */
[----:B------:R-:W3:Y:S01]  /*19140*/  LDSM.16.MT88.4 R16, [R234+0xa000] ;  /* 0x00a00000ea10783b */ /* 0x000ee20000004200 */
[--C-:B------:R-:W-:Y:S01]  /*19150*/  FFMA.FTZ R183, R25, UR4, -R165.reuse ;  /* 0x0000000419b77c23 */ /* 0x100fe200080108a5 */
[--C-:B------:R-:W-:Y:S01]  /*19160*/  FFMA.FTZ R36, R36, UR4, -R165.reuse ;  /* 0x0000000424247c23 */ /* 0x100fe200080108a5 */
[--C-:B------:R-:W-:Y:S03]  /*19170*/  FFMA.FTZ R201, R8, UR4, -R165.reuse ;  /* 0x0000000408c97c23 */ /* 0x100fe600080108a5 */
[----:B------:R-:W-:Y:S01]  /*19180*/  MUFU.EX2 R202, R202 ;  /* 0x000000ca00ca7308 */ /* 0x000fe20000000800 */
[C---:B-1----:R-:W-:Y:S01]  /*19190*/  FMUL.FTZ R14, R3.reuse, R154 ;  /* 0x0000009a030e7220 */ /* 0x042fe20000410000 */
[C---:B------:R-:W-:Y:S01]  /*191a0*/  FMUL.FTZ R10, R3.reuse, R158 ;  /* 0x0000009e030a7220 */ /* 0x040fe20000410000 */
[----:B------:R-:W-:Y:S01]  /*191b0*/  FMUL.FTZ R11, R3, R159 ;  /* 0x0000009f030b7220 */ /* 0x000fe20000410000 */
[----:B------:R-:W1:Y:S01]  /*191c0*/  LDSM.16.MT88.4 R24, [R232+0xa000] ;  /* 0x00a00000e818783b */ /* 0x000e620000004200 */
[--C-:B------:R-:W-:Y:S01]  /*191d0*/  FFMA.FTZ R199, R9, UR4, -R165.reuse ;  /* 0x0000000409c77c23 */ /* 0x100fe200080108a5 */
[--C-:B------:R-:W-:Y:S01]  /*191e0*/  FFMA.FTZ R195, R15, UR4, -R174.reuse ;  /* 0x000000040fc37c23 */ /* 0x100fe200080108ae */
[----:B------:R-:W-:Y:S03]  /*191f0*/  FMUL.FTZ R15, R3, R155 ;  /* 0x0000009b030f7220 */ /* 0x000fe60000410000 */
[----:B------:R-:W-:Y:S01]  /*19200*/  MUFU.EX2 R200, R200 ;  /* 0x000000c800c87308 */ /* 0x000fe20000000800 */
[C---:B--2---:R-:W-:Y:S01]  /*19210*/  FMUL.FTZ R8, R164.reuse, R156 ;  /* 0x0000009ca4087220 */ /* 0x044fe20000410000 */
[----:B------:R-:W-:Y:S01]  /*19220*/  FMUL.FTZ R9, R164, R157 ;  /* 0x0000009da4097220 */ /* 0x000fe20000410000 */
[--C-:B------:R-:W-:Y:S01]  /*19230*/  FFMA.FTZ R197, R12, UR4, -R165.reuse ;  /* 0x000000040cc57c23 */ /* 0x100fe200080108a5 */
[----:B------:R-:W-:Y:S01]  /*19240*/  LDSM.16.MT88.4 R156, [R234+0xa800] ;  /* 0x00a80000ea9c783b */ /* 0x000fe20000004200 */
[C---:B------:R-:W-:Y:S01]  /*19250*/  FMUL.FTZ R12, R164.reuse, R152 ;  /* 0x00000098a40c7220 */ /* 0x040fe20000410000 */
[--C-:B------:R-:W-:Y:S01]  /*19260*/  FFMA.FTZ R196, R13, UR4, -R165.reuse ;  /* 0x000000040dc47c23 */ /* 0x100fe200080108a5 */
[----:B------:R-:W-:Y:S03]  /*19270*/  FMUL.FTZ R13, R164, R153 ;  /* 0x00000099a40d7220 */ /* 0x000fe60000410000 */
[----:B------:R-:W-:Y:S01]  /*19280*/  MUFU.EX2 R201, R201 ;  /* 0x000000c900c97308 */ /* 0x000fe20000000800 */
[--C-:B------:R-:W-:Y:S01]  /*19290*/  FFMA.FTZ R190, R22, UR4, -R174.reuse ;  /* 0x0000000416be7c23 */ /* 0x100fe200080108ae */
[----:B------:R-:W-:Y:S01]  /*192a0*/  FMUL.FTZ R22, R3, R146 ;  /* 0x0000009203167220 */ /* 0x000fe20000410000 */
[--C-:B------:R-:W-:Y:S01]  /*192b0*/  FFMA.FTZ R188, R23, UR4, -R174.reuse ;  /* 0x0000000417bc7c23 */ /* 0x100fe200080108ae */
[----:B------:R-:W2:Y:S01]  /*192c0*/  LDSM.16.MT88.4 R152, [R230+0xa000] ;  /* 0x00a00000e698783b */ /* 0x000ea20000004200 */
[----:B------:R-:W-:Y:S01]  /*192d0*/  FMUL.FTZ R23, R3, R147 ;  /* 0x0000009303177220 */ /* 0x000fe20000410000 */
[--C-:B------:R-:W-:Y:S01]  /*192e0*/  FFMA.FTZ R189, R20, UR4, -R165.reuse ;  /* 0x0000000414bd7c23 */ /* 0x100fe200080108a5 */
[C---:B------:R-:W-:Y:S03]  /*192f0*/  FMUL.FTZ R20, R164.reuse, R144 ;  /* 0x00000090a4147220 */ /* 0x040fe60000410000 */
[----:B------:R-:W-:Y:S01]  /*19300*/  MUFU.EX2 R199, R199 ;  /* 0x000000c700c77308 */ /* 0x000fe20000000800 */
[--C-:B------:R-:W-:Y:S01]  /*19310*/  FFMA.FTZ R187, R21, UR4, -R165.reuse ;  /* 0x0000000415bb7c23 */ /* 0x100fe200080108a5 */
[----:B------:R-:W-:Y:S01]  /*19320*/  FMUL.FTZ R21, R164, R145 ;  /* 0x00000091a4157220 */ /* 0x000fe20000410000 */
[--C-:B------:R-:W-:Y:S01]  /*19330*/  FFMA.FTZ R178, R30, UR4, -R174.reuse ;  /* 0x000000041eb27c23 */ /* 0x100fe200080108ae */
[----:B------:R-:W-:Y:S01]  /*19340*/  LDSM.16.MT88.4 R144, [R234+0xb000] ;  /* 0x00b00000ea90783b */ /* 0x000fe20000004200 */
[----:B------:R-:W-:Y:S01]  /*19350*/  FMUL.FTZ R30, R3, R138 ;  /* 0x0000008a031e7220 */ /* 0x000fe20000410000 */
[--C-:B------:R-:W-:Y:S01]  /*19360*/  FFMA.FTZ R177, R31, UR4, -R174.reuse ;  /* 0x000000041fb17c23 */ /* 0x100fe200080108ae */
[----:B------:R-:W-:Y:S03]  /*19370*/  FMUL.FTZ R31, R3, R139 ;  /* 0x0000008b031f7220 */ /* 0x000fe60000410000 */
[----:B------:R-:W-:Y:S01]  /*19380*/  MUFU.EX2 R198, R198 ;  /* 0x000000c600c67308 */ /* 0x000fe20000000800 */
[--C-:B------:R-:W-:Y:S01]  /*19390*/  FFMA.FTZ R179, R28, UR4, -R165.reuse ;  /* 0x000000041cb37c23 */ /* 0x100fe200080108a5 */
[C---:B------:R-:W-:Y:S01]  /*193a0*/  FMUL.FTZ R28, R164.reuse, R136 ;  /* 0x00000088a41c7220 */ /* 0x040fe20000410000 */
[--C-:B------:R-:W-:Y:S01]  /*193b0*/  FFMA.FTZ R182, R29, UR4, -R165.reuse ;  /* 0x000000041db67c23 */ /* 0x100fe200080108a5 */
[----:B------:R-:W-:Y:S01]  /*193c0*/  FMUL.FTZ R29, R164, R137 ;  /* 0x00000089a41d7220 */ /* 0x000fe20000410000 */
[--C-:B------:R-:W-:Y:S01]  /*193d0*/  FFMA.FTZ R176, R34, UR4, -R174.reuse ;  /* 0x0000000422b07c23 */ /* 0x100fe200080108ae */
[----:B------:R-:W-:Y:S01]  /*193e0*/  LDSM.16.MT88.4 R136, [R231+0xa800] ;  /* 0x00a80000e788783b */ /* 0x000fe20000004200 */
[----:B------:R-:W-:Y:S03]  /*193f0*/  FMUL.FTZ R34, R3, R134 ;  /* 0x0000008603227220 */ /* 0x000fe60000410000 */
[----:B------:R-:W4:Y:S01]  /*19400*/  MUFU.EX2 R195, R195 ;  /* 0x000000c300c37308 */ /* 0x000f220000000800 */
[--C-:B------:R-:W-:Y:S01]  /*19410*/  FFMA.FTZ R175, R35, UR4, -R174.reuse ;  /* 0x0000000423af7c23 */ /* 0x100fe200080108ae */
[----:B------:R-:W-:Y:S01]  /*19420*/  FMUL.FTZ R35, R3, R135 ;  /* 0x0000008703237220 */ /* 0x000fe20000410000 */
[--C-:B------:R-:W-:Y:S01]  /*19430*/  FFMA.FTZ R184, R32, UR4, -R165.reuse ;  /* 0x0000000420b87c23 */ /* 0x100fe200080108a5 */
[C---:B------:R-:W-:Y:S01]  /*19440*/  FMUL.FTZ R32, R164.reuse, R132 ;  /* 0x00000084a4207220 */ /* 0x040fe20000410000 */
        /* <DEDUP_REMOVED lines=11> */
[----:B------:R-:W5:Y:S01]  /*19500*/  MUFU.EX2 R191, R191 ;  /* 0x000000bf00bf7308 */ /* 0x000f620000000800 */
[----:B----4-:R-:W-:Y:S01]  /*19510*/  F2FP.F16.F32.PACK_AB R133, R195, R198 ;  /* 0x000000c6c385723e */ /* 0x010fe200000000ff */
[--C-:B------:R-:W-:Y:S01]  /*19520*/  FFMA.FTZ R76, R76, UR4, -R165.reuse ;  /* 0x000000044c4c7c23 */ /* 0x100fe200080108a5 */
[--C-:B------:R-:W-:Y:S01]  /*19530*/  FFMA.FTZ R80, R80, UR4, -R165.reuse ;  /* 0x0000000450507c23 */ /* 0x100fe200080108a5 */
[--C-:B------:R-:W-:Y:S01]  /*19540*/  FFMA.FTZ R205, R6, UR4, -R174.reuse ;  /* 0x0000000406cd7c23 */ /* 0x100fe200080108ae */
[----:B------:R-:W-:Y:S01]  /*19550*/  FMUL.FTZ R6, R3, R162 ;  /* 0x000000a203067220 */ /* 0x000fe20000410000 */
[----:B------:R-:W-:Y:S01]  /*19560*/  F2FP.F16.F32.PACK_AB R162, R199, R201 ;  /* 0x000000c9c7a2723e */ /* 0x000fe200000000ff */
[--C-:B------:R-:W-:Y:S03]  /*19570*/  FFMA.FTZ R203, R7, UR4, -R174.reuse ;  /* 0x0000000407cb7c23 */ /* 0x100fe600080108ae */
[----:B------:R-:W-:Y:S01]  /*19580*/  MUFU.EX2 R197, R197 ;  /* 0x000000c500c57308 */ /* 0x000fe20000000800 */
[----:B------:R-:W-:Y:S01]  /*19590*/  FMUL.FTZ R7, R3, R163 ;  /* 0x000000a303077220 */ /* 0x000fe20000410000 */
[----:B------:R-:W-:Y:S01]  /*195a0*/  F2FP.F16.F32.PACK_AB R163, R200, R202 ;  /* 0x000000cac8a3723e */ /* 0x000fe200000000ff */
[--C-:B------:R-:W-:Y:S01]  /*195b0*/  FFMA.FTZ R206, R4, UR4, -R165.reuse ;  /* 0x0000000404ce7c23 */ /* 0x100fe200080108a5 */
[C---:B------:R-:W-:Y:S01]  /*195c0*/  FMUL.FTZ R4, R164.reuse, R160 ;  /* 0x000000a0a4047220 */ /* 0x040fe20000410000 */
[--C-:B------:R-:W-:Y:S01]  /*195d0*/  FFMA.FTZ R204, R5, UR4, -R165.reuse ;  /* 0x0000000405cc7c23 */ /* 0x100fe200080108a5 */
[----:B------:R-:W-:Y:S01]  /*195e0*/  FMUL.FTZ R5, R164, R161 ;  /* 0x000000a1a4057220 */ /* 0x000fe20000410000 */
[--C-:B------:R-:W-:Y:S03]  /*195f0*/  FFMA.FTZ R84, R84, UR4, -R165.reuse ;  /* 0x0000000454547c23 */ /* 0x100fe600080108a5 */
[----:B------:R-:W-:Y:S01]  /*19600*/  MUFU.EX2 R205, R205 ;  /* 0x000000cd00cd7308 */ /* 0x000fe20000000800 */
[----:B-----5:R-:W-:Y:S01]  /*19610*/  F2FP.F16.F32.PACK_AB R135, R191, R194 ;  /* 0x000000c2bf87723e */ /* 0x020fe200000000ff */
[--C-:B------:R-:W-:Y:S01]  /*19620*/  FFMA.FTZ R85, R85, UR4, -R165.reuse ;  /* 0x0000000455557c23 */ /* 0x100fe200080108a5 */
[--C-:B------:R-:W-:Y:S01]  /*19630*/  FFMA.FTZ R88, R88, UR4, -R165.reuse ;  /* 0x0000000458587c23 */ /* 0x100fe200080108a5 */
[--C-:B------:R-:W-:Y:S01]  /*19640*/  FFMA.FTZ R89, R89, UR4, -R165.reuse ;  /* 0x0000000459597c23 */ /* 0x100fe200080108a5 */
[--C-:B------:R-:W-:Y:S01]  /*19650*/  FFMA.FTZ R92, R92, UR4, -R165.reuse ;  /* 0x000000045c5c7c23 */ /* 0x100fe200080108a5 */
[--C-:B------:R-:W-:Y:S01]  /*19660*/  FFMA.FTZ R96, R96, UR4, -R165.reuse ;  /* 0x0000000460607c23 */ /* 0x100fe200080108a5 */
[--C-:B------:R-:W-:Y:S03]  /*19670*/  FFMA.FTZ R100, R100, UR4, -R165.reuse ;  /* 0x0000000464647c23 */ /* 0x100fe600080108a5 */
[----:B------:R-:W4:Y:S01]  /*19680*/  MUFU.EX2 R203, R203 ;  /* 0x000000cb00cb7308 */ /* 0x000f220000000800 */
[--C-:B------:R-:W-:Y:S01]  /*19690*/  FFMA.FTZ R101, R101, UR4, -R165.reuse ;  /* 0x0000000465657c23 */ /* 0x100fe200080108a5 */
[--C-:B------:R-:W-:Y:S01]  /*196a0*/  FFMA.FTZ R108, R108, UR4, -R165.reuse ;  /* 0x000000046c6c7c23 */ /* 0x100fe200080108a5 */
[--C-:B------:R-:W-:Y:S01]  /*196b0*/  FFMA.FTZ R109, R109, UR4, -R165.reuse ;  /* 0x000000046d6d7c23 */ /* 0x100fe200080108a5 */
[--C-:B------:R-:W-:Y:S01]  /*196c0*/  FFMA.FTZ R123, R123, UR4, -R174.reuse ;  /* 0x000000047b7b7c23 */ /* 0x100fe200080108ae */
[----:B------:R-:W-:Y:S01]  /*196d0*/  FFMA.FTZ R116, R116, UR4, -R165 ;  /* 0x0000000474747c23 */ /* 0x000fe200080108a5 */
[----:B------:R-:W-:Y:S01]  /*196e0*/  FFMA.FTZ R126, R126, UR4, -R174 ;  /* 0x000000047e7e7c23 */ /* 0x000fe200080108ae */
[----:B------:R-:W-:Y:S03]  /*196f0*/  PLOP3.LUT P0, PT, PT, PT, UP0, 0x80, 0x0 ;  /* 0x000000000000781c */ /* 0x000fe60003f0f008 */
[----:B------:R-:W-:Y:S10]  /*19700*/  MUFU.EX2 R206, R206 ;  /* 0x000000ce00ce7308 */ /* 0x000ff40000000800 */
[----:B------:R-:W5:Y:S01]  /*19710*/  MUFU.EX2 R204, R204 ;  /* 0x000000cc00cc7308 */ /* 0x000f620000000800 */
[----:B----4-:R-:W-:Y:S01]  /*19720*/  F2FP.F16.F32.PACK_AB R161, R203, R205 ;  /* 0x000000cdcba1723e */ /* 0x010fe200000000ff */
[----:B------:R-:W-:Y:S04]  /*19730*/  FFMA.FTZ R205, R3, R251, R205 ;  /* 0x000000fb03cd7223 */ /* 0x000fe800000100cd */
[----:B------:R-:W-:Y:S04]  /*19740*/  FADD.FTZ R205, R203, R205 ;  /* 0x000000cdcbcd7221 */ /* 0x000fe80000010000 */
[----:B------:R-:W4:Y:S01]  /*19750*/  MUFU.EX2 R196, R196 ;  /* 0x000000c400c47308 */ /* 0x000f220000000800 */
[----:B------:R-:W-:Y:S04]  /*19760*/  FADD.FTZ R205, R202, R205 ;  /* 0x000000cdcacd7221 */ /* 0x000fe80000010000 */
[----:B------:R-:W-:Y:S05]  /*19770*/  FADD.FTZ R200, R200, R205 ;  /* 0x000000cdc8c87221 */ /* 0x000fea0000010000 */
[----:B------:R-:W-:Y:S01]  /*19780*/  MUFU.EX2 R193, R193 ;  /* 0x000000c100c17308 */ /* 0x000fe20000000800 */
[----:B-----5:R-:W-:Y:S01]  /*19790*/  F2FP.F16.F32.PACK_AB R160, R204, R206 ;  /* 0x000000cecca0723e */ /* 0x020fe200000000ff */
[----:B------:R-:W-:Y:S01]  /*197a0*/  FADD.FTZ R200, R198, R200 ;  /* 0x000000c8c6c87221 */ /* 0x000fe20000010000 */
[----:B------:R-:W-:Y:S03]  /*197b0*/  FFMA.FTZ R206, R164, R252, R206 ;  /* 0x000000fca4ce7223 */ /* 0x000fe600000100ce */
[----:B------:R-:W-:Y:S01]  /*197c0*/  FADD.FTZ R195, R195, R200 ;  /* 0x000000c8c3c37221 */ /* 0x000fe20000010000 */
[----:B------:R-:W-:Y:S03]  /*197d0*/  FADD.FTZ R206, R204, R206 ;  /* 0x000000ceccce7221 */ /* 0x000fe60000010000 */
[----:B------:R-:W5:Y:S01]  /*197e0*/  MUFU.EX2 R192, R192 ;  /* 0x000000c000c07308 */ /* 0x000f620000000800 */
[----:B----4-:R-:W-:Y:S01]  /*197f0*/  F2FP.F16.F32.PACK_AB R132, R196, R197 ;  /* 0x000000c5c484723e */ /* 0x010fe200000000ff */
[C---:B---3--:R-:W-:Y:S05]  /*19800*/  HMMA.16816.F32 R4, R160.reuse, R16, R4 ;  /* 0x00000010a004723c */ /* 0x048fea0000001804 */
[----:B------:R-:W-:Y:S03]  /*19810*/  FADD.FTZ R195, R194, R195 ;  /* 0x000000c3c2c37221 */ /* 0x000fe60000010000 */
[----:B------:R-:W-:Y:S01]  /*19820*/  MUFU.EX2 R190, R190 ;  /* 0x000000be00be7308 */ /* 0x000fe20000000800 */
[C---:B------:R-:W-:Y:S03]  /*19830*/  HMMA.16816.F32 R8, R160.reuse, R18, R8 ;  /* 0x00000012a008723c */ /* 0x040fe60000001808 */
[C---:B------:R-:W-:Y:S01]  /*19840*/  FMUL.FTZ R16, R164.reuse, R148 ;  /* 0x00000094a4107220 */ /* 0x040fe20000410000 */
[----:B------:R-:W-:Y:S01]  /*19850*/  FMUL.FTZ R17, R164, R149 ;  /* 0x00000095a4117220 */ /* 0x000fe20000410000 */
[--C-:B------:R-:W-:Y:S04]  /*19860*/  FFMA.FTZ R149, R39, UR4, -R174.reuse ;  /* 0x0000000427957c23 */ /* 0x100fe800080108ae */
[----:B------:R-:W-:Y:S02]  /*19870*/  MUFU.EX2 R148, R38 ;  /* 0x0000002600947308 */ /* 0x000fe40000000800 */
[----:B-----5:R-:W-:Y:S01]  /*19880*/  F2FP.F16.F32.PACK_AB R134, R192, R193 ;  /* 0x000000c1c086723e */ /* 0x020fe200000000ff */
[C---:B-1----:R-:W-:Y:S03]  /*19890*/  HMMA.16816.F32 R12, R160.reuse, R24, R12 ;  /* 0x00000018a00c723c */ /* 0x042fe6000000180c */
[C---:B------:R-:W-:Y:S01]  /*198a0*/  FMUL.FTZ R18, R3.reuse, R150 ;  /* 0x0000009603127220 */ /* 0x040fe20000410000 */
[--C-:B------:R-:W-:Y:S01]  /*198b0*/  FFMA.FTZ R150, R42, UR4, -R174.reuse ;  /* 0x000000042a967c23 */ /* 0x100fe200080108ae */
[----:B------:R-:W-:Y:S02]  /*198c0*/  FMUL.FTZ R19, R3, R151 ;  /* 0x0000009703137220 */ /* 0x000fe40000410000 */
[----:B------:R-:W-:Y:S01]  /*198d0*/  MUFU.EX2 R188, R188 ;  /* 0x000000bc00bc7308 */ /* 0x000fe20000000800 */
[C---:B------:R-:W-:Y:S03]  /*198e0*/  FMUL.FTZ R24, R164.reuse, R140 ;  /* 0x0000008ca4187220 */ /* 0x040fe60000410000 */
[----:B------:R-:W-:Y:S01]  /*198f0*/  FMUL.FTZ R25, R164, R141 ;  /* 0x0000008da4197220 */ /* 0x000fe20000410000 */
[----:B------:R-:W-:Y:S01]  /*19900*/  FFMA.FTZ R151, R43, UR4, -R174 ;  /* 0x000000042b977c23 */ /* 0x000fe200080108ae */
[C---:B------:R-:W-:Y:S04]  /*19910*/  HMMA.16816.F32 R16, R160.reuse, R26, R16 ;  /* 0x0000001aa010723c */ /* 0x040fe80000001810 */
[----:B------:R-:W-:Y:S01]  /*19920*/  MUFU.EX2 R185, R185 ;  /* 0x000000b900b97308 */ /* 0x000fe20000000800 */
[----:B------:R-:W-:Y:S01]  /*19930*/  FADD.FTZ R195, R191, R195 ;  /* 0x000000c3bfc37221 */ /* 0x000fe20000010000 */
[----:B------:R-:W-:Y:S01]  /*19940*/  FADD.FTZ R206, R201, R206 ;  /* 0x000000cec9ce7221 */ /* 0x000fe20000010000 */
[----:B------:R-:W-:Y:S01]  /*19950*/  MOV R164, R0 ;  /* 0x0000000000a47202 */ /* 0x000fe20000000f00 */
[C---:B------:R-:W-:Y:S06]  /*19960*/  HMMA.16816.F32 R20, R160.reuse, R168, R20 ;  /* 0x000000a8a014723c */ /* 0x040fec0000001814 */
[----:B------:R-:W1:Y:S01]  /*19970*/  MUFU.EX2 R181, R181 ;  /* 0x000000b500b57308 */ /* 0x000e620000000800 */
[C---:B------:R-:W-:Y:S01]  /*19980*/  FMUL.FTZ R26, R3.reuse, R142 ;  /* 0x0000008e031a7220 */ /* 0x040fe20000410000 */
[----:B------:R-:W-:Y:S03]  /*19990*/  FMUL.FTZ R27, R3, R143 ;  /* 0x0000008f031b7220 */ /* 0x000fe60000410000 */
[--C-:B------:R-:W-:Y:S01]  /*199a0*/  FFMA.FTZ R3, R103, UR4, -R174.reuse ;  /* 0x0000000467037c23 */ /* 0x100fe200080108ae */
[----:B------:R-:W3:Y:S01]  /*199b0*/  LDSM.16.MT88.4 R140, [R232+0xa800] ;  /* 0x00a80000e88c783b */ /* 0x000ee20000004200 */
[--C-:B------:R-:W-:Y:S03]  /*199c0*/  FFMA.FTZ R103, R104, UR4, -R165.reuse ;  /* 0x0000000468677c23 */ /* 0x100fe600080108a5 */
[----:B------:R-:W-:Y:S01]  /*199d0*/  MUFU.EX2 R189, R189 ;  /* 0x000000bd00bd7308 */ /* 0x000fe20000000800 */
[C---:B------:R-:W-:Y:S03]  /*199e0*/  HMMA.16816.F32 R24, R160.reuse, R170, R24 ;  /* 0x000000aaa018723c */ /* 0x040fe60000001818 */
[--C-:B------:R-:W-:Y:S01]  /*199f0*/  FFMA.FTZ R104, R105, UR4, -R165.reuse ;  /* 0x0000000469687c23 */ /* 0x100fe200080108a5 */
[--C-:B------:R-:W-:Y:S01]  /*19a00*/  FFMA.FTZ R105, R110, UR4, -R174.reuse ;  /* 0x000000046e697c23 */ /* 0x100fe200080108ae */
[--C-:B------:R-:W-:Y:S01]  /*19a10*/  FFMA.FTZ R110, R115, UR4, -R174.reuse ;  /* 0x00000004736e7c23 */ /* 0x100fe200080108ae */
[C---:B--2---:R-:W-:Y:S03]  /*19a20*/  HMMA.16816.F32 R28, R160.reuse, R152, R28 ;  /* 0x00000098a01c723c */ /* 0x044fe6000000181c */
[----:B------:R2:W-:Y:S02]  /*19a30*/  MUFU.EX2 R152, R36 ;  /* 0x0000002400987308 */ /* 0x0005e40000000800 */
[----:B-1----:R-:W-:Y:S01]  /*19a40*/  F2FP.F16.F32.PACK_AB R43, R181, R185 ;  /* 0x000000b9b52b723e */ /* 0x002fe200000000ff */
[----:B------:R-:W-:Y:S07]  /*19a50*/  HMMA.16816.F32 R32, R160, R154, R32 ;  /* 0x0000009aa020723c */ /* 0x000fee0000001820 */
[----:B------:R-:W1:Y:S01]  /*19a60*/  MUFU.EX2 R187, R187 ;  /* 0x000000bb00bb7308 */ /* 0x000e620000000800 */
[--C-:B------:R-:W-:Y:S01]  /*19a70*/  FFMA.FTZ R153, R41, UR4, -R165.reuse ;  /* 0x0000000429997c23 */ /* 0x100fe200080108a5 */
[C---:B------:R-:W-:Y:S08]  /*19a80*/  HMMA.16816.F32 R4, R132.reuse, R156, R4 ;  /* 0x0000009c8404723c */ /* 0x040ff00000001804 */
[----:B------:R-:W-:Y:S03]  /*19a90*/  MUFU.EX2 R186, R186 ;  /* 0x000000ba00ba7308 */ /* 0x000fe60000000800 */
[--C-:B------:R-:W-:Y:S01]  /*19aa0*/  FFMA.FTZ R154, R37, UR4, -R165.reuse ;  /* 0x00000004259a7c23 */ /* 0x100fe200080108a5 */
[C---:B------:R-:W-:Y:S01]  /*19ab0*/  HMMA.16816.F32 R8, R132.reuse, R158, R8 ;  /* 0x0000009e8408723c */ /* 0x040fe20000001808 */
[----:B--2---:R-:W2:Y:S02]  /*19ac0*/  LDSM.16.MT88.4 R36, [R230+0xa800] ;  /* 0x00a80000e624783b */ /* 0x004ea40000004200 */
[--C-:B------:R-:W-:Y:S01]  /*19ad0*/  FFMA.FTZ R157, R50, UR4, -R174.reuse ;  /* 0x00000004329d7c23 */ /* 0x100fe200080108ae */
[--C-:B------:R-:W-:Y:S02]  /*19ae0*/  FFMA.FTZ R156, R51, UR4, -R174.reuse ;  /* 0x00000004339c7c23 */ /* 0x100fe400080108ae */
[----:B------:R-:W4:Y:S01]  /*19af0*/  MUFU.EX2 R183, R183 ;  /* 0x000000b700b77308 */ /* 0x000f220000000800 */
[----:B------:R-:W-:Y:S01]  /*19b00*/  F2FP.F16.F32.PACK_AB R41, R188, R190 ;  /* 0x000000bebc29723e */ /* 0x000fe200000000ff */
[--C-:B------:R-:W-:Y:S01]  /*19b10*/  FFMA.FTZ R159, R47, UR4, -R174.reuse ;  /* 0x000000042f9f7c23 */ /* 0x100fe200080108ae */
[C---:B---3--:R-:W-:Y:S03]  /*19b20*/  HMMA.16816.F32 R12, R132.reuse, R140, R12 ;  /* 0x0000008c840c723c */ /* 0x048fe6000000180c */
[--C-:B------:R-:W-:Y:S04]  /*19b30*/  FFMA.FTZ R155, R40, UR4, -R165.reuse ;  /* 0x00000004289b7c23 */ /* 0x100fe800080108a5 */
[----:B------:R-:W-:Y:S01]  /*19b40*/  MUFU.EX2 R178, R178 ;  /* 0x000000b200b27308 */ /* 0x000fe20000000800 */
[----:B-1----:R-:W-:Y:S01]  /*19b50*/  F2FP.F16.F32.PACK_AB R40, R187, R189 ;  /* 0x000000bdbb28723e */ /* 0x002fe200000000ff */
[C---:B------:R-:W-:Y:S01]  /*19b60*/  HMMA.16816.F32 R16, R132.reuse, R142, R16 ;  /* 0x0000008e8410723c */ /* 0x040fe20000001810 */
[----:B------:R-:W1:Y:S02]  /*19b70*/  LDSM.16.MT88.4 R140, [R232+0xb000] ;  /* 0x00b00000e88c783b */ /* 0x000e640000004200 */
[--C-:B------:R-:W-:Y:S05]  /*19b80*/  FFMA.FTZ R158, R46, UR4, -R174.reuse ;  /* 0x000000042e9e7c23 */ /* 0x100fea00080108ae */
[----:B------:R-:W-:Y:S01]  /*19b90*/  MUFU.EX2 R177, R177 ;  /* 0x000000b100b17308 */ /* 0x000fe20000000800 */
[C---:B------:R-:W-:Y:S03]  /*19ba0*/  HMMA.16816.F32 R20, R132.reuse, R136, R20 ;  /* 0x000000888414723c */ /* 0x040fe60000001814 */
[----:B----4-:R-:W-:Y:S01]  /*19bb0*/  F2FP.F16.F32.PACK_AB R42, R183, R186 ;  /* 0x000000bab72a723e */ /* 0x010fe200000000ff */
[----:B------:R-:W-:Y:S02]  /*19bc0*/  FFMA.FTZ R160, R44, UR4, -R165 ;  /* 0x000000042ca07c23 */ /* 0x000fe400080108a5 */
[C---:B------:R-:W-:Y:S03]  /*19bd0*/  HMMA.16816.F32 R24, R132.reuse, R138, R24 ;  /* 0x0000008a8418723c */ /* 0x040fe60000001818 */
[----:B------:R-:W-:Y:S01]  /*19be0*/  MUFU.EX2 R176, R176 ;  /* 0x000000b000b07308 */ /* 0x000fe20000000800 */
[----:B------:R-:W3:Y:S01]  /*19bf0*/  LDSM.16.MT88.4 R136, [R231+0xb000] ;  /* 0x00b00000e788783b */ /* 0x000ee20000004200 */
[----:B------:R-:W-:Y:S01]  /*19c00*/  FFMA.FTZ R115, R122, UR4, -R174 ;  /* 0x000000047a737c23 */ /* 0x000fe200080108ae */
[----:B------:R-:W-:Y:S01]  /*19c10*/  FADD.FTZ R190, R190, R195 ;  /* 0x000000c3bebe7221 */ /* 0x000fe20000010000 */
[----:B------:R-:W-:Y:S06]  /*19c20*/  FADD.FTZ R206, R199, R206 ;  /* 0x000000cec7ce7221 */ /* 0x000fec0000010000 */
[----:B------:R-:W4:Y:S01]  /*19c30*/  MUFU.EX2 R175, R175 ;  /* 0x000000af00af7308 */ /* 0x000f220000000800 */
[----:B------:R-:W-:Y:S01]  /*19c40*/  FADD.FTZ R190, R188, R190 ;  /* 0x000000bebcbe7221 */ /* 0x000fe20000010000 */
[C---:B--2---:R-:W-:Y:S03]  /*19c50*/  HMMA.16816.F32 R28, R132.reuse, R36, R28 ;  /* 0x00000024841c723c */ /* 0x044fe6000000181c */
[----:B------:R-:W-:Y:S01]  /*19c60*/  FADD.FTZ R190, R185, R190 ;  /* 0x000000beb9be7221 */ /* 0x000fe20000010000 */
[----:B------:R-:W-:Y:S04]  /*19c70*/  FADD.FTZ R206, R197, R206 ;  /* 0x000000cec5ce7221 */ /* 0x000fe80000010000 */
[----:B------:R-:W-:Y:S01]  /*19c80*/  MUFU.EX2 R179, R179 ;  /* 0x000000b300b37308 */ /* 0x000fe20000000800 */
[----:B------:R-:W-:Y:S01]  /*19c90*/  HMMA.16816.F32 R32, R132, R38, R32 ;  /* 0x000000268420723c */ /* 0x000fe20000001820 */
[----:B------:R-:W2:Y:S02]  /*19ca0*/  LDSM.16.MT88.4 R36, [R230+0xb000] ;  /* 0x00b00000e624783b */ /* 0x000ea40000004200 */
[----:B------:R-:W-:Y:S03]  /*19cb0*/  FADD.FTZ R181, R181, R190 ;  /* 0x000000beb5b57221 */ /* 0x000fe60000010000 */
[C---:B------:R-:W-:Y:S03]  /*19cc0*/  HMMA.16816.F32 R4, R40.reuse, R144, R4 ;  /* 0x000000902804723c */ /* 0x040fe60000001804 */
[----:B------:R-:W5:Y:S01]  /*19cd0*/  MUFU.EX2 R182, R182 ;  /* 0x000000b600b67308 */ /* 0x000f620000000800 */
[----:B------:R-:W2:Y:S01]  /*19ce0*/  LDSM.16.MT88.4 R132, [R234+0xb800] ;  /* 0x00b80000ea84783b */ /* 0x000ea20000004200 */
[----:B----4-:R-:W-:Y:S01]  /*19cf0*/  F2FP.F16.F32.PACK_AB R47, R175, R176 ;  /* 0x000000b0af2f723e */ /* 0x010fe200000000ff */
[C---:B------:R-:W-:Y:S07]  /*19d00*/  HMMA.16816.F32 R8, R40.reuse, R146, R8 ;  /* 0x000000922808723c */ /* 0x040fee0000001808 */
[----:B------:R-:W-:Y:S01]  /*19d10*/  MUFU.EX2 R184, R184 ;  /* 0x000000b800b87308 */ /* 0x000fe20000000800 */
[--C-:B------:R-:W-:Y:S01]  /*19d20*/  FFMA.FTZ R145, R48, UR4, -R165.reuse ;  /* 0x0000000430917c23 */ /* 0x100fe200080108a5 */
[C---:B-1----:R-:W-:Y:S08]  /*19d30*/  HMMA.16816.F32 R12, R40.reuse, R140, R12 ;  /* 0x0000008c280c723c */ /* 0x042ff0000000180c */
[----:B------:R-:W-:Y:S03]  /*19d40*/  MUFU.EX2 R180, R180 ;  /* 0x000000b400b47308 */ /* 0x000fe60000000800 */
[--C-:B------:R-:W-:Y:S01]  /*19d50*/  FFMA.FTZ R146, R59, UR4, -R174.reuse ;  /* 0x000000043b927c23 */ /* 0x100fe200080108ae */
[--C-:B------:R-:W-:Y:S01]  /*19d60*/  FFMA.FTZ R140, R49, UR4, -R165.reuse ;  /* 0x00000004318c7c23 */ /* 0x100fe200080108a5 */
[--C-:B------:R-:W-:Y:S01]  /*19d70*/  FFMA.FTZ R141, R54, UR4, -R174.reuse ;  /* 0x00000004368d7c23 */ /* 0x100fe200080108ae */
[----:B------:R-:W1:Y:S01]  /*19d80*/  LDSM.16.MT88.4 R48, [R232+0xb800] ;  /* 0x00b80000e830783b */ /* 0x000e620000004200 */
[C---:B------:R-:W-:Y:S03]  /*19d90*/  HMMA.16816.F32 R16, R40.reuse, R142, R16 ;  /* 0x0000008e2810723c */ /* 0x040fe60000001810 */
[----:B------:R-:W4:Y:S01]  /*19da0*/  MUFU.EX2 R149, R149 ;  /* 0x0000009500957308 */ /* 0x000f220000000800 */
[----:B-----5:R-:W-:Y:S01]  /*19db0*/  F2FP.F16.F32.PACK_AB R44, R182, R179 ;  /* 0x000000b3b62c723e */ /* 0x020fe200000000ff */
[----:B------:R-:W-:Y:S01]  /*19dc0*/  FFMA.FTZ R144, R45, UR4, -R165 ;  /* 0x000000042d907c23 */ /* 0x000fe200080108a5 */
[C---:B---3--:R-:W-:Y:S07]  /*19dd0*/  HMMA.16816.F32 R20, R40.reuse, R136, R20 ;  /* 0x000000882814723c */ /* 0x048fee0000001814 */
[----:B------:R-:W-:Y:S01]  /*19de0*/  MUFU.EX2 R150, R150 ;  /* 0x0000009600967308 */ /* 0x000fe20000000800 */
[C---:B------:R-:W-:Y:S01]  /*19df0*/  HMMA.16816.F32 R24, R40.reuse, R138, R24 ;  /* 0x0000008a2818723c */ /* 0x040fe20000001818 */
[----:B------:R-:W3:Y:S02]  /*19e00*/  LDSM.16.MT88.4 R136, [R231+0xb800] ;  /* 0x00b80000e788783b */ /* 0x000ee40000004200 */
[--C-:B------:R-:W-:Y:S03]  /*19e10*/  FFMA.FTZ R142, R55, UR4, -R174.reuse ;  /* 0x00000004378e7c23 */ /* 0x100fe600080108ae */
[C---:B--2---:R-:W-:Y:S03]  /*19e20*/  HMMA.16816.F32 R28, R40.reuse, R36, R28 ;  /* 0x00000024281c723c */ /* 0x044fe6000000181c */
[----:B------:R-:W2:Y:S02]  /*19e30*/  MUFU.EX2 R151, R151 ;  /* 0x0000009700977308 */ /* 0x000ea40000000800 */
[----:B------:R-:W-:Y:S01]  /*19e40*/  FFMA.FTZ R143, R58, UR4, -R174 ;  /* 0x000000043a8f7c23 */ /* 0x000fe200080108ae */
[----:B------:R-:W-:Y:S01]  /*19e50*/  HMMA.16816.F32 R32, R40, R38, R32 ;  /* 0x000000262820723c */ /* 0x000fe20000001820 */
[----:B------:R-:W5:Y:S06]  /*19e60*/  LDSM.16.MT88.4 R36, [R230+0xb800] ;  /* 0x00b80000e624783b */ /* 0x000f6c0000004200 */
[----:B------:R-:W1:Y:S01]  /*19e70*/  MUFU.EX2 R154, R154 ;  /* 0x0000009a009a7308 */ /* 0x000e620000000800 */
[----:B------:R-:W-:Y:S03]  /*19e80*/  F2FP.F16.F32.PACK_AB R45, R177, R178 ;  /* 0x000000b2b12d723e */ /* 0x000fe600000000ff */
[----:B------:R-:W-:Y:S01]  /*19e90*/  FADD.FTZ R181, R178, R181 ;  /* 0x000000b5b2b57221 */ /* 0x000fe20000010000 */
[----:B----4-:R-:W-:Y:S01]  /*19ea0*/  F2FP.F16.F32.PACK_AB R41, R149, R148 ;  /* 0x000000949529723e */ /* 0x010fe200000000ff */
[----:B------:R-:W-:Y:S04]  /*19eb0*/  FADD.FTZ R196, R196, R206 ;  /* 0x000000cec4c47221 */ /* 0x000fe80000010000 */
[----:B------:R-:W-:Y:S01]  /*19ec0*/  MUFU.EX2 R155, R155 ;  /* 0x0000009b009b7308 */ /* 0x000fe20000000800 */
[----:B--2---:R-:W-:Y:S01]  /*19ed0*/  F2FP.F16.F32.PACK_AB R43, R151, R150 ;  /* 0x00000096972b723e */ /* 0x004fe200000000ff */
[----:B------:R-:W-:Y:S01]  /*19ee0*/  FADD.FTZ R177, R177, R181 ;  /* 0x000000b5b1b17221 */ /* 0x000fe20000010000 */
[----:B------:R-:W-:Y:S01]  /*19ef0*/  F2FP.F16.F32.PACK_AB R46, R180, R184 ;  /* 0x000000b8b42e723e */ /* 0x000fe200000000ff */
[----:B------:R-:W-:Y:S02]  /*19f00*/  FADD.FTZ R196, R193, R196 ;  /* 0x000000c4c1c47221 */ /* 0x000fe40000010000 */
[----:B------:R-:W-:Y:S04]  /*19f10*/  FADD.FTZ R176, R176, R177 ;  /* 0x000000b1b0b07221 */ /* 0x000fe80000010000 */
[----:B------:R-:W2:Y:S01]  /*19f20*/  MUFU.EX2 R153, R153 ;  /* 0x0000009900997308 */ /* 0x000ea20000000800 */
[----:B-1----:R-:W-:Y:S01]  /*19f30*/  F2FP.F16.F32.PACK_AB R40, R154, R152 ;  /* 0x000000989a28723e */ /* 0x002fe200000000ff */
[C---:B------:R-:W-:Y:S05]  /*19f40*/  HMMA.16816.F32 R4, R44.reuse, R132, R4 ;  /* 0x000000842c04723c */ /* 0x040fea0000001804 */
[----:B------:R-:W-:Y:S03]  /*19f50*/  FADD.FTZ R176, R175, R176 ;  /* 0x000000b0afb07221 */ /* 0x000fe60000010000 */
[----:B------:R-:W-:Y:S03]  /*19f60*/  MUFU.EX2 R158, R158 ;  /* 0x0000009e009e7308 */ /* 0x000fe60000000800 */
[--C-:B------:R-:W-:Y:S01]  /*19f70*/  FFMA.FTZ R133, R52, UR4, -R165.reuse ;  /* 0x0000000434857c23 */ /* 0x100fe200080108a5 */
[--C-:B------:R-:W-:Y:S01]  /*19f80*/  FFMA.FTZ R132, R56, UR4, -R165.reuse ;  /* 0x0000000438847c23 */ /* 0x100fe200080108a5 */
[C---:B------:R-:W-:Y:S03]  /*19f90*/  HMMA.16816.F32 R8, R44.reuse, R134, R8 ;  /* 0x000000862c08723c */ /* 0x040fe60000001808 */
[----:B------:R-:W-:Y:S01]  /*19fa0*/  FADD.FTZ R176, R148, R176 ;  /* 0x000000b094b07221 */ /* 0x000fe20000010000 */
[----:B------:R-:W-:Y:S01]  /*19fb0*/  FADD.FTZ R196, R192, R196 ;  /* 0x000000c4c0c47221 */ /* 0x000fe20000010000 */
[----:B------:R-:W1:Y:S01]  /*19fc0*/  MUFU.EX2 R159, R159 ;  /* 0x0000009f009f7308 */ /* 0x000e620000000800 */
[C---:B------:R-:W-:Y:S05]  /*19fd0*/  HMMA.16816.F32 R12, R44.reuse, R48, R12 ;  /* 0x000000302c0c723c */ /* 0x040fea000000180c */
[--C-:B------:R-:W-:Y:S01]  /*19fe0*/  FFMA.FTZ R134, R53, UR4, -R165.reuse ;  /* 0x0000000435867c23 */ /* 0x100fe200080108a5 */
[C---:B------:R-:W-:Y:S03]  /*19ff0*/  HMMA.16816.F32 R16, R44.reuse, R50, R16 ;  /* 0x000000322c10723c */ /* 0x040fe60000001810 */
[----:B------:R-:W-:Y:S01]  /*1a000*/  MUFU.EX2 R157, R157 ;  /* 0x0000009d009d7308 */ /* 0x000fe20000000800 */
[----:B------:R-:W4:Y:S01]  /*1a010*/  LDSM.16.MT88.4 R52, [R234+0xc000] ;  /* 0x00c00000ea34783b */ /* 0x000f220000004200 */
[--C-:B------:R-:W-:Y:S01]  /*1a020*/  FFMA.FTZ R135, R57, UR4, -R165.reuse ;  /* 0x0000000439877c23 */ /* 0x100fe200080108a5 */
[----:B------:R-:W-:Y:S01]  /*1a030*/  FADD.FTZ R176, R149, R176 ;  /* 0x000000b095b07221 */ /* 0x000fe20000010000 */
[C---:B---3--:R-:W-:Y:S06]  /*1a040*/  HMMA.16816.F32 R20, R44.reuse, R136, R20 ;  /* 0x000000882c14723c */ /* 0x048fec0000001814 */
[----:B------:R-:W3:Y:S01]  /*1a050*/  MUFU.EX2 R156, R156 ;  /* 0x0000009c009c7308 */ /* 0x000ee20000000800 */
[----:B------:R-:W4:Y:S01]  /*1a060*/  LDSM.16.MT88.4 R48, [R232+0xc000] ;  /* 0x00c00000e830783b */ /* 0x000f220000004200 */
[----:B------:R-:W-:Y:S03]  /*1a070*/  FADD.FTZ R176, R150, R176 ;  /* 0x000000b096b07221 */ /* 0x000fe60000010000 */
[----:B--2---:R-:W-:Y:S01]  /*1a080*/  F2FP.F16.F32.PACK_AB R42, R153, R155 ;  /* 0x0000009b992a723e */ /* 0x004fe200000000ff */
[C---:B------:R-:W-:Y:S04]  /*1a090*/  HMMA.16816.F32 R24, R44.reuse, R138, R24 ;  /* 0x0000008a2c18723c */ /* 0x040fe80000001818 */
[----:B------:R-:W-:Y:S01]  /*1a0a0*/  MUFU.EX2 R160, R160 ;  /* 0x000000a000a07308 */ /* 0x000fe20000000800 */
[----:B------:R-:W2:Y:S01]  /*1a0b0*/  LDSM.16.MT88.4 R56, [R231+0xc000] ;  /* 0x00c00000e738783b */ /* 0x000ea20000004200 */
[C---:B-----5:R-:W-:Y:S05]  /*1a0c0*/  HMMA.16816.F32 R28, R44.reuse, R36, R28 ;  /* 0x000000242c1c723c */ /* 0x060fea000000181c */
[----:B------:R-:W-:Y:S03]  /*1a0d0*/  FADD.FTZ R176, R151, R176 ;  /* 0x000000b097b07221 */ /* 0x000fe60000010000 */
[----:B------:R-:W-:Y:S01]  /*1a0e0*/  MUFU.EX2 R144, R144 ;  /* 0x0000009000907308 */ /* 0x000fe20000000800 */
[----:B------:R-:W-:Y:S01]  /*1a0f0*/  LDSM.16.MT88.4 R148, [R232+0x11800] ;  /* 0x01180000e894783b */ /* 0x000fe20000004200 */
[----:B------:R-:W-:Y:S03]  /*1a100*/  HMMA.16816.F32 R32, R44, R38, R32 ;  /* 0x000000262c20723c */ /* 0x000fe60000001820 */
[--C-:B------:R-:W-:Y:S01]  /*1a110*/  FFMA.FTZ R136, R66, UR4, -R174.reuse ;  /* 0x0000000442887c23 */ /* 0x100fe200080108ae */
[----:B------:R-:W-:Y:S01]  /*1a120*/  FFMA.FTZ R66, R67, UR4, -R174 ;  /* 0x0000000443427c23 */ /* 0x000fe200080108ae */
[--C-:B------:R-:W-:Y:S03]  /*1a130*/  FFMA.FTZ R67, R60, UR4, -R165.reuse ;  /* 0x000000043c437c23 */ /* 0x100fe600080108a5 */
[----:B------:R-:W-:Y:S01]  /*1a140*/  MUFU.EX2 R145, R145 ;  /* 0x0000009100917308 */ /* 0x000fe20000000800 */
[----:B------:R-:W5:Y:S02]  /*1a150*/  LDSM.16.MT88.4 R36, [R230+0xc000] ;  /* 0x00c00000e624783b */ /* 0x000f640000004200 */
[----:B-1----:R-:W-:Y:S02]  /*1a160*/  F2FP.F16.F32.PACK_AB R45, R159, R158 ;  /* 0x0000009e9f2d723e */ /* 0x002fe400000000ff */
[----:B---3--:R-:W-:Y:S01]  /*1a170*/  F2FP.F16.F32.PACK_AB R47, R156, R157 ;  /* 0x0000009d9c2f723e */ /* 0x008fe200000000ff */
[----:B------:R-:W-:Y:S01]  /*1a180*/  FADD.FTZ R158, R158, R176 ;  /* 0x000000b09e9e7221 */ /* 0x000fe20000010000 */
[----:B------:R-:W-:Y:S03]  /*1a190*/  FFMA.FTZ R137, R65, UR4, -R165 ;  /* 0x0000000441897c23 */ /* 0x000fe600080108a5 */
[----:B------:R-:W1:Y:S01]  /*1a1a0*/  MUFU.EX2 R140, R140 ;  /* 0x0000008c008c7308 */ /* 0x000e620000000800 */
[C---:B----4-:R-:W-:Y:S05]  /*1a1b0*/  HMMA.16816.F32 R4, R40.reuse, R52, R4 ;  /* 0x000000342804723c */ /* 0x050fea0000001804 */
[----:B------:R-:W-:Y:S01]  /*1a1c0*/  FADD.FTZ R158, R159, R158 ;  /* 0x0000009e9f9e7221 */ /* 0x000fe20000010000 */
[C---:B------:R-:W-:Y:S03]  /*1a1d0*/  HMMA.16816.F32 R8, R40.reuse, R54, R8 ;  /* 0x000000362808723c */ /* 0x040fe60000001808 */
[----:B------:R-:W3:Y:S01]  /*1a1e0*/  MUFU.EX2 R141, R141 ;  /* 0x0000008d008d7308 */ /* 0x000ee20000000800 */
[----:B------:R-:W4:Y:S01]  /*1a1f0*/  LDSM.16.MT88.4 R52, [R234+0xc800] ;  /* 0x00c80000ea34783b */ /* 0x000f220000004200 */
[----:B------:R-:W-:Y:S01]  /*1a200*/  FADD.FTZ R157, R157, R158 ;  /* 0x0000009e9d9d7221 */ /* 0x000fe20000010000 */
[C---:B------:R-:W-:Y:S07]  /*1a210*/  HMMA.16816.F32 R12, R40.reuse, R48, R12 ;  /* 0x00000030280c723c */ /* 0x040fee000000180c */
[----:B------:R-:W4:Y:S01]  /*1a220*/  MUFU.EX2 R142, R142 ;  /* 0x0000008e008e7308 */ /* 0x000f220000000800 */
[----:B-1----:R-:W-:Y:S01]  /*1a230*/  F2FP.F16.F32.PACK_AB R46, R140, R145 ;  /* 0x000000918c2e723e */ /* 0x002fe200000000ff */
[C---:B------:R-:W-:Y:S01]  /*1a240*/  HMMA.16816.F32 R16, R40.reuse, R50, R16 ;  /* 0x000000322810723c */ /* 0x040fe20000001810 */
[----:B------:R-:W1:Y:S07]  /*1a250*/  LDSM.16.MT88.4 R48, [R232+0xc800] ;  /* 0x00c80000e830783b */ /* 0x000e6e0000004200 */
[----:B------:R-:W-:Y:S01]  /*1a260*/  MUFU.EX2 R143, R143 ;  /* 0x0000008f008f7308 */ /* 0x000fe20000000800 */
[C---:B--2---:R-:W-:Y:S03]  /*1a270*/  HMMA.16816.F32 R20, R40.reuse, R56, R20 ;  /* 0x000000382814723c */ /* 0x044fe60000001814 */
[----:B------:R-:W-:Y:S03]  /*1a280*/  FADD.FTZ R157, R156, R157 ;  /* 0x0000009d9c9d7221 */ /* 0x000fe60000010000 */
[C---:B------:R-:W-:Y:S03]  /*1a290*/  HMMA.16816.F32 R24, R40.reuse, R58, R24 ;  /* 0x0000003a2818723c */ /* 0x040fe60000001818 */
[----:B------:R-:W2:Y:S01]  /*1a2a0*/  MUFU.EX2 R146, R146 ;  /* 0x0000009200927308 */ /* 0x000ea20000000800 */
[----:B------:R-:W1:Y:S01]  /*1a2b0*/  LDSM.16.MT88.4 R56, [R231+0xc800] ;  /* 0x00c80000e738783b */ /* 0x000e620000004200 */
[----:B---3--:R-:W-:Y:S01]  /*1a2c0*/  FADD.FTZ R157, R141, R157 ;  /* 0x0000009d8d9d7221 */ /* 0x008fe20000010000 */
[C---:B-----5:R-:W-:Y:S07]  /*1a2d0*/  HMMA.16816.F32 R28, R40.reuse, R36, R28 ;  /* 0x00000024281c723c */ /* 0x060fee000000181c */
[----:B------:R-:W-:Y:S01]  /*1a2e0*/  MUFU.EX2 R133, R133 ;  /* 0x0000008500857308 */ /* 0x000fe20000000800 */
[----:B------:R-:W-:Y:S01]  /*1a2f0*/  F2FP.F16.F32.PACK_AB R44, R144, R160 ;  /* 0x000000a0902c723e */ /* 0x000fe200000000ff */
[----:B------:R-:W-:Y:S01]  /*1a300*/  HMMA.16816.F32 R32, R40, R38, R32 ;  /* 0x000000262820723c */ /* 0x000fe20000001820 */
[----:B------:R-:W3:Y:S07]  /*1a310*/  LDSM.16.MT88.4 R36, [R230+0xc800] ;  /* 0x00c80000e624783b */ /* 0x000eee0000004200 */
[----:B------:R-:W5:Y:S01]  /*1a320*/  MUFU.EX2 R134, R134 ;  /* 0x0000008600867308 */ /* 0x000f620000000800 */
[C---:B----4-:R-:W-:Y:S05]  /*1a330*/  HMMA.16816.F32 R4, R44.reuse, R52, R4 ;  /* 0x000000342c04723c */ /* 0x050fea0000001804 */
[----:B------:R-:W-:Y:S01]  /*1a340*/  F2FP.F16.F32.PACK_AB R41, R142, R141 ;  /* 0x0000008d8e29723e */ /* 0x000fe200000000ff */
[C---:B------:R-:W-:Y:S03]  /*1a350*/  HMMA.16816.F32 R8, R44.reuse, R54, R8 ;  /* 0x000000362c08723c */ /* 0x040fe60000001808 */
[----:B------:R-:W-:Y:S01]  /*1a360*/  MUFU.EX2 R132, R132 ;  /* 0x0000008400847308 */ /* 0x000fe20000000800 */
[----:B------:R-:W4:Y:S01]  /*1a370*/  LDSM.16.MT88.4 R52, [R234+0xd000] ;  /* 0x00d00000ea34783b */ /* 0x000f220000004200 */
[----:B--2---:R-:W-:Y:S01]  /*1a380*/  F2FP.F16.F32.PACK_AB R43, R146, R143 ;  /* 0x0000008f922b723e */ /* 0x004fe200000000ff */
[C---:B-1----:R-:W-:Y:S07]  /*1a390*/  HMMA.16816.F32 R12, R44.reuse, R48, R12 ;  /* 0x000000302c0c723c */ /* 0x042fee000000180c */
[----:B------:R-:W1:Y:S01]  /*1a3a0*/  MUFU.EX2 R135, R135 ;  /* 0x0000008700877308 */ /* 0x000e620000000800 */
[----:B------:R-:W-:Y:S01]  /*1a3b0*/  FADD.FTZ R142, R142, R157 ;  /* 0x0000009d8e8e7221 */ /* 0x000fe20000010000 */
[C---:B------:R-:W-:Y:S01]  /*1a3c0*/  HMMA.16816.F32 R16, R44.reuse, R50, R16 ;  /* 0x000000322c10723c */ /* 0x040fe20000001810 */
[----:B------:R-:W2:Y:S07]  /*1a3d0*/  LDSM.16.MT88.4 R48, [R232+0xd000] ;  /* 0x00d00000e830783b */ /* 0x000eae0000004200 */
[----:B------:R-:W-:Y:S01]  /*1a3e0*/  MUFU.EX2 R62, R62 ;  /* 0x0000003e003e7308 */ /* 0x000fe20000000800 */
[C---:B------:R-:W-:Y:S01]  /*1a3f0*/  HMMA.16816.F32 R20, R44.reuse, R56, R20 ;  /* 0x000000382c14723c */ /* 0x040fe20000001814 */
[----:B------:R-:W-:Y:S02]  /*1a400*/  LDSM.16.MT88.4 R156, [R234+0x11800] ;  /* 0x01180000ea9c783b */ /* 0x000fe40000004200 */
[----:B------:R-:W-:Y:S03]  /*1a410*/  FADD.FTZ R142, R143, R142 ;  /* 0x0000008e8f8e7221 */ /* 0x000fe60000010000 */
[C---:B------:R-:W-:Y:S03]  /*1a420*/  HMMA.16816.F32 R24, R44.reuse, R58, R24 ;  /* 0x0000003a2c18723c */ /* 0x040fe60000001818 */
[----:B------:R-:W4:Y:S01]  /*1a430*/  MUFU.EX2 R63, R63 ;  /* 0x0000003f003f7308 */ /* 0x000f220000000800 */
[----:B------:R-:W2:Y:S02]  /*1a440*/  LDSM.16.MT88.4 R56, [R231+0xd000] ;  /* 0x00d00000e738783b */ /* 0x000ea40000004200 */
[C---:B---3--:R-:W-:Y:S07]  /*1a450*/  HMMA.16816.F32 R28, R44.reuse, R36, R28 ;  /* 0x000000242c1c723c */ /* 0x048fee000000181c */
[----:B------:R-:W-:Y:S01]  /*1a460*/  MUFU.EX2 R136, R136 ;  /* 0x0000008800887308 */ /* 0x000fe20000000800 */
[----:B-----5:R-:W-:Y:S01]  /*1a470*/  F2FP.F16.F32.PACK_AB R40, R134, R133 ;  /* 0x000000858628723e */ /* 0x020fe200000000ff */
[----:B------:R-:W-:Y:S01]  /*1a480*/  HMMA.16816.F32 R32, R44, R38, R32 ;  /* 0x000000262c20723c */ /* 0x000fe20000001820 */
[----:B------:R-:W3:Y:S07]  /*1a490*/  LDSM.16.MT88.4 R36, [R230+0xd000] ;  /* 0x00d00000e624783b */ /* 0x000eee0000004200 */
[----:B------:R-:W5:Y:S03]  /*1a4a0*/  MUFU.EX2 R66, R66 ;  /* 0x0000004200427308 */ /* 0x000f660000000800 */
[----:B-1----:R-:W-:Y:S01]  /*1a4b0*/  F2FP.F16.F32.PACK_AB R42, R135, R132 ;  /* 0x00000084872a723e */ /* 0x002fe200000000ff */
[--C-:B------:R-:W-:Y:S01]  /*1a4c0*/  FFMA.FTZ R65, R74, UR4, -R174.reuse ;  /* 0x000000044a417c23 */ /* 0x100fe200080108ae */
[----:B----4-:R-:W-:Y:S01]  /*1a4d0*/  F2FP.F16.F32.PACK_AB R45, R63, R62 ;  /* 0x0000003e3f2d723e */ /* 0x010fe200000000ff */
[--C-:B------:R-:W-:Y:S01]  /*1a4e0*/  FFMA.FTZ R60, R70, UR4, -R174.reuse ;  /* 0x00000004463c7c23 */ /* 0x100fe200080108ae */
[--C-:B------:R-:W-:Y:S03]  /*1a4f0*/  FFMA.FTZ R74, R68, UR4, -R165.reuse ;  /* 0x00000004444a7c23 */ /* 0x100fe600080108a5 */
[----:B------:R-:W-:Y:S01]  /*1a500*/  MUFU.EX2 R67, R67 ;  /* 0x0000004300437308 */ /* 0x000fe20000000800 */
[C---:B------:R-:W-:Y:S05]  /*1a510*/  HMMA.16816.F32 R4, R40.reuse, R52, R4 ;  /* 0x000000342804723c */ /* 0x040fea0000001804 */
[--C-:B------:R-:W-:Y:S01]  /*1a520*/  FFMA.FTZ R70, R75, UR4, -R174.reuse ;  /* 0x000000044b467c23 */ /* 0x100fe200080108ae */
[C---:B------:R-:W-:Y:S03]  /*1a530*/  HMMA.16816.F32 R8, R40.reuse, R54, R8 ;  /* 0x000000362808723c */ /* 0x040fe60000001808 */
[----:B------:R-:W1:Y:S01]  /*1a540*/  MUFU.EX2 R61, R61 ;  /* 0x0000003d003d7308 */ /* 0x000e620000000800 */
[----:B------:R-:W4:Y:S01]  /*1a550*/  LDSM.16.MT88.4 R52, [R234+0xd800] ;  /* 0x00d80000ea34783b */ /* 0x000f220000004200 */
[----:B-----5:R-:W-:Y:S01]  /*1a560*/  F2FP.F16.F32.PACK_AB R47, R66, R136 ;  /* 0x00000088422f723e */ /* 0x020fe200000000ff */
[C---:B--2---:R-:W-:Y:S07]  /*1a570*/  HMMA.16816.F32 R12, R40.reuse, R48, R12 ;  /* 0x00000030280c723c */ /* 0x044fee000000180c */
[----:B------:R-:W-:Y:S01]  /*1a580*/  MUFU.EX2 R64, R64 ;  /* 0x0000004000407308 */ /* 0x000fe20000000800 */
[--C-:B------:R-:W-:Y:S01]  /*1a590*/  FFMA.FTZ R68, R72, UR4, -R165.reuse ;  /* 0x0000000448447c23 */ /* 0x100fe200080108a5 */
[C---:B------:R-:W-:Y:S01]  /*1a5a0*/  HMMA.16816.F32 R16, R40.reuse, R50, R16 ;  /* 0x000000322810723c */ /* 0x040fe20000001810 */
[----:B------:R-:W2:Y:S07]  /*1a5b0*/  LDSM.16.MT88.4 R48, [R232+0xd800] ;  /* 0x00d80000e830783b */ /* 0x000eae0000004200 */
[----:B------:R-:W5:Y:S01]  /*1a5c0*/  MUFU.EX2 R137, R137 ;  /* 0x0000008900897308 */ /* 0x000f620000000800 */
[C---:B------:R-:W-:Y:S03]  /*1a5d0*/  HMMA.16816.F32 R20, R40.reuse, R56, R20 ;  /* 0x000000382814723c */ /* 0x040fe60000001814 */
[----:B-1----:R-:W-:Y:S03]  /*1a5e0*/  F2FP.F16.F32.PACK_AB R44, R61, R67 ;  /* 0x000000433d2c723e */ /* 0x002fe600000000ff */
[C---:B------:R-:W-:Y:S03]  /*1a5f0*/  HMMA.16816.F32 R24, R40.reuse, R58, R24 ;  /* 0x0000003a2818723c */ /* 0x040fe60000001818 */
[----:B------:R-:W-:Y:S01]  /*1a600*/  MUFU.EX2 R60, R60 ;  /* 0x0000003c003c7308 */ /* 0x000fe20000000800 */
[----:B------:R-:W1:Y:S01]  /*1a610*/  LDSM.16.MT88.4 R56, [R231+0xd800] ;  /* 0x00d80000e738783b */ /* 0x000e620000004200 */
[--C-:B------:R-:W-:Y:S01]  /*1a620*/  FFMA.FTZ R75, R78, UR4, -R174.reuse ;  /* 0x000000044e4b7c23 */ /* 0x100fe200080108ae */
[C---:B---3--:R-:W-:Y:S07]  /*1a630*/  HMMA.16816.F32 R28, R40.reuse, R36, R28 ;  /* 0x00000024281c723c */ /* 0x048fee000000181c */
[----:B------:R-:W3:Y:S01]  /*1a640*/  MUFU.EX2 R71, R71 ;  /* 0x0000004700477308 */ /* 0x000ee20000000800 */
[----:B-----5:R-:W-:Y:S01]  /*1a650*/  F2FP.F16.F32.PACK_AB R46, R137, R64 ;  /* 0x00000040892e723e */ /* 0x020fe200000000ff */
[----:B------:R-:W-:Y:S01]  /*1a660*/  HMMA.16816.F32 R32, R40, R38, R32 ;  /* 0x000000262820723c */ /* 0x000fe20000001820 */
[----:B------:R-:W5:Y:S07]  /*1a670*/  LDSM.16.MT88.4 R36, [R230+0xd800] ;  /* 0x00d80000e624783b */ /* 0x000f6e0000004200 */
[----:B------:R-:W-:Y:S01]  /*1a680*/  MUFU.EX2 R65, R65 ;  /* 0x0000004100417308 */ /* 0x000fe20000000800 */
[C---:B----4-:R-:W-:Y:S05]  /*1a690*/  HMMA.16816.F32 R4, R44.reuse, R52, R4 ;  /* 0x000000342c04723c */ /* 0x050fea0000001804 */
[--C-:B------:R-:W-:Y:S01]  /*1a6a0*/  FFMA.FTZ R78, R82, UR4, -R174.reuse ;  /* 0x00000004524e7c23 */ /* 0x100fe200080108ae */
[C---:B------:R-:W-:Y:S03]  /*1a6b0*/  HMMA.16816.F32 R8, R44.reuse, R54, R8 ;  /* 0x000000362c08723c */ /* 0x040fe60000001808 */
[----:B------:R-:W4:Y:S01]  /*1a6c0*/  MUFU.EX2 R70, R70 ;  /* 0x0000004600467308 */ /* 0x000f220000000800 */
[----:B------:R-:W5:Y:S01]  /*1a6d0*/  LDSM.16.MT88.4 R52, [R234+0xe000] ;  /* 0x00e00000ea34783b */ /* 0x000f620000004200 */
[----:B---3--:R-:W-:Y:S01]  /*1a6e0*/  F2FP.F16.F32.PACK_AB R41, R71, R60 ;  /* 0x0000003c4729723e */ /* 0x008fe200000000ff */
[C---:B--2---:R-:W-:Y:S07]  /*1a6f0*/  HMMA.16816.F32 R12, R44.reuse, R48, R12 ;  /* 0x000000302c0c723c */ /* 0x044fee000000180c */
[----:B------:R-:W-:Y:S01]  /*1a700*/  MUFU.EX2 R74, R74 ;  /* 0x0000004a004a7308 */ /* 0x000fe20000000800 */
[--C-:B------:R-:W-:Y:S01]  /*1a710*/  FFMA.FTZ R82, R77, UR4, -R165.reuse ;  /* 0x000000044d527c23 */ /* 0x100fe200080108a5 */
[C---:B------:R-:W-:Y:S01]  /*1a720*/  HMMA.16816.F32 R16, R44.reuse, R50, R16 ;  /* 0x000000322c10723c */ /* 0x040fe20000001810 */
[----:B------:R-:W2:Y:S07]  /*1a730*/  LDSM.16.MT88.4 R48, [R232+0xe000] ;  /* 0x00e00000e830783b */ /* 0x000eae0000004200 */
[----:B------:R-:W3:Y:S01]  /*1a740*/  MUFU.EX2 R69, R69 ;  /* 0x0000004500457308 */ /* 0x000ee20000000800 */
[C---:B-1----:R-:W-:Y:S03]  /*1a750*/  HMMA.16816.F32 R20, R44.reuse, R56, R20 ;  /* 0x000000382c14723c */ /* 0x042fe60000001814 */
[----:B----4-:R-:W-:Y:S03]  /*1a760*/  F2FP.F16.F32.PACK_AB R43, R70, R65 ;  /* 0x00000041462b723e */ /* 0x010fe600000000ff */
[C---:B------:R-:W-:Y:S03]  /*1a770*/  HMMA.16816.F32 R24, R44.reuse, R58, R24 ;  /* 0x0000003a2c18723c */ /* 0x040fe60000001818 */
[----:B------:R-:W-:Y:S01]  /*1a780*/  MUFU.EX2 R68, R68 ;  /* 0x0000004400447308 */ /* 0x000fe20000000800 */
[----:B------:R-:W1:Y:S01]  /*1a790*/  LDSM.16.MT88.4 R56, [R231+0xe000] ;  /* 0x00e00000e738783b */ /* 0x000e620000004200 */
[--C-:B------:R-:W-:Y:S01]  /*1a7a0*/  FFMA.FTZ R72, R83, UR4, -R174.reuse ;  /* 0x0000000453487c23 */ /* 0x100fe200080108ae */
[C---:B-----5:R-:W-:Y:S07]  /*1a7b0*/  HMMA.16816.F32 R28, R44.reuse, R36, R28 ;  /* 0x000000242c1c723c */ /* 0x060fee000000181c */
[----:B------:R-:W4:Y:S01]  /*1a7c0*/  MUFU.EX2 R73, R73 ;  /* 0x0000004900497308 */ /* 0x000f220000000800 */
[----:B---3--:R-:W-:Y:S01]  /*1a7d0*/  F2FP.F16.F32.PACK_AB R40, R69, R74 ;  /* 0x0000004a4528723e */ /* 0x008fe200000000ff */
[----:B------:R-:W-:Y:S01]  /*1a7e0*/  HMMA.16816.F32 R32, R44, R38, R32 ;  /* 0x000000262c20723c */ /* 0x000fe20000001820 */
[----:B------:R-:W3:Y:S07]  /*1a7f0*/  LDSM.16.MT88.4 R36, [R230+0xe000] ;  /* 0x00e00000e624783b */ /* 0x000eee0000004200 */
        /* <DEDUP_REMOVED lines=8> */
[----:B----4-:R-:W-:Y:S01]  /*1a880*/  F2FP.F16.F32.PACK_AB R42, R73, R68 ;  /* 0x00000044492a723e */ /* 0x010fe200000000ff */
[--C-:B------:R-:W-:Y:S01]  /*1a890*/  FFMA.FTZ R90, R94, UR4, -R174.reuse ;  /* 0x000000045e5a7c23 */ /* 0x100fe200080108ae */
[--C-:B------:R-:W-:Y:S01]  /*1a8a0*/  FFMA.FTZ R94, R98, UR4, -R174.reuse ;  /* 0x00000004625e7c23 */ /* 0x100fe200080108ae */
[--C-:B------:R-:W-:Y:S01]  /*1a8b0*/  FFMA.FTZ R91, R95, UR4, -R174.reuse ;  /* 0x000000045f5b7c23 */ /* 0x100fe200080108ae */
[--C-:B------:R-:W-:Y:S01]  /*1a8c0*/  FFMA.FTZ R98, R93, UR4, -R165.reuse ;  /* 0x000000045d627c23 */ /* 0x100fe200080108a5 */
[--C-:B------:R-:W-:Y:S01]  /*1a8d0*/  FFMA.FTZ R95, R99, UR4, -R174.reuse ;  /* 0x00000004635f7c23 */ /* 0x100fe200080108ae */
[--C-:B------:R-:W-:Y:S03]  /*1a8e0*/  FFMA.FTZ R93, R97, UR4, -R165.reuse ;  /* 0x00000004615d7c23 */ /* 0x100fe600080108a5 */
[----:B------:R-:W-:Y:S01]  /*1a8f0*/  MUFU.EX2 R78, R78 ;  /* 0x0000004e004e7308 */ /* 0x000fe20000000800 */
[C---:B------:R-:W-:Y:S05]  /*1a900*/  HMMA.16816.F32 R4, R40.reuse, R52, R4 ;  /* 0x000000342804723c */ /* 0x040fea0000001804 */
[--C-:B------:R-:W-:Y:S01]  /*1a910*/  FFMA.FTZ R97, R102, UR4, -R174.reuse ;  /* 0x0000000466617c23 */ /* 0x100fe200080108ae */
[C---:B------:R-:W-:Y:S03]  /*1a920*/  HMMA.16816.F32 R8, R40.reuse, R54, R8 ;  /* 0x000000362808723c */ /* 0x040fe60000001808 */
[----:B------:R-:W4:Y:S01]  /*1a930*/  MUFU.EX2 R72, R72 ;  /* 0x0000004800487308 */ /* 0x000f220000000800 */
[----:B------:R-:W-:Y:S01]  /*1a940*/  LDSM.16.MT88.4 R52, [R231+0xe800] ;  /* 0x00e80000e734783b */ /* 0x000fe20000004200 */
[--C-:B------:R-:W-:Y:S01]  /*1a950*/  FFMA.FTZ R99, R106, UR4, -R174.reuse ;  /* 0x000000046a637c23 */ /* 0x100fe200080108ae */
[C---:B--2---:R-:W-:Y:S07]  /*1a960*/  HMMA.16816.F32 R12, R40.reuse, R48, R12 ;  /* 0x00000030280c723c */ /* 0x044fee000000180c */
[----:B------:R-:W-:Y:S01]  /*1a970*/  MUFU.EX2 R76, R76 ;  /* 0x0000004c004c7308 */ /* 0x000fe20000000800 */
[--C-:B------:R-:W-:Y:S01]  /*1a980*/  FFMA.FTZ R102, R107, UR4, -R174.reuse ;  /* 0x000000046b667c23 */ /* 0x100fe200080108ae */
[C---:B------:R-:W-:Y:S01]  /*1a990*/  HMMA.16816.F32 R16, R40.reuse, R50, R16 ;  /* 0x000000322810723c */ /* 0x040fe20000001810 */
[----:B------:R-:W2:Y:S07]  /*1a9a0*/  LDSM.16.MT88.4 R48, [R232+0xe800] ;  /* 0x00e80000e830783b */ /* 0x000eae0000004200 */
[----:B------:R-:W4:Y:S01]  /*1a9b0*/  MUFU.EX2 R82, R82 ;  /* 0x0000005200527308 */ /* 0x000f220000000800 */
[C---:B-1----:R-:W-:Y:S03]  /*1a9c0*/  HMMA.16816.F32 R20, R40.reuse, R56, R20 ;  /* 0x000000382814723c */ /* 0x042fe60000001814 */
[--C-:B------:R-:W-:Y:S03]  /*1a9d0*/  FFMA.FTZ R106, R111, UR4, -R174.reuse ;  /* 0x000000046f6a7c23 */ /* 0x100fe600080108ae */
[C---:B------:R-:W-:Y:S03]  /*1a9e0*/  HMMA.16816.F32 R24, R40.reuse, R58, R24 ;  /* 0x0000003a2818723c */ /* 0x040fe60000001818 */
[----:B------:R-:W-:Y:S01]  /*1a9f0*/  MUFU.EX2 R80, R80 ;  /* 0x0000005000507308 */ /* 0x000fe20000000800 */
[----:B------:R-:W-:Y:S01]  /*1aa00*/  LDSM.16.MT88.4 R56, [R234+0xf000] ;  /* 0x00f00000ea38783b */ /* 0x000fe20000004200 */
[--C-:B------:R-:W-:Y:S01]  /*1aa10*/  FFMA.FTZ R111, R112, UR4, -R165.reuse ;  /* 0x00000004706f7c23 */ /* 0x100fe200080108a5 */
[C---:B---3--:R-:W-:Y:S07]  /*1aa20*/  HMMA.16816.F32 R28, R40.reuse, R36, R28 ;  /* 0x00000024281c723c */ /* 0x048fee000000181c */
[----:B------:R-:W1:Y:S01]  /*1aa30*/  MUFU.EX2 R77, R77 ;  /* 0x0000004d004d7308 */ /* 0x000e620000000800 */
[--C-:B------:R-:W-:Y:S01]  /*1aa40*/  FFMA.FTZ R107, R114, UR4, -R174.reuse ;  /* 0x00000004726b7c23 */ /* 0x100fe200080108ae */
[----:B------:R-:W-:Y:S01]  /*1aa50*/  HMMA.16816.F32 R32, R40, R38, R32 ;  /* 0x000000262820723c */ /* 0x000fe20000001820 */
[----:B------:R-:W3:Y:S07]  /*1aa60*/  LDSM.16.MT88.4 R40, [R230+0xe800] ;  /* 0x00e80000e628783b */ /* 0x000eee0000004200 */
[----:B------:R-:W-:Y:S03]  /*1aa70*/  MUFU.EX2 R81, R81 ;  /* 0x0000005100517308 */ /* 0x000fe60000000800 */
[----:B-----5:R-:W-:Y:S01]  /*1aa80*/  F2FP.F16.F32.PACK_AB R37, R79, R75 ;  /* 0x0000004b4f25723e */ /* 0x020fe200000000ff */
[----:B------:R-:W-:Y:S01]  /*1aa90*/  FFMA.FTZ R112, R113, UR4, -R165 ;  /* 0x0000000471707c23 */ /* 0x000fe200080108a5 */
[----:B----4-:R-:W-:Y:S02]  /*1aaa0*/  F2FP.F16.F32.PACK_AB R39, R72, R78 ;  /* 0x0000004e4827723e */ /* 0x010fe400000000ff */
[----:B------:R-:W-:Y:S01]  /*1aab0*/  F2FP.F16.F32.PACK_AB R36, R82, R76 ;  /* 0x0000004c5224723e */ /* 0x000fe200000000ff */
[--C-:B------:R-:W-:Y:S02]  /*1aac0*/  FFMA.FTZ R113, R118, UR4, -R174.reuse ;  /* 0x0000000476717c23 */ /* 0x100fe400080108ae */
[----:B------:R-:W4:Y:S01]  /*1aad0*/  MUFU.EX2 R86, R86 ;  /* 0x0000005600567308 */ /* 0x000f220000000800 */
[----:B-1----:R-:W-:Y:S01]  /*1aae0*/  F2FP.F16.F32.PACK_AB R38, R77, R80 ;  /* 0x000000504d26723e */ /* 0x002fe200000000ff */
[----:B------:R-:W-:Y:S01]  /*1aaf0*/  FFMA.FTZ R114, R119, UR4, -R174 ;  /* 0x0000000477727c23 */ /* 0x000fe200080108ae */
[----:B------:R-:W-:Y:S04]  /*1ab00*/  FADD.FTZ R196, R189, R196 ;  /* 0x000000c4bdc47221 */ /* 0x000fe80000010000 */
[----:B------:R-:W-:Y:S03]  /*1ab10*/  FADD.FTZ R196, R187, R196 ;  /* 0x000000c4bbc47221 */ /* 0x000fe60000010000 */
[----:B------:R-:W-:Y:S01]  /*1ab20*/  MUFU.EX2 R83, R83 ;  /* 0x0000005300537308 */ /* 0x000fe20000000800 */
[C---:B------:R-:W-:Y:S05]  /*1ab30*/  HMMA.16816.F32 R4, R36.reuse, R44, R4 ;  /* 0x0000002c2404723c */ /* 0x040fea0000001804 */
[----:B------:R-:W-:Y:S01]  /*1ab40*/  FADD.FTZ R186, R186, R196 ;  /* 0x000000c4baba7221 */ /* 0x000fe20000010000 */
[C---:B------:R-:W-:Y:S03]  /*1ab50*/  HMMA.16816.F32 R8, R36.reuse, R46, R8 ;  /* 0x0000002e2408723c */ /* 0x040fe60000001808 */
[----:B------:R-:W1:Y:S02]  /*1ab60*/  MUFU.EX2 R87, R87 ;  /* 0x0000005700577308 */ /* 0x000e640000000800 */
[----:B----4-:R-:W-:Y:S01]  /*1ab70*/  F2FP.F16.F32.PACK_AB R45, R86, R81 ;  /* 0x00000051562d723e */ /* 0x010fe200000000ff */
[C---:B--2---:R-:W-:Y:S07]  /*1ab80*/  HMMA.16816.F32 R12, R36.reuse, R48, R12 ;  /* 0x00000030240c723c */ /* 0x044fee000000180c */
[----:B------:R-:W-:Y:S01]  /*1ab90*/  MUFU.EX2 R84, R84 ;  /* 0x0000005400547308 */ /* 0x000fe20000000800 */
[----:B------:R-:W-:Y:S01]  /*1aba0*/  FADD.FTZ R186, R183, R186 ;  /* 0x000000bab7ba7221 */ /* 0x000fe20000010000 */
[C---:B------:R-:W-:Y:S01]  /*1abb0*/  HMMA.16816.F32 R16, R36.reuse, R50, R16 ;  /* 0x000000322410723c */ /* 0x040fe20000001810 */
[----:B------:R-:W2:Y:S07]  /*1abc0*/  LDSM.16.MT88.4 R48, [R232+0xf000] ;  /* 0x00f00000e830783b */ /* 0x000eae0000004200 */
[----:B------:R-:W4:Y:S01]  /*1abd0*/  MUFU.EX2 R85, R85 ;  /* 0x0000005500557308 */ /* 0x000f220000000800 */
[C---:B------:R-:W-:Y:S03]  /*1abe0*/  HMMA.16816.F32 R20, R36.reuse, R52, R20 ;  /* 0x000000342414723c */ /* 0x040fe60000001814 */
[----:B-1----:R-:W-:Y:S03]  /*1abf0*/  F2FP.F16.F32.PACK_AB R47, R87, R83 ;  /* 0x00000053572f723e */ /* 0x002fe600000000ff */
[C---:B------:R-:W-:Y:S03]  /*1ac00*/  HMMA.16816.F32 R24, R36.reuse, R54, R24 ;  /* 0x000000362418723c */ /* 0x040fe60000001818 */
[----:B------:R-:W-:Y:S01]  /*1ac10*/  MUFU.EX2 R88, R88 ;  /* 0x0000005800587308 */ /* 0x000fe20000000800 */
[----:B------:R-:W1:Y:S01]  /*1ac20*/  LDSM.16.MT88.4 R52, [R231+0xf000] ;  /* 0x00f00000e734783b */ /* 0x000e620000004200 */
[----:B------:R-:W-:Y:S01]  /*1ac30*/  FADD.FTZ R186, R179, R186 ;  /* 0x000000bab3ba7221 */ /* 0x000fe20000010000 */
[C---:B---3--:R-:W-:Y:S07]  /*1ac40*/  HMMA.16816.F32 R28, R36.reuse, R40, R28 ;  /* 0x00000028241c723c */ /* 0x048fee000000181c */
[----:B------:R-:W3:Y:S01]  /*1ac50*/  MUFU.EX2 R89, R89 ;  /* 0x0000005900597308 */ /* 0x000ee20000000800 */
[----:B----4-:R-:W-:Y:S01]  /*1ac60*/  F2FP.F16.F32.PACK_AB R44, R85, R84 ;  /* 0x00000054552c723e */ /* 0x010fe200000000ff */
[----:B------:R-:W-:Y:S01]  /*1ac70*/  HMMA.16816.F32 R32, R36, R42, R32 ;  /* 0x0000002a2420723c */ /* 0x000fe20000001820 */
[----:B------:R-:W4:Y:S07]  /*1ac80*/  LDSM.16.MT88.4 R36, [R230+0xf000] ;  /* 0x00f00000e624783b */ /* 0x000f2e0000004200 */
[----:B------:R-:W-:Y:S03]  /*1ac90*/  MUFU.EX2 R90, R90 ;  /* 0x0000005a005a7308 */ /* 0x000fe60000000800 */
[----:B------:R-:W-:Y:S04]  /*1aca0*/  FADD.FTZ R186, R182, R186 ;  /* 0x000000bab6ba7221 */ /* 0x000fe80000010000 */
[----:B------:R-:W-:Y:S03]  /*1acb0*/  FADD.FTZ R184, R184, R186 ;  /* 0x000000bab8b87221 */ /* 0x000fe60000010000 */
[----:B------:R-:W5:Y:S01]  /*1acc0*/  MUFU.EX2 R91, R91 ;  /* 0x0000005b005b7308 */ /* 0x000f620000000800 */
[----:B---3--:R-:W-:Y:S01]  /*1acd0*/  F2FP.F16.F32.PACK_AB R46, R89, R88 ;  /* 0x00000058592e723e */ /* 0x008fe200000000ff */
[----:B------:R-:W-:Y:S04]  /*1ace0*/  FADD.FTZ R184, R180, R184 ;  /* 0x000000b8b4b87221 */ /* 0x000fe80000010000 */
[----:B------:R-:W-:Y:S04]  /*1acf0*/  FADD.FTZ R184, R152, R184 ;  /* 0x000000b898b87221 */ /* 0x000fe80000010000 */
[----:B------:R-:W-:Y:S01]  /*1ad00*/  MUFU.EX2 R94, R94 ;  /* 0x0000005e005e7308 */ /* 0x000fe20000000800 */
[C---:B------:R-:W-:Y:S05]  /*1ad10*/  HMMA.16816.F32 R4, R44.reuse, R56, R4 ;  /* 0x000000382c04723c */ /* 0x040fea0000001804 */
[----:B------:R-:W-:Y:S01]  /*1ad20*/  FADD.FTZ R184, R154, R184 ;  /* 0x000000b89ab87221 */ /* 0x000fe20000010000 */
[C---:B------:R-:W-:Y:S03]  /*1ad30*/  HMMA.16816.F32 R8, R44.reuse, R58, R8 ;  /* 0x0000003a2c08723c */ /* 0x040fe60000001808 */
[----:B------:R-:W3:Y:S01]  /*1ad40*/  MUFU.EX2 R95, R95 ;  /* 0x0000005f005f7308 */ /* 0x000ee20000000800 */
[----:B------:R-:W4:Y:S01]  /*1ad50*/  LDSM.16.MT88.4 R56, [R234+0xf800] ;  /* 0x00f80000ea38783b */ /* 0x000f220000004200 */
[----:B-----5:R-:W-:Y:S01]  /*1ad60*/  F2FP.F16.F32.PACK_AB R41, R91, R90 ;  /* 0x0000005a5b29723e */ /* 0x020fe200000000ff */
[C---:B--2---:R-:W-:Y:S07]  /*1ad70*/  HMMA.16816.F32 R12, R44.reuse, R48, R12 ;  /* 0x000000302c0c723c */ /* 0x044fee000000180c */
[----:B------:R-:W-:Y:S01]  /*1ad80*/  MUFU.EX2 R92, R92 ;  /* 0x0000005c005c7308 */ /* 0x000fe20000000800 */
[----:B------:R-:W-:Y:S01]  /*1ad90*/  FADD.FTZ R184, R155, R184 ;  /* 0x000000b89bb87221 */ /* 0x000fe20000010000 */
[C---:B------:R-:W-:Y:S01]  /*1ada0*/  HMMA.16816.F32 R16, R44.reuse, R50, R16 ;  /* 0x000000322c10723c */ /* 0x040fe20000001810 */
[----:B------:R-:W2:Y:S07]  /*1adb0*/  LDSM.16.MT88.4 R48, [R232+0xf800] ;  /* 0x00f80000e830783b */ /* 0x000eae0000004200 */
[----:B------:R-:W5:Y:S01]  /*1adc0*/  MUFU.EX2 R98, R98 ;  /* 0x0000006200627308 */ /* 0x000f620000000800 */
[C---:B-1----:R-:W-:Y:S03]  /*1add0*/  HMMA.16816.F32 R20, R44.reuse, R52, R20 ;  /* 0x000000342c14723c */ /* 0x042fe60000001814 */
[----:B---3--:R-:W-:Y:S03]  /*1ade0*/  F2FP.F16.F32.PACK_AB R43, R95, R94 ;  /* 0x0000005e5f2b723e */ /* 0x008fe600000000ff */
[C---:B------:R-:W-:Y:S03]  /*1adf0*/  HMMA.16816.F32 R24, R44.reuse, R54, R24 ;  /* 0x000000362c18723c */ /* 0x040fe60000001818 */
[----:B------:R-:W-:Y:S01]  /*1ae00*/  MUFU.EX2 R96, R96 ;  /* 0x0000006000607308 */ /* 0x000fe20000000800 */
[----:B------:R-:W1:Y:S01]  /*1ae10*/  LDSM.16.MT88.4 R52, [R231+0xf800] ;  /* 0x00f80000e734783b */ /* 0x000e620000004200 */
[----:B------:R-:W-:Y:S01]  /*1ae20*/  FADD.FTZ R184, R153, R184 ;  /* 0x000000b899b87221 */ /* 0x000fe20000010000 */
[C---:B----4-:R-:W-:Y:S07]  /*1ae30*/  HMMA.16816.F32 R28, R44.reuse, R36, R28 ;  /* 0x000000242c1c723c */ /* 0x050fee000000181c */
[----:B------:R-:W3:Y:S01]  /*1ae40*/  MUFU.EX2 R93, R93 ;  /* 0x0000005d005d7308 */ /* 0x000ee20000000800 */
[----:B-----5:R-:W-:Y:S01]  /*1ae50*/  F2FP.F16.F32.PACK_AB R40, R98, R92 ;  /* 0x0000005c6228723e */ /* 0x020fe200000000ff */
        /* <DEDUP_REMOVED lines=35> */
[----:B------:R-:W-:Y:S02]  /*1b090*/  FADD.FTZ R40, R146, R142 ;  /* 0x0000008e92287221 */ /* 0x000fe40000010000 */
[----:B------:R-:W-:Y:S02]  /*1b0a0*/  LDSM.16.MT88.4 R140, [R231+0x11800] ;  /* 0x01180000e78c783b */ /* 0x000fe40000004200 */
[----:B------:R-:W-:Y:S01]  /*1b0b0*/  FADD.FTZ R40, R62, R40 ;  /* 0x000000283e287221 */ /* 0x000fe20000010000 */
[----:B------:R-:W-:Y:S01]  /*1b0c0*/  FADD.FTZ R135, R67, R135 ;  /* 0x0000008743877221 */ /* 0x000fe20000010000 */
[----:B------:R-:W5:Y:S01]  /*1b0d0*/  MUFU.EX2 R106, R106 ;  /* 0x0000006a006a7308 */ /* 0x000f620000000800 */
[----:B---3--:R-:W-:Y:S01]  /*1b0e0*/  F2FP.F16.F32.PACK_AB R46, R104, R103 ;  /* 0x00000067682e723e */ /* 0x008fe200000000ff */
[----:B------:R-:W-:Y:S01]  /*1b0f0*/  FADD.FTZ R40, R63, R40 ;  /* 0x000000283f287221 */ /* 0x000fe20000010000 */
[----:B------:R-:W-:Y:S01]  /*1b100*/  FADD.FTZ R135, R61, R135 ;  /* 0x000000873d877221 */ /* 0x000fe20000010000 */
[----:B------:R-:W-:Y:S01]  /*1b110*/  FFMA.FTZ R63, R117, UR4, -R165 ;  /* 0x00000004753f7c23 */ /* 0x000fe200080108a5 */
[----:B------:R-:W-:Y:S01]  /*1b120*/  FFMA.FTZ R67, R130, UR4, -R174 ;  /* 0x0000000482437c23 */ /* 0x000fe200080108ae */
[----:B------:R-:W-:Y:S01]  /*1b130*/  FADD.FTZ R136, R136, R40 ;  /* 0x0000002888887221 */ /* 0x000fe20000010000 */
[----:B------:R-:W-:Y:S01]  /*1b140*/  FADD.FTZ R135, R64, R135 ;  /* 0x0000008740877221 */ /* 0x000fe20000010000 */
[C---:B------:R-:W-:Y:S02]  /*1b150*/  HMMA.16816.F32 R4, R44.reuse, R56, R4 ;  /* 0x000000382c04723c */ /* 0x040fe40000001804 */
[----:B------:R-:W-:Y:S03]  /*1b160*/  MUFU.EX2 R107, R107 ;  /* 0x0000006b006b7308 */ /* 0x000fe60000000800 */
[--C-:B------:R-:W-:Y:S01]  /*1b170*/  FFMA.FTZ R64, R120, UR4, -R165.reuse ;  /* 0x0000000478407c23 */ /* 0x100fe200080108a5 */
[C---:B------:R-:W-:Y:S01]  /*1b180*/  HMMA.16816.F32 R8, R44.reuse, R58, R8 ;  /* 0x0000003a2c08723c */ /* 0x040fe20000001808 */
[----:B------:R-:W3:Y:S05]  /*1b190*/  LDSM.16.MT88.4 R56, [R234+0x10800] ;  /* 0x01080000ea38783b */ /* 0x000eea0000004200 */
[----:B------:R-:W4:Y:S01]  /*1b1a0*/  MUFU.EX2 R110, R110 ;  /* 0x0000006e006e7308 */ /* 0x000f220000000800 */
[----:B-----5:R-:W-:Y:S01]  /*1b1b0*/  F2FP.F16.F32.PACK_AB R41, R106, R105 ;  /* 0x000000696a29723e */ /* 0x020fe200000000ff */
[C---:B--2---:R-:W-:Y:S08]  /*1b1c0*/  HMMA.16816.F32 R12, R44.reuse, R48, R12 ;  /* 0x000000302c0c723c */ /* 0x044ff0000000180c */
[----:B------:R-:W-:Y:S01]  /*1b1d0*/  MUFU.EX2 R108, R108 ;  /* 0x0000006c006c7308 */ /* 0x000fe20000000800 */
[C---:B------:R-:W-:Y:S01]  /*1b1e0*/  HMMA.16816.F32 R16, R44.reuse, R50, R16 ;  /* 0x000000322c10723c */ /* 0x040fe20000001810 */
[----:B------:R-:W2:Y:S02]  /*1b1f0*/  LDSM.16.MT88.4 R48, [R232+0x10800] ;  /* 0x01080000e830783b */ /* 0x000ea40000004200 */
[----:B------:R-:W-:Y:S03]  /*1b200*/  FADD.FTZ R66, R66, R136 ;  /* 0x0000008842427221 */ /* 0x000fe60000010000 */
[C---:B-1----:R-:W-:Y:S03]  /*1b210*/  HMMA.16816.F32 R20, R44.reuse, R52, R20 ;  /* 0x000000342c14723c */ /* 0x042fe60000001814 */
[----:B------:R-:W1:Y:S02]  /*1b220*/  MUFU.EX2 R109, R109 ;  /* 0x0000006d006d7308 */ /* 0x000e640000000800 */
        /* <DEDUP_REMOVED lines=9> */
[----:B-1----:R-:W-:Y:S01]  /*1b2c0*/  F2FP.F16.F32.PACK_AB R40, R109, R108 ;  /* 0x0000006c6d28723e */ /* 0x002fe200000000ff */
[----:B------:R-:W-:Y:S05]  /*1b2d0*/  FFMA.FTZ R60, R121, UR4, -R165 ;  /* 0x00000004793c7c23 */ /* 0x000fea00080108a5 */
[----:B------:R-:W-:Y:S02]  /*1b2e0*/  MUFU.EX2 R113, R113 ;  /* 0x0000007100717308 */ /* 0x000fe40000000800 */
[----:B------:R-:W-:Y:S01]  /*1b2f0*/  FADD.FTZ R137, R137, R135 ;  /* 0x0000008789897221 */ /* 0x000fe20000010000 */
[----:B------:R-:W-:Y:S03]  /*1b300*/  FADD.FTZ R66, R71, R66 ;  /* 0x0000004247427221 */ /* 0x000fe60000010000 */
[----:B------:R-:W-:Y:S04]  /*1b310*/  FADD.FTZ R137, R74, R137 ;  /* 0x000000894a897221 */ /* 0x000fe80000010000 */
[----:B------:R-:W1:Y:S01]  /*1b320*/  MUFU.EX2 R114, R114 ;  /* 0x0000007200727308 */ /* 0x000e620000000800 */
[----:B-----5:R-:W-:Y:S01]  /*1b330*/  F2FP.F16.F32.PACK_AB R42, R112, R111 ;  /* 0x0000006f702a723e */ /* 0x020fe200000000ff */
[----:B------:R-:W-:Y:S01]  /*1b340*/  FADD.FTZ R137, R69, R137 ;  /* 0x0000008945897221 */ /* 0x000fe20000010000 */
[----:B------:R-:W-:Y:S03]  /*1b350*/  FADD.FTZ R66, R65, R66 ;  /* 0x0000004241427221 */ /* 0x000fe60000010000 */
[----:B------:R-:W-:Y:S01]  /*1b360*/  FADD.FTZ R137, R68, R137 ;  /* 0x0000008944897221 */ /* 0x000fe20000010000 */
[----:B------:R-:W-:Y:S01]  /*1b370*/  FADD.FTZ R70, R70, R66 ;  /* 0x0000004246467221 */ /* 0x000fe20000010000 */
[C---:B---3--:R-:W-:Y:S02]  /*1b380*/  HMMA.16816.F32 R4, R40.reuse, R56, R4 ;  /* 0x000000382804723c */ /* 0x048fe40000001804 */
[----:B------:R-:W-:Y:S03]  /*1b390*/  MUFU.EX2 R115, R115 ;  /* 0x0000007300737308 */ /* 0x000fe60000000800 */
[----:B------:R-:W-:Y:S01]  /*1b3a0*/  FADD.FTZ R137, R73, R137 ;  /* 0x0000008949897221 */ /* 0x000fe20000010000 */
[C---:B------:R-:W-:Y:S01]  /*1b3b0*/  HMMA.16816.F32 R8, R40.reuse, R58, R8 ;  /* 0x0000003a2808723c */ /* 0x040fe20000001808 */
[----:B------:R-:W3:Y:S05]  /*1b3c0*/  LDSM.16.MT88.4 R56, [R234+0x11000] ;  /* 0x01100000ea38783b */ /* 0x000eea0000004200 */
[----:B------:R-:W5:Y:S01]  /*1b3d0*/  MUFU.EX2 R62, R123 ;  /* 0x0000007b003e7308 */ /* 0x000f620000000800 */
[----:B-1----:R-:W-:Y:S01]  /*1b3e0*/  F2FP.F16.F32.PACK_AB R45, R114, R113 ;  /* 0x00000071722d723e */ /* 0x002fe200000000ff */
[C---:B--2---:R-:W-:Y:S08]  /*1b3f0*/  HMMA.16816.F32 R12, R40.reuse, R48, R12 ;  /* 0x00000030280c723c */ /* 0x044ff0000000180c */
[----:B------:R-:W-:Y:S01]  /*1b400*/  MUFU.EX2 R61, R116 ;  /* 0x00000074003d7308 */ /* 0x000fe20000000800 */
[C---:B------:R-:W-:Y:S01]  /*1b410*/  HMMA.16816.F32 R16, R40.reuse, R50, R16 ;  /* 0x000000322810723c */ /* 0x040fe20000001810 */
[----:B------:R-:W1:Y:S02]  /*1b420*/  LDSM.16.MT88.4 R48, [R232+0x11000] ;  /* 0x01100000e830783b */ /* 0x000e640000004200 */
[----:B------:R-:W-:Y:S03]  /*1b430*/  FADD.FTZ R70, R75, R70 ;  /* 0x000000464b467221 */ /* 0x000fe60000010000 */
[C---:B----4-:R-:W-:Y:S03]  /*1b440*/  HMMA.16816.F32 R20, R40.reuse, R52, R20 ;  /* 0x000000342814723c */ /* 0x050fe60000001814 */
[----:B------:R-:W2:Y:S02]  /*1b450*/  MUFU.EX2 R63, R63 ;  /* 0x0000003f003f7308 */ /* 0x000ea40000000800 */
[----:B-----5:R-:W-:Y:S01]  /*1b460*/  F2FP.F16.F32.PACK_AB R47, R62, R115 ;  /* 0x000000733e2f723e */ /* 0x020fe200000000ff */
        /* <DEDUP_REMOVED lines=9> */
[----:B------:R-:W-:Y:S01]  /*1b500*/  FADD.FTZ R70, R79, R70 ;  /* 0x000000464f467221 */ /* 0x000fe20000010000 */
[----:B------:R-:W-:Y:S04]  /*1b510*/  FADD.FTZ R82, R82, R137 ;  /* 0x0000008952527221 */ /* 0x000fe80000010000 */
[----:B------:R-:W-:Y:S02]  /*1b520*/  MUFU.EX2 R65, R126 ;  /* 0x0000007e00417308 */ /* 0x000fe40000000800 */
[----:B------:R-:W-:Y:S01]  /*1b530*/  FADD.FTZ R78, R78, R70 ;  /* 0x000000464e4e7221 */ /* 0x000fe20000010000 */
[----:B------:R-:W-:Y:S01]  /*1b540*/  FADD.FTZ R80, R80, R82 ;  /* 0x0000005250507221 */ /* 0x000fe20000010000 */
[----:B------:R-:W-:Y:S01]  /*1b550*/  FFMA.FTZ R66, R127, UR4, -R174 ;  /* 0x000000047f427c23 */ /* 0x000fe200080108ae */
[--C-:B------:R-:W-:Y:S01]  /*1b560*/  FFMA.FTZ R40, R124, UR4, -R165.reuse ;  /* 0x000000047c287c23 */ /* 0x100fe200080108a5 */
[----:B------:R-:W-:Y:S01]  /*1b570*/  FADD.FTZ R78, R72, R78 ;  /* 0x0000004e484e7221 */ /* 0x000fe20000010000 */
[----:B-----5:R-:W-:Y:S01]  /*1b580*/  F2FP.F16.F32.PACK_AB R46, R60, R64 ;  /* 0x000000403c2e723e */ /* 0x020fe200000000ff */
[----:B------:R-:W-:Y:S01]  /*1b590*/  FADD.FTZ R80, R77, R80 ;  /* 0x000000504d507221 */ /* 0x000fe20000010000 */
[--C-:B------:R-:W-:Y:S01]  /*1b5a0*/  FFMA.FTZ R41, R125, UR4, -R165.reuse ;  /* 0x000000047d297c23 */ /* 0x100fe200080108a5 */
[----:B------:R-:W-:Y:S01]  /*1b5b0*/  FADD.FTZ R81, R81, R78 ;  /* 0x0000004e51517221 */ /* 0x000fe20000010000 */
[--C-:B------:R-:W-:Y:S01]  /*1b5c0*/  FFMA.FTZ R42, R128, UR4, -R165.reuse ;  /* 0x00000004802a7c23 */ /* 0x100fe200080108a5 */
[----:B------:R-:W-:Y:S01]  /*1b5d0*/  FADD.FTZ R80, R84, R80 ;  /* 0x0000005054507221 */ /* 0x000fe20000010000 */
[----:B------:R-:W-:Y:S01]  /*1b5e0*/  FFMA.FTZ R174, R131, UR4, -R174 ;  /* 0x0000000483ae7c23 */ /* 0x000fe200080108ae */
[C---:B---3--:R-:W-:Y:S01]  /*1b5f0*/  HMMA.16816.F32 R4, R44.reuse, R56, R4 ;  /* 0x000000382c04723c */ /* 0x048fe20000001804 */
[----:B------:R-:W2:Y:S04]  /*1b600*/  MUFU.EX2 R66, R66 ;  /* 0x0000004200427308 */ /* 0x000ea80000000800 */
[----:B------:R-:W-:Y:S01]  /*1b610*/  FFMA.FTZ R165, R129, UR4, -R165 ;  /* 0x0000000481a57c23 */ /* 0x000fe200080108a5 */
[C---:B------:R-:W-:Y:S05]  /*1b620*/  HMMA.16816.F32 R8, R44.reuse, R58, R8 ;  /* 0x0000003a2c08723c */ /* 0x040fea0000001808 */
[----:B------:R-:W-:Y:S01]  /*1b630*/  MUFU.EX2 R67, R67 ;  /* 0x0000004300437308 */ /* 0x000fe20000000800 */
[----:B------:R-:W-:Y:S01]  /*1b640*/  FADD.FTZ R81, R86, R81 ;  /* 0x0000005156517221 */ /* 0x000fe20000010000 */
[C---:B-1----:R-:W-:Y:S04]  /*1b650*/  HMMA.16816.F32 R12, R44.reuse, R48, R12 ;  /* 0x000000302c0c723c */ /* 0x042fe8000000180c */
[----:B------:R-:W-:Y:S02]  /*1b660*/  FADD.FTZ R80, R85, R80 ;  /* 0x0000005055507221 */ /* 0x000fe40000010000 */
[C---:B------:R-:W-:Y:S02]  /*1b670*/  HMMA.16816.F32 R16, R44.reuse, R50, R16 ;  /* 0x000000322c10723c */ /* 0x040fe40000001810 */
[----:B------:R-:W1:Y:S03]  /*1b680*/  MUFU.EX2 R174, R174 ;  /* 0x000000ae00ae7308 */ /* 0x000e660000000800 */
[----:B--2---:R-:W-:Y:S01]  /*1b690*/  F2FP.F16.F32.PACK_AB R133, R66, R65 ;  /* 0x000000414285723e */ /* 0x004fe200000000ff */
[C---:B----4-:R-:W-:Y:S06]  /*1b6a0*/  HMMA.16816.F32 R20, R44.reuse, R52, R20 ;  /* 0x000000342c14723c */ /* 0x050fec0000001814 */
[----:B------:R-:W-:Y:S01]  /*1b6b0*/  MUFU.EX2 R40, R40 ;  /* 0x0000002800287308 */ /* 0x000fe20000000800 */
[----:B------:R-:W-:Y:S01]  /*1b6c0*/  FADD.FTZ R81, R83, R81 ;  /* 0x0000005153517221 */ /* 0x000fe20000010000 */
[C---:B------:R-:W-:Y:S08]  /*1b6d0*/  HMMA.16816.F32 R24, R44.reuse, R54, R24 ;  /* 0x000000362c18723c */ /* 0x040ff00000001818 */
[----:B------:R-:W2:Y:S01]  /*1b6e0*/  MUFU.EX2 R41, R41 ;  /* 0x0000002900297308 */ /* 0x000ea20000000800 */
[C---:B------:R-:W-:Y:S03]  /*1b6f0*/  HMMA.16816.F32 R28, R44.reuse, R36, R28 ;  /* 0x000000242c1c723c */ /* 0x040fe6000000181c */
[----:B------:R-:W-:Y:S03]  /*1b700*/  FADD.FTZ R88, R88, R80 ;  /* 0x0000005058587221 */ /* 0x000fe60000010000 */
[----:B------:R-:W-:Y:S03]  /*1b710*/  HMMA.16816.F32 R32, R44, R38, R32 ;  /* 0x000000262c20723c */ /* 0x000fe60000001820 */
[----:B------:R-:W-:Y:S01]  /*1b720*/  MUFU.EX2 R42, R42 ;  /* 0x0000002a002a7308 */ /* 0x000fe20000000800 */
[----:B------:R-:W3:Y:S01]  /*1b730*/  LDSM.16.MT88.4 R36, [R230+0x11800] ;  /* 0x01180000e624783b */ /* 0x000ee20000004200 */
[----:B------:R-:W-:Y:S01]  /*1b740*/  FADD.FTZ R81, R87, R81 ;  /* 0x0000005157517221 */ /* 0x000fe20000010000 */
[----:B------:R-:W-:Y:S01]  /*1b750*/  FADD.FTZ R88, R89, R88 ;  /* 0x0000005859587221 */ /* 0x000fe20000010000 */
[----:B-1----:R-:W-:Y:S06]  /*1b760*/  F2FP.F16.F32.PACK_AB R135, R174, R67 ;  /* 0x00000043ae87723e */ /* 0x002fec00000000ff */
[----:B------:R-:W1:Y:S01]  /*1b770*/  MUFU.EX2 R165, R165 ;  /* 0x000000a500a57308 */ /* 0x000e620000000800 */
[----:B------:R-:W-:Y:S01]  /*1b780*/  FADD.FTZ R81, R90, R81 ;  /* 0x000000515a517221 */ /* 0x000fe20000010000 */
[----:B------:R-:W-:Y:S01]  /*1b790*/  FADD.FTZ R88, R92, R88 ;  /* 0x000000585c587221 */ /* 0x000fe20000010000 */
[----:B--2---:R-:W-:Y:S02]  /*1b7a0*/  F2FP.F16.F32.PACK_AB R132, R41, R40 ;  /* 0x000000282984723e */ /* 0x004fe400000000ff */
[----:B------:R-:W-:Y:S01]  /*1b7b0*/  FADD.FTZ R91, R91, R81 ;  /* 0x000000515b5b7221 */ /* 0x000fe20000010000 */
[----:B------:R-:W-:Y:S03]  /*1b7c0*/  FADD.FTZ R88, R98, R88 ;  /* 0x0000005862587221 */ /* 0x000fe60000010000 */
        /* <DEDUP_REMOVED lines=47> */
.L_x_2448:
[----:B------:R-:W1:Y:S01]  /*1bac0*/  SHFL.BFLY PT, R4, R252, 0x2, 0x1f ;  /* 0x0c401f00fc047f89 */ /* 0x000e6200000e0000 */
[----:B------:R-:W2:Y:S01]  /*1bad0*/  S2UR UR4, SR_CgaCtaId ;  /* 0x00000000000479c3 */ /* 0x000ea20000008800 */
[----:B------:R-:W-:Y:S01]  /*1bae0*/  MOV R7, 0x3f800000 ;  /* 0x3f80000000077802 */ /* 0x000fe20000000f00 */
[----:B------:R-:W-:Y:S01]  /*1baf0*/  IMAD.MOV.U32 R8, RZ, RZ, 0x3f800000 ;  /* 0x3f800000ff087424 */ /* 0x000fe200078e00ff */
[----:B------:R-:W3:Y:S01]  /*1bb00*/  SHFL.BFLY PT, R3, R251, 0x2, 0x1f ;  /* 0x0c401f00fb037f89 */ /* 0x000ee200000e0000 */
[----:B------:R-:W-:Y:S01]  /*1bb10*/  UMOV UR5, 0x400 ;  /* 0x0000040000057882 */ /* 0x000fe20000000000 */
        /* <DEDUP_REMOVED lines=10> */
[----:B------:R-:W-:Y:S02]  /*1bbc0*/  LEA.HI R9, R3, R4, RZ, 0x2 ;  /* 0x0000000403097211 */ /* 0x000fe400078f10ff */
[----:B------:R-:W-:Y:S02]  /*1bbd0*/  FSETP.NE.FTZ.AND P3, PT, R5, RZ, PT ;  /* 0x000000ff0500720b */ /* 0x000fe40003f75000 */
[--C-:B------:R-:W-:Y:S02]  /*1bbe0*/  SHF.R.S32.HI R11, RZ, 0x2, R9.reuse ;  /* 0x00000002ff0b7819 */ /* 0x100fe40000011409 */
[----:B------:R-:W-:Y:S02]  /*1bbf0*/  SHF.R.S32.HI R10, RZ, 0x1f, R9 ;  /* 0x0000001fff0a7819 */ /* 0x000fe40000011409 */
[----:B------:R-:W-:-:S02]  /*1bc00*/  LOP3.LUT R9, R9, 0x3ffffffc, RZ, 0xc0, !PT ;  /* 0x3ffffffc09097812 */ /* 0x000fc400078ec0ff */
[----:B------:R-:W-:Y:S01]  /*1bc10*/  LEA.HI R10, R10, R11, RZ, 0x3 ;  /* 0x0000000b0a0a7211 */ /* 0x000fe200078f18ff */
[----:B------:R-:W1:Y:S01]  /*1bc20*/  @P4 MUFU.RCP R7, R6 ;  /* 0x0000000600074308 */ /* 0x000e620000001000 */
[----:B------:R-:W-:Y:S02]  /*1bc30*/  IADD3 R9, -R9, R4, RZ ;  /* 0x0000000409097210 */ /* 0x000fe40007ffe1ff */
[----:B------:R-:W-:-:S04]  /*1bc40*/  LOP3.LUT R10, R10, 0xfffffff8, RZ, 0xc0, !PT ;  /* 0xfffffff80a0a7812 */ /* 0x000fc800078ec0ff */
[----:B------:R-:W-:Y:S01]  /*1bc50*/  IADD3 R10, R11, -R10, RZ ;  /* 0x8000000a0b0a7210 */ /* 0x000fe20007ffe0ff */
[----:B------:R-:W2:Y:S01]  /*1bc60*/  @P3 MUFU.RCP R8, R5 ;  /* 0x0000000500083308 */ /* 0x000ea20000001000 */
[----:B------:R-:W-:-:S03]  /*1bc70*/  LEA.HI R11, R3, R4, RZ, 0x5 ;  /* 0x00000004030b7211 */ /* 0x000fc600078f28ff */
[----:B------:R-:W-:Y:S01]  /*1bc80*/  IMAD.SHL.U32 R12, R10, 0x40, RZ ;  /* 0x000000400a0c7824 */ /* 0x000fe200078e00ff */
[----:B------:R-:W-:-:S03]  /*1bc90*/  SHF.R.S32.HI R13, RZ, 0x5, R11 ;  /* 0x00000005ff0d7819 */ /* 0x000fc6000001140b */
[----:B------:R-:W3:Y:S01]  /*1bca0*/  @P4 MUFU.LG2 R6, R6 ;  /* 0x0000000600064308 */ /* 0x000ee20000000c00 */
[----:B------:R-:W-:Y:S01]  /*1bcb0*/  LOP3.LUT R14, R12, 0x1c0, RZ, 0xc0, !PT ;  /* 0x000001c00c0e7812 */ /* 0x000fe200078ec0ff */
[----:B------:R-:W-:Y:S01]  /*1bcc0*/  IMAD R9, R13, 0x200, R9 ;  /* 0x000002000d097824 */ /* 0x000fe200078e0209 */
[----:B------:R-:W-:Y:S01]  /*1bcd0*/  LOP3.LUT R12, R10, 0x1, RZ, 0xc0, !PT ;  /* 0x000000010a0c7812 */ /* 0x000fe200078ec0ff */
[C---:B-1----:R-:W-:Y:S01]  /*1bce0*/  FMUL.FTZ R160, R7.reuse, R160 ;  /* 0x000000a007a07220 */ /* 0x042fe20000410000 */
[----:B------:R-:W-:Y:S01]  /*1bcf0*/  LEA.HI R14, R14, R14, RZ, 0x1d ;  /* 0x0000000e0e0e7211 */ /* 0x000fe200078fe8ff */
[C---:B------:R-:W-:Y:S01]  /*1bd00*/  FMUL.FTZ R161, R7.reuse, R161 ;  /* 0x000000a107a17220 */ /* 0x040fe20000410000 */
[----:B------:R-:W-:Y:S01]  /*1bd10*/  ISETP.NE.U32.AND P0, PT, R12, 0x1, PT ;  /* 0x000000010c00780c */ /* 0x000fe20003f05070 */
[----:B------:R-:W-:Y:S01]  /*1bd20*/  FMUL.FTZ R156, R7, R156 ;  /* 0x0000009c079c7220 */ /* 0x000fe20000410000 */
[----:B------:R-:W-:Y:S01]  /*1bd30*/  MOV R12, 0xfffffff0 ;  /* 0xfffffff0000c7802 */ /* 0x000fe20000000f00 */
[----:B------:R-:W-:Y:S01]  /*1bd40*/  IMAD.U32 R9, R9, 0x2, R14 ;  /* 0x0000000209097824 */ /* 0x000fe200078e000e */
[----:B------:R-:W-:Y:S01]  /*1bd50*/  R2P PR, R10, 0x6 ;  /* 0x000000060a007804 */ /* 0x000fe20000000000 */
[C---:B--2---:R-:W-:Y:S01]  /*1bd60*/  FMUL.FTZ R163, R8.reuse, R163 ;  /* 0x000000a308a37220 */ /* 0x044fe20000410000 */
[C---:B------:R-:W-:Y:S01]  /*1bd70*/  FMUL.FTZ R162, R8.reuse, R162 ;  /* 0x000000a208a27220 */ /* 0x040fe20000410000 */
[C---:B------:R-:W-:Y:S01]  /*1bd80*/  FMUL.FTZ R157, R7.reuse, R157 ;  /* 0x0000009d079d7220 */ /* 0x040fe20000410000 */
[C---:B------:R-:W-:Y:S01]  /*1bd90*/  FMUL.FTZ R159, R8.reuse, R159 ;  /* 0x0000009f089f7220 */ /* 0x040fe20000410000 */
[----:B------:R-:W-:Y:S01]  /*1bda0*/  FMUL.FTZ R158, R8, R158 ;  /* 0x0000009e089e7220 */ /* 0x000fe20000410000 */
        /* <DEDUP_REMOVED lines=9> */
[----:B------:R-:W1:Y:S01]  /*1be40*/  @P3 MUFU.LG2 R5, R5 ;  /* 0x0000000500053308 */ /* 0x000e620000000c00 */
[----:B------:R-:W-:Y:S01]  /*1be50*/  F2FP.F16.F32.PACK_AB R156, R157, R156 ;  /* 0x0000009c9d9c723e */ /* 0x000fe200000000ff */
[----:B------:R-:W-:Y:S01]  /*1be60*/  STS [R9], R160 ;  /* 0x000000a009007388 */ /* 0x000fe20000000800 */
[----:B------:R-:W-:Y:S01]  /*1be70*/  F2FP.F16.F32.PACK_AB R158, R159, R158 ;  /* 0x0000009e9f9e723e */ /* 0x000fe200000000ff */
[----:B------:R-:W-:Y:S01]  /*1be80*/  FMUL.FTZ R148, R7, R148 ;  /* 0x0000009407947220 */ /* 0x000fe20000410000 */
[----:B------:R-:W-:Y:S01]  /*1be90*/  SEL R10, R10, 0xffffffe0, !P1 ;  /* 0xffffffe00a0a7807 */ /* 0x000fe20004800000 */
[----:B------:R2:W-:Y:S01]  /*1bea0*/  STS [R9+0x400], R162 ;  /* 0x000400a209007388 */ /* 0x0005e20000000800 */
[----:B------:R-:W-:Y:S01]  /*1beb0*/  IADD3 R14, R9, R12, RZ ;  /* 0x0000000c090e7210 */ /* 0x000fe20007ffe0ff */
[----:B------:R-:W-:Y:S01]  /*1bec0*/  FMUL.FTZ R149, R7, R149 ;  /* 0x0000009507957220 */ /* 0x000fe20000410000 */
[C---:B------:R-:W-:Y:S01]  /*1bed0*/  IADD3 R15, R9.reuse, 0x40, RZ ;  /* 0x00000040090f7810 */ /* 0x040fe20007ffe0ff */
[C---:B------:R-:W-:Y:S01]  /*1bee0*/  IMAD.IADD R16, R9.reuse, 0x1, R10 ;  /* 0x0000000109107824 */ /* 0x040fe200078e020a */
[----:B------:R-:W-:Y:S01]  /*1bef0*/  IADD3 R17, R14, R10, RZ ;  /* 0x0000000a0e117210 */ /* 0x000fe20007ffe0ff */
[----:B------:R-:W-:Y:S01]  /*1bf00*/  STS [R14], R156 ;  /* 0x0000009c0e007388 */ /* 0x000fe20000000800 */
[----:B------:R-:W-:-:S02]  /*1bf10*/  @P2 VIADD R15, R9, 0xffffffc0 ;  /* 0xffffffc0090f2836 */ /* 0x000fc40000000000 */
[C---:B------:R-:W-:Y:S01]  /*1bf20*/  FMUL.FTZ R151, R8.reuse, R151 ;  /* 0x0000009708977220 */ /* 0x040fe20000410000 */
[C---:B------:R-:W-:Y:S01]  /*1bf30*/  FMUL.FTZ R150, R8.reuse, R150 ;  /* 0x0000009608967220 */ /* 0x040fe20000410000 */
[----:B------:R4:W-:Y:S01]  /*1bf40*/  STS [R14+0x400], R158 ;  /* 0x0004009e0e007388 */ /* 0x0009e20000000800 */
[C---:B------:R-:W-:Y:S01]  /*1bf50*/  FMUL.FTZ R144, R7.reuse, R144 ;  /* 0x0000009007907220 */ /* 0x040fe20000410000 */
[----:B------:R-:W-:Y:S01]  /*1bf60*/  FMUL.FTZ R145, R7, R145 ;  /* 0x0000009107917220 */ /* 0x000fe20000410000 */
[C---:B------:R-:W-:Y:S01]  /*1bf70*/  FMUL.FTZ R147, R8.reuse, R147 ;  /* 0x0000009308937220 */ /* 0x040fe20000410000 */
        /* <DEDUP_REMOVED lines=11> */
[----:B--2---:R-:W2:Y:S01]  /*1c030*/  @P4 LDC R9, c[0x0][0x2e8] ;  /* 0x0000ba00ff094b82 */ /* 0x004ea20000000800 */
[----:B------:R-:W-:Y:S01]  /*1c040*/  F2FP.F16.F32.PACK_AB R144, R145, R144 ;  /* 0x000000909190723e */ /* 0x000fe200000000ff */
[----:B------:R-:W-:Y:S01]  /*1c050*/  FMUL.FTZ R136, R7, R136 ;  /* 0x0000008807887220 */ /* 0x000fe20000410000 */
[----:B------:R-:W-:Y:S01]  /*1c060*/  F2FP.F16.F32.PACK_AB R146, R147, R146 ;  /* 0x000000929392723e */ /* 0x000fe200000000ff */
[C---:B------:R-:W-:Y:S01]  /*1c070*/  FMUL.FTZ R137, R7.reuse, R137 ;  /* 0x0000008907897220 */ /* 0x040fe20000410000 */
[C---:B------:R-:W-:Y:S01]  /*1c080*/  FMUL.FTZ R132, R7.reuse, R132 ;  /* 0x0000008407847220 */ /* 0x040fe20000410000 */
[C---:B------:R-:W-:Y:S01]  /*1c090*/  FMUL.FTZ R139, R8.reuse, R139 ;  /* 0x0000008b088b7220 */ /* 0x040fe20000410000 */
[C---:B------:R-:W-:Y:S01]  /*1c0a0*/  FMUL.FTZ R138, R8.reuse, R138 ;  /* 0x0000008a088a7220 */ /* 0x040fe20000410000 */
[C---:B------:R-:W-:Y:S01]  /*1c0b0*/  FMUL.FTZ R135, R8.reuse, R135 ;  /* 0x0000008708877220 */ /* 0x040fe20000410000 */
[----:B------:R-:W-:Y:S01]  /*1c0c0*/  FMUL.FTZ R7, R7, R133 ;  /* 0x0000008507077220 */ /* 0x000fe20000410000 */
[----:B----4-:R-:W4:Y:S01]  /*1c0d0*/  @P3 LDC R14, c[0x0][0x2e8] ;  /* 0x0000ba00ff0e3b82 */ /* 0x010f220000000800 */
[----:B------:R-:W-:Y:S01]  /*1c0e0*/  FMUL.FTZ R8, R8, R134 ;  /* 0x0000008608087220 */ /* 0x000fe20000410000 */
[----:B------:R-:W-:Y:S01]  /*1c0f0*/  IADD3 R12, R12, R15, RZ ;  /* 0x0000000f0c0c7210 */ /* 0x000fe20007ffe0ff */
[----:B------:R-:W-:Y:S01]  /*1c100*/  STS [R16], R152 ;  /* 0x0000009810007388 */ /* 0x000fe20000000800 */
[----:B------:R-:W-:Y:S01]  /*1c110*/  F2FP.F16.F32.PACK_AB R140, R141, R140 ;  /* 0x0000008c8d8c723e */ /* 0x000fe200000000ff */
[----:B---3--:R-:W-:Y:S01]  /*1c120*/  @P4 FMUL.FTZ R6, R6, 0.69314718246459960938 ;  /* 0x3f31721806064820 */ /* 0x008fe20000410000 */
[----:B------:R-:W-:Y:S01]  /*1c130*/  F2FP.F16.F32.PACK_AB R142, R143, R142 ;  /* 0x0000008e8f8e723e */ /* 0x000fe200000000ff */
[----:B------:R-:W-:Y:S01]  /*1c140*/  STS [R16+0x400], R154 ;  /* 0x0004009a10007388 */ /* 0x000fe20000000800 */
[----:B------:R-:W-:Y:S01]  /*1c150*/  F2FP.F16.F32.PACK_AB R136, R137, R136 ;  /* 0x000000888988723e */ /* 0x000fe200000000ff */
[----:B-1----:R-:W-:Y:S01]  /*1c160*/  @P3 FMUL.FTZ R5, R5, 0.69314718246459960938 ;  /* 0x3f31721805053820 */ /* 0x002fe20000410000 */
[----:B------:R-:W-:Y:S01]  /*1c170*/  F2FP.F16.F32.PACK_AB R138, R139, R138 ;  /* 0x0000008a8b8a723e */ /* 0x000fe200000000ff */
[----:B------:R-:W-:Y:S01]  /*1c180*/  STS [R17], R148 ;  /* 0x0000009411007388 */ /* 0x000fe20000000800 */
[----:B------:R-:W-:-:S02]  /*1c190*/  F2FP.F16.F32.PACK_AB R7, R7, R132 ;  /* 0x000000840707723e */ /* 0x000fc400000000ff */
[----:B------:R-:W-:Y:S01]  /*1c1a0*/  F2FP.F16.F32.PACK_AB R8, R135, R8 ;  /* 0x000000088708723e */ /* 0x000fe200000000ff */
[----:B------:R-:W-:Y:S04]  /*1c1b0*/  STS [R17+0x400], R150 ;  /* 0x0004009611007388 */ /* 0x000fe80000000800 */
[----:B------:R-:W-:Y:S04]  /*1c1c0*/  STS [R15], R144 ;  /* 0x000000900f007388 */ /* 0x000fe80000000800 */
[----:B------:R1:W-:Y:S04]  /*1c1d0*/  STS [R15+0x400], R146 ;  /* 0x000400920f007388 */ /* 0x0003e80000000800 */
[----:B------:R-:W-:Y:S04]  /*1c1e0*/  STS [R12], R140 ;  /* 0x0000008c0c007388 */ /* 0x000fe80000000800 */
[----:B------:R-:W-:Y:S01]  /*1c1f0*/  STS [R12+0x400], R142 ;  /* 0x0004008e0c007388 */ /* 0x000fe20000000800 */
[C---:B-1----:R-:W-:Y:S01]  /*1c200*/  IADD3 R15, R10.reuse, R15, RZ ;  /* 0x0000000f0a0f7210 */ /* 0x042fe20007ffe0ff */
[----:B------:R-:W-:-:S04]  /*1c210*/  IMAD.IADD R10, R10, 0x1, R12 ;  /* 0x000000010a0a7824 */ /* 0x000fc800078e020c */
[----:B------:R-:W-:Y:S04]  /*1c220*/  STS [R15], R136 ;  /* 0x000000880f007388 */ /* 0x000fe80000000800 */
[----:B------:R-:W-:Y:S04]  /*1c230*/  STS [R15+0x400], R138 ;  /* 0x0004008a0f007388 */ /* 0x000fe80000000800 */
[----:B------:R1:W-:Y:S04]  /*1c240*/  STS [R10], R7 ;  /* 0x000000070a007388 */ /* 0x0003e80000000800 */
[----:B------:R3:W-:Y:S01]  /*1c250*/  STS [R10+0x400], R8 ;  /* 0x000400080a007388 */ /* 0x0007e20000000800 */
[----:B-1----:R-:W-:Y:S01]  /*1c260*/  MOV R7, 0x7f800000 ;  /* 0x7f80000000077802 */ /* 0x002fe20000000f00 */
[----:B--2---:R-:W-:Y:S01]  /*1c270*/  @P4 FFMA.FTZ R7, R2, R9, R6 ;  /* 0x0000000902074223 */ /* 0x004fe20000010006 */
[----:B---3--:R-:W-:Y:S01]  /*1c280*/  MOV R8, 0x7f800000 ;  /* 0x7f80000000087802 */ /* 0x008fe20000000f00 */
[----:B----4-:R-:W-:Y:S01]  /*1c290*/  @P3 FFMA.FTZ R8, R0, R14, R5 ;  /* 0x0000000e00083223 */ /* 0x010fe20000010005 */
[----:B------:R-:W-:Y:S06]  /*1c2a0*/  @!P0 BRA `(.L_x_2453) ;  /* 0x0000000000248947 */ /* 0x000fec0003800000 */
[----:B------:R-:W1:Y:S01]  /*1c2b0*/  S2UR UR11, SR_CTAID.Y ;  /* 0x00000000000b79c3 */ /* 0x000e620000002600 */
[----:B------:R-:W-:Y:S01]  /*1c2c0*/  ULDC UR4, c[0x0][0x2c4] ;  /* 0x0000b10000047ab9 */ /* 0x000fe20000000800 */
[----:B------:R-:W-:Y:S01]  /*1c2d0*/  UISETP.NE.AND UP0, UPT, UR17, -0x1, UPT ;  /* 0xffffffff1100788c */ /* 0x000fe2000bf05270 */
[----:B------:R-:W-:-:S05]  /*1c2e0*/  ULDC UR9, c[0x0][0x2e4] ;  /* 0x0000b90000097ab9 */ /* 0x000fca0000000800 */
[----:B------:R-:W2:Y:S01]  /*1c2f0*/  S2UR UR8, SR_CTAID.Z ;  /* 0x00000000000879c3 */ /* 0x000ea20000002700 */
[----:B-1----:R-:W-:-:S04]  /*1c300*/  UIMAD UR4, UR11, UR4, URZ ;  /* 0x000000040b0472a4 */ /* 0x002fc8000f8e023f */
[----:B------:R-:W-:-:S04]  /*1c310*/  USEL UR4, UR4, UR17, !UP0 ;  /* 0x0000001104047287 */ /* 0x000fc8000c000000 */
[----:B--2---:R-:W-:Y:S01]  /*1c320*/  UIMAD UR9, UR8, UR9, UR4 ;  /* 0x00000009080972a4 */ /* 0x004fe2000f8e0204 */
[----:B------:R-:W-:Y:S11]  /*1c330*/  BRA `(.L_x_2454) ;  /* 0x0000000000187947 */ /* 0x000ff60003800000 */
.L_x_2453:
[----:B------:R-:W-:Y:S01]  /*1c340*/  S2UR UR8, SR_CTAID.Z ;  /* 0x00000000000879c3 */ /* 0x000fe20000002700 */
[----:B------:R-:W-:Y:S01]  /*1c350*/  ULDC UR4, c[0x0][0x270] ;  /* 0x00009c0000047ab9 */ /* 0x000fe20000000800 */
[----:B------:R-:W-:-:S06]  /*1c360*/  ULDC UR9, c[0x0][0x2c4] ;  /* 0x0000b10000097ab9 */ /* 0x000fcc0000000800 */
[----:B------:R-:W1:Y:S02]  /*1c370*/  S2UR UR11, SR_CTAID.Y ;  /* 0x00000000000b79c3 */ /* 0x000e640000002600 */
[----:B-1----:R-:W-:-:S04]  /*1c380*/  UIMAD UR4, UR11, UR4, UR8 ;  /* 0x000000040b0472a4 */ /* 0x002fc8000f8e0208 */
[----:B------:R-:W-:-:S12]  /*1c390*/  UIMAD UR9, UR4, UR9, URZ ;  /* 0x00000009040972a4 */ /* 0x000fd8000f8e023f */
.L_x_2454:
[----:B------:R-:W-:Y:S01]  /*1c3a0*/  LOP3.LUT R2, R11, 0xffffffe0, RZ, 0xc0, !PT ;  /* 0xffffffe00b027812 */ /* 0x000fe200078ec0ff */
[----:B------:R-:W-:Y:S01]  /*1c3b0*/  USHF.R.S32.HI UR10, URZ, 0x1f, UR11 ;  /* 0x0000001f3f0a7899 */ /* 0x000fe2000801140b */
[----:B------:R-:W-:Y:S01]  /*1c3c0*/  SHF.R.S32.HI R5, RZ, 0x1f, R13 ;  /* 0x0000001fff057819 */ /* 0x000fe2000001140d */
[----:B------:R-:W-:Y:S01]  /*1c3d0*/  UISETP.NE.AND UP0, UPT, UR17, -0x1, UPT ;  /* 0xffffffff1100788c */ /* 0x000fe2000bf05270 */
[----:B------:R-:W-:Y:S01]  /*1c3e0*/  BAR.SYNC.DEFER_BLOCKING 0x0 ;  /* 0x0000000000007b1d */ /* 0x000fe20000010000 */
[----:B------:R-:W-:Y:S01]  /*1c3f0*/  IMAD.IADD R2, R4, 0x1, -R2 ;  /* 0x0000000104027824 */ /* 0x000fe200078e0a02 */
[----:B------:R-:W-:-:S04]  /*1c400*/  LEA.HI R5, R5, R13, RZ, 0x2 ;  /* 0x0000000d05057211 */ /* 0x000fc800078f10ff */
[----:B------:R-:W-:Y:S01]  /*1c410*/  LOP3.LUT P0, RZ, R2, 0x3, RZ, 0xc0, !PT ;  /* 0x0000000302ff7812 */ /* 0x000fe2000780c0ff */
[----:B------:R-:W-:Y:S01]  /*1c420*/  ULDC.64 UR4, c[0x0][0x290] ;  /* 0x0000a40000047ab9 */ /* 0x000fe20000000a00 */
[----:B------:R-:W-:Y:S01]  /*1c430*/  SHF.R.S32.HI R0, RZ, 0x1f, R2 ;  /* 0x0000001fff007819 */ /* 0x000fe20000011402 */
[----:B------:R-:W-:Y:S01]  /*1c440*/  UIMAD UR10, UR10, UR4, URZ ;  /* 0x000000040a0a72a4 */ /* 0x000fe2000f8e023f */
[----:B------:R-:W-:Y:S01]  /*1c450*/  LOP3.LUT R5, R5, 0xffffffc, RZ, 0xc0, !PT ;  /* 0x0ffffffc05057812 */ /* 0x000fe200078ec0ff */
[----:B------:R-:W-:Y:S01]  /*1c460*/  ULDC.64 UR6, c[0x0][0x298] ;  /* 0x0000a60000067ab9 */ /* 0x000fe20000000a00 */
[----:B------:R-:W-:Y:S01]  /*1c470*/  LEA.HI R0, R0, R2, RZ, 0x2 ;  /* 0x0000000200007211 */ /* 0x000fe200078f10ff */
[----:B------:R-:W-:Y:S01]  /*1c480*/  UIMAD.WIDE.U32 UR14, UR17, UR6, URZ ;  /* 0x00000006110e72a5 */ /* 0x000fe2000f8e003f */
[----:B------:R-:W-:Y:S01]  /*1c490*/  BSSY B0, `(.L_x_2455) ;  /* 0x0000017000007945 */ /* 0x000fe20003800000 */
[----:B------:R-:W-:Y:S01]  /*1c4a0*/  UIMAD.WIDE.U32 UR18, UR11, UR4, URZ ;  /* 0x000000040b1272a5 */ /* 0x000fe2000f8e003f */
[----:B------:R-:W-:Y:S01]  /*1c4b0*/  SHF.R.S32.HI R0, RZ, 0x2, R0 ;  /* 0x00000002ff007819 */ /* 0x000fe20000011400 */
[----:B------:R-:W-:Y:S01]  /*1c4c0*/  UIMAD UR5, UR11, UR5, UR10 ;  /* 0x000000050b0572a4 */ /* 0x000fe2000f8e020a */
[----:B------:R-:W-:Y:S01]  /*1c4d0*/  IMAD.IADD R5, R13, 0x1, -R5 ;  /* 0x000000010d057824 */ /* 0x000fe200078e0a05 */
[----:B------:R-:W-:-:S02]  /*1c4e0*/  UIMAD UR17, UR17, UR7, UR15 ;  /* 0x00000007111172a4 */ /* 0x000fc4000f8e020f */
[----:B------:R-:W-:Y:S01]  /*1c4f0*/  USEL UR14, UR18, UR14, !UP0 ;  /* 0x0000000e120e7287 */ /* 0x000fe2000c000000 */
[----:B------:R-:W-:Y:S01]  /*1c500*/  IMAD R5, R5, 0x10, R0 ;  /* 0x0000001005057824 */ /* 0x000fe200078e0200 */
[----:B------:R-:W-:Y:S01]  /*1c510*/  @!UP0 UIADD3 UR17, UR19, UR5, URZ ;  /* 0x0000000513118290 */ /* 0x000fe2000fffe03f */
[----:B------:R-:W-:Y:S11]  /*1c520*/  @P0 BRA `(.L_x_2456) ;  /* 0x0000000000340947 */ /* 0x000ff60003800000 */
        /* <DEDUP_REMOVED lines=13> */
.L_x_2456:
[----:B------:R-:W-:Y:S05]  /*1c600*/  BSYNC B0 ;  /* 0x0000000000007941 */ /* 0x000fea0003800000 */
.L_x_2455:
[----:B------:R-:W2:Y:S01]  /*1c610*/  S2UR UR9, SR_CTAID.X ;  /* 0x00000000000979c3 */ /* 0x000ea20000002500 */
[----:B------:R-:W3:Y:S01]  /*1c620*/  S2R R2, SR_TID.X ;  /* 0x0000000000027919 */ /* 0x000ee20000002100 */
[----:B------:R-:W-:Y:S01]  /*1c630*/  LEA.HI R0, R3, R4, RZ, 0x3 ;  /* 0x0000000403007211 */ /* 0x000fe200078f18ff */
[----:B------:R-:W-:Y:S01]  /*1c640*/  IMAD.U32 R5, RZ, RZ, UR6 ;  /* 0x00000006ff057e24 */ /* 0x000fe2000f8e00ff */
[----:B------:R-:W-:Y:S01]  /*1c650*/  SHF.R.S32.HI R243, RZ, 0x1f, R242 ;  /* 0x0000001ffff37819 */ /* 0x000fe200000114f2 */
[----:B------:R-:W-:Y:S01]  /*1c660*/  ULDC UR5, c[0x0][0x2d0] ;  /* 0x0000b40000057ab9 */ /* 0x000fe20000000800 */
[----:B------:R-:W-:Y:S01]  /*1c670*/  SHF.R.S32.HI R0, RZ, 0x3, R0 ;  /* 0x00000003ff007819 */ /* 0x000fe20000011400 */
[----:B-1----:R1:W4:Y:S01]  /*1c680*/  LDS.128 R8, [R241+0x1800] ;  /* 0x00180000f1087984 */ /* 0x0023220000000c00 */
[----:B------:R-:W5:Y:S01]  /*1c690*/  LDC.64 R6, c[0x0][0x2a0] ;  /* 0x0000a800ff067b82 */ /* 0x000f620000000a00 */
[----:B------:R-:W-:Y:S01]  /*1c6a0*/  ISETP.GE.AND P0, PT, R242, UR5, PT ;  /* 0x00000005f2007c0c */ /* 0x000fe2000bf06270 */
[----:B------:R-:W-:Y:S01]  /*1c6b0*/  USHF.R.S32.HI UR5, URZ, 0x1f, UR8 ;  /* 0x0000001f3f057899 */ /* 0x000fe20008011408 */
[----:B------:R-:W-:Y:S01]  /*1c6c0*/  VIADD R3, R0, 0x10 ;  /* 0x0000001000037836 */ /* 0x000fe20000000000 */
[----:B------:R-:W-:Y:S04]  /*1c6d0*/  BSSY B0, `(.L_x_2457) ;  /* 0x0000023000007945 */ /* 0x000fe80003800000 */
[----:B------:R-:W-:Y:S01]  /*1c6e0*/  ISETP.GE.OR P3, PT, R3, UR12, P0 ;  /* 0x0000000c03007c0c */ /* 0x000fe20008766670 */
[----:B--2---:R-:W-:-:S04]  /*1c6f0*/  USHF.L.U32 UR9, UR9, 0x6, URZ ;  /* 0x0000000609097899 */ /* 0x004fc8000800063f */
[----:B------:R-:W-:Y:S02]  /*1c700*/  USHF.R.S32.HI UR4, URZ, 0x1f, UR9 ;  /* 0x0000001f3f047899 */ /* 0x000fe40008011409 */
[----:B------:R-:W-:Y:S02]  /*1c710*/  IMAD.WIDE.U32 R242, R5, UR9, R242 ;  /* 0x0000000905f27c25 */ /* 0x000fe4000f8e00f2 */
[----:B------:R-:W-:Y:S01]  /*1c720*/  UIMAD UR4, UR4, UR6, URZ ;  /* 0x00000006040472a4 */ /* 0x000fe2000f8e023f */
[----:B---3--:R-:W-:Y:S01]  /*1c730*/  SHF.R.S32.HI R4, RZ, 0x1f, R2 ;  /* 0x0000001fff047819 */ /* 0x008fe20000011402 */
[----:B------:R-:W-:Y:S01]  /*1c740*/  VIADD R5, R0, 0x20 ;  /* 0x0000002000057836 */ /* 0x000fe20000000000 */
[----:B------:R-:W-:Y:S01]  /*1c750*/  IADD3 R14, P1, R242, UR14, RZ ;  /* 0x0000000ef20e7c10 */ /* 0x000fe2000ff3e0ff */
[----:B------:R-:W-:Y:S01]  /*1c760*/  UIMAD UR4, UR9, UR7, UR4 ;  /* 0x00000007090472a4 */ /* 0x000fe2000f8e0204 */
[----:B------:R-:W-:Y:S01]  /*1c770*/  LEA.HI R2, R4, R2, RZ, 0x3 ;  /* 0x0000000204027211 */ /* 0x000fe200078f18ff */
[----:B------:R-:W-:Y:S01]  /*1c780*/  VIADD R4, R0, 0x30 ;  /* 0x0000003000047836 */ /* 0x000fe20000000000 */
[----:B------:R-:W-:Y:S01]  /*1c790*/  ISETP.GE.OR P2, PT, R5, UR12, P0 ;  /* 0x0000000c05007c0c */ /* 0x000fe20008746670 */
[----:B-----5:R-:W-:Y:S01]  /*1c7a0*/  IMAD R16, R6, UR5, RZ ;  /* 0x0000000506107c24 */ /* 0x020fe2000f8e02ff */
[----:B------:R-:W-:Y:S01]  /*1c7b0*/  UIADD3 UR9, -UR9, UR16, URZ ;  /* 0x0000001009097290 */ /* 0x000fe2000fffe13f */
[----:B------:R-:W-:Y:S01]  /*1c7c0*/  IMAD.U32 R3, RZ, RZ, UR4 ;  /* 0x00000004ff037e24 */ /* 0x000fe2000f8e00ff */
[----:B------:R-:W-:Y:S01]  /*1c7d0*/  SHF.R.S32.HI R2, RZ, 0x3, R2 ;  /* 0x00000003ff027819 */ /* 0x000fe20000011402 */
[----:B------:R-:W-:-:S03]  /*1c7e0*/  IMAD R16, R7, UR8, R16 ;  /* 0x0000000807107c24 */ /* 0x000fc6000f8e0210 */
[----:B------:R-:W-:Y:S02]  /*1c7f0*/  IADD3.X R15, R243, UR17, R3, P1, !PT ;  /* 0x00000011f30f7c10 */ /* 0x000fe40008ffe403 */
[----:B------:R-:W-:Y:S02]  /*1c800*/  ISETP.GE.OR P1, PT, R4, UR12, P0 ;  /* 0x0000000c04007c0c */ /* 0x000fe40008726670 */
[----:B------:R-:W-:Y:S01]  /*1c810*/  ISETP.GE.OR P0, PT, R0, UR9, P0 ;  /* 0x0000000900007c0c */ /* 0x000fe20008706670 */
[----:B------:R-:W-:Y:S01]  /*1c820*/  IMAD.WIDE.U32 R14, R6, UR8, R14 ;  /* 0x00000008060e7c25 */ /* 0x000fe2000f8e000e */
[----:B------:R-:W-:Y:S01]  /*1c830*/  SHF.R.S32.HI R2, RZ, 0x1f, R2 ;  /* 0x0000001fff027819 */ /* 0x000fe20000011402 */
[----:B------:R1:W2:Y:S02]  /*1c840*/  LDS.128 R4, [R241] ;  /* 0x00000000f1047984 */ /* 0x0002a40000000c00 */
[----:B------:R-:W-:-:S08]  /*1c850*/  IMAD.IADD R17, R16, 0x1, R15 ;  /* 0x0000000110117824 */ /* 0x000fd000078e020f */
[----:B----4-:R-:W-:Y:S05]  /*1c860*/  @P0 BRA `(.L_x_2458) ;  /* 0x0000000000240947 */ /* 0x010fea0003800000 */
        /* <DEDUP_REMOVED lines=8> */
[----:B--2---:R3:W-:Y:S02]  /*1c8f0*/  STG.E.128 desc[UR20][R18.64], R4 ;  /* 0x0000000412007986 */ /* 0x0047e4000c101d14 */
.L_x_2458:
[----:B------:R-:W-:Y:S05]  /*1c900*/  BSYNC B0 ;  /* 0x0000000000007941 */ /* 0x000fea0003800000 */
.L_x_2457:
        /* <DEDUP_REMOVED lines=14> */
[----:B---3--:R4:W-:Y:S02]  /*1c9f0*/  STG.E.128 desc[UR20][R12.64], R4 ;  /* 0x000000040c007986 */ /* 0x0089e4000c101d14 */
.L_x_2460:
[----:B------:R-:W-:Y:S05]  /*1ca00*/  BSYNC B0 ;  /* 0x0000000000007941 */ /* 0x000fea0003800000 */
.L_x_2459:
[----:B---34-:R3:W4:Y:S01]  /*1ca10*/  LDS.128 R4, [R241+0x1000] ;  /* 0x00100000f1047984 */ /* 0x0187220000000c00 */
        /* <DEDUP_REMOVED lines=13> */
[----:B----4-:R4:W-:Y:S02]  /*1caf0*/  STG.E.128 desc[UR20][R12.64], R4 ;  /* 0x000000040c007986 */ /* 0x0109e4000c101d14 */
.L_x_2462:
[----:B------:R-:W-:Y:S05]  /*1cb00*/  BSYNC B0 ;  /* 0x0000000000007941 */ /* 0x000fea0003800000 */
.L_x_2461:
[----:B------:R-:W-:Y:S05]  /*1cb10*/  @P1 EXIT ;  /* 0x000000000000194d */ /* 0x000fea0003800000 */
[----:B------:R-:W-:Y:S01]  /*1cb20*/  IADD3 R0, P0, R0, 0x30, RZ ;  /* 0x0000003000007810 */ /* 0x000fe20007f1e0ff */
[----:B----4-:R-:W-:Y:S01]  /*1cb30*/  IMAD.MOV.U32 R4, RZ, RZ, R14 ;  /* 0x000000ffff047224 */ /* 0x010fe200078e000e */
        /* <DEDUP_REMOVED lines=9> */
[----:B------:R-:W-:Y:S01]  /*1cbd0*/  STG.E.128 desc[UR20][R6.64], R8 ;  /* 0x0000000806007986 */ /* 0x000fe2000c101d14 */
[----:B------:R-:W-:Y:S05]  /*1cbe0*/  EXIT ;  /* 0x000000000000794d */ /* 0x000fea0003800000 */
.L_x_2463:
        /* <DEDUP_REMOVED lines=9> */
.L_x_7896:


//--------------------- .text._ZN5flash24flash_fwd_splitkv_kernelI23Flash_fwd_kernel_traitsILi64ELi64ELi256ELi4ELb0ELb0EN7cutlass6half_tE19Flash_kernel_traitsILi64ELi64ELi256ELi4ES3_EELb1ELb0ELb1ELb0ELb0ELb1ELb0ELb0EEEvNS_16Flash_fwd_paramsE --------------------------
	.section	.text._ZN5flash24flash_fwd_splitkv_kernelI23Flash_fwd_kernel_traitsILi64ELi64ELi256ELi4ELb0ELb0EN7cutlass6half_tE19Flash_kernel_traitsILi64ELi64ELi256ELi4ES3_EELb1ELb0ELb1ELb0ELb0ELb1ELb0ELb0EEEvNS_16Flash_fwd_paramsE,"ax",@progbits
	.align	128
        .global         _ZN5flash24flash_fwd_splitkv_kernelI23Flash_fwd_kernel_traitsILi64ELi64ELi256ELi4ELb0ELb0EN7cutlass6half_tE19Flash_kernel_traitsILi64ELi64ELi256ELi4ES3_EELb1ELb0ELb1ELb0ELb0ELb1ELb0ELb0EEEvNS_16Flash_fwd_paramsE
        .type           _ZN5flash24flash_fwd_splitkv_kernelI23Flash_fwd_kernel_traitsILi64ELi64ELi256ELi4ELb0ELb0EN7cutlass6half_tE19Flash_kernel_traitsILi64ELi64ELi256ELi4ES3_EELb1ELb0ELb1ELb0ELb0ELb1ELb0ELb0EEEvNS_16Flash_fwd_paramsE,@function
        .size           _ZN5flash24flash_fwd_splitkv_kernelI23Flash_fwd_kernel_traitsILi64ELi64ELi256ELi4ELb0ELb0EN7cutlass6half_tE19Flash_kernel_traitsILi64ELi64ELi256ELi4ES3_EELb1ELb0ELb1ELb0ELb0ELb1ELb0ELb0EEEvNS_16Flash_fwd_paramsE,(.L_x_7897 - _ZN5flash24flash_fwd_splitkv_kernelI23Flash_fwd_kernel_traitsILi64ELi64ELi256ELi4ELb0ELb0EN7cutlass6half_tE19Flash_kernel_traitsILi64ELi64ELi256ELi4ES3_EELb1ELb0ELb1ELb0ELb0ELb1ELb0ELb0EEEvNS_16Flash_fwd_paramsE)
        .other          _ZN5flash24flash_fwd_splitkv_kernelI23Flash_fwd_kernel_traitsILi64ELi64ELi256ELi4ELb0ELb0EN7cutlass6half_tE19Flash_kernel_traitsILi64ELi64ELi256ELi4ES3_EELb1ELb0ELb1ELb0ELb0ELb1ELb0ELb0EEEvNS_16Flash_fwd_paramsE,@"STO_CUDA_ENTRY STV_DEFAULT"
_ZN5flash24flash_fwd_splitkv_kernelI23Flash_fwd_kernel_traitsILi64ELi64ELi256ELi4ELb0ELb0EN7cutlass6half_tE19Flash_kernel_traitsILi64ELi64ELi256ELi4ES3_EELb1ELb0ELb1ELb0ELb0ELb1ELb0ELb0EEEvNS_16Flash_fwd_paramsE:
.text._ZN5flash24flash_fwd_splitkv_kernelI23Flash_fwd_kernel_traitsILi64ELi64ELi256ELi4ELb0ELb0EN7cutlass6half_tE19Flash_kernel_traitsILi64ELi64ELi256ELi4ES3_EELb1ELb0ELb1ELb0ELb0ELb1ELb0ELb0EEEvNS_16Flash_fwd_paramsE:
        /* <DEDUP_REMOVED lines=55> */
.L_x_2464:
[----:B------:R-:W-:Y:S01]  /*0370*/  ULDC UR6, c[0x0][0x2c8] ;  /* 0x0000b20000067ab9 */ /* 0x000fe20000000800 */
.L_x_2465:
        /* <DEDUP_REMOVED lines=104> */
.L_x_2468:
[----:B------:R-:W-:Y:S05]  /*0a00*/  BSYNC B0 ;  /* 0x0000000000007941 */ /* 0x000fea0003800000 */
.L_x_2467:
        /* <DEDUP_REMOVED lines=20> */
.L_x_2470:
[----:B------:R-:W-:Y:S05]  /*0b50*/  BSYNC B0 ;  /* 0x0000000000007941 */ /* 0x000fea0003800000 */
.L_x_2469:
        /* <DEDUP_REMOVED lines=14> */
.L_x_2472:
[----:B------:R-:W-:Y:S05]  /*0c40*/  BSYNC B0 ;  /* 0x0000000000007941 */ /* 0x000fea0003800000 */
.L_x_2471:
        /* <DEDUP_REMOVED lines=13> */
.L_x_2474:
[----:B------:R-:W-:Y:S05]  /*0d20*/  BSYNC B0 ;  /* 0x0000000000007941 */ /* 0x000fea0003800000 */
.L_x_2473:
        /* <DEDUP_REMOVED lines=16> */
.L_x_2466:
        /* <DEDUP_REMOVED lines=28> */
.L_x_2475:
        /* <DEDUP_REMOVED lines=87> */
.L_x_2476:
        /* <DEDUP_REMOVED lines=46> */
.L_x_2478:
        /* <DEDUP_REMOVED lines=35> */
.L_x_2477:
        /* <DEDUP_REMOVED lines=87> */
.L_x_2480:
[----:B------:R-:W-:Y:S05]  /*1fe0*/  BSYNC B0 ;  /* 0x0000000000007941 */ /* 0x000fea0003800000 */
.L_x_2479:
        /* <DEDUP_REMOVED lines=25> */
.L_x_2482:
[----:B------:R-:W-:Y:S05]  /*2180*/  BSYNC B0 ;  /* 0x0000000000007941 */ /* 0x000fea0003800000 */
.L_x_2481:
        /* <DEDUP_REMOVED lines=22> */
.L_x_2484:
[----:B------:R-:W-:Y:S05]  /*22f0*/  BSYNC B0 ;  /* 0x0000000000007941 */ /* 0x000fea0003800000 */
.L_x_2483:
        /* <DEDUP_REMOVED lines=21> */
.L_x_2486:
[----:B------:R-:W-:Y:S05]  /*2450*/  BSYNC B0 ;  /* 0x0000000000007941 */ /* 0x000fea0003800000 */
.L_x_2485:
        /* <DEDUP_REMOVED lines=29> */
.L_x_2488:
[----:B------:R-:W-:Y:S05]  /*2630*/  BSYNC B0 ;  /* 0x0000000000007941 */ /* 0x000fea0003800000 */
.L_x_2487:
        /* <DEDUP_REMOVED lines=19> */
.L_x_2490:
[----:B------:R-:W-:Y:S05]  /*2770*/  BSYNC B0 ;  /* 0x0000000000007941 */ /* 0x000fea0003800000 */
.L_x_2489:
        /* <DEDUP_REMOVED lines=20> */
.L_x_2492:
[----:B------:R-:W-:Y:S05]  /*28c0*/  BSYNC B0 ;  /* 0x0000000000007941 */ /* 0x000fea0003800000 */
.L_x_2491:
        /* <DEDUP_REMOVED lines=21> */
.L_x_2494:
[----:B------:R-:W-:Y:S05]  /*2a20*/  BSYNC B0 ;  /* 0x0000000000007941 */ /* 0x000fea0003800000 */
.L_x_2493:
        /* <DEDUP_REMOVED lines=20> */
.L_x_2496:
[----:B------:R-:W-:Y:S05]  /*2b70*/  BSYNC B0 ;  /* 0x0000000000007941 */ /* 0x000fea0003800000 */
.L_x_2495:
        /* <DEDUP_REMOVED lines=21> */
.L_x_2498:
[----:B------:R-:W-:Y:S05]  /*2cd0*/  BSYNC B0 ;  /* 0x0000000000007941 */ /* 0x000fea0003800000 */
.L_x_2497:
        /* <DEDUP_REMOVED lines=21> */
.L_x_2500:
[----:B------:R-:W-:Y:S05]  /*2e30*/  BSYNC B0 ;  /* 0x0000000000007941 */ /* 0x000fea0003800000 */
.L_x_2499:
        /* <DEDUP_REMOVED lines=21> */
.L_x_2502:
[----:B------:R-:W-:Y:S05]  /*2f90*/  BSYNC B0 ;  /* 0x0000000000007941 */ /* 0x000fea0003800000 */
.L_x_2501:
        /* <DEDUP_REMOVED lines=20> */
.L_x_2504:
[----:B------:R-:W-:Y:S05]  /*30e0*/  BSYNC B0 ;  /* 0x0000000000007941 */ /* 0x000fea0003800000 */
.L_x_2503:
        /* <DEDUP_REMOVED lines=21> */
.L_x_2506:
[----:B------:R-:W-:Y:S05]  /*3240*/  BSYNC B0 ;  /* 0x0000000000007941 */ /* 0x000fea0003800000 */
.L_x_2505:
        /* <DEDUP_REMOVED lines=21> */
.L_x_2508:
[----:B------:R-:W-:Y:S05]  /*33a0*/  BSYNC B0 ;  /* 0x0000000000007941 */ /* 0x000fea0003800000 */
.L_x_2507:
        /* <DEDUP_REMOVED lines=21> */
.L_x_2510:
[----:B------:R-:W-:Y:S05]  /*3500*/  BSYNC B0 ;  /* 0x0000000000007941 */ /* 0x000fea0003800000 */
.L_x_2509:
        /* <DEDUP_REMOVED lines=20> */
.L_x_2512:
[----:B------:R-:W-:Y:S05]  /*3650*/  BSYNC B0 ;  /* 0x0000000000007941 */ /* 0x000fea0003800000 */
.L_x_2511:
        /* <DEDUP_REMOVED lines=19> */
.L_x_2514:
[----:B------:R-:W-:Y:S05]  /*3790*/  BSYNC B0 ;  /* 0x0000000000007941 */ /* 0x000fea0003800000 */
.L_x_2513:
        /* <DEDUP_REMOVED lines=19> */
.L_x_2516:
[----:B------:R-:W-:Y:S05]  /*38d0*/  BSYNC B0 ;  /* 0x0000000000007941 */ /* 0x000fea0003800000 */
.L_x_2515:
        /* <DEDUP_REMOVED lines=19> */
.L_x_2518:
[----:B------:R-:W-:Y:S05]  /*3a10*/  BSYNC B0 ;  /* 0x0000000000007941 */ /* 0x000fea0003800000 */
.L_x_2517:
[----:B------:R-:W-:Y:S01]  /*3a20*/  USHF.R.S32.HI UR28, URZ, 0x1f, UR25 ;  /* 0x0000001f3f1c7899 */ /* 0x000fe20008011419 */
[----:B------:R-:W0:Y:S01]  /*3a30*/  LDGDEPBAR ;  /* 0x00000000000079af */ /* 0x000e220000000000 */
[----:B------:R-:W-:Y:S01]  /*3a40*/  ULDC.64 UR10, c[0x0][0x3d0] ;  /* 0x0000f400000a7ab9 */ /* 0x000fe20000000a00 */
[----:B------:R-:W-:Y:S01]  /*3a50*/  UMOV UR30, UR26 ;  /* 0x0000001a001e7c82 */ /* 0x000fe20008000000 */
[----:B------:R-:W-:Y:S01]  /*3a60*/  UIMAD UR28, UR28, UR10, URZ ;  /* 0x0000000a1c1c72a4 */ /* 0x000fe2000f8e023f */
[----:B------:R-:W-:Y:S01]  /*3a70*/  IMAD.IADD R25, R25, 0x1, R11 ;  /* 0x0000000119197824 */ /* 0x000fe200078e020b */
[----:B------:R-:W-:Y:S01]  /*3a80*/  UMOV UR31, UR5 ;  /* 0x00000005001f7c82 */ /* 0x000fe20008000000 */
[----:B------:R-:W-:Y:S01]  /*3a90*/  ULDC.64 UR6, c[0x0][0x250] ;  /* 0x0000940000067ab9 */ /* 0x000fe20000000a00 */
[----:B------:R-:W-:Y:S01]  /*3aa0*/  UIMAD.WIDE.U32 UR30, UR25, UR10, UR30 ;  /* 0x0000000a191e72a5 */ /* 0x000fe2000f8e001e */
[----:B------:R-:W-:Y:S01]  /*3ab0*/  IMAD R22, R22, UR6, RZ ;  /* 0x0000000616167c24 */ /* 0x000fe2000f8e02ff */
[----:B------:R-:W-:Y:S01]  /*3ac0*/  UIMAD UR28, UR25, UR11, UR28 ;  /* 0x0000000b191c72a4 */ /* 0x000fe2000f8e021c */
[----:B------:R-:W-:-:S02]  /*3ad0*/  LEA.HI R200, R200, R197, RZ, 0x5 ;  /* 0x000000c5c8c87211 */ /* 0x000fc400078f28ff */
[----:B------:R-:W-:Y:S01]  /*3ae0*/  ULDC.64 UR10, c[0x0][0x3c8] ;  /* 0x0000f200000a7ab9 */ /* 0x000fe20000000a00 */
[----:B------:R-:W-:Y:S01]  /*3af0*/  UIADD3 UR28, UR31, UR28, URZ ;  /* 0x0000001c1f1c7290 */ /* 0x000fe2000fffe03f */
[C---:B------:R-:W-:Y:S01]  /*3b00*/  IMAD R201, R198.reuse, UR7, R22 ;  /* 0x00000007c6c97c24 */ /* 0x040fe2000f8e0216 */
[----:B------:R-:W-:Y:S01]  /*3b10*/  ULEA UR5, UP0, UR30, UR10, 0x2 ;  /* 0x0000000a1e057291 */ /* 0x000fe2000f80103f */
[----:B------:R-:W-:Y:S01]  /*3b20*/  IMAD.WIDE.U32 R198, R198, UR6, R24 ;  /* 0x00000006c6c67c25 */ /* 0x000fe2000f8e0018 */
[----:B------:R-:W-:Y:S02]  /*3b30*/  ISETP.GE.AND P5, PT, R5, UR23, PT ;  /* 0x0000001705007c0c */ /* 0x000fe4000bfa6270 */
[----:B------:R-:W-:Y:S01]  /*3b40*/  ULEA.HI.X UR28, UR30, UR11, UR28, 0x2, UP0 ;  /* 0x0000000b1e1c7291 */ /* 0x000fe200080f141c */
[----:B------:R-:W-:Y:S01]  /*3b50*/  IMAD.IADD R201, R199, 0x1, R201 ;  /* 0x00000001c7c97824 */ /* 0x000fe200078e02c9 */
[----:B------:R-:W-:Y:S01]  /*3b60*/  SHF.R.S32.HI R5, RZ, 0x5, R200 ;  /* 0x00000005ff057819 */ /* 0x000fe200000114c8 */
[----:B------:R-:W-:Y:S01]  /*3b70*/  IMAD.U32 R204, RZ, RZ, UR5 ;  /* 0x00000005ffcc7e24 */ /* 0x000fe2000f8e00ff */
[----:B------:R-:W-:Y:S01]  /*3b80*/  ULDC.64 UR10, c[0x0][0x220] ;  /* 0x00008800000a7ab9 */ /* 0x000fe20000000a00 */
[----:B------:R-:W-:-:S04]  /*3b90*/  DEPBAR.LE SB0, 0x0 ;  /* 0x000080000000791a */ /* 0x000fc80000000000 */
[----:B------:R-:W-:Y:S01]  /*3ba0*/  IMAD.U32 R205, RZ, RZ, UR28 ;  /* 0x0000001cffcd7e24 */ /* 0x000fe2000f8e00ff */
[C---:B------:R-:W-:Y:S01]  /*3bb0*/  LEA R65, P1, R198.reuse, UR10, 0x1 ;  /* 0x0000000ac6417c11 */ /* 0x040fe2000f8208ff */
[----:B------:R-:W-:Y:S01]  /*3bc0*/  ULDC UR5, c[0x0][0x2e8] ;  /* 0x0000ba0000057ab9 */ /* 0x000fe20000000800 */
[----:B------:R-:W-:Y:S02]  /*3bd0*/  ISETP.GE.AND P2, PT, R3, UR23, PT ;  /* 0x0000001703007c0c */ /* 0x000fe4000bf46270 */
[----:B------:R1:W5:Y:S01]  /*3be0*/  LDG.E R204, desc[UR20][R204.64] ;  /* 0x00000014cccc7981 */ /* 0x000362000c1e1900 */
[----:B------:R-:W-:Y:S01]  /*3bf0*/  LEA.HI.X R64, R198, UR11, R201, 0x1, P1 ;  /* 0x0000000bc6407c11 */ /* 0x000fe200088f0cc9 */
[----:B------:R-:W-:Y:S01]  /*3c00*/  BAR.SYNC.DEFER_BLOCKING 0x0 ;  /* 0x0000000000007b1d */ /* 0x000fe20000010000 */
[----:B------:R-:W-:Y:S01]  /*3c10*/  ISETP.GE.AND P1, PT, R20, UR23, PT ;  /* 0x0000001714007c0c */ /* 0x000fe2000bf26270 */
[----:B------:R-:W-:Y:S01]  /*3c20*/  IMAD.U32 R3, RZ, RZ, UR24 ;  /* 0x00000018ff037e24 */ /* 0x000fe2000f8e00ff */
[----:B------:R-:W-:-:S03]  /*3c30*/  ISETP.GE.AND P6, PT, R10, UR23, PT ;  /* 0x000000170a007c0c */ /* 0x000fc6000bfc6270 */
[----:B------:R-:W1:Y:S01]  /*3c40*/  MUFU.RCP R202, UR5 ;  /* 0x0000000500ca7d08 */ /* 0x000e620008001000 */
[----:B------:R-:W-:Y:S07]  /*3c50*/  BSSY B0, `(.L_x_2519) ;  /* 0x000000e000007945 */ /* 0x000fee0003800000 */
[----:B------:R1:W-:Y:S01]  /*3c60*/  @P1 STS.128 [R241+0xa000], RZ ;  /* 0x00a000fff1001388 */ /* 0x0003e20000000c00 */
[----:B------:R-:W-:Y:S01]  /*3c70*/  LEA R203, R5, UR27, 0x4 ;  /* 0x0000001b05cb7c11 */ /* 0x000fe2000f8e20ff */
[----:B------:R-:W-:Y:S06]  /*3c80*/  @P1 BRA `(.L_x_2520) ;  /* 0x0000000000281947 */ /* 0x000fec0003800000 */
        /* <DEDUP_REMOVED lines=10> */
.L_x_2520:
[----:B------:R-:W-:Y:S05]  /*3d30*/  BSYNC B0 ;  /* 0x0000000000007941 */ /* 0x000fea0003800000 */
.L_x_2519:
        /* <DEDUP_REMOVED lines=19> */
.L_x_2522:
[----:B------:R-:W-:Y:S05]  /*3e70*/  BSYNC B0 ;  /* 0x0000000000007941 */ /* 0x000fea0003800000 */
.L_x_2521:
        /* <DEDUP_REMOVED lines=17> */
.L_x_2524:
[----:B------:R-:W-:Y:S05]  /*3f90*/  BSYNC B0 ;  /* 0x0000000000007941 */ /* 0x000fea0003800000 */
.L_x_2523:
        /* <DEDUP_REMOVED lines=18> */
.L_x_2526:
[----:B------:R-:W-:Y:S05]  /*40c0*/  BSYNC B0 ;  /* 0x0000000000007941 */ /* 0x000fea0003800000 */
.L_x_2525:
        /* <DEDUP_REMOVED lines=17> */
.L_x_2528:
[----:B------:R-:W-:Y:S05]  /*41e0*/  BSYNC B0 ;  /* 0x0000000000007941 */ /* 0x000fea0003800000 */
.L_x_2527:
        /* <DEDUP_REMOVED lines=18> */
.L_x_2530:
[----:B------:R-:W-:Y:S05]  /*4310*/  BSYNC B0 ;  /* 0x0000000000007941 */ /* 0x000fea0003800000 */
.L_x_2529:
        /* <DEDUP_REMOVED lines=18> */
.L_x_2532:
[----:B------:R-:W-:Y:S05]  /*4440*/  BSYNC B0 ;  /* 0x0000000000007941 */ /* 0x000fea0003800000 */
.L_x_2531:
        /* <DEDUP_REMOVED lines=19> */
.L_x_2534:
[----:B------:R-:W-:Y:S05]  /*4580*/  BSYNC B0 ;  /* 0x0000000000007941 */ /* 0x000fea0003800000 */
.L_x_2533:
        /* <DEDUP_REMOVED lines=19> */
.L_x_2536:
[----:B------:R-:W-:Y:S05]  /*46c0*/  BSYNC B0 ;  /* 0x0000000000007941 */ /* 0x000fea0003800000 */
.L_x_2535:
        /* <DEDUP_REMOVED lines=16> */
[----:B-1----:R-:W-:Y:S02]  /*47d0*/  SHF.R.U32.HI R205, RZ, 0x3, R6 ;  /* 0x00000003ffcd7819 */ /* 0x002fe40000011606 */
[----:B------:R-:W-:Y:S02]  /*47e0*/  LOP3.LUT R8, R20, R8, RZ, 0x3c, !PT ;  /* 0x0000000814087212 */ /* 0x000fe400078e3cff */
        /* <DEDUP_REMOVED lines=16> */
.L_x_2538:
[----:B------:R-:W-:Y:S05]  /*48f0*/  BSYNC B0 ;  /* 0x0000000000007941 */ /* 0x000fea0003800000 */
.L_x_2537:
        /* <DEDUP_REMOVED lines=22> */
.L_x_2540:
[----:B------:R-:W-:Y:S05]  /*4a60*/  BSYNC B0 ;  /* 0x0000000000007941 */ /* 0x000fea0003800000 */
.L_x_2539:
[----:B------:R1:W-:Y:S01]  /*4a70*/  @P2 STS.128 [R241+0xf800], RZ ;  /* 0x00f800fff1002388 */ /* 0x0003e20000000c00 */
[----:B------:R-:W-:Y:S04]  /*4a80*/  BSSY B0, `(.L_x_2541) ;  /* 0x0000010000007945 */ /* 0x000fe80003800000 */
[----:B------:R-:W-:Y:S05]  /*4a90*/  @P2 BRA `(.L_x_2542) ;  /* 0x0000000000382947 */ /* 0x000fea0003800000 */
[----:B------:R-:W-:Y:S02]  /*4aa0*/  ULDC UR5, c[0x0][0x2d0] ;  /* 0x0000b40000057ab9 */ /* 0x000fe40000000800 */
[----:B------:R-:W-:-:S13]  /*4ab0*/  ISETP.GE.AND P2, PT, R242, UR5, PT ;  /* 0x00000005f2007c0c */ /* 0x000fda000bf46270 */
[----:B------:R1:W-:Y:S01]  /*4ac0*/  @P2 STS.128 [R241+0xf800], RZ ;  /* 0x00f800fff1002388 */ /* 0x0003e20000000c00 */
[----:B------:R-:W-:Y:S05]  /*4ad0*/  @P2 BRA `(.L_x_2542) ;  /* 0x0000000000282947 */ /* 0x000fea0003800000 */
[----:B--2---:R-:W-:Y:S01]  /*4ae0*/  MOV R4, UR6 ;  /* 0x0000000600047c02 */ /* 0x004fe20008000f00 */
        /* <DEDUP_REMOVED lines=9> */
.L_x_2542:
[----:B------:R-:W-:Y:S05]  /*4b80*/  BSYNC B0 ;  /* 0x0000000000007941 */ /* 0x000fea0003800000 */
.L_x_2541:
        /* <DEDUP_REMOVED lines=17> */
.L_x_2544:
[----:B------:R-:W-:Y:S05]  /*4ca0*/  BSYNC B0 ;  /* 0x0000000000007941 */ /* 0x000fea0003800000 */
.L_x_2543:
        /* <DEDUP_REMOVED lines=17> */
.L_x_2546:
[----:B------:R-:W-:Y:S05]  /*4dc0*/  BSYNC B0 ;  /* 0x0000000000007941 */ /* 0x000fea0003800000 */
.L_x_2545:
        /* <DEDUP_REMOVED lines=17> */
.L_x_2548:
[----:B------:R-:W-:Y:S05]  /*4ee0*/  BSYNC B0 ;  /* 0x0000000000007941 */ /* 0x000fea0003800000 */
.L_x_2547:
        /* <DEDUP_REMOVED lines=17> */
.L_x_2550:
[----:B------:R-:W-:Y:S05]  /*5000*/  BSYNC B0 ;  /* 0x0000000000007941 */ /* 0x000fea0003800000 */
.L_x_2549:
[----:B------:R-:W-:Y:S01]  /*5010*/  LDSM.16.M88.4 R84, [R238] ;  /* 0x00000000ee54783b */ /* 0x000fe20000000200 */
[----:B------:R-:W-:Y:S01]  /*5020*/  LOP3.LUT P0, RZ, R2, 0x2, RZ, 0xc0, !PT ;  /* 0x0000000202ff7812 */ /* 0x000fe2000780c0ff */
[--C-:B------:R-:W-:Y:S01]  /*5030*/  IMAD R196, R240, 0x2, R238.reuse ;  /* 0x00000002f0c47824 */ /* 0x100fe200078e02ee */
[----:B------:R-:W-:Y:S01]  /*5040*/  ULDC UR23, c[0x0][0x39c] ;  /* 0x0000e70000177ab9 */ /* 0x000fe20000000800 */
[----:B------:R-:W3:Y:S01]  /*5050*/  LDSM.16.M88.4 R68, [R237+0x2800] ;  /* 0x00280000ed44783b */ /* 0x000ee20000000200 */
[----:B------:R-:W-:Y:S01]  /*5060*/  SEL R0, R0, 0xfffffff0, !P0 ;  /* 0xfffffff000007807 */ /* 0x000fe20004000000 */
[----:B------:R-:W-:Y:S01]  /*5070*/  VIADD R236, R237, 0x2040 ;  /* 0x00002040edec7836 */ /* 0x000fe20000000000 */
[----:B------:R-:W-:Y:S01]  /*5080*/  LOP3.LUT P0, RZ, R2, 0x4, RZ, 0xc0, !PT ;  /* 0x0000000402ff7812 */ /* 0x000fe2000780c0ff */
[----:B------:R-:W1:Y:S01]  /*5090*/  LDSM.16.M88.4 R56, [R237+0x3000] ;  /* 0x00300000ed38783b */ /* 0x000e620000000200 */
[----:B------:R-:W-:Y:S02]  /*50a0*/  IMAD R2, R239, 0x2, R238 ;  /* 0x00000002ef027824 */ /* 0x000fe400078e02ee */
[----:B-----5:R-:W-:Y:S01]  /*50b0*/  FMUL.FTZ R202, R204, R202 ;  /* 0x000000caccca7220 */ /* 0x020fe20000410000 */
[----:B------:R-:W-:Y:S01]  /*50c0*/  IMAD R233, R0, 0x2, R237 ;  /* 0x0000000200e97824 */ /* 0x000fe200078e02ed */
[----:B------:R-:W-:Y:S01]  /*50d0*/  LDSM.16.M88.4 R128, [R196] ;  /* 0x00000000c480783b */ /* 0x000fe20000000200 */
[----:B------:R-:W-:Y:S01]  /*50e0*/  IMAD R235, R240, 0x2, R2 ;  /* 0x00000002f0eb7824 */ /* 0x000fe200078e0202 */
[----:B------:R-:W-:Y:S01]  /*50f0*/  UISETP.GE.AND UP0, UPT, UR19, 0x2, UPT ;  /* 0x000000021300788c */ /* 0x000fe2000bf06270 */
[----:B------:R-:W-:Y:S01]  /*5100*/  IMAD.SHL.U32 R246, R197, 0x2, RZ ;  /* 0x00000002c5f67824 */ /* 0x000fe200078e00ff */
[----:B------:R-:W2:Y:S01]  /*5110*/  LDSM.16.M88.4 R124, [R233+0x2800] ;  /* 0x00280000e97c783b */ /* 0x000ea20000000200 */
[----:B------:R-:W-:-:S03]  /*5120*/  R2UR UR5, R202 ;  /* 0x00000000ca0572ca */ /* 0x000fc600000e0000 */
[----:B------:R-:W2:Y:S01]  /*5130*/  LDSM.16.M88.4 R120, [R233+0x3000] ;  /* 0x00300000e978783b */ /* 0x000ea20000000200 */
[----:B------:R-:W-:-:S03]  /*5140*/  LOP3.LUT R246, R246, 0x6, RZ, 0xc0, !PT ;  /* 0x00000006f6f67812 */ /* 0x000fc600078ec0ff */
[----:B------:R-:W2:Y:S04]  /*5150*/  LDSM.16.M88.4 R16, [R237+0x5800] ;  /* 0x00580000ed10783b */ /* 0x000ea80000000200 */
[----:B------:R-:W2:Y:S04]  /*5160*/  LDSM.16.M88.4 R48, [R237+0x3800] ;  /* 0x00380000ed30783b */ /* 0x000ea80000000200 */
[----:B------:R-:W2:Y:S04]  /*5170*/  LDSM.16.M88.4 R40, [R237+0x4000] ;  /* 0x00400000ed28783b */ /* 0x000ea80000000200 */
[----:B----4-:R-:W4:Y:S04]  /*5180*/  LDSM.16.M88.4 R24, [R237+0x5000] ;  /* 0x00500000ed18783b */ /* 0x010f280000000200 */
[----:B------:R-:W4:Y:S01]  /*5190*/  LDSM.16.M88.4 R8, [R237+0x6000] ;  /* 0x00600000ed08783b */ /* 0x000f220000000200 */
[C---:B---3--:R-:W-:Y:S03]  /*51a0*/  HMMA.16816.F32 R72, R84.reuse, R68, RZ ;  /* 0x000000445448723c */ /* 0x048fe600000018ff */
[----:B------:R-:W-:Y:S04]  /*51b0*/  LDSM.16.M88.4 R132, [R233+0x3800] ;  /* 0x00380000e984783b */ /* 0x000fe80000000200 */
[----:B------:R-:W-:Y:S01]  /*51c0*/  LDSM.16.M88.4 R160, [R233+0x4000] ;  /* 0x00400000e9a0783b */ /* 0x000fe20000000200 */
[C---:B------:R-:W-:Y:S03]  /*51d0*/  HMMA.16816.F32 R68, R84.reuse, R70, RZ ;  /* 0x000000465444723c */ /* 0x040fe600000018ff */
[----:B------:R-:W-:Y:S03]  /*51e0*/  LDSM.16.M88.4 R80, [R233+0x5000] ;  /* 0x00500000e950783b */ /* 0x000fe60000000200 */
[C---:B-1----:R-:W-:Y:S01]  /*51f0*/  HMMA.16816.F32 R60, R84.reuse, R56, RZ ;  /* 0x00000038543c723c */ /* 0x042fe200000018ff */
[----:B------:R-:W-:Y:S04]  /*5200*/  LDSM.16.M88.4 R76, [R237+0x2000] ;  /* 0x00200000ed4c783b */ /* 0x000fe80000000200 */
[----:B------:R-:W-:Y:S01]  /*5210*/  LDSM.16.M88.4 R108, [R237+0x8000] ;  /* 0x00800000ed6c783b */ /* 0x000fe20000000200 */
[----:B------:R-:W-:Y:S03]  /*5220*/  HMMA.16816.F32 R56, R84, R58, RZ ;  /* 0x0000003a5438723c */ /* 0x000fe600000018ff */
[----:B------:R-:W-:Y:S03]  /*5230*/  LDSM.16.M88.4 R32, [R237+0x4800] ;  /* 0x00480000ed20783b */ /* 0x000fe60000000200 */
[C---:B--2---:R-:W-:Y:S01]  /*5240*/  HMMA.16816.F32 R72, R128.reuse, R124, R72 ;  /* 0x0000007c8048723c */ /* 0x044fe20000001848 */
[----:B------:R-:W-:Y:S04]  /*5250*/  LDSM.16.M88.4 R156, [R237+0x6800] ;  /* 0x00680000ed9c783b */ /* 0x000fe80000000200 */
[----:B------:R-:W-:Y:S01]  /*5260*/  LDSM.16.M88.4 R148, [R237+0x7000] ;  /* 0x00700000ed94783b */ /* 0x000fe20000000200 */
[C---:B------:R-:W-:Y:S03]  /*5270*/  HMMA.16816.F32 R68, R128.reuse, R126, R68 ;  /* 0x0000007e8044723c */ /* 0x040fe60000001844 */
[----:B------:R-:W1:Y:S03]  /*5280*/  LDSM.16.M88.4 R124, [R233+0x5800] ;  /* 0x00580000e97c783b */ /* 0x000e660000000200 */
[C---:B------:R-:W-:Y:S01]  /*5290*/  HMMA.16816.F32 R60, R128.reuse, R120, R60 ;  /* 0x00000078803c723c */ /* 0x040fe2000000183c */
[----:B------:R-:W-:Y:S04]  /*52a0*/  LDSM.16.M88.4 R100, [R237+0x8800] ;  /* 0x00880000ed64783b */ /* 0x000fe80000000200 */
[----:B------:R-:W-:Y:S01]  /*52b0*/  LDSM.16.M88.4 R116, [R237+0x7800] ;  /* 0x00780000ed74783b */ /* 0x000fe20000000200 */
[----:B------:R-:W-:Y:S03]  /*52c0*/  HMMA.16816.F32 R56, R128, R122, R56 ;  /* 0x0000007a8038723c */ /* 0x000fe60000001838 */
[----:B------:R-:W2:Y:S03]  /*52d0*/  LDSM.16.M88.4 R120, [R233+0x6000] ;  /* 0x00600000e978783b */ /* 0x000ea60000000200 */
[C---:B------:R-:W-:Y:S01]  /*52e0*/  HMMA.16816.F32 R20, R84.reuse, R16, RZ ;  /* 0x000000105414723c */ /* 0x040fe200000018ff */
[----:B------:R-:W3:Y:S04]  /*52f0*/  LDSM.16.M88.4 R92, [R237+0x9000] ;  /* 0x00900000ed5c783b */ /* 0x000ee80000000200 */
[----:B------:R-:W3:Y:S01]  /*5300*/  LDSM.16.M88.4 R168, [R237+0x9800] ;  /* 0x00980000eda8783b */ /* 0x000ee20000000200 */
[C---:B------:R-:W-:Y:S03]  /*5310*/  HMMA.16816.F32 R16, R84.reuse, R18, RZ ;  /* 0x000000125410723c */ /* 0x040fe600000018ff */
[----:B------:R-:W3:Y:S03]  /*5320*/  LDSM.16.M88.4 R164, [R233+0x2000] ;  /* 0x00200000e9a4783b */ /* 0x000ee60000000200 */
[C---:B------:R-:W-:Y:S01]  /*5330*/  HMMA.16816.F32 R52, R84.reuse, R48, RZ ;  /* 0x000000305434723c */ /* 0x040fe200000018ff */
[----:B------:R-:W-:Y:S04]  /*5340*/  LDSM.16.M88.4 R140, [R233+0x4800] ;  /* 0x00480000e98c783b */ /* 0x000fe80000000200 */
[----:B------:R-:W-:Y:S01]  /*5350*/  LDSM.16.M88.4 R188, [R233+0x7800] ;  /* 0x00780000e9bc783b */ /* 0x000fe20000000200 */
[C---:B------:R-:W-:Y:S03]  /*5360*/  HMMA.16816.F32 R44, R84.reuse, R40, RZ ;  /* 0x00000028542c723c */ /* 0x040fe600000018ff */
[----:B------:R-:W-:Y:S03]  /*5370*/  LDSM.16.M88.4 R184, [R233+0x9000] ;  /* 0x00900000e9b8783b */ /* 0x000fe60000000200 */
[C---:B------:R-:W-:Y:S01]  /*5380*/  HMMA.16816.F32 R48, R84.reuse, R50, RZ ;  /* 0x000000325430723c */ /* 0x040fe200000018ff */
[----:B------:R-:W-:Y:S04]  /*5390*/  LDSM.16.M88.4 R180, [R233+0x9800] ;  /* 0x00980000e9b4783b */ /* 0x000fe80000000200 */
[----:B------:R-:W0:Y:S01]  /*53a0*/  LDGDEPBAR ;  /* 0x00000000000079af */ /* 0x000e220000000000 */
[C---:B------:R-:W-:Y:S06]  /*53b0*/  HMMA.16816.F32 R40, R84.reuse, R42, RZ ;  /* 0x0000002a5428723c */ /* 0x040fec00000018ff */
[C---:B----4-:R-:W-:Y:S06]  /*53c0*/  HMMA.16816.F32 R28, R84.reuse, R24, RZ ;  /* 0x00000018541c723c */ /* 0x050fec00000018ff */
[C---:B------:R-:W-:Y:S06]  /*53d0*/  HMMA.16816.F32 R12, R84.reuse, R8, RZ ;  /* 0x00000008540c723c */ /* 0x040fec00000018ff */
[C---:B------:R-:W-:Y:S06]  /*53e0*/  HMMA.16816.F32 R8, R84.reuse, R10, RZ ;  /* 0x0000000a5408723c */ /* 0x040fec00000018ff */
[----:B------:R-:W-:Y:S06]  /*53f0*/  HMMA.16816.F32 R24, R84, R26, RZ ;  /* 0x0000001a5418723c */ /* 0x000fec00000018ff */
        /* <DEDUP_REMOVED lines=9> */
[----:B------:R-:W-:Y:S06]  /*5490*/  HMMA.16816.F32 R28, R128, R80, R28 ;  /* 0x00000050801c723c */ /* 0x000fec000000181c */
[----:B------:R-:W-:Y:S01]  /*54a0*/  HMMA.16816.F32 R136, R84, R76, RZ ;  /* 0x0000004c5488723c */ /* 0x000fe200000018ff */
[----:B------:R-:W-:-:S04]  /*54b0*/  VIADD R80, R237, 0x2000 ;  /* 0x00002000ed507836 */ /* 0x000fc80000000000 */
[----:B------:R-:W-:Y:S01]  /*54c0*/  @P0 VIADD R236, R80, 0xffffffc0 ;  /* 0xffffffc050ec0836 */ /* 0x000fe20000000000 */
[----:B------:R-:W-:Y:S03]  /*54d0*/  HMMA.16816.F32 R76, R84, R78, RZ ;  /* 0x0000004e544c723c */ /* 0x000fe600000018ff */
[C---:B------:R-:W-:Y:S01]  /*54e0*/  VIADD R229, R236.reuse, 0x800 ;  /* 0x00000800ece57836 */ /* 0x040fe20000000000 */
[----:B------:R-:W-:Y:S01]  /*54f0*/  LDSM.16.M88.4 R192, [R236] ;  /* 0x00000000ecc0783b */ /* 0x000fe20000000200 */
[C---:B------:R-:W-:Y:S01]  /*5500*/  VIADD R228, R236.reuse, 0x1000 ;  /* 0x00001000ece47836 */ /* 0x040fe20000000000 */
[C---:B--2---:R-:W-:Y:S01]  /*5510*/  HMMA.16816.F32 R12, R128.reuse, R120, R12 ;  /* 0x00000078800c723c */ /* 0x044fe2000000180c */
[C---:B------:R-:W-:Y:S01]  /*5520*/  VIADD R227, R236.reuse, 0x1800 ;  /* 0x00001800ece37836 */ /* 0x040fe20000000000 */
[----:B------:R-:W-:Y:S01]  /*5530*/  LDSM.16.M88.4 R176, [R236+0x800] ;  /* 0x00080000ecb0783b */ /* 0x000fe20000000200 */
[C---:B------:R-:W-:Y:S01]  /*5540*/  VIADD R226, R236.reuse, 0x2000 ;  /* 0x00002000ece27836 */ /* 0x040fe20000000000 */
[C---:B------:R-:W-:Y:S01]  /*5550*/  IADD3 R222, R236.reuse, 0x4000, RZ ;  /* 0x00004000ecde7810 */ /* 0x040fe20007ffe0ff */
[C---:B------:R-:W-:Y:S01]  /*5560*/  VIADD R225, R236.reuse, 0x2800 ;  /* 0x00002800ece17836 */ /* 0x040fe20000000000 */
[----:B------:R-:W-:Y:S01]  /*5570*/  HMMA.16816.F32 R8, R128, R122, R8 ;  /* 0x0000007a8008723c */ /* 0x000fe20000001808 */
[----:B------:R-:W2:Y:S01]  /*5580*/  LDSM.16.M88.4 R120, [R233+0x8800] ;  /* 0x00880000e978783b */ /* 0x000ea20000000200 */
[----:B------:R-:W-:-:S02]  /*5590*/  VIADD R224, R236, 0x3000 ;  /* 0x00003000ece07836 */ /* 0x000fc40000000000 */
[C---:B------:R-:W-:Y:S01]  /*55a0*/  VIADD R223, R236.reuse, 0x3800 ;  /* 0x00003800ecdf7836 */ /* 0x040fe20000000000 */
[----:B------:R-:W-:Y:S01]  /*55b0*/  LDSM.16.M88.4 R172, [R236+0x1000] ;  /* 0x00100000ecac783b */ /* 0x000fe20000000200 */
[C---:B------:R-:W-:Y:S01]  /*55c0*/  HMMA.16816.F32 R112, R84.reuse, R108, RZ ;  /* 0x0000006c5470723c */ /* 0x040fe200000018ff */
[C---:B------:R-:W-:Y:S02]  /*55d0*/  VIADD R221, R236.reuse, 0x4800 ;  /* 0x00004800ecdd7836 */ /* 0x040fe40000000000 */
[C---:B------:R-:W-:Y:S02]  /*55e0*/  VIADD R220, R236.reuse, 0x5000 ;  /* 0x00005000ecdc7836 */ /* 0x040fe40000000000 */
[C---:B------:R-:W-:Y:S01]  /*55f0*/  VIADD R219, R236.reuse, 0x5800 ;  /* 0x00005800ecdb7836 */ /* 0x040fe20000000000 */
[----:B------:R-:W-:Y:S01]  /*5600*/  HMMA.16816.F32 R108, R84, R110, RZ ;  /* 0x0000006e546c723c */ /* 0x000fe200000018ff */
[C---:B------:R-:W-:Y:S02]  /*5610*/  VIADD R218, R236.reuse, 0x6000 ;  /* 0x00006000ecda7836 */ /* 0x040fe40000000000 */
[----:B------:R-:W-:-:S02]  /*5620*/  VIADD R217, R236, 0x6800 ;  /* 0x00006800ecd97836 */ /* 0x000fc40000000000 */
[----:B------:R-:W-:Y:S01]  /*5630*/  VIADD R216, R236, 0x7000 ;  /* 0x00007000ecd87836 */ /* 0x000fe20000000000 */
[C---:B------:R-:W-:Y:S06]  /*5640*/  HMMA.16816.F32 R36, R84.reuse, R32, RZ ;  /* 0x000000205424723c */ /* 0x040fec00000018ff */
[C---:B------:R-:W-:Y:S06]  /*5650*/  HMMA.16816.F32 R4, R84.reuse, R156, RZ ;  /* 0x0000009c5404723c */ /* 0x040fec00000018ff */
[C---:B------:R-:W-:Y:S06]  /*5660*/  HMMA.16816.F32 R152, R84.reuse, R148, RZ ;  /* 0x000000945498723c */ /* 0x040fec00000018ff */
[C---:B------:R-:W-:Y:S06]  /*5670*/  HMMA.16816.F32 R32, R84.reuse, R34, RZ ;  /* 0x000000225420723c */ /* 0x040fec00000018ff */
[C---:B------:R-:W-:Y:S06]  /*5680*/  HMMA.16816.F32 R156, R84.reuse, R158, RZ ;  /* 0x0000009e549c723c */ /* 0x040fec00000018ff */
[----:B------:R-:W-:Y:S06]  /*5690*/  HMMA.16816.F32 R148, R84, R150, RZ ;  /* 0x000000965494723c */ /* 0x000fec00000018ff */
[----:B------:R-:W-:Y:S01]  /*56a0*/  HMMA.16816.F32 R24, R128, R82, R24 ;  /* 0x000000528018723c */ /* 0x000fe20000001818 */
[----:B------:R-:W2:Y:S05]  /*56b0*/  LDSM.16.M88.4 R80, [R2] ;  /* 0x000000000250783b */ /* 0x000eaa0000000200 */
[C---:B------:R-:W-:Y:S06]  /*56c0*/  HMMA.16816.F32 R104, R84.reuse, R100, RZ ;  /* 0x000000645468723c */ /* 0x040fec00000018ff */
[C---:B------:R-:W-:Y:S06]  /*56d0*/  HMMA.16816.F32 R144, R84.reuse, R116, RZ ;  /* 0x000000745490723c */ /* 0x040fec00000018ff */
[C---:B------:R-:W-:Y:S06]  /*56e0*/  HMMA.16816.F32 R100, R84.reuse, R102, RZ ;  /* 0x000000665464723c */ /* 0x040fec00000018ff */
[C---:B---3--:R-:W-:Y:S06]  /*56f0*/  HMMA.16816.F32 R96, R84.reuse, R92, RZ ;  /* 0x0000005c5460723c */ /* 0x048fec00000018ff */
[C---:B------:R-:W-:Y:S06]  /*5700*/  HMMA.16816.F32 R116, R84.reuse, R118, RZ ;  /* 0x000000765474723c */ /* 0x040fec00000018ff */
[C---:B------:R-:W-:Y:S06]  /*5710*/  HMMA.16816.F32 R92, R84.reuse, R94, RZ ;  /* 0x0000005e545c723c */ /* 0x040fec00000018ff */
[C---:B------:R-:W-:Y:S06]  /*5720*/  HMMA.16816.F32 R88, R84.reuse, R168, RZ ;  /* 0x000000a85458723c */ /* 0x040fec00000018ff */
[----:B------:R-:W-:Y:S01]  /*5730*/  HMMA.16816.F32 R84, R84, R170, RZ ;  /* 0x000000aa5454723c */ /* 0x000fe200000018ff */
[----:B------:R-:W-:Y:S05]  /*5740*/  LDSM.16.M88.4 R168, [R236+0x1800] ;  /* 0x00180000eca8783b */ /* 0x000fea0000000200 */
[C---:B------:R-:W-:Y:S06]  /*5750*/  HMMA.16816.F32 R136, R128.reuse, R164, R136 ;  /* 0x000000a48088723c */ /* 0x040fec0000001888 */
[----:B------:R-:W-:Y:S01]  /*5760*/  HMMA.16816.F32 R76, R128, R166, R76 ;  /* 0x000000a6804c723c */ /* 0x000fe2000000184c */
[----:B------:R-:W-:-:S05]  /*5770*/  IMAD.U32 R165, RZ, RZ, UR16 ;  /* 0x00000010ffa57e24 */ /* 0x000fca000f8e00ff */
[----:B-1----:R-:W-:Y:S01]  /*5780*/  HMMA.16816.F32 R112, R128, R124, R112 ;  /* 0x0000007c8070723c */ /* 0x002fe20000001870 */
[----:B------:R-:W-:-:S05]  /*5790*/  IMAD R166, R0, 0x2, R236 ;  /* 0x0000000200a67824 */ /* 0x000fca00078e02ec */
[C---:B------:R-:W-:Y:S01]  /*57a0*/  HMMA.16816.F32 R108, R128.reuse, R126, R108 ;  /* 0x0000007e806c723c */ /* 0x040fe2000000186c */
[----:B------:R-:W1:Y:S05]  /*57b0*/  LDSM.16.M88.4 R124, [R236+0x2800] ;  /* 0x00280000ec7c783b */ /* 0x000e6a0000000200 */
[C---:B------:R-:W-:Y:S06]  /*57c0*/  HMMA.16816.F32 R36, R128.reuse, R140, R36 ;  /* 0x0000008c8024723c */ /* 0x040fec0000001824 */
[C---:B------:R-:W-:Y:S01]  /*57d0*/  HMMA.16816.F32 R32, R128.reuse, R142, R32 ;  /* 0x0000008e8020723c */ /* 0x040fe20000001820 */
[----:B------:R-:W-:Y:S05]  /*57e0*/  LDSM.16.M88.4 R140, [R166] ;  /* 0x00000000a68c783b */ /* 0x000fea0000000200 */
[C---:B----4-:R-:W-:Y:S06]  /*57f0*/  HMMA.16816.F32 R4, R128.reuse, R132, R4 ;  /* 0x000000848004723c */ /* 0x050fec0000001804 */
[C---:B------:R-:W-:Y:S01]  /*5800*/  HMMA.16816.F32 R156, R128.reuse, R134, R156 ;  /* 0x00000086809c723c */ /* 0x040fe2000000189c */
[----:B------:R-:W3:Y:S05]  /*5810*/  LDSM.16.M88.4 R132, [R235] ;  /* 0x00000000eb84783b */ /* 0x000eea0000000200 */
[C---:B------:R-:W-:Y:S06]  /*5820*/  HMMA.16816.F32 R152, R128.reuse, R160, R152 ;  /* 0x000000a08098723c */ /* 0x040fec0000001898 */
[C---:B------:R-:W-:Y:S01]  /*5830*/  HMMA.16816.F32 R148, R128.reuse, R162, R148 ;  /* 0x000000a28094723c */ /* 0x040fe20000001894 */
[----:B------:R-:W4:Y:S05]  /*5840*/  LDSM.16.M88.4 R160, [R236+0x2000] ;  /* 0x00200000eca0783b */ /* 0x000f2a0000000200 */
[C---:B--2---:R-:W-:Y:S06]  /*5850*/  HMMA.16816.F32 R104, R128.reuse, R120, R104 ;  /* 0x000000788068723c */ /* 0x044fec0000001868 */
[C---:B------:R-:W-:Y:S01]  /*5860*/  HMMA.16816.F32 R100, R128.reuse, R122, R100 ;  /* 0x0000007a8064723c */ /* 0x040fe20000001864 */
[----:B------:R-:W2:Y:S05]  /*5870*/  LDSM.16.M88.4 R120, [R236+0x3000] ;  /* 0x00300000ec78783b */ /* 0x000eaa0000000200 */
[C---:B------:R-:W-:Y:S06]  /*5880*/  HMMA.16816.F32 R144, R128.reuse, R188, R144 ;  /* 0x000000bc8090723c */ /* 0x040fec0000001890 */
[C---:B------:R-:W-:Y:S06]  /*5890*/  HMMA.16816.F32 R116, R128.reuse, R190, R116 ;  /* 0x000000be8074723c */ /* 0x040fec0000001874 */
[C---:B------:R-:W-:Y:S06]  /*58a0*/  HMMA.16816.F32 R96, R128.reuse, R184, R96 ;  /* 0x000000b88060723c */ /* 0x040fec0000001860 */
[C---:B------:R-:W-:Y:S06]  /*58b0*/  HMMA.16816.F32 R92, R128.reuse, R186, R92 ;  /* 0x000000ba805c723c */ /* 0x040fec000000185c */
[C---:B------:R-:W-:Y:S06]  /*58c0*/  HMMA.16816.F32 R88, R128.reuse, R180, R88 ;  /* 0x000000b48058723c */ /* 0x040fec0000001858 */
[----:B------:R-:W-:Y:S01]  /*58d0*/  HMMA.16816.F32 R84, R128, R182, R84 ;  /* 0x000000b68054723c */ /* 0x000fe20000001854 */
[----:B------:R-:W2:Y:S05]  /*58e0*/  LDSM.16.M88.4 R128, [R166+0x800] ;  /* 0x00080000a680783b */ /* 0x000eaa0000000200 */
[C---:B------:R-:W-:Y:S06]  /*58f0*/  HMMA.16816.F32 R136, R80.reuse, R192, R136 ;  /* 0x000000c05088723c */ /* 0x040fec0000001888 */
[C---:B------:R-:W-:Y:S06]  /*5900*/  HMMA.16816.F32 R76, R80.reuse, R194, R76 ;  /* 0x000000c2504c723c */ /* 0x040fec000000184c */
[C---:B------:R-:W-:Y:S06]  /*5910*/  HMMA.16816.F32 R72, R80.reuse, R176, R72 ;  /* 0x000000b05048723c */ /* 0x040fec0000001848 */
[C---:B-1----:R-:W-:Y:S06]  /*5920*/  HMMA.16816.F32 R36, R80.reuse, R124, R36 ;  /* 0x0000007c5024723c */ /* 0x042fec0000001824 */
[----:B------:R-:W-:Y:S01]  /*5930*/  HMMA.16816.F32 R32, R80, R126, R32 ;  /* 0x0000007e5020723c */ /* 0x000fe20000001820 */
[----:B------:R-:W1:Y:S05]  /*5940*/  LDSM.16.M88.4 R124, [R236+0x4800] ;  /* 0x00480000ec7c783b */ /* 0x000e6a0000000200 */
[----:B---3--:R-:W-:Y:S06]  /*5950*/  HMMA.16816.F32 R136, R132, R140, R136 ;  /* 0x0000008c8488723c */ /* 0x008fec0000001888 */
[C---:B----4-:R-:W-:Y:S06]  /*5960*/  HMMA.16816.F32 R44, R80.reuse, R160, R44 ;  /* 0x000000a0502c723c */ /* 0x050fec000000182c */
[----:B------:R-:W-:Y:S01]  /*5970*/  HMMA.16816.F32 R40, R80, R162, R40 ;  /* 0x000000a25028723c */ /* 0x000fe20000001828 */
[----:B------:R-:W3:Y:S05]  /*5980*/  LDSM.16.M88.4 R160, [R236+0x3800] ;  /* 0x00380000eca0783b */ /* 0x000eea0000000200 */
[----:B------:R-:W-:Y:S01]  /*5990*/  HMMA.16816.F32 R76, R132, R142, R76 ;  /* 0x0000008e844c723c */ /* 0x000fe2000000184c */
[----:B------:R-:W4:Y:S05]  /*59a0*/  LDSM.16.M88.4 R140, [R236+0x4000] ;  /* 0x00400000ec8c783b */ /* 0x000f2a0000000200 */
[C---:B--2---:R-:W-:Y:S01]  /*59b0*/  HMMA.16816.F32 R28, R80.reuse, R120, R28 ;  /* 0x00000078501c723c */ /* 0x044fe2000000181c */
[----:B------:R-:W-:Y:S01]  /*59c0*/  FMUL.FTZ R138, R138, UR23 ;  /* 0x000000178a8a7c20 */ /* 0x000fe20008410000 */
[----:B------:R-:W-:Y:S01]  /*59d0*/  FMUL.FTZ R139, R139, UR23 ;  /* 0x000000178b8b7c20 */ /* 0x000fe20008410000 */
[----:B------:R-:W-:Y:S01]  /*59e0*/  FMUL.FTZ R0, R136, UR23 ;  /* 0x0000001788007c20 */ /* 0x000fe20008410000 */
[----:B------:R-:W-:Y:S01]  /*59f0*/  FMUL.FTZ R2, R137, UR23 ;  /* 0x0000001789027c20 */ /* 0x000fe20008410000 */
[----:B------:R-:W-:Y:S01]  /*5a00*/  MUFU.TANH R164, R138 ;  /* 0x0000008a00a47308 */ /* 0x000fe20000002400 */
[----:B------:R-:W-:Y:S01]  /*5a10*/  HMMA.16816.F32 R24, R80, R122, R24 ;  /* 0x0000007a5018723c */ /* 0x000fe20000001818 */
[----:B------:R-:W2:Y:S05]  /*5a20*/  LDSM.16.M88.4 R120, [R166+0x1000] ;  /* 0x00100000a678783b */ /* 0x000eaa0000000200 */
[----:B------:R-:W-:Y:S01]  /*5a30*/  HMMA.16816.F32 R72, R132, R128, R72 ;  /* 0x000000808448723c */ /* 0x000fe20000001848 */
[----:B------:R1:W-:Y:S05]  /*5a40*/  MUFU.TANH R167, R139 ;  /* 0x0000008b00a77308 */ /* 0x0003ea0000002400 */
[C---:B------:R-:W-:Y:S01]  /*5a50*/  HMMA.16816.F32 R68, R80.reuse, R178, R68 ;  /* 0x000000b25044723c */ /* 0x040fe20000001844 */
[----:B------:R-:W-:Y:S01]  /*5a60*/  FMUL.FTZ R76, R76, UR23 ;  /* 0x000000174c4c7c20 */ /* 0x000fe20008410000 */
[----:B------:R-:W-:Y:S01]  /*5a70*/  FMUL.FTZ R77, R77, UR23 ;  /* 0x000000174d4d7c20 */ /* 0x000fe20008410000 */
[----:B------:R-:W-:Y:S01]  /*5a80*/  FMUL.FTZ R78, R78, UR23 ;  /* 0x000000174e4e7c20 */ /* 0x000fe20008410000 */
[----:B------:R-:W-:Y:S01]  /*5a90*/  FMUL.FTZ R79, R79, UR23 ;  /* 0x000000174f4f7c20 */ /* 0x000fe20008410000 */
[----:B------:R-:W2:Y:S01]  /*5aa0*/  MUFU.TANH R0, R0 ;  /* 0x0000000000007308 */ /* 0x000ea20000002400 */
[C---:B------:R-:W-:Y:S01]  /*5ab0*/  HMMA.16816.F32 R60, R80.reuse, R172, R60 ;  /* 0x000000ac503c723c */ /* 0x040fe2000000183c */
[----:B-1----:R-:W1:Y:S05]  /*5ac0*/  LDSM.16.M88.4 R136, [R236+0x5000] ;  /* 0x00500000ec88783b */ /* 0x002e6a0000000200 */
[C---:B------:R-:W-:Y:S01]  /*5ad0*/  HMMA.16816.F32 R4, R80.reuse, R124, R4 ;  /* 0x0000007c5004723c */ /* 0x040fe20000001804 */
[----:B------:R-:W-:Y:S05]  /*5ae0*/  MUFU.TANH R2, R2 ;  /* 0x0000000200027308 */ /* 0x000fea0000002400 */
[----:B------:R-:W-:Y:S01]  /*5af0*/  FMUL.FTZ R72, R72, UR23 ;  /* 0x0000001748487c20 */ /* 0x000fe20008410000 */
[----:B------:R-:W-:Y:S01]  /*5b00*/  FMUL.FTZ R73, R73, UR23 ;  /* 0x0000001749497c20 */ /* 0x000fe20008410000 */
[----:B------:R-:W-:Y:S01]  /*5b10*/  FMUL.FTZ R74, R74, UR23 ;  /* 0x000000174a4a7c20 */ /* 0x000fe20008410000 */
[----:B------:R-:W-:Y:S01]  /*5b20*/  FMUL.FTZ R75, R75, UR23 ;  /* 0x000000174b4b7c20 */ /* 0x000fe20008410000 */
[C---:B------:R-:W-:Y:S01]  /*5b30*/  HMMA.16816.F32 R156, R80.reuse, R126, R156 ;  /* 0x0000007e509c723c */ /* 0x040fe2000000189c */
[----:B------:R-:W1:Y:S05]  /*5b40*/  LDSM.16.M88.4 R124, [R236+0x6000] ;  /* 0x00600000ec7c783b */ /* 0x000e6a0000000200 */
[C---:B------:R-:W-:Y:S01]  /*5b50*/  HMMA.16816.F32 R52, R80.reuse, R168, R52 ;  /* 0x000000a85034723c */ /* 0x040fe20000001834 */
[----:B------:R-:W1:Y:S05]  /*5b60*/  MUFU.TANH R168, R76 ;  /* 0x0000004c00a87308 */ /* 0x000e6a0000002400 */
[C---:B---3--:R-:W-:Y:S03]  /*5b70*/  HMMA.16816.F32 R20, R80.reuse, R160, R20 ;  /* 0x000000a05014723c */ /* 0x048fe60000001814 */
[----:B------:R-:W-:Y:S03]  /*5b80*/  MUFU.TANH R169, R77 ;  /* 0x0000004d00a97308 */ /* 0x000fe60000002400 */
[C---:B----4-:R-:W-:Y:S05]  /*5b90*/  HMMA.16816.F32 R12, R80.reuse, R140, R12 ;  /* 0x0000008c500c723c */ /* 0x050fea000000180c */
[----:B------:R-:W3:Y:S01]  /*5ba0*/  MUFU.TANH R160, R78 ;  /* 0x0000004e00a07308 */ /* 0x000ee20000002400 */
[----:B------:R-:W-:Y:S06]  /*5bb0*/  HMMA.16816.F32 R8, R80, R142, R8 ;  /* 0x0000008e5008723c */ /* 0x000fec0000001808 */
[----:B------:R-:W-:Y:S01]  /*5bc0*/  HMMA.16816.F32 R68, R132, R130, R68 ;  /* 0x000000828444723c */ /* 0x000fe20000001844 */
[----:B------:R4:W3:Y:S01]  /*5bd0*/  MUFU.TANH R140, R79 ;  /* 0x0000004f008c7308 */ /* 0x0008e20000002400 */
[----:B------:R-:W3:Y:S04]  /*5be0*/  LDSM.16.M88.4 R128, [R166+0x1800] ;  /* 0x00180000a680783b */ /* 0x000ee80000000200 */
[----:B------:R-:W-:Y:S03]  /*5bf0*/  HMMA.16816.F32 R56, R80, R174, R56 ;  /* 0x000000ae5038723c */ /* 0x000fe60000001838 */
[----:B------:R-:W3:Y:S03]  /*5c00*/  MUFU.TANH R141, R72 ;  /* 0x00000048008d7308 */ /* 0x000ee60000002400 */
[----:B--2---:R-:W-:Y:S05]  /*5c10*/  HMMA.16816.F32 R60, R132, R120, R60 ;  /* 0x00000078843c723c */ /* 0x004fea000000183c */
[----:B------:R-:W-:Y:S01]  /*5c20*/  MUFU.TANH R142, R73 ;  /* 0x00000049008e7308 */ /* 0x000fe20000002400 */
[----:B----4-:R-:W2:Y:S01]  /*5c30*/  LDSM.16.M88.4 R76, [R236+0x5800] ;  /* 0x00580000ec4c783b */ /* 0x010ea20000000200 */
[C---:B-1----:R-:W-:Y:S05]  /*5c40*/  HMMA.16816.F32 R152, R80.reuse, R136, R152 ;  /* 0x000000885098723c */ /* 0x042fea0000001898 */
[----:B------:R-:W-:Y:S01]  /*5c50*/  FMUL.FTZ R68, R68, UR23 ;  /* 0x0000001744447c20 */ /* 0x000fe20008410000 */
[----:B------:R-:W1:Y:S01]  /*5c60*/  MUFU.TANH R143, R74 ;  /* 0x0000004a008f7308 */ /* 0x000e620000002400 */
[----:B------:R-:W-:Y:S01]  /*5c70*/  FMUL.FTZ R69, R69, UR23 ;  /* 0x0000001745457c20 */ /* 0x000fe20008410000 */
[----:B------:R-:W-:Y:S01]  /*5c80*/  FMUL.FTZ R70, R70, UR23 ;  /* 0x0000001746467c20 */ /* 0x000fe20008410000 */
[----:B------:R-:W-:Y:S01]  /*5c90*/  FMUL.FTZ R71, R71, UR23 ;  /* 0x0000001747477c20 */ /* 0x000fe20008410000 */
[----:B------:R-:W-:Y:S04]  /*5ca0*/  HMMA.16816.F32 R48, R80, R170, R48 ;  /* 0x000000aa5030723c */ /* 0x000fe80000001830 */
[----:B------:R4:W1:Y:S02]  /*5cb0*/  MUFU.TANH R161, R75 ;  /* 0x0000004b00a17308 */ /* 0x0008640000002400 */
[----:B------:R-:W-:Y:S01]  /*5cc0*/  HMMA.16816.F32 R56, R132, R122, R56 ;  /* 0x0000007a8438723c */ /* 0x000fe20000001838 */
[----:B------:R-:W-:Y:S01]  /*5cd0*/  FMUL.FTZ R60, R60, UR23 ;  /* 0x000000173c3c7c20 */ /* 0x000fe20008410000 */
[----:B------:R-:W-:Y:S01]  /*5ce0*/  FMUL.FTZ R61, R61, UR23 ;  /* 0x000000173d3d7c20 */ /* 0x000fe20008410000 */
[----:B------:R-:W-:Y:S01]  /*5cf0*/  FMUL.FTZ R62, R62, UR23 ;  /* 0x000000173e3e7c20 */ /* 0x000fe20008410000 */
[----:B------:R-:W-:-:S02]  /*5d00*/  FMUL.FTZ R63, R63, UR23 ;  /* 0x000000173f3f7c20 */ /* 0x000fc40008410000 */
[----:B------:R-:W1:Y:S01]  /*5d10*/  MUFU.TANH R120, R68 ;  /* 0x0000004400787308 */ /* 0x000e620000002400 */
[----:B------:R-:W-:Y:S06]  /*5d20*/  HMMA.16816.F32 R112, R80, R124, R112 ;  /* 0x0000007c5070723c */ /* 0x000fec0000001870 */
[C---:B---3--:R-:W-:Y:S01]  /*5d30*/  HMMA.16816.F32 R52, R132.reuse, R128, R52 ;  /* 0x000000808434723c */ /* 0x048fe20000001834 */
[----:B------:R-:W-:Y:S01]  /*5d40*/  MUFU.TANH R121, R69 ;  /* 0x0000004500797308 */ /* 0x000fe20000002400 */
[----:B----4-:R-:W3:Y:S04]  /*5d50*/  LDSM.16.M88.4 R72, [R236+0x6800] ;  /* 0x00680000ec48783b */ /* 0x010ee80000000200 */
[----:B------:R-:W-:Y:S03]  /*5d60*/  HMMA.16816.F32 R48, R132, R130, R48 ;  /* 0x000000828430723c */ /* 0x000fe60000001830 */
[----:B------:R-:W4:Y:S02]  /*5d70*/  MUFU.TANH R136, R70 ;  /* 0x0000004600887308 */ /* 0x000f240000002400 */
[----:B------:R-:W-:Y:S01]  /*5d80*/  FMUL.FTZ R56, R56, UR23 ;  /* 0x0000001738387c20 */ /* 0x000fe20008410000 */
[----:B--2---:R-:W-:Y:S01]  /*5d90*/  HMMA.16816.F32 R144, R80, R76, R144 ;  /* 0x0000004c5090723c */ /* 0x004fe20000001890 */
[----:B------:R-:W-:Y:S01]  /*5da0*/  FMUL.FTZ R57, R57, UR23 ;  /* 0x0000001739397c20 */ /* 0x000fe20008410000 */
[----:B------:R-:W-:Y:S01]  /*5db0*/  FMUL.FTZ R58, R58, UR23 ;  /* 0x000000173a3a7c20 */ /* 0x000fe20008410000 */
[----:B------:R-:W-:-:S02]  /*5dc0*/  FMUL.FTZ R59, R59, UR23 ;  /* 0x000000173b3b7c20 */ /* 0x000fc40008410000 */
[----:B------:R2:W4:Y:S01]  /*5dd0*/  MUFU.TANH R137, R71 ;  /* 0x0000004700897308 */ /* 0x0005220000002400 */
[C---:B------:R-:W-:Y:S01]  /*5de0*/  HMMA.16816.F32 R116, R80.reuse, R78, R116 ;  /* 0x0000004e5074723c */ /* 0x040fe20000001874 */
[----:B------:R-:W1:Y:S05]  /*5df0*/  LDSM.16.M88.4 R76, [R236+0x7800] ;  /* 0x00780000ec4c783b */ /* 0x000e6a0000000200 */
[C---:B------:R-:W-:Y:S01]  /*5e00*/  HMMA.16816.F32 R108, R80.reuse, R126, R108 ;  /* 0x0000007e506c723c */ /* 0x040fe2000000186c */
[----:B------:R-:W4:Y:S01]  /*5e10*/  MUFU.TANH R122, R60 ;  /* 0x0000003c007a7308 */ /* 0x000f220000002400 */
[----:B------:R-:W-:Y:S01]  /*5e20*/  FMUL.FTZ R52, R52, UR23 ;  /* 0x0000001734347c20 */ /* 0x000fe20008410000 */
[----:B------:R-:W-:Y:S01]  /*5e30*/  FMUL.FTZ R53, R53, UR23 ;  /* 0x0000001735357c20 */ /* 0x000fe20008410000 */
[----:B------:R-:W-:Y:S01]  /*5e40*/  FMUL.FTZ R54, R54, UR23 ;  /* 0x0000001736367c20 */ /* 0x000fe20008410000 */
[----:B------:R-:W-:Y:S01]  /*5e50*/  FMUL.FTZ R55, R55, UR23 ;  /* 0x0000001737377c20 */ /* 0x000fe20008410000 */
[----:B------:R-:W-:Y:S01]  /*5e60*/  FMUL.FTZ R48, R48, UR23 ;  /* 0x0000001730307c20 */ /* 0x000fe20008410000 */
[----:B------:R-:W-:Y:S01]  /*5e70*/  FMUL.FTZ R49, R49, UR23 ;  /* 0x0000001731317c20 */ /* 0x000fe20008410000 */
[----:B------:R-:W-:Y:S01]  /*5e80*/  FMUL.FTZ R50, R50, UR23 ;  /* 0x0000001732327c20 */ /* 0x000fe20008410000 */
[----:B------:R-:W-:Y:S01]  /*5e90*/  MUFU.TANH R123, R61 ;  /* 0x0000003d007b7308 */ /* 0x000fe20000002400 */
[----:B--2---:R-:W2:Y:S01]  /*5ea0*/  LDSM.16.M88.4 R68, [R236+0x7000] ;  /* 0x00700000ec44783b */ /* 0x004ea20000000200 */
[----:B------:R-:W-:Y:S01]  /*5eb0*/  FMUL.FTZ R51, R51, UR23 ;  /* 0x0000001733337c20 */ /* 0x000fe20008410000 */
[C---:B------:R-:W-:Y:S05]  /*5ec0*/  HMMA.16816.F32 R16, R80.reuse, R162, R16 ;  /* 0x000000a25010723c */ /* 0x040fea0000001810 */
[----:B------:R-:W4:Y:S01]  /*5ed0*/  MUFU.TANH R124, R62 ;  /* 0x0000003e007c7308 */ /* 0x000f220000002400 */
[C---:B---3--:R-:W-:Y:S06]  /*5ee0*/  HMMA.16816.F32 R104, R80.reuse, R72, R104 ;  /* 0x000000485068723c */ /* 0x048fec0000001868 */
[C---:B------:R-:W-:Y:S01]  /*5ef0*/  HMMA.16816.F32 R100, R80.reuse, R74, R100 ;  /* 0x0000004a5064723c */ /* 0x040fe20000001864 */
[----:B------:R3:W4:Y:S01]  /*5f00*/  MUFU.TANH R125, R63 ;  /* 0x0000003f007d7308 */ /* 0x0007220000002400 */
[----:B------:R-:W4:Y:S04]  /*5f10*/  LDSM.16.M88.4 R72, [R166+0x2800] ;  /* 0x00280000a648783b */ /* 0x000f280000000200 */
[C---:B------:R-:W-:Y:S03]  /*5f20*/  HMMA.16816.F32 R148, R80.reuse, R138, R148 ;  /* 0x0000008a5094723c */ /* 0x040fe60000001894 */
[----:B------:R-:W4:Y:S03]  /*5f30*/  MUFU.TANH R126, R56 ;  /* 0x00000038007e7308 */ /* 0x000f260000002400 */
[C---:B-1----:R-:W-:Y:S05]  /*5f40*/  HMMA.16816.F32 R84, R80.reuse, R78, R84 ;  /* 0x0000004e5054723c */ /* 0x042fea0000001854 */
[----:B------:R-:W-:Y:S01]  /*5f50*/  MUFU.TANH R127, R57 ;  /* 0x00000039007f7308 */ /* 0x000fe20000002400 */
[----:B---3--:R-:W1:Y:S01]  /*5f60*/  LDSM.16.M88.4 R60, [R166+0x2000] ;  /* 0x00200000a63c783b */ /* 0x008e620000000200 */
[C---:B------:R-:W-:Y:S06]  /*5f70*/  HMMA.16816.F32 R88, R80.reuse, R76, R88 ;  /* 0x0000004c5058723c */ /* 0x040fec0000001858 */
[----:B------:R-:W3:Y:S01]  /*5f80*/  MUFU.TANH R128, R58 ;  /* 0x0000003a00807308 */ /* 0x000ee20000002400 */
[C---:B--2---:R-:W-:Y:S06]  /*5f90*/  HMMA.16816.F32 R96, R80.reuse, R68, R96 ;  /* 0x000000445060723c */ /* 0x044fec0000001860 */
[----:B------:R-:W-:Y:S01]  /*5fa0*/  HMMA.16816.F32 R92, R80, R70, R92 ;  /* 0x00000046505c723c */ /* 0x000fe2000000185c */
[----:B------:R2:W3:Y:S01]  /*5fb0*/  MUFU.TANH R129, R59 ;  /* 0x0000003b00817308 */ /* 0x0004e20000002400 */
[----:B------:R-:W3:Y:S07]  /*5fc0*/  LDSM.16.M88.4 R68, [R166+0x3800] ;  /* 0x00380000a644783b */ /* 0x000eee0000000200 */
[----:B------:R-:W-:Y:S01]  /*5fd0*/  MUFU.TANH R79, R48 ;  /* 0x00000030004f7308 */ /* 0x000fe20000002400 */
[C---:B----4-:R-:W-:Y:S06]  /*5fe0*/  HMMA.16816.F32 R36, R132.reuse, R72, R36 ;  /* 0x000000488424723c */ /* 0x050fec0000001824 */
[C---:B------:R-:W-:Y:S01]  /*5ff0*/  HMMA.16816.F32 R32, R132.reuse, R74, R32 ;  /* 0x0000004a8420723c */ /* 0x040fe20000001820 */
[----:B------:R-:W-:Y:S01]  /*6000*/  MUFU.TANH R72, R49 ;  /* 0x0000003100487308 */ /* 0x000fe20000002400 */
[----:B--2---:R-:W2:Y:S07]  /*6010*/  LDSM.16.M88.4 R56, [R166+0x3000] ;  /* 0x00300000a638783b */ /* 0x004eae0000000200 */
[----:B------:R-:W-:Y:S01]  /*6020*/  MUFU.TANH R73, R50 ;  /* 0x0000003200497308 */ /* 0x000fe20000002400 */
[C---:B-1----:R-:W-:Y:S06]  /*6030*/  HMMA.16816.F32 R44, R132.reuse, R60, R44 ;  /* 0x0000003c842c723c */ /* 0x042fec000000182c */
[----:B------:R-:W-:Y:S01]  /*6040*/  HMMA.16816.F32 R40, R132, R62, R40 ;  /* 0x0000003e8428723c */ /* 0x000fe20000001828 */
[----:B------:R-:W1:Y:S01]  /*6050*/  LDSM.16.M88.4 R60, [R166+0x4800] ;  /* 0x00480000a63c783b */ /* 0x000e620000000200 */
[----:B------:R4:W-:Y:S01]  /*6060*/  MUFU.TANH R74, R51 ;  /* 0x00000033004a7308 */ /* 0x0009e20000002400 */
[----:B------:R-:W-:Y:S01]  /*6070*/  FMUL.FTZ R36, R36, UR23 ;  /* 0x0000001724247c20 */ /* 0x000fe20008410000 */
[----:B------:R-:W-:Y:S01]  /*6080*/  FMUL.FTZ R37, R37, UR23 ;  /* 0x0000001725257c20 */ /* 0x000fe20008410000 */
[----:B------:R-:W-:Y:S01]  /*6090*/  FMUL.FTZ R39, R39, UR23 ;  /* 0x0000001727277c20 */ /* 0x000fe20008410000 */
[----:B------:R-:W-:-:S02]  /*60a0*/  FMUL.FTZ R38, R38, UR23 ;  /* 0x0000001726267c20 */ /* 0x000fc40008410000 */
[----:B------:R-:W-:Y:S01]  /*60b0*/  FMUL.FTZ R32, R32, UR23 ;  /* 0x0000001720207c20 */ /* 0x000fe20008410000 */
[----:B------:R-:W-:Y:S01]  /*60c0*/  FMUL.FTZ R35, R35, UR23 ;  /* 0x0000001723237c20 */ /* 0x000fe20008410000 */
[----:B------:R-:W1:Y:S01]  /*60d0*/  MUFU.TANH R130, R52 ;  /* 0x0000003400827308 */ /* 0x000e620000002400 */
[----:B---3--:R-:W-:Y:S01]  /*60e0*/  HMMA.16816.F32 R20, R132, R68, R20 ;  /* 0x000000448414723c */ /* 0x008fe20000001814 */
[----:B------:R-:W-:Y:S01]  /*60f0*/  FMUL.FTZ R34, R34, UR23 ;  /* 0x0000001722227c20 */ /* 0x000fe20008410000 */
[----:B------:R-:W-:-:S04]  /*6100*/  FMUL.FTZ R33, R33, UR23 ;  /* 0x0000001721217c20 */ /* 0x000fc80008410000 */
[C---:B------:R-:W-:Y:S01]  /*6110*/  HMMA.16816.F32 R16, R132.reuse, R70, R16 ;  /* 0x000000468410723c */ /* 0x040fe20000001810 */
[----:B------:R-:W-:Y:S01]  /*6120*/  MUFU.TANH R76, R53 ;  /* 0x00000035004c7308 */ /* 0x000fe20000002400 */
[----:B----4-:R-:W3:Y:S01]  /*6130*/  LDSM.16.M88.4 R48, [R166+0x5000] ;  /* 0x00500000a630783b */ /* 0x010ee20000000200 */
[----:B------:R-:W-:Y:S01]  /*6140*/  FMUL.FTZ R44, R44, UR23 ;  /* 0x000000172c2c7c20 */ /* 0x000fe20008410000 */
[----:B------:R-:W-:Y:S01]  /*6150*/  FMUL.FTZ R45, R45, UR23 ;  /* 0x000000172d2d7c20 */ /* 0x000fe20008410000 */
[----:B------:R-:W-:Y:S01]  /*6160*/  FMUL.FTZ R46, R46, UR23 ;  /* 0x000000172e2e7c20 */ /* 0x000fe20008410000 */
[----:B------:R-:W-:Y:S01]  /*6170*/  FMUL.FTZ R47, R47, UR23 ;  /* 0x000000172f2f7c20 */ /* 0x000fe20008410000 */
[----:B------:R-:W-:Y:S01]  /*6180*/  FMUL.FTZ R40, R40, UR23 ;  /* 0x0000001728287c20 */ /* 0x000fe20008410000 */
[----:B------:R-:W-:Y:S01]  /*6190*/  FMUL.FTZ R41, R41, UR23 ;  /* 0x0000001729297c20 */ /* 0x000fe20008410000 */
[----:B------:R-:W4:Y:S01]  /*61a0*/  MUFU.TANH R77, R54 ;  /* 0x00000036004d7308 */ /* 0x000f220000002400 */
[----:B--2---:R-:W-:Y:S01]  /*61b0*/  HMMA.16816.F32 R28, R132, R56, R28 ;  /* 0x00000038841c723c */ /* 0x004fe2000000181c */
[----:B------:R-:W-:Y:S01]  /*61c0*/  FMUL.FTZ R42, R42, UR23 ;  /* 0x000000172a2a7c20 */ /* 0x000fe20008410000 */
[----:B------:R-:W-:-:S04]  /*61d0*/  FMUL.FTZ R43, R43, UR23 ;  /* 0x000000172b2b7c20 */ /* 0x000fc80008410000 */
[C---:B------:R-:W-:Y:S01]  /*61e0*/  HMMA.16816.F32 R24, R132.reuse, R58, R24 ;  /* 0x0000003a8418723c */ /* 0x040fe20000001818 */
[----:B------:R2:W4:Y:S01]  /*61f0*/  MUFU.TANH R78, R55 ;  /* 0x00000037004e7308 */ /* 0x0005220000002400 */
[----:B------:R-:W4:Y:S01]  /*6200*/  LDSM.16.M88.4 R56, [R166+0x5800] ;  /* 0x00580000a638783b */ /* 0x000f220000000200 */
[----:B------:R-:W-:Y:S01]  /*6210*/  FMUL.FTZ R80, R22, UR23 ;  /* 0x0000001716507c20 */ /* 0x000fe20008410000 */
[----:B------:R-:W-:Y:S02]  /*6220*/  FMUL.FTZ R71, R21, UR23 ;  /* 0x0000001715477c20 */ /* 0x000fe40008410000 */
[C---:B-1----:R-:W-:Y:S03]  /*6230*/  HMMA.16816.F32 R4, R132.reuse, R60, R4 ;  /* 0x0000003c8404723c */ /* 0x042fe60000001804 */
[----:B------:R-:W1:Y:S01]  /*6240*/  MUFU.TANH R75, R44 ;  /* 0x0000002c004b7308 */ /* 0x000e620000002400 */
[----:B------:R-:W-:Y:S01]  /*6250*/  FMUL.FTZ R22, R18, UR23 ;  /* 0x0000001712167c20 */ /* 0x000fe20008410000 */
[----:B------:R-:W-:Y:S01]  /*6260*/  FMUL.FTZ R21, R16, UR23 ;  /* 0x0000001710157c20 */ /* 0x000fe20008410000 */
[----:B------:R-:W-:Y:S05]  /*6270*/  HMMA.16816.F32 R156, R132, R62, R156 ;  /* 0x0000003e849c723c */ /* 0x000fea000000189c */
[----:B------:R-:W-:Y:S01]  /*6280*/  MUFU.TANH R68, R45 ;  /* 0x0000002d00447308 */ /* 0x000fe20000002400 */
[----:B--2---:R-:W2:Y:S01]  /*6290*/  LDSM.16.M88.4 R52, [R166+0x4000] ;  /* 0x00400000a634783b */ /* 0x004ea20000000200 */
[----:B------:R-:W-:Y:S01]  /*62a0*/  FMUL.FTZ R28, R28, UR23 ;  /* 0x000000171c1c7c20 */ /* 0x000fe20008410000 */
[----:B------:R-:W-:Y:S01]  /*62b0*/  FMUL.FTZ R31, R31, UR23 ;  /* 0x000000171f1f7c20 */ /* 0x000fe20008410000 */
[----:B------:R-:W-:-:S04]  /*62c0*/  FMUL.FTZ R29, R29, UR23 ;  /* 0x000000171d1d7c20 */ /* 0x000fc80008410000 */
[----:B------:R-:W1:Y:S01]  /*62d0*/  MUFU.TANH R69, R46 ;  /* 0x0000002e00457308 */ /* 0x000e620000002400 */
[C---:B---3--:R-:W-:Y:S06]  /*62e0*/  HMMA.16816.F32 R152, R132.reuse, R48, R152 ;  /* 0x000000308498723c */ /* 0x048fec0000001898 */
[----:B------:R-:W-:Y:S01]  /*62f0*/  HMMA.16816.F32 R148, R132, R50, R148 ;  /* 0x000000328494723c */ /* 0x000fe20000001894 */
[----:B------:R3:W1:Y:S01]  /*6300*/  MUFU.TANH R70, R47 ;  /* 0x0000002f00467308 */ /* 0x0006620000002400 */
[----:B------:R-:W1:Y:S02]  /*6310*/  LDSM.16.M88.4 R48, [R166+0x7000] ;  /* 0x00700000a630783b */ /* 0x000e640000000200 */
[----:B------:R-:W-:Y:S01]  /*6320*/  FMUL.FTZ R159, R159, UR23 ;  /* 0x000000179f9f7c20 */ /* 0x000fe20008410000 */
[----:B------:R-:W-:Y:S01]  /*6330*/  FMUL.FTZ R156, R156, UR23 ;  /* 0x000000179c9c7c20 */ /* 0x000fe20008410000 */
[----:B------:R-:W-:-:S03]  /*6340*/  FMUL.FTZ R158, R158, UR23 ;  /* 0x000000179e9e7c20 */ /* 0x000fc60008410000 */
[----:B------:R-:W1:Y:S01]  /*6350*/  MUFU.TANH R60, R40 ;  /* 0x00000028003c7308 */ /* 0x000e620000002400 */
[----:B----4-:R-:W-:Y:S01]  /*6360*/  HMMA.16816.F32 R144, R132, R56, R144 ;  /* 0x000000388490723c */ /* 0x010fe20000001890 */
[----:B------:R-:W-:-:S05]  /*6370*/  FMUL.FTZ R157, R157, UR23 ;  /* 0x000000179d9d7c20 */ /* 0x000fca0008410000 */
[C---:B------:R-:W-:Y:S01]  /*6380*/  HMMA.16816.F32 R116, R132.reuse, R58, R116 ;  /* 0x0000003a8474723c */ /* 0x040fe20000001874 */
[----:B------:R-:W-:Y:S01]  /*6390*/  MUFU.TANH R61, R41 ;  /* 0x00000029003d7308 */ /* 0x000fe20000002400 */
[----:B---3--:R-:W3:Y:S01]  /*63a0*/  LDSM.16.M88.4 R44, [R166+0x6000] ;  /* 0x00600000a62c783b */ /* 0x008ee20000000200 */
        /* <DEDUP_REMOVED lines=9> */
[----:B------:R-:W-:Y:S01]  /*6440*/  FMUL.FTZ R154, R154, UR23 ;  /* 0x000000179a9a7c20 */ /* 0x000fe20008410000 */
[----:B------:R-:W-:Y:S01]  /*6450*/  FMUL.FTZ R150, R150, UR23 ;  /* 0x0000001796967c20 */ /* 0x000fe20008410000 */
[----:B------:R-:W-:-:S02]  /*6460*/  FMUL.FTZ R155, R155, UR23 ;  /* 0x000000179b9b7c20 */ /* 0x000fc40008410000 */
[----:B------:R-:W-:Y:S01]  /*6470*/  HMMA.16816.F32 R8, R132, R54, R8 ;  /* 0x000000368408723c */ /* 0x000fe20000001808 */
[----:B------:R2:W4:Y:S01]  /*6480*/  MUFU.TANH R63, R43 ;  /* 0x0000002b003f7308 */ /* 0x0005220000002400 */
[----:B------:R-:W4:Y:S01]  /*6490*/  LDSM.16.M88.4 R52, [R166+0x6800] ;  /* 0x00680000a634783b */ /* 0x000f220000000200 */
[----:B------:R-:W-:Y:S01]  /*64a0*/  FMUL.FTZ R145, R145, UR23 ;  /* 0x0000001791917c20 */ /* 0x000fe20008410000 */
[----:B------:R-:W-:Y:S01]  /*64b0*/  FMUL.FTZ R144, R144, UR23 ;  /* 0x0000001790907c20 */ /* 0x000fe20008410000 */
[----:B------:R-:W-:-:S03]  /*64c0*/  FMUL.FTZ R147, R147, UR23 ;  /* 0x0000001793937c20 */ /* 0x000fc60008410000 */
[----:B------:R-:W-:Y:S01]  /*64d0*/  FMUL.FTZ R116, R116, UR23 ;  /* 0x0000001774747c20 */ /* 0x000fe20008410000 */
[----:B------:R3:W-:Y:S01]  /*64e0*/  MUFU.TANH R56, R36 ;  /* 0x0000002400387308 */ /* 0x0007e20000002400 */
[----:B-1----:R-:W-:Y:S01]  /*64f0*/  HMMA.16816.F32 R92, R132, R50, R92 ;  /* 0x00000032845c723c */ /* 0x002fe2000000185c */
[----:B------:R-:W-:Y:S01]  /*6500*/  FMUL.FTZ R118, R118, UR23 ;  /* 0x0000001776767c20 */ /* 0x000fe20008410000 */
[----:B------:R-:W-:Y:S01]  /*6510*/  FMUL.FTZ R117, R117, UR23 ;  /* 0x0000001775757c20 */ /* 0x000fe20008410000 */
[----:B------:R-:W-:-:S03]  /*6520*/  FMUL.FTZ R119, R119, UR23 ;  /* 0x0000001777777c20 */ /* 0x000fc60008410000 */
[----:B------:R-:W-:Y:S01]  /*6530*/  HMMA.16816.F32 R96, R132, R48, R96 ;  /* 0x000000308460723c */ /* 0x000fe20000001860 */
[----:B------:R1:W-:Y:S01]  /*6540*/  MUFU.TANH R51, R28 ;  /* 0x0000001c00337308 */ /* 0x0003e20000002400 */
[----:B--2---:R-:W2:Y:S01]  /*6550*/  LDSM.16.M88.4 R40, [R166+0x7800] ;  /* 0x00780000a628783b */ /* 0x004ea20000000200 */
[----:B------:R-:W-:Y:S01]  /*6560*/  FMUL.FTZ R20, R12, UR23 ;  /* 0x000000170c147c20 */ /* 0x000fe20008410000 */
[----:B------:R-:W-:-:S04]  /*6570*/  DEPBAR.LE SB0, 0x0 ;  /* 0x000080000000791a */ /* 0x000fc80000000000 */
[----:B------:R-:W-:Y:S01]  /*6580*/  FMUL.FTZ R18, R10, UR23 ;  /* 0x000000170a127c20 */ /* 0x000fe20008410000 */
[----:B------:R-:W-:Y:S01]  /*6590*/  MUFU.TANH R83, R21 ;  /* 0x0000001500537308 */ /* 0x000fe20000002400 */
[----:B---3--:R-:W-:Y:S01]  /*65a0*/  LOP3.LUT R36, R200, 0xffffffe0, RZ, 0xc0, !PT ;  /* 0xffffffe0c8247812 */ /* 0x008fe200078ec0ff */
[----:B------:R-:W-:Y:S01]  /*65b0*/  HMMA.16816.F32 R112, R132, R44, R112 ;  /* 0x0000002c8470723c */ /* 0x000fe20000001870 */
[----:B------:R-:W-:-:S03]  /*65c0*/  FMUL.FTZ R19, R8, UR23 ;  /* 0x0000001708137c20 */ /* 0x000fc60008410000 */
[----:B------:R-:W-:Y:S02]  /*65d0*/  IMAD.IADD R36, R197, 0x1, -R36 ;  /* 0x00000001c5247824 */ /* 0x000fe400078e0a24 */
[----:B------:R3:W-:Y:S01]  /*65e0*/  MUFU.TANH R44, R32 ;  /* 0x00000020002c7308 */ /* 0x0007e20000002400 */
[----:B-1----:R-:W-:Y:S01]  /*65f0*/  FMUL.FTZ R28, R23, UR23 ;  /* 0x00000017171c7c20 */ /* 0x002fe20008410000 */
[----:B------:R-:W-:Y:S01]  /*6600*/  FMUL.FTZ R23, R17, UR23 ;  /* 0x0000001711177c20 */ /* 0x000fe20008410000 */
[C---:B------:R-:W-:Y:S01]  /*6610*/  HMMA.16816.F32 R108, R132.reuse, R46, R108 ;  /* 0x0000002e846c723c */ /* 0x040fe2000000186c */
[----:B------:R-:W-:Y:S01]  /*6620*/  FMUL.FTZ R17, R146, UR23 ;  /* 0x0000001792117c20 */ /* 0x000fe20008410000 */
[----:B------:R-:W-:Y:S01]  /*6630*/  FMUL.FTZ R92, R92, UR23 ;  /* 0x000000175c5c7c20 */ /* 0x000fe20008410000 */
[----:B------:R-:W-:Y:S01]  /*6640*/  FMUL.FTZ R94, R94, UR23 ;  /* 0x000000175e5e7c20 */ /* 0x000fe20008410000 */
[----:B------:R-:W-:Y:S01]  /*6650*/  FMUL.FTZ R96, R96, UR23 ;  /* 0x0000001760607c20 */ /* 0x000fe20008410000 */
[----:B------:R1:W-:Y:S01]  /*6660*/  MUFU.TANH R82, R28 ;  /* 0x0000001c00527308 */ /* 0x0003e20000002400 */
[C---:B----4-:R-:W-:Y:S01]  /*6670*/  HMMA.16816.F32 R104, R132.reuse, R52, R104 ;  /* 0x000000348468723c */ /* 0x050fe20000001868 */
[----:B------:R-:W-:Y:S01]  /*6680*/  FMUL.FTZ R98, R98, UR23 ;  /* 0x0000001762627c20 */ /* 0x000fe20008410000 */
[----:B------:R-:W-:Y:S01]  /*6690*/  FMUL.FTZ R97, R97, UR23 ;  /* 0x0000001761617c20 */ /* 0x000fe20008410000 */
[----:B------:R-:W-:Y:S01]  /*66a0*/  FMUL.FTZ R99, R99, UR23 ;  /* 0x0000001763637c20 */ /* 0x000fe20008410000 */
[----:B------:R-:W-:Y:S01]  /*66b0*/  FMUL.FTZ R93, R93, UR23 ;  /* 0x000000175d5d7c20 */ /* 0x000fe20008410000 */
[----:B------:R-:W-:Y:S01]  /*66c0*/  FMUL.FTZ R95, R95, UR23 ;  /* 0x000000175f5f7c20 */ /* 0x000fe20008410000 */
[C---:B------:R-:W-:Y:S01]  /*66d0*/  HMMA.16816.F32 R100, R132.reuse, R54, R100 ;  /* 0x000000368464723c */ /* 0x040fe20000001864 */
[----:B------:R-:W-:Y:S01]  /*66e0*/  FMUL.FTZ R52, R25, UR23 ;  /* 0x0000001719347c20 */ /* 0x000fe20008410000 */
[----:B---3--:R-:W-:Y:S01]  /*66f0*/  SHF.R.S32.HI R32, RZ, 0x1f, R36 ;  /* 0x0000001fff207819 */ /* 0x008fe20000011424 */
[----:B------:R-:W-:Y:S01]  /*6700*/  FMUL.FTZ R25, R13, UR23 ;  /* 0x000000170d197c20 */ /* 0x000fe20008410000 */
[----:B------:R3:W-:Y:S01]  /*6710*/  MUFU.TANH R10, R31 ;  /* 0x0000001f000a7308 */ /* 0x0007e20000002400 */
[----:B------:R-:W-:Y:S01]  /*6720*/  FMUL.FTZ R53, R151, UR23 ;  /* 0x0000001797357c20 */ /* 0x000fe20008410000 */
[----:B------:R-:W-:Y:S01]  /*6730*/  LEA.HI R32, R32, R36, RZ, 0x2 ;  /* 0x0000002420207211 */ /* 0x000fe200078f10ff */
[----:B------:R-:W-:Y:S01]  /*6740*/  FMUL.FTZ R36, R4, UR23 ;  /* 0x0000001704247c20 */ /* 0x000fe20008410000 */
[----:B------:R-:W-:Y:S01]  /*6750*/  FMUL.FTZ R54, R149, UR23 ;  /* 0x0000001795367c20 */ /* 0x000fe20008410000 */
[----:B------:R-:W-:Y:S01]  /*6760*/  FMUL.FTZ R55, R148, UR23 ;  /* 0x0000001794377c20 */ /* 0x000fe20008410000 */
[----:B------:R-:W-:Y:S01]  /*6770*/  LEA.HI.SX32 R203, R32, R203, 0x1e ;  /* 0x000000cb20cb7211 */ /* 0x000fe200078ff2ff */
[C---:B--2---:R-:W-:Y:S01]  /*6780*/  HMMA.16816.F32 R88, R132.reuse, R40, R88 ;  /* 0x000000288458723c */ /* 0x044fe20000001858 */
[----:B------:R-:W-:Y:S01]  /*6790*/  FMUL.FTZ R32, R30, UR23 ;  /* 0x000000171e207c20 */ /* 0x000fe20008410000 */
[----:B------:R-:W-:Y:S01]  /*67a0*/  FMUL.FTZ R30, R24, UR23 ;  /* 0x00000017181e7c20 */ /* 0x000fe20008410000 */
[----:B------:R-:W-:Y:S01]  /*67b0*/  IADD3 R165, -R165, 0x1, R203 ;  /* 0x00000001a5a57810 */ /* 0x000fe20007ffe1cb */
[----:B-1----:R-:W-:Y:S01]  /*67c0*/  IMAD.MOV.U32 R28, RZ, RZ, 0x8 ;  /* 0x00000008ff1c7424 */ /* 0x002fe200078e00ff */
[----:B------:R-:W-:Y:S01]  /*67d0*/  MUFU.TANH R81, R23 ;  /* 0x0000001700517308 */ /* 0x000fe20000002400 */
[----:B------:R-:W-:Y:S01]  /*67e0*/  HMMA.16816.F32 R84, R132, R42, R84 ;  /* 0x0000002a8454723c */ /* 0x000fe20000001854 */
[----:B------:R-:W-:Y:S01]  /*67f0*/  FMUL.FTZ R40, R5, UR23 ;  /* 0x0000001705287c20 */ /* 0x000fe20008410000 */
[----:B------:R-:W-:Y:S01]  /*6800*/  VIADD R5, R246, UR18 ;  /* 0x00000012f6057c36 */ /* 0x000fe20008000000 */
[----:B------:R-:W-:Y:S01]  /*6810*/  IADD3 R165, R165, UR22, R3 ;  /* 0x00000016a5a57c10 */ /* 0x000fe2000fffe003 */
[----:B------:R-:W-:Y:S01]  /*6820*/  FMUL.FTZ R24, R15, UR23 ;  /* 0x000000170f187c20 */ /* 0x000fe20008410000 */
[----:B------:R-:W-:Y:S01]  /*6830*/  FMUL.FTZ R15, R112, UR23 ;  /* 0x00000017700f7c20 */ /* 0x000fe20008410000 */
[C---:B---3--:R-:W-:Y:S01]  /*6840*/  VIADD R31, R5.reuse, 0x1 ;  /* 0x00000001051f7836 */ /* 0x048fe20000000000 */
[----:B------:R1:W-:Y:S01]  /*6850*/  MUFU.TANH R13, R30 ;  /* 0x0000001e000d7308 */ /* 0x0003e20000002400 */
[----:B------:R-:W-:-:S02]  /*6860*/  VIADD R41, R5, 0x18 ;  /* 0x0000001805297836 */ /* 0x000fc40000000000 */
[----:B------:R-:W-:Y:S01]  /*6870*/  FMUL.FTZ R115, R115, UR23 ;  /* 0x0000001773737c20 */ /* 0x000fe20008410000 */
[C---:B------:R-:W-:Y:S02]  /*6880*/  VIADD R112, R5.reuse, 0x21 ;  /* 0x0000002105707836 */ /* 0x040fe40000000000 */
[----:B------:R-:W-:Y:S01]  /*6890*/  FMUL.FTZ R114, R114, UR23 ;  /* 0x0000001772727c20 */ /* 0x000fe20008410000 */
[C---:B------:R-:W-:Y:S02]  /*68a0*/  VIADD R43, R5.reuse, 0x29 ;  /* 0x00000029052b7836 */ /* 0x040fe40000000000 */
[----:B------:R-:W-:Y:S01]  /*68b0*/  FMUL.FTZ R108, R108, UR23 ;  /* 0x000000176c6c7c20 */ /* 0x000fe20008410000 */
[C---:B------:R-:W-:Y:S01]  /*68c0*/  VIADD R135, R5.reuse, 0x30 ;  /* 0x0000003005877836 */ /* 0x040fe20000000000 */
[----:B------:R2:W-:Y:S01]  /*68d0*/  MUFU.TANH R50, R35 ;  /* 0x0000002300327308 */ /* 0x0005e20000002400 */
[C---:B------:R-:W-:Y:S02]  /*68e0*/  VIADD R45, R5.reuse, 0x39 ;  /* 0x00000039052d7836 */ /* 0x040fe40000000000 */
[----:B------:R-:W-:Y:S01]  /*68f0*/  FMUL.FTZ R110, R110, UR23 ;  /* 0x000000176e6e7c20 */ /* 0x000fe20008410000 */
[----:B------:R-:W-:Y:S01]  /*6900*/  FMUL.FTZ R8, R90, UR23 ;  /* 0x000000175a087c20 */ /* 0x000fe20008410000 */
[----:B------:R-:W-:-:S02]  /*6910*/  VIADD R149, R5, 0x48 ;  /* 0x0000004805957836 */ /* 0x000fc40000000000 */
[----:B------:R-:W-:Y:S01]  /*6920*/  FMUL.FTZ R104, R104, UR23 ;  /* 0x0000001768687c20 */ /* 0x000fe20008410000 */
[C---:B------:R-:W-:Y:S02]  /*6930*/  VIADD R48, R5.reuse, 0x49 ;  /* 0x0000004905307836 */ /* 0x040fe40000000000 */
[----:B------:R-:W-:Y:S01]  /*6940*/  FMUL.FTZ R106, R106, UR23 ;  /* 0x000000176a6a7c20 */ /* 0x000fe20008410000 */
[----:B------:R3:W-:Y:S01]  /*6950*/  MUFU.TANH R12, R32 ;  /* 0x00000020000c7308 */ /* 0x0007e20000002400 */
[----:B-1----:R-:W-:Y:S01]  /*6960*/  I2FP.F32.S32 R30, R5 ;  /* 0x00000005001e7245 */ /* 0x002fe20000201400 */
[----:B------:R-:W-:Y:S01]  /*6970*/  FMUL.FTZ R7, R86, UR23 ;  /* 0x0000001756077c20 */ /* 0x000fe20008410000 */
[----:B------:R-:W-:Y:S02]  /*6980*/  VIADD R178, R5, 0x61 ;  /* 0x0000006105b27836 */ /* 0x000fe40000000000 */
[----:B------:R-:W-:Y:S01]  /*6990*/  FMUL.FTZ R109, R109, UR23 ;  /* 0x000000176d6d7c20 */ /* 0x000fe20008410000 */
[----:B------:R-:W-:-:S02]  /*69a0*/  VIADD R191, R5, 0x79 ;  /* 0x0000007905bf7836 */ /* 0x000fc40000000000 */
[C---:B------:R-:W-:Y:S01]  /*69b0*/  FFMA.FTZ R4, R30.reuse, UR5, R0 ;  /* 0x000000051e047c23 */ /* 0x040fe20008010000 */
[----:B------:R-:W-:Y:S01]  /*69c0*/  FFMA.FTZ R30, R30, UR5, R164 ;  /* 0x000000051e1e7c23 */ /* 0x000fe200080100a4 */
[----:B------:R-:W-:Y:S01]  /*69d0*/  VIADDMNMX R164, R165, R28, UR22, PT ;  /* 0x00000016a5a47e46 */ /* 0x000fe2000b80011c */
[----:B------:R-:W-:Y:S01]  /*69e0*/  VIADD R0, R5, 0x8 ;  /* 0x0000000805007836 */ /* 0x000fe20000000000 */
[----:B------:R-:W-:Y:S01]  /*69f0*/  VIMNMX R165, R165, UR22, PT ;  /* 0x00000016a5a57c48 */ /* 0x000fe2000bfe0100 */
[C---:B------:R-:W-:Y:S01]  /*6a00*/  VIADD R28, R5.reuse, 0x9 ;  /* 0x00000009051c7836 */ /* 0x040fe20000000000 */
[CC--:B------:R-:W-:Y:S01]  /*6a10*/  ISETP.GE.AND P3, PT, R5.reuse, R164.reuse, PT ;  /* 0x000000a40500720c */ /* 0x0c0fe20003f66270 */
[----:B--2---:R-:W-:Y:S01]  /*6a20*/  VIADD R35, R5, 0x11 ;  /* 0x0000001105237836 */ /* 0x004fe20000000000 */
[CC--:B------:R-:W-:Y:S01]  /*6a30*/  ISETP.GE.AND P0, PT, R0.reuse, R165.reuse, PT ;  /* 0x000000a50000720c */ /* 0x0c0fe20003f06270 */
[----:B------:R-:W-:Y:S01]  /*6a40*/  MUFU.TANH R86, R20 ;  /* 0x0000001400567308 */ /* 0x000fe20000002400 */
[-C--:B------:R-:W-:Y:S01]  /*6a50*/  ISETP.GE.AND P5, PT, R0, R164.reuse, PT ;  /* 0x000000a40000720c */ /* 0x080fe20003fa6270 */
[----:B---3--:R-:W-:Y:S01]  /*6a60*/  FMUL.FTZ R32, R6, UR23 ;  /* 0x0000001706207c20 */ /* 0x008fe20008410000 */
[----:B------:R-:W-:Y:S01]  /*6a70*/  ISETP.GE.AND P6, PT, R31, R165, PT ;  /* 0x000000a51f00720c */ /* 0x000fe20003fc6270 */
[----:B------:R-:W-:Y:S01]  /*6a80*/  FMUL.FTZ R6, R87, UR23 ;  /* 0x0000001757067c20 */ /* 0x000fe20008410000 */
[----:B------:R-:W-:Y:S01]  /*6a90*/  ISETP.GE.AND P1, PT, R31, R164, PT ;  /* 0x000000a41f00720c */ /* 0x000fe20003f26270 */
[----:B------:R-:W-:Y:S01]  /*6aa0*/  VIADD R132, R5, 0xb1 ;  /* 0x000000b105847836 */ /* 0x000fe20000000000 */
[----:B------:R-:W-:Y:S01]  /*6ab0*/  I2FP.F32.S32 R0, R0 ;  /* 0x0000000000007245 */ /* 0x000fe20000201400 */
[----:B------:R1:W-:Y:S01]  /*6ac0*/  MUFU.TANH R87, R22 ;  /* 0x0000001600577308 */ /* 0x0003e20000002400 */
[----:B------:R-:W-:Y:S01]  /*6ad0*/  FSEL R21, R30, -INF , !P3 ;  /* 0xff8000001e157808 */ /* 0x000fe20005800000 */
[----:B------:R-:W-:Y:S01]  /*6ae0*/  FMUL.FTZ R105, R105, UR23 ;  /* 0x0000001769697c20 */ /* 0x000fe20008410000 */
[----:B------:R-:W-:Y:S01]  /*6af0*/  I2FP.F32.S32 R31, R31 ;  /* 0x0000001f001f7245 */ /* 0x000fe20000201400 */
[C---:B------:R-:W-:Y:S01]  /*6b00*/  FFMA.FTZ R23, R0.reuse, UR5, R168 ;  /* 0x0000000500177c23 */ /* 0x040fe200080100a8 */
[----:B------:R-:W-:Y:S01]  /*6b10*/  I2FP.F32.S32 R30, R28 ;  /* 0x0000001c001e7245 */ /* 0x000fe20000201400 */
[----:B------:R-:W-:Y:S01]  /*6b20*/  FFMA.FTZ R160, R0, UR5, R160 ;  /* 0x0000000500a07c23 */ /* 0x000fe200080100a0 */
[CC--:B------:R-:W-:Y:S01]  /*6b30*/  ISETP.GE.AND P2, PT, R28.reuse, R165.reuse, PT ;  /* 0x000000a51c00720c */ /* 0x0c0fe20003f46270 */
[C---:B------:R-:W-:Y:S01]  /*6b40*/  FFMA.FTZ R167, R31.reuse, UR5, R167 ;  /* 0x000000051fa77c23 */ /* 0x040fe200080100a7 */
[-C--:B------:R-:W-:Y:S01]  /*6b50*/  ISETP.GE.AND P3, PT, R28, R164.reuse, PT ;  /* 0x000000a41c00720c */ /* 0x080fe20003f66270 */
[----:B------:R-:W-:Y:S01]  /*6b60*/  FFMA.FTZ R28, R31, UR5, R2 ;  /* 0x000000051f1c7c23 */ /* 0x000fe20008010002 */
[C---:B------:R-:W-:Y:S01]  /*6b70*/  FFMA.FTZ R0, R30.reuse, UR5, R169 ;  /* 0x000000051e007c23 */ /* 0x040fe200080100a9 */
[----:B------:R-:W-:Y:S01]  /*6b80*/  FFMA.FTZ R140, R30, UR5, R140 ;  /* 0x000000051e8c7c23 */ /* 0x000fe2000801008c */
[----:B------:R-:W-:Y:S01]  /*6b90*/  VIADD R30, R5, 0x10 ;  /* 0x00000010051e7836 */ /* 0x000fe20000000000 */
[----:B------:R2:W-:Y:S01]  /*6ba0*/  MUFU.TANH R2, R26 ;  /* 0x0000001a00027308 */ /* 0x0005e20000002400 */
[----:B------:R-:W-:Y:S01]  /*6bb0*/  FSEL R28, R28, -INF , !P6 ;  /* 0xff8000001c1c7808 */ /* 0x000fe20007000000 */
[----:B------:R-:W-:Y:S01]  /*6bc0*/  FMUL.FTZ R107, R107, UR23 ;  /* 0x000000176b6b7c20 */ /* 0x000fe20008410000 */
[----:B-1----:R-:W-:Y:S01]  /*6bd0*/  FSEL R22, R167, -INF , !P1 ;  /* 0xff800000a7167808 */ /* 0x002fe20004800000 */
[----:B------:R-:W-:Y:S01]  /*6be0*/  FMUL.FTZ R101, R101, UR23 ;  /* 0x0000001765657c20 */ /* 0x000fe20008410000 */
[-C--:B------:R-:W-:Y:S01]  /*6bf0*/  ISETP.GE.AND P6, PT, R30, R165.reuse, PT ;  /* 0x000000a51e00720c */ /* 0x080fe20003fc6270 */
[----:B------:R-:W-:Y:S01]  /*6c00*/  FMUL.FTZ R100, R100, UR23 ;  /* 0x0000001764647c20 */ /* 0x000fe20008410000 */
[----:B------:R-:W-:Y:S01]  /*6c10*/  ISETP.GE.AND P1, PT, R30, R164, PT ;  /* 0x000000a41e00720c */ /* 0x000fe20003f26270 */
[----:B------:R1:W-:Y:S01]  /*6c20*/  MUFU.TANH R90, R25 ;  /* 0x00000019005a7308 */ /* 0x0003e20000002400 */
[----:B------:R-:W-:Y:S01]  /*6c30*/  FSEL R23, R23, -INF , !P0 ;  /* 0xff80000017177808 */ /* 0x000fe20004000000 */
[----:B------:R-:W-:Y:S01]  /*6c40*/  FMUL.FTZ R103, R103, UR23 ;  /* 0x0000001767677c20 */ /* 0x000fe20008410000 */
[----:B------:R-:W-:Y:S01]  /*6c50*/  FSEL R20, R160, -INF , !P5 ;  /* 0xff800000a0147808 */ /* 0x000fe20006800000 */
[----:B------:R-:W-:Y:S01]  /*6c60*/  FMUL.FTZ R102, R102, UR23 ;  /* 0x0000001766667c20 */ /* 0x000fe20008410000 */
[----:B------:R-:W-:Y:S01]  /*6c70*/  I2FP.F32.S32 R30, R30 ;  /* 0x0000001e001e7245 */ /* 0x000fe20000201400 */
[----:B------:R-:W-:Y:S01]  /*6c80*/  FMUL.FTZ R88, R88, UR23 ;  /* 0x0000001758587c20 */ /* 0x000fe20008410000 */
[C---:B------:R-:W-:Y:S01]  /*6c90*/  ISETP.GE.AND P0, PT, R35.reuse, R165, PT ;  /* 0x000000a52300720c */ /* 0x040fe20003f06270 */
[----:B------:R3:W-:Y:S01]  /*6ca0*/  MUFU.TANH R16, R29 ;  /* 0x0000001d00107308 */ /* 0x0007e20000002400 */
[-C--:B------:R-:W-:Y:S01]  /*6cb0*/  ISETP.GE.AND P5, PT, R35, R164.reuse, PT ;  /* 0x000000a42300720c */ /* 0x080fe20003fa6270 */
[----:B------:R-:W-:Y:S01]  /*6cc0*/  FFMA.FTZ R31, R30, UR5, R141 ;  /* 0x000000051e1f7c23 */ /* 0x000fe2000801008d */
[----:B------:R-:W-:Y:S01]  /*6cd0*/  FSEL R0, R0, -INF , !P2 ;  /* 0xff80000000007808 */ /* 0x000fe20005000000 */
[----:B------:R-:W-:Y:S01]  /*6ce0*/  FMUL.FTZ R89, R89, UR23 ;  /* 0x0000001759597c20 */ /* 0x000fe20008410000 */
[----:B--2---:R-:W-:Y:S01]  /*6cf0*/  FSEL R26, R140, -INF , !P3 ;  /* 0xff8000008c1a7808 */ /* 0x004fe20005800000 */
[----:B------:R-:W-:Y:S01]  /*6d00*/  FMUL.FTZ R85, R85, UR23 ;  /* 0x0000001755557c20 */ /* 0x000fe20008410000 */
[----:B------:R-:W-:Y:S01]  /*6d10*/  I2FP.F32.S32 R35, R35 ;  /* 0x0000002300237245 */ /* 0x000fe20000201400 */
[----:B------:R2:W-:Y:S01]  /*6d20*/  MUFU.TANH R49, R34 ;  /* 0x0000002200317308 */ /* 0x0005e20000002400 */
[C---:B------:R-:W-:Y:S01]  /*6d30*/  ISETP.GE.AND P2, PT, R41.reuse, R165, PT ;  /* 0x000000a52900720c */ /* 0x040fe20003f46270 */
[----:B-1----:R-:W-:Y:S01]  /*6d40*/  FFMA.FTZ R25, R30, UR5, R143 ;  /* 0x000000051e197c23 */ /* 0x002fe2000801008f */
[-C--:B------:R-:W-:Y:S01]  /*6d50*/  ISETP.GE.AND P3, PT, R41, R164.reuse, PT ;  /* 0x000000a42900720c */ /* 0x080fe20003f66270 */
[C---:B------:R-:W-:Y:S01]  /*6d60*/  FFMA.FTZ R30, R35.reuse, UR5, R142 ;  /* 0x00000005231e7c23 */ /* 0x040fe2000801008e */
[----:B------:R-:W-:Y:S01]  /*6d70*/  I2FP.F32.S32 R41, R41 ;  /* 0x0000002900297245 */ /* 0x000fe20000201400 */
[----:B------:R-:W-:Y:S01]  /*6d80*/  FFMA.FTZ R161, R35, UR5, R161 ;  /* 0x0000000523a17c23 */ /* 0x000fe200080100a1 */
[----:B------:R-:W-:Y:S01]  /*6d90*/  FSEL R31, R31, -INF , !P6 ;  /* 0xff8000001f1f7808 */ /* 0x000fe20007000000 */
[----:B------:R1:W-:Y:S01]  /*6da0*/  MUFU.TANH R131, R24 ;  /* 0x0000001800837308 */ /* 0x0003e20000002400 */
[----:B---3--:R-:W-:Y:S01]  /*6db0*/  FMUL.FTZ R29, R14, UR23 ;  /* 0x000000170e1d7c20 */ /* 0x008fe20008410000 */
[C---:B------:R-:W-:Y:S01]  /*6dc0*/  FFMA.FTZ R35, R41.reuse, UR5, R120 ;  /* 0x0000000529237c23 */ /* 0x040fe20008010078 */
[----:B------:R-:W-:Y:S01]  /*6dd0*/  FFMA.FTZ R136, R41, UR5, R136 ;  /* 0x0000000529887c23 */ /* 0x000fe20008010088 */
[----:B------:R-:W-:Y:S01]  /*6de0*/  FMUL.FTZ R14, R113, UR23 ;  /* 0x00000017710e7c20 */ /* 0x000fe20008410000 */
[C---:B------:R-:W-:Y:S01]  /*6df0*/  IADD3 R41, R5.reuse, 0x19, RZ ;  /* 0x0000001905297810 */ /* 0x040fe20007ffe0ff */
[----:B------:R-:W-:Y:S01]  /*6e00*/  VIADD R113, R5, 0x20 ;  /* 0x0000002005717836 */ /* 0x000fe20000000000 */
[----:B------:R-:W-:Y:S01]  /*6e10*/  FSEL R25, R25, -INF , !P1 ;  /* 0xff80000019197808 */ /* 0x000fe20004800000 */
[----:B------:R3:W-:Y:S01]  /*6e20*/  MUFU.TANH R120, R29 ;  /* 0x0000001d00787308 */ /* 0x0007e20000002400 */
[----:B------:R-:W-:Y:S01]  /*6e30*/  ISETP.GE.AND P6, PT, R41, R165, PT ;  /* 0x000000a52900720c */ /* 0x000fe20003fc6270 */
[----:B--2---:R-:W-:Y:S01]  /*6e40*/  FMUL.FTZ R34, R9, UR23 ;  /* 0x0000001709227c20 */ /* 0x004fe20008410000 */
[-C--:B------:R-:W-:Y:S01]  /*6e50*/  ISETP.GE.AND P1, PT, R41, R164.reuse, PT ;  /* 0x000000a42900720c */ /* 0x080fe20003f26270 */
[----:B------:R-:W-:Y:S01]  /*6e60*/  FMUL.FTZ R9, R91, UR23 ;  /* 0x000000175b097c20 */ /* 0x000fe20008410000 */
[----:B------:R-:W-:Y:S01]  /*6e70*/  I2FP.F32.S32 R41, R41 ;  /* 0x0000002900297245 */ /* 0x000fe20000201400 */
[----:B------:R-:W-:Y:S01]  /*6e80*/  FMUL.FTZ R84, R84, UR23 ;  /* 0x0000001754547c20 */ /* 0x000fe20008410000 */
[----:B------:R-:W-:Y:S01]  /*6e90*/  FSEL R30, R30, -INF , !P0 ;  /* 0xff8000001e1e7808 */ /* 0x000fe20004000000 */
[----:B------:R2:W-:Y:S01]  /*6ea0*/  MUFU.TANH R91, R19 ;  /* 0x00000013005b7308 */ /* 0x0005e20000002400 */
[----:B-1----:R-:W-:Y:S01]  /*6eb0*/  FSEL R24, R161, -INF , !P5 ;  /* 0xff800000a1187808 */ /* 0x002fe20006800000 */
[----:B------:R-:W-:Y:S01]  /*6ec0*/  FFMA.FTZ R137, R41, UR5, R137 ;  /* 0x0000000529897c23 */ /* 0x000fe20008010089 */
[----:B------:R-:W-:Y:S01]  /*6ed0*/  ISETP.GE.AND P0, PT, R113, R165, PT ;  /* 0x000000a57100720c */ /* 0x000fe20003f06270 */
[----:B------:R-:W-:Y:S01]  /*6ee0*/  VIADD R161, R5, 0x51 ;  /* 0x0000005105a17836 */ /* 0x000fe20000000000 */
[----:B------:R-:W-:Y:S01]  /*6ef0*/  ISETP.GE.AND P5, PT, R113, R164, PT ;  /* 0x000000a47100720c */ /* 0x000fe20003fa6270 */
[----:B------:R-:W-:Y:S01]  /*6f00*/  VIADD R167, R236, 0x7800 ;  /* 0x00007800eca77836 */ /* 0x000fe20000000000 */
[----:B------:R-:W-:Y:S01]  /*6f10*/  I2FP.F32.S32 R113, R113 ;  /* 0x0000007100717245 */ /* 0x000fe20000201400 */
[----:B------:R1:W-:Y:S01]  /*6f20*/  MUFU.TANH R47, R33 ;  /* 0x00000021002f7308 */ /* 0x0003e20000002400 */
[----:B---3--:R-:W-:Y:S01]  /*6f30*/  FSEL R29, R35, -INF , !P2 ;  /* 0xff800000231d7808 */ /* 0x008fe20005000000 */
[----:B------:R-:W-:Y:S01]  /*6f40*/  FFMA.FTZ R35, R41, UR5, R121 ;  /* 0x0000000529237c23 */ /* 0x000fe20008010079 */
[----:B------:R-:W-:Y:S01]  /*6f50*/  ISETP.GE.AND P2, PT, R112, R165, PT ;  /* 0x000000a57000720c */ /* 0x000fe20003f46270 */
[C---:B------:R-:W-:Y:S01]  /*6f60*/  FFMA.FTZ R41, R113.reuse, UR5, R122 ;  /* 0x0000000571297c23 */ /* 0x040fe2000801007a */
[----:B------:R-:W-:Y:S01]  /*6f70*/  FFMA.FTZ R113, R113, UR5, R124 ;  /* 0x0000000571717c23 */ /* 0x000fe2000801007c */
[----:B------:R-:W-:-:S02]  /*6f80*/  IADD3 R3, R206, R205, RZ ;  /* 0x000000cdce037210 */ /* 0x000fc40007ffe0ff */
[----:B------:R3:W-:Y:S01]  /*6f90*/  MUFU.TANH R122, R18 ;  /* 0x00000012007a7308 */ /* 0x0007e20000002400 */
[----:B--2---:R-:W-:Y:S02]  /*6fa0*/  FSEL R19, R136, -INF , !P3 ;  /* 0xff80000088137808 */ /* 0x004fe40005800000 */
[----:B------:R-:W-:Y:S02]  /*6fb0*/  ISETP.GE.AND P3, PT, R112, R164, PT ;  /* 0x000000a47000720c */ /* 0x000fe40003f66270 */
[----:B------:R-:W-:Y:S02]  /*6fc0*/  I2FP.F32.S32 R112, R112 ;  /* 0x0000007000707245 */ /* 0x000fe40000201400 */
[----:B------:R-:W-:Y:S01]  /*6fd0*/  FSEL R35, R35, -INF , !P6 ;  /* 0xff80000023237808 */ /* 0x000fe20007000000 */
[----:B------:R2:W-:Y:S01]  /*6fe0*/  MUFU.TANH R121, R34 ;  /* 0x0000002200797308 */ /* 0x0005e20000002400 */
[----:B-1----:R-:W-:Y:S01]  /*6ff0*/  FMUL.FTZ R33, R11, UR23 ;  /* 0x000000170b217c20 */ /* 0x002fe20008410000 */
[----:B------:R-:W-:Y:S01]  /*7000*/  FMUL.FTZ R11, R111, UR23 ;  /* 0x000000176f0b7c20 */ /* 0x000fe20008410000 */
[----:B------:R-:W-:-:S02]  /*7010*/  VIADD R111, R5, 0x28 ;  /* 0x00000028056f7836 */ /* 0x000fc40000000000 */
[C---:B------:R-:W-:Y:S01]  /*7020*/  FFMA.FTZ R42, R112.reuse, UR5, R123 ;  /* 0x00000005702a7c23 */ /* 0x040fe2000801007b */
[----:B------:R-:W-:Y:S01]  /*7030*/  FFMA.FTZ R112, R112, UR5, R125 ;  /* 0x0000000570707c23 */ /* 0x000fe2000801007d */
[----:B------:R-:W-:Y:S02]  /*7040*/  FSEL R113, R113, -INF , !P5 ;  /* 0xff80000071717808 */ /* 0x000fe40006800000 */
[----:B------:R-:W-:Y:S01]  /*7050*/  ISETP.GE.AND P6, PT, R111, R165, PT ;  /* 0x000000a56f00720c */ /* 0x000fe20003fc6270 */
[----:B------:R1:W-:Y:S01]  /*7060*/  MUFU.TANH R123, R33 ;  /* 0x00000021007b7308 */ /* 0x0003e20000002400 */
[----:B---3--:R-:W-:Y:S02]  /*7070*/  FSEL R18, R137, -INF , !P1 ;  /* 0xff80000089127808 */ /* 0x008fe40004800000 */
[----:B------:R-:W-:Y:S02]  /*7080*/  ISETP.GE.AND P1, PT, R111, R164, PT ;  /* 0x000000a46f00720c */ /* 0x000fe40003f26270 */
[----:B------:R-:W-:-:S02]  /*7090*/  I2FP.F32.S32 R111, R111 ;  /* 0x0000006f006f7245 */ /* 0x000fc40000201400 */
[-C--:B------:R-:W-:Y:S01]  /*70a0*/  ISETP.GE.AND P5, PT, R43, R164.reuse, PT ;  /* 0x000000a42b00720c */ /* 0x080fe20003fa6270 */
[----:B------:R3:W-:Y:S01]  /*70b0*/  MUFU.TANH R124, R36 ;  /* 0x00000024007c7308 */ /* 0x0007e20000002400 */
[----:B--2---:R-:W-:Y:S02]  /*70c0*/  FSEL R34, R41, -INF , !P0 ;  /* 0xff80000029227808 */ /* 0x004fe40004000000 */
[----:B------:R-:W-:Y:S02]  /*70d0*/  I2FP.F32.S32 R41, R43 ;  /* 0x0000002b00297245 */ /* 0x000fe40000201400 */
[-C--:B------:R-:W-:Y:S01]  /*70e0*/  ISETP.GE.AND P0, PT, R43, R165.reuse, PT ;  /* 0x000000a52b00720c */ /* 0x080fe20003f06270 */
[C---:B------:R-:W-:Y:S01]  /*70f0*/  FFMA.FTZ R43, R111.reuse, UR5, R126 ;  /* 0x000000056f2b7c23 */ /* 0x040fe2000801007e */
[----:B------:R-:W-:Y:S01]  /*7100*/  FSEL R112, R112, -INF , !P3 ;  /* 0xff80000070707808 */ /* 0x000fe20005800000 */
[----:B------:R-:W-:Y:S01]  /*7110*/  FFMA.FTZ R111, R111, UR5, R128 ;  /* 0x000000056f6f7c23 */ /* 0x000fe20008010080 */
[----:B-1----:R-:W-:Y:S01]  /*7120*/  FSEL R33, R42, -INF , !P2 ;  /* 0xff8000002a217808 */ /* 0x002fe20005000000 */
[----:B------:R-:W-:Y:S01]  /*7130*/  FFMA.FTZ R42, R41, UR5, R127 ;  /* 0x00000005292a7c23 */ /* 0x000fe2000801007f */
[----:B------:R-:W-:Y:S01]  /*7140*/  ISETP.GE.AND P2, PT, R135, R165, PT ;  /* 0x000000a58700720c */ /* 0x000fe20003f46270 */
[----:B------:R-:W-:Y:S01]  /*7150*/  FFMA.FTZ R129, R41, UR5, R129 ;  /* 0x0000000529817c23 */ /* 0x000fe20008010081 */
[----:B------:R-:W-:Y:S01]  /*7160*/  ISETP.GE.AND P3, PT, R135, R164, PT ;  /* 0x000000a48700720c */ /* 0x000fe20003f66270 */
[C---:B------:R-:W-:Y:S01]  /*7170*/  VIADD R41, R5.reuse, 0x31 ;  /* 0x0000003105297836 */ /* 0x040fe20000000000 */
[----:B------:R-:W-:Y:S01]  /*7180*/  I2FP.F32.S32 R135, R135 ;  /* 0x0000008700877245 */ /* 0x000fe20000201400 */
[----:B------:R1:W-:Y:S01]  /*7190*/  MUFU.TANH R126, R32 ;  /* 0x00000020007e7308 */ /* 0x0003e20000002400 */
[----:B---3--:R-:W-:Y:S01]  /*71a0*/  VIADD R36, R5, 0x38 ;  /* 0x0000003805247836 */ /* 0x008fe20000000000 */
[----:B------:R-:W-:-:S02]  /*71b0*/  FSEL R43, R43, -INF , !P6 ;  /* 0xff8000002b2b7808 */ /* 0x000fc40007000000 */
[----:B------:R-:W-:Y:S01]  /*71c0*/  FFMA.FTZ R130, R135, UR5, R130 ;  /* 0x0000000587827c23 */ /* 0x000fe20008010082 */
[----:B------:R-:W-:Y:S01]  /*71d0*/  FSEL R111, R111, -INF , !P1 ;  /* 0xff8000006f6f7808 */ /* 0x000fe20004800000 */
[----:B------:R-:W-:Y:S01]  /*71e0*/  FFMA.FTZ R135, R135, UR5, R77 ;  /* 0x0000000587877c23 */ /* 0x000fe2000801004d */
[C---:B------:R-:W-:Y:S01]  /*71f0*/  ISETP.GE.AND P6, PT, R41.reuse, R165, PT ;  /* 0x000000a52900720c */ /* 0x040fe20003fc6270 */
[----:B------:R2:W-:Y:S01]  /*7200*/  MUFU.TANH R77, R40 ;  /* 0x00000028004d7308 */ /* 0x0005e20000002400 */
[----:B------:R-:W-:Y:S02]  /*7210*/  ISETP.GE.AND P1, PT, R41, R164, PT ;  /* 0x000000a42900720c */ /* 0x000fe40003f26270 */
[----:B------:R-:W-:Y:S02]  /*7220*/  FSEL R42, R42, -INF , !P0 ;  /* 0xff8000002a2a7808 */ /* 0x000fe40004000000 */
[----:B------:R-:W-:Y:S02]  /*7230*/  FSEL R202, R129, -INF , !P5 ;  /* 0xff80000081ca7808 */ /* 0x000fe40006800000 */
[----:B------:R-:W-:Y:S01]  /*7240*/  I2FP.F32.S32 R41, R41 ;  /* 0x0000002900297245 */ /* 0x000fe20000201400 */
[----:B------:R3:W-:Y:S01]  /*7250*/  MUFU.TANH R125, R27 ;  /* 0x0000001b007d7308 */ /* 0x0007e20000002400 */
[----:B------:R-:W-:-:S02]  /*7260*/  ISETP.GE.AND P0, PT, R36, R165, PT ;  /* 0x000000a52400720c */ /* 0x000fc40003f06270 */
[----:B------:R-:W-:Y:S01]  /*7270*/  ISETP.GE.AND P5, PT, R36, R164, PT ;  /* 0x000000a42400720c */ /* 0x000fe20003fa6270 */
[C---:B------:R-:W-:Y:S01]  /*7280*/  FFMA.FTZ R46, R41.reuse, UR5, R76 ;  /* 0x00000005292e7c23 */ /* 0x040fe2000801004c */
[----:B------:R-:W-:Y:S01]  /*7290*/  I2FP.F32.S32 R36, R36 ;  /* 0x0000002400247245 */ /* 0x000fe20000201400 */
[----:B------:R-:W-:Y:S01]  /*72a0*/  FFMA.FTZ R78, R41, UR5, R78 ;  /* 0x00000005294e7c23 */ /* 0x000fe2000801004e */
[----:B-1----:R-:W-:Y:S01]  /*72b0*/  I2FP.F32.S32 R32, R45 ;  /* 0x0000002d00207245 */ /* 0x002fe20000201400 */
[----:B------:R-:W1:Y:S01]  /*72c0*/  MUFU.TANH R37, R37 ;  /* 0x0000002500257308 */ /* 0x000e620000002400 */
[----:B--2---:R-:W-:Y:S01]  /*72d0*/  FSEL R40, R130, -INF , !P2 ;  /* 0xff80000082287808 */ /* 0x004fe20005000000 */
[----:B------:R-:W-:Y:S01]  /*72e0*/  FFMA.FTZ R73, R36, UR5, R73 ;  /* 0x0000000524497c23 */ /* 0x000fe20008010049 */
[----:B------:R-:W-:Y:S01]  /*72f0*/  FSEL R135, R135, -INF , !P3 ;  /* 0xff80000087877808 */ /* 0x000fe20005800000 */
[C---:B------:R-:W-:Y:S01]  /*7300*/  FFMA.FTZ R41, R32.reuse, UR5, R72 ;  /* 0x0000000520297c23 */ /* 0x040fe20008010048 */
[CC--:B------:R-:W-:Y:S01]  /*7310*/  ISETP.GE.AND P2, PT, R45.reuse, R165.reuse, PT ;  /* 0x000000a52d00720c */ /* 0x0c0fe20003f46270 */
[----:B------:R-:W-:Y:S01]  /*7320*/  FFMA.FTZ R74, R32, UR5, R74 ;  /* 0x00000005204a7c23 */ /* 0x000fe2000801004a */
[----:B------:R-:W-:Y:S01]  /*7330*/  ISETP.GE.AND P3, PT, R45, R164, PT ;  /* 0x000000a42d00720c */ /* 0x000fe20003f66270 */
[----:B------:R-:W-:Y:S01]  /*7340*/  FFMA.FTZ R45, R36, UR5, R79 ;  /* 0x00000005242d7c23 */ /* 0x000fe2000801004f */
[C---:B---3--:R-:W-:Y:S01]  /*7350*/  VIADD R27, R5.reuse, 0x40 ;  /* 0x00000040051b7836 */ /* 0x048fe20000000000 */
[C---:B------:R-:W-:Y:S01]  /*7360*/  IADD3 R36, R5.reuse, 0x41, RZ ;  /* 0x0000004105247810 */ /* 0x040fe20007ffe0ff */
[----:B------:R-:W2:Y:S01]  /*7370*/  MUFU.TANH R39, R39 ;  /* 0x0000002700277308 */ /* 0x000ea20000002400 */
[----:B------:R-:W-:Y:S01]  /*7380*/  FSEL R46, R46, -INF , !P6 ;  /* 0xff8000002e2e7808 */ /* 0x000fe20007000000 */
[C---:B------:R-:W-:Y:S01]  /*7390*/  VIADD R79, R5.reuse, 0xc0 ;  /* 0x000000c0054f7836 */ /* 0x040fe20000000000 */
[----:B------:R-:W-:Y:S01]  /*73a0*/  FSEL R136, R78, -INF , !P1 ;  /* 0xff8000004e887808 */ /* 0x000fe20004800000 */
[----:B------:R-:W-:Y:S01]  /*73b0*/  VIADD R78, R5, 0xc1 ;  /* 0x000000c1054e7836 */ /* 0x000fe20000000000 */
[----:B------:R-:W-:-:S02]  /*73c0*/  ISETP.GE.AND P6, PT, R27, R165, PT ;  /* 0x000000a51b00720c */ /* 0x000fc40003fc6270 */
[-C--:B------:R-:W-:Y:S01]  /*73d0*/  ISETP.GE.AND P1, PT, R27, R164.reuse, PT ;  /* 0x000000a41b00720c */ /* 0x080fe20003f26270 */
[----:B------:R-:W3:Y:S01]  /*73e0*/  MUFU.TANH R38, R38 ;  /* 0x0000002600267308 */ /* 0x000ee20000002400 */
[----:B------:R-:W-:Y:S02]  /*73f0*/  FSEL R45, R45, -INF , !P0 ;  /* 0xff8000002d2d7808 */ /* 0x000fe40004000000 */
[----:B------:R-:W-:Y:S02]  /*7400*/  FSEL R138, R73, -INF , !P5 ;  /* 0xff800000498a7808 */ /* 0x000fe40006800000 */
[----:B------:R-:W-:Y:S02]  /*7410*/  I2FP.F32.S32 R27, R27 ;  /* 0x0000001b001b7245 */ /* 0x000fe40000201400 */
[CC--:B------:R-:W-:Y:S01]  /*7420*/  ISETP.GE.AND P0, PT, R36.reuse, R165.reuse, PT ;  /* 0x000000a52400720c */ /* 0x0c0fe20003f06270 */
[----:B------:R-:W4:Y:S01]  /*7430*/  MUFU.TANH R52, R52 ;  /* 0x0000003400347308 */ /* 0x000f220000002400 */
[----:B------:R-:W-:Y:S01]  /*7440*/  ISETP.GE.AND P5, PT, R36, R164, PT ;  /* 0x000000a42400720c */ /* 0x000fe20003fa6270 */
[----:B------:R-:W-:Y:S01]  /*7450*/  FFMA.FTZ R32, R27, UR5, R75 ;  /* 0x000000051b207c23 */ /* 0x000fe2000801004b */
[----:B------:R-:W-:Y:S01]  /*7460*/  FSEL R41, R41, -INF , !P2 ;  /* 0xff80000029297808 */ /* 0x000fe20005000000 */
[----:B------:R-:W-:Y:S01]  /*7470*/  FFMA.FTZ R69, R27, UR5, R69 ;  /* 0x000000051b457c23 */ /* 0x000fe20008010045 */
[----:B------:R-:W-:Y:S01]  /*7480*/  FSEL R140, R74, -INF , !P3 ;  /* 0xff8000004a8c7808 */ /* 0x000fe20005800000 */
[----:B------:R-:W-:Y:S01]  /*7490*/  VIADD R75, R5, 0xd0 ;  /* 0x000000d0054b7836 */ /* 0x000fe20000000000 */
[----:B------:R-:W-:Y:S01]  /*74a0*/  I2FP.F32.S32 R36, R36 ;  /* 0x0000002400247245 */ /* 0x000fe20000201400 */
[----:B------:R-:W4:Y:S01]  /*74b0*/  MUFU.TANH R58, R58 ;  /* 0x0000003a003a7308 */ /* 0x000f220000002400 */
[----:B------:R-:W-:-:S02]  /*74c0*/  ISETP.GE.AND P2, PT, R149, R165, PT ;  /* 0x000000a59500720c */ /* 0x000fc40003f46270 */
[----:B------:R-:W-:Y:S01]  /*74d0*/  ISETP.GE.AND P3, PT, R149, R164, PT ;  /* 0x000000a49500720c */ /* 0x000fe20003f66270 */
[C---:B------:R-:W-:Y:S01]  /*74e0*/  FFMA.FTZ R27, R36.reuse, UR5, R68 ;  /* 0x00000005241b7c23 */ /* 0x040fe20008010044 */
[----:B------:R-:W-:Y:S01]  /*74f0*/  I2FP.F32.S32 R149, R149 ;  /* 0x0000009500957245 */ /* 0x000fe20000201400 */
[----:B------:R-:W-:Y:S01]  /*7500*/  FFMA.FTZ R70, R36, UR5, R70 ;  /* 0x0000000524467c23 */ /* 0x000fe20008010046 */
[----:B------:R-:W-:Y:S01]  /*7510*/  FSEL R146, R69, -INF , !P1 ;  /* 0xff80000045927808 */ /* 0x000fe20004800000 */
[----:B------:R4:W-:Y:S01]  /*7520*/  MUFU.TANH R68, R159 ;  /* 0x0000009f00447308 */ /* 0x0009e20000002400 */
[----:B------:R-:W-:Y:S01]  /*7530*/  I2FP.F32.S32 R69, R48 ;  /* 0x0000003000457245 */ /* 0x000fe20000201400 */
[C---:B------:R-:W-:Y:S01]  /*7540*/  FFMA.FTZ R36, R149.reuse, UR5, R60 ;  /* 0x0000000595247c23 */ /* 0x040fe2000801003c */
[----:B------:R-:W-:Y:S01]  /*7550*/  FFMA.FTZ R149, R149, UR5, R62 ;  /* 0x0000000595957c23 */ /* 0x000fe2000801003e */
[----:B------:R-:W-:Y:S01]  /*7560*/  VIADD R62, R5, 0x50 ;  /* 0x00000050053e7836 */ /* 0x000fe20000000000 */
[----:B------:R-:W-:Y:S01]  /*7570*/  FSEL R27, R27, -INF , !P0 ;  /* 0xff8000001b1b7808 */ /* 0x000fe20004000000 */
[----:B------:R-:W-:Y:S01]  /*7580*/  FFMA.FTZ R63, R69, UR5, R63 ;  /* 0x00000005453f7c23 */ /* 0x000fe2000801003f */
[----:B------:R-:W-:Y:S01]  /*7590*/  FSEL R36, R36, -INF , !P2 ;  /* 0xff80000024247808 */ /* 0x000fe20005000000 */
[----:B------:R-:W4:Y:S01]  /*75a0*/  MUFU.TANH R57, R57 ;  /* 0x0000003900397308 */ /* 0x000f220000002400 */
[----:B------:R-:W-:-:S02]  /*75b0*/  FSEL R149, R149, -INF , !P3 ;  /* 0xff80000095957808 */ /* 0x000fc40005800000 */
[C---:B------:R-:W-:Y:S02]  /*75c0*/  ISETP.GE.AND P2, PT, R161.reuse, R165, PT ;  /* 0x000000a5a100720c */ /* 0x040fe40003f46270 */
[-C--:B------:R-:W-:Y:S02]  /*75d0*/  ISETP.GE.AND P3, PT, R161, R164.reuse, PT ;  /* 0x000000a4a100720c */ /* 0x080fe40003f66270 */
[----:B------:R-:W-:Y:S01]  /*75e0*/  I2FP.F32.S32 R161, R161 ;  /* 0x000000a100a17245 */ /* 0x000fe20000201400 */
[----:B------:R-:W4:Y:S01]  /*75f0*/  MUFU.TANH R59, R59 ;  /* 0x0000003b003b7308 */ /* 0x000f220000002400 */
[----:B------:R-:W-:Y:S01]  /*7600*/  FSEL R148, R70, -INF , !P5 ;  /* 0xff80000046947808 */ /* 0x000fe20006800000 */
[----:B------:R-:W-:Y:S01]  /*7610*/  VIADD R70, R5, 0xe1 ;  /* 0x000000e105467836 */ /* 0x000fe20000000000 */
[CC--:B------:R-:W-:Y:S01]  /*7620*/  ISETP.GE.AND P0, PT, R62.reuse, R165.reuse, PT ;  /* 0x000000a53e00720c */ /* 0x0c0fe20003f06270 */
[C---:B-1----:R-:W-:Y:S01]  /*7630*/  FFMA.FTZ R127, R161.reuse, UR5, R37 ;  /* 0x00000005a17f7c23 */ /* 0x042fe20008010025 */
[----:B------:R-:W-:Y:S01]  /*7640*/  ISETP.GE.AND P5, PT, R62, R164, PT ;  /* 0x000000a43e00720c */ /* 0x000fe20003fa6270 */
[----:B--2---:R-:W-:Y:S01]  /*7650*/  FFMA.FTZ R161, R161, UR5, R39 ;  /* 0x00000005a1a17c23 */ /* 0x004fe20008010027 */
[----:B------:R-:W-:Y:S01]  /*7660*/  I2FP.F32.S32 R62, R62 ;  /* 0x0000003e003e7245 */ /* 0x000fe20000201400 */
[C---:B------:R-:W-:Y:S01]  /*7670*/  VIADD R39, R5.reuse, 0x58 ;  /* 0x0000005805277836 */ /* 0x040fe20000000000 */
[----:B------:R-:W-:Y:S01]  /*7680*/  FSEL R32, R32, -INF , !P6 ;  /* 0xff80000020207808 */ /* 0x000fe20007000000 */
[----:B------:R-:W-:Y:S01]  /*7690*/  VIADD R37, R5, 0x60 ;  /* 0x0000006005257836 */ /* 0x000fe20000000000 */
[----:B------:R-:W-:Y:S01]  /*76a0*/  ISETP.GE.AND P6, PT, R48, R165, PT ;  /* 0x000000a53000720c */ /* 0x000fe20003fc6270 */
[----:B---3--:R-:W-:Y:S01]  /*76b0*/  FFMA.FTZ R38, R62, UR5, R38 ;  /* 0x000000053e267c23 */ /* 0x008fe20008010026 */
[----:B------:R-:W-:Y:S01]  /*76c0*/  ISETP.GE.AND P1, PT, R48, R164, PT ;  /* 0x000000a43000720c */ /* 0x000fe20003f26270 */
[----:B------:R-:W-:Y:S01]  /*76d0*/  FFMA.FTZ R48, R69, UR5, R61 ;  /* 0x0000000545307c23 */ /* 0x000fe2000801003d */
[----:B------:R-:W-:Y:S01]  /*76e0*/  VIADD R61, R5, 0x59 ;  /* 0x00000059053d7836 */ /* 0x000fe20000000000 */
[----:B------:R-:W-:Y:S01]  /*76f0*/  FSEL R127, R127, -INF , !P2 ;  /* 0xff8000007f7f7808 */ /* 0x000fe20005000000 */
[----:B------:R-:W-:Y:S01]  /*7700*/  FFMA.FTZ R56, R62, UR5, R56 ;  /* 0x000000053e387c23 */ /* 0x000fe20008010038 */
[----:B------:R-:W-:Y:S01]  /*7710*/  FSEL R151, R63, -INF , !P1 ;  /* 0xff8000003f977808 */ /* 0x000fe20004800000 */
[----:B------:R-:W1:Y:S01]  /*7720*/  MUFU.TANH R80, R80 ;  /* 0x0000005000507308 */ /* 0x000e620000002400 */
[----:B------:R-:W-:-:S02]  /*7730*/  FSEL R48, R48, -INF , !P6 ;  /* 0xff80000030307808 */ /* 0x000fc40007000000 */
[C---:B------:R-:W-:Y:S02]  /*7740*/  ISETP.GE.AND P6, PT, R39.reuse, R165, PT ;  /* 0x000000a52700720c */ /* 0x040fe40003fc6270 */
[-C--:B------:R-:W-:Y:S02]  /*7750*/  ISETP.GE.AND P1, PT, R39, R164.reuse, PT ;  /* 0x000000a42700720c */ /* 0x080fe40003f26270 */
[----:B------:R-:W-:Y:S01]  /*7760*/  FSEL R161, R161, -INF , !P3 ;  /* 0xff800000a1a17808 */ /* 0x000fe20005800000 */
[----:B------:R-:W2:Y:S01]  /*7770*/  MUFU.TANH R71, R71 ;  /* 0x0000004700477308 */ /* 0x000ea20000002400 */
[----:B------:R-:W-:Y:S02]  /*7780*/  I2FP.F32.S32 R39, R39 ;  /* 0x0000002700277245 */ /* 0x000fe40000201400 */
[----:B----4-:R-:W-:Y:S02]  /*7790*/  FSEL R159, R38, -INF , !P5 ;  /* 0xff800000269f7808 */ /* 0x010fe40006800000 */
[----:B------:R-:W-:Y:S01]  /*77a0*/  ISETP.GE.AND P2, PT, R37, R165, PT ;  /* 0x000000a52500720c */ /* 0x000fe20003f46270 */
[----:B------:R-:W-:Y:S01]  /*77b0*/  FFMA.FTZ R44, R39, UR5, R44 ;  /* 0x00000005272c7c23 */ /* 0x000fe2000801002c */
[----:B------:R-:W-:Y:S01]  /*77c0*/  ISETP.GE.AND P3, PT, R37, R164, PT ;  /* 0x000000a42500720c */ /* 0x000fe20003f66270 */
[----:B------:R-:W-:Y:S01]  /*77d0*/  FFMA.FTZ R49, R39, UR5, R49 ;  /* 0x0000000527317c23 */ /* 0x000fe20008010031 */
[----:B------:R-:W-:Y:S01]  /*77e0*/  I2FP.F32.S32 R38, R61 ;  /* 0x0000003d00267245 */ /* 0x000fe20000201400 */
[----:B------:R3:W-:Y:S01]  /*77f0*/  MUFU.TANH R60, R152 ;  /* 0x00000098003c7308 */ /* 0x0007e20000002400 */
[----:B------:R-:W-:-:S02]  /*7800*/  I2FP.F32.S32 R37, R37 ;  /* 0x0000002500257245 */ /* 0x000fc40000201400 */
[----:B------:R-:W-:Y:S01]  /*7810*/  FSEL R56, R56, -INF , !P0 ;  /* 0xff80000038387808 */ /* 0x000fe20004000000 */
[C---:B------:R-:W-:Y:S01]  /*7820*/  FFMA.FTZ R47, R38.reuse, UR5, R47 ;  /* 0x00000005262f7c23 */ /* 0x040fe2000801002f */
[----:B------:R-:W-:Y:S01]  /*7830*/  FFMA.FTZ R50, R38, UR5, R50 ;  /* 0x0000000526327c23 */ /* 0x000fe20008010032 */
[----:B------:R-:W-:Y:S01]  /*7840*/  FFMA.FTZ R12, R37, UR5, R12 ;  /* 0x00000005250c7c23 */ /* 0x000fe2000801000c */
[----:B------:R-:W-:Y:S01]  /*7850*/  ISETP.GE.AND P0, PT, R61, R165, PT ;  /* 0x000000a53d00720c */ /* 0x000fe20003f06270 */
[----:B------:R-:W-:Y:S01]  /*7860*/  FFMA.FTZ R51, R37, UR5, R51 ;  /* 0x0000000525337c23 */ /* 0x000fe20008010033 */
[----:B------:R-:W-:Y:S01]  /*7870*/  ISETP.GE.AND P5, PT, R61, R164, PT ;  /* 0x000000a43d00720c */ /* 0x000fe20003fa6270 */
[C---:B------:R-:W-:Y:S01]  /*7880*/  VIADD R38, R5.reuse, 0x69 ;  /* 0x0000006905267836 */ /* 0x040fe20000000000 */
[----:B------:R-:W-:Y:S01]  /*7890*/  IADD3 R37, R5, 0x68, RZ ;  /* 0x0000006805257810 */ /* 0x000fe20007ffe0ff */
[----:B------:R-:W-:Y:S01]  /*78a0*/  MUFU.TANH R72, R156 ;  /* 0x0000009c00487308 */ /* 0x000fe20000002400 */
[----:B------:R-:W-:-:S02]  /*78b0*/  FSEL R133, R44, -INF , !P6 ;  /* 0xff8000002c857808 */ /* 0x000fc40007000000 */
[----:B------:R-:W-:Y:S02]  /*78c0*/  FSEL R162, R49, -INF , !P1 ;  /* 0xff80000031a27808 */ /* 0x000fe40004800000 */
[C---:B------:R-:W-:Y:S02]  /*78d0*/  ISETP.GE.AND P6, PT, R178.reuse, R165, PT ;  /* 0x000000a5b200720c */ /* 0x040fe40003fc6270 */
[----:B------:R-:W-:Y:S01]  /*78e0*/  ISETP.GE.AND P1, PT, R178, R164, PT ;  /* 0x000000a4b200720c */ /* 0x000fe20003f26270 */
[----:B------:R-:W-:Y:S01]  /*78f0*/  MUFU.TANH R73, R158 ;  /* 0x0000009e00497308 */ /* 0x000fe20000002400 */
[----:B------:R-:W-:Y:S02]  /*7900*/  FSEL R134, R47, -INF , !P0 ;  /* 0xff8000002f867808 */ /* 0x000fe40004000000 */
[----:B------:R-:W-:Y:S02]  /*7910*/  FSEL R168, R50, -INF , !P5 ;  /* 0xff80000032a87808 */ /* 0x000fe40006800000 */
[----:B------:R-:W-:-:S02]  /*7920*/  FSEL R176, R12, -INF , !P3 ;  /* 0xff8000000cb07808 */ /* 0x000fc40005800000 */
[----:B------:R-:W-:Y:S01]  /*7930*/  I2FP.F32.S32 R178, R178 ;  /* 0x000000b200b27245 */ /* 0x000fe20000201400 */
[----:B------:R-:W4:Y:S01]  /*7940*/  MUFU.TANH R157, R157 ;  /* 0x0000009d009d7308 */ /* 0x000f220000002400 */
[C---:B------:R-:W-:Y:S02]  /*7950*/  ISETP.GE.AND P0, PT, R37.reuse, R165, PT ;  /* 0x000000a52500720c */ /* 0x040fe40003f06270 */
[----:B------:R-:W-:Y:S01]  /*7960*/  ISETP.GE.AND P5, PT, R37, R164, PT ;  /* 0x000000a42500720c */ /* 0x000fe20003fa6270 */
[C---:B------:R-:W-:Y:S01]  /*7970*/  FFMA.FTZ R16, R178.reuse, UR5, R16 ;  /* 0x00000005b2107c23 */ /* 0x040fe20008010010 */
[----:B------:R-:W-:Y:S01]  /*7980*/  I2FP.F32.S32 R12, R38 ;  /* 0x00000026000c7245 */ /* 0x000fe20000201400 */
[----:B------:R-:W-:Y:S01]  /*7990*/  FFMA.FTZ R178, R178, UR5, R10 ;  /* 0x00000005b2b27c23 */ /* 0x000fe2000801000a */
[----:B------:R-:W-:Y:S01]  /*79a0*/  I2FP.F32.S32 R37, R37 ;  /* 0x0000002500257245 */ /* 0x000fe20000201400 */
[----:B------:R1:W-:Y:S01]  /*79b0*/  MUFU.TANH R10, R145 ;  /* 0x00000091000a7308 */ /* 0x0003e20000002400 */
[----:B------:R-:W-:Y:S01]  /*79c0*/  FSEL R142, R51, -INF , !P2 ;  /* 0xff800000338e7808 */ /* 0x000fe20005000000 */
[----:B------:R-:W-:Y:S01]  /*79d0*/  FFMA.FTZ R52, R12, UR5, R52 ;  /* 0x000000050c347c23 */ /* 0x000fe20008010034 */
[----:B------:R-:W-:Y:S01]  /*79e0*/  ISETP.GE.AND P2, PT, R38, R165, PT ;  /* 0x000000a52600720c */ /* 0x000fe20003f46270 */
[----:B------:R-:W-:Y:S01]  /*79f0*/  FFMA.FTZ R58, R12, UR5, R58 ;  /* 0x000000050c3a7c23 */ /* 0x000fe2000801003a */
[----:B------:R-:W-:Y:S01]  /*7a00*/  ISETP.GE.AND P3, PT, R38, R164, PT ;  /* 0x000000a42600720c */ /* 0x000fe20003f66270 */
[C---:B------:R-:W-:Y:S01]  /*7a10*/  FFMA.FTZ R13, R37.reuse, UR5, R13 ;  /* 0x00000005250d7c23 */ /* 0x040fe2000801000d */
[----:B------:R-:W-:Y:S01]  /*7a20*/  FFMA.FTZ R57, R37, UR5, R57 ;  /* 0x0000000525397c23 */ /* 0x000fe20008010039 */
[C---:B------:R-:W-:Y:S01]  /*7a30*/  VIADD R38, R5.reuse, 0x70 ;  /* 0x0000007005267836 */ /* 0x040fe20000000000 */
[----:B------:R-:W-:Y:S01]  /*7a40*/  FSEL R143, R16, -INF , !P6 ;  /* 0xff800000108f7808 */ /* 0x000fe20007000000 */
[C---:B------:R-:W-:Y:S01]  /*7a50*/  VIADD R12, R5.reuse, 0x78 ;  /* 0x00000078050c7836 */ /* 0x040fe20000000000 */
[----:B---3--:R-:W-:Y:S01]  /*7a60*/  FSEL R152, R52, -INF , !P2 ;  /* 0xff80000034987808 */ /* 0x008fe20005000000 */
[----:B------:R-:W-:Y:S01]  /*7a70*/  VIADD R37, R5, 0x71 ;  /* 0x0000007105257836 */ /* 0x000fe20000000000 */
[----:B------:R-:W-:Y:S01]  /*7a80*/  FSEL R180, R58, -INF , !P3 ;  /* 0xff8000003ab47808 */ /* 0x000fe20005800000 */
[----:B------:R-:W-:Y:S01]  /*7a90*/  MUFU.TANH R153, R153 ;  /* 0x0000009900997308 */ /* 0x000fe20000002400 */
[----:B------:R-:W-:-:S02]  /*7aa0*/  I2FP.F32.S32 R16, R38 ;  /* 0x0000002600107245 */ /* 0x000fc40000201400 */
[----:B-1----:R-:W-:Y:S02]  /*7ab0*/  FSEL R145, R13, -INF , !P0 ;  /* 0xff8000000d917808 */ /* 0x002fe40004000000 */
[----:B------:R-:W-:Y:S01]  /*7ac0*/  ISETP.GE.AND P2, PT, R12, R165, PT ;  /* 0x000000a50c00720c */ /* 0x000fe20003f46270 */
[----:B------:R-:W-:Y:S01]  /*7ad0*/  FFMA.FTZ R59, R16, UR5, R59 ;  /* 0x00000005103b7c23 */ /* 0x000fe2000801003b */
[----:B------:R-:W-:Y:S01]  /*7ae0*/  ISETP.GE.AND P3, PT, R12, R164, PT ;  /* 0x000000a40c00720c */ /* 0x000fe20003f66270 */
[----:B------:R-:W-:Y:S01]  /*7af0*/  FFMA.FTZ R80, R16, UR5, R80 ;  /* 0x0000000510507c23 */ /* 0x000fe20008010050 */
[----:B------:R-:W-:Y:S01]  /*7b00*/  I2FP.F32.S32 R13, R37 ;  /* 0x00000025000d7245 */ /* 0x000fe20000201400 */
[----:B------:R-:W1:Y:S01]  /*7b10*/  MUFU.TANH R154, R154 ;  /* 0x0000009a009a7308 */ /* 0x000e620000002400 */
[----:B------:R-:W-:Y:S02]  /*7b20*/  I2FP.F32.S32 R12, R12 ;  /* 0x0000000c000c7245 */ /* 0x000fe40000201400 */
[----:B------:R-:W-:Y:S01]  /*7b30*/  FSEL R178, R178, -INF , !P1 ;  /* 0xff800000b2b27808 */ /* 0x000fe20004800000 */
[C---:B--2---:R-:W-:Y:S01]  /*7b40*/  FFMA.FTZ R71, R13.reuse, UR5, R71 ;  /* 0x000000050d477c23 */ /* 0x044fe20008010047 */
[CC--:B------:R-:W-:Y:S01]  /*7b50*/  ISETP.GE.AND P6, PT, R38.reuse, R165.reuse, PT ;  /* 0x000000a52600720c */ /* 0x0c0fe20003fc6270 */
[----:B------:R-:W-:Y:S01]  /*7b60*/  FFMA.FTZ R82, R13, UR5, R82 ;  /* 0x000000050d527c23 */ /* 0x000fe20008010052 */
[-C--:B------:R-:W-:Y:S01]  /*7b70*/  ISETP.GE.AND P1, PT, R38, R164.reuse, PT ;  /* 0x000000a42600720c */ /* 0x080fe20003f26270 */
[C---:B------:R-:W-:Y:S01]  /*7b80*/  FFMA.FTZ R83, R12.reuse, UR5, R83 ;  /* 0x000000050c537c23 */ /* 0x040fe20008010053 */
[----:B------:R-:W-:Y:S01]  /*7b90*/  FSEL R179, R57, -INF , !P5 ;  /* 0xff80000039b37808 */ /* 0x000fe20006800000 */
[----:B------:R-:W-:Y:S01]  /*7ba0*/  FFMA.FTZ R87, R12, UR5, R87 ;  /* 0x000000050c577c23 */ /* 0x000fe20008010057 */
[----:B------:R-:W-:Y:S01]  /*7bb0*/  ISETP.GE.AND P0, PT, R37, R165, PT ;  /* 0x000000a52500720c */ /* 0x000fe20003f06270 */
[----:B------:R-:W-:Y:S01]  /*7bc0*/  VIADD R13, R5, 0x80 ;  /* 0x00000080050d7836 */ /* 0x000fe20000000000 */
[----:B------:R-:W-:Y:S01]  /*7bd0*/  ISETP.GE.AND P5, PT, R37, R164, PT ;  /* 0x000000a42500720c */ /* 0x000fe20003fa6270 */
[----:B------:R-:W-:Y:S01]  /*7be0*/  VIADD R12, R5, 0x81 ;  /* 0x00000081050c7836 */ /* 0x000fe20000000000 */
[----:B------:R-:W-:Y:S01]  /*7bf0*/  FSEL R156, R59, -INF , !P6 ;  /* 0xff8000003b9c7808 */ /* 0x000fe20007000000 */
[----:B------:R-:W-:Y:S01]  /*7c00*/  MUFU.TANH R55, R55 ;  /* 0x0000003700377308 */ /* 0x000fe20000002400 */
[----:B------:R-:W-:-:S02]  /*7c10*/  FSEL R187, R80, -INF , !P1 ;  /* 0xff80000050bb7808 */ /* 0x000fc40004800000 */
[C---:B------:R-:W-:Y:S02]  /*7c20*/  ISETP.GE.AND P6, PT, R191.reuse, R165, PT ;  /* 0x000000a5bf00720c */ /* 0x040fe40003fc6270 */
[----:B------:R-:W-:Y:S02]  /*7c30*/  ISETP.GE.AND P1, PT, R191, R164, PT ;  /* 0x000000a4bf00720c */ /* 0x000fe40003f26270 */
[----:B------:R-:W-:Y:S01]  /*7c40*/  FSEL R158, R71, -INF , !P0 ;  /* 0xff800000479e7808 */ /* 0x000fe20004000000 */
[----:B------:R-:W-:Y:S01]  /*7c50*/  MUFU.TANH R150, R150 ;  /* 0x0000009600967308 */ /* 0x000fe20000002400 */
[----:B------:R-:W-:Y:S01]  /*7c60*/  FSEL R189, R82, -INF , !P5 ;  /* 0xff80000052bd7808 */ /* 0x000fe20006800000 */
[----:B------:R-:W-:Y:S01]  /*7c70*/  VIADD R71, R5, 0xe0 ;  /* 0x000000e005477836 */ /* 0x000fe20000000000 */
[----:B------:R-:W-:Y:S02]  /*7c80*/  FSEL R169, R83, -INF , !P2 ;  /* 0xff80000053a97808 */ /* 0x000fe40005000000 */
[----:B------:R-:W-:-:S02]  /*7c90*/  FSEL R190, R87, -INF , !P3 ;  /* 0xff80000057be7808 */ /* 0x000fc40005800000 */
[----:B------:R-:W-:Y:S01]  /*7ca0*/  I2FP.F32.S32 R191, R191 ;  /* 0x000000bf00bf7245 */ /* 0x000fe20000201400 */
[----:B------:R-:W2:Y:S01]  /*7cb0*/  MUFU.TANH R155, R155 ;  /* 0x0000009b009b7308 */ /* 0x000ea20000002400 */
[CC--:B------:R-:W-:Y:S02]  /*7cc0*/  ISETP.GE.AND P0, PT, R13.reuse, R165.reuse, PT ;  /* 0x000000a50d00720c */ /* 0x0c0fe40003f06270 */
[-C--:B------:R-:W-:Y:S01]  /*7cd0*/  ISETP.GE.AND P5, PT, R13, R164.reuse, PT ;  /* 0x000000a40d00720c */ /* 0x080fe20003fa6270 */
[C---:B------:R-:W-:Y:S01]  /*7ce0*/  FFMA.FTZ R81, R191.reuse, UR5, R81 ;  /* 0x00000005bf517c23 */ /* 0x040fe20008010051 */
[C---:B------:R-:W-:Y:S01]  /*7cf0*/  ISETP.GE.AND P2, PT, R12.reuse, R165, PT ;  /* 0x000000a50c00720c */ /* 0x040fe20003f46270 */
[----:B------:R-:W-:Y:S01]  /*7d00*/  FFMA.FTZ R191, R191, UR5, R2 ;  /* 0x00000005bfbf7c23 */ /* 0x000fe20008010002 */
[----:B------:R-:W-:Y:S01]  /*7d10*/  ISETP.GE.AND P3, PT, R12, R164, PT ;  /* 0x000000a40c00720c */ /* 0x000fe20003f66270 */
[----:B------:R-:W-:Y:S01]  /*7d20*/  VIADD R2, R5, 0x90 ;  /* 0x0000009005027836 */ /* 0x000fe20000000000 */
[----:B------:R-:W-:Y:S01]  /*7d30*/  I2FP.F32.S32 R13, R13 ;  /* 0x0000000d000d7245 */ /* 0x000fe20000201400 */
[----:B------:R-:W3:Y:S01]  /*7d40*/  MUFU.TANH R54, R54 ;  /* 0x0000003600367308 */ /* 0x000ee20000002400 */
[----:B------:R-:W-:-:S02]  /*7d50*/  I2FP.F32.S32 R12, R12 ;  /* 0x0000000c000c7245 */ /* 0x000fc40000201400 */
[----:B------:R-:W-:Y:S01]  /*7d60*/  FSEL R172, R81, -INF , !P6 ;  /* 0xff80000051ac7808 */ /* 0x000fe20007000000 */
[C---:B------:R-:W-:Y:S01]  /*7d70*/  FFMA.FTZ R86, R13.reuse, UR5, R86 ;  /* 0x000000050d567c23 */ /* 0x040fe20008010056 */
[----:B------:R-:W-:Y:S01]  /*7d80*/  FFMA.FTZ R120, R13, UR5, R120 ;  /* 0x000000050d787c23 */ /* 0x000fe20008010078 */
[C---:B------:R-:W-:Y:S01]  /*7d90*/  FFMA.FTZ R90, R12.reuse, UR5, R90 ;  /* 0x000000050c5a7c23 */ /* 0x040fe2000801005a */
[----:B------:R-:W-:Y:S01]  /*7da0*/  FFMA.FTZ R131, R12, UR5, R131 ;  /* 0x000000050c837c23 */ /* 0x000fe20008010083 */
[C---:B------:R-:W-:Y:S01]  /*7db0*/  VIADD R13, R5.reuse, 0x88 ;  /* 0x00000088050d7836 */ /* 0x040fe20000000000 */
[----:B------:R-:W-:Y:S01]  /*7dc0*/  IADD3 R12, R5, 0x89, RZ ;  /* 0x00000089050c7810 */ /* 0x000fe20007ffe0ff */
[----:B------:R-:W3:Y:S01]  /*7dd0*/  MUFU.TANH R53, R53 ;  /* 0x0000003500357308 */ /* 0x000ee20000002400 */
[----:B------:R-:W-:Y:S02]  /*7de0*/  FSEL R191, R191, -INF , !P1 ;  /* 0xff800000bfbf7808 */ /* 0x000fe40004800000 */
[----:B------:R-:W-:-:S02]  /*7df0*/  FSEL R181, R90, -INF , !P2 ;  /* 0xff8000005ab57808 */ /* 0x000fc40005000000 */
[----:B------:R-:W-:Y:S02]  /*7e00*/  FSEL R193, R131, -INF , !P3 ;  /* 0xff80000083c17808 */ /* 0x000fe40005800000 */
[CC--:B------:R-:W-:Y:S01]  /*7e10*/  ISETP.GE.AND P6, PT, R13.reuse, R165.reuse, PT ;  /* 0x000000a50d00720c */ /* 0x0c0fe20003fc6270 */
[----:B------:R-:W-:Y:S01]  /*7e20*/  MUFU.TANH R144, R144 ;  /* 0x0000009000907308 */ /* 0x000fe20000002400 */
[-C--:B------:R-:W-:Y:S02]  /*7e30*/  ISETP.GE.AND P1, PT, R13, R164.reuse, PT ;  /* 0x000000a40d00720c */ /* 0x080fe40003f26270 */
[----:B------:R-:W-:Y:S02]  /*7e40*/  FSEL R174, R86, -INF , !P0 ;  /* 0xff80000056ae7808 */ /* 0x000fe40004000000 */
[----:B------:R-:W-:Y:S02]  /*7e50*/  FSEL R194, R120, -INF , !P5 ;  /* 0xff80000078c27808 */ /* 0x000fe40006800000 */
[C---:B------:R-:W-:Y:S01]  /*7e60*/  ISETP.GE.AND P2, PT, R2.reuse, R165, PT ;  /* 0x000000a50200720c */ /* 0x040fe20003f46270 */
[----:B------:R-:W-:Y:S01]  /*7e70*/  MUFU.TANH R17, R17 ;  /* 0x0000001100117308 */ /* 0x000fe20000002400 */
[----:B------:R-:W-:-:S02]  /*7e80*/  ISETP.GE.AND P3, PT, R2, R164, PT ;  /* 0x000000a40200720c */ /* 0x000fc40003f66270 */
[----:B------:R-:W-:Y:S02]  /*7e90*/  I2FP.F32.S32 R13, R13 ;  /* 0x0000000d000d7245 */ /* 0x000fe40000201400 */
[C---:B------:R-:W-:Y:S02]  /*7ea0*/  ISETP.GE.AND P0, PT, R12.reuse, R165, PT ;  /* 0x000000a50c00720c */ /* 0x040fe40003f06270 */
[----:B------:R-:W-:Y:S01]  /*7eb0*/  ISETP.GE.AND P5, PT, R12, R164, PT ;  /* 0x000000a40c00720c */ /* 0x000fe20003fa6270 */
[C---:B------:R-:W-:Y:S01]  /*7ec0*/  FFMA.FTZ R91, R13.reuse, UR5, R91 ;  /* 0x000000050d5b7c23 */ /* 0x040fe2000801005b */
[----:B------:R-:W-:Y:S01]  /*7ed0*/  I2FP.F32.S32 R2, R2 ;  /* 0x0000000200027245 */ /* 0x000fe20000201400 */
[----:B------:R-:W-:Y:S01]  /*7ee0*/  FFMA.FTZ R122, R13, UR5, R122 ;  /* 0x000000050d7a7c23 */ /* 0x000fe2000801007a */
[----:B------:R-:W-:Y:S01]  /*7ef0*/  I2FP.F32.S32 R12, R12 ;  /* 0x0000000c000c7245 */ /* 0x000fe20000201400 */
[----:B------:R-:W-:Y:S01]  /*7f00*/  VIADD R13, R5, 0x91 ;  /* 0x00000091050d7836 */ /* 0x000fe20000000000 */
[----:B------:R-:W-:Y:S01]  /*7f10*/  FSEL R183, R91, -INF , !P6 ;  /* 0xff8000005bb77808 */ /* 0x000fe20007000000 */
[C---:B------:R-:W-:Y:S01]  /*7f20*/  FFMA.FTZ R124, R2.reuse, UR5, R124 ;  /* 0x00000005027c7c23 */ /* 0x040fe2000801007c */
[----:B------:R-:W-:Y:S01]  /*7f30*/  FFMA.FTZ R126, R2, UR5, R126 ;  /* 0x00000005027e7c23 */ /* 0x000fe2000801007e */
[C---:B------:R-:W-:Y:S01]  /*7f40*/  FFMA.FTZ R121, R12.reuse, UR5, R121 ;  /* 0x000000050c797c23 */ /* 0x040fe20008010079 */
[----:B------:R-:W-:Y:S01]  /*7f50*/  FFMA.FTZ R123, R12, UR5, R123 ;  /* 0x000000050c7b7c23 */ /* 0x000fe2000801007b */
[C---:B------:R-:W-:Y:S01]  /*7f60*/  VIADD R2, R5.reuse, 0x99 ;  /* 0x0000009905027836 */ /* 0x040fe20000000000 */
[----:B------:R-:W-:Y:S01]  /*7f70*/  FSEL R188, R122, -INF , !P1 ;  /* 0xff8000007abc7808 */ /* 0x000fe20004800000 */
[----:B------:R-:W-:Y:S01]  /*7f80*/  VIADD R12, R5, 0x98 ;  /* 0x00000098050c7836 */ /* 0x000fe20000000000 */
[----:B------:R-:W-:Y:S01]  /*7f90*/  FSEL R192, R124, -INF , !P2 ;  /* 0xff8000007cc07808 */ /* 0x000fe20005000000 */
[----:B------:R-:W-:Y:S01]  /*7fa0*/  MUFU.TANH R116, R116 ;  /* 0x0000007400747308 */ /* 0x000fe20000002400 */
[----:B------:R-:W-:-:S02]  /*7fb0*/  FSEL R175, R126, -INF , !P3 ;  /* 0xff8000007eaf7808 */ /* 0x000fc40005800000 */
[CC--:B------:R-:W-:Y:S02]  /*7fc0*/  ISETP.GE.AND P6, PT, R13.reuse, R165.reuse, PT ;  /* 0x000000a50d00720c */ /* 0x0c0fe40003fc6270 */
[-C--:B------:R-:W-:Y:S02]  /*7fd0*/  ISETP.GE.AND P1, PT, R13, R164.reuse, PT ;  /* 0x000000a40d00720c */ /* 0x080fe40003f26270 */
[----:B------:R-:W-:Y:S01]  /*7fe0*/  FSEL R185, R121, -INF , !P0 ;  /* 0xff80000079b97808 */ /* 0x000fe20004000000 */
[----:B------:R-:W-:Y:S01]  /*7ff0*/  MUFU.TANH R118, R118 ;  /* 0x0000007600767308 */ /* 0x000fe20000002400 */
[----:B------:R-:W-:Y:S02]  /*8000*/  FSEL R186, R123, -INF , !P5 ;  /* 0xff8000007bba7808 */ /* 0x000fe40006800000 */
[C---:B------:R-:W-:Y:S02]  /*8010*/  ISETP.GE.AND P2, PT, R2.reuse, R165, PT ;  /* 0x000000a50200720c */ /* 0x040fe40003f46270 */
[----:B------:R-:W-:-:S02]  /*8020*/  ISETP.GE.AND P3, PT, R2, R164, PT ;  /* 0x000000a40200720c */ /* 0x000fc40003f66270 */
[----:B------:R-:W-:Y:S01]  /*8030*/  I2FP.F32.S32 R13, R13 ;  /* 0x0000000d000d7245 */ /* 0x000fe20000201400 */
[----:B------:R-:W3:Y:S01]  /*8040*/  MUFU.TANH R147, R147 ;  /* 0x0000009300937308 */ /* 0x000ee20000002400 */
[CC--:B------:R-:W-:Y:S02]  /*8050*/  ISETP.GE.AND P0, PT, R12.reuse, R165.reuse, PT ;  /* 0x000000a50c00720c */ /* 0x0c0fe40003f06270 */
[----:B------:R-:W-:Y:S01]  /*8060*/  ISETP.GE.AND P5, PT, R12, R164, PT ;  /* 0x000000a40c00720c */ /* 0x000fe20003fa6270 */
[C---:B------:R-:W-:Y:S01]  /*8070*/  FFMA.FTZ R77, R13.reuse, UR5, R77 ;  /* 0x000000050d4d7c23 */ /* 0x040fe2000801004d */
[----:B------:R-:W-:Y:S01]  /*8080*/  I2FP.F32.S32 R2, R2 ;  /* 0x0000000200027245 */ /* 0x000fe20000201400 */
[----:B------:R-:W-:Y:S01]  /*8090*/  FFMA.FTZ R125, R13, UR5, R125 ;  /* 0x000000050d7d7c23 */ /* 0x000fe2000801007d */
[----:B------:R-:W-:Y:S01]  /*80a0*/  I2FP.F32.S32 R12, R12 ;  /* 0x0000000c000c7245 */ /* 0x000fe20000201400 */
[----:B------:R-:W-:Y:S01]  /*80b0*/  VIADD R13, R5, 0xa1 ;  /* 0x000000a1050d7836 */ /* 0x000fe20000000000 */
[----:B------:R-:W-:Y:S01]  /*80c0*/  FSEL R195, R77, -INF , !P6 ;  /* 0xff8000004dc37808 */ /* 0x000fe20007000000 */
[C---:B----4-:R-:W-:Y:S01]  /*80d0*/  FFMA.FTZ R157, R2.reuse, UR5, R157 ;  /* 0x00000005029d7c23 */ /* 0x050fe2000801009d */
[----:B------:R-:W-:Y:S01]  /*80e0*/  FFMA.FTZ R68, R2, UR5, R68 ;  /* 0x0000000502447c23 */ /* 0x000fe20008010044 */
[C---:B------:R-:W-:Y:S01]  /*80f0*/  FFMA.FTZ R72, R12.reuse, UR5, R72 ;  /* 0x000000050c487c23 */ /* 0x040fe20008010048 */
[----:B------:R-:W-:Y:S01]  /*8100*/  FFMA.FTZ R73, R12, UR5, R73 ;  /* 0x000000050c497c23 */ /* 0x000fe20008010049 */
[----:B------:R-:W-:Y:S01]  /*8110*/  VIADD R2, R5, 0xa0 ;  /* 0x000000a005027836 */ /* 0x000fe20000000000 */
[----:B------:R-:W-:Y:S01]  /*8120*/  FSEL R173, R125, -INF , !P1 ;  /* 0xff8000007dad7808 */ /* 0x000fe20004800000 */
[C---:B------:R-:W-:Y:S01]  /*8130*/  VIADD R12, R5.reuse, 0xa8 ;  /* 0x000000a8050c7836 */ /* 0x040fe20000000000 */
[----:B------:R-:W-:Y:S01]  /*8140*/  FSEL R197, R72, -INF , !P0 ;  /* 0xff80000048c57808 */ /* 0x000fe20004000000 */
[----:B------:R-:W4:Y:S01]  /*8150*/  MUFU.TANH R117, R117 ;  /* 0x0000007500757308 */ /* 0x000f220000002400 */
[C---:B------:R-:W-:Y:S01]  /*8160*/  ISETP.GE.AND P6, PT, R2.reuse, R165, PT ;  /* 0x000000a50200720c */ /* 0x040fe20003fc6270 */
[C---:B------:R-:W-:Y:S01]  /*8170*/  VIADD R77, R5.reuse, 0xc8 ;  /* 0x000000c8054d7836 */ /* 0x040fe20000000000 */
[----:B------:R-:W-:Y:S01]  /*8180*/  ISETP.GE.AND P1, PT, R2, R164, PT ;  /* 0x000000a40200720c */ /* 0x000fe20003f26270 */
[----:B------:R-:W-:Y:S01]  /*8190*/  VIADD R72, R5, 0xd9 ;  /* 0x000000d905487836 */ /* 0x000fe20000000000 */
[----:B------:R-:W-:Y:S01]  /*81a0*/  FSEL R171, R73, -INF , !P5 ;  /* 0xff80000049ab7808 */ /* 0x000fe20006800000 */
[----:B------:R-:W-:Y:S01]  /*81b0*/  VIADD R73, R5, 0xd8 ;  /* 0x000000d805497836 */ /* 0x000fe20000000000 */
[----:B------:R-:W-:Y:S01]  /*81c0*/  FSEL R184, R157, -INF , !P2 ;  /* 0xff8000009db87808 */ /* 0x000fe20005000000 */
[----:B------:R-:W4:Y:S01]  /*81d0*/  MUFU.TANH R119, R119 ;  /* 0x0000007700777308 */ /* 0x000f220000002400 */
[----:B------:R-:W-:-:S02]  /*81e0*/  FSEL R170, R68, -INF , !P3 ;  /* 0xff80000044aa7808 */ /* 0x000fc40005800000 */
[----:B------:R-:W-:Y:S02]  /*81f0*/  I2FP.F32.S32 R2, R2 ;  /* 0x0000000200027245 */ /* 0x000fe40000201400 */
[CC--:B------:R-:W-:Y:S02]  /*8200*/  ISETP.GE.AND P0, PT, R13.reuse, R165.reuse, PT ;  /* 0x000000a50d00720c */ /* 0x0c0fe40003f06270 */
[-C--:B------:R-:W-:Y:S01]  /*8210*/  ISETP.GE.AND P5, PT, R13, R164.reuse, PT ;  /* 0x000000a40d00720c */ /* 0x080fe20003fa6270 */
[----:B------:R-:W-:Y:S01]  /*8220*/  FFMA.FTZ R60, R2, UR5, R60 ;  /* 0x00000005023c7c23 */ /* 0x000fe2000801003c */
[----:B------:R-:W-:Y:S01]  /*8230*/  ISETP.GE.AND P2, PT, R12, R165, PT ;  /* 0x000000a50c00720c */ /* 0x000fe20003f46270 */
[----:B-1----:R-:W-:Y:S01]  /*8240*/  FFMA.FTZ R2, R2, UR5, R154 ;  /* 0x0000000502027c23 */ /* 0x002fe2000801009a */
[----:B------:R-:W-:Y:S01]  /*8250*/  ISETP.GE.AND P3, PT, R12, R164, PT ;  /* 0x000000a40c00720c */ /* 0x000fe20003f66270 */
[----:B------:R-:W1:Y:S01]  /*8260*/  MUFU.TANH R14, R14 ;  /* 0x0000000e000e7308 */ /* 0x000e620000002400 */
[----:B------:R-:W-:-:S02]  /*8270*/  I2FP.F32.S32 R13, R13 ;  /* 0x0000000d000d7245 */ /* 0x000fc40000201400 */
[----:B------:R-:W-:Y:S02]  /*8280*/  I2FP.F32.S32 R12, R12 ;  /* 0x0000000c000c7245 */ /* 0x000fe40000201400 */
[----:B------:R-:W-:Y:S01]  /*8290*/  FSEL R182, R60, -INF , !P6 ;  /* 0xff8000003cb67808 */ /* 0x000fe20007000000 */
[C---:B------:R-:W-:Y:S01]  /*82a0*/  FFMA.FTZ R153, R13.reuse, UR5, R153 ;  /* 0x000000050d997c23 */ /* 0x040fe20008010099 */
[----:B--2---:R-:W-:Y:S01]  /*82b0*/  FFMA.FTZ R154, R13, UR5, R155 ;  /* 0x000000050d9a7c23 */ /* 0x004fe2000801009b */
[C---:B------:R-:W-:Y:S01]  /*82c0*/  FFMA.FTZ R55, R12.reuse, UR5, R55 ;  /* 0x000000050c377c23 */ /* 0x040fe20008010037 */
[----:B------:R-:W-:Y:S01]  /*82d0*/  FFMA.FTZ R150, R12, UR5, R150 ;  /* 0x000000050c967c23 */ /* 0x000fe20008010096 */
[----:B------:R-:W-:Y:S01]  /*82e0*/  VIADD R12, R5, 0xa9 ;  /* 0x000000a9050c7836 */ /* 0x000fe20000000000 */
[----:B------:R-:W-:Y:S01]  /*82f0*/  FSEL R155, R2, -INF , !P1 ;  /* 0xff800000029b7808 */ /* 0x000fe20004800000 */
[----:B------:R-:W2:Y:S01]  /*8300*/  MUFU.TANH R115, R115 ;  /* 0x0000007300737308 */ /* 0x000ea20000002400 */
[----:B------:R-:W-:-:S02]  /*8310*/  FSEL R177, R153, -INF , !P0 ;  /* 0xff80000099b17808 */ /* 0x000fc40004000000 */
[CC--:B------:R-:W-:Y:S02]  /*8320*/  ISETP.GE.AND P6, PT, R12.reuse, R165.reuse, PT ;  /* 0x000000a50c00720c */ /* 0x0c0fe40003fc6270 */
[----:B------:R-:W-:Y:S02]  /*8330*/  ISETP.GE.AND P1, PT, R12, R164, PT ;  /* 0x000000a40c00720c */ /* 0x000fe40003f26270 */
[----:B------:R-:W-:Y:S01]  /*8340*/  FSEL R163, R55, -INF , !P2 ;  /* 0xff80000037a37808 */ /* 0x000fe20005000000 */
[----:B------:R-:W2:Y:S01]  /*8350*/  MUFU.TANH R15, R15 ;  /* 0x0000000f000f7308 */ /* 0x000ea20000002400 */
[----:B------:R-:W-:Y:S02]  /*8360*/  FSEL R153, R150, -INF , !P3 ;  /* 0xff80000096997808 */ /* 0x000fe40005800000 */
[----:B------:R-:W-:Y:S02]  /*8370*/  I2FP.F32.S32 R12, R12 ;  /* 0x0000000c000c7245 */ /* 0x000fe40000201400 */
[----:B------:R-:W-:-:S02]  /*8380*/  ISETP.GE.AND P2, PT, R132, R165, PT ;  /* 0x000000a58400720c */ /* 0x000fc40003f46270 */
[----:B------:R-:W-:Y:S01]  /*8390*/  ISETP.GE.AND P3, PT, R132, R164, PT ;  /* 0x000000a48400720c */ /* 0x000fe20003f66270 */
[C---:B---3--:R-:W-:Y:S01]  /*83a0*/  FFMA.FTZ R54, R12.reuse, UR5, R54 ;  /* 0x000000050c367c23 */ /* 0x048fe20008010036 */
[----:B------:R-:W-:Y:S01]  /*83b0*/  I2FP.F32.S32 R132, R132 ;  /* 0x0000008400847245 */ /* 0x000fe20000201400 */
[----:B------:R-:W-:Y:S01]  /*83c0*/  FFMA.FTZ R53, R12, UR5, R53 ;  /* 0x000000050c357c23 */ /* 0x000fe20008010035 */
[C---:B------:R-:W-:Y:S01]  /*83d0*/  IADD3 R13, R5.reuse, 0xb0, RZ ;  /* 0x000000b0050d7810 */ /* 0x040fe20007ffe0ff */
[----:B------:R-:W3:Y:S01]  /*83e0*/  MUFU.TANH R114, R114 ;  /* 0x0000007200727308 */ /* 0x000ee20000002400 */
[----:B------:R-:W-:Y:S01]  /*83f0*/  FSEL R160, R54, -INF , !P6 ;  /* 0xff80000036a07808 */ /* 0x000fe20007000000 */
[C---:B------:R-:W-:Y:S01]  /*8400*/  FFMA.FTZ R12, R132.reuse, UR5, R10 ;  /* 0x00000005840c7c23 */ /* 0x040fe2000801000a */
[----:B------:R-:W-:Y:S01]  /*8410*/  I2FP.F32.S32 R2, R13 ;  /* 0x0000000d00027245 */ /* 0x000fe20000201400 */
[----:B------:R-:W-:Y:S01]  /*8420*/  VIADD R10, R5, 0xb8 ;  /* 0x000000b8050a7836 */ /* 0x000fe20000000000 */
[----:B------:R-:W-:Y:S01]  /*8430*/  FSEL R150, R53, -INF , !P1 ;  /* 0xff80000035967808 */ /* 0x000fe20004800000 */
[----:B------:R-:W-:Y:S01]  /*8440*/  FFMA.FTZ R132, R132, UR5, R147 ;  /* 0x0000000584847c23 */ /* 0x000fe20008010093 */
[----:B------:R-:W-:Y:S01]  /*8450*/  FSEL R154, R154, -INF , !P5 ;  /* 0xff8000009a9a7808 */ /* 0x000fe20006800000 */
[C---:B------:R-:W-:Y:S01]  /*8460*/  FFMA.FTZ R144, R2.reuse, UR5, R144 ;  /* 0x0000000502907c23 */ /* 0x040fe20008010090 */
[----:B------:R-:W-:Y:S01]  /*8470*/  FFMA.FTZ R17, R2, UR5, R17 ;  /* 0x0000000502117c23 */ /* 0x000fe20008010011 */
[CC--:B------:R-:W-:Y:S01]  /*8480*/  ISETP.GE.AND P6, PT, R10.reuse, R165.reuse, PT ;  /* 0x000000a50a00720c */ /* 0x0c0fe20003fc6270 */
[----:B------:R-:W-:Y:S01]  /*8490*/  VIADD R2, R5, 0xb9 ;  /* 0x000000b905027836 */ /* 0x000fe20000000000 */
[----:B------:R-:W-:Y:S01]  /*84a0*/  ISETP.GE.AND P1, PT, R10, R164, PT ;  /* 0x000000a40a00720c */ /* 0x000fe20003f26270 */
[----:B------:R-:W3:Y:S01]  /*84b0*/  MUFU.TANH R108, R108 ;  /* 0x0000006c006c7308 */ /* 0x000ee20000002400 */
[----:B------:R-:W-:-:S02]  /*84c0*/  ISETP.GE.AND P0, PT, R13, R165, PT ;  /* 0x000000a50d00720c */ /* 0x000fc40003f06270 */
[----:B------:R-:W-:Y:S01]  /*84d0*/  ISETP.GE.AND P5, PT, R13, R164, PT ;  /* 0x000000a40d00720c */ /* 0x000fe20003fa6270 */
[----:B------:R-:W-:Y:S01]  /*84e0*/  VIADD R13, R5, 0xe8 ;  /* 0x000000e8050d7836 */ /* 0x000fe20000000000 */
[----:B------:R-:W-:Y:S02]  /*84f0*/  I2FP.F32.S32 R10, R10 ;  /* 0x0000000a000a7245 */ /* 0x000fe40000201400 */
[----:B------:R-:W-:Y:S01]  /*8500*/  FSEL R157, R144, -INF , !P0 ;  /* 0xff800000909d7808 */ /* 0x000fe20004000000 */
[----:B------:R-:W3:Y:S01]  /*8510*/  MUFU.TANH R110, R110 ;  /* 0x0000006e006e7308 */ /* 0x000ee20000002400 */
[----:B------:R-:W-:Y:S01]  /*8520*/  FSEL R137, R17, -INF , !P5 ;  /* 0xff80000011897808 */ /* 0x000fe20006800000 */
[----:B------:R-:W-:Y:S01]  /*8530*/  FFMA.FTZ R116, R10, UR5, R116 ;  /* 0x000000050a747c23 */ /* 0x000fe20008010074 */
[----:B------:R-:W-:Y:S01]  /*8540*/  ISETP.GE.AND P0, PT, R2, R165, PT ;  /* 0x000000a50200720c */ /* 0x000fe20003f06270 */
[----:B------:R-:W-:Y:S01]  /*8550*/  FFMA.FTZ R118, R10, UR5, R118 ;  /* 0x000000050a767c23 */ /* 0x000fe20008010076 */
[----:B------:R-:W-:-:S02]  /*8560*/  ISETP.GE.AND P5, PT, R2, R164, PT ;  /* 0x000000a40200720c */ /* 0x000fc40003fa6270 */
[----:B------:R-:W-:Y:S01]  /*8570*/  I2FP.F32.S32 R2, R2 ;  /* 0x0000000200027245 */ /* 0x000fe20000201400 */
[----:B------:R-:W3:Y:S01]  /*8580*/  MUFU.TANH R104, R104 ;  /* 0x0000006800687308 */ /* 0x000ee20000002400 */
[----:B------:R-:W-:Y:S02]  /*8590*/  FSEL R144, R116, -INF , !P6 ;  /* 0xff80000074907808 */ /* 0x000fe40007000000 */
[----:B------:R-:W-:Y:S01]  /*85a0*/  FSEL R131, R118, -INF , !P1 ;  /* 0xff80000076837808 */ /* 0x000fe20004800000 */
[C---:B----4-:R-:W-:Y:S01]  /*85b0*/  FFMA.FTZ R117, R2.reuse, UR5, R117 ;  /* 0x0000000502757c23 */ /* 0x050fe20008010075 */
[----:B------:R-:W-:Y:S01]  /*85c0*/  FFMA.FTZ R119, R2, UR5, R119 ;  /* 0x0000000502777c23 */ /* 0x000fe20008010077 */
[C---:B------:R-:W-:Y:S01]  /*85d0*/  ISETP.GE.AND P6, PT, R78.reuse, R165, PT ;  /* 0x000000a54e00720c */ /* 0x040fe20003fc6270 */
[C---:B------:R-:W-:Y:S01]  /*85e0*/  VIADD R2, R5.reuse, 0xc9 ;  /* 0x000000c905027836 */ /* 0x040fe20000000000 */
[----:B------:R-:W-:Y:S01]  /*85f0*/  ISETP.GE.AND P1, PT, R78, R164, PT ;  /* 0x000000a44e00720c */ /* 0x000fe20003f26270 */
[----:B------:R-:W4:Y:S01]  /*8600*/  MUFU.TANH R106, R106 ;  /* 0x0000006a006a7308 */ /* 0x000f220000002400 */
[----:B------:R-:W-:Y:S01]  /*8610*/  FSEL R147, R12, -INF , !P2 ;  /* 0xff8000000c937808 */ /* 0x000fe20005000000 */
[----:B------:R-:W-:Y:S01]  /*8620*/  VIADD R12, R5, 0xf0 ;  /* 0x000000f0050c7836 */ /* 0x000fe20000000000 */
[----:B------:R-:W-:-:S02]  /*8630*/  FSEL R132, R132, -INF , !P3 ;  /* 0xff80000084847808 */ /* 0x000fc40005800000 */
[----:B------:R-:W-:Y:S02]  /*8640*/  I2FP.F32.S32 R78, R78 ;  /* 0x0000004e004e7245 */ /* 0x000fe40000201400 */
[C---:B------:R-:W-:Y:S01]  /*8650*/  ISETP.GE.AND P2, PT, R79.reuse, R165, PT ;  /* 0x000000a54f00720c */ /* 0x040fe20003f46270 */
[----:B------:R-:W4:Y:S01]  /*8660*/  MUFU.TANH R109, R109 ;  /* 0x0000006d006d7308 */ /* 0x000f220000002400 */
[-C--:B------:R-:W-:Y:S01]  /*8670*/  ISETP.GE.AND P3, PT, R79, R164.reuse, PT ;  /* 0x000000a44f00720c */ /* 0x080fe20003f66270 */
[C---:B-1----:R-:W-:Y:S01]  /*8680*/  FFMA.FTZ R14, R78.reuse, UR5, R14 ;  /* 0x000000054e0e7c23 */ /* 0x042fe2000801000e */
[----:B------:R-:W-:Y:S01]  /*8690*/  I2FP.F32.S32 R79, R79 ;  /* 0x0000004f004f7245 */ /* 0x000fe20000201400 */
[----:B--2---:R-:W-:Y:S01]  /*86a0*/  FFMA.FTZ R78, R78, UR5, R115 ;  /* 0x000000054e4e7c23 */ /* 0x004fe20008010073 */
[----:B------:R-:W-:Y:S02]  /*86b0*/  FSEL R141, R117, -INF , !P0 ;  /* 0xff800000758d7808 */ /* 0x000fe40004000000 */
[----:B------:R-:W-:Y:S01]  /*86c0*/  FSEL R130, R119, -INF , !P5 ;  /* 0xff80000077827808 */ /* 0x000fe20006800000 */
[----:B------:R-:W1:Y:S01]  /*86d0*/  MUFU.TANH R11, R11 ;  /* 0x0000000b000b7308 */ /* 0x000e620000002400 */
[----:B------:R-:W-:Y:S01]  /*86e0*/  ISETP.GE.AND P0, PT, R77, R165, PT ;  /* 0x000000a54d00720c */ /* 0x000fe20003f06270 */
[----:B------:R-:W-:Y:S01]  /*86f0*/  FFMA.FTZ R15, R79, UR5, R15 ;  /* 0x000000054f0f7c23 */ /* 0x000fe2000801000f */
[----:B------:R-:W-:Y:S01]  /*8700*/  ISETP.GE.AND P5, PT, R77, R164, PT ;  /* 0x000000a44d00720c */ /* 0x000fe20003fa6270 */
[----:B---3--:R-:W-:Y:S01]  /*8710*/  FFMA.FTZ R79, R79, UR5, R114 ;  /* 0x000000054f4f7c23 */ /* 0x008fe20008010072 */
[----:B------:R-:W-:-:S02]  /*8720*/  I2FP.F32.S32 R77, R77 ;  /* 0x0000004d004d7245 */ /* 0x000fc40000201400 */
[----:B------:R-:W-:Y:S01]  /*8730*/  FSEL R129, R14, -INF , !P6 ;  /* 0xff8000000e817808 */ /* 0x000fe20007000000 */
[----:B------:R-:W2:Y:S01]  /*8740*/  MUFU.TANH R105, R105 ;  /* 0x0000006900697308 */ /* 0x000ea20000002400 */
[----:B------:R-:W-:Y:S01]  /*8750*/  FSEL R78, R78, -INF , !P1 ;  /* 0xff8000004e4e7808 */ /* 0x000fe20004800000 */
[C---:B------:R-:W-:Y:S01]  /*8760*/  FFMA.FTZ R108, R77.reuse, UR5, R108 ;  /* 0x000000054d6c7c23 */ /* 0x040fe2000801006c */
[----:B------:R-:W-:Y:S01]  /*8770*/  FFMA.FTZ R77, R77, UR5, R110 ;  /* 0x000000054d4d7c23 */ /* 0x000fe2000801006e */
[----:B------:R-:W-:Y:S01]  /*8780*/  ISETP.GE.AND P6, PT, R75, R165, PT ;  /* 0x000000a54b00720c */ /* 0x000fe20003fc6270 */
[----:B------:R-:W-:Y:S01]  /*8790*/  VIADD R14, R5, 0xe9 ;  /* 0x000000e9050e7836 */ /* 0x000fe20000000000 */
[----:B------:R-:W-:Y:S02]  /*87a0*/  ISETP.GE.AND P1, PT, R75, R164, PT ;  /* 0x000000a44b00720c */ /* 0x000fe40003f26270 */
[----:B------:R-:W3:Y:S01]  /*87b0*/  MUFU.TANH R107, R107 ;  /* 0x0000006b006b7308 */ /* 0x000ee20000002400 */
[----:B------:R-:W-:-:S02]  /*87c0*/  FSEL R139, R15, -INF , !P2 ;  /* 0xff8000000f8b7808 */ /* 0x000fc40005000000 */
[----:B------:R-:W-:Y:S02]  /*87d0*/  FSEL R79, R79, -INF , !P3 ;  /* 0xff8000004f4f7808 */ /* 0x000fe40005800000 */
[----:B------:R-:W-:Y:S02]  /*87e0*/  I2FP.F32.S32 R75, R75 ;  /* 0x0000004b004b7245 */ /* 0x000fe40000201400 */
[C---:B------:R-:W-:Y:S01]  /*87f0*/  ISETP.GE.AND P2, PT, R2.reuse, R165, PT ;  /* 0x000000a50200720c */ /* 0x040fe20003f46270 */
[----:B------:R-:W-:Y:S01]  /*8800*/  MUFU.TANH R101, R101 ;  /* 0x0000006500657308 */ /* 0x000fe20000002400 */
[----:B------:R-:W-:Y:S01]  /*8810*/  ISETP.GE.AND P3, PT, R2, R164, PT ;  /* 0x000000a40200720c */ /* 0x000fe20003f66270 */
[----:B------:R-:W-:Y:S01]  /*8820*/  FFMA.FTZ R91, R75, UR5, R104 ;  /* 0x000000054b5b7c23 */ /* 0x000fe20008010068 */
[----:B------:R-:W-:Y:S01]  /*8830*/  IADD3 R74, R5, 0xd1, RZ ;  /* 0x000000d1054a7810 */ /* 0x000fe20007ffe0ff */
[----:B----4-:R-:W-:Y:S01]  /*8840*/  FFMA.FTZ R75, R75, UR5, R106 ;  /* 0x000000054b4b7c23 */ /* 0x010fe2000801006a */
[----:B------:R-:W-:-:S02]  /*8850*/  I2FP.F32.S32 R2, R2 ;  /* 0x0000000200027245 */ /* 0x000fc40000201400 */
[----:B------:R-:W-:Y:S01]  /*8860*/  FSEL R128, R108, -INF , !P0 ;  /* 0xff8000006c807808 */ /* 0x000fe20004000000 */
[----:B------:R-:W-:Y:S01]  /*8870*/  MUFU.TANH R100, R100 ;  /* 0x0000006400647308 */ /* 0x000fe20000002400 */
[----:B------:R-:W-:Y:S01]  /*8880*/  FSEL R77, R77, -INF , !P5 ;  /* 0xff8000004d4d7808 */ /* 0x000fe20006800000 */
[----:B------:R-:W-:Y:S01]  /*8890*/  FFMA.FTZ R109, R2, UR5, R109 ;  /* 0x00000005026d7c23 */ /* 0x000fe2000801006d */
[----:B------:R-:W-:Y:S01]  /*88a0*/  ISETP.GE.AND P0, PT, R74, R165, PT ;  /* 0x000000a54a00720c */ /* 0x000fe20003f06270 */
[----:B-1----:R-:W-:Y:S01]  /*88b0*/  FFMA.FTZ R11, R2, UR5, R11 ;  /* 0x00000005020b7c23 */ /* 0x002fe2000801000b */
[----:B------:R-:W-:Y:S02]  /*88c0*/  ISETP.GE.AND P5, PT, R74, R164, PT ;  /* 0x000000a44a00720c */ /* 0x000fe40003fa6270 */
[----:B------:R-:W-:Y:S01]  /*88d0*/  I2FP.F32.S32 R74, R74 ;  /* 0x0000004a004a7245 */ /* 0x000fe20000201400 */
[----:B------:R-:W-:Y:S01]  /*88e0*/  MUFU.TANH R103, R103 ;  /* 0x0000006700677308 */ /* 0x000fe20000002400 */
[----:B------:R-:W-:-:S02]  /*88f0*/  FSEL R91, R91, -INF , !P6 ;  /* 0xff8000005b5b7808 */ /* 0x000fc40007000000 */
[----:B------:R-:W-:Y:S01]  /*8900*/  FSEL R75, R75, -INF , !P1 ;  /* 0xff8000004b4b7808 */ /* 0x000fe20004800000 */
[C---:B--2---:R-:W-:Y:S01]  /*8910*/  FFMA.FTZ R90, R74.reuse, UR5, R105 ;  /* 0x000000054a5a7c23 */ /* 0x044fe20008010069 */
[----:B------:R-:W-:Y:S01]  /*8920*/  FSEL R76, R11, -INF , !P3 ;  /* 0xff8000000b4c7808 */ /* 0x000fe20005800000 */
[----:B---3--:R-:W-:Y:S01]  /*8930*/  FFMA.FTZ R74, R74, UR5, R107 ;  /* 0x000000054a4a7c23 */ /* 0x008fe2000801006b */
[C---:B------:R-:W-:Y:S01]  /*8940*/  ISETP.GE.AND P6, PT, R72.reuse, R165, PT ;  /* 0x000000a54800720c */ /* 0x040fe20003fc6270 */
[----:B------:R-:W-:Y:S01]  /*8950*/  MUFU.TANH R102, R102 ;  /* 0x0000006600667308 */ /* 0x000fe20000002400 */
[-C--:B------:R-:W-:Y:S02]  /*8960*/  ISETP.GE.AND P1, PT, R72, R164.reuse, PT ;  /* 0x000000a44800720c */ /* 0x080fe40003f26270 */
[----:B------:R-:W-:Y:S02]  /*8970*/  ISETP.GE.AND P3, PT, R73, R164, PT ;  /* 0x000000a44900720c */ /* 0x000fe40003f66270 */
[----:B------:R-:W-:-:S02]  /*8980*/  I2FP.F32.S32 R72, R72 ;  /* 0x0000004800487245 */ /* 0x000fc40000201400 */
[----:B------:R-:W-:Y:S01]  /*8990*/  FSEL R90, R90, -INF , !P0 ;  /* 0xff8000005a5a7808 */ /* 0x000fe20004000000 */
[----:B------:R-:W1:Y:S01]  /*89a0*/  MUFU.TANH R96, R96 ;  /* 0x0000006000607308 */ /* 0x000e620000002400 */
[----:B------:R-:W-:Y:S02]  /*89b0*/  FSEL R74, R74, -INF , !P5 ;  /* 0xff8000004a4a7808 */ /* 0x000fe40006800000 */
[C---:B------:R-:W-:Y:S02]  /*89c0*/  ISETP.GE.AND P0, PT, R71.reuse, R165, PT ;  /* 0x000000a54700720c */ /* 0x040fe40003f06270 */
[----:B------:R-:W-:Y:S02]  /*89d0*/  ISETP.GE.AND P5, PT, R71, R164, PT ;  /* 0x000000a44700720c */ /* 0x000fe40003fa6270 */
[----:B------:R-:W-:Y:S01]  /*89e0*/  I2FP.F32.S32 R71, R71 ;  /* 0x0000004700477245 */ /* 0x000fe20000201400 */
[----:B------:R-:W2:Y:S08]  /*89f0*/  MUFU.TANH R98, R98 ;  /* 0x0000006200627308 */ /* 0x000eb00000002400 */
[----:B------:R3:W4:Y:S01]  /*8a00*/  MUFU.TANH R2, R92 ;  /* 0x0000005c00027308 */ /* 0x0007220000002400 */
[----:B-1----:R-:W-:-:S05]  /*8a10*/  FFMA.FTZ R87, R71, UR5, R96 ;  /* 0x0000000547577c23 */ /* 0x002fca0008010060 */
[----:B------:R-:W-:Y:S02]  /*8a20*/  FSEL R87, R87, -INF , !P0 ;  /* 0xff80000057577808 */ /* 0x000fe40004000000 */
[----:B------:R-:W1:Y:S01]  /*8a30*/  MUFU.TANH R94, R94 ;  /* 0x0000005e005e7308 */ /* 0x000e620000002400 */
[----:B--2---:R-:W-:Y:S01]  /*8a40*/  FFMA.FTZ R71, R71, UR5, R98 ;  /* 0x0000000547477c23 */ /* 0x004fe20008010062 */
[----:B------:R-:W-:-:S04]  /*8a50*/  ISETP.GE.AND P0, PT, R14, R165, PT ;  /* 0x000000a50e00720c */ /* 0x000fc80003f06270 */
[----:B------:R-:W-:Y:S02]  /*8a60*/  FSEL R71, R71, -INF , !P5 ;  /* 0xff80000047477808 */ /* 0x000fe40006800000 */
[----:B------:R-:W2:Y:S01]  /*8a70*/  MUFU.TANH R97, R97 ;  /* 0x0000006100617308 */ /* 0x000ea20000002400 */
[----:B---3--:R-:W-:Y:S02]  /*8a80*/  FSEL R92, R109, -INF , !P2 ;  /* 0xff8000006d5c7808 */ /* 0x008fe40005000000 */
[----:B------:R-:W-:Y:S02]  /*8a90*/  ISETP.GE.AND P2, PT, R73, R165, PT ;  /* 0x000000a54900720c */ /* 0x000fe40003f46270 */
[----:B------:R-:W-:Y:S02]  /*8aa0*/  I2FP.F32.S32 R73, R73 ;  /* 0x0000004900497245 */ /* 0x000fe40000201400 */
[----:B------:R-:W-:Y:S01]  /*8ab0*/  ISETP.GE.AND P5, PT, R14, R164, PT ;  /* 0x000000a40e00720c */ /* 0x000fe20003fa6270 */
[----:B------:R-:W3:Y:S01]  /*8ac0*/  MUFU.TANH R99, R99 ;  /* 0x0000006300637308 */ /* 0x000ee20000002400 */
[----:B------:R-:W-:Y:S01]  /*8ad0*/  I2FP.F32.S32 R14, R14 ;  /* 0x0000000e000e7245 */ /* 0x000fe20000201400 */
[C---:B------:R-:W-:Y:S01]  /*8ae0*/  FFMA.FTZ R100, R73.reuse, UR5, R100 ;  /* 0x0000000549647c23 */ /* 0x040fe20008010064 */
[----:B------:R-:W-:-:S05]  /*8af0*/  FFMA.FTZ R73, R73, UR5, R102 ;  /* 0x0000000549497c23 */ /* 0x000fca0008010066 */
[----:B------:R4:W-:Y:S01]  /*8b00*/  MUFU.TANH R11, R88 ;  /* 0x00000058000b7308 */ /* 0x0009e20000002400 */
[----:B------:R-:W-:Y:S02]  /*8b10*/  FSEL R73, R73, -INF , !P3 ;  /* 0xff80000049497808 */ /* 0x000fe40005800000 */
[----:B------:R-:W-:-:S05]  /*8b20*/  ISETP.GE.AND P3, PT, R70, R164, PT ;  /* 0x000000a44600720c */ /* 0x000fca0003f66270 */
[----:B------:R-:W-:Y:S08]  /*8b30*/  MUFU.TANH R93, R93 ;  /* 0x0000005d005d7308 */ /* 0x000ff00000002400 */
[----:B------:R1:W-:Y:S01]  /*8b40*/  MUFU.TANH R10, R89 ;  /* 0x00000059000a7308 */ /* 0x0003e20000002400 */
[C---:B----4-:R-:W-:Y:S01]  /*8b50*/  FFMA.FTZ R88, R72.reuse, UR5, R101 ;  /* 0x0000000548587c23 */ /* 0x050fe20008010065 */
[----:B------:R-:W-:-:S04]  /*8b60*/  FFMA.FTZ R72, R72, UR5, R103 ;  /* 0x0000000548487c23 */ /* 0x000fc80008010067 */
[----:B------:R-:W-:Y:S02]  /*8b70*/  FSEL R88, R88, -INF , !P6 ;  /* 0xff80000058587808 */ /* 0x000fe40007000000 */
[----:B------:R-:W-:Y:S01]  /*8b80*/  FSEL R72, R72, -INF , !P1 ;  /* 0xff80000048487808 */ /* 0x000fe20004800000 */
[----:B------:R-:W-:Y:S01]  /*8b90*/  MUFU.TANH R9, R9 ;  /* 0x0000000900097308 */ /* 0x000fe20000002400 */
[C---:B------:R-:W-:Y:S02]  /*8ba0*/  ISETP.GE.AND P6, PT, R13.reuse, R165, PT ;  /* 0x000000a50d00720c */ /* 0x040fe40003fc6270 */
[----:B------:R-:W-:Y:S02]  /*8bb0*/  ISETP.GE.AND P1, PT, R13, R164, PT ;  /* 0x000000a40d00720c */ /* 0x000fe40003f26270 */
[----:B------:R-:W-:Y:S02]  /*8bc0*/  I2FP.F32.S32 R13, R13 ;  /* 0x0000000d000d7245 */ /* 0x000fe40000201400 */
[----:B-1----:R-:W-:Y:S01]  /*8bd0*/  FSEL R89, R100, -INF , !P2 ;  /* 0xff80000064597808 */ /* 0x002fe20005000000 */
[----:B------:R-:W-:Y:S01]  /*8be0*/  MUFU.TANH R8, R8 ;  /* 0x0000000800087308 */ /* 0x000fe20000002400 */
[----:B------:R-:W-:Y:S01]  /*8bf0*/  ISETP.GE.AND P2, PT, R70, R165, PT ;  /* 0x000000a54600720c */ /* 0x000fe20003f46270 */
[C---:B------:R-:W-:Y:S01]  /*8c00*/  FFMA.FTZ R2, R13.reuse, UR5, R2 ;  /* 0x000000050d027c23 */ /* 0x040fe20008010002 */
[----:B------:R-:W-:Y:S01]  /*8c10*/  I2FP.F32.S32 R70, R70 ;  /* 0x0000004600467245 */ /* 0x000fe20000201400 */
[----:B------:R-:W-:Y:S01]  /*8c20*/  FFMA.FTZ R69, R13, UR5, R94 ;  /* 0x000000050d457c23 */ /* 0x000fe2000801005e */
[----:B------:R-:W-:-:S03]  /*8c30*/  VIADD R13, R5, 0xf1 ;  /* 0x000000f1050d7836 */ /* 0x000fc60000000000 */
[----:B------:R-:W1:Y:S01]  /*8c40*/  MUFU.TANH R95, R95 ;  /* 0x0000005f005f7308 */ /* 0x000e620000002400 */
[C---:B--2---:R-:W-:Y:S01]  /*8c50*/  FFMA.FTZ R86, R70.reuse, UR5, R97 ;  /* 0x0000000546567c23 */ /* 0x044fe20008010061 */
[----:B---3--:R-:W-:Y:S01]  /*8c60*/  FFMA.FTZ R70, R70, UR5, R99 ;  /* 0x0000000546467c23 */ /* 0x008fe20008010063 */
[----:B------:R-:W-:Y:S02]  /*8c70*/  FSEL R69, R69, -INF , !P1 ;  /* 0xff80000045457808 */ /* 0x000fe40004800000 */
[-C--:B------:R-:W-:Y:S02]  /*8c80*/  ISETP.GE.AND P1, PT, R13, R165.reuse, PT ;  /* 0x000000a50d00720c */ /* 0x080fe40003f26270 */
[----:B------:R-:W-:Y:S01]  /*8c90*/  FSEL R86, R86, -INF , !P2 ;  /* 0xff80000056567808 */ /* 0x000fe20005000000 */
[----:B------:R2:W-:Y:S01]  /*8ca0*/  MUFU.TANH R80, R85 ;  /* 0x0000005500507308 */ /* 0x0005e20000002400 */
[----:B------:R-:W-:Y:S01]  /*8cb0*/  FSEL R70, R70, -INF , !P3 ;  /* 0xff80000046467808 */ /* 0x000fe20005800000 */
[----:B------:R-:W-:Y:S01]  /*8cc0*/  BAR.SYNC.DEFER_BLOCKING 0x0 ;  /* 0x0000000000007b1d */ /* 0x000fe20000010000 */
[----:B------:R-:W-:-:S02]  /*8cd0*/  ISETP.GE.AND P2, PT, R12, R165, PT ;  /* 0x000000a50c00720c */ /* 0x000fc40003f46270 */
[----:B------:R-:W-:Y:S02]  /*8ce0*/  ISETP.GE.AND P3, PT, R12, R164, PT ;  /* 0x000000a40c00720c */ /* 0x000fe40003f66270 */
[----:B------:R-:W-:Y:S01]  /*8cf0*/  I2FP.F32.S32 R12, R12 ;  /* 0x0000000c000c7245 */ /* 0x000fe20000201400 */
[----:B------:R3:W4:Y:S01]  /*8d00*/  MUFU.TANH R81, R84 ;  /* 0x0000005400517308 */ /* 0x0007220000002400 */
[----:B-1----:R-:W-:-:S03]  /*8d10*/  FFMA.FTZ R68, R14, UR5, R95 ;  /* 0x000000050e447c23 */ /* 0x002fc6000801005f */
[C---:B------:R-:W-:Y:S01]  /*8d20*/  FFMA.FTZ R11, R12.reuse, UR5, R11 ;  /* 0x000000050c0b7c23 */ /* 0x040fe2000801000b */
[----:B------:R-:W-:Y:S01]  /*8d30*/  FFMA.FTZ R8, R12, UR5, R8 ;  /* 0x000000050c087c23 */ /* 0x000fe20008010008 */
[C---:B------:R-:W-:Y:S02]  /*8d40*/  IADD3 R12, R5.reuse, 0xf8, RZ ;  /* 0x000000f8050c7810 */ /* 0x040fe40007ffe0ff */
[----:B------:R-:W1:Y:S01]  /*8d50*/  MUFU.TANH R7, R7 ;  /* 0x0000000700077308 */ /* 0x000e620000002400 */
[----:B--2---:R-:W-:Y:S02]  /*8d60*/  FSEL R85, R2, -INF , !P6 ;  /* 0xff80000002557808 */ /* 0x004fe40007000000 */
[----:B------:R-:W-:Y:S02]  /*8d70*/  I2FP.F32.S32 R2, R13 ;  /* 0x0000000d00027245 */ /* 0x000fe40000201400 */
[C---:B------:R-:W-:Y:S01]  /*8d80*/  ISETP.GE.AND P6, PT, R5.reuse, R165, PT ;  /* 0x000000a50500720c */ /* 0x040fe20003fc6270 */
[----:B------:R-:W-:Y:S01]  /*8d90*/  VIADD R5, R5, 0xf9 ;  /* 0x000000f905057836 */ /* 0x000fe20000000000 */
[----:B------:R-:W-:Y:S01]  /*8da0*/  FSEL R68, R68, -INF , !P5 ;  /* 0xff80000044447808 */ /* 0x000fe20006800000 */
[----:B------:R-:W2:Y:S01]  /*8db0*/  MUFU.TANH R6, R6 ;  /* 0x0000000600067308 */ /* 0x000ea20000002400 */
[----:B---3--:R-:W-:Y:S01]  /*8dc0*/  FFMA.FTZ R84, R14, UR5, R93 ;  /* 0x000000050e547c23 */ /* 0x008fe2000801005d */
[C---:B------:R-:W-:Y:S01]  /*8dd0*/  FFMA.FTZ R9, R2.reuse, UR5, R9 ;  /* 0x0000000502097c23 */ /* 0x040fe20008010009 */
[----:B------:R-:W-:Y:S01]  /*8de0*/  FFMA.FTZ R10, R2, UR5, R10 ;  /* 0x00000005020a7c23 */ /* 0x000fe2000801000a */
[----:B------:R-:W-:-:S02]  /*8df0*/  FSEL R83, R11, -INF , !P2 ;  /* 0xff8000000b537808 */ /* 0x000fc40005000000 */
[----:B------:R-:W-:Y:S02]  /*8e00*/  FSEL R84, R84, -INF , !P0 ;  /* 0xff80000054547808 */ /* 0x000fe40004000000 */
[----:B------:R-:W-:Y:S02]  /*8e10*/  ISETP.GE.AND P0, PT, R13, R164, PT ;  /* 0x000000a40d00720c */ /* 0x000fe40003f06270 */
[----:B------:R-:W-:Y:S02]  /*8e20*/  FSEL R63, R8, -INF , !P3 ;  /* 0xff800000083f7808 */ /* 0x000fe40005800000 */
[----:B------:R-:W-:Y:S02]  /*8e30*/  FSEL R62, R9, -INF , !P0 ;  /* 0xff800000093e7808 */ /* 0x000fe40004000000 */
[----:B------:R-:W-:Y:S02]  /*8e40*/  PLOP3.LUT P0, PT, PT, PT, UP0, 0x80, 0x0 ;  /* 0x000000000000781c */ /* 0x000fe40003f0f008 */
[----:B------:R-:W-:-:S02]  /*8e50*/  FSEL R82, R10, -INF , !P1 ;  /* 0xff8000000a527808 */ /* 0x000fc40004800000 */
[CC--:B------:R-:W-:Y:S02]  /*8e60*/  ISETP.GE.AND P5, PT, R12.reuse, R165.reuse, PT ;  /* 0x000000a50c00720c */ /* 0x0c0fe40003fa6270 */
[-C--:B------:R-:W-:Y:S02]  /*8e70*/  ISETP.GE.AND P2, PT, R12, R164.reuse, PT ;  /* 0x000000a40c00720c */ /* 0x080fe40003f46270 */
[C---:B------:R-:W-:Y:S02]  /*8e80*/  ISETP.GE.AND P3, PT, R5.reuse, R165, PT ;  /* 0x000000a50500720c */ /* 0x040fe40003f66270 */
[----:B------:R-:W-:Y:S02]  /*8e90*/  ISETP.GE.AND P1, PT, R5, R164, PT ;  /* 0x000000a40500720c */ /* 0x000fe40003f26270 */
[----:B------:R-:W-:Y:S02]  /*8ea0*/  I2FP.F32.S32 R12, R12 ;  /* 0x0000000c000c7245 */ /* 0x000fe40000201400 */
[----:B------:R-:W-:-:S02]  /*8eb0*/  I2FP.F32.S32 R5, R5 ;  /* 0x0000000500057245 */ /* 0x000fc40000201400 */
[----:B------:R-:W-:Y:S01]  /*8ec0*/  FSEL R37, R4, -INF , !P6 ;  /* 0xff80000004257808 */ /* 0x000fe20007000000 */
[C---:B----4-:R-:W-:Y:S01]  /*8ed0*/  FFMA.FTZ R81, R12.reuse, UR5, R81 ;  /* 0x000000050c517c23 */ /* 0x050fe20008010051 */
[----:B-1----:R-:W-:Y:S01]  /*8ee0*/  FFMA.FTZ R61, R12, UR5, R7 ;  /* 0x000000050c3d7c23 */ /* 0x002fe20008010007 */
[C---:B------:R-:W-:Y:S01]  /*8ef0*/  FFMA.FTZ R80, R5.reuse, UR5, R80 ;  /* 0x0000000505507c23 */ /* 0x040fe20008010050 */
[----:B--2---:R-:W-:Y:S02]  /*8f00*/  FFMA.FTZ R60, R5, UR5, R6 ;  /* 0x00000005053c7c23 */ /* 0x004fe40008010006 */
[----:B------:R-:W-:Y:S02]  /*8f10*/  FSEL R81, R81, -INF , !P5 ;  /* 0xff80000051517808 */ /* 0x000fe40006800000 */
[----:B------:R-:W-:Y:S02]  /*8f20*/  FSEL R61, R61, -INF , !P2 ;  /* 0xff8000003d3d7808 */ /* 0x000fe40005000000 */
[----:B------:R-:W-:-:S02]  /*8f30*/  FSEL R80, R80, -INF , !P3 ;  /* 0xff80000050507808 */ /* 0x000fc40005800000 */
        /* <DEDUP_REMOVED lines=64> */
.L_x_2552:
[----:B------:R-:W-:-:S04]  /*9340*/  ULEA UR18, -UR8, URZ, 0x8 ;  /* 0x0000003f08127291 */ /* 0x000fc8000f8e413f */
[----:B------:R-:W-:Y:S02]  /*9350*/  USHF.R.S32.HI UR22, URZ, 0x1f, UR18 ;  /* 0x0000001f3f167899 */ /* 0x000fe40008011412 */
[----:B------:R-:W-:-:S04]  /*9360*/  MOV R39, UR18 ;  /* 0x0000001200277c02 */ /* 0x000fc80008000f00 */
[----:B------:R-:W-:-:S07]  /*9370*/  MOV R38, UR22 ;  /* 0x0000001600267c02 */ /* 0x000fce0008000f00 */
.L_x_2553:
        /* <DEDUP_REMOVED lines=43> */
[----:B------:R-:W-:-:S04]  /*9630*/  @!P1 IMAD.WIDE.U32 R54, R54, 0x90, R10 ;  /* 0x0000009036369825 */ /* 0x000fc800078e000a */
        /* <DEDUP_REMOVED lines=16> */
[----:B------:R-:W-:Y:S01]  /*9740*/  @!P1 IMAD.MOV.U32 R97, RZ, RZ, R66 ;  /* 0x000000ffff619224 */ /* 0x000fe200078e0042 */
[----:B------:R-:W-:Y:S01]  /*9750*/  @!UP0 UIMAD UR18, UR9, 0x70, URZ ;  /* 0x00000070091288a4 */ /* 0x000fe2000f8e023f */
[C---:B------:R-:W-:Y:S01]  /*9760*/  @!P1 IADD3 R95, P3, R39.reuse, R6, RZ ;  /* 0x00000006275f9210 */ /* 0x040fe20007f7e0ff */
[----:B------:R-:W-:Y:S01]  /*9770*/  @!P1 IMAD.WIDE.U32 R58, R58, 0xe0, R96 ;  /* 0x000000e03a3a9825 */ /* 0x000fe200078e0060 */
[C---:B------:R-:W-:Y:S02]  /*9780*/  @!P1 IADD3 R97, P2, R39.reuse, R4, RZ ;  /* 0x0000000427619210 */ /* 0x040fe40007f5e0ff */
[C---:B------:R-:W-:Y:S01]  /*9790*/  @!P1 IADD3.X R94, R38.reuse, UR22, R7, P3, !PT ;  /* 0x00000016265e9c10 */ /* 0x040fe20009ffe407 */
[----:B------:R-:W-:Y:S01]  /*97a0*/  @!UP0 UIMAD UR22, UR9, 0xb0, URZ ;  /* 0x000000b0091688a4 */ /* 0x000fe2000f8e023f */
[----:B------:R-:W-:Y:S01]  /*97b0*/  @!P1 IADD3.X R96, R38, UR18, R5, P2, !PT ;  /* 0x0000001226609c10 */ /* 0x000fe200097fe405 */
[----:B------:R-:W3:Y:S01]  /*97c0*/  @!P1 LDC.64 R6, c[0x0][0x218] ;  /* 0x00008600ff069b82 */ /* 0x000ee20000000a00 */
[----:B------:R-:W-:Y:S01]  /*97d0*/  @!UP0 UIMAD UR18, UR9, 0xc0, URZ ;  /* 0x000000c0091288a4 */ /* 0x000fe2000f8e023f */
[----:B------:R-:W-:-:S02]  /*97e0*/  @!P1 IADD3 R52, P3, R39, R52, RZ ;  /* 0x0000003427349210 */ /* 0x000fc40007f7e0ff */
[C---:B------:R-:W-:Y:S02]  /*97f0*/  @!P1 IADD3 R54, P2, R39.reuse, R12, RZ ;  /* 0x0000000c27369210 */ /* 0x040fe40007f5e0ff */
[C---:B------:R-:W-:Y:S01]  /*9800*/  @!P1 IADD3.X R51, R38.reuse, UR22, R53, P3, !PT ;  /* 0x0000001626339c10 */ /* 0x040fe20009ffe435 */
[----:B------:R-:W-:Y:S01]  /*9810*/  @!UP0 UIMAD UR22, UR9, 0xd0, URZ ;  /* 0x000000d0091688a4 */ /* 0x000fe2000f8e023f */
[----:B------:R-:W4:Y:S01]  /*9820*/  @!P1 LDC.64 R4, c[0x0][0x218] ;  /* 0x00008600ff049b82 */ /* 0x000f220000000a00 */
[----:B------:R-:W-:Y:S01]  /*9830*/  @!P1 IADD3.X R53, R38, UR18, R13, P2, !PT ;  /* 0x0000001226359c10 */ /* 0x000fe200097fe40d */
[----:B------:R-:W-:Y:S01]  /*9840*/  @!UP0 UIMAD UR18, UR9, 0xe0, URZ ;  /* 0x000000e0091288a4 */ /* 0x000fe2000f8e023f */
[C---:B------:R-:W-:Y:S02]  /*9850*/  @!P1 IADD3 R102, P2, R39.reuse, R67, RZ ;  /* 0x0000004327669210 */ /* 0x040fe40007f5e0ff */
[C---:B------:R-:W-:Y:S02]  /*9860*/  @!P1 IADD3 R55, P3, R39.reuse, R10, RZ ;  /* 0x0000000a27379210 */ /* 0x040fe40007f7e0ff */
[----:B--2---:R-:W-:Y:S01]  /*9870*/  @!P1 LEA R106, P5, R102, R8, 0x1 ;  /* 0x00000008666a9211 */ /* 0x004fe200078a08ff */
[----:B------:R-:W-:Y:S01]  /*9880*/  @!P1 IMAD.X R101, R38, 0x1, R66, P2 ;  /* 0x0000000126659824 */ /* 0x000fe200010e0642 */
[----:B------:R-:W2:Y:S01]  /*9890*/  @!P1 LDC.64 R12, c[0x0][0x218] ;  /* 0x00008600ff0c9b82 */ /* 0x000ea20000000a00 */
[----:B------:R-:W-:-:S02]  /*98a0*/  @!P1 IADD3 R57, P2, R39, R58, RZ ;  /* 0x0000003a27399210 */ /* 0x000fc40007f5e0ff */
[----:B------:R-:W-:Y:S02]  /*98b0*/  @!P1 IADD3.X R58, R38, UR22, R11, P3, !PT ;  /* 0x00000016263a9c10 */ /* 0x000fe40009ffe40b */
        /* <DEDUP_REMOVED lines=9> */
[----:B------:R-:W-:Y:S01]  /*9950*/  @!P1 IADD3.X R101, R38, UR13, R66, P5, P3 ;  /* 0x0000000d26659c10 */ /* 0x000fe2000afe6442 */
        /* <DEDUP_REMOVED lines=91> */
[C---:B-----5:R-:W-:Y:S01]  /*9f10*/  @!P1 LEA R8, P5, R54.reuse, R8, 0x1 ;  /* 0x0000000836089211 */ /* 0x060fe200078a08ff */
        /* <DEDUP_REMOVED lines=37> */
.L_x_2555:
[----:B------:R-:W-:Y:S05]  /*a170*/  BSYNC B0 ;  /* 0x0000000000007941 */ /* 0x000fea0003800000 */
.L_x_2554:
[----:B------:R-:W0:Y:S01]  /*a180*/  LDGDEPBAR ;  /* 0x00000000000079af */ /* 0x000e220000000000 */
[----:B------:R-:W-:-:S04]  /*a190*/  IADD3 R67, P1, R39, R67, RZ ;  /* 0x0000004327437210 */ /* 0x000fc80007f3e0ff */
[----:B------:R-:W-:-:S09]  /*a1a0*/  IADD3.X R66, R38, R66, RZ, P1, !PT ;  /* 0x0000004226427210 */ /* 0x000fd20000ffe4ff */
.L_x_2551:
        /* <DEDUP_REMOVED lines=129> */
[----:B------:R-:W1:Y:S03]  /*a9c0*/  SHFL.BFLY PT, R5, R2, 0x2, 0x1f ;  /* 0x0c401f0002057f89 */ /* 0x000e6600000e0000 */
[-C--:B------:R-:W-:Y:S02]  /*a9d0*/  LEA R231, R239, R234.reuse, 0x1 ;  /* 0x000000eaefe77211 */ /* 0x080fe400078e08ff */
[C---:B------:R-:W-:Y:S02]  /*a9e0*/  LEA R232, R240.reuse, R234, 0x1 ;  /* 0x000000eaf0e87211 */ /* 0x040fe400078e08ff */
[----:B------:R-:W-:Y:S01]  /*a9f0*/  LEA R230, R240, R231, 0x1 ;  /* 0x000000e7f0e67211 */ /* 0x000fe200078e08ff */
        /* <DEDUP_REMOVED lines=15> */
[----:B------:R-:W-:Y:S01]  /*aaf0*/  LDSM.16.MT88.4 R28, [R234+0xa000] ;  /* 0x00a00000ea1c783b */ /* 0x000fe20000004200 */
[--C-:B------:R-:W-:Y:S01]  /*ab00*/  FFMA.FTZ R107, R23, UR18, -R110.reuse ;  /* 0x00000012176b7c23 */ /* 0x100fe2000801086e */
[----:B------:R-:W-:Y:S01]  /*ab10*/  MUFU.EX2 R108, R108 ;  /* 0x0000006c006c7308 */ /* 0x000fe20000000800 */
[--C-:B------:R-:W-:Y:S01]  /*ab20*/  FFMA.FTZ R96, R46, UR18, -R110.reuse ;  /* 0x000000122e607c23 */ /* 0x100fe2000801086e */
[--C-:B------:R-:W-:Y:S01]  /*ab30*/  FFMA.FTZ R95, R45, UR18, -R110.reuse ;  /* 0x000000122d5f7c23 */ /* 0x100fe2000801086e */
[----:B-1----:R-:W-:Y:S01]  /*ab40*/  FMNMX.FTZ R0, R4, R5, !PT ;  /* 0x0000000504007209 */ /* 0x002fe20007810000 */
[----:B------:R-:W-:Y:S01]  /*ab50*/  LDSM.16.MT88.4 R44, [R234+0xa800] ;  /* 0x00a80000ea2c783b */ /* 0x000fe20000004200 */
[--C-:B------:R-:W-:Y:S01]  /*ab60*/  FFMA.FTZ R102, R35, UR18, -R110.reuse ;  /* 0x0000001223667c23 */ /* 0x100fe2000801086e */
[--C-:B------:R-:W-:Y:S01]  /*ab70*/  FFMA.FTZ R101, R34, UR18, -R110.reuse ;  /* 0x0000001222657c23 */ /* 0x100fe2000801086e */
[--C-:B------:R-:W-:Y:S01]  /*ab80*/  FFMA.FTZ R100, R33, UR18, -R110.reuse ;  /* 0x0000001221647c23 */ /* 0x100fe2000801086e */
[----:B------:R-:W1:Y:S01]  /*ab90*/  SHFL.BFLY PT, R4, R0, 0x1, 0x1f ;  /* 0x0c201f0000047f89 */ /* 0x000e6200000e0000 */
        /* <DEDUP_REMOVED lines=9> */
[----:B------:R-:W-:Y:S01]  /*ac30*/  LDSM.16.MT88.4 R40, [R232+0xa800] ;  /* 0x00a80000e828783b */ /* 0x000fe20000004200 */
[--C-:B------:R-:W-:Y:S01]  /*ac40*/  FFMA.FTZ R125, R27, UR18, -R110.reuse ;  /* 0x000000121b7d7c23 */ /* 0x100fe2000801086e */
[--C-:B------:R-:W-:Y:S01]  /*ac50*/  FFMA.FTZ R123, R48, UR18, -R110.reuse ;  /* 0x00000012307b7c23 */ /* 0x100fe2000801086e */
[--C-:B------:R-:W-:Y:S01]  /*ac60*/  FFMA.FTZ R127, R127, UR18, -R110.reuse ;  /* 0x000000127f7f7c23 */ /* 0x100fe2000801086e */
[----:B------:R-:W-:Y:S01]  /*ac70*/  LDSM.16.MT88.4 R36, [R231+0xa800] ;  /* 0x00a80000e724783b */ /* 0x000fe20000004200 */
[--C-:B------:R-:W-:Y:S01]  /*ac80*/  FFMA.FTZ R133, R133, UR18, -R110.reuse ;  /* 0x0000001285857c23 */ /* 0x100fe2000801086e */
[--C-:B------:R-:W-:Y:S01]  /*ac90*/  FFMA.FTZ R134, R134, UR18, -R110.reuse ;  /* 0x0000001286867c23 */ /* 0x100fe2000801086e */
[----:B------:R-:W2:Y:S01]  /*aca0*/  MUFU.EX2 R106, R106 ;  /* 0x0000006a006a7308 */ /* 0x000ea20000000800 */
[----:B------:R-:W-:Y:S01]  /*acb0*/  LDSM.16.MT88.4 R56, [R230+0xa800] ;  /* 0x00a80000e638783b */ /* 0x000fe20000004200 */
[--C-:B------:R-:W-:Y:S01]  /*acc0*/  FFMA.FTZ R142, R142, UR18, -R110.reuse ;  /* 0x000000128e8e7c23 */ /* 0x100fe2000801086e */
[--C-:B------:R-:W-:Y:S01]  /*acd0*/  FFMA.FTZ R143, R143, UR18, -R110.reuse ;  /* 0x000000128f8f7c23 */ /* 0x100fe2000801086e */
[--C-:B------:R-:W-:Y:S01]  /*ace0*/  FFMA.FTZ R145, R145, UR18, -R110.reuse ;  /* 0x0000001291917c23 */ /* 0x100fe2000801086e */
[--C-:B------:R-:W-:Y:S01]  /*acf0*/  FFMA.FTZ R152, R152, UR18, -R110.reuse ;  /* 0x0000001298987c23 */ /* 0x100fe2000801086e */
[--C-:B------:R-:W-:Y:S01]  /*ad00*/  FFMA.FTZ R156, R156, UR18, -R110.reuse ;  /* 0x000000129c9c7c23 */ /* 0x100fe2000801086e */
[----:B-1----:R-:W-:Y:S01]  /*ad10*/  FMNMX.FTZ R0, R0, R4, !PT ;  /* 0x0000000400007209 */ /* 0x002fe20007810000 */
[----:B------:R-:W-:Y:S01]  /*ad20*/  MUFU.EX2 R105, R105 ;  /* 0x0000006900697308 */ /* 0x000fe20000000800 */
[----:B---3--:R-:W-:Y:S01]  /*ad30*/  F2FP.F16.F32.PACK_AB R4, R108, R109 ;  /* 0x0000006d6c04723e */ /* 0x008fe200000000ff */
[--C-:B------:R-:W-:Y:S01]  /*ad40*/  FFMA.FTZ R158, R158, UR18, -R110.reuse ;  /* 0x000000129e9e7c23 */ /* 0x100fe2000801086e */
[C---:B------:R-:W-:Y:S01]  /*ad50*/  FSETP.NEU.FTZ.AND P1, PT, R0.reuse, -INF , PT ;  /* 0xff8000000000780b */ /* 0x040fe20003f3d000 */
[----:B------:R-:W-:Y:S01]  /*ad60*/  FMUL.FTZ R93, R0, UR18 ;  /* 0x00000012005d7c20 */ /* 0x000fe20008410000 */
[--C-:B------:R-:W-:Y:S01]  /*ad70*/  FFMA.FTZ R169, R169, UR18, -R110.reuse ;  /* 0x00000012a9a97c23 */ /* 0x100fe2000801086e */
[--C-:B------:R-:W-:Y:S01]  /*ad80*/  FFMA.FTZ R172, R172, UR18, -R110.reuse ;  /* 0x00000012acac7c23 */ /* 0x100fe2000801086e */
[--C-:B------:R-:W-:Y:S01]  /*ad90*/  FFMA.FTZ R174, R174, UR18, -R110.reuse ;  /* 0x00000012aeae7c23 */ /* 0x100fe2000801086e */
[----:B------:R-:W1:Y:S01]  /*ada0*/  MUFU.EX2 R104, R104 ;  /* 0x0000006800687308 */ /* 0x000e620000000800 */
[----:B------:R-:W-:Y:S01]  /*adb0*/  FSEL R93, R93, RZ, P1 ;  /* 0x000000ff5d5d7208 */ /* 0x000fe20000800000 */
[--C-:B------:R-:W-:Y:S01]  /*adc0*/  FFMA.FTZ R181, R181, UR18, -R110.reuse ;  /* 0x00000012b5b57c23 */ /* 0x100fe2000801086e */
[----:B--2---:R-:W-:Y:S01]  /*add0*/  F2FP.F16.F32.PACK_AB R6, R106, R107 ;  /* 0x0000006b6a06723e */ /* 0x004fe200000000ff */
[--C-:B------:R-:W-:Y:S01]  /*ade0*/  FFMA.FTZ R183, R183, UR18, -R110.reuse ;  /* 0x00000012b7b77c23 */ /* 0x100fe2000801086e */
[--C-:B------:R-:W-:Y:S01]  /*adf0*/  FFMA.FTZ R185, R185, UR18, -R110.reuse ;  /* 0x00000012b9b97c23 */ /* 0x100fe2000801086e */
        /* <DEDUP_REMOVED lines=11> */
[----:B-1----:R-:W-:Y:S01]  /*aeb0*/  F2FP.F16.F32.PACK_AB R48, R104, R105 ;  /* 0x000000696830723e */ /* 0x002fe200000000ff */
        /* <DEDUP_REMOVED lines=51> */
[----:B------:R-:W3:Y:S01]  /*b1f0*/  MUFU.EX2 R116, R116 ;  /* 0x0000007400747308 */ /* 0x000ee20000000800 */
[----:B-1----:R-:W-:Y:S01]  /*b200*/  F2FP.F16.F32.PACK_AB R50, R102, R103 ;  /* 0x000000676632723e */ /* 0x002fe200000000ff */
[--C-:B------:R-:W-:Y:S01]  /*b210*/  FFMA.FTZ R153, R153, UR18, -R93.reuse ;  /* 0x0000001299997c23 */ /* 0x100fe2000801085d */
[C---:B--2---:R-:W-:Y:S01]  /*b220*/  HMMA.16816.F32 R24, R4.reuse, R20, RZ ;  /* 0x000000140418723c */ /* 0x044fe200000018ff */
[--C-:B------:R-:W-:Y:S01]  /*b230*/  FFMA.FTZ R150, R150, UR18, -R93.reuse ;  /* 0x0000001296967c23 */ /* 0x100fe2000801085d */
[--C-:B------:R-:W-:Y:S01]  /*b240*/  FFMA.FTZ R157, R157, UR18, -R110.reuse ;  /* 0x000000129d9d7c23 */ /* 0x100fe2000801086e */
[--C-:B------:R-:W-:Y:S01]  /*b250*/  FFMA.FTZ R147, R147, UR18, -R110.reuse ;  /* 0x0000001293937c23 */ /* 0x100fe2000801086e */
[--C-:B------:R-:W-:Y:S01]  /*b260*/  FFMA.FTZ R144, R144, UR18, -R110.reuse ;  /* 0x0000001290907c23 */ /* 0x100fe2000801086e */
[----:B------:R-:W-:Y:S01]  /*b270*/  MUFU.EX2 R115, R115 ;  /* 0x0000007300737308 */ /* 0x000fe20000000800 */
[C---:B------:R-:W-:Y:S01]  /*b280*/  HMMA.16816.F32 R16, R4.reuse, R12, RZ ;  /* 0x0000000c0410723c */ /* 0x040fe200000018ff */
[----:B------:R-:W-:Y:S01]  /*b290*/  FFMA.FTZ R141, R141, UR18, -R110 ;  /* 0x000000128d8d7c23 */ /* 0x000fe2000801086e */
[--C-:B------:R-:W-:Y:S01]  /*b2a0*/  FFMA.FTZ R137, R137, UR18, -R93.reuse ;  /* 0x0000001289897c23 */ /* 0x100fe2000801085d */
[--C-:B------:R-:W-:Y:S01]  /*b2b0*/  FFMA.FTZ R202, R132, UR18, -R93.reuse ;  /* 0x0000001284ca7c23 */ /* 0x100fe2000801085d */
[--C-:B------:R-:W-:Y:S01]  /*b2c0*/  FFMA.FTZ R131, R131, UR18, -R93.reuse ;  /* 0x0000001283837c23 */ /* 0x100fe2000801085d */
[--C-:B------:R-:W-:Y:S01]  /*b2d0*/  FFMA.FTZ R130, R130, UR18, -R93.reuse ;  /* 0x0000001282827c23 */ /* 0x100fe2000801085d */
[C---:B------:R-:W-:Y:S01]  /*b2e0*/  HMMA.16816.F32 R20, R4.reuse, R22, RZ ;  /* 0x000000160414723c */ /* 0x040fe200000018ff */
[----:B------:R-:W1:Y:S01]  /*b2f0*/  MUFU.EX2 R114, R114 ;  /* 0x0000007200727308 */ /* 0x000e620000000800 */
[----:B---3--:R-:W-:Y:S01]  /*b300*/  F2FP.F16.F32.PACK_AB R49, R116, R117 ;  /* 0x000000757431723e */ /* 0x008fe200000000ff */
[----:B------:R-:W-:Y:S01]  /*b310*/  FADD.FTZ R108, R109, R108 ;  /* 0x0000006c6d6c7221 */ /* 0x000fe20000010000 */
[----:B------:R-:W-:Y:S01]  /*b320*/  FADD.FTZ R120, R121, R120 ;  /* 0x0000007879787221 */ /* 0x000fe20000010000 */
[----:B------:R-:W-:Y:S01]  /*b330*/  FFMA.FTZ R139, R139, UR18, -R110 ;  /* 0x000000128b8b7c23 */ /* 0x000fe2000801086e */
[C---:B------:R-:W-:Y:S01]  /*b340*/  HMMA.16816.F32 R12, R4.reuse, R14, RZ ;  /* 0x0000000e040c723c */ /* 0x040fe200000018ff */
[----:B------:R-:W-:Y:S01]  /*b350*/  FADD.FTZ R108, R107, R108 ;  /* 0x0000006c6b6c7221 */ /* 0x000fe20000010000 */
[----:B------:R-:W-:Y:S01]  /*b360*/  FADD.FTZ R119, R119, R120 ;  /* 0x0000007877777221 */ /* 0x000fe20000010000 */
[----:B------:R-:W-:Y:S01]  /*b370*/  MUFU.EX2 R101, R101 ;  /* 0x0000006500657308 */ /* 0x000fe20000000800 */
[--C-:B------:R-:W-:Y:S01]  /*b380*/  FFMA.FTZ R129, R129, UR18, -R110.reuse ;  /* 0x0000001281817c23 */ /* 0x100fe2000801086e */
[--C-:B------:R-:W-:Y:S01]  /*b390*/  FFMA.FTZ R128, R128, UR18, -R110.reuse ;  /* 0x0000001280807c23 */ /* 0x100fe2000801086e */
[C---:B------:R-:W-:Y:S01]  /*b3a0*/  HMMA.16816.F32 R8, R4.reuse, R52, RZ ;  /* 0x000000340408723c */ /* 0x040fe200000018ff */
[----:B------:R-:W-:Y:S01]  /*b3b0*/  FFMA.FTZ R92, R92, UR18, -R110 ;  /* 0x000000125c5c7c23 */ /* 0x000fe2000801086e */
[--C-:B------:R-:W-:Y:S01]  /*b3c0*/  FFMA.FTZ R79, R79, UR18, -R93.reuse ;  /* 0x000000124f4f7c23 */ /* 0x100fe2000801085d */
[--C-:B------:R-:W-:Y:S01]  /*b3d0*/  FFMA.FTZ R78, R78, UR18, -R93.reuse ;  /* 0x000000124e4e7c23 */ /* 0x100fe2000801085d */
[--C-:B------:R-:W-:Y:S01]  /*b3e0*/  FFMA.FTZ R77, R77, UR18, -R93.reuse ;  /* 0x000000124d4d7c23 */ /* 0x100fe2000801085d */
[----:B------:R-:W2:Y:S01]  /*b3f0*/  MUFU.EX2 R100, R100 ;  /* 0x0000006400647308 */ /* 0x000ea20000000800 */
[----:B------:R-:W-:Y:S01]  /*b400*/  HMMA.16816.F32 R4, R4, R54, RZ ;  /* 0x000000360404723c */ /* 0x000fe200000018ff */
[----:B-1----:R-:W-:Y:S01]  /*b410*/  F2FP.F16.F32.PACK_AB R51, R114, R115 ;  /* 0x000000737233723e */ /* 0x002fe200000000ff */
[----:B------:R-:W-:Y:S01]  /*b420*/  FFMA.FTZ R76, R76, UR18, -R93 ;  /* 0x000000124c4c7c23 */ /* 0x000fe2000801085d */
[----:B------:R-:W-:Y:S01]  /*b430*/  FADD.FTZ R106, R106, R108 ;  /* 0x0000006c6a6a7221 */ /* 0x000fe20000010000 */
[----:B------:R-:W-:Y:S01]  /*b440*/  FADD.FTZ R119, R118, R119 ;  /* 0x0000007776777221 */ /* 0x000fe20000010000 */
[--C-:B------:R-:W-:Y:S01]  /*b450*/  FFMA.FTZ R91, R91, UR18, -R110.reuse ;  /* 0x000000125b5b7c23 */ /* 0x100fe2000801086e */
[----:B------:R-:W-:Y:S01]  /*b460*/  FFMA.FTZ R88, R88, UR18, -R110 ;  /* 0x0000001258587c23 */ /* 0x000fe2000801086e */
[----:B------:R-:W-:Y:S01]  /*b470*/  MUFU.EX2 R99, R99 ;  /* 0x0000006300637308 */ /* 0x000fe20000000800 */
[C---:B------:R-:W-:Y:S01]  /*b480*/  HMMA.16816.F32 R32, R48.reuse, R44, R32 ;  /* 0x0000002c3020723c */ /* 0x040fe20000001820 */
[----:B------:R-:W-:Y:S01]  /*b490*/  FADD.FTZ R106, R105, R106 ;  /* 0x0000006a696a7221 */ /* 0x000fe20000010000 */
[----:B------:R-:W-:Y:S01]  /*b4a0*/  FADD.FTZ R117, R117, R119 ;  /* 0x0000007775757221 */ /* 0x000fe20000010000 */
[--C-:B------:R-:W-:Y:S01]  /*b4b0*/  FFMA.FTZ R75, R75, UR18, -R93.reuse ;  /* 0x000000124b4b7c23 */ /* 0x100fe2000801085d */
[----:B------:R-:W-:Y:S01]  /*b4c0*/  FFMA.FTZ R74, R74, UR18, -R93 ;  /* 0x000000124a4a7c23 */ /* 0x000fe2000801085d */
[----:B------:R-:W-:Y:S01]  /*b4d0*/  FADD.FTZ R106, R104, R106 ;  /* 0x0000006a686a7221 */ /* 0x000fe20000010000 */
[C---:B------:R-:W-:Y:S01]  /*b4e0*/  HMMA.16816.F32 R28, R48.reuse, R46, R28 ;  /* 0x0000002e301c723c */ /* 0x040fe2000000181c */
[----:B------:R-:W1:Y:S01]  /*b4f0*/  LDSM.16.MT88.4 R44, [R234+0xb000] ;  /* 0x00b00000ea2c783b */ /* 0x000e620000004200 */
[----:B------:R-:W3:Y:S01]  /*b500*/  MUFU.EX2 R98, R98 ;  /* 0x0000006200627308 */ /* 0x000ee20000000800 */
[----:B--2---:R-:W-:Y:S01]  /*b510*/  F2FP.F16.F32.PACK_AB R52, R100, R101 ;  /* 0x000000656434723e */ /* 0x004fe200000000ff */
[----:B------:R-:W-:Y:S01]  /*b520*/  FADD.FTZ R117, R116, R117 ;  /* 0x0000007574757221 */ /* 0x000fe20000010000 */
[----:B------:R-:W-:Y:S01]  /*b530*/  FADD.FTZ R106, R103, R106 ;  /* 0x0000006a676a7221 */ /* 0x000fe20000010000 */
[C---:B------:R-:W-:Y:S01]  /*b540*/  HMMA.16816.F32 R24, R48.reuse, R40, R24 ;  /* 0x000000283018723c */ /* 0x040fe20000001818 */
[----:B------:R-:W-:Y:S01]  /*b550*/  FFMA.FTZ R73, R73, UR18, -R93 ;  /* 0x0000001249497c23 */ /* 0x000fe2000801085d */
[----:B------:R-:W-:Y:S01]  /*b560*/  FADD.FTZ R117, R115, R117 ;  /* 0x0000007573757221 */ /* 0x000fe20000010000 */
[----:B------:R-:W-:Y:S01]  /*b570*/  FADD.FTZ R102, R102, R106 ;  /* 0x0000006a66667221 */ /* 0x000fe20000010000 */
[----:B------:R-:W-:Y:S01]  /*b580*/  MUFU.EX2 R113, R113 ;  /* 0x0000007100717308 */ /* 0x000fe20000000800 */
[----:B------:R-:W-:Y:S01]  /*b590*/  FFMA.FTZ R72, R72, UR18, -R93 ;  /* 0x0000001248487c23 */ /* 0x000fe2000801085d */
[C---:B------:R-:W-:Y:S01]  /*b5a0*/  HMMA.16816.F32 R20, R48.reuse, R42, R20 ;  /* 0x0000002a3014723c */ /* 0x040fe20000001814 */
[----:B------:R-:W2:Y:S01]  /*b5b0*/  LDSM.16.MT88.4 R40, [R232+0xb000] ;  /* 0x00b00000e828783b */ /* 0x000ea20000004200 */
[----:B------:R-:W-:Y:S01]  /*b5c0*/  FADD.FTZ R117, R114, R117 ;  /* 0x0000007572757221 */ /* 0x000fe20000010000 */
[----:B------:R-:W-:Y:S01]  /*b5d0*/  FADD.FTZ R102, R101, R102 ;  /* 0x0000006665667221 */ /* 0x000fe20000010000 */
[--C-:B------:R-:W-:Y:S01]  /*b5e0*/  FFMA.FTZ R71, R71, UR18, -R93.reuse ;  /* 0x0000001247477c23 */ /* 0x100fe2000801085d */
[--C-:B------:R-:W-:Y:S01]  /*b5f0*/  FFMA.FTZ R70, R70, UR18, -R93.reuse ;  /* 0x0000001246467c23 */ /* 0x100fe2000801085d */
[C---:B------:R-:W-:Y:S01]  /*b600*/  HMMA.16816.F32 R16, R48.reuse, R36, R16 ;  /* 0x000000243010723c */ /* 0x040fe20000001810 */
[----:B------:R-:W4:Y:S01]  /*b610*/  MUFU.EX2 R112, R112 ;  /* 0x0000007000707308 */ /* 0x000f220000000800 */
[----:B---3--:R-:W-:Y:S01]  /*b620*/  F2FP.F16.F32.PACK_AB R54, R98, R99 ;  /* 0x000000636236723e */ /* 0x008fe200000000ff */
[----:B------:R-:W-:Y:S01]  /*b630*/  FADD.FTZ R102, R100, R102 ;  /* 0x0000006664667221 */ /* 0x000fe20000010000 */
[--C-:B------:R-:W-:Y:S01]  /*b640*/  FFMA.FTZ R69, R69, UR18, -R93.reuse ;  /* 0x0000001245457c23 */ /* 0x100fe2000801085d */
[--C-:B------:R-:W-:Y:S01]  /*b650*/  FFMA.FTZ R68, R68, UR18, -R93.reuse ;  /* 0x0000001244447c23 */ /* 0x100fe2000801085d */
[C---:B------:R-:W-:Y:S01]  /*b660*/  HMMA.16816.F32 R12, R48.reuse, R38, R12 ;  /* 0x00000026300c723c */ /* 0x040fe2000000180c */
[----:B------:R-:W3:Y:S01]  /*b670*/  LDSM.16.MT88.4 R36, [R231+0xb000] ;  /* 0x00b00000e724783b */ /* 0x000ee20000004200 */
        /* <DEDUP_REMOVED lines=9> */
[----:B------:R-:W5:Y:S01]  /*b710*/  MUFU.EX2 R3, R3 ;  /* 0x0000000300037308 */ /* 0x000f620000000800 */
[----:B------:R-:W-:Y:S01]  /*b720*/  HMMA.16816.F32 R4, R48, R58, R4 ;  /* 0x0000003a3004723c */ /* 0x000fe20000001804 */
[----:B------:R-:W3:Y:S01]  /*b730*/  LDSM.16.MT88.4 R56, [R230+0xb000] ;  /* 0x00b00000e638783b */ /* 0x000ee20000004200 */
[----:B----4-:R-:W-:Y:S01]  /*b740*/  F2FP.F16.F32.PACK_AB R53, R112, R113 ;  /* 0x000000717035723e */ /* 0x010fe200000000ff */
[----:B------:R-:W-:Y:S01]  /*b750*/  FADD.FTZ R113, R113, R117 ;  /* 0x0000007571717221 */ /* 0x000fe20000010000 */
[--C-:B------:R-:W-:Y:S01]  /*b760*/  FFMA.FTZ R61, R61, UR18, -R93.reuse ;  /* 0x000000123d3d7c23 */ /* 0x100fe2000801085d */
[----:B------:R-:W-:Y:S01]  /*b770*/  FFMA.FTZ R251, R60, UR18, -R93 ;  /* 0x000000123cfb7c23 */ /* 0x000fe2000801085d */
[----:B------:R-:W-:Y:S01]  /*b780*/  LEA R204, P1, R67, UR22, 0x1 ;  /* 0x0000001643cc7c11 */ /* 0x000fe2000f8208ff */
[----:B------:R-:W4:Y:S01]  /*b790*/  MUFU.EX2 R97, R97 ;  /* 0x0000006100617308 */ /* 0x000f220000000800 */
[----:B------:R-:W-:-:S02]  /*b7a0*/  FADD.FTZ R113, R112, R113 ;  /* 0x0000007170717221 */ /* 0x000fc40000010000 */
[----:B------:R-:W-:-:S05]  /*b7b0*/  MOV R250, R204 ;  /* 0x000000cc00fa7202 */ /* 0x000fca0000000f00 */
[----:B------:R-:W2:Y:S01]  /*b7c0*/  MUFU.EX2 R96, R96 ;  /* 0x0000006000607308 */ /* 0x000ea20000000800 */
[----:B-----5:R-:W-:-:S07]  /*b7d0*/  F2FP.F16.F32.PACK_AB R55, R3, R111 ;  /* 0x0000006f0337723e */ /* 0x020fce00000000ff */
[----:B-1----:R-:W-:Y:S01]  /*b7e0*/  HMMA.16816.F32 R32, R52, R44, R32 ;  /* 0x0000002c3420723c */ /* 0x002fe20000001820 */
[----:B------:R-:W1:Y:S01]  /*b7f0*/  MUFU.EX2 R95, R95 ;  /* 0x0000005f005f7308 */ /* 0x000e620000000800 */
[----:B----4-:R-:W-:-:S04]  /*b800*/  FADD.FTZ R98, R97, R98 ;  /* 0x0000006261627221 */ /* 0x010fc80000010000 */
[C---:B------:R-:W-:Y:S01]  /*b810*/  HMMA.16816.F32 R28, R52.reuse, R46, R28 ;  /* 0x0000002e341c723c */ /* 0x040fe2000000181c */
[----:B------:R-:W4:Y:S02]  /*b820*/  LDSM.16.MT88.4 R44, [R234+0xb800] ;  /* 0x00b80000ea2c783b */ /* 0x000f240000004200 */
        /* <DEDUP_REMOVED lines=8> */
[----:B---3--:R-:W-:Y:S01]  /*b8b0*/  HMMA.16816.F32 R16, R52, R36, R16 ;  /* 0x000000243410723c */ /* 0x008fe20000001810 */
[----:B------:R-:W1:Y:S01]  /*b8c0*/  MUFU.EX2 R136, R136 ;  /* 0x0000008800887308 */ /* 0x000e620000000800 */
        /* <DEDUP_REMOVED lines=9> */
[----:B-1----:R-:W-:-:S05]  /*b960*/  F2FP.F16.F32.PACK_AB R49, R136, R135 ;  /* 0x000000878831723e */ /* 0x002fca00000000ff */
[----:B------:R-:W-:Y:S08]  /*b970*/  MUFU.EX2 R126, R126 ;  /* 0x0000007e007e7308 */ /* 0x000ff00000000800 */
[----:B------:R-:W1:Y:S01]  /*b980*/  MUFU.EX2 R125, R125 ;  /* 0x0000007d007d7308 */ /* 0x000e620000000800 */
[----:B-----5:R-:W-:-:S07]  /*b990*/  F2FP.F16.F32.PACK_AB R51, R140, R138 ;  /* 0x0000008a8c33723e */ /* 0x020fce00000000ff */
[C---:B----4-:R-:W-:Y:S01]  /*b9a0*/  HMMA.16816.F32 R32, R48.reuse, R44, R32 ;  /* 0x0000002c3020723c */ /* 0x050fe20000001820 */
[----:B------:R-:W-:Y:S05]  /*b9b0*/  MUFU.EX2 R124, R124 ;  /* 0x0000007c007c7308 */ /* 0x000fea0000000800 */
[C---:B------:R-:W-:Y:S01]  /*b9c0*/  HMMA.16816.F32 R28, R48.reuse, R46, R28 ;  /* 0x0000002e301c723c */ /* 0x040fe2000000181c */
[----:B------:R-:W4:Y:S02]  /*b9d0*/  LDSM.16.MT88.4 R44, [R234+0xc000] ;  /* 0x00c00000ea2c783b */ /* 0x000f240000004200 */
[----:B------:R-:W5:Y:S01]  /*b9e0*/  MUFU.EX2 R123, R123 ;  /* 0x0000007b007b7308 */ /* 0x000f620000000800 */
[C---:B-1----:R-:W-:Y:S01]  /*b9f0*/  F2FP.F16.F32.PACK_AB R52, R125.reuse, R126 ;  /* 0x0000007e7d34723e */ /* 0x042fe200000000ff */
[----:B------:R-:W-:Y:S01]  /*ba00*/  FADD.FTZ R126, R126, R98 ;  /* 0x000000627e7e7221 */ /* 0x000fe20000010000 */
[----:B--2---:R-:W-:Y:S03]  /*ba10*/  HMMA.16816.F32 R24, R48, R40, R24 ;  /* 0x000000283018723c */ /* 0x004fe60000001818 */
        /* <DEDUP_REMOVED lines=128> */
[----:B----4-:R-:W-:-:S03]  /*c220*/  F2FP.F16.F32.PACK_AB R53, R193, R194 ;  /* 0x000000c2c135723e */ /* 0x010fc600000000ff */
[----:B------:R-:W4:Y:S02]  /*c230*/  LDSM.16.MT88.4 R48, [R234+0xe800] ;  /* 0x00e80000ea30783b */ /* 0x000f240000004200 */
[----:B------:R-:W-:Y:S08]  /*c240*/  MUFU.EX2 R192, R192 ;  /* 0x000000c000c07308 */ /* 0x000ff00000000800 */
[----:B------:R-:W3:Y:S01]  /*c250*/  MUFU.EX2 R195, R195 ;  /* 0x000000c300c37308 */ /* 0x000ee20000000800 */
[----:B-----5:R-:W-:-:S07]  /*c260*/  F2FP.F16.F32.PACK_AB R55, R186, R188 ;  /* 0x000000bcba37723e */ /* 0x020fce00000000ff */
[----:B------:R-:W-:Y:S01]  /*c270*/  MUFU.EX2 R197, R197 ;  /* 0x000000c500c57308 */ /* 0x000fe20000000800 */
[C---:B--2---:R-:W-:Y:S06]  /*c280*/  HMMA.16816.F32 R32, R52.reuse, R44, R32 ;  /* 0x0000002c3420723c */ /* 0x044fec0000001820 */
[C---:B------:R-:W-:Y:S01]  /*c290*/  HMMA.16816.F32 R28, R52.reuse, R46, R28 ;  /* 0x0000002e341c723c */ /* 0x040fe2000000181c */
[----:B------:R-:W2:Y:S01]  /*c2a0*/  MUFU.EX2 R184, R184 ;  /* 0x000000b800b87308 */ /* 0x000ea20000000800 */
[----:B------:R-:W5:Y:S04]  /*c2b0*/  LDSM.16.MT88.4 R44, [R232+0xe800] ;  /* 0x00e80000e82c783b */ /* 0x000f680000004200 */
[C---:B-1----:R-:W-:Y:S03]  /*c2c0*/  HMMA.16816.F32 R24, R52.reuse, R40, R24 ;  /* 0x000000283418723c */ /* 0x042fe60000001818 */
[----:B------:R-:W-:Y:S03]  /*c2d0*/  MUFU.EX2 R175, R175 ;  /* 0x000000af00af7308 */ /* 0x000fe60000000800 */
[C---:B------:R-:W-:Y:S01]  /*c2e0*/  HMMA.16816.F32 R20, R52.reuse, R42, R20 ;  /* 0x0000002a3414723c */ /* 0x040fe20000001814 */
[----:B------:R-:W1:Y:S04]  /*c2f0*/  LDSM.16.MT88.4 R40, [R231+0xe800] ;  /* 0x00e80000e728783b */ /* 0x000e680000004200 */
[----:B------:R-:W4:Y:S01]  /*c300*/  MUFU.EX2 R173, R173 ;  /* 0x000000ad00ad7308 */ /* 0x000f220000000800 */
[C---:B---3--:R-:W-:Y:S06]  /*c310*/  HMMA.16816.F32 R16, R52.reuse, R36, R16 ;  /* 0x000000243410723c */ /* 0x048fec0000001810 */
[----:B------:R-:W-:Y:S01]  /*c320*/  HMMA.16816.F32 R12, R52, R38, R12 ;  /* 0x00000026340c723c */ /* 0x000fe2000000180c */
[----:B------:R-:W-:Y:S01]  /*c330*/  MUFU.EX2 R171, R171 ;  /* 0x000000ab00ab7308 */ /* 0x000fe20000000800 */
[----:B------:R-:W-:Y:S01]  /*c340*/  F2FP.F16.F32.PACK_AB R36, R195, R192 ;  /* 0x000000c0c324723e */ /* 0x000fe200000000ff */
[----:B------:R-:W-:-:S03]  /*c350*/  FADD.FTZ R192, R192, R183 ;  /* 0x000000b7c0c07221 */ /* 0x000fc60000010000 */
[C---:B------:R-:W-:Y:S01]  /*c360*/  HMMA.16816.F32 R8, R52.reuse, R56, R8 ;  /* 0x000000383408723c */ /* 0x040fe20000001808 */
[----:B--2---:R-:W-:Y:S01]  /*c370*/  F2FP.F16.F32.PACK_AB R38, R184, R197 ;  /* 0x000000c5b826723e */ /* 0x004fe200000000ff */
[----:B------:R-:W-:Y:S01]  /*c380*/  FADD.FTZ R192, R195, R192 ;  /* 0x000000c0c3c07221 */ /* 0x000fe20000010000 */
[----:B------:R-:W2:Y:S01]  /*c390*/  MUFU.EX2 R170, R170 ;  /* 0x000000aa00aa7308 */ /* 0x000ea20000000800 */
[----:B----4-:R-:W-:Y:S02]  /*c3a0*/  F2FP.F16.F32.PACK_AB R37, R173, R175 ;  /* 0x000000afad25723e */ /* 0x010fe400000000ff */
[----:B------:R-:W-:Y:S01]  /*c3b0*/  HMMA.16816.F32 R4, R52, R58, R4 ;  /* 0x0000003a3404723c */ /* 0x000fe20000001804 */
[----:B------:R-:W3:Y:S01]  /*c3c0*/  LDSM.16.MT88.4 R56, [R230+0xe800] ;  /* 0x00e80000e638783b */ /* 0x000ee20000004200 */
[----:B------:R-:W-:-:S03]  /*c3d0*/  FADD.FTZ R197, R197, R192 ;  /* 0x000000c0c5c57221 */ /* 0x000fc60000010000 */
[----:B------:R-:W-:Y:S01]  /*c3e0*/  MUFU.EX2 R182, R182 ;  /* 0x000000b600b67308 */ /* 0x000fe20000000800 */
[----:B------:R-:W-:-:S07]  /*c3f0*/  FADD.FTZ R197, R184, R197 ;  /* 0x000000c5b8c57221 */ /* 0x000fce0000010000 */
[----:B------:R-:W4:Y:S01]  /*c400*/  MUFU.EX2 R177, R177 ;  /* 0x000000b100b17308 */ /* 0x000f220000000800 */
[----:B--2---:R-:W-:-:S07]  /*c410*/  F2FP.F16.F32.PACK_AB R39, R170, R171 ;  /* 0x000000abaa27723e */ /* 0x004fce00000000ff */
[C---:B------:R-:W-:Y:S01]  /*c420*/  HMMA.16816.F32 R32, R36.reuse, R48, R32 ;  /* 0x000000302420723c */ /* 0x040fe20000001820 */
[----:B------:R-:W2:Y:S05]  /*c430*/  MUFU.EX2 R163, R163 ;  /* 0x000000a300a37308 */ /* 0x000eaa0000000800 */
[C---:B------:R-:W-:Y:S01]  /*c440*/  HMMA.16816.F32 R28, R36.reuse, R50, R28 ;  /* 0x00000032241c723c */ /* 0x040fe2000000181c */
[----:B------:R-:W3:Y:S02]  /*c450*/  LDSM.16.MT88.4 R48, [R234+0xf000] ;  /* 0x00f00000ea30783b */ /* 0x000ee40000004200 */
[----:B------:R-:W1:Y:S01]  /*c460*/  MUFU.EX2 R160, R160 ;  /* 0x000000a000a07308 */ /* 0x000e620000000800 */
[C---:B----4-:R-:W-:Y:S01]  /*c470*/  F2FP.F16.F32.PACK_AB R52, R177.reuse, R182 ;  /* 0x000000b6b134723e */ /* 0x050fe200000000ff */
[----:B------:R-:W-:Y:S01]  /*c480*/  FADD.FTZ R182, R182, R197 ;  /* 0x000000c5b6b67221 */ /* 0x000fe20000010000 */
[----:B-----5:R-:W-:Y:S03]  /*c490*/  HMMA.16816.F32 R24, R36, R44, R24 ;  /* 0x0000002c2418723c */ /* 0x020fe60000001818 */
[----:B------:R-:W-:-:S02]  /*c4a0*/  FADD.FTZ R182, R177, R182 ;  /* 0x000000b6b1b67221 */ /* 0x000fc40000010000 */
[----:B------:R-:W-:Y:S01]  /*c4b0*/  MUFU.EX2 R155, R155 ;  /* 0x0000009b009b7308 */ /* 0x000fe20000000800 */
[----:B------:R-:W-:Y:S01]  /*c4c0*/  HMMA.16816.F32 R20, R36, R46, R20 ;  /* 0x0000002e2414723c */ /* 0x000fe20000001814 */
[----:B------:R-:W4:Y:S01]  /*c4d0*/  LDSM.16.MT88.4 R44, [R232+0xf000] ;  /* 0x00f00000e82c783b */ /* 0x000f220000004200 */
[----:B--2---:R-:W-:-:S04]  /*c4e0*/  FADD.FTZ R182, R163, R182 ;  /* 0x000000b6a3b67221 */ /* 0x004fc80000010000 */
[----:B-1----:R-:W-:Y:S01]  /*c4f0*/  HMMA.16816.F32 R16, R36, R40, R16 ;  /* 0x000000282410723c */ /* 0x002fe20000001810 */
[----:B------:R-:W1:Y:S01]  /*c500*/  MUFU.EX2 R154, R154 ;  /* 0x0000009a009a7308 */ /* 0x000e620000000800 */
[C---:B------:R-:W-:Y:S01]  /*c510*/  F2FP.F16.F32.PACK_AB R54, R160.reuse, R163 ;  /* 0x000000a3a036723e */ /* 0x040fe200000000ff */
[----:B------:R-:W-:-:S03]  /*c520*/  FADD.FTZ R160, R160, R182 ;  /* 0x000000b6a0a07221 */ /* 0x000fc60000010000 */
[C---:B------:R-:W-:Y:S01]  /*c530*/  HMMA.16816.F32 R12, R36.reuse, R42, R12 ;  /* 0x0000002a240c723c */ /* 0x040fe2000000180c */
[----:B------:R-:W2:Y:S02]  /*c540*/  LDSM.16.MT88.4 R40, [R231+0xf000] ;  /* 0x00f00000e728783b */ /* 0x000ea40000004200 */
[----:B------:R-:W-:Y:S03]  /*c550*/  MUFU.EX2 R153, R153 ;  /* 0x0000009900997308 */ /* 0x000fe60000000800 */
[C---:B---3--:R-:W-:Y:S05]  /*c560*/  HMMA.16816.F32 R8, R36.reuse, R56, R8 ;  /* 0x000000382408723c */ /* 0x048fea0000001808 */
[----:B------:R-:W3:Y:S01]  /*c570*/  MUFU.EX2 R150, R150 ;  /* 0x0000009600967308 */ /* 0x000ee20000000800 */
[----:B------:R-:W-:Y:S01]  /*c580*/  HMMA.16816.F32 R4, R36, R58, R4 ;  /* 0x0000003a2404723c */ /* 0x000fe20000001804 */
[----:B-1----:R-:W-:Y:S01]  /*c590*/  F2FP.F16.F32.PACK_AB R53, R154, R155 ;  /* 0x0000009b9a35723e */ /* 0x002fe200000000ff */
[----:B------:R-:W1:Y:S01]  /*c5a0*/  LDSM.16.MT88.4 R36, [R230+0xf000] ;  /* 0x00f00000e624783b */ /* 0x000e620000004200 */
[--C-:B------:R-:W-:Y:S01]  /*c5b0*/  FFMA.FTZ R56, R90, UR18, -R110.reuse ;  /* 0x000000125a387c23 */ /* 0x100fe2000801086e */
[----:B------:R-:W-:-:S03]  /*c5c0*/  FFMA.FTZ R90, R89, UR18, -R110 ;  /* 0x00000012595a7c23 */ /* 0x000fc6000801086e */
[----:B------:R-:W5:Y:S08]  /*c5d0*/  MUFU.EX2 R157, R157 ;  /* 0x0000009d009d7308 */ /* 0x000f700000000800 */
[----:B------:R-:W1:Y:S01]  /*c5e0*/  MUFU.EX2 R147, R147 ;  /* 0x0000009300937308 */ /* 0x000e620000000800 */
[----:B---3--:R-:W-:-:S07]  /*c5f0*/  F2FP.F16.F32.PACK_AB R55, R150, R153 ;  /* 0x000000999637723e */ /* 0x008fce00000000ff */
[----:B------:R-:W-:Y:S01]  /*c600*/  HMMA.16816.F32 R32, R52, R48, R32 ;  /* 0x000000303420723c */ /* 0x000fe20000001820 */
[----:B------:R-:W-:Y:S01]  /*c610*/  MUFU.EX2 R144, R144 ;  /* 0x0000009000907308 */ /* 0x000fe20000000800 */
[----:B-----5:R-:W-:-:S04]  /*c620*/  FADD.FTZ R160, R157, R160 ;  /* 0x000000a09da07221 */ /* 0x020fc80000010000 */
[C---:B------:R-:W-:Y:S01]  /*c630*/  HMMA.16816.F32 R28, R52.reuse, R50, R28 ;  /* 0x00000032341c723c */ /* 0x040fe2000000181c */
[----:B------:R-:W3:Y:S02]  /*c640*/  LDSM.16.MT88.4 R48, [R234+0xf800] ;  /* 0x00f80000ea30783b */ /* 0x000ee40000004200 */
[----:B------:R-:W-:Y:S03]  /*c650*/  MUFU.EX2 R141, R141 ;  /* 0x0000008d008d7308 */ /* 0x000fe60000000800 */
[C---:B----4-:R-:W-:Y:S05]  /*c660*/  HMMA.16816.F32 R24, R52.reuse, R44, R24 ;  /* 0x0000002c3418723c */ /* 0x050fea0000001818 */
[----:B------:R-:W-:Y:S01]  /*c670*/  MUFU.EX2 R137, R137 ;  /* 0x0000008900897308 */ /* 0x000fe20000000800 */
[C---:B------:R-:W-:Y:S01]  /*c680*/  HMMA.16816.F32 R20, R52.reuse, R46, R20 ;  /* 0x0000002e3414723c */ /* 0x040fe20000001814 */
[----:B------:R-:W-:Y:S05]  /*c690*/  LDSM.16.MT88.4 R44, [R232+0xf800] ;  /* 0x00f80000e82c783b */ /* 0x000fea0000004200 */
[C---:B--2---:R-:W-:Y:S01]  /*c6a0*/  HMMA.16816.F32 R16, R52.reuse, R40, R16 ;  /* 0x000000283410723c */ /* 0x044fe20000001810 */
[----:B------:R-:W2:Y:S05]  /*c6b0*/  MUFU.EX2 R202, R202 ;  /* 0x000000ca00ca7308 */ /* 0x000eaa0000000800 */
[C---:B------:R-:W-:Y:S01]  /*c6c0*/  HMMA.16816.F32 R12, R52.reuse, R42, R12 ;  /* 0x0000002a340c723c */ /* 0x040fe2000000180c */
[----:B------:R-:W4:Y:S02]  /*c6d0*/  LDSM.16.MT88.4 R40, [R231+0xf800] ;  /* 0x00f80000e728783b */ /* 0x000f240000004200 */
[----:B------:R-:W-:Y:S03]  /*c6e0*/  MUFU.EX2 R131, R131 ;  /* 0x0000008300837308 */ /* 0x000fe60000000800 */
[C---:B-1----:R-:W-:Y:S05]  /*c6f0*/  HMMA.16816.F32 R8, R52.reuse, R36, R8 ;  /* 0x000000243408723c */ /* 0x042fea0000001808 */
[----:B------:R-:W1:Y:S01]  /*c700*/  MUFU.EX2 R130, R130 ;  /* 0x0000008200827308 */ /* 0x000e620000000800 */
[----:B------:R-:W-:Y:S01]  /*c710*/  HMMA.16816.F32 R4, R52, R38, R4 ;  /* 0x000000263404723c */ /* 0x000fe20000001804 */
[----:B------:R-:W5:Y:S06]  /*c720*/  LDSM.16.MT88.4 R36, [R230+0xf800] ;  /* 0x00f80000e624783b */ /* 0x000f6c0000004200 */
[C---:B------:R-:W-:Y:S01]  /*c730*/  F2FP.F16.F32.PACK_AB R52, R147.reuse, R157 ;  /* 0x0000009d9334723e */ /* 0x040fe200000000ff */
[----:B------:R-:W3:Y:S01]  /*c740*/  MUFU.EX2 R139, R139 ;  /* 0x0000008b008b7308 */ /* 0x000ee20000000800 */
[----:B--2---:R-:W-:Y:S01]  /*c750*/  F2FP.F16.F32.PACK_AB R53, R202, R137 ;  /* 0x00000089ca35723e */ /* 0x004fe200000000ff */
[----:B------:R-:W-:Y:S01]  /*c760*/  FADD.FTZ R147, R147, R160 ;  /* 0x000000a093937221 */ /* 0x000fe20000010000 */
[----:B------:R-:W-:-:S03]  /*c770*/  F2FP.F16.F32.PACK_AB R54, R141, R144 ;  /* 0x000000908d36723e */ /* 0x000fc600000000ff */
[----:B------:R-:W-:Y:S01]  /*c780*/  FADD.FTZ R147, R144, R147 ;  /* 0x0000009390937221 */ /* 0x000fe20000010000 */
[----:B-1----:R-:W-:Y:S01]  /*c790*/  F2FP.F16.F32.PACK_AB R55, R130, R131 ;  /* 0x000000838237723e */ /* 0x002fe200000000ff */
[----:B------:R-:W-:Y:S02]  /*c7a0*/  MUFU.EX2 R129, R129 ;  /* 0x0000008100817308 */ /* 0x000fe40000000800 */
[----:B------:R-:W-:-:S04]  /*c7b0*/  FADD.FTZ R141, R141, R147 ;  /* 0x000000938d8d7221 */ /* 0x000fc80000010000 */
[----:B---3--:R-:W-:Y:S02]  /*c7c0*/  HMMA.16816.F32 R32, R52, R48, R32 ;  /* 0x000000303420723c */ /* 0x008fe40000001820 */
[----:B------:R-:W-:Y:S01]  /*c7d0*/  MUFU.EX2 R128, R128 ;  /* 0x0000008000807308 */ /* 0x000fe20000000800 */
[----:B------:R-:W-:-:S03]  /*c7e0*/  FADD.FTZ R141, R139, R141 ;  /* 0x0000008d8b8d7221 */ /* 0x000fc60000010000 */
[C---:B------:R-:W-:Y:S01]  /*c7f0*/  HMMA.16816.F32 R28, R52.reuse, R50, R28 ;  /* 0x00000032341c723c */ /* 0x040fe2000000181c */
[----:B------:R-:W1:Y:S03]  /*c800*/  LDSM.16.MT88.4 R48, [R234+0x10000] ;  /* 0x01000000ea30783b */ /* 0x000e660000004200 */
[----:B------:R-:W2:Y:S02]  /*c810*/  MUFU.EX2 R92, R92 ;  /* 0x0000005c005c7308 */ /* 0x000ea40000000800 */
[C---:B----4-:R-:W-:Y:S06]  /*c820*/  HMMA.16816.F32 R16, R52.reuse, R40, R16 ;  /* 0x000000283410723c */ /* 0x050fec0000001810 */
[----:B------:R-:W-:Y:S01]  /*c830*/  MUFU.EX2 R79, R79 ;  /* 0x0000004f004f7308 */ /* 0x000fe20000000800 */
[C---:B-----5:R-:W-:Y:S06]  /*c840*/  HMMA.16816.F32 R8, R52.reuse, R36, R8 ;  /* 0x000000243408723c */ /* 0x060fec0000001808 */
[C---:B------:R-:W-:Y:S01]  /*c850*/  HMMA.16816.F32 R4, R52.reuse, R38, R4 ;  /* 0x000000263404723c */ /* 0x040fe20000001804 */
[----:B------:R-:W3:Y:S01]  /*c860*/  MUFU.EX2 R78, R78 ;  /* 0x0000004e004e7308 */ /* 0x000ee20000000800 */
[----:B--2---:R-:W-:Y:S01]  /*c870*/  F2FP.F16.F32.PACK_AB R58, R92, R128 ;  /* 0x000000805c3a723e */ /* 0x004fe200000000ff */
[----:B------:R-:W2:Y:S03]  /*c880*/  LDSM.16.MT88.4 R36, [R230+0x10000] ;  /* 0x01000000e624783b */ /* 0x000ea60000004200 */
[C---:B------:R-:W-:Y:S01]  /*c890*/  HMMA.16816.F32 R12, R52.reuse, R42, R12 ;  /* 0x0000002a340c723c */ /* 0x040fe2000000180c */
[----:B------:R-:W4:Y:S02]  /*c8a0*/  LDSM.16.MT88.4 R40, [R231+0x10000] ;  /* 0x01000000e728783b */ /* 0x000f240000004200 */
[----:B------:R-:W-:Y:S03]  /*c8b0*/  MUFU.EX2 R77, R77 ;  /* 0x0000004d004d7308 */ /* 0x000fe60000000800 */
[C---:B------:R-:W-:Y:S05]  /*c8c0*/  HMMA.16816.F32 R24, R52.reuse, R44, R24 ;  /* 0x0000002c3418723c */ /* 0x040fea0000001818 */
[----:B------:R-:W5:Y:S01]  /*c8d0*/  MUFU.EX2 R76, R76 ;  /* 0x0000004c004c7308 */ /* 0x000f620000000800 */
[----:B---3--:R-:W-:Y:S01]  /*c8e0*/  F2FP.F16.F32.PACK_AB R57, R78, R79 ;  /* 0x0000004f4e39723e */ /* 0x008fe200000000ff */
[----:B------:R-:W-:Y:S01]  /*c8f0*/  HMMA.16816.F32 R20, R52, R46, R20 ;  /* 0x0000002e3414723c */ /* 0x000fe20000001814 */
[----:B------:R-:W3:Y:S04]  /*c900*/  LDSM.16.MT88.4 R44, [R232+0x10000] ;  /* 0x01000000e82c783b */ /* 0x000ee80000004200 */
[----:B------:R-:W-:Y:S01]  /*c910*/  LDSM.16.MT88.4 R52, [R230+0x10800] ;  /* 0x01080000e634783b */ /* 0x000fe20000004200 */
[----:B------:R1:W-:Y:S08]  /*c920*/  MUFU.EX2 R89, R56 ;  /* 0x0000003800597308 */ /* 0x0003f00000000800 */
[----:B------:R-:W4:Y:S01]  /*c930*/  MUFU.EX2 R91, R91 ;  /* 0x0000005b005b7308 */ /* 0x000f220000000800 */
[----:B-----5:R-:W-:-:S07]  /*c940*/  F2FP.F16.F32.PACK_AB R59, R76, R77 ;  /* 0x0000004d4c3b723e */ /* 0x020fce00000000ff */
[----:B------:R-:W5:Y:S01]  /*c950*/  MUFU.EX2 R90, R90 ;  /* 0x0000005a005a7308 */ /* 0x000f620000000800 */
[C---:B-1----:R-:W-:Y:S01]  /*c960*/  F2FP.F16.F32.PACK_AB R56, R129.reuse, R139 ;  /* 0x0000008b8138723e */ /* 0x042fe200000000ff */
[----:B------:R-:W-:-:S04]  /*c970*/  FADD.FTZ R129, R129, R141 ;  /* 0x0000008d81817221 */ /* 0x000fc80000010000 */
[----:B------:R-:W-:Y:S02]  /*c980*/  FADD.FTZ R129, R128, R129 ;  /* 0x0000008180817221 */ /* 0x000fe40000010000 */
[----:B------:R-:W-:Y:S01]  /*c990*/  HMMA.16816.F32 R32, R56, R48, R32 ;  /* 0x000000303820723c */ /* 0x000fe20000001820 */
[----:B------:R-:W-:Y:S01]  /*c9a0*/  MUFU.EX2 R88, R88 ;  /* 0x0000005800587308 */ /* 0x000fe20000000800 */
[----:B------:R-:W-:-:S04]  /*c9b0*/  FADD.FTZ R92, R92, R129 ;  /* 0x000000815c5c7221 */ /* 0x000fc80000010000 */
[C---:B--2---:R-:W-:Y:S01]  /*c9c0*/  HMMA.16816.F32 R8, R56.reuse, R36, R8 ;  /* 0x000000243808723c */ /* 0x044fe20000001808 */
[----:B------:R-:W-:Y:S01]  /*c9d0*/  FADD.FTZ R48, R111, R113 ;  /* 0x000000716f307221 */ /* 0x000fe20000010000 */
[----:B----4-:R-:W-:Y:S01]  /*c9e0*/  FADD.FTZ R92, R91, R92 ;  /* 0x0000005c5b5c7221 */ /* 0x010fe20000010000 */
[----:B------:R-:W-:Y:S02]  /*c9f0*/  MUFU.EX2 R75, R75 ;  /* 0x0000004b004b7308 */ /* 0x000fe40000000800 */
[----:B------:R-:W-:Y:S01]  /*ca00*/  FADD.FTZ R48, R3, R48 ;  /* 0x0000003003307221 */ /* 0x000fe20000010000 */
[C---:B------:R-:W-:Y:S01]  /*ca10*/  HMMA.16816.F32 R4, R56.reuse, R38, R4 ;  /* 0x000000263804723c */ /* 0x040fe20000001804 */
[----:B------:R-:W1:Y:S02]  /*ca20*/  LDSM.16.MT88.4 R36, [R231+0x10800] ;  /* 0x01080000e724783b */ /* 0x000e640000004200 */
[----:B------:R-:W-:Y:S02]  /*ca30*/  FADD.FTZ R48, R135, R48 ;  /* 0x0000003087307221 */ /* 0x000fe40000010000 */
[----:B------:R-:W2:Y:S01]  /*ca40*/  MUFU.EX2 R74, R74 ;  /* 0x0000004a004a7308 */ /* 0x000ea20000000800 */
[----:B------:R-:W-:Y:S01]  /*ca50*/  HMMA.16816.F32 R16, R56, R40, R16 ;  /* 0x000000283810723c */ /* 0x000fe20000001810 */
[----:B------:R-:W-:Y:S01]  /*ca60*/  FADD.FTZ R136, R136, R48 ;  /* 0x0000003088887221 */ /* 0x000fe20000010000 */
[C---:B------:R-:W-:Y:S01]  /*ca70*/  F2FP.F16.F32.PACK_AB R48, R89.reuse, R91 ;  /* 0x0000005b5930723e */ /* 0x040fe200000000ff */
[----:B------:R-:W-:-:S02]  /*ca80*/  FADD.FTZ R89, R89, R92 ;  /* 0x0000005c59597221 */ /* 0x000fc40000010000 */
[----:B------:R-:W-:Y:S01]  /*ca90*/  FADD.FTZ R136, R138, R136 ;  /* 0x000000888a887221 */ /* 0x000fe20000010000 */
[C---:B------:R-:W-:Y:S01]  /*caa0*/  HMMA.16816.F32 R12, R56.reuse, R42, R12 ;  /* 0x0000002a380c723c */ /* 0x040fe2000000180c */
[----:B------:R-:W-:Y:S01]  /*cab0*/  MUFU.EX2 R73, R73 ;  /* 0x0000004900497308 */ /* 0x000fe20000000800 */
[----:B------:R-:W4:Y:S01]  /*cac0*/  LDSM.16.MT88.4 R40, [R232+0x10800] ;  /* 0x01080000e828783b */ /* 0x000f220000004200 */
[----:B------:R-:W-:Y:S01]  /*cad0*/  FADD.FTZ R140, R140, R136 ;  /* 0x000000888c8c7221 */ /* 0x000fe20000010000 */
[----:B-----5:R-:W-:Y:S02]  /*cae0*/  FADD.FTZ R89, R90, R89 ;  /* 0x000000595a597221 */ /* 0x020fe40000010000 */
[C---:B------:R-:W-:Y:S01]  /*caf0*/  HMMA.16816.F32 R28, R56.reuse, R50, R28 ;  /* 0x00000032381c723c */ /* 0x040fe2000000181c */
[----:B------:R-:W-:Y:S02]  /*cb00*/  FADD.FTZ R140, R146, R140 ;  /* 0x0000008c928c7221 */ /* 0x000fe40000010000 */
[----:B------:R-:W5:Y:S01]  /*cb10*/  MUFU.EX2 R3, R72 ;  /* 0x0000004800037308 */ /* 0x000f620000000800 */
[----:B--2---:R-:W-:Y:S01]  /*cb20*/  F2FP.F16.F32.PACK_AB R49, R74, R75 ;  /* 0x0000004b4a31723e */ /* 0x004fe200000000ff */
[----:B------:R-:W-:Y:S01]  /*cb30*/  FADD.FTZ R148, R148, R140 ;  /* 0x0000008c94947221 */ /* 0x000fe20000010000 */
[----:B---3--:R-:W-:Y:S01]  /*cb40*/  HMMA.16816.F32 R24, R56, R44, R24 ;  /* 0x0000002c3818723c */ /* 0x008fe20000001818 */
[C---:B------:R-:W-:Y:S01]  /*cb50*/  F2FP.F16.F32.PACK_AB R50, R88.reuse, R90 ;  /* 0x0000005a5832723e */ /* 0x040fe200000000ff */
[----:B------:R-:W-:Y:S01]  /*cb60*/  FADD.FTZ R88, R88, R89 ;  /* 0x0000005958587221 */ /* 0x000fe20000010000 */
[----:B------:R-:W-:-:S02]  /*cb70*/  FADD.FTZ R148, R149, R148 ;  /* 0x0000009495947221 */ /* 0x000fc40000010000 */
[----:B------:R-:W-:Y:S01]  /*cb80*/  MUFU.EX2 R71, R71 ;  /* 0x0000004700477308 */ /* 0x000fe20000000800 */
[----:B------:R-:W-:Y:S01]  /*cb90*/  HMMA.16816.F32 R20, R56, R46, R20 ;  /* 0x0000002e3814723c */ /* 0x000fe20000001814 */
[----:B------:R-:W-:Y:S01]  /*cba0*/  FADD.FTZ R151, R151, R148 ;  /* 0x0000009497977221 */ /* 0x000fe20000010000 */
[----:B------:R-:W2:Y:S03]  /*cbb0*/  LDSM.16.MT88.4 R44, [R234+0x10800] ;  /* 0x01080000ea2c783b */ /* 0x000ea60000004200 */
[----:B------:R-:W-:Y:S02]  /*cbc0*/  FADD.FTZ R151, R159, R151 ;  /* 0x000000979f977221 */ /* 0x000fe40000010000 */
[--C-:B------:R-:W-:Y:S01]  /*cbd0*/  FFMA.FTZ R56, R87, UR18, -R110.reuse ;  /* 0x0000001257387c23 */ /* 0x100fe2000801086e */
[----:B-----5:R-:W-:Y:S01]  /*cbe0*/  F2FP.F16.F32.PACK_AB R51, R3, R73 ;  /* 0x000000490333723e */ /* 0x020fe200000000ff */
[----:B------:R-:W-:Y:S01]  /*cbf0*/  FADD.FTZ R161, R161, R151 ;  /* 0x00000097a1a17221 */ /* 0x000fe20000010000 */
[--C-:B------:R-:W-:Y:S01]  /*cc00*/  FFMA.FTZ R57, R86, UR18, -R110.reuse ;  /* 0x0000001256397c23 */ /* 0x100fe2000801086e */
[--C-:B------:R-:W-:Y:S01]  /*cc10*/  FFMA.FTZ R58, R85, UR18, -R110.reuse ;  /* 0x00000012553a7c23 */ /* 0x100fe2000801086e */
[--C-:B------:R-:W-:Y:S01]  /*cc20*/  FFMA.FTZ R59, R84, UR18, -R110.reuse ;  /* 0x00000012543b7c23 */ /* 0x100fe2000801086e */
[----:B------:R-:W-:Y:S01]  /*cc30*/  FADD.FTZ R162, R162, R161 ;  /* 0x000000a1a2a27221 */ /* 0x000fe20000010000 */
[----:B------:R-:W3:Y:S01]  /*cc40*/  MUFU.EX2 R56, R56 ;  /* 0x0000003800387308 */ /* 0x000ee20000000800 */
[----:B-1----:R-:W-:Y:S01]  /*cc50*/  HMMA.16816.F32 R16, R48, R36, R16 ;  /* 0x000000243010723c */ /* 0x002fe20000001810 */
[----:B------:R-:W-:Y:S01]  /*cc60*/  FFMA.FTZ R72, R83, UR18, -R110 ;  /* 0x0000001253487c23 */ /* 0x000fe2000801086e */
[----:B------:R-:W-:-:S04]  /*cc70*/  FADD.FTZ R162, R168, R162 ;  /* 0x000000a2a8a27221 */ /* 0x000fc80000010000 */
[----:B------:R-:W-:Y:S01]  /*cc80*/  FADD.FTZ R176, R176, R162 ;  /* 0x000000a2b0b07221 */ /* 0x000fe20000010000 */
[----:B------:R-:W-:Y:S01]  /*cc90*/  HMMA.16816.F32 R12, R48, R38, R12 ;  /* 0x00000026300c723c */ /* 0x000fe2000000180c */
[----:B------:R-:W1:Y:S01]  /*cca0*/  LDSM.16.MT88.4 R36, [R232+0x11000] ;  /* 0x01100000e824783b */ /* 0x000e620000004200 */
[----:B------:R-:W5:Y:S01]  /*ccb0*/  MUFU.EX2 R57, R57 ;  /* 0x0000003900397308 */ /* 0x000f620000000800 */
[----:B------:R-:W-:-:S03]  /*ccc0*/  FADD.FTZ R176, R178, R176 ;  /* 0x000000b0b2b07221 */ /* 0x000fc60000010000 */
[C---:B----4-:R-:W-:Y:S01]  /*ccd0*/  HMMA.16816.F32 R24, R48.reuse, R40, R24 ;  /* 0x000000283018723c */ /* 0x050fe20000001818 */
[----:B------:R-:W-:Y:S01]  /*cce0*/  FADD.FTZ R179, R179, R176 ;  /* 0x000000b0b3b37221 */ /* 0x000fe20000010000 */
[----:B---3--:R-:W-:Y:S02]  /*ccf0*/  FADD.FTZ R88, R56, R88 ;  /* 0x0000005838587221 */ /* 0x008fe40000010000 */
[----:B------:R-:W-:Y:S01]  /*cd00*/  MUFU.EX2 R58, R58 ;  /* 0x0000003a003a7308 */ /* 0x000fe20000000800 */
[----:B------:R-:W-:Y:S01]  /*cd10*/  FADD.FTZ R179, R180, R179 ;  /* 0x000000b3b4b37221 */ /* 0x000fe20000010000 */
[----:B------:R-:W-:Y:S01]  /*cd20*/  HMMA.16816.F32 R20, R48, R42, R20 ;  /* 0x0000002a3014723c */ /* 0x000fe20000001814 */
[----:B------:R-:W3:Y:S02]  /*cd30*/  LDSM.16.MT88.4 R40, [R234+0x11000] ;  /* 0x01100000ea28783b */ /* 0x000ee40000004200 */
[----:B------:R-:W-:-:S03]  /*cd40*/  FADD.FTZ R187, R187, R179 ;  /* 0x000000b3bbbb7221 */ /* 0x000fc60000010000 */
[----:B------:R-:W-:Y:S01]  /*cd50*/  MUFU.EX2 R59, R59 ;  /* 0x0000003b003b7308 */ /* 0x000fe20000000800 */
[----:B------:R-:W-:Y:S01]  /*cd60*/  FADD.FTZ R187, R189, R187 ;  /* 0x000000bbbdbb7221 */ /* 0x000fe20000010000 */
[----:B--2---:R-:W-:Y:S03]  /*cd70*/  HMMA.16816.F32 R32, R48, R44, R32 ;  /* 0x0000002c3020723c */ /* 0x004fe60000001820 */
[----:B------:R-:W-:-:S03]  /*cd80*/  FADD.FTZ R190, R190, R187 ;  /* 0x000000bbbebe7221 */ /* 0x000fc60000010000 */
[----:B------:R-:W2:Y:S01]  /*cd90*/  MUFU.EX2 R70, R70 ;  /* 0x0000004600467308 */ /* 0x000ea20000000800 */
[----:B------:R-:W-:Y:S01]  /*cda0*/  FADD.FTZ R191, R191, R190 ;  /* 0x000000bebfbf7221 */ /* 0x000fe20000010000 */
[----:B------:R-:W-:Y:S01]  /*cdb0*/  HMMA.16816.F32 R28, R48, R46, R28 ;  /* 0x0000002e301c723c */ /* 0x000fe2000000181c */
[----:B------:R-:W4:Y:S02]  /*cdc0*/  LDSM.16.MT88.4 R44, [R231+0x11000] ;  /* 0x01100000e72c783b */ /* 0x000f240000004200 */
[----:B------:R-:W-:-:S03]  /*cdd0*/  FADD.FTZ R191, R194, R191 ;  /* 0x000000bfc2bf7221 */ /* 0x000fc60000010000 */
[----:B------:R-:W-:Y:S01]  /*cde0*/  MUFU.EX2 R69, R69 ;  /* 0x0000004500457308 */ /* 0x000fe20000000800 */
[----:B------:R-:W-:Y:S01]  /*cdf0*/  FADD.FTZ R193, R193, R191 ;  /* 0x000000bfc1c17221 */ /* 0x000fe20000010000 */
[----:B------:R-:W-:Y:S03]  /*ce00*/  HMMA.16816.F32 R8, R48, R52, R8 ;  /* 0x000000343008723c */ /* 0x000fe60000001808 */
[----:B------:R-:W-:-:S03]  /*ce10*/  FADD.FTZ R193, R188, R193 ;  /* 0x000000c1bcc17221 */ /* 0x000fc60000010000 */
[----:B------:R-:W1:Y:S01]  /*ce20*/  MUFU.EX2 R68, R68 ;  /* 0x0000004400447308 */ /* 0x000e620000000800 */
[----:B------:R-:W-:Y:S01]  /*ce30*/  FADD.FTZ R186, R186, R193 ;  /* 0x000000c1baba7221 */ /* 0x000fe20000010000 */
[----:B------:R-:W-:Y:S01]  /*ce40*/  HMMA.16816.F32 R4, R48, R54, R4 ;  /* 0x000000363004723c */ /* 0x000fe20000001804 */
[----:B------:R-:W4:Y:S02]  /*ce50*/  LDSM.16.MT88.4 R52, [R230+0x11000] ;  /* 0x01100000e634783b */ /* 0x000f240000004200 */
[----:B------:R-:W-:-:S03]  /*ce60*/  FADD.FTZ R186, R175, R186 ;  /* 0x000000baafba7221 */ /* 0x000fc60000010000 */
[----:B------:R-:W3:Y:S01]  /*ce70*/  MUFU.EX2 R72, R72 ;  /* 0x0000004800487308 */ /* 0x000ee20000000800 */
[----:B------:R-:W-:Y:S01]  /*ce80*/  FADD.FTZ R173, R173, R186 ;  /* 0x000000baadad7221 */ /* 0x000fe20000010000 */
[C---:B-----5:R-:W-:Y:S01]  /*ce90*/  F2FP.F16.F32.PACK_AB R48, R57.reuse, R56 ;  /* 0x000000383930723e */ /* 0x060fe200000000ff */
[----:B------:R-:W-:Y:S01]  /*cea0*/  FADD.FTZ R57, R57, R88 ;  /* 0x0000005839397221 */ /* 0x000fe20000010000 */
[----:B--2---:R-:W-:Y:S01]  /*ceb0*/  F2FP.F16.F32.PACK_AB R49, R70, R71 ;  /* 0x000000474631723e */ /* 0x004fe200000000ff */
[----:B------:R-:W-:Y:S01]  /*cec0*/  FADD.FTZ R173, R171, R173 ;  /* 0x000000adabad7221 */ /* 0x000fe20000010000 */
[C---:B------:R-:W-:Y:S01]  /*ced0*/  F2FP.F16.F32.PACK_AB R50, R59.reuse, R58 ;  /* 0x0000003a3b32723e */ /* 0x040fe200000000ff */
[----:B------:R-:W-:Y:S01]  /*cee0*/  FADD.FTZ R57, R58, R57 ;  /* 0x000000393a397221 */ /* 0x000fe20000010000 */
[----:B------:R-:W2:Y:S01]  /*cef0*/  MUFU.EX2 R82, R82 ;  /* 0x0000005200527308 */ /* 0x000ea20000000800 */
[----:B------:R-:W-:Y:S01]  /*cf00*/  FADD.FTZ R170, R170, R173 ;  /* 0x000000adaaaa7221 */ /* 0x000fe20000010000 */
[----:B-1----:R-:W-:Y:S01]  /*cf10*/  F2FP.F16.F32.PACK_AB R51, R68, R69 ;  /* 0x000000454433723e */ /* 0x002fe200000000ff */
[----:B------:R-:W-:-:S02]  /*cf20*/  FADD.FTZ R59, R59, R57 ;  /* 0x000000393b3b7221 */ /* 0x000fc40000010000 */
[----:B------:R-:W-:-:S03]  /*cf30*/  FADD.FTZ R170, R155, R170 ;  /* 0x000000aa9baa7221 */ /* 0x000fc60000010000 */
[----:B------:R-:W1:Y:S01]  /*cf40*/  MUFU.EX2 R81, R81 ;  /* 0x0000005100517308 */ /* 0x000e620000000800 */
[----:B------:R-:W-:Y:S01]  /*cf50*/  FADD.FTZ R170, R154, R170 ;  /* 0x000000aa9aaa7221 */ /* 0x000fe20000010000 */
[----:B------:R-:W-:Y:S01]  /*cf60*/  HMMA.16816.F32 R24, R48, R36, R24 ;  /* 0x000000243018723c */ /* 0x000fe20000001818 */
[----:B---3--:R-:W-:Y:S02]  /*cf70*/  FADD.FTZ R59, R72, R59 ;  /* 0x0000003b483b7221 */ /* 0x008fe40000010000 */
[----:B------:R-:W-:-:S03]  /*cf80*/  FADD.FTZ R153, R153, R170 ;  /* 0x000000aa99997221 */ /* 0x000fc60000010000 */
[C---:B------:R-:W-:Y:S01]  /*cf90*/  HMMA.16816.F32 R20, R48.reuse, R38, R20 ;  /* 0x000000263014723c */ /* 0x040fe20000001814 */
[----:B------:R-:W3:Y:S01]  /*cfa0*/  LDSM.16.MT88.4 R36, [R234+0x11800] ;  /* 0x01180000ea24783b */ /* 0x000ee20000004200 */
[----:B------:R-:W-:Y:S01]  /*cfb0*/  FADD.FTZ R153, R150, R153 ;  /* 0x0000009996997221 */ /* 0x000fe20000010000 */
[----:B------:R-:W5:Y:S01]  /*cfc0*/  MUFU.EX2 R252, R252 ;  /* 0x000000fc00fc7308 */ /* 0x000f620000000800 */
[C---:B--2---:R-:W-:Y:S01]  /*cfd0*/  F2FP.F16.F32.PACK_AB R132, R82.reuse, R72 ;  /* 0x000000485284723e */ /* 0x044fe200000000ff */
[----:B------:R-:W-:Y:S01]  /*cfe0*/  FADD.FTZ R59, R82, R59 ;  /* 0x0000003b523b7221 */ /* 0x000fe20000010000 */
[----:B------:R-:W-:Y:S01]  /*cff0*/  FADD.FTZ R153, R137, R153 ;  /* 0x0000009989997221 */ /* 0x000fe20000010000 */
[C---:B------:R-:W-:Y:S02]  /*d000*/  HMMA.16816.F32 R28, R48.reuse, R42, R28 ;  /* 0x0000002a301c723c */ /* 0x040fe4000000181c */
[----:B-1----:R-:W-:Y:S01]  /*d010*/  FADD.FTZ R59, R81, R59 ;  /* 0x0000003b513b7221 */ /* 0x002fe20000010000 */
[----:B------:R-:W-:Y:S01]  /*d020*/  FADD.FTZ R202, R202, R153 ;  /* 0x00000099caca7221 */ /* 0x000fe20000010000 */
[----:B------:R-:W-:Y:S02]  /*d030*/  MUFU.EX2 R63, R63 ;  /* 0x0000003f003f7308 */ /* 0x000fe40000000800 */
[C---:B------:R-:W-:Y:S01]  /*d040*/  HMMA.16816.F32 R32, R48.reuse, R40, R32 ;  /* 0x000000283020723c */ /* 0x040fe20000001820 */
[----:B------:R-:W-:Y:S01]  /*d050*/  FADD.FTZ R202, R131, R202 ;  /* 0x000000ca83ca7221 */ /* 0x000fe20000010000 */
[----:B------:R-:W1:Y:S03]  /*d060*/  LDSM.16.MT88.4 R40, [R232+0x11800] ;  /* 0x01180000e828783b */ /* 0x000e660000004200 */
[----:B------:R-:W-:Y:S01]  /*d070*/  FADD.FTZ R130, R130, R202 ;  /* 0x000000ca82827221 */ /* 0x000fe20000010000 */
[----:B------:R-:W2:Y:S01]  /*d080*/  MUFU.EX2 R62, R62 ;  /* 0x0000003e003e7308 */ /* 0x000ea20000000800 */
[C---:B-----5:R-:W-:Y:S01]  /*d090*/  F2FP.F16.F32.PACK_AB R134, R252.reuse, R81 ;  /* 0x00000051fc86723e */ /* 0x060fe200000000ff */
[----:B----4-:R-:W-:Y:S01]  /*d0a0*/  HMMA.16816.F32 R16, R48, R44, R16 ;  /* 0x0000002c3010723c */ /* 0x010fe20000001810 */
[----:B------:R-:W-:Y:S01]  /*d0b0*/  FADD.FTZ R130, R79, R130 ;  /* 0x000000824f827221 */ /* 0x000fe20000010000 */
[----:B------:R-:W-:-:S03]  /*d0c0*/  FADD.FTZ R252, R252, R59 ;  /* 0x0000003bfcfc7221 */ /* 0x000fc60000010000 */
[----:B------:R-:W-:Y:S01]  /*d0d0*/  FADD.FTZ R78, R78, R130 ;  /* 0x000000824e4e7221 */ /* 0x000fe20000010000 */
[----:B------:R-:W-:Y:S01]  /*d0e0*/  MUFU.EX2 R61, R61 ;  /* 0x0000003d003d7308 */ /* 0x000fe20000000800 */
[----:B------:R-:W-:Y:S01]  /*d0f0*/  HMMA.16816.F32 R12, R48, R46, R12 ;  /* 0x0000002e300c723c */ /* 0x000fe2000000180c */
[----:B------:R-:W4:Y:S01]  /*d100*/  LDSM.16.MT88.4 R44, [R231+0x11800] ;  /* 0x01180000e72c783b */ /* 0x000f220000004200 */
[----:B------:R-:W-:-:S04]  /*d110*/  FADD.FTZ R78, R77, R78 ;  /* 0x0000004e4d4e7221 */ /* 0x000fc80000010000 */
[----:B------:R-:W-:Y:S01]  /*d120*/  FADD.FTZ R76, R76, R78 ;  /* 0x0000004e4c4c7221 */ /* 0x000fe20000010000 */
[----:B------:R-:W5:Y:S01]  /*d130*/  MUFU.EX2 R251, R251 ;  /* 0x000000fb00fb7308 */ /* 0x000f620000000800 */
[----:B--2---:R-:W-:Y:S01]  /*d140*/  F2FP.F16.F32.PACK_AB R133, R62, R63 ;  /* 0x0000003f3e85723e */ /* 0x004fe200000000ff */
[----:B------:R-:W-:Y:S01]  /*d150*/  HMMA.16816.F32 R8, R48, R52, R8 ;  /* 0x000000343008723c */ /* 0x000fe20000001808 */
[----:B------:R-:W-:-:S04]  /*d160*/  FADD.FTZ R76, R75, R76 ;  /* 0x0000004c4b4c7221 */ /* 0x000fc80000010000 */
[----:B------:R-:W-:Y:S01]  /*d170*/  FADD.FTZ R74, R74, R76 ;  /* 0x0000004c4a4a7221 */ /* 0x000fe20000010000 */
[----:B------:R-:W-:Y:S03]  /*d180*/  HMMA.16816.F32 R4, R48, R54, R4 ;  /* 0x000000363004723c */ /* 0x000fe60000001804 */
[----:B------:R-:W-:-:S04]  /*d190*/  FADD.FTZ R74, R73, R74 ;  /* 0x0000004a494a7221 */ /* 0x000fc80000010000 */
[----:B------:R-:W-:Y:S01]  /*d1a0*/  FADD.FTZ R3, R3, R74 ;  /* 0x0000004a03037221 */ /* 0x000fe20000010000 */
[----:B-----5:R-:W-:-:S03]  /*d1b0*/  F2FP.F16.F32.PACK_AB R135, R251, R61 ;  /* 0x0000003dfb87723e */ /* 0x020fc600000000ff */
[----:B------:R-:W-:-:S04]  /*d1c0*/  FADD.FTZ R3, R71, R3 ;  /* 0x0000000347037221 */ /* 0x000fc80000010000 */
[----:B------:R-:W-:Y:S01]  /*d1d0*/  FADD.FTZ R70, R70, R3 ;  /* 0x0000000346467221 */ /* 0x000fe20000010000 */
[----:B---3--:R-:W-:Y:S01]  /*d1e0*/  HMMA.16816.F32 R156, R132, R38, R28 ;  /* 0x00000026849c723c */ /* 0x008fe2000000181c */
[----:B------:R-:W2:Y:S01]  /*d1f0*/  LDSM.16.MT88.4 R28, [R230+0x11800] ;  /* 0x01180000e61c783b */ /* 0x000ea20000004200 */
[----:B------:R-:W-:Y:S01]  /*d200*/  LEA.HI.X R3, R67, UR23, R66, 0x1, P1 ;  /* 0x0000001743037c11 */ /* 0x000fe200088f0c42 */
[----:B------:R-:W-:-:S03]  /*d210*/  FADD.FTZ R70, R69, R70 ;  /* 0x0000004645467221 */ /* 0x000fc60000010000 */
[----:B------:R-:W-:Y:S01]  /*d220*/  HMMA.16816.F32 R160, R132, R36, R32 ;  /* 0x0000002484a0723c */ /* 0x000fe20000001820 */
[----:B------:R-:W-:Y:S01]  /*d230*/  FADD.FTZ R68, R68, R70 ;  /* 0x0000004644447221 */ /* 0x000fe20000010000 */
[----:B------:R-:W-:-:S03]  /*d240*/  MOV R249, R3 ;  /* 0x0000000300f97202 */ /* 0x000fc60000000f00 */
[----:B------:R-:W-:Y:S01]  /*d250*/  FADD.FTZ R68, R63, R68 ;  /* 0x000000443f447221 */ /* 0x000fe20000010000 */
[----:B-1----:R-:W-:Y:S03]  /*d260*/  HMMA.16816.F32 R152, R132, R40, R24 ;  /* 0x000000288498723c */ /* 0x002fe60000001818 */
[----:B------:R-:W-:-:S03]  /*d270*/  FADD.FTZ R68, R62, R68 ;  /* 0x000000443e447221 */ /* 0x000fc60000010000 */
[----:B------:R-:W-:Y:S01]  /*d280*/  HMMA.16816.F32 R148, R132, R42, R20 ;  /* 0x0000002a8494723c */ /* 0x000fe20000001814 */
[----:B------:R-:W-:-:S04]  /*d290*/  FADD.FTZ R68, R61, R68 ;  /* 0x000000443d447221 */ /* 0x000fc80000010000 */
[----:B------:R-:W-:Y:S01]  /*d2a0*/  FADD.FTZ R251, R251, R68 ;  /* 0x00000044fbfb7221 */ /* 0x000fe20000010000 */
[C---:B----4-:R-:W-:Y:S06]  /*d2b0*/  HMMA.16816.F32 R144, R132.reuse, R44, R16 ;  /* 0x0000002c8490723c */ /* 0x050fec0000001810 */
[C---:B------:R-:W-:Y:S06]  /*d2c0*/  HMMA.16816.F32 R140, R132.reuse, R46, R12 ;  /* 0x0000002e848c723c */ /* 0x040fec000000180c */
[C---:B--2---:R-:W-:Y:S06]  /*d2d0*/  HMMA.16816.F32 R136, R132.reuse, R28, R8 ;  /* 0x0000001c8488723c */ /* 0x044fec0000001808 */
        /* <DEDUP_REMOVED lines=71> */
.L_x_2557:
[----:B------:R-:W-:-:S04]  /*d750*/  ULEA UR4, -UR6, URZ, 0x8 ;  /* 0x0000003f06047291 */ /* 0x000fc8000f8e413f */
[----:B------:R-:W-:Y:S02]  /*d760*/  USHF.R.S32.HI UR18, URZ, 0x1f, UR4 ;  /* 0x0000001f3f127899 */ /* 0x000fe40008011404 */
[----:B------:R-:W-:-:S04]  /*d770*/  MOV R5, UR4 ;  /* 0x0000000400057c02 */ /* 0x000fc80008000f00 */
[----:B------:R-:W-:-:S07]  /*d780*/  MOV R4, UR18 ;  /* 0x0000001200047c02 */ /* 0x000fce0008000f00 */
.L_x_2558:
        /* <DEDUP_REMOVED lines=112> */
[----:B------:R-:W-:Y:S01]  /*de90*/  @!P0 IADD3.X R4, R4, UR7, R33, P1, !PT ;  /* 0x0000000704048c10 */ /* 0x000fe20008ffe421 */
[----:B------:R-:W-:Y:S01]  /*dea0*/  USHF.L.U32 UR7, UR15, 0x8, URZ ;  /* 0x000000080f077899 */ /* 0x000fe2000800063f */
        /* <DEDUP_REMOVED lines=95> */
[----:B--2---:R-:W4:Y:S04]  /*e4a0*/  LDSM.16.M88.4 R12, [R237+0x2800] ;  /* 0x00280000ed0c783b */ /* 0x004f280000000200 */
[----:B------:R-:W1:Y:S04]  /*e4b0*/  LDSM.16.M88.4 R4, [R237+0x3000] ;  /* 0x00300000ed04783b */ /* 0x000e680000000200 */
[----:B------:R-:W-:Y:S04]  /*e4c0*/  LDSM.16.M88.4 R172, [R237+0x3800] ;  /* 0x00380000edac783b */ /* 0x000fe80000000200 */
[----:B---3--:R-:W2:Y:S04]  /*e4d0*/  LDSM.16.M88.4 R20, [R237+0x2000] ;  /* 0x00200000ed14783b */ /* 0x008ea80000000200 */
[----:B------:R-:W3:Y:S04]  /*e4e0*/  LDSM.16.M88.4 R128, [R237+0x4000] ;  /* 0x00400000ed80783b */ /* 0x000ee80000000200 */
[----:B------:R-:W5:Y:S04]  /*e4f0*/  LDSM.16.M88.4 R120, [R237+0x4800] ;  /* 0x00480000ed78783b */ /* 0x000f680000000200 */
[----:B------:R-:W5:Y:S04]  /*e500*/  LDSM.16.M88.4 R112, [R237+0x5000] ;  /* 0x00500000ed70783b */ /* 0x000f680000000200 */
[----:B------:R-:W5:Y:S04]  /*e510*/  LDSM.16.M88.4 R104, [R237+0x5800] ;  /* 0x00580000ed68783b */ /* 0x000f680000000200 */
[----:B------:R-:W5:Y:S04]  /*e520*/  LDSM.16.M88.4 R96, [R237+0x6000] ;  /* 0x00600000ed60783b */ /* 0x000f680000000200 */
[----:B------:R-:W5:Y:S04]  /*e530*/  LDSM.16.M88.4 R88, [R237+0x6800] ;  /* 0x00680000ed58783b */ /* 0x000f680000000200 */
[----:B------:R-:W5:Y:S01]  /*e540*/  LDSM.16.M88.4 R80, [R237+0x7000] ;  /* 0x00700000ed50783b */ /* 0x000f620000000200 */
[C---:B----4-:R-:W-:Y:S03]  /*e550*/  HMMA.16816.F32 R16, R36.reuse, R12, RZ ;  /* 0x0000000c2410723c */ /* 0x050fe600000018ff */
[----:B------:R-:W4:Y:S03]  /*e560*/  LDSM.16.M88.4 R72, [R237+0x7800] ;  /* 0x00780000ed48783b */ /* 0x000f260000000200 */
[C---:B-1----:R-:W-:Y:S01]  /*e570*/  HMMA.16816.F32 R8, R36.reuse, R4, RZ ;  /* 0x000000042408723c */ /* 0x042fe200000018ff */
[----:B------:R-:W1:Y:S04]  /*e580*/  LDSM.16.M88.4 R60, [R237+0x8000] ;  /* 0x00800000ed3c783b */ /* 0x000e680000000200 */
[----:B------:R-:W1:Y:S01]  /*e590*/  LDSM.16.M88.4 R52, [R237+0x8800] ;  /* 0x00880000ed34783b */ /* 0x000e620000000200 */
[C---:B--2---:R-:W-:Y:S03]  /*e5a0*/  HMMA.16816.F32 R24, R36.reuse, R20, RZ ;  /* 0x000000142418723c */ /* 0x044fe600000018ff */
[----:B------:R-:W2:Y:S03]  /*e5b0*/  LDSM.16.M88.4 R44, [R237+0x9000] ;  /* 0x00900000ed2c783b */ /* 0x000ea60000000200 */
[C---:B------:R-:W-:Y:S01]  /*e5c0*/  HMMA.16816.F32 R20, R36.reuse, R22, RZ ;  /* 0x000000162414723c */ /* 0x040fe200000018ff */
[----:B------:R-:W2:Y:S04]  /*e5d0*/  LDSM.16.M88.4 R180, [R237+0x9800] ;  /* 0x00980000edb4783b */ /* 0x000ea80000000200 */
[----:B------:R-:W-:Y:S01]  /*e5e0*/  LDSM.16.M88.4 R32, [R196] ;  /* 0x00000000c420783b */ /* 0x000fe20000000200 */
[C---:B------:R-:W-:Y:S03]  /*e5f0*/  HMMA.16816.F32 R176, R36.reuse, R172, RZ ;  /* 0x000000ac24b0723c */ /* 0x040fe600000018ff */
[----:B------:R-:W2:Y:S03]  /*e600*/  LDSM.16.M88.4 R196, [R233+0x2000] ;  /* 0x00200000e9c4783b */ /* 0x000ea60000000200 */
[C---:B---3--:R-:W-:Y:S01]  /*e610*/  HMMA.16816.F32 R168, R36.reuse, R128, RZ ;  /* 0x0000008024a8723c */ /* 0x048fe200000018ff */
[----:B------:R-:W3:Y:S04]  /*e620*/  LDSM.16.M88.4 R192, [R233+0x2800] ;  /* 0x00280000e9c0783b */ /* 0x000ee80000000200 */
[----:B------:R-:W3:Y:S01]  /*e630*/  LDSM.16.M88.4 R188, [R233+0x3000] ;  /* 0x00300000e9bc783b */ /* 0x000ee20000000200 */
[C---:B-----5:R-:W-:Y:S03]  /*e640*/  HMMA.16816.F32 R124, R36.reuse, R120, RZ ;  /* 0x00000078247c723c */ /* 0x060fe600000018ff */
[----:B------:R-:W5:Y:S03]  /*e650*/  LDSM.16.M88.4 R28, [R233+0x3800] ;  /* 0x00380000e91c783b */ /* 0x000f660000000200 */
[C---:B------:R-:W-:Y:S01]  /*e660*/  HMMA.16816.F32 R116, R36.reuse, R112, RZ ;  /* 0x000000702474723c */ /* 0x040fe200000018ff */
[----:B------:R-:W-:Y:S04]  /*e670*/  LDSM.16.M88.4 R184, [R233+0x4000] ;  /* 0x00400000e9b8783b */ /* 0x000fe80000000200 */
[----:B------:R-:W-:Y:S01]  /*e680*/  LDSM.16.M88.4 R200, [R233+0x5000] ;  /* 0x00500000e9c8783b */ /* 0x000fe20000000200 */
[C---:B------:R-:W-:Y:S03]  /*e690*/  HMMA.16816.F32 R108, R36.reuse, R104, RZ ;  /* 0x00000068246c723c */ /* 0x040fe600000018ff */
[----:B------:R-:W0:Y:S03]  /*e6a0*/  LDGDEPBAR ;  /* 0x00000000000079af */ /* 0x000e260000000000 */
[C---:B------:R-:W-:Y:S06]  /*e6b0*/  HMMA.16816.F32 R100, R36.reuse, R96, RZ ;  /* 0x000000602464723c */ /* 0x040fec00000018ff */
[C---:B------:R-:W-:Y:S06]  /*e6c0*/  HMMA.16816.F32 R92, R36.reuse, R88, RZ ;  /* 0x00000058245c723c */ /* 0x040fec00000018ff */
[C---:B------:R-:W-:Y:S06]  /*e6d0*/  HMMA.16816.F32 R84, R36.reuse, R80, RZ ;  /* 0x000000502454723c */ /* 0x040fec00000018ff */
[C---:B----4-:R-:W-:Y:S06]  /*e6e0*/  HMMA.16816.F32 R76, R36.reuse, R72, RZ ;  /* 0x00000048244c723c */ /* 0x050fec00000018ff */
[C---:B-1----:R-:W-:Y:S06]  /*e6f0*/  HMMA.16816.F32 R68, R36.reuse, R60, RZ ;  /* 0x0000003c2444723c */ /* 0x042fec00000018ff */
        /* <DEDUP_REMOVED lines=27> */
[----:B------:R-:W4:Y:S05]  /*e8b0*/  LDSM.16.M88.4 R188, [R233+0x6800] ;  /* 0x00680000e9bc783b */ /* 0x000f2a0000000200 */
[C---:B-----5:R-:W-:Y:S06]  /*e8c0*/  HMMA.16816.F32 R176, R32.reuse, R28, R176 ;  /* 0x0000001c20b0723c */ /* 0x060fec00000018b0 */
        /* <DEDUP_REMOVED lines=19> */
[----:B------:R-:W-:-:S05]  /*ea00*/  IMAD R200, R239, 0x2, R238 ;  /* 0x00000002efc87824 */ /* 0x000fca00078e02ee */
[C---:B-----5:R-:W-:Y:S01]  /*ea10*/  HMMA.16816.F32 R84, R32.reuse, R28, R84 ;  /* 0x0000001c2054723c */ /* 0x060fe20000001854 */
[----:B------:R-:W-:Y:S05]  /*ea20*/  LDSM.16.M88.4 R200, [R200] ;  /* 0x00000000c8c8783b */ /* 0x000fea0000000200 */
        /* <DEDUP_REMOVED lines=8> */
[C---:B------:R-:W-:Y:S06]  /*eab0*/  HMMA.16816.F32 R76, R32.reuse, R184, R76 ;  /* 0x000000b8204c723c */ /* 0x040fec000000184c */
        /* <DEDUP_REMOVED lines=17> */
[----:B------:R-:W2:Y:S05]  /*ebd0*/  LDSM.16.M88.4 R196, [R166+0x800] ;  /* 0x00080000a6c4783b */ /* 0x000eaa0000000200 */
        /* <DEDUP_REMOVED lines=8> */
[----:B------:R-:W4:Y:S05]  /*ec60*/  LDSM.16.M88.4 R188, [R221] ;  /* 0x00000000ddbc783b */ /* 0x000f2a0000000200 */
[C---:B-----5:R-:W-:Y:S06]  /*ec70*/  HMMA.16816.F32 R24, R32.reuse, R28, R24 ;  /* 0x0000001c2018723c */ /* 0x060fec0000001818 */
[----:B------:R-:W-:Y:S01]  /*ec80*/  HMMA.16816.F32 R20, R32, R30, R20 ;  /* 0x0000001e2014723c */ /* 0x000fe20000001814 */
[----:B------:R-:W5:Y:S05]  /*ec90*/  LDSM.16.M88.4 R28, [R220] ;  /* 0x00000000dc1c783b */ /* 0x000f6a0000000200 */
[C---:B-1----:R-:W-:Y:S06]  /*eca0*/  HMMA.16816.F32 R108, R200.reuse, R180, R108 ;  /* 0x000000b4c86c723c */ /* 0x042fec000000186c */
[----:B------:R-:W-:Y:S01]  /*ecb0*/  HMMA.16816.F32 R104, R200, R182, R104 ;  /* 0x000000b6c868723c */ /* 0x000fe20000001868 */
[----:B------:R-:W1:Y:S05]  /*ecc0*/  LDSM.16.M88.4 R180, [R166+0x1000] ;  /* 0x00100000a6b4783b */ /* 0x000e6a0000000200 */
[----:B--2---:R-:W-:Y:S01]  /*ecd0*/  HMMA.16816.F32 R16, R32, R196, R16 ;  /* 0x000000c42010723c */ /* 0x004fe20000001810 */
[----:B------:R-:W-:Y:S01]  /*ece0*/  FMUL.FTZ R24, R24, UR4 ;  /* 0x0000000418187c20 */ /* 0x000fe20008410000 */
[----:B------:R-:W-:Y:S01]  /*ecf0*/  FMUL.FTZ R25, R25, UR4 ;  /* 0x0000000419197c20 */ /* 0x000fe20008410000 */
[----:B------:R-:W-:-:S02]  /*ed00*/  FMUL.FTZ R26, R26, UR4 ;  /* 0x000000041a1a7c20 */ /* 0x000fc40008410000 */
[----:B------:R-:W-:Y:S01]  /*ed10*/  MUFU.TANH R205, R24 ;  /* 0x0000001800cd7308 */ /* 0x000fe20000002400 */
[----:B------:R-:W-:Y:S01]  /*ed20*/  FMUL.FTZ R20, R20, UR4 ;  /* 0x0000000414147c20 */ /* 0x000fe20008410000 */
[----:B------:R-:W-:Y:S01]  /*ed30*/  FMUL.FTZ R21, R21, UR4 ;  /* 0x0000000415157c20 */ /* 0x000fe20008410000 */
[----:B------:R-:W-:Y:S01]  /*ed40*/  FMUL.FTZ R22, R22, UR4 ;  /* 0x0000000416167c20 */ /* 0x000fe20008410000 */
[----:B------:R-:W-:Y:S01]  /*ed50*/  FMUL.FTZ R23, R23, UR4 ;  /* 0x0000000417177c20 */ /* 0x000fe20008410000 */
[C---:B------:R-:W-:Y:S01]  /*ed60*/  HMMA.16816.F32 R116, R200.reuse, R184, R116 ;  /* 0x000000b8c874723c */ /* 0x040fe20000001874 */
[----:B------:R-:W-:Y:S02]  /*ed70*/  IMAD.U32 R197, RZ, RZ, UR7 ;  /* 0x00000007ffc57e24 */ /* 0x000fe4000f8e00ff */
[----:B------:R-:W-:Y:S03]  /*ed80*/  MUFU.TANH R207, R25 ;  /* 0x0000001900cf7308 */ /* 0x000fe60000002400 */
[----:B------:R-:W-:Y:S01]  /*ed90*/  HMMA.16816.F32 R112, R200, R186, R112 ;  /* 0x000000bac870723c */ /* 0x000fe20000001870 */
[----:B------:R-:W2:Y:S01]  /*eda0*/  LDSM.16.M88.4 R184, [R218] ;  /* 0x00000000dab8783b */ /* 0x000ea20000000200 */
[----:B------:R-:W-:-:S03]  /*edb0*/  LOP3.LUT R197, R197, 0x50, R246, 0xfe, !PT ;  /* 0x00000050c5c57812 */ /* 0x000fc600078efef6 */
[----:B------:R1:W-:Y:S01]  /*edc0*/  MUFU.TANH R206, R26 ;  /* 0x0000001a00ce7308 */ /* 0x0003e20000002400 */
[C---:B---3--:R-:W-:Y:S02]  /*edd0*/  HMMA.16816.F32 R96, R200.reuse, R194, R96 ;  /* 0x000000c2c860723c */ /* 0x048fe40000001860 */
[----:B------:R-:W-:Y:S01]  /*ede0*/  FMUL.FTZ R16, R16, UR4 ;  /* 0x0000000410107c20 */ /* 0x000fe20008410000 */
[----:B------:R-:W-:Y:S01]  /*edf0*/  FMUL.FTZ R17, R17, UR4 ;  /* 0x0000000411117c20 */ /* 0x000fe20008410000 */
[----:B------:R-:W-:Y:S01]  /*ee00*/  FMUL.FTZ R18, R18, UR4 ;  /* 0x0000000412127c20 */ /* 0x000fe20008410000 */
[----:B------:R-:W-:Y:S01]  /*ee10*/  FMUL.FTZ R196, R19, UR4 ;  /* 0x0000000413c47c20 */ /* 0x000fe20008410000 */
[C---:B----4-:R-:W-:Y:S01]  /*ee20*/  HMMA.16816.F32 R92, R200.reuse, R188, R92 ;  /* 0x000000bcc85c723c */ /* 0x050fe2000000185c */
[----:B------:R-:W-:Y:S05]  /*ee30*/  MUFU.TANH R194, R20 ;  /* 0x0000001400c27308 */ /* 0x000fea0000002400 */
[C---:B------:R-:W-:Y:S03]  /*ee40*/  HMMA.16816.F32 R88, R200.reuse, R190, R88 ;  /* 0x000000bec858723c */ /* 0x040fe60000001858 */
[----:B------:R-:W3:Y:S03]  /*ee50*/  MUFU.TANH R189, R21 ;  /* 0x0000001500bd7308 */ /* 0x000ee60000002400 */
[C---:B------:R-:W-:Y:S05]  /*ee60*/  HMMA.16816.F32 R100, R200.reuse, R192, R100 ;  /* 0x000000c0c864723c */ /* 0x040fea0000001864 */
[----:B------:R-:W-:Y:S01]  /*ee70*/  MUFU.TANH R188, R22 ;  /* 0x0000001600bc7308 */ /* 0x000fe20000002400 */
[----:B-----5:R-:W-:Y:S01]  /*ee80*/  HMMA.16816.F32 R84, R200, R28, R84 ;  /* 0x0000001cc854723c */ /* 0x020fe20000001854 */
[----:B------:R-:W-:-:S02]  /*ee90*/  FMUL.FTZ R192, R27, UR4 ;  /* 0x000000041bc07c20 */ /* 0x000fc40008410000 */
[----:B-1----:R-:W1:Y:S03]  /*eea0*/  LDSM.16.M88.4 R24, [R219] ;  /* 0x00000000db18783b */ /* 0x002e660000000200 */
[----:B------:R-:W-:Y:S01]  /*eeb0*/  HMMA.16816.F32 R80, R200, R30, R80 ;  /* 0x0000001ec850723c */ /* 0x000fe20000001850 */
[----:B------:R4:W-:Y:S01]  /*eec0*/  MUFU.TANH R190, R23 ;  /* 0x0000001700be7308 */ /* 0x0009e20000002400 */
[----:B------:R-:W5:Y:S04]  /*eed0*/  LDSM.16.M88.4 R28, [R167] ;  /* 0x00000000a71c783b */ /* 0x000f680000000200 */
[C---:B------:R-:W-:Y:S03]  /*eee0*/  HMMA.16816.F32 R12, R32.reuse, R198, R12 ;  /* 0x000000c6200c723c */ /* 0x040fe6000000180c */
[----:B------:R-:W-:Y:S03]  /*eef0*/  MUFU.TANH R191, R16 ;  /* 0x0000001000bf7308 */ /* 0x000fe60000002400 */
[C---:B------:R-:W-:Y:S05]  /*ef00*/  HMMA.16816.F32 R8, R32.reuse, R180, R8 ;  /* 0x000000b42008723c */ /* 0x040fea0000001808 */
[----:B------:R-:W-:Y:S01]  /*ef10*/  MUFU.TANH R193, R17 ;  /* 0x0000001100c17308 */ /* 0x000fe20000002400 */
[----:B----4-:R-:W4:Y:S01]  /*ef20*/  LDSM.16.M88.4 R20, [R217] ;  /* 0x00000000d914783b */ /* 0x010f220000000200 */
[----:B------:R-:W-:Y:S06]  /*ef30*/  HMMA.16816.F32 R4, R32, R182, R4 ;  /* 0x000000b62004723c */ /* 0x000fec0000001804 */
[----:B------:R3:W-:Y:S01]  /*ef40*/  MUFU.TANH R195, R18 ;  /* 0x0000001200c37308 */ /* 0x0007e20000002400 */
[C---:B--2---:R-:W-:Y:S04]  /*ef50*/  HMMA.16816.F32 R68, R200.reuse, R184, R68 ;  /* 0x000000b8c844723c */ /* 0x044fe80000001844 */
[----:B------:R-:W-:Y:S01]  /*ef60*/  FMUL.FTZ R12, R12, UR4 ;  /* 0x000000040c0c7c20 */ /* 0x000fe20008410000 */
[----:B------:R-:W-:Y:S01]  /*ef70*/  FMUL.FTZ R13, R13, UR4 ;  /* 0x000000040d0d7c20 */ /* 0x000fe20008410000 */
[----:B------:R-:W-:Y:S01]  /*ef80*/  FMUL.FTZ R14, R14, UR4 ;  /* 0x000000040e0e7c20 */ /* 0x000fe20008410000 */
[----:B------:R-:W-:Y:S01]  /*ef90*/  FMUL.FTZ R15, R15, UR4 ;  /* 0x000000040f0f7c20 */ /* 0x000fe20008410000 */
[----:B------:R-:W-:Y:S01]  /*efa0*/  MUFU.TANH R181, R12 ;  /* 0x0000000c00b57308 */ /* 0x000fe20000002400 */
[----:B------:R-:W-:Y:S01]  /*efb0*/  HMMA.16816.F32 R60, R200, R186, R60 ;  /* 0x000000bac83c723c */ /* 0x000fe2000000183c */
[----:B------:R-:W-:Y:S01]  /*efc0*/  FMUL.FTZ R8, R8, UR4 ;  /* 0x0000000408087c20 */ /* 0x000fe20008410000 */
[----:B------:R-:W-:Y:S01]  /*efd0*/  FMUL.FTZ R9, R9, UR4 ;  /* 0x0000000409097c20 */ /* 0x000fe20008410000 */
[----:B------:R-:W-:Y:S01]  /*efe0*/  FMUL.FTZ R10, R10, UR4 ;  /* 0x000000040a0a7c20 */ /* 0x000fe20008410000 */
[----:B------:R-:W-:-:S02]  /*eff0*/  FMUL.FTZ R183, R11, UR4 ;  /* 0x000000040bb77c20 */ /* 0x000fc40008410000 */
[C---:B-1----:R-:W-:Y:S01]  /*f000*/  HMMA.16816.F32 R76, R200.reuse, R24, R76 ;  /* 0x00000018c84c723c */ /* 0x042fe2000000184c */
[----:B---3--:R-:W1:Y:S01]  /*f010*/  LDSM.16.M88.4 R16, [R216] ;  /* 0x00000000d810783b */ /* 0x008e620000000200 */
[----:B------:R-:W-:Y:S01]  /*f020*/  MUFU.TANH R180, R13 ;  /* 0x0000000d00b47308 */ /* 0x000fe20000002400 */
[----:B------:R-:W-:Y:S01]  /*f030*/  FMUL.FTZ R4, R4, UR4 ;  /* 0x0000000404047c20 */ /* 0x000fe20008410000 */
[----:B------:R-:W-:Y:S01]  /*f040*/  FMUL.FTZ R5, R5, UR4 ;  /* 0x0000000405057c20 */ /* 0x000fe20008410000 */
[----:B------:R-:W-:Y:S01]  /*f050*/  FMUL.FTZ R6, R6, UR4 ;  /* 0x0000000406067c20 */ /* 0x000fe20008410000 */
[C---:B-----5:R-:W-:Y:S04]  /*f060*/  HMMA.16816.F32 R40, R200.reuse, R28, R40 ;  /* 0x0000001cc828723c */ /* 0x060fe80000001828 */
[----:B------:R-:W-:Y:S02]  /*f070*/  MUFU.TANH R184, R14 ;  /* 0x0000000e00b87308 */ /* 0x000fe40000002400 */
[C---:B------:R-:W-:Y:S01]  /*f080*/  HMMA.16816.F32 R72, R200.reuse, R26, R72 ;  /* 0x0000001ac848723c */ /* 0x040fe20000001848 */
[----:B------:R-:W-:Y:S01]  /*f090*/  FMUL.FTZ R29, R7, UR4 ;  /* 0x00000004071d7c20 */ /* 0x000fe20008410000 */
[----:B------:R-:W2:Y:S04]  /*f0a0*/  LDSM.16.M88.4 R24, [R166+0x1800] ;  /* 0x00180000a618783b */ /* 0x000ea80000000200 */
[----:B------:R3:W-:Y:S01]  /*f0b0*/  MUFU.TANH R185, R15 ;  /* 0x0000000f00b97308 */ /* 0x0007e20000002400 */
[C---:B----4-:R-:W-:Y:S06]  /*f0c0*/  HMMA.16816.F32 R56, R200.reuse, R20, R56 ;  /* 0x00000014c838723c */ /* 0x050fec0000001838 */
[C---:B------:R-:W-:Y:S01]  /*f0d0*/  HMMA.16816.F32 R52, R200.reuse, R22, R52 ;  /* 0x00000016c834723c */ /* 0x040fe20000001834 */
[----:B------:R-:W-:Y:S05]  /*f0e0*/  MUFU.TANH R20, R8 ;  /* 0x0000000800147308 */ /* 0x000fea0000002400 */
[C---:B------:R-:W-:Y:S03]  /*f0f0*/  HMMA.16816.F32 R36, R200.reuse, R30, R36 ;  /* 0x0000001ec824723c */ /* 0x040fe60000001824 */
[----:B------:R-:W-:Y:S01]  /*f100*/  MUFU.TANH R182, R9 ;  /* 0x0000000900b67308 */ /* 0x000fe20000002400 */
[----:B---3--:R-:W3:Y:S02]  /*f110*/  LDSM.16.M88.4 R12, [R166+0x2000] ;  /* 0x00200000a60c783b */ /* 0x008ee40000000200 */
[C---:B-1----:R-:W-:Y:S05]  /*f120*/  HMMA.16816.F32 R48, R200.reuse, R16, R48 ;  /* 0x00000010c830723c */ /* 0x042fea0000001830 */
[----:B------:R1:W-:Y:S01]  /*f130*/  MUFU.TANH R21, R10 ;  /* 0x0000000a00157308 */ /* 0x0003e20000002400 */
[----:B------:R-:W-:Y:S01]  /*f140*/  HMMA.16816.F32 R44, R200, R18, R44 ;  /* 0x00000012c82c723c */ /* 0x000fe2000000182c */
[----:B------:R-:W4:Y:S06]  /*f150*/  LDSM.16.M88.4 R16, [R166+0x3000] ;  /* 0x00300000a610783b */ /* 0x000f2c0000000200 */
[----:B------:R-:W-:Y:S01]  /*f160*/  MUFU.TANH R22, R4 ;  /* 0x0000000400167308 */ /* 0x000fe20000002400 */
[C---:B--2---:R-:W-:Y:S07]  /*f170*/  HMMA.16816.F32 R176, R32.reuse, R24, R176 ;  /* 0x0000001820b0723c */ /* 0x044fee00000018b0 */
[----:B------:R-:W-:Y:S01]  /*f180*/  MUFU.TANH R28, R5 ;  /* 0x00000005001c7308 */ /* 0x000fe20000002400 */
[----:B-1----:R-:W1:Y:S01]  /*f190*/  LDSM.16.M88.4 R8, [R166+0x2800] ;  /* 0x00280000a608783b */ /* 0x002e620000000200 */
[C---:B------:R-:W-:Y:S06]  /*f1a0*/  HMMA.16816.F32 R172, R32.reuse, R26, R172 ;  /* 0x0000001a20ac723c */ /* 0x040fec00000018ac */
[----:B------:R2:W-:Y:S08]  /*f1b0*/  MUFU.TANH R23, R6 ;  /* 0x0000000600177308 */ /* 0x0005f00000002400 */
[----:B------:R-:W-:Y:S01]  /*f1c0*/  MUFU.TANH R192, R192 ;  /* 0x000000c000c07308 */ /* 0x000fe20000002400 */
[----:B---3--:R-:W-:Y:S01]  /*f1d0*/  HMMA.16816.F32 R168, R32, R12, R168 ;  /* 0x0000000c20a8723c */ /* 0x008fe200000018a8 */
[----:B------:R-:W-:Y:S01]  /*f1e0*/  FMUL.FTZ R31, R177, UR4 ;  /* 0x00000004b11f7c20 */ /* 0x000fe20008410000 */
[----:B------:R-:W-:Y:S01]  /*f1f0*/  FMUL.FTZ R24, R176, UR4 ;  /* 0x00000004b0187c20 */ /* 0x000fe20008410000 */
[----:B------:R-:W-:-:S03]  /*f200*/  FMUL.FTZ R176, R179, UR4 ;  /* 0x00000004b3b07c20 */ /* 0x000fc60008410000 */
[C---:B------:R-:W-:Y:S01]  /*f210*/  HMMA.16816.F32 R128, R32.reuse, R14, R128 ;  /* 0x0000000e2080723c */ /* 0x040fe20000001880 */
[----:B------:R-:W3:Y:S01]  /*f220*/  LDSM.16.M88.4 R12, [R166+0x4000] ;  /* 0x00400000a60c783b */ /* 0x000ee20000000200 */
[----:B------:R-:W5:Y:S01]  /*f230*/  MUFU.TANH R196, R196 ;  /* 0x000000c400c47308 */ /* 0x000f620000002400 */
[----:B------:R-:W-:Y:S01]  /*f240*/  FMUL.FTZ R26, R172, UR4 ;  /* 0x00000004ac1a7c20 */ /* 0x000fe20008410000 */
[----:B------:R-:W-:Y:S01]  /*f250*/  FMUL.FTZ R172, R173, UR4 ;  /* 0x00000004adac7c20 */ /* 0x000fe20008410000 */
[----:B--2---:R-:W2:Y:S01]  /*f260*/  LDSM.16.M88.4 R4, [R166+0x3800] ;  /* 0x00380000a604783b */ /* 0x004ea20000000200 */
[----:B------:R-:W-:Y:S01]  /*f270*/  FMUL.FTZ R173, R175, UR4 ;  /* 0x00000004afad7c20 */ /* 0x000fe20008410000 */
[C---:B----4-:R-:W-:Y:S01]  /*f280*/  HMMA.16816.F32 R116, R32.reuse, R16, R116 ;  /* 0x000000102074723c */ /* 0x050fe20000001874 */
[----:B------:R-:W-:Y:S01]  /*f290*/  FMUL.FTZ R25, R178, UR4 ;  /* 0x00000004b2197c20 */ /* 0x000fe20008410000 */
[----:B------:R-:W-:Y:S01]  /*f2a0*/  FMUL.FTZ R27, R174, UR4 ;  /* 0x00000004ae1b7c20 */ /* 0x000fe20008410000 */
[----:B------:R-:W4:Y:S03]  /*f2b0*/  MUFU.TANH R183, R183 ;  /* 0x000000b700b77308 */ /* 0x000f260000002400 */
[C---:B------:R-:W-:Y:S01]  /*f2c0*/  HMMA.16816.F32 R112, R32.reuse, R18, R112 ;  /* 0x000000122070723c */ /* 0x040fe20000001870 */
[----:B------:R-:W5:Y:S04]  /*f2d0*/  LDSM.16.M88.4 R16, [R166+0x5000] ;  /* 0x00500000a610783b */ /* 0x000f680000000200 */
[----:B------:R-:W4:Y:S01]  /*f2e0*/  MUFU.TANH R29, R29 ;  /* 0x0000001d001d7308 */ /* 0x000f220000002400 */
[C---:B-1----:R-:W-:Y:S01]  /*f2f0*/  HMMA.16816.F32 R124, R32.reuse, R8, R124 ;  /* 0x00000008207c723c */ /* 0x042fe2000000187c */
[----:B------:R-:W-:Y:S01]  /*f300*/  FMUL.FTZ R30, R168, UR4 ;  /* 0x00000004a81e7c20 */ /* 0x000fe20008410000 */
[----:B------:R-:W-:Y:S01]  /*f310*/  FMUL.FTZ R168, R169, UR4 ;  /* 0x00000004a9a87c20 */ /* 0x000fe20008410000 */
[----:B------:R-:W-:Y:S01]  /*f320*/  FMUL.FTZ R169, R170, UR4 ;  /* 0x00000004aaa97c20 */ /* 0x000fe20008410000 */
[----:B------:R-:W-:Y:S01]  /*f330*/  FMUL.FTZ R170, R171, UR4 ;  /* 0x00000004abaa7c20 */ /* 0x000fe20008410000 */
[----:B------:R-:W-:Y:S01]  /*f340*/  FMUL.FTZ R129, R129, UR4 ;  /* 0x0000000481817c20 */ /* 0x000fe20008410000 */
[----:B------:R-:W-:Y:S01]  /*f350*/  HMMA.16816.F32 R120, R32, R10, R120 ;  /* 0x0000000a2078723c */ /* 0x000fe20000001878 */
[----:B------:R-:W1:Y:S01]  /*f360*/  LDSM.16.M88.4 R8, [R166+0x4800] ;  /* 0x00480000a608783b */ /* 0x000e620000000200 */
[----:B------:R-:W4:Y:S01]  /*f370*/  MUFU.TANH R31, R31 ;  /* 0x0000001f001f7308 */ /* 0x000f220000002400 */
[----:B------:R-:W-:-:S03]  /*f380*/  FMUL.FTZ R128, R128, UR4 ;  /* 0x0000000480807c20 */ /* 0x000fc60008410000 */
[----:B------:R-:W-:Y:S01]  /*f390*/  FMUL.FTZ R119, R119, UR4 ;  /* 0x0000000477777c20 */ /* 0x000fe20008410000 */
[----:B------:R-:W-:-:S03]  /*f3a0*/  FMUL.FTZ R118, R118, UR4 ;  /* 0x0000000476767c20 */ /* 0x000fc60008410000 */
[----:B------:R-:W4:Y:S02]  /*f3b0*/  MUFU.TANH R176, R176 ;  /* 0x000000b000b07308 */ /* 0x000f240000002400 */
[----:B------:R-:W-:Y:S01]  /*f3c0*/  FMUL.FTZ R113, R113, UR4 ;  /* 0x0000000471717c20 */ /* 0x000fe20008410000 */
[----:B------:R-:W-:Y:S01]  /*f3d0*/  FMUL.FTZ R112, R112, UR4 ;  /* 0x0000000470707c20 */ /* 0x000fe20008410000 */
[----:B------:R-:W-:Y:S01]  /*f3e0*/  FMUL.FTZ R114, R114, UR4 ;  /* 0x0000000472727c20 */ /* 0x000fe20008410000 */
[C---:B---3--:R-:W-:Y:S03]  /*f3f0*/  HMMA.16816.F32 R100, R32.reuse, R12, R100 ;  /* 0x0000000c2064723c */ /* 0x048fe60000001864 */
[----:B------:R-:W3:Y:S03]  /*f400*/  MUFU.TANH R172, R172 ;  /* 0x000000ac00ac7308 */ /* 0x000ee60000002400 */
[C---:B--2---:R-:W-:Y:S05]  /*f410*/  HMMA.16816.F32 R108, R32.reuse, R4, R108 ;  /* 0x00000004206c723c */ /* 0x044fea000000186c */
[----:B------:R-:W2:Y:S01]  /*f420*/  MUFU.TANH R173, R173 ;  /* 0x000000ad00ad7308 */ /* 0x000ea20000002400 */
[C---:B------:R-:W-:Y:S01]  /*f430*/  HMMA.16816.F32 R104, R32.reuse, R6, R104 ;  /* 0x000000062068723c */ /* 0x040fe20000001868 */
[----:B------:R-:W4:Y:S05]  /*f440*/  LDSM.16.M88.4 R4, [R166+0x5800] ;  /* 0x00580000a604783b */ /* 0x000f2a0000000200 */
[C---:B------:R-:W-:Y:S01]  /*f450*/  HMMA.16816.F32 R96, R32.reuse, R14, R96 ;  /* 0x0000000e2060723c */ /* 0x040fe20000001860 */
[----:B------:R-:W3:Y:S01]  /*f460*/  LDSM.16.M88.4 R12, [R166+0x6000] ;  /* 0x00600000a60c783b */ /* 0x000ee20000000200 */
[----:B------:R2:W-:Y:S04]  /*f470*/  MUFU.TANH R171, R129 ;  /* 0x0000008100ab7308 */ /* 0x0005e80000002400 */
[----:B-----5:R-:W-:Y:S01]  /*f480*/  HMMA.16816.F32 R84, R32, R16, R84 ;  /* 0x000000102054723c */ /* 0x020fe20000001854 */
[----:B------:R-:W-:Y:S01]  /*f490*/  FMUL.FTZ R100, R100, UR4 ;  /* 0x0000000464647c20 */ /* 0x000fe20008410000 */
[----:B------:R-:W-:-:S02]  /*f4a0*/  FMUL.FTZ R102, R102, UR4 ;  /* 0x0000000466667c20 */ /* 0x000fc40008410000 */
[----:B------:R-:W5:Y:S02]  /*f4b0*/  MUFU.TANH R168, R168 ;  /* 0x000000a800a87308 */ /* 0x000f640000002400 */
[----:B-1----:R-:W-:Y:S01]  /*f4c0*/  HMMA.16816.F32 R92, R32, R8, R92 ;  /* 0x00000008205c723c */ /* 0x002fe2000000185c */
[----:B------:R-:W-:Y:S01]  /*f4d0*/  FMUL.FTZ R108, R108, UR4 ;  /* 0x000000046c6c7c20 */ /* 0x000fe20008410000 */
[----:B------:R-:W-:-:S04]  /*f4e0*/  FMUL.FTZ R110, R110, UR4 ;  /* 0x000000046e6e7c20 */ /* 0x000fc80008410000 */
[C---:B------:R-:W-:Y:S01]  /*f4f0*/  HMMA.16816.F32 R88, R32.reuse, R10, R88 ;  /* 0x0000000a2058723c */ /* 0x040fe20000001858 */
[----:B------:R-:W1:Y:S01]  /*f500*/  LDSM.16.M88.4 R8, [R166+0x6800] ;  /* 0x00680000a608783b */ /* 0x000e620000000200 */
[----:B--2---:R-:W-:Y:S01]  /*f510*/  FMUL.FTZ R129, R130, UR4 ;  /* 0x0000000482817c20 */ /* 0x004fe20008410000 */
[----:B------:R-:W-:Y:S01]  /*f520*/  FMUL.FTZ R130, R131, UR4 ;  /* 0x0000000483827c20 */ /* 0x000fe20008410000 */
[----:B------:R-:W2:Y:S01]  /*f530*/  MUFU.TANH R170, R170 ;  /* 0x000000aa00aa7308 */ /* 0x000ea20000002400 */
[----:B------:R-:W-:Y:S01]  /*f540*/  FMUL.FTZ R104, R104, UR4 ;  /* 0x0000000468687c20 */ /* 0x000fe20008410000 */
[----:B------:R-:W-:Y:S01]  /*f550*/  HMMA.16816.F32 R80, R32, R18, R80 ;  /* 0x000000122050723c */ /* 0x000fe20000001850 */
[----:B------:R-:W5:Y:S01]  /*f560*/  LDSM.16.M88.4 R16, [R166+0x7000] ;  /* 0x00700000a610783b */ /* 0x000f620000000200 */
[----:B------:R-:W-:Y:S01]  /*f570*/  FMUL.FTZ R106, R106, UR4 ;  /* 0x000000046a6a7c20 */ /* 0x000fe20008410000 */
[----:B------:R-:W-:Y:S01]  /*f580*/  FMUL.FTZ R96, R96, UR4 ;  /* 0x0000000460607c20 */ /* 0x000fe20008410000 */
[----:B------:R-:W-:-:S02]  /*f590*/  FMUL.FTZ R98, R98, UR4 ;  /* 0x0000000462627c20 */ /* 0x000fc40008410000 */
[----:B------:R-:W-:Y:S01]  /*f5a0*/  MUFU.TANH R130, R130 ;  /* 0x0000008200827308 */ /* 0x000fe20000002400 */
[----:B------:R-:W-:Y:S01]  /*f5b0*/  FMUL.FTZ R86, R86, UR4 ;  /* 0x0000000456567c20 */ /* 0x000fe20008410000 */
[C---:B----4-:R-:W-:Y:S04]  /*f5c0*/  HMMA.16816.F32 R76, R32.reuse, R4, R76 ;  /* 0x00000004204c723c */ /* 0x050fe8000000184c */
[----:B------:R-:W-:Y:S01]  /*f5d0*/  FMUL.FTZ R92, R92, UR4 ;  /* 0x000000045c5c7c20 */ /* 0x000fe20008410000 */
[----:B------:R-:W-:Y:S01]  /*f5e0*/  FMUL.FTZ R94, R94, UR4 ;  /* 0x000000045e5e7c20 */ /* 0x000fe20008410000 */
[----:B------:R-:W-:Y:S01]  /*f5f0*/  MUFU.TANH R24, R24 ;  /* 0x0000001800187308 */ /* 0x000fe20000002400 */
[----:B------:R-:W-:Y:S01]  /*f600*/  HMMA.16816.F32 R72, R32, R6, R72 ;  /* 0x000000062048723c */ /* 0x000fe20000001848 */
[----:B------:R-:W4:Y:S02]  /*f610*/  LDSM.16.M88.4 R4, [R166+0x7800] ;  /* 0x00780000a604783b */ /* 0x000f240000000200 */
[----:B------:R-:W-:Y:S01]  /*f620*/  FMUL.FTZ R88, R88, UR4 ;  /* 0x0000000458587c20 */ /* 0x000fe20008410000 */
[----:B------:R-:W-:Y:S01]  /*f630*/  FMUL.FTZ R90, R90, UR4 ;  /* 0x000000045a5a7c20 */ /* 0x000fe20008410000 */
[----:B------:R-:W-:-:S04]  /*f640*/  DEPBAR.LE SB0, 0x0 ;  /* 0x000080000000791a */ /* 0x000fc80000000000 */
[C---:B---3--:R-:W-:Y:S01]  /*f650*/  HMMA.16816.F32 R68, R32.reuse, R12, R68 ;  /* 0x0000000c2044723c */ /* 0x048fe20000001844 */
[----:B------:R-:W-:Y:S05]  /*f660*/  MUFU.TANH R25, R25 ;  /* 0x0000001900197308 */ /* 0x000fea0000002400 */
[----:B------:R-:W-:Y:S01]  /*f670*/  HMMA.16816.F32 R60, R32, R14, R60 ;  /* 0x0000000e203c723c */ /* 0x000fe2000000183c */
[----:B------:R-:W-:Y:S01]  /*f680*/  FMUL.FTZ R13, R125, UR4 ;  /* 0x000000047d0d7c20 */ /* 0x000fe20008410000 */
[----:B------:R-:W-:Y:S01]  /*f690*/  FMUL.FTZ R12, R124, UR4 ;  /* 0x000000047c0c7c20 */ /* 0x000fe20008410000 */
[----:B------:R-:W-:Y:S01]  /*f6a0*/  MUFU.TANH R26, R26 ;  /* 0x0000001a001a7308 */ /* 0x000fe20000002400 */
[----:B------:R-:W-:-:S02]  /*f6b0*/  FMUL.FTZ R78, R78, UR4 ;  /* 0x000000044e4e7c20 */ /* 0x000fc40008410000 */
[----:B-1----:R-:W-:Y:S01]  /*f6c0*/  HMMA.16816.F32 R56, R32, R8, R56 ;  /* 0x000000082038723c */ /* 0x002fe20000001838 */
[----:B------:R-:W-:Y:S01]  /*f6d0*/  FMUL.FTZ R15, R91, UR4 ;  /* 0x000000045b0f7c20 */ /* 0x000fe20008410000 */
[----:B------:R-:W-:-:S03]  /*f6e0*/  FMUL.FTZ R14, R127, UR4 ;  /* 0x000000047f0e7c20 */ /* 0x000fc60008410000 */
[----:B------:R-:W1:Y:S01]  /*f6f0*/  MUFU.TANH R13, R13 ;  /* 0x0000000d000d7308 */ /* 0x000e620000002400 */
[----:B------:R-:W-:Y:S01]  /*f700*/  HMMA.16816.F32 R52, R32, R10, R52 ;  /* 0x0000000a2034723c */ /* 0x000fe20000001834 */
[----:B------:R-:W-:Y:S01]  /*f710*/  FMUL.FTZ R9, R120, UR4 ;  /* 0x0000000478097c20 */ /* 0x000fe20008410000 */
[----:B------:R-:W-:Y:S01]  /*f720*/  FMUL.FTZ R120, R121, UR4 ;  /* 0x0000000479787c20 */ /* 0x000fe20008410000 */
[----:B------:R-:W-:-:S03]  /*f730*/  FMUL.FTZ R8, R126, UR4 ;  /* 0x000000047e087c20 */ /* 0x000fc60008410000 */
[C---:B-----5:R-:W-:Y:S01]  /*f740*/  HMMA.16816.F32 R48, R32.reuse, R16, R48 ;  /* 0x000000102030723c */ /* 0x060fe20000001830 */
[----:B------:R-:W-:Y:S01]  /*f750*/  FMUL.FTZ R10, R97, UR4 ;  /* 0x00000004610a7c20 */ /* 0x000fe20008410000 */
[----:B------:R-:W-:Y:S01]  /*f760*/  FMUL.FTZ R11, R87, UR4 ;  /* 0x00000004570b7c20 */ /* 0x000fe20008410000 */
[----:B------:R-:W-:Y:S01]  /*f770*/  FMUL.FTZ R87, R76, UR4 ;  /* 0x000000044c577c20 */ /* 0x000fe20008410000 */
[----:B------:R-:W-:Y:S01]  /*f780*/  FMUL.FTZ R76, R74, UR4 ;  /* 0x000000044a4c7c20 */ /* 0x000fe20008410000 */
[----:B------:R-:W3:Y:S01]  /*f790*/  MUFU.TANH R14, R14 ;  /* 0x0000000e000e7308 */ /* 0x000ee20000002400 */
[C---:B------:R-:W-:Y:S01]  /*f7a0*/  HMMA.16816.F32 R44, R32.reuse, R18, R44 ;  /* 0x00000012202c723c */ /* 0x040fe2000000182c */
[----:B------:R-:W-:Y:S01]  /*f7b0*/  FMUL.FTZ R16, R95, UR4 ;  /* 0x000000045f107c20 */ /* 0x000fe20008410000 */
[----:B------:R-:W-:Y:S01]  /*f7c0*/  FMUL.FTZ R97, R62, UR4 ;  /* 0x000000043e617c20 */ /* 0x000fe20008410000 */
[----:B------:R-:W-:Y:S01]  /*f7d0*/  FMUL.FTZ R17, R99, UR4 ;  /* 0x0000000463117c20 */ /* 0x000fe20008410000 */
[----:B------:R-:W-:Y:S01]  /*f7e0*/  FMUL.FTZ R99, R68, UR4 ;  /* 0x0000000444637c20 */ /* 0x000fe20008410000 */
[----:B------:R-:W-:Y:S01]  /*f7f0*/  FMUL.FTZ R69, R69, UR4 ;  /* 0x0000000445457c20 */ /* 0x000fe20008410000 */
[C---:B----4-:R-:W-:Y:S01]  /*f800*/  HMMA.16816.F32 R40, R32.reuse, R4, R40 ;  /* 0x000000042028723c */ /* 0x050fe20000001828 */
[----:B------:R-:W-:Y:S01]  /*f810*/  FMUL.FTZ R95, R56, UR4 ;  /* 0x00000004385f7c20 */ /* 0x000fe20008410000 */
[----:B------:R-:W-:Y:S01]  /*f820*/  FMUL.FTZ R18, R85, UR4 ;  /* 0x0000000455127c20 */ /* 0x000fe20008410000 */
[----:B------:R-:W-:Y:S01]  /*f830*/  FMUL.FTZ R85, R80, UR4 ;  /* 0x0000000450557c20 */ /* 0x000fe20008410000 */
[----:B------:R-:W-:Y:S01]  /*f840*/  FMUL.FTZ R80, R82, UR4 ;  /* 0x0000000452507c20 */ /* 0x000fe20008410000 */
[----:B------:R-:W-:Y:S01]  /*f850*/  FMUL.FTZ R82, R73, UR4 ;  /* 0x0000000449527c20 */ /* 0x000fe20008410000 */
[----:B------:R-:W-:Y:S01]  /*f860*/  HMMA.16816.F32 R36, R32, R6, R36 ;  /* 0x000000062024723c */ /* 0x000fe20000001824 */
[----:B------:R-:W-:Y:S01]  /*f870*/  FMUL.FTZ R91, R54, UR4 ;  /* 0x00000004365b7c20 */ /* 0x000fe20008410000 */
[----:B------:R-:W-:Y:S01]  /*f880*/  FMUL.FTZ R73, R75, UR4 ;  /* 0x000000044b497c20 */ /* 0x000fe20008410000 */
[----:B------:R-:W-:Y:S01]  /*f890*/  FMUL.FTZ R75, R60, UR4 ;  /* 0x000000043c4b7c20 */ /* 0x000fe20008410000 */
[----:B------:R-:W-:Y:S01]  /*f8a0*/  MUFU.TANH R68, R10 ;  /* 0x0000000a00447308 */ /* 0x000fe20000002400 */
[----:B------:R-:W-:Y:S01]  /*f8b0*/  FMUL.FTZ R5, R116, UR4 ;  /* 0x0000000474057c20 */ /* 0x000fe20008410000 */
        /* <DEDUP_REMOVED lines=8> */
[----:B------:R-:W-:Y:S01]  /*f940*/  LOP3.LUT R70, R246, UR7, RZ, 0xfc, !PT ;  /* 0x00000007f6467c12 */ /* 0x000fe2000f8efcff */
[----:B------:R-:W-:Y:S01]  /*f950*/  FMUL.FTZ R34, R107, UR4 ;  /* 0x000000046b227c20 */ /* 0x000fe20008410000 */
[----:B------:R-:W-:Y:S01]  /*f960*/  FMUL.FTZ R7, R101, UR4 ;  /* 0x0000000465077c20 */ /* 0x000fe20008410000 */
[----:B------:R4:W-:Y:S01]  /*f970*/  MUFU.TANH R56, R35 ;  /* 0x0000002300387308 */ /* 0x0009e20000002400 */
[----:B------:R-:W-:Y:S01]  /*f980*/  FMUL.FTZ R32, R93, UR4 ;  /* 0x000000045d207c20 */ /* 0x000fe20008410000 */
[----:B------:R-:W-:Y:S01]  /*f990*/  FMUL.FTZ R93, R52, UR4 ;  /* 0x00000004345d7c20 */ /* 0x000fe20008410000 */
[----:B------:R-:W-:Y:S01]  /*f9a0*/  FMUL.FTZ R52, R49, UR4 ;  /* 0x0000000431347c20 */ /* 0x000fe20008410000 */
[----:B------:R-:W-:Y:S01]  /*f9b0*/  FMUL.FTZ R101, R58, UR4 ;  /* 0x000000043a657c20 */ /* 0x000fe20008410000 */
[----:B------:R-:W-:Y:S01]  /*f9c0*/  FMUL.FTZ R49, R44, UR4 ;  /* 0x000000042c317c20 */ /* 0x000fe20008410000 */
[----:B------:R-:W-:Y:S01]  /*f9d0*/  FMUL.FTZ R44, R45, UR4 ;  /* 0x000000042d2c7c20 */ /* 0x000fe20008410000 */
[----:B------:R-:W-:Y:S01]  /*f9e0*/  FMUL.FTZ R45, R40, UR4 ;  /* 0x00000004282d7c20 */ /* 0x000fe20008410000 */
[----:B------:R5:W-:Y:S01]  /*f9f0*/  MUFU.TANH R54, R34 ;  /* 0x0000002200367308 */ /* 0x000be20000002400 */
[----:B------:R-:W-:Y:S01]  /*fa00*/  FMUL.FTZ R109, R77, UR4 ;  /* 0x000000044d6d7c20 */ /* 0x000fe20008410000 */
[----:B------:R-:W-:-:S02]  /*fa10*/  VIADD R215, R70, 0x29 ;  /* 0x0000002946d77836 */ /* 0x000fc40000000000 */
[----:B------:R-:W-:Y:S01]  /*fa20*/  FMUL.FTZ R77, R72, UR4 ;  /* 0x00000004484d7c20 */ /* 0x000fe20008410000 */
[----:B------:R-:W-:Y:S01]  /*fa30*/  FMUL.FTZ R19, R89, UR4 ;  /* 0x0000000459137c20 */ /* 0x000fe20008410000 */
[----:B------:R-:W-:Y:S01]  /*fa40*/  FMUL.FTZ R89, R84, UR4 ;  /* 0x0000000454597c20 */ /* 0x000fe20008410000 */
[----:B------:R-:W-:Y:S01]  /*fa50*/  FMUL.FTZ R33, R123, UR4 ;  /* 0x000000047b217c20 */ /* 0x000fe20008410000 */
[C---:B------:R-:W-:Y:S01]  /*fa60*/  VIADD R121, R70.reuse, 0x51 ;  /* 0x0000005146797836 */ /* 0x040fe20000000000 */
[----:B------:R2:W-:Y:S01]  /*fa70*/  MUFU.TANH R105, R6 ;  /* 0x0000000600697308 */ /* 0x0005e20000002400 */
[C---:B----4-:R-:W-:Y:S02]  /*fa80*/  VIADD R35, R70.reuse, 0x1 ;  /* 0x0000000146237836 */ /* 0x050fe40000000000 */
[----:B------:R-:W-:Y:S01]  /*fa90*/  FMUL.FTZ R57, R57, UR4 ;  /* 0x0000000439397c20 */ /* 0x000fe20008410000 */
[----:B------:R-:W-:Y:S01]  /*faa0*/  FMUL.FTZ R71, R71, UR4 ;  /* 0x0000000447477c20 */ /* 0x000fe20008410000 */
[----:B------:R-:W-:Y:S01]  /*fab0*/  FMUL.FTZ R61, R61, UR4 ;  /* 0x000000043d3d7c20 */ /* 0x000fe20008410000 */
[----:B------:R-:W-:Y:S01]  /*fac0*/  FMUL.FTZ R55, R55, UR4 ;  /* 0x0000000437377c20 */ /* 0x000fe20008410000 */
[-C--:B------:R-:W-:Y:S01]  /*fad0*/  ISETP.GE.AND P1, PT, R35, R165.reuse, PT ;  /* 0x000000a52300720c */ /* 0x080fe20003f26270 */
[----:B------:R-:W-:Y:S01]  /*fae0*/  FMUL.FTZ R63, R63, UR4 ;  /* 0x000000043f3f7c20 */ /* 0x000fe20008410000 */
[----:B------:R4:W-:Y:S01]  /*faf0*/  MUFU.TANH R58, R7 ;  /* 0x00000007003a7308 */ /* 0x0009e20000002400 */
[----:B-----5:R-:W-:Y:S01]  /*fb00*/  VIADD R34, R70, 0x9 ;  /* 0x0000000946227836 */ /* 0x020fe20000000000 */
[----:B------:R-:W-:Y:S01]  /*fb10*/  ISETP.GE.AND P3, PT, R35, R164, PT ;  /* 0x000000a42300720c */ /* 0x000fe20003f66270 */
[----:B------:R-:W-:Y:S01]  /*fb20*/  FMUL.FTZ R59, R59, UR4 ;  /* 0x000000043b3b7c20 */ /* 0x000fe20008410000 */
[----:B------:R-:W-:Y:S01]  /*fb30*/  FMUL.FTZ R53, R53, UR4 ;  /* 0x0000000435357c20 */ /* 0x000fe20008410000 */
[----:B------:R-:W-:Y:S01]  /*fb40*/  FMUL.FTZ R51, R51, UR4 ;  /* 0x0000000433337c20 */ /* 0x000fe20008410000 */
[----:B------:R-:W-:Y:S01]  /*fb50*/  I2FP.F32.S32 R40, R34 ;  /* 0x0000002200287245 */ /* 0x000fe20000201400 */
[----:B------:R-:W-:Y:S01]  /*fb60*/  FMUL.FTZ R47, R47, UR4 ;  /* 0x000000042f2f7c20 */ /* 0x000fe20008410000 */
[C---:B------:R-:W-:Y:S01]  /*fb70*/  ISETP.GE.AND P2, PT, R34.reuse, R165, PT ;  /* 0x000000a52200720c */ /* 0x040fe20003f46270 */
[----:B--2---:R-:W-:Y:S01]  /*fb80*/  FMUL.FTZ R6, R103, UR4 ;  /* 0x0000000467067c20 */ /* 0x004fe20008410000 */
[----:B------:R-:W-:Y:S01]  /*fb90*/  ISETP.GE.AND P6, PT, R34, R164, PT ;  /* 0x000000a42200720c */ /* 0x000fe20003fc6270 */
[----:B------:R-:W-:Y:S01]  /*fba0*/  FFMA.FTZ R189, R40, UR5, R189 ;  /* 0x0000000528bd7c23 */ /* 0x000fe200080100bd */
[----:B------:R-:W-:Y:S01]  /*fbb0*/  VIADD R34, R70, 0x11 ;  /* 0x0000001146227836 */ /* 0x000fe20000000000 */
[----:B------:R2:W-:Y:S01]  /*fbc0*/  MUFU.TANH R62, R6 ;  /* 0x00000006003e7308 */ /* 0x0005e20000002400 */
[----:B------:R-:W-:Y:S01]  /*fbd0*/  FMUL.FTZ R103, R48, UR4 ;  /* 0x0000000430677c20 */ /* 0x000fe20008410000 */
[----:B------:R-:W-:Y:S01]  /*fbe0*/  FMUL.FTZ R41, R41, UR4 ;  /* 0x0000000429297c20 */ /* 0x000fe20008410000 */
[----:B------:R-:W-:Y:S01]  /*fbf0*/  FMUL.FTZ R43, R43, UR4 ;  /* 0x000000042b2b7c20 */ /* 0x000fe20008410000 */
[----:B----4-:R-:W-:Y:S01]  /*fc00*/  I2FP.F32.S32 R7, R35 ;  /* 0x0000002300077245 */ /* 0x010fe20000201400 */
[----:B------:R-:W-:Y:S01]  /*fc10*/  FMUL.FTZ R4, R122, UR4 ;  /* 0x000000047a047c20 */ /* 0x000fe20008410000 */
[----:B------:R-:W-:Y:S01]  /*fc20*/  I2FP.F32.S32 R10, R34 ;  /* 0x00000022000a7245 */ /* 0x000fe20000201400 */
[----:B------:R-:W-:Y:S01]  /*fc30*/  FMUL.FTZ R46, R46, UR4 ;  /* 0x000000042e2e7c20 */ /* 0x000fe20008410000 */
[----:B------:R-:W-:Y:S01]  /*fc40*/  MUFU.TANH R60, R115 ;  /* 0x00000073003c7308 */ /* 0x000fe20000002400 */
[----:B------:R-:W-:Y:S01]  /*fc50*/  FFMA.FTZ R35, R7, UR5, R207 ;  /* 0x0000000507237c23 */ /* 0x000fe200080100cf */
[-C--:B------:R-:W-:Y:S01]  /*fc60*/  ISETP.GE.AND P5, PT, R34, R165.reuse, PT ;  /* 0x000000a52200720c */ /* 0x080fe20003fa6270 */
[----:B------:R-:W-:Y:S01]  /*fc70*/  FFMA.FTZ R196, R10, UR5, R196 ;  /* 0x000000050ac47c23 */ /* 0x000fe200080100c4 */
[----:B------:R-:W-:Y:S01]  /*fc80*/  FMUL.FTZ R50, R50, UR4 ;  /* 0x0000000432327c20 */ /* 0x000fe20008410000 */
[----:B------:R-:W-:Y:S01]  /*fc90*/  FMUL.FTZ R42, R42, UR4 ;  /* 0x000000042a2a7c20 */ /* 0x000fe20008410000 */
[----:B------:R-:W-:Y:S01]  /*fca0*/  FSEL R35, R35, -INF , !P1 ;  /* 0xff80000023237808 */ /* 0x000fe20004800000 */
[----:B------:R-:W-:Y:S01]  /*fcb0*/  FMUL.FTZ R38, R38, UR4 ;  /* 0x0000000426267c20 */ /* 0x000fe20008410000 */
[----:B------:R4:W-:Y:S01]  /*fcc0*/  MUFU.TANH R115, R17 ;  /* 0x0000001100737308 */ /* 0x0009e20000002400 */
[----:B--2---:R-:W-:Y:S01]  /*fcd0*/  FFMA.FTZ R6, R7, UR5, R192 ;  /* 0x0000000507067c23 */ /* 0x004fe200080100c0 */
[----:B------:R-:W-:Y:S01]  /*fce0*/  FFMA.FTZ R7, R40, UR5, R190 ;  /* 0x0000000528077c23 */ /* 0x000fe200080100be */
[----:B------:R-:W-:Y:S01]  /*fcf0*/  VIADD R40, R70, 0x19 ;  /* 0x0000001946287836 */ /* 0x000fe20000000000 */
[----:B------:R-:W-:Y:S01]  /*fd00*/  ISETP.GE.AND P1, PT, R34, R164, PT ;  /* 0x000000a42200720c */ /* 0x000fe20003f26270 */
[----:B------:R-:W-:Y:S01]  /*fd10*/  FFMA.FTZ R34, R10, UR5, R193 ;  /* 0x000000050a227c23 */ /* 0x000fe200080100c1 */
[----:B------:R-:W-:Y:S01]  /*fd20*/  FSEL R6, R6, -INF , !P3 ;  /* 0xff80000006067808 */ /* 0x000fe20005800000 */
[----:B------:R-:W-:Y:S01]  /*fd30*/  VIADD R10, R70, 0x21 ;  /* 0x00000021460a7836 */ /* 0x000fe20000000000 */
[----:B------:R-:W-:Y:S01]  /*fd40*/  ISETP.GE.AND P3, PT, R40, R165, PT ;  /* 0x000000a52800720c */ /* 0x000fe20003f66270 */
[----:B------:R-:W-:Y:S01]  /*fd50*/  MUFU.TANH R72, R116 ;  /* 0x0000007400487308 */ /* 0x000fe20000002400 */
[----:B------:R-:W-:-:S02]  /*fd60*/  FSEL R7, R7, -INF , !P6 ;  /* 0xff80000007077808 */ /* 0x000fc40007000000 */
[----:B------:R-:W-:Y:S02]  /*fd70*/  FSEL R34, R34, -INF , !P5 ;  /* 0xff80000022227808 */ /* 0x000fe40006800000 */
[C---:B------:R-:W-:Y:S02]  /*fd80*/  ISETP.GE.AND P6, PT, R10.reuse, R165, PT ;  /* 0x000000a50a00720c */ /* 0x040fe40003fc6270 */
[-C--:B------:R-:W-:Y:S01]  /*fd90*/  ISETP.GE.AND P5, PT, R10, R164.reuse, PT ;  /* 0x000000a40a00720c */ /* 0x080fe20003fa6270 */
[----:B------:R2:W-:Y:S01]  /*fda0*/  MUFU.TANH R74, R32 ;  /* 0x00000020004a7308 */ /* 0x0005e20000002400 */
[----:B----4-:R-:W-:Y:S02]  /*fdb0*/  FSEL R17, R189, -INF , !P2 ;  /* 0xff800000bd117808 */ /* 0x010fe40005000000 */
[----:B------:R-:W-:Y:S02]  /*fdc0*/  ISETP.GE.AND P2, PT, R40, R164, PT ;  /* 0x000000a42800720c */ /* 0x000fe40003f46270 */
[----:B------:R-:W-:-:S02]  /*fdd0*/  I2FP.F32.S32 R40, R40 ;  /* 0x0000002800287245 */ /* 0x000fc40000201400 */
[----:B------:R-:W-:Y:S01]  /*fde0*/  I2FP.F32.S32 R10, R10 ;  /* 0x0000000a000a7245 */ /* 0x000fe20000201400 */
[----:B------:R4:W-:Y:S02]  /*fdf0*/  MUFU.TANH R116, R16 ;  /* 0x0000001000747308 */ /* 0x0009e40000002400 */
[C---:B------:R-:W-:Y:S01]  /*fe00*/  FFMA.FTZ R180, R40.reuse, UR5, R180 ;  /* 0x0000000528b47c23 */ /* 0x040fe200080100b4 */
[----:B------:R-:W-:Y:S01]  /*fe10*/  FFMA.FTZ R40, R40, UR5, R185 ;  /* 0x0000000528287c23 */ /* 0x000fe200080100b9 */
[C---:B------:R-:W-:Y:S01]  /*fe20*/  FFMA.FTZ R182, R10.reuse, UR5, R182 ;  /* 0x000000050ab67c23 */ /* 0x040fe200080100b6 */
[----:B------:R-:W-:Y:S01]  /*fe30*/  FFMA.FTZ R183, R10, UR5, R183 ;  /* 0x000000050ab77c23 */ /* 0x000fe200080100b7 */
[----:B------:R-:W-:Y:S02]  /*fe40*/  VIADD R10, R70, 0x39 ;  /* 0x00000039460a7836 */ /* 0x000fe40000000000 */
[----:B------:R5:W-:Y:S01]  /*fe50*/  MUFU.TANH R107, R119 ;  /* 0x00000077006b7308 */ /* 0x000be20000002400 */
[----:B--2---:R-:W-:-:S02]  /*fe60*/  FSEL R32, R196, -INF , !P1 ;  /* 0xff800000c4207808 */ /* 0x004fc40004800000 */
[----:B------:R-:W-:Y:S02]  /*fe70*/  ISETP.GE.AND P1, PT, R215, R165, PT ;  /* 0x000000a5d700720c */ /* 0x000fe40003f26270 */
[----:B------:R-:W-:Y:S02]  /*fe80*/  FSEL R40, R40, -INF , !P2 ;  /* 0xff80000028287808 */ /* 0x000fe40005000000 */
[----:B------:R-:W-:Y:S01]  /*fe90*/  FSEL R248, R183, -INF , !P5 ;  /* 0xff800000b7f87808 */ /* 0x000fe20006800000 */
[----:B------:R2:W-:Y:S01]  /*fea0*/  MUFU.TANH R84, R113 ;  /* 0x0000007100547308 */ /* 0x0005e20000002400 */
[----:B----4-:R-:W-:Y:S02]  /*feb0*/  FSEL R16, R180, -INF , !P3 ;  /* 0xff800000b4107808 */ /* 0x010fe40005800000 */
[----:B------:R-:W-:Y:S02]  /*fec0*/  ISETP.GE.AND P3, PT, R215, R164, PT ;  /* 0x000000a4d700720c */ /* 0x000fe40003f66270 */
[----:B------:R-:W-:-:S02]  /*fed0*/  I2FP.F32.S32 R215, R215 ;  /* 0x000000d700d77245 */ /* 0x000fc40000201400 */
[----:B------:R-:W-:Y:S01]  /*fee0*/  ISETP.GE.AND P5, PT, R10, R165, PT ;  /* 0x000000a50a00720c */ /* 0x000fe20003fa6270 */
[----:B------:R-:W4:Y:S01]  /*fef0*/  MUFU.TANH R120, R120 ;  /* 0x0000007800787308 */ /* 0x000f220000002400 */
[----:B-----5:R-:W-:Y:S02]  /*ff00*/  VIADD R119, R70, 0x31 ;  /* 0x0000003146777836 */ /* 0x020fe40000000000 */
[C---:B------:R-:W-:Y:S01]  /*ff10*/  FFMA.FTZ R48, R215.reuse, UR5, R28 ;  /* 0x00000005d7307c23 */ /* 0x040fe2000801001c */
[----:B------:R-:W-:Y:S02]  /*ff20*/  FFMA.FTZ R215, R215, UR5, R29 ;  /* 0x00000005d7d77c23 */ /* 0x000fe4000801001d */
[----:B------:R-:W-:Y:S02]  /*ff30*/  I2FP.F32.S32 R28, R119 ;  /* 0x00000077001c7245 */ /* 0x000fe40000201400 */
[----:B------:R5:W-:Y:S01]  /*ff40*/  MUFU.TANH R29, R15 ;  /* 0x0000000f001d7308 */ /* 0x000be20000002400 */
[----:B------:R-:W-:Y:S01]  /*ff50*/  ISETP.GE.AND P2, PT, R119, R165, PT ;  /* 0x000000a57700720c */ /* 0x000fe20003f46270 */
[----:B--2---:R-:W-:Y:S01]  /*ff60*/  FMUL.FTZ R113, R81, UR4 ;  /* 0x0000000451717c20 */ /* 0x004fe20008410000 */
[C---:B------:R-:W-:Y:S01]  /*ff70*/  FFMA.FTZ R31, R28.reuse, UR5, R31 ;  /* 0x000000051c1f7c23 */ /* 0x040fe2000801001f */
[----:B------:R-:W-:Y:S01]  /*ff80*/  FFMA.FTZ R176, R28, UR5, R176 ;  /* 0x000000051cb07c23 */ /* 0x000fe200080100b0 */
[----:B------:R-:W-:-:S03]  /*ff90*/  FSEL R215, R215, -INF , !P3 ;  /* 0xff800000d7d77808 */ /* 0x000fc60005800000 */
[----:B------:R-:W-:Y:S08]  /*ffa0*/  MUFU.TANH R81, R117 ;  /* 0x0000007500517308 */ /* 0x000ff00000002400 */
[----:B------:R2:W-:Y:S01]  /*ffb0*/  MUFU.TANH R28, R18 ;  /* 0x00000012001c7308 */ /* 0x0005e20000002400 */
[----:B-----5:R-:W-:Y:S01]  /*ffc0*/  FSEL R15, R48, -INF , !P1 ;  /* 0xff800000300f7808 */ /* 0x020fe20004800000 */
[----:B------:R-:W-:Y:S01]  /*ffd0*/  VIADD R48, R70, 0x41 ;  /* 0x0000004146307836 */ /* 0x000fe20000000000 */
[----:B------:R-:W-:-:S02]  /*ffe0*/  ISETP.GE.AND P1, PT, R10, R164, PT ;  /* 0x000000a40a00720c */ /* 0x000fc40003f26270 */
[----:B------:R-:W-:Y:S02]  /*fff0*/  I2FP.F32.S32 R10, R10 ;  /* 0x0000000a000a7245 */ /* 0x000fe40000201400 */
[----:B------:R-:W-:Y:S01]  /*10000*/  ISETP.GE.AND P3, PT, R48, R165, PT ;  /* 0x000000a53000720c */ /* 0x000fe20003f66270 */
[----:B------:R5:W-:Y:S02]  /*10010*/  MUFU.TANH R117, R19 ;  /* 0x0000001300757308 */ /* 0x000be40000002400 */
[C---:B------:R-:W-:Y:S01]  /*10020*/  FFMA.FTZ R172, R10.reuse, UR5, R172 ;  /* 0x000000050aac7c23 */ /* 0x040fe200080100ac */
[----:B------:R-:W-:-:S05]  /*10030*/  FFMA.FTZ R173, R10, UR5, R173 ;  /* 0x000000050aad7c23 */ /* 0x000fca00080100ad */
[----:B------:R-:W4:Y:S01]  /*10040*/  MUFU.TANH R33, R33 ;  /* 0x0000002100217308 */ /* 0x000f220000002400 */
[----:B--2---:R-:W-:Y:S02]  /*10050*/  FSEL R18, R31, -INF , !P2 ;  /* 0xff8000001f127808 */ /* 0x004fe40005000000 */
[----:B------:R-:W-:Y:S02]  /*10060*/  ISETP.GE.AND P2, PT, R48, R164, PT ;  /* 0x000000a43000720c */ /* 0x000fe40003f46270 */
[----:B------:R-:W-:Y:S02]  /*10070*/  I2FP.F32.S32 R48, R48 ;  /* 0x0000003000307245 */ /* 0x000fe40000201400 */
[----:B------:R-:W-:Y:S01]  /*10080*/  FSEL R208, R173, -INF , !P1 ;  /* 0xff800000add07808 */ /* 0x000fe20004800000 */
[----:B------:R2:W4:Y:S01]  /*10090*/  MUFU.TANH R31, R11 ;  /* 0x0000000b001f7308 */ /* 0x0005220000002400 */
[----:B-----5:R-:W-:Y:S01]  /*100a0*/  FSEL R19, R182, -INF , !P6 ;  /* 0xff800000b6137808 */ /* 0x020fe20007000000 */
[----:B------:R-:W-:Y:S01]  /*100b0*/  FFMA.FTZ R10, R48, UR5, R168 ;  /* 0x00000005300a7c23 */ /* 0x000fe200080100a8 */
[----:B------:R-:W-:Y:S01]  /*100c0*/  ISETP.GE.AND P6, PT, R119, R164, PT ;  /* 0x000000a47700720c */ /* 0x000fe20003fc6270 */
[----:B------:R-:W-:-:S02]  /*100d0*/  VIADD R119, R70, 0x49 ;  /* 0x0000004946777836 */ /* 0x000fc40000000000 */
[----:B------:R-:W-:Y:S01]  /*100e0*/  FFMA.FTZ R170, R48, UR5, R170 ;  /* 0x0000000530aa7c23 */ /* 0x000fe200080100aa */
[-C--:B------:R-:W-:Y:S02]  /*100f0*/  ISETP.GE.AND P1, PT, R121, R165.reuse, PT ;  /* 0x000000a57900720c */ /* 0x080fe40003f26270 */
[----:B------:R-:W-:Y:S01]  /*10100*/  FSEL R210, R176, -INF , !P6 ;  /* 0xff800000b0d27808 */ /* 0x000fe20007000000 */
[----:B------:R-:W5:Y:S01]  /*10110*/  MUFU.TANH R113, R113 ;  /* 0x0000007100717308 */ /* 0x000f620000002400 */
[----:B------:R-:W-:Y:S02]  /*10120*/  ISETP.GE.AND P6, PT, R119, R165, PT ;  /* 0x000000a57700720c */ /* 0x000fe40003fc6270 */
[----:B------:R-:W-:Y:S02]  /*10130*/  FSEL R10, R10, -INF , !P3 ;  /* 0xff8000000a0a7808 */ /* 0x000fe40005800000 */
[----:B------:R-:W-:Y:S02]  /*10140*/  ISETP.GE.AND P3, PT, R121, R164, PT ;  /* 0x000000a47900720c */ /* 0x000fe40003f66270 */
[----:B------:R-:W-:Y:S01]  /*10150*/  I2FP.F32.S32 R121, R121 ;  /* 0x0000007900797245 */ /* 0x000fe20000201400 */
[----:B------:R-:W5:Y:S01]  /*10160*/  MUFU.TANH R111, R111 ;  /* 0x0000006f006f7308 */ /* 0x000f620000002400 */
[----:B--2---:R-:W-:-:S02]  /*10170*/  FSEL R11, R172, -INF , !P5 ;  /* 0xff800000ac0b7808 */ /* 0x004fc40006800000 */
[-C--:B------:R-:W-:Y:S01]  /*10180*/  ISETP.GE.AND P5, PT, R119, R164.reuse, PT ;  /* 0x000000a47700720c */ /* 0x080fe20003fa6270 */
[C---:B-1----:R-:W-:Y:S01]  /*10190*/  FFMA.FTZ R214, R121.reuse, UR5, R13 ;  /* 0x0000000579d67c23 */ /* 0x042fe2000801000d */
[----:B------:R-:W-:Y:S01]  /*101a0*/  I2FP.F32.S32 R119, R119 ;  /* 0x0000007700777245 */ /* 0x000fe20000201400 */
[----:B------:R-:W-:Y:S01]  /*101b0*/  VIADD R13, R70, 0x61 ;  /* 0x00000061460d7836 */ /* 0x000fe20000000000 */
[----:B------:R-:W-:Y:S01]  /*101c0*/  FSEL R202, R170, -INF , !P2 ;  /* 0xff800000aaca7808 */ /* 0x000fe20005000000 */
[----:B---3--:R-:W-:Y:S01]  /*101d0*/  FFMA.FTZ R14, R121, UR5, R14 ;  /* 0x00000005790e7c23 */ /* 0x008fe2000801000e */
[----:B------:R-:W-:Y:S01]  /*101e0*/  FSEL R214, R214, -INF , !P1 ;  /* 0xff800000d6d67808 */ /* 0x000fe20004800000 */
[C---:B------:R-:W-:Y:S01]  /*101f0*/  FFMA.FTZ R48, R119.reuse, UR5, R171 ;  /* 0x0000000577307c23 */ /* 0x040fe200080100ab */
[----:B------:R-:W-:Y:S01]  /*10200*/  FFMA.FTZ R130, R119, UR5, R130 ;  /* 0x0000000577827c23 */ /* 0x000fe20008010082 */
[----:B------:R-:W-:Y:S01]  /*10210*/  VIADD R119, R70, 0x59 ;  /* 0x0000005946777836 */ /* 0x000fe20000000000 */
[----:B------:R-:W-:Y:S01]  /*10220*/  ISETP.GE.AND P1, PT, R13, R164, PT ;  /* 0x000000a40d00720c */ /* 0x000fe20003f26270 */
[----:B------:R-:W1:Y:S01]  /*10230*/  MUFU.TANH R109, R109 ;  /* 0x0000006d006d7308 */ /* 0x000e620000002400 */
[----:B------:R-:W-:-:S02]  /*10240*/  FSEL R48, R48, -INF , !P6 ;  /* 0xff80000030307808 */ /* 0x000fc40007000000 */
[C---:B------:R-:W-:Y:S02]  /*10250*/  ISETP.GE.AND P2, PT, R119.reuse, R165, PT ;  /* 0x000000a57700720c */ /* 0x040fe40003f46270 */
[-C--:B------:R-:W-:Y:S02]  /*10260*/  ISETP.GE.AND P6, PT, R119, R164.reuse, PT ;  /* 0x000000a47700720c */ /* 0x080fe40003fc6270 */
[----:B------:R-:W-:Y:S01]  /*10270*/  I2FP.F32.S32 R119, R119 ;  /* 0x0000007700777245 */ /* 0x000fe20000201400 */
[----:B------:R-:W2:Y:S01]  /*10280*/  MUFU.TANH R83, R83 ;  /* 0x0000005300537308 */ /* 0x000ea20000002400 */
[----:B------:R-:W-:Y:S02]  /*10290*/  FSEL R201, R130, -INF , !P5 ;  /* 0xff80000082c97808 */ /* 0x000fe40006800000 */
[----:B------:R-:W-:Y:S01]  /*102a0*/  ISETP.GE.AND P5, PT, R13, R165, PT ;  /* 0x000000a50d00720c */ /* 0x000fe20003fa6270 */
[C---:B----4-:R-:W-:Y:S01]  /*102b0*/  FFMA.FTZ R120, R119.reuse, UR5, R120 ;  /* 0x0000000577787c23 */ /* 0x050fe20008010078 */
[----:B------:R-:W-:Y:S01]  /*102c0*/  FFMA.FTZ R33, R119, UR5, R33 ;  /* 0x0000000577217c23 */ /* 0x000fe20008010021 */
[----:B------:R-:W-:Y:S01]  /*102d0*/  I2FP.F32.S32 R13, R13 ;  /* 0x0000000d000d7245 */ /* 0x000fe20000201400 */
[----:B------:R-:W-:Y:S01]  /*102e0*/  VIADD R119, R70, 0x69 ;  /* 0x0000006946777836 */ /* 0x000fe20000000000 */
[----:B------:R-:W-:Y:S01]  /*102f0*/  FSEL R196, R14, -INF , !P3 ;  /* 0xff8000000ec47808 */ /* 0x000fe20005800000 */
[----:B------:R-:W3:Y:S01]  /*10300*/  MUFU.TANH R82, R82 ;  /* 0x0000005200527308 */ /* 0x000ee20000002400 */
[----:B------:R-:W-:Y:S01]  /*10310*/  FSEL R178, R33, -INF , !P6 ;  /* 0xff80000021b27808 */ /* 0x000fe20007000000 */
[C---:B------:R-:W-:Y:S01]  /*10320*/  FFMA.FTZ R105, R13.reuse, UR5, R105 ;  /* 0x000000050d697c23 */ /* 0x040fe20008010069 */
[----:B------:R-:W-:Y:S01]  /*10330*/  FFMA.FTZ R107, R13, UR5, R107 ;  /* 0x000000050d6b7c23 */ /* 0x000fe2000801006b */
[----:B------:R-:W-:Y:S01]  /*10340*/  I2FP.F32.S32 R14, R119 ;  /* 0x00000077000e7245 */ /* 0x000fe20000201400 */
[C---:B------:R-:W-:Y:S01]  /*10350*/  VIADD R13, R70.reuse, 0x71 ;  /* 0x00000071460d7836 */ /* 0x040fe20000000000 */
[-C--:B------:R-:W-:Y:S01]  /*10360*/  ISETP.GE.AND P3, PT, R119, R165.reuse, PT ;  /* 0x000000a57700720c */ /* 0x080fe20003f66270 */
[----:B------:R-:W-:Y:S01]  /*10370*/  VIADD R33, R70, 0x99 ;  /* 0x0000009946217836 */ /* 0x000fe20000000000 */
[----:B------:R-:W-:Y:S01]  /*10380*/  FSEL R207, R105, -INF , !P5 ;  /* 0xff80000069cf7808 */ /* 0x000fe20006800000 */
[C---:B------:R-:W-:Y:S01]  /*10390*/  FFMA.FTZ R84, R14.reuse, UR5, R84 ;  /* 0x000000050e547c23 */ /* 0x040fe20008010054 */
[----:B------:R-:W-:Y:S01]  /*103a0*/  FFMA.FTZ R81, R14, UR5, R81 ;  /* 0x000000050e517c23 */ /* 0x000fe20008010051 */
[C---:B------:R-:W-:Y:S01]  /*103b0*/  ISETP.GE.AND P6, PT, R13.reuse, R165, PT ;  /* 0x000000a50d00720c */ /* 0x040fe20003fc6270 */
[----:B------:R-:W-:Y:S01]  /*103c0*/  VIADD R14, R70, 0x79 ;  /* 0x00000079460e7836 */ /* 0x000fe20000000000 */
[----:B------:R-:W-:Y:S01]  /*103d0*/  ISETP.GE.AND P5, PT, R13, R164, PT ;  /* 0x000000a40d00720c */ /* 0x000fe20003fa6270 */
[----:B------:R-:W4:Y:S01]  /*103e0*/  MUFU.TANH R73, R73 ;  /* 0x0000004900497308 */ /* 0x000f220000002400 */
[----:B------:R-:W-:-:S02]  /*103f0*/  I2FP.F32.S32 R13, R13 ;  /* 0x0000000d000d7245 */ /* 0x000fc40000201400 */
[----:B------:R-:W-:Y:S02]  /*10400*/  FSEL R186, R107, -INF , !P1 ;  /* 0xff8000006bba7808 */ /* 0x000fe40004800000 */
[----:B------:R-:W-:Y:S01]  /*10410*/  FSEL R200, R84, -INF , !P3 ;  /* 0xff80000054c87808 */ /* 0x000fe20005800000 */
[C---:B------:R-:W-:Y:S01]  /*10420*/  FFMA.FTZ R72, R13.reuse, UR5, R72 ;  /* 0x000000050d487c23 */ /* 0x040fe20008010048 */
[----:B------:R-:W-:Y:S01]  /*10430*/  FSEL R212, R120, -INF , !P2 ;  /* 0xff80000078d47808 */ /* 0x000fe20005000000 */
[----:B------:R-:W-:Y:S01]  /*10440*/  FFMA.FTZ R60, R13, UR5, R60 ;  /* 0x000000050d3c7c23 */ /* 0x000fe2000801003c */
[----:B------:R-:W-:Y:S01]  /*10450*/  ISETP.GE.AND P1, PT, R14, R165, PT ;  /* 0x000000a50e00720c */ /* 0x000fe20003f26270 */
[----:B------:R-:W-:Y:S01]  /*10460*/  VIADD R13, R70, 0x81 ;  /* 0x00000081460d7836 */ /* 0x000fe20000000000 */
[-C--:B------:R-:W-:Y:S01]  /*10470*/  ISETP.GE.AND P3, PT, R14, R164.reuse, PT ;  /* 0x000000a40e00720c */ /* 0x080fe20003f66270 */
[----:B------:R-:W4:Y:S01]  /*10480*/  MUFU.TANH R69, R69 ;  /* 0x0000004500457308 */ /* 0x000f220000002400 */
[----:B------:R-:W-:-:S02]  /*10490*/  ISETP.GE.AND P2, PT, R119, R164, PT ;  /* 0x000000a47700720c */ /* 0x000fc40003f46270 */
[----:B------:R-:W-:Y:S02]  /*104a0*/  I2FP.F32.S32 R14, R14 ;  /* 0x0000000e000e7245 */ /* 0x000fe40000201400 */
[----:B------:R-:W-:Y:S02]  /*104b0*/  FSEL R190, R81, -INF , !P2 ;  /* 0xff80000051be7808 */ /* 0x000fe40005000000 */
        /* <DEDUP_REMOVED lines=11> */
[CC--:B------:R-:W-:Y:S01]  /*10570*/  ISETP.GE.AND P5, PT, R14.reuse, R165.reuse, PT ;  /* 0x000000a50e00720c */ /* 0x0c0fe20003fa6270 */
[----:B------:R-:W-:Y:S01]  /*10580*/  FFMA.FTZ R62, R13, UR5, R62 ;  /* 0x000000050d3e7c23 */ /* 0x000fe2000801003e */
[----:B------:R-:W-:Y:S01]  /*10590*/  ISETP.GE.AND P1, PT, R14, R164, PT ;  /* 0x000000a40e00720c */ /* 0x000fe20003f26270 */
[C---:B------:R-:W-:Y:S01]  /*105a0*/  VIADD R13, R70.reuse, 0x91 ;  /* 0x00000091460d7836 */ /* 0x040fe20000000000 */
[----:B------:R-:W-:Y:S01]  /*105b0*/  I2FP.F32.S32 R14, R14 ;  /* 0x0000000e000e7245 */ /* 0x000fe20000201400 */
[----:B------:R-:W-:Y:S01]  /*105c0*/  VIADD R56, R70, 0xb1 ;  /* 0x000000b146387836 */ /* 0x000fe20000000000 */
[----:B------:R-:W-:Y:S01]  /*105d0*/  FSEL R183, R54, -INF , !P3 ;  /* 0xff80000036b77808 */ /* 0x000fe20005800000 */
[----:B------:R-:W4:Y:S01]  /*105e0*/  MUFU.TANH R61, R61 ;  /* 0x0000003d003d7308 */ /* 0x000f220000002400 */
[----:B------:R-:W-:Y:S01]  /*105f0*/  FSEL R192, R58, -INF , !P2 ;  /* 0xff8000003ac07808 */ /* 0x000fe20005000000 */
[C---:B------:R-:W-:Y:S01]  /*10600*/  FFMA.FTZ R68, R14.reuse, UR5, R68 ;  /* 0x000000050e447c23 */ /* 0x040fe20008010044 */
[C---:B------:R-:W-:Y:S01]  /*10610*/  ISETP.GE.AND P3, PT, R13.reuse, R165, PT ;  /* 0x000000a50d00720c */ /* 0x040fe20003f66270 */
[----:B------:R-:W-:Y:S01]  /*10620*/  FFMA.FTZ R115, R14, UR5, R115 ;  /* 0x000000050e737c23 */ /* 0x000fe20008010073 */
[----:B------:R-:W-:-:S02]  /*10630*/  ISETP.GE.AND P2, PT, R13, R164, PT ;  /* 0x000000a40d00720c */ /* 0x000fc40003f46270 */
[----:B------:R-:W-:Y:S01]  /*10640*/  I2FP.F32.S32 R13, R13 ;  /* 0x0000000d000d7245 */ /* 0x000fe20000201400 */
[----:B------:R-:W4:Y:S01]  /*10650*/  MUFU.TANH R14, R63 ;  /* 0x0000003f000e7308 */ /* 0x000f220000002400 */
[----:B------:R-:W-:Y:S02]  /*10660*/  FSEL R175, R62, -INF , !P6 ;  /* 0xff8000003eaf7808 */ /* 0x000fe40007000000 */
[----:B------:R-:W-:Y:S01]  /*10670*/  FSEL R193, R68, -INF , !P5 ;  /* 0xff80000044c17808 */ /* 0x000fe20006800000 */
[----:B------:R-:W-:Y:S01]  /*10680*/  FFMA.FTZ R74, R13, UR5, R74 ;  /* 0x000000050d4a7c23 */ /* 0x000fe2000801004a */
[----:B------:R-:W-:Y:S01]  /*10690*/  ISETP.GE.AND P6, PT, R33, R165, PT ;  /* 0x000000a52100720c */ /* 0x000fe20003fc6270 */
[----:B------:R-:W-:Y:S01]  /*106a0*/  FFMA.FTZ R116, R13, UR5, R116 ;  /* 0x000000050d747c23 */ /* 0x000fe20008010074 */
[----:B------:R-:W-:Y:S01]  /*106b0*/  ISETP.GE.AND P5, PT, R33, R164, PT ;  /* 0x000000a42100720c */ /* 0x000fe20003fa6270 */
[----:B------:R5:W-:Y:S01]  /*106c0*/  MUFU.TANH R13, R57 ;  /* 0x00000039000d7308 */ /* 0x000be20000002400 */
[----:B------:R-:W-:Y:S01]  /*106d0*/  I2FP.F32.S32 R54, R33 ;  /* 0x0000002100367245 */ /* 0x000fe20000201400 */
[----:B------:R-:W-:Y:S01]  /*106e0*/  VIADD R33, R70, 0xa1 ;  /* 0x000000a146217836 */ /* 0x000fe20000000000 */
[----:B------:R-:W-:-:S02]  /*106f0*/  FSEL R173, R115, -INF , !P1 ;  /* 0xff80000073ad7808 */ /* 0x000fc40004800000 */
[----:B------:R-:W-:Y:S01]  /*10700*/  FSEL R180, R74, -INF , !P3 ;  /* 0xff8000004ab47808 */ /* 0x000fe20005800000 */
[C---:B------:R-:W-:Y:S01]  /*10710*/  FFMA.FTZ R117, R54.reuse, UR5, R117 ;  /* 0x0000000536757c23 */ /* 0x040fe20008010075 */
[C---:B------:R-:W-:Y:S01]  /*10720*/  ISETP.GE.AND P1, PT, R33.reuse, R165, PT ;  /* 0x000000a52100720c */ /* 0x040fe20003f26270 */
[----:B------:R-:W-:Y:S01]  /*10730*/  FFMA.FTZ R29, R54, UR5, R29 ;  /* 0x00000005361d7c23 */ /* 0x000fe2000801001d */
[-C--:B------:R-:W-:Y:S01]  /*10740*/  ISETP.GE.AND P3, PT, R33, R164.reuse, PT ;  /* 0x000000a42100720c */ /* 0x080fe20003f66270 */
[----:B------:R-:W-:Y:S01]  /*10750*/  VIADD R54, R70, 0xc1 ;  /* 0x000000c146367836 */ /* 0x000fe20000000000 */
[----:B------:R-:W-:Y:S01]  /*10760*/  I2FP.F32.S32 R33, R33 ;  /* 0x0000002100217245 */ /* 0x000fe20000201400 */
[----:B------:R-:W-:Y:S01]  /*10770*/  MUFU.TANH R59, R59 ;  /* 0x0000003b003b7308 */ /* 0x000fe20000002400 */
[----:B------:R-:W-:Y:S02]  /*10780*/  FSEL R168, R116, -INF , !P2 ;  /* 0xff80000074a87808 */ /* 0x000fe40005000000 */
[----:B------:R-:W-:Y:S01]  /*10790*/  FSEL R172, R117, -INF , !P6 ;  /* 0xff80000075ac7808 */ /* 0x000fe20007000000 */
[----:B------:R-:W-:Y:S01]  /*107a0*/  FFMA.FTZ R170, R33, UR5, R28 ;  /* 0x0000000521aa7c23 */ /* 0x000fe2000801001c */
[C---:B-----5:R-:W-:Y:S01]  /*107b0*/  VIADD R57, R70.reuse, 0xa9 ;  /* 0x000000a946397836 */ /* 0x060fe20000000000 */
[----:B------:R-:W-:Y:S01]  /*107c0*/  FSEL R126, R29, -INF , !P5 ;  /* 0xff8000001d7e7808 */ /* 0x000fe20006800000 */
[----:B------:R-:W-:Y:S01]  /*107d0*/  VIADD R28, R70, 0xb9 ;  /* 0x000000b9461c7836 */ /* 0x000fe20000000000 */
[-C--:B------:R-:W-:Y:S01]  /*107e0*/  ISETP.GE.AND P5, PT, R56, R165.reuse, PT ;  /* 0x000000a53800720c */ /* 0x080fe20003fa6270 */
[----:B------:R5:W-:Y:S01]  /*107f0*/  MUFU.TANH R29, R55 ;  /* 0x00000037001d7308 */ /* 0x000be20000002400 */
[----:B------:R-:W-:Y:S01]  /*10800*/  ISETP.GE.AND P2, PT, R57, R165, PT ;  /* 0x000000a53900720c */ /* 0x000fe20003f46270 */
[----:B------:R-:W-:Y:S01]  /*10810*/  FFMA.FTZ R31, R33, UR5, R31 ;  /* 0x00000005211f7c23 */ /* 0x000fe2000801001f */
[----:B------:R-:W-:-:S02]  /*10820*/  ISETP.GE.AND P6, PT, R57, R164, PT ;  /* 0x000000a43900720c */ /* 0x000fc40003fc6270 */
[----:B------:R-:W-:Y:S02]  /*10830*/  FSEL R170, R170, -INF , !P1 ;  /* 0xff800000aaaa7808 */ /* 0x000fe40004800000 */
[----:B------:R-:W-:Y:S01]  /*10840*/  I2FP.F32.S32 R57, R57 ;  /* 0x0000003900397245 */ /* 0x000fe20000201400 */
[----:B------:R-:W4:Y:S01]  /*10850*/  MUFU.TANH R53, R53 ;  /* 0x0000003500357308 */ /* 0x000f220000002400 */
[----:B------:R-:W-:Y:S02]  /*10860*/  ISETP.GE.AND P1, PT, R56, R164, PT ;  /* 0x000000a43800720c */ /* 0x000fe40003f26270 */
[----:B------:R-:W-:Y:S01]  /*10870*/  I2FP.F32.S32 R56, R56 ;  /* 0x0000003800387245 */ /* 0x000fe20000201400 */
[C---:B------:R-:W-:Y:S01]  /*10880*/  FFMA.FTZ R68, R57.reuse, UR5, R113 ;  /* 0x0000000539447c23 */ /* 0x040fe20008010071 */
[----:B------:R-:W-:Y:S01]  /*10890*/  FFMA.FTZ R57, R57, UR5, R111 ;  /* 0x0000000539397c23 */ /* 0x000fe2000801006f */
[----:B------:R-:W-:Y:S01]  /*108a0*/  FSEL R58, R31, -INF , !P3 ;  /* 0xff8000001f3a7808 */ /* 0x000fe20005800000 */
[----:B------:R-:W-:-:S02]  /*108b0*/  VIADD R31, R70, 0xc9 ;  /* 0x000000c9461f7836 */ /* 0x000fc40000000000 */
[C---:B-1----:R-:W-:Y:S01]  /*108c0*/  FFMA.FTZ R63, R56.reuse, UR5, R109 ;  /* 0x00000005383f7c23 */ /* 0x042fe2000801006d */
[----:B-----5:R-:W-:Y:S01]  /*108d0*/  I2FP.F32.S32 R55, R28 ;  /* 0x0000001c00377245 */ /* 0x020fe20000201400 */
[----:B--2---:R-:W-:Y:S01]  /*108e0*/  FFMA.FTZ R56, R56, UR5, R83 ;  /* 0x0000000538387c23 */ /* 0x004fe20008010053 */
[-C--:B------:R-:W-:Y:S01]  /*108f0*/  ISETP.GE.AND P3, PT, R28, R165.reuse, PT ;  /* 0x000000a51c00720c */ /* 0x080fe20003f66270 */
[----:B------:R-:W-:Y:S01]  /*10900*/  MUFU.TANH R51, R51 ;  /* 0x0000003300337308 */ /* 0x000fe20000002400 */
[----:B------:R-:W-:Y:S01]  /*10910*/  FSEL R57, R57, -INF , !P6 ;  /* 0xff80000039397808 */ /* 0x000fe20007000000 */
[----:B---3--:R-:W-:Y:S01]  /*10920*/  FFMA.FTZ R62, R55, UR5, R82 ;  /* 0x00000005373e7c23 */ /* 0x008fe20008010052 */
[----:B------:R-:W-:Y:S01]  /*10930*/  FSEL R63, R63, -INF , !P5 ;  /* 0xff8000003f3f7808 */ /* 0x000fe20006800000 */
[----:B----4-:R-:W-:Y:S01]  /*10940*/  FFMA.FTZ R55, R55, UR5, R73 ;  /* 0x0000000537377c23 */ /* 0x010fe20008010049 */
[C---:B------:R-:W-:Y:S02]  /*10950*/  ISETP.GE.AND P6, PT, R54.reuse, R165, PT ;  /* 0x000000a53600720c */ /* 0x040fe40003fc6270 */
[----:B------:R-:W-:Y:S01]  /*10960*/  ISETP.GE.AND P5, PT, R54, R164, PT ;  /* 0x000000a43600720c */ /* 0x000fe20003fa6270 */
[----:B------:R-:W-:Y:S01]  /*10970*/  MUFU.TANH R44, R44 ;  /* 0x0000002c002c7308 */ /* 0x000fe20000002400 */
[----:B------:R-:W-:-:S02]  /*10980*/  FSEL R56, R56, -INF , !P1 ;  /* 0xff80000038387808 */ /* 0x000fc40004800000 */
[----:B------:R-:W-:Y:S02]  /*10990*/  FSEL R62, R62, -INF , !P3 ;  /* 0xff8000003e3e7808 */ /* 0x000fe40005800000 */
[----:B------:R-:W-:Y:S02]  /*109a0*/  I2FP.F32.S32 R54, R54 ;  /* 0x0000003600367245 */ /* 0x000fe40000201400 */
[C---:B------:R-:W-:Y:S01]  /*109b0*/  ISETP.GE.AND P1, PT, R31.reuse, R165, PT ;  /* 0x000000a51f00720c */ /* 0x040fe20003f26270 */
[----:B------:R-:W-:Y:S01]  /*109c0*/  MUFU.TANH R47, R47 ;  /* 0x0000002f002f7308 */ /* 0x000fe20000002400 */
[----:B------:R-:W-:Y:S01]  /*109d0*/  ISETP.GE.AND P3, PT, R31, R164, PT ;  /* 0x000000a41f00720c */ /* 0x000fe20003f66270 */
[C---:B------:R-:W-:Y:S01]  /*109e0*/  FFMA.FTZ R69, R54.reuse, UR5, R69 ;  /* 0x0000000536457c23 */ /* 0x040fe20008010045 */
[----:B------:R-:W-:Y:S01]  /*109f0*/  I2FP.F32.S32 R31, R31 ;  /* 0x0000001f001f7245 */ /* 0x000fe20000201400 */
[----:B------:R-:W-:Y:S01]  /*10a00*/  FFMA.FTZ R54, R54, UR5, R71 ;  /* 0x0000000536367c23 */ /* 0x000fe20008010047 */
[----:B------:R-:W-:-:S02]  /*10a10*/  FSEL R68, R68, -INF , !P2 ;  /* 0xff80000044447808 */ /* 0x000fc40005000000 */
[----:B------:R-:W-:Y:S01]  /*10a20*/  ISETP.GE.AND P2, PT, R28, R164, PT ;  /* 0x000000a41c00720c */ /* 0x000fe20003f46270 */
[C---:B------:R-:W-:Y:S01]  /*10a30*/  FFMA.FTZ R60, R31.reuse, UR5, R61 ;  /* 0x000000051f3c7c23 */ /* 0x040fe2000801003d */
[----:B------:R1:W2:Y:S01]  /*10a40*/  MUFU.TANH R28, R52 ;  /* 0x00000034001c7308 */ /* 0x0002a20000002400 */
[----:B------:R-:W-:Y:S01]  /*10a50*/  FFMA.FTZ R14, R31, UR5, R14 ;  /* 0x000000051f0e7c23 */ /* 0x000fe2000801000e */
[----:B------:R-:W-:Y:S01]  /*10a60*/  VIADD R31, R70, 0xd9 ;  /* 0x000000d9461f7836 */ /* 0x000fe20000000000 */
[----:B------:R-:W-:Y:S02]  /*10a70*/  FSEL R55, R55, -INF , !P2 ;  /* 0xff80000037377808 */ /* 0x000fe40005000000 */
[----:B------:R-:W-:Y:S02]  /*10a80*/  FSEL R61, R69, -INF , !P6 ;  /* 0xff800000453d7808 */ /* 0x000fe40007000000 */
[----:B------:R-:W-:Y:S01]  /*10a90*/  FSEL R54, R54, -INF , !P5 ;  /* 0xff80000036367808 */ /* 0x000fe20006800000 */
[----:B------:R-:W3:Y:S01]  /*10aa0*/  MUFU.TANH R41, R41 ;  /* 0x0000002900297308 */ /* 0x000ee20000002400 */
[----:B------:R-:W-:-:S02]  /*10ab0*/  FSEL R60, R60, -INF , !P1 ;  /* 0xff8000003c3c7808 */ /* 0x000fc40004800000 */
[C---:B------:R-:W-:Y:S02]  /*10ac0*/  ISETP.GE.AND P5, PT, R31.reuse, R165, PT ;  /* 0x000000a51f00720c */ /* 0x040fe40003fa6270 */
[----:B------:R-:W-:Y:S02]  /*10ad0*/  ISETP.GE.AND P1, PT, R31, R164, PT ;  /* 0x000000a41f00720c */ /* 0x000fe40003f26270 */
[----:B------:R-:W-:Y:S01]  /*10ae0*/  I2FP.F32.S32 R31, R31 ;  /* 0x0000001f001f7245 */ /* 0x000fe20000201400 */
[----:B------:R-:W4:Y:S01]  /*10af0*/  MUFU.TANH R43, R43 ;  /* 0x0000002b002b7308 */ /* 0x000f220000002400 */
[----:B-1----:R-:W-:-:S03]  /*10b00*/  VIADD R52, R70, 0xd1 ;  /* 0x000000d146347836 */ /* 0x002fc60000000000 */
[C---:B------:R-:W-:Y:S01]  /*10b10*/  FFMA.FTZ R69, R31.reuse, UR5, R53 ;  /* 0x000000051f457c23 */ /* 0x040fe20008010035 */
[----:B------:R-:W-:Y:S01]  /*10b20*/  FFMA.FTZ R29, R31, UR5, R29 ;  /* 0x000000051f1d7c23 */ /* 0x000fe2000801001d */
[----:B------:R-:W-:Y:S01]  /*10b30*/  ISETP.GE.AND P2, PT, R52, R165, PT ;  /* 0x000000a53400720c */ /* 0x000fe20003f46270 */
[----:B------:R-:W-:Y:S01]  /*10b40*/  VIADD R31, R70, 0xe9 ;  /* 0x000000e9461f7836 */ /* 0x000fe20000000000 */
[----:B------:R-:W-:Y:S01]  /*10b50*/  ISETP.GE.AND P6, PT, R52, R164, PT ;  /* 0x000000a43400720c */ /* 0x000fe20003fc6270 */
[----:B------:R-:W-:Y:S01]  /*10b60*/  MUFU.TANH R27, R27 ;  /* 0x0000001b001b7308 */ /* 0x000fe20000002400 */
[----:B------:R-:W-:Y:S02]  /*10b70*/  I2FP.F32.S32 R52, R52 ;  /* 0x0000003400347245 */ /* 0x000fe40000201400 */
[----:B------:R-:W-:Y:S02]  /*10b80*/  FSEL R69, R69, -INF , !P5 ;  /* 0xff80000045457808 */ /* 0x000fe40006800000 */
[----:B------:R-:W-:Y:S01]  /*10b90*/  FSEL R53, R14, -INF , !P3 ;  /* 0xff8000000e357808 */ /* 0x000fe20005800000 */
[C---:B------:R-:W-:Y:S01]  /*10ba0*/  FFMA.FTZ R33, R52.reuse, UR5, R13 ;  /* 0x0000000534217c23 */ /* 0x040fe2000801000d */
[----:B------:R-:W-:Y:S01]  /*10bb0*/  FFMA.FTZ R52, R52, UR5, R59 ;  /* 0x0000000534347c23 */ /* 0x000fe2000801003b */
[----:B------:R-:W-:Y:S01]  /*10bc0*/  VIADD R13, R70, 0xe1 ;  /* 0x000000e1460d7836 */ /* 0x000fe20000000000 */
[----:B------:R-:W-:Y:S01]  /*10bd0*/  ISETP.GE.AND P5, PT, R31, R164, PT ;  /* 0x000000a41f00720c */ /* 0x000fe20003fa6270 */
[----:B------:R-:W-:Y:S01]  /*10be0*/  MUFU.TANH R30, R30 ;  /* 0x0000001e001e7308 */ /* 0x000fe20000002400 */
[----:B------:R-:W-:Y:S01]  /*10bf0*/  FSEL R59, R33, -INF , !P2 ;  /* 0xff800000213b7808 */ /* 0x000fe20005000000 */
[----:B------:R-:W-:Y:S01]  /*10c00*/  IMAD.U32 R33, RZ, RZ, UR7 ;  /* 0x00000007ff217e24 */ /* 0x000fe2000f8e00ff */
[----:B------:R-:W-:-:S02]  /*10c10*/  FSEL R52, R52, -INF , !P6 ;  /* 0xff80000034347808 */ /* 0x000fc40007000000 */
[----:B------:R-:W-:Y:S02]  /*10c20*/  ISETP.GE.AND P6, PT, R31, R165, PT ;  /* 0x000000a51f00720c */ /* 0x000fe40003fc6270 */
[----:B------:R-:W-:Y:S01]  /*10c30*/  I2FP.F32.S32 R14, R13 ;  /* 0x0000000d000e7245 */ /* 0x000fe20000201400 */
[----:B------:R-:W-:Y:S01]  /*10c40*/  MUFU.TANH R12, R12 ;  /* 0x0000000c000c7308 */ /* 0x000fe20000002400 */
[----:B------:R-:W-:Y:S02]  /*10c50*/  I2FP.F32.S32 R31, R31 ;  /* 0x0000001f001f7245 */ /* 0x000fe40000201400 */
[CC--:B------:R-:W-:Y:S01]  /*10c60*/  ISETP.GE.AND P3, PT, R13.reuse, R165.reuse, PT ;  /* 0x000000a50d00720c */ /* 0x0c0fe20003f66270 */
[C---:B--2---:R-:W-:Y:S01]  /*10c70*/  FFMA.FTZ R84, R14.reuse, UR5, R28 ;  /* 0x000000050e547c23 */ /* 0x044fe2000801001c */
[-C--:B------:R-:W-:Y:S01]  /*10c80*/  ISETP.GE.AND P2, PT, R13, R164.reuse, PT ;  /* 0x000000a40d00720c */ /* 0x080fe20003f46270 */
[----:B------:R-:W-:Y:S01]  /*10c90*/  FFMA.FTZ R51, R14, UR5, R51 ;  /* 0x000000050e337c23 */ /* 0x000fe20008010033 */
[C---:B------:R-:W-:Y:S01]  /*10ca0*/  FFMA.FTZ R44, R31.reuse, UR5, R44 ;  /* 0x000000051f2c7c23 */ /* 0x040fe2000801002c */
[----:B------:R-:W-:Y:S01]  /*10cb0*/  FFMA.FTZ R47, R31, UR5, R47 ;  /* 0x000000051f2f7c23 */ /* 0x000fe2000801002f */
[----:B------:R-:W-:Y:S01]  /*10cc0*/  FMUL.FTZ R13, R37, UR4 ;  /* 0x00000004250d7c20 */ /* 0x000fe20008410000 */
[----:B------:R-:W-:Y:S01]  /*10cd0*/  FMUL.FTZ R14, R39, UR4 ;  /* 0x00000004270e7c20 */ /* 0x000fe20008410000 */
[C---:B------:R-:W-:Y:S01]  /*10ce0*/  VIADD R31, R70.reuse, 0xf1 ;  /* 0x000000f1461f7836 */ /* 0x040fe20000000000 */
[----:B------:R-:W-:Y:S01]  /*10cf0*/  FSEL R74, R29, -INF , !P1 ;  /* 0xff8000001d4a7808 */ /* 0x000fe20004800000 */
[----:B------:R-:W-:Y:S01]  /*10d00*/  VIADD R29, R70, 0xf9 ;  /* 0x000000f9461d7836 */ /* 0x000fe20000000000 */
[----:B------:R-:W-:Y:S01]  /*10d10*/  FSEL R84, R84, -INF , !P3 ;  /* 0xff80000054547808 */ /* 0x000fe20005800000 */
[----:B------:R-:W1:Y:S01]  /*10d20*/  MUFU.TANH R13, R13 ;  /* 0x0000000d000d7308 */ /* 0x000e620000002400 */
[C---:B------:R-:W-:Y:S01]  /*10d30*/  ISETP.GE.AND P1, PT, R31.reuse, R165, PT ;  /* 0x000000a51f00720c */ /* 0x040fe20003f26270 */
[----:B------:R-:W-:Y:S01]  /*10d40*/  IMAD.U32 R28, RZ, RZ, UR7 ;  /* 0x00000007ff1c7e24 */ /* 0x000fe2000f8e00ff */
[----:B------:R-:W-:-:S02]  /*10d50*/  ISETP.GE.AND P3, PT, R31, R164, PT ;  /* 0x000000a41f00720c */ /* 0x000fc40003f66270 */
[----:B------:R-:W-:Y:S02]  /*10d60*/  I2FP.F32.S32 R31, R31 ;  /* 0x0000001f001f7245 */ /* 0x000fe40000201400 */
[----:B------:R-:W-:Y:S01]  /*10d70*/  FSEL R73, R51, -INF , !P2 ;  /* 0xff80000033497808 */ /* 0x000fe20005000000 */
[----:B------:R-:W2:Y:S01]  /*10d80*/  MUFU.TANH R14, R14 ;  /* 0x0000000e000e7308 */ /* 0x000ea20000002400 */
[----:B------:R-:W-:Y:S01]  /*10d90*/  FSEL R83, R44, -INF , !P6 ;  /* 0xff8000002c537808 */ /* 0x000fe20007000000 */
[C---:B---3--:R-:W-:Y:S01]  /*10da0*/  FFMA.FTZ R41, R31.reuse, UR5, R41 ;  /* 0x000000051f297c23 */ /* 0x048fe20008010029 */
[C---:B------:R-:W-:Y:S01]  /*10db0*/  ISETP.GE.AND P2, PT, R70.reuse, R165, PT ;  /* 0x000000a54600720c */ /* 0x040fe20003f46270 */
[----:B----4-:R-:W-:Y:S01]  /*10dc0*/  FFMA.FTZ R43, R31, UR5, R43 ;  /* 0x000000051f2b7c23 */ /* 0x010fe2000801002b */
[----:B------:R-:W-:Y:S01]  /*10dd0*/  ISETP.GE.AND P6, PT, R70, R164, PT ;  /* 0x000000a44600720c */ /* 0x000fe20003fc6270 */
[----:B------:R-:W-:Y:S01]  /*10de0*/  IMAD.U32 R44, RZ, RZ, UR7 ;  /* 0x00000007ff2c7e24 */ /* 0x000fe2000f8e00ff */
[----:B------:R-:W-:Y:S01]  /*10df0*/  I2FP.F32.S32 R70, R70 ;  /* 0x0000004600467245 */ /* 0x000fe20000201400 */
[----:B------:R-:W-:Y:S01]  /*10e00*/  MUFU.TANH R8, R8 ;  /* 0x0000000800087308 */ /* 0x000fe20000002400 */
[----:B------:R-:W-:-:S02]  /*10e10*/  FSEL R72, R47, -INF , !P5 ;  /* 0xff8000002f487808 */ /* 0x000fc40006800000 */
[----:B------:R-:W-:Y:S01]  /*10e20*/  FSEL R82, R41, -INF , !P1 ;  /* 0xff80000029527808 */ /* 0x000fe20004800000 */
[C---:B------:R-:W-:Y:S01]  /*10e30*/  FFMA.FTZ R205, R70.reuse, UR5, R205 ;  /* 0x0000000546cd7c23 */ /* 0x040fe200080100cd */
[C---:B------:R-:W-:Y:S01]  /*10e40*/  ISETP.GE.AND P5, PT, R29.reuse, R165, PT ;  /* 0x000000a51d00720c */ /* 0x040fe20003fa6270 */
[----:B------:R-:W-:Y:S01]  /*10e50*/  FFMA.FTZ R206, R70, UR5, R206 ;  /* 0x0000000546ce7c23 */ /* 0x000fe200080100ce */
[-C--:B------:R-:W-:Y:S01]  /*10e60*/  ISETP.GE.AND P1, PT, R29, R164.reuse, PT ;  /* 0x000000a41d00720c */ /* 0x080fe20003f26270 */
[----:B------:R-:W-:Y:S01]  /*10e70*/  MUFU.TANH R129, R129 ;  /* 0x0000008100817308 */ /* 0x000fe20000002400 */
[----:B------:R-:W-:Y:S02]  /*10e80*/  I2FP.F32.S32 R29, R29 ;  /* 0x0000001d001d7245 */ /* 0x000fe40000201400 */
[----:B------:R-:W-:Y:S02]  /*10e90*/  LOP3.LUT R28, R28, 0x8, R246, 0xfe, !PT ;  /* 0x000000081c1c7812 */ /* 0x000fe400078efef6 */
[----:B------:R-:W-:Y:S01]  /*10ea0*/  FSEL R71, R43, -INF , !P3 ;  /* 0xff8000002b477808 */ /* 0x000fe20005800000 */
[C---:B-1----:R-:W-:Y:S01]  /*10eb0*/  FFMA.FTZ R81, R29.reuse, UR5, R13 ;  /* 0x000000051d517c23 */ /* 0x042fe2000801000d */
[----:B--2---:R-:W-:Y:S01]  /*10ec0*/  FFMA.FTZ R70, R29, UR5, R14 ;  /* 0x000000051d467c23 */ /* 0x004fe2000801000e */
[----:B------:R-:W-:Y:S01]  /*10ed0*/  FSEL R29, R205, -INF , !P2 ;  /* 0xff800000cd1d7808 */ /* 0x000fe20005000000 */
[----:B------:R-:W-:Y:S01]  /*10ee0*/  IMAD.U32 R43, RZ, RZ, UR7 ;  /* 0x00000007ff2b7e24 */ /* 0x000fe2000f8e00ff */
[C---:B------:R-:W-:Y:S01]  /*10ef0*/  ISETP.GE.AND P3, PT, R28.reuse, R165, PT ;  /* 0x000000a51c00720c */ /* 0x040fe20003f66270 */
[----:B------:R-:W1:Y:S01]  /*10f00*/  MUFU.TANH R169, R169 ;  /* 0x000000a900a97308 */ /* 0x000e620000002400 */
[----:B------:R-:W-:-:S02]  /*10f10*/  ISETP.GE.AND P2, PT, R28, R164, PT ;  /* 0x000000a41c00720c */ /* 0x000fc40003f46270 */
[----:B------:R-:W-:Y:S01]  /*10f20*/  I2FP.F32.S32 R14, R28 ;  /* 0x0000001c000e7245 */ /* 0x000fe20000201400 */
[----:B------:R-:W-:Y:S01]  /*10f30*/  IMAD.U32 R28, RZ, RZ, UR7 ;  /* 0x00000007ff1c7e24 */ /* 0x000fe2000f8e00ff */
[----:B------:R-:W-:Y:S02]  /*10f40*/  FSEL R13, R206, -INF , !P6 ;  /* 0xff800000ce0d7808 */ /* 0x000fe40007000000 */
[----:B------:R-:W-:Y:S01]  /*10f50*/  FSEL R81, R81, -INF , !P5 ;  /* 0xff80000051517808 */ /* 0x000fe20006800000 */
[----:B------:R-:W-:Y:S01]  /*10f60*/  FFMA.FTZ R37, R14, UR5, R194 ;  /* 0x000000050e257c23 */ /* 0x000fe200080100c2 */
[----:B------:R-:W-:Y:S01]  /*10f70*/  LOP3.LUT R28, R28, 0x10, R246, 0xfe, !PT ;  /* 0x000000101c1c7812 */ /* 0x000fe200078efef6 */
[----:B------:R-:W-:Y:S01]  /*10f80*/  FFMA.FTZ R14, R14, UR5, R188 ;  /* 0x000000050e0e7c23 */ /* 0x000fe200080100bc */
[----:B------:R-:W-:Y:S01]  /*10f90*/  LOP3.LUT R43, R43, 0x20, R246, 0xfe, !PT ;  /* 0x000000202b2b7812 */ /* 0x000fe200078efef6 */
[----:B------:R-:W2:Y:S01]  /*10fa0*/  MUFU.TANH R128, R128 ;  /* 0x0000008000807308 */ /* 0x000ea20000002400 */
[----:B------:R-:W-:-:S02]  /*10fb0*/  ISETP.GE.AND P6, PT, R28, R165, PT ;  /* 0x000000a51c00720c */ /* 0x000fc40003fc6270 */
[----:B------:R-:W-:Y:S02]  /*10fc0*/  ISETP.GE.AND P5, PT, R28, R164, PT ;  /* 0x000000a41c00720c */ /* 0x000fe40003fa6270 */
[----:B------:R-:W-:Y:S02]  /*10fd0*/  I2FP.F32.S32 R28, R28 ;  /* 0x0000001c001c7245 */ /* 0x000fe40000201400 */
[----:B------:R-:W-:Y:S01]  /*10fe0*/  FSEL R14, R14, -INF , !P2 ;  /* 0xff8000000e0e7808 */ /* 0x000fe20005000000 */
[----:B------:R-:W3:Y:S01]  /*10ff0*/  MUFU.TANH R9, R9 ;  /* 0x0000000900097308 */ /* 0x000ee20000002400 */
[----:B------:R-:W-:Y:S01]  /*11000*/  LOP3.LUT R33, R33, 0x18, R246, 0xfe, !PT ;  /* 0x0000001821217812 */ /* 0x000fe200078efef6 */
[C---:B------:R-:W-:Y:S01]  /*11010*/  FFMA.FTZ R31, R28.reuse, UR5, R191 ;  /* 0x000000051c1f7c23 */ /* 0x040fe200080100bf */
[----:B------:R-:W-:Y:S01]  /*11020*/  ISETP.GE.AND P2, PT, R43, R165, PT ;  /* 0x000000a52b00720c */ /* 0x000fe20003f46270 */
[----:B------:R-:W-:Y:S01]  /*11030*/  FFMA.FTZ R28, R28, UR5, R195 ;  /* 0x000000051c1c7c23 */ /* 0x000fe200080100c3 */
[----:B------:R-:W-:-:S02]  /*11040*/  FSEL R70, R70, -INF , !P1 ;  /* 0xff80000046467808 */ /* 0x000fc40004800000 */
[----:B------:R-:W-:Y:S01]  /*11050*/  FSEL R31, R31, -INF , !P6 ;  /* 0xff8000001f1f7808 */ /* 0x000fe20007000000 */
[----:B------:R-:W4:Y:S01]  /*11060*/  MUFU.TANH R4, R4 ;  /* 0x0000000400047308 */ /* 0x000f220000002400 */
        /* <DEDUP_REMOVED lines=8> */
[----:B------:R-:W-:Y:S01]  /*110f0*/  IMAD.U32 R43, RZ, RZ, UR7 ;  /* 0x00000007ff2b7e24 */ /* 0x000fe2000f8e00ff */
[----:B------:R-:W-:Y:S01]  /*11100*/  FSEL R28, R28, -INF , !P5 ;  /* 0xff8000001c1c7808 */ /* 0x000fe20006800000 */
[----:B------:R-:W-:Y:S01]  /*11110*/  IMAD.U32 R20, RZ, RZ, UR7 ;  /* 0x00000007ff147e24 */ /* 0x000fe2000f8e00ff */
[--C-:B------:R-:W-:Y:S01]  /*11120*/  LOP3.LUT R44, R44, 0x30, R246.reuse, 0xfe, !PT ;  /* 0x000000302c2c7812 */ /* 0x100fe200078efef6 */
[----:B------:R-:W-:Y:S01]  /*11130*/  FFMA.FTZ R41, R33, UR5, R181 ;  /* 0x0000000521297c23 */ /* 0x000fe200080100b5 */
[----:B------:R-:W-:Y:S01]  /*11140*/  LOP3.LUT R43, R43, 0x28, R246, 0xfe, !PT ;  /* 0x000000282b2b7812 */ /* 0x000fe200078efef6 */
[----:B------:R-:W-:Y:S01]  /*11150*/  FFMA.FTZ R33, R33, UR5, R184 ;  /* 0x0000000521217c23 */ /* 0x000fe200080100b8 */
[----:B------:R-:W-:Y:S01]  /*11160*/  LOP3.LUT R20, R20, 0x38, R246, 0xfe, !PT ;  /* 0x0000003814147812 */ /* 0x000fe200078efef6 */
[----:B------:R-:W5:Y:S01]  /*11170*/  MUFU.TANH R5, R5 ;  /* 0x0000000500057308 */ /* 0x000f620000002400 */
[----:B------:R-:W-:-:S02]  /*11180*/  FSEL R41, R41, -INF , !P1 ;  /* 0xff80000029297808 */ /* 0x000fc40004800000 */
[C---:B------:R-:W-:Y:S02]  /*11190*/  ISETP.GE.AND P5, PT, R43.reuse, R165, PT ;  /* 0x000000a52b00720c */ /* 0x040fe40003fa6270 */
[----:B------:R-:W-:Y:S02]  /*111a0*/  ISETP.GE.AND P1, PT, R43, R164, PT ;  /* 0x000000a42b00720c */ /* 0x000fe40003f26270 */
[----:B------:R-:W-:Y:S01]  /*111b0*/  I2FP.F32.S32 R43, R43 ;  /* 0x0000002b002b7245 */ /* 0x000fe20000201400 */
[----:B------:R-:W5:Y:S01]  /*111c0*/  MUFU.TANH R118, R118 ;  /* 0x0000007600767308 */ /* 0x000f620000002400 */
[----:B------:R-:W-:Y:S02]  /*111d0*/  FSEL R125, R21, -INF , !P6 ;  /* 0xff800000157d7808 */ /* 0x000fe40007000000 */
[-C--:B------:R-:W-:Y:S01]  /*111e0*/  ISETP.GE.AND P6, PT, R20, R165.reuse, PT ;  /* 0x000000a51400720c */ /* 0x080fe20003fc6270 */
[C---:B------:R-:W-:Y:S01]  /*111f0*/  FFMA.FTZ R47, R43.reuse, UR5, R22 ;  /* 0x000000052b2f7c23 */ /* 0x040fe20008010016 */
[----:B------:R-:W-:Y:S01]  /*11200*/  I2FP.F32.S32 R22, R44 ;  /* 0x0000002c00167245 */ /* 0x000fe20000201400 */
[----:B------:R-:W-:Y:S01]  /*11210*/  FFMA.FTZ R23, R43, UR5, R23 ;  /* 0x000000052b177c23 */ /* 0x000fe20008010017 */
[----:B------:R-:W-:Y:S01]  /*11220*/  FSEL R33, R33, -INF , !P3 ;  /* 0xff80000021217808 */ /* 0x000fe20005800000 */
[----:B------:R-:W5:Y:S01]  /*11230*/  MUFU.TANH R112, R112 ;  /* 0x0000007000707308 */ /* 0x000f620000002400 */
[----:B------:R-:W-:Y:S01]  /*11240*/  FSEL R21, R47, -INF , !P5 ;  /* 0xff8000002f157808 */ /* 0x000fe20006800000 */
[----:B------:R-:W-:Y:S01]  /*11250*/  FFMA.FTZ R43, R22, UR5, R24 ;  /* 0x00000005162b7c23 */ /* 0x000fe20008010018 */
[----:B------:R-:W-:Y:S01]  /*11260*/  ISETP.GE.AND P5, PT, R20, R164, PT ;  /* 0x000000a41400720c */ /* 0x000fe20003fa6270 */
[----:B------:R-:W-:Y:S01]  /*11270*/  FFMA.FTZ R25, R22, UR5, R25 ;  /* 0x0000000516197c23 */ /* 0x000fe20008010019 */
[----:B------:R-:W-:Y:S01]  /*11280*/  I2FP.F32.S32 R20, R20 ;  /* 0x0000001400147245 */ /* 0x000fe20000201400 */
[----:B------:R-:W-:Y:S01]  /*11290*/  IMAD.U32 R24, RZ, RZ, UR7 ;  /* 0x00000007ff187e24 */ /* 0x000fe2000f8e00ff */
[----:B------:R-:W-:Y:S01]  /*112a0*/  ISETP.GE.AND P3, PT, R44, R165, PT ;  /* 0x000000a52c00720c */ /* 0x000fe20003f66270 */
[----:B------:R-:W5:Y:S01]  /*112b0*/  MUFU.TANH R114, R114 ;  /* 0x0000007200727308 */ /* 0x000f620000002400 */
[----:B------:R-:W-:Y:S01]  /*112c0*/  FSEL R127, R23, -INF , !P1 ;  /* 0xff800000177f7808 */ /* 0x000fe20004800000 */
[C---:B------:R-:W-:Y:S01]  /*112d0*/  FFMA.FTZ R22, R20.reuse, UR5, R26 ;  /* 0x0000000514167c23 */ /* 0x040fe2000801001a */
[----:B------:R-:W-:Y:S01]  /*112e0*/  IMAD.U32 R26, RZ, RZ, UR7 ;  /* 0x00000007ff1a7e24 */ /* 0x000fe2000f8e00ff */
[----:B------:R-:W-:Y:S01]  /*112f0*/  FSEL R23, R43, -INF , !P3 ;  /* 0xff8000002b177808 */ /* 0x000fe20005800000 */
[----:B------:R-:W-:Y:S01]  /*11300*/  FFMA.FTZ R27, R20, UR5, R27 ;  /* 0x00000005141b7c23 */ /* 0x000fe2000801001b */
[----:B------:R-:W-:Y:S01]  /*11310*/  IMAD.U32 R20, RZ, RZ, UR7 ;  /* 0x00000007ff147e24 */ /* 0x000fe2000f8e00ff */
[----:B------:R-:W-:Y:S01]  /*11320*/  FSEL R39, R39, -INF , !P2 ;  /* 0xff80000027277808 */ /* 0x000fe20005000000 */
[----:B------:R-:W5:Y:S01]  /*11330*/  MUFU.TANH R108, R108 ;  /* 0x0000006c006c7308 */ /* 0x000f620000002400 */
[----:B------:R-:W-:-:S02]  /*11340*/  LOP3.LUT R26, R26, 0x40, R246, 0xfe, !PT ;  /* 0x000000401a1a7812 */ /* 0x000fc400078efef6 */
[-C--:B------:R-:W-:Y:S02]  /*11350*/  ISETP.GE.AND P2, PT, R44, R164.reuse, PT ;  /* 0x000000a42c00720c */ /* 0x080fe40003f46270 */
[CC--:B------:R-:W-:Y:S02]  /*11360*/  ISETP.GE.AND P1, PT, R26.reuse, R165.reuse, PT ;  /* 0x000000a51a00720c */ /* 0x0c0fe40003f26270 */
[----:B------:R-:W-:Y:S01]  /*11370*/  ISETP.GE.AND P3, PT, R26, R164, PT ;  /* 0x000000a41a00720c */ /* 0x000fe20003f66270 */
[----:B------:R-:W5:Y:S01]  /*11380*/  MUFU.TANH R110, R110 ;  /* 0x0000006e006e7308 */ /* 0x000f620000002400 */
[----:B------:R-:W-:Y:S02]  /*11390*/  I2FP.F32.S32 R26, R26 ;  /* 0x0000001a001a7245 */ /* 0x000fe40000201400 */
[----:B------:R-:W-:Y:S02]  /*113a0*/  LOP3.LUT R20, R20, 0x48, R246, 0xfe, !PT ;  /* 0x0000004814147812 */ /* 0x000fe400078efef6 */
[----:B------:R-:W-:Y:S01]  /*113b0*/  FSEL R213, R25, -INF , !P2 ;  /* 0xff80000019d57808 */ /* 0x000fe20005000000 */
[----:B------:R-:W-:Y:S01]  /*113c0*/  FFMA.FTZ R30, R26, UR5, R30 ;  /* 0x000000051a1e7c23 */ /* 0x000fe2000801001e */
[----:B------:R-:W-:Y:S01]  /*113d0*/  FSEL R22, R22, -INF , !P6 ;  /* 0xff80000016167808 */ /* 0x000fe20007000000 */
[----:B-1----:R-:W-:Y:S01]  /*113e0*/  FFMA.FTZ R169, R26, UR5, R169 ;  /* 0x000000051aa97c23 */ /* 0x002fe200080100a9 */
[C---:B------:R-:W-:Y:S01]  /*113f0*/  ISETP.GE.AND P2, PT, R20.reuse, R165, PT ;  /* 0x000000a51400720c */ /* 0x040fe20003f46270 */
[----:B------:R-:W1:Y:S01]  /*11400*/  MUFU.TANH R104, R104 ;  /* 0x0000006800687308 */ /* 0x000e620000002400 */
[----:B------:R-:W-:-:S02]  /*11410*/  ISETP.GE.AND P6, PT, R20, R164, PT ;  /* 0x000000a41400720c */ /* 0x000fc40003fc6270 */
[----:B------:R-:W-:Y:S02]  /*11420*/  I2FP.F32.S32 R25, R20 ;  /* 0x0000001400197245 */ /* 0x000fe40000201400 */
[----:B------:R-:W-:Y:S02]  /*11430*/  FSEL R211, R27, -INF , !P5 ;  /* 0xff8000001bd37808 */ /* 0x000fe40006800000 */
[----:B------:R-:W-:Y:S01]  /*11440*/  FSEL R20, R30, -INF , !P1 ;  /* 0xff8000001e147808 */ /* 0x000fe20004800000 */
[----:B------:R-:W-:Y:S01]  /*11450*/  FFMA.FTZ R129, R25, UR5, R129 ;  /* 0x0000000519817c23 */ /* 0x000fe20008010081 */
[----:B------:R-:W-:Y:S01]  /*11460*/  ISETP.GE.AND P5, PT, R197, R165, PT ;  /* 0x000000a5c500720c */ /* 0x000fe20003fa6270 */
[----:B--2---:R-:W-:Y:S01]  /*11470*/  FFMA.FTZ R44, R25, UR5, R128 ;  /* 0x00000005192c7c23 */ /* 0x004fe20008010080 */
[----:B------:R-:W-:Y:S01]  /*11480*/  ISETP.GE.AND P1, PT, R197, R164, PT ;  /* 0x000000a4c500720c */ /* 0x000fe20003f26270 */
[----:B------:R-:W-:Y:S01]  /*11490*/  IMAD.U32 R25, RZ, RZ, UR7 ;  /* 0x00000007ff197e24 */ /* 0x000fe2000f8e00ff */
[----:B------:R-:W-:Y:S01]  /*114a0*/  I2FP.F32.S32 R197, R197 ;  /* 0x000000c500c57245 */ /* 0x000fe20000201400 */
[----:B------:R-:W2:Y:S01]  /*114b0*/  MUFU.TANH R106, R106 ;  /* 0x0000006a006a7308 */ /* 0x000ea20000002400 */
[----:B------:R-:W-:-:S02]  /*114c0*/  LOP3.LUT R24, R24, 0x58, R246, 0xfe, !PT ;  /* 0x0000005818187812 */ /* 0x000fc400078efef6 */
[----:B------:R-:W-:Y:S01]  /*114d0*/  FSEL R203, R129, -INF , !P6 ;  /* 0xff80000081cb7808 */ /* 0x000fe20007000000 */
[C---:B------:R-:W-:Y:S01]  /*114e0*/  FFMA.FTZ R12, R197.reuse, UR5, R12 ;  /* 0x00000005c50c7c23 */ /* 0x040fe2000801000c */
[----:B------:R-:W-:Y:S01]  /*114f0*/  FFMA.FTZ R197, R197, UR5, R8 ;  /* 0x00000005c5c57c23 */ /* 0x000fe20008010008 */
[----:B------:R-:W-:Y:S01]  /*11500*/  IMAD.U32 R8, RZ, RZ, UR7 ;  /* 0x00000007ff087e24 */ /* 0x000fe2000f8e00ff */
[----:B------:R-:W-:Y:S01]  /*11510*/  I2FP.F32.S32 R195, R24 ;  /* 0x0000001800c37245 */ /* 0x000fe20000201400 */
[----:B------:R-:W2:Y:S01]  /*11520*/  MUFU.TANH R100, R100 ;  /* 0x0000006400647308 */ /* 0x000ea20000002400 */
[----:B------:R-:W-:Y:S01]  /*11530*/  FSEL R122, R12, -INF , !P5 ;  /* 0xff8000000c7a7808 */ /* 0x000fe20006800000 */
[----:B------:R-:W-:Y:S01]  /*11540*/  IMAD.U32 R12, RZ, RZ, UR7 ;  /* 0x00000007ff0c7e24 */ /* 0x000fe2000f8e00ff */
[----:B------:R-:W-:Y:S01]  /*11550*/  LOP3.LUT R8, R8, 0x60, R246, 0xfe, !PT ;  /* 0x0000006008087812 */ /* 0x000fe200078efef6 */
[----:B---3--:R-:W-:Y:S01]  /*11560*/  FFMA.FTZ R247, R195, UR5, R9 ;  /* 0x00000005c3f77c23 */ /* 0x008fe20008010009 */
[----:B------:R-:W-:Y:S01]  /*11570*/  FSEL R205, R169, -INF , !P3 ;  /* 0xff800000a9cd7808 */ /* 0x000fe20005800000 */
[----:B----4-:R-:W-:Y:S01]  /*11580*/  FFMA.FTZ R195, R195, UR5, R4 ;  /* 0x00000005c3c37c23 */ /* 0x010fe20008010004 */
[C---:B------:R-:W-:Y:S01]  /*11590*/  ISETP.GE.AND P6, PT, R8.reuse, R165, PT ;  /* 0x000000a50800720c */ /* 0x040fe20003fc6270 */
[----:B------:R-:W3:Y:S01]  /*115a0*/  MUFU.TANH R102, R102 ;  /* 0x0000006600667308 */ /* 0x000ee20000002400 */
[----:B------:R-:W-:-:S02]  /*115b0*/  ISETP.GE.AND P5, PT, R8, R164, PT ;  /* 0x000000a40800720c */ /* 0x000fc40003fa6270 */
[----:B------:R-:W-:Y:S02]  /*115c0*/  FSEL R44, R44, -INF , !P2 ;  /* 0xff8000002c2c7808 */ /* 0x000fe40005000000 */
[----:B------:R-:W-:Y:S02]  /*115d0*/  I2FP.F32.S32 R8, R8 ;  /* 0x0000000800087245 */ /* 0x000fe40000201400 */
[C---:B------:R-:W-:Y:S01]  /*115e0*/  ISETP.GE.AND P3, PT, R24.reuse, R165, PT ;  /* 0x000000a51800720c */ /* 0x040fe20003f66270 */
[----:B------:R-:W4:Y:S01]  /*115f0*/  MUFU.TANH R96, R96 ;  /* 0x0000006000607308 */ /* 0x000f220000002400 */
[----:B------:R-:W-:Y:S01]  /*11600*/  ISETP.GE.AND P2, PT, R24, R164, PT ;  /* 0x000000a41800720c */ /* 0x000fe20003f46270 */
[----:B------:R-:W-:Y:S01]  /*11610*/  IMAD.U32 R24, RZ, RZ, UR7 ;  /* 0x00000007ff187e24 */ /* 0x000fe2000f8e00ff */
[----:B------:R-:W-:Y:S01]  /*11620*/  LOP3.LUT R9, R25, 0x68, R246, 0xfe, !PT ;  /* 0x0000006819097812 */ /* 0x000fe200078efef6 */
[C---:B-----5:R-:W-:Y:S01]  /*11630*/  FFMA.FTZ R209, R8.reuse, UR5, R5 ;  /* 0x0000000508d17c23 */ /* 0x060fe20008010005 */
[----:B------:R-:W-:Y:S01]  /*11640*/  FFMA.FTZ R118, R8, UR5, R118 ;  /* 0x0000000508767c23 */ /* 0x000fe20008010076 */
[----:B------:R-:W-:Y:S01]  /*11650*/  FSEL R195, R195, -INF , !P2 ;  /* 0xff800000c3c37808 */ /* 0x000fe20005000000 */
[----:B------:R-:W-:Y:S01]  /*11660*/  IMAD.U32 R8, RZ, RZ, UR7 ;  /* 0x00000007ff087e24 */ /* 0x000fe2000f8e00ff */
[----:B------:R-:W-:Y:S01]  /*11670*/  LOP3.LUT R4, R24, 0x70, R246, 0xfe, !PT ;  /* 0x0000007018047812 */ /* 0x000fe200078efef6 */
[----:B------:R-:W5:Y:S01]  /*11680*/  MUFU.TANH R98, R98 ;  /* 0x0000006200627308 */ /* 0x000f620000002400 */
[----:B------:R-:W-:-:S02]  /*11690*/  I2FP.F32.S32 R5, R9 ;  /* 0x0000000900057245 */ /* 0x000fc40000201400 */
[----:B------:R-:W-:Y:S02]  /*116a0*/  FSEL R209, R209, -INF , !P6 ;  /* 0xff800000d1d17808 */ /* 0x000fe40007000000 */
[CC--:B------:R-:W-:Y:S01]  /*116b0*/  ISETP.GE.AND P2, PT, R4.reuse, R165.reuse, PT ;  /* 0x000000a50400720c */ /* 0x0c0fe20003f46270 */
[C---:B------:R-:W-:Y:S01]  /*116c0*/  FFMA.FTZ R112, R5.reuse, UR5, R112 ;  /* 0x0000000505707c23 */ /* 0x040fe20008010070 */
[----:B------:R-:W-:Y:S01]  /*116d0*/  ISETP.GE.AND P6, PT, R4, R164, PT ;  /* 0x000000a40400720c */ /* 0x000fe20003fc6270 */
[----:B------:R-:W-:Y:S01]  /*116e0*/  FFMA.FTZ R114, R5, UR5, R114 ;  /* 0x0000000505727c23 */ /* 0x000fe20008010072 */
[----:B------:R-:W-:Y:S01]  /*116f0*/  I2FP.F32.S32 R4, R4 ;  /* 0x0000000400047245 */ /* 0x000fe20000201400 */
[----:B------:R-:W-:Y:S01]  /*11700*/  IMAD.U32 R5, RZ, RZ, UR7 ;  /* 0x00000007ff057e24 */ /* 0x000fe2000f8e00ff */
[----:B------:R-:W-:Y:S01]  /*11710*/  FSEL R197, R197, -INF , !P1 ;  /* 0xff800000c5c57808 */ /* 0x000fe20004800000 */
[----:B------:R-:W5:Y:S01]  /*11720*/  MUFU.TANH R92, R92 ;  /* 0x0000005c005c7308 */ /* 0x000f620000002400 */
[----:B------:R-:W-:Y:S01]  /*11730*/  ISETP.GE.AND P1, PT, R9, R165, PT ;  /* 0x000000a50900720c */ /* 0x000fe20003f26270 */
[----:B------:R-:W-:Y:S01]  /*11740*/  FFMA.FTZ R108, R4, UR5, R108 ;  /* 0x00000005046c7c23 */ /* 0x000fe2000801006c */
[----:B------:R-:W-:Y:S01]  /*11750*/  LOP3.LUT R8, R8, 0x78, R246, 0xfe, !PT ;  /* 0x0000007808087812 */ /* 0x000fe200078efef6 */
[----:B------:R-:W-:Y:S01]  /*11760*/  FFMA.FTZ R110, R4, UR5, R110 ;  /* 0x00000005046e7c23 */ /* 0x000fe2000801006e */
[----:B------:R-:W-:Y:S01]  /*11770*/  FSEL R247, R247, -INF , !P3 ;  /* 0xff800000f7f77808 */ /* 0x000fe20005800000 */
[----:B------:R-:W-:Y:S01]  /*11780*/  IMAD.U32 R4, RZ, RZ, UR7 ;  /* 0x00000007ff047e24 */ /* 0x000fe2000f8e00ff */
[----:B------:R-:W-:Y:S01]  /*11790*/  ISETP.GE.AND P3, PT, R9, R164, PT ;  /* 0x000000a40900720c */ /* 0x000fe20003f66270 */
[----:B------:R-:W-:Y:S01]  /*117a0*/  MUFU.TANH R88, R88 ;  /* 0x0000005800587308 */ /* 0x000fe20000002400 */
[----:B------:R-:W-:Y:S01]  /*117b0*/  FSEL R185, R118, -INF , !P5 ;  /* 0xff80000076b97808 */ /* 0x000fe20006800000 */
[----:B------:R-:W-:Y:S01]  /*117c0*/  IMAD.U32 R9, RZ, RZ, UR7 ;  /* 0x00000007ff097e24 */ /* 0x000fe2000f8e00ff */
[----:B------:R-:W-:-:S02]  /*117d0*/  FSEL R206, R112, -INF , !P1 ;  /* 0xff80000070ce7808 */ /* 0x000fc40004800000 */
[----:B------:R-:W-:Y:S02]  /*117e0*/  LOP3.LUT R5, R5, 0x80, R246, 0xfe, !PT ;  /* 0x0000008005057812 */ /* 0x000fe400078efef6 */
[CC--:B------:R-:W-:Y:S01]  /*117f0*/  ISETP.GE.AND P5, PT, R8.reuse, R165.reuse, PT ;  /* 0x000000a50800720c */ /* 0x0c0fe20003fa6270 */
[----:B------:R-:W-:Y:S01]  /*11800*/  MUFU.TANH R90, R90 ;  /* 0x0000005a005a7308 */ /* 0x000fe20000002400 */
[----:B------:R-:W-:Y:S02]  /*11810*/  ISETP.GE.AND P1, PT, R8, R164, PT ;  /* 0x000000a40800720c */ /* 0x000fe40003f26270 */
[----:B------:R-:W-:Y:S02]  /*11820*/  I2FP.F32.S32 R8, R8 ;  /* 0x0000000800087245 */ /* 0x000fe40000201400 */
[----:B------:R-:W-:Y:S02]  /*11830*/  FSEL R188, R114, -INF , !P3 ;  /* 0xff80000072bc7808 */ /* 0x000fe40005800000 */
[----:B------:R-:W-:Y:S01]  /*11840*/  FSEL R199, R108, -INF , !P2 ;  /* 0xff8000006cc77808 */ /* 0x000fe20005000000 */
[C---:B-1----:R-:W-:Y:S01]  /*11850*/  FFMA.FTZ R104, R8.reuse, UR5, R104 ;  /* 0x0000000508687c23 */ /* 0x042fe20008010068 */
[C---:B------:R-:W-:Y:S01]  /*11860*/  ISETP.GE.AND P3, PT, R5.reuse, R165, PT ;  /* 0x000000a50500720c */ /* 0x040fe20003f66270 */
[----:B--2---:R-:W-:Y:S01]  /*11870*/  FFMA.FTZ R106, R8, UR5, R106 ;  /* 0x00000005086a7c23 */ /* 0x004fe2000801006a */
[----:B------:R-:W-:Y:S01]  /*11880*/  ISETP.GE.AND P2, PT, R5, R164, PT ;  /* 0x000000a40500720c */ /* 0x000fe20003f46270 */
[----:B------:R-:W-:Y:S01]  /*11890*/  MUFU.TANH R89, R89 ;  /* 0x0000005900597308 */ /* 0x000fe20000002400 */
[----:B------:R-:W-:Y:S01]  /*118a0*/  I2FP.F32.S32 R5, R5 ;  /* 0x0000000500057245 */ /* 0x000fe20000201400 */
[----:B------:R-:W-:Y:S01]  /*118b0*/  IMAD.U32 R8, RZ, RZ, UR7 ;  /* 0x00000007ff087e24 */ /* 0x000fe2000f8e00ff */
[----:B------:R-:W-:-:S02]  /*118c0*/  LOP3.LUT R4, R4, 0x88, R246, 0xfe, !PT ;  /* 0x0000008804047812 */ /* 0x000fc400078efef6 */
[----:B------:R-:W-:Y:S01]  /*118d0*/  FSEL R191, R110, -INF , !P6 ;  /* 0xff8000006ebf7808 */ /* 0x000fe20007000000 */
[C---:B------:R-:W-:Y:S01]  /*118e0*/  FFMA.FTZ R100, R5.reuse, UR5, R100 ;  /* 0x0000000505647c23 */ /* 0x040fe20008010064 */
[----:B------:R-:W-:Y:S01]  /*118f0*/  FSEL R179, R104, -INF , !P5 ;  /* 0xff80000068b37808 */ /* 0x000fe20006800000 */
[----:B---3--:R-:W-:Y:S01]  /*11900*/  FFMA.FTZ R102, R5, UR5, R102 ;  /* 0x0000000505667c23 */ /* 0x008fe20008010066 */
[C---:B------:R-:W-:Y:S01]  /*11910*/  ISETP.GE.AND P6, PT, R4.reuse, R165, PT ;  /* 0x000000a50400720c */ /* 0x040fe20003fc6270 */
[----:B------:R-:W1:Y:S01]  /*11920*/  MUFU.TANH R94, R94 ;  /* 0x0000005e005e7308 */ /* 0x000e620000002400 */
[----:B------:R-:W-:Y:S01]  /*11930*/  ISETP.GE.AND P5, PT, R4, R164, PT ;  /* 0x000000a40400720c */ /* 0x000fe20003fa6270 */
[----:B------:R-:W-:Y:S01]  /*11940*/  IMAD.U32 R5, RZ, RZ, UR7 ;  /* 0x00000007ff057e24 */ /* 0x000fe2000f8e00ff */
[----:B------:R-:W-:Y:S02]  /*11950*/  LOP3.LUT R12, R12, 0x90, R246, 0xfe, !PT ;  /* 0x000000900c0c7812 */ /* 0x000fe400078efef6 */
[----:B------:R-:W-:-:S02]  /*11960*/  I2FP.F32.S32 R4, R4 ;  /* 0x0000000400047245 */ /* 0x000fc40000201400 */
[----:B------:R-:W-:Y:S01]  /*11970*/  FSEL R187, R106, -INF , !P1 ;  /* 0xff8000006abb7808 */ /* 0x000fe20004800000 */
[----:B------:R-:W2:Y:S01]  /*11980*/  MUFU.TANH R86, R86 ;  /* 0x0000005600567308 */ /* 0x000ea20000002400 */
[----:B------:R-:W-:Y:S01]  /*11990*/  FSEL R184, R100, -INF , !P3 ;  /* 0xff80000064b87808 */ /* 0x000fe20005800000 */
[----:B----4-:R-:W-:Y:S01]  /*119a0*/  FFMA.FTZ R96, R4, UR5, R96 ;  /* 0x0000000504607c23 */ /* 0x010fe20008010060 */
[----:B------:R-:W-:Y:S01]  /*119b0*/  ISETP.GE.AND P1, PT, R12, R165, PT ;  /* 0x000000a50c00720c */ /* 0x000fe20003f26270 */
[----:B-----5:R-:W-:Y:S01]  /*119c0*/  FFMA.FTZ R98, R4, UR5, R98 ;  /* 0x0000000504627c23 */ /* 0x020fe20008010062 */
[----:B------:R-:W-:Y:S02]  /*119d0*/  ISETP.GE.AND P3, PT, R12, R164, PT ;  /* 0x000000a40c00720c */ /* 0x000fe40003f66270 */
[----:B------:R-:W-:Y:S01]  /*119e0*/  I2FP.F32.S32 R12, R12 ;  /* 0x0000000c000c7245 */ /* 0x000fe20000201400 */
[----:B------:R-:W3:Y:S01]  /*119f0*/  MUFU.TANH R85, R85 ;  /* 0x0000005500557308 */ /* 0x000ee20000002400 */
[----:B------:R-:W-:-:S02]  /*11a00*/  LOP3.LUT R9, R9, 0x98, R246, 0xfe, !PT ;  /* 0x0000009809097812 */ /* 0x000fc400078efef6 */
[----:B------:R-:W-:Y:S01]  /*11a10*/  FSEL R176, R102, -INF , !P2 ;  /* 0xff80000066b07808 */ /* 0x000fe20005000000 */
[----:B------:R-:W-:Y:S01]  /*11a20*/  FFMA.FTZ R92, R12, UR5, R92 ;  /* 0x000000050c5c7c23 */ /* 0x000fe2000801005c */
[----:B------:R-:W-:Y:S01]  /*11a30*/  FSEL R194, R96, -INF , !P6 ;  /* 0xff80000060c27808 */ /* 0x000fe20007000000 */
[----:B-1----:R-:W-:Y:S01]  /*11a40*/  FFMA.FTZ R94, R12, UR5, R94 ;  /* 0x000000050c5e7c23 */ /* 0x002fe2000801005e */
[----:B------:R-:W-:Y:S01]  /*11a50*/  LOP3.LUT R8, R8, 0xa0, R246, 0xfe, !PT ;  /* 0x000000a008087812 */ /* 0x000fe200078efef6 */
[----:B------:R-:W1:Y:S01]  /*11a60*/  MUFU.TANH R80, R80 ;  /* 0x0000005000507308 */ /* 0x000e620000002400 */
[C---:B------:R-:W-:Y:S01]  /*11a70*/  ISETP.GE.AND P2, PT, R9.reuse, R165, PT ;  /* 0x000000a50900720c */ /* 0x040fe20003f46270 */
[----:B------:R-:W-:Y:S01]  /*11a80*/  FMUL.FTZ R12, R36, UR4 ;  /* 0x00000004240c7c20 */ /* 0x000fe20008410000 */
[----:B------:R-:W-:Y:S02]  /*11a90*/  ISETP.GE.AND P6, PT, R9, R164, PT ;  /* 0x000000a40900720c */ /* 0x000fe40003fc6270 */
[----:B------:R-:W-:-:S02]  /*11aa0*/  I2FP.F32.S32 R9, R9 ;  /* 0x0000000900097245 */ /* 0x000fc40000201400 */
[----:B------:R-:W-:Y:S01]  /*11ab0*/  FSEL R174, R98, -INF , !P5 ;  /* 0xff80000062ae7808 */ /* 0x000fe20006800000 */
[----:B------:R-:W4:Y:S01]  /*11ac0*/  MUFU.TANH R87, R87 ;  /* 0x0000005700577308 */ /* 0x000f220000002400 */
[----:B------:R-:W-:Y:S01]  /*11ad0*/  FSEL R181, R92, -INF , !P1 ;  /* 0xff8000005cb57808 */ /* 0x000fe20004800000 */
[C---:B------:R-:W-:Y:S01]  /*11ae0*/  FFMA.FTZ R88, R9.reuse, UR5, R88 ;  /* 0x0000000509587c23 */ /* 0x040fe20008010058 */
[C---:B------:R-:W-:Y:S01]  /*11af0*/  ISETP.GE.AND P5, PT, R8.reuse, R165, PT ;  /* 0x000000a50800720c */ /* 0x040fe20003fa6270 */
[----:B------:R-:W-:Y:S01]  /*11b00*/  FFMA.FTZ R90, R9, UR5, R90 ;  /* 0x00000005095a7c23 */ /* 0x000fe2000801005a */
[----:B------:R-:W-:Y:S01]  /*11b10*/  ISETP.GE.AND P1, PT, R8, R164, PT ;  /* 0x000000a40800720c */ /* 0x000fe20003f26270 */
[----:B------:R-:W-:Y:S01]  /*11b20*/  IMAD.U32 R9, RZ, RZ, UR7 ;  /* 0x00000007ff097e24 */ /* 0x000fe2000f8e00ff */
[----:B------:R-:W-:Y:S01]  /*11b30*/  I2FP.F32.S32 R8, R8 ;  /* 0x0000000800087245 */ /* 0x000fe20000201400 */
[----:B------:R5:W-:Y:S01]  /*11b40*/  MUFU.TANH R4, R79 ;  /* 0x0000004f00047308 */ /* 0x000be20000002400 */
[----:B------:R-:W-:-:S02]  /*11b50*/  LOP3.LUT R5, R5, 0xa8, R246, 0xfe, !PT ;  /* 0x000000a805057812 */ /* 0x000fc400078efef6 */
[----:B------:R-:W-:Y:S01]  /*11b60*/  LOP3.LUT R9, R9, 0xb0, R246, 0xfe, !PT ;  /* 0x000000b009097812 */ /* 0x000fe200078efef6 */
[----:B------:R-:W-:Y:S01]  /*11b70*/  FFMA.FTZ R89, R8, UR5, R89 ;  /* 0x0000000508597c23 */ /* 0x000fe20008010059 */
[----:B------:R-:W-:Y:S01]  /*11b80*/  FSEL R131, R90, -INF , !P6 ;  /* 0xff8000005a837808 */ /* 0x000fe20007000000 */
[----:B--2---:R-:W-:Y:S01]  /*11b90*/  FFMA.FTZ R86, R8, UR5, R86 ;  /* 0x0000000508567c23 */ /* 0x004fe20008010056 */
[----:B------:R-:W-:Y:S01]  /*11ba0*/  ISETP.GE.AND P6, PT, R9, R165, PT ;  /* 0x000000a50900720c */ /* 0x000fe20003fc6270 */
[----:B------:R-:W2:Y:S01]  /*11bb0*/  MUFU.TANH R77, R77 ;  /* 0x0000004d004d7308 */ /* 0x000ea20000002400 */
[----:B------:R-:W-:Y:S01]  /*11bc0*/  FSEL R171, R89, -INF , !P5 ;  /* 0xff80000059ab7808 */ /* 0x000fe20006800000 */
[----:B------:R-:W-:Y:S01]  /*11bd0*/  IMAD.U32 R8, RZ, RZ, UR7 ;  /* 0x00000007ff087e24 */ /* 0x000fe2000f8e00ff */
[----:B------:R-:W-:Y:S01]  /*11be0*/  ISETP.GE.AND P5, PT, R9, R164, PT ;  /* 0x000000a40900720c */ /* 0x000fe20003fa6270 */
[----:B------:R-:W-:Y:S01]  /*11bf0*/  IMAD.U32 R90, RZ, RZ, UR7 ;  /* 0x00000007ff5a7e24 */ /* 0x000fe2000f8e00ff */
[----:B------:R-:W-:-:S02]  /*11c00*/  FSEL R169, R94, -INF , !P3 ;  /* 0xff8000005ea97808 */ /* 0x000fc40005800000 */
[----:B------:R-:W-:Y:S01]  /*11c10*/  FSEL R177, R88, -INF , !P2 ;  /* 0xff80000058b17808 */ /* 0x000fe20005000000 */
[----:B------:R-:W2:Y:S01]  /*11c20*/  MUFU.TANH R76, R76 ;  /* 0x0000004c004c7308 */ /* 0x000ea20000002400 */
[----:B-----5:R-:W-:Y:S02]  /*11c30*/  I2FP.F32.S32 R79, R5 ;  /* 0x00000005004f7245 */ /* 0x020fe40000201400 */
[----:B------:R-:W-:Y:S02]  /*11c40*/  I2FP.F32.S32 R9, R9 ;  /* 0x0000000900097245 */ /* 0x000fe40000201400 */
[----:B------:R-:W-:Y:S01]  /*11c50*/  ISETP.GE.AND P3, PT, R5, R165, PT ;  /* 0x000000a50500720c */ /* 0x000fe20003f66270 */
[----:B---3--:R-:W-:Y:S01]  /*11c60*/  FFMA.FTZ R85, R79, UR5, R85 ;  /* 0x000000054f557c23 */ /* 0x008fe20008010055 */
[----:B------:R-:W-:Y:S01]  /*11c70*/  ISETP.GE.AND P2, PT, R5, R164, PT ;  /* 0x000000a40500720c */ /* 0x000fe20003f46270 */
[----:B------:R-:W-:Y:S01]  /*11c80*/  MUFU.TANH R99, R99 ;  /* 0x0000006300637308 */ /* 0x000fe20000002400 */
[----:B------:R-:W-:-:S02]  /*11c90*/  IMAD.U32 R5, RZ, RZ, UR7 ;  /* 0x00000007ff057e24 */ /* 0x000fc4000f8e00ff */
[----:B-1----:R-:W-:Y:S01]  /*11ca0*/  FFMA.FTZ R79, R79, UR5, R80 ;  /* 0x000000054f4f7c23 */ /* 0x002fe20008010050 */
[--C-:B------:R-:W-:Y:S01]  /*11cb0*/  LOP3.LUT R8, R8, 0xb8, R246.reuse, 0xfe, !PT ;  /* 0x000000b808087812 */ /* 0x100fe200078efef6 */
[----:B----4-:R-:W-:Y:S01]  /*11cc0*/  FFMA.FTZ R87, R9, UR5, R87 ;  /* 0x0000000509577c23 */ /* 0x010fe20008010057 */
[----:B------:R-:W-:Y:S02]  /*11cd0*/  FSEL R80, R86, -INF , !P1 ;  /* 0xff80000056507808 */ /* 0x000fe40004800000 */
[----:B------:R-:W-:Y:S01]  /*11ce0*/  LOP3.LUT R5, R5, 0xc0, R246, 0xfe, !PT ;  /* 0x000000c005057812 */ /* 0x000fe200078efef6 */
[----:B------:R-:W1:Y:S01]  /*11cf0*/  MUFU.TANH R78, R78 ;  /* 0x0000004e004e7308 */ /* 0x000e620000002400 */
[----:B------:R-:W-:Y:S02]  /*11d00*/  FSEL R124, R85, -INF , !P3 ;  /* 0xff800000557c7808 */ /* 0x000fe40005800000 */
[C---:B------:R-:W-:Y:S02]  /*11d10*/  ISETP.GE.AND P1, PT, R8.reuse, R165, PT ;  /* 0x000000a50800720c */ /* 0x040fe40003f26270 */
[----:B------:R-:W-:-:S02]  /*11d20*/  ISETP.GE.AND P3, PT, R8, R164, PT ;  /* 0x000000a40800720c */ /* 0x000fc40003f66270 */
[----:B------:R-:W-:Y:S01]  /*11d30*/  I2FP.F32.S32 R8, R8 ;  /* 0x0000000800087245 */ /* 0x000fe20000201400 */
[----:B------:R-:W3:Y:S01]  /*11d40*/  MUFU.TANH R75, R75 ;  /* 0x0000004b004b7308 */ /* 0x000ee20000002400 */
[----:B------:R-:W-:Y:S02]  /*11d50*/  FSEL R79, R79, -INF , !P2 ;  /* 0xff8000004f4f7808 */ /* 0x000fe40005000000 */
[----:B------:R-:W-:Y:S01]  /*11d60*/  FSEL R89, R87, -INF , !P6 ;  /* 0xff80000057597808 */ /* 0x000fe20007000000 */
[C---:B--2---:R-:W-:Y:S01]  /*11d70*/  FFMA.FTZ R88, R8.reuse, UR5, R77 ;  /* 0x0000000508587c23 */ /* 0x044fe2000801004d */
[C---:B------:R-:W-:Y:S01]  /*11d80*/  ISETP.GE.AND P2, PT, R5.reuse, R165, PT ;  /* 0x000000a50500720c */ /* 0x040fe20003f46270 */
[----:B------:R-:W-:Y:S01]  /*11d90*/  FFMA.FTZ R77, R8, UR5, R76 ;  /* 0x00000005084d7c23 */ /* 0x000fe2000801004c */
[----:B------:R-:W-:Y:S01]  /*11da0*/  ISETP.GE.AND P6, PT, R5, R164, PT ;  /* 0x000000a40500720c */ /* 0x000fe20003fc6270 */
[----:B------:R-:W2:Y:S01]  /*11db0*/  MUFU.TANH R97, R97 ;  /* 0x0000006100617308 */ /* 0x000ea20000002400 */
[----:B------:R-:W-:Y:S01]  /*11dc0*/  I2FP.F32.S32 R5, R5 ;  /* 0x0000000500057245 */ /* 0x000fe20000201400 */
[----:B-1----:R-:W-:Y:S01]  /*11dd0*/  FFMA.FTZ R78, R9, UR5, R78 ;  /* 0x00000005094e7c23 */ /* 0x002fe2000801004e */
[----:B------:R-:W-:Y:S01]  /*11de0*/  FSEL R88, R88, -INF , !P1 ;  /* 0xff80000058587808 */ /* 0x000fe20004800000 */
[----:B------:R-:W-:Y:S01]  /*11df0*/  IMAD.U32 R9, RZ, RZ, UR7 ;  /* 0x00000007ff097e24 */ /* 0x000fe2000f8e00ff */
[----:B------:R-:W-:Y:S01]  /*11e00*/  FSEL R77, R77, -INF , !P3 ;  /* 0xff8000004d4d7808 */ /* 0x000fe20005800000 */
[C---:B------:R-:W-:Y:S01]  /*11e10*/  FFMA.FTZ R87, R5.reuse, UR5, R99 ;  /* 0x0000000505577c23 */ /* 0x040fe20008010063 */
[----:B------:R-:W-:Y:S01]  /*11e20*/  FFMA.FTZ R76, R5, UR5, R4 ;  /* 0x00000005054c7c23 */ /* 0x000fe20008010004 */
[----:B------:R-:W-:Y:S01]  /*11e30*/  IMAD.U32 R5, RZ, RZ, UR7 ;  /* 0x00000007ff057e24 */ /* 0x000fe2000f8e00ff */
[----:B------:R-:W1:Y:S01]  /*11e40*/  MUFU.TANH R95, R95 ;  /* 0x0000005f005f7308 */ /* 0x000e620000002400 */
[----:B------:R-:W-:Y:S01]  /*11e50*/  IMAD.U32 R4, RZ, RZ, UR7 ;  /* 0x00000007ff047e24 */ /* 0x000fe2000f8e00ff */
[----:B------:R-:W-:Y:S01]  /*11e60*/  FSEL R78, R78, -INF , !P5 ;  /* 0xff8000004e4e7808 */ /* 0x000fe20006800000 */
[----:B------:R-:W-:Y:S01]  /*11e70*/  IMAD.U32 R8, RZ, RZ, UR7 ;  /* 0x00000007ff087e24 */ /* 0x000fe2000f8e00ff */
[----:B------:R-:W-:-:S02]  /*11e80*/  LOP3.LUT R5, R5, 0xc8, R246, 0xfe, !PT ;  /* 0x000000c805057812 */ /* 0x000fc400078efef6 */
[----:B------:R-:W-:Y:S02]  /*11e90*/  LOP3.LUT R4, R4, 0xd0, R246, 0xfe, !PT ;  /* 0x000000d004047812 */ /* 0x000fe400078efef6 */
[C---:B------:R-:W-:Y:S01]  /*11ea0*/  ISETP.GE.AND P5, PT, R5.reuse, R165, PT ;  /* 0x000000a50500720c */ /* 0x040fe20003fa6270 */
[----:B------:R-:W4:Y:S01]  /*11eb0*/  MUFU.TANH R101, R101 ;  /* 0x0000006500657308 */ /* 0x000f220000002400 */
[-C--:B------:R-:W-:Y:S02]  /*11ec0*/  ISETP.GE.AND P1, PT, R5, R164.reuse, PT ;  /* 0x000000a40500720c */ /* 0x080fe40003f26270 */
[----:B------:R-:W-:Y:S02]  /*11ed0*/  I2FP.F32.S32 R5, R5 ;  /* 0x0000000500057245 */ /* 0x000fe40000201400 */
[----:B------:R-:W-:Y:S02]  /*11ee0*/  FSEL R87, R87, -INF , !P2 ;  /* 0xff80000057577808 */ /* 0x000fe40005000000 */
[C---:B------:R-:W-:Y:S01]  /*11ef0*/  ISETP.GE.AND P3, PT, R4.reuse, R165, PT ;  /* 0x000000a50400720c */ /* 0x040fe20003f66270 */
[----:B---3--:R-:W-:Y:S01]  /*11f00*/  FFMA.FTZ R75, R5, UR5, R75 ;  /* 0x00000005054b7c23 */ /* 0x008fe2000801004b */
[----:B------:R-:W-:Y:S01]  /*11f10*/  ISETP.GE.AND P2, PT, R4, R164, PT ;  /* 0x000000a40400720c */ /* 0x000fe20003f46270 */
[----:B------:R-:W3:Y:S01]  /*11f20*/  MUFU.TANH R103, R103 ;  /* 0x0000006700677308 */ /* 0x000ee20000002400 */
[----:B------:R-:W-:-:S02]  /*11f30*/  I2FP.F32.S32 R4, R4 ;  /* 0x0000000400047245 */ /* 0x000fc40000201400 */
[----:B------:R-:W-:Y:S01]  /*11f40*/  FSEL R86, R75, -INF , !P5 ;  /* 0xff8000004b567808 */ /* 0x000fe20006800000 */
[----:B--2---:R-:W-:Y:S01]  /*11f50*/  FFMA.FTZ R75, R5, UR5, R97 ;  /* 0x00000005054b7c23 */ /* 0x004fe20008010061 */
[--C-:B------:R-:W-:Y:S01]  /*11f60*/  LOP3.LUT R9, R9, 0xe0, R246.reuse, 0xfe, !PT ;  /* 0x000000e009097812 */ /* 0x100fe200078efef6 */
[----:B-1----:R-:W-:Y:S01]  /*11f70*/  FFMA.FTZ R85, R4, UR5, R95 ;  /* 0x0000000504557c23 */ /* 0x002fe2000801005f */
[----:B------:R-:W-:Y:S01]  /*11f80*/  LOP3.LUT R90, R90, 0xd8, R246, 0xfe, !PT ;  /* 0x000000d85a5a7812 */ /* 0x000fe200078efef6 */
[----:B------:R-:W1:Y:S01]  /*11f90*/  MUFU.TANH R93, R93 ;  /* 0x0000005d005d7308 */ /* 0x000e620000002400 */
[----:B------:R-:W-:Y:S01]  /*11fa0*/  FSEL R75, R75, -INF , !P1 ;  /* 0xff8000004b4b7808 */ /* 0x000fe20004800000 */
[----:B----4-:R-:W-:Y:S01]  /*11fb0*/  FFMA.FTZ R101, R4, UR5, R101 ;  /* 0x0000000504657c23 */ /* 0x010fe20008010065 */
[----:B------:R-:W-:Y:S01]  /*11fc0*/  FSEL R85, R85, -INF , !P3 ;  /* 0xff80000055557808 */ /* 0x000fe20005800000 */
[----:B------:R-:W-:Y:S01]  /*11fd0*/  IMAD.U32 R5, RZ, RZ, UR7 ;  /* 0x00000007ff057e24 */ /* 0x000fe2000f8e00ff */
[C---:B------:R-:W-:Y:S01]  /*11fe0*/  ISETP.GE.AND P1, PT, R9.reuse, R165, PT ;  /* 0x000000a50900720c */ /* 0x040fe20003f26270 */
[----:B------:R-:W-:Y:S01]  /*11ff0*/  IMAD.U32 R4, RZ, RZ, UR7 ;  /* 0x00000007ff047e24 */ /* 0x000fe2000f8e00ff */
[----:B------:R-:W-:Y:S01]  /*12000*/  ISETP.GE.AND P3, PT, R9, R164, PT ;  /* 0x000000a40900720c */ /* 0x000fe20003f66270 */
[----:B------:R-:W2:Y:S01]  /*12010*/  MUFU.TANH R91, R91 ;  /* 0x0000005b005b7308 */ /* 0x000ea20000002400 */
[----:B------:R-:W-:-:S02]  /*12020*/  I2FP.F32.S32 R9, R9 ;  /* 0x0000000900097245 */ /* 0x000fc40000201400 */
[----:B------:R-:W-:Y:S02]  /*12030*/  FSEL R76, R76, -INF , !P6 ;  /* 0xff8000004c4c7808 */ /* 0x000fe40007000000 */
[C---:B------:R-:W-:Y:S01]  /*12040*/  ISETP.GE.AND P6, PT, R90.reuse, R165, PT ;  /* 0x000000a55a00720c */ /* 0x040fe20003fc6270 */
[----:B---3--:R-:W-:Y:S01]  /*12050*/  FFMA.FTZ R95, R9, UR5, R103 ;  /* 0x00000005095f7c23 */ /* 0x008fe20008010067 */
[----:B------:R-:W-:Y:S01]  /*12060*/  ISETP.GE.AND P5, PT, R90, R164, PT ;  /* 0x000000a45a00720c */ /* 0x000fe20003fa6270 */
[----:B------:R-:W3:Y:S01]  /*12070*/  MUFU.TANH R46, R46 ;  /* 0x0000002e002e7308 */ /* 0x000ee20000002400 */
[----:B------:R-:W-:Y:S02]  /*12080*/  I2FP.F32.S32 R90, R90 ;  /* 0x0000005a005a7245 */ /* 0x000fe40000201400 */
[----:B------:R-:W-:Y:S02]  /*12090*/  LOP3.LUT R8, R8, 0xe8, R246, 0xfe, !PT ;  /* 0x000000e808087812 */ /* 0x000fe400078efef6 */
[----:B------:R-:W-:Y:S01]  /*120a0*/  FSEL R95, R95, -INF , !P1 ;  /* 0xff8000005f5f7808 */ /* 0x000fe20004800000 */
[----:B-1----:R-:W-:Y:S01]  /*120b0*/  FFMA.FTZ R92, R90, UR5, R93 ;  /* 0x000000055a5c7c23 */ /* 0x002fe2000801005d */
[----:B------:R-:W-:Y:S01]  /*120c0*/  ISETP.GE.AND P1, PT, R8, R164, PT ;  /* 0x000000a40800720c */ /* 0x000fe20003f26270 */
[----:B------:R-:W1:Y:S01]  /*120d0*/  MUFU.TANH R50, R50 ;  /* 0x0000003200327308 */ /* 0x000e620000002400 */
[----:B--2---:R-:W-:Y:S01]  /*120e0*/  FFMA.FTZ R90, R90, UR5, R91 ;  /* 0x000000055a5a7c23 */ /* 0x004fe2000801005b */
[----:B------:R-:W-:-:S02]  /*120f0*/  FSEL R91, R101, -INF , !P2 ;  /* 0xff800000655b7808 */ /* 0x000fc40005000000 */
[----:B------:R-:W-:Y:S02]  /*12100*/  ISETP.GE.AND P2, PT, R8, R165, PT ;  /* 0x000000a50800720c */ /* 0x000fe40003f46270 */
[----:B------:R-:W-:Y:S02]  /*12110*/  I2FP.F32.S32 R8, R8 ;  /* 0x0000000800087245 */ /* 0x000fe40000201400 */
[----:B------:R-:W2:Y:S01]  /*12120*/  MUFU.TANH R49, R49 ;  /* 0x0000003100317308 */ /* 0x000ea20000002400 */
[----:B------:R-:W-:Y:S02]  /*12130*/  LOP3.LUT R5, R5, 0xf0, R246, 0xfe, !PT ;  /* 0x000000f005057812 */ /* 0x000fe400078efef6 */
[----:B---3--:R-:W-:Y:S01]  /*12140*/  FFMA.FTZ R46, R8, UR5, R46 ;  /* 0x00000005082e7c23 */ /* 0x008fe2000801002e */
[----:B------:R-:W-:Y:S02]  /*12150*/  LOP3.LUT R4, R4, 0xf8, R246, 0xfe, !PT ;  /* 0x000000f804047812 */ /* 0x000fe400078efef6 */
[----:B------:R-:W-:-:S02]  /*12160*/  FSEL R92, R92, -INF , !P6 ;  /* 0xff8000005c5c7808 */ /* 0x000fc40007000000 */
[----:B------:R-:W3:Y:S01]  /*12170*/  MUFU.TANH R45, R45 ;  /* 0x0000002d002d7308 */ /* 0x000ee20000002400 */
[----:B-1----:R-:W-:Y:S01]  /*12180*/  FFMA.FTZ R50, R9, UR5, R50 ;  /* 0x0000000509327c23 */ /* 0x002fe20008010032 */
[----:B------:R-:W-:Y:S02]  /*12190*/  FSEL R96, R46, -INF , !P1 ;  /* 0xff8000002e607808 */ /* 0x000fe40004800000 */
[----:B------:R-:W-:Y:S02]  /*121a0*/  PLOP3.LUT P1, PT, PT, PT, UP1, 0x80, 0x0 ;  /* 0x000000000000781c */ /* 0x000fe40003f2f018 */
[----:B------:R-:W-:Y:S02]  /*121b0*/  FSEL R90, R90, -INF , !P5 ;  /* 0xff8000005a5a7808 */ /* 0x000fe40006800000 */
[----:B------:R-:W1:Y:S01]  /*121c0*/  MUFU.TANH R42, R42 ;  /* 0x0000002a002a7308 */ /* 0x000e620000002400 */
[----:B--2---:R-:W-:Y:S01]  /*121d0*/  FFMA.FTZ R49, R8, UR5, R49 ;  /* 0x0000000508317c23 */ /* 0x004fe20008010031 */
[----:B------:R-:W-:Y:S01]  /*121e0*/  FSEL R93, R50, -INF , !P3 ;  /* 0xff800000325d7808 */ /* 0x000fe20005800000 */
[----:B------:R-:W-:Y:S01]  /*121f0*/  BAR.SYNC.DEFER_BLOCKING 0x0 ;  /* 0x0000000000007b1d */ /* 0x000fe20000010000 */
[----:B------:R-:W-:-:S02]  /*12200*/  ISETP.GE.AND P6, PT, R5, R165, PT ;  /* 0x000000a50500720c */ /* 0x000fc40003fc6270 */
[----:B------:R-:W-:Y:S02]  /*12210*/  FSEL R94, R49, -INF , !P2 ;  /* 0xff800000315e7808 */ /* 0x000fe40005000000 */
[C---:B------:R-:W-:Y:S01]  /*12220*/  ISETP.GE.AND P5, PT, R4.reuse, R165, PT ;  /* 0x000000a50400720c */ /* 0x040fe20003fa6270 */
[----:B------:R-:W2:Y:S01]  /*12230*/  MUFU.TANH R12, R12 ;  /* 0x0000000c000c7308 */ /* 0x000ea20000002400 */
[-C--:B------:R-:W-:Y:S02]  /*12240*/  ISETP.GE.AND P3, PT, R5, R164.reuse, PT ;  /* 0x000000a40500720c */ /* 0x080fe40003f66270 */
[----:B------:R-:W-:Y:S02]  /*12250*/  ISETP.GE.AND P2, PT, R4, R164, PT ;  /* 0x000000a40400720c */ /* 0x000fe40003f46270 */
[----:B------:R-:W-:Y:S02]  /*12260*/  I2FP.F32.S32 R5, R5 ;  /* 0x0000000500057245 */ /* 0x000fe40000201400 */
[----:B------:R-:W-:Y:S01]  /*12270*/  I2FP.F32.S32 R4, R4 ;  /* 0x0000000400047245 */ /* 0x000fe20000201400 */
[----:B------:R-:W4:Y:S02]  /*12280*/  MUFU.TANH R38, R38 ;  /* 0x0000002600267308 */ /* 0x000f240000002400 */
[C---:B---3--:R-:W-:Y:S01]  /*12290*/  FFMA.FTZ R45, R5.reuse, UR5, R45 ;  /* 0x00000005052d7c23 */ /* 0x048fe2000801002d */
[----:B-1----:R-:W-:-:S04]  /*122a0*/  FFMA.FTZ R42, R5, UR5, R42 ;  /* 0x00000005052a7c23 */ /* 0x002fc8000801002a */
[----:B------:R-:W-:Y:S01]  /*122b0*/  FSEL R99, R45, -INF , !P6 ;  /* 0xff8000002d637808 */ /* 0x000fe20007000000 */
[----:B--2---:R-:W-:Y:S01]  /*122c0*/  FFMA.FTZ R12, R4, UR5, R12 ;  /* 0x00000005040c7c23 */ /* 0x004fe2000801000c */
[----:B------:R-:W-:-:S04]  /*122d0*/  FSEL R97, R42, -INF , !P3 ;  /* 0xff8000002a617808 */ /* 0x000fc80005800000 */
[----:B------:R-:W-:Y:S01]  /*122e0*/  FSEL R98, R12, -INF , !P5 ;  /* 0xff8000000c627808 */ /* 0x000fe20006800000 */
[----:B----4-:R-:W-:-:S05]  /*122f0*/  FFMA.FTZ R38, R4, UR5, R38 ;  /* 0x0000000504267c23 */ /* 0x010fca0008010026 */
        /* <DEDUP_REMOVED lines=64> */
.L_x_2560:
[----:B------:R-:W-:-:S04]  /*12700*/  ULEA UR7, -UR8, URZ, 0x8 ;  /* 0x0000003f08077291 */ /* 0x000fc8000f8e413f */
[----:B------:R-:W-:Y:S02]  /*12710*/  USHF.R.S32.HI UR4, URZ, 0x1f, UR7 ;  /* 0x0000001f3f047899 */ /* 0x000fe40008011407 */
[----:B------:R-:W-:-:S04]  /*12720*/  MOV R5, UR7 ;  /* 0x0000000700057c02 */ /* 0x000fc80008000f00 */
[----:B------:R-:W-:-:S07]  /*12730*/  MOV R4, UR4 ;  /* 0x0000000400047c02 */ /* 0x000fce0008000f00 */
.L_x_2561:
[----:B------:R-:W-:Y:S01]  /*12740*/  ULDC.64 UR10, c[0x0][0x218] ;  /* 0x00008600000a7ab9 */ /* 0x000fe20000000a00 */
[----:B------:R-:W-:Y:S01]  /*12750*/  IMAD.U32 R116, RZ, RZ, UR8 ;  /* 0x00000008ff747e24 */ /* 0x000fe2000f8e00ff */
[----:B------:R-:W-:Y:S01]  /*12760*/  LEA R250, P1, R67, UR10, 0x1 ;  /* 0x0000000a43fa7c11 */ /* 0x000fe2000f8208ff */
[----:B------:R-:W-:Y:S01]  /*12770*/  IMAD.U32 R42, RZ, RZ, UR8 ;  /* 0x00000008ff2a7e24 */ /* 0x000fe2000f8e00ff */
[--C-:B------:R-:W-:Y:S01]  /*12780*/  @!P0 IADD3 R25, P3, P2, R5, UR14, R67.reuse ;  /* 0x0000000e05198c10 */ /* 0x100fe2000fa7e043 */
[----:B------:R-:W-:Y:S01]  /*12790*/  IMAD.U32 R114, RZ, RZ, UR8 ;  /* 0x00000008ff727e24 */ /* 0x000fe2000f8e00ff */
[--C-:B------:R-:W-:Y:S01]  /*127a0*/  LEA.HI.X R249, R67, UR11, R66.reuse, 0x1, P1 ;  /* 0x0000000b43f97c11 */ /* 0x100fe200088f0c42 */
[----:B------:R-:W-:Y:S01]  /*127b0*/  @!P0 IMAD.MOV.U32 R8, RZ, RZ, R67 ;  /* 0x000000ffff088224 */ /* 0x000fe200078e0043 */
[C---:B------:R-:W-:Y:S01]  /*127c0*/  @!P0 LEA R26, P1, R5.reuse, R250, 0x1 ;  /* 0x000000fa051a8211 */ /* 0x040fe200078208ff */
[--C-:B------:R-:W-:Y:S01]  /*127d0*/  @!P0 IMAD.MOV.U32 R9, RZ, RZ, R66.reuse ;  /* 0x000000ffff098224 */ /* 0x100fe200078e0042 */
[----:B------:R-:W-:Y:S01]  /*127e0*/  @!P0 IADD3.X R24, R4, UR13, R66, P3, P2 ;  /* 0x0000000d04188c10 */ /* 0x000fe20009fe4442 */
[----:B------:R-:W-:Y:S01]  /*127f0*/  IMAD.U32 R50, RZ, RZ, UR8 ;  /* 0x00000008ff327e24 */ /* 0x000fe2000f8e00ff */
[----:B------:R-:W-:Y:S01]  /*12800*/  @!P0 LEA.HI.X R27, R5, R249, R4, 0x1, P1 ;  /* 0x000000f9051b8211 */ /* 0x000fe200008f0c04 */
[----:B------:R-:W-:Y:S01]  /*12810*/  IMAD.U32 R100, RZ, RZ, UR8 ;  /* 0x00000008ff647e24 */ /* 0x000fe2000f8e00ff */
[----:B------:R1:W-:Y:S01]  /*12820*/  @P0 STS.128 [R241+0x2000], RZ ;  /* 0x002000fff1000388 */ /* 0x0003e20000000c00 */
[----:B------:R-:W-:Y:S01]  /*12830*/  IMAD.U32 R102, RZ, RZ, UR8 ;  /* 0x00000008ff667e24 */ /* 0x000fe2000f8e00ff */
[C---:B------:R-:W-:Y:S01]  /*12840*/  @!P0 LEA R110, P3, R25.reuse, UR10, 0x1 ;  /* 0x0000000a196e8c11 */ /* 0x040fe2000f8608ff */
[----:B------:R-:W-:Y:S01]  /*12850*/  IMAD.U32 R104, RZ, RZ, UR8 ;  /* 0x00000008ff687e24 */ /* 0x000fe2000f8e00ff */
[----:B------:R-:W-:Y:S01]  /*12860*/  @!PT LDS RZ, [RZ] ;  /* 0x00000000fffff984 */ /* 0x000fe20000000800 */
[----:B------:R-:W-:Y:S01]  /*12870*/  @!PT LDS RZ, [RZ] ;  /* 0x00000000fffff984 */ /* 0x000fe20000000800 */
[----:B------:R-:W-:Y:S01]  /*12880*/  @!PT LDS RZ, [RZ] ;  /* 0x00000000fffff984 */ /* 0x000fe20000000800 */
[----:B------:R2:W-:Y:S01]  /*12890*/  @!P0 LDGSTS.E.BYPASS.LTC128B.128 [R241+0x2000], desc[UR20][R26.64] ;  /* 0x020000001af18fae */ /* 0x0005e2000b901d54 */
[----:B------:R-:W-:Y:S01]  /*128a0*/  IMAD.U32 R112, RZ, RZ, UR8 ;  /* 0x00000008ff707e24 */ /* 0x000fe2000f8e00ff */
[----:B------:R-:W-:Y:S01]  /*128b0*/  @!P0 LEA.HI.X R111, R25, UR11, R24, 0x1, P3 ;  /* 0x0000000b196f8c11 */ /* 0x000fe200098f0c18 */
[----:B------:R-:W-:Y:S01]  /*128c0*/  IMAD.U32 R106, RZ, RZ, UR8 ;  /* 0x00000008ff6a7e24 */ /* 0x000fe2000f8e00ff */
[----:B------:R-:W-:Y:S01]  /*128d0*/  @!UP0 UIMAD UR18, UR9, 0x30, URZ ;  /* 0x00000030091288a4 */ /* 0x000fe2000f8e023f */
[--C-:B------:R-:W-:Y:S01]  /*128e0*/  @!P0 IMAD.WIDE.U32 R116, R116, 0x30, R8.reuse ;  /* 0x0000003074748825 */ /* 0x100fe200078e0008 */
[----:B------:R-:W-:Y:S01]  /*128f0*/  @!UP0 UIMAD UR7, UR9, 0x50, URZ ;  /* 0x00000050090788a4 */ /* 0x000fe2000f8e023f */
[----:B------:R1:W-:Y:S01]  /*12900*/  @P0 STS.128 [R241+0x2800], RZ ;  /* 0x002800fff1000388 */ /* 0x0003e20000000c00 */
[----:B------:R-:W-:Y:S01]  /*12910*/  @!UP0 UIMAD UR4, UR9, 0x60, URZ ;  /* 0x00000060090488a4 */ /* 0x000fe2000f8e023f */
[--C-:B------:R-:W-:Y:S01]  /*12920*/  @!P0 IMAD.WIDE.U32 R42, R42, 0x50, R8.reuse ;  /* 0x000000502a2a8825 */ /* 0x100fe200078e0008 */
[----:B------:R-:W-:Y:S01]  /*12930*/  BSSY B0, `(.L_x_2562) ;  /* 0x00000aa000007945 */ /* 0x000fe20003800000 */
[----:B------:R-:W-:Y:S01]  /*12940*/  @!PT LDS RZ, [RZ] ;  /* 0x00000000fffff984 */ /* 0x000fe20000000800 */
[----:B------:R-:W-:Y:S01]  /*12950*/  @!PT LDS RZ, [RZ] ;  /* 0x00000000fffff984 */ /* 0x000fe20000000800 */
[----:B------:R-:W-:Y:S01]  /*12960*/  @!PT LDS RZ, [RZ] ;  /* 0x00000000fffff984 */ /* 0x000fe20000000800 */
[----:B------:R1:W-:Y:S02]  /*12970*/  @!P0 LDGSTS.E.BYPASS.LTC128B.128 [R241+0x2800], desc[UR20][R110.64] ;  /* 0x028000006ef18fae */ /* 0x0003e4000b901d54 */
[----:B------:R-:W-:-:S02]  /*12980*/  @!P0 IMAD.WIDE.U32 R114, R114, 0x60, R8 ;  /* 0x0000006072728825 */ /* 0x000fc400078e0008 */
[----:B------:R1:W-:Y:S02]  /*12990*/  @P0 STS.128 [R241+0x3000], RZ ;  /* 0x003000fff1000388 */ /* 0x0003e40000000c00 */
[----:B------:R-:W-:-:S04]  /*129a0*/  @!P0 IMAD.WIDE.U32 R50, R50, 0x70, R8 ;  /* 0x0000007032328825 */ /* 0x000fc800078e0008 */
[----:B------:R-:W-:-:S04]  /*129b0*/  @!P0 IMAD.WIDE.U32 R100, R100, 0x90, R8 ;  /* 0x0000009064648825 */ /* 0x000fc800078e0008 */
[----:B------:R-:W-:-:S04]  /*129c0*/  @!P0 IMAD.WIDE.U32 R102, R102, 0xa0, R8 ;  /* 0x000000a066668825 */ /* 0x000fc800078e0008 */
[----:B------:R-:W-:-:S04]  /*129d0*/  @!P0 IMAD.WIDE.U32 R104, R104, 0xb0, R8 ;  /* 0x000000b068688825 */ /* 0x000fc800078e0008 */
[----:B------:R-:W-:-:S04]  /*129e0*/  @!P0 IMAD.WIDE.U32 R112, R112, 0xc0, R8 ;  /* 0x000000c070708825 */ /* 0x000fc800078e0008 */
[----:B------:R-:W-:-:S04]  /*129f0*/  @!P0 IMAD.WIDE.U32 R106, R106, 0xd0, R8 ;  /* 0x000000d06a6a8825 */ /* 0x000fc800078e0008 */
[----:B------:R-:W-:Y:S02]  /*12a00*/  IMAD.U32 R9, RZ, RZ, UR8 ;  /* 0x00000008ff097e24 */ /* 0x000fe4000f8e00ff */
[----:B------:R-:W-:Y:S02]  /*12a10*/  IMAD.U32 R108, RZ, RZ, UR8 ;  /* 0x00000008ff6c7e24 */ /* 0x000fe4000f8e00ff */
[----:B------:R-:W-:Y:S01]  /*12a20*/  @!P0 IMAD.MOV.U32 R46, RZ, RZ, R67 ;  /* 0x000000ffff2e8224 */ /* 0x000fe200078e0043 */
[----:B------:R-:W-:Y:S01]  /*12a30*/  @!P0 LEA R9, P2, R9, R67, 0x5 ;  /* 0x0000004309098211 */ /* 0x000fe200078428ff */
[----:B------:R-:W-:Y:S02]  /*12a40*/  @!P0 IMAD.MOV.U32 R47, RZ, RZ, R66 ;  /* 0x000000ffff2f8224 */ /* 0x000fe400078e0042 */
[----:B--2---:R-:W-:Y:S02]  /*12a50*/  IMAD.U32 R26, RZ, RZ, UR8 ;  /* 0x00000008ff1a7e24 */ /* 0x004fe4000f8e00ff */
[----:B------:R-:W-:-:S02]  /*12a60*/  IMAD.U32 R12, RZ, RZ, UR8 ;  /* 0x00000008ff0c7e24 */ /* 0x000fc4000f8e00ff */
[----:B------:R-:W-:Y:S01]  /*12a70*/  IMAD.U32 R8, RZ, RZ, UR9 ;  /* 0x00000009ff087e24 */ /* 0x000fe2000f8e00ff */
[----:B------:R-:W-:Y:S01]  /*12a80*/  @!P0 LEA R26, P1, R26, R67, 0x6 ;  /* 0x000000431a1a8211 */ /* 0x000fe200078230ff */
[----:B------:R-:W-:-:S03]  /*12a90*/  @!P0 IMAD.WIDE.U32 R108, R108, 0xe0, R46 ;  /* 0x000000e06c6c8825 */ /* 0x000fc600078e002e */
[----:B------:R-:W-:Y:S01]  /*12aa0*/  @!P0 LEA.HI.X R8, R12, R66, R8, 0x5, P2 ;  /* 0x000000420c088211 */ /* 0x000fe200010f2c08 */
[----:B------:R-:W-:Y:S02]  /*12ab0*/  IMAD.U32 R46, RZ, RZ, UR8 ;  /* 0x00000008ff2e7e24 */ /* 0x000fe4000f8e00ff */
[----:B------:R-:W-:Y:S02]  /*12ac0*/  IMAD.U32 R24, RZ, RZ, UR8 ;  /* 0x00000008ff187e24 */ /* 0x000fe4000f8e00ff */
[----:B------:R-:W-:Y:S01]  /*12ad0*/  IMAD.U32 R25, RZ, RZ, UR9 ;  /* 0x00000009ff197e24 */ /* 0x000fe2000f8e00ff */
[----:B------:R-:W-:Y:S01]  /*12ae0*/  @!P0 LEA R46, P2, R46, R67, 0x7 ;  /* 0x000000432e2e8211 */ /* 0x000fe200078438ff */
[----:B------:R-:W-:-:S03]  /*12af0*/  IMAD.U32 R45, RZ, RZ, UR9 ;  /* 0x00000009ff2d7e24 */ /* 0x000fc6000f8e00ff */
[----:B------:R-:W-:Y:S02]  /*12b00*/  @!P0 LEA.HI.X R25, R24, R66, R25, 0x6, P1 ;  /* 0x0000004218198211 */ /* 0x000fe400008f3419 */
[C---:B------:R-:W-:Y:S02]  /*12b10*/  @!P0 IADD3 R24, P1, R5.reuse, R116, RZ ;  /* 0x0000007405188210 */ /* 0x040fe40007f3e0ff */
[----:B------:R-:W-:Y:S02]  /*12b20*/  @!P0 LEA.HI.X R45, R12, R66, R45, 0x7, P2 ;  /* 0x000000420c2d8211 */ /* 0x000fe400010f3c2d */
[C---:B------:R-:W-:Y:S02]  /*12b30*/  @!P0 IADD3 R30, P2, R5.reuse, R42, RZ ;  /* 0x0000002a051e8210 */ /* 0x040fe40007f5e0ff */
[----:B------:R-:W-:Y:S01]  /*12b40*/  @!P0 IADD3.X R12, R4, UR18, R117, P1, !PT ;  /* 0x00000012040c8c10 */ /* 0x000fe20008ffe475 */
[----:B------:R-:W-:Y:S01]  /*12b50*/  @!UP0 UIMAD UR18, UR9, 0x70, URZ ;  /* 0x00000070091288a4 */ /* 0x000fe2000f8e023f */
[----:B------:R-:W-:-:S02]  /*12b60*/  @!P0 IADD3 R38, P1, R5, R114, RZ ;  /* 0x0000007205268210 */ /* 0x000fc40007f3e0ff */
[C---:B------:R-:W-:Y:S01]  /*12b70*/  @!P0 IADD3.X R27, R4.reuse, UR7, R43, P2, !PT ;  /* 0x00000007041b8c10 */ /* 0x040fe200097fe42b */
[----:B------:R-:W-:Y:S01]  /*12b80*/  @!UP0 UIMAD UR7, UR9, 0x90, URZ ;  /* 0x00000090090788a4 */ /* 0x000fe2000f8e023f */
[C---:B------:R-:W-:Y:S02]  /*12b90*/  @!P0 IADD3 R43, P2, R5.reuse, R50, RZ ;  /* 0x00000032052b8210 */ /* 0x040fe40007f5e0ff */
[C---:B------:R-:W-:Y:S01]  /*12ba0*/  @!P0 IADD3.X R36, R4.reuse, UR4, R115, P1, !PT ;  /* 0x0000000404248c10 */ /* 0x040fe20008ffe473 */
[----:B------:R-:W-:Y:S01]  /*12bb0*/  @!UP0 UIMAD UR4, UR9, 0xa0, URZ ;  /* 0x000000a0090488a4 */ /* 0x000fe2000f8e023f */
        /* <DEDUP_REMOVED lines=10> */
[----:B------:R-:W-:Y:S02]  /*12c60*/  @!P0 IADD3.X R100, R4, UR18, R105, P1, !PT ;  /* 0x0000001204648c10 */ /* 0x000fe40008ffe469 */
[----:B------:R-:W-:-:S02]  /*12c70*/  @!P0 IADD3 R105, P1, R5, R106, RZ ;  /* 0x0000006a05698210 */ /* 0x000fc40007f3e0ff */
[C---:B------:R-:W-:Y:S02]  /*12c80*/  @!P0 IADD3.X R102, R4.reuse, UR7, R113, P2, !PT ;  /* 0x0000000704668c10 */ /* 0x040fe400097fe471 */
[C---:B------:R-:W-:Y:S02]  /*12c90*/  @!P0 IADD3 R9, P2, R5.reuse, R9, RZ ;  /* 0x0000000905098210 */ /* 0x040fe40007f5e0ff */
[C---:B------:R-:W-:Y:S01]  /*12ca0*/  @!P0 IADD3.X R104, R4.reuse, UR4, R107, P1, !PT ;  /* 0x0000000404688c10 */ /* 0x040fe20008ffe46b */
[----:B------:R-:W-:Y:S01]  /*12cb0*/  @!UP0 UIMAD UR4, UR9, 0xe0, URZ ;  /* 0x000000e0090488a4 */ /* 0x000fe2000f8e023f */
[C---:B------:R-:W-:Y:S01]  /*12cc0*/  @!P0 IADD3 R107, P1, R5.reuse, R108, RZ ;  /* 0x0000006c056b8210 */ /* 0x040fe20007f3e0ff */
[----:B------:R-:W-:Y:S01]  /*12cd0*/  @!P0 IMAD.X R8, R4, 0x1, R8, P2 ;  /* 0x0000000104088824 */ /* 0x000fe200010e0608 */
[----:B------:R-:W-:Y:S02]  /*12ce0*/  @!P0 IADD3 R26, P2, R5, R26, RZ ;  /* 0x0000001a051a8210 */ /* 0x000fe40007f5e0ff */
[----:B------:R-:W-:-:S02]  /*12cf0*/  @!P0 LEA R108, P3, R9, UR10, 0x1 ;  /* 0x0000000a096c8c11 */ /* 0x000fc4000f8608ff */
[C---:B------:R-:W-:Y:S01]  /*12d00*/  @!P0 IADD3.X R106, R4.reuse, UR4, R109, P1, !PT ;  /* 0x00000004046a8c10 */ /* 0x040fe20008ffe46d */
[----:B------:R-:W-:Y:S01]  /*12d10*/  @!P0 IMAD.X R25, R4, 0x1, R25, P2 ;  /* 0x0000000104198824 */ /* 0x000fe200010e0619 */
[----:B------:R-:W-:Y:S02]  /*12d20*/  @!P0 LEA.HI.X R109, R9, UR11, R8, 0x1, P3 ;  /* 0x0000000b096d8c11 */ /* 0x000fe400098f0c08 */
[----:B------:R-:W-:Y:S02]  /*12d30*/  @!P0 LEA R8, P1, R26, UR10, 0x1 ;  /* 0x0000000a1a088c11 */ /* 0x000fe4000f8208ff */
[----:B------:R-:W-:Y:S01]  /*12d40*/  @!P0 LEA R112, P2, R24, UR10, 0x1 ;  /* 0x0000000a18708c11 */ /* 0x000fe2000f8408ff */
[----:B------:R-:W-:Y:S01]  /*12d50*/  @!PT LDS RZ, [RZ] ;  /* 0x00000000fffff984 */ /* 0x000fe20000000800 */
[----:B------:R-:W-:Y:S01]  /*12d60*/  @!PT LDS RZ, [RZ] ;  /* 0x00000000fffff984 */ /* 0x000fe20000000800 */
[----:B------:R-:W-:Y:S01]  /*12d70*/  @!PT LDS RZ, [RZ] ;  /* 0x00000000fffff984 */ /* 0x000fe20000000800 */
[----:B------:R1:W-:Y:S01]  /*12d80*/  @!P0 LDGSTS.E.BYPASS.LTC128B.128 [R241+0x3000], desc[UR20][R108.64] ;  /* 0x030000006cf18fae */ /* 0x0003e2000b901d54 */
[----:B------:R-:W-:Y:S02]  /*12d90*/  @!P0 LEA.HI.X R9, R26, UR11, R25, 0x1, P1 ;  /* 0x0000000b1a098c11 */ /* 0x000fe400088f0c19 */
[----:B------:R-:W-:Y:S01]  /*12da0*/  @!P0 LEA.HI.X R113, R24, UR11, R12, 0x1, P2 ;  /* 0x0000000b18718c11 */ /* 0x000fe200090f0c0c */
[----:B------:R1:W-:Y:S01]  /*12db0*/  @P0 STS.128 [R241+0x3800], RZ ;  /* 0x003800fff1000388 */ /* 0x0003e20000000c00 */
[----:B------:R-:W-:-:S02]  /*12dc0*/  @!P0 IADD3 R46, P1, R5, R46, RZ ;  /* 0x0000002e052e8210 */ /* 0x000fc40007f3e0ff */
[----:B------:R-:W-:Y:S01]  /*12dd0*/  @!P0 LEA R24, P2, R38, UR10, 0x1 ;  /* 0x0000000a26188c11 */ /* 0x000fe2000f8408ff */
[----:B------:R-:W-:Y:S01]  /*12de0*/  @!PT LDS RZ, [RZ] ;  /* 0x00000000fffff984 */ /* 0x000fe20000000800 */
[----:B------:R-:W-:Y:S01]  /*12df0*/  @!PT LDS RZ, [RZ] ;  /* 0x00000000fffff984 */ /* 0x000fe20000000800 */
[----:B------:R-:W-:Y:S01]  /*12e00*/  @!PT LDS RZ, [RZ] ;  /* 0x00000000fffff984 */ /* 0x000fe20000000800 */
[----:B------:R1:W-:Y:S01]  /*12e10*/  @!P0 LDGSTS.E.BYPASS.LTC128B.128 [R241+0x3800], desc[UR20][R112.64] ;  /* 0x0380000070f18fae */ /* 0x0003e2000b901d54 */
[----:B------:R-:W-:Y:S01]  /*12e20*/  @!P0 LEA R26, P3, R30, UR10, 0x1 ;  /* 0x0000000a1e1a8c11 */ /* 0x000fe2000f8608ff */
[----:B------:R-:W-:Y:S01]  /*12e30*/  @!P0 IMAD.X R45, R4, 0x1, R45, P1 ;  /* 0x00000001042d8824 */ /* 0x000fe200008e062d */
[----:B------:R-:W-:Y:S01]  /*12e40*/  @!P0 LEA.HI.X R25, R38, UR11, R36, 0x1, P2 ;  /* 0x0000000b26198c11 */ /* 0x000fe200090f0c24 */
[----:B------:R1:W-:Y:S01]  /*12e50*/  @P0 STS.128 [R241+0x4000], RZ ;  /* 0x004000fff1000388 */ /* 0x0003e20000000c00 */
        /* <DEDUP_REMOVED lines=74> */
[----:B-1----:R-:W-:Y:S01]  /*13300*/  IMAD.U32 R8, RZ, RZ, UR8 ;  /* 0x00000008ff087e24 */ /* 0x002fe2000f8e00ff */
[----:B------:R-:W-:Y:S02]  /*13310*/  UIMAD UR4, UR9, 0xf0, URZ ;  /* 0x000000f0090478a4 */ /* 0x000fe4000f8e023f */
[----:B------:R-:W-:-:S04]  /*13320*/  LOP3.LUT R66, R67, R66, RZ, 0x3c, !PT ;  /* 0x0000004243427212 */ /* 0x000fc800078e3cff */
[----:B------:R-:W-:-:S03]  /*13330*/  LOP3.LUT R67, R67, R66, RZ, 0x3c, !PT ;  /* 0x0000004243437212 */ /* 0x000fc600078e3cff */
        /* <DEDUP_REMOVED lines=9> */
.L_x_2563:
[----:B------:R-:W-:Y:S05]  /*133d0*/  BSYNC B0 ;  /* 0x0000000000007941 */ /* 0x000fea0003800000 */
.L_x_2562:
[----:B------:R-:W0:Y:S01]  /*133e0*/  LDGDEPBAR ;  /* 0x00000000000079af */ /* 0x000e220000000000 */
[----:B------:R-:W-:-:S04]  /*133f0*/  LEA R250, P0, R5, R250, 0x1 ;  /* 0x000000fa05fa7211 */ /* 0x000fc800078008ff */
[----:B------:R-:W-:-:S09]  /*13400*/  LEA.HI.X R249, R5, R249, R4, 0x1, P0 ;  /* 0x000000f905f97211 */ /* 0x000fd200000f0c04 */
.L_x_2559:
[----:B------:R-:W-:Y:S01]  /*13410*/  FMNMX.FTZ R4, R0, R13, !PT ;  /* 0x0000000d00047209 */ /* 0x000fe20007810000 */
[----:B------:R-:W-:Y:S01]  /*13420*/  ULDC UR4, c[0x0][0x2ec] ;  /* 0x0000bb0000047ab9 */ /* 0x000fe20000000800 */
[----:B-1----:R-:W-:Y:S01]  /*13430*/  FMNMX.FTZ R8, R2, R29, !PT ;  /* 0x0000001d02087209 */ /* 0x002fe20007810000 */
[----:B--2---:R-:W-:Y:S01]  /*13440*/  LDSM.16.MT88.4 R24, [R230+0xa000] ;  /* 0x00a00000e618783b */ /* 0x004fe20000004200 */
        /* <DEDUP_REMOVED lines=16> */
[----:B------:R-:W-:Y:S02]  /*13550*/  MOV R164, R127 ;  /* 0x0000007f00a47202 */ /* 0x000fe40000000f00 */
        /* <DEDUP_REMOVED lines=120> */
[C---:B------:R-:W-:Y:S01]  /*13ce0*/  FMUL.FTZ R101, R118.reuse, UR4 ;  /* 0x0000000476657c20 */ /* 0x040fe20008410000 */
[----:B--2---:R-:W-:Y:S02]  /*13cf0*/  FMNMX.FTZ R119, R5, R119, !PT ;  /* 0x0000007705777209 */ /* 0x004fe40007810000 */
[----:B------:R-:W-:Y:S02]  /*13d00*/  FSEL R4, R118, RZ, P0 ;  /* 0x000000ff76047208 */ /* 0x000fe40000000000 */
[C---:B------:R-:W-:Y:S01]  /*13d10*/  FSETP.NEU.FTZ.AND P1, PT, R119.reuse, -INF , PT ;  /* 0xff8000007700780b */ /* 0x040fe20003f3d000 */
[----:B------:R-:W-:Y:S01]  /*13d20*/  FMUL.FTZ R117, R119, UR4 ;  /* 0x0000000477757c20 */ /* 0x000fe20008410000 */
[----:B------:R-:W-:Y:S01]  /*13d30*/  FSEL R101, R101, RZ, P0 ;  /* 0x000000ff65657208 */ /* 0x000fe20000000000 */
[----:B------:R-:W-:Y:S01]  /*13d40*/  FADD.FTZ R0, R0, -R4 ;  /* 0x8000000400007221 */ /* 0x000fe20000010000 */
[----:B------:R-:W-:-:S02]  /*13d50*/  FSEL R122, R119, RZ, P1 ;  /* 0x000000ff777a7208 */ /* 0x000fc40000800000 */
[----:B------:R-:W-:Y:S01]  /*13d60*/  FSEL R117, R117, RZ, P1 ;  /* 0x000000ff75757208 */ /* 0x000fe20000800000 */
[--C-:B------:R-:W-:Y:S01]  /*13d70*/  FFMA.FTZ R7, R7, UR4, -R101.reuse ;  /* 0x0000000407077c23 */ /* 0x100fe20008010865 */
[--C-:B------:R-:W-:Y:S01]  /*13d80*/  FFMA.FTZ R100, R13, UR4, -R101.reuse ;  /* 0x000000040d647c23 */ /* 0x100fe20008010865 */
[----:B------:R-:W-:Y:S01]  /*13d90*/  FADD.FTZ R122, R2, -R122 ;  /* 0x8000007a027a7221 */ /* 0x000fe20000010000 */
[----:B------:R-:W-:Y:S01]  /*13da0*/  FFMA.FTZ R67, R6, UR4, -R101 ;  /* 0x0000000406437c23 */ /* 0x000fe20008010865 */
[--C-:B------:R-:W-:Y:S01]  /*13db0*/  FFMA.FTZ R113, R17, UR4, -R117.reuse ;  /* 0x0000000411717c23 */ /* 0x100fe20008010875 */
[--C-:B------:R-:W-:Y:S01]  /*13dc0*/  FFMA.FTZ R109, R16, UR4, -R117.reuse ;  /* 0x00000004106d7c23 */ /* 0x100fe20008010875 */
[--C-:B------:R-:W-:Y:S01]  /*13dd0*/  FFMA.FTZ R107, R19, UR4, -R117.reuse ;  /* 0x00000004136b7c23 */ /* 0x100fe20008010875 */
[--C-:B------:R-:W-:Y:S01]  /*13de0*/  FFMA.FTZ R105, R15, UR4, -R117.reuse ;  /* 0x000000040f697c23 */ /* 0x100fe20008010875 */
[----:B------:R-:W-:Y:S01]  /*13df0*/  FFMA.FTZ R103, R18, UR4, -R117 ;  /* 0x0000000412677c23 */ /* 0x000fe20008010875 */
[----:B------:R-:W-:Y:S01]  /*13e00*/  FFMA.FTZ R66, R14, UR4, -R101 ;  /* 0x000000040e427c23 */ /* 0x000fe20008010865 */
[----:B------:R1:W-:Y:S01]  /*13e10*/  MUFU.EX2 R2, R7 ;  /* 0x0000000700027308 */ /* 0x0003e20000000800 */
[----:B------:R-:W2:Y:S01]  /*13e20*/  LDSM.16.MT88.4 R16, [R234+0xa000] ;  /* 0x00a00000ea10783b */ /* 0x000ea20000004200 */
[--C-:B------:R-:W-:Y:S01]  /*13e30*/  FFMA.FTZ R116, R29, UR4, -R117.reuse ;  /* 0x000000041d747c23 */ /* 0x100fe20008010875 */
[--C-:B------:R-:W-:Y:S01]  /*13e40*/  FFMA.FTZ R115, R35, UR4, -R117.reuse ;  /* 0x0000000423737c23 */ /* 0x100fe20008010875 */
[--C-:B------:R-:W-:Y:S01]  /*13e50*/  FFMA.FTZ R114, R37, UR4, -R117.reuse ;  /* 0x0000000425727c23 */ /* 0x100fe20008010875 */
[----:B------:R-:W-:Y:S01]  /*13e60*/  LDSM.16.MT88.4 R12, [R231+0xa000] ;  /* 0x00a00000e70c783b */ /* 0x000fe20000004200 */
[----:B------:R-:W-:Y:S01]  /*13e70*/  FMUL.FTZ R122, R122, UR4 ;  /* 0x000000047a7a7c20 */ /* 0x000fe20008410000 */
[----:B------:R-:W-:Y:S01]  /*13e80*/  FMUL.FTZ R0, R0, UR4 ;  /* 0x0000000400007c20 */ /* 0x000fe20008410000 */
        /* <DEDUP_REMOVED lines=9> */
[----:B-1----:R-:W1:Y:S01]  /*13f20*/  LDSM.16.MT88.4 R4, [R232+0xa000] ;  /* 0x00a00000e804783b */ /* 0x002e620000004200 */
[----:B------:R-:W-:Y:S01]  /*13f30*/  FFMA.FTZ R125, R28, UR4, -R101 ;  /* 0x000000041c7d7c23 */ /* 0x000fe20008010865 */
[----:B------:R-:W-:Y:S01]  /*13f40*/  FFMA.FTZ R111, R34, UR4, -R117 ;  /* 0x00000004226f7c23 */ /* 0x000fe20008010875 */
[--C-:B------:R-:W-:Y:S01]  /*13f50*/  FFMA.FTZ R127, R32, UR4, -R101.reuse ;  /* 0x00000004207f7c23 */ /* 0x100fe20008010865 */
[----:B------:R-:W-:Y:S01]  /*13f60*/  FFMA.FTZ R128, R33, UR4, -R101 ;  /* 0x0000000421807c23 */ /* 0x000fe20008010865 */
[----:B------:R-:W-:Y:S01]  /*13f70*/  FFMA.FTZ R110, R41, UR4, -R117 ;  /* 0x00000004296e7c23 */ /* 0x000fe20008010875 */
[----:B------:R-:W4:Y:S01]  /*13f80*/  LDSM.16.MT88.4 R32, [R234+0xa800] ;  /* 0x00a80000ea20783b */ /* 0x000f220000004200 */
[----:B------:R-:W-:Y:S01]  /*13f90*/  MUFU.EX2 R114, R114 ;  /* 0x0000007200727308 */ /* 0x000fe20000000800 */
[----:B------:R-:W-:Y:S01]  /*13fa0*/  FFMA.FTZ R129, R40, UR4, -R101 ;  /* 0x0000000428817c23 */ /* 0x000fe20008010865 */
[----:B------:R-:W-:Y:S01]  /*13fb0*/  FFMA.FTZ R130, R44, UR4, -R117 ;  /* 0x000000042c827c23 */ /* 0x000fe20008010875 */
[----:B------:R-:W-:Y:S01]  /*13fc0*/  LDSM.16.MT88.4 R40, [R232+0xa800] ;  /* 0x00a80000e828783b */ /* 0x000fe20000004200 */
[--C-:B------:R-:W-:Y:S01]  /*13fd0*/  FFMA.FTZ R178, R178, UR4, -R101.reuse ;  /* 0x00000004b2b27c23 */ /* 0x100fe20008010865 */
[--C-:B------:R-:W-:Y:S01]  /*13fe0*/  FFMA.FTZ R185, R185, UR4, -R101.reuse ;  /* 0x00000004b9b97c23 */ /* 0x100fe20008010865 */
[--C-:B------:R-:W-:Y:S01]  /*13ff0*/  FFMA.FTZ R186, R186, UR4, -R101.reuse ;  /* 0x00000004baba7c23 */ /* 0x100fe20008010865 */
[----:B------:R-:W-:Y:S01]  /*14000*/  LDSM.16.MT88.4 R44, [R231+0xa800] ;  /* 0x00a80000e72c783b */ /* 0x000fe20000004200 */
[----:B------:R-:W5:Y:S01]  /*14010*/  MUFU.EX2 R113, R113 ;  /* 0x0000007100717308 */ /* 0x000f620000000800 */
[----:B---3--:R-:W-:Y:S01]  /*14020*/  F2FP.F16.F32.PACK_AB R8, R115, R116 ;  /* 0x000000747308723e */ /* 0x008fe200000000ff */
[--C-:B------:R-:W-:Y:S01]  /*14030*/  FFMA.FTZ R188, R188, UR4, -R101.reuse ;  /* 0x00000004bcbc7c23 */ /* 0x100fe20008010865 */
[----:B------:R-:W-:Y:S01]  /*14040*/  FFMA.FTZ R190, R190, UR4, -R101 ;  /* 0x00000004bebe7c23 */ /* 0x000fe20008010865 */
[--C-:B------:R-:W-:Y:S01]  /*14050*/  FFMA.FTZ R179, R179, UR4, -R117.reuse ;  /* 0x00000004b3b37c23 */ /* 0x100fe20008010875 */
[----:B------:R-:W-:Y:S01]  /*14060*/  FFMA.FTZ R182, R182, UR4, -R117 ;  /* 0x00000004b6b67c23 */ /* 0x000fe20008010875 */
[--C-:B------:R-:W-:Y:S01]  /*14070*/  FFMA.FTZ R191, R191, UR4, -R101.reuse ;  /* 0x00000004bfbf7c23 */ /* 0x100fe20008010865 */
[--C-:B------:R-:W-:Y:S01]  /*14080*/  FFMA.FTZ R189, R189, UR4, -R101.reuse ;  /* 0x00000004bdbd7c23 */ /* 0x100fe20008010865 */
[----:B------:R-:W-:Y:S01]  /*14090*/  MUFU.EX2 R100, R100 ;  /* 0x0000006400647308 */ /* 0x000fe20000000800 */
[--C-:B------:R-:W-:Y:S01]  /*140a0*/  FFMA.FTZ R187, R187, UR4, -R101.reuse ;  /* 0x00000004bbbb7c23 */ /* 0x100fe20008010865 */
[----:B------:R-:W-:Y:S01]  /*140b0*/  FFMA.FTZ R183, R183, UR4, -R101 ;  /* 0x00000004b7b77c23 */ /* 0x000fe20008010865 */
[--C-:B------:R-:W-:Y:S01]  /*140c0*/  FFMA.FTZ R184, R184, UR4, -R117.reuse ;  /* 0x00000004b8b87c23 */ /* 0x100fe20008010875 */
[--C-:B------:R-:W-:Y:S01]  /*140d0*/  FFMA.FTZ R192, R192, UR4, -R117.reuse ;  /* 0x00000004c0c07c23 */ /* 0x100fe20008010875 */
[--C-:B------:R-:W-:Y:S01]  /*140e0*/  FFMA.FTZ R194, R194, UR4, -R117.reuse ;  /* 0x00000004c2c27c23 */ /* 0x100fe20008010875 */
[----:B------:R-:W-:Y:S01]  /*140f0*/  FFMA.FTZ R193, R193, UR4, -R117 ;  /* 0x00000004c1c17c23 */ /* 0x000fe20008010875 */
[--C-:B------:R-:W-:Y:S01]  /*14100*/  FFMA.FTZ R176, R176, UR4, -R101.reuse ;  /* 0x00000004b0b07c23 */ /* 0x100fe20008010865 */
[----:B------:R-:W3:Y:S01]  /*14110*/  MUFU.EX2 R67, R67 ;  /* 0x0000004300437308 */ /* 0x000ee20000000800 */
[----:B-----5:R-:W-:Y:S01]  /*14120*/  F2FP.F16.F32.PACK_AB R10, R113, R114 ;  /* 0x00000072710a723e */ /* 0x020fe200000000ff */
[--C-:B------:R-:W-:Y:S01]  /*14130*/  FFMA.FTZ R175, R175, UR4, -R101.reuse ;  /* 0x00000004afaf7c23 */ /* 0x100fe20008010865 */
[--C-:B------:R-:W-:Y:S01]  /*14140*/  FFMA.FTZ R174, R174, UR4, -R101.reuse ;  /* 0x00000004aeae7c23 */ /* 0x100fe20008010865 */
[----:B------:R-:W-:Y:S01]  /*14150*/  FFMA.FTZ R173, R173, UR4, -R101 ;  /* 0x00000004adad7c23 */ /* 0x000fe20008010865 */
[--C-:B------:R-:W-:Y:S01]  /*14160*/  FFMA.FTZ R181, R181, UR4, -R117.reuse ;  /* 0x00000004b5b57c23 */ /* 0x100fe20008010875 */
[--C-:B------:R-:W-:Y:S01]  /*14170*/  FFMA.FTZ R180, R180, UR4, -R117.reuse ;  /* 0x00000004b4b47c23 */ /* 0x100fe20008010875 */
[--C-:B------:R-:W-:Y:S01]  /*14180*/  FFMA.FTZ R177, R177, UR4, -R117.reuse ;  /* 0x00000004b1b17c23 */ /* 0x100fe20008010875 */
[----:B------:R-:W5:Y:S01]  /*14190*/  MUFU.EX2 R66, R66 ;  /* 0x0000004200427308 */ /* 0x000f620000000800 */
[----:B------:R-:W-:Y:S01]  /*141a0*/  FFMA.FTZ R172, R172, UR4, -R117 ;  /* 0x00000004acac7c23 */ /* 0x000fe20008010875 */
[--C-:B------:R-:W-:Y:S01]  /*141b0*/  FFMA.FTZ R169, R169, UR4, -R101.reuse ;  /* 0x00000004a9a97c23 */ /* 0x100fe20008010865 */
[--C-:B------:R-:W-:Y:S01]  /*141c0*/  FFMA.FTZ R168, R168, UR4, -R101.reuse ;  /* 0x00000004a8a87c23 */ /* 0x100fe20008010865 */
[--C-:B------:R-:W-:Y:S01]  /*141d0*/  FFMA.FTZ R131, R131, UR4, -R101.reuse ;  /* 0x0000000483837c23 */ /* 0x100fe20008010865 */
[----:B------:R-:W-:Y:S01]  /*141e0*/  FFMA.FTZ R126, R126, UR4, -R101 ;  /* 0x000000047e7e7c23 */ /* 0x000fe20008010865 */
[--C-:B------:R-:W-:Y:S01]  /*141f0*/  FFMA.FTZ R171, R171, UR4, -R117.reuse ;  /* 0x00000004abab7c23 */ /* 0x100fe20008010875 */
[--C-:B------:R-:W-:Y:S01]  /*14200*/  FFMA.FTZ R170, R170, UR4, -R117.reuse ;  /* 0x00000004aaaa7c23 */ /* 0x100fe20008010875 */
[----:B------:R-:W2:Y:S01]  /*14210*/  MUFU.EX2 R122, R122 ;  /* 0x0000007a007a7308 */ /* 0x000ea20000000800 */
[----:B---3--:R-:W-:Y:S01]  /*14220*/  F2FP.F16.F32.PACK_AB R9, R67, R100 ;  /* 0x000000644309723e */ /* 0x008fe200000000ff */
[--C-:B------:R-:W-:Y:S01]  /*14230*/  FFMA.FTZ R124, R124, UR4, -R117.reuse ;  /* 0x000000047c7c7c23 */ /* 0x100fe20008010875 */
[----:B------:R-:W-:Y:S01]  /*14240*/  FFMA.FTZ R68, R68, UR4, -R117 ;  /* 0x0000000444447c23 */ /* 0x000fe20008010875 */
[--C-:B------:R-:W-:Y:S01]  /*14250*/  FFMA.FTZ R80, R80, UR4, -R101.reuse ;  /* 0x0000000450507c23 */ /* 0x100fe20008010865 */
[--C-:B------:R-:W-:Y:S01]  /*14260*/  FFMA.FTZ R58, R58, UR4, -R101.reuse ;  /* 0x000000043a3a7c23 */ /* 0x100fe20008010865 */
[--C-:B------:R-:W-:Y:S01]  /*14270*/  FFMA.FTZ R79, R79, UR4, -R101.reuse ;  /* 0x000000044f4f7c23 */ /* 0x100fe20008010865 */
[----:B------:R-:W-:Y:S01]  /*14280*/  FFMA.FTZ R57, R57, UR4, -R101 ;  /* 0x0000000439397c23 */ /* 0x000fe20008010865 */
[----:B------:R3:W1:Y:S01]  /*14290*/  MUFU.EX2 R121, R0 ;  /* 0x0000000000797308 */ /* 0x0006620000000800 */
[----:B-----5:R-:W-:Y:S01]  /*142a0*/  F2FP.F16.F32.PACK_AB R11, R2, R66 ;  /* 0x00000042020b723e */ /* 0x020fe200000000ff */
[--C-:B------:R-:W-:Y:S01]  /*142b0*/  FFMA.FTZ R89, R89, UR4, -R117.reuse ;  /* 0x0000000459597c23 */ /* 0x100fe20008010875 */
[--C-:B------:R-:W-:Y:S01]  /*142c0*/  FFMA.FTZ R63, R63, UR4, -R117.reuse ;  /* 0x000000043f3f7c23 */ /* 0x100fe20008010875 */
[--C-:B------:R-:W-:Y:S01]  /*142d0*/  FFMA.FTZ R88, R88, UR4, -R117.reuse ;  /* 0x0000000458587c23 */ /* 0x100fe20008010875 */
[----:B------:R-:W-:Y:S01]  /*142e0*/  FFMA.FTZ R62, R62, UR4, -R117 ;  /* 0x000000043e3e7c23 */ /* 0x000fe20008010875 */
[--C-:B------:R-:W-:Y:S01]  /*142f0*/  FFMA.FTZ R78, R78, UR4, -R101.reuse ;  /* 0x000000044e4e7c23 */ /* 0x100fe20008010865 */
[----:B------:R-:W-:Y:S01]  /*14300*/  FFMA.FTZ R56, R56, UR4, -R101 ;  /* 0x0000000438387c23 */ /* 0x000fe20008010865 */
[----:B------:R-:W-:Y:S01]  /*14310*/  MUFU.EX2 R112, R112 ;  /* 0x0000007000707308 */ /* 0x000fe20000000800 */
[-C--:B--2---:R-:W-:Y:S01]  /*14320*/  FMUL.FTZ R21, R161, R122.reuse ;  /* 0x0000007aa1157220 */ /* 0x084fe20000410000 */
[-C--:B------:R-:W-:Y:S01]  /*14330*/  FMUL.FTZ R28, R152, R122.reuse ;  /* 0x0000007a981c7220 */ /* 0x080fe20000410000 */
[-C--:B------:R-:W-:Y:S01]  /*14340*/  FMUL.FTZ R29, R153, R122.reuse ;  /* 0x0000007a991d7220 */ /* 0x080fe20000410000 */
[-C--:B------:R-:W-:Y:S01]  /*14350*/  FMUL.FTZ R36, R144, R122.reuse ;  /* 0x0000007a90247220 */ /* 0x080fe20000410000 */
[-C--:B------:R-:W-:Y:S01]  /*14360*/  FMUL.FTZ R37, R145, R122.reuse ;  /* 0x0000007a91257220 */ /* 0x080fe20000410000 */
[-C--:B------:R-:W-:Y:S01]  /*14370*/  FMUL.FTZ R156, R156, R122.reuse ;  /* 0x0000007a9c9c7220 */ /* 0x080fe20000410000 */
[-C--:B------:R-:W-:Y:S01]  /*14380*/  FMUL.FTZ R157, R157, R122.reuse ;  /* 0x0000007a9d9d7220 */ /* 0x080fe20000410000 */
[-C--:B------:R-:W-:Y:S01]  /*14390*/  FMUL.FTZ R148, R148, R122.reuse ;  /* 0x0000007a94947220 */ /* 0x080fe20000410000 */
[----:B---3--:R-:W-:Y:S01]  /*143a0*/  FFMA.FTZ R0, R20, UR4, -R117 ;  /* 0x0000000414007c23 */ /* 0x008fe20008010875 */
[-C--:B------:R-:W-:Y:S01]  /*143b0*/  FMUL.FTZ R20, R160, R122.reuse ;  /* 0x0000007aa0147220 */ /* 0x080fe20000410000 */
[-C--:B-1----:R-:W-:Y:S01]  /*143c0*/  FMUL.FTZ R22, R162, R121.reuse ;  /* 0x00000079a2167220 */ /* 0x082fe20000410000 */
        /* <DEDUP_REMOVED lines=23> */
[----:B------:R-:W-:Y:S01]  /*14540*/  MUFU.EX2 R111, R111 ;  /* 0x0000006f006f7308 */ /* 0x000fe20000000800 */
[--C-:B------:R-:W-:Y:S01]  /*14550*/  FFMA.FTZ R144, R164, UR4, -R101.reuse ;  /* 0x00000004a4907c23 */ /* 0x100fe20008010865 */
[--C-:B------:R-:W-:Y:S01]  /*14560*/  FFMA.FTZ R145, R215, UR4, -R101.reuse ;  /* 0x00000004d7917c23 */ /* 0x100fe20008010865 */
[----:B------:R-:W-:Y:S01]  /*14570*/  FFMA.FTZ R152, R208, UR4, -R101 ;  /* 0x00000004d0987c23 */ /* 0x000fe20008010865 */
[--C-:B------:R-:W-:Y:S01]  /*14580*/  FFMA.FTZ R146, R214, UR4, -R117.reuse ;  /* 0x00000004d6927c23 */ /* 0x100fe20008010875 */
[C---:B------:R-:W-:Y:S01]  /*14590*/  HMMA.16816.F32 R28, R8.reuse, R4, R28 ;  /* 0x00000004081c723c */ /* 0x040fe2000000181c */
[----:B------:R-:W-:Y:S01]  /*145a0*/  FFMA.FTZ R147, R247, UR4, -R117 ;  /* 0x00000004f7937c23 */ /* 0x000fe20008010875 */
[--C-:B------:R-:W-:Y:S01]  /*145b0*/  FFMA.FTZ R163, R197, UR4, -R101.reuse ;  /* 0x00000004c5a37c23 */ /* 0x100fe20008010865 */
[----:B------:R-:W-:Y:S01]  /*145c0*/  MUFU.EX2 R110, R110 ;  /* 0x0000006e006e7308 */ /* 0x000fe20000000800 */
[----:B------:R-:W-:Y:S01]  /*145d0*/  FFMA.FTZ R164, R196, UR4, -R101 ;  /* 0x00000004c4a47c23 */ /* 0x000fe20008010865 */
[--C-:B------:R-:W-:Y:S01]  /*145e0*/  FFMA.FTZ R153, R209, UR4, -R117.reuse ;  /* 0x00000004d1997c23 */ /* 0x100fe20008010875 */
[C---:B------:R-:W-:Y:S01]  /*145f0*/  HMMA.16816.F32 R36, R8.reuse, R12, R36 ;  /* 0x0000000c0824723c */ /* 0x040fe20000001824 */
[--C-:B------:R-:W-:Y:S01]  /*14600*/  FFMA.FTZ R154, R207, UR4, -R117.reuse ;  /* 0x00000004cf9a7c23 */ /* 0x100fe20008010875 */
[--C-:B------:R-:W-:Y:S01]  /*14610*/  FFMA.FTZ R155, R206, UR4, -R117.reuse ;  /* 0x00000004ce9b7c23 */ /* 0x100fe20008010875 */
[--C-:B------:R-:W-:Y:S01]  /*14620*/  FFMA.FTZ R160, R200, UR4, -R117.reuse ;  /* 0x00000004c8a07c23 */ /* 0x100fe20008010875 */
[--C-:B------:R-:W-:Y:S01]  /*14630*/  FFMA.FTZ R161, R199, UR4, -R117.reuse ;  /* 0x00000004c7a17c23 */ /* 0x100fe20008010875 */
[----:B------:R-:W1:Y:S01]  /*14640*/  MUFU.EX2 R109, R109 ;  /* 0x0000006d006d7308 */ /* 0x000e620000000800 */
[C---:B------:R-:W-:Y:S01]  /*14650*/  HMMA.16816.F32 R16, R8.reuse, R18, R156 ;  /* 0x000000120810723c */ /* 0x040fe2000000189c */
[----:B------:R-:W-:Y:S01]  /*14660*/  FFMA.FTZ R162, R198, UR4, -R117 ;  /* 0x00000004c6a27c23 */ /* 0x000fe20008010875 */
[----:B------:R-:W-:Y:S01]  /*14670*/  FFMA.FTZ R116, R252, R122, R116 ;  /* 0x0000007afc747223 */ /* 0x000fe20000010074 */
[----:B------:R-:W-:Y:S01]  /*14680*/  FFMA.FTZ R100, R251, R121, R100 ;  /* 0x00000079fb647223 */ /* 0x000fe20000010064 */
[--C-:B------:R-:W-:Y:S01]  /*14690*/  FFMA.FTZ R77, R77, UR4, -R101.reuse ;  /* 0x000000044d4d7c23 */ /* 0x100fe20008010865 */
[--C-:B------:R-:W-:Y:S01]  /*146a0*/  FFMA.FTZ R55, R55, UR4, -R101.reuse ;  /* 0x0000000437377c23 */ /* 0x100fe20008010865 */
[C---:B------:R-:W-:Y:S01]  /*146b0*/  HMMA.16816.F32 R4, R8.reuse, R6, R148 ;  /* 0x000000060804723c */ /* 0x040fe20000001894 */
[----:B------:R-:W-:Y:S01]  /*146c0*/  MUFU.EX2 R125, R125 ;  /* 0x0000007d007d7308 */ /* 0x000fe20000000800 */
[--C-:B------:R-:W-:Y:S01]  /*146d0*/  FFMA.FTZ R156, R205, UR4, -R101.reuse ;  /* 0x00000004cd9c7c23 */ /* 0x100fe20008010865 */
[--C-:B------:R-:W-:Y:S01]  /*146e0*/  FFMA.FTZ R157, R202, UR4, -R101.reuse ;  /* 0x00000004ca9d7c23 */ /* 0x100fe20008010865 */
[--C-:B------:R-:W-:Y:S01]  /*146f0*/  FFMA.FTZ R158, R203, UR4, -R101.reuse ;  /* 0x00000004cb9e7c23 */ /* 0x100fe20008010865 */
[--C-:B------:R-:W-:Y:S01]  /*14700*/  FFMA.FTZ R159, R201, UR4, -R101.reuse ;  /* 0x00000004c99f7c23 */ /* 0x100fe20008010865 */
[C---:B------:R-:W-:Y:S01]  /*14710*/  HMMA.16816.F32 R12, R8.reuse, R14, R140 ;  /* 0x0000000e080c723c */ /* 0x040fe2000000188c */
[--C-:B------:R-:W-:Y:S01]  /*14720*/  FFMA.FTZ R149, R213, UR4, -R101.reuse ;  /* 0x00000004d5957c23 */ /* 0x100fe20008010865 */
[--C-:B------:R-:W-:Y:S01]  /*14730*/  FFMA.FTZ R150, R210, UR4, -R101.reuse ;  /* 0x00000004d2967c23 */ /* 0x100fe20008010865 */
[----:B------:R-:W2:Y:S01]  /*14740*/  MUFU.EX2 R127, R127 ;  /* 0x0000007f007f7308 */ /* 0x000ea20000000800 */
[----:B-1----:R-:W-:Y:S01]  /*14750*/  F2FP.F16.F32.PACK_AB R50, R109, R110 ;  /* 0x0000006e6d32723e */ /* 0x002fe200000000ff */
[----:B------:R-:W-:Y:S01]  /*14760*/  FFMA.FTZ R151, R211, UR4, -R101 ;  /* 0x00000004d3977c23 */ /* 0x000fe20008010865 */
[C---:B------:R-:W-:Y:S01]  /*14770*/  HMMA.16816.F32 R136, R8.reuse, R24, R136 ;  /* 0x000000180888723c */ /* 0x040fe20000001888 */
[----:B------:R-:W-:Y:S01]  /*14780*/  FFMA.FTZ R140, R48, UR4, -R117 ;  /* 0x00000004308c7c23 */ /* 0x000fe20008010875 */
[----:B------:R-:W-:Y:S01]  /*14790*/  F2FP.F16.F32.PACK_AB R48, R111, R112 ;  /* 0x000000706f30723e */ /* 0x000fe200000000ff */
[--C-:B------:R-:W-:Y:S01]  /*147a0*/  FFMA.FTZ R142, R165, UR4, -R101.reuse ;  /* 0x00000004a58e7c23 */ /* 0x100fe20008010865 */
[----:B------:R-:W-:Y:S01]  /*147b0*/  FFMA.FTZ R143, R248, UR4, -R101 ;  /* 0x00000004f88f7c23 */ /* 0x000fe20008010865 */
[----:B------:R-:W-:Y:S01]  /*147c0*/  MUFU.EX2 R128, R128 ;  /* 0x0000008000807308 */ /* 0x000fe20000000800 */
[----:B------:R-:W-:Y:S01]  /*147d0*/  HMMA.16816.F32 R132, R8, R26, R132 ;  /* 0x0000001a0884723c */ /* 0x000fe20000001884 */
[----:B------:R-:W1:Y:S01]  /*147e0*/  LDSM.16.MT88.4 R8, [R230+0xa800] ;  /* 0x00a80000e608783b */ /* 0x000e620000004200 */
[--C-:B------:R-:W-:Y:S01]  /*147f0*/  FFMA.FTZ R141, R204, UR4, -R117.reuse ;  /* 0x00000004cc8d7c23 */ /* 0x100fe20008010875 */
[----:B------:R-:W-:Y:S01]  /*14800*/  FFMA.FTZ R148, R212, UR4, -R117 ;  /* 0x00000004d4947c23 */ /* 0x000fe20008010875 */
[----:B------:R-:W-:Y:S01]  /*14810*/  FFMA.FTZ R165, R195, UR4, -R101 ;  /* 0x00000004c3a57c23 */ /* 0x000fe20008010865 */
[----:B------:R-:W3:Y:S01]  /*14820*/  LDSM.16.MT88.4 R24, [R234+0xb000] ;  /* 0x00b00000ea18783b */ /* 0x000ee20000004200 */
[----:B------:R-:W-:Y:S01]  /*14830*/  FADD.FTZ R116, R115, R116 ;  /* 0x0000007473747221 */ /* 0x000fe20000010000 */
[----:B------:R-:W5:Y:S01]  /*14840*/  MUFU.EX2 R129, R129 ;  /* 0x0000008100817308 */ /* 0x000f620000000800 */
[----:B--2---:R-:W-:Y:S01]  /*14850*/  F2FP.F16.F32.PACK_AB R49, R127, R125 ;  /* 0x0000007d7f31723e */ /* 0x004fe200000000ff */
[----:B------:R-:W-:Y:S01]  /*14860*/  FADD.FTZ R100, R67, R100 ;  /* 0x0000006443647221 */ /* 0x000fe20000010000 */
[----:B------:R-:W-:Y:S01]  /*14870*/  FADD.FTZ R116, R114, R116 ;  /* 0x0000007472747221 */ /* 0x000fe20000010000 */
[--C-:B------:R-:W-:Y:S01]  /*14880*/  FFMA.FTZ R87, R87, UR4, -R117.reuse ;  /* 0x0000000457577c23 */ /* 0x100fe20008010875 */
[--C-:B------:R-:W-:Y:S01]  /*14890*/  FFMA.FTZ R61, R61, UR4, -R117.reuse ;  /* 0x000000043d3d7c23 */ /* 0x100fe20008010875 */
[----:B------:R-:W-:Y:S01]  /*148a0*/  FADD.FTZ R66, R66, R100 ;  /* 0x0000006442427221 */ /* 0x000fe20000010000 */
[----:B------:R-:W-:Y:S01]  /*148b0*/  FADD.FTZ R113, R113, R116 ;  /* 0x0000007471717221 */ /* 0x000fe20000010000 */
[----:B------:R-:W2:Y:S01]  /*148c0*/  MUFU.EX2 R108, R108 ;  /* 0x0000006c006c7308 */ /* 0x000ea20000000800 */
[----:B------:R-:W-:Y:S01]  /*148d0*/  FFMA.FTZ R86, R86, UR4, -R117 ;  /* 0x0000000456567c23 */ /* 0x000fe20008010875 */
[----:B------:R-:W-:Y:S01]  /*148e0*/  FADD.FTZ R66, R2, R66 ;  /* 0x0000004202427221 */ /* 0x000fe20000010000 */
[----:B------:R-:W-:Y:S01]  /*148f0*/  FADD.FTZ R113, R112, R113 ;  /* 0x0000007170717221 */ /* 0x000fe20000010000 */
[----:B------:R-:W-:Y:S01]  /*14900*/  FFMA.FTZ R60, R60, UR4, -R117 ;  /* 0x000000043c3c7c23 */ /* 0x000fe20008010875 */
[----:B------:R-:W-:Y:S01]  /*14910*/  FFMA.FTZ R76, R76, UR4, -R101 ;  /* 0x000000044c4c7c23 */ /* 0x000fe20008010865 */
[----:B------:R-:W-:Y:S01]  /*14920*/  FADD.FTZ R125, R125, R66 ;  /* 0x000000427d7d7221 */ /* 0x000fe20000010000 */
[----:B------:R-:W-:Y:S01]  /*14930*/  FADD.FTZ R113, R111, R113 ;  /* 0x000000716f717221 */ /* 0x000fe20000010000 */
[----:B------:R-:W1:Y:S01]  /*14940*/  MUFU.EX2 R107, R107 ;  /* 0x0000006b006b7308 */ /* 0x000e620000000800 */
[----:B-----5:R-:W-:Y:S01]  /*14950*/  F2FP.F16.F32.PACK_AB R51, R129, R128 ;  /* 0x000000808133723e */ /* 0x020fe200000000ff */
[----:B------:R-:W-:Y:S01]  /*14960*/  FADD.FTZ R125, R127, R125 ;  /* 0x0000007d7f7d7221 */ /* 0x000fe20000010000 */
[----:B------:R-:W-:Y:S01]  /*14970*/  FADD.FTZ R113, R110, R113 ;  /* 0x000000716e717221 */ /* 0x000fe20000010000 */
[--C-:B------:R-:W-:Y:S01]  /*14980*/  FFMA.FTZ R54, R54, UR4, -R101.reuse ;  /* 0x0000000436367c23 */ /* 0x100fe20008010865 */
[----:B------:R-:W-:Y:S01]  /*14990*/  FFMA.FTZ R75, R75, UR4, -R101 ;  /* 0x000000044b4b7c23 */ /* 0x000fe20008010865 */
[----:B------:R-:W-:Y:S01]  /*149a0*/  FADD.FTZ R125, R128, R125 ;  /* 0x0000007d807d7221 */ /* 0x000fe20000010000 */
[----:B------:R-:W-:Y:S01]  /*149b0*/  FADD.FTZ R109, R109, R113 ;  /* 0x000000716d6d7221 */ /* 0x000fe20000010000 */
[----:B------:R-:W5:Y:S01]  /*149c0*/  MUFU.EX2 R106, R106 ;  /* 0x0000006a006a7308 */ /* 0x000f620000000800 */
[C---:B----4-:R-:W-:Y:S01]  /*149d0*/  HMMA.16816.F32 R20, R48.reuse, R32, R20 ;  /* 0x000000203014723c */ /* 0x050fe20000001814 */
[----:B------:R-:W-:Y:S01]  /*149e0*/  FADD.FTZ R125, R129, R125 ;  /* 0x0000007d817d7221 */ /* 0x000fe20000010000 */
[----:B--2---:R-:W-:Y:S01]  /*149f0*/  FADD.FTZ R109, R108, R109 ;  /* 0x0000006d6c6d7221 */ /* 0x004fe20000010000 */
[----:B------:R-:W-:Y:S01]  /*14a00*/  FFMA.FTZ R53, R53, UR4, -R101 ;  /* 0x0000000435357c23 */ /* 0x000fe20008010865 */
[--C-:B------:R-:W-:Y:S01]  /*14a10*/  FFMA.FTZ R85, R85, UR4, -R117.reuse ;  /* 0x0000000455557c23 */ /* 0x100fe20008010875 */
[----:B------:R-:W-:Y:S01]  /*14a20*/  FFMA.FTZ R66, R69, UR4, -R117 ;  /* 0x0000000445427c23 */ /* 0x000fe20008010875 */
[C---:B------:R-:W-:Y:S01]  /*14a30*/  HMMA.16816.F32 R16, R48.reuse, R34, R16 ;  /* 0x000000223010723c */ /* 0x040fe20000001810 */
[----:B------:R-:W-:Y:S01]  /*14a40*/  MUFU.EX2 R105, R105 ;  /* 0x0000006900697308 */ /* 0x000fe20000000800 */
[----:B------:R-:W-:Y:S01]  /*14a50*/  LDSM.16.MT88.4 R32, [R232+0xb000] ;  /* 0x00b00000e820783b */ /* 0x000fe20000004200 */
[----:B-1----:R-:W-:Y:S01]  /*14a60*/  FADD.FTZ R109, R107, R109 ;  /* 0x0000006d6b6d7221 */ /* 0x002fe20000010000 */
[----:B------:R-:W-:Y:S01]  /*14a70*/  FFMA.FTZ R59, R59, UR4, -R117 ;  /* 0x000000043b3b7c23 */ /* 0x000fe20008010875 */
[--C-:B------:R-:W-:Y:S01]  /*14a80*/  FFMA.FTZ R69, R91, UR4, -R101.reuse ;  /* 0x000000045b457c23 */ /* 0x100fe20008010865 */
[C---:B------:R-:W-:Y:S01]  /*14a90*/  HMMA.16816.F32 R136, R48.reuse, R8, R136 ;  /* 0x000000083088723c */ /* 0x040fe20000001888 */
[--C-:B------:R-:W-:Y:S01]  /*14aa0*/  FFMA.FTZ R52, R52, UR4, -R101.reuse ;  /* 0x0000000434347c23 */ /* 0x100fe20008010865 */
[----:B------:R-:W-:Y:S01]  /*14ab0*/  FFMA.FTZ R74, R74, UR4, -R101 ;  /* 0x000000044a4a7c23 */ /* 0x000fe20008010865 */
[----:B------:R-:W-:Y:S01]  /*14ac0*/  MUFU.EX2 R142, R142 ;  /* 0x0000008e008e7308 */ /* 0x000fe20000000800 */
[----:B-----5:R-:W-:Y:S01]  /*14ad0*/  FADD.FTZ R109, R106, R109 ;  /* 0x0000006d6a6d7221 */ /* 0x020fe20000010000 */
[----:B------:R-:W-:Y:S01]  /*14ae0*/  FFMA.FTZ R92, R92, UR4, -R117 ;  /* 0x000000045c5c7c23 */ /* 0x000fe20008010875 */
[C---:B------:R-:W-:Y:S01]  /*14af0*/  HMMA.16816.F32 R132, R48.reuse, R10, R132 ;  /* 0x0000000a3084723c */ /* 0x040fe20000001884 */
[----:B------:R-:W1:Y:S01]  /*14b00*/  LDSM.16.MT88.4 R8, [R230+0xb000] ;  /* 0x00b00000e608783b */ /* 0x000e620000004200 */
[--C-:B------:R-:W-:Y:S01]  /*14b10*/  FFMA.FTZ R73, R73, UR4, -R101.reuse ;  /* 0x0000000449497c23 */ /* 0x100fe20008010865 */
[----:B------:R-:W-:Y:S01]  /*14b20*/  FFMA.FTZ R72, R72, UR4, -R101 ;  /* 0x0000000448487c23 */ /* 0x000fe20008010865 */
[--C-:B------:R-:W-:Y:S01]  /*14b30*/  FFMA.FTZ R94, R94, UR4, -R117.reuse ;  /* 0x000000045e5e7c23 */ /* 0x100fe20008010875 */
[----:B------:R-:W2:Y:S01]  /*14b40*/  MUFU.EX2 R143, R143 ;  /* 0x0000008f008f7308 */ /* 0x000ea20000000800 */
[C---:B------:R-:W-:Y:S01]  /*14b50*/  HMMA.16816.F32 R28, R48.reuse, R40, R28 ;  /* 0x00000028301c723c */ /* 0x040fe2000000181c */
[--C-:B------:R-:W-:Y:S01]  /*14b60*/  FFMA.FTZ R82, R82, UR4, -R117.reuse ;  /* 0x0000000452527c23 */ /* 0x100fe20008010875 */
[----:B------:R-:W-:Y:S01]  /*14b70*/  FFMA.FTZ R252, R81, UR4, -R117 ;  /* 0x0000000451fc7c23 */ /* 0x000fe20008010875 */
[--C-:B------:R-:W-:Y:S01]  /*14b80*/  FFMA.FTZ R3, R3, UR4, -R101.reuse ;  /* 0x0000000403037c23 */ /* 0x100fe20008010865 */
[----:B------:R-:W-:Y:S01]  /*14b90*/  FFMA.FTZ R251, R70, UR4, -R101 ;  /* 0x0000000446fb7c23 */ /* 0x000fe20008010865 */
[----:B------:R-:W-:Y:S01]  /*14ba0*/  FFMA.FTZ R98, R98, UR4, -R117 ;  /* 0x0000000462627c23 */ /* 0x000fe20008010875 */
[C---:B------:R-:W-:Y:S01]  /*14bb0*/  HMMA.16816.F32 R4, R48.reuse, R42, R4 ;  /* 0x0000002a3004723c */ /* 0x040fe20000001804 */
[----:B------:R-:W4:Y:S01]  /*14bc0*/  MUFU.EX2 R144, R144 ;  /* 0x0000009000907308 */ /* 0x000f220000000800 */
[----:B------:R-:W5:Y:S04]  /*14bd0*/  LDSM.16.MT88.4 R40, [R231+0xb000] ;  /* 0x00b00000e728783b */ /* 0x000f680000004200 */
[C---:B------:R-:W-:Y:S03]  /*14be0*/  HMMA.16816.F32 R36, R48.reuse, R44, R36 ;  /* 0x0000002c3024723c */ /* 0x040fe60000001824 */
[----:B------:R-:W3:Y:S03]  /*14bf0*/  MUFU.EX2 R145, R145 ;  /* 0x0000009100917308 */ /* 0x000ee60000000800 */
[----:B------:R-:W-:Y:S01]  /*14c00*/  HMMA.16816.F32 R12, R48, R46, R12 ;  /* 0x0000002e300c723c */ /* 0x000fe2000000180c */
[----:B------:R-:W-:-:S02]  /*14c10*/  F2FP.F16.F32.PACK_AB R44, R107, R108 ;  /* 0x0000006c6b2c723e */ /* 0x000fc400000000ff */
[----:B--2---:R-:W-:Y:S01]  /*14c20*/  F2FP.F16.F32.PACK_AB R45, R143, R142 ;  /* 0x0000008e8f2d723e */ /* 0x004fe200000000ff */
[----:B------:R-:W-:Y:S01]  /*14c30*/  FADD.FTZ R142, R142, R125 ;  /* 0x0000007d8e8e7221 */ /* 0x000fe20000010000 */
[----:B------:R-:W2:Y:S02]  /*14c40*/  MUFU.EX2 R104, R104 ;  /* 0x0000006800687308 */ /* 0x000ea40000000800 */
[----:B------:R-:W-:Y:S01]  /*14c50*/  F2FP.F16.F32.PACK_AB R46, R105, R106 ;  /* 0x0000006a692e723e */ /* 0x000fe200000000ff */
[----:B------:R-:W-:Y:S01]  /*14c60*/  FADD.FTZ R142, R143, R142 ;  /* 0x0000008e8f8e7221 */ /* 0x000fe20000010000 */
[----:B------:R-:W-:-:S03]  /*14c70*/  FADD.FTZ R105, R105, R109 ;  /* 0x0000006d69697221 */ /* 0x000fc60000010000 */
[----:B----4-:R-:W-:Y:S01]  /*14c80*/  FADD.FTZ R142, R144, R142 ;  /* 0x0000008e908e7221 */ /* 0x010fe20000010000 */
[----:B------:R-:W4:Y:S01]  /*14c90*/  MUFU.EX2 R103, R103 ;  /* 0x0000006700677308 */ /* 0x000f220000000800 */
[C---:B---3--:R-:W-:Y:S02]  /*14ca0*/  F2FP.F16.F32.PACK_AB R47, R145.reuse, R144 ;  /* 0x00000090912f723e */ /* 0x048fe400000000ff */
[----:B------:R-:W-:-:S05]  /*14cb0*/  FADD.FTZ R145, R145, R142 ;  /* 0x0000008e91917221 */ /* 0x000fca0000010000 */
[----:B------:R-:W-:Y:S01]  /*14cc0*/  HMMA.16816.F32 R20, R44, R24, R20 ;  /* 0x000000182c14723c */ /* 0x000fe20000001814 */
[----:B------:R-:W3:Y:S01]  /*14cd0*/  MUFU.EX2 R102, R102 ;  /* 0x0000006600667308 */ /* 0x000ee20000000800 */
[----:B--2---:R-:W-:-:S04]  /*14ce0*/  FADD.FTZ R105, R104, R105 ;  /* 0x0000006968697221 */ /* 0x004fc80000010000 */
[C---:B------:R-:W-:Y:S01]  /*14cf0*/  HMMA.16816.F32 R16, R44.reuse, R26, R16 ;  /* 0x0000001a2c10723c */ /* 0x040fe20000001810 */
[----:B------:R-:W2:Y:S02]  /*14d00*/  LDSM.16.MT88.4 R24, [R234+0xb800] ;  /* 0x00b80000ea18783b */ /* 0x000ea40000004200 */
[----:B------:R-:W5:Y:S01]  /*14d10*/  MUFU.EX2 R120, R120 ;  /* 0x0000007800787308 */ /* 0x000f620000000800 */
[C---:B----4-:R-:W-:Y:S01]  /*14d20*/  F2FP.F16.F32.PACK_AB R48, R103.reuse, R104 ;  /* 0x000000686730723e */ /* 0x050fe200000000ff */
[----:B------:R-:W-:Y:S01]  /*14d30*/  FADD.FTZ R105, R103, R105 ;  /* 0x0000006967697221 */ /* 0x000fe20000010000 */
[C---:B-1----:R-:W-:Y:S05]  /*14d40*/  HMMA.16816.F32 R136, R44.reuse, R8, R136 ;  /* 0x000000082c88723c */ /* 0x042fea0000001888 */
[----:B------:R-:W1:Y:S01]  /*14d50*/  MUFU.EX2 R149, R149 ;  /* 0x0000009500957308 */ /* 0x000e620000000800 */
[----:B------:R-:W-:Y:S01]  /*14d60*/  HMMA.16816.F32 R132, R44, R10, R132 ;  /* 0x0000000a2c84723c */ /* 0x000fe20000001884 */
[----:B------:R-:W4:Y:S01]  /*14d70*/  LDSM.16.MT88.4 R8, [R230+0xb800] ;  /* 0x00b80000e608783b */ /* 0x000f220000004200 */
[----:B---3--:R-:W-:-:S04]  /*14d80*/  FADD.FTZ R105, R102, R105 ;  /* 0x0000006966697221 */ /* 0x008fc80000010000 */
[----:B------:R-:W-:Y:S01]  /*14d90*/  HMMA.16816.F32 R28, R44, R32, R28 ;  /* 0x000000202c1c723c */ /* 0x000fe2000000181c */
[----:B------:R-:W3:Y:S01]  /*14da0*/  MUFU.EX2 R150, R150 ;  /* 0x0000009600967308 */ /* 0x000ee20000000800 */
[C---:B-----5:R-:W-:Y:S01]  /*14db0*/  F2FP.F16.F32.PACK_AB R50, R120.reuse, R102 ;  /* 0x000000667832723e */ /* 0x060fe200000000ff */
        /* <DEDUP_REMOVED lines=11> */
[----:B------:R-:W-:Y:S01]  /*14e70*/  MUFU.EX2 R0, R0 ;  /* 0x0000000000007308 */ /* 0x000fe20000000800 */
[----:B--2---:R-:W-:-:S07]  /*14e80*/  FADD.FTZ R150, R151, R150 ;  /* 0x0000009697967221 */ /* 0x004fce0000010000 */
[----:B------:R-:W2:Y:S01]  /*14e90*/  MUFU.EX2 R123, R123 ;  /* 0x0000007b007b7308 */ /* 0x000ea20000000800 */
[C---:B-1----:R-:W-:Y:S01]  /*14ea0*/  F2FP.F16.F32.PACK_AB R51, R152.reuse, R151 ;  /* 0x000000979833723e */ /* 0x042fe200000000ff */
[----:B------:R-:W-:-:S06]  /*14eb0*/  FADD.FTZ R152, R152, R150 ;  /* 0x0000009698987221 */ /* 0x000fcc0000010000 */
[C---:B------:R-:W-:Y:S01]  /*14ec0*/  HMMA.16816.F32 R20, R48.reuse, R24, R20 ;  /* 0x000000183014723c */ /* 0x040fe20000001814 */
[----:B------:R-:W-:Y:S05]  /*14ed0*/  MUFU.EX2 R130, R130 ;  /* 0x0000008200827308 */ /* 0x000fea0000000800 */
[C---:B------:R-:W-:Y:S01]  /*14ee0*/  HMMA.16816.F32 R16, R48.reuse, R26, R16 ;  /* 0x0000001a3010723c */ /* 0x040fe20000001810 */
[----:B------:R-:W1:Y:S02]  /*14ef0*/  LDSM.16.MT88.4 R24, [R234+0xc000] ;  /* 0x00c00000ea18783b */ /* 0x000e640000004200 */
[----:B------:R-:W3:Y:S01]  /*14f00*/  MUFU.EX2 R140, R140 ;  /* 0x0000008c008c7308 */ /* 0x000ee20000000800 */
[C---:B--2---:R-:W-:Y:S01]  /*14f10*/  F2FP.F16.F32.PACK_AB R44, R123.reuse, R0 ;  /* 0x000000007b2c723e */ /* 0x044fe200000000ff */
[----:B------:R-:W-:Y:S01]  /*14f20*/  FADD.FTZ R0, R0, R105 ;  /* 0x0000006900007221 */ /* 0x000fe20000010000 */
[----:B----4-:R-:W-:Y:S03]  /*14f30*/  HMMA.16816.F32 R136, R48, R8, R136 ;  /* 0x000000083088723c */ /* 0x010fe60000001888 */
[----:B------:R-:W-:-:S02]  /*14f40*/  FADD.FTZ R123, R123, R0 ;  /* 0x000000007b7b7221 */ /* 0x000fc40000010000 */
        /* <DEDUP_REMOVED lines=16> */
[C---:B-----5:R-:W-:Y:S01]  /*15050*/  F2FP.F16.F32.PACK_AB R45, R157.reuse, R156 ;  /* 0x0000009c9d2d723e */ /* 0x060fe200000000ff */
[----:B------:R-:W-:-:S04]  /*15060*/  FADD.FTZ R157, R157, R152 ;  /* 0x000000989d9d7221 */ /* 0x000fc80000010000 */
        /* <DEDUP_REMOVED lines=20> */
[----:B------:R-:W-:-:S02]  /*151b0*/  FADD.FTZ R147, R147, R141 ;  /* 0x0000008d93937221 */ /* 0x000fc40000010000 */
[----:B------:R-:W-:Y:S01]  /*151c0*/  LDSM.16.MT88.4 R140, [R231+0x11800] ;  /* 0x01180000e78c783b */ /* 0x000fe20000004200 */
[C---:B------:R-:W-:Y:S01]  /*151d0*/  HMMA.16816.F32 R4, R44.reuse, R34, R4 ;  /* 0x000000222c04723c */ /* 0x040fe20000001804 */
[----:B------:R-:W-:Y:S02]  /*151e0*/  FADD.FTZ R147, R148, R147 ;  /* 0x0000009394937221 */ /* 0x000fe40000010000 */
[----:B------:R-:W-:Y:S01]  /*151f0*/  MUFU.EX2 R165, R165 ;  /* 0x000000a500a57308 */ /* 0x000fe20000000800 */
[----:B------:R-:W5:Y:S01]  /*15200*/  LDSM.16.MT88.4 R32, [R232+0xc800] ;  /* 0x00c80000e820783b */ /* 0x000f620000004200 */
[----:B-1----:R-:W-:Y:S01]  /*15210*/  FADD.FTZ R159, R163, R159 ;  /* 0x0000009fa39f7221 */ /* 0x002fe20000010000 */
[C---:B------:R-:W-:Y:S02]  /*15220*/  HMMA.16816.F32 R36, R44.reuse, R40, R36 ;  /* 0x000000282c24723c */ /* 0x040fe40000001824 */
[----:B------:R-:W-:Y:S03]  /*15230*/  LDSM.16.MT88.4 R148, [R232+0x11800] ;  /* 0x01180000e894783b */ /* 0x000fe60000004200 */
[----:B------:R-:W1:Y:S01]  /*15240*/  MUFU.EX2 R178, R178 ;  /* 0x000000b200b27308 */ /* 0x000e620000000800 */
[----:B------:R-:W-:Y:S01]  /*15250*/  HMMA.16816.F32 R12, R44, R42, R12 ;  /* 0x0000002a2c0c723c */ /* 0x000fe2000000180c */
[----:B------:R-:W5:Y:S01]  /*15260*/  LDSM.16.MT88.4 R40, [R231+0xc800] ;  /* 0x00c80000e728783b */ /* 0x000f620000004200 */
[C---:B---3--:R-:W-:Y:S01]  /*15270*/  F2FP.F16.F32.PACK_AB R49, R164.reuse, R163 ;  /* 0x000000a3a431723e */ /* 0x048fe200000000ff */
[----:B------:R-:W-:-:S02]  /*15280*/  FADD.FTZ R164, R164, R159 ;  /* 0x0000009fa4a47221 */ /* 0x000fc40000010000 */
[----:B------:R-:W-:Y:S02]  /*15290*/  LDSM.16.MT88.4 R156, [R234+0x11800] ;  /* 0x01180000ea9c783b */ /* 0x000fe40000004200 */
[----:B------:R-:W3:Y:S08]  /*152a0*/  MUFU.EX2 R153, R153 ;  /* 0x0000009900997308 */ /* 0x000ef00000000800 */
[----:B------:R-:W4:Y:S01]  /*152b0*/  MUFU.EX2 R154, R154 ;  /* 0x0000009a009a7308 */ /* 0x000f220000000800 */
[----:B-1----:R-:W-:Y:S01]  /*152c0*/  F2FP.F16.F32.PACK_AB R51, R178, R165 ;  /* 0x000000a5b233723e */ /* 0x002fe200000000ff */
[----:B------:R-:W-:-:S04]  /*152d0*/  FADD.FTZ R165, R165, R164 ;  /* 0x000000a4a5a57221 */ /* 0x000fc80000010000 */
[----:B------:R-:W-:Y:S02]  /*152e0*/  FADD.FTZ R165, R178, R165 ;  /* 0x000000a5b2a57221 */ /* 0x000fe40000010000 */
[----:B--2---:R-:W-:Y:S01]  /*152f0*/  HMMA.16816.F32 R20, R48, R24, R20 ;  /* 0x000000183014723c */ /* 0x004fe20000001814 */
[----:B------:R-:W1:Y:S01]  /*15300*/  MUFU.EX2 R155, R155 ;  /* 0x0000009b009b7308 */ /* 0x000e620000000800 */
[----:B---3--:R-:W-:-:S04]  /*15310*/  FADD.FTZ R147, R153, R147 ;  /* 0x0000009399937221 */ /* 0x008fc80000010000 */
[C---:B------:R-:W-:Y:S01]  /*15320*/  HMMA.16816.F32 R16, R48.reuse, R26, R16 ;  /* 0x0000001a3010723c */ /* 0x040fe20000001810 */
[----:B------:R-:W2:Y:S02]  /*15330*/  LDSM.16.MT88.4 R24, [R234+0xd000] ;  /* 0x00d00000ea18783b */ /* 0x000ea40000004200 */
[----:B------:R-:W3:Y:S01]  /*15340*/  MUFU.EX2 R160, R160 ;  /* 0x000000a000a07308 */ /* 0x000ee20000000800 */
[C---:B----4-:R-:W-:Y:S01]  /*15350*/  F2FP.F16.F32.PACK_AB R44, R154.reuse, R153 ;  /* 0x000000999a2c723e */ /* 0x050fe200000000ff */
[----:B------:R-:W-:Y:S01]  /*15360*/  FADD.FTZ R154, R154, R147 ;  /* 0x000000939a9a7221 */ /* 0x000fe20000010000 */
[C---:B------:R-:W-:Y:S05]  /*15370*/  HMMA.16816.F32 R136, R48.reuse, R8, R136 ;  /* 0x000000083088723c */ /* 0x040fea0000001888 */
[----:B------:R-:W-:Y:S01]  /*15380*/  MUFU.EX2 R185, R185 ;  /* 0x000000b900b97308 */ /* 0x000fe20000000800 */
[----:B------:R-:W-:Y:S01]  /*15390*/  HMMA.16816.F32 R132, R48, R10, R132 ;  /* 0x0000000a3084723c */ /* 0x000fe20000001884 */
[----:B------:R-:W4:Y:S01]  /*153a0*/  LDSM.16.MT88.4 R8, [R230+0xd000] ;  /* 0x00d00000e608783b */ /* 0x000f220000004200 */
[----:B-1----:R-:W-:-:S04]  /*153b0*/  FADD.FTZ R154, R155, R154 ;  /* 0x0000009a9b9a7221 */ /* 0x002fc80000010000 */
[----:B-----5:R-:W-:Y:S01]  /*153c0*/  HMMA.16816.F32 R28, R48, R32, R28 ;  /* 0x00000020301c723c */ /* 0x020fe2000000181c */
[----:B------:R-:W1:Y:S01]  /*153d0*/  MUFU.EX2 R186, R186 ;  /* 0x000000ba00ba7308 */ /* 0x000e620000000800 */
[C---:B---3--:R-:W-:Y:S01]  /*153e0*/  F2FP.F16.F32.PACK_AB R46, R160.reuse, R155 ;  /* 0x0000009ba02e723e */ /* 0x048fe200000000ff */
        /* <DEDUP_REMOVED lines=8> */
[----:B-1----:R-:W-:Y:S01]  /*15470*/  F2FP.F16.F32.PACK_AB R45, R186, R185 ;  /* 0x000000b9ba2d723e */ /* 0x002fe200000000ff */
[----:B------:R-:W-:-:S04]  /*15480*/  FADD.FTZ R185, R185, R165 ;  /* 0x000000a5b9b97221 */ /* 0x000fc80000010000 */
[----:B------:R-:W1:Y:S01]  /*15490*/  MUFU.EX2 R161, R161 ;  /* 0x000000a100a17308 */ /* 0x000e620000000800 */
[----:B------:R-:W-:-:S07]  /*154a0*/  FADD.FTZ R185, R186, R185 ;  /* 0x000000b9bab97221 */ /* 0x000fce0000010000 */
[----:B------:R-:W4:Y:S01]  /*154b0*/  MUFU.EX2 R162, R162 ;  /* 0x000000a200a27308 */ /* 0x000f220000000800 */
[----:B-----5:R-:W-:Y:S01]  /*154c0*/  F2FP.F16.F32.PACK_AB R47, R190, R188 ;  /* 0x000000bcbe2f723e */ /* 0x020fe200000000ff */
[----:B------:R-:W-:-:S04]  /*154d0*/  FADD.FTZ R188, R188, R185 ;  /* 0x000000b9bcbc7221 */ /* 0x000fc80000010000 */
[----:B------:R-:W-:Y:S02]  /*154e0*/  FADD.FTZ R188, R190, R188 ;  /* 0x000000bcbebc7221 */ /* 0x000fe40000010000 */
[----:B--2---:R-:W-:Y:S01]  /*154f0*/  HMMA.16816.F32 R20, R44, R24, R20 ;  /* 0x000000182c14723c */ /* 0x004fe20000001814 */
[----:B------:R-:W2:Y:S01]  /*15500*/  MUFU.EX2 R179, R179 ;  /* 0x000000b300b37308 */ /* 0x000ea20000000800 */
[----:B-1----:R-:W-:-:S04]  /*15510*/  FADD.FTZ R160, R161, R160 ;  /* 0x000000a0a1a07221 */ /* 0x002fc80000010000 */
[C---:B------:R-:W-:Y:S01]  /*15520*/  HMMA.16816.F32 R16, R44.reuse, R26, R16 ;  /* 0x0000001a2c10723c */ /* 0x040fe20000001810 */
[----:B------:R-:W1:Y:S02]  /*15530*/  LDSM.16.MT88.4 R24, [R234+0xd800] ;  /* 0x00d80000ea18783b */ /* 0x000e640000004200 */
[----:B------:R-:W5:Y:S01]  /*15540*/  MUFU.EX2 R182, R182 ;  /* 0x000000b600b67308 */ /* 0x000f620000000800 */
[C---:B----4-:R-:W-:Y:S01]  /*15550*/  F2FP.F16.F32.PACK_AB R48, R162.reuse, R161 ;  /* 0x000000a1a230723e */ /* 0x050fe200000000ff */
[----:B------:R-:W-:Y:S01]  /*15560*/  FADD.FTZ R160, R162, R160 ;  /* 0x000000a0a2a07221 */ /* 0x000fe20000010000 */
[C---:B------:R-:W-:Y:S05]  /*15570*/  HMMA.16816.F32 R136, R44.reuse, R8, R136 ;  /* 0x000000082c88723c */ /* 0x040fea0000001888 */
[----:B------:R-:W-:Y:S01]  /*15580*/  MUFU.EX2 R191, R191 ;  /* 0x000000bf00bf7308 */ /* 0x000fe20000000800 */
[----:B------:R-:W-:Y:S01]  /*15590*/  HMMA.16816.F32 R132, R44, R10, R132 ;  /* 0x0000000a2c84723c */ /* 0x000fe20000001884 */
[----:B------:R-:W4:Y:S01]  /*155a0*/  LDSM.16.MT88.4 R8, [R230+0xd800] ;  /* 0x00d80000e608783b */ /* 0x000f220000004200 */
        /* <DEDUP_REMOVED lines=14> */
[----:B------:R-:W2:Y:S01]  /*15690*/  MUFU.EX2 R184, R184 ;  /* 0x000000b800b87308 */ /* 0x000ea20000000800 */
[----:B------:R-:W-:-:S07]  /*156a0*/  FADD.FTZ R191, R189, R191 ;  /* 0x000000bfbdbf7221 */ /* 0x000fce0000010000 */
[----:B------:R-:W4:Y:S01]  /*156b0*/  MUFU.EX2 R192, R192 ;  /* 0x000000c000c07308 */ /* 0x000f220000000800 */
[----:B-----5:R-:W-:Y:S01]  /*156c0*/  F2FP.F16.F32.PACK_AB R51, R183, R187 ;  /* 0x000000bbb733723e */ /* 0x020fe200000000ff */
[----:B------:R-:W-:-:S04]  /*156d0*/  FADD.FTZ R187, R187, R191 ;  /* 0x000000bfbbbb7221 */ /* 0x000fc80000010000 */
[----:B------:R-:W-:Y:S02]  /*156e0*/  FADD.FTZ R183, R183, R187 ;  /* 0x000000bbb7b77221 */ /* 0x000fe40000010000 */
[----:B-1----:R-:W-:Y:S01]  /*156f0*/  HMMA.16816.F32 R20, R48, R24, R20 ;  /* 0x000000183014723c */ /* 0x002fe20000001814 */
[----:B------:R-:W-:Y:S01]  /*15700*/  MUFU.EX2 R194, R194 ;  /* 0x000000c200c27308 */ /* 0x000fe20000000800 */
[----:B--2---:R-:W-:-:S04]  /*15710*/  FADD.FTZ R182, R184, R182 ;  /* 0x000000b6b8b67221 */ /* 0x004fc80000010000 */
[C---:B------:R-:W-:Y:S01]  /*15720*/  HMMA.16816.F32 R16, R48.reuse, R26, R16 ;  /* 0x0000001a3010723c */ /* 0x040fe20000001810 */
[----:B------:R-:W1:Y:S02]  /*15730*/  LDSM.16.MT88.4 R24, [R234+0xe000] ;  /* 0x00e00000ea18783b */ /* 0x000e640000004200 */
[----:B------:R-:W2:Y:S01]  /*15740*/  MUFU.EX2 R193, R193 ;  /* 0x000000c100c17308 */ /* 0x000ea20000000800 */
[C---:B----4-:R-:W-:Y:S01]  /*15750*/  F2FP.F16.F32.PACK_AB R44, R192.reuse, R184 ;  /* 0x000000b8c02c723e */ /* 0x050fe200000000ff */
[----:B------:R-:W-:Y:S01]  /*15760*/  FADD.FTZ R182, R192, R182 ;  /* 0x000000b6c0b67221 */ /* 0x000fe20000010000 */
[C---:B------:R-:W-:Y:S05]  /*15770*/  HMMA.16816.F32 R136, R48.reuse, R8, R136 ;  /* 0x000000083088723c */ /* 0x040fea0000001888 */
[----:B------:R-:W4:Y:S01]  /*15780*/  MUFU.EX2 R176, R176 ;  /* 0x000000b000b07308 */ /* 0x000f220000000800 */
[C---:B------:R-:W-:Y:S01]  /*15790*/  HMMA.16816.F32 R132, R48.reuse, R10, R132 ;  /* 0x0000000a3084723c */ /* 0x040fe20000001884 */
[----:B------:R-:W5:Y:S05]  /*157a0*/  LDSM.16.MT88.4 R8, [R230+0xe000] ;  /* 0x00e00000e608783b */ /* 0x000f6a0000004200 */
[----:B---3--:R-:W-:Y:S01]  /*157b0*/  HMMA.16816.F32 R28, R48, R32, R28 ;  /* 0x00000020301c723c */ /* 0x008fe2000000181c */
[----:B------:R-:W3:Y:S01]  /*157c0*/  MUFU.EX2 R175, R175 ;  /* 0x000000af00af7308 */ /* 0x000ee20000000800 */
[----:B--2---:R-:W-:Y:S01]  /*157d0*/  F2FP.F16.F32.PACK_AB R46, R193, R194 ;  /* 0x000000c2c12e723e */ /* 0x004fe200000000ff */
[----:B------:R-:W-:-:S03]  /*157e0*/  FADD.FTZ R194, R194, R182 ;  /* 0x000000b6c2c27221 */ /* 0x000fc60000010000 */
[C---:B------:R-:W-:Y:S01]  /*157f0*/  HMMA.16816.F32 R4, R48.reuse, R34, R4 ;  /* 0x000000223004723c */ /* 0x040fe20000001804 */
[----:B------:R-:W2:Y:S01]  /*15800*/  LDSM.16.MT88.4 R32, [R232+0xe000] ;  /* 0x00e00000e820783b */ /* 0x000ea20000004200 */
[----:B------:R-:W-:Y:S01]  /*15810*/  FADD.FTZ R194, R193, R194 ;  /* 0x000000c2c1c27221 */ /* 0x000fe20000010000 */
[----:B------:R-:W1:Y:S01]  /*15820*/  MUFU.EX2 R174, R174 ;  /* 0x000000ae00ae7308 */ /* 0x000e620000000800 */
[----:B----4-:R-:W-:Y:S02]  /*15830*/  FADD.FTZ R183, R176, R183 ;  /* 0x000000b7b0b77221 */ /* 0x010fe40000010000 */
[C---:B------:R-:W-:Y:S05]  /*15840*/  HMMA.16816.F32 R36, R48.reuse, R40, R36 ;  /* 0x000000283024723c */ /* 0x040fea0000001824 */
[----:B------:R-:W4:Y:S01]  /*15850*/  MUFU.EX2 R173, R173 ;  /* 0x000000ad00ad7308 */ /* 0x000f220000000800 */
[----:B------:R-:W-:Y:S01]  /*15860*/  HMMA.16816.F32 R12, R48, R42, R12 ;  /* 0x0000002a300c723c */ /* 0x000fe2000000180c */
[----:B------:R-:W2:Y:S01]  /*15870*/  LDSM.16.MT88.4 R40, [R231+0xe000] ;  /* 0x00e00000e728783b */ /* 0x000ea20000004200 */
[C---:B---3--:R-:W-:Y:S01]  /*15880*/  F2FP.F16.F32.PACK_AB R45, R175.reuse, R176 ;  /* 0x000000b0af2d723e */ /* 0x048fe200000000ff */
[----:B------:R-:W-:-:S04]  /*15890*/  FADD.FTZ R175, R175, R183 ;  /* 0x000000b7afaf7221 */ /* 0x000fc80000010000 */
[----:B------:R-:W-:Y:S01]  /*158a0*/  MUFU.EX2 R181, R181 ;  /* 0x000000b500b57308 */ /* 0x000fe20000000800 */
[----:B-1----:R-:W-:-:S07]  /*158b0*/  FADD.FTZ R175, R174, R175 ;  /* 0x000000afaeaf7221 */ /* 0x002fce0000010000 */
[----:B------:R-:W1:Y:S01]  /*158c0*/  MUFU.EX2 R180, R180 ;  /* 0x000000b400b47308 */ /* 0x000e620000000800 */
[C---:B----4-:R-:W-:Y:S01]  /*158d0*/  F2FP.F16.F32.PACK_AB R47, R173.reuse, R174 ;  /* 0x000000aead2f723e */ /* 0x050fe200000000ff */
[----:B------:R-:W-:-:S06]  /*158e0*/  FADD.FTZ R173, R173, R175 ;  /* 0x000000afadad7221 */ /* 0x000fcc0000010000 */
[C---:B------:R-:W-:Y:S01]  /*158f0*/  HMMA.16816.F32 R20, R44.reuse, R24, R20 ;  /* 0x000000182c14723c */ /* 0x040fe20000001814 */
[----:B------:R-:W-:Y:S05]  /*15900*/  MUFU.EX2 R177, R177 ;  /* 0x000000b100b17308 */ /* 0x000fea0000000800 */
[C---:B------:R-:W-:Y:S01]  /*15910*/  HMMA.16816.F32 R16, R44.reuse, R26, R16 ;  /* 0x0000001a2c10723c */ /* 0x040fe20000001810 */
[----:B------:R-:W3:Y:S02]  /*15920*/  LDSM.16.MT88.4 R24, [R234+0xe800] ;  /* 0x00e80000ea18783b */ /* 0x000ee40000004200 */
[----:B------:R-:W4:Y:S01]  /*15930*/  MUFU.EX2 R172, R172 ;  /* 0x000000ac00ac7308 */ /* 0x000f220000000800 */
[C---:B-1----:R-:W-:Y:S01]  /*15940*/  F2FP.F16.F32.PACK_AB R48, R180.reuse, R181 ;  /* 0x000000b5b430723e */ /* 0x042fe200000000ff */
[----:B------:R-:W-:Y:S01]  /*15950*/  FADD.FTZ R181, R181, R194 ;  /* 0x000000c2b5b57221 */ /* 0x000fe20000010000 */
[----:B-----5:R-:W-:Y:S03]  /*15960*/  HMMA.16816.F32 R136, R44, R8, R136 ;  /* 0x000000082c88723c */ /* 0x020fe60000001888 */
[----:B------:R-:W-:-:S02]  /*15970*/  FADD.FTZ R181, R180, R181 ;  /* 0x000000b5b4b57221 */ /* 0x000fc40000010000 */
[----:B------:R-:W1:Y:S01]  /*15980*/  MUFU.EX2 R169, R169 ;  /* 0x000000a900a97308 */ /* 0x000e620000000800 */
[C---:B------:R-:W-:Y:S01]  /*15990*/  HMMA.16816.F32 R132, R44.reuse, R10, R132 ;  /* 0x0000000a2c84723c */ /* 0x040fe20000001884 */
[----:B------:R-:W5:Y:S05]  /*159a0*/  LDSM.16.MT88.4 R8, [R230+0xe800] ;  /* 0x00e80000e608783b */ /* 0x000f6a0000004200 */
[----:B--2---:R-:W-:Y:S01]  /*159b0*/  HMMA.16816.F32 R28, R44, R32, R28 ;  /* 0x000000202c1c723c */ /* 0x004fe2000000181c */
[----:B------:R-:W2:Y:S01]  /*159c0*/  MUFU.EX2 R168, R168 ;  /* 0x000000a800a87308 */ /* 0x000ea20000000800 */
[----:B----4-:R-:W-:Y:S01]  /*159d0*/  F2FP.F16.F32.PACK_AB R50, R172, R177 ;  /* 0x000000b1ac32723e */ /* 0x010fe200000000ff */
[----:B------:R-:W-:-:S03]  /*159e0*/  FADD.FTZ R177, R177, R181 ;  /* 0x000000b5b1b17221 */ /* 0x000fc60000010000 */
[C---:B------:R-:W-:Y:S01]  /*159f0*/  HMMA.16816.F32 R4, R44.reuse, R34, R4 ;  /* 0x000000222c04723c */ /* 0x040fe20000001804 */
[----:B------:R-:W4:Y:S01]  /*15a00*/  LDSM.16.MT88.4 R32, [R232+0xe800] ;  /* 0x00e80000e820783b */ /* 0x000f220000004200 */
[----:B------:R-:W-:Y:S01]  /*15a10*/  FADD.FTZ R177, R172, R177 ;  /* 0x000000b1acb17221 */ /* 0x000fe20000010000 */
[----:B------:R-:W3:Y:S01]  /*15a20*/  MUFU.EX2 R131, R131 ;  /* 0x0000008300837308 */ /* 0x000ee20000000800 */
[----:B-1----:R-:W-:Y:S02]  /*15a30*/  FADD.FTZ R173, R169, R173 ;  /* 0x000000ada9ad7221 */ /* 0x002fe40000010000 */
[C---:B------:R-:W-:Y:S05]  /*15a40*/  HMMA.16816.F32 R36, R44.reuse, R40, R36 ;  /* 0x000000282c24723c */ /* 0x040fea0000001824 */
[----:B------:R-:W1:Y:S01]  /*15a50*/  MUFU.EX2 R126, R126 ;  /* 0x0000007e007e7308 */ /* 0x000e620000000800 */
[----:B------:R-:W-:Y:S01]  /*15a60*/  HMMA.16816.F32 R12, R44, R42, R12 ;  /* 0x0000002a2c0c723c */ /* 0x000fe2000000180c */
[----:B------:R-:W4:Y:S01]  /*15a70*/  LDSM.16.MT88.4 R40, [R231+0xe800] ;  /* 0x00e80000e728783b */ /* 0x000f220000004200 */
[C---:B--2---:R-:W-:Y:S01]  /*15a80*/  F2FP.F16.F32.PACK_AB R49, R168.reuse, R169 ;  /* 0x000000a9a831723e */ /* 0x044fe200000000ff */
[----:B------:R-:W-:-:S04]  /*15a90*/  FADD.FTZ R168, R168, R173 ;  /* 0x000000ada8a87221 */ /* 0x000fc80000010000 */
[----:B------:R-:W-:Y:S01]  /*15aa0*/  MUFU.EX2 R171, R171 ;  /* 0x000000ab00ab7308 */ /* 0x000fe20000000800 */
[----:B---3--:R-:W-:-:S07]  /*15ab0*/  FADD.FTZ R168, R131, R168 ;  /* 0x000000a883a87221 */ /* 0x008fce0000010000 */
[----:B------:R-:W2:Y:S01]  /*15ac0*/  MUFU.EX2 R170, R170 ;  /* 0x000000aa00aa7308 */ /* 0x000ea20000000800 */
[C---:B-1----:R-:W-:Y:S01]  /*15ad0*/  F2FP.F16.F32.PACK_AB R51, R126.reuse, R131 ;  /* 0x000000837e33723e */ /* 0x042fe200000000ff */
[----:B------:R-:W-:-:S06]  /*15ae0*/  FADD.FTZ R126, R126, R168 ;  /* 0x000000a87e7e7221 */ /* 0x000fcc0000010000 */
[C---:B------:R-:W-:Y:S01]  /*15af0*/  HMMA.16816.F32 R20, R48.reuse, R24, R20 ;  /* 0x000000183014723c */ /* 0x040fe20000001814 */
[----:B------:R-:W1:Y:S05]  /*15b00*/  MUFU.EX2 R124, R124 ;  /* 0x0000007c007c7308 */ /* 0x000e6a0000000800 */
[C---:B------:R-:W-:Y:S01]  /*15b10*/  HMMA.16816.F32 R16, R48.reuse, R26, R16 ;  /* 0x0000001a3010723c */ /* 0x040fe20000001810 */
[----:B------:R-:W3:Y:S02]  /*15b20*/  LDSM.16.MT88.4 R24, [R234+0xf000] ;  /* 0x00f00000ea18783b */ /* 0x000ee40000004200 */
[----:B------:R-:W4:Y:S01]  /*15b30*/  MUFU.EX2 R68, R68 ;  /* 0x0000004400447308 */ /* 0x000f220000000800 */
[C---:B--2---:R-:W-:Y:S01]  /*15b40*/  F2FP.F16.F32.PACK_AB R44, R170.reuse, R171 ;  /* 0x000000abaa2c723e */ /* 0x044fe200000000ff */
[----:B------:R-:W-:Y:S01]  /*15b50*/  FADD.FTZ R171, R171, R177 ;  /* 0x000000b1abab7221 */ /* 0x000fe20000010000 */
[----:B-----5:R-:W-:Y:S03]  /*15b60*/  HMMA.16816.F32 R136, R48, R8, R136 ;  /* 0x000000083088723c */ /* 0x020fe60000001888 */
[----:B------:R-:W-:-:S02]  /*15b70*/  FADD.FTZ R171, R170, R171 ;  /* 0x000000abaaab7221 */ /* 0x000fc40000010000 */
[----:B------:R-:W2:Y:S01]  /*15b80*/  MUFU.EX2 R80, R80 ;  /* 0x0000005000507308 */ /* 0x000ea20000000800 */
[----:B------:R-:W-:Y:S01]  /*15b90*/  HMMA.16816.F32 R132, R48, R10, R132 ;  /* 0x0000000a3084723c */ /* 0x000fe20000001884 */
[----:B------:R-:W5:Y:S01]  /*15ba0*/  LDSM.16.MT88.4 R8, [R230+0xf000] ;  /* 0x00f00000e608783b */ /* 0x000f620000004200 */
[----:B-1----:R-:W-:-:S04]  /*15bb0*/  FADD.FTZ R171, R124, R171 ;  /* 0x000000ab7cab7221 */ /* 0x002fc80000010000 */
[----:B----4-:R-:W-:Y:S01]  /*15bc0*/  HMMA.16816.F32 R28, R48, R32, R28 ;  /* 0x00000020301c723c */ /* 0x010fe2000000181c */
[----:B------:R-:W1:Y:S01]  /*15bd0*/  MUFU.EX2 R58, R58 ;  /* 0x0000003a003a7308 */ /* 0x000e620000000800 */
[C---:B------:R-:W-:Y:S01]  /*15be0*/  F2FP.F16.F32.PACK_AB R46, R68.reuse, R124 ;  /* 0x0000007c442e723e */ /* 0x040fe200000000ff */
[----:B------:R-:W-:-:S03]  /*15bf0*/  FADD.FTZ R68, R68, R171 ;  /* 0x000000ab44447221 */ /* 0x000fc60000010000 */
[C---:B------:R-:W-:Y:S01]  /*15c00*/  HMMA.16816.F32 R4, R48.reuse, R34, R4 ;  /* 0x000000223004723c */ /* 0x040fe20000001804 */
[----:B------:R-:W4:Y:S02]  /*15c10*/  LDSM.16.MT88.4 R32, [R232+0xf000] ;  /* 0x00f00000e820783b */ /* 0x000f240000004200 */
[----:B------:R-:W-:Y:S01]  /*15c20*/  MUFU.EX2 R79, R79 ;  /* 0x0000004f004f7308 */ /* 0x000fe20000000800 */
[----:B--2---:R-:W-:Y:S02]  /*15c30*/  FADD.FTZ R126, R80, R126 ;  /* 0x0000007e507e7221 */ /* 0x004fe40000010000 */
[C---:B------:R-:W-:Y:S05]  /*15c40*/  HMMA.16816.F32 R36, R48.reuse, R40, R36 ;  /* 0x000000283024723c */ /* 0x040fea0000001824 */
[----:B------:R-:W2:Y:S01]  /*15c50*/  MUFU.EX2 R57, R57 ;  /* 0x0000003900397308 */ /* 0x000ea20000000800 */
[----:B------:R-:W-:Y:S01]  /*15c60*/  HMMA.16816.F32 R12, R48, R42, R12 ;  /* 0x0000002a300c723c */ /* 0x000fe2000000180c */
[----:B------:R-:W4:Y:S01]  /*15c70*/  LDSM.16.MT88.4 R40, [R231+0xf000] ;  /* 0x00f00000e728783b */ /* 0x000f220000004200 */
[C---:B-1----:R-:W-:Y:S01]  /*15c80*/  F2FP.F16.F32.PACK_AB R45, R58.reuse, R80 ;  /* 0x000000503a2d723e */ /* 0x042fe200000000ff */
[----:B------:R-:W-:-:S04]  /*15c90*/  FADD.FTZ R126, R58, R126 ;  /* 0x0000007e3a7e7221 */ /* 0x000fc80000010000 */
[----:B------:R-:W1:Y:S08]  /*15ca0*/  MUFU.EX2 R89, R89 ;  /* 0x0000005900597308 */ /* 0x000e700000000800 */
[----:B------:R-:W-:Y:S01]  /*15cb0*/  MUFU.EX2 R63, R63 ;  /* 0x0000003f003f7308 */ /* 0x000fe20000000800 */
[----:B--2---:R-:W-:Y:S01]  /*15cc0*/  F2FP.F16.F32.PACK_AB R47, R57, R79 ;  /* 0x0000004f392f723e */ /* 0x004fe200000000ff */
[----:B------:R-:W-:-:S04]  /*15cd0*/  FADD.FTZ R79, R79, R126 ;  /* 0x0000007e4f4f7221 */ /* 0x000fc80000010000 */
[----:B------:R-:W-:Y:S02]  /*15ce0*/  FADD.FTZ R79, R57, R79 ;  /* 0x0000004f394f7221 */ /* 0x000fe40000010000 */
[----:B---3--:R-:W-:Y:S01]  /*15cf0*/  HMMA.16816.F32 R20, R44, R24, R20 ;  /* 0x000000182c14723c */ /* 0x008fe20000001814 */
[----:B------:R-:W-:Y:S01]  /*15d00*/  MUFU.EX2 R88, R88 ;  /* 0x0000005800587308 */ /* 0x000fe20000000800 */
[----:B-1----:R-:W-:-:S04]  /*15d10*/  FADD.FTZ R68, R89, R68 ;  /* 0x0000004459447221 */ /* 0x002fc80000010000 */
[C---:B------:R-:W-:Y:S01]  /*15d20*/  HMMA.16816.F32 R16, R44.reuse, R26, R16 ;  /* 0x0000001a2c10723c */ /* 0x040fe20000001810 */
[----:B------:R-:W1:Y:S02]  /*15d30*/  LDSM.16.MT88.4 R24, [R234+0xf800] ;  /* 0x00f80000ea18783b */ /* 0x000e640000004200 */
[----:B------:R-:W-:Y:S03]  /*15d40*/  MUFU.EX2 R62, R62 ;  /* 0x0000003e003e7308 */ /* 0x000fe60000000800 */
[C---:B-----5:R-:W-:Y:S05]  /*15d50*/  HMMA.16816.F32 R136, R44.reuse, R8, R136 ;  /* 0x000000082c88723c */ /* 0x060fea0000001888 */
[----:B------:R-:W2:Y:S01]  /*15d60*/  MUFU.EX2 R78, R78 ;  /* 0x0000004e004e7308 */ /* 0x000ea20000000800 */
[C---:B------:R-:W-:Y:S01]  /*15d70*/  HMMA.16816.F32 R132, R44.reuse, R10, R132 ;  /* 0x0000000a2c84723c */ /* 0x040fe20000001884 */
[----:B------:R-:W3:Y:S05]  /*15d80*/  LDSM.16.MT88.4 R8, [R230+0xf800] ;  /* 0x00f80000e608783b */ /* 0x000eea0000004200 */
[C---:B----4-:R-:W-:Y:S01]  /*15d90*/  HMMA.16816.F32 R28, R44.reuse, R32, R28 ;  /* 0x000000202c1c723c */ /* 0x050fe2000000181c */
[----:B------:R-:W4:Y:S05]  /*15da0*/  MUFU.EX2 R56, R56 ;  /* 0x0000003800387308 */ /* 0x000f2a0000000800 */
[----:B------:R-:W-:Y:S01]  /*15db0*/  HMMA.16816.F32 R4, R44, R34, R4 ;  /* 0x000000222c04723c */ /* 0x000fe20000001804 */
[----:B------:R-:W5:Y:S02]  /*15dc0*/  LDSM.16.MT88.4 R32, [R232+0xf800] ;  /* 0x00f80000e820783b */ /* 0x000f640000004200 */
[----:B------:R-:W-:Y:S01]  /*15dd0*/  MUFU.EX2 R77, R77 ;  /* 0x0000004d004d7308 */ /* 0x000fe20000000800 */
[----:B--2---:R-:W-:-:S02]  /*15de0*/  FADD.FTZ R79, R78, R79 ;  /* 0x0000004f4e4f7221 */ /* 0x004fc40000010000 */
[C---:B------:R-:W-:Y:S05]  /*15df0*/  HMMA.16816.F32 R36, R44.reuse, R40, R36 ;  /* 0x000000282c24723c */ /* 0x040fea0000001824 */
[----:B------:R-:W2:Y:S01]  /*15e00*/  MUFU.EX2 R55, R55 ;  /* 0x0000003700377308 */ /* 0x000ea20000000800 */
[----:B------:R-:W-:Y:S01]  /*15e10*/  HMMA.16816.F32 R12, R44, R42, R12 ;  /* 0x0000002a2c0c723c */ /* 0x000fe2000000180c */
[----:B------:R-:W5:Y:S06]  /*15e20*/  LDSM.16.MT88.4 R40, [R231+0xf800] ;  /* 0x00f80000e728783b */ /* 0x000f6c0000004200 */
[C---:B------:R-:W-:Y:S01]  /*15e30*/  F2FP.F16.F32.PACK_AB R44, R63.reuse, R89 ;  /* 0x000000593f2c723e */ /* 0x040fe200000000ff */
[----:B------:R-:W3:Y:S01]  /*15e40*/  MUFU.EX2 R87, R87 ;  /* 0x0000005700577308 */ /* 0x000ee20000000800 */
[----:B----4-:R-:W-:Y:S01]  /*15e50*/  F2FP.F16.F32.PACK_AB R45, R56, R78 ;  /* 0x0000004e382d723e */ /* 0x010fe200000000ff */
[----:B------:R-:W-:Y:S01]  /*15e60*/  FADD.FTZ R63, R63, R68 ;  /* 0x000000443f3f7221 */ /* 0x000fe20000010000 */
[----:B------:R-:W-:Y:S01]  /*15e70*/  F2FP.F16.F32.PACK_AB R46, R62, R88 ;  /* 0x000000583e2e723e */ /* 0x000fe200000000ff */
[----:B------:R-:W-:-:S02]  /*15e80*/  FADD.FTZ R56, R56, R79 ;  /* 0x0000004f38387221 */ /* 0x000fc40000010000 */
[----:B------:R-:W-:Y:S01]  /*15e90*/  FADD.FTZ R63, R88, R63 ;  /* 0x0000003f583f7221 */ /* 0x000fe20000010000 */
[----:B--2---:R-:W-:Y:S01]  /*15ea0*/  F2FP.F16.F32.PACK_AB R47, R55, R77 ;  /* 0x0000004d372f723e */ /* 0x004fe200000000ff */
[----:B------:R-:W2:Y:S01]  /*15eb0*/  MUFU.EX2 R61, R61 ;  /* 0x0000003d003d7308 */ /* 0x000ea20000000800 */
[----:B------:R-:W-:Y:S01]  /*15ec0*/  FADD.FTZ R56, R77, R56 ;  /* 0x000000384d387221 */ /* 0x000fe20000010000 */
[----:B------:R-:W-:-:S03]  /*15ed0*/  FADD.FTZ R62, R62, R63 ;  /* 0x0000003f3e3e7221 */ /* 0x000fc60000010000 */
[----:B------:R-:W-:Y:S01]  /*15ee0*/  FADD.FTZ R55, R55, R56 ;  /* 0x0000003837377221 */ /* 0x000fe20000010000 */
[----:B-1----:R-:W-:Y:S02]  /*15ef0*/  HMMA.16816.F32 R20, R44, R24, R20 ;  /* 0x000000182c14723c */ /* 0x002fe40000001814 */
[----:B------:R-:W1:Y:S01]  /*15f00*/  MUFU.EX2 R86, R86 ;  /* 0x0000005600567308 */ /* 0x000e620000000800 */
[----:B---3--:R-:W-:-:S03]  /*15f10*/  FADD.FTZ R62, R87, R62 ;  /* 0x0000003e573e7221 */ /* 0x008fc60000010000 */
[C---:B------:R-:W-:Y:S01]  /*15f20*/  HMMA.16816.F32 R16, R44.reuse, R26, R16 ;  /* 0x0000001a2c10723c */ /* 0x040fe20000001810 */
[----:B------:R-:W3:Y:S03]  /*15f30*/  LDSM.16.MT88.4 R24, [R234+0x10000] ;  /* 0x01000000ea18783b */ /* 0x000ee60000004200 */
[----:B------:R-:W4:Y:S01]  /*15f40*/  MUFU.EX2 R60, R60 ;  /* 0x0000003c003c7308 */ /* 0x000f220000000800 */
[C---:B--2---:R-:W-:Y:S01]  /*15f50*/  F2FP.F16.F32.PACK_AB R48, R61.reuse, R87 ;  /* 0x000000573d30723e */ /* 0x044fe200000000ff */
[----:B------:R-:W-:Y:S01]  /*15f60*/  HMMA.16816.F32 R136, R44, R8, R136 ;  /* 0x000000082c88723c */ /* 0x000fe20000001888 */
[----:B------:R-:W-:-:S05]  /*15f70*/  FADD.FTZ R61, R61, R62 ;  /* 0x0000003e3d3d7221 */ /* 0x000fca0000010000 */
[----:B------:R-:W2:Y:S01]  /*15f80*/  MUFU.EX2 R76, R76 ;  /* 0x0000004c004c7308 */ /* 0x000ea20000000800 */
[----:B------:R-:W-:Y:S01]  /*15f90*/  HMMA.16816.F32 R132, R44, R10, R132 ;  /* 0x0000000a2c84723c */ /* 0x000fe20000001884 */
[----:B------:R-:W3:Y:S01]  /*15fa0*/  LDSM.16.MT88.4 R8, [R230+0x10000] ;  /* 0x01000000e608783b */ /* 0x000ee20000004200 */
[----:B-1----:R-:W-:-:S04]  /*15fb0*/  FADD.FTZ R61, R86, R61 ;  /* 0x0000003d563d7221 */ /* 0x002fc80000010000 */
[----:B-----5:R-:W-:Y:S01]  /*15fc0*/  HMMA.16816.F32 R28, R44, R32, R28 ;  /* 0x000000202c1c723c */ /* 0x020fe2000000181c */
[----:B------:R-:W1:Y:S01]  /*15fd0*/  MUFU.EX2 R54, R54 ;  /* 0x0000003600367308 */ /* 0x000e620000000800 */
[C---:B----4-:R-:W-:Y:S01]  /*15fe0*/  F2FP.F16.F32.PACK_AB R50, R60.reuse, R86 ;  /* 0x000000563c32723e */ /* 0x050fe200000000ff */
[----:B------:R-:W-:-:S03]  /*15ff0*/  FADD.FTZ R60, R60, R61 ;  /* 0x0000003d3c3c7221 */ /* 0x000fc60000010000 */
[C---:B------:R-:W-:Y:S01]  /*16000*/  HMMA.16816.F32 R4, R44.reuse, R34, R4 ;  /* 0x000000222c04723c */ /* 0x040fe20000001804 */
[----:B------:R-:W4:Y:S02]  /*16010*/  LDSM.16.MT88.4 R32, [R232+0x10000] ;  /* 0x01000000e820783b */ /* 0x000f240000004200 */
[----:B------:R-:W5:Y:S01]  /*16020*/  MUFU.EX2 R75, R75 ;  /* 0x0000004b004b7308 */ /* 0x000f620000000800 */
[----:B--2---:R-:W-:Y:S02]  /*16030*/  FADD.FTZ R55, R76, R55 ;  /* 0x000000374c377221 */ /* 0x004fe40000010000 */
[C---:B------:R-:W-:Y:S05]  /*16040*/  HMMA.16816.F32 R36, R44.reuse, R40, R36 ;  /* 0x000000282c24723c */ /* 0x040fea0000001824 */
[----:B------:R-:W2:Y:S01]  /*16050*/  MUFU.EX2 R53, R53 ;  /* 0x0000003500357308 */ /* 0x000ea20000000800 */
[----:B------:R-:W-:Y:S01]  /*16060*/  HMMA.16816.F32 R12, R44, R42, R12 ;  /* 0x0000002a2c0c723c */ /* 0x000fe2000000180c */
[----:B------:R-:W4:Y:S01]  /*16070*/  LDSM.16.MT88.4 R40, [R231+0x10000] ;  /* 0x01000000e728783b */ /* 0x000f220000004200 */
[C---:B-1----:R-:W-:Y:S01]  /*16080*/  F2FP.F16.F32.PACK_AB R49, R54.reuse, R76 ;  /* 0x0000004c3631723e */ /* 0x042fe200000000ff */
[----:B------:R-:W-:-:S02]  /*16090*/  FADD.FTZ R54, R54, R55 ;  /* 0x0000003736367221 */ /* 0x000fc40000010000 */
[----:B------:R-:W-:Y:S02]  /*160a0*/  LDSM.16.MT88.4 R44, [R230+0x10800] ;  /* 0x01080000e62c783b */ /* 0x000fe40000004200 */
[----:B------:R1:W1:Y:S01]  /*160b0*/  MUFU.EX2 R67, R85 ;  /* 0x0000005500437308 */ /* 0x0002620000000800 */
[----:B-----5:R-:W-:-:S07]  /*160c0*/  FADD.FTZ R54, R75, R54 ;  /* 0x000000364b367221 */ /* 0x020fce0000010000 */
[----:B------:R-:W-:Y:S01]  /*160d0*/  MUFU.EX2 R59, R59 ;  /* 0x0000003b003b7308 */ /* 0x000fe20000000800 */
[C---:B--2---:R-:W-:Y:S01]  /*160e0*/  F2FP.F16.F32.PACK_AB R51, R53.reuse, R75 ;  /* 0x0000004b3533723e */ /* 0x044fe200000000ff */
[----:B------:R-:W-:-:S06]  /*160f0*/  FADD.FTZ R53, R53, R54 ;  /* 0x0000003635357221 */ /* 0x000fcc0000010000 */
[----:B---3--:R-:W-:Y:S01]  /*16100*/  HMMA.16816.F32 R20, R48, R24, R20 ;  /* 0x000000183014723c */ /* 0x008fe20000001814 */
[----:B-1----:R-:W-:Y:S01]  /*16110*/  FFMA.FTZ R85, R90, UR4, -R101 ;  /* 0x000000045a557c23 */ /* 0x002fe20008010865 */
[----:B------:R-:W-:Y:S01]  /*16120*/  MUFU.EX2 R2, R92 ;  /* 0x0000005c00027308 */ /* 0x000fe20000000800 */
[----:B------:R-:W-:-:S03]  /*16130*/  FADD.FTZ R60, R67, R60 ;  /* 0x0000003c433c7221 */ /* 0x000fc60000010000 */
[C---:B------:R-:W-:Y:S01]  /*16140*/  HMMA.16816.F32 R16, R48.reuse, R26, R16 ;  /* 0x0000001a3010723c */ /* 0x040fe20000001810 */
[----:B------:R-:W1:Y:S03]  /*16150*/  LDSM.16.MT88.4 R24, [R234+0x10800] ;  /* 0x01080000ea18783b */ /* 0x000e660000004200 */
[----:B------:R-:W-:Y:S02]  /*16160*/  MUFU.EX2 R66, R66 ;  /* 0x0000004200427308 */ /* 0x000fe40000000800 */
[C---:B------:R-:W-:Y:S06]  /*16170*/  HMMA.16816.F32 R136, R48.reuse, R8, R136 ;  /* 0x000000083088723c */ /* 0x040fec0000001888 */
[----:B------:R-:W2:Y:S01]  /*16180*/  MUFU.EX2 R69, R69 ;  /* 0x0000004500457308 */ /* 0x000ea20000000800 */
[C---:B------:R-:W-:Y:S01]  /*16190*/  HMMA.16816.F32 R132, R48.reuse, R10, R132 ;  /* 0x0000000a3084723c */ /* 0x040fe20000001884 */
[----:B------:R-:W3:Y:S05]  /*161a0*/  LDSM.16.MT88.4 R8, [R231+0x10800] ;  /* 0x01080000e708783b */ /* 0x000eea0000004200 */
[C---:B----4-:R-:W-:Y:S01]  /*161b0*/  HMMA.16816.F32 R28, R48.reuse, R32, R28 ;  /* 0x00000020301c723c */ /* 0x050fe2000000181c */
[----:B------:R-:W4:Y:S05]  /*161c0*/  MUFU.EX2 R52, R52 ;  /* 0x0000003400347308 */ /* 0x000f2a0000000800 */
[----:B------:R-:W-:Y:S01]  /*161d0*/  HMMA.16816.F32 R4, R48, R34, R4 ;  /* 0x000000223004723c */ /* 0x000fe20000001804 */
[----:B------:R-:W5:Y:S02]  /*161e0*/  LDSM.16.MT88.4 R32, [R232+0x10800] ;  /* 0x01080000e820783b */ /* 0x000f640000004200 */
[----:B------:R-:W1:Y:S01]  /*161f0*/  MUFU.EX2 R85, R85 ;  /* 0x0000005500557308 */ /* 0x000e620000000800 */
[----:B--2---:R-:W-:-:S02]  /*16200*/  FADD.FTZ R53, R69, R53 ;  /* 0x0000003545357221 */ /* 0x004fc40000010000 */
[C---:B------:R-:W-:Y:S05]  /*16210*/  HMMA.16816.F32 R36, R48.reuse, R40, R36 ;  /* 0x000000283024723c */ /* 0x040fea0000001824 */
[----:B------:R-:W2:Y:S01]  /*16220*/  MUFU.EX2 R74, R74 ;  /* 0x0000004a004a7308 */ /* 0x000ea20000000800 */
[----:B------:R-:W-:Y:S01]  /*16230*/  HMMA.16816.F32 R12, R48, R42, R12 ;  /* 0x0000002a300c723c */ /* 0x000fe2000000180c */
[C---:B------:R-:W-:Y:S01]  /*16240*/  F2FP.F16.F32.PACK_AB R40, R59.reuse, R67 ;  /* 0x000000433b28723e */ /* 0x040fe200000000ff */
[----:B------:R-:W-:Y:S01]  /*16250*/  FADD.FTZ R59, R59, R60 ;  /* 0x0000003c3b3b7221 */ /* 0x000fe20000010000 */
[C---:B----4-:R-:W-:Y:S01]  /*16260*/  F2FP.F16.F32.PACK_AB R41, R52.reuse, R69 ;  /* 0x000000453429723e */ /* 0x050fe200000000ff */
[----:B------:R-:W-:-:S02]  /*16270*/  FADD.FTZ R52, R52, R53 ;  /* 0x0000003534347221 */ /* 0x000fc40000010000 */
[----:B------:R-:W-:Y:S01]  /*16280*/  FADD.FTZ R59, R2, R59 ;  /* 0x0000003b023b7221 */ /* 0x000fe20000010000 */
[----:B------:R-:W-:Y:S01]  /*16290*/  F2FP.F16.F32.PACK_AB R42, R66, R2 ;  /* 0x00000002422a723e */ /* 0x000fe200000000ff */
[--C-:B------:R-:W-:Y:S01]  /*162a0*/  FFMA.FTZ R50, R83, UR4, -R117.reuse ;  /* 0x0000000453327c23 */ /* 0x100fe20008010875 */
[--C-:B------:R-:W-:Y:S01]  /*162b0*/  FFMA.FTZ R48, R95, UR4, -R117.reuse ;  /* 0x000000045f307c23 */ /* 0x100fe20008010875 */
[----:B------:R-:W-:Y:S01]  /*162c0*/  FFMA.FTZ R49, R84, UR4, -R117 ;  /* 0x0000000454317c23 */ /* 0x000fe20008010875 */
[--C-:B------:R-:W-:Y:S01]  /*162d0*/  FFMA.FTZ R51, R93, UR4, -R101.reuse ;  /* 0x000000045d337c23 */ /* 0x100fe20008010865 */
[----:B------:R-:W-:Y:S01]  /*162e0*/  FFMA.FTZ R83, R96, UR4, -R101 ;  /* 0x0000000460537c23 */ /* 0x000fe20008010865 */
[----:B------:R-:W-:Y:S01]  /*162f0*/  MUFU.EX2 R0, R94 ;  /* 0x0000005e00007308 */ /* 0x000fe20000000800 */
[----:B------:R-:W-:Y:S01]  /*16300*/  FFMA.FTZ R84, R99, UR4, -R117 ;  /* 0x0000000463547c23 */ /* 0x000fe20008010875 */
[----:B-1----:R-:W-:Y:S01]  /*16310*/  FADD.FTZ R52, R85, R52 ;  /* 0x0000003455347221 */ /* 0x002fe20000010000 */
[----:B--2---:R-:W-:Y:S01]  /*16320*/  F2FP.F16.F32.PACK_AB R43, R74, R85 ;  /* 0x000000554a2b723e */ /* 0x004fe200000000ff */
[----:B------:R-:W-:Y:S01]  /*16330*/  FADD.FTZ R66, R66, R59 ;  /* 0x0000003b42427221 */ /* 0x000fe20000010000 */
[----:B------:R-:W-:Y:S01]  /*16340*/  MOV R2, R119 ;  /* 0x0000007700027202 */ /* 0x000fe20000000f00 */
[----:B------:R-:W-:-:S02]  /*16350*/  FADD.FTZ R74, R74, R52 ;  /* 0x000000344a4a7221 */ /* 0x000fc40000010000 */
[----:B------:R-:W1:Y:S02]  /*16360*/  MUFU.EX2 R48, R48 ;  /* 0x0000003000307308 */ /* 0x000e640000000800 */
[C---:B------:R-:W-:Y:S06]  /*16370*/  HMMA.16816.F32 R20, R40.reuse, R24, R20 ;  /* 0x000000182814723c */ /* 0x040fec0000001814 */
[C---:B------:R-:W-:Y:S01]  /*16380*/  HMMA.16816.F32 R16, R40.reuse, R26, R16 ;  /* 0x0000001a2810723c */ /* 0x040fe20000001810 */
[----:B------:R-:W2:Y:S01]  /*16390*/  LDSM.16.MT88.4 R24, [R234+0x11000] ;  /* 0x01100000ea18783b */ /* 0x000ea20000004200 */
[----:B------:R-:W-:Y:S04]  /*163a0*/  MUFU.EX2 R49, R49 ;  /* 0x0000003100317308 */ /* 0x000fe80000000800 */
[----:B---3--:R-:W-:Y:S01]  /*163b0*/  HMMA.16816.F32 R36, R40, R8, R36 ;  /* 0x000000082824723c */ /* 0x008fe20000001824 */
[----:B-1----:R-:W-:-:S03]  /*163c0*/  FADD.FTZ R66, R48, R66 ;  /* 0x0000004230427221 */ /* 0x002fc60000010000 */
[----:B------:R-:W-:Y:S02]  /*163d0*/  MUFU.EX2 R50, R50 ;  /* 0x0000003200327308 */ /* 0x000fe40000000800 */
[C---:B------:R-:W-:Y:S01]  /*163e0*/  HMMA.16816.F32 R12, R40.reuse, R10, R12 ;  /* 0x0000000a280c723c */ /* 0x040fe2000000180c */
[----:B------:R-:W1:Y:S05]  /*163f0*/  LDSM.16.MT88.4 R8, [R232+0x11000] ;  /* 0x01100000e808783b */ /* 0x000e6a0000004200 */
[----:B------:R-:W3:Y:S01]  /*16400*/  MUFU.EX2 R51, R51 ;  /* 0x0000003300337308 */ /* 0x000ee20000000800 */
[C---:B-----5:R-:W-:Y:S06]  /*16410*/  HMMA.16816.F32 R28, R40.reuse, R32, R28 ;  /* 0x00000020281c723c */ /* 0x060fec000000181c */
[C---:B------:R-:W-:Y:S01]  /*16420*/  HMMA.16816.F32 R4, R40.reuse, R34, R4 ;  /* 0x000000222804723c */ /* 0x040fe20000001804 */
[----:B------:R-:W4:Y:S01]  /*16430*/  MUFU.EX2 R73, R73 ;  /* 0x0000004900497308 */ /* 0x000f220000000800 */
[----:B------:R-:W5:Y:S04]  /*16440*/  LDSM.16.MT88.4 R32, [R231+0x11000] ;  /* 0x01100000e720783b */ /* 0x000f680000004200 */
[----:B------:R-:W-:Y:S03]  /*16450*/  HMMA.16816.F32 R136, R40, R44, R136 ;  /* 0x0000002c2888723c */ /* 0x000fe60000001888 */
[----:B------:R-:W2:Y:S01]  /*16460*/  MUFU.EX2 R83, R83 ;  /* 0x0000005300537308 */ /* 0x000ea20000000800 */
[----:B---3--:R-:W-:-:S02]  /*16470*/  FADD.FTZ R74, R51, R74 ;  /* 0x0000004a334a7221 */ /* 0x008fc40000010000 */
[----:B------:R-:W-:Y:S01]  /*16480*/  HMMA.16816.F32 R132, R40, R46, R132 ;  /* 0x0000002e2884723c */ /* 0x000fe20000001884 */
[----:B------:R-:W3:Y:S04]  /*16490*/  LDSM.16.MT88.4 R44, [R230+0x11000] ;  /* 0x01100000e62c783b */ /* 0x000ee80000004200 */
[----:B------:R-:W1:Y:S02]  /*164a0*/  MUFU.EX2 R72, R72 ;  /* 0x0000004800487308 */ /* 0x000e640000000800 */
[C---:B------:R-:W-:Y:S01]  /*164b0*/  F2FP.F16.F32.PACK_AB R40, R49.reuse, R48 ;  /* 0x000000303128723e */ /* 0x040fe200000000ff */
[----:B------:R-:W-:Y:S01]  /*164c0*/  FADD.FTZ R49, R49, R66 ;  /* 0x0000004231317221 */ /* 0x000fe20000010000 */
[C---:B----4-:R-:W-:Y:S01]  /*164d0*/  F2FP.F16.F32.PACK_AB R41, R73.reuse, R51 ;  /* 0x000000334929723e */ /* 0x050fe200000000ff */
[----:B------:R-:W-:Y:S01]  /*164e0*/  FADD.FTZ R73, R73, R74 ;  /* 0x0000004a49497221 */ /* 0x000fe20000010000 */
[----:B------:R-:W-:Y:S01]  /*164f0*/  F2FP.F16.F32.PACK_AB R42, R50, R0 ;  /* 0x00000000322a723e */ /* 0x000fe200000000ff */
[----:B------:R-:W-:Y:S01]  /*16500*/  FADD.FTZ R49, R0, R49 ;  /* 0x0000003100317221 */ /* 0x000fe20000010000 */
[----:B------:R-:W4:Y:S01]  /*16510*/  MUFU.EX2 R84, R84 ;  /* 0x0000005400547308 */ /* 0x000f220000000800 */
[----:B--2---:R-:W-:Y:S01]  /*16520*/  FADD.FTZ R73, R83, R73 ;  /* 0x0000004953497221 */ /* 0x004fe20000010000 */
[----:B------:R-:W-:Y:S01]  /*16530*/  MOV R0, R118 ;  /* 0x0000007600007202 */ /* 0x000fe20000000f00 */
[----:B------:R-:W-:-:S05]  /*16540*/  FADD.FTZ R50, R50, R49 ;  /* 0x0000003132327221 */ /* 0x000fca0000010000 */
[----:B------:R-:W2:Y:S01]  /*16550*/  MUFU.EX2 R82, R82 ;  /* 0x0000005200527308 */ /* 0x000ea20000000800 */
[C---:B-1----:R-:W-:Y:S01]  /*16560*/  F2FP.F16.F32.PACK_AB R43, R72.reuse, R83 ;  /* 0x00000053482b723e */ /* 0x042fe200000000ff */
[----:B------:R-:W-:-:S06]  /*16570*/  FADD.FTZ R72, R72, R73 ;  /* 0x0000004948487221 */ /* 0x000fcc0000010000 */
[----:B------:R-:W-:Y:S01]  /*16580*/  HMMA.16816.F32 R20, R40, R24, R20 ;  /* 0x000000182814723c */ /* 0x000fe20000001814 */
[----:B------:R-:W1:Y:S01]  /*16590*/  MUFU.EX2 R24, R98 ;  /* 0x0000006200187308 */ /* 0x000e620000000800 */
[----:B----4-:R-:W-:-:S04]  /*165a0*/  FADD.FTZ R50, R84, R50 ;  /* 0x0000003254327221 */ /* 0x010fc80000010000 */
[C---:B------:R-:W-:Y:S01]  /*165b0*/  HMMA.16816.F32 R16, R40.reuse, R26, R16 ;  /* 0x0000001a2810723c */ /* 0x040fe20000001810 */
[--C-:B------:R-:W-:Y:S02]  /*165c0*/  FFMA.FTZ R25, R97, UR4, -R101.reuse ;  /* 0x0000000461197c23 */ /* 0x100fe40008010865 */
[----:B------:R-:W4:Y:S01]  /*165d0*/  MUFU.EX2 R252, R252 ;  /* 0x000000fc00fc7308 */ /* 0x000f220000000800 */
[----:B--2---:R-:W-:Y:S02]  /*165e0*/  FADD.FTZ R50, R82, R50 ;  /* 0x0000003252327221 */ /* 0x004fe40000010000 */
[----:B------:R-:W-:Y:S01]  /*165f0*/  HMMA.16816.F32 R28, R40, R8, R28 ;  /* 0x00000008281c723c */ /* 0x000fe2000000181c */
[----:B------:R-:W-:-:S04]  /*16600*/  FFMA.FTZ R26, R71, UR4, -R101 ;  /* 0x00000004471a7c23 */ /* 0x000fc80008010865 */
[----:B------:R-:W2:Y:S01]  /*16610*/  MUFU.EX2 R25, R25 ;  /* 0x0000001900197308 */ /* 0x000ea20000000800 */
[----:B------:R-:W-:Y:S01]  /*16620*/  HMMA.16816.F32 R4, R40, R10, R4 ;  /* 0x0000000a2804723c */ /* 0x000fe20000001804 */
[----:B------:R-:W-:Y:S01]  /*16630*/  F2FP.F16.F32.PACK_AB R8, R82, R84 ;  /* 0x000000545208723e */ /* 0x000fe200000000ff */
[----:B-1----:R-:W-:-:S04]  /*16640*/  FADD.FTZ R50, R24, R50 ;  /* 0x0000003218327221 */ /* 0x002fc80000010000 */
[----:B-----5:R-:W-:Y:S01]  /*16650*/  HMMA.16816.F32 R36, R40, R32, R36 ;  /* 0x000000202824723c */ /* 0x020fe20000001824 */
[----:B------:R-:W1:Y:S01]  /*16660*/  MUFU.EX2 R26, R26 ;  /* 0x0000001a001a7308 */ /* 0x000e620000000800 */
[C---:B----4-:R-:W-:Y:S01]  /*16670*/  F2FP.F16.F32.PACK_AB R10, R252.reuse, R24 ;  /* 0x00000018fc0a723e */ /* 0x050fe200000000ff */
[----:B------:R-:W-:-:S03]  /*16680*/  FADD.FTZ R252, R252, R50 ;  /* 0x00000032fcfc7221 */ /* 0x000fc60000010000 */
[C---:B------:R-:W-:Y:S03]  /*16690*/  HMMA.16816.F32 R12, R40.reuse, R34, R12 ;  /* 0x00000022280c723c */ /* 0x040fe6000000180c */
[----:B------:R-:W4:Y:S01]  /*166a0*/  MUFU.EX2 R3, R3 ;  /* 0x0000000300037308 */ /* 0x000f220000000800 */
[----:B--2---:R-:W-:Y:S02]  /*166b0*/  FADD.FTZ R72, R25, R72 ;  /* 0x0000004819487221 */ /* 0x004fe40000010000 */
[C---:B---3--:R-:W-:Y:S05]  /*166c0*/  HMMA.16816.F32 R136, R40.reuse, R44, R136 ;  /* 0x0000002c2888723c */ /* 0x048fea0000001888 */
[----:B------:R-:W2:Y:S01]  /*166d0*/  MUFU.EX2 R251, R251 ;  /* 0x000000fb00fb7308 */ /* 0x000ea20000000800 */
[C---:B-1----:R-:W-:Y:S01]  /*166e0*/  F2FP.F16.F32.PACK_AB R9, R26.reuse, R25 ;  /* 0x000000191a09723e */ /* 0x042fe200000000ff */
[----:B------:R-:W-:Y:S01]  /*166f0*/  HMMA.16816.F32 R132, R40, R46, R132 ;  /* 0x0000002e2884723c */ /* 0x000fe20000001884 */
[----:B------:R-:W-:-:S04]  /*16700*/  FADD.FTZ R72, R26, R72 ;  /* 0x000000481a487221 */ /* 0x000fc80000010000 */
[----:B----4-:R-:W-:Y:S01]  /*16710*/  FADD.FTZ R72, R3, R72 ;  /* 0x0000004803487221 */ /* 0x010fe20000010000 */
[----:B--2---:R-:W-:-:S03]  /*16720*/  F2FP.F16.F32.PACK_AB R11, R251, R3 ;  /* 0x00000003fb0b723e */ /* 0x004fc600000000ff */
        /* <DEDUP_REMOVED lines=11> */
.L_x_2556:
        /* <DEDUP_REMOVED lines=13> */
[----:B------:R-:W-:Y:S01]  /*168b0*/  ULDC UR18, c[0x0][0x250] ;  /* 0x0000940000127ab9 */ /* 0x000fe20000000800 */
[----:B------:R-:W-:Y:S01]  /*168c0*/  ULDC.64 UR6, c[0x0][0x248] ;  /* 0x0000920000067ab9 */ /* 0x000fe20000000a00 */
[----:B------:R-:W-:-:S05]  /*168d0*/  UMOV UR10, UR9 ;  /* 0x00000009000a7c82 */ /* 0x000fca0008000000 */
.L_x_2568:
        /* <DEDUP_REMOVED lines=74> */
.L_x_2565:
[CC--:B------:R-:W-:Y:S01]  /*16d80*/  LEA R24, P2, R10.reuse, R65.reuse, 0x1 ;  /* 0x000000410a187211 */ /* 0x0c0fe200078408ff */
[----:B------:R-:W-:Y:S01]  /*16d90*/  @P0 STS.128 [R241+0xa000], RZ ;  /* 0x00a000fff1000388 */ /* 0x000fe20000000c00 */
[C---:B------:R-:W-:Y:S01]  /*16da0*/  @!P0 IADD3 R12, P1, R10.reuse, UR25, RZ ;  /* 0x000000190a0c8c10 */ /* 0x040fe2000ff3e0ff */
[----:B------:R-:W3:Y:S01]  /*16db0*/  @!P0 LDC.64 R6, c[0x0][0x250] ;  /* 0x00009400ff068b82 */ /* 0x000ee20000000a00 */
[----:B------:R-:W-:Y:S01]  /*16dc0*/  LEA.HI.X R25, R10, R64, R0, 0x1, P2 ;  /* 0x000000400a197211 */ /* 0x000fe200010f0c00 */
[----:B--2---:R-:W-:Y:S01]  /*16dd0*/  @!P0 IMAD R9, R9, 0x30, RZ ;  /* 0x0000003009098824 */ /* 0x004fe200078e02ff */
[----:B------:R-:W-:Y:S01]  /*16de0*/  @!P0 IADD3.X R11, R0, UR24, RZ, P1, !PT ;  /* 0x00000018000b8c10 */ /* 0x000fe20008ffe4ff */
[----:B------:R-:W-:Y:S01]  /*16df0*/  UISETP.GE.AND UP0, UPT, UR15, 0x2, UPT ;  /* 0x000000020f00788c */ /* 0x000fe2000bf06270 */
[-C--:B------:R-:W-:Y:S01]  /*16e00*/  @!P0 LEA R14, P1, R12, R65.reuse, 0x1 ;  /* 0x000000410c0e8211 */ /* 0x080fe200078208ff */
[----:B------:R-:W-:Y:S01]  /*16e10*/  @!PT LDS RZ, [RZ] ;  /* 0x00000000fffff984 */ /* 0x000fe20000000800 */
[----:B------:R-:W-:Y:S01]  /*16e20*/  @!PT LDS RZ, [RZ] ;  /* 0x00000000fffff984 */ /* 0x000fe20000000800 */
[----:B------:R-:W-:Y:S01]  /*16e30*/  @!PT LDS RZ, [RZ] ;  /* 0x00000000fffff984 */ /* 0x000fe20000000800 */
[----:B------:R-:W-:Y:S02]  /*16e40*/  @!P0 LDGSTS.E.BYPASS.LTC128B.128 [R241+0xa000], desc[UR20][R24.64] ;  /* 0x0a00000018f18fae */ /* 0x000fe4000b901d54 */
[----:B------:R-:W2:Y:S01]  /*16e50*/  @!P0 LDC.64 R2, c[0x0][0x250] ;  /* 0x00009400ff028b82 */ /* 0x000ea20000000a00 */
[----:B------:R-:W-:Y:S02]  /*16e60*/  LEA R172, R240, R238, 0x1 ;  /* 0x000000eef0ac7211 */ /* 0x000fe400078e08ff */
[----:B------:R-:W-:Y:S02]  /*16e70*/  @!P0 LEA.HI.X R15, R12, R64, R11, 0x1, P1 ;  /* 0x000000400c0f8211 */ /* 0x000fe400008f0c0b */
[C---:B-1----:R-:W-:Y:S01]  /*16e80*/  @!P0 LEA R11, P1, R4.reuse, R10, 0x5 ;  /* 0x0000000a040b8211 */ /* 0x042fe200078228ff */
[----:B------:R-:W-:Y:S03]  /*16e90*/  @P0 STS.128 [R241+0xa800], RZ ;  /* 0x00a800fff1000388 */ /* 0x000fe60000000c00 */
[----:B------:R-:W-:Y:S02]  /*16ea0*/  @!P0 LEA.HI.X R5, R4, R0, R5, 0x5, P1 ;  /* 0x0000000004058211 */ /* 0x000fe400008f2c05 */
[C---:B------:R-:W-:Y:S03]  /*16eb0*/  @!P0 LEA R12, P1, R11.reuse, R65, 0x1 ;  /* 0x000000410b0c8211 */ /* 0x040fe600078208ff */
[----:B------:R-:W-:Y:S01]  /*16ec0*/  @!PT LDS RZ, [RZ] ;  /* 0x00000000fffff984 */ /* 0x000fe20000000800 */
[----:B------:R-:W-:Y:S01]  /*16ed0*/  @!PT LDS RZ, [RZ] ;  /* 0x00000000fffff984 */ /* 0x000fe20000000800 */
[----:B------:R-:W-:Y:S01]  /*16ee0*/  @!PT LDS RZ, [RZ] ;  /* 0x00000000fffff984 */ /* 0x000fe20000000800 */
[----:B------:R1:W-:Y:S01]  /*16ef0*/  @!P0 LDGSTS.E.BYPASS.LTC128B.128 [R241+0xa800], desc[UR20][R14.64] ;  /* 0x0a8000000ef18fae */ /* 0x0003e2000b901d54 */
[----:B------:R-:W-:Y:S02]  /*16f00*/  @!P0 LEA.HI.X R13, R11, R64, R5, 0x1, P1 ;  /* 0x000000400b0d8211 */ /* 0x000fe400008f0c05 */
[----:B------:R-:W-:Y:S01]  /*16f10*/  @!P0 MOV R11, R0 ;  /* 0x00000000000b8202 */ /* 0x000fe20000000f00 */
[----:B------:R-:W4:Y:S04]  /*16f20*/  @!P0 LDC.64 R4, c[0x0][0x250] ;  /* 0x00009400ff048b82 */ /* 0x000f280000000a00 */
[----:B------:R-:W-:Y:S01]  /*16f30*/  @P0 STS.128 [R241+0xb000], RZ ;  /* 0x00b000fff1000388 */ /* 0x000fe20000000c00 */
[--C-:B------:R-:W-:Y:S05]  /*16f40*/  @!P0 IMAD.WIDE.U32 R18, R8, 0x30, R10.reuse ;  /* 0x0000003008128825 */ /* 0x100fea00078e000a */
[----:B------:R-:W-:Y:S02]  /*16f50*/  @!P0 IADD3 R8, R9, R19, RZ ;  /* 0x0000001309088210 */ /* 0x000fe40007ffe0ff */
[----:B------:R-:W-:Y:S01]  /*16f60*/  @!PT LDS RZ, [RZ] ;  /* 0x00000000fffff984 */ /* 0x000fe20000000800 */
[----:B------:R-:W-:Y:S01]  /*16f70*/  @!PT LDS RZ, [RZ] ;  /* 0x00000000fffff984 */ /* 0x000fe20000000800 */
[----:B------:R-:W-:Y:S01]  /*16f80*/  @!PT LDS RZ, [RZ] ;  /* 0x00000000fffff984 */ /* 0x000fe20000000800 */
[----:B------:R3:W-:Y:S08]  /*16f90*/  @!P0 LDGSTS.E.BYPASS.LTC128B.128 [R241+0xb000], desc[UR20][R12.64] ;  /* 0x0b0000000cf18fae */ /* 0x0007f0000b901d54 */
[----:B------:R-:W-:Y:S01]  /*16fa0*/  @P0 STS.128 [R241+0xb800], RZ ;  /* 0x00b800fff1000388 */ /* 0x000fe20000000c00 */
[-C--:B-1----:R-:W-:Y:S01]  /*16fb0*/  @!P0 LEA R14, P2, R18, R65.reuse, 0x1 ;  /* 0x00000041120e8211 */ /* 0x082fe200078408ff */
[----:B--2---:R-:W-:Y:S03]  /*16fc0*/  @!P0 IMAD.WIDE.U32 R16, R2, 0x50, R10 ;  /* 0x0000005002108825 */ /* 0x004fe600078e000a */
[----:B------:R-:W-:Y:S01]  /*16fd0*/  @!P0 LEA.HI.X R15, R18, R64, R8, 0x1, P2 ;  /* 0x00000040120f8211 */ /* 0x000fe200010f0c08 */
[----:B----4-:R-:W-:Y:S01]  /*16fe0*/  @!P0 IMAD R5, R5, 0x60, RZ ;  /* 0x0000006005058824 */ /* 0x010fe200078e02ff */
[----:B------:R-:W1:Y:S03]  /*16ff0*/  @!P0 LDC.64 R8, c[0x0][0x250] ;  /* 0x00009400ff088b82 */ /* 0x000e660000000a00 */
[----:B------:R-:W-:Y:S01]  /*17000*/  @!PT LDS RZ, [RZ] ;  /* 0x00000000fffff984 */ /* 0x000fe20000000800 */
[----:B------:R-:W-:Y:S01]  /*17010*/  @!PT LDS RZ, [RZ] ;  /* 0x00000000fffff984 */ /* 0x000fe20000000800 */
[----:B------:R-:W-:Y:S01]  /*17020*/  @!PT LDS RZ, [RZ] ;  /* 0x00000000fffff984 */ /* 0x000fe20000000800 */
[----:B------:R-:W-:Y:S01]  /*17030*/  @!P0 LDGSTS.E.BYPASS.LTC128B.128 [R241+0xb800], desc[UR20][R14.64] ;  /* 0x0b8000000ef18fae */ /* 0x000fe2000b901d54 */
[C---:B---3--:R-:W-:Y:S07]  /*17040*/  @!P0 LEA R13, P1, R6.reuse, R10, 0x6 ;  /* 0x0000000a060d8211 */ /* 0x048fee00078230ff */
[----:B------:R-:W-:Y:S01]  /*17050*/  @P0 STS.128 [R241+0xc000], RZ ;  /* 0x00c000fff1000388 */ /* 0x000fe20000000c00 */
[----:B------:R-:W-:Y:S01]  /*17060*/  @!P0 IMAD R12, R3, 0x50, RZ ;  /* 0x00000050030c8824 */ /* 0x000fe200078e02ff */
[----:B------:R-:W-:Y:S01]  /*17070*/  @!P0 LEA.HI.X R7, R6, R0, R7, 0x6, P1 ;  /* 0x0000000006078211 */ /* 0x000fe200008f3407 */
[----:B------:R-:W2:Y:S01]  /*17080*/  @!P0 LDC.64 R2, c[0x0][0x250] ;  /* 0x00009400ff028b82 */ /* 0x000ea20000000a00 */
[CC--:B------:R-:W-:Y:S02]  /*17090*/  @!P0 LEA R18, P2, R13.reuse, R65.reuse, 0x1 ;  /* 0x000000410d128211 */ /* 0x0c0fe400078408ff */
[----:B------:R-:W-:Y:S02]  /*170a0*/  @!P0 LEA R20, P1, R16, R65, 0x1 ;  /* 0x0000004110148211 */ /* 0x000fe400078208ff */
[-C--:B------:R-:W-:Y:S02]  /*170b0*/  @!P0 LEA.HI.X R19, R13, R64.reuse, R7, 0x1, P2 ;  /* 0x000000400d138211 */ /* 0x080fe400010f0c07 */
[----:B------:R-:W-:Y:S01]  /*170c0*/  @!P0 IADD3 R12, R12, R17, RZ ;  /* 0x000000110c0c8210 */ /* 0x000fe20007ffe0ff */
[----:B------:R-:W3:Y:S02]  /*170d0*/  @!P0 LDC.64 R6, c[0x0][0x250] ;  /* 0x00009400ff068b82 */ /* 0x000ee40000000a00 */
        /* <DEDUP_REMOVED lines=8> */
[CC--:B------:R-:W-:Y:S04]  /*17160*/  @!P0 LEA R16, P1, R12.reuse, R65.reuse, 0x1 ;  /* 0x000000410c108211 */ /* 0x0c0fe800078208ff */
[----:B------:R-:W-:Y:S01]  /*17170*/  @!P0 LEA.HI.X R17, R12, R64, R5, 0x1, P1 ;  /* 0x000000400c118211 */ /* 0x000fe200008f0c05 */
[----:B--2---:R-:W-:Y:S01]  /*17180*/  @!P0 IMAD R13, R3, 0x70, RZ ;  /* 0x00000070030d8824 */ /* 0x004fe200078e02ff */
[----:B-1----:R-:W-:Y:S01]  /*17190*/  @!P0 LEA R12, P1, R8, R10, 0x7 ;  /* 0x0000000a080c8211 */ /* 0x002fe200078238ff */
[----:B------:R-:W-:Y:S01]  /*171a0*/  @!PT LDS RZ, [RZ] ;  /* 0x00000000fffff984 */ /* 0x000fe20000000800 */
[----:B------:R-:W-:Y:S01]  /*171b0*/  @!PT LDS RZ, [RZ] ;  /* 0x00000000fffff984 */ /* 0x000fe20000000800 */
[----:B------:R-:W-:Y:S01]  /*171c0*/  @!PT LDS RZ, [RZ] ;  /* 0x00000000fffff984 */ /* 0x000fe20000000800 */
[----:B------:R-:W-:Y:S01]  /*171d0*/  @!P0 LDGSTS.E.BYPASS.LTC128B.128 [R241+0xc800], desc[UR20][R20.64] ;  /* 0x0c80000014f18fae */ /* 0x000fe2000b901d54 */
[----:B------:R-:W1:Y:S01]  /*171e0*/  @!P0 LDC.64 R4, c[0x0][0x250] ;  /* 0x00009400ff048b82 */ /* 0x000e620000000a00 */
[----:B---3--:R-:W-:Y:S06]  /*171f0*/  @!P0 IMAD R7, R7, 0x90, RZ ;  /* 0x0000009007078824 */ /* 0x008fec00078e02ff */
[----:B------:R-:W-:Y:S01]  /*17200*/  @P0 STS.128 [R241+0xd000], RZ ;  /* 0x00d000fff1000388 */ /* 0x000fe20000000c00 */
[----:B----4-:R-:W-:Y:S02]  /*17210*/  @!P0 IMAD.WIDE.U32 R18, R2, 0x70, R10 ;  /* 0x0000007002128825 */ /* 0x010fe400078e000a */
[----:B------:R-:W2:Y:S05]  /*17220*/  @!P0 LDC.64 R2, c[0x0][0x250] ;  /* 0x00009400ff028b82 */ /* 0x000eaa0000000a00 */
[----:B------:R-:W-:Y:S01]  /*17230*/  @!PT LDS RZ, [RZ] ;  /* 0x00000000fffff984 */ /* 0x000fe20000000800 */
[----:B------:R-:W-:Y:S01]  /*17240*/  @!PT LDS RZ, [RZ] ;  /* 0x00000000fffff984 */ /* 0x000fe20000000800 */
[----:B------:R-:W-:Y:S01]  /*17250*/  @!PT LDS RZ, [RZ] ;  /* 0x00000000fffff984 */ /* 0x000fe20000000800 */
[----:B------:R3:W-:Y:S01]  /*17260*/  @!P0 LDGSTS.E.BYPASS.LTC128B.128 [R241+0xd000], desc[UR20][R16.64] ;  /* 0x0d00000010f18fae */ /* 0x0007e2000b901d54 */
[----:B------:R-:W-:Y:S02]  /*17270*/  @!P0 LEA R14, P2, R18, R65, 0x1 ;  /* 0x00000041120e8211 */ /* 0x000fe400078408ff */
[----:B------:R-:W-:Y:S02]  /*17280*/  @!P0 IADD3 R11, R13, R19, RZ ;  /* 0x000000130d0b8210 */ /* 0x000fe40007ffe0ff */
[----:B------:R-:W-:Y:S02]  /*17290*/  @!P0 LEA.HI.X R13, R8, R0, R9, 0x7, P1 ;  /* 0x00000000080d8211 */ /* 0x000fe400008f3c09 */
[----:B------:R-:W-:Y:S01]  /*172a0*/  @!P0 LEA.HI.X R15, R18, R64, R11, 0x1, P2 ;  /* 0x00000040120f8211 */ /* 0x000fe200010f0c0b */
[----:B------:R-:W-:Y:S01]  /*172b0*/  @P0 STS.128 [R241+0xd800], RZ ;  /* 0x00d800fff1000388 */ /* 0x000fe20000000c00 */
[----:B------:R-:W-:Y:S01]  /*172c0*/  @!P0 MOV R11, R0 ;  /* 0x00000000000b8202 */ /* 0x000fe20000000f00 */
[----:B------:R-:W4:Y:S02]  /*172d0*/  @!P0 LDC.64 R8, c[0x0][0x250] ;  /* 0x00009400ff088b82 */ /* 0x000f240000000a00 */
[----:B------:R-:W-:Y:S04]  /*172e0*/  @!P0 IMAD.WIDE.U32 R18, R6, 0x90, R10 ;  /* 0x0000009006128825 */ /* 0x000fe800078e000a */
[----:B------:R-:W-:Y:S01]  /*172f0*/  @!PT LDS RZ, [RZ] ;  /* 0x00000000fffff984 */ /* 0x000fe20000000800 */
[----:B------:R-:W-:Y:S01]  /*17300*/  @!PT LDS RZ, [RZ] ;  /* 0x00000000fffff984 */ /* 0x000fe20000000800 */
[----:B------:R-:W-:Y:S01]  /*17310*/  @!PT LDS RZ, [RZ] ;  /* 0x00000000fffff984 */ /* 0x000fe20000000800 */
[----:B------:R5:W-:Y:S01]  /*17320*/  @!P0 LDGSTS.E.BYPASS.LTC128B.128 [R241+0xd800], desc[UR20][R14.64] ;  /* 0x0d8000000ef18fae */ /* 0x000be2000b901d54 */
[----:B------:R-:W-:Y:S07]  /*17330*/  @!P0 IADD3 R7, R7, R19, RZ ;  /* 0x0000001307078210 */ /* 0x000fee0007ffe0ff */
[----:B------:R-:W-:Y:S01]  /*17340*/  @P0 STS.128 [R241+0xe000], RZ ;  /* 0x00e000fff1000388 */ /* 0x000fe20000000c00 */
[CC--:B---3--:R-:W-:Y:S04]  /*17350*/  @!P0 LEA R16, P1, R12.reuse, R65.reuse, 0x1 ;  /* 0x000000410c108211 */ /* 0x0c8fe800078208ff */
[-C--:B------:R-:W-:Y:S01]  /*17360*/  @!P0 LEA.HI.X R17, R12, R64.reuse, R13, 0x1, P1 ;  /* 0x000000400c118211 */ /* 0x080fe200008f0c0d */
[----:B-1----:R-:W-:Y:S02]  /*17370*/  @!P0 IMAD R12, R5, 0xa0, RZ ;  /* 0x000000a0050c8824 */ /* 0x002fe400078e02ff */
[----:B--2---:R-:W-:Y:S02]  /*17380*/  @!P0 IMAD R13, R3, 0xb0, RZ ;  /* 0x000000b0030d8824 */ /* 0x004fe400078e02ff */
[----:B------:R-:W-:Y:S01]  /*17390*/  @!PT LDS RZ, [RZ] ;  /* 0x00000000fffff984 */ /* 0x000fe20000000800 */
[----:B------:R-:W-:Y:S01]  /*173a0*/  @!PT LDS RZ, [RZ] ;  /* 0x00000000fffff984 */ /* 0x000fe20000000800 */
[----:B------:R-:W-:Y:S01]  /*173b0*/  @!PT LDS RZ, [RZ] ;  /* 0x00000000fffff984 */ /* 0x000fe20000000800 */
[----:B------:R1:W-:Y:S01]  /*173c0*/  @!P0 LDGSTS.E.BYPASS.LTC128B.128 [R241+0xe000], desc[UR20][R16.64] ;  /* 0x0e00000010f18fae */ /* 0x0003e2000b901d54 */
[----:B----4-:R-:W-:Y:S04]  /*173d0*/  @!P0 IMAD.WIDE.U32 R20, R8, 0xc0, R10 ;  /* 0x000000c008148825 */ /* 0x010fe800078e000a */
[----:B------:R-:W-:Y:S01]  /*173e0*/  @!P0 IMAD R9, R9, 0xc0, RZ ;  /* 0x000000c009098824 */ /* 0x000fe200078e02ff */
[C---:B-----5:R-:W-:Y:S02]  /*173f0*/  @!P0 LEA R14, P1, R18.reuse, R65, 0x1 ;  /* 0x00000041120e8211 */ /* 0x060fe400078208ff */
[----:B------:R-:W-:Y:S02]  /*17400*/  @P0 STS.128 [R241+0xe800], RZ ;  /* 0x00e800fff1000388 */ /* 0x000fe40000000c00 */
[----:B------:R-:W-:Y:S02]  /*17410*/  @!P0 IADD3 R9, R9, R21, RZ ;  /* 0x0000001509098210 */ /* 0x000fe40007ffe0ff */
[-C--:B------:R-:W-:Y:S01]  /*17420*/  @!P0 LEA.HI.X R15, R18, R64.reuse, R7, 0x1, P1 ;  /* 0x00000040120f8211 */ /* 0x080fe200008f0c07 */
[--C-:B------:R-:W-:Y:S01]  /*17430*/  @!P0 IMAD.WIDE.U32 R18, R2, 0xb0, R10.reuse ;  /* 0x000000b002128825 */ /* 0x100fe200078e000a */
[----:B------:R-:W2:Y:S03]  /*17440*/  @!P0 LDC.64 R6, c[0x0][0x250] ;  /* 0x00009400ff068b82 */ /* 0x000ea60000000a00 */
[----:B------:R-:W-:Y:S01]  /*17450*/  @!PT LDS RZ, [RZ] ;  /* 0x00000000fffff984 */ /* 0x000fe20000000800 */
[----:B------:R-:W-:Y:S01]  /*17460*/  @!PT LDS RZ, [RZ] ;  /* 0x00000000fffff984 */ /* 0x000fe20000000800 */
[----:B------:R-:W-:Y:S01]  /*17470*/  @!PT LDS RZ, [RZ] ;  /* 0x00000000fffff984 */ /* 0x000fe20000000800 */
[----:B------:R3:W-:Y:S01]  /*17480*/  @!P0 LDGSTS.E.BYPASS.LTC128B.128 [R241+0xe800], desc[UR20][R14.64] ;  /* 0x0e8000000ef18fae */ /* 0x0007e2000b901d54 */
[----:B------:R-:W-:Y:S04]  /*17490*/  @!P0 IADD3 R13, R13, R19, RZ ;  /* 0x000000130d0d8210 */ /* 0x000fe80007ffe0ff */
[----:B------:R-:W4:Y:S03]  /*174a0*/  @!P0 LDC.64 R2, c[0x0][0x250] ;  /* 0x00009400ff028b82 */ /* 0x000f260000000a00 */
[----:B------:R-:W-:Y:S01]  /*174b0*/  @P0 STS.128 [R241+0xf000], RZ ;  /* 0x00f000fff1000388 */ /* 0x000fe20000000c00 */
[----:B-1----:R-:W-:Y:S04]  /*174c0*/  @!P0 IMAD.WIDE.U32 R16, R4, 0xa0, R10 ;  /* 0x000000a004108825 */ /* 0x002fe800078e000a */
[----:B------:R-:W1:Y:S01]  /*174d0*/  @!P0 LDC.64 R4, c[0x0][0x250] ;  /* 0x00009400ff048b82 */ /* 0x000e620000000a00 */
[----:B------:R-:W-:Y:S02]  /*174e0*/  @!P0 LEA R22, P1, R16, R65, 0x1 ;  /* 0x0000004110168211 */ /* 0x000fe400078208ff */
[----:B------:R-:W-:Y:S04]  /*174f0*/  @!P0 IADD3 R12, R12, R17, RZ ;  /* 0x000000110c0c8210 */ /* 0x000fe80007ffe0ff */
[-C--:B------:R-:W-:Y:S01]  /*17500*/  @!P0 LEA.HI.X R23, R16, R64.reuse, R12, 0x1, P1 ;  /* 0x0000004010178211 */ /* 0x080fe200008f0c0c */
[----:B--2---:R-:W-:Y:S01]  /*17510*/  @!P0 IMAD R7, R7, 0xd0, RZ ;  /* 0x000000d007078824 */ /* 0x004fe200078e02ff */
[-C--:B------:R-:W-:Y:S02]  /*17520*/  @!P0 LEA R12, P2, R18, R65.reuse, 0x1 ;  /* 0x00000041120c8211 */ /* 0x080fe400078408ff */
[-C--:B------:R-:W-:Y:S01]  /*17530*/  @!P0 LEA R8, P1, R20, R65.reuse, 0x1 ;  /* 0x0000004114088211 */ /* 0x080fe200078208ff */
[----:B------:R-:W-:Y:S01]  /*17540*/  @!PT LDS RZ, [RZ] ;  /* 0x00000000fffff984 */ /* 0x000fe20000000800 */
[----:B------:R-:W-:Y:S01]  /*17550*/  @!PT LDS RZ, [RZ] ;  /* 0x00000000fffff984 */ /* 0x000fe20000000800 */
[----:B------:R-:W-:Y:S01]  /*17560*/  @!PT LDS RZ, [RZ] ;  /* 0x00000000fffff984 */ /* 0x000fe20000000800 */
[----:B------:R-:W-:Y:S01]  /*17570*/  @!P0 LDGSTS.E.BYPASS.LTC128B.128 [R241+0xf000], desc[UR20][R22.64] ;  /* 0x0f00000016f18fae */ /* 0x000fe2000b901d54 */
[-C--:B------:R-:W-:Y:S01]  /*17580*/  @!P0 LEA.HI.X R13, R18, R64.reuse, R13, 0x1, P2 ;  /* 0x00000040120d8211 */ /* 0x080fe200010f0c0d */
[----:B---3--:R-:W-:Y:S01]  /*17590*/  @!P0 IMAD.WIDE.U32 R14, R6, 0xd0, R10 ;  /* 0x000000d0060e8825 */ /* 0x008fe200078e000a */
[-C--:B------:R-:W-:Y:S03]  /*175a0*/  @!P0 LEA.HI.X R9, R20, R64.reuse, R9, 0x1, P1 ;  /* 0x0000004014098211 */ /* 0x080fe600008f0c09 */
[----:B----4-:R-:W-:Y:S01]  /*175b0*/  @!P0 IMAD R3, R3, 0xf0, RZ ;  /* 0x000000f003038824 */ /* 0x010fe200078e02ff */
[----:B------:R-:W-:Y:S01]  /*175c0*/  @!P0 LEA R6, P3, R14, R65, 0x1 ;  /* 0x000000410e068211 */ /* 0x000fe200078608ff */
[----:B------:R-:W-:Y:S01]  /*175d0*/  @P0 STS.128 [R241+0xf800], RZ ;  /* 0x00f800fff1000388 */ /* 0x000fe20000000c00 */
[----:B------:R-:W-:Y:S01]  /*175e0*/  @!P0 IADD3 R7, R7, R15, RZ ;  /* 0x0000000f07078210 */ /* 0x000fe20007ffe0ff */
[----:B-1----:R-:W-:Y:S03]  /*175f0*/  @!P0 IMAD.WIDE.U32 R16, R4, 0xe0, R10 ;  /* 0x000000e004108825 */ /* 0x002fe600078e000a */
[-C--:B------:R-:W-:Y:S01]  /*17600*/  @!P0 LEA.HI.X R7, R14, R64.reuse, R7, 0x1, P3 ;  /* 0x000000400e078211 */ /* 0x080fe200018f0c07 */
[----:B------:R-:W-:Y:S01]  /*17610*/  @!P0 IMAD R5, R5, 0xe0, RZ ;  /* 0x000000e005058824 */ /* 0x000fe200078e02ff */
[----:B------:R-:W-:Y:S01]  /*17620*/  @!P0 LEA R4, P2, R16, R65, 0x1 ;  /* 0x0000004110048211 */ /* 0x000fe200078408ff */
[----:B------:R-:W-:Y:S01]  /*17630*/  @!PT LDS RZ, [RZ] ;  /* 0x00000000fffff984 */ /* 0x000fe20000000800 */
[----:B------:R-:W-:Y:S01]  /*17640*/  @!PT LDS RZ, [RZ] ;  /* 0x00000000fffff984 */ /* 0x000fe20000000800 */
[----:B------:R-:W-:Y:S01]  /*17650*/  @!PT LDS RZ, [RZ] ;  /* 0x00000000fffff984 */ /* 0x000fe20000000800 */
[----:B------:R-:W-:Y:S01]  /*17660*/  @!P0 LDGSTS.E.BYPASS.LTC128B.128 [R241+0xf800], desc[UR20][R12.64] ;  /* 0x0f8000000cf18fae */ /* 0x000fe2000b901d54 */
[----:B------:R-:W-:Y:S03]  /*17670*/  @!P0 IMAD.WIDE.U32 R10, R2, 0xf0, R10 ;  /* 0x000000f0020a8825 */ /* 0x000fe600078e000a */
[----:B------:R-:W-:Y:S02]  /*17680*/  @!P0 IADD3 R5, R5, R17, RZ ;  /* 0x0000001105058210 */ /* 0x000fe40007ffe0ff */
[----:B------:R-:W-:Y:S02]  /*17690*/  @!P0 LEA R2, P1, R10, R65, 0x1 ;  /* 0x000000410a028211 */ /* 0x000fe400078208ff */
[----:B------:R-:W-:Y:S01]  /*176a0*/  @P0 STS.128 [R241+0x10000], RZ ;  /* 0x010000fff1000388 */ /* 0x000fe20000000c00 */
[-C--:B------:R-:W-:Y:S02]  /*176b0*/  @!P0 LEA.HI.X R5, R16, R64.reuse, R5, 0x1, P2 ;  /* 0x0000004010058211 */ /* 0x080fe400010f0c05 */
[----:B------:R-:W-:Y:S04]  /*176c0*/  @!P0 IADD3 R3, R3, R11, RZ ;  /* 0x0000000b03038210 */ /* 0x000fe80007ffe0ff */
[----:B------:R-:W-:Y:S01]  /*176d0*/  @!P0 LEA.HI.X R3, R10, R64, R3, 0x1, P1 ;  /* 0x000000400a038211 */ /* 0x000fe200008f0c03 */
[----:B------:R-:W-:Y:S01]  /*176e0*/  @!PT LDS RZ, [RZ] ;  /* 0x00000000fffff984 */ /* 0x000fe20000000800 */
[----:B------:R-:W-:Y:S01]  /*176f0*/  @!PT LDS RZ, [RZ] ;  /* 0x00000000fffff984 */ /* 0x000fe20000000800 */
[----:B------:R-:W-:Y:S01]  /*17700*/  @!PT LDS RZ, [RZ] ;  /* 0x00000000fffff984 */ /* 0x000fe20000000800 */
[----:B------:R1:W-:Y:S01]  /*17710*/  @!P0 LDGSTS.E.BYPASS.LTC128B.128 [R241+0x10000], desc[UR20][R8.64] ;  /* 0x1000000008f18fae */ /* 0x0003e2000b901d54 */
[----:B------:R-:W-:Y:S07]  /*17720*/  PLOP3.LUT P1, PT, PT, PT, UP0, 0x80, 0x0 ;  /* 0x000000000000781c */ /* 0x000fee0003f2f008 */
        /* <DEDUP_REMOVED lines=15> */
[----:B------:R-:W-:Y:S08]  /*17820*/  LDSM.16.M88.4 R128, [R238] ;  /* 0x00000000ee80783b */ /* 0x000ff00000000200 */
[----:B-1----:R-:W1:Y:S08]  /*17830*/  LDSM.16.M88.4 R8, [R237+0x2000] ;  /* 0x00200000ed08783b */ /* 0x002e700000000200 */
[----:B------:R-:W3:Y:S01]  /*17840*/  LDSM.16.M88.4 R16, [R237+0x2800] ;  /* 0x00280000ed10783b */ /* 0x000ee20000000200 */
[----:B--2---:R-:W-:Y:S02]  /*17850*/  MOV R2, R24 ;  /* 0x0000001800027202 */ /* 0x004fe40000000f00 */
[----:B------:R-:W-:Y:S05]  /*17860*/  MOV R3, R25 ;  /* 0x0000001900037202 */ /* 0x000fea0000000f00 */
[----:B------:R-:W2:Y:S08]  /*17870*/  LDSM.16.M88.4 R24, [R237+0x3000] ;  /* 0x00300000ed18783b */ /* 0x000eb00000000200 */
[----:B------:R-:W0:Y:S08]  /*17880*/  LDGDEPBAR ;  /* 0x00000000000079af */ /* 0x000e300000000000 */
[----:B------:R-:W4:Y:S08]  /*17890*/  LDSM.16.M88.4 R32, [R237+0x3800] ;  /* 0x00380000ed20783b */ /* 0x000f300000000200 */
[----:B------:R-:W5:Y:S01]  /*178a0*/  LDSM.16.M88.4 R40, [R237+0x4000] ;  /* 0x00400000ed28783b */ /* 0x000f620000000200 */
[C---:B-1----:R-:W-:Y:S07]  /*178b0*/  HMMA.16816.F32 R4, R128.reuse, R8, RZ ;  /* 0x000000088004723c */ /* 0x042fee00000018ff */
[----:B------:R-:W1:Y:S01]  /*178c0*/  LDSM.16.M88.4 R48, [R237+0x4800] ;  /* 0x00480000ed30783b */ /* 0x000e620000000200 */
[C---:B------:R-:W-:Y:S07]  /*178d0*/  HMMA.16816.F32 R8, R128.reuse, R10, RZ ;  /* 0x0000000a8008723c */ /* 0x040fee00000018ff */
[----:B------:R-:W1:Y:S01]  /*178e0*/  LDSM.16.M88.4 R56, [R237+0x5000] ;  /* 0x00500000ed38783b */ /* 0x000e620000000200 */
[C---:B---3--:R-:W-:Y:S06]  /*178f0*/  HMMA.16816.F32 R12, R128.reuse, R16, RZ ;  /* 0x00000010800c723c */ /* 0x048fec00000018ff */
[C---:B------:R-:W-:Y:S01]  /*17900*/  HMMA.16816.F32 R16, R128.reuse, R18, RZ ;  /* 0x000000128010723c */ /* 0x040fe200000018ff */
[----:B------:R-:W3:Y:S05]  /*17910*/  LDSM.16.M88.4 R64, [R237+0x5800] ;  /* 0x00580000ed40783b */ /* 0x000eea0000000200 */
[C---:B--2---:R-:W-:Y:S03]  /*17920*/  HMMA.16816.F32 R20, R128.reuse, R24, RZ ;  /* 0x000000188014723c */ /* 0x044fe600000018ff */
[----:B------:R-:W2:Y:S03]  /*17930*/  LDSM.16.M88.4 R72, [R237+0x6000] ;  /* 0x00600000ed48783b */ /* 0x000ea60000000200 */
[C---:B------:R-:W-:Y:S05]  /*17940*/  HMMA.16816.F32 R24, R128.reuse, R26, RZ ;  /* 0x0000001a8018723c */ /* 0x040fea00000018ff */
[----:B------:R-:W2:Y:S01]  /*17950*/  LDSM.16.M88.4 R80, [R237+0x6800] ;  /* 0x00680000ed50783b */ /* 0x000ea20000000200 */
[C---:B----4-:R-:W-:Y:S06]  /*17960*/  HMMA.16816.F32 R28, R128.reuse, R32, RZ ;  /* 0x00000020801c723c */ /* 0x050fec00000018ff */
[C---:B------:R-:W-:Y:S01]  /*17970*/  HMMA.16816.F32 R32, R128.reuse, R34, RZ ;  /* 0x000000228020723c */ /* 0x040fe200000018ff */
[----:B------:R-:W4:Y:S05]  /*17980*/  LDSM.16.M88.4 R88, [R237+0x7000] ;  /* 0x00700000ed58783b */ /* 0x000f2a0000000200 */
[C---:B-----5:R-:W-:Y:S03]  /*17990*/  HMMA.16816.F32 R36, R128.reuse, R40, RZ ;  /* 0x000000288024723c */ /* 0x060fe600000018ff */
[----:B------:R-:W5:Y:S03]  /*179a0*/  LDSM.16.M88.4 R96, [R237+0x7800] ;  /* 0x00780000ed60783b */ /* 0x000f660000000200 */
[C---:B------:R-:W-:Y:S05]  /*179b0*/  HMMA.16816.F32 R40, R128.reuse, R42, RZ ;  /* 0x0000002a8028723c */ /* 0x040fea00000018ff */
[----:B------:R-:W5:Y:S01]  /*179c0*/  LDSM.16.M88.4 R104, [R237+0x8000] ;  /* 0x00800000ed68783b */ /* 0x000f620000000200 */
        /* <DEDUP_REMOVED lines=10> */
[C---:B--2---:R-:W-:Y:S03]  /*17a70*/  HMMA.16816.F32 R68, R128.reuse, R72, RZ ;  /* 0x000000488044723c */ /* 0x044fe600000018ff */
[----:B------:R-:W2:Y:S03]  /*17a80*/  LDSM.16.M88.4 R176, [R233+0x2000] ;  /* 0x00200000e9b0783b */ /* 0x000ea60000000200 */
[C---:B------:R-:W-:Y:S05]  /*17a90*/  HMMA.16816.F32 R72, R128.reuse, R74, RZ ;  /* 0x0000004a8048723c */ /* 0x040fea00000018ff */
[----:B------:R-:W3:Y:S01]  /*17aa0*/  LDSM.16.M88.4 R180, [R233+0x2800] ;  /* 0x00280000e9b4783b */ /* 0x000ee20000000200 */
[C---:B------:R-:W-:Y:S06]  /*17ab0*/  HMMA.16816.F32 R76, R128.reuse, R80, RZ ;  /* 0x00000050804c723c */ /* 0x040fec00000018ff */
[C---:B------:R-:W-:Y:S01]  /*17ac0*/  HMMA.16816.F32 R80, R128.reuse, R82, RZ ;  /* 0x000000528050723c */ /* 0x040fe200000018ff */
[----:B------:R-:W3:Y:S05]  /*17ad0*/  LDSM.16.M88.4 R184, [R233+0x3000] ;  /* 0x00300000e9b8783b */ /* 0x000eea0000000200 */
[C---:B----4-:R-:W-:Y:S03]  /*17ae0*/  HMMA.16816.F32 R84, R128.reuse, R88, RZ ;  /* 0x000000588054723c */ /* 0x050fe600000018ff */
[----:B------:R-:W4:Y:S03]  /*17af0*/  LDSM.16.M88.4 R188, [R233+0x3800] ;  /* 0x00380000e9bc783b */ /* 0x000f260000000200 */
[C---:B------:R-:W-:Y:S05]  /*17b00*/  HMMA.16816.F32 R88, R128.reuse, R90, RZ ;  /* 0x0000005a8058723c */ /* 0x040fea00000018ff */
[----:B------:R-:W-:Y:S01]  /*17b10*/  LDSM.16.M88.4 R192, [R233+0x4800] ;  /* 0x00480000e9c0783b */ /* 0x000fe20000000200 */
[C---:B-----5:R-:W-:Y:S06]  /*17b20*/  HMMA.16816.F32 R92, R128.reuse, R96, RZ ;  /* 0x00000060805c723c */ /* 0x060fec00000018ff */
[C---:B------:R-:W-:Y:S01]  /*17b30*/  HMMA.16816.F32 R96, R128.reuse, R98, RZ ;  /* 0x000000628060723c */ /* 0x040fe200000018ff */
[----:B------:R-:W-:Y:S05]  /*17b40*/  LDSM.16.M88.4 R196, [R233+0x5000] ;  /* 0x00500000e9c4783b */ /* 0x000fea0000000200 */
[C---:B------:R-:W-:Y:S03]  /*17b50*/  HMMA.16816.F32 R100, R128.reuse, R104, RZ ;  /* 0x000000688064723c */ /* 0x040fe600000018ff */
[----:B------:R-:W-:Y:S03]  /*17b60*/  LDSM.16.M88.4 R200, [R233+0x5800] ;  /* 0x00580000e9c8783b */ /* 0x000fe60000000200 */
[C---:B------:R-:W-:Y:S05]  /*17b70*/  HMMA.16816.F32 R104, R128.reuse, R106, RZ ;  /* 0x0000006a8068723c */ /* 0x040fea00000018ff */
[----:B------:R-:W-:Y:S01]  /*17b80*/  LDSM.16.M88.4 R204, [R233+0x6800] ;  /* 0x00680000e9cc783b */ /* 0x000fe20000000200 */
[C---:B-1----:R-:W-:Y:S06]  /*17b90*/  HMMA.16816.F32 R108, R128.reuse, R112, RZ ;  /* 0x00000070806c723c */ /* 0x042fec00000018ff */
[C---:B------:R-:W-:Y:S01]  /*17ba0*/  HMMA.16816.F32 R112, R128.reuse, R114, RZ ;  /* 0x000000728070723c */ /* 0x040fe200000018ff */
[----:B------:R-:W-:Y:S05]  /*17bb0*/  LDSM.16.M88.4 R208, [R225] ;  /* 0x00000000e1d0783b */ /* 0x000fea0000000200 */
[C---:B------:R-:W-:Y:S03]  /*17bc0*/  HMMA.16816.F32 R116, R128.reuse, R120, RZ ;  /* 0x000000788074723c */ /* 0x040fe600000018ff */
[----:B------:R-:W-:Y:S03]  /*17bd0*/  LDSM.16.M88.4 R212, [R224] ;  /* 0x00000000e0d4783b */ /* 0x000fe60000000200 */
        /* <DEDUP_REMOVED lines=30> */
[----:B------:R-:W2:Y:S05]  /*17dc0*/  LDSM.16.M88.4 R176, [R233+0x9000] ;  /* 0x00900000e9b0783b */ /* 0x000eaa0000000200 */
[C---:B------:R-:W-:Y:S06]  /*17dd0*/  HMMA.16816.F32 R76, R172.reuse, R204, R76 ;  /* 0x000000ccac4c723c */ /* 0x040fec000000184c */
[C---:B------:R-:W-:Y:S01]  /*17de0*/  HMMA.16816.F32 R80, R172.reuse, R206, R80 ;  /* 0x000000ceac50723c */ /* 0x040fe20000001850 */
[----:B------:R-:W-:Y:S05]  /*17df0*/  LDSM.16.M88.4 R204, [R227] ;  /* 0x00000000e3cc783b */ /* 0x000fea0000000200 */
[C---:B---3--:R-:W-:Y:S06]  /*17e00*/  HMMA.16816.F32 R84, R172.reuse, R180, R84 ;  /* 0x000000b4ac54723c */ /* 0x048fec0000001854 */
[C---:B------:R-:W-:Y:S01]  /*17e10*/  HMMA.16816.F32 R88, R172.reuse, R182, R88 ;  /* 0x000000b6ac58723c */ /* 0x040fe20000001858 */
[----:B------:R-:W3:Y:S05]  /*17e20*/  LDSM.16.M88.4 R180, [R233+0x9800] ;  /* 0x00980000e9b4783b */ /* 0x000eea0000000200 */
[C---:B-----5:R-:W-:Y:S06]  /*17e30*/  HMMA.16816.F32 R92, R172.reuse, R184, R92 ;  /* 0x000000b8ac5c723c */ /* 0x060fec000000185c */
[C---:B------:R-:W-:Y:S05]  /*17e40*/  HMMA.16816.F32 R96, R172.reuse, R186, R96 ;  /* 0x000000baac60723c */ /* 0x040fea0000001860 */
[----:B------:R-:W-:Y:S01]  /*17e50*/  LEA R184, R239, R238, 0x1 ;  /* 0x000000eeefb87211 */ /* 0x000fe200078e08ff */
[C---:B----4-:R-:W-:Y:S05]  /*17e60*/  HMMA.16816.F32 R100, R172.reuse, R188, R100 ;  /* 0x000000bcac64723c */ /* 0x050fea0000001864 */
[----:B------:R-:W4:Y:S01]  /*17e70*/  LDSM.16.M88.4 R184, [R184] ;  /* 0x00000000b8b8783b */ /* 0x000f220000000200 */
[C---:B------:R-:W-:Y:S06]  /*17e80*/  HMMA.16816.F32 R104, R172.reuse, R190, R104 ;  /* 0x000000beac68723c */ /* 0x040fec0000001868 */
[C---:B-1----:R-:W-:Y:S01]  /*17e90*/  HMMA.16816.F32 R108, R172.reuse, R168, R108 ;  /* 0x000000a8ac6c723c */ /* 0x042fe2000000186c */
[----:B------:R-:W1:Y:S05]  /*17ea0*/  LDSM.16.M88.4 R188, [R226] ;  /* 0x00000000e2bc783b */ /* 0x000e6a0000000200 */
[C---:B------:R-:W-:Y:S03]  /*17eb0*/  HMMA.16816.F32 R112, R172.reuse, R170, R112 ;  /* 0x000000aaac70723c */ /* 0x040fe60000001870 */
[----:B------:R-:W5:Y:S03]  /*17ec0*/  LDSM.16.M88.4 R168, [R223] ;  /* 0x00000000dfa8783b */ /* 0x000f660000000200 */
[C---:B--2---:R-:W-:Y:S06]  /*17ed0*/  HMMA.16816.F32 R116, R172.reuse, R176, R116 ;  /* 0x000000b0ac74723c */ /* 0x044fec0000001874 */
[C---:B------:R-:W-:Y:S01]  /*17ee0*/  HMMA.16816.F32 R120, R172.reuse, R178, R120 ;  /* 0x000000b2ac78723c */ /* 0x040fe20000001878 */
[----:B------:R-:W-:Y:S05]  /*17ef0*/  LDSM.16.M88.4 R176, [R221] ;  /* 0x00000000ddb0783b */ /* 0x000fea0000000200 */
[C---:B---3--:R-:W-:Y:S06]  /*17f00*/  HMMA.16816.F32 R124, R172.reuse, R180, R124 ;  /* 0x000000b4ac7c723c */ /* 0x048fec000000187c */
[----:B------:R-:W-:Y:S01]  /*17f10*/  HMMA.16816.F32 R128, R172, R182, R128 ;  /* 0x000000b6ac80723c */ /* 0x000fe20000001880 */
[----:B------:R-:W2:Y:S05]  /*17f20*/  LDSM.16.M88.4 R172, [R222] ;  /* 0x00000000deac783b */ /* 0x000eaa0000000200 */
[C---:B----4-:R-:W-:Y:S03]  /*17f30*/  HMMA.16816.F32 R4, R184.reuse, R192, R4 ;  /* 0x000000c0b804723c */ /* 0x050fe60000001804 */
        /* <DEDUP_REMOVED lines=15> */
[C---:B------:R-:W-:Y:S06]  /*18030*/  HMMA.16816.F32 R44, R184.reuse, R208, R44 ;  /* 0x000000d0b82c723c */ /* 0x040fec000000182c */
[C---:B------:R-:W-:Y:S01]  /*18040*/  HMMA.16816.F32 R48, R184.reuse, R210, R48 ;  /* 0x000000d2b830723c */ /* 0x040fe20000001830 */
[----:B------:R-:W-:Y:S05]  /*18050*/  LDSM.16.M88.4 R208, [R235] ;  /* 0x00000000ebd0783b */ /* 0x000fea0000000200 */
[C---:B------:R-:W-:Y:S06]  /*18060*/  HMMA.16816.F32 R52, R184.reuse, R212, R52 ;  /* 0x000000d4b834723c */ /* 0x040fec0000001834 */
[C---:B------:R-:W-:Y:S01]  /*18070*/  HMMA.16816.F32 R56, R184.reuse, R214, R56 ;  /* 0x000000d6b838723c */ /* 0x040fe20000001838 */
[----:B------:R-:W4:Y:S05]  /*18080*/  LDSM.16.M88.4 R212, [R166] ;  /* 0x00000000a6d4783b */ /* 0x000f2a0000000200 */
[C---:B-----5:R-:W-:Y:S06]  /*18090*/  HMMA.16816.F32 R60, R184.reuse, R168, R60 ;  /* 0x000000a8b83c723c */ /* 0x060fec000000183c */
[C---:B------:R-:W-:Y:S01]  /*180a0*/  HMMA.16816.F32 R64, R184.reuse, R170, R64 ;  /* 0x000000aab840723c */ /* 0x040fe20000001840 */
[----:B------:R-:W5:Y:S05]  /*180b0*/  LDSM.16.M88.4 R168, [R166+0x800] ;  /* 0x00080000a6a8783b */ /* 0x000f6a0000000200 */
[C---:B--2---:R-:W-:Y:S06]  /*180c0*/  HMMA.16816.F32 R68, R184.reuse, R172, R68 ;  /* 0x000000acb844723c */ /* 0x044fec0000001844 */
[C---:B------:R-:W-:Y:S06]  /*180d0*/  HMMA.16816.F32 R72, R184.reuse, R174, R72 ;  /* 0x000000aeb848723c */ /* 0x040fec0000001848 */
[C---:B------:R-:W-:Y:S06]  /*180e0*/  HMMA.16816.F32 R76, R184.reuse, R176, R76 ;  /* 0x000000b0b84c723c */ /* 0x040fec000000184c */
[C---:B------:R-:W-:Y:S05]  /*180f0*/  HMMA.16816.F32 R80, R184.reuse, R178, R80 ;  /* 0x000000b2b850723c */ /* 0x040fea0000001850 */
[----:B------:R-:W-:Y:S01]  /*18100*/  MOV R177, R3 ;  /* 0x0000000300b17202 */ /* 0x000fe20000000f00 */
[C---:B---3--:R-:W-:Y:S05]  /*18110*/  HMMA.16816.F32 R84, R184.reuse, R180, R84 ;  /* 0x000000b4b854723c */ /* 0x048fea0000001854 */
[----:B------:R-:W-:Y:S01]  /*18120*/  MOV R176, R2 ;  /* 0x0000000200b07202 */ /* 0x000fe20000000f00 */
        /* <DEDUP_REMOVED lines=13> */
[C---:B-----5:R-:W-:Y:S06]  /*18200*/  HMMA.16816.F32 R12, R208.reuse, R168, R12 ;  /* 0x000000a8d00c723c */ /* 0x060fec000000180c */
[C---:B------:R-:W-:Y:S06]  /*18210*/  HMMA.16816.F32 R16, R208.reuse, R170, R16 ;  /* 0x000000aad010723c */ /* 0x040fec0000001810 */
[----:B------:R-:W-:Y:S01]  /*18220*/  FMUL.FTZ R6, R6, UR19 ;  /* 0x0000001306067c20 */ /* 0x000fe20008410000 */
        /* <DEDUP_REMOVED lines=8> */
[----:B------:R1:W-:Y:S01]  /*182b0*/  MUFU.TANH R169, R7 ;  /* 0x0000000700a97308 */ /* 0x0003e20000002400 */
[----:B------:R-:W-:Y:S01]  /*182c0*/  FMUL.FTZ R12, R12, UR19 ;  /* 0x000000130c0c7c20 */ /* 0x000fe20008410000 */
[----:B------:R-:W-:Y:S01]  /*182d0*/  FMUL.FTZ R13, R13, UR19 ;  /* 0x000000130d0d7c20 */ /* 0x000fe20008410000 */
[----:B------:R-:W-:Y:S01]  /*182e0*/  FMUL.FTZ R14, R14, UR19 ;  /* 0x000000130e0e7c20 */ /* 0x000fe20008410000 */
[----:B------:R-:W-:Y:S01]  /*182f0*/  FMUL.FTZ R15, R15, UR19 ;  /* 0x000000130f0f7c20 */ /* 0x000fe20008410000 */
[----:B------:R-:W-:Y:S01]  /*18300*/  FMUL.FTZ R16, R16, UR19 ;  /* 0x0000001310107c20 */ /* 0x000fe20008410000 */
[----:B------:R-:W-:Y:S04]  /*18310*/  FMUL.FTZ R17, R17, UR19 ;  /* 0x0000001311117c20 */ /* 0x000fe80008410000 */
[----:B------:R-:W-:Y:S01]  /*18320*/  MUFU.TANH R174, R8 ;  /* 0x0000000800ae7308 */ /* 0x000fe20000002400 */
[----:B------:R-:W-:Y:S01]  /*18330*/  FMUL.FTZ R18, R18, UR19 ;  /* 0x0000001312127c20 */ /* 0x000fe20008410000 */
[----:B------:R-:W-:Y:S08]  /*18340*/  FMUL.FTZ R19, R19, UR19 ;  /* 0x0000001313137c20 */ /* 0x000ff00008410000 */
[----:B------:R-:W-:Y:S01]  /*18350*/  MUFU.TANH R175, R9 ;  /* 0x0000000900af7308 */ /* 0x000fe20000002400 */
[----:B-1----:R-:W1:Y:S09]  /*18360*/  LDSM.16.M88.4 R4, [R166+0x1000] ;  /* 0x00100000a604783b */ /* 0x002e720000000200 */
[----:B------:R-:W2:Y:S10]  /*18370*/  MUFU.TANH R3, R10 ;  /* 0x0000000a00037308 */ /* 0x000eb40000002400 */
[----:B------:R3:W-:Y:S10]  /*18380*/  MUFU.TANH R171, R11 ;  /* 0x0000000b00ab7308 */ /* 0x0007f40000002400 */
[----:B------:R-:W-:Y:S01]  /*18390*/  MUFU.TANH R0, R0 ;  /* 0x0000000000007308 */ /* 0x000fe20000002400 */
[----:B--2---:R-:W-:Y:S09]  /*183a0*/  STL [R1], R3 ;  /* 0x0000000301007387 */ /* 0x004ff20000100800 */
[----:B------:R-:W-:Y:S01]  /*183b0*/  MUFU.TANH R2, R2 ;  /* 0x0000000200027308 */ /* 0x000fe20000002400 */
[----:B---3--:R-:W2:Y:S09]  /*183c0*/  LDSM.16.M88.4 R8, [R166+0x1800] ;  /* 0x00180000a608783b */ /* 0x008eb20000000200 */
[----:B------:R-:W-:Y:S01]  /*183d0*/  MUFU.TANH R12, R12 ;  /* 0x0000000c000c7308 */ /* 0x000fe20000002400 */
[C---:B-1----:R-:W-:Y:S06]  /*183e0*/  HMMA.16816.F32 R20, R208.reuse, R4, R20 ;  /* 0x00000004d014723c */ /* 0x042fec0000001814 */
[C---:B------:R-:W-:Y:S03]  /*183f0*/  HMMA.16816.F32 R24, R208.reuse, R6, R24 ;  /* 0x00000006d018723c */ /* 0x040fe60000001818 */
[----:B------:R-:W-:Y:S01]  /*18400*/  MUFU.TANH R13, R13 ;  /* 0x0000000d000d7308 */ /* 0x000fe20000002400 */
[----:B------:R-:W1:Y:S09]  /*18410*/  LDSM.16.M88.4 R4, [R166+0x2000] ;  /* 0x00200000a604783b */ /* 0x000e720000000200 */
[----:B------:R-:W-:Y:S10]  /*18420*/  MUFU.TANH R14, R14 ;  /* 0x0000000e000e7308 */ /* 0x000ff40000002400 */
[----:B------:R-:W-:Y:S01]  /*18430*/  MUFU.TANH R15, R15 ;  /* 0x0000000f000f7308 */ /* 0x000fe20000002400 */
[----:B------:R-:W-:Y:S01]  /*18440*/  FMUL.FTZ R20, R20, UR19 ;  /* 0x0000001314147c20 */ /* 0x000fe20008410000 */
[----:B------:R-:W-:Y:S01]  /*18450*/  FMUL.FTZ R21, R21, UR19 ;  /* 0x0000001315157c20 */ /* 0x000fe20008410000 */
[----:B------:R-:W-:Y:S01]  /*18460*/  FMUL.FTZ R22, R22, UR19 ;  /* 0x0000001316167c20 */ /* 0x000fe20008410000 */
[----:B------:R-:W-:Y:S01]  /*18470*/  FMUL.FTZ R23, R23, UR19 ;  /* 0x0000001317177c20 */ /* 0x000fe20008410000 */
[----:B------:R-:W-:Y:S05]  /*18480*/  FMUL.FTZ R24, R24, UR19 ;  /* 0x0000001318187c20 */ /* 0x000fea0008410000 */
[----:B------:R-:W-:Y:S01]  /*18490*/  MUFU.TANH R16, R16 ;  /* 0x0000001000107308 */ /* 0x000fe20000002400 */
[C---:B--2---:R-:W-:Y:S03]  /*184a0*/  HMMA.16816.F32 R28, R208.reuse, R8, R28 ;  /* 0x00000008d01c723c */ /* 0x044fe6000000181c */
[----:B------:R-:W-:Y:S01]  /*184b0*/  FMUL.FTZ R25, R25, UR19 ;  /* 0x0000001319197c20 */ /* 0x000fe20008410000 */
[----:B------:R-:W-:Y:S01]  /*184c0*/  FMUL.FTZ R26, R26, UR19 ;  /* 0x000000131a1a7c20 */ /* 0x000fe20008410000 */
[----:B------:R-:W-:Y:S01]  /*184d0*/  FMUL.FTZ R27, R27, UR19 ;  /* 0x000000131b1b7c20 */ /* 0x000fe20008410000 */
[C---:B------:R-:W-:Y:S03]  /*184e0*/  HMMA.16816.F32 R32, R208.reuse, R10, R32 ;  /* 0x0000000ad020723c */ /* 0x040fe60000001820 */
[----:B------:R-:W-:Y:S01]  /*184f0*/  MUFU.TANH R17, R17 ;  /* 0x0000001100117308 */ /* 0x000fe20000002400 */
[----:B------:R-:W2:Y:S09]  /*18500*/  LDSM.16.M88.4 R8, [R166+0x2800] ;  /* 0x00280000a608783b */ /* 0x000eb20000000200 */
[----:B------:R-:W-:Y:S01]  /*18510*/  MUFU.TANH R18, R18 ;  /* 0x0000001200127308 */ /* 0x000fe20000002400 */
[C---:B-1----:R-:W-:Y:S06]  /*18520*/  HMMA.16816.F32 R36, R208.reuse, R4, R36 ;  /* 0x00000004d024723c */ /* 0x042fec0000001824 */
[C---:B------:R-:W-:Y:S03]  /*18530*/  HMMA.16816.F32 R40, R208.reuse, R6, R40 ;  /* 0x00000006d028723c */ /* 0x040fe60000001828 */
[----:B------:R-:W-:Y:S01]  /*18540*/  MUFU.TANH R19, R19 ;  /* 0x0000001300137308 */ /* 0x000fe20000002400 */
[----:B------:R-:W1:Y:S01]  /*18550*/  LDSM.16.M88.4 R4, [R166+0x3000] ;  /* 0x00300000a604783b */ /* 0x000e620000000200 */
[----:B------:R-:W-:Y:S01]  /*18560*/  FMUL.FTZ R28, R28, UR19 ;  /* 0x000000131c1c7c20 */ /* 0x000fe20008410000 */
[----:B------:R-:W-:Y:S01]  /*18570*/  FMUL.FTZ R29, R29, UR19 ;  /* 0x000000131d1d7c20 */ /* 0x000fe20008410000 */
[----:B------:R-:W-:Y:S01]  /*18580*/  FMUL.FTZ R30, R30, UR19 ;  /* 0x000000131e1e7c20 */ /* 0x000fe20008410000 */
[----:B------:R-:W-:Y:S05]  /*18590*/  FMUL.FTZ R31, R31, UR19 ;  /* 0x000000131f1f7c20 */ /* 0x000fea0008410000 */
[----:B------:R-:W-:Y:S01]  /*185a0*/  MUFU.TANH R20, R20 ;  /* 0x0000001400147308 */ /* 0x000fe20000002400 */
[----:B------:R-:W-:Y:S01]  /*185b0*/  FMUL.FTZ R32, R32, UR19 ;  /* 0x0000001320207c20 */ /* 0x000fe20008410000 */
[----:B------:R-:W-:Y:S01]  /*185c0*/  FMUL.FTZ R33, R33, UR19 ;  /* 0x0000001321217c20 */ /* 0x000fe20008410000 */
[----:B------:R-:W-:Y:S01]  /*185d0*/  FMUL.FTZ R34, R34, UR19 ;  /* 0x0000001322227c20 */ /* 0x000fe20008410000 */
[----:B------:R-:W-:Y:S06]  /*185e0*/  FMUL.FTZ R35, R35, UR19 ;  /* 0x0000001323237c20 */ /* 0x000fec0008410000 */
[----:B------:R-:W-:Y:S01]  /*185f0*/  MUFU.TANH R21, R21 ;  /* 0x0000001500157308 */ /* 0x000fe20000002400 */
[----:B------:R-:W-:Y:S01]  /*18600*/  FMUL.FTZ R36, R36, UR19 ;  /* 0x0000001324247c20 */ /* 0x000fe20008410000 */
[----:B------:R-:W-:Y:S01]  /*18610*/  FMUL.FTZ R37, R37, UR19 ;  /* 0x0000001325257c20 */ /* 0x000fe20008410000 */
[----:B------:R-:W-:Y:S01]  /*18620*/  FMUL.FTZ R38, R38, UR19 ;  /* 0x0000001326267c20 */ /* 0x000fe20008410000 */
[----:B------:R-:W-:Y:S01]  /*18630*/  FMUL.FTZ R39, R39, UR19 ;  /* 0x0000001327277c20 */ /* 0x000fe20008410000 */
[----:B------:R-:W-:Y:S05]  /*18640*/  FMUL.FTZ R43, R43, UR19 ;  /* 0x000000132b2b7c20 */ /* 0x000fea0008410000 */
[----:B------:R-:W3:Y:S01]  /*18650*/  MUFU.TANH R3, R36 ;  /* 0x0000002400037308 */ /* 0x000ee20000002400 */
        /* <DEDUP_REMOVED lines=8> */
[----:B---3--:R3:W-:Y:S01]  /*186e0*/  STL [R1+0x4], R3 ;  /* 0x0000040301007387 */ /* 0x0087e20000100800 */
[C---:B-1----:R-:W-:Y:S08]  /*186f0*/  HMMA.16816.F32 R52, R208.reuse, R4, R52 ;  /* 0x00000004d034723c */ /* 0x042ff00000001834 */
[----:B------:R-:W-:Y:S01]  /*18700*/  MUFU.TANH R24, R24 ;  /* 0x0000001800187308 */ /* 0x000fe20000002400 */
[C---:B------:R-:W-:Y:S01]  /*18710*/  HMMA.16816.F32 R56, R208.reuse, R6, R56 ;  /* 0x00000006d038723c */ /* 0x040fe20000001838 */
[----:B------:R-:W1:Y:S02]  /*18720*/  LDSM.16.M88.4 R4, [R166+0x4000] ;  /* 0x00400000a604783b */ /* 0x000e640000000200 */
[----:B------:R-:W-:Y:S01]  /*18730*/  FMUL.FTZ R44, R44, UR19 ;  /* 0x000000132c2c7c20 */ /* 0x000fe20008410000 */
[----:B------:R-:W-:Y:S01]  /*18740*/  FMUL.FTZ R46, R46, UR19 ;  /* 0x000000132e2e7c20 */ /* 0x000fe20008410000 */
[----:B------:R-:W-:Y:S04]  /*18750*/  FMUL.FTZ R48, R48, UR19 ;  /* 0x0000001330307c20 */ /* 0x000fe80008410000 */
[----:B------:R-:W-:Y:S02]  /*18760*/  MUFU.TANH R25, R25 ;  /* 0x0000001900197308 */ /* 0x000fe40000002400 */
[----:B------:R-:W-:Y:S08]  /*18770*/  FMUL.FTZ R50, R50, UR19 ;  /* 0x0000001332327c20 */ /* 0x000ff00008410000 */
[----:B------:R-:W-:Y:S01]  /*18780*/  MUFU.TANH R26, R26 ;  /* 0x0000001a001a7308 */ /* 0x000fe20000002400 */
[----:B------:R-:W-:Y:S01]  /*18790*/  FMUL.FTZ R52, R52, UR19 ;  /* 0x0000001334347c20 */ /* 0x000fe20008410000 */
[----:B------:R-:W-:Y:S08]  /*187a0*/  FMUL.FTZ R54, R54, UR19 ;  /* 0x0000001336367c20 */ /* 0x000ff00008410000 */
[----:B---3--:R-:W3:Y:S01]  /*187b0*/  MUFU.TANH R3, R43 ;  /* 0x0000002b00037308 */ /* 0x008ee20000002400 */
[C---:B--2---:R-:W-:Y:S03]  /*187c0*/  HMMA.16816.F32 R60, R208.reuse, R8, R60 ;  /* 0x00000008d03c723c */ /* 0x044fe6000000183c */
[----:B------:R-:W-:Y:S01]  /*187d0*/  FMUL.FTZ R57, R57, UR19 ;  /* 0x0000001339397c20 */ /* 0x000fe20008410000 */
[----:B------:R-:W-:Y:S02]  /*187e0*/  FMUL.FTZ R56, R56, UR19 ;  /* 0x0000001338387c20 */ /* 0x000fe40008410000 */
[C---:B------:R-:W-:Y:S03]  /*187f0*/  HMMA.16816.F32 R64, R208.reuse, R10, R64 ;  /* 0x0000000ad040723c */ /* 0x040fe60000001840 */
[----:B------:R2:W4:Y:S01]  /*18800*/  MUFU.TANH R214, R57 ;  /* 0x0000003900d67308 */ /* 0x0005220000002400 */
[----:B------:R-:W5:Y:S09]  /*18810*/  LDSM.16.M88.4 R8, [R166+0x4800] ;  /* 0x00480000a608783b */ /* 0x000f720000000200 */
[----:B------:R4:W2:Y:S01]  /*18820*/  MUFU.TANH R215, R56 ;  /* 0x0000003800d77308 */ /* 0x0008a20000002400 */
[----:B---3--:R-:W-:Y:S01]  /*18830*/  STL [R1+0x8], R3 ;  /* 0x0000080301007387 */ /* 0x008fe20000100800 */
[C---:B-1----:R-:W-:Y:S03]  /*18840*/  HMMA.16816.F32 R68, R208.reuse, R4, R68 ;  /* 0x00000004d044723c */ /* 0x042fe60000001844 */
[----:B------:R-:W-:Y:S01]  /*18850*/  FMUL.FTZ R43, R45, UR19 ;  /* 0x000000132d2b7c20 */ /* 0x000fe20008410000 */
[----:B------:R-:W-:Y:S01]  /*18860*/  FMUL.FTZ R45, R47, UR19 ;  /* 0x000000132f2d7c20 */ /* 0x000fe20008410000 */
[----:B------:R-:W-:Y:S03]  /*18870*/  FMUL.FTZ R47, R49, UR19 ;  /* 0x00000013312f7c20 */ /* 0x000fe60008410000 */
[----:B------:R-:W1:Y:S01]  /*18880*/  MUFU.TANH R27, R27 ;  /* 0x0000001b001b7308 */ /* 0x000e620000002400 */
[C---:B------:R-:W-:Y:S01]  /*18890*/  HMMA.16816.F32 R72, R208.reuse, R6, R72 ;  /* 0x00000006d048723c */ /* 0x040fe20000001848 */
[----:B------:R-:W3:Y:S02]  /*188a0*/  LDSM.16.M88.4 R4, [R166+0x5000] ;  /* 0x00500000a604783b */ /* 0x000ee40000000200 */
[----:B------:R-:W-:Y:S01]  /*188b0*/  FMUL.FTZ R62, R62, UR19 ;  /* 0x000000133e3e7c20 */ /* 0x000fe20008410000 */
[----:B------:R-:W-:Y:S01]  /*188c0*/  FMUL.FTZ R63, R63, UR19 ;  /* 0x000000133f3f7c20 */ /* 0x000fe20008410000 */
[----:B------:R-:W-:Y:S04]  /*188d0*/  FMUL.FTZ R49, R51, UR19 ;  /* 0x0000001333317c20 */ /* 0x000fe80008410000 */
[----:B------:R-:W1:Y:S02]  /*188e0*/  MUFU.TANH R28, R28 ;  /* 0x0000001c001c7308 */ /* 0x000e640000002400 */
[----:B------:R-:W-:Y:S01]  /*188f0*/  FMUL.FTZ R51, R53, UR19 ;  /* 0x0000001335337c20 */ /* 0x000fe20008410000 */
[----:B------:R-:W-:Y:S01]  /*18900*/  FMUL.FTZ R53, R55, UR19 ;  /* 0x0000001337357c20 */ /* 0x000fe20008410000 */
[----:B------:R-:W-:Y:S01]  /*18910*/  FMUL.FTZ R55, R59, UR19 ;  /* 0x000000133b377c20 */ /* 0x000fe20008410000 */
[----:B--2---:R-:W-:Y:S01]  /*18920*/  FMUL.FTZ R57, R61, UR19 ;  /* 0x000000133d397c20 */ /* 0x004fe20008410000 */
[----:B----4-:R-:W-:Y:S04]  /*18930*/  FMUL.FTZ R56, R58, UR19 ;  /* 0x000000133a387c20 */ /* 0x010fe80008410000 */
[----:B------:R2:W4:Y:S01]  /*18940*/  MUFU.TANH R213, R62 ;  /* 0x0000003e00d57308 */ /* 0x0005220000002400 */
[----:B------:R-:W-:Y:S01]  /*18950*/  FMUL.FTZ R59, R66, UR19 ;  /* 0x00000013423b7c20 */ /* 0x000fe20008410000 */
[----:B------:R-:W-:Y:S01]  /*18960*/  FMUL.FTZ R68, R68, UR19 ;  /* 0x0000001344447c20 */ /* 0x000fe20008410000 */
[----:B------:R-:W-:Y:S01]  /*18970*/  FMUL.FTZ R69, R69, UR19 ;  /* 0x0000001345457c20 */ /* 0x000fe20008410000 */
[----:B------:R-:W-:Y:S01]  /*18980*/  FMUL.FTZ R70, R70, UR19 ;  /* 0x0000001346467c20 */ /* 0x000fe20008410000 */
[----:B------:R-:W-:Y:S01]  /*18990*/  FMUL.FTZ R71, R71, UR19 ;  /* 0x0000001347477c20 */ /* 0x000fe20008410000 */
[----:B------:R-:W-:Y:S01]  /*189a0*/  FMUL.FTZ R61, R67, UR19 ;  /* 0x00000013433d7c20 */ /* 0x000fe20008410000 */
[----:B------:R-:W-:Y:S03]  /*189b0*/  FMUL.FTZ R58, R60, UR19 ;  /* 0x000000133c3a7c20 */ /* 0x000fe60008410000 */
[----:B------:R1:W1:Y:S01]  /*189c0*/  MUFU.TANH R212, R63 ;  /* 0x0000003f00d47308 */ /* 0x0002620000002400 */
[C---:B-----5:R-:W-:Y:S03]  /*189d0*/  HMMA.16816.F32 R76, R208.reuse, R8, R76 ;  /* 0x00000008d04c723c */ /* 0x060fe6000000184c */
[----:B------:R-:W-:Y:S01]  /*189e0*/  FMUL.FTZ R72, R72, UR19 ;  /* 0x0000001348487c20 */ /* 0x000fe20008410000 */
[----:B------:R-:W-:Y:S01]  /*189f0*/  FMUL.FTZ R73, R73, UR19 ;  /* 0x0000001349497c20 */ /* 0x000fe20008410000 */
[----:B------:R-:W-:Y:S01]  /*18a00*/  FMUL.FTZ R74, R74, UR19 ;  /* 0x000000134a4a7c20 */ /* 0x000fe20008410000 */
[C---:B------:R-:W-:Y:S03]  /*18a10*/  HMMA.16816.F32 R80, R208.reuse, R10, R80 ;  /* 0x0000000ad050723c */ /* 0x040fe60000001850 */
[----:B------:R5:W4:Y:S01]  /*18a20*/  MUFU.TANH R201, R68 ;  /* 0x0000004400c97308 */ /* 0x000b220000002400 */
[----:B------:R-:W4:Y:S01]  /*18a30*/  LDSM.16.M88.4 R8, [R166+0x5800] ;  /* 0x00580000a608783b */ /* 0x000f220000000200 */
[----:B--2---:R-:W-:Y:S01]  /*18a40*/  MOV R62, R176 ;  /* 0x000000b0003e7202 */ /* 0x004fe20000000f00 */
[----:B------:R-:W-:Y:S01]  /*18a50*/  FMUL.FTZ R75, R75, UR19 ;  /* 0x000000134b4b7c20 */ /* 0x000fe20008410000 */
[----:B------:R-:W-:Y:S01]  /*18a60*/  FMUL.FTZ R64, R64, UR19 ;  /* 0x0000001340407c20 */ /* 0x000fe20008410000 */
[----:B------:R-:W-:Y:S05]  /*18a70*/  FMUL.FTZ R65, R65, UR19 ;  /* 0x0000001341417c20 */ /* 0x000fea0008410000 */
[----:B------:R-:W2:Y:S01]  /*18a80*/  MUFU.TANH R200, R69 ;  /* 0x0000004500c87308 */ /* 0x000ea20000002400 */
[C---:B---3--:R-:W-:Y:S03]  /*18a90*/  HMMA.16816.F32 R84, R208.reuse, R4, R84 ;  /* 0x00000004d054723c */ /* 0x048fe60000001854 */
[----:B-1----:R-:W-:Y:S06]  /*18aa0*/  MOV R63, R177 ;  /* 0x000000b1003f7202 */ /* 0x002fec0000000f00 */
        /* <DEDUP_REMOVED lines=22> */
[C---:B------:R-:W-:Y:S03]  /*18c10*/  HMMA.16816.F32 R96, R208.reuse, R10, R96 ;  /* 0x0000000ad060723c */ /* 0x040fe60000001860 */
[----:B------:R-:W4:Y:S01]  /*18c20*/  MUFU.TANH R203, R74 ;  /* 0x0000004a00cb7308 */ /* 0x000f220000002400 */
[----:B------:R-:W2:Y:S01]  /*18c30*/  LDSM.16.M88.4 R8, [R166+0x6800] ;  /* 0x00680000a608783b */ /* 0x000ea20000000200 */
[----:B------:R-:W-:Y:S08]  /*18c40*/  FMUL.FTZ R91, R91, UR19 ;  /* 0x000000135b5b7c20 */ /* 0x000ff00008410000 */
[----:B------:R-:W1:Y:S01]  /*18c50*/  MUFU.TANH R202, R75 ;  /* 0x0000004b00ca7308 */ /* 0x000e620000002400 */
[C---:B---3--:R-:W-:Y:S09]  /*18c60*/  HMMA.16816.F32 R100, R208.reuse, R4, R100 ;  /* 0x00000004d064723c */ /* 0x048ff20000001864 */
[----:B------:R-:W3:Y:S01]  /*18c70*/  MUFU.TANH R194, R76 ;  /* 0x0000004c00c27308 */ /* 0x000ee20000002400 */
[C---:B------:R-:W-:Y:S01]  /*18c80*/  HMMA.16816.F32 R104, R208.reuse, R6, R104 ;  /* 0x00000006d068723c */ /* 0x040fe20000001868 */
[----:B------:R-:W4:Y:S02]  /*18c90*/  LDSM.16.M88.4 R4, [R166+0x7000] ;  /* 0x00700000a604783b */ /* 0x000f240000000200 */
        /* <DEDUP_REMOVED lines=10> */
[----:B-----5:R-:W-:Y:S01]  /*18d40*/  FMUL.FTZ R68, R101, UR19 ;  /* 0x0000001365447c20 */ /* 0x020fe20008410000 */
[----:B------:R-:W-:Y:S08]  /*18d50*/  FMUL.FTZ R102, R102, UR19 ;  /* 0x0000001366667c20 */ /* 0x000ff00008410000 */
[----:B------:R-:W1:Y:S01]  /*18d60*/  MUFU.TANH R192, R79 ;  /* 0x0000004f00c07308 */ /* 0x000e620000002400 */
[C---:B--2---:R-:W-:Y:S06]  /*18d70*/  HMMA.16816.F32 R108, R208.reuse, R8, R108 ;  /* 0x00000008d06c723c */ /* 0x044fec000000186c */
[C---:B------:R-:W-:Y:S03]  /*18d80*/  HMMA.16816.F32 R112, R208.reuse, R10, R112 ;  /* 0x0000000ad070723c */ /* 0x040fe60000001870 */
[----:B------:R-:W2:Y:S01]  /*18d90*/  MUFU.TANH R191, R80 ;  /* 0x0000005000bf7308 */ /* 0x000ea20000002400 */
[----:B------:R-:W5:Y:S02]  /*18da0*/  LDSM.16.M88.4 R8, [R166+0x7800] ;  /* 0x00780000a608783b */ /* 0x000f640000000200 */
[----:B------:R-:W-:Y:S07]  /*18db0*/  DEPBAR.LE SB0, 0x0 ;  /* 0x000080000000791a */ /* 0x000fee0000000000 */
[----:B------:R3:W1:Y:S01]  /*18dc0*/  MUFU.TANH R190, R81 ;  /* 0x0000005100be7308 */ /* 0x0006620000002400 */
[----:B------:R-:W-:Y:S01]  /*18dd0*/  BAR.SYNC.DEFER_BLOCKING 0x0 ;  /* 0x0000000000007b1d */ /* 0x000fe20000010000 */
[C---:B----4-:R-:W-:Y:S08]  /*18de0*/  HMMA.16816.F32 R116, R208.reuse, R4, R116 ;  /* 0x00000004d074723c */ /* 0x050ff00000001874 */
[----:B------:R4:W1:Y:S01]  /*18df0*/  MUFU.TANH R196, R82 ;  /* 0x0000005200c47308 */ /* 0x0008620000002400 */
[C---:B------:R-:W-:Y:S09]  /*18e00*/  HMMA.16816.F32 R120, R208.reuse, R6, R120 ;  /* 0x00000006d078723c */ /* 0x040ff20000001878 */
[----:B------:R2:W1:Y:S02]  /*18e10*/  MUFU.TANH R195, R83 ;  /* 0x0000005300c37308 */ /* 0x0004640000002400 */
[----:B---3--:R-:W-:Y:S08]  /*18e20*/  FMUL.FTZ R81, R113, UR19 ;  /* 0x0000001371517c20 */ /* 0x008ff00008410000 */
[----:B------:R3:W1:Y:S01]  /*18e30*/  MUFU.TANH R185, R84 ;  /* 0x0000005400b97308 */ /* 0x0006620000002400 */
[----:B----4-:R-:W-:Y:S01]  /*18e40*/  FMUL.FTZ R82, R112, UR19 ;  /* 0x0000001370527c20 */ /* 0x010fe20008410000 */
[----:B------:R-:W-:Y:S01]  /*18e50*/  FMUL.FTZ R76, R116, UR19 ;  /* 0x00000013744c7c20 */ /* 0x000fe20008410000 */
[----:B------:R-:W-:Y:S01]  /*18e60*/  FMUL.FTZ R75, R117, UR19 ;  /* 0x00000013754b7c20 */ /* 0x000fe20008410000 */
[----:B------:R-:W-:Y:S01]  /*18e70*/  FMUL.FTZ R80, R118, UR19 ;  /* 0x0000001376507c20 */ /* 0x000fe20008410000 */
[----:B------:R-:W-:Y:S05]  /*18e80*/  FMUL.FTZ R79, R119, UR19 ;  /* 0x00000013774f7c20 */ /* 0x000fea0008410000 */
[----:B------:R4:W1:Y:S01]  /*18e90*/  MUFU.TANH R184, R85 ;  /* 0x0000005500b87308 */ /* 0x0008620000002400 */
[C---:B-----5:R-:W-:Y:S03]  /*18ea0*/  HMMA.16816.F32 R124, R208.reuse, R8, R124 ;  /* 0x00000008d07c723c */ /* 0x060fe6000000187c */
[----:B--2---:R-:W-:Y:S01]  /*18eb0*/  FMUL.FTZ R83, R109, UR19 ;  /* 0x000000136d537c20 */ /* 0x004fe20008410000 */
[----:B------:R-:W-:Y:S01]  /*18ec0*/  FMUL.FTZ R74, R120, UR19 ;  /* 0x00000013784a7c20 */ /* 0x000fe20008410000 */
[----:B------:R-:W-:Y:S01]  /*18ed0*/  FMUL.FTZ R73, R121, UR19 ;  /* 0x0000001379497c20 */ /* 0x000fe20008410000 */
[----:B------:R-:W-:Y:S03]  /*18ee0*/  HMMA.16816.F32 R128, R208, R10, R128 ;  /* 0x0000000ad080723c */ /* 0x000fe60000001880 */
[----:B------:R2:W1:Y:S02]  /*18ef0*/  MUFU.TANH R189, R86 ;  /* 0x0000005600bd7308 */ /* 0x0004640000002400 */
[----:B---3--:R-:W-:Y:S01]  /*18f00*/  FMUL.FTZ R84, R108, UR19 ;  /* 0x000000136c547c20 */ /* 0x008fe20008410000 */
[----:B------:R-:W-:Y:S01]  /*18f10*/  FMUL.FTZ R78, R122, UR19 ;  /* 0x000000137a4e7c20 */ /* 0x000fe20008410000 */
[----:B------:R-:W-:Y:S06]  /*18f20*/  FMUL.FTZ R77, R123, UR19 ;  /* 0x000000137b4d7c20 */ /* 0x000fec0008410000 */
[----:B------:R3:W1:Y:S01]  /*18f30*/  MUFU.TANH R188, R87 ;  /* 0x0000005700bc7308 */ /* 0x0006620000002400 */
[----:B----4-:R-:W-:Y:S09]  /*18f40*/  FMUL.FTZ R85, R115, UR19 ;  /* 0x0000001373557c20 */ /* 0x010ff20008410000 */
[----:B------:R4:W1:Y:S01]  /*18f50*/  MUFU.TANH R183, R88 ;  /* 0x0000005800b77308 */ /* 0x0008620000002400 */
[----:B--2---:R-:W-:Y:S01]  /*18f60*/  FMUL.FTZ R86, R114, UR19 ;  /* 0x0000001372567c20 */ /* 0x004fe20008410000 */
[----:B------:R-:W-:Y:S01]  /*18f70*/  FMUL.FTZ R70, R124, UR19 ;  /* 0x000000137c467c20 */ /* 0x000fe20008410000 */
[----:B------:R-:W-:Y:S01]  /*18f80*/  FMUL.FTZ R69, R125, UR19 ;  /* 0x000000137d457c20 */ /* 0x000fe20008410000 */
[----:B------:R-:W-:Y:S01]  /*18f90*/  FMUL.FTZ R72, R126, UR19 ;  /* 0x000000137e487c20 */ /* 0x000fe20008410000 */
[----:B------:R-:W-:Y:S01]  /*18fa0*/  FMUL.FTZ R71, R127, UR19 ;  /* 0x000000137f477c20 */ /* 0x000fe20008410000 */
[----:B------:R-:W-:Y:S04]  /*18fb0*/  FMUL.FTZ R67, R128, UR19 ;  /* 0x0000001380437c20 */ /* 0x000fe80008410000 */
[----:B------:R2:W1:Y:S01]  /*18fc0*/  MUFU.TANH R182, R89 ;  /* 0x0000005900b67308 */ /* 0x0004620000002400 */
[----:B---3--:R-:W-:Y:S01]  /*18fd0*/  FMUL.FTZ R87, R111, UR19 ;  /* 0x000000136f577c20 */ /* 0x008fe20008410000 */
[----:B------:R-:W-:Y:S01]  /*18fe0*/  FMUL.FTZ R66, R129, UR19 ;  /* 0x0000001381427c20 */ /* 0x000fe20008410000 */
[----:B------:R-:W-:Y:S01]  /*18ff0*/  FMUL.FTZ R36, R130, UR19 ;  /* 0x0000001382247c20 */ /* 0x000fe20008410000 */
[----:B------:R-:W-:Y:S06]  /*19000*/  FMUL.FTZ R3, R131, UR19 ;  /* 0x0000001383037c20 */ /* 0x000fec0008410000 */
[----:B------:R3:W1:Y:S01]  /*19010*/  MUFU.TANH R187, R90 ;  /* 0x0000005a00bb7308 */ /* 0x0006620000002400 */
[----:B----4-:R-:W-:Y:S09]  /*19020*/  FMUL.FTZ R88, R100, UR19 ;  /* 0x0000001364587c20 */ /* 0x010ff20008410000 */
[----:B------:R4:W1:Y:S01]  /*19030*/  MUFU.TANH R186, R91 ;  /* 0x0000005b00ba7308 */ /* 0x0008620000002400 */
[----:B--2---:R-:W-:Y:S09]  /*19040*/  FMUL.FTZ R89, R110, UR19 ;  /* 0x000000136e597c20 */ /* 0x004ff20008410000 */
[----:B------:R2:W1:Y:S01]  /*19050*/  MUFU.TANH R177, R92 ;  /* 0x0000005c00b17308 */ /* 0x0004620000002400 */
[----:B---3--:R-:W-:Y:S09]  /*19060*/  FMUL.FTZ R90, R103, UR19 ;  /* 0x00000013675a7c20 */ /* 0x008ff20008410000 */
[----:B------:R3:W1:Y:S01]  /*19070*/  MUFU.TANH R176, R93 ;  /* 0x0000005d00b07308 */ /* 0x0006620000002400 */
[----:B----4-:R-:W-:Y:S09]  /*19080*/  FMUL.FTZ R91, R105, UR19 ;  /* 0x00000013695b7c20 */ /* 0x010ff20008410000 */
[----:B------:R4:W1:Y:S01]  /*19090*/  MUFU.TANH R181, R94 ;  /* 0x0000005e00b57308 */ /* 0x0008620000002400 */
[----:B--2---:R-:W-:Y:S09]  /*190a0*/  FMUL.FTZ R92, R106, UR19 ;  /* 0x000000136a5c7c20 */ /* 0x004ff20008410000 */
[----:B------:R-:W2:Y:S01]  /*190b0*/  MUFU.TANH R29, R29 ;  /* 0x0000001d001d7308 */ /* 0x000ea20000002400 */
[----:B---3--:R-:W-:Y:S09]  /*190c0*/  FMUL.FTZ R93, R107, UR19 ;  /* 0x000000136b5d7c20 */ /* 0x008ff20008410000 */
[----:B------:R-:W3:Y:S01]  /*190d0*/  MUFU.TANH R30, R30 ;  /* 0x0000001e001e7308 */ /* 0x000ee20000002400 */
[----:B----4-:R-:W-:Y:S09]  /*190e0*/  FMUL.FTZ R94, R104, UR19 ;  /* 0x00000013685e7c20 */ /* 0x010ff20008410000 */
        /* <DEDUP_REMOVED lines=30> */
[----:B-----5:R-:W-:Y:S09]  /*192d0*/  MOV R64, R63 ;  /* 0x0000003f00407202 */ /* 0x020ff20000000f00 */
[----:B------:R-:W1:Y:S01]  /*192e0*/  MUFU.TANH R61, R61 ;  /* 0x0000003d003d7308 */ /* 0x000e620000002400 */
[----:B--2---:R-:W-:Y:S09]  /*192f0*/  MOV R65, R62 ;  /* 0x0000003e00417202 */ /* 0x004ff20000000f00 */
[----:B------:R2:W1:Y:S10]  /*19300*/  MUFU.TANH R180, R95 ;  /* 0x0000005f00b47308 */ /* 0x0004740000002400 */
[----:B------:R2:W1:Y:S10]  /*19310*/  MUFU.TANH R173, R96 ;  /* 0x0000006000ad7308 */ /* 0x0004740000002400 */
[----:B------:R2:W1:Y:S10]  /*19320*/  MUFU.TANH R170, R97 ;  /* 0x0000006100aa7308 */ /* 0x0004740000002400 */
[----:B------:R2:W1:Y:S10]  /*19330*/  MUFU.TANH R179, R98 ;  /* 0x0000006200b37308 */ /* 0x0004740000002400 */
[----:B------:R2:W1:Y:S10]  /*19340*/  MUFU.TANH R178, R99 ;  /* 0x0000006300b27308 */ /* 0x0004740000002400 */
        /* <DEDUP_REMOVED lines=90> */
[----:B------:R-:W2:Y:S01]  /*198f0*/  LDG.E R10, desc[UR20][R10.64] ;  /* 0x000000140a0a7981 */ /* 0x000ea2000c1e1900 */
[----:B------:R-:W5:Y:S01]  /*19900*/  LDC.64 R4, c[0x0][0x230] ;  /* 0x00008c00ff047b82 */ /* 0x000f620000000a00 */
[----:B------:R-:W-:Y:S04]  /*19910*/  IMAD R62, R62, R8, -0x100 ;  /* 0xffffff003e3e7424 */ /* 0x000fe800078e0208 */
[C---:B------:R-:W-:Y:S01]  /*19920*/  IMAD R8, R62.reuse, UR7, RZ ;  /* 0x000000073e087c24 */ /* 0x040fe2000f8e02ff */
[----:B------:R-:W-:Y:S01]  /*19930*/  SHF.R.S32.HI R60, RZ, 0x1f, R62 ;  /* 0x0000001fff3c7819 */ /* 0x000fe2000001143e */
[----:B------:R-:W-:Y:S04]  /*19940*/  IMAD.WIDE.U32 R62, R62, UR6, RZ ;  /* 0x000000063e3e7c25 */ /* 0x000fe8000f8e00ff */
[----:B------:R-:W-:Y:S04]  /*19950*/  IMAD R8, R60, UR6, R8 ;  /* 0x000000063c087c24 */ /* 0x000fe8000f8e0208 */
[----:B------:R-:W-:Y:S01]  /*19960*/  IMAD.IADD R63, R63, 0x1, R8 ;  /* 0x000000013f3f7824 */ /* 0x000fe200078e0208 */
[----:B------:R-:W2:Y:S02]  /*19970*/  LDG.E R11, desc[UR20][R96.64] ;  /* 0x00000014600b7981 */ /* 0x000ea4000c1e1900 */
[----:B--2---:R-:W-:Y:S04]  /*19980*/  IADD3 R10, -R11, R10, RZ ;  /* 0x0000000a0b0a7210 */ /* 0x004fe80007ffe1ff */
[----:B------:R-:W-:Y:S01]  /*19990*/  SHF.R.S32.HI R11, RZ, 0x1f, R10 ;  /* 0x0000001fff0b7819 */ /* 0x000fe2000001140a */
[CC--:B-----5:R-:W-:Y:S04]  /*199a0*/  IMAD.WIDE.U32 R62, R10.reuse, R4.reuse, R62 ;  /* 0x000000040a3e7225 */ /* 0x0e0fe800078e003e */
[----:B------:R-:W-:Y:S04]  /*199b0*/  IMAD R11, R11, R4, RZ ;  /* 0x000000040b0b7224 */ /* 0x000fe800078e02ff */
[----:B------:R-:W-:Y:S05]  /*199c0*/  IMAD R11, R10, R5, R11 ;  /* 0x000000050a0b7224 */ /* 0x000fea00078e020b */
[----:B------:R-:W-:Y:S07]  /*199d0*/  IADD3 R10, R63, R11, RZ ;  /* 0x0000000b3f0a7210 */ /* 0x000fee0007ffe0ff */
.L_x_2567:
[----:B------:R2:W-:Y:S01]  /*199e0*/  @P0 STS.128 [R241+0x2000], RZ ;  /* 0x002000fff1000388 */ /* 0x0005e20000000c00 */
[CC--:B------:R-:W-:Y:S01]  /*199f0*/  LEA R106, P2, R62.reuse, R250.reuse, 0x1 ;  /* 0x000000fa3e6a7211 */ /* 0x0c0fe200078408ff */
[--C-:B------:R-:W-:Y:S01]  /*19a00*/  @!P0 IMAD.MOV.U32 R63, RZ, RZ, R10.reuse ;  /* 0x000000ffff3f8224 */ /* 0x100fe200078e000a */
[C---:B------:R-:W-:Y:S01]  /*19a10*/  @!P0 IADD3 R5, P1, R62.reuse, UR14, RZ ;  /* 0x0000000e3e058c10 */ /* 0x040fe2000ff3e0ff */
[----:B------:R-:W5:Y:S01]  /*19a20*/  @!P0 LDC R8, c[0x0][0x24c] ;  /* 0x00009300ff088b82 */ /* 0x000f620000000800 */
[-C--:B------:R-:W-:Y:S01]  /*19a30*/  LEA.HI.X R107, R62, R249.reuse, R10, 0x1, P2 ;  /* 0x000000f93e6b7211 */ /* 0x080fe200010f0c0a */
[----:B------:R-:W-:Y:S01]  /*19a40*/  @!P0 IMAD.WIDE.U32 R98, R6, 0x30, R62 ;  /* 0x0000003006628825 */ /* 0x000fe200078e003e */
[----:B------:R-:W-:Y:S01]  /*19a50*/  @!P0 IADD3.X R4, R10, UR13, RZ, P1, !PT ;  /* 0x0000000d0a048c10 */ /* 0x000fe20008ffe4ff */
[----:B------:R-:W-:Y:S01]  /*19a60*/  UMOV UR6, UR10 ;  /* 0x0000000a00067c82 */ /* 0x000fe20008000000 */
[C---:B------:R-:W-:Y:S01]  /*19a70*/  @!P0 LEA R100, P1, R5.reuse, R250, 0x1 ;  /* 0x000000fa05648211 */ /* 0x040fe200078208ff */
[----:B------:R-:W-:Y:S01]  /*19a80*/  @!PT LDS RZ, [RZ] ;  /* 0x00000000fffff984 */ /* 0x000fe20000000800 */
[----:B------:R-:W-:Y:S01]  /*19a90*/  @!PT LDS RZ, [RZ] ;  /* 0x00000000fffff984 */ /* 0x000fe20000000800 */
[----:B------:R-:W-:Y:S01]  /*19aa0*/  @!PT LDS RZ, [RZ] ;  /* 0x00000000fffff984 */ /* 0x000fe20000000800 */
[----:B------:R-:W-:Y:S01]  /*19ab0*/  @!P0 LDGSTS.E.BYPASS.LTC128B.128 [R241+0x2000], desc[UR20][R106.64] ;  /* 0x020000006af18fae */ /* 0x000fe2000b901d54 */
[C---:B------:R-:W-:Y:S01]  /*19ac0*/  @!P0 LEA R11, P2, R6.reuse, R62, 0x5 ;  /* 0x0000003e060b8211 */ /* 0x040fe200078428ff */
[----:B------:R-:W-:Y:S01]  /*19ad0*/  @!P0 IMAD.MOV.U32 R110, RZ, RZ, R62 ;  /* 0x000000ffff6e8224 */ /* 0x000fe200078e003e */
[-C--:B------:R-:W-:Y:S01]  /*19ae0*/  @!P0 LEA.HI.X R101, R5, R249.reuse, R4, 0x1, P1 ;  /* 0x000000f905658211 */ /* 0x080fe200008f0c04 */
[----:B------:R2:W-:Y:S01]  /*19af0*/  @P0 STS.128 [R241+0x2800], RZ ;  /* 0x002800fff1000388 */ /* 0x0005e20000000c00 */
[----:B------:R-:W-:Y:S01]  /*19b00*/  @!P0 LEA R96, P1, R11, R250, 0x1 ;  /* 0x000000fa0b608211 */ /* 0x000fe200078208ff */
[----:B------:R-:W1:Y:S01]  /*19b10*/  @!P0 LDC R5, c[0x0][0x24c] ;  /* 0x00009300ff058b82 */ /* 0x000e620000000800 */
[----:B---3--:R-:W-:Y:S01]  /*19b20*/  @!P0 LEA.HI.X R9, R6, R10, R9, 0x5, P2 ;  /* 0x0000000a06098211 */ /* 0x008fe200010f2c09 */
[----:B------:R-:W-:Y:S01]  /*19b30*/  @!PT LDS RZ, [RZ] ;  /* 0x00000000fffff984 */ /* 0x000fe20000000800 */
[----:B------:R-:W-:Y:S01]  /*19b40*/  @!PT LDS RZ, [RZ] ;  /* 0x00000000fffff984 */ /* 0x000fe20000000800 */
[----:B------:R-:W-:Y:S01]  /*19b50*/  @!PT LDS RZ, [RZ] ;  /* 0x00000000fffff984 */ /* 0x000fe20000000800 */
[----:B------:R3:W-:Y:S01]  /*19b60*/  @!P0 LDGSTS.E.BYPASS.LTC128B.128 [R241+0x2800], desc[UR20][R100.64] ;  /* 0x0280000064f18fae */ /* 0x0007e2000b901d54 */
[----:B----4-:R-:W-:Y:S01]  /*19b70*/  @!P0 IMAD R4, R7, 0x30, RZ ;  /* 0x0000003007048824 */ /* 0x010fe200078e02ff */
[----:B------:R-:W-:Y:S01]  /*19b80*/  UMOV UR7, UR11 ;  /* 0x0000000b00077c82 */ /* 0x000fe20008000000 */
[-C--:B------:R-:W-:Y:S01]  /*19b90*/  @!P0 LEA.HI.X R97, R11, R249.reuse, R9, 0x1, P1 ;  /* 0x000000f90b618211 */ /* 0x080fe200008f0c09 */
[----:B------:R2:W-:Y:S01]  /*19ba0*/  @P0 STS.128 [R241+0x3000], RZ ;  /* 0x003000fff1000388 */ /* 0x0005e20000000c00 */
[----:B------:R-:W-:Y:S01]  /*19bb0*/  @!P0 IMAD.IADD R4, R4, 0x1, R99 ;  /* 0x0000000104048824 */ /* 0x000fe200078e0263 */
[----:B------:R-:W-:Y:S01]  /*19bc0*/  @!P0 LEA R104, P1, R98, R250, 0x1 ;  /* 0x000000fa62688211 */ /* 0x000fe200078208ff */
[----:B------:R-:W4:Y:S01]  /*19bd0*/  @!P0 LDC R7, c[0x0][0x24c] ;  /* 0x00009300ff078b82 */ /* 0x000f220000000800 */
[----:B------:R-:W-:Y:S01]  /*19be0*/  @!PT LDS RZ, [RZ] ;  /* 0x00000000fffff984 */ /* 0x000fe20000000800 */
[----:B------:R-:W-:Y:S01]  /*19bf0*/  @!PT LDS RZ, [RZ] ;  /* 0x00000000fffff984 */ /* 0x000fe20000000800 */
[----:B------:R-:W-:Y:S01]  /*19c00*/  @!PT LDS RZ, [RZ] ;  /* 0x00000000fffff984 */ /* 0x000fe20000000800 */
[----:B------:R-:W-:Y:S01]  /*19c10*/  @!P0 LDGSTS.E.BYPASS.LTC128B.128 [R241+0x3000], desc[UR20][R96.64] ;  /* 0x0300000060f18fae */ /* 0x000fe2000b901d54 */
[----:B------:R-:W-:Y:S01]  /*19c20*/  @!P0 LEA R9, P2, R6, R62, 0x6 ;  /* 0x0000003e06098211 */ /* 0x000fe200078430ff */
[----:B------:R-:W-:Y:S01]  /*19c30*/  @!P0 IMAD.MOV.U32 R99, RZ, RZ, R10 ;  /* 0x000000ffff638224 */ /* 0x000fe200078e000a */
[-C--:B------:R-:W-:Y:S01]  /*19c40*/  @!P0 LEA.HI.X R105, R98, R249.reuse, R4, 0x1, P1 ;  /* 0x000000f962698211 */ /* 0x080fe200008f0c04 */
[----:B------:R2:W-:Y:S01]  /*19c50*/  @P0 STS.128 [R241+0x3800], RZ ;  /* 0x003800fff1000388 */ /* 0x0005e20000000c00 */
[----:B------:R-:W-:Y:S01]  /*19c60*/  @!P0 LEA R102, P1, R9, R250, 0x1 ;  /* 0x000000fa09668211 */ /* 0x000fe200078208ff */
[----:B------:R-:W-:Y:S01]  /*19c70*/  @!P0 IMAD.MOV.U32 R98, RZ, RZ, R62 ;  /* 0x000000ffff628224 */ /* 0x000fe200078e003e */
[----:B------:R-:W5:Y:S01]  /*19c80*/  @!P0 LDC R4, c[0x0][0x24c] ;  /* 0x00009300ff048b82 */ /* 0x000f620000000800 */
[----:B------:R-:W-:Y:S01]  /*19c90*/  @!PT LDS RZ, [RZ] ;  /* 0x00000000fffff984 */ /* 0x000fe20000000800 */
[----:B------:R-:W-:Y:S01]  /*19ca0*/  @!PT LDS RZ, [RZ] ;  /* 0x00000000fffff984 */ /* 0x000fe20000000800 */
[----:B------:R-:W-:Y:S01]  /*19cb0*/  @!PT LDS RZ, [RZ] ;  /* 0x00000000fffff984 */ /* 0x000fe20000000800 */
[----:B------:R2:W-:Y:S01]  /*19cc0*/  @!P0 LDGSTS.E.BYPASS.LTC128B.128 [R241+0x3800], desc[UR20][R104.64] ;  /* 0x0380000068f18fae */ /* 0x0005e2000b901d54 */
[----:B------:R-:W-:Y:S02]  /*19cd0*/  @!P0 IMAD.MOV.U32 R111, RZ, RZ, R10 ;  /* 0x000000ffff6f8224 */ /* 0x000fe400078e000a */
[C---:B------:R-:W-:Y:S01]  /*19ce0*/  @!P0 IMAD.WIDE.U32 R98, R6.reuse, 0x60, R98 ;  /* 0x0000006006628825 */ /* 0x040fe200078e0062 */
[----:B------:R1:W-:Y:S03]  /*19cf0*/  @P0 STS.128 [R241+0x4000], RZ ;  /* 0x004000fff1000388 */ /* 0x0003e60000000c00 */
[C---:B------:R-:W-:Y:S04]  /*19d00*/  @!P0 IMAD.WIDE.U32 R110, R6.reuse, 0x90, R110 ;  /* 0x00000090066e8825 */ /* 0x040fe800078e006e */
[----:B---3--:R-:W-:Y:S04]  /*19d10*/  @!P0 IMAD.WIDE.U32 R100, R6, 0x50, R62 ;  /* 0x0000005006648825 */ /* 0x008fe800078e003e */
[----:B-----5:R-:W-:Y:S01]  /*19d20*/  @!P0 IMAD R4, R4, 0x70, RZ ;  /* 0x0000007004048824 */ /* 0x020fe200078e02ff */
[----:B------:R-:W-:Y:S01]  /*19d30*/  @!P0 LEA.HI.X R8, R6, R10, R8, 0x6, P2 ;  /* 0x0000000a06088211 */ /* 0x000fe200010f3408 */
[----:B----4-:R-:W-:Y:S01]  /*19d40*/  @!P0 IMAD R7, R7, 0x50, RZ ;  /* 0x0000005007078824 */ /* 0x010fe200078e02ff */
[CC--:B--2---:R-:W-:Y:S01]  /*19d50*/  @!P0 LEA R104, P2, R100.reuse, R250.reuse, 0x1 ;  /* 0x000000fa64688211 */ /* 0x0c4fe200078408ff */
[----:B-1----:R-:W-:Y:S01]  /*19d60*/  @!P0 IMAD R5, R5, 0x60, RZ ;  /* 0x0000006005058824 */ /* 0x002fe200078e02ff */
[----:B------:R-:W-:Y:S02]  /*19d70*/  @!P0 LEA.HI.X R103, R9, R249, R8, 0x1, P1 ;  /* 0x000000f909678211 */ /* 0x000fe400008f0c08 */
[----:B------:R-:W-:Y:S01]  /*19d80*/  @!P0 IADD3 R7, R7, R101, RZ ;  /* 0x0000006507078210 */ /* 0x000fe20007ffe0ff */
[----:B------:R-:W1:Y:S01]  /*19d90*/  @!P0 LDC R9, c[0x0][0x24c] ;  /* 0x00009300ff098b82 */ /* 0x000e620000000800 */
[----:B------:R-:W-:Y:S01]  /*19da0*/  @!P0 IMAD.IADD R5, R5, 0x1, R99 ;  /* 0x0000000105058824 */ /* 0x000fe200078e0263 */
[----:B------:R-:W-:Y:S01]  /*19db0*/  @!PT LDS RZ, [RZ] ;  /* 0x00000000fffff984 */ /* 0x000fe20000000800 */
[----:B------:R-:W-:Y:S01]  /*19dc0*/  @!PT LDS RZ, [RZ] ;  /* 0x00000000fffff984 */ /* 0x000fe20000000800 */
[----:B------:R-:W-:Y:S01]  /*19dd0*/  @!PT LDS RZ, [RZ] ;  /* 0x00000000fffff984 */ /* 0x000fe20000000800 */
[----:B------:R2:W-:Y:S01]  /*19de0*/  @!P0 LDGSTS.E.BYPASS.LTC128B.128 [R241+0x4000], desc[UR20][R102.64] ;  /* 0x0400000066f18fae */ /* 0x0005e2000b901d54 */
[-C--:B------:R-:W-:Y:S01]  /*19df0*/  @!P0 LEA.HI.X R105, R100, R249.reuse, R7, 0x1, P2 ;  /* 0x000000f964698211 */ /* 0x080fe200010f0c07 */
[----:B------:R-:W-:Y:S01]  /*19e00*/  @!P0 IMAD.MOV.U32 R101, RZ, RZ, R10 ;  /* 0x000000ffff658224 */ /* 0x000fe200078e000a */
[C---:B------:R-:W-:Y:S01]  /*19e10*/  @!P0 LEA R96, P1, R98.reuse, R250, 0x1 ;  /* 0x000000fa62608211 */ /* 0x040fe200078208ff */
[----:B------:R3:W-:Y:S01]  /*19e20*/  @P0 STS.128 [R241+0x4800], RZ ;  /* 0x004800fff1000388 */ /* 0x0007e20000000c00 */
[----:B------:R-:W-:Y:S01]  /*19e30*/  @!P0 MOV R100, R62 ;  /* 0x0000003e00648202 */ /* 0x000fe20000000f00 */
[----:B------:R-:W4:Y:S01]  /*19e40*/  @!P0 LDC R8, c[0x0][0x24c] ;  /* 0x00009300ff088b82 */ /* 0x000f220000000800 */
[-C--:B------:R-:W-:Y:S01]  /*19e50*/  @!P0 LEA.HI.X R97, R98, R249.reuse, R5, 0x1, P1 ;  /* 0x000000f962618211 */ /* 0x080fe200008f0c05 */
[----:B------:R-:W-:Y:S01]  /*19e60*/  @!PT LDS RZ, [RZ] ;  /* 0x00000000fffff984 */ /* 0x000fe20000000800 */
[----:B------:R-:W-:Y:S01]  /*19e70*/  @!PT LDS RZ, [RZ] ;  /* 0x00000000fffff984 */ /* 0x000fe20000000800 */
[----:B------:R-:W-:Y:S01]  /*19e80*/  @!PT LDS RZ, [RZ] ;  /* 0x00000000fffff984 */ /* 0x000fe20000000800 */
[----:B------:R5:W-:Y:S01]  /*19e90*/  @!P0 LDGSTS.E.BYPASS.LTC128B.128 [R241+0x4800], desc[UR20][R104.64] ;  /* 0x0480000068f18fae */ /* 0x000be2000b901d54 */
[----:B------:R-:W-:Y:S03]  /*19ea0*/  @!P0 IMAD.WIDE.U32 R98, R6, 0x70, R62 ;  /* 0x0000007006628825 */ /* 0x000fe600078e003e */
[----:B------:R3:W-:Y:S01]  /*19eb0*/  @P0 STS.128 [R241+0x5000], RZ ;  /* 0x005000fff1000388 */ /* 0x0007e20000000c00 */
[----:B------:R-:W-:Y:S01]  /*19ec0*/  @!P0 IMAD.IADD R4, R4, 0x1, R99 ;  /* 0x0000000104048824 */ /* 0x000fe200078e0263 */
[----:B------:R-:W3:Y:S01]  /*19ed0*/  @!P0 LDC R7, c[0x0][0x24c] ;  /* 0x00009300ff078b82 */ /* 0x000ee20000000800 */
[----:B------:R-:W-:Y:S01]  /*19ee0*/  @!P0 LEA R112, P1, R98, R250, 0x1 ;  /* 0x000000fa62708211 */ /* 0x000fe200078208ff */
[----:B------:R-:W-:Y:S01]  /*19ef0*/  @!PT LDS RZ, [RZ] ;  /* 0x00000000fffff984 */ /* 0x000fe20000000800 */
[----:B------:R-:W-:Y:S01]  /*19f00*/  @!PT LDS RZ, [RZ] ;  /* 0x00000000fffff984 */ /* 0x000fe20000000800 */
[----:B------:R-:W-:Y:S01]  /*19f10*/  @!PT LDS RZ, [RZ] ;  /* 0x00000000fffff984 */ /* 0x000fe20000000800 */
[----:B------:R5:W-:Y:S01]  /*19f20*/  @!P0 LDGSTS.E.BYPASS.LTC128B.128 [R241+0x5000], desc[UR20][R96.64] ;  /* 0x0500000060f18fae */ /* 0x000be2000b901d54 */
[----:B------:R-:W-:Y:S03]  /*19f30*/  @!P0 IMAD.WIDE.U32 R100, R6, 0xc0, R100 ;  /* 0x000000c006648825 */ /* 0x000fe600078e0064 */
        /* <DEDUP_REMOVED lines=8> */
[----:B------:R-:W-:Y:S01]  /*19fc0*/  @!P0 LDGSTS.E.BYPASS.LTC128B.128 [R241+0x5800], desc[UR20][R112.64] ;  /* 0x0580000070f18fae */ /* 0x000fe2000b901d54 */
[----:B-1----:R-:W-:Y:S01]  /*19fd0*/  @!P0 LEA.HI.X R9, R6, R10, R9, 0x7, P1 ;  /* 0x0000000a06098211 */ /* 0x002fe200008f3c09 */
[----:B--2---:R-:W-:Y:S01]  /*19fe0*/  @!P0 IMAD.MOV.U32 R103, RZ, RZ, R10 ;  /* 0x000000ffff678224 */ /* 0x004fe200078e000a */
[C---:B------:R-:W-:Y:S01]  /*19ff0*/  @!P0 LEA R108, P2, R11.reuse, R250, 0x1 ;  /* 0x000000fa0b6c8211 */ /* 0x040fe200078408ff */
[----:B------:R2:W-:Y:S01]  /*1a000*/  @P0 STS.128 [R241+0x6000], RZ ;  /* 0x006000fff1000388 */ /* 0x0005e20000000c00 */
[----:B----4-:R-:W-:Y:S01]  /*1a010*/  @!P0 IMAD R8, R8, 0x90, RZ ;  /* 0x0000009008088824 */ /* 0x010fe200078e02ff */
[----:B------:R-:W1:Y:S01]  /*1a020*/  @!P0 LDC R4, c[0x0][0x24c] ;  /* 0x00009300ff048b82 */ /* 0x000e620000000800 */
[-C--:B------:R-:W-:Y:S01]  /*1a030*/  @!P0 LEA.HI.X R109, R11, R249.reuse, R9, 0x1, P2 ;  /* 0x000000f90b6d8211 */ /* 0x080fe200010f0c09 */
[----:B------:R-:W-:Y:S01]  /*1a040*/  @!P0 IMAD.MOV.U32 R102, RZ, RZ, R62 ;  /* 0x000000ffff668224 */ /* 0x000fe200078e003e */
[-C--:B-----5:R-:W-:Y:S01]  /*1a050*/  @!P0 MOV R104, R62.reuse ;  /* 0x0000003e00688202 */ /* 0x0a0fe20000000f00 */
[----:B------:R-:W-:Y:S02]  /*1a060*/  @!P0 IMAD.IADD R8, R8, 0x1, R111 ;  /* 0x0000000108088824 */ /* 0x000fe400078e026f */
[----:B------:R-:W-:Y:S01]  /*1a070*/  @!PT LDS RZ, [RZ] ;  /* 0x00000000fffff984 */ /* 0x000fe20000000800 */
[----:B------:R-:W-:Y:S01]  /*1a080*/  @!PT LDS RZ, [RZ] ;  /* 0x00000000fffff984 */ /* 0x000fe20000000800 */
[----:B------:R-:W-:Y:S01]  /*1a090*/  @!PT LDS RZ, [RZ] ;  /* 0x00000000fffff984 */ /* 0x000fe20000000800 */
[----:B------:R4:W-:Y:S01]  /*1a0a0*/  @!P0 LDGSTS.E.BYPASS.LTC128B.128 [R241+0x6000], desc[UR20][R108.64] ;  /* 0x060000006cf18fae */ /* 0x0009e2000b901d54 */
[----:B------:R-:W-:Y:S01]  /*1a0b0*/  @!P0 IMAD.MOV.U32 R105, RZ, RZ, R10 ;  /* 0x000000ffff698224 */ /* 0x000fe200078e000a */
[----:B------:R-:W5:Y:S01]  /*1a0c0*/  @!P0 LDC R9, c[0x0][0x24c] ;  /* 0x00009300ff098b82 */ /* 0x000f620000000800 */
[----:B------:R-:W-:Y:S01]  /*1a0d0*/  @!P0 IMAD.WIDE.U32 R102, R6, 0xb0, R102 ;  /* 0x000000b006668825 */ /* 0x000fe200078e0066 */
[----:B------:R2:W-:Y:S02]  /*1a0e0*/  @P0 STS.128 [R241+0x6800], RZ ;  /* 0x006800fff1000388 */ /* 0x0005e40000000c00 */
[----:B------:R-:W-:Y:S01]  /*1a0f0*/  @!P0 MOV R96, R62 ;  /* 0x0000003e00608202 */ /* 0x000fe20000000f00 */
[----:B------:R-:W-:Y:S01]  /*1a100*/  @!P0 IMAD.MOV.U32 R97, RZ, RZ, R10 ;  /* 0x000000ffff618224 */ /* 0x000fe200078e000a */
[-C--:B------:R-:W-:Y:S01]  /*1a110*/  @!P0 LEA R10, P1, R110, R250.reuse, 0x1 ;  /* 0x000000fa6e0a8211 */ /* 0x080fe200078208ff */
[----:B------:R-:W-:Y:S03]  /*1a120*/  @!P0 IMAD.WIDE.U32 R104, R6, 0xa0, R104 ;  /* 0x000000a006688825 */ /* 0x000fe600078e0068 */
[----:B------:R-:W-:Y:S01]  /*1a130*/  @!P0 LEA.HI.X R11, R110, R249, R8, 0x1, P1 ;  /* 0x000000f96e0b8211 */ /* 0x000fe200008f0c08 */
[C---:B------:R-:W-:Y:S01]  /*1a140*/  @!P0 IMAD.WIDE.U32 R96, R6.reuse, 0xe0, R96 ;  /* 0x000000e006608825 */ /* 0x040fe200078e0060 */
[----:B------:R-:W2:Y:S03]  /*1a150*/  @!P0 LDC R8, c[0x0][0x24c] ;  /* 0x00009300ff088b82 */ /* 0x000ea60000000800 */
[----:B------:R-:W-:Y:S01]  /*1a160*/  @!PT LDS RZ, [RZ] ;  /* 0x00000000fffff984 */ /* 0x000fe20000000800 */
[----:B------:R-:W-:Y:S01]  /*1a170*/  @!PT LDS RZ, [RZ] ;  /* 0x00000000fffff984 */ /* 0x000fe20000000800 */
[----:B------:R-:W-:Y:S01]  /*1a180*/  @!PT LDS RZ, [RZ] ;  /* 0x00000000fffff984 */ /* 0x000fe20000000800 */
[----:B------:R2:W-:Y:S01]  /*1a190*/  @!P0 LDGSTS.E.BYPASS.LTC128B.128 [R241+0x6800], desc[UR20][R10.64] ;  /* 0x068000000af18fae */ /* 0x0005e2000b901d54 */
[----:B---3--:R-:W-:Y:S02]  /*1a1a0*/  @!P0 IMAD R7, R7, 0xa0, RZ ;  /* 0x000000a007078824 */ /* 0x008fe400078e02ff */
[----:B------:R-:W-:Y:S01]  /*1a1b0*/  @!P0 IMAD R5, R5, 0xb0, RZ ;  /* 0x000000b005058824 */ /* 0x000fe200078e02ff */
[----:B------:R3:W-:Y:S01]  /*1a1c0*/  @P0 STS.128 [R241+0x7000], RZ ;  /* 0x007000fff1000388 */ /* 0x0007e20000000c00 */
[----:B------:R-:W-:Y:S02]  /*1a1d0*/  @!P0 IMAD.IADD R7, R7, 0x1, R105 ;  /* 0x0000000107078824 */ /* 0x000fe400078e0269 */
[--C-:B------:R-:W-:Y:S01]  /*1a1e0*/  @!P0 IMAD.MOV.U32 R98, RZ, RZ, R62.reuse ;  /* 0x000000ffff628224 */ /* 0x100fe200078e003e */
[----:B------:R-:W-:Y:S01]  /*1a1f0*/  @!P0 IADD3 R5, R5, R103, RZ ;  /* 0x0000006705058210 */ /* 0x000fe20007ffe0ff */
[----:B------:R-:W-:Y:S01]  /*1a200*/  @!P0 IMAD.WIDE.U32 R62, R6, 0xf0, R62 ;  /* 0x000000f0063e8825 */ /* 0x000fe200078e003e */
[-C--:B----4-:R-:W-:Y:S03]  /*1a210*/  @!P0 LEA R108, P1, R104, R250.reuse, 0x1 ;  /* 0x000000fa686c8211 */ /* 0x090fe600078208ff */
[----:B------:R-:W-:Y:S01]  /*1a220*/  @!P0 IMAD.WIDE.U32 R98, R6, 0xd0, R98 ;  /* 0x000000d006628825 */ /* 0x000fe200078e0062 */
[-C--:B------:R-:W-:Y:S01]  /*1a230*/  @!P0 LEA.HI.X R109, R104, R249.reuse, R7, 0x1, P1 ;  /* 0x000000f9686d8211 */ /* 0x080fe200008f0c07 */
[----:B------:R-:W4:Y:S01]  /*1a240*/  @!P0 LDC R6, c[0x0][0x24c] ;  /* 0x00009300ff068b82 */ /* 0x000f220000000800 */
[-C--:B------:R-:W-:Y:S01]  /*1a250*/  @!P0 LEA R104, P2, R102, R250.reuse, 0x1 ;  /* 0x000000fa66688211 */ /* 0x080fe200078408ff */
[----:B-1----:R-:W-:Y:S02]  /*1a260*/  @!P0 IMAD R4, R4, 0xc0, RZ ;  /* 0x000000c004048824 */ /* 0x002fe400078e02ff */
[----:B------:R-:W-:Y:S01]  /*1a270*/  @!PT LDS RZ, [RZ] ;  /* 0x00000000fffff984 */ /* 0x000fe20000000800 */
[----:B------:R-:W-:Y:S01]  /*1a280*/  @!PT LDS RZ, [RZ] ;  /* 0x00000000fffff984 */ /* 0x000fe20000000800 */
[----:B------:R-:W-:Y:S01]  /*1a290*/  @!PT LDS RZ, [RZ] ;  /* 0x00000000fffff984 */ /* 0x000fe20000000800 */
[----:B------:R3:W-:Y:S01]  /*1a2a0*/  @!P0 LDGSTS.E.BYPASS.LTC128B.128 [R241+0x7000], desc[UR20][R108.64] ;  /* 0x070000006cf18fae */ /* 0x0007e2000b901d54 */
[-C--:B------:R-:W-:Y:S01]  /*1a2b0*/  @!P0 LEA.HI.X R105, R102, R249.reuse, R5, 0x1, P2 ;  /* 0x000000f966698211 */ /* 0x080fe200010f0c05 */
[----:B------:R-:W-:Y:S02]  /*1a2c0*/  @!P0 IMAD.IADD R4, R4, 0x1, R101 ;  /* 0x0000000104048824 */ /* 0x000fe400078e0265 */
[----:B------:R3:W-:Y:S01]  /*1a2d0*/  @P0 STS.128 [R241+0x7800], RZ ;  /* 0x007800fff1000388 */ /* 0x0007e20000000c00 */
[----:B-----5:R-:W-:Y:S02]  /*1a2e0*/  @!P0 IMAD R9, R9, 0xd0, RZ ;  /* 0x000000d009098824 */ /* 0x020fe400078e02ff */
[----:B--2---:R-:W-:Y:S01]  /*1a2f0*/  @!P0 IMAD R8, R8, 0xe0, RZ ;  /* 0x000000e008088824 */ /* 0x004fe200078e02ff */
[----:B------:R-:W-:Y:S01]  /*1a300*/  @!PT LDS RZ, [RZ] ;  /* 0x00000000fffff984 */ /* 0x000fe20000000800 */
[----:B------:R-:W-:Y:S01]  /*1a310*/  @!PT LDS RZ, [RZ] ;  /* 0x00000000fffff984 */ /* 0x000fe20000000800 */
[----:B------:R-:W-:Y:S01]  /*1a320*/  @!PT LDS RZ, [RZ] ;  /* 0x00000000fffff984 */ /* 0x000fe20000000800 */
[----:B------:R3:W-:Y:S01]  /*1a330*/  @!P0 LDGSTS.E.BYPASS.LTC128B.128 [R241+0x7800], desc[UR20][R104.64] ;  /* 0x0780000068f18fae */ /* 0x0007e2000b901d54 */
[CC--:B------:R-:W-:Y:S01]  /*1a340*/  @!P0 LEA R10, P1, R100.reuse, R250.reuse, 0x1 ;  /* 0x000000fa640a8211 */ /* 0x0c0fe200078208ff */
[----:B------:R-:W-:Y:S02]  /*1a350*/  @!P0 IMAD.IADD R9, R9, 0x1, R99 ;  /* 0x0000000109098824 */ /* 0x000fe400078e0263 */
[----:B------:R3:W-:Y:S01]  /*1a360*/  @P0 STS.128 [R241+0x8000], RZ ;  /* 0x008000fff1000388 */ /* 0x0007e20000000c00 */
[-C--:B------:R-:W-:Y:S01]  /*1a370*/  @!P0 LEA.HI.X R11, R100, R249.reuse, R4, 0x1, P1 ;  /* 0x000000f9640b8211 */ /* 0x080fe200008f0c04 */
[----:B------:R-:W-:Y:S01]  /*1a380*/  @!P0 IMAD.IADD R8, R8, 0x1, R97 ;  /* 0x0000000108088824 */ /* 0x000fe200078e0261 */
[-C--:B------:R-:W-:Y:S02]  /*1a390*/  @!P0 LEA R100, P3, R98, R250.reuse, 0x1 ;  /* 0x000000fa62648211 */ /* 0x080fe400078608ff */
[-C--:B------:R-:W-:Y:S01]  /*1a3a0*/  @!P0 LEA R4, P2, R96, R250.reuse, 0x1 ;  /* 0x000000fa60048211 */ /* 0x080fe200078408ff */
[----:B------:R-:W-:Y:S01]  /*1a3b0*/  @!PT LDS RZ, [RZ] ;  /* 0x00000000fffff984 */ /* 0x000fe20000000800 */
[----:B------:R-:W-:Y:S01]  /*1a3c0*/  @!PT LDS RZ, [RZ] ;  /* 0x00000000fffff984 */ /* 0x000fe20000000800 */
[----:B------:R-:W-:Y:S01]  /*1a3d0*/  @!PT LDS RZ, [RZ] ;  /* 0x00000000fffff984 */ /* 0x000fe20000000800 */
[----:B------:R3:W-:Y:S01]  /*1a3e0*/  @!P0 LDGSTS.E.BYPASS.LTC128B.128 [R241+0x8000], desc[UR20][R10.64] ;  /* 0x080000000af18fae */ /* 0x0007e2000b901d54 */
[-C--:B------:R-:W-:Y:S01]  /*1a3f0*/  @!P0 LEA.HI.X R101, R98, R249.reuse, R9, 0x1, P3 ;  /* 0x000000f962658211 */ /* 0x080fe200018f0c09 */
[----:B----4-:R-:W-:Y:S01]  /*1a400*/  @!P0 IMAD R6, R6, 0xf0, RZ ;  /* 0x000000f006068824 */ /* 0x010fe200078e02ff */
[----:B------:R-:W-:Y:S01]  /*1a410*/  @!P0 LEA.HI.X R5, R96, R249, R8, 0x1, P2 ;  /* 0x000000f960058211 */ /* 0x000fe200010f0c08 */
[----:B------:R3:W-:Y:S01]  /*1a420*/  @P0 STS.128 [R241+0x8800], RZ ;  /* 0x008800fff1000388 */ /* 0x0007e20000000c00 */
[----:B------:R-:W-:Y:S01]  /*1a430*/  @!P0 LEA R102, P1, R62, R250, 0x1 ;  /* 0x000000fa3e668211 */ /* 0x000fe200078208ff */
[----:B------:R-:W-:Y:S01]  /*1a440*/  IMAD.MOV.U32 R250, RZ, RZ, R106 ;  /* 0x000000fffffa7224 */ /* 0x000fe200078e006a */
        /* <DEDUP_REMOVED lines=18> */
.L_x_2566:
[----:B------:R-:W2:Y:S01]  /*1a570*/  LDL.LU R60, [R1] ;  /* 0x00000000013c7983 */ /* 0x000ea20000300800 */
[----:B------:R-:W-:Y:S02]  /*1a580*/  UIADD3 UR11, UR15, -0x1, URZ ;  /* 0xffffffff0f0b7890 */ /* 0x000fe4000fffe03f */
[----:B------:R-:W-:Y:S01]  /*1a590*/  UISETP.GT.AND UP0, UPT, UR15, 0x1, UPT ;  /* 0x000000010f00788c */ /* 0x000fe2000bf04270 */
[----:B---3--:R-:W3:Y:S01]  /*1a5a0*/  LDL.LU R11, [R1+0x8] ;  /* 0x00000800010b7983 */ /* 0x008ee20000300800 */
[----:B------:R-:W-:Y:S01]  /*1a5b0*/  UMOV UR10, UR23 ;  /* 0x00000017000a7c82 */ /* 0x000fe20008000000 */
[----:B------:R-:W-:Y:S01]  /*1a5c0*/  UMOV UR8, UR26 ;  /* 0x0000001a00087c82 */ /* 0x000fe20008000000 */
[----:B------:R-:W-:Y:S01]  /*1a5d0*/  MOV R4, UR11 ;  /* 0x0000000b00047c02 */ /* 0x000fe20008000f00 */
[----:B------:R-:W4:Y:S01]  /*1a5e0*/  LDL.LU R8, [R1+0x4] ;  /* 0x0000040001087983 */ /* 0x000f220000300800 */
[----:B------:R-:W-:Y:S02]  /*1a5f0*/  UMOV UR15, UR11 ;  /* 0x0000000b000f7c82 */ /* 0x000fe40008000000 */
[----:B------:R-:W-:Y:S04]  /*1a600*/  LEA R4, R4, R246, 0x8 ;  /* 0x000000f604047211 */ /* 0x000fe800078e40ff */
[C---:B------:R-:W-:Y:S02]  /*1a610*/  IADD3 R5, R4.reuse, 0x10, RZ ;  /* 0x0000001004057810 */ /* 0x040fe40007ffe0ff */
[C---:B------:R-:W-:Y:S02]  /*1a620*/  IADD3 R7, R4.reuse, 0x1, RZ ;  /* 0x0000000104077810 */ /* 0x040fe40007ffe0ff */
[----:B------:R-:W-:Y:S02]  /*1a630*/  I2FP.F32.S32 R5, R5 ;  /* 0x0000000500057245 */ /* 0x000fe40000201400 */
[----:B------:R-:W-:Y:S02]  /*1a640*/  I2FP.F32.S32 R7, R7 ;  /* 0x0000000700077245 */ /* 0x000fe40000201400 */
[----:B------:R-:W-:Y:S01]  /*1a650*/  I2FP.F32.S32 R6, R4 ;  /* 0x0000000400067245 */ /* 0x000fe20000201400 */
[C---:B------:R-:W-:Y:S01]  /*1a660*/  FFMA.FTZ R14, R5.reuse, UR5, R14 ;  /* 0x00000005050e7c23 */ /* 0x040fe2000801000e */
[----:B------:R-:W-:Y:S01]  /*1a670*/  FFMA.FTZ R12, R5, UR5, R12 ;  /* 0x00000005050c7c23 */ /* 0x000fe2000801000c */
[C---:B------:R-:W-:Y:S01]  /*1a680*/  IADD3 R5, R4.reuse, 0x19, RZ ;  /* 0x0000001904057810 */ /* 0x040fe20007ffe0ff */
[C---:B------:R-:W-:Y:S01]  /*1a690*/  FFMA.FTZ R169, R7.reuse, UR5, R169 ;  /* 0x0000000507a97c23 */ /* 0x040fe200080100a9 */
[----:B------:R-:W-:Y:S01]  /*1a6a0*/  FFMA.FTZ R7, R7, UR5, R2 ;  /* 0x0000000507077c23 */ /* 0x000fe20008010002 */
[----:B------:R-:W-:Y:S01]  /*1a6b0*/  IADD3 R2, R4, 0x11, RZ ;  /* 0x0000001104027810 */ /* 0x000fe20007ffe0ff */
[C---:B------:R-:W-:Y:S01]  /*1a6c0*/  FFMA.FTZ R172, R6.reuse, UR5, R172 ;  /* 0x0000000506ac7c23 */ /* 0x040fe200080100ac */
[----:B------:R-:W-:Y:S01]  /*1a6d0*/  I2FP.F32.S32 R5, R5 ;  /* 0x0000000500057245 */ /* 0x000fe20000201400 */
[----:B------:R-:W-:Y:S01]  /*1a6e0*/  FFMA.FTZ R6, R6, UR5, R0 ;  /* 0x0000000506067c23 */ /* 0x000fe20008010000 */
[----:B------:R-:W-:Y:S02]  /*1a6f0*/  I2FP.F32.S32 R2, R2 ;  /* 0x0000000200027245 */ /* 0x000fe40000201400 */
[C---:B------:R-:W-:Y:S01]  /*1a700*/  IADD3 R9, R4.reuse, 0x8, RZ ;  /* 0x0000000804097810 */ /* 0x040fe20007ffe0ff */
[C---:B------:R-:W-:Y:S01]  /*1a710*/  FFMA.FTZ R19, R5.reuse, UR5, R19 ;  /* 0x0000000505137c23 */ /* 0x040fe20008010013 */
[----:B------:R-:W-:Y:S01]  /*1a720*/  FFMA.FTZ R17, R5, UR5, R17 ;  /* 0x0000000505117c23 */ /* 0x000fe20008010011 */
[----:B------:R-:W-:Y:S01]  /*1a730*/  IADD3 R5, R4, 0x28, RZ ;  /* 0x0000002804057810 */ /* 0x000fe20007ffe0ff */
[C---:B------:R-:W-:Y:S01]  /*1a740*/  FFMA.FTZ R15, R2.reuse, UR5, R15 ;  /* 0x00000005020f7c23 */ /* 0x040fe2000801000f */
[----:B------:R-:W-:Y:S01]  /*1a750*/  FFMA.FTZ R13, R2, UR5, R13 ;  /* 0x00000005020d7c23 */ /* 0x000fe2000801000d */
[C---:B------:R-:W-:Y:S02]  /*1a760*/  IADD3 R2, R4.reuse, 0x20, RZ ;  /* 0x0000002004027810 */ /* 0x040fe40007ffe0ff */
[----:B------:R-:W-:Y:S02]  /*1a770*/  I2FP.F32.S32 R5, R5 ;  /* 0x0000000500057245 */ /* 0x000fe40000201400 */
[----:B------:R-:W-:Y:S02]  /*1a780*/  I2FP.F32.S32 R9, R9 ;  /* 0x0000000900097245 */ /* 0x000fe40000201400 */
[C---:B------:R-:W-:Y:S01]  /*1a790*/  IADD3 R10, R4.reuse, 0x9, RZ ;  /* 0x00000009040a7810 */ /* 0x040fe20007ffe0ff */
[C---:B------:R-:W-:Y:S01]  /*1a7a0*/  FFMA.FTZ R26, R5.reuse, UR5, R26 ;  /* 0x00000005051a7c23 */ /* 0x040fe2000801001a */
[----:B------:R-:W-:Y:S01]  /*1a7b0*/  FFMA.FTZ R24, R5, UR5, R24 ;  /* 0x0000000505187c23 */ /* 0x000fe20008010018 */
[----:B------:R-:W-:Y:S02]  /*1a7c0*/  IADD3 R5, R4, 0x58, RZ ;  /* 0x0000005804057810 */ /* 0x000fe40007ffe0ff */
[----:B------:R-:W-:Y:S02]  /*1a7d0*/  I2FP.F32.S32 R2, R2 ;  /* 0x0000000200027245 */ /* 0x000fe40000201400 */
[----:B------:R-:W-:Y:S02]  /*1a7e0*/  I2FP.F32.S32 R5, R5 ;  /* 0x0000000500057245 */ /* 0x000fe40000201400 */
[----:B------:R-:W-:Y:S01]  /*1a7f0*/  I2FP.F32.S32 R10, R10 ;  /* 0x0000000a000a7245 */ /* 0x000fe20000201400 */
[C---:B------:R-:W-:Y:S01]  /*1a800*/  FFMA.FTZ R22, R2.reuse, UR5, R22 ;  /* 0x0000000502167c23 */ /* 0x040fe20008010016 */
[----:B------:R-:W-:Y:S01]  /*1a810*/  FFMA.FTZ R20, R2, UR5, R20 ;  /* 0x0000000502147c23 */ /* 0x000fe20008010014 */
[C---:B-1----:R-:W-:Y:S01]  /*1a820*/  FFMA.FTZ R130, R5.reuse, UR5, R50 ;  /* 0x0000000505827c23 */ /* 0x042fe20008010032 */
[----:B------:R-:W-:Y:S01]  /*1a830*/  FFMA.FTZ R48, R5, UR5, R48 ;  /* 0x0000000505307c23 */ /* 0x000fe20008010030 */
[C---:B------:R-:W-:Y:S02]  /*1a840*/  IADD3 R5, R4.reuse, 0x61, RZ ;  /* 0x0000006104057810 */ /* 0x040fe40007ffe0ff */
[C---:B------:R-:W-:Y:S02]  /*1a850*/  IADD3 R2, R4.reuse, 0x29, RZ ;  /* 0x0000002904027810 */ /* 0x040fe40007ffe0ff */
[----:B------:R-:W-:Y:S02]  /*1a860*/  I2FP.F32.S32 R5, R5 ;  /* 0x0000000500057245 */ /* 0x000fe40000201400 */
[----:B------:R-:W-:Y:S02]  /*1a870*/  I2FP.F32.S32 R2, R2 ;  /* 0x0000000200027245 */ /* 0x000fe40000201400 */
[C---:B------:R-:W-:Y:S01]  /*1a880*/  IADD3 R0, R4.reuse, 0x18, RZ ;  /* 0x0000001804007810 */ /* 0x040fe20007ffe0ff */
[C---:B------:R-:W-:Y:S01]  /*1a890*/  FFMA.FTZ R53, R5.reuse, UR5, R53 ;  /* 0x0000000505357c23 */ /* 0x040fe20008010035 */
[----:B------:R-:W-:Y:S01]  /*1a8a0*/  FFMA.FTZ R51, R5, UR5, R51 ;  /* 0x0000000505337c23 */ /* 0x000fe20008010033 */
[----:B------:R-:W-:Y:S01]  /*1a8b0*/  IADD3 R5, R4, 0x79, RZ ;  /* 0x0000007904057810 */ /* 0x000fe20007ffe0ff */
[C---:B------:R-:W-:Y:S01]  /*1a8c0*/  FFMA.FTZ R27, R2.reuse, UR5, R27 ;  /* 0x00000005021b7c23 */ /* 0x040fe2000801001b */
[----:B------:R-:W-:Y:S01]  /*1a8d0*/  FFMA.FTZ R25, R2, UR5, R25 ;  /* 0x0000000502197c23 */ /* 0x000fe20008010019 */
[----:B------:R-:W-:Y:S02]  /*1a8e0*/  I2FP.F32.S32 R0, R0 ;  /* 0x0000000000007245 */ /* 0x000fe40000201400 */
[----:B------:R-:W-:Y:S02]  /*1a8f0*/  I2FP.F32.S32 R5, R5 ;  /* 0x0000000500057245 */ /* 0x000fe40000201400 */
[----:B------:R-:W-:Y:S01]  /*1a900*/  IADD3 R2, R4, 0x38, RZ ;  /* 0x0000003804027810 */ /* 0x000fe20007ffe0ff */
[C---:B------:R-:W-:Y:S01]  /*1a910*/  FFMA.FTZ R18, R0.reuse, UR5, R18 ;  /* 0x0000000500127c23 */ /* 0x040fe20008010012 */
[----:B------:R-:W-:Y:S01]  /*1a920*/  FFMA.FTZ R16, R0, UR5, R16 ;  /* 0x0000000500107c23 */ /* 0x000fe20008010010 */
[C---:B------:R-:W-:Y:S01]  /*1a930*/  FFMA.FTZ R210, R5.reuse, UR5, R61 ;  /* 0x0000000505d27c23 */ /* 0x040fe2000801003d */
[----:B------:R-:W-:Y:S01]  /*1a940*/  FFMA.FTZ R206, R5, UR5, R206 ;  /* 0x0000000505ce7c23 */ /* 0x000fe200080100ce */
[----:B------:R-:W-:Y:S02]  /*1a950*/  FMNMX.FTZ R5, R172, R165, !PT ;  /* 0x000000a5ac057209 */ /* 0x000fe40007810000 */
[----:B------:R-:W-:Y:S02]  /*1a960*/  I2FP.F32.S32 R2, R2 ;  /* 0x0000000200027245 */ /* 0x000fe40000201400 */
[----:B------:R-:W-:Y:S02]  /*1a970*/  FMNMX.FTZ R5, R169, R5, !PT ;  /* 0x00000005a9057209 */ /* 0x000fe40007810000 */
[----:B------:R-:W-:Y:S01]  /*1a980*/  IADD3 R0, R4, 0x21, RZ ;  /* 0x0000002104007810 */ /* 0x000fe20007ffe0ff */
[C---:B------:R-:W-:Y:S01]  /*1a990*/  FFMA.FTZ R34, R2.reuse, UR5, R34 ;  /* 0x0000000502227c23 */ /* 0x040fe20008010022 */
[----:B------:R-:W-:Y:S01]  /*1a9a0*/  FFMA.FTZ R32, R2, UR5, R32 ;  /* 0x0000000502207c23 */ /* 0x000fe20008010020 */
[C---:B------:R-:W-:Y:S02]  /*1a9b0*/  IADD3 R2, R4.reuse, 0x50, RZ ;  /* 0x0000005004027810 */ /* 0x040fe40007ffe0ff */
        /* <DEDUP_REMOVED lines=25> */
[----:B------:R-:W-:Y:S01]  /*1ab50*/  I2FP.F32.S32 R123, R123 ;  /* 0x0000007b007b7245 */ /* 0x000fe20000201400 */
[----:B------:R-:W-:Y:S01]  /*1ab60*/  FFMA.FTZ R33, R0, UR5, R33 ;  /* 0x0000000500217c23 */ /* 0x000fe20008010021 */
[C---:B------:R-:W-:Y:S01]  /*1ab70*/  IADD3 R125, R4.reuse, 0x48, RZ ;  /* 0x00000048047d7810 */ /* 0x040fe20007ffe0ff */
[----:B------:R-:W-:Y:S01]  /*1ab80*/  FFMA.FTZ R96, R121, UR5, R38 ;  /* 0x0000000579607c23 */ /* 0x000fe20008010026 */
[----:B------:R-:W-:Y:S01]  /*1ab90*/  I2FP.F32.S32 R2, R2 ;  /* 0x0000000200027245 */ /* 0x000fe20000201400 */
[C---:B------:R-:W-:Y:S01]  /*1aba0*/  FFMA.FTZ R63, R123.reuse, UR5, R39 ;  /* 0x000000057b3f7c23 */ /* 0x040fe20008010027 */
[----:B------:R-:W-:Y:S01]  /*1abb0*/  I2FP.F32.S32 R125, R125 ;  /* 0x0000007d007d7245 */ /* 0x000fe20000201400 */
[----:B------:R-:W-:Y:S01]  /*1abc0*/  FFMA.FTZ R123, R123, UR5, R37 ;  /* 0x000000057b7b7c23 */ /* 0x000fe20008010025 */
[----:B------:R-:W-:Y:S01]  /*1abd0*/  IADD3 R122, R4, 0x49, RZ ;  /* 0x00000049047a7810 */ /* 0x000fe20007ffe0ff */
[C---:B------:R-:W-:Y:S01]  /*1abe0*/  FFMA.FTZ R205, R2.reuse, UR5, R205 ;  /* 0x0000000502cd7c23 */ /* 0x040fe200080100cd */
[----:B------:R-:W-:Y:S01]  /*1abf0*/  FFMA.FTZ R201, R2, UR5, R201 ;  /* 0x0000000502c97c23 */ /* 0x000fe200080100c9 */
[C---:B------:R-:W-:Y:S02]  /*1ac00*/  IADD3 R2, R4.reuse, 0x89, RZ ;  /* 0x0000008904027810 */ /* 0x040fe40007ffe0ff */
[----:B------:R-:W-:Y:S02]  /*1ac10*/  I2FP.F32.S32 R122, R122 ;  /* 0x0000007a007a7245 */ /* 0x000fe40000201400 */
[----:B------:R-:W-:Y:S02]  /*1ac20*/  I2FP.F32.S32 R2, R2 ;  /* 0x0000000200027245 */ /* 0x000fe40000201400 */
[C---:B------:R-:W-:Y:S02]  /*1ac30*/  IADD3 R0, R4.reuse, 0x51, RZ ;  /* 0x0000005104007810 */ /* 0x040fe40007ffe0ff */
[----:B------:R-:W-:Y:S01]  /*1ac40*/  IADD3 R37, R4, 0x88, RZ ;  /* 0x0000008804257810 */ /* 0x000fe20007ffe0ff */
[C---:B------:R-:W-:Y:S01]  /*1ac50*/  FFMA.FTZ R202, R2.reuse, UR5, R202 ;  /* 0x0000000502ca7c23 */ /* 0x040fe200080100ca */
[----:B------:R-:W-:Y:S01]  /*1ac60*/  FFMA.FTZ R198, R2, UR5, R198 ;  /* 0x0000000502c67c23 */ /* 0x000fe200080100c6 */
[----:B------:R-:W-:Y:S02]  /*1ac70*/  I2FP.F32.S32 R0, R0 ;  /* 0x0000000000007245 */ /* 0x000fe40000201400 */
[----:B------:R-:W-:Y:S02]  /*1ac80*/  IADD3 R2, R4, 0x98, RZ ;  /* 0x0000009804027810 */ /* 0x000fe40007ffe0ff */
[----:B------:R-:W-:Y:S01]  /*1ac90*/  I2FP.F32.S32 R37, R37 ;  /* 0x0000002500257245 */ /* 0x000fe20000201400 */
[C---:B------:R-:W-:Y:S01]  /*1aca0*/  FFMA.FTZ R45, R0.reuse, UR5, R45 ;  /* 0x00000005002d7c23 */ /* 0x040fe2000801002d */
[----:B------:R-:W-:Y:S01]  /*1acb0*/  I2FP.F32.S32 R2, R2 ;  /* 0x0000000200027245 */ /* 0x000fe20000201400 */
[----:B------:R-:W-:Y:S01]  /*1acc0*/  FFMA.FTZ R97, R0, UR5, R43 ;  /* 0x0000000500617c23 */ /* 0x000fe2000801002b */
[----:B------:R-:W-:Y:S01]  /*1acd0*/  IADD3 R0, R4, 0x60, RZ ;  /* 0x0000006004007810 */ /* 0x000fe20007ffe0ff */
[C---:B------:R-:W-:Y:S01]  /*1ace0*/  FFMA.FTZ R199, R37.reuse, UR5, R199 ;  /* 0x0000000525c77c23 */ /* 0x040fe200080100c7 */
[----:B------:R-:W-:Y:S01]  /*1acf0*/  FFMA.FTZ R203, R37, UR5, R203 ;  /* 0x0000000525cb7c23 */ /* 0x000fe200080100cb */
        /* <DEDUP_REMOVED lines=14> */
[----:B------:R-:W-:Y:S01]  /*1ade0*/  I2FP.F32.S32 R2, R2 ;  /* 0x0000000200027245 */ /* 0x000fe20000201400 */
[C---:B------:R-:W-:Y:S01]  /*1adf0*/  FFMA.FTZ R192, R37.reuse, UR5, R192 ;  /* 0x0000000525c07c23 */ /* 0x040fe200080100c0 */
[C---:B------:R-:W-:Y:S01]  /*1ae00*/  IADD3 R209, R4.reuse, 0x70, RZ ;  /* 0x0000007004d17810 */ /* 0x040fe20007ffe0ff */
[----:B------:R-:W-:Y:S01]  /*1ae10*/  FFMA.FTZ R193, R37, UR5, R193 ;  /* 0x0000000525c17c23 */ /* 0x000fe200080100c1 */
[----:B------:R-:W-:Y:S01]  /*1ae20*/  IADD3 R37, R4, 0xa0, RZ ;  /* 0x000000a004257810 */ /* 0x000fe20007ffe0ff */
[----:B------:R-:W-:Y:S01]  /*1ae30*/  FFMA.FTZ R55, R0, UR5, R55 ;  /* 0x0000000500377c23 */ /* 0x000fe20008010037 */
[----:B------:R-:W-:Y:S01]  /*1ae40*/  I2FP.F32.S32 R209, R209 ;  /* 0x000000d100d17245 */ /* 0x000fe20000201400 */
[----:B------:R-:W-:Y:S01]  /*1ae50*/  FFMA.FTZ R181, R2, UR5, R181 ;  /* 0x0000000502b57c23 */ /* 0x000fe200080100b5 */
[----:B------:R-:W-:Y:S01]  /*1ae60*/  IADD3 R208, R4, 0x71, RZ ;  /* 0x0000007104d07810 */ /* 0x000fe20007ffe0ff */
[----:B------:R-:W-:Y:S01]  /*1ae70*/  FFMA.FTZ R177, R2, UR5, R177 ;  /* 0x0000000502b17c23 */ /* 0x000fe200080100b1 */
        /* <DEDUP_REMOVED lines=9> */
[----:B------:R-:W-:Y:S01]  /*1af10*/  I2FP.F32.S32 R0, R0 ;  /* 0x0000000000007245 */ /* 0x000fe20000201400 */
[----:B------:R-:W-:Y:S01]  /*1af20*/  FFMA.FTZ R208, R208, UR5, R57 ;  /* 0x00000005d0d07c23 */ /* 0x000fe20008010039 */
[C---:B------:R-:W-:Y:S02]  /*1af30*/  IADD3 R37, R4.reuse, 0xa9, RZ ;  /* 0x000000a904257810 */ /* 0x040fe40007ffe0ff */
[----:B------:R-:W-:Y:S01]  /*1af40*/  IADD3 R38, R4, 0xf1, RZ ;  /* 0x000000f104267810 */ /* 0x000fe20007ffe0ff */
[C---:B------:R-:W-:Y:S01]  /*1af50*/  FFMA.FTZ R211, R0.reuse, UR5, R59 ;  /* 0x0000000500d37c23 */ /* 0x040fe2000801003b */
[----:B------:R-:W-:Y:S01]  /*1af60*/  I2FP.F32.S32 R37, R37 ;  /* 0x0000002500257245 */ /* 0x000fe20000201400 */
[----:B------:R-:W-:Y:S01]  /*1af70*/  FFMA.FTZ R207, R0, UR5, R207 ;  /* 0x0000000500cf7c23 */ /* 0x000fe200080100cf */
[C---:B------:R-:W-:Y:S02]  /*1af80*/  IADD3 R0, R4.reuse, 0x81, RZ ;  /* 0x0000008104007810 */ /* 0x040fe40007ffe0ff */
[C---:B------:R-:W-:Y:S01]  /*1af90*/  IADD3 R108, R4.reuse, 0xc0, RZ ;  /* 0x000000c0046c7810 */ /* 0x040fe20007ffe0ff */
[C---:B------:R-:W-:Y:S01]  /*1afa0*/  FFMA.FTZ R186, R37.reuse, UR5, R186 ;  /* 0x0000000525ba7c23 */ /* 0x040fe200080100ba */
[----:B------:R-:W-:Y:S01]  /*1afb0*/  FFMA.FTZ R182, R37, UR5, R182 ;  /* 0x0000000525b67c23 */ /* 0x000fe200080100b6 */
[C---:B------:R-:W-:Y:S02]  /*1afc0*/  IADD3 R37, R4.reuse, 0xb8, RZ ;  /* 0x000000b804257810 */ /* 0x040fe40007ffe0ff */
[----:B------:R-:W-:Y:S02]  /*1afd0*/  I2FP.F32.S32 R0, R0 ;  /* 0x0000000000007245 */ /* 0x000fe40000201400 */
[----:B------:R-:W-:Y:S02]  /*1afe0*/  IADD3 R103, R4, 0xc1, RZ ;  /* 0x000000c104677810 */ /* 0x000fe40007ffe0ff */
[----:B------:R-:W-:Y:S01]  /*1aff0*/  I2FP.F32.S32 R108, R108 ;  /* 0x0000006c006c7245 */ /* 0x000fe20000201400 */
[C---:B------:R-:W-:Y:S01]  /*1b000*/  FFMA.FTZ R204, R0.reuse, UR5, R204 ;  /* 0x0000000500cc7c23 */ /* 0x040fe200080100cc */
[----:B------:R-:W-:Y:S01]  /*1b010*/  FFMA.FTZ R200, R0, UR5, R200 ;  /* 0x0000000500c87c23 */ /* 0x000fe200080100c8 */
[----:B------:R-:W-:Y:S02]  /*1b020*/  IADD3 R0, R4, 0x90, RZ ;  /* 0x0000009004007810 */ /* 0x000fe40007ffe0ff */
[C---:B------:R-:W-:Y:S01]  /*1b030*/  FFMA.FTZ R168, R108.reuse, UR5, R168 ;  /* 0x000000056ca87c23 */ /* 0x040fe200080100a8 */
[----:B------:R-:W-:Y:S01]  /*1b040*/  FFMA.FTZ R108, R108, UR5, R88 ;  /* 0x000000056c6c7c23 */ /* 0x000fe20008010058 */
[----:B------:R-:W-:Y:S02]  /*1b050*/  I2FP.F32.S32 R0, R0 ;  /* 0x0000000000007245 */ /* 0x000fe40000201400 */
[----:B------:R-:W-:Y:S03]  /*1b060*/  I2FP.F32.S32 R103, R103 ;  /* 0x0000006700677245 */ /* 0x000fe60000201400 */
[C---:B------:R-:W-:Y:S01]  /*1b070*/  FFMA.FTZ R197, R0.reuse, UR5, R197 ;  /* 0x0000000500c57c23 */ /* 0x040fe200080100c5 */
[----:B------:R-:W-:Y:S01]  /*1b080*/  FFMA.FTZ R194, R0, UR5, R194 ;  /* 0x0000000500c27c23 */ /* 0x000fe200080100c2 */
[----:B------:R-:W-:Y:S01]  /*1b090*/  IADD3 R0, R4, 0x99, RZ ;  /* 0x0000009904007810 */ /* 0x000fe20007ffe0ff */
[C---:B------:R-:W-:Y:S01]  /*1b0a0*/  FFMA.FTZ R126, R103.reuse, UR5, R90 ;  /* 0x00000005677e7c23 */ /* 0x040fe2000801005a */
[----:B------:R-:W-:Y:S02]  /*1b0b0*/  FFMA.FTZ R103, R103, UR5, R68 ;  /* 0x0000000567677c23 */ /* 0x000fe40008010044 */
[----:B------:R-:W-:Y:S05]  /*1b0c0*/  I2FP.F32.S32 R0, R0 ;  /* 0x0000000000007245 */ /* 0x000fea0000201400 */
[C---:B------:R-:W-:Y:S01]  /*1b0d0*/  FFMA.FTZ R195, R0.reuse, UR5, R195 ;  /* 0x0000000500c37c23 */ /* 0x040fe200080100c3 */
[----:B------:R-:W-:Y:S01]  /*1b0e0*/  FFMA.FTZ R190, R0, UR5, R190 ;  /* 0x0000000500be7c23 */ /* 0x000fe200080100be */
[----:B------:R-:W-:Y:S04]  /*1b0f0*/  IADD3 R0, R4, 0xa8, RZ ;  /* 0x000000a804007810 */ /* 0x000fe80007ffe0ff */
        /* <DEDUP_REMOVED lines=19> */
[C---:B------:R-:W-:Y:S04]  /*1b230*/  IADD3 R0, R4.reuse, 0xe1, RZ ;  /* 0x000000e104007810 */ /* 0x040fe80007ffe0ff */
[----:B------:R-:W-:Y:S02]  /*1b240*/  I2FP.F32.S32 R0, R0 ;  /* 0x0000000000007245 */ /* 0x000fe40000201400 */
[----:B----4-:R-:W-:Y:S01]  /*1b250*/  MOV R62, R8 ;  /* 0x00000008003e7202 */ /* 0x010fe20000000f00 */
[C---:B--2---:R-:W-:Y:S01]  /*1b260*/  FFMA.FTZ R95, R9.reuse, UR5, R60 ;  /* 0x00000005095f7c23 */ /* 0x044fe2000801003c */
[----:B------:R-:W-:Y:S01]  /*1b270*/  IADD3 R8, R4, 0x31, RZ ;  /* 0x0000003104087810 */ /* 0x000fe20007ffe0ff */
[----:B------:R-:W-:Y:S01]  /*1b280*/  FFMA.FTZ R9, R9, UR5, R174 ;  /* 0x0000000509097c23 */ /* 0x000fe200080100ae */
[----:B---3--:R-:W-:Y:S01]  /*1b290*/  MOV R60, R11 ;  /* 0x0000000b003c7202 */ /* 0x008fe20000000f00 */
[C---:B------:R-:W-:Y:S01]  /*1b2a0*/  FFMA.FTZ R11, R10.reuse, UR5, R171 ;  /* 0x000000050a0b7c23 */ /* 0x040fe200080100ab */
[----:B------:R-:W-:Y:S01]  /*1b2b0*/  I2FP.F32.S32 R8, R8 ;  /* 0x0000000800087245 */ /* 0x000fe20000201400 */
[----:B------:R-:W-:Y:S01]  /*1b2c0*/  FFMA.FTZ R10, R10, UR5, R175 ;  /* 0x000000050a0a7c23 */ /* 0x000fe200080100af */
[----:B------:R-:W-:Y:S01]  /*1b2d0*/  FMNMX.FTZ R5, R95, R5, !PT ;  /* 0x000000055f057209 */ /* 0x000fe20007810000 */
[----:B------:R-:W-:Y:S01]  /*1b2e0*/  FFMA.FTZ R121, R121, UR5, R62 ;  /* 0x0000000579797c23 */ /* 0x000fe2000801003e */
[C---:B------:R-:W-:Y:S01]  /*1b2f0*/  FFMA.FTZ R62, R125.reuse, UR5, R42 ;  /* 0x000000057d3e7c23 */ /* 0x040fe2000801002a */
[C---:B------:R-:W-:Y:S01]  /*1b300*/  FFMA.FTZ R31, R8.reuse, UR5, R31 ;  /* 0x00000005081f7c23 */ /* 0x040fe2000801001f */
[----:B------:R-:W-:Y:S01]  /*1b310*/  FFMA.FTZ R8, R8, UR5, R29 ;  /* 0x0000000508087c23 */ /* 0x000fe2000801001d */
[----:B------:R-:W-:Y:S01]  /*1b320*/  FMNMX.FTZ R29, R6, R164, !PT ;  /* 0x000000a4061d7209 */ /* 0x000fe20007810000 */
[----:B------:R-:W-:Y:S01]  /*1b330*/  FFMA.FTZ R125, R125, UR5, R40 ;  /* 0x000000057d7d7c23 */ /* 0x000fe20008010028 */
[----:B------:R-:W-:Y:S01]  /*1b340*/  FMNMX.FTZ R5, R11, R5, !PT ;  /* 0x000000050b057209 */ /* 0x000fe20007810000 */
[C---:B------:R-:W-:Y:S01]  /*1b350*/  FFMA.FTZ R60, R122.reuse, UR5, R60 ;  /* 0x000000057a3c7c23 */ /* 0x040fe2000801003c */
[----:B------:R-:W-:Y:S01]  /*1b360*/  FMNMX.FTZ R29, R7, R29, !PT ;  /* 0x0000001d071d7209 */ /* 0x000fe20007810000 */
[----:B------:R-:W-:Y:S01]  /*1b370*/  FFMA.FTZ R122, R122, UR5, R41 ;  /* 0x000000057a7a7c23 */ /* 0x000fe20008010029 */
[----:B------:R-:W-:Y:S01]  /*1b380*/  FMNMX.FTZ R5, R14, R5, !PT ;  /* 0x000000050e057209 */ /* 0x000fe20007810000 */
[C---:B------:R-:W-:Y:S01]  /*1b390*/  FFMA.FTZ R75, R0.reuse, UR5, R75 ;  /* 0x00000005004b7c23 */ /* 0x040fe2000801004b */
[----:B------:R-:W-:Y:S01]  /*1b3a0*/  FMNMX.FTZ R29, R9, R29, !PT ;  /* 0x0000001d091d7209 */ /* 0x000fe20007810000 */
        /* <DEDUP_REMOVED lines=82> */
[C---:B------:R-:W-:Y:S01]  /*1b8d0*/  FFMA.FTZ R81, R37.reuse, UR5, R81 ;  /* 0x0000000525517c23 */ /* 0x040fe20008010051 */
[C---:B------:R-:W-:Y:S01]  /*1b8e0*/  IADD3 R2, R4.reuse, 0xe0, RZ ;  /* 0x000000e004027810 */ /* 0x040fe20007ffe0ff */
[----:B------:R-:W-:Y:S01]  /*1b8f0*/  FFMA.FTZ R85, R37, UR5, R85 ;  /* 0x0000000525557c23 */ /* 0x000fe20008010055 */
[----:B------:R-:W-:Y:S02]  /*1b900*/  IADD3 R37, R4, 0xe8, RZ ;  /* 0x000000e804257810 */ /* 0x000fe40007ffe0ff */
        /* <DEDUP_REMOVED lines=10> */
[----:B------:R-:W-:Y:S02]  /*1b9b0*/  FMNMX.FTZ R5, R197, R5, !PT ;  /* 0x00000005c5057209 */ /* 0x000fe40007810000 */
[----:B------:R-:W-:Y:S01]  /*1b9c0*/  FMNMX.FTZ R29, R200, R29, !PT ;  /* 0x0000001dc81d7209 */ /* 0x000fe20007810000 */
[----:B------:R-:W-:Y:S01]  /*1b9d0*/  FFMA.FTZ R77, R2, UR5, R77 ;  /* 0x00000005024d7c23 */ /* 0x000fe2000801004d */
        /* <DEDUP_REMOVED lines=51> */
[----:B------:R-:W-:Y:S01]  /*1bd10*/  FFMA.FTZ R69, R29, UR5, R69 ;  /* 0x000000051d457c23 */ /* 0x000fe20008010045 */
[----:B------:R-:W-:Y:S02]  /*1bd20*/  FMNMX.FTZ R5, R74, R5, !PT ;  /* 0x000000054a057209 */ /* 0x000fe40007810000 */
[----:B------:R-:W-:Y:S02]  /*1bd30*/  I2FP.F32.S32 R4, R37 ;  /* 0x0000002500047245 */ /* 0x000fe40000201400 */
[----:B------:R-:W-:Y:S02]  /*1bd40*/  FMNMX.FTZ R0, R72, R0, !PT ;  /* 0x0000000048007209 */ /* 0x000fe40007810000 */
[----:B------:R-:W-:Y:S01]  /*1bd50*/  I2FP.F32.S32 R2, R2 ;  /* 0x0000000200027245 */ /* 0x000fe20000201400 */
[C---:B------:R-:W-:Y:S01]  /*1bd60*/  FFMA.FTZ R36, R4.reuse, UR5, R36 ;  /* 0x0000000504247c23 */ /* 0x040fe20008010024 */
[----:B------:R-:W-:Y:S01]  /*1bd70*/  FMNMX.FTZ R0, R71, R0, !PT ;  /* 0x0000000047007209 */ /* 0x000fe20007810000 */
[----:B------:R-:W-:Y:S01]  /*1bd80*/  FFMA.FTZ R67, R4, UR5, R67 ;  /* 0x0000000504437c23 */ /* 0x000fe20008010043 */
[----:B------:R-:W-:Y:S01]  /*1bd90*/  FMNMX.FTZ R5, R73, R5, !PT ;  /* 0x0000000549057209 */ /* 0x000fe20007810000 */
[----:B------:R-:W-:Y:S01]  /*1bda0*/  FFMA.FTZ R3, R2, UR5, R3 ;  /* 0x0000000502037c23 */ /* 0x000fe20008010003 */
[----:B------:R-:W-:Y:S01]  /*1bdb0*/  FMNMX.FTZ R0, R36, R0, !PT ;  /* 0x0000000024007209 */ /* 0x000fe20007810000 */
[----:B------:R-:W-:Y:S01]  /*1bdc0*/  FFMA.FTZ R66, R2, UR5, R66 ;  /* 0x0000000502427c23 */ /* 0x000fe20008010042 */
[----:B------:R-:W-:Y:S02]  /*1bdd0*/  FMNMX.FTZ R5, R70, R5, !PT ;  /* 0x0000000546057209 */ /* 0x000fe40007810000 */
[----:B------:R-:W-:Y:S02]  /*1bde0*/  FMNMX.FTZ R0, R3, R0, !PT ;  /* 0x0000000003007209 */ /* 0x000fe40007810000 */
[----:B------:R-:W-:Y:S03]  /*1bdf0*/  FMNMX.FTZ R5, R69, R5, !PT ;  /* 0x0000000545057209 */ /* 0x000fe60007810000 */
[----:B------:R-:W1:Y:S01]  /*1be00*/  SHFL.BFLY PT, R2, R0, 0x2, 0x1f ;  /* 0x0c401f0000027f89 */ /* 0x000e6200000e0000 */
[----:B------:R-:W-:Y:S04]  /*1be10*/  FMNMX.FTZ R4, R67, R5, !PT ;  /* 0x0000000543047209 */ /* 0x000fe80007810000 */
[----:B------:R-:W-:Y:S05]  /*1be20*/  FMNMX.FTZ R4, R66, R4, !PT ;  /* 0x0000000442047209 */ /* 0x000fea0007810000 */
[----:B------:R-:W2:Y:S01]  /*1be30*/  SHFL.BFLY PT, R5, R4, 0x2, 0x1f ;  /* 0x0c401f0004057f89 */ /* 0x000ea200000e0000 */
[----:B-1----:R-:W-:Y:S07]  /*1be40*/  FMNMX.FTZ R2, R0, R2, !PT ;  /* 0x0000000200027209 */ /* 0x002fee0007810000 */
[----:B------:R-:W1:Y:S01]  /*1be50*/  SHFL.BFLY PT, R0, R2, 0x1, 0x1f ;  /* 0x0c201f0002007f89 */ /* 0x000e6200000e0000 */
[----:B--2---:R-:W-:Y:S07]  /*1be60*/  FMNMX.FTZ R5, R4, R5, !PT ;  /* 0x0000000504057209 */ /* 0x004fee0007810000 */
[----:B------:R-:W2:Y:S01]  /*1be70*/  SHFL.BFLY PT, R4, R5, 0x1, 0x1f ;  /* 0x0c201f0005047f89 */ /* 0x000ea200000e0000 */
[----:B-1----:R-:W-:Y:S04]  /*1be80*/  FMNMX.FTZ R0, R2, R0, !PT ;  /* 0x0000000002007209 */ /* 0x002fe80007810000 */
[C---:B------:R-:W-:Y:S01]  /*1be90*/  FSETP.NEU.FTZ.AND P0, PT, R0.reuse, -INF , PT ;  /* 0xff8000000000780b */ /* 0x040fe20003f1d000 */
[C---:B------:R-:W-:Y:S05]  /*1bea0*/  FMUL.FTZ R39, R0.reuse, UR4 ;  /* 0x0000000400277c20 */ /* 0x040fea0008410000 */
[----:B------:R-:W-:Y:S02]  /*1beb0*/  FSEL R39, R39, RZ, P0 ;  /* 0x000000ff27277208 */ /* 0x000fe40000000000 */
[----:B--2---:R-:W-:Y:S01]  /*1bec0*/  FMNMX.FTZ R2, R5, R4, !PT ;  /* 0x0000000405027209 */ /* 0x004fe20007810000 */
[----:B------:R-:W-:Y:S02]  /*1bed0*/  FADD.FTZ R4, -R0, R165 ;  /* 0x000000a500047221 */ /* 0x000fe40000010100 */
        /* <DEDUP_REMOVED lines=10> */
[C---:B------:R-:W-:Y:S01]  /*1bf80*/  FMUL.FTZ R68, R2.reuse, UR4 ;  /* 0x0000000402447c20 */ /* 0x040fe20008410000 */
[----:B------:R-:W-:Y:S01]  /*1bf90*/  LDSM.16.MT88.4 R60, [R231+0xa800] ;  /* 0x00a80000e73c783b */ /* 0x000fe20000004200 */
[----:B------:R-:W-:Y:S01]  /*1bfa0*/  FSETP.NEU.FTZ.AND P0, PT, R2, -INF , PT ;  /* 0xff8000000200780b */ /* 0x000fe20003f1d000 */
[--C-:B------:R-:W-:Y:S03]  /*1bfb0*/  FFMA.FTZ R174, R172, UR4, -R39.reuse ;  /* 0x00000004acae7c23 */ /* 0x100fe60008010827 */
[----:B------:R-:W-:Y:S01]  /*1bfc0*/  MUFU.EX2 R113, R113 ;  /* 0x0000007100717308 */ /* 0x000fe20000000800 */
[--C-:B------:R-:W-:Y:S01]  /*1bfd0*/  FFMA.FTZ R171, R169, UR4, -R39.reuse ;  /* 0x00000004a9ab7c23 */ /* 0x100fe20008010827 */
[----:B------:R-:W-:Y:S01]  /*1bfe0*/  FSEL R68, R68, RZ, P0 ;  /* 0x000000ff44447208 */ /* 0x000fe20000000000 */
[--C-:B------:R-:W-:Y:S01]  /*1bff0*/  FFMA.FTZ R169, R95, UR4, -R39.reuse ;  /* 0x000000045fa97c23 */ /* 0x100fe20008010827 */
[----:B------:R-:W-:Y:S01]  /*1c000*/  FMUL.FTZ R4, R4, UR4 ;  /* 0x0000000404047c20 */ /* 0x000fe20008410000 */
[--C-:B------:R-:W-:Y:S01]  /*1c010*/  FFMA.FTZ R119, R15, UR4, -R39.reuse ;  /* 0x000000040f777c23 */ /* 0x100fe20008010827 */
[--C-:B------:R-:W-:Y:S01]  /*1c020*/  FFMA.FTZ R127, R14, UR4, -R39.reuse ;  /* 0x000000040e7f7c23 */ /* 0x100fe20008010827 */
[--C-:B------:R-:W-:Y:S03]  /*1c030*/  FFMA.FTZ R115, R16, UR4, -R68.reuse ;  /* 0x0000000410737c23 */ /* 0x100fe60008010844 */
[----:B------:R-:W1:Y:S01]  /*1c040*/  MUFU.EX2 R37, R4 ;  /* 0x0000000400257308 */ /* 0x000e620000000800 */
[--C-:B------:R-:W-:Y:S01]  /*1c050*/  FFMA.FTZ R114, R17, UR4, -R68.reuse ;  /* 0x0000000411727c23 */ /* 0x100fe20008010844 */
[--C-:B------:R-:W-:Y:S01]  /*1c060*/  FFMA.FTZ R105, R24, UR4, -R68.reuse ;  /* 0x0000000418697c23 */ /* 0x100fe20008010844 */
[----:B------:R-:W2:Y:S01]  /*1c070*/  LDSM.16.MT88.4 R16, [R234+0xa000] ;  /* 0x00a00000ea10783b */ /* 0x000ea20000004200 */
[--C-:B------:R-:W-:Y:S01]  /*1c080*/  FFMA.FTZ R100, R25, UR4, -R68.reuse ;  /* 0x0000000419647c23 */ /* 0x100fe20008010844 */
[--C-:B------:R-:W-:Y:S01]  /*1c090*/  FFMA.FTZ R95, R28, UR4, -R68.reuse ;  /* 0x000000041c5f7c23 */ /* 0x100fe20008010844 */
[--C-:B------:R-:W-:Y:S01]  /*1c0a0*/  FFMA.FTZ R175, R6, UR4, -R68.reuse ;  /* 0x0000000406af7c23 */ /* 0x100fe20008010844 */
[--C-:B------:R-:W-:Y:S03]  /*1c0b0*/  FFMA.FTZ R172, R7, UR4, -R68.reuse ;  /* 0x0000000407ac7c23 */ /* 0x100fe60008010844 */
[----:B------:R-:W-:Y:S01]  /*1c0c0*/  MUFU.EX2 R174, R174 ;  /* 0x000000ae00ae7308 */ /* 0x000fe20000000800 */
[--C-:B------:R-:W-:Y:S01]  /*1c0d0*/  FFMA.FTZ R165, R9, UR4, -R68.reuse ;  /* 0x0000000409a57c23 */ /* 0x100fe20008010844 */
[--C-:B------:R-:W-:Y:S01]  /*1c0e0*/  FFMA.FTZ R128, R10, UR4, -R68.reuse ;  /* 0x000000040a807c23 */ /* 0x100fe20008010844 */
[----:B------:R-:W3:Y:S01]  /*1c0f0*/  LDSM.16.MT88.4 R24, [R232+0xa000] ;  /* 0x00a00000e818783b */ /* 0x000ee20000004200 */
[--C-:B------:R-:W-:Y:S01]  /*1c100*/  FFMA.FTZ R99, R8, UR4, -R68.reuse ;  /* 0x0000000408637c23 */ /* 0x100fe20008010844 */
[--C-:B------:R-:W-:Y:S01]  /*1c110*/  FFMA.FTZ R124, R12, UR4, -R68.reuse ;  /* 0x000000040c7c7c23 */ /* 0x100fe20008010844 */
[--C-:B------:R-:W-:Y:S01]  /*1c120*/  FFMA.FTZ R120, R13, UR4, -R68.reuse ;  /* 0x000000040d787c23 */ /* 0x100fe20008010844 */
[--C-:B------:R-:W-:Y:S03]  /*1c130*/  FFMA.FTZ R112, R22, UR4, -R39.reuse ;  /* 0x0000000416707c23 */ /* 0x100fe60008010827 */
[----:B------:R-:W4:Y:S01]  /*1c140*/  MUFU.EX2 R171, R171 ;  /* 0x000000ab00ab7308 */ /* 0x000f220000000800 */
[C---:B-1----:R-:W-:Y:S01]  /*1c150*/  FMUL.FTZ R6, R37.reuse, R162 ;  /* 0x000000a225067220 */ /* 0x042fe20000410000 */
[C---:B------:R-:W-:Y:S01]  /*1c160*/  FMUL.FTZ R7, R37.reuse, R163 ;  /* 0x000000a325077220 */ /* 0x040fe20000410000 */
[----:B------:R-:W1:Y:S01]  /*1c170*/  LDSM.16.MT88.4 R28, [R231+0xa000] ;  /* 0x00a00000e71c783b */ /* 0x000e620000004200 */
[----:B------:R-:W-:Y:S01]  /*1c180*/  MOV R163, R52 ;  /* 0x0000003400a37202 */ /* 0x000fe20000000f00 */
[C---:B------:R-:W-:Y:S01]  /*1c190*/  FMUL.FTZ R10, R37.reuse, R158 ;  /* 0x0000009e250a7220 */ /* 0x040fe20000410000 */
[----:B------:R-:W-:Y:S01]  /*1c1a0*/  MOV R158, R53 ;  /* 0x00000035009e7202 */ /* 0x000fe20000000f00 */
[C---:B------:R-:W-:Y:S03]  /*1c1b0*/  FMUL.FTZ R15, R37.reuse, R155 ;  /* 0x0000009b250f7220 */ /* 0x040fe60000410000 */
[----:B------:R-:W-:Y:S01]  /*1c1c0*/  MUFU.EX2 R169, R169 ;  /* 0x000000a900a97308 */ /* 0x000fe20000000800 */
[----:B------:R-:W-:Y:S01]  /*1c1d0*/  MOV R155, R44 ;  /* 0x0000002c009b7202 */ /* 0x000fe20000000f00 */
[C---:B------:R-:W-:Y:S01]  /*1c1e0*/  FMUL.FTZ R14, R37.reuse, R154 ;  /* 0x0000009a250e7220 */ /* 0x040fe20000410000 */
[----:B------:R-:W-:Y:S01]  /*1c1f0*/  FMUL.FTZ R22, R37, R146 ;  /* 0x0000009225167220 */ /* 0x000fe20000410000 */
[--C-:B------:R-:W-:Y:S01]  /*1c200*/  FFMA.FTZ R110, R23, UR4, -R39.reuse ;  /* 0x00000004176e7c23 */ /* 0x100fe20008010827 */
[----:B------:R-:W-:Y:S01]  /*1c210*/  FMUL.FTZ R23, R37, R147 ;  /* 0x0000009325177220 */ /* 0x000fe20000410000 */
[--C-:B------:R-:W-:Y:S01]  /*1c220*/  FFMA.FTZ R111, R20, UR4, -R68.reuse ;  /* 0x00000004146f7c23 */ /* 0x100fe20008010844 */
[--C-:B------:R-:W-:Y:S03]  /*1c230*/  FFMA.FTZ R106, R21, UR4, -R68.reuse ;  /* 0x00000004156a7c23 */ /* 0x100fe60008010844 */
[----:B------:R-:W-:Y:S01]  /*1c240*/  MUFU.EX2 R175, R175 ;  /* 0x000000af00af7308 */ /* 0x000fe20000000800 */
[----:B----4-:R-:W-:Y:S01]  /*1c250*/  F2FP.F16.F32.PACK_AB R41, R171, R174 ;  /* 0x000000aeab29723e */ /* 0x010fe200000000ff */
[--C-:B------:R-:W-:Y:S01]  /*1c260*/  FFMA.FTZ R90, R34, UR4, -R39.reuse ;  /* 0x00000004225a7c23 */ /* 0x100fe20008010827 */
[----:B------:R-:W-:Y:S01]  /*1c270*/  FMUL.FTZ R34, R37, R134 ;  /* 0x0000008625227220 */ /* 0x000fe20000410000 */
[--C-:B------:R-:W-:Y:S01]  /*1c280*/  FFMA.FTZ R88, R35, UR4, -R39.reuse ;  /* 0x0000000423587c23 */ /* 0x100fe20008010827 */
[----:B------:R-:W-:Y:S01]  /*1c290*/  FMUL.FTZ R35, R37, R135 ;  /* 0x0000008725237220 */ /* 0x000fe20000410000 */
[--C-:B------:R-:W-:Y:S01]  /*1c2a0*/  FFMA.FTZ R102, R32, UR4, -R68.reuse ;  /* 0x0000000420667c23 */ /* 0x100fe20008010844 */
[----:B------:R-:W-:Y:S03]  /*1c2b0*/  MOV R162, R51 ;  /* 0x0000003300a27202 */ /* 0x000fe60000000f00 */
[----:B------:R-:W4:Y:S01]  /*1c2c0*/  MUFU.EX2 R172, R172 ;  /* 0x000000ac00ac7308 */ /* 0x000f220000000800 */
[----:B------:R-:W-:Y:S01]  /*1c2d0*/  F2FP.F16.F32.PACK_AB R51, R113, R117 ;  /* 0x000000757133723e */ /* 0x000fe200000000ff */
        /* <DEDUP_REMOVED lines=11> */
[----:B------:R-:W-:Y:S01]  /*1c390*/  FFMA.FTZ R190, R190, UR4, -R68 ;  /* 0x00000004bebe7c23 */ /* 0x000fe20008010844 */
[--C-:B------:R-:W-:Y:S01]  /*1c3a0*/  FFMA.FTZ R189, R189, UR4, -R39.reuse ;  /* 0x00000004bdbd7c23 */ /* 0x100fe20008010827 */
[--C-:B------:R-:W-:Y:S03]  /*1c3b0*/  FFMA.FTZ R188, R188, UR4, -R39.reuse ;  /* 0x00000004bcbc7c23 */ /* 0x100fe60008010827 */
        /* <DEDUP_REMOVED lines=9> */
[----:B------:R-:W-:Y:S01]  /*1c450*/  FFMA.FTZ R174, R37, R251, R174 ;  /* 0x000000fb25ae7223 */ /* 0x000fe200000100ae */
[--C-:B------:R-:W-:Y:S01]  /*1c460*/  FFMA.FTZ R168, R168, UR4, -R39.reuse ;  /* 0x00000004a8a87c23 */ /* 0x100fe20008010827 */
[--C-:B------:R-:W-:Y:S01]  /*1c470*/  FFMA.FTZ R126, R126, UR4, -R39.reuse ;  /* 0x000000047e7e7c23 */ /* 0x100fe20008010827 */
[--C-:B------:R-:W-:Y:S01]  /*1c480*/  FFMA.FTZ R118, R118, UR4, -R39.reuse ;  /* 0x0000000476767c23 */ /* 0x100fe20008010827 */
[--C-:B------:R-:W-:Y:S01]  /*1c490*/  FFMA.FTZ R116, R116, UR4, -R39.reuse ;  /* 0x0000000474747c23 */ /* 0x100fe20008010827 */
[--C-:B------:R-:W-:Y:S01]  /*1c4a0*/  FFMA.FTZ R108, R108, UR4, -R68.reuse ;  /* 0x000000046c6c7c23 */ /* 0x100fe20008010844 */
[--C-:B------:R-:W-:Y:S03]  /*1c4b0*/  FFMA.FTZ R103, R103, UR4, -R68.reuse ;  /* 0x0000000467677c23 */ /* 0x100fe60008010844 */
[----:B------:R-:W4:Y:S01]  /*1c4c0*/  MUFU.EX2 R119, R119 ;  /* 0x0000007700777308 */ /* 0x000f220000000800 */
[----:B-----5:R-:W-:Y:S01]  /*1c4d0*/  F2FP.F16.F32.PACK_AB R42, R128, R165 ;  /* 0x000000a5802a723e */ /* 0x020fe200000000ff */
        /* <DEDUP_REMOVED lines=9> */
[----:B------:R-:W-:Y:S01]  /*1c570*/  FFMA.FTZ R76, R76, UR4, -R68 ;  /* 0x000000044c4c7c23 */ /* 0x000fe20008010844 */
[----:B------:R-:W-:Y:S01]  /*1c580*/  FADD.FTZ R5, -R2, R164 ;  /* 0x000000a402057221 */ /* 0x000fe20000010100 */
[--C-:B------:R-:W-:Y:S01]  /*1c590*/  FFMA.FTZ R164, R11, UR4, -R39.reuse ;  /* 0x000000040ba47c23 */ /* 0x100fe20008010827 */
[----:B------:R-:W-:Y:S01]  /*1c5a0*/  FMUL.FTZ R11, R37, R159 ;  /* 0x0000009f250b7220 */ /* 0x000fe20000410000 */
[----:B------:R-:W-:Y:S03]  /*1c5b0*/  MOV R159, R54 ;  /* 0x00000036009f7202 */ /* 0x000fe60000000f00 */
[----:B------:R-:W-:Y:S01]  /*1c5c0*/  MUFU.EX2 R120, R120 ;  /* 0x0000007800787308 */ /* 0x000fe20000000800 */
[----:B----4-:R-:W-:Y:S01]  /*1c5d0*/  F2FP.F16.F32.PACK_AB R49, R119, R127 ;  /* 0x0000007f7731723e */ /* 0x010fe200000000ff */
[----:B------:R-:W-:Y:S01]  /*1c5e0*/  FMUL.FTZ R5, R5, UR4 ;  /* 0x0000000405057c20 */ /* 0x000fe20008410000 */
[----:B------:R-:W-:Y:S01]  /*1c5f0*/  MOV R154, R97 ;  /* 0x00000061009a7202 */ /* 0x000fe20000000f00 */
        /* <DEDUP_REMOVED lines=21> */
[C---:B----4-:R-:W-:Y:S01]  /*1c750*/  FMUL.FTZ R4, R38.reuse, R160 ;  /* 0x000000a026047220 */ /* 0x050fe20000410000 */
[----:B------:R-:W-:Y:S01]  /*1c760*/  MOV R160, R55 ;  /* 0x0000003700a07202 */ /* 0x000fe20000000f00 */
[C---:B------:R-:W-:Y:S01]  /*1c770*/  FMUL.FTZ R5, R38.reuse, R161 ;  /* 0x000000a126057220 */ /* 0x040fe20000410000 */
[----:B------:R-:W-:Y:S01]  /*1c780*/  LDSM.16.MT88.4 R52, [R234+0xa800] ;  /* 0x00a80000ea34783b */ /* 0x000fe20000004200 */
[----:B------:R-:W-:Y:S01]  /*1c790*/  MOV R161, R56 ;  /* 0x0000003800a17202 */ /* 0x000fe20000000f00 */
[----:B------:R-:W-:Y:S01]  /*1c7a0*/  FMUL.FTZ R8, R38, R156 ;  /* 0x0000009c26087220 */ /* 0x000fe20000410000 */
[----:B------:R-:W-:Y:S03]  /*1c7b0*/  MOV R156, R47 ;  /* 0x0000002f009c7202 */ /* 0x000fe60000000f00 */
[----:B------:R-:W4:Y:S01]  /*1c7c0*/  MUFU.EX2 R114, R114 ;  /* 0x0000007200727308 */ /* 0x000f220000000800 */
[----:B-----5:R-:W-:Y:S01]  /*1c7d0*/  F2FP.F16.F32.PACK_AB R43, R164, R169 ;  /* 0x000000a9a42b723e */ /* 0x020fe200000000ff */
[C---:B------:R-:W-:Y:S01]  /*1c7e0*/  FMUL.FTZ R9, R38.reuse, R157 ;  /* 0x0000009d26097220 */ /* 0x040fe20000410000 */
[C---:B------:R-:W-:Y:S01]  /*1c7f0*/  FMUL.FTZ R12, R38.reuse, R152 ;  /* 0x00000098260c7220 */ /* 0x040fe20000410000 */
[----:B------:R-:W-:Y:S01]  /*1c800*/  LDSM.16.MT88.4 R56, [R232+0xa800] ;  /* 0x00a80000e838783b */ /* 0x000fe20000004200 */
[----:B------:R-:W-:Y:S01]  /*1c810*/  MOV R152, R45 ;  /* 0x0000002d00987202 */ /* 0x000fe20000000f00 */
[C---:B------:R-:W-:Y:S01]  /*1c820*/  FMUL.FTZ R13, R38.reuse, R153 ;  /* 0x00000099260d7220 */ /* 0x040fe20000410000 */
[C---:B------:R-:W-:Y:S03]  /*1c830*/  FMUL.FTZ R20, R38.reuse, R144 ;  /* 0x0000009026147220 */ /* 0x040fe60000410000 */
[----:B------:R-:W-:Y:S01]  /*1c840*/  MUFU.EX2 R112, R112 ;  /* 0x0000007000707308 */ /* 0x000fe20000000800 */
[C---:B--2---:R-:W-:Y:S01]  /*1c850*/  HMMA.16816.F32 R4, R40.reuse, R16, R4 ;  /* 0x000000102804723c */ /* 0x044fe20000001804 */
[----:B------:R-:W-:Y:S01]  /*1c860*/  PLOP3.LUT P0, PT, PT, PT, UP0, 0x80, 0x0 ;  /* 0x000000000000781c */ /* 0x000fe20003f0f008 */
[----:B------:R-:W2:Y:S03]  /*1c870*/  LDSM.16.MT88.4 R44, [R230+0xa000] ;  /* 0x00a00000e62c783b */ /* 0x000ea60000004200 */
[----:B------:R-:W-:Y:S01]  /*1c880*/  FMUL.FTZ R21, R38, R145 ;  /* 0x0000009126157220 */ /* 0x000fe20000410000 */
[C---:B------:R-:W-:Y:S03]  /*1c890*/  HMMA.16816.F32 R8, R40.reuse, R18, R8 ;  /* 0x000000122808723c */ /* 0x040fe60000001808 */
[----:B------:R-:W5:Y:S02]  /*1c8a0*/  MUFU.EX2 R110, R110 ;  /* 0x0000006e006e7308 */ /* 0x000f640000000800 */
[----:B----4-:R-:W-:Y:S01]  /*1c8b0*/  F2FP.F16.F32.PACK_AB R50, R114, R115 ;  /* 0x000000737232723e */ /* 0x010fe200000000ff */
[C---:B---3--:R-:W-:Y:S07]  /*1c8c0*/  HMMA.16816.F32 R12, R40.reuse, R24, R12 ;  /* 0x00000018280c723c */ /* 0x048fee000000180c */
[----:B------:R-:W-:Y:S01]  /*1c8d0*/  MUFU.EX2 R104, R104 ;  /* 0x0000006800687308 */ /* 0x000fe20000000800 */
[C---:B------:R-:W-:Y:S03]  /*1c8e0*/  FMUL.FTZ R18, R37.reuse, R150 ;  /* 0x0000009625127220 */ /* 0x040fe60000410000 */
[C---:B------:R-:W-:Y:S01]  /*1c8f0*/  FMUL.FTZ R19, R37.reuse, R151 ;  /* 0x0000009725137220 */ /* 0x040fe20000410000 */
[C---:B------:R-:W-:Y:S01]  /*1c900*/  FMUL.FTZ R16, R38.reuse, R148 ;  /* 0x0000009426107220 */ /* 0x040fe20000410000 */
[C---:B------:R-:W-:Y:S04]  /*1c910*/  FMUL.FTZ R17, R38.reuse, R149 ;  /* 0x0000009526117220 */ /* 0x040fe80000410000 */
[----:B------:R-:W3:Y:S01]  /*1c920*/  MUFU.EX2 R98, R98 ;  /* 0x0000006200627308 */ /* 0x000ee20000000800 */
[C---:B------:R-:W-:Y:S01]  /*1c930*/  FMUL.FTZ R24, R38.reuse, R140 ;  /* 0x0000008c26187220 */ /* 0x040fe20000410000 */
[C---:B------:R-:W-:Y:S01]  /*1c940*/  FMUL.FTZ R25, R38.reuse, R141 ;  /* 0x0000008d26197220 */ /* 0x040fe20000410000 */
[C---:B------:R-:W-:Y:S01]  /*1c950*/  FMUL.FTZ R32, R38.reuse, R132 ;  /* 0x0000008426207220 */ /* 0x040fe20000410000 */
[C---:B------:R-:W-:Y:S03]  /*1c960*/  HMMA.16816.F32 R16, R40.reuse, R26, R16 ;  /* 0x0000001a2810723c */ /* 0x040fe60000001810 */
[----:B------:R-:W-:Y:S03]  /*1c970*/  FMUL.FTZ R33, R38, R133 ;  /* 0x0000008526217220 */ /* 0x000fe60000410000 */
[----:B------:R-:W-:Y:S01]  /*1c980*/  MUFU.EX2 R111, R111 ;  /* 0x0000006f006f7308 */ /* 0x000fe20000000800 */
[--C-:B------:R-:W-:Y:S01]  /*1c990*/  FFMA.FTZ R140, R160, UR4, -R39.reuse ;  /* 0x00000004a08c7c23 */ /* 0x100fe20008010827 */
[C---:B-1----:R-:W-:Y:S03]  /*1c9a0*/  HMMA.16816.F32 R20, R40.reuse, R28, R20 ;  /* 0x0000001c2814723c */ /* 0x042fe60000001814 */
[C---:B------:R-:W-:Y:S05]  /*1c9b0*/  FMUL.FTZ R26, R37.reuse, R142 ;  /* 0x0000008e251a7220 */ /* 0x040fea0000410000 */
[----:B------:R-:W1:Y:S03]  /*1c9c0*/  MUFU.EX2 R106, R106 ;  /* 0x0000006a006a7308 */ /* 0x000e660000000800 */
[----:B------:R-:W-:Y:S01]  /*1c9d0*/  FMUL.FTZ R27, R37, R143 ;  /* 0x0000008f251b7220 */ /* 0x000fe20000410000 */
[C---:B------:R-:W-:Y:S01]  /*1c9e0*/  FMUL.FTZ R28, R38.reuse, R136 ;  /* 0x00000088261c7220 */ /* 0x040fe20000410000 */
[----:B------:R-:W-:Y:S01]  /*1c9f0*/  FMUL.FTZ R29, R38, R137 ;  /* 0x00000089261d7220 */ /* 0x000fe20000410000 */
[--C-:B------:R-:W-:Y:S01]  /*1ca00*/  FFMA.FTZ R142, R163, UR4, -R68.reuse ;  /* 0x00000004a38e7c23 */ /* 0x100fe20008010844 */
[--C-:B------:R-:W-:Y:S03]  /*1ca10*/  FFMA.FTZ R143, R162, UR4, -R68.reuse ;  /* 0x00000004a28f7c23 */ /* 0x100fe60008010844 */
[----:B------:R-:W-:Y:S01]  /*1ca20*/  MUFU.EX2 R105, R105 ;  /* 0x0000006900697308 */ /* 0x000fe20000000800 */
[C---:B------:R-:W-:Y:S03]  /*1ca30*/  HMMA.16816.F32 R24, R40.reuse, R30, R24 ;  /* 0x0000001e2818723c */ /* 0x040fe60000001818 */
[--C-:B------:R-:W-:Y:S01]  /*1ca40*/  FFMA.FTZ R141, R215, UR4, -R68.reuse ;  /* 0x00000004d78d7c23 */ /* 0x100fe20008010844 */
[--C-:B------:R-:W-:Y:S01]  /*1ca50*/  FFMA.FTZ R150, R208, UR4, -R68.reuse ;  /* 0x00000004d0967c23 */ /* 0x100fe20008010844 */
[--C-:B------:R-:W-:Y:S01]  /*1ca60*/  FFMA.FTZ R151, R207, UR4, -R68.reuse ;  /* 0x00000004cf977c23 */ /* 0x100fe20008010844 */
[----:B------:R-:W-:Y:S03]  /*1ca70*/  FFMA.FTZ R149, R205, UR4, -R39 ;  /* 0x00000004cd957c23 */ /* 0x000fe60008010827 */
[----:B------:R-:W4:Y:S02]  /*1ca80*/  MUFU.EX2 R100, R100 ;  /* 0x0000006400647308 */ /* 0x000f240000000800 */
[C---:B------:R-:W-:Y:S01]  /*1ca90*/  FMUL.FTZ R30, R37.reuse, R138 ;  /* 0x0000008a251e7220 */ /* 0x040fe20000410000 */
[----:B------:R-:W-:Y:S01]  /*1caa0*/  FMUL.FTZ R31, R37, R139 ;  /* 0x0000008b251f7220 */ /* 0x000fe20000410000 */
[----:B------:R-:W-:Y:S01]  /*1cab0*/  FFMA.FTZ R175, R38, R252, R175 ;  /* 0x000000fc26af7223 */ /* 0x000fe200000100af */
[----:B------:R-:W-:Y:S01]  /*1cac0*/  MOV R157, R48 ;  /* 0x00000030009d7202 */ /* 0x000fe20000000f00 */
[--C-:B------:R-:W-:Y:S04]  /*1cad0*/  FFMA.FTZ R132, R152, UR4, -R39.reuse ;  /* 0x0000000498847c23 */ /* 0x100fe80008010827 */
[----:B------:R-:W-:Y:S01]  /*1cae0*/  MUFU.EX2 R93, R93 ;  /* 0x0000005d005d7308 */ /* 0x000fe20000000800 */
[----:B------:R-:W-:Y:S01]  /*1caf0*/  F2FP.F16.F32.PACK_AB R48, R120, R124 ;  /* 0x0000007c7830723e */ /* 0x000fe200000000ff */
[--C-:B------:R-:W-:Y:S01]  /*1cb00*/  FFMA.FTZ R133, R156, UR4, -R68.reuse ;  /* 0x000000049c857c23 */ /* 0x100fe20008010844 */
[C---:B--2---:R-:W-:Y:S03]  /*1cb10*/  HMMA.16816.F32 R28, R40.reuse, R44, R28 ;  /* 0x0000002c281c723c */ /* 0x044fe6000000181c */
[--C-:B------:R-:W-:Y:S01]  /*1cb20*/  FFMA.FTZ R156, R204, UR4, -R39.reuse ;  /* 0x00000004cc9c7c23 */ /* 0x100fe20008010827 */
[--C-:B------:R-:W-:Y:S03]  /*1cb30*/  FFMA.FTZ R138, R157, UR4, -R68.reuse ;  /* 0x000000049d8a7c23 */ /* 0x100fe60008010844 */
[----:B------:R-:W2:Y:S01]  /*1cb40*/  MUFU.EX2 R92, R92 ;  /* 0x0000005c005c7308 */ /* 0x000ea20000000800 */
[----:B------:R-:W-:Y:S01]  /*1cb50*/  HMMA.16816.F32 R32, R40, R46, R32 ;  /* 0x0000002e2820723c */ /* 0x000fe20000001820 */
[----:B------:R-:W2:Y:S02]  /*1cb60*/  LDSM.16.MT88.4 R40, [R230+0xa800] ;  /* 0x00a80000e628783b */ /* 0x000ea40000004200 */
[----:B-----5:R-:W-:Y:S03]  /*1cb70*/  F2FP.F16.F32.PACK_AB R45, R110, R112 ;  /* 0x000000706e2d723e */ /* 0x020fe600000000ff */
[C---:B------:R-:W-:Y:S03]  /*1cb80*/  HMMA.16816.F32 R4, R48.reuse, R52, R4 ;  /* 0x000000343004723c */ /* 0x040fe60000001804 */
[----:B------:R-:W-:Y:S02]  /*1cb90*/  MUFU.EX2 R90, R90 ;  /* 0x0000005a005a7308 */ /* 0x000fe40000000800 */
[----:B---3--:R-:W-:Y:S01]  /*1cba0*/  F2FP.F16.F32.PACK_AB R47, R98, R104 ;  /* 0x00000068622f723e */ /* 0x008fe200000000ff */
[C---:B------:R-:W-:Y:S01]  /*1cbb0*/  HMMA.16816.F32 R8, R48.reuse, R54, R8 ;  /* 0x000000363008723c */ /* 0x040fe20000001808 */
[----:B------:R-:W3:Y:S06]  /*1cbc0*/  LDSM.16.MT88.4 R52, [R234+0xb000] ;  /* 0x00b00000ea34783b */ /* 0x000eec0000004200 */
[----:B------:R-:W5:Y:S01]  /*1cbd0*/  MUFU.EX2 R88, R88 ;  /* 0x0000005800587308 */ /* 0x000f620000000800 */
[----:B-1----:R-:W-:Y:S01]  /*1cbe0*/  F2FP.F16.F32.PACK_AB R44, R106, R111 ;  /* 0x0000006f6a2c723e */ /* 0x002fe200000000ff */
[C---:B------:R-:W-:Y:S08]  /*1cbf0*/  HMMA.16816.F32 R12, R48.reuse, R56, R12 ;  /* 0x00000038300c723c */ /* 0x040ff0000000180c */
[----:B------:R-:W-:Y:S01]  /*1cc00*/  MUFU.EX2 R95, R95 ;  /* 0x0000005f005f7308 */ /* 0x000fe20000000800 */
[C---:B------:R-:W-:Y:S01]  /*1cc10*/  HMMA.16816.F32 R16, R48.reuse, R58, R16 ;  /* 0x0000003a3010723c */ /* 0x040fe20000001810 */
[----:B------:R-:W1:Y:S02]  /*1cc20*/  LDSM.16.MT88.4 R56, [R232+0xb000] ;  /* 0x00b00000e838783b */ /* 0x000e640000004200 */
[----:B----4-:R-:W-:Y:S03]  /*1cc30*/  F2FP.F16.F32.PACK_AB R46, R100, R105 ;  /* 0x00000069642e723e */ /* 0x010fe600000000ff */
[C---:B------:R-:W-:Y:S03]  /*1cc40*/  HMMA.16816.F32 R20, R48.reuse, R60, R20 ;  /* 0x0000003c3014723c */ /* 0x040fe60000001814 */
[----:B------:R-:W4:Y:S02]  /*1cc50*/  MUFU.EX2 R99, R99 ;  /* 0x0000006300637308 */ /* 0x000f240000000800 */
[--C-:B------:R-:W-:Y:S01]  /*1cc60*/  FFMA.FTZ R157, R199, UR4, -R68.reuse ;  /* 0x00000004c79d7c23 */ /* 0x100fe20008010844 */
[C---:B------:R-:W-:Y:S01]  /*1cc70*/  HMMA.16816.F32 R24, R48.reuse, R62, R24 ;  /* 0x0000003e3018723c */ /* 0x040fe20000001818 */
[----:B------:R-:W4:Y:S06]  /*1cc80*/  LDSM.16.MT88.4 R60, [R231+0xb000] ;  /* 0x00b00000e73c783b */ /* 0x000f2c0000004200 */
[----:B------:R-:W-:Y:S01]  /*1cc90*/  MUFU.EX2 R102, R102 ;  /* 0x0000006600667308 */ /* 0x000fe20000000800 */
[--C-:B------:R-:W-:Y:S01]  /*1cca0*/  FFMA.FTZ R136, R158, UR4, -R39.reuse ;  /* 0x000000049e887c23 */ /* 0x100fe20008010827 */
[C---:B--2---:R-:W-:Y:S08]  /*1ccb0*/  HMMA.16816.F32 R28, R48.reuse, R40, R28 ;  /* 0x00000028301c723c */ /* 0x044ff0000000181c */
[----:B------:R-:W2:Y:S01]  /*1ccc0*/  MUFU.EX2 R97, R97 ;  /* 0x0000006100617308 */ /* 0x000ea20000000800 */
[----:B------:R-:W-:Y:S01]  /*1ccd0*/  HMMA.16816.F32 R32, R48, R42, R32 ;  /* 0x0000002a3020723c */ /* 0x000fe20000001820 */
[----:B------:R-:W2:Y:S02]  /*1cce0*/  LDSM.16.MT88.4 R40, [R230+0xb000] ;  /* 0x00b00000e628783b */ /* 0x000ea40000004200 */
[--C-:B------:R-:W-:Y:S03]  /*1ccf0*/  FFMA.FTZ R158, R201, UR4, -R68.reuse ;  /* 0x00000004c99e7c23 */ /* 0x100fe60008010844 */
[C---:B---3--:R-:W-:Y:S03]  /*1cd00*/  HMMA.16816.F32 R4, R44.reuse, R52, R4 ;  /* 0x000000342c04723c */ /* 0x048fe60000001804 */
[----:B------:R-:W-:Y:S02]  /*1cd10*/  MUFU.EX2 R96, R96 ;  /* 0x0000006000607308 */ /* 0x000fe40000000800 */
[----:B------:R-:W-:Y:S01]  /*1cd20*/  F2FP.F16.F32.PACK_AB R49, R92, R93 ;  /* 0x0000005d5c31723e */ /* 0x000fe200000000ff */
[C---:B------:R-:W-:Y:S01]  /*1cd30*/  HMMA.16816.F32 R8, R44.reuse, R54, R8 ;  /* 0x000000362c08723c */ /* 0x040fe20000001808 */
[----:B------:R-:W3:Y:S06]  /*1cd40*/  LDSM.16.MT88.4 R52, [R234+0xb800] ;  /* 0x00b80000ea34783b */ /* 0x000eec0000004200 */
[----:B------:R-:W3:Y:S01]  /*1cd50*/  MUFU.EX2 R101, R101 ;  /* 0x0000006500657308 */ /* 0x000ee20000000800 */
[----:B-----5:R-:W-:Y:S01]  /*1cd60*/  F2FP.F16.F32.PACK_AB R51, R88, R90 ;  /* 0x0000005a5833723e */ /* 0x020fe200000000ff */
[C---:B-1----:R-:W-:Y:S08]  /*1cd70*/  HMMA.16816.F32 R12, R44.reuse, R56, R12 ;  /* 0x000000382c0c723c */ /* 0x042ff0000000180c */
[----:B------:R-:W-:Y:S01]  /*1cd80*/  MUFU.EX2 R107, R107 ;  /* 0x0000006b006b7308 */ /* 0x000fe20000000800 */
[C---:B------:R-:W-:Y:S01]  /*1cd90*/  HMMA.16816.F32 R16, R44.reuse, R58, R16 ;  /* 0x0000003a2c10723c */ /* 0x040fe20000001810 */
[----:B------:R-:W1:Y:S02]  /*1cda0*/  LDSM.16.MT88.4 R56, [R232+0xb800] ;  /* 0x00b80000e838783b */ /* 0x000e640000004200 */
[----:B----4-:R-:W-:Y:S03]  /*1cdb0*/  F2FP.F16.F32.PACK_AB R48, R99, R95 ;  /* 0x0000005f6330723e */ /* 0x010fe600000000ff */
[C---:B------:R-:W-:Y:S03]  /*1cdc0*/  HMMA.16816.F32 R20, R44.reuse, R60, R20 ;  /* 0x0000003c2c14723c */ /* 0x040fe60000001814 */
[----:B------:R-:W4:Y:S02]  /*1cdd0*/  MUFU.EX2 R109, R109 ;  /* 0x0000006d006d7308 */ /* 0x000f240000000800 */
[----:B--2---:R-:W-:Y:S01]  /*1cde0*/  F2FP.F16.F32.PACK_AB R50, R97, R102 ;  /* 0x000000666132723e */ /* 0x004fe200000000ff */
[C---:B------:R-:W-:Y:S01]  /*1cdf0*/  HMMA.16816.F32 R24, R44.reuse, R62, R24 ;  /* 0x0000003e2c18723c */ /* 0x040fe20000001818 */
[----:B------:R-:W2:Y:S06]  /*1ce00*/  LDSM.16.MT88.4 R60, [R231+0xb800] ;  /* 0x00b80000e73c783b */ /* 0x000eac0000004200 */
[----:B------:R-:W-:Y:S01]  /*1ce10*/  MUFU.EX2 R121, R121 ;  /* 0x0000007900797308 */ /* 0x000fe20000000800 */
[--C-:B------:R-:W-:Y:S01]  /*1ce20*/  FFMA.FTZ R139, R161, UR4, -R39.reuse ;  /* 0x00000004a18b7c23 */ /* 0x100fe20008010827 */
[C---:B------:R-:W-:Y:S08]  /*1ce30*/  HMMA.16816.F32 R28, R44.reuse, R40, R28 ;  /* 0x000000282c1c723c */ /* 0x040ff0000000181c */
[----:B------:R-:W5:Y:S01]  /*1ce40*/  MUFU.EX2 R123, R123 ;  /* 0x0000007b007b7308 */ /* 0x000f620000000800 */
        /* <DEDUP_REMOVED lines=8> */
[----:B------:R-:W2:Y:S01]  /*1ced0*/  MUFU.EX2 R122, R122 ;  /* 0x0000007a007a7308 */ /* 0x000ea20000000800 */
[----:B----4-:R-:W-:Y:S01]  /*1cee0*/  F2FP.F16.F32.PACK_AB R47, R109, R107 ;  /* 0x0000006b6d2f723e */ /* 0x010fe200000000ff */
[C---:B-1----:R-:W-:Y:S08]  /*1cef0*/  HMMA.16816.F32 R12, R48.reuse, R56, R12 ;  /* 0x00000038300c723c */ /* 0x042ff0000000180c */
[----:B------:R-:W-:Y:S01]  /*1cf00*/  MUFU.EX2 R131, R131 ;  /* 0x0000008300837308 */ /* 0x000fe20000000800 */
[C---:B------:R-:W-:Y:S01]  /*1cf10*/  HMMA.16816.F32 R16, R48.reuse, R58, R16 ;  /* 0x0000003a3010723c */ /* 0x040fe20000001810 */
[----:B------:R-:W1:Y:S02]  /*1cf20*/  LDSM.16.MT88.4 R56, [R232+0xc000] ;  /* 0x00c00000e838783b */ /* 0x000e640000004200 */
[----:B-----5:R-:W-:Y:S03]  /*1cf30*/  F2FP.F16.F32.PACK_AB R44, R123, R121 ;  /* 0x000000797b2c723e */ /* 0x020fe600000000ff */
[C---:B--2---:R-:W-:Y:S03]  /*1cf40*/  HMMA.16816.F32 R20, R48.reuse, R60, R20 ;  /* 0x0000003c3014723c */ /* 0x044fe60000001814 */
[----:B------:R-:W2:Y:S02]  /*1cf50*/  MUFU.EX2 R132, R132 ;  /* 0x0000008400847308 */ /* 0x000ea40000000800 */
[----:B------:R-:W-:Y:S01]  /*1cf60*/  F2FP.F16.F32.PACK_AB R46, R122, R125 ;  /* 0x0000007d7a2e723e */ /* 0x000fe200000000ff */
[C---:B------:R-:W-:Y:S01]  /*1cf70*/  HMMA.16816.F32 R24, R48.reuse, R62, R24 ;  /* 0x0000003e3018723c */ /* 0x040fe20000001818 */
[----:B------:R-:W4:Y:S06]  /*1cf80*/  LDSM.16.MT88.4 R60, [R231+0xc000] ;  /* 0x00c00000e73c783b */ /* 0x000f2c0000004200 */
[----:B------:R-:W-:Y:S01]  /*1cf90*/  MUFU.EX2 R130, R130 ;  /* 0x0000008200827308 */ /* 0x000fe20000000800 */
[--C-:B------:R-:W-:Y:S01]  /*1cfa0*/  FFMA.FTZ R145, R213, UR4, -R39.reuse ;  /* 0x00000004d5917c23 */ /* 0x100fe20008010827 */
[C---:B------:R-:W-:Y:S08]  /*1cfb0*/  HMMA.16816.F32 R28, R48.reuse, R40, R28 ;  /* 0x00000028301c723c */ /* 0x040ff0000000181c */
[----:B------:R-:W5:Y:S01]  /*1cfc0*/  MUFU.EX2 R129, R129 ;  /* 0x0000008100817308 */ /* 0x000f620000000800 */
[----:B------:R-:W-:Y:S01]  /*1cfd0*/  HMMA.16816.F32 R32, R48, R42, R32 ;  /* 0x0000002a3020723c */ /* 0x000fe20000001820 */
[----:B------:R-:W4:Y:S02]  /*1cfe0*/  LDSM.16.MT88.4 R40, [R230+0xc000] ;  /* 0x00c00000e628783b */ /* 0x000f240000004200 */
[--C-:B------:R-:W-:Y:S03]  /*1cff0*/  FFMA.FTZ R148, R211, UR4, -R39.reuse ;  /* 0x00000004d3947c23 */ /* 0x100fe60008010827 */
[C---:B---3--:R-:W-:Y:S03]  /*1d000*/  HMMA.16816.F32 R4, R44.reuse, R52, R4 ;  /* 0x000000342c04723c */ /* 0x048fe60000001804 */
[----:B------:R-:W-:Y:S02]  /*1d010*/  MUFU.EX2 R135, R135 ;  /* 0x0000008700877308 */ /* 0x000fe40000000800 */
[----:B--2---:R-:W-:Y:S01]  /*1d020*/  F2FP.F16.F32.PACK_AB R49, R132, R131 ;  /* 0x000000838431723e */ /* 0x004fe200000000ff */
[C---:B------:R-:W-:Y:S01]  /*1d030*/  HMMA.16816.F32 R8, R44.reuse, R54, R8 ;  /* 0x000000362c08723c */ /* 0x040fe20000001808 */
[----:B------:R-:W2:Y:S06]  /*1d040*/  LDSM.16.MT88.4 R52, [R234+0xc800] ;  /* 0x00c80000ea34783b */ /* 0x000eac0000004200 */
[----:B------:R-:W-:Y:S01]  /*1d050*/  MUFU.EX2 R138, R138 ;  /* 0x0000008a008a7308 */ /* 0x000fe20000000800 */
[----:B-----5:R-:W-:Y:S01]  /*1d060*/  F2FP.F16.F32.PACK_AB R51, R129, R130 ;  /* 0x000000828133723e */ /* 0x020fe200000000ff */
        /* <DEDUP_REMOVED lines=8> */
[C---:B------:R-:W-:Y:S01]  /*1d0f0*/  HMMA.16816.F32 R24, R44.reuse, R62, R24 ;  /* 0x0000003e2c18723c */ /* 0x040fe20000001818 */
[----:B------:R-:W4:Y:S06]  /*1d100*/  LDSM.16.MT88.4 R60, [R231+0xc800] ;  /* 0x00c80000e73c783b */ /* 0x000f2c0000004200 */
[----:B------:R-:W5:Y:S01]  /*1d110*/  MUFU.EX2 R136, R136 ;  /* 0x0000008800887308 */ /* 0x000f620000000800 */
[----:B-1----:R-:W-:Y:S01]  /*1d120*/  F2FP.F16.F32.PACK_AB R50, R133, R138 ;  /* 0x0000008a8532723e */ /* 0x002fe200000000ff */
[C---:B------:R-:W-:Y:S08]  /*1d130*/  HMMA.16816.F32 R28, R44.reuse, R40, R28 ;  /* 0x000000282c1c723c */ /* 0x040ff0000000181c */
[----:B------:R-:W-:Y:S01]  /*1d140*/  MUFU.EX2 R139, R139 ;  /* 0x0000008b008b7308 */ /* 0x000fe20000000800 */
[----:B------:R-:W-:Y:S01]  /*1d150*/  HMMA.16816.F32 R32, R44, R42, R32 ;  /* 0x0000002a2c20723c */ /* 0x000fe20000001820 */
[----:B------:R-:W1:Y:S02]  /*1d160*/  LDSM.16.MT88.4 R40, [R230+0xc800] ;  /* 0x00c80000e628783b */ /* 0x000e640000004200 */
[--C-:B------:R-:W-:Y:S01]  /*1d170*/  FFMA.FTZ R161, R198, UR4, -R68.reuse ;  /* 0x00000004c6a17c23 */ /* 0x100fe20008010844 */
[--C-:B------:R-:W-:Y:S05]  /*1d180*/  FFMA.FTZ R163, R197, UR4, -R39.reuse ;  /* 0x00000004c5a37c23 */ /* 0x100fea0008010827 */
[----:B------:R-:W2:Y:S02]  /*1d190*/  MUFU.EX2 R140, R140 ;  /* 0x0000008c008c7308 */ /* 0x000ea40000000800 */
[----:B-----5:R-:W-:Y:S01]  /*1d1a0*/  F2FP.F16.F32.PACK_AB R45, R136, R134 ;  /* 0x00000086882d723e */ /* 0x020fe200000000ff */
[--C-:B------:R-:W-:Y:S01]  /*1d1b0*/  FFMA.FTZ R162, R196, UR4, -R39.reuse ;  /* 0x00000004c4a27c23 */ /* 0x100fe20008010827 */
[--C-:B------:R-:W-:Y:S01]  /*1d1c0*/  FFMA.FTZ R160, R195, UR4, -R39.reuse ;  /* 0x00000004c3a07c23 */ /* 0x100fe20008010827 */
[--C-:B------:R-:W-:Y:S01]  /*1d1d0*/  FFMA.FTZ R37, R87, UR4, -R39.reuse ;  /* 0x0000000457257c23 */ /* 0x100fe20008010827 */
[----:B------:R-:W-:Y:S04]  /*1d1e0*/  FFMA.FTZ R87, R86, UR4, -R39 ;  /* 0x0000000456577c23 */ /* 0x000fe80008010827 */
[----:B------:R-:W-:Y:S01]  /*1d1f0*/  MUFU.EX2 R142, R142 ;  /* 0x0000008e008e7308 */ /* 0x000fe20000000800 */
[--C-:B------:R-:W-:Y:S01]  /*1d200*/  FFMA.FTZ R137, R154, UR4, -R68.reuse ;  /* 0x000000049a897c23 */ /* 0x100fe20008010844 */
[--C-:B------:R-:W-:Y:S01]  /*1d210*/  FFMA.FTZ R154, R206, UR4, -R68.reuse ;  /* 0x00000004ce9a7c23 */ /* 0x100fe20008010844 */
[--C-:B------:R-:W-:Y:S01]  /*1d220*/  FFMA.FTZ R83, R83, UR4, -R68.reuse ;  /* 0x0000000453537c23 */ /* 0x100fe20008010844 */
[--C-:B------:R-:W-:Y:S01]  /*1d230*/  FFMA.FTZ R82, R82, UR4, -R68.reuse ;  /* 0x0000000452527c23 */ /* 0x100fe20008010844 */
[----:B------:R-:W-:Y:S01]  /*1d240*/  FFMA.FTZ R81, R81, UR4, -R68 ;  /* 0x0000000451517c23 */ /* 0x000fe20008010844 */
[----:B------:R-:W-:Y:S01]  /*1d250*/  FADD.FTZ R175, R172, R175 ;  /* 0x000000afacaf7221 */ /* 0x000fe20000010000 */
[----:B------:R-:W-:Y:S03]  /*1d260*/  FADD.FTZ R174, R171, R174 ;  /* 0x000000aeabae7221 */ /* 0x000fe60000010000 */
[----:B------:R-:W5:Y:S01]  /*1d270*/  MUFU.EX2 R137, R137 ;  /* 0x0000008900897308 */ /* 0x000f620000000800 */
[----:B--2---:R-:W-:Y:S01]  /*1d280*/  F2FP.F16.F32.PACK_AB R47, R140, R139 ;  /* 0x0000008b8c2f723e */ /* 0x004fe200000000ff */
[----:B------:R-:W-:Y:S01]  /*1d290*/  FADD.FTZ R175, R165, R175 ;  /* 0x000000afa5af7221 */ /* 0x000fe20000010000 */
[----:B------:R-:W-:Y:S01]  /*1d2a0*/  FADD.FTZ R174, R169, R174 ;  /* 0x000000aea9ae7221 */ /* 0x000fe20000010000 */
[----:B------:R-:W-:Y:S02]  /*1d2b0*/  MOV R165, R0 ;  /* 0x0000000000a57202 */ /* 0x000fe40000000f00 */
        /* <DEDUP_REMOVED lines=8> */
[----:B-----5:R-:W-:Y:S01]  /*1d340*/  F2FP.F16.F32.PACK_AB R48, R137, R135 ;  /* 0x000000878930723e */ /* 0x020fe200000000ff */
[----:B------:R-:W-:Y:S01]  /*1d350*/  FADD.FTZ R120, R115, R120 ;  /* 0x0000007873787221 */ /* 0x000fe20000010000 */
[----:B------:R-:W-:Y:S01]  /*1d360*/  FADD.FTZ R119, R117, R119 ;  /* 0x0000007775777221 */ /* 0x000fe20000010000 */
[----:B------:R-:W-:Y:S02]  /*1d370*/  MOV R164, R2 ;  /* 0x0000000200a47202 */ /* 0x000fe40000000f00 */
[----:B------:R-:W-:Y:S01]  /*1d380*/  FADD.FTZ R120, R114, R120 ;  /* 0x0000007872787221 */ /* 0x000fe20000010000 */
[----:B------:R-:W-:Y:S03]  /*1d390*/  FADD.FTZ R119, R113, R119 ;  /* 0x0000007771777221 */ /* 0x000fe60000010000 */
[----:B------:R-:W5:Y:S01]  /*1d3a0*/  MUFU.EX2 R144, R144 ;  /* 0x0000009000907308 */ /* 0x000f620000000800 */
[----:B--2---:R-:W-:Y:S01]  /*1d3b0*/  F2FP.F16.F32.PACK_AB R44, R143, R142 ;  /* 0x0000008e8f2c723e */ /* 0x004fe200000000ff */
[C---:B------:R-:W-:Y:S05]  /*1d3c0*/  HMMA.16816.F32 R4, R48.reuse, R52, R4 ;  /* 0x000000343004723c */ /* 0x040fea0000001804 */
[----:B------:R-:W-:Y:S03]  /*1d3d0*/  FADD.FTZ R120, R111, R120 ;  /* 0x000000786f787221 */ /* 0x000fe60000010000 */
[----:B------:R-:W-:Y:S01]  /*1d3e0*/  MUFU.EX2 R145, R145 ;  /* 0x0000009100917308 */ /* 0x000fe20000000800 */
[C---:B------:R-:W-:Y:S01]  /*1d3f0*/  HMMA.16816.F32 R8, R48.reuse, R54, R8 ;  /* 0x000000363008723c */ /* 0x040fe20000001808 */
[----:B------:R-:W2:Y:S02]  /*1d400*/  LDSM.16.MT88.4 R52, [R234+0xd000] ;  /* 0x00d00000ea34783b */ /* 0x000ea40000004200 */
[----:B------:R-:W-:Y:S01]  /*1d410*/  FADD.FTZ R120, R106, R120 ;  /* 0x000000786a787221 */ /* 0x000fe20000010000 */
[----:B------:R-:W-:Y:S02]  /*1d420*/  FADD.FTZ R112, R112, R119 ;  /* 0x0000007770707221 */ /* 0x000fe40000010000 */
[C---:B---3--:R-:W-:Y:S03]  /*1d430*/  HMMA.16816.F32 R12, R48.reuse, R56, R12 ;  /* 0x00000038300c723c */ /* 0x048fe6000000180c */
[----:B------:R-:W3:Y:S02]  /*1d440*/  MUFU.EX2 R146, R146 ;  /* 0x0000009200927308 */ /* 0x000ee40000000800 */
[----:B-----5:R-:W-:Y:S01]  /*1d450*/  F2FP.F16.F32.PACK_AB R46, R144, R141 ;  /* 0x0000008d902e723e */ /* 0x020fe200000000ff */
[C---:B------:R-:W-:Y:S01]  /*1d460*/  HMMA.16816.F32 R16, R48.reuse, R58, R16 ;  /* 0x0000003a3010723c */ /* 0x040fe20000001810 */
[----:B------:R-:W5:Y:S06]  /*1d470*/  LDSM.16.MT88.4 R56, [R232+0xd000] ;  /* 0x00d00000e838783b */ /* 0x000f6c0000004200 */
[----:B------:R-:W-:Y:S01]  /*1d480*/  MUFU.EX2 R148, R148 ;  /* 0x0000009400947308 */ /* 0x000fe20000000800 */
[----:B------:R-:W-:Y:S01]  /*1d490*/  FADD.FTZ R105, R105, R120 ;  /* 0x0000007869697221 */ /* 0x000fe20000010000 */
[C---:B----4-:R-:W-:Y:S08]  /*1d4a0*/  HMMA.16816.F32 R20, R48.reuse, R60, R20 ;  /* 0x0000003c3014723c */ /* 0x050ff00000001814 */
[----:B------:R-:W4:Y:S01]  /*1d4b0*/  MUFU.EX2 R147, R147 ;  /* 0x0000009300937308 */ /* 0x000f220000000800 */
[C---:B------:R-:W-:Y:S01]  /*1d4c0*/  HMMA.16816.F32 R24, R48.reuse, R62, R24 ;  /* 0x0000003e3018723c */ /* 0x040fe20000001818 */
[----:B------:R-:W4:Y:S02]  /*1d4d0*/  LDSM.16.MT88.4 R60, [R231+0xd000] ;  /* 0x00d00000e73c783b */ /* 0x000f240000004200 */
[----:B------:R-:W-:Y:S03]  /*1d4e0*/  FADD.FTZ R105, R100, R105 ;  /* 0x0000006964697221 */ /* 0x000fe60000010000 */
[C---:B-1----:R-:W-:Y:S03]  /*1d4f0*/  HMMA.16816.F32 R28, R48.reuse, R40, R28 ;  /* 0x00000028301c723c */ /* 0x042fe6000000181c */
[----:B------:R-:W-:Y:S02]  /*1d500*/  MUFU.EX2 R152, R152 ;  /* 0x0000009800987308 */ /* 0x000fe40000000800 */
[----:B------:R-:W-:Y:S01]  /*1d510*/  FADD.FTZ R105, R95, R105 ;  /* 0x000000695f697221 */ /* 0x000fe20000010000 */
[----:B------:R-:W-:Y:S01]  /*1d520*/  HMMA.16816.F32 R32, R48, R42, R32 ;  /* 0x0000002a3020723c */ /* 0x000fe20000001820 */
[----:B------:R-:W1:Y:S06]  /*1d530*/  LDSM.16.MT88.4 R40, [R230+0xd000] ;  /* 0x00d00000e628783b */ /* 0x000e6c0000004200 */
[----:B------:R-:W4:Y:S01]  /*1d540*/  MUFU.EX2 R150, R150 ;  /* 0x0000009600967308 */ /* 0x000f220000000800 */
[----:B------:R-:W-:Y:S01]  /*1d550*/  FADD.FTZ R105, R99, R105 ;  /* 0x0000006963697221 */ /* 0x000fe20000010000 */
[C---:B--2---:R-:W-:Y:S08]  /*1d560*/  HMMA.16816.F32 R4, R44.reuse, R52, R4 ;  /* 0x000000342c04723c */ /* 0x044ff00000001804 */
[----:B------:R-:W-:Y:S01]  /*1d570*/  MUFU.EX2 R151, R151 ;  /* 0x0000009700977308 */ /* 0x000fe20000000800 */
[C---:B------:R-:W-:Y:S01]  /*1d580*/  HMMA.16816.F32 R8, R44.reuse, R54, R8 ;  /* 0x000000362c08723c */ /* 0x040fe20000001808 */
[----:B------:R-:W2:Y:S02]  /*1d590*/  LDSM.16.MT88.4 R52, [R234+0xd800] ;  /* 0x00d80000ea34783b */ /* 0x000ea40000004200 */
[----:B---3--:R-:W-:Y:S03]  /*1d5a0*/  F2FP.F16.F32.PACK_AB R49, R146, R145 ;  /* 0x000000919231723e */ /* 0x008fe600000000ff */
[C---:B-----5:R-:W-:Y:S03]  /*1d5b0*/  HMMA.16816.F32 R12, R44.reuse, R56, R12 ;  /* 0x000000382c0c723c */ /* 0x060fe6000000180c */
[----:B------:R-:W3:Y:S02]  /*1d5c0*/  MUFU.EX2 R154, R154 ;  /* 0x0000009a009a7308 */ /* 0x000ee40000000800 */
[----:B----4-:R-:W-:Y:S01]  /*1d5d0*/  F2FP.F16.F32.PACK_AB R51, R147, R148 ;  /* 0x000000949333723e */ /* 0x010fe200000000ff */
[C---:B------:R-:W-:Y:S01]  /*1d5e0*/  HMMA.16816.F32 R16, R44.reuse, R58, R16 ;  /* 0x0000003a2c10723c */ /* 0x040fe20000001810 */
[----:B------:R-:W4:Y:S06]  /*1d5f0*/  LDSM.16.MT88.4 R56, [R232+0xd800] ;  /* 0x00d80000e838783b */ /* 0x000f2c0000004200 */
[----:B------:R-:W-:Y:S01]  /*1d600*/  MUFU.EX2 R149, R149 ;  /* 0x0000009500957308 */ /* 0x000fe20000000800 */
[----:B------:R-:W-:Y:S01]  /*1d610*/  F2FP.F16.F32.PACK_AB R48, R150, R152 ;  /* 0x000000989630723e */ /* 0x000fe200000000ff */
[C---:B------:R-:W-:Y:S08]  /*1d620*/  HMMA.16816.F32 R20, R44.reuse, R60, R20 ;  /* 0x0000003c2c14723c */ /* 0x040ff00000001814 */
[----:B------:R-:W5:Y:S01]  /*1d630*/  MUFU.EX2 R156, R156 ;  /* 0x0000009c009c7308 */ /* 0x000f620000000800 */
[C---:B------:R-:W-:Y:S01]  /*1d640*/  HMMA.16816.F32 R24, R44.reuse, R62, R24 ;  /* 0x0000003e2c18723c */ /* 0x040fe20000001818 */
[----:B------:R-:W4:Y:S02]  /*1d650*/  LDSM.16.MT88.4 R60, [R231+0xd800] ;  /* 0x00d80000e73c783b */ /* 0x000f240000004200 */
[----:B---3--:R-:W-:Y:S03]  /*1d660*/  F2FP.F16.F32.PACK_AB R50, R154, R151 ;  /* 0x000000979a32723e */ /* 0x008fe600000000ff */
[C---:B-1----:R-:W-:Y:S03]  /*1d670*/  HMMA.16816.F32 R28, R44.reuse, R40, R28 ;  /* 0x000000282c1c723c */ /* 0x042fe6000000181c */
[----:B------:R-:W-:Y:S02]  /*1d680*/  MUFU.EX2 R153, R153 ;  /* 0x0000009900997308 */ /* 0x000fe40000000800 */
[----:B------:R-:W-:Y:S01]  /*1d690*/  FADD.FTZ R102, R102, R105 ;  /* 0x0000006966667221 */ /* 0x000fe20000010000 */
[----:B------:R-:W-:Y:S01]  /*1d6a0*/  HMMA.16816.F32 R32, R44, R42, R32 ;  /* 0x0000002a2c20723c */ /* 0x000fe20000001820 */
[----:B------:R-:W1:Y:S06]  /*1d6b0*/  LDSM.16.MT88.4 R40, [R230+0xd800] ;  /* 0x00d80000e628783b */ /* 0x000e6c0000004200 */
[----:B------:R-:W3:Y:S01]  /*1d6c0*/  MUFU.EX2 R155, R155 ;  /* 0x0000009b009b7308 */ /* 0x000ee20000000800 */
[----:B------:R-:W-:Y:S01]  /*1d6d0*/  FADD.FTZ R102, R97, R102 ;  /* 0x0000006661667221 */ /* 0x000fe20000010000 */
[C---:B--2---:R-:W-:Y:S08]  /*1d6e0*/  HMMA.16816.F32 R4, R48.reuse, R52, R4 ;  /* 0x000000343004723c */ /* 0x044ff00000001804 */
[----:B------:R-:W-:Y:S01]  /*1d6f0*/  MUFU.EX2 R158, R158 ;  /* 0x0000009e009e7308 */ /* 0x000fe20000000800 */
[C---:B------:R-:W-:Y:S01]  /*1d700*/  HMMA.16816.F32 R8, R48.reuse, R54, R8 ;  /* 0x000000363008723c */ /* 0x040fe20000001808 */
[----:B------:R-:W2:Y:S02]  /*1d710*/  LDSM.16.MT88.4 R52, [R234+0xe000] ;  /* 0x00e00000ea34783b */ /* 0x000ea40000004200 */
[----:B-----5:R-:W-:Y:S03]  /*1d720*/  F2FP.F16.F32.PACK_AB R45, R156, R149 ;  /* 0x000000959c2d723e */ /* 0x020fe600000000ff */
[C---:B----4-:R-:W-:Y:S03]  /*1d730*/  HMMA.16816.F32 R12, R48.reuse, R56, R12 ;  /* 0x00000038300c723c */ /* 0x050fe6000000180c */
[----:B------:R-:W4:Y:S02]  /*1d740*/  MUFU.EX2 R159, R159 ;  /* 0x0000009f009f7308 */ /* 0x000f240000000800 */
[----:B---3--:R-:W-:Y:S01]  /*1d750*/  F2FP.F16.F32.PACK_AB R47, R155, R153 ;  /* 0x000000999b2f723e */ /* 0x008fe200000000ff */
[C---:B------:R-:W-:Y:S01]  /*1d760*/  HMMA.16816.F32 R16, R48.reuse, R58, R16 ;  /* 0x0000003a3010723c */ /* 0x040fe20000001810 */
[----:B------:R-:W3:Y:S06]  /*1d770*/  LDSM.16.MT88.4 R56, [R232+0xe000] ;  /* 0x00e00000e838783b */ /* 0x000eec0000004200 */
[----:B------:R-:W-:Y:S01]  /*1d780*/  MUFU.EX2 R157, R157 ;  /* 0x0000009d009d7308 */ /* 0x000fe20000000800 */
[----:B------:R-:W-:Y:S01]  /*1d790*/  FADD.FTZ R102, R121, R102 ;  /* 0x0000006679667221 */ /* 0x000fe20000010000 */
[C---:B------:R-:W-:Y:S08]  /*1d7a0*/  HMMA.16816.F32 R20, R48.reuse, R60, R20 ;  /* 0x0000003c3014723c */ /* 0x040ff00000001814 */
[----:B------:R-:W5:Y:S01]  /*1d7b0*/  MUFU.EX2 R161, R161 ;  /* 0x000000a100a17308 */ /* 0x000f620000000800 */
[C---:B------:R-:W-:Y:S01]  /*1d7c0*/  HMMA.16816.F32 R24, R48.reuse, R62, R24 ;  /* 0x0000003e3018723c */ /* 0x040fe20000001818 */
[----:B------:R-:W3:Y:S02]  /*1d7d0*/  LDSM.16.MT88.4 R60, [R231+0xe000] ;  /* 0x00e00000e73c783b */ /* 0x000ee40000004200 */
[----:B----4-:R-:W-:Y:S03]  /*1d7e0*/  F2FP.F16.F32.PACK_AB R44, R159, R158 ;  /* 0x0000009e9f2c723e */ /* 0x010fe600000000ff */
[C---:B-1----:R-:W-:Y:S03]  /*1d7f0*/  HMMA.16816.F32 R28, R48.reuse, R40, R28 ;  /* 0x00000028301c723c */ /* 0x042fe6000000181c */
[----:B------:R-:W-:Y:S02]  /*1d800*/  MUFU.EX2 R163, R163 ;  /* 0x000000a300a37308 */ /* 0x000fe40000000800 */
[----:B------:R-:W-:Y:S01]  /*1d810*/  FADD.FTZ R102, R123, R102 ;  /* 0x000000667b667221 */ /* 0x000fe20000010000 */
[----:B------:R-:W-:Y:S01]  /*1d820*/  HMMA.16816.F32 R32, R48, R42, R32 ;  /* 0x0000002a3020723c */ /* 0x000fe20000001820 */
[----:B------:R-:W1:Y:S06]  /*1d830*/  LDSM.16.MT88.4 R40, [R230+0xe000] ;  /* 0x00e00000e628783b */ /* 0x000e6c0000004200 */
[----:B------:R-:W4:Y:S01]  /*1d840*/  MUFU.EX2 R192, R192 ;  /* 0x000000c000c07308 */ /* 0x000f220000000800 */
[----:B-----5:R-:W-:Y:S03]  /*1d850*/  F2FP.F16.F32.PACK_AB R46, R161, R157 ;  /* 0x0000009da12e723e */ /* 0x020fe600000000ff */
[----:B------:R-:W-:Y:S01]  /*1d860*/  FADD.FTZ R102, R125, R102 ;  /* 0x000000667d667221 */ /* 0x000fe20000010000 */
[----:B------:R-:W-:Y:S01]  /*1d870*/  FADD.FTZ R112, R110, R112 ;  /* 0x000000706e707221 */ /* 0x000fe20000010000 */
[----:B------:R-:W5:Y:S04]  /*1d880*/  LDSM.16.MT88.4 R48, [R234+0xe800] ;  /* 0x00e80000ea30783b */ /* 0x000f680000004200 */
[----:B------:R-:W-:Y:S01]  /*1d890*/  MUFU.EX2 R162, R162 ;  /* 0x000000a200a27308 */ /* 0x000fe20000000800 */
[C---:B--2---:R-:W-:Y:S05]  /*1d8a0*/  HMMA.16816.F32 R4, R44.reuse, R52, R4 ;  /* 0x000000342c04723c */ /* 0x044fea0000001804 */
[----:B------:R-:W-:Y:S01]  /*1d8b0*/  FADD.FTZ R102, R122, R102 ;  /* 0x000000667a667221 */ /* 0x000fe20000010000 */
[C---:B------:R-:W-:Y:S03]  /*1d8c0*/  HMMA.16816.F32 R8, R44.reuse, R54, R8 ;  /* 0x000000362c08723c */ /* 0x040fe60000001808 */
[----:B------:R-:W2:Y:S01]  /*1d8d0*/  MUFU.EX2 R160, R160 ;  /* 0x000000a000a07308 */ /* 0x000ea20000000800 */
[----:B------:R-:W5:Y:S01]  /*1d8e0*/  LDSM.16.MT88.4 R52, [R232+0xe800] ;  /* 0x00e80000e834783b */ /* 0x000f620000004200 */
[----:B------:R-:W-:Y:S01]  /*1d8f0*/  FADD.FTZ R102, R135, R102 ;  /* 0x0000006687667221 */ /* 0x000fe20000010000 */
[C---:B---3--:R-:W-:Y:S07]  /*1d900*/  HMMA.16816.F32 R12, R44.reuse, R56, R12 ;  /* 0x000000382c0c723c */ /* 0x048fee000000180c */
[----:B------:R-:W-:Y:S01]  /*1d910*/  MUFU.EX2 R194, R194 ;  /* 0x000000c200c27308 */ /* 0x000fe20000000800 */
[----:B------:R-:W-:Y:S01]  /*1d920*/  FADD.FTZ R102, R137, R102 ;  /* 0x0000006689667221 */ /* 0x000fe20000010000 */
[C---:B------:R-:W-:Y:S01]  /*1d930*/  HMMA.16816.F32 R16, R44.reuse, R58, R16 ;  /* 0x0000003a2c10723c */ /* 0x040fe20000001810 */
[----:B------:R-:W3:Y:S07]  /*1d940*/  LDSM.16.MT88.4 R56, [R231+0xe800] ;  /* 0x00e80000e738783b */ /* 0x000eee0000004200 */
[----:B------:R-:W2:Y:S01]  /*1d950*/  MUFU.EX2 R193, R193 ;  /* 0x000000c100c17308 */ /* 0x000ea20000000800 */
[C---:B------:R-:W-:Y:S03]  /*1d960*/  HMMA.16816.F32 R20, R44.reuse, R60, R20 ;  /* 0x0000003c2c14723c */ /* 0x040fe60000001814 */
[----:B------:R-:W-:Y:S03]  /*1d970*/  FADD.FTZ R138, R138, R102 ;  /* 0x000000668a8a7221 */ /* 0x000fe60000010000 */
[C---:B------:R-:W-:Y:S03]  /*1d980*/  HMMA.16816.F32 R24, R44.reuse, R62, R24 ;  /* 0x0000003e2c18723c */ /* 0x040fe60000001818 */
[----:B------:R-:W-:Y:S01]  /*1d990*/  MUFU.EX2 R191, R191 ;  /* 0x000000bf00bf7308 */ /* 0x000fe20000000800 */
[----:B------:R-:W-:Y:S01]  /*1d9a0*/  LDSM.16.MT88.4 R60, [R234+0xf000] ;  /* 0x00f00000ea3c783b */ /* 0x000fe20000004200 */
[----:B------:R-:W-:Y:S01]  /*1d9b0*/  FADD.FTZ R138, R133, R138 ;  /* 0x0000008a858a7221 */ /* 0x000fe20000010000 */
[C---:B-1----:R-:W-:Y:S07]  /*1d9c0*/  HMMA.16816.F32 R28, R44.reuse, R40, R28 ;  /* 0x000000282c1c723c */ /* 0x042fee000000181c */
[----:B------:R-:W1:Y:S01]  /*1d9d0*/  MUFU.EX2 R190, R190 ;  /* 0x000000be00be7308 */ /* 0x000e620000000800 */
[----:B------:R-:W-:Y:S01]  /*1d9e0*/  FADD.FTZ R138, R142, R138 ;  /* 0x0000008a8e8a7221 */ /* 0x000fe20000010000 */
[----:B------:R-:W-:Y:S01]  /*1d9f0*/  HMMA.16816.F32 R32, R44, R42, R32 ;  /* 0x0000002a2c20723c */ /* 0x000fe20000001820 */
[----:B------:R-:W3:Y:S07]  /*1da00*/  LDSM.16.MT88.4 R44, [R230+0xe800] ;  /* 0x00e80000e62c783b */ /* 0x000eee0000004200 */
[----:B------:R-:W-:Y:S03]  /*1da10*/  MUFU.EX2 R189, R189 ;  /* 0x000000bd00bd7308 */ /* 0x000fe60000000800 */
[----:B----4-:R-:W-:Y:S01]  /*1da20*/  F2FP.F16.F32.PACK_AB R41, R192, R163 ;  /* 0x000000a3c029723e */ /* 0x010fe200000000ff */
[----:B------:R-:W-:Y:S01]  /*1da30*/  FADD.FTZ R138, R143, R138 ;  /* 0x0000008a8f8a7221 */ /* 0x000fe20000010000 */
[----:B--2---:R-:W-:Y:S02]  /*1da40*/  F2FP.F16.F32.PACK_AB R43, R160, R162 ;  /* 0x000000a2a02b723e */ /* 0x004fe400000000ff */
[----:B------:R-:W-:Y:S01]  /*1da50*/  F2FP.F16.F32.PACK_AB R40, R193, R194 ;  /* 0x000000c2c128723e */ /* 0x000fe200000000ff */
[----:B------:R-:W-:Y:S02]  /*1da60*/  FADD.FTZ R138, R141, R138 ;  /* 0x0000008a8d8a7221 */ /* 0x000fe40000010000 */
[----:B------:R-:W2:Y:S01]  /*1da70*/  MUFU.EX2 R188, R188 ;  /* 0x000000bc00bc7308 */ /* 0x000ea20000000800 */
        /* <DEDUP_REMOVED lines=9> */
[----:B------:R-:W1:Y:S02]  /*1db10*/  MUFU.EX2 R186, R186 ;  /* 0x000000ba00ba7308 */ /* 0x000e640000000800 */
[----:B------:R-:W-:Y:S01]  /*1db20*/  FADD.FTZ R144, R151, R144 ;  /* 0x0000009097907221 */ /* 0x000fe20000010000 */
[C---:B------:R-:W-:Y:S07]  /*1db30*/  HMMA.16816.F32 R12, R40.reuse, R52, R12 ;  /* 0x00000034280c723c */ /* 0x040fee000000180c */
[----:B------:R-:W-:Y:S01]  /*1db40*/  MUFU.EX2 R185, R185 ;  /* 0x000000b900b97308 */ /* 0x000fe20000000800 */
[----:B--2---:R-:W-:Y:S01]  /*1db50*/  F2FP.F16.F32.PACK_AB R49, R188, R189 ;  /* 0x000000bdbc31723e */ /* 0x004fe200000000ff */
[C---:B------:R-:W-:Y:S01]  /*1db60*/  HMMA.16816.F32 R16, R40.reuse, R54, R16 ;  /* 0x000000362810723c */ /* 0x040fe20000001810 */
[----:B------:R-:W2:Y:S07]  /*1db70*/  LDSM.16.MT88.4 R52, [R232+0xf000] ;  /* 0x00f00000e834783b */ /* 0x000eae0000004200 */
[----:B------:R-:W4:Y:S01]  /*1db80*/  MUFU.EX2 R184, R184 ;  /* 0x000000b800b87308 */ /* 0x000f220000000800 */
[C---:B---3--:R-:W-:Y:S03]  /*1db90*/  HMMA.16816.F32 R20, R40.reuse, R56, R20 ;  /* 0x000000382814723c */ /* 0x048fe60000001814 */
[----:B-1----:R-:W-:Y:S03]  /*1dba0*/  F2FP.F16.F32.PACK_AB R51, R186, R187 ;  /* 0x000000bbba33723e */ /* 0x002fe600000000ff */
[C---:B------:R-:W-:Y:S03]  /*1dbb0*/  HMMA.16816.F32 R24, R40.reuse, R58, R24 ;  /* 0x0000003a2818723c */ /* 0x040fe60000001818 */
[----:B------:R-:W-:Y:S01]  /*1dbc0*/  MUFU.EX2 R183, R183 ;  /* 0x000000b700b77308 */ /* 0x000fe20000000800 */
[----:B------:R-:W1:Y:S01]  /*1dbd0*/  LDSM.16.MT88.4 R56, [R231+0xf000] ;  /* 0x00f00000e738783b */ /* 0x000e620000004200 */
[----:B------:R-:W-:Y:S01]  /*1dbe0*/  FADD.FTZ R154, R154, R144 ;  /* 0x000000909a9a7221 */ /* 0x000fe20000010000 */
[C---:B------:R-:W-:Y:S07]  /*1dbf0*/  HMMA.16816.F32 R28, R40.reuse, R44, R28 ;  /* 0x0000002c281c723c */ /* 0x040fee000000181c */
[----:B------:R-:W3:Y:S01]  /*1dc00*/  MUFU.EX2 R182, R182 ;  /* 0x000000b600b67308 */ /* 0x000ee20000000800 */
[----:B------:R-:W-:Y:S01]  /*1dc10*/  FADD.FTZ R154, R158, R154 ;  /* 0x0000009a9e9a7221 */ /* 0x000fe20000010000 */
[----:B------:R-:W-:Y:S01]  /*1dc20*/  HMMA.16816.F32 R32, R40, R46, R32 ;  /* 0x0000002e2820723c */ /* 0x000fe20000001820 */
[----:B------:R-:W5:Y:S07]  /*1dc30*/  LDSM.16.MT88.4 R40, [R230+0xf000] ;  /* 0x00f00000e628783b */ /* 0x000f6e0000004200 */
[----:B------:R-:W-:Y:S03]  /*1dc40*/  MUFU.EX2 R181, R181 ;  /* 0x000000b500b57308 */ /* 0x000fe60000000800 */
[----:B------:R-:W-:Y:S01]  /*1dc50*/  FADD.FTZ R154, R159, R154 ;  /* 0x0000009a9f9a7221 */ /* 0x000fe20000010000 */
[----:B----4-:R-:W-:Y:S01]  /*1dc60*/  F2FP.F16.F32.PACK_AB R48, R184, R185 ;  /* 0x000000b9b830723e */ /* 0x010fe200000000ff */
[----:B------:R-:W-:Y:S02]  /*1dc70*/  FADD.FTZ R98, R93, R98 ;  /* 0x000000625d627221 */ /* 0x000fe40000010000 */
[----:B------:R-:W-:Y:S02]  /*1dc80*/  FADD.FTZ R154, R157, R154 ;  /* 0x0000009a9d9a7221 */ /* 0x000fe40000010000 */
[----:B------:R-:W-:Y:S01]  /*1dc90*/  FADD.FTZ R92, R92, R98 ;  /* 0x000000625c5c7221 */ /* 0x000fe20000010000 */
[----:B------:R-:W4:Y:S01]  /*1dca0*/  MUFU.EX2 R180, R180 ;  /* 0x000000b400b47308 */ /* 0x000f220000000800 */
        /* <DEDUP_REMOVED lines=10> */
[----:B------:R-:W5:Y:S01]  /*1dd50*/  LDSM.16.MT88.4 R60, [R234+0xf800] ;  /* 0x00f80000ea3c783b */ /* 0x000f620000004200 */
[----:B----4-:R-:W-:Y:S01]  /*1dd60*/  F2FP.F16.F32.PACK_AB R45, R180, R181 ;  /* 0x000000b5b42d723e */ /* 0x010fe200000000ff */
[C---:B--2---:R-:W-:Y:S07]  /*1dd70*/  HMMA.16816.F32 R12, R48.reuse, R52, R12 ;  /* 0x00000034300c723c */ /* 0x044fee000000180c */
[----:B------:R-:W-:Y:S01]  /*1dd80*/  MUFU.EX2 R177, R177 ;  /* 0x000000b100b17308 */ /* 0x000fe20000000800 */
[----:B------:R-:W-:Y:S01]  /*1dd90*/  FADD.FTZ R90, R101, R90 ;  /* 0x0000005a655a7221 */ /* 0x000fe20000010000 */
[C---:B------:R-:W-:Y:S01]  /*1dda0*/  HMMA.16816.F32 R16, R48.reuse, R54, R16 ;  /* 0x000000363010723c */ /* 0x040fe20000001810 */
[----:B------:R-:W2:Y:S07]  /*1ddb0*/  LDSM.16.MT88.4 R52, [R232+0xf800] ;  /* 0x00f80000e834783b */ /* 0x000eae0000004200 */
[----:B------:R-:W4:Y:S01]  /*1ddc0*/  MUFU.EX2 R176, R176 ;  /* 0x000000b000b07308 */ /* 0x000f220000000800 */
[C---:B-1----:R-:W-:Y:S03]  /*1ddd0*/  HMMA.16816.F32 R20, R48.reuse, R56, R20 ;  /* 0x000000383014723c */ /* 0x042fe60000001814 */
[----:B---3--:R-:W-:Y:S03]  /*1dde0*/  F2FP.F16.F32.PACK_AB R47, R178, R179 ;  /* 0x000000b3b22f723e */ /* 0x008fe600000000ff */
[C---:B------:R-:W-:Y:S03]  /*1ddf0*/  HMMA.16816.F32 R24, R48.reuse, R58, R24 ;  /* 0x0000003a3018723c */ /* 0x040fe60000001818 */
[----:B------:R-:W-:Y:S01]  /*1de00*/  MUFU.EX2 R173, R173 ;  /* 0x000000ad00ad7308 */ /* 0x000fe20000000800 */
[----:B------:R-:W1:Y:S01]  /*1de10*/  LDSM.16.MT88.4 R56, [R231+0xf800] ;  /* 0x00f80000e738783b */ /* 0x000e620000004200 */
[----:B------:R-:W-:Y:S01]  /*1de20*/  FADD.FTZ R90, R107, R90 ;  /* 0x0000005a6b5a7221 */ /* 0x000fe20000010000 */
[C---:B-----5:R-:W-:Y:S07]  /*1de30*/  HMMA.16816.F32 R28, R48.reuse, R40, R28 ;  /* 0x00000028301c723c */ /* 0x060fee000000181c */
        /* <DEDUP_REMOVED lines=43> */
[----:B------:R-:W-:Y:S01]  /*1e0f0*/  FADD.FTZ R183, R183, R191 ;  /* 0x000000bfb7b77221 */ /* 0x000fe20000010000 */
[----:B------:R-:W-:Y:S01]  /*1e100*/  LDSM.16.MT88.4 R140, [R231+0x11800] ;  /* 0x01180000e78c783b */ /* 0x000fe20000004200 */
[----:B---3--:R-:W-:Y:S01]  /*1e110*/  F2FP.F16.F32.PACK_AB R50, R91, R94 ;  /* 0x0000005e5b32723e */ /* 0x008fe200000000ff */
[----:B------:R-:W-:Y:S01]  /*1e120*/  MUFU.EX2 R80, R80 ;  /* 0x0000005000507308 */ /* 0x000fe20000000800 */
[----:B------:R-:W-:Y:S01]  /*1e130*/  FADD.FTZ R145, R145, R136 ;  /* 0x0000008891917221 */ /* 0x000fe20000010000 */
[----:B------:R-:W-:Y:S03]  /*1e140*/  FADD.FTZ R183, R182, R183 ;  /* 0x000000b7b6b77221 */ /* 0x000fe60000010000 */
[----:B------:R-:W-:Y:S01]  /*1e150*/  FADD.FTZ R145, R146, R145 ;  /* 0x0000009192917221 */ /* 0x000fe20000010000 */
[C---:B------:R-:W-:Y:S04]  /*1e160*/  HMMA.16816.F32 R4, R48.reuse, R60, R4 ;  /* 0x0000003c3004723c */ /* 0x040fe80000001804 */
[----:B------:R-:W-:Y:S01]  /*1e170*/  MUFU.EX2 R79, R79 ;  /* 0x0000004f004f7308 */ /* 0x000fe20000000800 */
[----:B------:R-:W-:Y:S01]  /*1e180*/  FADD.FTZ R148, R148, R145 ;  /* 0x0000009194947221 */ /* 0x000fe20000010000 */
[C---:B------:R-:W-:Y:S01]  /*1e190*/  HMMA.16816.F32 R8, R48.reuse, R62, R8 ;  /* 0x0000003e3008723c */ /* 0x040fe20000001808 */
[----:B------:R-:W3:Y:S07]  /*1e1a0*/  LDSM.16.MT88.4 R60, [R234+0x10800] ;  /* 0x01080000ea3c783b */ /* 0x000eee0000004200 */
[----:B------:R-:W-:Y:S03]  /*1e1b0*/  MUFU.EX2 R78, R78 ;  /* 0x0000004e004e7308 */ /* 0x000fe60000000800 */
[----:B------:R-:W-:Y:S01]  /*1e1c0*/  FADD.FTZ R147, R147, R148 ;  /* 0x0000009493937221 */ /* 0x000fe20000010000 */
[C---:B--2---:R-:W-:Y:S03]  /*1e1d0*/  HMMA.16816.F32 R12, R48.reuse, R52, R12 ;  /* 0x00000034300c723c */ /* 0x044fe6000000180c */
[----:B------:R-:W-:Y:S03]  /*1e1e0*/  FADD.FTZ R147, R149, R147 ;  /* 0x0000009395937221 */ /* 0x000fe60000010000 */
[C---:B------:R-:W-:Y:S01]  /*1e1f0*/  HMMA.16816.F32 R16, R48.reuse, R54, R16 ;  /* 0x000000363010723c */ /* 0x040fe20000001810 */
[----:B------:R-:W2:Y:S01]  /*1e200*/  LDSM.16.MT88.4 R52, [R232+0x10800] ;  /* 0x01080000e834783b */ /* 0x000ea20000004200 */
[----:B------:R-:W-:Y:S03]  /*1e210*/  MUFU.EX2 R77, R77 ;  /* 0x0000004d004d7308 */ /* 0x000fe60000000800 */
[----:B------:R-:W-:Y:S01]  /*1e220*/  FADD.FTZ R147, R156, R147 ;  /* 0x000000939c937221 */ /* 0x000fe20000010000 */
[C---:B-1----:R-:W-:Y:S03]  /*1e230*/  HMMA.16816.F32 R20, R48.reuse, R56, R20 ;  /* 0x000000383014723c */ /* 0x042fe60000001814 */
[----:B------:R-:W-:Y:S03]  /*1e240*/  LDSM.16.MT88.4 R156, [R234+0x11800] ;  /* 0x01180000ea9c783b */ /* 0x000fe60000004200 */
[----:B------:R-:W1:Y:S01]  /*1e250*/  MUFU.EX2 R86, R37 ;  /* 0x0000002500567308 */ /* 0x000e620000000800 */
[----:B------:R-:W-:Y:S01]  /*1e260*/  FADD.FTZ R147, R153, R147 ;  /* 0x0000009399937221 */ /* 0x000fe20000010000 */
[C---:B------:R-:W-:Y:S03]  /*1e270*/  HMMA.16816.F32 R24, R48.reuse, R58, R24 ;  /* 0x0000003a3018723c */ /* 0x040fe60000001818 */
[----:B------:R-:W5:Y:S03]  /*1e280*/  LDSM.16.MT88.4 R56, [R231+0x10800] ;  /* 0x01080000e738783b */ /* 0x000f660000004200 */
[C---:B----4-:R-:W-:Y:S02]  /*1e290*/  HMMA.16816.F32 R28, R48.reuse, R40, R28 ;  /* 0x00000028301c723c */ /* 0x050fe4000000181c */
[----:B------:R-:W-:Y:S03]  /*1e2a0*/  MUFU.EX2 R87, R87 ;  /* 0x0000005700577308 */ /* 0x000fe60000000800 */
[----:B------:R-:W-:Y:S01]  /*1e2b0*/  FADD.FTZ R147, R155, R147 ;  /* 0x000000939b937221 */ /* 0x000fe20000010000 */
[----:B------:R-:W-:Y:S01]  /*1e2c0*/  HMMA.16816.F32 R32, R48, R42, R32 ;  /* 0x0000002a3020723c */ /* 0x000fe20000001820 */
[----:B------:R-:W4:Y:S05]  /*1e2d0*/  LDSM.16.MT88.4 R40, [R230+0x10800] ;  /* 0x01080000e628783b */ /* 0x000f2a0000004200 */
[----:B------:R-:W3:Y:S01]  /*1e2e0*/  MUFU.EX2 R85, R85 ;  /* 0x0000005500557308 */ /* 0x000ee20000000800 */
[----:B-1----:R-:W-:Y:S01]  /*1e2f0*/  F2FP.F16.F32.PACK_AB R45, R86, R89 ;  /* 0x00000059562d723e */ /* 0x002fe200000000ff */
[--C-:B------:R-:W-:Y:S03]  /*1e300*/  FFMA.FTZ R37, R75, UR4, -R68.reuse ;  /* 0x000000044b257c23 */ /* 0x100fe60008010844 */
[----:B------:R-:W-:Y:S01]  /*1e310*/  FFMA.FTZ R75, R74, UR4, -R68 ;  /* 0x000000044a4b7c23 */ /* 0x000fe20008010844 */
[----:B------:R-:W-:Y:S01]  /*1e320*/  FADD.FTZ R147, R163, R147 ;  /* 0x00000093a3937221 */ /* 0x000fe20000010000 */
[----:B------:R-:W1:Y:S03]  /*1e330*/  LDSM.16.MT88.4 R48, [R234+0x11000] ;  /* 0x01100000ea30783b */ /* 0x000e660000004200 */
[----:B------:R-:W-:Y:S01]  /*1e340*/  MUFU.EX2 R84, R84 ;  /* 0x0000005400547308 */ /* 0x000fe20000000800 */
[----:B------:R-:W-:Y:S01]  /*1e350*/  FADD.FTZ R147, R192, R147 ;  /* 0x00000093c0937221 */ /* 0x000fe20000010000 */
[----:B------:R-:W-:Y:S03]  /*1e360*/  FADD.FTZ R183, R177, R183 ;  /* 0x000000b7b1b77221 */ /* 0x000fe60000010000 */
[----:B------:R-:W-:Y:S01]  /*1e370*/  FADD.FTZ R162, R162, R147 ;  /* 0x00000093a2a27221 */ /* 0x000fe20000010000 */
[----:B------:R-:W-:Y:S01]  /*1e380*/  LDSM.16.MT88.4 R148, [R232+0x11800] ;  /* 0x01180000e894783b */ /* 0x000fe20000004200 */
[----:B------:R-:W-:Y:S03]  /*1e390*/  FADD.FTZ R183, R176, R183 ;  /* 0x000000b7b0b77221 */ /* 0x000fe60000010000 */
[----:B------:R-:W2:Y:S01]  /*1e3a0*/  MUFU.EX2 R83, R83 ;  /* 0x0000005300537308 */ /* 0x000ea20000000800 */
[----:B---3--:R-:W-:Y:S01]  /*1e3b0*/  F2FP.F16.F32.PACK_AB R47, R85, R87 ;  /* 0x00000057552f723e */ /* 0x008fe200000000ff */
[----:B------:R-:W-:Y:S01]  /*1e3c0*/  FADD.FTZ R162, R160, R162 ;  /* 0x000000a2a0a27221 */ /* 0x000fe20000010000 */
[----:B------:R-:W-:Y:S03]  /*1e3d0*/  FADD.FTZ R173, R173, R183 ;  /* 0x000000b7adad7221 */ /* 0x000fe60000010000 */
[----:B------:R-:W-:Y:S01]  /*1e3e0*/  FADD.FTZ R189, R189, R162 ;  /* 0x000000a2bdbd7221 */ /* 0x000fe20000010000 */
[----:B------:R-:W-:Y:S03]  /*1e3f0*/  FADD.FTZ R173, R170, R173 ;  /* 0x000000adaaad7221 */ /* 0x000fe60000010000 */
[----:B------:R-:W-:Y:S01]  /*1e400*/  MUFU.EX2 R82, R82 ;  /* 0x0000005200527308 */ /* 0x000fe20000000800 */
[----:B------:R-:W-:Y:S01]  /*1e410*/  FADD.FTZ R189, R188, R189 ;  /* 0x000000bdbcbd7221 */ /* 0x000fe20000010000 */
[----:B------:R-:W-:Y:S03]  /*1e420*/  FADD.FTZ R108, R108, R173 ;  /* 0x000000ad6c6c7221 */ /* 0x000fe60000010000 */
[----:B------:R-:W-:Y:S01]  /*1e430*/  FADD.FTZ R189, R187, R189 ;  /* 0x000000bdbbbd7221 */ /* 0x000fe20000010000 */
[----:B------:R-:W-:Y:S04]  /*1e440*/  FADD.FTZ R108, R103, R108 ;  /* 0x0000006c676c7221 */ /* 0x000fe80000010000 */
[----:B------:R-:W3:Y:S01]  /*1e450*/  MUFU.EX2 R81, R81 ;  /* 0x0000005100517308 */ /* 0x000ee20000000800 */
[----:B--2---:R-:W-:Y:S01]  /*1e460*/  F2FP.F16.F32.PACK_AB R44, R83, R84 ;  /* 0x00000054532c723e */ /* 0x004fe200000000ff */
        /* <DEDUP_REMOVED lines=9> */
[----:B------:R2:W1:Y:S01]  /*1e500*/  MUFU.EX2 R74, R37 ;  /* 0x00000025004a7308 */ /* 0x0004620000000800 */
[C---:B---3--:R-:W-:Y:S01]  /*1e510*/  F2FP.F16.F32.PACK_AB R46, R81.reuse, R82 ;  /* 0x00000052512e723e */ /* 0x048fe200000000ff */
[----:B------:R-:W-:Y:S01]  /*1e520*/  FADD.FTZ R180, R178, R180 ;  /* 0x000000b4b2b47221 */ /* 0x000fe20000010000 */
[----:B------:R-:W-:Y:S03]  /*1e530*/  FADD.FTZ R82, R82, R91 ;  /* 0x0000005b52527221 */ /* 0x000fe60000010000 */
[----:B------:R-:W-:Y:S01]  /*1e540*/  FADD.FTZ R168, R168, R180 ;  /* 0x000000b4a8a87221 */ /* 0x000fe20000010000 */
[----:B------:R-:W-:Y:S01]  /*1e550*/  FADD.FTZ R82, R81, R82 ;  /* 0x0000005251527221 */ /* 0x000fe20000010000 */
[C---:B------:R-:W-:Y:S02]  /*1e560*/  HMMA.16816.F32 R4, R44.reuse, R60, R4 ;  /* 0x0000003c2c04723c */ /* 0x040fe40000001804 */
[----:B------:R-:W-:Y:S03]  /*1e570*/  MUFU.EX2 R75, R75 ;  /* 0x0000004b004b7308 */ /* 0x000fe60000000800 */
[----:B------:R-:W-:Y:S01]  /*1e580*/  FADD.FTZ R168, R126, R168 ;  /* 0x000000a87ea87221 */ /* 0x000fe20000010000 */
[C---:B------:R-:W-:Y:S05]  /*1e590*/  HMMA.16816.F32 R8, R44.reuse, R62, R8 ;  /* 0x0000003e2c08723c */ /* 0x040fea0000001808 */
[----:B--2---:R-:W-:Y:S01]  /*1e5a0*/  F2FP.F16.F32.PACK_AB R37, R79, R80 ;  /* 0x000000504f25723e */ /* 0x004fe200000000ff */
[C---:B------:R-:W-:Y:S05]  /*1e5b0*/  HMMA.16816.F32 R12, R44.reuse, R52, R12 ;  /* 0x000000342c0c723c */ /* 0x040fea000000180c */
[--C-:B------:R-:W-:Y:S01]  /*1e5c0*/  FFMA.FTZ R63, R36, UR4, -R39.reuse ;  /* 0x00000004243f7c23 */ /* 0x100fe20008010827 */
[C---:B------:R-:W-:Y:S01]  /*1e5d0*/  HMMA.16816.F32 R16, R44.reuse, R54, R16 ;  /* 0x000000362c10723c */ /* 0x040fe20000001810 */
[----:B------:R-:W2:Y:S04]  /*1e5e0*/  LDSM.16.MT88.4 R52, [R232+0x11000] ;  /* 0x01100000e834783b */ /* 0x000ea80000004200 */
[--C-:B------:R-:W-:Y:S01]  /*1e5f0*/  FFMA.FTZ R60, R73, UR4, -R68.reuse ;  /* 0x00000004493c7c23 */ /* 0x100fe20008010844 */
[C---:B-----5:R-:W-:Y:S01]  /*1e600*/  HMMA.16816.F32 R20, R44.reuse, R56, R20 ;  /* 0x000000382c14723c */ /* 0x060fe20000001814 */
[----:B------:R-:W-:Y:S04]  /*1e610*/  MUFU.EX2 R63, R63 ;  /* 0x0000003f003f7308 */ /* 0x000fe80000000800 */
[--C-:B------:R-:W-:Y:S01]  /*1e620*/  FFMA.FTZ R61, R72, UR4, -R39.reuse ;  /* 0x00000004483d7c23 */ /* 0x100fe20008010827 */
[C---:B------:R-:W-:Y:S01]  /*1e630*/  HMMA.16816.F32 R24, R44.reuse, R58, R24 ;  /* 0x0000003a2c18723c */ /* 0x040fe20000001818 */
[----:B------:R-:W3:Y:S04]  /*1e640*/  LDSM.16.MT88.4 R56, [R231+0x11000] ;  /* 0x01100000e738783b */ /* 0x000ee80000004200 */
[----:B------:R-:W5:Y:S01]  /*1e650*/  MUFU.EX2 R60, R60 ;  /* 0x0000003c003c7308 */ /* 0x000f620000000800 */
[--C-:B------:R-:W-:Y:S01]  /*1e660*/  FFMA.FTZ R62, R71, UR4, -R39.reuse ;  /* 0x00000004473e7c23 */ /* 0x100fe20008010827 */
[C---:B----4-:R-:W-:Y:S04]  /*1e670*/  HMMA.16816.F32 R28, R44.reuse, R40, R28 ;  /* 0x000000282c1c723c */ /* 0x050fe8000000181c */
[----:B------:R-:W-:Y:S02]  /*1e680*/  FFMA.FTZ R39, R3, UR4, -R39 ;  /* 0x0000000403277c23 */ /* 0x000fe40008010827 */
[----:B------:R-:W-:Y:S01]  /*1e690*/  HMMA.16816.F32 R32, R44, R42, R32 ;  /* 0x0000002a2c20723c */ /* 0x000fe20000001820 */
[----:B------:R-:W4:Y:S01]  /*1e6a0*/  LDSM.16.MT88.4 R40, [R230+0x11000] ;  /* 0x01100000e628783b */ /* 0x000f220000004200 */
[----:B------:R-:W-:Y:S03]  /*1e6b0*/  MUFU.EX2 R61, R61 ;  /* 0x0000003d003d7308 */ /* 0x000fe60000000800 */
[----:B-1----:R-:W-:Y:S01]  /*1e6c0*/  F2FP.F16.F32.PACK_AB R36, R74, R76 ;  /* 0x0000004c4a24723e */ /* 0x002fe200000000ff */
[--C-:B------:R-:W-:Y:S01]  /*1e6d0*/  FFMA.FTZ R3, R70, UR4, -R68.reuse ;  /* 0x0000000446037c23 */ /* 0x100fe20008010844 */
[--C-:B------:R-:W-:Y:S01]  /*1e6e0*/  FFMA.FTZ R44, R69, UR4, -R68.reuse ;  /* 0x00000004452c7c23 */ /* 0x100fe20008010844 */
[----:B-----5:R-:W-:Y:S04]  /*1e6f0*/  F2FP.F16.F32.PACK_AB R38, R60, R75 ;  /* 0x0000004b3c26723e */ /* 0x020fe800000000ff */
[----:B------:R1:W5:Y:S01]  /*1e700*/  MUFU.EX2 R251, R39 ;  /* 0x0000002700fb7308 */ /* 0x0003620000000800 */
[--C-:B------:R-:W-:Y:S01]  /*1e710*/  FFMA.FTZ R45, R67, UR4, -R68.reuse ;  /* 0x00000004432d7c23 */ /* 0x100fe20008010844 */
[----:B------:R-:W-:Y:S01]  /*1e720*/  FFMA.FTZ R68, R66, UR4, -R68 ;  /* 0x0000000442447c23 */ /* 0x000fe20008010844 */
[----:B------:R-:W-:Y:S01]  /*1e730*/  FADD.FTZ R118, R118, R168 ;  /* 0x000000a876767221 */ /* 0x000fe20000010000 */
[----:B------:R-:W-:Y:S03]  /*1e740*/  FADD.FTZ R82, R76, R82 ;  /* 0x000000524c527221 */ /* 0x000fe60000010000 */
        /* <DEDUP_REMOVED lines=9> */
[----:B-----5:R-:W-:Y:S01]  /*1e7e0*/  F2FP.F16.F32.PACK_AB R135, R251, R63 ;  /* 0x0000003ffb87723e */ /* 0x020fe200000000ff */
[----:B------:R-:W-:Y:S04]  /*1e7f0*/  FADD.FTZ R86, R87, R86 ;  /* 0x0000005657567221 */ /* 0x000fe80000010000 */
[C---:B------:R-:W-:Y:S02]  /*1e800*/  HMMA.16816.F32 R4, R36.reuse, R48, R4 ;  /* 0x000000302404723c */ /* 0x040fe40000001804 */
[----:B------:R-:W1:Y:S03]  /*1e810*/  MUFU.EX2 R44, R44 ;  /* 0x0000002c002c7308 */ /* 0x000e660000000800 */
[----:B--2---:R-:W-:Y:S01]  /*1e820*/  F2FP.F16.F32.PACK_AB R133, R62, R61 ;  /* 0x0000003d3e85723e */ /* 0x004fe200000000ff */
[C---:B------:R-:W-:Y:S06]  /*1e830*/  HMMA.16816.F32 R8, R36.reuse, R50, R8 ;  /* 0x000000322408723c */ /* 0x040fec0000001808 */
[----:B------:R-:W-:Y:S01]  /*1e840*/  MUFU.EX2 R45, R45 ;  /* 0x0000002d002d7308 */ /* 0x000fe20000000800 */
[----:B------:R-:W-:Y:S01]  /*1e850*/  FADD.FTZ R86, R85, R86 ;  /* 0x0000005655567221 */ /* 0x000fe20000010000 */
[C---:B------:R-:W-:Y:S08]  /*1e860*/  HMMA.16816.F32 R12, R36.reuse, R52, R12 ;  /* 0x00000034240c723c */ /* 0x040ff0000000180c */
[----:B------:R-:W2:Y:S01]  /*1e870*/  MUFU.EX2 R68, R68 ;  /* 0x0000004400447308 */ /* 0x000ea20000000800 */
[C---:B------:R-:W-:Y:S03]  /*1e880*/  HMMA.16816.F32 R16, R36.reuse, R54, R16 ;  /* 0x000000362410723c */ /* 0x040fe60000001810 */
[----:B-1----:R-:W-:Y:S03]  /*1e890*/  F2FP.F16.F32.PACK_AB R132, R44, R3 ;  /* 0x000000032c84723e */ /* 0x002fe600000000ff */
[C---:B---3--:R-:W-:Y:S05]  /*1e8a0*/  HMMA.16816.F32 R20, R36.reuse, R56, R20 ;  /* 0x000000382414723c */ /* 0x048fea0000001814 */
[----:B------:R-:W-:Y:S01]  /*1e8b0*/  FADD.FTZ R80, R80, R86 ;  /* 0x0000005650507221 */ /* 0x000fe20000010000 */
[C---:B------:R-:W-:Y:S05]  /*1e8c0*/  HMMA.16816.F32 R24, R36.reuse, R58, R24 ;  /* 0x0000003a2418723c */ /* 0x040fea0000001818 */
[----:B--2---:R-:W-:Y:S01]  /*1e8d0*/  F2FP.F16.F32.PACK_AB R134, R68, R45 ;  /* 0x0000002d4486723e */ /* 0x004fe200000000ff */
[C---:B----4-:R-:W-:Y:S05]  /*1e8e0*/  HMMA.16816.F32 R28, R36.reuse, R40, R28 ;  /* 0x00000028241c723c */ /* 0x050fea000000181c */
[----:B------:R-:W-:Y:S01]  /*1e8f0*/  FADD.FTZ R80, R79, R80 ;  /* 0x000000504f507221 */ /* 0x000fe20000010000 */
[----:B------:R-:W-:Y:S01]  /*1e900*/  HMMA.16816.F32 R32, R36, R42, R32 ;  /* 0x0000002a2420723c */ /* 0x000fe20000001820 */
[----:B------:R-:W1:Y:S04]  /*1e910*/  LDSM.16.MT88.4 R36, [R230+0x11800] ;  /* 0x01180000e624783b */ /* 0x000e680000004200 */
        /* <DEDUP_REMOVED lines=13> */
[C---:B-1----:R-:W-:Y:S05]  /*1e9f0*/  HMMA.16816.F32 R136, R132.reuse, R36, R28 ;  /* 0x000000248488723c */ /* 0x042fea000000181c */
[----:B------:R-:W-:Y:S01]  /*1ea00*/  FADD.FTZ R3, R45, R3 ;  /* 0x000000032d037221 */ /* 0x000fe20000010000 */
[----:B------:R-:W-:Y:S05]  /*1ea10*/  HMMA.16816.F32 R132, R132, R38, R32 ;  /* 0x000000268484723c */ /* 0x000fea0000001820 */
[----:B------:R-:W-:Y:S01]  /*1ea20*/  FADD.FTZ R251, R251, R77 ;  /* 0x0000004dfbfb7221 */ /* 0x000fe20000010000 */
[----:B------:R-:W-:Y:S01]  /*1ea30*/  FADD.FTZ R252, R68, R3 ;  /* 0x0000000344fc7221 */ /* 0x000fe20000010000 */
[----:B------:R-:W-:Y:S06]  /*1ea40*/  @!UPT UIADD3 URZ, URZ, URZ, URZ ;  /* 0x0000003f3f3ff290 */ /* 0x000fec000fffe03f */
[----:B------:R-:W-:Y:S11]  /*1ea50*/  @P0 BRA `(.L_x_2568) ;  /* 0xffffff7c00a00947 */ /* 0x000ff6000383ffff */
.L_x_2564:
        /* <DEDUP_REMOVED lines=136> */
.L_x_2569:
[----:B------:R-:W-:Y:S01]  /*1f2e0*/  S2UR UR8, SR_CTAID.Z ;  /* 0x00000000000879c3 */ /* 0x000fe20000002700 */
[----:B------:R-:W-:Y:S01]  /*1f2f0*/  ULDC UR4, c[0x0][0x270] ;  /* 0x00009c0000047ab9 */ /* 0x000fe20000000800 */
[----:B------:R-:W-:-:S06]  /*1f300*/  ULDC UR9, c[0x0][0x2c4] ;  /* 0x0000b10000097ab9 */ /* 0x000fcc0000000800 */
[----:B------:R-:W1:Y:S02]  /*1f310*/  S2UR UR11, SR_CTAID.Y ;  /* 0x00000000000b79c3 */ /* 0x000e640000002600 */
[----:B-1----:R-:W-:-:S04]  /*1f320*/  UIMAD UR4, UR11, UR4, UR8 ;  /* 0x000000040b0472a4 */ /* 0x002fc8000f8e0208 */
[----:B------:R-:W-:-:S12]  /*1f330*/  UIMAD UR9, UR4, UR9, URZ ;  /* 0x00000009040972a4 */ /* 0x000fd8000f8e023f */
.L_x_2570:
        /* <DEDUP_REMOVED lines=38> */
.L_x_2572:
[----:B------:R-:W-:Y:S05]  /*1f5a0*/  BSYNC B0 ;  /* 0x0000000000007941 */ /* 0x000fea0003800000 */
.L_x_2571:
        /* <DEDUP_REMOVED lines=47> */
.L_x_2574:
[----:B------:R-:W-:Y:S05]  /*1f8a0*/  BSYNC B0 ;  /* 0x0000000000007941 */ /* 0x000fea0003800000 */
.L_x_2573:
        /* <DEDUP_REMOVED lines=15> */
.L_x_2576:
[----:B------:R-:W-:Y:S05]  /*1f9a0*/  BSYNC B0 ;  /* 0x0000000000007941 */ /* 0x000fea0003800000 */
.L_x_2575:
        /* <DEDUP_REMOVED lines=15> */
.L_x_2578:
[----:B------:R-:W-:Y:S05]  /*1faa0*/  BSYNC B0 ;  /* 0x0000000000007941 */ /* 0x000fea0003800000 */
.L_x_2577:
        /* <DEDUP_REMOVED lines=14> */
.L_x_2579:
        /* <DEDUP_REMOVED lines=15> */
.L_x_7897:


//--------------------- .text._ZN5flash24flash_fwd_splitkv_kernelI23Flash_fwd_kernel_traitsILi64ELi64ELi256ELi4ELb0ELb0EN7cutlass6half_tE19Flash_kernel_traitsILi64ELi64ELi256ELi4ES3_EELb1ELb0ELb0ELb0ELb1ELb0ELb0ELb1EEEvNS_16Flash_fwd_paramsE --------------------------
	.section	.text._ZN5flash24flash_fwd_splitkv_kernelI23Flash_fwd_kernel_traitsILi64ELi64ELi256ELi4ELb0ELb0EN7cutlass6half_tE19Flash_kernel_traitsILi64ELi64ELi256ELi4ES3_EELb1ELb0ELb0ELb0ELb1ELb0ELb0ELb1EEEvNS_16Flash_fwd_paramsE,"ax",@progbits
	.align	128
        .global         _ZN5flash24flash_fwd_splitkv_kernelI23Flash_fwd_kernel_traitsILi64ELi64ELi256ELi4ELb0ELb0EN7cutlass6half_tE19Flash_kernel_traitsILi64ELi64ELi256ELi4ES3_EELb1ELb0ELb0ELb0ELb1ELb0ELb0ELb1EEEvNS_16Flash_fwd_paramsE
        .type           _ZN5flash24flash_fwd_splitkv_kernelI23Flash_fwd_kernel_traitsILi64ELi64ELi256ELi4ELb0ELb0EN7cutlass6half_tE19Flash_kernel_traitsILi64ELi64ELi256ELi4ES3_EELb1ELb0ELb0ELb0ELb1ELb0ELb0ELb1EEEvNS_16Flash_fwd_paramsE,@function
        .size           _ZN5flash24flash_fwd_splitkv_kernelI23Flash_fwd_kernel_traitsILi64ELi64ELi256ELi4ELb0ELb0EN7cutlass6half_tE19Flash_kernel_traitsILi64ELi64ELi256ELi4ES3_EELb1ELb0ELb0ELb0ELb1ELb0ELb0ELb1EEEvNS_16Flash_fwd_paramsE,(.L_x_7898 - _ZN5flash24flash_fwd_splitkv_kernelI23Flash_fwd_kernel_traitsILi64ELi64ELi256ELi4ELb0ELb0EN7cutlass6half_tE19Flash_kernel_traitsILi64ELi64ELi256ELi4ES3_EELb1ELb0ELb0ELb0ELb1ELb0ELb0ELb1EEEvNS_16Flash_fwd_paramsE)
        .other          _ZN5flash24flash_fwd_splitkv_kernelI23Flash_fwd_kernel_traitsILi64ELi64ELi256ELi4ELb0ELb0EN7cutlass6half_tE19Flash_kernel_traitsILi64ELi64ELi256ELi4ES3_EELb1ELb0ELb0ELb0ELb1ELb0ELb0ELb1EEEvNS_16Flash_fwd_paramsE,@"STO_CUDA_ENTRY STV_DEFAULT"
_ZN5flash24flash_fwd_splitkv_kernelI23Flash_fwd_kernel_traitsILi64ELi64ELi256ELi4ELb0ELb0EN7cutlass6half_tE19Flash_kernel_traitsILi64ELi64ELi256ELi4ES3_EELb1ELb0ELb0ELb0ELb1ELb0ELb0ELb1EEEvNS_16Flash_fwd_paramsE:
.text._ZN5flash24flash_fwd_splitkv_kernelI23Flash_fwd_kernel_traitsILi64ELi64ELi256ELi4ELb0ELb0EN7cutlass6half_tE19Flash_kernel_traitsILi64ELi64ELi256ELi4ES3_EELb1ELb0ELb0ELb0ELb1ELb0ELb0ELb1EEEvNS_16Flash_fwd_paramsE:
[----:B------:R-:W1:Y:S08]  /*0000*/  LDC R1, c[0x0][0x28] ;  /* 0x00000a00ff017b82 */ /* 0x000e700000000800 */
[----:B------:R-:W2:Y:S01]  /*0010*/  LDC.64 R2, c[0x0][0x2f0] ;  /* 0x0000bc00ff027b82 */ /* 0x000ea20000000a00 */
[----:B------:R-:W3:Y:S01]  /*0020*/  S2R R4, SR_CTAID.Y ;  /* 0x0000000000047919 */ /* 0x000ee20000002600 */
[----:B------:R-:W-:Y:S01]  /*0030*/  IMAD.MOV.U32 R243, RZ, RZ, -0x1 ;  /* 0xfffffffffff37424 */ /* 0x000fe200078e00ff */
[----:B------:R-:W-:Y:S01]  /*0040*/  ULDC.64 UR6, c[0x0][0x208] ;  /* 0x0000820000067ab9 */ /* 0x000fe20000000a00 */
[----:B------:R-:W-:Y:S01]  /*0050*/  ULDC.64 UR8, c[0x0][0x300] ;  /* 0x0000c00000087ab9 */ /* 0x000fe20000000a00 */
[----:B-1----:R-:W-:-:S03]  /*0060*/  VIADD R1, R1, 0xfffffff8 ;  /* 0xfffffff801017836 */ /* 0x002fc60000000000 */
[----:B------:R-:W3:Y:S08]  /*0070*/  LDC.64 R6, c[0x0][0x2f0] ;  /* 0x0000bc00ff067b82 */ /* 0x000ef00000000a00 */
[----:B------:R-:W1:Y:S01]  /*0080*/  LDC.U8 R0, c[0x0][0x3c2] ;  /* 0x0000f080ff007b82 */ /* 0x000e620000000000 */
[----:B--2---:R-:W-:-:S07]  /*0090*/  ISETP.NE.U32.AND P0, PT, R2, RZ, PT ;  /* 0x000000ff0200720c */ /* 0x004fce0003f05070 */
[----:B------:R-:W2:Y:S01]  /*00a0*/  LDC.64 R150, c[0x0][0x300] ;  /* 0x0000c000ff967b82 */ /* 0x000ea20000000a00 */
[----:B------:R-:W-:-:S07]  /*00b0*/  ISETP.NE.AND.EX P0, PT, R3, RZ, PT, P0 ;  /* 0x000000ff0300720c */ /* 0x000fce0003f05300 */
[----:B------:R-:W4:Y:S01]  /*00c0*/  LDC.64 R2, c[0x0][0x2f8] ;  /* 0x0000be00ff027b82 */ /* 0x000f220000000a00 */
[----:B---3--:R-:W-:-:S05]  /*00d0*/  IMAD.WIDE R8, R4, 0x4, R6 ;  /* 0x0000000404087825 */ /* 0x008fca00078e0206 */
[----:B------:R-:W3:Y:S02]  /*00e0*/  @P0 LDG.E R243, desc[UR6][R8.64] ;  /* 0x0000000608f30981 */ /* 0x000ee4000c1e1900 */
[----:B------:R-:W2:Y:S02]  /*00f0*/  LDC.64 R6, c[0x0][0x2f8] ;  /* 0x0000be00ff067b82 */ /* 0x000ea40000000a00 */
[----:B------:R2:W3:Y:S01]  /*0100*/  @P0 LDG.E R242, desc[UR6][R8.64+0x4] ;  /* 0x0000040608f20981 */ /* 0x0004e2000c1e1900 */
[----:B------:R-:W-:Y:S01]  /*0110*/  UMOV UR5, UR8 ;  /* 0x0000000800057c82 */ /* 0x000fe20008000000 */
[----:B-1----:R-:W-:Y:S02]  /*0120*/  ISETP.NE.AND P1, PT, R0, RZ, PT ;  /* 0x000000ff0000720c */ /* 0x002fe40003f25270 */
[----:B------:R-:W-:Y:S01]  /*0130*/  ISETP.NE.U32.AND P4, PT, RZ, UR5, PT ;  /* 0x00000005ff007c0c */ /* 0x000fe2000bf85070 */
[----:B------:R-:W-:-:S03]  /*0140*/  UMOV UR4, UR9 ;  /* 0x0000000900047c82 */ /* 0x000fc60008000000 */
[----:B------:R-:W-:Y:S02]  /*0150*/  ISETP.NE.AND.EX P4, PT, RZ, UR4, PT, P4 ;  /* 0x00000004ff007c0c */ /* 0x000fe4000bf85340 */
[----:B----4-:R-:W-:-:S04]  /*0160*/  ISETP.EQ.U32.AND P2, PT, R2, RZ, PT ;  /* 0x000000ff0200720c */ /* 0x010fc80003f42070 */
[----:B------:R-:W-:Y:S01]  /*0170*/  ISETP.EQ.OR.EX P2, PT, R3, RZ, !P1, P2 ;  /* 0x000000ff0300720c */ /* 0x000fe20004f42720 */
[----:B------:R-:W-:Y:S01]  /*0180*/  IMAD.MOV.U32 R14, RZ, RZ, RZ ;  /* 0x000000ffff0e7224 */ /* 0x000fe200078e00ff */
[----:B------:R-:W-:Y:S01]  /*0190*/  MOV R12, 0xffffffff ;  /* 0xffffffff000c7802 */ /* 0x000fe20000000f00 */
[----:B--2---:R-:W-:-:S04]  /*01a0*/  IMAD.WIDE R150, R4, 0x4, R150 ;  /* 0x0000000404967825 */ /* 0x004fc800078e0296 */
[----:B------:R-:W-:Y:S01]  /*01b0*/  IMAD.WIDE R6, R4, 0x4, R6 ;  /* 0x0000000404067825 */ /* 0x000fe200078e0206 */
[----:B------:R1:W5:Y:S05]  /*01c0*/  @P4 LDG.E R14, desc[UR6][R150.64] ;  /* 0x00000006960e4981 */ /* 0x00036a000c1e1900 */
[----:B------:R1:W5:Y:S01]  /*01d0*/  @!P2 LDG.E R12, desc[UR6][R6.64] ;  /* 0x00000006060ca981 */ /* 0x000362000c1e1900 */
[----:B------:R-:W2:Y:S01]  /*01e0*/  S2R R0, SR_CTAID.X ;  /* 0x0000000000007919 */ /* 0x000ea20000002500 */
[----:B------:R-:W4:Y:S01]  /*01f0*/  S2R R146, SR_CTAID.Z ;  /* 0x0000000000927919 */ /* 0x000f220000002700 */
[----:B------:R-:W-:Y:S01]  /*0200*/  MOV R16, R4 ;  /* 0x0000000400107202 */ /* 0x000fe20000000f00 */
[----:B------:R-:W-:-:S02]  /*0210*/  IMAD.U32 R59, RZ, RZ, UR8 ;  /* 0x00000008ff3b7e24 */ /* 0x000fc4000f8e00ff */
[----:B------:R-:W-:Y:S01]  /*0220*/  IMAD.U32 R58, RZ, RZ, UR9 ;  /* 0x00000009ff3a7e24 */ /* 0x000fe2000f8e00ff */
[--C-:B------:R-:W-:Y:S01]  /*0230*/  SHF.R.S32.HI R9, RZ, 0x1f, R16.reuse ;  /* 0x0000001fff097819 */ /* 0x100fe20000011410 */
[----:B------:R-:W-:Y:S02]  /*0240*/  IMAD.MOV.U32 R10, RZ, RZ, R16 ;  /* 0x000000ffff0a7224 */ /* 0x000fe400078e0010 */
[----:B---3--:R-:W-:-:S06]  /*0250*/  @P0 IMAD.IADD R242, R242, 0x1, -R243 ;  /* 0x00000001f2f20824 */ /* 0x008fcc00078e0af3 */
[----:B------:R-:W3:Y:S01]  /*0260*/  @!P0 LDC R242, c[0x0][0x2c4] ;  /* 0x0000b100fff28b82 */ /* 0x000ee20000000800 */
[----:B------:R-:W-:-:S04]  /*0270*/  ISETP.NE.U32.AND P0, PT, R2, RZ, PT ;  /* 0x000000ff0200720c */ /* 0x000fc80003f05070 */
[----:B------:R-:W-:-:S13]  /*0280*/  ISETP.NE.AND.EX P0, PT, R3, RZ, PT, P0 ;  /* 0x000000ff0300720c */ /* 0x000fda0003f05300 */
[----:B-12-4-:R-:W-:Y:S05]  /*0290*/  @!P0 BRA `(.L_x_2580) ;  /* 0x0000000000108947 */ /* 0x016fea0003800000 */
[----:B------:R-:W2:Y:S02]  /*02a0*/  @P1 LDG.E R44, desc[UR6][R6.64+0x4] ;  /* 0x00000406062c1981 */ /* 0x000ea4000c1e1900 */
[----:B--2--5:R-:W-:-:S06]  /*02b0*/  @P1 IADD3 R44, R44, -R12, RZ ;  /* 0x8000000c2c2c1210 */ /* 0x024fcc0007ffe0ff */
[----:B------:R2:W5:Y:S01]  /*02c0*/  @!P1 LDG.E R44, desc[UR6][R6.64] ;  /* 0x00000006062c9981 */ /* 0x000562000c1e1900 */
[----:B------:R-:W-:Y:S05]  /*02d0*/  BRA `(.L_x_2581) ;  /* 0x0000000000047947 */ /* 0x000fea0003800000 */
.L_x_2580:
[----:B------:R-:W1:Y:S02]  /*02e0*/  LDC R44, c[0x0][0x2c8] ;  /* 0x0000b200ff2c7b82 */ /* 0x000e640000000800 */
.L_x_2581:
[----:B------:R-:W4:Y:S02]  /*02f0*/  LDC.64 R2, c[0x0][0x308] ;  /* 0x0000c200ff027b82 */ /* 0x000f240000000a00 */
[----:B----4-:R-:W-:-:S04]  /*0300*/  ISETP.NE.U32.AND P1, PT, R2, RZ, PT ;  /* 0x000000ff0200720c */ /* 0x010fc80003f25070 */
[----:B------:R-:W-:-:S13]  /*0310*/  ISETP.NE.AND.EX P1, PT, R3, RZ, PT, P1 ;  /* 0x000000ff0300720c */ /* 0x000fda0003f25310 */
[----:B------:R-:W4:Y:S01]  /*0320*/  @P1 LDC.64 R2, c[0x0][0x308] ;  /* 0x0000c200ff021b82 */ /* 0x000f220000000a00 */
[----:B------:R-:W-:-:S07]  /*0330*/  IMAD.SHL.U32 R39, R0, 0x40, RZ ;  /* 0x0000004000277824 */ /* 0x000fce00078e00ff */
[----:B--2---:R-:W2:Y:S01]  /*0340*/  @!P1 LDC R6, c[0x0][0x2cc] ;  /* 0x0000b300ff069b82 */ /* 0x004ea20000000800 */
[----:B---3--:R-:W-:Y:S01]  /*0350*/  ISETP.GT.AND P0, PT, R242, R39, PT ;  /* 0x00000027f200720c */ /* 0x008fe20003f04270 */
[----:B----4-:R-:W-:-:S05]  /*0360*/  @P1 IMAD.WIDE R2, R4, 0x4, R2 ;  /* 0x0000000404021825 */ /* 0x010fca00078e0202 */
[----:B------:R3:W5:Y:S01]  /*0370*/  @P1 LDG.E R40, desc[UR6][R2.64] ;  /* 0x0000000602281981 */ /* 0x000762000c1e1900 */
[----:B------:R-:W4:Y:S06]  /*0380*/  @!P1 LDC.64 R2, c[0x0][0x318] ;  /* 0x0000c600ff029b82 */ /* 0x000f2c0000000a00 */
[----:B--23--:R-:W-:Y:S05]  /*0390*/  @!P0 EXIT ;  /* 0x000000000000894d */ /* 0x00cfea0003800000 */
[----:B------:R-:W2:Y:S01]  /*03a0*/  LDC R5, c[0x0][0x398] ;  /* 0x0000e600ff057b82 */ /* 0x000ea20000000800 */
[----:B----4-:R-:W-:Y:S01]  /*03b0*/  @!P1 ISETP.NE.U32.AND P0, PT, R2, RZ, PT ;  /* 0x000000ff0200920c */ /* 0x010fe20003f05070 */
[--C-:B-1---5:R-:W-:Y:S01]  /*03c0*/  IMAD.IADD R44, R44, 0x1, -R14.reuse ;  /* 0x000000012c2c7824 */ /* 0x122fe200078e0a0e */
[----:B------:R-:W-:Y:S01]  /*03d0*/  ULDC UR5, c[0x0][0x2c8] ;  /* 0x0000b20000057ab9 */ /* 0x000fe20000000800 */
[----:B------:R-:W-:Y:S01]  /*03e0*/  @P1 IMAD.IADD R40, R40, 0x1, -R14 ;  /* 0x0000000128281824 */ /* 0x000fe200078e0a0e */
[----:B------:R-:W-:Y:S01]  /*03f0*/  @!P1 ISETP.NE.AND.EX P0, PT, R3, RZ, PT, P0 ;  /* 0x000000ff0300920c */ /* 0x000fe20003f05300 */
[----:B------:R-:W-:Y:S01]  /*0400*/  UIADD3 UR5, UR5, 0xff, URZ ;  /* 0x000000ff05057890 */ /* 0x000fe2000fffe03f */
[----:B------:R-:W-:Y:S01]  /*0410*/  IADD3 R3, -R242, 0x13f, R39 ;  /* 0x0000013ff2037810 */ /* 0x000fe20007ffe127 */
[----:B------:R-:W1:Y:S01]  /*0420*/  S2R R36, SR_TID.X ;  /* 0x0000000000247919 */ /* 0x000e620000002100 */
[----:B------:R-:W-:Y:S01]  /*0430*/  @!P1 SEL R6, R6, RZ, P0 ;  /* 0x000000ff06069207 */ /* 0x000fe20000000000 */
[----:B------:R-:W-:-:S04]  /*0440*/  USHF.R.S32.HI UR4, URZ, 0x1f, UR5 ;  /* 0x0000001f3f047899 */ /* 0x000fc80008011405 */
[----:B------:R-:W-:Y:S01]  /*0450*/  @!P1 IMAD.IADD R40, R44, 0x1, R6 ;  /* 0x000000012c289824 */ /* 0x000fe200078e0206 */
[----:B------:R-:W-:-:S03]  /*0460*/  ULEA.HI UR4, UR4, UR5, URZ, 0x8 ;  /* 0x0000000504047291 */ /* 0x000fc6000f8f403f */
[----:B------:R-:W-:Y:S01]  /*0470*/  VIADD R2, R40, 0xff ;  /* 0x000000ff28027836 */ /* 0x000fe20000000000 */
[----:B------:R-:W-:-:S04]  /*0480*/  USHF.R.S32.HI UR4, URZ, 0x8, UR4 ;  /* 0x000000083f047899 */ /* 0x000fc80008011404 */
[----:B------:R-:W-:Y:S02]  /*0490*/  SHF.R.S32.HI R6, RZ, 0x1f, R2 ;  /* 0x0000001fff067819 */ /* 0x000fe40000011402 */
[----:B--2---:R-:W-:Y:S02]  /*04a0*/  IADD3 R5, R3, R5, R40 ;  /* 0x0000000503057210 */ /* 0x004fe40007ffe028 */
[----:B------:R-:W-:Y:S02]  /*04b0*/  LEA.HI R6, R6, R2, RZ, 0x8 ;  /* 0x0000000206067211 */ /* 0x000fe400078f40ff */
[----:B------:R-:W-:-:S04]  /*04c0*/  SHF.R.S32.HI R3, RZ, 0x1f, R5 ;  /* 0x0000001fff037819 */ /* 0x000fc80000011405 */
[----:B------:R-:W-:Y:S02]  /*04d0*/  LEA.HI R2, R3, R5, RZ, 0x8 ;  /* 0x0000000503027211 */ /* 0x000fe400078f40ff */
[----:B------:R-:W-:Y:S02]  /*04e0*/  SHF.R.S32.HI R3, RZ, 0x8, R6 ;  /* 0x00000008ff037819 */ /* 0x000fe40000011406 */
[----:B------:R-:W-:-:S04]  /*04f0*/  SHF.R.S32.HI R2, RZ, 0x8, R2 ;  /* 0x00000008ff027819 */ /* 0x000fc80000011402 */
[----:B------:R-:W-:-:S04]  /*0500*/  VIMNMX3 R2, R3, UR4, R2, PT ;  /* 0x0000000403027c0f */ /* 0x000fc8000b800102 */
[----:B------:R-:W-:-:S13]  /*0510*/  R2UR UR58, R2 ;  /* 0x00000000023a72ca */ /* 0x000fda00000e0000 */
[----:B------:R-:W-:-:S13]  /*0520*/  ISETP.LT.AND P0, PT, RZ, UR58, PT ;  /* 0x0000003aff007c0c */ /* 0x000fda000bf01270 */
[----:B-1----:R-:W-:Y:S05]  /*0530*/  @P0 BRA `(.L_x_2582) ;  /* 0x0000000400d80947 */ /* 0x002fea0003800000 */
[----:B------:R-:W-:Y:S01]  /*0540*/  ISETP.NE.AND P0, PT, R243, -0x1, PT ;  /* 0xfffffffff300780c */ /* 0x000fe20003f05270 */
[----:B------:R-:W1:Y:S01]  /*0550*/  LDC.64 R4, c[0x0][0x298] ;  /* 0x0000a600ff047b82 */ /* 0x000e620000000a00 */
[----:B------:R-:W-:Y:S01]  /*0560*/  SHF.R.S32.HI R6, RZ, 0x1f, R36 ;  /* 0x0000001fff067819 */ /* 0x000fe20000011424 */
[----:B------:R-:W-:Y:S01]  /*0570*/  IMAD.IADD R242, R242, 0x1, -R39 ;  /* 0x00000001f2f27824 */ /* 0x000fe200078e0a27 */
[----:B------:R-:W-:Y:S01]  /*0580*/  ULDC.64 UR4, c[0x0][0x2a0] ;  /* 0x0000a80000047ab9 */ /* 0x000fe20000000a00 */
[----:B------:R-:W-:Y:S01]  /*0590*/  ULDC UR8, c[0x0][0x270] ;  /* 0x00009c0000087ab9 */ /* 0x000fe20000000800 */
[----:B------:R-:W-:Y:S01]  /*05a0*/  LEA.HI R6, R6, R36, RZ, 0x3 ;  /* 0x0000002406067211 */ /* 0x000fe200078f18ff */
[----:B------:R-:W-:Y:S01]  /*05b0*/  BSSY B0, `(.L_x_2583) ;  /* 0x0000030000007945 */ /* 0x000fe20003800000 */
[----:B------:R-:W-:Y:S02]  /*05c0*/  LOP3.LUT P6, RZ, R36, 0x7, RZ, 0xc0, !PT ;  /* 0x0000000724ff7812 */ /* 0x000fe400078cc0ff */
[----:B------:R-:W-:-:S02]  /*05d0*/  LOP3.LUT R0, R6, 0x1ffffff8, RZ, 0xc0, !PT ;  /* 0x1ffffff806007812 */ /* 0x000fc400078ec0ff */
[----:B------:R-:W-:Y:S01]  /*05e0*/  SHF.R.S32.HI R6, RZ, 0x3, R6 ;  /* 0x00000003ff067819 */ /* 0x000fe20000011406 */
[----:B------:R-:W2:Y:S02]  /*05f0*/  @!P0 LDC.64 R2, c[0x0][0x290] ;  /* 0x0000a400ff028b82 */ /* 0x000ea40000000a00 */
[----:B------:R-:W-:Y:S01]  /*0600*/  IMAD.IADD R0, R36, 0x1, -R0 ;  /* 0x0000000124007824 */ /* 0x000fe200078e0a00 */
[C---:B------:R-:W-:Y:S02]  /*0610*/  IADD3 R7, R6.reuse, 0x10, RZ ;  /* 0x0000001006077810 */ /* 0x040fe40007ffe0ff */
[-C--:B------:R-:W-:Y:S01]  /*0620*/  ISETP.GE.OR P5, PT, R6, R242.reuse, P6 ;  /* 0x000000f20600720c */ /* 0x080fe200037a6670 */
[----:B------:R-:W-:Y:S01]  /*0630*/  IMAD.SHL.U32 R12, R0, 0x8, RZ ;  /* 0x00000008000c7824 */ /* 0x000fe200078e00ff */
[----:B------:R-:W-:Y:S02]  /*0640*/  SHF.R.S32.HI R0, RZ, 0x1f, R39 ;  /* 0x0000001fff007819 */ /* 0x000fe40000011427 */
[----:B------:R-:W-:-:S02]  /*0650*/  ISETP.GE.AND P2, PT, R7, R242, PT ;  /* 0x000000f20700720c */ /* 0x000fc40003f46270 */
[----:B------:R-:W-:Y:S01]  /*0660*/  SHF.R.S32.HI R13, RZ, 0x1f, R12 ;  /* 0x0000001fff0d7819 */ /* 0x000fe2000001140c */
[----:B-1----:R-:W-:Y:S01]  /*0670*/  @P0 IMAD.WIDE.U32 R10, R243, R4, RZ ;  /* 0x00000004f30a0225 */ /* 0x002fe200078e00ff */
[----:B------:R-:W-:Y:S02]  /*0680*/  ISETP.GE.OR P4, PT, R7, R242, P6 ;  /* 0x000000f20700720c */ /* 0x000fe40003786670 */
[----:B------:R-:W-:Y:S01]  /*0690*/  SHF.R.S32.HI R7, RZ, 0x1f, R6 ;  /* 0x0000001fff077819 */ /* 0x000fe20000011406 */
[-C--:B------:R-:W-:Y:S02]  /*06a0*/  IMAD R0, R0, R4.reuse, RZ ;  /* 0x0000000400007224 */ /* 0x080fe400078e02ff */
[----:B------:R-:W-:-:S04]  /*06b0*/  IMAD.WIDE.U32 R12, R39, R4, R12 ;  /* 0x00000004270c7225 */ /* 0x000fc800078e000c */
[-C--:B------:R-:W-:Y:S02]  /*06c0*/  @P0 IMAD R243, R243, R5.reuse, R11 ;  /* 0x00000005f3f30224 */ /* 0x080fe400078e020b */
[-C--:B--2---:R-:W-:Y:S02]  /*06d0*/  @!P0 IMAD R9, R9, R2.reuse, RZ ;  /* 0x0000000209098224 */ /* 0x084fe400078e02ff */
[----:B------:R-:W-:Y:S02]  /*06e0*/  IMAD R0, R39, R5, R0 ;  /* 0x0000000527007224 */ /* 0x000fe400078e0200 */
[C---:B------:R-:W-:Y:S02]  /*06f0*/  @!P0 IMAD R3, R16.reuse, R3, R9 ;  /* 0x0000000310038224 */ /* 0x040fe400078e0209 */
[----:B------:R-:W-:-:S04]  /*0700*/  @!P0 IMAD.WIDE.U32 R8, R16, R2, RZ ;  /* 0x0000000210088225 */ /* 0x000fc800078e00ff */
[----:B------:R-:W-:Y:S01]  /*0710*/  @!P0 IMAD.MOV.U32 R10, RZ, RZ, R8 ;  /* 0x000000ffff0a8224 */ /* 0x000fe200078e0008 */
[----:B------:R-:W-:Y:S01]  /*0720*/  @!P0 IADD3 R243, R9, R3, RZ ;  /* 0x0000000309f38210 */ /* 0x000fe20007ffe0ff */
[--C-:B------:R-:W-:Y:S01]  /*0730*/  IMAD R16, R16, UR8, R146.reuse ;  /* 0x0000000810107c24 */ /* 0x100fe2000f8e0292 */
[----:B------:R-:W-:Y:S01]  /*0740*/  SHF.R.S32.HI R3, RZ, 0x1f, R146 ;  /* 0x0000001fff037819 */ /* 0x000fe20000011492 */
[----:B------:R-:W-:Y:S01]  /*0750*/  VIADD R2, R6, 0x20 ;  /* 0x0000002006027836 */ /* 0x000fe20000000000 */
[----:B------:R-:W-:-:S03]  /*0760*/  IADD3 R10, P0, R10, R12, RZ ;  /* 0x0000000c0a0a7210 */ /* 0x000fc60007f1e0ff */
[----:B------:R-:W-:Y:S01]  /*0770*/  IMAD R3, R3, UR4, RZ ;  /* 0x0000000403037c24 */ /* 0x000fe2000f8e02ff */
[----:B------:R-:W-:Y:S02]  /*0780*/  IADD3.X R11, R243, R13, R0, P0, !PT ;  /* 0x0000000df30b7210 */ /* 0x000fe400007fe400 */
[-C--:B------:R-:W-:Y:S01]  /*0790*/  ISETP.GE.AND P0, PT, R6, R242.reuse, PT ;  /* 0x000000f20600720c */ /* 0x080fe20003f06270 */
[----:B------:R-:W-:Y:S01]  /*07a0*/  IMAD R3, R146, UR5, R3 ;  /* 0x0000000592037c24 */ /* 0x000fe2000f8e0203 */
[-C--:B------:R-:W-:Y:S01]  /*07b0*/  ISETP.GE.AND P1, PT, R2, R242.reuse, PT ;  /* 0x000000f20200720c */ /* 0x080fe20003f26270 */
[----:B------:R-:W-:Y:S01]  /*07c0*/  IMAD.WIDE.U32 R146, R146, UR4, R10 ;  /* 0x0000000492927c25 */ /* 0x000fe2000f8e000a */
[----:B------:R-:W-:Y:S01]  /*07d0*/  ULDC UR4, c[0x0][0x2c4] ;  /* 0x0000b10000047ab9 */ /* 0x000fe20000000800 */
[----:B------:R-:W-:Y:S02]  /*07e0*/  ISETP.GE.OR P3, PT, R2, R242, P6 ;  /* 0x000000f20200720c */ /* 0x000fe40003766670 */
[----:B------:R-:W-:Y:S01]  /*07f0*/  IMAD R39, R16, UR4, R39 ;  /* 0x0000000410277c24 */ /* 0x000fe2000f8e0227 */
[----:B------:R-:W-:-:S05]  /*0800*/  IADD3 R13, R147, R3, RZ ;  /* 0x00000003930d7210 */ /* 0x000fca0007ffe0ff */
[----:B------:R-:W-:Y:S05]  /*0810*/  @P0 BRA `(.L_x_2584) ;  /* 0x0000000000240947 */ /* 0x000fea0003800000 */
        /* <DEDUP_REMOVED lines=8> */
[----:B------:R1:W-:Y:S02]  /*08a0*/  STG.E.128 desc[UR6][R8.64], RZ ;  /* 0x000000ff08007986 */ /* 0x0003e4000c101d06 */
.L_x_2584:
[----:B------:R-:W-:Y:S05]  /*08b0*/  BSYNC B0 ;  /* 0x0000000000007941 */ /* 0x000fea0003800000 */
.L_x_2583:
[----:B------:R-:W-:Y:S01]  /*08c0*/  BSSY B0, `(.L_x_2585) ;  /* 0x0000010000007945 */ /* 0x000fe20003800000 */
[----:B------:R-:W-:Y:S02]  /*08d0*/  IADD3 R3, P0, R39, R6, RZ ;  /* 0x0000000627037210 */ /* 0x000fe40007f1e0ff */
[----:B-1----:R-:W-:Y:S01]  /*08e0*/  IADD3 R8, R6, 0x30, RZ ;  /* 0x0000003006087810 */ /* 0x002fe20007ffe0ff */
[----:B------:R-:W-:Y:S05]  /*08f0*/  @P2 BRA `(.L_x_2586) ;  /* 0x0000000000302947 */ /* 0x000fea0003800000 */
        /* <DEDUP_REMOVED lines=11> */
[----:B------:R1:W-:Y:S02]  /*09b0*/  STG.E.128 desc[UR6][R14.64], RZ ;  /* 0x000000ff0e007986 */ /* 0x0003e4000c101d06 */
.L_x_2586:
[----:B------:R-:W-:Y:S05]  /*09c0*/  BSYNC B0 ;  /* 0x0000000000007941 */ /* 0x000fea0003800000 */
.L_x_2585:
[----:B------:R-:W-:Y:S01]  /*09d0*/  BSSY B0, `(.L_x_2587) ;  /* 0x000000f000007945 */ /* 0x000fe20003800000 */
[----:B------:R-:W-:-:S03]  /*09e0*/  ISETP.GE.AND P2, PT, R8, R242, PT ;  /* 0x000000f20800720c */ /* 0x000fc60003f46270 */
[----:B------:R-:W-:Y:S10]  /*09f0*/  @P1 BRA `(.L_x_2588) ;  /* 0x0000000000301947 */ /* 0x000ff40003800000 */
[----:B------:R-:W-:Y:S01]  /*0a00*/  IADD3 R2, P1, R6, 0x20, RZ ;  /* 0x0000002006027810 */ /* 0x000fe20007f3e0ff */
[----:B------:R-:W-:Y:S01]  /*0a10*/  IMAD.MOV.U32 R10, RZ, RZ, R146 ;  /* 0x000000ffff0a7224 */ /* 0x000fe200078e0092 */
[----:B------:R-:W-:Y:S01]  /*0a20*/  MOV R11, R13 ;  /* 0x0000000d000b7202 */ /* 0x000fe20000000f00 */
[----:B------:R-:W-:Y:S02]  /*0a30*/  ULDC.64 UR4, c[0x0][0x280] ;  /* 0x0000a00000047ab9 */ /* 0x000fe40000000a00 */
[----:B------:R-:W-:Y:S02]  /*0a40*/  IMAD.X R0, RZ, RZ, R7, P1 ;  /* 0x000000ffff007224 */ /* 0x000fe400008e0607 */
[----:B------:R-:W-:-:S04]  /*0a50*/  IMAD.WIDE.U32 R10, R2, R4, R10 ;  /* 0x00000004020a7225 */ /* 0x000fc800078e000a */
[----:B------:R-:W-:Y:S01]  /*0a60*/  IMAD R0, R0, R4, RZ ;  /* 0x0000000400007224 */ /* 0x000fe200078e02ff */
[----:B-1----:R-:W-:-:S03]  /*0a70*/  LEA R14, P1, R10, UR4, 0x1 ;  /* 0x000000040a0e7c11 */ /* 0x002fc6000f8208ff */
[----:B------:R-:W-:-:S05]  /*0a80*/  IMAD R0, R2, R5, R0 ;  /* 0x0000000502007224 */ /* 0x000fca00078e0200 */
[----:B------:R-:W-:-:S04]  /*0a90*/  IADD3 R0, R11, R0, RZ ;  /* 0x000000000b007210 */ /* 0x000fc80007ffe0ff */
[----:B------:R-:W-:-:S05]  /*0aa0*/  LEA.HI.X R15, R10, UR5, R0, 0x1, P1 ;  /* 0x000000050a0f7c11 */ /* 0x000fca00088f0c00 */
[----:B------:R2:W-:Y:S02]  /*0ab0*/  STG.E.128 desc[UR6][R14.64], RZ ;  /* 0x000000ff0e007986 */ /* 0x0005e4000c101d06 */
.L_x_2588:
[----:B------:R-:W-:Y:S05]  /*0ac0*/  BSYNC B0 ;  /* 0x0000000000007941 */ /* 0x000fea0003800000 */
.L_x_2587:
[----:B------:R-:W-:Y:S04]  /*0ad0*/  BSSY B0, `(.L_x_2589) ;  /* 0x000000d000007945 */ /* 0x000fe80003800000 */
[----:B------:R-:W-:Y:S05]  /*0ae0*/  @P2 BRA `(.L_x_2590) ;  /* 0x00000000002c2947 */ /* 0x000fea0003800000 */
[----:B------:R-:W-:Y:S01]  /*0af0*/  IADD3 R6, P1, R6, 0x30, RZ ;  /* 0x0000003006067810 */ /* 0x000fe20007f3e0ff */
[----:B------:R-:W-:Y:S01]  /*0b00*/  ULDC.64 UR4, c[0x0][0x280] ;  /* 0x0000a00000047ab9 */ /* 0x000fe20000000a00 */
[----:B------:R-:W-:Y:S02]  /*0b10*/  MOV R12, R146 ;  /* 0x00000092000c7202 */ /* 0x000fe40000000f00 */
[----:B------:R-:W-:-:S03]  /*0b20*/  IADD3.X R0, RZ, R7, RZ, P1, !PT ;  /* 0x00000007ff007210 */ /* 0x000fc60000ffe4ff */
[----:B------:R-:W-:-:S04]  /*0b30*/  IMAD.WIDE.U32 R12, R6, R4, R12 ;  /* 0x00000004060c7225 */ /* 0x000fc800078e000c */
[----:B------:R-:W-:Y:S01]  /*0b40*/  IMAD R0, R0, R4, RZ ;  /* 0x0000000400007224 */ /* 0x000fe200078e02ff */
[----:B------:R-:W-:-:S03]  /*0b50*/  LEA R4, P1, R12, UR4, 0x1 ;  /* 0x000000040c047c11 */ /* 0x000fc6000f8208ff */
[----:B------:R-:W-:-:S05]  /*0b60*/  IMAD R0, R6, R5, R0 ;  /* 0x0000000506007224 */ /* 0x000fca00078e0200 */
[----:B------:R-:W-:-:S04]  /*0b70*/  IADD3 R0, R13, R0, RZ ;  /* 0x000000000d007210 */ /* 0x000fc80007ffe0ff */
[----:B------:R-:W-:-:S05]  /*0b80*/  LEA.HI.X R5, R12, UR5, R0, 0x1, P1 ;  /* 0x000000050c057c11 */ /* 0x000fca00088f0c00 */
[----:B------:R3:W-:Y:S02]  /*0b90*/  STG.E.128 desc[UR6][R4.64], RZ ;  /* 0x000000ff04007986 */ /* 0x0007e4000c101d06 */
.L_x_2590:
[----:B------:R-:W-:Y:S05]  /*0ba0*/  BSYNC B0 ;  /* 0x0000000000007941 */ /* 0x000fea0003800000 */
.L_x_2589:
[----:B------:R-:W-:Y:S01]  /*0bb0*/  ISETP.GE.OR P6, PT, R8, R242, P6 ;  /* 0x000000f20800720c */ /* 0x000fe200037c6670 */
[----:B------:R-:W-:Y:S01]  /*0bc0*/  ULDC.64 UR4, c[0x0][0x2b0] ;  /* 0x0000ac0000047ab9 */ /* 0x000fe20000000a00 */
[----:B------:R-:W-:Y:S01]  /*0bd0*/  LEA.HI.X.SX32 R7, R39, R7, 0x1, P0 ;  /* 0x0000000727077211 */ /* 0x000fe200000f0eff */
[----:B---3--:R-:W-:Y:S01]  /*0be0*/  @!P5 IMAD.MOV.U32 R5, RZ, RZ, 0x7f800000 ;  /* 0x7f800000ff05d424 */ /* 0x008fe200078e00ff */
[C---:B------:R-:W-:Y:S01]  /*0bf0*/  LEA R2, P0, R3.reuse, UR4, 0x2 ;  /* 0x0000000403027c11 */ /* 0x040fe2000f8010ff */
[----:B------:R-:W-:Y:S02]  /*0c00*/  @!P4 IMAD.MOV.U32 R4, RZ, RZ, 0x7f800000 ;  /* 0x7f800000ff04c424 */ /* 0x000fe400078e00ff */
[----:B------:R-:W-:Y:S01]  /*0c10*/  @!P3 IMAD.MOV.U32 R0, RZ, RZ, 0x7f800000 ;  /* 0x7f800000ff00b424 */ /* 0x000fe200078e00ff */
[----:B------:R-:W-:-:S05]  /*0c20*/  LEA.HI.X R3, R3, UR5, R7, 0x2, P0 ;  /* 0x0000000503037c11 */ /* 0x000fca00080f1407 */
[----:B------:R3:W-:Y:S04]  /*0c30*/  @!P5 STG.E desc[UR6][R2.64], R5 ;  /* 0x000000050200d986 */ /* 0x0007e8000c101906 */
[----:B------:R3:W-:Y:S04]  /*0c40*/  @!P4 STG.E desc[UR6][R2.64+0x40], R4 ;  /* 0x000040040200c986 */ /* 0x0007e8000c101906 */
[----:B------:R3:W-:Y:S01]  /*0c50*/  @!P3 STG.E desc[UR6][R2.64+0x80], R0 ;  /* 0x000080000200b986 */ /* 0x0007e2000c101906 */
[----:B------:R-:W-:Y:S05]  /*0c60*/  @P6 EXIT ;  /* 0x000000000000694d */ /* 0x000fea0003800000 */
[----:B---3--:R-:W-:-:S05]  /*0c70*/  MOV R0, 0x7f800000 ;  /* 0x7f80000000007802 */ /* 0x008fca0000000f00 */
[----:B------:R-:W-:Y:S01]  /*0c80*/  STG.E desc[UR6][R2.64+0xc0], R0 ;  /* 0x0000c00002007986 */ /* 0x000fe2000c101906 */
[----:B------:R-:W-:Y:S05]  /*0c90*/  EXIT ;  /* 0x000000000000794d */ /* 0x000fea0003800000 */
.L_x_2582:
[----:B------:R-:W1:Y:S01]  /*0ca0*/  LDC.64 R2, c[0x0][0x368] ;  /* 0x0000da00ff027b82 */ /* 0x000e620000000a00 */
[----:B------:R-:W-:Y:S01]  /*0cb0*/  ULDC.64 UR10, c[0x0][0x370] ;  /* 0x0000dc00000a7ab9 */ /* 0x000fe20000000a00 */
[----:B-1----:R-:W-:-:S04]  /*0cc0*/  ISETP.NE.U32.AND P0, PT, R2, RZ, PT ;  /* 0x000000ff0200720c */ /* 0x002fc80003f05070 */
[----:B------:R-:W-:-:S13]  /*0cd0*/  ISETP.NE.AND.EX P0, PT, R3, RZ, PT, P0 ;  /* 0x000000ff0300720c */ /* 0x000fda0003f05300 */
[----:B------:R-:W1:Y:S01]  /*0ce0*/  @P0 LDC.64 R2, c[0x0][0x368] ;  /* 0x0000da00ff020b82 */ /* 0x000e620000000a00 */
[----:B------:R-:W-:Y:S01]  /*0cf0*/  UPLOP3.LUT UP1, UPT, UPT, UPT, UPT, 0x40, 0x0 ;  /* 0x000000000000789c */ /* 0x000fe20003f2e870 */
[----:B-1----:R-:W-:-:S05]  /*0d00*/  @P0 IMAD.WIDE R2, R4, 0x4, R2 ;  /* 0x0000000404020825 */ /* 0x002fca00078e0202 */
[----:B------:R1:W5:Y:S01]  /*0d10*/  @P0 LDG.E R16, desc[UR6][R2.64] ;  /* 0x0000000602100981 */ /* 0x000362000c1e1900 */
[----:B------:R-:W-:Y:S02]  /*0d20*/  ISETP.NE.U32.AND P0, PT, RZ, UR10, PT ;  /* 0x0000000aff007c0c */ /* 0x000fe4000bf05070 */
[----:B------:R-:W-:Y:S02]  /*0d30*/  CS2R R248, SRZ ;  /* 0x0000000000f87805 */ /* 0x000fe4000001ff00 */
[----:B------:R-:W-:-:S13]  /*0d40*/  ISETP.NE.AND.EX P0, PT, RZ, UR11, PT, P0 ;  /* 0x0000000bff007c0c */ /* 0x000fda000bf05300 */
[----:B------:R-:W-:Y:S05]  /*0d50*/  @!P0 BRA `(.L_x_2591) ;  /* 0x00000000003c8947 */ /* 0x000fea0003800000 */
[----:B------:R-:W-:Y:S01]  /*0d60*/  R2UR UR4, R9 ;  /* 0x00000000090472ca */ /* 0x000fe200000e0000 */
[----:B------:R-:W-:Y:S01]  /*0d70*/  ULDC.64 UR8, c[0x0][0x378] ;  /* 0x0000de0000087ab9 */ /* 0x000fe20000000a00 */
[C---:B------:R-:W-:Y:S02]  /*0d80*/  R2UR UR5, R10.reuse ;  /* 0x000000000a0572ca */ /* 0x040fe400000e0000 */
[----:B------:R-:W-:-:S09]  /*0d90*/  R2UR UR13, R10 ;  /* 0x000000000a0d72ca */ /* 0x000fd200000e0000 */
[----:B------:R-:W-:Y:S02]  /*0da0*/  UIMAD UR12, UR4, UR8, URZ ;  /* 0x00000008040c72a4 */ /* 0x000fe4000f8e023f */
[----:B------:R-:W-:Y:S02]  /*0db0*/  UIMAD.WIDE.U32 UR4, UR5, UR8, URZ ;  /* 0x00000008050472a5 */ /* 0x000fe4000f8e003f */
[----:B------:R-:W-:-:S04]  /*0dc0*/  UIMAD UR9, UR13, UR9, UR12 ;  /* 0x000000090d0972a4 */ /* 0x000fc8000f8e020c */
[----:B------:R-:W-:Y:S02]  /*0dd0*/  UIADD3 UR9, UR5, UR9, URZ ;  /* 0x0000000905097290 */ /* 0x000fe4000fffe03f */
[----:B------:R-:W-:Y:S02]  /*0de0*/  ULEA UR5, UP1, UR4, UR10, 0x2 ;  /* 0x0000000a04057291 */ /* 0x000fe4000f82103f */
[----:B------:R-:W-:Y:S02]  /*0df0*/  USHF.L.U64.HI UR4, UR4, 0x2, UR9 ;  /* 0x0000000204047899 */ /* 0x000fe40008010209 */
[----:B------:R-:W-:Y:S02]  /*0e00*/  UISETP.NE.U32.AND UP0, UPT, UR5, URZ, UPT ;  /* 0x0000003f0500728c */ /* 0x000fe4000bf05070 */
[----:B------:R-:W-:Y:S01]  /*0e10*/  UIADD3.X UR4, UR4, UR11, URZ, UP1, !UPT ;  /* 0x0000000b04047290 */ /* 0x000fe20008ffe43f */
[----:B------:R-:W-:-:S03]  /*0e20*/  IMAD.U32 R249, RZ, RZ, UR5 ;  /* 0x00000005fff97e24 */ /* 0x000fc6000f8e00ff */
[----:B------:R-:W-:Y:S02]  /*0e30*/  UISETP.NE.AND.EX UP1, UPT, UR4, URZ, UPT, UP0 ;  /* 0x0000003f0400728c */ /* 0x000fe4000bf25300 */
[----:B------:R-:W-:-:S09]  /*0e40*/  IMAD.U32 R248, RZ, RZ, UR4 ;  /* 0x00000004fff87e24 */ /* 0x000fd2000f8e00ff */
.L_x_2591:
[----:B------:R-:W-:Y:S02]  /*0e50*/  PLOP3.LUT P0, PT, PT, PT, UP1, 0x40, 0x0 ;  /* 0x000000000000781c */ /* 0x000fe40003f0e818 */
[----:B------:R-:W-:-:S04]  /*0e60*/  LOP3.LUT R249, R249, R248, RZ, 0x3c, !PT ;  /* 0x000000f8f9f97212 */ /* 0x000fc800078e3cff */
[----:B------:R-:W-:-:S04]  /*0e70*/  LOP3.LUT R248, R249, R248, RZ, 0x3c, !PT ;  /* 0x000000f8f9f87212 */ /* 0x000fc800078e3cff */
[----:B------:R-:W-:-:S03]  /*0e80*/  LOP3.LUT R249, R249, R248, RZ, 0x3c, !PT ;  /* 0x000000f8f9f97212 */ /* 0x000fc600078e3cff */
[----:B------:R-:W-:Y:S05]  /*0e90*/  @P0 BRA `(.L_x_2592) ;  /* 0x0000000400440947 */ /* 0x000fea0003800000 */
[----:B------:R-:W2:Y:S01]  /*0ea0*/  LDC R11, c[0x0][0x380] ;  /* 0x0000e000ff0b7b82 */ /* 0x000ea20000000800 */
[----:B------:R-:W-:-:S06]  /*0eb0*/  ULEA UR4, UR58, 0xffffff00, 0x8 ;  /* 0xffffff003a047891 */ /* 0x000fcc000f8e403f */
[----:B------:R-:W-:Y:S01]  /*0ec0*/  MOV R28, UR4 ;  /* 0x00000004001c7c02 */ /* 0x000fe20008000f00 */
[----:B------:R-:W3:Y:S01]  /*0ed0*/  LDC R7, c[0x0][0x278] ;  /* 0x00009e00ff077b82 */ /* 0x000ee20000000800 */
[----:B------:R-:W-:Y:S02]  /*0ee0*/  ULDC.64 UR4, c[0x0][0x230] ;  /* 0x00008c0000047ab9 */ /* 0x000fe40000000a00 */
[----:B-1----:R-:W-:-:S05]  /*0ef0*/  IABS R3, R28 ;  /* 0x0000001c00037213 */ /* 0x002fca0000000000 */
[----:B------:R-:W1:Y:S01]  /*0f00*/  LDC.64 R178, c[0x0][0x248] ;  /* 0x00009200ffb27b82 */ /* 0x000e620000000a00 */
[----:B--2---:R-:W-:-:S04]  /*0f10*/  IABS R4, R11 ;  /* 0x0000000b00047213 */ /* 0x004fc80000000000 */
[----:B------:R-:W2:Y:S08]  /*0f20*/  I2F.RP R12, R4 ;  /* 0x00000004000c7306 */ /* 0x000eb00000209400 */
[----:B--2---:R-:W2:Y:S02]  /*0f30*/  MUFU.RCP R12, R12 ;  /* 0x0000000c000c7308 */ /* 0x004ea40000001000 */
[----:B--2---:R-:W-:-:S06]  /*0f40*/  IADD3 R12, R12, 0xffffffe, RZ ;  /* 0x0ffffffe0c0c7810 */ /* 0x004fcc0007ffe0ff */
[----:B------:R-:W2:Y:S02]  /*0f50*/  F2I.FTZ.U32.TRUNC.NTZ R13, R12 ;  /* 0x0000000c000d7305 */ /* 0x000ea4000021f000 */
[----:B--2---:R-:W-:Y:S02]  /*0f60*/  IMAD.MOV R6, RZ, RZ, -R13 ;  /* 0x000000ffff067224 */ /* 0x004fe400078e0a0d */
[----:B------:R-:W-:Y:S02]  /*0f70*/  IMAD.MOV.U32 R12, RZ, RZ, RZ ;  /* 0x000000ffff0c7224 */ /* 0x000fe400078e00ff */
[----:B------:R-:W-:-:S04]  /*0f80*/  IMAD R6, R6, R4, RZ ;  /* 0x0000000406067224 */ /* 0x000fc800078e02ff */
[----:B------:R-:W-:-:S06]  /*0f90*/  IMAD.HI.U32 R6, R13, R6, R12 ;  /* 0x000000060d067227 */ /* 0x000fcc00078e000c */
        /* <DEDUP_REMOVED lines=10> */
[----:B------:R-:W-:-:S06]  /*1040*/  @P2 VIADD R6, R6, 0x1 ;  /* 0x0000000106062836 */ /* 0x000fcc0000000000 */
[----:B------:R-:W-:Y:S02]  /*1050*/  @!P0 IADD3 R6, -R6, RZ, RZ ;  /* 0x000000ff06068210 */ /* 0x000fe40007ffe1ff */
[----:B------:R-:W-:-:S05]  /*1060*/  @!P1 LOP3.LUT R6, RZ, R11, RZ, 0x33, !PT ;  /* 0x0000000bff069212 */ /* 0x000fca00078e33ff */
[----:B------:R-:W-:-:S05]  /*1070*/  IMAD.WIDE R2, R6, 0x4, R248 ;  /* 0x0000000406027825 */ /* 0x000fca00078e02f8 */
[----:B------:R3:W2:Y:S01]  /*1080*/  LDG.E R5, desc[UR6][R2.64] ;  /* 0x0000000602057981 */ /* 0x0006a2000c1e1900 */
[----:B------:R-:W-:-:S05]  /*1090*/  IADD3 R6, -R6, RZ, RZ ;  /* 0x000000ff06067210 */ /* 0x000fca0007ffe1ff */
[----:B------:R-:W-:-:S05]  /*10a0*/  IMAD R6, R11, R6, R28 ;  /* 0x000000060b067224 */ /* 0x000fca00078e021c */
[----:B------:R-:W-:Y:S02]  /*10b0*/  SHF.R.S32.HI R11, RZ, 0x1f, R6 ;  /* 0x0000001fff0b7819 */ /* 0x000fe40000011406 */
[----:B---3--:R-:W-:-:S04]  /*10c0*/  IABS R2, R7 ;  /* 0x0000000700027213 */ /* 0x008fc80000000000 */
[----:B------:R-:W3:Y:S08]  /*10d0*/  I2F.RP R12, R2 ;  /* 0x00000002000c7306 */ /* 0x000ef00000209400 */
[----:B---3--:R-:W3:Y:S02]  /*10e0*/  MUFU.RCP R12, R12 ;  /* 0x0000000c000c7308 */ /* 0x008ee40000001000 */
[----:B---3--:R-:W-:-:S06]  /*10f0*/  VIADD R12, R12, 0xffffffe ;  /* 0x0ffffffe0c0c7836 */ /* 0x008fcc0000000000 */
[----:B------:R-:W3:Y:S02]  /*1100*/  F2I.FTZ.U32.TRUNC.NTZ R13, R12 ;  /* 0x0000000c000d7305 */ /* 0x000ee4000021f000 */
[----:B---3--:R-:W-:Y:S01]  /*1110*/  IADD3 R3, RZ, -R13, RZ ;  /* 0x8000000dff037210 */ /* 0x008fe20007ffe0ff */
[----:B------:R-:W-:-:S04]  /*1120*/  IMAD.MOV.U32 R12, RZ, RZ, RZ ;  /* 0x000000ffff0c7224 */ /* 0x000fc800078e00ff */
[----:B------:R-:W-:Y:S01]  /*1130*/  IMAD R4, R3, R2, RZ ;  /* 0x0000000203047224 */ /* 0x000fe200078e02ff */
[----:B------:R-:W-:-:S03]  /*1140*/  IABS R3, R146 ;  /* 0x0000009200037213 */ /* 0x000fc60000000000 */
        /* <DEDUP_REMOVED lines=10> */
[----:B------:R-:W-:-:S04]  /*11f0*/  LOP3.LUT R2, R146, R7, RZ, 0x3c, !PT ;  /* 0x0000000792027212 */ /* 0x000fc800078e3cff */
[----:B------:R-:W-:Y:S02]  /*1200*/  ISETP.GE.AND P0, PT, R2, RZ, PT ;  /* 0x000000ff0200720c */ /* 0x000fe40003f06270 */
[----:B------:R-:W3:Y:S05]  /*1210*/  LDC.64 R2, c[0x0][0x238] ;  /* 0x00008e00ff027b82 */ /* 0x000eea0000000a00 */
[----:B------:R-:W-:-:S06]  /*1220*/  @P2 VIADD R8, R8, 0x1 ;  /* 0x0000000108082836 */ /* 0x000fcc0000000000 */
[----:B------:R-:W-:Y:S02]  /*1230*/  @!P0 IADD3 R8, -R8, RZ, RZ ;  /* 0x000000ff08088210 */ /* 0x000fe40007ffe1ff */
[----:B------:R-:W-:-:S04]  /*1240*/  @!P1 LOP3.LUT R8, RZ, R7, RZ, 0x33, !PT ;  /* 0x00000007ff089212 */ /* 0x000fc800078e33ff */
[----:B------:R-:W-:Y:S02]  /*1250*/  SHF.R.S32.HI R96, RZ, 0x1f, R8 ;  /* 0x0000001fff607819 */ /* 0x000fe40000011408 */
[----:B--2---:R-:W-:Y:S01]  /*1260*/  SHF.R.S32.HI R4, RZ, 0x1f, R5 ;  /* 0x0000001fff047819 */ /* 0x004fe20000011405 */
[----:B------:R-:W-:-:S04]  /*1270*/  IMAD.WIDE.U32 R14, R5, UR4, RZ ;  /* 0x00000004050e7c25 */ /* 0x000fc8000f8e00ff */
[C---:B------:R-:W-:Y:S02]  /*1280*/  IMAD R12, R4.reuse, UR4, RZ ;  /* 0x00000004040c7c24 */ /* 0x040fe4000f8e02ff */
[----:B---3--:R-:W-:Y:S02]  /*1290*/  IMAD R4, R4, R2, RZ ;  /* 0x0000000204047224 */ /* 0x008fe400078e02ff */
[C---:B------:R-:W-:Y:S01]  /*12a0*/  IMAD R12, R5.reuse, UR5, R12 ;  /* 0x00000005050c7c24 */ /* 0x040fe2000f8e020c */
[----:B------:R-:W-:Y:S01]  /*12b0*/  ULDC.64 UR4, c[0x0][0x260] ;  /* 0x0000980000047ab9 */ /* 0x000fe20000000a00 */
[----:B------:R-:W-:Y:S02]  /*12c0*/  IMAD R3, R5, R3, R4 ;  /* 0x0000000305037224 */ /* 0x000fe400078e0204 */
[----:B------:R-:W-:Y:S02]  /*12d0*/  IMAD.IADD R15, R15, 0x1, R12 ;  /* 0x000000010f0f7824 */ /* 0x000fe400078e020c */
[----:B-1----:R-:W-:-:S02]  /*12e0*/  IMAD R12, R11, R178, RZ ;  /* 0x000000b20b0c7224 */ /* 0x002fc400078e02ff */
[----:B------:R-:W-:-:S04]  /*12f0*/  IMAD.WIDE.U32 R4, R5, R2, RZ ;  /* 0x0000000205047225 */ /* 0x000fc800078e00ff */
[C---:B------:R-:W-:Y:S01]  /*1300*/  IMAD R7, R6.reuse, R179, R12 ;  /* 0x000000b306077224 */ /* 0x040fe200078e020c */
[----:B------:R-:W-:Y:S01]  /*1310*/  MOV R17, R4 ;  /* 0x0000000400117202 */ /* 0x000fe20000000f00 */
[----:B------:R-:W-:-:S05]  /*1320*/  IMAD.WIDE.U32 R12, R6, R178, R14 ;  /* 0x000000b2060c7225 */ /* 0x000fca00078e000e */
[----:B------:R-:W-:Y:S01]  /*1330*/  IADD3 R13, R13, R7, RZ ;  /* 0x000000070d0d7210 */ /* 0x000fe20007ffe0ff */
[----:B------:R-:W-:-:S04]  /*1340*/  IMAD R7, R96, UR4, RZ ;  /* 0x0000000460077c24 */ /* 0x000fc8000f8e02ff */
[C---:B------:R-:W-:Y:S02]  /*1350*/  IMAD R7, R8.reuse, UR5, R7 ;  /* 0x0000000508077c24 */ /* 0x040fe4000f8e0207 */
[----:B------:R-:W-:-:S04]  /*1360*/  IMAD.WIDE.U32 R14, R8, UR4, R12 ;  /* 0x00000004080e7c25 */ /* 0x000fc8000f8e000c */
[----:B------:R-:W-:Y:S01]  /*1370*/  IMAD.IADD R12, R5, 0x1, R3 ;  /* 0x00000001050c7824 */ /* 0x000fe200078e0203 */
[----:B------:R-:W-:Y:S02]  /*1380*/  IADD3 R13, R15, R7, RZ ;  /* 0x000000070f0d7210 */ /* 0x000fe40007ffe0ff */
[----:B------:R-:W-:Y:S01]  /*1390*/  MOV R15, R14 ;  /* 0x0000000e000f7202 */ /* 0x000fe20000000f00 */
[----:B------:R-:W-:Y:S06]  /*13a0*/  BRA `(.L_x_2593) ;  /* 0x0000000400487947 */ /* 0x000fec0003800000 */
.L_x_2592:
[----:B------:R-:W1:Y:S01]  /*13b0*/  LDC R13, c[0x0][0x278] ;  /* 0x00009e00ff0d7b82 */ /* 0x000e620000000800 */
[----:B------:R-:W-:Y:S01]  /*13c0*/  ISETP.NE.AND P3, PT, R12, -0x1, PT ;  /* 0xffffffff0c00780c */ /* 0x000fe20003f65270 */
[----:B------:R-:W-:-:S06]  /*13d0*/  ULEA UR4, UR58, 0xffffff00, 0x8 ;  /* 0xffffff003a047891 */ /* 0x000fcc000f8e403f */
[----:B------:R-:W-:-:S04]  /*13e0*/  MOV R28, UR4 ;  /* 0x00000004001c7c02 */ /* 0x000fc80008000f00 */
[----:B------:R-:W-:Y:S02]  /*13f0*/  SHF.R.S32.HI R11, RZ, 0x1f, R28 ;  /* 0x0000001fff0b7819 */ /* 0x000fe4000001141c */
[----:B------:R-:W2:Y:S01]  /*1400*/  @P3 LDC.64 R178, c[0x0][0x248] ;  /* 0x00009200ffb23b82 */ /* 0x000ea20000000a00 */
[----:B------:R-:W-:Y:S02]  /*1410*/  @P3 IADD3 R18, R14, R12, RZ ;  /* 0x0000000c0e123210 */ /* 0x000fe40007ffe0ff */
[----:B-1----:R-:W-:-:S04]  /*1420*/  IABS R3, R13 ;  /* 0x0000000d00037213 */ /* 0x002fc80000000000 */
[----:B------:R-:W1:Y:S08]  /*1430*/  I2F.RP R6, R3 ;  /* 0x0000000300067306 */ /* 0x000e700000209400 */
[----:B-1----:R-:W1:Y:S02]  /*1440*/  MUFU.RCP R6, R6 ;  /* 0x0000000600067308 */ /* 0x002e640000001000 */
[----:B-1----:R-:W-:-:S06]  /*1450*/  VIADD R6, R6, 0xffffffe ;  /* 0x0ffffffe06067836 */ /* 0x002fcc0000000000 */
[----:B------:R-:W1:Y:S02]  /*1460*/  F2I.FTZ.U32.TRUNC.NTZ R7, R6 ;  /* 0x0000000600077305 */ /* 0x000e64000021f000 */
[----:B-1----:R-:W-:Y:S01]  /*1470*/  IMAD.MOV R2, RZ, RZ, -R7 ;  /* 0x000000ffff027224 */ /* 0x002fe200078e0a07 */
[----:B------:R-:W-:-:S03]  /*1480*/  MOV R6, RZ ;  /* 0x000000ff00067202 */ /* 0x000fc60000000f00 */
[----:B------:R-:W-:Y:S01]  /*1490*/  IMAD R4, R2, R3, RZ ;  /* 0x0000000302047224 */ /* 0x000fe200078e02ff */
[----:B------:R-:W-:-:S03]  /*14a0*/  IABS R2, R146 ;  /* 0x0000009200027213 */ /* 0x000fc60000000000 */
[----:B------:R-:W-:-:S04]  /*14b0*/  IMAD.HI.U32 R6, R7, R4, R6 ;  /* 0x0000000407067227 */ /* 0x000fc800078e0006 */
[----:B------:R-:W-:Y:S02]  /*14c0*/  IMAD.MOV.U32 R4, RZ, RZ, R2 ;  /* 0x000000ffff047224 */ /* 0x000fe400078e0002 */
[----:B--2---:R-:W-:Y:S02]  /*14d0*/  @P3 IMAD R7, R18, R179, RZ ;  /* 0x000000b312073224 */ /* 0x004fe400078e02ff */
[----:B------:R-:W-:Y:S01]  /*14e0*/  IMAD.HI.U32 R8, R6, R4, RZ ;  /* 0x0000000406087227 */ /* 0x000fe200078e00ff */
[----:B------:R-:W-:-:S03]  /*14f0*/  LOP3.LUT R6, R146, R13, RZ, 0x3c, !PT ;  /* 0x0000000d92067212 */ /* 0x000fc600078e3cff */
[----:B------:R-:W-:Y:S01]  /*1500*/  @P3 IMAD.WIDE.U32 R18, R18, R178, RZ ;  /* 0x000000b212123225 */ /* 0x000fe200078e00ff */
[----:B------:R-:W-:Y:S02]  /*1510*/  IADD3 R2, -R8, RZ, RZ ;  /* 0x000000ff08027210 */ /* 0x000fe40007ffe1ff */
[----:B------:R-:W-:Y:S02]  /*1520*/  ISETP.GE.AND P1, PT, R6, RZ, PT ;  /* 0x000000ff0600720c */ /* 0x000fe40003f26270 */
[----:B------:R-:W-:Y:S01]  /*1530*/  @P3 IADD3 R7, R19, R7, RZ ;  /* 0x0000000713073210 */ /* 0x000fe20007ffe0ff */
[C---:B------:R-:W-:Y:S01]  /*1540*/  IMAD R2, R3.reuse, R2, R4 ;  /* 0x0000000203027224 */ /* 0x040fe200078e0204 */
[----:B------:R-:W-:Y:S01]  /*1550*/  @P3 MOV R15, R18 ;  /* 0x00000012000f3202 */ /* 0x000fe20000000f00 */
[----:B------:R-:W1:Y:S03]  /*1560*/  @P3 LDC.64 R4, c[0x0][0x250] ;  /* 0x00009400ff043b82 */ /* 0x000e660000000a00 */
[----:B------:R-:W-:-:S13]  /*1570*/  ISETP.GT.U32.AND P0, PT, R3, R2, PT ;  /* 0x000000020300720c */ /* 0x000fda0003f04070 */
[----:B------:R-:W-:Y:S02]  /*1580*/  @!P0 IMAD.IADD R2, R2, 0x1, -R3 ;  /* 0x0000000102028824 */ /* 0x000fe400078e0a03 */
[----:B------:R-:W-:Y:S01]  /*1590*/  @!P0 VIADD R8, R8, 0x1 ;  /* 0x0000000108088836 */ /* 0x000fe20000000000 */
[----:B------:R-:W-:Y:S02]  /*15a0*/  ISETP.NE.AND P0, PT, R13, RZ, PT ;  /* 0x000000ff0d00720c */ /* 0x000fe40003f05270 */
[----:B------:R-:W-:Y:S02]  /*15b0*/  ISETP.GE.U32.AND P2, PT, R2, R3, PT ;  /* 0x000000030200720c */ /* 0x000fe40003f46070 */
[----:B------:R-:W2:Y:S11]  /*15c0*/  LDC.64 R2, c[0x0][0x260] ;  /* 0x00009800ff027b82 */ /* 0x000eb60000000a00 */
[----:B------:R-:W-:-:S04]  /*15d0*/  @P2 VIADD R8, R8, 0x1 ;  /* 0x0000000108082836 */ /* 0x000fc80000000000 */
[----:B------:R-:W-:Y:S01]  /*15e0*/  @!P1 IMAD.MOV R8, RZ, RZ, -R8 ;  /* 0x000000ffff089224 */ /* 0x000fe200078e0a08 */
[----:B------:R-:W-:Y:S06]  /*15f0*/  @P3 BRA `(.L_x_2594) ;  /* 0x0000000000343947 */ /* 0x000fec0003800000 */
[----:B------:R-:W3:Y:S01]  /*1600*/  LDC.64 R178, c[0x0][0x248] ;  /* 0x00009200ffb27b82 */ /* 0x000ee20000000a00 */
[----:B------:R-:W-:Y:S02]  /*1610*/  SHF.R.S32.HI R17, RZ, 0x1f, R14 ;  /* 0x0000001fff117819 */ /* 0x000fe4000001140e */
[----:B-----5:R-:W-:-:S05]  /*1620*/  SHF.R.S32.HI R15, RZ, 0x1f, R16 ;  /* 0x0000001fff0f7819 */ /* 0x020fca0000011410 */
[----:B------:R-:W4:Y:S01]  /*1630*/  LDC.64 R6, c[0x0][0x230] ;  /* 0x00008c00ff067b82 */ /* 0x000f220000000a00 */
[-C--:B---3--:R-:W-:Y:S02]  /*1640*/  IMAD R17, R17, R178.reuse, RZ ;  /* 0x000000b211117224 */ /* 0x088fe400078e02ff */
[----:B------:R-:W-:-:S04]  /*1650*/  IMAD.WIDE.U32 R18, R14, R178, RZ ;  /* 0x000000b20e127225 */ /* 0x000fc800078e00ff */
[----:B------:R-:W-:Y:S02]  /*1660*/  IMAD R17, R14, R179, R17 ;  /* 0x000000b30e117224 */ /* 0x000fe400078e0211 */
[----:B----4-:R-:W-:-:S03]  /*1670*/  IMAD R15, R15, R6, RZ ;  /* 0x000000060f0f7224 */ /* 0x010fc600078e02ff */
[----:B------:R-:W-:Y:S01]  /*1680*/  IADD3 R19, R19, R17, RZ ;  /* 0x0000001113137210 */ /* 0x000fe20007ffe0ff */
[C---:B------:R-:W-:Y:S02]  /*1690*/  IMAD R7, R16.reuse, R7, R15 ;  /* 0x0000000710077224 */ /* 0x040fe400078e020f */
[----:B------:R-:W-:-:S05]  /*16a0*/  IMAD.WIDE.U32 R18, R16, R6, R18 ;  /* 0x0000000610127225 */ /* 0x000fca00078e0012 */
[----:B------:R-:W-:Y:S02]  /*16b0*/  IADD3 R7, R19, R7, RZ ;  /* 0x0000000713077210 */ /* 0x000fe40007ffe0ff */
[----:B------:R-:W-:-:S07]  /*16c0*/  MOV R15, R18 ;  /* 0x00000012000f7202 */ /* 0x000fce0000000f00 */
.L_x_2594:
[----:B------:R-:W-:Y:S01]  /*16d0*/  MOV R18, R15 ;  /* 0x0000000f00127202 */ /* 0x000fe20000000f00 */
[----:B------:R-:W-:Y:S01]  /*16e0*/  IMAD R6, R11, R178, RZ ;  /* 0x000000b20b067224 */ /* 0x000fe200078e02ff */
[----:B------:R-:W-:Y:S02]  /*16f0*/  MOV R19, R7 ;  /* 0x0000000700137202 */ /* 0x000fe40000000f00 */
[----:B------:R-:W-:Y:S01]  /*1700*/  @!P0 LOP3.LUT R8, RZ, R13, RZ, 0x33, !PT ;  /* 0x0000000dff088212 */ /* 0x000fe200078e33ff */
[----:B------:R-:W-:Y:S01]  /*1710*/  IMAD R6, R179, R28, R6 ;  /* 0x0000001cb3067224 */ /* 0x000fe200078e0206 */
[----:B------:R-:W-:Y:S01]  /*1720*/  @P3 IADD3 R12, R14, R12, RZ ;  /* 0x0000000c0e0c3210 */ /* 0x000fe20007ffe0ff */
[----:B------:R-:W-:Y:S01]  /*1730*/  IMAD.WIDE.U32 R18, R178, R28, R18 ;  /* 0x0000001cb2127225 */ /* 0x000fe200078e0012 */
[----:B------:R-:W-:-:S03]  /*1740*/  SHF.R.S32.HI R96, RZ, 0x1f, R8 ;  /* 0x0000001fff607819 */ /* 0x000fc60000011408 */
[----:B-1----:R-:W-:Y:S01]  /*1750*/  @P3 IMAD.WIDE.U32 R20, R12, R4, RZ ;  /* 0x000000040c143225 */ /* 0x002fe200078e00ff */
[----:B------:R-:W-:-:S03]  /*1760*/  IADD3 R19, R19, R6, RZ ;  /* 0x0000000613137210 */ /* 0x000fc60007ffe0ff */
[----:B--2---:R-:W-:Y:S01]  /*1770*/  IMAD R6, R96, R2, RZ ;  /* 0x0000000260067224 */ /* 0x004fe200078e02ff */
[----:B------:R-:W-:Y:S01]  /*1780*/  @P3 MOV R17, R20 ;  /* 0x0000001400113202 */ /* 0x000fe20000000f00 */
[----:B------:R-:W-:-:S04]  /*1790*/  IMAD.WIDE.U32 R18, R8, R2, R18 ;  /* 0x0000000208127225 */ /* 0x000fc800078e0012 */
[----:B------:R-:W-:Y:S01]  /*17a0*/  IMAD R3, R8, R3, R6 ;  /* 0x0000000308037224 */ /* 0x000fe200078e0206 */
[----:B------:R-:W-:Y:S01]  /*17b0*/  MOV R15, R18 ;  /* 0x00000012000f7202 */ /* 0x000fe20000000f00 */
[----:B------:R-:W-:Y:S01]  /*17c0*/  @P3 IMAD R12, R12, R5, R21 ;  /* 0x000000050c0c3224 */ /* 0x000fe200078e0215 */
[----:B------:R-:W-:Y:S02]  /*17d0*/  MOV R6, R28 ;  /* 0x0000001c00067202 */ /* 0x000fe40000000f00 */
[----:B------:R-:W-:Y:S01]  /*17e0*/  IADD3 R13, R19, R3, RZ ;  /* 0x00000003130d7210 */ /* 0x000fe20007ffe0ff */
[----:B------:R-:W-:Y:S06]  /*17f0*/  @P3 BRA `(.L_x_2593) ;  /* 0x0000000000343947 */ /* 0x000fec0003800000 */
[----:B------:R-:W1:Y:S01]  /*1800*/  LDC.64 R4, c[0x0][0x250] ;  /* 0x00009400ff047b82 */ /* 0x000e620000000a00 */
[----:B------:R-:W-:Y:S02]  /*1810*/  SHF.R.S32.HI R12, RZ, 0x1f, R14 ;  /* 0x0000001fff0c7819 */ /* 0x000fe4000001140e */
[----:B-----5:R-:W-:-:S05]  /*1820*/  SHF.R.S32.HI R7, RZ, 0x1f, R16 ;  /* 0x0000001fff077819 */ /* 0x020fca0000011410 */
[----:B------:R-:W2:Y:S01]  /*1830*/  LDC.64 R2, c[0x0][0x238] ;  /* 0x00008e00ff027b82 */ /* 0x000ea20000000a00 */
[-C--:B-1----:R-:W-:Y:S02]  /*1840*/  IMAD R12, R12, R4.reuse, RZ ;  /* 0x000000040c0c7224 */ /* 0x082fe400078e02ff */
[----:B------:R-:W-:-:S04]  /*1850*/  IMAD.WIDE.U32 R18, R14, R4, RZ ;  /* 0x000000040e127225 */ /* 0x000fc800078e00ff */
[----:B------:R-:W-:Y:S02]  /*1860*/  IMAD R5, R14, R5, R12 ;  /* 0x000000050e057224 */ /* 0x000fe400078e020c */
[----:B--2---:R-:W-:-:S03]  /*1870*/  IMAD R7, R7, R2, RZ ;  /* 0x0000000207077224 */ /* 0x004fc600078e02ff */
[----:B------:R-:W-:Y:S01]  /*1880*/  IADD3 R19, R19, R5, RZ ;  /* 0x0000000513137210 */ /* 0x000fe20007ffe0ff */
[C---:B------:R-:W-:Y:S02]  /*1890*/  IMAD R3, R16.reuse, R3, R7 ;  /* 0x0000000310037224 */ /* 0x040fe400078e0207 */
[----:B------:R-:W-:-:S05]  /*18a0*/  IMAD.WIDE.U32 R18, R16, R2, R18 ;  /* 0x0000000210127225 */ /* 0x000fca00078e0012 */
[----:B------:R-:W-:Y:S02]  /*18b0*/  IADD3 R12, R19, R3, RZ ;  /* 0x00000003130c7210 */ /* 0x000fe40007ffe0ff */
[----:B------:R-:W-:-:S07]  /*18c0*/  MOV R17, R18 ;  /* 0x0000001200117202 */ /* 0x000fce0000000f00 */
.L_x_2593:
[----:B------:R1:W5:Y:S01]  /*18d0*/  @P4 LDG.E R7, desc[UR6][R150.64] ;  /* 0x0000000696074981 */ /* 0x000362000c1e1900 */
[----:B------:R-:W-:Y:S01]  /*18e0*/  ISETP.NE.AND P0, PT, R243, -0x1, PT ;  /* 0xfffffffff300780c */ /* 0x000fe20003f05270 */
[----:B------:R-:W2:Y:S01]  /*18f0*/  LDC.64 R2, c[0x0][0x240] ;  /* 0x00009000ff027b82 */ /* 0x000ea20000000a00 */
[----:B------:R-:W-:Y:S01]  /*1900*/  SHF.R.S32.HI R37, RZ, 0x1f, R36 ;  /* 0x0000001fff257819 */ /* 0x000fe20000011424 */
[----:B------:R-:W-:Y:S01]  /*1910*/  ULDC.64 UR4, c[0x0][0x268] ;  /* 0x00009a0000047ab9 */ /* 0x000fe20000000a00 */
[----:B------:R-:W-:Y:S01]  /*1920*/  SHF.R.S32.HI R43, RZ, 0x1f, R44 ;  /* 0x0000001fff2b7819 */ /* 0x000fe2000001142c */
[----:B------:R-:W-:Y:S01]  /*1930*/  ULDC.64 UR10, c[0x0][0x218] ;  /* 0x00008600000a7ab9 */ /* 0x000fe20000000a00 */
[CC--:B------:R-:W-:Y:S01]  /*1940*/  LEA.HI R41, R37.reuse, R36.reuse, RZ, 0x3 ;  /* 0x0000002425297211 */ /* 0x0c0fe200078f18ff */
[----:B------:R-:W-:Y:S01]  /*1950*/  ULDC.64 UR8, c[0x0][0x220] ;  /* 0x0000880000087ab9 */ /* 0x000fe20000000a00 */
[-C--:B-----5:R-:W-:Y:S01]  /*1960*/  LEA.HI R16, R37, R36.reuse, RZ, 0x6 ;  /* 0x0000002425107211 */ /* 0x0a0fe200078f30ff */
[----:B------:R-:W3:Y:S01]  /*1970*/  LDC.64 R154, c[0x0][0x250] ;  /* 0x00009400ff9a7b82 */ /* 0x000ee20000000a00 */
[----:B------:R-:W-:Y:S01]  /*1980*/  SHF.R.S32.HI R148, RZ, 0x3, R41 ;  /* 0x00000003ff947819 */ /* 0x000fe20000011429 */
[----:B------:R-:W-:Y:S01]  /*1990*/  IMAD.MOV.U32 R167, RZ, RZ, 0x10 ;  /* 0x00000010ffa77424 */ /* 0x000fe200078e00ff */
[----:B------:R-:W-:Y:S01]  /*19a0*/  LOP3.LUT R41, R41, 0xfffffff8, RZ, 0xc0, !PT ;  /* 0xfffffff829297812 */ /* 0x000fe200078ec0ff */
[----:B------:R-:W-:Y:S01]  /*19b0*/  IMAD.SHL.U32 R16, R16, 0x8, RZ ;  /* 0x0000000810107824 */ /* 0x000fe200078e00ff */
[----:B------:R-:W-:Y:S01]  /*19c0*/  LEA.HI R56, R37, R36, RZ, 0x4 ;  /* 0x0000002425387211 */ /* 0x000fe200078f20ff */
[----:B------:R-:W-:Y:S01]  /*19d0*/  IMAD.SHL.U32 R57, R148, 0x40, RZ ;  /* 0x0000004094397824 */ /* 0x000fe200078e00ff */
[--C-:B------:R-:W-:Y:S01]  /*19e0*/  SHF.R.S32.HI R149, RZ, 0x1f, R148.reuse ;  /* 0x0000001fff957819 */ /* 0x100fe20000011494 */
[----:B------:R-:W4:Y:S01]  /*19f0*/  @!P0 LDC.64 R4, c[0x0][0x228] ;  /* 0x00008a00ff048b82 */ /* 0x000f220000000a00 */
[----:B------:R-:W-:Y:S01]  /*1a00*/  IMAD.IADD R41, R36, 0x1, -R41 ;  /* 0x0000000124297824 */ /* 0x000fe200078e0a29 */
[----:B------:R-:W-:Y:S01]  /*1a10*/  LOP3.LUT R55, R56, 0xfffffff0, RZ, 0xc0, !PT ;  /* 0xfffffff038377812 */ /* 0x000fe200078ec0ff */
[----:B------:R-:W-:Y:S01]  /*1a20*/  IMAD.MOV.U32 R166, RZ, RZ, 0x20 ;  /* 0x00000020ffa67424 */ /* 0x000fe200078e00ff */
[----:B------:R-:W-:Y:S01]  /*1a30*/  LOP3.LUT R57, R57, 0x1c0, RZ, 0xc0, !PT ;  /* 0x000001c039397812 */ /* 0x000fe200078ec0ff */
[----:B------:R-:W-:Y:S01]  /*1a40*/  IMAD.SHL.U32 R14, R41, 0x8, RZ ;  /* 0x00000008290e7824 */ /* 0x000fe200078e00ff */
[----:B------:R-:W-:Y:S01]  /*1a50*/  LEA.HI R43, R43, R44, RZ, 0x8 ;  /* 0x0000002c2b2b7211 */ /* 0x000fe200078f40ff */
[----:B------:R-:W-:Y:S01]  /*1a60*/  IMAD.IADD R55, R36, 0x1, -R55 ;  /* 0x0000000124377824 */ /* 0x000fe200078e0a37 */
[----:B------:R-:W1:Y:S01]  /*1a70*/  LDC R54, c[0x0][0x2e0] ;  /* 0x0000b800ff367b82 */ /* 0x000e620000000800 */
[----:B------:R-:W-:Y:S01]  /*1a80*/  IMAD.WIDE R20, R0, 0x40, R148 ;  /* 0x0000004000147825 */ /* 0x000fe200078e0294 */
[----:B------:R-:W-:-:S02]  /*1a90*/  LOP3.LUT R18, R57, 0x38, R14, 0xf8, !PT ;  /* 0x0000003839127812 */ /* 0x000fc400078ef80e */
[----:B------:R-:W-:Y:S01]  /*1aa0*/  SHF.R.U32.HI R57, RZ, 0x3, R57 ;  /* 0x00000003ff397819 */ /* 0x000fe20000011639 */
[----:B------:R-:W-:Y:S01]  /*1ab0*/  IMAD.SHL.U32 R51, R41, 0x4, RZ ;  /* 0x0000000429337824 */ /* 0x000fe200078e00ff */
[----:B------:R-:W-:Y:S02]  /*1ac0*/  IADD3 R22, P1, R14, R15, RZ ;  /* 0x0000000f0e167210 */ /* 0x000fe40007f3e0ff */
[----:B------:R-:W-:Y:S01]  /*1ad0*/  LOP3.LUT R57, R18, R57, RZ, 0x3c, !PT ;  /* 0x0000003912397212 */ /* 0x000fe200078e3cff */
[----:B--2---:R-:W-:Y:S01]  /*1ae0*/  @P0 IMAD.WIDE.U32 R18, R243, R2, RZ ;  /* 0x00000002f3120225 */ /* 0x004fe200078e00ff */
[----:B------:R-:W-:Y:S02]  /*1af0*/  SHF.R.S32.HI R15, RZ, 0x1f, R14 ;  /* 0x0000001fff0f7819 */ /* 0x000fe4000001140e */
[----:B------:R-:W-:Y:S01]  /*1b00*/  LOP3.LUT R57, R57, 0xfffffe00, R16, 0xf8, !PT ;  /* 0xfffffe0039397812 */ /* 0x000fe200078ef810 */
[----:B---3--:R-:W-:Y:S01]  /*1b10*/  IMAD.SHL.U32 R48, R154, 0x10, RZ ;  /* 0x000000109a307824 */ /* 0x008fe200078e00ff */
[----:B------:R-:W-:Y:S01]  /*1b20*/  @P0 MOV R16, R18 ;  /* 0x0000001200100202 */ /* 0x000fe20000000f00 */
[----:B------:R-:W-:Y:S01]  /*1b30*/  IMAD.X R23, R15, 0x1, R13, P1 ;  /* 0x000000010f177824 */ /* 0x000fe200008e060d */
[----:B------:R-:W-:Y:S01]  /*1b40*/  SHF.R.S32.HI R42, RZ, 0x1f, R55 ;  /* 0x0000001fff2a7819 */ /* 0x000fe20000011437 */
[-C--:B----4-:R-:W-:Y:S01]  /*1b50*/  @!P0 IMAD R18, R9, R4.reuse, RZ ;  /* 0x0000000409128224 */ /* 0x090fe200078e02ff */
[----:B------:R-:W-:Y:S01]  /*1b60*/  IADD3 R24, P1, R14, R17, RZ ;  /* 0x000000110e187210 */ /* 0x000fe20007f3e0ff */
[----:B------:R-:W-:Y:S01]  /*1b70*/  @P0 IMAD R13, R243, R3, R19 ;  /* 0x00000003f30d0224 */ /* 0x000fe200078e0213 */
[----:B------:R-:W-:Y:S01]  /*1b80*/  LEA.HI R42, R42, R55, RZ, 0x3 ;  /* 0x000000372a2a7211 */ /* 0x000fe200078f18ff */
[C---:B------:R-:W-:Y:S01]  /*1b90*/  @!P0 IMAD R5, R10.reuse, R5, R18 ;  /* 0x000000050a058224 */ /* 0x040fe200078e0212 */
[----:B------:R-:W-:Y:S01]  /*1ba0*/  SHF.R.S32.HI R43, RZ, 0x8, R43 ;  /* 0x00000008ff2b7819 */ /* 0x000fe2000001142b */
[----:B------:R-:W-:Y:S01]  /*1bb0*/  @!P0 IMAD.WIDE.U32 R18, R10, R4, RZ ;  /* 0x000000040a128225 */ /* 0x000fe200078e00ff */
[----:B------:R-:W-:-:S02]  /*1bc0*/  LOP3.LUT R0, R42, 0xfffffff8, RZ, 0xc0, !PT ;  /* 0xfffffff82a007812 */ /* 0x000fc400078ec0ff */
[----:B------:R-:W-:Y:S01]  /*1bd0*/  VIMNMX R43, RZ, R43, !PT ;  /* 0x0000002bff2b7248 */ /* 0x000fe20007fe0100 */
[----:B------:R-:W-:Y:S01]  /*1be0*/  @!P0 IMAD.MOV.U32 R16, RZ, RZ, R18 ;  /* 0x000000ffff108224 */ /* 0x000fe200078e0012 */
[----:B-1----:R-:W-:Y:S01]  /*1bf0*/  LEA.HI R54, R54, R54, RZ, 0x1 ;  /* 0x0000003636367211 */ /* 0x002fe200078f08ff */
[----:B------:R-:W-:Y:S01]  /*1c00*/  @!P0 IMAD.IADD R13, R19, 0x1, R5 ;  /* 0x00000001130d8824 */ /* 0x000fe200078e0205 */
[----:B------:R-:W-:Y:S01]  /*1c10*/  IADD3 R5, P0, R148, R6, RZ ;  /* 0x0000000694057210 */ /* 0x000fe20007f1e0ff */
[----:B------:R-:W-:Y:S01]  /*1c20*/  IMAD R17, R96, UR4, RZ ;  /* 0x0000000460117c24 */ /* 0x000fe2000f8e02ff */
[----:B------:R-:W-:Y:S01]  /*1c30*/  SHF.R.S32.HI R53, RZ, 0x1, R54 ;  /* 0x00000001ff357819 */ /* 0x000fe20000011436 */
[----:B------:R-:W-:Y:S01]  /*1c40*/  IMAD.X R25, R15, 0x1, R12, P1 ;  /* 0x000000010f197824 */ /* 0x000fe200008e060c */
[----:B------:R-:W-:Y:S01]  /*1c50*/  IADD3 R12, P1, R14, R16, RZ ;  /* 0x000000100e0c7210 */ /* 0x000fe20007f3e0ff */
[C---:B------:R-:W-:Y:S01]  /*1c60*/  IMAD R17, R8.reuse, UR5, R17 ;  /* 0x0000000508117c24 */ /* 0x040fe2000f8e0211 */
[----:B------:R-:W-:Y:S01]  /*1c70*/  LEA.HI R37, R37, R36, RZ, 0x5 ;  /* 0x0000002425257211 */ /* 0x000fe200078f28ff */
[----:B------:R-:W-:Y:S01]  /*1c80*/  IMAD.WIDE.U32 R24, R8, UR4, R24 ;  /* 0x0000000408187c25 */ /* 0x000fe2000f8e0018 */
[----:B------:R-:W-:Y:S01]  /*1c90*/  IADD3.X R13, R15, R13, RZ, P1, !PT ;  /* 0x0000000d0f0d7210 */ /* 0x000fe20000ffe4ff */
[----:B------:R-:W-:Y:S01]  /*1ca0*/  ULDC.64 UR4, c[0x0][0x258] ;  /* 0x0000960000047ab9 */ /* 0x000fe20000000a00 */
[----:B------:R-:W-:Y:S01]  /*1cb0*/  LOP3.LUT R38, R37, 0xffffffe0, RZ, 0xc0, !PT ;  /* 0xffffffe025267812 */ /* 0x000fe200078ec0ff */
[----:B------:R-:W-:Y:S01]  /*1cc0*/  IMAD.X R11, R149, 0x1, R11, P0 ;  /* 0x00000001950b7824 */ /* 0x000fe200000e060b */
[C---:B------:R-:W-:Y:S01]  /*1cd0*/  SHF.L.U64.HI R45, R178.reuse, 0x4, R179 ;  /* 0x00000004b22d7819 */ /* 0x040fe200000102b3 */
[----:B------:R-:W-:Y:S01]  /*1ce0*/  IMAD.IADD R55, R55, 0x1, -R0 ;  /* 0x0000000137377824 */ /* 0x000fe200078e0a00 */
[----:B------:R-:W-:Y:S01]  /*1cf0*/  SHF.L.U32 R46, R178, 0x4, RZ ;  /* 0x00000004b22e7819 */ /* 0x000fe200000006ff */
[----:B------:R-:W-:Y:S01]  /*1d00*/  IMAD R0, R149, R178, RZ ;  /* 0x000000b295007224 */ /* 0x000fe200078e02ff */
[----:B------:R-:W-:Y:S01]  /*1d10*/  SHF.L.U64.HI R47, R154, 0x4, R155 ;  /* 0x000000049a2f7819 */ /* 0x000fe2000001029b */
[----:B------:R-:W-:Y:S01]  /*1d20*/  IMAD.IADD R25, R25, 0x1, R17 ;  /* 0x0000000119197824 */ /* 0x000fe200078e0211 */
[----:B------:R-:W-:Y:S01]  /*1d30*/  SHF.R.S32.HI R37, RZ, 0x5, R37 ;  /* 0x00000005ff257819 */ /* 0x000fe20000011425 */
[----:B------:R-:W-:-:S02]  /*1d40*/  IMAD R11, R11, R154, RZ ;  /* 0x0000009a0b0b7224 */ /* 0x000fc400078e02ff */
[C---:B------:R-:W-:Y:S02]  /*1d50*/  IMAD R0, R148.reuse, R179, R0 ;  /* 0x000000b394007224 */ /* 0x040fe400078e0200 */
[----:B------:R-:W-:-:S04]  /*1d60*/  IMAD.WIDE.U32 R22, R148, R178, R22 ;  /* 0x000000b294167225 */ /* 0x000fc800078e0016 */
[C---:B------:R-:W-:Y:S02]  /*1d70*/  IMAD R11, R5.reuse, R155, R11 ;  /* 0x0000009b050b7224 */ /* 0x040fe400078e020b */
[----:B------:R-:W-:-:S04]  /*1d80*/  IMAD.WIDE.U32 R24, R5, R154, R24 ;  /* 0x0000009a05187225 */ /* 0x000fc800078e0018 */
[-C--:B------:R-:W-:Y:S01]  /*1d90*/  IMAD R6, R21, R2.reuse, RZ ;  /* 0x0000000215067224 */ /* 0x080fe200078e02ff */
[----:B------:R-:W-:Y:S01]  /*1da0*/  LEA R5, P0, R24, UR8, 0x1 ;  /* 0x0000000818057c11 */ /* 0x000fe2000f8008ff */
[----:B------:R-:W-:Y:S01]  /*1db0*/  IMAD.WIDE.U32 R12, R20, R2, R12 ;  /* 0x00000002140c7225 */ /* 0x000fe200078e000c */
[----:B------:R-:W-:-:S03]  /*1dc0*/  SHF.R.S32.HI R2, RZ, 0x1f, R146 ;  /* 0x0000001fff027819 */ /* 0x000fc60000011492 */
[----:B------:R-:W-:Y:S01]  /*1dd0*/  IMAD.IADD R4, R23, 0x1, R0 ;  /* 0x0000000117047824 */ /* 0x000fe200078e0200 */
[----:B------:R-:W-:Y:S01]  /*1de0*/  LEA R0, P2, R22, UR10, 0x1 ;  /* 0x0000000a16007c11 */ /* 0x000fe2000f8408ff */
[----:B------:R-:W-:Y:S02]  /*1df0*/  IMAD.IADD R11, R25, 0x1, R11 ;  /* 0x00000001190b7824 */ /* 0x000fe400078e020b */
[----:B------:R-:W-:Y:S01]  /*1e00*/  IMAD R6, R20, R3, R6 ;  /* 0x0000000314067224 */ /* 0x000fe200078e0206 */
[----:B------:R-:W-:Y:S01]  /*1e10*/  SHF.L.U64.HI R4, R22, 0x1, R4 ;  /* 0x0000000116047819 */ /* 0x000fe20000010204 */
[----:B------:R-:W-:Y:S01]  /*1e20*/  IMAD R152, R2, UR4, RZ ;  /* 0x0000000402987c24 */ /* 0x000fe2000f8e02ff */
[----:B------:R-:W-:Y:S01]  /*1e30*/  SHF.L.U64.HI R2, R24, 0x1, R11 ;  /* 0x0000000118027819 */ /* 0x000fe2000001020b */
[----:B------:R-:W-:Y:S01]  /*1e40*/  IMAD.IADD R13, R13, 0x1, R6 ;  /* 0x000000010d0d7824 */ /* 0x000fe200078e0206 */
[----:B------:R-:W-:Y:S01]  /*1e50*/  IADD3.X R6, R4, UR11, RZ, P2, !PT ;  /* 0x0000000b04067c10 */ /* 0x000fe200097fe4ff */
[----:B------:R-:W-:Y:S01]  /*1e60*/  IMAD R52, R148, R53, R51 ;  /* 0x0000003594347224 */ /* 0x000fe200078e0233 */
[----:B------:R-:W-:Y:S01]  /*1e70*/  IADD3.X R4, R2, UR9, RZ, P0, !PT ;  /* 0x0000000902047c10 */ /* 0x000fe200087fe4ff */
[C---:B------:R-:W-:Y:S01]  /*1e80*/  IMAD R152, R146.reuse, UR5, R152 ;  /* 0x0000000592987c24 */ /* 0x040fe2000f8e0298 */
[----:B------:R-:W-:Y:S01]  /*1e90*/  R2P PR, R55, 0x6 ;  /* 0x0000000637007804 */ /* 0x000fe20000000000 */
[----:B------:R-:W-:Y:S01]  /*1ea0*/  IMAD.IADD R51, R51, 0x1, R52 ;  /* 0x0000000133337824 */ /* 0x000fe200078e0234 */
[----:B------:R-:W-:Y:S01]  /*1eb0*/  ISETP.LT.AND P0, PT, R43, UR58, PT ;  /* 0x0000003a2b007c0c */ /* 0x000fe2000bf01270 */
[----:B------:R-:W-:Y:S01]  /*1ec0*/  IMAD.WIDE.U32 R146, R146, UR4, R12 ;  /* 0x0000000492927c25 */ /* 0x000fe2000f8e000c */
[----:B------:R-:W-:-:S02]  /*1ed0*/  SHF.R.S32.HI R50, RZ, 0x1f, R52 ;  /* 0x0000001fff327819 */ /* 0x000fc40000011434 */
[----:B------:R-:W-:Y:S01]  /*1ee0*/  SHF.R.S32.HI R49, RZ, 0x1f, R51 ;  /* 0x0000001fff317819 */ /* 0x000fe20000011433 */
[----:B------:R-:W-:Y:S01]  /*1ef0*/  IMAD.IADD R38, R36, 0x1, -R38 ;  /* 0x0000000124267824 */ /* 0x000fe200078e0a26 */
[----:B------:R-:W-:Y:S01]  /*1f00*/  SEL R167, R167, 0xfffffff0, !P1 ;  /* 0xfffffff0a7a77807 */ /* 0x000fe20004800000 */
[----:B------:R-:W-:Y:S01]  /*1f10*/  IMAD.MOV.U32 R244, RZ, RZ, R6 ;  /* 0x000000fffff47224 */ /* 0x000fe200078e0006 */
[----:B------:R-:W-:Y:S01]  /*1f20*/  SEL R166, R166, 0xffffffe0, !P2 ;  /* 0xffffffe0a6a67807 */ /* 0x000fe20005000000 */
[----:B------:R-:W-:Y:S01]  /*1f30*/  IMAD.IADD R153, R147, 0x1, R152 ;  /* 0x0000000193997824 */ /* 0x000fe200078e0298 */
[----:B------:R-:W-:Y:S01]  /*1f40*/  MOV R245, R0 ;  /* 0x0000000000f57202 */ /* 0x000fe20000000f00 */
[----:B------:R-:W-:Y:S02]  /*1f50*/  IMAD.MOV.U32 R247, RZ, RZ, R5 ;  /* 0x000000fffff77224 */ /* 0x000fe400078e0005 */
[----:B------:R-:W-:Y:S02]  /*1f60*/  IMAD.MOV.U32 R246, RZ, RZ, R4 ;  /* 0x000000fffff67224 */ /* 0x000fe400078e0004 */
[----:B------:R-:W-:Y:S01]  /*1f70*/  @!P4 IMAD.MOV.U32 R7, RZ, RZ, RZ ;  /* 0x000000ffff07c224 */ /* 0x000fe200078e00ff */
[----:B------:R-:W-:Y:S06]  /*1f80*/  @!P0 BRA `(.L_x_2595) ;  /* 0x000000e000088947 */ /* 0x000fec0003800000 */
[----:B------:R-:W1:Y:S01]  /*1f90*/  LDC.64 R2, c[0x0][0x338] ;  /* 0x0000ce00ff027b82 */ /* 0x000e620000000a00 */
[----:B------:R-:W-:Y:S01]  /*1fa0*/  ULDC.64 UR8, c[0x0][0x330] ;  /* 0x0000cc0000087ab9 */ /* 0x000fe20000000a00 */
[----:B------:R-:W-:Y:S01]  /*1fb0*/  ULDC.64 UR4, c[0x0][0x328] ;  /* 0x0000ca0000047ab9 */ /* 0x000fe20000000a00 */
[C---:B------:R-:W-:Y:S01]  /*1fc0*/  IMAD R18, R9.reuse, UR8, RZ ;  /* 0x0000000809127c24 */ /* 0x040fe2000f8e02ff */
[----:B------:R-:W-:Y:S01]  /*1fd0*/  SHF.R.S32.HI R11, RZ, 0x1f, R44 ;  /* 0x0000001fff0b7819 */ /* 0x000fe2000001142c */
[----:B------:R-:W-:Y:S01]  /*1fe0*/  IMAD R16, R9, UR4, RZ ;  /* 0x0000000409107c24 */ /* 0x000fe2000f8e02ff */
[----:B------:R-:W-:Y:S01]  /*1ff0*/  SHF.R.S32.HI R9, RZ, 0x1f, R28 ;  /* 0x0000001fff097819 */ /* 0x000fe2000001141c */
[C---:B------:R-:W-:Y:S01]  /*2000*/  IMAD.WIDE.U32 R20, R10.reuse, UR8, R14 ;  /* 0x000000080a147c25 */ /* 0x040fe2000f8e000e */
[----:B------:R-:W-:Y:S01]  /*2010*/  ULDC.64 UR10, c[0x0][0x350] ;  /* 0x0000d400000a7ab9 */ /* 0x000fe20000000a00 */
[----:B------:R-:W2:Y:S01]  /*2020*/  LDC R63, c[0x0][0x340] ;  /* 0x0000d000ff3f7b82 */ /* 0x000ea20000000800 */
[C---:B------:R-:W-:Y:S01]  /*2030*/  SHF.L.U32 R85, R155.reuse, 0x7, RZ ;  /* 0x000000079b557819 */ /* 0x040fe200000006ff */
[C---:B------:R-:W-:Y:S01]  /*2040*/  IMAD R18, R10.reuse, UR9, R18 ;  /* 0x000000090a127c24 */ /* 0x040fe2000f8e0212 */
[----:B------:R-:W-:Y:S01]  /*2050*/  ULDC.64 UR8, c[0x0][0x340] ;  /* 0x0000d00000087ab9 */ /* 0x000fe20000000a00 */
[C---:B------:R-:W-:Y:S01]  /*2060*/  IMAD.WIDE.U32 R12, R10.reuse, UR4, R14 ;  /* 0x000000040a0c7c25 */ /* 0x040fe2000f8e000e */
[----:B------:R-:W-:Y:S01]  /*2070*/  SHF.L.U32 R77, R155, 0x5, RZ ;  /* 0x000000059b4d7819 */ /* 0x000fe200000006ff */
[----:B------:R-:W-:Y:S01]  /*2080*/  ULDC.64 UR30, c[0x0][0x360] ;  /* 0x0000d800001e7ab9 */ /* 0x000fe20000000a00 */
[----:B------:R-:W-:Y:S01]  /*2090*/  IADD3 R19, R21, R18, RZ ;  /* 0x0000001215137210 */ /* 0x000fe20007ffe0ff */
[----:B------:R-:W-:Y:S01]  /*20a0*/  IMAD R16, R10, UR5, R16 ;  /* 0x000000050a107c24 */ /* 0x000fe2000f8e0210 */
[----:B------:R-:W-:Y:S01]  /*20b0*/  IADD3 R10, P1, P0, R28, R148, -R44 ;  /* 0x000000941c0a7210 */ /* 0x000fe2000783e82c */
[----:B------:R-:W-:Y:S01]  /*20c0*/  IMAD.MOV.U32 R18, RZ, RZ, R20 ;  /* 0x000000ffff127224 */ /* 0x000fe200078e0014 */
[----:B------:R-:W-:Y:S01]  /*20d0*/  IADD3 R28, R7, R28, RZ ;  /* 0x0000001c071c7210 */ /* 0x000fe20007ffe0ff */
[----:B------:R-:W-:Y:S01]  /*20e0*/  IMAD.IADD R17, R13, 0x1, R16 ;  /* 0x000000010d117824 */ /* 0x000fe200078e0210 */
[----:B------:R-:W-:Y:S01]  /*20f0*/  IADD3.X R7, R9, R149, ~R11, P1, P0 ;  /* 0x0000009509077210 */ /* 0x000fe20000fe0c0b */
[C---:B------:R-:W-:Y:S01]  /*2100*/  IMAD.WIDE.U32 R18, R10.reuse, UR8, R18 ;  /* 0x000000080a127c25 */ /* 0x040fe2000f8e0012 */
[----:B------:R-:W-:Y:S01]  /*2110*/  MOV R16, R12 ;  /* 0x0000000c00107202 */ /* 0x000fe20000000f00 */
[----:B------:R-:W-:Y:S01]  /*2120*/  ULDC.64 UR4, c[0x0][0x348] ;  /* 0x0000d20000047ab9 */ /* 0x000fe20000000a00 */
[----:B------:R-:W-:Y:S01]  /*2130*/  SHF.L.U32 R76, R179, 0x7, RZ ;  /* 0x00000007b34c7819 */ /* 0x000fe200000006ff */
[----:B------:R-:W-:Y:S01]  /*2140*/  IMAD R9, R7, UR8, RZ ;  /* 0x0000000807097c24 */ /* 0x000fe2000f8e02ff */
[----:B------:R-:W-:Y:S01]  /*2150*/  SHF.L.U32 R133, R53, 0x4, RZ ;  /* 0x0000000435857819 */ /* 0x000fe200000006ff */
[-C--:B-1----:R-:W-:Y:S01]  /*2160*/  IMAD R7, R7, R2.reuse, RZ ;  /* 0x0000000207077224 */ /* 0x082fe200078e02ff */
[C---:B------:R-:W-:Y:S01]  /*2170*/  SHF.L.U32 R132, R53.reuse, 0x5, RZ ;  /* 0x0000000535847819 */ /* 0x040fe200000006ff */
[C---:B------:R-:W-:Y:S01]  /*2180*/  IMAD R9, R10.reuse, UR9, R9 ;  /* 0x000000090a097c24 */ /* 0x040fe2000f8e0209 */
[----:B------:R-:W-:Y:S01]  /*2190*/  SHF.L.U32 R126, R53, 0x7, RZ ;  /* 0x00000007357e7819 */ /* 0x000fe200000006ff */
[C---:B------:R-:W-:Y:S01]  /*21a0*/  IMAD R7, R10.reuse, R3, R7 ;  /* 0x000000030a077224 */ /* 0x040fe200078e0207 */
[----:B------:R-:W-:Y:S01]  /*21b0*/  USHF.L.U64.HI UR38, UR8, 0x4, UR9 ;  /* 0x0000000408267899 */ /* 0x000fe20008010209 */
[----:B------:R-:W-:Y:S01]  /*21c0*/  IMAD.WIDE.U32 R10, R10, R2, R16 ;  /* 0x000000020a0a7225 */ /* 0x000fe200078e0010 */
[----:B------:R-:W-:Y:S01]  /*21d0*/  IADD3 R19, R19, R9, RZ ;  /* 0x0000000913137210 */ /* 0x000fe20007ffe0ff */
[----:B------:R-:W-:Y:S01]  /*21e0*/  USHF.L.U32 UR39, UR8, 0x4, URZ ;  /* 0x0000000408277899 */ /* 0x000fe2000800063f */
[----:B------:R-:W-:Y:S01]  /*21f0*/  SHF.L.U64.HI R68, R2, 0x5, R3 ;  /* 0x0000000502447819 */ /* 0x000fe20000010203 */
[C---:B------:R-:W-:Y:S01]  /*2200*/  IMAD R94, R96.reuse, UR10, RZ ;  /* 0x0000000a605e7c24 */ /* 0x040fe2000f8e02ff */
[----:B------:R-:W-:Y:S01]  /*2210*/  IADD3 R17, R11, R7, RZ ;  /* 0x000000070b117210 */ /* 0x000fe20007ffe0ff */
[----:B------:R-:W-:Y:S01]  /*2220*/  IMAD R96, R96, UR4, RZ ;  /* 0x0000000460607c24 */ /* 0x000fe2000f8e02ff */
[----:B------:R-:W-:Y:S01]  /*2230*/  USHF.L.U64.HI UR40, UR8, 0x5, UR9 ;  /* 0x0000000508287899 */ /* 0x000fe20008010209 */
[----:B------:R-:W-:Y:S01]  /*2240*/  IMAD.MOV.U32 R16, RZ, RZ, R10 ;  /* 0x000000ffff107224 */ /* 0x000fe200078e000a */
[----:B------:R-:W-:Y:S01]  /*2250*/  USHF.L.U32 UR41, UR8, 0x5, URZ ;  /* 0x0000000508297899 */ /* 0x000fe2000800063f */
[C---:B------:R-:W-:Y:S01]  /*2260*/  IMAD R94, R8.reuse, UR11, R94 ;  /* 0x0000000b085e7c24 */ /* 0x040fe2000f8e025e */
[----:B------:R-:W-:Y:S01]  /*2270*/  UIMAD.WIDE.U32 UR28, UR8, 0x60, URZ ;  /* 0x00000060081c78a5 */ /* 0x000fe2000f8e003f */
[----:B------:R-:W-:Y:S01]  /*2280*/  IMAD.WIDE.U32 R10, R8, UR10, R18 ;  /* 0x0000000a080a7c25 */ /* 0x000fe2000f8e0012 */
[----:B------:R-:W-:Y:S01]  /*2290*/  ULDC.64 UR10, c[0x0][0x320] ;  /* 0x0000c800000a7ab9 */ /* 0x000fe20000000a00 */
[----:B------:R-:W-:Y:S01]  /*22a0*/  UIMAD UR42, UR9, 0x60, URZ ;  /* 0x00000060092a78a4 */ /* 0x000fe2000f8e023f */
[----:B------:R-:W-:Y:S01]  /*22b0*/  SHF.L.U64.HI R71, R2, 0x6, R3 ;  /* 0x0000000602477819 */ /* 0x000fe20000010203 */
[C---:B------:R-:W-:Y:S01]  /*22c0*/  IMAD R96, R8.reuse, UR5, R96 ;  /* 0x0000000508607c24 */ /* 0x040fe2000f8e0260 */
[----:B------:R-:W-:Y:S01]  /*22d0*/  IADD3 R94, R11, R94, RZ ;  /* 0x0000005e0b5e7210 */ /* 0x000fe20007ffe0ff */
[----:B------:R-:W-:Y:S01]  /*22e0*/  IMAD.WIDE.U32 R8, R8, UR4, R16 ;  /* 0x0000000408087c25 */ /* 0x000fe2000f8e0010 */
[----:B------:R-:W-:Y:S01]  /*22f0*/  ULDC.64 UR4, c[0x0][0x318] ;  /* 0x0000c60000047ab9 */ /* 0x000fe20000000a00 */
[----:B------:R-:W-:Y:S01]  /*2300*/  LEA R95, P1, R10, UR10, 0x1 ;  /* 0x0000000a0a5f7c11 */ /* 0x000fe2000f8208ff */
[----:B------:R-:W-:Y:S01]  /*2310*/  USHF.L.U64.HI UR43, UR8, 0x6, UR9 ;  /* 0x00000006082b7899 */ /* 0x000fe20008010209 */
[----:B------:R-:W-:Y:S01]  /*2320*/  IMAD.IADD R96, R9, 0x1, R96 ;  /* 0x0000000109607824 */ /* 0x000fe200078e0260 */
[----:B------:R-:W-:Y:S01]  /*2330*/  LEA R97, P0, R8, UR4, 0x1 ;  /* 0x0000000408617c11 */ /* 0x000fe2000f8008ff */
[----:B------:R-:W-:Y:S01]  /*2340*/  IMAD R28, R53, R28, RZ ;  /* 0x0000001c351c7224 */ /* 0x000fe200078e02ff */
[----:B------:R-:W-:Y:S01]  /*2350*/  LEA.HI.X R94, R10, UR11, R94, 0x1, P1 ;  /* 0x0000000b0a5e7c11 */ /* 0x000fe200088f0c5e */
[----:B------:R-:W-:Y:S01]  /*2360*/  IMAD.WIDE.U32 R12, R154, 0x80, RZ ;  /* 0x000000809a0c7825 */ /* 0x000fe200078e00ff */
[----:B------:R-:W-:Y:S01]  /*2370*/  LEA.HI.X R96, R8, UR5, R96, 0x1, P0 ;  /* 0x0000000508607c11 */ /* 0x000fe200080f0c60 */
[----:B------:R-:W-:Y:S01]  /*2380*/  ULDC.64 UR4, c[0x0][0x358] ;  /* 0x0000d60000047ab9 */ /* 0x000fe20000000a00 */
[----:B------:R-:W-:Y:S01]  /*2390*/  SHF.R.S32.HI R27, RZ, 0x1f, R28 ;  /* 0x0000001fff1b7819 */ /* 0x000fe2000001141c */
[----:B------:R-:W-:Y:S01]  /*23a0*/  IMAD.SHL.U32 R86, R12, 0x2, RZ ;  /* 0x000000020c567824 */ /* 0x000fe200078e00ff */
[-C--:B------:R-:W-:Y:S01]  /*23b0*/  IADD3 R101, P0, R51, R28.reuse, RZ ;  /* 0x0000001c33657210 */ /* 0x080fe20007f1e0ff */
[----:B------:R-:W-:Y:S01]  /*23c0*/  IMAD.SHL.U32 R80, R155, 0x40, RZ ;  /* 0x000000409b507824 */ /* 0x000fe200078e00ff */
[----:B------:R-:W-:Y:S01]  /*23d0*/  IADD3 R28, P1, R52, R28, RZ ;  /* 0x0000001c341c7210 */ /* 0x000fe20007f3e0ff */
[----:B------:R-:W-:Y:S01]  /*23e0*/  IMAD.WIDE.U32 R20, R154, 0x40, RZ ;  /* 0x000000409a147825 */ /* 0x000fe200078e00ff */
[----:B------:R-:W-:Y:S01]  /*23f0*/  IADD3.X R100, R49, R27, RZ, P0, !PT ;  /* 0x0000001b31647210 */ /* 0x000fe200007fe4ff */
[----:B------:R-:W-:Y:S01]  /*2400*/  USHF.L.U32 UR44, UR8, 0x6, URZ ;  /* 0x00000006082c7899 */ /* 0x000fe2000800063f */
[----:B------:R-:W-:Y:S01]  /*2410*/  IADD3 R85, R13, R85, RZ ;  /* 0x000000550d557210 */ /* 0x000fe20007ffe0ff */
[----:B------:R-:W-:Y:S01]  /*2420*/  IMAD.X R27, R50, 0x1, R27, P1 ;  /* 0x00000001321b7824 */ /* 0x000fe200008e061b */
[----:B------:R-:W-:Y:S01]  /*2430*/  SHF.L.U64.HI R100, R101, 0x1, R100 ;  /* 0x0000000165647819 */ /* 0x000fe20000010264 */
[----:B------:R-:W-:Y:S01]  /*2440*/  IMAD.SHL.U32 R73, R179, 0x40, RZ ;  /* 0x00000040b3497824 */ /* 0x000fe200078e00ff */
[----:B------:R-:W-:Y:S01]  /*2450*/  SHF.L.U64.HI R85, R12, 0x1, R85 ;  /* 0x000000010c557819 */ /* 0x000fe20000010255 */
[----:B------:R-:W-:Y:S01]  /*2460*/  IMAD.WIDE.U32 R12, R154, 0x20, RZ ;  /* 0x000000209a0c7825 */ /* 0x000fe200078e00ff */
[C---:B------:R-:W-:Y:S01]  /*2470*/  SHF.L.U64.HI R27, R28.reuse, 0x1, R27 ;  /* 0x000000011c1b7819 */ /* 0x040fe2000001021b */
[----:B------:R-:W-:Y:S01]  /*2480*/  UIMAD.WIDE.U32 UR26, UR8, 0xa0, URZ ;  /* 0x000000a0081a78a5 */ /* 0x000fe2000f8e003f */
[----:B------:R-:W-:Y:S01]  /*2490*/  SHF.L.U32 R101, R101, 0x1, RZ ;  /* 0x0000000165657819 */ /* 0x000fe200000006ff */
[----:B------:R-:W-:Y:S01]  /*24a0*/  IMAD.SHL.U32 R28, R28, 0x2, RZ ;  /* 0x000000021c1c7824 */ /* 0x000fe200078e00ff */
[----:B------:R-:W-:Y:S01]  /*24b0*/  UIMAD UR45, UR9, 0xa0, URZ ;  /* 0x000000a0092d78a4 */ /* 0x000fe2000f8e023f */
[----:B------:R-:W-:Y:S01]  /*24c0*/  IMAD.SHL.U32 R70, R179, 0x20, RZ ;  /* 0x00000020b3467824 */ /* 0x000fe200078e00ff */
[C---:B------:R-:W-:Y:S01]  /*24d0*/  IADD3 R99, P3, R101.reuse, UR30, RZ ;  /* 0x0000001e65637c10 */ /* 0x040fe2000ff7e0ff */
[----:B------:R-:W-:Y:S01]  /*24e0*/  IMAD.WIDE.U32 R182, R178, 0x40, RZ ;  /* 0x00000040b2b67825 */ /* 0x000fe200078e00ff */
[----:B------:R-:W-:Y:S01]  /*24f0*/  IADD3 R10, P1, R28, UR30, RZ ;  /* 0x0000001e1c0a7c10 */ /* 0x000fe2000ff3e0ff */
[----:B------:R-:W-:Y:S01]  /*2500*/  UIMAD.WIDE.U32 UR24, UR8, 0xc0, URZ ;  /* 0x000000c0081878a5 */ /* 0x000fe2000f8e003f */
[----:B------:R-:W-:Y:S01]  /*2510*/  IADD3 R101, P2, R101, UR4, RZ ;  /* 0x0000000465657c10 */ /* 0x000fe2000ff5e0ff */
[----:B------:R-:W-:Y:S01]  /*2520*/  IMAD.WIDE.U32 R180, R178, 0x80, RZ ;  /* 0x00000080b2b47825 */ /* 0x000fe200078e00ff */
[----:B------:R-:W-:Y:S01]  /*2530*/  IADD3 R28, P0, R28, UR4, RZ ;  /* 0x000000041c1c7c10 */ /* 0x000fe2000ff1e0ff */
[----:B------:R-:W-:Y:S01]  /*2540*/  UIMAD UR46, UR9, 0xc0, URZ ;  /* 0x000000c0092e78a4 */ /* 0x000fe2000f8e023f */
[----:B------:R-:W-:Y:S01]  /*2550*/  IADD3.X R98, R100, UR31, RZ, P3, !PT ;  /* 0x0000001f64627c10 */ /* 0x000fe20009ffe4ff */
[C---:B------:R-:W-:Y:S01]  /*2560*/  IMAD R79, R155.reuse, 0x60, RZ ;  /* 0x000000609b4f7824 */ /* 0x040fe200078e02ff */
[----:B------:R-:W-:Y:S01]  /*2570*/  UIMAD.WIDE.U32 UR22, UR8, 0xe0, URZ ;  /* 0x000000e0081678a5 */ /* 0x000fe2000f8e003f */
[C---:B------:R-:W-:Y:S01]  /*2580*/  IMAD R82, R155.reuse, 0xa0, RZ ;  /* 0x000000a09b527824 */ /* 0x040fe200078e02ff */
[----:B------:R-:W-:Y:S01]  /*2590*/  UIMAD UR47, UR9, 0xe0, URZ ;  /* 0x000000e0092f78a4 */ /* 0x000fe2000f8e023f */
[C---:B------:R-:W-:Y:S01]  /*25a0*/  IMAD R83, R155.reuse, 0xc0, RZ ;  /* 0x000000c09b537824 */ /* 0x040fe200078e02ff */
[----:B------:R-:W-:Y:S01]  /*25b0*/  USHF.L.U64.HI UR48, UR8, 0x7, UR9 ;  /* 0x0000000708307899 */ /* 0x000fe20008010209 */
[C---:B------:R-:W-:Y:S01]  /*25c0*/  IMAD R84, R155.reuse, 0xe0, RZ ;  /* 0x000000e09b547824 */ /* 0x040fe200078e02ff */
[----:B------:R-:W-:Y:S01]  /*25d0*/  USHF.L.U32 UR49, UR8, 0x7, URZ ;  /* 0x0000000708317899 */ /* 0x000fe2000800063f */
[C---:B------:R-:W-:Y:S01]  /*25e0*/  IMAD R87, R155.reuse, 0x120, RZ ;  /* 0x000001209b577824 */ /* 0x040fe200078e02ff */
[----:B------:R-:W-:Y:S01]  /*25f0*/  UIMAD.WIDE.U32 UR20, UR8, 0x120, URZ ;  /* 0x00000120081478a5 */ /* 0x000fe2000f8e003f */
[C---:B------:R-:W-:Y:S01]  /*2600*/  IMAD R88, R155.reuse, 0x140, RZ ;  /* 0x000001409b587824 */ /* 0x040fe200078e02ff */
[----:B------:R-:W-:Y:S01]  /*2610*/  UIMAD UR50, UR9, 0x120, URZ ;  /* 0x00000120093278a4 */ /* 0x000fe2000f8e023f */
        /* <DEDUP_REMOVED lines=8> */
[----:B------:R-:W-:Y:S01]  /*26a0*/  IMAD R93, R155, 0x1e0, RZ ;  /* 0x000001e09b5d7824 */ /* 0x000fe200078e02ff */
[----:B------:R-:W-:Y:S01]  /*26b0*/  UIMAD.WIDE.U32 UR14, UR8, 0x180, URZ ;  /* 0x00000180080e78a5 */ /* 0x000fe2000f8e003f */
[C---:B------:R-:W-:Y:S01]  /*26c0*/  IMAD.WIDE.U32 R176, R154.reuse, 0x60, RZ ;  /* 0x000000609ab07825 */ /* 0x040fe200078e00ff */
[----:B------:R-:W-:Y:S01]  /*26d0*/  UIMAD UR53, UR9, 0x180, URZ ;  /* 0x00000180093578a4 */ /* 0x000fe2000f8e023f */
[C---:B------:R-:W-:Y:S01]  /*26e0*/  IADD3.X R9, R27.reuse, UR31, RZ, P1, !PT ;  /* 0x0000001f1b097c10 */ /* 0x040fe20008ffe4ff */
[----:B------:R-:W-:Y:S01]  /*26f0*/  UIMAD.WIDE.U32 UR12, UR8, 0x1a0, URZ ;  /* 0x000001a0080c78a5 */ /* 0x000fe2000f8e003f */
[----:B------:R-:W-:Y:S01]  /*2700*/  IMAD.WIDE.U32 R174, R154, 0xa0, RZ ;  /* 0x000000a09aae7825 */ /* 0x000fe200078e00ff */
[----:B------:R-:W-:Y:S01]  /*2710*/  UIMAD UR54, UR9, 0x1a0, URZ ;  /* 0x000001a0093678a4 */ /* 0x000fe2000f8e023f */
[----:B------:R-:W-:Y:S01]  /*2720*/  SHF.L.U32 R78, R12, 0x1, RZ ;  /* 0x000000010c4e7819 */ /* 0x000fe200000006ff */
[----:B------:R-:W-:Y:S01]  /*2730*/  UIMAD.WIDE.U32 UR10, UR8, 0x1c0, URZ ;  /* 0x000001c0080a78a5 */ /* 0x000fe2000f8e003f */
[----:B------:R-:W-:Y:S01]  /*2740*/  IMAD.WIDE.U32 R172, R154, 0xc0, RZ ;  /* 0x000000c09aac7825 */ /* 0x000fe200078e00ff */
[----:B------:R-:W-:Y:S01]  /*2750*/  UIMAD UR55, UR9, 0x1c0, URZ ;  /* 0x000001c0093778a4 */ /* 0x000fe2000f8e023f */
[----:B------:R-:W-:Y:S01]  /*2760*/  IADD3.X R100, R100, UR5, RZ, P2, !PT ;  /* 0x0000000564647c10 */ /* 0x000fe200097fe4ff */
[----:B------:R-:W-:Y:S01]  /*2770*/  UIMAD UR56, UR9, 0x1e0, URZ ;  /* 0x000001e0093878a4 */ /* 0x000fe2000f8e023f */
[C---:B------:R-:W-:Y:S01]  /*2780*/  IMAD.WIDE.U32 R170, R154.reuse, 0xe0, RZ ;  /* 0x000000e09aaa7825 */ /* 0x040fe200078e00ff */
[----:B------:R-:W-:Y:S01]  /*2790*/  UIMAD.WIDE.U32 UR8, UR8, 0x1e0, URZ ;  /* 0x000001e0080878a5 */ /* 0x000fe2000f8e003f */
[----:B------:R-:W-:Y:S01]  /*27a0*/  IADD3.X R27, R27, UR5, RZ, P0, !PT ;  /* 0x000000051b1b7c10 */ /* 0x000fe200087fe4ff */
[----:B------:R-:W-:Y:S01]  /*27b0*/  USHF.L.U64.HI UR38, UR39, 0x1, UR38 ;  /* 0x0000000127267899 */ /* 0x000fe20008010226 */
[----:B------:R-:W-:Y:S01]  /*27c0*/  IMAD.WIDE.U32 R168, R154, 0x120, RZ ;  /* 0x000001209aa87825 */ /* 0x000fe200078e00ff */
[C-C-:B------:R-:W-:Y:S01]  /*27d0*/  SHF.L.U64.HI R74, R2.reuse, 0x7, R3.reuse ;  /* 0x00000007024a7819 */ /* 0x140fe20000010203 */
[----:B------:R-:W-:Y:S01]  /*27e0*/  USHF.L.U64.HI UR40, UR41, 0x1, UR40 ;  /* 0x0000000129287899 */ /* 0x000fe20008010228 */
[----:B------:R-:W-:Y:S01]  /*27f0*/  SHF.L.U64.HI R102, R2, 0x4, R3 ;  /* 0x0000000402667819 */ /* 0x000fe20000010203 */
[----:B------:R-:W-:Y:S01]  /*2800*/  IMAD.WIDE.U32 R164, R154, 0x140, RZ ;  /* 0x000001409aa47825 */ /* 0x000fe200078e00ff */
[C---:B------:R-:W-:Y:S01]  /*2810*/  SHF.L.U32 R69, R2.reuse, 0x5, RZ ;  /* 0x0000000502457819 */ /* 0x040fe200000006ff */
[----:B------:R-:W-:Y:S01]  /*2820*/  USHF.L.U64.HI UR43, UR44, 0x1, UR43 ;  /* 0x000000012c2b7899 */ /* 0x000fe2000801022b */
[----:B------:R-:W-:Y:S01]  /*2830*/  SHF.L.U32 R75, R2, 0x7, RZ ;  /* 0x00000007024b7819 */ /* 0x000fe200000006ff */
[----:B------:R-:W-:Y:S01]  /*2840*/  IMAD.WIDE.U32 R162, R154, 0x160, RZ ;  /* 0x000001609aa27825 */ /* 0x000fe200078e00ff */
[----:B------:R-:W-:Y:S01]  /*2850*/  SHF.L.U32 R103, R2, 0x4, RZ ;  /* 0x0000000402677819 */ /* 0x000fe200000006ff */
[----:B------:R-:W-:Y:S01]  /*2860*/  USHF.L.U64.HI UR48, UR49, 0x1, UR48 ;  /* 0x0000000131307899 */ /* 0x000fe20008010230 */
[----:B------:R-:W-:Y:S01]  /*2870*/  MOV R67, R5 ;  /* 0x0000000500437202 */ /* 0x000fe20000000f00 */
[----:B------:R-:W-:Y:S01]  /*2880*/  IMAD.WIDE.U32 R160, R154, 0x180, RZ ;  /* 0x000001809aa07825 */ /* 0x000fe200078e00ff */
[----:B------:R-:W-:Y:S01]  /*2890*/  MOV R66, R4 ;  /* 0x0000000400427202 */ /* 0x000fe20000000f00 */
[----:B------:R-:W-:Y:S01]  /*28a0*/  ULDC UR4, c[0x0][0x2e0] ;  /* 0x0000b80000047ab9 */ /* 0x000fe20000000800 */
[----:B------:R-:W-:Y:S01]  /*28b0*/  IADD3 R62, R148, 0x10, RZ ;  /* 0x00000010943e7810 */ /* 0x000fe20007ffe0ff */
[----:B------:R-:W-:Y:S01]  /*28c0*/  IMAD.WIDE.U32 R158, R154, 0x1a0, RZ ;  /* 0x000001a09a9e7825 */ /* 0x000fe200078e00ff */
[C---:B------:R-:W-:Y:S01]  /*28d0*/  IADD3 R61, R148.reuse, 0x20, RZ ;  /* 0x00000020943d7810 */ /* 0x040fe20007ffe0ff */
[----:B------:R-:W-:Y:S01]  /*28e0*/  ULDC.U8 UR57, c[0x0][0x3c3] ;  /* 0x0000f0c000397ab9 */ /* 0x000fe20000000000 */
[----:B------:R-:W-:Y:S01]  /*28f0*/  IADD3 R145, R148, 0x40, RZ ;  /* 0x0000004094917810 */ /* 0x000fe20007ffe0ff */
[----:B------:R-:W-:Y:S01]  /*2900*/  IMAD.WIDE.U32 R156, R154, 0x1c0, RZ ;  /* 0x000001c09a9c7825 */ /* 0x000fe200078e00ff */
[C---:B------:R-:W-:Y:S01]  /*2910*/  IADD3 R144, R148.reuse, 0x50, RZ ;  /* 0x0000005094907810 */ /* 0x040fe20007ffe0ff */
[----:B------:R-:W-:Y:S01]  /*2920*/  ULDC UR60, c[0x0][0x2e0] ;  /* 0x0000b800003c7ab9 */ /* 0x000fe20000000800 */
[C---:B------:R-:W-:Y:S01]  /*2930*/  IADD3 R142, R148.reuse, 0x70, RZ ;  /* 0x00000070948e7810 */ /* 0x040fe20007ffe0ff */
[----:B------:R-:W-:Y:S01]  /*2940*/  IMAD.IADD R80, R21, 0x1, R80 ;  /* 0x0000000115507824 */ /* 0x000fe200078e0250 */
[C---:B------:R-:W-:Y:S01]  /*2950*/  IADD3 R141, R148.reuse, 0x80, RZ ;  /* 0x00000080948d7810 */ /* 0x040fe20007ffe0ff */
[----:B------:R-:W-:Y:S01]  /*2960*/  IMAD.IADD R77, R13, 0x1, R77 ;  /* 0x000000010d4d7824 */ /* 0x000fe200078e024d */
[----:B------:R-:W-:Y:S01]  /*2970*/  IADD3 R139, R148, 0xa0, RZ ;  /* 0x000000a0948b7810 */ /* 0x000fe20007ffe0ff */
[----:B------:R-:W-:Y:S01]  /*2980*/  IMAD.WIDE.U32 R178, R178, 0x20, RZ ;  /* 0x00000020b2b27825 */ /* 0x000fe200078e00ff */
[----:B------:R-:W-:Y:S01]  /*2990*/  SHF.L.U64.HI R80, R20, 0x1, R80 ;  /* 0x0000000114507819 */ /* 0x000fe20000010250 */
[----:B------:R-:W-:Y:S01]  /*29a0*/  ULDC UR59, c[0x0][0x2e0] ;  /* 0x0000b800003b7ab9 */ /* 0x000fe20000000800 */
[----:B------:R-:W-:Y:S01]  /*29b0*/  SHF.L.U64.HI R77, R12, 0x1, R77 ;  /* 0x000000010c4d7819 */ /* 0x000fe2000001024d */
[----:B------:R-:W-:Y:S01]  /*29c0*/  IMAD.WIDE.U32 R154, R154, 0x1e0, RZ ;  /* 0x000001e09a9a7825 */ /* 0x000fe200078e00ff */
[C---:B------:R-:W-:Y:S01]  /*29d0*/  IADD3 R138, R148.reuse, 0xb0, RZ ;  /* 0x000000b0948a7810 */ /* 0x040fe20007ffe0ff */
[----:B------:R-:W-:Y:S01]  /*29e0*/  ULDC.64 UR30, c[0x0][0x248] ;  /* 0x00009200001e7ab9 */ /* 0x000fe20000000a00 */
[C---:B------:R-:W-:Y:S01]  /*29f0*/  IADD3 R136, R148.reuse, 0xd0, RZ ;  /* 0x000000d094887810 */ /* 0x040fe20007ffe0ff */
[C---:B------:R-:W-:Y:S01]  /*2a00*/  IMAD R131, R53.reuse, 0x30, RZ ;  /* 0x0000003035837824 */ /* 0x040fe200078e02ff */
[----:B------:R-:W-:Y:S01]  /*2a10*/  IADD3 R135, R148, 0xe0, RZ ;  /* 0x000000e094877810 */ /* 0x000fe20007ffe0ff */
[C---:B------:R-:W-:Y:S01]  /*2a20*/  IMAD.SHL.U32 R130, R53.reuse, 0x40, RZ ;  /* 0x0000004035827824 */ /* 0x040fe200078e00ff */
[----:B------:R-:W-:Y:S01]  /*2a30*/  MOV R11, UR58 ;  /* 0x0000003a000b7c02 */ /* 0x000fe20008000f00 */
        /* <DEDUP_REMOVED lines=19> */
[----:B------:R-:W-:Y:S01]  /*2b70*/  SHF.R.S32.HI R118, RZ, 0x1f, R133 ;  /* 0x0000001fff767819 */ /* 0x000fe20000011485 */
[----:B------:R-:W-:Y:S01]  /*2b80*/  IMAD.SHL.U32 R81, R20, 0x2, RZ ;  /* 0x0000000214517824 */ /* 0x000fe200078e00ff */
[----:B------:R-:W-:Y:S01]  /*2b90*/  SHF.R.S32.HI R117, RZ, 0x1f, R132 ;  /* 0x0000001fff757819 */ /* 0x000fe20000011484 */
[----:B------:R-:W-:Y:S01]  /*2ba0*/  IMAD.SHL.U32 R72, R2, 0x40, RZ ;  /* 0x0000004002487824 */ /* 0x000fe200078e00ff */
[----:B------:R-:W-:Y:S01]  /*2bb0*/  SHF.R.S32.HI R116, RZ, 0x1f, R131 ;  /* 0x0000001fff747819 */ /* 0x000fe20000011483 */
[----:B------:R-:W-:Y:S01]  /*2bc0*/  IMAD.MOV.U32 R64, RZ, RZ, R6 ;  /* 0x000000ffff407224 */ /* 0x000fe200078e0006 */
[----:B------:R-:W-:Y:S01]  /*2bd0*/  SHF.R.S32.HI R115, RZ, 0x1f, R130 ;  /* 0x0000001fff737819 */ /* 0x000fe20000011482 */
[----:B------:R-:W-:Y:S01]  /*2be0*/  IMAD.MOV.U32 R65, RZ, RZ, R0 ;  /* 0x000000ffff417224 */ /* 0x000fe200078e0000 */
[----:B------:R-:W-:Y:S01]  /*2bf0*/  SHF.R.S32.HI R114, RZ, 0x1f, R129 ;  /* 0x0000001fff727819 */ /* 0x000fe20000011481 */
[C---:B------:R-:W-:Y:S01]  /*2c00*/  VIADD R60, R148.reuse, 0x30 ;  /* 0x00000030943c7836 */ /* 0x040fe20000000000 */
[----:B------:R-:W-:Y:S01]  /*2c10*/  SHF.R.S32.HI R113, RZ, 0x1f, R128 ;  /* 0x0000001fff717819 */ /* 0x000fe20000011480 */
[C---:B------:R-:W-:Y:S01]  /*2c20*/  VIADD R143, R148.reuse, 0x60 ;  /* 0x00000060948f7836 */ /* 0x040fe20000000000 */
[----:B------:R-:W-:Y:S01]  /*2c30*/  SHF.R.S32.HI R112, RZ, 0x1f, R127 ;  /* 0x0000001fff707819 */ /* 0x000fe2000001147f */
[C---:B------:R-:W-:Y:S01]  /*2c40*/  VIADD R140, R148.reuse, 0x90 ;  /* 0x00000090948c7836 */ /* 0x040fe20000000000 */
[----:B------:R-:W-:Y:S01]  /*2c50*/  SHF.R.S32.HI R111, RZ, 0x1f, R126 ;  /* 0x0000001fff6f7819 */ /* 0x000fe2000001147e */
[C---:B------:R-:W-:Y:S01]  /*2c60*/  VIADD R137, R148.reuse, 0xc0 ;  /* 0x000000c094897836 */ /* 0x040fe20000000000 */
[----:B------:R-:W-:Y:S01]  /*2c70*/  SHF.R.S32.HI R110, RZ, 0x1f, R125 ;  /* 0x0000001fff6e7819 */ /* 0x000fe2000001147d */
[----:B------:R-:W-:Y:S01]  /*2c80*/  VIADD R134, R148, 0xf0 ;  /* 0x000000f094867836 */ /* 0x000fe20000000000 */
[----:B------:R-:W-:Y:S01]  /*2c90*/  SHF.R.S32.HI R109, RZ, 0x1f, R124 ;  /* 0x0000001fff6d7819 */ /* 0x000fe2000001147c */
[----:B------:R-:W-:Y:S01]  /*2ca0*/  IMAD.IADD R73, R183, 0x1, R73 ;  /* 0x00000001b7497824 */ /* 0x000fe200078e0249 */
        /* <DEDUP_REMOVED lines=9> */
[----:B------:R-:W-:Y:S01]  /*2d40*/  ULDC.64 UR36, c[0x0][0x250] ;  /* 0x0000940000247ab9 */ /* 0x000fe20000000a00 */
[----:B--2---:R-:W-:Y:S01]  /*2d50*/  LEA R63, -R63, RZ, 0x8 ;  /* 0x000000ff3f3f7211 */ /* 0x004fe200078e41ff */
[----:B------:R-:W-:-:S02]  /*2d60*/  USHF.L.U32 UR39, UR39, 0x1, URZ ;  /* 0x0000000127277899 */ /* 0x000fc4000800063f */
[----:B------:R-:W-:Y:S02]  /*2d70*/  USHF.L.U32 UR41, UR41, 0x1, URZ ;  /* 0x0000000129297899 */ /* 0x000fe4000800063f */
[----:B------:R-:W-:Y:S02]  /*2d80*/  UIADD3 UR42, UR29, UR42, URZ ;  /* 0x0000002a1d2a7290 */ /* 0x000fe4000fffe03f */
[----:B------:R-:W-:Y:S02]  /*2d90*/  USHF.L.U32 UR44, UR44, 0x1, URZ ;  /* 0x000000012c2c7899 */ /* 0x000fe4000800063f */
[----:B------:R-:W-:Y:S02]  /*2da0*/  UIADD3 UR45, UR27, UR45, URZ ;  /* 0x0000002d1b2d7290 */ /* 0x000fe4000fffe03f */
[----:B------:R-:W-:Y:S02]  /*2db0*/  UIADD3 UR46, UR25, UR46, URZ ;  /* 0x0000002e192e7290 */ /* 0x000fe4000fffe03f */
[----:B------:R-:W-:-:S02]  /*2dc0*/  UIADD3 UR47, UR23, UR47, URZ ;  /* 0x0000002f172f7290 */ /* 0x000fc4000fffe03f */
[----:B------:R-:W-:Y:S02]  /*2dd0*/  USHF.L.U32 UR49, UR49, 0x1, URZ ;  /* 0x0000000131317899 */ /* 0x000fe4000800063f */
[----:B------:R-:W-:Y:S02]  /*2de0*/  UIADD3 UR50, UR21, UR50, URZ ;  /* 0x0000003215327290 */ /* 0x000fe4000fffe03f */
[----:B------:R-:W-:Y:S02]  /*2df0*/  UIADD3 UR51, UR19, UR51, URZ ;  /* 0x0000003313337290 */ /* 0x000fe4000fffe03f */
[----:B------:R-:W-:Y:S02]  /*2e00*/  UIADD3 UR52, UR17, UR52, URZ ;  /* 0x0000003411347290 */ /* 0x000fe4000fffe03f */
[----:B------:R-:W-:Y:S02]  /*2e10*/  UIADD3 UR53, UR15, UR53, URZ ;  /* 0x000000350f357290 */ /* 0x000fe4000fffe03f */
[----:B------:R-:W-:-:S02]  /*2e20*/  UIADD3 UR54, UR13, UR54, URZ ;  /* 0x000000360d367290 */ /* 0x000fc4000fffe03f */
[----:B------:R-:W-:Y:S02]  /*2e30*/  UIADD3 UR55, UR11, UR55, URZ ;  /* 0x000000370b377290 */ /* 0x000fe4000fffe03f */
[----:B------:R-:W-:Y:S01]  /*2e40*/  UIADD3 UR56, UR9, UR56, URZ ;  /* 0x0000003809387290 */ /* 0x000fe2000fffe03f */
[----:B------:R-:W-:Y:S01]  /*2e50*/  ULDC.64 UR32, c[0x0][0x230] ;  /* 0x00008c0000207ab9 */ /* 0x000fe20000000a00 */
[----:B------:R-:W-:-:S10]  /*2e60*/  ULDC.64 UR34, c[0x0][0x238] ;  /* 0x00008e0000227ab9 */ /* 0x000fd40000000a00 */
.L_x_2697:
[----:B------:R-:W-:Y:S02]  /*2e70*/  IMAD.SHL.U32 R13, R11, 0x100, RZ ;  /* 0x000001000b0d7824 */ /* 0x000fe400078e00ff */
[----:B------:R-:W-:Y:S02]  /*2e80*/  IMAD.MOV.U32 R2, RZ, RZ, R95 ;  /* 0x000000ffff027224 */ /* 0x000fe400078e005f */
[----:B------:R-:W-:Y:S02]  /*2e90*/  VIADD R12, R13, 0xffffff00 ;  /* 0xffffff000d0c7836 */ /* 0x000fe40000000000 */
[----:B------:R-:W-:Y:S02]  /*2ea0*/  IMAD.MOV.U32 R3, RZ, RZ, R94 ;  /* 0x000000ffff037224 */ /* 0x000fe400078e005e */
[--C-:B------:R-:W-:Y:S02]  /*2eb0*/  IMAD.IADD R185, R40, 0x1, -R12.reuse ;  /* 0x0000000128b97824 */ /* 0x100fe400078e0a0c */
[----:B------:R-:W-:Y:S03]  /*2ec0*/  IMAD.IADD R184, R44, 0x1, -R12 ;  /* 0x000000012cb87824 */ /* 0x000fe600078e0a0c */
[-C--:B------:R-:W-:Y:S02]  /*2ed0*/  ISETP.GE.AND P0, PT, R148, R185.reuse, PT ;  /* 0x000000b99400720c */ /* 0x080fe40003f06270 */
[-C--:B------:R-:W-:Y:S02]  /*2ee0*/  ISETP.GE.AND P1, PT, R62, R185.reuse, PT ;  /* 0x000000b93e00720c */ /* 0x080fe40003f26270 */
[-C--:B------:R-:W-:Y:S02]  /*2ef0*/  ISETP.GE.AND P0, PT, R148, R184.reuse, !P0 ;  /* 0x000000b89400720c */ /* 0x080fe40004706270 */
[-C--:B------:R-:W-:Y:S11]  /*2f00*/  ISETP.GE.AND P1, PT, R62, R184.reuse, !P1 ;  /* 0x000000b83e00720c */ /* 0x080ff60004f26270 */
[----:B-1234-:R-:W2:Y:S01]  /*2f10*/  @P0 LDG.E.128 R4, desc[UR6][R2.64] ;  /* 0x0000000602040981 */ /* 0x01eea2000c1e1d00 */
[----:B------:R-:W-:Y:S01]  /*2f20*/  @P0 IMAD.MOV.U32 R18, RZ, RZ, R67 ;  /* 0x000000ffff120224 */ /* 0x000fe200078e0043 */
[----:B------:R-:W-:Y:S01]  /*2f30*/  @P1 IADD3 R16, P2, R95, UR39, RZ ;  /* 0x000000275f101c10 */ /* 0x000fe2000ff5e0ff */
[--C-:B------:R-:W-:Y:S03]  /*2f40*/  @P0 IMAD.MOV.U32 R19, RZ, RZ, R66.reuse ;  /* 0x000000ffff130224 */ /* 0x100fe600078e0042 */
[----:B------:R-:W-:Y:S02]  /*2f50*/  @P1 IADD3.X R17, R94, UR38, RZ, P2, !PT ;  /* 0x000000265e111c10 */ /* 0x000fe400097fe4ff */
[C---:B------:R-:W-:Y:S04]  /*2f60*/  ISETP.GE.AND P2, PT, R61.reuse, R185, PT ;  /* 0x000000b93d00720c */ /* 0x040fe80003f46270 */
[----:B------:R-:W-:Y:S01]  /*2f70*/  ISETP.GE.AND P2, PT, R61, R184, !P2 ;  /* 0x000000b83d00720c */ /* 0x000fe20005746270 */
[----:B--2---:R1:W-:Y:S02]  /*2f80*/  @P0 STG.E.128 desc[UR6][R18.64], R4 ;  /* 0x0000000412000986 */ /* 0x0043e4000c101d06 */
[C---:B-1----:R-:W-:Y:S02]  /*2f90*/  @P1 LEA R18, P4, R48.reuse, R67, 0x1 ;  /* 0x0000004330121211 */ /* 0x042fe400078808ff */
[----:B------:R1:W2:Y:S02]  /*2fa0*/  @P1 LDG.E.128 R4, desc[UR6][R16.64] ;  /* 0x0000000610041981 */ /* 0x0002a4000c1e1d00 */
[----:B------:R-:W-:Y:S06]  /*2fb0*/  @P1 LEA.HI.X R19, R48, R66, R47, 0x1, P4 ;  /* 0x0000004230131211 */ /* 0x000fec00020f0c2f */
[----:B-1----:R-:W-:Y:S04]  /*2fc0*/  @P2 IADD3 R16, P3, R95, UR41, RZ ;  /* 0x000000295f102c10 */ /* 0x002fe8000ff7e0ff */
[----:B------:R-:W-:Y:S01]  /*2fd0*/  @P2 IADD3.X R17, R94, UR40, RZ, P3, !PT ;  /* 0x000000285e112c10 */ /* 0x000fe20009ffe4ff */
[----:B--2---:R1:W-:Y:S01]  /*2fe0*/  @P1 STG.E.128 desc[UR6][R18.64], R4 ;  /* 0x0000000412001986 */ /* 0x0043e2000c101d06 */
[C---:B------:R-:W-:Y:S04]  /*2ff0*/  ISETP.GE.AND P1, PT, R60.reuse, R185, PT ;  /* 0x000000b93c00720c */ /* 0x040fe80003f26270 */
[-C--:B------:R-:W-:Y:S02]  /*3000*/  ISETP.GE.AND P1, PT, R60, R184.reuse, !P1 ;  /* 0x000000b83c00720c */ /* 0x080fe40004f26270 */
[----:B-1----:R-:W-:Y:S01]  /*3010*/  @P2 IADD3 R18, P4, R78, R67, RZ ;  /* 0x000000434e122210 */ /* 0x002fe20007f9e0ff */
[----:B------:R1:W2:Y:S04]  /*3020*/  @P2 LDG.E.128 R4, desc[UR6][R16.64] ;  /* 0x0000000610042981 */ /* 0x0002a8000c1e1d00 */
[--C-:B------:R-:W-:Y:S06]  /*3030*/  @P2 IMAD.X R19, R77, 0x1, R66.reuse, P4 ;  /* 0x000000014d132824 */ /* 0x100fec00020e0642 */
[----:B-1----:R-:W-:Y:S04]  /*3040*/  @P1 IADD3 R16, P3, R95, UR28, RZ ;  /* 0x0000001c5f101c10 */ /* 0x002fe8000ff7e0ff */
[C---:B------:R-:W-:Y:S01]  /*3050*/  @P1 IADD3.X R17, R94.reuse, UR42, RZ, P3, !PT ;  /* 0x0000002a5e111c10 */ /* 0x040fe20009ffe4ff */
[----:B--2---:R1:W-:Y:S01]  /*3060*/  @P2 STG.E.128 desc[UR6][R18.64], R4 ;  /* 0x0000000412002986 */ /* 0x0043e2000c101d06 */
[CC--:B------:R-:W-:Y:S04]  /*3070*/  ISETP.GE.AND P2, PT, R145.reuse, R185.reuse, PT ;  /* 0x000000b99100720c */ /* 0x0c0fe80003f46270 */
[----:B------:R-:W-:Y:S02]  /*3080*/  ISETP.GE.AND P2, PT, R145, R184, !P2 ;  /* 0x000000b89100720c */ /* 0x000fe40005746270 */
[----:B-1----:R-:W-:Y:S01]  /*3090*/  @P1 IADD3 R18, P4, R67, R176, RZ ;  /* 0x000000b043121210 */ /* 0x002fe20007f9e0ff */
[----:B------:R1:W2:Y:S04]  /*30a0*/  @P1 LDG.E.128 R4, desc[UR6][R16.64] ;  /* 0x0000000610041981 */ /* 0x0002a8000c1e1d00 */
[--C-:B------:R-:W-:Y:S06]  /*30b0*/  @P1 IMAD.X R19, R79, 0x1, R66.reuse, P4 ;  /* 0x000000014f131824 */ /* 0x100fec00020e0642 */
        /* <DEDUP_REMOVED lines=9> */
[----:B------:R-:W-:Y:S01]  /*3150*/  @P1 IADD3.X R17, R94, UR45, RZ, P3, !PT ;  /* 0x0000002d5e111c10 */ /* 0x000fe20009ffe4ff */
        /* <DEDUP_REMOVED lines=66> */
[----:B------:R-:W-:Y:S01]  /*3580*/  ISETP.GE.AND P2, PT, R135, R184, !P2 ;  /* 0x000000b88700720c */ /* 0x000fe20005746270 */
[----:B-1----:R1:W2:Y:S01]  /*3590*/  @P1 LDG.E.128 R4, desc[UR6][R16.64] ;  /* 0x0000000610041981 */ /* 0x0022a2000c1e1d00 */
[----:B------:R-:W-:Y:S05]  /*35a0*/  @P1 IADD3 R18, P4, R67, R158, RZ ;  /* 0x0000009e43121210 */ /* 0x000fea0007f9e0ff */
[--C-:B------:R-:W-:Y:S06]  /*35b0*/  @P1 IMAD.X R19, R91, 0x1, R66.reuse, P4 ;  /* 0x000000015b131824 */ /* 0x100fec00020e0642 */
[C---:B-1----:R-:W-:Y:S04]  /*35c0*/  @P2 IADD3 R16, P3, R95.reuse, UR10, RZ ;  /* 0x0000000a5f102c10 */ /* 0x042fe8000ff7e0ff */
[----:B------:R-:W-:Y:S01]  /*35d0*/  @P2 IADD3.X R17, R94, UR55, RZ, P3, !PT ;  /* 0x000000375e112c10 */ /* 0x000fe20009ffe4ff */
[----:B--2---:R1:W-:Y:S01]  /*35e0*/  @P1 STG.E.128 desc[UR6][R18.64], R4 ;  /* 0x0000000412001986 */ /* 0x0043e2000c101d06 */
[C---:B------:R-:W-:Y:S04]  /*35f0*/  ISETP.GE.AND P1, PT, R134.reuse, R185, PT ;  /* 0x000000b98600720c */ /* 0x040fe80003f26270 */
[----:B------:R-:W-:Y:S01]  /*3600*/  ISETP.GE.AND P1, PT, R134, R184, !P1 ;  /* 0x000000b88600720c */ /* 0x000fe20004f26270 */
[----:B-1----:R1:W2:Y:S11]  /*3610*/  @P2 LDG.E.128 R4, desc[UR6][R16.64] ;  /* 0x0000000610042981 */ /* 0x0022b6000c1e1d00 */
[----:B------:R-:W-:Y:S01]  /*3620*/  @!UPT UIADD3 URZ, URZ, URZ, URZ ;  /* 0x0000003f3f3ff290 */ /* 0x000fe2000fffe03f */
[----:B------:R-:W-:Y:S04]  /*3630*/  @P1 IADD3 R18, P3, R95, UR8, RZ ;  /* 0x000000085f121c10 */ /* 0x000fe8000ff7e0ff */
[----:B------:R-:W-:Y:S02]  /*3640*/  @P1 IADD3.X R19, R94, UR56, RZ, P3, !PT ;  /* 0x000000385e131c10 */ /* 0x000fe40009ffe4ff */
[C---:B-1----:R-:W-:Y:S05]  /*3650*/  @P2 IADD3 R16, P4, R67.reuse, R156, RZ ;  /* 0x0000009c43102210 */ /* 0x042fea0007f9e0ff */
[--C-:B------:R-:W-:Y:S05]  /*3660*/  @P2 IMAD.X R17, R92, 0x1, R66.reuse, P4 ;  /* 0x000000015c112824 */ /* 0x100fea00020e0642 */
[----:B--2---:R1:W-:Y:S04]  /*3670*/  @P2 STG.E.128 desc[UR6][R16.64], R4 ;  /* 0x0000000410002986 */ /* 0x0043e8000c101d06 */
[----:B-1----:R-:W2:Y:S01]  /*3680*/  @P1 LDG.E.128 R4, desc[UR6][R18.64] ;  /* 0x0000000612041981 */ /* 0x002ea2000c1e1d00 */
[----:B------:R-:W-:Y:S05]  /*3690*/  @P1 IADD3 R16, P2, R67, R154, RZ ;  /* 0x0000009a43101210 */ /* 0x000fea0007f5e0ff */
[----:B------:R-:W-:Y:S01]  /*36a0*/  @P1 IMAD.X R17, R93, 0x1, R66, P2 ;  /* 0x000000015d111824 */ /* 0x000fe200010e0642 */
[----:B------:R-:W-:Y:S04]  /*36b0*/  ISETP.NE.AND P2, PT, RZ, UR4, PT ;  /* 0x00000004ff007c0c */ /* 0x000fe8000bf45270 */
[----:B--2---:R1:W-:Y:S01]  /*36c0*/  @P1 STG.E.128 desc[UR6][R16.64], R4 ;  /* 0x0000000410001986 */ /* 0x0043e2000c101d06 */
[C---:B------:R-:W-:Y:S04]  /*36d0*/  LEA R95, P1, R63.reuse, R2, 0x1 ;  /* 0x000000023f5f7211 */ /* 0x040fe800078208ff */
[----:B------:R-:W-:Y:S04]  /*36e0*/  LEA.HI.X.SX32 R94, R63, R3, 0x1, P1 ;  /* 0x000000033f5e7211 */ /* 0x000fe800008f0eff */
[----:B------:R-:W-:Y:S05]  /*36f0*/  @!P2 BRA `(.L_x_2596) ;  /* 0x000000b4000ca947 */ /* 0x000fea0003800000 */
[----:B------:R-:W-:Y:S11]  /*3700*/  ISETP.NE.AND P1, PT, RZ, UR57, PT ;  /* 0x00000039ff007c0c */ /* 0x000ff6000bf25270 */
[----:B------:R-:W-:Y:S02]  /*3710*/  @!UPT UIADD3 URZ, URZ, URZ, URZ ;  /* 0x0000003f3f3ff290 */ /* 0x000fe4000fffe03f */
[----:B------:R-:W-:Y:S05]  /*3720*/  @!P1 BRA `(.L_x_2597) ;  /* 0x0000004400749947 */ /* 0x000fea0003800000 */
[-C--:B------:R-:W-:Y:S01]  /*3730*/  ISETP.GE.AND P5, PT, R62, R185.reuse, PT ;  /* 0x000000b93e00720c */ /* 0x080fe20003fa6270 */
[----:B------:R-:W2:Y:S01]  /*3740*/  LDC R25, c[0x0][0x2e0] ;  /* 0x0000b800ff197b82 */ /* 0x000ea20000000800 */
[-C--:B------:R-:W-:Y:S01]  /*3750*/  ISETP.GE.AND P3, PT, R61, R185.reuse, PT ;  /* 0x000000b93d00720c */ /* 0x080fe20003f66270 */
[----:B------:R-:W-:Y:S01]  /*3760*/  BSSY B0, `(.L_x_2598) ;  /* 0x000003f000007945 */ /* 0x000fe20003800000 */
[-C--:B------:R-:W-:Y:S02]  /*3770*/  ISETP.GE.AND P4, PT, R60, R185.reuse, PT ;  /* 0x000000b93c00720c */ /* 0x080fe40003f86270 */
[-C--:B------:R-:W-:Y:S02]  /*3780*/  ISETP.GE.AND P1, PT, R145, R185.reuse, PT ;  /* 0x000000b99100720c */ /* 0x080fe40003f26270 */
[----:B------:R-:W-:Y:S02]  /*3790*/  ISETP.GE.AND P2, PT, R144, R185, PT ;  /* 0x000000b99000720c */ /* 0x000fe40003f46270 */
[-C--:B------:R-:W-:Y:S02]  /*37a0*/  ISETP.GE.AND P5, PT, R62, R184.reuse, !P5 ;  /* 0x000000b83e00720c */ /* 0x080fe40006fa6270 */
[----:B------:R-:W-:Y:S01]  /*37b0*/  ISETP.GE.AND P3, PT, R61, R184, !P3 ;  /* 0x000000b83d00720c */ /* 0x000fe20005f66270 */
[----:B------:R-:W-:Y:S01]  /*37c0*/  @!UPT UIADD3 URZ, URZ, URZ, URZ ;  /* 0x0000003f3f3ff290 */ /* 0x000fe2000fffe03f */
[----:B------:R-:W-:Y:S11]  /*37d0*/  @!P0 BRA `(.L_x_2599) ;  /* 0x0000000000dc8947 */ /* 0x000ff60003800000 */
[----:B------:R-:W-:Y:S02]  /*37e0*/  MOV R2, R97 ;  /* 0x0000006100027202 */ /* 0x000fe40000000f00 */
[----:B------:R-:W-:Y:S02]  /*37f0*/  MOV R3, R96 ;  /* 0x0000006000037202 */ /* 0x000fe40000000f00 */
[----:B------:R-:W-:Y:S03]  /*3800*/  ISETP.GE.AND P0, PT, R14, UR4, PT ;  /* 0x000000040e007c0c */ /* 0x000fe6000bf06270 */
[----:B-1----:R-:W3:Y:S10]  /*3810*/  LDG.E.128 R16, desc[UR6][R2.64] ;  /* 0x0000000602107981 */ /* 0x002ef4000c1e1d00 */
[----:B------:R-:W-:Y:S02]  /*3820*/  @!P0 MOV R26, R28 ;  /* 0x0000001c001a8202 */ /* 0x000fe40000000f00 */
[----:B------:R-:W-:Y:S03]  /*3830*/  @!P0 MOV R8, R10 ;  /* 0x0000000a00088202 */ /* 0x000fe60000000f00 */
[----:B------:R-:W4:Y:S06]  /*3840*/  @!P0 LDG.E.64 R6, desc[UR6][R26.64] ;  /* 0x000000061a068981 */ /* 0x000f2c000c1e1b00 */
[----:B------:R1:W5:Y:S01]  /*3850*/  @!P0 LDG.E.64 R2, desc[UR6][R8.64] ;  /* 0x0000000608028981 */ /* 0x000362000c1e1b00 */
[--C-:B----4-:R-:W-:Y:S01]  /*3860*/  @!P0 HADD2.F32 R20, -RZ, R6.reuse.H0_H0 ;  /* 0x20000006ff148230 */ /* 0x110fe20000004100 */
[----:B---3--:R-:W-:Y:S01]  /*3870*/  @!P0 MOV R4, R16 ;  /* 0x0000001000048202 */ /* 0x008fe20000000f00 */
[----:B------:R-:W-:Y:S02]  /*3880*/  @!P0 HADD2.F32 R21, -RZ, R6.H1_H1 ;  /* 0x30000006ff158230 */ /* 0x000fe40000004100 */
[----:B------:R-:W-:Y:S02]  /*3890*/  @!P0 HADD2.F32 R22, -RZ, R7.H0_H0 ;  /* 0x20000007ff168230 */ /* 0x000fe40000004100 */
[--C-:B-1----:R-:W-:Y:S02]  /*38a0*/  @!P0 HADD2.F32 R8, -RZ, R4.reuse.H1_H1 ;  /* 0x30000004ff088230 */ /* 0x102fe40000004100 */
[----:B------:R-:W-:Y:S02]  /*38b0*/  @!P0 HADD2.F32 R6, -RZ, R4.H0_H0 ;  /* 0x20000004ff068230 */ /* 0x000fe40000004100 */
[--C-:B-----5:R-:W-:Y:S02]  /*38c0*/  @!P0 HADD2.F32 R0, -RZ, R2.reuse.H0_H0 ;  /* 0x20000002ff008230 */ /* 0x120fe40000004100 */
[--C-:B------:R-:W-:Y:S02]  /*38d0*/  @!P0 HADD2.F32 R5, -RZ, R3.reuse.H0_H0 ;  /* 0x20000003ff058230 */ /* 0x100fe40000004100 */
[----:B------:R-:W-:Y:S01]  /*38e0*/  @!P0 HADD2.F32 R4, -RZ, R3.H1_H1 ;  /* 0x30000003ff048230 */ /* 0x000fe20000004100 */
[----:B------:R-:W-:Y:S01]  /*38f0*/  @!P0 MOV R3, R17 ;  /* 0x0000001100038202 */ /* 0x000fe20000000f00 */
[-C--:B------:R-:W-:Y:S01]  /*3900*/  @!P0 FMUL.FTZ R26, R8, R0.reuse ;  /* 0x00000000081a8220 */ /* 0x080fe20000410000 */
[C---:B------:R-:W-:Y:S01]  /*3910*/  @!P0 FMUL.FTZ R0, R6.reuse, R0 ;  /* 0x0000000006008220 */ /* 0x040fe20000410000 */
[----:B------:R-:W-:Y:S01]  /*3920*/  @!P0 HADD2.F32 R24, -RZ, R7.H1_H1 ;  /* 0x30000007ff188230 */ /* 0x000fe20000004100 */
[----:B------:R-:W-:Y:S01]  /*3930*/  @!P0 MOV R7, R18 ;  /* 0x0000001200078202 */ /* 0x000fe20000000f00 */
[-C--:B------:R-:W-:Y:S01]  /*3940*/  @!P0 FFMA.FTZ R26, R6, R20.reuse, -R26 ;  /* 0x00000014061a8223 */ /* 0x080fe2000001081a */
[----:B------:R-:W-:Y:S01]  /*3950*/  @!P0 MOV R6, R19 ;  /* 0x0000001300068202 */ /* 0x000fe20000000f00 */
[----:B------:R-:W-:Y:S01]  /*3960*/  @!P0 FFMA.FTZ R0, R8, R20, R0 ;  /* 0x0000001408008223 */ /* 0x000fe20000010000 */
[--C-:B------:R-:W-:Y:S02]  /*3970*/  @!P0 HADD2.F32 R8, -RZ, R3.reuse.H1_H1 ;  /* 0x30000003ff088230 */ /* 0x100fe40000004100 */
[----:B------:R-:W-:Y:S02]  /*3980*/  @!P0 HADD2.F32 R2, -RZ, R2.H1_H1 ;  /* 0x30000002ff028230 */ /* 0x000fe40000004100 */
[----:B------:R-:W-:Y:S01]  /*3990*/  @!P0 F2FP.F16.F32.PACK_AB R0, R0, R26 ;  /* 0x0000001a0000823e */ /* 0x000fe200000000ff */
[----:B------:R-:W-:Y:S02]  /*39a0*/  @!P0 HADD2.F32 R3, -RZ, R3.H0_H0 ;  /* 0x20000003ff038230 */ /* 0x000fe40000004100 */
[--C-:B------:R-:W-:Y:S01]  /*39b0*/  @!P0 HADD2.F32 R20, -RZ, R7.reuse.H1_H1 ;  /* 0x30000007ff148230 */ /* 0x100fe20000004100 */
[----:B------:R-:W-:Y:S01]  /*39c0*/  @!P0 MOV R16, R0 ;  /* 0x0000000000108202 */ /* 0x000fe20000000f00 */
[----:B------:R-:W-:Y:S02]  /*39d0*/  @!P0 HADD2.F32 R7, -RZ, R7.H0_H0 ;  /* 0x20000007ff078230 */ /* 0x000fe40000004100 */
[-C--:B------:R-:W-:Y:S01]  /*39e0*/  @!P0 FMUL.FTZ R29, R8, R2.reuse ;  /* 0x00000002081d8220 */ /* 0x080fe20000410000 */
[--C-:B------:R-:W-:Y:S02]  /*39f0*/  @!P0 HADD2.F32 R23, -RZ, R6.reuse.H1_H1 ;  /* 0x30000006ff178230 */ /* 0x100fe40000004100 */
[C---:B------:R-:W-:Y:S01]  /*3a00*/  @!P0 FMUL.FTZ R2, R3.reuse, R2 ;  /* 0x0000000203028220 */ /* 0x040fe20000410000 */
[----:B------:R-:W-:Y:S02]  /*3a10*/  @!P0 HADD2.F32 R6, -RZ, R6.H0_H0 ;  /* 0x20000006ff068230 */ /* 0x000fe40000004100 */
[----:B------:R-:W-:Y:S01]  /*3a20*/  @!P0 FFMA.FTZ R29, R3, R21, -R29 ;  /* 0x00000015031d8223 */ /* 0x000fe2000001081d */
[-C--:B------:R-:W-:Y:S01]  /*3a30*/  @!P0 FMUL.FTZ R3, R7, R5.reuse ;  /* 0x0000000507038220 */ /* 0x080fe20000410000 */
[-C--:B------:R-:W-:Y:S01]  /*3a40*/  @!P0 FMUL.FTZ R30, R23, R4.reuse ;  /* 0x00000004171e8220 */ /* 0x080fe20000410000 */
[----:B------:R-:W-:Y:S01]  /*3a50*/  @!P0 FMUL.FTZ R31, R20, R5 ;  /* 0x00000005141f8220 */ /* 0x000fe20000410000 */
[----:B------:R-:W-:Y:S01]  /*3a60*/  @!P0 FMUL.FTZ R4, R6, R4 ;  /* 0x0000000406048220 */ /* 0x000fe20000410000 */
[----:B------:R-:W-:Y:S01]  /*3a70*/  @!P0 FFMA.FTZ R2, R8, R21, R2 ;  /* 0x0000001508028223 */ /* 0x000fe20000010002 */
[-C--:B------:R-:W-:Y:S01]  /*3a80*/  @!P0 FFMA.FTZ R3, R20, R22.reuse, R3 ;  /* 0x0000001614038223 */ /* 0x080fe20000010003 */
[----:B------:R-:W-:Y:S01]  /*3a90*/  @!P0 FFMA.FTZ R7, R7, R22, -R31 ;  /* 0x0000001607078223 */ /* 0x000fe2000001081f */
[-C--:B------:R-:W-:Y:S01]  /*3aa0*/  @!P0 FFMA.FTZ R30, R6, R24.reuse, -R30 ;  /* 0x00000018061e8223 */ /* 0x080fe2000001081e */
[----:B------:R-:W-:Y:S01]  /*3ab0*/  MOV R6, R65 ;  /* 0x0000004100067202 */ /* 0x000fe20000000f00 */
[----:B------:R-:W-:Y:S01]  /*3ac0*/  @!P0 FFMA.FTZ R4, R23, R24, R4 ;  /* 0x0000001817048223 */ /* 0x000fe20000010004 */
[----:B------:R-:W-:Y:S02]  /*3ad0*/  @!P0 F2FP.F16.F32.PACK_AB R2, R2, R29 ;  /* 0x0000001d0202823e */ /* 0x000fe400000000ff */
[----:B------:R-:W-:Y:S02]  /*3ae0*/  @!P0 F2FP.F16.F32.PACK_AB R3, R3, R7 ;  /* 0x000000070303823e */ /* 0x000fe400000000ff */
[----:B------:R-:W-:Y:S02]  /*3af0*/  @!P0 F2FP.F16.F32.PACK_AB R4, R4, R30 ;  /* 0x0000001e0404823e */ /* 0x000fe400000000ff */
[----:B------:R-:W-:Y:S02]  /*3b00*/  @!P0 MOV R17, R2 ;  /* 0x0000000200118202 */ /* 0x000fe40000000f00 */
[----:B------:R-:W-:Y:S02]  /*3b10*/  MOV R7, R64 ;  /* 0x0000004000077202 */ /* 0x000fe40000000f00 */
[----:B------:R-:W-:Y:S02]  /*3b20*/  @!P0 MOV R18, R3 ;  /* 0x0000000300128202 */ /* 0x000fe40000000f00 */
[----:B------:R-:W-:Y:S05]  /*3b30*/  @!P0 MOV R19, R4 ;  /* 0x0000000400138202 */ /* 0x000fea0000000f00 */
[----:B------:R3:W-:Y:S02]  /*3b40*/  STG.E.128 desc[UR6][R6.64], R16 ;  /* 0x0000001006007986 */ /* 0x0007e4000c101d06 */
.L_x_2599:
[----:B------:R-:W-:Y:S05]  /*3b50*/  BSYNC B0 ;  /* 0x0000000000007941 */ /* 0x000fea0003800000 */
.L_x_2598:
[----:B------:R-:W-:Y:S04]  /*3b60*/  BSSY B0, `(.L_x_2600) ;  /* 0x000003d000007945 */ /* 0x000fe80003800000 */
[----:B------:R-:W-:Y:S05]  /*3b70*/  @!P5 BRA `(.L_x_2601) ;  /* 0x0000000000ecd947 */ /* 0x000fea0003800000 */
[----:B------:R-:W-:Y:S02]  /*3b80*/  ISETP.GE.AND P0, PT, R14, UR4, PT ;  /* 0x000000040e007c0c */ /* 0x000fe4000bf06270 */
[C---:B-1-3--:R-:W-:Y:S04]  /*3b90*/  LEA R16, P5, R103.reuse, R97, 0x1 ;  /* 0x0000006167107211 */ /* 0x04afe800078a08ff */
[----:B------:R-:W-:Y:S06]  /*3ba0*/  LEA.HI.X R17, R103, R96, R102, 0x1, P5 ;  /* 0x0000006067117211 */ /* 0x000fec00028f0c66 */
[----:B------:R-:W3:Y:S01]  /*3bb0*/  LDG.E.128 R16, desc[UR6][R16.64] ;  /* 0x0000000610107981 */ /* 0x000ee2000c1e1d00 */
[C---:B------:R-:W-:Y:S02]  /*3bc0*/  @!P0 SHF.L.U32 R2, R133.reuse, 0x1, RZ ;  /* 0x0000000185028819 */ /* 0x040fe400000006ff */
[----:B------:R-:W-:Y:S02]  /*3bd0*/  @!P0 SHF.L.U64.HI R0, R133, 0x1, R118 ;  /* 0x0000000185008819 */ /* 0x000fe40000010276 */
[C---:B------:R-:W-:Y:S02]  /*3be0*/  @!P0 IADD3 R6, P6, R2.reuse, R28, RZ ;  /* 0x0000001c02068210 */ /* 0x040fe40007fde0ff */
[----:B------:R-:W-:Y:S02]  /*3bf0*/  @!P0 IADD3 R2, P5, R2, R10, RZ ;  /* 0x0000000a02028210 */ /* 0x000fe40007fbe0ff */
[C---:B------:R-:W-:Y:S02]  /*3c00*/  @!P0 IADD3.X R7, R0.reuse, R27, RZ, P6, !PT ;  /* 0x0000001b00078210 */ /* 0x040fe400037fe4ff */
[----:B------:R-:W-:Y:S04]  /*3c10*/  @!P0 IADD3.X R3, R0, R9, RZ, P5, !PT ;  /* 0x0000000900038210 */ /* 0x000fe80002ffe4ff */
[----:B------:R-:W4:Y:S06]  /*3c20*/  @!P0 LDG.E.64 R6, desc[UR6][R6.64] ;  /* 0x0000000606068981 */ /* 0x000f2c000c1e1b00 */
[----:B------:R-:W5:Y:S01]  /*3c30*/  @!P0 LDG.E.64 R2, desc[UR6][R2.64] ;  /* 0x0000000602028981 */ /* 0x000f62000c1e1b00 */
[--C-:B----4-:R-:W-:Y:S01]  /*3c40*/  @!P0 HADD2.F32 R20, -RZ, R6.reuse.H0_H0 ;  /* 0x20000006ff148230 */ /* 0x110fe20000004100 */
[----:B---3--:R-:W-:Y:S01]  /*3c50*/  @!P0 MOV R4, R16 ;  /* 0x0000001000048202 */ /* 0x008fe20000000f00 */
[----:B------:R-:W-:Y:S02]  /*3c60*/  @!P0 HADD2.F32 R21, -RZ, R6.H1_H1 ;  /* 0x30000006ff158230 */ /* 0x000fe40000004100 */
[----:B------:R-:W-:Y:S02]  /*3c70*/  @!P0 HADD2.F32 R22, -RZ, R7.H0_H0 ;  /* 0x20000007ff168230 */ /* 0x000fe40000004100 */
[----:B------:R-:W-:Y:S02]  /*3c80*/  @!P0 HADD2.F32 R8, -RZ, R4.H1_H1 ;  /* 0x30000004ff088230 */ /* 0x000fe40000004100 */
[----:B-----5:R-:W-:Y:S02]  /*3c90*/  @!P0 HADD2.F32 R0, -RZ, R2.H0_H0 ;  /* 0x20000002ff008230 */ /* 0x020fe40000004100 */
[----:B------:R-:W-:Y:S02]  /*3ca0*/  @!P0 HADD2.F32 R6, -RZ, R4.H0_H0 ;  /* 0x20000004ff068230 */ /* 0x000fe40000004100 */
[--C-:B------:R-:W-:Y:S02]  /*3cb0*/  @!P0 HADD2.F32 R5, -RZ, R3.reuse.H0_H0 ;  /* 0x20000003ff058230 */ /* 0x100fe40000004100 */
[-C--:B------:R-:W-:Y:S01]  /*3cc0*/  @!P0 FMUL.FTZ R26, R8, R0.reuse ;  /* 0x00000000081a8220 */ /* 0x080fe20000410000 */
[----:B------:R-:W-:Y:S01]  /*3cd0*/  @!P0 HADD2.F32 R4, -RZ, R3.H1_H1 ;  /* 0x30000003ff048230 */ /* 0x000fe20000004100 */
[----:B------:R-:W-:Y:S01]  /*3ce0*/  @!P0 MOV R3, R17 ;  /* 0x0000001100038202 */ /* 0x000fe20000000f00 */
        /* <DEDUP_REMOVED lines=26> */
[----:B------:R-:W-:Y:S01]  /*3e90*/  LEA R6, P5, R46, R65, 0x1 ;  /* 0x000000412e067211 */ /* 0x000fe200078a08ff */
[----:B------:R-:W-:Y:S01]  /*3ea0*/  @!P0 FFMA.FTZ R4, R23, R24, R4 ;  /* 0x0000001817048223 */ /* 0x000fe20000010004 */
[----:B------:R-:W-:Y:S02]  /*3eb0*/  @!P0 F2FP.F16.F32.PACK_AB R2, R2, R29 ;  /* 0x0000001d0202823e */ /* 0x000fe400000000ff */
[----:B------:R-:W-:Y:S02]  /*3ec0*/  @!P0 F2FP.F16.F32.PACK_AB R3, R3, R7 ;  /* 0x000000070303823e */ /* 0x000fe400000000ff */
[----:B------:R-:W-:Y:S02]  /*3ed0*/  @!P0 F2FP.F16.F32.PACK_AB R4, R4, R30 ;  /* 0x0000001e0404823e */ /* 0x000fe400000000ff */
[----:B------:R-:W-:Y:S02]  /*3ee0*/  LEA.HI.X R7, R46, R64, R45, 0x1, P5 ;  /* 0x000000402e077211 */ /* 0x000fe400028f0c2d */
[----:B------:R-:W-:Y:S02]  /*3ef0*/  @!P0 MOV R17, R2 ;  /* 0x0000000200118202 */ /* 0x000fe40000000f00 */
[----:B------:R-:W-:Y:S02]  /*3f00*/  @!P0 MOV R18, R3 ;  /* 0x0000000300128202 */ /* 0x000fe40000000f00 */
[----:B------:R-:W-:Y:S05]  /*3f10*/  @!P0 MOV R19, R4 ;  /* 0x0000000400138202 */ /* 0x000fea0000000f00 */
[----:B------:R4:W-:Y:S02]  /*3f20*/  STG.E.128 desc[UR6][R6.64], R16 ;  /* 0x0000001006007986 */ /* 0x0009e4000c101d06 */
.L_x_2601:
[----:B------:R-:W-:Y:S05]  /*3f30*/  BSYNC B0 ;  /* 0x0000000000007941 */ /* 0x000fea0003800000 */
.L_x_2600:
[----:B------:R-:W-:Y:S01]  /*3f40*/  ISETP.GE.AND P5, PT, R143, R185, PT ;  /* 0x000000b98f00720c */ /* 0x000fe20003fa6270 */
[----:B------:R-:W-:Y:S04]  /*3f50*/  BSSY B0, `(.L_x_2602) ;  /* 0x000003d000007945 */ /* 0x000fe80003800000 */
[----:B------:R-:W-:Y:S08]  /*3f60*/  @!P3 BRA `(.L_x_2603) ;  /* 0x0000000000ecb947 */ /* 0x000ff00003800000 */
[----:B------:R-:W-:Y:S02]  /*3f70*/  ISETP.GE.AND P0, PT, R14, UR4, PT ;  /* 0x000000040e007c0c */ /* 0x000fe4000bf06270 */
[C---:B-1-34-:R-:W-:Y:S04]  /*3f80*/  LEA R16, P3, R69.reuse, R97, 0x1 ;  /* 0x0000006145107211 */ /* 0x05afe800078608ff */
        /* <DEDUP_REMOVED lines=57> */
.L_x_2603:
[----:B------:R-:W-:Y:S05]  /*4320*/  BSYNC B0 ;  /* 0x0000000000007941 */ /* 0x000fea0003800000 */
.L_x_2602:
[-C--:B------:R-:W-:Y:S01]  /*4330*/  ISETP.GE.AND P4, PT, R60, R184.reuse, !P4 ;  /* 0x000000b83c00720c */ /* 0x080fe20006786270 */
[----:B------:R-:W-:Y:S01]  /*4340*/  BSSY B0, `(.L_x_2604) ;  /* 0x0000047000007945 */ /* 0x000fe20003800000 */
[----:B------:R-:W-:Y:S02]  /*4350*/  ISETP.GE.AND P3, PT, R142, R185, PT ;  /* 0x000000b98e00720c */ /* 0x000fe40003f66270 */
[----:B------:R-:W-:Y:S09]  /*4360*/  ISETP.GE.AND P1, PT, R145, R184, !P1 ;  /* 0x000000b89100720c */ /* 0x000ff20004f26270 */
[----:B------:R-:W-:Y:S05]  /*4370*/  @!P4 BRA `(.L_x_2605) ;  /* 0x00000004000cc947 */ /* 0x000fea0003800000 */
[----:B------:R-:W-:Y:S01]  /*4380*/  ISETP.GE.AND P0, PT, R14, UR4, PT ;  /* 0x000000040e007c0c */ /* 0x000fe2000bf06270 */
[----:B------:R-:W5:Y:S01]  /*4390*/  LDC.64 R2, c[0x0][0x338] ;  /* 0x0000ce00ff027b82 */ /* 0x000f620000000a00 */
[----:B-1----:R-:W-:Y:S02]  /*43a0*/  MOV R4, R97 ;  /* 0x0000006100047202 */ /* 0x002fe40000000f00 */
[----:B------:R-:W-:Y:S05]  /*43b0*/  MOV R5, R96 ;  /* 0x0000006000057202 */ /* 0x000fea0000000f00 */
[----:B------:R-:W1:Y:S04]  /*43c0*/  LDC.64 R30, c[0x0][0x248] ;  /* 0x00009200ff1e7b82 */ /* 0x000e680000000a00 */
[C---:B------:R-:W-:Y:S01]  /*43d0*/  @!P0 SHF.L.U64.HI R0, R131.reuse, 0x1, R116 ;  /* 0x0000000183008819 */ /* 0x040fe20000010274 */
[----:B-----5:R-:W-:Y:S01]  /*43e0*/  IMAD.WIDE.U32 R4, R2, 0x60, R4 ;  /* 0x0000006002047825 */ /* 0x020fe200078e0004 */
[----:B------:R-:W-:Y:S03]  /*43f0*/  @!P0 SHF.L.U32 R2, R131, 0x1, RZ ;  /* 0x0000000183028819 */ /* 0x000fe600000006ff */
[----:B------:R-:W-:Y:S01]  /*4400*/  IMAD R3, R3, 0x60, RZ ;  /* 0x0000006003037824 */ /* 0x000fe200078e02ff */
[C---:B---34-:R-:W-:Y:S01]  /*4410*/  @!P0 IADD3 R6, P6, R2.reuse, R28, RZ ;  /* 0x0000001c02068210 */ /* 0x058fe20007fde0ff */
[----:B-1----:R-:W-:Y:S01]  /*4420*/  IMAD R31, R31, 0x60, RZ ;  /* 0x000000601f1f7824 */ /* 0x002fe200078e02ff */
[----:B------:R-:W-:Y:S02]  /*4430*/  @!P0 IADD3 R2, P4, R2, R10, RZ ;  /* 0x0000000a02028210 */ /* 0x000fe40007f9e0ff */
[----:B------:R-:W-:Y:S02]  /*4440*/  IADD3 R5, R5, R3, RZ ;  /* 0x0000000305057210 */ /* 0x000fe40007ffe0ff */
[C---:B------:R-:W-:Y:S02]  /*4450*/  @!P0 IADD3.X R7, R0.reuse, R27, RZ, P6, !PT ;  /* 0x0000001b00078210 */ /* 0x040fe400037fe4ff */
[----:B------:R-:W-:Y:S01]  /*4460*/  @!P0 IADD3.X R3, R0, R9, RZ, P4, !PT ;  /* 0x0000000900038210 */ /* 0x000fe200027fe4ff */
[----:B------:R-:W3:Y:S08]  /*4470*/  LDG.E.128 R16, desc[UR6][R4.64] ;  /* 0x0000000604107981 */ /* 0x000ef0000c1e1d00 */
[----:B------:R-:W4:Y:S06]  /*4480*/  @!P0 LDG.E.64 R6, desc[UR6][R6.64] ;  /* 0x0000000606068981 */ /* 0x000f2c000c1e1b00 */
[----:B------:R-:W5:Y:S01]  /*4490*/  @!P0 LDG.E.64 R2, desc[UR6][R2.64] ;  /* 0x0000000602028981 */ /* 0x000f62000c1e1b00 */
[----:B---3--:R-:W-:Y:S05]  /*44a0*/  @!P0 MOV R4, R16 ;  /* 0x0000001000048202 */ /* 0x008fea0000000f00 */
[----:B------:R-:W-:Y:S02]  /*44b0*/  @!P0 HADD2.F32 R8, -RZ, R4.H1_H1 ;  /* 0x30000004ff088230 */ /* 0x000fe40000004100 */
[--C-:B----4-:R-:W-:Y:S02]  /*44c0*/  @!P0 HADD2.F32 R20, -RZ, R6.reuse.H0_H0 ;  /* 0x20000006ff148230 */ /* 0x110fe40000004100 */
[----:B------:R-:W-:Y:S02]  /*44d0*/  @!P0 HADD2.F32 R21, -RZ, R6.H1_H1 ;  /* 0x30000006ff158230 */ /* 0x000fe40000004100 */
[----:B------:R-:W-:Y:S02]  /*44e0*/  @!P0 HADD2.F32 R6, -RZ, R4.H0_H0 ;  /* 0x20000004ff068230 */ /* 0x000fe40000004100 */
[--C-:B-----5:R-:W-:Y:S02]  /*44f0*/  @!P0 HADD2.F32 R0, -RZ, R2.reuse.H0_H0 ;  /* 0x20000002ff008230 */ /* 0x120fe40000004100 */
[--C-:B------:R-:W-:Y:S02]  /*4500*/  @!P0 HADD2.F32 R5, -RZ, R3.reuse.H0_H0 ;  /* 0x20000003ff058230 */ /* 0x100fe40000004100 */
[----:B------:R-:W-:Y:S01]  /*4510*/  @!P0 HADD2.F32 R4, -RZ, R3.H1_H1 ;  /* 0x30000003ff048230 */ /* 0x000fe20000004100 */
[----:B------:R-:W-:Y:S01]  /*4520*/  @!P0 MOV R3, R17 ;  /* 0x0000001100038202 */ /* 0x000fe20000000f00 */
[-C--:B------:R-:W-:Y:S01]  /*4530*/  @!P0 FMUL.FTZ R26, R8, R0.reuse ;  /* 0x00000000081a8220 */ /* 0x080fe20000410000 */
[----:B------:R-:W-:Y:S01]  /*4540*/  @!P0 FMUL.FTZ R0, R6, R0 ;  /* 0x0000000006008220 */ /* 0x000fe20000410000 */
[--C-:B------:R-:W-:Y:S02]  /*4550*/  @!P0 HADD2.F32 R22, -RZ, R7.reuse.H0_H0 ;  /* 0x20000007ff168230 */ /* 0x100fe40000004100 */
[----:B------:R-:W-:Y:S01]  /*4560*/  @!P0 HADD2.F32 R24, -RZ, R7.H1_H1 ;  /* 0x30000007ff188230 */ /* 0x000fe20000004100 */
[----:B------:R-:W-:Y:S01]  /*4570*/  @!P0 MOV R7, R18 ;  /* 0x0000001200078202 */ /* 0x000fe20000000f00 */
[-C--:B------:R-:W-:Y:S01]  /*4580*/  @!P0 FFMA.FTZ R0, R8, R20.reuse, R0 ;  /* 0x0000001408008223 */ /* 0x080fe20000010000 */
[----:B------:R-:W-:Y:S01]  /*4590*/  @!P0 FFMA.FTZ R26, R6, R20, -R26 ;  /* 0x00000014061a8223 */ /* 0x000fe2000001081a */
[----:B------:R-:W-:Y:S01]  /*45a0*/  @!P0 MOV R6, R19 ;  /* 0x0000001300068202 */ /* 0x000fe20000000f00 */
[----:B------:R-:W-:Y:S02]  /*45b0*/  @!P0 HADD2.F32 R8, -RZ, R3.H1_H1 ;  /* 0x30000003ff088230 */ /* 0x000fe40000004100 */
[----:B------:R-:W-:Y:S01]  /*45c0*/  @!P0 HADD2.F32 R2, -RZ, R2.H1_H1 ;  /* 0x30000002ff028230 */ /* 0x000fe20000004100 */
[----:B------:R-:W-:Y:S01]  /*45d0*/  @!P0 F2FP.F16.F32.PACK_AB R0, R0, R26 ;  /* 0x0000001a0000823e */ /* 0x000fe200000000ff */
[----:B------:R-:W-:Y:S02]  /*45e0*/  @!P0 HADD2.F32 R20, -RZ, R7.H1_H1 ;  /* 0x30000007ff148230 */ /* 0x000fe40000004100 */
[----:B------:R-:W-:Y:S01]  /*45f0*/  @!P0 HADD2.F32 R3, -RZ, R3.H0_H0 ;  /* 0x20000003ff038230 */ /* 0x000fe20000004100 */
        /* <DEDUP_REMOVED lines=12> */
[----:B------:R-:W-:Y:S01]  /*46c0*/  MOV R21, R64 ;  /* 0x0000004000157202 */ /* 0x000fe20000000f00 */
[-C--:B------:R-:W-:Y:S01]  /*46d0*/  @!P0 FFMA.FTZ R3, R20, R22.reuse, R3 ;  /* 0x0000001614038223 */ /* 0x080fe20000010003 */
[----:B------:R-:W-:Y:S01]  /*46e0*/  MOV R20, R65 ;  /* 0x0000004100147202 */ /* 0x000fe20000000f00 */
[----:B------:R-:W-:Y:S01]  /*46f0*/  @!P0 FFMA.FTZ R7, R7, R22, -R33 ;  /* 0x0000001607078223 */ /* 0x000fe20000010821 */
[----:B------:R-:W-:Y:S01]  /*4700*/  @!P0 F2FP.F16.F32.PACK_AB R2, R2, R29 ;  /* 0x0000001d0202823e */ /* 0x000fe200000000ff */
[-C--:B------:R-:W-:Y:S01]  /*4710*/  @!P0 FFMA.FTZ R32, R6, R24.reuse, -R32 ;  /* 0x0000001806208223 */ /* 0x080fe20000010820 */
[----:B------:R-:W-:Y:S01]  /*4720*/  @!P0 FFMA.FTZ R4, R23, R24, R4 ;  /* 0x0000001817048223 */ /* 0x000fe20000010004 */
[----:B------:R-:W-:Y:S01]  /*4730*/  IMAD.WIDE.U32 R20, R30, 0x60, R20 ;  /* 0x000000601e147825 */ /* 0x000fe200078e0014 */
[----:B------:R-:W-:Y:S02]  /*4740*/  @!P0 F2FP.F16.F32.PACK_AB R3, R3, R7 ;  /* 0x000000070303823e */ /* 0x000fe400000000ff */
[----:B------:R-:W-:Y:S02]  /*4750*/  @!P0 MOV R17, R2 ;  /* 0x0000000200118202 */ /* 0x000fe40000000f00 */
[----:B------:R-:W-:Y:S02]  /*4760*/  @!P0 F2FP.F16.F32.PACK_AB R4, R4, R32 ;  /* 0x000000200404823e */ /* 0x000fe400000000ff */
[----:B------:R-:W-:Y:S02]  /*4770*/  IADD3 R21, R21, R31, RZ ;  /* 0x0000001f15157210 */ /* 0x000fe40007ffe0ff */
[----:B------:R-:W-:Y:S02]  /*4780*/  @!P0 MOV R18, R3 ;  /* 0x0000000300128202 */ /* 0x000fe40000000f00 */
[----:B------:R-:W-:Y:S05]  /*4790*/  @!P0 MOV R19, R4 ;  /* 0x0000000400138202 */ /* 0x000fea0000000f00 */
[----:B------:R1:W-:Y:S02]  /*47a0*/  STG.E.128 desc[UR6][R20.64], R16 ;  /* 0x0000001014007986 */ /* 0x0003e4000c101d06 */
.L_x_2605:
[----:B------:R-:W-:Y:S05]  /*47b0*/  BSYNC B0 ;  /* 0x0000000000007941 */ /* 0x000fea0003800000 */
.L_x_2604:
        /* <DEDUP_REMOVED lines=62> */
.L_x_2607:
[----:B------:R-:W-:Y:S05]  /*4ba0*/  BSYNC B0 ;  /* 0x0000000000007941 */ /* 0x000fea0003800000 */
.L_x_2606:
        /* <DEDUP_REMOVED lines=72> */
.L_x_2609:
[----:B------:R-:W-:Y:S05]  /*5030*/  BSYNC B0 ;  /* 0x0000000000007941 */ /* 0x000fea0003800000 */
.L_x_2608:
[----:B------:R-:W-:Y:S01]  /*5040*/  ISETP.GE.AND P2, PT, R139, R185, PT ;  /* 0x000000b98b00720c */ /* 0x000fe20003f46270 */
[----:B------:R-:W-:Y:S04]  /*5050*/  BSSY B0, `(.L_x_2610) ;  /* 0x0000045000007945 */ /* 0x000fe80003800000 */
[----:B------:R-:W-:Y:S08]  /*5060*/  @!P5 BRA `(.L_x_2611) ;  /* 0x00000004000cd947 */ /* 0x000ff00003800000 */
[----:B------:R-:W-:Y:S01]  /*5070*/  ISETP.GE.AND P0, PT, R14, UR4, PT ;  /* 0x000000040e007c0c */ /* 0x000fe2000bf06270 */
[----:B------:R-:W5:Y:S01]  /*5080*/  LDC.64 R2, c[0x0][0x338] ;  /* 0x0000ce00ff027b82 */ /* 0x000f620000000a00 */
[----:B-1----:R-:W-:Y:S02]  /*5090*/  MOV R4, R97 ;  /* 0x0000006100047202 */ /* 0x002fe40000000f00 */
[----:B------:R-:W-:Y:S05]  /*50a0*/  MOV R5, R96 ;  /* 0x0000006000057202 */ /* 0x000fea0000000f00 */
[----:B------:R-:W1:Y:S04]  /*50b0*/  LDC.64 R30, c[0x0][0x248] ;  /* 0x00009200ff1e7b82 */ /* 0x000e680000000a00 */
[----:B------:R-:W-:Y:S01]  /*50c0*/  @!P0 SHF.L.U64.HI R0, R128, 0x1, R113 ;  /* 0x0000000180008819 */ /* 0x000fe20000010271 */
        /* <DEDUP_REMOVED lines=61> */
.L_x_2611:
[----:B------:R-:W-:Y:S05]  /*54a0*/  BSYNC B0 ;  /* 0x0000000000007941 */ /* 0x000fea0003800000 */
.L_x_2610:
        /* <DEDUP_REMOVED lines=72> */
.L_x_2613:
[----:B------:R-:W-:Y:S05]  /*5930*/  BSYNC B0 ;  /* 0x0000000000007941 */ /* 0x000fea0003800000 */
.L_x_2612:
        /* <DEDUP_REMOVED lines=62> */
.L_x_2615:
[----:B------:R-:W-:Y:S05]  /*5d20*/  BSYNC B0 ;  /* 0x0000000000007941 */ /* 0x000fea0003800000 */
.L_x_2614:
        /* <DEDUP_REMOVED lines=72> */
.L_x_2617:
[----:B------:R-:W-:Y:S05]  /*61b0*/  BSYNC B0 ;  /* 0x0000000000007941 */ /* 0x000fea0003800000 */
.L_x_2616:
        /* <DEDUP_REMOVED lines=70> */
.L_x_2619:
[----:B------:R-:W-:Y:S05]  /*6620*/  BSYNC B0 ;  /* 0x0000000000007941 */ /* 0x000fea0003800000 */
.L_x_2618:
[-C--:B------:R-:W-:Y:S01]  /*6630*/  ISETP.GE.AND P0, PT, R138, R184.reuse, !P5 ;  /* 0x000000b88a00720c */ /* 0x080fe20006f06270 */
[----:B------:R-:W-:Y:S01]  /*6640*/  BSSY B0, `(.L_x_2620) ;  /* 0x000004c000007945 */ /* 0x000fe20003800000 */
[----:B------:R-:W-:Y:S01]  /*6650*/  ISETP.GE.AND P1, PT, R134, R185, PT ;  /* 0x000000b98600720c */ /* 0x000fe20003f26270 */
[----:B--2---:R-:W-:Y:S01]  /*6660*/  IMAD.U32 R25, R25, -0x80, RZ ;  /* 0xffffff8019197824 */ /* 0x004fe200078e00ff */
[-C--:B------:R-:W-:Y:S01]  /*6670*/  ISETP.GE.AND P4, PT, R137, R184.reuse, !P4 ;  /* 0x000000b88900720c */ /* 0x080fe20006786270 */
[----:B------:R-:W-:Y:S01]  /*6680*/  IMAD.MOV.U32 R26, RZ, RZ, R28 ;  /* 0x000000ffff1a7224 */ /* 0x000fe200078e001c */
[-C--:B------:R-:W-:Y:S02]  /*6690*/  ISETP.GE.AND P3, PT, R136, R184.reuse, !P3 ;  /* 0x000000b88800720c */ /* 0x080fe40005f66270 */
[-C--:B------:R-:W-:Y:S02]  /*66a0*/  ISETP.GE.AND P2, PT, R135, R184.reuse, !P2 ;  /* 0x000000b88700720c */ /* 0x080fe40005746270 */
[----:B------:R-:W-:Y:S03]  /*66b0*/  ISETP.GE.AND P1, PT, R134, R184, !P1 ;  /* 0x000000b88600720c */ /* 0x000fe60004f26270 */
[----:B------:R-:W-:Y:S10]  /*66c0*/  @!P0 BRA `(.L_x_2621) ;  /* 0x00000004000c8947 */ /* 0x000ff40003800000 */
[----:B------:R-:W-:Y:S01]  /*66d0*/  ISETP.GE.AND P0, PT, R14, UR4, PT ;  /* 0x000000040e007c0c */ /* 0x000fe2000bf06270 */
[----:B------:R-:W2:Y:S01]  /*66e0*/  LDC.64 R2, c[0x0][0x338] ;  /* 0x0000ce00ff027b82 */ /* 0x000ea20000000a00 */
[----:B-1----:R-:W-:Y:S02]  /*66f0*/  MOV R4, R97 ;  /* 0x0000006100047202 */ /* 0x002fe40000000f00 */
[----:B------:R-:W-:Y:S05]  /*6700*/  MOV R5, R96 ;  /* 0x0000006000057202 */ /* 0x000fea0000000f00 */
[----:B------:R-:W1:Y:S04]  /*6710*/  LDC.64 R30, c[0x0][0x248] ;  /* 0x00009200ff1e7b82 */ /* 0x000e680000000a00 */
[C---:B------:R-:W-:Y:S01]  /*6720*/  @!P0 SHF.L.U64.HI R0, R123.reuse, 0x1, R108 ;  /* 0x000000017b008819 */ /* 0x040fe2000001026c */
[----:B--2---:R-:W-:Y:S01]  /*6730*/  IMAD.WIDE.U32 R4, R2, 0x160, R4 ;  /* 0x0000016002047825 */ /* 0x004fe200078e0004 */
        /* <DEDUP_REMOVED lines=8> */
[----:B------:R-:W2:Y:S08]  /*67c0*/  LDG.E.128 R16, desc[UR6][R4.64] ;  /* 0x0000000604107981 */ /* 0x000eb0000c1e1d00 */
[----:B------:R-:W3:Y:S06]  /*67d0*/  @!P0 LDG.E.64 R6, desc[UR6][R6.64] ;  /* 0x0000000606068981 */ /* 0x000eec000c1e1b00 */
[----:B------:R-:W4:Y:S01]  /*67e0*/  @!P0 LDG.E.64 R2, desc[UR6][R2.64] ;  /* 0x0000000602028981 */ /* 0x000f22000c1e1b00 */
[----:B--2---:R-:W-:Y:S05]  /*67f0*/  @!P0 MOV R4, R16 ;  /* 0x0000001000048202 */ /* 0x004fea0000000f00 */
[----:B------:R-:W-:Y:S02]  /*6800*/  @!P0 HADD2.F32 R8, -RZ, R4.H1_H1 ;  /* 0x30000004ff088230 */ /* 0x000fe40000004100 */
[--C-:B---3--:R-:W-:Y:S02]  /*6810*/  @!P0 HADD2.F32 R20, -RZ, R6.reuse.H0_H0 ;  /* 0x20000006ff148230 */ /* 0x108fe40000004100 */
[----:B------:R-:W-:Y:S02]  /*6820*/  @!P0 HADD2.F32 R21, -RZ, R6.H1_H1 ;  /* 0x30000006ff158230 */ /* 0x000fe40000004100 */
[----:B------:R-:W-:Y:S02]  /*6830*/  @!P0 HADD2.F32 R6, -RZ, R4.H0_H0 ;  /* 0x20000004ff068230 */ /* 0x000fe40000004100 */
[--C-:B----4-:R-:W-:Y:S02]  /*6840*/  @!P0 HADD2.F32 R0, -RZ, R2.reuse.H0_H0 ;  /* 0x20000002ff008230 */ /* 0x110fe40000004100 */
        /* <DEDUP_REMOVED lines=43> */
.L_x_2621:
[----:B------:R-:W-:Y:S05]  /*6b00*/  BSYNC B0 ;  /* 0x0000000000007941 */ /* 0x000fea0003800000 */
.L_x_2620:
[----:B------:R-:W-:Y:S04]  /*6b10*/  BSSY B0, `(.L_x_2622) ;  /* 0x0000045000007945 */ /* 0x000fe80003800000 */
[----:B------:R-:W-:Y:S05]  /*6b20*/  @!P4 BRA `(.L_x_2623) ;  /* 0x00000004000cc947 */ /* 0x000fea0003800000 */
        /* <DEDUP_REMOVED lines=15> */
[----:B--2---:R-:W2:Y:S08]  /*6c20*/  LDG.E.128 R16, desc[UR6][R4.64] ;  /* 0x0000000604107981 */ /* 0x004eb0000c1e1d00 */
        /* <DEDUP_REMOVED lines=51> */
.L_x_2623:
[----:B------:R-:W-:Y:S05]  /*6f60*/  BSYNC B0 ;  /* 0x0000000000007941 */ /* 0x000fea0003800000 */
.L_x_2622:
[----:B------:R-:W-:Y:S04]  /*6f70*/  BSSY B0, `(.L_x_2624) ;  /* 0x0000045000007945 */ /* 0x000fe80003800000 */
        /* <DEDUP_REMOVED lines=68> */
.L_x_2625:
[----:B------:R-:W-:Y:S05]  /*73c0*/  BSYNC B0 ;  /* 0x0000000000007941 */ /* 0x000fea0003800000 */
.L_x_2624:
        /* <DEDUP_REMOVED lines=69> */
.L_x_2627:
[----:B------:R-:W-:Y:S05]  /*7820*/  BSYNC B0 ;  /* 0x0000000000007941 */ /* 0x000fea0003800000 */
.L_x_2626:
[----:B------:R-:W-:Y:S04]  /*7830*/  BSSY B0, `(.L_x_2628) ;  /* 0x0000045000007945 */ /* 0x000fe80003800000 */
[----:B------:R-:W-:Y:S05]  /*7840*/  @!P1 BRA `(.L_x_2629) ;  /* 0x00000004000c9947 */ /* 0x000fea0003800000 */
[----:B------:R-:W-:Y:S01]  /*7850*/  ISETP.GE.AND P0, PT, R14, UR4, PT ;  /* 0x000000040e007c0c */ /* 0x000fe2000bf06270 */
[----:B------:R-:W5:Y:S01]  /*7860*/  LDC.64 R2, c[0x0][0x338] ;  /* 0x0000ce00ff027b82 */ /* 0x000f620000000a00 */
[----:B-1----:R-:W-:Y:S02]  /*7870*/  MOV R4, R97 ;  /* 0x0000006100047202 */ /* 0x002fe40000000f00 */
[----:B------:R-:W-:Y:S09]  /*7880*/  MOV R5, R96 ;  /* 0x0000006000057202 */ /* 0x000ff20000000f00 */
[C---:B------:R-:W-:Y:S01]  /*7890*/  @!P0 SHF.L.U64.HI R0, R119.reuse, 0x1, R104 ;  /* 0x0000000177008819 */ /* 0x040fe20000010268 */
[----:B-----5:R-:W-:Y:S01]  /*78a0*/  IMAD.WIDE.U32 R4, R2, 0x1e0, R4 ;  /* 0x000001e002047825 */ /* 0x020fe200078e0004 */
[----:B------:R-:W-:Y:S03]  /*78b0*/  @!P0 SHF.L.U32 R2, R119, 0x1, RZ ;  /* 0x0000000177028819 */ /* 0x000fe600000006ff */
[----:B------:R-:W-:Y:S01]  /*78c0*/  IMAD R3, R3, 0x1e0, RZ ;  /* 0x000001e003037824 */ /* 0x000fe200078e02ff */
[C---:B---34-:R-:W-:Y:S02]  /*78d0*/  @!P0 IADD3 R6, P2, R2.reuse, R28, RZ ;  /* 0x0000001c02068210 */ /* 0x058fe40007f5e0ff */
[----:B------:R-:W-:Y:S01]  /*78e0*/  @!P0 IADD3 R2, P1, R2, R10, RZ ;  /* 0x0000000a02028210 */ /* 0x000fe20007f3e0ff */
[----:B------:R-:W1:Y:S01]  /*78f0*/  LDC.64 R28, c[0x0][0x248] ;  /* 0x00009200ff1c7b82 */ /* 0x000e620000000a00 */
[----:B------:R-:W-:Y:S02]  /*7900*/  IADD3 R5, R5, R3, RZ ;  /* 0x0000000305057210 */ /* 0x000fe40007ffe0ff */
[C---:B------:R-:W-:Y:S02]  /*7910*/  @!P0 IADD3.X R7, R0.reuse, R27, RZ, P2, !PT ;  /* 0x0000001b00078210 */ /* 0x040fe400017fe4ff */
[----:B------:R-:W-:Y:S01]  /*7920*/  @!P0 IADD3.X R3, R0, R9, RZ, P1, !PT ;  /* 0x0000000900038210 */ /* 0x000fe20000ffe4ff */
[----:B--2---:R-:W2:Y:S08]  /*7930*/  LDG.E.128 R16, desc[UR6][R4.64] ;  /* 0x0000000604107981 */ /* 0x004eb0000c1e1d00 */
[----:B------:R-:W3:Y:S06]  /*7940*/  @!P0 LDG.E.64 R6, desc[UR6][R6.64] ;  /* 0x0000000606068981 */ /* 0x000eec000c1e1b00 */
[----:B------:R-:W4:Y:S01]  /*7950*/  @!P0 LDG.E.64 R2, desc[UR6][R2.64] ;  /* 0x0000000602028981 */ /* 0x000f22000c1e1b00 */
[----:B-1----:R-:W-:Y:S01]  /*7960*/  IMAD R29, R29, 0x1e0, RZ ;  /* 0x000001e01d1d7824 */ /* 0x002fe200078e02ff */
        /* <DEDUP_REMOVED lines=49> */
.L_x_2629:
[----:B------:R-:W-:Y:S05]  /*7c80*/  BSYNC B0 ;  /* 0x0000000000007941 */ /* 0x000fea0003800000 */
.L_x_2628:
[C---:B------:R-:W-:Y:S01]  /*7c90*/  LEA R28, P1, R25.reuse, R26, 0x1 ;  /* 0x0000001a191c7211 */ /* 0x040fe200078208ff */
[----:B------:R-:W-:Y:S01]  /*7ca0*/  IMAD.MOV.U32 R8, RZ, RZ, R10 ;  /* 0x000000ffff087224 */ /* 0x000fe200078e000a */
[----:B------:R-:W-:Y:S02]  /*7cb0*/  UMOV UR4, UR60 ;  /* 0x0000003c00047c82 */ /* 0x000fe40008000000 */
[C---:B------:R-:W-:Y:S02]  /*7cc0*/  LEA.HI.X.SX32 R27, R25.reuse, R27, 0x1, P1 ;  /* 0x0000001b191b7211 */ /* 0x040fe400008f0eff */
[C---:B------:R-:W-:Y:S04]  /*7cd0*/  LEA R10, P0, R25.reuse, R8, 0x1 ;  /* 0x00000008190a7211 */ /* 0x040fe800078008ff */
[----:B------:R-:W-:Y:S01]  /*7ce0*/  LEA.HI.X.SX32 R9, R25, R9, 0x1, P0 ;  /* 0x0000000919097211 */ /* 0x000fe200000f0eff */
[----:B------:R-:W-:Y:S08]  /*7cf0*/  BRA `(.L_x_2630) ;  /* 0x0000007c00187947 */ /* 0x000ff00003800000 */
.L_x_2597:
[----:B------:R-:W-:Y:S01]  /*7d00*/  ULEA.HI UR5, UR4, UR4, URZ, 0x1 ;  /* 0x0000000404057291 */ /* 0x000fe2000f8f083f */
[----:B------:R-:W-:Y:S03]  /*7d10*/  BSSY B1, `(.L_x_2631) ;  /* 0x0000066000017945 */ /* 0x000fe60003800000 */
[----:B------:R-:W-:Y:S06]  /*7d20*/  USHF.R.S32.HI UR5, URZ, 0x1, UR5 ;  /* 0x000000013f057899 */ /* 0x000fec0008011405 */
[----:B------:R-:W-:Y:S01]  /*7d30*/  MOV R186, UR5 ;  /* 0x0000000500ba7c02 */ /* 0x000fe20008000f00 */
[----:B------:R-:W-:Y:S05]  /*7d40*/  @!P0 BRA `(.L_x_2632) ;  /* 0x0000000400888947 */ /* 0x000fea0003800000 */
[----:B------:R-:W-:Y:S01]  /*7d50*/  ISETP.GE.AND P0, PT, R14, UR4, PT ;  /* 0x000000040e007c0c */ /* 0x000fe2000bf06270 */
[----:B------:R-:W-:Y:S01]  /*7d60*/  IMAD.MOV.U32 R18, RZ, RZ, R97 ;  /* 0x000000ffff127224 */ /* 0x000fe200078e0061 */
[----:B------:R-:W-:Y:S01]  /*7d70*/  BSSY B0, `(.L_x_2633) ;  /* 0x000005e000007945 */ /* 0x000fe20003800000 */
[----:B------:R-:W-:Y:S01]  /*7d80*/  IMAD.MOV.U32 R19, RZ, RZ, R96 ;  /* 0x000000ffff137224 */ /* 0x000fe200078e0060 */
[----:B------:R-:W-:Y:S02]  /*7d90*/  MOV R192, R65 ;  /* 0x0000004100c07202 */ /* 0x000fe40000000f00 */
[----:B------:R-:W-:Y:S02]  /*7da0*/  MOV R193, R64 ;  /* 0x0000004000c17202 */ /* 0x000fe40000000f00 */
[----:B-1----:R1:W5:Y:S05]  /*7db0*/  LDG.E.128 R4, desc[UR6][R18.64] ;  /* 0x0000000612047981 */ /* 0x00236a000c1e1d00 */
        /* <DEDUP_REMOVED lines=8> */
[----:B------:R-:W-:Y:S02]  /*7e40*/  @P2 IADD3 R3, RZ, -UR5, RZ ;  /* 0x80000005ff032c10 */ /* 0x000fe4000fffe0ff */
[----:B------:R-:W-:Y:S02]  /*7e50*/  @P2 IADD3 R0, RZ, -UR5, RZ ;  /* 0x80000005ff002c10 */ /* 0x000fe4000fffe0ff */
[C---:B------:R-:W-:Y:S02]  /*7e60*/  LEA R2, P1, R3.reuse, R18, 0x1 ;  /* 0x0000001203027211 */ /* 0x040fe400078208ff */
[C---:B------:R-:W-:Y:S02]  /*7e70*/  LEA R188, P0, R0.reuse, R16, 0x1 ;  /* 0x0000001000bc7211 */ /* 0x040fe400078008ff */
[----:B------:R-:W-:Y:S02]  /*7e80*/  LEA.HI.X.SX32 R3, R3, R19, 0x1, P1 ;  /* 0x0000001303037211 */ /* 0x000fe400008f0eff */
[----:B------:R-:W-:Y:S02]  /*7e90*/  LEA.HI.X.SX32 R189, R0, R17, 0x1, P0 ;  /* 0x0000001100bd7211 */ /* 0x000fe400000f0eff */
[----:B------:R-:W-:Y:S01]  /*7ea0*/  MOV R0, RZ ;  /* 0x000000ff00007202 */ /* 0x000fe20000000f00 */
[----:B-1----:R1:W2:Y:S01]  /*7eb0*/  LDG.E.128 R16, desc[UR6][R2.64] ;  /* 0x0000000602107981 */ /* 0x0022a2000c1e1d00 */
[----:B------:R-:W-:Y:S02]  /*7ec0*/  @P2 IADD3 R0, RZ, -UR5, RZ ;  /* 0x80000005ff002c10 */ /* 0x000fe4000fffe0ff */
[----:B------:R-:W-:Y:S02]  /*7ed0*/  MOV R31, R5 ;  /* 0x00000005001f7202 */ /* 0x000fe40000000f00 */
[----:B------:R-:W-:Y:S03]  /*7ee0*/  MOV R30, R6 ;  /* 0x00000006001e7202 */ /* 0x000fe60000000f00 */
[----:B------:R-:W3:Y:S01]  /*7ef0*/  LDG.E.128 R188, desc[UR6][R188.64] ;  /* 0x00000006bcbc7981 */ /* 0x000ee2000c1e1d00 */
[----:B-1----:R-:W-:Y:S02]  /*7f00*/  MOV R2, R101 ;  /* 0x0000006500027202 */ /* 0x002fe40000000f00 */
[----:B------:R-:W-:Y:S02]  /*7f10*/  MOV R3, R100 ;  /* 0x0000006400037202 */ /* 0x000fe40000000f00 */
[C---:B------:R-:W-:Y:S04]  /*7f20*/  LEA R2, P0, R0.reuse, R2, 0x1 ;  /* 0x0000000200027211 */ /* 0x040fe800078008ff */
[----:B------:R-:W-:Y:S05]  /*7f30*/  LEA.HI.X.SX32 R3, R0, R3, 0x1, P0 ;  /* 0x0000000300037211 */ /* 0x000fea00000f0eff */
[----:B------:R1:W4:Y:S01]  /*7f40*/  LDG.E.128 R32, desc[UR6][R2.64] ;  /* 0x0000000602207981 */ /* 0x000322000c1e1d00 */
[--C-:B---3--:R-:W-:Y:S01]  /*7f50*/  HADD2.F32 R4, -RZ, R189.reuse.H1_H1 ;  /* 0x300000bdff047230 */ /* 0x108fe20000004100 */
[----:B--2---:R-:W-:Y:S01]  /*7f60*/  MOV R20, R16 ;  /* 0x0000001000147202 */ /* 0x004fe20000000f00 */
[----:B-1----:R-:W-:Y:S01]  /*7f70*/  HADD2.F32 R3, -RZ, R189.H0_H0 ;  /* 0x200000bdff037230 */ /* 0x002fe20000004100 */
[----:B------:R-:W-:Y:S01]  /*7f80*/  MOV R16, R19 ;  /* 0x0000001300107202 */ /* 0x000fe20000000f00 */
[--C-:B------:R-:W-:Y:S02]  /*7f90*/  HADD2.F32 R19, -RZ, R17.reuse.H0_H0 ;  /* 0x20000011ff137230 */ /* 0x100fe40000004100 */
[----:B------:R-:W-:Y:S01]  /*7fa0*/  @!P2 FADD.FTZ R4, -R4, -RZ ;  /* 0x800000ff0404a221 */ /* 0x000fe20000010100 */
[----:B------:R-:W-:Y:S02]  /*7fb0*/  HADD2.F32 R17, -RZ, R17.H1_H1 ;  /* 0x30000011ff117230 */ /* 0x000fe40000004100 */
[----:B------:R-:W-:Y:S01]  /*7fc0*/  @!P2 FADD.FTZ R3, -R3, -RZ ;  /* 0x800000ff0303a221 */ /* 0x000fe20000010100 */
[--C-:B------:R-:W-:Y:S02]  /*7fd0*/  HADD2.F32 R7, -RZ, R191.reuse.H0_H0 ;  /* 0x200000bfff077230 */ /* 0x100fe40000004100 */
[----:B------:R-:W-:Y:S02]  /*7fe0*/  HADD2.F32 R8, -RZ, R191.H1_H1 ;  /* 0x300000bfff087230 */ /* 0x000fe40000004100 */
[----:B------:R-:W-:Y:S01]  /*7ff0*/  FMUL.FTZ R4, R17, R4 ;  /* 0x0000000411047220 */ /* 0x000fe20000410000 */
[----:B------:R-:W-:Y:S02]  /*8000*/  HADD2.F32 R0, -RZ, R188.H0_H0 ;  /* 0x200000bcff007230 */ /* 0x000fe40000004100 */
[----:B------:R-:W-:Y:S01]  /*8010*/  FMUL.FTZ R3, R19, R3 ;  /* 0x0000000313037220 */ /* 0x000fe20000410000 */
[--C-:B------:R-:W-:Y:S02]  /*8020*/  HADD2.F32 R5, -RZ, R190.reuse.H0_H0 ;  /* 0x200000beff057230 */ /* 0x100fe40000004100 */
[----:B------:R-:W-:Y:S01]  /*8030*/  @!P2 FADD.FTZ R7, -R7, -RZ ;  /* 0x800000ff0707a221 */ /* 0x000fe20000010100 */
[----:B------:R-:W-:Y:S02]  /*8040*/  HADD2.F32 R6, -RZ, R190.H1_H1 ;  /* 0x300000beff067230 */ /* 0x000fe40000004100 */
[----:B------:R-:W-:Y:S01]  /*8050*/  @!P2 FADD.FTZ R8, -R8, -RZ ;  /* 0x800000ff0808a221 */ /* 0x000fe20000010100 */
[--C-:B------:R-:W-:Y:S02]  /*8060*/  HADD2.F32 R17, -RZ, R16.reuse.H0_H0 ;  /* 0x20000010ff117230 */ /* 0x100fe40000004100 */
[----:B------:R-:W-:Y:S01]  /*8070*/  @!P2 FADD.FTZ R0, -R0, -RZ ;  /* 0x800000ff0000a221 */ /* 0x000fe20000010100 */
[----:B------:R-:W-:Y:S02]  /*8080*/  HADD2.F32 R16, -RZ, R16.H1_H1 ;  /* 0x30000010ff107230 */ /* 0x000fe40000004100 */
[----:B------:R-:W-:Y:S01]  /*8090*/  @!P2 FADD.FTZ R5, -R5, -RZ ;  /* 0x800000ff0505a221 */ /* 0x000fe20000010100 */
[----:B------:R-:W-:Y:S02]  /*80a0*/  HADD2.F32 R2, -RZ, R188.H1_H1 ;  /* 0x300000bcff027230 */ /* 0x000fe40000004100 */
[----:B------:R-:W-:Y:S01]  /*80b0*/  @!P2 FADD.FTZ R6, -R6, -RZ ;  /* 0x800000ff0606a221 */ /* 0x000fe20000010100 */
[----:B------:R-:W-:Y:S02]  /*80c0*/  HADD2.F32 R21, -RZ, R20.H0_H0 ;  /* 0x20000014ff157230 */ /* 0x000fe40000004100 */
[----:B------:R-:W-:Y:S01]  /*80d0*/  FMUL.FTZ R7, R17, R7 ;  /* 0x0000000711077220 */ /* 0x000fe20000410000 */
[--C-:B------:R-:W-:Y:S02]  /*80e0*/  HADD2.F32 R19, -RZ, R18.reuse.H0_H0 ;  /* 0x20000012ff137230 */ /* 0x100fe40000004100 */
[----:B------:R-:W-:Y:S01]  /*80f0*/  FMUL.FTZ R8, R16, R8 ;  /* 0x0000000810087220 */ /* 0x000fe20000410000 */
[----:B------:R-:W-:Y:S02]  /*8100*/  HADD2.F32 R18, -RZ, R18.H1_H1 ;  /* 0x30000012ff127230 */ /* 0x000fe40000004100 */
[----:B------:R-:W-:Y:S01]  /*8110*/  @!P2 FADD.FTZ R2, -R2, -RZ ;  /* 0x800000ff0202a221 */ /* 0x000fe20000010100 */
[----:B------:R-:W-:Y:S02]  /*8120*/  HADD2.F32 R20, -RZ, R20.H1_H1 ;  /* 0x30000014ff147230 */ /* 0x000fe40000004100 */
[----:B------:R-:W-:Y:S01]  /*8130*/  FMUL.FTZ R0, R21, R0 ;  /* 0x0000000015007220 */ /* 0x000fe20000410000 */
[----:B------:R-:W-:Y:S02]  /*8140*/  HADD2.F32 R16, -RZ, R22.H0_H0 ;  /* 0x20000016ff107230 */ /* 0x000fe40000004100 */
[----:B------:R-:W-:Y:S01]  /*8150*/  FMUL.FTZ R5, R19, R5 ;  /* 0x0000000513057220 */ /* 0x000fe20000410000 */
[----:B----4-:R-:W-:Y:S02]  /*8160*/  HADD2.F32 R17, -RZ, R32.H0_H0 ;  /* 0x20000020ff117230 */ /* 0x010fe40000004100 */
[----:B------:R-:W-:Y:S01]  /*8170*/  FMUL.FTZ R6, R18, R6 ;  /* 0x0000000612067220 */ /* 0x000fe20000410000 */
[----:B------:R-:W-:Y:S02]  /*8180*/  HADD2.F32 R18, -RZ, R22.H1_H1 ;  /* 0x30000016ff127230 */ /* 0x000fe40000004100 */
[----:B------:R-:W-:Y:S01]  /*8190*/  FMUL.FTZ R2, R20, R2 ;  /* 0x0000000214027220 */ /* 0x000fe20000410000 */
[----:B------:R-:W-:Y:S02]  /*81a0*/  HADD2.F32 R19, -RZ, R32.H1_H1 ;  /* 0x30000020ff137230 */ /* 0x000fe40000004100 */
[----:B------:R-:W-:Y:S01]  /*81b0*/  FFMA.FTZ R0, R16, R17, R0 ;  /* 0x0000001110007223 */ /* 0x000fe20000010000 */
[----:B------:R-:W-:Y:S02]  /*81c0*/  HADD2.F32 R20, -RZ, R31.H0_H0 ;  /* 0x2000001fff147230 */ /* 0x000fe40000004100 */
        /* <DEDUP_REMOVED lines=20> */
[----:B------:R-:W-:Y:S01]  /*8310*/  MOV R5, R4 ;  /* 0x0000000400057202 */ /* 0x000fe20000000f00 */
[----:B------:R-:W-:Y:S01]  /*8320*/  FFMA.FTZ R8, R20, R26, R8 ;  /* 0x0000001a14087223 */ /* 0x000fe20000010008 */
[----:B------:R-:W-:Y:S04]  /*8330*/  MOV R4, R0 ;  /* 0x0000000000047202 */ /* 0x000fe80000000f00 */
[----:B------:R-:W-:Y:S02]  /*8340*/  F2FP.F16.F32.PACK_AB R7, R8, R7 ;  /* 0x000000070807723e */ /* 0x000fe400000000ff */
.L_x_2634:
[----:B------:R-:W-:Y:S05]  /*8350*/  BSYNC B0 ;  /* 0x0000000000007941 */ /* 0x000fea0003800000 */
.L_x_2633:
[----:B-----5:R2:W-:Y:S02]  /*8360*/  STG.E.128 desc[UR6][R192.64], R4 ;  /* 0x00000004c0007986 */ /* 0x0205e4000c101d06 */
.L_x_2632:
[----:B------:R-:W-:Y:S05]  /*8370*/  BSYNC B1 ;  /* 0x0000000000017941 */ /* 0x000fea0003800000 */
.L_x_2631:
[C---:B------:R-:W-:Y:S01]  /*8380*/  ISETP.GE.AND P0, PT, R62.reuse, R185, PT ;  /* 0x000000b93e00720c */ /* 0x040fe20003f06270 */
[----:B------:R-:W-:Y:S03]  /*8390*/  BSSY B1, `(.L_x_2635) ;  /* 0x0000066000017945 */ /* 0x000fe60003800000 */
[----:B------:R-:W-:Y:S11]  /*83a0*/  ISETP.GE.AND P0, PT, R62, R184, !P0 ;  /* 0x000000b83e00720c */ /* 0x000ff60004706270 */
[----:B------:R-:W-:Y:S02]  /*83b0*/  @!UPT UIADD3 URZ, URZ, URZ, URZ ;  /* 0x0000003f3f3ff290 */ /* 0x000fe4000fffe03f */
[----:B------:R-:W-:Y:S05]  /*83c0*/  @!P0 BRA `(.L_x_2636) ;  /* 0x0000000400888947 */ /* 0x000fea0003800000 */
[C---:B-1----:R-:W-:Y:S01]  /*83d0*/  LEA R16, P0, R103.reuse, R97, 0x1 ;  /* 0x0000006167107211 */ /* 0x042fe200078008ff */
[----:B------:R-:W-:Y:S01]  /*83e0*/  BSSY B0, `(.L_x_2637) ;  /* 0x000005f000007945 */ /* 0x000fe20003800000 */
[----:B------:R-:W-:Y:S02]  /*83f0*/  ISETP.GE.AND P1, PT, R14, UR4, PT ;  /* 0x000000040e007c0c */ /* 0x000fe4000bf26270 */
[----:B------:R-:W-:Y:S02]  /*8400*/  LEA.HI.X R17, R103, R96, R102, 0x1, P0 ;  /* 0x0000006067117211 */ /* 0x000fe400000f0c66 */
[C---:B--2---:R-:W-:Y:S03]  /*8410*/  LEA R192, P0, R46.reuse, R65, 0x1 ;  /* 0x000000412ec07211 */ /* 0x044fe600078008ff */
[----:B------:R1:W5:Y:S01]  /*8420*/  LDG.E.128 R4, desc[UR6][R16.64] ;  /* 0x0000000610047981 */ /* 0x000362000c1e1d00 */
        /* <DEDUP_REMOVED lines=9> */
[----:B------:R-:W-:Y:S02]  /*84c0*/  @P1 IADD3 R3, RZ, -UR5, RZ ;  /* 0x80000005ff031c10 */ /* 0x000fe4000fffe0ff */
[----:B------:R-:W-:Y:S02]  /*84d0*/  @P1 IADD3 R8, RZ, -UR5, RZ ;  /* 0x80000005ff081c10 */ /* 0x000fe4000fffe0ff */
[----:B------:R-:W-:Y:S02]  /*84e0*/  LEA R2, P0, R3, R16, 0x1 ;  /* 0x0000001003027211 */ /* 0x000fe400078008ff */
[----:B------:R-:W-:Y:S02]  /*84f0*/  IADD3 R0, P2, R133, R8, RZ ;  /* 0x0000000885007210 */ /* 0x000fe40007f5e0ff */
[----:B------:R-:W-:Y:S02]  /*8500*/  LEA.HI.X.SX32 R3, R3, R17, 0x1, P0 ;  /* 0x0000001103037211 */ /* 0x000fe400000f0eff */
[----:B------:R-:W-:Y:S02]  /*8510*/  LEA R188, P0, R0, R99, 0x1 ;  /* 0x0000006300bc7211 */ /* 0x000fe400078008ff */
[----:B------:R-:W-:Y:S01]  /*8520*/  LEA.HI.X.SX32 R8, R8, R118, 0x1, P2 ;  /* 0x0000007608087211 */ /* 0x000fe200010f0eff */
[----:B-1----:R1:W2:Y:S03]  /*8530*/  LDG.E.128 R16, desc[UR6][R2.64] ;  /* 0x0000000602107981 */ /* 0x0022a6000c1e1d00 */
[----:B------:R-:W-:Y:S02]  /*8540*/  LEA.HI.X R189, R0, R98, R8, 0x1, P0 ;  /* 0x0000006200bd7211 */ /* 0x000fe400000f0c08 */
[----:B------:R-:W-:Y:S02]  /*8550*/  MOV R0, RZ ;  /* 0x000000ff00007202 */ /* 0x000fe40000000f00 */
[----:B------:R-:W-:Y:S02]  /*8560*/  @P1 IADD3 R0, RZ, -UR5, RZ ;  /* 0x80000005ff001c10 */ /* 0x000fe4000fffe0ff */
[----:B------:R-:W3:Y:S02]  /*8570*/  LDG.E.128 R188, desc[UR6][R188.64] ;  /* 0x00000006bcbc7981 */ /* 0x000ee4000c1e1d00 */
[----:B-1----:R-:W-:Y:S04]  /*8580*/  IADD3 R3, P0, R133, R0, RZ ;  /* 0x0000000085037210 */ /* 0x002fe80007f1e0ff */
[----:B------:R-:W-:Y:S02]  /*8590*/  LEA.HI.X.SX32 R0, R0, R118, 0x1, P0 ;  /* 0x0000007600007211 */ /* 0x000fe400000f0eff */
[C---:B------:R-:W-:Y:S04]  /*85a0*/  LEA R2, P0, R3.reuse, R101, 0x1 ;  /* 0x0000006503027211 */ /* 0x040fe800078008ff */
[----:B------:R-:W-:Y:S05]  /*85b0*/  LEA.HI.X R3, R3, R100, R0, 0x1, P0 ;  /* 0x0000006403037211 */ /* 0x000fea00000f0c00 */
        /* <DEDUP_REMOVED lines=65> */
.L_x_2638:
[----:B------:R-:W-:Y:S05]  /*89d0*/  BSYNC B0 ;  /* 0x0000000000007941 */ /* 0x000fea0003800000 */
.L_x_2637:
[----:B-----5:R3:W-:Y:S02]  /*89e0*/  STG.E.128 desc[UR6][R192.64], R4 ;  /* 0x00000004c0007986 */ /* 0x0207e4000c101d06 */
.L_x_2636:
[----:B------:R-:W-:Y:S05]  /*89f0*/  BSYNC B1 ;  /* 0x0000000000017941 */ /* 0x000fea0003800000 */
.L_x_2635:
        /* <DEDUP_REMOVED lines=9> */
[C---:B--23--:R-:W-:Y:S03]  /*8a90*/  LEA R192, P0, R178.reuse, R65, 0x1 ;  /* 0x00000041b2c07211 */ /* 0x04cfe600078008ff */
        /* <DEDUP_REMOVED lines=12> */
[C---:B------:R-:W-:Y:S02]  /*8b60*/  LEA R2, P0, R3.reuse, R16, 0x1 ;  /* 0x0000001003027211 */ /* 0x040fe400078008ff */
[----:B------:R-:W-:Y:S02]  /*8b70*/  IADD3 R0, P2, R132, R8, RZ ;  /* 0x0000000884007210 */ /* 0x000fe40007f5e0ff */
[----:B------:R-:W-:Y:S02]  /*8b80*/  LEA.HI.X.SX32 R3, R3, R17, 0x1, P0 ;  /* 0x0000001103037211 */ /* 0x000fe400000f0eff */
[----:B------:R-:W-:Y:S02]  /*8b90*/  LEA R188, P0, R0, R99, 0x1 ;  /* 0x0000006300bc7211 */ /* 0x000fe400078008ff */
[-C--:B------:R-:W-:Y:S01]  /*8ba0*/  LEA.HI.X.SX32 R8, R8, R117.reuse, 0x1, P2 ;  /* 0x0000007508087211 */ /* 0x080fe200010f0eff */
        /* <DEDUP_REMOVED lines=74> */
.L_x_2642:
[----:B------:R-:W-:Y:S05]  /*9050*/  BSYNC B0 ;  /* 0x0000000000007941 */ /* 0x000fea0003800000 */
.L_x_2641:
[----:B-----5:R4:W-:Y:S02]  /*9060*/  STG.E.128 desc[UR6][R192.64], R4 ;  /* 0x00000004c0007986 */ /* 0x0209e4000c101d06 */
.L_x_2640:
[----:B------:R-:W-:Y:S05]  /*9070*/  BSYNC B1 ;  /* 0x0000000000017941 */ /* 0x000fea0003800000 */
.L_x_2639:
[C---:B------:R-:W-:Y:S01]  /*9080*/  ISETP.GE.AND P0, PT, R60.reuse, R185, PT ;  /* 0x000000b93c00720c */ /* 0x040fe20003f06270 */
[----:B------:R-:W-:Y:S03]  /*9090*/  BSSY B1, `(.L_x_2643) ;  /* 0x000006e000017945 */ /* 0x000fe60003800000 */
[----:B------:R-:W-:Y:S11]  /*90a0*/  ISETP.GE.AND P0, PT, R60, R184, !P0 ;  /* 0x000000b83c00720c */ /* 0x000ff60004706270 */
[----:B------:R-:W-:Y:S02]  /*90b0*/  @!UPT UIADD3 URZ, URZ, URZ, URZ ;  /* 0x0000003f3f3ff290 */ /* 0x000fe4000fffe03f */
[----:B------:R-:W-:Y:S05]  /*90c0*/  @!P0 BRA `(.L_x_2644) ;  /* 0x0000000400a88947 */ /* 0x000fea0003800000 */
[----:B-1----:R-:W-:Y:S01]  /*90d0*/  MOV R16, R97 ;  /* 0x0000006100107202 */ /* 0x002fe20000000f00 */
[----:B------:R-:W1:Y:S01]  /*90e0*/  LDC.64 R2, c[0x0][0x338] ;  /* 0x0000ce00ff027b82 */ /* 0x000e620000000a00 */
[----:B------:R-:W-:Y:S01]  /*90f0*/  MOV R17, R96 ;  /* 0x0000006000117202 */ /* 0x000fe20000000f00 */
[----:B------:R-:W-:Y:S01]  /*9100*/  BSSY B0, `(.L_x_2645) ;  /* 0x0000065000007945 */ /* 0x000fe20003800000 */
[----:B------:R-:W-:Y:S02]  /*9110*/  ISETP.GE.AND P0, PT, R14, UR4, PT ;  /* 0x000000040e007c0c */ /* 0x000fe4000bf06270 */
[----:B--234-:R-:W-:Y:S02]  /*9120*/  MOV R192, R65 ;  /* 0x0000004100c07202 */ /* 0x01cfe40000000f00 */
[----:B------:R-:W-:Y:S01]  /*9130*/  MOV R193, R64 ;  /* 0x0000004000c17202 */ /* 0x000fe20000000f00 */
[----:B-1----:R-:W-:Y:S04]  /*9140*/  IMAD.WIDE.U32 R16, R2, 0x60, R16 ;  /* 0x0000006002107825 */ /* 0x002fe800078e0010 */
[----:B------:R-:W-:Y:S05]  /*9150*/  IMAD R3, R3, 0x60, RZ ;  /* 0x0000006003037824 */ /* 0x000fea00078e02ff */
[----:B------:R-:W-:Y:S02]  /*9160*/  IADD3 R17, R17, R3, RZ ;  /* 0x0000000311117210 */ /* 0x000fe40007ffe0ff */
[----:B------:R-:W1:Y:S03]  /*9170*/  LDC.64 R2, c[0x0][0x248] ;  /* 0x00009200ff027b82 */ /* 0x000e660000000a00 */
[----:B------:R2:W5:Y:S01]  /*9180*/  LDG.E.128 R4, desc[UR6][R16.64] ;  /* 0x0000000610047981 */ /* 0x000562000c1e1d00 */
[----:B-1----:R-:W-:Y:S04]  /*9190*/  IMAD.WIDE.U32 R192, R2, 0x60, R192 ;  /* 0x0000006002c07825 */ /* 0x002fe800078e00c0 */
[----:B------:R-:W-:Y:S05]  /*91a0*/  IMAD R3, R3, 0x60, RZ ;  /* 0x0000006003037824 */ /* 0x000fea00078e02ff */
[----:B------:R-:W-:Y:S01]  /*91b0*/  IADD3 R193, R193, R3, RZ ;  /* 0x00000003c1c17210 */ /* 0x000fe20007ffe0ff */
[----:B--2---:R-:W-:Y:S06]  /*91c0*/  @P0 BRA `(.L_x_2646) ;  /* 0x0000000400600947 */ /* 0x004fec0003800000 */
        /* <DEDUP_REMOVED lines=14> */
[----:B------:R1:W2:Y:S03]  /*92b0*/  LDG.E.128 R16, desc[UR6][R2.64] ;  /* 0x0000000602107981 */ /* 0x0002a6000c1e1d00 */
        /* <DEDUP_REMOVED lines=73> */
.L_x_2646:
[----:B------:R-:W-:Y:S05]  /*9750*/  BSYNC B0 ;  /* 0x0000000000007941 */ /* 0x000fea0003800000 */
.L_x_2645:
[----:B-----5:R1:W-:Y:S02]  /*9760*/  STG.E.128 desc[UR6][R192.64], R4 ;  /* 0x00000004c0007986 */ /* 0x0203e4000c101d06 */
.L_x_2644:
[----:B------:R-:W-:Y:S05]  /*9770*/  BSYNC B1 ;  /* 0x0000000000017941 */ /* 0x000fea0003800000 */
.L_x_2643:
[C---:B------:R-:W-:Y:S01]  /*9780*/  ISETP.GE.AND P0, PT, R145.reuse, R185, PT ;  /* 0x000000b99100720c */ /* 0x040fe20003f06270 */
[----:B------:R-:W-:Y:S03]  /*9790*/  BSSY B1, `(.L_x_2647) ;  /* 0x0000066000017945 */ /* 0x000fe60003800000 */
[----:B------:R-:W-:Y:S11]  /*97a0*/  ISETP.GE.AND P0, PT, R145, R184, !P0 ;  /* 0x000000b89100720c */ /* 0x000ff60004706270 */
[----:B------:R-:W-:Y:S02]  /*97b0*/  @!UPT UIADD3 URZ, URZ, URZ, URZ ;  /* 0x0000003f3f3ff290 */ /* 0x000fe4000fffe03f */
[----:B------:R-:W-:Y:S05]  /*97c0*/  @!P0 BRA `(.L_x_2648) ;  /* 0x0000000400888947 */ /* 0x000fea0003800000 */
[----:B-1----:R-:W-:Y:S01]  /*97d0*/  LEA R16, P0, R72, R97, 0x1 ;  /* 0x0000006148107211 */ /* 0x002fe200078008ff */
[----:B------:R-:W-:Y:S01]  /*97e0*/  BSSY B0, `(.L_x_2649) ;  /* 0x000005f000007945 */ /* 0x000fe20003800000 */
[----:B------:R-:W-:Y:S02]  /*97f0*/  ISETP.GE.AND P1, PT, R14, UR4, PT ;  /* 0x000000040e007c0c */ /* 0x000fe4000bf26270 */
[----:B------:R-:W-:Y:S02]  /*9800*/  LEA.HI.X R17, R72, R96, R71, 0x1, P0 ;  /* 0x0000006048117211 */ /* 0x000fe400000f0c47 */
[C---:B--234-:R-:W-:Y:S03]  /*9810*/  LEA R192, P0, R182.reuse, R65, 0x1 ;  /* 0x00000041b6c07211 */ /* 0x05cfe600078008ff */
        /* <DEDUP_REMOVED lines=91> */
.L_x_2650:
[----:B------:R-:W-:Y:S05]  /*9dd0*/  BSYNC B0 ;  /* 0x0000000000007941 */ /* 0x000fea0003800000 */
.L_x_2649:
[----:B-----5:R2:W-:Y:S02]  /*9de0*/  STG.E.128 desc[UR6][R192.64], R4 ;  /* 0x00000004c0007986 */ /* 0x0205e4000c101d06 */
.L_x_2648:
[----:B------:R-:W-:Y:S05]  /*9df0*/  BSYNC B1 ;  /* 0x0000000000017941 */ /* 0x000fea0003800000 */
.L_x_2647:
        /* <DEDUP_REMOVED lines=109> */
.L_x_2654:
[----:B------:R-:W-:Y:S05]  /*a4d0*/  BSYNC B0 ;  /* 0x0000000000007941 */ /* 0x000fea0003800000 */
.L_x_2653:
[----:B-----5:R1:W-:Y:S02]  /*a4e0*/  STG.E.128 desc[UR6][R192.64], R4 ;  /* 0x00000004c0007986 */ /* 0x0203e4000c101d06 */
.L_x_2652:
[----:B------:R-:W-:Y:S05]  /*a4f0*/  BSYNC B1 ;  /* 0x0000000000017941 */ /* 0x000fea0003800000 */
.L_x_2651:
        /* <DEDUP_REMOVED lines=109> */
.L_x_2658:
[----:B------:R-:W-:Y:S05]  /*abd0*/  BSYNC B0 ;  /* 0x0000000000007941 */ /* 0x000fea0003800000 */
.L_x_2657:
[----:B-----5:R1:W-:Y:S02]  /*abe0*/  STG.E.128 desc[UR6][R192.64], R4 ;  /* 0x00000004c0007986 */ /* 0x0203e4000c101d06 */
.L_x_2656:
[----:B------:R-:W-:Y:S05]  /*abf0*/  BSYNC B1 ;  /* 0x0000000000017941 */ /* 0x000fea0003800000 */
.L_x_2655:
        /* <DEDUP_REMOVED lines=109> */
.L_x_2662:
[----:B------:R-:W-:Y:S05]  /*b2d0*/  BSYNC B0 ;  /* 0x0000000000007941 */ /* 0x000fea0003800000 */
.L_x_2661:
[----:B-----5:R1:W-:Y:S02]  /*b2e0*/  STG.E.128 desc[UR6][R192.64], R4 ;  /* 0x00000004c0007986 */ /* 0x0203e4000c101d06 */
.L_x_2660:
[----:B------:R-:W-:Y:S05]  /*b2f0*/  BSYNC B1 ;  /* 0x0000000000017941 */ /* 0x000fea0003800000 */
.L_x_2659:
        /* <DEDUP_REMOVED lines=101> */
.L_x_2666:
[----:B------:R-:W-:Y:S05]  /*b950*/  BSYNC B0 ;  /* 0x0000000000007941 */ /* 0x000fea0003800000 */
.L_x_2665:
[----:B-----5:R2:W-:Y:S02]  /*b960*/  STG.E.128 desc[UR6][R192.64], R4 ;  /* 0x00000004c0007986 */ /* 0x0205e4000c101d06 */
.L_x_2664:
[----:B------:R-:W-:Y:S05]  /*b970*/  BSYNC B1 ;  /* 0x0000000000017941 */ /* 0x000fea0003800000 */
.L_x_2663:
        /* <DEDUP_REMOVED lines=109> */
.L_x_2670:
[----:B------:R-:W-:Y:S05]  /*c050*/  BSYNC B0 ;  /* 0x0000000000007941 */ /* 0x000fea0003800000 */
.L_x_2669:
[----:B-----5:R1:W-:Y:S02]  /*c060*/  STG.E.128 desc[UR6][R192.64], R4 ;  /* 0x00000004c0007986 */ /* 0x0203e4000c101d06 */
.L_x_2668:
[----:B------:R-:W-:Y:S05]  /*c070*/  BSYNC B1 ;  /* 0x0000000000017941 */ /* 0x000fea0003800000 */
.L_x_2667:
        /* <DEDUP_REMOVED lines=109> */
.L_x_2674:
[----:B------:R-:W-:Y:S05]  /*c750*/  BSYNC B0 ;  /* 0x0000000000007941 */ /* 0x000fea0003800000 */
.L_x_2673:
[----:B-----5:R1:W-:Y:S02]  /*c760*/  STG.E.128 desc[UR6][R192.64], R4 ;  /* 0x00000004c0007986 */ /* 0x0203e4000c101d06 */
.L_x_2672:
[----:B------:R-:W-:Y:S05]  /*c770*/  BSYNC B1 ;  /* 0x0000000000017941 */ /* 0x000fea0003800000 */
.L_x_2671:
        /* <DEDUP_REMOVED lines=109> */
.L_x_2678:
[----:B------:R-:W-:Y:S05]  /*ce50*/  BSYNC B0 ;  /* 0x0000000000007941 */ /* 0x000fea0003800000 */
.L_x_2677:
[----:B-----5:R1:W-:Y:S02]  /*ce60*/  STG.E.128 desc[UR6][R192.64], R4 ;  /* 0x00000004c0007986 */ /* 0x0203e4000c101d06 */
.L_x_2676:
[----:B------:R-:W-:Y:S05]  /*ce70*/  BSYNC B1 ;  /* 0x0000000000017941 */ /* 0x000fea0003800000 */
.L_x_2675:
        /* <DEDUP_REMOVED lines=109> */
.L_x_2682:
[----:B------:R-:W-:Y:S05]  /*d550*/  BSYNC B0 ;  /* 0x0000000000007941 */ /* 0x000fea0003800000 */
.L_x_2681:
[----:B-----5:R1:W-:Y:S02]  /*d560*/  STG.E.128 desc[UR6][R192.64], R4 ;  /* 0x00000004c0007986 */ /* 0x0203e4000c101d06 */
.L_x_2680:
[----:B------:R-:W-:Y:S05]  /*d570*/  BSYNC B1 ;  /* 0x0000000000017941 */ /* 0x000fea0003800000 */
.L_x_2679:
        /* <DEDUP_REMOVED lines=109> */
.L_x_2686:
[----:B------:R-:W-:Y:S05]  /*dc50*/  BSYNC B0 ;  /* 0x0000000000007941 */ /* 0x000fea0003800000 */
.L_x_2685:
[----:B-----5:R1:W-:Y:S02]  /*dc60*/  STG.E.128 desc[UR6][R192.64], R4 ;  /* 0x00000004c0007986 */ /* 0x0203e4000c101d06 */
.L_x_2684:
[----:B------:R-:W-:Y:S05]  /*dc70*/  BSYNC B1 ;  /* 0x0000000000017941 */ /* 0x000fea0003800000 */
.L_x_2683:
        /* <DEDUP_REMOVED lines=109> */
.L_x_2690:
[----:B------:R-:W-:Y:S05]  /*e350*/  BSYNC B0 ;  /* 0x0000000000007941 */ /* 0x000fea0003800000 */
.L_x_2689:
[----:B-----5:R1:W-:Y:S02]  /*e360*/  STG.E.128 desc[UR6][R192.64], R4 ;  /* 0x00000004c0007986 */ /* 0x0203e4000c101d06 */
.L_x_2688:
[----:B------:R-:W-:Y:S05]  /*e370*/  BSYNC B1 ;  /* 0x0000000000017941 */ /* 0x000fea0003800000 */
.L_x_2687:
        /* <DEDUP_REMOVED lines=10> */
[----:B------:R-:W-:Y:S02]  /*e420*/  MOV R188, R65 ;  /* 0x0000004100bc7202 */ /* 0x000fe40000000f00 */
[----:B------:R-:W-:Y:S01]  /*e430*/  MOV R189, R64 ;  /* 0x0000004000bd7202 */ /* 0x000fe20000000f00 */
[----:B-1----:R-:W-:Y:S04]  /*e440*/  IMAD.WIDE.U32 R16, R2, 0x1e0, R16 ;  /* 0x000001e002107825 */ /* 0x002fe800078e0010 */
[----:B------:R-:W-:Y:S05]  /*e450*/  IMAD R3, R3, 0x1e0, RZ ;  /* 0x000001e003037824 */ /* 0x000fea00078e02ff */
[----:B------:R-:W-:Y:S02]  /*e460*/  IADD3 R17, R17, R3, RZ ;  /* 0x0000000311117210 */ /* 0x000fe40007ffe0ff */
[----:B------:R-:W1:Y:S03]  /*e470*/  LDC.64 R2, c[0x0][0x248] ;  /* 0x00009200ff027b82 */ /* 0x000e660000000a00 */
[----:B--234-:R2:W5:Y:S01]  /*e480*/  LDG.E.128 R4, desc[UR6][R16.64] ;  /* 0x0000000610047981 */ /* 0x01c562000c1e1d00 */
[----:B-1----:R-:W-:Y:S04]  /*e490*/  IMAD.WIDE.U32 R188, R2, 0x1e0, R188 ;  /* 0x000001e002bc7825 */ /* 0x002fe800078e00bc */
[----:B------:R-:W-:Y:S05]  /*e4a0*/  IMAD R3, R3, 0x1e0, RZ ;  /* 0x000001e003037824 */ /* 0x000fea00078e02ff */
[----:B------:R-:W-:Y:S01]  /*e4b0*/  IADD3 R189, R189, R3, RZ ;  /* 0x00000003bdbd7210 */ /* 0x000fe20007ffe0ff */
[----:B--2---:R-:W-:Y:S06]  /*e4c0*/  @P0 BRA `(.L_x_2694) ;  /* 0x00000004005c0947 */ /* 0x004fec0003800000 */
[----:B------:R-:W-:Y:S02]  /*e4d0*/  ISETP.GE.AND P1, PT, R14, R186, PT ;  /* 0x000000ba0e00720c */ /* 0x000fe40003f26270 */
[----:B------:R-:W-:Y:S02]  /*e4e0*/  MOV R8, RZ ;  /* 0x000000ff00087202 */ /* 0x000fe40000000f00 */
[----:B-----5:R-:W-:Y:S02]  /*e4f0*/  MOV R22, R4 ;  /* 0x0000000400167202 */ /* 0x020fe40000000f00 */
[----:B------:R-:W-:Y:S02]  /*e500*/  MOV R29, R7 ;  /* 0x00000007001d7202 */ /* 0x000fe40000000f00 */
[----:B------:R-:W-:Y:S02]  /*e510*/  MOV R31, R5 ;  /* 0x00000005001f7202 */ /* 0x000fe40000000f00 */
[----:B------:R-:W-:Y:S03]  /*e520*/  MOV R30, R6 ;  /* 0x00000006001e7202 */ /* 0x000fe60000000f00 */
[----:B------:R-:W-:Y:S02]  /*e530*/  @P1 IADD3 R186, RZ, -UR5, RZ ;  /* 0x80000005ffba1c10 */ /* 0x000fe4000fffe0ff */
[----:B------:R-:W-:Y:S02]  /*e540*/  @P1 IADD3 R8, RZ, -UR5, RZ ;  /* 0x80000005ff081c10 */ /* 0x000fe4000fffe0ff */
[C---:B------:R-:W-:Y:S02]  /*e550*/  LEA R2, P0, R186.reuse, R16, 0x1 ;  /* 0x00000010ba027211 */ /* 0x040fe400078008ff */
[C---:B------:R-:W-:Y:S02]  /*e560*/  IADD3 R0, P2, R119.reuse, R8, RZ ;  /* 0x0000000877007210 */ /* 0x040fe40007f5e0ff */
        /* <DEDUP_REMOVED lines=77> */
.L_x_2694:
[----:B------:R-:W-:Y:S05]  /*ea40*/  BSYNC B0 ;  /* 0x0000000000007941 */ /* 0x000fea0003800000 */
.L_x_2693:
[----:B-----5:R1:W-:Y:S02]  /*ea50*/  STG.E.128 desc[UR6][R188.64], R4 ;  /* 0x00000004bc007986 */ /* 0x0203e4000c101d06 */
.L_x_2692:
[----:B------:R-:W-:Y:S05]  /*ea60*/  BSYNC B1 ;  /* 0x0000000000017941 */ /* 0x000fea0003800000 */
.L_x_2691:
[----:B-1234-:R-:W-:Y:S01]  /*ea70*/  MOV R5, R100 ;  /* 0x0000006400057202 */ /* 0x01efe20000000f00 */
[----:B------:R-:W1:Y:S01]  /*ea80*/  LDC R0, c[0x0][0x2e0] ;  /* 0x0000b800ff007b82 */ /* 0x000e620000000800 */
[----:B------:R-:W-:Y:S01]  /*ea90*/  MOV R3, R98 ;  /* 0x0000006200037202 */ /* 0x000fe20000000f00 */
[----:B------:R-:W-:Y:S01]  /*eaa0*/  IMAD.MOV.U32 R4, RZ, RZ, R101 ;  /* 0x000000ffff047224 */ /* 0x000fe200078e0065 */
[----:B------:R-:W-:Y:S01]  /*eab0*/  UMOV UR4, UR59 ;  /* 0x0000003b00047c82 */ /* 0x000fe20008000000 */
[----:B------:R-:W-:Y:S02]  /*eac0*/  IMAD.MOV.U32 R2, RZ, RZ, R99 ;  /* 0x000000ffff027224 */ /* 0x000fe400078e0063 */
[----:B-1----:R-:W-:Y:S05]  /*ead0*/  IMAD.U32 R0, R0, -0x80, RZ ;  /* 0xffffff8000007824 */ /* 0x002fea00078e00ff */
[C---:B------:R-:W-:Y:S02]  /*eae0*/  LEA R101, P1, R0.reuse, R4, 0x1 ;  /* 0x0000000400657211 */ /* 0x040fe400078208ff */
[C---:B------:R-:W-:Y:S02]  /*eaf0*/  LEA R99, P0, R0.reuse, R2, 0x1 ;  /* 0x0000000200637211 */ /* 0x040fe400078008ff */
[C---:B------:R-:W-:Y:S02]  /*eb00*/  LEA.HI.X.SX32 R100, R0.reuse, R5, 0x1, P1 ;  /* 0x0000000500647211 */ /* 0x040fe400008f0eff */
[----:B------:R-:W-:Y:S01]  /*eb10*/  LEA.HI.X.SX32 R98, R0, R3, 0x1, P0 ;  /* 0x0000000300627211 */ /* 0x000fe200000f0eff */
[----:B------:R-:W-:Y:S08]  /*eb20*/  BRA `(.L_x_2630) ;  /* 0x0000000c008c7947 */ /* 0x000ff00003800000 */
.L_x_2596:
[----:B------:R-:W-:Y:S01]  /*eb30*/  @P0 IMAD.MOV.U32 R2, RZ, RZ, R97 ;  /* 0x000000ffff020224 */ /* 0x000fe200078e0061 */
[----:B-1----:R-:W-:Y:S01]  /*eb40*/  @P0 MOV R16, R65 ;  /* 0x0000004100100202 */ /* 0x002fe20000000f00 */
[----:B------:R-:W-:Y:S01]  /*eb50*/  @P0 IMAD.MOV.U32 R3, RZ, RZ, R96 ;  /* 0x000000ffff030224 */ /* 0x000fe200078e0060 */
[C---:B------:R-:W-:Y:S01]  /*eb60*/  ISETP.GE.AND P1, PT, R62.reuse, R185, PT ;  /* 0x000000b93e00720c */ /* 0x040fe20003f26270 */
[----:B------:R-:W-:Y:S01]  /*eb70*/  @P0 IMAD.MOV.U32 R17, RZ, RZ, R64 ;  /* 0x000000ffff110224 */ /* 0x000fe200078e0040 */
[----:B------:R-:W-:Y:S02]  /*eb80*/  UMOV UR4, URZ ;  /* 0x0000003f00047c82 */ /* 0x000fe40008000000 */
[----:B------:R1:W2:Y:S01]  /*eb90*/  @P0 LDG.E.128 R4, desc[UR6][R2.64] ;  /* 0x0000000602040981 */ /* 0x0002a2000c1e1d00 */
[----:B------:R-:W-:Y:S11]  /*eba0*/  ISETP.GE.AND P1, PT, R62, R184, !P1 ;  /* 0x000000b83e00720c */ /* 0x000ff60004f26270 */
[----:B------:R-:W-:Y:S02]  /*ebb0*/  @!UPT UIADD3 URZ, URZ, URZ, URZ ;  /* 0x0000003f3f3ff290 */ /* 0x000fe4000fffe03f */
[C---:B-1----:R-:W-:Y:S04]  /*ebc0*/  @P1 LEA R2, P2, R103.reuse, R97, 0x1 ;  /* 0x0000006167021211 */ /* 0x042fe800078408ff */
[----:B------:R-:W-:Y:S01]  /*ebd0*/  @P1 LEA.HI.X R3, R103, R96, R102, 0x1, P2 ;  /* 0x0000006067031211 */ /* 0x000fe200010f0c66 */
[----:B--2---:R1:W-:Y:S01]  /*ebe0*/  @P0 STG.E.128 desc[UR6][R16.64], R4 ;  /* 0x0000000410000986 */ /* 0x0043e2000c101d06 */
[C---:B------:R-:W-:Y:S04]  /*ebf0*/  ISETP.GE.AND P0, PT, R61.reuse, R185, PT ;  /* 0x000000b93d00720c */ /* 0x040fe80003f06270 */
[----:B------:R-:W-:Y:S02]  /*ec00*/  ISETP.GE.AND P0, PT, R61, R184, !P0 ;  /* 0x000000b83d00720c */ /* 0x000fe40004706270 */
[----:B-1----:R1:W2:Y:S01]  /*ec10*/  @P1 LDG.E.128 R4, desc[UR6][R2.64] ;  /* 0x0000000602041981 */ /* 0x0022a2000c1e1d00 */
[C---:B------:R-:W-:Y:S04]  /*ec20*/  @P1 LEA R16, P3, R46.reuse, R65, 0x1 ;  /* 0x000000412e101211 */ /* 0x040fe800078608ff */
[----:B------:R-:W-:Y:S06]  /*ec30*/  @P1 LEA.HI.X R17, R46, R64, R45, 0x1, P3 ;  /* 0x000000402e111211 */ /* 0x000fec00018f0c2d */
[C---:B-1----:R-:W-:Y:S04]  /*ec40*/  @P0 LEA R2, P2, R69.reuse, R97, 0x1 ;  /* 0x0000006145020211 */ /* 0x042fe800078408ff */
[----:B------:R-:W-:Y:S02]  /*ec50*/  @P0 LEA.HI.X R3, R69, R96, R68, 0x1, P2 ;  /* 0x0000006045030211 */ /* 0x000fe400010f0c44 */
[C---:B------:R-:W-:Y:S04]  /*ec60*/  @P0 LEA R18, P2, R178.reuse, R65, 0x1 ;  /* 0x00000041b2120211 */ /* 0x040fe800078408ff */
[----:B------:R-:W-:Y:S01]  /*ec70*/  @P0 LEA.HI.X R19, R178, R64, R70, 0x1, P2 ;  /* 0x00000040b2130211 */ /* 0x000fe200010f0c46 */
[----:B--2---:R1:W-:Y:S01]  /*ec80*/  @P1 STG.E.128 desc[UR6][R16.64], R4 ;  /* 0x0000000410001986 */ /* 0x0043e2000c101d06 */
[C---:B------:R-:W-:Y:S04]  /*ec90*/  ISETP.GE.AND P1, PT, R60.reuse, R185, PT ;  /* 0x000000b93c00720c */ /* 0x040fe80003f26270 */
[-C--:B------:R-:W-:Y:S11]  /*eca0*/  ISETP.GE.AND P1, PT, R60, R184.reuse, !P1 ;  /* 0x000000b83c00720c */ /* 0x080ff60004f26270 */
[----:B------:R-:W-:Y:S02]  /*ecb0*/  @!UPT UIADD3 URZ, URZ, URZ, URZ ;  /* 0x0000003f3f3ff290 */ /* 0x000fe4000fffe03f */
[----:B-1----:R-:W-:Y:S01]  /*ecc0*/  @P1 IMAD.MOV.U32 R17, RZ, RZ, R96 ;  /* 0x000000ffff111224 */ /* 0x002fe200078e0060 */
[----:B------:R1:W2:Y:S01]  /*ecd0*/  @P0 LDG.E.128 R4, desc[UR6][R2.64] ;  /* 0x0000000602040981 */ /* 0x0002a2000c1e1d00 */
[----:B------:R-:W-:Y:S01]  /*ece0*/  @P1 MOV R16, R97 ;  /* 0x0000006100101202 */ /* 0x000fe20000000f00 */
[----:B-1----:R-:W1:Y:S04]  /*ecf0*/  @P1 LDC.64 R2, c[0x0][0x338] ;  /* 0x0000ce00ff021b82 */ /* 0x002e680000000a00 */
[----:B-1----:R-:W-:Y:S04]  /*ed00*/  @P1 IMAD.WIDE.U32 R16, R2, 0x60, R16 ;  /* 0x0000006002101825 */ /* 0x002fe800078e0010 */
[----:B------:R-:W-:Y:S05]  /*ed10*/  @P1 IMAD R3, R3, 0x60, RZ ;  /* 0x0000006003031824 */ /* 0x000fea00078e02ff */
[----:B------:R-:W-:Y:S02]  /*ed20*/  @P1 IADD3 R17, R17, R3, RZ ;  /* 0x0000000311111210 */ /* 0x000fe40007ffe0ff */
[----:B------:R-:W1:Y:S02]  /*ed30*/  @P1 LDC.64 R2, c[0x0][0x248] ;  /* 0x00009200ff021b82 */ /* 0x000e640000000a00 */
[----:B-1----:R-:W-:Y:S01]  /*ed40*/  @P1 IMAD R3, R3, 0x60, RZ ;  /* 0x0000006003031824 */ /* 0x002fe200078e02ff */
[----:B--2---:R1:W-:Y:S01]  /*ed50*/  @P0 STG.E.128 desc[UR6][R18.64], R4 ;  /* 0x0000000412000986 */ /* 0x0043e2000c101d06 */
[C---:B------:R-:W-:Y:S04]  /*ed60*/  ISETP.GE.AND P0, PT, R145.reuse, R185, PT ;  /* 0x000000b99100720c */ /* 0x040fe80003f06270 */
[----:B------:R-:W-:Y:S02]  /*ed70*/  ISETP.GE.AND P0, PT, R145, R184, !P0 ;  /* 0x000000b89100720c */ /* 0x000fe40004706270 */
[----:B-1----:R1:W2:Y:S11]  /*ed80*/  @P1 LDG.E.128 R4, desc[UR6][R16.64] ;  /* 0x0000000610041981 */ /* 0x0022b6000c1e1d00 */
[C---:B------:R-:W-:Y:S04]  /*ed90*/  @P0 LEA R18, P2, R72.reuse, R97, 0x1 ;  /* 0x0000006148120211 */ /* 0x040fe800078408ff */
[----:B------:R-:W-:Y:S01]  /*eda0*/  @P0 LEA.HI.X R19, R72, R96, R71, 0x1, P2 ;  /* 0x0000006048130211 */ /* 0x000fe200010f0c47 */
[----:B-1----:R-:W-:Y:S01]  /*edb0*/  @P1 IMAD.MOV.U32 R16, RZ, RZ, R65 ;  /* 0x000000ffff101224 */ /* 0x002fe200078e0041 */
[----:B------:R-:W-:Y:S03]  /*edc0*/  @P1 MOV R17, R64 ;  /* 0x0000004000111202 */ /* 0x000fe60000000f00 */
[----:B------:R-:W-:Y:S04]  /*edd0*/  @P1 IMAD.WIDE.U32 R16, R2, 0x60, R16 ;  /* 0x0000006002101825 */ /* 0x000fe800078e0010 */
[----:B------:R-:W-:Y:S05]  /*ede0*/  @P1 IMAD.IADD R17, R17, 0x1, R3 ;  /* 0x0000000111111824 */ /* 0x000fea00078e0203 */
[----:B--2---:R1:W-:Y:S01]  /*edf0*/  @P1 STG.E.128 desc[UR6][R16.64], R4 ;  /* 0x0000000410001986 */ /* 0x0043e2000c101d06 */
[C---:B------:R-:W-:Y:S04]  /*ee00*/  ISETP.GE.AND P1, PT, R144.reuse, R185, PT ;  /* 0x000000b99000720c */ /* 0x040fe80003f26270 */
[----:B------:R-:W-:Y:S11]  /*ee10*/  ISETP.GE.AND P1, PT, R144, R184, !P1 ;  /* 0x000000b89000720c */ /* 0x000ff60004f26270 */
[----:B------:R-:W-:Y:S02]  /*ee20*/  @!UPT UIADD3 URZ, URZ, URZ, URZ ;  /* 0x0000003f3f3ff290 */ /* 0x000fe4000fffe03f */
[----:B------:R-:W2:Y:S01]  /*ee30*/  @P1 LDC.64 R2, c[0x0][0x338] ;  /* 0x0000ce00ff021b82 */ /* 0x000ea20000000a00 */
[----:B-1----:R-:W-:Y:S01]  /*ee40*/  @P1 IMAD.MOV.U32 R17, RZ, RZ, R96 ;  /* 0x000000ffff111224 */ /* 0x002fe200078e0060 */
[----:B------:R1:W3:Y:S01]  /*ee50*/  @P0 LDG.E.128 R4, desc[UR6][R18.64] ;  /* 0x0000000612040981 */ /* 0x0002e2000c1e1d00 */
[----:B------:R-:W-:Y:S05]  /*ee60*/  @P1 MOV R16, R97 ;  /* 0x0000006100101202 */ /* 0x000fea0000000f00 */
[----:B--2---:R-:W-:Y:S04]  /*ee70*/  @P1 IMAD.WIDE.U32 R16, R2, 0xa0, R16 ;  /* 0x000000a002101825 */ /* 0x004fe800078e0010 */
[----:B------:R-:W-:Y:S05]  /*ee80*/  @P1 IMAD R3, R3, 0xa0, RZ ;  /* 0x000000a003031824 */ /* 0x000fea00078e02ff */
[----:B------:R-:W-:Y:S02]  /*ee90*/  @P1 IADD3 R17, R17, R3, RZ ;  /* 0x0000000311111210 */ /* 0x000fe40007ffe0ff */
[C---:B-1----:R-:W-:Y:S04]  /*eea0*/  @P0 LEA R18, P2, R182.reuse, R65, 0x1 ;  /* 0x00000041b6120211 */ /* 0x042fe800078408ff */
[----:B------:R-:W-:Y:S05]  /*eeb0*/  @P0 LEA.HI.X R19, R182, R64, R73, 0x1, P2 ;  /* 0x00000040b6130211 */ /* 0x000fea00010f0c49 */
[----:B---3--:R1:W-:Y:S01]  /*eec0*/  @P0 STG.E.128 desc[UR6][R18.64], R4 ;  /* 0x0000000412000986 */ /* 0x0083e2000c101d06 */
[C---:B------:R-:W-:Y:S04]  /*eed0*/  ISETP.GE.AND P0, PT, R143.reuse, R185, PT ;  /* 0x000000b98f00720c */ /* 0x040fe80003f06270 */
[----:B------:R-:W-:Y:S11]  /*eee0*/  ISETP.GE.AND P0, PT, R143, R184, !P0 ;  /* 0x000000b88f00720c */ /* 0x000ff60004706270 */
[----:B------:R-:W-:Y:S02]  /*eef0*/  @!UPT UIADD3 URZ, URZ, URZ, URZ ;  /* 0x0000003f3f3ff290 */ /* 0x000fe4000fffe03f */
[----:B------:R-:W-:Y:S01]  /*ef00*/  @P0 IMAD.MOV.U32 R20, RZ, RZ, R97 ;  /* 0x000000ffff140224 */ /* 0x000fe200078e0061 */
[----:B------:R-:W2:Y:S01]  /*ef10*/  @P0 LDC.64 R2, c[0x0][0x338] ;  /* 0x0000ce00ff020b82 */ /* 0x000ea20000000a00 */
[----:B------:R-:W-:Y:S01]  /*ef20*/  @P0 MOV R21, R96 ;  /* 0x0000006000150202 */ /* 0x000fe20000000f00 */
[----:B-1----:R-:W-:Y:S01]  /*ef30*/  @P1 IMAD.MOV.U32 R6, RZ, RZ, R65 ;  /* 0x000000ffff061224 */ /* 0x002fe200078e0041 */
[----:B------:R-:W3:Y:S05]  /*ef40*/  @P1 LDG.E.128 R16, desc[UR6][R16.64] ;  /* 0x0000000610101981 */ /* 0x000eea000c1e1d00 */
[----:B------:R-:W1:Y:S01]  /*ef50*/  @P1 LDC.64 R4, c[0x0][0x248] ;  /* 0x00009200ff041b82 */ /* 0x000e620000000a00 */
[----:B------:R-:W-:Y:S01]  /*ef60*/  @P1 MOV R7, R64 ;  /* 0x0000004000071202 */ /* 0x000fe20000000f00 */
[----:B--2---:R-:W-:Y:S04]  /*ef70*/  @P0 IMAD.WIDE.U32 R20, R2, 0xc0, R20 ;  /* 0x000000c002140825 */ /* 0x004fe800078e0014 */
[----:B------:R-:W-:Y:S05]  /*ef80*/  @P0 IMAD R3, R3, 0xc0, RZ ;  /* 0x000000c003030824 */ /* 0x000fea00078e02ff */
[----:B------:R-:W-:Y:S01]  /*ef90*/  @P0 IADD3 R21, R21, R3, RZ ;  /* 0x0000000315150210 */ /* 0x000fe20007ffe0ff */
[----:B-1----:R-:W-:Y:S04]  /*efa0*/  @P1 IMAD.WIDE.U32 R6, R4, 0xa0, R6 ;  /* 0x000000a004061825 */ /* 0x002fe800078e0006 */
[----:B------:R-:W-:Y:S04]  /*efb0*/  @P1 IMAD R5, R5, 0xa0, RZ ;  /* 0x000000a005051824 */ /* 0x000fe800078e02ff */
[----:B------:R-:W-:Y:S02]  /*efc0*/  @P1 IMAD.IADD R7, R7, 0x1, R5 ;  /* 0x0000000107071824 */ /* 0x000fe400078e0205 */
[----:B------:R-:W1:Y:S02]  /*efd0*/  @P0 LDC.64 R4, c[0x0][0x248] ;  /* 0x00009200ff040b82 */ /* 0x000e640000000a00 */
[----:B-1----:R-:W-:Y:S01]  /*efe0*/  @P0 IMAD R5, R5, 0xc0, RZ ;  /* 0x000000c005050824 */ /* 0x002fe200078e02ff */
[----:B---3--:R1:W-:Y:S01]  /*eff0*/  @P1 STG.E.128 desc[UR6][R6.64], R16 ;  /* 0x0000001006001986 */ /* 0x0083e2000c101d06 */
[C---:B------:R-:W-:Y:S04]  /*f000*/  ISETP.GE.AND P1, PT, R142.reuse, R185, PT ;  /* 0x000000b98e00720c */ /* 0x040fe80003f26270 */
[----:B------:R-:W-:Y:S11]  /*f010*/  ISETP.GE.AND P1, PT, R142, R184, !P1 ;  /* 0x000000b88e00720c */ /* 0x000ff60004f26270 */
[----:B------:R-:W-:Y:S02]  /*f020*/  @!UPT UIADD3 URZ, URZ, URZ, URZ ;  /* 0x0000003f3f3ff290 */ /* 0x000fe4000fffe03f */
[----:B------:R-:W2:Y:S01]  /*f030*/  @P1 LDC.64 R2, c[0x0][0x338] ;  /* 0x0000ce00ff021b82 */ /* 0x000ea20000000a00 */
[----:B-1----:R-:W-:Y:S01]  /*f040*/  @P0 IMAD.MOV.U32 R6, RZ, RZ, R65 ;  /* 0x000000ffff060224 */ /* 0x002fe200078e0041 */
[----:B------:R1:W3:Y:S01]  /*f050*/  @P0 LDG.E.128 R16, desc[UR6][R20.64] ;  /* 0x0000000614100981 */ /* 0x0002e2000c1e1d00 */
[----:B------:R-:W-:Y:S03]  /*f060*/  @P0 MOV R7, R64 ;  /* 0x0000004000070202 */ /* 0x000fe60000000f00 */
[----:B------:R-:W-:Y:S04]  /*f070*/  @P0 IMAD.WIDE.U32 R6, R4, 0xc0, R6 ;  /* 0x000000c004060825 */ /* 0x000fe800078e0006 */
[----:B------:R-:W-:Y:S02]  /*f080*/  @P0 IMAD.IADD R7, R7, 0x1, R5 ;  /* 0x0000000107070824 */ /* 0x000fe400078e0205 */
[----:B--2---:R-:W-:Y:S02]  /*f090*/  @P1 IMAD R3, R3, 0xe0, RZ ;  /* 0x000000e003031824 */ /* 0x004fe400078e02ff */
[----:B-1----:R-:W-:Y:S01]  /*f0a0*/  @P1 IMAD.MOV.U32 R20, RZ, RZ, R97 ;  /* 0x000000ffff141224 */ /* 0x002fe200078e0061 */
[----:B------:R-:W-:Y:S03]  /*f0b0*/  @P1 MOV R21, R96 ;  /* 0x0000006000151202 */ /* 0x000fe60000000f00 */
[----:B------:R-:W-:Y:S05]  /*f0c0*/  @P1 IMAD.WIDE.U32 R20, R2, 0xe0, R20 ;  /* 0x000000e002141825 */ /* 0x000fea00078e0014 */
[----:B------:R-:W-:Y:S02]  /*f0d0*/  @P1 IADD3 R21, R21, R3, RZ ;  /* 0x0000000315151210 */ /* 0x000fe40007ffe0ff */
[----:B------:R-:W1:Y:S02]  /*f0e0*/  @P1 LDC.64 R2, c[0x0][0x248] ;  /* 0x00009200ff021b82 */ /* 0x000e640000000a00 */
[----:B-1----:R-:W-:Y:S01]  /*f0f0*/  @P1 IMAD R3, R3, 0xe0, RZ ;  /* 0x000000e003031824 */ /* 0x002fe200078e02ff */
[----:B---3--:R1:W-:Y:S01]  /*f100*/  @P0 STG.E.128 desc[UR6][R6.64], R16 ;  /* 0x0000001006000986 */ /* 0x0083e2000c101d06 */
[C---:B------:R-:W-:Y:S04]  /*f110*/  ISETP.GE.AND P0, PT, R141.reuse, R185, PT ;  /* 0x000000b98d00720c */ /* 0x040fe80003f06270 */
[----:B------:R-:W-:Y:S01]  /*f120*/  ISETP.GE.AND P0, PT, R141, R184, !P0 ;  /* 0x000000b88d00720c */ /* 0x000fe20004706270 */
[----:B-1----:R-:W-:Y:S01]  /*f130*/  @P1 IMAD.MOV.U32 R16, RZ, RZ, R65 ;  /* 0x000000ffff101224 */ /* 0x002fe200078e0041 */
[----:B------:R-:W2:Y:S01]  /*f140*/  @P1 LDG.E.128 R4, desc[UR6][R20.64] ;  /* 0x0000000614041981 */ /* 0x000ea2000c1e1d00 */
[----:B------:R-:W-:Y:S10]  /*f150*/  @P1 MOV R17, R64 ;  /* 0x0000004000111202 */ /* 0x000ff40000000f00 */
[C---:B------:R-:W-:Y:S01]  /*f160*/  @P0 LEA R18, P2, R75.reuse, R97, 0x1 ;  /* 0x000000614b120211 */ /* 0x040fe200078408ff */
[----:B------:R-:W-:Y:S03]  /*f170*/  @P1 IMAD.WIDE.U32 R16, R2, 0xe0, R16 ;  /* 0x000000e002101825 */ /* 0x000fe600078e0010 */
[----:B------:R-:W-:Y:S01]  /*f180*/  @P0 LEA.HI.X R19, R75, R96, R74, 0x1, P2 ;  /* 0x000000604b130211 */ /* 0x000fe200010f0c4a */
        /* <DEDUP_REMOVED lines=43> */
[----:B--2---:R-:W-:Y:S01]  /*f440*/  @P1 IMAD R3, R3, 0x160, RZ ;  /* 0x0000016003031824 */ /* 0x004fe200078e02ff */
[----:B------:R-:W2:Y:S01]  /*f450*/  @P1 LDC.64 R4, c[0x0][0x248] ;  /* 0x00009200ff041b82 */ /* 0x000ea20000000a00 */
[----:B-1----:R-:W-:Y:S01]  /*f460*/  @P1 IMAD.MOV.U32 R20, RZ, RZ, R97 ;  /* 0x000000ffff141224 */ /* 0x002fe200078e0061 */
[----:B------:R-:W-:Y:S03]  /*f470*/  @P1 MOV R21, R96 ;  /* 0x0000006000151202 */ /* 0x000fe60000000f00 */
[----:B------:R-:W-:Y:S05]  /*f480*/  @P1 IMAD.WIDE.U32 R20, R2, 0x160, R20 ;  /* 0x0000016002141825 */ /* 0x000fea00078e0014 */
[----:B------:R-:W-:Y:S01]  /*f490*/  @P1 IADD3 R21, R21, R3, RZ ;  /* 0x0000000315151210 */ /* 0x000fe20007ffe0ff */
[----:B--2---:R-:W-:Y:S01]  /*f4a0*/  @P1 IMAD R5, R5, 0x160, RZ ;  /* 0x0000016005051824 */ /* 0x004fe200078e02ff */
        /* <DEDUP_REMOVED lines=68> */
[----:B---3--:R1:W-:Y:S07]  /*f8f0*/  @P0 STG.E.128 desc[UR6][R6.64], R16 ;  /* 0x0000001006000986 */ /* 0x0083ee000c101d06 */
[----:B-1----:R-:W2:Y:S01]  /*f900*/  @P1 LDG.E.128 R4, desc[UR6][R20.64] ;  /* 0x0000000614041981 */ /* 0x002ea2000c1e1d00 */
[----:B------:R-:W-:Y:S01]  /*f910*/  @P1 IMAD.MOV.U32 R16, RZ, RZ, R65 ;  /* 0x000000ffff101224 */ /* 0x000fe200078e0041 */
[----:B------:R-:W-:Y:S03]  /*f920*/  @P1 MOV R17, R64 ;  /* 0x0000004000111202 */ /* 0x000fe60000000f00 */
[----:B------:R-:W-:Y:S04]  /*f930*/  @P1 IMAD.WIDE.U32 R16, R2, 0x1e0, R16 ;  /* 0x000001e002101825 */ /* 0x000fe800078e0010 */
[----:B------:R-:W-:Y:S05]  /*f940*/  @P1 IMAD.IADD R17, R17, 0x1, R3 ;  /* 0x0000000111111824 */ /* 0x000fea00078e0203 */
[----:B--2---:R1:W-:Y:S02]  /*f950*/  @P1 STG.E.128 desc[UR6][R16.64], R4 ;  /* 0x0000000410001986 */ /* 0x0043e4000c101d06 */
.L_x_2630:
[----:B------:R-:W-:Y:S01]  /*f960*/  PLOP3.LUT P0, PT, PT, PT, UP1, 0x40, 0x0 ;  /* 0x000000000000781c */ /* 0x000fe20003f0e818 */
[----:B------:R-:W-:Y:S01]  /*f970*/  IMAD.MOV.U32 R2, RZ, RZ, R97 ;  /* 0x000000ffff027224 */ /* 0x000fe200078e0061 */
[----:B------:R-:W5:Y:S01]  /*f980*/  LDC R0, c[0x0][0x338] ;  /* 0x0000ce00ff007b82 */ /* 0x000f620000000800 */
[----:B------:R-:W-:Y:S02]  /*f990*/  IMAD.MOV.U32 R3, RZ, RZ, R96 ;  /* 0x000000ffff037224 */ /* 0x000fe400078e0060 */
[----:B-----5:R-:W-:Y:S05]  /*f9a0*/  IMAD.U32 R0, R0, -0x100, RZ ;  /* 0xffffff0000007824 */ /* 0x020fea00078e00ff */
[C---:B------:R-:W-:Y:S04]  /*f9b0*/  LEA R97, P1, R0.reuse, R2, 0x1 ;  /* 0x0000000200617211 */ /* 0x040fe800078208ff */
[----:B------:R-:W-:Y:S01]  /*f9c0*/  LEA.HI.X.SX32 R96, R0, R3, 0x1, P1 ;  /* 0x0000000300607211 */ /* 0x000fe200008f0eff */
[----:B------:R-:W-:Y:S08]  /*f9d0*/  @P0 BRA `(.L_x_2695) ;  /* 0x0000000400340947 */ /* 0x000ff00003800000 */
[----:B------:R-:W-:Y:S04]  /*f9e0*/  IADD3 R0, R11, -0x1, RZ ;  /* 0xffffffff0b007810 */ /* 0x000fe80007ffe0ff */
[----:B------:R-:W-:Y:S11]  /*f9f0*/  ISETP.GT.AND P0, PT, R0, R43, PT ;  /* 0x0000002b0000720c */ /* 0x000ff60003f04270 */
[----:B------:R-:W-:Y:S02]  /*fa00*/  @!UPT UIADD3 URZ, URZ, URZ, URZ ;  /* 0x0000003f3f3ff290 */ /* 0x000fe4000fffe03f */
[----:B------:R-:W-:Y:S05]  /*fa10*/  @!P0 BRA `(.L_x_2696) ;  /* 0x0000000400548947 */ /* 0x000fea0003800000 */
[----:B------:R-:W5:Y:S01]  /*fa20*/  LDC R3, c[0x0][0x380] ;  /* 0x0000e000ff037b82 */ /* 0x000f620000000800 */
[----:B------:R-:W-:Y:S02]  /*fa30*/  IADD3 R0, R13, -0x200, RZ ;  /* 0xfffffe000d007810 */ /* 0x000fe40007ffe0ff */
[----:B------:R-:W-:Y:S02]  /*fa40*/  IABS R13, R12 ;  /* 0x0000000c000d7213 */ /* 0x000fe40000000000 */
[----:B-1-34-:R-:W-:Y:S02]  /*fa50*/  IABS R7, R0 ;  /* 0x0000000000077213 */ /* 0x01afe40000000000 */
[----:B-----5:R-:W-:Y:S04]  /*fa60*/  IABS R2, R3 ;  /* 0x0000000300027213 */ /* 0x020fe80000000000 */
        /* <DEDUP_REMOVED lines=10> */
[----:B------:R-:W-:Y:S01]  /*fb10*/  IMAD.MOV R6, RZ, RZ, -R4 ;  /* 0x000000ffff067224 */ /* 0x000fe200078e0a04 */
[----:B------:R-:W-:Y:S03]  /*fb20*/  IADD3 R8, -R5, RZ, RZ ;  /* 0x000000ff05087210 */ /* 0x000fe60007ffe1ff */
[----:B------:R-:W-:Y:S01]  /*fb30*/  IMAD R7, R2, R6, R7 ;  /* 0x0000000602077224 */ /* 0x000fe200078e0207 */
[----:B------:R-:W-:Y:S01]  /*fb40*/  LOP3.LUT R6, R12, R3, RZ, 0x3c, !PT ;  /* 0x000000030c067212 */ /* 0x000fe200078e3cff */
[C---:B------:R-:W-:Y:S03]  /*fb50*/  IMAD R13, R2.reuse, R8, R13 ;  /* 0x00000008020d7224 */ /* 0x040fe600078e020d */
[C---:B------:R-:W-:Y:S02]  /*fb60*/  ISETP.GT.U32.AND P0, PT, R2.reuse, R7, PT ;  /* 0x000000070200720c */ /* 0x040fe40003f04070 */
[----:B------:R-:W-:Y:S02]  /*fb70*/  ISETP.GT.U32.AND P3, PT, R2, R13, PT ;  /* 0x0000000d0200720c */ /* 0x000fe40003f64070 */
[----:B------:R-:W-:Y:S09]  /*fb80*/  ISETP.GE.AND P2, PT, R6, RZ, PT ;  /* 0x000000ff0600720c */ /* 0x000ff20003f46270 */
[--C-:B------:R-:W-:Y:S01]  /*fb90*/  @!P0 IMAD.IADD R7, R7, 0x1, -R2.reuse ;  /* 0x0000000107078824 */ /* 0x100fe200078e0a02 */
[----:B------:R-:W-:Y:S01]  /*fba0*/  @!P0 IADD3 R4, R4, 0x1, RZ ;  /* 0x0000000104048810 */ /* 0x000fe20007ffe0ff */
[----:B------:R-:W-:Y:S01]  /*fbb0*/  @!P3 IMAD.IADD R13, R13, 0x1, -R2 ;  /* 0x000000010d0db824 */ /* 0x000fe200078e0a02 */
[----:B------:R-:W-:Y:S01]  /*fbc0*/  ISETP.NE.AND P0, PT, R3, RZ, PT ;  /* 0x000000ff0300720c */ /* 0x000fe20003f05270 */
[----:B------:R-:W-:Y:S01]  /*fbd0*/  @!P3 VIADD R5, R5, 0x1 ;  /* 0x000000010505b836 */ /* 0x000fe20000000000 */
[-C--:B------:R-:W-:Y:S02]  /*fbe0*/  ISETP.GE.U32.AND P4, PT, R7, R2.reuse, PT ;  /* 0x000000020700720c */ /* 0x080fe40003f86070 */
[----:B------:R-:W-:Y:S02]  /*fbf0*/  ISETP.GE.U32.AND P5, PT, R13, R2, PT ;  /* 0x000000020d00720c */ /* 0x000fe40003fa6070 */
[CC--:B------:R-:W-:Y:S01]  /*fc00*/  LOP3.LUT R2, R0.reuse, R3.reuse, RZ, 0x3c, !PT ;  /* 0x0000000300027212 */ /* 0x0c0fe200078e3cff */
[----:B------:R-:W-:Y:S03]  /*fc10*/  IMAD.IADD R0, R0, 0x1, -R12 ;  /* 0x0000000100007824 */ /* 0x000fe600078e0a0c */
[----:B------:R-:W-:Y:S02]  /*fc20*/  ISETP.GE.AND P1, PT, R2, RZ, PT ;  /* 0x000000ff0200720c */ /* 0x000fe40003f26270 */
[----:B------:R-:W-:Y:S03]  /*fc30*/  LOP3.LUT R2, RZ, R3, RZ, 0x33, !PT ;  /* 0x00000003ff027212 */ /* 0x000fe600078e33ff */
[----:B------:R-:W-:Y:S02]  /*fc40*/  @P4 VIADD R4, R4, 0x1 ;  /* 0x0000000104044836 */ /* 0x000fe40000000000 */
[----:B------:R-:W-:Y:S04]  /*fc50*/  @P5 IADD3 R5, R5, 0x1, RZ ;  /* 0x0000000105055810 */ /* 0x000fe80007ffe0ff */
[----:B------:R-:W-:Y:S02]  /*fc60*/  @!P2 IADD3 R5, -R5, RZ, RZ ;  /* 0x000000ff0505a210 */ /* 0x000fe40007ffe1ff */
[----:B------:R-:W-:Y:S05]  /*fc70*/  @!P1 IMAD.MOV R4, RZ, RZ, -R4 ;  /* 0x000000ffff049224 */ /* 0x000fea00078e0a04 */
[C---:B------:R-:W-:Y:S02]  /*fc80*/  SEL R4, R2.reuse, R4, !P0 ;  /* 0x0000000402047207 */ /* 0x040fe40004000000 */
[----:B------:R-:W-:Y:S02]  /*fc90*/  SEL R2, R2, R5, !P0 ;  /* 0x0000000502027207 */ /* 0x000fe40004000000 */
[-C--:B--2---:R-:W-:Y:S02]  /*fca0*/  LEA R16, P1, R4, R248.reuse, 0x2 ;  /* 0x000000f804107211 */ /* 0x084fe400078210ff */
[----:B------:R-:W-:Y:S02]  /*fcb0*/  LEA R6, P0, R2, R248, 0x2 ;  /* 0x000000f802067211 */ /* 0x000fe400078010ff */
[-C--:B------:R-:W-:Y:S02]  /*fcc0*/  LEA.HI.X.SX32 R17, R4, R249.reuse, 0x2, P1 ;  /* 0x000000f904117211 */ /* 0x080fe400008f16ff */
[C---:B------:R-:W-:Y:S02]  /*fcd0*/  LEA.HI.X.SX32 R7, R2.reuse, R249, 0x2, P0 ;  /* 0x000000f902077211 */ /* 0x040fe400000f16ff */
[----:B------:R-:W-:Y:S01]  /*fce0*/  IADD3 R2, R2, -R4, RZ ;  /* 0x8000000402027210 */ /* 0x000fe20007ffe0ff */
[----:B------:R-:W2:Y:S04]  /*fcf0*/  LDG.E R5, desc[UR6][R16.64] ;  /* 0x0000000610057981 */ /* 0x000ea8000c1e1900 */
[----:B------:R-:W-:Y:S01]  /*fd00*/  IMAD R0, R2, R3, R0 ;  /* 0x0000000302007224 */ /* 0x000fe200078e0200 */
[----:B------:R-:W2:Y:S03]  /*fd10*/  LDG.E R6, desc[UR6][R6.64] ;  /* 0x0000000606067981 */ /* 0x000ea6000c1e1900 */
[----:B------:R-:W-:Y:S01]  /*fd20*/  IMAD.WIDE.U32 R12, R0, UR36, RZ ;  /* 0x00000024000c7c25 */ /* 0x000fe2000f8e00ff */
[----:B------:R-:W-:Y:S05]  /*fd30*/  SHF.R.S32.HI R4, RZ, 0x1f, R0 ;  /* 0x0000001fff047819 */ /* 0x000fea0000011400 */
[C---:B------:R-:W-:Y:S02]  /*fd40*/  IMAD R3, R4.reuse, UR36, RZ ;  /* 0x0000002404037c24 */ /* 0x040fe4000f8e02ff */
[----:B------:R-:W-:Y:S02]  /*fd50*/  IMAD R4, R4, UR30, RZ ;  /* 0x0000001e04047c24 */ /* 0x000fe4000f8e02ff */
[C---:B------:R-:W-:Y:S02]  /*fd60*/  IMAD R3, R0.reuse, UR37, R3 ;  /* 0x0000002500037c24 */ /* 0x040fe4000f8e0203 */
[----:B------:R-:W-:Y:S03]  /*fd70*/  IMAD R4, R0, UR31, R4 ;  /* 0x0000001f00047c24 */ /* 0x000fe6000f8e0204 */
[----:B------:R-:W-:Y:S01]  /*fd80*/  IADD3 R13, R13, R3, RZ ;  /* 0x000000030d0d7210 */ /* 0x000fe20007ffe0ff */
[----:B--2---:R-:W-:Y:S04]  /*fd90*/  IMAD.IADD R6, R5, 0x1, -R6 ;  /* 0x0000000105067824 */ /* 0x004fe800078e0a06 */
[C---:B------:R-:W-:Y:S01]  /*fda0*/  IMAD.WIDE.U32 R16, R6.reuse, UR32, RZ ;  /* 0x0000002006107c25 */ /* 0x040fe2000f8e00ff */
[----:B------:R-:W-:Y:S03]  /*fdb0*/  SHF.R.S32.HI R5, RZ, 0x1f, R6 ;  /* 0x0000001fff057819 */ /* 0x000fe60000011406 */
[----:B------:R-:W-:Y:S04]  /*fdc0*/  IMAD.WIDE.U32 R12, R6, UR34, R12 ;  /* 0x00000022060c7c25 */ /* 0x000fe8000f8e000c */
[C---:B------:R-:W-:Y:S01]  /*fdd0*/  IMAD R2, R5.reuse, UR32, RZ ;  /* 0x0000002005027c24 */ /* 0x040fe2000f8e02ff */
[----:B------:R-:W-:Y:S01]  /*fde0*/  LEA R67, P1, R12, R67, 0x1 ;  /* 0x000000430c437211 */ /* 0x000fe200078208ff */
[----:B------:R-:W-:Y:S02]  /*fdf0*/  IMAD R5, R5, UR34, RZ ;  /* 0x0000002205057c24 */ /* 0x000fe4000f8e02ff */
[C---:B------:R-:W-:Y:S02]  /*fe00*/  IMAD R2, R6.reuse, UR33, R2 ;  /* 0x0000002106027c24 */ /* 0x040fe4000f8e0202 */
[----:B------:R-:W-:Y:S02]  /*fe10*/  IMAD R5, R6, UR35, R5 ;  /* 0x0000002306057c24 */ /* 0x000fe4000f8e0205 */
[----:B------:R-:W-:Y:S01]  /*fe20*/  IMAD.IADD R3, R17, 0x1, R2 ;  /* 0x0000000111037824 */ /* 0x000fe200078e0202 */
[----:B------:R-:W-:Y:S01]  /*fe30*/  MOV R2, R16 ;  /* 0x0000001000027202 */ /* 0x000fe20000000f00 */
[----:B------:R-:W-:Y:S04]  /*fe40*/  IMAD.IADD R5, R13, 0x1, R5 ;  /* 0x000000010d057824 */ /* 0x000fe800078e0205 */
[----:B------:R-:W-:Y:S01]  /*fe50*/  IMAD.WIDE.U32 R2, R0, UR30, R2 ;  /* 0x0000001e00027c25 */ /* 0x000fe2000f8e0002 */
[----:B------:R-:W-:Y:S02]  /*fe60*/  LEA.HI.X R66, R12, R66, R5, 0x1, P1 ;  /* 0x000000420c427211 */ /* 0x000fe400008f0c05 */
[C---:B------:R-:W-:Y:S02]  /*fe70*/  LEA R65, P0, R2.reuse, R65, 0x1 ;  /* 0x0000004102417211 */ /* 0x040fe400078008ff */
[----:B------:R-:W-:Y:S04]  /*fe80*/  IADD3 R4, R3, R4, RZ ;  /* 0x0000000403047210 */ /* 0x000fe80007ffe0ff */
[----:B------:R-:W-:Y:S01]  /*fe90*/  LEA.HI.X R64, R2, R64, R4, 0x1, P0 ;  /* 0x0000004002407211 */ /* 0x000fe200000f0c04 */
[----:B------:R-:W-:Y:S06]  /*fea0*/  BRA `(.L_x_2696) ;  /* 0x0000000000307947 */ /* 0x000fec0003800000 */
.L_x_2695:
[----:B-1-34-:R-:W-:Y:S01]  /*feb0*/  MOV R7, R66 ;  /* 0x0000004200077202 */ /* 0x01afe20000000f00 */
[----:B------:R-:W1:Y:S01]  /*fec0*/  LDC R2, c[0x0][0x250] ;  /* 0x00009400ff027b82 */ /* 0x000e620000000800 */
[----:B------:R-:W-:Y:S01]  /*fed0*/  MOV R5, R64 ;  /* 0x0000004000057202 */ /* 0x000fe20000000f00 */
[----:B------:R-:W-:Y:S06]  /*fee0*/  IMAD.MOV.U32 R6, RZ, RZ, R67 ;  /* 0x000000ffff067224 */ /* 0x000fec00078e0043 */
[----:B------:R-:W3:Y:S01]  /*fef0*/  LDC R0, c[0x0][0x248] ;  /* 0x00009200ff007b82 */ /* 0x000ee20000000800 */
[----:B------:R-:W-:Y:S02]  /*ff00*/  IMAD.MOV.U32 R4, RZ, RZ, R65 ;  /* 0x000000ffff047224 */ /* 0x000fe400078e0041 */
[----:B---3--:R-:W-:Y:S02]  /*ff10*/  IMAD.U32 R0, R0, -0x100, RZ ;  /* 0xffffff0000007824 */ /* 0x008fe400078e00ff */
[----:B-1----:R-:W-:Y:S03]  /*ff20*/  IMAD.U32 R2, R2, -0x100, RZ ;  /* 0xffffff0002027824 */ /* 0x002fe600078e00ff */
[----:B------:R-:W-:Y:S02]  /*ff30*/  LEA R65, P0, R0, R4, 0x1 ;  /* 0x0000000400417211 */ /* 0x000fe400078008ff */
[----:B------:R-:W-:Y:S02]  /*ff40*/  LEA R67, P1, R2, R6, 0x1 ;  /* 0x0000000602437211 */ /* 0x000fe400078208ff */
[----:B------:R-:W-:Y:S02]  /*ff50*/  LEA.HI.X.SX32 R64, R0, R5, 0x1, P0 ;  /* 0x0000000500407211 */ /* 0x000fe400000f0eff */
[----:B------:R-:W-:Y:S09]  /*ff60*/  LEA.HI.X.SX32 R66, R2, R7, 0x1, P1 ;  /* 0x0000000702427211 */ /* 0x000ff200008f0eff */
.L_x_2696:
[----:B------:R-:W-:Y:S04]  /*ff70*/  IADD3 R11, R11, -0x1, RZ ;  /* 0xffffffff0b0b7810 */ /* 0x000fe80007ffe0ff */
[----:B------:R-:W-:Y:S11]  /*ff80*/  ISETP.GT.AND P0, PT, R11, R43, PT ;  /* 0x0000002b0b00720c */ /* 0x000ff60003f04270 */
[----:B------:R-:W-:Y:S02]  /*ff90*/  @!UPT UIADD3 URZ, URZ, URZ, URZ ;  /* 0x0000003f3f3ff290 */ /* 0x000fe4000fffe03f */
[----:B------:R-:W-:Y:S05]  /*ffa0*/  @P0 BRA `(.L_x_2697) ;  /* 0xffffff2c00b00947 */ /* 0x000fea000383ffff */
.L_x_2595:
[----:B------:R-:W5:Y:S01]  /*ffb0*/  S2UR UR4, SR_CgaCtaId ;  /* 0x00000000000479c3 */ /* 0x000f620000008800 */
[----:B------:R-:W-:Y:S01]  /*ffc0*/  ULDC UR5, c[0x0][0x2e0] ;  /* 0x0000b80000057ab9 */ /* 0x000fe20000000800 */
[----:B------:R-:W-:-:S06]  /*ffd0*/  UMOV UR8, 0x400 ;  /* 0x0000040000087882 */ /* 0x000fcc0000000000 */
[----:B------:R-:W-:Y:S01]  /*ffe0*/  BAR.SYNC.DEFER_BLOCKING 0x0 ;  /* 0x0000000000007b1d */ /* 0x000fe20000010000 */
[----:B------:R-:W-:-:S07]  /*fff0*/  ISETP.NE.AND P0, PT, RZ, UR5, PT ;  /* 0x00000005ff007c0c */ /* 0x000fce000bf05270 */
[----:B------:R-:W1:Y:S01]  /*10000*/  LDC.64 R2, c[0x0][0x240] ;  /* 0x00009000ff027b82 */ /* 0x000e620000000a00 */
[----:B------:R-:W-:Y:S01]  /*10010*/  BSSY B2, `(.L_x_2698) ;  /* 0x00002fb000027945 */ /* 0x000fe20003800000 */
[----:B-----5:R-:W-:-:S06]  /*10020*/  ULEA UR4, UR4, UR8, 0x18 ;  /* 0x0000000804047291 */ /* 0x020fcc000f8ec03f */
[----:B------:R-:W-:Y:S02]  /*10030*/  LEA R250, R57, UR4, 0x1 ;  /* 0x0000000439fa7c11 */ /* 0x000fe4000f8e08ff */
[C---:B-1----:R-:W-:Y:S01]  /*10040*/  SHF.L.U64.HI R12, R2.reuse, 0x4, R3 ;  /* 0x00000004020c7819 */ /* 0x042fe20000010203 */
[----:B--234-:R-:W-:Y:S01]  /*10050*/  IMAD.SHL.U32 R16, R2, 0x10, RZ ;  /* 0x0000001002107824 */ /* 0x01cfe200078e00ff */
[----:B------:R-:W-:Y:S06]  /*10060*/  @!P0 BRA `(.L_x_2699) ;  /* 0x0000002c00448947 */ /* 0x000fec0003800000 */
[----:B------:R-:W-:Y:S01]  /*10070*/  R2UR UR9, R59 ;  /* 0x000000003b0972ca */ /* 0x000fe200000e0000 */
[----:B------:R-:W-:Y:S01]  /*10080*/  IMAD.MOV.U32 R4, RZ, RZ, RZ ;  /* 0x000000ffff047224 */ /* 0x000fe200078e00ff */
[----:B------:R-:W-:-:S11]  /*10090*/  R2UR UR8, R58 ;  /* 0x000000003a0872ca */ /* 0x000fd600000e0000 */
[----:B------:R-:W-:-:S04]  /*100a0*/  ISETP.NE.U32.AND P0, PT, RZ, UR9, PT ;  /* 0x00000009ff007c0c */ /* 0x000fc8000bf05070 */
[----:B------:R-:W-:Y:S01]  /*100b0*/  ISETP.NE.AND.EX P0, PT, RZ, UR8, PT, P0 ;  /* 0x00000008ff007c0c */ /* 0x000fe2000bf05300 */
[----:B------:R-:W-:Y:S01]  /*100c0*/  IMAD.MOV.U32 R152, RZ, RZ, R146 ;  /* 0x000000ffff987224 */ /* 0x000fe200078e0092 */
[----:B------:R-:W-:Y:S01]  /*100d0*/  LEA R0, P1, R2, R146, 0x5 ;  /* 0x0000009202007211 */ /* 0x000fe200078228ff */
[----:B------:R-:W-:-:S10]  /*100e0*/  ULDC.64 UR8, c[0x0][0x210] ;  /* 0x0000840000087ab9 */ /* 0x000fd40000000a00 */
[----:B------:R-:W2:Y:S01]  /*100f0*/  @P0 LDG.E R4, desc[UR6][R150.64] ;  /* 0x0000000696040981 */ /* 0x000ea2000c1e1900 */
[----:B------:R-:W-:Y:S01]  /*10100*/  IADD3 R16, P0, R16, R146, RZ ;  /* 0x0000009210107210 */ /* 0x000fe20007f1e0ff */
[----:B------:R-:W-:Y:S01]  /*10110*/  IMAD.SHL.U32 R13, R53, 0x10, RZ ;  /* 0x00000010350d7824 */ /* 0x000fe200078e00ff */
[----:B------:R-:W-:-:S03]  /*10120*/  LEA R8, P2, R146, UR8, 0x1 ;  /* 0x0000000892087c11 */ /* 0x000fc6000f8408ff */
[--C-:B------:R-:W-:Y:S01]  /*10130*/  IMAD.X R12, R12, 0x1, R153.reuse, P0 ;  /* 0x000000010c0c7824 */ /* 0x100fe200000e0699 */
[----:B------:R-:W-:Y:S02]  /*10140*/  LEA R24, P0, R0, UR8, 0x1 ;  /* 0x0000000800187c11 */ /* 0x000fe4000f8008ff */
[----:B------:R-:W-:Y:S02]  /*10150*/  LEA.HI.X R9, R146, UR9, R153, 0x1, P2 ;  /* 0x0000000992097c11 */ /* 0x000fe400090f0c99 */
[----:B--2---:R-:W-:Y:S01]  /*10160*/  IADD3 R44, R4, R44, R39 ;  /* 0x0000002c042c7210 */ /* 0x004fe20007ffe027 */
[C---:B------:R-:W-:Y:S01]  /*10170*/  IMAD.WIDE.U32 R4, R2.reuse, 0x30, R152 ;  /* 0x0000003002047825 */ /* 0x040fe200078e0098 */
[----:B------:R-:W-:Y:S02]  /*10180*/  LEA.HI.X R2, R2, R153, R3, 0x5, P1 ;  /* 0x0000009902027211 */ /* 0x000fe400008f2c03 */
[----:B------:R-:W-:Y:S01]  /*10190*/  LEA R28, P1, R16, UR8, 0x1 ;  /* 0x00000008101c7c11 */ /* 0x000fe2000f8208ff */
[----:B------:R-:W-:Y:S01]  /*101a0*/  IMAD R3, R3, 0x30, RZ ;  /* 0x0000003003037824 */ /* 0x000fe200078e02ff */
[----:B------:R-:W-:Y:S01]  /*101b0*/  LEA.HI.X R25, R0, UR9, R2, 0x1, P0 ;  /* 0x0000000900197c11 */ /* 0x000fe200080f0c02 */
[----:B------:R-:W-:Y:S01]  /*101c0*/  IMAD R44, R53, R44, RZ ;  /* 0x0000002c352c7224 */ /* 0x000fe200078e02ff */
[----:B------:R-:W-:Y:S01]  /*101d0*/  LEA R26, P0, R4, UR8, 0x1 ;  /* 0x00000008041a7c11 */ /* 0x000fe2000f8008ff */
[----:B------:R-:W-:Y:S01]  /*101e0*/  IMAD.IADD R3, R5, 0x1, R3 ;  /* 0x0000000105037824 */ /* 0x000fe200078e0203 */
[----:B------:R-:W-:Y:S01]  /*101f0*/  ULDC.U8 UR8, c[0x0][0x3c3] ;  /* 0x0000f0c000087ab9 */ /* 0x000fe20000000000 */
[----:B------:R-:W-:-:S02]  /*10200*/  LEA.HI.X R29, R16, UR9, R12, 0x1, P1 ;  /* 0x00000009101d7c11 */ /* 0x000fc400088f0c0c */
[-C--:B------:R-:W-:Y:S02]  /*10210*/  IADD3 R16, P2, R52, R44.reuse, RZ ;  /* 0x0000002c34107210 */ /* 0x080fe40007f5e0ff */
[----:B------:R-:W-:Y:S01]  /*10220*/  LEA.HI.X R27, R4, UR9, R3, 0x1, P0 ;  /* 0x00000009041b7c11 */ /* 0x000fe200080f0c03 */
[----:B------:R-:W-:Y:S01]  /*10230*/  IMAD.IADD R3, R242, 0x1, -R39 ;  /* 0x00000001f2037824 */ /* 0x000fe200078e0a27 */
[----:B------:R-:W-:Y:S02]  /*10240*/  ISETP.NE.AND P0, PT, RZ, UR8, PT ;  /* 0x00000008ff007c0c */ /* 0x000fe4000bf05270 */
[----:B------:R-:W-:Y:S02]  /*10250*/  SHF.R.S32.HI R12, RZ, 0x1f, R44 ;  /* 0x0000001fff0c7819 */ /* 0x000fe4000001142c */
[----:B------:R-:W-:-:S03]  /*10260*/  IADD3 R2, P1, R51, R44, RZ ;  /* 0x0000002c33027210 */ /* 0x000fc60007f3e0ff */
[--C-:B------:R-:W-:Y:S02]  /*10270*/  IMAD.X R50, R50, 0x1, R12.reuse, P2 ;  /* 0x0000000132327824 */ /* 0x100fe400010e060c */
[----:B------:R-:W-:-:S04]  /*10280*/  IMAD.X R12, R49, 0x1, R12, P1 ;  /* 0x00000001310c7824 */ /* 0x000fc800008e060c */
[----:B------:R-:W-:Y:S05]  /*10290*/  @!P0 BRA `(.L_x_2700) ;  /* 0x0000001000308947 */ /* 0x000fea0003800000 */
[----:B------:R-:W-:Y:S01]  /*102a0*/  ISETP.GE.AND P0, PT, R148, R3, PT ;  /* 0x000000039400720c */ /* 0x000fe20003f06270 */
[----:B------:R-:W-:Y:S03]  /*102b0*/  BSSY B1, `(.L_x_2701) ;  /* 0x000003e000017945 */ /* 0x000fe60003800000 */
[----:B------:R-:W-:-:S13]  /*102c0*/  ISETP.LT.OR P0, PT, R36, -0x7, P0 ;  /* 0xfffffff92400780c */ /* 0x000fda0000701670 */
[----:B------:R-:W-:Y:S05]  /*102d0*/  @P0 BRA `(.L_x_2702) ;  /* 0x0000000000ec0947 */ /* 0x000fea0003800000 */
[----:B------:R-:W5:Y:S01]  /*102e0*/  LDG.E.128 R8, desc[UR6][R8.64] ;  /* 0x0000000608087981 */ /* 0x000f62000c1e1d00 */
[----:B------:R-:W-:Y:S01]  /*102f0*/  ISETP.GE.AND P0, PT, R14, UR5, PT ;  /* 0x000000050e007c0c */ /* 0x000fe2000bf06270 */
[----:B------:R-:W-:-:S12]  /*10300*/  BSSY B0, `(.L_x_2703) ;  /* 0x0000037000007945 */ /* 0x000fd80003800000 */
[----:B------:R-:W-:Y:S05]  /*10310*/  @P0 BRA `(.L_x_2704) ;  /* 0x0000000000d40947 */ /* 0x000fea0003800000 */
[C---:B------:R-:W-:Y:S01]  /*10320*/  SHF.L.U32 R2, R16.reuse, 0x1, RZ ;  /* 0x0000000110027819 */ /* 0x040fe200000006ff */
[----:B------:R-:W-:Y:S01]  /*10330*/  ULDC.64 UR8, c[0x0][0x360] ;  /* 0x0000d80000087ab9 */ /* 0x000fe20000000a00 */
[----:B------:R-:W-:Y:S01]  /*10340*/  SHF.L.U64.HI R0, R16, 0x1, R50 ;  /* 0x0000000110007819 */ /* 0x000fe20000010232 */
[----:B------:R-:W-:Y:S01]  /*10350*/  ULDC.64 UR10, c[0x0][0x358] ;  /* 0x0000d600000a7ab9 */ /* 0x000fe20000000a00 */
[C---:B------:R-:W-:Y:S02]  /*10360*/  IADD3 R4, P0, R2.reuse, UR8, RZ ;  /* 0x0000000802047c10 */ /* 0x040fe4000ff1e0ff */
[----:B------:R-:W-:Y:S02]  /*10370*/  IADD3 R6, P1, R2, UR10, RZ ;  /* 0x0000000a02067c10 */ /* 0x000fe4000ff3e0ff */
[C---:B------:R-:W-:Y:S02]  /*10380*/  IADD3.X R5, R0.reuse, UR9, RZ, P0, !PT ;  /* 0x0000000900057c10 */ /* 0x040fe400087fe4ff */
[----:B------:R-:W-:-:S04]  /*10390*/  IADD3.X R7, R0, UR11, RZ, P1, !PT ;  /* 0x0000000b00077c10 */ /* 0x000fc80008ffe4ff */
[----:B------:R-:W2:Y:S04]  /*103a0*/  LDG.E.64 R4, desc[UR6][R4.64] ;  /* 0x0000000604047981 */ /* 0x000ea8000c1e1b00 */
[----:B------:R-:W3:Y:S01]  /*103b0*/  LDG.E.64 R6, desc[UR6][R6.64] ;  /* 0x0000000606067981 */ /* 0x000ee2000c1e1b00 */
[----:B-----5:R-:W-:Y:S02]  /*103c0*/  MOV R20, R9 ;  /* 0x0000000900147202 */ /* 0x020fe40000000f00 */
[----:B------:R-:W-:Y:S02]  /*103d0*/  MOV R17, R11 ;  /* 0x0000000b00117202 */ /* 0x000fe40000000f00 */
[----:B------:R-:W-:Y:S01]  /*103e0*/  MOV R0, R8 ;  /* 0x0000000800007202 */ /* 0x000fe20000000f00 */
[----:B------:R-:W-:Y:S01]  /*103f0*/  HADD2.F32 R21, -RZ, R20.H0_H0 ;  /* 0x20000014ff157230 */ /* 0x000fe20000004100 */
[----:B------:R-:W-:Y:S01]  /*10400*/  MOV R19, R10 ;  /* 0x0000000a00137202 */ /* 0x000fe20000000f00 */
[----:B------:R-:W-:-:S02]  /*10410*/  HADD2.F32 R18, -RZ, R17.H0_H0 ;  /* 0x20000011ff127230 */ /* 0x000fc40000004100 */
[----:B------:R-:W-:Y:S02]  /*10420*/  HADD2.F32 R20, -RZ, R20.H1_H1 ;  /* 0x30000014ff147230 */ /* 0x000fe40000004100 */
[----:B------:R-:W-:Y:S02]  /*10430*/  HADD2.F32 R17, -RZ, R17.H1_H1 ;  /* 0x30000011ff117230 */ /* 0x000fe40000004100 */
[----:B--2---:R-:W-:Y:S02]  /*10440*/  HADD2.F32 R9, -RZ, R4.H1_H1 ;  /* 0x30000004ff097230 */ /* 0x004fe40000004100 */
[----:B------:R-:W-:Y:S02]  /*10450*/  HADD2.F32 R2, -RZ, R5.H1_H1 ;  /* 0x30000005ff027230 */ /* 0x000fe40000004100 */
[----:B---3--:R-:W-:Y:S02]  /*10460*/  HADD2.F32 R12, -RZ, R6.H1_H1 ;  /* 0x30000006ff0c7230 */ /* 0x008fe40000004100 */
[----:B------:R-:W-:Y:S01]  /*10470*/  FMUL.FTZ R10, R20, R9 ;  /* 0x00000009140a7220 */ /* 0x000fe20000410000 */
[----:B------:R-:W-:-:S02]  /*10480*/  HADD2.F32 R11, -RZ, R7.H1_H1 ;  /* 0x30000007ff0b7230 */ /* 0x000fc40000004100 */
[-C--:B------:R-:W-:Y:S01]  /*10490*/  FMUL.FTZ R8, R17, R2.reuse ;  /* 0x0000000211087220 */ /* 0x080fe20000410000 */
[C---:B------:R-:W-:Y:S01]  /*104a0*/  FMUL.FTZ R9, R21.reuse, R9 ;  /* 0x0000000915097220 */ /* 0x040fe20000410000 */
[C---:B------:R-:W-:Y:S01]  /*104b0*/  FMUL.FTZ R2, R18.reuse, R2 ;  /* 0x0000000212027220 */ /* 0x040fe20000410000 */
[-C--:B------:R-:W-:Y:S01]  /*104c0*/  FFMA.FTZ R10, R21, R12.reuse, -R10 ;  /* 0x0000000c150a7223 */ /* 0x080fe2000001080a */
[-C--:B------:R-:W-:Y:S01]  /*104d0*/  FFMA.FTZ R8, R18, R11.reuse, -R8 ;  /* 0x0000000b12087223 */ /* 0x080fe20000010808 */
[----:B------:R-:W-:Y:S01]  /*104e0*/  FFMA.FTZ R9, R20, R12, R9 ;  /* 0x0000000c14097223 */ /* 0x000fe20000010009 */
[----:B------:R-:W-:Y:S01]  /*104f0*/  FFMA.FTZ R2, R17, R11, R2 ;  /* 0x0000000b11027223 */ /* 0x000fe20000010002 */
[--C-:B------:R-:W-:Y:S02]  /*10500*/  HADD2.F32 R11, -RZ, R0.reuse.H0_H0 ;  /* 0x20000000ff0b7230 */ /* 0x100fe40000004100 */
[----:B------:R-:W-:Y:S01]  /*10510*/  HADD2.F32 R12, -RZ, R0.H1_H1 ;  /* 0x30000000ff0c7230 */ /* 0x000fe20000004100 */
[----:B------:R-:W-:Y:S01]  /*10520*/  F2FP.F16.F32.PACK_AB R9, R9, R10 ;  /* 0x0000000a0909723e */ /* 0x000fe200000000ff */
[----:B------:R-:W-:Y:S01]  /*10530*/  HADD2.F32 R4, -RZ, R4.H0_H0 ;  /* 0x20000004ff047230 */ /* 0x000fe20000004100 */
[----:B------:R-:W-:Y:S01]  /*10540*/  F2FP.F16.F32.PACK_AB R2, R2, R8 ;  /* 0x000000080202723e */ /* 0x000fe200000000ff */
[----:B------:R-:W-:-:S02]  /*10550*/  HADD2.F32 R0, -RZ, R19.H0_H0 ;  /* 0x20000013ff007230 */ /* 0x000fc40000004100 */
[----:B------:R-:W-:Y:S02]  /*10560*/  HADD2.F32 R5, -RZ, R5.H0_H0 ;  /* 0x20000005ff057230 */ /* 0x000fe40000004100 */
[-C--:B------:R-:W-:Y:S01]  /*10570*/  FMUL.FTZ R18, R11, R4.reuse ;  /* 0x000000040b127220 */ /* 0x080fe20000410000 */
[----:B------:R-:W-:Y:S02]  /*10580*/  HADD2.F32 R19, -RZ, R19.H1_H1 ;  /* 0x30000013ff137230 */ /* 0x000fe40000004100 */
[----:B------:R-:W-:Y:S02]  /*10590*/  HADD2.F32 R17, -RZ, R7.H0_H0 ;  /* 0x20000007ff117230 */ /* 0x000fe40000004100 */
[----:B------:R-:W-:Y:S01]  /*105a0*/  FMUL.FTZ R7, R12, R4 ;  /* 0x000000040c077220 */ /* 0x000fe20000410000 */
[----:B------:R-:W-:Y:S02]  /*105b0*/  HADD2.F32 R6, -RZ, R6.H0_H0 ;  /* 0x20000006ff067230 */ /* 0x000fe40000004100 */
[-C--:B------:R-:W-:Y:S01]  /*105c0*/  FMUL.FTZ R4, R19, R5.reuse ;  /* 0x0000000513047220 */ /* 0x080fe20000410000 */
[----:B------:R-:W-:-:S02]  /*105d0*/  FMUL.FTZ R5, R0, R5 ;  /* 0x0000000500057220 */ /* 0x000fc40000410000 */
[-C--:B------:R-:W-:Y:S01]  /*105e0*/  FFMA.FTZ R7, R11, R6.reuse, -R7 ;  /* 0x000000060b077223 */ /* 0x080fe20000010807 */
[----:B------:R-:W-:Y:S01]  /*105f0*/  FFMA.FTZ R18, R12, R6, R18 ;  /* 0x000000060c127223 */ /* 0x000fe20000010012 */
[-C--:B------:R-:W-:Y:S01]  /*10600*/  FFMA.FTZ R4, R0, R17.reuse, -R4 ;  /* 0x0000001100047223 */ /* 0x080fe20000010804 */
[----:B------:R-:W-:Y:S01]  /*10610*/  FFMA.FTZ R5, R19, R17, R5 ;  /* 0x0000001113057223 */ /* 0x000fe20000010005 */
[----:B------:R-:W-:Y:S02]  /*10620*/  MOV R11, R2 ;  /* 0x00000002000b7202 */ /* 0x000fe40000000f00 */
[----:B------:R-:W-:Y:S02]  /*10630*/  F2FP.F16.F32.PACK_AB R7, R18, R7 ;  /* 0x000000071207723e */ /* 0x000fe400000000ff */
[----:B------:R-:W-:Y:S02]  /*10640*/  F2FP.F16.F32.PACK_AB R4, R5, R4 ;  /* 0x000000040504723e */ /* 0x000fe400000000ff */
[----:B------:R-:W-:-:S02]  /*10650*/  MOV R8, R7 ;  /* 0x0000000700087202 */ /* 0x000fc40000000f00 */
[----:B------:R-:W-:Y:S02]  /*10660*/  MOV R10, R4 ;  /* 0x00000004000a7202 */ /* 0x000fe40000000f00 */
.L_x_2704:
[----:B------:R-:W-:Y:S05]  /*10670*/  BSYNC B0 ;  /* 0x0000000000007941 */ /* 0x000fea0003800000 */
.L_x_2703:
[----:B-----5:R1:W-:Y:S02]  /*10680*/  STS.128 [R250], R8 ;  /* 0x00000008fa007388 */ /* 0x0203e40000000c00 */
.L_x_2702:
[----:B------:R-:W-:Y:S05]  /*10690*/  BSYNC B1 ;  /* 0x0000000000017941 */ /* 0x000fea0003800000 */
.L_x_2701:
[----:B------:R-:W-:Y:S01]  /*106a0*/  VIADD R0, R148, 0x10 ;  /* 0x0000001094007836 */ /* 0x000fe20000000000 */
[----:B------:R-:W-:Y:S04]  /*106b0*/  BSSY B1, `(.L_x_2705) ;  /* 0x0000042000017945 */ /* 0x000fe80003800000 */
[----:B------:R-:W-:-:S04]  /*106c0*/  ISETP.GE.AND P0, PT, R0, R3, PT ;  /* 0x000000030000720c */ /* 0x000fc80003f06270 */
[----:B------:R-:W-:-:S13]  /*106d0*/  ISETP.LT.OR P0, PT, R36, -0x87, P0 ;  /* 0xffffff792400780c */ /* 0x000fda0000701670 */
[----:B------:R-:W-:Y:S05]  /*106e0*/  @P0 BRA `(.L_x_2706) ;  /* 0x0000000000f80947 */ /* 0x000fea0003800000 */
[----:B-1----:R1:W5:Y:S01]  /*106f0*/  LDG.E.128 R8, desc[UR6][R28.64] ;  /* 0x000000061c087981 */ /* 0x002362000c1e1d00 */
[----:B------:R-:W-:Y:S01]  /*10700*/  ISETP.GE.AND P0, PT, R14, UR5, PT ;  /* 0x000000050e007c0c */ /* 0x000fe2000bf06270 */
[----:B------:R-:W-:-:S12]  /*10710*/  BSSY B0, `(.L_x_2707) ;  /* 0x000003a000007945 */ /* 0x000fd80003800000 */
[----:B------:R-:W-:Y:S05]  /*10720*/  @P0 BRA `(.L_x_2708) ;  /* 0x0000000000e00947 */ /* 0x000fea0003800000 */
[C---:B------:R-:W-:Y:S01]  /*10730*/  IADD3 R2, P0, R13.reuse, R16, RZ ;  /* 0x000000100d027210 */ /* 0x040fe20007f1e0ff */
[----:B------:R-:W-:Y:S01]  /*10740*/  ULDC.64 UR8, c[0x0][0x360] ;  /* 0x0000d80000087ab9 */ /* 0x000fe20000000a00 */
[----:B------:R-:W-:Y:S02]  /*10750*/  ULDC.64 UR10, c[0x0][0x358] ;  /* 0x0000d600000a7ab9 */ /* 0x000fe40000000a00 */
[----:B------:R-:W-:Y:S02]  /*10760*/  LEA.HI.X.SX32 R13, R13, R50, 0x1, P0 ;  /* 0x000000320d0d7211 */ /* 0x000fe400000f0eff */
[C---:B------:R-:W-:Y:S02]  /*10770*/  SHF.L.U32 R4, R2.reuse, 0x1, RZ ;  /* 0x0000000102047819 */ /* 0x040fe400000006ff */
[----:B------:R-:W-:Y:S02]  /*10780*/  SHF.L.U64.HI R13, R2, 0x1, R13 ;  /* 0x00000001020d7819 */ /* 0x000fe4000001020d */
[----:B------:R-:W-:-:S02]  /*10790*/  IADD3 R18, P0, R4, UR8, RZ ;  /* 0x0000000804127c10 */ /* 0x000fc4000ff1e0ff */
[----:B------:R-:W-:Y:S02]  /*107a0*/  IADD3 R6, P1, R4, UR10, RZ ;  /* 0x0000000a04067c10 */ /* 0x000fe4000ff3e0ff */
[C---:B------:R-:W-:Y:S02]  /*107b0*/  IADD3.X R19, R13.reuse, UR9, RZ, P0, !PT ;  /* 0x000000090d137c10 */ /* 0x040fe400087fe4ff */
[----:B------:R-:W-:-:S03]  /*107c0*/  IADD3.X R7, R13, UR11, RZ, P1, !PT ;  /* 0x0000000b0d077c10 */ /* 0x000fc60008ffe4ff */
[----:B------:R2:W3:Y:S04]  /*107d0*/  LDG.E.64 R4, desc[UR6][R18.64] ;  /* 0x0000000612047981 */ /* 0x0004e8000c1e1b00 */
[----:B------:R-:W4:Y:S01]  /*107e0*/  LDG.E.64 R6, desc[UR6][R6.64] ;  /* 0x0000000606067981 */ /* 0x000f22000c1e1b00 */
[----:B-----5:R-:W-:Y:S02]  /*107f0*/  MOV R20, R9 ;  /* 0x0000000900147202 */ /* 0x020fe40000000f00 */
[----:B------:R-:W-:Y:S02]  /*10800*/  MOV R17, R11 ;  /* 0x0000000b00117202 */ /* 0x000fe40000000f00 */
[----:B------:R-:W-:Y:S01]  /*10810*/  MOV R2, R8 ;  /* 0x0000000800027202 */ /* 0x000fe20000000f00 */
[----:B------:R-:W-:-:S02]  /*10820*/  HADD2.F32 R21, -RZ, R20.H0_H0 ;  /* 0x20000014ff157230 */ /* 0x000fc40000004100 */
[----:B------:R-:W-:Y:S01]  /*10830*/  HADD2.F32 R20, -RZ, R20.H1_H1 ;  /* 0x30000014ff147230 */ /* 0x000fe20000004100 */
[----:B--2---:R-:W-:Y:S01]  /*10840*/  MOV R19, R10 ;  /* 0x0000000a00137202 */ /* 0x004fe20000000f00 */
[--C-:B------:R-:W-:Y:S02]  /*10850*/  HADD2.F32 R18, -RZ, R17.reuse.H0_H0 ;  /* 0x20000011ff127230 */ /* 0x100fe40000004100 */
[----:B------:R-:W-:Y:S02]  /*10860*/  HADD2.F32 R17, -RZ, R17.H1_H1 ;  /* 0x30000011ff117230 */ /* 0x000fe40000004100 */
[----:B---3--:R-:W-:Y:S02]  /*10870*/  HADD2.F32 R10, -RZ, R4.H1_H1 ;  /* 0x30000004ff0a7230 */ /* 0x008fe40000004100 */
[----:B------:R-:W-:Y:S02]  /*10880*/  HADD2.F32 R8, -RZ, R5.H1_H1 ;  /* 0x30000005ff087230 */ /* 0x000fe40000004100 */
[----:B----4-:R-:W-:-:S02]  /*10890*/  HADD2.F32 R13, -RZ, R6.H1_H1 ;  /* 0x30000006ff0d7230 */ /* 0x010fc40000004100 */
[----:B------:R-:W-:Y:S01]  /*108a0*/  FMUL.FTZ R11, R20, R10 ;  /* 0x0000000a140b7220 */ /* 0x000fe20000410000 */
[----:B------:R-:W-:Y:S02]  /*108b0*/  HADD2.F32 R12, -RZ, R7.H1_H1 ;  /* 0x30000007ff0c7230 */ /* 0x000fe40000004100 */
[----:B------:R-:W-:Y:S01]  /*108c0*/  FMUL.FTZ R9, R17, R8 ;  /* 0x0000000811097220 */ /* 0x000fe20000410000 */
[C---:B------:R-:W-:Y:S01]  /*108d0*/  FMUL.FTZ R10, R21.reuse, R10 ;  /* 0x0000000a150a7220 */ /* 0x040fe20000410000 */
[C---:B------:R-:W-:Y:S01]  /*108e0*/  FMUL.FTZ R8, R18.reuse, R8 ;  /* 0x0000000812087220 */ /* 0x040fe20000410000 */
[-C--:B------:R-:W-:Y:S01]  /*108f0*/  FFMA.FTZ R11, R21, R13.reuse, -R11 ;  /* 0x0000000d150b7223 */ /* 0x080fe2000001080b */
[-C--:B------:R-:W-:Y:S01]  /*10900*/  FFMA.FTZ R9, R18, R12.reuse, -R9 ;  /* 0x0000000c12097223 */ /* 0x080fe20000010809 */
[----:B------:R-:W-:Y:S01]  /*10910*/  FFMA.FTZ R10, R20, R13, R10 ;  /* 0x0000000d140a7223 */ /* 0x000fe2000001000a */
[----:B------:R-:W-:Y:S01]  /*10920*/  FFMA.FTZ R8, R17, R12, R8 ;  /* 0x0000000c11087223 */ /* 0x000fe20000010008 */
[----:B------:R-:W-:-:S02]  /*10930*/  HADD2.F32 R12, -RZ, R2.H0_H0 ;  /* 0x20000002ff0c7230 */ /* 0x000fc40000004100 */
[----:B------:R-:W-:Y:S01]  /*10940*/  HADD2.F32 R13, -RZ, R2.H1_H1 ;  /* 0x30000002ff0d7230 */ /* 0x000fe20000004100 */
[----:B------:R-:W-:Y:S01]  /*10950*/  F2FP.F16.F32.PACK_AB R11, R10, R11 ;  /* 0x0000000b0a0b723e */ /* 0x000fe200000000ff */
[----:B------:R-:W-:Y:S01]  /*10960*/  HADD2.F32 R4, -RZ, R4.H0_H0 ;  /* 0x20000004ff047230 */ /* 0x000fe20000004100 */
[----:B------:R-:W-:Y:S01]  /*10970*/  F2FP.F16.F32.PACK_AB R10, R8, R9 ;  /* 0x00000009080a723e */ /* 0x000fe200000000ff */
[----:B------:R-:W-:Y:S01]  /*10980*/  HADD2.F32 R2, -RZ, R19.H0_H0 ;  /* 0x20000013ff027230 */ /* 0x000fe20000004100 */
[----:B------:R-:W-:Y:S01]  /*10990*/  MOV R9, R11 ;  /* 0x0000000b00097202 */ /* 0x000fe20000000f00 */
[----:B------:R-:W-:Y:S02]  /*109a0*/  HADD2.F32 R5, -RZ, R5.H0_H0 ;  /* 0x20000005ff057230 */ /* 0x000fe40000004100 */
[----:B------:R-:W-:Y:S01]  /*109b0*/  FMUL.FTZ R18, R12, R4 ;  /* 0x000000040c127220 */ /* 0x000fe20000410000 */
[----:B------:R-:W-:Y:S01]  /*109c0*/  HADD2.F32 R19, -RZ, R19.H1_H1 ;  /* 0x30000013ff137230 */ /* 0x000fe20000004100 */
[----:B------:R-:W-:Y:S01]  /*109d0*/  MOV R11, R10 ;  /* 0x0000000a000b7202 */ /* 0x000fe20000000f00 */
[----:B------:R-:W-:-:S02]  /*109e0*/  HADD2.F32 R17, -RZ, R7.H0_H0 ;  /* 0x20000007ff117230 */ /* 0x000fc40000004100 */
[----:B------:R-:W-:Y:S01]  /*109f0*/  FMUL.FTZ R7, R13, R4 ;  /* 0x000000040d077220 */ /* 0x000fe20000410000 */
[----:B------:R-:W-:Y:S02]  /*10a00*/  HADD2.F32 R6, -RZ, R6.H0_H0 ;  /* 0x20000006ff067230 */ /* 0x000fe40000004100 */
[-C--:B------:R-:W-:Y:S01]  /*10a10*/  FMUL.FTZ R4, R19, R5.reuse ;  /* 0x0000000513047220 */ /* 0x080fe20000410000 */
[----:B------:R-:W-:Y:S02]  /*10a20*/  FMUL.FTZ R5, R2, R5 ;  /* 0x0000000502057220 */ /* 0x000fe40000410000 */
[-C--:B------:R-:W-:Y:S01]  /*10a30*/  FFMA.FTZ R7, R12, R6.reuse, -R7 ;  /* 0x000000060c077223 */ /* 0x080fe20000010807 */
[----:B------:R-:W-:Y:S01]  /*10a40*/  FFMA.FTZ R18, R13, R6, R18 ;  /* 0x000000060d127223 */ /* 0x000fe20000010012 */
[-C--:B------:R-:W-:Y:S01]  /*10a50*/  FFMA.FTZ R4, R2, R17.reuse, -R4 ;  /* 0x0000001102047223 */ /* 0x080fe20000010804 */
[----:B------:R-:W-:-:S03]  /*10a60*/  FFMA.FTZ R5, R19, R17, R5 ;  /* 0x0000001113057223 */ /* 0x000fc60000010005 */
[----:B------:R-:W-:Y:S02]  /*10a70*/  F2FP.F16.F32.PACK_AB R7, R18, R7 ;  /* 0x000000071207723e */ /* 0x000fe400000000ff */
[----:B------:R-:W-:Y:S02]  /*10a80*/  F2FP.F16.F32.PACK_AB R4, R5, R4 ;  /* 0x000000040504723e */ /* 0x000fe400000000ff */
[----:B------:R-:W-:Y:S02]  /*10a90*/  MOV R8, R7 ;  /* 0x0000000700087202 */ /* 0x000fe40000000f00 */
[----:B------:R-:W-:Y:S02]  /*10aa0*/  MOV R10, R4 ;  /* 0x00000004000a7202 */ /* 0x000fe40000000f00 */
.L_x_2708:
[----:B------:R-:W-:Y:S05]  /*10ab0*/  BSYNC B0 ;  /* 0x0000000000007941 */ /* 0x000fea0003800000 */
.L_x_2707:
[----:B-----5:R2:W-:Y:S02]  /*10ac0*/  STS.128 [R250+0x800], R8 ;  /* 0x00080008fa007388 */ /* 0x0205e40000000c00 */
.L_x_2706:
[----:B------:R-:W-:Y:S05]  /*10ad0*/  BSYNC B1 ;  /* 0x0000000000017941 */ /* 0x000fea0003800000 */
.L_x_2705:
[----:B------:R-:W-:Y:S01]  /*10ae0*/  VIADD R13, R148, 0x20 ;  /* 0x00000020940d7836 */ /* 0x000fe20000000000 */
[----:B------:R-:W-:Y:S04]  /*10af0*/  BSSY B1, `(.L_x_2709) ;  /* 0x0000043000017945 */ /* 0x000fe80003800000 */
[----:B------:R-:W-:-:S04]  /*10b00*/  ISETP.GE.AND P0, PT, R13, R3, PT ;  /* 0x000000030d00720c */ /* 0x000fc80003f06270 */
[----:B------:R-:W-:-:S13]  /*10b10*/  ISETP.LT.OR P0, PT, R36, -0x107, P0 ;  /* 0xfffffef92400780c */ /* 0x000fda0000701670 */
[----:B------:R-:W-:Y:S05]  /*10b20*/  @P0 BRA `(.L_x_2710) ;  /* 0x0000000000fc0947 */ /* 0x000fea0003800000 */
[----:B-12---:R1:W5:Y:S01]  /*10b30*/  LDG.E.128 R8, desc[UR6][R24.64] ;  /* 0x0000000618087981 */ /* 0x006362000c1e1d00 */
[----:B------:R-:W-:Y:S01]  /*10b40*/  ISETP.GE.AND P0, PT, R14, UR5, PT ;  /* 0x000000050e007c0c */ /* 0x000fe2000bf06270 */
[----:B------:R-:W-:-:S12]  /*10b50*/  BSSY B0, `(.L_x_2711) ;  /* 0x000003b000007945 */ /* 0x000fd80003800000 */
[----:B------:R-:W-:Y:S05]  /*10b60*/  @P0 BRA `(.L_x_2712) ;  /* 0x0000000000e40947 */ /* 0x000fea0003800000 */
[----:B------:R-:W-:Y:S01]  /*10b70*/  SHF.L.U32 R2, R53, 0x5, RZ ;  /* 0x0000000535027819 */ /* 0x000fe200000006ff */
[----:B------:R-:W-:Y:S01]  /*10b80*/  ULDC.64 UR8, c[0x0][0x360] ;  /* 0x0000d80000087ab9 */ /* 0x000fe20000000a00 */
[----:B------:R-:W-:Y:S02]  /*10b90*/  ULDC.64 UR10, c[0x0][0x358] ;  /* 0x0000d600000a7ab9 */ /* 0x000fe40000000a00 */
[----:B------:R-:W-:-:S04]  /*10ba0*/  IADD3 R4, P0, R2, R16, RZ ;  /* 0x0000001002047210 */ /* 0x000fc80007f1e0ff */
[----:B------:R-:W-:Y:S02]  /*10bb0*/  LEA.HI.X.SX32 R2, R2, R50, 0x1, P0 ;  /* 0x0000003202027211 */ /* 0x000fe400000f0eff */
[C---:B------:R-:W-:Y:S02]  /*10bc0*/  SHF.L.U32 R5, R4.reuse, 0x1, RZ ;  /* 0x0000000104057819 */ /* 0x040fe400000006ff */
[----:B------:R-:W-:Y:S02]  /*10bd0*/  SHF.L.U64.HI R2, R4, 0x1, R2 ;  /* 0x0000000104027819 */ /* 0x000fe40000010202 */
[C---:B------:R-:W-:Y:S02]  /*10be0*/  IADD3 R4, P0, R5.reuse, UR8, RZ ;  /* 0x0000000805047c10 */ /* 0x040fe4000ff1e0ff */
[----:B------:R-:W-:Y:S02]  /*10bf0*/  IADD3 R6, P1, R5, UR10, RZ ;  /* 0x0000000a05067c10 */ /* 0x000fe4000ff3e0ff */
[----:B------:R-:W-:-:S02]  /*10c00*/  IADD3.X R5, R2, UR9, RZ, P0, !PT ;  /* 0x0000000902057c10 */ /* 0x000fc400087fe4ff */
        /* <DEDUP_REMOVED lines=16> */
[----:B------:R-:W-:Y:S01]  /*10d10*/  FMUL.FTZ R9, R18, R8 ;  /* 0x0000000812097220 */ /* 0x000fe20000410000 */
        /* <DEDUP_REMOVED lines=11> */
[----:B------:R-:W-:Y:S01]  /*10dd0*/  HADD2.F32 R2, -RZ, R20.H0_H0 ;  /* 0x20000014ff027230 */ /* 0x000fe20000004100 */
[----:B------:R-:W-:Y:S01]  /*10de0*/  MOV R9, R11 ;  /* 0x0000000b00097202 */ /* 0x000fe20000000f00 */
[----:B------:R-:W-:-:S02]  /*10df0*/  HADD2.F32 R5, -RZ, R5.H0_H0 ;  /* 0x20000005ff057230 */ /* 0x000fc40000004100 */
[----:B------:R-:W-:Y:S01]  /*10e00*/  FMUL.FTZ R19, R12, R4 ;  /* 0x000000040c137220 */ /* 0x000fe20000410000 */
[----:B------:R-:W-:Y:S01]  /*10e10*/  HADD2.F32 R20, -RZ, R20.H1_H1 ;  /* 0x30000014ff147230 */ /* 0x000fe20000004100 */
[----:B------:R-:W-:Y:S01]  /*10e20*/  MOV R11, R10 ;  /* 0x0000000a000b7202 */ /* 0x000fe20000000f00 */
[----:B------:R-:W-:Y:S02]  /*10e30*/  HADD2.F32 R18, -RZ, R7.H0_H0 ;  /* 0x20000007ff127230 */ /* 0x000fe40000004100 */
[C---:B------:R-:W-:Y:S01]  /*10e40*/  FMUL.FTZ R7, R17.reuse, R4 ;  /* 0x0000000411077220 */ /* 0x040fe20000410000 */
        /* <DEDUP_REMOVED lines=11> */
.L_x_2712:
[----:B------:R-:W-:Y:S05]  /*10f00*/  BSYNC B0 ;  /* 0x0000000000007941 */ /* 0x000fea0003800000 */
.L_x_2711:
[----:B-----5:R3:W-:Y:S02]  /*10f10*/  STS.128 [R250+0x1000], R8 ;  /* 0x00100008fa007388 */ /* 0x0207e40000000c00 */
.L_x_2710:
[----:B------:R-:W-:Y:S05]  /*10f20*/  BSYNC B1 ;  /* 0x0000000000017941 */ /* 0x000fea0003800000 */
.L_x_2709:
[----:B-1----:R-:W-:-:S05]  /*10f30*/  VIADD R24, R148, 0x30 ;  /* 0x0000003094187836 */ /* 0x002fca0000000000 */
[----:B------:R-:W-:-:S04]  /*10f40*/  ISETP.GE.AND P0, PT, R24, R3, PT ;  /* 0x000000031800720c */ /* 0x000fc80003f06270 */
[----:B------:R-:W-:-:S13]  /*10f50*/  ISETP.LT.OR P0, PT, R36, -0x187, P0 ;  /* 0xfffffe792400780c */ /* 0x000fda0000701670 */
[----:B------:R-:W-:Y:S05]  /*10f60*/  @P0 BRA `(.L_x_2713) ;  /* 0x0000002000140947 */ /* 0x000fea0003800000 */
[----:B--23--:R1:W5:Y:S01]  /*10f70*/  LDG.E.128 R8, desc[UR6][R26.64] ;  /* 0x000000061a087981 */ /* 0x00c362000c1e1d00 */
[----:B------:R-:W-:Y:S01]  /*10f80*/  ISETP.GE.AND P0, PT, R14, UR5, PT ;  /* 0x000000050e007c0c */ /* 0x000fe2000bf06270 */
[----:B------:R-:W-:-:S12]  /*10f90*/  BSSY B0, `(.L_x_2714) ;  /* 0x000003a000007945 */ /* 0x000fd80003800000 */
[----:B------:R-:W-:Y:S05]  /*10fa0*/  @P0 BRA `(.L_x_2715) ;  /* 0x0000000000e00947 */ /* 0x000fea0003800000 */
[----:B------:R-:W-:Y:S01]  /*10fb0*/  IMAD R53, R53, 0x30, RZ ;  /* 0x0000003035357824 */ /* 0x000fe200078e02ff */
[----:B------:R-:W-:Y:S01]  /*10fc0*/  ULDC.64 UR8, c[0x0][0x360] ;  /* 0x0000d80000087ab9 */ /* 0x000fe20000000a00 */
[----:B------:R-:W-:-:S03]  /*10fd0*/  ULDC.64 UR10, c[0x0][0x358] ;  /* 0x0000d600000a7ab9 */ /* 0x000fc60000000a00 */
[----:B------:R-:W-:-:S04]  /*10fe0*/  IADD3 R16, P0, R53, R16, RZ ;  /* 0x0000001035107210 */ /* 0x000fc80007f1e0ff */
[----:B------:R-:W-:Y:S02]  /*10ff0*/  LEA.HI.X.SX32 R50, R53, R50, 0x1, P0 ;  /* 0x0000003235327211 */ /* 0x000fe400000f0eff */
[C---:B------:R-:W-:Y:S02]  /*11000*/  SHF.L.U32 R2, R16.reuse, 0x1, RZ ;  /* 0x0000000110027819 */ /* 0x040fe400000006ff */
[----:B------:R-:W-:Y:S02]  /*11010*/  SHF.L.U64.HI R50, R16, 0x1, R50 ;  /* 0x0000000110327819 */ /* 0x000fe40000010232 */
[C---:B------:R-:W-:Y:S02]  /*11020*/  IADD3 R6, P0, R2.reuse, UR8, RZ ;  /* 0x0000000802067c10 */ /* 0x040fe4000ff1e0ff */
[----:B------:R-:W-:Y:S02]  /*11030*/  IADD3 R4, P1, R2, UR10, RZ ;  /* 0x0000000a02047c10 */ /* 0x000fe4000ff3e0ff */
[----:B------:R-:W-:-:S02]  /*11040*/  IADD3.X R7, R50, UR9, RZ, P0, !PT ;  /* 0x0000000932077c10 */ /* 0x000fc400087fe4ff */
[----:B------:R-:W-:-:S03]  /*11050*/  IADD3.X R5, R50, UR11, RZ, P1, !PT ;  /* 0x0000000b32057c10 */ /* 0x000fc60008ffe4ff */
[----:B------:R2:W3:Y:S04]  /*11060*/  LDG.E.64 R2, desc[UR6][R6.64] ;  /* 0x0000000606027981 */ /* 0x0004e8000c1e1b00 */
[----:B------:R-:W4:Y:S01]  /*11070*/  LDG.E.64 R4, desc[UR6][R4.64] ;  /* 0x0000000604047981 */ /* 0x000f22000c1e1b00 */
[----:B-----5:R-:W-:Y:S02]  /*11080*/  MOV R17, R9 ;  /* 0x0000000900117202 */ /* 0x020fe40000000f00 */
[----:B------:R-:W-:Y:S02]  /*11090*/  MOV R14, R11 ;  /* 0x0000000b000e7202 */ /* 0x000fe40000000f00 */
[----:B------:R-:W-:Y:S01]  /*110a0*/  MOV R16, R10 ;  /* 0x0000000a00107202 */ /* 0x000fe20000000f00 */
[----:B------:R-:W-:-:S02]  /*110b0*/  HADD2.F32 R18, -RZ, R17.H0_H0 ;  /* 0x20000011ff127230 */ /* 0x000fc40000004100 */
[--C-:B------:R-:W-:Y:S02]  /*110c0*/  HADD2.F32 R15, -RZ, R14.reuse.H0_H0 ;  /* 0x2000000eff0f7230 */ /* 0x100fe40000004100 */
[----:B------:R-:W-:Y:S02]  /*110d0*/  HADD2.F32 R17, -RZ, R17.H1_H1 ;  /* 0x30000011ff117230 */ /* 0x000fe40000004100 */
[----:B------:R-:W-:Y:S01]  /*110e0*/  HADD2.F32 R14, -RZ, R14.H1_H1 ;  /* 0x3000000eff0e7230 */ /* 0x000fe20000004100 */
[----:B--2---:R-:W-:Y:S01]  /*110f0*/  MOV R6, R8 ;  /* 0x0000000800067202 */ /* 0x004fe20000000f00 */
        /* <DEDUP_REMOVED lines=17> */
[--C-:B------:R-:W-:Y:S02]  /*11210*/  HADD2.F32 R6, -RZ, R16.reuse.H0_H0 ;  /* 0x20000010ff067230 */ /* 0x100fe40000004100 */
[----:B------:R-:W-:Y:S02]  /*11220*/  HADD2.F32 R3, -RZ, R3.H0_H0 ;  /* 0x20000003ff037230 */ /* 0x000fe40000004100 */
[----:B------:R-:W-:Y:S01]  /*11230*/  FMUL.FTZ R15, R11, R2 ;  /* 0x000000020b0f7220 */ /* 0x000fe20000410000 */
[----:B------:R-:W-:Y:S02]  /*11240*/  HADD2.F32 R16, -RZ, R16.H1_H1 ;  /* 0x30000010ff107230 */ /* 0x000fe40000004100 */
        /* <DEDUP_REMOVED lines=8> */
[----:B------:R-:W-:Y:S01]  /*112d0*/  FFMA.FTZ R3, R16, R14, R3 ;  /* 0x0000000e10037223 */ /* 0x000fe20000010003 */
[----:B------:R-:W-:-:S02]  /*112e0*/  MOV R11, R7 ;  /* 0x00000007000b7202 */ /* 0x000fc40000000f00 */
[----:B------:R-:W-:Y:S02]  /*112f0*/  F2FP.F16.F32.PACK_AB R5, R15, R5 ;  /* 0x000000050f05723e */ /* 0x000fe400000000ff */
[----:B------:R-:W-:Y:S02]  /*11300*/  F2FP.F16.F32.PACK_AB R2, R3, R2 ;  /* 0x000000020302723e */ /* 0x000fe400000000ff */
[----:B------:R-:W-:Y:S02]  /*11310*/  MOV R8, R5 ;  /* 0x0000000500087202 */ /* 0x000fe40000000f00 */
[----:B------:R-:W-:Y:S02]  /*11320*/  MOV R10, R2 ;  /* 0x00000002000a7202 */ /* 0x000fe40000000f00 */
.L_x_2715:
[----:B------:R-:W-:Y:S05]  /*11330*/  BSYNC B0 ;  /* 0x0000000000007941 */ /* 0x000fea0003800000 */
.L_x_2714:
[----:B-----5:R2:W-:Y:S01]  /*11340*/  STS.128 [R250+0x1800], R8 ;  /* 0x00180008fa007388 */ /* 0x0205e20000000c00 */
[----:B------:R-:W-:Y:S05]  /*11350*/  BRA `(.L_x_2713) ;  /* 0x0000001c00187947 */ /* 0x000fea0003800000 */
.L_x_2700:
[----:B------:R-:W-:Y:S01]  /*11360*/  ISETP.GE.AND P0, PT, R148, R3, PT ;  /* 0x000000039400720c */ /* 0x000fe20003f06270 */
[----:B------:R-:W-:Y:S03]  /*11370*/  BSSY B1, `(.L_x_2716) ;  /* 0x0000063000017945 */ /* 0x000fe60003800000 */
[----:B------:R-:W-:-:S13]  /*11380*/  ISETP.LT.OR P0, PT, R36, -0x7, P0 ;  /* 0xfffffff92400780c */ /* 0x000fda0000701670 */
[----:B------:R-:W-:Y:S05]  /*11390*/  @P0 BRA `(.L_x_2717) ;  /* 0x0000000400800947 */ /* 0x000fea0003800000 */
[----:B------:R1:W5:Y:S01]  /*113a0*/  LDG.E.128 R20, desc[UR6][R8.64] ;  /* 0x0000000608147981 */ /* 0x000362000c1e1d00 */
[----:B------:R-:W-:Y:S01]  /*113b0*/  ISETP.GE.AND P0, PT, R14, UR5, PT ;  /* 0x000000050e007c0c */ /* 0x000fe2000bf06270 */
[----:B------:R-:W-:-:S12]  /*113c0*/  BSSY B0, `(.L_x_2718) ;  /* 0x000005c000007945 */ /* 0x000fd80003800000 */
[----:B------:R-:W-:Y:S05]  /*113d0*/  @P0 BRA `(.L_x_2719) ;  /* 0x0000000400680947 */ /* 0x000fea0003800000 */
[-C--:B------:R-:W-:Y:S01]  /*113e0*/  ISETP.GE.AND P1, PT, R14, R53.reuse, PT ;  /* 0x000000350e00720c */ /* 0x080fe20003f26270 */
[----:B------:R-:W-:Y:S01]  /*113f0*/  ULDC.64 UR8, c[0x0][0x360] ;  /* 0x0000d80000087ab9 */ /* 0x000fe20000000a00 */
[----:B------:R-:W-:Y:S02]  /*11400*/  MOV R6, R53 ;  /* 0x0000003500067202 */ /* 0x000fe40000000f00 */
[----:B------:R-:W-:Y:S02]  /*11410*/  MOV R4, RZ ;  /* 0x000000ff00047202 */ /* 0x000fe40000000f00 */
[----:B------:R-:W-:-:S07]  /*11420*/  MOV R0, RZ ;  /* 0x000000ff00007202 */ /* 0x000fce0000000f00 */
[----:B------:R-:W-:-:S04]  /*11430*/  @P1 SHF.R.S32.HI R53, RZ, 0x1, R54 ;  /* 0x00000001ff351819 */ /* 0x000fc80000011436 */
[C---:B------:R-:W-:Y:S02]  /*11440*/  @P1 IADD3 R4, -R53.reuse, RZ, RZ ;  /* 0x000000ff35041210 */ /* 0x040fe40007ffe1ff */
[C---:B------:R-:W-:Y:S02]  /*11450*/  @P1 IADD3 R6, -R53.reuse, RZ, RZ ;  /* 0x000000ff35061210 */ /* 0x040fe40007ffe1ff */
[----:B------:R-:W-:Y:S02]  /*11460*/  IADD3 R5, P0, R4, R2, RZ ;  /* 0x0000000204057210 */ /* 0x000fe40007f1e0ff */
[----:B------:R-:W-:Y:S01]  /*11470*/  @P1 IADD3 R0, -R53, RZ, RZ ;  /* 0x000000ff35001210 */ /* 0x000fe20007ffe1ff */
[----:B------:R-:W-:Y:S01]  /*11480*/  IMAD.WIDE R16, R6, 0x2, R8 ;  /* 0x0000000206107825 */ /* 0x000fe200078e0208 */
[----:B------:R-:W-:Y:S02]  /*11490*/  LEA.HI.X.SX32 R4, R4, R12, 0x1, P0 ;  /* 0x0000000c04047211 */ /* 0x000fe400000f0eff */
[----:B------:R-:W-:-:S03]  /*114a0*/  LEA R10, P0, R5, UR8, 0x1 ;  /* 0x00000008050a7c11 */ /* 0x000fc6000f8008ff */
[----:B------:R-:W2:Y:S01]  /*114b0*/  LDG.E.128 R16, desc[UR6][R16.64] ;  /* 0x0000000610107981 */ /* 0x000ea2000c1e1d00 */
[----:B------:R-:W-:Y:S01]  /*114c0*/  LEA.HI.X R11, R5, UR9, R4, 0x1, P0 ;  /* 0x00000009050b7c11 */ /* 0x000fe200080f0c04 */
[----:B------:R-:W-:Y:S01]  /*114d0*/  ULDC.64 UR8, c[0x0][0x358] ;  /* 0x0000d60000087ab9 */ /* 0x000fe20000000a00 */
[----:B-1----:R-:W-:-:S03]  /*114e0*/  IADD3 R8, P0, R0, R2, RZ ;  /* 0x0000000200087210 */ /* 0x002fc60007f1e0ff */
[----:B------:R1:W3:Y:S01]  /*114f0*/  LDG.E.128 R4, desc[UR6][R10.64] ;  /* 0x000000060a047981 */ /* 0x0002e2000c1e1d00 */
[----:B------:R-:W-:Y:S02]  /*11500*/  LEA.HI.X.SX32 R0, R0, R12, 0x1, P0 ;  /* 0x0000000c00007211 */ /* 0x000fe400000f0eff */
[----:B-1----:R-:W-:-:S04]  /*11510*/  LEA R10, P0, R8, UR8, 0x1 ;  /* 0x00000008080a7c11 */ /* 0x002fc8000f8008ff */
[----:B------:R-:W-:-:S06]  /*11520*/  LEA.HI.X R11, R8, UR9, R0, 0x1, P0 ;  /* 0x00000009080b7c11 */ /* 0x000fcc00080f0c00 */
[----:B------:R-:W4:Y:S01]  /*11530*/  LDG.E.128 R8, desc[UR6][R10.64] ;  /* 0x000000060a087981 */ /* 0x000f22000c1e1d00 */
[----:B-----5:R-:W-:Y:S02]  /*11540*/  MOV R0, R21 ;  /* 0x0000001500007202 */ /* 0x020fe40000000f00 */
[----:B------:R-:W-:Y:S02]  /*11550*/  MOV R21, R20 ;  /* 0x0000001400157202 */ /* 0x000fe40000000f00 */
[----:B------:R-:W-:Y:S02]  /*11560*/  MOV R20, R23 ;  /* 0x0000001700147202 */ /* 0x000fe40000000f00 */
[----:B--2---:R-:W-:Y:S02]  /*11570*/  MOV R23, R17 ;  /* 0x0000001100177202 */ /* 0x004fe40000000f00 */
[----:B------:R-:W-:Y:S01]  /*11580*/  MOV R17, R18 ;  /* 0x0000001200117202 */ /* 0x000fe20000000f00 */
[----:B---3--:R-:W-:-:S02]  /*11590*/  HADD2.F32 R18, -RZ, R4.H0_H0 ;  /* 0x20000004ff127230 */ /* 0x008fc40000004100 */
[----:B------:R-:W-:Y:S02]  /*115a0*/  HADD2.F32 R30, -RZ, R4.H1_H1 ;  /* 0x30000004ff1e7230 */ /* 0x000fe40000004100 */
[--C-:B------:R-:W-:Y:S02]  /*115b0*/  HADD2.F32 R4, -RZ, R5.reuse.H0_H0 ;  /* 0x20000005ff047230 */ /* 0x100fe40000004100 */
[--C-:B------:R-:W-:Y:S02]  /*115c0*/  HADD2.F32 R33, -RZ, R16.reuse.H0_H0 ;  /* 0x20000010ff217230 */ /* 0x100fe40000004100 */
[----:B------:R-:W-:Y:S02]  /*115d0*/  HADD2.F32 R34, -RZ, R16.H1_H1 ;  /* 0x30000010ff227230 */ /* 0x000fe40000004100 */
[----:B------:R-:W-:Y:S01]  /*115e0*/  @!P1 FADD.FTZ R18, -R18, -RZ ;  /* 0x800000ff12129221 */ /* 0x000fe20000010100 */
[----:B------:R-:W-:Y:S02]  /*115f0*/  HADD2.F32 R31, -RZ, R5.H1_H1 ;  /* 0x30000005ff1f7230 */ /* 0x000fe40000004100 */
[----:B------:R-:W-:Y:S01]  /*11600*/  @!P1 FADD.FTZ R4, -R4, -RZ ;  /* 0x800000ff04049221 */ /* 0x000fe20000010100 */
[----:B------:R-:W-:-:S02]  /*11610*/  HADD2.F32 R16, -RZ, R23.H0_H0 ;  /* 0x20000017ff107230 */ /* 0x000fc40000004100 */
[--C-:B------:R-:W-:Y:S02]  /*11620*/  HADD2.F32 R5, -RZ, R6.reuse.H0_H0 ;  /* 0x20000006ff057230 */ /* 0x100fe40000004100 */
[----:B------:R-:W-:Y:S02]  /*11630*/  HADD2.F32 R32, -RZ, R6.H1_H1 ;  /* 0x30000006ff207230 */ /* 0x000fe40000004100 */
[--C-:B------:R-:W-:Y:S02]  /*11640*/  HADD2.F32 R6, -RZ, R7.reuse.H0_H0 ;  /* 0x20000007ff067230 */ /* 0x100fe40000004100 */
[----:B------:R-:W-:Y:S02]  /*11650*/  HADD2.F32 R7, -RZ, R7.H1_H1 ;  /* 0x30000007ff077230 */ /* 0x000fe40000004100 */
[----:B------:R-:W-:Y:S01]  /*11660*/  FMUL.FTZ R33, R33, R18 ;  /* 0x0000001221217220 */ /* 0x000fe20000410000 */
[----:B------:R-:W-:Y:S01]  /*11670*/  FMUL.FTZ R16, R16, R4 ;  /* 0x0000000410107220 */ /* 0x000fe20000410000 */
[----:B------:R-:W-:-:S02]  /*11680*/  HADD2.F32 R18, -RZ, R17.H0_H0 ;  /* 0x20000011ff127230 */ /* 0x000fc40000004100 */
[----:B------:R-:W-:Y:S02]  /*11690*/  HADD2.F32 R4, -RZ, R19.H0_H0 ;  /* 0x20000013ff047230 */ /* 0x000fe40000004100 */
[----:B------:R-:W-:Y:S01]  /*116a0*/  @!P1 FADD.FTZ R32, -R32, -RZ ;  /* 0x800000ff20209221 */ /* 0x000fe20000010100 */
[----:B------:R-:W-:Y:S02]  /*116b0*/  HADD2.F32 R17, -RZ, R17.H1_H1 ;  /* 0x30000011ff117230 */ /* 0x000fe40000004100 */
[----:B------:R-:W-:Y:S01]  /*116c0*/  @!P1 FADD.FTZ R6, -R6, -RZ ;  /* 0x800000ff06069221 */ /* 0x000fe20000010100 */
[----:B------:R-:W-:Y:S02]  /*116d0*/  HADD2.F32 R19, -RZ, R19.H1_H1 ;  /* 0x30000013ff137230 */ /* 0x000fe40000004100 */
[----:B------:R-:W-:Y:S01]  /*116e0*/  @!P1 FADD.FTZ R7, -R7, -RZ ;  /* 0x800000ff07079221 */ /* 0x000fe20000010100 */
[----:B------:R-:W-:Y:S01]  /*116f0*/  @!P1 FADD.FTZ R5, -R5, -RZ ;  /* 0x800000ff05059221 */ /* 0x000fe20000010100 */
[----:B------:R-:W-:-:S02]  /*11700*/  HADD2.F32 R23, -RZ, R23.H1_H1 ;  /* 0x30000017ff177230 */ /* 0x000fc40000004100 */
[----:B------:R-:W-:Y:S01]  /*11710*/  @!P1 FADD.FTZ R30, -R30, -RZ ;  /* 0x800000ff1e1e9221 */ /* 0x000fe20000010100 */
[----:B------:R-:W-:Y:S01]  /*11720*/  FMUL.FTZ R32, R17, R32 ;  /* 0x0000002011207220 */ /* 0x000fe20000410000 */
[----:B------:R-:W-:Y:S01]  /*11730*/  FMUL.FTZ R6, R4, R6 ;  /* 0x0000000604067220 */ /* 0x000fe20000410000 */
[----:B------:R-:W-:Y:S01]  /*11740*/  FMUL.FTZ R7, R19, R7 ;  /* 0x0000000713077220 */ /* 0x000fe20000410000 */
[----:B------:R-:W-:Y:S01]  /*11750*/  @!P1 FADD.FTZ R31, -R31, -RZ ;  /* 0x800000ff1f1f9221 */ /* 0x000fe20000010100 */
[----:B------:R-:W-:Y:S01]  /*11760*/  FMUL.FTZ R5, R18, R5 ;  /* 0x0000000512057220 */ /* 0x000fe20000410000 */
[----:B------:R-:W-:Y:S02]  /*11770*/  HADD2.F32 R4, -RZ, R21.H0_H0 ;  /* 0x20000015ff047230 */ /* 0x000fe40000004100 */
[--C-:B----4-:R-:W-:Y:S02]  /*11780*/  HADD2.F32 R17, -RZ, R8.reuse.H0_H0 ;  /* 0x20000008ff117230 */ /* 0x110fe40000004100 */
[----:B------:R-:W-:-:S02]  /*11790*/  HADD2.F32 R19, -RZ, R8.H1_H1 ;  /* 0x30000008ff137230 */ /* 0x000fc40000004100 */
[----:B------:R-:W-:Y:S02]  /*117a0*/  HADD2.F32 R18, -RZ, R0.H0_H0 ;  /* 0x20000000ff127230 */ /* 0x000fe40000004100 */
[--C-:B------:R-:W-:Y:S02]  /*117b0*/  HADD2.F32 R8, -RZ, R9.reuse.H0_H0 ;  /* 0x20000009ff087230 */ /* 0x100fe40000004100 */
[----:B------:R-:W-:Y:S01]  /*117c0*/  FMUL.FTZ R34, R34, R30 ;  /* 0x0000001e22227220 */ /* 0x000fe20000410000 */
[----:B------:R-:W-:Y:S01]  /*117d0*/  FMUL.FTZ R23, R23, R31 ;  /* 0x0000001f17177220 */ /* 0x000fe20000410000 */
[----:B------:R-:W-:Y:S02]  /*117e0*/  HADD2.F32 R30, -RZ, R9.H1_H1 ;  /* 0x30000009ff1e7230 */ /* 0x000fe40000004100 */
[----:B------:R-:W-:Y:S01]  /*117f0*/  FFMA.FTZ R4, R4, R17, R33 ;  /* 0x0000001104047223 */ /* 0x000fe20000010021 */
[--C-:B------:R-:W-:Y:S02]  /*11800*/  HADD2.F32 R9, -RZ, R10.reuse.H0_H0 ;  /* 0x2000000aff097230 */ /* 0x100fe40000004100 */
[----:B------:R-:W-:Y:S01]  /*11810*/  FFMA.FTZ R8, R18, R8, R16 ;  /* 0x0000000812087223 */ /* 0x000fe20000010010 */
[----:B------:R-:W-:-:S02]  /*11820*/  HADD2.F32 R31, -RZ, R10.H1_H1 ;  /* 0x3000000aff1f7230 */ /* 0x000fc40000004100 */
[----:B------:R-:W-:Y:S02]  /*11830*/  HADD2.F32 R10, -RZ, R11.H0_H0 ;  /* 0x2000000bff0a7230 */ /* 0x000fe40000004100 */
[----:B------:R-:W-:Y:S02]  /*11840*/  HADD2.F32 R17, -RZ, R20.H0_H0 ;  /* 0x20000014ff117230 */ /* 0x000fe40000004100 */
[----:B------:R-:W-:Y:S02]  /*11850*/  HADD2.F32 R21, -RZ, R21.H1_H1 ;  /* 0x30000015ff157230 */ /* 0x000fe40000004100 */
[----:B------:R-:W-:Y:S02]  /*11860*/  HADD2.F32 R11, -RZ, R11.H1_H1 ;  /* 0x3000000bff0b7230 */ /* 0x000fe40000004100 */
[----:B------:R-:W-:Y:S02]  /*11870*/  HADD2.F32 R16, -RZ, R0.H1_H1 ;  /* 0x30000000ff107230 */ /* 0x000fe40000004100 */
[----:B------:R-:W-:-:S02]  /*11880*/  HADD2.F32 R20, -RZ, R20.H1_H1 ;  /* 0x30000014ff147230 */ /* 0x000fc40000004100 */
[--C-:B------:R-:W-:Y:S02]  /*11890*/  HADD2.F32 R0, -RZ, R22.reuse.H0_H0 ;  /* 0x20000016ff007230 */ /* 0x100fe40000004100 */
[----:B------:R-:W-:Y:S01]  /*118a0*/  FFMA.FTZ R19, R21, R19, R34 ;  /* 0x0000001315137223 */ /* 0x000fe20000010022 */
[----:B------:R-:W-:Y:S02]  /*118b0*/  HADD2.F32 R22, -RZ, R22.H1_H1 ;  /* 0x30000016ff167230 */ /* 0x000fe40000004100 */
[----:B------:R-:W-:Y:S01]  /*118c0*/  FFMA.FTZ R16, R16, R30, R23 ;  /* 0x0000001e10107223 */ /* 0x000fe20000010017 */
[----:B------:R-:W-:Y:S01]  /*118d0*/  FFMA.FTZ R6, R17, R10, R6 ;  /* 0x0000000a11067223 */ /* 0x000fe20000010006 */
[----:B------:R-:W-:Y:S01]  /*118e0*/  FFMA.FTZ R7, R20, R11, R7 ;  /* 0x0000000b14077223 */ /* 0x000fe20000010007 */
[----:B------:R-:W-:Y:S01]  /*118f0*/  FFMA.FTZ R0, R0, R9, R5 ;  /* 0x0000000900007223 */ /* 0x000fe20000010005 */
[----:B------:R-:W-:Y:S01]  /*11900*/  FFMA.FTZ R22, R22, R31, R32 ;  /* 0x0000001f16167223 */ /* 0x000fe20000010020 */
[----:B------:R-:W-:-:S02]  /*11910*/  F2FP.F16.F32.PACK_AB R4, R19, R4 ;  /* 0x000000041304723e */ /* 0x000fc400000000ff */
[----:B------:R-:W-:Y:S02]  /*11920*/  F2FP.F16.F32.PACK_AB R8, R16, R8 ;  /* 0x000000081008723e */ /* 0x000fe400000000ff */
[----:B------:R-:W-:Y:S02]  /*11930*/  F2FP.F16.F32.PACK_AB R6, R7, R6 ;  /* 0x000000060706723e */ /* 0x000fe400000000ff */
[----:B------:R-:W-:Y:S02]  /*11940*/  F2FP.F16.F32.PACK_AB R22, R22, R0 ;  /* 0x000000001616723e */ /* 0x000fe400000000ff */
[----:B------:R-:W-:Y:S02]  /*11950*/  MOV R20, R4 ;  /* 0x0000000400147202 */ /* 0x000fe40000000f00 */
[----:B------:R-:W-:Y:S02]  /*11960*/  MOV R21, R8 ;  /* 0x0000000800157202 */ /* 0x000fe40000000f00 */
[----:B------:R-:W-:-:S02]  /*11970*/  MOV R23, R6 ;  /* 0x0000000600177202 */ /* 0x000fc40000000f00 */
.L_x_2719:
[----:B------:R-:W-:Y:S05]  /*11980*/  BSYNC B0 ;  /* 0x0000000000007941 */ /* 0x000fea0003800000 */
.L_x_2718:
[----:B-----5:R2:W-:Y:S02]  /*11990*/  STS.128 [R250], R20 ;  /* 0x00000014fa007388 */ /* 0x0205e40000000c00 */
.L_x_2717:
[----:B------:R-:W-:Y:S05]  /*119a0*/  BSYNC B1 ;  /* 0x0000000000017941 */ /* 0x000fea0003800000 */
.L_x_2716:
[----:B------:R-:W-:Y:S01]  /*119b0*/  VIADD R0, R148, 0x10 ;  /* 0x0000001094007836 */ /* 0x000fe20000000000 */
[----:B------:R-:W-:Y:S04]  /*119c0*/  BSSY B1, `(.L_x_2720) ;  /* 0x0000066000017945 */ /* 0x000fe80003800000 */
[----:B------:R-:W-:-:S04]  /*119d0*/  ISETP.GE.AND P0, PT, R0, R3, PT ;  /* 0x000000030000720c */ /* 0x000fc80003f06270 */
[----:B------:R-:W-:-:S13]  /*119e0*/  ISETP.LT.OR P0, PT, R36, -0x87, P0 ;  /* 0xffffff792400780c */ /* 0x000fda0000701670 */
[----:B------:R-:W-:Y:S05]  /*119f0*/  @P0 BRA `(.L_x_2721) ;  /* 0x0000000400880947 */ /* 0x000fea0003800000 */
[----:B--2---:R2:W5:Y:S01]  /*11a00*/  LDG.E.128 R20, desc[UR6][R28.64] ;  /* 0x000000061c147981 */ /* 0x004562000c1e1d00 */
[----:B------:R-:W-:Y:S01]  /*11a10*/  ISETP.GE.AND P0, PT, R14, UR5, PT ;  /* 0x000000050e007c0c */ /* 0x000fe2000bf06270 */
[----:B------:R-:W-:-:S12]  /*11a20*/  BSSY B0, `(.L_x_2722) ;  /* 0x000005e000007945 */ /* 0x000fd80003800000 */
[----:B------:R-:W-:Y:S05]  /*11a30*/  @P0 BRA `(.L_x_2723) ;  /* 0x0000000400700947 */ /* 0x000fea0003800000 */
[-C--:B------:R-:W-:Y:S01]  /*11a40*/  ISETP.GE.AND P0, PT, R14, R53.reuse, PT ;  /* 0x000000350e00720c */ /* 0x080fe20003f06270 */
[----:B------:R-:W-:Y:S01]  /*11a50*/  ULDC.64 UR8, c[0x0][0x360] ;  /* 0x0000d80000087ab9 */ /* 0x000fe20000000a00 */
[----:B------:R-:W-:Y:S02]  /*11a60*/  MOV R5, R53 ;  /* 0x0000003500057202 */ /* 0x000fe40000000f00 */
[----:B------:R-:W-:Y:S02]  /*11a70*/  MOV R4, RZ ;  /* 0x000000ff00047202 */ /* 0x000fe40000000f00 */
[C---:B-1----:R-:W-:Y:S02]  /*11a80*/  IADD3 R8, P1, R13.reuse, R2, RZ ;  /* 0x000000020d087210 */ /* 0x042fe40007f3e0ff */
[----:B------:R-:W-:Y:S02]  /*11a90*/  MOV R9, RZ ;  /* 0x000000ff00097202 */ /* 0x000fe40000000f00 */
[----:B------:R-:W-:-:S03]  /*11aa0*/  LEA.HI.X.SX32 R13, R13, R12, 0x1, P1 ;  /* 0x0000000c0d0d7211 */ /* 0x000fc600008f0eff */
[----:B------:R-:W-:-:S04]  /*11ab0*/  @P0 SHF.R.S32.HI R53, RZ, 0x1, R54 ;  /* 0x00000001ff350819 */ /* 0x000fc80000011436 */
[C---:B------:R-:W-:Y:S02]  /*11ac0*/  @P0 IADD3 R4, -R53.reuse, RZ, RZ ;  /* 0x000000ff35040210 */ /* 0x040fe40007ffe1ff */
[C---:B------:R-:W-:Y:S02]  /*11ad0*/  @P0 IADD3 R5, -R53.reuse, RZ, RZ ;  /* 0x000000ff35050210 */ /* 0x040fe40007ffe1ff */
[C---:B------:R-:W-:Y:S02]  /*11ae0*/  IADD3 R6, P1, R4.reuse, R8, RZ ;  /* 0x0000000804067210 */ /* 0x040fe40007f3e0ff */
[----:B------:R-:W-:Y:S01]  /*11af0*/  @P0 IADD3 R9, -R53, RZ, RZ ;  /* 0x000000ff35090210 */ /* 0x000fe20007ffe1ff */
[----:B------:R-:W-:Y:S01]  /*11b00*/  IMAD.WIDE R16, R5, 0x2, R28 ;  /* 0x0000000205107825 */ /* 0x000fe200078e021c */
[----:B------:R-:W-:Y:S02]  /*11b10*/  LEA.HI.X.SX32 R4, R4, R13, 0x1, P1 ;  /* 0x0000000d04047211 */ /* 0x000fe400008f0eff */
[----:B------:R-:W-:-:S03]  /*11b20*/  LEA R10, P1, R6, UR8, 0x1 ;  /* 0x00000008060a7c11 */ /* 0x000fc6000f8208ff */
[----:B------:R-:W3:Y:S01]  /*11b30*/  LDG.E.128 R16, desc[UR6][R16.64] ;  /* 0x0000000610107981 */ /* 0x000ee2000c1e1d00 */
[----:B------:R-:W-:Y:S01]  /*11b40*/  LEA.HI.X R11, R6, UR9, R4, 0x1, P1 ;  /* 0x00000009060b7c11 */ /* 0x000fe200088f0c04 */
[----:B------:R-:W-:Y:S01]  /*11b50*/  ULDC.64 UR8, c[0x0][0x358] ;  /* 0x0000d60000087ab9 */ /* 0x000fe20000000a00 */
[----:B------:R-:W-:-:S03]  /*11b60*/  IADD3 R8, P1, R9, R8, RZ ;  /* 0x0000000809087210 */ /* 0x000fc60007f3e0ff */
[----:B------:R1:W4:Y:S01]  /*11b70*/  LDG.E.128 R4, desc[UR6][R10.64] ;  /* 0x000000060a047981 */ /* 0x000322000c1e1d00 */
[----:B------:R-:W-:Y:S02]  /*11b80*/  LEA.HI.X.SX32 R9, R9, R13, 0x1, P1 ;  /* 0x0000000d09097211 */ /* 0x000fe400008f0eff */
[----:B-1----:R-:W-:-:S04]  /*11b90*/  LEA R10, P1, R8, UR8, 0x1 ;  /* 0x00000008080a7c11 */ /* 0x002fc8000f8208ff */
[----:B------:R-:W-:-:S06]  /*11ba0*/  LEA.HI.X R11, R8, UR9, R9, 0x1, P1 ;  /* 0x00000009080b7c11 */ /* 0x000fcc00088f0c09 */
[----:B------:R-:W2:Y:S01]  /*11bb0*/  LDG.E.128 R8, desc[UR6][R10.64] ;  /* 0x000000060a087981 */ /* 0x000ea2000c1e1d00 */
[----:B-----5:R-:W-:Y:S02]  /*11bc0*/  MOV R13, R21 ;  /* 0x00000015000d7202 */ /* 0x020fe40000000f00 */
[----:B------:R-:W-:Y:S02]  /*11bd0*/  MOV R21, R20 ;  /* 0x0000001400157202 */ /* 0x000fe40000000f00 */
[----:B------:R-:W-:Y:S02]  /*11be0*/  MOV R20, R23 ;  /* 0x0000001700147202 */ /* 0x000fe40000000f00 */
[----:B---3--:R-:W-:Y:S02]  /*11bf0*/  MOV R23, R17 ;  /* 0x0000001100177202 */ /* 0x008fe40000000f00 */
[----:B------:R-:W-:Y:S01]  /*11c00*/  MOV R17, R18 ;  /* 0x0000001200117202 */ /* 0x000fe20000000f00 */
[----:B----4-:R-:W-:-:S02]  /*11c10*/  HADD2.F32 R18, -RZ, R4.H0_H0 ;  /* 0x20000004ff127230 */ /* 0x010fc40000004100 */
[----:B--2---:R-:W-:Y:S02]  /*11c20*/  HADD2.F32 R28, -RZ, R4.H1_H1 ;  /* 0x30000004ff1c7230 */ /* 0x004fe40000004100 */
        /* <DEDUP_REMOVED lines=29> */
[--C-:B------:R-:W-:Y:S02]  /*11e00*/  HADD2.F32 R17, -RZ, R8.reuse.H0_H0 ;  /* 0x20000008ff117230 */ /* 0x100fe40000004100 */
        /* <DEDUP_REMOVED lines=11> */
[--C-:B------:R-:W-:Y:S02]  /*11ec0*/  HADD2.F32 R17, -RZ, R20.reuse.H0_H0 ;  /* 0x20000014ff117230 */ /* 0x100fe40000004100 */
        /* <DEDUP_REMOVED lines=19> */
.L_x_2723:
[----:B------:R-:W-:Y:S05]  /*12000*/  BSYNC B0 ;  /* 0x0000000000007941 */ /* 0x000fea0003800000 */
.L_x_2722:
[----:B-----5:R3:W-:Y:S02]  /*12010*/  STS.128 [R250+0x800], R20 ;  /* 0x00080014fa007388 */ /* 0x0207e40000000c00 */
.L_x_2721:
[----:B------:R-:W-:Y:S05]  /*12020*/  BSYNC B1 ;  /* 0x0000000000017941 */ /* 0x000fea0003800000 */
.L_x_2720:
[----:B------:R-:W-:Y:S01]  /*12030*/  VIADD R13, R148, 0x20 ;  /* 0x00000020940d7836 */ /* 0x000fe20000000000 */
[----:B------:R-:W-:Y:S04]  /*12040*/  BSSY B1, `(.L_x_2724) ;  /* 0x0000065000017945 */ /* 0x000fe80003800000 */
[----:B------:R-:W-:-:S04]  /*12050*/  ISETP.GE.AND P0, PT, R13, R3, PT ;  /* 0x000000030d00720c */ /* 0x000fc80003f06270 */
[----:B------:R-:W-:-:S13]  /*12060*/  ISETP.LT.OR P0, PT, R36, -0x107, P0 ;  /* 0xfffffef92400780c */ /* 0x000fda0000701670 */
[----:B------:R-:W-:Y:S05]  /*12070*/  @P0 BRA `(.L_x_2725) ;  /* 0x0000000400840947 */ /* 0x000fea0003800000 */
[----:B--23--:R2:W5:Y:S01]  /*12080*/  LDG.E.128 R20, desc[UR6][R24.64] ;  /* 0x0000000618147981 */ /* 0x00c562000c1e1d00 */
        /* <DEDUP_REMOVED lines=9> */
[C---:B-1----:R-:W-:Y:S02]  /*12120*/  SHF.L.U32 R8, R53.reuse, 0x5, RZ ;  /* 0x0000000535087819 */ /* 0x042fe400000006ff */
[C---:B------:R-:W-:Y:S02]  /*12130*/  @P0 IADD3 R4, -R53.reuse, RZ, RZ ;  /* 0x000000ff35040210 */ /* 0x040fe40007ffe1ff */
[C---:B------:R-:W-:Y:S02]  /*12140*/  IADD3 R9, P1, R8.reuse, R2, RZ ;  /* 0x0000000208097210 */ /* 0x040fe40007f3e0ff */
[C---:B------:R-:W-:Y:S02]  /*12150*/  @P0 IADD3 R6, -R53.reuse, RZ, RZ ;  /* 0x000000ff35060210 */ /* 0x040fe40007ffe1ff */
[----:B------:R-:W-:Y:S02]  /*12160*/  LEA.HI.X.SX32 R8, R8, R12, 0x1, P1 ;  /* 0x0000000c08087211 */ /* 0x000fe400008f0eff */
[----:B------:R-:W-:Y:S01]  /*12170*/  IADD3 R5, P1, R4, R9, RZ ;  /* 0x0000000904057210 */ /* 0x000fe20007f3e0ff */
[----:B------:R-:W-:Y:S01]  /*12180*/  IMAD.WIDE R16, R6, 0x2, R24 ;  /* 0x0000000206107825 */ /* 0x000fe200078e0218 */
[----:B------:R-:W-:-:S02]  /*12190*/  @P0 IADD3 R10, -R53, RZ, RZ ;  /* 0x000000ff350a0210 */ /* 0x000fc40007ffe1ff */
[----:B------:R-:W-:Y:S02]  /*121a0*/  LEA.HI.X.SX32 R4, R4, R8, 0x1, P1 ;  /* 0x0000000804047211 */ /* 0x000fe400008f0eff */
[C---:B------:R-:W-:Y:S01]  /*121b0*/  LEA R28, P1, R5.reuse, UR8, 0x1 ;  /* 0x00000008051c7c11 */ /* 0x040fe2000f8208ff */
[----:B------:R-:W3:Y:S03]  /*121c0*/  LDG.E.128 R16, desc[UR6][R16.64] ;  /* 0x0000000610107981 */ /* 0x000ee6000c1e1d00 */
[----:B------:R-:W-:Y:S01]  /*121d0*/  LEA.HI.X R29, R5, UR9, R4, 0x1, P1 ;  /* 0x00000009051d7c11 */ /* 0x000fe200088f0c04 */
[----:B------:R-:W-:Y:S01]  /*121e0*/  ULDC.64 UR8, c[0x0][0x358] ;  /* 0x0000d60000087ab9 */ /* 0x000fe20000000a00 */
[----:B------:R-:W-:-:S03]  /*121f0*/  IADD3 R9, P1, R10, R9, RZ ;  /* 0x000000090a097210 */ /* 0x000fc60007f3e0ff */
[----:B------:R-:W4:Y:S01]  /*12200*/  LDG.E.128 R4, desc[UR6][R28.64] ;  /* 0x000000061c047981 */ /* 0x000f22000c1e1d00 */
[----:B------:R-:W-:Y:S02]  /*12210*/  LEA.HI.X.SX32 R8, R10, R8, 0x1, P1 ;  /* 0x000000080a087211 */ /* 0x000fe400008f0eff */
[----:B------:R-:W-:-:S04]  /*12220*/  LEA R10, P1, R9, UR8, 0x1 ;  /* 0x00000008090a7c11 */ /* 0x000fc8000f8208ff */
[----:B------:R-:W-:-:S06]  /*12230*/  LEA.HI.X R11, R9, UR9, R8, 0x1, P1 ;  /* 0x00000009090b7c11 */ /* 0x000fcc00088f0c08 */
[----:B------:R-:W4:Y:S01]  /*12240*/  LDG.E.128 R8, desc[UR6][R10.64] ;  /* 0x000000060a087981 */ /* 0x000f22000c1e1d00 */
[----:B--2--5:R-:W-:Y:S02]  /*12250*/  MOV R24, R20 ;  /* 0x0000001400187202 */ /* 0x024fe40000000f00 */
[----:B------:R-:W-:Y:S02]  /*12260*/  MOV R20, R23 ;  /* 0x0000001700147202 */ /* 0x000fe40000000f00 */
[----:B---3--:R-:W-:Y:S02]  /*12270*/  MOV R23, R17 ;  /* 0x0000001100177202 */ /* 0x008fe40000000f00 */
[----:B------:R-:W-:Y:S01]  /*12280*/  MOV R17, R18 ;  /* 0x0000001200117202 */ /* 0x000fe20000000f00 */
[----:B------:R-:W-:Y:S02]  /*12290*/  HADD2.F32 R30, -RZ, R16.H0_H0 ;  /* 0x20000010ff1e7230 */ /* 0x000fe40000004100 */
[----:B----4-:R-:W-:-:S02]  /*122a0*/  HADD2.F32 R18, -RZ, R4.H0_H0 ;  /* 0x20000004ff127230 */ /* 0x010fc40000004100 */
[----:B------:R-:W-:Y:S02]  /*122b0*/  HADD2.F32 R25, -RZ, R4.H1_H1 ;  /* 0x30000004ff197230 */ /* 0x000fe40000004100 */
[--C-:B------:R-:W-:Y:S02]  /*122c0*/  HADD2.F32 R4, -RZ, R5.reuse.H0_H0 ;  /* 0x20000005ff047230 */ /* 0x100fe40000004100 */
[----:B------:R-:W-:Y:S01]  /*122d0*/  @!P0 FADD.FTZ R18, -R18, -RZ ;  /* 0x800000ff12128221 */ /* 0x000fe20000010100 */
[----:B------:R-:W-:Y:S02]  /*122e0*/  HADD2.F32 R31, -RZ, R16.H1_H1 ;  /* 0x30000010ff1f7230 */ /* 0x000fe40000004100 */
[----:B------:R-:W-:Y:S02]  /*122f0*/  HADD2.F32 R28, -RZ, R5.H1_H1 ;  /* 0x30000005ff1c7230 */ /* 0x000fe40000004100 */
[----:B------:R-:W-:Y:S01]  /*12300*/  @!P0 FADD.FTZ R4, -R4, -RZ ;  /* 0x800000ff04048221 */ /* 0x000fe20000010100 */
[----:B------:R-:W-:-:S02]  /*12310*/  HADD2.F32 R16, -RZ, R23.H0_H0 ;  /* 0x20000017ff107230 */ /* 0x000fc40000004100 */
[--C-:B------:R-:W-:Y:S02]  /*12320*/  HADD2.F32 R5, -RZ, R6.reuse.H0_H0 ;  /* 0x20000006ff057230 */ /* 0x100fe40000004100 */
[----:B------:R-:W-:Y:S02]  /*12330*/  HADD2.F32 R29, -RZ, R6.H1_H1 ;  /* 0x30000006ff1d7230 */ /* 0x000fe40000004100 */
[--C-:B------:R-:W-:Y:S02]  /*12340*/  HADD2.F32 R6, -RZ, R7.reuse.H0_H0 ;  /* 0x20000007ff067230 */ /* 0x100fe40000004100 */
[----:B------:R-:W-:Y:S01]  /*12350*/  FMUL.FTZ R30, R30, R18 ;  /* 0x000000121e1e7220 */ /* 0x000fe20000410000 */
[----:B------:R-:W-:Y:S02]  /*12360*/  HADD2.F32 R7, -RZ, R7.H1_H1 ;  /* 0x30000007ff077230 */ /* 0x000fe40000004100 */
[----:B------:R-:W-:Y:S01]  /*12370*/  FMUL.FTZ R16, R16, R4 ;  /* 0x0000000410107220 */ /* 0x000fe20000410000 */
[----:B------:R-:W-:-:S02]  /*12380*/  HADD2.F32 R18, -RZ, R17.H0_H0 ;  /* 0x20000011ff127230 */ /* 0x000fc40000004100 */
[----:B------:R-:W-:Y:S01]  /*12390*/  @!P0 FADD.FTZ R29, -R29, -RZ ;  /* 0x800000ff1d1d8221 */ /* 0x000fe20000010100 */
[----:B------:R-:W-:Y:S02]  /*123a0*/  HADD2.F32 R17, -RZ, R17.H1_H1 ;  /* 0x30000011ff117230 */ /* 0x000fe40000004100 */
[----:B------:R-:W-:Y:S01]  /*123b0*/  @!P0 FADD.FTZ R6, -R6, -RZ ;  /* 0x800000ff06068221 */ /* 0x000fe20000010100 */
[--C-:B------:R-:W-:Y:S02]  /*123c0*/  HADD2.F32 R4, -RZ, R19.reuse.H0_H0 ;  /* 0x20000013ff047230 */ /* 0x100fe40000004100 */
[----:B------:R-:W-:Y:S01]  /*123d0*/  @!P0 FADD.FTZ R7, -R7, -RZ ;  /* 0x800000ff07078221 */ /* 0x000fe20000010100 */
[----:B------:R-:W-:Y:S02]  /*123e0*/  HADD2.F32 R19, -RZ, R19.H1_H1 ;  /* 0x30000013ff137230 */ /* 0x000fe40000004100 */
[----:B------:R-:W-:Y:S01]  /*123f0*/  @!P0 FADD.FTZ R25, -R25, -RZ ;  /* 0x800000ff19198221 */ /* 0x000fe20000010100 */
[----:B------:R-:W-:-:S02]  /*12400*/  HADD2.F32 R23, -RZ, R23.H1_H1 ;  /* 0x30000017ff177230 */ /* 0x000fc40000004100 */
[----:B------:R-:W-:Y:S01]  /*12410*/  @!P0 FADD.FTZ R5, -R5, -RZ ;  /* 0x800000ff05058221 */ /* 0x000fe20000010100 */
[----:B------:R-:W-:Y:S01]  /*12420*/  FMUL.FTZ R29, R17, R29 ;  /* 0x0000001d111d7220 */ /* 0x000fe20000410000 */
[----:B------:R-:W-:Y:S01]  /*12430*/  FMUL.FTZ R6, R4, R6 ;  /* 0x0000000604067220 */ /* 0x000fe20000410000 */
[----:B------:R-:W-:Y:S01]  /*12440*/  @!P0 FADD.FTZ R28, -R28, -RZ ;  /* 0x800000ff1c1c8221 */ /* 0x000fe20000010100 */
[----:B------:R-:W-:Y:S02]  /*12450*/  HADD2.F32 R4, -RZ, R24.H0_H0 ;  /* 0x20000018ff047230 */ /* 0x000fe40000004100 */
[--C-:B------:R-:W-:Y:S02]  /*12460*/  HADD2.F32 R17, -RZ, R8.reuse.H0_H0 ;  /* 0x20000008ff117230 */ /* 0x100fe40000004100 */
[----:B------:R-:W-:Y:S01]  /*12470*/  FMUL.FTZ R7, R19, R7 ;  /* 0x0000000713077220 */ /* 0x000fe20000410000 */
[----:B------:R-:W-:Y:S01]  /*12480*/  FMUL.FTZ R31, R31, R25 ;  /* 0x000000191f1f7220 */ /* 0x000fe20000410000 */
[----:B------:R-:W-:Y:S01]  /*12490*/  FMUL.FTZ R5, R18, R5 ;  /* 0x0000000512057220 */ /* 0x000fe20000410000 */
[----:B------:R-:W-:-:S02]  /*124a0*/  HADD2.F32 R19, -RZ, R8.H1_H1 ;  /* 0x30000008ff137230 */ /* 0x000fc40000004100 */
[----:B------:R-:W-:Y:S01]  /*124b0*/  FMUL.FTZ R23, R23, R28 ;  /* 0x0000001c17177220 */ /* 0x000fe20000410000 */
[----:B------:R-:W-:Y:S02]  /*124c0*/  HADD2.F32 R18, -RZ, R21.H0_H0 ;  /* 0x20000015ff127230 */ /* 0x000fe40000004100 */
[----:B------:R-:W-:Y:S01]  /*124d0*/  FFMA.FTZ R4, R4, R17, R30 ;  /* 0x0000001104047223 */ /* 0x000fe2000001001e */
[--C-:B------:R-:W-:Y:S02]  /*124e0*/  HADD2.F32 R8, -RZ, R9.reuse.H0_H0 ;  /* 0x20000009ff087230 */ /* 0x100fe40000004100 */
[----:B------:R-:W-:Y:S02]  /*124f0*/  HADD2.F32 R25, -RZ, R9.H1_H1 ;  /* 0x30000009ff197230 */ /* 0x000fe40000004100 */
[--C-:B------:R-:W-:Y:S02]  /*12500*/  HADD2.F32 R9, -RZ, R10.reuse.H0_H0 ;  /* 0x2000000aff097230 */ /* 0x100fe40000004100 */
[----:B------:R-:W-:-:S02]  /*12510*/  HADD2.F32 R28, -RZ, R10.H1_H1 ;  /* 0x3000000aff1c7230 */ /* 0x000fc40000004100 */
[--C-:B------:R-:W-:Y:S02]  /*12520*/  HADD2.F32 R10, -RZ, R11.reuse.H0_H0 ;  /* 0x2000000bff0a7230 */ /* 0x100fe40000004100 */
[----:B------:R-:W-:Y:S02]  /*12530*/  HADD2.F32 R17, -RZ, R20.H0_H0 ;  /* 0x20000014ff117230 */ /* 0x000fe40000004100 */
[----:B------:R-:W-:Y:S02]  /*12540*/  HADD2.F32 R24, -RZ, R24.H1_H1 ;  /* 0x30000018ff187230 */ /* 0x000fe40000004100 */
[----:B------:R-:W-:Y:S02]  /*12550*/  HADD2.F32 R11, -RZ, R11.H1_H1 ;  /* 0x3000000bff0b7230 */ /* 0x000fe40000004100 */
[----:B------:R-:W-:Y:S02]  /*12560*/  HADD2.F32 R20, -RZ, R20.H1_H1 ;  /* 0x30000014ff147230 */ /* 0x000fe40000004100 */
[----:B------:R-:W-:Y:S01]  /*12570*/  FFMA.FTZ R8, R18, R8, R16 ;  /* 0x0000000812087223 */ /* 0x000fe20000010010 */
[----:B------:R-:W-:-:S02]  /*12580*/  HADD2.F32 R16, -RZ, R22.H0_H0 ;  /* 0x20000016ff107230 */ /* 0x000fc40000004100 */
[----:B------:R-:W-:Y:S01]  /*12590*/  FFMA.FTZ R19, R24, R19, R31 ;  /* 0x0000001318137223 */ /* 0x000fe2000001001f */
[----:B------:R-:W-:Y:S02]  /*125a0*/  HADD2.F32 R21, -RZ, R21.H1_H1 ;  /* 0x30000015ff157230 */ /* 0x000fe40000004100 */
[----:B------:R-:W-:Y:S01]  /*125b0*/  FFMA.FTZ R6, R17, R10, R6 ;  /* 0x0000000a11067223 */ /* 0x000fe20000010006 */
[----:B------:R-:W-:Y:S02]  /*125c0*/  HADD2.F32 R22, -RZ, R22.H1_H1 ;  /* 0x30000016ff167230 */ /* 0x000fe40000004100 */
[----:B------:R-:W-:Y:S01]  /*125d0*/  FFMA.FTZ R7, R20, R11, R7 ;  /* 0x0000000b14077223 */ /* 0x000fe20000010007 */
[----:B------:R-:W-:Y:S01]  /*125e0*/  FFMA.FTZ R5, R16, R9, R5 ;  /* 0x0000000910057223 */ /* 0x000fe20000010005 */
[----:B------:R-:W-:Y:S01]  /*125f0*/  FFMA.FTZ R21, R21, R25, R23 ;  /* 0x0000001915157223 */ /* 0x000fe20000010017 */
[----:B------:R-:W-:Y:S01]  /*12600*/  F2FP.F16.F32.PACK_AB R4, R19, R4 ;  /* 0x000000041304723e */ /* 0x000fe200000000ff */
[----:B------:R-:W-:Y:S01]  /*12610*/  FFMA.FTZ R22, R22, R28, R29 ;  /* 0x0000001c16167223 */ /* 0x000fe2000001001d */
[----:B------:R-:W-:-:S02]  /*12620*/  F2FP.F16.F32.PACK_AB R6, R7, R6 ;  /* 0x000000060706723e */ /* 0x000fc400000000ff */
[----:B------:R-:W-:Y:S02]  /*12630*/  F2FP.F16.F32.PACK_AB R21, R21, R8 ;  /* 0x000000081515723e */ /* 0x000fe400000000ff */
[----:B------:R-:W-:Y:S02]  /*12640*/  F2FP.F16.F32.PACK_AB R22, R22, R5 ;  /* 0x000000051616723e */ /* 0x000fe400000000ff */
[----:B------:R-:W-:Y:S02]  /*12650*/  MOV R20, R4 ;  /* 0x0000000400147202 */ /* 0x000fe40000000f00 */
[----:B------:R-:W-:Y:S02]  /*12660*/  MOV R23, R6 ;  /* 0x0000000600177202 */ /* 0x000fe40000000f00 */
.L_x_2727:
[----:B------:R-:W-:Y:S05]  /*12670*/  BSYNC B0 ;  /* 0x0000000000007941 */ /* 0x000fea0003800000 */
.L_x_2726:
[----:B-----5:R4:W-:Y:S02]  /*12680*/  STS.128 [R250+0x1000], R20 ;  /* 0x00100014fa007388 */ /* 0x0209e40000000c00 */
.L_x_2725:
[----:B------:R-:W-:Y:S05]  /*12690*/  BSYNC B1 ;  /* 0x0000000000017941 */ /* 0x000fea0003800000 */
.L_x_2724:
[----:B--2---:R-:W-:-:S05]  /*126a0*/  VIADD R24, R148, 0x30 ;  /* 0x0000003094187836 */ /* 0x004fca0000000000 */
[----:B------:R-:W-:-:S04]  /*126b0*/  ISETP.GE.AND P0, PT, R24, R3, PT ;  /* 0x000000031800720c */ /* 0x000fc80003f06270 */
        /* <DEDUP_REMOVED lines=9> */
[----:B------:R-:W-:-:S09]  /*12750*/  MOV R3, RZ ;  /* 0x000000ff00037202 */ /* 0x000fd20000000f00 */
[--C-:B------:R-:W-:Y:S02]  /*12760*/  @P0 SHF.R.S32.HI R53, RZ, 0x1, R54.reuse ;  /* 0x00000001ff350819 */ /* 0x100fe40000011436 */
[----:B------:R-:W-:Y:S02]  /*12770*/  @P0 SHF.R.S32.HI R5, RZ, 0x1, R54 ;  /* 0x00000001ff050819 */ /* 0x000fe40000011436 */
[C---:B------:R-:W-:Y:S01]  /*12780*/  @P0 IADD3 R4, -R53.reuse, RZ, RZ ;  /* 0x000000ff35040210 */ /* 0x040fe20007ffe1ff */
[----:B------:R-:W-:Y:S01]  /*12790*/  IMAD R6, R53, 0x30, RZ ;  /* 0x0000003035067824 */ /* 0x000fe200078e02ff */
[----:B------:R-:W-:-:S03]  /*127a0*/  @P0 IADD3 R3, -R5, RZ, RZ ;  /* 0x000000ff05030210 */ /* 0x000fc60007ffe1ff */
[----:B---34-:R-:W-:Y:S01]  /*127b0*/  IMAD.WIDE R20, R4, 0x2, R26 ;  /* 0x0000000204147825 */ /* 0x018fe200078e021a */
[----:B------:R-:W-:-:S04]  /*127c0*/  IADD3 R2, P1, R6, R2, RZ ;  /* 0x0000000206027210 */ /* 0x000fc80007f3e0ff */
[----:B------:R-:W-:Y:S01]  /*127d0*/  LEA.HI.X.SX32 R12, R6, R12, 0x1, P1 ;  /* 0x0000000c060c7211 */ /* 0x000fe200008f0eff */
[----:B------:R-:W3:Y:S01]  /*127e0*/  LDG.E.128 R20, desc[UR6][R20.64] ;  /* 0x0000000614147981 */ /* 0x000ee2000c1e1d00 */
[----:B------:R-:W-:-:S04]  /*127f0*/  IADD3 R5, P1, R3, R2, RZ ;  /* 0x0000000203057210 */ /* 0x000fc80007f3e0ff */
[----:B------:R-:W-:Y:S02]  /*12800*/  LEA.HI.X.SX32 R3, R3, R12, 0x1, P1 ;  /* 0x0000000c03037211 */ /* 0x000fe400008f0eff */
[C---:B------:R-:W-:Y:S02]  /*12810*/  LEA R6, P1, R5.reuse, UR8, 0x1 ;  /* 0x0000000805067c11 */ /* 0x040fe4000f8208ff */
[----:B------:R-:W-:Y:S02]  /*12820*/  @P0 SHF.R.S32.HI R54, RZ, 0x1, R54 ;  /* 0x00000001ff360819 */ /* 0x000fe40000011436 */
[----:B------:R-:W-:Y:S01]  /*12830*/  LEA.HI.X R7, R5, UR9, R3, 0x1, P1 ;  /* 0x0000000905077c11 */ /* 0x000fe200088f0c03 */
[----:B------:R-:W-:Y:S01]  /*12840*/  ULDC.64 UR8, c[0x0][0x358] ;  /* 0x0000d60000087ab9 */ /* 0x000fe20000000a00 */
[----:B------:R-:W-:Y:S02]  /*12850*/  MOV R3, RZ ;  /* 0x000000ff00037202 */ /* 0x000fe40000000f00 */
[----:B------:R-:W-:-:S02]  /*12860*/  @P0 IADD3 R3, -R54, RZ, RZ ;  /* 0x000000ff36030210 */ /* 0x000fc40007ffe1ff */
[----:B------:R-:W4:Y:S02]  /*12870*/  LDG.E.128 R4, desc[UR6][R6.64] ;  /* 0x0000000606047981 */ /* 0x000f24000c1e1d00 */
[----:B------:R-:W-:-:S04]  /*12880*/  IADD3 R2, P1, R3, R2, RZ ;  /* 0x0000000203027210 */ /* 0x000fc80007f3e0ff */
[----:B------:R-:W-:Y:S02]  /*12890*/  LEA.HI.X.SX32 R3, R3, R12, 0x1, P1 ;  /* 0x0000000c03037211 */ /* 0x000fe400008f0eff */
[----:B-1----:R-:W-:-:S04]  /*128a0*/  LEA R8, P1, R2, UR8, 0x1 ;  /* 0x0000000802087c11 */ /* 0x002fc8000f8208ff */
[----:B------:R-:W-:-:S06]  /*128b0*/  LEA.HI.X R9, R2, UR9, R3, 0x1, P1 ;  /* 0x0000000902097c11 */ /* 0x000fcc00088f0c03 */
[----:B------:R-:W2:Y:S01]  /*128c0*/  LDG.E.128 R8, desc[UR6][R8.64] ;  /* 0x0000000608087981 */ /* 0x000ea2000c1e1d00 */
[----:B-----5:R-:W-:Y:S02]  /*128d0*/  MOV R2, R17 ;  /* 0x0000001100027202 */ /* 0x020fe40000000f00 */
[----:B------:R-:W-:Y:S02]  /*128e0*/  MOV R15, R18 ;  /* 0x00000012000f7202 */ /* 0x000fe40000000f00 */
[----:B------:R-:W-:Y:S02]  /*128f0*/  MOV R3, R19 ;  /* 0x0000001300037202 */ /* 0x000fe40000000f00 */
[----:B------:R-:W-:Y:S02]  /*12900*/  MOV R12, R16 ;  /* 0x00000010000c7202 */ /* 0x000fe40000000f00 */
[----:B---3--:R-:W-:Y:S02]  /*12910*/  MOV R17, R21 ;  /* 0x0000001500117202 */ /* 0x008fe40000000f00 */
[----:B------:R-:W-:-:S02]  /*12920*/  MOV R19, R23 ;  /* 0x0000001700137202 */ /* 0x000fc40000000f00 */
[----:B------:R-:W-:Y:S01]  /*12930*/  MOV R14, R20 ;  /* 0x00000014000e7202 */ /* 0x000fe20000000f00 */
[--C-:B------:R-:W-:Y:S01]  /*12940*/  HADD2.F32 R23, -RZ, R17.reuse.H0_H0 ;  /* 0x20000011ff177230 */ /* 0x100fe20000004100 */
[----:B------:R-:W-:Y:S01]  /*12950*/  MOV R16, R22 ;  /* 0x0000001600107202 */ /* 0x000fe20000000f00 */
[----:B------:R-:W-:Y:S02]  /*12960*/  HADD2.F32 R17, -RZ, R17.H1_H1 ;  /* 0x30000011ff117230 */ /* 0x000fe40000004100 */
[--C-:B----4-:R-:W-:Y:S02]  /*12970*/  HADD2.F32 R18, -RZ, R5.reuse.H0_H0 ;  /* 0x20000005ff127230 */ /* 0x110fe40000004100 */
[----:B------:R-:W-:Y:S02]  /*12980*/  HADD2.F32 R5, -RZ, R5.H1_H1 ;  /* 0x30000005ff057230 */ /* 0x000fe40000004100 */
[--C-:B------:R-:W-:Y:S02]  /*12990*/  HADD2.F32 R20, -RZ, R4.reuse.H0_H0 ;  /* 0x20000004ff147230 */ /* 0x100fe40000004100 */
[----:B------:R-:W-:Y:S01]  /*129a0*/  @!P0 FADD.FTZ R18, -R18, -RZ ;  /* 0x800000ff12128221 */ /* 0x000fe20000010100 */
[----:B------:R-:W-:-:S02]  /*129b0*/  HADD2.F32 R21, -RZ, R4.H1_H1 ;  /* 0x30000004ff157230 */ /* 0x000fc40000004100 */
[----:B------:R-:W-:Y:S01]  /*129c0*/  @!P0 FADD.FTZ R5, -R5, -RZ ;  /* 0x800000ff05058221 */ /* 0x000fe20000010100 */
[--C-:B------:R-:W-:Y:S02]  /*129d0*/  HADD2.F32 R4, -RZ, R6.reuse.H0_H0 ;  /* 0x20000006ff047230 */ /* 0x100fe40000004100 */
[----:B------:R-:W-:Y:S02]  /*129e0*/  HADD2.F32 R22, -RZ, R6.H1_H1 ;  /* 0x30000006ff167230 */ /* 0x000fe40000004100 */
[----:B------:R-:W-:Y:S02]  /*129f0*/  HADD2.F32 R6, -RZ, R7.H0_H0 ;  /* 0x20000007ff067230 */ /* 0x000fe40000004100 */
[----:B------:R-:W-:Y:S01]  /*12a00*/  FMUL.FTZ R23, R23, R18 ;  /* 0x0000001217177220 */ /* 0x000fe20000410000 */
[----:B------:R-:W-:Y:S01]  /*12a10*/  FMUL.FTZ R17, R17, R5 ;  /* 0x0000000511117220 */ /* 0x000fe20000410000 */
[--C-:B------:R-:W-:Y:S02]  /*12a20*/  HADD2.F32 R18, -RZ, R16.reuse.H0_H0 ;  /* 0x20000010ff127230 */ /* 0x100fe40000004100 */
[----:B------:R-:W-:Y:S01]  /*12a30*/  @!P0 FADD.FTZ R22, -R22, -RZ ;  /* 0x800000ff16168221 */ /* 0x000fe20000010100 */
[----:B------:R-:W-:-:S02]  /*12a40*/  HADD2.F32 R16, -RZ, R16.H1_H1 ;  /* 0x30000010ff107230 */ /* 0x000fc40000004100 */
[----:B------:R-:W-:Y:S01]  /*12a50*/  @!P0 FADD.FTZ R6, -R6, -RZ ;  /* 0x800000ff06068221 */ /* 0x000fe20000010100 */
[----:B------:R-:W-:Y:S02]  /*12a60*/  HADD2.F32 R5, -RZ, R19.H0_H0 ;  /* 0x20000013ff057230 */ /* 0x000fe40000004100 */
[----:B------:R-:W-:Y:S02]  /*12a70*/  HADD2.F32 R7, -RZ, R7.H1_H1 ;  /* 0x30000007ff077230 */ /* 0x000fe40000004100 */
[----:B------:R-:W-:Y:S01]  /*12a80*/  FMUL.FTZ R22, R16, R22 ;  /* 0x0000001610167220 */ /* 0x000fe20000410000 */
[--C-:B------:R-:W-:Y:S02]  /*12a90*/  HADD2.F32 R16, -RZ, R2.reuse.H1_H1 ;  /* 0x30000002ff107230 */ /* 0x100fe40000004100 */
[----:B------:R-:W-:Y:S01]  /*12aa0*/  FMUL.FTZ R6, R5, R6 ;  /* 0x0000000605067220 */ /* 0x000fe20000410000 */
[----:B------:R-:W-:Y:S02]  /*12ab0*/  HADD2.F32 R5, -RZ, R2.H0_H0 ;  /* 0x20000002ff057230 */ /* 0x000fe40000004100 */
[----:B------:R-:W-:Y:S01]  /*12ac0*/  @!P0 FADD.FTZ R20, -R20, -RZ ;  /* 0x800000ff14148221 */ /* 0x000fe20000010100 */
[----:B------:R-:W-:-:S02]  /*12ad0*/  HADD2.F32 R25, -RZ, R14.H0_H0 ;  /* 0x2000000eff197230 */ /* 0x000fc40000004100 */
[----:B------:R-:W-:Y:S01]  /*12ae0*/  @!P0 FADD.FTZ R7, -R7, -RZ ;  /* 0x800000ff07078221 */ /* 0x000fe20000010100 */
[----:B------:R-:W-:Y:S02]  /*12af0*/  HADD2.F32 R19, -RZ, R19.H1_H1 ;  /* 0x30000013ff137230 */ /* 0x000fe40000004100 */
[--C-:B--2---:R-:W-:Y:S02]  /*12b00*/  HADD2.F32 R2, -RZ, R9.reuse.H0_H0 ;  /* 0x20000009ff027230 */ /* 0x104fe40000004100 */
[----:B------:R-:W-:Y:S01]  /*12b10*/  @!P0 FADD.FTZ R21, -R21, -RZ ;  /* 0x800000ff15158221 */ /* 0x000fe20000010100 */
[----:B------:R-:W-:Y:S02]  /*12b20*/  HADD2.F32 R14, -RZ, R14.H1_H1 ;  /* 0x3000000eff0e7230 */ /* 0x000fe40000004100 */
[----:B------:R-:W-:Y:S01]  /*12b30*/  @!P0 FADD.FTZ R4, -R4, -RZ ;  /* 0x800000ff04048221 */ /* 0x000fe20000010100 */
[----:B------:R-:W-:Y:S02]  /*12b40*/  HADD2.F32 R9, -RZ, R9.H1_H1 ;  /* 0x30000009ff097230 */ /* 0x000fe40000004100 */
[----:B------:R-:W-:Y:S01]  /*12b50*/  FMUL.FTZ R25, R25, R20 ;  /* 0x0000001419197220 */ /* 0x000fe20000410000 */
[----:B------:R-:W-:Y:S01]  /*12b60*/  FMUL.FTZ R7, R19, R7 ;  /* 0x0000000713077220 */ /* 0x000fe20000410000 */
[----:B------:R-:W-:Y:S01]  /*12b70*/  FMUL.FTZ R14, R14, R21 ;  /* 0x000000150e0e7220 */ /* 0x000fe20000410000 */
[----:B------:R-:W-:Y:S01]  /*12b80*/  FMUL.FTZ R4, R18, R4 ;  /* 0x0000000412047220 */ /* 0x000fe20000410000 */
[----:B------:R-:W-:-:S02]  /*12b90*/  HADD2.F32 R19, -RZ, R8.H0_H0 ;  /* 0x20000008ff137230 */ /* 0x000fc40000004100 */
[----:B------:R-:W-:Y:S01]  /*12ba0*/  FFMA.FTZ R2, R5, R2, R23 ;  /* 0x0000000205027223 */ /* 0x000fe20000010017 */
[----:B------:R-:W-:Y:S02]  /*12bb0*/  HADD2.F32 R20, -RZ, R8.H1_H1 ;  /* 0x30000008ff147230 */ /* 0x000fe40000004100 */
[----:B------:R-:W-:Y:S01]  /*12bc0*/  FFMA.FTZ R9, R16, R9, R17 ;  /* 0x0000000910097223 */ /* 0x000fe20000010011 */
[----:B------:R-:W-:Y:S02]  /*12bd0*/  HADD2.F32 R18, -RZ, R12.H0_H0 ;  /* 0x2000000cff127230 */ /* 0x000fe40000004100 */
[----:B------:R-:W-:Y:S02]  /*12be0*/  HADD2.F32 R8, -RZ, R11.H0_H0 ;  /* 0x2000000bff087230 */ /* 0x000fe40000004100 */
[----:B------:R-:W-:Y:S02]  /*12bf0*/  HADD2.F32 R21, -RZ, R10.H0_H0 ;  /* 0x2000000aff157230 */ /* 0x000fe40000004100 */
[----:B------:R-:W-:-:S02]  /*12c00*/  HADD2.F32 R5, -RZ, R3.H0_H0 ;  /* 0x20000003ff057230 */ /* 0x000fc40000004100 */
[----:B------:R-:W-:Y:S02]  /*12c10*/  HADD2.F32 R16, -RZ, R15.H0_H0 ;  /* 0x2000000fff107230 */ /* 0x000fe40000004100 */
[----:B------:R-:W-:Y:S02]  /*12c20*/  HADD2.F32 R11, -RZ, R11.H1_H1 ;  /* 0x3000000bff0b7230 */ /* 0x000fe40000004100 */
[----:B------:R-:W-:Y:S02]  /*12c30*/  HADD2.F32 R10, -RZ, R10.H1_H1 ;  /* 0x3000000aff0a7230 */ /* 0x000fe40000004100 */
[----:B------:R-:W-:Y:S02]  /*12c40*/  HADD2.F32 R12, -RZ, R12.H1_H1 ;  /* 0x3000000cff0c7230 */ /* 0x000fe40000004100 */
[----:B------:R-:W-:Y:S02]  /*12c50*/  HADD2.F32 R3, -RZ, R3.H1_H1 ;  /* 0x30000003ff037230 */ /* 0x000fe40000004100 */
[----:B------:R-:W-:-:S02]  /*12c60*/  HADD2.F32 R15, -RZ, R15.H1_H1 ;  /* 0x3000000fff0f7230 */ /* 0x000fc40000004100 */
[----:B------:R-:W-:Y:S01]  /*12c70*/  FFMA.FTZ R18, R18, R19, R25 ;  /* 0x0000001312127223 */ /* 0x000fe20000010019 */
[----:B------:R-:W-:Y:S01]  /*12c80*/  FFMA.FTZ R12, R12, R20, R14 ;  /* 0x000000140c0c7223 */ /* 0x000fe2000001000e */
[----:B------:R-:W-:Y:S01]  /*12c90*/  FFMA.FTZ R5, R5, R8, R6 ;  /* 0x0000000805057223 */ /* 0x000fe20000010006 */
[----:B------:R-:W-:Y:S01]  /*12ca0*/  FFMA.FTZ R3, R3, R11, R7 ;  /* 0x0000000b03037223 */ /* 0x000fe20000010007 */
[----:B------:R-:W-:Y:S01]  /*12cb0*/  FFMA.FTZ R4, R16, R21, R4 ;  /* 0x0000001510047223 */ /* 0x000fe20000010004 */
[----:B------:R-:W-:Y:S01]  /*12cc0*/  FFMA.FTZ R10, R15, R10, R22 ;  /* 0x0000000a0f0a7223 */ /* 0x000fe20000010016 */
[----:B------:R-:W-:Y:S02]  /*12cd0*/  F2FP.F16.F32.PACK_AB R2, R9, R2 ;  /* 0x000000020902723e */ /* 0x000fe400000000ff */
[----:B------:R-:W-:Y:S02]  /*12ce0*/  F2FP.F16.F32.PACK_AB R12, R12, R18 ;  /* 0x000000120c0c723e */ /* 0x000fe400000000ff */
[----:B------:R-:W-:-:S02]  /*12cf0*/  F2FP.F16.F32.PACK_AB R3, R3, R5 ;  /* 0x000000050303723e */ /* 0x000fc400000000ff */
[----:B------:R-:W-:Y:S02]  /*12d00*/  F2FP.F16.F32.PACK_AB R4, R10, R4 ;  /* 0x000000040a04723e */ /* 0x000fe400000000ff */
[----:B------:R-:W-:Y:S02]  /*12d10*/  MOV R16, R12 ;  /* 0x0000000c00107202 */ /* 0x000fe40000000f00 */
[----:B------:R-:W-:Y:S02]  /*12d20*/  MOV R17, R2 ;  /* 0x0000000200117202 */ /* 0x000fe40000000f00 */
[----:B------:R-:W-:Y:S02]  /*12d30*/  MOV R18, R4 ;  /* 0x0000000400127202 */ /* 0x000fe40000000f00 */
[----:B------:R-:W-:Y:S02]  /*12d40*/  MOV R19, R3 ;  /* 0x0000000300137202 */ /* 0x000fe40000000f00 */
.L_x_2729:
[----:B------:R-:W-:Y:S05]  /*12d50*/  BSYNC B0 ;  /* 0x0000000000007941 */ /* 0x000fea0003800000 */
.L_x_2728:
[----:B-----5:R1:W-:Y:S01]  /*12d60*/  STS.128 [R250+0x1800], R16 ;  /* 0x00180010fa007388 */ /* 0x0203e20000000c00 */
[----:B------:R-:W-:Y:S05]  /*12d70*/  BRA `(.L_x_2713) ;  /* 0x0000000000907947 */ /* 0x000fea0003800000 */
.L_x_2699:
[----:B------:R-:W-:Y:S02]  /*12d80*/  IMAD.IADD R4, R242, 0x1, -R39 ;  /* 0x00000001f2047824 */ /* 0x000fe400078e0a27 */
[C---:B------:R-:W-:Y:S02]  /*12d90*/  VIADD R0, R148.reuse, 0x10 ;  /* 0x0000001094007836 */ /* 0x040fe40000000000 */
[C---:B------:R-:W-:Y:S01]  /*12da0*/  VIADD R13, R148.reuse, 0x20 ;  /* 0x00000020940d7836 */ /* 0x040fe20000000000 */
[CC--:B------:R-:W-:Y:S01]  /*12db0*/  ISETP.GE.AND P6, PT, R148.reuse, R4.reuse, PT ;  /* 0x000000049400720c */ /* 0x0c0fe20003fc6270 */
[----:B------:R-:W-:Y:S01]  /*12dc0*/  VIADD R24, R148, 0x30 ;  /* 0x0000003094187836 */ /* 0x000fe20000000000 */
[-C--:B------:R-:W-:Y:S02]  /*12dd0*/  ISETP.GE.AND P5, PT, R0, R4.reuse, PT ;  /* 0x000000040000720c */ /* 0x080fe40003fa6270 */
[-C--:B------:R-:W-:Y:S02]  /*12de0*/  ISETP.GE.AND P4, PT, R13, R4.reuse, PT ;  /* 0x000000040d00720c */ /* 0x080fe40003f86270 */
[----:B------:R-:W-:-:S07]  /*12df0*/  ISETP.GE.AND P3, PT, R24, R4, PT ;  /* 0x000000041800720c */ /* 0x000fce0003f66270 */
[----:B------:R-:W1:Y:S02]  /*12e00*/  @!P6 LDC.64 R10, c[0x0][0x210] ;  /* 0x00008400ff0aeb82 */ /* 0x000e640000000a00 */
[-C--:B------:R-:W-:Y:S02]  /*12e10*/  @!P5 IADD3 R16, P1, R16, R146.reuse, RZ ;  /* 0x000000921010d210 */ /* 0x080fe40007f3e0ff */
[----:B------:R-:W-:Y:S02]  /*12e20*/  @!P4 LEA R15, P0, R2, R146, 0x5 ;  /* 0x00000092020fc211 */ /* 0x000fe400078028ff */
[----:B------:R-:W-:Y:S02]  /*12e30*/  @!P3 IMAD.MOV.U32 R18, RZ, RZ, R146 ;  /* 0x000000ffff12b224 */ /* 0x000fe400078e0092 */
[----:B------:R-:W2:Y:S01]  /*12e40*/  @!P5 LDC.64 R8, c[0x0][0x210] ;  /* 0x00008400ff08db82 */ /* 0x000ea20000000a00 */
[--C-:B------:R-:W-:Y:S02]  /*12e50*/  @!P3 IMAD.MOV.U32 R19, RZ, RZ, R153.reuse ;  /* 0x000000ffff13b224 */ /* 0x100fe400078e0099 */
[----:B------:R-:W-:-:S02]  /*12e60*/  @!P5 IMAD.X R12, R12, 0x1, R153, P1 ;  /* 0x000000010c0cd824 */ /* 0x000fc400008e0699 */
[----:B------:R-:W-:Y:S02]  /*12e70*/  @!P3 IMAD R14, R3, 0x30, RZ ;  /* 0x00000030030eb824 */ /* 0x000fe400078e02ff */
[C---:B------:R-:W-:Y:S01]  /*12e80*/  @!P3 IMAD.WIDE.U32 R18, R2.reuse, 0x30, R18 ;  /* 0x000000300212b825 */ /* 0x040fe200078e0012 */
[----:B------:R-:W3:Y:S01]  /*12e90*/  @!P4 LDC.64 R6, c[0x0][0x210] ;  /* 0x00008400ff06cb82 */ /* 0x000ee20000000a00 */
[----:B------:R-:W-:Y:S02]  /*12ea0*/  @!P4 LEA.HI.X R2, R2, R153, R3, 0x5, P0 ;  /* 0x000000990202c211 */ /* 0x000fe400000f2c03 */
[----:B------:R-:W-:-:S05]  /*12eb0*/  @!P3 IMAD.IADD R14, R19, 0x1, R14 ;  /* 0x00000001130eb824 */ /* 0x000fca00078e020e */
[----:B------:R-:W4:Y:S01]  /*12ec0*/  @!P3 LDC.64 R4, c[0x0][0x210] ;  /* 0x00008400ff04bb82 */ /* 0x000f220000000a00 */
[----:B-1----:R-:W-:-:S04]  /*12ed0*/  @!P6 LEA R10, P2, R146, R10, 0x1 ;  /* 0x0000000a920ae211 */ /* 0x002fc800078408ff */
[----:B------:R-:W-:Y:S02]  /*12ee0*/  @!P6 LEA.HI.X R11, R146, R11, R153, 0x1, P2 ;  /* 0x0000000b920be211 */ /* 0x000fe400010f0c99 */
[----:B--2---:R-:W-:-:S03]  /*12ef0*/  @!P5 LEA R8, P1, R16, R8, 0x1 ;  /* 0x000000081008d211 */ /* 0x004fc600078208ff */
[----:B------:R-:W-:Y:S01]  /*12f00*/  @!PT LDS RZ, [RZ] ;  /* 0x00000000fffff984 */ /* 0x000fe20000000800 */
[----:B------:R-:W-:Y:S01]  /*12f10*/  @!PT LDS RZ, [RZ] ;  /* 0x00000000fffff984 */ /* 0x000fe20000000800 */
[----:B------:R-:W-:Y:S01]  /*12f20*/  @!PT LDS RZ, [RZ] ;  /* 0x00000000fffff984 */ /* 0x000fe20000000800 */
[----:B------:R1:W-:Y:S01]  /*12f30*/  @!P6 LDGSTS.E.BYPASS.LTC128B.128 [R250], desc[UR6][R10.64] ;  /* 0x000000000afaefae */ /* 0x0003e2000b901d46 */
[----:B------:R-:W-:Y:S02]  /*12f40*/  @!P5 LEA.HI.X R9, R16, R9, R12, 0x1, P1 ;  /* 0x000000091009d211 */ /* 0x000fe400008f0c0c */
[----:B---3--:R-:W-:-:S03]  /*12f50*/  @!P4 LEA R6, P1, R15, R6, 0x1 ;  /* 0x000000060f06c211 */ /* 0x008fc600078208ff */
[----:B------:R1:W-:Y:S01]  /*12f60*/  @!P5 LDGSTS.E.BYPASS.LTC128B.128 [R250+0x800], desc[UR6][R8.64] ;  /* 0x0080000008fadfae */ /* 0x0003e2000b901d46 */
[----:B------:R-:W-:Y:S02]  /*12f70*/  @!P4 LEA.HI.X R7, R15, R7, R2, 0x1, P1 ;  /* 0x000000070f07c211 */ /* 0x000fe400008f0c02 */
[----:B----4-:R-:W-:-:S03]  /*12f80*/  @!P3 LEA R4, P0, R18, R4, 0x1 ;  /* 0x000000041204b211 */ /* 0x010fc600078008ff */
[----:B------:R1:W-:Y:S01]  /*12f90*/  @!P4 LDGSTS.E.BYPASS.LTC128B.128 [R250+0x1000], desc[UR6][R6.64] ;  /* 0x0100000006facfae */ /* 0x0003e2000b901d46 */
[----:B------:R-:W-:-:S05]  /*12fa0*/  @!P3 LEA.HI.X R5, R18, R5, R14, 0x1, P0 ;  /* 0x000000051205b211 */ /* 0x000fca00000f0c0e */
[----:B------:R1:W-:Y:S04]  /*12fb0*/  @!P3 LDGSTS.E.BYPASS.LTC128B.128 [R250+0x1800], desc[UR6][R4.64] ;  /* 0x0180000004fabfae */ /* 0x0003e8000b901d46 */
.L_x_2713:
[----:B------:R-:W-:Y:S05]  /*12fc0*/  BSYNC B2 ;  /* 0x0000000000027941 */ /* 0x000fea0003800000 */
.L_x_2698:
[----:B------:R-:W-:Y:S01]  /*12fd0*/  UIADD3 UR11, UR58, -0x1, URZ ;  /* 0xffffffff3a0b7890 */ /* 0x000fe2000fffe03f */
[C---:B---34-:R-:W-:Y:S01]  /*12fe0*/  VIADD R22, R148.reuse, 0x40 ;  /* 0x0000004094167836 */ /* 0x058fe20000000000 */
[----:B------:R-:W-:Y:S01]  /*12ff0*/  ULDC UR8, c[0x0][0x398] ;  /* 0x0000e60000087ab9 */ /* 0x000fe20000000800 */
[C---:B------:R-:W-:Y:S01]  /*13000*/  VIADD R20, R148.reuse, 0x50 ;  /* 0x0000005094147836 */ /* 0x040fe20000000000 */
[----:B------:R-:W-:Y:S01]  /*13010*/  USHF.L.U32 UR5, UR11, 0x8, URZ ;  /* 0x000000080b057899 */ /* 0x000fe2000800063f */
[C---:B-1----:R-:W-:Y:S01]  /*13020*/  VIADD R18, R148.reuse, 0x60 ;  /* 0x0000006094127836 */ /* 0x042fe20000000000 */
[----:B------:R-:W-:Y:S01]  /*13030*/  UISETP.GE.AND UP0, UPT, UR58, 0x2, UPT ;  /* 0x000000023a00788c */ /* 0x000fe2000bf06270 */
[C---:B------:R-:W-:Y:S02]  /*13040*/  VIADD R12, R148.reuse, 0x70 ;  /* 0x00000070940c7836 */ /* 0x040fe40000000000 */
[----:B------:R-:W-:Y:S02]  /*13050*/  VIADD R21, R148, 0x80 ;  /* 0x0000008094157836 */ /* 0x000fe40000000000 */
[----:B------:R-:W-:-:S02]  /*13060*/  VIADD R19, R40, -UR5 ;  /* 0x8000000528137c36 */ /* 0x000fc40008000000 */
[C---:B------:R-:W-:Y:S02]  /*13070*/  VIADD R23, R148.reuse, 0x90 ;  /* 0x0000009094177836 */ /* 0x040fe40000000000 */
[C---:B------:R-:W-:Y:S01]  /*13080*/  VIADD R25, R148.reuse, 0xa0 ;  /* 0x000000a094197836 */ /* 0x040fe20000000000 */
[-C--:B------:R-:W-:Y:S01]  /*13090*/  ISETP.GE.AND P0, PT, R13, R19.reuse, PT ;  /* 0x000000130d00720c */ /* 0x080fe20003f06270 */
[C---:B--2---:R-:W-:Y:S01]  /*130a0*/  VIADD R27, R148.reuse, 0xb0 ;  /* 0x000000b0941b7836 */ /* 0x044fe20000000000 */
[CC--:B------:R-:W-:Y:S01]  /*130b0*/  ISETP.GE.AND P2, PT, R148.reuse, R19.reuse, PT ;  /* 0x000000139400720c */ /* 0x0c0fe20003f46270 */
[----:B------:R-:W-:Y:S01]  /*130c0*/  VIADD R26, R148, 0xc0 ;  /* 0x000000c0941a7836 */ /* 0x000fe20000000000 */
[-C--:B------:R-:W-:Y:S01]  /*130d0*/  ISETP.GE.AND P6, PT, R24, R19.reuse, PT ;  /* 0x000000131800720c */ /* 0x080fe20003fc6270 */
[----:B------:R-:W-:Y:S01]  /*130e0*/  VIADD R30, R148, 0xd0 ;  /* 0x000000d0941e7836 */ /* 0x000fe20000000000 */
[-C--:B------:R-:W-:Y:S01]  /*130f0*/  ISETP.GE.AND P5, PT, R22, R19.reuse, PT ;  /* 0x000000131600720c */ /* 0x080fe20003fa6270 */
[----:B------:R-:W-:Y:S01]  /*13100*/  VIADD R29, R148, 0xe0 ;  /* 0x000000e0941d7836 */ /* 0x000fe20000000000 */
[-C--:B------:R-:W-:Y:S01]  /*13110*/  ISETP.GE.AND P1, PT, R0, R19.reuse, PT ;  /* 0x000000130000720c */ /* 0x080fe20003f26270 */
[----:B------:R-:W-:Y:S01]  /*13120*/  VIADD R28, R148, 0xf0 ;  /* 0x000000f0941c7836 */ /* 0x000fe20000000000 */
[-C--:B------:R-:W-:Y:S01]  /*13130*/  ISETP.GE.AND P4, PT, R20, R19.reuse, PT ;  /* 0x000000131400720c */ /* 0x080fe20003f86270 */
[----:B------:R-:W-:Y:S01]  /*13140*/  IMAD.SHL.U32 R55, R55, 0x40, RZ ;  /* 0x0000004037377824 */ /* 0x000fe200078e00ff */
[----:B------:R-:W-:Y:S01]  /*13150*/  ISETP.GE.AND P3, PT, R18, R19, PT ;  /* 0x000000131200720c */ /* 0x000fe20003f66270 */
[----:B------:R-:W1:Y:S01]  /*13160*/  @!P0 LDC.64 R4, c[0x0][0x248] ;  /* 0x00009200ff048b82 */ /* 0x000e620000000a00 */
[----:B------:R-:W-:-:S02]  /*13170*/  IMAD.SHL.U32 R36, R36, 0x2, RZ ;  /* 0x0000000224247824 */ /* 0x000fc400078e00ff */
[----:B------:R-:W-:Y:S02]  /*13180*/  @!P2 IMAD.MOV.U32 R2, RZ, RZ, R245 ;  /* 0x000000ffff02a224 */ /* 0x000fe400078e00f5 */
[----:B------:R-:W-:Y:S01]  /*13190*/  @!P2 IMAD.MOV.U32 R3, RZ, RZ, R244 ;  /* 0x000000ffff03a224 */ /* 0x000fe200078e00f4 */
[----:B------:R-:W-:Y:S02]  /*131a0*/  LOP3.LUT R36, R36, 0x6, RZ, 0xc0, !PT ;  /* 0x0000000624247812 */ /* 0x000fe400078ec0ff */
[----:B------:R-:W2:Y:S02]  /*131b0*/  @!P6 LDC.64 R10, c[0x0][0x248] ;  /* 0x00009200ff0aeb82 */ /* 0x000ea40000000a00 */
[----:B------:R-:W-:Y:S01]  /*131c0*/  @!PT LDS RZ, [RZ] ;  /* 0x00000000fffff984 */ /* 0x000fe20000000800 */
[----:B------:R-:W-:Y:S01]  /*131d0*/  @!PT LDS RZ, [RZ] ;  /* 0x00000000fffff984 */ /* 0x000fe20000000800 */
[----:B------:R-:W-:Y:S01]  /*131e0*/  @!PT LDS RZ, [RZ] ;  /* 0x00000000fffff984 */ /* 0x000fe20000000800 */
[----:B------:R3:W-:Y:S01]  /*131f0*/  @!P2 LDGSTS.E.BYPASS.LTC128B.128 [R250+0x2000], desc[UR6][R2.64] ;  /* 0x0200000002faafae */ /* 0x0007e2000b901d46 */
[----:B------:R-:W-:-:S04]  /*13200*/  @!P1 LEA R6, P2, R46, R245, 0x1 ;  /* 0x000000f52e069211 */ /* 0x000fc800078408ff */
[----:B------:R-:W-:Y:S01]  /*13210*/  @!P1 LEA.HI.X R7, R46, R244, R45, 0x1, P2 ;  /* 0x000000f42e079211 */ /* 0x000fe200010f0c2d */
[----:B------:R-:W4:Y:S01]  /*13220*/  @!P4 LDC.64 R8, c[0x0][0x248] ;  /* 0x00009200ff08cb82 */ /* 0x000f220000000a00 */
[----:B------:R-:W-:-:S03]  /*13230*/  ISETP.GE.AND P2, PT, R12, R19, PT ;  /* 0x000000130c00720c */ /* 0x000fc60003f46270 */
[----:B------:R5:W-:Y:S01]  /*13240*/  @!P1 LDGSTS.E.BYPASS.LTC128B.128 [R250+0x2800], desc[UR6][R6.64] ;  /* 0x0280000006fa9fae */ /* 0x000be2000b901d46 */
[----:B-1----:R-:W-:-:S04]  /*13250*/  @!P0 LEA R14, P1, R4, R245, 0x6 ;  /* 0x000000f5040e8211 */ /* 0x002fc800078230ff */
[----:B------:R-:W-:Y:S01]  /*13260*/  @!P0 LEA.HI.X R15, R4, R244, R5, 0x6, P1 ;  /* 0x000000f4040f8211 */ /* 0x000fe200008f3405 */
[----:B------:R-:W-:Y:S01]  /*13270*/  @!P6 IMAD.MOV.U32 R4, RZ, RZ, R245 ;  /* 0x000000ffff04e224 */ /* 0x000fe200078e00f5 */
[----:B------:R-:W-:Y:S01]  /*13280*/  ISETP.GE.AND P1, PT, R21, R19, PT ;  /* 0x000000131500720c */ /* 0x000fe20003f26270 */
[----:B------:R-:W-:Y:S02]  /*13290*/  @!P6 IMAD.MOV.U32 R5, RZ, RZ, R244 ;  /* 0x000000ffff05e224 */ /* 0x000fe400078e00f4 */
[----:B--2---:R-:W-:Y:S01]  /*132a0*/  @!P6 IMAD R11, R11, 0x60, RZ ;  /* 0x000000600b0be824 */ /* 0x004fe200078e02ff */
[----:B------:R-:W-:Y:S01]  /*132b0*/  @!P0 LDGSTS.E.BYPASS.LTC128B.128 [R250+0x3000], desc[UR6][R14.64] ;  /* 0x030000000efa8fae */ /* 0x000fe2000b901d46 */
[----:B------:R-:W-:Y:S01]  /*132c0*/  @!P6 IMAD.WIDE.U32 R16, R10, 0x60, R4 ;  /* 0x000000600a10e825 */ /* 0x000fe200078e0004 */
[----:B---3--:R-:W1:Y:S03]  /*132d0*/  @!P5 LDC.64 R2, c[0x0][0x248] ;  /* 0x00009200ff02db82 */ /* 0x008e660000000a00 */
[----:B------:R-:W-:-:S02]  /*132e0*/  @!P6 IMAD.IADD R17, R11, 0x1, R17 ;  /* 0x000000010b11e824 */ /* 0x000fc400078e0211 */
[----:B----4-:R-:W-:-:S03]  /*132f0*/  @!P4 IMAD R9, R9, 0xa0, RZ ;  /* 0x000000a00909c824 */ /* 0x010fc600078e02ff */
[----:B------:R-:W-:Y:S01]  /*13300*/  @!P6 LDGSTS.E.BYPASS.LTC128B.128 [R250+0x3800], desc[UR6][R16.64] ;  /* 0x0380000010faefae */ /* 0x000fe2000b901d46 */
[----:B------:R-:W2:Y:S01]  /*13310*/  @!P2 LDC.64 R4, c[0x0][0x248] ;  /* 0x00009200ff04ab82 */ /* 0x000ea20000000a00 */
[----:B------:R-:W-:-:S07]  /*13320*/  ISETP.GE.AND P6, PT, R30, R19, PT ;  /* 0x000000131e00720c */ /* 0x000fce0003fc6270 */
[----:B-----5:R-:W3:Y:S01]  /*13330*/  @!P3 LDC.64 R6, c[0x0][0x248] ;  /* 0x00009200ff06bb82 */ /* 0x020ee20000000a00 */
[----:B-1----:R-:W-:-:S04]  /*13340*/  @!P5 LEA R10, P0, R2, R245, 0x7 ;  /* 0x000000f5020ad211 */ /* 0x002fc800078038ff */
[----:B------:R-:W-:-:S03]  /*13350*/  @!P5 LEA.HI.X R11, R2, R244, R3, 0x7, P0 ;  /* 0x000000f4020bd211 */ /* 0x000fc600000f3c03 */
[----:B------:R-:W1:Y:S01]  /*13360*/  @!P1 LDC.64 R2, c[0x0][0x248] ;  /* 0x00009200ff029b82 */ /* 0x000e620000000a00 */
[-C--:B------:R-:W-:Y:S01]  /*13370*/  ISETP.GE.AND P0, PT, R25, R19.reuse, PT ;  /* 0x000000131900720c */ /* 0x080fe20003f06270 */
[----:B--2---:R-:W-:Y:S01]  /*13380*/  @!P2 IMAD R5, R5, 0xe0, RZ ;  /* 0x000000e00505a824 */ /* 0x004fe200078e02ff */
[----:B------:R2:W-:Y:S01]  /*13390*/  @!P5 LDGSTS.E.BYPASS.LTC128B.128 [R250+0x4000], desc[UR6][R10.64] ;  /* 0x040000000afadfae */ /* 0x0005e2000b901d46 */
[----:B------:R-:W-:Y:S01]  /*133a0*/  ISETP.GE.AND P5, PT, R23, R19, PT ;  /* 0x000000131700720c */ /* 0x000fe20003fa6270 */
[----:B---3--:R-:W-:Y:S02]  /*133b0*/  @!P3 IMAD R7, R7, 0xc0, RZ ;  /* 0x000000c00707b824 */ /* 0x008fe400078e02ff */
[----:B--2---:R-:W-:Y:S02]  /*133c0*/  @!P4 IMAD.MOV.U32 R10, RZ, RZ, R245 ;  /* 0x000000ffff0ac224 */ /* 0x004fe400078e00f5 */
[----:B------:R-:W-:Y:S02]  /*133d0*/  @!P4 IMAD.MOV.U32 R11, RZ, RZ, R244 ;  /* 0x000000ffff0bc224 */ /* 0x000fe400078e00f4 */
[----:B------:R-:W-:-:S04]  /*133e0*/  @!P4 IMAD.WIDE.U32 R14, R8, 0xa0, R10 ;  /* 0x000000a0080ec825 */ /* 0x000fc800078e000a */
[----:B------:R-:W-:Y:S02]  /*133f0*/  @!P3 IMAD.MOV.U32 R10, RZ, RZ, R245 ;  /* 0x000000ffff0ab224 */ /* 0x000fe400078e00f5 */
[----:B------:R-:W-:Y:S02]  /*13400*/  @!P3 IMAD.MOV.U32 R11, RZ, RZ, R244 ;  /* 0x000000ffff0bb224 */ /* 0x000fe400078e00f4 */
[----:B------:R-:W-:Y:S02]  /*13410*/  @!P4 IMAD.IADD R15, R9, 0x1, R15 ;  /* 0x00000001090fc824 */ /* 0x000fe400078e020f */
[----:B------:R-:W-:-:S03]  /*13420*/  @!P3 IMAD.WIDE.U32 R16, R6, 0xc0, R10 ;  /* 0x000000c00610b825 */ /* 0x000fc600078e000a */
[----:B------:R2:W-:Y:S01]  /*13430*/  @!P4 LDGSTS.E.BYPASS.LTC128B.128 [R250+0x4800], desc[UR6][R14.64] ;  /* 0x048000000efacfae */ /* 0x0005e2000b901d46 */
[----:B------:R-:W-:Y:S01]  /*13440*/  @!P3 IMAD.IADD R17, R7, 0x1, R17 ;  /* 0x000000010711b824 */ /* 0x000fe200078e0211 */
[----:B------:R-:W-:Y:S01]  /*13450*/  ISETP.GE.AND P4, PT, R27, R19, PT ;  /* 0x000000131b00720c */ /* 0x000fe20003f86270 */
[----:B------:R-:W-:Y:S02]  /*13460*/  @!P2 IMAD.MOV.U32 R10, RZ, RZ, R245 ;  /* 0x000000ffff0aa224 */ /* 0x000fe400078e00f5 */
[----:B------:R-:W-:Y:S01]  /*13470*/  @!P2 IMAD.MOV.U32 R11, RZ, RZ, R244 ;  /* 0x000000ffff0ba224 */ /* 0x000fe200078e00f4 */
[----:B------:R3:W-:Y:S01]  /*13480*/  @!P3 LDGSTS.E.BYPASS.LTC128B.128 [R250+0x5000], desc[UR6][R16.64] ;  /* 0x0500000010fabfae */ /* 0x0007e2000b901d46 */
[----:B------:R-:W-:Y:S01]  /*13490*/  @!P2 IMAD.WIDE.U32 R10, R4, 0xe0, R10 ;  /* 0x000000e0040aa825 */ /* 0x000fe200078e000a */
[----:B-1----:R-:W-:-:S03]  /*134a0*/  @!P1 LEA R4, P3, R2, R245, 0x8 ;  /* 0x000000f502049211 */ /* 0x002fc600078640ff */
[----:B------:R-:W-:Y:S01]  /*134b0*/  @!P2 IMAD.IADD R7, R5, 0x1, R11 ;  /* 0x000000010507a824 */ /* 0x000fe200078e020b */
[----:B------:R-:W-:Y:S01]  /*134c0*/  @!P1 LEA.HI.X R5, R2, R244, R3, 0x8, P3 ;  /* 0x000000f402059211 */ /* 0x000fe200018f4403 */
[----:B------:R-:W-:Y:S01]  /*134d0*/  @!P2 IMAD.MOV.U32 R6, RZ, RZ, R10 ;  /* 0x000000ffff06a224 */ /* 0x000fe200078e000a */
[-C--:B------:R-:W-:Y:S01]  /*134e0*/  ISETP.GE.AND P3, PT, R26, R19.reuse, PT ;  /* 0x000000131a00720c */ /* 0x080fe20003f66270 */
[----:B------:R-:W1:Y:S01]  /*134f0*/  @!P4 LDC.64 R10, c[0x0][0x248] ;  /* 0x00009200ff0acb82 */ /* 0x000e620000000a00 */
[--C-:B------:R-:W-:Y:S02]  /*13500*/  @!P5 IMAD.MOV.U32 R2, RZ, RZ, R245.reuse ;  /* 0x000000ffff02d224 */ /* 0x100fe400078e00f5 */
[----:B------:R4:W-:Y:S01]  /*13510*/  @!P2 LDGSTS.E.BYPASS.LTC128B.128 [R250+0x5800], desc[UR6][R6.64] ;  /* 0x0580000006faafae */ /* 0x0009e2000b901d46 */
[-C--:B------:R-:W-:Y:S01]  /*13520*/  ISETP.GE.AND P2, PT, R29, R19.reuse, PT ;  /* 0x000000131d00720c */ /* 0x080fe20003f46270 */
[--C-:B------:R-:W-:Y:S02]  /*13530*/  @!P5 IMAD.MOV.U32 R3, RZ, RZ, R244.reuse ;  /* 0x000000ffff03d224 */ /* 0x100fe400078e00f4 */
[----:B------:R5:W-:Y:S01]  /*13540*/  @!P1 LDGSTS.E.BYPASS.LTC128B.128 [R250+0x6000], desc[UR6][R4.64] ;  /* 0x0600000004fa9fae */ /* 0x000be2000b901d46 */
[----:B------:R-:W-:Y:S01]  /*13550*/  ISETP.GE.AND P1, PT, R28, R19, PT ;  /* 0x000000131c00720c */ /* 0x000fe20003f26270 */
[----:B------:R-:W-:Y:S01]  /*13560*/  @!P4 IMAD.MOV.U32 R44, RZ, RZ, R245 ;  /* 0x000000ffff2cc224 */ /* 0x000fe200078e00f5 */
[----:B--2---:R-:W2:Y:S01]  /*13570*/  @!P0 LDC.64 R14, c[0x0][0x248] ;  /* 0x00009200ff0e8b82 */ /* 0x004ea20000000a00 */
[----:B------:R-:W-:-:S07]  /*13580*/  @!P4 IMAD.MOV.U32 R45, RZ, RZ, R244 ;  /* 0x000000ffff2dc224 */ /* 0x000fce00078e00f4 */
[----:B---3--:R-:W3:Y:S01]  /*13590*/  @!P5 LDC.64 R16, c[0x0][0x248] ;  /* 0x00009200ff10db82 */ /* 0x008ee20000000a00 */
[----:B-1----:R-:W-:-:S07]  /*135a0*/  @!P4 IMAD.WIDE.U32 R44, R10, 0x160, R44 ;  /* 0x000001600a2cc825 */ /* 0x002fce00078e002c */
[----:B------:R-:W1:Y:S01]  /*135b0*/  @!P3 LDC.64 R8, c[0x0][0x248] ;  /* 0x00009200ff08bb82 */ /* 0x000e620000000a00 */
[----:B------:R-:W-:Y:S02]  /*135c0*/  @!P4 IMAD R11, R11, 0x160, RZ ;  /* 0x000001600b0bc824 */ /* 0x000fe400078e02ff */
[----:B------:R-:W-:Y:S02]  /*135d0*/  @!P3 IMAD.MOV.U32 R10, RZ, RZ, R245 ;  /* 0x000000ffff0ab224 */ /* 0x000fe400078e00f5 */
[----:B------:R-:W-:-:S03]  /*135e0*/  @!P4 IMAD.IADD R45, R11, 0x1, R45 ;  /* 0x000000010b2dc824 */ /* 0x000fc600078e022d */
[----:B----4-:R-:W4:Y:S01]  /*135f0*/  @!P6 LDC.64 R6, c[0x0][0x248] ;  /* 0x00009200ff06eb82 */ /* 0x010f220000000a00 */
[----:B--2---:R-:W-:Y:S02]  /*13600*/  @!P0 IMAD R15, R15, 0x140, RZ ;  /* 0x000001400f0f8824 */ /* 0x004fe400078e02ff */
[----:B------:R-:W-:Y:S02]  /*13610*/  @!P3 IMAD.MOV.U32 R11, RZ, RZ, R244 ;  /* 0x000000ffff0bb224 */ /* 0x000fe400078e00f4 */
[----:B---3--:R-:W-:-:S03]  /*13620*/  @!P5 IMAD.WIDE.U32 R32, R16, 0x120, R2 ;  /* 0x000001201020d825 */ /* 0x008fc600078e0002 */
[----:B-----5:R-:W2:Y:S01]  /*13630*/  @!P2 LDC.64 R4, c[0x0][0x248] ;  /* 0x00009200ff04ab82 */ /* 0x020ea20000000a00 */
[----:B------:R-:W-:Y:S02]  /*13640*/  @!P0 IMAD.MOV.U32 R2, RZ, RZ, R245 ;  /* 0x000000ffff028224 */ /* 0x000fe400078e00f5 */
[----:B------:R-:W-:Y:S02]  /*13650*/  @!P0 IMAD.MOV.U32 R3, RZ, RZ, R244 ;  /* 0x000000ffff038224 */ /* 0x000fe400078e00f4 */
[----:B------:R-:W-:Y:S02]  /*13660*/  @!P5 IMAD R17, R17, 0x120, RZ ;  /* 0x000001201111d824 */ /* 0x000fe400078e02ff */
[----:B------:R-:W-:Y:S02]  /*13670*/  @!P0 IMAD.WIDE.U32 R34, R14, 0x140, R2 ;  /* 0x000001400e228825 */ /* 0x000fe400078e0002 */
[----:B------:R-:W3:Y:S02]  /*13680*/  @!P1 LDC.64 R2, c[0x0][0x248] ;  /* 0x00009200ff029b82 */ /* 0x000ee40000000a00 */
[----:B------:R-:W-:-:S02]  /*13690*/  @!P5 IMAD.IADD R33, R17, 0x1, R33 ;  /* 0x000000011121d824 */ /* 0x000fc400078e0221 */
[----:B------:R-:W-:Y:S02]  /*136a0*/  @!P0 IMAD.IADD R35, R15, 0x1, R35 ;  /* 0x000000010f238824 */ /* 0x000fe400078e0223 */
[--C-:B------:R-:W-:Y:S01]  /*136b0*/  @!P6 IMAD.MOV.U32 R14, RZ, RZ, R245.reuse ;  /* 0x000000ffff0ee224 */ /* 0x100fe200078e00f5 */
[----:B------:R5:W-:Y:S01]  /*136c0*/  @!P5 LDGSTS.E.BYPASS.LTC128B.128 [R250+0x6800], desc[UR6][R32.64] ;  /* 0x0680000020fadfae */ /* 0x000be2000b901d46 */
[--C-:B------:R-:W-:Y:S01]  /*136d0*/  @!P6 IMAD.MOV.U32 R15, RZ, RZ, R244.reuse ;  /* 0x000000ffff0fe224 */ /* 0x100fe200078e00f4 */
[-C--:B------:R-:W-:Y:S01]  /*136e0*/  ISETP.GE.AND P5, PT, R22, R19.reuse, PT ;  /* 0x000000131600720c */ /* 0x080fe20003fa6270 */
[----:B------:R-:W-:Y:S01]  /*136f0*/  @!P2 IMAD.MOV.U32 R16, RZ, RZ, R245 ;  /* 0x000000ffff10a224 */ /* 0x000fe200078e00f5 */
[----:B------:R-:W-:Y:S01]  /*13700*/  @!P0 LDGSTS.E.BYPASS.LTC128B.128 [R250+0x7000], desc[UR6][R34.64] ;  /* 0x0700000022fa8fae */ /* 0x000fe2000b901d46 */
[----:B------:R-:W-:Y:S01]  /*13710*/  @!P2 IMAD.MOV.U32 R17, RZ, RZ, R244 ;  /* 0x000000ffff11a224 */ /* 0x000fe200078e00f4 */
[-C--:B------:R-:W-:Y:S01]  /*13720*/  ISETP.GE.AND P0, PT, R13, R19.reuse, PT ;  /* 0x000000130d00720c */ /* 0x080fe20003f06270 */
[----:B-1----:R-:W-:Y:S01]  /*13730*/  @!P3 IMAD.WIDE.U32 R10, R8, 0x180, R10 ;  /* 0x00000180080ab825 */ /* 0x002fe200078e000a */
[----:B------:R-:W-:Y:S01]  /*13740*/  @!P4 LDGSTS.E.BYPASS.LTC128B.128 [R250+0x7800], desc[UR6][R44.64] ;  /* 0x078000002cfacfae */ /* 0x000fe2000b901d46 */
[----:B------:R-:W-:-:S02]  /*13750*/  ISETP.GE.AND P4, PT, R20, R19, PT ;  /* 0x000000131400720c */ /* 0x000fc40003f86270 */
[----:B------:R-:W-:Y:S02]  /*13760*/  @!P3 IMAD R9, R9, 0x180, RZ ;  /* 0x000001800909b824 */ /* 0x000fe400078e02ff */
[----:B----4-:R-:W-:-:S04]  /*13770*/  @!P6 IMAD.WIDE.U32 R14, R6, 0x1a0, R14 ;  /* 0x000001a0060ee825 */ /* 0x010fc800078e000e */
[----:B------:R-:W-:Y:S02]  /*13780*/  @!P6 IMAD R7, R7, 0x1a0, RZ ;  /* 0x000001a00707e824 */ /* 0x000fe400078e02ff */
[----:B--2---:R-:W-:-:S04]  /*13790*/  @!P2 IMAD.WIDE.U32 R16, R4, 0x1c0, R16 ;  /* 0x000001c00410a825 */ /* 0x004fc800078e0010 */
[----:B------:R-:W-:Y:S02]  /*137a0*/  @!P2 IMAD R5, R5, 0x1c0, RZ ;  /* 0x000001c00505a824 */ /* 0x000fe400078e02ff */
[----:B---3--:R-:W-:Y:S02]  /*137b0*/  @!P1 IMAD R3, R3, 0x1e0, RZ ;  /* 0x000001e003039824 */ /* 0x008fe400078e02ff */
[----:B-----5:R-:W-:Y:S02]  /*137c0*/  @!P1 IMAD.MOV.U32 R32, RZ, RZ, R245 ;  /* 0x000000ffff209224 */ /* 0x020fe400078e00f5 */
[----:B------:R-:W-:Y:S02]  /*137d0*/  @!P1 IMAD.MOV.U32 R33, RZ, RZ, R244 ;  /* 0x000000ffff219224 */ /* 0x000fe400078e00f4 */
[----:B------:R-:W-:Y:S02]  /*137e0*/  @!P3 IMAD.IADD R11, R9, 0x1, R11 ;  /* 0x00000001090bb824 */ /* 0x000fe400078e020b */
[----:B------:R-:W-:Y:S01]  /*137f0*/  @!P1 IMAD.WIDE.U32 R32, R2, 0x1e0, R32 ;  /* 0x000001e002209825 */ /* 0x000fe200078e0020 */
[----:B------:R-:W1:Y:S02]  /*13800*/  @!P4 LDC.64 R8, c[0x0][0x250] ;  /* 0x00009400ff08cb82 */ /* 0x000e640000000a00 */
[----:B------:R2:W-:Y:S01]  /*13810*/  @!P3 LDGSTS.E.BYPASS.LTC128B.128 [R250+0x8000], desc[UR6][R10.64] ;  /* 0x080000000afabfae */ /* 0x0005e2000b901d46 */
[----:B------:R-:W-:Y:S01]  /*13820*/  @!P6 IMAD.IADD R15, R7, 0x1, R15 ;  /* 0x00000001070fe824 */ /* 0x000fe200078e020f */
[----:B------:R-:W-:Y:S01]  /*13830*/  ISETP.GE.AND P3, PT, R148, R19, PT ;  /* 0x000000139400720c */ /* 0x000fe20003f66270 */
[----:B------:R-:W-:-:S02]  /*13840*/  @!P2 IMAD.IADD R17, R5, 0x1, R17 ;  /* 0x000000010511a824 */ /* 0x000fc400078e0211 */
[----:B------:R-:W-:Y:S01]  /*13850*/  @!P1 IMAD.IADD R33, R3, 0x1, R33 ;  /* 0x0000000103219824 */ /* 0x000fe200078e0221 */
[----:B------:R3:W-:Y:S01]  /*13860*/  @!P6 LDGSTS.E.BYPASS.LTC128B.128 [R250+0x8800], desc[UR6][R14.64] ;  /* 0x088000000efaefae */ /* 0x0007e2000b901d46 */
[-C--:B------:R-:W-:Y:S01]  /*13870*/  ISETP.GE.AND P6, PT, R24, R19.reuse, PT ;  /* 0x000000131800720c */ /* 0x080fe20003fc6270 */
[----:B------:R-:W4:Y:S01]  /*13880*/  @!P0 LDC.64 R6, c[0x0][0x250] ;  /* 0x00009400ff068b82 */ /* 0x000f220000000a00 */
[----:B------:R-:W-:Y:S01]  /*13890*/  IMAD.SHL.U32 R148, R148, 0x8, RZ ;  /* 0x0000000894947824 */ /* 0x000fe200078e00ff */
[----:B------:R-:W-:Y:S04]  /*138a0*/  @!P2 LDGSTS.E.BYPASS.LTC128B.128 [R250+0x9000], desc[UR6][R16.64] ;  /* 0x0900000010faafae */ /* 0x000fe8000b901d46 */
[----:B------:R-:W-:Y:S01]  /*138b0*/  @!P1 LDGSTS.E.BYPASS.LTC128B.128 [R250+0x9800], desc[UR6][R32.64] ;  /* 0x0980000020fa9fae */ /* 0x000fe2000b901d46 */
[----:B------:R-:W-:Y:S01]  /*138c0*/  ISETP.GE.AND P1, PT, R0, R19, PT ;  /* 0x000000130000720c */ /* 0x000fe20003f26270 */
[----:B------:R-:W-:-:S02]  /*138d0*/  @!P3 IMAD.MOV.U32 R2, RZ, RZ, R247 ;  /* 0x000000ffff02b224 */ /* 0x000fc400078e00f7 */
[----:B------:R-:W0:Y:S01]  /*138e0*/  LDGDEPBAR ;  /* 0x00000000000079af */ /* 0x000e220000000000 */
[--C-:B------:R-:W-:Y:S01]  /*138f0*/  @!P3 IMAD.MOV.U32 R3, RZ, RZ, R246.reuse ;  /* 0x000000ffff03b224 */ /* 0x100fe200078e00f6 */
[----:B------:R-:W5:Y:S01]  /*13900*/  @!P6 LDC.64 R4, c[0x0][0x250] ;  /* 0x00009400ff04eb82 */ /* 0x000f620000000a00 */
[----:B------:R-:W-:Y:S02]  /*13910*/  @!P6 IMAD.MOV.U32 R13, RZ, RZ, R246 ;  /* 0x000000ffff0de224 */ /* 0x000fe400078e00f6 */
[----:B-1----:R-:W-:-:S05]  /*13920*/  @!P4 IMAD R9, R9, 0xa0, RZ ;  /* 0x000000a00909c824 */ /* 0x002fca00078e02ff */
[----:B--2---:R-:W-:-:S04]  /*13930*/  @!P1 LEA R10, P2, R48, R247, 0x1 ;  /* 0x000000f7300a9211 */ /* 0x004fc800078408ff */
[----:B------:R-:W-:Y:S02]  /*13940*/  @!P1 LEA.HI.X R11, R48, R246, R47, 0x1, P2 ;  /* 0x000000f6300b9211 */ /* 0x000fe400010f0c2f */
[----:B------:R-:W-:Y:S01]  /*13950*/  ISETP.GE.AND P2, PT, R12, R19, PT ;  /* 0x000000130c00720c */ /* 0x000fe20003f46270 */
[----:B------:R-:W-:Y:S01]  /*13960*/  @!P6 IMAD.MOV.U32 R12, RZ, RZ, R247 ;  /* 0x000000ffff0ce224 */ /* 0x000fe200078e00f7 */
[----:B------:R-:W-:-:S04]  /*13970*/  DEPBAR.LE SB0, 0x0 ;  /* 0x000080000000791a */ /* 0x000fc80000000000 */
[----:B------:R-:W-:Y:S01]  /*13980*/  BAR.SYNC.DEFER_BLOCKING 0x0 ;  /* 0x0000000000007b1d */ /* 0x000fe20000010000 */
[----:B-----5:R-:W-:-:S04]  /*13990*/  @!P6 IMAD.WIDE.U32 R12, R4, 0x60, R12 ;  /* 0x00000060040ce825 */ /* 0x020fc800078e000c */
[----:B------:R-:W-:-:S04]  /*139a0*/  @!P6 IMAD R0, R5, 0x60, RZ ;  /* 0x000000600500e824 */ /* 0x000fc800078e02ff */
[----:B------:R-:W-:Y:S01]  /*139b0*/  @!P6 IMAD.IADD R13, R0, 0x1, R13 ;  /* 0x00000001000de824 */ /* 0x000fe200078e020d */
[----:B------:R-:W-:-:S04]  /*139c0*/  SHF.R.S32.HI R0, RZ, 0x4, R56 ;  /* 0x00000004ff007819 */ /* 0x000fc80000011438 */
[----:B------:R-:W-:-:S04]  /*139d0*/  LEA.HI R56, R56, R0, RZ, 0x1 ;  /* 0x0000000038387211 */ /* 0x000fc800078f08ff */
[----:B------:R-:W-:-:S05]  /*139e0*/  LOP3.LUT R56, R56, 0xfffffffe, RZ, 0xc0, !PT ;  /* 0xfffffffe38387812 */ /* 0x000fca00078ec0ff */
[----:B------:R-:W-:Y:S01]  /*139f0*/  IMAD.IADD R0, R0, 0x1, -R56 ;  /* 0x0000000100007824 */ /* 0x000fe200078e0a38 */
[----:B------:R-:W-:Y:S03]  /*13a00*/  @P3 STS.128 [R250+0xa000], RZ ;  /* 0x00a000fffa003388 */ /* 0x000fe60000000c00 */
[----:B---3--:R-:W-:Y:S01]  /*13a10*/  IMAD.SHL.U32 R14, R0, 0x8, RZ ;  /* 0x00000008000e7824 */ /* 0x008fe200078e00ff */
[----:B------:R-:W-:Y:S01]  /*13a20*/  @!PT LDS RZ, [RZ] ;  /* 0x00000000fffff984 */ /* 0x000fe20000000800 */
[----:B------:R-:W-:Y:S01]  /*13a30*/  @!PT LDS RZ, [RZ] ;  /* 0x00000000fffff984 */ /* 0x000fe20000000800 */
[----:B------:R-:W-:Y:S01]  /*13a40*/  @!PT LDS RZ, [RZ] ;  /* 0x00000000fffff984 */ /* 0x000fe20000000800 */
[----:B------:R1:W-:Y:S01]  /*13a50*/  @!P3 LDGSTS.E.BYPASS.LTC128B.128 [R250+0xa000], desc[UR6][R2.64] ;  /* 0x0a00000002fabfae */ /* 0x0003e2000b901d46 */
[----:B------:R-:W-:-:S03]  /*13a60*/  ISETP.GE.AND P3, PT, R18, R19, PT ;  /* 0x000000131200720c */ /* 0x000fc60003f66270 */
[----:B------:R-:W-:Y:S04]  /*13a70*/  @P1 STS.128 [R250+0xa800], RZ ;  /* 0x00a800fffa001388 */ /* 0x000fe80000000c00 */
[----:B------:R-:W-:Y:S01]  /*13a80*/  @!PT LDS RZ, [RZ] ;  /* 0x00000000fffff984 */ /* 0x000fe20000000800 */
[----:B------:R-:W-:Y:S01]  /*13a90*/  @!PT LDS RZ, [RZ] ;  /* 0x00000000fffff984 */ /* 0x000fe20000000800 */
[----:B------:R-:W-:Y:S01]  /*13aa0*/  @!PT LDS RZ, [RZ] ;  /* 0x00000000fffff984 */ /* 0x000fe20000000800 */
[----:B------:R4:W-:Y:S04]  /*13ab0*/  @!P1 LDGSTS.E.BYPASS.LTC128B.128 [R250+0xa800], desc[UR6][R10.64] ;  /* 0x0a8000000afa9fae */ /* 0x0009e8000b901d46 */
[----:B------:R-:W-:Y:S02]  /*13ac0*/  @P0 STS.128 [R250+0xb000], RZ ;  /* 0x00b000fffa000388 */ /* 0x000fe40000000c00 */
[----:B------:R-:W2:Y:S08]  /*13ad0*/  @!P3 LDC.64 R4, c[0x0][0x250] ;  /* 0x00009400ff04bb82 */ /* 0x000eb00000000a00 */
[----:B-1----:R-:W1:Y:S01]  /*13ae0*/  @!P5 LDC.64 R2, c[0x0][0x250] ;  /* 0x00009400ff02db82 */ /* 0x002e620000000a00 */
[----:B----4-:R-:W-:Y:S01]  /*13af0*/  @!P0 LEA R10, P1, R6, R247, 0x6 ;  /* 0x000000f7060a8211 */ /* 0x010fe200078230ff */
[----:B--2---:R-:W-:-:S03]  /*13b00*/  @!P3 IMAD R5, R5, 0xc0, RZ ;  /* 0x000000c00505b824 */ /* 0x004fc600078e02ff */
[----:B------:R-:W-:Y:S02]  /*13b10*/  @!P0 LEA.HI.X R11, R6, R246, R7, 0x6, P1 ;  /* 0x000000f6060b8211 */ /* 0x000fe400008f3407 */
[-C--:B------:R-:W-:Y:S01]  /*13b20*/  ISETP.GE.AND P1, PT, R21, R19.reuse, PT ;  /* 0x000000131500720c */ /* 0x080fe20003f26270 */
[----:B------:R-:W2:Y:S02]  /*13b30*/  @!P2 LDC.64 R6, c[0x0][0x250] ;  /* 0x00009400ff06ab82 */ /* 0x000ea40000000a00 */
        /* <DEDUP_REMOVED lines=9> */
[----:B------:R-:W-:-:S03]  /*13bd0*/  ISETP.GE.AND P6, PT, R23, R19, PT ;  /* 0x000000131700720c */ /* 0x000fc60003fc6270 */
[----:B------:R-:W-:Y:S01]  /*13be0*/  @P5 STS.128 [R250+0xc000], RZ ;  /* 0x00c000fffa005388 */ /* 0x000fe20000000c00 */
[----:B--2---:R-:W-:Y:S01]  /*13bf0*/  @!P2 IMAD R7, R7, 0xe0, RZ ;  /* 0x000000e00707a824 */ /* 0x004fe200078e02ff */
[----:B-1----:R-:W-:-:S04]  /*13c00*/  @!P5 LEA R10, P0, R2, R247, 0x7 ;  /* 0x000000f7020ad211 */ /* 0x002fc800078038ff */
[----:B------:R-:W-:Y:S01]  /*13c10*/  @!P5 LEA.HI.X R11, R2, R246, R3, 0x7, P0 ;  /* 0x000000f6020bd211 */ /* 0x000fe200000f3c03 */
[----:B------:R-:W-:Y:S01]  /*13c20*/  @!P4 IMAD.MOV.U32 R2, RZ, RZ, R247 ;  /* 0x000000ffff02c224 */ /* 0x000fe200078e00f7 */
[-C--:B------:R-:W-:Y:S01]  /*13c30*/  ISETP.GE.AND P0, PT, R25, R19.reuse, PT ;  /* 0x000000131900720c */ /* 0x080fe20003f06270 */
[----:B------:R-:W-:Y:S02]  /*13c40*/  @!P4 IMAD.MOV.U32 R3, RZ, RZ, R246 ;  /* 0x000000ffff03c224 */ /* 0x000fe400078e00f6 */
[----:B------:R-:W-:Y:S01]  /*13c50*/  @!PT LDS RZ, [RZ] ;  /* 0x00000000fffff984 */ /* 0x000fe20000000800 */
[----:B------:R-:W-:Y:S01]  /*13c60*/  @!PT LDS RZ, [RZ] ;  /* 0x00000000fffff984 */ /* 0x000fe20000000800 */
[----:B------:R-:W-:Y:S01]  /*13c70*/  @!PT LDS RZ, [RZ] ;  /* 0x00000000fffff984 */ /* 0x000fe20000000800 */
[----:B------:R1:W-:Y:S01]  /*13c80*/  @!P5 LDGSTS.E.BYPASS.LTC128B.128 [R250+0xc000], desc[UR6][R10.64] ;  /* 0x0c0000000afadfae */ /* 0x0003e2000b901d46 */
[----:B------:R-:W-:Y:S01]  /*13c90*/  ISETP.GE.AND P5, PT, R27, R19, PT ;  /* 0x000000131b00720c */ /* 0x000fe20003fa6270 */
[----:B---3--:R-:W-:Y:S02]  /*13ca0*/  @!P4 IMAD.WIDE.U32 R12, R8, 0xa0, R2 ;  /* 0x000000a0080cc825 */ /* 0x008fe400078e0002 */
[----:B------:R-:W2:Y:S01]  /*13cb0*/  @!P1 LDC.64 R2, c[0x0][0x250] ;  /* 0x00009400ff029b82 */ /* 0x000ea20000000a00 */
[----:B------:R-:W-:Y:S01]  /*13cc0*/  @P4 STS.128 [R250+0xc800], RZ ;  /* 0x00c800fffa004388 */ /* 0x000fe20000000c00 */
[----:B------:R-:W-:-:S02]  /*13cd0*/  @!P4 IMAD.IADD R13, R9, 0x1, R13 ;  /* 0x00000001090dc824 */ /* 0x000fc400078e020d */
[----:B------:R-:W-:Y:S02]  /*13ce0*/  @!P2 IMAD.MOV.U32 R8, RZ, RZ, R247 ;  /* 0x000000ffff08a224 */ /* 0x000fe400078e00f7 */
[--C-:B------:R-:W-:Y:S01]  /*13cf0*/  @!P2 IMAD.MOV.U32 R9, RZ, RZ, R246.reuse ;  /* 0x000000ffff09a224 */ /* 0x100fe200078e00f6 */
[----:B------:R-:W-:Y:S01]  /*13d00*/  @!PT LDS RZ, [RZ] ;  /* 0x00000000fffff984 */ /* 0x000fe20000000800 */
[----:B------:R-:W-:Y:S01]  /*13d10*/  @!PT LDS RZ, [RZ] ;  /* 0x00000000fffff984 */ /* 0x000fe20000000800 */
[----:B------:R-:W-:Y:S01]  /*13d20*/  @!PT LDS RZ, [RZ] ;  /* 0x00000000fffff984 */ /* 0x000fe20000000800 */
[----:B------:R3:W-:Y:S01]  /*13d30*/  @!P4 LDGSTS.E.BYPASS.LTC128B.128 [R250+0xc800], desc[UR6][R12.64] ;  /* 0x0c8000000cfacfae */ /* 0x0007e2000b901d46 */
[----:B------:R-:W-:Y:S01]  /*13d40*/  ISETP.GE.AND P4, PT, R26, R19, PT ;  /* 0x000000131a00720c */ /* 0x000fe20003f86270 */
[----:B------:R-:W-:Y:S02]  /*13d50*/  @!P0 IMAD.MOV.U32 R15, RZ, RZ, R246 ;  /* 0x000000ffff0f8224 */ /* 0x000fe400078e00f6 */
[----:B------:R-:W-:Y:S01]  /*13d60*/  @!P2 IMAD.WIDE.U32 R8, R6, 0xe0, R8 ;  /* 0x000000e00608a825 */ /* 0x000fe200078e0008 */
[----:B------:R-:W-:Y:S03]  /*13d70*/  @P3 STS.128 [R250+0xd000], RZ ;  /* 0x00d000fffa003388 */ /* 0x000fe60000000c00 */
[----:B------:R-:W-:-:S02]  /*13d80*/  @!P2 IMAD.IADD R9, R7, 0x1, R9 ;  /* 0x000000010709a824 */ /* 0x000fc400078e0209 */
[----:B------:R-:W4:Y:S01]  /*13d90*/  @!P5 LDC.64 R6, c[0x0][0x250] ;  /* 0x00009400ff06db82 */ /* 0x000f220000000a00 */
[----:B-1----:R-:W-:Y:S02]  /*13da0*/  @!P3 IMAD.MOV.U32 R10, RZ, RZ, R247 ;  /* 0x000000ffff0ab224 */ /* 0x002fe400078e00f7 */
[----:B------:R-:W-:Y:S02]  /*13db0*/  @!P3 IMAD.MOV.U32 R11, RZ, RZ, R246 ;  /* 0x000000ffff0bb224 */ /* 0x000fe400078e00f6 */
[----:B------:R-:W-:-:S04]  /*13dc0*/  @!P3 IMAD.WIDE.U32 R10, R4, 0xc0, R10 ;  /* 0x000000c0040ab825 */ /* 0x000fc800078e000a */
[----:B------:R-:W-:Y:S02]  /*13dd0*/  @!P3 IMAD.IADD R11, R5, 0x1, R11 ;  /* 0x00000001050bb824 */ /* 0x000fe400078e020b */
[----:B------:R-:W1:Y:S01]  /*13de0*/  @!P6 LDC.64 R4, c[0x0][0x250] ;  /* 0x00009400ff04eb82 */ /* 0x000e620000000a00 */
[----:B---3--:R-:W-:Y:S02]  /*13df0*/  @!P6 IMAD.MOV.U32 R12, RZ, RZ, R247 ;  /* 0x000000ffff0ce224 */ /* 0x008fe400078e00f7 */
[----:B------:R-:W-:Y:S01]  /*13e00*/  @!PT LDS RZ, [RZ] ;  /* 0x00000000fffff984 */ /* 0x000fe20000000800 */
[----:B------:R-:W-:Y:S01]  /*13e10*/  @!PT LDS RZ, [RZ] ;  /* 0x00000000fffff984 */ /* 0x000fe20000000800 */
[----:B------:R-:W-:Y:S01]  /*13e20*/  @!PT LDS RZ, [RZ] ;  /* 0x00000000fffff984 */ /* 0x000fe20000000800 */
[----:B------:R3:W-:Y:S01]  /*13e30*/  @!P3 LDGSTS.E.BYPASS.LTC128B.128 [R250+0xd000], desc[UR6][R10.64] ;  /* 0x0d0000000afabfae */ /* 0x0007e2000b901d46 */
[----:B------:R-:W-:Y:S01]  /*13e40*/  ISETP.GE.AND P3, PT, R30, R19, PT ;  /* 0x000000131e00720c */ /* 0x000fe20003f66270 */
[----:B------:R-:W-:Y:S02]  /*13e50*/  @!P6 IMAD.MOV.U32 R13, RZ, RZ, R246 ;  /* 0x000000ffff0de224 */ /* 0x000fe400078e00f6 */
[----:B------:R-:W-:Y:S04]  /*13e60*/  @P2 STS.128 [R250+0xd800], RZ ;  /* 0x00d800fffa002388 */ /* 0x000fe80000000c00 */
[----:B------:R-:W-:Y:S01]  /*13e70*/  @!PT LDS RZ, [RZ] ;  /* 0x00000000fffff984 */ /* 0x000fe20000000800 */
[----:B------:R-:W-:Y:S01]  /*13e80*/  @!PT LDS RZ, [RZ] ;  /* 0x00000000fffff984 */ /* 0x000fe20000000800 */
[----:B------:R-:W-:Y:S01]  /*13e90*/  @!PT LDS RZ, [RZ] ;  /* 0x00000000fffff984 */ /* 0x000fe20000000800 */
[----:B------:R2:W-:Y:S04]  /*13ea0*/  @!P2 LDGSTS.E.BYPASS.LTC128B.128 [R250+0xd800], desc[UR6][R8.64] ;  /* 0x0d80000008faafae */ /* 0x0005e8000b901d46 */
[----:B------:R-:W-:Y:S01]  /*13eb0*/  @P1 STS.128 [R250+0xe000], RZ ;  /* 0x00e000fffa001388 */ /* 0x000fe20000000c00 */
[----:B-1----:R-:W-:-:S04]  /*13ec0*/  @!P6 IMAD.WIDE.U32 R12, R4, 0x120, R12 ;  /* 0x00000120040ce825 */ /* 0x002fc800078e000c */
[----:B---3--:R-:W-:Y:S02]  /*13ed0*/  IMAD.SHL.U32 R10, R41, 0x40, RZ ;  /* 0x00000040290a7824 */ /* 0x008fe400078e00ff */
[----:B------:R-:W-:Y:S02]  /*13ee0*/  @!P6 IMAD R11, R5, 0x120, RZ ;  /* 0x00000120050be824 */ /* 0x000fe400078e02ff */
[----:B------:R-:W1:Y:S01]  /*13ef0*/  @!P3 LDC.64 R4, c[0x0][0x250] ;  /* 0x00009400ff04bb82 */ /* 0x000e620000000a00 */
[----:B------:R-:W-:Y:S01]  /*13f00*/  LOP3.LUT R10, R10, 0x1c0, RZ, 0xc0, !PT ;  /* 0x000001c00a0a7812 */ /* 0x000fe200078ec0ff */
[----:B------:R-:W-:Y:S01]  /*13f10*/  @!P6 IMAD.IADD R13, R11, 0x1, R13 ;  /* 0x000000010b0de824 */ /* 0x000fe200078e020d */
[----:B--2---:R-:W-:Y:S01]  /*13f20*/  @!P1 LEA R8, P2, R2, R247, 0x8 ;  /* 0x000000f702089211 */ /* 0x004fe200078440ff */
[----:B------:R-:W-:Y:S01]  /*13f30*/  @!P5 IMAD.MOV.U32 R11, RZ, RZ, R246 ;  /* 0x000000ffff0bd224 */ /* 0x000fe200078e00f6 */
[----:B------:R-:W-:Y:S02]  /*13f40*/  LOP3.LUT R148, R10, 0x8, R148, 0xf8, !PT ;  /* 0x000000080a947812 */ /* 0x000fe400078ef894 */
[----:B------:R-:W-:-:S02]  /*13f50*/  @!P1 LEA.HI.X R9, R2, R246, R3, 0x8, P2 ;  /* 0x000000f602099211 */ /* 0x000fc400010f4403 */
[----:B------:R-:W2:Y:S01]  /*13f60*/  @!P0 LDC.64 R2, c[0x0][0x250] ;  /* 0x00009400ff028b82 */ /* 0x000ea20000000a00 */
[----:B------:R-:W-:Y:S02]  /*13f70*/  SHF.R.U32.HI R240, RZ, 0x3, R10 ;  /* 0x00000003fff07819 */ /* 0x000fe4000001160a */
[----:B------:R-:W-:Y:S01]  /*13f80*/  LOP3.LUT R10, R55, 0x1c0, RZ, 0xc0, !PT ;  /* 0x000001c0370a7812 */ /* 0x000fe200078ec0ff */
[----:B------:R-:W-:Y:S01]  /*13f90*/  @!PT LDS RZ, [RZ] ;  /* 0x00000000fffff984 */ /* 0x000fe20000000800 */
[----:B------:R-:W-:Y:S01]  /*13fa0*/  @!PT LDS RZ, [RZ] ;  /* 0x00000000fffff984 */ /* 0x000fe20000000800 */
[----:B------:R-:W-:Y:S01]  /*13fb0*/  @!PT LDS RZ, [RZ] ;  /* 0x00000000fffff984 */ /* 0x000fe20000000800 */
[----:B------:R3:W-:Y:S01]  /*13fc0*/  @!P1 LDGSTS.E.BYPASS.LTC128B.128 [R250+0xe000], desc[UR6][R8.64] ;  /* 0x0e00000008fa9fae */ /* 0x0007e2000b901d46 */
[----:B------:R-:W-:Y:S02]  /*13fd0*/  LOP3.LUT R240, R148, R240, RZ, 0x3c, !PT ;  /* 0x000000f094f07212 */ /* 0x000fe400078e3cff */
[-C--:B------:R-:W-:Y:S01]  /*13fe0*/  ISETP.GE.AND P2, PT, R29, R19.reuse, PT ;  /* 0x000000131d00720c */ /* 0x080fe20003f46270 */
[----:B------:R-:W-:Y:S01]  /*13ff0*/  @P6 STS.128 [R250+0xe800], RZ ;  /* 0x00e800fffa006388 */ /* 0x000fe20000000c00 */
[----:B------:R-:W-:Y:S01]  /*14000*/  ISETP.GE.AND P1, PT, R28, R19, PT ;  /* 0x000000131c00720c */ /* 0x000fe20003f26270 */
[----:B------:R-:W-:Y:S01]  /*14010*/  IMAD R240, R0, 0x200, R240 ;  /* 0x0000020000f07824 */ /* 0x000fe200078e02f0 */
[----:B------:R-:W-:Y:S01]  /*14020*/  LOP3.LUT R0, R10, 0x8, R14, 0xf8, !PT ;  /* 0x000000080a007812 */ /* 0x000fe200078ef80e */
[----:B------:R-:W-:Y:S01]  /*14030*/  @!P0 IMAD.MOV.U32 R14, RZ, RZ, R247 ;  /* 0x000000ffff0e8224 */ /* 0x000fe200078e00f7 */
[----:B------:R-:W-:Y:S01]  /*14040*/  SHF.R.U32.HI R10, RZ, 0x3, R10 ;  /* 0x00000003ff0a7819 */ /* 0x000fe2000001160a */
[----:B------:R-:W-:Y:S01]  /*14050*/  @!PT LDS RZ, [RZ] ;  /* 0x00000000fffff984 */ /* 0x000fe20000000800 */
[----:B------:R-:W-:Y:S01]  /*14060*/  @!PT LDS RZ, [RZ] ;  /* 0x00000000fffff984 */ /* 0x000fe20000000800 */
[----:B------:R-:W-:Y:S01]  /*14070*/  @!PT LDS RZ, [RZ] ;  /* 0x00000000fffff984 */ /* 0x000fe20000000800 */
[----:B------:R5:W-:Y:S01]  /*14080*/  @!P6 LDGSTS.E.BYPASS.LTC128B.128 [R250+0xe800], desc[UR6][R12.64] ;  /* 0x0e8000000cfaefae */ /* 0x000be2000b901d46 */
[----:B-1----:R-:W-:Y:S01]  /*14090*/  @!P3 IMAD R5, R5, 0x1a0, RZ ;  /* 0x000001a00505b824 */ /* 0x002fe200078e02ff */
[----:B------:R-:W-:-:S02]  /*140a0*/  LEA R240, R240, UR4, 0x1 ;  /* 0x00000004f0f07c11 */ /* 0x000fc4000f8e08ff */
[----:B------:R-:W-:Y:S03]  /*140b0*/  @P0 STS.128 [R250+0xf000], RZ ;  /* 0x00f000fffa000388 */ /* 0x000fe60000000c00 */
[----:B------:R-:W-:Y:S02]  /*140c0*/  VIADD R238, R240, 0x2040 ;  /* 0x00002040f0ee7836 */ /* 0x000fe40000000000 */
[----:B--2---:R-:W-:-:S04]  /*140d0*/  @!P0 IMAD.WIDE.U32 R14, R2, 0x140, R14 ;  /* 0x00000140020e8825 */ /* 0x004fc800078e000e */
[----:B------:R-:W-:Y:S01]  /*140e0*/  @!P0 IMAD R2, R3, 0x140, RZ ;  /* 0x0000014003028824 */ /* 0x000fe200078e02ff */
[----:B------:R-:W-:Y:S01]  /*140f0*/  LOP3.LUT R3, R0, R10, RZ, 0x3c, !PT ;  /* 0x0000000a00037212 */ /* 0x000fe200078e3cff */
[----:B------:R-:W-:Y:S01]  /*14100*/  @!P5 IMAD.MOV.U32 R10, RZ, RZ, R247 ;  /* 0x000000ffff0ad224 */ /* 0x000fe200078e00f7 */
[----:B---3--:R-:W1:Y:S01]  /*14110*/  @!P4 LDC.64 R8, c[0x0][0x250] ;  /* 0x00009400ff08cb82 */ /* 0x008e620000000a00 */
[----:B----4-:R-:W-:Y:S02]  /*14120*/  @!P5 IMAD R0, R7, 0x160, RZ ;  /* 0x000001600700d824 */ /* 0x010fe400078e02ff */
[----:B------:R-:W-:-:S04]  /*14130*/  @!P5 IMAD.WIDE.U32 R16, R6, 0x160, R10 ;  /* 0x000001600610d825 */ /* 0x000fc800078e000a */
[----:B------:R-:W-:Y:S01]  /*14140*/  @!P0 IMAD.IADD R15, R2, 0x1, R15 ;  /* 0x00000001020f8824 */ /* 0x000fe200078e020f */
[----:B------:R-:W2:Y:S01]  /*14150*/  @!P2 LDC.64 R10, c[0x0][0x250] ;  /* 0x00009400ff0aab82 */ /* 0x000ea20000000a00 */
[----:B------:R-:W-:Y:S02]  /*14160*/  IMAD.SHL.U32 R2, R42, 0x40, RZ ;  /* 0x000000402a027824 */ /* 0x000fe400078e00ff */
[----:B-----5:R-:W-:Y:S01]  /*14170*/  @!P4 IMAD.MOV.U32 R12, RZ, RZ, R247 ;  /* 0x000000ffff0cc224 */ /* 0x020fe200078e00f7 */
[----:B------:R-:W-:Y:S01]  /*14180*/  @!PT LDS RZ, [RZ] ;  /* 0x00000000fffff984 */ /* 0x000fe20000000800 */
[----:B------:R-:W-:Y:S01]  /*14190*/  @!PT LDS RZ, [RZ] ;  /* 0x00000000fffff984 */ /* 0x000fe20000000800 */
[----:B------:R-:W-:Y:S01]  /*141a0*/  @!PT LDS RZ, [RZ] ;  /* 0x00000000fffff984 */ /* 0x000fe20000000800 */
[----:B------:R3:W-:Y:S01]  /*141b0*/  @!P0 LDGSTS.E.BYPASS.LTC128B.128 [R250+0xf000], desc[UR6][R14.64] ;  /* 0x0f0000000efa8fae */ /* 0x0007e2000b901d46 */
[----:B------:R-:W-:Y:S01]  /*141c0*/  @!P4 IMAD.MOV.U32 R13, RZ, RZ, R246 ;  /* 0x000000ffff0dc224 */ /* 0x000fe200078e00f6 */
[----:B------:R-:W-:Y:S01]  /*141d0*/  LOP3.LUT R2, R2, 0xfffffe00, RZ, 0xc0, !PT ;  /* 0xfffffe0002027812 */ /* 0x000fe200078ec0ff */
[----:B------:R-:W-:Y:S01]  /*141e0*/  @!P5 IMAD.IADD R17, R0, 0x1, R17 ;  /* 0x000000010011d824 */ /* 0x000fe200078e0211 */
[----:B------:R-:W4:Y:S01]  /*141f0*/  @!P1 LDC.64 R6, c[0x0][0x250] ;  /* 0x00009400ff069b82 */ /* 0x000f220000000a00 */
[----:B------:R-:W-:Y:S01]  /*14200*/  @P5 STS.128 [R250+0xf800], RZ ;  /* 0x00f800fffa005388 */ /* 0x000fe20000000c00 */
[----:B------:R-:W-:-:S02]  /*14210*/  IMAD.MOV.U32 R0, RZ, RZ, 0x20 ;  /* 0x00000020ff007424 */ /* 0x000fc400078e00ff */
[C---:B------:R-:W-:Y:S01]  /*14220*/  IMAD R241, R37.reuse, 0x400, R2 ;  /* 0x0000040025f17824 */ /* 0x040fe200078e0202 */
[----:B------:R-:W-:Y:S01]  /*14230*/  @!PT LDS RZ, [RZ] ;  /* 0x00000000fffff984 */ /* 0x000fe20000000800 */
[----:B------:R-:W-:Y:S01]  /*14240*/  @!PT LDS RZ, [RZ] ;  /* 0x00000000fffff984 */ /* 0x000fe20000000800 */
[----:B------:R-:W-:Y:S01]  /*14250*/  @!PT LDS RZ, [RZ] ;  /* 0x00000000fffff984 */ /* 0x000fe20000000800 */
[----:B------:R-:W-:Y:S01]  /*14260*/  @!P5 LDGSTS.E.BYPASS.LTC128B.128 [R250+0xf800], desc[UR6][R16.64] ;  /* 0x0f80000010fadfae */ /* 0x000fe2000b901d46 */
[----:B------:R-:W-:Y:S02]  /*14270*/  IMAD R37, R37, 0x10, R39 ;  /* 0x0000001025257824 */ /* 0x000fe400078e0227 */
[----:B-1----:R-:W-:Y:S01]  /*14280*/  @!P4 IMAD.WIDE.U32 R12, R8, 0x180, R12 ;  /* 0x00000180080cc825 */ /* 0x002fe200078e000c */
[----:B------:R-:W-:Y:S03]  /*14290*/  @P4 STS.128 [R250+0x10000], RZ ;  /* 0x010000fffa004388 */ /* 0x000fe60000000c00 */
[----:B------:R-:W-:Y:S02]  /*142a0*/  @!P4 IMAD R9, R9, 0x180, RZ ;  /* 0x000001800909c824 */ /* 0x000fe400078e02ff */
[C---:B------:R-:W-:Y:S01]  /*142b0*/  IMAD.IADD R241, R3.reuse, 0x1, R241 ;  /* 0x0000000103f17824 */ /* 0x040fe200078e02f1 */
[----:B------:R-:W-:Y:S01]  /*142c0*/  LOP3.LUT R3, R3, R2, RZ, 0xfc, !PT ;  /* 0x0000000203037212 */ /* 0x000fe200078efcff */
[----:B------:R-:W-:-:S02]  /*142d0*/  @!P4 IMAD.IADD R13, R9, 0x1, R13 ;  /* 0x00000001090dc824 */ /* 0x000fc400078e020d */
[----:B--2---:R-:W-:Y:S01]  /*142e0*/  @!P2 IMAD R11, R11, 0x1c0, RZ ;  /* 0x000001c00b0ba824 */ /* 0x004fe200078e02ff */
[----:B------:R-:W-:Y:S02]  /*142f0*/  LEA R241, R241, UR4, 0x1 ;  /* 0x00000004f1f17c11 */ /* 0x000fe4000f8e08ff */
[----:B------:R-:W-:Y:S01]  /*14300*/  @!PT LDS RZ, [RZ] ;  /* 0x00000000fffff984 */ /* 0x000fe20000000800 */
[----:B------:R-:W-:Y:S01]  /*14310*/  @!PT LDS RZ, [RZ] ;  /* 0x00000000fffff984 */ /* 0x000fe20000000800 */
[----:B------:R-:W-:Y:S01]  /*14320*/  @!PT LDS RZ, [RZ] ;  /* 0x00000000fffff984 */ /* 0x000fe20000000800 */
[----:B------:R1:W-:Y:S01]  /*14330*/  @!P4 LDGSTS.E.BYPASS.LTC128B.128 [R250+0x10000], desc[UR6][R12.64] ;  /* 0x100000000cfacfae */ /* 0x0003e2000b901d46 */
[----:B---3--:R-:W-:Y:S02]  /*14340*/  @!P3 IMAD.MOV.U32 R14, RZ, RZ, R247 ;  /* 0x000000ffff0eb224 */ /* 0x008fe400078e00f7 */
[----:B------:R-:W-:Y:S01]  /*14350*/  @!P3 IMAD.MOV.U32 R15, RZ, RZ, R246 ;  /* 0x000000ffff0fb224 */ /* 0x000fe200078e00f6 */
[----:B------:R-:W-:Y:S01]  /*14360*/  @P3 STS.128 [R250+0x10800], RZ ;  /* 0x010800fffa003388 */ /* 0x000fe20000000c00 */
[----:B----4-:R-:W-:Y:S02]  /*14370*/  @!P1 IMAD R7, R7, 0x1e0, RZ ;  /* 0x000001e007079824 */ /* 0x010fe400078e02ff */
[----:B------:R-:W-:-:S04]  /*14380*/  @!P3 IMAD.WIDE.U32 R8, R4, 0x1a0, R14 ;  /* 0x000001a00408b825 */ /* 0x000fc800078e000e */
[----:B------:R-:W-:Y:S02]  /*14390*/  @!P3 IMAD.IADD R9, R5, 0x1, R9 ;  /* 0x000000010509b824 */ /* 0x000fe400078e0209 */
[----:B------:R-:W-:Y:S02]  /*143a0*/  @!P2 IMAD.MOV.U32 R4, RZ, RZ, R247 ;  /* 0x000000ffff04a224 */ /* 0x000fe400078e00f7 */
[----:B------:R-:W-:Y:S01]  /*143b0*/  @!P2 IMAD.MOV.U32 R5, RZ, RZ, R246 ;  /* 0x000000ffff05a224 */ /* 0x000fe200078e00f6 */
[----:B------:R-:W-:Y:S01]  /*143c0*/  @!PT LDS RZ, [RZ] ;  /* 0x00000000fffff984 */ /* 0x000fe20000000800 */
[----:B------:R-:W-:Y:S01]  /*143d0*/  @!PT LDS RZ, [RZ] ;  /* 0x00000000fffff984 */ /* 0x000fe20000000800 */
[----:B------:R-:W-:Y:S01]  /*143e0*/  @!PT LDS RZ, [RZ] ;  /* 0x00000000fffff984 */ /* 0x000fe20000000800 */
[----:B------:R2:W-:Y:S01]  /*143f0*/  @!P3 LDGSTS.E.BYPASS.LTC128B.128 [R250+0x10800], desc[UR6][R8.64] ;  /* 0x1080000008fabfae */ /* 0x0005e2000b901d46 */
[----:B------:R-:W-:Y:S02]  /*14400*/  IMAD R189, R167, 0x2, R241 ;  /* 0x00000002a7bd7824 */ /* 0x000fe400078e02f1 */
[----:B------:R-:W-:Y:S01]  /*14410*/  @!P2 IMAD.WIDE.U32 R4, R10, 0x1c0, R4 ;  /* 0x000001c00a04a825 */ /* 0x000fe200078e0004 */
[----:B------:R-:W-:Y:S03]  /*14420*/  @P2 STS.128 [R250+0x11000], RZ ;  /* 0x011000fffa002388 */ /* 0x000fe60000000c00 */
[----:B------:R-:W-:-:S02]  /*14430*/  @!P2 IMAD.IADD R5, R11, 0x1, R5 ;  /* 0x000000010b05a824 */ /* 0x000fc400078e0205 */
[----:B-1----:R-:W-:Y:S02]  /*14440*/  @!P1 IMAD.MOV.U32 R12, RZ, RZ, R247 ;  /* 0x000000ffff0c9224 */ /* 0x002fe400078e00f7 */
[----:B------:R-:W-:Y:S01]  /*14450*/  @!P1 IMAD.MOV.U32 R13, RZ, RZ, R246 ;  /* 0x000000ffff0d9224 */ /* 0x000fe200078e00f6 */
[----:B------:R-:W-:Y:S01]  /*14460*/  @!PT LDS RZ, [RZ] ;  /* 0x00000000fffff984 */ /* 0x000fe20000000800 */
[----:B------:R-:W-:Y:S01]  /*14470*/  @!PT LDS RZ, [RZ] ;  /* 0x00000000fffff984 */ /* 0x000fe20000000800 */
[----:B------:R-:W-:Y:S01]  /*14480*/  @!PT LDS RZ, [RZ] ;  /* 0x00000000fffff984 */ /* 0x000fe20000000800 */
[----:B------:R-:W-:Y:S01]  /*14490*/  @!P2 LDGSTS.E.BYPASS.LTC128B.128 [R250+0x11000], desc[UR6][R4.64] ;  /* 0x1100000004faafae */ /* 0x000fe2000b901d46 */
[----:B------:R-:W-:-:S03]  /*144a0*/  @!P1 IMAD.WIDE.U32 R12, R6, 0x1e0, R12 ;  /* 0x000001e0060c9825 */ /* 0x000fc600078e000c */
[----:B------:R-:W-:Y:S01]  /*144b0*/  @P1 STS.128 [R250+0x11800], RZ ;  /* 0x011800fffa001388 */ /* 0x000fe20000000c00 */
[----:B------:R-:W-:-:S05]  /*144c0*/  @!P1 IMAD.IADD R13, R7, 0x1, R13 ;  /* 0x00000001070d9824 */ /* 0x000fca00078e020d */
[----:B------:R-:W-:Y:S01]  /*144d0*/  @!PT LDS RZ, [RZ] ;  /* 0x00000000fffff984 */ /* 0x000fe20000000800 */
[----:B------:R-:W-:Y:S01]  /*144e0*/  @!PT LDS RZ, [RZ] ;  /* 0x00000000fffff984 */ /* 0x000fe20000000800 */
[----:B------:R-:W-:Y:S01]  /*144f0*/  @!PT LDS RZ, [RZ] ;  /* 0x00000000fffff984 */ /* 0x000fe20000000800 */
[----:B------:R1:W-:Y:S01]  /*14500*/  @!P1 LDGSTS.E.BYPASS.LTC128B.128 [R250+0x11800], desc[UR6][R12.64] ;  /* 0x118000000cfa9fae */ /* 0x0003e2000b901d46 */
[----:B------:R-:W-:Y:S01]  /*14510*/  R2P PR, R41, 0x6 ;  /* 0x0000000629007804 */ /* 0x000fe20000000000 */
[----:B------:R-:W-:Y:S02]  /*14520*/  VIADD R41, R240, 0x2000 ;  /* 0x00002000f0297836 */ /* 0x000fe40000000000 */
[----:B------:R-:W-:Y:S02]  /*14530*/  LDSM.16.M88.4 R128, [R241] ;  /* 0x00000000f180783b */ /* 0x000fe40000000200 */
[----:B------:R-:W-:Y:S01]  /*14540*/  SEL R239, R0, 0xffffffe0, !P1 ;  /* 0xffffffe000ef7807 */ /* 0x000fe20004800000 */
[----:B------:R-:W-:Y:S01]  /*14550*/  IMAD R0, R166, 0x2, R241 ;  /* 0x00000002a6007824 */ /* 0x000fe200078e02f1 */
[----:B------:R-:W3:Y:S03]  /*14560*/  LDSM.16.M88.4 R108, [R240+0x2000] ;  /* 0x00200000f06c783b */ /* 0x000ee60000000200 */
[----:B------:R-:W-:Y:S01]  /*14570*/  IMAD.IADD R188, R240, 0x1, R239 ;  /* 0x00000001f0bc7824 */ /* 0x000fe200078e02ef */
[----:B------:R-:W4:Y:S01]  /*14580*/  LDSM.16.M88.4 R100, [R240+0x2800] ;  /* 0x00280000f064783b */ /* 0x000f220000000200 */
[----:B------:R-:W-:-:S02]  /*14590*/  IMAD R237, R167, 0x2, R0 ;  /* 0x00000002a7ed7824 */ /* 0x000fc400078e0200 */
[----:B------:R-:W-:Y:S01]  /*145a0*/  @P2 VIADD R238, R41, 0xffffffc0 ;  /* 0xffffffc029ee2836 */ /* 0x000fe20000000000 */
[----:B------:R-:W5:Y:S03]  /*145b0*/  LDSM.16.M88.4 R92, [R240+0x3000] ;  /* 0x00300000f05c783b */ /* 0x000f660000000200 */
[----:B------:R-:W-:Y:S01]  /*145c0*/  IMAD.IADD R232, R239, 0x1, R238 ;  /* 0x00000001efe87824 */ /* 0x000fe200078e02ee */
[----:B------:R-:W1:Y:S04]  /*145d0*/  LDSM.16.M88.4 R72, [R240+0x3800] ;  /* 0x00380000f048783b */ /* 0x000e680000000200 */
[----:B------:R-:W1:Y:S04]  /*145e0*/  LDSM.16.M88.4 R64, [R240+0x4000] ;  /* 0x00400000f040783b */ /* 0x000e680000000200 */
[----:B------:R-:W1:Y:S04]  /*145f0*/  LDSM.16.M88.4 R56, [R240+0x4800] ;  /* 0x00480000f038783b */ /* 0x000e680000000200 */
[----:B------:R-:W1:Y:S04]  /*14600*/  LDSM.16.M88.4 R48, [R240+0x5000] ;  /* 0x00500000f030783b */ /* 0x000e680000000200 */
[----:B------:R-:W1:Y:S04]  /*14610*/  LDSM.16.M88.4 R32, [R240+0x5800] ;  /* 0x00580000f020783b */ /* 0x000e680000000200 */
[----:B------:R-:W1:Y:S04]  /*14620*/  LDSM.16.M88.4 R24, [R240+0x6000] ;  /* 0x00600000f018783b */ /* 0x000e680000000200 */
[----:B------:R-:W1:Y:S04]  /*14630*/  LDSM.16.M88.4 R16, [R240+0x6800] ;  /* 0x00680000f010783b */ /* 0x000e680000000200 */
[----:B--2---:R-:W2:Y:S01]  /*14640*/  LDSM.16.M88.4 R8, [R240+0x7000] ;  /* 0x00700000f008783b */ /* 0x004ea20000000200 */
[C---:B---3--:R-:W-:Y:S03]  /*14650*/  HMMA.16816.F32 R112, R128.reuse, R108, RZ ;  /* 0x0000006c8070723c */ /* 0x048fe600000018ff */
[----:B------:R-:W3:Y:S03]  /*14660*/  LDSM.16.M88.4 R88, [R240+0x7800] ;  /* 0x00780000f058783b */ /* 0x000ee60000000200 */
[C---:B------:R-:W-:Y:S01]  /*14670*/  HMMA.16816.F32 R108, R128.reuse, R110, RZ ;  /* 0x0000006e806c723c */ /* 0x040fe200000018ff */
[----:B------:R-:W3:Y:S04]  /*14680*/  LDSM.16.M88.4 R152, [R240+0x8000] ;  /* 0x00800000f098783b */ /* 0x000ee80000000200 */
[----:B------:R-:W3:Y:S01]  /*14690*/  LDSM.16.M88.4 R144, [R240+0x8800] ;  /* 0x00880000f090783b */ /* 0x000ee20000000200 */
[C---:B----4-:R-:W-:Y:S03]  /*146a0*/  HMMA.16816.F32 R104, R128.reuse, R100, RZ ;  /* 0x000000648068723c */ /* 0x050fe600000018ff */
[----:B------:R-:W4:Y:S03]  /*146b0*/  LDSM.16.M88.4 R136, [R240+0x9000] ;  /* 0x00900000f088783b */ /* 0x000f260000000200 */
[C---:B-----5:R-:W-:Y:S01]  /*146c0*/  HMMA.16816.F32 R96, R128.reuse, R92, RZ ;  /* 0x0000005c8060723c */ /* 0x060fe200000018ff */
[----:B------:R-:W5:Y:S04]  /*146d0*/  LDSM.16.M88.4 R80, [R240+0x9800] ;  /* 0x00980000f050783b */ /* 0x000f680000000200 */
[----:B------:R-:W-:Y:S01]  /*146e0*/  LDSM.16.M88.4 R180, [R189] ;  /* 0x00000000bdb4783b */ /* 0x000fe20000000200 */
[C---:B-1----:R-:W-:Y:S03]  /*146f0*/  HMMA.16816.F32 R76, R128.reuse, R72, RZ ;  /* 0x00000048804c723c */ /* 0x042fe600000018ff */
[----:B------:R-:W1:Y:S03]  /*14700*/  LDSM.16.M88.4 R120, [R188+0x2000] ;  /* 0x00200000bc78783b */ /* 0x000e660000000200 */
[C---:B------:R-:W-:Y:S01]  /*14710*/  HMMA.16816.F32 R68, R128.reuse, R64, RZ ;  /* 0x000000408044723c */ /* 0x040fe200000018ff */
        /* <DEDUP_REMOVED lines=10> */
[----:B------:R-:W-:Y:S04]  /*147c0*/  LDSM.16.M88.4 R184, [R232] ;  /* 0x00000000e8b8783b */ /* 0x000fe80000000200 */
[----:B------:R-:W-:Y:S01]  /*147d0*/  LDSM.16.M88.4 R160, [R188+0x5000] ;  /* 0x00500000bca0783b */ /* 0x000fe20000000200 */
[C---:B------:R-:W-:Y:S03]  /*147e0*/  HMMA.16816.F32 R20, R128.reuse, R16, RZ ;  /* 0x000000108014723c */ /* 0x040fe600000018ff */
[----:B------:R-:W0:Y:S03]  /*147f0*/  LDGDEPBAR ;  /* 0x00000000000079af */ /* 0x000e260000000000 */
[C---:B--2---:R-:W-:Y:S06]  /*14800*/  HMMA.16816.F32 R12, R128.reuse, R8, RZ ;  /* 0x00000008800c723c */ /* 0x044fec00000018ff */
[C---:B---3--:R-:W-:Y:S06]  /*14810*/  HMMA.16816.F32 R4, R128.reuse, R88, RZ ;  /* 0x000000588004723c */ /* 0x048fec00000018ff */
[C---:B------:R-:W-:Y:S06]  /*14820*/  HMMA.16816.F32 R156, R128.reuse, R152, RZ ;  /* 0x00000098809c723c */ /* 0x040fec00000018ff */
        /* <DEDUP_REMOVED lines=16> */
[C---:B-----5:R-:W-:Y:S06]  /*14930*/  HMMA.16816.F32 R132, R128.reuse, R80, RZ ;  /* 0x000000508084723c */ /* 0x060fec00000018ff */
[----:B------:R-:W-:Y:S01]  /*14940*/  HMMA.16816.F32 R128, R128, R82, RZ ;  /* 0x000000528080723c */ /* 0x000fe200000018ff */
[----:B------:R-:W2:Y:S05]  /*14950*/  LDSM.16.M88.4 R80, [R188+0x6000] ;  /* 0x00600000bc50783b */ /* 0x000eaa0000000200 */
        /* <DEDUP_REMOVED lines=8> */
[----:B------:R-:W4:Y:S05]  /*149e0*/  LDSM.16.M88.4 R84, [R188+0x7800] ;  /* 0x00780000bc54783b */ /* 0x000f2a0000000200 */
[C---:B--2---:R-:W-:Y:S06]  /*149f0*/  HMMA.16816.F32 R28, R180.reuse, R80, R28 ;  /* 0x00000050b41c723c */ /* 0x044fec000000181c */
[C---:B------:R-:W-:Y:S01]  /*14a00*/  HMMA.16816.F32 R24, R180.reuse, R82, R24 ;  /* 0x00000052b418723c */ /* 0x040fe20000001818 */
[----:B------:R2:W-:Y:S05]  /*14a10*/  LDSM.16.M88.4 R80, [R0] ;  /* 0x000000000050783b */ /* 0x0005ea0000000200 */
[C---:B-1----:R-:W-:Y:S06]  /*14a20*/  HMMA.16816.F32 R20, R180.reuse, R120, R20 ;  /* 0x00000078b414723c */ /* 0x042fec0000001814 */
[C---:B------:R-:W-:Y:S01]  /*14a30*/  HMMA.16816.F32 R16, R180.reuse, R122, R16 ;  /* 0x0000007ab410723c */ /* 0x040fe20000001810 */
[----:B------:R-:W1:Y:S05]  /*14a40*/  LDSM.16.M88.4 R120, [R238+0x800] ;  /* 0x00080000ee78783b */ /* 0x000e6a0000000200 */
[C---:B------:R-:W-:Y:S06]  /*14a50*/  HMMA.16816.F32 R44, R180.reuse, R124, R44 ;  /* 0x0000007cb42c723c */ /* 0x040fec000000182c */
[----:B------:R-:W-:Y:S01]  /*14a60*/  HMMA.16816.F32 R32, R180, R126, R32 ;  /* 0x0000007eb420723c */ /* 0x000fe20000001820 */
[----:B------:R-:W5:Y:S01]  /*14a70*/  LDSM.16.M88.4 R124, [R238] ;  /* 0x00000000ee7c783b */ /* 0x000f620000000200 */
[----:B--2---:R-:W-:-:S04]  /*14a80*/  SHF.R.S32.HI R0, RZ, 0x1f, R38 ;  /* 0x0000001fff007819 */ /* 0x004fc80000011426 */
[----:B------:R-:W-:Y:S01]  /*14a90*/  HMMA.16816.F32 R104, R180, R176, R104 ;  /* 0x000000b0b468723c */ /* 0x000fe20000001868 */
[----:B------:R-:W-:-:S04]  /*14aa0*/  LEA.HI R0, R0, R38, RZ, 0x2 ;  /* 0x0000002600007211 */ /* 0x000fc800078f10ff */
[----:B------:R-:W-:Y:S01]  /*14ab0*/  SHF.R.S32.HI R0, RZ, 0x2, R0 ;  /* 0x00000002ff007819 */ /* 0x000fe20000011400 */
[----:B------:R-:W-:Y:S01]  /*14ac0*/  HMMA.16816.F32 R100, R180, R178, R100 ;  /* 0x000000b2b464723c */ /* 0x000fe20000001864 */
[----:B------:R-:W-:Y:S02]  /*14ad0*/  LDSM.16.M88.4 R176, [R188+0x8000] ;  /* 0x00800000bcb0783b */ /* 0x000fe40000000200 */
[----:B------:R-:W-:-:S03]  /*14ae0*/  IADD3 R0, R37, 0x1, R0 ;  /* 0x0000000125007810 */ /* 0x000fc60007ffe000 */
[C---:B---3--:R-:W-:Y:S01]  /*14af0*/  HMMA.16816.F32 R12, R180.reuse, R116, R12 ;  /* 0x00000074b40c723c */ /* 0x048fe2000000180c */
[----:B------:R-:W-:Y:S01]  /*14b00*/  IADD3 R165, R40, R0, -R242 ;  /* 0x0000000028a57210 */ /* 0x000fe20007ffe8f2 */
[----:B------:R-:W-:Y:S02]  /*14b10*/  VIADD R0, R36, UR5 ;  /* 0x0000000524007c36 */ /* 0x000fe40008000000 */
[----:B------:R-:W-:Y:S02]  /*14b20*/  LDSM.16.M88.4 R36, [R238+0x2000] ;  /* 0x00200000ee24783b */ /* 0x000fe40000000200 */
[C---:B------:R-:W-:Y:S01]  /*14b30*/  HMMA.16816.F32 R8, R180.reuse, R118, R8 ;  /* 0x00000076b408723c */ /* 0x040fe20000001808 */
[----:B------:R-:W-:Y:S01]  /*14b40*/  VIADD R165, R165, UR8 ;  /* 0x00000008a5a57c36 */ /* 0x000fe20008000000 */
[----:B------:R-:W2:Y:S01]  /*14b50*/  LDSM.16.M88.4 R116, [R238+0x1000] ;  /* 0x00100000ee74783b */ /* 0x000ea20000000200 */
[C---:B------:R-:W-:Y:S02]  /*14b60*/  VIADD R41, R0.reuse, 0x1 ;  /* 0x0000000100297836 */ /* 0x040fe40000000000 */
[----:B------:R-:W-:Y:S01]  /*14b70*/  VIADD R2, R0, 0x8 ;  /* 0x0000000800027836 */ /* 0x000fe20000000000 */
[----:B----4-:R-:W-:Y:S01]  /*14b80*/  HMMA.16816.F32 R4, R180, R84, R4 ;  /* 0x00000054b404723c */ /* 0x010fe20000001804 */
[----:B------:R-:W-:-:S02]  /*14b90*/  VIMNMX R164, R165, R40, PT ;  /* 0x00000028a5a47248 */ /* 0x000fc40003fe0100 */
[----:B------:R-:W-:Y:S01]  /*14ba0*/  VIADDMNMX R165, R165, 0x8, R40, PT ;  /* 0x00000008a5a57846 */ /* 0x000fe20003800128 */
[----:B------:R-:W-:Y:S01]  /*14bb0*/  VIADD R40, R0, 0x9 ;  /* 0x0000000900287836 */ /* 0x000fe20000000000 */
[CC--:B------:R-:W-:Y:S01]  /*14bc0*/  ISETP.GE.AND P1, PT, R41.reuse, R164.reuse, PT ;  /* 0x000000a42900720c */ /* 0x0c0fe20003f26270 */
[----:B------:R-:W-:Y:S01]  /*14bd0*/  HMMA.16816.F32 R88, R180, R86, R88 ;  /* 0x00000056b458723c */ /* 0x000fe20000001858 */
[----:B------:R-:W3:Y:S01]  /*14be0*/  LDSM.16.M88.4 R84, [R237] ;  /* 0x00000000ed54783b */ /* 0x000ee20000000200 */
[-C--:B------:R-:W-:Y:S02]  /*14bf0*/  ISETP.GE.AND P0, PT, R41, R165.reuse, PT ;  /* 0x000000a52900720c */ /* 0x080fe40003f06270 */
[C---:B------:R-:W-:Y:S02]  /*14c00*/  ISETP.GE.AND P2, PT, R40.reuse, R164, PT ;  /* 0x000000a42800720c */ /* 0x040fe40003f46270 */
[----:B-1----:R-:W-:Y:S01]  /*14c10*/  HMMA.16816.F32 R104, R80, R120, R104 ;  /* 0x000000785068723c */ /* 0x002fe20000001868 */
[----:B------:R-:W-:-:S02]  /*14c20*/  ISETP.GE.AND P6, PT, R40, R165, PT ;  /* 0x000000a52800720c */ /* 0x000fc40003fc6270 */
[----:B------:R-:W-:Y:S01]  /*14c30*/  LDSM.16.M88.4 R40, [R238+0x2800] ;  /* 0x00280000ee28783b */ /* 0x000fe20000000200 */
[C---:B------:R-:W-:Y:S02]  /*14c40*/  ISETP.GE.AND P3, PT, R2.reuse, R164, PT ;  /* 0x000000a40200720c */ /* 0x040fe40003f66270 */
[C---:B------:R-:W-:Y:S01]  /*14c50*/  HMMA.16816.F32 R100, R80.reuse, R122, R100 ;  /* 0x0000007a5064723c */ /* 0x040fe20000001864 */
[----:B------:R-:W1:Y:S01]  /*14c60*/  LDSM.16.M88.4 R120, [R232+0x800] ;  /* 0x00080000e878783b */ /* 0x000e620000000200 */
[-C--:B------:R-:W-:Y:S01]  /*14c70*/  ISETP.GE.AND P5, PT, R2, R165.reuse, PT ;  /* 0x000000a50200720c */ /* 0x080fe20003fa6270 */
[C---:B------:R-:W-:Y:S01]  /*14c80*/  VIADD R2, R0.reuse, 0x10 ;  /* 0x0000001000027836 */ /* 0x040fe20000000000 */
[C---:B------:R-:W-:Y:S02]  /*14c90*/  ISETP.GE.AND P4, PT, R0.reuse, R165, PT ;  /* 0x000000a50000720c */ /* 0x040fe40003f86270 */
[C---:B-----5:R-:W-:Y:S06]  /*14ca0*/  HMMA.16816.F32 R112, R80.reuse, R124, R112 ;  /* 0x0000007c5070723c */ /* 0x060fec0000001870 */
[----:B------:R-:W-:Y:S01]  /*14cb0*/  HMMA.16816.F32 R124, R80, R126, R108 ;  /* 0x0000007e507c723c */ /* 0x000fe2000000186c */
[----:B------:R-:W4:Y:S05]  /*14cc0*/  LDSM.16.M88.4 R108, [R238+0x1800] ;  /* 0x00180000ee6c783b */ /* 0x000f2a0000000200 */
[C---:B------:R-:W-:Y:S06]  /*14cd0*/  HMMA.16816.F32 R76, R180.reuse, R172, R76 ;  /* 0x000000acb44c723c */ /* 0x040fec000000184c */
[----:B------:R-:W-:Y:S01]  /*14ce0*/  HMMA.16816.F32 R72, R180, R174, R72 ;  /* 0x000000aeb448723c */ /* 0x000fe20000001848 */
[----:B------:R-:W-:Y:S05]  /*14cf0*/  LDSM.16.M88.4 R172, [R188+0x8800] ;  /* 0x00880000bcac783b */ /* 0x000fea0000000200 */
[C---:B--2---:R-:W-:Y:S06]  /*14d00*/  HMMA.16816.F32 R96, R80.reuse, R116, R96 ;  /* 0x000000745060723c */ /* 0x044fec0000001860 */
[----:B------:R-:W-:Y:S01]  /*14d10*/  HMMA.16816.F32 R92, R80, R118, R92 ;  /* 0x00000076505c723c */ /* 0x000fe2000000185c */
[----:B------:R-:W2:Y:S05]  /*14d20*/  LDSM.16.M88.4 R116, [R232+0x1000] ;  /* 0x00100000e874783b */ /* 0x000eaa0000000200 */
[----:B------:R-:W-:Y:S06]  /*14d30*/  HMMA.16816.F32 R68, R180, R168, R68 ;  /* 0x000000a8b444723c */ /* 0x000fec0000001844 */
[C---:B---3--:R-:W-:Y:S06]  /*14d40*/  HMMA.16816.F32 R112, R84.reuse, R184, R112 ;  /* 0x000000b85470723c */ /* 0x048fec0000001870 */
[----:B-1----:R-:W-:Y:S06]  /*14d50*/  HMMA.16816.F32 R104, R84, R120, R104 ;  /* 0x000000785468723c */ /* 0x002fec0000001868 */
[----:B------:R-:W-:Y:S01]  /*14d60*/  HMMA.16816.F32 R64, R180, R170, R64 ;  /* 0x000000aab440723c */ /* 0x000fe20000001840 */
[----:B------:R-:W-:Y:S01]  /*14d70*/  VIADD R120, R0, 0x11 ;  /* 0x0000001100787836 */ /* 0x000fe20000000000 */
[----:B------:R-:W-:Y:S04]  /*14d80*/  LDSM.16.M88.4 R168, [R188+0x9000] ;  /* 0x00900000bca8783b */ /* 0x000fe80000000200 */
[----:B------:R-:W-:Y:S06]  /*14d90*/  HMMA.16816.F32 R124, R84, R186, R124 ;  /* 0x000000ba547c723c */ /* 0x000fec000000187c */
[----:B----4-:R-:W-:Y:S01]  /*14da0*/  HMMA.16816.F32 R76, R80, R108, R76 ;  /* 0x0000006c504c723c */ /* 0x010fe2000000184c */
[----:B------:R-:W-:-:S02]  /*14db0*/  FSEL R113, R113, -INF , !P1 ;  /* 0xff80000071717808 */ /* 0x000fc40004800000 */
[----:B------:R-:W-:Y:S02]  /*14dc0*/  FSEL R214, R115, -INF , !P0 ;  /* 0xff80000073d67808 */ /* 0x000fe40004000000 */
[----:B------:R-:W-:Y:S01]  /*14dd0*/  ISETP.GE.AND P1, PT, R2, R165, PT ;  /* 0x000000a50200720c */ /* 0x000fe20003f26270 */
[C---:B------:R-:W-:Y:S01]  /*14de0*/  HMMA.16816.F32 R72, R80.reuse, R110, R72 ;  /* 0x0000006e5048723c */ /* 0x040fe20000001848 */
[----:B------:R-:W1:Y:S01]  /*14df0*/  LDSM.16.M88.4 R108, [R232+0x1800] ;  /* 0x00180000e86c783b */ /* 0x000e620000000200 */
[----:B------:R-:W-:Y:S02]  /*14e00*/  ISETP.GE.AND P0, PT, R120, R164, PT ;  /* 0x000000a47800720c */ /* 0x000fe40003f06270 */
[----:B------:R-:W-:Y:S02]  /*14e10*/  FSEL R211, R106, -INF , !P1 ;  /* 0xff8000006ad37808 */ /* 0x000fe40004800000 */
[----:B------:R-:W-:Y:S01]  /*14e20*/  HMMA.16816.F32 R68, R80, R36, R68 ;  /* 0x000000245044723c */ /* 0x000fe20000001844 */
[----:B------:R-:W-:-:S02]  /*14e30*/  FSEL R105, R105, -INF , !P0 ;  /* 0xff80000069697808 */ /* 0x000fc40004000000 */
[----:B------:R-:W-:Y:S02]  /*14e40*/  FSEL R210, R114, -INF , !P4 ;  /* 0xff80000072d27808 */ /* 0x000fe40006000000 */
[-C--:B------:R-:W-:Y:S01]  /*14e50*/  ISETP.GE.AND P4, PT, R2, R164.reuse, PT ;  /* 0x000000a40200720c */ /* 0x080fe20003f86270 */
[----:B--2---:R-:W-:Y:S01]  /*14e60*/  HMMA.16816.F32 R96, R84, R116, R96 ;  /* 0x000000745460723c */ /* 0x004fe20000001860 */
[----:B------:R-:W-:Y:S01]  /*14e70*/  VIADD R36, R0, 0x20 ;  /* 0x0000002000247836 */ /* 0x000fe20000000000 */
[----:B------:R-:W-:Y:S01]  /*14e80*/  FSEL R114, R124, -INF , !P3 ;  /* 0xff8000007c727808 */ /* 0x000fe20005800000 */
[----:B------:R-:W-:Y:S01]  /*14e90*/  VIADD R2, R0, 0x18 ;  /* 0x0000001800027836 */ /* 0x000fe20000000000 */
[-C--:B------:R-:W-:Y:S02]  /*14ea0*/  ISETP.GE.AND P3, PT, R120, R165.reuse, PT ;  /* 0x000000a57800720c */ /* 0x080fe40003f66270 */
[C---:B------:R-:W-:Y:S01]  /*14eb0*/  ISETP.GE.AND P1, PT, R36.reuse, R164, PT ;  /* 0x000000a42400720c */ /* 0x040fe20003f26270 */
[----:B------:R-:W-:Y:S01]  /*14ec0*/  HMMA.16816.F32 R64, R80, R38, R64 ;  /* 0x000000265040723c */ /* 0x000fe20000001840 */
[----:B------:R-:W-:Y:S01]  /*14ed0*/  ISETP.GE.AND P0, PT, R36, R165, PT ;  /* 0x000000a52400720c */ /* 0x000fe20003f06270 */
[----:B------:R-:W-:Y:S01]  /*14ee0*/  VIADD R116, R0, 0x28 ;  /* 0x0000002800747836 */ /* 0x000fe20000000000 */
[----:B------:R-:W2:Y:S01]  /*14ef0*/  LDSM.16.M88.4 R36, [R232+0x2000] ;  /* 0x00200000e824783b */ /* 0x000ea20000000200 */
[----:B------:R-:W-:-:S02]  /*14f00*/  FSEL R124, R126, -INF , !P5 ;  /* 0xff8000007e7c7808 */ /* 0x000fc40006800000 */
[C---:B------:R-:W-:Y:S01]  /*14f10*/  HMMA.16816.F32 R100, R84.reuse, R122, R100 ;  /* 0x0000007a5464723c */ /* 0x040fe20000001864 */
[----:B------:R-:W-:Y:S01]  /*14f20*/  FSEL R115, R125, -INF , !P2 ;  /* 0xff8000007d737808 */ /* 0x000fe20005000000 */
[----:B------:R-:W3:Y:S01]  /*14f30*/  LDSM.16.M88.4 R120, [R238+0x3000] ;  /* 0x00300000ee78783b */ /* 0x000ee20000000200 */
[CC--:B------:R-:W-:Y:S02]  /*14f40*/  ISETP.GE.AND P5, PT, R2.reuse, R164.reuse, PT ;  /* 0x000000a40200720c */ /* 0x0c0fe40003fa6270 */
[----:B------:R-:W-:Y:S01]  /*14f50*/  ISETP.GE.AND P2, PT, R2, R165, PT ;  /* 0x000000a50200720c */ /* 0x000fe20003f46270 */
[----:B------:R-:W-:Y:S01]  /*14f60*/  VIADD R2, R0, 0x19 ;  /* 0x0000001900027836 */ /* 0x000fe20000000000 */
[----:B------:R-:W-:Y:S01]  /*14f70*/  FSEL R216, R127, -INF , !P6 ;  /* 0xff8000007fd87808 */ /* 0x000fe20007000000 */
[----:B------:R-:W-:Y:S01]  /*14f80*/  HMMA.16816.F32 R92, R84, R118, R92 ;  /* 0x00000076545c723c */ /* 0x000fe2000000185c */
[----:B------:R-:W-:Y:S02]  /*14f90*/  FSEL R104, R104, -INF , !P4 ;  /* 0xff80000068687808 */ /* 0x000fe40006000000 */
[----:B------:R-:W-:-:S02]  /*14fa0*/  ISETP.GE.AND P6, PT, R2, R164, PT ;  /* 0x000000a40200720c */ /* 0x000fc40003fc6270 */
[-C--:B------:R-:W-:Y:S01]  /*14fb0*/  ISETP.GE.AND P4, PT, R2, R165.reuse, PT ;  /* 0x000000a50200720c */ /* 0x080fe20003f86270 */
[----:B------:R-:W-:Y:S01]  /*14fc0*/  VIADD R2, R0, 0x21 ;  /* 0x0000002100027836 */ /* 0x000fe20000000000 */
[----:B------:R-:W-:Y:S01]  /*14fd0*/  FSEL R213, R107, -INF , !P3 ;  /* 0xff8000006bd57808 */ /* 0x000fe20005800000 */
[----:B------:R-:W-:Y:S01]  /*14fe0*/  HMMA.16816.F32 R60, R80, R40, R60 ;  /* 0x00000028503c723c */ /* 0x000fe2000000183c */
[----:B------:R-:W-:Y:S02]  /*14ff0*/  FSEL R202, R98, -INF , !P0 ;  /* 0xff80000062ca7808 */ /* 0x000fe40004000000 */
[-C--:B------:R-:W-:Y:S02]  /*15000*/  ISETP.GE.AND P3, PT, R2, R164.reuse, PT ;  /* 0x000000a40200720c */ /* 0x080fe40003f66270 */
[----:B------:R-:W-:Y:S01]  /*15010*/  FSEL R125, R96, -INF , !P1 ;  /* 0xff800000607d7808 */ /* 0x000fe20004800000 */
[----:B------:R-:W-:Y:S01]  /*15020*/  HMMA.16816.F32 R52, R180, R160, R52 ;  /* 0x000000a0b434723c */ /* 0x000fe20000001834 */
[----:B------:R-:W-:Y:S01]  /*15030*/  VIADD R40, R0, 0x30 ;  /* 0x0000003000287836 */ /* 0x000fe20000000000 */
[----:B------:R-:W-:Y:S01]  /*15040*/  FSEL R106, R100, -INF , !P5 ;  /* 0xff800000646a7808 */ /* 0x000fe20006800000 */
[----:B------:R-:W-:Y:S01]  /*15050*/  VIADD R96, R0, 0x38 ;  /* 0x0000003800607836 */ /* 0x000fe20000000000 */
[----:B------:R-:W-:Y:S01]  /*15060*/  ISETP.GE.AND P5, PT, R2, R165, PT ;  /* 0x000000a50200720c */ /* 0x000fe20003fa6270 */
[----:B------:R-:W-:Y:S01]  /*15070*/  VIADD R2, R0, 0x29 ;  /* 0x0000002900027836 */ /* 0x000fe20000000000 */
[----:B-1----:R-:W-:Y:S01]  /*15080*/  HMMA.16816.F32 R76, R84, R108, R76 ;  /* 0x0000006c544c723c */ /* 0x002fe2000000184c */
[----:B------:R-:W-:-:S02]  /*15090*/  ISETP.GE.AND P0, PT, R40, R164, PT ;  /* 0x000000a42800720c */ /* 0x000fc40003f06270 */
[----:B------:R-:W-:Y:S02]  /*150a0*/  FSEL R209, R103, -INF , !P4 ;  /* 0xff80000067d17808 */ /* 0x000fe40006000000 */
[----:B------:R-:W-:Y:S01]  /*150b0*/  FSEL R212, R102, -INF , !P2 ;  /* 0xff80000066d47808 */ /* 0x000fe20005000000 */
[----:B------:R-:W-:Y:S01]  /*150c0*/  HMMA.16816.F32 R48, R180, R162, R48 ;  /* 0x000000a2b430723c */ /* 0x000fe20000001830 */
[----:B------:R-:W-:Y:S01]  /*150d0*/  FSEL R108, R97, -INF , !P3 ;  /* 0xff800000616c7808 */ /* 0x000fe20005800000 */
[----:B------:R-:W1:Y:S01]  /*150e0*/  LDSM.16.M88.4 R160, [R188+0x9800] ;  /* 0x00980000bca0783b */ /* 0x000e620000000200 */
[-C--:B------:R-:W-:Y:S02]  /*150f0*/  ISETP.GE.AND P3, PT, R40, R165.reuse, PT ;  /* 0x000000a52800720c */ /* 0x080fe40003f66270 */
[CC--:B------:R-:W-:Y:S01]  /*15100*/  ISETP.GE.AND P4, PT, R2.reuse, R164.reuse, PT ;  /* 0x000000a40200720c */ /* 0x0c0fe20003f86270 */
[----:B------:R-:W-:Y:S01]  /*15110*/  HMMA.16816.F32 R56, R80, R42, R56 ;  /* 0x0000002a5038723c */ /* 0x000fe20000001838 */
[----:B------:R-:W4:Y:S01]  /*15120*/  LDSM.16.M88.4 R40, [R232+0x2800] ;  /* 0x00280000e828783b */ /* 0x000f220000000200 */
[----:B------:R-:W-:Y:S01]  /*15130*/  ISETP.GE.AND P1, PT, R2, R165, PT ;  /* 0x000000a50200720c */ /* 0x000fe20003f26270 */
[----:B------:R-:W-:Y:S01]  /*15140*/  VIADD R2, R0, 0x31 ;  /* 0x0000003100027836 */ /* 0x000fe20000000000 */
[----:B------:R-:W-:-:S02]  /*15150*/  ISETP.GE.AND P2, PT, R116, R164, PT ;  /* 0x000000a47400720c */ /* 0x000fc40003f46270 */
[C---:B------:R-:W-:Y:S01]  /*15160*/  HMMA.16816.F32 R72, R84.reuse, R110, R72 ;  /* 0x0000006e5448723c */ /* 0x040fe20000001848 */
[----:B------:R-:W-:Y:S02]  /*15170*/  FSEL R206, R99, -INF , !P5 ;  /* 0xff80000063ce7808 */ /* 0x000fe40006800000 */
[----:B------:R-:W-:Y:S01]  /*15180*/  FSEL R109, R92, -INF , !P2 ;  /* 0xff8000005c6d7808 */ /* 0x000fe20005000000 */
[----:B------:R-:W-:Y:S01]  /*15190*/  VIADD R92, R0, 0x40 ;  /* 0x00000040005c7836 */ /* 0x000fe20000000000 */
[C---:B------:R-:W-:Y:S01]  /*151a0*/  ISETP.GE.AND P5, PT, R2.reuse, R164, PT ;  /* 0x000000a40200720c */ /* 0x040fe20003fa6270 */
[----:B--2---:R-:W-:Y:S01]  /*151b0*/  HMMA.16816.F32 R68, R84, R36, R68 ;  /* 0x000000245444723c */ /* 0x004fe20000001844 */
[----:B------:R-:W-:Y:S01]  /*151c0*/  ISETP.GE.AND P2, PT, R2, R165, PT ;  /* 0x000000a50200720c */ /* 0x000fe20003f46270 */
[----:B------:R-:W-:Y:S01]  /*151d0*/  VIADD R2, R0, 0x39 ;  /* 0x0000003900027836 */ /* 0x000fe20000000000 */
[----:B------:R-:W-:Y:S02]  /*151e0*/  FSEL R107, R101, -INF , !P6 ;  /* 0xff800000656b7808 */ /* 0x000fe40007000000 */
[----:B------:R-:W-:Y:S01]  /*151f0*/  FSEL R198, R78, -INF , !P3 ;  /* 0xff8000004ec67808 */ /* 0x000fe20005800000 */
[----:B---3--:R-:W-:Y:S01]  /*15200*/  HMMA.16816.F32 R52, R80, R120, R52 ;  /* 0x000000785034723c */ /* 0x008fe20000001834 */
[----:B------:R-:W-:Y:S01]  /*15210*/  FSEL R127, R77, -INF , !P5 ;  /* 0xff8000004d7f7808 */ /* 0x000fe20006800000 */
[----:B------:R-:W2:Y:S01]  /*15220*/  LDSM.16.M88.4 R100, [R238+0x3800] ;  /* 0x00380000ee64783b */ /* 0x000ea20000000200 */
[----:B------:R-:W-:Y:S01]  /*15230*/  FSEL R201, R79, -INF , !P2 ;  /* 0xff8000004fc97808 */ /* 0x000fe20005000000 */
[----:B------:R-:W-:Y:S01]  /*15240*/  VIADD R36, R0, 0x48 ;  /* 0x0000004800247836 */ /* 0x000fe20000000000 */
[----:B------:R-:W-:Y:S01]  /*15250*/  FSEL R126, R93, -INF , !P4 ;  /* 0xff8000005d7e7808 */ /* 0x000fe20006000000 */
[----:B------:R-:W-:Y:S01]  /*15260*/  HMMA.16816.F32 R64, R84, R38, R64 ;  /* 0x000000265440723c */ /* 0x000fe20000001840 */
[----:B------:R-:W-:-:S02]  /*15270*/  FSEL R121, R76, -INF , !P0 ;  /* 0xff8000004c797808 */ /* 0x000fc40004000000 */
[----:B------:R-:W3:Y:S01]  /*15280*/  LDSM.16.M88.4 R76, [R232+0x3000] ;  /* 0x00300000e84c783b */ /* 0x000ee20000000200 */
[----:B------:R-:W-:Y:S02]  /*15290*/  FSEL R203, R95, -INF , !P1 ;  /* 0xff8000005fcb7808 */ /* 0x000fe40004800000 */
[-C--:B------:R-:W-:Y:S01]  /*152a0*/  ISETP.GE.AND P4, PT, R96, R165.reuse, PT ;  /* 0x000000a56000720c */ /* 0x080fe20003f86270 */
[----:B------:R-:W-:Y:S01]  /*152b0*/  HMMA.16816.F32 R48, R80, R122, R48 ;  /* 0x0000007a5030723c */ /* 0x000fe20000001830 */
[C---:B------:R-:W-:Y:S02]  /*152c0*/  ISETP.GE.AND P1, PT, R2.reuse, R164, PT ;  /* 0x000000a40200720c */ /* 0x040fe40003f26270 */
[-C--:B------:R-:W-:Y:S01]  /*152d0*/  ISETP.GE.AND P0, PT, R2, R165.reuse, PT ;  /* 0x000000a50200720c */ /* 0x080fe20003f06270 */
[----:B------:R-:W-:Y:S01]  /*152e0*/  VIADD R2, R0, 0x41 ;  /* 0x0000004100027836 */ /* 0x000fe20000000000 */
[----:B------:R-:W-:Y:S01]  /*152f0*/  ISETP.GE.AND P6, PT, R116, R165, PT ;  /* 0x000000a57400720c */ /* 0x000fe20003fc6270 */
[----:B-1----:R-:W-:Y:S01]  /*15300*/  HMMA.16816.F32 R132, R180, R160, R132 ;  /* 0x000000a0b484723c */ /* 0x002fe20000001884 */
[----:B------:R-:W-:-:S02]  /*15310*/  FSEL R200, R74, -INF , !P4 ;  /* 0xff8000004ac87808 */ /* 0x000fc40006000000 */
[----:B------:R-:W-:Y:S02]  /*15320*/  FSEL R226, R73, -INF , !P1 ;  /* 0xff80000049e27808 */ /* 0x000fe40004800000 */
[CC--:B------:R-:W-:Y:S01]  /*15330*/  ISETP.GE.AND P4, PT, R36.reuse, R164.reuse, PT ;  /* 0x000000a42400720c */ /* 0x0c0fe20003f86270 */
[----:B----4-:R-:W-:Y:S01]  /*15340*/  HMMA.16816.F32 R60, R84, R40, R60 ;  /* 0x00000028543c723c */ /* 0x010fe2000000183c */
[-C--:B------:R-:W-:Y:S01]  /*15350*/  ISETP.GE.AND P1, PT, R36, R165.reuse, PT ;  /* 0x000000a52400720c */ /* 0x080fe20003f26270 */
[----:B------:R-:W-:Y:S01]  /*15360*/  VIADD R36, R0, 0x50 ;  /* 0x0000005000247836 */ /* 0x000fe20000000000 */
[----:B------:R-:W-:Y:S02]  /*15370*/  FSEL R205, R94, -INF , !P6 ;  /* 0xff8000005ecd7808 */ /* 0x000fe40007000000 */
[----:B------:R-:W-:Y:S01]  /*15380*/  ISETP.GE.AND P5, PT, R92, R165, PT ;  /* 0x000000a55c00720c */ /* 0x000fe20003fa6270 */
[----:B------:R-:W-:Y:S01]  /*15390*/  HMMA.16816.F32 R144, R180, R174, R144 ;  /* 0x000000aeb490723c */ /* 0x000fe20000001890 */
[-C--:B------:R-:W-:Y:S01]  /*153a0*/  ISETP.GE.AND P2, PT, R2, R164.reuse, PT ;  /* 0x000000a40200720c */ /* 0x080fe20003f46270 */
[----:B------:R-:W-:Y:S01]  /*153b0*/  VIADD R40, R0, 0x58 ;  /* 0x0000005800287836 */ /* 0x000fe20000000000 */
[----:B------:R-:W-:-:S02]  /*153c0*/  ISETP.GE.AND P6, PT, R96, R164, PT ;  /* 0x000000a46000720c */ /* 0x000fc40003fc6270 */
[----:B------:R-:W-:Y:S01]  /*153d0*/  FSEL R160, R70, -INF , !P5 ;  /* 0xff80000046a07808 */ /* 0x000fe20006800000 */
[----:B------:R-:W-:Y:S01]  /*153e0*/  HMMA.16816.F32 R128, R180, R162, R128 ;  /* 0x000000a2b480723c */ /* 0x000fe20000001880 */
[----:B------:R-:W-:Y:S02]  /*153f0*/  FSEL R123, R69, -INF , !P2 ;  /* 0xff800000457b7808 */ /* 0x000fe40005000000 */
[-C--:B------:R-:W-:Y:S02]  /*15400*/  ISETP.GE.AND P3, PT, R92, R164.reuse, PT ;  /* 0x000000a45c00720c */ /* 0x080fe40003f66270 */
[----:B------:R-:W-:Y:S01]  /*15410*/  FSEL R122, R72, -INF , !P6 ;  /* 0xff800000487a7808 */ /* 0x000fe20007000000 */
[----:B------:R-:W1:Y:S01]  /*15420*/  LDSM.16.M88.4 R92, [R238+0x4000] ;  /* 0x00400000ee5c783b */ /* 0x000e620000000200 */
[C---:B------:R-:W-:Y:S01]  /*15430*/  ISETP.GE.AND P5, PT, R36.reuse, R164, PT ;  /* 0x000000a42400720c */ /* 0x040fe20003fa6270 */
[----:B--2---:R-:W-:Y:S01]  /*15440*/  HMMA.16816.F32 R44, R80, R100, R44 ;  /* 0x00000064502c723c */ /* 0x004fe2000000182c */
[----:B------:R-:W-:-:S02]  /*15450*/  ISETP.GE.AND P2, PT, R36, R165, PT ;  /* 0x000000a52400720c */ /* 0x000fc40003f46270 */
[-C--:B------:R-:W-:Y:S01]  /*15460*/  ISETP.GE.AND P6, PT, R2, R165.reuse, PT ;  /* 0x000000a50200720c */ /* 0x080fe20003fc6270 */
[----:B------:R-:W2:Y:S01]  /*15470*/  LDSM.16.M88.4 R36, [R238+0x4800] ;  /* 0x00480000ee24783b */ /* 0x000ea20000000200 */
[----:B------:R-:W-:Y:S01]  /*15480*/  FSEL R227, R68, -INF , !P3 ;  /* 0xff80000044e37808 */ /* 0x000fe20005800000 */
[----:B------:R-:W-:Y:S01]  /*15490*/  VIADD R2, R0, 0x49 ;  /* 0x0000004900027836 */ /* 0x000fe20000000000 */
[----:B------:R-:W-:Y:S01]  /*154a0*/  FSEL R194, R71, -INF , !P6 ;  /* 0xff80000047c27808 */ /* 0x000fe20007000000 */
[C---:B---3--:R-:W-:Y:S01]  /*154b0*/  HMMA.16816.F32 R52, R84.reuse, R76, R52 ;  /* 0x0000004c5434723c */ /* 0x048fe20000001834 */
[----:B------:R-:W3:Y:S01]  /*154c0*/  LDSM.16.M88.4 R68, [R232+0x3800] ;  /* 0x00380000e844783b */ /* 0x000ee20000000200 */
[----:B------:R-:W-:Y:S02]  /*154d0*/  FSEL R199, R75, -INF , !P0 ;  /* 0xff8000004bc77808 */ /* 0x000fe40004000000 */
[C---:B------:R-:W-:Y:S02]  /*154e0*/  ISETP.GE.AND P0, PT, R2.reuse, R164, PT ;  /* 0x000000a40200720c */ /* 0x040fe40003f06270 */
[----:B------:R-:W-:Y:S01]  /*154f0*/  ISETP.GE.AND P3, PT, R2, R165, PT ;  /* 0x000000a50200720c */ /* 0x000fe20003f66270 */
[----:B------:R-:W-:Y:S01]  /*15500*/  VIADD R2, R0, 0x51 ;  /* 0x0000005100027836 */ /* 0x000fe20000000000 */
[----:B------:R-:W-:Y:S01]  /*15510*/  FSEL R175, R66, -INF , !P1 ;  /* 0xff80000042af7808 */ /* 0x000fe20004800000 */
[----:B------:R-:W-:Y:S01]  /*15520*/  HMMA.16816.F32 R56, R84, R42, R56 ;  /* 0x0000002a5438723c */ /* 0x000fe20000001838 */
[----:B------:R-:W-:-:S02]  /*15530*/  FSEL R224, R65, -INF , !P0 ;  /* 0xff80000041e07808 */ /* 0x000fc40004000000 */
[CC--:B------:R-:W-:Y:S02]  /*15540*/  ISETP.GE.AND P1, PT, R40.reuse, R164.reuse, PT ;  /* 0x000000a42800720c */ /* 0x0c0fe40003f26270 */
[-C--:B------:R-:W-:Y:S01]  /*15550*/  ISETP.GE.AND P0, PT, R40, R165.reuse, PT ;  /* 0x000000a52800720c */ /* 0x080fe20003f06270 */
[----:B------:R-:W-:Y:S01]  /*15560*/  VIADD R40, R0, 0x60 ;  /* 0x0000006000287836 */ /* 0x000fe20000000000 */
[----:B------:R-:W-:Y:S01]  /*15570*/  ISETP.GE.AND P6, PT, R2, R164, PT ;  /* 0x000000a40200720c */ /* 0x000fe20003fc6270 */
[----:B------:R-:W-:Y:S01]  /*15580*/  HMMA.16816.F32 R136, R180, R170, R136 ;  /* 0x000000aab488723c */ /* 0x000fe20000001888 */
[----:B------:R-:W-:Y:S01]  /*15590*/  FSEL R225, R64, -INF , !P4 ;  /* 0xff80000040e17808 */ /* 0x000fe20006000000 */
[----:B------:R-:W-:Y:S01]  /*155a0*/  VIADD R64, R0, 0x68 ;  /* 0x0000006800407836 */ /* 0x000fe20000000000 */
[----:B------:R-:W-:Y:S01]  /*155b0*/  ISETP.GE.AND P4, PT, R2, R165, PT ;  /* 0x000000a50200720c */ /* 0x000fe20003f86270 */
[----:B------:R-:W-:Y:S01]  /*155c0*/  VIADD R2, R0, 0x59 ;  /* 0x0000005900027836 */ /* 0x000fe20000000000 */
[----:B------:R-:W-:Y:S01]  /*155d0*/  FSEL R161, R62, -INF , !P2 ;  /* 0xff8000003ea17808 */ /* 0x000fe20005000000 */
[----:B------:R-:W-:Y:S01]  /*155e0*/  HMMA.16816.F32 R32, R80, R102, R32 ;  /* 0x000000665020723c */ /* 0x000fe20000001820 */
[----:B------:R-:W-:-:S02]  /*155f0*/  FSEL R222, R61, -INF , !P6 ;  /* 0xff8000003dde7808 */ /* 0x000fc40007000000 */
[----:B------:R-:W-:Y:S02]  /*15600*/  FSEL R223, R60, -INF , !P5 ;  /* 0xff8000003cdf7808 */ /* 0x000fe40006800000 */
[CC--:B------:R-:W-:Y:S01]  /*15610*/  ISETP.GE.AND P2, PT, R40.reuse, R164.reuse, PT ;  /* 0x000000a42800720c */ /* 0x0c0fe20003f46270 */
[----:B------:R-:W-:Y:S01]  /*15620*/  HMMA.16816.F32 R48, R84, R78, R48 ;  /* 0x0000004e5430723c */ /* 0x000fe20000001830 */
[-C--:B------:R-:W-:Y:S02]  /*15630*/  ISETP.GE.AND P6, PT, R40, R165.reuse, PT ;  /* 0x000000a52800720c */ /* 0x080fe40003fc6270 */
[----:B------:R-:W-:Y:S01]  /*15640*/  FSEL R162, R63, -INF , !P4 ;  /* 0xff8000003fa27808 */ /* 0x000fe20006000000 */
[----:B------:R-:W4:Y:S01]  /*15650*/  LDSM.16.M88.4 R40, [R238+0x5000] ;  /* 0x00500000ee28783b */ /* 0x000f220000000200 */
[----:B------:R-:W-:Y:S01]  /*15660*/  FSEL R171, R67, -INF , !P3 ;  /* 0xff80000043ab7808 */ /* 0x000fe20005800000 */
[C---:B-1----:R-:W-:Y:S01]  /*15670*/  HMMA.16816.F32 R28, R80.reuse, R92, R28 ;  /* 0x0000005c501c723c */ /* 0x042fe2000000181c */
[C---:B------:R-:W-:Y:S01]  /*15680*/  ISETP.GE.AND P3, PT, R2.reuse, R164, PT ;  /* 0x000000a40200720c */ /* 0x040fe20003f66270 */
[----:B------:R-:W1:Y:S01]  /*15690*/  LDSM.16.M88.4 R60, [R232+0x4000] ;  /* 0x00400000e83c783b */ /* 0x000e620000000200 */
[----:B------:R-:W-:Y:S01]  /*156a0*/  ISETP.GE.AND P5, PT, R2, R165, PT ;  /* 0x000000a50200720c */ /* 0x000fe20003fa6270 */
[----:B------:R-:W-:Y:S01]  /*156b0*/  VIADD R2, R0, 0x61 ;  /* 0x0000006100027836 */ /* 0x000fe20000000000 */
[----:B------:R-:W-:Y:S01]  /*156c0*/  FSEL R185, R54, -INF , !P6 ;  /* 0xff80000036b97808 */ /* 0x000fe20007000000 */
[----:B--2---:R-:W-:Y:S01]  /*156d0*/  HMMA.16816.F32 R20, R80, R36, R20 ;  /* 0x000000245014723c */ /* 0x004fe20000001814 */
[----:B------:R-:W-:-:S02]  /*156e0*/  FSEL R221, R56, -INF , !P1 ;  /* 0xff80000038dd7808 */ /* 0x000fc40004800000 */
[CC--:B------:R-:W-:Y:S02]  /*156f0*/  ISETP.GE.AND P4, PT, R2.reuse, R164.reuse, PT ;  /* 0x000000a40200720c */ /* 0x0c0fe40003f86270 */
[----:B------:R-:W-:Y:S01]  /*15700*/  ISETP.GE.AND P1, PT, R2, R165, PT ;  /* 0x000000a50200720c */ /* 0x000fe20003f26270 */
[C---:B------:R-:W-:Y:S01]  /*15710*/  HMMA.16816.F32 R156, R180.reuse, R176, R156 ;  /* 0x000000b0b49c723c */ /* 0x040fe2000000189c */
[C---:B------:R-:W-:Y:S01]  /*15720*/  VIADD R36, R0.reuse, 0x70 ;  /* 0x0000007000247836 */ /* 0x040fe20000000000 */
[----:B------:R-:W-:Y:S01]  /*15730*/  FSEL R218, R53, -INF , !P4 ;  /* 0xff80000035da7808 */ /* 0x000fe20006000000 */
[----:B------:R-:W-:Y:S01]  /*15740*/  VIADD R2, R0, 0x69 ;  /* 0x0000006900027836 */ /* 0x000fe20000000000 */
[----:B------:R-:W-:Y:S02]  /*15750*/  FSEL R163, R58, -INF , !P0 ;  /* 0xff8000003aa37808 */ /* 0x000fe40004000000 */
[----:B------:R-:W-:Y:S01]  /*15760*/  HMMA.16816.F32 R152, R180, R178, R152 ;  /* 0x000000b2b498723c */ /* 0x000fe20000001898 */
[----:B------:R-:W-:-:S02]  /*15770*/  ISETP.GE.AND P6, PT, R36, R164, PT ;  /* 0x000000a42400720c */ /* 0x000fc40003fc6270 */
[-C--:B------:R-:W-:Y:S02]  /*15780*/  ISETP.GE.AND P4, PT, R36, R165.reuse, PT ;  /* 0x000000a52400720c */ /* 0x080fe40003f86270 */
[----:B------:R-:W-:Y:S01]  /*15790*/  FSEL R220, R57, -INF , !P3 ;  /* 0xff80000039dc7808 */ /* 0x000fe20005800000 */
[C---:B------:R-:W-:Y:S01]  /*157a0*/  HMMA.16816.F32 R148, R180.reuse, R172, R148 ;  /* 0x000000acb494723c */ /* 0x040fe20000001894 */
[----:B------:R-:W-:Y:S01]  /*157b0*/  FSEL R219, R52, -INF , !P2 ;  /* 0xff80000034db7808 */ /* 0x000fe20005000000 */
[----:B------:R-:W-:Y:S01]  /*157c0*/  VIADD R52, R0, 0x78 ;  /* 0x0000007800347836 */ /* 0x000fe20000000000 */
[C---:B------:R-:W-:Y:S02]  /*157d0*/  ISETP.GE.AND P0, PT, R64.reuse, R164, PT ;  /* 0x000000a44000720c */ /* 0x040fe40003f06270 */
[-C--:B------:R-:W-:Y:S01]  /*157e0*/  ISETP.GE.AND P3, PT, R64, R165.reuse, PT ;  /* 0x000000a54000720c */ /* 0x080fe20003f66270 */
[----:B------:R-:W-:Y:S01]  /*157f0*/  HMMA.16816.F32 R140, R180, R168, R140 ;  /* 0x000000a8b48c723c */ /* 0x000fe2000000188c */
[----:B------:R-:W-:-:S02]  /*15800*/  ISETP.GE.AND P2, PT, R2, R165, PT ;  /* 0x000000a50200720c */ /* 0x000fc40003f46270 */
[----:B------:R-:W-:Y:S02]  /*15810*/  FSEL R217, R48, -INF , !P0 ;  /* 0xff80000030d97808 */ /* 0x000fe40004000000 */
[----:B------:R-:W-:Y:S01]  /*15820*/  FSEL R187, R50, -INF , !P3 ;  /* 0xff80000032bb7808 */ /* 0x000fe20005800000 */
[----:B---3--:R-:W-:Y:S01]  /*15830*/  HMMA.16816.F32 R180, R84, R68, R44 ;  /* 0x0000004454b4723c */ /* 0x008fe2000000182c */
[----:B------:R-:W-:Y:S01]  /*15840*/  FSEL R169, R59, -INF , !P5 ;  /* 0xff8000003ba97808 */ /* 0x000fe20006800000 */
[----:B------:R-:W2:Y:S01]  /*15850*/  LDSM.16.M88.4 R44, [R238+0x5800] ;  /* 0x00580000ee2c783b */ /* 0x000ea20000000200 */
[----:B------:R-:W-:Y:S01]  /*15860*/  ISETP.GE.AND P5, PT, R2, R164, PT ;  /* 0x000000a40200720c */ /* 0x000fe20003fa6270 */
[----:B------:R-:W-:Y:S01]  /*15870*/  VIADD R2, R0, 0x71 ;  /* 0x0000007100027836 */ /* 0x000fe20000000000 */
[----:B------:R-:W-:Y:S01]  /*15880*/  FSEL R186, R51, -INF , !P2 ;  /* 0xff80000033ba7808 */ /* 0x000fe20005000000 */
[----:B------:R-:W-:Y:S01]  /*15890*/  HMMA.16816.F32 R16, R80, R38, R16 ;  /* 0x000000265010723c */ /* 0x000fe20000001810 */
[----:B------:R-:W3:Y:S01]  /*158a0*/  LDSM.16.M88.4 R36, [R232+0x4800] ;  /* 0x00480000e824783b */ /* 0x000ee20000000200 */
[----:B------:R-:W-:-:S02]  /*158b0*/  FSEL R215, R49, -INF , !P5 ;  /* 0xff80000031d77808 */ /* 0x000fc40006800000 */
[----:B------:R-:W-:Y:S02]  /*158c0*/  FSEL R190, R55, -INF , !P1 ;  /* 0xff80000037be7808 */ /* 0x000fe40004800000 */
[----:B------:R-:W-:Y:S01]  /*158d0*/  HMMA.16816.F32 R32, R84, R70, R32 ;  /* 0x000000465420723c */ /* 0x000fe20000001820 */
[CC--:B------:R-:W-:Y:S02]  /*158e0*/  ISETP.GE.AND P1, PT, R2.reuse, R164.reuse, PT ;  /* 0x000000a40200720c */ /* 0x0c0fe40003f26270 */
[-C--:B------:R-:W-:Y:S01]  /*158f0*/  ISETP.GE.AND P0, PT, R2, R165.reuse, PT ;  /* 0x000000a50200720c */ /* 0x080fe20003f06270 */
[----:B------:R-:W-:Y:S01]  /*15900*/  VIADD R2, R0, 0x79 ;  /* 0x0000007900027836 */ /* 0x000fe20000000000 */
[CC--:B------:R-:W-:Y:S01]  /*15910*/  ISETP.GE.AND P3, PT, R52.reuse, R164.reuse, PT ;  /* 0x000000a43400720c */ /* 0x0c0fe20003f66270 */
[----:B----4-:R-:W-:Y:S01]  /*15920*/  HMMA.16816.F32 R12, R80, R40, R12 ;  /* 0x00000028500c723c */ /* 0x010fe2000000180c */
[----:B------:R-:W-:Y:S01]  /*15930*/  ISETP.GE.AND P5, PT, R52, R165, PT ;  /* 0x000000a53400720c */ /* 0x000fe20003fa6270 */
[----:B------:R-:W-:Y:S01]  /*15940*/  VIADD R52, R0, 0x88 ;  /* 0x0000008800347836 */ /* 0x000fe20000000000 */
[----:B------:R-:W-:-:S03]  /*15950*/  ISETP.GE.AND P2, PT, R2, R164, PT ;  /* 0x000000a40200720c */ /* 0x000fc60003f46270 */
[----:B-1----:R-:W-:Y:S01]  /*15960*/  HMMA.16816.F32 R48, R84, R60, R28 ;  /* 0x0000003c5430723c */ /* 0x002fe2000000181c */
[----:B------:R-:W-:Y:S01]  /*15970*/  VIADD R40, R0, 0x80 ;  /* 0x0000008000287836 */ /* 0x000fe20000000000 */
[----:B------:R-:W-:Y:S01]  /*15980*/  FSEL R184, R182, -INF , !P4 ;  /* 0xff800000b6b87808 */ /* 0x000fe20006000000 */
[----:B------:R-:W-:Y:S01]  /*15990*/  LDSM.16.M88.4 R28, [R238+0x6000] ;  /* 0x00600000ee1c783b */ /* 0x000fe20000000200 */
[----:B------:R-:W-:Y:S02]  /*159a0*/  FSEL R207, R181, -INF , !P1 ;  /* 0xff800000b5cf7808 */ /* 0x000fe40004800000 */
[C---:B------:R-:W-:Y:S01]  /*159b0*/  HMMA.16816.F32 R24, R80.reuse, R94, R24 ;  /* 0x0000005e5018723c */ /* 0x040fe20000001818 */
[C---:B------:R-:W-:Y:S02]  /*159c0*/  ISETP.GE.AND P4, PT, R40.reuse, R164, PT ;  /* 0x000000a42800720c */ /* 0x040fe40003f86270 */
[-C--:B------:R-:W-:Y:S02]  /*159d0*/  ISETP.GE.AND P1, PT, R40, R165.reuse, PT ;  /* 0x000000a52800720c */ /* 0x080fe40003f26270 */
[----:B------:R-:W-:Y:S01]  /*159e0*/  FSEL R208, R180, -INF , !P6 ;  /* 0xff800000b4d07808 */ /* 0x000fe20007000000 */
[----:B------:R-:W-:Y:S01]  /*159f0*/  HMMA.16816.F32 R8, R80, R42, R8 ;  /* 0x0000002a5008723c */ /* 0x000fe20000001808 */
[----:B------:R-:W1:Y:S01]  /*15a00*/  LDSM.16.M88.4 R40, [R232+0x5000] ;  /* 0x00500000e828783b */ /* 0x000e620000000200 */
[----:B------:R-:W-:Y:S01]  /*15a10*/  ISETP.GE.AND P6, PT, R2, R165, PT ;  /* 0x000000a50200720c */ /* 0x000fe20003fc6270 */
[----:B------:R-:W-:Y:S01]  /*15a20*/  VIADD R2, R0, 0x81 ;  /* 0x0000008100027836 */ /* 0x000fe20000000000 */
[----:B------:R-:W-:-:S02]  /*15a30*/  FSEL R183, R183, -INF , !P0 ;  /* 0xff800000b7b77808 */ /* 0x000fc40004000000 */
[----:B------:R-:W-:Y:S01]  /*15a40*/  FSEL R204, R32, -INF , !P3 ;  /* 0xff80000020cc7808 */ /* 0x000fe20005800000 */
[----:B------:R-:W-:Y:S01]  /*15a50*/  VIADD R32, R0, 0x90 ;  /* 0x0000009000207836 */ /* 0x000fe20000000000 */
[-C--:B------:R-:W-:Y:S01]  /*15a60*/  ISETP.GE.AND P0, PT, R2, R164.reuse, PT ;  /* 0x000000a40200720c */ /* 0x080fe20003f06270 */
[C---:B--2---:R-:W-:Y:S01]  /*15a70*/  HMMA.16816.F32 R4, R80.reuse, R44, R4 ;  /* 0x0000002c5004723c */ /* 0x044fe20000001804 */
[----:B------:R-:W-:Y:S02]  /*15a80*/  FSEL R181, R34, -INF , !P5 ;  /* 0xff80000022b57808 */ /* 0x000fe40006800000 */
[----:B------:R-:W-:Y:S02]  /*15a90*/  FSEL R197, R33, -INF , !P2 ;  /* 0xff80000021c57808 */ /* 0x000fe40005000000 */
[C---:B------:R-:W-:Y:S01]  /*15aa0*/  ISETP.GE.AND P5, PT, R52.reuse, R164, PT ;  /* 0x000000a43400720c */ /* 0x040fe20003fa6270 */
[----:B------:R-:W-:Y:S01]  /*15ab0*/  HMMA.16816.F32 R88, R80, R46, R88 ;  /* 0x0000002e5058723c */ /* 0x000fe20000001858 */
[----:B------:R-:W-:Y:S01]  /*15ac0*/  ISETP.GE.AND P2, PT, R52, R165, PT ;  /* 0x000000a53400720c */ /* 0x000fe20003f46270 */
[----:B------:R-:W-:Y:S01]  /*15ad0*/  VIADD R44, R0, 0x98 ;  /* 0x00000098002c7836 */ /* 0x000fe20000000000 */
[----:B------:R-:W-:-:S02]  /*15ae0*/  FSEL R177, R50, -INF , !P1 ;  /* 0xff80000032b17808 */ /* 0x000fc40004800000 */
[----:B------:R-:W-:Y:S01]  /*15af0*/  FSEL R195, R49, -INF , !P0 ;  /* 0xff80000031c37808 */ /* 0x000fe20004000000 */
[C---:B---3--:R-:W-:Y:S01]  /*15b00*/  HMMA.16816.F32 R52, R84.reuse, R36, R20 ;  /* 0x000000245434723c */ /* 0x048fe20000001814 */
[----:B------:R-:W-:Y:S01]  /*15b10*/  LDSM.16.M88.4 R20, [R238+0x6800] ;  /* 0x00680000ee14783b */ /* 0x000fe20000000200 */
[----:B------:R-:W-:Y:S02]  /*15b20*/  FSEL R180, R35, -INF , !P6 ;  /* 0xff80000023b47808 */ /* 0x000fe40007000000 */
[C---:B------:R-:W-:Y:S02]  /*15b30*/  ISETP.GE.AND P1, PT, R32.reuse, R164, PT ;  /* 0x000000a42000720c */ /* 0x040fe40003f26270 */
[-C--:B------:R-:W-:Y:S01]  /*15b40*/  ISETP.GE.AND P0, PT, R32, R165.reuse, PT ;  /* 0x000000a52000720c */ /* 0x080fe20003f06270 */
[----:B------:R-:W-:Y:S01]  /*15b50*/  HMMA.16816.F32 R24, R84, R62, R24 ;  /* 0x0000003e5418723c */ /* 0x000fe20000001818 */
[----:B------:R-:W2:Y:S01]  /*15b60*/  LDSM.16.M88.4 R32, [R232+0x5800] ;  /* 0x00580000e820783b */ /* 0x000ea20000000200 */
[----:B------:R-:W-:Y:S01]  /*15b70*/  ISETP.GE.AND P3, PT, R2, R165, PT ;  /* 0x000000a50200720c */ /* 0x000fe20003f66270 */
[----:B------:R-:W-:Y:S01]  /*15b80*/  VIADD R2, R0, 0x89 ;  /* 0x0000008900027836 */ /* 0x000fe20000000000 */
[----:B------:R-:W-:-:S02]  /*15b90*/  FSEL R196, R48, -INF , !P4 ;  /* 0xff80000030c47808 */ /* 0x000fc40006000000 */
[C---:B------:R-:W-:Y:S01]  /*15ba0*/  HMMA.16816.F32 R36, R84.reuse, R38, R16 ;  /* 0x000000265424723c */ /* 0x040fe20000001810 */
[----:B------:R-:W-:Y:S02]  /*15bb0*/  FSEL R176, R51, -INF , !P3 ;  /* 0xff80000033b07808 */ /* 0x000fe40005800000 */
[CC--:B------:R-:W-:Y:S02]  /*15bc0*/  ISETP.GE.AND P6, PT, R2.reuse, R164.reuse, PT ;  /* 0x000000a40200720c */ /* 0x0c0fe40003fc6270 */
[----:B------:R-:W-:Y:S01]  /*15bd0*/  ISETP.GE.AND P4, PT, R2, R165, PT ;  /* 0x000000a50200720c */ /* 0x000fe20003f86270 */
[----:B------:R-:W-:Y:S01]  /*15be0*/  VIADD R2, R0, 0x91 ;  /* 0x0000009100027836 */ /* 0x000fe20000000000 */
[----:B-1----:R-:W-:Y:S01]  /*15bf0*/  HMMA.16816.F32 R60, R84, R40, R12 ;  /* 0x00000028543c723c */ /* 0x002fe2000000180c */
[----:B------:R-:W1:Y:S03]  /*15c00*/  LDSM.16.M88.4 R12, [R232+0x6000] ;  /* 0x00600000e80c783b */ /* 0x000e660000000200 */
[----:B------:R-:W-:-:S02]  /*15c10*/  ISETP.GE.AND P3, PT, R2, R164, PT ;  /* 0x000000a40200720c */ /* 0x000fc40003f66270 */
[C---:B------:R-:W-:Y:S01]  /*15c20*/  HMMA.16816.F32 R16, R80.reuse, R28, R156 ;  /* 0x0000001c5010723c */ /* 0x040fe2000000189c */
[----:B------:R-:W-:Y:S02]  /*15c30*/  FSEL R191, R52, -INF , !P1 ;  /* 0xff80000034bf7808 */ /* 0x000fe40004800000 */
[----:B------:R-:W-:Y:S02]  /*15c40*/  FSEL R182, R53, -INF , !P3 ;  /* 0xff80000035b67808 */ /* 0x000fe40005800000 */
        /* <DEDUP_REMOVED lines=9> */
[C---:B------:R-:W-:Y:S01]  /*15ce0*/  HMMA.16816.F32 R40, R84.reuse, R42, R8 ;  /* 0x0000002a5428723c */ /* 0x040fe20000001808 */
[-C--:B------:R-:W-:Y:S01]  /*15cf0*/  ISETP.GE.AND P3, PT, R24, R165.reuse, PT ;  /* 0x000000a51800720c */ /* 0x080fe20003f66270 */
[----:B------:R-:W-:Y:S01]  /*15d00*/  VIADD R24, R0, 0xa8 ;  /* 0x000000a800187836 */ /* 0x000fe20000000000 */
[----:B------:R-:W-:Y:S01]  /*15d10*/  ISETP.GE.AND P6, PT, R44, R165, PT ;  /* 0x000000a52c00720c */ /* 0x000fe20003fc6270 */
[----:B------:R-:W3:Y:S01]  /*15d20*/  LDSM.16.M88.4 R8, [R238+0x7000] ;  /* 0x00700000ee08783b */ /* 0x000ee20000000200 */
[----:B------:R-:W-:Y:S01]  /*15d30*/  ISETP.GE.AND P4, PT, R2, R164, PT ;  /* 0x000000a40200720c */ /* 0x000fe20003f86270 */
[----:B--2---:R-:W-:Y:S01]  /*15d40*/  HMMA.16816.F32 R88, R84, R34, R88 ;  /* 0x000000225458723c */ /* 0x004fe20000001858 */
[----:B------:R-:W-:-:S02]  /*15d50*/  FSEL R173, R26, -INF , !P2 ;  /* 0xff8000001aad7808 */ /* 0x000fc40005000000 */
[-C--:B------:R-:W-:Y:S02]  /*15d60*/  ISETP.GE.AND P2, PT, R44, R164.reuse, PT ;  /* 0x000000a42c00720c */ /* 0x080fe40003f46270 */
[-C--:B------:R-:W-:Y:S01]  /*15d70*/  ISETP.GE.AND P1, PT, R2, R165.reuse, PT ;  /* 0x000000a50200720c */ /* 0x080fe20003f26270 */
[----:B------:R-:W-:Y:S01]  /*15d80*/  VIADD R2, R0, 0xa1 ;  /* 0x000000a100027836 */ /* 0x000fe20000000000 */
[----:B------:R-:W-:Y:S02]  /*15d90*/  FSEL R152, R38, -INF , !P6 ;  /* 0xff80000026987808 */ /* 0x000fe40007000000 */
[----:B------:R-:W-:Y:S02]  /*15da0*/  FSEL R178, R37, -INF , !P4 ;  /* 0xff80000025b27808 */ /* 0x000fe40006000000 */
[C---:B------:R-:W-:Y:S02]  /*15db0*/  ISETP.GE.AND P6, PT, R24.reuse, R164, PT ;  /* 0x000000a41800720c */ /* 0x040fe40003fc6270 */
[----:B------:R-:W-:Y:S01]  /*15dc0*/  ISETP.GE.AND P4, PT, R24, R165, PT ;  /* 0x000000a51800720c */ /* 0x000fe20003f86270 */
[----:B-1----:R-:W-:Y:S01]  /*15dd0*/  HMMA.16816.F32 R28, R84, R14, R28 ;  /* 0x0000000e541c723c */ /* 0x002fe2000000181c */
[----:B------:R-:W-:-:S02]  /*15de0*/  FSEL R179, R36, -INF , !P2 ;  /* 0xff80000024b37808 */ /* 0x000fc40005000000 */
[----:B------:R-:W-:Y:S02]  /*15df0*/  FSEL R156, R55, -INF , !P5 ;  /* 0xff800000379c7808 */ /* 0x000fe40006800000 */
[CC--:B------:R-:W-:Y:S01]  /*15e00*/  ISETP.GE.AND P5, PT, R2.reuse, R164.reuse, PT ;  /* 0x000000a40200720c */ /* 0x0c0fe20003fa6270 */
[----:B------:R-:W-:Y:S01]  /*15e10*/  HMMA.16816.F32 R24, R80, R20, R148 ;  /* 0x000000145018723c */ /* 0x000fe20000001894 */
[----:B------:R-:W-:Y:S01]  /*15e20*/  ISETP.GE.AND P2, PT, R2, R165, PT ;  /* 0x000000a50200720c */ /* 0x000fe20003f46270 */
[----:B------:R-:W-:Y:S01]  /*15e30*/  VIADD R2, R0, 0xa9 ;  /* 0x000000a900027836 */ /* 0x000fe20000000000 */
[----:B------:R-:W-:Y:S02]  /*15e40*/  FSEL R174, R60, -INF , !P0 ;  /* 0xff8000003cae7808 */ /* 0x000fe40004000000 */
[----:B------:R-:W-:Y:S02]  /*15e50*/  FSEL R60, R62, -INF , !P3 ;  /* 0xff8000003e3c7808 */ /* 0x000fe40005800000 */
[----:B------:R-:W-:Y:S01]  /*15e60*/  FSEL R148, R39, -INF , !P1 ;  /* 0xff80000027947808 */ /* 0x000fe20004800000 */
[----:B------:R-:W-:Y:S01]  /*15e70*/  VIADD R20, R0, 0xb0 ;  /* 0x000000b000147836 */ /* 0x000fe20000000000 */
[----:B------:R-:W-:Y:S01]  /*15e80*/  HMMA.16816.F32 R36, R84, R32, R4 ;  /* 0x000000205424723c */ /* 0x000fe20000001804 */
[----:B------:R-:W1:Y:S01]  /*15e90*/  LDSM.16.M88.4 R4, [R232+0x6800] ;  /* 0x00680000e804783b */ /* 0x000e620000000200 */
[----:B------:R-:W-:-:S02]  /*15ea0*/  ISETP.GE.AND P1, PT, R2, R164, PT ;  /* 0x000000a40200720c */ /* 0x000fc40003f26270 */
[----:B------:R-:W-:Y:S02]  /*15eb0*/  FSEL R62, R42, -INF , !P4 ;  /* 0xff8000002a3e7808 */ /* 0x000fe40006000000 */
[----:B------:R-:W-:Y:S01]  /*15ec0*/  FSEL R149, R41, -INF , !P1 ;  /* 0xff80000029957808 */ /* 0x000fe20004800000 */
[----:B------:R-:W-:Y:S01]  /*15ed0*/  VIADD R32, R0, 0xb8 ;  /* 0x000000b800207836 */ /* 0x000fe20000000000 */
[----:B------:R-:W-:Y:S01]  /*15ee0*/  FSEL R170, R61, -INF , !P5 ;  /* 0xff8000003daa7808 */ /* 0x000fe20006800000 */
[C---:B---3--:R-:W-:Y:S01]  /*15ef0*/  HMMA.16816.F32 R140, R80.reuse, R8, R140 ;  /* 0x00000008508c723c */ /* 0x048fe2000000188c */
[-C--:B------:R-:W-:Y:S02]  /*15f00*/  ISETP.GE.AND P3, PT, R20, R164.reuse, PT ;  /* 0x000000a41400720c */ /* 0x080fe40003f66270 */
[CC--:B------:R-:W-:Y:S02]  /*15f10*/  ISETP.GE.AND P4, PT, R32.reuse, R164.reuse, PT ;  /* 0x000000a42000720c */ /* 0x0c0fe40003f86270 */
[-C--:B------:R-:W-:Y:S01]  /*15f20*/  ISETP.GE.AND P1, PT, R32, R165.reuse, PT ;  /* 0x000000a52000720c */ /* 0x080fe20003f26270 */
[----:B------:R-:W-:Y:S01]  /*15f30*/  HMMA.16816.F32 R136, R80, R10, R136 ;  /* 0x0000000a5088723c */ /* 0x000fe20000001888 */
[-C--:B------:R-:W-:Y:S01]  /*15f40*/  ISETP.GE.AND P5, PT, R20, R165.reuse, PT ;  /* 0x000000a51400720c */ /* 0x080fe20003fa6270 */
[----:B------:R-:W-:Y:S01]  /*15f50*/  VIADD R8, R0, 0xc8 ;  /* 0x000000c800087836 */ /* 0x000fe20000000000 */
[-C--:B------:R-:W-:Y:S01]  /*15f60*/  ISETP.GE.AND P0, PT, R2, R165.reuse, PT ;  /* 0x000000a50200720c */ /* 0x080fe20003f06270 */
[----:B------:R-:W-:Y:S01]  /*15f70*/  VIADD R2, R0, 0xb1 ;  /* 0x000000b100027836 */ /* 0x000fe20000000000 */
[----:B------:R-:W-:Y:S01]  /*15f80*/  FSEL R63, R63, -INF , !P2 ;  /* 0xff8000003f3f7808 */ /* 0x000fe20005000000 */
[----:B------:R-:W-:Y:S01]  /*15f90*/  HMMA.16816.F32 R32, R84, R12, R16 ;  /* 0x0000000c5420723c */ /* 0x000fe20000001810 */
[----:B------:R-:W2:Y:S01]  /*15fa0*/  LDSM.16.M88.4 R16, [R238+0x7800] ;  /* 0x00780000ee10783b */ /* 0x000ea20000000200 */
[----:B------:R-:W-:Y:S01]  /*15fb0*/  FSEL R168, R40, -INF , !P6 ;  /* 0xff80000028a87808 */ /* 0x000fe20007000000 */
[----:B------:R-:W-:Y:S01]  /*15fc0*/  VIADD R40, R0, 0xb9 ;  /* 0x000000b900287836 */ /* 0x000fe20000000000 */
[----:B------:R-:W-:Y:S01]  /*15fd0*/  ISETP.GE.AND P2, PT, R2, R164, PT ;  /* 0x000000a40200720c */ /* 0x000fe20003f46270 */
[----:B------:R-:W-:Y:S01]  /*15fe0*/  VIADD R9, R0, 0xe8 ;  /* 0x000000e800097836 */ /* 0x000fe20000000000 */
[----:B------:R-:W-:Y:S01]  /*15ff0*/  HMMA.16816.F32 R20, R80, R22, R144 ;  /* 0x000000165014723c */ /* 0x000fe20000001890 */
[----:B------:R-:W-:Y:S01]  /*16000*/  ISETP.GE.AND P6, PT, R2, R165, PT ;  /* 0x000000a50200720c */ /* 0x000fe20003fc6270 */
[----:B------:R-:W-:Y:S01]  /*16010*/  VIADD R2, R0, 0xc0 ;  /* 0x000000c000027836 */ /* 0x000fe20000000000 */
[----:B------:R-:W-:-:S02]  /*16020*/  FSEL R61, R43, -INF , !P0 ;  /* 0xff8000002b3d7808 */ /* 0x000fc40004000000 */
[----:B------:R-:W-:Y:S02]  /*16030*/  FSEL R65, R38, -INF , !P5 ;  /* 0xff80000026417808 */ /* 0x000fe40006800000 */
[----:B------:R-:W-:Y:S02]  /*16040*/  FSEL R146, R36, -INF , !P3 ;  /* 0xff80000024927808 */ /* 0x000fe40005800000 */
[----:B------:R-:W-:Y:S02]  /*16050*/  FSEL R145, R37, -INF , !P2 ;  /* 0xff80000025917808 */ /* 0x000fe40005000000 */
[CC--:B------:R-:W-:Y:S02]  /*16060*/  ISETP.GE.AND P0, PT, R40.reuse, R164.reuse, PT ;  /* 0x000000a42800720c */ /* 0x0c0fe40003f06270 */
[-C--:B------:R-:W-:Y:S01]  /*16070*/  ISETP.GE.AND P3, PT, R40, R165.reuse, PT ;  /* 0x000000a52800720c */ /* 0x080fe20003f66270 */
[----:B-1----:R-:W-:Y:S01]  /*16080*/  HMMA.16816.F32 R24, R84, R4, R24 ;  /* 0x000000045418723c */ /* 0x002fe20000001818 */
[C---:B------:R-:W-:Y:S01]  /*16090*/  ISETP.GE.AND P5, PT, R2.reuse, R164, PT ;  /* 0x000000a40200720c */ /* 0x040fe20003fa6270 */
[----:B------:R-:W1:Y:S01]  /*160a0*/  LDSM.16.M88.4 R40, [R232+0x7000] ;  /* 0x00700000e828783b */ /* 0x000e620000000200 */
[----:B------:R-:W-:Y:S01]  /*160b0*/  ISETP.GE.AND P2, PT, R2, R165, PT ;  /* 0x000000a50200720c */ /* 0x000fe20003f46270 */
[----:B------:R-:W-:Y:S01]  /*160c0*/  VIADD R2, R0, 0xc1 ;  /* 0x000000c100027836 */ /* 0x000fe20000000000 */
[----:B------:R-:W-:-:S02]  /*160d0*/  FSEL R64, R39, -INF , !P6 ;  /* 0xff80000027407808 */ /* 0x000fc40007000000 */
[----:B------:R-:W-:Y:S01]  /*160e0*/  VIADD R4, R0, 0xd0 ;  /* 0x000000d000047836 */ /* 0x000fe20000000000 */
[----:B------:R-:W-:Y:S02]  /*160f0*/  FSEL R68, R34, -INF , !P2 ;  /* 0xff80000022447808 */ /* 0x000fe40005000000 */
[-C--:B------:R-:W-:Y:S01]  /*16100*/  ISETP.GE.AND P6, PT, R2, R164.reuse, PT ;  /* 0x000000a40200720c */ /* 0x080fe20003fc6270 */
[----:B------:R-:W-:Y:S01]  /*16110*/  HMMA.16816.F32 R20, R84, R6, R20 ;  /* 0x000000065414723c */ /* 0x000fe20000001814 */
[C---:B------:R-:W-:Y:S02]  /*16120*/  ISETP.GE.AND P2, PT, R4.reuse, R164, PT ;  /* 0x000000a40400720c */ /* 0x040fe40003f46270 */
[----:B------:R-:W-:Y:S02]  /*16130*/  FSEL R72, R33, -INF , !P6 ;  /* 0xff80000021487808 */ /* 0x000fe40007000000 */
[----:B------:R-:W-:Y:S02]  /*16140*/  ISETP.GE.AND P6, PT, R4, R165, PT ;  /* 0x000000a50400720c */ /* 0x000fe40003fc6270 */
[----:B------:R-:W3:Y:S01]  /*16150*/  LDSM.16.M88.4 R4, [R232+0x7800] ;  /* 0x00780000e804783b */ /* 0x000ee20000000200 */
[----:B------:R-:W-:Y:S01]  /*16160*/  FSEL R66, R88, -INF , !P4 ;  /* 0xff80000058427808 */ /* 0x000fe20006000000 */
[----:B------:R-:W-:-:S04]  /*16170*/  DEPBAR.LE SB0, 0x0 ;  /* 0x000080000000791a */ /* 0x000fc80000000000 */
[C---:B--2---:R-:W-:Y:S01]  /*16180*/  HMMA.16816.F32 R132, R80.reuse, R16, R132 ;  /* 0x000000105084723c */ /* 0x044fe20000001884 */
[-C--:B------:R-:W-:Y:S01]  /*16190*/  ISETP.GE.AND P4, PT, R2, R165.reuse, PT ;  /* 0x000000a50200720c */ /* 0x080fe20003f86270 */
[----:B------:R-:W-:Y:S01]  /*161a0*/  VIADD R2, R0, 0xc9 ;  /* 0x000000c900027836 */ /* 0x000fe20000000000 */
[----:B------:R-:W-:Y:S02]  /*161b0*/  FSEL R69, R91, -INF , !P3 ;  /* 0xff8000005b457808 */ /* 0x000fe40005800000 */
[----:B------:R-:W-:Y:S01]  /*161c0*/  FSEL R73, R32, -INF , !P5 ;  /* 0xff80000020497808 */ /* 0x000fe20006800000 */
[----:B------:R-:W-:Y:S01]  /*161d0*/  HMMA.16816.F32 R128, R80, R18, R128 ;  /* 0x000000125080723c */ /* 0x000fe20000001880 */
[----:B------:R-:W-:Y:S02]  /*161e0*/  FSEL R74, R89, -INF , !P0 ;  /* 0xff800000594a7808 */ /* 0x000fe40004000000 */
[C---:B------:R-:W-:Y:S02]  /*161f0*/  ISETP.GE.AND P3, PT, R2.reuse, R164, PT ;  /* 0x000000a40200720c */ /* 0x040fe40003f66270 */
[-C--:B------:R-:W-:Y:S01]  /*16200*/  ISETP.GE.AND P5, PT, R2, R165.reuse, PT ;  /* 0x000000a50200720c */ /* 0x080fe20003fa6270 */
[----:B------:R-:W-:Y:S01]  /*16210*/  VIADD R2, R0, 0xd8 ;  /* 0x000000d800027836 */ /* 0x000fe20000000000 */
[----:B------:R-:W-:-:S02]  /*16220*/  ISETP.GE.AND P0, PT, R8, R165, PT ;  /* 0x000000a50800720c */ /* 0x000fc40003f06270 */
[----:B------:R-:W-:Y:S02]  /*16230*/  FSEL R78, R29, -INF , !P3 ;  /* 0xff8000001d4e7808 */ /* 0x000fe40005800000 */
[----:B------:R-:W-:Y:S01]  /*16240*/  FSEL R76, R30, -INF , !P0 ;  /* 0xff8000001e4c7808 */ /* 0x000fe20004000000 */
[C---:B-1----:R-:W-:Y:S01]  /*16250*/  HMMA.16816.F32 R140, R84.reuse, R40, R140 ;  /* 0x00000028548c723c */ /* 0x042fe2000000188c */
[----:B------:R-:W-:Y:S02]  /*16260*/  FSEL R70, R90, -INF , !P1 ;  /* 0xff8000005a467808 */ /* 0x000fe40004800000 */
[CC--:B------:R-:W-:Y:S02]  /*16270*/  ISETP.GE.AND P0, PT, R2.reuse, R164.reuse, PT ;  /* 0x000000a40200720c */ /* 0x0c0fe40003f06270 */
[----:B------:R-:W-:Y:S01]  /*16280*/  ISETP.GE.AND P3, PT, R2, R165, PT ;  /* 0x000000a50200720c */ /* 0x000fe20003f66270 */
[----:B------:R-:W-:Y:S01]  /*16290*/  VIADD R2, R0, 0xd9 ;  /* 0x000000d900027836 */ /* 0x000fe20000000000 */
[----:B------:R-:W-:Y:S01]  /*162a0*/  ISETP.GE.AND P1, PT, R8, R164, PT ;  /* 0x000000a40800720c */ /* 0x000fe20003f26270 */
[----:B------:R-:W-:Y:S01]  /*162b0*/  VIADD R8, R0, 0xd1 ;  /* 0x000000d100087836 */ /* 0x000fe20000000000 */
[----:B------:R-:W-:Y:S01]  /*162c0*/  FSEL R75, R31, -INF , !P5 ;  /* 0xff8000001f4b7808 */ /* 0x000fe20006800000 */
[----:B------:R-:W-:Y:S01]  /*162d0*/  HMMA.16816.F32 R136, R84, R42, R136 ;  /* 0x0000002a5488723c */ /* 0x000fe20000001888 */
[----:B------:R-:W-:-:S02]  /*162e0*/  FSEL R77, R24, -INF , !P2 ;  /* 0xff800000184d7808 */ /* 0x000fc40005000000 */
[----:B------:R-:W-:Y:S02]  /*162f0*/  FSEL R67, R35, -INF , !P4 ;  /* 0xff80000023437808 */ /* 0x000fe40006000000 */
[----:B------:R-:W-:Y:S01]  /*16300*/  FSEL R71, R28, -INF , !P1 ;  /* 0xff8000001c477808 */ /* 0x000fe20004800000 */
[C---:B---3--:R-:W-:Y:S01]  /*16310*/  HMMA.16816.F32 R132, R84.reuse, R4, R132 ;  /* 0x000000045484723c */ /* 0x048fe20000001884 */
[CC--:B------:R-:W-:Y:S02]  /*16320*/  ISETP.GE.AND P5, PT, R2.reuse, R164.reuse, PT ;  /* 0x000000a40200720c */ /* 0x0c0fe40003fa6270 */
[-C--:B------:R-:W-:Y:S01]  /*16330*/  ISETP.GE.AND P2, PT, R2, R165.reuse, PT ;  /* 0x000000a50200720c */ /* 0x080fe20003f46270 */
[----:B------:R-:W-:Y:S01]  /*16340*/  VIADD R2, R0, 0xe1 ;  /* 0x000000e100027836 */ /* 0x000fe20000000000 */
[C---:B------:R-:W-:Y:S01]  /*16350*/  ISETP.GE.AND P4, PT, R8.reuse, R164, PT ;  /* 0x000000a40800720c */ /* 0x040fe20003f86270 */
[----:B------:R-:W-:Y:S01]  /*16360*/  HMMA.16816.F32 R128, R84, R6, R128 ;  /* 0x000000065480723c */ /* 0x000fe20000001880 */
[----:B------:R-:W-:Y:S01]  /*16370*/  ISETP.GE.AND P1, PT, R8, R165, PT ;  /* 0x000000a50800720c */ /* 0x000fe20003f26270 */
[----:B------:R-:W-:Y:S01]  /*16380*/  VIADD R8, R0, 0xe0 ;  /* 0x000000e000087836 */ /* 0x000fe20000000000 */
[----:B------:R-:W-:Y:S01]  /*16390*/  FSEL R91, R20, -INF , !P0 ;  /* 0xff800000145b7808 */ /* 0x000fe20004000000 */
[----:B------:R-:W-:Y:S01]  /*163a0*/  VIADD R4, R0, 0xf8 ;  /* 0x000000f800047836 */ /* 0x000fe20000000000 */
[----:B------:R-:W-:-:S02]  /*163b0*/  FSEL R82, R27, -INF , !P1 ;  /* 0xff8000001b527808 */ /* 0x000fc40004800000 */
[----:B------:R-:W-:Y:S01]  /*163c0*/  FSEL R92, R25, -INF , !P4 ;  /* 0xff800000195c7808 */ /* 0x000fe20006000000 */
[----:B------:R-:W-:Y:S01]  /*163d0*/  BAR.SYNC.DEFER_BLOCKING 0x0 ;  /* 0x0000000000007b1d */ /* 0x000fe20000010000 */
[C---:B------:R-:W-:Y:S02]  /*163e0*/  ISETP.GE.AND P1, PT, R2.reuse, R164, PT ;  /* 0x000000a40200720c */ /* 0x040fe40003f26270 */
[-C--:B------:R-:W-:Y:S01]  /*163f0*/  ISETP.GE.AND P0, PT, R2, R165.reuse, PT ;  /* 0x000000a50200720c */ /* 0x080fe20003f06270 */
[----:B------:R-:W-:Y:S01]  /*16400*/  VIADD R2, R0, 0xf0 ;  /* 0x000000f000027836 */ /* 0x000fe20000000000 */
[----:B------:R-:W-:Y:S02]  /*16410*/  ISETP.GE.AND P4, PT, R8, R165, PT ;  /* 0x000000a50800720c */ /* 0x000fe40003f86270 */
[----:B------:R-:W-:Y:S02]  /*16420*/  FSEL R88, R141, -INF , !P1 ;  /* 0xff8000008d587808 */ /* 0x000fe40004800000 */
[----:B------:R-:W-:-:S02]  /*16430*/  FSEL R79, R142, -INF , !P4 ;  /* 0xff8000008e4f7808 */ /* 0x000fc40006000000 */
[CC--:B------:R-:W-:Y:S02]  /*16440*/  ISETP.GE.AND P4, PT, R2.reuse, R164.reuse, PT ;  /* 0x000000a40200720c */ /* 0x0c0fe40003f86270 */
[----:B------:R-:W-:Y:S01]  /*16450*/  ISETP.GE.AND P1, PT, R2, R165, PT ;  /* 0x000000a50200720c */ /* 0x000fe20003f26270 */
[----:B------:R-:W-:Y:S01]  /*16460*/  VIADD R2, R0, 0xf1 ;  /* 0x000000f100027836 */ /* 0x000fe20000000000 */
[----:B------:R-:W-:Y:S02]  /*16470*/  FSEL R87, R143, -INF , !P0 ;  /* 0xff8000008f577808 */ /* 0x000fe40004000000 */
[----:B------:R-:W-:Y:S02]  /*16480*/  FSEL R83, R26, -INF , !P6 ;  /* 0xff8000001a537808 */ /* 0x000fe40007000000 */
[----:B------:R-:W-:Y:S02]  /*16490*/  ISETP.GE.AND P0, PT, R2, R164, PT ;  /* 0x000000a40200720c */ /* 0x000fe40003f06270 */
[----:B------:R-:W-:-:S02]  /*164a0*/  FSEL R81, R22, -INF , !P3 ;  /* 0xff80000016517808 */ /* 0x000fc40005800000 */
[----:B------:R-:W-:Y:S02]  /*164b0*/  FSEL R93, R133, -INF , !P0 ;  /* 0xff800000855d7808 */ /* 0x000fe40004000000 */
[-C--:B------:R-:W-:Y:S01]  /*164c0*/  ISETP.GE.AND P6, PT, R8, R164.reuse, PT ;  /* 0x000000a40800720c */ /* 0x080fe20003fc6270 */
[----:B------:R-:W-:Y:S01]  /*164d0*/  VIADD R8, R0, 0xe9 ;  /* 0x000000e900087836 */ /* 0x000fe20000000000 */
[----:B------:R-:W-:Y:S02]  /*164e0*/  ISETP.GE.AND P3, PT, R9, R164, PT ;  /* 0x000000a40900720c */ /* 0x000fe40003f66270 */
[----:B------:R-:W-:Y:S02]  /*164f0*/  PLOP3.LUT P0, PT, PT, PT, UP0, 0x80, 0x0 ;  /* 0x000000000000781c */ /* 0x000fe40003f0f008 */
[----:B------:R-:W-:Y:S02]  /*16500*/  FSEL R96, R136, -INF , !P3 ;  /* 0xff80000088607808 */ /* 0x000fe40005800000 */
[----:B------:R-:W-:-:S02]  /*16510*/  FSEL R90, R21, -INF , !P5 ;  /* 0xff800000155a7808 */ /* 0x000fc40006800000 */
[----:B------:R-:W-:Y:S02]  /*16520*/  FSEL R80, R23, -INF , !P2 ;  /* 0xff80000017507808 */ /* 0x000fe40005000000 */
[----:B------:R-:W-:Y:S02]  /*16530*/  FSEL R89, R140, -INF , !P6 ;  /* 0xff8000008c597808 */ /* 0x000fe40007000000 */
[-C--:B------:R-:W-:Y:S01]  /*16540*/  ISETP.GE.AND P3, PT, R2, R165.reuse, PT ;  /* 0x000000a50200720c */ /* 0x080fe20003f66270 */
[----:B------:R-:W-:Y:S01]  /*16550*/  VIADD R2, R0, 0xf9 ;  /* 0x000000f900027836 */ /* 0x000fe20000000000 */
        /* <DEDUP_REMOVED lines=8> */
[----:B------:R-:W-:-:S02]  /*165e0*/  ISETP.GE.AND P5, PT, R4, R164, PT ;  /* 0x000000a40400720c */ /* 0x000fc40003fa6270 */
[-C--:B------:R-:W-:Y:S02]  /*165f0*/  ISETP.GE.AND P2, PT, R4, R165.reuse, PT ;  /* 0x000000a50400720c */ /* 0x080fe40003f46270 */
        /* <DEDUP_REMOVED lines=8> */
[----:B------:R-:W-:Y:S01]  /*16680*/  FSEL R97, R131, -INF , !P1 ;  /* 0xff80000083617808 */ /* 0x000fe20004800000 */
[----:B------:R-:W-:Y:S06]  /*16690*/  @!P0 BRA `(.L_x_2730) ;  /* 0x0000000400f08947 */ /* 0x000fec0003800000 */
[----:B------:R-:W-:-:S13]  /*166a0*/  PLOP3.LUT P1, PT, PT, PT, UP1, 0x40, 0x0 ;  /* 0x000000000000781c */ /* 0x000fda0003f2e818 */
[----:B------:R-:W-:Y:S05]  /*166b0*/  @P1 BRA `(.L_x_2731) ;  /* 0x0000000000f41947 */ /* 0x000fea0003800000 */
        /* <DEDUP_REMOVED lines=61> */
.L_x_2731:
[----:B------:R-:W-:Y:S02]  /*16a90*/  ULDC UR12, c[0x0][0x248] ;  /* 0x00009200000c7ab9 */ /* 0x000fe40000000800 */
[----:B------:R-:W-:-:S06]  /*16aa0*/  USHF.L.U32 UR5, UR12, 0x8, URZ ;  /* 0x000000080c057899 */ /* 0x000fcc000800063f */
[----:B------:R-:W-:-:S04]  /*16ab0*/  IADD3 R6, RZ, -UR5, RZ ;  /* 0x80000005ff067c10 */ /* 0x000fc8000fffe0ff */
[----:B------:R-:W-:-:S07]  /*16ac0*/  SHF.R.S32.HI R2, RZ, 0x1f, R6 ;  /* 0x0000001fff027819 */ /* 0x000fce0000011406 */
.L_x_2732:
[----:B------:R-:W-:Y:S01]  /*16ad0*/  USHF.L.U32 UR8, UR12, 0x5, URZ ;  /* 0x000000050c087899 */ /* 0x000fe2000800063f */
[C---:B------:R-:W-:Y:S01]  /*16ae0*/  LEA R245, P1, R6.reuse, R245, 0x1 ;  /* 0x000000f506f57211 */ /* 0x040fe200078208ff */
[----:B------:R-:W-:Y:S02]  /*16af0*/  ULDC UR5, c[0x0][0x24c] ;  /* 0x0000930000057ab9 */ /* 0x000fe40000000800 */
[----:B------:R-:W-:Y:S01]  /*16b00*/  USHF.L.U64.HI UR5, UR12, 0x5, UR5 ;  /* 0x000000050c057899 */ /* 0x000fe20008010205 */
        /* <DEDUP_REMOVED lines=53> */
.L_x_2730:
        /* <DEDUP_REMOVED lines=129> */
[-C--:B------:R-:W-:Y:S01]  /*17670*/  LEA R234, R166, R236.reuse, 0x1 ;  /* 0x000000eca6ea7211 */ /* 0x080fe200078e08ff */
[----:B------:R-:W-:Y:S01]  /*17680*/  LDSM.16.MT88.4 R28, [R236+0xa000] ;  /* 0x00a00000ec1c783b */ /* 0x000fe20000004200 */
[C---:B------:R-:W-:Y:S02]  /*17690*/  LEA R235, R167.reuse, R236, 0x1 ;  /* 0x000000eca7eb7211 */ /* 0x040fe400078e08ff */
[----:B------:R-:W-:Y:S01]  /*176a0*/  LEA R233, R167, R234, 0x1 ;  /* 0x000000eaa7e97211 */ /* 0x000fe200078e08ff */
[----:B------:R-:W-:Y:S04]  /*176b0*/  LDSM.16.MT88.4 R12, [R234+0xa000] ;  /* 0x00a00000ea0c783b */ /* 0x000fe80000004200 */
[----:B------:R-:W-:Y:S04]  /*176c0*/  LDSM.16.MT88.4 R20, [R235+0xa000] ;  /* 0x00a00000eb14783b */ /* 0x000fe80000004200 */
[----:B------:R-:W-:Y:S04]  /*176d0*/  LDSM.16.MT88.4 R48, [R233+0xa000] ;  /* 0x00a00000e930783b */ /* 0x000fe80000004200 */
[----:B------:R-:W-:Y:S01]  /*176e0*/  LDSM.16.MT88.4 R44, [R236+0xa800] ;  /* 0x00a80000ec2c783b */ /* 0x000fe20000004200 */
[----:B-1----:R-:W-:-:S03]  /*176f0*/  FMNMX.FTZ R4, R2, R4, !PT ;  /* 0x0000000402047209 */ /* 0x002fc60007810000 */
[----:B------:R-:W-:Y:S04]  /*17700*/  LDSM.16.MT88.4 R40, [R235+0xa800] ;  /* 0x00a80000eb28783b */ /* 0x000fe80000004200 */
[----:B------:R-:W1:Y:S04]  /*17710*/  SHFL.BFLY PT, R2, R4, 0x1, 0x1f ;  /* 0x0c201f0004027f89 */ /* 0x000e6800000e0000 */
[----:B------:R-:W-:Y:S04]  /*17720*/  LDSM.16.MT88.4 R56, [R233+0xa800] ;  /* 0x00a80000e938783b */ /* 0x000fe80000004200 */
[----:B------:R-:W-:Y:S01]  /*17730*/  LDSM.16.MT88.4 R36, [R234+0xa800] ;  /* 0x00a80000ea24783b */ /* 0x000fe20000004200 */
[----:B-1----:R-:W-:-:S03]  /*17740*/  FMNMX.FTZ R2, R4, R2, !PT ;  /* 0x0000000204027209 */ /* 0x002fc60007810000 */
[----:B------:R-:W1:Y:S01]  /*17750*/  SHFL.BFLY PT, R4, R0, 0x2, 0x1f ;  /* 0x0c401f0000047f89 */ /* 0x000e6200000e0000 */
        /* <DEDUP_REMOVED lines=14> */
[----:B-1----:R-:W-:Y:S01]  /*17840*/  FMNMX.FTZ R0, R0, R4, !PT ;  /* 0x0000000400007209 */ /* 0x002fe20007810000 */
[--C-:B------:R-:W-:Y:S01]  /*17850*/  FFMA.FTZ R112, R107, UR5, -R120.reuse ;  /* 0x000000056b707c23 */ /* 0x100fe20008010878 */
[--C-:B------:R-:W-:Y:S01]  /*17860*/  FFMA.FTZ R107, R121, UR5, -R120.reuse ;  /* 0x00000005796b7c23 */ /* 0x100fe20008010878 */
[--C-:B------:R-:W-:Y:S01]  /*17870*/  FFMA.FTZ R105, R122, UR5, -R120.reuse ;  /* 0x000000057a697c23 */ /* 0x100fe20008010878 */
[--C-:B------:R-:W-:Y:S01]  /*17880*/  FFMA.FTZ R132, R123, UR5, -R120.reuse ;  /* 0x000000057b847c23 */ /* 0x100fe20008010878 */
[----:B------:R-:W1:Y:S01]  /*17890*/  SHFL.BFLY PT, R4, R0, 0x1, 0x1f ;  /* 0x0c201f0000047f89 */ /* 0x000e6200000e0000 */
        /* <DEDUP_REMOVED lines=23> */
[----:B-1----:R-:W-:Y:S01]  /*17a10*/  FMNMX.FTZ R0, R0, R4, !PT ;  /* 0x0000000400007209 */ /* 0x002fe20007810000 */
[----:B------:R-:W-:Y:S01]  /*17a20*/  MUFU.EX2 R115, R115 ;  /* 0x0000007300737308 */ /* 0x000fe20000000800 */
[----:B--2---:R-:W-:Y:S01]  /*17a30*/  F2FP.F16.F32.PACK_AB R4, R118, R119 ;  /* 0x000000777604723e */ /* 0x004fe200000000ff */
        /* <DEDUP_REMOVED lines=9> */
[----:B---3--:R-:W-:Y:S01]  /*17ad0*/  F2FP.F16.F32.PACK_AB R6, R116, R117 ;  /* 0x000000757406723e */ /* 0x008fe200000000ff */
[----:B------:R-:W-:Y:S01]  /*17ae0*/  FFMA.FTZ R149, R149, UR5, -R120 ;  /* 0x0000000595957c23 */ /* 0x000fe20008010878 */
[----:B------:R-:W-:Y:S01]  /*17af0*/  FADD.FTZ R118, R119, R118 ;  /* 0x0000007677767221 */ /* 0x000fe20000010000 */
        /* <DEDUP_REMOVED lines=32> */
[----:B------:R-:W-:Y:S01]  /*17d00*/  FFMA.FTZ R186, R186, UR5, -R102 ;  /* 0x00000005baba7c23 */ /* 0x000fe20008010866 */
[--C-:B------:R-:W-:Y:S01]  /*17d10*/  FFMA.FTZ R160, R204, UR5, -R120.reuse ;  /* 0x00000005cca07c23 */ /* 0x100fe20008010878 */
[----:B------:R-:W-:Y:S01]  /*17d20*/  FFMA.FTZ R171, R197, UR5, -R120 ;  /* 0x00000005c5ab7c23 */ /* 0x000fe20008010878 */
[--C-:B------:R-:W-:Y:S01]  /*17d30*/  FFMA.FTZ R184, R184, UR5, -R102.reuse ;  /* 0x00000005b8b87c23 */ /* 0x100fe20008010866 */
[--C-:B------:R-:W-:Y:S01]  /*17d40*/  FFMA.FTZ R183, R183, UR5, -R102.reuse ;  /* 0x00000005b7b77c23 */ /* 0x100fe20008010866 */
[--C-:B------:R-:W-:Y:S01]  /*17d50*/  FFMA.FTZ R181, R181, UR5, -R102.reuse ;  /* 0x00000005b5b57c23 */ /* 0x100fe20008010866 */
[----:B------:R-:W-:Y:S01]  /*17d60*/  MUFU.EX2 R113, R113 ;  /* 0x0000007100717308 */ /* 0x000fe20000000800 */
[----:B-1----:R-:W-:Y:S01]  /*17d70*/  F2FP.F16.F32.PACK_AB R5, R126, R127 ;  /* 0x0000007f7e05723e */ /* 0x002fe200000000ff */
[----:B------:R-:W-:Y:S01]  /*17d80*/  FFMA.FTZ R180, R180, UR5, -R102 ;  /* 0x00000005b4b47c23 */ /* 0x000fe20008010866 */
[--C-:B------:R-:W-:Y:S01]  /*17d90*/  FFMA.FTZ R175, R196, UR5, -R120.reuse ;  /* 0x00000005c4af7c23 */ /* 0x100fe20008010878 */
[----:B------:R-:W-:Y:S01]  /*17da0*/  FFMA.FTZ R194, R195, UR5, -R120 ;  /* 0x00000005c3c27c23 */ /* 0x000fe20008010878 */
[--C-:B------:R-:W-:Y:S01]  /*17db0*/  FFMA.FTZ R177, R177, UR5, -R102.reuse ;  /* 0x00000005b1b17c23 */ /* 0x100fe20008010866 */
[--C-:B------:R-:W-:Y:S01]  /*17dc0*/  FFMA.FTZ R176, R176, UR5, -R102.reuse ;  /* 0x00000005b0b07c23 */ /* 0x100fe20008010866 */
[--C-:B------:R-:W-:Y:S01]  /*17dd0*/  FFMA.FTZ R173, R173, UR5, -R102.reuse ;  /* 0x00000005adad7c23 */ /* 0x100fe20008010866 */
[----:B------:R-:W1:Y:S01]  /*17de0*/  MUFU.EX2 R112, R112 ;  /* 0x0000007000707308 */ /* 0x000e620000000800 */
[----:B--2---:R-:W-:Y:S01]  /*17df0*/  F2FP.F16.F32.PACK_AB R7, R124, R125 ;  /* 0x0000007d7c07723e */ /* 0x004fe200000000ff */
[--C-:B------:R-:W-:Y:S01]  /*17e00*/  FFMA.FTZ R172, R172, UR5, -R102.reuse ;  /* 0x00000005acac7c23 */ /* 0x100fe20008010866 */
[--C-:B------:R-:W-:Y:S01]  /*17e10*/  FFMA.FTZ R157, R157, UR5, -R102.reuse ;  /* 0x000000059d9d7c23 */ /* 0x100fe20008010866 */
[--C-:B------:R-:W-:Y:S01]  /*17e20*/  FFMA.FTZ R156, R156, UR5, -R102.reuse ;  /* 0x000000059c9c7c23 */ /* 0x100fe20008010866 */
[--C-:B------:R-:W-:Y:S01]  /*17e30*/  FFMA.FTZ R152, R152, UR5, -R102.reuse ;  /* 0x0000000598987c23 */ /* 0x100fe20008010866 */
[--C-:B------:R-:W-:Y:S01]  /*17e40*/  FFMA.FTZ R148, R148, UR5, -R102.reuse ;  /* 0x0000000594947c23 */ /* 0x100fe20008010866 */
[--C-:B------:R-:W-:Y:S01]  /*17e50*/  FFMA.FTZ R60, R60, UR5, -R102.reuse ;  /* 0x000000053c3c7c23 */ /* 0x100fe20008010866 */
[C---:B------:R-:W-:Y:S01]  /*17e60*/  HMMA.16816.F32 R32, R4.reuse, R28, RZ ;  /* 0x0000001c0420723c */ /* 0x040fe200000018ff */
[----:B------:R-:W2:Y:S01]  /*17e70*/  MUFU.EX2 R123, R123 ;  /* 0x0000007b007b7308 */ /* 0x000ea20000000800 */
[--C-:B------:R-:W-:Y:S01]  /*17e80*/  FFMA.FTZ R63, R63, UR5, -R102.reuse ;  /* 0x000000053f3f7c23 */ /* 0x100fe20008010866 */
[--C-:B------:R-:W-:Y:S01]  /*17e90*/  FFMA.FTZ R62, R62, UR5, -R102.reuse ;  /* 0x000000053e3e7c23 */ /* 0x100fe20008010866 */
[----:B------:R-:W-:Y:S01]  /*17ea0*/  FFMA.FTZ R61, R61, UR5, -R102 ;  /* 0x000000053d3d7c23 */ /* 0x000fe20008010866 */
[----:B------:R-:W-:Y:S01]  /*17eb0*/  FADD.FTZ R126, R127, R126 ;  /* 0x0000007e7f7e7221 */ /* 0x000fe20000010000 */
[C---:B------:R-:W-:Y:S01]  /*17ec0*/  HMMA.16816.F32 R24, R4.reuse, R20, RZ ;  /* 0x000000140418723c */ /* 0x040fe200000018ff */
[----:B------:R-:W-:Y:S01]  /*17ed0*/  FADD.FTZ R117, R117, R118 ;  /* 0x0000007675757221 */ /* 0x000fe20000010000 */
[----:B------:R-:W-:Y:S01]  /*17ee0*/  FFMA.FTZ R146, R146, UR5, -R120 ;  /* 0x0000000592927c23 */ /* 0x000fe20008010878 */
[----:B------:R-:W3:Y:S01]  /*17ef0*/  MUFU.EX2 R122, R122 ;  /* 0x0000007a007a7308 */ /* 0x000ee20000000800 */
[----:B-1----:R-:W-:Y:S01]  /*17f00*/  F2FP.F16.F32.PACK_AB R54, R112, R113 ;  /* 0x000000717036723e */ /* 0x002fe200000000ff */
[----:B------:R-:W-:Y:S01]  /*17f10*/  FADD.FTZ R125, R125, R126 ;  /* 0x0000007e7d7d7221 */ /* 0x000fe20000010000 */
[C---:B------:R-:W-:Y:S01]  /*17f20*/  HMMA.16816.F32 R16, R4.reuse, R12, RZ ;  /* 0x0000000c0410723c */ /* 0x040fe200000018ff */
[----:B------:R-:W-:Y:S01]  /*17f30*/  FADD.FTZ R116, R116, R117 ;  /* 0x0000007574747221 */ /* 0x000fe20000010000 */
[--C-:B------:R-:W-:Y:S01]  /*17f40*/  FFMA.FTZ R145, R145, UR5, -R120.reuse ;  /* 0x0000000591917c23 */ /* 0x100fe20008010878 */
[----:B------:R-:W-:Y:S01]  /*17f50*/  FADD.FTZ R124, R124, R125 ;  /* 0x0000007d7c7c7221 */ /* 0x000fe20000010000 */
[----:B------:R-:W-:Y:S01]  /*17f60*/  FFMA.FTZ R66, R66, UR5, -R120 ;  /* 0x0000000542427c23 */ /* 0x000fe20008010878 */
[----:B------:R-:W1:Y:S01]  /*17f70*/  MUFU.EX2 R121, R121 ;  /* 0x0000007900797308 */ /* 0x000e620000000800 */
[C---:B------:R-:W-:Y:S01]  /*17f80*/  HMMA.16816.F32 R28, R4.reuse, R30, RZ ;  /* 0x0000001e041c723c */ /* 0x040fe200000018ff */
[----:B--2---:R-:W-:Y:S01]  /*17f90*/  FADD.FTZ R124, R123, R124 ;  /* 0x0000007c7b7c7221 */ /* 0x004fe20000010000 */
[----:B------:R-:W-:Y:S01]  /*17fa0*/  FADD.FTZ R116, R115, R116 ;  /* 0x0000007473747221 */ /* 0x000fe20000010000 */
[----:B------:R-:W-:Y:S01]  /*17fb0*/  FFMA.FTZ R74, R74, UR5, -R120 ;  /* 0x000000054a4a7c23 */ /* 0x000fe20008010878 */
[--C-:B------:R-:W-:Y:S01]  /*17fc0*/  FFMA.FTZ R65, R65, UR5, -R102.reuse ;  /* 0x0000000541417c23 */ /* 0x100fe20008010866 */
[----:B------:R-:W-:Y:S01]  /*17fd0*/  FFMA.FTZ R64, R64, UR5, -R102 ;  /* 0x0000000540407c23 */ /* 0x000fe20008010866 */
[C---:B------:R-:W-:Y:S01]  /*17fe0*/  HMMA.16816.F32 R20, R4.reuse, R22, RZ ;  /* 0x000000160414723c */ /* 0x040fe200000018ff */
[----:B------:R-:W2:Y:S01]  /*17ff0*/  MUFU.EX2 R3, R3 ;  /* 0x0000000300037308 */ /* 0x000ea20000000800 */
[C---:B---3--:R-:W-:Y:S01]  /*18000*/  F2FP.F16.F32.PACK_AB R53, R122.reuse, R123 ;  /* 0x0000007b7a35723e */ /* 0x048fe200000000ff */
[----:B------:R-:W-:Y:S01]  /*18010*/  FADD.FTZ R124, R122, R124 ;  /* 0x0000007c7a7c7221 */ /* 0x000fe20000010000 */
[----:B------:R-:W-:Y:S01]  /*18020*/  FADD.FTZ R116, R114, R116 ;  /* 0x0000007472747221 */ /* 0x000fe20000010000 */
[--C-:B------:R-:W-:Y:S01]  /*18030*/  FFMA.FTZ R70, R70, UR5, -R102.reuse ;  /* 0x0000000546467c23 */ /* 0x100fe20008010866 */
[C---:B------:R-:W-:Y:S01]  /*18040*/  HMMA.16816.F32 R12, R4.reuse, R14, RZ ;  /* 0x0000000e040c723c */ /* 0x040fe200000018ff */
[----:B------:R-:W-:Y:S01]  /*18050*/  FFMA.FTZ R69, R69, UR5, -R102 ;  /* 0x0000000545457c23 */ /* 0x000fe20008010866 */
[----:B------:R-:W-:Y:S01]  /*18060*/  FADD.FTZ R113, R113, R116 ;  /* 0x0000007471717221 */ /* 0x000fe20000010000 */
[----:B------:R-:W3:Y:S01]  /*18070*/  MUFU.EX2 R111, R111 ;  /* 0x0000006f006f7308 */ /* 0x000ee20000000800 */
[----:B-1----:R-:W-:Y:S01]  /*18080*/  FADD.FTZ R124, R121, R124 ;  /* 0x0000007c797c7221 */ /* 0x002fe20000010000 */
[--C-:B------:R-:W-:Y:S01]  /*18090*/  FFMA.FTZ R73, R73, UR5, -R120.reuse ;  /* 0x0000000549497c23 */ /* 0x100fe20008010878 */
[C---:B------:R-:W-:Y:S01]  /*180a0*/  HMMA.16816.F32 R8, R4.reuse, R48, RZ ;  /* 0x000000300408723c */ /* 0x040fe200000018ff */
[----:B------:R-:W-:Y:S01]  /*180b0*/  FADD.FTZ R113, R112, R113 ;  /* 0x0000007170717221 */ /* 0x000fe20000010000 */
[--C-:B------:R-:W-:Y:S01]  /*180c0*/  FFMA.FTZ R72, R72, UR5, -R120.reuse ;  /* 0x0000000548487c23 */ /* 0x100fe20008010878 */
[----:B------:R-:W-:Y:S01]  /*180d0*/  FFMA.FTZ R71, R71, UR5, -R120 ;  /* 0x0000000547477c23 */ /* 0x000fe20008010878 */
[----:B------:R-:W-:Y:S01]  /*180e0*/  FFMA.FTZ R81, R81, UR5, -R102 ;  /* 0x0000000551517c23 */ /* 0x000fe20008010866 */
[----:B------:R-:W1:Y:S01]  /*180f0*/  MUFU.EX2 R110, R110 ;  /* 0x0000006e006e7308 */ /* 0x000e620000000800 */
[----:B------:R-:W-:Y:S01]  /*18100*/  HMMA.16816.F32 R4, R4, R50, RZ ;  /* 0x000000320404723c */ /* 0x000fe200000018ff */
[C---:B--2---:R-:W-:Y:S01]  /*18110*/  F2FP.F16.F32.PACK_AB R55, R3.reuse, R121 ;  /* 0x000000790337723e */ /* 0x044fe200000000ff */
[----:B------:R-:W-:Y:S01]  /*18120*/  FADD.FTZ R124, R3, R124 ;  /* 0x0000007c037c7221 */ /* 0x000fe20000010000 */
[--C-:B------:R-:W-:Y:S01]  /*18130*/  FFMA.FTZ R80, R80, UR5, -R102.reuse ;  /* 0x0000000550507c23 */ /* 0x100fe20008010866 */
[--C-:B------:R-:W-:Y:S01]  /*18140*/  FFMA.FTZ R82, R82, UR5, -R102.reuse ;  /* 0x0000000552527c23 */ /* 0x100fe20008010866 */
[--C-:B------:R-:W-:Y:S01]  /*18150*/  FFMA.FTZ R79, R79, UR5, -R102.reuse ;  /* 0x000000054f4f7c23 */ /* 0x100fe20008010866 */
[--C-:B------:R-:W-:Y:S01]  /*18160*/  FFMA.FTZ R87, R87, UR5, -R102.reuse ;  /* 0x0000000557577c23 */ /* 0x100fe20008010866 */
[----:B------:R-:W2:Y:S01]  /*18170*/  MUFU.EX2 R109, R109 ;  /* 0x0000006d006d7308 */ /* 0x000ea20000000800 */
[----:B------:R-:W-:Y:S01]  /*18180*/  HMMA.16816.F32 R32, R52, R44, R32 ;  /* 0x0000002c3420723c */ /* 0x000fe20000001820 */
[----:B---3--:R-:W-:Y:S01]  /*18190*/  FADD.FTZ R113, R111, R113 ;  /* 0x000000716f717221 */ /* 0x008fe20000010000 */
[--C-:B------:R-:W-:Y:S01]  /*181a0*/  FFMA.FTZ R86, R86, UR5, -R102.reuse ;  /* 0x0000000556567c23 */ /* 0x100fe20008010866 */
[--C-:B------:R-:W-:Y:S01]  /*181b0*/  FFMA.FTZ R85, R85, UR5, -R102.reuse ;  /* 0x0000000555557c23 */ /* 0x100fe20008010866 */
[----:B------:R-:W-:-:S02]  /*181c0*/  FFMA.FTZ R84, R84, UR5, -R102 ;  /* 0x0000000554547c23 */ /* 0x000fc40008010866 */
[C---:B------:R-:W-:Y:S01]  /*181d0*/  HMMA.16816.F32 R28, R52.reuse, R46, R28 ;  /* 0x0000002e341c723c */ /* 0x040fe2000000181c */
[----:B------:R-:W3:Y:S01]  /*181e0*/  LDSM.16.MT88.4 R44, [R236+0xb000] ;  /* 0x00b00000ec2c783b */ /* 0x000ee20000004200 */
[----:B------:R-:W4:Y:S01]  /*181f0*/  MUFU.EX2 R108, R108 ;  /* 0x0000006c006c7308 */ /* 0x000f220000000800 */
[C---:B-1----:R-:W-:Y:S01]  /*18200*/  F2FP.F16.F32.PACK_AB R48, R110.reuse, R111 ;  /* 0x0000006f6e30723e */ /* 0x042fe200000000ff */
[----:B------:R-:W-:Y:S02]  /*18210*/  FADD.FTZ R113, R110, R113 ;  /* 0x000000716e717221 */ /* 0x000fe40000010000 */
[C---:B------:R-:W-:Y:S04]  /*18220*/  HMMA.16816.F32 R24, R52.reuse, R40, R24 ;  /* 0x000000283418723c */ /* 0x040fe80000001818 */
[----:B------:R-:W-:Y:S01]  /*18230*/  MUFU.EX2 R133, R133 ;  /* 0x0000008500857308 */ /* 0x000fe20000000800 */
[----:B--2---:R-:W-:Y:S01]  /*18240*/  FADD.FTZ R113, R109, R113 ;  /* 0x000000716d717221 */ /* 0x004fe20000010000 */
[C---:B------:R-:W-:Y:S01]  /*18250*/  HMMA.16816.F32 R20, R52.reuse, R42, R20 ;  /* 0x0000002a3414723c */ /* 0x040fe20000001814 */
[----:B------:R-:W1:Y:S05]  /*18260*/  LDSM.16.MT88.4 R40, [R235+0xb000] ;  /* 0x00b00000eb28783b */ /* 0x000e6a0000004200 */
[----:B------:R-:W-:Y:S01]  /*18270*/  HMMA.16816.F32 R8, R52, R56, R8 ;  /* 0x000000383408723c */ /* 0x000fe20000001808 */
[----:B------:R-:W2:Y:S01]  /*18280*/  MUFU.EX2 R134, R134 ;  /* 0x0000008600867308 */ /* 0x000ea20000000800 */
[C---:B----4-:R-:W-:Y:S01]  /*18290*/  F2FP.F16.F32.PACK_AB R50, R108.reuse, R109 ;  /* 0x0000006d6c32723e */ /* 0x050fe200000000ff */
[----:B------:R-:W-:-:S03]  /*182a0*/  FADD.FTZ R108, R108, R113 ;  /* 0x000000716c6c7221 */ /* 0x000fc60000010000 */
[C---:B------:R-:W-:Y:S01]  /*182b0*/  HMMA.16816.F32 R4, R52.reuse, R58, R4 ;  /* 0x0000003a3404723c */ /* 0x040fe20000001804 */
[----:B------:R-:W4:Y:S02]  /*182c0*/  LDSM.16.MT88.4 R56, [R233+0xb000] ;  /* 0x00b00000e938783b */ /* 0x000f240000004200 */
[----:B------:R-:W5:Y:S03]  /*182d0*/  MUFU.EX2 R135, R135 ;  /* 0x0000008700877308 */ /* 0x000f660000000800 */
[C---:B------:R-:W-:Y:S05]  /*182e0*/  HMMA.16816.F32 R16, R52.reuse, R36, R16 ;  /* 0x000000243410723c */ /* 0x040fea0000001810 */
[----:B------:R-:W3:Y:S01]  /*182f0*/  MUFU.EX2 R136, R136 ;  /* 0x0000008800887308 */ /* 0x000ee20000000800 */
[----:B------:R-:W-:Y:S01]  /*18300*/  HMMA.16816.F32 R12, R52, R38, R12 ;  /* 0x00000026340c723c */ /* 0x000fe2000000180c */
[----:B------:R-:W4:Y:S01]  /*18310*/  LDSM.16.MT88.4 R36, [R234+0xb000] ;  /* 0x00b00000ea24783b */ /* 0x000f220000004200 */
[----:B--2---:R-:W-:Y:S01]  /*18320*/  F2FP.F16.F32.PACK_AB R49, R134, R133 ;  /* 0x000000858631723e */ /* 0x004fe200000000ff */
[----:B------:R-:W-:-:S04]  /*18330*/  FADD.FTZ R133, R133, R124 ;  /* 0x0000007c85857221 */ /* 0x000fc80000010000 */
[----:B------:R-:W2:Y:S01]  /*18340*/  MUFU.EX2 R107, R107 ;  /* 0x0000006b006b7308 */ /* 0x000ea20000000800 */
[----:B------:R-:W-:-:S04]  /*18350*/  FADD.FTZ R133, R134, R133 ;  /* 0x0000008586857221 */ /* 0x000fc80000010000 */
[----:B-----5:R-:W-:-:S03]  /*18360*/  FADD.FTZ R133, R135, R133 ;  /* 0x0000008587857221 */ /* 0x020fc60000010000 */
[----:B------:R-:W5:Y:S01]  /*18370*/  MUFU.EX2 R106, R106 ;  /* 0x0000006a006a7308 */ /* 0x000f620000000800 */
[C---:B---3--:R-:W-:Y:S01]  /*18380*/  F2FP.F16.F32.PACK_AB R51, R136.reuse, R135 ;  /* 0x000000878833723e */ /* 0x048fe200000000ff */
[----:B------:R-:W-:-:S06]  /*18390*/  FADD.FTZ R133, R136, R133 ;  /* 0x0000008588857221 */ /* 0x000fcc0000010000 */
[----:B------:R-:W-:Y:S01]  /*183a0*/  HMMA.16816.F32 R32, R48, R44, R32 ;  /* 0x0000002c3020723c */ /* 0x000fe20000001820 */
[----:B------:R-:W3:Y:S01]  /*183b0*/  MUFU.EX2 R105, R105 ;  /* 0x0000006900697308 */ /* 0x000ee20000000800 */
[----:B--2---:R-:W-:-:S04]  /*183c0*/  FADD.FTZ R108, R107, R108 ;  /* 0x0000006c6b6c7221 */ /* 0x004fc80000010000 */
[C---:B------:R-:W-:Y:S01]  /*183d0*/  HMMA.16816.F32 R28, R48.reuse, R46, R28 ;  /* 0x0000002e301c723c */ /* 0x040fe2000000181c */
[----:B------:R-:W2:Y:S02]  /*183e0*/  LDSM.16.MT88.4 R44, [R236+0xb800] ;  /* 0x00b80000ec2c783b */ /* 0x000ea40000004200 */
[----:B------:R-:W4:Y:S01]  /*183f0*/  MUFU.EX2 R104, R104 ;  /* 0x0000006800687308 */ /* 0x000f220000000800 */
[C---:B-----5:R-:W-:Y:S01]  /*18400*/  F2FP.F16.F32.PACK_AB R52, R106.reuse, R107 ;  /* 0x0000006b6a34723e */ /* 0x060fe200000000ff */
[----:B------:R-:W-:Y:S01]  /*18410*/  FADD.FTZ R106, R106, R108 ;  /* 0x0000006c6a6a7221 */ /* 0x000fe20000010000 */
[C---:B-1----:R-:W-:Y:S05]  /*18420*/  HMMA.16816.F32 R24, R48.reuse, R40, R24 ;  /* 0x000000283018723c */ /* 0x042fea0000001818 */
[----:B------:R-:W1:Y:S01]  /*18430*/  MUFU.EX2 R140, R140 ;  /* 0x0000008c008c7308 */ /* 0x000e620000000800 */
[----:B------:R-:W-:Y:S01]  /*18440*/  HMMA.16816.F32 R20, R48, R42, R20 ;  /* 0x0000002a3014723c */ /* 0x000fe20000001814 */
[----:B------:R-:W5:Y:S01]  /*18450*/  LDSM.16.MT88.4 R40, [R235+0xb800] ;  /* 0x00b80000eb28783b */ /* 0x000f620000004200 */
[----:B---3--:R-:W-:-:S04]  /*18460*/  FADD.FTZ R106, R105, R106 ;  /* 0x0000006a696a7221 */ /* 0x008fc80000010000 */
[----:B----4-:R-:W-:Y:S01]  /*18470*/  HMMA.16816.F32 R8, R48, R56, R8 ;  /* 0x000000383008723c */ /* 0x010fe20000001808 */
[----:B------:R-:W3:Y:S01]  /*18480*/  MUFU.EX2 R141, R141 ;  /* 0x0000008d008d7308 */ /* 0x000ee20000000800 */
[C---:B------:R-:W-:Y:S01]  /*18490*/  F2FP.F16.F32.PACK_AB R54, R104.reuse, R105 ;  /* 0x000000696836723e */ /* 0x040fe200000000ff */
[----:B------:R-:W-:-:S03]  /*184a0*/  FADD.FTZ R104, R104, R106 ;  /* 0x0000006a68687221 */ /* 0x000fc60000010000 */
[C---:B------:R-:W-:Y:S01]  /*184b0*/  HMMA.16816.F32 R4, R48.reuse, R58, R4 ;  /* 0x0000003a3004723c */ /* 0x040fe20000001804 */
[----:B------:R-:W4:Y:S02]  /*184c0*/  LDSM.16.MT88.4 R56, [R233+0xb800] ;  /* 0x00b80000e938783b */ /* 0x000f240000004200 */
[----:B------:R-:W2:Y:S01]  /*184d0*/  MUFU.EX2 R142, R142 ;  /* 0x0000008e008e7308 */ /* 0x000ea20000000800 */
[----:B-1----:R-:W-:Y:S02]  /*184e0*/  FADD.FTZ R133, R140, R133 ;  /* 0x000000858c857221 */ /* 0x002fe40000010000 */
[C---:B------:R-:W-:Y:S05]  /*184f0*/  HMMA.16816.F32 R16, R48.reuse, R36, R16 ;  /* 0x000000243010723c */ /* 0x040fea0000001810 */
[----:B------:R-:W1:Y:S01]  /*18500*/  MUFU.EX2 R143, R143 ;  /* 0x0000008f008f7308 */ /* 0x000e620000000800 */
[----:B------:R-:W-:Y:S01]  /*18510*/  HMMA.16816.F32 R12, R48, R38, R12 ;  /* 0x00000026300c723c */ /* 0x000fe2000000180c */
[----:B------:R-:W4:Y:S01]  /*18520*/  LDSM.16.MT88.4 R36, [R234+0xb800] ;  /* 0x00b80000ea24783b */ /* 0x000f220000004200 */
        /* <DEDUP_REMOVED lines=12> */
[----:B------:R-:W4:Y:S01]  /*185f0*/  MUFU.EX2 R130, R130 ;  /* 0x0000008200827308 */ /* 0x000f220000000800 */
[C---:B--2---:R-:W-:Y:S01]  /*18600*/  F2FP.F16.F32.PACK_AB R48, R132.reuse, R103 ;  /* 0x000000678430723e */ /* 0x044fe200000000ff */
[----:B------:R-:W-:Y:S01]  /*18610*/  FADD.FTZ R132, R132, R104 ;  /* 0x0000006884847221 */ /* 0x000fe20000010000 */
[C---:B-----5:R-:W-:Y:S05]  /*18620*/  HMMA.16816.F32 R24, R52.reuse, R40, R24 ;  /* 0x000000283418723c */ /* 0x060fea0000001818 */
[----:B------:R-:W-:Y:S01]  /*18630*/  MUFU.EX2 R151, R151 ;  /* 0x0000009700977308 */ /* 0x000fe20000000800 */
[----:B------:R-:W-:Y:S01]  /*18640*/  HMMA.16816.F32 R20, R52, R42, R20 ;  /* 0x0000002a3414723c */ /* 0x000fe20000001814 */
[----:B------:R-:W2:Y:S01]  /*18650*/  LDSM.16.MT88.4 R40, [R235+0xc000] ;  /* 0x00c00000eb28783b */ /* 0x000ea20000004200 */
[----:B-1----:R-:W-:-:S04]  /*18660*/  FADD.FTZ R132, R131, R132 ;  /* 0x0000008483847221 */ /* 0x002fc80000010000 */
[----:B----4-:R-:W-:Y:S01]  /*18670*/  HMMA.16816.F32 R8, R52, R56, R8 ;  /* 0x000000383408723c */ /* 0x010fe20000001808 */
        /* <DEDUP_REMOVED lines=11> */
[----:B------:R-:W-:-:S02]  /*18730*/  FADD.FTZ R151, R151, R141 ;  /* 0x0000008d97977221 */ /* 0x000fc40000010000 */
[----:B------:R-:W-:Y:S02]  /*18740*/  LDSM.16.MT88.4 R140, [R234+0x11800] ;  /* 0x01180000ea8c783b */ /* 0x000fe40000004200 */
        /* <DEDUP_REMOVED lines=78> */
[C---:B---3--:R-:W-:Y:S05]  /*18c30*/  HMMA.16816.F32 R24, R48.reuse, R40, R24 ;  /* 0x000000283018723c */ /* 0x048fea0000001818 */
        /* <DEDUP_REMOVED lines=79> */
[----:B--2---:R-:W-:Y:S01]  /*19130*/  F2FP.F16.F32.PACK_AB R53, R156, R157 ;  /* 0x0000009d9c35723e */ /* 0x004fe200000000ff */
[----:B------:R-:W-:-:S04]  /*19140*/  FADD.FTZ R157, R157, R173 ;  /* 0x000000ad9d9d7221 */ /* 0x000fc80000010000 */
[----:B------:R-:W-:Y:S02]  /*19150*/  FADD.FTZ R157, R156, R157 ;  /* 0x0000009d9c9d7221 */ /* 0x000fe40000010000 */
[----:B------:R-:W2:Y:S08]  /*19160*/  MUFU.EX2 R174, R174 ;  /* 0x000000ae00ae7308 */ /* 0x000eb00000000800 */
[----:B------:R-:W1:Y:S01]  /*19170*/  MUFU.EX2 R170, R170 ;  /* 0x000000aa00aa7308 */ /* 0x000e620000000800 */
[----:B-----5:R-:W-:Y:S01]  /*19180*/  F2FP.F16.F32.PACK_AB R55, R148, R152 ;  /* 0x000000989437723e */ /* 0x020fe200000000ff */
[----:B------:R-:W-:-:S04]  /*19190*/  FADD.FTZ R152, R152, R157 ;  /* 0x0000009d98987221 */ /* 0x000fc80000010000 */
[----:B------:R-:W-:Y:S02]  /*191a0*/  FADD.FTZ R152, R148, R152 ;  /* 0x0000009894987221 */ /* 0x000fe40000010000 */
[----:B---3--:R-:W-:Y:S01]  /*191b0*/  HMMA.16816.F32 R32, R52, R48, R32 ;  /* 0x000000303420723c */ /* 0x008fe20000001820 */
[----:B------:R-:W-:Y:S01]  /*191c0*/  MUFU.EX2 R168, R168 ;  /* 0x000000a800a87308 */ /* 0x000fe20000000800 */
[----:B--2---:R-:W-:-:S04]  /*191d0*/  FADD.FTZ R178, R174, R178 ;  /* 0x000000b2aeb27221 */ /* 0x004fc80000010000 */
[C---:B------:R-:W-:Y:S01]  /*191e0*/  HMMA.16816.F32 R28, R52.reuse, R50, R28 ;  /* 0x00000032341c723c */ /* 0x040fe2000000181c */
[----:B------:R-:W-:Y:S02]  /*191f0*/  LDSM.16.MT88.4 R48, [R236+0xf000] ;  /* 0x00f00000ec30783b */ /* 0x000fe40000004200 */
[----:B------:R-:W2:Y:S01]  /*19200*/  MUFU.EX2 R149, R149 ;  /* 0x0000009500957308 */ /* 0x000ea20000000800 */
[C---:B-1----:R-:W-:Y:S01]  /*19210*/  F2FP.F16.F32.PACK_AB R56, R170.reuse, R174 ;  /* 0x000000aeaa38723e */ /* 0x042fe200000000ff */
[----:B------:R-:W-:Y:S01]  /*19220*/  FADD.FTZ R178, R170, R178 ;  /* 0x000000b2aab27221 */ /* 0x000fe20000010000 */
[C---:B------:R-:W-:Y:S05]  /*19230*/  HMMA.16816.F32 R24, R52.reuse, R44, R24 ;  /* 0x0000002c3418723c */ /* 0x040fea0000001818 */
[----:B------:R-:W1:Y:S01]  /*19240*/  MUFU.EX2 R60, R60 ;  /* 0x0000003c003c7308 */ /* 0x000e620000000800 */
[C---:B----4-:R-:W-:Y:S06]  /*19250*/  HMMA.16816.F32 R8, R52.reuse, R36, R8 ;  /* 0x000000243408723c */ /* 0x050fec0000001808 */
[----:B------:R-:W-:Y:S01]  /*19260*/  HMMA.16816.F32 R4, R52, R38, R4 ;  /* 0x000000263404723c */ /* 0x000fe20000001804 */
[----:B------:R-:W3:Y:S01]  /*19270*/  LDSM.16.MT88.4 R36, [R233+0xf000] ;  /* 0x00f00000e924783b */ /* 0x000ee20000004200 */
[----:B------:R-:W4:Y:S01]  /*19280*/  MUFU.EX2 R63, R63 ;  /* 0x0000003f003f7308 */ /* 0x000f220000000800 */
[----:B--2---:R-:W-:Y:S01]  /*19290*/  F2FP.F16.F32.PACK_AB R58, R149, R168 ;  /* 0x000000a8953a723e */ /* 0x004fe200000000ff */
[----:B------:R-:W-:-:S02]  /*192a0*/  FADD.FTZ R168, R168, R178 ;  /* 0x000000b2a8a87221 */ /* 0x000fc40000010000 */
[C---:B------:R-:W-:Y:S01]  /*192b0*/  HMMA.16816.F32 R20, R52.reuse, R46, R20 ;  /* 0x0000002e3414723c */ /* 0x040fe20000001814 */
[----:B------:R-:W2:Y:S01]  /*192c0*/  LDSM.16.MT88.4 R44, [R235+0xf000] ;  /* 0x00f00000eb2c783b */ /* 0x000ea20000004200 */
[----:B------:R-:W-:Y:S02]  /*192d0*/  FADD.FTZ R168, R149, R168 ;  /* 0x000000a895a87221 */ /* 0x000fe40000010000 */
[----:B------:R-:W5:Y:S01]  /*192e0*/  MUFU.EX2 R62, R62 ;  /* 0x0000003e003e7308 */ /* 0x000f620000000800 */
[----:B-1----:R-:W-:Y:S01]  /*192f0*/  FADD.FTZ R152, R60, R152 ;  /* 0x000000983c987221 */ /* 0x002fe20000010000 */
[C---:B------:R-:W-:Y:S06]  /*19300*/  HMMA.16816.F32 R16, R52.reuse, R40, R16 ;  /* 0x000000283410723c */ /* 0x040fec0000001810 */
[----:B------:R-:W-:Y:S01]  /*19310*/  HMMA.16816.F32 R12, R52, R42, R12 ;  /* 0x0000002a340c723c */ /* 0x000fe2000000180c */
[----:B------:R-:W1:Y:S01]  /*19320*/  LDSM.16.MT88.4 R40, [R234+0xf000] ;  /* 0x00f00000ea28783b */ /* 0x000e620000004200 */
[----:B------:R-:W3:Y:S01]  /*19330*/  MUFU.EX2 R61, R61 ;  /* 0x0000003d003d7308 */ /* 0x000ee20000000800 */
[C---:B----4-:R-:W-:Y:S01]  /*19340*/  F2FP.F16.F32.PACK_AB R57, R63.reuse, R60 ;  /* 0x0000003c3f39723e */ /* 0x050fe200000000ff */
[----:B------:R-:W-:-:S04]  /*19350*/  FADD.FTZ R63, R63, R152 ;  /* 0x000000983f3f7221 */ /* 0x000fc80000010000 */
[----:B-----5:R-:W-:Y:S02]  /*19360*/  FADD.FTZ R63, R62, R63 ;  /* 0x0000003f3e3f7221 */ /* 0x020fe40000010000 */
[----:B------:R-:W-:Y:S08]  /*19370*/  MUFU.EX2 R146, R146 ;  /* 0x0000009200927308 */ /* 0x000ff00000000800 */
[----:B------:R-:W4:Y:S01]  /*19380*/  MUFU.EX2 R145, R145 ;  /* 0x0000009100917308 */ /* 0x000f220000000800 */
[C---:B---3--:R-:W-:Y:S01]  /*19390*/  F2FP.F16.F32.PACK_AB R59, R61.reuse, R62 ;  /* 0x0000003e3d3b723e */ /* 0x048fe200000000ff */
[----:B------:R-:W-:-:S06]  /*193a0*/  FADD.FTZ R63, R61, R63 ;  /* 0x0000003f3d3f7221 */ /* 0x000fcc0000010000 */
[C---:B------:R-:W-:Y:S01]  /*193b0*/  HMMA.16816.F32 R8, R56.reuse, R36, R8 ;  /* 0x000000243808723c */ /* 0x040fe20000001808 */
[----:B------:R-:W-:Y:S05]  /*193c0*/  MUFU.EX2 R66, R66 ;  /* 0x0000004200427308 */ /* 0x000fea0000000800 */
[C---:B------:R-:W-:Y:S01]  /*193d0*/  HMMA.16816.F32 R4, R56.reuse, R38, R4 ;  /* 0x000000263804723c */ /* 0x040fe20000001804 */
[----:B------:R-:W3:Y:S02]  /*193e0*/  LDSM.16.MT88.4 R36, [R233+0xf800] ;  /* 0x00f80000e924783b */ /* 0x000ee40000004200 */
        /* <DEDUP_REMOVED lines=8> */
[----:B--2---:R-:W-:Y:S01]  /*19470*/  HMMA.16816.F32 R24, R56, R44, R24 ;  /* 0x0000002c3818723c */ /* 0x004fe20000001818 */
[----:B------:R-:W2:Y:S01]  /*19480*/  MUFU.EX2 R64, R64 ;  /* 0x0000004000407308 */ /* 0x000ea20000000800 */
[----:B-----5:R-:W-:Y:S01]  /*19490*/  F2FP.F16.F32.PACK_AB R54, R74, R66 ;  /* 0x000000424a36723e */ /* 0x020fe200000000ff */
[----:B------:R-:W-:-:S03]  /*194a0*/  FADD.FTZ R66, R66, R146 ;  /* 0x0000009242427221 */ /* 0x000fc60000010000 */
[C---:B------:R-:W-:Y:S01]  /*194b0*/  HMMA.16816.F32 R20, R56.reuse, R46, R20 ;  /* 0x0000002e3814723c */ /* 0x040fe20000001814 */
[----:B------:R-:W5:Y:S01]  /*194c0*/  LDSM.16.MT88.4 R44, [R235+0xf800] ;  /* 0x00f80000eb2c783b */ /* 0x000f620000004200 */
[----:B------:R-:W-:Y:S01]  /*194d0*/  FADD.FTZ R66, R74, R66 ;  /* 0x000000424a427221 */ /* 0x000fe20000010000 */
[----:B------:R-:W-:Y:S03]  /*194e0*/  MUFU.EX2 R70, R70 ;  /* 0x0000004600467308 */ /* 0x000fe60000000800 */
[C---:B-1----:R-:W-:Y:S05]  /*194f0*/  HMMA.16816.F32 R16, R56.reuse, R40, R16 ;  /* 0x000000283810723c */ /* 0x042fea0000001810 */
[----:B------:R-:W1:Y:S01]  /*19500*/  MUFU.EX2 R69, R69 ;  /* 0x0000004500457308 */ /* 0x000e620000000800 */
[----:B------:R-:W-:Y:S01]  /*19510*/  HMMA.16816.F32 R12, R56, R42, R12 ;  /* 0x0000002a380c723c */ /* 0x000fe2000000180c */
[----:B------:R-:W5:Y:S01]  /*19520*/  LDSM.16.MT88.4 R40, [R234+0xf800] ;  /* 0x00f80000ea28783b */ /* 0x000f620000004200 */
[----:B--2---:R-:W-:Y:S01]  /*19530*/  F2FP.F16.F32.PACK_AB R53, R64, R65 ;  /* 0x000000414035723e */ /* 0x004fe200000000ff */
[----:B------:R-:W-:-:S04]  /*19540*/  FADD.FTZ R65, R65, R63 ;  /* 0x0000003f41417221 */ /* 0x000fc80000010000 */
[--C-:B------:R-:W-:Y:S01]  /*19550*/  FFMA.FTZ R58, R68, UR5, -R102.reuse ;  /* 0x00000005443a7c23 */ /* 0x100fe20008010866 */
[----:B------:R-:W-:Y:S01]  /*19560*/  FFMA.FTZ R59, R67, UR5, -R102 ;  /* 0x00000005433b7c23 */ /* 0x000fe20008010866 */
[----:B------:R-:W-:Y:S01]  /*19570*/  FFMA.FTZ R56, R78, UR5, -R120 ;  /* 0x000000054e387c23 */ /* 0x000fe20008010878 */
[--C-:B------:R-:W-:Y:S01]  /*19580*/  FFMA.FTZ R67, R76, UR5, -R102.reuse ;  /* 0x000000054c437c23 */ /* 0x100fe20008010866 */
[----:B------:R-:W-:Y:S01]  /*19590*/  FFMA.FTZ R68, R75, UR5, -R102 ;  /* 0x000000054b447c23 */ /* 0x000fe20008010866 */
[----:B------:R-:W-:Y:S01]  /*195a0*/  MUFU.EX2 R73, R73 ;  /* 0x0000004900497308 */ /* 0x000fe20000000800 */
[--C-:B------:R-:W-:Y:S01]  /*195b0*/  FFMA.FTZ R57, R77, UR5, -R120.reuse ;  /* 0x000000054d397c23 */ /* 0x100fe20008010878 */
[--C-:B------:R-:W-:Y:S01]  /*195c0*/  FFMA.FTZ R75, R92, UR5, -R120.reuse ;  /* 0x000000055c4b7c23 */ /* 0x100fe20008010878 */
[--C-:B------:R-:W-:Y:S01]  /*195d0*/  FFMA.FTZ R77, R91, UR5, -R120.reuse ;  /* 0x000000055b4d7c23 */ /* 0x100fe20008010878 */
[----:B-1----:R-:W-:Y:S01]  /*195e0*/  F2FP.F16.F32.PACK_AB R55, R69, R70 ;  /* 0x000000464537723e */ /* 0x002fe200000000ff */
[----:B------:R-:W-:Y:S01]  /*195f0*/  FFMA.FTZ R76, R90, UR5, -R120 ;  /* 0x000000055a4c7c23 */ /* 0x000fe20008010878 */
[----:B------:R-:W-:Y:S01]  /*19600*/  FFMA.FTZ R78, R83, UR5, -R102 ;  /* 0x00000005534e7c23 */ /* 0x000fe20008010866 */
[--C-:B------:R-:W-:Y:S01]  /*19610*/  FFMA.FTZ R83, R89, UR5, -R120.reuse ;  /* 0x0000000559537c23 */ /* 0x100fe20008010878 */
[----:B------:R-:W1:Y:S01]  /*19620*/  MUFU.EX2 R72, R72 ;  /* 0x0000004800487308 */ /* 0x000e620000000800 */
[--C-:B------:R-:W-:Y:S01]  /*19630*/  FFMA.FTZ R89, R95, UR5, -R120.reuse ;  /* 0x000000055f597c23 */ /* 0x100fe20008010878 */
[----:B------:R-:W-:Y:S01]  /*19640*/  FADD.FTZ R65, R64, R65 ;  /* 0x0000004140417221 */ /* 0x000fe20000010000 */
[C---:B---3--:R-:W-:Y:S01]  /*19650*/  HMMA.16816.F32 R8, R52.reuse, R36, R8 ;  /* 0x000000243408723c */ /* 0x048fe20000001808 */
[--C-:B------:R-:W-:Y:S01]  /*19660*/  FFMA.FTZ R90, R94, UR5, -R120.reuse ;  /* 0x000000055e5a7c23 */ /* 0x100fe20008010878 */
[--C-:B------:R-:W-:Y:S01]  /*19670*/  FFMA.FTZ R91, R93, UR5, -R120.reuse ;  /* 0x000000055d5b7c23 */ /* 0x100fe20008010878 */
[----:B------:R-:W-:Y:S01]  /*19680*/  FADD.FTZ R70, R70, R65 ;  /* 0x0000004146467221 */ /* 0x000fe20000010000 */
[----:B------:R-:W-:Y:S01]  /*19690*/  FFMA.FTZ R92, R101, UR5, -R120 ;  /* 0x00000005655c7c23 */ /* 0x000fe20008010878 */
[----:B------:R-:W-:Y:S01]  /*196a0*/  MUFU.EX2 R71, R71 ;  /* 0x0000004700477308 */ /* 0x000fe20000000800 */
[----:B------:R-:W-:Y:S01]  /*196b0*/  HMMA.16816.F32 R4, R52, R38, R4 ;  /* 0x000000263404723c */ /* 0x000fe20000001804 */
[----:B------:R-:W2:Y:S01]  /*196c0*/  LDSM.16.MT88.4 R36, [R233+0x10000] ;  /* 0x01000000e924783b */ /* 0x000ea20000004200 */
[----:B------:R-:W-:Y:S01]  /*196d0*/  FADD.FTZ R70, R69, R70 ;  /* 0x0000004645467221 */ /* 0x000fe20000010000 */
[----:B------:R-:W-:Y:S01]  /*196e0*/  FFMA.FTZ R93, R100, UR5, -R120 ;  /* 0x00000005645d7c23 */ /* 0x000fe20008010878 */
[----:B------:R-:W-:-:S02]  /*196f0*/  FFMA.FTZ R94, R99, UR5, -R102 ;  /* 0x00000005635e7c23 */ /* 0x000fc40008010866 */
[C---:B----4-:R-:W-:Y:S01]  /*19700*/  HMMA.16816.F32 R32, R52.reuse, R48, R32 ;  /* 0x000000303420723c */ /* 0x050fe20000001820 */
[----:B------:R-:W-:Y:S05]  /*19710*/  MUFU.EX2 R56, R56 ;  /* 0x0000003800387308 */ /* 0x000fea0000000800 */
[C---:B------:R-:W-:Y:S01]  /*19720*/  HMMA.16816.F32 R28, R52.reuse, R50, R28 ;  /* 0x00000032341c723c */ /* 0x040fe2000000181c */
[----:B------:R-:W3:Y:S02]  /*19730*/  LDSM.16.MT88.4 R48, [R236+0x10000] ;  /* 0x01000000ec30783b */ /* 0x000ee40000004200 */
[----:B------:R-:W-:Y:S03]  /*19740*/  MUFU.EX2 R58, R58 ;  /* 0x0000003a003a7308 */ /* 0x000fe60000000800 */
[C---:B-----5:R-:W-:Y:S05]  /*19750*/  HMMA.16816.F32 R24, R52.reuse, R44, R24 ;  /* 0x0000002c3418723c */ /* 0x060fea0000001818 */
[----:B------:R-:W4:Y:S01]  /*19760*/  MUFU.EX2 R59, R59 ;  /* 0x0000003b003b7308 */ /* 0x000f220000000800 */
[C---:B------:R-:W-:Y:S01]  /*19770*/  HMMA.16816.F32 R20, R52.reuse, R46, R20 ;  /* 0x0000002e3414723c */ /* 0x040fe20000001814 */
[----:B------:R-:W5:Y:S05]  /*19780*/  LDSM.16.MT88.4 R44, [R235+0x10000] ;  /* 0x01000000eb2c783b */ /* 0x000f6a0000004200 */
[C---:B------:R-:W-:Y:S01]  /*19790*/  HMMA.16816.F32 R16, R52.reuse, R40, R16 ;  /* 0x000000283410723c */ /* 0x040fe20000001810 */
[----:B------:R-:W-:Y:S05]  /*197a0*/  MUFU.EX2 R67, R67 ;  /* 0x0000004300437308 */ /* 0x000fea0000000800 */
[----:B------:R-:W-:Y:S01]  /*197b0*/  HMMA.16816.F32 R12, R52, R42, R12 ;  /* 0x0000002a340c723c */ /* 0x000fe2000000180c */
[----:B------:R-:W5:Y:S02]  /*197c0*/  LDSM.16.MT88.4 R40, [R234+0x10000] ;  /* 0x01000000ea28783b */ /* 0x000f640000004200 */
[----:B------:R-:W2:Y:S04]  /*197d0*/  MUFU.EX2 R68, R68 ;  /* 0x0000004400447308 */ /* 0x000ea80000000800 */
[----:B-1----:R-:W-:Y:S01]  /*197e0*/  F2FP.F16.F32.PACK_AB R52, R72, R73 ;  /* 0x000000494834723e */ /* 0x002fe200000000ff */
[----:B------:R-:W-:Y:S01]  /*197f0*/  FADD.FTZ R73, R73, R66 ;  /* 0x0000004249497221 */ /* 0x000fe20000010000 */
[C---:B----4-:R-:W-:Y:S01]  /*19800*/  F2FP.F16.F32.PACK_AB R53, R59.reuse, R58 ;  /* 0x0000003a3b35723e */ /* 0x050fe200000000ff */
[----:B------:R-:W-:Y:S01]  /*19810*/  FADD.FTZ R58, R58, R70 ;  /* 0x000000463a3a7221 */ /* 0x000fe20000010000 */
[----:B------:R-:W-:Y:S01]  /*19820*/  F2FP.F16.F32.PACK_AB R54, R56, R71 ;  /* 0x000000473836723e */ /* 0x000fe200000000ff */
[----:B------:R-:W-:Y:S01]  /*19830*/  MUFU.EX2 R57, R57 ;  /* 0x0000003900397308 */ /* 0x000fe20000000800 */
[----:B------:R-:W-:Y:S01]  /*19840*/  FADD.FTZ R73, R72, R73 ;  /* 0x0000004948497221 */ /* 0x000fe20000010000 */
[----:B------:R-:W-:-:S03]  /*19850*/  FADD.FTZ R58, R59, R58 ;  /* 0x0000003a3b3a7221 */ /* 0x000fc60000010000 */
[----:B------:R-:W-:Y:S01]  /*19860*/  FADD.FTZ R71, R71, R73 ;  /* 0x0000004947477221 */ /* 0x000fe20000010000 */
[----:B--2---:R-:W-:Y:S02]  /*19870*/  F2FP.F16.F32.PACK_AB R55, R68, R67 ;  /* 0x000000434437723e */ /* 0x004fe400000000ff */
        /* <DEDUP_REMOVED lines=15> */
[----:B------:R-:W-:Y:S01]  /*19970*/  HMMA.16816.F32 R20, R52, R46, R20 ;  /* 0x0000002e3414723c */ /* 0x000fe20000001814 */
[----:B-1----:R-:W-:Y:S01]  /*19980*/  F2FP.F16.F32.PACK_AB R44, R75, R57 ;  /* 0x000000394b2c723e */ /* 0x002fe200000000ff */
[----:B------:R-:W-:-:S04]  /*19990*/  FADD.FTZ R57, R57, R71 ;  /* 0x0000004739397221 */ /* 0x000fc80000010000 */
[----:B------:R-:W-:Y:S01]  /*199a0*/  HMMA.16816.F32 R16, R52, R40, R16 ;  /* 0x000000283410723c */ /* 0x000fe20000001810 */
[----:B------:R-:W-:Y:S01]  /*199b0*/  MUFU.EX2 R81, R81 ;  /* 0x0000005100517308 */ /* 0x000fe20000000800 */
[----:B----4-:R-:W-:Y:S01]  /*199c0*/  F2FP.F16.F32.PACK_AB R46, R76, R77 ;  /* 0x0000004d4c2e723e */ /* 0x010fe200000000ff */
[----:B------:R-:W-:-:S03]  /*199d0*/  FADD.FTZ R57, R75, R57 ;  /* 0x000000394b397221 */ /* 0x000fc60000010000 */
[----:B------:R-:W-:Y:S01]  /*199e0*/  HMMA.16816.F32 R12, R52, R42, R12 ;  /* 0x0000002a340c723c */ /* 0x000fe2000000180c */
[----:B------:R-:W1:Y:S01]  /*199f0*/  LDSM.16.MT88.4 R40, [R235+0x10800] ;  /* 0x01080000eb28783b */ /* 0x000e620000004200 */
[----:B------:R-:W-:Y:S01]  /*19a00*/  FADD.FTZ R77, R77, R57 ;  /* 0x000000394d4d7221 */ /* 0x000fe20000010000 */
[----:B------:R-:W4:Y:S01]  /*19a10*/  MUFU.EX2 R80, R80 ;  /* 0x0000005000507308 */ /* 0x000f220000000800 */
[C---:B-----5:R-:W-:Y:S01]  /*19a20*/  F2FP.F16.F32.PACK_AB R45, R3.reuse, R78 ;  /* 0x0000004e032d723e */ /* 0x060fe200000000ff */
[----:B------:R-:W5:Y:S01]  /*19a30*/  LDSM.16.MT88.4 R52, [R233+0x10800] ;  /* 0x01080000e934783b */ /* 0x000f620000004200 */
[--C-:B------:R-:W-:Y:S01]  /*19a40*/  FFMA.FTZ R82, R88, UR5, -R120.reuse ;  /* 0x0000000558527c23 */ /* 0x100fe20008010878 */
[----:B------:R-:W-:Y:S01]  /*19a50*/  FFMA.FTZ R88, R96, UR5, -R120 ;  /* 0x0000000560587c23 */ /* 0x000fe20008010878 */
[----:B------:R-:W-:Y:S01]  /*19a60*/  FADD.FTZ R78, R78, R67 ;  /* 0x000000434e4e7221 */ /* 0x000fe20000010000 */
[----:B------:R-:W-:Y:S02]  /*19a70*/  FADD.FTZ R77, R76, R77 ;  /* 0x0000004d4c4d7221 */ /* 0x000fe40000010000 */
[----:B------:R-:W-:Y:S01]  /*19a80*/  MUFU.EX2 R83, R83 ;  /* 0x0000005300537308 */ /* 0x000fe20000000800 */
[----:B------:R-:W-:-:S07]  /*19a90*/  FADD.FTZ R78, R3, R78 ;  /* 0x0000004e034e7221 */ /* 0x000fce0000010000 */
[----:B------:R-:W1:Y:S01]  /*19aa0*/  MUFU.EX2 R82, R82 ;  /* 0x0000005200527308 */ /* 0x000e620000000800 */
[----:B----4-:R-:W-:Y:S01]  /*19ab0*/  F2FP.F16.F32.PACK_AB R47, R80, R81 ;  /* 0x00000051502f723e */ /* 0x010fe200000000ff */
[----:B------:R-:W-:-:S04]  /*19ac0*/  FADD.FTZ R81, R81, R78 ;  /* 0x0000004e51517221 */ /* 0x000fc80000010000 */
[----:B------:R-:W-:Y:S02]  /*19ad0*/  FADD.FTZ R81, R80, R81 ;  /* 0x0000005150517221 */ /* 0x000fe40000010000 */
[C---:B--2---:R-:W-:Y:S01]  /*19ae0*/  HMMA.16816.F32 R16, R44.reuse, R36, R16 ;  /* 0x000000242c10723c */ /* 0x044fe20000001810 */
[----:B------:R-:W-:Y:S05]  /*19af0*/  MUFU.EX2 R88, R88 ;  /* 0x0000005800587308 */ /* 0x000fea0000000800 */
[C---:B------:R-:W-:Y:S01]  /*19b00*/  HMMA.16816.F32 R12, R44.reuse, R38, R12 ;  /* 0x000000262c0c723c */ /* 0x040fe2000000180c */
[----:B------:R-:W2:Y:S02]  /*19b10*/  LDSM.16.MT88.4 R36, [R235+0x11000] ;  /* 0x01100000eb24783b */ /* 0x000ea40000004200 */
[----:B------:R-:W4:Y:S03]  /*19b20*/  MUFU.EX2 R89, R89 ;  /* 0x0000005900597308 */ /* 0x000f260000000800 */
[C---:B---3--:R-:W-:Y:S05]  /*19b30*/  HMMA.16816.F32 R32, R44.reuse, R48, R32 ;  /* 0x000000302c20723c */ /* 0x048fea0000001820 */
[----:B------:R-:W-:Y:S01]  /*19b40*/  MUFU.EX2 R79, R79 ;  /* 0x0000004f004f7308 */ /* 0x000fe20000000800 */
[----:B------:R-:W-:Y:S01]  /*19b50*/  HMMA.16816.F32 R28, R44, R50, R28 ;  /* 0x000000322c1c723c */ /* 0x000fe2000000181c */
[----:B-1----:R-:W-:Y:S01]  /*19b60*/  F2FP.F16.F32.PACK_AB R48, R82, R83 ;  /* 0x000000535230723e */ /* 0x002fe200000000ff */
[----:B------:R-:W-:-:S04]  /*19b70*/  FADD.FTZ R83, R83, R77 ;  /* 0x0000004d53537221 */ /* 0x000fc80000010000 */
[----:B------:R-:W-:Y:S01]  /*19b80*/  HMMA.16816.F32 R24, R44, R40, R24 ;  /* 0x000000282c18723c */ /* 0x000fe20000001818 */
[----:B------:R-:W1:Y:S01]  /*19b90*/  MUFU.EX2 R87, R87 ;  /* 0x0000005700577308 */ /* 0x000e620000000800 */
[----:B----4-:R-:W-:Y:S01]  /*19ba0*/  F2FP.F16.F32.PACK_AB R50, R89, R88 ;  /* 0x000000585932723e */ /* 0x010fe200000000ff */
[----:B------:R-:W-:-:S03]  /*19bb0*/  FADD.FTZ R83, R82, R83 ;  /* 0x0000005352537221 */ /* 0x000fc60000010000 */
[C---:B------:R-:W-:Y:S01]  /*19bc0*/  HMMA.16816.F32 R20, R44.reuse, R42, R20 ;  /* 0x0000002a2c14723c */ /* 0x040fe20000001814 */
[----:B------:R-:W3:Y:S01]  /*19bd0*/  LDSM.16.MT88.4 R40, [R236+0x11000] ;  /* 0x01100000ec28783b */ /* 0x000ee20000004200 */
[----:B------:R-:W-:Y:S01]  /*19be0*/  FADD.FTZ R88, R88, R83 ;  /* 0x0000005358587221 */ /* 0x000fe20000010000 */
[----:B------:R-:W-:Y:S03]  /*19bf0*/  MUFU.EX2 R86, R86 ;  /* 0x0000005600567308 */ /* 0x000fe60000000800 */
[----:B-----5:R-:W-:Y:S01]  /*19c00*/  HMMA.16816.F32 R8, R44, R52, R8 ;  /* 0x000000342c08723c */ /* 0x020fe20000001808 */
[----:B------:R-:W-:-:S04]  /*19c10*/  FADD.FTZ R88, R89, R88 ;  /* 0x0000005859587221 */ /* 0x000fc80000010000 */
[----:B------:R-:W4:Y:S01]  /*19c20*/  MUFU.EX2 R85, R85 ;  /* 0x0000005500557308 */ /* 0x000f220000000800 */
[----:B------:R-:W-:Y:S01]  /*19c30*/  HMMA.16816.F32 R4, R44, R54, R4 ;  /* 0x000000362c04723c */ /* 0x000fe20000001804 */
[----:B------:R-:W5:Y:S01]  /*19c40*/  LDSM.16.MT88.4 R44, [R234+0x11000] ;  /* 0x01100000ea2c783b */ /* 0x000f620000004200 */
[----:B-1----:R-:W-:Y:S01]  /*19c50*/  F2FP.F16.F32.PACK_AB R49, R87, R79 ;  /* 0x0000004f5731723e */ /* 0x002fe200000000ff */
[----:B------:R-:W-:Y:S02]  /*19c60*/  FADD.FTZ R79, R79, R81 ;  /* 0x000000514f4f7221 */ /* 0x000fe40000010000 */
[----:B------:R-:W1:Y:S02]  /*19c70*/  LDSM.16.MT88.4 R52, [R233+0x11000] ;  /* 0x01100000e934783b */ /* 0x000e640000004200 */
[----:B------:R-:W2:Y:S01]  /*19c80*/  MUFU.EX2 R90, R90 ;  /* 0x0000005a005a7308 */ /* 0x000ea20000000800 */
[----:B------:R-:W-:-:S07]  /*19c90*/  FADD.FTZ R79, R87, R79 ;  /* 0x0000004f574f7221 */ /* 0x000fce0000010000 */
[----:B------:R-:W3:Y:S01]  /*19ca0*/  MUFU.EX2 R91, R91 ;  /* 0x0000005b005b7308 */ /* 0x000ee20000000800 */
[----:B----4-:R-:W-:Y:S01]  /*19cb0*/  F2FP.F16.F32.PACK_AB R51, R85, R86 ;  /* 0x000000565533723e */ /* 0x010fe200000000ff */
[----:B------:R-:W-:-:S04]  /*19cc0*/  FADD.FTZ R86, R86, R79 ;  /* 0x0000004f56567221 */ /* 0x000fc80000010000 */
[----:B------:R-:W-:Y:S02]  /*19cd0*/  FADD.FTZ R86, R85, R86 ;  /* 0x0000005655567221 */ /* 0x000fe40000010000 */
[----:B--2---:R-:W-:Y:S01]  /*19ce0*/  HMMA.16816.F32 R24, R48, R36, R24 ;  /* 0x000000243018723c */ /* 0x004fe20000001818 */
[----:B------:R-:W2:Y:S01]  /*19cf0*/  MUFU.EX2 R92, R92 ;  /* 0x0000005c005c7308 */ /* 0x000ea20000000800 */
[----:B------:R-:W-:-:S04]  /*19d00*/  FADD.FTZ R88, R90, R88 ;  /* 0x000000585a587221 */ /* 0x000fc80000010000 */
[C---:B------:R-:W-:Y:S01]  /*19d10*/  HMMA.16816.F32 R20, R48.reuse, R38, R20 ;  /* 0x000000263014723c */ /* 0x040fe20000001814 */
[----:B------:R-:W4:Y:S02]  /*19d20*/  LDSM.16.MT88.4 R36, [R236+0x11800] ;  /* 0x01180000ec24783b */ /* 0x000f240000004200 */
[----:B------:R-:W1:Y:S01]  /*19d30*/  MUFU.EX2 R93, R93 ;  /* 0x0000005d005d7308 */ /* 0x000e620000000800 */
[C---:B---3--:R-:W-:Y:S01]  /*19d40*/  F2FP.F16.F32.PACK_AB R132, R91.reuse, R90 ;  /* 0x0000005a5b84723e */ /* 0x048fe200000000ff */
[----:B------:R-:W-:Y:S01]  /*19d50*/  FADD.FTZ R88, R91, R88 ;  /* 0x000000585b587221 */ /* 0x000fe20000010000 */
[C---:B------:R-:W-:Y:S05]  /*19d60*/  HMMA.16816.F32 R28, R48.reuse, R42, R28 ;  /* 0x0000002a301c723c */ /* 0x040fea000000181c */
[----:B------:R-:W3:Y:S01]  /*19d70*/  MUFU.EX2 R84, R84 ;  /* 0x0000005400547308 */ /* 0x000ee20000000800 */
[----:B-----5:R-:W-:Y:S01]  /*19d80*/  HMMA.16816.F32 R16, R48, R44, R16 ;  /* 0x0000002c3010723c */ /* 0x020fe20000001810 */
[----:B--2---:R-:W-:-:S05]  /*19d90*/  FADD.FTZ R88, R92, R88 ;  /* 0x000000585c587221 */ /* 0x004fca0000010000 */
[C---:B------:R-:W-:Y:S01]  /*19da0*/  HMMA.16816.F32 R32, R48.reuse, R40, R32 ;  /* 0x000000283020723c */ /* 0x040fe20000001820 */
[--C-:B------:R-:W-:Y:S01]  /*19db0*/  FFMA.FTZ R44, R98, UR5, -R102.reuse ;  /* 0x00000005622c7c23 */ /* 0x100fe20008010866 */
[----:B------:R-:W-:Y:S01]  /*19dc0*/  FFMA.FTZ R45, R97, UR5, -R102 ;  /* 0x00000005612d7c23 */ /* 0x000fe20008010866 */
[----:B------:R-:W2:Y:S01]  /*19dd0*/  MUFU.EX2 R94, R94 ;  /* 0x0000005e005e7308 */ /* 0x000ea20000000800 */
[C---:B-1----:R-:W-:Y:S01]  /*19de0*/  F2FP.F16.F32.PACK_AB R134, R93.reuse, R92 ;  /* 0x0000005c5d86723e */ /* 0x042fe200000000ff */
[----:B------:R-:W1:Y:S01]  /*19df0*/  LDSM.16.MT88.4 R40, [R235+0x11800] ;  /* 0x01180000eb28783b */ /* 0x000e620000004200 */
[----:B------:R-:W-:Y:S01]  /*19e00*/  HMMA.16816.F32 R12, R48, R46, R12 ;  /* 0x0000002e300c723c */ /* 0x000fe2000000180c */
[----:B------:R-:W-:Y:S01]  /*19e10*/  FADD.FTZ R3, R93, R88 ;  /* 0x000000585d037221 */ /* 0x000fe20000010000 */
[----:B---3--:R-:W-:-:S03]  /*19e20*/  FADD.FTZ R86, R84, R86 ;  /* 0x0000005654567221 */ /* 0x008fc60000010000 */
[----:B------:R-:W3:Y:S01]  /*19e30*/  MUFU.EX2 R44, R44 ;  /* 0x0000002c002c7308 */ /* 0x000ee20000000800 */
[C---:B------:R-:W-:Y:S06]  /*19e40*/  HMMA.16816.F32 R8, R48.reuse, R52, R8 ;  /* 0x000000343008723c */ /* 0x040fec0000001808 */
[----:B------:R-:W-:Y:S01]  /*19e50*/  HMMA.16816.F32 R4, R48, R54, R4 ;  /* 0x000000363004723c */ /* 0x000fe20000001804 */
[----:B------:R-:W5:Y:S01]  /*19e60*/  MUFU.EX2 R45, R45 ;  /* 0x0000002d002d7308 */ /* 0x000f620000000800 */
[C---:B--2---:R-:W-:Y:S01]  /*19e70*/  F2FP.F16.F32.PACK_AB R133, R94.reuse, R84 ;  /* 0x000000545e85723e */ /* 0x044fe200000000ff */
[----:B------:R-:W-:-:S04]  /*19e80*/  FADD.FTZ R86, R94, R86 ;  /* 0x000000565e567221 */ /* 0x000fc80000010000 */
[----:B---3--:R-:W-:Y:S01]  /*19e90*/  FADD.FTZ R86, R44, R86 ;  /* 0x000000562c567221 */ /* 0x008fe20000010000 */
[----:B-----5:R-:W-:-:S03]  /*19ea0*/  F2FP.F16.F32.PACK_AB R135, R45, R44 ;  /* 0x0000002c2d87723e */ /* 0x020fc600000000ff */
[----:B------:R-:W-:-:S05]  /*19eb0*/  FADD.FTZ R252, R45, R86 ;  /* 0x000000562dfc7221 */ /* 0x000fca0000010000 */
[----:B------:R-:W-:Y:S01]  /*19ec0*/  STL [R1], R252 ;  /* 0x000000fc01007387 */ /* 0x000fe20000100800 */
[C---:B----4-:R-:W-:Y:S03]  /*19ed0*/  HMMA.16816.F32 R156, R132.reuse, R38, R28 ;  /* 0x00000026849c723c */ /* 0x050fe6000000181c */
[----:B------:R-:W2:Y:S03]  /*19ee0*/  LDSM.16.MT88.4 R28, [R233+0x11800] ;  /* 0x01180000e91c783b */ /* 0x000ea60000004200 */
[C---:B------:R-:W-:Y:S01]  /*19ef0*/  HMMA.16816.F32 R144, R132.reuse, R140, R16 ;  /* 0x0000008c8490723c */ /* 0x040fe20000001810 */
[----:B------:R3:W-:Y:S05]  /*19f00*/  STL [R1+0x4], R3 ;  /* 0x0000040301007387 */ /* 0x0007ea0000100800 */
[C---:B------:R-:W-:Y:S06]  /*19f10*/  HMMA.16816.F32 R160, R132.reuse, R36, R32 ;  /* 0x0000002484a0723c */ /* 0x040fec0000001820 */
[C---:B-1----:R-:W-:Y:S06]  /*19f20*/  HMMA.16816.F32 R152, R132.reuse, R40, R24 ;  /* 0x000000288498723c */ /* 0x042fec0000001818 */
[C---:B------:R-:W-:Y:S06]  /*19f30*/  HMMA.16816.F32 R148, R132.reuse, R42, R20 ;  /* 0x0000002a8494723c */ /* 0x040fec0000001814 */
[C---:B------:R-:W-:Y:S06]  /*19f40*/  HMMA.16816.F32 R140, R132.reuse, R142, R12 ;  /* 0x0000008e848c723c */ /* 0x040fec000000180c */
[C---:B--2---:R-:W-:Y:S06]  /*19f50*/  HMMA.16816.F32 R136, R132.reuse, R28, R8 ;  /* 0x0000001c8488723c */ /* 0x044fec0000001808 */
[----:B------:R-:W-:Y:S01]  /*19f60*/  HMMA.16816.F32 R132, R132, R30, R4 ;  /* 0x0000001e8484723c */ /* 0x000fe20000001804 */
[----:B---3--:R-:W-:Y:S05]  /*19f70*/  @!P0 BRA `(.L_x_2733) ;  /* 0x0000006400d48947 */ /* 0x008fea0003800000 */
[----:B------:R-:W-:Y:S01]  /*19f80*/  PLOP3.LUT P0, PT, PT, PT, UP1, 0x40, 0x0 ;  /* 0x000000000000781c */ /* 0x000fe20003f0e818 */
[----:B------:R-:W-:-:S04]  /*19f90*/  DEPBAR.LE SB0, 0x0 ;  /* 0x000080000000791a */ /* 0x000fc80000000000 */
[----:B------:R-:W-:Y:S01]  /*19fa0*/  UIADD3 UR11, UR58, -0x2, URZ ;  /* 0xfffffffe3a0b7890 */ /* 0x000fe2000fffe03f */
[----:B------:R-:W-:Y:S07]  /*19fb0*/  BAR.SYNC.DEFER_BLOCKING 0x0 ;  /* 0x0000000000007b1d */ /* 0x000fee0000010000 */
[----:B------:R-:W-:Y:S05]  /*19fc0*/  @P0 BRA `(.L_x_2734) ;  /* 0x0000000000fc0947 */ /* 0x000fea0003800000 */
        /* <DEDUP_REMOVED lines=63> */
.L_x_2734:
[----:B------:R-:W-:Y:S02]  /*1a3c0*/  ULDC UR4, c[0x0][0x250] ;  /* 0x0000940000047ab9 */ /* 0x000fe40000000800 */
[----:B------:R-:W-:-:S06]  /*1a3d0*/  USHF.L.U32 UR5, UR4, 0x8, URZ ;  /* 0x0000000804057899 */ /* 0x000fcc000800063f */
[----:B------:R-:W-:-:S04]  /*1a3e0*/  IADD3 R6, RZ, -UR5, RZ ;  /* 0x80000005ff067c10 */ /* 0x000fc8000fffe0ff */
[----:B------:R-:W-:-:S07]  /*1a3f0*/  SHF.R.S32.HI R4, RZ, 0x1f, R6 ;  /* 0x0000001fff047819 */ /* 0x000fce0000011406 */
.L_x_2735:
[----:B------:R-:W-:Y:S01]  /*1a400*/  USHF.L.U32 UR5, UR4, 0x5, URZ ;  /* 0x0000000504057899 */ /* 0x000fe2000800063f */
[----:B------:R-:W-:Y:S01]  /*1a410*/  LEA R247, P0, R6, R247, 0x1 ;  /* 0x000000f706f77211 */ /* 0x000fe200078008ff */
[----:B------:R-:W-:Y:S01]  /*1a420*/  ULDC UR8, c[0x0][0x254] ;  /* 0x0000950000087ab9 */ /* 0x000fe20000000800 */
[----:B------:R-:W-:Y:S01]  /*1a430*/  IMAD R200, R166, 0x2, R241 ;  /* 0x00000002a6c87824 */ /* 0x000fe200078e02f1 */
[----:B------:R-:W-:Y:S01]  /*1a440*/  USHF.L.U64.HI UR4, UR4, 0x5, UR8 ;  /* 0x0000000504047899 */ /* 0x000fe20008010208 */
[----:B------:R-:W-:Y:S01]  /*1a450*/  LEA.HI.X R246, R6, R246, R4, 0x1, P0 ;  /* 0x000000f606f67211 */ /* 0x000fe200000f0c04 */
[----:B------:R-:W-:Y:S01]  /*1a460*/  IMAD.MOV.U32 R6, RZ, RZ, R247 ;  /* 0x000000ffff067224 */ /* 0x000fe200078e00f7 */
[----:B------:R-:W-:Y:S01]  /*1a470*/  IADD3 R4, P0, R247, UR5, RZ ;  /* 0x00000005f7047c10 */ /* 0x000fe2000ff1e0ff */
[----:B------:R-:W-:Y:S01]  /*1a480*/  VIADD R180, R238, 0x2000 ;  /* 0x00002000eeb47836 */ /* 0x000fe20000000000 */
[----:B------:R-:W1:Y:S01]  /*1a490*/  S2R R3, SR_TID.X ;  /* 0x0000000000037919 */ /* 0x000e620000002100 */
[----:B------:R-:W-:Y:S01]  /*1a4a0*/  IMAD.MOV.U32 R7, RZ, RZ, R246 ;  /* 0x000000ffff077224 */ /* 0x000fe200078e00f6 */
[----:B------:R-:W-:Y:S01]  /*1a4b0*/  IADD3.X R5, R246, UR4, RZ, P0, !PT ;  /* 0x00000004f6057c10 */ /* 0x000fe200087fe4ff */
[----:B------:R-:W-:Y:S01]  /*1a4c0*/  VIADD R184, R238, 0x1800 ;  /* 0x00001800eeb87836 */ /* 0x000fe20000000000 */
[----:B------:R-:W-:Y:S01]  /*1a4d0*/  IADD3 R18, P0, R4, UR5, RZ ;  /* 0x0000000504127c10 */ /* 0x000fe2000ff1e0ff */
[C---:B------:R-:W-:Y:S01]  /*1a4e0*/  VIADD R192, R238.reuse, 0x5800 ;  /* 0x00005800eec07836 */ /* 0x040fe20000000000 */
[----:B------:R-:W-:Y:S01]  /*1a4f0*/  @!PT LDS RZ, [RZ] ;  /* 0x00000000fffff984 */ /* 0x000fe20000000800 */
[----:B------:R-:W-:Y:S01]  /*1a500*/  @!PT LDS RZ, [RZ] ;  /* 0x00000000fffff984 */ /* 0x000fe20000000800 */
[----:B------:R-:W-:Y:S01]  /*1a510*/  @!PT LDS RZ, [RZ] ;  /* 0x00000000fffff984 */ /* 0x000fe20000000800 */
[----:B------:R2:W-:Y:S01]  /*1a520*/  LDGSTS.E.BYPASS.LTC128B.128 [R250+0xa000], desc[UR6][R6.64] ;  /* 0x0a00000006fa7fae */ /* 0x0005e2000b901d46 */
[----:B------:R-:W-:Y:S01]  /*1a530*/  VIADD R196, R238, 0x5000 ;  /* 0x00005000eec47836 */ /* 0x000fe20000000000 */
[----:B------:R-:W-:Y:S01]  /*1a540*/  IADD3.X R19, R5, UR4, RZ, P0, !PT ;  /* 0x0000000405137c10 */ /* 0x000fe200087fe4ff */
[----:B------:R-:W-:Y:S01]  /*1a550*/  UISETP.GE.AND UP0, UPT, UR58, 0x3, UPT ;  /* 0x000000033a00788c */ /* 0x000fe2000bf06270 */
        /* <DEDUP_REMOVED lines=30> */
[----:B------:R-:W-:Y:S02]  /*1a740*/  IADD3.X R11, R15, UR4, RZ, P0, !PT ;  /* 0x000000040f0b7c10 */ /* 0x000fe400087fe4ff */
[----:B--2---:R-:W-:-:S03]  /*1a750*/  IADD3 R8, P0, R10, UR5, RZ ;  /* 0x000000050a087c10 */ /* 0x004fc6000ff1e0ff */
[----:B------:R-:W-:Y:S01]  /*1a760*/  LDGSTS.E.BYPASS.LTC128B.128 [R250+0x10000], desc[UR6][R10.64] ;  /* 0x100000000afa7fae */ /* 0x000fe2000b901d46 */
[----:B------:R-:W-:-:S05]  /*1a770*/  IADD3.X R9, R11, UR4, RZ, P0, !PT ;  /* 0x000000040b097c10 */ /* 0x000fca00087fe4ff */
[----:B------:R2:W-:Y:S01]  /*1a780*/  LDGSTS.E.BYPASS.LTC128B.128 [R250+0x10800], desc[UR6][R8.64] ;  /* 0x1080000008fa7fae */ /* 0x0005e2000b901d46 */
[----:B---3--:R-:W-:-:S04]  /*1a790*/  IADD3 R4, P0, R8, UR5, RZ ;  /* 0x0000000508047c10 */ /* 0x008fc8000ff1e0ff */
[----:B------:R-:W-:Y:S02]  /*1a7a0*/  IADD3.X R5, R9, UR4, RZ, P0, !PT ;  /* 0x0000000409057c10 */ /* 0x000fe400087fe4ff */
[----:B------:R-:W-:-:S03]  /*1a7b0*/  IADD3 R6, P0, R4, UR5, RZ ;  /* 0x0000000504067c10 */ /* 0x000fc6000ff1e0ff */
[----:B------:R-:W-:Y:S01]  /*1a7c0*/  LDGSTS.E.BYPASS.LTC128B.128 [R250+0x11000], desc[UR6][R4.64] ;  /* 0x1100000004fa7fae */ /* 0x000fe2000b901d46 */
[----:B------:R-:W-:Y:S01]  /*1a7d0*/  IADD3.X R7, R5, UR4, RZ, P0, !PT ;  /* 0x0000000405077c10 */ /* 0x000fe200087fe4ff */
[----:B------:R-:W-:-:S04]  /*1a7e0*/  USHF.L.U32 UR4, UR11, 0x8, URZ ;  /* 0x000000080b047899 */ /* 0x000fc8000800063f */
[----:B------:R3:W-:Y:S04]  /*1a7f0*/  LDGSTS.E.BYPASS.LTC128B.128 [R250+0x11800], desc[UR6][R6.64] ;  /* 0x1180000006fa7fae */ /* 0x0007e8000b901d46 */
[----:B------:R-:W-:Y:S04]  /*1a800*/  LDSM.16.M88.4 R208, [R241] ;  /* 0x00000000f1d0783b */ /* 0x000fe80000000200 */
[----:B------:R-:W5:Y:S04]  /*1a810*/  LDSM.16.M88.4 R60, [R240+0x3000] ;  /* 0x00300000f03c783b */ /* 0x000f680000000200 */
[----:B------:R-:W-:Y:S04]  /*1a820*/  LDSM.16.M88.4 R204, [R189] ;  /* 0x00000000bdcc783b */ /* 0x000fe80000000200 */
[----:B------:R-:W-:Y:S04]  /*1a830*/  LDSM.16.M88.4 R32, [R188+0x3000] ;  /* 0x00300000bc20783b */ /* 0x000fe80000000200 */
[----:B------:R-:W-:Y:S04]  /*1a840*/  LDSM.16.M88.4 R28, [R240+0x5000] ;  /* 0x00500000f01c783b */ /* 0x000fe80000000200 */
[----:B------:R-:W2:Y:S04]  /*1a850*/  LDSM.16.M88.4 R44, [R240+0x4000] ;  /* 0x00400000f02c783b */ /* 0x000ea80000000200 */
[----:B------:R-:W3:Y:S04]  /*1a860*/  LDSM.16.M88.4 R52, [R240+0x3800] ;  /* 0x00380000f034783b */ /* 0x000ee80000000200 */
[----:B------:R-:W3:Y:S04]  /*1a870*/  LDSM.16.M88.4 R84, [R188+0x5000] ;  /* 0x00500000bc54783b */ /* 0x000ee80000000200 */
[----:B------:R-:W3:Y:S04]  /*1a880*/  LDSM.16.M88.4 R168, [R240+0x7000] ;  /* 0x00700000f0a8783b */ /* 0x000ee80000000200 */
[----:B----4-:R-:W4:Y:S04]  /*1a890*/  LDSM.16.M88.4 R16, [R188+0x4000] ;  /* 0x00400000bc10783b */ /* 0x010f280000000200 */
[----:B-1----:R-:W1:Y:S01]  /*1a8a0*/  LDSM.16.M88.4 R12, [R240+0x6000] ;  /* 0x00600000f00c783b */ /* 0x002e620000000200 */
[C---:B-----5:R-:W-:Y:S03]  /*1a8b0*/  HMMA.16816.F32 R64, R208.reuse, R60, RZ ;  /* 0x0000003cd040723c */ /* 0x060fe600000018ff */
[----:B------:R-:W5:Y:S04]  /*1a8c0*/  LDSM.16.M88.4 R24, [R188+0x3800] ;  /* 0x00380000bc18783b */ /* 0x000f680000000200 */
[----:B------:R-:W5:Y:S01]  /*1a8d0*/  LDSM.16.M88.4 R20, [R240+0x5800] ;  /* 0x00580000f014783b */ /* 0x000f620000000200 */
[C---:B------:R-:W-:Y:S03]  /*1a8e0*/  HMMA.16816.F32 R60, R208.reuse, R62, RZ ;  /* 0x0000003ed03c723c */ /* 0x040fe600000018ff */
[----:B------:R-:W5:Y:S04]  /*1a8f0*/  LDSM.16.M88.4 R76, [R240+0x2000] ;  /* 0x00200000f04c783b */ /* 0x000f680000000200 */
[----:B------:R-:W-:Y:S01]  /*1a900*/  LDSM.16.M88.4 R88, [R188+0x6000] ;  /* 0x00600000bc58783b */ /* 0x000fe20000000200 */
[C---:B--2---:R-:W-:Y:S03]  /*1a910*/  HMMA.16816.F32 R48, R208.reuse, R44, RZ ;  /* 0x0000002cd030723c */ /* 0x044fe600000018ff */
[----:B------:R-:W-:Y:S04]  /*1a920*/  LDSM.16.M88.4 R92, [R188+0x5800] ;  /* 0x00580000bc5c783b */ /* 0x000fe80000000200 */
[----:B------:R-:W-:Y:S01]  /*1a930*/  LDSM.16.M88.4 R100, [R240+0x9000] ;  /* 0x00900000f064783b */ /* 0x000fe20000000200 */
[----:B------:R-:W-:Y:S03]  /*1a940*/  HMMA.16816.F32 R44, R208, R46, RZ ;  /* 0x0000002ed02c723c */ /* 0x000fe600000018ff */
[----:B------:R-:W-:Y:S03]  /*1a950*/  LDSM.16.M88.4 R116, [R240+0x8000] ;  /* 0x00800000f074783b */ /* 0x000fe60000000200 */
[C---:B------:R-:W-:Y:S01]  /*1a960*/  HMMA.16816.F32 R64, R204.reuse, R32, R64 ;  /* 0x00000020cc40723c */ /* 0x040fe20000001840 */
[----:B------:R-:W-:Y:S04]  /*1a970*/  LDSM.16.M88.4 R68, [R240+0x2800] ;  /* 0x00280000f044783b */ /* 0x000fe80000000200 */
[----:B------:R-:W-:Y:S01]  /*1a980*/  LDSM.16.M88.4 R124, [R240+0x7800] ;  /* 0x00780000f07c783b */ /* 0x000fe20000000200 */
[----:B------:R-:W-:Y:S03]  /*1a990*/  HMMA.16816.F32 R60, R204, R34, R60 ;  /* 0x00000022cc3c723c */ /* 0x000fe6000000183c */
[----:B------:R-:W-:Y:S03]  /*1a9a0*/  LDSM.16.M88.4 R8, [R188+0x2000] ;  /* 0x00200000bc08783b */ /* 0x000fe60000000200 */
[C---:B------:R-:W-:Y:S01]  /*1a9b0*/  HMMA.16816.F32 R32, R208.reuse, R28, RZ ;  /* 0x0000001cd020723c */ /* 0x040fe200000018ff */
[----:B------:R-:W-:Y:S04]  /*1a9c0*/  LDSM.16.M88.4 R36, [R240+0x4800] ;  /* 0x00480000f024783b */ /* 0x000fe80000000200 */
[----:B---3--:R-:W-:Y:S01]  /*1a9d0*/  LDSM.16.M88.4 R4, [R188+0x2800] ;  /* 0x00280000bc04783b */ /* 0x008fe20000000200 */
[C---:B------:R-:W-:Y:S03]  /*1a9e0*/  HMMA.16816.F32 R28, R208.reuse, R30, RZ ;  /* 0x0000001ed01c723c */ /* 0x040fe600000018ff */
[----:B------:R-:W-:Y:S03]  /*1a9f0*/  LDSM.16.M88.4 R200, [R200] ;  /* 0x00000000c8c8783b */ /* 0x000fe60000000200 */
[C---:B------:R-:W-:Y:S01]  /*1aa00*/  HMMA.16816.F32 R56, R208.reuse, R52, RZ ;  /* 0x00000034d038723c */ /* 0x040fe200000018ff */
[----:B------:R-:W-:Y:S04]  /*1aa10*/  LDSM.16.M88.4 R108, [R240+0x8800] ;  /* 0x00880000f06c783b */ /* 0x000fe80000000200 */
[----:B------:R-:W-:Y:S01]  /*1aa20*/  LDSM.16.M88.4 R96, [R188+0x6800] ;  /* 0x00680000bc60783b */ /* 0x000fe20000000200 */
[----:B------:R-:W-:Y:S03]  /*1aa30*/  HMMA.16816.F32 R52, R208, R54, RZ ;  /* 0x00000036d034723c */ /* 0x000fe600000018ff */
[----:B------:R-:W-:Y:S03]  /*1aa40*/  LDSM.16.M88.4 R180, [R180] ;  /* 0x00000000b4b4783b */ /* 0x000fe60000000200 */
[C---:B------:R-:W-:Y:S01]  /*1aa50*/  HMMA.16816.F32 R32, R204.reuse, R84, R32 ;  /* 0x00000054cc20723c */ /* 0x040fe20000001820 */
[----:B------:R-:W-:Y:S04]  /*1aa60*/  LDSM.16.M88.4 R176, [R188+0x8800] ;  /* 0x00880000bcb0783b */ /* 0x000fe80000000200 */
[----:B------:R-:W-:Y:S01]  /*1aa70*/  LDSM.16.M88.4 R184, [R184] ;  /* 0x00000000b8b8783b */ /* 0x000fe20000000200 */
[----:B------:R-:W-:Y:S03]  /*1aa80*/  HMMA.16816.F32 R28, R204, R86, R28 ;  /* 0x00000056cc1c723c */ /* 0x000fe6000000181c */
[----:B------:R-:W2:Y:S03]  /*1aa90*/  LDSM.16.M88.4 R84, [R188+0x7000] ;  /* 0x00700000bc54783b */ /* 0x000ea60000000200 */
[----:B------:R-:W-:Y:S01]  /*1aaa0*/  HMMA.16816.F32 R172, R208, R168, RZ ;  /* 0x000000a8d0ac723c */ /* 0x000fe200000018ff */
[----:B------:R-:W-:Y:S04]  /*1aab0*/  LDSM.16.M88.4 R192, [R192] ;  /* 0x00000000c0c0783b */ /* 0x000fe80000000200 */
[----:B------:R-:W-:Y:S01]  /*1aac0*/  LDSM.16.M88.4 R216, [R240+0x9800] ;  /* 0x00980000f0d8783b */ /* 0x000fe20000000200 */
[C---:B----4-:R-:W-:Y:S03]  /*1aad0*/  HMMA.16816.F32 R48, R204.reuse, R16, R48 ;  /* 0x00000010cc30723c */ /* 0x050fe60000001830 */
[----:B------:R-:W-:Y:S03]  /*1aae0*/  LDSM.16.M88.4 R196, [R196] ;  /* 0x00000000c4c4783b */ /* 0x000fe60000000200 */
[----:B------:R-:W-:Y:S01]  /*1aaf0*/  HMMA.16816.F32 R44, R204, R18, R44 ;  /* 0x00000012cc2c723c */ /* 0x000fe2000000182c */
[----:B------:R-:W-:Y:S04]  /*1ab00*/  LDSM.16.M88.4 R212, [R188+0x9800] ;  /* 0x00980000bcd4783b */ /* 0x000fe80000000200 */
[----:B------:R-:W0:Y:S01]  /*1ab10*/  LDGDEPBAR ;  /* 0x00000000000079af */ /* 0x000e220000000000 */
[C---:B------:R-:W-:Y:S06]  /*1ab20*/  HMMA.16816.F32 R168, R208.reuse, R170, RZ ;  /* 0x000000aad0a8723c */ /* 0x040fec00000018ff */
[C---:B-1----:R-:W-:Y:S06]  /*1ab30*/  HMMA.16816.F32 R16, R208.reuse, R12, RZ ;  /* 0x0000000cd010723c */ /* 0x042fec00000018ff */
[----:B------:R-:W-:Y:S06]  /*1ab40*/  HMMA.16816.F32 R12, R208, R14, RZ ;  /* 0x0000000ed00c723c */ /* 0x000fec00000018ff */
[C---:B-----5:R-:W-:Y:S06]  /*1ab50*/  HMMA.16816.F32 R56, R204.reuse, R24, R56 ;  /* 0x00000018cc38723c */ /* 0x060fec0000001838 */
[----:B------:R-:W-:Y:S06]  /*1ab60*/  HMMA.16816.F32 R52, R204, R26, R52 ;  /* 0x0000001acc34723c */ /* 0x000fec0000001834 */
[C---:B------:R-:W-:Y:S06]  /*1ab70*/  HMMA.16816.F32 R24, R208.reuse, R20, RZ ;  /* 0x00000014d018723c */ /* 0x040fec00000018ff */
[C---:B------:R-:W-:Y:S06]  /*1ab80*/  HMMA.16816.F32 R20, R208.reuse, R22, RZ ;  /* 0x00000016d014723c */ /* 0x040fec00000018ff */
[C---:B------:R-:W-:Y:S06]  /*1ab90*/  HMMA.16816.F32 R80, R208.reuse, R76, RZ ;  /* 0x0000004cd050723c */ /* 0x040fec00000018ff */
[----:B------:R-:W-:Y:S06]  /*1aba0*/  HMMA.16816.F32 R76, R208, R78, RZ ;  /* 0x0000004ed04c723c */ /* 0x000fec00000018ff */
[C---:B--2---:R-:W-:Y:S06]  /*1abb0*/  HMMA.16816.F32 R172, R204.reuse, R84, R172 ;  /* 0x00000054ccac723c */ /* 0x044fec00000018ac */
[C---:B------:R-:W-:Y:S01]  /*1abc0*/  HMMA.16816.F32 R168, R204.reuse, R86, R168 ;  /* 0x00000056cca8723c */ /* 0x040fe200000018a8 */
[----:B------:R-:W1:Y:S05]  /*1abd0*/  LDSM.16.M88.4 R84, [R188+0x9000] ;  /* 0x00900000bc54783b */ /* 0x000e6a0000000200 */
[C---:B------:R-:W-:Y:S06]  /*1abe0*/  HMMA.16816.F32 R16, R204.reuse, R88, R16 ;  /* 0x00000058cc10723c */ /* 0x040fec0000001810 */
[C---:B------:R-:W-:Y:S01]  /*1abf0*/  HMMA.16816.F32 R12, R204.reuse, R90, R12 ;  /* 0x0000005acc0c723c */ /* 0x040fe2000000180c */
[----:B------:R-:W2:Y:S05]  /*1ac00*/  LDSM.16.M88.4 R88, [R188+0x8000] ;  /* 0x00800000bc58783b */ /* 0x000eaa0000000200 */
[C---:B------:R-:W-:Y:S06]  /*1ac10*/  HMMA.16816.F32 R24, R204.reuse, R92, R24 ;  /* 0x0000005ccc18723c */ /* 0x040fec0000001818 */
[----:B------:R-:W-:Y:S01]  /*1ac20*/  HMMA.16816.F32 R20, R204, R94, R20 ;  /* 0x0000005ecc14723c */ /* 0x000fe20000001814 */
[----:B------:R-:W3:Y:S05]  /*1ac30*/  LDSM.16.M88.4 R92, [R188+0x7800] ;  /* 0x00780000bc5c783b */ /* 0x000eea0000000200 */
[C---:B------:R-:W-:Y:S06]  /*1ac40*/  HMMA.16816.F32 R104, R208.reuse, R100, RZ ;  /* 0x00000064d068723c */ /* 0x040fec00000018ff */
[C---:B------:R-:W-:Y:S06]  /*1ac50*/  HMMA.16816.F32 R120, R208.reuse, R116, RZ ;  /* 0x00000074d078723c */ /* 0x040fec00000018ff */
[C---:B------:R-:W-:Y:S06]  /*1ac60*/  HMMA.16816.F32 R72, R208.reuse, R68, RZ ;  /* 0x00000044d048723c */ /* 0x040fec00000018ff */
[C---:B------:R-:W-:Y:S06]  /*1ac70*/  HMMA.16816.F32 R68, R208.reuse, R70, RZ ;  /* 0x00000046d044723c */ /* 0x040fec00000018ff */
[----:B------:R-:W-:Y:S06]  /*1ac80*/  HMMA.16816.F32 R128, R208, R124, RZ ;  /* 0x0000007cd080723c */ /* 0x000fec00000018ff */
[C---:B------:R-:W-:Y:S06]  /*1ac90*/  HMMA.16816.F32 R80, R204.reuse, R8, R80 ;  /* 0x00000008cc50723c */ /* 0x040fec0000001850 */
[----:B------:R-:W-:Y:S01]  /*1aca0*/  HMMA.16816.F32 R76, R204, R10, R76 ;  /* 0x0000000acc4c723c */ /* 0x000fe2000000184c */
[----:B------:R4:W5:Y:S05]  /*1acb0*/  LDSM.16.M88.4 R8, [R188+0x4800] ;  /* 0x00480000bc08783b */ /* 0x00096a0000000200 */
[C---:B------:R-:W-:Y:S06]  /*1acc0*/  HMMA.16816.F32 R124, R208.reuse, R126, RZ ;  /* 0x0000007ed07c723c */ /* 0x040fec00000018ff */
[C---:B------:R-:W-:Y:S06]  /*1acd0*/  HMMA.16816.F32 R100, R208.reuse, R102, RZ ;  /* 0x00000066d064723c */ /* 0x040fec00000018ff */
[C---:B------:R-:W-:Y:S06]  /*1ace0*/  HMMA.16816.F32 R116, R208.reuse, R118, RZ ;  /* 0x00000076d074723c */ /* 0x040fec00000018ff */
[----:B------:R-:W-:Y:S01]  /*1acf0*/  HMMA.16816.F32 R40, R208, R36, RZ ;  /* 0x00000024d028723c */ /* 0x000fe200000018ff */
[----:B----4-:R-:W-:-:S05]  /*1ad00*/  VIADD R188, R238, 0x1000 ;  /* 0x00001000eebc7836 */ /* 0x010fca0000000000 */
[C---:B-1----:R-:W-:Y:S01]  /*1ad10*/  HMMA.16816.F32 R104, R204.reuse, R84, R104 ;  /* 0x00000054cc68723c */ /* 0x042fe20000001868 */
[----:B------:R-:W-:Y:S05]  /*1ad20*/  LDSM.16.M88.4 R188, [R188] ;  /* 0x00000000bcbc783b */ /* 0x000fea0000000200 */
[----:B--2---:R-:W-:Y:S01]  /*1ad30*/  HMMA.16816.F32 R120, R204, R88, R120 ;  /* 0x00000058cc78723c */ /* 0x004fe20000001878 */
[----:B------:R-:W-:-:S05]  /*1ad40*/  VIADD R84, R238, 0x2800 ;  /* 0x00002800ee547836 */ /* 0x000fca0000000000 */
[----:B------:R-:W-:Y:S01]  /*1ad50*/  HMMA.16816.F32 R72, R204, R4, R72 ;  /* 0x00000004cc48723c */ /* 0x000fe20000001848 */
[----:B------:R-:W-:-:S05]  /*1ad60*/  VIADD R88, R238, 0x800 ;  /* 0x00000800ee587836 */ /* 0x000fca0000000000 */
[----:B------:R-:W-:Y:S01]  /*1ad70*/  HMMA.16816.F32 R68, R204, R6, R68 ;  /* 0x00000006cc44723c */ /* 0x000fe20000001844 */
[----:B------:R-:W1:Y:S05]  /*1ad80*/  LDSM.16.M88.4 R4, [R240+0x6800] ;  /* 0x00680000f004783b */ /* 0x000e6a0000000200 */
[----:B------:R-:W-:Y:S06]  /*1ad90*/  HMMA.16816.F32 R36, R208, R38, RZ ;  /* 0x00000026d024723c */ /* 0x000fec00000018ff */
[C---:B---3--:R-:W-:Y:S06]  /*1ada0*/  HMMA.16816.F32 R128, R204.reuse, R92, R128 ;  /* 0x0000005ccc80723c */ /* 0x048fec0000001880 */
[C---:B------:R-:W-:Y:S01]  /*1adb0*/  HMMA.16816.F32 R124, R204.reuse, R94, R124 ;  /* 0x0000005ecc7c723c */ /* 0x040fe2000000187c */
[----:B------:R-:W2:Y:S05]  /*1adc0*/  LDSM.16.M88.4 R92, [R238] ;  /* 0x00000000ee5c783b */ /* 0x000eaa0000000200 */
[C---:B------:R-:W-:Y:S01]  /*1add0*/  HMMA.16816.F32 R100, R204.reuse, R86, R100 ;  /* 0x00000056cc64723c */ /* 0x040fe20000001864 */
[----:B------:R-:W3:Y:S05]  /*1ade0*/  LDSM.16.M88.4 R84, [R84] ;  /* 0x000000005454783b */ /* 0x000eea0000000200 */
[C---:B------:R-:W-:Y:S01]  /*1adf0*/  HMMA.16816.F32 R116, R204.reuse, R90, R116 ;  /* 0x0000005acc74723c */ /* 0x040fe20000001874 */
[----:B------:R-:W4:Y:S05]  /*1ae00*/  LDSM.16.M88.4 R88, [R88] ;  /* 0x000000005858783b */ /* 0x000f2a0000000200 */
[C---:B-----5:R-:W-:Y:S06]  /*1ae10*/  HMMA.16816.F32 R40, R204.reuse, R8, R40 ;  /* 0x00000008cc28723c */ /* 0x060fec0000001828 */
[----:B------:R-:W-:Y:S06]  /*1ae20*/  HMMA.16816.F32 R36, R204, R10, R36 ;  /* 0x0000000acc24723c */ /* 0x000fec0000001824 */
[C---:B-1----:R-:W-:Y:S06]  /*1ae30*/  HMMA.16816.F32 R8, R208.reuse, R4, RZ ;  /* 0x00000004d008723c */ /* 0x042fec00000018ff */
[----:B------:R-:W-:Y:S06]  /*1ae40*/  HMMA.16816.F32 R4, R208, R6, RZ ;  /* 0x00000006d004723c */ /* 0x000fec00000018ff */
[C---:B--2---:R-:W-:Y:S06]  /*1ae50*/  HMMA.16816.F32 R80, R200.reuse, R92, R80 ;  /* 0x0000005cc850723c */ /* 0x044fec0000001850 */
[----:B---3--:R-:W-:Y:S01]  /*1ae60*/  HMMA.16816.F32 R40, R200, R84, R40 ;  /* 0x00000054c828723c */ /* 0x008fe20000001828 */
[----:B------:R-:W-:-:S05]  /*1ae70*/  VIADD R92, R238, 0x3800 ;  /* 0x00003800ee5c7836 */ /* 0x000fca0000000000 */
[----:B----4-:R-:W-:Y:S01]  /*1ae80*/  HMMA.16816.F32 R72, R200, R88, R72 ;  /* 0x00000058c848723c */ /* 0x010fe20000001848 */
[----:B------:R-:W-:-:S05]  /*1ae90*/  VIADD R84, R238, 0x4800 ;  /* 0x00004800ee547836 */ /* 0x000fca0000000000 */
[C---:B------:R-:W-:Y:S01]  /*1aea0*/  HMMA.16816.F32 R76, R200.reuse, R94, R76 ;  /* 0x0000005ec84c723c */ /* 0x040fe2000000184c */
[C---:B------:R-:W-:Y:S01]  /*1aeb0*/  VIADD R88, R238.reuse, 0x4000 ;  /* 0x00004000ee587836 */ /* 0x040fe20000000000 */
[----:B------:R-:W1:Y:S04]  /*1aec0*/  LDSM.16.M88.4 R92, [R92] ;  /* 0x000000005c5c783b */ /* 0x000e680000000200 */
[C---:B------:R-:W-:Y:S01]  /*1aed0*/  HMMA.16816.F32 R36, R200.reuse, R86, R36 ;  /* 0x00000056c824723c */ /* 0x040fe20000001824 */
[----:B------:R-:W2:Y:S05]  /*1aee0*/  LDSM.16.M88.4 R84, [R84] ;  /* 0x000000005454783b */ /* 0x000eaa0000000200 */
[----:B------:R-:W-:Y:S01]  /*1aef0*/  HMMA.16816.F32 R68, R200, R90, R68 ;  /* 0x0000005ac844723c */ /* 0x000fe20000001844 */
[----:B------:R-:W3:Y:S05]  /*1af00*/  LDSM.16.M88.4 R88, [R88] ;  /* 0x000000005858783b */ /* 0x000eea0000000200 */
[C---:B------:R-:W-:Y:S06]  /*1af10*/  HMMA.16816.F32 R112, R208.reuse, R108, RZ ;  /* 0x0000006cd070723c */ /* 0x040fec00000018ff */
[----:B------:R-:W-:Y:S06]  /*1af20*/  HMMA.16816.F32 R108, R208, R110, RZ ;  /* 0x0000006ed06c723c */ /* 0x000fec00000018ff */
[C---:B------:R-:W-:Y:S06]  /*1af30*/  HMMA.16816.F32 R8, R204.reuse, R96, R8 ;  /* 0x00000060cc08723c */ /* 0x040fec0000001808 */
[----:B------:R-:W-:Y:S06]  /*1af40*/  HMMA.16816.F32 R4, R204, R98, R4 ;  /* 0x00000062cc04723c */ /* 0x000fec0000001804 */
[C---:B------:R-:W-:Y:S06]  /*1af50*/  HMMA.16816.F32 R48, R200.reuse, R180, R48 ;  /* 0x000000b4c830723c */ /* 0x040fec0000001830 */
[----:B------:R-:W-:Y:S01]  /*1af60*/  HMMA.16816.F32 R44, R200, R182, R44 ;  /* 0x000000b6c82c723c */ /* 0x000fe2000000182c */
[----:B------:R-:W-:-:S05]  /*1af70*/  VIADD R180, R238, 0x7000 ;  /* 0x00007000eeb47836 */ /* 0x000fca0000000000 */
[C---:B------:R-:W-:Y:S01]  /*1af80*/  HMMA.16816.F32 R112, R204.reuse, R176, R112 ;  /* 0x000000b0cc70723c */ /* 0x040fe20000001870 */
[----:B------:R-:W4:Y:S05]  /*1af90*/  LDSM.16.M88.4 R180, [R180] ;  /* 0x00000000b4b4783b */ /* 0x000f2a0000000200 */
[----:B------:R-:W-:Y:S01]  /*1afa0*/  HMMA.16816.F32 R108, R204, R178, R108 ;  /* 0x000000b2cc6c723c */ /* 0x000fe2000000186c */
[----:B------:R-:W-:-:S05]  /*1afb0*/  VIADD R176, R238, 0x3000 ;  /* 0x00003000eeb07836 */ /* 0x000fca0000000000 */
[C---:B-1----:R-:W-:Y:S01]  /*1afc0*/  HMMA.16816.F32 R24, R200.reuse, R92, R24 ;  /* 0x0000005cc818723c */ /* 0x042fe20000001818 */
[----:B------:R-:W1:Y:S05]  /*1afd0*/  LDSM.16.M88.4 R176, [R176] ;  /* 0x00000000b0b0783b */ /* 0x000e6a0000000200 */
[C---:B------:R-:W-:Y:S01]  /*1afe0*/  HMMA.16816.F32 R20, R200.reuse, R94, R20 ;  /* 0x0000005ec814723c */ /* 0x040fe20000001814 */
[----:B------:R-:W-:Y:S05]  /*1aff0*/  LDSM.16.M88.4 R92, [R237] ;  /* 0x00000000ed5c783b */ /* 0x000fea0000000200 */
[C---:B--2---:R-:W-:Y:S06]  /*1b000*/  HMMA.16816.F32 R8, R200.reuse, R84, R8 ;  /* 0x00000054c808723c */ /* 0x044fec0000001808 */
[C---:B------:R-:W-:Y:S01]  /*1b010*/  HMMA.16816.F32 R4, R200.reuse, R86, R4 ;  /* 0x00000056c804723c */ /* 0x040fe20000001804 */
[----:B------:R-:W2:Y:S05]  /*1b020*/  LDSM.16.M88.4 R84, [R232+0x800] ;  /* 0x00080000e854783b */ /* 0x000eaa0000000200 */
[C---:B---3--:R-:W-:Y:S06]  /*1b030*/  HMMA.16816.F32 R16, R200.reuse, R88, R16 ;  /* 0x00000058c810723c */ /* 0x048fec0000001810 */
[C---:B------:R-:W-:Y:S01]  /*1b040*/  HMMA.16816.F32 R12, R200.reuse, R90, R12 ;  /* 0x0000005ac80c723c */ /* 0x040fe2000000180c */
[----:B------:R-:W3:Y:S05]  /*1b050*/  LDSM.16.M88.4 R88, [R232] ;  /* 0x00000000e858783b */ /* 0x000eea0000000200 */
[C---:B------:R-:W-:Y:S06]  /*1b060*/  HMMA.16816.F32 R56, R200.reuse, R184, R56 ;  /* 0x000000b8c838723c */ /* 0x040fec0000001838 */
[----:B------:R-:W-:Y:S01]  /*1b070*/  HMMA.16816.F32 R52, R200, R186, R52 ;  /* 0x000000bac834723c */ /* 0x000fe20000001834 */
[----:B------:R-:W-:-:S05]  /*1b080*/  VIADD R184, R238, 0x6800 ;  /* 0x00006800eeb87836 */ /* 0x000fca0000000000 */
[C---:B----4-:R-:W-:Y:S01]  /*1b090*/  HMMA.16816.F32 R104, R200.reuse, R180, R104 ;  /* 0x000000b4c868723c */ /* 0x050fe20000001868 */
[----:B------:R-:W4:Y:S05]  /*1b0a0*/  LDSM.16.M88.4 R184, [R184] ;  /* 0x00000000b8b8783b */ /* 0x000f2a0000000200 */
[C---:B------:R-:W-:Y:S01]  /*1b0b0*/  HMMA.16816.F32 R100, R200.reuse, R182, R100 ;  /* 0x000000b6c864723c */ /* 0x040fe20000001864 */
[----:B------:R-:W5:Y:S05]  /*1b0c0*/  LDSM.16.M88.4 R180, [R232+0x1800] ;  /* 0x00180000e8b4783b */ /* 0x000f6a0000000200 */
[----:B------:R-:W-:Y:S06]  /*1b0d0*/  HMMA.16816.F32 R128, R200, R192, R128 ;  /* 0x000000c0c880723c */ /* 0x000fec0000001880 */
[----:B------:R-:W-:Y:S01]  /*1b0e0*/  HMMA.16816.F32 R96, R208, R216, RZ ;  /* 0x000000d8d060723c */ /* 0x000fe200000018ff */
[----:B------:R-:W-:-:S02]  /*1b0f0*/  IMAD.SHL.U32 R193, R3, 0x2, RZ ;  /* 0x0000000203c17824 */ /* 0x000fc400078e00ff */
[----:B------:R-:W-:-:S03]  /*1b100*/  IMAD.U32 R3, RZ, RZ, UR4 ;  /* 0x00000004ff037e24 */ /* 0x000fc6000f8e00ff */
[----:B-1----:R-:W-:Y:S01]  /*1b110*/  HMMA.16816.F32 R32, R200, R176, R32 ;  /* 0x000000b0c820723c */ /* 0x002fe20000001820 */
[----:B------:R-:W-:-:S04]  /*1b120*/  LOP3.LUT R193, R193, 0x6, RZ, 0xc0, !PT ;  /* 0x00000006c1c17812 */ /* 0x000fc800078ec0ff */
[----:B------:R-:W-:Y:S01]  /*1b130*/  LOP3.LUT R3, R3, 0x8, R193, 0xfe, !PT ;  /* 0x0000000803037812 */ /* 0x000fe200078efec1 */
[C---:B--2---:R-:W-:Y:S01]  /*1b140*/  HMMA.16816.F32 R72, R92.reuse, R84, R72 ;  /* 0x000000545c48723c */ /* 0x044fe20000001848 */
[----:B------:R-:W-:Y:S01]  /*1b150*/  VIADD R176, R238, 0x7800 ;  /* 0x00007800eeb07836 */ /* 0x000fe20000000000 */
[----:B------:R-:W-:Y:S02]  /*1b160*/  LOP3.LUT R224, R193, UR4, RZ, 0xfc, !PT ;  /* 0x00000004c1e07c12 */ /* 0x000fe4000f8efcff */
[C---:B------:R-:W-:Y:S02]  /*1b170*/  ISETP.GE.AND P1, PT, R3.reuse, R164, PT ;  /* 0x000000a40300720c */ /* 0x040fe40003f26270 */
[----:B---3--:R-:W-:Y:S01]  /*1b180*/  HMMA.16816.F32 R80, R92, R88, R80 ;  /* 0x000000585c50723c */ /* 0x008fe20000001850 */
[----:B------:R-:W-:Y:S01]  /*1b190*/  IMAD.U32 R84, RZ, RZ, UR4 ;  /* 0x00000004ff547e24 */ /* 0x000fe2000f8e00ff */
[----:B------:R-:W-:Y:S01]  /*1b1a0*/  ISETP.GE.AND P0, PT, R3, R165, PT ;  /* 0x000000a50300720c */ /* 0x000fe20003f06270 */
[----:B------:R-:W-:-:S03]  /*1b1b0*/  VIADD R3, R224, 0x1 ;  /* 0x00000001e0037836 */ /* 0x000fc60000000000 */
[----:B------:R-:W-:Y:S01]  /*1b1c0*/  HMMA.16816.F32 R76, R92, R90, R76 ;  /* 0x0000005a5c4c723c */ /* 0x000fe2000000184c */
[----:B------:R-:W1:Y:S01]  /*1b1d0*/  LDSM.16.M88.4 R88, [R232+0x2000] ;  /* 0x00200000e858783b */ /* 0x000e620000000200 */
[----:B------:R-:W-:Y:S02]  /*1b1e0*/  LOP3.LUT R84, R84, 0x10, R193, 0xfe, !PT ;  /* 0x0000001054547812 */ /* 0x000fe400078efec1 */
[-C--:B------:R-:W-:Y:S02]  /*1b1f0*/  ISETP.GE.AND P4, PT, R3, R164.reuse, PT ;  /* 0x000000a40300720c */ /* 0x080fe40003f86270 */
[----:B------:R-:W-:Y:S01]  /*1b200*/  HMMA.16816.F32 R28, R200, R178, R28 ;  /* 0x000000b2c81c723c */ /* 0x000fe2000000181c */
[----:B------:R-:W2:Y:S01]  /*1b210*/  LDSM.16.M88.4 R176, [R176] ;  /* 0x00000000b0b0783b */ /* 0x000ea20000000200 */
[C---:B------:R-:W-:Y:S02]  /*1b220*/  ISETP.GE.AND P6, PT, R84.reuse, R164, PT ;  /* 0x000000a45400720c */ /* 0x040fe40003fc6270 */
[----:B------:R-:W-:-:S02]  /*1b230*/  ISETP.GE.AND P3, PT, R84, R165, PT ;  /* 0x000000a55400720c */ /* 0x000fc40003f66270 */
[C---:B------:R-:W-:Y:S01]  /*1b240*/  HMMA.16816.F32 R172, R200.reuse, R196, R172 ;  /* 0x000000c4c8ac723c */ /* 0x040fe200000018ac */
[----:B------:R-:W-:Y:S01]  /*1b250*/  ISETP.GE.AND P5, PT, R3, R165, PT ;  /* 0x000000a50300720c */ /* 0x000fe20003fa6270 */
[----:B------:R-:W-:Y:S01]  /*1b260*/  VIADD R3, R224, 0x11 ;  /* 0x00000011e0037836 */ /* 0x000fe20000000000 */
[----:B------:R-:W-:Y:S02]  /*1b270*/  FSEL R72, R72, -INF , !P6 ;  /* 0xff80000048487808 */ /* 0x000fe40007000000 */
[----:B------:R-:W-:Y:S01]  /*1b280*/  FSEL R74, R74, -INF , !P3 ;  /* 0xff8000004a4a7808 */ /* 0x000fe20005800000 */
[----:B------:R-:W-:Y:S01]  /*1b290*/  HMMA.16816.F32 R168, R200, R198, R168 ;  /* 0x000000c6c8a8723c */ /* 0x000fe200000018a8 */
[----:B------:R-:W3:Y:S01]  /*1b2a0*/  LDSM.16.M88.4 R196, [R232+0x1000] ;  /* 0x00100000e8c4783b */ /* 0x000ee20000000200 */
[----:B------:R-:W-:Y:S02]  /*1b2b0*/  FSEL R221, R81, -INF , !P4 ;  /* 0xff80000051dd7808 */ /* 0x000fe40006000000 */
[----:B------:R-:W-:-:S02]  /*1b2c0*/  FSEL R220, R83, -INF , !P5 ;  /* 0xff80000053dc7808 */ /* 0x000fc40006800000 */
[----:B------:R-:W-:Y:S01]  /*1b2d0*/  HMMA.16816.F32 R68, R92, R86, R68 ;  /* 0x000000565c44723c */ /* 0x000fe20000001844 */
[----:B------:R-:W3:Y:S01]  /*1b2e0*/  LDSM.16.M88.4 R84, [R232+0x2800] ;  /* 0x00280000e854783b */ /* 0x000ee20000000200 */
[----:B------:R-:W-:-:S04]  /*1b2f0*/  ISETP.GE.AND P5, PT, R3, R164, PT ;  /* 0x000000a40300720c */ /* 0x000fc80003fa6270 */
[----:B----4-:R-:W-:Y:S01]  /*1b300*/  HMMA.16816.F32 R112, R200, R184, R112 ;  /* 0x000000b8c870723c */ /* 0x010fe20000001870 */
[----:B------:R-:W-:-:S05]  /*1b310*/  FSEL R225, R73, -INF , !P5 ;  /* 0xff80000049e17808 */ /* 0x000fca0006800000 */
[----:B------:R-:W-:Y:S01]  /*1b320*/  HMMA.16816.F32 R108, R200, R186, R108 ;  /* 0x000000bac86c723c */ /* 0x000fe2000000186c */
[----:B------:R-:W4:Y:S05]  /*1b330*/  LDSM.16.M88.4 R184, [R232+0x3000] ;  /* 0x00300000e8b8783b */ /* 0x000f2a0000000200 */
[----:B------:R-:W-:Y:S06]  /*1b340*/  HMMA.16816.F32 R96, R204, R212, R96 ;  /* 0x000000d4cc60723c */ /* 0x000fec0000001860 */
[----:B------:R-:W-:Y:S06]  /*1b350*/  HMMA.16816.F32 R64, R200, R188, R64 ;  /* 0x000000bcc840723c */ /* 0x000fec0000001840 */
[----:B-----5:R-:W-:Y:S01]  /*1b360*/  HMMA.16816.F32 R56, R92, R180, R56 ;  /* 0x000000b45c38723c */ /* 0x020fe20000001838 */
[----:B------:R-:W-:-:S05]  /*1b370*/  VIADD R188, R238, 0x6000 ;  /* 0x00006000eebc7836 */ /* 0x000fca0000000000 */
[----:B------:R-:W-:Y:S01]  /*1b380*/  HMMA.16816.F32 R52, R92, R182, R52 ;  /* 0x000000b65c34723c */ /* 0x000fe20000001834 */
[----:B------:R-:W5:Y:S05]  /*1b390*/  LDSM.16.M88.4 R180, [R232+0x3800] ;  /* 0x00380000e8b4783b */ /* 0x000f6a0000000200 */
[----:B------:R-:W-:Y:S01]  /*1b3a0*/  HMMA.16816.F32 R60, R200, R190, R60 ;  /* 0x000000bec83c723c */ /* 0x000fe2000000183c */
[----:B------:R-:W5:Y:S05]  /*1b3b0*/  LDSM.16.M88.4 R188, [R188] ;  /* 0x00000000bcbc783b */ /* 0x000f6a0000000200 */
[C---:B-1----:R-:W-:Y:S06]  /*1b3c0*/  HMMA.16816.F32 R48, R92.reuse, R88, R48 ;  /* 0x000000585c30723c */ /* 0x042fec0000001830 */
[----:B------:R-:W-:Y:S01]  /*1b3d0*/  HMMA.16816.F32 R44, R92, R90, R44 ;  /* 0x0000005a5c2c723c */ /* 0x000fe2000000182c */
[----:B------:R-:W1:Y:S05]  /*1b3e0*/  LDSM.16.M88.4 R88, [R232+0x4000] ;  /* 0x00400000e858783b */ /* 0x000e6a0000000200 */
[----:B--2---:R-:W-:Y:S06]  /*1b3f0*/  HMMA.16816.F32 R96, R200, R176, R96 ;  /* 0x000000b0c860723c */ /* 0x004fec0000001860 */
[----:B---3--:R-:W-:Y:S01]  /*1b400*/  HMMA.16816.F32 R64, R92, R196, R64 ;  /* 0x000000c45c40723c */ /* 0x008fe20000001840 */
[----:B------:R-:W-:-:S05]  /*1b410*/  VIADD R176, R224, 0x9 ;  /* 0x00000009e0b07836 */ /* 0x000fca0000000000 */
[CC--:B------:R-:W-:Y:S01]  /*1b420*/  ISETP.GE.AND P2, PT, R176.reuse, R164.reuse, PT ;  /* 0x000000a4b000720c */ /* 0x0c0fe20003f46270 */
[C---:B------:R-:W-:Y:S01]  /*1b430*/  HMMA.16816.F32 R60, R92.reuse, R198, R60 ;  /* 0x000000c65c3c723c */ /* 0x040fe2000000183c */
[-C--:B------:R-:W-:Y:S02]  /*1b440*/  ISETP.GE.AND P4, PT, R176, R165.reuse, PT ;  /* 0x000000a5b000720c */ /* 0x080fe40003f86270 */
[----:B------:R-:W-:Y:S01]  /*1b450*/  FSEL R223, R77, -INF , !P2 ;  /* 0xff8000004ddf7808 */ /* 0x000fe20005000000 */
[C---:B------:R-:W-:Y:S01]  /*1b460*/  VIADD R77, R224.reuse, 0x19 ;  /* 0x00000019e04d7836 */ /* 0x040fe20000000000 */
[----:B------:R-:W-:Y:S01]  /*1b470*/  FSEL R222, R79, -INF , !P4 ;  /* 0xff8000004fde7808 */ /* 0x000fe20006000000 */
[----:B------:R-:W-:Y:S01]  /*1b480*/  HMMA.16816.F32 R40, R92, R84, R40 ;  /* 0x000000545c28723c */ /* 0x000fe20000001828 */
[----:B------:R-:W-:Y:S01]  /*1b490*/  ISETP.GE.AND P2, PT, R3, R165, PT ;  /* 0x000000a50300720c */ /* 0x000fe20003f46270 */
[----:B------:R-:W-:Y:S01]  /*1b4a0*/  VIADD R3, R224, 0x21 ;  /* 0x00000021e0037836 */ /* 0x000fe20000000000 */
[----:B------:R-:W-:-:S02]  /*1b4b0*/  ISETP.GE.AND P4, PT, R77, R164, PT ;  /* 0x000000a44d00720c */ /* 0x000fc40003f86270 */
[-C--:B------:R-:W-:Y:S01]  /*1b4c0*/  ISETP.GE.AND P5, PT, R77, R165.reuse, PT ;  /* 0x000000a54d00720c */ /* 0x080fe20003fa6270 */
[C---:B------:R-:W-:Y:S01]  /*1b4d0*/  HMMA.16816.F32 R36, R92.reuse, R86, R36 ;  /* 0x000000565c24723c */ /* 0x040fe20000001824 */
[----:B------:R-:W2:Y:S01]  /*1b4e0*/  LDSM.16.M88.4 R84, [R232+0x4800] ;  /* 0x00480000e854783b */ /* 0x000ea20000000200 */
[----:B------:R-:W-:Y:S01]  /*1b4f0*/  FSEL R226, R69, -INF , !P4 ;  /* 0xff80000045e27808 */ /* 0x000fe20006000000 */
[C---:B------:R-:W-:Y:S01]  /*1b500*/  VIADD R69, R224.reuse, 0x29 ;  /* 0x00000029e0457836 */ /* 0x040fe20000000000 */
[----:B------:R-:W-:Y:S02]  /*1b510*/  FSEL R75, R75, -INF , !P2 ;  /* 0xff8000004b4b7808 */ /* 0x000fe40005000000 */
[C---:B----4-:R-:W-:Y:S01]  /*1b520*/  HMMA.16816.F32 R32, R92.reuse, R184, R32 ;  /* 0x000000b85c20723c */ /* 0x050fe20000001820 */
[CC--:B------:R-:W-:Y:S02]  /*1b530*/  ISETP.GE.AND P2, PT, R3.reuse, R164.reuse, PT ;  /* 0x000000a40300720c */ /* 0x0c0fe40003f46270 */
[----:B------:R-:W-:Y:S01]  /*1b540*/  ISETP.GE.AND P4, PT, R3, R165, PT ;  /* 0x000000a50300720c */ /* 0x000fe20003f86270 */
[----:B------:R-:W-:Y:S01]  /*1b550*/  VIADD R3, R224, 0x31 ;  /* 0x00000031e0037836 */ /* 0x000fe20000000000 */
[----:B------:R-:W-:Y:S01]  /*1b560*/  FSEL R71, R71, -INF , !P5 ;  /* 0xff80000047477808 */ /* 0x000fe20006800000 */
[----:B------:R-:W-:Y:S01]  /*1b570*/  HMMA.16816.F32 R28, R92, R186, R28 ;  /* 0x000000ba5c1c723c */ /* 0x000fe2000000181c */
[----:B------:R-:W3:Y:S01]  /*1b580*/  LDSM.16.M88.4 R184, [R232+0x5000] ;  /* 0x00500000e8b8783b */ /* 0x000ee20000000200 */
[----:B------:R-:W-:-:S02]  /*1b590*/  ISETP.GE.AND P5, PT, R69, R164, PT ;  /* 0x000000a44500720c */ /* 0x000fc40003fa6270 */
[----:B------:R-:W-:Y:S02]  /*1b5a0*/  FSEL R65, R65, -INF , !P2 ;  /* 0xff80000041417808 */ /* 0x000fe40005000000 */
[C---:B-----5:R-:W-:Y:S01]  /*1b5b0*/  HMMA.16816.F32 R24, R92.reuse, R180, R24 ;  /* 0x000000b45c18723c */ /* 0x060fe20000001818 */
[----:B------:R-:W-:Y:S01]  /*1b5c0*/  FSEL R197, R67, -INF , !P4 ;  /* 0xff80000043c57808 */ /* 0x000fe20006000000 */
[----:B------:R-:W-:Y:S01]  /*1b5d0*/  VIADD R67, R224, 0x39 ;  /* 0x00000039e0437836 */ /* 0x000fe20000000000 */
[----:B------:R-:W-:Y:S02]  /*1b5e0*/  ISETP.GE.AND P2, PT, R69, R165, PT ;  /* 0x000000a54500720c */ /* 0x000fe40003f46270 */
[----:B------:R-:W-:Y:S01]  /*1b5f0*/  FSEL R61, R61, -INF , !P5 ;  /* 0xff8000003d3d7808 */ /* 0x000fe20006800000 */
[----:B------:R-:W-:Y:S01]  /*1b600*/  HMMA.16816.F32 R20, R92, R182, R20 ;  /* 0x000000b65c14723c */ /* 0x000fe20000001814 */
[----:B------:R-:W4:Y:S01]  /*1b610*/  LDSM.16.M88.4 R180, [R232+0x5800] ;  /* 0x00580000e8b4783b */ /* 0x000f220000000200 */
[----:B------:R-:W-:-:S02]  /*1b620*/  ISETP.GE.AND P4, PT, R3, R164, PT ;  /* 0x000000a40300720c */ /* 0x000fc40003f86270 */
[-C--:B------:R-:W-:Y:S01]  /*1b630*/  ISETP.GE.AND P5, PT, R3, R165.reuse, PT ;  /* 0x000000a50300720c */ /* 0x080fe20003fa6270 */
[----:B------:R-:W-:Y:S01]  /*1b640*/  VIADD R3, R224, 0x41 ;  /* 0x00000041e0037836 */ /* 0x000fe20000000000 */
[----:B------:R-:W-:Y:S01]  /*1b650*/  HMMA.16816.F32 R124, R200, R194, R124 ;  /* 0x000000c2c87c723c */ /* 0x000fe2000000187c */
[----:B------:R-:W-:Y:S02]  /*1b660*/  FSEL R57, R57, -INF , !P4 ;  /* 0xff80000039397808 */ /* 0x000fe40006000000 */
[----:B------:R-:W-:-:S03]  /*1b670*/  ISETP.GE.AND P4, PT, R67, R165, PT ;  /* 0x000000a54300720c */ /* 0x000fc60003f86270 */
[----:B------:R-:W-:Y:S01]  /*1b680*/  HMMA.16816.F32 R116, R200, R190, R116 ;  /* 0x000000bec874723c */ /* 0x000fe20000001874 */
[----:B------:R-:W-:Y:S01]  /*1b690*/  FSEL R195, R63, -INF , !P2 ;  /* 0xff8000003fc37808 */ /* 0x000fe20005000000 */
[----:B------:R-:W-:Y:S01]  /*1b6a0*/  IMAD.U32 R63, RZ, RZ, UR4 ;  /* 0x00000004ff3f7e24 */ /* 0x000fe2000f8e00ff */
[-C--:B------:R-:W-:Y:S01]  /*1b6b0*/  ISETP.GE.AND P2, PT, R67, R164.reuse, PT ;  /* 0x000000a44300720c */ /* 0x080fe20003f46270 */
[----:B------:R-:W-:Y:S02]  /*1b6c0*/  IMAD.U32 R67, RZ, RZ, UR4 ;  /* 0x00000004ff437e24 */ /* 0x000fe4000f8e00ff */
[C---:B-1----:R-:W-:Y:S01]  /*1b6d0*/  HMMA.16816.F32 R16, R92.reuse, R88, R16 ;  /* 0x000000585c10723c */ /* 0x042fe20000001810 */
[----:B------:R-:W-:Y:S01]  /*1b6e0*/  FSEL R191, R59, -INF , !P5 ;  /* 0xff8000003bbf7808 */ /* 0x000fe20006800000 */
[----:B------:R-:W-:Y:S01]  /*1b6f0*/  IMAD.U32 R59, RZ, RZ, UR4 ;  /* 0x00000004ff3b7e24 */ /* 0x000fe2000f8e00ff */
[----:B------:R-:W-:Y:S01]  /*1b700*/  FSEL R69, R53, -INF , !P2 ;  /* 0xff80000035457808 */ /* 0x000fe20005000000 */
[C---:B------:R-:W-:Y:S01]  /*1b710*/  VIADD R53, R224.reuse, 0x51 ;  /* 0x00000051e0357836 */ /* 0x040fe20000000000 */
[CC--:B------:R-:W-:Y:S01]  /*1b720*/  ISETP.GE.AND P5, PT, R3.reuse, R164.reuse, PT ;  /* 0x000000a40300720c */ /* 0x0c0fe20003fa6270 */
[C---:B------:R-:W-:Y:S01]  /*1b730*/  HMMA.16816.F32 R12, R92.reuse, R90, R12 ;  /* 0x0000005a5c0c723c */ /* 0x040fe2000000180c */
[-C--:B------:R-:W-:Y:S01]  /*1b740*/  ISETP.GE.AND P2, PT, R3, R165.reuse, PT ;  /* 0x000000a50300720c */ /* 0x080fe20003f46270 */
[C---:B------:R-:W-:Y:S01]  /*1b750*/  VIADD R3, R224.reuse, 0x49 ;  /* 0x00000049e0037836 */ /* 0x040fe20000000000 */
[----:B------:R-:W1:Y:S01]  /*1b760*/  LDSM.16.M88.4 R88, [R232+0x6000] ;  /* 0x00600000e858783b */ /* 0x000e620000000200 */
[----:B------:R-:W-:Y:S01]  /*1b770*/  FSEL R190, R55, -INF , !P4 ;  /* 0xff80000037be7808 */ /* 0x000fe20006000000 */
[----:B------:R-:W-:Y:S01]  /*1b780*/  IMAD.U32 R55, RZ, RZ, UR4 ;  /* 0x00000004ff377e24 */ /* 0x000fe2000f8e00ff */
[----:B------:R-:W-:Y:S01]  /*1b790*/  FSEL R73, R49, -INF , !P5 ;  /* 0xff80000031497808 */ /* 0x000fe20006800000 */
[----:B------:R-:W-:Y:S01]  /*1b7a0*/  VIADD R49, R224, 0x59 ;  /* 0x00000059e0317836 */ /* 0x000fe20000000000 */
[C---:B------:R-:W-:Y:S01]  /*1b7b0*/  ISETP.GE.AND P4, PT, R3.reuse, R164, PT ;  /* 0x000000a40300720c */ /* 0x040fe20003f86270 */
[----:B--2---:R-:W-:Y:S01]  /*1b7c0*/  HMMA.16816.F32 R8, R92, R84, R8 ;  /* 0x000000545c08723c */ /* 0x004fe20000001808 */
[----:B------:R-:W-:-:S02]  /*1b7d0*/  ISETP.GE.AND P5, PT, R3, R165, PT ;  /* 0x000000a50300720c */ /* 0x000fc40003fa6270 */
[----:B------:R-:W-:Y:S01]  /*1b7e0*/  FSEL R3, R51, -INF , !P2 ;  /* 0xff80000033037808 */ /* 0x000fe20005000000 */
[----:B------:R-:W-:Y:S01]  /*1b7f0*/  IMAD.U32 R51, RZ, RZ, UR4 ;  /* 0x00000004ff337e24 */ /* 0x000fe2000f8e00ff */
[-C--:B------:R-:W-:Y:S01]  /*1b800*/  ISETP.GE.AND P2, PT, R53, R164.reuse, PT ;  /* 0x000000a43500720c */ /* 0x080fe20003f46270 */
[C---:B------:R-:W-:Y:S01]  /*1b810*/  HMMA.16816.F32 R4, R92.reuse, R86, R4 ;  /* 0x000000565c04723c */ /* 0x040fe20000001804 */
[----:B------:R-:W2:Y:S01]  /*1b820*/  LDSM.16.M88.4 R84, [R232+0x6800] ;  /* 0x00680000e854783b */ /* 0x000ea20000000200 */
[----:B------:R-:W-:Y:S01]  /*1b830*/  FSEL R199, R45, -INF , !P4 ;  /* 0xff8000002dc77808 */ /* 0x000fe20006000000 */
[C---:B------:R-:W-:Y:S01]  /*1b840*/  VIADD R45, R224.reuse, 0x61 ;  /* 0x00000061e02d7836 */ /* 0x040fe20000000000 */
[----:B------:R-:W-:Y:S02]  /*1b850*/  FSEL R47, R47, -INF , !P5 ;  /* 0xff8000002f2f7808 */ /* 0x000fe40006800000 */
[----:B------:R-:W-:Y:S01]  /*1b860*/  FSEL R196, R41, -INF , !P2 ;  /* 0xff80000029c47808 */ /* 0x000fe20005000000 */
[C---:B------:R-:W-:Y:S01]  /*1b870*/  VIADD R41, R224.reuse, 0x69 ;  /* 0x00000069e0297836 */ /* 0x040fe20000000000 */
[CC--:B------:R-:W-:Y:S01]  /*1b880*/  ISETP.GE.AND P5, PT, R49.reuse, R164.reuse, PT ;  /* 0x000000a43100720c */ /* 0x0c0fe20003fa6270 */
[C---:B---3--:R-:W-:Y:S01]  /*1b890*/  HMMA.16816.F32 R172, R92.reuse, R184, R172 ;  /* 0x000000b85cac723c */ /* 0x048fe200000018ac */
[-C--:B------:R-:W-:Y:S01]  /*1b8a0*/  ISETP.GE.AND P2, PT, R49, R165.reuse, PT ;  /* 0x000000a53100720c */ /* 0x080fe20003f46270 */
[----:B------:R-:W-:Y:S01]  /*1b8b0*/  IMAD.U32 R49, RZ, RZ, UR4 ;  /* 0x00000004ff317e24 */ /* 0x000fe2000f8e00ff */
[-C--:B------:R-:W-:Y:S01]  /*1b8c0*/  ISETP.GE.AND P4, PT, R53, R165.reuse, PT ;  /* 0x000000a53500720c */ /* 0x080fe20003f86270 */
[----:B------:R-:W-:Y:S01]  /*1b8d0*/  IMAD.U32 R53, RZ, RZ, UR4 ;  /* 0x00000004ff357e24 */ /* 0x000fe2000f8e00ff */
[----:B------:R-:W-:Y:S01]  /*1b8e0*/  FSEL R192, R37, -INF , !P5 ;  /* 0xff80000025c07808 */ /* 0x000fe20006800000 */
[----:B------:R-:W-:Y:S01]  /*1b8f0*/  HMMA.16816.F32 R168, R92, R186, R168 ;  /* 0x000000ba5ca8723c */ /* 0x000fe200000018a8 */
[----:B------:R-:W-:Y:S01]  /*1b900*/  FSEL R39, R39, -INF , !P2 ;  /* 0xff80000027277808 */ /* 0x000fe20005000000 */
[----:B------:R-:W3:Y:S01]  /*1b910*/  LDSM.16.M88.4 R184, [R232+0x7000] ;  /* 0x00700000e8b8783b */ /* 0x000ee20000000200 */
[----:B------:R-:W-:Y:S01]  /*1b920*/  FSEL R43, R43, -INF , !P4 ;  /* 0xff8000002b2b7808 */ /* 0x000fe20006000000 */
[----:B------:R-:W-:Y:S01]  /*1b930*/  VIADD R37, R224, 0x71 ;  /* 0x00000071e0257836 */ /* 0x000fe20000000000 */
[----:B------:R-:W-:Y:S01]  /*1b940*/  ISETP.GE.AND P5, PT, R45, R165, PT ;  /* 0x000000a52d00720c */ /* 0x000fe20003fa6270 */
[----:B------:R-:W-:Y:S01]  /*1b950*/  HMMA.16816.F32 R120, R200, R188, R120 ;  /* 0x000000bcc878723c */ /* 0x000fe20000001878 */
[----:B------:R-:W-:-:S02]  /*1b960*/  ISETP.GE.AND P2, PT, R41, R164, PT ;  /* 0x000000a42900720c */ /* 0x000fc40003f46270 */
[-C--:B------:R-:W-:Y:S01]  /*1b970*/  ISETP.GE.AND P4, PT, R45, R164.reuse, PT ;  /* 0x000000a42d00720c */ /* 0x080fe20003f86270 */
[C---:B------:R-:W-:Y:S01]  /*1b980*/  VIADD R45, R224.reuse, 0x81 ;  /* 0x00000081e02d7836 */ /* 0x040fe20000000000 */
[----:B------:R-:W-:Y:S01]  /*1b990*/  FSEL R35, R35, -INF , !P5 ;  /* 0xff80000023237808 */ /* 0x000fe20006800000 */
[C---:B----4-:R-:W-:Y:S01]  /*1b9a0*/  HMMA.16816.F32 R128, R92.reuse, R180, R128 ;  /* 0x000000b45c80723c */ /* 0x050fe20000001880 */
[----:B------:R-:W-:Y:S02]  /*1b9b0*/  FSEL R29, R29, -INF , !P2 ;  /* 0xff8000001d1d7808 */ /* 0x000fe40005000000 */
[----:B------:R-:W-:Y:S02]  /*1b9c0*/  FSEL R189, R33, -INF , !P4 ;  /* 0xff80000021bd7808 */ /* 0x000fe40006000000 */
[CC--:B------:R-:W-:Y:S01]  /*1b9d0*/  ISETP.GE.AND P5, PT, R37.reuse, R164.reuse, PT ;  /* 0x000000a42500720c */ /* 0x0c0fe20003fa6270 */
[C---:B------:R-:W-:Y:S01]  /*1b9e0*/  HMMA.16816.F32 R124, R92.reuse, R182, R124 ;  /* 0x000000b65c7c723c */ /* 0x040fe2000000187c */
[-C--:B------:R-:W-:Y:S01]  /*1b9f0*/  ISETP.GE.AND P2, PT, R37, R165.reuse, PT ;  /* 0x000000a52500720c */ /* 0x080fe20003f46270 */
[C---:B------:R-:W-:Y:S01]  /*1ba00*/  VIADD R37, R224.reuse, 0x79 ;  /* 0x00000079e0257836 */ /* 0x040fe20000000000 */
[----:B------:R-:W-:Y:S01]  /*1ba10*/  ISETP.GE.AND P4, PT, R41, R165, PT ;  /* 0x000000a52900720c */ /* 0x000fe20003f86270 */
[----:B------:R-:W4:Y:S01]  /*1ba20*/  LDSM.16.M88.4 R180, [R232+0x7800] ;  /* 0x00780000e8b4783b */ /* 0x000f220000000200 */
[----:B------:R-:W-:Y:S01]  /*1ba30*/  FSEL R33, R25, -INF , !P5 ;  /* 0xff80000019217808 */ /* 0x000fe20006800000 */
[----:B------:R-:W-:Y:S01]  /*1ba40*/  VIADD R25, R224, 0x89 ;  /* 0x00000089e0197836 */ /* 0x000fe20000000000 */
[----:B------:R-:W-:Y:S01]  /*1ba50*/  FSEL R31, R31, -INF , !P4 ;  /* 0xff8000001f1f7808 */ /* 0x000fe20006000000 */
[----:B-1----:R-:W-:Y:S01]  /*1ba60*/  HMMA.16816.F32 R116, R92, R90, R116 ;  /* 0x0000005a5c74723c */ /* 0x002fe20000001874 */
[----:B------:R-:W-:Y:S01]  /*1ba70*/  ISETP.GE.AND P4, PT, R37, R164, PT ;  /* 0x000000a42500720c */ /* 0x000fe20003f86270 */
[----:B------:R-:W-:-:S04]  /*1ba80*/  DEPBAR.LE SB0, 0x0 ;  /* 0x000080000000791a */ /* 0x000fc80000000000 */
[-C--:B------:R-:W-:Y:S01]  /*1ba90*/  ISETP.GE.AND P5, PT, R37, R165.reuse, PT ;  /* 0x000000a52500720c */ /* 0x080fe20003fa6270 */
[C---:B------:R-:W-:Y:S01]  /*1baa0*/  HMMA.16816.F32 R120, R92.reuse, R88, R120 ;  /* 0x000000585c78723c */ /* 0x040fe20000001878 */
[----:B------:R-:W-:Y:S01]  /*1bab0*/  FSEL R37, R27, -INF , !P2 ;  /* 0xff8000001b257808 */ /* 0x000fe20005000000 */
[----:B------:R-:W-:Y:S01]  /*1bac0*/  IMAD.U32 R27, RZ, RZ, UR4 ;  /* 0x00000004ff1b7e24 */ /* 0x000fe2000f8e00ff */
[-C--:B------:R-:W-:Y:S02]  /*1bad0*/  ISETP.GE.AND P2, PT, R45, R164.reuse, PT ;  /* 0x000000a42d00720c */ /* 0x080fe40003f46270 */
[----:B------:R-:W-:Y:S01]  /*1bae0*/  FSEL R41, R21, -INF , !P4 ;  /* 0xff80000015297808 */ /* 0x000fe20006000000 */
[C---:B------:R-:W-:Y:S01]  /*1baf0*/  VIADD R21, R224.reuse, 0x91 ;  /* 0x00000091e0157836 */ /* 0x040fe20000000000 */
[-C--:B------:R-:W-:Y:S01]  /*1bb00*/  ISETP.GE.AND P4, PT, R45, R165.reuse, PT ;  /* 0x000000a52d00720c */ /* 0x080fe20003f86270 */
[C---:B--2---:R-:W-:Y:S01]  /*1bb10*/  HMMA.16816.F32 R112, R92.reuse, R84, R112 ;  /* 0x000000545c70723c */ /* 0x044fe20000001870 */
[----:B------:R-:W-:Y:S01]  /*1bb20*/  FSEL R45, R23, -INF , !P5 ;  /* 0xff800000172d7808 */ /* 0x000fe20006800000 */
[----:B------:R-:W-:Y:S01]  /*1bb30*/  IMAD.U32 R23, RZ, RZ, UR4 ;  /* 0x00000004ff177e24 */ /* 0x000fe2000f8e00ff */
[----:B------:R-:W-:Y:S01]  /*1bb40*/  FSEL R77, R17, -INF , !P2 ;  /* 0xff800000114d7808 */ /* 0x000fe20005000000 */
[C---:B------:R-:W-:Y:S01]  /*1bb50*/  VIADD R17, R224.reuse, 0x99 ;  /* 0x00000099e0117836 */ /* 0x040fe20000000000 */
[CC--:B------:R-:W-:Y:S01]  /*1bb60*/  ISETP.GE.AND P5, PT, R25.reuse, R164.reuse, PT ;  /* 0x000000a41900720c */ /* 0x0c0fe20003fa6270 */
[----:B------:R-:W-:Y:S01]  /*1bb70*/  HMMA.16816.F32 R108, R92, R86, R108 ;  /* 0x000000565c6c723c */ /* 0x000fe2000000186c */
[-C--:B------:R-:W-:Y:S01]  /*1bb80*/  ISETP.GE.AND P2, PT, R25, R165.reuse, PT ;  /* 0x000000a51900720c */ /* 0x080fe20003f46270 */
[----:B------:R-:W-:Y:S01]  /*1bb90*/  IMAD.U32 R25, RZ, RZ, UR4 ;  /* 0x00000004ff197e24 */ /* 0x000fe2000f8e00ff */
[----:B------:R-:W-:Y:S01]  /*1bba0*/  FSEL R79, R19, -INF , !P4 ;  /* 0xff800000134f7808 */ /* 0x000fe20006000000 */
[----:B------:R-:W-:Y:S01]  /*1bbb0*/  IMAD.U32 R19, RZ, RZ, UR4 ;  /* 0x00000004ff137e24 */ /* 0x000fe2000f8e00ff */
[-C--:B------:R-:W-:Y:S01]  /*1bbc0*/  ISETP.GE.AND P4, PT, R21, R164.reuse, PT ;  /* 0x000000a41500720c */ /* 0x080fe20003f86270 */
[----:B------:R-:W-:Y:S01]  /*1bbd0*/  HMMA.16816.F32 R208, R208, R218, RZ ;  /* 0x000000dad0d0723c */ /* 0x000fe200000018ff */
[----:B------:R-:W-:Y:S01]  /*1bbe0*/  FSEL R81, R13, -INF , !P5 ;  /* 0xff8000000d517808 */ /* 0x000fe20006800000 */
[C---:B------:R-:W-:Y:S01]  /*1bbf0*/  VIADD R13, R224.reuse, 0xa1 ;  /* 0x000000a1e00d7836 */ /* 0x040fe20000000000 */
[----:B------:R-:W-:Y:S01]  /*1bc00*/  FSEL R83, R15, -INF , !P2 ;  /* 0xff8000000f537808 */ /* 0x000fe20005000000 */
[----:B------:R-:W-:Y:S01]  /*1bc10*/  IMAD.U32 R15, RZ, RZ, UR4 ;  /* 0x00000004ff0f7e24 */ /* 0x000fe2000f8e00ff */
[-C--:B------:R-:W-:Y:S01]  /*1bc20*/  ISETP.GE.AND P5, PT, R21, R165.reuse, PT ;  /* 0x000000a51500720c */ /* 0x080fe20003fa6270 */
[C---:B---3--:R-:W-:Y:S01]  /*1bc30*/  HMMA.16816.F32 R104, R92.reuse, R184, R104 ;  /* 0x000000b85c68723c */ /* 0x048fe20000001868 */
[-C--:B------:R-:W-:Y:S01]  /*1bc40*/  ISETP.GE.AND P2, PT, R17, R164.reuse, PT ;  /* 0x000000a41100720c */ /* 0x080fe20003f46270 */
[----:B------:R-:W-:Y:S01]  /*1bc50*/  IMAD.U32 R21, RZ, RZ, UR4 ;  /* 0x00000004ff157e24 */ /* 0x000fe2000f8e00ff */
[----:B------:R-:W-:Y:S01]  /*1bc60*/  FSEL R176, R9, -INF , !P4 ;  /* 0xff80000009b07808 */ /* 0x000fe20006000000 */
[C---:B------:R-:W-:Y:S01]  /*1bc70*/  VIADD R9, R224.reuse, 0xa9 ;  /* 0x000000a9e0097836 */ /* 0x040fe20000000000 */
[-C--:B------:R-:W-:Y:S01]  /*1bc80*/  ISETP.GE.AND P4, PT, R17, R165.reuse, PT ;  /* 0x000000a51100720c */ /* 0x080fe20003f86270 */
[C---:B------:R-:W-:Y:S01]  /*1bc90*/  HMMA.16816.F32 R100, R92.reuse, R186, R100 ;  /* 0x000000ba5c64723c */ /* 0x040fe20000001864 */
[----:B------:R-:W-:Y:S01]  /*1bca0*/  FSEL R177, R11, -INF , !P5 ;  /* 0xff8000000bb17808 */ /* 0x000fe20006800000 */
[----:B------:R-:W-:Y:S01]  /*1bcb0*/  IMAD.U32 R17, RZ, RZ, UR4 ;  /* 0x00000004ff117e24 */ /* 0x000fe2000f8e00ff */
[----:B------:R-:W-:Y:S01]  /*1bcc0*/  FSEL R188, R5, -INF , !P2 ;  /* 0xff80000005bc7808 */ /* 0x000fe20005000000 */
[----:B------:R-:W-:Y:S01]  /*1bcd0*/  VIADD R5, R224, 0xb1 ;  /* 0x000000b1e0057836 */ /* 0x000fe20000000000 */
[C---:B------:R-:W-:Y:S01]  /*1bce0*/  ISETP.GE.AND P5, PT, R13.reuse, R164, PT ;  /* 0x000000a40d00720c */ /* 0x040fe20003fa6270 */
[----:B----4-:R-:W-:Y:S01]  /*1bcf0*/  HMMA.16816.F32 R96, R92, R180, R96 ;  /* 0x000000b45c60723c */ /* 0x010fe20000001860 */
[----:B------:R-:W-:-:S02]  /*1bd00*/  ISETP.GE.AND P2, PT, R13, R165, PT ;  /* 0x000000a50d00720c */ /* 0x000fc40003f46270 */
[----:B------:R-:W-:Y:S01]  /*1bd10*/  FSEL R88, R7, -INF , !P4 ;  /* 0xff80000007587808 */ /* 0x000fe20006000000 */
[----:B------:R-:W-:Y:S01]  /*1bd20*/  VIADD R7, R224, 0xb9 ;  /* 0x000000b9e0077836 */ /* 0x000fe20000000000 */
[-C--:B------:R-:W-:Y:S01]  /*1bd30*/  ISETP.GE.AND P4, PT, R9, R164.reuse, PT ;  /* 0x000000a40900720c */ /* 0x080fe20003f86270 */
[----:B------:R-:W-:Y:S01]  /*1bd40*/  HMMA.16816.F32 R208, R204, R214, R208 ;  /* 0x000000d6ccd0723c */ /* 0x000fe200000018d0 */
[----:B------:R-:W-:Y:S01]  /*1bd50*/  FSEL R89, R173, -INF , !P5 ;  /* 0xff800000ad597808 */ /* 0x000fe20006800000 */
[----:B------:R-:W-:Y:S01]  /*1bd60*/  IMAD.U32 R173, RZ, RZ, UR4 ;  /* 0x00000004ffad7e24 */ /* 0x000fe2000f8e00ff */
[----:B------:R-:W-:Y:S02]  /*1bd70*/  FSEL R90, R175, -INF , !P2 ;  /* 0xff800000af5a7808 */ /* 0x000fe40005000000 */
[----:B------:R-:W-:Y:S01]  /*1bd80*/  ISETP.GE.AND P5, PT, R9, R165, PT ;  /* 0x000000a50900720c */ /* 0x000fe20003fa6270 */
[----:B------:R-:W-:Y:S01]  /*1bd90*/  IMAD.U32 R9, RZ, RZ, UR4 ;  /* 0x00000004ff097e24 */ /* 0x000fe2000f8e00ff */
[----:B------:R-:W-:-:S02]  /*1bda0*/  ISETP.GE.AND P2, PT, R5, R164, PT ;  /* 0x000000a40500720c */ /* 0x000fc40003f46270 */
[----:B------:R-:W-:Y:S01]  /*1bdb0*/  FSEL R91, R169, -INF , !P4 ;  /* 0xff800000a95b7808 */ /* 0x000fe20006000000 */
[----:B------:R-:W-:Y:S01]  /*1bdc0*/  IMAD.U32 R169, RZ, RZ, UR4 ;  /* 0x00000004ffa97e24 */ /* 0x000fe2000f8e00ff */
[-C--:B------:R-:W-:Y:S01]  /*1bdd0*/  ISETP.GE.AND P4, PT, R5, R165.reuse, PT ;  /* 0x000000a50500720c */ /* 0x080fe20003f86270 */
[C---:B------:R-:W-:Y:S01]  /*1bde0*/  VIADD R5, R224.reuse, 0xc1 ;  /* 0x000000c1e0057836 */ /* 0x040fe20000000000 */
[----:B------:R-:W-:Y:S01]  /*1bdf0*/  FSEL R84, R171, -INF , !P5 ;  /* 0xff800000ab547808 */ /* 0x000fe20006800000 */
[----:B------:R-:W-:Y:S01]  /*1be00*/  IMAD.U32 R171, RZ, RZ, UR4 ;  /* 0x00000004ffab7e24 */ /* 0x000fe2000f8e00ff */
[----:B------:R-:W-:Y:S01]  /*1be10*/  FSEL R85, R129, -INF , !P2 ;  /* 0xff80000081557808 */ /* 0x000fe20005000000 */
[----:B------:R-:W-:Y:S01]  /*1be20*/  IMAD.U32 R129, RZ, RZ, UR4 ;  /* 0x00000004ff817e24 */ /* 0x000fe2000f8e00ff */
[CC--:B------:R-:W-:Y:S02]  /*1be30*/  ISETP.GE.AND P5, PT, R7.reuse, R164.reuse, PT ;  /* 0x000000a40700720c */ /* 0x0c0fe40003fa6270 */
[-C--:B------:R-:W-:Y:S01]  /*1be40*/  ISETP.GE.AND P2, PT, R7, R165.reuse, PT ;  /* 0x000000a50700720c */ /* 0x080fe20003f46270 */
[C---:B------:R-:W-:Y:S01]  /*1be50*/  VIADD R7, R224.reuse, 0xc9 ;  /* 0x000000c9e0077836 */ /* 0x040fe20000000000 */
[----:B------:R-:W-:Y:S01]  /*1be60*/  FSEL R86, R131, -INF , !P4 ;  /* 0xff80000083567808 */ /* 0x000fe20006000000 */
[----:B------:R-:W-:Y:S01]  /*1be70*/  IMAD.U32 R131, RZ, RZ, UR4 ;  /* 0x00000004ff837e24 */ /* 0x000fe2000f8e00ff */
[----:B------:R-:W-:Y:S01]  /*1be80*/  FSEL R87, R125, -INF , !P5 ;  /* 0xff8000007d577808 */ /* 0x000fe20006800000 */
[----:B------:R-:W-:Y:S01]  /*1be90*/  HMMA.16816.F32 R208, R200, R178, R208 ;  /* 0x000000b2c8d0723c */ /* 0x000fe200000018d0 */
[C---:B------:R-:W-:Y:S01]  /*1bea0*/  ISETP.GE.AND P4, PT, R5.reuse, R164, PT ;  /* 0x000000a40500720c */ /* 0x040fe20003f86270 */
[----:B------:R-:W-:Y:S01]  /*1beb0*/  IMAD.U32 R125, RZ, RZ, UR4 ;  /* 0x00000004ff7d7e24 */ /* 0x000fe2000f8e00ff */
[----:B------:R-:W-:Y:S01]  /*1bec0*/  ISETP.GE.AND P5, PT, R5, R165, PT ;  /* 0x000000a50500720c */ /* 0x000fe20003fa6270 */
[----:B------:R-:W-:Y:S01]  /*1bed0*/  VIADD R5, R224, 0xd1 ;  /* 0x000000d1e0057836 */ /* 0x000fe20000000000 */
[----:B------:R-:W-:-:S02]  /*1bee0*/  FSEL R127, R127, -INF , !P2 ;  /* 0xff8000007f7f7808 */ /* 0x000fc40005000000 */
[-C--:B------:R-:W-:Y:S02]  /*1bef0*/  ISETP.GE.AND P2, PT, R7, R164.reuse, PT ;  /* 0x000000a40700720c */ /* 0x080fe40003f46270 */
[----:B------:R-:W-:Y:S02]  /*1bf00*/  FSEL R123, R123, -INF , !P5 ;  /* 0xff8000007b7b7808 */ /* 0x000fe40006800000 */
        /* <DEDUP_REMOVED lines=8> */
[----:B------:R-:W-:Y:S01]  /*1bf90*/  FSEL R119, R119, -INF , !P4 ;  /* 0xff80000077777808 */ /* 0x000fe20006000000 */
[----:B------:R-:W-:Y:S01]  /*1bfa0*/  HMMA.16816.F32 R208, R92, R182, R208 ;  /* 0x000000b65cd0723c */ /* 0x000fe200000018d0 */
[CC--:B------:R-:W-:Y:S02]  /*1bfb0*/  ISETP.GE.AND P4, PT, R5.reuse, R164.reuse, PT ;  /* 0x000000a40500720c */ /* 0x0c0fe40003f86270 */
[----:B------:R-:W-:Y:S01]  /*1bfc0*/  ISETP.GE.AND P5, PT, R5, R165, PT ;  /* 0x000000a50500720c */ /* 0x000fe20003fa6270 */
[----:B------:R-:W-:Y:S01]  /*1bfd0*/  VIADD R5, R224, 0xe9 ;  /* 0x000000e9e0057836 */ /* 0x000fe20000000000 */
[----:B------:R-:W-:Y:S02]  /*1bfe0*/  FSEL R115, R115, -INF , !P2 ;  /* 0xff80000073737808 */ /* 0x000fe40005000000 */
        /* <DEDUP_REMOVED lines=8> */
[----:B------:R-:W-:Y:S01]  /*1c070*/  IMAD.U32 R5, RZ, RZ, UR4 ;  /* 0x00000004ff057e24 */ /* 0x000fe2000f8e00ff */
[----:B------:R-:W-:-:S02]  /*1c080*/  FSEL R107, R107, -INF , !P4 ;  /* 0xff8000006b6b7808 */ /* 0x000fc40006000000 */
[-C--:B------:R-:W-:Y:S02]  /*1c090*/  ISETP.GE.AND P4, PT, R7, R164.reuse, PT ;  /* 0x000000a40700720c */ /* 0x080fe40003f86270 */
[----:B------:R-:W-:Y:S02]  /*1c0a0*/  FSEL R101, R101, -INF , !P5 ;  /* 0xff80000065657808 */ /* 0x000fe40006800000 */
[----:B------:R-:W-:Y:S02]  /*1c0b0*/  FSEL R103, R103, -INF , !P2 ;  /* 0xff80000067677808 */ /* 0x000fe40005000000 */
[----:B------:R-:W-:Y:S02]  /*1c0c0*/  ISETP.GE.AND P5, PT, R7, R165, PT ;  /* 0x000000a50700720c */ /* 0x000fe40003fa6270 */
[----:B------:R-:W-:Y:S02]  /*1c0d0*/  ISETP.GE.AND P2, PT, R224, R164, PT ;  /* 0x000000a4e000720c */ /* 0x000fe40003f46270 */
[----:B------:R-:W-:-:S02]  /*1c0e0*/  LOP3.LUT R7, R9, 0x18, R193, 0xfe, !PT ;  /* 0x0000001809077812 */ /* 0x000fc400078efec1 */
[----:B------:R-:W-:Y:S02]  /*1c0f0*/  FSEL R97, R97, -INF , !P4 ;  /* 0xff80000061617808 */ /* 0x000fe40006000000 */
[C---:B------:R-:W-:Y:S01]  /*1c100*/  ISETP.GE.AND P4, PT, R224.reuse, R165, PT ;  /* 0x000000a5e000720c */ /* 0x040fe20003f86270 */
[----:B------:R-:W-:Y:S01]  /*1c110*/  VIADD R224, R224, 0xf9 ;  /* 0x000000f9e0e07836 */ /* 0x000fe20000000000 */
[----:B------:R-:W-:Y:S02]  /*1c120*/  LOP3.LUT R5, R5, 0x20, R193, 0xfe, !PT ;  /* 0x0000002005057812 */ /* 0x000fe400078efec1 */
[----:B------:R-:W-:Y:S02]  /*1c130*/  FSEL R99, R99, -INF , !P5 ;  /* 0xff80000063637808 */ /* 0x000fe40006800000 */
[----:B------:R-:W-:Y:S01]  /*1c140*/  FSEL R13, R80, -INF , !P2 ;  /* 0xff800000500d7808 */ /* 0x000fe20005000000 */
[----:B------:R-:W-:Y:S01]  /*1c150*/  IMAD.U32 R80, RZ, RZ, UR4 ;  /* 0x00000004ff507e24 */ /* 0x000fe2000f8e00ff */
[----:B------:R-:W-:-:S02]  /*1c160*/  ISETP.GE.AND P5, PT, R7, R164, PT ;  /* 0x000000a40700720c */ /* 0x000fc40003fa6270 */
[-C--:B------:R-:W-:Y:S02]  /*1c170*/  ISETP.GE.AND P2, PT, R7, R165.reuse, PT ;  /* 0x000000a50700720c */ /* 0x080fe40003f46270 */
[----:B------:R-:W-:Y:S02]  /*1c180*/  LOP3.LUT R9, R9, 0x28, R193, 0xfe, !PT ;  /* 0x0000002809097812 */ /* 0x000fe400078efec1 */
[----:B------:R-:W-:Y:S01]  /*1c190*/  FSEL R7, R82, -INF , !P4 ;  /* 0xff80000052077808 */ /* 0x000fe20006000000 */
[----:B------:R-:W-:Y:S01]  /*1c1a0*/  IMAD.U32 R82, RZ, RZ, UR4 ;  /* 0x00000004ff527e24 */ /* 0x000fe2000f8e00ff */
[----:B------:R-:W-:Y:S01]  /*1c1b0*/  FSEL R11, R76, -INF , !P1 ;  /* 0xff8000004c0b7808 */ /* 0x000fe20004800000 */
[----:B------:R-:W-:Y:S01]  /*1c1c0*/  IMAD.U32 R76, RZ, RZ, UR4 ;  /* 0x00000004ff4c7e24 */ /* 0x000fe2000f8e00ff */
[C---:B------:R-:W-:Y:S02]  /*1c1d0*/  ISETP.GE.AND P4, PT, R5.reuse, R164, PT ;  /* 0x000000a40500720c */ /* 0x040fe40003f86270 */
[----:B------:R-:W-:-:S02]  /*1c1e0*/  ISETP.GE.AND P1, PT, R5, R165, PT ;  /* 0x000000a50500720c */ /* 0x000fc40003f26270 */
[----:B------:R-:W-:Y:S01]  /*1c1f0*/  FSEL R5, R78, -INF , !P0 ;  /* 0xff8000004e057808 */ /* 0x000fe20004000000 */
[----:B------:R-:W-:Y:S01]  /*1c200*/  IMAD.U32 R78, RZ, RZ, UR4 ;  /* 0x00000004ff4e7e24 */ /* 0x000fe2000f8e00ff */
[----:B------:R-:W-:Y:S02]  /*1c210*/  ISETP.GE.AND P0, PT, R9, R164, PT ;  /* 0x000000a40900720c */ /* 0x000fe40003f06270 */
[--C-:B------:R-:W-:Y:S02]  /*1c220*/  LOP3.LUT R171, R171, 0x40, R193.reuse, 0xfe, !PT ;  /* 0x00000040abab7812 */ /* 0x100fe400078efec1 */
[----:B------:R-:W-:Y:S02]  /*1c230*/  FSEL R60, R60, -INF , !P0 ;  /* 0xff8000003c3c7808 */ /* 0x000fe40004000000 */
[----:B------:R-:W-:Y:S02]  /*1c240*/  ISETP.GE.AND P0, PT, R171, R165, PT ;  /* 0x000000a5ab00720c */ /* 0x000fe40003f06270 */
[----:B------:R-:W-:-:S02]  /*1c250*/  LOP3.LUT R129, R129, 0x60, R193, 0xfe, !PT ;  /* 0x0000006081817812 */ /* 0x000fc400078efec1 */
[----:B------:R-:W-:Y:S02]  /*1c260*/  ISETP.GE.AND P6, PT, R9, R165, PT ;  /* 0x000000a50900720c */ /* 0x000fe40003fc6270 */
[----:B------:R-:W-:Y:S01]  /*1c270*/  FSEL R9, R68, -INF , !P5 ;  /* 0xff80000044097808 */ /* 0x000fe20006800000 */
[----:B------:R-:W-:Y:S01]  /*1c280*/  IMAD.U32 R68, RZ, RZ, UR4 ;  /* 0x00000004ff447e24 */ /* 0x000fe2000f8e00ff */
[----:B------:R-:W-:Y:S02]  /*1c290*/  FSEL R217, R50, -INF , !P0 ;  /* 0xff80000032d97808 */ /* 0x000fe40004000000 */
[--C-:B------:R-:W-:Y:S02]  /*1c2a0*/  LOP3.LUT R15, R15, 0x30, R193.reuse, 0xfe, !PT ;  /* 0x000000300f0f7812 */ /* 0x100fe400078efec1 */
[--C-:B------:R-:W-:Y:S02]  /*1c2b0*/  LOP3.LUT R173, R173, 0x38, R193.reuse, 0xfe, !PT ;  /* 0x00000038adad7812 */ /* 0x100fe400078efec1 */
[----:B------:R-:W-:-:S02]  /*1c2c0*/  LOP3.LUT R169, R169, 0x48, R193, 0xfe, !PT ;  /* 0x00000048a9a97812 */ /* 0x000fc400078efec1 */
[-C--:B------:R-:W-:Y:S02]  /*1c2d0*/  ISETP.GE.AND P0, PT, R129, R164.reuse, PT ;  /* 0x000000a48100720c */ /* 0x080fe40003f06270 */
[----:B------:R-:W-:Y:S02]  /*1c2e0*/  LOP3.LUT R80, R80, 0x78, R193, 0xfe, !PT ;  /* 0x0000007850507812 */ /* 0x000fe400078efec1 */
[----:B------:R-:W-:Y:S02]  /*1c2f0*/  FSEL R70, R70, -INF , !P2 ;  /* 0xff80000046467808 */ /* 0x000fe40005000000 */
[----:B------:R-:W-:Y:S02]  /*1c300*/  FSEL R230, R62, -INF , !P6 ;  /* 0xff8000003ee67808 */ /* 0x000fe40007000000 */
[----:B------:R-:W-:Y:S02]  /*1c310*/  ISETP.GE.AND P5, PT, R15, R165, PT ;  /* 0x000000a50f00720c */ /* 0x000fe40003fa6270 */
[----:B------:R-:W-:-:S02]  /*1c320*/  ISETP.GE.AND P2, PT, R173, R164, PT ;  /* 0x000000a4ad00720c */ /* 0x000fc40003f46270 */
[-C--:B------:R-:W-:Y:S02]  /*1c330*/  ISETP.GE.AND P6, PT, R169, R164.reuse, PT ;  /* 0x000000a4a900720c */ /* 0x080fe40003fc6270 */
[----:B------:R-:W-:Y:S02]  /*1c340*/  FSEL R218, R32, -INF , !P0 ;  /* 0xff80000020da7808 */ /* 0x000fe40004000000 */
[----:B------:R-:W-:Y:S01]  /*1c350*/  ISETP.GE.AND P3, PT, R15, R164, PT ;  /* 0x000000a40f00720c */ /* 0x000fe20003f66270 */
[----:B------:R-:W-:Y:S01]  /*1c360*/  IMAD.U32 R15, RZ, RZ, UR4 ;  /* 0x00000004ff0f7e24 */ /* 0x000fe2000f8e00ff */
[----:B------:R-:W-:Y:S02]  /*1c370*/  LOP3.LUT R68, R68, 0x50, R193, 0xfe, !PT ;  /* 0x0000005044447812 */ /* 0x000fe400078efec1 */
[----:B------:R-:W-:Y:S02]  /*1c380*/  FSEL R64, R64, -INF , !P4 ;  /* 0xff80000040407808 */ /* 0x000fe40006000000 */
[----:B------:R-:W-:-:S02]  /*1c390*/  FSEL R231, R66, -INF , !P1 ;  /* 0xff80000042e77808 */ /* 0x000fc40004800000 */
[-C--:B------:R-:W-:Y:S02]  /*1c3a0*/  ISETP.GE.AND P0, PT, R80, R165.reuse, PT ;  /* 0x000000a55000720c */ /* 0x080fe40003f06270 */
[--C-:B------:R-:W-:Y:S02]  /*1c3b0*/  LOP3.LUT R63, R63, 0x98, R193.reuse, 0xfe, !PT ;  /* 0x000000983f3f7812 */ /* 0x100fe400078efec1 */
[----:B------:R-:W-:Y:S02]  /*1c3c0*/  ISETP.GE.AND P4, PT, R173, R165, PT ;  /* 0x000000a5ad00720c */ /* 0x000fe40003f86270 */
[----:B------:R-:W-:Y:S02]  /*1c3d0*/  ISETP.GE.AND P1, PT, R171, R164, PT ;  /* 0x000000a4ab00720c */ /* 0x000fe40003f26270 */
[----:B------:R-:W-:Y:S02]  /*1c3e0*/  LOP3.LUT R131, R131, 0x58, R193, 0xfe, !PT ;  /* 0x0000005883837812 */ /* 0x000fe400078efec1 */
[----:B------:R-:W-:-:S02]  /*1c3f0*/  FSEL R228, R58, -INF , !P5 ;  /* 0xff8000003ae47808 */ /* 0x000fc40006800000 */
[----:B------:R-:W-:Y:S02]  /*1c400*/  FSEL R52, R52, -INF , !P2 ;  /* 0xff80000034347808 */ /* 0x000fe40005000000 */
[----:B------:R-:W-:Y:S02]  /*1c410*/  FSEL R251, R44, -INF , !P6 ;  /* 0xff8000002cfb7808 */ /* 0x000fe40007000000 */
[----:B------:R-:W-:Y:S02]  /*1c420*/  FSEL R56, R56, -INF , !P3 ;  /* 0xff80000038387808 */ /* 0x000fe40005800000 */
[C---:B------:R-:W-:Y:S02]  /*1c430*/  ISETP.GE.AND P5, PT, R68.reuse, R164, PT ;  /* 0x000000a44400720c */ /* 0x040fe40003fa6270 */
[-C--:B------:R-:W-:Y:S02]  /*1c440*/  ISETP.GE.AND P2, PT, R68, R165.reuse, PT ;  /* 0x000000a54400720c */ /* 0x080fe40003f46270 */
[----:B------:R-:W-:-:S02]  /*1c450*/  ISETP.GE.AND P6, PT, R129, R165, PT ;  /* 0x000000a58100720c */ /* 0x000fc40003fc6270 */
[----:B------:R-:W-:Y:S02]  /*1c460*/  FSEL R184, R22, -INF , !P0 ;  /* 0xff80000016b87808 */ /* 0x000fe40004000000 */
[----:B------:R-:W-:Y:S02]  /*1c470*/  ISETP.GE.AND P3, PT, R169, R165, PT ;  /* 0x000000a5a900720c */ /* 0x000fe40003f66270 */
[----:B------:R-:W-:Y:S02]  /*1c480*/  FSEL R227, R54, -INF , !P4 ;  /* 0xff80000036e37808 */ /* 0x000fe40006000000 */
[----:B------:R-:W-:Y:S02]  /*1c490*/  FSEL R68, R48, -INF , !P1 ;  /* 0xff80000030447808 */ /* 0x000fe40004800000 */
[----:B------:R-:W-:Y:S02]  /*1c4a0*/  ISETP.GE.AND P0, PT, R63, R164, PT ;  /* 0x000000a43f00720c */ /* 0x000fe40003f06270 */
[----:B------:R-:W-:-:S02]  /*1c4b0*/  LOP3.LUT R125, R125, 0x68, R193, 0xfe, !PT ;  /* 0x000000687d7d7812 */ /* 0x000fc400078efec1 */
[--C-:B------:R-:W-:Y:S02]  /*1c4c0*/  LOP3.LUT R53, R53, 0xb0, R193.reuse, 0xfe, !PT ;  /* 0x000000b035357812 */ /* 0x100fe400078efec1 */
[C---:B------:R-:W-:Y:S02]  /*1c4d0*/  ISETP.GE.AND P4, PT, R131.reuse, R164, PT ;  /* 0x000000a48300720c */ /* 0x040fe40003f86270 */
[----:B------:R-:W-:Y:S02]  /*1c4e0*/  ISETP.GE.AND P1, PT, R131, R165, PT ;  /* 0x000000a58300720c */ /* 0x000fe40003f26270 */
[----:B------:R-:W-:Y:S02]  /*1c4f0*/  LOP3.LUT R82, R82, 0x70, R193, 0xfe, !PT ;  /* 0x0000007052527812 */ /* 0x000fe400078efec1 */
[----:B------:R-:W-:Y:S02]  /*1c500*/  FSEL R194, R34, -INF , !P6 ;  /* 0xff80000022c27808 */ /* 0x000fe40007000000 */
[----:B------:R-:W-:-:S02]  /*1c510*/  FSEL R216, R46, -INF , !P3 ;  /* 0xff8000002ed87808 */ /* 0x000fc40005800000 */
[----:B------:R-:W-:Y:S02]  /*1c520*/  FSEL R212, R42, -INF , !P2 ;  /* 0xff8000002ad47808 */ /* 0x000fe40005000000 */
[----:B------:R-:W-:Y:S02]  /*1c530*/  FSEL R34, R4, -INF , !P0 ;  /* 0xff80000004227808 */ /* 0x000fe40004000000 */
[----:B------:R-:W-:Y:S02]  /*1c540*/  ISETP.GE.AND P3, PT, R125, R164, PT ;  /* 0x000000a47d00720c */ /* 0x000fe40003f66270 */
[----:B------:R-:W-:Y:S02]  /*1c550*/  FSEL R229, R40, -INF , !P5 ;  /* 0xff80000028e57808 */ /* 0x000fe40006800000 */
[----:B------:R-:W-:Y:S02]  /*1c560*/  FSEL R219, R36, -INF , !P4 ;  /* 0xff80000024db7808 */ /* 0x000fe40006000000 */
[----:B------:R-:W-:-:S02]  /*1c570*/  FSEL R42, R38, -INF , !P1 ;  /* 0xff800000262a7808 */ /* 0x000fc40004800000 */
[-C--:B------:R-:W-:Y:S02]  /*1c580*/  ISETP.GE.AND P0, PT, R53, R165.reuse, PT ;  /* 0x000000a53500720c */ /* 0x080fe40003f06270 */
[--C-:B------:R-:W-:Y:S02]  /*1c590*/  LOP3.LUT R78, R78, 0x80, R193.reuse, 0xfe, !PT ;  /* 0x000000804e4e7812 */ /* 0x100fe400078efec1 */
[----:B------:R-:W-:Y:S02]  /*1c5a0*/  LOP3.LUT R25, R25, 0xd0, R193, 0xfe, !PT ;  /* 0x000000d019197812 */ /* 0x000fe400078efec1 */
[-C--:B------:R-:W-:Y:S02]  /*1c5b0*/  ISETP.GE.AND P5, PT, R125, R165.reuse, PT ;  /* 0x000000a57d00720c */ /* 0x080fe40003fa6270 */
[C---:B------:R-:W-:Y:S02]  /*1c5c0*/  ISETP.GE.AND P2, PT, R82.reuse, R164, PT ;  /* 0x000000a45200720c */ /* 0x040fe40003f46270 */
[----:B------:R-:W-:-:S02]  /*1c5d0*/  ISETP.GE.AND P4, PT, R82, R165, PT ;  /* 0x000000a55200720c */ /* 0x000fc40003f86270 */
[----:B------:R-:W-:Y:S02]  /*1c5e0*/  ISETP.GE.AND P1, PT, R80, R164, PT ;  /* 0x000000a45000720c */ /* 0x000fe40003f26270 */
[--C-:B------:R-:W-:Y:S02]  /*1c5f0*/  LOP3.LUT R76, R76, 0x88, R193.reuse, 0xfe, !PT ;  /* 0x000000884c4c7812 */ /* 0x100fe400078efec1 */
[----:B------:R-:W-:Y:S02]  /*1c600*/  LOP3.LUT R67, R67, 0x90, R193, 0xfe, !PT ;  /* 0x0000009043437812 */ /* 0x000fe400078efec1 */
[----:B------:R-:W-:Y:S02]  /*1c610*/  FSEL R186, R28, -INF , !P3 ;  /* 0xff8000001cba7808 */ /* 0x000fe40005800000 */
[----:B------:R-:W-:Y:S02]  /*1c620*/  FSEL R80, R130, -INF , !P0 ;  /* 0xff80000082507808 */ /* 0x000fe40004000000 */
[----:B------:R-:W-:-:S02]  /*1c630*/  ISETP.GE.AND P3, PT, R78, R165, PT ;  /* 0x000000a54e00720c */ /* 0x000fc40003f66270 */
[----:B------:R-:W-:Y:S02]  /*1c640*/  FSEL R187, R30, -INF , !P5 ;  /* 0xff8000001ebb7808 */ /* 0x000fe40006800000 */
[----:B------:R-:W-:Y:S02]  /*1c650*/  FSEL R213, R24, -INF , !P2 ;  /* 0xff80000018d57808 */ /* 0x000fe40005000000 */
[----:B------:R-:W-:Y:S02]  /*1c660*/  FSEL R185, R26, -INF , !P4 ;  /* 0xff8000001ab97808 */ /* 0x000fe40006000000 */
[----:B------:R-:W-:Y:S02]  /*1c670*/  FSEL R40, R20, -INF , !P1 ;  /* 0xff80000014287808 */ /* 0x000fe40004800000 */
[----:B------:R-:W-:Y:S02]  /*1c680*/  ISETP.GE.AND P0, PT, R25, R164, PT ;  /* 0x000000a41900720c */ /* 0x000fe40003f06270 */
[----:B------:R-:W-:-:S02]  /*1c690*/  LOP3.LUT R59, R59, 0xa0, R193, 0xfe, !PT ;  /* 0x000000a03b3b7812 */ /* 0x000fc400078efec1 */
[----:B------:R-:W-:Y:S02]  /*1c6a0*/  LOP3.LUT R19, R19, 0xe8, R193, 0xfe, !PT ;  /* 0x000000e813137812 */ /* 0x000fe400078efec1 */
[-C--:B------:R-:W-:Y:S02]  /*1c6b0*/  ISETP.GE.AND P6, PT, R78, R164.reuse, PT ;  /* 0x000000a44e00720c */ /* 0x080fe40003fc6270 */
[CC--:B------:R-:W-:Y:S02]  /*1c6c0*/  ISETP.GE.AND P5, PT, R76.reuse, R164.reuse, PT ;  /* 0x000000a44c00720c */ /* 0x0c0fe40003fa6270 */
[-C--:B------:R-:W-:Y:S02]  /*1c6d0*/  ISETP.GE.AND P2, PT, R76, R165.reuse, PT ;  /* 0x000000a54c00720c */ /* 0x080fe40003f46270 */
[C---:B------:R-:W-:Y:S02]  /*1c6e0*/  ISETP.GE.AND P4, PT, R67.reuse, R164, PT ;  /* 0x000000a44300720c */ /* 0x040fe40003f86270 */
        /* <DEDUP_REMOVED lines=8> */
[----:B------:R-:W-:Y:S02]  /*1c770*/  LOP3.LUT R15, R15, 0xf8, R193, 0xfe, !PT ;  /* 0x000000f80f0f7812 */ /* 0x000fe400078efec1 */
[----:B------:R-:W-:Y:S02]  /*1c780*/  FSEL R28, R18, -INF , !P3 ;  /* 0xff800000121c7808 */ /* 0x000fe40005800000 */
[----:B------:R-:W-:Y:S02]  /*1c790*/  FSEL R112, R112, -INF , !P0 ;  /* 0xff80000070707808 */ /* 0x000fe40004000000 */
[----:B------:R-:W-:Y:S01]  /*1c7a0*/  FSEL R198, R16, -INF , !P6 ;  /* 0xff80000010c67808 */ /* 0x000fe20007000000 */
[----:B------:R-:W-:Y:S01]  /*1c7b0*/  BAR.SYNC.DEFER_BLOCKING 0x0 ;  /* 0x0000000000007b1d */ /* 0x000fe20000010000 */
[----:B------:R-:W-:-:S02]  /*1c7c0*/  ISETP.GE.AND P3, PT, R59, R164, PT ;  /* 0x000000a43b00720c */ /* 0x000fc40003f66270 */
[----:B------:R-:W-:Y:S02]  /*1c7d0*/  FSEL R193, R12, -INF , !P5 ;  /* 0xff8000000cc17808 */ /* 0x000fe40006800000 */
[----:B------:R-:W-:Y:S02]  /*1c7e0*/  FSEL R30, R14, -INF , !P2 ;  /* 0xff8000000e1e7808 */ /* 0x000fe40005000000 */
[----:B------:R-:W-:Y:S02]  /*1c7f0*/  FSEL R181, R8, -INF , !P4 ;  /* 0xff80000008b57808 */ /* 0x000fe40006000000 */
[----:B------:R-:W-:Y:S02]  /*1c800*/  FSEL R32, R10, -INF , !P1 ;  /* 0xff8000000a207808 */ /* 0x000fe40004800000 */
[-C--:B------:R-:W-:Y:S02]  /*1c810*/  ISETP.GE.AND P0, PT, R19, R165.reuse, PT ;  /* 0x000000a51300720c */ /* 0x080fe40003f06270 */
[----:B------:R-:W-:-:S02]  /*1c820*/  ISETP.GE.AND P6, PT, R63, R165, PT ;  /* 0x000000a53f00720c */ /* 0x000fc40003fc6270 */
[-C--:B------:R-:W-:Y:S02]  /*1c830*/  ISETP.GE.AND P5, PT, R59, R165.reuse, PT ;  /* 0x000000a53b00720c */ /* 0x080fe40003fa6270 */
[CC--:B------:R-:W-:Y:S02]  /*1c840*/  ISETP.GE.AND P2, PT, R55.reuse, R164.reuse, PT ;  /* 0x000000a43700720c */ /* 0x0c0fe40003f46270 */
[----:B------:R-:W-:Y:S02]  /*1c850*/  ISETP.GE.AND P4, PT, R55, R165, PT ;  /* 0x000000a53700720c */ /* 0x000fe40003f86270 */
[----:B------:R-:W-:Y:S02]  /*1c860*/  ISETP.GE.AND P1, PT, R53, R164, PT ;  /* 0x000000a43500720c */ /* 0x000fe40003f26270 */
[----:B------:R-:W-:Y:S02]  /*1c870*/  FSEL R38, R172, -INF , !P3 ;  /* 0xff800000ac267808 */ /* 0x000fe40005800000 */
[----:B------:R-:W-:-:S02]  /*1c880*/  FSEL R102, R102, -INF , !P0 ;  /* 0xff80000066667808 */ /* 0x000fc40004000000 */
[----:B------:R-:W-:Y:S02]  /*1c890*/  FSEL R36, R6, -INF , !P6 ;  /* 0xff80000006247808 */ /* 0x000fe40007000000 */
[----:B------:R-:W-:Y:S02]  /*1c8a0*/  ISETP.GE.AND P3, PT, R51, R165, PT ;  /* 0x000000a53300720c */ /* 0x000fe40003f66270 */
[----:B------:R-:W-:Y:S02]  /*1c8b0*/  FSEL R44, R174, -INF , !P5 ;  /* 0xff800000ae2c7808 */ /* 0x000fe40006800000 */
[----:B------:R-:W-:Y:S02]  /*1c8c0*/  FSEL R46, R168, -INF , !P2 ;  /* 0xff800000a82e7808 */ /* 0x000fe40005000000 */
[----:B------:R-:W-:Y:S02]  /*1c8d0*/  FSEL R76, R170, -INF , !P4 ;  /* 0xff800000aa4c7808 */ /* 0x000fe40006000000 */
[----:B------:R-:W-:-:S02]  /*1c8e0*/  FSEL R78, R128, -INF , !P1 ;  /* 0xff800000804e7808 */ /* 0x000fc40004800000 */
[----:B------:R-:W-:Y:S02]  /*1c8f0*/  PLOP3.LUT P0, PT, PT, PT, UP0, 0x80, 0x0 ;  /* 0x000000000000781c */ /* 0x000fe40003f0f008 */
[-C--:B------:R-:W-:Y:S02]  /*1c900*/  ISETP.GE.AND P6, PT, R51, R164.reuse, PT ;  /* 0x000000a43300720c */ /* 0x080fe40003fc6270 */
[CC--:B------:R-:W-:Y:S02]  /*1c910*/  ISETP.GE.AND P5, PT, R49.reuse, R164.reuse, PT ;  /* 0x000000a43100720c */ /* 0x0c0fe40003fa6270 */
[-C--:B------:R-:W-:Y:S02]  /*1c920*/  ISETP.GE.AND P2, PT, R49, R165.reuse, PT ;  /* 0x000000a53100720c */ /* 0x080fe40003f46270 */
[C---:B------:R-:W-:Y:S02]  /*1c930*/  ISETP.GE.AND P4, PT, R27.reuse, R164, PT ;  /* 0x000000a41b00720c */ /* 0x040fe40003f86270 */
[----:B------:R-:W-:-:S02]  /*1c940*/  ISETP.GE.AND P1, PT, R27, R165, PT ;  /* 0x000000a51b00720c */ /* 0x000fc40003f26270 */
[----:B------:R-:W-:Y:S02]  /*1c950*/  FSEL R126, R126, -INF , !P3 ;  /* 0xff8000007e7e7808 */ /* 0x000fe40005800000 */
[----:B------:R-:W-:Y:S02]  /*1c960*/  FSEL R82, R124, -INF , !P6 ;  /* 0xff8000007c527808 */ /* 0x000fe40007000000 */
[----:B------:R-:W-:Y:S02]  /*1c970*/  ISETP.GE.AND P3, PT, R23, R164, PT ;  /* 0x000000a41700720c */ /* 0x000fe40003f66270 */
[----:B------:R-:W-:Y:S02]  /*1c980*/  FSEL R120, R120, -INF , !P5 ;  /* 0xff80000078787808 */ /* 0x000fe40006800000 */
[----:B------:R-:W-:Y:S02]  /*1c990*/  FSEL R122, R122, -INF , !P2 ;  /* 0xff8000007a7a7808 */ /* 0x000fe40005000000 */
[----:B------:R-:W-:-:S02]  /*1c9a0*/  FSEL R116, R116, -INF , !P4 ;  /* 0xff80000074747808 */ /* 0x000fc40006000000 */
[----:B------:R-:W-:Y:S02]  /*1c9b0*/  FSEL R118, R118, -INF , !P1 ;  /* 0xff80000076767808 */ /* 0x000fe40004800000 */
[-C--:B------:R-:W-:Y:S02]  /*1c9c0*/  ISETP.GE.AND P6, PT, R25, R165.reuse, PT ;  /* 0x000000a51900720c */ /* 0x080fe40003fc6270 */
[-C--:B------:R-:W-:Y:S02]  /*1c9d0*/  ISETP.GE.AND P5, PT, R23, R165.reuse, PT ;  /* 0x000000a51700720c */ /* 0x080fe40003fa6270 */
[CC--:B------:R-:W-:Y:S02]  /*1c9e0*/  ISETP.GE.AND P2, PT, R21.reuse, R164.reuse, PT ;  /* 0x000000a41500720c */ /* 0x0c0fe40003f46270 */
[----:B------:R-:W-:Y:S02]  /*1c9f0*/  ISETP.GE.AND P4, PT, R21, R165, PT ;  /* 0x000000a51500720c */ /* 0x000fe40003f86270 */
        /* <DEDUP_REMOVED lines=18> */
[----:B------:R-:W-:Y:S01]  /*1cb20*/  FSEL R98, R211, -INF , !P1 ;  /* 0xff800000d3627808 */ /* 0x000fe20004800000 */
[----:B------:R-:W-:Y:S06]  /*1cb30*/  @!P0 BRA `(.L_x_2736) ;  /* 0x0000000400f48947 */ /* 0x000fec0003800000 */
[----:B------:R-:W-:Y:S01]  /*1cb40*/  PLOP3.LUT P0, PT, PT, PT, UP1, 0x40, 0x0 ;  /* 0x000000000000781c */ /* 0x000fe20003f0e818 */
[----:B------:R-:W-:-:S12]  /*1cb50*/  ULDC.64 UR8, c[0x0][0x208] ;  /* 0x0000820000087ab9 */ /* 0x000fd80000000a00 */
        /* <DEDUP_REMOVED lines=55> */
[----:B--2---:R-:W-:-:S04]  /*1ced0*/  IMAD.IADD R10, R10, 0x1, -R12 ;  /* 0x000000010a0a7824 */ /* 0x004fc800078e0a0c */
[----:B------:R-:W-:Y:S01]  /*1cee0*/  IMAD.WIDE.U32 R14, R10, UR6, R14 ;  /* 0x000000060a0e7c25 */ /* 0x000fe2000f8e000e */
[----:B------:R-:W-:-:S05]  /*1cef0*/  SHF.R.S32.HI R6, RZ, 0x1f, R10 ;  /* 0x0000001fff067819 */ /* 0x000fca000001140a */
[----:B------:R-:W-:-:S04]  /*1cf00*/  IMAD R6, R6, UR6, RZ ;  /* 0x0000000606067c24 */ /* 0x000fc8000f8e02ff */
[----:B------:R-:W-:-:S04]  /*1cf10*/  IMAD R6, R10, UR7, R6 ;  /* 0x000000070a067c24 */ /* 0x000fc8000f8e0206 */
[----:B------:R-:W-:Y:S01]  /*1cf20*/  IMAD.IADD R6, R15, 0x1, R6 ;  /* 0x000000010f067824 */ /* 0x000fe200078e0206 */
[----:B------:R-:W-:Y:S06]  /*1cf30*/  BRA `(.L_x_2738) ;  /* 0x0000000000107947 */ /* 0x000fec0003800000 */
.L_x_2737:
[----:B------:R-:W-:Y:S02]  /*1cf40*/  ULDC UR4, c[0x0][0x248] ;  /* 0x0000920000047ab9 */ /* 0x000fe40000000800 */
[----:B------:R-:W-:-:S06]  /*1cf50*/  USHF.L.U32 UR5, UR4, 0x8, URZ ;  /* 0x0000000804057899 */ /* 0x000fcc000800063f */
[----:B------:R-:W-:-:S04]  /*1cf60*/  IADD3 R14, RZ, -UR5, RZ ;  /* 0x80000005ff0e7c10 */ /* 0x000fc8000fffe0ff */
[----:B------:R-:W-:-:S07]  /*1cf70*/  SHF.R.S32.HI R6, RZ, 0x1f, R14 ;  /* 0x0000001fff067819 */ /* 0x000fce000001140e */
.L_x_2738:
        /* <DEDUP_REMOVED lines=57> */
.L_x_2736:
[----:B------:R-:W-:Y:S01]  /*1d310*/  FMNMX.FTZ R4, R0, R7, !PT ;  /* 0x0000000700047209 */ /* 0x000fe20007810000 */
[----:B------:R-:W-:Y:S01]  /*1d320*/  ULDC UR4, c[0x0][0x2ec] ;  /* 0x0000bb0000047ab9 */ /* 0x000fe20000000800 */
[----:B------:R-:W-:Y:S01]  /*1d330*/  FMNMX.FTZ R8, R2, R13, !PT ;  /* 0x0000000d02087209 */ /* 0x000fe20007810000 */
[----:B---3--:R-:W-:Y:S01]  /*1d340*/  LDSM.16.MT88.4 R20, [R236+0xa000] ;  /* 0x00a00000ec14783b */ /* 0x008fe20000004200 */
[----:B------:R-:W-:-:S03]  /*1d350*/  FMNMX.FTZ R4, R220, R4, !PT ;  /* 0x00000004dc047209 */ /* 0x000fc60007810000 */
[----:B------:R-:W-:Y:S01]  /*1d360*/  LDSM.16.MT88.4 R16, [R234+0xa000] ;  /* 0x00a00000ea10783b */ /* 0x000fe20000004200 */
[----:B------:R-:W-:Y:S02]  /*1d370*/  FMNMX.FTZ R4, R5, R4, !PT ;  /* 0x0000000405047209 */ /* 0x000fe40007810000 */
[----:B------:R-:W-:Y:S01]  /*1d380*/  FMNMX.FTZ R8, R221, R8, !PT ;  /* 0x00000008dd087209 */ /* 0x000fe20007810000 */
[----:B------:R-:W-:Y:S01]  /*1d390*/  LDSM.16.MT88.4 R48, [R233+0xa000] ;  /* 0x00a00000e930783b */ /* 0x000fe20000004200 */
[----:B------:R-:W-:Y:S02]  /*1d3a0*/  FMNMX.FTZ R4, R222, R4, !PT ;  /* 0x00000004de047209 */ /* 0x000fe40007810000 */
[----:B------:R-:W-:Y:S01]  /*1d3b0*/  FMNMX.FTZ R8, R11, R8, !PT ;  /* 0x000000080b087209 */ /* 0x000fe20007810000 */
[----:B------:R-:W2:Y:S01]  /*1d3c0*/  LDL.LU R204, [R1+0x4] ;  /* 0x0000040001cc7983 */ /* 0x000ea20000300800 */
        /* <DEDUP_REMOVED lines=122> */
[----:B------:R-:W3:Y:S01]  /*1db70*/  SHFL.BFLY PT, R6, R8, 0x2, 0x1f ;  /* 0x0c401f0008067f89 */ /* 0x000ee200000e0000 */
[----:B-1----:R-:W-:-:S05]  /*1db80*/  FMNMX.FTZ R173, R4, R173, !PT ;  /* 0x000000ad04ad7209 */ /* 0x002fca0007810000 */
[----:B------:R-:W1:Y:S01]  /*1db90*/  SHFL.BFLY PT, R4, R173, 0x1, 0x1f ;  /* 0x0c201f00ad047f89 */ /* 0x000e6200000e0000 */
[----:B---3--:R-:W-:-:S05]  /*1dba0*/  FMNMX.FTZ R6, R8, R6, !PT ;  /* 0x0000000608067209 */ /* 0x008fca0007810000 */
[----:B------:R-:W3:Y:S01]  /*1dbb0*/  SHFL.BFLY PT, R175, R6, 0x1, 0x1f ;  /* 0x0c201f0006af7f89 */ /* 0x000ee200000e0000 */
[----:B-1----:R-:W-:-:S04]  /*1dbc0*/  FMNMX.FTZ R173, R173, R4, !PT ;  /* 0x00000004adad7209 */ /* 0x002fc80007810000 */
[C---:B------:R-:W-:Y:S01]  /*1dbd0*/  FSETP.NEU.FTZ.AND P0, PT, R173.reuse, -INF , PT ;  /* 0xff800000ad00780b */ /* 0x040fe20003f1d000 */
[C---:B------:R-:W-:Y:S01]  /*1dbe0*/  FMUL.FTZ R129, R173.reuse, UR4 ;  /* 0x00000004ad817c20 */ /* 0x040fe20008410000 */
[----:B---3--:R-:W-:Y:S02]  /*1dbf0*/  FMNMX.FTZ R175, R6, R175, !PT ;  /* 0x000000af06af7209 */ /* 0x008fe40007810000 */
[----:B------:R-:W-:Y:S02]  /*1dc00*/  FSEL R4, R173, RZ, P0 ;  /* 0x000000ffad047208 */ /* 0x000fe40000000000 */
[----:B------:R-:W-:Y:S01]  /*1dc10*/  FSEL R129, R129, RZ, P0 ;  /* 0x000000ff81817208 */ /* 0x000fe20000000000 */
[C---:B------:R-:W-:Y:S01]  /*1dc20*/  FMUL.FTZ R174, R175.reuse, UR4 ;  /* 0x00000004afae7c20 */ /* 0x040fe20008410000 */
[----:B------:R-:W-:Y:S01]  /*1dc30*/  FSETP.NEU.FTZ.AND P1, PT, R175, -INF , PT ;  /* 0xff800000af00780b */ /* 0x000fe20003f3d000 */
[----:B------:R-:W-:Y:S02]  /*1dc40*/  FADD.FTZ R0, R0, -R4 ;  /* 0x8000000400007221 */ /* 0x000fe40000010000 */
[--C-:B------:R-:W-:Y:S01]  /*1dc50*/  FFMA.FTZ R128, R7, UR4, -R129.reuse ;  /* 0x0000000407807c23 */ /* 0x100fe20008010881 */
[--C-:B------:R-:W-:Y:S01]  /*1dc60*/  FFMA.FTZ R124, R5, UR4, -R129.reuse ;  /* 0x00000004057c7c23 */ /* 0x100fe20008010881 */
[----:B------:R-:W-:Y:S01]  /*1dc70*/  FSEL R180, R175, RZ, P1 ;  /* 0x000000ffafb47208 */ /* 0x000fe20000800000 */
[----:B------:R-:W1:Y:S01]  /*1dc80*/  LDSM.16.MT88.4 R4, [R235+0xa000] ;  /* 0x00a00000eb04783b */ /* 0x000e620000004200 */
[----:B------:R-:W-:Y:S01]  /*1dc90*/  FSEL R174, R174, RZ, P1 ;  /* 0x000000ffaeae7208 */ /* 0x000fe20000800000 */
[--C-:B------:R-:W-:Y:S01]  /*1dca0*/  FFMA.FTZ R125, R220, UR4, -R129.reuse ;  /* 0x00000004dc7d7c23 */ /* 0x100fe20008010881 */
[--C-:B------:R-:W-:Y:S01]  /*1dcb0*/  FFMA.FTZ R222, R222, UR4, -R129.reuse ;  /* 0x00000004dede7c23 */ /* 0x100fe20008010881 */
[----:B------:R-:W-:Y:S01]  /*1dcc0*/  FADD.FTZ R180, R2, -R180 ;  /* 0x800000b402b47221 */ /* 0x000fe20000010000 */
[----:B------:R-:W-:Y:S01]  /*1dcd0*/  FMUL.FTZ R0, R0, UR4 ;  /* 0x0000000400007c20 */ /* 0x000fe20008410000 */
[--C-:B------:R-:W-:Y:S01]  /*1dce0*/  FFMA.FTZ R172, R13, UR4, -R174.reuse ;  /* 0x000000040dac7c23 */ /* 0x100fe200080108ae */
[--C-:B------:R-:W-:Y:S01]  /*1dcf0*/  FFMA.FTZ R171, R221, UR4, -R174.reuse ;  /* 0x00000004ddab7c23 */ /* 0x100fe200080108ae */
[----:B------:R-:W-:Y:S01]  /*1dd00*/  FMUL.FTZ R180, R180, UR4 ;  /* 0x00000004b4b47c20 */ /* 0x000fe20008410000 */
        /* <DEDUP_REMOVED lines=27> */
[-C--:B---3--:R-:W-:Y:S01]  /*1dec0*/  FMUL.FTZ R13, R161, R180.reuse ;  /* 0x000000b4a10d7220 */ /* 0x088fe20000410000 */
[-C--:B------:R-:W-:Y:S01]  /*1ded0*/  FMUL.FTZ R24, R152, R180.reuse ;  /* 0x000000b498187220 */ /* 0x080fe20000410000 */
[--C-:B------:R-:W-:Y:S01]  /*1dee0*/  FFMA.FTZ R161, R56, UR4, -R174.reuse ;  /* 0x0000000438a17c23 */ /* 0x100fe200080108ae */
        /* <DEDUP_REMOVED lines=15> */
[----:B------:R-:W-:Y:S01]  /*1dfe0*/  FMUL.FTZ R133, R133, R180 ;  /* 0x000000b485857220 */ /* 0x000fe20000410000 */
[--C-:B------:R-:W-:Y:S01]  /*1dff0*/  FFMA.FTZ R160, R61, UR4, -R174.reuse ;  /* 0x000000043da07c23 */ /* 0x100fe200080108ae */
[--C-:B------:R-:W-:Y:S01]  /*1e000*/  FFMA.FTZ R153, R52, UR4, -R174.reuse ;  /* 0x0000000434997c23 */ /* 0x100fe200080108ae */
[--C-:B------:R-:W-:Y:S01]  /*1e010*/  FFMA.FTZ R136, R69, UR4, -R174.reuse ;  /* 0x0000000445887c23 */ /* 0x100fe200080108ae */
[----:B------:R-:W-:Y:S01]  /*1e020*/  LDSM.16.MT88.4 R52, [R236+0xa800] ;  /* 0x00a80000ec34783b */ /* 0x000fe20000004200 */
[----:B------:R-:W4:Y:S01]  /*1e030*/  MUFU.EX2 R125, R125 ;  /* 0x0000007d007d7308 */ /* 0x000f220000000800 */
        /* <DEDUP_REMOVED lines=18> */
[----:B------:R-:W-:Y:S01]  /*1e160*/  FFMA.FTZ R85, R85, UR4, -R174 ;  /* 0x0000000455557c23 */ /* 0x000fe200080108ae */
[----:B--2---:R-:W-:Y:S01]  /*1e170*/  FFMA.FTZ R172, R204, R180, R172 ;  /* 0x000000b4ccac7223 */ /* 0x004fe200000100ac */
[--C-:B------:R-:W-:Y:S01]  /*1e180*/  FFMA.FTZ R93, R93, UR4, -R174.reuse ;  /* 0x000000045d5d7c23 */ /* 0x100fe200080108ae */
[--C-:B------:R-:W-:Y:S01]  /*1e190*/  FFMA.FTZ R94, R94, UR4, -R129.reuse ;  /* 0x000000045e5e7c23 */ /* 0x100fe20008010881 */
[----:B------:R-:W-:Y:S01]  /*1e1a0*/  FFMA.FTZ R100, R100, UR4, -R174 ;  /* 0x0000000464647c23 */ /* 0x000fe200080108ae */
[----:B------:R-:W2:Y:S01]  /*1e1b0*/  MUFU.EX2 R179, R0 ;  /* 0x0000000000b37308 */ /* 0x000ea20000000800 */
[----:B------:R-:W-:Y:S01]  /*1e1c0*/  FADD.FTZ R172, R171, R172 ;  /* 0x000000acabac7221 */ /* 0x000fe20000010000 */
[--C-:B------:R-:W-:Y:S01]  /*1e1d0*/  FFMA.FTZ R106, R106, UR4, -R129.reuse ;  /* 0x000000046a6a7c23 */ /* 0x100fe20008010881 */
[----:B------:R-:W-:Y:S01]  /*1e1e0*/  FFMA.FTZ R107, R107, UR4, -R129 ;  /* 0x000000046b6b7c23 */ /* 0x000fe20008010881 */
[----:B------:R-:W-:Y:S01]  /*1e1f0*/  FFMA.FTZ R110, R110, UR4, -R174 ;  /* 0x000000046e6e7c23 */ /* 0x000fe200080108ae */
[----:B------:R-:W-:-:S03]  /*1e200*/  FADD.FTZ R172, R170, R172 ;  /* 0x000000acaaac7221 */ /* 0x000fc60000010000 */
[----:B------:R4:W-:Y:S01]  /*1e210*/  MUFU.EX2 R152, R57 ;  /* 0x0000003900987308 */ /* 0x0009e20000000800 */
[----:B---3--:R-:W-:Y:S01]  /*1e220*/  F2FP.F16.F32.PACK_AB R11, R2, R124 ;  /* 0x0000007c020b723e */ /* 0x008fe200000000ff */
[----:B------:R-:W-:-:S06]  /*1e230*/  FADD.FTZ R169, R169, R172 ;  /* 0x000000aca9a97221 */ /* 0x000fcc0000010000 */
        /* <DEDUP_REMOVED lines=9> */
[----:B----4-:R-:W-:Y:S01]  /*1e2d0*/  FMUL.FTZ R57, R145, R180 ;  /* 0x000000b491397220 */ /* 0x010fe20000410000 */
        /* <DEDUP_REMOVED lines=8> */
[--C-:B------:R-:W-:Y:S01]  /*1e360*/  FFMA.FTZ R0, R60, UR4, -R174.reuse ;  /* 0x000000043c007c23 */ /* 0x100fe200080108ae */
[C---:B------:R-:W-:Y:S01]  /*1e370*/  HMMA.16816.F32 R12, R8.reuse, R20, R12 ;  /* 0x00000014080c723c */ /* 0x040fe2000000180c */
[----:B------:R-:W2:Y:S01]  /*1e380*/  LDSM.16.MT88.4 R60, [R235+0xa800] ;  /* 0x00a80000eb3c783b */ /* 0x000ea20000004200 */
[--C-:B------:R-:W-:Y:S01]  /*1e390*/  FFMA.FTZ R154, R74, UR4, -R129.reuse ;  /* 0x000000044a9a7c23 */ /* 0x100fe20008010881 */
[----:B------:R-:W3:Y:S01]  /*1e3a0*/  MUFU.EX2 R165, R165 ;  /* 0x000000a500a57308 */ /* 0x000ee20000000800 */
[--C-:B------:R-:W-:Y:S01]  /*1e3b0*/  FFMA.FTZ R138, R73, UR4, -R174.reuse ;  /* 0x00000004498a7c23 */ /* 0x100fe200080108ae */
[--C-:B------:R-:W-:Y:S01]  /*1e3c0*/  FFMA.FTZ R145, R195, UR4, -R129.reuse ;  /* 0x00000004c3917c23 */ /* 0x100fe20008010881 */
[C---:B-1----:R-:W-:Y:S01]  /*1e3d0*/  HMMA.16816.F32 R24, R8.reuse, R4, R24 ;  /* 0x000000040818723c */ /* 0x042fe20000001818 */
[--C-:B------:R-:W-:Y:S01]  /*1e3e0*/  FFMA.FTZ R155, R227, UR4, -R129.reuse ;  /* 0x00000004e39b7c23 */ /* 0x100fe20008010881 */
[--C-:B------:R-:W-:Y:S01]  /*1e3f0*/  FFMA.FTZ R139, R251, UR4, -R174.reuse ;  /* 0x00000004fb8b7c23 */ /* 0x100fe200080108ae */
[--C-:B------:R-:W-:Y:S01]  /*1e400*/  FFMA.FTZ R146, R199, UR4, -R174.reuse ;  /* 0x00000004c7927c23 */ /* 0x100fe200080108ae */
[--C-:B------:R-:W-:Y:S01]  /*1e410*/  FFMA.FTZ R163, R217, UR4, -R129.reuse ;  /* 0x00000004d9a37c23 */ /* 0x100fe20008010881 */
[----:B------:R-:W-:Y:S01]  /*1e420*/  MUFU.EX2 R164, R164 ;  /* 0x000000a400a47308 */ /* 0x000fe20000000800 */
[C---:B------:R-:W-:Y:S01]  /*1e430*/  HMMA.16816.F32 R56, R8.reuse, R16, R56 ;  /* 0x000000100838723c */ /* 0x040fe20000001838 */
[--C-:B------:R-:W-:Y:S01]  /*1e440*/  FFMA.FTZ R162, R189, UR4, -R174.reuse ;  /* 0x00000004bda27c23 */ /* 0x100fe200080108ae */
[--C-:B------:R-:W-:Y:S01]  /*1e450*/  FFMA.FTZ R147, R196, UR4, -R174.reuse ;  /* 0x00000004c4937c23 */ /* 0x100fe200080108ae */
[--C-:B------:R-:W-:Y:S01]  /*1e460*/  FFMA.FTZ R189, R42, UR4, -R129.reuse ;  /* 0x000000042abd7c23 */ /* 0x100fe20008010881 */
[--C-:B------:R-:W-:Y:S01]  /*1e470*/  FFMA.FTZ R195, R41, UR4, -R174.reuse ;  /* 0x0000000429c37c23 */ /* 0x100fe200080108ae */
[----:B------:R-:W-:Y:S01]  /*1e480*/  FFMA.FTZ R196, R198, UR4, -R174 ;  /* 0x00000004c6c47c23 */ /* 0x000fe200080108ae */
[C---:B------:R-:W-:Y:S01]  /*1e490*/  HMMA.16816.F32 R20, R8.reuse, R22, R156 ;  /* 0x000000160814723c */ /* 0x040fe2000000189c */
[----:B------:R-:W1:Y:S01]  /*1e4a0*/  MUFU.EX2 R131, R131 ;  /* 0x0000008300837308 */ /* 0x000e620000000800 */
[----:B---3--:R-:W-:Y:S01]  /*1e4b0*/  F2FP.F16.F32.PACK_AB R72, R165, R168 ;  /* 0x000000a8a548723e */ /* 0x008fe200000000ff */
[--C-:B------:R-:W-:Y:S01]  /*1e4c0*/  FFMA.FTZ R198, R31, UR4, -R129.reuse ;  /* 0x000000041fc67c23 */ /* 0x100fe20008010881 */
[--C-:B------:R-:W-:Y:S01]  /*1e4d0*/  FFMA.FTZ R199, R37, UR4, -R129.reuse ;  /* 0x0000000425c77c23 */ /* 0x100fe20008010881 */
[----:B------:R-:W-:Y:S01]  /*1e4e0*/  FFMA.FTZ R128, R252, R179, R128 ;  /* 0x000000b3fc807223 */ /* 0x000fe20000010080 */
[C---:B------:R-:W-:Y:S01]  /*1e4f0*/  HMMA.16816.F32 R4, R8.reuse, R6, R148 ;  /* 0x000000060804723c */ /* 0x040fe20000001894 */
[--C-:B------:R-:W-:Y:S01]  /*1e500*/  FFMA.FTZ R156, R190, UR4, -R129.reuse ;  /* 0x00000004be9c7c23 */ /* 0x100fe20008010881 */
[--C-:B------:R-:W-:Y:S01]  /*1e510*/  FFMA.FTZ R157, R219, UR4, -R174.reuse ;  /* 0x00000004db9d7c23 */ /* 0x100fe200080108ae */
[----:B------:R-:W-:Y:S01]  /*1e520*/  MUFU.EX2 R154, R154 ;  /* 0x0000009a009a7308 */ /* 0x000fe20000000800 */
[--C-:B------:R-:W-:Y:S01]  /*1e530*/  FFMA.FTZ R158, R192, UR4, -R174.reuse ;  /* 0x00000004c09e7c23 */ /* 0x100fe200080108ae */
[--C-:B------:R-:W-:Y:S01]  /*1e540*/  FFMA.FTZ R190, R39, UR4, -R129.reuse ;  /* 0x0000000427be7c23 */ /* 0x100fe20008010881 */
[C---:B------:R-:W-:Y:S01]  /*1e550*/  HMMA.16816.F32 R16, R8.reuse, R18, R140 ;  /* 0x000000120810723c */ /* 0x040fe2000000188c */
[--C-:B------:R-:W-:Y:S01]  /*1e560*/  FFMA.FTZ R150, R228, UR4, -R129.reuse ;  /* 0x00000004e4967c23 */ /* 0x100fe20008010881 */
[--C-:B------:R-:W-:Y:S01]  /*1e570*/  FFMA.FTZ R151, R191, UR4, -R129.reuse ;  /* 0x00000004bf977c23 */ /* 0x100fe20008010881 */
[--C-:B------:R-:W-:Y:S01]  /*1e580*/  FFMA.FTZ R149, R229, UR4, -R174.reuse ;  /* 0x00000004e5957c23 */ /* 0x100fe200080108ae */
[--C-:B------:R-:W-:Y:S01]  /*1e590*/  FFMA.FTZ R192, R40, UR4, -R174.reuse ;  /* 0x0000000428c07c23 */ /* 0x100fe200080108ae */
[----:B------:R-:W3:Y:S01]  /*1e5a0*/  MUFU.EX2 R148, R75 ;  /* 0x0000004b00947308 */ /* 0x000ee20000000800 */
[C---:B------:R-:W-:Y:S01]  /*1e5b0*/  HMMA.16816.F32 R64, R8.reuse, R48, R64 ;  /* 0x000000300840723c */ /* 0x040fe20000001840 */
[----:B-1----:R-:W-:Y:S01]  /*1e5c0*/  F2FP.F16.F32.PACK_AB R74, R131, R164 ;  /* 0x000000a4834a723e */ /* 0x002fe200000000ff */
[--C-:B------:R-:W-:Y:S01]  /*1e5d0*/  FFMA.FTZ R141, R231, UR4, -R129.reuse ;  /* 0x00000004e78d7c23 */ /* 0x100fe20008010881 */
[--C-:B------:R-:W-:Y:S01]  /*1e5e0*/  FFMA.FTZ R142, R197, UR4, -R129.reuse ;  /* 0x00000004c58e7c23 */ /* 0x100fe20008010881 */
[--C-:B------:R-:W-:Y:S01]  /*1e5f0*/  FFMA.FTZ R143, R230, UR4, -R129.reuse ;  /* 0x00000004e68f7c23 */ /* 0x100fe20008010881 */
[--C-:B------:R-:W-:Y:S01]  /*1e600*/  FFMA.FTZ R159, R218, UR4, -R174.reuse ;  /* 0x00000004da9f7c23 */ /* 0x100fe200080108ae */
[----:B------:R-:W-:Y:S01]  /*1e610*/  HMMA.16816.F32 R132, R8, R50, R132 ;  /* 0x000000320884723c */ /* 0x000fe20000001884 */
[----:B------:R-:W1:Y:S01]  /*1e620*/  LDSM.16.MT88.4 R8, [R233+0xa800] ;  /* 0x00a80000e908783b */ /* 0x000e620000004200 */
[----:B------:R-:W-:Y:S01]  /*1e630*/  MUFU.EX2 R144, R70 ;  /* 0x0000004600907308 */ /* 0x000fe20000000800 */
[----:B------:R-:W-:Y:S01]  /*1e640*/  FFMA.FTZ R197, R35, UR4, -R129 ;  /* 0x0000000423c57c23 */ /* 0x000fe20008010881 */
[----:B------:R-:W-:Y:S01]  /*1e650*/  FFMA.FTZ R191, R33, UR4, -R174 ;  /* 0x0000000421bf7c23 */ /* 0x000fe200080108ae */
[----:B------:R-:W-:Y:S01]  /*1e660*/  LDSM.16.MT88.4 R48, [R236+0xb000] ;  /* 0x00b00000ec30783b */ /* 0x000fe20000004200 */
[----:B------:R-:W-:Y:S01]  /*1e670*/  FADD.FTZ R125, R125, R128 ;  /* 0x000000807d7d7221 */ /* 0x000fe20000010000 */
[----:B------:R-:W-:-:S03]  /*1e680*/  FADD.FTZ R169, R168, R169 ;  /* 0x000000a9a8a97221 */ /* 0x000fc60000010000 */
[----:B------:R4:W5:Y:S01]  /*1e690*/  MUFU.EX2 R140, R71 ;  /* 0x00000047008c7308 */ /* 0x0009620000000800 */
[----:B---3--:R-:W-:Y:S01]  /*1e6a0*/  F2FP.F16.F32.PACK_AB R73, R148, R154 ;  /* 0x0000009a9449723e */ /* 0x008fe200000000ff */
[----:B------:R-:W-:Y:S01]  /*1e6b0*/  FADD.FTZ R124, R124, R125 ;  /* 0x0000007d7c7c7221 */ /* 0x000fe20000010000 */
[----:B------:R-:W-:-:S03]  /*1e6c0*/  FADD.FTZ R169, R165, R169 ;  /* 0x000000a9a5a97221 */ /* 0x000fc60000010000 */
[----:B------:R-:W-:Y:S01]  /*1e6d0*/  FADD.FTZ R124, R2, R124 ;  /* 0x0000007c027c7221 */ /* 0x000fe20000010000 */
[----:B------:R-:W-:Y:S01]  /*1e6e0*/  FADD.FTZ R169, R164, R169 ;  /* 0x000000a9a4a97221 */ /* 0x000fe20000010000 */
[----:B------:R-:W3:Y:S02]  /*1e6f0*/  MUFU.EX2 R130, R130 ;  /* 0x0000008200827308 */ /* 0x000ee40000000800 */
[----:B------:R-:W-:Y:S01]  /*1e700*/  FADD.FTZ R154, R154, R124 ;  /* 0x0000007c9a9a7221 */ /* 0x000fe20000010000 */
[----:B------:R-:W-:-:S03]  /*1e710*/  FADD.FTZ R131, R131, R169 ;  /* 0x000000a983837221 */ /* 0x000fc60000010000 */
[----:B------:R-:W-:Y:S02]  /*1e720*/  FADD.FTZ R154, R148, R154 ;  /* 0x0000009a949a7221 */ /* 0x000fe40000010000 */
[----:B------:R-:W1:Y:S01]  /*1e730*/  MUFU.EX2 R178, R178 ;  /* 0x000000b200b27308 */ /* 0x000e620000000800 */
[----:B----4-:R-:W4:Y:S01]  /*1e740*/  LDSM.16.MT88.4 R68, [R234+0xa800] ;  /* 0x00a80000ea44783b */ /* 0x010f220000004200 */
[----:B-----5:R-:W-:Y:S01]  /*1e750*/  F2FP.F16.F32.PACK_AB R75, R140, R144 ;  /* 0x000000908c4b723e */ /* 0x020fe200000000ff */
[----:B------:R-:W-:-:S04]  /*1e760*/  FADD.FTZ R154, R144, R154 ;  /* 0x0000009a909a7221 */ /* 0x000fc80000010000 */
[----:B------:R-:W-:Y:S01]  /*1e770*/  FADD.FTZ R154, R140, R154 ;  /* 0x0000009a8c9a7221 */ /* 0x000fe20000010000 */
[----:B------:R-:W5:Y:S01]  /*1e780*/  MUFU.EX2 R0, R0 ;  /* 0x0000000000007308 */ /* 0x000f620000000800 */
[----:B--2---:R-:W-:Y:S01]  /*1e790*/  HMMA.16816.F32 R24, R72, R60, R24 ;  /* 0x0000003c4818723c */ /* 0x004fe20000001818 */
[----:B---3--:R-:W-:-:S05]  /*1e7a0*/  FADD.FTZ R131, R130, R131 ;  /* 0x0000008382837221 */ /* 0x008fca0000010000 */
[----:B------:R-:W-:Y:S01]  /*1e7b0*/  HMMA.16816.F32 R4, R72, R62, R4 ;  /* 0x0000003e4804723c */ /* 0x000fe20000001804 */
[----:B------:R-:W2:Y:S01]  /*1e7c0*/  LDSM.16.MT88.4 R60, [R234+0xb000] ;  /* 0x00b00000ea3c783b */ /* 0x000ea20000004200 */
[----:B------:R-:W-:Y:S01]  /*1e7d0*/  MUFU.EX2 R160, R160 ;  /* 0x000000a000a07308 */ /* 0x000fe20000000800 */
[----:B-1----:R-:W-:-:S03]  /*1e7e0*/  FADD.FTZ R131, R178, R131 ;  /* 0x00000083b2837221 */ /* 0x002fc60000010000 */
[C---:B------:R-:W-:Y:S04]  /*1e7f0*/  HMMA.16816.F32 R64, R72.reuse, R8, R64 ;  /* 0x000000084840723c */ /* 0x040fe80000001840 */
[----:B------:R-:W-:Y:S01]  /*1e800*/  MUFU.EX2 R141, R141 ;  /* 0x0000008d008d7308 */ /* 0x000fe20000000800 */
[----:B-----5:R-:W-:Y:S01]  /*1e810*/  FADD.FTZ R131, R0, R131 ;  /* 0x0000008300837221 */ /* 0x020fe20000010000 */
[C---:B------:R-:W-:Y:S01]  /*1e820*/  HMMA.16816.F32 R132, R72.reuse, R10, R132 ;  /* 0x0000000a4884723c */ /* 0x040fe20000001884 */
[----:B------:R-:W1:Y:S05]  /*1e830*/  LDSM.16.MT88.4 R8, [R233+0xb000] ;  /* 0x00b00000e908783b */ /* 0x000e6a0000004200 */
[C---:B------:R-:W-:Y:S01]  /*1e840*/  HMMA.16816.F32 R12, R72.reuse, R52, R12 ;  /* 0x00000034480c723c */ /* 0x040fe2000000180c */
[----:B------:R-:W3:Y:S05]  /*1e850*/  MUFU.EX2 R142, R142 ;  /* 0x0000008e008e7308 */ /* 0x000eea0000000800 */
[C---:B------:R-:W-:Y:S01]  /*1e860*/  HMMA.16816.F32 R20, R72.reuse, R54, R20 ;  /* 0x000000364814723c */ /* 0x040fe20000001814 */
[----:B------:R-:W5:Y:S02]  /*1e870*/  LDSM.16.MT88.4 R52, [R235+0xb000] ;  /* 0x00b00000eb34783b */ /* 0x000f640000004200 */
[----:B------:R-:W2:Y:S03]  /*1e880*/  MUFU.EX2 R143, R143 ;  /* 0x0000008f008f7308 */ /* 0x000ea60000000800 */
[C---:B----4-:R-:W-:Y:S05]  /*1e890*/  HMMA.16816.F32 R56, R72.reuse, R68, R56 ;  /* 0x000000444838723c */ /* 0x050fea0000001838 */
[----:B------:R-:W4:Y:S01]  /*1e8a0*/  MUFU.EX2 R145, R145 ;  /* 0x0000009100917308 */ /* 0x000f220000000800 */
[----:B------:R-:W-:Y:S01]  /*1e8b0*/  HMMA.16816.F32 R16, R72, R70, R16 ;  /* 0x000000464810723c */ /* 0x000fe20000001810 */
[----:B------:R-:W-:-:S02]  /*1e8c0*/  F2FP.F16.F32.PACK_AB R68, R178, R130 ;  /* 0x00000082b244723e */ /* 0x000fc400000000ff */
[----:B---3--:R-:W-:Y:S01]  /*1e8d0*/  F2FP.F16.F32.PACK_AB R69, R142, R141 ;  /* 0x0000008d8e45723e */ /* 0x008fe200000000ff */
[----:B------:R-:W-:-:S03]  /*1e8e0*/  FADD.FTZ R141, R141, R154 ;  /* 0x0000009a8d8d7221 */ /* 0x000fc60000010000 */
[----:B------:R-:W-:Y:S01]  /*1e8f0*/  F2FP.F16.F32.PACK_AB R70, R160, R0 ;  /* 0x00000000a046723e */ /* 0x000fe200000000ff */
[----:B------:R-:W3:Y:S01]  /*1e900*/  MUFU.EX2 R161, R161 ;  /* 0x000000a100a17308 */ /* 0x000ee20000000800 */
[----:B------:R-:W-:Y:S01]  /*1e910*/  FADD.FTZ R141, R142, R141 ;  /* 0x0000008d8e8d7221 */ /* 0x000fe20000010000 */
[----:B------:R-:W-:-:S03]  /*1e920*/  FADD.FTZ R160, R160, R131 ;  /* 0x00000083a0a07221 */ /* 0x000fc60000010000 */
[----:B--2---:R-:W-:Y:S01]  /*1e930*/  FADD.FTZ R141, R143, R141 ;  /* 0x0000008d8f8d7221 */ /* 0x004fe20000010000 */
[C---:B----4-:R-:W-:Y:S02]  /*1e940*/  F2FP.F16.F32.PACK_AB R71, R145.reuse, R143 ;  /* 0x0000008f9147723e */ /* 0x050fe400000000ff */
[----:B------:R-:W2:Y:S01]  /*1e950*/  MUFU.EX2 R153, R153 ;  /* 0x0000009900997308 */ /* 0x000ea20000000800 */
[----:B------:R-:W-:Y:S02]  /*1e960*/  FADD.FTZ R145, R145, R141 ;  /* 0x0000008d91917221 */ /* 0x000fe40000010000 */
[----:B------:R-:W-:Y:S02]  /*1e970*/  LDSM.16.MT88.4 R140, [R234+0x11800] ;  /* 0x01180000ea8c783b */ /* 0x000fe40000004200 */
[C---:B------:R-:W-:Y:S03]  /*1e980*/  HMMA.16816.F32 R56, R68.reuse, R60, R56 ;  /* 0x0000003c4438723c */ /* 0x040fe60000001838 */
[----:B------:R-:W4:Y:S01]  /*1e990*/  MUFU.EX2 R136, R136 ;  /* 0x0000008800887308 */ /* 0x000f220000000800 */
[C---:B---3--:R-:W-:Y:S01]  /*1e9a0*/  F2FP.F16.F32.PACK_AB R72, R152.reuse, R161 ;  /* 0x000000a19848723e */ /* 0x048fe200000000ff */
[----:B------:R-:W-:Y:S01]  /*1e9b0*/  FADD.FTZ R160, R161, R160 ;  /* 0x000000a0a1a07221 */ /* 0x000fe20000010000 */
[----:B------:R-:W-:Y:S01]  /*1e9c0*/  HMMA.16816.F32 R16, R68, R62, R16 ;  /* 0x0000003e4410723c */ /* 0x000fe20000001810 */
[----:B------:R-:W3:Y:S02]  /*1e9d0*/  LDSM.16.MT88.4 R60, [R234+0xb800] ;  /* 0x00b80000ea3c783b */ /* 0x000ee40000004200 */
[----:B------:R-:W-:-:S02]  /*1e9e0*/  FADD.FTZ R160, R152, R160 ;  /* 0x000000a098a07221 */ /* 0x000fc40000010000 */
[----:B------:R-:W5:Y:S01]  /*1e9f0*/  MUFU.EX2 R150, R150 ;  /* 0x0000009600967308 */ /* 0x000f620000000800 */
[----:B-1----:R-:W-:Y:S01]  /*1ea00*/  HMMA.16816.F32 R64, R68, R8, R64 ;  /* 0x000000084440723c */ /* 0x002fe20000001840 */
[----:B--2---:R-:W-:-:S05]  /*1ea10*/  FADD.FTZ R160, R153, R160 ;  /* 0x000000a099a07221 */ /* 0x004fca0000010000 */
[C---:B------:R-:W-:Y:S01]  /*1ea20*/  HMMA.16816.F32 R132, R68.reuse, R10, R132 ;  /* 0x0000000a4484723c */ /* 0x040fe20000001884 */
[----:B------:R-:W1:Y:S01]  /*1ea30*/  LDSM.16.MT88.4 R8, [R233+0xb800] ;  /* 0x00b80000e908783b */ /* 0x000e620000004200 */
[----:B------:R-:W2:Y:S01]  /*1ea40*/  MUFU.EX2 R151, R151 ;  /* 0x0000009700977308 */ /* 0x000ea20000000800 */
[C---:B----4-:R-:W-:Y:S01]  /*1ea50*/  F2FP.F16.F32.PACK_AB R74, R136.reuse, R153 ;  /* 0x00000099884a723e */ /* 0x050fe200000000ff */
[----:B------:R-:W-:Y:S02]  /*1ea60*/  FADD.FTZ R160, R136, R160 ;  /* 0x000000a088a07221 */ /* 0x000fe40000010000 */
[----:B-----5:R-:W-:Y:S01]  /*1ea70*/  HMMA.16816.F32 R24, R68, R52, R24 ;  /* 0x000000344418723c */ /* 0x020fe20000001818 */
[----:B------:R-:W-:-:S03]  /*1ea80*/  FADD.FTZ R145, R150, R145 ;  /* 0x0000009196917221 */ /* 0x000fc60000010000 */
[----:B------:R-:W4:Y:S02]  /*1ea90*/  MUFU.EX2 R155, R155 ;  /* 0x0000009b009b7308 */ /* 0x000f240000000800 */
[C---:B------:R-:W-:Y:S01]  /*1eaa0*/  HMMA.16816.F32 R4, R68.reuse, R54, R4 ;  /* 0x000000364404723c */ /* 0x040fe20000001804 */
[----:B------:R-:W5:Y:S05]  /*1eab0*/  LDSM.16.MT88.4 R52, [R235+0xb800] ;  /* 0x00b80000eb34783b */ /* 0x000f6a0000004200 */
[----:B------:R-:W-:Y:S01]  /*1eac0*/  HMMA.16816.F32 R12, R68, R48, R12 ;  /* 0x00000030440c723c */ /* 0x000fe2000000180c */
[----:B------:R-:W3:Y:S01]  /*1ead0*/  MUFU.EX2 R156, R156 ;  /* 0x0000009c009c7308 */ /* 0x000ee20000000800 */
[C---:B--2---:R-:W-:Y:S01]  /*1eae0*/  F2FP.F16.F32.PACK_AB R73, R151.reuse, R150 ;  /* 0x000000969749723e */ /* 0x044fe200000000ff */
[----:B------:R-:W-:-:S03]  /*1eaf0*/  FADD.FTZ R151, R151, R145 ;  /* 0x0000009197977221 */ /* 0x000fc60000010000 */
[----:B------:R-:W-:Y:S01]  /*1eb00*/  HMMA.16816.F32 R20, R68, R50, R20 ;  /* 0x000000324414723c */ /* 0x000fe20000001814 */
[----:B------:R-:W2:Y:S02]  /*1eb10*/  LDSM.16.MT88.4 R48, [R236+0xb800] ;  /* 0x00b80000ec30783b */ /* 0x000ea40000004200 */
[----:B------:R-:W-:Y:S01]  /*1eb20*/  MUFU.EX2 R137, R137 ;  /* 0x0000008900897308 */ /* 0x000fe20000000800 */
[----:B----4-:R-:W-:-:S07]  /*1eb30*/  FADD.FTZ R151, R155, R151 ;  /* 0x000000979b977221 */ /* 0x010fce0000010000 */
[----:B------:R-:W4:Y:S01]  /*1eb40*/  MUFU.EX2 R138, R138 ;  /* 0x0000008a008a7308 */ /* 0x000f220000000800 */
[C---:B---3--:R-:W-:Y:S01]  /*1eb50*/  F2FP.F16.F32.PACK_AB R75, R156.reuse, R155 ;  /* 0x0000009b9c4b723e */ /* 0x048fe200000000ff */
[----:B------:R-:W-:-:S06]  /*1eb60*/  FADD.FTZ R156, R156, R151 ;  /* 0x000000979c9c7221 */ /* 0x000fcc0000010000 */
[C---:B------:R-:W-:Y:S01]  /*1eb70*/  HMMA.16816.F32 R56, R72.reuse, R60, R56 ;  /* 0x0000003c4838723c */ /* 0x040fe20000001838 */
[----:B------:R-:W-:Y:S05]  /*1eb80*/  MUFU.EX2 R139, R139 ;  /* 0x0000008b008b7308 */ /* 0x000fea0000000800 */
[C---:B------:R-:W-:Y:S01]  /*1eb90*/  HMMA.16816.F32 R16, R72.reuse, R62, R16 ;  /* 0x0000003e4810723c */ /* 0x040fe20000001810 */
[----:B------:R-:W3:Y:S02]  /*1eba0*/  LDSM.16.MT88.4 R60, [R234+0xc000] ;  /* 0x00c00000ea3c783b */ /* 0x000ee40000004200 */
[----:B------:R-:W2:Y:S01]  /*1ebb0*/  MUFU.EX2 R146, R146 ;  /* 0x0000009200927308 */ /* 0x000ea20000000800 */
[C---:B----4-:R-:W-:Y:S01]  /*1ebc0*/  F2FP.F16.F32.PACK_AB R68, R138.reuse, R137 ;  /* 0x000000898a44723e */ /* 0x050fe200000000ff */
[----:B------:R-:W-:Y:S01]  /*1ebd0*/  FADD.FTZ R137, R137, R160 ;  /* 0x000000a089897221 */ /* 0x000fe20000010000 */
[----:B-1----:R-:W-:Y:S03]  /*1ebe0*/  HMMA.16816.F32 R64, R72, R8, R64 ;  /* 0x000000084840723c */ /* 0x002fe60000001840 */
[----:B------:R-:W-:-:S02]  /*1ebf0*/  FADD.FTZ R137, R138, R137 ;  /* 0x000000898a897221 */ /* 0x000fc40000010000 */
[----:B------:R-:W-:Y:S01]  /*1ec00*/  MUFU.EX2 R163, R163 ;  /* 0x000000a300a37308 */ /* 0x000fe20000000800 */
[C---:B------:R-:W-:Y:S01]  /*1ec10*/  HMMA.16816.F32 R132, R72.reuse, R10, R132 ;  /* 0x0000000a4884723c */ /* 0x040fe20000001884 */
[----:B------:R-:W1:Y:S05]  /*1ec20*/  LDSM.16.MT88.4 R8, [R233+0xc000] ;  /* 0x00c00000e908783b */ /* 0x000e6a0000004200 */
[----:B-----5:R-:W-:Y:S01]  /*1ec30*/  HMMA.16816.F32 R24, R72, R52, R24 ;  /* 0x000000344818723c */ /* 0x020fe20000001818 */
[----:B------:R-:W4:Y:S01]  /*1ec40*/  MUFU.EX2 R3, R3 ;  /* 0x0000000300037308 */ /* 0x000f220000000800 */
[----:B--2---:R-:W-:Y:S01]  /*1ec50*/  F2FP.F16.F32.PACK_AB R70, R146, R139 ;  /* 0x0000008b9246723e */ /* 0x004fe200000000ff */
[----:B------:R-:W-:-:S03]  /*1ec60*/  FADD.FTZ R139, R139, R137 ;  /* 0x000000898b8b7221 */ /* 0x000fc60000010000 */
[C---:B------:R-:W-:Y:S01]  /*1ec70*/  HMMA.16816.F32 R4, R72.reuse, R54, R4 ;  /* 0x000000364804723c */ /* 0x040fe20000001804 */
[----:B------:R-:W2:Y:S01]  /*1ec80*/  LDSM.16.MT88.4 R52, [R235+0xc000] ;  /* 0x00c00000eb34783b */ /* 0x000ea20000004200 */
[----:B------:R-:W-:Y:S01]  /*1ec90*/  FADD.FTZ R139, R146, R139 ;  /* 0x0000008b928b7221 */ /* 0x000fe20000010000 */
[----:B------:R-:W-:Y:S03]  /*1eca0*/  MUFU.EX2 R182, R182 ;  /* 0x000000b600b67308 */ /* 0x000fe60000000800 */
[C---:B------:R-:W-:Y:S05]  /*1ecb0*/  HMMA.16816.F32 R12, R72.reuse, R48, R12 ;  /* 0x00000030480c723c */ /* 0x040fea000000180c */
[----:B------:R-:W5:Y:S01]  /*1ecc0*/  MUFU.EX2 R183, R183 ;  /* 0x000000b700b77308 */ /* 0x000f620000000800 */
[----:B------:R-:W-:Y:S01]  /*1ecd0*/  HMMA.16816.F32 R20, R72, R50, R20 ;  /* 0x000000324814723c */ /* 0x000fe20000001814 */
[----:B------:R-:W2:Y:S01]  /*1ece0*/  LDSM.16.MT88.4 R48, [R236+0xc000] ;  /* 0x00c00000ec30783b */ /* 0x000ea20000004200 */
[----:B----4-:R-:W-:-:S05]  /*1ecf0*/  F2FP.F16.F32.PACK_AB R69, R3, R163 ;  /* 0x000000a30345723e */ /* 0x010fca00000000ff */
[--C-:B------:R-:W-:Y:S01]  /*1ed00*/  FFMA.FTZ R74, R212, UR4, -R129.reuse ;  /* 0x00000004d44a7c23 */ /* 0x100fe20008010881 */
[----:B------:R-:W-:Y:S01]  /*1ed10*/  FFMA.FTZ R75, R43, UR4, -R129 ;  /* 0x000000042b4b7c23 */ /* 0x000fe20008010881 */
[----:B------:R-:W-:Y:S01]  /*1ed20*/  MUFU.EX2 R149, R149 ;  /* 0x0000009500957308 */ /* 0x000fe20000000800 */
[----:B------:R-:W-:Y:S01]  /*1ed30*/  FFMA.FTZ R72, R213, UR4, -R174 ;  /* 0x00000004d5487c23 */ /* 0x000fe200080108ae */
[----:B-----5:R-:W-:-:S06]  /*1ed40*/  F2FP.F16.F32.PACK_AB R71, R183, R182 ;  /* 0x000000b6b747723e */ /* 0x020fcc00000000ff */
[----:B------:R-:W4:Y:S01]  /*1ed50*/  MUFU.EX2 R147, R147 ;  /* 0x0000009300937308 */ /* 0x000f220000000800 */
[C---:B---3--:R-:W-:Y:S07]  /*1ed60*/  HMMA.16816.F32 R56, R68.reuse, R60, R56 ;  /* 0x0000003c4438723c */ /* 0x048fee0000001838 */
[----:B------:R-:W-:Y:S01]  /*1ed70*/  MUFU.EX2 R157, R157 ;  /* 0x0000009d009d7308 */ /* 0x000fe20000000800 */
[C---:B------:R-:W-:Y:S01]  /*1ed80*/  HMMA.16816.F32 R16, R68.reuse, R62, R16 ;  /* 0x0000003e4410723c */ /* 0x040fe20000001810 */
[----:B------:R-:W3:Y:S06]  /*1ed90*/  LDSM.16.MT88.4 R60, [R234+0xc800] ;  /* 0x00c80000ea3c783b */ /* 0x000eec0000004200 */
[----:B------:R-:W5:Y:S01]  /*1eda0*/  MUFU.EX2 R158, R158 ;  /* 0x0000009e009e7308 */ /* 0x000f620000000800 */
[----:B----4-:R-:W-:Y:S01]  /*1edb0*/  F2FP.F16.F32.PACK_AB R40, R147, R149 ;  /* 0x000000959328723e */ /* 0x010fe200000000ff */
[----:B-1----:R-:W-:Y:S01]  /*1edc0*/  HMMA.16816.F32 R64, R68, R8, R64 ;  /* 0x000000084440723c */ /* 0x002fe20000001840 */
[----:B------:R-:W-:-:S04]  /*1edd0*/  FADD.FTZ R149, R149, R139 ;  /* 0x0000008b95957221 */ /* 0x000fc80000010000 */
[----:B------:R-:W-:Y:S01]  /*1ede0*/  FADD.FTZ R149, R147, R149 ;  /* 0x0000009593957221 */ /* 0x000fe20000010000 */
[C---:B------:R-:W-:Y:S01]  /*1edf0*/  HMMA.16816.F32 R132, R68.reuse, R10, R132 ;  /* 0x0000000a4484723c */ /* 0x040fe20000001884 */
[----:B------:R-:W1:Y:S01]  /*1ee00*/  LDSM.16.MT88.4 R8, [R233+0xc800] ;  /* 0x00c80000e908783b */ /* 0x000e620000004200 */
[----:B------:R-:W-:Y:S04]  /*1ee10*/  MUFU.EX2 R74, R74 ;  /* 0x0000004a004a7308 */ /* 0x000fe80000000800 */
[----:B--2---:R-:W-:Y:S01]  /*1ee20*/  HMMA.16816.F32 R24, R68, R52, R24 ;  /* 0x000000344418723c */ /* 0x004fe20000001818 */
[----:B-----5:R-:W-:-:S03]  /*1ee30*/  F2FP.F16.F32.PACK_AB R42, R158, R157 ;  /* 0x0000009d9e2a723e */ /* 0x020fc600000000ff */
[----:B------:R-:W2:Y:S01]  /*1ee40*/  MUFU.EX2 R75, R75 ;  /* 0x0000004b004b7308 */ /* 0x000ea20000000800 */
[----:B------:R-:W-:Y:S01]  /*1ee50*/  FADD.FTZ R157, R157, R149 ;  /* 0x000000959d9d7221 */ /* 0x000fe20000010000 */
[C---:B------:R-:W-:Y:S01]  /*1ee60*/  HMMA.16816.F32 R4, R68.reuse, R54, R4 ;  /* 0x000000364404723c */ /* 0x040fe20000001804 */
[----:B------:R-:W4:Y:S02]  /*1ee70*/  LDSM.16.MT88.4 R52, [R235+0xc800] ;  /* 0x00c80000eb34783b */ /* 0x000f240000004200 */
[----:B------:R-:W-:Y:S02]  /*1ee80*/  FADD.FTZ R157, R158, R157 ;  /* 0x0000009d9e9d7221 */ /* 0x000fe40000010000 */
[----:B------:R-:W-:Y:S01]  /*1ee90*/  LDSM.16.MT88.4 R148, [R235+0x11800] ;  /* 0x01180000eb94783b */ /* 0x000fe20000004200 */
[C---:B------:R-:W-:Y:S01]  /*1eea0*/  HMMA.16816.F32 R12, R68.reuse, R48, R12 ;  /* 0x00000030440c723c */ /* 0x040fe2000000180c */
[----:B------:R-:W-:Y:S05]  /*1eeb0*/  MUFU.EX2 R189, R189 ;  /* 0x000000bd00bd7308 */ /* 0x000fea0000000800 */
[----:B------:R-:W-:Y:S01]  /*1eec0*/  HMMA.16816.F32 R20, R68, R50, R20 ;  /* 0x000000324414723c */ /* 0x000fe20000001814 */
[----:B------:R-:W5:Y:S02]  /*1eed0*/  LDSM.16.MT88.4 R48, [R236+0xc800] ;  /* 0x00c80000ec30783b */ /* 0x000f640000004200 */
[----:B------:R-:W3:Y:S01]  /*1eee0*/  MUFU.EX2 R190, R190 ;  /* 0x000000be00be7308 */ /* 0x000ee20000000800 */
[----:B--2---:R-:W-:-:S07]  /*1eef0*/  F2FP.F16.F32.PACK_AB R41, R75, R74 ;  /* 0x0000004a4b29723e */ /* 0x004fce00000000ff */
[----:B------:R-:W2:Y:S08]  /*1ef00*/  MUFU.EX2 R159, R159 ;  /* 0x0000009f009f7308 */ /* 0x000eb00000000800 */
[----:B------:R-:W5:Y:S01]  /*1ef10*/  MUFU.EX2 R162, R162 ;  /* 0x000000a200a27308 */ /* 0x000f620000000800 */
[----:B---3--:R-:W-:-:S07]  /*1ef20*/  F2FP.F16.F32.PACK_AB R43, R190, R189 ;  /* 0x000000bdbe2b723e */ /* 0x008fce00000000ff */
[----:B------:R-:W-:Y:S01]  /*1ef30*/  HMMA.16816.F32 R56, R40, R60, R56 ;  /* 0x0000003c2838723c */ /* 0x000fe20000001838 */
[----:B------:R-:W-:Y:S01]  /*1ef40*/  MUFU.EX2 R186, R186 ;  /* 0x000000ba00ba7308 */ /* 0x000fe20000000800 */
[----:B--2---:R-:W-:-:S04]  /*1ef50*/  FADD.FTZ R157, R159, R157 ;  /* 0x0000009d9f9d7221 */ /* 0x004fc80000010000 */
[C---:B------:R-:W-:Y:S01]  /*1ef60*/  HMMA.16816.F32 R16, R40.reuse, R62, R16 ;  /* 0x0000003e2810723c */ /* 0x040fe20000001810 */
[----:B------:R-:W2:Y:S02]  /*1ef70*/  LDSM.16.MT88.4 R60, [R234+0xd000] ;  /* 0x00d00000ea3c783b */ /* 0x000ea40000004200 */
[----:B------:R3:W-:Y:S03]  /*1ef80*/  MUFU.EX2 R73, R29 ;  /* 0x0000001d00497308 */ /* 0x0007e60000000800 */
[C---:B-1----:R-:W-:Y:S05]  /*1ef90*/  HMMA.16816.F32 R64, R40.reuse, R8, R64 ;  /* 0x000000082840723c */ /* 0x042fea0000001840 */
[----:B------:R-:W-:Y:S01]  /*1efa0*/  MUFU.EX2 R194, R194 ;  /* 0x000000c200c27308 */ /* 0x000fe20000000800 */
[C---:B------:R-:W-:Y:S01]  /*1efb0*/  HMMA.16816.F32 R132, R40.reuse, R10, R132 ;  /* 0x0000000a2884723c */ /* 0x040fe20000001884 */
[----:B------:R-:W1:Y:S05]  /*1efc0*/  LDSM.16.MT88.4 R8, [R233+0xd000] ;  /* 0x00d00000e908783b */ /* 0x000e6a0000004200 */
[C---:B----4-:R-:W-:Y:S01]  /*1efd0*/  HMMA.16816.F32 R24, R40.reuse, R52, R24 ;  /* 0x000000342818723c */ /* 0x050fe20000001818 */
[----:B------:R-:W4:Y:S01]  /*1efe0*/  MUFU.EX2 R197, R197 ;  /* 0x000000c500c57308 */ /* 0x000f220000000800 */
[----:B---3--:R-:W-:Y:S04]  /*1eff0*/  LDSM.16.MT88.4 R28, [R235+0xe000] ;  /* 0x00e00000eb1c783b */ /* 0x008fe80000004200 */
[C---:B------:R-:W-:Y:S01]  /*1f000*/  HMMA.16816.F32 R4, R40.reuse, R54, R4 ;  /* 0x000000362804723c */ /* 0x040fe20000001804 */
[----:B------:R-:W3:Y:S02]  /*1f010*/  LDSM.16.MT88.4 R52, [R235+0xd000] ;  /* 0x00d00000eb34783b */ /* 0x000ee40000004200 */
[----:B------:R-:W-:Y:S03]  /*1f020*/  MUFU.EX2 R187, R187 ;  /* 0x000000bb00bb7308 */ /* 0x000fe60000000800 */
[C---:B-----5:R-:W-:Y:S05]  /*1f030*/  HMMA.16816.F32 R12, R40.reuse, R48, R12 ;  /* 0x00000030280c723c */ /* 0x060fea000000180c */
[----:B------:R-:W5:Y:S01]  /*1f040*/  MUFU.EX2 R198, R198 ;  /* 0x000000c600c67308 */ /* 0x000f620000000800 */
[----:B------:R-:W-:Y:S01]  /*1f050*/  HMMA.16816.F32 R20, R40, R50, R20 ;  /* 0x000000322814723c */ /* 0x000fe20000001814 */
[----:B------:R-:W3:Y:S06]  /*1f060*/  LDSM.16.MT88.4 R48, [R236+0xd000] ;  /* 0x00d00000ec30783b */ /* 0x000eec0000004200 */
[C---:B------:R-:W-:Y:S01]  /*1f070*/  F2FP.F16.F32.PACK_AB R40, R162.reuse, R159 ;  /* 0x0000009fa228723e */ /* 0x040fe200000000ff */
[----:B------:R-:W1:Y:S01]  /*1f080*/  MUFU.EX2 R72, R72 ;  /* 0x0000004800487308 */ /* 0x000e620000000800 */
[----:B----4-:R-:W-:Y:S01]  /*1f090*/  F2FP.F16.F32.PACK_AB R41, R197, R194 ;  /* 0x000000c2c529723e */ /* 0x010fe200000000ff */
[----:B------:R-:W-:Y:S01]  /*1f0a0*/  FADD.FTZ R162, R162, R157 ;  /* 0x0000009da2a27221 */ /* 0x000fe20000010000 */
[----:B------:R-:W-:-:S03]  /*1f0b0*/  F2FP.F16.F32.PACK_AB R42, R73, R186 ;  /* 0x000000ba492a723e */ /* 0x000fc600000000ff */
[----:B------:R-:W-:Y:S01]  /*1f0c0*/  FADD.FTZ R162, R186, R162 ;  /* 0x000000a2baa27221 */ /* 0x000fe20000010000 */
[----:B-----5:R-:W-:Y:S01]  /*1f0d0*/  F2FP.F16.F32.PACK_AB R43, R198, R187 ;  /* 0x000000bbc62b723e */ /* 0x020fe200000000ff */
[----:B------:R-:W4:Y:S02]  /*1f0e0*/  MUFU.EX2 R191, R191 ;  /* 0x000000bf00bf7308 */ /* 0x000f240000000800 */
[----:B------:R-:W-:-:S04]  /*1f0f0*/  FADD.FTZ R73, R73, R162 ;  /* 0x000000a249497221 */ /* 0x000fc80000010000 */
[----:B--2---:R-:W-:Y:S02]  /*1f100*/  HMMA.16816.F32 R56, R40, R60, R56 ;  /* 0x0000003c2838723c */ /* 0x004fe40000001838 */
[----:B------:R-:W2:Y:S01]  /*1f110*/  MUFU.EX2 R192, R192 ;  /* 0x000000c000c07308 */ /* 0x000ea20000000800 */
[----:B-1----:R-:W-:-:S03]  /*1f120*/  FADD.FTZ R73, R72, R73 ;  /* 0x0000004948497221 */ /* 0x002fc60000010000 */
[C---:B------:R-:W-:Y:S01]  /*1f130*/  HMMA.16816.F32 R16, R40.reuse, R62, R16 ;  /* 0x0000003e2810723c */ /* 0x040fe20000001810 */
[----:B------:R-:W1:Y:S03]  /*1f140*/  LDSM.16.MT88.4 R60, [R234+0xd800] ;  /* 0x00d80000ea3c783b */ /* 0x000e660000004200 */
[----:B------:R-:W5:Y:S01]  /*1f150*/  MUFU.EX2 R195, R195 ;  /* 0x000000c300c37308 */ /* 0x000f620000000800 */
[C---:B----4-:R-:W-:Y:S01]  /*1f160*/  F2FP.F16.F32.PACK_AB R68, R191.reuse, R72 ;  /* 0x00000048bf44723e */ /* 0x050fe200000000ff */
[----:B------:R-:W-:Y:S01]  /*1f170*/  HMMA.16816.F32 R64, R40, R8, R64 ;  /* 0x000000082840723c */ /* 0x000fe20000001840 */
[----:B------:R-:W-:Y:S01]  /*1f180*/  FADD.FTZ R191, R191, R73 ;  /* 0x00000049bfbf7221 */ /* 0x000fe20000010000 */
[--C-:B------:R-:W-:Y:S01]  /*1f190*/  FFMA.FTZ R72, R96, UR4, -R174.reuse ;  /* 0x0000000460487c23 */ /* 0x100fe200080108ae */
[--C-:B------:R-:W-:Y:S01]  /*1f1a0*/  FFMA.FTZ R73, R97, UR4, -R174.reuse ;  /* 0x0000000461497c23 */ /* 0x100fe200080108ae */
[----:B------:R-:W-:-:S02]  /*1f1b0*/  FFMA.FTZ R96, R114, UR4, -R174 ;  /* 0x0000000472607c23 */ /* 0x000fc400080108ae */
[----:B------:R-:W-:Y:S01]  /*1f1c0*/  HMMA.16816.F32 R132, R40, R10, R132 ;  /* 0x0000000a2884723c */ /* 0x000fe20000001884 */
[----:B------:R-:W4:Y:S01]  /*1f1d0*/  LDSM.16.MT88.4 R8, [R233+0xd800] ;  /* 0x00d80000e908783b */ /* 0x000f220000004200 */
[----:B------:R-:W-:Y:S01]  /*1f1e0*/  MUFU.EX2 R185, R185 ;  /* 0x000000b900b97308 */ /* 0x000fe20000000800 */
[----:B--2---:R-:W-:-:S03]  /*1f1f0*/  FADD.FTZ R191, R192, R191 ;  /* 0x000000bfc0bf7221 */ /* 0x004fc60000010000 */
[----:B---3--:R-:W-:Y:S01]  /*1f200*/  HMMA.16816.F32 R24, R40, R52, R24 ;  /* 0x000000342818723c */ /* 0x008fe20000001818 */
[----:B-----5:R-:W-:-:S03]  /*1f210*/  F2FP.F16.F32.PACK_AB R70, R195, R192 ;  /* 0x000000c0c346723e */ /* 0x020fc600000000ff */
[----:B------:R-:W2:Y:S01]  /*1f220*/  MUFU.EX2 R199, R199 ;  /* 0x000000c700c77308 */ /* 0x000ea20000000800 */
[----:B------:R-:W-:Y:S01]  /*1f230*/  FADD.FTZ R195, R195, R191 ;  /* 0x000000bfc3c37221 */ /* 0x000fe20000010000 */
[C---:B------:R-:W-:Y:S01]  /*1f240*/  HMMA.16816.F32 R4, R40.reuse, R54, R4 ;  /* 0x000000362804723c */ /* 0x040fe20000001804 */
[----:B------:R-:W3:Y:S05]  /*1f250*/  LDSM.16.MT88.4 R52, [R235+0xd800] ;  /* 0x00d80000eb34783b */ /* 0x000eea0000004200 */
[C---:B------:R-:W-:Y:S01]  /*1f260*/  HMMA.16816.F32 R12, R40.reuse, R48, R12 ;  /* 0x00000030280c723c */ /* 0x040fe2000000180c */
[----:B------:R-:W-:Y:S05]  /*1f270*/  MUFU.EX2 R184, R184 ;  /* 0x000000b800b87308 */ /* 0x000fea0000000800 */
[----:B------:R-:W-:Y:S01]  /*1f280*/  HMMA.16816.F32 R20, R40, R50, R20 ;  /* 0x000000322814723c */ /* 0x000fe20000001814 */
[----:B------:R-:W5:Y:S02]  /*1f290*/  LDSM.16.MT88.4 R48, [R236+0xd800] ;  /* 0x00d80000ec30783b */ /* 0x000f640000004200 */
[----:B------:R-:W1:Y:S01]  /*1f2a0*/  MUFU.EX2 R200, R200 ;  /* 0x000000c800c87308 */ /* 0x000e620000000800 */
[----:B--2---:R-:W-:Y:S01]  /*1f2b0*/  F2FP.F16.F32.PACK_AB R69, R199, R185 ;  /* 0x000000b9c745723e */ /* 0x004fe200000000ff */
[----:B------:R-:W2:Y:S06]  /*1f2c0*/  LDSM.16.MT88.4 R40, [R236+0xe000] ;  /* 0x00e00000ec28783b */ /* 0x000eac0000004200 */
[----:B------:R-:W4:Y:S08]  /*1f2d0*/  MUFU.EX2 R196, R196 ;  /* 0x000000c400c47308 */ /* 0x000f300000000800 */
[----:B------:R-:W3:Y:S01]  /*1f2e0*/  MUFU.EX2 R77, R77 ;  /* 0x0000004d004d7308 */ /* 0x000ee20000000800 */
[----:B-1----:R-:W-:-:S07]  /*1f2f0*/  F2FP.F16.F32.PACK_AB R71, R200, R184 ;  /* 0x000000b8c847723e */ /* 0x002fce00000000ff */
[----:B------:R-:W-:Y:S01]  /*1f300*/  HMMA.16816.F32 R56, R68, R60, R56 ;  /* 0x0000003c4438723c */ /* 0x000fe20000001838 */
[----:B------:R-:W-:Y:S01]  /*1f310*/  MUFU.EX2 R193, R193 ;  /* 0x000000c100c17308 */ /* 0x000fe20000000800 */
[----:B----4-:R-:W-:-:S04]  /*1f320*/  FADD.FTZ R195, R196, R195 ;  /* 0x000000c3c4c37221 */ /* 0x010fc80000010000 */
[C---:B------:R-:W-:Y:S01]  /*1f330*/  HMMA.16816.F32 R64, R68.reuse, R8, R64 ;  /* 0x000000084440723c */ /* 0x040fe20000001840 */
[--C-:B------:R-:W-:Y:S01]  /*1f340*/  FFMA.FTZ R60, R83, UR4, -R129.reuse ;  /* 0x00000004533c7c23 */ /* 0x100fe20008010881 */
[--C-:B------:R-:W-:Y:S01]  /*1f350*/  FFMA.FTZ R61, R38, UR4, -R174.reuse ;  /* 0x00000004263d7c23 */ /* 0x100fe200080108ae */
[----:B------:R-:W1:Y:S01]  /*1f360*/  MUFU.EX2 R81, R81 ;  /* 0x0000005100517308 */ /* 0x000e620000000800 */
[--C-:B------:R-:W-:Y:S01]  /*1f370*/  FFMA.FTZ R83, R91, UR4, -R174.reuse ;  /* 0x000000045b537c23 */ /* 0x100fe200080108ae */
[----:B------:R-:W-:Y:S01]  /*1f380*/  FFMA.FTZ R91, R117, UR4, -R174 ;  /* 0x00000004755b7c23 */ /* 0x000fe200080108ae */
[C---:B------:R-:W-:Y:S01]  /*1f390*/  HMMA.16816.F32 R132, R68.reuse, R10, R132 ;  /* 0x0000000a4484723c */ /* 0x040fe20000001884 */
[----:B------:R-:W4:Y:S01]  /*1f3a0*/  LDSM.16.MT88.4 R8, [R233+0xe000] ;  /* 0x00e00000e908783b */ /* 0x000f220000004200 */
[----:B------:R-:W-:Y:S01]  /*1f3b0*/  FFMA.FTZ R117, R123, UR4, -R129 ;  /* 0x000000047b757c23 */ /* 0x000fe20008010881 */
[C---:B---3--:R-:W-:Y:S02]  /*1f3c0*/  FADD.FTZ R195, R77.reuse, R195 ;  /* 0x000000c34dc37221 */ /* 0x048fe40000010000 */
[----:B------:R-:W-:Y:S01]  /*1f3d0*/  MUFU.EX2 R202, R202 ;  /* 0x000000ca00ca7308 */ /* 0x000fe20000000800 */
[C---:B------:R-:W-:Y:S06]  /*1f3e0*/  HMMA.16816.F32 R24, R68.reuse, R52, R24 ;  /* 0x000000344418723c */ /* 0x040fec0000001818 */
[----:B------:R-:W-:Y:S01]  /*1f3f0*/  HMMA.16816.F32 R4, R68, R54, R4 ;  /* 0x000000364404723c */ /* 0x000fe20000001804 */
[----:B------:R-:W3:Y:S01]  /*1f400*/  MUFU.EX2 R79, R79 ;  /* 0x0000004f004f7308 */ /* 0x000ee20000000800 */
[----:B------:R-:W-:-:S04]  /*1f410*/  F2FP.F16.F32.PACK_AB R52, R77, R196 ;  /* 0x000000c44d34723e */ /* 0x000fc800000000ff */
[C---:B-----5:R-:W-:Y:S01]  /*1f420*/  HMMA.16816.F32 R12, R68.reuse, R48, R12 ;  /* 0x00000030440c723c */ /* 0x060fe2000000180c */
[----:B-1----:R-:W-:Y:S01]  /*1f430*/  F2FP.F16.F32.PACK_AB R54, R81, R193 ;  /* 0x000000c15136723e */ /* 0x002fe200000000ff */
[----:B------:R-:W-:Y:S01]  /*1f440*/  FADD.FTZ R193, R193, R195 ;  /* 0x000000c3c1c17221 */ /* 0x000fe20000010000 */
[----:B------:R-:W-:Y:S03]  /*1f450*/  MUFU.EX2 R203, R203 ;  /* 0x000000cb00cb7308 */ /* 0x000fe60000000800 */
[----:B------:R-:W-:Y:S01]  /*1f460*/  HMMA.16816.F32 R20, R68, R50, R20 ;  /* 0x000000324414723c */ /* 0x000fe20000001814 */
[----:B------:R-:W1:Y:S01]  /*1f470*/  LDSM.16.MT88.4 R48, [R234+0xe000] ;  /* 0x00e00000ea30783b */ /* 0x000e620000004200 */
[----:B------:R-:W-:-:S03]  /*1f480*/  FADD.FTZ R193, R81, R193 ;  /* 0x000000c151c17221 */ /* 0x000fc60000010000 */
[----:B------:R-:W5:Y:S01]  /*1f490*/  MUFU.EX2 R60, R60 ;  /* 0x0000003c003c7308 */ /* 0x000f620000000800 */
[----:B------:R-:W-:Y:S01]  /*1f4a0*/  HMMA.16816.F32 R16, R68, R62, R16 ;  /* 0x0000003e4410723c */ /* 0x000fe20000001810 */
[----:B---3--:R-:W-:-:S06]  /*1f4b0*/  F2FP.F16.F32.PACK_AB R53, R79, R202 ;  /* 0x000000ca4f35723e */ /* 0x008fcc00000000ff */
[--C-:B------:R-:W-:Y:S01]  /*1f4c0*/  FFMA.FTZ R68, R32, UR4, -R129.reuse ;  /* 0x0000000420447c23 */ /* 0x100fe20008010881 */
[--C-:B------:R-:W-:Y:S01]  /*1f4d0*/  FFMA.FTZ R69, R177, UR4, -R129.reuse ;  /* 0x00000004b1457c23 */ /* 0x100fe20008010881 */
[----:B------:R-:W3:Y:S01]  /*1f4e0*/  LDSM.16.MT88.4 R32, [R236+0xe800] ;  /* 0x00e80000ec20783b */ /* 0x000ee20000004200 */
[--C-:B------:R-:W-:Y:S01]  /*1f4f0*/  FFMA.FTZ R70, R36, UR4, -R129.reuse ;  /* 0x0000000424467c23 */ /* 0x100fe20008010881 */
[--C-:B------:R-:W-:Y:S01]  /*1f500*/  FFMA.FTZ R71, R88, UR4, -R129.reuse ;  /* 0x0000000458477c23 */ /* 0x100fe20008010881 */
[----:B------:R-:W-:Y:S01]  /*1f510*/  MUFU.EX2 R181, R181 ;  /* 0x000000b500b57308 */ /* 0x000fe20000000800 */
[----:B------:R-:W-:Y:S01]  /*1f520*/  LDSM.16.MT88.4 R36, [R234+0xe800] ;  /* 0x00e80000ea24783b */ /* 0x000fe20000004200 */
[--C-:B------:R-:W-:Y:S01]  /*1f530*/  FFMA.FTZ R62, R89, UR4, -R174.reuse ;  /* 0x00000004593e7c23 */ /* 0x100fe200080108ae */
[----:B------:R-:W-:Y:S01]  /*1f540*/  FFMA.FTZ R63, R46, UR4, -R174 ;  /* 0x000000042e3f7c23 */ /* 0x000fe200080108ae */
[----:B-----5:R-:W-:Y:S01]  /*1f550*/  F2FP.F16.F32.PACK_AB R55, R60, R203 ;  /* 0x000000cb3c37723e */ /* 0x020fe200000000ff */
[--C-:B------:R-:W-:Y:S01]  /*1f560*/  FFMA.FTZ R88, R126, UR4, -R129.reuse ;  /* 0x000000047e587c23 */ /* 0x100fe20008010881 */
[----:B------:R-:W-:-:S02]  /*1f570*/  FFMA.FTZ R89, R127, UR4, -R129 ;  /* 0x000000047f597c23 */ /* 0x000fc40008010881 */
[----:B------:R-:W5:Y:S03]  /*1f580*/  MUFU.EX2 R176, R176 ;  /* 0x000000b000b07308 */ /* 0x000f660000000800 */
[C---:B------:R-:W-:Y:S05]  /*1f590*/  HMMA.16816.F32 R24, R52.reuse, R28, R24 ;  /* 0x0000001c3418723c */ /* 0x040fea0000001818 */
[----:B------:R-:W-:Y:S01]  /*1f5a0*/  MUFU.EX2 R201, R201 ;  /* 0x000000c900c97308 */ /* 0x000fe20000000800 */
[C---:B------:R-:W-:Y:S01]  /*1f5b0*/  HMMA.16816.F32 R4, R52.reuse, R30, R4 ;  /* 0x0000001e3404723c */ /* 0x040fe20000001804 */
[----:B------:R-:W3:Y:S05]  /*1f5c0*/  LDSM.16.MT88.4 R28, [R235+0xe800] ;  /* 0x00e80000eb1c783b */ /* 0x000eea0000004200 */
[C---:B--2---:R-:W-:Y:S01]  /*1f5d0*/  HMMA.16816.F32 R12, R52.reuse, R40, R12 ;  /* 0x00000028340c723c */ /* 0x044fe2000000180c */
[----:B------:R-:W2:Y:S05]  /*1f5e0*/  MUFU.EX2 R188, R188 ;  /* 0x000000bc00bc7308 */ /* 0x000eaa0000000800 */
[C---:B------:R-:W-:Y:S01]  /*1f5f0*/  HMMA.16816.F32 R20, R52.reuse, R42, R20 ;  /* 0x0000002a3414723c */ /* 0x040fe20000001814 */
[C---:B-----5:R-:W-:Y:S01]  /*1f600*/  F2FP.F16.F32.PACK_AB R40, R176.reuse, R181 ;  /* 0x000000b5b028723e */ /* 0x060fe200000000ff */
[----:B------:R-:W-:Y:S01]  /*1f610*/  FADD.FTZ R181, R181, R193 ;  /* 0x000000c1b5b57221 */ /* 0x000fe20000010000 */
[----:B------:R-:W-:Y:S03]  /*1f620*/  MUFU.EX2 R68, R68 ;  /* 0x0000004400447308 */ /* 0x000fe60000000800 */
[----:B----4-:R-:W-:Y:S01]  /*1f630*/  HMMA.16816.F32 R64, R52, R8, R64 ;  /* 0x000000083440723c */ /* 0x010fe20000001840 */
[----:B------:R-:W-:-:S04]  /*1f640*/  FADD.FTZ R181, R176, R181 ;  /* 0x000000b5b0b57221 */ /* 0x000fc80000010000 */
[----:B------:R-:W4:Y:S01]  /*1f650*/  MUFU.EX2 R69, R69 ;  /* 0x0000004500457308 */ /* 0x000f220000000800 */
[----:B------:R-:W-:Y:S01]  /*1f660*/  HMMA.16816.F32 R132, R52, R10, R132 ;  /* 0x0000000a3484723c */ /* 0x000fe20000001884 */
[----:B------:R-:W5:Y:S01]  /*1f670*/  LDSM.16.MT88.4 R8, [R233+0xe800] ;  /* 0x00e80000e908783b */ /* 0x000f620000004200 */
[----:B--2---:R-:W-:Y:S01]  /*1f680*/  F2FP.F16.F32.PACK_AB R42, R188, R201 ;  /* 0x000000c9bc2a723e */ /* 0x004fe200000000ff */
[----:B------:R-:W-:-:S03]  /*1f690*/  FADD.FTZ R201, R201, R181 ;  /* 0x000000b5c9c97221 */ /* 0x000fc60000010000 */
[----:B-1----:R-:W-:Y:S01]  /*1f6a0*/  HMMA.16816.F32 R56, R52, R48, R56 ;  /* 0x000000303438723c */ /* 0x002fe20000001838 */
[----:B------:R-:W-:Y:S01]  /*1f6b0*/  MUFU.EX2 R70, R70 ;  /* 0x0000004600467308 */ /* 0x000fe20000000800 */
[----:B------:R-:W-:-:S04]  /*1f6c0*/  FADD.FTZ R201, R188, R201 ;  /* 0x000000c9bcc97221 */ /* 0x000fc80000010000 */
[----:B------:R-:W-:Y:S03]  /*1f6d0*/  HMMA.16816.F32 R16, R52, R50, R16 ;  /* 0x000000323410723c */ /* 0x000fe60000001810 */
[----:B------:R-:W1:Y:S01]  /*1f6e0*/  MUFU.EX2 R71, R71 ;  /* 0x0000004700477308 */ /* 0x000e620000000800 */
[----:B----4-:R-:W-:-:S03]  /*1f6f0*/  F2FP.F16.F32.PACK_AB R41, R69, R68 ;  /* 0x000000444529723e */ /* 0x010fc600000000ff */
        /* <DEDUP_REMOVED lines=8> */
[----:B------:R-:W-:Y:S01]  /*1f780*/  FFMA.FTZ R87, R121, UR4, -R174 ;  /* 0x0000000479577c23 */ /* 0x000fe200080108ae */
[----:B------:R-:W-:-:S03]  /*1f790*/  FFMA.FTZ R116, R122, UR4, -R129 ;  /* 0x000000047a747c23 */ /* 0x000fc60008010881 */
[----:B------:R-:W2:Y:S01]  /*1f7a0*/  MUFU.EX2 R62, R62 ;  /* 0x0000003e003e7308 */ /* 0x000ea20000000800 */
[----:B-1----:R-:W-:-:S07]  /*1f7b0*/  F2FP.F16.F32.PACK_AB R43, R71, R70 ;  /* 0x00000046472b723e */ /* 0x002fce00000000ff */
[C---:B---3--:R-:W-:Y:S01]  /*1f7c0*/  HMMA.16816.F32 R12, R40.reuse, R32, R12 ;  /* 0x00000020280c723c */ /* 0x048fe2000000180c */
[----:B------:R-:W-:Y:S05]  /*1f7d0*/  MUFU.EX2 R63, R63 ;  /* 0x0000003f003f7308 */ /* 0x000fea0000000800 */
[C---:B------:R-:W-:Y:S01]  /*1f7e0*/  HMMA.16816.F32 R20, R40.reuse, R34, R20 ;  /* 0x000000222814723c */ /* 0x040fe20000001814 */
[----:B------:R-:W1:Y:S02]  /*1f7f0*/  LDSM.16.MT88.4 R32, [R236+0xf000] ;  /* 0x00f00000ec20783b */ /* 0x000e640000004200 */
[----:B------:R-:W-:Y:S03]  /*1f800*/  MUFU.EX2 R83, R83 ;  /* 0x0000005300537308 */ /* 0x000fe60000000800 */
[C---:B------:R-:W-:Y:S05]  /*1f810*/  HMMA.16816.F32 R24, R40.reuse, R28, R24 ;  /* 0x0000001c2818723c */ /* 0x040fea0000001818 */
[----:B------:R-:W-:Y:S01]  /*1f820*/  MUFU.EX2 R54, R54 ;  /* 0x0000003600367308 */ /* 0x000fe20000000800 */
[C---:B------:R-:W-:Y:S01]  /*1f830*/  HMMA.16816.F32 R4, R40.reuse, R30, R4 ;  /* 0x0000001e2804723c */ /* 0x040fe20000001804 */
[----:B------:R-:W3:Y:S05]  /*1f840*/  LDSM.16.MT88.4 R28, [R235+0xf000] ;  /* 0x00f00000eb1c783b */ /* 0x000eea0000004200 */
[C---:B------:R-:W-:Y:S01]  /*1f850*/  HMMA.16816.F32 R56, R40.reuse, R36, R56 ;  /* 0x000000242838723c */ /* 0x040fe20000001838 */
[----:B------:R-:W4:Y:S05]  /*1f860*/  MUFU.EX2 R55, R55 ;  /* 0x0000003700377308 */ /* 0x000f2a0000000800 */
[C---:B------:R-:W-:Y:S01]  /*1f870*/  HMMA.16816.F32 R16, R40.reuse, R38, R16 ;  /* 0x000000262810723c */ /* 0x040fe20000001810 */
[----:B------:R-:W3:Y:S02]  /*1f880*/  LDSM.16.MT88.4 R36, [R234+0xf000] ;  /* 0x00f00000ea24783b */ /* 0x000ee40000004200 */
[----:B------:R-:W-:Y:S03]  /*1f890*/  MUFU.EX2 R76, R76 ;  /* 0x0000004c004c7308 */ /* 0x000fe60000000800 */
[C---:B-----5:R-:W-:Y:S05]  /*1f8a0*/  HMMA.16816.F32 R64, R40.reuse, R8, R64 ;  /* 0x000000082840723c */ /* 0x060fea0000001840 */
[----:B------:R-:W5:Y:S01]  /*1f8b0*/  MUFU.EX2 R82, R82 ;  /* 0x0000005200527308 */ /* 0x000f620000000800 */
[----:B------:R-:W-:Y:S01]  /*1f8c0*/  HMMA.16816.F32 R132, R40, R10, R132 ;  /* 0x0000000a2884723c */ /* 0x000fe20000001884 */
[----:B------:R-:W3:Y:S06]  /*1f8d0*/  LDSM.16.MT88.4 R8, [R233+0xf000] ;  /* 0x00f00000e908783b */ /* 0x000eec0000004200 */
[----:B--2---:R-:W-:Y:S01]  /*1f8e0*/  F2FP.F16.F32.PACK_AB R40, R62, R61 ;  /* 0x0000003d3e28723e */ /* 0x004fe200000000ff */
[----:B------:R-:W2:Y:S01]  /*1f8f0*/  MUFU.EX2 R78, R78 ;  /* 0x0000004e004e7308 */ /* 0x000ea20000000800 */
[----:B----4-:R-:W-:Y:S01]  /*1f900*/  F2FP.F16.F32.PACK_AB R41, R55, R54 ;  /* 0x000000363729723e */ /* 0x010fe200000000ff */
[----:B------:R-:W-:Y:S01]  /*1f910*/  FADD.FTZ R61, R61, R201 ;  /* 0x000000c93d3d7221 */ /* 0x000fe20000010000 */
[----:B------:R-:W-:-:S03]  /*1f920*/  F2FP.F16.F32.PACK_AB R42, R83, R63 ;  /* 0x0000003f532a723e */ /* 0x000fc600000000ff */
[----:B------:R-:W-:Y:S01]  /*1f930*/  FADD.FTZ R61, R62, R61 ;  /* 0x0000003d3e3d7221 */ /* 0x000fe20000010000 */
[----:B-----5:R-:W-:Y:S01]  /*1f940*/  F2FP.F16.F32.PACK_AB R43, R82, R76 ;  /* 0x0000004c522b723e */ /* 0x020fe200000000ff */
[----:B------:R-:W4:Y:S02]  /*1f950*/  MUFU.EX2 R52, R85 ;  /* 0x0000005500347308 */ /* 0x000f240000000800 */
[----:B------:R-:W-:-:S04]  /*1f960*/  FADD.FTZ R61, R63, R61 ;  /* 0x0000003d3f3d7221 */ /* 0x000fc80000010000 */
[----:B------:R-:W-:Y:S01]  /*1f970*/  FADD.FTZ R83, R83, R61 ;  /* 0x0000003d53537221 */ /* 0x000fe20000010000 */
[----:B-1----:R-:W-:Y:S01]  /*1f980*/  HMMA.16816.F32 R12, R40, R32, R12 ;  /* 0x00000020280c723c */ /* 0x002fe2000000180c */
[----:B------:R-:W1:Y:S02]  /*1f990*/  MUFU.EX2 R53, R53 ;  /* 0x0000003500357308 */ /* 0x000e640000000800 */
[----:B--2---:R-:W-:-:S03]  /*1f9a0*/  FADD.FTZ R83, R78, R83 ;  /* 0x000000534e537221 */ /* 0x004fc60000010000 */
[C---:B------:R-:W-:Y:S01]  /*1f9b0*/  HMMA.16816.F32 R20, R40.reuse, R34, R20 ;  /* 0x000000222814723c */ /* 0x040fe20000001814 */
[----:B------:R-:W2:Y:S02]  /*1f9c0*/  LDSM.16.MT88.4 R32, [R236+0xf800] ;  /* 0x00f80000ec20783b */ /* 0x000ea40000004200 */
[----:B------:R-:W5:Y:S01]  /*1f9d0*/  MUFU.EX2 R84, R84 ;  /* 0x0000005400547308 */ /* 0x000f620000000800 */
[----:B----4-:R-:W-:Y:S02]  /*1f9e0*/  F2FP.F16.F32.PACK_AB R48, R52, R78 ;  /* 0x0000004e3430723e */ /* 0x010fe400000000ff */
[----:B---3--:R-:W-:Y:S01]  /*1f9f0*/  HMMA.16816.F32 R24, R40, R28, R24 ;  /* 0x0000001c2818723c */ /* 0x008fe20000001818 */
[----:B------:R-:W-:Y:S01]  /*1fa00*/  FFMA.FTZ R85, R120, UR4, -R174 ;  /* 0x0000000478557c23 */ /* 0x000fe200080108ae */
[----:B------:R-:W-:-:S03]  /*1fa10*/  FADD.FTZ R52, R52, R83 ;  /* 0x0000005334347221 */ /* 0x000fc60000010000 */
[----:B------:R-:W-:Y:S01]  /*1fa20*/  MUFU.EX2 R80, R80 ;  /* 0x0000005000507308 */ /* 0x000fe20000000800 */
[----:B------:R-:W-:Y:S01]  /*1fa30*/  HMMA.16816.F32 R56, R40, R36, R56 ;  /* 0x000000242838723c */ /* 0x000fe20000001838 */
[----:B-1----:R-:W-:-:S05]  /*1fa40*/  FADD.FTZ R52, R53, R52 ;  /* 0x0000003435347221 */ /* 0x002fca0000010000 */
[C---:B------:R-:W-:Y:S01]  /*1fa50*/  HMMA.16816.F32 R16, R40.reuse, R38, R16 ;  /* 0x000000262810723c */ /* 0x040fe20000001810 */
[----:B------:R-:W1:Y:S01]  /*1fa60*/  MUFU.EX2 R86, R86 ;  /* 0x0000005600567308 */ /* 0x000e620000000800 */
[----:B------:R-:W3:Y:S01]  /*1fa70*/  LDSM.16.MT88.4 R36, [R233+0xf800] ;  /* 0x00f80000e924783b */ /* 0x000ee20000004200 */
[C---:B-----5:R-:W-:Y:S01]  /*1fa80*/  F2FP.F16.F32.PACK_AB R50, R84.reuse, R53 ;  /* 0x000000355432723e */ /* 0x060fe200000000ff */
[----:B------:R-:W-:Y:S02]  /*1fa90*/  FADD.FTZ R84, R84, R52 ;  /* 0x0000003454547221 */ /* 0x000fe40000010000 */
[C---:B------:R-:W-:Y:S03]  /*1faa0*/  HMMA.16816.F32 R64, R40.reuse, R8, R64 ;  /* 0x000000082840723c */ /* 0x040fe60000001840 */
[----:B------:R-:W-:Y:S03]  /*1fab0*/  MUFU.EX2 R88, R88 ;  /* 0x0000005800587308 */ /* 0x000fe60000000800 */
[C---:B------:R-:W-:Y:S01]  /*1fac0*/  HMMA.16816.F32 R132, R40.reuse, R10, R132 ;  /* 0x0000000a2884723c */ /* 0x040fe20000001884 */
[----:B------:R-:W-:Y:S04]  /*1fad0*/  LDSM.16.MT88.4 R8, [R236+0x10000] ;  /* 0x01000000ec08783b */ /* 0x000fe80000004200 */
[----:B------:R-:W4:Y:S01]  /*1fae0*/  MUFU.EX2 R89, R89 ;  /* 0x0000005900597308 */ /* 0x000f220000000800 */
[----:B-1----:R-:W-:Y:S01]  /*1faf0*/  F2FP.F16.F32.PACK_AB R49, R86, R80 ;  /* 0x000000505631723e */ /* 0x002fe200000000ff */
[----:B------:R-:W-:Y:S01]  /*1fb00*/  HMMA.16816.F32 R4, R40, R30, R4 ;  /* 0x0000001e2804723c */ /* 0x000fe20000001804 */
[----:B------:R-:W1:Y:S05]  /*1fb10*/  LDSM.16.MT88.4 R28, [R234+0xf800] ;  /* 0x00f80000ea1c783b */ /* 0x000e6a0000004200 */
[----:B------:R-:W5:Y:S08]  /*1fb20*/  MUFU.EX2 R85, R85 ;  /* 0x0000005500557308 */ /* 0x000f700000000800 */
[----:B------:R-:W3:Y:S01]  /*1fb30*/  MUFU.EX2 R87, R87 ;  /* 0x0000005700577308 */ /* 0x000ee20000000800 */
[----:B----4-:R-:W-:-:S07]  /*1fb40*/  F2FP.F16.F32.PACK_AB R51, R89, R88 ;  /* 0x000000585933723e */ /* 0x010fce00000000ff */
[----:B------:R-:W-:Y:S01]  /*1fb50*/  HMMA.16816.F32 R24, R48, R44, R24 ;  /* 0x0000002c3018723c */ /* 0x000fe20000001818 */
[----:B------:R-:W4:Y:S01]  /*1fb60*/  MUFU.EX2 R90, R90 ;  /* 0x0000005a005a7308 */ /* 0x000f220000000800 */
[----:B-----5:R-:W-:-:S04]  /*1fb70*/  FADD.FTZ R84, R85, R84 ;  /* 0x0000005455547221 */ /* 0x020fc80000010000 */
[C---:B--2---:R-:W-:Y:S01]  /*1fb80*/  HMMA.16816.F32 R12, R48.reuse, R32, R12 ;  /* 0x00000020300c723c */ /* 0x044fe2000000180c */
[--C-:B------:R-:W-:Y:S01]  /*1fb90*/  FFMA.FTZ R44, R118, UR4, -R129.reuse ;  /* 0x00000004762c7c23 */ /* 0x100fe20008010881 */
[----:B------:R-:W-:Y:S01]  /*1fba0*/  FFMA.FTZ R45, R119, UR4, -R129 ;  /* 0x00000004772d7c23 */ /* 0x000fe20008010881 */
[----:B------:R-:W2:Y:S01]  /*1fbb0*/  MUFU.EX2 R91, R91 ;  /* 0x0000005b005b7308 */ /* 0x000ea20000000800 */
[C---:B---3--:R-:W-:Y:S01]  /*1fbc0*/  F2FP.F16.F32.PACK_AB R40, R87.reuse, R85 ;  /* 0x000000555728723e */ /* 0x048fe200000000ff */
[----:B------:R-:W-:Y:S01]  /*1fbd0*/  FADD.FTZ R87, R87, R84 ;  /* 0x0000005457577221 */ /* 0x000fe20000010000 */
[C---:B------:R-:W-:Y:S01]  /*1fbe0*/  HMMA.16816.F32 R20, R48.reuse, R34, R20 ;  /* 0x000000223014723c */ /* 0x040fe20000001814 */
[----:B------:R-:W-:Y:S04]  /*1fbf0*/  LDSM.16.MT88.4 R32, [R235+0x10000] ;  /* 0x01000000eb20783b */ /* 0x000fe80000004200 */
[----:B------:R-:W-:Y:S01]  /*1fc00*/  MUFU.EX2 R116, R116 ;  /* 0x0000007400747308 */ /* 0x000fe20000000800 */
[----:B------:R-:W-:Y:S01]  /*1fc10*/  HMMA.16816.F32 R64, R48, R36, R64 ;  /* 0x000000243040723c */ /* 0x000fe20000001840 */
[----:B----4-:R-:W-:-:S05]  /*1fc20*/  FADD.FTZ R87, R90, R87 ;  /* 0x000000575a577221 */ /* 0x010fca0000010000 */
[C---:B------:R-:W-:Y:S01]  /*1fc30*/  HMMA.16816.F32 R132, R48.reuse, R38, R132 ;  /* 0x000000263084723c */ /* 0x040fe20000001884 */
[----:B------:R-:W3:Y:S01]  /*1fc40*/  MUFU.EX2 R117, R117 ;  /* 0x0000007500757308 */ /* 0x000ee20000000800 */
[C---:B--2---:R-:W-:Y:S01]  /*1fc50*/  F2FP.F16.F32.PACK_AB R42, R91.reuse, R90 ;  /* 0x0000005a5b2a723e */ /* 0x044fe200000000ff */
[----:B------:R-:W2:Y:S01]  /*1fc60*/  LDSM.16.MT88.4 R36, [R233+0x10000] ;  /* 0x01000000e924783b */ /* 0x000ea20000004200 */
[----:B------:R-:W-:Y:S02]  /*1fc70*/  FADD.FTZ R91, R91, R87 ;  /* 0x000000575b5b7221 */ /* 0x000fe40000010000 */
[C---:B------:R-:W-:Y:S03]  /*1fc80*/  HMMA.16816.F32 R4, R48.reuse, R46, R4 ;  /* 0x0000002e3004723c */ /* 0x040fe60000001804 */
[----:B------:R-:W-:Y:S03]  /*1fc90*/  MUFU.EX2 R44, R44 ;  /* 0x0000002c002c7308 */ /* 0x000fe60000000800 */
[----:B-1----:R-:W-:Y:S01]  /*1fca0*/  HMMA.16816.F32 R56, R48, R28, R56 ;  /* 0x0000001c3038723c */ /* 0x002fe20000001838 */
[--C-:B------:R-:W-:Y:S01]  /*1fcb0*/  FFMA.FTZ R46, R112, UR4, -R174.reuse ;  /* 0x00000004702e7c23 */ /* 0x100fe200080108ae */
[----:B------:R-:W-:-:S03]  /*1fcc0*/  FFMA.FTZ R47, R113, UR4, -R174 ;  /* 0x00000004712f7c23 */ /* 0x000fc600080108ae */
[----:B------:R-:W1:Y:S01]  /*1fcd0*/  MUFU.EX2 R45, R45 ;  /* 0x0000002d002d7308 */ /* 0x000e620000000800 */
[----:B---3--:R-:W-:Y:S01]  /*1fce0*/  F2FP.F16.F32.PACK_AB R41, R117, R116 ;  /* 0x000000747529723e */ /* 0x008fe200000000ff */
[----:B------:R-:W-:Y:S01]  /*1fcf0*/  HMMA.16816.F32 R16, R48, R30, R16 ;  /* 0x0000001e3010723c */ /* 0x000fe20000001810 */
[----:B------:R-:W3:Y:S05]  /*1fd00*/  LDSM.16.MT88.4 R28, [R234+0x10000] ;  /* 0x01000000ea1c783b */ /* 0x000eea0000004200 */
[----:B------:R-:W4:Y:S01]  /*1fd10*/  MUFU.EX2 R46, R46 ;  /* 0x0000002e002e7308 */ /* 0x000f220000000800 */
[--C-:B------:R-:W-:Y:S01]  /*1fd20*/  FFMA.FTZ R48, R109, UR4, -R174.reuse ;  /* 0x000000046d307c23 */ /* 0x100fe200080108ae */
[--C-:B------:R-:W-:Y:S01]  /*1fd30*/  FFMA.FTZ R49, R92, UR4, -R129.reuse ;  /* 0x000000045c317c23 */ /* 0x100fe20008010881 */
[--C-:B------:R-:W-:Y:S01]  /*1fd40*/  FFMA.FTZ R50, R115, UR4, -R129.reuse ;  /* 0x0000000473327c23 */ /* 0x100fe20008010881 */
[--C-:B------:R-:W-:Y:S01]  /*1fd50*/  FFMA.FTZ R51, R111, UR4, -R129.reuse ;  /* 0x000000046f337c23 */ /* 0x100fe20008010881 */
[----:B------:R-:W-:Y:S01]  /*1fd60*/  FFMA.FTZ R92, R95, UR4, -R174 ;  /* 0x000000045f5c7c23 */ /* 0x000fe200080108ae */
[----:B------:R-:W-:-:S02]  /*1fd70*/  FFMA.FTZ R95, R102, UR4, -R129 ;  /* 0x00000004665f7c23 */ /* 0x000fc40008010881 */
[----:B------:R-:W5:Y:S01]  /*1fd80*/  MUFU.EX2 R47, R47 ;  /* 0x0000002f002f7308 */ /* 0x000f620000000800 */
[----:B-1----:R-:W-:-:S07]  /*1fd90*/  F2FP.F16.F32.PACK_AB R43, R45, R44 ;  /* 0x0000002c2d2b723e */ /* 0x002fce00000000ff */
[----:B------:R-:W-:Y:S01]  /*1fda0*/  HMMA.16816.F32 R12, R40, R8, R12 ;  /* 0x00000008280c723c */ /* 0x000fe2000000180c */
[----:B------:R1:W-:Y:S01]  /*1fdb0*/  MUFU.EX2 R2, R93 ;  /* 0x0000005d00027308 */ /* 0x0003e20000000800 */
[----:B----4-:R-:W-:-:S04]  /*1fdc0*/  FADD.FTZ R91, R46, R91 ;  /* 0x0000005b2e5b7221 */ /* 0x010fc80000010000 */
[C---:B------:R-:W-:Y:S01]  /*1fdd0*/  HMMA.16816.F32 R20, R40.reuse, R10, R20 ;  /* 0x0000000a2814723c */ /* 0x040fe20000001814 */
[----:B------:R-:W4:Y:S02]  /*1fde0*/  LDSM.16.MT88.4 R8, [R236+0x10800] ;  /* 0x01080000ec08783b */ /* 0x000f240000004200 */
[----:B------:R-:W3:Y:S03]  /*1fdf0*/  MUFU.EX2 R48, R48 ;  /* 0x0000003000307308 */ /* 0x000ee60000000800 */
[C---:B--2---:R-:W-:Y:S05]  /*1fe00*/  HMMA.16816.F32 R64, R40.reuse, R36, R64 ;  /* 0x000000242840723c */ /* 0x044fea0000001840 */
[----:B------:R-:W-:Y:S01]  /*1fe10*/  MUFU.EX2 R49, R49 ;  /* 0x0000003100317308 */ /* 0x000fe20000000800 */
[----:B------:R-:W-:Y:S01]  /*1fe20*/  HMMA.16816.F32 R132, R40, R38, R132 ;  /* 0x000000262884723c */ /* 0x000fe20000001884 */
[----:B-----5:R-:W-:Y:S01]  /*1fe30*/  F2FP.F16.F32.PACK_AB R36, R47, R46 ;  /* 0x0000002e2f24723e */ /* 0x020fe200000000ff */
[----:B-1----:R-:W-:Y:S01]  /*1fe40*/  FFMA.FTZ R93, R105, UR4, -R174 ;  /* 0x00000004695d7c23 */ /* 0x002fe200080108ae */
[----:B------:R-:W-:-:S03]  /*1fe50*/  FADD.FTZ R47, R47, R91 ;  /* 0x0000005b2f2f7221 */ /* 0x000fc60000010000 */
[----:B---3--:R-:W-:Y:S01]  /*1fe60*/  HMMA.16816.F32 R56, R40, R28, R56 ;  /* 0x0000001c2838723c */ /* 0x008fe20000001838 */
[----:B------:R-:W1:Y:S01]  /*1fe70*/  MUFU.EX2 R50, R50 ;  /* 0x0000003200327308 */ /* 0x000e620000000800 */
[----:B------:R-:W-:Y:S01]  /*1fe80*/  F2FP.F16.F32.PACK_AB R38, R48, R2 ;  /* 0x000000023026723e */ /* 0x000fe200000000ff */
[----:B------:R-:W-:-:S03]  /*1fe90*/  FADD.FTZ R47, R2, R47 ;  /* 0x0000002f022f7221 */ /* 0x000fc60000010000 */
[C---:B------:R-:W-:Y:S01]  /*1fea0*/  HMMA.16816.F32 R16, R40.reuse, R30, R16 ;  /* 0x0000001e2810723c */ /* 0x040fe20000001810 */
[----:B------:R-:W2:Y:S01]  /*1feb0*/  LDSM.16.MT88.4 R28, [R235+0x10800] ;  /* 0x01080000eb1c783b */ /* 0x000ea20000004200 */
[----:B------:R-:W-:Y:S01]  /*1fec0*/  FADD.FTZ R48, R48, R47 ;  /* 0x0000002f30307221 */ /* 0x000fe20000010000 */
[----:B------:R3:W-:Y:S03]  /*1fed0*/  MUFU.EX2 R0, R94 ;  /* 0x0000005e00007308 */ /* 0x0007e60000000800 */
[C---:B------:R-:W-:Y:S05]  /*1fee0*/  HMMA.16816.F32 R24, R40.reuse, R32, R24 ;  /* 0x000000202818723c */ /* 0x040fea0000001818 */
[----:B------:R-:W5:Y:S01]  /*1fef0*/  MUFU.EX2 R51, R51 ;  /* 0x0000003300337308 */ /* 0x000f620000000800 */
[----:B-1----:R-:W-:Y:S01]  /*1ff00*/  F2FP.F16.F32.PACK_AB R37, R50, R49 ;  /* 0x000000313225723e */ /* 0x002fe200000000ff */
[----:B------:R-:W-:Y:S01]  /*1ff10*/  HMMA.16816.F32 R4, R40, R34, R4 ;  /* 0x000000222804723c */ /* 0x000fe20000001804 */
[----:B------:R-:W1:Y:S04]  /*1ff20*/  LDSM.16.MT88.4 R32, [R234+0x10800] ;  /* 0x01080000ea20783b */ /* 0x000e680000004200 */
[----:B------:R-:W1:Y:S01]  /*1ff30*/  LDSM.16.MT88.4 R40, [R233+0x10800] ;  /* 0x01080000e928783b */ /* 0x000e620000004200 */
[----:B------:R-:W4:Y:S01]  /*1ff40*/  MUFU.EX2 R92, R92 ;  /* 0x0000005c005c7308 */ /* 0x000f220000000800 */
[----:B---3--:R-:W-:-:S07]  /*1ff50*/  FFMA.FTZ R94, R101, UR4, -R174 ;  /* 0x00000004655e7c23 */ /* 0x008fce00080108ae */
[----:B------:R-:W3:Y:S01]  /*1ff60*/  MUFU.EX2 R93, R93 ;  /* 0x0000005d005d7308 */ /* 0x000ee20000000800 */
[----:B-----5:R-:W-:-:S07]  /*1ff70*/  F2FP.F16.F32.PACK_AB R39, R51, R0 ;  /* 0x000000003327723e */ /* 0x020fce00000000ff */
[----:B----4-:R-:W-:Y:S01]  /*1ff80*/  HMMA.16816.F32 R12, R36, R8, R12 ;  /* 0x00000008240c723c */ /* 0x010fe2000000180c */
[----:B------:R-:W-:Y:S01]  /*1ff90*/  MUFU.EX2 R94, R94 ;  /* 0x0000005e005e7308 */ /* 0x000fe20000000800 */
[----:B------:R-:W-:-:S04]  /*1ffa0*/  FADD.FTZ R48, R92, R48 ;  /* 0x000000305c307221 */ /* 0x000fc80000010000 */
[C---:B--2---:R-:W-:Y:S01]  /*1ffb0*/  HMMA.16816.F32 R24, R36.reuse, R28, R24 ;  /* 0x0000001c2418723c */ /* 0x044fe20000001818 */
[----:B------:R-:W-:Y:S02]  /*1ffc0*/  FADD.FTZ R8, R163, R156 ;  /* 0x0000009ca3087221 */ /* 0x000fe40000010000 */
[----:B------:R-:W-:Y:S01]  /*1ffd0*/  MUFU.EX2 R95, R95 ;  /* 0x0000005f005f7308 */ /* 0x000fe20000000800 */
[----:B------:R-:W-:Y:S01]  /*1ffe0*/  LDSM.16.MT88.4 R156, [R236+0x11800] ;  /* 0x01180000ec9c783b */ /* 0x000fe20000004200 */
[----:B------:R-:W-:Y:S01]  /*1fff0*/  FADD.FTZ R8, R3, R8 ;  /* 0x0000000803087221 */ /* 0x000fe20000010000 */
[C---:B------:R-:W-:Y:S02]  /*20000*/  HMMA.16816.F32 R4, R36.reuse, R30, R4 ;  /* 0x0000001e2404723c */ /* 0x040fe40000001804 */
[----:B------:R-:W2:Y:S01]  /*20010*/  LDSM.16.MT88.4 R28, [R235+0x11000] ;  /* 0x01100000eb1c783b */ /* 0x000ea20000004200 */
[----:B------:R-:W-:Y:S02]  /*20020*/  FADD.FTZ R8, R182, R8 ;  /* 0x00000008b6087221 */ /* 0x000fe40000010000 */
[----:B------:R4:W-:Y:S01]  /*20030*/  MUFU.EX2 R3, R100 ;  /* 0x0000006400037308 */ /* 0x0009e20000000800 */
[----:B------:R-:W-:Y:S01]  /*20040*/  HMMA.16816.F32 R20, R36, R10, R20 ;  /* 0x0000000a2414723c */ /* 0x000fe20000001814 */
[----:B------:R-:W-:-:S02]  /*20050*/  FADD.FTZ R183, R183, R8 ;  /* 0x00000008b7b77221 */ /* 0x000fc40000010000 */
[----:B------:R-:W5:Y:S02]  /*20060*/  LDSM.16.MT88.4 R8, [R236+0x11000] ;  /* 0x01100000ec08783b */ /* 0x000f640000004200 */
[----:B------:R-:W-:Y:S01]  /*20070*/  FADD.FTZ R183, R74, R183 ;  /* 0x000000b74ab77221 */ /* 0x000fe20000010000 */
[----:B-1----:R-:W-:Y:S01]  /*20080*/  HMMA.16816.F32 R56, R36, R32, R56 ;  /* 0x000000202438723c */ /* 0x002fe20000001838 */
[----:B------:R-:W-:Y:S02]  /*20090*/  MUFU.EX2 R74, R106 ;  /* 0x0000006a004a7308 */ /* 0x000fe40000000800 */
[----:B------:R-:W-:-:S03]  /*200a0*/  FADD.FTZ R75, R75, R183 ;  /* 0x000000b74b4b7221 */ /* 0x000fc60000010000 */
[C---:B------:R-:W-:Y:S01]  /*200b0*/  HMMA.16816.F32 R16, R36.reuse, R34, R16 ;  /* 0x000000222410723c */ /* 0x040fe20000001810 */
[----:B------:R-:W-:Y:S01]  /*200c0*/  FADD.FTZ R189, R189, R75 ;  /* 0x0000004bbdbd7221 */ /* 0x000fe20000010000 */
[----:B------:R-:W1:Y:S01]  /*200d0*/  LDSM.16.MT88.4 R32, [R234+0x11000] ;  /* 0x01100000ea20783b */ /* 0x000e620000004200 */
[----:B------:R-:W3:Y:S01]  /*200e0*/  MUFU.EX2 R75, R107 ;  /* 0x0000006b004b7308 */ /* 0x000ee20000000800 */
[----:B----4-:R-:W-:Y:S01]  /*200f0*/  FFMA.FTZ R100, R103, UR4, -R129 ;  /* 0x0000000467647c23 */ /* 0x010fe20008010881 */
[----:B------:R-:W-:Y:S01]  /*20100*/  FADD.FTZ R189, R190, R189 ;  /* 0x000000bdbebd7221 */ /* 0x000fe20000010000 */
[C---:B------:R-:W-:Y:S03]  /*20110*/  HMMA.16816.F32 R64, R36.reuse, R40, R64 ;  /* 0x000000282440723c */ /* 0x040fe60000001840 */
[----:B------:R-:W-:Y:S02]  /*20120*/  FADD.FTZ R194, R194, R189 ;  /* 0x000000bdc2c27221 */ /* 0x000fe40000010000 */
[----:B------:R-:W4:Y:S01]  /*20130*/  MUFU.EX2 R100, R100 ;  /* 0x0000006400647308 */ /* 0x000f220000000800 */
[----:B------:R-:W-:Y:S01]  /*20140*/  HMMA.16816.F32 R132, R36, R42, R132 ;  /* 0x0000002a2484723c */ /* 0x000fe20000001884 */
[----:B------:R-:W-:Y:S01]  /*20150*/  FADD.FTZ R194, R197, R194 ;  /* 0x000000c2c5c27221 */ /* 0x000fe20000010000 */
[----:B------:R-:W1:Y:S03]  /*20160*/  LDSM.16.MT88.4 R40, [R233+0x11000] ;  /* 0x01100000e928783b */ /* 0x000e660000004200 */
[----:B------:R-:W-:-:S02]  /*20170*/  FADD.FTZ R187, R187, R194 ;  /* 0x000000c2bbbb7221 */ /* 0x000fc40000010000 */
[----:B---3--:R-:W-:Y:S01]  /*20180*/  F2FP.F16.F32.PACK_AB R36, R93, R92 ;  /* 0x0000005c5d24723e */ /* 0x008fe200000000ff */
[----:B------:R-:W3:Y:S01]  /*20190*/  MUFU.EX2 R72, R72 ;  /* 0x0000004800487308 */ /* 0x000ee20000000800 */
[----:B------:R-:W-:Y:S01]  /*201a0*/  FADD.FTZ R187, R198, R187 ;  /* 0x000000bbc6bb7221 */ /* 0x000fe20000010000 */
[----:B------:R-:W-:Y:S01]  /*201b0*/  F2FP.F16.F32.PACK_AB R37, R75, R74 ;  /* 0x0000004a4b25723e */ /* 0x000fe200000000ff */
[----:B------:R-:W-:Y:S01]  /*201c0*/  FADD.FTZ R93, R93, R48 ;  /* 0x000000305d5d7221 */ /* 0x000fe20000010000 */
[----:B------:R-:W-:Y:S01]  /*201d0*/  F2FP.F16.F32.PACK_AB R38, R94, R3 ;  /* 0x000000035e26723e */ /* 0x000fe200000000ff */
[----:B------:R-:W-:Y:S02]  /*201e0*/  FADD.FTZ R185, R185, R187 ;  /* 0x000000bbb9b97221 */ /* 0x000fe40000010000 */
[----:B------:R-:W-:Y:S01]  /*201f0*/  FADD.FTZ R93, R3, R93 ;  /* 0x0000005d035d7221 */ /* 0x000fe20000010000 */
[----:B----4-:R-:W-:Y:S01]  /*20200*/  F2FP.F16.F32.PACK_AB R39, R100, R95 ;  /* 0x0000005f6427723e */ /* 0x010fe200000000ff */
[----:B------:R-:W-:Y:S01]  /*20210*/  FADD.FTZ R185, R199, R185 ;  /* 0x000000b9c7b97221 */ /* 0x000fe20000010000 */
[----:B------:R-:W4:Y:S01]  /*20220*/  MUFU.EX2 R73, R73 ;  /* 0x0000004900497308 */ /* 0x000f220000000800 */
[----:B------:R-:W-:-:S02]  /*20230*/  FADD.FTZ R94, R94, R93 ;  /* 0x0000005d5e5e7221 */ /* 0x000fc40000010000 */
[----:B------:R-:W-:Y:S02]  /*20240*/  FADD.FTZ R184, R184, R185 ;  /* 0x000000b9b8b87221 */ /* 0x000fe40000010000 */
[C---:B--2---:R-:W-:Y:S02]  /*20250*/  HMMA.16816.F32 R24, R36.reuse, R28, R24 ;  /* 0x0000001c2418723c */ /* 0x044fe40000001818 */
[----:B------:R-:W-:Y:S01]  /*20260*/  FADD.FTZ R200, R200, R184 ;  /* 0x000000b8c8c87221 */ /* 0x000fe20000010000 */
[----:B------:R-:W2:Y:S01]  /*20270*/  MUFU.EX2 R96, R96 ;  /* 0x0000006000607308 */ /* 0x000ea20000000800 */
[----:B---3--:R-:W-:Y:S02]  /*20280*/  FADD.FTZ R94, R72, R94 ;  /* 0x0000005e485e7221 */ /* 0x008fe40000010000 */
[----:B------:R-:W-:Y:S01]  /*20290*/  FADD.FTZ R200, R202, R200 ;  /* 0x000000c8cac87221 */ /* 0x000fe20000010000 */
[C---:B------:R-:W-:Y:S01]  /*202a0*/  HMMA.16816.F32 R4, R36.reuse, R30, R4 ;  /* 0x0000001e2404723c */ /* 0x040fe20000001804 */
[--C-:B------:R-:W-:Y:S01]  /*202b0*/  FFMA.FTZ R28, R108, UR4, -R129.reuse ;  /* 0x000000046c1c7c23 */ /* 0x100fe20008010881 */
[----:B------:R-:W-:Y:S01]  /*202c0*/  FFMA.FTZ R29, R99, UR4, -R129 ;  /* 0x00000004631d7c23 */ /* 0x000fe20008010881 */
[----:B------:R-:W-:Y:S01]  /*202d0*/  FADD.FTZ R79, R79, R200 ;  /* 0x000000c84f4f7221 */ /* 0x000fe20000010000 */
[----:B------:R-:W3:Y:S01]  /*202e0*/  MUFU.EX2 R77, R110 ;  /* 0x0000006e004d7308 */ /* 0x000ee20000000800 */
[----:B----4-:R-:W-:Y:S01]  /*202f0*/  FADD.FTZ R94, R73, R94 ;  /* 0x0000005e495e7221 */ /* 0x010fe20000010000 */
[----:B-----5:R-:W-:Y:S01]  /*20300*/  HMMA.16816.F32 R12, R36, R8, R12 ;  /* 0x00000008240c723c */ /* 0x020fe2000000180c */
[----:B------:R-:W-:Y:S01]  /*20310*/  FADD.FTZ R79, R203, R79 ;  /* 0x0000004fcb4f7221 */ /* 0x000fe20000010000 */
[--C-:B------:R-:W-:Y:S01]  /*20320*/  FFMA.FTZ R30, R104, UR4, -R129.reuse ;  /* 0x00000004681e7c23 */ /* 0x100fe20008010881 */
[----:B------:R-:W-:-:S02]  /*20330*/  FFMA.FTZ R31, R98, UR4, -R129 ;  /* 0x00000004621f7c23 */ /* 0x000fc40008010881 */
[----:B------:R-:W-:Y:S01]  /*20340*/  FADD.FTZ R60, R60, R79 ;  /* 0x0000004f3c3c7221 */ /* 0x000fe20000010000 */
[----:B------:R-:W-:Y:S01]  /*20350*/  MUFU.EX2 R28, R28 ;  /* 0x0000001c001c7308 */ /* 0x000fe20000000800 */
[----:B------:R-:W-:Y:S01]  /*20360*/  HMMA.16816.F32 R20, R36, R10, R20 ;  /* 0x0000000a2414723c */ /* 0x000fe20000001814 */
[----:B------:R-:W-:Y:S01]  /*20370*/  F2FP.F16.F32.PACK_AB R8, R73, R72 ;  /* 0x000000484908723e */ /* 0x000fe200000000ff */
[----:B------:R-:W-:Y:S01]  /*20380*/  FADD.FTZ R60, R68, R60 ;  /* 0x0000003c443c7221 */ /* 0x000fe20000010000 */
[----:B--2---:R-:W-:-:S03]  /*20390*/  FADD.FTZ R94, R96, R94 ;  /* 0x0000005e605e7221 */ /* 0x004fc60000010000 */
[----:B------:R-:W-:Y:S01]  /*203a0*/  FADD.FTZ R69, R69, R60 ;  /* 0x0000003c45457221 */ /* 0x000fe20000010000 */
[----:B------:R-:W2:Y:S01]  /*203b0*/  MUFU.EX2 R29, R29 ;  /* 0x0000001d001d7308 */ /* 0x000ea20000000800 */
[C---:B---3--:R-:W-:Y:S01]  /*203c0*/  F2FP.F16.F32.PACK_AB R10, R77.reuse, R96 ;  /* 0x000000604d0a723e */ /* 0x048fe200000000ff */
[----:B-1----:R-:W-:Y:S01]  /*203d0*/  HMMA.16816.F32 R56, R36, R32, R56 ;  /* 0x000000202438723c */ /* 0x002fe20000001838 */
[----:B------:R-:W-:Y:S01]  /*203e0*/  FADD.FTZ R69, R70, R69 ;  /* 0x0000004546457221 */ /* 0x000fe20000010000 */
[----:B------:R-:W-:-:S03]  /*203f0*/  FADD.FTZ R2, R77, R94 ;  /* 0x0000005e4d027221 */ /* 0x000fc60000010000 */
[----:B------:R-:W-:Y:S01]  /*20400*/  FADD.FTZ R71, R71, R69 ;  /* 0x0000004547477221 */ /* 0x000fe20000010000 */
[----:B------:R-:W-:Y:S01]  /*20410*/  MUFU.EX2 R30, R30 ;  /* 0x0000001e001e7308 */ /* 0x000fe20000000800 */
[----:B------:R-:W-:Y:S01]  /*20420*/  HMMA.16816.F32 R16, R36, R34, R16 ;  /* 0x000000222410723c */ /* 0x000fe20000001810 */
[----:B------:R1:W-:Y:S01]  /*20430*/  STL [R1+0x4], R2 ;  /* 0x0000040201007387 */ /* 0x0003e20000100800 */
[----:B------:R-:W-:-:S04]  /*20440*/  FADD.FTZ R71, R54, R71 ;  /* 0x0000004736477221 */ /* 0x000fc80000010000 */
[----:B------:R-:W-:Y:S01]  /*20450*/  FADD.FTZ R71, R55, R71 ;  /* 0x0000004737477221 */ /* 0x000fe20000010000 */
[----:B------:R-:W3:Y:S01]  /*20460*/  MUFU.EX2 R31, R31 ;  /* 0x0000001f001f7308 */ /* 0x000ee20000000800 */
[----:B--2---:R-:W-:Y:S01]  /*20470*/  F2FP.F16.F32.PACK_AB R9, R29, R28 ;  /* 0x0000001c1d09723e */ /* 0x004fe200000000ff */
[----:B------:R-:W-:Y:S01]  /*20480*/  HMMA.16816.F32 R64, R36, R40, R64 ;  /* 0x000000282440723c */ /* 0x000fe20000001840 */
[----:B------:R-:W-:-:S04]  /*20490*/  FADD.FTZ R76, R76, R71 ;  /* 0x000000474c4c7221 */ /* 0x000fc80000010000 */
[----:B------:R-:W-:Y:S01]  /*204a0*/  FADD.FTZ R76, R82, R76 ;  /* 0x0000004c524c7221 */ /* 0x000fe20000010000 */
[----:B------:R-:W-:Y:S03]  /*204b0*/  HMMA.16816.F32 R132, R36, R42, R132 ;  /* 0x0000002a2484723c */ /* 0x000fe60000001884 */
[----:B------:R-:W-:-:S04]  /*204c0*/  FADD.FTZ R76, R80, R76 ;  /* 0x0000004c504c7221 */ /* 0x000fc80000010000 */
[----:B------:R-:W-:Y:S01]  /*204d0*/  FADD.FTZ R86, R86, R76 ;  /* 0x0000004c56567221 */ /* 0x000fe20000010000 */
[----:B---3--:R-:W-:-:S03]  /*204e0*/  F2FP.F16.F32.PACK_AB R11, R31, R30 ;  /* 0x0000001e1f0b723e */ /* 0x008fc600000000ff */
[----:B------:R-:W-:Y:S01]  /*204f0*/  FADD.FTZ R86, R88, R86 ;  /* 0x0000005658567221 */ /* 0x000fe20000010000 */
[----:B-1----:R-:W-:-:S03]  /*20500*/  MOV R2, R175 ;  /* 0x000000af00027202 */ /* 0x002fc60000000f00 */
[----:B------:R-:W-:Y:S01]  /*20510*/  FADD.FTZ R89, R89, R86 ;  /* 0x0000005659597221 */ /* 0x000fe20000010000 */
[----:B------:R-:W-:Y:S01]  /*20520*/  HMMA.16816.F32 R160, R8, R156, R12 ;  /* 0x0000009c08a0723c */ /* 0x000fe2000000180c */
[----:B------:R-:W1:Y:S02]  /*20530*/  LDSM.16.MT88.4 R12, [R233+0x11800] ;  /* 0x01180000e90c783b */ /* 0x000e640000004200 */
        /* <DEDUP_REMOVED lines=9> */
[C---:B------:R-:W-:Y:S03]  /*205d0*/  HMMA.16816.F32 R148, R8.reuse, R150, R4 ;  /* 0x000000960894723c */ /* 0x040fe60000001804 */
[----:B------:R-:W-:Y:S01]  /*205e0*/  FADD.FTZ R50, R0, R50 ;  /* 0x0000003200327221 */ /* 0x000fe20000010000 */
[----:B------:R-:W-:Y:S02]  /*205f0*/  MOV R0, R173 ;  /* 0x000000ad00007202 */ /* 0x000fe40000000f00 */
[----:B------:R-:W-:Y:S01]  /*20600*/  HMMA.16816.F32 R140, R8, R142, R16 ;  /* 0x0000008e088c723c */ /* 0x000fe20000001810 */
[----:B------:R-:W-:-:S04]  /*20610*/  FADD.FTZ R51, R51, R50 ;  /* 0x0000003233337221 */ /* 0x000fc80000010000 */
[----:B------:R-:W-:-:S04]  /*20620*/  FADD.FTZ R51, R74, R51 ;  /* 0x000000334a337221 */ /* 0x000fc80000010000 */
[----:B------:R-:W-:Y:S01]  /*20630*/  FADD.FTZ R75, R75, R51 ;  /* 0x000000334b4b7221 */ /* 0x000fe20000010000 */
[----:B-1----:R-:W-:Y:S03]  /*20640*/  HMMA.16816.F32 R136, R8, R12, R64 ;  /* 0x0000000c0888723c */ /* 0x002fe60000001840 */
[----:B------:R-:W-:-:S04]  /*20650*/  FADD.FTZ R75, R95, R75 ;  /* 0x0000004b5f4b7221 */ /* 0x000fc80000010000 */
[----:B------:R-:W-:Y:S01]  /*20660*/  FADD.FTZ R100, R100, R75 ;  /* 0x0000004b64647221 */ /* 0x000fe20000010000 */
[----:B------:R-:W-:Y:S03]  /*20670*/  HMMA.16816.F32 R132, R8, R14, R132 ;  /* 0x0000000e0884723c */ /* 0x000fe60000001884 */
[----:B------:R-:W-:-:S04]  /*20680*/  FADD.FTZ R100, R28, R100 ;  /* 0x000000641c647221 */ /* 0x000fc80000010000 */
[----:B------:R-:W-:-:S04]  /*20690*/  FADD.FTZ R100, R29, R100 ;  /* 0x000000641d647221 */ /* 0x000fc80000010000 */
[----:B------:R-:W-:-:S04]  /*206a0*/  FADD.FTZ R100, R30, R100 ;  /* 0x000000641e647221 */ /* 0x000fc80000010000 */
[----:B------:R-:W-:-:S05]  /*206b0*/  FADD.FTZ R3, R31, R100 ;  /* 0x000000641f037221 */ /* 0x000fca0000010000 */
[----:B------:R1:W-:Y:S04]  /*206c0*/  STL [R1], R3 ;  /* 0x0000000301007387 */ /* 0x0003e80000100800 */
.L_x_2733:
[----:B------:R-:W-:-:S06]  /*206d0*/  UISETP.GE.AND UP0, UPT, UR11, 0x1, UPT ;  /* 0x000000010b00788c */ /* 0x000fcc000bf06270 */
[----:B------:R-:W-:-:S13]  /*206e0*/  PLOP3.LUT P0, PT, PT, PT, UP0, 0x80, 0x0 ;  /* 0x000000000000781c */ /* 0x000fda0003f0f008 */
[----:B------:R-:W-:Y:S05]  /*206f0*/  @!P0 BRA `(.L_x_2739) ;  /* 0x0000005000888947 */ /* 0x000fea0003800000 */
[----:B------:R-:W-:Y:S01]  /*20700*/  ULDC UR8, c[0x0][0x250] ;  /* 0x0000940000087ab9 */ /* 0x000fe20000000800 */
[----:B------:R-:W-:Y:S01]  /*20710*/  ULDC.64 UR6, c[0x0][0x250] ;  /* 0x0000940000067ab9 */ /* 0x000fe20000000a00 */
[----:B------:R-:W-:Y:S01]  /*20720*/  ULEA UR8, -UR8, URZ, 0x8 ;  /* 0x0000003f08087291 */ /* 0x000fe2000f8e413f */
[----:B-1----:R-:W-:Y:S01]  /*20730*/  IMAD.MOV.U32 R3, RZ, RZ, R0 ;  /* 0x000000ffff037224 */ /* 0x002fe200078e0000 */
[----:B------:R-:W-:Y:S01]  /*20740*/  ULDC UR10, c[0x0][0x248] ;  /* 0x00009200000a7ab9 */ /* 0x000fe20000000800 */
[----:B------:R-:W-:Y:S01]  /*20750*/  IMAD.MOV.U32 R164, RZ, RZ, R2 ;  /* 0x000000ffffa47224 */ /* 0x000fe200078e0002 */
[----:B------:R-:W-:Y:S01]  /*20760*/  USHF.R.S32.HI UR4, URZ, 0x1f, UR8 ;  /* 0x0000001f3f047899 */ /* 0x000fe20008011408 */
[----:B------:R-:W-:Y:S01]  /*20770*/  ULDC UR5, c[0x0][0x24c] ;  /* 0x0000930000057ab9 */ /* 0x000fe20000000800 */
[----:B------:R-:W-:Y:S01]  /*20780*/  USHF.L.U64.HI UR7, UR6, 0x5, UR7 ;  /* 0x0000000506077899 */ /* 0x000fe20008010207 */
[----:B------:R-:W-:Y:S01]  /*20790*/  MOV R252, UR8 ;  /* 0x0000000800fc7c02 */ /* 0x000fe20008000f00 */
[----:B------:R-:W-:-:S02]  /*207a0*/  USHF.L.U32 UR6, UR6, 0x5, URZ ;  /* 0x0000000506067899 */ /* 0x000fc4000800063f */
[----:B------:R-:W-:Y:S01]  /*207b0*/  MOV R251, UR4 ;  /* 0x0000000400fb7c02 */ /* 0x000fe20008000f00 */
[----:B------:R-:W-:Y:S02]  /*207c0*/  USHF.L.U64.HI UR5, UR10, 0x5, UR5 ;  /* 0x000000050a057899 */ /* 0x000fe40008010205 */
[----:B------:R-:W-:Y:S01]  /*207d0*/  USHF.L.U32 UR14, UR10, 0x5, URZ ;  /* 0x000000050a0e7899 */ /* 0x000fe2000800063f */
[----:B------:R-:W-:Y:S01]  /*207e0*/  ULDC UR4, c[0x0][0x2ec] ;  /* 0x0000bb0000047ab9 */ /* 0x000fe20000000800 */
[----:B------:R-:W-:-:S10]  /*207f0*/  ULDC.64 UR8, c[0x0][0x208] ;  /* 0x0000820000087ab9 */ /* 0x000fd40000000a00 */
.L_x_2743:
[----:B------:R-:W-:Y:S04]  /*20800*/  DEPBAR.LE SB0, 0x0 ;  /* 0x000080000000791a */ /* 0x000fe80000000000 */
[----:B------:R-:W-:Y:S01]  /*20810*/  BAR.SYNC.DEFER_BLOCKING 0x0 ;  /* 0x0000000000007b1d */ /* 0x000fe20000010000 */
[----:B------:R-:W-:Y:S01]  /*20820*/  PLOP3.LUT P0, PT, PT, PT, UP1, 0x40, 0x0 ;  /* 0x000000000000781c */ /* 0x000fe20003f0e818 */
[----:B------:R-:W-:Y:S01]  /*20830*/  IMAD.MOV.U32 R10, RZ, RZ, R252 ;  /* 0x000000ffff0a7224 */ /* 0x000fe200078e00fc */
[----:B------:R-:W-:Y:S11]  /*20840*/  MOV R2, R251 ;  /* 0x000000fb00027202 */ /* 0x000ff60000000f00 */
[----:B--2---:R-:W-:Y:S05]  /*20850*/  @P0 BRA `(.L_x_2740) ;  /* 0x0000000000fc0947 */ /* 0x004fea0003800000 */
        /* <DEDUP_REMOVED lines=48> */
[----:B------:R-:W1:Y:S01]  /*20b60*/  LDC.64 R4, c[0x0][0x238] ;  /* 0x00008e00ff047b82 */ /* 0x000e620000000a00 */
[----:B------:R-:W-:Y:S05]  /*20b70*/  IMAD R2, R0, R2, -0x100 ;  /* 0xffffff0000027424 */ /* 0x000fea00078e0202 */
[----:B------:R-:W-:Y:S01]  /*20b80*/  SHF.R.S32.HI R0, RZ, 0x1f, R2 ;  /* 0x0000001fff007819 */ /* 0x000fe20000011402 */
[----:B------:R3:W2:Y:S02]  /*20b90*/  LDG.E R9, desc[UR8][R6.64] ;  /* 0x0000000806097981 */ /* 0x0006a4000c1e1900 */
[----:B---3--:R-:W3:Y:S02]  /*20ba0*/  LDC.64 R6, c[0x0][0x250] ;  /* 0x00009400ff067b82 */ /* 0x008ee40000000a00 */
        /* <DEDUP_REMOVED lines=10> */
.L_x_2740:
[----:B------:R-:W-:Y:S01]  /*20c50*/  LEA R247, P0, R10, R247, 0x1 ;  /* 0x000000f70af77211 */ /* 0x000fe200078008ff */
[----:B------:R-:W-:Y:S01]  /*20c60*/  IMAD R172, R167, 0x2, R241 ;  /* 0x00000002a7ac7824 */ /* 0x000fe200078e02f1 */
[----:B------:R-:W-:Y:S01]  /*20c70*/  UISETP.GE.AND UP0, UPT, UR11, 0x2, UPT ;  /* 0x000000020b00788c */ /* 0x000fe2000bf06270 */
[----:B------:R-:W-:Y:S01]  /*20c80*/  IMAD.IADD R0, R240, 0x1, R239 ;  /* 0x00000001f0007824 */ /* 0x000fe200078e02ef */
        /* <DEDUP_REMOVED lines=51> */
[----:B------:R-:W-:Y:S03]  /*20fc0*/  PLOP3.LUT P0, PT, PT, PT, UP0, 0x80, 0x0 ;  /* 0x000000000000781c */ /* 0x000fe60003f0f008 */
[----:B------:R2:W-:Y:S04]  /*20fd0*/  LDGSTS.E.BYPASS.LTC128B.128 [R250+0x11800], desc[UR8][R6.64] ;  /* 0x1180000006fa7fae */ /* 0x0005e8000b901d48 */
[----:B------:R-:W-:Y:S04]  /*20fe0*/  LDSM.16.M88.4 R128, [R241] ;  /* 0x00000000f180783b */ /* 0x000fe80000000200 */
[----:B---3--:R-:W-:Y:S04]  /*20ff0*/  LDSM.16.M88.4 R16, [R240+0x2800] ;  /* 0x00280000f010783b */ /* 0x008fe80000000200 */
        /* <DEDUP_REMOVED lines=35> */
[C---:B-----5:R-:W-:Y:S01]  /*21230*/  HMMA.16816.F32 R44, R128.reuse, R48, RZ ;  /* 0x00000030802c723c */ /* 0x060fe200000018ff */
[----:B------:R-:W-:Y:S04]  /*21240*/  LDSM.16.M88.4 R208, [R232+0x3000] ;  /* 0x00300000e8d0783b */ /* 0x000fe80000000200 */
[----:B------:R-:W-:Y:S01]  /*21250*/  LDSM.16.M88.4 R212, [R232+0x5000] ;  /* 0x00500000e8d4783b */ /* 0x000fe20000000200 */
[C---:B------:R-:W-:Y:S03]  /*21260*/  HMMA.16816.F32 R48, R128.reuse, R50, RZ ;  /* 0x000000328030723c */ /* 0x040fe600000018ff */
[----:B------:R-:W-:Y:S03]  /*21270*/  LDSM.16.M88.4 R216, [R232+0x5800] ;  /* 0x00580000e8d8783b */ /* 0x000fe60000000200 */
[C---:B------:R-:W-:Y:S01]  /*21280*/  HMMA.16816.F32 R52, R128.reuse, R56, RZ ;  /* 0x000000388034723c */ /* 0x040fe200000018ff */
        /* <DEDUP_REMOVED lines=40> */
[----:B------:R-:W-:Y:S01]  /*21510*/  VIADD R196, R238, 0x1800 ;  /* 0x00001800eec47836 */ /* 0x000fe20000000000 */
[C---:B------:R-:W-:Y:S05]  /*21520*/  HMMA.16816.F32 R52, R172.reuse, R200, R52 ;  /* 0x000000c8ac34723c */ /* 0x040fea0000001834 */
[----:B------:R-:W-:Y:S01]  /*21530*/  LDSM.16.M88.4 R196, [R196] ;  /* 0x00000000c4c4783b */ /* 0x000fe20000000200 */
[C---:B------:R-:W-:Y:S03]  /*21540*/  HMMA.16816.F32 R56, R172.reuse, R202, R56 ;  /* 0x000000caac38723c */ /* 0x040fe60000001838 */
[----:B------:R-:W-:Y:S03]  /*21550*/  LDSM.16.M88.4 R200, [R237] ;  /* 0x00000000edc8783b */ /* 0x000fe60000000200 */
[C---:B--2---:R-:W-:Y:S06]  /*21560*/  HMMA.16816.F32 R60, R172.reuse, R168, R60 ;  /* 0x000000a8ac3c723c */ /* 0x044fec000000183c */
[C---:B------:R-:W-:Y:S01]  /*21570*/  HMMA.16816.F32 R64, R172.reuse, R170, R64 ;  /* 0x000000aaac40723c */ /* 0x040fe20000001840 */
[----:B------:R-:W2:Y:S05]  /*21580*/  LDSM.16.M88.4 R168, [R0+0x8800] ;  /* 0x0088000000a8783b */ /* 0x000eaa0000000200 */
[C---:B-1----:R-:W-:Y:S06]  /*21590*/  HMMA.16816.F32 R68, R172.reuse, R176, R68 ;  /* 0x000000b0ac44723c */ /* 0x042fec0000001844 */
[C---:B------:R-:W-:Y:S01]  /*215a0*/  HMMA.16816.F32 R72, R172.reuse, R178, R72 ;  /* 0x000000b2ac48723c */ /* 0x040fe20000001848 */
[----:B------:R-:W1:Y:S05]  /*215b0*/  LDSM.16.M88.4 R176, [R0+0x9000] ;  /* 0x0090000000b0783b */ /* 0x000e6a0000000200 */
[C---:B------:R-:W-:Y:S06]  /*215c0*/  HMMA.16816.F32 R76, R172.reuse, R204, R76 ;  /* 0x000000ccac4c723c */ /* 0x040fec000000184c */
[C---:B------:R-:W-:Y:S01]  /*215d0*/  HMMA.16816.F32 R80, R172.reuse, R206, R80 ;  /* 0x000000ceac50723c */ /* 0x040fe20000001850 */
[----:B------:R-:W-:Y:S05]  /*215e0*/  LDSM.16.M88.4 R204, [R232] ;  /* 0x00000000e8cc783b */ /* 0x000fea0000000200 */
[C---:B-----5:R-:W-:Y:S06]  /*215f0*/  HMMA.16816.F32 R84, R172.reuse, R180, R84 ;  /* 0x000000b4ac54723c */ /* 0x060fec0000001854 */
[C---:B------:R-:W-:Y:S01]  /*21600*/  HMMA.16816.F32 R88, R172.reuse, R182, R88 ;  /* 0x000000b6ac58723c */ /* 0x040fe20000001858 */
[----:B------:R-:W4:Y:S05]  /*21610*/  LDSM.16.M88.4 R180, [R0+0x9800] ;  /* 0x0098000000b4783b */ /* 0x000f2a0000000200 */
[C---:B---3--:R-:W-:Y:S06]  /*21620*/  HMMA.16816.F32 R92, R172.reuse, R184, R92 ;  /* 0x000000b8ac5c723c */ /* 0x048fec000000185c */
[C---:B------:R-:W-:Y:S05]  /*21630*/  HMMA.16816.F32 R96, R172.reuse, R186, R96 ;  /* 0x000000baac60723c */ /* 0x040fea0000001860 */
[----:B------:R-:W-:Y:S01]  /*21640*/  IMAD R184, R166, 0x2, R241 ;  /* 0x00000002a6b87824 */ /* 0x000fe200078e02f1 */
[C---:B------:R-:W-:Y:S05]  /*21650*/  HMMA.16816.F32 R100, R172.reuse, R188, R100 ;  /* 0x000000bcac64723c */ /* 0x040fea0000001864 */
[----:B------:R-:W3:Y:S01]  /*21660*/  LDSM.16.M88.4 R184, [R184] ;  /* 0x00000000b8b8783b */ /* 0x000ee20000000200 */
        /* <DEDUP_REMOVED lines=9> */
[C---:B------:R-:W-:Y:S01]  /*21700*/  VIADD R176, R238.reuse, 0x2000 ;  /* 0x00002000eeb07836 */ /* 0x040fe20000000000 */
[C---:B----4-:R-:W-:Y:S05]  /*21710*/  HMMA.16816.F32 R124, R172.reuse, R180, R124 ;  /* 0x000000b4ac7c723c */ /* 0x050fea000000187c */
[----:B------:R-:W4:Y:S01]  /*21720*/  LDSM.16.M88.4 R176, [R176] ;  /* 0x00000000b0b0783b */ /* 0x000f220000000200 */
[----:B------:R-:W-:Y:S05]  /*21730*/  HMMA.16816.F32 R128, R172, R182, R128 ;  /* 0x000000b6ac80723c */ /* 0x000fea0000001880 */
[C---:B------:R-:W-:Y:S01]  /*21740*/  VIADD R180, R238.reuse, 0x3000 ;  /* 0x00003000eeb47836 */ /* 0x040fe20000000000 */
[C---:B---3--:R-:W-:Y:S05]  /*21750*/  HMMA.16816.F32 R4, R184.reuse, R192, R4 ;  /* 0x000000c0b804723c */ /* 0x048fea0000001804 */
[----:B------:R-:W-:Y:S01]  /*21760*/  LDSM.16.M88.4 R180, [R180] ;  /* 0x00000000b4b4783b */ /* 0x000fe20000000200 */
[C---:B------:R-:W-:Y:S05]  /*21770*/  HMMA.16816.F32 R8, R184.reuse, R194, R8 ;  /* 0x000000c2b808723c */ /* 0x040fea0000001808 */
[C---:B------:R-:W-:Y:S01]  /*21780*/  VIADD R172, R238.reuse, 0x2800 ;  /* 0x00002800eeac7836 */ /* 0x040fe20000000000 */
[C---:B--2---:R-:W-:Y:S05]  /*21790*/  HMMA.16816.F32 R12, R184.reuse, R188, R12 ;  /* 0x000000bcb80c723c */ /* 0x044fea000000180c */
[----:B------:R-:W2:Y:S01]  /*217a0*/  LDSM.16.M88.4 R172, [R172] ;  /* 0x00000000acac783b */ /* 0x000ea20000000200 */
[C---:B------:R-:W-:Y:S05]  /*217b0*/  HMMA.16816.F32 R16, R184.reuse, R190, R16 ;  /* 0x000000beb810723c */ /* 0x040fea0000001810 */
[C---:B------:R-:W-:Y:S01]  /*217c0*/  VIADD R188, R238.reuse, 0x5000 ;  /* 0x00005000eebc7836 */ /* 0x040fe20000000000 */
[C---:B-1----:R-:W-:Y:S05]  /*217d0*/  HMMA.16816.F32 R20, R184.reuse, R168, R20 ;  /* 0x000000a8b814723c */ /* 0x042fea0000001814 */
[----:B------:R-:W-:Y:S01]  /*217e0*/  LDSM.16.M88.4 R188, [R188] ;  /* 0x00000000bcbc783b */ /* 0x000fe20000000200 */
[C---:B------:R-:W-:Y:S05]  /*217f0*/  HMMA.16816.F32 R24, R184.reuse, R170, R24 ;  /* 0x000000aab818723c */ /* 0x040fea0000001818 */
[C---:B------:R-:W-:Y:S01]  /*21800*/  VIADD R168, R238.reuse, 0x3800 ;  /* 0x00003800eea87836 */ /* 0x040fe20000000000 */
[C---:B------:R-:W-:Y:S05]  /*21810*/  HMMA.16816.F32 R28, R184.reuse, R196, R28 ;  /* 0x000000c4b81c723c */ /* 0x040fea000000181c */
[----:B------:R-:W1:Y:S01]  /*21820*/  LDSM.16.M88.4 R168, [R168] ;  /* 0x00000000a8a8783b */ /* 0x000e620000000200 */
[C---:B------:R-:W-:Y:S05]  /*21830*/  HMMA.16816.F32 R32, R184.reuse, R198, R32 ;  /* 0x000000c6b820723c */ /* 0x040fea0000001820 */
[C---:B------:R-:W-:Y:S01]  /*21840*/  VIADD R192, R238.reuse, 0x5800 ;  /* 0x00005800eec07836 */ /* 0x040fe20000000000 */
[C---:B----4-:R-:W-:Y:S05]  /*21850*/  HMMA.16816.F32 R36, R184.reuse, R176, R36 ;  /* 0x000000b0b824723c */ /* 0x050fea0000001824 */
[----:B------:R-:W-:Y:S01]  /*21860*/  LDSM.16.M88.4 R192, [R192] ;  /* 0x00000000c0c0783b */ /* 0x000fe20000000200 */
[C---:B------:R-:W-:Y:S05]  /*21870*/  HMMA.16816.F32 R40, R184.reuse, R178, R40 ;  /* 0x000000b2b828723c */ /* 0x040fea0000001828 */
[C---:B------:R-:W-:Y:S01]  /*21880*/  VIADD R176, R238.reuse, 0x4000 ;  /* 0x00004000eeb07836 */ /* 0x040fe20000000000 */
[C---:B--2---:R-:W-:Y:S05]  /*21890*/  HMMA.16816.F32 R44, R184.reuse, R172, R44 ;  /* 0x000000acb82c723c */ /* 0x044fea000000182c */
[----:B------:R-:W2:Y:S01]  /*218a0*/  LDSM.16.M88.4 R176, [R176] ;  /* 0x00000000b0b0783b */ /* 0x000ea20000000200 */
[C---:B------:R-:W-:Y:S05]  /*218b0*/  HMMA.16816.F32 R48, R184.reuse, R174, R48 ;  /* 0x000000aeb830723c */ /* 0x040fea0000001830 */
[C---:B------:R-:W-:Y:S01]  /*218c0*/  VIADD R172, R238.reuse, 0x4800 ;  /* 0x00004800eeac7836 */ /* 0x040fe20000000000 */
[C---:B------:R-:W-:Y:S05]  /*218d0*/  HMMA.16816.F32 R52, R184.reuse, R180, R52 ;  /* 0x000000b4b834723c */ /* 0x040fea0000001834 */
[----:B------:R-:W3:Y:S01]  /*218e0*/  LDSM.16.M88.4 R172, [R172] ;  /* 0x00000000acac783b */ /* 0x000ee20000000200 */
[C---:B------:R-:W-:Y:S05]  /*218f0*/  HMMA.16816.F32 R56, R184.reuse, R182, R56 ;  /* 0x000000b6b838723c */ /* 0x040fea0000001838 */
[C---:B------:R-:W-:Y:S01]  /*21900*/  VIADD R180, R238.reuse, 0x6000 ;  /* 0x00006000eeb47836 */ /* 0x040fe20000000000 */
[C---:B-1----:R-:W-:Y:S05]  /*21910*/  HMMA.16816.F32 R60, R184.reuse, R168, R60 ;  /* 0x000000a8b83c723c */ /* 0x042fea000000183c */
[----:B------:R-:W1:Y:S01]  /*21920*/  LDSM.16.M88.4 R180, [R180] ;  /* 0x00000000b4b4783b */ /* 0x000e620000000200 */
[C---:B------:R-:W-:Y:S05]  /*21930*/  HMMA.16816.F32 R64, R184.reuse, R170, R64 ;  /* 0x000000aab840723c */ /* 0x040fea0000001840 */
[C---:B------:R-:W-:Y:S02]  /*21940*/  VIADD R196, R238.reuse, 0x6800 ;  /* 0x00006800eec47836 */ /* 0x040fe40000000000 */
[C---:B------:R-:W-:Y:S04]  /*21950*/  VIADD R168, R238.reuse, 0x7000 ;  /* 0x00007000eea87836 */ /* 0x040fe80000000000 */
[----:B------:R-:W4:Y:S01]  /*21960*/  LDSM.16.M88.4 R196, [R196] ;  /* 0x00000000c4c4783b */ /* 0x000f220000000200 */
[C---:B--2---:R-:W-:Y:S03]  /*21970*/  HMMA.16816.F32 R68, R184.reuse, R176, R68 ;  /* 0x000000b0b844723c */ /* 0x044fe60000001844 */
[----:B------:R-:W2:Y:S03]  /*21980*/  LDSM.16.M88.4 R168, [R168] ;  /* 0x00000000a8a8783b */ /* 0x000ea60000000200 */
[C---:B------:R-:W-:Y:S05]  /*21990*/  HMMA.16816.F32 R72, R184.reuse, R178, R72 ;  /* 0x000000b2b848723c */ /* 0x040fea0000001848 */
[----:B------:R-:W-:Y:S01]  /*219a0*/  VIADD R176, R238, 0x7800 ;  /* 0x00007800eeb07836 */ /* 0x000fe20000000000 */
[C---:B---3--:R-:W-:Y:S05]  /*219b0*/  HMMA.16816.F32 R76, R184.reuse, R172, R76 ;  /* 0x000000acb84c723c */ /* 0x048fea000000184c */
[----:B------:R-:W3:Y:S01]  /*219c0*/  LDSM.16.M88.4 R176, [R176] ;  /* 0x00000000b0b0783b */ /* 0x000ee20000000200 */
[C---:B------:R-:W-:Y:S03]  /*219d0*/  HMMA.16816.F32 R80, R184.reuse, R174, R80 ;  /* 0x000000aeb850723c */ /* 0x040fe60000001850 */
[----:B------:R-:W5:Y:S03]  /*219e0*/  LDSM.16.M88.4 R172, [R232+0x800] ;  /* 0x00080000e8ac783b */ /* 0x000f660000000200 */
        /* <DEDUP_REMOVED lines=8> */
[----:B------:R-:W1:Y:S05]  /*21a70*/  LDSM.16.M88.4 R180, [R232+0x1000] ;  /* 0x00100000e8b4783b */ /* 0x000e6a0000000200 */
[C---:B----4-:R-:W-:Y:S06]  /*21a80*/  HMMA.16816.F32 R108, R184.reuse, R196, R108 ;  /* 0x000000c4b86c723c */ /* 0x050fec000000186c */
[C---:B------:R-:W-:Y:S01]  /*21a90*/  HMMA.16816.F32 R112, R184.reuse, R198, R112 ;  /* 0x000000c6b870723c */ /* 0x040fe20000001870 */
[----:B------:R-:W4:Y:S05]  /*21aa0*/  LDSM.16.M88.4 R196, [R232+0x2800] ;  /* 0x00280000e8c4783b */ /* 0x000f2a0000000200 */
[C---:B--2---:R-:W-:Y:S06]  /*21ab0*/  HMMA.16816.F32 R116, R184.reuse, R168, R116 ;  /* 0x000000a8b874723c */ /* 0x044fec0000001874 */
[C---:B------:R-:W-:Y:S01]  /*21ac0*/  HMMA.16816.F32 R120, R184.reuse, R170, R120 ;  /* 0x000000aab878723c */ /* 0x040fe20000001878 */
[----:B------:R-:W2:Y:S05]  /*21ad0*/  LDSM.16.M88.4 R168, [R232+0x3800] ;  /* 0x00380000e8a8783b */ /* 0x000eaa0000000200 */
[C---:B---3--:R-:W-:Y:S06]  /*21ae0*/  HMMA.16816.F32 R124, R184.reuse, R176, R124 ;  /* 0x000000b0b87c723c */ /* 0x048fec000000187c */
[----:B------:R-:W-:Y:S01]  /*21af0*/  HMMA.16816.F32 R128, R184, R178, R128 ;  /* 0x000000b2b880723c */ /* 0x000fe20000001880 */
[----:B------:R-:W3:Y:S04]  /*21b00*/  LDSM.16.M88.4 R176, [R232+0x4000] ;  /* 0x00400000e8b0783b */ /* 0x000ee80000000200 */
[----:B------:R-:W3:Y:S01]  /*21b10*/  LDSM.16.M88.4 R184, [R232+0x4800] ;  /* 0x00480000e8b8783b */ /* 0x000ee20000000200 */
[C---:B------:R-:W-:Y:S06]  /*21b20*/  HMMA.16816.F32 R4, R200.reuse, R204, R4 ;  /* 0x000000ccc804723c */ /* 0x040fec0000001804 */
[C---:B------:R-:W-:Y:S01]  /*21b30*/  HMMA.16816.F32 R8, R200.reuse, R206, R8 ;  /* 0x000000cec808723c */ /* 0x040fe20000001808 */
[----:B------:R-:W3:Y:S01]  /*21b40*/  LDSM.16.M88.4 R204, [R232+0x6000] ;  /* 0x00600000e8cc783b */ /* 0x000ee20000000200 */
[----:B------:R-:W-:Y:S04]  /*21b50*/  DEPBAR.LE SB0, 0x0 ;  /* 0x000080000000791a */ /* 0x000fe80000000000 */
[C---:B-----5:R-:W-:Y:S01]  /*21b60*/  HMMA.16816.F32 R12, R200.reuse, R172, R12 ;  /* 0x000000acc80c723c */ /* 0x060fe2000000180c */
[----:B------:R-:W-:Y:S05]  /*21b70*/  BAR.SYNC.DEFER_BLOCKING 0x0 ;  /* 0x0000000000007b1d */ /* 0x000fea0000010000 */
[C---:B------:R-:W-:Y:S06]  /*21b80*/  HMMA.16816.F32 R16, R200.reuse, R174, R16 ;  /* 0x000000aec810723c */ /* 0x040fec0000001810 */
[C---:B-1----:R-:W-:Y:S06]  /*21b90*/  HMMA.16816.F32 R20, R200.reuse, R180, R20 ;  /* 0x000000b4c814723c */ /* 0x042fec0000001814 */
        /* <DEDUP_REMOVED lines=9> */
[C---:B--2---:R-:W-:Y:S06]  /*21c30*/  HMMA.16816.F32 R60, R200.reuse, R168, R60 ;  /* 0x000000a8c83c723c */ /* 0x044fec000000183c */
        /* <DEDUP_REMOVED lines=20> */
[----:B------:R-:W-:Y:S01]  /*21d80*/  PLOP3.LUT P0, PT, PT, PT, UP1, 0x40, 0x0 ;  /* 0x000000000000781c */ /* 0x000fe20003f0e818 */
[----:B------:R-:W-:Y:S04]  /*21d90*/  ULEA UR13, -UR10, URZ, 0x8 ;  /* 0x0000003f0a0d7291 */ /* 0x000fe8000f8e413f */
[----:B------:R-:W-:Y:S02]  /*21da0*/  USHF.R.S32.HI UR12, URZ, 0x1f, UR13 ;  /* 0x0000001f3f0c7899 */ /* 0x000fe4000801140d */
[----:B------:R-:W-:Y:S04]  /*21db0*/  IMAD.U32 R170, RZ, RZ, UR13 ;  /* 0x0000000dffaa7e24 */ /* 0x000fe8000f8e00ff */
[----:B------:R-:W-:Y:S02]  /*21dc0*/  MOV R2, UR12 ;  /* 0x0000000c00027c02 */ /* 0x000fe40008000f00 */
[----:B------:R-:W-:Y:S05]  /*21dd0*/  @P0 BRA `(.L_x_2742) ;  /* 0x0000000400000947 */ /* 0x000fea0003800000 */
        /* <DEDUP_REMOVED lines=64> */
.L_x_2742:
        /* <DEDUP_REMOVED lines=54> */
.L_x_2741:
[----:B---3--:R-:W-:Y:S01]  /*22540*/  FMNMX.FTZ R168, R4, R164, !PT ;  /* 0x000000a404a87209 */ /* 0x008fe20007810000 */
[----:B------:R-:W2:Y:S01]  /*22550*/  LDL.LU R200, [R1+0x4] ;  /* 0x0000040001c87983 */ /* 0x000ea20000300800 */
[----:B------:R-:W-:Y:S01]  /*22560*/  FMNMX.FTZ R0, R6, R3, !PT ;  /* 0x0000000306007209 */ /* 0x000fe20007810000 */
[----:B------:R-:W-:Y:S01]  /*22570*/  UISETP.GT.AND UP0, UPT, UR11, 0x1, UPT ;  /* 0x000000010b00788c */ /* 0x000fe2000bf04270 */
[----:B------:R-:W-:Y:S01]  /*22580*/  FMNMX.FTZ R168, R5, R168, !PT ;  /* 0x000000a805a87209 */ /* 0x000fe20007810000 */
[----:B------:R-:W3:Y:S01]  /*22590*/  LDL.LU R199, [R1] ;  /* 0x0000000001c77983 */ /* 0x000ee20000300800 */
        /* <DEDUP_REMOVED lines=821> */
[----:B------:R2:W-:Y:S01]  /*258f0*/  STL [R1], R4 ;  /* 0x0000000401007387 */ /* 0x0005e20000100800 */
[----:B-1----:R-:W-:Y:S01]  /*25900*/  MOV R3, R0 ;  /* 0x0000000000037202 */ /* 0x002fe20000000f00 */
[----:B------:R-:W-:Y:S06]  /*25910*/  @P0 BRA `(.L_x_2743) ;  /* 0xffffffac00b80947 */ /* 0x000fec000383ffff */
.L_x_2739:
[----:B------:R-:W2:Y:S04]  /*25920*/  LDL.LU R6, [R1+0x4] ;  /* 0x0000040001067983 */ /* 0x000ea80000300800 */
[----:B------:R-:W1:Y:S01]  /*25930*/  LDL.LU R5, [R1] ;  /* 0x0000000001057983 */ /* 0x000e620000300800 */
[----:B------:R-:W3:Y:S01]  /*25940*/  S2UR UR4, SR_CgaCtaId ;  /* 0x00000000000479c3 */ /* 0x000ee20000008800 */
[----:B------:R-:W-:Y:S01]  /*25950*/  MOV R7, 0x3f800000 ;  /* 0x3f80000000077802 */ /* 0x000fe20000000f00 */
[----:B------:R-:W-:Y:S01]  /*25960*/  IMAD.MOV.U32 R8, RZ, RZ, 0x3f800000 ;  /* 0x3f800000ff087424 */ /* 0x000fe200078e00ff */
[----:B------:R-:W-:Y:S02]  /*25970*/  UMOV UR5, 0x400 ;  /* 0x0000040000057882 */ /* 0x000fe40000000000 */
[----:B---3--:R-:W-:Y:S01]  /*25980*/  ULEA UR4, UR4, UR5, 0x18 ;  /* 0x0000000504047291 */ /* 0x008fe2000f8ec03f */
[----:B--2---:R-:W2:Y:S04]  /*25990*/  SHFL.BFLY PT, R4, R6, 0x2, 0x1f ;  /* 0x0c401f0006047f89 */ /* 0x004ea800000e0000 */
[----:B-1----:R-:W1:Y:S01]  /*259a0*/  SHFL.BFLY PT, R3, R5, 0x2, 0x1f ;  /* 0x0c401f0005037f89 */ /* 0x002e6200000e0000 */
[----:B--2---:R-:W-:Y:S01]  /*259b0*/  FADD.FTZ R4, R4, R6 ;  /* 0x0000000604047221 */ /* 0x004fe20000010000 */
[----:B-1----:R-:W-:-:S04]  /*259c0*/  FADD.FTZ R3, R3, R5 ;  /* 0x0000000503037221 */ /* 0x002fc80000010000 */
        /* <DEDUP_REMOVED lines=13> */
[----:B------:R-:W-:Y:S01]  /*25aa0*/  LEA.HI R9, R3, R4, RZ, 0x2 ;  /* 0x0000000403097211 */ /* 0x000fe200078f10ff */
[C---:B------:R-:W-:Y:S01]  /*25ab0*/  FMUL.FTZ R157, R7.reuse, R157 ;  /* 0x0000009d079d7220 */ /* 0x040fe20000410000 */
[----:B------:R-:W-:Y:S01]  /*25ac0*/  FMUL.FTZ R152, R7, R152 ;  /* 0x0000009807987220 */ /* 0x000fe20000410000 */
[----:B------:R-:W-:Y:S01]  /*25ad0*/  F2FP.F16.F32.PACK_AB R160, R161, R160 ;  /* 0x000000a0a1a0723e */ /* 0x000fe200000000ff */
        /* <DEDUP_REMOVED lines=8> */
[C---:B------:R-:W-:Y:S01]  /*25b60*/  FMUL.FTZ R158, R8.reuse, R158 ;  /* 0x0000009e089e7220 */ /* 0x040fe20000410000 */
[----:B------:R-:W-:Y:S01]  /*25b70*/  IADD3 R9, -R9, R4, RZ ;  /* 0x0000000409097210 */ /* 0x000fe20007ffe1ff */
[----:B------:R-:W-:Y:S01]  /*25b80*/  FMUL.FTZ R155, R8, R155 ;  /* 0x0000009b089b7220 */ /* 0x000fe20000410000 */
[----:B------:R-:W-:Y:S01]  /*25b90*/  LOP3.LUT R10, R10, 0xfffffff8, RZ, 0xc0, !PT ;  /* 0xfffffff80a0a7812 */ /* 0x000fe200078ec0ff */
[----:B------:R-:W-:Y:S01]  /*25ba0*/  FMUL.FTZ R154, R8, R154 ;  /* 0x0000009a089a7220 */ /* 0x000fe20000410000 */
[----:B------:R-:W-:Y:S01]  /*25bb0*/  F2FP.F16.F32.PACK_AB R162, R163, R162 ;  /* 0x000000a2a3a2723e */ /* 0x000fe200000000ff */
[----:B------:R-:W1:Y:S01]  /*25bc0*/  @P4 MUFU.LG2 R6, R6 ;  /* 0x0000000600064308 */ /* 0x000e620000000c00 */
[----:B------:R-:W-:Y:S01]  /*25bd0*/  IADD3 R10, R11, -R10, RZ ;  /* 0x8000000a0b0a7210 */ /* 0x000fe20007ffe0ff */
[----:B------:R-:W-:Y:S01]  /*25be0*/  FMUL.FTZ R148, R7, R148 ;  /* 0x0000009407947220 */ /* 0x000fe20000410000 */
[----:B------:R-:W-:Y:S01]  /*25bf0*/  LEA.HI R11, R3, R4, RZ, 0x5 ;  /* 0x00000004030b7211 */ /* 0x000fe200078f28ff */
[----:B------:R-:W-:Y:S01]  /*25c00*/  FMUL.FTZ R149, R7, R149 ;  /* 0x0000009507957220 */ /* 0x000fe20000410000 */
[----:B------:R-:W-:Y:S01]  /*25c10*/  F2FP.F16.F32.PACK_AB R156, R157, R156 ;  /* 0x0000009c9d9c723e */ /* 0x000fe200000000ff */
[----:B------:R-:W-:Y:S01]  /*25c20*/  IMAD.SHL.U32 R12, R10, 0x40, RZ ;  /* 0x000000400a0c7824 */ /* 0x000fe200078e00ff */
[----:B------:R-:W-:Y:S01]  /*25c30*/  SHF.R.S32.HI R13, RZ, 0x5, R11 ;  /* 0x00000005ff0d7819 */ /* 0x000fe2000001140b */
[----:B------:R-:W2:Y:S01]  /*25c40*/  @P3 MUFU.LG2 R5, R5 ;  /* 0x0000000500053308 */ /* 0x000ea20000000c00 */
[----:B------:R-:W-:Y:S01]  /*25c50*/  F2FP.F16.F32.PACK_AB R158, R159, R158 ;  /* 0x0000009e9f9e723e */ /* 0x000fe200000000ff */
[----:B------:R-:W-:Y:S01]  /*25c60*/  FMUL.FTZ R151, R8, R151 ;  /* 0x0000009708977220 */ /* 0x000fe20000410000 */
[----:B------:R-:W-:Y:S01]  /*25c70*/  LOP3.LUT R14, R12, 0x1c0, RZ, 0xc0, !PT ;  /* 0x000001c00c0e7812 */ /* 0x000fe200078ec0ff */
[----:B------:R-:W-:Y:S01]  /*25c80*/  IMAD R9, R13, 0x200, R9 ;  /* 0x000002000d097824 */ /* 0x000fe200078e0209 */
[----:B------:R-:W-:Y:S01]  /*25c90*/  LOP3.LUT R12, R10, 0x1, RZ, 0xc0, !PT ;  /* 0x000000010a0c7812 */ /* 0x000fe200078ec0ff */
[----:B------:R-:W-:Y:S01]  /*25ca0*/  FMUL.FTZ R150, R8, R150 ;  /* 0x0000009608967220 */ /* 0x000fe20000410000 */
[----:B------:R-:W-:Y:S01]  /*25cb0*/  LEA.HI R14, R14, R14, RZ, 0x1d ;  /* 0x0000000e0e0e7211 */ /* 0x000fe200078fe8ff */
[C---:B------:R-:W-:Y:S01]  /*25cc0*/  FMUL.FTZ R144, R7.reuse, R144 ;  /* 0x0000009007907220 */ /* 0x040fe20000410000 */
[----:B------:R-:W-:Y:S01]  /*25cd0*/  ISETP.NE.U32.AND P0, PT, R12, 0x1, PT ;  /* 0x000000010c00780c */ /* 0x000fe20003f05070 */
[----:B------:R-:W-:Y:S01]  /*25ce0*/  FMUL.FTZ R145, R7, R145 ;  /* 0x0000009107917220 */ /* 0x000fe20000410000 */
[----:B------:R-:W-:Y:S01]  /*25cf0*/  MOV R12, 0xfffffff0 ;  /* 0xfffffff0000c7802 */ /* 0x000fe20000000f00 */
[----:B------:R-:W-:Y:S01]  /*25d00*/  IMAD.U32 R9, R9, 0x2, R14 ;  /* 0x0000000209097824 */ /* 0x000fe200078e000e */
[----:B------:R-:W-:Y:S01]  /*25d10*/  R2P PR, R10, 0x6 ;  /* 0x000000060a007804 */ /* 0x000fe20000000000 */
[C---:B------:R-:W-:Y:S01]  /*25d20*/  FMUL.FTZ R147, R8.reuse, R147 ;  /* 0x0000009308937220 */ /* 0x040fe20000410000 */
[----:B------:R-:W-:Y:S01]  /*25d30*/  MOV R10, 0x20 ;  /* 0x00000020000a7802 */ /* 0x000fe20000000f00 */
[----:B------:R-:W-:Y:S01]  /*25d40*/  FMUL.FTZ R146, R8, R146 ;  /* 0x0000009208927220 */ /* 0x000fe20000410000 */
[----:B------:R-:W-:Y:S01]  /*25d50*/  SEL R12, R12, 0x10, !P0 ;  /* 0x000000100c0c7807 */ /* 0x000fe20004000000 */
[----:B------:R-:W-:Y:S01]  /*25d60*/  FMUL.FTZ R140, R7, R140 ;  /* 0x0000008c078c7220 */ /* 0x000fe20000410000 */
[----:B------:R-:W-:Y:S01]  /*25d70*/  LEA R9, R9, UR4, 0x1 ;  /* 0x0000000409097c11 */ /* 0x000fe2000f8e08ff */
[----:B------:R-:W-:Y:S01]  /*25d80*/  ULDC.U8 UR4, c[0x0][0x3d8] ;  /* 0x0000f60000047ab9 */ /* 0x000fe20000000000 */
[----:B------:R-:W-:Y:S01]  /*25d90*/  SEL R10, R10, 0xffffffe0, !P1 ;  /* 0xffffffe00a0a7807 */ /* 0x000fe20004800000 */
[----:B------:R-:W-:Y:S01]  /*25da0*/  FMUL.FTZ R141, R7, R141 ;  /* 0x0000008d078d7220 */ /* 0x000fe20000410000 */
[C---:B------:R-:W-:Y:S01]  /*25db0*/  IADD3 R14, R9.reuse, R12, RZ ;  /* 0x0000000c090e7210 */ /* 0x040fe20007ffe0ff */
[----:B------:R-:W-:Y:S01]  /*25dc0*/  STS [R9], R160 ;  /* 0x000000a009007388 */ /* 0x000fe20000000800 */
[C---:B------:R-:W-:Y:S01]  /*25dd0*/  IADD3 R15, R9.reuse, 0x40, RZ ;  /* 0x00000040090f7810 */ /* 0x040fe20007ffe0ff */
[C---:B------:R-:W-:Y:S01]  /*25de0*/  IMAD.IADD R16, R9.reuse, 0x1, R10 ;  /* 0x0000000109107824 */ /* 0x040fe200078e020a */
[----:B------:R-:W-:Y:S01]  /*25df0*/  IADD3 R17, R14, R10, RZ ;  /* 0x0000000a0e117210 */ /* 0x000fe20007ffe0ff */
[----:B------:R3:W-:Y:S01]  /*25e00*/  STS [R9+0x400], R162 ;  /* 0x000400a209007388 */ /* 0x0007e20000000800 */
[----:B------:R-:W-:Y:S01]  /*25e10*/  @P2 VIADD R15, R9, 0xffffffc0 ;  /* 0xffffffc0090f2836 */ /* 0x000fe20000000000 */
[----:B------:R-:W-:Y:S01]  /*25e20*/  F2FP.F16.F32.PACK_AB R152, R153, R152 ;  /* 0x000000989998723e */ /* 0x000fe200000000ff */
[C---:B------:R-:W-:Y:S01]  /*25e30*/  FMUL.FTZ R143, R8.reuse, R143 ;  /* 0x0000008f088f7220 */ /* 0x040fe20000410000 */
[----:B------:R-:W-:Y:S01]  /*25e40*/  STS [R14], R156 ;  /* 0x0000009c0e007388 */ /* 0x000fe20000000800 */
[----:B------:R-:W-:Y:S01]  /*25e50*/  F2FP.F16.F32.PACK_AB R154, R155, R154 ;  /* 0x0000009a9b9a723e */ /* 0x000fe200000000ff */
[C---:B------:R-:W-:Y:S01]  /*25e60*/  FMUL.FTZ R142, R8.reuse, R142 ;  /* 0x0000008e088e7220 */ /* 0x040fe20000410000 */
[----:B------:R-:W-:Y:S01]  /*25e70*/  F2FP.F16.F32.PACK_AB R148, R149, R148 ;  /* 0x000000949594723e */ /* 0x000fe200000000ff */
[----:B------:R4:W-:Y:S01]  /*25e80*/  STS [R14+0x400], R158 ;  /* 0x0004009e0e007388 */ /* 0x0009e20000000800 */
        /* <DEDUP_REMOVED lines=8> */
[C---:B------:R-:W-:Y:S01]  /*25f10*/  FMUL.FTZ R138, R8.reuse, R138 ;  /* 0x0000008a088a7220 */ /* 0x040fe20000410000 */
[C---:B------:R-:W-:Y:S01]  /*25f20*/  FMUL.FTZ R135, R8.reuse, R135 ;  /* 0x0000008708877220 */ /* 0x040fe20000410000 */
[----:B------:R-:W-:Y:S01]  /*25f30*/  FMUL.FTZ R7, R7, R133 ;  /* 0x0000008507077220 */ /* 0x000fe20000410000 */
[----:B------:R-:W-:Y:S01]  /*25f40*/  FMUL.FTZ R8, R8, R134 ;  /* 0x0000008608087220 */ /* 0x000fe20000410000 */
[----:B------:R-:W-:Y:S01]  /*25f50*/  IADD3 R12, R12, R15, RZ ;  /* 0x0000000f0c0c7210 */ /* 0x000fe20007ffe0ff */
[----:B------:R-:W-:Y:S01]  /*25f60*/  STS [R16], R152 ;  /* 0x0000009810007388 */ /* 0x000fe20000000800 */
[----:B------:R-:W-:Y:S01]  /*25f70*/  F2FP.F16.F32.PACK_AB R140, R141, R140 ;  /* 0x0000008c8d8c723e */ /* 0x000fe200000000ff */
[----:B-1----:R-:W-:Y:S01]  /*25f80*/  @P4 FMUL.FTZ R6, R6, 0.69314718246459960938 ;  /* 0x3f31721806064820 */ /* 0x002fe20000410000 */
[----:B---3--:R-:W1:Y:S01]  /*25f90*/  @P4 LDC R9, c[0x0][0x2e8] ;  /* 0x0000ba00ff094b82 */ /* 0x008e620000000800 */
[----:B------:R-:W-:Y:S01]  /*25fa0*/  STS [R16+0x400], R154 ;  /* 0x0004009a10007388 */ /* 0x000fe20000000800 */
[----:B------:R-:W-:Y:S01]  /*25fb0*/  F2FP.F16.F32.PACK_AB R142, R143, R142 ;  /* 0x0000008e8f8e723e */ /* 0x000fe200000000ff */
[----:B--2---:R-:W-:Y:S01]  /*25fc0*/  @P3 FMUL.FTZ R5, R5, 0.69314718246459960938 ;  /* 0x3f31721805053820 */ /* 0x004fe20000410000 */
[----:B------:R-:W-:Y:S01]  /*25fd0*/  F2FP.F16.F32.PACK_AB R136, R137, R136 ;  /* 0x000000888988723e */ /* 0x000fe200000000ff */
[----:B------:R-:W-:Y:S01]  /*25fe0*/  STS [R17], R148 ;  /* 0x0000009411007388 */ /* 0x000fe20000000800 */
[----:B------:R-:W-:-:S02]  /*25ff0*/  F2FP.F16.F32.PACK_AB R138, R139, R138 ;  /* 0x0000008a8b8a723e */ /* 0x000fc400000000ff */
[----:B----4-:R-:W2:Y:S01]  /*26000*/  @P3 LDC R14, c[0x0][0x2e8] ;  /* 0x0000ba00ff0e3b82 */ /* 0x010ea20000000800 */
[----:B------:R-:W-:Y:S01]  /*26010*/  STS [R17+0x400], R150 ;  /* 0x0004009611007388 */ /* 0x000fe20000000800 */
[----:B------:R-:W-:Y:S02]  /*26020*/  F2FP.F16.F32.PACK_AB R7, R7, R132 ;  /* 0x000000840707723e */ /* 0x000fe400000000ff */
[----:B------:R-:W-:Y:S01]  /*26030*/  F2FP.F16.F32.PACK_AB R8, R135, R8 ;  /* 0x000000088708723e */ /* 0x000fe200000000ff */
[----:B------:R-:W-:Y:S04]  /*26040*/  STS [R15], R144 ;  /* 0x000000900f007388 */ /* 0x000fe80000000800 */
[----:B------:R3:W-:Y:S04]  /*26050*/  STS [R15+0x400], R146 ;  /* 0x000400920f007388 */ /* 0x0007e80000000800 */
[----:B------:R-:W-:Y:S04]  /*26060*/  STS [R12], R140 ;  /* 0x0000008c0c007388 */ /* 0x000fe80000000800 */
[----:B------:R-:W-:Y:S01]  /*26070*/  STS [R12+0x400], R142 ;  /* 0x0004008e0c007388 */ /* 0x000fe20000000800 */
[C---:B---3--:R-:W-:Y:S01]  /*26080*/  IADD3 R15, R10.reuse, R15, RZ ;  /* 0x0000000f0a0f7210 */ /* 0x048fe20007ffe0ff */
[----:B------:R-:W-:-:S04]  /*26090*/  IMAD.IADD R10, R10, 0x1, R12 ;  /* 0x000000010a0a7824 */ /* 0x000fc800078e020c */
[----:B------:R-:W-:Y:S04]  /*260a0*/  STS [R15], R136 ;  /* 0x000000880f007388 */ /* 0x000fe80000000800 */
[----:B------:R-:W-:Y:S04]  /*260b0*/  STS [R15+0x400], R138 ;  /* 0x0004008a0f007388 */ /* 0x000fe80000000800 */
[----:B------:R3:W-:Y:S04]  /*260c0*/  STS [R10], R7 ;  /* 0x000000070a007388 */ /* 0x0007e80000000800 */
[----:B------:R4:W-:Y:S01]  /*260d0*/  STS [R10+0x400], R8 ;  /* 0x000400080a007388 */ /* 0x0009e20000000800 */
[----:B---3--:R-:W-:Y:S01]  /*260e0*/  MOV R7, 0x7f800000 ;  /* 0x7f80000000077802 */ /* 0x008fe20000000f00 */
[----:B-1----:R-:W-:Y:S01]  /*260f0*/  @P4 FFMA.FTZ R7, R2, R9, R6 ;  /* 0x0000000902074223 */ /* 0x002fe20000010006 */
[----:B----4-:R-:W-:Y:S01]  /*26100*/  MOV R8, 0x7f800000 ;  /* 0x7f80000000087802 */ /* 0x010fe20000000f00 */
[----:B--2---:R-:W-:Y:S01]  /*26110*/  @P3 FFMA.FTZ R8, R0, R14, R5 ;  /* 0x0000000e00083223 */ /* 0x004fe20000010005 */
[----:B------:R-:W-:Y:S06]  /*26120*/  @!P0 BRA `(.L_x_2744) ;  /* 0x0000000000248947 */ /* 0x000fec0003800000 */
[----:B------:R-:W1:Y:S01]  /*26130*/  S2R R2, SR_CTAID.Y ;  /* 0x0000000000027919 */ /* 0x000e620000002600 */
[----:B------:R-:W1:Y:S01]  /*26140*/  LDC R0, c[0x0][0x2c4] ;  /* 0x0000b100ff007b82 */ /* 0x000e620000000800 */
[----:B------:R-:W-:Y:S01]  /*26150*/  ISETP.NE.AND P0, PT, R243, -0x1, PT ;  /* 0xfffffffff300780c */ /* 0x000fe20003f05270 */
[----:B------:R-:W2:Y:S06]  /*26160*/  S2R R16, SR_CTAID.Z ;  /* 0x0000000000107919 */ /* 0x000eac0000002700 */
[----:B------:R-:W2:Y:S01]  /*26170*/  LDC R9, c[0x0][0x2e4] ;  /* 0x0000b900ff097b82 */ /* 0x000ea20000000800 */
[----:B-1----:R-:W-:-:S05]  /*26180*/  IMAD R0, R2, R0, RZ ;  /* 0x0000000002007224 */ /* 0x002fca00078e02ff */
[----:B------:R-:W-:-:S05]  /*26190*/  SEL R0, R0, R243, !P0 ;  /* 0x000000f300007207 */ /* 0x000fca0004000000 */
[----:B--2---:R-:W-:Y:S01]  /*261a0*/  IMAD R9, R16, R9, R0 ;  /* 0x0000000910097224 */ /* 0x004fe200078e0200 */
[----:B------:R-:W-:Y:S06]  /*261b0*/  BRA `(.L_x_2745) ;  /* 0x0000000000187947 */ /* 0x000fec0003800000 */
.L_x_2744:
[----:B------:R-:W1:Y:S01]  /*261c0*/  S2R R16, SR_CTAID.Z ;  /* 0x0000000000107919 */ /* 0x000e620000002700 */
[----:B------:R-:W1:Y:S01]  /*261d0*/  LDC R0, c[0x0][0x270] ;  /* 0x00009c00ff007b82 */ /* 0x000e620000000800 */
[----:B------:R-:W1:Y:S07]  /*261e0*/  S2R R2, SR_CTAID.Y ;  /* 0x0000000000027919 */ /* 0x000e6e0000002600 */
[----:B------:R-:W2:Y:S01]  /*261f0*/  LDC R9, c[0x0][0x2c4] ;  /* 0x0000b100ff097b82 */ /* 0x000ea20000000800 */
[----:B-1----:R-:W-:-:S04]  /*26200*/  IMAD R0, R2, R0, R16 ;  /* 0x0000000002007224 */ /* 0x002fc800078e0210 */
[----:B--2---:R-:W-:-:S07]  /*26210*/  IMAD R9, R0, R9, RZ ;  /* 0x0000000900097224 */ /* 0x004fce00078e02ff */
.L_x_2745:
[----:B------:R-:W1:Y:S01]  /*26220*/  S2R R5, SR_TID.X ;  /* 0x0000000000057919 */ /* 0x000e620000002100 */
[----:B------:R-:W-:Y:S01]  /*26230*/  LOP3.LUT R11, R11, 0xffffffe0, RZ, 0xc0, !PT ;  /* 0xffffffe00b0b7812 */ /* 0x000fe200078ec0ff */
[----:B------:R-:W-:Y:S01]  /*26240*/  ULDC.64 UR6, c[0x0][0x208] ;  /* 0x0000820000067ab9 */ /* 0x000fe20000000a00 */
[----:B------:R-:W-:Y:S01]  /*26250*/  SHF.R.S32.HI R12, RZ, 0x1f, R13 ;  /* 0x0000001fff0c7819 */ /* 0x000fe2000001140d */
[----:B------:R-:W-:Y:S02]  /*26260*/  BAR.SYNC.DEFER_BLOCKING 0x0 ;  /* 0x0000000000007b1d */ /* 0x000fe40000010000 */
[----:B------:R-:W-:Y:S01]  /*26270*/  IMAD.IADD R11, R4, 0x1, -R11 ;  /* 0x00000001040b7824 */ /* 0x000fe200078e0a0b */
[----:B------:R-:W-:-:S03]  /*26280*/  LEA.HI R12, R12, R13, RZ, 0x2 ;  /* 0x0000000d0c0c7211 */ /* 0x000fc600078f10ff */
[----:B------:R-:W-:Y:S01]  /*26290*/  BSSY B0, `(.L_x_2746) ;  /* 0x000001b000007945 */ /* 0x000fe20003800000 */
[----:B------:R-:W-:Y:S02]  /*262a0*/  LOP3.LUT P0, RZ, R11, 0x3, RZ, 0xc0, !PT ;  /* 0x000000030bff7812 */ /* 0x000fe4000780c0ff */
[----:B------:R-:W-:Y:S02]  /*262b0*/  LOP3.LUT R12, R12, 0xffffffc, RZ, 0xc0, !PT ;  /* 0x0ffffffc0c0c7812 */ /* 0x000fe400078ec0ff */
[----:B-1----:R-:W-:-:S04]  /*262c0*/  SHF.R.S32.HI R0, RZ, 0x1f, R5 ;  /* 0x0000001fff007819 */ /* 0x002fc80000011405 */
[----:B------:R-:W-:-:S04]  /*262d0*/  LEA.HI R6, R0, R5, RZ, 0x5 ;  /* 0x0000000500067211 */ /* 0x000fc800078f28ff */
[----:B------:R-:W-:-:S05]  /*262e0*/  LOP3.LUT R6, R6, 0xffffffe0, RZ, 0xc0, !PT ;  /* 0xffffffe006067812 */ /* 0x000fca00078ec0ff */
[----:B------:R-:W-:-:S05]  /*262f0*/  IMAD.IADD R6, R5, 0x1, -R6 ;  /* 0x0000000105067824 */ /* 0x000fca00078e0a06 */
[----:B------:R-:W-:-:S04]  /*26300*/  SHF.R.S32.HI R10, RZ, 0x1f, R6 ;  /* 0x0000001fff0a7819 */ /* 0x000fc80000011406 */
[----:B------:R-:W-:Y:S01]  /*26310*/  LEA.HI R10, R10, R6, RZ, 0x2 ;  /* 0x000000060a0a7211 */ /* 0x000fe200078f10ff */
[----:B------:R-:W-:-:S03]  /*26320*/  IMAD.IADD R6, R13, 0x1, -R12 ;  /* 0x000000010d067824 */ /* 0x000fc600078e0a0c */
[----:B------:R-:W-:-:S05]  /*26330*/  SHF.R.S32.HI R10, RZ, 0x2, R10 ;  /* 0x00000002ff0a7819 */ /* 0x000fca000001140a */
[----:B------:R-:W-:Y:S01]  /*26340*/  IMAD R6, R6, 0x10, R10 ;  /* 0x0000001006067824 */ /* 0x000fe200078e020a */
[----:B------:R-:W-:Y:S06]  /*26350*/  @P0 BRA `(.L_x_2747) ;  /* 0x0000000000380947 */ /* 0x000fec0003800000 */
[----:B------:R-:W1:Y:S01]  /*26360*/  S2R R11, SR_CTAID.X ;  /* 0x00000000000b7919 */ /* 0x000e620000002500 */
[----:B------:R-:W-:Y:S01]  /*26370*/  VIADD R12, R6, 0x8 ;  /* 0x00000008060c7836 */ /* 0x000fe20000000000 */
[----:B------:R-:W-:Y:S01]  /*26380*/  ULDC.64 UR4, c[0x0][0x2b0] ;  /* 0x0000ac0000047ab9 */ /* 0x000fe20000000a00 */
[C---:B-1----:R-:W-:Y:S02]  /*26390*/  IMAD R10, R11.reuse, 0x40, R9 ;  /* 0x000000400b0a7824 */ /* 0x042fe400078e0209 */
[----:B------:R-:W-:-:S03]  /*263a0*/  IMAD R9, R11, -0x40, R242 ;  /* 0xffffffc00b097824 */ /* 0x000fc600078e02f2 */
[----:B------:R-:W-:Y:S02]  /*263b0*/  SHF.R.S32.HI R11, RZ, 0x1f, R10 ;  /* 0x0000001fff0b7819 */ /* 0x000fe4000001140a */
[----:B------:R-:W-:Y:S02]  /*263c0*/  IADD3 R10, P0, R6, R10, RZ ;  /* 0x0000000a060a7210 */ /* 0x000fe40007f1e0ff */
[-C--:B------:R-:W-:Y:S02]  /*263d0*/  ISETP.GE.AND P1, PT, R12, R9.reuse, PT ;  /* 0x000000090c00720c */ /* 0x080fe40003f26270 */
[C---:B------:R-:W-:Y:S02]  /*263e0*/  ISETP.GE.AND P2, PT, R6.reuse, R9, PT ;  /* 0x000000090600720c */ /* 0x040fe40003f46270 */
[----:B------:R-:W-:Y:S02]  /*263f0*/  LEA.HI.X.SX32 R11, R6, R11, 0x1, P0 ;  /* 0x0000000b060b7211 */ /* 0x000fe400000f0eff */
[----:B------:R-:W-:-:S04]  /*26400*/  LEA R12, P0, R10, UR4, 0x2 ;  /* 0x000000040a0c7c11 */ /* 0x000fc8000f8010ff */
[----:B------:R-:W-:-:S05]  /*26410*/  LEA.HI.X R13, R10, UR5, R11, 0x2, P0 ;  /* 0x000000050a0d7c11 */ /* 0x000fca00080f140b */
[----:B------:R1:W-:Y:S04]  /*26420*/  @!P2 STG.E desc[UR6][R12.64], R7 ;  /* 0x000000070c00a986 */ /* 0x0003e8000c101906 */
[----:B------:R1:W-:Y:S02]  /*26430*/  @!P1 STG.E desc[UR6][R12.64+0x20], R8 ;  /* 0x000020080c009986 */ /* 0x0003e4000c101906 */
.L_x_2747:
[----:B------:R-:W-:Y:S05]  /*26440*/  BSYNC B0 ;  /* 0x0000000000007941 */ /* 0x000fea0003800000 */
.L_x_2746:
[----:B------:R-:W2:Y:S01]  /*26450*/  S2UR UR4, SR_CTAID.X ;  /* 0x00000000000479c3 */ /* 0x000ea20000002500 */
[----:B------:R-:W-:Y:S01]  /*26460*/  LEA.HI R3, R3, R4, RZ, 0x3 ;  /* 0x0000000403037211 */ /* 0x000fe200078f18ff */
[----:B-1----:R1:W3:Y:S01]  /*26470*/  LDS.128 R12, [R250+0x1800] ;  /* 0x00180000fa0c7984 */ /* 0x0022e20000000c00 */
[----:B------:R-:W-:Y:S01]  /*26480*/  LEA.HI R0, R0, R5, RZ, 0x3 ;  /* 0x0000000500007211 */ /* 0x000fe200078f18ff */
[----:B------:R-:W-:Y:S01]  /*26490*/  BSSY B0, `(.L_x_2748) ;  /* 0x0000032000007945 */ /* 0x000fe20003800000 */
[----:B------:R-:W-:Y:S02]  /*264a0*/  LOP3.LUT R3, R3, 0xfffffff8, RZ, 0xc0, !PT ;  /* 0xfffffff803037812 */ /* 0x000fe400078ec0ff */
[----:B------:R-:W-:Y:S01]  /*264b0*/  SHF.R.S32.HI R5, RZ, 0x1f, R2 ;  /* 0x0000001fff057819 */ /* 0x000fe20000011402 */
[----:B------:R-:W4:Y:S01]  /*264c0*/  LDC.64 R6, c[0x0][0x290] ;  /* 0x0000a400ff067b82 */ /* 0x000f220000000a00 */
[----:B------:R-:W-:Y:S01]  /*264d0*/  ISETP.NE.AND P0, PT, R243, -0x1, PT ;  /* 0xfffffffff300780c */ /* 0x000fe20003f05270 */
[----:B------:R-:W-:Y:S01]  /*264e0*/  IMAD.IADD R4, R4, 0x1, -R3 ;  /* 0x0000000104047824 */ /* 0x000fe200078e0a03 */
[----:B------:R-:W-:-:S03]  /*264f0*/  SHF.R.S32.HI R0, RZ, 0x3, R0 ;  /* 0x00000003ff007819 */ /* 0x000fc60000011400 */
[----:B------:R-:W-:Y:S02]  /*26500*/  IMAD.SHL.U32 R10, R4, 0x8, RZ ;  /* 0x00000008040a7824 */ /* 0x000fe400078e00ff */
[----:B------:R-:W5:Y:S01]  /*26510*/  LDC.64 R8, c[0x0][0x298] ;  /* 0x0000a600ff087b82 */ /* 0x000f620000000a00 */
[C---:B------:R-:W-:Y:S02]  /*26520*/  VIADD R3, R0.reuse, 0x10 ;  /* 0x0000001000037836 */ /* 0x040fe40000000000 */
[----:B------:R-:W-:Y:S01]  /*26530*/  SHF.R.S32.HI R11, RZ, 0x1f, R10 ;  /* 0x0000001fff0b7819 */ /* 0x000fe2000001140a */
[----:B------:R-:W-:Y:S01]  /*26540*/  VIADD R4, R0, 0x30 ;  /* 0x0000003000047836 */ /* 0x000fe20000000000 */
[----:B--2---:R-:W-:-:S04]  /*26550*/  USHF.L.U32 UR4, UR4, 0x6, URZ ;  /* 0x0000000604047899 */ /* 0x004fc8000800063f */
[----:B------:R-:W-:Y:S02]  /*26560*/  USHF.R.S32.HI UR5, URZ, 0x1f, UR4 ;  /* 0x0000001f3f057899 */ /* 0x000fe40008011404 */
[----:B------:R-:W-:Y:S01]  /*26570*/  IADD3 R242, R242, -UR4, RZ ;  /* 0x80000004f2f27c10 */ /* 0x000fe2000fffe0ff */
[----:B----4-:R-:W-:-:S03]  /*26580*/  IMAD R5, R5, R6, RZ ;  /* 0x0000000605057224 */ /* 0x010fc600078e02ff */
[----:B------:R-:W-:Y:S01]  /*26590*/  ISETP.GE.AND P3, PT, R3, R242, PT ;  /* 0x000000f20300720c */ /* 0x000fe20003f66270 */
[C---:B------:R-:W-:Y:S01]  /*265a0*/  IMAD R5, R2.reuse, R7, R5 ;  /* 0x0000000702057224 */ /* 0x040fe200078e0205 */
[----:B------:R-:W-:Y:S01]  /*265b0*/  SHF.R.S32.HI R3, RZ, 0x1f, R16 ;  /* 0x0000001fff037819 */ /* 0x000fe20000011410 */
[----:B------:R-:W-:Y:S01]  /*265c0*/  IMAD.WIDE.U32 R6, R2, R6, RZ ;  /* 0x0000000602067225 */ /* 0x000fe200078e00ff */
[----:B------:R-:W-:-:S03]  /*265d0*/  ISETP.GE.AND P1, PT, R4, R242, PT ;  /* 0x000000f20400720c */ /* 0x000fc60003f26270 */
[----:B-----5:R-:W-:-:S04]  /*265e0*/  IMAD.WIDE.U32 R18, R243, R8, RZ ;  /* 0x00000008f3127225 */ /* 0x020fc800078e00ff */
[----:B------:R-:W-:Y:S01]  /*265f0*/  IMAD.WIDE.U32 R10, R8, UR4, R10 ;  /* 0x00000004080a7c25 */ /* 0x000fe2000f8e000a */
[----:B------:R-:W-:-:S03]  /*26600*/  SEL R18, R6, R18, !P0 ;  /* 0x0000001206127207 */ /* 0x000fc60004000000 */
[----:B------:R-:W-:Y:S02]  /*26610*/  IMAD R2, R8, UR5, RZ ;  /* 0x0000000508027c24 */ /* 0x000fe4000f8e02ff */
[----:B------:R-:W-:Y:S02]  /*26620*/  IMAD R243, R243, R9, R19 ;  /* 0x00000009f3f37224 */ /* 0x000fe400078e0213 */
[----:B------:R-:W-:Y:S01]  /*26630*/  @!P0 IMAD.IADD R243, R7, 0x1, R5 ;  /* 0x0000000107f38824 */ /* 0x000fe200078e0205 */
[----:B------:R-:W-:Y:S01]  /*26640*/  IADD3 R6, P0, R18, R10, RZ ;  /* 0x0000000a12067210 */ /* 0x000fe20007f1e0ff */
[----:B------:R-:W-:Y:S01]  /*26650*/  IMAD R2, R9, UR4, R2 ;  /* 0x0000000409027c24 */ /* 0x000fe2000f8e0202 */
[----:B------:R-:W-:Y:S01]  /*26660*/  ULDC.64 UR4, c[0x0][0x2a0] ;  /* 0x0000a80000047ab9 */ /* 0x000fe20000000a00 */
[----:B------:R-:W-:Y:S01]  /*26670*/  IADD3 R5, R0, 0x20, RZ ;  /* 0x0000002000057810 */ /* 0x000fe20007ffe0ff */
[----:B------:R-:W-:Y:S02]  /*26680*/  IMAD R3, R3, UR4, RZ ;  /* 0x0000000403037c24 */ /* 0x000fe4000f8e02ff */
[----:B------:R-:W-:-:S02]  /*26690*/  IADD3.X R7, R243, R2, R11, P0, !PT ;  /* 0x00000002f3077210 */ /* 0x000fc400007fe40b */
[C---:B------:R-:W-:Y:S01]  /*266a0*/  IMAD R18, R16.reuse, UR5, R3 ;  /* 0x0000000510127c24 */ /* 0x040fe2000f8e0203 */
[-C--:B------:R-:W-:Y:S01]  /*266b0*/  ISETP.GE.AND P2, PT, R5, R242.reuse, PT ;  /* 0x000000f20500720c */ /* 0x080fe20003f46270 */
[----:B------:R-:W-:Y:S01]  /*266c0*/  IMAD.WIDE.U32 R16, R16, UR4, R6 ;  /* 0x0000000410107c25 */ /* 0x000fe2000f8e0006 */
[----:B------:R-:W-:Y:S01]  /*266d0*/  ISETP.GE.AND P0, PT, R0, R242, PT ;  /* 0x000000f20000720c */ /* 0x000fe20003f06270 */
[----:B------:R1:W2:Y:S01]  /*266e0*/  LDS.128 R4, [R250] ;  /* 0x00000000fa047984 */ /* 0x0002a20000000c00 */
[----:B------:R-:W-:Y:S02]  /*266f0*/  SHF.R.S32.HI R2, RZ, 0x1f, R0 ;  /* 0x0000001fff027819 */ /* 0x000fe40000011400 */
[----:B------:R-:W-:-:S09]  /*26700*/  IADD3 R19, R18, R17, RZ ;  /* 0x0000001112137210 */ /* 0x000fd20007ffe0ff */
        /* <DEDUP_REMOVED lines=10> */
.L_x_2749:
[----:B------:R-:W-:Y:S05]  /*267b0*/  BSYNC B0 ;  /* 0x0000000000007941 */ /* 0x000fea0003800000 */
.L_x_2748:
        /* <DEDUP_REMOVED lines=15> */
.L_x_2751:
[----:B------:R-:W-:Y:S05]  /*268b0*/  BSYNC B0 ;  /* 0x0000000000007941 */ /* 0x000fea0003800000 */
.L_x_2750:
[----:B-12---:R-:W1:Y:S01]  /*268c0*/  LDS.128 R248, [R250+0x1000] ;  /* 0x00100000faf87984 */ /* 0x006e620000000c00 */
[----:B------:R-:W-:Y:S04]  /*268d0*/  BSSY B0, `(.L_x_2752) ;  /* 0x000000e000007945 */ /* 0x000fe80003800000 */
[----:B------:R-:W-:Y:S05]  /*268e0*/  @P2 BRA `(.L_x_2753) ;  /* 0x0000000000302947 */ /* 0x000fea0003800000 */
[----:B---34-:R-:W-:Y:S01]  /*268f0*/  IADD3 R4, P0, R0, 0x20, RZ ;  /* 0x0000002000047810 */ /* 0x018fe20007f1e0ff */
        /* <DEDUP_REMOVED lines=11> */
.L_x_2753:
[----:B------:R-:W-:Y:S05]  /*269b0*/  BSYNC B0 ;  /* 0x0000000000007941 */ /* 0x000fea0003800000 */
.L_x_2752:
        /* <DEDUP_REMOVED lines=13> */
.L_x_2754:
        /* <DEDUP_REMOVED lines=15> */
.L_x_7898:


//--------------------- .text._ZN5flash24flash_fwd_splitkv_kernelI23Flash_fwd_kernel_traitsILi64ELi64ELi256ELi4ELb0ELb0EN7cutlass6half_tE19Flash_kernel_traitsILi64ELi64ELi256ELi4ES3_EELb1ELb0ELb0ELb0ELb1ELb1ELb0ELb1EEEvNS_16Flash_fwd_paramsE --------------------------
	.section	.text._ZN5flash24flash_fwd_splitkv_kernelI23Flash_fwd_kernel_traitsILi64ELi64ELi256ELi4ELb0ELb0EN7cutlass6half_tE19Flash_kernel_traitsILi64ELi64ELi256ELi4ES3_EELb1ELb0ELb0ELb0ELb1ELb1ELb0ELb1EEEvNS_16Flash_fwd_paramsE,"ax",@progbits
	.align	128
        .global         _ZN5flash24flash_fwd_splitkv_kernelI23Flash_fwd_kernel_traitsILi64ELi64ELi256ELi4ELb0ELb0EN7cutlass6half_tE19Flash_kernel_traitsILi64ELi64ELi256ELi4ES3_EELb1ELb0ELb0ELb0ELb1ELb1ELb0ELb1EEEvNS_16Flash_fwd_paramsE
        .type           _ZN5flash24flash_fwd_splitkv_kernelI23Flash_fwd_kernel_traitsILi64ELi64ELi256ELi4ELb0ELb0EN7cutlass6half_tE19Flash_kernel_traitsILi64ELi64ELi256ELi4ES3_EELb1ELb0ELb0ELb0ELb1ELb1ELb0ELb1EEEvNS_16Flash_fwd_paramsE,@function
        .size           _ZN5flash24flash_fwd_splitkv_kernelI23Flash_fwd_kernel_traitsILi64ELi64ELi256ELi4ELb0ELb0EN7cutlass6half_tE19Flash_kernel_traitsILi64ELi64ELi256ELi4ES3_EELb1ELb0ELb0ELb0ELb1ELb1ELb0ELb1EEEvNS_16Flash_fwd_paramsE,(.L_x_7899 - _ZN5flash24flash_fwd_splitkv_kernelI23Flash_fwd_kernel_traitsILi64ELi64ELi256ELi4ELb0ELb0EN7cutlass6half_tE19Flash_kernel_traitsILi64ELi64ELi256ELi4ES3_EELb1ELb0ELb0ELb0ELb1ELb1ELb0ELb1EEEvNS_16Flash_fwd_paramsE)
        .other          _ZN5flash24flash_fwd_splitkv_kernelI23Flash_fwd_kernel_traitsILi64ELi64ELi256ELi4ELb0ELb0EN7cutlass6half_tE19Flash_kernel_traitsILi64ELi64ELi256ELi4ES3_EELb1ELb0ELb0ELb0ELb1ELb1ELb0ELb1EEEvNS_16Flash_fwd_paramsE,@"STO_CUDA_ENTRY STV_DEFAULT"
_ZN5flash24flash_fwd_splitkv_kernelI23Flash_fwd_kernel_traitsILi64ELi64ELi256ELi4ELb0ELb0EN7cutlass6half_tE19Flash_kernel_traitsILi64ELi64ELi256ELi4ES3_EELb1ELb0ELb0ELb0ELb1ELb1ELb0ELb1EEEvNS_16Flash_fwd_paramsE:
.text._ZN5flash24flash_fwd_splitkv_kernelI23Flash_fwd_kernel_traitsILi64ELi64ELi256ELi4ELb0ELb0EN7cutlass6half_tE19Flash_kernel_traitsILi64ELi64ELi256ELi4ES3_EELb1ELb0ELb0ELb0ELb1ELb1ELb0ELb1EEEvNS_16Flash_fwd_paramsE:
        /* <DEDUP_REMOVED lines=46> */
.L_x_2755:
[----:B------:R-:W1:Y:S02]  /*02e0*/  LDC R44, c[0x0][0x2c8] ;  /* 0x0000b200ff2c7b82 */ /* 0x000e640000000800 */
.L_x_2756:
        /* <DEDUP_REMOVED lines=92> */
.L_x_2759:
[----:B------:R-:W-:Y:S05]  /*08b0*/  BSYNC B0 ;  /* 0x0000000000007941 */ /* 0x000fea0003800000 */
.L_x_2758:
        /* <DEDUP_REMOVED lines=16> */
.L_x_2761:
[----:B------:R-:W-:Y:S05]  /*09c0*/  BSYNC B0 ;  /* 0x0000000000007941 */ /* 0x000fea0003800000 */
.L_x_2760:
        /* <DEDUP_REMOVED lines=15> */
.L_x_2763:
[----:B------:R-:W-:Y:S05]  /*0ac0*/  BSYNC B0 ;  /* 0x0000000000007941 */ /* 0x000fea0003800000 */
.L_x_2762:
        /* <DEDUP_REMOVED lines=13> */
.L_x_2765:
[----:B------:R-:W-:Y:S05]  /*0ba0*/  BSYNC B0 ;  /* 0x0000000000007941 */ /* 0x000fea0003800000 */
.L_x_2764:
        /* <DEDUP_REMOVED lines=15> */
.L_x_2757:
        /* <DEDUP_REMOVED lines=27> */
.L_x_2766:
        /* <DEDUP_REMOVED lines=86> */
.L_x_2767:
        /* <DEDUP_REMOVED lines=50> */
.L_x_2769:
        /* <DEDUP_REMOVED lines=32> */
.L_x_2768:
        /* <DEDUP_REMOVED lines=346> */
.L_x_2872:
        /* <DEDUP_REMOVED lines=206> */
.L_x_2774:
[----:B------:R-:W-:Y:S05]  /*3b50*/  BSYNC B0 ;  /* 0x0000000000007941 */ /* 0x000fea0003800000 */
.L_x_2773:
        /* <DEDUP_REMOVED lines=61> */
.L_x_2776:
[----:B------:R-:W-:Y:S05]  /*3f30*/  BSYNC B0 ;  /* 0x0000000000007941 */ /* 0x000fea0003800000 */
.L_x_2775:
        /* <DEDUP_REMOVED lines=62> */
.L_x_2778:
[----:B------:R-:W-:Y:S05]  /*4320*/  BSYNC B0 ;  /* 0x0000000000007941 */ /* 0x000fea0003800000 */
.L_x_2777:
        /* <DEDUP_REMOVED lines=72> */
.L_x_2780:
[----:B------:R-:W-:Y:S05]  /*47b0*/  BSYNC B0 ;  /* 0x0000000000007941 */ /* 0x000fea0003800000 */
.L_x_2779:
        /* <DEDUP_REMOVED lines=62> */
.L_x_2782:
[----:B------:R-:W-:Y:S05]  /*4ba0*/  BSYNC B0 ;  /* 0x0000000000007941 */ /* 0x000fea0003800000 */
.L_x_2781:
        /* <DEDUP_REMOVED lines=72> */
.L_x_2784:
[----:B------:R-:W-:Y:S05]  /*5030*/  BSYNC B0 ;  /* 0x0000000000007941 */ /* 0x000fea0003800000 */
.L_x_2783:
        /* <DEDUP_REMOVED lines=70> */
.L_x_2786:
[----:B------:R-:W-:Y:S05]  /*54a0*/  BSYNC B0 ;  /* 0x0000000000007941 */ /* 0x000fea0003800000 */
.L_x_2785:
        /* <DEDUP_REMOVED lines=72> */
.L_x_2788:
[----:B------:R-:W-:Y:S05]  /*5930*/  BSYNC B0 ;  /* 0x0000000000007941 */ /* 0x000fea0003800000 */
.L_x_2787:
        /* <DEDUP_REMOVED lines=62> */
.L_x_2790:
[----:B------:R-:W-:Y:S05]  /*5d20*/  BSYNC B0 ;  /* 0x0000000000007941 */ /* 0x000fea0003800000 */
.L_x_2789:
        /* <DEDUP_REMOVED lines=72> */
.L_x_2792:
[----:B------:R-:W-:Y:S05]  /*61b0*/  BSYNC B0 ;  /* 0x0000000000007941 */ /* 0x000fea0003800000 */
.L_x_2791:
        /* <DEDUP_REMOVED lines=70> */
.L_x_2794:
[----:B------:R-:W-:Y:S05]  /*6620*/  BSYNC B0 ;  /* 0x0000000000007941 */ /* 0x000fea0003800000 */
.L_x_2793:
        /* <DEDUP_REMOVED lines=77> */
.L_x_2796:
[----:B------:R-:W-:Y:S05]  /*6b00*/  BSYNC B0 ;  /* 0x0000000000007941 */ /* 0x000fea0003800000 */
.L_x_2795:
        /* <DEDUP_REMOVED lines=69> */
.L_x_2798:
[----:B------:R-:W-:Y:S05]  /*6f60*/  BSYNC B0 ;  /* 0x0000000000007941 */ /* 0x000fea0003800000 */
.L_x_2797:
        /* <DEDUP_REMOVED lines=69> */
.L_x_2800:
[----:B------:R-:W-:Y:S05]  /*73c0*/  BSYNC B0 ;  /* 0x0000000000007941 */ /* 0x000fea0003800000 */
.L_x_2799:
        /* <DEDUP_REMOVED lines=69> */
.L_x_2802:
[----:B------:R-:W-:Y:S05]  /*7820*/  BSYNC B0 ;  /* 0x0000000000007941 */ /* 0x000fea0003800000 */
.L_x_2801:
        /* <DEDUP_REMOVED lines=69> */
.L_x_2804:
[----:B------:R-:W-:Y:S05]  /*7c80*/  BSYNC B0 ;  /* 0x0000000000007941 */ /* 0x000fea0003800000 */
.L_x_2803:
[C---:B------:R-:W-:Y:S01]  /*7c90*/  LEA R28, P1, R25.reuse, R26, 0x1 ;  /* 0x0000001a191c7211 */ /* 0x040fe200078208ff */
[----:B------:R-:W-:Y:S01]  /*7ca0*/  IMAD.MOV.U32 R8, RZ, RZ, R10 ;  /* 0x000000ffff087224 */ /* 0x000fe200078e000a */
[----:B------:R-:W-:Y:S02]  /*7cb0*/  UMOV UR4, UR60 ;  /* 0x0000003c00047c82 */ /* 0x000fe40008000000 */
[C---:B------:R-:W-:Y:S02]  /*7cc0*/  LEA.HI.X.SX32 R27, R25.reuse, R27, 0x1, P1 ;  /* 0x0000001b191b7211 */ /* 0x040fe400008f0eff */
[C---:B------:R-:W-:Y:S04]  /*7cd0*/  LEA R10, P0, R25.reuse, R8, 0x1 ;  /* 0x00000008190a7211 */ /* 0x040fe800078008ff */
[----:B------:R-:W-:Y:S01]  /*7ce0*/  LEA.HI.X.SX32 R9, R25, R9, 0x1, P0 ;  /* 0x0000000919097211 */ /* 0x000fe200000f0eff */
[----:B------:R-:W-:Y:S08]  /*7cf0*/  BRA `(.L_x_2805) ;  /* 0x0000007c00187947 */ /* 0x000ff00003800000 */
.L_x_2772:
        /* <DEDUP_REMOVED lines=101> */
.L_x_2809:
[----:B------:R-:W-:Y:S05]  /*8350*/  BSYNC B0 ;  /* 0x0000000000007941 */ /* 0x000fea0003800000 */
.L_x_2808:
[----:B-----5:R2:W-:Y:S02]  /*8360*/  STG.E.128 desc[UR6][R192.64], R4 ;  /* 0x00000004c0007986 */ /* 0x0205e4000c101d06 */
.L_x_2807:
[----:B------:R-:W-:Y:S05]  /*8370*/  BSYNC B1 ;  /* 0x0000000000017941 */ /* 0x000fea0003800000 */
.L_x_2806:
        /* <DEDUP_REMOVED lines=101> */
.L_x_2813:
[----:B------:R-:W-:Y:S05]  /*89d0*/  BSYNC B0 ;  /* 0x0000000000007941 */ /* 0x000fea0003800000 */
.L_x_2812:
[----:B-----5:R3:W-:Y:S02]  /*89e0*/  STG.E.128 desc[UR6][R192.64], R4 ;  /* 0x00000004c0007986 */ /* 0x0207e4000c101d06 */
.L_x_2811:
[----:B------:R-:W-:Y:S05]  /*89f0*/  BSYNC B1 ;  /* 0x0000000000017941 */ /* 0x000fea0003800000 */
.L_x_2810:
        /* <DEDUP_REMOVED lines=101> */
.L_x_2817:
[----:B------:R-:W-:Y:S05]  /*9050*/  BSYNC B0 ;  /* 0x0000000000007941 */ /* 0x000fea0003800000 */
.L_x_2816:
[----:B-----5:R4:W-:Y:S02]  /*9060*/  STG.E.128 desc[UR6][R192.64], R4 ;  /* 0x00000004c0007986 */ /* 0x0209e4000c101d06 */
.L_x_2815:
[----:B------:R-:W-:Y:S05]  /*9070*/  BSYNC B1 ;  /* 0x0000000000017941 */ /* 0x000fea0003800000 */
.L_x_2814:
        /* <DEDUP_REMOVED lines=109> */
.L_x_2821:
[----:B------:R-:W-:Y:S05]  /*9750*/  BSYNC B0 ;  /* 0x0000000000007941 */ /* 0x000fea0003800000 */
.L_x_2820:
[----:B-----5:R1:W-:Y:S02]  /*9760*/  STG.E.128 desc[UR6][R192.64], R4 ;  /* 0x00000004c0007986 */ /* 0x0203e4000c101d06 */
.L_x_2819:
[----:B------:R-:W-:Y:S05]  /*9770*/  BSYNC B1 ;  /* 0x0000000000017941 */ /* 0x000fea0003800000 */
.L_x_2818:
        /* <DEDUP_REMOVED lines=101> */
.L_x_2825:
[----:B------:R-:W-:Y:S05]  /*9dd0*/  BSYNC B0 ;  /* 0x0000000000007941 */ /* 0x000fea0003800000 */
.L_x_2824:
[----:B-----5:R2:W-:Y:S02]  /*9de0*/  STG.E.128 desc[UR6][R192.64], R4 ;  /* 0x00000004c0007986 */ /* 0x0205e4000c101d06 */
.L_x_2823:
[----:B------:R-:W-:Y:S05]  /*9df0*/  BSYNC B1 ;  /* 0x0000000000017941 */ /* 0x000fea0003800000 */
.L_x_2822:
        /* <DEDUP_REMOVED lines=109> */
.L_x_2829:
[----:B------:R-:W-:Y:S05]  /*a4d0*/  BSYNC B0 ;  /* 0x0000000000007941 */ /* 0x000fea0003800000 */
.L_x_2828:
[----:B-----5:R1:W-:Y:S02]  /*a4e0*/  STG.E.128 desc[UR6][R192.64], R4 ;  /* 0x00000004c0007986 */ /* 0x0203e4000c101d06 */
.L_x_2827:
[----:B------:R-:W-:Y:S05]  /*a4f0*/  BSYNC B1 ;  /* 0x0000000000017941 */ /* 0x000fea0003800000 */
.L_x_2826:
        /* <DEDUP_REMOVED lines=109> */
.L_x_2833:
[----:B------:R-:W-:Y:S05]  /*abd0*/  BSYNC B0 ;  /* 0x0000000000007941 */ /* 0x000fea0003800000 */
.L_x_2832:
[----:B-----5:R1:W-:Y:S02]  /*abe0*/  STG.E.128 desc[UR6][R192.64], R4 ;  /* 0x00000004c0007986 */ /* 0x0203e4000c101d06 */
.L_x_2831:
[----:B------:R-:W-:Y:S05]  /*abf0*/  BSYNC B1 ;  /* 0x0000000000017941 */ /* 0x000fea0003800000 */
.L_x_2830:
        /* <DEDUP_REMOVED lines=109> */
.L_x_2837:
[----:B------:R-:W-:Y:S05]  /*b2d0*/  BSYNC B0 ;  /* 0x0000000000007941 */ /* 0x000fea0003800000 */
.L_x_2836:
[----:B-----5:R1:W-:Y:S02]  /*b2e0*/  STG.E.128 desc[UR6][R192.64], R4 ;  /* 0x00000004c0007986 */ /* 0x0203e4000c101d06 */
.L_x_2835:
[----:B------:R-:W-:Y:S05]  /*b2f0*/  BSYNC B1 ;  /* 0x0000000000017941 */ /* 0x000fea0003800000 */
.L_x_2834:
        /* <DEDUP_REMOVED lines=101> */
.L_x_2841:
[----:B------:R-:W-:Y:S05]  /*b950*/  BSYNC B0 ;  /* 0x0000000000007941 */ /* 0x000fea0003800000 */
.L_x_2840:
[----:B-----5:R2:W-:Y:S02]  /*b960*/  STG.E.128 desc[UR6][R192.64], R4 ;  /* 0x00000004c0007986 */ /* 0x0205e4000c101d06 */
.L_x_2839:
[----:B------:R-:W-:Y:S05]  /*b970*/  BSYNC B1 ;  /* 0x0000000000017941 */ /* 0x000fea0003800000 */
.L_x_2838:
        /* <DEDUP_REMOVED lines=109> */
.L_x_2845:
[----:B------:R-:W-:Y:S05]  /*c050*/  BSYNC B0 ;  /* 0x0000000000007941 */ /* 0x000fea0003800000 */
.L_x_2844:
[----:B-----5:R1:W-:Y:S02]  /*c060*/  STG.E.128 desc[UR6][R192.64], R4 ;  /* 0x00000004c0007986 */ /* 0x0203e4000c101d06 */
.L_x_2843:
[----:B------:R-:W-:Y:S05]  /*c070*/  BSYNC B1 ;  /* 0x0000000000017941 */ /* 0x000fea0003800000 */
.L_x_2842:
        /* <DEDUP_REMOVED lines=109> */
.L_x_2849:
[----:B------:R-:W-:Y:S05]  /*c750*/  BSYNC B0 ;  /* 0x0000000000007941 */ /* 0x000fea0003800000 */
.L_x_2848:
[----:B-----5:R1:W-:Y:S02]  /*c760*/  STG.E.128 desc[UR6][R192.64], R4 ;  /* 0x00000004c0007986 */ /* 0x0203e4000c101d06 */
.L_x_2847:
[----:B------:R-:W-:Y:S05]  /*c770*/  BSYNC B1 ;  /* 0x0000000000017941 */ /* 0x000fea0003800000 */
.L_x_2846:
        /* <DEDUP_REMOVED lines=109> */
.L_x_2853:
[----:B------:R-:W-:Y:S05]  /*ce50*/  BSYNC B0 ;  /* 0x0000000000007941 */ /* 0x000fea0003800000 */
.L_x_2852:
[----:B-----5:R1:W-:Y:S02]  /*ce60*/  STG.E.128 desc[UR6][R192.64], R4 ;  /* 0x00000004c0007986 */ /* 0x0203e4000c101d06 */
.L_x_2851:
[----:B------:R-:W-:Y:S05]  /*ce70*/  BSYNC B1 ;  /* 0x0000000000017941 */ /* 0x000fea0003800000 */
.L_x_2850:
        /* <DEDUP_REMOVED lines=109> */
.L_x_2857:
[----:B------:R-:W-:Y:S05]  /*d550*/  BSYNC B0 ;  /* 0x0000000000007941 */ /* 0x000fea0003800000 */
.L_x_2856:
[----:B-----5:R1:W-:Y:S02]  /*d560*/  STG.E.128 desc[UR6][R192.64], R4 ;  /* 0x00000004c0007986 */ /* 0x0203e4000c101d06 */
.L_x_2855:
[----:B------:R-:W-:Y:S05]  /*d570*/  BSYNC B1 ;  /* 0x0000000000017941 */ /* 0x000fea0003800000 */
.L_x_2854:
        /* <DEDUP_REMOVED lines=109> */
.L_x_2861:
[----:B------:R-:W-:Y:S05]  /*dc50*/  BSYNC B0 ;  /* 0x0000000000007941 */ /* 0x000fea0003800000 */
.L_x_2860:
[----:B-----5:R1:W-:Y:S02]  /*dc60*/  STG.E.128 desc[UR6][R192.64], R4 ;  /* 0x00000004c0007986 */ /* 0x0203e4000c101d06 */
.L_x_2859:
[----:B------:R-:W-:Y:S05]  /*dc70*/  BSYNC B1 ;  /* 0x0000000000017941 */ /* 0x000fea0003800000 */
.L_x_2858:
        /* <DEDUP_REMOVED lines=109> */
.L_x_2865:
[----:B------:R-:W-:Y:S05]  /*e350*/  BSYNC B0 ;  /* 0x0000000000007941 */ /* 0x000fea0003800000 */
.L_x_2864:
[----:B-----5:R1:W-:Y:S02]  /*e360*/  STG.E.128 desc[UR6][R192.64], R4 ;  /* 0x00000004c0007986 */ /* 0x0203e4000c101d06 */
.L_x_2863:
[----:B------:R-:W-:Y:S05]  /*e370*/  BSYNC B1 ;  /* 0x0000000000017941 */ /* 0x000fea0003800000 */
.L_x_2862:
        /* <DEDUP_REMOVED lines=108> */
.L_x_2869:
[----:B------:R-:W-:Y:S05]  /*ea40*/  BSYNC B0 ;  /* 0x0000000000007941 */ /* 0x000fea0003800000 */
.L_x_2868:
[----:B-----5:R1:W-:Y:S02]  /*ea50*/  STG.E.128 desc[UR6][R188.64], R4 ;  /* 0x00000004bc007986 */ /* 0x0203e4000c101d06 */
.L_x_2867:
[----:B------:R-:W-:Y:S05]  /*ea60*/  BSYNC B1 ;  /* 0x0000000000017941 */ /* 0x000fea0003800000 */
.L_x_2866:
        /* <DEDUP_REMOVED lines=12> */
.L_x_2771:
        /* <DEDUP_REMOVED lines=227> */
.L_x_2805:
        /* <DEDUP_REMOVED lines=85> */
.L_x_2870:
        /* <DEDUP_REMOVED lines=12> */
.L_x_2871:
[----:B------:R-:W-:Y:S04]  /*ff70*/  IADD3 R11, R11, -0x1, RZ ;  /* 0xffffffff0b0b7810 */ /* 0x000fe80007ffe0ff */
[----:B------:R-:W-:Y:S11]  /*ff80*/  ISETP.GT.AND P0, PT, R11, R43, PT ;  /* 0x0000002b0b00720c */ /* 0x000ff60003f04270 */
[----:B------:R-:W-:Y:S02]  /*ff90*/  @!UPT UIADD3 URZ, URZ, URZ, URZ ;  /* 0x0000003f3f3ff290 */ /* 0x000fe4000fffe03f */
[----:B------:R-:W-:Y:S05]  /*ffa0*/  @P0 BRA `(.L_x_2872) ;  /* 0xffffff2c00b00947 */ /* 0x000fea000383ffff */
.L_x_2770:
        /* <DEDUP_REMOVED lines=108> */
.L_x_2879:
[----:B------:R-:W-:Y:S05]  /*10670*/  BSYNC B0 ;  /* 0x0000000000007941 */ /* 0x000fea0003800000 */
.L_x_2878:
[----:B-----5:R1:W-:Y:S02]  /*10680*/  STS.128 [R250], R8 ;  /* 0x00000008fa007388 */ /* 0x0203e40000000c00 */
.L_x_2877:
[----:B------:R-:W-:Y:S05]  /*10690*/  BSYNC B1 ;  /* 0x0000000000017941 */ /* 0x000fea0003800000 */
.L_x_2876:
        /* <DEDUP_REMOVED lines=65> */
.L_x_2883:
[----:B------:R-:W-:Y:S05]  /*10ab0*/  BSYNC B0 ;  /* 0x0000000000007941 */ /* 0x000fea0003800000 */
.L_x_2882:
[----:B-----5:R2:W-:Y:S02]  /*10ac0*/  STS.128 [R250+0x800], R8 ;  /* 0x00080008fa007388 */ /* 0x0205e40000000c00 */
.L_x_2881:
[----:B------:R-:W-:Y:S05]  /*10ad0*/  BSYNC B1 ;  /* 0x0000000000017941 */ /* 0x000fea0003800000 */
.L_x_2880:
        /* <DEDUP_REMOVED lines=66> */
.L_x_2887:
[----:B------:R-:W-:Y:S05]  /*10f00*/  BSYNC B0 ;  /* 0x0000000000007941 */ /* 0x000fea0003800000 */
.L_x_2886:
[----:B-----5:R3:W-:Y:S02]  /*10f10*/  STS.128 [R250+0x1000], R8 ;  /* 0x00100008fa007388 */ /* 0x0207e40000000c00 */
.L_x_2885:
[----:B------:R-:W-:Y:S05]  /*10f20*/  BSYNC B1 ;  /* 0x0000000000017941 */ /* 0x000fea0003800000 */
.L_x_2884:
        /* <DEDUP_REMOVED lines=64> */
.L_x_2890:
[----:B------:R-:W-:Y:S05]  /*11330*/  BSYNC B0 ;  /* 0x0000000000007941 */ /* 0x000fea0003800000 */
.L_x_2889:
[----:B-----5:R2:W-:Y:S01]  /*11340*/  STS.128 [R250+0x1800], R8 ;  /* 0x00180008fa007388 */ /* 0x0205e20000000c00 */
[----:B------:R-:W-:Y:S05]  /*11350*/  BRA `(.L_x_2888) ;  /* 0x0000001c00187947 */ /* 0x000fea0003800000 */
.L_x_2875:
        /* <DEDUP_REMOVED lines=98> */
.L_x_2894:
[----:B------:R-:W-:Y:S05]  /*11980*/  BSYNC B0 ;  /* 0x0000000000007941 */ /* 0x000fea0003800000 */
.L_x_2893:
[----:B-----5:R2:W-:Y:S02]  /*11990*/  STS.128 [R250], R20 ;  /* 0x00000014fa007388 */ /* 0x0205e40000000c00 */
.L_x_2892:
[----:B------:R-:W-:Y:S05]  /*119a0*/  BSYNC B1 ;  /* 0x0000000000017941 */ /* 0x000fea0003800000 */
.L_x_2891:
        /* <DEDUP_REMOVED lines=101> */
.L_x_2898:
[----:B------:R-:W-:Y:S05]  /*12000*/  BSYNC B0 ;  /* 0x0000000000007941 */ /* 0x000fea0003800000 */
.L_x_2897:
[----:B-----5:R3:W-:Y:S02]  /*12010*/  STS.128 [R250+0x800], R20 ;  /* 0x00080014fa007388 */ /* 0x0207e40000000c00 */
.L_x_2896:
[----:B------:R-:W-:Y:S05]  /*12020*/  BSYNC B1 ;  /* 0x0000000000017941 */ /* 0x000fea0003800000 */
.L_x_2895:
        /* <DEDUP_REMOVED lines=100> */
.L_x_2902:
[----:B------:R-:W-:Y:S05]  /*12670*/  BSYNC B0 ;  /* 0x0000000000007941 */ /* 0x000fea0003800000 */
.L_x_2901:
[----:B-----5:R4:W-:Y:S02]  /*12680*/  STS.128 [R250+0x1000], R20 ;  /* 0x00100014fa007388 */ /* 0x0209e40000000c00 */
.L_x_2900:
[----:B------:R-:W-:Y:S05]  /*12690*/  BSYNC B1 ;  /* 0x0000000000017941 */ /* 0x000fea0003800000 */
.L_x_2899:
        /* <DEDUP_REMOVED lines=107> */
.L_x_2904:
[----:B------:R-:W-:Y:S05]  /*12d50*/  BSYNC B0 ;  /* 0x0000000000007941 */ /* 0x000fea0003800000 */
.L_x_2903:
[----:B-----5:R1:W-:Y:S01]  /*12d60*/  STS.128 [R250+0x1800], R16 ;  /* 0x00180010fa007388 */ /* 0x0203e20000000c00 */
[----:B------:R-:W-:Y:S05]  /*12d70*/  BRA `(.L_x_2888) ;  /* 0x0000000000907947 */ /* 0x000fea0003800000 */
.L_x_2874:
        /* <DEDUP_REMOVED lines=36> */
.L_x_2888:
[----:B------:R-:W-:Y:S05]  /*12fc0*/  BSYNC B2 ;  /* 0x0000000000027941 */ /* 0x000fea0003800000 */
.L_x_2873:
[----:B------:R-:W-:Y:S01]  /*12fd0*/  UIADD3 UR12, UR58, -0x1, URZ ;  /* 0xffffffff3a0c7890 */ /* 0x000fe2000fffe03f */
[C---:B---34-:R-:W-:Y:S01]  /*12fe0*/  VIADD R22, R148.reuse, 0x40 ;  /* 0x0000004094167836 */ /* 0x058fe20000000000 */
[C---:B-12---:R-:W-:Y:S01]  /*12ff0*/  IADD3 R26, R148.reuse, 0xc0, RZ ;  /* 0x000000c0941a7810 */ /* 0x046fe20007ffe0ff */
[C---:B------:R-:W-:Y:S01]  /*13000*/  VIADD R20, R148.reuse, 0x50 ;  /* 0x0000005094147836 */ /* 0x040fe20000000000 */
[----:B------:R-:W-:Y:S01]  /*13010*/  USHF.L.U32 UR5, UR12, 0x8, URZ ;  /* 0x000000080c057899 */ /* 0x000fe2000800063f */
[C---:B------:R-:W-:Y:S01]  /*13020*/  VIADD R18, R148.reuse, 0x60 ;  /* 0x0000006094127836 */ /* 0x040fe20000000000 */
[----:B------:R-:W-:Y:S01]  /*13030*/  SHF.L.U32 R55, R55, 0x6, RZ ;  /* 0x0000000637377819 */ /* 0x000fe200000006ff */
[C---:B------:R-:W-:Y:S01]  /*13040*/  VIADD R12, R148.reuse, 0x70 ;  /* 0x00000070940c7836 */ /* 0x040fe20000000000 */
[----:B------:R-:W-:Y:S01]  /*13050*/  ULDC.64 UR8, c[0x0][0x398] ;  /* 0x0000e60000087ab9 */ /* 0x000fe20000000a00 */
[----:B------:R-:W-:Y:S01]  /*13060*/  VIADD R21, R148, 0x80 ;  /* 0x0000008094157836 */ /* 0x000fe20000000000 */
[----:B------:R-:W-:Y:S01]  /*13070*/  UISETP.GE.AND UP0, UPT, UR58, 0x2, UPT ;  /* 0x000000023a00788c */ /* 0x000fe2000bf06270 */
[----:B------:R-:W-:-:S02]  /*13080*/  VIADD R19, R40, -UR5 ;  /* 0x8000000528137c36 */ /* 0x000fc40008000000 */
[C---:B------:R-:W-:Y:S02]  /*13090*/  VIADD R23, R148.reuse, 0x90 ;  /* 0x0000009094177836 */ /* 0x040fe40000000000 */
[C---:B------:R-:W-:Y:S01]  /*130a0*/  VIADD R25, R148.reuse, 0xa0 ;  /* 0x000000a094197836 */ /* 0x040fe20000000000 */
[-C--:B------:R-:W-:Y:S01]  /*130b0*/  ISETP.GE.AND P0, PT, R13, R19.reuse, PT ;  /* 0x000000130d00720c */ /* 0x080fe20003f06270 */
[C---:B------:R-:W-:Y:S01]  /*130c0*/  VIADD R27, R148.reuse, 0xb0 ;  /* 0x000000b0941b7836 */ /* 0x040fe20000000000 */
[CC--:B------:R-:W-:Y:S01]  /*130d0*/  ISETP.GE.AND P2, PT, R148.reuse, R19.reuse, PT ;  /* 0x000000139400720c */ /* 0x0c0fe20003f46270 */
[----:B------:R-:W-:Y:S01]  /*130e0*/  VIADD R30, R148, 0xd0 ;  /* 0x000000d0941e7836 */ /* 0x000fe20000000000 */
[-C--:B------:R-:W-:Y:S01]  /*130f0*/  ISETP.GE.AND P6, PT, R24, R19.reuse, PT ;  /* 0x000000131800720c */ /* 0x080fe20003fc6270 */
[----:B------:R-:W-:Y:S01]  /*13100*/  VIADD R29, R148, 0xe0 ;  /* 0x000000e0941d7836 */ /* 0x000fe20000000000 */
[-C--:B------:R-:W-:Y:S01]  /*13110*/  ISETP.GE.AND P5, PT, R22, R19.reuse, PT ;  /* 0x000000131600720c */ /* 0x080fe20003fa6270 */
[----:B------:R-:W-:Y:S01]  /*13120*/  VIADD R28, R148, 0xf0 ;  /* 0x000000f0941c7836 */ /* 0x000fe20000000000 */
[-C--:B------:R-:W-:Y:S01]  /*13130*/  ISETP.GE.AND P1, PT, R0, R19.reuse, PT ;  /* 0x000000130000720c */ /* 0x080fe20003f26270 */
[----:B------:R-:W-:Y:S01]  /*13140*/  IMAD.SHL.U32 R42, R42, 0x40, RZ ;  /* 0x000000402a2a7824 */ /* 0x000fe200078e00ff */
[-C--:B------:R-:W-:Y:S01]  /*13150*/  ISETP.GE.AND P4, PT, R20, R19.reuse, PT ;  /* 0x000000131400720c */ /* 0x080fe20003f86270 */
[----:B------:R-:W-:Y:S01]  /*13160*/  IMAD R180, R37, 0x10, R39 ;  /* 0x0000001025b47824 */ /* 0x000fe200078e0227 */
[----:B------:R-:W-:Y:S01]  /*13170*/  ISETP.GE.AND P3, PT, R18, R19, PT ;  /* 0x000000131200720c */ /* 0x000fe20003f66270 */
[----:B------:R-:W1:Y:S01]  /*13180*/  @!P0 LDC.64 R4, c[0x0][0x248] ;  /* 0x00009200ff048b82 */ /* 0x000e620000000a00 */
[----:B------:R-:W-:Y:S01]  /*13190*/  LOP3.LUT R42, R42, 0xfffffe00, RZ, 0xc0, !PT ;  /* 0xfffffe002a2a7812 */ /* 0x000fe200078ec0ff */
[----:B------:R-:W-:-:S02]  /*131a0*/  @!P2 IMAD.MOV.U32 R2, RZ, RZ, R245 ;  /* 0x000000ffff02a224 */ /* 0x000fc400078e00f5 */
[----:B------:R-:W-:Y:S02]  /*131b0*/  @!P2 IMAD.MOV.U32 R3, RZ, RZ, R244 ;  /* 0x000000ffff03a224 */ /* 0x000fe400078e00f4 */
[----:B------:R-:W-:Y:S02]  /*131c0*/  IMAD R241, R37, 0x400, R42 ;  /* 0x0000040025f17824 */ /* 0x000fe400078e022a */
[----:B------:R-:W2:Y:S01]  /*131d0*/  @!P6 LDC.64 R10, c[0x0][0x248] ;  /* 0x00009200ff0aeb82 */ /* 0x000ea20000000a00 */
[----:B------:R-:W-:Y:S01]  /*131e0*/  @!PT LDS RZ, [RZ] ;  /* 0x00000000fffff984 */ /* 0x000fe20000000800 */
[----:B------:R-:W-:Y:S01]  /*131f0*/  @!PT LDS RZ, [RZ] ;  /* 0x00000000fffff984 */ /* 0x000fe20000000800 */
[----:B------:R-:W-:Y:S01]  /*13200*/  @!PT LDS RZ, [RZ] ;  /* 0x00000000fffff984 */ /* 0x000fe20000000800 */
[----:B------:R3:W-:Y:S01]  /*13210*/  @!P2 LDGSTS.E.BYPASS.LTC128B.128 [R250+0x2000], desc[UR6][R2.64] ;  /* 0x0200000002faafae */ /* 0x0007e2000b901d46 */
[----:B------:R-:W-:-:S04]  /*13220*/  @!P1 LEA R6, P2, R46, R245, 0x1 ;  /* 0x000000f52e069211 */ /* 0x000fc800078408ff */
[----:B------:R-:W-:Y:S02]  /*13230*/  @!P1 LEA.HI.X R7, R46, R244, R45, 0x1, P2 ;  /* 0x000000f42e079211 */ /* 0x000fe400010f0c2d */
[----:B------:R-:W4:Y:S01]  /*13240*/  @!P4 LDC.64 R8, c[0x0][0x248] ;  /* 0x00009200ff08cb82 */ /* 0x000f220000000a00 */
[----:B------:R-:W-:Y:S02]  /*13250*/  ISETP.GE.AND P2, PT, R12, R19, PT ;  /* 0x000000130c00720c */ /* 0x000fe40003f46270 */
        /* <DEDUP_REMOVED lines=20> */
[----:B------:R4:W-:Y:S01]  /*133a0*/  @!P5 LDGSTS.E.BYPASS.LTC128B.128 [R250+0x4000], desc[UR6][R10.64] ;  /* 0x040000000afadfae */ /* 0x0009e2000b901d46 */
[----:B------:R-:W-:Y:S01]  /*133b0*/  ISETP.GE.AND P5, PT, R23, R19, PT ;  /* 0x000000131700720c */ /* 0x000fe20003fa6270 */
[----:B--2---:R-:W-:Y:S02]  /*133c0*/  @!P2 IMAD R5, R5, 0xe0, RZ ;  /* 0x000000e00505a824 */ /* 0x004fe400078e02ff */
[----:B---3--:R-:W-:Y:S02]  /*133d0*/  @!P3 IMAD R7, R7, 0xc0, RZ ;  /* 0x000000c00707b824 */ /* 0x008fe400078e02ff */
[----:B----4-:R-:W-:Y:S02]  /*133e0*/  @!P4 IMAD.MOV.U32 R10, RZ, RZ, R245 ;  /* 0x000000ffff0ac224 */ /* 0x010fe400078e00f5 */
[----:B------:R-:W-:-:S02]  /*133f0*/  @!P4 IMAD.MOV.U32 R11, RZ, RZ, R244 ;  /* 0x000000ffff0bc224 */ /* 0x000fc400078e00f4 */
        /* <DEDUP_REMOVED lines=57> */
[----:B----4-:R-:W-:-:S03]  /*13790*/  @!P6 IMAD.WIDE.U32 R14, R6, 0x1a0, R14 ;  /* 0x000001a0060ee825 */ /* 0x010fc600078e000e */
[----:B------:R-:W-:Y:S01]  /*137a0*/  @!P3 IADD3 R11, R9, R11, RZ ;  /* 0x0000000b090bb210 */ /* 0x000fe20007ffe0ff */
[----:B------:R-:W-:Y:S02]  /*137b0*/  @!P6 IMAD R7, R7, 0x1a0, RZ ;  /* 0x000001a00707e824 */ /* 0x000fe400078e02ff */
[----:B--2---:R-:W-:Y:S02]  /*137c0*/  @!P2 IMAD.WIDE.U32 R16, R4, 0x1c0, R16 ;  /* 0x000001c00410a825 */ /* 0x004fe400078e0010 */
[----:B------:R1:W-:Y:S01]  /*137d0*/  @!P3 LDGSTS.E.BYPASS.LTC128B.128 [R250+0x8000], desc[UR6][R10.64] ;  /* 0x080000000afabfae */ /* 0x0003e2000b901d46 */
[----:B------:R-:W-:Y:S01]  /*137e0*/  ISETP.GE.AND P3, PT, R148, R19, PT ;  /* 0x000000139400720c */ /* 0x000fe20003f66270 */
[----:B------:R-:W-:Y:S01]  /*137f0*/  @!P2 IMAD R5, R5, 0x1c0, RZ ;  /* 0x000001c00505a824 */ /* 0x000fe200078e02ff */
[----:B------:R-:W2:Y:S01]  /*13800*/  @!P4 LDC.64 R8, c[0x0][0x250] ;  /* 0x00009400ff08cb82 */ /* 0x000ea20000000a00 */
[----:B---3--:R-:W-:Y:S02]  /*13810*/  @!P1 IMAD R3, R3, 0x1e0, RZ ;  /* 0x000001e003039824 */ /* 0x008fe400078e02ff */
[----:B-----5:R-:W-:-:S02]  /*13820*/  @!P1 IMAD.MOV.U32 R32, RZ, RZ, R245 ;  /* 0x000000ffff209224 */ /* 0x020fc400078e00f5 */
[----:B------:R-:W-:Y:S02]  /*13830*/  @!P1 IMAD.MOV.U32 R33, RZ, RZ, R244 ;  /* 0x000000ffff219224 */ /* 0x000fe400078e00f4 */
[----:B------:R-:W-:Y:S02]  /*13840*/  @!P6 IMAD.IADD R15, R7, 0x1, R15 ;  /* 0x00000001070fe824 */ /* 0x000fe400078e020f */
[----:B------:R-:W-:Y:S01]  /*13850*/  @!P1 IMAD.WIDE.U32 R32, R2, 0x1e0, R32 ;  /* 0x000001e002209825 */ /* 0x000fe200078e0020 */
[----:B------:R-:W3:Y:S02]  /*13860*/  @!P0 LDC.64 R6, c[0x0][0x250] ;  /* 0x00009400ff068b82 */ /* 0x000ee40000000a00 */
[----:B------:R4:W-:Y:S01]  /*13870*/  @!P6 LDGSTS.E.BYPASS.LTC128B.128 [R250+0x8800], desc[UR6][R14.64] ;  /* 0x088000000efaefae */ /* 0x0009e2000b901d46 */
[----:B------:R-:W-:Y:S01]  /*13880*/  @!P2 IMAD.IADD R17, R5, 0x1, R17 ;  /* 0x000000010511a824 */ /* 0x000fe200078e0211 */
[----:B------:R-:W-:Y:S01]  /*13890*/  ISETP.GE.AND P6, PT, R24, R19, PT ;  /* 0x000000131800720c */ /* 0x000fe20003fc6270 */
[----:B------:R-:W-:-:S02]  /*138a0*/  @!P1 IMAD.IADD R33, R3, 0x1, R33 ;  /* 0x0000000103219824 */ /* 0x000fc400078e0221 */
[----:B------:R-:W-:Y:S01]  /*138b0*/  @!P3 IMAD.MOV.U32 R2, RZ, RZ, R247 ;  /* 0x000000ffff02b224 */ /* 0x000fe200078e00f7 */
[----:B------:R-:W-:Y:S01]  /*138c0*/  @!P2 LDGSTS.E.BYPASS.LTC128B.128 [R250+0x9000], desc[UR6][R16.64] ;  /* 0x0900000010faafae */ /* 0x000fe2000b901d46 */
[--C-:B------:R-:W-:Y:S02]  /*138d0*/  @!P3 IMAD.MOV.U32 R3, RZ, RZ, R246.reuse ;  /* 0x000000ffff03b224 */ /* 0x100fe400078e00f6 */
[----:B------:R-:W-:Y:S01]  /*138e0*/  IMAD.SHL.U32 R148, R148, 0x8, RZ ;  /* 0x0000000894947824 */ /* 0x000fe200078e00ff */
[----:B------:R-:W-:Y:S01]  /*138f0*/  @!P1 LDGSTS.E.BYPASS.LTC128B.128 [R250+0x9800], desc[UR6][R32.64] ;  /* 0x0980000020fa9fae */ /* 0x000fe2000b901d46 */
[----:B------:R-:W-:Y:S01]  /*13900*/  ISETP.GE.AND P1, PT, R0, R19, PT ;  /* 0x000000130000720c */ /* 0x000fe20003f26270 */
[----:B--2---:R-:W-:Y:S02]  /*13910*/  @!P4 IMAD R9, R9, 0xa0, RZ ;  /* 0x000000a00909c824 */ /* 0x004fe400078e02ff */
[----:B------:R-:W0:Y:S01]  /*13920*/  LDGDEPBAR ;  /* 0x00000000000079af */ /* 0x000e220000000000 */
[----:B------:R-:W2:Y:S01]  /*13930*/  @!P6 LDC.64 R4, c[0x0][0x250] ;  /* 0x00009400ff04eb82 */ /* 0x000ea20000000a00 */
[----:B------:R-:W-:-:S08]  /*13940*/  @!P6 IMAD.MOV.U32 R13, RZ, RZ, R246 ;  /* 0x000000ffff0de224 */ /* 0x000fd000078e00f6 */
[----:B-1----:R-:W-:-:S04]  /*13950*/  @!P1 LEA R10, P2, R48, R247, 0x1 ;  /* 0x000000f7300a9211 */ /* 0x002fc800078408ff */
[----:B------:R-:W-:Y:S02]  /*13960*/  @!P1 LEA.HI.X R11, R48, R246, R47, 0x1, P2 ;  /* 0x000000f6300b9211 */ /* 0x000fe400010f0c2f */
[----:B------:R-:W-:Y:S01]  /*13970*/  ISETP.GE.AND P2, PT, R12, R19, PT ;  /* 0x000000130c00720c */ /* 0x000fe20003f46270 */
[----:B------:R-:W-:Y:S01]  /*13980*/  @!P6 IMAD.MOV.U32 R12, RZ, RZ, R247 ;  /* 0x000000ffff0ce224 */ /* 0x000fe200078e00f7 */
[----:B------:R-:W-:-:S04]  /*13990*/  DEPBAR.LE SB0, 0x0 ;  /* 0x000080000000791a */ /* 0x000fc80000000000 */
[----:B------:R-:W-:Y:S01]  /*139a0*/  BAR.SYNC.DEFER_BLOCKING 0x0 ;  /* 0x0000000000007b1d */ /* 0x000fe20000010000 */
[----:B--2---:R-:W-:-:S04]  /*139b0*/  @!P6 IMAD.WIDE.U32 R12, R4, 0x60, R12 ;  /* 0x00000060040ce825 */ /* 0x004fc800078e000c */
[----:B------:R-:W-:-:S04]  /*139c0*/  @!P6 IMAD R0, R5, 0x60, RZ ;  /* 0x000000600500e824 */ /* 0x000fc800078e02ff */
[----:B------:R-:W-:Y:S01]  /*139d0*/  @!P6 IMAD.IADD R13, R0, 0x1, R13 ;  /* 0x00000001000de824 */ /* 0x000fe200078e020d */
[----:B------:R-:W-:-:S04]  /*139e0*/  SHF.R.S32.HI R0, RZ, 0x4, R56 ;  /* 0x00000004ff007819 */ /* 0x000fc80000011438 */
[----:B------:R-:W-:-:S04]  /*139f0*/  LEA.HI R56, R56, R0, RZ, 0x1 ;  /* 0x0000000038387211 */ /* 0x000fc800078f08ff */
[----:B------:R-:W-:-:S05]  /*13a00*/  LOP3.LUT R56, R56, 0xfffffffe, RZ, 0xc0, !PT ;  /* 0xfffffffe38387812 */ /* 0x000fca00078ec0ff */
[----:B------:R-:W-:Y:S01]  /*13a10*/  IMAD.IADD R0, R0, 0x1, -R56 ;  /* 0x0000000100007824 */ /* 0x000fe200078e0a38 */
[----:B------:R-:W-:Y:S03]  /*13a20*/  @P3 STS.128 [R250+0xa000], RZ ;  /* 0x00a000fffa003388 */ /* 0x000fe60000000c00 */
[----:B----4-:R-:W-:Y:S01]  /*13a30*/  IMAD.SHL.U32 R14, R0, 0x8, RZ ;  /* 0x00000008000e7824 */ /* 0x010fe200078e00ff */
        /* <DEDUP_REMOVED lines=13> */
[----:B---3--:R-:W-:Y:S01]  /*13b10*/  @!P0 LEA R10, P1, R6, R247, 0x6 ;  /* 0x000000f7060a8211 */ /* 0x008fe200078230ff */
        /* <DEDUP_REMOVED lines=102> */
[----:B------:R-:W-:Y:S02]  /*14180*/  @!P5 IMAD.IADD R17, R0, 0x1, R17 ;  /* 0x000000010011d824 */ /* 0x000fe400078e0211 */
[----:B-----5:R-:W-:Y:S01]  /*14190*/  @!P4 IMAD.MOV.U32 R12, RZ, RZ, R247 ;  /* 0x000000ffff0cc224 */ /* 0x020fe200078e00f7 */
[----:B------:R-:W-:Y:S01]  /*141a0*/  @!PT LDS RZ, [RZ] ;  /* 0x00000000fffff984 */ /* 0x000fe20000000800 */
[----:B------:R-:W-:Y:S01]  /*141b0*/  @!PT LDS RZ, [RZ] ;  /* 0x00000000fffff984 */ /* 0x000fe20000000800 */
[----:B------:R-:W-:Y:S01]  /*141c0*/  @!PT LDS RZ, [RZ] ;  /* 0x00000000fffff984 */ /* 0x000fe20000000800 */
[----:B------:R3:W-:Y:S01]  /*141d0*/  @!P0 LDGSTS.E.BYPASS.LTC128B.128 [R250+0xf000], desc[UR6][R14.64] ;  /* 0x0f0000000efa8fae */ /* 0x0007e2000b901d46 */
[----:B------:R-:W-:Y:S02]  /*141e0*/  @!P4 IMAD.MOV.U32 R13, RZ, RZ, R246 ;  /* 0x000000ffff0dc224 */ /* 0x000fe400078e00f6 */
[C---:B------:R-:W-:Y:S01]  /*141f0*/  IMAD.IADD R241, R3.reuse, 0x1, R241 ;  /* 0x0000000103f17824 */ /* 0x040fe200078e02f1 */
[----:B------:R-:W4:Y:S01]  /*14200*/  @!P1 LDC.64 R6, c[0x0][0x250] ;  /* 0x00009400ff069b82 */ /* 0x000f220000000a00 */
[----:B------:R-:W-:Y:S01]  /*14210*/  @P5 STS.128 [R250+0xf800], RZ ;  /* 0x00f800fffa005388 */ /* 0x000fe20000000c00 */
[----:B------:R-:W-:Y:S01]  /*14220*/  IMAD.MOV.U32 R0, RZ, RZ, 0x20 ;  /* 0x00000020ff007424 */ /* 0x000fe200078e00ff */
[----:B------:R-:W-:Y:S01]  /*14230*/  LOP3.LUT R3, R3, R42, RZ, 0xfc, !PT ;  /* 0x0000002a03037212 */ /* 0x000fe200078efcff */
[----:B------:R-:W-:Y:S01]  /*14240*/  VIADD R2, R240, 0x2000 ;  /* 0x00002000f0027836 */ /* 0x000fe20000000000 */
[----:B------:R-:W-:Y:S01]  /*14250*/  @!PT LDS RZ, [RZ] ;  /* 0x00000000fffff984 */ /* 0x000fe20000000800 */
[----:B------:R-:W-:Y:S01]  /*14260*/  @!PT LDS RZ, [RZ] ;  /* 0x00000000fffff984 */ /* 0x000fe20000000800 */
[----:B------:R-:W-:Y:S01]  /*14270*/  @!PT LDS RZ, [RZ] ;  /* 0x00000000fffff984 */ /* 0x000fe20000000800 */
[----:B------:R-:W-:Y:S01]  /*14280*/  @!P5 LDGSTS.E.BYPASS.LTC128B.128 [R250+0xf800], desc[UR6][R16.64] ;  /* 0x0f80000010fadfae */ /* 0x000fe2000b901d46 */
[----:B------:R-:W-:Y:S01]  /*14290*/  LEA R241, R241, UR4, 0x1 ;  /* 0x00000004f1f17c11 */ /* 0x000fe2000f8e08ff */
[----:B-1----:R-:W-:-:S02]  /*142a0*/  @!P4 IMAD.WIDE.U32 R12, R8, 0x180, R12 ;  /* 0x00000180080cc825 */ /* 0x002fc400078e000c */
[----:B------:R-:W-:Y:S02]  /*142b0*/  @P4 STS.128 [R250+0x10000], RZ ;  /* 0x010000fffa004388 */ /* 0x000fe40000000c00 */
[----:B------:R-:W-:Y:S02]  /*142c0*/  @!P4 IMAD R9, R9, 0x180, RZ ;  /* 0x000001800909c824 */ /* 0x000fe400078e02ff */
[----:B------:R-:W-:Y:S02]  /*142d0*/  IMAD R60, R167, 0x2, R241 ;  /* 0x00000002a73c7824 */ /* 0x000fe400078e02f1 */
[----:B------:R-:W-:Y:S02]  /*142e0*/  @!P4 IMAD.IADD R13, R9, 0x1, R13 ;  /* 0x00000001090dc824 */ /* 0x000fe400078e020d */
[----:B--2---:R-:W-:-:S03]  /*142f0*/  @!P2 IMAD R11, R11, 0x1c0, RZ ;  /* 0x000001c00b0ba824 */ /* 0x004fc600078e02ff */
        /* <DEDUP_REMOVED lines=16> */
[----:B------:R-:W-:-:S03]  /*14400*/  @!P2 IMAD.WIDE.U32 R4, R10, 0x1c0, R4 ;  /* 0x000001c00a04a825 */ /* 0x000fc600078e0004 */
[----:B------:R-:W-:Y:S01]  /*14410*/  @P2 STS.128 [R250+0x11000], RZ ;  /* 0x011000fffa002388 */ /* 0x000fe20000000c00 */
[----:B------:R-:W-:Y:S01]  /*14420*/  @!P2 IMAD.IADD R5, R11, 0x1, R5 ;  /* 0x000000010b05a824 */ /* 0x000fe200078e0205 */
[----:B-1----:R-:W-:Y:S01]  /*14430*/  @!P1 MOV R12, R247 ;  /* 0x000000f7000c9202 */ /* 0x002fe20000000f00 */
[----:B------:R-:W-:-:S03]  /*14440*/  @!P1 IMAD.MOV.U32 R13, RZ, RZ, R246 ;  /* 0x000000ffff0d9224 */ /* 0x000fc600078e00f6 */
        /* <DEDUP_REMOVED lines=11> */
[----:B------:R-:W-:-:S03]  /*14500*/  R2P PR, R41, 0x6 ;  /* 0x0000000629007804 */ /* 0x000fc60000000000 */
[----:B--2---:R-:W-:Y:S02]  /*14510*/  LDSM.16.M88.4 R8, [R241] ;  /* 0x00000000f108783b */ /* 0x004fe40000000200 */
[----:B------:R-:W-:Y:S01]  /*14520*/  SEL R239, R0, 0xffffffe0, !P1 ;  /* 0xffffffe000ef7807 */ /* 0x000fe20004800000 */
[----:B------:R-:W-:Y:S01]  /*14530*/  IMAD R0, R166, 0x2, R241 ;  /* 0x00000002a6007824 */ /* 0x000fe200078e02f1 */
[----:B------:R-:W2:Y:S03]  /*14540*/  LDSM.16.M88.4 R32, [R240+0x2000] ;  /* 0x00200000f020783b */ /* 0x000ea60000000200 */
[----:B------:R-:W-:Y:S01]  /*14550*/  IMAD.IADD R164, R240, 0x1, R239 ;  /* 0x00000001f0a47824 */ /* 0x000fe200078e02ef */
[----:B------:R-:W-:Y:S01]  /*14560*/  LDSM.16.M88.4 R24, [R60] ;  /* 0x000000003c18783b */ /* 0x000fe20000000200 */
[----:B------:R-:W-:Y:S02]  /*14570*/  IMAD R237, R167, 0x2, R0 ;  /* 0x00000002a7ed7824 */ /* 0x000fe400078e0200 */
[----:B------:R-:W-:Y:S01]  /*14580*/  @P2 VIADD R238, R2, 0xffffffc0 ;  /* 0xffffffc002ee2836 */ /* 0x000fe20000000000 */
[----:B------:R-:W-:Y:S01]  /*14590*/  LDSM.16.M88.4 R16, [R164+0x2000] ;  /* 0x00200000a410783b */ /* 0x000fe20000000200 */
[----:B------:R-:W-:-:S02]  /*145a0*/  SHF.R.S32.HI R2, RZ, 0x1f, R38 ;  /* 0x0000001fff027819 */ /* 0x000fc40000011426 */
[----:B------:R-:W-:Y:S01]  /*145b0*/  IMAD.IADD R232, R239, 0x1, R238 ;  /* 0x00000001efe87824 */ /* 0x000fe200078e02ee */
[----:B------:R-:W3:Y:S01]  /*145c0*/  LDSM.16.M88.4 R64, [R240+0x2800] ;  /* 0x00280000f040783b */ /* 0x000ee20000000200 */
[----:B------:R-:W-:Y:S01]  /*145d0*/  LEA.HI R38, R2, R38, RZ, 0x2 ;  /* 0x0000002602267211 */ /* 0x000fe200078f10ff */
[----:B------:R-:W-:Y:S02]  /*145e0*/  IMAD.SHL.U32 R2, R36, 0x2, RZ ;  /* 0x0000000224027824 */ /* 0x000fe400078e00ff */
[----:B------:R-:W-:Y:S01]  /*145f0*/  LDSM.16.M88.4 R44, [R238] ;  /* 0x00000000ee2c783b */ /* 0x000fe20000000200 */
[----:B------:R-:W-:Y:S02]  /*14600*/  SHF.R.S32.HI R38, RZ, 0x2, R38 ;  /* 0x00000002ff267819 */ /* 0x000fe40000011426 */
[----:B------:R-:W-:Y:S01]  /*14610*/  LOP3.LUT R2, R2, 0x6, RZ, 0xc0, !PT ;  /* 0x0000000602027812 */ /* 0x000fe200078ec0ff */
[----:B-1----:R-:W-:Y:S01]  /*14620*/  LDSM.16.M88.4 R12, [R0] ;  /* 0x00000000000c783b */ /* 0x002fe20000000200 */
[----:B------:R-:W-:-:S03]  /*14630*/  IADD3 R180, R180, 0x1, R38 ;  /* 0x00000001b4b47810 */ /* 0x000fc60007ffe026 */
[----:B------:R-:W1:Y:S01]  /*14640*/  LDSM.16.M88.4 R28, [R164+0x2800] ;  /* 0x00280000a41c783b */ /* 0x000e620000000200 */
[----:B------:R-:W-:Y:S01]  /*14650*/  IADD3 R180, R40, R180, -R242 ;  /* 0x000000b428b47210 */ /* 0x000fe20007ffe8f2 */
[----:B------:R-:W-:Y:S02]  /*14660*/  VIADD R2, R2, UR5 ;  /* 0x0000000502027c36 */ /* 0x000fe40008000000 */
[----:B------:R-:W-:Y:S02]  /*14670*/  LDSM.16.M88.4 R4, [R237] ;  /* 0x00000000ed04783b */ /* 0x000fe40000000200 */
[----:B------:R-:W-:Y:S02]  /*14680*/  VIADD R180, R180, UR8 ;  /* 0x00000008b4b47c36 */ /* 0x000fe40008000000 */
[----:B------:R-:W-:Y:S03]  /*14690*/  LDSM.16.M88.4 R52, [R232] ;  /* 0x00000000e834783b */ /* 0x000fe60000000200 */
[C---:B------:R-:W-:Y:S01]  /*146a0*/  VIMNMX R181, R180.reuse, R40, PT ;  /* 0x00000028b4b57248 */ /* 0x040fe20003fe0100 */
[----:B------:R-:W4:Y:S01]  /*146b0*/  LDSM.16.M88.4 R20, [R240+0x3000] ;  /* 0x00300000f014783b */ /* 0x000f220000000200 */
[----:B------:R-:W-:Y:S01]  /*146c0*/  VIADDMNMX R180, R180, 0x8, R40, PT ;  /* 0x00000008b4b47846 */ /* 0x000fe20003800128 */
[----:B--2---:R-:W-:Y:S02]  /*146d0*/  HMMA.16816.F32 R56, R8, R32, RZ ;  /* 0x000000200838723c */ /* 0x004fe400000018ff */
[----:B------:R-:W-:Y:S01]  /*146e0*/  LDSM.16.M88.4 R48, [R164+0x3000] ;  /* 0x00300000a430783b */ /* 0x000fe20000000200 */
[----:B------:R-:W-:-:S03]  /*146f0*/  ISETP.GE.AND P1, PT, R2, R180, PT ;  /* 0x000000b40200720c */ /* 0x000fc60003f26270 */
[----:B------:R-:W-:Y:S01]  /*14700*/  LDSM.16.M88.4 R76, [R232+0x800] ;  /* 0x00080000e84c783b */ /* 0x000fe20000000200 */
[C---:B------:R-:W-:Y:S03]  /*14710*/  HMMA.16816.F32 R32, R8.reuse, R34, RZ ;  /* 0x000000220820723c */ /* 0x040fe600000018ff */
[----:B------:R-:W-:Y:S03]  /*14720*/  LDSM.16.M88.4 R72, [R238+0x1000] ;  /* 0x00100000ee48783b */ /* 0x000fe60000000200 */
[C---:B---3--:R-:W-:Y:S01]  /*14730*/  HMMA.16816.F32 R68, R8.reuse, R64, RZ ;  /* 0x000000400844723c */ /* 0x048fe200000018ff */
[----:B------:R-:W-:Y:S04]  /*14740*/  LDSM.16.M88.4 R84, [R238+0x4800] ;  /* 0x00480000ee54783b */ /* 0x000fe80000000200 */
[----:B------:R-:W0:Y:S01]  /*14750*/  LDGDEPBAR ;  /* 0x00000000000079af */ /* 0x000e220000000000 */
[----:B------:R-:W-:Y:S06]  /*14760*/  HMMA.16816.F32 R64, R8, R66, RZ ;  /* 0x000000420840723c */ /* 0x000fec00000018ff */
[C---:B------:R-:W-:Y:S06]  /*14770*/  HMMA.16816.F32 R56, R24.reuse, R16, R56 ;  /* 0x000000101838723c */ /* 0x040fec0000001838 */
[C---:B------:R-:W-:Y:S01]  /*14780*/  HMMA.16816.F32 R32, R24.reuse, R18, R32 ;  /* 0x000000121820723c */ /* 0x040fe20000001820 */
[----:B------:R-:W2:Y:S05]  /*14790*/  LDSM.16.M88.4 R16, [R238+0x800] ;  /* 0x00080000ee10783b */ /* 0x000eaa0000000200 */
[C---:B-1----:R-:W-:Y:S06]  /*147a0*/  HMMA.16816.F32 R68, R24.reuse, R28, R68 ;  /* 0x0000001c1844723c */ /* 0x042fec0000001844 */
[----:B------:R-:W-:Y:S01]  /*147b0*/  HMMA.16816.F32 R64, R24, R30, R64 ;  /* 0x0000001e1840723c */ /* 0x000fe20000001840 */
[----:B------:R-:W1:Y:S05]  /*147c0*/  LDSM.16.M88.4 R28, [R240+0x3800] ;  /* 0x00380000f01c783b */ /* 0x000e6a0000000200 */
[C---:B------:R-:W-:Y:S06]  /*147d0*/  HMMA.16816.F32 R56, R12.reuse, R44, R56 ;  /* 0x0000002c0c38723c */ /* 0x040fec0000001838 */
[----:B------:R-:W-:Y:S06]  /*147e0*/  HMMA.16816.F32 R32, R12, R46, R32 ;  /* 0x0000002e0c20723c */ /* 0x000fec0000001820 */
[C---:B----4-:R-:W-:Y:S06]  /*147f0*/  HMMA.16816.F32 R44, R8.reuse, R20, RZ ;  /* 0x00000014082c723c */ /* 0x050fec00000018ff */
[----:B------:R-:W-:Y:S06]  /*14800*/  HMMA.16816.F32 R20, R8, R22, RZ ;  /* 0x000000160814723c */ /* 0x000fec00000018ff */
[----:B--2---:R-:W-:Y:S06]  /*14810*/  HMMA.16816.F32 R68, R12, R16, R68 ;  /* 0x000000100c44723c */ /* 0x004fec0000001844 */
[----:B------:R-:W-:Y:S06]  /*14820*/  HMMA.16816.F32 R32, R4, R54, R32 ;  /* 0x000000360420723c */ /* 0x000fec0000001820 */
[----:B------:R-:W-:Y:S01]  /*14830*/  HMMA.16816.F32 R64, R12, R18, R64 ;  /* 0x000000120c40723c */ /* 0x000fe20000001840 */
[----:B------:R-:W2:Y:S05]  /*14840*/  LDSM.16.M88.4 R16, [R164+0x3800] ;  /* 0x00380000a410783b */ /* 0x000eaa0000000200 */
[C---:B------:R-:W-:Y:S06]  /*14850*/  HMMA.16816.F32 R44, R24.reuse, R48, R44 ;  /* 0x00000030182c723c */ /* 0x040fec000000182c */
[----:B------:R-:W-:Y:S06]  /*14860*/  HMMA.16816.F32 R20, R24, R50, R20 ;  /* 0x000000321814723c */ /* 0x000fec0000001814 */
[----:B------:R-:W-:Y:S01]  /*14870*/  FMUL.FTZ R32, R32, UR9 ;  /* 0x0000000920207c20 */ /* 0x000fe20008410000 */
[----:B------:R-:W-:Y:S01]  /*14880*/  FMUL.FTZ R33, R33, UR9 ;  /* 0x0000000921217c20 */ /* 0x000fe20008410000 */
[----:B------:R-:W-:Y:S01]  /*14890*/  FMUL.FTZ R34, R34, UR9 ;  /* 0x0000000922227c20 */ /* 0x000fe20008410000 */
[----:B------:R-:W-:Y:S01]  /*148a0*/  FMUL.FTZ R118, R35, UR9 ;  /* 0x0000000923767c20 */ /* 0x000fe20008410000 */
[----:B------:R-:W-:Y:S01]  /*148b0*/  MUFU.TANH R100, R32 ;  /* 0x0000002000647308 */ /* 0x000fe20000002400 */
[----:B------:R-:W-:Y:S01]  /*148c0*/  HMMA.16816.F32 R56, R4, R52, R56 ;  /* 0x000000340438723c */ /* 0x000fe20000001838 */
[----:B------:R-:W3:Y:S05]  /*148d0*/  LDSM.16.M88.4 R52, [R232+0x1000] ;  /* 0x00100000e834783b */ /* 0x000eea0000000200 */
[----:B-1----:R-:W-:Y:S01]  /*148e0*/  HMMA.16816.F32 R48, R8, R28, RZ ;  /* 0x0000001c0830723c */ /* 0x002fe200000018ff */
[----:B------:R-:W-:Y:S05]  /*148f0*/  MUFU.TANH R99, R33 ;  /* 0x0000002100637308 */ /* 0x000fea0000002400 */
[----:B------:R-:W-:Y:S03]  /*14900*/  HMMA.16816.F32 R68, R4, R76, R68 ;  /* 0x0000004c0444723c */ /* 0x000fe60000001844 */
[----:B------:R1:W-:Y:S03]  /*14910*/  MUFU.TANH R119, R34 ;  /* 0x0000002200777308 */ /* 0x0003e60000002400 */
[----:B------:R-:W-:Y:S05]  /*14920*/  HMMA.16816.F32 R28, R8, R30, RZ ;  /* 0x0000001e081c723c */ /* 0x000fea00000018ff */
[----:B------:R-:W-:Y:S01]  /*14930*/  MUFU.TANH R118, R118 ;  /* 0x0000007600767308 */ /* 0x000fe20000002400 */
[----:B------:R-:W-:Y:S01]  /*14940*/  HMMA.16816.F32 R64, R4, R78, R64 ;  /* 0x0000004e0440723c */ /* 0x000fe20000001840 */
[----:B------:R-:W4:Y:S01]  /*14950*/  LDSM.16.M88.4 R76, [R238+0x1800] ;  /* 0x00180000ee4c783b */ /* 0x000f220000000200 */
[----:B------:R-:W-:Y:S01]  /*14960*/  FMUL.FTZ R59, R59, UR9 ;  /* 0x000000093b3b7c20 */ /* 0x000fe20008410000 */
[----:B------:R-:W-:Y:S01]  /*14970*/  FMUL.FTZ R58, R58, UR9 ;  /* 0x000000093a3a7c20 */ /* 0x000fe20008410000 */
[----:B------:R-:W-:-:S02]  /*14980*/  FMUL.FTZ R57, R57, UR9 ;  /* 0x0000000939397c20 */ /* 0x000fc40008410000 */
[C---:B------:R-:W-:Y:S01]  /*14990*/  HMMA.16816.F32 R44, R12.reuse, R72, R44 ;  /* 0x000000480c2c723c */ /* 0x040fe2000000182c */
[----:B------:R-:W-:Y:S01]  /*149a0*/  MUFU.TANH R120, R59 ;  /* 0x0000003b00787308 */ /* 0x000fe20000002400 */
[----:B-1----:R-:W1:Y:S04]  /*149b0*/  LDSM.16.M88.4 R32, [R240+0x4000] ;  /* 0x00400000f020783b */ /* 0x002e680000000200 */
[----:B------:R-:W-:Y:S01]  /*149c0*/  HMMA.16816.F32 R20, R12, R74, R20 ;  /* 0x0000004a0c14723c */ /* 0x000fe20000001814 */
[----:B------:R-:W5:Y:S01]  /*149d0*/  LDSM.16.M88.4 R72, [R164+0x4000] ;  /* 0x00400000a448783b */ /* 0x000f620000000200 */
[----:B------:R-:W-:Y:S01]  /*149e0*/  FMUL.FTZ R68, R68, UR9 ;  /* 0x0000000944447c20 */ /* 0x000fe20008410000 */
[----:B------:R-:W-:Y:S01]  /*149f0*/  FMUL.FTZ R69, R69, UR9 ;  /* 0x0000000945457c20 */ /* 0x000fe20008410000 */
[----:B------:R-:W-:Y:S01]  /*14a00*/  FMUL.FTZ R70, R70, UR9 ;  /* 0x0000000946467c20 */ /* 0x000fe20008410000 */
[----:B------:R-:W-:Y:S01]  /*14a10*/  FMUL.FTZ R71, R71, UR9 ;  /* 0x0000000947477c20 */ /* 0x000fe20008410000 */
[C---:B--2---:R-:W-:Y:S01]  /*14a20*/  HMMA.16816.F32 R48, R24.reuse, R16, R48 ;  /* 0x000000101830723c */ /* 0x044fe20000001830 */
[----:B------:R-:W-:Y:S05]  /*14a30*/  MUFU.TANH R98, R68 ;  /* 0x0000004400627308 */ /* 0x000fea0000002400 */
[----:B------:R-:W-:Y:S01]  /*14a40*/  HMMA.16816.F32 R28, R24, R18, R28 ;  /* 0x00000012181c723c */ /* 0x000fe2000000181c */
[----:B------:R-:W-:Y:S01]  /*14a50*/  FMUL.FTZ R64, R64, UR9 ;  /* 0x0000000940407c20 */ /* 0x000fe20008410000 */
[----:B------:R-:W-:Y:S01]  /*14a60*/  FMUL.FTZ R65, R65, UR9 ;  /* 0x0000000941417c20 */ /* 0x000fe20008410000 */
[----:B------:R-:W-:Y:S01]  /*14a70*/  MUFU.TANH R97, R69 ;  /* 0x0000004500617308 */ /* 0x000fe20000002400 */
[----:B------:R-:W-:Y:S01]  /*14a80*/  FMUL.FTZ R66, R66, UR9 ;  /* 0x0000000942427c20 */ /* 0x000fe20008410000 */
[----:B------:R-:W-:Y:S01]  /*14a90*/  FMUL.FTZ R114, R67, UR9 ;  /* 0x0000000943727c20 */ /* 0x000fe20008410000 */
[C---:B---3--:R-:W-:Y:S05]  /*14aa0*/  HMMA.16816.F32 R44, R4.reuse, R52, R44 ;  /* 0x00000034042c723c */ /* 0x048fea000000182c */
[----:B------:R-:W-:Y:S01]  /*14ab0*/  MUFU.TANH R117, R70 ;  /* 0x0000004600757308 */ /* 0x000fe20000002400 */
[----:B------:R-:W-:Y:S01]  /*14ac0*/  HMMA.16816.F32 R20, R4, R54, R20 ;  /* 0x000000360414723c */ /* 0x000fe20000001814 */
[----:B------:R-:W2:Y:S05]  /*14ad0*/  LDSM.16.M88.4 R52, [R238+0x2000] ;  /* 0x00200000ee34783b */ /* 0x000eaa0000000200 */
[----:B----4-:R-:W-:Y:S01]  /*14ae0*/  HMMA.16816.F32 R48, R12, R76, R48 ;  /* 0x0000004c0c30723c */ /* 0x010fe20000001830 */
[----:B------:R3:W-:Y:S05]  /*14af0*/  MUFU.TANH R116, R71 ;  /* 0x0000004700747308 */ /* 0x0007ea0000002400 */
[C---:B-1----:R-:W-:Y:S03]  /*14b00*/  HMMA.16816.F32 R16, R8.reuse, R32, RZ ;  /* 0x000000200810723c */ /* 0x042fe600000018ff */
[----:B------:R-:W-:Y:S03]  /*14b10*/  MUFU.TANH R96, R64 ;  /* 0x0000004000607308 */ /* 0x000fe60000002400 */
[----:B------:R-:W-:Y:S01]  /*14b20*/  HMMA.16816.F32 R32, R8, R34, RZ ;  /* 0x000000220820723c */ /* 0x000fe200000018ff */
[----:B------:R-:W-:Y:S01]  /*14b30*/  FMUL.FTZ R44, R44, UR9 ;  /* 0x000000092c2c7c20 */ /* 0x000fe20008410000 */
[----:B------:R-:W-:Y:S01]  /*14b40*/  FMUL.FTZ R45, R45, UR9 ;  /* 0x000000092d2d7c20 */ /* 0x000fe20008410000 */
[----:B------:R-:W-:Y:S01]  /*14b50*/  FMUL.FTZ R46, R46, UR9 ;  /* 0x000000092e2e7c20 */ /* 0x000fe20008410000 */
[----:B------:R-:W-:Y:S01]  /*14b60*/  FMUL.FTZ R112, R47, UR9 ;  /* 0x000000092f707c20 */ /* 0x000fe20008410000 */
[----:B------:R-:W-:Y:S01]  /*14b70*/  MUFU.TANH R95, R65 ;  /* 0x00000041005f7308 */ /* 0x000fe20000002400 */
[----:B---3--:R-:W1:Y:S01]  /*14b80*/  LDSM.16.M88.4 R68, [R232+0x1800] ;  /* 0x00180000e844783b */ /* 0x008e620000000200 */
[----:B------:R-:W-:Y:S01]  /*14b90*/  HMMA.16816.F32 R28, R12, R78, R28 ;  /* 0x0000004e0c1c723c */ /* 0x000fe2000000181c */
[----:B------:R-:W-:Y:S01]  /*14ba0*/  FMUL.FTZ R20, R20, UR9 ;  /* 0x0000000914147c20 */ /* 0x000fe20008410000 */
[----:B------:R-:W-:Y:S01]  /*14bb0*/  FMUL.FTZ R21, R21, UR9 ;  /* 0x0000000915157c20 */ /* 0x000fe20008410000 */
[----:B------:R-:W3:Y:S01]  /*14bc0*/  LDSM.16.M88.4 R76, [R232+0x2000] ;  /* 0x00200000e84c783b */ /* 0x000ee20000000200 */
[----:B------:R-:W-:Y:S01]  /*14bd0*/  FMUL.FTZ R22, R22, UR9 ;  /* 0x0000000916167c20 */ /* 0x000fe20008410000 */
[----:B------:R-:W-:Y:S01]  /*14be0*/  FMUL.FTZ R110, R23, UR9 ;  /* 0x00000009176e7c20 */ /* 0x000fe20008410000 */
[----:B------:R4:W-:Y:S05]  /*14bf0*/  MUFU.TANH R115, R66 ;  /* 0x0000004200737308 */ /* 0x0009ea0000002400 */
[C---:B-----5:R-:W-:Y:S03]  /*14c00*/  HMMA.16816.F32 R16, R24.reuse, R72, R16 ;  /* 0x000000481810723c */ /* 0x060fe60000001810 */
[----:B------:R-:W-:Y:S03]  /*14c10*/  MUFU.TANH R94, R44 ;  /* 0x0000002c005e7308 */ /* 0x000fe60000002400 */
[----:B------:R-:W-:Y:S05]  /*14c20*/  HMMA.16816.F32 R32, R24, R74, R32 ;  /* 0x0000004a1820723c */ /* 0x000fea0000001820 */
[----:B------:R-:W-:Y:S01]  /*14c30*/  MUFU.TANH R93, R45 ;  /* 0x0000002d005d7308 */ /* 0x000fe20000002400 */
[----:B----4-:R-:W4:Y:S07]  /*14c40*/  LDSM.16.M88.4 R64, [R240+0x4800] ;  /* 0x00480000f040783b */ /* 0x010f2e0000000200 */
[----:B------:R5:W-:Y:S05]  /*14c50*/  MUFU.TANH R113, R46 ;  /* 0x0000002e00717308 */ /* 0x000bea0000002400 */
[----:B--2---:R-:W-:Y:S03]  /*14c60*/  HMMA.16816.F32 R16, R12, R52, R16 ;  /* 0x000000340c10723c */ /* 0x004fe60000001810 */
[----:B------:R-:W-:Y:S03]  /*14c70*/  MUFU.TANH R92, R20 ;  /* 0x00000014005c7308 */ /* 0x000fe60000002400 */
[C---:B-1----:R-:W-:Y:S05]  /*14c80*/  HMMA.16816.F32 R48, R4.reuse, R68, R48 ;  /* 0x000000440430723c */ /* 0x042fea0000001830 */
[----:B------:R-:W-:Y:S01]  /*14c90*/  MUFU.TANH R91, R21 ;  /* 0x00000015005b7308 */ /* 0x000fe20000002400 */
[----:B-----5:R-:W1:Y:S01]  /*14ca0*/  LDSM.16.M88.4 R44, [R164+0x4800] ;  /* 0x00480000a42c783b */ /* 0x020e620000000200 */
[----:B------:R-:W-:Y:S03]  /*14cb0*/  HMMA.16816.F32 R28, R4, R70, R28 ;  /* 0x00000046041c723c */ /* 0x000fe6000000181c */
[----:B------:R-:W-:Y:S03]  /*14cc0*/  LDSM.16.M88.4 R68, [R238+0x2800] ;  /* 0x00280000ee44783b */ /* 0x000fe60000000200 */
[----:B------:R2:W-:Y:S01]  /*14cd0*/  MUFU.TANH R111, R22 ;  /* 0x00000016006f7308 */ /* 0x0005e20000002400 */
[----:B------:R-:W-:Y:S01]  /*14ce0*/  HMMA.16816.F32 R32, R12, R54, R32 ;  /* 0x000000360c20723c */ /* 0x000fe20000001820 */
[----:B------:R-:W-:Y:S05]  /*14cf0*/  LDSM.16.M88.4 R52, [R232+0x2800] ;  /* 0x00280000e834783b */ /* 0x000fea0000000200 */
[----:B---3--:R-:W-:Y:S01]  /*14d00*/  HMMA.16816.F32 R16, R4, R76, R16 ;  /* 0x0000004c0410723c */ /* 0x008fe20000001810 */
[----:B------:R-:W3:Y:S03]  /*14d10*/  MUFU.TANH R101, R58 ;  /* 0x0000003a00657308 */ /* 0x000ee60000002400 */
[----:B------:R-:W-:Y:S01]  /*14d20*/  FMUL.FTZ R48, R48, UR9 ;  /* 0x0000000930307c20 */ /* 0x000fe20008410000 */
[----:B------:R-:W-:Y:S01]  /*14d30*/  FMUL.FTZ R50, R50, UR9 ;  /* 0x0000000932327c20 */ /* 0x000fe20008410000 */
[C---:B----4-:R-:W-:Y:S01]  /*14d40*/  HMMA.16816.F32 R72, R8.reuse, R64, RZ ;  /* 0x000000400848723c */ /* 0x050fe200000018ff */
[----:B------:R-:W-:Y:S01]  /*14d50*/  FMUL.FTZ R0, R49, UR9 ;  /* 0x0000000931007c20 */ /* 0x000fe20008410000 */
[----:B------:R-:W-:Y:S01]  /*14d60*/  FMUL.FTZ R108, R51, UR9 ;  /* 0x00000009336c7c20 */ /* 0x000fe20008410000 */
[----:B------:R-:W-:Y:S01]  /*14d70*/  MUFU.TANH R90, R48 ;  /* 0x00000030005a7308 */ /* 0x000fe20000002400 */
[----:B--2---:R-:W2:Y:S01]  /*14d80*/  LDSM.16.M88.4 R20, [R240+0x5000] ;  /* 0x00500000f014783b */ /* 0x004ea20000000200 */
[----:B------:R-:W-:Y:S01]  /*14d90*/  FMUL.FTZ R28, R28, UR9 ;  /* 0x000000091c1c7c20 */ /* 0x000fe20008410000 */
[----:B------:R-:W-:Y:S01]  /*14da0*/  HMMA.16816.F32 R64, R8, R66, RZ ;  /* 0x000000420840723c */ /* 0x000fe200000018ff */
[----:B------:R-:W-:Y:S01]  /*14db0*/  FMUL.FTZ R29, R29, UR9 ;  /* 0x000000091d1d7c20 */ /* 0x000fe20008410000 */
[----:B------:R-:W-:Y:S01]  /*14dc0*/  FMUL.FTZ R30, R30, UR9 ;  /* 0x000000091e1e7c20 */ /* 0x000fe20008410000 */
[----:B------:R-:W-:-:S02]  /*14dd0*/  FMUL.FTZ R131, R31, UR9 ;  /* 0x000000091f837c20 */ /* 0x000fc40008410000 */
[----:B------:R4:W-:Y:S01]  /*14de0*/  MUFU.TANH R109, R50 ;  /* 0x00000032006d7308 */ /* 0x0009e20000002400 */
[----:B------:R-:W-:Y:S01]  /*14df0*/  HMMA.16816.F32 R32, R4, R78, R32 ;  /* 0x0000004e0420723c */ /* 0x000fe20000001820 */
[----:B------:R-:W-:Y:S01]  /*14e00*/  LDSM.16.M88.4 R76, [R238+0x3000] ;  /* 0x00300000ee4c783b */ /* 0x000fe20000000200 */
[----:B---3--:R-:W-:-:S04]  /*14e10*/  FSEL R121, R101, -INF , !P1 ;  /* 0xff80000065797808 */ /* 0x008fc80004800000 */
[----:B------:R-:W-:Y:S01]  /*14e20*/  FMUL.FTZ R16, R16, UR9 ;  /* 0x0000000910107c20 */ /* 0x000fe20008410000 */
[----:B------:R-:W-:Y:S01]  /*14e30*/  MUFU.TANH R89, R28 ;  /* 0x0000001c00597308 */ /* 0x000fe20000002400 */
[----:B------:R-:W-:Y:S01]  /*14e40*/  FMUL.FTZ R17, R17, UR9 ;  /* 0x0000000911117c20 */ /* 0x000fe20008410000 */
[----:B------:R-:W-:Y:S01]  /*14e50*/  FMUL.FTZ R18, R18, UR9 ;  /* 0x0000000912127c20 */ /* 0x000fe20008410000 */
[----:B------:R-:W-:Y:S02]  /*14e60*/  FMUL.FTZ R133, R19, UR9 ;  /* 0x0000000913857c20 */ /* 0x000fe40008410000 */
[C---:B-1----:R-:W-:Y:S03]  /*14e70*/  HMMA.16816.F32 R72, R24.reuse, R44, R72 ;  /* 0x0000002c1848723c */ /* 0x042fe60000001848 */
[----:B------:R-:W-:Y:S01]  /*14e80*/  MUFU.TANH R127, R29 ;  /* 0x0000001d007f7308 */ /* 0x000fe20000002400 */
[----:B----4-:R-:W1:Y:S02]  /*14e90*/  LDSM.16.M88.4 R48, [R164+0x5000] ;  /* 0x00500000a430783b */ /* 0x010e640000000200 */
[----:B------:R-:W-:Y:S05]  /*14ea0*/  HMMA.16816.F32 R64, R24, R46, R64 ;  /* 0x0000002e1840723c */ /* 0x000fea0000001840 */
[----:B------:R3:W-:Y:S01]  /*14eb0*/  MUFU.TANH R135, R30 ;  /* 0x0000001e00877308 */ /* 0x0007e20000002400 */
[----:B------:R-:W-:Y:S01]  /*14ec0*/  FMUL.FTZ R32, R32, UR9 ;  /* 0x0000000920207c20 */ /* 0x000fe20008410000 */
[----:B------:R-:W-:Y:S01]  /*14ed0*/  FMUL.FTZ R33, R33, UR9 ;  /* 0x0000000921217c20 */ /* 0x000fe20008410000 */
[----:B------:R-:W-:Y:S01]  /*14ee0*/  FMUL.FTZ R34, R34, UR9 ;  /* 0x0000000922227c20 */ /* 0x000fe20008410000 */
[----:B------:R-:W-:-:S04]  /*14ef0*/  FMUL.FTZ R130, R35, UR9 ;  /* 0x0000000923827c20 */ /* 0x000fc80008410000 */
[----:B------:R-:W-:Y:S01]  /*14f00*/  MUFU.TANH R128, R16 ;  /* 0x0000001000807308 */ /* 0x000fe20000002400 */
[C---:B--2---:R-:W-:Y:S06]  /*14f10*/  HMMA.16816.F32 R44, R8.reuse, R20, RZ ;  /* 0x00000014082c723c */ /* 0x044fec00000018ff */
[----:B------:R-:W-:Y:S01]  /*14f20*/  HMMA.16816.F32 R20, R8, R22, RZ ;  /* 0x000000160814723c */ /* 0x000fe200000018ff */
[----:B------:R-:W-:Y:S01]  /*14f30*/  MUFU.TANH R126, R17 ;  /* 0x00000011007e7308 */ /* 0x000fe20000002400 */
[----:B---3--:R-:W2:Y:S04]  /*14f40*/  LDSM.16.M88.4 R28, [R240+0x5800] ;  /* 0x00580000f01c783b */ /* 0x008ea80000000200 */
[C---:B------:R-:W-:Y:S03]  /*14f50*/  HMMA.16816.F32 R72, R12.reuse, R68, R72 ;  /* 0x000000440c48723c */ /* 0x040fe60000001848 */
[----:B------:R3:W-:Y:S03]  /*14f60*/  MUFU.TANH R134, R18 ;  /* 0x0000001200867308 */ /* 0x0007e60000002400 */
[----:B------:R-:W-:Y:S01]  /*14f70*/  HMMA.16816.F32 R64, R12, R70, R64 ;  /* 0x000000460c40723c */ /* 0x000fe20000001840 */
[----:B------:R-:W-:Y:S04]  /*14f80*/  LDSM.16.M88.4 R68, [R232+0x3000] ;  /* 0x00300000e844783b */ /* 0x000fe80000000200 */
[----:B------:R-:W-:Y:S01]  /*14f90*/  MUFU.TANH R125, R32 ;  /* 0x00000020007d7308 */ /* 0x000fe20000002400 */
[C---:B-1----:R-:W-:Y:S06]  /*14fa0*/  HMMA.16816.F32 R44, R24.reuse, R48, R44 ;  /* 0x00000030182c723c */ /* 0x042fec000000182c */
[----:B------:R-:W-:Y:S01]  /*14fb0*/  HMMA.16816.F32 R20, R24, R50, R20 ;  /* 0x000000321814723c */ /* 0x000fe20000001814 */
[----:B------:R-:W-:Y:S01]  /*14fc0*/  MUFU.TANH R59, R33 ;  /* 0x00000021003b7308 */ /* 0x000fe20000002400 */
[----:B---3--:R-:W1:Y:S04]  /*14fd0*/  LDSM.16.M88.4 R16, [R164+0x5800] ;  /* 0x00580000a410783b */ /* 0x008e680000000200 */
[C---:B------:R-:W-:Y:S03]  /*14fe0*/  HMMA.16816.F32 R72, R4.reuse, R52, R72 ;  /* 0x000000340448723c */ /* 0x040fe60000001848 */
[----:B------:R3:W-:Y:S03]  /*14ff0*/  MUFU.TANH R132, R34 ;  /* 0x0000002200847308 */ /* 0x0007e60000002400 */
[----:B------:R-:W-:Y:S01]  /*15000*/  HMMA.16816.F32 R64, R4, R54, R64 ;  /* 0x000000360440723c */ /* 0x000fe20000001840 */
[----:B------:R-:W-:Y:S04]  /*15010*/  LDSM.16.M88.4 R52, [R238+0x3800] ;  /* 0x00380000ee34783b */ /* 0x000fe80000000200 */
[----:B------:R4:W5:Y:S01]  /*15020*/  MUFU.TANH R136, R57 ;  /* 0x0000003900887308 */ /* 0x0009620000002400 */
[C---:B--2---:R-:W-:Y:S06]  /*15030*/  HMMA.16816.F32 R48, R8.reuse, R28, RZ ;  /* 0x0000001c0830723c */ /* 0x044fec00000018ff */
[----:B------:R-:W-:Y:S01]  /*15040*/  HMMA.16816.F32 R28, R8, R30, RZ ;  /* 0x0000001e081c723c */ /* 0x000fe200000018ff */
[----:B------:R-:W2:Y:S01]  /*15050*/  MUFU.TANH R114, R114 ;  /* 0x0000007200727308 */ /* 0x000ea20000002400 */
[----:B---3--:R-:W3:Y:S04]  /*15060*/  LDSM.16.M88.4 R32, [R240+0x6000] ;  /* 0x00600000f020783b */ /* 0x008ee80000000200 */
[C---:B------:R-:W-:Y:S01]  /*15070*/  HMMA.16816.F32 R44, R12.reuse, R76, R44 ;  /* 0x0000004c0c2c723c */ /* 0x040fe2000000182c */
[----:B------:R-:W-:Y:S01]  /*15080*/  FMUL.FTZ R74, R74, UR9 ;  /* 0x000000094a4a7c20 */ /* 0x000fe20008410000 */
[----:B------:R-:W-:Y:S01]  /*15090*/  FMUL.FTZ R75, R75, UR9 ;  /* 0x000000094b4b7c20 */ /* 0x000fe20008410000 */
[----:B------:R-:W-:Y:S01]  /*150a0*/  FMUL.FTZ R58, R72, UR9 ;  /* 0x00000009483a7c20 */ /* 0x000fe20008410000 */
[----:B----4-:R-:W-:Y:S01]  /*150b0*/  FMUL.FTZ R57, R73, UR9 ;  /* 0x0000000949397c20 */ /* 0x010fe20008410000 */
[----:B------:R-:W-:Y:S01]  /*150c0*/  MUFU.TANH R129, R74 ;  /* 0x0000004a00817308 */ /* 0x000fe20000002400 */
[----:B------:R-:W-:Y:S01]  /*150d0*/  HMMA.16816.F32 R20, R12, R78, R20 ;  /* 0x0000004e0c14723c */ /* 0x000fe20000001814 */
[----:B------:R-:W4:Y:S01]  /*150e0*/  LDSM.16.M88.4 R76, [R164+0x6000] ;  /* 0x00600000a44c783b */ /* 0x000f220000000200 */
[----:B------:R-:W-:Y:S01]  /*150f0*/  FMUL.FTZ R64, R64, UR9 ;  /* 0x0000000940407c20 */ /* 0x000fe20008410000 */
[----:B------:R-:W-:Y:S01]  /*15100*/  FMUL.FTZ R65, R65, UR9 ;  /* 0x0000000941417c20 */ /* 0x000fe20008410000 */
[----:B------:R-:W-:Y:S01]  /*15110*/  FMUL.FTZ R66, R66, UR9 ;  /* 0x0000000942427c20 */ /* 0x000fe20008410000 */
[----:B------:R-:W-:Y:S01]  /*15120*/  FMUL.FTZ R67, R67, UR9 ;  /* 0x0000000943437c20 */ /* 0x000fe20008410000 */
[C---:B-1----:R-:W-:Y:S01]  /*15130*/  HMMA.16816.F32 R48, R24.reuse, R16, R48 ;  /* 0x000000101830723c */ /* 0x042fe20000001830 */
[----:B------:R1:W-:Y:S05]  /*15140*/  MUFU.TANH R124, R75 ;  /* 0x0000004b007c7308 */ /* 0x0003ea0000002400 */
[----:B------:R-:W-:Y:S03]  /*15150*/  HMMA.16816.F32 R28, R24, R18, R28 ;  /* 0x00000012181c723c */ /* 0x000fe6000000181c */
[----:B------:R-:W-:Y:S03]  /*15160*/  MUFU.TANH R123, R64 ;  /* 0x00000040007b7308 */ /* 0x000fe60000002400 */
[C---:B------:R-:W-:Y:S05]  /*15170*/  HMMA.16816.F32 R44, R4.reuse, R68, R44 ;  /* 0x00000044042c723c */ /* 0x040fea000000182c */
[----:B------:R-:W-:Y:S01]  /*15180*/  MUFU.TANH R107, R65 ;  /* 0x00000041006b7308 */ /* 0x000fe20000002400 */
[----:B-1----:R-:W1:Y:S01]  /*15190*/  LDSM.16.M88.4 R72, [R232+0x3800] ;  /* 0x00380000e848783b */ /* 0x002e620000000200 */
[----:B------:R-:W-:Y:S03]  /*151a0*/  HMMA.16816.F32 R20, R4, R70, R20 ;  /* 0x000000460414723c */ /* 0x000fe60000001814 */
[----:B------:R-:W5:Y:S03]  /*151b0*/  LDSM.16.M88.4 R68, [R238+0x4000] ;  /* 0x00400000ee44783b */ /* 0x000f660000000200 */
[----:B---3--:R-:W-:Y:S01]  /*151c0*/  HMMA.16816.F32 R16, R8, R32, RZ ;  /* 0x000000200810723c */ /* 0x008fe200000018ff */
[----:B------:R-:W-:Y:S05]  /*151d0*/  MUFU.TANH R122, R66 ;  /* 0x00000042007a7308 */ /* 0x000fea0000002400 */
[C---:B------:R-:W-:Y:S03]  /*151e0*/  HMMA.16816.F32 R48, R12.reuse, R52, R48 ;  /* 0x000000340c30723c */ /* 0x040fe60000001830 */
[----:B------:R3:W-:Y:S02]  /*151f0*/  MUFU.TANH R106, R67 ;  /* 0x00000043006a7308 */ /* 0x0007e40000002400 */
[----:B------:R-:W-:Y:S01]  /*15200*/  FMUL.FTZ R44, R44, UR9 ;  /* 0x000000092c2c7c20 */ /* 0x000fe20008410000 */
[----:B------:R-:W-:Y:S01]  /*15210*/  HMMA.16816.F32 R28, R12, R54, R28 ;  /* 0x000000360c1c723c */ /* 0x000fe2000000181c */
[----:B------:R-:W-:Y:S01]  /*15220*/  LDSM.16.M88.4 R52, [R240+0x6800] ;  /* 0x00680000f034783b */ /* 0x000fe20000000200 */
[----:B------:R-:W-:Y:S01]  /*15230*/  FMUL.FTZ R45, R45, UR9 ;  /* 0x000000092d2d7c20 */ /* 0x000fe20008410000 */
[----:B------:R-:W-:Y:S01]  /*15240*/  FMUL.FTZ R46, R46, UR9 ;  /* 0x000000092e2e7c20 */ /* 0x000fe20008410000 */
[----:B------:R-:W-:Y:S01]  /*15250*/  FMUL.FTZ R47, R47, UR9 ;  /* 0x000000092f2f7c20 */ /* 0x000fe20008410000 */
[----:B------:R-:W-:Y:S01]  /*15260*/  MUFU.TANH R105, R44 ;  /* 0x0000002c00697308 */ /* 0x000fe20000002400 */
[----:B------:R-:W-:Y:S01]  /*15270*/  HMMA.16816.F32 R32, R8, R34, RZ ;  /* 0x000000220820723c */ /* 0x000fe200000018ff */
[----:B------:R-:W-:Y:S01]  /*15280*/  FMUL.FTZ R20, R20, UR9 ;  /* 0x0000000914147c20 */ /* 0x000fe20008410000 */
[----:B------:R-:W-:Y:S01]  /*15290*/  FMUL.FTZ R21, R21, UR9 ;  /* 0x0000000915157c20 */ /* 0x000fe20008410000 */
[----:B------:R-:W-:Y:S01]  /*152a0*/  FMUL.FTZ R22, R22, UR9 ;  /* 0x0000000916167c20 */ /* 0x000fe20008410000 */
[----:B------:R-:W-:-:S02]  /*152b0*/  FMUL.FTZ R23, R23, UR9 ;  /* 0x0000000917177c20 */ /* 0x000fc40008410000 */
[----:B----4-:R-:W-:Y:S01]  /*152c0*/  HMMA.16816.F32 R16, R24, R76, R16 ;  /* 0x0000004c1810723c */ /* 0x010fe20000001810 */
[----:B------:R-:W-:Y:S01]  /*152d0*/  MUFU.TANH R103, R45 ;  /* 0x0000002d00677308 */ /* 0x000fe20000002400 */
[----:B---3--:R-:W3:Y:S07]  /*152e0*/  LDSM.16.M88.4 R64, [R232+0x4000] ;  /* 0x00400000e840783b */ /* 0x008eee0000000200 */
[----:B------:R-:W-:Y:S01]  /*152f0*/  MUFU.TANH R104, R46 ;  /* 0x0000002e00687308 */ /* 0x000fe20000002400 */
[C---:B-1----:R-:W-:Y:S06]  /*15300*/  HMMA.16816.F32 R48, R4.reuse, R72, R48 ;  /* 0x000000480430723c */ /* 0x042fec0000001830 */
[----:B------:R-:W-:Y:S01]  /*15310*/  HMMA.16816.F32 R28, R4, R74, R28 ;  /* 0x0000004a041c723c */ /* 0x000fe2000000181c */
[----:B------:R1:W-:Y:S05]  /*15320*/  MUFU.TANH R102, R47 ;  /* 0x0000002f00667308 */ /* 0x0003ea0000002400 */
[----:B------:R-:W-:Y:S03]  /*15330*/  HMMA.16816.F32 R32, R24, R78, R32 ;  /* 0x0000004e1820723c */ /* 0x000fe60000001820 */
[----:B------:R-:W-:Y:S03]  /*15340*/  MUFU.TANH R88, R20 ;  /* 0x0000001400587308 */ /* 0x000fe60000002400 */
[----:B-----5:R-:W-:Y:S05]  /*15350*/  HMMA.16816.F32 R16, R12, R68, R16 ;  /* 0x000000440c10723c */ /* 0x020fea0000001810 */
[----:B------:R-:W-:Y:S01]  /*15360*/  MUFU.TANH R82, R21 ;  /* 0x0000001500527308 */ /* 0x000fe20000002400 */
[----:B-1----:R-:W1:Y:S01]  /*15370*/  LDSM.16.M88.4 R44, [R164+0x6800] ;  /* 0x00680000a42c783b */ /* 0x002e620000000200 */
[----:B------:R-:W-:Y:S01]  /*15380*/  FMUL.FTZ R48, R48, UR9 ;  /* 0x0000000930307c20 */ /* 0x000fe20008410000 */
[----:B------:R-:W-:Y:S01]  /*15390*/  FMUL.FTZ R49, R49, UR9 ;  /* 0x0000000931317c20 */ /* 0x000fe20008410000 */
[----:B------:R-:W-:Y:S01]  /*153a0*/  FMUL.FTZ R50, R50, UR9 ;  /* 0x0000000932327c20 */ /* 0x000fe20008410000 */
[----:B------:R-:W-:-:S02]  /*153b0*/  FMUL.FTZ R51, R51, UR9 ;  /* 0x0000000933337c20 */ /* 0x000fc40008410000 */
[----:B------:R-:W-:Y:S01]  /*153c0*/  FMUL.FTZ R28, R28, UR9 ;  /* 0x000000091c1c7c20 */ /* 0x000fe20008410000 */
[----:B------:R-:W-:Y:S01]  /*153d0*/  MUFU.TANH R83, R22 ;  /* 0x0000001600537308 */ /* 0x000fe20000002400 */
[----:B------:R-:W-:Y:S01]  /*153e0*/  FMUL.FTZ R29, R29, UR9 ;  /* 0x000000091d1d7c20 */ /* 0x000fe20008410000 */
[----:B------:R-:W-:Y:S01]  /*153f0*/  FMUL.FTZ R30, R30, UR9 ;  /* 0x000000091e1e7c20 */ /* 0x000fe20008410000 */
[----:B------:R-:W-:Y:S02]  /*15400*/  FMUL.FTZ R73, R31, UR9 ;  /* 0x000000091f497c20 */ /* 0x000fe40008410000 */
[----:B------:R-:W-:Y:S03]  /*15410*/  HMMA.16816.F32 R32, R12, R70, R32 ;  /* 0x000000460c20723c */ /* 0x000fe60000001820 */
[----:B------:R4:W-:Y:S03]  /*15420*/  MUFU.TANH R81, R23 ;  /* 0x0000001700517308 */ /* 0x0009e60000002400 */
[----:B---3--:R-:W-:Y:S05]  /*15430*/  HMMA.16816.F32 R16, R4, R64, R16 ;  /* 0x000000400410723c */ /* 0x008fea0000001810 */
[----:B------:R-:W-:Y:S08]  /*15440*/  MUFU.TANH R80, R48 ;  /* 0x0000003000507308 */ /* 0x000ff00000002400 */
[----:B------:R-:W-:Y:S01]  /*15450*/  MUFU.TANH R78, R49 ;  /* 0x00000031004e7308 */ /* 0x000fe20000002400 */
[C---:B----4-:R-:W-:Y:S06]  /*15460*/  HMMA.16816.F32 R20, R8.reuse, R52, RZ ;  /* 0x000000340814723c */ /* 0x050fec00000018ff */
[----:B------:R-:W-:Y:S01]  /*15470*/  HMMA.16816.F32 R52, R8, R54, RZ ;  /* 0x000000360834723c */ /* 0x000fe200000018ff */
[----:B------:R-:W-:Y:S03]  /*15480*/  MUFU.TANH R79, R50 ;  /* 0x00000032004f7308 */ /* 0x000fe60000002400 */
[----:B------:R-:W-:Y:S01]  /*15490*/  FMUL.FTZ R16, R16, UR9 ;  /* 0x0000000910107c20 */ /* 0x000fe20008410000 */
[----:B------:R-:W-:Y:S01]  /*154a0*/  FMUL.FTZ R17, R17, UR9 ;  /* 0x0000000911117c20 */ /* 0x000fe20008410000 */
[----:B------:R-:W-:Y:S01]  /*154b0*/  FMUL.FTZ R18, R18, UR9 ;  /* 0x0000000912127c20 */ /* 0x000fe20008410000 */
[----:B------:R-:W-:Y:S01]  /*154c0*/  HMMA.16816.F32 R32, R4, R66, R32 ;  /* 0x000000420420723c */ /* 0x000fe20000001820 */
[----:B------:R-:W-:Y:S01]  /*154d0*/  FMUL.FTZ R69, R19, UR9 ;  /* 0x0000000913457c20 */ /* 0x000fe20008410000 */
[----:B------:R3:W-:Y:S01]  /*154e0*/  MUFU.TANH R77, R51 ;  /* 0x00000033004d7308 */ /* 0x0007e20000002400 */
[----:B------:R-:W-:Y:S07]  /*154f0*/  LDSM.16.M88.4 R64, [R240+0x7800] ;  /* 0x00780000f040783b */ /* 0x000fee0000000200 */
[----:B------:R-:W-:Y:S01]  /*15500*/  MUFU.TANH R76, R28 ;  /* 0x0000001c004c7308 */ /* 0x000fe20000002400 */
[C---:B-1----:R-:W-:Y:S06]  /*15510*/  HMMA.16816.F32 R20, R24.reuse, R44, R20 ;  /* 0x0000002c1814723c */ /* 0x042fec0000001814 */
[----:B------:R-:W-:Y:S01]  /*15520*/  HMMA.16816.F32 R52, R24, R46, R52 ;  /* 0x0000002e1834723c */ /* 0x000fe20000001834 */
[----:B------:R-:W-:Y:S01]  /*15530*/  MUFU.TANH R74, R29 ;  /* 0x0000001d004a7308 */ /* 0x000fe20000002400 */
[----:B---3--:R-:W1:Y:S04]  /*15540*/  LDSM.16.M88.4 R48, [R240+0x7000] ;  /* 0x00700000f030783b */ /* 0x008e680000000200 */
[----:B------:R-:W-:Y:S01]  /*15550*/  LDSM.16.M88.4 R44, [R164+0x7000] ;  /* 0x00700000a42c783b */ /* 0x000fe20000000200 */
[----:B------:R-:W-:Y:S01]  /*15560*/  FMUL.FTZ R32, R32, UR9 ;  /* 0x0000000920207c20 */ /* 0x000fe20008410000 */
[----:B------:R-:W-:Y:S01]  /*15570*/  FMUL.FTZ R33, R33, UR9 ;  /* 0x0000000921217c20 */ /* 0x000fe20008410000 */
[----:B------:R3:W-:Y:S01]  /*15580*/  MUFU.TANH R75, R30 ;  /* 0x0000001e004b7308 */ /* 0x0007e20000002400 */
[----:B------:R-:W-:Y:S01]  /*15590*/  FMUL.FTZ R34, R34, UR9 ;  /* 0x0000000922227c20 */ /* 0x000fe20008410000 */
[----:B------:R-:W-:-:S06]  /*155a0*/  FMUL.FTZ R35, R35, UR9 ;  /* 0x0000000923237c20 */ /* 0x000fcc0008410000 */
[----:B------:R-:W-:Y:S01]  /*155b0*/  MUFU.TANH R72, R16 ;  /* 0x0000001000487308 */ /* 0x000fe20000002400 */
[C---:B------:R-:W-:Y:S06]  /*155c0*/  HMMA.16816.F32 R20, R12.reuse, R84, R20 ;  /* 0x000000540c14723c */ /* 0x040fec0000001814 */
[----:B------:R-:W-:Y:S01]  /*155d0*/  HMMA.16816.F32 R36, R12, R86, R52 ;  /* 0x000000560c24723c */ /* 0x000fe20000001834 */
[----:B------:R-:W-:Y:S01]  /*155e0*/  MUFU.TANH R70, R17 ;  /* 0x0000001100467308 */ /* 0x000fe20000002400 */
[----:B---3--:R-:W3:Y:S04]  /*155f0*/  LDSM.16.M88.4 R28, [R232+0x4800] ;  /* 0x00480000e81c783b */ /* 0x008ee80000000200 */
[----:B------:R-:W4:Y:S03]  /*15600*/  LDSM.16.M88.4 R52, [R238+0x5000] ;  /* 0x00500000ee34783b */ /* 0x000f260000000200 */
[----:B------:R1:W-:Y:S08]  /*15610*/  MUFU.TANH R71, R18 ;  /* 0x0000001200477308 */ /* 0x0003f00000002400 */
[----:B------:R5:W-:Y:S08]  /*15620*/  MUFU.TANH R68, R32 ;  /* 0x0000002000447308 */ /* 0x000bf00000002400 */
[----:B------:R-:W-:Y:S01]  /*15630*/  MUFU.TANH R62, R33 ;  /* 0x00000021003e7308 */ /* 0x000fe20000002400 */
[----:B-1----:R-:W-:Y:S07]  /*15640*/  HMMA.16816.F32 R16, R8, R48, RZ ;  /* 0x000000300810723c */ /* 0x002fee00000018ff */
[----:B------:R-:W-:Y:S01]  /*15650*/  MUFU.TANH R63, R34 ;  /* 0x00000022003f7308 */ /* 0x000fe20000002400 */
[----:B-----5:R-:W-:-:S05]  /*15660*/  VIADD R32, R2, 0x1 ;  /* 0x0000000102207836 */ /* 0x020fca0000000000 */
[CC--:B------:R-:W-:Y:S02]  /*15670*/  ISETP.GE.AND P6, PT, R32.reuse, R181.reuse, PT ;  /* 0x000000b52000720c */ /* 0x0c0fe40003fc6270 */
[----:B------:R-:W-:Y:S01]  /*15680*/  ISETP.GE.AND P0, PT, R32, R180, PT ;  /* 0x000000b42000720c */ /* 0x000fe20003f06270 */
[----:B---3--:R-:W-:Y:S01]  /*15690*/  HMMA.16816.F32 R40, R4, R28, R20 ;  /* 0x0000001c0428723c */ /* 0x008fe20000001814 */
[----:B------:R1:W-:Y:S01]  /*156a0*/  MUFU.TANH R61, R35 ;  /* 0x00000023003d7308 */ /* 0x0003e20000002400 */
[----:B------:R-:W-:Y:S02]  /*156b0*/  FSEL R101, R136, -INF , !P6 ;  /* 0xff80000088657808 */ /* 0x000fe40007000000 */
[----:B------:R-:W-:Y:S02]  /*156c0*/  FSEL R120, R120, -INF , !P0 ;  /* 0xff80000078787808 */ /* 0x000fe40004000000 */
[----:B------:R-:W-:Y:S01]  /*156d0*/  HMMA.16816.F32 R20, R8, R50, RZ ;  /* 0x000000320814723c */ /* 0x000fe200000018ff */
[----:B------:R-:W-:Y:S01]  /*156e0*/  VIADD R28, R2, 0x8 ;  /* 0x00000008021c7836 */ /* 0x000fe20000000000 */
[----:B------:R-:W3:Y:S01]  /*156f0*/  LDSM.16.M88.4 R48, [R164+0x7800] ;  /* 0x00780000a430783b */ /* 0x000ee20000000200 */
[----:B------:R-:W5:Y:S03]  /*15700*/  MUFU.TANH R112, R112 ;  /* 0x0000007000707308 */ /* 0x000f660000002400 */
[----:B------:R-:W-:Y:S01]  /*15710*/  HMMA.16816.F32 R16, R24, R44, R16 ;  /* 0x0000002c1810723c */ /* 0x000fe20000001810 */
[----:B------:R-:W-:-:S02]  /*15720*/  ISETP.GE.AND P3, PT, R28, R181, PT ;  /* 0x000000b51c00720c */ /* 0x000fc40003f66270 */
[-C--:B------:R-:W-:Y:S02]  /*15730*/  ISETP.GE.AND P5, PT, R28, R180.reuse, PT ;  /* 0x000000b41c00720c */ /* 0x080fe40003fa6270 */
[----:B------:R-:W-:Y:S01]  /*15740*/  IADD3 R28, R2, 0x9, RZ ;  /* 0x00000009021c7810 */ /* 0x000fe20007ffe0ff */
[----:B-1----:R-:W1:Y:S01]  /*15750*/  LDSM.16.M88.4 R32, [R232+0x5000] ;  /* 0x00500000e820783b */ /* 0x002e620000000200 */
[----:B------:R-:W-:Y:S01]  /*15760*/  HMMA.16816.F32 R36, R4, R30, R36 ;  /* 0x0000001e0424723c */ /* 0x000fe20000001824 */
[----:B------:R-:W-:Y:S01]  /*15770*/  FSEL R100, R100, -INF , !P3 ;  /* 0xff80000064647808 */ /* 0x000fe20005800000 */
[----:B------:R-:W5:Y:S01]  /*15780*/  MUFU.TANH R110, R110 ;  /* 0x0000006e006e7308 */ /* 0x000f620000002400 */
[C---:B------:R-:W-:Y:S02]  /*15790*/  ISETP.GE.AND P2, PT, R28.reuse, R181, PT ;  /* 0x000000b51c00720c */ /* 0x040fe40003f46270 */
[----:B------:R-:W-:Y:S01]  /*157a0*/  ISETP.GE.AND P4, PT, R28, R180, PT ;  /* 0x000000b41c00720c */ /* 0x000fe20003f86270 */
[----:B------:R-:W-:-:S02]  /*157b0*/  VIADD R28, R2, 0x10 ;  /* 0x00000010021c7836 */ /* 0x000fc40000000000 */
[----:B------:R-:W-:Y:S01]  /*157c0*/  FMUL.FTZ R185, R40, UR9 ;  /* 0x0000000928b97c20 */ /* 0x000fe20008410000 */
[----:B------:R-:W-:Y:S01]  /*157d0*/  VIADD R40, R2, 0x11 ;  /* 0x0000001102287836 */ /* 0x000fe20000000000 */
[----:B------:R-:W-:Y:S01]  /*157e0*/  FSEL R119, R119, -INF , !P5 ;  /* 0xff80000077777808 */ /* 0x000fe20006800000 */
[----:B------:R-:W-:Y:S01]  /*157f0*/  FMUL.FTZ R41, R41, UR9 ;  /* 0x0000000929297c20 */ /* 0x000fe20008410000 */
[CC--:B------:R-:W-:Y:S01]  /*15800*/  ISETP.GE.AND P1, PT, R28.reuse, R181.reuse, PT ;  /* 0x000000b51c00720c */ /* 0x0c0fe20003f26270 */
[----:B------:R-:W-:Y:S01]  /*15810*/  HMMA.16816.F32 R20, R24, R46, R20 ;  /* 0x0000002e1814723c */ /* 0x000fe20000001814 */
[-C--:B------:R-:W-:Y:S01]  /*15820*/  ISETP.GE.AND P6, PT, R28, R180.reuse, PT ;  /* 0x000000b41c00720c */ /* 0x080fe20003fc6270 */
[----:B------:R-:W5:Y:S01]  /*15830*/  LDSM.16.M88.4 R44, [R238+0x5800] ;  /* 0x00580000ee2c783b */ /* 0x000f620000000200 */
[-C--:B------:R-:W-:Y:S01]  /*15840*/  ISETP.GE.AND P0, PT, R40, R181.reuse, PT ;  /* 0x000000b52800720c */ /* 0x080fe20003f06270 */
[----:B------:R-:W-:Y:S01]  /*15850*/  FMUL.FTZ R42, R42, UR9 ;  /* 0x000000092a2a7c20 */ /* 0x000fe20008410000 */
[-C--:B------:R-:W-:Y:S01]  /*15860*/  ISETP.GE.AND P3, PT, R40, R180.reuse, PT ;  /* 0x000000b42800720c */ /* 0x080fe20003f66270 */
[----:B------:R-:W-:Y:S01]  /*15870*/  HMMA.16816.F32 R28, R8, R64, RZ ;  /* 0x00000040081c723c */ /* 0x000fe200000018ff */
[----:B------:R-:W-:Y:S01]  /*15880*/  VIADD R40, R2, 0x18 ;  /* 0x0000001802287836 */ /* 0x000fe20000000000 */
[----:B------:R-:W-:Y:S01]  /*15890*/  FSEL R99, R99, -INF , !P2 ;  /* 0xff80000063637808 */ /* 0x000fe20005000000 */
[----:B------:R-:W-:Y:S01]  /*158a0*/  FMUL.FTZ R43, R43, UR9 ;  /* 0x000000092b2b7c20 */ /* 0x000fe20008410000 */
[----:B------:R-:W-:Y:S01]  /*158b0*/  FSEL R118, R118, -INF , !P4 ;  /* 0xff80000076767808 */ /* 0x000fe20006000000 */
[----:B------:R-:W-:Y:S01]  /*158c0*/  MUFU.TANH R193, R41 ;  /* 0x0000002900c17308 */ /* 0x000fe20000002400 */
[----:B----4-:R-:W-:Y:S01]  /*158d0*/  HMMA.16816.F32 R16, R12, R52, R16 ;  /* 0x000000340c10723c */ /* 0x010fe20000001810 */
[-C--:B------:R-:W-:Y:S01]  /*158e0*/  ISETP.GE.AND P5, PT, R40, R181.reuse, PT ;  /* 0x000000b52800720c */ /* 0x080fe20003fa6270 */
[----:B------:R-:W-:Y:S01]  /*158f0*/  FMUL.FTZ R194, R36, UR9 ;  /* 0x0000000924c27c20 */ /* 0x000fe20008410000 */
[-C--:B------:R-:W-:Y:S01]  /*15900*/  ISETP.GE.AND P2, PT, R40, R180.reuse, PT ;  /* 0x000000b42800720c */ /* 0x080fe20003f46270 */
[----:B------:R-:W-:Y:S01]  /*15910*/  VIADD R40, R2, 0x19 ;  /* 0x0000001902287836 */ /* 0x000fe20000000000 */
[----:B------:R-:W-:Y:S01]  /*15920*/  FSEL R98, R98, -INF , !P1 ;  /* 0xff80000062627808 */ /* 0x000fe20004800000 */
[----:B------:R-:W-:Y:S01]  /*15930*/  HMMA.16816.F32 R64, R8, R66, RZ ;  /* 0x000000420840723c */ /* 0x000fe200000018ff */
[----:B------:R-:W-:Y:S01]  /*15940*/  VIADD R36, R2, 0x21 ;  /* 0x0000002102247836 */ /* 0x000fe20000000000 */
[----:B------:R-:W-:Y:S01]  /*15950*/  FSEL R117, R117, -INF , !P6 ;  /* 0xff80000075757808 */ /* 0x000fe20007000000 */
[----:B------:R-:W-:Y:S01]  /*15960*/  MUFU.TANH R169, R42 ;  /* 0x0000002a00a97308 */ /* 0x000fe20000002400 */
[CC--:B------:R-:W-:Y:S01]  /*15970*/  ISETP.GE.AND P4, PT, R40.reuse, R181.reuse, PT ;  /* 0x000000b52800720c */ /* 0x0c0fe20003f86270 */
[----:B------:R-:W-:Y:S01]  /*15980*/  FMUL.FTZ R37, R37, UR9 ;  /* 0x0000000925257c20 */ /* 0x000fe20008410000 */
[-C--:B------:R-:W-:Y:S01]  /*15990*/  ISETP.GE.AND P1, PT, R40, R180.reuse, PT ;  /* 0x000000b42800720c */ /* 0x080fe20003f26270 */
[----:B------:R-:W-:Y:S01]  /*159a0*/  VIADD R40, R2, 0x20 ;  /* 0x0000002002287836 */ /* 0x000fe20000000000 */
[----:B------:R-:W-:Y:S01]  /*159b0*/  FSEL R97, R97, -INF , !P0 ;  /* 0xff80000061617808 */ /* 0x000fe20004000000 */
[----:B------:R-:W-:Y:S01]  /*159c0*/  FMUL.FTZ R38, R38, UR9 ;  /* 0x0000000926267c20 */ /* 0x000fe20008410000 */
[----:B------:R-:W-:Y:S01]  /*159d0*/  FSEL R116, R116, -INF , !P3 ;  /* 0xff80000074747808 */ /* 0x000fe20005800000 */
[----:B------:R4:W-:Y:S01]  /*159e0*/  MUFU.TANH R168, R43 ;  /* 0x0000002b00a87308 */ /* 0x0009e20000002400 */
[C---:B------:R-:W-:Y:S01]  /*159f0*/  ISETP.GE.AND P6, PT, R40.reuse, R181, PT ;  /* 0x000000b52800720c */ /* 0x040fe20003fc6270 */
[----:B---3--:R-:W-:Y:S01]  /*15a00*/  HMMA.16816.F32 R28, R24, R48, R28 ;  /* 0x00000030181c723c */ /* 0x008fe2000000181c */
[----:B------:R-:W-:Y:S01]  /*15a10*/  ISETP.GE.AND P0, PT, R40, R180, PT ;  /* 0x000000b42800720c */ /* 0x000fe20003f06270 */
[----:B------:R-:W-:Y:S01]  /*15a20*/  FMUL.FTZ R161, R39, UR9 ;  /* 0x0000000927a17c20 */ /* 0x000fe20008410000 */
[----:B------:R-:W-:-:S02]  /*15a30*/  FSEL R96, R96, -INF , !P5 ;  /* 0xff80000060607808 */ /* 0x000fc40006800000 */
[CC--:B------:R-:W-:Y:S01]  /*15a40*/  ISETP.GE.AND P3, PT, R36.reuse, R181.reuse, PT ;  /* 0x000000b52400720c */ /* 0x0c0fe20003f66270 */
[----:B-1----:R-:W-:Y:S01]  /*15a50*/  HMMA.16816.F32 R16, R4, R32, R16 ;  /* 0x000000200410723c */ /* 0x002fe20000001810 */
[-C--:B------:R-:W-:Y:S01]  /*15a60*/  ISETP.GE.AND P5, PT, R36, R180.reuse, PT ;  /* 0x000000b42400720c */ /* 0x080fe20003fa6270 */
[----:B------:R-:W-:Y:S01]  /*15a70*/  VIADD R36, R2, 0x28 ;  /* 0x0000002802247836 */ /* 0x000fe20000000000 */
[----:B------:R-:W-:Y:S01]  /*15a80*/  FSEL R115, R115, -INF , !P2 ;  /* 0xff80000073737808 */ /* 0x000fe20005000000 */
[----:B------:R-:W-:Y:S01]  /*15a90*/  MUFU.TANH R191, R37 ;  /* 0x0000002500bf7308 */ /* 0x000fe20000002400 */
[----:B------:R-:W-:Y:S01]  /*15aa0*/  FSEL R95, R95, -INF , !P4 ;  /* 0xff8000005f5f7808 */ /* 0x000fe20006000000 */
[----:B------:R-:W-:Y:S01]  /*15ab0*/  HMMA.16816.F32 R20, R12, R54, R20 ;  /* 0x000000360c14723c */ /* 0x000fe20000001814 */
[----:B------:R-:W-:Y:S01]  /*15ac0*/  ISETP.GE.AND P2, PT, R36, R181, PT ;  /* 0x000000b52400720c */ /* 0x000fe20003f46270 */
[----:B------:R-:W-:Y:S01]  /*15ad0*/  VIADD R32, R2, 0x29 ;  /* 0x0000002902207836 */ /* 0x000fe20000000000 */
[----:B----4-:R-:W1:Y:S01]  /*15ae0*/  LDSM.16.M88.4 R40, [R240+0x8000] ;  /* 0x00800000f028783b */ /* 0x010e620000000200 */
[----:B------:R-:W-:-:S02]  /*15af0*/  ISETP.GE.AND P4, PT, R36, R180, PT ;  /* 0x000000b42400720c */ /* 0x000fc40003f86270 */
[----:B------:R3:W-:Y:S01]  /*15b00*/  MUFU.TANH R165, R38 ;  /* 0x0000002600a57308 */ /* 0x0007e20000002400 */
[----:B------:R-:W-:Y:S01]  /*15b10*/  HMMA.16816.F32 R64, R24, R50, R64 ;  /* 0x000000321840723c */ /* 0x000fe20000001840 */
[----:B--2---:R-:W-:Y:S01]  /*15b20*/  FSEL R114, R114, -INF , !P1 ;  /* 0xff80000072727808 */ /* 0x004fe20004800000 */
[----:B------:R-:W-:Y:S01]  /*15b30*/  LDSM.16.M88.4 R52, [R164+0x8000] ;  /* 0x00800000a434783b */ /* 0x000fe20000000200 */
[----:B------:R-:W-:Y:S02]  /*15b40*/  FSEL R94, R94, -INF , !P6 ;  /* 0xff8000005e5e7808 */ /* 0x000fe40007000000 */
[CC--:B------:R-:W-:Y:S01]  /*15b50*/  ISETP.GE.AND P1, PT, R32.reuse, R181.reuse, PT ;  /* 0x000000b52000720c */ /* 0x0c0fe20003f26270 */
[----:B-----5:R-:W-:Y:S01]  /*15b60*/  HMMA.16816.F32 R28, R12, R44, R28 ;  /* 0x0000002c0c1c723c */ /* 0x020fe2000000181c */
[-C--:B------:R-:W-:Y:S01]  /*15b70*/  ISETP.GE.AND P6, PT, R32, R180.reuse, PT ;  /* 0x000000b42000720c */ /* 0x080fe20003fc6270 */
[----:B------:R-:W-:Y:S01]  /*15b80*/  VIADD R32, R2, 0x30 ;  /* 0x0000003002207836 */ /* 0x000fe20000000000 */
[----:B------:R-:W-:Y:S01]  /*15b90*/  FSEL R113, R113, -INF , !P0 ;  /* 0xff80000071717808 */ /* 0x000fe20004000000 */
[----:B------:R-:W2:Y:S01]  /*15ba0*/  MUFU.TANH R0, R0 ;  /* 0x0000000000007308 */ /* 0x000ea20000002400 */
[----:B------:R-:W-:Y:S01]  /*15bb0*/  FSEL R93, R93, -INF , !P3 ;  /* 0xff8000005d5d7808 */ /* 0x000fe20005800000 */
[----:B------:R-:W-:Y:S01]  /*15bc0*/  FMUL.FTZ R16, R16, UR9 ;  /* 0x0000000910107c20 */ /* 0x000fe20008410000 */
[CC--:B------:R-:W-:Y:S01]  /*15bd0*/  ISETP.GE.AND P0, PT, R32.reuse, R181.reuse, PT ;  /* 0x000000b52000720c */ /* 0x0c0fe20003f06270 */
[----:B------:R-:W-:Y:S01]  /*15be0*/  FMUL.FTZ R17, R17, UR9 ;  /* 0x0000000911117c20 */ /* 0x000fe20008410000 */
[-C--:B------:R-:W-:Y:S01]  /*15bf0*/  ISETP.GE.AND P3, PT, R32, R180.reuse, PT ;  /* 0x000000b42000720c */ /* 0x080fe20003f66270 */
[----:B---3--:R-:W3:Y:S01]  /*15c00*/  LDSM.16.M88.4 R36, [R232+0x5800] ;  /* 0x00580000e824783b */ /* 0x008ee20000000200 */
[----:B------:R-:W-:Y:S01]  /*15c10*/  VIADD R32, R2, 0x31 ;  /* 0x0000003102207836 */ /* 0x000fe20000000000 */
[----:B------:R-:W-:Y:S01]  /*15c20*/  HMMA.16816.F32 R20, R4, R34, R20 ;  /* 0x000000220414723c */ /* 0x000fe20000001814 */
[----:B------:R-:W-:Y:S01]  /*15c30*/  FSEL R112, R112, -INF , !P5 ;  /* 0xff80000070707808 */ /* 0x000fe20006800000 */
[----:B------:R4:W-:Y:S01]  /*15c40*/  MUFU.TANH R178, R16 ;  /* 0x0000001000b27308 */ /* 0x0009e20000002400 */
[----:B------:R-:W-:Y:S01]  /*15c50*/  FSEL R92, R92, -INF , !P2 ;  /* 0xff8000005c5c7808 */ /* 0x000fe20005000000 */
[----:B------:R-:W-:Y:S01]  /*15c60*/  FMUL.FTZ R18, R18, UR9 ;  /* 0x0000000912127c20 */ /* 0x000fe20008410000 */
[CC--:B------:R-:W-:Y:S01]  /*15c70*/  ISETP.GE.AND P5, PT, R32.reuse, R181.reuse, PT ;  /* 0x000000b52000720c */ /* 0x0c0fe20003fa6270 */
[----:B------:R-:W-:Y:S01]  /*15c80*/  HMMA.16816.F32 R64, R12, R46, R64 ;  /* 0x0000002e0c40723c */ /* 0x000fe20000001840 */
[-C--:B------:R-:W-:Y:S01]  /*15c90*/  ISETP.GE.AND P2, PT, R32, R180.reuse, PT ;  /* 0x000000b42000720c */ /* 0x080fe20003f46270 */
[----:B------:R-:W-:Y:S01]  /*15ca0*/  VIADD R32, R2, 0x38 ;  /* 0x0000003802207836 */ /* 0x000fe20000000000 */
[----:B------:R-:W-:Y:S01]  /*15cb0*/  FSEL R111, R111, -INF , !P4 ;  /* 0xff8000006f6f7808 */ /* 0x000fe20006000000 */
[----:B------:R-:W-:Y:S01]  /*15cc0*/  LDSM.16.M88.4 R44, [R240+0x8800] ;  /* 0x00880000f02c783b */ /* 0x000fe20000000200 */
[----:B------:R-:W-:Y:S01]  /*15cd0*/  FSEL R91, R91, -INF , !P1 ;  /* 0xff8000005b5b7808 */ /* 0x000fe20004800000 */
[----:B------:R-:W-:Y:S01]  /*15ce0*/  FMUL.FTZ R19, R19, UR9 ;  /* 0x0000000913137c20 */ /* 0x000fe20008410000 */
[C---:B------:R-:W-:Y:S01]  /*15cf0*/  ISETP.GE.AND P4, PT, R32.reuse, R181, PT ;  /* 0x000000b52000720c */ /* 0x040fe20003f86270 */
[----:B------:R-:W-:Y:S01]  /*15d00*/  MUFU.TANH R176, R17 ;  /* 0x0000001100b07308 */ /* 0x000fe20000002400 */
[----:B------:R-:W-:Y:S01]  /*15d10*/  ISETP.GE.AND P1, PT, R32, R180, PT ;  /* 0x000000b42000720c */ /* 0x000fe20003f26270 */
[----:B------:R-:W-:Y:S01]  /*15d20*/  LDSM.16.M88.4 R48, [R164+0x8800] ;  /* 0x00880000a430783b */ /* 0x000fe20000000200 */
[----:B------:R-:W-:Y:S01]  /*15d30*/  FSEL R110, R110, -INF , !P6 ;  /* 0xff8000006e6e7808 */ /* 0x000fe20007000000 */
[----:B-1----:R-:W-:Y:S01]  /*15d40*/  HMMA.16816.F32 R32, R8, R40, RZ ;  /* 0x000000280820723c */ /* 0x002fe200000018ff */
[----:B----4-:R-:W-:Y:S01]  /*15d50*/  VIADD R16, R2, 0x39 ;  /* 0x0000003902107836 */ /* 0x010fe20000000000 */
[----:B------:R-:W-:-:S02]  /*15d60*/  FSEL R90, R90, -INF , !P0 ;  /* 0xff8000005a5a7808 */ /* 0x000fc40004000000 */
[----:B------:R-:W-:Y:S01]  /*15d70*/  FSEL R109, R109, -INF , !P3 ;  /* 0xff8000006d6d7808 */ /* 0x000fe20005800000 */
[----:B------:R-:W-:Y:S01]  /*15d80*/  MUFU.TANH R150, R18 ;  /* 0x0000001200967308 */ /* 0x000fe20000002400 */
[-C--:B------:R-:W-:Y:S01]  /*15d90*/  ISETP.GE.AND P6, PT, R16, R181.reuse, PT ;  /* 0x000000b51000720c */ /* 0x080fe20003fc6270 */
[----:B------:R-:W-:Y:S01]  /*15da0*/  FMUL.FTZ R20, R20, UR9 ;  /* 0x0000000914147c20 */ /* 0x000fe20008410000 */
[-C--:B------:R-:W-:Y:S01]  /*15db0*/  ISETP.GE.AND P0, PT, R16, R180.reuse, PT ;  /* 0x000000b41000720c */ /* 0x080fe20003f06270 */
[----:B------:R-:W-:Y:S01]  /*15dc0*/  VIADD R16, R2, 0x40 ;  /* 0x0000004002107836 */ /* 0x000fe20000000000 */
[----:B--2---:R-:W-:Y:S01]  /*15dd0*/  FSEL R0, R0, -INF , !P5 ;  /* 0xff80000000007808 */ /* 0x004fe20006800000 */
[----:B------:R-:W-:Y:S01]  /*15de0*/  HMMA.16816.F32 R40, R8, R42, RZ ;  /* 0x0000002a0828723c */ /* 0x000fe200000018ff */
[----:B------:R-:W-:Y:S01]  /*15df0*/  FSEL R195, R135, -INF , !P1 ;  /* 0xff80000087c37808 */ /* 0x000fe20004800000 */
[----:B------:R1:W-:Y:S01]  /*15e00*/  MUFU.TANH R149, R19 ;  /* 0x0000001300957308 */ /* 0x0003e20000002400 */
[C---:B------:R-:W-:Y:S01]  /*15e10*/  ISETP.GE.AND P3, PT, R16.reuse, R181, PT ;  /* 0x000000b51000720c */ /* 0x040fe20003f66270 */
[----:B------:R-:W-:Y:S01]  /*15e20*/  FMUL.FTZ R21, R21, UR9 ;  /* 0x0000000915157c20 */ /* 0x000fe20008410000 */
[----:B------:R-:W-:Y:S01]  /*15e30*/  ISETP.GE.AND P5, PT, R16, R180, PT ;  /* 0x000000b41000720c */ /* 0x000fe20003fa6270 */
[----:B------:R-:W-:Y:S01]  /*15e40*/  FMUL.FTZ R22, R22, UR9 ;  /* 0x0000000916167c20 */ /* 0x000fe20008410000 */
[----:B------:R-:W-:Y:S01]  /*15e50*/  FSEL R127, R127, -INF , !P6 ;  /* 0xff8000007f7f7808 */ /* 0x000fe20007000000 */
[----:B------:R-:W-:Y:S01]  /*15e60*/  FMUL.FTZ R23, R23, UR9 ;  /* 0x0000000917177c20 */ /* 0x000fe20008410000 */
[----:B---3--:R-:W-:Y:S01]  /*15e70*/  HMMA.16816.F32 R28, R4, R36, R28 ;  /* 0x00000024041c723c */ /* 0x008fe2000000181c */
[----:B------:R-:W2:Y:S01]  /*15e80*/  MUFU.TANH R131, R131 ;  /* 0x0000008300837308 */ /* 0x000ea20000002400 */
[----:B------:R-:W-:-:S02]  /*15e90*/  FSEL R128, R128, -INF , !P3 ;  /* 0xff80000080807808 */ /* 0x000fc40005800000 */
[----:B------:R-:W-:Y:S02]  /*15ea0*/  FSEL R89, R89, -INF , !P4 ;  /* 0xff80000059597808 */ /* 0x000fe40006000000 */
[----:B------:R-:W-:Y:S01]  /*15eb0*/  HMMA.16816.F32 R32, R24, R52, R32 ;  /* 0x000000341820723c */ /* 0x000fe20000001820 */
[----:B------:R-:W-:Y:S01]  /*15ec0*/  VIADD R36, R2, 0x41 ;  /* 0x0000004102247836 */ /* 0x000fe20000000000 */
[----:B------:R-:W-:Y:S01]  /*15ed0*/  FSEL R146, R134, -INF , !P5 ;  /* 0xff80000086927808 */ /* 0x000fe20006800000 */
[----:B------:R-:W3:Y:S01]  /*15ee0*/  MUFU.TANH R108, R108 ;  /* 0x0000006c006c7308 */ /* 0x000ee20000002400 */
[----:B-1----:R-:W1:Y:S02]  /*15ef0*/  LDSM.16.M88.4 R16, [R238+0x6000] ;  /* 0x00600000ee10783b */ /* 0x002e640000000200 */
[----:B------:R-:W-:Y:S01]  /*15f00*/  ISETP.GE.AND P4, PT, R36, R180, PT ;  /* 0x000000b42400720c */ /* 0x000fe20003f86270 */
[----:B------:R-:W-:Y:S04]  /*15f10*/  HMMA.16816.F32 R64, R4, R38, R64 ;  /* 0x000000260440723c */ /* 0x000fe80000001840 */
[----:B------:R4:W-:Y:S01]  /*15f20*/  MUFU.TANH R171, R20 ;  /* 0x0000001400ab7308 */ /* 0x0009e20000002400 */
[----:B--2---:R-:W-:Y:S01]  /*15f30*/  FSEL R131, R131, -INF , !P0 ;  /* 0xff80000083837808 */ /* 0x004fe20004000000 */
[----:B------:R-:W-:Y:S01]  /*15f40*/  HMMA.16816.F32 R40, R24, R54, R40 ;  /* 0x000000361828723c */ /* 0x000fe20000001828 */
[----:B------:R-:W-:Y:S04]  /*15f50*/  LDSM.16.M88.4 R52, [R232+0x6800] ;  /* 0x00680000e834783b */ /* 0x000fe80000000200 */
[----:B------:R-:W-:Y:S01]  /*15f60*/  FMUL.FTZ R154, R28, UR9 ;  /* 0x000000091c9a7c20 */ /* 0x000fe20008410000 */
[----:B------:R-:W2:Y:S01]  /*15f70*/  MUFU.TANH R133, R133 ;  /* 0x0000008500857308 */ /* 0x000ea20000002400 */
[----:B---3--:R-:W-:Y:S01]  /*15f80*/  FSEL R108, R108, -INF , !P2 ;  /* 0xff8000006c6c7808 */ /* 0x008fe20005000000 */
[----:B------:R-:W-:Y:S01]  /*15f90*/  VIADD R28, R2, 0x51 ;  /* 0x00000051021c7836 */ /* 0x000fe20000000000 */
[----:B------:R-:W-:Y:S01]  /*15fa0*/  ISETP.GE.AND P2, PT, R36, R181, PT ;  /* 0x000000b52400720c */ /* 0x000fe20003f46270 */
[----:B------:R-:W-:Y:S01]  /*15fb0*/  FMUL.FTZ R29, R29, UR9 ;  /* 0x000000091d1d7c20 */ /* 0x000fe20008410000 */
[----:B------:R-:W-:Y:S01]  /*15fc0*/  FMUL.FTZ R30, R30, UR9 ;  /* 0x000000091e1e7c20 */ /* 0x000fe20008410000 */
[----:B------:R-:W3:Y:S01]  /*15fd0*/  LDSM.16.M88.4 R36, [R232+0x6000] ;  /* 0x00600000e824783b */ /* 0x000ee20000000200 */
[----:B------:R-:W-:Y:S01]  /*15fe0*/  FSEL R126, R126, -INF , !P2 ;  /* 0xff8000007e7e7808 */ /* 0x000fe20005000000 */
[----:B------:R-:W5:Y:S01]  /*15ff0*/  MUFU.TANH R130, R130 ;  /* 0x0000008200827308 */ /* 0x000f620000002400 */
[----:B----4-:R-:W-:-:S02]  /*16000*/  VIADD R20, R2, 0x48 ;  /* 0x0000004802147836 */ /* 0x010fc40000000000 */
[----:B------:R-:W-:Y:S01]  /*16010*/  FMUL.FTZ R136, R31, UR9 ;  /* 0x000000091f887c20 */ /* 0x000fe20008410000 */
[----:B------:R-:W-:Y:S01]  /*16020*/  FMUL.FTZ R65, R65, UR9 ;  /* 0x0000000941417c20 */ /* 0x000fe20008410000 */
[----:B------:R-:W-:Y:S01]  /*16030*/  FMUL.FTZ R66, R66, UR9 ;  /* 0x0000000942427c20 */ /* 0x000fe20008410000 */
[C---:B------:R-:W-:Y:S01]  /*16040*/  ISETP.GE.AND P1, PT, R20.reuse, R181, PT ;  /* 0x000000b51400720c */ /* 0x040fe20003f26270 */
[----:B------:R-:W-:Y:S01]  /*16050*/  FMUL.FTZ R67, R67, UR9 ;  /* 0x0000000943437c20 */ /* 0x000fe20008410000 */
[----:B------:R-:W-:Y:S01]  /*16060*/  ISETP.GE.AND P6, PT, R20, R180, PT ;  /* 0x000000b41400720c */ /* 0x000fe20003fc6270 */
[----:B------:R-:W-:Y:S01]  /*16070*/  VIADD R20, R2, 0x49 ;  /* 0x0000004902147836 */ /* 0x000fe20000000000 */
[----:B------:R-:W4:Y:S01]  /*16080*/  MUFU.TANH R58, R58 ;  /* 0x0000003a003a7308 */ /* 0x000f220000002400 */
[----:B--2---:R-:W-:Y:S01]  /*16090*/  FSEL R147, R133, -INF , !P4 ;  /* 0xff80000085937808 */ /* 0x004fe20006000000 */
[----:B------:R-:W-:Y:S01]  /*160a0*/  FMUL.FTZ R64, R64, UR9 ;  /* 0x0000000940407c20 */ /* 0x000fe20008410000 */
[----:B------:R-:W-:-:S02]  /*160b0*/  FSEL R125, R125, -INF , !P1 ;  /* 0xff8000007d7d7808 */ /* 0x000fc40004800000 */
[CC--:B------:R-:W-:Y:S02]  /*160c0*/  ISETP.GE.AND P0, PT, R20.reuse, R181.reuse, PT ;  /* 0x000000b51400720c */ /* 0x0c0fe40003f06270 */
[-C--:B------:R-:W-:Y:S01]  /*160d0*/  ISETP.GE.AND P3, PT, R20, R180.reuse, PT ;  /* 0x000000b41400720c */ /* 0x080fe20003f66270 */
[----:B------:R-:W-:Y:S01]  /*160e0*/  VIADD R20, R2, 0x50 ;  /* 0x0000005002147836 */ /* 0x000fe20000000000 */
[----:B------:R-:W-:Y:S01]  /*160f0*/  MUFU.TANH R159, R21 ;  /* 0x00000015009f7308 */ /* 0x000fe20000002400 */
[CC--:B------:R-:W-:Y:S01]  /*16100*/  ISETP.GE.AND P4, PT, R28.reuse, R181.reuse, PT ;  /* 0x000000b51c00720c */ /* 0x0c0fe20003f86270 */
[C---:B-1----:R-:W-:Y:S01]  /*16110*/  HMMA.16816.F32 R32, R12.reuse, R16, R32 ;  /* 0x000000100c20723c */ /* 0x042fe20000001820 */
[-C--:B------:R-:W-:Y:S01]  /*16120*/  ISETP.GE.AND P1, PT, R28, R180.reuse, PT ;  /* 0x000000b41c00720c */ /* 0x080fe20003f26270 */
[----:B------:R-:W-:Y:S01]  /*16130*/  VIADD R28, R2, 0x58 ;  /* 0x00000058021c7836 */ /* 0x000fe20000000000 */
[CC--:B------:R-:W-:Y:S02]  /*16140*/  ISETP.GE.AND P5, PT, R20.reuse, R181.reuse, PT ;  /* 0x000000b51400720c */ /* 0x0c0fe40003fa6270 */
[----:B------:R-:W-:Y:S01]  /*16150*/  ISETP.GE.AND P2, PT, R20, R180, PT ;  /* 0x000000b41400720c */ /* 0x000fe20003f46270 */
[----:B------:R-:W-:Y:S01]  /*16160*/  MUFU.TANH R143, R22 ;  /* 0x00000016008f7308 */ /* 0x000fe20000002400 */
[----:B------:R-:W-:Y:S01]  /*16170*/  FSEL R148, R132, -INF , !P6 ;  /* 0xff80000084947808 */ /* 0x000fe20007000000 */
[----:B------:R-:W-:Y:S01]  /*16180*/  VIADD R16, R2, 0x59 ;  /* 0x0000005902107836 */ /* 0x000fe20000000000 */
[----:B------:R-:W-:Y:S01]  /*16190*/  FSEL R59, R59, -INF , !P0 ;  /* 0xff8000003b3b7808 */ /* 0x000fe20004000000 */
[----:B------:R-:W-:Y:S01]  /*161a0*/  HMMA.16816.F32 R40, R12, R18, R40 ;  /* 0x000000120c28723c */ /* 0x000fe20000001828 */
[----:B------:R-:W-:-:S02]  /*161b0*/  ISETP.GE.AND P6, PT, R28, R181, PT ;  /* 0x000000b51c00720c */ /* 0x000fc40003fc6270 */
[-C--:B------:R-:W-:Y:S01]  /*161c0*/  ISETP.GE.AND P0, PT, R28, R180.reuse, PT ;  /* 0x000000b41c00720c */ /* 0x080fe20003f06270 */
[----:B------:R1:W-:Y:S01]  /*161d0*/  MUFU.TANH R141, R23 ;  /* 0x00000017008d7308 */ /* 0x0003e20000002400 */
[----:B-----5:R-:W-:Y:S02]  /*161e0*/  FSEL R152, R130, -INF , !P3 ;  /* 0xff80000082987808 */ /* 0x020fe40005800000 */
[----:B----4-:R-:W-:Y:S02]  /*161f0*/  FSEL R58, R58, -INF , !P5 ;  /* 0xff8000003a3a7808 */ /* 0x010fe40006800000 */
[C---:B------:R-:W-:Y:S02]  /*16200*/  ISETP.GE.AND P3, PT, R16.reuse, R181, PT ;  /* 0x000000b51000720c */ /* 0x040fe40003f66270 */
[----:B------:R-:W-:Y:S01]  /*16210*/  ISETP.GE.AND P5, PT, R16, R180, PT ;  /* 0x000000b41000720c */ /* 0x000fe20003fa6270 */
[----:B------:R-:W2:Y:S01]  /*16220*/  MUFU.TANH R57, R57 ;  /* 0x0000003900397308 */ /* 0x000ea20000002400 */
[----:B------:R-:W-:Y:S01]  /*16230*/  IADD3 R16, R2, 0x60, RZ ;  /* 0x0000006002107810 */ /* 0x000fe20007ffe0ff */
[----:B---3--:R-:W-:Y:S01]  /*16240*/  HMMA.16816.F32 R32, R4, R36, R32 ;  /* 0x000000240420723c */ /* 0x008fe20000001820 */
[----:B------:R-:W-:-:S02]  /*16250*/  FSEL R157, R129, -INF , !P2 ;  /* 0xff800000819d7808 */ /* 0x000fc40005000000 */
[----:B------:R-:W-:Y:S02]  /*16260*/  ISETP.GE.AND P2, PT, R16, R181, PT ;  /* 0x000000b51000720c */ /* 0x000fe40003f46270 */
[----:B------:R-:W-:Y:S01]  /*16270*/  FSEL R158, R124, -INF , !P1 ;  /* 0xff8000007c9e7808 */ /* 0x000fe20004800000 */
[----:B------:R-:W-:Y:S01]  /*16280*/  MUFU.TANH R151, R29 ;  /* 0x0000001d00977308 */ /* 0x000fe20000002400 */
[C---:B-1----:R-:W-:Y:S01]  /*16290*/  HMMA.16816.F32 R20, R8.reuse, R44, RZ ;  /* 0x0000002c0814723c */ /* 0x042fe200000018ff */
[----:B------:R-:W-:Y:S01]  /*162a0*/  FSEL R124, R123, -INF , !P6 ;  /* 0xff8000007b7c7808 */ /* 0x000fe20007000000 */
[----:B------:R-:W-:Y:S01]  /*162b0*/  VIADD R36, R2, 0x69 ;  /* 0x0000006902247836 */ /* 0x000fe20000000000 */
[----:B------:R-:W-:Y:S02]  /*162c0*/  FSEL R160, R122, -INF , !P0 ;  /* 0xff8000007aa07808 */ /* 0x000fe40004000000 */
[----:B------:R-:W-:Y:S01]  /*162d0*/  FSEL R123, R107, -INF , !P3 ;  /* 0xff8000006b7b7808 */ /* 0x000fe20005800000 */
[----:B------:R-:W-:Y:S01]  /*162e0*/  HMMA.16816.F32 R44, R8, R46, RZ ;  /* 0x0000002e082c723c */ /* 0x000fe200000018ff */
[----:B------:R1:W-:Y:S01]  /*162f0*/  MUFU.TANH R137, R30 ;  /* 0x0000001e00897308 */ /* 0x0003e20000002400 */
[----:B--2---:R-:W-:-:S02]  /*16300*/  FSEL R57, R57, -INF , !P4 ;  /* 0xff80000039397808 */ /* 0x004fc40006000000 */
[-C--:B------:R-:W-:Y:S01]  /*16310*/  ISETP.GE.AND P4, PT, R16, R180.reuse, PT ;  /* 0x000000b41000720c */ /* 0x080fe20003f86270 */
[----:B------:R-:W-:Y:S01]  /*16320*/  VIADD R16, R2, 0x61 ;  /* 0x0000006102107836 */ /* 0x000fe20000000000 */
[----:B------:R-:W-:Y:S01]  /*16330*/  FSEL R162, R106, -INF , !P5 ;  /* 0xff8000006aa27808 */ /* 0x000fe20006800000 */
[----:B------:R-:W-:Y:S01]  /*16340*/  HMMA.16816.F32 R40, R4, R38, R40 ;  /* 0x000000260428723c */ /* 0x000fe20000001828 */
[----:B------:R-:W-:Y:S01]  /*16350*/  FSEL R122, R105, -INF , !P2 ;  /* 0xff800000697a7808 */ /* 0x000fe20005000000 */
[----:B------:R-:W2:Y:S01]  /*16360*/  MUFU.TANH R69, R69 ;  /* 0x0000004500457308 */ /* 0x000ea20000002400 */
[-C--:B------:R-:W-:Y:S01]  /*16370*/  ISETP.GE.AND P1, PT, R16, R181.reuse, PT ;  /* 0x000000b51000720c */ /* 0x080fe20003f26270 */
[----:B------:R-:W-:Y:S01]  /*16380*/  FMUL.FTZ R32, R32, UR9 ;  /* 0x0000000920207c20 */ /* 0x000fe20008410000 */
[-C--:B------:R-:W-:Y:S01]  /*16390*/  ISETP.GE.AND P6, PT, R16, R180.reuse, PT ;  /* 0x000000b41000720c */ /* 0x080fe20003fc6270 */
[----:B------:R-:W-:Y:S01]  /*163a0*/  VIADD R16, R2, 0x68 ;  /* 0x0000006802107836 */ /* 0x000fe20000000000 */
[CC--:B------:R-:W-:Y:S01]  /*163b0*/  ISETP.GE.AND P5, PT, R36.reuse, R181.reuse, PT ;  /* 0x000000b52400720c */ /* 0x0c0fe20003fa6270 */
[----:B------:R-:W-:Y:S01]  /*163c0*/  FMUL.FTZ R33, R33, UR9 ;  /* 0x0000000921217c20 */ /* 0x000fe20008410000 */
[-C--:B------:R-:W-:Y:S01]  /*163d0*/  ISETP.GE.AND P2, PT, R36, R180.reuse, PT ;  /* 0x000000b42400720c */ /* 0x080fe20003f46270 */
[----:B------:R-:W-:Y:S01]  /*163e0*/  VIADD R36, R2, 0x70 ;  /* 0x0000007002247836 */ /* 0x000fe20000000000 */
[----:B-1----:R-:W1:Y:S01]  /*163f0*/  LDSM.16.M88.4 R28, [R238+0x6800] ;  /* 0x00680000ee1c783b */ /* 0x002e620000000200 */
[C---:B------:R-:W-:Y:S01]  /*16400*/  HMMA.16816.F32 R20, R24.reuse, R48, R20 ;  /* 0x000000301814723c */ /* 0x040fe20000001814 */
[----:B------:R-:W-:Y:S01]  /*16410*/  ISETP.GE.AND P0, PT, R16, R181, PT ;  /* 0x000000b51000720c */ /* 0x000fe20003f06270 */
[----:B------:R-:W-:Y:S01]  /*16420*/  FMUL.FTZ R34, R34, UR9 ;  /* 0x0000000922227c20 */ /* 0x000fe20008410000 */
[----:B------:R-:W-:Y:S01]  /*16430*/  ISETP.GE.AND P3, PT, R16, R180, PT ;  /* 0x000000b41000720c */ /* 0x000fe20003f66270 */
[----:B------:R-:W-:Y:S01]  /*16440*/  MUFU.TANH R138, R32 ;  /* 0x00000020008a7308 */ /* 0x000fe20000002400 */
[----:B------:R-:W3:Y:S01]  /*16450*/  LDSM.16.M88.4 R16, [R240+0x9000] ;  /* 0x00900000f010783b */ /* 0x000ee20000000200 */
[----:B------:R-:W-:Y:S01]  /*16460*/  FSEL R174, R102, -INF , !P6 ;  /* 0xff80000066ae7808 */ /* 0x000fe20007000000 */
[----:B------:R-:W-:Y:S01]  /*16470*/  HMMA.16816.F32 R44, R24, R50, R44 ;  /* 0x00000032182c723c */ /* 0x000fe2000000182c */
[----:B------:R-:W-:Y:S01]  /*16480*/  FSEL R144, R88, -INF , !P0 ;  /* 0xff80000058907808 */ /* 0x000fe20004000000 */
[----:B------:R-:W-:Y:S01]  /*16490*/  LDSM.16.M88.4 R48, [R238+0x7000] ;  /* 0x00700000ee30783b */ /* 0x000fe20000000200 */
[----:B------:R-:W-:-:S02]  /*164a0*/  FSEL R173, R104, -INF , !P4 ;  /* 0xff80000068ad7808 */ /* 0x000fc40006000000 */
[----:B------:R-:W-:Y:S01]  /*164b0*/  FSEL R142, R103, -INF , !P1 ;  /* 0xff800000678e7808 */ /* 0x000fe20004800000 */
[----:B------:R-:W-:Y:S01]  /*164c0*/  MUFU.TANH R133, R33 ;  /* 0x0000002100857308 */ /* 0x000fe20000002400 */
[----:B------:R-:W-:Y:S01]  /*164d0*/  ISETP.GE.AND P4, PT, R36, R181, PT ;  /* 0x000000b52400720c */ /* 0x000fe20003f86270 */
[----:B------:R-:W-:Y:S01]  /*164e0*/  FMUL.FTZ R40, R40, UR9 ;  /* 0x0000000928287c20 */ /* 0x000fe20008410000 */
[----:B------:R-:W-:Y:S01]  /*164f0*/  ISETP.GE.AND P1, PT, R36, R180, PT ;  /* 0x000000b42400720c */ /* 0x000fe20003f26270 */
[----:B------:R-:W-:Y:S01]  /*16500*/  FMUL.FTZ R41, R41, UR9 ;  /* 0x0000000929297c20 */ /* 0x000fe20008410000 */
[----:B------:R-:W4:Y:S01]  /*16510*/  LDSM.16.M88.4 R36, [R164+0x9000] ;  /* 0x00900000a424783b */ /* 0x000f220000000200 */
[----:B------:R-:W-:Y:S01]  /*16520*/  FSEL R175, R83, -INF , !P3 ;  /* 0xff80000053af7808 */ /* 0x000fe20005800000 */
[----:B------:R-:W-:Y:S01]  /*16530*/  FMUL.FTZ R42, R42, UR9 ;  /* 0x000000092a2a7c20 */ /* 0x000fe20008410000 */
[----:B------:R-:W-:Y:S01]  /*16540*/  FSEL R145, R82, -INF , !P5 ;  /* 0xff80000052917808 */ /* 0x000fe20006800000 */
[----:B------:R-:W5:Y:S01]  /*16550*/  MUFU.TANH R73, R73 ;  /* 0x0000004900497308 */ /* 0x000f620000002400 */
[----:B------:R-:W-:-:S02]  /*16560*/  FSEL R177, R81, -INF , !P2 ;  /* 0xff80000051b17808 */ /* 0x000fc40005000000 */
[----:B------:R-:W-:Y:S02]  /*16570*/  FSEL R153, R80, -INF , !P4 ;  /* 0xff80000050997808 */ /* 0x000fe40006000000 */
[----:B------:R-:W-:-:S03]  /*16580*/  FSEL R186, R79, -INF , !P1 ;  /* 0xff8000004fba7808 */ /* 0x000fc60004800000 */
[----:B------:R2:W-:Y:S08]  /*16590*/  MUFU.TANH R132, R40 ;  /* 0x0000002800847308 */ /* 0x0005f00000002400 */
[----:B------:R-:W-:Y:S01]  /*165a0*/  MUFU.TANH R130, R41 ;  /* 0x0000002900827308 */ /* 0x000fe20000002400 */
[C---:B-1----:R-:W-:Y:S06]  /*165b0*/  HMMA.16816.F32 R20, R12.reuse, R28, R20 ;  /* 0x0000001c0c14723c */ /* 0x042fec0000001814 */
[----:B------:R-:W-:Y:S01]  /*165c0*/  HMMA.16816.F32 R44, R12, R30, R44 ;  /* 0x0000001e0c2c723c */ /* 0x000fe2000000182c */
[C---:B------:R-:W-:Y:S01]  /*165d0*/  VIADD R28, R2.reuse, 0x71 ;  /* 0x00000071021c7836 */ /* 0x040fe20000000000 */
[----:B------:R-:W1:Y:S01]  /*165e0*/  MUFU.TANH R194, R194 ;  /* 0x000000c200c27308 */ /* 0x000e620000002400 */
[----:B--2---:R-:W-:-:S03]  /*165f0*/  VIADD R40, R2, 0x88 ;  /* 0x0000008802287836 */ /* 0x004fc60000000000 */
[CC--:B------:R-:W-:Y:S02]  /*16600*/  ISETP.GE.AND P6, PT, R28.reuse, R181.reuse, PT ;  /* 0x000000b51c00720c */ /* 0x0c0fe40003fc6270 */
[-C--:B------:R-:W-:Y:S01]  /*16610*/  ISETP.GE.AND P0, PT, R28, R180.reuse, PT ;  /* 0x000000b41c00720c */ /* 0x080fe20003f06270 */
[----:B------:R-:W-:Y:S01]  /*16620*/  VIADD R28, R2, 0x78 ;  /* 0x00000078021c7836 */ /* 0x000fe20000000000 */
[----:B------:R-:W-:Y:S01]  /*16630*/  FSEL R155, R78, -INF , !P6 ;  /* 0xff8000004e9b7808 */ /* 0x000fe20007000000 */
[----:B------:R-:W2:Y:S01]  /*16640*/  MUFU.TANH R185, R185 ;  /* 0x000000b900b97308 */ /* 0x000ea20000002400 */
[----:B------:R-:W-:Y:S02]  /*16650*/  FSEL R189, R77, -INF , !P0 ;  /* 0xff8000004dbd7808 */ /* 0x000fe40004000000 */
[C---:B------:R-:W-:Y:S02]  /*16660*/  ISETP.GE.AND P3, PT, R28.reuse, R181, PT ;  /* 0x000000b51c00720c */ /* 0x040fe40003f66270 */
[----:B------:R-:W-:Y:S01]  /*16670*/  ISETP.GE.AND P5, PT, R28, R180, PT ;  /* 0x000000b41c00720c */ /* 0x000fe20003fa6270 */
[----:B------:R-:W-:Y:S01]  /*16680*/  VIADD R28, R2, 0x79 ;  /* 0x00000079021c7836 */ /* 0x000fe20000000000 */
[----:B------:R-:W-:Y:S01]  /*16690*/  HMMA.16816.F32 R20, R4, R52, R20 ;  /* 0x000000340414723c */ /* 0x000fe20000001814 */
[----:B------:R3:W-:Y:S01]  /*166a0*/  MUFU.TANH R52, R34 ;  /* 0x0000002200347308 */ /* 0x0007e20000002400 */
[----:B------:R-:W-:-:S02]  /*166b0*/  FSEL R156, R76, -INF , !P3 ;  /* 0xff8000004c9c7808 */ /* 0x000fc40005800000 */
[CC--:B------:R-:W-:Y:S02]  /*166c0*/  ISETP.GE.AND P2, PT, R28.reuse, R181.reuse, PT ;  /* 0x000000b51c00720c */ /* 0x0c0fe40003f46270 */
[----:B------:R-:W-:Y:S01]  /*166d0*/  ISETP.GE.AND P4, PT, R28, R180, PT ;  /* 0x000000b41c00720c */ /* 0x000fe20003f86270 */
[----:B------:R-:W-:Y:S02]  /*166e0*/  VIADD R28, R2, 0x80 ;  /* 0x00000080021c7836 */ /* 0x000fe40000000000 */
[----:B------:R-:W-:Y:S01]  /*166f0*/  FMUL.FTZ R53, R35, UR9 ;  /* 0x0000000923357c20 */ /* 0x000fe20008410000 */
[----:B------:R-:W-:Y:S01]  /*16700*/  FSEL R190, R75, -INF , !P5 ;  /* 0xff8000004bbe7808 */ /* 0x000fe20006800000 */
[----:B------:R-:W-:Y:S01]  /*16710*/  HMMA.16816.F32 R44, R4, R54, R44 ;  /* 0x00000036042c723c */ /* 0x000fe2000000182c */
[----:B------:R-:W-:Y:S01]  /*16720*/  FSEL R163, R74, -INF , !P2 ;  /* 0xff8000004aa37808 */ /* 0x000fe20005000000 */
[----:B------:R-:W2:Y:S01]  /*16730*/  MUFU.TANH R161, R161 ;  /* 0x000000a100a17308 */ /* 0x000ea20000002400 */
[----:B------:R-:W-:-:S02]  /*16740*/  ISETP.GE.AND P1, PT, R28, R181, PT ;  /* 0x000000b51c00720c */ /* 0x000fc40003f26270 */
[-C--:B------:R-:W-:Y:S01]  /*16750*/  ISETP.GE.AND P6, PT, R28, R180.reuse, PT ;  /* 0x000000b41c00720c */ /* 0x080fe20003fc6270 */
[----:B------:R-:W-:Y:S01]  /*16760*/  VIADD R28, R2, 0x81 ;  /* 0x00000081021c7836 */ /* 0x000fe20000000000 */
[-C--:B------:R-:W-:Y:S01]  /*16770*/  ISETP.GE.AND P5, PT, R40, R181.reuse, PT ;  /* 0x000000b52800720c */ /* 0x080fe20003fa6270 */
[C---:B---3--:R-:W-:Y:S01]  /*16780*/  HMMA.16816.F32 R32, R8.reuse, R16, RZ ;  /* 0x000000100820723c */ /* 0x048fe200000018ff */
[----:B------:R-:W-:Y:S01]  /*16790*/  FSEL R188, R71, -INF , !P6 ;  /* 0xff80000047bc7808 */ /* 0x000fe20007000000 */
[----:B------:R3:W-:Y:S01]  /*167a0*/  MUFU.TANH R74, R42 ;  /* 0x0000002a004a7308 */ /* 0x0007e20000002400 */
[CC--:B------:R-:W-:Y:S02]  /*167b0*/  ISETP.GE.AND P0, PT, R28.reuse, R181.reuse, PT ;  /* 0x000000b51c00720c */ /* 0x0c0fe40003f06270 */
[-C--:B------:R-:W-:Y:S01]  /*167c0*/  ISETP.GE.AND P3, PT, R28, R180.reuse, PT ;  /* 0x000000b41c00720c */ /* 0x080fe20003f66270 */
[----:B------:R-:W-:Y:S01]  /*167d0*/  HMMA.16816.F32 R16, R8, R18, RZ ;  /* 0x000000120810723c */ /* 0x000fe200000018ff */
[----:B------:R-:W2:Y:S01]  /*167e0*/  LDSM.16.M88.4 R28, [R240+0x9800] ;  /* 0x00980000f01c783b */ /* 0x000ea20000000200 */
[----:B------:R-:W-:Y:S01]  /*167f0*/  FSEL R172, R70, -INF , !P0 ;  /* 0xff80000046ac7808 */ /* 0x000fe20004000000 */
[----:B------:R-:W-:Y:S01]  /*16800*/  FMUL.FTZ R88, R20, UR9 ;  /* 0x0000000914587c20 */ /* 0x000fe20008410000 */
[-C--:B------:R-:W-:Y:S01]  /*16810*/  ISETP.GE.AND P2, PT, R40, R180.reuse, PT ;  /* 0x000000b42800720c */ /* 0x080fe20003f46270 */
[C---:B------:R-:W-:Y:S01]  /*16820*/  VIADD R20, R2.reuse, 0x91 ;  /* 0x0000009102147836 */ /* 0x040fe20000000000 */
[----:B------:R-:W-:Y:S01]  /*16830*/  FSEL R187, R69, -INF , !P3 ;  /* 0xff80000045bb7808 */ /* 0x000fe20005800000 */
[----:B------:R-:W-:Y:S01]  /*16840*/  VIADD R40, R2, 0x89 ;  /* 0x0000008902287836 */ /* 0x000fe20000000000 */
[----:B------:R-:W-:Y:S01]  /*16850*/  FSEL R179, R68, -INF , !P5 ;  /* 0xff80000044b37808 */ /* 0x000fe20006800000 */
[----:B------:R-:W-:Y:S01]  /*16860*/  FMUL.FTZ R21, R21, UR9 ;  /* 0x0000000915157c20 */ /* 0x000fe20008410000 */
[----:B-----5:R-:W-:Y:S01]  /*16870*/  FSEL R192, R73, -INF , !P4 ;  /* 0xff80000049c07808 */ /* 0x020fe20006000000 */
[----:B------:R-:W-:Y:S01]  /*16880*/  FMUL.FTZ R73, R43, UR9 ;  /* 0x000000092b497c20 */ /* 0x000fe20008410000 */
[-C--:B------:R-:W-:Y:S01]  /*16890*/  ISETP.GE.AND P3, PT, R20, R181.reuse, PT ;  /* 0x000000b51400720c */ /* 0x080fe20003f66270 */
[----:B------:R-:W-:Y:S01]  /*168a0*/  FMUL.FTZ R22, R22, UR9 ;  /* 0x0000000916167c20 */ /* 0x000fe20008410000 */
[-C--:B------:R-:W-:Y:S01]  /*168b0*/  ISETP.GE.AND P5, PT, R20, R180.reuse, PT ;  /* 0x000000b41400720c */ /* 0x080fe20003fa6270 */
[----:B------:R-:W-:Y:S01]  /*168c0*/  VIADD R20, R2, 0x98 ;  /* 0x0000009802147836 */ /* 0x000fe20000000000 */
[-C--:B------:R-:W-:Y:S01]  /*168d0*/  ISETP.GE.AND P4, PT, R40, R181.reuse, PT ;  /* 0x000000b52800720c */ /* 0x080fe20003f86270 */
[----:B------:R-:W-:Y:S01]  /*168e0*/  MUFU.TANH R87, R21 ;  /* 0x0000001500577308 */ /* 0x000fe20000002400 */
[C---:B----4-:R-:W-:Y:S01]  /*168f0*/  HMMA.16816.F32 R32, R24.reuse, R36, R32 ;  /* 0x000000241820723c */ /* 0x050fe20000001820 */
[----:B------:R-:W-:Y:S01]  /*16900*/  FSEL R170, R72, -INF , !P1 ;  /* 0xff80000048aa7808 */ /* 0x000fe20004800000 */
[----:B------:R-:W-:Y:S01]  /*16910*/  FMUL.FTZ R71, R23, UR9 ;  /* 0x0000000917477c20 */ /* 0x000fe20008410000 */
[-C--:B------:R-:W-:Y:S01]  /*16920*/  ISETP.GE.AND P1, PT, R40, R180.reuse, PT ;  /* 0x000000b42800720c */ /* 0x080fe20003f26270 */
[----:B------:R-:W-:Y:S01]  /*16930*/  FMUL.FTZ R44, R44, UR9 ;  /* 0x000000092c2c7c20 */ /* 0x000fe20008410000 */
[----:B---3--:R-:W3:Y:S01]  /*16940*/  LDSM.16.M88.4 R40, [R232+0x7000] ;  /* 0x00700000e828783b */ /* 0x008ee20000000200 */
[----:B------:R-:W-:Y:S01]  /*16950*/  HMMA.16816.F32 R16, R24, R38, R16 ;  /* 0x000000261810723c */ /* 0x000fe20000001810 */
[----:B------:R-:W-:Y:S01]  /*16960*/  VIADD R36, R2, 0x90 ;  /* 0x0000009002247836 */ /* 0x000fe20000000000 */
[----:B------:R-:W-:Y:S01]  /*16970*/  FSEL R183, R63, -INF , !P2 ;  /* 0xff8000003fb77808 */ /* 0x000fe20005000000 */
[----:B------:R2:W-:Y:S01]  /*16980*/  MUFU.TANH R72, R22 ;  /* 0x0000001600487308 */ /* 0x0005e20000002400 */
[----:B------:R-:W-:Y:S01]  /*16990*/  FSEL R184, R62, -INF , !P4 ;  /* 0xff8000003eb87808 */ /* 0x000fe20006000000 */
[----:B------:R-:W-:Y:S01]  /*169a0*/  FMUL.FTZ R47, R47, UR9 ;  /* 0x000000092f2f7c20 */ /* 0x000fe20008410000 */
[-C--:B------:R-:W-:Y:S01]  /*169b0*/  ISETP.GE.AND P6, PT, R36, R181.reuse, PT ;  /* 0x000000b52400720c */ /* 0x080fe20003fc6270 */
[----:B------:R-:W-:Y:S01]  /*169c0*/  FMUL.FTZ R46, R46, UR9 ;  /* 0x000000092e2e7c20 */ /* 0x000fe20008410000 */
[-C--:B------:R-:W-:Y:S01]  /*169d0*/  ISETP.GE.AND P0, PT, R36, R180.reuse, PT ;  /* 0x000000b42400720c */ /* 0x080fe20003f06270 */
[----:B------:R-:W-:Y:S01]  /*169e0*/  FMUL.FTZ R45, R45, UR9 ;  /* 0x000000092d2d7c20 */ /* 0x000fe20008410000 */
[----:B------:R-:W4:Y:S01]  /*169f0*/  LDSM.16.M88.4 R36, [R164+0x9800] ;  /* 0x00980000a424783b */ /* 0x000f220000000200 */
[C---:B------:R-:W-:Y:S01]  /*16a00*/  ISETP.GE.AND P2, PT, R20.reuse, R181, PT ;  /* 0x000000b51400720c */ /* 0x040fe20003f46270 */
[----:B------:R-:W-:Y:S01]  /*16a10*/  MUFU.TANH R139, R65 ;  /* 0x00000041008b7308 */ /* 0x000fe20000002400 */
[----:B------:R-:W-:-:S02]  /*16a20*/  ISETP.GE.AND P4, PT, R20, R180, PT ;  /* 0x000000b41400720c */ /* 0x000fc40003f86270 */
[----:B------:R-:W-:Y:S02]  /*16a30*/  FSEL R169, R169, -INF , !P0 ;  /* 0xff800000a9a97808 */ /* 0x000fe40004000000 */
[----:B------:R-:W-:Y:S01]  /*16a40*/  FSEL R193, R193, -INF , !P3 ;  /* 0xff800000c1c17808 */ /* 0x000fe20005800000 */
[----:B------:R-:W-:Y:S01]  /*16a50*/  HMMA.16816.F32 R32, R12, R48, R32 ;  /* 0x000000300c20723c */ /* 0x000fe20000001820 */
[----:B------:R-:W-:Y:S01]  /*16a60*/  FSEL R168, R168, -INF , !P5 ;  /* 0xff800000a8a87808 */ /* 0x000fe20006800000 */
[----:B------:R-:W-:Y:S01]  /*16a70*/  MUFU.TANH R135, R66 ;  /* 0x0000004200877308 */ /* 0x000fe20000002400 */
[----:B-1----:R-:W-:Y:S02]  /*16a80*/  FSEL R194, R194, -INF , !P2 ;  /* 0xff800000c2c27808 */ /* 0x002fe40005000000 */
[----:B------:R-:W-:Y:S01]  /*16a90*/  FSEL R182, R61, -INF , !P1 ;  /* 0xff8000003db67808 */ /* 0x000fe20004800000 */
[----:B--2---:R-:W-:Y:S01]  /*16aa0*/  HMMA.16816.F32 R20, R8, R28, RZ ;  /* 0x0000001c0814723c */ /* 0x004fe200000018ff */
[----:B------:R-:W-:Y:S01]  /*16ab0*/  VIADD R48, R2, 0x99 ;  /* 0x0000009902307836 */ /* 0x000fe20000000000 */
[----:B------:R-:W-:-:S02]  /*16ac0*/  FSEL R165, R165, -INF , !P4 ;  /* 0xff800000a5a57808 */ /* 0x000fc40006000000 */
[----:B------:R-:W1:Y:S01]  /*16ad0*/  MUFU.TANH R154, R154 ;  /* 0x0000009a009a7308 */ /* 0x000e620000002400 */
[----:B------:R-:W-:Y:S01]  /*16ae0*/  FSEL R185, R185, -INF , !P6 ;  /* 0xff800000b9b97808 */ /* 0x000fe20007000000 */
[----:B------:R-:W-:Y:S01]  /*16af0*/  HMMA.16816.F32 R8, R8, R30, RZ ;  /* 0x0000001e0808723c */ /* 0x000fe200000018ff */
[----:B------:R-:W-:Y:S01]  /*16b00*/  VIADD R28, R2, 0xa0 ;  /* 0x000000a0021c7836 */ /* 0x000fe20000000000 */
[CC--:B------:R-:W-:Y:S02]  /*16b10*/  ISETP.GE.AND P1, PT, R48.reuse, R181.reuse, PT ;  /* 0x000000b53000720c */ /* 0x0c0fe40003f26270 */
[-C--:B------:R-:W-:Y:S02]  /*16b20*/  ISETP.GE.AND P6, PT, R48, R180.reuse, PT ;  /* 0x000000b43000720c */ /* 0x080fe40003fc6270 */
[C---:B------:R-:W-:Y:S01]  /*16b30*/  ISETP.GE.AND P0, PT, R28.reuse, R181, PT ;  /* 0x000000b51c00720c */ /* 0x040fe20003f06270 */
[----:B------:R-:W-:Y:S01]  /*16b40*/  HMMA.16816.F32 R16, R12, R50, R16 ;  /* 0x000000320c10723c */ /* 0x000fe20000001810 */
[----:B------:R-:W-:Y:S01]  /*16b50*/  ISETP.GE.AND P3, PT, R28, R180, PT ;  /* 0x000000b41c00720c */ /* 0x000fe20003f66270 */
[----:B------:R-:W2:Y:S01]  /*16b60*/  MUFU.TANH R134, R67 ;  /* 0x0000004300867308 */ /* 0x000ea20000002400 */
[----:B------:R-:W5:Y:S01]  /*16b70*/  LDSM.16.M88.4 R28, [R238+0x7800] ;  /* 0x00780000ee1c783b */ /* 0x000f620000000200 */
[----:B------:R-:W-:-:S02]  /*16b80*/  FSEL R191, R191, -INF , !P1 ;  /* 0xff800000bfbf7808 */ /* 0x000fc40004800000 */
[----:B---3--:R-:W-:Y:S01]  /*16b90*/  HMMA.16816.F32 R32, R4, R40, R32 ;  /* 0x000000280420723c */ /* 0x008fe20000001820 */
[----:B------:R-:W-:Y:S02]  /*16ba0*/  FSEL R161, R161, -INF , !P6 ;  /* 0xff800000a1a17808 */ /* 0x000fe40007000000 */
[----:B------:R-:W-:Y:S01]  /*16bb0*/  FSEL R178, R178, -INF , !P0 ;  /* 0xff800000b2b27808 */ /* 0x000fe20004000000 */
[----:B------:R-:W3:Y:S01]  /*16bc0*/  MUFU.TANH R136, R136 ;  /* 0x0000008800887308 */ /* 0x000ee20000002400 */
[----:B------:R-:W-:Y:S01]  /*16bd0*/  FSEL R150, R150, -INF , !P3 ;  /* 0xff80000096967808 */ /* 0x000fe20005800000 */
[----:B----4-:R-:W-:Y:S01]  /*16be0*/  HMMA.16816.F32 R20, R24, R36, R20 ;  /* 0x000000241814723c */ /* 0x010fe20000001814 */
[----:B------:R-:W-:-:S05]  /*16bf0*/  VIADD R40, R2, 0xa1 ;  /* 0x000000a102287836 */ /* 0x000fca0000000000 */
[----:B------:R-:W4:Y:S01]  /*16c00*/  MUFU.TANH R140, R64 ;  /* 0x00000040008c7308 */ /* 0x000f220000002400 */
[----:B------:R-:W-:Y:S01]  /*16c10*/  HMMA.16816.F32 R24, R24, R38, R8 ;  /* 0x000000261818723c */ /* 0x000fe20000001808 */
[----:B------:R-:W2:Y:S01]  /*16c20*/  LDSM.16.M88.4 R8, [R232+0x7800] ;  /* 0x00780000e808783b */ /* 0x000ea20000000200 */
[----:B------:R-:W-:Y:S01]  /*16c30*/  ISETP.GE.AND P5, PT, R40, R181, PT ;  /* 0x000000b52800720c */ /* 0x000fe20003fa6270 */
[----:B------:R-:W-:Y:S01]  /*16c40*/  VIADD R36, R2, 0xb0 ;  /* 0x000000b002247836 */ /* 0x000fe20000000000 */
[----:B------:R-:W-:Y:S01]  /*16c50*/  ISETP.GE.AND P2, PT, R40, R180, PT ;  /* 0x000000b42800720c */ /* 0x000fe20003f46270 */
[----:B------:R-:W-:Y:S01]  /*16c60*/  VIADD R40, R2, 0xa8 ;  /* 0x000000a802287836 */ /* 0x000fe20000000000 */
[----:B------:R-:W-:Y:S01]  /*16c70*/  HMMA.16816.F32 R16, R4, R42, R16 ;  /* 0x0000002a0410723c */ /* 0x000fe20000001810 */
[----:B------:R-:W4:Y:S01]  /*16c80*/  MUFU.TANH R73, R73 ;  /* 0x0000004900497308 */ /* 0x000f220000002400 */
[----:B------:R-:W-:Y:S01]  /*16c90*/  FSEL R149, R149, -INF , !P2 ;  /* 0xff80000095957808 */ /* 0x000fe20005000000 */
[----:B------:R-:W-:-:S04]  /*16ca0*/  DEPBAR.LE SB0, 0x0 ;  /* 0x000080000000791a */ /* 0x000fc80000000000 */
[----:B------:R-:W-:Y:S01]  /*16cb0*/  FMUL.FTZ R32, R32, UR9 ;  /* 0x0000000920207c20 */ /* 0x000fe20008410000 */
[CC--:B------:R-:W-:Y:S01]  /*16cc0*/  ISETP.GE.AND P4, PT, R40.reuse, R181.reuse, PT ;  /* 0x000000b52800720c */ /* 0x0c0fe20003f86270 */
[----:B------:R-:W4:Y:S01]  /*16cd0*/  MUFU.TANH R88, R88 ;  /* 0x0000005800587308 */ /* 0x000f220000002400 */
[-C--:B------:R-:W-:Y:S01]  /*16ce0*/  ISETP.GE.AND P1, PT, R40, R180.reuse, PT ;  /* 0x000000b42800720c */ /* 0x080fe20003f26270 */
[----:B------:R-:W-:Y:S01]  /*16cf0*/  VIADD R40, R2, 0xa9 ;  /* 0x000000a902287836 */ /* 0x000fe20000000000 */
[----:B------:R-:W-:Y:S01]  /*16d00*/  FSEL R171, R171, -INF , !P4 ;  /* 0xff800000abab7808 */ /* 0x000fe20006000000 */
[----:B------:R-:W-:Y:S01]  /*16d10*/  FMUL.FTZ R35, R35, UR9 ;  /* 0x0000000923237c20 */ /* 0x000fe20008410000 */
[----:B------:R-:W-:Y:S01]  /*16d20*/  FSEL R176, R176, -INF , !P5 ;  /* 0xff800000b0b07808 */ /* 0x000fe20006800000 */
[----:B------:R-:W-:Y:S01]  /*16d30*/  FMUL.FTZ R33, R33, UR9 ;  /* 0x0000000921217c20 */ /* 0x000fe20008410000 */
[C---:B------:R-:W-:Y:S01]  /*16d40*/  ISETP.GE.AND P6, PT, R40.reuse, R181, PT ;  /* 0x000000b52800720c */ /* 0x040fe20003fc6270 */
[----:B------:R3:W-:Y:S01]  /*16d50*/  MUFU.TANH R84, R32 ;  /* 0x0000002000547308 */ /* 0x0007e20000002400 */
[----:B-----5:R-:W-:Y:S01]  /*16d60*/  HMMA.16816.F32 R20, R12, R28, R20 ;  /* 0x0000001c0c14723c */ /* 0x020fe20000001814 */
[----:B------:R-:W-:Y:S01]  /*16d70*/  ISETP.GE.AND P0, PT, R40, R180, PT ;  /* 0x000000b42800720c */ /* 0x000fe20003f06270 */
[----:B------:R-:W-:Y:S01]  /*16d80*/  FMUL.FTZ R34, R34, UR9 ;  /* 0x0000000922227c20 */ /* 0x000fe20008410000 */
[----:B------:R-:W-:-:S02]  /*16d90*/  FSEL R159, R159, -INF , !P6 ;  /* 0xff8000009f9f7808 */ /* 0x000fc40007000000 */
[----:B------:R-:W-:Y:S01]  /*16da0*/  FSEL R141, R141, -INF , !P0 ;  /* 0xff8000008d8d7808 */ /* 0x000fe20004000000 */
[----:B------:R-:W-:Y:S01]  /*16db0*/  HMMA.16816.F32 R24, R12, R30, R24 ;  /* 0x0000001e0c18723c */ /* 0x000fe20000001818 */
[----:B------:R-:W-:Y:S01]  /*16dc0*/  VIADD R29, R2, 0xb9 ;  /* 0x000000b9021d7836 */ /* 0x000fe20000000000 */
[----:B------:R-:W5:Y:S01]  /*16dd0*/  MUFU.TANH R53, R53 ;  /* 0x0000003500357308 */ /* 0x000f620000002400 */
[-C--:B------:R-:W-:Y:S01]  /*16de0*/  ISETP.GE.AND P3, PT, R36, R181.reuse, PT ;  /* 0x000000b52400720c */ /* 0x080fe20003f66270 */
[----:B------:R-:W-:Y:S01]  /*16df0*/  VIADD R28, R2, 0xc0 ;  /* 0x000000c0021c7836 */ /* 0x000fe20000000000 */
[-C--:B------:R-:W-:Y:S01]  /*16e00*/  ISETP.GE.AND P5, PT, R36, R180.reuse, PT ;  /* 0x000000b42400720c */ /* 0x080fe20003fa6270 */
[----:B------:R-:W-:Y:S01]  /*16e10*/  FMUL.FTZ R82, R16, UR9 ;  /* 0x0000000910527c20 */ /* 0x000fe20008410000 */
[-C--:B------:R-:W-:Y:S01]  /*16e20*/  ISETP.GE.AND P0, PT, R29, R181.reuse, PT ;  /* 0x000000b51d00720c */ /* 0x080fe20003f06270 */
[----:B------:R-:W-:Y:S01]  /*16e30*/  VIADD R16, R2, 0xc1 ;  /* 0x000000c102107836 */ /* 0x000fe20000000000 */
[----:B-1----:R-:W-:Y:S01]  /*16e40*/  FSEL R154, R154, -INF , !P3 ;  /* 0xff8000009a9a7808 */ /* 0x002fe20005800000 */
[----:B------:R-:W1:Y:S01]  /*16e50*/  MUFU.TANH R71, R71 ;  /* 0x0000004700477308 */ /* 0x000e620000002400 */
[----:B---3--:R-:W-:Y:S01]  /*16e60*/  IADD3 R32, R2, 0xb1, RZ ;  /* 0x000000b102207810 */ /* 0x008fe20007ffe0ff */
[----:B------:R-:W-:Y:S01]  /*16e70*/  FMUL.FTZ R17, R17, UR9 ;  /* 0x0000000911117c20 */ /* 0x000fe20008410000 */
[----:B------:R-:W-:Y:S01]  /*16e80*/  FSEL R139, R139, -INF , !P0 ;  /* 0xff8000008b8b7808 */ /* 0x000fe20004000000 */
[----:B------:R-:W-:Y:S01]  /*16e90*/  FMUL.FTZ R18, R18, UR9 ;  /* 0x0000000912127c20 */ /* 0x000fe20008410000 */
[C---:B------:R-:W-:Y:S01]  /*16ea0*/  ISETP.GE.AND P2, PT, R32.reuse, R181, PT ;  /* 0x000000b52000720c */ /* 0x040fe20003f46270 */
[----:B------:R-:W-:Y:S01]  /*16eb0*/  FMUL.FTZ R19, R19, UR9 ;  /* 0x0000000913137c20 */ /* 0x000fe20008410000 */
[----:B------:R-:W-:Y:S01]  /*16ec0*/  ISETP.GE.AND P4, PT, R32, R180, PT ;  /* 0x000000b42000720c */ /* 0x000fe20003f86270 */
[----:B------:R-:W-:Y:S01]  /*16ed0*/  VIADD R32, R2, 0xb8 ;  /* 0x000000b802207836 */ /* 0x000fe20000000000 */
[----:B--2---:R-:W-:Y:S01]  /*16ee0*/  HMMA.16816.F32 R20, R4, R8, R20 ;  /* 0x000000080414723c */ /* 0x004fe20000001814 */
[----:B------:R-:W2:Y:S01]  /*16ef0*/  MUFU.TANH R86, R44 ;  /* 0x0000002c00567308 */ /* 0x000ea20000002400 */
[----:B------:R-:W-:-:S02]  /*16f00*/  FSEL R137, R137, -INF , !P5 ;  /* 0xff80000089897808 */ /* 0x000fc40006800000 */
[-C--:B------:R-:W-:Y:S02]  /*16f10*/  ISETP.GE.AND P6, PT, R32, R180.reuse, PT ;  /* 0x000000b42000720c */ /* 0x080fe40003fc6270 */
[----:B------:R-:W-:Y:S01]  /*16f20*/  FSEL R151, R151, -INF , !P2 ;  /* 0xff80000097977808 */ /* 0x000fe20005000000 */
[C---:B------:R-:W-:Y:S01]  /*16f30*/  VIADD R9, R2.reuse, 0xc8 ;  /* 0x000000c802097836 */ /* 0x040fe20000000000 */
[----:B------:R-:W-:Y:S01]  /*16f40*/  FSEL R135, R135, -INF , !P6 ;  /* 0xff80000087877808 */ /* 0x000fe20007000000 */
[C---:B------:R-:W-:Y:S01]  /*16f50*/  VIADD R8, R2.reuse, 0xc9 ;  /* 0x000000c902087836 */ /* 0x040fe20000000000 */
[-C--:B------:R-:W-:Y:S01]  /*16f60*/  ISETP.GE.AND P3, PT, R29, R180.reuse, PT ;  /* 0x000000b41d00720c */ /* 0x080fe20003f66270 */
[----:B------:R-:W3:Y:S01]  /*16f70*/  MUFU.TANH R69, R47 ;  /* 0x0000002f00457308 */ /* 0x000ee20000002400 */
[CC--:B------:R-:W-:Y:S01]  /*16f80*/  ISETP.GE.AND P6, PT, R9.reuse, R181.reuse, PT ;  /* 0x000000b50900720c */ /* 0x0c0fe20003fc6270 */
[----:B------:R-:W-:Y:S01]  /*16f90*/  HMMA.16816.F32 R24, R4, R10, R24 ;  /* 0x0000000a0418723c */ /* 0x000fe20000001818 */
[----:B------:R-:W-:Y:S01]  /*16fa0*/  ISETP.GE.AND P0, PT, R9, R180, PT ;  /* 0x000000b40900720c */ /* 0x000fe20003f06270 */
[----:B------:R-:W-:Y:S01]  /*16fb0*/  VIADD R9, R2, 0xd0 ;  /* 0x000000d002097836 */ /* 0x000fe20000000000 */
[----:B------:R-:W-:-:S02]  /*16fc0*/  ISETP.GE.AND P5, PT, R28, R181, PT ;  /* 0x000000b51c00720c */ /* 0x000fc40003fa6270 */
[-C--:B------:R-:W-:Y:S01]  /*16fd0*/  ISETP.GE.AND P2, PT, R28, R180.reuse, PT ;  /* 0x000000b41c00720c */ /* 0x080fe20003f46270 */
[----:B------:R-:W3:Y:S01]  /*16fe0*/  MUFU.TANH R70, R46 ;  /* 0x0000002e00467308 */ /* 0x000ee20000002400 */
[----:B------:R-:W-:Y:S01]  /*16ff0*/  FSEL R143, R143, -INF , !P1 ;  /* 0xff8000008f8f7808 */ /* 0x000fe20004800000 */
[----:B------:R-:W-:Y:S01]  /*17000*/  VIADD R4, R2, 0xd9 ;  /* 0x000000d902047836 */ /* 0x000fe20000000000 */
[-C--:B------:R-:W-:Y:S01]  /*17010*/  ISETP.GE.AND P1, PT, R32, R181.reuse, PT ;  /* 0x000000b52000720c */ /* 0x080fe20003f26270 */
[----:B------:R-:W-:Y:S01]  /*17020*/  VIADD R5, R2, 0xd8 ;  /* 0x000000d802057836 */ /* 0x000fe20000000000 */
[----:B------:R-:W-:Y:S01]  /*17030*/  FSEL R134, R134, -INF , !P3 ;  /* 0xff80000086867808 */ /* 0x000fe20005800000 */
[----:B------:R-:W-:Y:S01]  /*17040*/  FMUL.FTZ R21, R21, UR9 ;  /* 0x0000000915157c20 */ /* 0x000fe20008410000 */
[----:B------:R-:W-:Y:S01]  /*17050*/  FSEL R138, R138, -INF , !P5 ;  /* 0xff8000008a8a7808 */ /* 0x000fe20006800000 */
[----:B------:R-:W3:Y:S01]  /*17060*/  MUFU.TANH R67, R35 ;  /* 0x0000002300437308 */ /* 0x000ee20000002400 */
[----:B------:R-:W-:Y:S01]  /*17070*/  FSEL R76, R52, -INF , !P2 ;  /* 0xff800000344c7808 */ /* 0x000fe20005000000 */
[----:B------:R-:W-:Y:S01]  /*17080*/  FMUL.FTZ R20, R20, UR9 ;  /* 0x0000000914147c20 */ /* 0x000fe20008410000 */
[-C--:B------:R-:W-:Y:S01]  /*17090*/  ISETP.GE.AND P3, PT, R8, R181.reuse, PT ;  /* 0x000000b50800720c */ /* 0x080fe20003f66270 */
[----:B------:R-:W-:Y:S01]  /*170a0*/  FMUL.FTZ R22, R22, UR9 ;  /* 0x0000000916167c20 */ /* 0x000fe20008410000 */
[-C--:B------:R-:W-:Y:S01]  /*170b0*/  ISETP.GE.AND P5, PT, R8, R180.reuse, PT ;  /* 0x000000b40800720c */ /* 0x080fe20003fa6270 */
[----:B------:R-:W-:Y:S01]  /*170c0*/  VIADD R8, R2, 0xd1 ;  /* 0x000000d102087836 */ /* 0x000fe20000000000 */
[-C--:B------:R-:W-:Y:S01]  /*170d0*/  ISETP.GE.AND P2, PT, R9, R181.reuse, PT ;  /* 0x000000b50900720c */ /* 0x080fe20003f46270 */
[----:B------:R-:W3:Y:S01]  /*170e0*/  MUFU.TANH R82, R82 ;  /* 0x0000005200527308 */ /* 0x000ee20000002400 */
[----:B------:R-:W-:Y:S01]  /*170f0*/  FSEL R136, R136, -INF , !P4 ;  /* 0xff80000088887808 */ /* 0x000fe20006000000 */
[----:B------:R-:W-:Y:S01]  /*17100*/  FMUL.FTZ R23, R23, UR9 ;  /* 0x0000000917177c20 */ /* 0x000fe20008410000 */
[----:B----4-:R-:W-:Y:S01]  /*17110*/  FSEL R140, R140, -INF , !P1 ;  /* 0xff8000008c8c7808 */ /* 0x010fe20004800000 */
[----:B------:R-:W-:Y:S01]  /*17120*/  FMUL.FTZ R24, R24, UR9 ;  /* 0x0000000918187c20 */ /* 0x000fe20008410000 */
[C---:B------:R-:W-:Y:S01]  /*17130*/  ISETP.GE.AND P4, PT, R16.reuse, R181, PT ;  /* 0x000000b51000720c */ /* 0x040fe20003f86270 */
[----:B------:R-:W-:Y:S01]  /*17140*/  FMUL.FTZ R25, R25, UR9 ;  /* 0x0000000919197c20 */ /* 0x000fe20008410000 */
[----:B------:R-:W-:Y:S01]  /*17150*/  ISETP.GE.AND P1, PT, R16, R180, PT ;  /* 0x000000b41000720c */ /* 0x000fe20003f26270 */
[----:B------:R-:W4:Y:S01]  /*17160*/  MUFU.TANH R85, R45 ;  /* 0x0000002d00557308 */ /* 0x000f220000002400 */
[----:B------:R-:W-:Y:S01]  /*17170*/  FSEL R73, R73, -INF , !P5 ;  /* 0xff80000049497808 */ /* 0x000fe20006800000 */
[----:B------:R-:W-:Y:S01]  /*17180*/  FMUL.FTZ R26, R26, UR9 ;  /* 0x000000091a1a7c20 */ /* 0x000fe20008410000 */
[----:B------:R-:W-:Y:S01]  /*17190*/  FSEL R88, R88, -INF , !P2 ;  /* 0xff80000058587808 */ /* 0x000fe20005000000 */
[----:B------:R-:W-:Y:S01]  /*171a0*/  FMUL.FTZ R27, R27, UR9 ;  /* 0x000000091b1b7c20 */ /* 0x000fe20008410000 */
[----:B------:R-:W-:Y:S01]  /*171b0*/  FSEL R132, R132, -INF , !P6 ;  /* 0xff80000084847808 */ /* 0x000fe20007000000 */
[----:B------:R-:W-:Y:S01]  /*171c0*/  VIADD R6, R2, 0xf8 ;  /* 0x000000f802067836 */ /* 0x000fe20000000000 */
[----:B------:R-:W-:Y:S01]  /*171d0*/  FSEL R74, R74, -INF , !P0 ;  /* 0xff8000004a4a7808 */ /* 0x000fe20004000000 */
[----:B------:R-:W4:Y:S01]  /*171e0*/  MUFU.TANH R79, R21 ;  /* 0x00000015004f7308 */ /* 0x000f220000002400 */
[----:B------:R-:W-:-:S02]  /*171f0*/  FSEL R130, R130, -INF , !P3 ;  /* 0xff80000082827808 */ /* 0x000fc40005800000 */
[CC--:B------:R-:W-:Y:S02]  /*17200*/  ISETP.GE.AND P5, PT, R4.reuse, R181.reuse, PT ;  /* 0x000000b50400720c */ /* 0x0c0fe40003fa6270 */
[-C--:B------:R-:W-:Y:S01]  /*17210*/  ISETP.GE.AND P2, PT, R4, R180.reuse, PT ;  /* 0x000000b40400720c */ /* 0x080fe20003f46270 */
[----:B------:R-:W-:Y:S01]  /*17220*/  VIADD R4, R2, 0xe1 ;  /* 0x000000e102047836 */ /* 0x000fe20000000000 */
[----:B------:R-:W-:Y:S01]  /*17230*/  FSEL R133, R133, -INF , !P4 ;  /* 0xff80000085857808 */ /* 0x000fe20006000000 */
[----:B------:R-:W-:Y:S01]  /*17240*/  MUFU.TANH R83, R33 ;  /* 0x0000002100537308 */ /* 0x000fe20000002400 */
[----:B-----5:R-:W-:Y:S02]  /*17250*/  FSEL R75, R53, -INF , !P1 ;  /* 0xff800000354b7808 */ /* 0x020fe40004800000 */
[----:B------:R-:W-:Y:S02]  /*17260*/  ISETP.GE.AND P6, PT, R8, R180, PT ;  /* 0x000000b40800720c */ /* 0x000fe40003fc6270 */
[----:B------:R-:W-:-:S02]  /*17270*/  ISETP.GE.AND P0, PT, R5, R181, PT ;  /* 0x000000b50500720c */ /* 0x000fc40003f06270 */
[-C--:B------:R-:W-:Y:S01]  /*17280*/  ISETP.GE.AND P3, PT, R5, R180.reuse, PT ;  /* 0x000000b40500720c */ /* 0x080fe20003f66270 */
[----:B------:R-:W-:Y:S01]  /*17290*/  VIADD R5, R2, 0xe0 ;  /* 0x000000e002057836 */ /* 0x000fe20000000000 */
[----:B------:R-:W-:Y:S01]  /*172a0*/  ISETP.GE.AND P4, PT, R9, R180, PT ;  /* 0x000000b40900720c */ /* 0x000fe20003f86270 */
[----:B------:R-:W5:Y:S01]  /*172b0*/  MUFU.TANH R68, R34 ;  /* 0x0000002200447308 */ /* 0x000f620000002400 */
[----:B------:R-:W-:Y:S02]  /*172c0*/  ISETP.GE.AND P1, PT, R8, R181, PT ;  /* 0x000000b50800720c */ /* 0x000fe40003f26270 */
[----:B-1----:R-:W-:Y:S02]  /*172d0*/  FSEL R71, R71, -INF , !P6 ;  /* 0xff80000047477808 */ /* 0x002fe40007000000 */
[----:B--2---:R-:W-:Y:S02]  /*172e0*/  FSEL R86, R86, -INF , !P0 ;  /* 0xff80000056567808 */ /* 0x004fe40004000000 */
[----:B------:R-:W-:Y:S01]  /*172f0*/  FSEL R72, R72, -INF , !P4 ;  /* 0xff80000048487808 */ /* 0x000fe20006000000 */
[----:B------:R-:W-:Y:S01]  /*17300*/  MUFU.TANH R81, R17 ;  /* 0x0000001100517308 */ /* 0x000fe20000002400 */
[----:B------:R-:W-:-:S02]  /*17310*/  FSEL R87, R87, -INF , !P1 ;  /* 0xff80000057577808 */ /* 0x000fc40004800000 */
[CC--:B------:R-:W-:Y:S02]  /*17320*/  ISETP.GE.AND P6, PT, R4.reuse, R181.reuse, PT ;  /* 0x000000b50400720c */ /* 0x0c0fe40003fc6270 */
[-C--:B------:R-:W-:Y:S01]  /*17330*/  ISETP.GE.AND P0, PT, R4, R180.reuse, PT ;  /* 0x000000b40400720c */ /* 0x080fe20003f06270 */
[C---:B------:R-:W-:Y:S01]  /*17340*/  VIADD R4, R2.reuse, 0xe9 ;  /* 0x000000e902047836 */ /* 0x040fe20000000000 */
[C---:B------:R-:W-:Y:S01]  /*17350*/  ISETP.GE.AND P4, PT, R5.reuse, R181, PT ;  /* 0x000000b50500720c */ /* 0x040fe20003f86270 */
[----:B------:R-:W1:Y:S01]  /*17360*/  MUFU.TANH R66, R18 ;  /* 0x0000001200427308 */ /* 0x000e620000002400 */
[----:B------:R-:W-:Y:S01]  /*17370*/  ISETP.GE.AND P1, PT, R5, R180, PT ;  /* 0x000000b40500720c */ /* 0x000fe20003f26270 */
[----:B------:R-:W-:Y:S01]  /*17380*/  VIADD R5, R2, 0xe8 ;  /* 0x000000e802057836 */ /* 0x000fe20000000000 */
[----:B---3--:R-:W-:Y:S02]  /*17390*/  FSEL R69, R69, -INF , !P2 ;  /* 0xff80000045457808 */ /* 0x008fe40005000000 */
[----:B------:R-:W-:-:S02]  /*173a0*/  FSEL R84, R84, -INF , !P4 ;  /* 0xff80000054547808 */ /* 0x000fc40006000000 */
[----:B------:R-:W-:Y:S01]  /*173b0*/  FSEL R70, R70, -INF , !P3 ;  /* 0xff80000046467808 */ /* 0x000fe20005800000 */
[----:B------:R-:W2:Y:S01]  /*173c0*/  MUFU.TANH R65, R19 ;  /* 0x0000001300417308 */ /* 0x000ea20000002400 */
[CC--:B------:R-:W-:Y:S02]  /*173d0*/  ISETP.GE.AND P2, PT, R4.reuse, R181.reuse, PT ;  /* 0x000000b50400720c */ /* 0x0c0fe40003f46270 */
[----:B------:R-:W-:Y:S01]  /*173e0*/  ISETP.GE.AND P4, PT, R4, R180, PT ;  /* 0x000000b40400720c */ /* 0x000fe20003f86270 */
[----:B------:R-:W-:Y:S01]  /*173f0*/  VIADD R4, R2, 0xf1 ;  /* 0x000000f102047836 */ /* 0x000fe20000000000 */
[----:B------:R-:W-:Y:S02]  /*17400*/  ISETP.GE.AND P3, PT, R5, R181, PT ;  /* 0x000000b50500720c */ /* 0x000fe40003f66270 */
[----:B------:R-:W-:Y:S01]  /*17410*/  FSEL R67, R67, -INF , !P0 ;  /* 0xff80000043437808 */ /* 0x000fe20004000000 */
[----:B------:R-:W3:Y:S01]  /*17420*/  MUFU.TANH R80, R20 ;  /* 0x0000001400507308 */ /* 0x000ee20000002400 */
[----:B------:R-:W-:-:S02]  /*17430*/  FSEL R82, R82, -INF , !P3 ;  /* 0xff80000052527808 */ /* 0x000fc40005800000 */
[C---:B------:R-:W-:Y:S02]  /*17440*/  ISETP.GE.AND P0, PT, R4.reuse, R181, PT ;  /* 0x000000b50400720c */ /* 0x040fe40003f06270 */
[-C--:B------:R-:W-:Y:S01]  /*17450*/  ISETP.GE.AND P3, PT, R4, R180.reuse, PT ;  /* 0x000000b40400720c */ /* 0x080fe20003f66270 */
[----:B------:R-:W-:Y:S01]  /*17460*/  FMUL.FTZ R4, R56, UR9 ;  /* 0x0000000938047c20 */ /* 0x000fe20008410000 */
[----:B----4-:R-:W-:Y:S01]  /*17470*/  FSEL R85, R85, -INF , !P5 ;  /* 0xff80000055557808 */ /* 0x010fe20006800000 */
[----:B------:R-:W4:Y:S01]  /*17480*/  MUFU.TANH R64, R22 ;  /* 0x0000001600407308 */ /* 0x000f220000002400 */
[----:B------:R-:W-:Y:S01]  /*17490*/  ISETP.GE.AND P5, PT, R5, R180, PT ;  /* 0x000000b40500720c */ /* 0x000fe20003fa6270 */
[----:B------:R-:W-:Y:S01]  /*174a0*/  VIADD R5, R2, 0xf0 ;  /* 0x000000f002057836 */ /* 0x000fe20000000000 */
[----:B------:R-:W-:Y:S02]  /*174b0*/  FSEL R79, R79, -INF , !P0 ;  /* 0xff8000004f4f7808 */ /* 0x000fe40004000000 */
[----:B------:R-:W-:-:S02]  /*174c0*/  PLOP3.LUT P0, PT, PT, PT, UP0, 0x80, 0x0 ;  /* 0x000000000000781c */ /* 0x000fc40003f0f008 */
[----:B-----5:R-:W-:Y:S01]  /*174d0*/  FSEL R68, R68, -INF , !P1 ;  /* 0xff80000044447808 */ /* 0x020fe20004800000 */
[----:B------:R-:W5:Y:S01]  /*174e0*/  MUFU.TANH R63, R23 ;  /* 0x00000017003f7308 */ /* 0x000f620000002400 */
[----:B------:R-:W-:Y:S02]  /*174f0*/  FSEL R83, R83, -INF , !P6 ;  /* 0xff80000053537808 */ /* 0x000fe40007000000 */
[C---:B------:R-:W-:Y:S02]  /*17500*/  ISETP.GE.AND P1, PT, R5.reuse, R181, PT ;  /* 0x000000b50500720c */ /* 0x040fe40003f26270 */
[----:B------:R-:W-:Y:S01]  /*17510*/  ISETP.GE.AND P6, PT, R5, R180, PT ;  /* 0x000000b40500720c */ /* 0x000fe20003fc6270 */
[----:B------:R-:W-:Y:S01]  /*17520*/  VIADD R5, R2, 0xf9 ;  /* 0x000000f902057836 */ /* 0x000fe20000000000 */
[----:B-1----:R-:W-:Y:S01]  /*17530*/  FSEL R66, R66, -INF , !P5 ;  /* 0xff80000042427808 */ /* 0x002fe20006800000 */
[----:B------:R-:W1:Y:S01]  /*17540*/  MUFU.TANH R78, R24 ;  /* 0x00000018004e7308 */ /* 0x000e620000002400 */
[----:B------:R-:W-:-:S02]  /*17550*/  FSEL R81, R81, -INF , !P2 ;  /* 0xff80000051517808 */ /* 0x000fc40005000000 */
[----:B--2---:R-:W-:Y:S02]  /*17560*/  FSEL R65, R65, -INF , !P4 ;  /* 0xff80000041417808 */ /* 0x004fe40006000000 */
[----:B---3--:R-:W-:Y:S02]  /*17570*/  FSEL R80, R80, -INF , !P1 ;  /* 0xff80000050507808 */ /* 0x008fe40004800000 */
[----:B----4-:R-:W-:Y:S01]  /*17580*/  FSEL R64, R64, -INF , !P6 ;  /* 0xff80000040407808 */ /* 0x010fe20007000000 */
[----:B------:R-:W2:Y:S01]  /*17590*/  MUFU.TANH R77, R25 ;  /* 0x00000019004d7308 */ /* 0x000ea20000002400 */
[CC--:B------:R-:W-:Y:S02]  /*175a0*/  ISETP.GE.AND P5, PT, R6.reuse, R181.reuse, PT ;  /* 0x000000b50600720c */ /* 0x0c0fe40003fa6270 */
[----:B------:R-:W-:Y:S02]  /*175b0*/  ISETP.GE.AND P2, PT, R6, R180, PT ;  /* 0x000000b40600720c */ /* 0x000fe40003f46270 */
[----:B------:R-:W-:-:S02]  /*175c0*/  ISETP.GE.AND P4, PT, R5, R181, PT ;  /* 0x000000b50500720c */ /* 0x000fc40003f86270 */
[----:B------:R-:W-:Y:S01]  /*175d0*/  ISETP.GE.AND P1, PT, R5, R180, PT ;  /* 0x000000b40500720c */ /* 0x000fe20003f26270 */
[----:B------:R-:W3:Y:S01]  /*175e0*/  MUFU.TANH R62, R26 ;  /* 0x0000001a003e7308 */ /* 0x000ee20000002400 */
[----:B------:R-:W-:Y:S01]  /*175f0*/  BAR.SYNC.DEFER_BLOCKING 0x0 ;  /* 0x0000000000007b1d */ /* 0x000fe20000010000 */
[----:B------:R-:W-:Y:S02]  /*17600*/  ISETP.GE.AND P6, PT, R2, R181, PT ;  /* 0x000000b50200720c */ /* 0x000fe40003fc6270 */
[----:B-----5:R-:W-:Y:S02]  /*17610*/  FSEL R63, R63, -INF , !P3 ;  /* 0xff8000003f3f7808 */ /* 0x020fe40005800000 */
[----:B-1----:R-:W-:Y:S02]  /*17620*/  FSEL R78, R78, -INF , !P5 ;  /* 0xff8000004e4e7808 */ /* 0x002fe40006800000 */
[----:B------:R-:W1:Y:S01]  /*17630*/  MUFU.TANH R61, R27 ;  /* 0x0000001b003d7308 */ /* 0x000e620000002400 */
[----:B--2---:R-:W-:-:S07]  /*17640*/  FSEL R77, R77, -INF , !P4 ;  /* 0xff8000004d4d7808 */ /* 0x004fce0006000000 */
[----:B------:R-:W2:Y:S01]  /*17650*/  MUFU.TANH R4, R4 ;  /* 0x0000000400047308 */ /* 0x000ea20000002400 */
[----:B---3--:R-:W-:Y:S02]  /*17660*/  FSEL R62, R62, -INF , !P2 ;  /* 0xff8000003e3e7808 */ /* 0x008fe40005000000 */
[----:B-1----:R-:W-:Y:S02]  /*17670*/  FSEL R61, R61, -INF , !P1 ;  /* 0xff8000003d3d7808 */ /* 0x002fe40004800000 */
[----:B--2---:R-:W-:Y:S01]  /*17680*/  FSEL R4, R4, -INF , !P6 ;  /* 0xff80000004047808 */ /* 0x004fe20007000000 */
        /* <DEDUP_REMOVED lines=64> */
.L_x_2906:
[----:B------:R-:W-:Y:S02]  /*17a90*/  ULDC UR10, c[0x0][0x248] ;  /* 0x00009200000a7ab9 */ /* 0x000fe40000000800 */
[----:B------:R-:W-:-:S06]  /*17aa0*/  USHF.L.U32 UR5, UR10, 0x8, URZ ;  /* 0x000000080a057899 */ /* 0x000fcc000800063f */
[----:B------:R-:W-:-:S04]  /*17ab0*/  IADD3 R8, RZ, -UR5, RZ ;  /* 0x80000005ff087c10 */ /* 0x000fc8000fffe0ff */
[----:B------:R-:W-:-:S07]  /*17ac0*/  SHF.R.S32.HI R5, RZ, 0x1f, R8 ;  /* 0x0000001fff057819 */ /* 0x000fce0000011408 */
.L_x_2907:
        /* <DEDUP_REMOVED lines=57> */
.L_x_2905:
        /* <DEDUP_REMOVED lines=116> */
[----:B------:R-:W-:Y:S02]  /*185a0*/  LEA R236, R3, UR4, 0x1 ;  /* 0x0000000403ec7c11 */ /* 0x000fe4000f8e08ff */
[----:B------:R-:W-:Y:S02]  /*185b0*/  FMNMX.FTZ R2, R81, R2, !PT ;  /* 0x0000000251027209 */ /* 0x000fe40007810000 */
[----:B------:R-:W-:Y:S01]  /*185c0*/  LEA R234, R166, R236, 0x1 ;  /* 0x000000eca6ea7211 */ /* 0x000fe200078e08ff */
[----:B------:R-:W-:Y:S01]  /*185d0*/  LDSM.16.MT88.4 R28, [R236+0xa000] ;  /* 0x00a00000ec1c783b */ /* 0x000fe20000004200 */
[----:B------:R-:W-:Y:S02]  /*185e0*/  FMNMX.FTZ R2, R80, R2, !PT ;  /* 0x0000000250027209 */ /* 0x000fe40007810000 */
[----:B------:R-:W-:Y:S01]  /*185f0*/  LEA R235, R167, R236, 0x1 ;  /* 0x000000eca7eb7211 */ /* 0x000fe200078e08ff */
[----:B---3--:R-:W-:Y:S01]  /*18600*/  LDSM.16.MT88.4 R12, [R234+0xa000] ;  /* 0x00a00000ea0c783b */ /* 0x008fe20000004200 */
[----:B------:R-:W-:-:S02]  /*18610*/  FMNMX.FTZ R2, R79, R2, !PT ;  /* 0x000000024f027209 */ /* 0x000fc40007810000 */
[----:B------:R-:W-:Y:S01]  /*18620*/  LEA R233, R167, R234, 0x1 ;  /* 0x000000eaa7e97211 */ /* 0x000fe200078e08ff */
[----:B------:R-:W-:Y:S01]  /*18630*/  LDSM.16.MT88.4 R20, [R235+0xa000] ;  /* 0x00a00000eb14783b */ /* 0x000fe20000004200 */
[----:B------:R-:W-:-:S03]  /*18640*/  FMNMX.FTZ R2, R78, R2, !PT ;  /* 0x000000024e027209 */ /* 0x000fc60007810000 */
[----:B------:R-:W-:Y:S01]  /*18650*/  LDSM.16.MT88.4 R48, [R233+0xa000] ;  /* 0x00a00000e930783b */ /* 0x000fe20000004200 */
[----:B------:R-:W-:-:S03]  /*18660*/  FMNMX.FTZ R2, R77, R2, !PT ;  /* 0x000000024d027209 */ /* 0x000fc60007810000 */
[----:B------:R-:W-:Y:S04]  /*18670*/  LDSM.16.MT88.4 R44, [R236+0xa800] ;  /* 0x00a80000ec2c783b */ /* 0x000fe80000004200 */
[----:B------:R-:W1:Y:S04]  /*18680*/  SHFL.BFLY PT, R6, R2, 0x2, 0x1f ;  /* 0x0c401f0002067f89 */ /* 0x000e6800000e0000 */
[----:B------:R-:W-:Y:S04]  /*18690*/  LDSM.16.MT88.4 R40, [R235+0xa800] ;  /* 0x00a80000eb28783b */ /* 0x000fe80000004200 */
[----:B------:R-:W-:Y:S01]  /*186a0*/  LDSM.16.MT88.4 R36, [R234+0xa800] ;  /* 0x00a80000ea24783b */ /* 0x000fe20000004200 */
[----:B-1----:R-:W-:-:S05]  /*186b0*/  FMNMX.FTZ R6, R2, R6, !PT ;  /* 0x0000000602067209 */ /* 0x002fca0007810000 */
[----:B------:R-:W1:Y:S02]  /*186c0*/  SHFL.BFLY PT, R2, R6, 0x1, 0x1f ;  /* 0x0c201f0006027f89 */ /* 0x000e6400000e0000 */
[----:B-1----:R-:W-:-:S04]  /*186d0*/  FMNMX.FTZ R2, R6, R2, !PT ;  /* 0x0000000206027209 */ /* 0x002fc80007810000 */
[C---:B------:R-:W-:Y:S01]  /*186e0*/  FSETP.NEU.FTZ.AND P1, PT, R2.reuse, -INF , PT ;  /* 0xff8000000200780b */ /* 0x040fe20003f3d000 */
[----:B------:R-:W-:-:S05]  /*186f0*/  FMUL.FTZ R107, R2, UR5 ;  /* 0x00000005026b7c20 */ /* 0x000fca0008410000 */
[----:B------:R-:W-:-:S05]  /*18700*/  FSEL R107, R107, RZ, P1 ;  /* 0x000000ff6b6b7208 */ /* 0x000fca0000800000 */
        /* <DEDUP_REMOVED lines=14> */
[----:B------:R-:W-:Y:S01]  /*187f0*/  MUFU.EX2 R106, R106 ;  /* 0x0000006a006a7308 */ /* 0x000fe20000000800 */
        /* <DEDUP_REMOVED lines=10> */
[--C-:B------:R-:W-:Y:S01]  /*188a0*/  FFMA.FTZ R129, R126, UR5, -R107.reuse ;  /* 0x000000057e817c23 */ /* 0x100fe2000801086b */
[----:B------:R-:W1:Y:S01]  /*188b0*/  SHFL.BFLY PT, R5, R4, 0x2, 0x1f ;  /* 0x0c401f0004057f89 */ /* 0x000e6200000e0000 */
[--C-:B------:R-:W-:Y:S01]  /*188c0*/  FFMA.FTZ R128, R125, UR5, -R107.reuse ;  /* 0x000000057d807c23 */ /* 0x100fe2000801086b */
[--C-:B------:R-:W-:Y:S01]  /*188d0*/  FFMA.FTZ R127, R59, UR5, -R107.reuse ;  /* 0x000000053b7f7c23 */ /* 0x100fe2000801086b */
[--C-:B------:R-:W-:Y:S01]  /*188e0*/  FFMA.FTZ R126, R58, UR5, -R107.reuse ;  /* 0x000000053a7e7c23 */ /* 0x100fe2000801086b */
        /* <DEDUP_REMOVED lines=20> */
[----:B-1----:R-:W-:Y:S01]  /*18a30*/  FMNMX.FTZ R4, R4, R5, !PT ;  /* 0x0000000504047209 */ /* 0x002fe20007810000 */
[--C-:B------:R-:W-:Y:S01]  /*18a40*/  FFMA.FTZ R193, R193, UR5, -R107.reuse ;  /* 0x00000005c1c17c23 */ /* 0x100fe2000801086b */
[--C-:B------:R-:W-:Y:S01]  /*18a50*/  FFMA.FTZ R194, R194, UR5, -R107.reuse ;  /* 0x00000005c2c27c23 */ /* 0x100fe2000801086b */
[--C-:B------:R-:W-:Y:S01]  /*18a60*/  FFMA.FTZ R191, R191, UR5, -R107.reuse ;  /* 0x00000005bfbf7c23 */ /* 0x100fe2000801086b */
[----:B------:R-:W1:Y:S01]  /*18a70*/  MUFU.EX2 R101, R101 ;  /* 0x0000006500657308 */ /* 0x000e620000000800 */
[----:B------:R-:W3:Y:S01]  /*18a80*/  SHFL.BFLY PT, R5, R4, 0x1, 0x1f ;  /* 0x0c201f0004057f89 */ /* 0x000ee200000e0000 */
[----:B--2---:R-:W-:Y:S01]  /*18a90*/  F2FP.F16.F32.PACK_AB R6, R103, R104 ;  /* 0x000000686706723e */ /* 0x004fe200000000ff */
        /* <DEDUP_REMOVED lines=22> */
[----:B---3--:R-:W-:Y:S01]  /*18c00*/  FMNMX.FTZ R0, R4, R5, !PT ;  /* 0x0000000504007209 */ /* 0x008fe20007810000 */
[----:B------:R-:W-:Y:S01]  /*18c10*/  FFMA.FTZ R79, R79, UR5, -R107 ;  /* 0x000000054f4f7c23 */ /* 0x000fe2000801086b */
[----:B------:R-:W-:Y:S01]  /*18c20*/  F2FP.F16.F32.PACK_AB R4, R105, R106 ;  /* 0x0000006a6904723e */ /* 0x000fe200000000ff */
[----:B------:R-:W-:Y:S01]  /*18c30*/  FADD.FTZ R105, R106, R105 ;  /* 0x000000696a697221 */ /* 0x000fe20000010000 */
[C---:B------:R-:W-:Y:S01]  /*18c40*/  FSETP.NEU.FTZ.AND P1, PT, R0.reuse, -INF , PT ;  /* 0xff8000000000780b */ /* 0x040fe20003f3d000 */
[----:B------:R-:W-:Y:S01]  /*18c50*/  FMUL.FTZ R89, R0, UR5 ;  /* 0x0000000500597c20 */ /* 0x000fe20008410000 */
[----:B------:R-:W-:Y:S01]  /*18c60*/  FFMA.FTZ R78, R78, UR5, -R107 ;  /* 0x000000054e4e7c23 */ /* 0x000fe2000801086b */
[----:B------:R-:W-:Y:S01]  /*18c70*/  MUFU.EX2 R97, R97 ;  /* 0x0000006100617308 */ /* 0x000fe20000000800 */
[----:B--2---:R-:W-:Y:S01]  /*18c80*/  F2FP.F16.F32.PACK_AB R54, R99, R100 ;  /* 0x000000646336723e */ /* 0x004fe200000000ff */
[----:B------:R-:W-:Y:S01]  /*18c90*/  FADD.FTZ R104, R104, R105 ;  /* 0x0000006968687221 */ /* 0x000fe20000010000 */
[----:B------:R-:W-:Y:S01]  /*18ca0*/  FSEL R89, R89, RZ, P1 ;  /* 0x000000ff59597208 */ /* 0x000fe20000800000 */
[----:B------:R-:W-:-:S02]  /*18cb0*/  FFMA.FTZ R77, R77, UR5, -R107 ;  /* 0x000000054d4d7c23 */ /* 0x000fc4000801086b */
[----:B------:R-:W-:Y:S02]  /*18cc0*/  FADD.FTZ R103, R103, R104 ;  /* 0x0000006867677221 */ /* 0x000fe40000010000 */
        /* <DEDUP_REMOVED lines=51> */
[----:B------:R-:W-:Y:S01]  /*19000*/  FFMA.FTZ R141, R141, UR5, -R89 ;  /* 0x000000058d8d7c23 */ /* 0x000fe20008010859 */
[----:B------:R-:W-:Y:S01]  /*19010*/  FADD.FTZ R120, R121, R120 ;  /* 0x0000007879787221 */ /* 0x000fe20000010000 */
[----:B------:R-:W-:Y:S01]  /*19020*/  FADD.FTZ R103, R102, R103 ;  /* 0x0000006766677221 */ /* 0x000fe20000010000 */
[C---:B------:R-:W-:Y:S01]  /*19030*/  HMMA.16816.F32 R32, R4.reuse, R28, RZ ;  /* 0x0000001c0420723c */ /* 0x040fe200000018ff */
[----:B------:R-:W2:Y:S01]  /*19040*/  MUFU.EX2 R115, R115 ;  /* 0x0000007300737308 */ /* 0x000ea20000000800 */
[----:B------:R-:W-:Y:S01]  /*19050*/  FADD.FTZ R119, R119, R120 ;  /* 0x0000007877777221 */ /* 0x000fe20000010000 */
[----:B------:R-:W-:Y:S01]  /*19060*/  FADD.FTZ R103, R101, R103 ;  /* 0x0000006765677221 */ /* 0x000fe20000010000 */
[--C-:B------:R-:W-:Y:S01]  /*19070*/  FFMA.FTZ R137, R137, UR5, -R89.reuse ;  /* 0x0000000589897c23 */ /* 0x100fe20008010859 */
[----:B------:R-:W-:Y:S01]  /*19080*/  FFMA.FTZ R136, R136, UR5, -R89 ;  /* 0x0000000588887c23 */ /* 0x000fe20008010859 */
[C---:B------:R-:W-:Y:S01]  /*19090*/  HMMA.16816.F32 R24, R4.reuse, R20, RZ ;  /* 0x000000140418723c */ /* 0x040fe200000018ff */
[----:B------:R-:W-:Y:S01]  /*190a0*/  FADD.FTZ R118, R118, R119 ;  /* 0x0000007776767221 */ /* 0x000fe20000010000 */
[----:B------:R-:W-:Y:S01]  /*190b0*/  FADD.FTZ R100, R100, R103 ;  /* 0x0000006764647221 */ /* 0x000fe20000010000 */
[----:B------:R-:W3:Y:S01]  /*190c0*/  MUFU.EX2 R114, R114 ;  /* 0x0000007200727308 */ /* 0x000ee20000000800 */
[C---:B-1----:R-:W-:Y:S01]  /*190d0*/  F2FP.F16.F32.PACK_AB R53, R116.reuse, R117 ;  /* 0x000000757435723e */ /* 0x042fe200000000ff */
[----:B------:R-:W-:Y:S01]  /*190e0*/  FADD.FTZ R118, R117, R118 ;  /* 0x0000007675767221 */ /* 0x000fe20000010000 */
[C---:B------:R-:W-:Y:S01]  /*190f0*/  HMMA.16816.F32 R16, R4.reuse, R12, RZ ;  /* 0x0000000c0410723c */ /* 0x040fe200000018ff */
[----:B------:R-:W-:Y:S01]  /*19100*/  FADD.FTZ R100, R99, R100 ;  /* 0x0000006463647221 */ /* 0x000fe20000010000 */
[--C-:B------:R-:W-:Y:S01]  /*19110*/  FFMA.FTZ R135, R135, UR5, -R89.reuse ;  /* 0x0000000587877c23 */ /* 0x100fe20008010859 */
[----:B------:R-:W-:Y:S01]  /*19120*/  FADD.FTZ R118, R116, R118 ;  /* 0x0000007674767221 */ /* 0x000fe20000010000 */
[--C-:B------:R-:W-:Y:S01]  /*19130*/  FFMA.FTZ R134, R134, UR5, -R89.reuse ;  /* 0x0000000586867c23 */ /* 0x100fe20008010859 */
[----:B------:R-:W1:Y:S01]  /*19140*/  MUFU.EX2 R96, R96 ;  /* 0x0000006000607308 */ /* 0x000e620000000800 */
[C---:B------:R-:W-:Y:S01]  /*19150*/  HMMA.16816.F32 R28, R4.reuse, R30, RZ ;  /* 0x0000001e041c723c */ /* 0x040fe200000018ff */
[----:B--2---:R-:W-:Y:S01]  /*19160*/  FADD.FTZ R118, R115, R118 ;  /* 0x0000007673767221 */ /* 0x004fe20000010000 */
[----:B------:R-:W-:Y:S01]  /*19170*/  FADD.FTZ R100, R98, R100 ;  /* 0x0000006462647221 */ /* 0x000fe20000010000 */
[--C-:B------:R-:W-:Y:S01]  /*19180*/  FFMA.FTZ R75, R75, UR5, -R89.reuse ;  /* 0x000000054b4b7c23 */ /* 0x100fe20008010859 */
[--C-:B------:R-:W-:Y:S01]  /*19190*/  FFMA.FTZ R74, R74, UR5, -R89.reuse ;  /* 0x000000054a4a7c23 */ /* 0x100fe20008010859 */
[--C-:B------:R-:W-:Y:S01]  /*191a0*/  FFMA.FTZ R73, R73, UR5, -R89.reuse ;  /* 0x0000000549497c23 */ /* 0x100fe20008010859 */
[C---:B------:R-:W-:Y:S01]  /*191b0*/  HMMA.16816.F32 R20, R4.reuse, R22, RZ ;  /* 0x000000160414723c */ /* 0x040fe200000018ff */
[----:B------:R-:W2:Y:S01]  /*191c0*/  MUFU.EX2 R95, R95 ;  /* 0x0000005f005f7308 */ /* 0x000ea20000000800 */
[C---:B---3--:R-:W-:Y:S01]  /*191d0*/  F2FP.F16.F32.PACK_AB R55, R114.reuse, R115 ;  /* 0x000000737237723e */ /* 0x048fe200000000ff */
[----:B------:R-:W-:Y:S01]  /*191e0*/  FADD.FTZ R118, R114, R118 ;  /* 0x0000007672767221 */ /* 0x000fe20000010000 */
[----:B------:R-:W-:Y:S01]  /*191f0*/  FADD.FTZ R100, R97, R100 ;  /* 0x0000006461647221 */ /* 0x000fe20000010000 */
[--C-:B------:R-:W-:Y:S01]  /*19200*/  FFMA.FTZ R72, R72, UR5, -R89.reuse ;  /* 0x0000000548487c23 */ /* 0x100fe20008010859 */
[C---:B------:R-:W-:Y:S01]  /*19210*/  HMMA.16816.F32 R12, R4.reuse, R14, RZ ;  /* 0x0000000e040c723c */ /* 0x040fe200000018ff */
[--C-:B------:R-:W-:Y:S01]  /*19220*/  FFMA.FTZ R71, R71, UR5, -R89.reuse ;  /* 0x0000000547477c23 */ /* 0x100fe20008010859 */
[--C-:B------:R-:W-:Y:S01]  /*19230*/  FFMA.FTZ R70, R70, UR5, -R89.reuse ;  /* 0x0000000546467c23 */ /* 0x100fe20008010859 */
[----:B------:R-:W-:Y:S01]  /*19240*/  MUFU.EX2 R113, R113 ;  /* 0x0000007100717308 */ /* 0x000fe20000000800 */
[----:B-1----:R-:W-:Y:S01]  /*19250*/  FADD.FTZ R100, R96, R100 ;  /* 0x0000006460647221 */ /* 0x002fe20000010000 */
[--C-:B------:R-:W-:Y:S01]  /*19260*/  FFMA.FTZ R69, R69, UR5, -R89.reuse ;  /* 0x0000000545457c23 */ /* 0x100fe20008010859 */
[C---:B------:R-:W-:Y:S01]  /*19270*/  HMMA.16816.F32 R8, R4.reuse, R48, RZ ;  /* 0x000000300408723c */ /* 0x040fe200000018ff */
[--C-:B------:R-:W-:Y:S01]  /*19280*/  FFMA.FTZ R68, R68, UR5, -R89.reuse ;  /* 0x0000000544447c23 */ /* 0x100fe20008010859 */
[--C-:B------:R-:W-:Y:S01]  /*19290*/  FFMA.FTZ R67, R67, UR5, -R89.reuse ;  /* 0x0000000543437c23 */ /* 0x100fe20008010859 */
[--C-:B------:R-:W-:Y:S01]  /*192a0*/  FFMA.FTZ R66, R66, UR5, -R89.reuse ;  /* 0x0000000542427c23 */ /* 0x100fe20008010859 */
[--C-:B------:R-:W-:Y:S01]  /*192b0*/  FFMA.FTZ R65, R65, UR5, -R89.reuse ;  /* 0x0000000541417c23 */ /* 0x100fe20008010859 */
[----:B------:R-:W1:Y:S01]  /*192c0*/  MUFU.EX2 R112, R112 ;  /* 0x0000007000707308 */ /* 0x000e620000000800 */
[----:B------:R-:W-:Y:S01]  /*192d0*/  HMMA.16816.F32 R4, R4, R50, RZ ;  /* 0x000000320404723c */ /* 0x000fe200000018ff */
[----:B------:R-:W-:Y:S01]  /*192e0*/  F2FP.F16.F32.PACK_AB R48, R97, R98 ;  /* 0x000000626130723e */ /* 0x000fe200000000ff */
[--C-:B------:R-:W-:Y:S01]  /*192f0*/  FFMA.FTZ R64, R64, UR5, -R89.reuse ;  /* 0x0000000540407c23 */ /* 0x100fe20008010859 */
[--C-:B------:R-:W-:Y:S01]  /*19300*/  FFMA.FTZ R63, R63, UR5, -R89.reuse ;  /* 0x000000053f3f7c23 */ /* 0x100fe20008010859 */
[--C-:B------:R-:W-:Y:S01]  /*19310*/  FFMA.FTZ R62, R62, UR5, -R89.reuse ;  /* 0x000000053e3e7c23 */ /* 0x100fe20008010859 */
[----:B------:R-:W-:Y:S01]  /*19320*/  FFMA.FTZ R61, R61, UR5, -R89 ;  /* 0x000000053d3d7c23 */ /* 0x000fe20008010859 */
[----:B------:R-:W-:Y:S01]  /*19330*/  HMMA.16816.F32 R32, R52, R44, R32 ;  /* 0x0000002c3420723c */ /* 0x000fe20000001820 */
[----:B------:R-:W3:Y:S01]  /*19340*/  MUFU.EX2 R111, R111 ;  /* 0x0000006f006f7308 */ /* 0x000ee20000000800 */
[C---:B--2---:R-:W-:Y:S01]  /*19350*/  F2FP.F16.F32.PACK_AB R50, R95.reuse, R96 ;  /* 0x000000605f32723e */ /* 0x044fe200000000ff */
[----:B------:R-:W-:-:S03]  /*19360*/  FADD.FTZ R95, R95, R100 ;  /* 0x000000645f5f7221 */ /* 0x000fc60000010000 */
[C---:B------:R-:W-:Y:S01]  /*19370*/  HMMA.16816.F32 R28, R52.reuse, R46, R28 ;  /* 0x0000002e341c723c */ /* 0x040fe2000000181c */
[----:B------:R-:W2:Y:S02]  /*19380*/  LDSM.16.MT88.4 R44, [R236+0xb000] ;  /* 0x00b00000ec2c783b */ /* 0x000ea40000004200 */
[----:B------:R-:W4:Y:S01]  /*19390*/  MUFU.EX2 R110, R110 ;  /* 0x0000006e006e7308 */ /* 0x000f220000000800 */
[C---:B-1----:R-:W-:Y:S01]  /*193a0*/  F2FP.F16.F32.PACK_AB R49, R112.reuse, R113 ;  /* 0x000000717031723e */ /* 0x042fe200000000ff */
[----:B------:R-:W-:Y:S01]  /*193b0*/  FADD.FTZ R113, R113, R118 ;  /* 0x0000007671717221 */ /* 0x000fe20000010000 */
[C---:B------:R-:W-:Y:S03]  /*193c0*/  HMMA.16816.F32 R24, R52.reuse, R40, R24 ;  /* 0x000000283418723c */ /* 0x040fe60000001818 */
[----:B------:R-:W-:Y:S02]  /*193d0*/  FADD.FTZ R113, R112, R113 ;  /* 0x0000007170717221 */ /* 0x000fe40000010000 */
[----:B------:R-:W1:Y:S01]  /*193e0*/  MUFU.EX2 R94, R94 ;  /* 0x0000005e005e7308 */ /* 0x000e620000000800 */
[----:B------:R-:W-:Y:S01]  /*193f0*/  HMMA.16816.F32 R20, R52, R42, R20 ;  /* 0x0000002a3414723c */ /* 0x000fe20000001814 */
[----:B------:R-:W5:Y:S01]  /*19400*/  LDSM.16.MT88.4 R40, [R235+0xb000] ;  /* 0x00b00000eb28783b */ /* 0x000f620000004200 */
[----:B---3--:R-:W-:-:S04]  /*19410*/  FADD.FTZ R113, R111, R113 ;  /* 0x000000716f717221 */ /* 0x008fc80000010000 */
[----:B------:R-:W-:Y:S01]  /*19420*/  HMMA.16816.F32 R8, R52, R56, R8 ;  /* 0x000000383408723c */ /* 0x000fe20000001808 */
[----:B------:R-:W3:Y:S01]  /*19430*/  MUFU.EX2 R93, R93 ;  /* 0x0000005d005d7308 */ /* 0x000ee20000000800 */
[C---:B----4-:R-:W-:Y:S01]  /*19440*/  F2FP.F16.F32.PACK_AB R51, R110.reuse, R111 ;  /* 0x0000006f6e33723e */ /* 0x050fe200000000ff */
[----:B------:R-:W-:-:S03]  /*19450*/  FADD.FTZ R113, R110, R113 ;  /* 0x000000716e717221 */ /* 0x000fc60000010000 */
[C---:B------:R-:W-:Y:S01]  /*19460*/  HMMA.16816.F32 R4, R52.reuse, R58, R4 ;  /* 0x0000003a3404723c */ /* 0x040fe20000001804 */
[----:B------:R-:W4:Y:S02]  /*19470*/  LDSM.16.MT88.4 R56, [R233+0xb000] ;  /* 0x00b00000e938783b */ /* 0x000f240000004200 */
[----:B------:R-:W3:Y:S01]  /*19480*/  MUFU.EX2 R92, R92 ;  /* 0x0000005c005c7308 */ /* 0x000ee20000000800 */
[----:B-1----:R-:W-:Y:S02]  /*19490*/  FADD.FTZ R95, R94, R95 ;  /* 0x0000005f5e5f7221 */ /* 0x002fe40000010000 */
[C---:B------:R-:W-:Y:S05]  /*194a0*/  HMMA.16816.F32 R16, R52.reuse, R36, R16 ;  /* 0x000000243410723c */ /* 0x040fea0000001810 */
[----:B------:R-:W1:Y:S01]  /*194b0*/  MUFU.EX2 R91, R91 ;  /* 0x0000005b005b7308 */ /* 0x000e620000000800 */
[----:B------:R-:W-:Y:S01]  /*194c0*/  HMMA.16816.F32 R12, R52, R38, R12 ;  /* 0x00000026340c723c */ /* 0x000fe2000000180c */
[----:B------:R-:W4:Y:S05]  /*194d0*/  LDSM.16.MT88.4 R36, [R234+0xb000] ;  /* 0x00b00000ea24783b */ /* 0x000f2a0000004200 */
[----:B--2---:R-:W-:Y:S01]  /*194e0*/  HMMA.16816.F32 R32, R48, R44, R32 ;  /* 0x0000002c3020723c */ /* 0x004fe20000001820 */
[----:B------:R-:W2:Y:S01]  /*194f0*/  MUFU.EX2 R109, R109 ;  /* 0x0000006d006d7308 */ /* 0x000ea20000000800 */
[C---:B---3--:R-:W-:Y:S01]  /*19500*/  F2FP.F16.F32.PACK_AB R52, R93.reuse, R94 ;  /* 0x0000005e5d34723e */ /* 0x048fe200000000ff */
[----:B------:R-:W-:-:S03]  /*19510*/  FADD.FTZ R93, R93, R95 ;  /* 0x0000005f5d5d7221 */ /* 0x000fc60000010000 */
[C---:B------:R-:W-:Y:S01]  /*19520*/  HMMA.16816.F32 R28, R48.reuse, R46, R28 ;  /* 0x0000002e301c723c */ /* 0x040fe2000000181c */
[----:B------:R-:W3:Y:S01]  /*19530*/  LDSM.16.MT88.4 R44, [R236+0xb800] ;  /* 0x00b80000ec2c783b */ /* 0x000ee20000004200 */
[----:B------:R-:W-:Y:S01]  /*19540*/  FADD.FTZ R93, R92, R93 ;  /* 0x0000005d5c5d7221 */ /* 0x000fe20000010000 */
[----:B------:R-:W4:Y:S01]  /*19550*/  MUFU.EX2 R108, R108 ;  /* 0x0000006c006c7308 */ /* 0x000f220000000800 */
[C---:B-1----:R-:W-:Y:S02]  /*19560*/  F2FP.F16.F32.PACK_AB R54, R91.reuse, R92 ;  /* 0x0000005c5b36723e */ /* 0x042fe400000000ff */
[----:B-----5:R-:W-:Y:S01]  /*19570*/  HMMA.16816.F32 R24, R48, R40, R24 ;  /* 0x000000283018723c */ /* 0x020fe20000001818 */
[----:B------:R-:W-:-:S04]  /*19580*/  FADD.FTZ R91, R91, R93 ;  /* 0x0000005d5b5b7221 */ /* 0x000fc80000010000 */
[----:B------:R-:W1:Y:S01]  /*19590*/  MUFU.EX2 R3, R3 ;  /* 0x0000000300037308 */ /* 0x000e620000000800 */
[----:B------:R-:W-:Y:S01]  /*195a0*/  HMMA.16816.F32 R20, R48, R42, R20 ;  /* 0x0000002a3014723c */ /* 0x000fe20000001814 */
[----:B------:R-:W5:Y:S01]  /*195b0*/  LDSM.16.MT88.4 R40, [R235+0xb800] ;  /* 0x00b80000eb28783b */ /* 0x000f620000004200 */
[----:B--2---:R-:W-:-:S04]  /*195c0*/  FADD.FTZ R113, R109, R113 ;  /* 0x000000716d717221 */ /* 0x004fc80000010000 */
[----:B----4-:R-:W-:Y:S01]  /*195d0*/  HMMA.16816.F32 R8, R48, R56, R8 ;  /* 0x000000383008723c */ /* 0x010fe20000001808 */
[----:B------:R-:W2:Y:S01]  /*195e0*/  MUFU.EX2 R131, R131 ;  /* 0x0000008300837308 */ /* 0x000ea20000000800 */
[C---:B------:R-:W-:Y:S01]  /*195f0*/  F2FP.F16.F32.PACK_AB R53, R108.reuse, R109 ;  /* 0x0000006d6c35723e */ /* 0x040fe200000000ff */
        /* <DEDUP_REMOVED lines=11> */
[----:B------:R-:W2:Y:S01]  /*196b0*/  MUFU.EX2 R128, R128 ;  /* 0x0000008000807308 */ /* 0x000ea20000000800 */
[----:B---3--:R-:W-:Y:S01]  /*196c0*/  FADD.FTZ R91, R90, R91 ;  /* 0x0000005b5a5b7221 */ /* 0x008fe20000010000 */
[C---:B------:R-:W-:Y:S06]  /*196d0*/  HMMA.16816.F32 R32, R52.reuse, R44, R32 ;  /* 0x0000002c3420723c */ /* 0x040fec0000001820 */
[----:B------:R-:W-:Y:S01]  /*196e0*/  HMMA.16816.F32 R28, R52, R46, R28 ;  /* 0x0000002e341c723c */ /* 0x000fe2000000181c */
[----:B------:R-:W3:Y:S01]  /*196f0*/  LDSM.16.MT88.4 R44, [R236+0xc000] ;  /* 0x00c00000ec2c783b */ /* 0x000ee20000004200 */
[----:B------:R-:W4:Y:S01]  /*19700*/  MUFU.EX2 R127, R127 ;  /* 0x0000007f007f7308 */ /* 0x000f220000000800 */
[C---:B-1----:R-:W-:Y:S01]  /*19710*/  F2FP.F16.F32.PACK_AB R48, R129.reuse, R90 ;  /* 0x0000005a8130723e */ /* 0x042fe200000000ff */
[----:B------:R-:W-:-:S02]  /*19720*/  FADD.FTZ R129, R129, R91 ;  /* 0x0000005b81817221 */ /* 0x000fc40000010000 */
[C---:B-----5:R-:W-:Y:S02]  /*19730*/  HMMA.16816.F32 R24, R52.reuse, R40, R24 ;  /* 0x000000283418723c */ /* 0x060fe40000001818 */
[----:B--2---:R-:W-:Y:S02]  /*19740*/  FADD.FTZ R129, R128, R129 ;  /* 0x0000008180817221 */ /* 0x004fe40000010000 */
[----:B------:R-:W-:Y:S02]  /*19750*/  MUFU.EX2 R146, R146 ;  /* 0x0000009200927308 */ /* 0x000fe40000000800 */
[C---:B------:R-:W-:Y:S01]  /*19760*/  HMMA.16816.F32 R20, R52.reuse, R42, R20 ;  /* 0x0000002a3414723c */ /* 0x040fe20000001814 */
[----:B------:R-:W1:Y:S05]  /*19770*/  LDSM.16.MT88.4 R40, [R235+0xc000] ;  /* 0x00c00000eb28783b */ /* 0x000e6a0000004200 */
[----:B----4-:R-:W-:Y:S01]  /*19780*/  HMMA.16816.F32 R8, R52, R56, R8 ;  /* 0x000000383408723c */ /* 0x010fe20000001808 */
[----:B------:R-:W2:Y:S01]  /*19790*/  MUFU.EX2 R147, R147 ;  /* 0x0000009300937308 */ /* 0x000ea20000000800 */
        /* <DEDUP_REMOVED lines=9> */
[----:B--2---:R-:W-:Y:S01]  /*19830*/  F2FP.F16.F32.PACK_AB R49, R147, R146 ;  /* 0x000000929331723e */ /* 0x004fe200000000ff */
[----:B------:R-:W-:-:S04]  /*19840*/  FADD.FTZ R146, R146, R108 ;  /* 0x0000006c92927221 */ /* 0x000fc80000010000 */
[----:B------:R-:W2:Y:S01]  /*19850*/  MUFU.EX2 R126, R126 ;  /* 0x0000007e007e7308 */ /* 0x000ea20000000800 */
[----:B------:R-:W-:-:S07]  /*19860*/  FADD.FTZ R146, R147, R146 ;  /* 0x0000009293927221 */ /* 0x000fce0000010000 */
[----:B------:R-:W1:Y:S01]  /*19870*/  MUFU.EX2 R125, R125 ;  /* 0x0000007d007d7308 */ /* 0x000e620000000800 */
[----:B-----5:R-:W-:Y:S01]  /*19880*/  F2FP.F16.F32.PACK_AB R51, R152, R148 ;  /* 0x000000949833723e */ /* 0x020fe200000000ff */
[----:B------:R-:W-:-:S04]  /*19890*/  FADD.FTZ R148, R148, R146 ;  /* 0x0000009294947221 */ /* 0x000fc80000010000 */
[----:B------:R-:W-:Y:S02]  /*198a0*/  FADD.FTZ R148, R152, R148 ;  /* 0x0000009498947221 */ /* 0x000fe40000010000 */
[----:B---3--:R-:W-:Y:S01]  /*198b0*/  HMMA.16816.F32 R32, R48, R44, R32 ;  /* 0x0000002c3020723c */ /* 0x008fe20000001820 */
[----:B------:R-:W3:Y:S01]  /*198c0*/  MUFU.EX2 R124, R124 ;  /* 0x0000007c007c7308 */ /* 0x000ee20000000800 */
        /* <DEDUP_REMOVED lines=19> */
[----:B------:R-:W2:Y:S01]  /*19a00*/  MUFU.EX2 R162, R162 ;  /* 0x000000a200a27308 */ /* 0x000ea20000000800 */
        /* <DEDUP_REMOVED lines=8> */
[C---:B--2---:R-:W-:Y:S01]  /*19a90*/  F2FP.F16.F32.PACK_AB R55, R162.reuse, R160 ;  /* 0x000000a0a237723e */ /* 0x044fe200000000ff */
[----:B------:R-:W-:-:S06]  /*19aa0*/  FADD.FTZ R162, R162, R158 ;  /* 0x0000009ea2a27221 */ /* 0x000fcc0000010000 */
[C---:B------:R-:W-:Y:S01]  /*19ab0*/  HMMA.16816.F32 R32, R52.reuse, R44, R32 ;  /* 0x0000002c3420723c */ /* 0x040fe20000001820 */
[----:B------:R-:W-:Y:S05]  /*19ac0*/  MUFU.EX2 R144, R144 ;  /* 0x0000009000907308 */ /* 0x000fea0000000800 */
[C---:B------:R-:W-:Y:S01]  /*19ad0*/  HMMA.16816.F32 R28, R52.reuse, R46, R28 ;  /* 0x0000002e341c723c */ /* 0x040fe2000000181c */
[----:B------:R-:W2:Y:S02]  /*19ae0*/  LDSM.16.MT88.4 R44, [R236+0xd000] ;  /* 0x00d00000ec2c783b */ /* 0x000ea40000004200 */
[----:B------:R-:W5:Y:S01]  /*19af0*/  MUFU.EX2 R145, R145 ;  /* 0x0000009100917308 */ /* 0x000f620000000800 */
[----:B---3--:R-:W-:Y:S01]  /*19b00*/  F2FP.F16.F32.PACK_AB R48, R142, R122 ;  /* 0x0000007a8e30723e */ /* 0x008fe200000000ff */
[----:B------:R-:W-:Y:S01]  /*19b10*/  FADD.FTZ R122, R122, R125 ;  /* 0x0000007d7a7a7221 */ /* 0x000fe20000010000 */
[----:B-1----:R-:W-:Y:S03]  /*19b20*/  HMMA.16816.F32 R24, R52, R40, R24 ;  /* 0x000000283418723c */ /* 0x002fe60000001818 */
[----:B------:R-:W-:-:S02]  /*19b30*/  FADD.FTZ R122, R142, R122 ;  /* 0x0000007a8e7a7221 */ /* 0x000fc40000010000 */
[----:B------:R-:W1:Y:S01]  /*19b40*/  MUFU.EX2 R173, R173 ;  /* 0x000000ad00ad7308 */ /* 0x000e620000000800 */
        /* <DEDUP_REMOVED lines=15> */
[C---:B----4-:R-:W-:Y:S01]  /*19c40*/  F2FP.F16.F32.PACK_AB R49, R174.reuse, R173 ;  /* 0x000000adae31723e */ /* 0x050fe200000000ff */
[----:B------:R-:W-:-:S04]  /*19c50*/  FADD.FTZ R174, R174, R162 ;  /* 0x000000a2aeae7221 */ /* 0x000fc80000010000 */
[----:B------:R-:W4:Y:S01]  /*19c60*/  MUFU.EX2 R153, R153 ;  /* 0x0000009900997308 */ /* 0x000f220000000800 */
[----:B--2---:R-:W-:-:S07]  /*19c70*/  FADD.FTZ R174, R175, R174 ;  /* 0x000000aeafae7221 */ /* 0x004fce0000010000 */
[----:B------:R-:W2:Y:S01]  /*19c80*/  MUFU.EX2 R155, R155 ;  /* 0x0000009b009b7308 */ /* 0x000ea20000000800 */
[C---:B-1----:R-:W-:Y:S01]  /*19c90*/  F2FP.F16.F32.PACK_AB R51, R177.reuse, R175 ;  /* 0x000000afb133723e */ /* 0x042fe200000000ff */
[----:B------:R-:W-:-:S06]  /*19ca0*/  FADD.FTZ R177, R177, R174 ;  /* 0x000000aeb1b17221 */ /* 0x000fcc0000010000 */
[----:B------:R-:W-:Y:S01]  /*19cb0*/  HMMA.16816.F32 R32, R48, R44, R32 ;  /* 0x0000002c3020723c */ /* 0x000fe20000001820 */
[----:B------:R-:W-:Y:S01]  /*19cc0*/  MUFU.EX2 R156, R156 ;  /* 0x0000009c009c7308 */ /* 0x000fe20000000800 */
[----:B----4-:R-:W-:-:S04]  /*19cd0*/  FADD.FTZ R144, R153, R144 ;  /* 0x0000009099907221 */ /* 0x010fc80000010000 */
[C---:B------:R-:W-:Y:S01]  /*19ce0*/  HMMA.16816.F32 R28, R48.reuse, R46, R28 ;  /* 0x0000002e301c723c */ /* 0x040fe2000000181c */
[----:B------:R-:W1:Y:S02]  /*19cf0*/  LDSM.16.MT88.4 R44, [R236+0xd800] ;  /* 0x00d80000ec2c783b */ /* 0x000e640000004200 */
[----:B------:R-:W4:Y:S01]  /*19d00*/  MUFU.EX2 R163, R163 ;  /* 0x000000a300a37308 */ /* 0x000f220000000800 */
[C---:B--2---:R-:W-:Y:S01]  /*19d10*/  F2FP.F16.F32.PACK_AB R52, R155.reuse, R153 ;  /* 0x000000999b34723e */ /* 0x044fe200000000ff */
[----:B------:R-:W-:Y:S01]  /*19d20*/  FADD.FTZ R144, R155, R144 ;  /* 0x000000909b907221 */ /* 0x000fe20000010000 */
[C---:B---3--:R-:W-:Y:S05]  /*19d30*/  HMMA.16816.F32 R24, R48.reuse, R40, R24 ;  /* 0x000000283018723c */ /* 0x048fea0000001818 */
[----:B------:R-:W2:Y:S01]  /*19d40*/  MUFU.EX2 R186, R186 ;  /* 0x000000ba00ba7308 */ /* 0x000ea20000000800 */
        /* <DEDUP_REMOVED lines=10> */
[----:B--2---:R-:W-:Y:S02]  /*19df0*/  FADD.FTZ R177, R186, R177 ;  /* 0x000000b1bab17221 */ /* 0x004fe40000010000 */
[C---:B------:R-:W-:Y:S05]  /*19e00*/  HMMA.16816.F32 R16, R48.reuse, R36, R16 ;  /* 0x000000243010723c */ /* 0x040fea0000001810 */
[----:B------:R-:W2:Y:S01]  /*19e10*/  MUFU.EX2 R192, R192 ;  /* 0x000000c000c07308 */ /* 0x000ea20000000800 */
[----:B------:R-:W-:Y:S01]  /*19e20*/  HMMA.16816.F32 R12, R48, R38, R12 ;  /* 0x00000026300c723c */ /* 0x000fe2000000180c */
[----:B------:R-:W4:Y:S01]  /*19e30*/  LDSM.16.MT88.4 R36, [R234+0xd800] ;  /* 0x00d80000ea24783b */ /* 0x000f220000004200 */
[C---:B-----5:R-:W-:Y:S01]  /*19e40*/  F2FP.F16.F32.PACK_AB R53, R189.reuse, R186 ;  /* 0x000000babd35723e */ /* 0x060fe200000000ff */
[----:B------:R-:W-:-:S04]  /*19e50*/  FADD.FTZ R189, R189, R177 ;  /* 0x000000b1bdbd7221 */ /* 0x000fc80000010000 */
[----:B------:R-:W5:Y:S08]  /*19e60*/  MUFU.EX2 R170, R170 ;  /* 0x000000aa00aa7308 */ /* 0x000f700000000800 */
[----:B------:R-:W3:Y:S01]  /*19e70*/  MUFU.EX2 R172, R172 ;  /* 0x000000ac00ac7308 */ /* 0x000ee20000000800 */
[----:B--2---:R-:W-:Y:S01]  /*19e80*/  F2FP.F16.F32.PACK_AB R55, R192, R190 ;  /* 0x000000bec037723e */ /* 0x004fe200000000ff */
[----:B------:R-:W-:-:S04]  /*19e90*/  FADD.FTZ R190, R190, R189 ;  /* 0x000000bdbebe7221 */ /* 0x000fc80000010000 */
[----:B------:R-:W-:Y:S02]  /*19ea0*/  FADD.FTZ R190, R192, R190 ;  /* 0x000000bec0be7221 */ /* 0x000fe40000010000 */
[----:B-1----:R-:W-:Y:S01]  /*19eb0*/  HMMA.16816.F32 R32, R52, R44, R32 ;  /* 0x0000002c3420723c */ /* 0x002fe20000001820 */
        /* <DEDUP_REMOVED lines=27> */
[----:B------:R-:W3:Y:S01]  /*1a070*/  MUFU.EX2 R193, R193 ;  /* 0x000000c100c17308 */ /* 0x000ee20000000800 */
        /* <DEDUP_REMOVED lines=9> */
[C---:B---3--:R-:W-:Y:S01]  /*1a110*/  F2FP.F16.F32.PACK_AB R52, R193.reuse, R185 ;  /* 0x000000b9c134723e */ /* 0x048fe200000000ff */
[----:B------:R-:W-:Y:S01]  /*1a120*/  FADD.FTZ R193, R193, R184 ;  /* 0x000000b8c1c17221 */ /* 0x000fe20000010000 */
[C---:B------:R-:W-:Y:S05]  /*1a130*/  HMMA.16816.F32 R24, R48.reuse, R40, R24 ;  /* 0x000000283018723c */ /* 0x040fea0000001818 */
[----:B------:R-:W-:Y:S01]  /*1a140*/  MUFU.EX2 R169, R169 ;  /* 0x000000a900a97308 */ /* 0x000fe20000000800 */
[----:B------:R-:W-:Y:S01]  /*1a150*/  HMMA.16816.F32 R20, R48, R42, R20 ;  /* 0x0000002a3014723c */ /* 0x000fe20000001814 */
[----:B------:R-:W3:Y:S01]  /*1a160*/  LDSM.16.MT88.4 R40, [R235+0xe800] ;  /* 0x00e80000eb28783b */ /* 0x000ee20000004200 */
        /* <DEDUP_REMOVED lines=13> */
[----:B------:R-:W-:-:S02]  /*1a240*/  FADD.FTZ R169, R169, R183 ;  /* 0x000000b7a9a97221 */ /* 0x000fc40000010000 */
[----:B------:R-:W2:Y:S02]  /*1a250*/  LDSM.16.MT88.4 R48, [R236+0xf000] ;  /* 0x00f00000ec30783b */ /* 0x000ea40000004200 */
[----:B------:R-:W3:Y:S01]  /*1a260*/  MUFU.EX2 R178, R178 ;  /* 0x000000b200b27308 */ /* 0x000ee20000000800 */
[----:B------:R-:W-:-:S07]  /*1a270*/  FADD.FTZ R169, R168, R169 ;  /* 0x000000a9a8a97221 */ /* 0x000fce0000010000 */
[----:B------:R-:W3:Y:S01]  /*1a280*/  MUFU.EX2 R176, R176 ;  /* 0x000000b000b07308 */ /* 0x000ee20000000800 */
[----:B-----5:R-:W-:Y:S01]  /*1a290*/  F2FP.F16.F32.PACK_AB R55, R161, R165 ;  /* 0x000000a5a137723e */ /* 0x020fe200000000ff */
[----:B------:R-:W-:-:S04]  /*1a2a0*/  FADD.FTZ R165, R165, R169 ;  /* 0x000000a9a5a57221 */ /* 0x000fc80000010000 */
[----:B------:R-:W-:Y:S02]  /*1a2b0*/  FADD.FTZ R165, R161, R165 ;  /* 0x000000a5a1a57221 */ /* 0x000fe40000010000 */
[----:B-1----:R-:W-:Y:S01]  /*1a2c0*/  HMMA.16816.F32 R32, R52, R44, R32 ;  /* 0x0000002c3420723c */ /* 0x002fe20000001820 */
[----:B------:R-:W-:Y:S01]  /*1a2d0*/  MUFU.EX2 R171, R171 ;  /* 0x000000ab00ab7308 */ /* 0x000fe20000000800 */
[----:B---3--:R-:W-:-:S04]  /*1a2e0*/  FADD.FTZ R191, R178, R191 ;  /* 0x000000bfb2bf7221 */ /* 0x008fc80000010000 */
[C---:B------:R-:W-:Y:S01]  /*1a2f0*/  HMMA.16816.F32 R28, R52.reuse, R46, R28 ;  /* 0x0000002e341c723c */ /* 0x040fe2000000181c */
[----:B------:R-:W1:Y:S02]  /*1a300*/  LDSM.16.MT88.4 R44, [R235+0xf000] ;  /* 0x00f00000eb2c783b */ /* 0x000e640000004200 */
[----:B------:R-:W-:Y:S01]  /*1a310*/  MUFU.EX2 R159, R159 ;  /* 0x0000009f009f7308 */ /* 0x000fe20000000800 */
[----:B------:R-:W-:Y:S02]  /*1a320*/  FADD.FTZ R191, R176, R191 ;  /* 0x000000bfb0bf7221 */ /* 0x000fe40000010000 */
[C---:B------:R-:W-:Y:S05]  /*1a330*/  HMMA.16816.F32 R24, R52.reuse, R40, R24 ;  /* 0x000000283418723c */ /* 0x040fea0000001818 */
[----:B------:R-:W3:Y:S01]  /*1a340*/  MUFU.EX2 R150, R150 ;  /* 0x0000009600967308 */ /* 0x000ee20000000800 */
[C---:B------:R-:W-:Y:S01]  /*1a350*/  HMMA.16816.F32 R20, R52.reuse, R42, R20 ;  /* 0x0000002a3414723c */ /* 0x040fe20000001814 */
[----:B------:R-:W5:Y:S05]  /*1a360*/  LDSM.16.MT88.4 R40, [R234+0xf000] ;  /* 0x00f00000ea28783b */ /* 0x000f6a0000004200 */
[C---:B----4-:R-:W-:Y:S01]  /*1a370*/  HMMA.16816.F32 R8, R52.reuse, R56, R8 ;  /* 0x000000383408723c */ /* 0x050fe20000001808 */
[----:B------:R-:W4:Y:S05]  /*1a380*/  MUFU.EX2 R149, R149 ;  /* 0x0000009500957308 */ /* 0x000f2a0000000800 */
[----:B------:R-:W-:Y:S01]  /*1a390*/  HMMA.16816.F32 R4, R52, R58, R4 ;  /* 0x0000003a3404723c */ /* 0x000fe20000001804 */
[----:B------:R-:W5:Y:S02]  /*1a3a0*/  LDSM.16.MT88.4 R56, [R233+0xf000] ;  /* 0x00f00000e938783b */ /* 0x000f640000004200 */
[----:B------:R-:W2:Y:S01]  /*1a3b0*/  MUFU.EX2 R143, R143 ;  /* 0x0000008f008f7308 */ /* 0x000ea20000000800 */
[----:B---3--:R-:W-:-:S02]  /*1a3c0*/  FADD.FTZ R165, R150, R165 ;  /* 0x000000a596a57221 */ /* 0x008fc40000010000 */
[C---:B------:R-:W-:Y:S05]  /*1a3d0*/  HMMA.16816.F32 R16, R52.reuse, R36, R16 ;  /* 0x000000243410723c */ /* 0x040fea0000001810 */
[----:B------:R-:W3:Y:S01]  /*1a3e0*/  MUFU.EX2 R141, R141 ;  /* 0x0000008d008d7308 */ /* 0x000ee20000000800 */
[----:B------:R-:W-:Y:S01]  /*1a3f0*/  HMMA.16816.F32 R12, R52, R38, R12 ;  /* 0x00000026340c723c */ /* 0x000fe2000000180c */
[----:B------:R-:W-:Y:S02]  /*1a400*/  F2FP.F16.F32.PACK_AB R36, R176, R178 ;  /* 0x000000b2b024723e */ /* 0x000fe400000000ff */
[C---:B----4-:R-:W-:Y:S01]  /*1a410*/  F2FP.F16.F32.PACK_AB R37, R149.reuse, R150 ;  /* 0x000000969525723e */ /* 0x050fe200000000ff */
[----:B------:R-:W-:-:S03]  /*1a420*/  FADD.FTZ R149, R149, R165 ;  /* 0x000000a595957221 */ /* 0x000fc60000010000 */
[----:B------:R-:W-:Y:S01]  /*1a430*/  F2FP.F16.F32.PACK_AB R38, R159, R171 ;  /* 0x000000ab9f26723e */ /* 0x000fe200000000ff */
[----:B------:R-:W-:Y:S01]  /*1a440*/  MUFU.EX2 R154, R154 ;  /* 0x0000009a009a7308 */ /* 0x000fe20000000800 */
[----:B--2---:R-:W-:Y:S01]  /*1a450*/  FADD.FTZ R149, R143, R149 ;  /* 0x000000958f957221 */ /* 0x004fe20000010000 */
[----:B------:R-:W-:-:S04]  /*1a460*/  FADD.FTZ R171, R171, R191 ;  /* 0x000000bfabab7221 */ /* 0x000fc80000010000 */
[----:B------:R-:W-:Y:S01]  /*1a470*/  FADD.FTZ R171, R159, R171 ;  /* 0x000000ab9fab7221 */ /* 0x000fe20000010000 */
[C---:B---3--:R-:W-:Y:S01]  /*1a480*/  F2FP.F16.F32.PACK_AB R39, R141.reuse, R143 ;  /* 0x0000008f8d27723e */ /* 0x048fe200000000ff */
[----:B------:R-:W2:Y:S01]  /*1a490*/  MUFU.EX2 R151, R151 ;  /* 0x0000009700977308 */ /* 0x000ea20000000800 */
[----:B------:R-:W-:-:S05]  /*1a4a0*/  FADD.FTZ R149, R141, R149 ;  /* 0x000000958d957221 */ /* 0x000fca0000010000 */
[C---:B------:R-:W-:Y:S02]  /*1a4b0*/  HMMA.16816.F32 R32, R36.reuse, R48, R32 ;  /* 0x000000302420723c */ /* 0x040fe40000001820 */
[----:B------:R-:W-:Y:S04]  /*1a4c0*/  MUFU.EX2 R140, R140 ;  /* 0x0000008c008c7308 */ /* 0x000fe80000000800 */
[C---:B------:R-:W-:Y:S01]  /*1a4d0*/  HMMA.16816.F32 R28, R36.reuse, R50, R28 ;  /* 0x00000032241c723c */ /* 0x040fe2000000181c */
[----:B------:R-:W3:Y:S03]  /*1a4e0*/  LDSM.16.MT88.4 R48, [R236+0xf800] ;  /* 0x00f80000ec30783b */ /* 0x000ee60000004200 */
[----:B------:R-:W4:Y:S01]  /*1a4f0*/  MUFU.EX2 R139, R139 ;  /* 0x0000008b008b7308 */ /* 0x000f220000000800 */
[----:B--2---:R-:W-:Y:S01]  /*1a500*/  F2FP.F16.F32.PACK_AB R52, R151, R154 ;  /* 0x0000009a9734723e */ /* 0x004fe200000000ff */
[----:B-1----:R-:W-:Y:S01]  /*1a510*/  HMMA.16816.F32 R24, R36, R44, R24 ;  /* 0x0000002c2418723c */ /* 0x002fe20000001818 */
[----:B------:R-:W-:-:S04]  /*1a520*/  FADD.FTZ R154, R154, R171 ;  /* 0x000000ab9a9a7221 */ /* 0x000fc80000010000 */
[----:B------:R-:W-:Y:S01]  /*1a530*/  FADD.FTZ R154, R151, R154 ;  /* 0x0000009a979a7221 */ /* 0x000fe20000010000 */
[C---:B------:R-:W-:Y:S01]  /*1a540*/  HMMA.16816.F32 R20, R36.reuse, R46, R20 ;  /* 0x0000002e2414723c */ /* 0x040fe20000001814 */
[----:B------:R-:W-:Y:S01]  /*1a550*/  MUFU.EX2 R137, R137 ;  /* 0x0000008900897308 */ /* 0x000fe20000000800 */
[----:B------:R-:W-:Y:S04]  /*1a560*/  LDSM.16.MT88.4 R44, [R235+0xf800] ;  /* 0x00f80000eb2c783b */ /* 0x000fe80000004200 */
[C---:B-----5:R-:W-:Y:S03]  /*1a570*/  HMMA.16816.F32 R16, R36.reuse, R40, R16 ;  /* 0x000000282410723c */ /* 0x060fe60000001810 */
[----:B------:R-:W1:Y:S01]  /*1a580*/  MUFU.EX2 R136, R136 ;  /* 0x0000008800887308 */ /* 0x000e620000000800 */
[C---:B----4-:R-:W-:Y:S01]  /*1a590*/  F2FP.F16.F32.PACK_AB R54, R139.reuse, R140 ;  /* 0x0000008c8b36723e */ /* 0x050fe200000000ff */
[----:B------:R-:W-:Y:S01]  /*1a5a0*/  FADD.FTZ R140, R140, R154 ;  /* 0x0000009a8c8c7221 */ /* 0x000fe20000010000 */
[----:B------:R-:W-:Y:S01]  /*1a5b0*/  HMMA.16816.F32 R12, R36, R42, R12 ;  /* 0x0000002a240c723c */ /* 0x000fe2000000180c */
[----:B------:R-:W2:Y:S02]  /*1a5c0*/  LDSM.16.MT88.4 R40, [R234+0xf800] ;  /* 0x00f80000ea28783b */ /* 0x000ea40000004200 */
[----:B------:R-:W-:-:S02]  /*1a5d0*/  FADD.FTZ R140, R139, R140 ;  /* 0x0000008c8b8c7221 */ /* 0x000fc40000010000 */
[----:B------:R-:W-:Y:S01]  /*1a5e0*/  MUFU.EX2 R135, R135 ;  /* 0x0000008700877308 */ /* 0x000fe20000000800 */
[C---:B------:R-:W-:Y:S06]  /*1a5f0*/  HMMA.16816.F32 R8, R36.reuse, R56, R8 ;  /* 0x000000382408723c */ /* 0x040fec0000001808 */
[----:B------:R-:W-:Y:S01]  /*1a600*/  HMMA.16816.F32 R4, R36, R58, R4 ;  /* 0x0000003a2404723c */ /* 0x000fe20000001804 */
[----:B------:R-:W4:Y:S01]  /*1a610*/  LDSM.16.MT88.4 R36, [R233+0xf800] ;  /* 0x00f80000e924783b */ /* 0x000f220000004200 */
[----:B------:R-:W5:Y:S01]  /*1a620*/  MUFU.EX2 R134, R134 ;  /* 0x0000008600867308 */ /* 0x000f620000000800 */
[----:B-1----:R-:W-:Y:S01]  /*1a630*/  F2FP.F16.F32.PACK_AB R53, R136, R137 ;  /* 0x000000898835723e */ /* 0x002fe200000000ff */
[----:B------:R-:W-:Y:S01]  /*1a640*/  FFMA.FTZ R57, R130, UR5, -R107 ;  /* 0x0000000582397c23 */ /* 0x000fe2000801086b */
[----:B------:R-:W-:-:S02]  /*1a650*/  FADD.FTZ R137, R137, R149 ;  /* 0x0000009589897221 */ /* 0x000fc40000010000 */
[----:B------:R-:W-:Y:S01]  /*1a660*/  FFMA.FTZ R59, R76, UR5, -R89 ;  /* 0x000000054c3b7c23 */ /* 0x000fe20008010859 */
[--C-:B------:R-:W-:Y:S01]  /*1a670*/  FFMA.FTZ R58, R88, UR5, -R107.reuse ;  /* 0x00000005583a7c23 */ /* 0x100fe2000801086b */
[----:B------:R-:W-:Y:S01]  /*1a680*/  FFMA.FTZ R76, R87, UR5, -R107 ;  /* 0x00000005574c7c23 */ /* 0x000fe2000801086b */
[----:B------:R-:W-:Y:S01]  /*1a690*/  MUFU.EX2 R138, R138 ;  /* 0x0000008a008a7308 */ /* 0x000fe20000000800 */
[----:B------:R-:W-:-:S07]  /*1a6a0*/  FADD.FTZ R137, R136, R137 ;  /* 0x0000008988897221 */ /* 0x000fce0000010000 */
[----:B------:R-:W1:Y:S01]  /*1a6b0*/  MUFU.EX2 R133, R133 ;  /* 0x0000008500857308 */ /* 0x000e620000000800 */
[----:B-----5:R-:W-:Y:S01]  /*1a6c0*/  F2FP.F16.F32.PACK_AB R55, R134, R135 ;  /* 0x000000878637723e */ /* 0x020fe200000000ff */
[----:B------:R-:W-:-:S04]  /*1a6d0*/  FADD.FTZ R135, R135, R137 ;  /* 0x0000008987877221 */ /* 0x000fc80000010000 */
[----:B------:R-:W-:Y:S02]  /*1a6e0*/  FADD.FTZ R135, R134, R135 ;  /* 0x0000008786877221 */ /* 0x000fe40000010000 */
[----:B------:R-:W-:Y:S01]  /*1a6f0*/  MUFU.EX2 R56, R132 ;  /* 0x0000008400387308 */ /* 0x000fe20000000800 */
[C---:B---3--:R-:W-:Y:S06]  /*1a700*/  HMMA.16816.F32 R32, R52.reuse, R48, R32 ;  /* 0x000000303420723c */ /* 0x048fec0000001820 */
[C---:B--2---:R-:W-:Y:S01]  /*1a710*/  HMMA.16816.F32 R16, R52.reuse, R40, R16 ;  /* 0x000000283410723c */ /* 0x044fe20000001810 */
[----:B------:R-:W-:Y:S05]  /*1a720*/  MUFU.EX2 R57, R57 ;  /* 0x0000003900397308 */ /* 0x000fea0000000800 */
[C---:B------:R-:W-:Y:S01]  /*1a730*/  HMMA.16816.F32 R12, R52.reuse, R42, R12 ;  /* 0x0000002a340c723c */ /* 0x040fe2000000180c */
[----:B------:R-:W2:Y:S02]  /*1a740*/  LDSM.16.MT88.4 R40, [R234+0x10000] ;  /* 0x01000000ea28783b */ /* 0x000ea40000004200 */
[----:B------:R-:W-:Y:S03]  /*1a750*/  MUFU.EX2 R59, R59 ;  /* 0x0000003b003b7308 */ /* 0x000fe60000000800 */
[C---:B----4-:R-:W-:Y:S05]  /*1a760*/  HMMA.16816.F32 R8, R52.reuse, R36, R8 ;  /* 0x000000243408723c */ /* 0x050fea0000001808 */
[----:B------:R-:W3:Y:S01]  /*1a770*/  MUFU.EX2 R75, R75 ;  /* 0x0000004b004b7308 */ /* 0x000ee20000000800 */
[C---:B------:R-:W-:Y:S01]  /*1a780*/  HMMA.16816.F32 R4, R52.reuse, R38, R4 ;  /* 0x000000263404723c */ /* 0x040fe20000001804 */
[----:B------:R-:W4:Y:S05]  /*1a790*/  LDSM.16.MT88.4 R36, [R233+0x10000] ;  /* 0x01000000e924783b */ /* 0x000f2a0000004200 */
[C---:B------:R-:W-:Y:S01]  /*1a7a0*/  HMMA.16816.F32 R28, R52.reuse, R50, R28 ;  /* 0x00000032341c723c */ /* 0x040fe2000000181c */
[----:B------:R-:W-:Y:S01]  /*1a7b0*/  MUFU.EX2 R74, R74 ;  /* 0x0000004a004a7308 */ /* 0x000fe20000000800 */
[----:B------:R-:W5:Y:S04]  /*1a7c0*/  LDSM.16.MT88.4 R48, [R236+0x10000] ;  /* 0x01000000ec30783b */ /* 0x000f680000004200 */
[C---:B------:R-:W-:Y:S03]  /*1a7d0*/  HMMA.16816.F32 R24, R52.reuse, R44, R24 ;  /* 0x0000002c3418723c */ /* 0x040fe60000001818 */
[----:B------:R-:W2:Y:S03]  /*1a7e0*/  MUFU.EX2 R73, R73 ;  /* 0x0000004900497308 */ /* 0x000ea60000000800 */
[----:B------:R-:W-:Y:S01]  /*1a7f0*/  HMMA.16816.F32 R20, R52, R46, R20 ;  /* 0x0000002e3414723c */ /* 0x000fe20000001814 */
[----:B------:R-:W5:Y:S04]  /*1a800*/  LDSM.16.MT88.4 R44, [R235+0x10000] ;  /* 0x01000000eb2c783b */ /* 0x000f680000004200 */
[----:B------:R-:W-:Y:S02]  /*1a810*/  MUFU.EX2 R58, R58 ;  /* 0x0000003a003a7308 */ /* 0x000fe40000000800 */
[----:B-1----:R-:W-:Y:S01]  /*1a820*/  F2FP.F16.F32.PACK_AB R52, R133, R138 ;  /* 0x0000008a8534723e */ /* 0x002fe200000000ff */
[----:B------:R-:W-:Y:S01]  /*1a830*/  FADD.FTZ R138, R138, R140 ;  /* 0x0000008c8a8a7221 */ /* 0x000fe20000010000 */
[----:B---3--:R-:W-:Y:S01]  /*1a840*/  F2FP.F16.F32.PACK_AB R53, R75, R59 ;  /* 0x0000003b4b35723e */ /* 0x008fe200000000ff */
[----:B------:R-:W-:Y:S01]  /*1a850*/  FADD.FTZ R59, R59, R135 ;  /* 0x000000873b3b7221 */ /* 0x000fe20000010000 */
[----:B------:R-:W-:Y:S01]  /*1a860*/  F2FP.F16.F32.PACK_AB R54, R57, R56 ;  /* 0x000000383936723e */ /* 0x000fe200000000ff */
[----:B------:R-:W-:Y:S01]  /*1a870*/  FADD.FTZ R138, R133, R138 ;  /* 0x0000008a858a7221 */ /* 0x000fe20000010000 */
[----:B------:R-:W1:Y:S01]  /*1a880*/  MUFU.EX2 R76, R76 ;  /* 0x0000004c004c7308 */ /* 0x000e620000000800 */
[----:B--2---:R-:W-:Y:S01]  /*1a890*/  F2FP.F16.F32.PACK_AB R55, R73, R74 ;  /* 0x0000004a4937723e */ /* 0x004fe200000000ff */
[----:B------:R-:W-:Y:S01]  /*1a8a0*/  FADD.FTZ R59, R75, R59 ;  /* 0x0000003b4b3b7221 */ /* 0x000fe20000010000 */
[----:B------:R-:W-:-:S03]  /*1a8b0*/  FADD.FTZ R56, R56, R138 ;  /* 0x0000008a38387221 */ /* 0x000fc60000010000 */
[----:B------:R-:W-:Y:S01]  /*1a8c0*/  FADD.FTZ R74, R74, R59 ;  /* 0x0000003b4a4a7221 */ /* 0x000fe20000010000 */
[----:B------:R-:W-:Y:S01]  /*1a8d0*/  FADD.FTZ R56, R57, R56 ;  /* 0x0000003839387221 */ /* 0x000fe20000010000 */
[----:B------:R-:W-:Y:S01]  /*1a8e0*/  MUFU.EX2 R86, R86 ;  /* 0x0000005600567308 */ /* 0x000fe20000000800 */
[----:B------:R-:W-:Y:S01]  /*1a8f0*/  HMMA.16816.F32 R16, R52, R40, R16 ;  /* 0x000000283410723c */ /* 0x000fe20000001810 */
[----:B------:R-:W-:-:S05]  /*1a900*/  FADD.FTZ R74, R73, R74 ;  /* 0x0000004a494a7221 */ /* 0x000fca0000010000 */
[C---:B----4-:R-:W-:Y:S01]  /*1a910*/  HMMA.16816.F32 R8, R52.reuse, R36, R8 ;  /* 0x000000243408723c */ /* 0x050fe20000001808 */
[----:B------:R-:W-:Y:S05]  /*1a920*/  MUFU.EX2 R85, R85 ;  /* 0x0000005500557308 */ /* 0x000fea0000000800 */
[C---:B------:R-:W-:Y:S01]  /*1a930*/  HMMA.16816.F32 R4, R52.reuse, R38, R4 ;  /* 0x000000263404723c */ /* 0x040fe20000001804 */
[----:B------:R-:W2:Y:S02]  /*1a940*/  LDSM.16.MT88.4 R36, [R234+0x10800] ;  /* 0x01080000ea24783b */ /* 0x000ea40000004200 */
[----:B------:R-:W-:Y:S03]  /*1a950*/  MUFU.EX2 R72, R72 ;  /* 0x0000004800487308 */ /* 0x000fe60000000800 */
[C---:B------:R-:W-:Y:S01]  /*1a960*/  HMMA.16816.F32 R12, R52.reuse, R42, R12 ;  /* 0x0000002a340c723c */ /* 0x040fe2000000180c */
[----:B------:R-:W3:Y:S04]  /*1a970*/  LDSM.16.MT88.4 R40, [R235+0x10800] ;  /* 0x01080000eb28783b */ /* 0x000ee80000004200 */
[----:B------:R-:W4:Y:S01]  /*1a980*/  MUFU.EX2 R71, R71 ;  /* 0x0000004700477308 */ /* 0x000f220000000800 */
[C---:B-----5:R-:W-:Y:S06]  /*1a990*/  HMMA.16816.F32 R32, R52.reuse, R48, R32 ;  /* 0x000000303420723c */ /* 0x060fec0000001820 */
[C---:B------:R-:W-:Y:S01]  /*1a9a0*/  HMMA.16816.F32 R28, R52.reuse, R50, R28 ;  /* 0x00000032341c723c */ /* 0x040fe2000000181c */
[----:B------:R-:W-:Y:S01]  /*1a9b0*/  MUFU.EX2 R70, R70 ;  /* 0x0000004600467308 */ /* 0x000fe20000000800 */
[----:B------:R-:W5:Y:S04]  /*1a9c0*/  LDSM.16.MT88.4 R48, [R236+0x10800] ;  /* 0x01080000ec30783b */ /* 0x000f680000004200 */
[C---:B------:R-:W-:Y:S03]  /*1a9d0*/  HMMA.16816.F32 R24, R52.reuse, R44, R24 ;  /* 0x0000002c3418723c */ /* 0x040fe60000001818 */
[----:B------:R-:W2:Y:S03]  /*1a9e0*/  MUFU.EX2 R69, R69 ;  /* 0x0000004500457308 */ /* 0x000ea60000000800 */
[----:B------:R-:W-:Y:S01]  /*1a9f0*/  HMMA.16816.F32 R20, R52, R46, R20 ;  /* 0x0000002e3414723c */ /* 0x000fe20000001814 */
[----:B-1----:R-:W-:Y:S01]  /*1aa00*/  F2FP.F16.F32.PACK_AB R44, R76, R58 ;  /* 0x0000003a4c2c723e */ /* 0x002fe200000000ff */
[----:B------:R-:W1:Y:S01]  /*1aa10*/  LDSM.16.MT88.4 R52, [R233+0x10800] ;  /* 0x01080000e934783b */ /* 0x000e620000004200 */
[----:B----4-:R-:W-:Y:S01]  /*1aa20*/  F2FP.F16.F32.PACK_AB R45, R71, R72 ;  /* 0x00000048472d723e */ /* 0x010fe200000000ff */
[----:B------:R-:W-:Y:S01]  /*1aa30*/  FADD.FTZ R72, R72, R74 ;  /* 0x0000004a48487221 */ /* 0x000fe20000010000 */
[----:B------:R-:W-:Y:S01]  /*1aa40*/  MUFU.EX2 R84, R84 ;  /* 0x0000005400547308 */ /* 0x000fe20000000800 */
[----:B------:R-:W-:Y:S01]  /*1aa50*/  FADD.FTZ R58, R58, R56 ;  /* 0x000000383a3a7221 */ /* 0x000fe20000010000 */
[----:B------:R-:W-:Y:S01]  /*1aa60*/  F2FP.F16.F32.PACK_AB R46, R85, R86 ;  /* 0x00000056552e723e */ /* 0x000fe200000000ff */
[----:B------:R-:W-:-:S02]  /*1aa70*/  FADD.FTZ R72, R71, R72 ;  /* 0x0000004847487221 */ /* 0x000fc40000010000 */
[----:B------:R-:W-:-:S03]  /*1aa80*/  FADD.FTZ R58, R76, R58 ;  /* 0x0000003a4c3a7221 */ /* 0x000fc60000010000 */
[----:B------:R-:W4:Y:S01]  /*1aa90*/  MUFU.EX2 R3, R83 ;  /* 0x0000005300037308 */ /* 0x000f220000000800 */
[----:B--2---:R-:W-:Y:S01]  /*1aaa0*/  F2FP.F16.F32.PACK_AB R47, R69, R70 ;  /* 0x00000046452f723e */ /* 0x004fe200000000ff */
[----:B------:R-:W-:Y:S01]  /*1aab0*/  FADD.FTZ R70, R70, R72 ;  /* 0x0000004846467221 */ /* 0x000fe20000010000 */
[----:B------:R-:W-:-:S03]  /*1aac0*/  FADD.FTZ R86, R86, R58 ;  /* 0x0000003a56567221 */ /* 0x000fc60000010000 */
[----:B------:R-:W-:Y:S01]  /*1aad0*/  FADD.FTZ R70, R69, R70 ;  /* 0x0000004645467221 */ /* 0x000fe20000010000 */
[----:B------:R-:W-:Y:S01]  /*1aae0*/  FADD.FTZ R86, R85, R86 ;  /* 0x0000005655567221 */ /* 0x000fe20000010000 */
[C---:B------:R-:W-:Y:S01]  /*1aaf0*/  HMMA.16816.F32 R16, R44.reuse, R36, R16 ;  /* 0x000000242c10723c */ /* 0x040fe20000001810 */
[----:B------:R-:W-:Y:S05]  /*1ab00*/  MUFU.EX2 R82, R82 ;  /* 0x0000005200527308 */ /* 0x000fea0000000800 */
[C---:B------:R-:W-:Y:S01]  /*1ab10*/  HMMA.16816.F32 R12, R44.reuse, R38, R12 ;  /* 0x000000262c0c723c */ /* 0x040fe2000000180c */
[----:B------:R-:W2:Y:S02]  /*1ab20*/  LDSM.16.MT88.4 R36, [R235+0x11000] ;  /* 0x01100000eb24783b */ /* 0x000ea40000004200 */
[----:B------:R-:W1:Y:S03]  /*1ab30*/  MUFU.EX2 R81, R81 ;  /* 0x0000005100517308 */ /* 0x000e660000000800 */
[C---:B---3--:R-:W-:Y:S05]  /*1ab40*/  HMMA.16816.F32 R24, R44.reuse, R40, R24 ;  /* 0x000000282c18723c */ /* 0x048fea0000001818 */
[----:B------:R-:W-:Y:S01]  /*1ab50*/  MUFU.EX2 R68, R68 ;  /* 0x0000004400447308 */ /* 0x000fe20000000800 */
[C---:B------:R-:W-:Y:S01]  /*1ab60*/  HMMA.16816.F32 R20, R44.reuse, R42, R20 ;  /* 0x0000002a2c14723c */ /* 0x040fe20000001814 */
[----:B------:R-:W3:Y:S05]  /*1ab70*/  LDSM.16.MT88.4 R40, [R236+0x11000] ;  /* 0x01100000ec28783b */ /* 0x000eea0000004200 */
[C---:B-----5:R-:W-:Y:S01]  /*1ab80*/  HMMA.16816.F32 R32, R44.reuse, R48, R32 ;  /* 0x000000302c20723c */ /* 0x060fe20000001820 */
[----:B------:R-:W5:Y:S05]  /*1ab90*/  MUFU.EX2 R67, R67 ;  /* 0x0000004300437308 */ /* 0x000f6a0000000800 */
[C---:B------:R-:W-:Y:S01]  /*1aba0*/  HMMA.16816.F32 R28, R44.reuse, R50, R28 ;  /* 0x000000322c1c723c */ /* 0x040fe2000000181c */
[----:B----4-:R-:W-:Y:S01]  /*1abb0*/  F2FP.F16.F32.PACK_AB R48, R3, R84 ;  /* 0x000000540330723e */ /* 0x010fe200000000ff */
[----:B------:R-:W-:Y:S01]  /*1abc0*/  FADD.FTZ R84, R84, R86 ;  /* 0x0000005654547221 */ /* 0x000fe20000010000 */
[----:B------:R-:W-:Y:S03]  /*1abd0*/  MUFU.EX2 R66, R66 ;  /* 0x0000004200427308 */ /* 0x000fe60000000800 */
[----:B-1----:R-:W-:Y:S01]  /*1abe0*/  HMMA.16816.F32 R8, R44, R52, R8 ;  /* 0x000000342c08723c */ /* 0x002fe20000001808 */
[----:B------:R-:W-:Y:S01]  /*1abf0*/  F2FP.F16.F32.PACK_AB R50, R81, R82 ;  /* 0x000000525132723e */ /* 0x000fe200000000ff */
[----:B------:R-:W-:-:S03]  /*1ac00*/  FADD.FTZ R84, R3, R84 ;  /* 0x0000005403547221 */ /* 0x000fc60000010000 */
[----:B------:R-:W1:Y:S01]  /*1ac10*/  MUFU.EX2 R65, R65 ;  /* 0x0000004100417308 */ /* 0x000e620000000800 */
[----:B------:R-:W-:Y:S01]  /*1ac20*/  HMMA.16816.F32 R4, R44, R54, R4 ;  /* 0x000000362c04723c */ /* 0x000fe20000001804 */
[----:B------:R-:W4:Y:S01]  /*1ac30*/  LDSM.16.MT88.4 R44, [R234+0x11000] ;  /* 0x01100000ea2c783b */ /* 0x000f220000004200 */
[C---:B-----5:R-:W-:Y:S01]  /*1ac40*/  F2FP.F16.F32.PACK_AB R49, R67.reuse, R68 ;  /* 0x000000444331723e */ /* 0x060fe200000000ff */
[----:B------:R-:W-:Y:S01]  /*1ac50*/  FADD.FTZ R68, R68, R70 ;  /* 0x0000004644447221 */ /* 0x000fe20000010000 */
[----:B------:R-:W-:Y:S01]  /*1ac60*/  FADD.FTZ R82, R82, R84 ;  /* 0x0000005452527221 */ /* 0x000fe20000010000 */
[----:B------:R-:W5:Y:S02]  /*1ac70*/  LDSM.16.MT88.4 R52, [R233+0x11000] ;  /* 0x01100000e934783b */ /* 0x000f640000004200 */
[----:B------:R-:W3:Y:S01]  /*1ac80*/  MUFU.EX2 R80, R80 ;  /* 0x0000005000507308 */ /* 0x000ee20000000800 */
[----:B------:R-:W-:Y:S01]  /*1ac90*/  FADD.FTZ R68, R67, R68 ;  /* 0x0000004443447221 */ /* 0x000fe20000010000 */
[----:B------:R-:W-:-:S06]  /*1aca0*/  FADD.FTZ R82, R81, R82 ;  /* 0x0000005251527221 */ /* 0x000fcc0000010000 */
[----:B------:R-:W3:Y:S01]  /*1acb0*/  MUFU.EX2 R79, R79 ;  /* 0x0000004f004f7308 */ /* 0x000ee20000000800 */
        /* <DEDUP_REMOVED lines=9> */
[----:B------:R-:W-:Y:S02]  /*1ad50*/  FADD.FTZ R82, R79, R82 ;  /* 0x000000524f527221 */ /* 0x000fe40000010000 */
[C---:B------:R-:W-:Y:S05]  /*1ad60*/  HMMA.16816.F32 R28, R48.reuse, R42, R28 ;  /* 0x0000002a301c723c */ /* 0x040fea000000181c */
[----:B------:R-:W5:Y:S01]  /*1ad70*/  MUFU.EX2 R64, R64 ;  /* 0x0000004000407308 */ /* 0x000f620000000800 */
[----:B----4-:R-:W-:Y:S01]  /*1ad80*/  HMMA.16816.F32 R16, R48, R44, R16 ;  /* 0x0000002c3010723c */ /* 0x010fe20000001810 */
[----:B-1----:R-:W-:-:S05]  /*1ad90*/  FADD.FTZ R82, R78, R82 ;  /* 0x000000524e527221 */ /* 0x002fca0000010000 */
[----:B------:R-:W-:Y:S01]  /*1ada0*/  HMMA.16816.F32 R12, R48, R46, R12 ;  /* 0x0000002e300c723c */ /* 0x000fe2000000180c */
[----:B------:R-:W1:Y:S01]  /*1adb0*/  MUFU.EX2 R63, R63 ;  /* 0x0000003f003f7308 */ /* 0x000e620000000800 */
[----:B------:R-:W-:Y:S01]  /*1adc0*/  F2FP.F16.F32.PACK_AB R44, R79, R80 ;  /* 0x000000504f2c723e */ /* 0x000fe200000000ff */
[----:B---3--:R-:W-:-:S03]  /*1add0*/  FADD.FTZ R228, R77, R82 ;  /* 0x000000524de47221 */ /* 0x008fc60000010000 */
[C---:B------:R-:W-:Y:S01]  /*1ade0*/  HMMA.16816.F32 R32, R48.reuse, R40, R32 ;  /* 0x000000283020723c */ /* 0x040fe20000001820 */
[----:B------:R-:W-:Y:S01]  /*1adf0*/  F2FP.F16.F32.PACK_AB R46, R77, R78 ;  /* 0x0000004e4d2e723e */ /* 0x000fe200000000ff */
[----:B------:R-:W3:Y:S01]  /*1ae00*/  LDSM.16.MT88.4 R40, [R235+0x11800] ;  /* 0x01180000eb28783b */ /* 0x000ee20000004200 */
[----:B------:R-:W4:Y:S01]  /*1ae10*/  MUFU.EX2 R62, R62 ;  /* 0x0000003e003e7308 */ /* 0x000f220000000800 */
[----:B-----5:R-:W-:Y:S02]  /*1ae20*/  FADD.FTZ R66, R64, R66 ;  /* 0x0000004240427221 */ /* 0x020fe40000010000 */
[C---:B------:R-:W-:Y:S05]  /*1ae30*/  HMMA.16816.F32 R8, R48.reuse, R52, R8 ;  /* 0x000000343008723c */ /* 0x040fea0000001808 */
[----:B------:R-:W5:Y:S01]  /*1ae40*/  MUFU.EX2 R61, R61 ;  /* 0x0000003d003d7308 */ /* 0x000f620000000800 */
[C---:B-1----:R-:W-:Y:S01]  /*1ae50*/  F2FP.F16.F32.PACK_AB R45, R63.reuse, R64 ;  /* 0x000000403f2d723e */ /* 0x042fe200000000ff */
[----:B------:R-:W-:Y:S01]  /*1ae60*/  HMMA.16816.F32 R4, R48, R54, R4 ;  /* 0x000000363004723c */ /* 0x000fe20000001804 */
[----:B------:R-:W1:Y:S01]  /*1ae70*/  LDSM.16.MT88.4 R48, [R234+0x11800] ;  /* 0x01180000ea30783b */ /* 0x000e620000004200 */
[----:B------:R-:W-:-:S04]  /*1ae80*/  FADD.FTZ R66, R63, R66 ;  /* 0x000000423f427221 */ /* 0x000fc80000010000 */
[----:B----4-:R-:W-:Y:S01]  /*1ae90*/  FADD.FTZ R66, R62, R66 ;  /* 0x000000423e427221 */ /* 0x010fe20000010000 */
[----:B-----5:R-:W-:-:S03]  /*1aea0*/  F2FP.F16.F32.PACK_AB R47, R61, R62 ;  /* 0x0000003e3d2f723e */ /* 0x020fc600000000ff */
[----:B------:R-:W-:-:S05]  /*1aeb0*/  FADD.FTZ R227, R61, R66 ;  /* 0x000000423de37221 */ /* 0x000fca0000010000 */
[----:B------:R-:W-:Y:S01]  /*1aec0*/  STL [R1], R227 ;  /* 0x000000e301007387 */ /* 0x000fe20000100800 */
[C---:B--2---:R-:W-:Y:S03]  /*1aed0*/  HMMA.16816.F32 R156, R44.reuse, R38, R28 ;  /* 0x000000262c9c723c */ /* 0x044fe6000000181c */
[----:B------:R-:W2:Y:S03]  /*1aee0*/  LDSM.16.MT88.4 R28, [R233+0x11800] ;  /* 0x01180000e91c783b */ /* 0x000ea60000004200 */
[C---:B------:R-:W-:Y:S01]  /*1aef0*/  HMMA.16816.F32 R160, R44.reuse, R36, R32 ;  /* 0x000000242ca0723c */ /* 0x040fe20000001820 */
[----:B------:R4:W-:Y:S05]  /*1af00*/  STL [R1+0x4], R228 ;  /* 0x000004e401007387 */ /* 0x0009ea0000100800 */
[C---:B---3--:R-:W-:Y:S06]  /*1af10*/  HMMA.16816.F32 R152, R44.reuse, R40, R24 ;  /* 0x000000282c98723c */ /* 0x048fec0000001818 */
[C---:B------:R-:W-:Y:S06]  /*1af20*/  HMMA.16816.F32 R148, R44.reuse, R42, R20 ;  /* 0x0000002a2c94723c */ /* 0x040fec0000001814 */
[C---:B-1----:R-:W-:Y:S06]  /*1af30*/  HMMA.16816.F32 R144, R44.reuse, R48, R16 ;  /* 0x000000302c90723c */ /* 0x042fec0000001810 */
[C---:B------:R-:W-:Y:S06]  /*1af40*/  HMMA.16816.F32 R140, R44.reuse, R50, R12 ;  /* 0x000000322c8c723c */ /* 0x040fec000000180c */
[C---:B--2---:R-:W-:Y:S06]  /*1af50*/  HMMA.16816.F32 R136, R44.reuse, R28, R8 ;  /* 0x0000001c2c88723c */ /* 0x044fec0000001808 */
[----:B------:R-:W-:Y:S01]  /*1af60*/  HMMA.16816.F32 R132, R44, R30, R4 ;  /* 0x0000001e2c84723c */ /* 0x000fe20000001804 */
[----:B----4-:R-:W-:Y:S05]  /*1af70*/  @!P0 BRA `(.L_x_2908) ;  /* 0x0000007400dc8947 */ /* 0x010fea0003800000 */
        /* <DEDUP_REMOVED lines=68> */
.L_x_2909:
[----:B------:R-:W-:Y:S02]  /*1b3c0*/  ULDC UR4, c[0x0][0x250] ;  /* 0x0000940000047ab9 */ /* 0x000fe40000000800 */
[----:B------:R-:W-:-:S06]  /*1b3d0*/  USHF.L.U32 UR5, UR4, 0x8, URZ ;  /* 0x0000000804057899 */ /* 0x000fcc000800063f */
[----:B------:R-:W-:-:S04]  /*1b3e0*/  IADD3 R6, RZ, -UR5, RZ ;  /* 0x80000005ff067c10 */ /* 0x000fc8000fffe0ff */
[----:B------:R-:W-:-:S07]  /*1b3f0*/  SHF.R.S32.HI R4, RZ, 0x1f, R6 ;  /* 0x0000001fff047819 */ /* 0x000fce0000011406 */
.L_x_2910:
        /* <DEDUP_REMOVED lines=9> */
[----:B------:R-:W-:Y:S01]  /*1b490*/  UISETP.GE.AND UP0, UPT, UR58, 0x3, UPT ;  /* 0x000000033a00788c */ /* 0x000fe2000bf06270 */
[----:B------:R-:W-:Y:S01]  /*1b4a0*/  IMAD.MOV.U32 R7, RZ, RZ, R246 ;  /* 0x000000ffff077224 */ /* 0x000fe200078e00f6 */
[----:B------:R-:W-:Y:S01]  /*1b4b0*/  IADD3.X R5, R246, UR4, RZ, P0, !PT ;  /* 0x00000004f6057c10 */ /* 0x000fe200087fe4ff */
[----:B------:R-:W-:Y:S01]  /*1b4c0*/  VIADD R40, R238, 0x1000 ;  /* 0x00001000ee287836 */ /* 0x000fe20000000000 */
[----:B------:R-:W-:Y:S01]  /*1b4d0*/  IADD3 R18, P0, R4, UR5, RZ ;  /* 0x0000000504127c10 */ /* 0x000fe2000ff1e0ff */
[----:B------:R-:W-:Y:S01]  /*1b4e0*/  VIADD R176, R238, 0x2000 ;  /* 0x00002000eeb07836 */ /* 0x000fe20000000000 */
[----:B------:R-:W-:Y:S01]  /*1b4f0*/  @!PT LDS RZ, [RZ] ;  /* 0x00000000fffff984 */ /* 0x000fe20000000800 */
[----:B------:R-:W-:Y:S01]  /*1b500*/  @!PT LDS RZ, [RZ] ;  /* 0x00000000fffff984 */ /* 0x000fe20000000800 */
[----:B------:R-:W-:Y:S01]  /*1b510*/  @!PT LDS RZ, [RZ] ;  /* 0x00000000fffff984 */ /* 0x000fe20000000800 */
[----:B------:R1:W-:Y:S02]  /*1b520*/  LDGSTS.E.BYPASS.LTC128B.128 [R250+0xa000], desc[UR6][R6.64] ;  /* 0x0a00000006fa7fae */ /* 0x0003e4000b901d46 */
[----:B------:R-:W-:-:S02]  /*1b530*/  IADD3.X R19, R5, UR4, RZ, P0, !PT ;  /* 0x0000000405137c10 */ /* 0x000fc400087fe4ff */
        /* <DEDUP_REMOVED lines=31> */
[----:B-1----:R-:W-:-:S03]  /*1b730*/  IADD3 R8, P0, R10, UR5, RZ ;  /* 0x000000050a087c10 */ /* 0x002fc6000ff1e0ff */
[----:B------:R-:W-:Y:S01]  /*1b740*/  LDGSTS.E.BYPASS.LTC128B.128 [R250+0x10000], desc[UR6][R10.64] ;  /* 0x100000000afa7fae */ /* 0x000fe2000b901d46 */
[----:B------:R-:W-:-:S05]  /*1b750*/  IADD3.X R9, R11, UR4, RZ, P0, !PT ;  /* 0x000000040b097c10 */ /* 0x000fca00087fe4ff */
[----:B------:R-:W-:Y:S01]  /*1b760*/  LDGSTS.E.BYPASS.LTC128B.128 [R250+0x10800], desc[UR6][R8.64] ;  /* 0x1080000008fa7fae */ /* 0x000fe2000b901d46 */
[----:B--2---:R-:W-:-:S04]  /*1b770*/  IADD3 R4, P0, R8, UR5, RZ ;  /* 0x0000000508047c10 */ /* 0x004fc8000ff1e0ff */
[----:B------:R-:W-:Y:S02]  /*1b780*/  IADD3.X R5, R9, UR4, RZ, P0, !PT ;  /* 0x0000000409057c10 */ /* 0x000fe400087fe4ff */
[----:B------:R-:W-:Y:S01]  /*1b790*/  IADD3 R6, P0, R4, UR5, RZ ;  /* 0x0000000504067c10 */ /* 0x000fe2000ff1e0ff */
[----:B------:R-:W-:Y:S02]  /*1b7a0*/  ULDC UR5, c[0x0][0x39c] ;  /* 0x0000e70000057ab9 */ /* 0x000fe40000000800 */
[----:B------:R-:W-:Y:S01]  /*1b7b0*/  LDGSTS.E.BYPASS.LTC128B.128 [R250+0x11000], desc[UR6][R4.64] ;  /* 0x1100000004fa7fae */ /* 0x000fe2000b901d46 */
[----:B------:R-:W-:Y:S01]  /*1b7c0*/  IADD3.X R7, R5, UR4, RZ, P0, !PT ;  /* 0x0000000405077c10 */ /* 0x000fe200087fe4ff */
[----:B------:R-:W-:-:S04]  /*1b7d0*/  USHF.L.U32 UR4, UR12, 0x8, URZ ;  /* 0x000000080c047899 */ /* 0x000fc8000800063f */
[----:B------:R1:W-:Y:S02]  /*1b7e0*/  LDGSTS.E.BYPASS.LTC128B.128 [R250+0x11800], desc[UR6][R6.64] ;  /* 0x1180000006fa7fae */ /* 0x0003e4000b901d46 */
[----:B------:R-:W-:Y:S02]  /*1b7f0*/  IMAD.U32 R218, RZ, RZ, UR4 ;  /* 0x00000004ffda7e24 */ /* 0x000fe4000f8e00ff */
[----:B------:R-:W-:Y:S01]  /*1b800*/  LDSM.16.M88.4 R128, [R241] ;  /* 0x00000000f180783b */ /* 0x000fe20000000200 */
[----:B------:R-:W-:Y:S02]  /*1b810*/  IMAD.U32 R217, RZ, RZ, UR4 ;  /* 0x00000004ffd97e24 */ /* 0x000fe4000f8e00ff */
[----:B------:R-:W-:Y:S01]  /*1b820*/  IMAD.U32 R215, RZ, RZ, UR4 ;  /* 0x00000004ffd77e24 */ /* 0x000fe2000f8e00ff */
[----:B------:R-:W2:Y:S04]  /*1b830*/  LDSM.16.M88.4 R44, [R240+0x2000] ;  /* 0x00200000f02c783b */ /* 0x000ea80000000200 */
[----:B------:R-:W3:Y:S04]  /*1b840*/  LDSM.16.M88.4 R32, [R240+0x2800] ;  /* 0x00280000f020783b */ /* 0x000ee80000000200 */
[----:B------:R-:W-:Y:S04]  /*1b850*/  LDSM.16.M88.4 R24, [R240+0x3000] ;  /* 0x00300000f018783b */ /* 0x000fe80000000200 */
[----:B------:R4:W-:Y:S04]  /*1b860*/  LDSM.16.M88.4 R124, [R60] ;  /* 0x000000003c7c783b */ /* 0x0009e80000000200 */
[----:B------:R-:W-:Y:S04]  /*1b870*/  LDSM.16.M88.4 R20, [R164+0x2000] ;  /* 0x00200000a414783b */ /* 0x000fe80000000200 */
[----:B-1----:R-:W1:Y:S04]  /*1b880*/  LDSM.16.M88.4 R4, [R240+0x3800] ;  /* 0x00380000f004783b */ /* 0x002e680000000200 */
[----:B------:R-:W5:Y:S04]  /*1b890*/  LDSM.16.M88.4 R16, [R164+0x2800] ;  /* 0x00280000a410783b */ /* 0x000f680000000200 */
[----:B------:R-:W5:Y:S04]  /*1b8a0*/  LDSM.16.M88.4 R52, [R164+0x3800] ;  /* 0x00380000a434783b */ /* 0x000f680000000200 */
[----:B------:R-:W5:Y:S01]  /*1b8b0*/  LDSM.16.M88.4 R8, [R164+0x3000] ;  /* 0x00300000a408783b */ /* 0x000f620000000200 */
[----:B----4-:R-:W-:-:S03]  /*1b8c0*/  VIADD R60, R238, 0x1800 ;  /* 0x00001800ee3c7836 */ /* 0x010fc60000000000 */
[----:B------:R-:W-:Y:S01]  /*1b8d0*/  LDSM.16.M88.4 R28, [R28] ;  /* 0x000000001c1c783b */ /* 0x000fe20000000200 */
[C---:B--2---:R-:W-:Y:S03]  /*1b8e0*/  HMMA.16816.F32 R56, R128.reuse, R44, RZ ;  /* 0x0000002c8038723c */ /* 0x044fe600000018ff */
[----:B------:R-:W2:Y:S04]  /*1b8f0*/  LDSM.16.M88.4 R48, [R48] ;  /* 0x000000003030783b */ /* 0x000ea80000000200 */
[----:B------:R-:W4:Y:S01]  /*1b900*/  LDSM.16.M88.4 R72, [R238] ;  /* 0x00000000ee48783b */ /* 0x000f220000000200 */
[C---:B------:R-:W-:Y:S03]  /*1b910*/  HMMA.16816.F32 R44, R128.reuse, R46, RZ ;  /* 0x0000002e802c723c */ /* 0x040fe600000018ff */
[----:B------:R-:W-:Y:S03]  /*1b920*/  LDSM.16.M88.4 R40, [R40] ;  /* 0x000000002828783b */ /* 0x000fe60000000200 */
[C---:B---3--:R-:W-:Y:S01]  /*1b930*/  HMMA.16816.F32 R36, R128.reuse, R32, RZ ;  /* 0x000000208024723c */ /* 0x048fe200000018ff */
[----:B------:R-:W-:Y:S04]  /*1b940*/  LDSM.16.M88.4 R64, [R232] ;  /* 0x00000000e840783b */ /* 0x000fe80000000200 */
[----:B------:R-:W-:Y:S01]  /*1b950*/  LDSM.16.M88.4 R68, [R164+0x4000] ;  /* 0x00400000a444783b */ /* 0x000fe20000000200 */
[C---:B------:R-:W-:Y:S03]  /*1b960*/  HMMA.16816.F32 R32, R128.reuse, R34, RZ ;  /* 0x000000228020723c */ /* 0x040fe600000018ff */
[----:B------:R-:W-:Y:S03]  /*1b970*/  LDSM.16.M88.4 R176, [R176] ;  /* 0x00000000b0b0783b */ /* 0x000fe60000000200 */
[C---:B-1----:R-:W-:Y:S01]  /*1b980*/  HMMA.16816.F32 R172, R128.reuse, R4, RZ ;  /* 0x0000000480ac723c */ /* 0x042fe200000018ff */
[----:B------:R-:W-:Y:S04]  /*1b990*/  LDSM.16.M88.4 R60, [R60] ;  /* 0x000000003c3c783b */ /* 0x000fe80000000200 */
[----:B------:R-:W-:Y:S01]  /*1b9a0*/  LDSM.16.M88.4 R108, [R240+0x4800] ;  /* 0x00480000f06c783b */ /* 0x000fe20000000200 */
[C---:B------:R-:W-:Y:S03]  /*1b9b0*/  HMMA.16816.F32 R4, R128.reuse, R6, RZ ;  /* 0x000000068004723c */ /* 0x040fe600000018ff */
[----:B------:R-:W-:Y:S03]  /*1b9c0*/  LDSM.16.M88.4 R100, [R240+0x5000] ;  /* 0x00500000f064783b */ /* 0x000fe60000000200 */
[----:B------:R-:W-:Y:S01]  /*1b9d0*/  HMMA.16816.F32 R12, R128, R24, RZ ;  /* 0x00000018800c723c */ /* 0x000fe200000018ff */
[----:B------:R-:W-:Y:S04]  /*1b9e0*/  LDSM.16.M88.4 R92, [R240+0x5800] ;  /* 0x00580000f05c783b */ /* 0x000fe80000000200 */
[----:B------:R-:W-:Y:S01]  /*1b9f0*/  LDSM.16.M88.4 R84, [R240+0x6000] ;  /* 0x00600000f054783b */ /* 0x000fe20000000200 */
[C---:B------:R-:W-:Y:S03]  /*1ba00*/  HMMA.16816.F32 R56, R124.reuse, R20, R56 ;  /* 0x000000147c38723c */ /* 0x040fe60000001838 */
[----:B------:R-:W-:Y:S03]  /*1ba10*/  LDSM.16.M88.4 R76, [R240+0x6800] ;  /* 0x00680000f04c783b */ /* 0x000fe60000000200 */
[C---:B------:R-:W-:Y:S01]  /*1ba20*/  HMMA.16816.F32 R44, R124.reuse, R22, R44 ;  /* 0x000000167c2c723c */ /* 0x040fe2000000182c */
[----:B------:R-:W1:Y:S04]  /*1ba30*/  LDSM.16.M88.4 R20, [R240+0x4000] ;  /* 0x00400000f014783b */ /* 0x000e680000000200 */
[----:B------:R-:W-:Y:S01]  /*1ba40*/  LDSM.16.M88.4 R168, [R240+0x9800] ;  /* 0x00980000f0a8783b */ /* 0x000fe20000000200 */
[C---:B-----5:R-:W-:Y:S03]  /*1ba50*/  HMMA.16816.F32 R36, R124.reuse, R16, R36 ;  /* 0x000000107c24723c */ /* 0x060fe60000001824 */
[----:B------:R-:W-:Y:S03]  /*1ba60*/  LDSM.16.M88.4 R120, [R164+0x4800] ;  /* 0x00480000a478783b */ /* 0x000fe60000000200 */
[----:B------:R-:W-:Y:S01]  /*1ba70*/  HMMA.16816.F32 R32, R124, R18, R32 ;  /* 0x000000127c20723c */ /* 0x000fe20000001820 */
[----:B------:R-:W3:Y:S04]  /*1ba80*/  LDSM.16.M88.4 R16, [R237] ;  /* 0x00000000ed10783b */ /* 0x000ee80000000200 */
[----:B------:R-:W-:Y:S01]  /*1ba90*/  LDSM.16.M88.4 R116, [R164+0x5000] ;  /* 0x00500000a474783b */ /* 0x000fe20000000200 */
[----:B------:R-:W-:Y:S03]  /*1baa0*/  HMMA.16816.F32 R24, R128, R26, RZ ;  /* 0x0000001a8018723c */ /* 0x000fe600000018ff */
[----:B------:R-:W0:Y:S03]  /*1bab0*/  LDGDEPBAR ;  /* 0x00000000000079af */ /* 0x000e260000000000 */
[C---:B------:R-:W-:Y:S06]  /*1bac0*/  HMMA.16816.F32 R172, R124.reuse, R52, R172 ;  /* 0x000000347cac723c */ /* 0x040fec00000018ac */
[C---:B------:R-:W-:Y:S01]  /*1bad0*/  HMMA.16816.F32 R4, R124.reuse, R54, R4 ;  /* 0x000000367c04723c */ /* 0x040fe20000001804 */
[----:B------:R-:W5:Y:S05]  /*1bae0*/  LDSM.16.M88.4 R52, [R232+0x800] ;  /* 0x00080000e834783b */ /* 0x000f6a0000000200 */
[----:B------:R-:W-:Y:S06]  /*1baf0*/  HMMA.16816.F32 R12, R124, R8, R12 ;  /* 0x000000087c0c723c */ /* 0x000fec000000180c */
[C---:B--2---:R-:W-:Y:S06]  /*1bb00*/  HMMA.16816.F32 R36, R28.reuse, R48, R36 ;  /* 0x000000301c24723c */ /* 0x044fec0000001824 */
[C---:B------:R-:W-:Y:S01]  /*1bb10*/  HMMA.16816.F32 R32, R28.reuse, R50, R32 ;  /* 0x000000321c20723c */ /* 0x040fe20000001820 */
[----:B------:R-:W2:Y:S05]  /*1bb20*/  LDSM.16.M88.4 R48, [R232+0x1000] ;  /* 0x00100000e830783b */ /* 0x000eaa0000000200 */
[----:B----4-:R-:W-:Y:S06]  /*1bb30*/  HMMA.16816.F32 R44, R28, R74, R44 ;  /* 0x0000004a1c2c723c */ /* 0x010fec000000182c */
[----:B------:R-:W-:Y:S06]  /*1bb40*/  HMMA.16816.F32 R24, R124, R10, R24 ;  /* 0x0000000a7c18723c */ /* 0x000fec0000001818 */
[----:B-1----:R-:W-:Y:S06]  /*1bb50*/  HMMA.16816.F32 R8, R128, R20, RZ ;  /* 0x000000148008723c */ /* 0x002fec00000018ff */
[----:B------:R-:W-:Y:S06]  /*1bb60*/  HMMA.16816.F32 R12, R28, R40, R12 ;  /* 0x000000281c0c723c */ /* 0x000fec000000180c */
[C---:B---3--:R-:W-:Y:S06]  /*1bb70*/  HMMA.16816.F32 R44, R16.reuse, R66, R44 ;  /* 0x00000042102c723c */ /* 0x048fec000000182c */
[----:B-----5:R-:W-:Y:S06]  /*1bb80*/  HMMA.16816.F32 R36, R16, R52, R36 ;  /* 0x000000341024723c */ /* 0x020fec0000001824 */
[----:B------:R-:W-:Y:S06]  /*1bb90*/  HMMA.16816.F32 R8, R124, R68, R8 ;  /* 0x000000447c08723c */ /* 0x000fec0000001808 */
[----:B------:R-:W-:Y:S06]  /*1bba0*/  HMMA.16816.F32 R20, R128, R22, RZ ;  /* 0x000000168014723c */ /* 0x000fec00000018ff */
[----:B--2---:R-:W-:Y:S01]  /*1bbb0*/  HMMA.16816.F32 R12, R16, R48, R12 ;  /* 0x00000030100c723c */ /* 0x004fe2000000180c */
        /* <DEDUP_REMOVED lines=10> */
[C---:B------:R-:W-:Y:S01]  /*1bc60*/  HMMA.16816.F32 R24, R28.reuse, R42, R24 ;  /* 0x0000002a1c18723c */ /* 0x040fe20000001818 */
[----:B------:R-:W1:Y:S01]  /*1bc70*/  LDSM.16.M88.4 R40, [R232+0x1800] ;  /* 0x00180000e828783b */ /* 0x000e620000000200 */
[----:B------:R-:W-:Y:S04]  /*1bc80*/  MUFU.TANH R183, R46 ;  /* 0x0000002e00b77308 */ /* 0x000fe80000002400 */
[----:B------:R-:W-:Y:S04]  /*1bc90*/  HMMA.16816.F32 R8, R28, R176, R8 ;  /* 0x000000b01c08723c */ /* 0x000fe80000001808 */
[----:B------:R-:W-:Y:S02]  /*1bca0*/  MUFU.TANH R176, R45 ;  /* 0x0000002d00b07308 */ /* 0x000fe40000002400 */
[----:B------:R-:W-:Y:S01]  /*1bcb0*/  HMMA.16816.F32 R20, R124, R70, R20 ;  /* 0x000000467c14723c */ /* 0x000fe20000001814 */
[----:B------:R-:W2:Y:S01]  /*1bcc0*/  LDSM.16.M88.4 R68, [R240+0x7000] ;  /* 0x00700000f044783b */ /* 0x000ea20000000200 */
[----:B------:R-:W-:Y:S01]  /*1bcd0*/  FMUL.FTZ R12, R12, UR5 ;  /* 0x000000050c0c7c20 */ /* 0x000fe20008410000 */
[----:B------:R-:W-:Y:S01]  /*1bce0*/  FMUL.FTZ R13, R13, UR5 ;  /* 0x000000050d0d7c20 */ /* 0x000fe20008410000 */
[----:B------:R-:W-:Y:S01]  /*1bcf0*/  FMUL.FTZ R14, R14, UR5 ;  /* 0x000000050e0e7c20 */ /* 0x000fe20008410000 */
[----:B------:R-:W-:Y:S01]  /*1bd00*/  FMUL.FTZ R15, R15, UR5 ;  /* 0x000000050f0f7c20 */ /* 0x000fe20008410000 */
[C---:B------:R-:W-:Y:S01]  /*1bd10*/  HMMA.16816.F32 R172, R28.reuse, R60, R172 ;  /* 0x0000003c1cac723c */ /* 0x040fe200000018ac */
[----:B------:R3:W-:Y:S05]  /*1bd20*/  MUFU.TANH R194, R47 ;  /* 0x0000002f00c27308 */ /* 0x0007ea0000002400 */
[----:B------:R-:W-:Y:S01]  /*1bd30*/  HMMA.16816.F32 R4, R28, R62, R4 ;  /* 0x0000003e1c04723c */ /* 0x000fe20000001804 */
[----:B------:R-:W4:Y:S02]  /*1bd40*/  LDSM.16.M88.4 R60, [R240+0x7800] ;  /* 0x00780000f03c783b */ /* 0x000f240000000200 */
[----:B------:R-:W-:Y:S03]  /*1bd50*/  MUFU.TANH R182, R36 ;  /* 0x0000002400b67308 */ /* 0x000fe60000002400 */
[C---:B------:R-:W-:Y:S01]  /*1bd60*/  HMMA.16816.F32 R32, R16.reuse, R54, R32 ;  /* 0x000000361020723c */ /* 0x040fe20000001820 */
[----:B------:R-:W-:Y:S04]  /*1bd70*/  LDSM.16.M88.4 R52, [R240+0x8000] ;  /* 0x00800000f034783b */ /* 0x000fe80000000200 */
[----:B------:R-:W-:Y:S01]  /*1bd80*/  MUFU.TANH R196, R37 ;  /* 0x0000002500c47308 */ /* 0x000fe20000002400 */
[----:B---3--:R-:W3:Y:S01]  /*1bd90*/  LDSM.16.M88.4 R44, [R240+0x8800] ;  /* 0x00880000f02c783b */ /* 0x008ee20000000200 */
[C---:B------:R-:W-:Y:S06]  /*1bda0*/  HMMA.16816.F32 R56, R16.reuse, R64, R56 ;  /* 0x000000401038723c */ /* 0x040fec0000001838 */
[----:B------:R-:W-:Y:S01]  /*1bdb0*/  MUFU.TANH R177, R38 ;  /* 0x0000002600b17308 */ /* 0x000fe20000002400 */
[----:B------:R-:W-:Y:S06]  /*1bdc0*/  HMMA.16816.F32 R24, R16, R50, R24 ;  /* 0x000000321018723c */ /* 0x000fec0000001818 */
[----:B------:R-:W-:Y:S01]  /*1bdd0*/  HMMA.16816.F32 R20, R28, R178, R20 ;  /* 0x000000b21c14723c */ /* 0x000fe20000001814 */
[----:B------:R5:W-:Y:S03]  /*1bde0*/  MUFU.TANH R197, R39 ;  /* 0x0000002700c57308 */ /* 0x000be60000002400 */
[----:B------:R-:W-:Y:S01]  /*1bdf0*/  FMUL.FTZ R32, R32, UR5 ;  /* 0x0000000520207c20 */ /* 0x000fe20008410000 */
[----:B------:R-:W-:Y:S01]  /*1be00*/  FMUL.FTZ R33, R33, UR5 ;  /* 0x0000000521217c20 */ /* 0x000fe20008410000 */
[C---:B-1----:R-:W-:Y:S01]  /*1be10*/  HMMA.16816.F32 R172, R16.reuse, R40, R172 ;  /* 0x0000002810ac723c */ /* 0x042fe200000018ac */
[----:B------:R-:W-:Y:S01]  /*1be20*/  FMUL.FTZ R34, R34, UR5 ;  /* 0x0000000522227c20 */ /* 0x000fe20008410000 */
[----:B------:R-:W-:Y:S01]  /*1be30*/  FMUL.FTZ R35, R35, UR5 ;  /* 0x0000000523237c20 */ /* 0x000fe20008410000 */
[----:B------:R-:W-:Y:S02]  /*1be40*/  MUFU.TANH R188, R12 ;  /* 0x0000000c00bc7308 */ /* 0x000fe40000002400 */
[----:B------:R-:W-:Y:S01]  /*1be50*/  FMUL.FTZ R56, R56, UR5 ;  /* 0x0000000538387c20 */ /* 0x000fe20008410000 */
[----:B------:R-:W-:Y:S01]  /*1be60*/  FMUL.FTZ R57, R57, UR5 ;  /* 0x0000000539397c20 */ /* 0x000fe20008410000 */
[----:B------:R-:W-:Y:S01]  /*1be70*/  FMUL.FTZ R58, R58, UR5 ;  /* 0x000000053a3a7c20 */ /* 0x000fe20008410000 */
[----:B------:R-:W-:Y:S01]  /*1be80*/  FMUL.FTZ R3, R59, UR5 ;  /* 0x000000053b037c20 */ /* 0x000fe20008410000 */
[----:B------:R-:W-:Y:S02]  /*1be90*/  HMMA.16816.F32 R4, R16, R42, R4 ;  /* 0x0000002a1004723c */ /* 0x000fe40000001804 */
[----:B------:R-:W-:Y:S01]  /*1bea0*/  MUFU.TANH R202, R13 ;  /* 0x0000000d00ca7308 */ /* 0x000fe20000002400 */
[----:B-----5:R-:W1:Y:S01]  /*1beb0*/  LDSM.16.M88.4 R36, [R240+0x9000] ;  /* 0x00900000f024783b */ /* 0x020e620000000200 */
[----:B------:R-:W-:Y:S01]  /*1bec0*/  FMUL.FTZ R24, R24, UR5 ;  /* 0x0000000518187c20 */ /* 0x000fe20008410000 */
[----:B------:R-:W-:Y:S01]  /*1bed0*/  FMUL.FTZ R25, R25, UR5 ;  /* 0x0000000519197c20 */ /* 0x000fe20008410000 */
[----:B------:R-:W-:Y:S01]  /*1bee0*/  HMMA.16816.F32 R112, R128, R108, RZ ;  /* 0x0000006c8070723c */ /* 0x000fe200000018ff */
[----:B------:R-:W-:Y:S01]  /*1bef0*/  FMUL.FTZ R26, R26, UR5 ;  /* 0x000000051a1a7c20 */ /* 0x000fe20008410000 */
[----:B------:R-:W-:-:S02]  /*1bf00*/  FMUL.FTZ R27, R27, UR5 ;  /* 0x000000051b1b7c20 */ /* 0x000fc40008410000 */
[----:B------:R-:W-:Y:S02]  /*1bf10*/  MUFU.TANH R189, R14 ;  /* 0x0000000e00bd7308 */ /* 0x000fe40000002400 */
[----:B------:R-:W-:Y:S03]  /*1bf20*/  HMMA.16816.F32 R104, R128, R100, RZ ;  /* 0x000000648068723c */ /* 0x000fe600000018ff */
[----:B------:R-:W-:-:S03]  /*1bf30*/  FMUL.FTZ R172, R172, UR5 ;  /* 0x00000005acac7c20 */ /* 0x000fc60008410000 */
[----:B------:R5:W-:Y:S01]  /*1bf40*/  MUFU.TANH R201, R15 ;  /* 0x0000000f00c97308 */ /* 0x000be20000002400 */
[C---:B------:R-:W-:Y:S05]  /*1bf50*/  HMMA.16816.F32 R96, R128.reuse, R92, RZ ;  /* 0x0000005c8060723c */ /* 0x040fea00000018ff */
[----:B------:R-:W-:Y:S01]  /*1bf60*/  FMUL.FTZ R4, R4, UR5 ;  /* 0x0000000504047c20 */ /* 0x000fe20008410000 */
[----:B------:R-:W-:Y:S01]  /*1bf70*/  HMMA.16816.F32 R88, R128, R84, RZ ;  /* 0x000000548058723c */ /* 0x000fe200000018ff */
[----:B------:R-:W-:Y:S01]  /*1bf80*/  MUFU.TANH R165, R56 ;  /* 0x0000003800a57308 */ /* 0x000fe20000002400 */
[----:B------:R-:W-:Y:S01]  /*1bf90*/  FMUL.FTZ R5, R5, UR5 ;  /* 0x0000000505057c20 */ /* 0x000fe20008410000 */
[----:B------:R-:W-:Y:S01]  /*1bfa0*/  FMUL.FTZ R6, R6, UR5 ;  /* 0x0000000506067c20 */ /* 0x000fe20008410000 */
[----:B------:R-:W-:-:S02]  /*1bfb0*/  FMUL.FTZ R7, R7, UR5 ;  /* 0x0000000507077c20 */ /* 0x000fc40008410000 */
[C---:B------:R-:W-:Y:S03]  /*1bfc0*/  HMMA.16816.F32 R80, R128.reuse, R76, RZ ;  /* 0x0000004c8050723c */ /* 0x040fe600000018ff */
[----:B------:R-:W1:Y:S01]  /*1bfd0*/  MUFU.TANH R193, R57 ;  /* 0x0000003900c17308 */ /* 0x000e620000002400 */
[----:B-----5:R-:W5:Y:S02]  /*1bfe0*/  LDSM.16.M88.4 R12, [R232+0x2000] ;  /* 0x00200000e80c783b */ /* 0x020f640000000200 */
[C---:B--2---:R-:W-:Y:S05]  /*1bff0*/  HMMA.16816.F32 R72, R128.reuse, R68, RZ ;  /* 0x000000448048723c */ /* 0x044fea00000018ff */
[----:B------:R2:W-:Y:S01]  /*1c000*/  MUFU.TANH R185, R58 ;  /* 0x0000003a00b97308 */ /* 0x0005e20000002400 */
[C---:B----4-:R-:W-:Y:S06]  /*1c010*/  HMMA.16816.F32 R64, R128.reuse, R60, RZ ;  /* 0x0000003c8040723c */ /* 0x050fec00000018ff */
[C---:B---3--:R-:W-:Y:S01]  /*1c020*/  HMMA.16816.F32 R48, R128.reuse, R44, RZ ;  /* 0x0000002c8030723c */ /* 0x048fe200000018ff */
[----:B------:R-:W-:Y:S05]  /*1c030*/  MUFU.TANH R186, R32 ;  /* 0x0000002000ba7308 */ /* 0x000fea0000002400 */
[C---:B-1----:R-:W-:Y:S03]  /*1c040*/  HMMA.16816.F32 R40, R128.reuse, R36, RZ ;  /* 0x000000248028723c */ /* 0x042fe600000018ff */
[----:B------:R-:W-:Y:S03]  /*1c050*/  MUFU.TANH R199, R33 ;  /* 0x0000002100c77308 */ /* 0x000fe60000002400 */
[C---:B--2---:R-:W-:Y:S05]  /*1c060*/  HMMA.16816.F32 R56, R128.reuse, R52, RZ ;  /* 0x000000348038723c */ /* 0x044fea00000018ff */
[----:B------:R-:W-:Y:S01]  /*1c070*/  MUFU.TANH R187, R34 ;  /* 0x0000002200bb7308 */ /* 0x000fe20000002400 */
        /* <DEDUP_REMOVED lines=8> */
[----:B------:R-:W-:Y:S01]  /*1c100*/  HMMA.16816.F32 R68, R128, R70, RZ ;  /* 0x000000468044723c */ /* 0x000fe200000018ff */
[----:B------:R-:W-:Y:S01]  /*1c110*/  MUFU.TANH R191, R26 ;  /* 0x0000001a00bf7308 */ /* 0x000fe20000002400 */
[----:B-1----:R-:W-:-:S04]  /*1c120*/  VIADD R24, R238, 0x2800 ;  /* 0x00002800ee187836 */ /* 0x002fc80000000000 */
[C---:B------:R-:W-:Y:S03]  /*1c130*/  HMMA.16816.F32 R60, R128.reuse, R62, RZ ;  /* 0x0000003e803c723c */ /* 0x040fe600000018ff */
[----:B------:R1:W-:Y:S03]  /*1c140*/  MUFU.TANH R204, R27 ;  /* 0x0000001b00cc7308 */ /* 0x0003e60000002400 */
[C---:B------:R-:W-:Y:S05]  /*1c150*/  HMMA.16816.F32 R52, R128.reuse, R54, RZ ;  /* 0x000000368034723c */ /* 0x040fea00000018ff */
[----:B------:R2:W-:Y:S01]  /*1c160*/  MUFU.TANH R192, R172 ;  /* 0x000000ac00c07308 */ /* 0x0005e20000002400 */
[C---:B------:R-:W-:Y:S06]  /*1c170*/  HMMA.16816.F32 R44, R128.reuse, R46, RZ ;  /* 0x0000002e802c723c */ /* 0x040fec00000018ff */
[C---:B------:R-:W-:Y:S01]  /*1c180*/  HMMA.16816.F32 R36, R128.reuse, R38, RZ ;  /* 0x000000268024723c */ /* 0x040fe200000018ff */
[----:B------:R-:W-:Y:S01]  /*1c190*/  MUFU.TANH R195, R4 ;  /* 0x0000000400c37308 */ /* 0x000fe20000002400 */
[----:B-1----:R-:W-:Y:S04]  /*1c1a0*/  LDSM.16.M88.4 R24, [R24] ;  /* 0x000000001818783b */ /* 0x002fe80000000200 */
[C---:B------:R-:W-:Y:S03]  /*1c1b0*/  HMMA.16816.F32 R32, R128.reuse, R168, RZ ;  /* 0x000000a88020723c */ /* 0x040fe600000018ff */
[----:B------:R-:W-:Y:S01]  /*1c1c0*/  MUFU.TANH R198, R6 ;  /* 0x0000000600c67308 */ /* 0x000fe20000002400 */
[----:B--2---:R-:W-:Y:S01]  /*1c1d0*/  FMUL.FTZ R172, R173, UR5 ;  /* 0x00000005adac7c20 */ /* 0x004fe20008410000 */
[----:B------:R-:W-:Y:S01]  /*1c1e0*/  FMUL.FTZ R173, R174, UR5 ;  /* 0x00000005aead7c20 */ /* 0x000fe20008410000 */
[----:B------:R-:W-:Y:S01]  /*1c1f0*/  HMMA.16816.F32 R128, R128, R170, RZ ;  /* 0x000000aa8080723c */ /* 0x000fe200000018ff */
[----:B------:R-:W1:Y:S01]  /*1c200*/  LDSM.16.M88.4 R168, [R164+0x5800] ;  /* 0x00580000a4a8783b */ /* 0x000e620000000200 */
[----:B------:R-:W-:-:S03]  /*1c210*/  FMUL.FTZ R174, R175, UR5 ;  /* 0x00000005afae7c20 */ /* 0x000fc60008410000 */
[----:B------:R-:W-:Y:S01]  /*1c220*/  MUFU.TANH R175, R5 ;  /* 0x0000000500af7308 */ /* 0x000fe20000002400 */
[C---:B-----5:R-:W-:Y:S06]  /*1c230*/  HMMA.16816.F32 R8, R16.reuse, R12, R8 ;  /* 0x0000000c1008723c */ /* 0x060fec0000001808 */
[----:B------:R-:W-:Y:S01]  /*1c240*/  HMMA.16816.F32 R20, R16, R14, R20 ;  /* 0x0000000e1014723c */ /* 0x000fe20000001814 */
[----:B------:R-:W-:Y:S01]  /*1c250*/  VIADD R12, R238, 0x3000 ;  /* 0x00003000ee0c7836 */ /* 0x000fe20000000000 */
[----:B------:R2:W-:Y:S04]  /*1c260*/  MUFU.TANH R207, R7 ;  /* 0x0000000700cf7308 */ /* 0x0005e80000002400 */
[C---:B------:R-:W-:Y:S01]  /*1c270*/  HMMA.16816.F32 R112, R124.reuse, R120, R112 ;  /* 0x000000787c70723c */ /* 0x040fe20000001870 */
[----:B------:R-:W3:Y:S03]  /*1c280*/  LDSM.16.M88.4 R12, [R12] ;  /* 0x000000000c0c783b */ /* 0x000ee60000000200 */
[----:B------:R-:W4:Y:S02]  /*1c290*/  MUFU.TANH R3, R3 ;  /* 0x0000000300037308 */ /* 0x000f240000002400 */
[C---:B------:R-:W-:Y:S01]  /*1c2a0*/  HMMA.16816.F32 R120, R124.reuse, R122, R108 ;  /* 0x0000007a7c78723c */ /* 0x040fe2000000186c */
[----:B------:R-:W-:Y:S05]  /*1c2b0*/  LDSM.16.M88.4 R108, [R232+0x2800] ;  /* 0x00280000e86c783b */ /* 0x000fea0000000200 */
[C---:B------:R-:W-:Y:S01]  /*1c2c0*/  HMMA.16816.F32 R104, R124.reuse, R116, R104 ;  /* 0x000000747c68723c */ /* 0x040fe20000001868 */
[----:B--2---:R-:W2:Y:S01]  /*1c2d0*/  LDSM.16.M88.4 R4, [R164+0x6000] ;  /* 0x00600000a404783b */ /* 0x004ea20000000200 */
[----:B------:R-:W-:Y:S01]  /*1c2e0*/  FMUL.FTZ R8, R8, UR5 ;  /* 0x0000000508087c20 */ /* 0x000fe20008410000 */
[----:B------:R-:W-:Y:S01]  /*1c2f0*/  FMUL.FTZ R9, R9, UR5 ;  /* 0x0000000509097c20 */ /* 0x000fe20008410000 */
[----:B------:R-:W-:Y:S01]  /*1c300*/  FMUL.FTZ R10, R10, UR5 ;  /* 0x000000050a0a7c20 */ /* 0x000fe20008410000 */
[----:B------:R-:W-:Y:S01]  /*1c310*/  FMUL.FTZ R11, R11, UR5 ;  /* 0x000000050b0b7c20 */ /* 0x000fe20008410000 */
[C---:B------:R-:W-:Y:S01]  /*1c320*/  HMMA.16816.F32 R100, R124.reuse, R118, R100 ;  /* 0x000000767c64723c */ /* 0x040fe20000001864 */
[----:B------:R-:W-:Y:S01]  /*1c330*/  MUFU.TANH R116, R8 ;  /* 0x0000000800747308 */ /* 0x000fe20000002400 */
[----:B------:R-:W-:Y:S01]  /*1c340*/  FMUL.FTZ R20, R20, UR5 ;  /* 0x0000000514147c20 */ /* 0x000fe20008410000 */
[----:B------:R-:W-:Y:S01]  /*1c350*/  FMUL.FTZ R21, R21, UR5 ;  /* 0x0000000515157c20 */ /* 0x000fe20008410000 */
[----:B------:R-:W-:Y:S01]  /*1c360*/  FMUL.FTZ R22, R22, UR5 ;  /* 0x0000000516167c20 */ /* 0x000fe20008410000 */
[----:B------:R-:W-:Y:S01]  /*1c370*/  FMUL.FTZ R23, R23, UR5 ;  /* 0x0000000517177c20 */ /* 0x000fe20008410000 */
[----:B-1----:R-:W-:Y:S03]  /*1c380*/  HMMA.16816.F32 R96, R124, R168, R96 ;  /* 0x000000a87c60723c */ /* 0x002fe60000001860 */
[----:B------:R-:W-:Y:S03]  /*1c390*/  MUFU.TANH R178, R9 ;  /* 0x0000000900b27308 */ /* 0x000fe60000002400 */
[C---:B------:R-:W-:Y:S05]  /*1c3a0*/  HMMA.16816.F32 R112, R28.reuse, R24, R112 ;  /* 0x000000181c70723c */ /* 0x040fea0000001870 */
[----:B------:R-:W-:Y:S01]  /*1c3b0*/  MUFU.TANH R117, R10 ;  /* 0x0000000a00757308 */ /* 0x000fe20000002400 */
[C---:B------:R-:W-:Y:S01]  /*1c3c0*/  HMMA.16816.F32 R120, R28.reuse, R26, R120 ;  /* 0x0000001a1c78723c */ /* 0x040fe20000001878 */
[----:B------:R-:W1:Y:S05]  /*1c3d0*/  LDSM.16.M88.4 R24, [R232+0x3000] ;  /* 0x00300000e818783b */ /* 0x000e6a0000000200 */
[C---:B---3--:R-:W-:Y:S01]  /*1c3e0*/  HMMA.16816.F32 R104, R28.reuse, R12, R104 ;  /* 0x0000000c1c68723c */ /* 0x048fe20000001868 */
[----:B------:R3:W-:Y:S05]  /*1c3f0*/  MUFU.TANH R168, R11 ;  /* 0x0000000b00a87308 */ /* 0x0007ea0000002400 */
[----:B------:R-:W-:Y:S01]  /*1c400*/  HMMA.16816.F32 R100, R28, R14, R100 ;  /* 0x0000000e1c64723c */ /* 0x000fe20000001864 */
[----:B------:R-:W-:-:S02]  /*1c410*/  VIADD R12, R238, 0x3800 ;  /* 0x00003800ee0c7836 */ /* 0x000fc40000000000 */
[----:B------:R-:W-:Y:S03]  /*1c420*/  MUFU.TANH R118, R20 ;  /* 0x0000001400767308 */ /* 0x000fe60000002400 */
[C---:B--2---:R-:W-:Y:S01]  /*1c430*/  HMMA.16816.F32 R88, R124.reuse, R4, R88 ;  /* 0x000000047c58723c */ /* 0x044fe20000001858 */
[----:B------:R-:W2:Y:S04]  /*1c440*/  LDSM.16.M88.4 R12, [R12] ;  /* 0x000000000c0c783b */ /* 0x000ea80000000200 */
[----:B------:R-:W-:Y:S01]  /*1c450*/  MUFU.TANH R169, R21 ;  /* 0x0000001500a97308 */ /* 0x000fe20000002400 */
[----:B---3--:R-:W3:Y:S01]  /*1c460*/  LDSM.16.M88.4 R8, [R164+0x6800] ;  /* 0x00680000a408783b */ /* 0x008ee20000000200 */
[----:B------:R-:W-:Y:S03]  /*1c470*/  HMMA.16816.F32 R84, R124, R6, R84 ;  /* 0x000000067c54723c */ /* 0x000fe60000001854 */
[----:B------:R-:W5:Y:S03]  /*1c480*/  LDSM.16.M88.4 R4, [R164+0x7800] ;  /* 0x00780000a404783b */ /* 0x000f660000000200 */
[C---:B------:R-:W-:Y:S01]  /*1c490*/  HMMA.16816.F32 R112, R16.reuse, R108, R112 ;  /* 0x0000006c1070723c */ /* 0x040fe20000001870 */
[----:B------:R-:W-:Y:S05]  /*1c4a0*/  MUFU.TANH R119, R22 ;  /* 0x0000001600777308 */ /* 0x000fea0000002400 */
[----:B------:R-:W-:Y:S01]  /*1c4b0*/  HMMA.16816.F32 R120, R16, R110, R120 ;  /* 0x0000006e1078723c */ /* 0x000fe20000001878 */
[----:B------:R-:W4:Y:S02]  /*1c4c0*/  LDSM.16.M88.4 R108, [R164+0x8000] ;  /* 0x00800000a46c783b */ /* 0x000f240000000200 */
[----:B------:R-:W4:Y:S03]  /*1c4d0*/  MUFU.TANH R172, R172 ;  /* 0x000000ac00ac7308 */ /* 0x000f260000002400 */
[----:B------:R-:W-:Y:S05]  /*1c4e0*/  HMMA.16816.F32 R92, R124, R170, R92 ;  /* 0x000000aa7c5c723c */ /* 0x000fea000000185c */
[----:B------:R3:W-:Y:S01]  /*1c4f0*/  MUFU.TANH R170, R23 ;  /* 0x0000001700aa7308 */ /* 0x0007e20000002400 */
[C---:B-1----:R-:W-:Y:S06]  /*1c500*/  HMMA.16816.F32 R104, R16.reuse, R24, R104 ;  /* 0x000000181068723c */ /* 0x042fec0000001868 */
[----:B------:R-:W-:Y:S01]  /*1c510*/  HMMA.16816.F32 R100, R16, R26, R100 ;  /* 0x0000001a1064723c */ /* 0x000fe20000001864 */
[----:B------:R-:W-:-:S02]  /*1c520*/  VIADD R24, R238, 0x4000 ;  /* 0x00004000ee187836 */ /* 0x000fc40000000000 */
[----:B------:R-:W-:Y:S01]  /*1c530*/  FMUL.FTZ R113, R113, UR5 ;  /* 0x0000000571717c20 */ /* 0x000fe20008410000 */
[----:B------:R-:W-:Y:S01]  /*1c540*/  FMUL.FTZ R115, R115, UR5 ;  /* 0x0000000573737c20 */ /* 0x000fe20008410000 */
[----:B------:R-:W1:Y:S01]  /*1c550*/  MUFU.TANH R174, R174 ;  /* 0x000000ae00ae7308 */ /* 0x000e620000002400 */
[----:B------:R-:W-:Y:S01]  /*1c560*/  FMUL.FTZ R112, R112, UR5 ;  /* 0x0000000570707c20 */ /* 0x000fe20008410000 */
[----:B--2---:R-:W-:Y:S01]  /*1c570*/  HMMA.16816.F32 R96, R28, R12, R96 ;  /* 0x0000000c1c60723c */ /* 0x004fe20000001860 */
[----:B------:R-:W2:Y:S01]  /*1c580*/  LDSM.16.M88.4 R24, [R24] ;  /* 0x000000001818783b */ /* 0x000ea20000000200 */
[----:B------:R-:W-:-:S03]  /*1c590*/  FMUL.FTZ R121, R121, UR5 ;  /* 0x0000000579797c20 */ /* 0x000fc60008410000 */
[----:B---3--:R-:W-:Y:S01]  /*1c5a0*/  LDSM.16.M88.4 R20, [R164+0x7000] ;  /* 0x00700000a414783b */ /* 0x008fe20000000200 */
[C---:B------:R-:W-:Y:S01]  /*1c5b0*/  HMMA.16816.F32 R80, R124.reuse, R8, R80 ;  /* 0x000000087c50723c */ /* 0x040fe20000001850 */
[----:B------:R-:W-:Y:S05]  /*1c5c0*/  MUFU.TANH R208, R121 ;  /* 0x0000007900d07308 */ /* 0x000fea0000002400 */
[----:B------:R-:W-:Y:S01]  /*1c5d0*/  HMMA.16816.F32 R76, R124, R10, R76 ;  /* 0x0000000a7c4c723c */ /* 0x000fe2000000184c */
[----:B------:R-:W3:Y:S01]  /*1c5e0*/  LDSM.16.M88.4 R8, [R232+0x3800] ;  /* 0x00380000e808783b */ /* 0x000ee20000000200 */
[----:B------:R-:W-:Y:S01]  /*1c5f0*/  FMUL.FTZ R105, R105, UR5 ;  /* 0x0000000569697c20 */ /* 0x000fe20008410000 */
[----:B------:R1:W3:Y:S01]  /*1c600*/  MUFU.TANH R211, R113 ;  /* 0x0000007100d37308 */ /* 0x0002e20000002400 */
[----:B------:R-:W-:-:S02]  /*1c610*/  FMUL.FTZ R104, R104, UR5 ;  /* 0x0000000568687c20 */ /* 0x000fc40008410000 */
[----:B------:R-:W-:Y:S01]  /*1c620*/  HMMA.16816.F32 R92, R28, R14, R92 ;  /* 0x0000000e1c5c723c */ /* 0x000fe2000000185c */
[----:B------:R-:W-:Y:S01]  /*1c630*/  LDSM.16.M88.4 R12, [R164+0x9800] ;  /* 0x00980000a40c783b */ /* 0x000fe20000000200 */
[----:B------:R-:W-:Y:S01]  /*1c640*/  FMUL.FTZ R101, R101, UR5 ;  /* 0x0000000565657c20 */ /* 0x000fe20008410000 */
[----:B------:R-:W-:Y:S01]  /*1c650*/  FMUL.FTZ R103, R103, UR5 ;  /* 0x0000000567677c20 */ /* 0x000fe20008410000 */
[----:B------:R-:W-:Y:S01]  /*1c660*/  FMUL.FTZ R100, R100, UR5 ;  /* 0x0000000564647c20 */ /* 0x000fe20008410000 */
[----:B------:R2:W-:Y:S01]  /*1c670*/  MUFU.TANH R206, R105 ;  /* 0x0000006900ce7308 */ /* 0x0005e20000002400 */
[C---:B-----5:R-:W-:Y:S06]  /*1c680*/  HMMA.16816.F32 R64, R124.reuse, R4, R64 ;  /* 0x000000047c40723c */ /* 0x060fec0000001840 */
[C---:B------:R-:W-:Y:S01]  /*1c690*/  HMMA.16816.F32 R60, R124.reuse, R6, R60 ;  /* 0x000000067c3c723c */ /* 0x040fe2000000183c */
[----:B------:R-:W5:Y:S01]  /*1c6a0*/  LDSM.16.M88.4 R4, [R164+0x9000] ;  /* 0x00900000a404783b */ /* 0x000f620000000200 */
[----:B------:R3:W-:Y:S01]  /*1c6b0*/  MUFU.TANH R205, R101 ;  /* 0x0000006500cd7308 */ /* 0x0007e20000002400 */
[----:B-1----:R-:W-:Y:S01]  /*1c6c0*/  FMUL.FTZ R113, R114, UR5 ;  /* 0x0000000572717c20 */ /* 0x002fe20008410000 */
[----:B------:R-:W-:Y:S01]  /*1c6d0*/  FMUL.FTZ R114, R120, UR5 ;  /* 0x0000000578727c20 */ /* 0x000fe20008410000 */
[----:B------:R-:W-:Y:S01]  /*1c6e0*/  FMUL.FTZ R120, R123, UR5 ;  /* 0x000000057b787c20 */ /* 0x000fe20008410000 */
[----:B----4-:R-:W-:Y:S01]  /*1c6f0*/  HMMA.16816.F32 R56, R124, R108, R56 ;  /* 0x0000006c7c38723c */ /* 0x010fe20000001838 */
[----:B--2---:R-:W-:Y:S01]  /*1c700*/  FMUL.FTZ R105, R106, UR5 ;  /* 0x000000056a697c20 */ /* 0x004fe20008410000 */
[----:B------:R-:W-:-:S04]  /*1c710*/  FMUL.FTZ R106, R107, UR5 ;  /* 0x000000056b6a7c20 */ /* 0x000fc80008410000 */
[----:B------:R-:W-:Y:S01]  /*1c720*/  HMMA.16816.F32 R108, R124, R110, R52 ;  /* 0x0000006e7c6c723c */ /* 0x000fe20000001834 */
[----:B------:R-:W1:Y:S01]  /*1c730*/  LDSM.16.M88.4 R52, [R232+0x4000] ;  /* 0x00400000e834783b */ /* 0x000e620000000200 */
[----:B------:R2:W4:Y:S04]  /*1c740*/  MUFU.TANH R171, R115 ;  /* 0x0000007300ab7308 */ /* 0x0005280000002400 */
[----:B------:R-:W-:Y:S01]  /*1c750*/  HMMA.16816.F32 R88, R28, R24, R88 ;  /* 0x000000181c58723c */ /* 0x000fe20000001858 */
[----:B------:R-:W4:Y:S01]  /*1c760*/  S2R R24, SR_TID.X ;  /* 0x0000000000187919 */ /* 0x000f220000002100 */
[----:B---3--:R-:W-:Y:S02]  /*1c770*/  FMUL.FTZ R101, R102, UR5 ;  /* 0x0000000566657c20 */ /* 0x008fe40008410000 */
[----:B------:R-:W3:Y:S02]  /*1c780*/  MUFU.TANH R106, R106 ;  /* 0x0000006a006a7308 */ /* 0x000ee40000002400 */
[C---:B------:R-:W-:Y:S06]  /*1c790*/  HMMA.16816.F32 R96, R16.reuse, R8, R96 ;  /* 0x000000081060723c */ /* 0x040fec0000001860 */
[----:B------:R-:W-:Y:S01]  /*1c7a0*/  HMMA.16816.F32 R92, R16, R10, R92 ;  /* 0x0000000a105c723c */ /* 0x000fe2000000185c */
[----:B------:R-:W-:-:S02]  /*1c7b0*/  VIADD R8, R238, 0x4800 ;  /* 0x00004800ee087836 */ /* 0x000fc40000000000 */
[----:B--2---:R-:W-:Y:S01]  /*1c7c0*/  FMUL.FTZ R115, R122, UR5 ;  /* 0x000000057a737c20 */ /* 0x004fe20008410000 */
[----:B------:R-:W-:Y:S02]  /*1c7d0*/  MUFU.TANH R120, R120 ;  /* 0x0000007800787308 */ /* 0x000fe40000002400 */
[C---:B------:R-:W-:Y:S01]  /*1c7e0*/  HMMA.16816.F32 R72, R124.reuse, R20, R72 ;  /* 0x000000147c48723c */ /* 0x040fe20000001848 */
[----:B------:R-:W2:Y:S05]  /*1c7f0*/  LDSM.16.M88.4 R8, [R8] ;  /* 0x000000000808783b */ /* 0x000eaa0000000200 */
[----:B------:R-:W-:Y:S01]  /*1c800*/  MUFU.TANH R115, R115 ;  /* 0x0000007300737308 */ /* 0x000fe20000002400 */
[C---:B-----5:R-:W-:Y:S06]  /*1c810*/  HMMA.16816.F32 R40, R124.reuse, R4, R40 ;  /* 0x000000047c28723c */ /* 0x060fec0000001828 */
[----:B------:R-:W-:Y:S01]  /*1c820*/  HMMA.16816.F32 R68, R124, R22, R68 ;  /* 0x000000167c44723c */ /* 0x000fe20000001844 */
[----:B------:R-:W-:Y:S01]  /*1c830*/  VIADD R4, R238, 0x5000 ;  /* 0x00005000ee047836 */ /* 0x000fe20000000000 */
[----:B------:R5:W3:Y:S01]  /*1c840*/  LDSM.16.M88.4 R20, [R164+0x8800] ;  /* 0x00880000a414783b */ /* 0x000ae20000000200 */
[----:B------:R-:W-:Y:S01]  /*1c850*/  FMUL.FTZ R96, R96, UR5 ;  /* 0x0000000560607c20 */ /* 0x000fe20008410000 */
[----:B----4-:R-:W-:-:S02]  /*1c860*/  IMAD.SHL.U32 R24, R24, 0x2, RZ ;  /* 0x0000000218187824 */ /* 0x010fc400078e00ff */
[----:B------:R-:W-:Y:S01]  /*1c870*/  FMUL.FTZ R99, R99, UR5 ;  /* 0x0000000563637c20 */ /* 0x000fe20008410000 */
[----:B------:R-:W-:Y:S01]  /*1c880*/  HMMA.16816.F32 R36, R124, R6, R36 ;  /* 0x000000067c24723c */ /* 0x000fe20000001824 */
[----:B------:R-:W4:Y:S01]  /*1c890*/  LDSM.16.M88.4 R4, [R4] ;  /* 0x000000000404783b */ /* 0x000f220000000200 */
[----:B------:R-:W-:Y:S01]  /*1c8a0*/  FMUL.FTZ R92, R92, UR5 ;  /* 0x000000055c5c7c20 */ /* 0x000fe20008410000 */
[----:B------:R5:W-:Y:S03]  /*1c8b0*/  MUFU.TANH R102, R96 ;  /* 0x0000006000667308 */ /* 0x000be60000002400 */
[----:B-1----:R-:W-:Y:S05]  /*1c8c0*/  HMMA.16816.F32 R88, R16, R52, R88 ;  /* 0x000000341058723c */ /* 0x002fea0000001858 */
[----:B------:R-:W-:Y:S01]  /*1c8d0*/  MUFU.TANH R179, R99 ;  /* 0x0000006300b37308 */ /* 0x000fe20000002400 */
[C---:B------:R-:W-:Y:S06]  /*1c8e0*/  HMMA.16816.F32 R32, R124.reuse, R12, R32 ;  /* 0x0000000c7c20723c */ /* 0x040fec0000001820 */
[----:B------:R-:W-:Y:S01]  /*1c8f0*/  HMMA.16816.F32 R128, R124, R14, R128 ;  /* 0x0000000e7c80723c */ /* 0x000fe20000001880 */
[----:B------:R-:W-:-:S02]  /*1c900*/  VIADD R12, R238, 0x5800 ;  /* 0x00005800ee0c7836 */ /* 0x000fc40000000000 */
[----:B-----5:R-:W-:Y:S01]  /*1c910*/  FMUL.FTZ R96, R97, UR5 ;  /* 0x0000000561607c20 */ /* 0x020fe20008410000 */
[----:B------:R-:W-:Y:S01]  /*1c920*/  FMUL.FTZ R97, R98, UR5 ;  /* 0x0000000562617c20 */ /* 0x000fe20008410000 */
[----:B------:R-:W-:Y:S01]  /*1c930*/  MUFU.TANH R164, R103 ;  /* 0x0000006700a47308 */ /* 0x000fe20000002400 */
[C---:B--2---:R-:W-:Y:S01]  /*1c940*/  HMMA.16816.F32 R80, R28.reuse, R8, R80 ;  /* 0x000000081c50723c */ /* 0x044fe20000001850 */
[----:B------:R-:W1:Y:S05]  /*1c950*/  LDSM.16.M88.4 R12, [R12] ;  /* 0x000000000c0c783b */ /* 0x000e6a0000000200 */
[----:B------:R-:W-:Y:S01]  /*1c960*/  HMMA.16816.F32 R76, R28, R10, R76 ;  /* 0x0000000a1c4c723c */ /* 0x000fe2000000184c */
[----:B------:R-:W-:Y:S01]  /*1c970*/  VIADD R8, R238, 0x6000 ;  /* 0x00006000ee087836 */ /* 0x000fe20000000000 */
[----:B------:R2:W-:Y:S01]  /*1c980*/  MUFU.TANH R98, R92 ;  /* 0x0000005c00627308 */ /* 0x0005e20000002400 */
[----:B------:R-:W-:Y:S01]  /*1c990*/  FMUL.FTZ R88, R88, UR5 ;  /* 0x0000000558587c20 */ /* 0x000fe20008410000 */
[----:B------:R-:W-:-:S02]  /*1c9a0*/  FMUL.FTZ R89, R89, UR5 ;  /* 0x0000000559597c20 */ /* 0x000fc40008410000 */
[C---:B---3--:R-:W-:Y:S01]  /*1c9b0*/  HMMA.16816.F32 R48, R124.reuse, R20, R48 ;  /* 0x000000147c30723c */ /* 0x048fe20000001830 */
[----:B------:R-:W3:Y:S03]  /*1c9c0*/  LDSM.16.M88.4 R8, [R8] ;  /* 0x000000000808783b */ /* 0x000ee60000000200 */
[----:B------:R5:W-:Y:S02]  /*1c9d0*/  MUFU.TANH R214, R89 ;  /* 0x0000005900d67308 */ /* 0x000be40000002400 */
[----:B------:R-:W-:Y:S01]  /*1c9e0*/  HMMA.16816.F32 R44, R124, R22, R44 ;  /* 0x000000167c2c723c */ /* 0x000fe2000000182c */
[----:B------:R-:W3:Y:S05]  /*1c9f0*/  LDSM.16.M88.4 R20, [R232+0x4800] ;  /* 0x00480000e814783b */ /* 0x000eea0000000200 */
[C---:B----4-:R-:W-:Y:S01]  /*1ca00*/  HMMA.16816.F32 R72, R28.reuse, R4, R72 ;  /* 0x000000041c48723c */ /* 0x050fe20000001848 */
[----:B--2---:R-:W-:Y:S01]  /*1ca10*/  FMUL.FTZ R92, R93, UR5 ;  /* 0x000000055d5c7c20 */ /* 0x004fe20008410000 */
[----:B------:R-:W-:Y:S01]  /*1ca20*/  FMUL.FTZ R93, R94, UR5 ;  /* 0x000000055e5d7c20 */ /* 0x000fe20008410000 */
[----:B------:R-:W-:Y:S01]  /*1ca30*/  FMUL.FTZ R94, R95, UR5 ;  /* 0x000000055f5e7c20 */ /* 0x000fe20008410000 */
[----:B------:R-:W-:Y:S02]  /*1ca40*/  MUFU.TANH R96, R96 ;  /* 0x0000006000607308 */ /* 0x000fe40000002400 */
[----:B------:R-:W-:Y:S01]  /*1ca50*/  HMMA.16816.F32 R68, R28, R6, R68 ;  /* 0x000000061c44723c */ /* 0x000fe20000001844 */
[----:B------:R-:W-:-:S02]  /*1ca60*/  IMAD.U32 R4, RZ, RZ, UR4 ;  /* 0x00000004ff047e24 */ /* 0x000fc4000f8e00ff */
[----:B-----5:R-:W-:Y:S01]  /*1ca70*/  FMUL.FTZ R89, R90, UR5 ;  /* 0x000000055a597c20 */ /* 0x020fe20008410000 */
[----:B------:R-:W-:Y:S02]  /*1ca80*/  FMUL.FTZ R90, R91, UR5 ;  /* 0x000000055b5a7c20 */ /* 0x000fe40008410000 */
[----:B------:R2:W-:Y:S01]  /*1ca90*/  MUFU.TANH R95, R88 ;  /* 0x00000058005f7308 */ /* 0x0005e20000002400 */
[C---:B------:R-:W-:Y:S06]  /*1caa0*/  HMMA.16816.F32 R84, R28.reuse, R26, R84 ;  /* 0x0000001a1c54723c */ /* 0x040fec0000001854 */
[C---:B-1----:R-:W-:Y:S01]  /*1cab0*/  HMMA.16816.F32 R64, R28.reuse, R12, R64 ;  /* 0x0000000c1c40723c */ /* 0x042fe20000001840 */
[----:B------:R-:W1:Y:S05]  /*1cac0*/  MUFU.TANH R92, R92 ;  /* 0x0000005c005c7308 */ /* 0x000e6a0000002400 */
[----:B------:R-:W-:Y:S03]  /*1cad0*/  HMMA.16816.F32 R60, R28, R14, R60 ;  /* 0x0000000e1c3c723c */ /* 0x000fe6000000183c */
[----:B------:R-:W4:Y:S01]  /*1cae0*/  MUFU.TANH R94, R94 ;  /* 0x0000005e005e7308 */ /* 0x000f220000002400 */
[----:B--2---:R-:W-:-:S02]  /*1caf0*/  LOP3.LUT R88, R24, 0x6, RZ, 0xc0, !PT ;  /* 0x0000000618587812 */ /* 0x004fc400078ec0ff */
[C---:B---3--:R-:W-:Y:S02]  /*1cb00*/  HMMA.16816.F32 R56, R28.reuse, R8, R56 ;  /* 0x000000081c38723c */ /* 0x048fe40000001838 */
[----:B------:R-:W-:Y:S02]  /*1cb10*/  LOP3.LUT R99, R88, UR4, RZ, 0xfc, !PT ;  /* 0x0000000458637c12 */ /* 0x000fe4000f8efcff */
[----:B------:R-:W-:Y:S01]  /*1cb20*/  LOP3.LUT R4, R4, 0x8, R88, 0xfe, !PT ;  /* 0x0000000804047812 */ /* 0x000fe200078efe58 */
[----:B------:R-:W-:Y:S01]  /*1cb30*/  MUFU.TANH R90, R90 ;  /* 0x0000005a005a7308 */ /* 0x000fe20000002400 */
[----:B------:R-:W-:Y:S01]  /*1cb40*/  HMMA.16816.F32 R108, R28, R10, R108 ;  /* 0x0000000a1c6c723c */ /* 0x000fe2000000186c */
        /* <DEDUP_REMOVED lines=8> */
[----:B------:R-:W-:Y:S01]  /*1cbd0*/  VIADD R5, R99, 0x9 ;  /* 0x0000000963057836 */ /* 0x000fe20000000000 */
[----:B------:R-:W2:Y:S01]  /*1cbe0*/  LDSM.16.M88.4 R8, [R8] ;  /* 0x000000000808783b */ /* 0x000ea20000000200 */
[----:B------:R-:W-:Y:S01]  /*1cbf0*/  FSEL R103, R193, -INF , !P3 ;  /* 0xff800000c1677808 */ /* 0x000fe20005800000 */
[C---:B------:R-:W-:Y:S01]  /*1cc00*/  HMMA.16816.F32 R80, R16.reuse, R20, R80 ;  /* 0x000000141050723c */ /* 0x040fe20000001850 */
[CC--:B------:R-:W-:Y:S01]  /*1cc10*/  ISETP.GE.AND P6, PT, R12.reuse, R181.reuse, PT ;  /* 0x000000b50c00720c */ /* 0x0c0fe20003fc6270 */
[----:B------:R-:W-:Y:S01]  /*1cc20*/  VIADD R24, R99, 0x79 ;  /* 0x0000007963187836 */ /* 0x000fe20000000000 */
[CC--:B------:R-:W-:Y:S01]  /*1cc30*/  ISETP.GE.AND P5, PT, R5.reuse, R181.reuse, PT ;  /* 0x000000b50500720c */ /* 0x0c0fe20003fa6270 */
[----:B------:R-:W-:Y:S01]  /*1cc40*/  MUFU.TANH R173, R173 ;  /* 0x000000ad00ad7308 */ /* 0x000fe20000002400 */
[-C--:B------:R-:W-:Y:S01]  /*1cc50*/  ISETP.GE.AND P1, PT, R5, R180.reuse, PT ;  /* 0x000000b40500720c */ /* 0x080fe20003f26270 */
[C---:B------:R-:W-:Y:S01]  /*1cc60*/  HMMA.16816.F32 R76, R16.reuse, R22, R76 ;  /* 0x00000016104c723c */ /* 0x040fe2000000184c */
[----:B------:R-:W3:Y:S01]  /*1cc70*/  LDSM.16.M88.4 R4, [R4] ;  /* 0x000000000404783b */ /* 0x000ee20000000200 */
[-C--:B------:R-:W-:Y:S01]  /*1cc80*/  ISETP.GE.AND P3, PT, R12, R180.reuse, PT ;  /* 0x000000b40c00720c */ /* 0x080fe20003f66270 */
[----:B------:R-:W-:Y:S01]  /*1cc90*/  VIADD R12, R99, 0x19 ;  /* 0x00000019630c7836 */ /* 0x000fe20000000000 */
[----:B------:R-:W-:Y:S01]  /*1cca0*/  FSEL R121, R3, -INF , !P2 ;  /* 0xff80000003797808 */ /* 0x000fe20005000000 */
[C---:B------:R-:W-:Y:S01]  /*1ccb0*/  VIADD R20, R99.reuse, 0x29 ;  /* 0x0000002963147836 */ /* 0x040fe20000000000 */
[----:B------:R-:W-:Y:S01]  /*1ccc0*/  FSEL R107, R176, -INF , !P5 ;  /* 0xff800000b06b7808 */ /* 0x000fe20006800000 */
[----:B------:R-:W-:Y:S01]  /*1ccd0*/  VIADD R3, R99, 0x21 ;  /* 0x0000002163037836 */ /* 0x000fe20000000000 */
[C---:B------:R-:W-:Y:S01]  /*1cce0*/  ISETP.GE.AND P2, PT, R12.reuse, R181, PT ;  /* 0x000000b50c00720c */ /* 0x040fe20003f46270 */
[----:B------:R-:W-:Y:S01]  /*1ccf0*/  HMMA.16816.F32 R84, R16, R54, R84 ;  /* 0x000000361054723c */ /* 0x000fe20000001854 */
[----:B------:R-:W-:Y:S01]  /*1cd00*/  ISETP.GE.AND P5, PT, R12, R180, PT ;  /* 0x000000b40c00720c */ /* 0x000fe20003fa6270 */
[----:B------:R-:W-:Y:S01]  /*1cd10*/  LDSM.16.M88.4 R52, [R232+0x7000] ;  /* 0x00700000e834783b */ /* 0x000fe20000000200 */
[----:B------:R-:W-:Y:S01]  /*1cd20*/  FSEL R123, R197, -INF , !P3 ;  /* 0xff800000c57b7808 */ /* 0x000fe20005800000 */
[----:B------:R-:W-:Y:S01]  /*1cd30*/  MUFU.TANH R112, R112 ;  /* 0x0000007000707308 */ /* 0x000fe20000002400 */
[----:B------:R-:W-:Y:S01]  /*1cd40*/  FSEL R223, R199, -INF , !P2 ;  /* 0xff800000c7df7808 */ /* 0x000fe20005000000 */
[----:B------:R-:W5:Y:S01]  /*1cd50*/  LDSM.16.M88.4 R12, [R232+0x5000] ;  /* 0x00500000e80c783b */ /* 0x000f620000000200 */
[----:B------:R-:W-:-:S02]  /*1cd60*/  FSEL R122, R194, -INF , !P1 ;  /* 0xff800000c27a7808 */ /* 0x000fc40004800000 */
[CC--:B------:R-:W-:Y:S01]  /*1cd70*/  ISETP.GE.AND P3, PT, R20.reuse, R181.reuse, PT ;  /* 0x000000b51400720c */ /* 0x0c0fe20003f66270 */
[----:B------:R-:W-:Y:S01]  /*1cd80*/  FMUL.FTZ R81, R81, UR5 ;  /* 0x0000000551517c20 */ /* 0x000fe20008410000 */
[-C--:B------:R-:W-:Y:S01]  /*1cd90*/  ISETP.GE.AND P2, PT, R20, R180.reuse, PT ;  /* 0x000000b41400720c */ /* 0x080fe20003f46270 */
[----:B------:R-:W-:Y:S01]  /*1cda0*/  VIADD R20, R99, 0x31 ;  /* 0x0000003163147836 */ /* 0x000fe20000000000 */
[-C--:B------:R-:W-:Y:S01]  /*1cdb0*/  ISETP.GE.AND P1, PT, R3, R181.reuse, PT ;  /* 0x000000b50300720c */ /* 0x080fe20003f26270 */
[----:B------:R1:W-:Y:S01]  /*1cdc0*/  MUFU.TANH R176, R81 ;  /* 0x0000005100b07308 */ /* 0x0003e20000002400 */
[----:B------:R-:W-:Y:S01]  /*1cdd0*/  FSEL R126, R200, -INF , !P5 ;  /* 0xff800000c87e7808 */ /* 0x000fe20006800000 */
[----:B------:R-:W-:Y:S01]  /*1cde0*/  FMUL.FTZ R77, R77, UR5 ;  /* 0x000000054d4d7c20 */ /* 0x000fe20008410000 */
[----:B------:R-:W-:Y:S01]  /*1cdf0*/  FSEL R222, R202, -INF , !P1 ;  /* 0xff800000cade7808 */ /* 0x000fe20004800000 */
[----:B------:R-:W-:Y:S01]  /*1ce00*/  FMUL.FTZ R80, R80, UR5 ;  /* 0x0000000550507c20 */ /* 0x000fe20008410000 */
[----:B------:R-:W-:Y:S01]  /*1ce10*/  ISETP.GE.AND P5, PT, R20, R181, PT ;  /* 0x000000b51400720c */ /* 0x000fe20003fa6270 */
[----:B------:R-:W-:Y:S01]  /*1ce20*/  FMUL.FTZ R76, R76, UR5 ;  /* 0x000000054c4c7c20 */ /* 0x000fe20008410000 */
[-C--:B------:R-:W-:Y:S01]  /*1ce30*/  ISETP.GE.AND P1, PT, R20, R180.reuse, PT ;  /* 0x000000b41400720c */ /* 0x080fe20003f26270 */
[----:B------:R-:W-:Y:S01]  /*1ce40*/  VIADD R20, R238, 0x7800 ;  /* 0x00007800ee147836 */ /* 0x000fe20000000000 */
[----:B------:R-:W-:Y:S01]  /*1ce50*/  FSEL R220, R196, -INF , !P6 ;  /* 0xff800000c4dc7808 */ /* 0x000fe20007000000 */
[C---:B--2---:R-:W-:Y:S01]  /*1ce60*/  HMMA.16816.F32 R40, R28.reuse, R8, R40 ;  /* 0x000000081c28723c */ /* 0x044fe20000001828 */
[----:B------:R-:W-:Y:S01]  /*1ce70*/  ISETP.GE.AND P6, PT, R3, R180, PT ;  /* 0x000000b40300720c */ /* 0x000fe20003fc6270 */
[----:B------:R-:W-:Y:S01]  /*1ce80*/  FMUL.FTZ R85, R85, UR5 ;  /* 0x0000000555557c20 */ /* 0x000fe20008410000 */
[----:B------:R-:W-:Y:S01]  /*1ce90*/  FSEL R125, R203, -INF , !P3 ;  /* 0xff800000cb7d7808 */ /* 0x000fe20005800000 */
[----:B------:R-:W2:Y:S01]  /*1cea0*/  LDSM.16.M88.4 R20, [R20] ;  /* 0x000000001414783b */ /* 0x000ea20000000200 */
[----:B------:R-:W-:Y:S01]  /*1ceb0*/  FSEL R212, R201, -INF , !P6 ;  /* 0xff800000c9d47808 */ /* 0x000fe20007000000 */
[C---:B------:R-:W-:Y:S01]  /*1cec0*/  HMMA.16816.F32 R36, R28.reuse, R10, R36 ;  /* 0x0000000a1c24723c */ /* 0x040fe20000001824 */
[----:B------:R-:W-:Y:S01]  /*1ced0*/  FSEL R210, R204, -INF , !P2 ;  /* 0xff800000ccd27808 */ /* 0x000fe20005000000 */
[----:B------:R-:W4:Y:S01]  /*1cee0*/  LDSM.16.M88.4 R8, [R232+0x6000] ;  /* 0x00600000e808783b */ /* 0x000f220000000200 */
[----:B------:R-:W-:Y:S01]  /*1cef0*/  FSEL R124, R172, -INF , !P5 ;  /* 0xff800000ac7c7808 */ /* 0x000fe20006800000 */
[----:B------:R5:W4:Y:S01]  /*1cf00*/  MUFU.TANH R193, R85 ;  /* 0x0000005500c17308 */ /* 0x000b220000002400 */
[----:B------:R-:W-:Y:S01]  /*1cf10*/  FSEL R209, R174, -INF , !P1 ;  /* 0xff800000aed17808 */ /* 0x000fe20004800000 */
[----:B---3--:R-:W-:Y:S01]  /*1cf20*/  HMMA.16816.F32 R48, R28, R4, R48 ;  /* 0x000000041c30723c */ /* 0x008fe20000001830 */
[----:B------:R-:W-:Y:S01]  /*1cf30*/  FMUL.FTZ R87, R87, UR5 ;  /* 0x0000000557577c20 */ /* 0x000fe20008410000 */
[----:B-1----:R-:W-:Y:S01]  /*1cf40*/  FMUL.FTZ R81, R82, UR5 ;  /* 0x0000000552517c20 */ /* 0x002fe20008410000 */
[----:B------:R-:W-:Y:S01]  /*1cf50*/  FMUL.FTZ R82, R83, UR5 ;  /* 0x0000000553527c20 */ /* 0x000fe20008410000 */
[----:B------:R-:W-:-:S02]  /*1cf60*/  IMAD.U32 R83, RZ, RZ, UR4 ;  /* 0x00000004ff537e24 */ /* 0x000fc4000f8e00ff */
[----:B------:R-:W-:Y:S01]  /*1cf70*/  FMUL.FTZ R84, R84, UR5 ;  /* 0x0000000554547c20 */ /* 0x000fe20008410000 */
[----:B------:R-:W-:Y:S01]  /*1cf80*/  HMMA.16816.F32 R44, R28, R6, R44 ;  /* 0x000000061c2c723c */ /* 0x000fe2000000182c */
[----:B------:R-:W-:Y:S01]  /*1cf90*/  VIADD R4, R99, 0x39 ;  /* 0x0000003963047836 */ /* 0x000fe20000000000 */
[----:B------:R1:W3:Y:S01]  /*1cfa0*/  MUFU.TANH R3, R87 ;  /* 0x0000005700037308 */ /* 0x0002e20000002400 */
[--C-:B------:R-:W-:Y:S01]  /*1cfb0*/  LOP3.LUT R218, R218, 0x18, R88.reuse, 0xfe, !PT ;  /* 0x00000018dada7812 */ /* 0x100fe200078efe58 */
[----:B------:R-:W-:Y:S01]  /*1cfc0*/  FMUL.FTZ R78, R78, UR5 ;  /* 0x000000054e4e7c20 */ /* 0x000fe20008410000 */
[----:B------:R-:W-:Y:S01]  /*1cfd0*/  LOP3.LUT R217, R217, 0x20, R88, 0xfe, !PT ;  /* 0x00000020d9d97812 */ /* 0x000fe200078efe58 */
[C---:B-----5:R-:W-:Y:S01]  /*1cfe0*/  HMMA.16816.F32 R72, R16.reuse, R12, R72 ;  /* 0x0000000c1048723c */ /* 0x060fe20000001848 */
[CC--:B------:R-:W-:Y:S02]  /*1cff0*/  ISETP.GE.AND P6, PT, R4.reuse, R181.reuse, PT ;  /* 0x000000b50400720c */ /* 0x0c0fe40003fc6270 */
[-C--:B------:R-:W-:Y:S01]  /*1d000*/  ISETP.GE.AND P3, PT, R4, R180.reuse, PT ;  /* 0x000000b40400720c */ /* 0x080fe20003f66270 */
[----:B------:R-:W-:Y:S01]  /*1d010*/  VIADD R4, R99, 0x41 ;  /* 0x0000004163047836 */ /* 0x000fe20000000000 */
[----:B------:R-:W-:Y:S01]  /*1d020*/  FSEL R127, R175, -INF , !P6 ;  /* 0xff800000af7f7808 */ /* 0x000fe20007000000 */
[C---:B------:R-:W-:Y:S01]  /*1d030*/  HMMA.16816.F32 R68, R16.reuse, R14, R68 ;  /* 0x0000000e1044723c */ /* 0x040fe20000001844 */
[----:B------:R-:W-:Y:S01]  /*1d040*/  VIADD R12, R99, 0x49 ;  /* 0x00000049630c7836 */ /* 0x000fe20000000000 */
[----:B------:R-:W-:Y:S01]  /*1d050*/  FSEL R207, R207, -INF , !P3 ;  /* 0xff800000cfcf7808 */ /* 0x000fe20005800000 */
[----:B------:R-:W-:Y:S01]  /*1d060*/  MUFU.TANH R82, R82 ;  /* 0x0000005200527308 */ /* 0x000fe20000002400 */
[-C--:B------:R-:W-:Y:S01]  /*1d070*/  ISETP.GE.AND P2, PT, R4, R181.reuse, PT ;  /* 0x000000b50400720c */ /* 0x080fe20003f46270 */
[----:B------:R-:W-:Y:S01]  /*1d080*/  FMUL.FTZ R85, R86, UR5 ;  /* 0x0000000556557c20 */ /* 0x000fe20008410000 */
[-C--:B------:R-:W-:Y:S01]  /*1d090*/  ISETP.GE.AND P5, PT, R4, R180.reuse, PT ;  /* 0x000000b40400720c */ /* 0x080fe20003fa6270 */
[----:B------:R-:W-:Y:S01]  /*1d0a0*/  HMMA.16816.F32 R40, R16, R52, R40 ;  /* 0x000000341028723c */ /* 0x000fe20000001828 */
[----:B------:R-:W5:Y:S01]  /*1d0b0*/  LDSM.16.M88.4 R4, [R232+0x5800] ;  /* 0x00580000e804783b */ /* 0x000f620000000200 */
[CC--:B------:R-:W-:Y:S01]  /*1d0c0*/  ISETP.GE.AND P1, PT, R12.reuse, R181.reuse, PT ;  /* 0x000000b50c00720c */ /* 0x0c0fe20003f26270 */
[----:B-1----:R-:W-:Y:S01]  /*1d0d0*/  IMAD.U32 R87, RZ, RZ, UR4 ;  /* 0x00000004ff577e24 */ /* 0x002fe2000f8e00ff */
[-C--:B------:R-:W-:Y:S01]  /*1d0e0*/  ISETP.GE.AND P6, PT, R12, R180.reuse, PT ;  /* 0x000000b40c00720c */ /* 0x080fe20003fc6270 */
[----:B------:R-:W-:Y:S01]  /*1d0f0*/  VIADD R12, R99, 0x51 ;  /* 0x00000051630c7836 */ /* 0x000fe20000000000 */
[----:B------:R-:W-:Y:S01]  /*1d100*/  FSEL R216, R178, -INF , !P2 ;  /* 0xff800000b2d87808 */ /* 0x000fe20005000000 */
[----:B--2---:R-:W-:Y:S01]  /*1d110*/  HMMA.16816.F32 R32, R28, R20, R32 ;  /* 0x000000141c20723c */ /* 0x004fe20000001820 */
[----:B------:R-:W-:Y:S01]  /*1d120*/  FSEL R204, R168, -INF , !P5 ;  /* 0xff800000a8cc7808 */ /* 0x000fe20006800000 */
[----:B------:R1:W-:Y:S01]  /*1d130*/  MUFU.TANH R175, R77 ;  /* 0x0000004d00af7308 */ /* 0x0003e20000002400 */
[CC--:B------:R-:W-:Y:S01]  /*1d140*/  ISETP.GE.AND P3, PT, R12.reuse, R181.reuse, PT ;  /* 0x000000b50c00720c */ /* 0x0c0fe20003f66270 */
[----:B------:R-:W-:Y:S01]  /*1d150*/  FMUL.FTZ R73, R73, UR5 ;  /* 0x0000000549497c20 */ /* 0x000fe20008410000 */
[-C--:B------:R-:W-:Y:S01]  /*1d160*/  ISETP.GE.AND P2, PT, R12, R180.reuse, PT ;  /* 0x000000b40c00720c */ /* 0x080fe20003f46270 */
[----:B------:R-:W-:Y:S01]  /*1d170*/  VIADD R12, R99, 0x59 ;  /* 0x00000059630c7836 */ /* 0x000fe20000000000 */
[----:B------:R-:W-:Y:S01]  /*1d180*/  FSEL R213, R169, -INF , !P1 ;  /* 0xff800000a9d57808 */ /* 0x000fe20004800000 */
[----:B------:R-:W-:Y:S01]  /*1d190*/  VIADD R21, R99, 0x69 ;  /* 0x0000006963157836 */ /* 0x000fe20000000000 */
[----:B------:R-:W-:Y:S01]  /*1d1a0*/  FSEL R211, R211, -INF , !P3 ;  /* 0xff800000d3d37808 */ /* 0x000fe20005800000 */
[----:B----4-:R-:W-:Y:S01]  /*1d1b0*/  HMMA.16816.F32 R108, R16, R10, R108 ;  /* 0x0000000a106c723c */ /* 0x010fe2000000186c */
[CC--:B------:R-:W-:Y:S01]  /*1d1c0*/  ISETP.GE.AND P5, PT, R12.reuse, R181.reuse, PT ;  /* 0x000000b50c00720c */ /* 0x0c0fe20003fa6270 */
[----:B------:R-:W-:Y:S01]  /*1d1d0*/  FMUL.FTZ R75, R75, UR5 ;  /* 0x000000054b4b7c20 */ /* 0x000fe20008410000 */
[-C--:B------:R-:W-:Y:S01]  /*1d1e0*/  ISETP.GE.AND P1, PT, R12, R180.reuse, PT ;  /* 0x000000b40c00720c */ /* 0x080fe20003f26270 */
[----:B------:R-:W-:Y:S01]  /*1d1f0*/  VIADD R12, R99, 0x61 ;  /* 0x00000061630c7836 */ /* 0x000fe20000000000 */
[----:B------:R-:W-:Y:S01]  /*1d200*/  FSEL R202, R171, -INF , !P2 ;  /* 0xff800000abca7808 */ /* 0x000fe20005000000 */
[----:B------:R-:W-:Y:S01]  /*1d210*/  HMMA.16816.F32 R128, R28, R22, R128 ;  /* 0x000000161c80723c */ /* 0x000fe20000001880 */
[-C--:B------:R-:W-:Y:S01]  /*1d220*/  ISETP.GE.AND P2, PT, R21, R181.reuse, PT ;  /* 0x000000b51500720c */ /* 0x080fe20003f46270 */
[----:B------:R2:W4:Y:S01]  /*1d230*/  MUFU.TANH R171, R73 ;  /* 0x0000004900ab7308 */ /* 0x0005220000002400 */
[-C--:B------:R-:W-:Y:S01]  /*1d240*/  ISETP.GE.AND P3, PT, R12, R180.reuse, PT ;  /* 0x000000b40c00720c */ /* 0x080fe20003f66270 */
[----:B-1----:R-:W-:Y:S01]  /*1d250*/  FMUL.FTZ R77, R79, UR5 ;  /* 0x000000054f4d7c20 */ /* 0x002fe20008410000 */
[----:B------:R-:W-:Y:S01]  /*1d260*/  FSEL R208, R208, -INF , !P5 ;  /* 0xff800000d0d07808 */ /* 0x000fe20006800000 */
[C---:B------:R-:W-:Y:S01]  /*1d270*/  HMMA.16816.F32 R36, R16.reuse, R54, R36 ;  /* 0x000000361024723c */ /* 0x040fe20000001824 */
[----:B------:R-:W-:Y:S01]  /*1d280*/  FSEL R203, R170, -INF , !P6 ;  /* 0xff800000aacb7808 */ /* 0x000fe20007000000 */
[----:B------:R-:W-:Y:S01]  /*1d290*/  VIADD R23, R99, 0xb1 ;  /* 0x000000b163177836 */ /* 0x000fe20000000000 */
[-C--:B------:R-:W-:Y:S01]  /*1d2a0*/  ISETP.GE.AND P5, PT, R21, R180.reuse, PT ;  /* 0x000000b41500720c */ /* 0x080fe20003fa6270 */
[----:B------:R-:W-:Y:S01]  /*1d2b0*/  VIADD R21, R99, 0x71 ;  /* 0x0000007163157836 */ /* 0x000fe20000000000 */
[-C--:B------:R-:W-:Y:S01]  /*1d2c0*/  ISETP.GE.AND P6, PT, R12, R181.reuse, PT ;  /* 0x000000b50c00720c */ /* 0x080fe20003fc6270 */
[----:B------:R-:W-:Y:S01]  /*1d2d0*/  MUFU.TANH R77, R77 ;  /* 0x0000004d004d7308 */ /* 0x000fe20000002400 */
[----:B------:R-:W-:Y:S01]  /*1d2e0*/  FSEL R196, R106, -INF , !P3 ;  /* 0xff8000006ac47808 */ /* 0x000fe20005800000 */
[----:B------:R-:W1:Y:S01]  /*1d2f0*/  LDSM.16.M88.4 R12, [R232+0x6800] ;  /* 0x00680000e80c783b */ /* 0x000e620000000200 */
[----:B------:R-:W-:Y:S01]  /*1d300*/  FSEL R205, R205, -INF , !P2 ;  /* 0xff800000cdcd7808 */ /* 0x000fe20005000000 */
[----:B------:R-:W-:Y:S01]  /*1d310*/  VIADD R22, R99, 0xb9 ;  /* 0x000000b963167836 */ /* 0x000fe20000000000 */
[CC--:B------:R-:W-:Y:S01]  /*1d320*/  ISETP.GE.AND P3, PT, R24.reuse, R181.reuse, PT ;  /* 0x000000b51800720c */ /* 0x0c0fe20003f66270 */
[C---:B-----5:R-:W-:Y:S01]  /*1d330*/  HMMA.16816.F32 R64, R16.reuse, R4, R64 ;  /* 0x000000041040723c */ /* 0x060fe20000001840 */
[-C--:B------:R-:W-:Y:S01]  /*1d340*/  ISETP.GE.AND P2, PT, R24, R180.reuse, PT ;  /* 0x000000b41800720c */ /* 0x080fe20003f46270 */
[----:B--2---:R-:W-:Y:S01]  /*1d350*/  FMUL.FTZ R73, R111, UR5 ;  /* 0x000000056f497c20 */ /* 0x004fe20008410000 */
[----:B------:R-:W-:Y:S01]  /*1d360*/  FSEL R206, R206, -INF , !P6 ;  /* 0xff800000cece7808 */ /* 0x000fe20007000000 */
[----:B------:R-:W-:Y:S01]  /*1d370*/  FMUL.FTZ R68, R68, UR5 ;  /* 0x0000000544447c20 */ /* 0x000fe20008410000 */
[-C--:B------:R-:W-:Y:S01]  /*1d380*/  ISETP.GE.AND P6, PT, R21, R180.reuse, PT ;  /* 0x000000b41500720c */ /* 0x080fe20003fc6270 */
[C---:B------:R-:W-:Y:S01]  /*1d390*/  HMMA.16816.F32 R24, R16.reuse, R8, R56 ;  /* 0x000000081018723c */ /* 0x040fe20000001838 */
[----:B------:R-:W-:Y:S01]  /*1d3a0*/  FSEL R200, R92, -INF , !P3 ;  /* 0xff8000005cc87808 */ /* 0x000fe20005800000 */
[----:B------:R-:W2:Y:S01]  /*1d3b0*/  MUFU.TANH R57, R75 ;  /* 0x0000004b00397308 */ /* 0x000ea20000002400 */
[----:B------:R-:W-:Y:S01]  /*1d3c0*/  FSEL R179, R179, -INF , !P6 ;  /* 0xff800000b3b37808 */ /* 0x000fe20007000000 */
[----:B------:R-:W-:Y:S01]  /*1d3d0*/  FMUL.FTZ R20, R72, UR5 ;  /* 0x0000000548147c20 */ /* 0x000fe20008410000 */
[----:B------:R-:W-:Y:S01]  /*1d3e0*/  FSEL R194, R164, -INF , !P5 ;  /* 0xff800000a4c27808 */ /* 0x000fe20006800000 */
[C---:B------:R-:W-:Y:S01]  /*1d3f0*/  HMMA.16816.F32 R4, R16.reuse, R6, R60 ;  /* 0x000000061004723c */ /* 0x040fe2000000183c */
[----:B------:R-:W-:Y:S01]  /*1d400*/  VIADD R8, R99, 0x89 ;  /* 0x0000008963087836 */ /* 0x000fe20000000000 */
[----:B------:R-:W-:Y:S01]  /*1d410*/  FSEL R199, R120, -INF , !P1 ;  /* 0xff80000078c77808 */ /* 0x000fe20004800000 */
[----:B------:R-:W-:Y:S01]  /*1d420*/  FMUL.FTZ R56, R71, UR5 ;  /* 0x0000000547387c20 */ /* 0x000fe20008410000 */
[-C--:B------:R-:W-:Y:S01]  /*1d430*/  ISETP.GE.AND P1, PT, R21, R181.reuse, PT ;  /* 0x000000b51500720c */ /* 0x080fe20003f26270 */
[----:B------:R-:W-:Y:S01]  /*1d440*/  MUFU.TANH R73, R73 ;  /* 0x0000004900497308 */ /* 0x000fe20000002400 */
[CC--:B------:R-:W-:Y:S01]  /*1d450*/  ISETP.GE.AND P6, PT, R8.reuse, R181.reuse, PT ;  /* 0x000000b50800720c */ /* 0x0c0fe20003fc6270 */
[C---:B------:R-:W-:Y:S01]  /*1d460*/  VIADD R60, R99.reuse, 0x81 ;  /* 0x00000081633c7836 */ /* 0x040fe20000000000 */
[-C--:B------:R-:W-:Y:S01]  /*1d470*/  ISETP.GE.AND P3, PT, R8, R180.reuse, PT ;  /* 0x000000b40800720c */ /* 0x080fe20003f66270 */
[----:B------:R-:W-:Y:S01]  /*1d480*/  VIADD R8, R99, 0x91 ;  /* 0x0000009163087836 */ /* 0x000fe20000000000 */
[----:B------:R-:W-:Y:S01]  /*1d490*/  FSEL R178, R94, -INF , !P2 ;  /* 0xff8000005eb27808 */ /* 0x000fe20005000000 */
[----:B------:R-:W-:Y:S01]  /*1d4a0*/  FMUL.FTZ R94, R109, UR5 ;  /* 0x000000056d5e7c20 */ /* 0x000fe20008410000 */
[-C--:B------:R-:W-:Y:S01]  /*1d4b0*/  ISETP.GE.AND P5, PT, R60, R181.reuse, PT ;  /* 0x000000b53c00720c */ /* 0x080fe20003fa6270 */
[----:B------:R-:W-:Y:S01]  /*1d4c0*/  MUFU.TANH R56, R56 ;  /* 0x0000003800387308 */ /* 0x000fe20000002400 */
[----:B------:R-:W-:Y:S01]  /*1d4d0*/  FSEL R201, R96, -INF , !P1 ;  /* 0xff80000060c97808 */ /* 0x000fe20004800000 */
[----:B------:R-:W-:Y:S01]  /*1d4e0*/  FMUL.FTZ R59, R65, UR5 ;  /* 0x00000005413b7c20 */ /* 0x000fe20008410000 */
[----:B------:R-:W-:Y:S01]  /*1d4f0*/  FSEL R197, R214, -INF , !P5 ;  /* 0xff800000d6c57808 */ /* 0x000fe20006800000 */
[----:B------:R-:W-:Y:S01]  /*1d500*/  FMUL.FTZ R21, R74, UR5 ;  /* 0x000000054a157c20 */ /* 0x000fe20008410000 */
[CC--:B------:R-:W-:Y:S01]  /*1d510*/  ISETP.GE.AND P2, PT, R8.reuse, R181.reuse, PT ;  /* 0x000000b50800720c */ /* 0x0c0fe20003f46270 */
[----:B------:R-:W-:Y:S01]  /*1d520*/  FMUL.FTZ R96, R25, UR5 ;  /* 0x0000000519607c20 */ /* 0x000fe20008410000 */
[-C--:B------:R-:W-:Y:S01]  /*1d530*/  ISETP.GE.AND P5, PT, R8, R180.reuse, PT ;  /* 0x000000b40800720c */ /* 0x080fe20003fa6270 */
[----:B------:R-:W-:Y:S01]  /*1d540*/  VIADD R8, R99, 0x99 ;  /* 0x0000009963087836 */ /* 0x000fe20000000000 */
[-C--:B------:R-:W-:Y:S01]  /*1d550*/  ISETP.GE.AND P1, PT, R60, R180.reuse, PT ;  /* 0x000000b43c00720c */ /* 0x080fe20003f26270 */
[----:B------:R-:W-:Y:S01]  /*1d560*/  FMUL.FTZ R60, R69, UR5 ;  /* 0x00000005453c7c20 */ /* 0x000fe20008410000 */
[----:B------:R-:W-:Y:S01]  /*1d570*/  FSEL R193, R193, -INF , !P6 ;  /* 0xff800000c1c17808 */ /* 0x000fe20007000000 */
[C---:B-1----:R-:W-:Y:S01]  /*1d580*/  HMMA.16816.F32 R48, R16.reuse, R12, R48 ;  /* 0x0000000c1030723c */ /* 0x042fe20000001830 */
[----:B------:R-:W-:Y:S01]  /*1d590*/  FSEL R174, R90, -INF , !P1 ;  /* 0xff8000005aae7808 */ /* 0x000fe20004800000 */
[----:B------:R-:W-:Y:S01]  /*1d5a0*/  FMUL.FTZ R5, R5, UR5 ;  /* 0x0000000505057c20 */ /* 0x000fe20008410000 */
[CC--:B------:R-:W-:Y:S01]  /*1d5b0*/  ISETP.GE.AND P1, PT, R8.reuse, R181.reuse, PT ;  /* 0x000000b50800720c */ /* 0x0c0fe20003f26270 */
[----:B------:R-:W-:Y:S01]  /*1d5c0*/  MUFU.TANH R60, R60 ;  /* 0x0000003c003c7308 */ /* 0x000fe20000002400 */
[-C--:B------:R-:W-:Y:S01]  /*1d5d0*/  ISETP.GE.AND P6, PT, R8, R180.reuse, PT ;  /* 0x000000b40800720c */ /* 0x080fe20003fc6270 */
[----:B------:R-:W-:Y:S01]  /*1d5e0*/  VIADD R8, R99, 0xa1 ;  /* 0x000000a163087836 */ /* 0x000fe20000000000 */
[----:B---3--:R-:W-:Y:S01]  /*1d5f0*/  FSEL R172, R3, -INF , !P3 ;  /* 0xff80000003ac7808 */ /* 0x008fe20005800000 */
[----:B------:R-:W-:Y:S01]  /*1d600*/  HMMA.16816.F32 R44, R16, R14, R44 ;  /* 0x0000000e102c723c */ /* 0x000fe2000000182c */
[----:B------:R-:W-:Y:S01]  /*1d610*/  FSEL R176, R176, -INF , !P2 ;  /* 0xff800000b0b07808 */ /* 0x000fe20005000000 */
[----:B------:R-:W-:Y:S01]  /*1d620*/  FMUL.FTZ R3, R67, UR5 ;  /* 0x0000000543037c20 */ /* 0x000fe20008410000 */
[C---:B------:R-:W-:Y:S01]  /*1d630*/  ISETP.GE.AND P3, PT, R8.reuse, R181, PT ;  /* 0x000000b50800720c */ /* 0x040fe20003f66270 */
[----:B------:R-:W1:Y:S01]  /*1d640*/  MUFU.TANH R58, R5 ;  /* 0x00000005003a7308 */ /* 0x000e620000002400 */
[----:B------:R-:W-:Y:S01]  /*1d650*/  ISETP.GE.AND P2, PT, R8, R180, PT ;  /* 0x000000b40800720c */ /* 0x000fe20003f46270 */
[----:B------:R-:W-:-:S02]  /*1d660*/  IMAD.U32 R8, RZ, RZ, UR4 ;  /* 0x00000004ff087e24 */ /* 0x000fc4000f8e00ff */
[----:B------:R-:W-:Y:S01]  /*1d670*/  FMUL.FTZ R7, R7, UR5 ;  /* 0x0000000507077c20 */ /* 0x000fe20008410000 */
[----:B----4-:R-:W-:Y:S01]  /*1d680*/  FSEL R171, R171, -INF , !P3 ;  /* 0xff800000abab7808 */ /* 0x010fe20005800000 */
[----:B------:R-:W-:Y:S01]  /*1d690*/  FMUL.FTZ R27, R27, UR5 ;  /* 0x000000051b1b7c20 */ /* 0x000fe20008410000 */
[----:B--2---:R-:W-:Y:S01]  /*1d6a0*/  FSEL R57, R57, -INF , !P2 ;  /* 0xff80000039397808 */ /* 0x004fe20005000000 */
[----:B------:R-:W-:Y:S01]  /*1d6b0*/  IMAD.U32 R69, RZ, RZ, UR4 ;  /* 0x00000004ff457e24 */ /* 0x000fe2000f8e00ff */
[----:B------:R-:W-:Y:S01]  /*1d6c0*/  LOP3.LUT R109, R8, 0x48, R88, 0xfe, !PT ;  /* 0x00000048086d7812 */ /* 0x000fe200078efe58 */
[----:B------:R-:W2:Y:S01]  /*1d6d0*/  MUFU.TANH R3, R3 ;  /* 0x0000000300037308 */ /* 0x000ea20000002400 */
[----:B------:R-:W3:Y:S01]  /*1d6e0*/  LDSM.16.M88.4 R8, [R232+0x7800] ;  /* 0x00780000e808783b */ /* 0x000ee20000000200 */
[----:B------:R-:W-:Y:S01]  /*1d6f0*/  FSEL R168, R82, -INF , !P5 ;  /* 0xff80000052a87808 */ /* 0x000fe20006800000 */
[----:B------:R-:W-:Y:S01]  /*1d700*/  FMUL.FTZ R49, R49, UR5 ;  /* 0x0000000531317c20 */ /* 0x000fe20008410000 */
[----:B------:R-:W-:Y:S01]  /*1d710*/  FSEL R175, R175, -INF , !P1 ;  /* 0xff800000afaf7808 */ /* 0x000fe20004800000 */
[----:B------:R-:W-:Y:S01]  /*1d720*/  FMUL.FTZ R12, R70, UR5 ;  /* 0x00000005460c7c20 */ /* 0x000fe20008410000 */
[----:B------:R-:W-:Y:S01]  /*1d730*/  ISETP.GE.AND P3, PT, R23, R180, PT ;  /* 0x000000b41700720c */ /* 0x000fe20003f66270 */
[----:B------:R-:W-:Y:S01]  /*1d740*/  IMAD.U32 R63, RZ, RZ, UR4 ;  /* 0x00000004ff3f7e24 */ /* 0x000fe2000f8e00ff */
[----:B------:R-:W4:Y:S01]  /*1d750*/  MUFU.TANH R65, R7 ;  /* 0x0000000700417308 */ /* 0x000f220000002400 */
[----:B------:R-:W-:Y:S01]  /*1d760*/  ISETP.GE.AND P2, PT, R22, R181, PT ;  /* 0x000000b51600720c */ /* 0x000fe20003f46270 */
[----:B------:R-:W-:-:S02]  /*1d770*/  IMAD.U32 R214, RZ, RZ, UR4 ;  /* 0x00000004ffd67e24 */ /* 0x000fc4000f8e00ff */
[----:B------:R-:W-:Y:S01]  /*1d780*/  FMUL.FTZ R90, R45, UR5 ;  /* 0x000000052d5a7c20 */ /* 0x000fe20008410000 */
[----:B------:R-:W-:Y:S01]  /*1d790*/  VIADD R45, R99, 0xa9 ;  /* 0x000000a9632d7836 */ /* 0x000fe20000000000 */
[----:B-1----:R-:W-:Y:S01]  /*1d7a0*/  FSEL R58, R58, -INF , !P2 ;  /* 0xff8000003a3a7808 */ /* 0x002fe20005000000 */
[----:B------:R-:W-:Y:S02]  /*1d7b0*/  IMAD.U32 R169, RZ, RZ, UR4 ;  /* 0x00000004ffa97e24 */ /* 0x000fe4000f8e00ff */
[----:B------:R-:W-:Y:S01]  /*1d7c0*/  FMUL.FTZ R71, R51, UR5 ;  /* 0x0000000533477c20 */ /* 0x000fe20008410000 */
[----:B------:R-:W1:Y:S01]  /*1d7d0*/  MUFU.TANH R96, R96 ;  /* 0x0000006000607308 */ /* 0x000e620000002400 */
[C---:B------:R-:W-:Y:S01]  /*1d7e0*/  ISETP.GE.AND P5, PT, R45.reuse, R181, PT ;  /* 0x000000b52d00720c */ /* 0x040fe20003fa6270 */
[----:B------:R-:W-:Y:S01]  /*1d7f0*/  IMAD.U32 R120, RZ, RZ, UR4 ;  /* 0x00000004ff787e24 */ /* 0x000fe2000f8e00ff */
[-C--:B------:R-:W-:Y:S01]  /*1d800*/  ISETP.GE.AND P1, PT, R45, R180.reuse, PT ;  /* 0x000000b42d00720c */ /* 0x080fe20003f26270 */
[----:B------:R-:W-:Y:S01]  /*1d810*/  IMAD.U32 R106, RZ, RZ, UR4 ;  /* 0x00000004ff6a7e24 */ /* 0x000fe2000f8e00ff */
[----:B--2---:R-:W-:Y:S01]  /*1d820*/  FSEL R3, R3, -INF , !P3 ;  /* 0xff80000003037808 */ /* 0x004fe20005800000 */
[----:B------:R-:W-:Y:S01]  /*1d830*/  IMAD.U32 R79, RZ, RZ, UR4 ;  /* 0x00000004ff4f7e24 */ /* 0x000fe2000f8e00ff */
[----:B------:R-:W-:Y:S01]  /*1d840*/  FSEL R60, R60, -INF , !P5 ;  /* 0xff8000003c3c7808 */ /* 0x000fe20006800000 */
[----:B------:R-:W2:Y:S01]  /*1d850*/  MUFU.TANH R59, R59 ;  /* 0x0000003b003b7308 */ /* 0x000ea20000002400 */
[----:B------:R-:W-:Y:S01]  /*1d860*/  FSEL R56, R56, -INF , !P1 ;  /* 0xff80000038387808 */ /* 0x000fe20004800000 */
[----:B------:R-:W-:Y:S01]  /*1d870*/  IMAD.U32 R74, RZ, RZ, UR4 ;  /* 0x00000004ff4a7e24 */ /* 0x000fe2000f8e00ff */
[----:B------:R-:W-:Y:S01]  /*1d880*/  ISETP.GE.AND P5, PT, R22, R180, PT ;  /* 0x000000b41600720c */ /* 0x000fe20003fa6270 */
[----:B------:R-:W-:-:S02]  /*1d890*/  IMAD.U32 R72, RZ, RZ, UR4 ;  /* 0x00000004ff487e24 */ /* 0x000fc4000f8e00ff */
[----:B------:R-:W-:Y:S01]  /*1d8a0*/  FMUL.FTZ R47, R47, UR5 ;  /* 0x000000052f2f7c20 */ /* 0x000fe20008410000 */
[----:B------:R-:W-:Y:S01]  /*1d8b0*/  IMAD.U32 R70, RZ, RZ, UR4 ;  /* 0x00000004ff467e24 */ /* 0x000fe2000f8e00ff */
[----:B------:R-:W-:Y:S01]  /*1d8c0*/  FSEL R164, R77, -INF , !P6 ;  /* 0xff8000004da47808 */ /* 0x000fe20007000000 */
[----:B------:R-:W5:Y:S01]  /*1d8d0*/  MUFU.TANH R92, R49 ;  /* 0x00000031005c7308 */ /* 0x000f620000002400 */
[----:B------:R-:W-:Y:S02]  /*1d8e0*/  IMAD.U32 R62, RZ, RZ, UR4 ;  /* 0x00000004ff3e7e24 */ /* 0x000fe4000f8e00ff */
[----:B------:R-:W-:Y:S01]  /*1d8f0*/  FMUL.FTZ R41, R41, UR5 ;  /* 0x0000000529297c20 */ /* 0x000fe20008410000 */
[----:B------:R-:W-:Y:S01]  /*1d900*/  IMAD.U32 R61, RZ, RZ, UR4 ;  /* 0x00000004ff3d7e24 */ /* 0x000fe2000f8e00ff */
[--C-:B------:R-:W-:Y:S01]  /*1d910*/  LOP3.LUT R51, R69, 0xc0, R88.reuse, 0xfe, !PT ;  /* 0x000000c045337812 */ /* 0x100fe200078efe58 */
[----:B------:R-:W-:Y:S01]  /*1d920*/  IMAD.U32 R55, RZ, RZ, UR4 ;  /* 0x00000004ff377e24 */ /* 0x000fe2000f8e00ff */
[----:B----4-:R-:W-:Y:S01]  /*1d930*/  FSEL R77, R65, -INF , !P5 ;  /* 0xff800000414d7808 */ /* 0x010fe20006800000 */
[----:B------:R-:W-:Y:S01]  /*1d940*/  IMAD.U32 R54, RZ, RZ, UR4 ;  /* 0x00000004ff367e24 */ /* 0x000fe2000f8e00ff */
[----:B------:R-:W4:Y:S01]  /*1d950*/  MUFU.TANH R75, R27 ;  /* 0x0000001b004b7308 */ /* 0x000f220000002400 */
[C---:B---3--:R-:W-:Y:S01]  /*1d960*/  HMMA.16816.F32 R32, R16.reuse, R8, R32 ;  /* 0x000000081020723c */ /* 0x048fe20000001820 */
[----:B------:R-:W-:Y:S01]  /*1d970*/  IMAD.U32 R53, RZ, RZ, UR4 ;  /* 0x00000004ff357e24 */ /* 0x000fe2000f8e00ff */
[--C-:B------:R-:W-:Y:S01]  /*1d980*/  LOP3.LUT R63, R63, 0x10, R88.reuse, 0xfe, !PT ;  /* 0x000000103f3f7812 */ /* 0x100fe200078efe58 */
[----:B------:R-:W-:Y:S01]  /*1d990*/  IMAD.U32 R52, RZ, RZ, UR4 ;  /* 0x00000004ff347e24 */ /* 0x000fe2000f8e00ff */
[--C-:B------:R-:W-:Y:S01]  /*1d9a0*/  LOP3.LUT R215, R215, 0x28, R88.reuse, 0xfe, !PT ;  /* 0x00000028d7d77812 */ /* 0x100fe200078efe58 */
[----:B------:R-:W-:Y:S01]  /*1d9b0*/  IMAD.U32 R67, RZ, RZ, UR4 ;  /* 0x00000004ff437e24 */ /* 0x000fe2000f8e00ff */
[----:B------:R-:W-:Y:S01]  /*1d9c0*/  HMMA.16816.F32 R16, R16, R10, R128 ;  /* 0x0000000a1010723c */ /* 0x000fe20000001880 */
[C---:B------:R-:W-:Y:S01]  /*1d9d0*/  VIADD R8, R99.reuse, 0xc9 ;  /* 0x000000c963087836 */ /* 0x040fe20000000000 */
[----:B------:R-:W3:Y:S01]  /*1d9e0*/  MUFU.TANH R94, R94 ;  /* 0x0000005e005e7308 */ /* 0x000ee20000002400 */
[C---:B------:R-:W-:Y:S01]  /*1d9f0*/  VIADD R9, R99.reuse, 0xc1 ;  /* 0x000000c163097836 */ /* 0x040fe20000000000 */
[--C-:B------:R-:W-:Y:S01]  /*1da00*/  LOP3.LUT R214, R214, 0x30, R88.reuse, 0xfe, !PT ;  /* 0x00000030d6d67812 */ /* 0x100fe200078efe58 */
[----:B------:R-:W-:Y:S01]  /*1da10*/  IMAD.U32 R25, RZ, RZ, UR4 ;  /* 0x00000004ff197e24 */ /* 0x000fe2000f8e00ff */
[CC--:B------:R-:W-:Y:S01]  /*1da20*/  ISETP.GE.AND P3, PT, R8.reuse, R181.reuse, PT ;  /* 0x000000b50800720c */ /* 0x0c0fe20003f66270 */
[----:B------:R-:W-:Y:S01]  /*1da30*/  IMAD.U32 R15, RZ, RZ, UR4 ;  /* 0x00000004ff0f7e24 */ /* 0x000fe2000f8e00ff */
[-C--:B------:R-:W-:Y:S01]  /*1da40*/  ISETP.GE.AND P2, PT, R8, R180.reuse, PT ;  /* 0x000000b40800720c */ /* 0x080fe20003f46270 */
[----:B------:R-:W-:Y:S01]  /*1da50*/  VIADD R8, R99, 0xd1 ;  /* 0x000000d163087836 */ /* 0x000fe20000000000 */
[----:B------:R2:W-:Y:S01]  /*1da60*/  MUFU.TANH R170, R68 ;  /* 0x0000004400aa7308 */ /* 0x0005e20000002400 */
[-C--:B------:R-:W-:Y:S01]  /*1da70*/  ISETP.GE.AND P1, PT, R9, R181.reuse, PT ;  /* 0x000000b50900720c */ /* 0x080fe20003f26270 */
[----:B------:R-:W-:Y:S01]  /*1da80*/  IMAD.U32 R14, RZ, RZ, UR4 ;  /* 0x00000004ff0e7e24 */ /* 0x000fe2000f8e00ff */
[--C-:B------:R-:W-:Y:S01]  /*1da90*/  LOP3.LUT R169, R169, 0x38, R88.reuse, 0xfe, !PT ;  /* 0x00000038a9a97812 */ /* 0x100fe200078efe58 */
[----:B------:R-:W-:Y:S01]  /*1daa0*/  IMAD.U32 R13, RZ, RZ, UR4 ;  /* 0x00000004ff0d7e24 */ /* 0x000fe2000f8e00ff */
[----:B-1----:R-:W-:Y:S01]  /*1dab0*/  FSEL R96, R96, -INF , !P1 ;  /* 0xff80000060607808 */ /* 0x002fe20004800000 */
[----:B------:R-:W-:Y:S01]  /*1dac0*/  IMAD.U32 R7, RZ, RZ, UR4 ;  /* 0x00000004ff077e24 */ /* 0x000fe2000f8e00ff */
[CC--:B------:R-:W-:Y:S01]  /*1dad0*/  ISETP.GE.AND P5, PT, R8.reuse, R181.reuse, PT ;  /* 0x000000b50800720c */ /* 0x0c0fe20003fa6270 */
[----:B------:R-:W-:Y:S01]  /*1dae0*/  IMAD.U32 R5, RZ, RZ, UR4 ;  /* 0x00000004ff057e24 */ /* 0x000fe2000f8e00ff */
[----:B------:R-:W1:Y:S01]  /*1daf0*/  MUFU.TANH R90, R90 ;  /* 0x0000005a005a7308 */ /* 0x000e620000002400 */
[-C--:B------:R-:W-:Y:S01]  /*1db00*/  ISETP.GE.AND P1, PT, R8, R180.reuse, PT ;  /* 0x000000b40800720c */ /* 0x080fe20003f26270 */
[----:B------:R-:W-:Y:S01]  /*1db10*/  FMUL.FTZ R39, R39, UR5 ;  /* 0x0000000527277c20 */ /* 0x000fe20008410000 */
[--C-:B------:R-:W-:Y:S01]  /*1db20*/  LOP3.LUT R120, R120, 0x40, R88.reuse, 0xfe, !PT ;  /* 0x0000004078787812 */ /* 0x100fe200078efe58 */
[----:B------:R-:W-:Y:S01]  /*1db30*/  VIADD R8, R99, 0xe1 ;  /* 0x000000e163087836 */ /* 0x000fe20000000000 */
[--C-:B------:R-:W-:Y:S01]  /*1db40*/  LOP3.LUT R106, R106, 0x50, R88.reuse, 0xfe, !PT ;  /* 0x000000506a6a7812 */ /* 0x100fe200078efe58 */
[----:B------:R-:W-:Y:S01]  /*1db50*/  FMUL.FTZ R33, R33, UR5 ;  /* 0x0000000521217c20 */ /* 0x000fe20008410000 */
[--C-:B------:R-:W-:Y:S01]  /*1db60*/  LOP3.LUT R87, R87, 0x58, R88.reuse, 0xfe, !PT ;  /* 0x0000005857577812 */ /* 0x100fe200078efe58 */
[----:B--2---:R-:W-:Y:S01]  /*1db70*/  IMAD.U32 R68, RZ, RZ, UR4 ;  /* 0x00000004ff447e24 */ /* 0x004fe2000f8e00ff */
[----:B------:R2:W1:Y:S01]  /*1db80*/  MUFU.TANH R69, R47 ;  /* 0x0000002f00457308 */ /* 0x0004620000002400 */
[--C-:B------:R-:W-:Y:S01]  /*1db90*/  LOP3.LUT R83, R83, 0x60, R88.reuse, 0xfe, !PT ;  /* 0x0000006053537812 */ /* 0x100fe200078efe58 */
[----:B------:R-:W-:Y:S01]  /*1dba0*/  FMUL.FTZ R43, R43, UR5 ;  /* 0x000000052b2b7c20 */ /* 0x000fe20008410000 */
[--C-:B------:R-:W-:Y:S01]  /*1dbb0*/  LOP3.LUT R79, R79, 0x68, R88.reuse, 0xfe, !PT ;  /* 0x000000684f4f7812 */ /* 0x100fe200078efe58 */
[----:B------:R-:W-:Y:S01]  /*1dbc0*/  FMUL.FTZ R37, R37, UR5 ;  /* 0x0000000525257c20 */ /* 0x000fe20008410000 */
[--C-:B------:R-:W-:Y:S01]  /*1dbd0*/  LOP3.LUT R74, R74, 0x70, R88.reuse, 0xfe, !PT ;  /* 0x000000704a4a7812 */ /* 0x100fe200078efe58 */
[----:B------:R-:W-:Y:S01]  /*1dbe0*/  FMUL.FTZ R35, R35, UR5 ;  /* 0x0000000523237c20 */ /* 0x000fe20008410000 */
[--C-:B------:R-:W-:Y:S01]  /*1dbf0*/  LOP3.LUT R72, R72, 0x78, R88.reuse, 0xfe, !PT ;  /* 0x0000007848487812 */ /* 0x100fe200078efe58 */
[----:B------:R-:W1:Y:S01]  /*1dc00*/  MUFU.TANH R71, R71 ;  /* 0x0000004700477308 */ /* 0x000e620000002400 */
[--C-:B------:R-:W-:Y:S01]  /*1dc10*/  LOP3.LUT R70, R70, 0x80, R88.reuse, 0xfe, !PT ;  /* 0x0000008046467812 */ /* 0x100fe200078efe58 */
[----:B------:R-:W-:Y:S01]  /*1dc20*/  FMUL.FTZ R17, R17, UR5 ;  /* 0x0000000511117c20 */ /* 0x000fe20008410000 */
[--C-:B------:R-:W-:Y:S01]  /*1dc30*/  LOP3.LUT R68, R68, 0x88, R88.reuse, 0xfe, !PT ;  /* 0x0000008844447812 */ /* 0x100fe200078efe58 */
[C---:B------:R-:W-:Y:S01]  /*1dc40*/  VIADD R10, R99.reuse, 0xe9 ;  /* 0x000000e9630a7836 */ /* 0x040fe20000000000 */
[--C-:B------:R-:W-:Y:S01]  /*1dc50*/  LOP3.LUT R62, R62, 0x90, R88.reuse, 0xfe, !PT ;  /* 0x000000903e3e7812 */ /* 0x100fe200078efe58 */
[----:B------:R-:W-:Y:S01]  /*1dc60*/  VIADD R28, R99, 0xf9 ;  /* 0x000000f9631c7836 */ /* 0x000fe20000000000 */
[--C-:B------:R-:W-:Y:S01]  /*1dc70*/  LOP3.LUT R61, R61, 0x98, R88.reuse, 0xfe, !PT ;  /* 0x000000983d3d7812 */ /* 0x100fe200078efe58 */
[----:B------:R-:W-:Y:S01]  /*1dc80*/  MUFU.TANH R91, R84 ;  /* 0x00000054005b7308 */ /* 0x000fe20000002400 */
[--C-:B------:R-:W-:Y:S01]  /*1dc90*/  LOP3.LUT R55, R55, 0xa0, R88.reuse, 0xfe, !PT ;  /* 0x000000a037377812 */ /* 0x100fe200078efe58 */
[----:B------:R-:W-:Y:S01]  /*1dca0*/  FMUL.FTZ R29, R64, UR5 ;  /* 0x00000005401d7c20 */ /* 0x000fe20008410000 */
[--C-:B------:R-:W-:Y:S01]  /*1dcb0*/  LOP3.LUT R54, R54, 0xa8, R88.reuse, 0xfe, !PT ;  /* 0x000000a836367812 */ /* 0x100fe200078efe58 */
[----:B------:R-:W-:Y:S01]  /*1dcc0*/  FMUL.FTZ R4, R4, UR5 ;  /* 0x0000000504047c20 */ /* 0x000fe20008410000 */
[--C-:B------:R-:W-:Y:S01]  /*1dcd0*/  LOP3.LUT R53, R53, 0xb0, R88.reuse, 0xfe, !PT ;  /* 0x000000b035357812 */ /* 0x100fe200078efe58 */
[----:B------:R-:W-:Y:S01]  /*1dce0*/  FMUL.FTZ R24, R24, UR5 ;  /* 0x0000000518187c20 */ /* 0x000fe20008410000 */
        /* <DEDUP_REMOVED lines=13> */
[----:B--2---:R-:W-:Y:S01]  /*1ddc0*/  FMUL.FTZ R47, R50, UR5 ;  /* 0x00000005322f7c20 */ /* 0x004fe20008410000 */
[----:B------:R-:W-:Y:S01]  /*1ddd0*/  LOP3.LUT R5, R5, 0xf8, R88, 0xfe, !PT ;  /* 0x000000f805057812 */ /* 0x000fe200078efe58 */
[----:B------:R-:W-:Y:S01]  /*1dde0*/  FMUL.FTZ R44, R44, UR5 ;  /* 0x000000052c2c7c20 */ /* 0x000fe20008410000 */
[-C--:B------:R-:W-:Y:S01]  /*1ddf0*/  ISETP.GE.AND P6, PT, R23, R181.reuse, PT ;  /* 0x000000b51700720c */ /* 0x080fe20003fc6270 */
[----:B------:R2:W1:Y:S01]  /*1de00*/  MUFU.TANH R88, R41 ;  /* 0x0000002900587308 */ /* 0x0004620000002400 */
[----:B------:R-:W-:Y:S01]  /*1de10*/  FSEL R73, R73, -INF , !P2 ;  /* 0xff80000049497808 */ /* 0x000fe20005000000 */
[----:B------:R-:W-:Y:S01]  /*1de20*/  FMUL.FTZ R40, R40, UR5 ;  /* 0x0000000528287c20 */ /* 0x000fe20008410000 */
[----:B------:R-:W-:Y:S01]  /*1de30*/  FSEL R59, R59, -INF , !P6 ;  /* 0xff8000003b3b7808 */ /* 0x000fe20007000000 */
[----:B------:R-:W-:Y:S01]  /*1de40*/  FMUL.FTZ R46, R46, UR5 ;  /* 0x000000052e2e7c20 */ /* 0x000fe20008410000 */
[----:B-----5:R-:W-:Y:S01]  /*1de50*/  FSEL R92, R92, -INF , !P5 ;  /* 0xff8000005c5c7808 */ /* 0x020fe20006800000 */
[----:B------:R-:W-:Y:S01]  /*1de60*/  FMUL.FTZ R42, R42, UR5 ;  /* 0x000000052a2a7c20 */ /* 0x000fe20008410000 */
[-C--:B------:R-:W-:Y:S01]  /*1de70*/  ISETP.GE.AND P6, PT, R9, R180.reuse, PT ;  /* 0x000000b40900720c */ /* 0x080fe20003fc6270 */
[----:B------:R5:W5:Y:S01]  /*1de80*/  MUFU.TANH R67, R43 ;  /* 0x0000002b00437308 */ /* 0x000b620000002400 */
[CC--:B------:R-:W-:Y:S01]  /*1de90*/  ISETP.GE.AND P2, PT, R8.reuse, R181.reuse, PT ;  /* 0x000000b50800720c */ /* 0x0c0fe20003f46270 */
[----:B------:R-:W-:Y:S01]  /*1dea0*/  VIADD R9, R99, 0xd9 ;  /* 0x000000d963097836 */ /* 0x000fe20000000000 */
[-C--:B------:R-:W-:Y:S01]  /*1deb0*/  ISETP.GE.AND P5, PT, R8, R180.reuse, PT ;  /* 0x000000b40800720c */ /* 0x080fe20003fa6270 */
[----:B------:R-:W-:Y:S01]  /*1dec0*/  FMUL.FTZ R38, R38, UR5 ;  /* 0x0000000526267c20 */ /* 0x000fe20008410000 */
[----:B----4-:R-:W-:Y:S01]  /*1ded0*/  FSEL R75, R75, -INF , !P6 ;  /* 0xff8000004b4b7808 */ /* 0x010fe20007000000 */
[----:B------:R-:W-:Y:S01]  /*1dee0*/  FMUL.FTZ R32, R32, UR5 ;  /* 0x0000000520207c20 */ /* 0x000fe20008410000 */
[----:B---3--:R-:W-:Y:S01]  /*1def0*/  FSEL R94, R94, -INF , !P3 ;  /* 0xff8000005e5e7808 */ /* 0x008fe20005800000 */
[----:B------:R-:W3:Y:S01]  /*1df00*/  MUFU.TANH R86, R37 ;  /* 0x0000002500567308 */ /* 0x000ee20000002400 */
[CC--:B------:R-:W-:Y:S01]  /*1df10*/  ISETP.GE.AND P6, PT, R9.reuse, R181.reuse, PT ;  /* 0x000000b50900720c */ /* 0x0c0fe20003fc6270 */
[----:B--2---:R-:W-:Y:S01]  /*1df20*/  FMUL.FTZ R41, R108, UR5 ;  /* 0x000000056c297c20 */ /* 0x004fe20008410000 */
[-C--:B------:R-:W-:Y:S01]  /*1df30*/  ISETP.GE.AND P3, PT, R9, R180.reuse, PT ;  /* 0x000000b40900720c */ /* 0x080fe20003f66270 */
[----:B------:R-:W-:Y:S01]  /*1df40*/  VIADD R9, R99, 0xf1 ;  /* 0x000000f163097836 */ /* 0x000fe20000000000 */
[----:B-1----:R-:W-:Y:S01]  /*1df50*/  FSEL R90, R90, -INF , !P6 ;  /* 0xff8000005a5a7808 */ /* 0x002fe20007000000 */
[----:B------:R-:W-:Y:S01]  /*1df60*/  FMUL.FTZ R34, R34, UR5 ;  /* 0x0000000522227c20 */ /* 0x000fe20008410000 */
[----:B------:R-:W-:Y:S01]  /*1df70*/  FSEL R69, R69, -INF , !P3 ;  /* 0xff80000045457808 */ /* 0x000fe20005800000 */
[----:B------:R1:W2:Y:S01]  /*1df80*/  MUFU.TANH R8, R35 ;  /* 0x0000002300087308 */ /* 0x0002a20000002400 */
[-C--:B------:R-:W-:Y:S01]  /*1df90*/  ISETP.GE.AND P6, PT, R10, R180.reuse, PT ;  /* 0x000000b40a00720c */ /* 0x080fe20003fc6270 */
[----:B-----5:R-:W-:Y:S01]  /*1dfa0*/  FMUL.FTZ R43, R110, UR5 ;  /* 0x000000056e2b7c20 */ /* 0x020fe20008410000 */
[----:B------:R-:W-:Y:S01]  /*1dfb0*/  ISETP.GE.AND P3, PT, R9, R181, PT ;  /* 0x000000b50900720c */ /* 0x000fe20003f66270 */
[----:B------:R-:W-:Y:S01]  /*1dfc0*/  FMUL.FTZ R16, R16, UR5 ;  /* 0x0000000510107c20 */ /* 0x000fe20008410000 */
[----:B------:R-:W-:Y:S01]  /*1dfd0*/  FSEL R11, R184, -INF , !P0 ;  /* 0xff800000b80b7808 */ /* 0x000fe20004000000 */
[----:B------:R-:W-:Y:S01]  /*1dfe0*/  FMUL.FTZ R18, R18, UR5 ;  /* 0x0000000512127c20 */ /* 0x000fe20008410000 */
[----:B------:R-:W-:Y:S01]  /*1dff0*/  FSEL R71, R71, -INF , !P1 ;  /* 0xff80000047477808 */ /* 0x000fe20004800000 */
[----:B------:R-:W4:Y:S01]  /*1e000*/  MUFU.TANH R82, R17 ;  /* 0x0000001100527308 */ /* 0x000f220000002400 */
[----:B------:R-:W-:Y:S01]  /*1e010*/  FSEL R88, R88, -INF , !P2 ;  /* 0xff80000058587808 */ /* 0x000fe20005000000 */
[----:B------:R-:W-:Y:S01]  /*1e020*/  FMUL.FTZ R19, R19, UR5 ;  /* 0x0000000513137c20 */ /* 0x000fe20008410000 */
[----:B------:R-:W-:Y:S01]  /*1e030*/  ISETP.GE.AND P0, PT, R217, R180, PT ;  /* 0x000000b4d900720c */ /* 0x000fe20003f06270 */
[----:B------:R-:W-:-:S04]  /*1e040*/  DEPBAR.LE SB0, 0x0 ;  /* 0x000080000000791a */ /* 0x000fc80000000000 */
[-C--:B------:R-:W-:Y:S01]  /*1e050*/  ISETP.GE.AND P1, PT, R10, R181.reuse, PT ;  /* 0x000000b50a00720c */ /* 0x080fe20003f26270 */
[----:B------:R-:W5:Y:S01]  /*1e060*/  MUFU.TANH R81, R81 ;  /* 0x0000005100517308 */ /* 0x000f620000002400 */
[-C--:B------:R-:W-:Y:S01]  /*1e070*/  ISETP.GE.AND P2, PT, R9, R180.reuse, PT ;  /* 0x000000b40900720c */ /* 0x080fe20003f46270 */
[----:B-1----:R-:W-:Y:S01]  /*1e080*/  FMUL.FTZ R35, R6, UR5 ;  /* 0x0000000506237c20 */ /* 0x002fe20008410000 */
[----:B------:R-:W-:Y:S02]  /*1e090*/  FSEL R65, R65, -INF , !P6 ;  /* 0xff80000041417808 */ /* 0x000fe40007000000 */
[----:B------:R-:W-:Y:S02]  /*1e0a0*/  FSEL R84, R84, -INF , !P3 ;  /* 0xff80000054547808 */ /* 0x000fe40005800000 */
[C---:B------:R-:W-:Y:S01]  /*1e0b0*/  ISETP.GE.AND P6, PT, R63.reuse, R181, PT ;  /* 0x000000b53f00720c */ /* 0x040fe20003fc6270 */
[----:B------:R-:W-:Y:S01]  /*1e0c0*/  MUFU.TANH R113, R113 ;  /* 0x0000007100717308 */ /* 0x000fe20000002400 */
[----:B------:R-:W-:-:S02]  /*1e0d0*/  ISETP.GE.AND P3, PT, R63, R180, PT ;  /* 0x000000b43f00720c */ /* 0x000fc40003f66270 */
[----:B------:R-:W-:Y:S02]  /*1e0e0*/  FSEL R131, R189, -INF , !P0 ;  /* 0xff800000bd837808 */ /* 0x000fe40004000000 */
[----:B------:R-:W-:Y:S02]  /*1e0f0*/  FSEL R67, R67, -INF , !P5 ;  /* 0xff80000043437808 */ /* 0x000fe40006800000 */
[----:B---3--:R-:W-:Y:S01]  /*1e100*/  FSEL R86, R86, -INF , !P1 ;  /* 0xff80000056567808 */ /* 0x008fe20004800000 */
[----:B------:R-:W1:Y:S01]  /*1e110*/  MUFU.TANH R114, R114 ;  /* 0x0000007200727308 */ /* 0x000e620000002400 */
[----:B--2---:R-:W-:Y:S02]  /*1e120*/  FSEL R63, R8, -INF , !P2 ;  /* 0xff800000083f7808 */ /* 0x004fe40005000000 */
[-C--:B------:R-:W-:Y:S02]  /*1e130*/  ISETP.GE.AND P0, PT, R120, R181.reuse, PT ;  /* 0x000000b57800720c */ /* 0x080fe40003f06270 */
[----:B------:R-:W-:-:S02]  /*1e140*/  ISETP.GE.AND P5, PT, R99, R181, PT ;  /* 0x000000b56300720c */ /* 0x000fc40003fa6270 */
[----:B------:R-:W-:Y:S01]  /*1e150*/  ISETP.GE.AND P1, PT, R99, R180, PT ;  /* 0x000000b46300720c */ /* 0x000fe20003f26270 */
[----:B------:R-:W2:Y:S01]  /*1e160*/  MUFU.TANH R29, R29 ;  /* 0x0000001d001d7308 */ /* 0x000ea20000002400 */
[-C--:B------:R-:W-:Y:S02]  /*1e170*/  ISETP.GE.AND P2, PT, R28, R181.reuse, PT ;  /* 0x000000b51c00720c */ /* 0x080fe40003f46270 */
[----:B------:R-:W-:Y:S02]  /*1e180*/  FSEL R33, R177, -INF , !P3 ;  /* 0xff800000b1217808 */ /* 0x000fe40005800000 */
[----:B------:R-:W-:Y:S02]  /*1e190*/  ISETP.GE.AND P3, PT, R214, R181, PT ;  /* 0x000000b5d600720c */ /* 0x000fe40003f66270 */
[----:B------:R-:W-:Y:S01]  /*1e1a0*/  FSEL R49, R116, -INF , !P0 ;  /* 0xff80000074317808 */ /* 0x000fe20004000000 */
[----:B------:R-:W-:Y:S01]  /*1e1b0*/  MUFU.TANH R104, R104 ;  /* 0x0000006800687308 */ /* 0x000fe20000002400 */
[----:B------:R-:W-:-:S02]  /*1e1c0*/  FSEL R9, R165, -INF , !P5 ;  /* 0xff800000a5097808 */ /* 0x000fc40006800000 */
[----:B----4-:R-:W-:Y:S02]  /*1e1d0*/  FSEL R82, R82, -INF , !P2 ;  /* 0xff80000052527808 */ /* 0x010fe40005000000 */
[----:B------:R-:W-:Y:S02]  /*1e1e0*/  FSEL R8, R185, -INF , !P1 ;  /* 0xff800000b9087808 */ /* 0x000fe40004800000 */
[-C--:B------:R-:W-:Y:S01]  /*1e1f0*/  ISETP.GE.AND P0, PT, R87, R180.reuse, PT ;  /* 0x000000b45700720c */ /* 0x080fe20003f06270 */
[----:B------:R-:W3:Y:S01]  /*1e200*/  MUFU.TANH R105, R105 ;  /* 0x0000006900697308 */ /* 0x000ee20000002400 */
[CC--:B------:R-:W-:Y:S02]  /*1e210*/  ISETP.GE.AND P5, PT, R218.reuse, R181.reuse, PT ;  /* 0x000000b5da00720c */ /* 0x0c0fe40003fa6270 */
[----:B------:R-:W-:Y:S02]  /*1e220*/  ISETP.GE.AND P2, PT, R218, R180, PT ;  /* 0x000000b4da00720c */ /* 0x000fe40003f46270 */
[----:B------:R-:W-:-:S02]  /*1e230*/  ISETP.GE.AND P1, PT, R217, R181, PT ;  /* 0x000000b5d900720c */ /* 0x000fc40003f26270 */
[----:B------:R-:W-:Y:S01]  /*1e240*/  FSEL R23, R182, -INF , !P6 ;  /* 0xff800000b6177808 */ /* 0x000fe20007000000 */
[----:B------:R-:W4:Y:S01]  /*1e250*/  MUFU.TANH R100, R100 ;  /* 0x0000006400647308 */ /* 0x000f220000002400 */
[----:B------:R-:W-:Y:S02]  /*1e260*/  FSEL R17, R192, -INF , !P3 ;  /* 0xff800000c0117808 */ /* 0x000fe40005800000 */
[----:B------:R-:W-:Y:S02]  /*1e270*/  ISETP.GE.AND P6, PT, R215, R180, PT ;  /* 0x000000b4d700720c */ /* 0x000fe40003fc6270 */
[----:B------:R-:W-:Y:S02]  /*1e280*/  FSEL R192, R115, -INF , !P0 ;  /* 0xff80000073c07808 */ /* 0x000fe40004000000 */
[----:B------:R-:W-:Y:S01]  /*1e290*/  FSEL R6, R183, -INF , !P4 ;  /* 0xff800000b7067808 */ /* 0x000fe20006000000 */
[----:B------:R-:W4:Y:S01]  /*1e2a0*/  MUFU.TANH R101, R101 ;  /* 0x0000006500657308 */ /* 0x000f220000002400 */
[----:B------:R-:W-:-:S02]  /*1e2b0*/  FSEL R22, R186, -INF , !P5 ;  /* 0xff800000ba167808 */ /* 0x000fc40006800000 */
[----:B------:R-:W-:Y:S02]  /*1e2c0*/  FSEL R37, R187, -INF , !P2 ;  /* 0xff800000bb257808 */ /* 0x000fe40005000000 */
[----:B------:R-:W-:Y:S02]  /*1e2d0*/  FSEL R10, R188, -INF , !P1 ;  /* 0xff800000bc0a7808 */ /* 0x000fe40004800000 */
[-C--:B------:R-:W-:Y:S01]  /*1e2e0*/  ISETP.GE.AND P0, PT, R72, R181.reuse, PT ;  /* 0x000000b54800720c */ /* 0x080fe20003f06270 */
[----:B------:R-:W4:Y:S01]  /*1e2f0*/  MUFU.TANH R97, R97 ;  /* 0x0000006100617308 */ /* 0x000f220000002400 */
[-C--:B------:R-:W-:Y:S02]  /*1e300*/  ISETP.GE.AND P4, PT, R215, R181.reuse, PT ;  /* 0x000000b5d700720c */ /* 0x080fe40003f86270 */
[----:B------:R-:W-:Y:S02]  /*1e310*/  ISETP.GE.AND P5, PT, R214, R180, PT ;  /* 0x000000b4d600720c */ /* 0x000fe40003fa6270 */
[----:B------:R-:W-:-:S02]  /*1e320*/  ISETP.GE.AND P2, PT, R169, R181, PT ;  /* 0x000000b5a900720c */ /* 0x000fc40003f46270 */
[-C--:B------:R-:W-:Y:S01]  /*1e330*/  ISETP.GE.AND P1, PT, R169, R180.reuse, PT ;  /* 0x000000b4a900720c */ /* 0x080fe20003f26270 */
[----:B------:R-:W4:Y:S01]  /*1e340*/  MUFU.TANH R43, R43 ;  /* 0x0000002b002b7308 */ /* 0x000f220000002400 */
[----:B------:R-:W-:Y:S02]  /*1e350*/  FSEL R226, R191, -INF , !P6 ;  /* 0xff800000bfe27808 */ /* 0x000fe40007000000 */
[----:B------:R-:W-:Y:S02]  /*1e360*/  FSEL R191, R98, -INF , !P0 ;  /* 0xff80000062bf7808 */ /* 0x000fe40004000000 */
[----:B------:R-:W-:Y:S02]  /*1e370*/  FSEL R224, R173, -INF , !P5 ;  /* 0xff800000ade07808 */ /* 0x000fe40006800000 */
[----:B------:R-:W-:Y:S01]  /*1e380*/  FSEL R221, R198, -INF , !P1 ;  /* 0xff800000c6dd7808 */ /* 0x000fe20004800000 */
[----:B------:R-:W4:Y:S01]  /*1e390*/  MUFU.TANH R93, R93 ;  /* 0x0000005d005d7308 */ /* 0x000f220000002400 */
[----:B------:R-:W-:-:S02]  /*1e3a0*/  ISETP.GE.AND P0, PT, R62, R180, PT ;  /* 0x000000b43e00720c */ /* 0x000fc40003f06270 */
[CC--:B------:R-:W-:Y:S02]  /*1e3b0*/  ISETP.GE.AND P6, PT, R109.reuse, R181.reuse, PT ;  /* 0x000000b56d00720c */ /* 0x0c0fe40003fc6270 */
[----:B------:R-:W-:Y:S02]  /*1e3c0*/  ISETP.GE.AND P3, PT, R109, R180, PT ;  /* 0x000000b46d00720c */ /* 0x000fe40003f66270 */
[-C--:B------:R-:W-:Y:S01]  /*1e3d0*/  ISETP.GE.AND P5, PT, R106, R181.reuse, PT ;  /* 0x000000b56a00720c */ /* 0x080fe20003fa6270 */
[----:B------:R-:W4:Y:S01]  /*1e3e0*/  MUFU.TANH R89, R89 ;  /* 0x0000005900597308 */ /* 0x000f220000002400 */
[----:B------:R-:W-:Y:S02]  /*1e3f0*/  ISETP.GE.AND P1, PT, R87, R181, PT ;  /* 0x000000b55700720c */ /* 0x000fe40003f26270 */
[----:B-----5:R-:W-:Y:S02]  /*1e400*/  FSEL R169, R81, -INF , !P0 ;  /* 0xff80000051a97808 */ /* 0x020fe40004000000 */
[----:B------:R-:W-:-:S02]  /*1e410*/  FSEL R130, R118, -INF , !P6 ;  /* 0xff80000076827808 */ /* 0x000fc40007000000 */
[----:B------:R-:W-:Y:S01]  /*1e420*/  FSEL R215, R119, -INF , !P3 ;  /* 0xff80000077d77808 */ /* 0x000fe20005800000 */
[----:B------:R-:W5:Y:S01]  /*1e430*/  MUFU.TANH R85, R85 ;  /* 0x0000005500557308 */ /* 0x000f620000002400 */
[----:B------:R-:W-:Y:S02]  /*1e440*/  FSEL R225, R112, -INF , !P5 ;  /* 0xff80000070e17808 */ /* 0x000fe40006800000 */
[----:B-1----:R-:W-:Y:S02]  /*1e450*/  FSEL R219, R114, -INF , !P1 ;  /* 0xff80000072db7808 */ /* 0x002fe40004800000 */
[-C--:B------:R-:W-:Y:S02]  /*1e460*/  ISETP.GE.AND P0, PT, R53, R181.reuse, PT ;  /* 0x000000b53500720c */ /* 0x080fe40003f06270 */
[----:B------:R-:W-:Y:S01]  /*1e470*/  ISETP.GE.AND P6, PT, R83, R180, PT ;  /* 0x000000b45300720c */ /* 0x000fe20003fc6270 */
[----:B------:R-:W1:Y:S01]  /*1e480*/  MUFU.TANH R80, R80 ;  /* 0x0000005000507308 */ /* 0x000e620000002400 */
[----:B------:R-:W-:-:S02]  /*1e490*/  ISETP.GE.AND P3, PT, R79, R181, PT ;  /* 0x000000b54f00720c */ /* 0x000fc40003f66270 */
[-C--:B------:R-:W-:Y:S02]  /*1e4a0*/  ISETP.GE.AND P5, PT, R79, R180.reuse, PT ;  /* 0x000000b44f00720c */ /* 0x080fe40003fa6270 */
[----:B------:R-:W-:Y:S02]  /*1e4b0*/  ISETP.GE.AND P1, PT, R74, R180, PT ;  /* 0x000000b44a00720c */ /* 0x000fe40003f26270 */
[----:B--2---:R-:W-:Y:S01]  /*1e4c0*/  FSEL R99, R29, -INF , !P0 ;  /* 0xff8000001d637808 */ /* 0x004fe20004000000 */
[----:B------:R2:W-:Y:S01]  /*1e4d0*/  MUFU.TANH R31, R4 ;  /* 0x00000004001f7308 */ /* 0x0005e20000002400 */
[----:B---3--:R-:W-:Y:S02]  /*1e4e0*/  FSEL R187, R105, -INF , !P6 ;  /* 0xff80000069bb7808 */ /* 0x008fe40007000000 */
[----:B----4-:R-:W-:Y:S02]  /*1e4f0*/  FSEL R214, R100, -INF , !P3 ;  /* 0xff80000064d67808 */ /* 0x010fe40005800000 */
[----:B------:R-:W-:-:S02]  /*1e500*/  FSEL R188, R101, -INF , !P5 ;  /* 0xff80000065bc7808 */ /* 0x000fc40006800000 */
[----:B------:R-:W-:Y:S01]  /*1e510*/  FSEL R186, R97, -INF , !P1 ;  /* 0xff80000061ba7808 */ /* 0x000fe20004800000 */
[----:B------:R3:W-:Y:S01]  /*1e520*/  MUFU.TANH R39, R24 ;  /* 0x0000001800277308 */ /* 0x0007e20000002400 */
[-C--:B------:R-:W-:Y:S02]  /*1e530*/  ISETP.GE.AND P0, PT, R27, R180.reuse, PT ;  /* 0x000000b41b00720c */ /* 0x080fe40003f06270 */
[CC--:B------:R-:W-:Y:S02]  /*1e540*/  ISETP.GE.AND P6, PT, R70.reuse, R181.reuse, PT ;  /* 0x000000b54600720c */ /* 0x0c0fe40003fc6270 */
[----:B------:R-:W-:Y:S02]  /*1e550*/  ISETP.GE.AND P3, PT, R70, R180, PT ;  /* 0x000000b44600720c */ /* 0x000fe40003f66270 */
[----:B------:R-:W-:Y:S01]  /*1e560*/  ISETP.GE.AND P5, PT, R68, R181, PT ;  /* 0x000000b54400720c */ /* 0x000fe20003fa6270 */
[----:B------:R-:W4:Y:S01]  /*1e570*/  MUFU.TANH R87, R36 ;  /* 0x0000002400577308 */ /* 0x000f220000002400 */
[----:B--2---:R-:W-:-:S02]  /*1e580*/  FSEL R4, R190, -INF , !P4 ;  /* 0xff800000be047808 */ /* 0x004fc40006000000 */
[-C--:B------:R-:W-:Y:S02]  /*1e590*/  ISETP.GE.AND P4, PT, R120, R180.reuse, PT ;  /* 0x000000b47800720c */ /* 0x080fe40003f86270 */
[-C--:B------:R-:W-:Y:S02]  /*1e5a0*/  ISETP.GE.AND P1, PT, R62, R181.reuse, PT ;  /* 0x000000b53e00720c */ /* 0x080fe40003f26270 */
[----:B------:R-:W-:Y:S01]  /*1e5b0*/  FSEL R217, R117, -INF , !P4 ;  /* 0xff80000075d97808 */ /* 0x000fe20006000000 */
[----:B------:R-:W2:Y:S01]  /*1e5c0*/  MUFU.TANH R76, R76 ;  /* 0x0000004c004c7308 */ /* 0x000ea20000002400 */
[----:B---3--:R-:W-:Y:S02]  /*1e5d0*/  FSEL R24, R195, -INF , !P2 ;  /* 0xff800000c3187808 */ /* 0x008fe40005000000 */
[----:B------:R-:W-:Y:S02]  /*1e5e0*/  ISETP.GE.AND P2, PT, R106, R180, PT ;  /* 0x000000b46a00720c */ /* 0x000fe40003f46270 */
[----:B------:R-:W-:-:S02]  /*1e5f0*/  ISETP.GE.AND P4, PT, R83, R181, PT ;  /* 0x000000b55300720c */ /* 0x000fc40003f86270 */
[----:B------:R-:W-:Y:S01]  /*1e600*/  FSEL R195, R113, -INF , !P2 ;  /* 0xff80000071c37808 */ /* 0x000fe20005000000 */
[----:B------:R-:W3:Y:S01]  /*1e610*/  MUFU.TANH R78, R78 ;  /* 0x0000004e004e7308 */ /* 0x000ee20000002400 */
[----:B------:R-:W-:Y:S02]  /*1e620*/  ISETP.GE.AND P2, PT, R74, R181, PT ;  /* 0x000000b54a00720c */ /* 0x000fe40003f46270 */
[----:B------:R-:W-:Y:S02]  /*1e630*/  FSEL R218, R104, -INF , !P4 ;  /* 0xff80000068da7808 */ /* 0x000fe40006000000 */
[----:B------:R-:W-:Y:S02]  /*1e640*/  FSEL R198, R102, -INF , !P2 ;  /* 0xff80000066c67808 */ /* 0x000fe40005000000 */
[-C--:B------:R-:W-:Y:S01]  /*1e650*/  ISETP.GE.AND P4, PT, R72, R180.reuse, PT ;  /* 0x000000b44800720c */ /* 0x080fe20003f86270 */
[----:B------:R-:W3:Y:S01]  /*1e660*/  MUFU.TANH R20, R20 ;  /* 0x0000001400147308 */ /* 0x000ee20000002400 */
[----:B------:R-:W-:-:S02]  /*1e670*/  ISETP.GE.AND P2, PT, R68, R180, PT ;  /* 0x000000b44400720c */ /* 0x000fc40003f46270 */
[----:B------:R-:W-:Y:S02]  /*1e680*/  FSEL R74, R43, -INF , !P0 ;  /* 0xff8000002b4a7808 */ /* 0x000fe40004000000 */
[----:B------:R-:W-:Y:S02]  /*1e690*/  FSEL R185, R93, -INF , !P4 ;  /* 0xff8000005db97808 */ /* 0x000fe40006000000 */
[----:B------:R-:W-:Y:S01]  /*1e6a0*/  FSEL R190, R95, -INF , !P6 ;  /* 0xff8000005fbe7808 */ /* 0x000fe20007000000 */
[----:B------:R-:W3:Y:S01]  /*1e6b0*/  MUFU.TANH R21, R21 ;  /* 0x0000001500157308 */ /* 0x000ee20000002400 */
[----:B------:R-:W-:Y:S02]  /*1e6c0*/  FSEL R182, R89, -INF , !P3 ;  /* 0xff80000059b67808 */ /* 0x000fe40005800000 */
[----:B------:R-:W-:Y:S02]  /*1e6d0*/  FSEL R189, R91, -INF , !P5 ;  /* 0xff8000005bbd7808 */ /* 0x000fe40006800000 */
[----:B-----5:R-:W-:-:S02]  /*1e6e0*/  FSEL R177, R85, -INF , !P2 ;  /* 0xff80000055b17808 */ /* 0x020fc40005000000 */
[----:B-1----:R-:W-:Y:S01]  /*1e6f0*/  FSEL R184, R80, -INF , !P1 ;  /* 0xff80000050b87808 */ /* 0x002fe20004800000 */
[----:B------:R-:W1:Y:S01]  /*1e700*/  MUFU.TANH R12, R12 ;  /* 0x0000000c000c7308 */ /* 0x000e620000002400 */
[-C--:B------:R-:W-:Y:S02]  /*1e710*/  ISETP.GE.AND P0, PT, R13, R181.reuse, PT ;  /* 0x000000b50d00720c */ /* 0x080fe40003f06270 */
[CC--:B------:R-:W-:Y:S02]  /*1e720*/  ISETP.GE.AND P4, PT, R61.reuse, R181.reuse, PT ;  /* 0x000000b53d00720c */ /* 0x0c0fe40003f86270 */
[-C--:B------:R-:W-:Y:S02]  /*1e730*/  ISETP.GE.AND P6, PT, R61, R180.reuse, PT ;  /* 0x000000b43d00720c */ /* 0x080fe40003fc6270 */
[C---:B------:R-:W-:Y:S01]  /*1e740*/  ISETP.GE.AND P3, PT, R55.reuse, R181, PT ;  /* 0x000000b53700720c */ /* 0x040fe20003f66270 */
[----:B------:R-:W5:Y:S01]  /*1e750*/  MUFU.TANH R30, R30 ;  /* 0x0000001e001e7308 */ /* 0x000f620000002400 */
[----:B------:R-:W-:-:S02]  /*1e760*/  ISETP.GE.AND P5, PT, R55, R180, PT ;  /* 0x000000b43700720c */ /* 0x000fc40003fa6270 */
[C---:B------:R-:W-:Y:S02]  /*1e770*/  ISETP.GE.AND P2, PT, R54.reuse, R181, PT ;  /* 0x000000b53600720c */ /* 0x040fe40003f46270 */
[----:B------:R-:W-:Y:S02]  /*1e780*/  ISETP.GE.AND P1, PT, R54, R180, PT ;  /* 0x000000b43600720c */ /* 0x000fe40003f26270 */
[----:B----4-:R-:W-:Y:S01]  /*1e790*/  FSEL R87, R87, -INF , !P0 ;  /* 0xff80000057577808 */ /* 0x010fe20004000000 */
[----:B------:R-:W4:Y:S01]  /*1e7a0*/  MUFU.TANH R35, R35 ;  /* 0x0000002300237308 */ /* 0x000f220000002400 */
[----:B--2---:R-:W-:Y:S02]  /*1e7b0*/  FSEL R183, R76, -INF , !P4 ;  /* 0xff8000004cb77808 */ /* 0x004fe40006000000 */
[----:B---3--:R-:W-:Y:S02]  /*1e7c0*/  FSEL R165, R78, -INF , !P6 ;  /* 0xff8000004ea57808 */ /* 0x008fe40007000000 */
[----:B------:R-:W-:-:S02]  /*1e7d0*/  FSEL R173, R20, -INF , !P3 ;  /* 0xff80000014ad7808 */ /* 0x000fc40005800000 */
[----:B------:R-:W-:Y:S01]  /*1e7e0*/  FSEL R81, R21, -INF , !P5 ;  /* 0xff80000015517808 */ /* 0x000fe20006800000 */
[----:B------:R-:W2:Y:S01]  /*1e7f0*/  MUFU.TANH R26, R26 ;  /* 0x0000001a001a7308 */ /* 0x000ea20000002400 */
[----:B------:R-:W-:Y:S02]  /*1e800*/  FSEL R170, R170, -INF , !P2 ;  /* 0xff800000aaaa7808 */ /* 0x000fe40005000000 */
[----:B-1----:R-:W-:Y:S02]  /*1e810*/  FSEL R80, R12, -INF , !P1 ;  /* 0xff8000000c507808 */ /* 0x002fe40004800000 */
[----:B------:R-:W-:Y:S02]  /*1e820*/  PLOP3.LUT P0, PT, PT, PT, UP0, 0x80, 0x0 ;  /* 0x000000000000781c */ /* 0x000fe40003f0f008 */
[----:B------:R-:W-:Y:S01]  /*1e830*/  ISETP.GE.AND P4, PT, R53, R180, PT ;  /* 0x000000b43500720c */ /* 0x000fe20003f86270 */
[----:B------:R-:W1:Y:S01]  /*1e840*/  MUFU.TANH R41, R41 ;  /* 0x0000002900297308 */ /* 0x000e620000002400 */
[----:B------:R-:W-:-:S02]  /*1e850*/  ISETP.GE.AND P6, PT, R52, R181, PT ;  /* 0x000000b53400720c */ /* 0x000fc40003fc6270 */
[-C--:B------:R-:W-:Y:S02]  /*1e860*/  ISETP.GE.AND P3, PT, R52, R180.reuse, PT ;  /* 0x000000b43400720c */ /* 0x080fe40003f66270 */
[CC--:B------:R-:W-:Y:S02]  /*1e870*/  ISETP.GE.AND P5, PT, R51.reuse, R181.reuse, PT ;  /* 0x000000b53300720c */ /* 0x0c0fe40003fa6270 */
[----:B------:R-:W-:Y:S01]  /*1e880*/  ISETP.GE.AND P2, PT, R51, R180, PT ;  /* 0x000000b43300720c */ /* 0x000fe20003f46270 */
[----:B------:R-:W3:Y:S01]  /*1e890*/  MUFU.TANH R45, R45 ;  /* 0x0000002d002d7308 */ /* 0x000ee20000002400 */
[----:B------:R-:W-:Y:S02]  /*1e8a0*/  ISETP.GE.AND P1, PT, R27, R181, PT ;  /* 0x000000b51b00720c */ /* 0x000fe40003f26270 */
[----:B-----5:R-:W-:Y:S02]  /*1e8b0*/  FSEL R79, R30, -INF , !P4 ;  /* 0xff8000001e4f7808 */ /* 0x020fe40006000000 */
[----:B------:R-:W-:-:S02]  /*1e8c0*/  FSEL R98, R31, -INF , !P6 ;  /* 0xff8000001f627808 */ /* 0x000fc40007000000 */
[----:B----4-:R-:W-:Y:S01]  /*1e8d0*/  FSEL R78, R35, -INF , !P3 ;  /* 0xff800000234e7808 */ /* 0x010fe20005800000 */
[----:B------:R-:W4:Y:S01]  /*1e8e0*/  MUFU.TANH R47, R47 ;  /* 0x0000002f002f7308 */ /* 0x000f220000002400 */
[----:B------:R-:W-:Y:S02]  /*1e8f0*/  FSEL R97, R39, -INF , !P5 ;  /* 0xff80000027617808 */ /* 0x000fe40006800000 */
[----:B--2---:R-:W-:Y:S02]  /*1e900*/  FSEL R76, R26, -INF , !P2 ;  /* 0xff8000001a4c7808 */ /* 0x004fe40005000000 */
[----:B-1----:R-:W-:Y:S02]  /*1e910*/  FSEL R95, R41, -INF , !P1 ;  /* 0xff800000295f7808 */ /* 0x002fe40004800000 */
[C---:B------:R-:W-:Y:S01]  /*1e920*/  ISETP.GE.AND P4, PT, R25.reuse, R181, PT ;  /* 0x000000b51900720c */ /* 0x040fe20003f86270 */
[----:B------:R-:W1:Y:S01]  /*1e930*/  MUFU.TANH R44, R44 ;  /* 0x0000002c002c7308 */ /* 0x000e620000002400 */
[----:B------:R-:W-:-:S02]  /*1e940*/  ISETP.GE.AND P6, PT, R25, R180, PT ;  /* 0x000000b41900720c */ /* 0x000fc40003fc6270 */
[CC--:B------:R-:W-:Y:S02]  /*1e950*/  ISETP.GE.AND P3, PT, R15.reuse, R181.reuse, PT ;  /* 0x000000b50f00720c */ /* 0x0c0fe40003f66270 */
[-C--:B------:R-:W-:Y:S02]  /*1e960*/  ISETP.GE.AND P5, PT, R15, R180.reuse, PT ;  /* 0x000000b40f00720c */ /* 0x080fe40003fa6270 */
[C---:B------:R-:W-:Y:S01]  /*1e970*/  ISETP.GE.AND P2, PT, R14.reuse, R181, PT ;  /* 0x000000b50e00720c */ /* 0x040fe20003f46270 */
[----:B------:R-:W2:Y:S01]  /*1e980*/  MUFU.TANH R70, R46 ;  /* 0x0000002e00467308 */ /* 0x000ea20000002400 */
[----:B------:R-:W-:Y:S02]  /*1e990*/  ISETP.GE.AND P1, PT, R14, R180, PT ;  /* 0x000000b40e00720c */ /* 0x000fe40003f26270 */
[----:B---3--:R-:W-:Y:S02]  /*1e9a0*/  FSEL R93, R45, -INF , !P4 ;  /* 0xff8000002d5d7808 */ /* 0x008fe40006000000 */
[----:B----4-:R-:W-:-:S02]  /*1e9b0*/  FSEL R72, R47, -INF , !P6 ;  /* 0xff8000002f487808 */ /* 0x010fc40007000000 */
[-C--:B------:R-:W-:Y:S01]  /*1e9c0*/  ISETP.GE.AND P4, PT, R13, R180.reuse, PT ;  /* 0x000000b40d00720c */ /* 0x080fe20003f86270 */
[----:B------:R-:W3:Y:S01]  /*1e9d0*/  MUFU.TANH R40, R40 ;  /* 0x0000002800287308 */ /* 0x000ee20000002400 */
[----:B-1----:R-:W-:Y:S02]  /*1e9e0*/  FSEL R91, R44, -INF , !P3 ;  /* 0xff8000002c5b7808 */ /* 0x002fe40005800000 */
[C---:B------:R-:W-:Y:S02]  /*1e9f0*/  ISETP.GE.AND P6, PT, R7.reuse, R181, PT ;  /* 0x000000b50700720c */ /* 0x040fe40003fc6270 */
[----:B------:R-:W-:-:S03]  /*1ea00*/  ISETP.GE.AND P3, PT, R7, R180, PT ;  /* 0x000000b40700720c */ /* 0x000fc60003f66270 */
[----:B------:R-:W1:Y:S01]  /*1ea10*/  MUFU.TANH R68, R42 ;  /* 0x0000002a00447308 */ /* 0x000e620000002400 */
[----:B--2---:R-:W-:Y:S02]  /*1ea20*/  FSEL R70, R70, -INF , !P5 ;  /* 0xff80000046467808 */ /* 0x004fe40006800000 */
[----:B------:R-:W-:-:S05]  /*1ea30*/  ISETP.GE.AND P5, PT, R5, R181, PT ;  /* 0x000000b50500720c */ /* 0x000fca0003fa6270 */
[----:B------:R-:W2:Y:S01]  /*1ea40*/  MUFU.TANH R66, R38 ;  /* 0x0000002600427308 */ /* 0x000ea20000002400 */
[----:B---3--:R-:W-:Y:S02]  /*1ea50*/  FSEL R89, R40, -INF , !P2 ;  /* 0xff80000028597808 */ /* 0x008fe40005000000 */
[----:B------:R-:W-:-:S05]  /*1ea60*/  ISETP.GE.AND P2, PT, R5, R180, PT ;  /* 0x000000b40500720c */ /* 0x000fca0003f46270 */
[----:B------:R-:W3:Y:S01]  /*1ea70*/  MUFU.TANH R85, R32 ;  /* 0x0000002000557308 */ /* 0x000ee20000002400 */
[----:B-1----:R-:W-:Y:S01]  /*1ea80*/  FSEL R68, R68, -INF , !P1 ;  /* 0xff80000044447808 */ /* 0x002fe20004800000 */
[----:B------:R-:W-:Y:S01]  /*1ea90*/  BAR.SYNC.DEFER_BLOCKING 0x0 ;  /* 0x0000000000007b1d */ /* 0x000fe20000010000 */
[----:B------:R-:W-:-:S05]  /*1eaa0*/  ISETP.GE.AND P1, PT, R28, R180, PT ;  /* 0x000000b41c00720c */ /* 0x000fca0003f26270 */
[----:B------:R-:W1:Y:S01]  /*1eab0*/  MUFU.TANH R64, R34 ;  /* 0x0000002200407308 */ /* 0x000e620000002400 */
[----:B--2---:R-:W-:-:S07]  /*1eac0*/  FSEL R66, R66, -INF , !P4 ;  /* 0xff80000042427808 */ /* 0x004fce0006000000 */
[----:B------:R-:W2:Y:S01]  /*1ead0*/  MUFU.TANH R83, R16 ;  /* 0x0000001000537308 */ /* 0x000ea20000002400 */
[----:B---3--:R-:W-:-:S07]  /*1eae0*/  FSEL R85, R85, -INF , !P6 ;  /* 0xff80000055557808 */ /* 0x008fce0007000000 */
[----:B------:R-:W3:Y:S01]  /*1eaf0*/  MUFU.TANH R62, R18 ;  /* 0x00000012003e7308 */ /* 0x000ee20000002400 */
[----:B-1----:R-:W-:-:S07]  /*1eb00*/  FSEL R64, R64, -INF , !P3 ;  /* 0xff80000040407808 */ /* 0x002fce0005800000 */
[----:B------:R-:W1:Y:S01]  /*1eb10*/  MUFU.TANH R61, R19 ;  /* 0x00000013003d7308 */ /* 0x000e620000002400 */
[----:B--2---:R-:W-:Y:S02]  /*1eb20*/  FSEL R83, R83, -INF , !P5 ;  /* 0xff80000053537808 */ /* 0x004fe40006800000 */
[----:B---3--:R-:W-:Y:S02]  /*1eb30*/  FSEL R62, R62, -INF , !P2 ;  /* 0xff8000003e3e7808 */ /* 0x008fe40005000000 */
[----:B-1----:R-:W-:Y:S01]  /*1eb40*/  FSEL R61, R61, -INF , !P1 ;  /* 0xff8000003d3d7808 */ /* 0x002fe20004800000 */
        /* <DEDUP_REMOVED lines=65> */
.L_x_2912:
[----:B------:R-:W-:Y:S02]  /*1ef60*/  ULDC UR4, c[0x0][0x248] ;  /* 0x0000920000047ab9 */ /* 0x000fe40000000800 */
[----:B------:R-:W-:-:S06]  /*1ef70*/  USHF.L.U32 UR5, UR4, 0x8, URZ ;  /* 0x0000000804057899 */ /* 0x000fcc000800063f */
[----:B------:R-:W-:-:S04]  /*1ef80*/  IADD3 R14, RZ, -UR5, RZ ;  /* 0x80000005ff0e7c10 */ /* 0x000fc8000fffe0ff */
[----:B------:R-:W-:-:S07]  /*1ef90*/  SHF.R.S32.HI R7, RZ, 0x1f, R14 ;  /* 0x0000001fff077819 */ /* 0x000fce000001140e */
.L_x_2913:
        /* <DEDUP_REMOVED lines=57> */
.L_x_2911:
[----:B---3--:R-:W-:Y:S01]  /*1f330*/  FMNMX.FTZ R12, R2, R9, !PT ;  /* 0x00000009020c7209 */ /* 0x008fe20007810000 */
[----:B------:R-:W-:Y:S01]  /*1f340*/  ULDC UR4, c[0x0][0x2ec] ;  /* 0x0000bb0000047ab9 */ /* 0x000fe20000000800 */
[----:B------:R-:W-:Y:S01]  /*1f350*/  FMNMX.FTZ R5, R0, R8, !PT ;  /* 0x0000000800057209 */ /* 0x000fe20007810000 */
[----:B------:R-:W-:Y:S01]  /*1f360*/  LDSM.16.MT88.4 R28, [R235+0xa000] ;  /* 0x00a00000eb1c783b */ /* 0x000fe20000004200 */
[----:B------:R-:W-:Y:S02]  /*1f370*/  FMNMX.FTZ R12, R103, R12, !PT ;  /* 0x0000000c670c7209 */ /* 0x000fe40007810000 */
[----:B------:R-:W-:Y:S01]  /*1f380*/  FMNMX.FTZ R5, R121, R5, !PT ;  /* 0x0000000579057209 */ /* 0x000fe20007810000 */
[----:B------:R-:W-:Y:S01]  /*1f390*/  LDSM.16.MT88.4 R40, [R235+0xa800] ;  /* 0x00a80000eb28783b */ /* 0x000fe20000004200 */
        /* <DEDUP_REMOVED lines=123> */
[----:B------:R-:W-:-:S03]  /*1fb50*/  FMNMX.FTZ R5, R61, R5, !PT ;  /* 0x000000053d057209 */ /* 0x000fc60007810000 */
[----:B------:R-:W1:Y:S04]  /*1fb60*/  SHFL.BFLY PT, R7, R12, 0x2, 0x1f ;  /* 0x0c401f000c077f89 */ /* 0x000e6800000e0000 */
[----:B------:R-:W2:Y:S01]  /*1fb70*/  SHFL.BFLY PT, R114, R5, 0x2, 0x1f ;  /* 0x0c401f0005727f89 */ /* 0x000ea200000e0000 */
[----:B-1----:R-:W-:-:S03]  /*1fb80*/  FMNMX.FTZ R7, R12, R7, !PT ;  /* 0x000000070c077209 */ /* 0x002fc60007810000 */
[----:B------:R-:W-:Y:S01]  /*1fb90*/  LDSM.16.MT88.4 R12, [R234+0xa000] ;  /* 0x00a00000ea0c783b */ /* 0x000fe20000004200 */
[----:B--2---:R-:W-:-:S03]  /*1fba0*/  FMNMX.FTZ R114, R5, R114, !PT ;  /* 0x0000007205727209 */ /* 0x004fc60007810000 */
[----:B------:R-:W1:Y:S04]  /*1fbb0*/  SHFL.BFLY PT, R115, R7, 0x1, 0x1f ;  /* 0x0c201f0007737f89 */ /* 0x000e6800000e0000 */
[----:B------:R-:W2:Y:S01]  /*1fbc0*/  SHFL.BFLY PT, R5, R114, 0x1, 0x1f ;  /* 0x0c201f0072057f89 */ /* 0x000ea200000e0000 */
[----:B-1----:R-:W-:-:S04]  /*1fbd0*/  FMNMX.FTZ R115, R7, R115, !PT ;  /* 0x0000007307737209 */ /* 0x002fc80007810000 */
[C---:B------:R-:W-:Y:S01]  /*1fbe0*/  FSETP.NEU.FTZ.AND P1, PT, R115.reuse, -INF , PT ;  /* 0xff8000007300780b */ /* 0x040fe20003f3d000 */
[C---:B------:R-:W-:Y:S01]  /*1fbf0*/  FMUL.FTZ R113, R115.reuse, UR4 ;  /* 0x0000000473717c20 */ /* 0x040fe20008410000 */
[----:B--2---:R-:W-:Y:S02]  /*1fc00*/  FMNMX.FTZ R114, R114, R5, !PT ;  /* 0x0000000572727209 */ /* 0x004fe40007810000 */
[----:B------:R-:W-:Y:S02]  /*1fc10*/  FSEL R118, R115, RZ, P1 ;  /* 0x000000ff73767208 */ /* 0x000fe40000800000 */
[----:B------:R-:W-:Y:S02]  /*1fc20*/  FSEL R113, R113, RZ, P1 ;  /* 0x000000ff71717208 */ /* 0x000fe40000800000 */
[----:B------:R-:W-:Y:S01]  /*1fc30*/  FSETP.NEU.FTZ.AND P0, PT, R114, -INF , PT ;  /* 0xff8000007200780b */ /* 0x000fe20003f1d000 */
[----:B------:R-:W-:Y:S02]  /*1fc40*/  FADD.FTZ R118, R2, -R118 ;  /* 0x8000007602767221 */ /* 0x000fe40000010000 */
[--C-:B------:R-:W-:Y:S01]  /*1fc50*/  FFMA.FTZ R111, R103, UR4, -R113.reuse ;  /* 0x00000004676f7c23 */ /* 0x100fe20008010871 */
[----:B------:R-:W-:Y:S01]  /*1fc60*/  FMUL.FTZ R103, R114, UR4 ;  /* 0x0000000472677c20 */ /* 0x000fe20008410000 */
[--C-:B------:R-:W-:Y:S01]  /*1fc70*/  FFMA.FTZ R108, R23, UR4, -R113.reuse ;  /* 0x00000004176c7c23 */ /* 0x100fe20008010871 */
[--C-:B------:R-:W-:Y:S01]  /*1fc80*/  FFMA.FTZ R106, R22, UR4, -R113.reuse ;  /* 0x00000004166a7c23 */ /* 0x100fe20008010871 */
[----:B------:R-:W-:Y:S01]  /*1fc90*/  FSEL R5, R114, RZ, P0 ;  /* 0x000000ff72057208 */ /* 0x000fe20000000000 */
[----:B------:R-:W1:Y:S01]  /*1fca0*/  LDSM.16.MT88.4 R20, [R236+0xa000] ;  /* 0x00a00000ec14783b */ /* 0x000e620000004200 */
[----:B------:R-:W-:Y:S01]  /*1fcb0*/  FSEL R103, R103, RZ, P0 ;  /* 0x000000ff67677208 */ /* 0x000fe20000000000 */
[--C-:B------:R-:W-:Y:S01]  /*1fcc0*/  FFMA.FTZ R112, R9, UR4, -R113.reuse ;  /* 0x0000000409707c23 */ /* 0x100fe20008010871 */
[----:B------:R-:W-:Y:S01]  /*1fcd0*/  FFMA.FTZ R110, R11, UR4, -R113 ;  /* 0x000000040b6e7c23 */ /* 0x000fe20008010871 */
[----:B------:R-:W-:Y:S01]  /*1fce0*/  FADD.FTZ R0, R0, -R5 ;  /* 0x8000000500007221 */ /* 0x000fe20000010000 */
[----:B------:R-:W-:Y:S01]  /*1fcf0*/  FFMA.FTZ R109, R107, UR4, -R113 ;  /* 0x000000046b6d7c23 */ /* 0x000fe20008010871 */
[----:B------:R-:W-:Y:S01]  /*1fd00*/  FFMA.FTZ R101, R121, UR4, -R103 ;  /* 0x0000000479657c23 */ /* 0x000fe20008010867 */
[----:B------:R-:W-:Y:S01]  /*1fd10*/  FFMA.FTZ R121, R24, UR4, -R113 ;  /* 0x0000000418797c23 */ /* 0x000fe20008010871 */
[--C-:B------:R-:W-:Y:S01]  /*1fd20*/  FFMA.FTZ R102, R8, UR4, -R103.reuse ;  /* 0x0000000408667c23 */ /* 0x100fe20008010867 */
[----:B------:R-:W2:Y:S01]  /*1fd30*/  LDSM.16.MT88.4 R24, [R233+0xa000] ;  /* 0x00a00000e918783b */ /* 0x000ea20000004200 */
[--C-:B------:R-:W-:Y:S01]  /*1fd40*/  FFMA.FTZ R100, R6, UR4, -R103.reuse ;  /* 0x0000000406647c23 */ /* 0x100fe20008010867 */
[----:B------:R-:W-:Y:S01]  /*1fd50*/  FMUL.FTZ R118, R118, UR4 ;  /* 0x0000000476767c20 */ /* 0x000fe20008410000 */
[----:B------:R-:W-:Y:S01]  /*1fd60*/  FFMA.FTZ R122, R122, UR4, -R103 ;  /* 0x000000047a7a7c23 */ /* 0x000fe20008010867 */
[----:B------:R-:W-:Y:S01]  /*1fd70*/  FMUL.FTZ R0, R0, UR4 ;  /* 0x0000000400007c20 */ /* 0x000fe20008410000 */
[----:B------:R-:W-:Y:S01]  /*1fd80*/  MUFU.EX2 R112, R112 ;  /* 0x0000007000707308 */ /* 0x000fe20000000800 */
        /* <DEDUP_REMOVED lines=10> */
[----:B------:R-:W-:Y:S01]  /*1fe30*/  LDSM.16.MT88.4 R48, [R234+0xa800] ;  /* 0x00a80000ea30783b */ /* 0x000fe20000004200 */
[----:B------:R-:W-:Y:S01]  /*1fe40*/  FFMA.FTZ R116, R222, UR4, -R113 ;  /* 0x00000004de747c23 */ /* 0x000fe20008010871 */
        /* <DEDUP_REMOVED lines=21> */
[--C-:B------:R-:W-:Y:S01]  /*1ffa0*/  FFMA.FTZ R184, R184, UR4, -R113.reuse ;  /* 0x00000004b8b87c23 */ /* 0x100fe20008010871 */
[--C-:B------:R-:W-:Y:S01]  /*1ffb0*/  FFMA.FTZ R176, R176, UR4, -R113.reuse ;  /* 0x00000004b0b07c23 */ /* 0x100fe20008010871 */
[--C-:B------:R-:W-:Y:S01]  /*1ffc0*/  FFMA.FTZ R183, R183, UR4, -R113.reuse ;  /* 0x00000004b7b77c23 */ /* 0x100fe20008010871 */
[----:B------:R-:W-:Y:S01]  /*1ffd0*/  FFMA.FTZ R175, R175, UR4, -R113 ;  /* 0x00000004afaf7c23 */ /* 0x000fe20008010871 */
        /* <DEDUP_REMOVED lines=12> */
[--C-:B------:R-:W-:Y:S01]  /*200a0*/  FFMA.FTZ R194, R57, UR4, -R103.reuse ;  /* 0x0000000439c27c23 */ /* 0x100fe20008010867 */
[----:B------:R-:W-:Y:S01]  /*200b0*/  FFMA.FTZ R80, R80, UR4, -R103 ;  /* 0x0000000450507c23 */ /* 0x000fe20008010867 */
[--C-:B------:R-:W-:Y:S01]  /*200c0*/  FFMA.FTZ R99, R99, UR4, -R113.reuse ;  /* 0x0000000463637c23 */ /* 0x100fe20008010871 */
[--C-:B------:R-:W-:Y:S01]  /*200d0*/  FFMA.FTZ R98, R98, UR4, -R113.reuse ;  /* 0x0000000462627c23 */ /* 0x100fe20008010871 */
[----:B------:R-:W-:Y:S01]  /*200e0*/  FFMA.FTZ R196, R58, UR4, -R113 ;  /* 0x000000043ac47c23 */ /* 0x000fe20008010871 */
[--C-:B------:R-:W-:Y:S01]  /*200f0*/  FFMA.FTZ R79, R79, UR4, -R103.reuse ;  /* 0x000000044f4f7c23 */ /* 0x100fe20008010867 */
[----:B------:R3:W5:Y:S01]  /*20100*/  MUFU.EX2 R2, R122 ;  /* 0x0000007a00027308 */ /* 0x0007620000000800 */
[----:B----4-:R-:W-:Y:S01]  /*20110*/  F2FP.F16.F32.PACK_AB R5, R101, R102 ;  /* 0x000000666505723e */ /* 0x010fe200000000ff */
[--C-:B------:R-:W-:Y:S01]  /*20120*/  FFMA.FTZ R3, R3, UR4, -R103.reuse ;  /* 0x0000000403037c23 */ /* 0x100fe20008010867 */
[--C-:B------:R-:W-:Y:S01]  /*20130*/  FFMA.FTZ R78, R78, UR4, -R103.reuse ;  /* 0x000000044e4e7c23 */ /* 0x100fe20008010867 */
[----:B------:R-:W-:Y:S01]  /*20140*/  FFMA.FTZ R77, R77, UR4, -R103 ;  /* 0x000000044d4d7c23 */ /* 0x000fe20008010867 */
[--C-:B------:R-:W-:Y:S01]  /*20150*/  FFMA.FTZ R97, R97, UR4, -R113.reuse ;  /* 0x0000000461617c23 */ /* 0x100fe20008010871 */
[--C-:B------:R-:W-:Y:S01]  /*20160*/  FFMA.FTZ R96, R96, UR4, -R113.reuse ;  /* 0x0000000460607c23 */ /* 0x100fe20008010871 */
[--C-:B------:R-:W-:Y:S01]  /*20170*/  FFMA.FTZ R95, R95, UR4, -R113.reuse ;  /* 0x000000045f5f7c23 */ /* 0x100fe20008010871 */
[----:B------:R-:W4:Y:S01]  /*20180*/  MUFU.EX2 R118, R118 ;  /* 0x0000007600767308 */ /* 0x000f220000000800 */
[----:B------:R-:W-:Y:S01]  /*20190*/  FFMA.FTZ R94, R94, UR4, -R113 ;  /* 0x000000045e5e7c23 */ /* 0x000fe20008010871 */
[--C-:B------:R-:W-:Y:S01]  /*201a0*/  FFMA.FTZ R76, R76, UR4, -R103.reuse ;  /* 0x000000044c4c7c23 */ /* 0x100fe20008010867 */
[----:B------:R-:W-:Y:S01]  /*201b0*/  FFMA.FTZ R75, R75, UR4, -R103 ;  /* 0x000000044b4b7c23 */ /* 0x000fe20008010867 */
[----:B------:R-:W-:Y:S01]  /*201c0*/  FFMA.FTZ R91, R91, UR4, -R113 ;  /* 0x000000045b5b7c23 */ /* 0x000fe20008010871 */
[--C-:B------:R-:W-:Y:S01]  /*201d0*/  FFMA.FTZ R70, R70, UR4, -R103.reuse ;  /* 0x0000000446467c23 */ /* 0x100fe20008010867 */
[--C-:B------:R-:W-:Y:S01]  /*201e0*/  FFMA.FTZ R68, R68, UR4, -R103.reuse ;  /* 0x0000000444447c23 */ /* 0x100fe20008010867 */
[----:B------:R-:W-:Y:S01]  /*201f0*/  FFMA.FTZ R67, R67, UR4, -R103 ;  /* 0x0000000443437c23 */ /* 0x000fe20008010867 */
[----:B------:R1:W2:Y:S01]  /*20200*/  MUFU.EX2 R117, R0 ;  /* 0x0000000000757308 */ /* 0x0002a20000000800 */
[----:B---3--:R-:W-:Y:S01]  /*20210*/  FFMA.FTZ R122, R124, UR4, -R113 ;  /* 0x000000047c7a7c23 */ /* 0x008fe20008010871 */
[--C-:B------:R-:W-:Y:S01]  /*20220*/  FFMA.FTZ R124, R33, UR4, -R103.reuse ;  /* 0x00000004217c7c23 */ /* 0x100fe20008010867 */
[----:B-----5:R-:W-:Y:S01]  /*20230*/  F2FP.F16.F32.PACK_AB R7, R2, R100 ;  /* 0x000000640207723e */ /* 0x020fe200000000ff */
[----:B------:R-:W3:Y:S01]  /*20240*/  LDSM.16.MT88.4 R32, [R236+0xa800] ;  /* 0x00a80000ec20783b */ /* 0x000ee20000004200 */
[--C-:B------:R-:W-:Y:S01]  /*20250*/  FFMA.FTZ R66, R66, UR4, -R103.reuse ;  /* 0x0000000442427c23 */ /* 0x100fe20008010867 */
[----:B------:R-:W-:Y:S01]  /*20260*/  FFMA.FTZ R65, R65, UR4, -R103 ;  /* 0x0000000441417c23 */ /* 0x000fe20008010867 */
[--C-:B------:R-:W-:Y:S01]  /*20270*/  FFMA.FTZ R83, R83, UR4, -R113.reuse ;  /* 0x0000000453537c23 */ /* 0x100fe20008010871 */
[----:B------:R-:W-:Y:S01]  /*20280*/  MUFU.EX2 R108, R108 ;  /* 0x0000006c006c7308 */ /* 0x000fe20000000800 */
[-C--:B----4-:R-:W-:Y:S01]  /*20290*/  FMUL.FTZ R8, R160, R118.reuse ;  /* 0x00000076a0087220 */ /* 0x090fe20000410000 */
[-C--:B------:R-:W-:Y:S01]  /*202a0*/  FMUL.FTZ R9, R161, R118.reuse ;  /* 0x00000076a1097220 */ /* 0x080fe20000410000 */
[-C--:B------:R-:W-:Y:S01]  /*202b0*/  FMUL.FTZ R156, R156, R118.reuse ;  /* 0x000000769c9c7220 */ /* 0x080fe20000410000 */
[-C--:B------:R-:W-:Y:S01]  /*202c0*/  FMUL.FTZ R157, R157, R118.reuse ;  /* 0x000000769d9d7220 */ /* 0x080fe20000410000 */
[-C--:B------:R-:W-:Y:S01]  /*202d0*/  FMUL.FTZ R44, R136, R118.reuse ;  /* 0x00000076882c7220 */ /* 0x080fe20000410000 */
[-C--:B------:R-:W-:Y:S01]  /*202e0*/  FMUL.FTZ R45, R137, R118.reuse ;  /* 0x00000076892d7220 */ /* 0x080fe20000410000 */
[----:B------:R-:W-:Y:S01]  /*202f0*/  FMUL.FTZ R132, R132, R118 ;  /* 0x0000007684847220 */ /* 0x000fe20000410000 */
[----:B------:R-:W4:Y:S01]  /*20300*/  MUFU.EX2 R107, R107 ;  /* 0x0000006b006b7308 */ /* 0x000f220000000800 */
[----:B-1----:R-:W-:Y:S01]  /*20310*/  FFMA.FTZ R0, R4, UR4, -R113 ;  /* 0x0000000404007c23 */ /* 0x002fe20008010871 */
[----:B------:R-:W-:Y:S01]  /*20320*/  F2FP.F16.F32.PACK_AB R4, R111, R112 ;  /* 0x000000706f04723e */ /* 0x000fe200000000ff */
[-C--:B--2---:R-:W-:Y:S01]  /*20330*/  FMUL.FTZ R10, R162, R117.reuse ;  /* 0x00000075a20a7220 */ /* 0x084fe20000410000 */
[-C--:B------:R-:W-:Y:S01]  /*20340*/  FMUL.FTZ R11, R163, R117.reuse ;  /* 0x00000075a30b7220 */ /* 0x080fe20000410000 */
[-C--:B------:R-:W-:Y:S01]  /*20350*/  FMUL.FTZ R158, R158, R117.reuse ;  /* 0x000000759e9e7220 */ /* 0x080fe20000410000 */
[-C--:B------:R-:W-:Y:S01]  /*20360*/  FMUL.FTZ R159, R159, R117.reuse ;  /* 0x000000759f9f7220 */ /* 0x080fe20000410000 */
[-C--:B------:R-:W-:Y:S01]  /*20370*/  FMUL.FTZ R46, R138, R117.reuse ;  /* 0x000000758a2e7220 */ /* 0x080fe20000410000 */
[----:B------:R-:W-:Y:S01]  /*20380*/  MUFU.EX2 R106, R106 ;  /* 0x0000006a006a7308 */ /* 0x000fe20000000800 */
[-C--:B------:R-:W-:Y:S01]  /*20390*/  FMUL.FTZ R47, R139, R117.reuse ;  /* 0x000000758b2f7220 */ /* 0x080fe20000410000 */
[-C--:B------:R-:W-:Y:S01]  /*203a0*/  FMUL.FTZ R133, R133, R118.reuse ;  /* 0x0000007685857220 */ /* 0x080fe20000410000 */
[C---:B------:R-:W-:Y:S01]  /*203b0*/  HMMA.16816.F32 R8, R4.reuse, R20, R8 ;  /* 0x000000140408723c */ /* 0x040fe20000001808 */
[-C--:B------:R-:W-:Y:S01]  /*203c0*/  FMUL.FTZ R134, R134, R117.reuse ;  /* 0x0000007586867220 */ /* 0x080fe20000410000 */
[-C--:B------:R-:W-:Y:S01]  /*203d0*/  FMUL.FTZ R135, R135, R117.reuse ;  /* 0x0000007587877220 */ /* 0x080fe20000410000 */
[-C--:B------:R-:W-:Y:S01]  /*203e0*/  FMUL.FTZ R16, R152, R118.reuse ;  /* 0x0000007698107220 */ /* 0x080fe20000410000 */
[-C--:B------:R-:W-:Y:S01]  /*203f0*/  FMUL.FTZ R17, R153, R118.reuse ;  /* 0x0000007699117220 */ /* 0x080fe20000410000 */
[----:B------:R-:W1:Y:S01]  /*20400*/  MUFU.EX2 R105, R105 ;  /* 0x0000006900697308 */ /* 0x000e620000000800 */
[C---:B------:R-:W-:Y:S01]  /*20410*/  HMMA.16816.F32 R20, R4.reuse, R22, R156 ;  /* 0x000000160414723c */ /* 0x040fe2000000189c */
[-C--:B------:R-:W-:Y:S01]  /*20420*/  FMUL.FTZ R18, R154, R117.reuse ;  /* 0x000000759a127220 */ /* 0x080fe20000410000 */
[-C--:B------:R-:W-:Y:S01]  /*20430*/  FMUL.FTZ R19, R155, R117.reuse ;  /* 0x000000759b137220 */ /* 0x080fe20000410000 */
        /* <DEDUP_REMOVED lines=10> */
[----:B------:R-:W-:Y:S01]  /*204e0*/  FMUL.FTZ R141, R141, R118 ;  /* 0x000000768d8d7220 */ /* 0x000fe20000410000 */
[-C--:B------:R-:W-:Y:S01]  /*204f0*/  FMUL.FTZ R142, R142, R117.reuse ;  /* 0x000000758e8e7220 */ /* 0x080fe20000410000 */
[----:B------:R-:W2:Y:S01]  /*20500*/  MUFU.EX2 R123, R123 ;  /* 0x0000007b007b7308 */ /* 0x000ea20000000800 */
[----:B------:R-:W-:Y:S01]  /*20510*/  FMUL.FTZ R143, R143, R117 ;  /* 0x000000758f8f7220 */ /* 0x000fe20000410000 */
[C---:B------:R-:W-:Y:S01]  /*20520*/  HMMA.16816.F32 R44, R4.reuse, R24, R44 ;  /* 0x00000018042c723c */ /* 0x040fe2000000182c */
[----:B----4-:R-:W-:Y:S01]  /*20530*/  F2FP.F16.F32.PACK_AB R52, R107, R108 ;  /* 0x0000006c6b34723e */ /* 0x010fe200000000ff */
[--C-:B------:R-:W-:Y:S01]  /*20540*/  FFMA.FTZ R136, R212, UR4, -R103.reuse ;  /* 0x00000004d4887c23 */ /* 0x100fe20008010867 */
[----:B-1----:R-:W-:Y:S01]  /*20550*/  F2FP.F16.F32.PACK_AB R54, R105, R106 ;  /* 0x0000006a6936723e */ /* 0x002fe200000000ff */
[--C-:B------:R-:W-:Y:S01]  /*20560*/  FFMA.FTZ R137, R226, UR4, -R103.reuse ;  /* 0x00000004e2897c23 */ /* 0x100fe20008010867 */
[--C-:B------:R-:W-:Y:S01]  /*20570*/  FFMA.FTZ R138, R210, UR4, -R103.reuse ;  /* 0x00000004d28a7c23 */ /* 0x100fe20008010867 */
[----:B------:R-:W-:Y:S01]  /*20580*/  MUFU.EX2 R125, R125 ;  /* 0x0000007d007d7308 */ /* 0x000fe20000000800 */
[C---:B------:R-:W-:Y:S01]  /*20590*/  HMMA.16816.F32 R132, R4.reuse, R26, R132 ;  /* 0x0000001a0484723c */ /* 0x040fe20000001884 */
[----:B------:R-:W-:Y:S01]  /*205a0*/  LDSM.16.MT88.4 R24, [R236+0xb000] ;  /* 0x00b00000ec18783b */ /* 0x000fe20000004200 */
[--C-:B------:R-:W-:Y:S01]  /*205b0*/  FFMA.FTZ R144, R221, UR4, -R103.reuse ;  /* 0x00000004dd907c23 */ /* 0x100fe20008010867 */
[----:B------:R-:W-:Y:S01]  /*205c0*/  FFMA.FTZ R145, R207, UR4, -R103 ;  /* 0x00000004cf917c23 */ /* 0x000fe20008010867 */
[----:B------:R-:W-:Y:S01]  /*205d0*/  FFMA.FTZ R139, R213, UR4, -R113 ;  /* 0x00000004d58b7c23 */ /* 0x000fe20008010871 */
[--C-:B------:R-:W-:Y:S01]  /*205e0*/  FFMA.FTZ R152, R215, UR4, -R103.reuse ;  /* 0x00000004d7987c23 */ /* 0x100fe20008010867 */
[C---:B------:R-:W-:Y:S01]  /*205f0*/  HMMA.16816.F32 R16, R4.reuse, R28, R16 ;  /* 0x0000001c0410723c */ /* 0x040fe20000001810 */
[----:B------:R-:W1:Y:S01]  /*20600*/  MUFU.EX2 R126, R126 ;  /* 0x0000007e007e7308 */ /* 0x000e620000000800 */
[----:B--2---:R-:W-:Y:S01]  /*20610*/  F2FP.F16.F32.PACK_AB R53, R123, R124 ;  /* 0x0000007c7b35723e */ /* 0x004fe200000000ff */
[----:B------:R-:W-:Y:S01]  /*20620*/  FFMA.FTZ R153, R203, UR4, -R103 ;  /* 0x00000004cb997c23 */ /* 0x000fe20008010867 */
[--C-:B------:R-:W-:Y:S01]  /*20630*/  FFMA.FTZ R146, R219, UR4, -R113.reuse ;  /* 0x00000004db927c23 */ /* 0x100fe20008010871 */
[----:B------:R-:W-:Y:S01]  /*20640*/  FFMA.FTZ R147, R208, UR4, -R113 ;  /* 0x00000004d0937c23 */ /* 0x000fe20008010871 */
[C---:B------:R-:W-:Y:S01]  /*20650*/  HMMA.16816.F32 R36, R4.reuse, R12, R36 ;  /* 0x0000000c0424723c */ /* 0x040fe20000001824 */
[--C-:B------:R-:W-:Y:S01]  /*20660*/  FFMA.FTZ R157, R195, UR4, -R103.reuse ;  /* 0x00000004c39d7c23 */ /* 0x100fe20008010867 */
[--C-:B------:R-:W-:Y:S01]  /*20670*/  FFMA.FTZ R158, R202, UR4, -R103.reuse ;  /* 0x00000004ca9e7c23 */ /* 0x100fe20008010867 */
[----:B------:R-:W-:Y:S01]  /*20680*/  MUFU.EX2 R104, R104 ;  /* 0x0000006800687308 */ /* 0x000fe20000000800 */
[--C-:B------:R-:W-:Y:S01]  /*20690*/  FFMA.FTZ R159, R192, UR4, -R103.reuse ;  /* 0x00000004c09f7c23 */ /* 0x100fe20008010867 */
[----:B------:R-:W-:Y:S01]  /*206a0*/  FFMA.FTZ R160, R199, UR4, -R103 ;  /* 0x00000004c7a07c23 */ /* 0x000fe20008010867 */
[C---:B------:R-:W-:Y:S01]  /*206b0*/  HMMA.16816.F32 R28, R4.reuse, R30, R148 ;  /* 0x0000001e041c723c */ /* 0x040fe20000001894 */
[--C-:B------:R-:W-:Y:S01]  /*206c0*/  FFMA.FTZ R154, R214, UR4, -R113.reuse ;  /* 0x00000004d69a7c23 */ /* 0x100fe20008010871 */
[--C-:B------:R-:W-:Y:S01]  /*206d0*/  FFMA.FTZ R156, R205, UR4, -R113.reuse ;  /* 0x00000004cd9c7c23 */ /* 0x100fe20008010871 */
[--C-:B------:R-:W-:Y:S01]  /*206e0*/  FFMA.FTZ R155, R198, UR4, -R113.reuse ;  /* 0x00000004c69b7c23 */ /* 0x100fe20008010871 */
[----:B------:R-:W-:Y:S01]  /*206f0*/  FFMA.FTZ R161, R201, UR4, -R113 ;  /* 0x00000004c9a17c23 */ /* 0x000fe20008010871 */
[----:B------:R-:W2:Y:S01]  /*20700*/  MUFU.EX2 R116, R116 ;  /* 0x0000007400747308 */ /* 0x000ea20000000800 */
[----:B------:R-:W-:Y:S01]  /*20710*/  HMMA.16816.F32 R12, R4, R14, R140 ;  /* 0x0000000e040c723c */ /* 0x000fe2000000188c */
[----:B------:R-:W4:Y:S01]  /*20720*/  LDSM.16.MT88.4 R4, [R233+0xa800] ;  /* 0x00a80000e904783b */ /* 0x000f220000004200 */
[----:B-1----:R-:W-:Y:S01]  /*20730*/  F2FP.F16.F32.PACK_AB R55, R126, R125 ;  /* 0x0000007d7e37723e */ /* 0x002fe200000000ff */
[--C-:B------:R-:W-:Y:S01]  /*20740*/  FFMA.FTZ R150, R217, UR4, -R103.reuse ;  /* 0x00000004d9967c23 */ /* 0x100fe20008010867 */
[----:B------:R-:W-:Y:S01]  /*20750*/  FFMA.FTZ R151, R204, UR4, -R103 ;  /* 0x00000004cc977c23 */ /* 0x000fe20008010867 */
[--C-:B------:R-:W-:Y:S01]  /*20760*/  FFMA.FTZ R148, R218, UR4, -R113.reuse ;  /* 0x00000004da947c23 */ /* 0x100fe20008010871 */
[----:B------:R-:W-:Y:S01]  /*20770*/  FFMA.FTZ R149, R206, UR4, -R113 ;  /* 0x00000004ce957c23 */ /* 0x000fe20008010871 */
[----:B------:R-:W-:Y:S01]  /*20780*/  MUFU.EX2 R0, R0 ;  /* 0x0000000000007308 */ /* 0x000fe20000000800 */
[--C-:B------:R-:W-:Y:S01]  /*20790*/  FFMA.FTZ R142, R224, UR4, -R103.reuse ;  /* 0x00000004e08e7c23 */ /* 0x100fe20008010867 */
[C---:B---3--:R-:W-:Y:S01]  /*207a0*/  HMMA.16816.F32 R8, R52.reuse, R32, R8 ;  /* 0x000000203408723c */ /* 0x048fe20000001808 */
[----:B------:R-:W-:Y:S01]  /*207b0*/  FFMA.FTZ R143, R209, UR4, -R103 ;  /* 0x00000004d18f7c23 */ /* 0x000fe20008010867 */
[--C-:B------:R-:W-:Y:S01]  /*207c0*/  FFMA.FTZ R141, R225, UR4, -R113.reuse ;  /* 0x00000004e18d7c23 */ /* 0x100fe20008010871 */
[--C-:B------:R-:W-:Y:S01]  /*207d0*/  FFMA.FTZ R140, R211, UR4, -R113.reuse ;  /* 0x00000004d38c7c23 */ /* 0x100fe20008010871 */
[--C-:B------:R-:W-:Y:S01]  /*207e0*/  FFMA.FTZ R162, R191, UR4, -R113.reuse ;  /* 0x00000004bfa27c23 */ /* 0x100fe20008010871 */
[--C-:B------:R-:W-:Y:S01]  /*207f0*/  FFMA.FTZ R163, R200, UR4, -R113.reuse ;  /* 0x00000004c8a37c23 */ /* 0x100fe20008010871 */
[----:B------:R-:W-:Y:S01]  /*20800*/  MUFU.EX2 R120, R120 ;  /* 0x0000007800787308 */ /* 0x000fe20000000800 */
[C---:B------:R-:W-:Y:S01]  /*20810*/  HMMA.16816.F32 R20, R52.reuse, R34, R20 ;  /* 0x000000223414723c */ /* 0x040fe20000001814 */
[----:B------:R-:W1:Y:S01]  /*20820*/  LDSM.16.MT88.4 R32, [R235+0xb000] ;  /* 0x00b00000eb20783b */ /* 0x000e620000004200 */
[--C-:B------:R-:W-:Y:S01]  /*20830*/  FFMA.FTZ R191, R197, UR4, -R113.reuse ;  /* 0x00000004c5bf7c23 */ /* 0x100fe20008010871 */
[----:B------:R-:W-:Y:S01]  /*20840*/  FFMA.FTZ R192, R193, UR4, -R113 ;  /* 0x00000004c1c07c23 */ /* 0x000fe20008010871 */
[----:B------:R-:W-:Y:S01]  /*20850*/  FFMA.FTZ R195, R56, UR4, -R103 ;  /* 0x0000000438c37c23 */ /* 0x000fe20008010867 */
[----:B------:R-:W-:Y:S01]  /*20860*/  FFMA.FTZ R112, R228, R118, R112 ;  /* 0x00000076e4707223 */ /* 0x000fe20000010070 */
[C---:B------:R-:W-:Y:S01]  /*20870*/  HMMA.16816.F32 R16, R52.reuse, R40, R16 ;  /* 0x000000283410723c */ /* 0x040fe20000001810 */
[----:B------:R-:W-:Y:S01]  /*20880*/  MUFU.EX2 R131, R131 ;  /* 0x0000008300837308 */ /* 0x000fe20000000800 */
[----:B------:R-:W-:Y:S01]  /*20890*/  FFMA.FTZ R102, R227, R117, R102 ;  /* 0x00000075e3667223 */ /* 0x000fe20000010066 */
[----:B------:R-:W-:Y:S01]  /*208a0*/  FADD.FTZ R112, R111, R112 ;  /* 0x000000706f707221 */ /* 0x000fe20000010000 */
[--C-:B------:R-:W-:Y:S01]  /*208b0*/  FFMA.FTZ R193, R59, UR4, -R113.reuse ;  /* 0x000000043bc17c23 */ /* 0x100fe20008010871 */
[----:B------:R-:W-:Y:S01]  /*208c0*/  FFMA.FTZ R82, R82, UR4, -R113 ;  /* 0x0000000452527c23 */ /* 0x000fe20008010871 */
[----:B------:R-:W-:Y:S01]  /*208d0*/  HMMA.16816.F32 R28, R52, R42, R28 ;  /* 0x0000002a341c723c */ /* 0x000fe2000000181c */
[----:B------:R-:W3:Y:S01]  /*208e0*/  LDSM.16.MT88.4 R40, [R234+0xb000] ;  /* 0x00b00000ea28783b */ /* 0x000ee20000004200 */
[----:B------:R-:W-:Y:S01]  /*208f0*/  FADD.FTZ R101, R101, R102 ;  /* 0x0000006665657221 */ /* 0x000fe20000010000 */
[----:B------:R-:W5:Y:S01]  /*20900*/  MUFU.EX2 R136, R136 ;  /* 0x0000008800887308 */ /* 0x000f620000000800 */
[----:B------:R-:W-:-:S02]  /*20910*/  FADD.FTZ R112, R110, R112 ;  /* 0x000000706e707221 */ /* 0x000fc40000010000 */
[----:B------:R-:W-:Y:S01]  /*20920*/  HMMA.16816.F32 R36, R52, R48, R36 ;  /* 0x000000303424723c */ /* 0x000fe20000001824 */
[----:B------:R-:W-:Y:S01]  /*20930*/  FADD.FTZ R100, R100, R101 ;  /* 0x0000006564647221 */ /* 0x000fe20000010000 */
[----:B------:R-:W-:-:S03]  /*20940*/  FADD.FTZ R109, R109, R112 ;  /* 0x000000706d6d7221 */ /* 0x000fc60000010000 */
[----:B------:R-:W-:Y:S01]  /*20950*/  MUFU.EX2 R137, R137 ;  /* 0x0000008900897308 */ /* 0x000fe20000000800 */
[----:B------:R-:W-:Y:S01]  /*20960*/  HMMA.16816.F32 R12, R52, R50, R12 ;  /* 0x00000032340c723c */ /* 0x000fe2000000180c */
[----:B--2---:R-:W-:Y:S01]  /*20970*/  F2FP.F16.F32.PACK_AB R48, R116, R104 ;  /* 0x000000687430723e */ /* 0x004fe200000000ff */
[----:B------:R-:W-:Y:S01]  /*20980*/  FADD.FTZ R100, R2, R100 ;  /* 0x0000006402647221 */ /* 0x000fe20000010000 */
[----:B------:R-:W-:-:S03]  /*20990*/  FADD.FTZ R109, R108, R109 ;  /* 0x0000006d6c6d7221 */ /* 0x000fc60000010000 */
[C---:B----4-:R-:W-:Y:S01]  /*209a0*/  HMMA.16816.F32 R44, R52.reuse, R4, R44 ;  /* 0x00000004342c723c */ /* 0x050fe2000000182c */
[----:B------:R-:W2:Y:S01]  /*209b0*/  MUFU.EX2 R138, R138 ;  /* 0x0000008a008a7308 */ /* 0x000ea20000000800 */
[----:B-----5:R-:W-:Y:S01]  /*209c0*/  F2FP.F16.F32.PACK_AB R49, R136, R131 ;  /* 0x000000838831723e */ /* 0x020fe200000000ff */
[----:B------:R-:W-:Y:S01]  /*209d0*/  FADD.FTZ R124, R124, R100 ;  /* 0x000000647c7c7221 */ /* 0x000fe20000010000 */
[----:B------:R-:W-:Y:S01]  /*209e0*/  F2FP.F16.F32.PACK_AB R50, R120, R0 ;  /* 0x000000007832723e */ /* 0x000fe200000000ff */
[----:B------:R-:W-:Y:S01]  /*209f0*/  FADD.FTZ R109, R107, R109 ;  /* 0x0000006d6b6d7221 */ /* 0x000fe20000010000 */
[----:B------:R-:W-:Y:S01]  /*20a00*/  HMMA.16816.F32 R132, R52, R6, R132 ;  /* 0x000000063484723c */ /* 0x000fe20000001884 */
[----:B------:R-:W4:Y:S01]  /*20a10*/  LDSM.16.MT88.4 R4, [R233+0xb000] ;  /* 0x00b00000e904783b */ /* 0x000f220000004200 */
[----:B------:R-:W-:Y:S01]  /*20a20*/  FADD.FTZ R124, R123, R124 ;  /* 0x0000007c7b7c7221 */ /* 0x000fe20000010000 */
[----:B------:R-:W-:Y:S01]  /*20a30*/  MUFU.EX2 R119, R119 ;  /* 0x0000007700777308 */ /* 0x000fe20000000800 */
[----:B------:R-:W-:-:S02]  /*20a40*/  FADD.FTZ R109, R106, R109 ;  /* 0x0000006d6a6d7221 */ /* 0x000fc40000010000 */
[----:B------:R-:W-:Y:S02]  /*20a50*/  FADD.FTZ R124, R125, R124 ;  /* 0x0000007c7d7c7221 */ /* 0x000fe40000010000 */
[----:B------:R-:W-:Y:S02]  /*20a60*/  FADD.FTZ R105, R105, R109 ;  /* 0x0000006d69697221 */ /* 0x000fe40000010000 */
[----:B------:R-:W-:Y:S01]  /*20a70*/  FADD.FTZ R124, R126, R124 ;  /* 0x0000007c7e7c7221 */ /* 0x000fe20000010000 */
[----:B------:R-:W5:Y:S01]  /*20a80*/  MUFU.EX2 R122, R122 ;  /* 0x0000007a007a7308 */ /* 0x000f620000000800 */
[----:B--2---:R-:W-:Y:S01]  /*20a90*/  F2FP.F16.F32.PACK_AB R51, R138, R137 ;  /* 0x000000898a33723e */ /* 0x004fe200000000ff */
[----:B------:R-:W-:Y:S01]  /*20aa0*/  FADD.FTZ R105, R104, R105 ;  /* 0x0000006968697221 */ /* 0x000fe20000010000 */
[----:B------:R-:W-:-:S03]  /*20ab0*/  FADD.FTZ R131, R131, R124 ;  /* 0x0000007c83837221 */ /* 0x000fc60000010000 */
[----:B------:R-:W-:Y:S01]  /*20ac0*/  FADD.FTZ R105, R116, R105 ;  /* 0x0000006974697221 */ /* 0x000fe20000010000 */
[----:B------:R-:W-:Y:S01]  /*20ad0*/  FADD.FTZ R131, R136, R131 ;  /* 0x0000008388837221 */ /* 0x000fe20000010000 */
[----:B------:R-:W-:Y:S01]  /*20ae0*/  HMMA.16816.F32 R8, R48, R24, R8 ;  /* 0x000000183008723c */ /* 0x000fe20000001808 */
[----:B------:R-:W-:Y:S01]  /*20af0*/  MUFU.EX2 R121, R121 ;  /* 0x0000007900797308 */ /* 0x000fe20000000800 */
[----:B------:R-:W-:Y:S01]  /*20b00*/  FADD.FTZ R105, R0, R105 ;  /* 0x0000006900697221 */ /* 0x000fe20000010000 */
[----:B------:R-:W-:-:S03]  /*20b10*/  FADD.FTZ R131, R137, R131 ;  /* 0x0000008389837221 */ /* 0x000fc60000010000 */
[C---:B------:R-:W-:Y:S01]  /*20b20*/  HMMA.16816.F32 R20, R48.reuse, R26, R20 ;  /* 0x0000001a3014723c */ /* 0x040fe20000001814 */
[----:B------:R-:W2:Y:S01]  /*20b30*/  LDSM.16.MT88.4 R24, [R236+0xb800] ;  /* 0x00b80000ec18783b */ /* 0x000ea20000004200 */
[----:B------:R-:W-:Y:S01]  /*20b40*/  FADD.FTZ R120, R120, R105 ;  /* 0x0000006978787221 */ /* 0x000fe20000010000 */
[----:B------:R-:W4:Y:S01]  /*20b50*/  MUFU.EX2 R127, R127 ;  /* 0x0000007f007f7308 */ /* 0x000f220000000800 */
[----:B-----5:R-:W-:Y:S01]  /*20b60*/  F2FP.F16.F32.PACK_AB R52, R122, R119 ;  /* 0x000000777a34723e */ /* 0x020fe200000000ff */
[----:B------:R-:W-:Y:S01]  /*20b70*/  FADD.FTZ R138, R138, R131 ;  /* 0x000000838a8a7221 */ /* 0x000fe20000010000 */
[----:B-1----:R-:W-:Y:S01]  /*20b80*/  HMMA.16816.F32 R16, R48, R32, R16 ;  /* 0x000000203010723c */ /* 0x002fe20000001810 */
[----:B------:R-:W-:-:S04]  /*20b90*/  FADD.FTZ R120, R119, R120 ;  /* 0x0000007877787221 */ /* 0x000fc80000010000 */
[----:B------:R-:W1:Y:S01]  /*20ba0*/  MUFU.EX2 R142, R142 ;  /* 0x0000008e008e7308 */ /* 0x000e620000000800 */
[----:B------:R-:W-:Y:S01]  /*20bb0*/  HMMA.16816.F32 R28, R48, R34, R28 ;  /* 0x00000022301c723c */ /* 0x000fe2000000181c */
[----:B------:R-:W5:Y:S01]  /*20bc0*/  LDSM.16.MT88.4 R32, [R235+0xb800] ;  /* 0x00b80000eb20783b */ /* 0x000f620000004200 */
[----:B------:R-:W-:-:S04]  /*20bd0*/  FADD.FTZ R120, R122, R120 ;  /* 0x000000787a787221 */ /* 0x000fc80000010000 */
[----:B---3--:R-:W-:Y:S01]  /*20be0*/  HMMA.16816.F32 R36, R48, R40, R36 ;  /* 0x000000283024723c */ /* 0x008fe20000001824 */
[----:B------:R-:W3:Y:S01]  /*20bf0*/  MUFU.EX2 R143, R143 ;  /* 0x0000008f008f7308 */ /* 0x000ee20000000800 */
[----:B----4-:R-:W-:Y:S01]  /*20c00*/  F2FP.F16.F32.PACK_AB R54, R127, R121 ;  /* 0x000000797f36723e */ /* 0x010fe200000000ff */
[----:B------:R-:W-:-:S03]  /*20c10*/  FADD.FTZ R120, R121, R120 ;  /* 0x0000007879787221 */ /* 0x000fc60000010000 */
[C---:B------:R-:W-:Y:S01]  /*20c20*/  HMMA.16816.F32 R12, R48.reuse, R42, R12 ;  /* 0x0000002a300c723c */ /* 0x040fe2000000180c */
[----:B------:R-:W4:Y:S01]  /*20c30*/  LDSM.16.MT88.4 R40, [R234+0xb800] ;  /* 0x00b80000ea28783b */ /* 0x000f220000004200 */
[----:B------:R-:W-:Y:S01]  /*20c40*/  FADD.FTZ R120, R127, R120 ;  /* 0x000000787f787221 */ /* 0x000fe20000010000 */
[----:B------:R-:W2:Y:S01]  /*20c50*/  MUFU.EX2 R144, R144 ;  /* 0x0000009000907308 */ /* 0x000ea20000000800 */
[----:B-1----:R-:W-:Y:S02]  /*20c60*/  FADD.FTZ R138, R142, R138 ;  /* 0x0000008a8e8a7221 */ /* 0x002fe40000010000 */
[C---:B------:R-:W-:Y:S05]  /*20c70*/  HMMA.16816.F32 R44, R48.reuse, R4, R44 ;  /* 0x00000004302c723c */ /* 0x040fea000000182c */
[----:B------:R-:W1:Y:S01]  /*20c80*/  MUFU.EX2 R145, R145 ;  /* 0x0000009100917308 */ /* 0x000e620000000800 */
[C---:B---3--:R-:W-:Y:S01]  /*20c90*/  F2FP.F16.F32.PACK_AB R53, R143.reuse, R142 ;  /* 0x0000008e8f35723e */ /* 0x048fe200000000ff */
[----:B------:R-:W-:Y:S01]  /*20ca0*/  HMMA.16816.F32 R132, R48, R6, R132 ;  /* 0x000000063084723c */ /* 0x000fe20000001884 */
[----:B------:R-:W3:Y:S01]  /*20cb0*/  LDSM.16.MT88.4 R4, [R233+0xb800] ;  /* 0x00b80000e904783b */ /* 0x000ee20000004200 */
        /* <DEDUP_REMOVED lines=13> */
[----:B-----5:R-:W-:Y:S03]  /*20d90*/  HMMA.16816.F32 R16, R52, R32, R16 ;  /* 0x000000203410723c */ /* 0x020fe60000001810 */
[----:B------:R-:W-:-:S02]  /*20da0*/  FADD.FTZ R128, R129, R128 ;  /* 0x0000008081807221 */ /* 0x000fc40000010000 */
        /* <DEDUP_REMOVED lines=14> */
[C---:B----4-:R-:W-:Y:S01]  /*20e90*/  F2FP.F16.F32.PACK_AB R49, R151.reuse, R150 ;  /* 0x000000969731723e */ /* 0x050fe200000000ff */
[----:B------:R-:W-:Y:S01]  /*20ea0*/  HMMA.16816.F32 R132, R52, R6, R132 ;  /* 0x000000063484723c */ /* 0x000fe20000001884 */
[----:B------:R-:W4:Y:S01]  /*20eb0*/  LDSM.16.MT88.4 R4, [R233+0xc000] ;  /* 0x00c00000e904783b */ /* 0x000f220000004200 */
        /* <DEDUP_REMOVED lines=18> */
[----:B---3--:R-:W-:Y:S01]  /*20fe0*/  HMMA.16816.F32 R36, R48, R40, R36 ;  /* 0x000000283024723c */ /* 0x008fe20000001824 */
[----:B------:R-:W3:Y:S01]  /*20ff0*/  MUFU.EX2 R158, R158 ;  /* 0x0000009e009e7308 */ /* 0x000ee20000000800 */
[----:B----4-:R-:W-:Y:S01]  /*21000*/  F2FP.F16.F32.PACK_AB R54, R147, R146 ;  /* 0x000000929336723e */ /* 0x010fe200000000ff */
[----:B------:R-:W-:-:S02]  /*21010*/  FADD.FTZ R146, R146, R141 ;  /* 0x0000008d92927221 */ /* 0x000fc40000010000 */
[----:B------:R-:W-:Y:S01]  /*21020*/  LDSM.16.MT88.4 R140, [R234+0x11800] ;  /* 0x01180000ea8c783b */ /* 0x000fe20000004200 */
[C---:B------:R-:W-:Y:S01]  /*21030*/  HMMA.16816.F32 R12, R48.reuse, R42, R12 ;  /* 0x0000002a300c723c */ /* 0x040fe2000000180c */
[----:B------:R-:W-:Y:S02]  /*21040*/  FADD.FTZ R146, R147, R146 ;  /* 0x0000009293927221 */ /* 0x000fe40000010000 */
[----:B------:R-:W-:Y:S01]  /*21050*/  MUFU.EX2 R159, R159 ;  /* 0x0000009f009f7308 */ /* 0x000fe20000000800 */
[----:B------:R-:W4:Y:S01]  /*21060*/  LDSM.16.MT88.4 R40, [R234+0xc800] ;  /* 0x00c80000ea28783b */ /* 0x000f220000004200 */
[----:B-1----:R-:W-:Y:S01]  /*21070*/  FADD.FTZ R153, R157, R153 ;  /* 0x000000999d997221 */ /* 0x002fe20000010000 */
[C---:B------:R-:W-:Y:S05]  /*21080*/  HMMA.16816.F32 R44, R48.reuse, R4, R44 ;  /* 0x00000004302c723c */ /* 0x040fea000000182c */
[----:B------:R-:W1:Y:S01]  /*21090*/  MUFU.EX2 R160, R160 ;  /* 0x000000a000a07308 */ /* 0x000e620000000800 */
[C---:B---3--:R-:W-:Y:S01]  /*210a0*/  F2FP.F16.F32.PACK_AB R53, R158.reuse, R157 ;  /* 0x0000009d9e35723e */ /* 0x048fe200000000ff */
[----:B------:R-:W-:Y:S01]  /*210b0*/  HMMA.16816.F32 R132, R48, R6, R132 ;  /* 0x000000063084723c */ /* 0x000fe20000001884 */
[----:B------:R-:W3:Y:S01]  /*210c0*/  LDSM.16.MT88.4 R4, [R233+0xc800] ;  /* 0x00c80000e904783b */ /* 0x000ee20000004200 */
[----:B------:R-:W-:-:S04]  /*210d0*/  FADD.FTZ R158, R158, R153 ;  /* 0x000000999e9e7221 */ /* 0x000fc80000010000 */
[----:B------:R-:W5:Y:S08]  /*210e0*/  MUFU.EX2 R148, R148 ;  /* 0x0000009400947308 */ /* 0x000f700000000800 */
[----:B------:R-:W4:Y:S01]  /*210f0*/  MUFU.EX2 R149, R149 ;  /* 0x0000009500957308 */ /* 0x000f220000000800 */
[----:B-1----:R-:W-:Y:S01]  /*21100*/  F2FP.F16.F32.PACK_AB R55, R160, R159 ;  /* 0x0000009fa037723e */ /* 0x002fe200000000ff */
[----:B------:R-:W-:-:S04]  /*21110*/  FADD.FTZ R159, R159, R158 ;  /* 0x0000009e9f9f7221 */ /* 0x000fc80000010000 */
[----:B------:R-:W-:Y:S02]  /*21120*/  FADD.FTZ R159, R160, R159 ;  /* 0x0000009fa09f7221 */ /* 0x000fe40000010000 */
[----:B--2---:R-:W-:Y:S01]  /*21130*/  HMMA.16816.F32 R8, R52, R24, R8 ;  /* 0x000000183408723c */ /* 0x004fe20000001808 */
[----:B------:R-:W1:Y:S01]  /*21140*/  MUFU.EX2 R154, R154 ;  /* 0x0000009a009a7308 */ /* 0x000e620000000800 */
[----:B-----5:R-:W-:-:S04]  /*21150*/  FADD.FTZ R146, R148, R146 ;  /* 0x0000009294927221 */ /* 0x020fc80000010000 */
[C---:B------:R-:W-:Y:S01]  /*21160*/  HMMA.16816.F32 R20, R52.reuse, R26, R20 ;  /* 0x0000001a3414723c */ /* 0x040fe20000001814 */
[----:B------:R-:W2:Y:S02]  /*21170*/  LDSM.16.MT88.4 R24, [R236+0xd000] ;  /* 0x00d00000ec18783b */ /* 0x000ea40000004200 */
[----:B------:R-:W5:Y:S01]  /*21180*/  MUFU.EX2 R156, R156 ;  /* 0x0000009c009c7308 */ /* 0x000f620000000800 */
[C---:B----4-:R-:W-:Y:S01]  /*21190*/  F2FP.F16.F32.PACK_AB R48, R149.reuse, R148 ;  /* 0x000000949530723e */ /* 0x050fe200000000ff */
[----:B------:R-:W-:Y:S01]  /*211a0*/  FADD.FTZ R149, R149, R146 ;  /* 0x0000009295957221 */ /* 0x000fe20000010000 */
[C---:B------:R-:W-:Y:S05]  /*211b0*/  HMMA.16816.F32 R16, R52.reuse, R32, R16 ;  /* 0x000000203410723c */ /* 0x040fea0000001810 */
[----:B------:R-:W-:Y:S01]  /*211c0*/  MUFU.EX2 R181, R181 ;  /* 0x000000b500b57308 */ /* 0x000fe20000000800 */
[----:B------:R-:W-:Y:S01]  /*211d0*/  HMMA.16816.F32 R28, R52, R34, R28 ;  /* 0x00000022341c723c */ /* 0x000fe2000000181c */
[----:B------:R-:W4:Y:S01]  /*211e0*/  LDSM.16.MT88.4 R32, [R235+0xd000] ;  /* 0x00d00000eb20783b */ /* 0x000f220000004200 */
[----:B-1----:R-:W-:-:S04]  /*211f0*/  FADD.FTZ R149, R154, R149 ;  /* 0x000000959a957221 */ /* 0x002fc80000010000 */
[C---:B------:R-:W-:Y:S01]  /*21200*/  HMMA.16816.F32 R36, R52.reuse, R40, R36 ;  /* 0x000000283424723c */ /* 0x040fe20000001824 */
[----:B------:R-:W1:Y:S01]  /*21210*/  MUFU.EX2 R187, R187 ;  /* 0x000000bb00bb7308 */ /* 0x000e620000000800 */
[C---:B-----5:R-:W-:Y:S01]  /*21220*/  F2FP.F16.F32.PACK_AB R50, R156.reuse, R154 ;  /* 0x0000009a9c32723e */ /* 0x060fe200000000ff */
[----:B------:R-:W-:Y:S02]  /*21230*/  FADD.FTZ R156, R156, R149 ;  /* 0x000000959c9c7221 */ /* 0x000fe40000010000 */
[----:B------:R-:W-:Y:S01]  /*21240*/  LDSM.16.MT88.4 R148, [R235+0x11800] ;  /* 0x01180000eb94783b */ /* 0x000fe20000004200 */
[C---:B------:R-:W-:Y:S03]  /*21250*/  HMMA.16816.F32 R12, R52.reuse, R42, R12 ;  /* 0x0000002a340c723c */ /* 0x040fe6000000180c */
[----:B------:R-:W-:Y:S01]  /*21260*/  MUFU.EX2 R188, R188 ;  /* 0x000000bc00bc7308 */ /* 0x000fe20000000800 */
[----:B------:R-:W5:Y:S02]  /*21270*/  LDSM.16.MT88.4 R40, [R234+0xd000] ;  /* 0x00d00000ea28783b */ /* 0x000f640000004200 */
[C---:B---3--:R-:W-:Y:S05]  /*21280*/  HMMA.16816.F32 R44, R52.reuse, R4, R44 ;  /* 0x00000004342c723c */ /* 0x048fea000000182c */
[----:B------:R-:W3:Y:S01]  /*21290*/  MUFU.EX2 R190, R190 ;  /* 0x000000be00be7308 */ /* 0x000ee20000000800 */
[----:B-1----:R-:W-:Y:S01]  /*212a0*/  F2FP.F16.F32.PACK_AB R49, R187, R181 ;  /* 0x000000b5bb31723e */ /* 0x002fe200000000ff */
[----:B------:R-:W-:Y:S01]  /*212b0*/  HMMA.16816.F32 R132, R52, R6, R132 ;  /* 0x000000063484723c */ /* 0x000fe20000001884 */
[----:B------:R-:W1:Y:S01]  /*212c0*/  LDSM.16.MT88.4 R4, [R233+0xd000] ;  /* 0x00d00000e904783b */ /* 0x000e620000004200 */
[----:B------:R-:W-:-:S04]  /*212d0*/  FADD.FTZ R181, R181, R159 ;  /* 0x0000009fb5b57221 */ /* 0x000fc80000010000 */
[----:B------:R-:W4:Y:S01]  /*212e0*/  MUFU.EX2 R155, R155 ;  /* 0x0000009b009b7308 */ /* 0x000f220000000800 */
[----:B------:R-:W-:-:S07]  /*212f0*/  FADD.FTZ R181, R187, R181 ;  /* 0x000000b5bbb57221 */ /* 0x000fce0000010000 */
[----:B------:R-:W5:Y:S01]  /*21300*/  MUFU.EX2 R161, R161 ;  /* 0x000000a100a17308 */ /* 0x000f620000000800 */
[----:B---3--:R-:W-:Y:S01]  /*21310*/  F2FP.F16.F32.PACK_AB R51, R190, R188 ;  /* 0x000000bcbe33723e */ /* 0x008fe200000000ff */
[----:B------:R-:W-:-:S04]  /*21320*/  FADD.FTZ R188, R188, R181 ;  /* 0x000000b5bcbc7221 */ /* 0x000fc80000010000 */
[----:B------:R-:W-:Y:S02]  /*21330*/  FADD.FTZ R188, R190, R188 ;  /* 0x000000bcbebc7221 */ /* 0x000fe40000010000 */
[----:B--2---:R-:W-:Y:S01]  /*21340*/  HMMA.16816.F32 R8, R48, R24, R8 ;  /* 0x000000183008723c */ /* 0x004fe20000001808 */
[----:B------:R-:W2:Y:S01]  /*21350*/  MUFU.EX2 R162, R162 ;  /* 0x000000a200a27308 */ /* 0x000ea20000000800 */
        /* <DEDUP_REMOVED lines=10> */
[----:B--2---:R-:W-:-:S04]  /*21400*/  FADD.FTZ R156, R162, R156 ;  /* 0x0000009ca29c7221 */ /* 0x004fc80000010000 */
[C---:B------:R-:W-:Y:S01]  /*21410*/  HMMA.16816.F32 R36, R48.reuse, R40, R36 ;  /* 0x000000283024723c */ /* 0x040fe20000001824 */
[----:B------:R-:W2:Y:S01]  /*21420*/  MUFU.EX2 R179, R179 ;  /* 0x000000b300b37308 */ /* 0x000ea20000000800 */
        /* <DEDUP_REMOVED lines=8> */
[----:B--2---:R-:W-:Y:S01]  /*214b0*/  F2FP.F16.F32.PACK_AB R53, R179, R186 ;  /* 0x000000bab335723e */ /* 0x004fe200000000ff */
[----:B------:R-:W-:Y:S01]  /*214c0*/  HMMA.16816.F32 R132, R48, R6, R132 ;  /* 0x000000063084723c */ /* 0x000fe20000001884 */
[----:B------:R-:W2:Y:S01]  /*214d0*/  LDSM.16.MT88.4 R4, [R233+0xd800] ;  /* 0x00d80000e904783b */ /* 0x000ea20000004200 */
[----:B------:R-:W-:-:S04]  /*214e0*/  FADD.FTZ R186, R186, R188 ;  /* 0x000000bcbaba7221 */ /* 0x000fc80000010000 */
[----:B------:R-:W5:Y:S01]  /*214f0*/  MUFU.EX2 R180, R180 ;  /* 0x000000b400b47308 */ /* 0x000f620000000800 */
[----:B------:R-:W-:-:S07]  /*21500*/  FADD.FTZ R186, R179, R186 ;  /* 0x000000bab3ba7221 */ /* 0x000fce0000010000 */
[----:B------:R-:W4:Y:S01]  /*21510*/  MUFU.EX2 R191, R191 ;  /* 0x000000bf00bf7308 */ /* 0x000f220000000800 */
[----:B-1----:R-:W-:Y:S01]  /*21520*/  F2FP.F16.F32.PACK_AB R55, R178, R185 ;  /* 0x000000b9b237723e */ /* 0x002fe200000000ff */
[----:B------:R-:W-:-:S04]  /*21530*/  FADD.FTZ R185, R185, R186 ;  /* 0x000000bab9b97221 */ /* 0x000fc80000010000 */
[----:B------:R-:W-:Y:S02]  /*21540*/  FADD.FTZ R178, R178, R185 ;  /* 0x000000b9b2b27221 */ /* 0x000fe40000010000 */
[----:B---3--:R-:W-:Y:S01]  /*21550*/  HMMA.16816.F32 R8, R52, R24, R8 ;  /* 0x000000183408723c */ /* 0x008fe20000001808 */
[----:B------:R-:W-:Y:S01]  /*21560*/  MUFU.EX2 R189, R189 ;  /* 0x000000bd00bd7308 */ /* 0x000fe20000000800 */
[----:B-----5:R-:W-:-:S04]  /*21570*/  FADD.FTZ R163, R180, R163 ;  /* 0x000000a3b4a37221 */ /* 0x020fc80000010000 */
[C---:B------:R-:W-:Y:S01]  /*21580*/  HMMA.16816.F32 R20, R52.reuse, R26, R20 ;  /* 0x0000001a3414723c */ /* 0x040fe20000001814 */
[----:B------:R-:W1:Y:S02]  /*21590*/  LDSM.16.MT88.4 R24, [R236+0xe000] ;  /* 0x00e00000ec18783b */ /* 0x000e640000004200 */
[----:B------:R-:W3:Y:S01]  /*215a0*/  MUFU.EX2 R192, R192 ;  /* 0x000000c000c07308 */ /* 0x000ee20000000800 */
[C---:B----4-:R-:W-:Y:S01]  /*215b0*/  F2FP.F16.F32.PACK_AB R48, R191.reuse, R180 ;  /* 0x000000b4bf30723e */ /* 0x050fe200000000ff */
[----:B------:R-:W-:Y:S01]  /*215c0*/  FADD.FTZ R163, R191, R163 ;  /* 0x000000a3bfa37221 */ /* 0x000fe20000010000 */
[C---:B------:R-:W-:Y:S05]  /*215d0*/  HMMA.16816.F32 R16, R52.reuse, R32, R16 ;  /* 0x000000203410723c */ /* 0x040fea0000001810 */
[----:B------:R-:W4:Y:S01]  /*215e0*/  MUFU.EX2 R182, R182 ;  /* 0x000000b600b67308 */ /* 0x000f220000000800 */
[C---:B------:R-:W-:Y:S01]  /*215f0*/  HMMA.16816.F32 R28, R52.reuse, R34, R28 ;  /* 0x00000022341c723c */ /* 0x040fe2000000181c */
[----:B------:R-:W5:Y:S05]  /*21600*/  LDSM.16.MT88.4 R32, [R235+0xe000] ;  /* 0x00e00000eb20783b */ /* 0x000f6a0000004200 */
[----:B------:R-:W-:Y:S01]  /*21610*/  HMMA.16816.F32 R36, R52, R40, R36 ;  /* 0x000000283424723c */ /* 0x000fe20000001824 */
[----:B------:R-:W1:Y:S01]  /*21620*/  MUFU.EX2 R174, R174 ;  /* 0x000000ae00ae7308 */ /* 0x000e620000000800 */
[----:B---3--:R-:W-:Y:S01]  /*21630*/  F2FP.F16.F32.PACK_AB R50, R192, R189 ;  /* 0x000000bdc032723e */ /* 0x008fe200000000ff */
[----:B------:R-:W-:-:S03]  /*21640*/  FADD.FTZ R189, R189, R163 ;  /* 0x000000a3bdbd7221 */ /* 0x000fc60000010000 */
[C---:B------:R-:W-:Y:S01]  /*21650*/  HMMA.16816.F32 R12, R52.reuse, R42, R12 ;  /* 0x0000002a340c723c */ /* 0x040fe2000000180c */
[----:B------:R-:W3:Y:S01]  /*21660*/  LDSM.16.MT88.4 R40, [R234+0xe000] ;  /* 0x00e00000ea28783b */ /* 0x000ee20000004200 */
[----:B------:R-:W-:Y:S01]  /*21670*/  FADD.FTZ R189, R192, R189 ;  /* 0x000000bdc0bd7221 */ /* 0x000fe20000010000 */
[----:B------:R-:W1:Y:S01]  /*21680*/  MUFU.EX2 R177, R177 ;  /* 0x000000b100b17308 */ /* 0x000e620000000800 */
[----:B----4-:R-:W-:Y:S02]  /*21690*/  FADD.FTZ R178, R182, R178 ;  /* 0x000000b2b6b27221 */ /* 0x010fe40000010000 */
[C---:B--2---:R-:W-:Y:S05]  /*216a0*/  HMMA.16816.F32 R44, R52.reuse, R4, R44 ;  /* 0x00000004342c723c */ /* 0x044fea000000182c */
[----:B------:R-:W2:Y:S01]  /*216b0*/  MUFU.EX2 R172, R172 ;  /* 0x000000ac00ac7308 */ /* 0x000ea20000000800 */
[C---:B-1----:R-:W-:Y:S01]  /*216c0*/  F2FP.F16.F32.PACK_AB R49, R174.reuse, R182 ;  /* 0x000000b6ae31723e */ /* 0x042fe200000000ff */
[----:B------:R-:W-:Y:S01]  /*216d0*/  HMMA.16816.F32 R132, R52, R6, R132 ;  /* 0x000000063484723c */ /* 0x000fe20000001884 */
[----:B------:R-:W1:Y:S01]  /*216e0*/  LDSM.16.MT88.4 R4, [R233+0xe000] ;  /* 0x00e00000e904783b */ /* 0x000e620000004200 */
[----:B------:R-:W-:-:S04]  /*216f0*/  FADD.FTZ R174, R174, R178 ;  /* 0x000000b2aeae7221 */ /* 0x000fc80000010000 */
[----:B------:R-:W-:Y:S01]  /*21700*/  MUFU.EX2 R184, R184 ;  /* 0x000000b800b87308 */ /* 0x000fe20000000800 */
[----:B------:R-:W-:-:S07]  /*21710*/  FADD.FTZ R174, R177, R174 ;  /* 0x000000aeb1ae7221 */ /* 0x000fce0000010000 */
[----:B------:R-:W4:Y:S01]  /*21720*/  MUFU.EX2 R176, R176 ;  /* 0x000000b000b07308 */ /* 0x000f220000000800 */
[C---:B--2---:R-:W-:Y:S01]  /*21730*/  F2FP.F16.F32.PACK_AB R51, R172.reuse, R177 ;  /* 0x000000b1ac33723e */ /* 0x044fe200000000ff */
[----:B------:R-:W-:-:S06]  /*21740*/  FADD.FTZ R172, R172, R174 ;  /* 0x000000aeacac7221 */ /* 0x000fcc0000010000 */
[C---:B------:R-:W-:Y:S01]  /*21750*/  HMMA.16816.F32 R8, R48.reuse, R24, R8 ;  /* 0x000000183008723c */ /* 0x040fe20000001808 */
[----:B------:R-:W-:Y:S05]  /*21760*/  MUFU.EX2 R183, R183 ;  /* 0x000000b700b77308 */ /* 0x000fea0000000800 */
[C---:B------:R-:W-:Y:S01]  /*21770*/  HMMA.16816.F32 R20, R48.reuse, R26, R20 ;  /* 0x0000001a3014723c */ /* 0x040fe20000001814 */
[----:B------:R-:W2:Y:S02]  /*21780*/  LDSM.16.MT88.4 R24, [R236+0xe800] ;  /* 0x00e80000ec18783b */ /* 0x000ea40000004200 */
[----:B------:R-:W1:Y:S01]  /*21790*/  MUFU.EX2 R175, R175 ;  /* 0x000000af00af7308 */ /* 0x000e620000000800 */
[----:B----4-:R-:W-:Y:S01]  /*217a0*/  F2FP.F16.F32.PACK_AB R52, R176, R184 ;  /* 0x000000b8b034723e */ /* 0x010fe200000000ff */
[----:B------:R-:W-:Y:S01]  /*217b0*/  FADD.FTZ R184, R184, R189 ;  /* 0x000000bdb8b87221 */ /* 0x000fe20000010000 */
[----:B-----5:R-:W-:Y:S03]  /*217c0*/  HMMA.16816.F32 R16, R48, R32, R16 ;  /* 0x000000203010723c */ /* 0x020fe60000001810 */
[----:B------:R-:W-:-:S02]  /*217d0*/  FADD.FTZ R184, R176, R184 ;  /* 0x000000b8b0b87221 */ /* 0x000fc40000010000 */
[----:B------:R-:W4:Y:S01]  /*217e0*/  MUFU.EX2 R169, R169 ;  /* 0x000000a900a97308 */ /* 0x000f220000000800 */
[C---:B------:R-:W-:Y:S01]  /*217f0*/  HMMA.16816.F32 R28, R48.reuse, R34, R28 ;  /* 0x00000022301c723c */ /* 0x040fe2000000181c */
[----:B------:R-:W5:Y:S05]  /*21800*/  LDSM.16.MT88.4 R32, [R235+0xe800] ;  /* 0x00e80000eb20783b */ /* 0x000f6a0000004200 */
[----:B---3--:R-:W-:Y:S01]  /*21810*/  HMMA.16816.F32 R36, R48, R40, R36 ;  /* 0x000000283024723c */ /* 0x008fe20000001824 */
[----:B------:R-:W3:Y:S01]  /*21820*/  MUFU.EX2 R168, R168 ;  /* 0x000000a800a87308 */ /* 0x000ee20000000800 */
[----:B-1----:R-:W-:Y:S01]  /*21830*/  F2FP.F16.F32.PACK_AB R54, R175, R183 ;  /* 0x000000b7af36723e */ /* 0x002fe200000000ff */
[----:B------:R-:W-:-:S03]  /*21840*/  FADD.FTZ R183, R183, R184 ;  /* 0x000000b8b7b77221 */ /* 0x000fc60000010000 */
[C---:B------:R-:W-:Y:S01]  /*21850*/  HMMA.16816.F32 R12, R48.reuse, R42, R12 ;  /* 0x0000002a300c723c */ /* 0x040fe2000000180c */
[----:B------:R-:W1:Y:S01]  /*21860*/  LDSM.16.MT88.4 R40, [R234+0xe800] ;  /* 0x00e80000ea28783b */ /* 0x000e620000004200 */
[----:B------:R-:W-:Y:S01]  /*21870*/  FADD.FTZ R183, R175, R183 ;  /* 0x000000b7afb77221 */ /* 0x000fe20000010000 */
[----:B------:R-:W2:Y:S01]  /*21880*/  MUFU.EX2 R165, R165 ;  /* 0x000000a500a57308 */ /* 0x000ea20000000800 */
[----:B----4-:R-:W-:Y:S02]  /*21890*/  FADD.FTZ R172, R169, R172 ;  /* 0x000000aca9ac7221 */ /* 0x010fe40000010000 */
[C---:B------:R-:W-:Y:S05]  /*218a0*/  HMMA.16816.F32 R44, R48.reuse, R4, R44 ;  /* 0x00000004302c723c */ /* 0x040fea000000182c */
[----:B------:R-:W4:Y:S01]  /*218b0*/  MUFU.EX2 R164, R164 ;  /* 0x000000a400a47308 */ /* 0x000f220000000800 */
[C---:B---3--:R-:W-:Y:S01]  /*218c0*/  F2FP.F16.F32.PACK_AB R53, R168.reuse, R169 ;  /* 0x000000a9a835723e */ /* 0x048fe200000000ff */
[----:B------:R-:W-:Y:S01]  /*218d0*/  HMMA.16816.F32 R132, R48, R6, R132 ;  /* 0x000000063084723c */ /* 0x000fe20000001884 */
[----:B------:R-:W3:Y:S01]  /*218e0*/  LDSM.16.MT88.4 R4, [R233+0xe800] ;  /* 0x00e80000e904783b */ /* 0x000ee20000004200 */
[----:B------:R-:W-:-:S04]  /*218f0*/  FADD.FTZ R168, R168, R172 ;  /* 0x000000aca8a87221 */ /* 0x000fc80000010000 */
[----:B------:R-:W-:Y:S01]  /*21900*/  MUFU.EX2 R173, R173 ;  /* 0x000000ad00ad7308 */ /* 0x000fe20000000800 */
[----:B--2---:R-:W-:-:S07]  /*21910*/  FADD.FTZ R168, R165, R168 ;  /* 0x000000a8a5a87221 */ /* 0x004fce0000010000 */
[----:B------:R-:W2:Y:S01]  /*21920*/  MUFU.EX2 R171, R171 ;  /* 0x000000ab00ab7308 */ /* 0x000ea20000000800 */
[C---:B----4-:R-:W-:Y:S01]  /*21930*/  F2FP.F16.F32.PACK_AB R55, R164.reuse, R165 ;  /* 0x000000a5a437723e */ /* 0x050fe200000000ff */
[----:B------:R-:W-:-:S06]  /*21940*/  FADD.FTZ R164, R164, R168 ;  /* 0x000000a8a4a47221 */ /* 0x000fcc0000010000 */
[C---:B------:R-:W-:Y:S01]  /*21950*/  HMMA.16816.F32 R8, R52.reuse, R24, R8 ;  /* 0x000000183408723c */ /* 0x040fe20000001808 */
[----:B------:R-:W4:Y:S05]  /*21960*/  MUFU.EX2 R170, R170 ;  /* 0x000000aa00aa7308 */ /* 0x000f2a0000000800 */
[C---:B------:R-:W-:Y:S01]  /*21970*/  HMMA.16816.F32 R20, R52.reuse, R26, R20 ;  /* 0x0000001a3414723c */ /* 0x040fe20000001814 */
[----:B------:R-:W3:Y:S02]  /*21980*/  LDSM.16.MT88.4 R24, [R236+0xf000] ;  /* 0x00f00000ec18783b */ /* 0x000ee40000004200 */
[----:B------:R-:W1:Y:S01]  /*21990*/  MUFU.EX2 R60, R60 ;  /* 0x0000003c003c7308 */ /* 0x000e620000000800 */
[----:B--2---:R-:W-:Y:S01]  /*219a0*/  F2FP.F16.F32.PACK_AB R48, R171, R173 ;  /* 0x000000adab30723e */ /* 0x004fe200000000ff */
[----:B------:R-:W-:Y:S01]  /*219b0*/  FADD.FTZ R173, R173, R183 ;  /* 0x000000b7adad7221 */ /* 0x000fe20000010000 */
[----:B-----5:R-:W-:Y:S03]  /*219c0*/  HMMA.16816.F32 R16, R52, R32, R16 ;  /* 0x000000203410723c */ /* 0x020fe60000001810 */
[----:B------:R-:W-:-:S02]  /*219d0*/  FADD.FTZ R173, R171, R173 ;  /* 0x000000adabad7221 */ /* 0x000fc40000010000 */
[----:B------:R-:W2:Y:S01]  /*219e0*/  MUFU.EX2 R81, R81 ;  /* 0x0000005100517308 */ /* 0x000ea20000000800 */
[----:B------:R-:W-:Y:S01]  /*219f0*/  HMMA.16816.F32 R28, R52, R34, R28 ;  /* 0x00000022341c723c */ /* 0x000fe2000000181c */
[----:B------:R-:W5:Y:S01]  /*21a00*/  LDSM.16.MT88.4 R32, [R235+0xf000] ;  /* 0x00f00000eb20783b */ /* 0x000f620000004200 */
[----:B----4-:R-:W-:-:S04]  /*21a10*/  FADD.FTZ R173, R170, R173 ;  /* 0x000000adaaad7221 */ /* 0x010fc80000010000 */
[----:B-1----:R-:W-:Y:S01]  /*21a20*/  HMMA.16816.F32 R36, R52, R40, R36 ;  /* 0x000000283424723c */ /* 0x002fe20000001824 */
[----:B------:R-:W1:Y:S01]  /*21a30*/  MUFU.EX2 R194, R194 ;  /* 0x000000c200c27308 */ /* 0x000e620000000800 */
[C---:B------:R-:W-:Y:S01]  /*21a40*/  F2FP.F16.F32.PACK_AB R50, R60.reuse, R170 ;  /* 0x000000aa3c32723e */ /* 0x040fe200000000ff */
[----:B------:R-:W-:-:S03]  /*21a50*/  FADD.FTZ R60, R60, R173 ;  /* 0x000000ad3c3c7221 */ /* 0x000fc60000010000 */
[C---:B------:R-:W-:Y:S01]  /*21a60*/  HMMA.16816.F32 R12, R52.reuse, R42, R12 ;  /* 0x0000002a340c723c */ /* 0x040fe2000000180c */
[----:B------:R-:W4:Y:S02]  /*21a70*/  LDSM.16.MT88.4 R40, [R234+0xf000] ;  /* 0x00f00000ea28783b */ /* 0x000f240000004200 */
[----:B------:R-:W-:Y:S01]  /*21a80*/  MUFU.EX2 R80, R80 ;  /* 0x0000005000507308 */ /* 0x000fe20000000800 */
[----:B--2---:R-:W-:Y:S02]  /*21a90*/  FADD.FTZ R164, R81, R164 ;  /* 0x000000a451a47221 */ /* 0x004fe40000010000 */
[C---:B---3--:R-:W-:Y:S05]  /*21aa0*/  HMMA.16816.F32 R44, R52.reuse, R4, R44 ;  /* 0x00000004342c723c */ /* 0x048fea000000182c */
[----:B------:R-:W2:Y:S01]  /*21ab0*/  MUFU.EX2 R195, R195 ;  /* 0x000000c300c37308 */ /* 0x000ea20000000800 */
[C---:B-1----:R-:W-:Y:S01]  /*21ac0*/  F2FP.F16.F32.PACK_AB R49, R194.reuse, R81 ;  /* 0x00000051c231723e */ /* 0x042fe200000000ff */
[----:B------:R-:W-:Y:S01]  /*21ad0*/  HMMA.16816.F32 R132, R52, R6, R132 ;  /* 0x000000063484723c */ /* 0x000fe20000001884 */
[----:B------:R-:W1:Y:S01]  /*21ae0*/  LDSM.16.MT88.4 R4, [R233+0xf000] ;  /* 0x00f00000e904783b */ /* 0x000e620000004200 */
[----:B------:R-:W-:-:S03]  /*21af0*/  FADD.FTZ R164, R194, R164 ;  /* 0x000000a4c2a47221 */ /* 0x000fc60000010000 */
[----:B------:R-:W-:Y:S01]  /*21b00*/  LDSM.16.MT88.4 R52, [R235+0xf800] ;  /* 0x00f80000eb34783b */ /* 0x000fe20000004200 */
[----:B------:R-:W3:Y:S08]  /*21b10*/  MUFU.EX2 R99, R99 ;  /* 0x0000006300637308 */ /* 0x000ef00000000800 */
[----:B------:R-:W5:Y:S01]  /*21b20*/  MUFU.EX2 R193, R193 ;  /* 0x000000c100c17308 */ /* 0x000f620000000800 */
[----:B--2---:R-:W-:Y:S01]  /*21b30*/  F2FP.F16.F32.PACK_AB R51, R195, R80 ;  /* 0x00000050c333723e */ /* 0x004fe200000000ff */
[----:B------:R-:W-:-:S04]  /*21b40*/  FADD.FTZ R80, R80, R164 ;  /* 0x000000a450507221 */ /* 0x000fc80000010000 */
[----:B------:R-:W-:Y:S02]  /*21b50*/  FADD.FTZ R80, R195, R80 ;  /* 0x00000050c3507221 */ /* 0x000fe40000010000 */
[----:B------:R-:W-:Y:S01]  /*21b60*/  HMMA.16816.F32 R8, R48, R24, R8 ;  /* 0x000000183008723c */ /* 0x000fe20000001808 */
[----:B------:R-:W2:Y:S01]  /*21b70*/  MUFU.EX2 R98, R98 ;  /* 0x0000006200627308 */ /* 0x000ea20000000800 */
[----:B---3--:R-:W-:-:S04]  /*21b80*/  FADD.FTZ R60, R99, R60 ;  /* 0x0000003c633c7221 */ /* 0x008fc80000010000 */
[C---:B------:R-:W-:Y:S01]  /*21b90*/  HMMA.16816.F32 R20, R48.reuse, R26, R20 ;  /* 0x0000001a3014723c */ /* 0x040fe20000001814 */
[----:B------:R-:W3:Y:S02]  /*21ba0*/  LDSM.16.MT88.4 R24, [R236+0xf800] ;  /* 0x00f80000ec18783b */ /* 0x000ee40000004200 */
[----:B------:R-:W1:Y:S01]  /*21bb0*/  MUFU.EX2 R196, R196 ;  /* 0x000000c400c47308 */ /* 0x000e620000000800 */
[C---:B-----5:R-:W-:Y:S01]  /*21bc0*/  F2FP.F16.F32.PACK_AB R56, R193.reuse, R99 ;  /* 0x00000063c138723e */ /* 0x060fe200000000ff */
[----:B------:R-:W-:Y:S01]  /*21bd0*/  FADD.FTZ R193, R193, R60 ;  /* 0x0000003cc1c17221 */ /* 0x000fe20000010000 */
[C---:B------:R-:W-:Y:S05]  /*21be0*/  HMMA.16816.F32 R16, R48.reuse, R32, R16 ;  /* 0x000000203010723c */ /* 0x040fea0000001810 */
[----:B------:R-:W5:Y:S01]  /*21bf0*/  MUFU.EX2 R79, R79 ;  /* 0x0000004f004f7308 */ /* 0x000f620000000800 */
[----:B------:R-:W-:Y:S01]  /*21c00*/  HMMA.16816.F32 R28, R48, R34, R28 ;  /* 0x00000022301c723c */ /* 0x000fe2000000181c */
[----:B------:R-:W3:Y:S01]  /*21c10*/  LDSM.16.MT88.4 R32, [R234+0xf800] ;  /* 0x00f80000ea20783b */ /* 0x000ee20000004200 */
[----:B--2---:R-:W-:-:S04]  /*21c20*/  FADD.FTZ R193, R98, R193 ;  /* 0x000000c162c17221 */ /* 0x004fc80000010000 */
[----:B----4-:R-:W-:Y:S01]  /*21c30*/  HMMA.16816.F32 R36, R48, R40, R36 ;  /* 0x000000283024723c */ /* 0x010fe20000001824 */
[----:B------:R-:W2:Y:S01]  /*21c40*/  MUFU.EX2 R3, R3 ;  /* 0x0000000300037308 */ /* 0x000ea20000000800 */
[C---:B-1----:R-:W-:Y:S01]  /*21c50*/  F2FP.F16.F32.PACK_AB R58, R196.reuse, R98 ;  /* 0x00000062c43a723e */ /* 0x042fe200000000ff */
[----:B------:R-:W-:-:S03]  /*21c60*/  FADD.FTZ R196, R196, R193 ;  /* 0x000000c1c4c47221 */ /* 0x000fc60000010000 */
[C---:B------:R-:W-:Y:S01]  /*21c70*/  HMMA.16816.F32 R12, R48.reuse, R42, R12 ;  /* 0x0000002a300c723c */ /* 0x040fe2000000180c */
[----:B------:R-:W1:Y:S02]  /*21c80*/  LDSM.16.MT88.4 R40, [R233+0xf800] ;  /* 0x00f80000e928783b */ /* 0x000e640000004200 */
[----:B------:R-:W4:Y:S01]  /*21c90*/  MUFU.EX2 R78, R78 ;  /* 0x0000004e004e7308 */ /* 0x000f220000000800 */
[----:B-----5:R-:W-:Y:S02]  /*21ca0*/  FADD.FTZ R80, R79, R80 ;  /* 0x000000504f507221 */ /* 0x020fe40000010000 */
[C---:B------:R-:W-:Y:S05]  /*21cb0*/  HMMA.16816.F32 R44, R48.reuse, R4, R44 ;  /* 0x00000004302c723c */ /* 0x040fea000000182c */
[----:B------:R-:W5:Y:S01]  /*21cc0*/  MUFU.EX2 R77, R77 ;  /* 0x0000004d004d7308 */ /* 0x000f620000000800 */
[C---:B--2---:R-:W-:Y:S01]  /*21cd0*/  F2FP.F16.F32.PACK_AB R57, R3.reuse, R79 ;  /* 0x0000004f0339723e */ /* 0x044fe200000000ff */
[----:B------:R-:W-:Y:S01]  /*21ce0*/  HMMA.16816.F32 R132, R48, R6, R132 ;  /* 0x000000063084723c */ /* 0x000fe20000001884 */
[----:B------:R-:W-:Y:S01]  /*21cf0*/  LDSM.16.MT88.4 R4, [R236+0x10000] ;  /* 0x01000000ec04783b */ /* 0x000fe20000004200 */
[----:B------:R-:W-:-:S04]  /*21d00*/  FADD.FTZ R3, R3, R80 ;  /* 0x0000005003037221 */ /* 0x000fc80000010000 */
[----:B------:R-:W2:Y:S01]  /*21d10*/  MUFU.EX2 R97, R97 ;  /* 0x0000006100617308 */ /* 0x000ea20000000800 */
[----:B----4-:R-:W-:-:S07]  /*21d20*/  FADD.FTZ R3, R78, R3 ;  /* 0x000000034e037221 */ /* 0x010fce0000010000 */
[----:B------:R-:W4:Y:S01]  /*21d30*/  MUFU.EX2 R96, R96 ;  /* 0x0000006000607308 */ /* 0x000f220000000800 */
[C---:B-----5:R-:W-:Y:S01]  /*21d40*/  F2FP.F16.F32.PACK_AB R59, R77.reuse, R78 ;  /* 0x0000004e4d3b723e */ /* 0x060fe200000000ff */
[----:B------:R-:W-:-:S06]  /*21d50*/  FADD.FTZ R77, R77, R3 ;  /* 0x000000034d4d7221 */ /* 0x000fcc0000010000 */
[----:B---3--:R-:W-:Y:S01]  /*21d60*/  HMMA.16816.F32 R8, R56, R24, R8 ;  /* 0x000000183808723c */ /* 0x008fe20000001808 */
[----:B------:R-:W3:Y:S01]  /*21d70*/  MUFU.EX2 R95, R95 ;  /* 0x0000005f005f7308 */ /* 0x000ee20000000800 */
[----:B--2---:R-:W-:-:S04]  /*21d80*/  FADD.FTZ R196, R97, R196 ;  /* 0x000000c461c47221 */ /* 0x004fc80000010000 */
[C---:B------:R-:W-:Y:S01]  /*21d90*/  HMMA.16816.F32 R20, R56.reuse, R26, R20 ;  /* 0x0000001a3814723c */ /* 0x040fe20000001814 */
[----:B------:R-:W2:Y:S02]  /*21da0*/  LDSM.16.MT88.4 R24, [R235+0x10000] ;  /* 0x01000000eb18783b */ /* 0x000ea40000004200 */
[----:B------:R-:W5:Y:S01]  /*21db0*/  MUFU.EX2 R94, R94 ;  /* 0x0000005e005e7308 */ /* 0x000f620000000800 */
[C---:B----4-:R-:W-:Y:S01]  /*21dc0*/  F2FP.F16.F32.PACK_AB R48, R96.reuse, R97 ;  /* 0x000000616030723e */ /* 0x050fe200000000ff */
[----:B------:R-:W-:Y:S01]  /*21dd0*/  FADD.FTZ R96, R96, R196 ;  /* 0x000000c460607221 */ /* 0x000fe20000010000 */
[C---:B------:R-:W-:Y:S05]  /*21de0*/  HMMA.16816.F32 R16, R56.reuse, R52, R16 ;  /* 0x000000343810723c */ /* 0x040fea0000001810 */
[----:B------:R-:W4:Y:S01]  /*21df0*/  MUFU.EX2 R76, R76 ;  /* 0x0000004c004c7308 */ /* 0x000f220000000800 */
[C---:B------:R-:W-:Y:S01]  /*21e00*/  HMMA.16816.F32 R28, R56.reuse, R54, R28 ;  /* 0x00000036381c723c */ /* 0x040fe2000000181c */
[--C-:B------:R-:W-:Y:S01]  /*21e10*/  FFMA.FTZ R52, R74, UR4, -R103.reuse ;  /* 0x000000044a347c23 */ /* 0x100fe20008010867 */
[----:B------:R-:W-:Y:S01]  /*21e20*/  FFMA.FTZ R53, R73, UR4, -R103 ;  /* 0x0000000449357c23 */ /* 0x000fe20008010867 */
[--C-:B------:R-:W-:Y:S01]  /*21e30*/  FFMA.FTZ R73, R85, UR4, -R113.reuse ;  /* 0x0000000455497c23 */ /* 0x100fe20008010871 */
[--C-:B------:R-:W-:Y:S01]  /*21e40*/  FFMA.FTZ R74, R84, UR4, -R113.reuse ;  /* 0x00000004544a7c23 */ /* 0x100fe20008010871 */
[----:B---3--:R-:W-:Y:S01]  /*21e50*/  FADD.FTZ R96, R95, R96 ;  /* 0x000000605f607221 */ /* 0x008fe20000010000 */
[C---:B------:R-:W-:Y:S01]  /*21e60*/  HMMA.16816.F32 R36, R56.reuse, R32, R36 ;  /* 0x000000203824723c */ /* 0x040fe20000001824 */
[----:B------:R-:W3:Y:S01]  /*21e70*/  MUFU.EX2 R75, R75 ;  /* 0x0000004b004b7308 */ /* 0x000ee20000000800 */
[----:B-----5:R-:W-:Y:S01]  /*21e80*/  F2FP.F16.F32.PACK_AB R50, R94, R95 ;  /* 0x0000005f5e32723e */ /* 0x020fe200000000ff */
[--C-:B------:R-:W-:Y:S01]  /*21e90*/  FFMA.FTZ R54, R93, UR4, -R113.reuse ;  /* 0x000000045d367c23 */ /* 0x100fe20008010871 */
[----:B------:R-:W-:Y:S01]  /*21ea0*/  FFMA.FTZ R55, R92, UR4, -R113 ;  /* 0x000000045c377c23 */ /* 0x000fe20008010871 */
[----:B------:R-:W-:Y:S01]  /*21eb0*/  FADD.FTZ R94, R94, R96 ;  /* 0x000000605e5e7221 */ /* 0x000fe20000010000 */
[----:B------:R-:W-:Y:S01]  /*21ec0*/  HMMA.16816.F32 R12, R56, R34, R12 ;  /* 0x00000022380c723c */ /* 0x000fe2000000180c */
[----:B------:R-:W5:Y:S02]  /*21ed0*/  LDSM.16.MT88.4 R32, [R234+0x10000] ;  /* 0x01000000ea20783b */ /* 0x000f640000004200 */
[----:B------:R-:W2:Y:S01]  /*21ee0*/  MUFU.EX2 R52, R52 ;  /* 0x0000003400347308 */ /* 0x000ea20000000800 */
[----:B----4-:R-:W-:-:S02]  /*21ef0*/  FADD.FTZ R77, R76, R77 ;  /* 0x0000004d4c4d7221 */ /* 0x010fc40000010000 */
[C---:B-1----:R-:W-:Y:S05]  /*21f00*/  HMMA.16816.F32 R44, R56.reuse, R40, R44 ;  /* 0x00000028382c723c */ /* 0x042fea000000182c */
[----:B------:R-:W1:Y:S01]  /*21f10*/  MUFU.EX2 R53, R53 ;  /* 0x0000003500357308 */ /* 0x000e620000000800 */
[----:B------:R-:W-:Y:S01]  /*21f20*/  HMMA.16816.F32 R132, R56, R42, R132 ;  /* 0x0000002a3884723c */ /* 0x000fe20000001884 */
[C---:B---3--:R-:W-:Y:S01]  /*21f30*/  F2FP.F16.F32.PACK_AB R49, R75.reuse, R76 ;  /* 0x0000004c4b31723e */ /* 0x048fe200000000ff */
[----:B------:R-:W3:Y:S01]  /*21f40*/  LDSM.16.MT88.4 R40, [R233+0x10000] ;  /* 0x01000000e928783b */ /* 0x000ee20000004200 */
[----:B------:R-:W-:-:S04]  /*21f50*/  FADD.FTZ R75, R75, R77 ;  /* 0x0000004d4b4b7221 */ /* 0x000fc80000010000 */
[----:B------:R-:W-:Y:S01]  /*21f60*/  FFMA.FTZ R56, R90, UR4, -R113 ;  /* 0x000000045a387c23 */ /* 0x000fe20008010871 */
[--C-:B------:R-:W-:Y:S01]  /*21f70*/  FFMA.FTZ R57, R72, UR4, -R103.reuse ;  /* 0x0000000448397c23 */ /* 0x100fe20008010867 */
[--C-:B------:R-:W-:Y:S01]  /*21f80*/  FFMA.FTZ R58, R71, UR4, -R103.reuse ;  /* 0x00000004473a7c23 */ /* 0x100fe20008010867 */
[----:B------:R-:W-:Y:S01]  /*21f90*/  FFMA.FTZ R59, R69, UR4, -R103 ;  /* 0x00000004453b7c23 */ /* 0x000fe20008010867 */
[----:B------:R-:W4:Y:S01]  /*21fa0*/  MUFU.EX2 R54, R54 ;  /* 0x0000003600367308 */ /* 0x000f220000000800 */
[--C-:B------:R-:W-:Y:S01]  /*21fb0*/  FFMA.FTZ R69, R89, UR4, -R113.reuse ;  /* 0x0000000459457c23 */ /* 0x100fe20008010871 */
[--C-:B------:R-:W-:Y:S01]  /*21fc0*/  FFMA.FTZ R71, R87, UR4, -R113.reuse ;  /* 0x0000000457477c23 */ /* 0x100fe20008010871 */
[----:B------:R-:W-:Y:S01]  /*21fd0*/  FFMA.FTZ R72, R86, UR4, -R113 ;  /* 0x0000000456487c23 */ /* 0x000fe20008010871 */
[----:B--2---:R-:W-:Y:S01]  /*21fe0*/  FADD.FTZ R75, R52, R75 ;  /* 0x0000004b344b7221 */ /* 0x004fe20000010000 */
[----:B-1----:R-:W-:-:S03]  /*21ff0*/  F2FP.F16.F32.PACK_AB R51, R53, R52 ;  /* 0x000000343533723e */ /* 0x002fc600000000ff */
[----:B------:R-:W-:Y:S01]  /*22000*/  MUFU.EX2 R55, R55 ;  /* 0x0000003700377308 */ /* 0x000fe20000000800 */
[----:B------:R-:W-:-:S03]  /*22010*/  FADD.FTZ R53, R53, R75 ;  /* 0x0000004b35357221 */ /* 0x000fc60000010000 */
[C---:B------:R-:W-:Y:S04]  /*22020*/  HMMA.16816.F32 R16, R48.reuse, R24, R16 ;  /* 0x000000183010723c */ /* 0x040fe80000001810 */
[----:B------:R-:W-:Y:S01]  /*22030*/  MUFU.EX2 R2, R91 ;  /* 0x0000005b00027308 */ /* 0x000fe20000000800 */
[----:B----4-:R-:W-:Y:S01]  /*22040*/  FADD.FTZ R94, R54, R94 ;  /* 0x0000005e365e7221 */ /* 0x010fe20000010000 */
[C---:B------:R-:W-:Y:S01]  /*22050*/  HMMA.16816.F32 R28, R48.reuse, R26, R28 ;  /* 0x0000001a301c723c */ /* 0x040fe2000000181c */
[----:B------:R-:W1:Y:S05]  /*22060*/  LDSM.16.MT88.4 R24, [R235+0x10800] ;  /* 0x01080000eb18783b */ /* 0x000e6a0000004200 */
[C---:B------:R-:W-:Y:S01]  /*22070*/  HMMA.16816.F32 R8, R48.reuse, R4, R8 ;  /* 0x000000043008723c */ /* 0x040fe20000001808 */
[----:B------:R-:W-:Y:S05]  /*22080*/  MUFU.EX2 R56, R56 ;  /* 0x0000003800387308 */ /* 0x000fea0000000800 */
[C---:B------:R-:W-:Y:S01]  /*22090*/  HMMA.16816.F32 R20, R48.reuse, R6, R20 ;  /* 0x000000063014723c */ /* 0x040fe20000001814 */
[----:B------:R-:W2:Y:S02]  /*220a0*/  LDSM.16.MT88.4 R4, [R236+0x10800] ;  /* 0x01080000ec04783b */ /* 0x000ea40000004200 */
[----:B------:R-:W4:Y:S03]  /*220b0*/  MUFU.EX2 R57, R57 ;  /* 0x0000003900397308 */ /* 0x000f260000000800 */
[C---:B-----5:R-:W-:Y:S05]  /*220c0*/  HMMA.16816.F32 R36, R48.reuse, R32, R36 ;  /* 0x000000203024723c */ /* 0x060fea0000001824 */
[----:B------:R-:W5:Y:S01]  /*220d0*/  MUFU.EX2 R58, R58 ;  /* 0x0000003a003a7308 */ /* 0x000f620000000800 */
[C---:B------:R-:W-:Y:S01]  /*220e0*/  HMMA.16816.F32 R12, R48.reuse, R34, R12 ;  /* 0x00000022300c723c */ /* 0x040fe2000000180c */
[----:B------:R-:W2:Y:S05]  /*220f0*/  LDSM.16.MT88.4 R32, [R234+0x10800] ;  /* 0x01080000ea20783b */ /* 0x000eaa0000004200 */
[----:B---3--:R-:W-:Y:S01]  /*22100*/  HMMA.16816.F32 R44, R48, R40, R44 ;  /* 0x00000028302c723c */ /* 0x008fe2000000182c */
[----:B------:R3:W1:Y:S01]  /*22110*/  MUFU.EX2 R0, R70 ;  /* 0x0000004600007308 */ /* 0x0006620000000800 */
[----:B----4-:R-:W-:-:S04]  /*22120*/  FADD.FTZ R53, R57, R53 ;  /* 0x0000003539357221 */ /* 0x010fc80000010000 */
[----:B------:R-:W-:Y:S01]  /*22130*/  HMMA.16816.F32 R132, R48, R42, R132 ;  /* 0x0000002a3084723c */ /* 0x000fe20000001884 */
[C---:B------:R-:W-:Y:S01]  /*22140*/  F2FP.F16.F32.PACK_AB R40, R55.reuse, R54 ;  /* 0x000000363728723e */ /* 0x040fe200000000ff */
[----:B------:R-:W4:Y:S01]  /*22150*/  LDSM.16.MT88.4 R48, [R233+0x10800] ;  /* 0x01080000e930783b */ /* 0x000f220000004200 */
[----:B------:R-:W1:Y:S01]  /*22160*/  MUFU.EX2 R59, R59 ;  /* 0x0000003b003b7308 */ /* 0x000e620000000800 */
[C---:B-----5:R-:W-:Y:S01]  /*22170*/  F2FP.F16.F32.PACK_AB R41, R58.reuse, R57 ;  /* 0x000000393a29723e */ /* 0x060fe200000000ff */
[----:B------:R-:W-:Y:S01]  /*22180*/  FADD.FTZ R55, R55, R94 ;  /* 0x0000005e37377221 */ /* 0x000fe20000010000 */
[----:B------:R-:W-:Y:S01]  /*22190*/  FADD.FTZ R58, R58, R53 ;  /* 0x000000353a3a7221 */ /* 0x000fe20000010000 */
[----:B------:R-:W-:Y:S02]  /*221a0*/  F2FP.F16.F32.PACK_AB R42, R56, R2 ;  /* 0x00000002382a723e */ /* 0x000fe400000000ff */
[----:B------:R-:W-:Y:S02]  /*221b0*/  FADD.FTZ R55, R2, R55 ;  /* 0x0000003702377221 */ /* 0x000fe40000010000 */
[----:B------:R-:W5:Y:S01]  /*221c0*/  MUFU.EX2 R69, R69 ;  /* 0x0000004500457308 */ /* 0x000f620000000800 */
[----:B---3--:R-:W-:Y:S01]  /*221d0*/  FFMA.FTZ R70, R88, UR4, -R113 ;  /* 0x0000000458467c23 */ /* 0x008fe20008010871 */
[----:B-1----:R-:W-:Y:S01]  /*221e0*/  FADD.FTZ R58, R0, R58 ;  /* 0x0000003a003a7221 */ /* 0x002fe20000010000 */
[----:B------:R-:W-:-:S05]  /*221f0*/  FADD.FTZ R56, R56, R55 ;  /* 0x0000003738387221 */ /* 0x000fca0000010000 */
[----:B------:R-:W-:Y:S01]  /*22200*/  MUFU.EX2 R70, R70 ;  /* 0x0000004600467308 */ /* 0x000fe20000000800 */
[C---:B------:R-:W-:Y:S01]  /*22210*/  F2FP.F16.F32.PACK_AB R43, R59.reuse, R0 ;  /* 0x000000003b2b723e */ /* 0x040fe200000000ff */
[----:B------:R-:W-:Y:S01]  /*22220*/  FADD.FTZ R59, R59, R58 ;  /* 0x0000003a3b3b7221 */ /* 0x000fe20000010000 */
[----:B------:R-:W-:-:S05]  /*22230*/  MOV R0, R114 ;  /* 0x0000007200007202 */ /* 0x000fca0000000f00 */
[----:B------:R-:W-:Y:S01]  /*22240*/  HMMA.16816.F32 R16, R40, R24, R16 ;  /* 0x000000182810723c */ /* 0x000fe20000001810 */
[----:B------:R-:W-:Y:S01]  /*22250*/  MUFU.EX2 R71, R71 ;  /* 0x0000004700477308 */ /* 0x000fe20000000800 */
[----:B-----5:R-:W-:-:S04]  /*22260*/  FADD.FTZ R56, R69, R56 ;  /* 0x0000003845387221 */ /* 0x020fc80000010000 */
[C---:B------:R-:W-:Y:S01]  /*22270*/  HMMA.16816.F32 R28, R40.reuse, R26, R28 ;  /* 0x0000001a281c723c */ /* 0x040fe2000000181c */
[----:B------:R-:W1:Y:S02]  /*22280*/  LDSM.16.MT88.4 R24, [R235+0x11000] ;  /* 0x01100000eb18783b */ /* 0x000e640000004200 */
[----:B------:R-:W-:Y:S03]  /*22290*/  MUFU.EX2 R72, R72 ;  /* 0x0000004800487308 */ /* 0x000fe60000000800 */
[C---:B--2---:R-:W-:Y:S05]  /*222a0*/  HMMA.16816.F32 R8, R40.reuse, R4, R8 ;  /* 0x000000042808723c */ /* 0x044fea0000001808 */
[----:B------:R-:W2:Y:S01]  /*222b0*/  MUFU.EX2 R68, R68 ;  /* 0x0000004400447308 */ /* 0x000ea20000000800 */
[C---:B------:R-:W-:Y:S01]  /*222c0*/  HMMA.16816.F32 R20, R40.reuse, R6, R20 ;  /* 0x000000062814723c */ /* 0x040fe20000001814 */
[----:B------:R-:W3:Y:S05]  /*222d0*/  LDSM.16.MT88.4 R4, [R236+0x11000] ;  /* 0x01100000ec04783b */ /* 0x000eea0000004200 */
[C---:B------:R-:W-:Y:S01]  /*222e0*/  HMMA.16816.F32 R36, R40.reuse, R32, R36 ;  /* 0x000000202824723c */ /* 0x040fe20000001824 */
[----:B------:R-:W5:Y:S05]  /*222f0*/  MUFU.EX2 R67, R67 ;  /* 0x0000004300437308 */ /* 0x000f6a0000000800 */
[----:B------:R-:W-:Y:S01]  /*22300*/  HMMA.16816.F32 R12, R40, R34, R12 ;  /* 0x00000022280c723c */ /* 0x000fe2000000180c */
[----:B------:R-:W3:Y:S02]  /*22310*/  LDSM.16.MT88.4 R32, [R234+0x11000] ;  /* 0x01100000ea20783b */ /* 0x000ee40000004200 */
[----:B------:R-:W-:Y:S01]  /*22320*/  MUFU.EX2 R66, R66 ;  /* 0x0000004200427308 */ /* 0x000fe20000000800 */
[----:B--2---:R-:W-:-:S02]  /*22330*/  FADD.FTZ R59, R68, R59 ;  /* 0x0000003b443b7221 */ /* 0x004fc40000010000 */
[C---:B----4-:R-:W-:Y:S05]  /*22340*/  HMMA.16816.F32 R44, R40.reuse, R48, R44 ;  /* 0x00000030282c723c */ /* 0x050fea000000182c */
[----:B------:R-:W2:Y:S01]  /*22350*/  MUFU.EX2 R65, R65 ;  /* 0x0000004100417308 */ /* 0x000ea20000000800 */
[----:B------:R-:W-:Y:S01]  /*22360*/  HMMA.16816.F32 R132, R40, R50, R132 ;  /* 0x000000322884723c */ /* 0x000fe20000001884 */
[----:B------:R-:W4:Y:S06]  /*22370*/  LDSM.16.MT88.4 R48, [R233+0x11000] ;  /* 0x01100000e930783b */ /* 0x000f2c0000004200 */
[C---:B------:R-:W-:Y:S01]  /*22380*/  F2FP.F16.F32.PACK_AB R40, R70.reuse, R69 ;  /* 0x000000454628723e */ /* 0x040fe200000000ff */
[----:B------:R-:W1:Y:S01]  /*22390*/  MUFU.EX2 R73, R73 ;  /* 0x0000004900497308 */ /* 0x000e620000000800 */
[C---:B-----5:R-:W-:Y:S01]  /*223a0*/  F2FP.F16.F32.PACK_AB R41, R67.reuse, R68 ;  /* 0x000000444329723e */ /* 0x060fe200000000ff */
        /* <DEDUP_REMOVED lines=11> */
[----:B------:R-:W-:-:S03]  /*22460*/  FADD.FTZ R72, R73, R72 ;  /* 0x0000004849487221 */ /* 0x000fc60000010000 */
[C---:B------:R-:W-:Y:S01]  /*22470*/  HMMA.16816.F32 R28, R40.reuse, R26, R28 ;  /* 0x0000001a281c723c */ /* 0x040fe2000000181c */
[--C-:B------:R-:W-:Y:S01]  /*22480*/  FFMA.FTZ R24, R64, UR4, -R103.reuse ;  /* 0x0000000440187c23 */ /* 0x100fe20008010867 */
[--C-:B------:R-:W-:Y:S02]  /*22490*/  FFMA.FTZ R25, R63, UR4, -R103.reuse ;  /* 0x000000043f197c23 */ /* 0x100fe40008010867 */
[----:B------:R-:W5:Y:S01]  /*224a0*/  MUFU.EX2 R82, R82 ;  /* 0x0000005200527308 */ /* 0x000f620000000800 */
[----:B--2---:R-:W-:Y:S01]  /*224b0*/  FADD.FTZ R72, R74, R72 ;  /* 0x000000484a487221 */ /* 0x004fe20000010000 */
[----:B---3--:R-:W-:Y:S01]  /*224c0*/  HMMA.16816.F32 R8, R40, R4, R8 ;  /* 0x000000042808723c */ /* 0x008fe20000001808 */
[--C-:B------:R-:W-:Y:S01]  /*224d0*/  FFMA.FTZ R26, R62, UR4, -R103.reuse ;  /* 0x000000043e1a7c23 */ /* 0x100fe20008010867 */
[----:B------:R-:W-:-:S04]  /*224e0*/  FFMA.FTZ R27, R61, UR4, -R103 ;  /* 0x000000043d1b7c23 */ /* 0x000fc80008010867 */
[----:B------:R-:W2:Y:S01]  /*224f0*/  MUFU.EX2 R24, R24 ;  /* 0x0000001800187308 */ /* 0x000ea20000000800 */
[----:B------:R-:W-:Y:S01]  /*22500*/  HMMA.16816.F32 R20, R40, R6, R20 ;  /* 0x000000062814723c */ /* 0x000fe20000001814 */
[----:B------:R-:W-:Y:S01]  /*22510*/  F2FP.F16.F32.PACK_AB R4, R74, R73 ;  /* 0x000000494a04723e */ /* 0x000fe200000000ff */
[----:B-1----:R-:W-:-:S04]  /*22520*/  FADD.FTZ R72, R83, R72 ;  /* 0x0000004853487221 */ /* 0x002fc80000010000 */
[----:B------:R-:W-:Y:S01]  /*22530*/  HMMA.16816.F32 R36, R40, R32, R36 ;  /* 0x000000202824723c */ /* 0x000fe20000001824 */
[----:B------:R-:W1:Y:S01]  /*22540*/  MUFU.EX2 R25, R25 ;  /* 0x0000001900197308 */ /* 0x000e620000000800 */
[C---:B-----5:R-:W-:Y:S01]  /*22550*/  F2FP.F16.F32.PACK_AB R6, R82.reuse, R83 ;  /* 0x000000535206723e */ /* 0x060fe200000000ff */
[----:B------:R-:W-:-:S03]  /*22560*/  FADD.FTZ R2, R82, R72 ;  /* 0x0000004852027221 */ /* 0x000fc60000010000 */
[C---:B------:R-:W-:Y:S02]  /*22570*/  HMMA.16816.F32 R12, R40.reuse, R34, R12 ;  /* 0x00000022280c723c */ /* 0x040fe4000000180c */
[----:B------:R3:W-:Y:S01]  /*22580*/  STL [R1+0x4], R2 ;  /* 0x0000040201007387 */ /* 0x0007e20000100800 */
[----:B------:R-:W5:Y:S01]  /*22590*/  MUFU.EX2 R26, R26 ;  /* 0x0000001a001a7308 */ /* 0x000f620000000800 */
[----:B--2---:R-:W-:Y:S02]  /*225a0*/  FADD.FTZ R65, R24, R65 ;  /* 0x0000004118417221 */ /* 0x004fe40000010000 */
[C---:B----4-:R-:W-:Y:S05]  /*225b0*/  HMMA.16816.F32 R44, R40.reuse, R48, R44 ;  /* 0x00000030282c723c */ /* 0x050fea000000182c */
[----:B------:R-:W2:Y:S01]  /*225c0*/  MUFU.EX2 R27, R27 ;  /* 0x0000001b001b7308 */ /* 0x000ea20000000800 */
[C---:B-1----:R-:W-:Y:S01]  /*225d0*/  F2FP.F16.F32.PACK_AB R5, R25.reuse, R24 ;  /* 0x000000181905723e */ /* 0x042fe200000000ff */
[----:B------:R-:W-:Y:S01]  /*225e0*/  HMMA.16816.F32 R132, R40, R50, R132 ;  /* 0x000000322884723c */ /* 0x000fe20000001884 */
[----:B------:R-:W-:-:S04]  /*225f0*/  FADD.FTZ R65, R25, R65 ;  /* 0x0000004119417221 */ /* 0x000fc80000010000 */
[----:B-----5:R-:W-:Y:S01]  /*22600*/  FADD.FTZ R65, R26, R65 ;  /* 0x000000411a417221 */ /* 0x020fe20000010000 */
[----:B---3--:R-:W-:-:S03]  /*22610*/  MOV R2, R115 ;  /* 0x0000007300027202 */ /* 0x008fc60000000f00 */
[C---:B--2---:R-:W-:Y:S01]  /*22620*/  FADD.FTZ R3, R27.reuse, R65 ;  /* 0x000000411b037221 */ /* 0x044fe20000010000 */
[----:B------:R-:W-:-:S04]  /*22630*/  F2FP.F16.F32.PACK_AB R7, R27, R26 ;  /* 0x0000001a1b07723e */ /* 0x000fc800000000ff */
[----:B------:R-:W-:Y:S03]  /*22640*/  STL [R1], R3 ;  /* 0x0000000301007387 */ /* 0x000fe60000100800 */
[C---:B------:R-:W-:Y:S01]  /*22650*/  HMMA.16816.F32 R160, R4.reuse, R156, R8 ;  /* 0x0000009c04a0723c */ /* 0x040fe20000001808 */
[----:B------:R-:W1:Y:S05]  /*22660*/  LDSM.16.MT88.4 R8, [R233+0x11800] ;  /* 0x01180000e908783b */ /* 0x000e6a0000004200 */
[C---:B------:R-:W-:Y:S06]  /*22670*/  HMMA.16816.F32 R152, R4.reuse, R148, R16 ;  /* 0x000000940498723c */ /* 0x040fec0000001810 */
[C---:B------:R-:W-:Y:S06]  /*22680*/  HMMA.16816.F32 R144, R4.reuse, R140, R36 ;  /* 0x0000008c0490723c */ /* 0x040fec0000001824 */
[C---:B------:R-:W-:Y:S06]  /*22690*/  HMMA.16816.F32 R156, R4.reuse, R158, R20 ;  /* 0x0000009e049c723c */ /* 0x040fec0000001814 */
[C---:B------:R-:W-:Y:S06]  /*226a0*/  HMMA.16816.F32 R148, R4.reuse, R150, R28 ;  /* 0x000000960494723c */ /* 0x040fec000000181c */
[C---:B------:R-:W-:Y:S06]  /*226b0*/  HMMA.16816.F32 R140, R4.reuse, R142, R12 ;  /* 0x0000008e048c723c */ /* 0x040fec000000180c */
[C---:B-1----:R-:W-:Y:S06]  /*226c0*/  HMMA.16816.F32 R136, R4.reuse, R8, R44 ;  /* 0x000000080488723c */ /* 0x042fec000000182c */
[----:B------:R-:W-:-:S15]  /*226d0*/  HMMA.16816.F32 R132, R4, R10, R132 ;  /* 0x0000000a0484723c */ /* 0x000fde0000001884 */
[----:B------:R-:W-:-:S09]  /*226e0*/  NOP ;  /* 0x0000000000007918 */ /* 0x000fd20000000000 */
.L_x_2908:
[----:B------:R-:W-:-:S06]  /*226f0*/  UISETP.GE.AND UP0, UPT, UR12, 0x1, UPT ;  /* 0x000000010c00788c */ /* 0x000fcc000bf06270 */
[----:B------:R-:W-:-:S13]  /*22700*/  PLOP3.LUT P0, PT, PT, PT, UP0, 0x80, 0x0 ;  /* 0x000000000000781c */ /* 0x000fda0003f0f008 */
[----:B------:R-:W-:Y:S05]  /*22710*/  @!P0 BRA `(.L_x_2914) ;  /* 0x0000006000e48947 */ /* 0x000fea0003800000 */
[----:B------:R-:W-:Y:S01]  /*22720*/  ULDC UR10, c[0x0][0x250] ;  /* 0x00009400000a7ab9 */ /* 0x000fe20000000800 */
[----:B------:R-:W-:Y:S01]  /*22730*/  ULDC.64 UR4, c[0x0][0x250] ;  /* 0x0000940000047ab9 */ /* 0x000fe20000000a00 */
[----:B------:R-:W-:Y:S01]  /*22740*/  ULEA UR10, -UR10, URZ, 0x8 ;  /* 0x0000003f0a0a7291 */ /* 0x000fe2000f8e413f */
[----:B------:R-:W-:Y:S01]  /*22750*/  IMAD.MOV.U32 R164, RZ, RZ, R0 ;  /* 0x000000ffffa47224 */ /* 0x000fe200078e0000 */
[----:B------:R-:W-:Y:S01]  /*22760*/  USHF.L.U64.HI UR8, UR4, 0x5, UR5 ;  /* 0x0000000504087899 */ /* 0x000fe20008010205 */
[----:B------:R-:W-:Y:S01]  /*22770*/  IMAD.MOV.U32 R165, RZ, RZ, R2 ;  /* 0x000000ffffa57224 */ /* 0x000fe200078e0002 */
[----:B------:R-:W-:Y:S01]  /*22780*/  USHF.R.S32.HI UR5, URZ, 0x1f, UR10 ;  /* 0x0000001f3f057899 */ /* 0x000fe2000801140a */
[----:B------:R-:W-:Y:S01]  /*22790*/  ULDC UR9, c[0x0][0x248] ;  /* 0x0000920000097ab9 */ /* 0x000fe20000000800 */
[----:B------:R-:W-:Y:S01]  /*227a0*/  ULDC UR6, c[0x0][0x24c] ;  /* 0x0000930000067ab9 */ /* 0x000fe20000000800 */
[----:B------:R-:W-:Y:S01]  /*227b0*/  USHF.L.U32 UR7, UR4, 0x5, URZ ;  /* 0x0000000504077899 */ /* 0x000fe2000800063f */
[----:B------:R-:W-:Y:S01]  /*227c0*/  MOV R252, UR10 ;  /* 0x0000000a00fc7c02 */ /* 0x000fe20008000f00 */
[----:B------:R-:W-:Y:S01]  /*227d0*/  USHF.L.U64.HI UR6, UR9, 0x5, UR6 ;  /* 0x0000000509067899 */ /* 0x000fe20008010206 */
[----:B------:R-:W-:Y:S01]  /*227e0*/  MOV R251, UR5 ;  /* 0x0000000500fb7c02 */ /* 0x000fe20008000f00 */
[----:B------:R-:W-:Y:S01]  /*227f0*/  USHF.L.U32 UR15, UR9, 0x5, URZ ;  /* 0x00000005090f7899 */ /* 0x000fe2000800063f */
[----:B------:R-:W-:Y:S01]  /*22800*/  ULDC UR4, c[0x0][0x2ec] ;  /* 0x0000bb0000047ab9 */ /* 0x000fe20000000800 */
[----:B------:R-:W-:Y:S01]  /*22810*/  ULDC UR5, c[0x0][0x39c] ;  /* 0x0000e70000057ab9 */ /* 0x000fe20000000800 */
[----:B------:R-:W-:-:S09]  /*22820*/  ULDC.64 UR10, c[0x0][0x208] ;  /* 0x00008200000a7ab9 */ /* 0x000fd20000000a00 */
.L_x_2918:
[----:B------:R-:W-:Y:S04]  /*22830*/  DEPBAR.LE SB0, 0x0 ;  /* 0x000080000000791a */ /* 0x000fe80000000000 */
[----:B------:R-:W-:Y:S01]  /*22840*/  BAR.SYNC.DEFER_BLOCKING 0x0 ;  /* 0x0000000000007b1d */ /* 0x000fe20000010000 */
[----:B------:R-:W-:Y:S01]  /*22850*/  PLOP3.LUT P0, PT, PT, PT, UP1, 0x40, 0x0 ;  /* 0x000000000000781c */ /* 0x000fe20003f0e818 */
[----:B------:R-:W-:Y:S01]  /*22860*/  IMAD.MOV.U32 R8, RZ, RZ, R252 ;  /* 0x000000ffff087224 */ /* 0x000fe200078e00fc */
[----:B-1----:R-:W-:Y:S11]  /*22870*/  MOV R4, R251 ;  /* 0x000000fb00047202 */ /* 0x002ff60000000f00 */
[----:B------:R-:W-:Y:S05]  /*22880*/  @P0 BRA `(.L_x_2915) ;  /* 0x0000000000fc0947 */ /* 0x000fea0003800000 */
        /* <DEDUP_REMOVED lines=47> */
[----:B------:R1:W2:Y:S01]  /*22b80*/  LDG.E R7, desc[UR10][R4.64] ;  /* 0x0000000a04077981 */ /* 0x0002a2000c1e1900 */
[----:B------:R-:W3:Y:S01]  /*22b90*/  LDC.64 R2, c[0x0][0x238] ;  /* 0x00008e00ff027b82 */ /* 0x000ee20000000a00 */
[----:B------:R-:W-:Y:S02]  /*22ba0*/  IMAD R6, R0, R6, -0x100 ;  /* 0xffffff0000067424 */ /* 0x000fe400078e0206 */
[----:B------:R-:W2:Y:S03]  /*22bb0*/  LDG.E R8, desc[UR10][R8.64] ;  /* 0x0000000a08087981 */ /* 0x000ea6000c1e1900 */
[----:B------:R-:W-:Y:S02]  /*22bc0*/  SHF.R.S32.HI R0, RZ, 0x1f, R6 ;  /* 0x0000001fff007819 */ /* 0x000fe40000011406 */
[----:B-1----:R-:W1:Y:S03]  /*22bd0*/  LDC.64 R4, c[0x0][0x250] ;  /* 0x00009400ff047b82 */ /* 0x002e660000000a00 */
[-C--:B-1----:R-:W-:Y:S04]  /*22be0*/  IMAD R0, R0, R4.reuse, RZ ;  /* 0x0000000400007224 */ /* 0x082fe800078e02ff */
[----:B------:R-:W-:Y:S01]  /*22bf0*/  IMAD R0, R6, R5, R0 ;  /* 0x0000000506007224 */ /* 0x000fe200078e0200 */
[----:B--2---:R-:W-:Y:S01]  /*22c00*/  IADD3 R7, -R8, R7, RZ ;  /* 0x0000000708077210 */ /* 0x004fe20007ffe1ff */
[----:B------:R-:W-:Y:S03]  /*22c10*/  IMAD.WIDE.U32 R8, R6, R4, RZ ;  /* 0x0000000406087225 */ /* 0x000fe600078e00ff */
[----:B------:R-:W-:Y:S01]  /*22c20*/  SHF.R.S32.HI R4, RZ, 0x1f, R7 ;  /* 0x0000001fff047819 */ /* 0x000fe20000011407 */
[----:B------:R-:W-:Y:S04]  /*22c30*/  IMAD.IADD R9, R9, 0x1, R0 ;  /* 0x0000000109097824 */ /* 0x000fe800078e0200 */
[-C--:B---3--:R-:W-:Y:S02]  /*22c40*/  IMAD R4, R4, R2.reuse, RZ ;  /* 0x0000000204047224 */ /* 0x088fe400078e02ff */
[C---:B------:R-:W-:Y:S04]  /*22c50*/  IMAD.WIDE.U32 R8, R7.reuse, R2, R8 ;  /* 0x0000000207087225 */ /* 0x040fe800078e0008 */
[----:B------:R-:W-:Y:S05]  /*22c60*/  IMAD R4, R7, R3, R4 ;  /* 0x0000000307047224 */ /* 0x000fea00078e0204 */
[----:B------:R-:W-:Y:S07]  /*22c70*/  IADD3 R4, R9, R4, RZ ;  /* 0x0000000409047210 */ /* 0x000fee0007ffe0ff */
.L_x_2915:
[C---:B------:R-:W-:Y:S01]  /*22c80*/  LEA R247, P0, R8.reuse, R247, 0x1 ;  /* 0x000000f708f77211 */ /* 0x040fe200078008ff */
[----:B------:R-:W-:Y:S01]  /*22c90*/  UISETP.GE.AND UP0, UPT, UR12, 0x2, UPT ;  /* 0x000000020c00788c */ /* 0x000fe2000bf06270 */
[----:B------:R-:W-:Y:S02]  /*22ca0*/  LEA R172, R167, R241, 0x1 ;  /* 0x000000f1a7ac7211 */ /* 0x000fe400078e08ff */
[----:B------:R-:W-:Y:S02]  /*22cb0*/  LEA.HI.X R246, R8, R246, R4, 0x1, P0 ;  /* 0x000000f608f67211 */ /* 0x000fe400000f0c04 */
[----:B------:R-:W-:Y:S02]  /*22cc0*/  MOV R4, R247 ;  /* 0x000000f700047202 */ /* 0x000fe40000000f00 */
[----:B------:R-:W-:Y:S02]  /*22cd0*/  MOV R5, R246 ;  /* 0x000000f600057202 */ /* 0x000fe40000000f00 */
[----:B------:R-:W-:Y:S02]  /*22ce0*/  IADD3 R2, P0, R247, UR7, RZ ;  /* 0x00000007f7027c10 */ /* 0x000fe4000ff1e0ff */
[----:B------:R-:W-:Y:S01]  /*22cf0*/  IADD3 R0, R240, R239, RZ ;  /* 0x000000eff0007210 */ /* 0x000fe20007ffe0ff */
[----:B------:R-:W-:Y:S01]  /*22d00*/  @!PT LDS RZ, [RZ] ;  /* 0x00000000fffff984 */ /* 0x000fe20000000800 */
[----:B------:R-:W-:Y:S01]  /*22d10*/  @!PT LDS RZ, [RZ] ;  /* 0x00000000fffff984 */ /* 0x000fe20000000800 */
[----:B------:R-:W-:Y:S01]  /*22d20*/  @!PT LDS RZ, [RZ] ;  /* 0x00000000fffff984 */ /* 0x000fe20000000800 */
[----:B------:R1:W-:Y:S01]  /*22d30*/  LDGSTS.E.BYPASS.LTC128B.128 [R250+0xa000], desc[UR10][R4.64] ;  /* 0x0a00000004fa7fae */ /* 0x0003e2000b901d4a */
[----:B------:R-:W-:Y:S02]  /*22d40*/  IADD3.X R3, R246, UR8, RZ, P0, !PT ;  /* 0x00000008f6037c10 */ /* 0x000fe400087fe4ff */
[----:B------:R-:W-:Y:S02]  /*22d50*/  IADD3 R16, P0, R2, UR7, RZ ;  /* 0x0000000702107c10 */ /* 0x000fe4000ff1e0ff */
[----:B------:R-:W-:Y:S02]  /*22d60*/  LEA R216, R166, R241, 0x1 ;  /* 0x000000f1a6d87211 */ /* 0x000fe400078e08ff */
[----:B------:R-:W-:Y:S01]  /*22d70*/  IADD3.X R17, R3, UR8, RZ, P0, !PT ;  /* 0x0000000803117c10 */ /* 0x000fe200087fe4ff */
[----:B------:R2:W-:Y:S01]  /*22d80*/  LDGSTS.E.BYPASS.LTC128B.128 [R250+0xa800], desc[UR10][R2.64] ;  /* 0x0a80000002fa7fae */ /* 0x0005e2000b901d4a */
[----:B------:R-:W-:Y:S02]  /*22d90*/  IADD3 R14, P0, R16, UR7, RZ ;  /* 0x00000007100e7c10 */ /* 0x000fe4000ff1e0ff */
[----:B------:R-:W-:Y:S02]  /*22da0*/  IADD3 R224, R238, 0x800, RZ ;  /* 0x00000800eee07810 */ /* 0x000fe40007ffe0ff */
[----:B------:R-:W-:Y:S02]  /*22db0*/  IADD3.X R15, R17, UR8, RZ, P0, !PT ;  /* 0x00000008110f7c10 */ /* 0x000fe400087fe4ff */
[----:B------:R-:W-:Y:S01]  /*22dc0*/  IADD3 R12, P0, R14, UR7, RZ ;  /* 0x000000070e0c7c10 */ /* 0x000fe2000ff1e0ff */
[----:B------:R-:W-:Y:S03]  /*22dd0*/  LDGSTS.E.BYPASS.LTC128B.128 [R250+0xb000], desc[UR10][R16.64] ;  /* 0x0b00000010fa7fae */ /* 0x000fe6000b901d4a */
        /* <DEDUP_REMOVED lines=9> */
[----:B-1----:R-:W-:Y:S01]  /*22e70*/  IADD3 R4, P0, R6, UR7, RZ ;  /* 0x0000000706047c10 */ /* 0x002fe2000ff1e0ff */
[----:B------:R-:W-:Y:S03]  /*22e80*/  LDGSTS.E.BYPASS.LTC128B.128 [R250+0xc800], desc[UR10][R10.64] ;  /* 0x0c8000000afa7fae */ /* 0x000fe6000b901d4a */
[----:B------:R-:W-:Y:S02]  /*22e90*/  IADD3.X R5, R7, UR8, RZ, P0, !PT ;  /* 0x0000000807057c10 */ /* 0x000fe400087fe4ff */
[----:B--2---:R-:W-:Y:S03]  /*22ea0*/  IADD3 R2, P0, R4, UR7, RZ ;  /* 0x0000000704027c10 */ /* 0x004fe6000ff1e0ff */
[----:B------:R1:W-:Y:S01]  /*22eb0*/  LDGSTS.E.BYPASS.LTC128B.128 [R250+0xd000], desc[UR10][R8.64] ;  /* 0x0d00000008fa7fae */ /* 0x0003e2000b901d4a */
[----:B------:R-:W-:Y:S02]  /*22ec0*/  IADD3.X R3, R5, UR8, RZ, P0, !PT ;  /* 0x0000000805037c10 */ /* 0x000fe400087fe4ff */
[----:B---3--:R-:W-:Y:S04]  /*22ed0*/  IADD3 R14, P0, R2, UR7, RZ ;  /* 0x00000007020e7c10 */ /* 0x008fe8000ff1e0ff */
[----:B------:R-:W-:Y:S01]  /*22ee0*/  IADD3.X R15, R3, UR8, RZ, P0, !PT ;  /* 0x00000008030f7c10 */ /* 0x000fe200087fe4ff */
[----:B------:R2:W-:Y:S01]  /*22ef0*/  LDGSTS.E.BYPASS.LTC128B.128 [R250+0xd800], desc[UR10][R6.64] ;  /* 0x0d80000006fa7fae */ /* 0x0005e2000b901d4a */
[----:B----4-:R-:W-:Y:S04]  /*22f00*/  IADD3 R12, P0, R14, UR7, RZ ;  /* 0x000000070e0c7c10 */ /* 0x010fe8000ff1e0ff */
[----:B------:R-:W-:Y:S03]  /*22f10*/  IADD3.X R13, R15, UR8, RZ, P0, !PT ;  /* 0x000000080f0d7c10 */ /* 0x000fe600087fe4ff */
[----:B------:R-:W-:Y:S08]  /*22f20*/  LDGSTS.E.BYPASS.LTC128B.128 [R250+0xe000], desc[UR10][R4.64] ;  /* 0x0e00000004fa7fae */ /* 0x000ff0000b901d4a */
[----:B------:R3:W-:Y:S01]  /*22f30*/  LDGSTS.E.BYPASS.LTC128B.128 [R250+0xe800], desc[UR10][R2.64] ;  /* 0x0e80000002fa7fae */ /* 0x0007e2000b901d4a */
[----:B-1----:R-:W-:Y:S04]  /*22f40*/  IADD3 R8, P0, R12, UR7, RZ ;  /* 0x000000070c087c10 */ /* 0x002fe8000ff1e0ff */
[----:B------:R-:W-:Y:S03]  /*22f50*/  IADD3.X R9, R13, UR8, RZ, P0, !PT ;  /* 0x000000080d097c10 */ /* 0x000fe600087fe4ff */
[----:B------:R-:W-:Y:S01]  /*22f60*/  LDGSTS.E.BYPASS.LTC128B.128 [R250+0xf000], desc[UR10][R14.64] ;  /* 0x0f0000000efa7fae */ /* 0x000fe2000b901d4a */
[----:B--2---:R-:W-:Y:S04]  /*22f70*/  IADD3 R6, P0, R8, UR7, RZ ;  /* 0x0000000708067c10 */ /* 0x004fe8000ff1e0ff */
[----:B------:R-:W-:Y:S03]  /*22f80*/  IADD3.X R7, R9, UR8, RZ, P0, !PT ;  /* 0x0000000809077c10 */ /* 0x000fe600087fe4ff */
[----:B------:R-:W-:Y:S08]  /*22f90*/  LDGSTS.E.BYPASS.LTC128B.128 [R250+0xf800], desc[UR10][R12.64] ;  /* 0x0f8000000cfa7fae */ /* 0x000ff0000b901d4a */
[----:B------:R1:W-:Y:S01]  /*22fa0*/  LDGSTS.E.BYPASS.LTC128B.128 [R250+0x10000], desc[UR10][R8.64] ;  /* 0x1000000008fa7fae */ /* 0x0003e2000b901d4a */
[----:B---3--:R-:W-:Y:S04]  /*22fb0*/  IADD3 R2, P0, R6, UR7, RZ ;  /* 0x0000000706027c10 */ /* 0x008fe8000ff1e0ff */
[----:B------:R-:W-:Y:S03]  /*22fc0*/  IADD3.X R3, R7, UR8, RZ, P0, !PT ;  /* 0x0000000807037c10 */ /* 0x000fe600087fe4ff */
[----:B------:R-:W-:Y:S01]  /*22fd0*/  LDGSTS.E.BYPASS.LTC128B.128 [R250+0x10800], desc[UR10][R6.64] ;  /* 0x1080000006fa7fae */ /* 0x000fe2000b901d4a */
[----:B------:R-:W-:Y:S04]  /*22fe0*/  IADD3 R4, P0, R2, UR7, RZ ;  /* 0x0000000702047c10 */ /* 0x000fe8000ff1e0ff */
[----:B------:R-:W-:Y:S02]  /*22ff0*/  IADD3.X R5, R3, UR8, RZ, P0, !PT ;  /* 0x0000000803057c10 */ /* 0x000fe400087fe4ff */
[----:B------:R-:W-:Y:S01]  /*23000*/  PLOP3.LUT P0, PT, PT, PT, UP0, 0x80, 0x0 ;  /* 0x000000000000781c */ /* 0x000fe20003f0f008 */
[----:B------:R-:W-:Y:S08]  /*23010*/  LDGSTS.E.BYPASS.LTC128B.128 [R250+0x11000], desc[UR10][R2.64] ;  /* 0x1100000002fa7fae */ /* 0x000ff0000b901d4a */
[----:B------:R2:W-:Y:S08]  /*23020*/  LDGSTS.E.BYPASS.LTC128B.128 [R250+0x11800], desc[UR10][R4.64] ;  /* 0x1180000004fa7fae */ /* 0x0005f0000b901d4a */
[----:B------:R-:W-:Y:S08]  /*23030*/  LDSM.16.M88.4 R128, [R241] ;  /* 0x00000000f180783b */ /* 0x000ff00000000200 */
[----:B-1----:R-:W2:Y:S08]  /*23040*/  LDSM.16.M88.4 R8, [R240+0x2000] ;  /* 0x00200000f008783b */ /* 0x002eb00000000200 */
[----:B------:R-:W1:Y:S08]  /*23050*/  LDSM.16.M88.4 R16, [R240+0x2800] ;  /* 0x00280000f010783b */ /* 0x000e700000000200 */
[----:B------:R-:W3:Y:S08]  /*23060*/  LDSM.16.M88.4 R24, [R240+0x3000] ;  /* 0x00300000f018783b */ /* 0x000ef00000000200 */
[----:B------:R-:W4:Y:S08]  /*23070*/  LDSM.16.M88.4 R32, [R240+0x3800] ;  /* 0x00380000f020783b */ /* 0x000f300000000200 */
[----:B------:R-:W5:Y:S08]  /*23080*/  LDSM.16.M88.4 R40, [R240+0x4000] ;  /* 0x00400000f028783b */ /* 0x000f700000000200 */
        /* <DEDUP_REMOVED lines=8> */
[----:B------:R-:W0:Y:S08]  /*23110*/  LDGDEPBAR ;  /* 0x00000000000079af */ /* 0x000e300000000000 */
[----:B------:R-:W5:Y:S08]  /*23120*/  LDSM.16.M88.4 R112, [R240+0x8800] ;  /* 0x00880000f070783b */ /* 0x000f700000000200 */
[----:B------:R-:W5:Y:S08]  /*23130*/  LDSM.16.M88.4 R120, [R240+0x9000] ;  /* 0x00900000f078783b */ /* 0x000f700000000200 */
[----:B------:R-:W5:Y:S08]  /*23140*/  LDSM.16.M88.4 R168, [R240+0x9800] ;  /* 0x00980000f0a8783b */ /* 0x000f700000000200 */
[----:B------:R-:W-:Y:S08]  /*23150*/  LDSM.16.M88.4 R172, [R172] ;  /* 0x00000000acac783b */ /* 0x000ff00000000200 */
[----:B------:R-:W5:Y:S08]  /*23160*/  LDSM.16.M88.4 R176, [R0+0x2000] ;  /* 0x0020000000b0783b */ /* 0x000f700000000200 */
[----:B------:R-:W5:Y:S08]  /*23170*/  LDSM.16.M88.4 R180, [R0+0x2800] ;  /* 0x0028000000b4783b */ /* 0x000f700000000200 */
[----:B------:R-:W5:Y:S08]  /*23180*/  LDSM.16.M88.4 R184, [R0+0x3000] ;  /* 0x0030000000b8783b */ /* 0x000f700000000200 */
[----:B------:R-:W5:Y:S08]  /*23190*/  LDSM.16.M88.4 R188, [R0+0x3800] ;  /* 0x0038000000bc783b */ /* 0x000f700000000200 */
[----:B------:R-:W5:Y:S08]  /*231a0*/  LDSM.16.M88.4 R192, [R0+0x4000] ;  /* 0x0040000000c0783b */ /* 0x000f700000000200 */
[----:B------:R-:W5:Y:S08]  /*231b0*/  LDSM.16.M88.4 R196, [R0+0x4800] ;  /* 0x0048000000c4783b */ /* 0x000f700000000200 */
[----:B------:R-:W-:Y:S08]  /*231c0*/  LDSM.16.M88.4 R200, [R0+0x7000] ;  /* 0x0070000000c8783b */ /* 0x000ff00000000200 */
[----:B------:R-:W-:Y:S08]  /*231d0*/  LDSM.16.M88.4 R204, [R0+0x8000] ;  /* 0x0080000000cc783b */ /* 0x000ff00000000200 */
[----:B------:R-:W-:Y:S08]  /*231e0*/  LDSM.16.M88.4 R208, [R0+0x8800] ;  /* 0x0088000000d0783b */ /* 0x000ff00000000200 */
[----:B------:R-:W-:Y:S08]  /*231f0*/  LDSM.16.M88.4 R212, [R0+0x9000] ;  /* 0x0090000000d4783b */ /* 0x000ff00000000200 */
[----:B------:R-:W-:Y:S08]  /*23200*/  LDSM.16.M88.4 R216, [R216] ;  /* 0x00000000d8d8783b */ /* 0x000ff00000000200 */
[----:B------:R-:W-:Y:S08]  /*23210*/  LDSM.16.M88.4 R220, [R238] ;  /* 0x00000000eedc783b */ /* 0x000ff00000000200 */
[----:B------:R-:W-:Y:S08]  /*23220*/  LDSM.16.M88.4 R224, [R224] ;  /* 0x00000000e0e0783b */ /* 0x000ff00000000200 */
[----:B------:R-:W-:Y:S01]  /*23230*/  LDSM.16.M88.4 R228, [R232] ;  /* 0x00000000e8e4783b */ /* 0x000fe20000000200 */
[C---:B--2---:R-:W-:Y:S06]  /*23240*/  HMMA.16816.F32 R4, R128.reuse, R8, RZ ;  /* 0x000000088004723c */ /* 0x044fec00000018ff */
[C---:B------:R-:W-:Y:S06]  /*23250*/  HMMA.16816.F32 R8, R128.reuse, R10, RZ ;  /* 0x0000000a8008723c */ /* 0x040fec00000018ff */
[C---:B-1----:R-:W-:Y:S06]  /*23260*/  HMMA.16816.F32 R12, R128.reuse, R16, RZ ;  /* 0x00000010800c723c */ /* 0x042fec00000018ff */
[C---:B------:R-:W-:Y:S06]  /*23270*/  HMMA.16816.F32 R16, R128.reuse, R18, RZ ;  /* 0x000000128010723c */ /* 0x040fec00000018ff */
[C---:B---3--:R-:W-:Y:S06]  /*23280*/  HMMA.16816.F32 R20, R128.reuse, R24, RZ ;  /* 0x000000188014723c */ /* 0x048fec00000018ff */
[C---:B------:R-:W-:Y:S06]  /*23290*/  HMMA.16816.F32 R24, R128.reuse, R26, RZ ;  /* 0x0000001a8018723c */ /* 0x040fec00000018ff */
        /* <DEDUP_REMOVED lines=43> */
[C---:B------:R-:W-:Y:S05]  /*23550*/  HMMA.16816.F32 R48, R172.reuse, R198, R48 ;  /* 0x000000c6ac30723c */ /* 0x040fea0000001830 */
[C---:B------:R-:W-:Y:S01]  /*23560*/  IADD3 R196, R238.reuse, 0x1000, RZ ;  /* 0x00001000eec47810 */ /* 0x040fe20007ffe0ff */
[C---:B-1----:R-:W-:Y:S05]  /*23570*/  HMMA.16816.F32 R52, R172.reuse, R168, R52 ;  /* 0x000000a8ac34723c */ /* 0x042fea0000001834 */
[----:B------:R-:W1:Y:S01]  /*23580*/  LDSM.16.M88.4 R196, [R196] ;  /* 0x00000000c4c4783b */ /* 0x000e620000000200 */
[C---:B------:R-:W-:Y:S05]  /*23590*/  HMMA.16816.F32 R56, R172.reuse, R170, R56 ;  /* 0x000000aaac38723c */ /* 0x040fea0000001838 */
[C---:B------:R-:W-:Y:S01]  /*235a0*/  IADD3 R168, R238.reuse, 0x1800, RZ ;  /* 0x00001800eea87810 */ /* 0x040fe20007ffe0ff */
[C---:B--2---:R-:W-:Y:S05]  /*235b0*/  HMMA.16816.F32 R60, R172.reuse, R176, R60 ;  /* 0x000000b0ac3c723c */ /* 0x044fea000000183c */
[----:B------:R-:W2:Y:S01]  /*235c0*/  LDSM.16.M88.4 R168, [R168] ;  /* 0x00000000a8a8783b */ /* 0x000ea20000000200 */
[C---:B------:R-:W-:Y:S05]  /*235d0*/  HMMA.16816.F32 R64, R172.reuse, R178, R64 ;  /* 0x000000b2ac40723c */ /* 0x040fea0000001840 */
[C---:B------:R-:W-:Y:S01]  /*235e0*/  IADD3 R176, R238.reuse, 0x2800, RZ ;  /* 0x00002800eeb07810 */ /* 0x040fe20007ffe0ff */
[C---:B---3--:R-:W-:Y:S05]  /*235f0*/  HMMA.16816.F32 R68, R172.reuse, R180, R68 ;  /* 0x000000b4ac44723c */ /* 0x048fea0000001844 */
[----:B------:R-:W-:Y:S01]  /*23600*/  LDSM.16.M88.4 R176, [R176] ;  /* 0x00000000b0b0783b */ /* 0x000fe20000000200 */
[C---:B------:R-:W-:Y:S05]  /*23610*/  HMMA.16816.F32 R72, R172.reuse, R182, R72 ;  /* 0x000000b6ac48723c */ /* 0x040fea0000001848 */
[C---:B------:R-:W-:Y:S01]  /*23620*/  IADD3 R180, R238.reuse, 0x3000, RZ ;  /* 0x00003000eeb47810 */ /* 0x040fe20007ffe0ff */
[C---:B----4-:R-:W-:Y:S05]  /*23630*/  HMMA.16816.F32 R76, R172.reuse, R184, R76 ;  /* 0x000000b8ac4c723c */ /* 0x050fea000000184c */
[----:B------:R-:W-:Y:S01]  /*23640*/  LDSM.16.M88.4 R180, [R180] ;  /* 0x00000000b4b4783b */ /* 0x000fe20000000200 */
[C---:B------:R-:W-:Y:S05]  /*23650*/  HMMA.16816.F32 R80, R172.reuse, R186, R80 ;  /* 0x000000baac50723c */ /* 0x040fea0000001850 */
[C---:B------:R-:W-:Y:S01]  /*23660*/  IADD3 R184, R238.reuse, 0x3800, RZ ;  /* 0x00003800eeb87810 */ /* 0x040fe20007ffe0ff */
[C---:B------:R-:W-:Y:S05]  /*23670*/  HMMA.16816.F32 R84, R172.reuse, R200, R84 ;  /* 0x000000c8ac54723c */ /* 0x040fea0000001854 */
[----:B------:R-:W-:Y:S01]  /*23680*/  LDSM.16.M88.4 R184, [R184] ;  /* 0x00000000b8b8783b */ /* 0x000fe20000000200 */
[C---:B------:R-:W-:Y:S05]  /*23690*/  HMMA.16816.F32 R88, R172.reuse, R202, R88 ;  /* 0x000000caac58723c */ /* 0x040fea0000001858 */
[C---:B------:R-:W-:Y:S01]  /*236a0*/  IADD3 R200, R238.reuse, 0x5800, RZ ;  /* 0x00005800eec87810 */ /* 0x040fe20007ffe0ff */
[C---:B-----5:R-:W-:Y:S05]  /*236b0*/  HMMA.16816.F32 R92, R172.reuse, R188, R92 ;  /* 0x000000bcac5c723c */ /* 0x060fea000000185c */
[----:B------:R-:W-:Y:S01]  /*236c0*/  LDSM.16.M88.4 R200, [R200] ;  /* 0x00000000c8c8783b */ /* 0x000fe20000000200 */
[C---:B------:R-:W-:Y:S05]  /*236d0*/  HMMA.16816.F32 R96, R172.reuse, R190, R96 ;  /* 0x000000beac60723c */ /* 0x040fea0000001860 */
[C---:B------:R-:W-:Y:S01]  /*236e0*/  IADD3 R188, R238.reuse, 0x4000, RZ ;  /* 0x00004000eebc7810 */ /* 0x040fe20007ffe0ff */
[C---:B------:R-:W-:Y:S05]  /*236f0*/  HMMA.16816.F32 R100, R172.reuse, R204, R100 ;  /* 0x000000ccac64723c */ /* 0x040fea0000001864 */
        /* <DEDUP_REMOVED lines=13> */
[----:B------:R-:W-:Y:S05]  /*237d0*/  HMMA.16816.F32 R128, R172, R194, R128 ;  /* 0x000000c2ac80723c */ /* 0x000fea0000001880 */
[C---:B------:R-:W-:Y:S01]  /*237e0*/  IADD3 R192, R238.reuse, 0x4800, RZ ;  /* 0x00004800eec07810 */ /* 0x040fe20007ffe0ff */
[C---:B------:R-:W-:Y:S05]  /*237f0*/  HMMA.16816.F32 R4, R216.reuse, R220, R4 ;  /* 0x000000dcd804723c */ /* 0x040fea0000001804 */
[----:B------:R-:W-:Y:S01]  /*23800*/  LDSM.16.M88.4 R192, [R192] ;  /* 0x00000000c0c0783b */ /* 0x000fe20000000200 */
[C---:B------:R-:W-:Y:S01]  /*23810*/  IADD3 R172, R238.reuse, 0x2000, RZ ;  /* 0x00002000eeac7810 */ /* 0x040fe20007ffe0ff */
[C---:B------:R-:W-:Y:S04]  /*23820*/  HMMA.16816.F32 R8, R216.reuse, R222, R8 ;  /* 0x000000ded808723c */ /* 0x040fe80000001808 */
[C---:B------:R-:W-:Y:S02]  /*23830*/  IADD3 R220, R238.reuse, 0x7800, RZ ;  /* 0x00007800eedc7810 */ /* 0x040fe40007ffe0ff */
[----:B------:R-:W3:Y:S01]  /*23840*/  LDSM.16.M88.4 R172, [R172] ;  /* 0x00000000acac783b */ /* 0x000ee20000000200 */
[C---:B------:R-:W-:Y:S06]  /*23850*/  HMMA.16816.F32 R12, R216.reuse, R224, R12 ;  /* 0x000000e0d80c723c */ /* 0x040fec000000180c */
[C---:B------:R-:W-:Y:S01]  /*23860*/  HMMA.16816.F32 R16, R216.reuse, R226, R16 ;  /* 0x000000e2d810723c */ /* 0x040fe20000001810 */
[----:B------:R-:W-:Y:S05]  /*23870*/  LDSM.16.M88.4 R220, [R220] ;  /* 0x00000000dcdc783b */ /* 0x000fea0000000200 */
[C---:B-1----:R-:W-:Y:S03]  /*23880*/  HMMA.16816.F32 R20, R216.reuse, R196, R20 ;  /* 0x000000c4d814723c */ /* 0x042fe60000001814 */
[----:B------:R-:W-:Y:S03]  /*23890*/  LDSM.16.M88.4 R224, [R237] ;  /* 0x00000000ede0783b */ /* 0x000fe60000000200 */
[C---:B------:R-:W-:Y:S05]  /*238a0*/  HMMA.16816.F32 R24, R216.reuse, R198, R24 ;  /* 0x000000c6d818723c */ /* 0x040fea0000001818 */
[----:B------:R-:W-:Y:S01]  /*238b0*/  IADD3 R196, R238, 0x5000, RZ ;  /* 0x00005000eec47810 */ /* 0x000fe20007ffe0ff */
[C---:B--2---:R-:W-:Y:S05]  /*238c0*/  HMMA.16816.F32 R28, R216.reuse, R168, R28 ;  /* 0x000000a8d81c723c */ /* 0x044fea000000181c */
[----:B------:R-:W1:Y:S01]  /*238d0*/  LDSM.16.M88.4 R196, [R196] ;  /* 0x00000000c4c4783b */ /* 0x000e620000000200 */
[C---:B------:R-:W-:Y:S07]  /*238e0*/  HMMA.16816.F32 R32, R216.reuse, R170, R32 ;  /* 0x000000aad820723c */ /* 0x040fee0000001820 */
[----:B------:R-:W2:Y:S01]  /*238f0*/  LDSM.16.M88.4 R168, [R232+0x800] ;  /* 0x00080000e8a8783b */ /* 0x000ea20000000200 */
        /* <DEDUP_REMOVED lines=45> */
[----:B------:R2:W-:Y:S10]  /*23bd0*/  MUFU.TANH R181, R6 ;  /* 0x0000000600b57308 */ /* 0x0005f40000002400 */
[----:B------:R-:W-:Y:S10]  /*23be0*/  MUFU.TANH R17, R17 ;  /* 0x0000001100117308 */ /* 0x000ff40000002400 */
[----:B-1----:R-:W1:Y:S01]  /*23bf0*/  MUFU.TANH R0, R8 ;  /* 0x0000000800007308 */ /* 0x002e620000002400 */
[----:B--2---:R-:W2:Y:S08]  /*23c00*/  LDSM.16.M88.4 R4, [R232+0x1000] ;  /* 0x00100000e804783b */ /* 0x004eb00000000200 */
[----:B-1----:R1:W-:Y:S04]  /*23c10*/  STL [R1+0x10], R0 ;  /* 0x0000100001007387 */ /* 0x0023e80000100800 */
[----:B------:R3:W-:Y:S01]  /*23c20*/  STL [R1+0xc], R2 ;  /* 0x00000c0201007387 */ /* 0x0007e20000100800 */
[C---:B--2---:R-:W-:Y:S01]  /*23c30*/  HMMA.16816.F32 R20, R224.reuse, R4, R20 ;  /* 0x00000004e014723c */ /* 0x044fe20000001814 */
[----:B-1----:R-:W1:Y:S05]  /*23c40*/  MUFU.TANH R0, R10 ;  /* 0x0000000a00007308 */ /* 0x002e6a0000002400 */
[C---:B------:R-:W-:Y:S01]  /*23c50*/  HMMA.16816.F32 R24, R224.reuse, R6, R24 ;  /* 0x00000006e018723c */ /* 0x040fe20000001818 */
[----:B------:R-:W-:Y:S04]  /*23c60*/  LDSM.16.M88.4 R4, [R232+0x2000] ;  /* 0x00200000e804783b */ /* 0x000fe80000000200 */
[----:B---3--:R2:W-:Y:S04]  /*23c70*/  MUFU.TANH R2, R12 ;  /* 0x0000000c00027308 */ /* 0x0085e80000002400 */
[----:B-1----:R1:W-:Y:S09]  /*23c80*/  STL [R1+0x8], R0 ;  /* 0x0000080001007387 */ /* 0x0023f20000100800 */
[----:B------:R-:W-:Y:S01]  /*23c90*/  FMUL.FTZ R20, R20, UR5 ;  /* 0x0000000514147c20 */ /* 0x000fe20008410000 */
[----:B------:R-:W-:Y:S01]  /*23ca0*/  FMUL.FTZ R21, R21, UR5 ;  /* 0x0000000515157c20 */ /* 0x000fe20008410000 */
[----:B--2---:R-:W-:Y:S01]  /*23cb0*/  FMUL.FTZ R12, R15, UR5 ;  /* 0x000000050f0c7c20 */ /* 0x004fe20008410000 */
[----:B------:R-:W-:Y:S01]  /*23cc0*/  FMUL.FTZ R15, R19, UR5 ;  /* 0x00000005130f7c20 */ /* 0x000fe20008410000 */
[----:B------:R-:W-:Y:S02]  /*23cd0*/  FMUL.FTZ R19, R22, UR5 ;  /* 0x0000000516137c20 */ /* 0x000fe40008410000 */
[----:B------:R-:W-:Y:S01]  /*23ce0*/  FMUL.FTZ R24, R24, UR5 ;  /* 0x0000000518187c20 */ /* 0x000fe20008410000 */
[----:B------:R-:W-:Y:S01]  /*23cf0*/  FMUL.FTZ R25, R25, UR5 ;  /* 0x0000000519197c20 */ /* 0x000fe20008410000 */
[----:B------:R-:W-:Y:S10]  /*23d00*/  MUFU.TANH R12, R12 ;  /* 0x0000000c000c7308 */ /* 0x000ff40000002400 */
[----:B------:R2:W-:Y:S10]  /*23d10*/  MUFU.TANH R186, R25 ;  /* 0x0000001900ba7308 */ /* 0x0005f40000002400 */
[----:B-1----:R1:W3:Y:S10]  /*23d20*/  MUFU.TANH R0, R11 ;  /* 0x0000000b00007308 */ /* 0x0022f40000002400 */
[----:B------:R-:W-:Y:S01]  /*23d30*/  MUFU.TANH R15, R15 ;  /* 0x0000000f000f7308 */ /* 0x000fe20000002400 */
[----:B--2---:R-:W-:Y:S09]  /*23d40*/  FMUL.FTZ R25, R26, UR5 ;  /* 0x000000051a197c20 */ /* 0x004ff20008410000 */
[----:B------:R-:W-:Y:S01]  /*23d50*/  MUFU.TANH R19, R19 ;  /* 0x0000001300137308 */ /* 0x000fe20000002400 */
[----:B-1----:R-:W1:Y:S09]  /*23d60*/  LDSM.16.M88.4 R8, [R232+0x1800] ;  /* 0x00180000e808783b */ /* 0x002e720000000200 */
[----:B------:R-:W-:Y:S01]  /*23d70*/  MUFU.TANH R25, R25 ;  /* 0x0000001900197308 */ /* 0x000fe20000002400 */
[----:B---3--:R2:W-:Y:S04]  /*23d80*/  STL [R1+0x20], R0 ;  /* 0x0000200001007387 */ /* 0x0085e80000100800 */
[----:B------:R3:W-:Y:S05]  /*23d90*/  STL [R1+0x1c], R2 ;  /* 0x00001c0201007387 */ /* 0x0007ea0000100800 */
        /* <DEDUP_REMOVED lines=11> */
[----:B------:R-:W-:Y:S01]  /*23e50*/  FMUL.FTZ R26, R28, UR5 ;  /* 0x000000051c1a7c20 */ /* 0x000fe20008410000 */
[----:B------:R-:W-:Y:S01]  /*23e60*/  FMUL.FTZ R28, R30, UR5 ;  /* 0x000000051e1c7c20 */ /* 0x000fe20008410000 */
[----:B------:R-:W-:Y:S01]  /*23e70*/  FMUL.FTZ R29, R29, UR5 ;  /* 0x000000051d1d7c20 */ /* 0x000fe20008410000 */
[----:B------:R-:W-:Y:S03]  /*23e80*/  FMUL.FTZ R30, R31, UR5 ;  /* 0x000000051f1e7c20 */ /* 0x000fe60008410000 */
        /* <DEDUP_REMOVED lines=26> */
[----:B------:R-:W-:Y:S02]  /*24030*/  STL [R1+0x2c], R2 ;  /* 0x00002c0201007387 */ /* 0x000fe40000100800 */
        /* <DEDUP_REMOVED lines=21> */
[----:B------:R-:W-:Y:S01]  /*24190*/  MUFU.TANH R23, R23 ;  /* 0x0000001700177308 */ /* 0x000fe20000002400 */
[----:B------:R-:W2:Y:S02]  /*241a0*/  LDSM.16.M88.4 R8, [R232+0x4800] ;  /* 0x00480000e808783b */ /* 0x000ea40000000200 */
[C---:B---3--:R-:W-:Y:S07]  /*241b0*/  HMMA.16816.F32 R68, R224.reuse, R4, R68 ;  /* 0x00000004e044723c */ /* 0x048fee0000001844 */
[----:B------:R-:W-:Y:S01]  /*241c0*/  MUFU.TANH R22, R22 ;  /* 0x0000001600167308 */ /* 0x000fe20000002400 */
[----:B-1----:R-:W-:Y:S03]  /*241d0*/  STL [R1+0x28], R0 ;  /* 0x0000280001007387 */ /* 0x002fe60000100800 */
[----:B------:R-:W-:Y:S01]  /*241e0*/  FMUL.FTZ R21, R35, UR5 ;  /* 0x0000000523157c20 */ /* 0x000fe20008410000 */
[C---:B------:R-:W-:Y:S01]  /*241f0*/  HMMA.16816.F32 R72, R224.reuse, R6, R72 ;  /* 0x00000006e048723c */ /* 0x040fe20000001848 */
[----:B------:R-:W1:Y:S04]  /*24200*/  LDSM.16.M88.4 R4, [R232+0x5000] ;  /* 0x00500000e804783b */ /* 0x000e680000000200 */
[----:B------:R-:W-:Y:S01]  /*24210*/  MUFU.TANH R21, R21 ;  /* 0x0000001500157308 */ /* 0x000fe20000002400 */
[----:B------:R-:W-:Y:S01]  /*24220*/  FMUL.FTZ R60, R60, UR5 ;  /* 0x000000053c3c7c20 */ /* 0x000fe20008410000 */
[----:B------:R-:W-:Y:S01]  /*24230*/  FMUL.FTZ R61, R61, UR5 ;  /* 0x000000053d3d7c20 */ /* 0x000fe20008410000 */
[----:B------:R-:W-:Y:S03]  /*24240*/  FMUL.FTZ R62, R62, UR5 ;  /* 0x000000053e3e7c20 */ /* 0x000fe60008410000 */
        /* <DEDUP_REMOVED lines=11> */
[----:B------:R-:W-:Y:S01]  /*24300*/  FMUL.FTZ R72, R72, UR5 ;  /* 0x0000000548487c20 */ /* 0x000fe20008410000 */
[----:B------:R-:W-:Y:S01]  /*24310*/  FMUL.FTZ R73, R73, UR5 ;  /* 0x0000000549497c20 */ /* 0x000fe20008410000 */
[----:B------:R-:W-:Y:S01]  /*24320*/  FMUL.FTZ R74, R74, UR5 ;  /* 0x000000054a4a7c20 */ /* 0x000fe20008410000 */
[----:B------:R-:W-:Y:S05]  /*24330*/  FMUL.FTZ R75, R75, UR5 ;  /* 0x000000054b4b7c20 */ /* 0x000fea0008410000 */
[----:B------:R-:W-:Y:S01]  /*24340*/  MUFU.TANH R203, R65 ;  /* 0x0000004100cb7308 */ /* 0x000fe20000002400 */
[C---:B--2---:R-:W-:Y:S06]  /*24350*/  HMMA.16816.F32 R76, R224.reuse, R8, R76 ;  /* 0x00000008e04c723c */ /* 0x044fec000000184c */
[C---:B------:R-:W-:Y:S03]  /*24360*/  HMMA.16816.F32 R80, R224.reuse, R10, R80 ;  /* 0x0000000ae050723c */ /* 0x040fe60000001850 */
[----:B------:R-:W-:Y:S01]  /*24370*/  MUFU.TANH R202, R66 ;  /* 0x0000004200ca7308 */ /* 0x000fe20000002400 */
[----:B------:R-:W2:Y:S02]  /*24380*/  LDSM.16.M88.4 R8, [R232+0x5800] ;  /* 0x00580000e808783b */ /* 0x000ea40000000200 */
[C---:B-1----:R-:W-:Y:S07]  /*24390*/  HMMA.16816.F32 R84, R224.reuse, R4, R84 ;  /* 0x00000004e054723c */ /* 0x042fee0000001854 */
[----:B------:R-:W-:Y:S01]  /*243a0*/  MUFU.TANH R201, R67 ;  /* 0x0000004300c97308 */ /* 0x000fe20000002400 */
[C---:B------:R-:W-:Y:S01]  /*243b0*/  HMMA.16816.F32 R88, R224.reuse, R6, R88 ;  /* 0x00000006e058723c */ /* 0x040fe20000001858 */
[----:B------:R-:W1:Y:S08]  /*243c0*/  LDSM.16.M88.4 R4, [R232+0x6000] ;  /* 0x00600000e804783b */ /* 0x000e700000000200 */
[----:B------:R-:W3:Y:S02]  /*243d0*/  MUFU.TANH R0, R24 ;  /* 0x0000001800007308 */ /* 0x000ee40000002400 */
[----:B------:R-:W-:Y:S01]  /*243e0*/  FMUL.FTZ R76, R76, UR5 ;  /* 0x000000054c4c7c20 */ /* 0x000fe20008410000 */
[----:B------:R-:W-:Y:S01]  /*243f0*/  FMUL.FTZ R77, R77, UR5 ;  /* 0x000000054d4d7c20 */ /* 0x000fe20008410000 */
[----:B------:R-:W-:Y:S01]  /*24400*/  FMUL.FTZ R78, R78, UR5 ;  /* 0x000000054e4e7c20 */ /* 0x000fe20008410000 */
[----:B------:R-:W-:Y:S01]  /*24410*/  FMUL.FTZ R79, R79, UR5 ;  /* 0x000000054f4f7c20 */ /* 0x000fe20008410000 */
[----:B------:R-:W-:Y:S04]  /*24420*/  FMUL.FTZ R80, R80, UR5 ;  /* 0x0000000550507c20 */ /* 0x000fe80008410000 */
[----:B------:R-:W4:Y:S01]  /*24430*/  MUFU.TANH R200, R68 ;  /* 0x0000004400c87308 */ /* 0x000f220000002400 */
[----:B------:R-:W-:Y:S01]  /*24440*/  FMUL.FTZ R81, R81, UR5 ;  /* 0x0000000551517c20 */ /* 0x000fe20008410000 */
[----:B------:R-:W-:Y:S01]  /*24450*/  FMUL.FTZ R82, R82, UR5 ;  /* 0x0000000552527c20 */ /* 0x000fe20008410000 */
[----:B------:R-:W-:Y:S01]  /*24460*/  FMUL.FTZ R83, R83, UR5 ;  /* 0x0000000553537c20 */ /* 0x000fe20008410000 */
[----:B------:R-:W-:Y:S01]  /*24470*/  FMUL.FTZ R84, R84, UR5 ;  /* 0x0000000554547c20 */ /* 0x000fe20008410000 */
[----:B------:R-:W-:Y:S01]  /*24480*/  FMUL.FTZ R85, R85, UR5 ;  /* 0x0000000555557c20 */ /* 0x000fe20008410000 */
[----:B------:R-:W-:Y:S04]  /*24490*/  FMUL.FTZ R86, R86, UR5 ;  /* 0x0000000556567c20 */ /* 0x000fe80008410000 */
[----:B------:R-:W1:Y:S01]  /*244a0*/  MUFU.TANH R199, R69 ;  /* 0x0000004500c77308 */ /* 0x000e620000002400 */
[----:B---3--:R-:W-:Y:S01]  /*244b0*/  STL [R1+0x30], R0 ;  /* 0x0000300001007387 */ /* 0x008fe20000100800 */
[----:B------:R-:W-:Y:S01]  /*244c0*/  FMUL.FTZ R87, R87, UR5 ;  /* 0x0000000557577c20 */ /* 0x000fe20008410000 */
[----:B------:R-:W-:Y:S01]  /*244d0*/  FMUL.FTZ R88, R88, UR5 ;  /* 0x0000000558587c20 */ /* 0x000fe20008410000 */
[----:B------:R-:W-:Y:S01]  /*244e0*/  FMUL.FTZ R89, R89, UR5 ;  /* 0x0000000559597c20 */ /* 0x000fe20008410000 */
[----:B------:R-:W-:Y:S01]  /*244f0*/  FMUL.FTZ R67, R90, UR5 ;  /* 0x000000055a437c20 */ /* 0x000fe20008410000 */
[----:B------:R-:W-:Y:S01]  /*24500*/  FMUL.FTZ R66, R91, UR5 ;  /* 0x000000055b427c20 */ /* 0x000fe20008410000 */
[----:B------:R-:W-:Y:S03]  /*24510*/  FMUL.FTZ R24, R27, UR5 ;  /* 0x000000051b187c20 */ /* 0x000fe60008410000 */
[----:B------:R-:W3:Y:S01]  /*24520*/  MUFU.TANH R198, R70 ;  /* 0x0000004600c67308 */ /* 0x000ee20000002400 */
[C---:B--2---:R-:W-:Y:S06]  /*24530*/  HMMA.16816.F32 R92, R224.reuse, R8, R92 ;  /* 0x00000008e05c723c */ /* 0x044fec000000185c */
[C---:B------:R-:W-:Y:S03]  /*24540*/  HMMA.16816.F32 R96, R224.reuse, R10, R96 ;  /* 0x0000000ae060723c */ /* 0x040fe60000001860 */
[----:B------:R-:W2:Y:S01]  /*24550*/  MUFU.TANH R196, R72 ;  /* 0x0000004800c47308 */ /* 0x000ea20000002400 */
[----:B------:R-:W5:Y:S02]  /*24560*/  LDSM.16.M88.4 R8, [R232+0x6800] ;  /* 0x00680000e808783b */ /* 0x000f640000000200 */
[C---:B-1----:R-:W-:Y:S07]  /*24570*/  HMMA.16816.F32 R100, R224.reuse, R4, R100 ;  /* 0x00000004e064723c */ /* 0x042fee0000001864 */
[----:B------:R-:W1:Y:S01]  /*24580*/  MUFU.TANH R195, R73 ;  /* 0x0000004900c37308 */ /* 0x000e620000002400 */
[C---:B------:R-:W-:Y:S01]  /*24590*/  HMMA.16816.F32 R104, R224.reuse, R6, R104 ;  /* 0x00000006e068723c */ /* 0x040fe20000001868 */
[----:B------:R-:W4:Y:S08]  /*245a0*/  LDSM.16.M88.4 R4, [R232+0x7000] ;  /* 0x00700000e804783b */ /* 0x000f300000000200 */
        /* <DEDUP_REMOVED lines=9> */
[----:B------:R-:W-:Y:S07]  /*24640*/  FMUL.FTZ R98, R98, UR5 ;  /* 0x0000000562627c20 */ /* 0x000fee0008410000 */
[----:B------:R-:W1:Y:S01]  /*24650*/  MUFU.TANH R192, R76 ;  /* 0x0000004c00c07308 */ /* 0x000e620000002400 */
[----:B------:R-:W-:Y:S01]  /*24660*/  FMUL.FTZ R93, R105, UR5 ;  /* 0x00000005695d7c20 */ /* 0x000fe20008410000 */
[----:B------:R-:W-:Y:S01]  /*24670*/  FMUL.FTZ R92, R106, UR5 ;  /* 0x000000056a5c7c20 */ /* 0x000fe20008410000 */
[----:B------:R-:W-:Y:S07]  /*24680*/  FMUL.FTZ R91, R107, UR5 ;  /* 0x000000056b5b7c20 */ /* 0x000fee0008410000 */
[----:B------:R-:W1:Y:S01]  /*24690*/  MUFU.TANH R191, R77 ;  /* 0x0000004d00bf7308 */ /* 0x000e620000002400 */
[C---:B-----5:R-:W-:Y:S06]  /*246a0*/  HMMA.16816.F32 R108, R224.reuse, R8, R108 ;  /* 0x00000008e06c723c */ /* 0x060fec000000186c */
[C---:B------:R-:W-:Y:S03]  /*246b0*/  HMMA.16816.F32 R112, R224.reuse, R10, R112 ;  /* 0x0000000ae070723c */ /* 0x040fe60000001870 */
[----:B------:R-:W1:Y:S01]  /*246c0*/  MUFU.TANH R190, R78 ;  /* 0x0000004e00be7308 */ /* 0x000e620000002400 */
[----:B------:R-:W5:Y:S02]  /*246d0*/  LDSM.16.M88.4 R8, [R232+0x7800] ;  /* 0x00780000e808783b */ /* 0x000f640000000200 */
[----:B------:R-:W-:Y:S07]  /*246e0*/  DEPBAR.LE SB0, 0x0 ;  /* 0x000080000000791a */ /* 0x000fee0000000000 */
[----:B------:R-:W1:Y:S01]  /*246f0*/  MUFU.TANH R188, R79 ;  /* 0x0000004f00bc7308 */ /* 0x000e620000002400 */
[----:B------:R-:W-:Y:S01]  /*24700*/  BAR.SYNC.DEFER_BLOCKING 0x0 ;  /* 0x0000000000007b1d */ /* 0x000fe20000010000 */
[C---:B----4-:R-:W-:Y:S08]  /*24710*/  HMMA.16816.F32 R116, R224.reuse, R4, R116 ;  /* 0x00000004e074723c */ /* 0x050ff00000001874 */
[----:B------:R4:W1:Y:S01]  /*24720*/  MUFU.TANH R189, R80 ;  /* 0x0000005000bd7308 */ /* 0x0008620000002400 */
[C---:B------:R-:W-:Y:S03]  /*24730*/  HMMA.16816.F32 R120, R224.reuse, R6, R120 ;  /* 0x00000006e078723c */ /* 0x040fe60000001878 */
[----:B------:R-:W-:Y:S06]  /*24740*/  FMUL.FTZ R90, R108, UR5 ;  /* 0x000000056c5a7c20 */ /* 0x000fec0008410000 */
[----:B------:R3:W1:Y:S10]  /*24750*/  MUFU.TANH R187, R81 ;  /* 0x0000005100bb7308 */ /* 0x0006740000002400 */
[----:B------:R2:W1:Y:S01]  /*24760*/  MUFU.TANH R184, R82 ;  /* 0x0000005200b87308 */ /* 0x0004620000002400 */
[----:B----4-:R-:W-:Y:S01]  /*24770*/  FMUL.FTZ R80, R118, UR5 ;  /* 0x0000000576507c20 */ /* 0x010fe20008410000 */
[----:B------:R-:W-:Y:S08]  /*24780*/  FMUL.FTZ R79, R119, UR5 ;  /* 0x00000005774f7c20 */ /* 0x000ff00008410000 */
[----:B------:R4:W1:Y:S01]  /*24790*/  MUFU.TANH R179, R83 ;  /* 0x0000005300b37308 */ /* 0x0008620000002400 */
[C---:B-----5:R-:W-:Y:S03]  /*247a0*/  HMMA.16816.F32 R124, R224.reuse, R8, R124 ;  /* 0x00000008e07c723c */ /* 0x060fe6000000187c */
[----:B---3--:R-:W-:Y:S01]  /*247b0*/  FMUL.FTZ R81, R117, UR5 ;  /* 0x0000000575517c20 */ /* 0x008fe20008410000 */
[----:B------:R-:W-:Y:S01]  /*247c0*/  FMUL.FTZ R78, R120, UR5 ;  /* 0x00000005784e7c20 */ /* 0x000fe20008410000 */
[----:B------:R-:W-:Y:S01]  /*247d0*/  FMUL.FTZ R77, R121, UR5 ;  /* 0x00000005794d7c20 */ /* 0x000fe20008410000 */
[----:B------:R-:W-:Y:S03]  /*247e0*/  HMMA.16816.F32 R128, R224, R10, R128 ;  /* 0x0000000ae080723c */ /* 0x000fe60000001880 */
[----:B------:R3:W1:Y:S02]  /*247f0*/  MUFU.TANH R180, R84 ;  /* 0x0000005400b47308 */ /* 0x0006640000002400 */
[----:B--2---:R-:W-:Y:S01]  /*24800*/  FMUL.FTZ R82, R116, UR5 ;  /* 0x0000000574527c20 */ /* 0x004fe20008410000 */
[----:B------:R-:W-:Y:S01]  /*24810*/  FMUL.FTZ R76, R122, UR5 ;  /* 0x000000057a4c7c20 */ /* 0x000fe20008410000 */
[----:B------:R-:W-:Y:S06]  /*24820*/  FMUL.FTZ R74, R123, UR5 ;  /* 0x000000057b4a7c20 */ /* 0x000fec0008410000 */
[----:B------:R2:W1:Y:S01]  /*24830*/  MUFU.TANH R178, R85 ;  /* 0x0000005500b27308 */ /* 0x0004620000002400 */
[----:B----4-:R-:W-:Y:S09]  /*24840*/  FMUL.FTZ R83, R115, UR5 ;  /* 0x0000000573537c20 */ /* 0x010ff20008410000 */
[----:B------:R4:W1:Y:S01]  /*24850*/  MUFU.TANH R177, R86 ;  /* 0x0000005600b17308 */ /* 0x0008620000002400 */
[----:B---3--:R-:W-:Y:S01]  /*24860*/  FMUL.FTZ R84, R114, UR5 ;  /* 0x0000000572547c20 */ /* 0x008fe20008410000 */
[----:B------:R-:W-:Y:S01]  /*24870*/  FMUL.FTZ R75, R124, UR5 ;  /* 0x000000057c4b7c20 */ /* 0x000fe20008410000 */
[----:B------:R-:W-:Y:S01]  /*24880*/  FMUL.FTZ R73, R125, UR5 ;  /* 0x000000057d497c20 */ /* 0x000fe20008410000 */
[----:B------:R-:W-:Y:S01]  /*24890*/  FMUL.FTZ R72, R126, UR5 ;  /* 0x000000057e487c20 */ /* 0x000fe20008410000 */
[----:B------:R-:W-:Y:S01]  /*248a0*/  FMUL.FTZ R70, R127, UR5 ;  /* 0x000000057f467c20 */ /* 0x000fe20008410000 */
[----:B------:R-:W-:Y:S04]  /*248b0*/  FMUL.FTZ R69, R128, UR5 ;  /* 0x0000000580457c20 */ /* 0x000fe80008410000 */
[----:B------:R3:W1:Y:S01]  /*248c0*/  MUFU.TANH R176, R87 ;  /* 0x0000005700b07308 */ /* 0x0006620000002400 */
[----:B--2---:R-:W-:Y:S01]  /*248d0*/  FMUL.FTZ R85, R113, UR5 ;  /* 0x0000000571557c20 */ /* 0x004fe20008410000 */
[----:B------:R-:W-:Y:S01]  /*248e0*/  FMUL.FTZ R68, R129, UR5 ;  /* 0x0000000581447c20 */ /* 0x000fe20008410000 */
[----:B------:R-:W-:Y:S01]  /*248f0*/  FMUL.FTZ R36, R130, UR5 ;  /* 0x0000000582247c20 */ /* 0x000fe20008410000 */
[----:B------:R-:W-:Y:S06]  /*24900*/  FMUL.FTZ R3, R131, UR5 ;  /* 0x0000000583037c20 */ /* 0x000fec0008410000 */
[----:B------:R2:W1:Y:S01]  /*24910*/  MUFU.TANH R175, R88 ;  /* 0x0000005800af7308 */ /* 0x0004620000002400 */
[----:B----4-:R-:W-:Y:S09]  /*24920*/  FMUL.FTZ R86, R112, UR5 ;  /* 0x0000000570567c20 */ /* 0x010ff20008410000 */
[----:B------:R4:W1:Y:S01]  /*24930*/  MUFU.TANH R174, R89 ;  /* 0x0000005900ae7308 */ /* 0x0008620000002400 */
[----:B---3--:R-:W-:Y:S09]  /*24940*/  FMUL.FTZ R87, R111, UR5 ;  /* 0x000000056f577c20 */ /* 0x008ff20008410000 */
[----:B------:R3:W1:Y:S01]  /*24950*/  MUFU.TANH R173, R94 ;  /* 0x0000005e00ad7308 */ /* 0x0006620000002400 */
[----:B--2---:R-:W-:Y:S09]  /*24960*/  FMUL.FTZ R88, R110, UR5 ;  /* 0x000000056e587c20 */ /* 0x004ff20008410000 */
        /* <DEDUP_REMOVED lines=8> */
[----:B------:R-:W4:Y:S01]  /*249f0*/  MUFU.TANH R24, R24 ;  /* 0x0000001800187308 */ /* 0x000f220000002400 */
[----:B---3--:R-:W-:Y:S09]  /*24a00*/  FMUL.FTZ R97, R101, UR5 ;  /* 0x0000000565617c20 */ /* 0x008ff20008410000 */
[----:B------:R-:W3:Y:S01]  /*24a10*/  MUFU.TANH R34, R34 ;  /* 0x0000002200227308 */ /* 0x000ee20000002400 */
[----:B--2---:R-:W-:Y:S09]  /*24a20*/  FMUL.FTZ R99, R100, UR5 ;  /* 0x0000000564637c20 */ /* 0x004ff20008410000 */
[----:B------:R-:W2:Y:S10]  /*24a30*/  MUFU.TANH R33, R33 ;  /* 0x0000002100217308 */ /* 0x000eb40000002400 */
[----:B------:R-:W1:Y:S10]  /*24a40*/  MUFU.TANH R32, R32 ;  /* 0x0000002000207308 */ /* 0x000e740000002400 */
        /* <DEDUP_REMOVED lines=63> */
[----:B------:R-:W-:Y:S01]  /*24e40*/  PLOP3.LUT P0, PT, PT, PT, UP1, 0x40, 0x0 ;  /* 0x000000000000781c */ /* 0x000fe20003f0e818 */
[----:B------:R-:W-:Y:S04]  /*24e50*/  ULEA UR14, -UR9, URZ, 0x8 ;  /* 0x0000003f090e7291 */ /* 0x000fe8000f8e413f */
[----:B------:R-:W-:Y:S02]  /*24e60*/  USHF.R.S32.HI UR13, URZ, 0x1f, UR14 ;  /* 0x0000001f3f0d7899 */ /* 0x000fe4000801140e */
[----:B------:R-:W-:Y:S04]  /*24e70*/  IMAD.U32 R8, RZ, RZ, UR14 ;  /* 0x0000000eff087e24 */ /* 0x000fe8000f8e00ff */
[----:B------:R-:W-:Y:S02]  /*24e80*/  MOV R2, UR13 ;  /* 0x0000000d00027c02 */ /* 0x000fe40008000f00 */
[----:B------:R-:W-:Y:S05]  /*24e90*/  @P0 BRA `(.L_x_2917) ;  /* 0x0000000400000947 */ /* 0x000fea0003800000 */
        /* <DEDUP_REMOVED lines=43> */
[-C--:B------:R-:W-:Y:S01]  /*25150*/  LEA R6, P1, R4, R248.reuse, 0x2 ;  /* 0x000000f804067211 */ /* 0x080fe200078210ff */
[----:B------:R-:W2:Y:S01]  /*25160*/  LDC R2, c[0x0][0x24c] ;  /* 0x00009300ff027b82 */ /* 0x000ea20000000800 */
[----:B------:R-:W-:Y:S02]  /*25170*/  LEA R10, P0, R8, R248, 0x2 ;  /* 0x000000f8080a7211 */ /* 0x000fe400078010ff */
[-C--:B------:R-:W-:Y:S02]  /*25180*/  LEA.HI.X.SX32 R7, R4, R249.reuse, 0x2, P1 ;  /* 0x000000f904077211 */ /* 0x080fe400008f16ff */
[C---:B------:R-:W-:Y:S01]  /*25190*/  LEA.HI.X.SX32 R11, R8.reuse, R249, 0x2, P0 ;  /* 0x000000f9080b7211 */ /* 0x040fe200000f16ff */
[----:B------:R-:W-:Y:S02]  /*251a0*/  IMAD.IADD R8, R8, 0x1, -R4 ;  /* 0x0000000108087824 */ /* 0x000fe400078e0a04 */
[----:B------:R-:W3:Y:S01]  /*251b0*/  LDG.E R6, desc[UR10][R6.64] ;  /* 0x0000000a06067981 */ /* 0x000ee2000c1e1900 */
[----:B------:R-:W4:Y:S01]  /*251c0*/  LDC.64 R4, c[0x0][0x230] ;  /* 0x00008c00ff047b82 */ /* 0x000f220000000a00 */
[----:B------:R-:W-:Y:S05]  /*251d0*/  IMAD R8, R8, R0, -0x100 ;  /* 0xffffff0008087424 */ /* 0x000fea00078e0200 */
[----:B------:R-:W-:Y:S05]  /*251e0*/  SHF.R.S32.HI R0, RZ, 0x1f, R8 ;  /* 0x0000001fff007819 */ /* 0x000fea0000011408 */
[----:B------:R-:W-:Y:S04]  /*251f0*/  IMAD R0, R0, UR9, RZ ;  /* 0x0000000900007c24 */ /* 0x000fe8000f8e02ff */
[C---:B--2---:R-:W-:Y:S02]  /*25200*/  IMAD R0, R8.reuse, R2, R0 ;  /* 0x0000000208007224 */ /* 0x044fe400078e0200 */
[----:B------:R-:W-:Y:S04]  /*25210*/  IMAD.WIDE.U32 R8, R8, UR9, RZ ;  /* 0x0000000908087c25 */ /* 0x000fe8000f8e00ff */
[----:B------:R-:W-:Y:S01]  /*25220*/  IMAD.IADD R9, R9, 0x1, R0 ;  /* 0x0000000109097824 */ /* 0x000fe200078e0200 */
[----:B------:R-:W3:Y:S02]  /*25230*/  LDG.E R7, desc[UR10][R10.64] ;  /* 0x0000000a0a077981 */ /* 0x000ee4000c1e1900 */
[----:B---3--:R-:W-:Y:S04]  /*25240*/  IADD3 R6, -R7, R6, RZ ;  /* 0x0000000607067210 */ /* 0x008fe80007ffe1ff */
[----:B------:R-:W-:Y:S01]  /*25250*/  SHF.R.S32.HI R2, RZ, 0x1f, R6 ;  /* 0x0000001fff027819 */ /* 0x000fe20000011406 */
[-C--:B----4-:R-:W-:Y:S04]  /*25260*/  IMAD.WIDE.U32 R8, R6, R4.reuse, R8 ;  /* 0x0000000406087225 */ /* 0x090fe800078e0008 */
[----:B------:R-:W-:Y:S04]  /*25270*/  IMAD R2, R2, R4, RZ ;  /* 0x0000000402027224 */ /* 0x000fe800078e02ff */
[----:B------:R-:W-:Y:S05]  /*25280*/  IMAD R2, R6, R5, R2 ;  /* 0x0000000506027224 */ /* 0x000fea00078e0202 */
[----:B------:R-:W-:Y:S07]  /*25290*/  IADD3 R2, R9, R2, RZ ;  /* 0x0000000209027210 */ /* 0x000fee0007ffe0ff */
.L_x_2917:
[C---:B------:R-:W-:Y:S04]  /*252a0*/  LEA R245, P0, R8.reuse, R245, 0x1 ;  /* 0x000000f508f57211 */ /* 0x040fe800078008ff */
[----:B------:R-:W-:Y:S01]  /*252b0*/  LEA.HI.X R244, R8, R244, R2, 0x1, P0 ;  /* 0x000000f408f47211 */ /* 0x000fe200000f0c02 */
[----:B------:R-:W-:Y:S01]  /*252c0*/  IMAD.MOV.U32 R6, RZ, RZ, R245 ;  /* 0x000000ffff067224 */ /* 0x000fe200078e00f5 */
[----:B------:R-:W-:Y:S03]  /*252d0*/  IADD3 R4, P0, R245, UR15, RZ ;  /* 0x0000000ff5047c10 */ /* 0x000fe6000ff1e0ff */
[----:B------:R-:W-:Y:S01]  /*252e0*/  IMAD.MOV.U32 R7, RZ, RZ, R244 ;  /* 0x000000ffff077224 */ /* 0x000fe200078e00f4 */
[----:B------:R-:W-:Y:S02]  /*252f0*/  IADD3.X R5, R244, UR6, RZ, P0, !PT ;  /* 0x00000006f4057c10 */ /* 0x000fe400087fe4ff */
[----:B-1----:R-:W-:Y:S02]  /*25300*/  IADD3 R44, P0, R4, UR15, RZ ;  /* 0x0000000f042c7c10 */ /* 0x002fe4000ff1e0ff */
        /* <DEDUP_REMOVED lines=47> */
.L_x_2916:
[----:B-1-3--:R-:W2:Y:S01]  /*25600*/  LDL.LU R42, [R1+0x14] ;  /* 0x00001400012a7983 */ /* 0x00aea20000300800 */
[----:B------:R-:W-:Y:S01]  /*25610*/  FMNMX.FTZ R4, R183, R165, !PT ;  /* 0x000000a5b7047209 */ /* 0x000fe20007810000 */
[----:B------:R-:W-:Y:S01]  /*25620*/  UISETP.GT.AND UP0, UPT, UR12, 0x1, UPT ;  /* 0x000000010c00788c */ /* 0x000fe2000bf04270 */
[----:B------:R-:W-:Y:S01]  /*25630*/  FMNMX.FTZ R0, R181, R164, !PT ;  /* 0x000000a4b5007209 */ /* 0x000fe20007810000 */
[----:B------:R-:W3:Y:S01]  /*25640*/  LDL.LU R41, [R1+0x10] ;  /* 0x0000100001297983 */ /* 0x000ee20000300800 */
[----:B------:R-:W-:Y:S01]  /*25650*/  FMNMX.FTZ R4, R182, R4, !PT ;  /* 0x00000004b6047209 */ /* 0x000fe20007810000 */
[----:B------:R-:W-:Y:S01]  /*25660*/  UIADD3 UR12, UR12, -0x1, URZ ;  /* 0xffffffff0c0c7890 */ /* 0x000fe2000fffe03f */
[----:B------:R-:W-:Y:S01]  /*25670*/  MOV R6, R186 ;  /* 0x000000ba00067202 */ /* 0x000fe20000000f00 */
[----:B------:R-:W4:Y:S01]  /*25680*/  LDL.LU R40, [R1+0xc] ;  /* 0x00000c0001287983 */ /* 0x000f220000300800 */
[----:B------:R-:W-:Y:S03]  /*25690*/  MOV R127, R185 ;  /* 0x000000b9007f7202 */ /* 0x000fe60000000f00 */
[----:B------:R-:W5:Y:S04]  /*256a0*/  LDL.LU R35, [R1+0x8] ;  /* 0x0000080001237983 */ /* 0x000f680000300800 */
[----:B------:R-:W5:Y:S04]  /*256b0*/  LDL.LU R31, [R1+0x20] ;  /* 0x00002000011f7983 */ /* 0x000f680000300800 */
[----:B------:R-:W5:Y:S04]  /*256c0*/  LDL.LU R27, [R1+0x1c] ;  /* 0x00001c00011b7983 */ /* 0x000f680000300800 */
[----:B------:R-:W5:Y:S04]  /*256d0*/  LDL.LU R11, [R1+0x18] ;  /* 0x00001800010b7983 */ /* 0x000f680000300800 */
[----:B------:R-:W5:Y:S04]  /*256e0*/  LDL.LU R10, [R1+0x24] ;  /* 0x00002400010a7983 */ /* 0x000f680000300800 */
[----:B------:R-:W5:Y:S04]  /*256f0*/  LDL.LU R9, [R1+0x2c] ;  /* 0x00002c0001097983 */ /* 0x000f680000300800 */
[----:B------:R-:W5:Y:S04]  /*25700*/  LDL.LU R8, [R1+0x28] ;  /* 0x0000280001087983 */ /* 0x000f680000300800 */
[----:B------:R-:W5:Y:S04]  /*25710*/  LDL.LU R7, [R1+0x30] ;  /* 0x0000300001077983 */ /* 0x000f680000300800 */
[----:B------:R-:W-:Y:S08]  /*25720*/  LDSM.16.MT88.4 R44, [R233+0xa000] ;  /* 0x00a00000e92c783b */ /* 0x000ff00000004200 */
[----:B------:R-:W-:Y:S08]  /*25730*/  LDSM.16.MT88.4 R52, [R236+0xa800] ;  /* 0x00a80000ec34783b */ /* 0x000ff00000004200 */
[----:B------:R-:W-:Y:S08]  /*25740*/  LDSM.16.MT88.4 R56, [R235+0xa800] ;  /* 0x00a80000eb38783b */ /* 0x000ff00000004200 */
[----:B------:R-:W-:Y:S08]  /*25750*/  LDSM.16.MT88.4 R60, [R234+0xa800] ;  /* 0x00a80000ea3c783b */ /* 0x000ff00000004200 */
[----:B------:R-:W5:Y:S04]  /*25760*/  LDL.LU R225, [R1+0x4] ;  /* 0x0000040001e17983 */ /* 0x000f680000300800 */
[----:B------:R-:W5:Y:S01]  /*25770*/  LDL.LU R224, [R1] ;  /* 0x0000000001e07983 */ /* 0x000f620000300800 */
[----:B--2---:R-:W-:Y:S02]  /*25780*/  FMNMX.FTZ R0, R42, R0, !PT ;  /* 0x000000002a007209 */ /* 0x004fe40007810000 */
[----:B---3--:R-:W-:Y:S04]  /*25790*/  FMNMX.FTZ R4, R41, R4, !PT ;  /* 0x0000000429047209 */ /* 0x008fe80007810000 */
[----:B----4-:R-:W-:Y:S02]  /*257a0*/  FMNMX.FTZ R4, R40, R4, !PT ;  /* 0x0000000428047209 */ /* 0x010fe40007810000 */
[----:B-----5:R-:W-:Y:S04]  /*257b0*/  FMNMX.FTZ R0, R35, R0, !PT ;  /* 0x0000000023007209 */ /* 0x020fe80007810000 */
        /* <DEDUP_REMOVED lines=140> */
[--C-:B------:R-:W-:Y:S01]  /*26080*/  FFMA.FTZ R102, R26, UR4, -R71.reuse ;  /* 0x000000041a667c23 */ /* 0x100fe20008010847 */
[--C-:B------:R-:W-:Y:S01]  /*26090*/  FFMA.FTZ R98, R29, UR4, -R71.reuse ;  /* 0x000000041d627c23 */ /* 0x100fe20008010847 */
[----:B------:R-:W-:Y:S01]  /*260a0*/  FSEL R39, R39, RZ, P0 ;  /* 0x000000ff27277208 */ /* 0x000fe20000000000 */
[--C-:B------:R-:W-:Y:S01]  /*260b0*/  FFMA.FTZ R164, R40, UR4, -R71.reuse ;  /* 0x0000000428a47c23 */ /* 0x100fe20008010847 */
[--C-:B------:R-:W-:Y:S01]  /*260c0*/  FFMA.FTZ R99, R99, UR4, -R71.reuse ;  /* 0x0000000463637c23 */ /* 0x100fe20008010847 */
[--C-:B------:R-:W-:Y:S01]  /*260d0*/  FFMA.FTZ R186, R183, UR4, -R71.reuse ;  /* 0x00000004b7ba7c23 */ /* 0x100fe20008010847 */
[----:B------:R-:W-:Y:S03]  /*260e0*/  FFMA.FTZ R183, R182, UR4, -R71 ;  /* 0x00000004b6b77c23 */ /* 0x000fe60008010847 */
[----:B------:R-:W-:Y:S01]  /*260f0*/  MUFU.EX2 R125, R125 ;  /* 0x0000007d007d7308 */ /* 0x000fe20000000800 */
[--C-:B------:R-:W-:Y:S01]  /*26100*/  FFMA.FTZ R119, R16, UR4, -R39.reuse ;  /* 0x0000000410777c23 */ /* 0x100fe20008010827 */
[--C-:B------:R-:W-:Y:S01]  /*26110*/  FFMA.FTZ R112, R19, UR4, -R39.reuse ;  /* 0x0000000413707c23 */ /* 0x100fe20008010827 */
[--C-:B------:R-:W-:Y:S01]  /*26120*/  FFMA.FTZ R110, R18, UR4, -R39.reuse ;  /* 0x00000004126e7c23 */ /* 0x100fe20008010827 */
[--C-:B------:R-:W-:Y:S01]  /*26130*/  FFMA.FTZ R131, R31, UR4, -R39.reuse ;  /* 0x000000041f837c23 */ /* 0x100fe20008010827 */
[----:B------:R-:W2:Y:S01]  /*26140*/  LDSM.16.MT88.4 R16, [R236+0xa000] ;  /* 0x00a00000ec10783b */ /* 0x000ea20000004200 */
[--C-:B------:R-:W-:Y:S01]  /*26150*/  FFMA.FTZ R108, R25, UR4, -R39.reuse ;  /* 0x00000004196c7c23 */ /* 0x100fe20008010827 */
[--C-:B------:R-:W-:Y:S03]  /*26160*/  FFMA.FTZ R105, R24, UR4, -R39.reuse ;  /* 0x0000000418697c23 */ /* 0x100fe60008010827 */
[----:B------:R-:W-:Y:S01]  /*26170*/  MUFU.EX2 R186, R186 ;  /* 0x000000ba00ba7308 */ /* 0x000fe20000000800 */
[--C-:B------:R-:W-:Y:S01]  /*26180*/  FFMA.FTZ R101, R28, UR4, -R39.reuse ;  /* 0x000000041c657c23 */ /* 0x100fe20008010827 */
[--C-:B------:R-:W-:Y:S01]  /*26190*/  FFMA.FTZ R100, R30, UR4, -R39.reuse ;  /* 0x000000041e647c23 */ /* 0x100fe20008010827 */
[--C-:B------:R-:W-:Y:S01]  /*261a0*/  FFMA.FTZ R185, R181, UR4, -R39.reuse ;  /* 0x00000004b5b97c23 */ /* 0x100fe20008010827 */
[----:B------:R-:W-:Y:S01]  /*261b0*/  FFMA.FTZ R181, R42, UR4, -R39 ;  /* 0x000000042ab57c23 */ /* 0x000fe20008010827 */
[----:B------:R-:W3:Y:S01]  /*261c0*/  LDSM.16.MT88.4 R24, [R235+0xa000] ;  /* 0x00a00000eb18783b */ /* 0x000ee20000004200 */
[----:B------:R-:W-:Y:S01]  /*261d0*/  FFMA.FTZ R182, R41, UR4, -R71 ;  /* 0x0000000429b67c23 */ /* 0x000fe20008010847 */
[--C-:B------:R-:W-:Y:S03]  /*261e0*/  FFMA.FTZ R165, R35, UR4, -R39.reuse ;  /* 0x0000000423a57c23 */ /* 0x100fe60008010827 */
[----:B------:R-:W4:Y:S01]  /*261f0*/  MUFU.EX2 R183, R183 ;  /* 0x000000b700b77308 */ /* 0x000f220000000800 */
[----:B-1----:R-:W-:Y:S01]  /*26200*/  FMUL.FTZ R5, R38, R161 ;  /* 0x000000a126057220 */ /* 0x002fe20000410000 */
[--C-:B------:R-:W-:Y:S01]  /*26210*/  FFMA.FTZ R124, R13, UR4, -R39.reuse ;  /* 0x000000040d7c7c23 */ /* 0x100fe20008010827 */
[--C-:B------:R-:W-:Y:S01]  /*26220*/  FFMA.FTZ R122, R12, UR4, -R39.reuse ;  /* 0x000000040c7a7c23 */ /* 0x100fe20008010827 */
[--C-:B------:R-:W-:Y:S01]  /*26230*/  FFMA.FTZ R117, R15, UR4, -R39.reuse ;  /* 0x000000040f757c23 */ /* 0x100fe20008010827 */
[----:B------:R-:W1:Y:S01]  /*26240*/  LDSM.16.MT88.4 R28, [R234+0xa000] ;  /* 0x00a00000ea1c783b */ /* 0x000e620000004200 */
[C---:B------:R-:W-:Y:S01]  /*26250*/  FMUL.FTZ R12, R38.reuse, R152 ;  /* 0x00000098260c7220 */ /* 0x040fe20000410000 */
[----:B------:R-:W-:Y:S03]  /*26260*/  FMUL.FTZ R13, R38, R153 ;  /* 0x00000099260d7220 */ /* 0x000fe60000410000 */
[----:B------:R-:W-:Y:S01]  /*26270*/  MUFU.EX2 R185, R185 ;  /* 0x000000b900b97308 */ /* 0x000fe20000000800 */
[--C-:B------:R-:W-:Y:S01]  /*26280*/  FFMA.FTZ R109, R22, UR4, -R39.reuse ;  /* 0x00000004166d7c23 */ /* 0x100fe20008010827 */
[--C-:B------:R-:W-:Y:S01]  /*26290*/  FFMA.FTZ R107, R21, UR4, -R39.reuse ;  /* 0x00000004156b7c23 */ /* 0x100fe20008010827 */
[----:B------:R-:W-:Y:S01]  /*262a0*/  FMUL.FTZ R21, R38, R145 ;  /* 0x0000009126157220 */ /* 0x000fe20000410000 */
[--C-:B------:R-:W-:Y:S01]  /*262b0*/  FFMA.FTZ R121, R33, UR4, -R39.reuse ;  /* 0x0000000421797c23 */ /* 0x100fe20008010827 */
[--C-:B------:R-:W-:Y:S01]  /*262c0*/  FFMA.FTZ R126, R32, UR4, -R39.reuse ;  /* 0x00000004207e7c23 */ /* 0x100fe20008010827 */
[C---:B------:R-:W-:Y:S01]  /*262d0*/  FMUL.FTZ R32, R38.reuse, R132 ;  /* 0x0000008426207220 */ /* 0x040fe20000410000 */
[----:B------:R-:W-:Y:S03]  /*262e0*/  FMUL.FTZ R33, R38, R133 ;  /* 0x0000008526217220 */ /* 0x000fe60000410000 */
[----:B------:R-:W5:Y:S01]  /*262f0*/  MUFU.EX2 R181, R181 ;  /* 0x000000b500b57308 */ /* 0x000f620000000800 */
[----:B----4-:R-:W-:Y:S01]  /*26300*/  F2FP.F16.F32.PACK_AB R40, R183, R186 ;  /* 0x000000bab728723e */ /* 0x010fe200000000ff */
[--C-:B------:R-:W-:Y:S01]  /*26310*/  FFMA.FTZ R130, R230, UR4, -R39.reuse ;  /* 0x00000004e6827c23 */ /* 0x100fe20008010827 */
[----:B------:R-:W-:Y:S01]  /*26320*/  FFMA.FTZ R132, R229, UR4, -R39 ;  /* 0x00000004e5847c23 */ /* 0x000fe20008010827 */
[--C-:B------:R-:W-:Y:S01]  /*26330*/  FFMA.FTZ R161, R196, UR4, -R71.reuse ;  /* 0x00000004c4a17c23 */ /* 0x100fe20008010847 */
[----:B------:R-:W-:Y:S01]  /*26340*/  FFMA.FTZ R196, R64, UR4, -R71 ;  /* 0x0000000440c47c23 */ /* 0x000fe20008010847 */
        /* <DEDUP_REMOVED lines=20> */
[----:B------:R-:W-:Y:S01]  /*26490*/  FMUL.FTZ R4, R4, UR4 ;  /* 0x0000000404047c20 */ /* 0x000fe20008410000 */
[--C-:B------:R-:W-:Y:S01]  /*264a0*/  FFMA.FTZ R111, R7, UR4, -R71.reuse ;  /* 0x00000004076f7c23 */ /* 0x100fe20008010847 */
[--C-:B------:R-:W-:Y:S01]  /*264b0*/  FFMA.FTZ R106, R6, UR4, -R71.reuse ;  /* 0x00000004066a7c23 */ /* 0x100fe20008010847 */
[--C-:B------:R-:W-:Y:S01]  /*264c0*/  FFMA.FTZ R123, R11, UR4, -R71.reuse ;  /* 0x000000040b7b7c23 */ /* 0x100fe20008010847 */
[--C-:B------:R-:W-:Y:S01]  /*264d0*/  FFMA.FTZ R120, R10, UR4, -R71.reuse ;  /* 0x000000040a787c23 */ /* 0x100fe20008010847 */
[--C-:B------:R-:W-:Y:S03]  /*264e0*/  FFMA.FTZ R115, R9, UR4, -R71.reuse ;  /* 0x0000000409737c23 */ /* 0x100fe60008010847 */
[----:B------:R5:W2:Y:S01]  /*264f0*/  MUFU.EX2 R37, R4 ;  /* 0x0000000400257308 */ /* 0x000aa20000000800 */
[----:B----4-:R-:W-:Y:S01]  /*26500*/  F2FP.F16.F32.PACK_AB R42, R164, R182 ;  /* 0x000000b6a42a723e */ /* 0x010fe200000000ff */
[----:B------:R-:W-:Y:S01]  /*26510*/  FMUL.FTZ R9, R38, R157 ;  /* 0x0000009d26097220 */ /* 0x000fe20000410000 */
[--C-:B------:R-:W-:Y:S01]  /*26520*/  FFMA.FTZ R157, R199, UR4, -R71.reuse ;  /* 0x00000004c79d7c23 */ /* 0x100fe20008010847 */
[--C-:B------:R-:W-:Y:S01]  /*26530*/  FFMA.FTZ R113, R8, UR4, -R71.reuse ;  /* 0x0000000408717c23 */ /* 0x100fe20008010847 */
[----:B------:R-:W-:Y:S01]  /*26540*/  FMUL.FTZ R8, R38, R156 ;  /* 0x0000009c26087220 */ /* 0x000fe20000410000 */
[--C-:B------:R-:W-:Y:S01]  /*26550*/  FFMA.FTZ R156, R200, UR4, -R71.reuse ;  /* 0x00000004c89c7c23 */ /* 0x100fe20008010847 */
[--C-:B------:R-:W-:Y:S03]  /*26560*/  FFMA.FTZ R103, R14, UR4, -R71.reuse ;  /* 0x000000040e677c23 */ /* 0x100fe60008010847 */
[----:B------:R-:W4:Y:S01]  /*26570*/  MUFU.EX2 R131, R131 ;  /* 0x0000008300837308 */ /* 0x000f220000000800 */
[--C-:B------:R-:W-:Y:S01]  /*26580*/  FFMA.FTZ R104, R23, UR4, -R71.reuse ;  /* 0x0000000417687c23 */ /* 0x100fe20008010847 */
[----:B------:R-:W-:Y:S01]  /*26590*/  FFMA.FTZ R114, R20, UR4, -R71 ;  /* 0x0000000414727c23 */ /* 0x000fe20008010847 */
[----:B------:R-:W-:Y:S01]  /*265a0*/  FMUL.FTZ R20, R38, R144 ;  /* 0x0000009026147220 */ /* 0x000fe20000410000 */
[----:B------:R-:W-:Y:S01]  /*265b0*/  FFMA.FTZ R144, R214, UR4, -R39 ;  /* 0x00000004d6907c23 */ /* 0x000fe20008010827 */
[--C-:B------:R-:W-:Y:S01]  /*265c0*/  FFMA.FTZ R116, R34, UR4, -R71.reuse ;  /* 0x0000000422747c23 */ /* 0x100fe20008010847 */
[--C-:B------:R-:W-:Y:S01]  /*265d0*/  FFMA.FTZ R145, R213, UR4, -R71.reuse ;  /* 0x00000004d5917c23 */ /* 0x100fe20008010847 */
[----:B------:R-:W-:Y:S03]  /*265e0*/  FFMA.FTZ R152, R204, UR4, -R71 ;  /* 0x00000004cc987c23 */ /* 0x000fe60008010847 */
[----:B------:R-:W3:Y:S01]  /*265f0*/  MUFU.EX2 R123, R123 ;  /* 0x0000007b007b7308 */ /* 0x000ee20000000800 */
[C---:B-----5:R-:W-:Y:S01]  /*26600*/  FMUL.FTZ R4, R38.reuse, R160 ;  /* 0x000000a026047220 */ /* 0x060fe20000410000 */
[C---:B--2---:R-:W-:Y:S01]  /*26610*/  FMUL.FTZ R6, R37.reuse, R162 ;  /* 0x000000a225067220 */ /* 0x044fe20000410000 */
[C---:B------:R-:W-:Y:S01]  /*26620*/  FMUL.FTZ R7, R37.reuse, R163 ;  /* 0x000000a325077220 */ /* 0x040fe20000410000 */
[C---:B------:R-:W-:Y:S01]  /*26630*/  FMUL.FTZ R10, R37.reuse, R158 ;  /* 0x0000009e250a7220 */ /* 0x040fe20000410000 */
[C---:B------:R-:W-:Y:S01]  /*26640*/  FMUL.FTZ R11, R37.reuse, R159 ;  /* 0x0000009f250b7220 */ /* 0x040fe20000410000 */
[C---:B------:R-:W-:Y:S01]  /*26650*/  FMUL.FTZ R14, R37.reuse, R154 ;  /* 0x0000009a250e7220 */ /* 0x040fe20000410000 */
[----:B------:R-:W-:Y:S03]  /*26660*/  FMUL.FTZ R15, R37, R155 ;  /* 0x0000009b250f7220 */ /* 0x000fe60000410000 */
[----:B------:R-:W-:Y:S01]  /*26670*/  MUFU.EX2 R124, R124 ;  /* 0x0000007c007c7308 */ /* 0x000fe20000000800 */
[----:B----4-:R-:W-:Y:S01]  /*26680*/  F2FP.F16.F32.PACK_AB R43, R131, R165 ;  /* 0x000000a5832b723e */ /* 0x010fe200000000ff */
[C---:B------:R-:W-:Y:S01]  /*26690*/  FMUL.FTZ R22, R37.reuse, R146 ;  /* 0x0000009225167220 */ /* 0x040fe20000410000 */
[C---:B------:R-:W-:Y:S01]  /*266a0*/  FMUL.FTZ R23, R37.reuse, R147 ;  /* 0x0000009325177220 */ /* 0x040fe20000410000 */
[C---:B------:R-:W-:Y:S01]  /*266b0*/  FMUL.FTZ R34, R37.reuse, R134 ;  /* 0x0000008625227220 */ /* 0x040fe20000410000 */
[----:B------:R-:W-:Y:S01]  /*266c0*/  FMUL.FTZ R35, R37, R135 ;  /* 0x0000008725237220 */ /* 0x000fe20000410000 */
[--C-:B------:R-:W-:Y:S01]  /*266d0*/  FFMA.FTZ R134, R221, UR4, -R39.reuse ;  /* 0x00000004dd867c23 */ /* 0x100fe20008010827 */
[----:B------:R-:W-:Y:S03]  /*266e0*/  FFMA.FTZ R147, R209, UR4, -R39 ;  /* 0x00000004d1937c23 */ /* 0x000fe60008010827 */
[----:B------:R-:W2:Y:S01]  /*266f0*/  MUFU.EX2 R122, R122 ;  /* 0x0000007a007a7308 */ /* 0x000ea20000000800 */
[C---:B------:R-:W-:Y:S01]  /*26700*/  HMMA.16816.F32 R4, R40.reuse, R16, R4 ;  /* 0x000000102804723c */ /* 0x040fe20000001804 */
[----:B------:R-:W-:Y:S04]  /*26710*/  PLOP3.LUT P0, PT, PT, PT, UP0, 0x80, 0x0 ;  /* 0x000000000000781c */ /* 0x000fe80003f0f008 */
[----:B---3--:R-:W-:Y:S01]  /*26720*/  F2FP.F16.F32.PACK_AB R48, R123, R125 ;  /* 0x0000007d7b30723e */ /* 0x008fe200000000ff */
[C---:B------:R-:W-:Y:S03]  /*26730*/  HMMA.16816.F32 R8, R40.reuse, R18, R8 ;  /* 0x000000122808723c */ /* 0x040fe60000001808 */
[----:B------:R-:W-:Y:S02]  /*26740*/  MUFU.EX2 R120, R120 ;  /* 0x0000007800787308 */ /* 0x000fe40000000800 */
[C---:B------:R-:W-:Y:S01]  /*26750*/  FMUL.FTZ R16, R38.reuse, R148 ;  /* 0x0000009426107220 */ /* 0x040fe20000410000 */
[C---:B------:R-:W-:Y:S07]  /*26760*/  HMMA.16816.F32 R12, R40.reuse, R24, R12 ;  /* 0x00000018280c723c */ /* 0x040fee000000180c */
[----:B------:R-:W3:Y:S01]  /*26770*/  MUFU.EX2 R118, R118 ;  /* 0x0000007600767308 */ /* 0x000ee20000000800 */
[C---:B------:R-:W-:Y:S03]  /*26780*/  FMUL.FTZ R17, R38.reuse, R149 ;  /* 0x0000009526117220 */ /* 0x040fe60000410000 */
[C---:B------:R-:W-:Y:S01]  /*26790*/  FMUL.FTZ R18, R37.reuse, R150 ;  /* 0x0000009625127220 */ /* 0x040fe20000410000 */
[----:B------:R-:W-:Y:S01]  /*267a0*/  FMUL.FTZ R19, R37, R151 ;  /* 0x0000009725137220 */ /* 0x000fe20000410000 */
[C---:B------:R-:W-:Y:S04]  /*267b0*/  FMUL.FTZ R24, R38.reuse, R140 ;  /* 0x0000008c26187220 */ /* 0x040fe80000410000 */
[----:B------:R-:W-:Y:S01]  /*267c0*/  MUFU.EX2 R119, R119 ;  /* 0x0000007700777308 */ /* 0x000fe20000000800 */
[----:B------:R-:W-:Y:S01]  /*267d0*/  FMUL.FTZ R25, R38, R141 ;  /* 0x0000008d26197220 */ /* 0x000fe20000410000 */
[----:B--2---:R-:W-:Y:S01]  /*267e0*/  F2FP.F16.F32.PACK_AB R49, R122, R124 ;  /* 0x0000007c7a31723e */ /* 0x004fe200000000ff */
[C---:B------:R-:W-:Y:S03]  /*267f0*/  HMMA.16816.F32 R16, R40.reuse, R26, R16 ;  /* 0x0000001a2810723c */ /* 0x040fe60000001810 */
[--C-:B------:R-:W-:Y:S01]  /*26800*/  FFMA.FTZ R140, R217, UR4, -R71.reuse ;  /* 0x00000004d98c7c23 */ /* 0x100fe20008010847 */
[----:B------:R-:W-:Y:S03]  /*26810*/  FFMA.FTZ R141, R215, UR4, -R71 ;  /* 0x00000004d78d7c23 */ /* 0x000fe60008010847 */
[----:B------:R-:W2:Y:S01]  /*26820*/  MUFU.EX2 R117, R117 ;  /* 0x0000007500757308 */ /* 0x000ea20000000800 */
[C---:B-1----:R-:W-:Y:S03]  /*26830*/  HMMA.16816.F32 R20, R40.reuse, R28, R20 ;  /* 0x0000001c2814723c */ /* 0x042fe60000001814 */
[C---:B------:R-:W-:Y:S01]  /*26840*/  FMUL.FTZ R26, R37.reuse, R142 ;  /* 0x0000008e251a7220 */ /* 0x040fe20000410000 */
[----:B------:R-:W-:Y:S05]  /*26850*/  FMUL.FTZ R27, R37, R143 ;  /* 0x0000008f251b7220 */ /* 0x000fea0000410000 */
[----:B------:R-:W-:Y:S02]  /*26860*/  MUFU.EX2 R115, R115 ;  /* 0x0000007300737308 */ /* 0x000fe40000000800 */
[C---:B------:R-:W-:Y:S01]  /*26870*/  FMUL.FTZ R28, R38.reuse, R136 ;  /* 0x00000088261c7220 */ /* 0x040fe20000410000 */
[----:B------:R-:W-:Y:S01]  /*26880*/  FMUL.FTZ R29, R38, R137 ;  /* 0x00000089261d7220 */ /* 0x000fe20000410000 */
[----:B---3--:R-:W-:Y:S01]  /*26890*/  F2FP.F16.F32.PACK_AB R50, R118, R120 ;  /* 0x000000787632723e */ /* 0x008fe200000000ff */
[C---:B------:R-:W-:Y:S05]  /*268a0*/  HMMA.16816.F32 R24, R40.reuse, R30, R24 ;  /* 0x0000001e2818723c */ /* 0x040fea0000001818 */
[----:B------:R-:W1:Y:S01]  /*268b0*/  MUFU.EX2 R113, R113 ;  /* 0x0000007100717308 */ /* 0x000e620000000800 */
[----:B--2---:R-:W-:Y:S01]  /*268c0*/  F2FP.F16.F32.PACK_AB R51, R117, R119 ;  /* 0x000000777533723e */ /* 0x004fe200000000ff */
[--C-:B------:R-:W-:Y:S01]  /*268d0*/  FFMA.FTZ R137, R222, UR4, -R39.reuse ;  /* 0x00000004de897c23 */ /* 0x100fe20008010827 */
[--C-:B------:R-:W-:Y:S03]  /*268e0*/  FFMA.FTZ R142, R212, UR4, -R39.reuse ;  /* 0x00000004d48e7c23 */ /* 0x100fe60008010827 */
[--C-:B------:R-:W-:Y:S01]  /*268f0*/  FFMA.FTZ R148, R210, UR4, -R39.reuse ;  /* 0x00000004d2947c23 */ /* 0x100fe20008010827 */
[C---:B------:R-:W-:Y:S01]  /*26900*/  FMUL.FTZ R30, R37.reuse, R138 ;  /* 0x0000008a251e7220 */ /* 0x040fe20000410000 */
[----:B------:R-:W-:Y:S02]  /*26910*/  FMUL.FTZ R31, R37, R139 ;  /* 0x0000008b251f7220 */ /* 0x000fe40000410000 */
[----:B------:R-:W-:Y:S01]  /*26920*/  MUFU.EX2 R112, R112 ;  /* 0x0000007000707308 */ /* 0x000fe20000000800 */
[--C-:B------:R-:W-:Y:S01]  /*26930*/  FFMA.FTZ R139, R218, UR4, -R39.reuse ;  /* 0x00000004da8b7c23 */ /* 0x100fe20008010827 */
[----:B------:R-:W-:Y:S01]  /*26940*/  FFMA.FTZ R138, R216, UR4, -R39 ;  /* 0x00000004d88a7c23 */ /* 0x000fe20008010827 */
[----:B------:R-:W-:Y:S01]  /*26950*/  FFMA.FTZ R149, R207, UR4, -R71 ;  /* 0x00000004cf957c23 */ /* 0x000fe20008010847 */
[--C-:B------:R-:W-:Y:S01]  /*26960*/  FFMA.FTZ R150, R205, UR4, -R39.reuse ;  /* 0x00000004cd967c23 */ /* 0x100fe20008010827 */
[C---:B------:R-:W-:Y:S05]  /*26970*/  HMMA.16816.F32 R28, R40.reuse, R44, R28 ;  /* 0x0000002c281c723c */ /* 0x040fea000000181c */
[----:B------:R-:W2:Y:S01]  /*26980*/  MUFU.EX2 R110, R110 ;  /* 0x0000006e006e7308 */ /* 0x000ea20000000800 */
[--C-:B------:R-:W-:Y:S01]  /*26990*/  FFMA.FTZ R151, R206, UR4, -R39.reuse ;  /* 0x00000004ce977c23 */ /* 0x100fe20008010827 */
[--C-:B------:R-:W-:Y:S01]  /*269a0*/  FFMA.FTZ R154, R202, UR4, -R39.reuse ;  /* 0x00000004ca9a7c23 */ /* 0x100fe20008010827 */
[----:B------:R-:W-:Y:S01]  /*269b0*/  HMMA.16816.F32 R32, R40, R46, R32 ;  /* 0x0000002e2820723c */ /* 0x000fe20000001820 */
[----:B------:R-:W3:Y:S06]  /*269c0*/  LDSM.16.MT88.4 R40, [R233+0xa800] ;  /* 0x00a80000e928783b */ /* 0x000eec0000004200 */
[----:B------:R-:W-:Y:S01]  /*269d0*/  MUFU.EX2 R111, R111 ;  /* 0x0000006f006f7308 */ /* 0x000fe20000000800 */
[C---:B------:R-:W-:Y:S05]  /*269e0*/  HMMA.16816.F32 R4, R48.reuse, R52, R4 ;  /* 0x000000343004723c */ /* 0x040fea0000001804 */
[----:B-1----:R-:W-:Y:S01]  /*269f0*/  F2FP.F16.F32.PACK_AB R44, R113, R115 ;  /* 0x00000073712c723e */ /* 0x002fe200000000ff */
[C---:B------:R-:W-:Y:S03]  /*26a00*/  HMMA.16816.F32 R8, R48.reuse, R54, R8 ;  /* 0x000000363008723c */ /* 0x040fe60000001808 */
[----:B------:R-:W1:Y:S01]  /*26a10*/  MUFU.EX2 R106, R106 ;  /* 0x0000006a006a7308 */ /* 0x000e620000000800 */
[----:B------:R-:W4:Y:S01]  /*26a20*/  LDSM.16.MT88.4 R52, [R236+0xb000] ;  /* 0x00b00000ec34783b */ /* 0x000f220000004200 */
[----:B--2---:R-:W-:Y:S01]  /*26a30*/  F2FP.F16.F32.PACK_AB R45, R110, R112 ;  /* 0x000000706e2d723e */ /* 0x004fe200000000ff */
[C---:B------:R-:W-:Y:S07]  /*26a40*/  HMMA.16816.F32 R12, R48.reuse, R56, R12 ;  /* 0x00000038300c723c */ /* 0x040fee000000180c */
        /* <DEDUP_REMOVED lines=18> */
[----:B------:R-:W-:Y:S01]  /*26b70*/  FFMA.FTZ R159, R197, UR4, -R39 ;  /* 0x00000004c59f7c23 */ /* 0x000fe20008010827 */
        /* <DEDUP_REMOVED lines=11> */
[----:B------:R-:W-:Y:S03]  /*26c30*/  FFMA.FTZ R195, R65, UR4, -R71 ;  /* 0x0000000441c37c23 */ /* 0x000fe60008010847 */
[C---:B------:R-:W-:Y:S03]  /*26c40*/  HMMA.16816.F32 R24, R44.reuse, R62, R24 ;  /* 0x0000003e2c18723c */ /* 0x040fe60000001818 */
[----:B------:R-:W-:Y:S01]  /*26c50*/  MUFU.EX2 R109, R109 ;  /* 0x0000006d006d7308 */ /* 0x000fe20000000800 */
[----:B------:R-:W1:Y:S01]  /*26c60*/  LDSM.16.MT88.4 R60, [R234+0xb800] ;  /* 0x00b80000ea3c783b */ /* 0x000e620000004200 */
[----:B----4-:R-:W-:Y:S01]  /*26c70*/  F2FP.F16.F32.PACK_AB R49, R100, R101 ;  /* 0x000000656431723e */ /* 0x010fe200000000ff */
        /* <DEDUP_REMOVED lines=9> */
[----:B------:R-:W-:Y:S01]  /*26d10*/  FFMA.FTZ R193, R188, UR4, -R39 ;  /* 0x00000004bcc17c23 */ /* 0x000fe20008010827 */
[----:B------:R-:W-:Y:S03]  /*26d20*/  FFMA.FTZ R188, R189, UR4, -R71 ;  /* 0x00000004bdbc7c23 */ /* 0x000fe60008010847 */
[----:B------:R-:W5:Y:S01]  /*26d30*/  MUFU.EX2 R116, R116 ;  /* 0x0000007400747308 */ /* 0x000f620000000800 */
[----:B------:R-:W-:Y:S01]  /*26d40*/  FFMA.FTZ R189, R67, UR4, -R39 ;  /* 0x0000000443bd7c23 */ /* 0x000fe20008010827 */
[----:B----4-:R-:W-:Y:S01]  /*26d50*/  F2FP.F16.F32.PACK_AB R51, R107, R109 ;  /* 0x0000006d6b33723e */ /* 0x010fe200000000ff */
[----:B------:R-:W-:Y:S01]  /*26d60*/  LDSM.16.MT88.4 R64, [R235+0xe800] ;  /* 0x00e80000eb40783b */ /* 0x000fe20000004200 */
[----:B------:R-:W-:Y:S01]  /*26d70*/  FFMA.FTZ R185, R37, R224, R185 ;  /* 0x000000e025b97223 */ /* 0x000fe200000100b9 */
        /* <DEDUP_REMOVED lines=8> */
[----:B------:R-:W3:Y:S01]  /*26e00*/  LDSM.16.MT88.4 R52, [R236+0xc000] ;  /* 0x00c00000ec34783b */ /* 0x000ee20000004200 */
[----:B-----5:R-:W-:Y:S01]  /*26e10*/  F2FP.F16.F32.PACK_AB R44, R116, R114 ;  /* 0x00000072742c723e */ /* 0x020fe200000000ff */
[C---:B--2---:R-:W-:Y:S07]  /*26e20*/  HMMA.16816.F32 R12, R48.reuse, R56, R12 ;  /* 0x00000038300c723c */ /* 0x044fee000000180c */
[----:B------:R-:W-:Y:S01]  /*26e30*/  MUFU.EX2 R130, R130 ;  /* 0x0000008200827308 */ /* 0x000fe20000000800 */
[--C-:B------:R-:W-:Y:S01]  /*26e40*/  FFMA.FTZ R191, R191, UR4, -R71.reuse ;  /* 0x00000004bfbf7c23 */ /* 0x100fe20008010847 */
[C---:B------:R-:W-:Y:S01]  /*26e50*/  HMMA.16816.F32 R16, R48.reuse, R58, R16 ;  /* 0x0000003a3010723c */ /* 0x040fe20000001810 */
[----:B------:R-:W2:Y:S07]  /*26e60*/  LDSM.16.MT88.4 R56, [R235+0xc000] ;  /* 0x00c00000eb38783b */ /* 0x000eae0000004200 */
[----:B------:R-:W5:Y:S01]  /*26e70*/  MUFU.EX2 R132, R132 ;  /* 0x0000008400847308 */ /* 0x000f620000000800 */
[C---:B-1----:R-:W-:Y:S03]  /*26e80*/  HMMA.16816.F32 R20, R48.reuse, R60, R20 ;  /* 0x0000003c3014723c */ /* 0x042fe60000001814 */
[----:B----4-:R-:W-:Y:S03]  /*26e90*/  F2FP.F16.F32.PACK_AB R45, R126, R121 ;  /* 0x000000797e2d723e */ /* 0x010fe600000000ff */
        /* <DEDUP_REMOVED lines=8> */
[----:B------:R-:W4:Y:S07]  /*26f20*/  LDSM.16.MT88.4 R40, [R233+0xc000] ;  /* 0x00c00000e928783b */ /* 0x000f2e0000004200 */
[----:B------:R-:W-:Y:S03]  /*26f30*/  MUFU.EX2 R139, R139 ;  /* 0x0000008b008b7308 */ /* 0x000fe60000000800 */
[--C-:B------:R-:W-:Y:S01]  /*26f40*/  FFMA.FTZ R180, R180, UR4, -R71.reuse ;  /* 0x00000004b4b47c23 */ /* 0x100fe20008010847 */
[--C-:B------:R-:W-:Y:S01]  /*26f50*/  FFMA.FTZ R178, R178, UR4, -R71.reuse ;  /* 0x00000004b2b27c23 */ /* 0x100fe20008010847 */
[--C-:B------:R-:W-:Y:S01]  /*26f60*/  FFMA.FTZ R175, R175, UR4, -R71.reuse ;  /* 0x00000004afaf7c23 */ /* 0x100fe20008010847 */
[----:B------:R-:W-:Y:S01]  /*26f70*/  FFMA.FTZ R174, R174, UR4, -R71 ;  /* 0x00000004aeae7c23 */ /* 0x000fe20008010847 */
[----:B------:R-:W-:Y:S03]  /*26f80*/  FFMA.FTZ R186, R38, R225, R186 ;  /* 0x000000e126ba7223 */ /* 0x000fe600000100ba */
[----:B------:R-:W5:Y:S01]  /*26f90*/  MUFU.EX2 R138, R138 ;  /* 0x0000008a008a7308 */ /* 0x000f620000000800 */
[----:B---3--:R-:W-:Y:S01]  /*26fa0*/  F2FP.F16.F32.PACK_AB R49, R134, R137 ;  /* 0x000000898631723e */ /* 0x008fe200000000ff */
[----:B------:R-:W-:Y:S01]  /*26fb0*/  FFMA.FTZ R38, R95, UR4, -R39 ;  /* 0x000000045f267c23 */ /* 0x000fe20008010827 */
        /* <DEDUP_REMOVED lines=20> */
[----:B------:R-:W-:Y:S03]  /*27100*/  FFMA.FTZ R69, R69, UR4, -R71 ;  /* 0x0000000445457c23 */ /* 0x000fe60008010847 */
[----:B------:R-:W3:Y:S01]  /*27110*/  MUFU.EX2 R129, R129 ;  /* 0x0000008100817308 */ /* 0x000ee20000000800 */
[----:B------:R-:W-:Y:S01]  /*27120*/  FADD.FTZ R185, R181, R185 ;  /* 0x000000b9b5b97221 */ /* 0x000fe20000010000 */
[----:B------:R-:W-:Y:S03]  /*27130*/  FADD.FTZ R186, R183, R186 ;  /* 0x000000bab7ba7221 */ /* 0x000fe60000010000 */
[----:B------:R-:W-:Y:S01]  /*27140*/  FADD.FTZ R185, R165, R185 ;  /* 0x000000b9a5b97221 */ /* 0x000fe20000010000 */
[----:B------:R-:W-:Y:S01]  /*27150*/  FADD.FTZ R182, R182, R186 ;  /* 0x000000bab6b67221 */ /* 0x000fe20000010000 */
[----:B------:R-:W-:Y:S03]  /*27160*/  MOV R165, R2 ;  /* 0x0000000200a57202 */ /* 0x000fe60000000f00 */
[----:B------:R-:W-:Y:S01]  /*27170*/  MUFU.EX2 R133, R133 ;  /* 0x0000008500857308 */ /* 0x000fe20000000800 */
[----:B------:R-:W-:Y:S01]  /*27180*/  FADD.FTZ R131, R131, R185 ;  /* 0x000000b983837221 */ /* 0x000fe20000010000 */
[----:B------:R-:W-:Y:S03]  /*27190*/  FADD.FTZ R164, R164, R182 ;  /* 0x000000b6a4a47221 */ /* 0x000fe60000010000 */
[----:B------:R-:W-:Y:S01]  /*271a0*/  FADD.FTZ R131, R124, R131 ;  /* 0x000000837c837221 */ /* 0x000fe20000010000 */
[----:B------:R-:W-:Y:S04]  /*271b0*/  FADD.FTZ R164, R125, R164 ;  /* 0x000000a47da47221 */ /* 0x000fe80000010000 */
        /* <DEDUP_REMOVED lines=14> */
[----:B------:R-:W2:Y:S01]  /*272a0*/  MUFU.EX2 R141, R141 ;  /* 0x0000008d008d7308 */ /* 0x000ea20000000800 */
[----:B------:R-:W-:Y:S01]  /*272b0*/  FADD.FTZ R131, R112, R131 ;  /* 0x0000008370837221 */ /* 0x000fe20000010000 */
[C---:B------:R-:W-:Y:S01]  /*272c0*/  HMMA.16816.F32 R16, R44.reuse, R58, R16 ;  /* 0x0000003a2c10723c */ /* 0x040fe20000001810 */
[----:B------:R-:W5:Y:S07]  /*272d0*/  LDSM.16.MT88.4 R56, [R235+0xc800] ;  /* 0x00c80000eb38783b */ /* 0x000f6e0000004200 */
[----:B------:R-:W-:Y:S01]  /*272e0*/  MUFU.EX2 R144, R144 ;  /* 0x0000009000907308 */ /* 0x000fe20000000800 */
[C---:B-1----:R-:W-:Y:S03]  /*272f0*/  HMMA.16816.F32 R20, R44.reuse, R60, R20 ;  /* 0x0000003c2c14723c */ /* 0x042fe60000001814 */
[----:B---3--:R-:W-:Y:S03]  /*27300*/  F2FP.F16.F32.PACK_AB R50, R135, R136 ;  /* 0x000000888732723e */ /* 0x008fe600000000ff */
[C---:B------:R-:W-:Y:S03]  /*27310*/  HMMA.16816.F32 R24, R44.reuse, R62, R24 ;  /* 0x0000003e2c18723c */ /* 0x040fe60000001818 */
[----:B------:R-:W1:Y:S01]  /*27320*/  MUFU.EX2 R142, R142 ;  /* 0x0000008e008e7308 */ /* 0x000e620000000800 */
        /* <DEDUP_REMOVED lines=8> */
[C---:B------:R-:W-:Y:S05]  /*273b0*/  HMMA.16816.F32 R4, R48.reuse, R52, R4 ;  /* 0x000000343004723c */ /* 0x040fea0000001804 */
[----:B--2---:R-:W-:Y:S01]  /*273c0*/  F2FP.F16.F32.PACK_AB R44, R141, R140 ;  /* 0x0000008c8d2c723e */ /* 0x004fe200000000ff */
[C---:B------:R-:W-:Y:S03]  /*273d0*/  HMMA.16816.F32 R8, R48.reuse, R54, R8 ;  /* 0x000000363008723c */ /* 0x040fe60000001808 */
[----:B------:R-:W-:Y:S01]  /*273e0*/  MUFU.EX2 R148, R148 ;  /* 0x0000009400947308 */ /* 0x000fe20000000800 */
[----:B------:R-:W2:Y:S01]  /*273f0*/  LDSM.16.MT88.4 R52, [R236+0xd000] ;  /* 0x00d00000ec34783b */ /* 0x000ea20000004200 */
[----:B-1----:R-:W-:Y:S01]  /*27400*/  F2FP.F16.F32.PACK_AB R45, R142, R144 ;  /* 0x000000908e2d723e */ /* 0x002fe200000000ff */
[C---:B-----5:R-:W-:Y:S07]  /*27410*/  HMMA.16816.F32 R12, R48.reuse, R56, R12 ;  /* 0x00000038300c723c */ /* 0x060fee000000180c */
        /* <DEDUP_REMOVED lines=8> */
[----:B------:R-:W5:Y:S01]  /*274a0*/  MUFU.EX2 R149, R149 ;  /* 0x0000009500957308 */ /* 0x000f620000000800 */
[----:B------:R-:W3:Y:S01]  /*274b0*/  LDSM.16.MT88.4 R60, [R234+0xd000] ;  /* 0x00d00000ea3c783b */ /* 0x000ee20000004200 */
[----:B-1----:R-:W-:Y:S01]  /*274c0*/  F2FP.F16.F32.PACK_AB R47, R147, R148 ;  /* 0x00000094932f723e */ /* 0x002fe200000000ff */
[C---:B----4-:R-:W-:Y:S07]  /*274d0*/  HMMA.16816.F32 R28, R48.reuse, R40, R28 ;  /* 0x00000028301c723c */ /* 0x050fee000000181c */
[----:B------:R-:W-:Y:S01]  /*274e0*/  MUFU.EX2 R150, R150 ;  /* 0x0000009600967308 */ /* 0x000fe20000000800 */
[----:B------:R-:W-:Y:S01]  /*274f0*/  FADD.FTZ R105, R101, R105 ;  /* 0x0000006965697221 */ /* 0x000fe20000010000 */
[----:B------:R-:W-:Y:S01]  /*27500*/  HMMA.16816.F32 R32, R48, R42, R32 ;  /* 0x0000002a3020723c */ /* 0x000fe20000001820 */
[----:B------:R-:W1:Y:S07]  /*27510*/  LDSM.16.MT88.4 R40, [R233+0xd000] ;  /* 0x00d00000e928783b */ /* 0x000e6e0000004200 */
[----:B------:R-:W4:Y:S01]  /*27520*/  MUFU.EX2 R151, R151 ;  /* 0x0000009700977308 */ /* 0x000f220000000800 */
[C---:B--2---:R-:W-:Y:S05]  /*27530*/  HMMA.16816.F32 R4, R44.reuse, R52, R4 ;  /* 0x000000342c04723c */ /* 0x044fea0000001804 */
[----:B-----5:R-:W-:Y:S01]  /*27540*/  F2FP.F16.F32.PACK_AB R48, R149, R146 ;  /* 0x000000929530723e */ /* 0x020fe200000000ff */
[C---:B------:R-:W-:Y:S03]  /*27550*/  HMMA.16816.F32 R8, R44.reuse, R54, R8 ;  /* 0x000000362c08723c */ /* 0x040fe60000001808 */
[----:B------:R-:W-:Y:S01]  /*27560*/  MUFU.EX2 R152, R152 ;  /* 0x0000009800987308 */ /* 0x000fe20000000800 */
[----:B------:R-:W2:Y:S01]  /*27570*/  LDSM.16.MT88.4 R52, [R236+0xd800] ;  /* 0x00d80000ec34783b */ /* 0x000ea20000004200 */
[----:B------:R-:W-:Y:S01]  /*27580*/  FADD.FTZ R105, R100, R105 ;  /* 0x0000006964697221 */ /* 0x000fe20000010000 */
[C---:B---3--:R-:W-:Y:S07]  /*27590*/  HMMA.16816.F32 R12, R44.reuse, R56, R12 ;  /* 0x000000382c0c723c */ /* 0x048fee000000180c */
[----:B------:R-:W3:Y:S01]  /*275a0*/  MUFU.EX2 R153, R153 ;  /* 0x0000009900997308 */ /* 0x000ee20000000800 */
[----:B----4-:R-:W-:Y:S01]  /*275b0*/  F2FP.F16.F32.PACK_AB R49, R151, R150 ;  /* 0x000000969731723e */ /* 0x010fe200000000ff */
[C---:B------:R-:W-:Y:S01]  /*275c0*/  HMMA.16816.F32 R16, R44.reuse, R58, R16 ;  /* 0x0000003a2c10723c */ /* 0x040fe20000001810 */
[----:B------:R-:W4:Y:S07]  /*275d0*/  LDSM.16.MT88.4 R56, [R235+0xd800] ;  /* 0x00d80000eb38783b */ /* 0x000f2e0000004200 */
[----:B------:R-:W-:Y:S01]  /*275e0*/  MUFU.EX2 R154, R154 ;  /* 0x0000009a009a7308 */ /* 0x000fe20000000800 */
[C---:B------:R-:W-:Y:S03]  /*275f0*/  HMMA.16816.F32 R20, R44.reuse, R60, R20 ;  /* 0x0000003c2c14723c */ /* 0x040fe60000001814 */
[----:B------:R-:W-:Y:S03]  /*27600*/  FADD.FTZ R105, R109, R105 ;  /* 0x000000696d697221 */ /* 0x000fe60000010000 */
[C---:B------:R-:W-:Y:S03]  /*27610*/  HMMA.16816.F32 R24, R44.reuse, R62, R24 ;  /* 0x0000003e2c18723c */ /* 0x040fe60000001818 */
[----:B------:R-:W5:Y:S01]  /*27620*/  MUFU.EX2 R155, R155 ;  /* 0x0000009b009b7308 */ /* 0x000f620000000800 */
[----:B------:R-:W4:Y:S01]  /*27630*/  LDSM.16.MT88.4 R60, [R234+0xd800] ;  /* 0x00d80000ea3c783b */ /* 0x000f220000004200 */
[----:B---3--:R-:W-:Y:S01]  /*27640*/  F2FP.F16.F32.PACK_AB R50, R153, R152 ;  /* 0x000000989932723e */ /* 0x008fe200000000ff */
[C---:B-1----:R-:W-:Y:S07]  /*27650*/  HMMA.16816.F32 R28, R44.reuse, R40, R28 ;  /* 0x000000282c1c723c */ /* 0x042fee000000181c */
[----:B------:R-:W-:Y:S01]  /*27660*/  MUFU.EX2 R156, R156 ;  /* 0x0000009c009c7308 */ /* 0x000fe20000000800 */
[----:B------:R-:W-:Y:S01]  /*27670*/  FADD.FTZ R105, R107, R105 ;  /* 0x000000696b697221 */ /* 0x000fe20000010000 */
[----:B------:R-:W-:Y:S01]  /*27680*/  HMMA.16816.F32 R32, R44, R42, R32 ;  /* 0x0000002a2c20723c */ /* 0x000fe20000001820 */
[----:B------:R-:W1:Y:S07]  /*27690*/  LDSM.16.MT88.4 R40, [R233+0xd800] ;  /* 0x00d80000e928783b */ /* 0x000e6e0000004200 */
[----:B------:R-:W3:Y:S03]  /*276a0*/  MUFU.EX2 R157, R157 ;  /* 0x0000009d009d7308 */ /* 0x000ee60000000800 */
[----:B-----5:R-:W-:Y:S01]  /*276b0*/  F2FP.F16.F32.PACK_AB R51, R155, R154 ;  /* 0x0000009a9b33723e */ /* 0x020fe200000000ff */
[----:B------:R-:W-:Y:S01]  /*276c0*/  FADD.FTZ R121, R121, R105 ;  /* 0x0000006979797221 */ /* 0x000fe20000010000 */
[----:B------:R-:W-:Y:S01]  /*276d0*/  FADD.FTZ R164, R118, R164 ;  /* 0x000000a476a47221 */ /* 0x000fe20000010000 */
[----:B------:R-:W5:Y:S02]  /*276e0*/  LDSM.16.MT88.4 R44, [R236+0xe000] ;  /* 0x00e00000ec2c783b */ /* 0x000f640000004200 */
[----:B------:R-:W-:Y:S01]  /*276f0*/  FADD.FTZ R121, R126, R121 ;  /* 0x000000797e797221 */ /* 0x000fe20000010000 */
[----:B------:R-:W-:Y:S01]  /*27700*/  FADD.FTZ R164, R115, R164 ;  /* 0x000000a473a47221 */ /* 0x000fe20000010000 */
[----:B------:R-:W-:Y:S01]  /*27710*/  MUFU.EX2 R158, R158 ;  /* 0x0000009e009e7308 */ /* 0x000fe20000000800 */
[C---:B--2---:R-:W-:Y:S05]  /*27720*/  HMMA.16816.F32 R4, R48.reuse, R52, R4 ;  /* 0x000000343004723c */ /* 0x044fea0000001804 */
[----:B------:R-:W-:Y:S01]  /*27730*/  FADD.FTZ R121, R130, R121 ;  /* 0x0000007982797221 */ /* 0x000fe20000010000 */
[C---:B------:R-:W-:Y:S03]  /*27740*/  HMMA.16816.F32 R8, R48.reuse, R54, R8 ;  /* 0x000000363008723c */ /* 0x040fe60000001808 */
[----:B------:R-:W2:Y:S01]  /*27750*/  MUFU.EX2 R159, R159 ;  /* 0x0000009f009f7308 */ /* 0x000ea20000000800 */
[----:B------:R-:W5:Y:S01]  /*27760*/  LDSM.16.MT88.4 R52, [R235+0xe000] ;  /* 0x00e00000eb34783b */ /* 0x000f620000004200 */
[----:B------:R-:W-:Y:S01]  /*27770*/  FADD.FTZ R121, R132, R121 ;  /* 0x0000007984797221 */ /* 0x000fe20000010000 */
[C---:B----4-:R-:W-:Y:S07]  /*27780*/  HMMA.16816.F32 R12, R48.reuse, R56, R12 ;  /* 0x00000038300c723c */ /* 0x050fee000000180c */
[----:B------:R-:W-:Y:S01]  /*27790*/  MUFU.EX2 R161, R161 ;  /* 0x000000a100a17308 */ /* 0x000fe20000000800 */
[----:B------:R-:W-:Y:S01]  /*277a0*/  FADD.FTZ R137, R137, R121 ;  /* 0x0000007989897221 */ /* 0x000fe20000010000 */
[C---:B------:R-:W-:Y:S01]  /*277b0*/  HMMA.16816.F32 R16, R48.reuse, R58, R16 ;  /* 0x0000003a3010723c */ /* 0x040fe20000001810 */
[----:B------:R-:W4:Y:S07]  /*277c0*/  LDSM.16.MT88.4 R56, [R234+0xe000] ;  /* 0x00e00000ea38783b */ /* 0x000f2e0000004200 */
        /* <DEDUP_REMOVED lines=11> */
[----:B------:R-:W4:Y:S07]  /*27880*/  LDSM.16.MT88.4 R48, [R233+0xe000] ;  /* 0x00e00000e930783b */ /* 0x000f2e0000004200 */
[----:B------:R-:W-:Y:S03]  /*27890*/  MUFU.EX2 R192, R192 ;  /* 0x000000c000c07308 */ /* 0x000fe60000000800 */
[----:B---3--:R-:W-:Y:S01]  /*278a0*/  F2FP.F16.F32.PACK_AB R40, R157, R156 ;  /* 0x0000009c9d28723e */ /* 0x008fe200000000ff */
[----:B------:R-:W-:Y:S01]  /*278b0*/  FADD.FTZ R137, R144, R137 ;  /* 0x0000008990897221 */ /* 0x000fe20000010000 */
[----:B--2---:R-:W-:Y:S03]  /*278c0*/  F2FP.F16.F32.PACK_AB R41, R159, R158 ;  /* 0x0000009e9f29723e */ /* 0x004fe600000000ff */
[----:B------:R-:W-:Y:S01]  /*278d0*/  FADD.FTZ R137, R142, R137 ;  /* 0x000000898e897221 */ /* 0x000fe20000010000 */
[----:B------:R-:W-:Y:S01]  /*278e0*/  F2FP.F16.F32.PACK_AB R42, R160, R161 ;  /* 0x000000a1a02a723e */ /* 0x000fe200000000ff */
[----:B------:R-:W2:Y:S01]  /*278f0*/  MUFU.EX2 R191, R191 ;  /* 0x000000bf00bf7308 */ /* 0x000ea20000000800 */
[----:B-1----:R-:W-:Y:S01]  /*27900*/  F2FP.F16.F32.PACK_AB R43, R163, R162 ;  /* 0x000000a2a32b723e */ /* 0x002fe200000000ff */
[----:B------:R-:W-:Y:S01]  /*27910*/  FADD.FTZ R148, R148, R137 ;  /* 0x0000008994947221 */ /* 0x000fe20000010000 */
[----:B------:R-:W-:Y:S01]  /*27920*/  FADD.FTZ R113, R113, R164 ;  /* 0x000000a471717221 */ /* 0x000fe20000010000 */
[----:B------:R-:W-:Y:S02]  /*27930*/  MOV R164, R0 ;  /* 0x0000000000a47202 */ /* 0x000fe40000000f00 */
[----:B------:R-:W-:Y:S01]  /*27940*/  FADD.FTZ R147, R147, R148 ;  /* 0x0000009493937221 */ /* 0x000fe20000010000 */
[----:B------:R-:W-:Y:S03]  /*27950*/  FADD.FTZ R113, R111, R113 ;  /* 0x000000716f717221 */ /* 0x000fe60000010000 */
[----:B------:R-:W-:Y:S01]  /*27960*/  MUFU.EX2 R190, R190 ;  /* 0x000000be00be7308 */ /* 0x000fe20000000800 */
[C---:B-----5:R-:W-:Y:S05]  /*27970*/  HMMA.16816.F32 R4, R40.reuse, R44, R4 ;  /* 0x0000002c2804723c */ /* 0x060fea0000001804 */
[----:B------:R-:W-:Y:S01]  /*27980*/  FADD.FTZ R147, R150, R147 ;  /* 0x0000009396937221 */ /* 0x000fe20000010000 */
[C---:B------:R-:W-:Y:S03]  /*27990*/  HMMA.16816.F32 R8, R40.reuse, R46, R8 ;  /* 0x0000002e2808723c */ /* 0x040fe60000001808 */
[----:B------:R-:W1:Y:S02]  /*279a0*/  MUFU.EX2 R193, R193 ;  /* 0x000000c100c17308 */ /* 0x000e640000000800 */
[----:B--2---:R-:W-:Y:S01]  /*279b0*/  F2FP.F16.F32.PACK_AB R44, R191, R192 ;  /* 0x000000c0bf2c723e */ /* 0x004fe200000000ff */
[C---:B------:R-:W-:Y:S07]  /*279c0*/  HMMA.16816.F32 R12, R40.reuse, R52, R12 ;  /* 0x00000034280c723c */ /* 0x040fee000000180c */
[----:B------:R-:W-:Y:S01]  /*279d0*/  MUFU.EX2 R188, R188 ;  /* 0x000000bc00bc7308 */ /* 0x000fe20000000800 */
[----:B------:R-:W-:Y:S01]  /*279e0*/  FADD.FTZ R147, R151, R147 ;  /* 0x0000009397937221 */ /* 0x000fe20000010000 */
[C---:B------:R-:W-:Y:S01]  /*279f0*/  HMMA.16816.F32 R16, R40.reuse, R54, R16 ;  /* 0x000000362810723c */ /* 0x040fe20000001810 */
[----:B------:R-:W2:Y:S07]  /*27a00*/  LDSM.16.MT88.4 R52, [R234+0xe800] ;  /* 0x00e80000ea34783b */ /* 0x000eae0000004200 */
[----:B------:R-:W3:Y:S01]  /*27a10*/  MUFU.EX2 R187, R187 ;  /* 0x000000bb00bb7308 */ /* 0x000ee20000000800 */
[C---:B----4-:R-:W-:Y:S03]  /*27a20*/  HMMA.16816.F32 R20, R40.reuse, R56, R20 ;  /* 0x000000382814723c */ /* 0x050fe60000001814 */
[----:B-1----:R-:W-:Y:S03]  /*27a30*/  F2FP.F16.F32.PACK_AB R45, R193, R190 ;  /* 0x000000bec12d723e */ /* 0x002fe600000000ff */
[C---:B------:R-:W-:Y:S03]  /*27a40*/  HMMA.16816.F32 R24, R40.reuse, R58, R24 ;  /* 0x0000003a2818723c */ /* 0x040fe60000001818 */
[----:B------:R-:W-:Y:S01]  /*27a50*/  MUFU.EX2 R184, R184 ;  /* 0x000000b800b87308 */ /* 0x000fe20000000800 */
[----:B------:R-:W1:Y:S01]  /*27a60*/  LDSM.16.MT88.4 R56, [R233+0xe800] ;  /* 0x00e80000e938783b */ /* 0x000e620000004200 */
[----:B------:R-:W-:Y:S01]  /*27a70*/  FADD.FTZ R147, R154, R147 ;  /* 0x000000939a937221 */ /* 0x000fe20000010000 */
[C---:B------:R-:W-:Y:S07]  /*27a80*/  HMMA.16816.F32 R28, R40.reuse, R48, R28 ;  /* 0x00000030281c723c */ /* 0x040fee000000181c */
[----:B------:R-:W4:Y:S01]  /*27a90*/  MUFU.EX2 R179, R179 ;  /* 0x000000b300b37308 */ /* 0x000f220000000800 */
[----:B---3--:R-:W-:Y:S01]  /*27aa0*/  F2FP.F16.F32.PACK_AB R46, R187, R188 ;  /* 0x000000bcbb2e723e */ /* 0x008fe200000000ff */
[----:B------:R-:W-:Y:S01]  /*27ab0*/  HMMA.16816.F32 R32, R40, R50, R32 ;  /* 0x000000322820723c */ /* 0x000fe20000001820 */
[----:B------:R-:W3:Y:S07]  /*27ac0*/  LDSM.16.MT88.4 R48, [R236+0xf000] ;  /* 0x00f00000ec30783b */ /* 0x000eee0000004200 */
[----:B------:R-:W-:Y:S03]  /*27ad0*/  MUFU.EX2 R180, R180 ;  /* 0x000000b400b47308 */ /* 0x000fe60000000800 */
[----:B------:R-:W-:Y:S01]  /*27ae0*/  FADD.FTZ R155, R155, R147 ;  /* 0x000000939b9b7221 */ /* 0x000fe20000010000 */
[----:B------:R-:W-:Y:S03]  /*27af0*/  FADD.FTZ R106, R106, R113 ;  /* 0x000000716a6a7221 */ /* 0x000fe60000010000 */
[----:B------:R-:W-:Y:S01]  /*27b00*/  FADD.FTZ R155, R158, R155 ;  /* 0x0000009b9e9b7221 */ /* 0x000fe20000010000 */
[----:B------:R-:W-:Y:S02]  /*27b10*/  FADD.FTZ R106, R102, R106 ;  /* 0x0000006a666a7221 */ /* 0x000fe40000010000 */
        /* <DEDUP_REMOVED lines=13> */
[C---:B------:R-:W-:Y:S07]  /*27bf0*/  HMMA.16816.F32 R12, R44.reuse, R64, R12 ;  /* 0x000000402c0c723c */ /* 0x040fee000000180c */
[----:B------:R-:W-:Y:S01]  /*27c00*/  MUFU.EX2 R175, R175 ;  /* 0x000000af00af7308 */ /* 0x000fe20000000800 */
[----:B------:R-:W-:Y:S01]  /*27c10*/  FADD.FTZ R159, R190, R159 ;  /* 0x0000009fbe9f7221 */ /* 0x000fe20000010000 */
[C---:B------:R-:W-:Y:S08]  /*27c20*/  HMMA.16816.F32 R16, R44.reuse, R66, R16 ;  /* 0x000000422c10723c */ /* 0x040ff00000001810 */
[----:B------:R-:W5:Y:S01]  /*27c30*/  MUFU.EX2 R174, R174 ;  /* 0x000000ae00ae7308 */ /* 0x000f620000000800 */
[C---:B--2---:R-:W-:Y:S03]  /*27c40*/  HMMA.16816.F32 R20, R44.reuse, R52, R20 ;  /* 0x000000342c14723c */ /* 0x044fe60000001814 */
[----:B----4-:R-:W-:Y:S03]  /*27c50*/  F2FP.F16.F32.PACK_AB R41, R176, R177 ;  /* 0x000000b1b029723e */ /* 0x010fe600000000ff */
[C---:B------:R-:W-:Y:S03]  /*27c60*/  HMMA.16816.F32 R24, R44.reuse, R54, R24 ;  /* 0x000000362c18723c */ /* 0x040fe60000001818 */
[----:B------:R-:W-:Y:S01]  /*27c70*/  MUFU.EX2 R189, R189 ;  /* 0x000000bd00bd7308 */ /* 0x000fe20000000800 */
[----:B------:R-:W2:Y:S01]  /*27c80*/  LDSM.16.MT88.4 R52, [R234+0xf000] ;  /* 0x00f00000ea34783b */ /* 0x000ea20000004200 */
[----:B------:R-:W-:Y:S01]  /*27c90*/  FADD.FTZ R193, R193, R159 ;  /* 0x0000009fc1c17221 */ /* 0x000fe20000010000 */
[C---:B-1----:R-:W-:Y:S07]  /*27ca0*/  HMMA.16816.F32 R28, R44.reuse, R56, R28 ;  /* 0x000000382c1c723c */ /* 0x042fee000000181c */
[----:B------:R-:W1:Y:S01]  /*27cb0*/  MUFU.EX2 R194, R194 ;  /* 0x000000c200c27308 */ /* 0x000e620000000800 */
[----:B-----5:R-:W-:Y:S01]  /*27cc0*/  F2FP.F16.F32.PACK_AB R42, R174, R175 ;  /* 0x000000afae2a723e */ /* 0x020fe200000000ff */
[----:B------:R-:W-:Y:S01]  /*27cd0*/  HMMA.16816.F32 R32, R44, R58, R32 ;  /* 0x0000003a2c20723c */ /* 0x000fe20000001820 */
[----:B------:R-:W4:Y:S07]  /*27ce0*/  LDSM.16.MT88.4 R44, [R233+0xf000] ;  /* 0x00f00000e92c783b */ /* 0x000f2e0000004200 */
[----:B------:R-:W-:Y:S03]  /*27cf0*/  MUFU.EX2 R195, R195 ;  /* 0x000000c300c37308 */ /* 0x000fe60000000800 */
[--C-:B------:R-:W-:Y:S01]  /*27d00*/  FFMA.FTZ R64, R168, UR4, -R39.reuse ;  /* 0x00000004a8407c23 */ /* 0x100fe20008010827 */
[----:B------:R-:W-:Y:S01]  /*27d10*/  FFMA.FTZ R66, R96, UR4, -R39 ;  /* 0x0000000460427c23 */ /* 0x000fe20008010827 */
[--C-:B------:R-:W-:Y:S01]  /*27d20*/  FFMA.FTZ R65, R97, UR4, -R71.reuse ;  /* 0x0000000461417c23 */ /* 0x100fe20008010847 */
[----:B------:R-:W5:Y:S01]  /*27d30*/  LDSM.16.MT88.4 R56, [R236+0xf800] ;  /* 0x00f80000ec38783b */ /* 0x000f620000004200 */
[----:B------:R-:W-:Y:S01]  /*27d40*/  FFMA.FTZ R67, R94, UR4, -R71 ;  /* 0x000000045e437c23 */ /* 0x000fe20008010847 */
        /* <DEDUP_REMOVED lines=8> */
[C---:B---3--:R-:W-:Y:S05]  /*27dd0*/  HMMA.16816.F32 R4, R40.reuse, R48, R4 ;  /* 0x000000302804723c */ /* 0x048fea0000001804 */
        /* <DEDUP_REMOVED lines=10> */
[C---:B------:R-:W-:Y:S03]  /*27e80*/  HMMA.16816.F32 R20, R40.reuse, R52, R20 ;  /* 0x000000342814723c */ /* 0x040fe60000001814 */
[----:B-1----:R-:W-:Y:S03]  /*27e90*/  F2FP.F16.F32.PACK_AB R49, R172, R173 ;  /* 0x000000adac31723e */ /* 0x002fe600000000ff */
[C---:B------:R-:W-:Y:S03]  /*27ea0*/  HMMA.16816.F32 R24, R40.reuse, R54, R24 ;  /* 0x000000362818723c */ /* 0x040fe60000001818 */
[----:B------:R-:W-:Y:S01]  /*27eb0*/  MUFU.EX2 R169, R169 ;  /* 0x000000a900a97308 */ /* 0x000fe20000000800 */
[----:B------:R-:W1:Y:S01]  /*27ec0*/  LDSM.16.MT88.4 R52, [R234+0xf800] ;  /* 0x00f80000ea34783b */ /* 0x000e620000004200 */
[----:B------:R-:W-:Y:S01]  /*27ed0*/  FADD.FTZ R133, R133, R129 ;  /* 0x0000008185857221 */ /* 0x000fe20000010000 */
[C---:B----4-:R-:W-:Y:S07]  /*27ee0*/  HMMA.16816.F32 R28, R40.reuse, R44, R28 ;  /* 0x0000002c281c723c */ /* 0x050fee000000181c */
[----:B------:R-:W4:Y:S01]  /*27ef0*/  MUFU.EX2 R64, R64 ;  /* 0x0000004000407308 */ /* 0x000f220000000800 */
[----:B---3--:R-:W-:Y:S01]  /*27f00*/  F2FP.F16.F32.PACK_AB R50, R170, R171 ;  /* 0x000000abaa32723e */ /* 0x008fe200000000ff */
[----:B------:R-:W-:Y:S01]  /*27f10*/  HMMA.16816.F32 R32, R40, R46, R32 ;  /* 0x0000002e2820723c */ /* 0x000fe20000001820 */
[----:B------:R-:W3:Y:S07]  /*27f20*/  LDSM.16.MT88.4 R40, [R233+0xf800] ;  /* 0x00f80000e928783b */ /* 0x000eee0000004200 */
[----:B------:R-:W-:Y:S03]  /*27f30*/  MUFU.EX2 R37, R99 ;  /* 0x0000006300257308 */ /* 0x000fe60000000800 */
[--C-:B------:R-:W-:Y:S01]  /*27f40*/  FFMA.FTZ R44, R84, UR4, -R39.reuse ;  /* 0x00000004542c7c23 */ /* 0x100fe20008010827 */
[----:B------:R-:W-:Y:S01]  /*27f50*/  FFMA.FTZ R84, R83, UR4, -R39 ;  /* 0x0000000453547c23 */ /* 0x000fe20008010827 */
[----:B------:R-:W-:Y:S01]  /*27f60*/  FADD.FTZ R133, R128, R133 ;  /* 0x0000008580857221 */ /* 0x000fe20000010000 */
[----:B------:R-:W-:Y:S03]  /*27f70*/  FADD.FTZ R177, R177, R193 ;  /* 0x000000c1b1b17221 */ /* 0x000fe60000010000 */
[----:B------:R-:W-:Y:S01]  /*27f80*/  FADD.FTZ R133, R136, R133 ;  /* 0x0000008588857221 */ /* 0x000fe20000010000 */
[----:B------:R-:W-:Y:S01]  /*27f90*/  MUFU.EX2 R65, R65 ;  /* 0x0000004100417308 */ /* 0x000fe20000000800 */
[----:B----4-:R-:W-:Y:S01]  /*27fa0*/  F2FP.F16.F32.PACK_AB R51, R64, R169 ;  /* 0x000000a94033723e */ /* 0x010fe200000000ff */
        /* <DEDUP_REMOVED lines=8> */
[----:B------:R-:W4:Y:S01]  /*28030*/  MUFU.EX2 R66, R66 ;  /* 0x0000004200427308 */ /* 0x000f220000000800 */
[----:B------:R-:W5:Y:S01]  /*28040*/  LDSM.16.MT88.4 R56, [R236+0x10000] ;  /* 0x01000000ec38783b */ /* 0x000f620000004200 */
[----:B------:R-:W-:Y:S01]  /*28050*/  FADD.FTZ R145, R145, R133 ;  /* 0x0000008591917221 */ /* 0x000fe20000010000 */
[C---:B--2---:R-:W-:Y:S07]  /*28060*/  HMMA.16816.F32 R12, R48.reuse, R60, R12 ;  /* 0x0000003c300c723c */ /* 0x044fee000000180c */
[----:B------:R-:W-:Y:S01]  /*28070*/  MUFU.EX2 R67, R67 ;  /* 0x0000004300437308 */ /* 0x000fe20000000800 */
[----:B------:R-:W-:Y:S01]  /*28080*/  FADD.FTZ R143, R143, R145 ;  /* 0x000000918f8f7221 */ /* 0x000fe20000010000 */
        /* <DEDUP_REMOVED lines=8> */
[----:B------:R-:W-:Y:S01]  /*28110*/  FADD.FTZ R143, R146, R143 ;  /* 0x0000008f928f7221 */ /* 0x000fe20000010000 */
[C---:B---3--:R-:W-:Y:S07]  /*28120*/  HMMA.16816.F32 R28, R48.reuse, R40, R28 ;  /* 0x00000028301c723c */ /* 0x048fee000000181c */
[----:B------:R-:W3:Y:S01]  /*28130*/  MUFU.EX2 R91, R91 ;  /* 0x0000005b005b7308 */ /* 0x000ee20000000800 */
[----:B-----5:R-:W-:Y:S01]  /*28140*/  F2FP.F16.F32.PACK_AB R46, R93, R67 ;  /* 0x000000435d2e723e */ /* 0x020fe200000000ff */
[----:B------:R-:W-:Y:S01]  /*28150*/  HMMA.16816.F32 R32, R48, R42, R32 ;  /* 0x0000002a3020723c */ /* 0x000fe20000001820 */
[----:B------:R-:W4:Y:S07]  /*28160*/  LDSM.16.MT88.4 R40, [R233+0x10000] ;  /* 0x01000000e928783b */ /* 0x000f2e0000004200 */
[----:B------:R5:W-:Y:S03]  /*28170*/  MUFU.EX2 R83, R44 ;  /* 0x0000002c00537308 */ /* 0x000be60000000800 */
[----:B------:R-:W-:Y:S01]  /*28180*/  FADD.FTZ R143, R149, R143 ;  /* 0x0000008f958f7221 */ /* 0x000fe20000010000 */
[----:B------:R-:W-:Y:S01]  /*28190*/  FADD.FTZ R177, R194, R177 ;  /* 0x000000b1c2b17221 */ /* 0x000fe20000010000 */
[----:B------:R-:W-:Y:S02]  /*281a0*/  LDSM.16.MT88.4 R148, [R235+0x11800] ;  /* 0x01180000eb94783b */ /* 0x000fe40000004200 */
[----:B------:R-:W-:Y:S01]  /*281b0*/  FADD.FTZ R143, R152, R143 ;  /* 0x0000008f988f7221 */ /* 0x000fe20000010000 */
[----:B------:R-:W-:Y:S02]  /*281c0*/  FADD.FTZ R173, R173, R177 ;  /* 0x000000b1adad7221 */ /* 0x000fe40000010000 */
[----:B------:R-:W-:Y:S01]  /*281d0*/  MUFU.EX2 R90, R90 ;  /* 0x0000005a005a7308 */ /* 0x000fe20000000800 */
[----:B---3--:R-:W-:Y:S01]  /*281e0*/  F2FP.F16.F32.PACK_AB R47, R91, R92 ;  /* 0x0000005c5b2f723e */ /* 0x008fe200000000ff */
[----:B------:R-:W-:Y:S01]  /*281f0*/  FADD.FTZ R153, R153, R143 ;  /* 0x0000008f99997221 */ /* 0x000fe20000010000 */
[----:B------:R-:W-:Y:S01]  /*28200*/  FADD.FTZ R173, R172, R173 ;  /* 0x000000adacad7221 */ /* 0x000fe20000010000 */
[----:B------:R-:W-:Y:S02]  /*28210*/  LDSM.16.MT88.4 R140, [R234+0x11800] ;  /* 0x01180000ea8c783b */ /* 0x000fe40000004200 */
[----:B------:R-:W-:Y:S01]  /*28220*/  FADD.FTZ R153, R156, R153 ;  /* 0x000000999c997221 */ /* 0x000fe20000010000 */
[----:B------:R-:W-:Y:S03]  /*28230*/  FADD.FTZ R173, R169, R173 ;  /* 0x000000ada9ad7221 */ /* 0x000fe60000010000 */
[----:B------:R-:W3:Y:S01]  /*28240*/  MUFU.EX2 R89, R89 ;  /* 0x0000005900597308 */ /* 0x000ee20000000800 */
[----:B-----5:R-:W-:Y:S01]  /*28250*/  F2FP.F16.F32.PACK_AB R44, R65, R37 ;  /* 0x00000025412c723e */ /* 0x020fe200000000ff */
[----:B------:R-:W-:Y:S01]  /*28260*/  FADD.FTZ R153, R157, R153 ;  /* 0x000000999d997221 */ /* 0x000fe20000010000 */
[----:B------:R-:W-:Y:S01]  /*28270*/  FADD.FTZ R64, R64, R173 ;  /* 0x000000ad40407221 */ /* 0x000fe20000010000 */
[----:B------:R-:W-:Y:S02]  /*28280*/  LDSM.16.MT88.4 R156, [R236+0x11800] ;  /* 0x01180000ec9c783b */ /* 0x000fe40000004200 */
[----:B------:R-:W-:Y:S01]  /*28290*/  FADD.FTZ R153, R161, R153 ;  /* 0x00000099a1997221 */ /* 0x000fe20000010000 */
[----:B------:R-:W-:Y:S01]  /*282a0*/  FADD.FTZ R64, R38, R64 ;  /* 0x0000004026407221 */ /* 0x000fe20000010000 */
[C---:B------:R-:W-:Y:S02]  /*282b0*/  HMMA.16816.F32 R4, R44.reuse, R56, R4 ;  /* 0x000000382c04723c */ /* 0x040fe40000001804 */
[----:B------:R-:W-:Y:S03]  /*282c0*/  MUFU.EX2 R88, R88 ;  /* 0x0000005800587308 */ /* 0x000fe60000000800 */
[----:B------:R-:W-:Y:S01]  /*282d0*/  FADD.FTZ R153, R160, R153 ;  /* 0x00000099a0997221 */ /* 0x000fe20000010000 */
[C---:B------:R-:W-:Y:S01]  /*282e0*/  HMMA.16816.F32 R8, R44.reuse, R58, R8 ;  /* 0x0000003a2c08723c */ /* 0x040fe20000001808 */
[----:B------:R-:W5:Y:S05]  /*282f0*/  LDSM.16.MT88.4 R56, [R236+0x10800] ;  /* 0x01080000ec38783b */ /* 0x000f6a0000004200 */
[----:B------:R-:W4:Y:S01]  /*28300*/  MUFU.EX2 R87, R87 ;  /* 0x0000005700577308 */ /* 0x000f220000000800 */
[----:B---3--:R-:W-:Y:S01]  /*28310*/  F2FP.F16.F32.PACK_AB R48, R89, R90 ;  /* 0x0000005a5930723e */ /* 0x008fe200000000ff */
        /* <DEDUP_REMOVED lines=9> */
[----:B------:R-:W3:Y:S06]  /*283b0*/  LDSM.16.MT88.4 R52, [R234+0x10800] ;  /* 0x01080000ea34783b */ /* 0x000eec0000004200 */
[----:B------:R-:W4:Y:S01]  /*283c0*/  MUFU.EX2 R84, R84 ;  /* 0x0000005400547308 */ /* 0x000f220000000800 */
[----:B------:R-:W-:Y:S01]  /*283d0*/  FADD.FTZ R191, R191, R192 ;  /* 0x000000c0bfbf7221 */ /* 0x000fe20000010000 */
[C---:B------:R-:W-:Y:S08]  /*283e0*/  HMMA.16816.F32 R28, R44.reuse, R40, R28 ;  /* 0x000000282c1c723c */ /* 0x040ff0000000181c */
[----:B------:R-:W-:Y:S01]  /*283f0*/  MUFU.EX2 R82, R82 ;  /* 0x0000005200527308 */ /* 0x000fe20000000800 */
[----:B------:R-:W-:Y:S01]  /*28400*/  HMMA.16816.F32 R32, R44, R42, R32 ;  /* 0x0000002a2c20723c */ /* 0x000fe20000001820 */
[----:B------:R-:W3:Y:S02]  /*28410*/  LDSM.16.MT88.4 R40, [R233+0x10800] ;  /* 0x01080000e928783b */ /* 0x000ee40000004200 */
[----:B-1----:R-:W-:Y:S01]  /*28420*/  F2FP.F16.F32.PACK_AB R50, R85, R86 ;  /* 0x000000565532723e */ /* 0x002fe200000000ff */
[----:B------:R-:W-:Y:S05]  /*28430*/  FADD.FTZ R191, R188, R191 ;  /* 0x000000bfbcbf7221 */ /* 0x000fea0000010000 */
[----:B------:R-:W1:Y:S02]  /*28440*/  MUFU.EX2 R81, R81 ;  /* 0x0000005100517308 */ /* 0x000e640000000800 */
[----:B----4-:R-:W-:Y:S01]  /*28450*/  F2FP.F16.F32.PACK_AB R51, R84, R83 ;  /* 0x000000535433723e */ /* 0x010fe200000000ff */
[----:B------:R-:W4:Y:S01]  /*28460*/  LDSM.16.MT88.4 R44, [R236+0x11000] ;  /* 0x01100000ec2c783b */ /* 0x000f220000004200 */
[----:B------:R-:W-:Y:S01]  /*28470*/  FADD.FTZ R187, R187, R191 ;  /* 0x000000bfbbbb7221 */ /* 0x000fe20000010000 */
[----:B------:R-:W-:Y:S04]  /*28480*/  FADD.FTZ R66, R66, R64 ;  /* 0x0000004042427221 */ /* 0x000fe80000010000 */
[C---:B-----5:R-:W-:Y:S01]  /*28490*/  HMMA.16816.F32 R4, R48.reuse, R56, R4 ;  /* 0x000000383004723c */ /* 0x060fe20000001804 */
[----:B------:R-:W-:Y:S04]  /*284a0*/  MUFU.EX2 R80, R80 ;  /* 0x0000005000507308 */ /* 0x000fe80000000800 */
[----:B------:R-:W-:Y:S01]  /*284b0*/  FADD.FTZ R187, R180, R187 ;  /* 0x000000bbb4bb7221 */ /* 0x000fe20000010000 */
[C---:B------:R-:W-:Y:S01]  /*284c0*/  HMMA.16816.F32 R8, R48.reuse, R58, R8 ;  /* 0x0000003a3008723c */ /* 0x040fe20000001808 */
[----:B------:R-:W5:Y:S04]  /*284d0*/  LDSM.16.MT88.4 R56, [R235+0x11000] ;  /* 0x01100000eb38783b */ /* 0x000f680000004200 */
[----:B------:R-:W1:Y:S01]  /*284e0*/  MUFU.EX2 R79, R79 ;  /* 0x0000004f004f7308 */ /* 0x000e620000000800 */
[----:B------:R-:W-:Y:S01]  /*284f0*/  FADD.FTZ R187, R178, R187 ;  /* 0x000000bbb2bb7221 */ /* 0x000fe20000010000 */
[C---:B--2---:R-:W-:Y:S08]  /*28500*/  HMMA.16816.F32 R12, R48.reuse, R60, R12 ;  /* 0x0000003c300c723c */ /* 0x044ff0000000180c */
[----:B------:R-:W-:Y:S01]  /*28510*/  MUFU.EX2 R78, R78 ;  /* 0x0000004e004e7308 */ /* 0x000fe20000000800 */
[C---:B------:R-:W-:Y:S03]  /*28520*/  HMMA.16816.F32 R16, R48.reuse, R62, R16 ;  /* 0x0000003e3010723c */ /* 0x040fe60000001810 */
[--C-:B------:R-:W-:Y:S03]  /*28530*/  FFMA.FTZ R60, R74, UR4, -R39.reuse ;  /* 0x000000044a3c7c23 */ /* 0x100fe60008010827 */
[C---:B---3--:R-:W-:Y:S03]  /*28540*/  HMMA.16816.F32 R20, R48.reuse, R52, R20 ;  /* 0x000000343014723c */ /* 0x048fe60000001814 */
[----:B------:R-:W2:Y:S02]  /*28550*/  MUFU.EX2 R77, R77 ;  /* 0x0000004d004d7308 */ /* 0x000ea40000000800 */
[----:B------:R-:W-:Y:S01]  /*28560*/  FFMA.FTZ R63, R72, UR4, -R39 ;  /* 0x00000004483f7c23 */ /* 0x000fe20008010827 */
[C---:B------:R-:W-:Y:S01]  /*28570*/  HMMA.16816.F32 R24, R48.reuse, R54, R24 ;  /* 0x000000363018723c */ /* 0x040fe20000001818 */
[----:B------:R-:W3:Y:S06]  /*28580*/  LDSM.16.MT88.4 R52, [R234+0x11000] ;  /* 0x01100000ea34783b */ /* 0x000eec0000004200 */
[----:B------:R-:W-:Y:S01]  /*28590*/  MUFU.EX2 R76, R76 ;  /* 0x0000004c004c7308 */ /* 0x000fe20000000800 */
[----:B------:R-:W-:Y:S01]  /*285a0*/  FFMA.FTZ R61, R75, UR4, -R71 ;  /* 0x000000044b3d7c23 */ /* 0x000fe20008010847 */
[C---:B------:R-:W-:Y:S08]  /*285b0*/  HMMA.16816.F32 R28, R48.reuse, R40, R28 ;  /* 0x00000028301c723c */ /* 0x040ff0000000181c */
[----:B------:R-:W4:Y:S01]  /*285c0*/  MUFU.EX2 R60, R60 ;  /* 0x0000003c003c7308 */ /* 0x000f220000000800 */
[----:B------:R-:W-:Y:S01]  /*285d0*/  HMMA.16816.F32 R32, R48, R42, R32 ;  /* 0x0000002a3020723c */ /* 0x000fe20000001820 */
[----:B------:R-:W3:Y:S02]  /*285e0*/  LDSM.16.MT88.4 R48, [R233+0x11000] ;  /* 0x01100000e930783b */ /* 0x000ee40000004200 */
[----:B-1----:R-:W-:Y:S01]  /*285f0*/  F2FP.F16.F32.PACK_AB R40, R81, R82 ;  /* 0x000000525128723e */ /* 0x002fe200000000ff */
[----:B------:R-:W-:Y:S01]  /*28600*/  FADD.FTZ R175, R175, R187 ;  /* 0x000000bbafaf7221 */ /* 0x000fe20000010000 */
[----:B------:R-:W-:Y:S01]  /*28610*/  F2FP.F16.F32.PACK_AB R41, R79, R80 ;  /* 0x000000504f29723e */ /* 0x000fe200000000ff */
[----:B------:R-:W-:Y:S03]  /*28620*/  FFMA.FTZ R62, R73, UR4, -R71 ;  /* 0x00000004493e7c23 */ /* 0x000fe60008010847 */
[----:B------:R-:W-:Y:S02]  /*28630*/  MUFU.EX2 R61, R61 ;  /* 0x0000003d003d7308 */ /* 0x000fe40000000800 */
[----:B--2---:R-:W-:Y:S01]  /*28640*/  F2FP.F16.F32.PACK_AB R42, R77, R78 ;  /* 0x0000004e4d2a723e */ /* 0x004fe200000000ff */
[----:B------:R-:W-:Y:S01]  /*28650*/  FADD.FTZ R175, R174, R175 ;  /* 0x000000afaeaf7221 */ /* 0x000fe20000010000 */
[----:B------:R-:W-:Y:S01]  /*28660*/  FFMA.FTZ R71, R68, UR4, -R71 ;  /* 0x0000000444477c23 */ /* 0x000fe20008010847 */
[----:B------:R-:W-:Y:S01]  /*28670*/  FADD.FTZ R66, R92, R66 ;  /* 0x000000425c427221 */ /* 0x000fe20000010000 */
[----:B----4-:R-:W-:Y:S04]  /*28680*/  F2FP.F16.F32.PACK_AB R43, R60, R76 ;  /* 0x0000004c3c2b723e */ /* 0x010fe800000000ff */
[----:B------:R-:W1:Y:S01]  /*28690*/  MUFU.EX2 R62, R62 ;  /* 0x0000003e003e7308 */ /* 0x000e620000000800 */
[----:B------:R-:W-:Y:S01]  /*286a0*/  FADD.FTZ R175, R195, R175 ;  /* 0x000000afc3af7221 */ /* 0x000fe20000010000 */
[----:B------:R-:W-:Y:S03]  /*286b0*/  FADD.FTZ R66, R91, R66 ;  /* 0x000000425b427221 */ /* 0x000fe60000010000 */
[----:B------:R-:W-:Y:S01]  /*286c0*/  FADD.FTZ R175, R196, R175 ;  /* 0x000000afc4af7221 */ /* 0x000fe20000010000 */
[C---:B------:R-:W-:Y:S04]  /*286d0*/  HMMA.16816.F32 R4, R40.reuse, R44, R4 ;  /* 0x0000002c2804723c */ /* 0x040fe80000001804 */
[----:B------:R-:W-:Y:S01]  /*286e0*/  MUFU.EX2 R71, R71 ;  /* 0x0000004700477308 */ /* 0x000fe20000000800 */
[----:B------:R-:W-:Y:S01]  /*286f0*/  FADD.FTZ R171, R171, R175 ;  /* 0x000000afabab7221 */ /* 0x000fe20000010000 */
[C---:B------:R-:W-:Y:S08]  /*28700*/  HMMA.16816.F32 R8, R40.reuse, R46, R8 ;  /* 0x0000002e2808723c */ /* 0x040ff00000001808 */
[----:B------:R-:W-:Y:S03]  /*28710*/  MUFU.EX2 R44, R69 ;  /* 0x00000045002c7308 */ /* 0x000fe60000000800 */
[----:B------:R-:W-:Y:S01]  /*28720*/  FFMA.FTZ R45, R36, UR4, -R39 ;  /* 0x00000004242d7c23 */ /* 0x000fe20008010827 */
[C---:B-----5:R-:W-:Y:S03]  /*28730*/  HMMA.16816.F32 R12, R40.reuse, R56, R12 ;  /* 0x00000038280c723c */ /* 0x060fe6000000180c */
[----:B------:R-:W-:Y:S03]  /*28740*/  FADD.FTZ R46, R170, R171 ;  /* 0x000000abaa2e7221 */ /* 0x000fe60000010000 */
[C---:B------:R-:W-:Y:S01]  /*28750*/  HMMA.16816.F32 R16, R40.reuse, R58, R16 ;  /* 0x0000003a2810723c */ /* 0x040fe20000001810 */
[----:B------:R-:W-:Y:S04]  /*28760*/  MUFU.EX2 R45, R45 ;  /* 0x0000002d002d7308 */ /* 0x000fe80000000800 */
[----:B------:R-:W-:Y:S01]  /*28770*/  FADD.FTZ R46, R37, R46 ;  /* 0x0000002e252e7221 */ /* 0x000fe20000010000 */
[C---:B---3--:R-:W-:Y:S05]  /*28780*/  HMMA.16816.F32 R20, R40.reuse, R52, R20 ;  /* 0x000000342814723c */ /* 0x048fea0000001814 */
[----:B------:R-:W-:Y:S01]  /*28790*/  MUFU.EX2 R63, R63 ;  /* 0x0000003f003f7308 */ /* 0x000fe20000000800 */
[----:B------:R-:W-:Y:S01]  /*287a0*/  FFMA.FTZ R39, R3, UR4, -R39 ;  /* 0x0000000403277c23 */ /* 0x000fe20008010827 */
[C---:B------:R-:W-:Y:S04]  /*287b0*/  HMMA.16816.F32 R24, R40.reuse, R54, R24 ;  /* 0x000000362818723c */ /* 0x040fe80000001818 */
[----:B------:R-:W-:Y:S02]  /*287c0*/  FADD.FTZ R46, R65, R46 ;  /* 0x0000002e412e7221 */ /* 0x000fe40000010000 */
[C---:B------:R-:W-:Y:S02]  /*287d0*/  HMMA.16816.F32 R28, R40.reuse, R48, R28 ;  /* 0x00000030281c723c */ /* 0x040fe4000000181c */
[----:B------:R-:W2:Y:S03]  /*287e0*/  MUFU.EX2 R3, R39 ;  /* 0x0000002700037308 */ /* 0x000ea60000000800 */
[----:B------:R-:W-:Y:S01]  /*287f0*/  FADD.FTZ R46, R67, R46 ;  /* 0x0000002e432e7221 */ /* 0x000fe20000010000 */
[----:B------:R-:W-:Y:S06]  /*28800*/  HMMA.16816.F32 R32, R40, R50, R32 ;  /* 0x000000322820723c */ /* 0x000fec0000001820 */
[----:B------:R-:W3:Y:S01]  /*28810*/  MUFU.EX2 R70, R70 ;  /* 0x0000004600467308 */ /* 0x000ee20000000800 */
[----:B------:R-:W-:Y:S01]  /*28820*/  FADD.FTZ R93, R93, R46 ;  /* 0x0000002e5d5d7221 */ /* 0x000fe20000010000 */
[----:B------:R-:W-:Y:S03]  /*28830*/  FADD.FTZ R88, R88, R66 ;  /* 0x0000004258587221 */ /* 0x000fe60000010000 */
[----:B-1----:R-:W-:Y:S01]  /*28840*/  F2FP.F16.F32.PACK_AB R132, R62, R61 ;  /* 0x0000003d3e84723e */ /* 0x002fe200000000ff */
[----:B------:R-:W-:Y:S01]  /*28850*/  FADD.FTZ R93, R90, R93 ;  /* 0x0000005d5a5d7221 */ /* 0x000fe20000010000 */
[----:B--2---:R-:W-:Y:S01]  /*28860*/  F2FP.F16.F32.PACK_AB R135, R3, R45 ;  /* 0x0000002d0387723e */ /* 0x004fe200000000ff */
[----:B------:R-:W-:Y:S01]  /*28870*/  FADD.FTZ R88, R87, R88 ;  /* 0x0000005857587221 */ /* 0x000fe20000010000 */
[----:B------:R-:W-:Y:S01]  /*28880*/  F2FP.F16.F32.PACK_AB R134, R71, R44 ;  /* 0x0000002c4786723e */ /* 0x000fe200000000ff */
[----:B------:R-:W-:Y:S01]  /*28890*/  FADD.FTZ R93, R89, R93 ;  /* 0x0000005d595d7221 */ /* 0x000fe20000010000 */
[----:B------:R-:W1:Y:S01]  /*288a0*/  LDSM.16.MT88.4 R36, [R233+0x11800] ;  /* 0x01180000e924783b */ /* 0x000e620000004200 */
[----:B------:R-:W-:Y:S02]  /*288b0*/  FADD.FTZ R88, R83, R88 ;  /* 0x0000005853587221 */ /* 0x000fe40000010000 */
        /* <DEDUP_REMOVED lines=26> */
[----:B------:R-:W-:Y:S02]  /*28a60*/  FADD.FTZ R76, R45, R76 ;  /* 0x0000004c2d4c7221 */ /* 0x000fe40000010000 */
[----:B------:R1:W-:Y:S02]  /*28a70*/  STL [R1+0x4], R4 ;  /* 0x0000040401007387 */ /* 0x0003e40000100800 */
[----:B------:R-:W-:Y:S05]  /*28a80*/  FADD.FTZ R3, R3, R76 ;  /* 0x0000004c03037221 */ /* 0x000fea0000010000 */
[----:B------:R1:W-:Y:S01]  /*28a90*/  STL [R1], R3 ;  /* 0x0000000301007387 */ /* 0x0003e20000100800 */
[----:B------:R-:W-:Y:S05]  /*28aa0*/  @P0 BRA `(.L_x_2918) ;  /* 0xffffff9c00600947 */ /* 0x000fea000383ffff */
.L_x_2914:
[----:B------:R-:W1:Y:S04]  /*28ab0*/  LDL.LU R6, [R1+0x4] ;  /* 0x0000040001067983 */ /* 0x000e680000300800 */
[----:B------:R-:W2:Y:S01]  /*28ac0*/  LDL.LU R5, [R1] ;  /* 0x0000000001057983 */ /* 0x000ea20000300800 */
[----:B------:R-:W3:Y:S01]  /*28ad0*/  S2UR UR4, SR_CgaCtaId ;  /* 0x00000000000479c3 */ /* 0x000ee20000008800 */
[----:B------:R-:W-:Y:S01]  /*28ae0*/  MOV R7, 0x3f800000 ;  /* 0x3f80000000077802 */ /* 0x000fe20000000f00 */
[----:B------:R-:W-:Y:S01]  /*28af0*/  IMAD.MOV.U32 R8, RZ, RZ, 0x3f800000 ;  /* 0x3f800000ff087424 */ /* 0x000fe200078e00ff */
[----:B------:R-:W-:Y:S02]  /*28b00*/  UMOV UR5, 0x400 ;  /* 0x0000040000057882 */ /* 0x000fe40000000000 */
[----:B---3--:R-:W-:Y:S01]  /*28b10*/  ULEA UR4, UR4, UR5, 0x18 ;  /* 0x0000000504047291 */ /* 0x008fe2000f8ec03f */
[----:B-1----:R-:W1:Y:S04]  /*28b20*/  SHFL.BFLY PT, R4, R6, 0x2, 0x1f ;  /* 0x0c401f0006047f89 */ /* 0x002e6800000e0000 */
[----:B--2---:R-:W2:Y:S01]  /*28b30*/  SHFL.BFLY PT, R3, R5, 0x2, 0x1f ;  /* 0x0c401f0005037f89 */ /* 0x004ea200000e0000 */
        /* <DEDUP_REMOVED lines=129> */
.L_x_2919:
[----:B------:R-:W1:Y:S01]  /*29350*/  S2R R16, SR_CTAID.Z ;  /* 0x0000000000107919 */ /* 0x000e620000002700 */
[----:B------:R-:W1:Y:S01]  /*29360*/  LDC R0, c[0x0][0x270] ;  /* 0x00009c00ff007b82 */ /* 0x000e620000000800 */
[----:B------:R-:W1:Y:S07]  /*29370*/  S2R R2, SR_CTAID.Y ;  /* 0x0000000000027919 */ /* 0x000e6e0000002600 */
[----:B------:R-:W2:Y:S01]  /*29380*/  LDC R9, c[0x0][0x2c4] ;  /* 0x0000b100ff097b82 */ /* 0x000ea20000000800 */
[----:B-1----:R-:W-:-:S04]  /*29390*/  IMAD R0, R2, R0, R16 ;  /* 0x0000000002007224 */ /* 0x002fc800078e0210 */
[----:B--2---:R-:W-:-:S07]  /*293a0*/  IMAD R9, R0, R9, RZ ;  /* 0x0000000900097224 */ /* 0x004fce00078e02ff */
.L_x_2920:
        /* <DEDUP_REMOVED lines=34> */
.L_x_2922:
[----:B------:R-:W-:Y:S05]  /*295d0*/  BSYNC B0 ;  /* 0x0000000000007941 */ /* 0x000fea0003800000 */
.L_x_2921:
        /* <DEDUP_REMOVED lines=54> */
.L_x_2924:
[----:B------:R-:W-:Y:S05]  /*29940*/  BSYNC B0 ;  /* 0x0000000000007941 */ /* 0x000fea0003800000 */
.L_x_2923:
        /* <DEDUP_REMOVED lines=15> */
.L_x_2926:
[----:B------:R-:W-:Y:S05]  /*29a40*/  BSYNC B0 ;  /* 0x0000000000007941 */ /* 0x000fea0003800000 */
.L_x_2925:
        /* <DEDUP_REMOVED lines=15> */
.L_x_2928:
[----:B------:R-:W-:Y:S05]  /*29b40*/  BSYNC B0 ;  /* 0x0000000000007941 */ /* 0x000fea0003800000 */
.L_x_2927:
        /* <DEDUP_REMOVED lines=13> */
.L_x_2929:
        /* <DEDUP_REMOVED lines=14> */
.L_x_7899:


//--------------------- .text._ZN5flash24flash_fwd_splitkv_kernelI23Flash_fwd_kernel_traitsILi64ELi64ELi256ELi4ELb0ELb0EN7cutlass6half_tE19Flash_kernel_traitsILi64ELi64ELi256ELi4ES3_EELb1ELb0ELb1ELb0ELb0ELb0ELb0ELb1EEEvNS_16Flash_fwd_paramsE --------------------------
	.section	.text._ZN5flash24flash_fwd_splitkv_kernelI23Flash_fwd_kernel_traitsILi64ELi64ELi256ELi4ELb0ELb0EN7cutlass6half_tE19Flash_kernel_traitsILi64ELi64ELi256ELi4ES3_EELb1ELb0ELb1ELb0ELb0ELb0ELb0ELb1EEEvNS_16Flash_fwd_paramsE,"ax",@progbits
	.align	128
        .global         _ZN5flash24flash_fwd_splitkv_kernelI23Flash_fwd_kernel_traitsILi64ELi64ELi256ELi4ELb0ELb0EN7cutlass6half_tE19Flash_kernel_traitsILi64ELi64ELi256ELi4ES3_EELb1ELb0ELb1ELb0ELb0ELb0ELb0ELb1EEEvNS_16Flash_fwd_paramsE
        .type           _ZN5flash24flash_fwd_splitkv_kernelI23Flash_fwd_kernel_traitsILi64ELi64ELi256ELi4ELb0ELb0EN7cutlass6half_tE19Flash_kernel_traitsILi64ELi64ELi256ELi4ES3_EELb1ELb0ELb1ELb0ELb0ELb0ELb0ELb1EEEvNS_16Flash_fwd_paramsE,@function
        .size           _ZN5flash24flash_fwd_splitkv_kernelI23Flash_fwd_kernel_traitsILi64ELi64ELi256ELi4ELb0ELb0EN7cutlass6half_tE19Flash_kernel_traitsILi64ELi64ELi256ELi4ES3_EELb1ELb0ELb1ELb0ELb0ELb0ELb0ELb1EEEvNS_16Flash_fwd_paramsE,(.L_x_7850 - _ZN5flash24flash_fwd_splitkv_kernelI23Flash_fwd_kernel_traitsILi64ELi64ELi256ELi4ELb0ELb0EN7cutlass6half_tE19Flash_kernel_traitsILi64ELi64ELi256ELi4ES3_EELb1ELb0ELb1ELb0ELb0ELb0ELb0ELb1EEEvNS_16Flash_fwd_paramsE)
        .other          _ZN5flash24flash_fwd_splitkv_kernelI23Flash_fwd_kernel_traitsILi64ELi64ELi256ELi4ELb0ELb0EN7cutlass6half_tE19Flash_kernel_traitsILi64ELi64ELi256ELi4ES3_EELb1ELb0ELb1ELb0ELb0ELb0ELb0ELb1EEEvNS_16Flash_fwd_paramsE,@"STO_CUDA_ENTRY STV_DEFAULT"
_ZN5flash24flash_fwd_splitkv_kernelI23Flash_fwd_kernel_traitsILi64ELi64ELi256ELi4ELb0ELb0EN7cutlass6half_tE19Flash_kernel_traitsILi64ELi64ELi256ELi4ES3_EELb1ELb0ELb1ELb0ELb0ELb0ELb0ELb1EEEvNS_16Flash_fwd_paramsE:
.text._ZN5flash24flash_fwd_splitkv_kernelI23Flash_fwd_kernel_traitsILi64ELi64ELi256ELi4ELb0ELb0EN7cutlass6half_tE19Flash_kernel_traitsILi64ELi64ELi256ELi4ES3_EELb1ELb0ELb1ELb0ELb0ELb0ELb0ELb1EEEvNS_16Flash_fwd_paramsE:
[----:B------:R-:W1:Y:S08]  /*0000*/  LDC R1, c[0x0][0x28] ;  /* 0x00000a00ff017b82 */ /* 0x000e700000000800 */
[----:B------:R-:W2:Y:S01]  /*0010*/  LDC.64 R22, c[0x0][0x198] ;  /* 0x00006600ff167b82 */ /* 0x000ea20000000a00 */
[----:B------:R-:W-:Y:S01]  /*0020*/  BSSY B3, `(.L_x_2930) ;  /* 0x0000003000037945 */ /* 0x000fe20003800000 */
[----:B-1----:R-:W-:-:S06]  /*0030*/  IADD3 R1, R1, -0x180, RZ ;  /* 0xfffffe8001017810 */ /* 0x002fcc0007ffe0ff */
[----:B--2---:R-:W-:Y:S05]  /*0040*/  CALL.REL.NOINC `($_ZN5flash24flash_fwd_splitkv_kernelI23Flash_fwd_kernel_traitsILi64ELi64ELi256ELi4ELb0ELb0EN7cutlass6half_tE19Flash_kernel_traitsILi64ELi64ELi256ELi4ES3_EELb1ELb0ELb1ELb0ELb0ELb0ELb0ELb1EEEvNS_16Flash_fwd_paramsE$_ZN5flash30compute_attn_1rowblock_splitkvI23Flash_fwd_kernel_traitsILi64ELi64ELi256ELi4ELb0ELb0EN7cutlass6half_tE19Flash_kernel_traitsILi64ELi64ELi256ELi4ES3_EELb1ELb0ELb1ELb0ELb0ELb0ELb0ELb1ENS_16Flash_fwd_paramsEEEvRKT8_iiiii) ;  /* 0x0000000000087944 */ /* 0x004fea0003c00000 */
[----:B------:R-:W-:Y:S05]  /*0050*/  BSYNC B3 ;  /* 0x0000000000037941 */ /* 0x000fea0003800000 */
.L_x_2930:
[----:B------:R-:W-:Y:S05]  /*0060*/  EXIT ;  /* 0x000000000000794d */ /* 0x000fea0003800000 */
        .type           $_ZN5flash24flash_fwd_splitkv_kernelI23Flash_fwd_kernel_traitsILi64ELi64ELi256ELi4ELb0ELb0EN7cutlass6half_tE19Flash_kernel_traitsILi64ELi64ELi256ELi4ES3_EELb1ELb0ELb1ELb0ELb0ELb0ELb0ELb1EEEvNS_16Flash_fwd_paramsE$_ZN5flash30compute_attn_1rowblock_splitkvI23Flash_fwd_kernel_traitsILi64ELi64ELi256ELi4ELb0ELb0EN7cutlass6half_tE19Flash_kernel_traitsILi64ELi64ELi256ELi4ES3_EELb1ELb0ELb1ELb0ELb0ELb0ELb0ELb1ENS_16Flash_fwd_paramsEEEvRKT8_iiiii,@function
        .size           $_ZN5flash24flash_fwd_splitkv_kernelI23Flash_fwd_kernel_traitsILi64ELi64ELi256ELi4ELb0ELb0EN7cutlass6half_tE19Flash_kernel_traitsILi64ELi64ELi256ELi4ES3_EELb1ELb0ELb1ELb0ELb0ELb0ELb0ELb1EEEvNS_16Flash_fwd_paramsE$_ZN5flash30compute_attn_1rowblock_splitkvI23Flash_fwd_kernel_traitsILi64ELi64ELi256ELi4ELb0ELb0EN7cutlass6half_tE19Flash_kernel_traitsILi64ELi64ELi256ELi4ES3_EELb1ELb0ELb1ELb0ELb0ELb0ELb0ELb1ENS_16Flash_fwd_paramsEEEvRKT8_iiiii,(.L_x_7850 - $_ZN5flash24flash_fwd_splitkv_kernelI23Flash_fwd_kernel_traitsILi64ELi64ELi256ELi4ELb0ELb0EN7cutlass6half_tE19Flash_kernel_traitsILi64ELi64ELi256ELi4ES3_EELb1ELb0ELb1ELb0ELb0ELb0ELb0ELb1EEEvNS_16Flash_fwd_paramsE$_ZN5flash30compute_attn_1rowblock_splitkvI23Flash_fwd_kernel_traitsILi64ELi64ELi256ELi4ELb0ELb0EN7cutlass6half_tE19Flash_kernel_traitsILi64ELi64ELi256ELi4ES3_EELb1ELb0ELb1ELb0ELb0ELb0ELb0ELb1ENS_16Flash_fwd_paramsEEEvRKT8_iiiii)
$_ZN5flash24flash_fwd_splitkv_kernelI23Flash_fwd_kernel_traitsILi64ELi64ELi256ELi4ELb0ELb0EN7cutlass6half_tE19Flash_kernel_traitsILi64ELi64ELi256ELi4ES3_EELb1ELb0ELb1ELb0ELb0ELb0ELb0ELb1EEEvNS_16Flash_fwd_paramsE$_ZN5flash30compute_attn_1rowblock_splitkvI23Flash_fwd_kernel_traitsILi64ELi64ELi256ELi4ELb0ELb0EN7cutlass6half_tE19Flash_kernel_traitsILi64ELi64ELi256ELi4ES3_EELb1ELb0ELb1ELb0ELb0ELb0ELb0ELb1ENS_16Flash_fwd_paramsEEEvRKT8_iiiii:
        /* <DEDUP_REMOVED lines=30> */
.L_x_2932:
[----:B------:R-:W-:Y:S05]  /*0250*/  BSYNC B0 ;  /* 0x0000000000007941 */ /* 0x000fea0003800000 */
.L_x_2931:
        /* <DEDUP_REMOVED lines=8> */
.L_x_2934:
[----:B------:R3:W5:Y:S02]  /*02e0*/  LD.E R0, desc[UR6][R22.64+0xb8] ;  /* 0x0000b80616007980 */ /* 0x000764000c101900 */
.L_x_2935:
[----:B------:R-:W-:Y:S05]  /*02f0*/  BSYNC B0 ;  /* 0x0000000000007941 */ /* 0x000fea0003800000 */
.L_x_2933:
        /* <DEDUP_REMOVED lines=10> */
.L_x_2937:
[----:B------:R-:W2:Y:S01]  /*03a0*/  LD.E.64 R2, desc[UR6][R22.64+0x108] ;  /* 0x0001080616027980 */ /* 0x000ea2000c101b00 */
[----:B------:R-:W-:Y:S01]  /*03b0*/  BSSY B0, `(.L_x_2939) ;  /* 0x0000006000007945 */ /* 0x000fe20003800000 */
[----:B------:R-:W-:Y:S01]  /*03c0*/  IMAD.MOV.U32 R0, RZ, RZ, RZ ;  /* 0x000000ffff007224 */ /* 0x000fe200078e00ff */
[----:B--2---:R-:W-:-:S04]  /*03d0*/  ISETP.NE.U32.AND P0, PT, R2, RZ, PT ;  /* 0x000000ff0200720c */ /* 0x004fc80003f05070 */
[----:B------:R-:W-:-:S13]  /*03e0*/  ISETP.NE.AND.EX P0, PT, R3, RZ, PT, P0 ;  /* 0x000000ff0300720c */ /* 0x000fda0003f05300 */
[----:B------:R-:W-:Y:S05]  /*03f0*/  @!P0 BRA `(.L_x_2940) ;  /* 0x0000000000048947 */ /* 0x000fea0003800000 */
[----:B------:R2:W5:Y:S02]  /*0400*/  LD.E R0, desc[UR6][R22.64+0xbc] ;  /* 0x0000bc0616007980 */ /* 0x000564000c101900 */
.L_x_2940:
[----:B------:R-:W-:Y:S05]  /*0410*/  BSYNC B0 ;  /* 0x0000000000007941 */ /* 0x000fea0003800000 */
.L_x_2939:
[----:B-----5:R-:W-:Y:S02]  /*0420*/  IADD3 R216, R157, R0, RZ ;  /* 0x000000009dd87210 */ /* 0x020fe40007ffe0ff */
.L_x_2938:
[----:B------:R-:W-:Y:S05]  /*0430*/  BSYNC B1 ;  /* 0x0000000000017941 */ /* 0x000fea0003800000 */
.L_x_2936:
[----:B------:R-:W4:Y:S01]  /*0440*/  S2R R38, SR_CTAID.X ;  /* 0x0000000000267919 */ /* 0x000f220000002500 */
[----:B------:R-:W-:Y:S01]  /*0450*/  MOV R28, 0x50 ;  /* 0x00000050001c7802 */ /* 0x000fe20000000f00 */
[----:B------:R-:W-:-:S03]  /*0460*/  IMAD.MOV.U32 R3, RZ, RZ, 0x0 ;  /* 0x00000000ff037424 */ /* 0x000fc600078e00ff */
[----:B------:R-:W-:Y:S01]  /*0470*/  MOV R2, R28 ;  /* 0x0000001c00027202 */ /* 0x000fe20000000f00 */
[----:B----4-:R-:W-:-:S05]  /*0480*/  IMAD.SHL.U32 R32, R38, 0x40, RZ ;  /* 0x0000004026207824 */ /* 0x010fca00078e00ff */
[----:B------:R-:W-:-:S13]  /*0490*/  ISETP.GT.AND P0, PT, R8, R32, PT ;  /* 0x000000200800720c */ /* 0x000fda0003f04270 */
[----:B-123--:R-:W-:Y:S05]  /*04a0*/  @!P0 RET.REL.NODEC R2 `(_ZN5flash24flash_fwd_splitkv_kernelI23Flash_fwd_kernel_traitsILi64ELi64ELi256ELi4ELb0ELb0EN7cutlass6half_tE19Flash_kernel_traitsILi64ELi64ELi256ELi4ES3_EELb1ELb0ELb1ELb0ELb0ELb0ELb0ELb1EEEvNS_16Flash_fwd_paramsE) ;  /* 0xfffffff802d48950 */ /* 0x00efea0003c3ffff */
        /* <DEDUP_REMOVED lines=87> */
.L_x_2943:
[----:B------:R-:W-:Y:S05]  /*0a20*/  BSYNC B0 ;  /* 0x0000000000007941 */ /* 0x000fea0003800000 */
.L_x_2942:
        /* <DEDUP_REMOVED lines=20> */
.L_x_2945:
[----:B------:R-:W-:Y:S05]  /*0b70*/  BSYNC B0 ;  /* 0x0000000000007941 */ /* 0x000fea0003800000 */
.L_x_2944:
        /* <DEDUP_REMOVED lines=13> */
.L_x_2947:
[----:B------:R-:W-:Y:S05]  /*0c50*/  BSYNC B0 ;  /* 0x0000000000007941 */ /* 0x000fea0003800000 */
.L_x_2946:
        /* <DEDUP_REMOVED lines=12> */
.L_x_2949:
[----:B------:R-:W-:Y:S05]  /*0d20*/  BSYNC B0 ;  /* 0x0000000000007941 */ /* 0x000fea0003800000 */
.L_x_2948:
[----:B---3--:R-:W-:Y:S01]  /*0d30*/  MOV R2, R28 ;  /* 0x0000001c00027202 */ /* 0x008fe20000000f00 */
[----:B------:R-:W-:Y:S01]  /*0d40*/  @!P6 ST.E desc[UR6][R14.64], R16 ;  /* 0x000000100e00e985 */ /* 0x000fe2000c101906 */
[----:B------:R-:W-:-:S03]  /*0d50*/  MOV R3, 0x0 ;  /* 0x0000000000037802 */ /* 0x000fc60000000f00 */
[----:B------:R-:W-:Y:S04]  /*0d60*/  @!P5 ST.E desc[UR6][R14.64+0x40], R13 ;  /* 0x0000400d0e00d985 */ /* 0x000fe8000c101906 */
[----:B------:R1:W-:Y:S02]  /*0d70*/  @!P4 ST.E desc[UR6][R14.64+0x80], R12 ;  /* 0x0000800c0e00c985 */ /* 0x0003e4000c101906 */
[----:B-12--5:R-:W-:Y:S05]  /*0d80*/  @P3 RET.REL.NODEC R2 `(_ZN5flash24flash_fwd_splitkv_kernelI23Flash_fwd_kernel_traitsILi64ELi64ELi256ELi4ELb0ELb0EN7cutlass6half_tE19Flash_kernel_traitsILi64ELi64ELi256ELi4ES3_EELb1ELb0ELb1ELb0ELb0ELb0ELb0ELb1EEEvNS_16Flash_fwd_paramsE) ;  /* 0xfffffff0029c3950 */ /* 0x026fea0003c3ffff */
[----:B------:R-:W-:Y:S02]  /*0d90*/  MOV R0, 0x7f800000 ;  /* 0x7f80000000007802 */ /* 0x000fe40000000f00 */
[----:B------:R-:W-:Y:S02]  /*0da0*/  MOV R2, R28 ;  /* 0x0000001c00027202 */ /* 0x000fe40000000f00 */
[----:B------:R-:W-:Y:S01]  /*0db0*/  MOV R3, 0x0 ;  /* 0x0000000000037802 */ /* 0x000fe20000000f00 */
[----:B------:R1:W-:Y:S03]  /*0dc0*/  ST.E desc[UR6][R14.64+0xc0], R0 ;  /* 0x0000c0000e007985 */ /* 0x0003e6000c101906 */
[----:B-1----:R-:W-:Y:S05]  /*0dd0*/  RET.REL.NODEC R2 `(_ZN5flash24flash_fwd_splitkv_kernelI23Flash_fwd_kernel_traitsILi64ELi64ELi256ELi4ELb0ELb0EN7cutlass6half_tE19Flash_kernel_traitsILi64ELi64ELi256ELi4ES3_EELb1ELb0ELb1ELb0ELb0ELb0ELb0ELb1EEEvNS_16Flash_fwd_paramsE) ;  /* 0xfffffff002887950 */ /* 0x002fea0003c3ffff */
.L_x_2941:
        /* <DEDUP_REMOVED lines=69> */
[----:B--2---:R2:W-:Y:S01]  /*1230*/  STL.64 [R1], R16 ;  /* 0x0000001001007387 */ /* 0x0045e20000100a00 */
[----:B------:R-:W-:Y:S02]  /*1240*/  IABS R15, R14 ;  /* 0x0000000e000f7213 */ /* 0x000fe40000000000 */
[----:B-1----:R-:W-:Y:S01]  /*1250*/  IADD3 R0, RZ, -R3, RZ ;  /* 0x80000003ff007210 */ /* 0x002fe20007ffe0ff */
[----:B------:R-:W-:-:S04]  /*1260*/  IMAD.MOV.U32 R2, RZ, RZ, RZ ;  /* 0x000000ffff027224 */ /* 0x000fc800078e00ff */
[----:B------:R-:W-:-:S04]  /*1270*/  IMAD R0, R0, R4, RZ ;  /* 0x0000000400007224 */ /* 0x000fc800078e02ff */
[----:B------:R-:W-:Y:S01]  /*1280*/  IMAD.HI.U32 R2, R3, R0, R2 ;  /* 0x0000000003027227 */ /* 0x000fe200078e0002 */
[----:B--2---:R-:W-:-:S04]  /*1290*/  IABS R16, R39 ;  /* 0x0000002700107213 */ /* 0x004fc80000000000 */
[----:B------:R-:W-:Y:S01]  /*12a0*/  MOV R3, R16 ;  /* 0x0000001000037202 */ /* 0x000fe20000000f00 */
[----:B------:R-:W-:-:S04]  /*12b0*/  IMAD.MOV R0, RZ, RZ, -R15 ;  /* 0x000000ffff007224 */ /* 0x000fc800078e0a0f */
        /* <DEDUP_REMOVED lines=10> */
[----:B------:R-:W-:-:S04]  /*1360*/  @P2 VIADD R2, R2, 0x1 ;  /* 0x0000000102022836 */ /* 0x000fc80000000000 */
[----:B------:R-:W-:-:S04]  /*1370*/  IMAD.MOV.U32 R0, RZ, RZ, R2 ;  /* 0x000000ffff007224 */ /* 0x000fc800078e0002 */
[----:B------:R-:W-:Y:S01]  /*1380*/  @!P0 IMAD.MOV R0, RZ, RZ, -R0 ;  /* 0x000000ffff008224 */ /* 0x000fe200078e0a00 */
[----:B------:R-:W-:-:S04]  /*1390*/  @!P1 LOP3.LUT R0, RZ, R14, RZ, 0x33, !PT ;  /* 0x0000000eff009212 */ /* 0x000fc800078e33ff */
[----:B------:R-:W-:Y:S02]  /*13a0*/  SHF.R.S32.HI R28, RZ, 0x1f, R0 ;  /* 0x0000001fff1c7819 */ /* 0x000fe40000011400 */
[----:B---3--:R-:W-:Y:S01]  /*13b0*/  SHF.R.S32.HI R16, RZ, 0x1f, R12 ;  /* 0x0000001fff107819 */ /* 0x008fe2000001140c */
[----:B------:R-:W-:Y:S02]  /*13c0*/  IMAD R3, R7, R12, RZ ;  /* 0x0000000c07037224 */ /* 0x000fe400078e02ff */
[----:B------:R-:W-:Y:S02]  /*13d0*/  IMAD R7, R13, R5, R20 ;  /* 0x000000050d077224 */ /* 0x000fe400078e0214 */
[C---:B------:R-:W-:Y:S02]  /*13e0*/  IMAD R3, R6.reuse, R16, R3 ;  /* 0x0000001006037224 */ /* 0x040fe400078e0203 */
[----:B------:R-:W-:Y:S01]  /*13f0*/  IMAD.WIDE.U32 R4, R6, R12, RZ ;  /* 0x0000000c06047225 */ /* 0x000fe200078e00ff */
[----:B------:R-:W-:-:S04]  /*1400*/  SHF.R.S32.HI R15, RZ, 0x1f, R7 ;  /* 0x0000001fff0f7819 */ /* 0x000fc80000011407 */
[----:B------:R-:W-:Y:S01]  /*1410*/  IADD3 R3, R5, R3, RZ ;  /* 0x0000000305037210 */ /* 0x000fe20007ffe0ff */
[----:B------:R-:W-:Y:S01]  /*1420*/  IMAD R5, R195, R7, RZ ;  /* 0x00000007c3057224 */ /* 0x000fe200078e02ff */
[----:B------:R-:W-:-:S03]  /*1430*/  MOV R2, R4 ;  /* 0x0000000400027202 */ /* 0x000fc60000000f00 */
[----:B------:R-:W-:Y:S02]  /*1440*/  IMAD R4, R194, R15, R5 ;  /* 0x0000000fc2047224 */ /* 0x000fe400078e0205 */
        /* <DEDUP_REMOVED lines=12> */
[----:B------:R-:W-:Y:S01]  /*1510*/  MOV R16, R0 ;  /* 0x0000000000107202 */ /* 0x000fe20000000f00 */
[----:B------:R-:W-:Y:S05]  /*1520*/  BRA `(.L_x_2952) ;  /* 0x0000000400587947 */ /* 0x000fea0003800000 */
.L_x_2951:
        /* <DEDUP_REMOVED lines=13> */
[----:B----4-:R3:W-:Y:S01]  /*1600*/  STL.64 [R1], R2 ;  /* 0x0000000201007387 */ /* 0x0107e20000100a00 */
        /* <DEDUP_REMOVED lines=13> */
[----:B------:R-:W-:-:S04]  /*16e0*/  IMAD.HI.U32 R9, R2, R3, RZ ;  /* 0x0000000302097227 */ /* 0x000fc800078e00ff */
[----:B------:R-:W-:Y:S01]  /*16f0*/  IMAD R0, R9, R0, R3 ;  /* 0x0000000009007224 */ /* 0x000fe200078e0203 */
[----:B------:R-:W-:Y:S01]  /*1700*/  @!P3 SHF.R.S32.HI R5, RZ, 0x1f, R10 ;  /* 0x0000001fff05b819 */ /* 0x000fe2000001140a */
        /* <DEDUP_REMOVED lines=21> */
[----:B------:R-:W-:Y:S01]  /*1860*/  MOV R2, R4 ;  /* 0x0000000400027202 */ /* 0x000fe20000000f00 */
[----:B------:R-:W-:Y:S01]  /*1870*/  IMAD R0, R15, R194, R3 ;  /* 0x000000c20f007224 */ /* 0x000fe200078e0203 */
[----:B------:R-:W-:Y:S01]  /*1880*/  ISETP.GE.AND P1, PT, R6, RZ, PT ;  /* 0x000000ff0600720c */ /* 0x000fe20003f26270 */
[----:B------:R-:W-:Y:S01]  /*1890*/  IMAD.MOV.U32 R3, RZ, RZ, R5 ;  /* 0x000000ffff037224 */ /* 0x000fe200078e0005 */
[----:B------:R-:W-:-:S02]  /*18a0*/  @!P0 IADD3 R9, R9, 0x1, RZ ;  /* 0x0000000109098810 */ /* 0x000fc40007ffe0ff */
[----:B------:R-:W-:Y:S01]  /*18b0*/  ISETP.NE.AND P0, PT, R11, RZ, PT ;  /* 0x000000ff0b00720c */ /* 0x000fe20003f05270 */
[----:B------:R-:W-:Y:S01]  /*18c0*/  IMAD.WIDE.U32 R2, R194, R20, R2 ;  /* 0x00000014c2027225 */ /* 0x000fe200078e0002 */
[----:B------:R-:W-:-:S03]  /*18d0*/  @P2 IADD3 R9, R9, 0x1, RZ ;  /* 0x0000000109092810 */ /* 0x000fc60007ffe0ff */
[----:B------:R-:W-:Y:S01]  /*18e0*/  IMAD.IADD R5, R3, 0x1, R0 ;  /* 0x0000000103057824 */ /* 0x000fe200078e0200 */
[----:B------:R-:W-:Y:S01]  /*18f0*/  MOV R0, R9 ;  /* 0x0000000900007202 */ /* 0x000fe20000000f00 */
[----:B------:R-:W-:Y:S01]  /*1900*/  @!P3 IMAD.WIDE.U32 R6, R24, R10, RZ ;  /* 0x0000000a1806b225 */ /* 0x000fe200078e00ff */
[----:B------:R-:W-:Y:S02]  /*1910*/  MOV R4, R2 ;  /* 0x0000000200047202 */ /* 0x000fe40000000f00 */
[----:B------:R-:W-:Y:S01]  /*1920*/  @!P1 IADD3 R0, -R0, RZ, RZ ;  /* 0x000000ff00009210 */ /* 0x000fe20007ffe1ff */
[----:B------:R-:W-:Y:S01]  /*1930*/  @!P3 IMAD.MOV.U32 R2, RZ, RZ, R6 ;  /* 0x000000ffff02b224 */ /* 0x000fe200078e0006 */
[----:B------:R-:W-:Y:S01]  /*1940*/  @!P3 IADD3 R3, R7, R8, RZ ;  /* 0x000000080703b210 */ /* 0x000fe20007ffe0ff */
[----:B------:R-:W-:Y:S01]  /*1950*/  @P3 IMAD.IADD R8, R10, 0x1, R21 ;  /* 0x000000010a083824 */ /* 0x000fe200078e0215 */
        /* <DEDUP_REMOVED lines=10> */
[----:B------:R-:W-:Y:S01]  /*1a00*/  IMAD.WIDE.U32 R2, R18, R0, R4 ;  /* 0x0000000012027225 */ /* 0x000fe200078e0004 */
[----:B------:R-:W-:-:S03]  /*1a10*/  @P3 MOV R10, R8 ;  /* 0x00000008000a3202 */ /* 0x000fc60000000f00 */
[----:B------:R-:W-:Y:S01]  /*1a20*/  IMAD R4, R18, R28, R11 ;  /* 0x0000001c12047224 */ /* 0x000fe200078e020b */
[----:B------:R-:W-:Y:S01]  /*1a30*/  @!P3 MOV R10, R6 ;  /* 0x00000006000ab202 */ /* 0x000fe20000000f00 */
[----:B------:R-:W-:Y:S01]  /*1a40*/  @!P3 IMAD.IADD R14, R7, 0x1, R13 ;  /* 0x00000001070eb824 */ /* 0x000fe200078e020d */
[----:B------:R-:W-:Y:S01]  /*1a50*/  MOV R17, R2 ;  /* 0x0000000200117202 */ /* 0x000fe20000000f00 */
[----:B------:R-:W-:Y:S01]  /*1a60*/  IMAD.IADD R21, R3, 0x1, R4 ;  /* 0x0000000103157824 */ /* 0x000fe200078e0204 */
[----:B------:R-:W-:Y:S02]  /*1a70*/  MOV R7, R20 ;  /* 0x0000001400077202 */ /* 0x000fe40000000f00 */
[----:B-1----:R-:W-:Y:S02]  /*1a80*/  MOV R16, R0 ;  /* 0x0000000000107202 */ /* 0x002fe40000000f00 */
.L_x_2952:
[----:B------:R-:W-:Y:S05]  /*1a90*/  BSYNC B0 ;  /* 0x0000000000007941 */ /* 0x000fea0003800000 */
.L_x_2950:
[----:B------:R-:W2:Y:S01]  /*1aa0*/  LDL R33, [R1] ;  /* 0x0000000001217983 */ /* 0x000ea20000100800 */
        /* <DEDUP_REMOVED lines=21> */
[----:B------:R-:W-:Y:S02]  /*1c00*/  SHF.R.S32.HI R32, RZ, 0x1f, R36 ;  /* 0x0000001fff207819 */ /* 0x000fe40000011424 */
[----:B------:R-:W-:-:S02]  /*1c10*/  SHF.R.S32.HI R229, RZ, 0x1f, R39 ;  /* 0x0000001fffe57819 */ /* 0x000fc40000011427 */
[----:B------:R-:W-:Y:S01]  /*1c20*/  SHF.R.S32.HI R81, RZ, 0x1f, R80 ;  /* 0x0000001fff517819 */ /* 0x000fe20000011450 */
[----:B------:R-:W-:Y:S01]  /*1c30*/  IMAD.MOV.U32 R191, RZ, RZ, 0x20 ;  /* 0x00000020ffbf7424 */ /* 0x000fe200078e00ff */
[C---:B------:R-:W-:Y:S01]  /*1c40*/  SHF.L.U64.HI R156, R194.reuse, 0x4, R195 ;  /* 0x00000004c29c7819 */ /* 0x040fe200000102c3 */
[----:B------:R-:W-:Y:S02]  /*1c50*/  IMAD.SHL.U32 R118, R194, 0x10, RZ ;  /* 0x00000010c2767824 */ /* 0x000fe400078e00ff */
[-C--:B--2---:R-:W-:Y:S02]  /*1c60*/  IMAD R0, R15, R33.reuse, RZ ;  /* 0x000000210f007224 */ /* 0x084fe400078e02ff */
[----:B------:R-:W-:-:S04]  /*1c70*/  IMAD.WIDE.U32 R2, R7, R33, R2 ;  /* 0x0000002107027225 */ /* 0x000fc800078e0002 */
[----:B---3--:R-:W-:Y:S01]  /*1c80*/  IMAD R10, R7, R35, R0 ;  /* 0x00000023070a7224 */ /* 0x008fe200078e0200 */
[----:B------:R-:W-:Y:S02]  /*1c90*/  LOP3.LUT R0, R6, 0x38, R158, 0xf8, !PT ;  /* 0x0000003806007812 */ /* 0x000fe400078ef89e */
[----:B------:R-:W-:Y:S02]  /*1ca0*/  SHF.R.U32.HI R6, RZ, 0x3, R6 ;  /* 0x00000003ff067819 */ /* 0x000fe40000011606 */
[----:B------:R-:W-:Y:S01]  /*1cb0*/  LEA.HI R7, R30, R37, RZ, 0x6 ;  /* 0x000000251e077211 */ /* 0x000fe200078f30ff */
[----:B------:R-:W-:Y:S01]  /*1cc0*/  IMAD.IADD R3, R3, 0x1, R10 ;  /* 0x0000000103037824 */ /* 0x000fe200078e020a */
[----:B------:R-:W-:Y:S01]  /*1cd0*/  LOP3.LUT R6, R0, R6, RZ, 0x3c, !PT ;  /* 0x0000000600067212 */ /* 0x000fe200078e3cff */
[----:B------:R-:W-:Y:S02]  /*1ce0*/  IMAD R10, R27, R16, RZ ;  /* 0x000000101b0a7224 */ /* 0x000fe400078e02ff */
[----:B------:R-:W-:-:S02]  /*1cf0*/  IMAD.SHL.U32 R0, R7, 0x8, RZ ;  /* 0x0000000807007824 */ /* 0x000fc400078e00ff */
[-C--:B------:R-:W-:Y:S02]  /*1d00*/  IMAD R10, R28, R26.reuse, R10 ;  /* 0x0000001a1c0a7224 */ /* 0x080fe400078e020a */
[----:B------:R-:W-:Y:S01]  /*1d10*/  IMAD.WIDE.U32 R2, R16, R26, R2 ;  /* 0x0000001a10027225 */ /* 0x000fe200078e0002 */
[----:B------:R-:W-:-:S03]  /*1d20*/  LOP3.LUT R226, R6, 0xfffffe00, R0, 0xf8, !PT ;  /* 0xfffffe0006e27812 */ /* 0x000fc600078ef800 */
[----:B----4-:R-:W-:Y:S02]  /*1d30*/  @!P0 IMAD R0, R9, R36, RZ ;  /* 0x0000002409008224 */ /* 0x010fe400078e02ff */
[----:B------:R-:W-:Y:S02]  /*1d40*/  IMAD.IADD R11, R3, 0x1, R10 ;  /* 0x00000001030b7824 */ /* 0x000fe400078e020a */
[----:B------:R-:W-:Y:S02]  /*1d50*/  IMAD.MOV.U32 R10, RZ, RZ, R2 ;  /* 0x000000ffff0a7224 */ /* 0x000fe400078e0002 */
[----:B------:R-:W-:Y:S01]  /*1d60*/  @P0 IMAD.WIDE.U32 R6, R4, R40, RZ ;  /* 0x0000002804060225 */ /* 0x000fe200078e00ff */
[----:B------:R-:W-:-:S03]  /*1d70*/  @P0 MOV R170, R4 ;  /* 0x0000000400aa0202 */ /* 0x000fc60000000f00 */
[C---:B------:R-:W-:Y:S02]  /*1d80*/  @!P0 IMAD R2, R8.reuse, R32, R0 ;  /* 0x0000002008028224 */ /* 0x040fe400078e0200 */
[----:B------:R-:W-:-:S04]  /*1d90*/  @!P0 IMAD.WIDE.U32 R8, R8, R36, RZ ;  /* 0x0000002408088225 */ /* 0x000fc800078e00ff */
[----:B------:R-:W-:Y:S02]  /*1da0*/  @!P0 IMAD.MOV.U32 R170, RZ, RZ, R4 ;  /* 0x000000ffffaa8224 */ /* 0x000fe400078e0004 */
[----:B------:R-:W-:Y:S02]  /*1db0*/  @P0 IMAD.MOV.U32 R4, RZ, RZ, R6 ;  /* 0x000000ffff040224 */ /* 0x000fe400078e0006 */
[----:B------:R-:W-:Y:S02]  /*1dc0*/  @P0 IMAD R3, R5, R40, RZ ;  /* 0x0000002805030224 */ /* 0x000fe400078e02ff */
[----:B------:R-:W-:Y:S02]  /*1dd0*/  @!P0 IMAD.MOV.U32 R4, RZ, RZ, R8 ;  /* 0x000000ffff048224 */ /* 0x000fe400078e0008 */
[----:B------:R-:W-:Y:S01]  /*1de0*/  @P0 IMAD.IADD R3, R7, 0x1, R3 ;  /* 0x0000000107030824 */ /* 0x000fe200078e0203 */
[----:B------:R-:W-:Y:S01]  /*1df0*/  @!P0 IADD3 R3, R9, R2, RZ ;  /* 0x0000000209038210 */ /* 0x000fe20007ffe0ff */
[----:B------:R-:W-:Y:S01]  /*1e00*/  @P0 IMAD.MOV.U32 R171, RZ, RZ, R5 ;  /* 0x000000ffffab0224 */ /* 0x000fe200078e0005 */
[----:B------:R-:W-:-:S02]  /*1e10*/  IADD3 R4, P1, R158, R4, RZ ;  /* 0x000000049e047210 */ /* 0x000fc40007f3e0ff */
[----:B------:R-:W-:Y:S02]  /*1e20*/  @!P0 MOV R171, R5 ;  /* 0x0000000500ab8202 */ /* 0x000fe40000000f00 */
[----:B------:R-:W-:Y:S01]  /*1e30*/  IADD3 R2, P0, R158, R17, RZ ;  /* 0x000000119e027210 */ /* 0x000fe20007f1e0ff */
[----:B------:R-:W-:Y:S01]  /*1e40*/  IMAD.X R5, R159, 0x1, R3, P1 ;  /* 0x000000019f057824 */ /* 0x000fe200008e0603 */
[----:B------:R-:W-:Y:S01]  /*1e50*/  LEA.HI R15, R30, R37, RZ, 0x4 ;  /* 0x000000251e0f7211 */ /* 0x000fe200078f20ff */
[----:B------:R-:W-:Y:S01]  /*1e60*/  IMAD R14, R13, R39, RZ ;  /* 0x000000270d0e7224 */ /* 0x000fe200078e02ff */
[----:B------:R-:W-:Y:S01]  /*1e70*/  IADD3.X R3, R159, R21, RZ, P0, !PT ;  /* 0x000000159f037210 */ /* 0x000fe200007fe4ff */
[-C--:B------:R-:W-:Y:S01]  /*1e80*/  IMAD R9, R195, R80.reuse, RZ ;  /* 0x00000050c3097224 */ /* 0x080fe200078e02ff */
[----:B------:R-:W-:Y:S01]  /*1e90*/  LOP3.LUT R0, R15, 0xfffffff0, RZ, 0xc0, !PT ;  /* 0xfffffff00f007812 */ /* 0x000fe200078ec0ff */
[----:B------:R-:W-:Y:S02]  /*1ea0*/  IMAD R8, R35, R80, RZ ;  /* 0x0000005023087224 */ /* 0x000fe400078e02ff */
[----:B------:R-:W-:-:S02]  /*1eb0*/  IMAD R14, R12, R229, R14 ;  /* 0x000000e50c0e7224 */ /* 0x000fc400078e020e */
[----:B------:R-:W-:-:S04]  /*1ec0*/  IMAD.WIDE.U32 R6, R39, R12, R4 ;  /* 0x0000000c27067225 */ /* 0x000fc800078e0004 */
[-C--:B------:R-:W-:Y:S02]  /*1ed0*/  IMAD R12, R81, R194.reuse, R9 ;  /* 0x000000c2510c7224 */ /* 0x080fe400078e0209 */
[----:B------:R-:W-:-:S04]  /*1ee0*/  IMAD.WIDE.U32 R2, R80, R194, R2 ;  /* 0x000000c250027225 */ /* 0x000fc800078e0002 */
[-C--:B------:R-:W-:Y:S02]  /*1ef0*/  IMAD R13, R81, R33.reuse, R8 ;  /* 0x00000021510d7224 */ /* 0x080fe400078e0208 */
[----:B------:R-:W-:Y:S01]  /*1f00*/  IMAD.WIDE.U32 R4, R80, R33, R10 ;  /* 0x0000002150047225 */ /* 0x000fe200078e000a */
[----:B------:R-:W-:-:S03]  /*1f10*/  LEA R225, P1, R2, R18, 0x1 ;  /* 0x0000001202e17211 */ /* 0x000fc600078208ff */
[----:B------:R-:W-:Y:S02]  /*1f20*/  IMAD.IADD R0, R37, 0x1, -R0 ;  /* 0x0000000125007824 */ /* 0x000fe400078e0a00 */
[----:B------:R-:W-:Y:S01]  /*1f30*/  IMAD.IADD R10, R3, 0x1, R12 ;  /* 0x00000001030a7824 */ /* 0x000fe200078e020c */
[----:B------:R-:W-:Y:S02]  /*1f40*/  IADD3 R5, R5, R13, RZ ;  /* 0x0000000d05057210 */ /* 0x000fe40007ffe0ff */
[----:B------:R-:W-:Y:S01]  /*1f50*/  LEA R218, P0, R4, R24, 0x1 ;  /* 0x0000001804da7211 */ /* 0x000fe200078008ff */
[----:B------:R-:W-:Y:S01]  /*1f60*/  IMAD.WIDE R8, R38, 0x40, R80 ;  /* 0x0000004026087825 */ /* 0x000fe200078e0250 */
[----:B------:R-:W-:Y:S02]  /*1f70*/  SHF.R.S32.HI R15, RZ, 0x1f, R0 ;  /* 0x0000001fff0f7819 */ /* 0x000fe40000011400 */
[----:B------:R-:W-:Y:S01]  /*1f80*/  LEA.HI.X R223, R2, R19, R10, 0x1, P1 ;  /* 0x0000001302df7211 */ /* 0x000fe200008f0c0a */
[----:B------:R-:W-:Y:S01]  /*1f90*/  IMAD.IADD R3, R7, 0x1, R14 ;  /* 0x0000000107037824 */ /* 0x000fe200078e020e */
[----:B------:R-:W-:Y:S01]  /*1fa0*/  LEA.HI.X R219, R4, R25, R5, 0x1, P0 ;  /* 0x0000001904db7211 */ /* 0x000fe200000f0c05 */
[----:B------:R-:W-:Y:S01]  /*1fb0*/  IMAD.MOV.U32 R2, RZ, RZ, R6 ;  /* 0x000000ffff027224 */ /* 0x000fe200078e0006 */
[----:B------:R-:W-:-:S02]  /*1fc0*/  SHF.R.S32.HI R4, RZ, 0x1f, R157 ;  /* 0x0000001fff047819 */ /* 0x000fc4000001149d */
[----:B------:R-:W-:Y:S01]  /*1fd0*/  LEA.HI R15, R15, R0, RZ, 0x3 ;  /* 0x000000000f0f7211 */ /* 0x000fe200078f18ff */
[----:B------:R-:W-:Y:S01]  /*1fe0*/  IMAD.WIDE.U32 R214, R8, R170, R2 ;  /* 0x000000aa08d67225 */ /* 0x000fe200078e0002 */
[----:B------:R-:W-:Y:S02]  /*1ff0*/  LEA.HI R2, R4, R157, RZ, 0x8 ;  /* 0x0000009d04027211 */ /* 0x000fe400078f40ff */
[----:B------:R-:W-:Y:S02]  /*2000*/  LOP3.LUT R11, R15, 0xfffffff8, RZ, 0xc0, !PT ;  /* 0xfffffff80f0b7812 */ /* 0x000fe400078ec0ff */
[----:B------:R-:W-:Y:S01]  /*2010*/  SHF.R.S32.HI R2, RZ, 0x8, R2 ;  /* 0x00000008ff027819 */ /* 0x000fe20000011402 */
[----:B------:R1:W-:Y:S02]  /*2020*/  STL [R1+0x8], R15 ;  /* 0x0000080f01007387 */ /* 0x0003e40000100800 */
[----:B------:R-:W-:Y:S01]  /*2030*/  IMAD.IADD R252, R0, 0x1, -R11 ;  /* 0x0000000100fc7824 */ /* 0x000fe200078e0a0b */
[----:B------:R-:W-:-:S04]  /*2040*/  VIMNMX R119, RZ, R2, !PT ;  /* 0x00000002ff777248 */ /* 0x000fc80007fe0100 */
[----:B------:R-:W-:Y:S02]  /*2050*/  R2P PR, R252, 0x6 ;  /* 0x00000006fc007804 */ /* 0x000fe40000000000 */
[----:B------:R-:W-:Y:S01]  /*2060*/  ISETP.GT.AND P0, PT, R34, R119, PT ;  /* 0x000000772200720c */ /* 0x000fe20003f04270 */
[----:B------:R-:W-:Y:S01]  /*2070*/  IMAD R0, R9, R170, RZ ;  /* 0x000000aa09007224 */ /* 0x000fe200078e02ff */
[----:B------:R-:W-:-:S03]  /*2080*/  LEA.HI R3, R30, R37, RZ, 0x5 ;  /* 0x000000251e037211 */ /* 0x000fc600078f28ff */
[----:B------:R-:W-:Y:S01]  /*2090*/  IMAD R5, R8, R171, R0 ;  /* 0x000000ab08057224 */ /* 0x000fe200078e0200 */
[----:B------:R-:W-:Y:S02]  /*20a0*/  LOP3.LUT R2, R3, 0xffffffe0, RZ, 0xc0, !PT ;  /* 0xffffffe003027812 */ /* 0x000fe400078ec0ff */
[----:B------:R-:W-:Y:S01]  /*20b0*/  MOV R0, 0x10 ;  /* 0x0000001000007802 */ /* 0x000fe20000000f00 */
[----:B------:R-:W-:Y:S01]  /*20c0*/  @!P4 IMAD.MOV.U32 R29, RZ, RZ, RZ ;  /* 0x000000ffff1dc224 */ /* 0x000fe200078e00ff */
[----:B------:R-:W-:Y:S01]  /*20d0*/  SHF.L.U64.HI R217, R33, 0x4, R35 ;  /* 0x0000000421d97819 */ /* 0x000fe20000010223 */
[----:B------:R-:W-:Y:S01]  /*20e0*/  IMAD.IADD R2, R37, 0x1, -R2 ;  /* 0x0000000125027824 */ /* 0x000fe200078e0a02 */
[----:B------:R-:W-:Y:S01]  /*20f0*/  SHF.L.U32 R193, R33, 0x4, RZ ;  /* 0x0000000421c17819 */ /* 0x000fe200000006ff */
[----:B------:R-:W-:Y:S01]  /*2100*/  IMAD.IADD R227, R215, 0x1, R5 ;  /* 0x00000001d7e37824 */ /* 0x000fe200078e0205 */
[----:B------:R-:W-:Y:S02]  /*2110*/  SHF.R.S32.HI R3, RZ, 0x5, R3 ;  /* 0x00000005ff037819 */ /* 0x000fe40000011403 */
[----:B------:R-:W-:-:S02]  /*2120*/  SHF.L.U32 R30, R213, 0x2, RZ ;  /* 0x00000002d51e7819 */ /* 0x000fc400000006ff */
[----:B------:R-:W-:Y:S02]  /*2130*/  SEL R190, R0, 0xfffffff0, !P1 ;  /* 0xfffffff000be7807 */ /* 0x000fe40004800000 */
[----:B------:R-:W-:Y:S01]  /*2140*/  SEL R191, R191, 0xffffffe0, !P2 ;  /* 0xffffffe0bfbf7807 */ /* 0x000fe20005000000 */
[----:B-1----:R-:W-:Y:S06]  /*2150*/  @!P0 BRA `(.L_x_2953) ;  /* 0x000000e000208947 */ /* 0x002fec0003800000 */
        /* <DEDUP_REMOVED lines=234> */
.L_x_3057:
[----:B------:R-:W-:Y:S01]  /*3000*/  ISETP.GE.AND P0, PT, R158, R248, PT ;  /* 0x000000f89e00720c */ /* 0x000fe20003f06270 */
[----:B------:R-:W-:Y:S01]  /*3010*/  IMAD.SHL.U32 R20, R19, 0x100, RZ ;  /* 0x0000010013147824 */ /* 0x000fe200078e00ff */
[----:B------:R-:W-:Y:S01]  /*3020*/  LOP3.LUT R33, R33, 0xfffffeff, RZ, 0xc0, !PT ;  /* 0xfffffeff21217812 */ /* 0x000fe200078ec0ff */
[----:B------:R-:W-:Y:S02]  /*3030*/  BSSY B2, `(.L_x_2954) ;  /* 0x0000cad000027945 */ /* 0x000fe40003800000 */
[----:B------:R-:W-:Y:S04]  /*3040*/  VIADD R18, R20, 0xffffff00 ;  /* 0xffffff0014127836 */ /* 0x000fe80000000000 */
[--C-:B------:R-:W-:Y:S02]  /*3050*/  IMAD.IADD R68, R216, 0x1, -R18.reuse ;  /* 0x00000001d8447824 */ /* 0x100fe400078e0a12 */
[----:B------:R-:W-:Y:S03]  /*3060*/  IMAD.IADD R69, R157, 0x1, -R18 ;  /* 0x000000019d457824 */ /* 0x000fe600078e0a12 */
[CC--:B------:R-:W-:Y:S02]  /*3070*/  ISETP.GE.OR P1, PT, R83.reuse, R68.reuse, P0 ;  /* 0x000000445300720c */ /* 0x0c0fe40000726670 */
[-C--:B------:R-:W-:Y:S02]  /*3080*/  ISETP.GE.OR P2, PT, R84, R68.reuse, P0 ;  /* 0x000000445400720c */ /* 0x080fe40000746670 */
[-C--:B------:R-:W-:Y:S02]  /*3090*/  ISETP.LT.OR P4, PT, R83, R69.reuse, P1 ;  /* 0x000000455300720c */ /* 0x080fe40000f81670 */
[-C--:B------:R-:W-:Y:S02]  /*30a0*/  ISETP.GE.OR P1, PT, R82, R68.reuse, P0 ;  /* 0x000000445200720c */ /* 0x080fe40000726670 */
[-C--:B------:R-:W-:Y:S02]  /*30b0*/  ISETP.LT.OR P5, PT, R84, R69.reuse, P2 ;  /* 0x000000455400720c */ /* 0x080fe400017a1670 */
[----:B------:R-:W-:Y:S02]  /*30c0*/  ISETP.LT.OR P6, PT, R82, R69, P1 ;  /* 0x000000455200720c */ /* 0x000fe40000fc1670 */
[----:B------:R-:W-:Y:S05]  /*30d0*/  ISETP.GE.OR P3, PT, R95, R68, P0 ;  /* 0x000000445f00720c */ /* 0x000fea0000766670 */
[----:B------:R-:W-:Y:S02]  /*30e0*/  @P4 LOP3.LUT R33, R33, 0x100, RZ, 0xfc, !PT ;  /* 0x0000010021214812 */ /* 0x000fe400078efcff */
[C---:B------:R-:W-:Y:S02]  /*30f0*/  @!P4 IADD3 R12, P1, R48.reuse, R189, RZ ;  /* 0x000000bd300cc210 */ /* 0x040fe40007f3e0ff */
[----:B------:R-:W-:Y:S02]  /*3100*/  LOP3.LUT R33, R33, 0xffffff7f, RZ, 0xc0, !PT ;  /* 0xffffff7f21217812 */ /* 0x000fe400078ec0ff */
[----:B--234-:R-:W-:Y:S01]  /*3110*/  @!P4 LEA R10, P2, R193, R75, 0x1 ;  /* 0x0000004bc10ac211 */ /* 0x01cfe200078408ff */
        /* <DEDUP_REMOVED lines=16> */
[-C--:B------:R-:W-:Y:S02]  /*3220*/  ISETP.GE.OR P2, PT, R94, R68.reuse, P0 ;  /* 0x000000445e00720c */ /* 0x080fe40000746670 */
        /* <DEDUP_REMOVED lines=12> */
[-C--:B------:R-:W-:Y:S02]  /*32f0*/  ISETP.GE.OR P1, PT, R93, R68.reuse, P0 ;  /* 0x000000445d00720c */ /* 0x080fe40000726670 */
[----:B------:R-:W-:Y:S02]  /*3300*/  LOP3.LUT R33, R33, 0xfffffff7, RZ, 0xc0, !PT ;  /* 0xfffffff721217812 */ /* 0x000fe400078ec0ff */
[-C--:B------:R-:W-:Y:S02]  /*3310*/  ISETP.LT.OR P2, PT, R93, R69.reuse, P1 ;  /* 0x000000455d00720c */ /* 0x080fe40000f41670 */
[C---:B------:R-:W-:Y:S04]  /*3320*/  ISETP.GE.OR P3, PT, R86.reuse, R68, P0 ;  /* 0x000000445600720c */ /* 0x040fe80000766670 */
[-C--:B------:R-:W-:Y:S07]  /*3330*/  ISETP.LT.OR P3, PT, R86, R69.reuse, P3 ;  /* 0x000000455600720c */ /* 0x080fee0001f61670 */
        /* <DEDUP_REMOVED lines=99> */
[----:B-1----:R1:W2:Y:S04]  /*3970*/  @!P1 LD.E.128 R4, desc[UR6][R28.64] ;  /* 0x000000061c049980 */ /* 0x0022a8000c101d00 */
[----:B------:R-:W-:Y:S05]  /*3980*/  @!P6 IADD3 R2, P0, R75, R154, RZ ;  /* 0x0000009a4b02e210 */ /* 0x000fea0007f1e0ff */
[C---:B------:R-:W-:Y:S01]  /*3990*/  @!P6 IMAD.X R3, R74.reuse, 0x1, R202, P0 ;  /* 0x000000014a03e824 */ /* 0x040fe200000e06ca */
[C---:B------:R-:W-:Y:S02]  /*39a0*/  LOP3.LUT P6, RZ, R33.reuse, 0x2000, RZ, 0xc0, !PT ;  /* 0x0000200021ff7812 */ /* 0x040fe400078cc0ff */
[----:B------:R-:W-:Y:S11]  /*39b0*/  LOP3.LUT R33, R33, 0xfffffbff, RZ, 0xc0, !PT ;  /* 0xfffffbff21217812 */ /* 0x000ff600078ec0ff */
[----:B------:R-:W-:Y:S02]  /*39c0*/  @!P6 IADD3 R40, P0, R75, R152, RZ ;  /* 0x000000984b28e210 */ /* 0x000fe40007f1e0ff */
[----:B------:R-:W-:Y:S03]  /*39d0*/  @P6 LOP3.LUT R33, R33, 0x400, RZ, 0xfc, !PT ;  /* 0x0000040021216812 */ /* 0x000fe600078efcff */
[C---:B------:R-:W-:Y:S01]  /*39e0*/  @!P6 IMAD.X R41, R74.reuse, 0x1, R201, P0 ;  /* 0x000000014a29e824 */ /* 0x040fe200000e06c9 */
[----:B-1----:R-:W-:Y:S02]  /*39f0*/  @!P5 IADD3 R28, P0, R75, R150, RZ ;  /* 0x000000964b1cd210 */ /* 0x002fe40007f1e0ff */
[C---:B------:R-:W-:Y:S02]  /*3a00*/  LOP3.LUT P6, RZ, R33.reuse, 0x2, RZ, 0xc0, !PT ;  /* 0x0000000221ff7812 */ /* 0x040fe400078cc0ff */
[----:B------:R-:W-:Y:S01]  /*3a10*/  LOP3.LUT R33, R33, 0xfffff7ff, RZ, 0xc0, !PT ;  /* 0xfffff7ff21217812 */ /* 0x000fe200078ec0ff */
[C---:B------:R-:W-:Y:S01]  /*3a20*/  @!P5 IMAD.X R29, R74.reuse, 0x1, R200, P0 ;  /* 0x000000014a1dd824 */ /* 0x040fe200000e06c8 */
[----:B------:R-:W-:Y:S05]  /*3a30*/  @!P4 IADD3 R38, P0, R75, R148, RZ ;  /* 0x000000944b26c210 */ /* 0x000fea0007f1e0ff */
[C---:B------:R-:W-:Y:S04]  /*3a40*/  @!P4 IMAD.X R39, R74.reuse, 0x1, R199, P0 ;  /* 0x000000014a27c824 */ /* 0x040fe800000e06c7 */
[----:B------:R-:W-:Y:S04]  /*3a50*/  @P6 LOP3.LUT R33, R33, 0x800, RZ, 0xfc, !PT ;  /* 0x0000080021216812 */ /* 0x000fe800078efcff */
[C---:B------:R-:W-:Y:S02]  /*3a60*/  LOP3.LUT P0, RZ, R33.reuse, 0x10, RZ, 0xc0, !PT ;  /* 0x0000001021ff7812 */ /* 0x040fe4000780c0ff */
[C---:B------:R-:W-:Y:S01]  /*3a70*/  LOP3.LUT P6, RZ, R33.reuse, 0x4, RZ, 0xc0, !PT ;  /* 0x0000000421ff7812 */ /* 0x040fe200078cc0ff */
[----:B--2---:R1:W-:Y:S01]  /*3a80*/  @!P1 ST.E.128 desc[UR6][R24.64], R4 ;  /* 0x0000000418009985 */ /* 0x0043e2000c101d06 */
[----:B------:R-:W-:Y:S09]  /*3a90*/  LOP3.LUT P1, RZ, R33, 0x1000, RZ, 0xc0, !PT ;  /* 0x0000100021ff7812 */ /* 0x000ff2000782c0ff */
[----:B-1----:R-:W2:Y:S04]  /*3aa0*/  @!P0 LD.E.128 R4, desc[UR6][R34.64] ;  /* 0x0000000622048980 */ /* 0x002ea8000c101d00 */
        /* <DEDUP_REMOVED lines=117> */
.L_x_2958:
[----:B------:R-:W-:Y:S05]  /*4200*/  BSYNC B0 ;  /* 0x0000000000007941 */ /* 0x000fea0003800000 */
.L_x_2957:
        /* <DEDUP_REMOVED lines=61> */
.L_x_2960:
[----:B------:R-:W-:Y:S05]  /*45e0*/  BSYNC B0 ;  /* 0x0000000000007941 */ /* 0x000fea0003800000 */
.L_x_2959:
        /* <DEDUP_REMOVED lines=64> */
.L_x_2962:
[----:B------:R-:W-:Y:S05]  /*49f0*/  BSYNC B0 ;  /* 0x0000000000007941 */ /* 0x000fea0003800000 */
.L_x_2961:
        /* <DEDUP_REMOVED lines=71> */
.L_x_2964:
[----:B------:R-:W-:Y:S05]  /*4e70*/  BSYNC B0 ;  /* 0x0000000000007941 */ /* 0x000fea0003800000 */
.L_x_2963:
        /* <DEDUP_REMOVED lines=64> */
.L_x_2966:
[----:B------:R-:W-:Y:S05]  /*5280*/  BSYNC B0 ;  /* 0x0000000000007941 */ /* 0x000fea0003800000 */
.L_x_2965:
        /* <DEDUP_REMOVED lines=71> */
.L_x_2968:
[----:B------:R-:W-:Y:S05]  /*5700*/  BSYNC B0 ;  /* 0x0000000000007941 */ /* 0x000fea0003800000 */
.L_x_2967:
        /* <DEDUP_REMOVED lines=71> */
.L_x_2970:
[----:B------:R-:W-:Y:S05]  /*5b80*/  BSYNC B0 ;  /* 0x0000000000007941 */ /* 0x000fea0003800000 */
.L_x_2969:
        /* <DEDUP_REMOVED lines=71> */
.L_x_2972:
[----:B------:R-:W-:Y:S05]  /*6000*/  BSYNC B0 ;  /* 0x0000000000007941 */ /* 0x000fea0003800000 */
.L_x_2971:
        /* <DEDUP_REMOVED lines=65> */
.L_x_2974:
[----:B------:R-:W-:Y:S05]  /*6420*/  BSYNC B0 ;  /* 0x0000000000007941 */ /* 0x000fea0003800000 */
.L_x_2973:
        /* <DEDUP_REMOVED lines=71> */
.L_x_2976:
[----:B------:R-:W-:Y:S05]  /*68a0*/  BSYNC B0 ;  /* 0x0000000000007941 */ /* 0x000fea0003800000 */
.L_x_2975:
        /* <DEDUP_REMOVED lines=69> */
.L_x_2978:
[----:B------:R-:W-:Y:S05]  /*6d00*/  BSYNC B0 ;  /* 0x0000000000007941 */ /* 0x000fea0003800000 */
.L_x_2977:
        /* <DEDUP_REMOVED lines=80> */
.L_x_2980:
[----:B------:R-:W-:Y:S05]  /*7210*/  BSYNC B0 ;  /* 0x0000000000007941 */ /* 0x000fea0003800000 */
.L_x_2979:
        /* <DEDUP_REMOVED lines=68> */
.L_x_2982:
[----:B------:R-:W-:Y:S05]  /*7660*/  BSYNC B0 ;  /* 0x0000000000007941 */ /* 0x000fea0003800000 */
.L_x_2981:
        /* <DEDUP_REMOVED lines=68> */
.L_x_2984:
[----:B------:R-:W-:Y:S05]  /*7ab0*/  BSYNC B0 ;  /* 0x0000000000007941 */ /* 0x000fea0003800000 */
.L_x_2983:
        /* <DEDUP_REMOVED lines=68> */
.L_x_2986:
[----:B------:R-:W-:Y:S05]  /*7f00*/  BSYNC B0 ;  /* 0x0000000000007941 */ /* 0x000fea0003800000 */
.L_x_2985:
        /* <DEDUP_REMOVED lines=68> */
.L_x_2988:
[----:B------:R-:W-:Y:S05]  /*8350*/  BSYNC B0 ;  /* 0x0000000000007941 */ /* 0x000fea0003800000 */
.L_x_2987:
        /* <DEDUP_REMOVED lines=10> */
.L_x_2956:
        /* <DEDUP_REMOVED lines=100> */
.L_x_2993:
[----:B------:R-:W-:Y:S05]  /*8a40*/  BSYNC B0 ;  /* 0x0000000000007941 */ /* 0x000fea0003800000 */
.L_x_2992:
[----:B-----5:R2:W-:Y:S02]  /*8a50*/  ST.E.128 desc[UR6][R34.64], R8 ;  /* 0x0000000822007985 */ /* 0x0205e4000c101d06 */
.L_x_2991:
[----:B------:R-:W-:Y:S05]  /*8a60*/  BSYNC B1 ;  /* 0x0000000000017941 */ /* 0x000fea0003800000 */
.L_x_2990:
        /* <DEDUP_REMOVED lines=99> */
.L_x_2997:
[----:B------:R-:W-:Y:S05]  /*90a0*/  BSYNC B0 ;  /* 0x0000000000007941 */ /* 0x000fea0003800000 */
.L_x_2996:
[----:B-----5:R3:W-:Y:S02]  /*90b0*/  ST.E.128 desc[UR6][R34.64], R8 ;  /* 0x0000000822007985 */ /* 0x0207e4000c101d06 */
.L_x_2995:
[----:B------:R-:W-:Y:S05]  /*90c0*/  BSYNC B1 ;  /* 0x0000000000017941 */ /* 0x000fea0003800000 */
.L_x_2994:
        /* <DEDUP_REMOVED lines=99> */
.L_x_3001:
[----:B------:R-:W-:Y:S05]  /*9700*/  BSYNC B0 ;  /* 0x0000000000007941 */ /* 0x000fea0003800000 */
.L_x_3000:
[----:B-----5:R4:W-:Y:S02]  /*9710*/  ST.E.128 desc[UR6][R34.64], R8 ;  /* 0x0000000822007985 */ /* 0x0209e4000c101d06 */
.L_x_2999:
[----:B------:R-:W-:Y:S05]  /*9720*/  BSYNC B1 ;  /* 0x0000000000017941 */ /* 0x000fea0003800000 */
.L_x_2998:
        /* <DEDUP_REMOVED lines=106> */
.L_x_3005:
[----:B------:R-:W-:Y:S05]  /*9dd0*/  BSYNC B0 ;  /* 0x0000000000007941 */ /* 0x000fea0003800000 */
.L_x_3004:
[----:B-----5:R2:W-:Y:S02]  /*9de0*/  ST.E.128 desc[UR6][R34.64], R8 ;  /* 0x0000000822007985 */ /* 0x0205e4000c101d06 */
.L_x_3003:
[----:B------:R-:W-:Y:S05]  /*9df0*/  BSYNC B1 ;  /* 0x0000000000017941 */ /* 0x000fea0003800000 */
.L_x_3002:
        /* <DEDUP_REMOVED lines=99> */
.L_x_3009:
[----:B------:R-:W-:Y:S05]  /*a430*/  BSYNC B0 ;  /* 0x0000000000007941 */ /* 0x000fea0003800000 */
.L_x_3008:
[----:B-----5:R2:W-:Y:S02]  /*a440*/  ST.E.128 desc[UR6][R34.64], R8 ;  /* 0x0000000822007985 */ /* 0x0205e4000c101d06 */
.L_x_3007:
[----:B------:R-:W-:Y:S05]  /*a450*/  BSYNC B1 ;  /* 0x0000000000017941 */ /* 0x000fea0003800000 */
.L_x_3006:
        /* <DEDUP_REMOVED lines=106> */
.L_x_3013:
[----:B------:R-:W-:Y:S05]  /*ab00*/  BSYNC B0 ;  /* 0x0000000000007941 */ /* 0x000fea0003800000 */
.L_x_3012:
[----:B-----5:R2:W-:Y:S02]  /*ab10*/  ST.E.128 desc[UR6][R34.64], R8 ;  /* 0x0000000822007985 */ /* 0x0205e4000c101d06 */
.L_x_3011:
[----:B------:R-:W-:Y:S05]  /*ab20*/  BSYNC B1 ;  /* 0x0000000000017941 */ /* 0x000fea0003800000 */
.L_x_3010:
        /* <DEDUP_REMOVED lines=106> */
.L_x_3017:
[----:B------:R-:W-:Y:S05]  /*b1d0*/  BSYNC B0 ;  /* 0x0000000000007941 */ /* 0x000fea0003800000 */
.L_x_3016:
[----:B-----5:R2:W-:Y:S02]  /*b1e0*/  ST.E.128 desc[UR6][R34.64], R8 ;  /* 0x0000000822007985 */ /* 0x0205e4000c101d06 */
.L_x_3015:
[----:B------:R-:W-:Y:S05]  /*b1f0*/  BSYNC B1 ;  /* 0x0000000000017941 */ /* 0x000fea0003800000 */
.L_x_3014:
        /* <DEDUP_REMOVED lines=106> */
.L_x_3021:
[----:B------:R-:W-:Y:S05]  /*b8a0*/  BSYNC B0 ;  /* 0x0000000000007941 */ /* 0x000fea0003800000 */
.L_x_3020:
[----:B-----5:R2:W-:Y:S02]  /*b8b0*/  ST.E.128 desc[UR6][R34.64], R8 ;  /* 0x0000000822007985 */ /* 0x0205e4000c101d06 */
.L_x_3019:
[----:B------:R-:W-:Y:S05]  /*b8c0*/  BSYNC B1 ;  /* 0x0000000000017941 */ /* 0x000fea0003800000 */
.L_x_3018:
        /* <DEDUP_REMOVED lines=99> */
.L_x_3025:
[----:B------:R-:W-:Y:S05]  /*bf00*/  BSYNC B0 ;  /* 0x0000000000007941 */ /* 0x000fea0003800000 */
.L_x_3024:
[----:B-----5:R2:W-:Y:S02]  /*bf10*/  ST.E.128 desc[UR6][R34.64], R8 ;  /* 0x0000000822007985 */ /* 0x0205e4000c101d06 */
.L_x_3023:
[----:B------:R-:W-:Y:S05]  /*bf20*/  BSYNC B1 ;  /* 0x0000000000017941 */ /* 0x000fea0003800000 */
.L_x_3022:
        /* <DEDUP_REMOVED lines=106> */
.L_x_3029:
[----:B------:R-:W-:Y:S05]  /*c5d0*/  BSYNC B0 ;  /* 0x0000000000007941 */ /* 0x000fea0003800000 */
.L_x_3028:
[----:B-----5:R2:W-:Y:S02]  /*c5e0*/  ST.E.128 desc[UR6][R34.64], R8 ;  /* 0x0000000822007985 */ /* 0x0205e4000c101d06 */
.L_x_3027:
[----:B------:R-:W-:Y:S05]  /*c5f0*/  BSYNC B1 ;  /* 0x0000000000017941 */ /* 0x000fea0003800000 */
.L_x_3026:
        /* <DEDUP_REMOVED lines=106> */
.L_x_3033:
[----:B------:R-:W-:Y:S05]  /*cca0*/  BSYNC B0 ;  /* 0x0000000000007941 */ /* 0x000fea0003800000 */
.L_x_3032:
[----:B-----5:R2:W-:Y:S02]  /*ccb0*/  ST.E.128 desc[UR6][R34.64], R8 ;  /* 0x0000000822007985 */ /* 0x0205e4000c101d06 */
.L_x_3031:
[----:B------:R-:W-:Y:S05]  /*ccc0*/  BSYNC B1 ;  /* 0x0000000000017941 */ /* 0x000fea0003800000 */
.L_x_3030:
        /* <DEDUP_REMOVED lines=106> */
.L_x_3037:
[----:B------:R-:W-:Y:S05]  /*d370*/  BSYNC B0 ;  /* 0x0000000000007941 */ /* 0x000fea0003800000 */
.L_x_3036:
[----:B-----5:R2:W-:Y:S02]  /*d380*/  ST.E.128 desc[UR6][R34.64], R8 ;  /* 0x0000000822007985 */ /* 0x0205e4000c101d06 */
.L_x_3035:
[----:B------:R-:W-:Y:S05]  /*d390*/  BSYNC B1 ;  /* 0x0000000000017941 */ /* 0x000fea0003800000 */
.L_x_3034:
        /* <DEDUP_REMOVED lines=106> */
.L_x_3041:
[----:B------:R-:W-:Y:S05]  /*da40*/  BSYNC B0 ;  /* 0x0000000000007941 */ /* 0x000fea0003800000 */
.L_x_3040:
[----:B-----5:R2:W-:Y:S02]  /*da50*/  ST.E.128 desc[UR6][R34.64], R8 ;  /* 0x0000000822007985 */ /* 0x0205e4000c101d06 */
.L_x_3039:
[----:B------:R-:W-:Y:S05]  /*da60*/  BSYNC B1 ;  /* 0x0000000000017941 */ /* 0x000fea0003800000 */
.L_x_3038:
        /* <DEDUP_REMOVED lines=106> */
.L_x_3045:
[----:B------:R-:W-:Y:S05]  /*e110*/  BSYNC B0 ;  /* 0x0000000000007941 */ /* 0x000fea0003800000 */
.L_x_3044:
[----:B-----5:R2:W-:Y:S02]  /*e120*/  ST.E.128 desc[UR6][R34.64], R8 ;  /* 0x0000000822007985 */ /* 0x0205e4000c101d06 */
.L_x_3043:
[----:B------:R-:W-:Y:S05]  /*e130*/  BSYNC B1 ;  /* 0x0000000000017941 */ /* 0x000fea0003800000 */
.L_x_3042:
        /* <DEDUP_REMOVED lines=106> */
.L_x_3049:
[----:B------:R-:W-:Y:S05]  /*e7e0*/  BSYNC B0 ;  /* 0x0000000000007941 */ /* 0x000fea0003800000 */
.L_x_3048:
[----:B-----5:R2:W-:Y:S02]  /*e7f0*/  ST.E.128 desc[UR6][R34.64], R8 ;  /* 0x0000000822007985 */ /* 0x0205e4000c101d06 */
.L_x_3047:
[----:B------:R-:W-:Y:S05]  /*e800*/  BSYNC B1 ;  /* 0x0000000000017941 */ /* 0x000fea0003800000 */
.L_x_3046:
        /* <DEDUP_REMOVED lines=105> */
.L_x_3053:
[----:B------:R-:W-:Y:S05]  /*eea0*/  BSYNC B0 ;  /* 0x0000000000007941 */ /* 0x000fea0003800000 */
.L_x_3052:
[----:B-----5:R2:W-:Y:S02]  /*eeb0*/  ST.E.128 desc[UR6][R34.64], R8 ;  /* 0x0000000822007985 */ /* 0x0205e4000c101d06 */
.L_x_3051:
[----:B------:R-:W-:Y:S05]  /*eec0*/  BSYNC B1 ;  /* 0x0000000000017941 */ /* 0x000fea0003800000 */
.L_x_3050:
        /* <DEDUP_REMOVED lines=11> */
.L_x_2955:
        /* <DEDUP_REMOVED lines=184> */
.L_x_2989:
[----:B------:R-:W-:Y:S05]  /*fb00*/  BSYNC B2 ;  /* 0x0000000000027941 */ /* 0x000fea0003800000 */
.L_x_2954:
        /* <DEDUP_REMOVED lines=92> */
.L_x_3055:
        /* <DEDUP_REMOVED lines=12> */
.L_x_3056:
[----:B------:R-:W-:Y:S05]  /*10190*/  BSYNC B0 ;  /* 0x0000000000007941 */ /* 0x000fea0003800000 */
.L_x_3054:
[----:B------:R-:W-:Y:S04]  /*101a0*/  IADD3 R19, R19, -0x1, RZ ;  /* 0xffffffff13137810 */ /* 0x000fe80007ffe0ff */
[----:B------:R-:W-:Y:S11]  /*101b0*/  ISETP.GT.AND P0, PT, R19, R119, PT ;  /* 0x000000771300720c */ /* 0x000ff60003f04270 */
[----:B------:R-:W-:Y:S02]  /*101c0*/  @!UPT UIADD3 URZ, URZ, URZ, URZ ;  /* 0x0000003f3f3ff290 */ /* 0x000fe4000fffe03f */
[----:B------:R-:W-:Y:S05]  /*101d0*/  @P0 BRA `(.L_x_3057) ;  /* 0xffffff2c00880947 */ /* 0x000fea000383ffff */
.L_x_2953:
[----:B------:R-:W-:Y:S05]  /*101e0*/  WARPSYNC.ALL ;  /* 0x0000000000007948 */ /* 0x000fea0003800000 */
[----:B------:R-:W-:Y:S06]  /*101f0*/  BAR.SYNC.DEFER_BLOCKING 0x0 ;  /* 0x0000000000007b1d */ /* 0x000fec0000010000 */
[----:B------:R1:W5:Y:S04]  /*10200*/  LDL R183, [R1+0x140] ;  /* 0x0001400001b77983 */ /* 0x0003680000100800 */
[----:B--234-:R-:W2:Y:S01]  /*10210*/  LD.E R35, desc[UR6][R22.64+0xd0] ;  /* 0x0000d00616237980 */ /* 0x01cea2000c101900 */
[----:B------:R-:W3:Y:S01]  /*10220*/  S2UR UR4, SR_CgaCtaId ;  /* 0x00000000000479c3 */ /* 0x000ee20000008800 */
[----:B------:R-:W-:Y:S01]  /*10230*/  UMOV UR5, 0x400 ;  /* 0x0000040000057882 */ /* 0x000fe20000000000 */
[----:B------:R-:W-:Y:S01]  /*10240*/  BSSY B2, `(.L_x_3058) ;  /* 0x0000316000027945 */ /* 0x000fe20003800000 */
[----:B------:R-:W4:Y:S01]  /*10250*/  S2R R0, SR_CTAID.X ;  /* 0x0000000000007919 */ /* 0x000f220000002500 */
[C---:B------:R-:W-:Y:S01]  /*10260*/  SHF.L.U64.HI R6, R170.reuse, 0x4, R171 ;  /* 0x00000004aa067819 */ /* 0x040fe200000102ab */
[----:B------:R-:W-:Y:S01]  /*10270*/  IMAD.SHL.U32 R4, R170, 0x10, RZ ;  /* 0x00000010aa047824 */ /* 0x000fe200078e00ff */
[----:B------:R-:W1:Y:S01]  /*10280*/  S2R R50, SR_CTAID.Y ;  /* 0x0000000000327919 */ /* 0x000e620000002600 */
[----:B------:R-:W2:Y:S01]  /*10290*/  S2R R184, SR_TID.X ;  /* 0x0000000000b87919 */ /* 0x000ea20000002100 */
[----:B---3--:R-:W-:-:S06]  /*102a0*/  ULEA UR4, UR4, UR5, 0x18 ;  /* 0x0000000504047291 */ /* 0x008fcc000f8ec03f */
[----:B------:R-:W-:Y:S01]  /*102b0*/  LEA R192, R226, UR4, 0x1 ;  /* 0x00000004e2c07c11 */ /* 0x000fe2000f8e08ff */
[----:B----4-:R-:W-:Y:S01]  /*102c0*/  IMAD.SHL.U32 R185, R0, 0x40, RZ ;  /* 0x0000004000b97824 */ /* 0x010fe200078e00ff */
[----:B-1----:R-:W-:Y:S02]  /*102d0*/  SHF.R.S32.HI R47, RZ, 0x1f, R50 ;  /* 0x0000001fff2f7819 */ /* 0x002fe40000011432 */
[----:B--2---:R-:W-:-:S13]  /*102e0*/  ISETP.NE.AND P0, PT, R35, RZ, PT ;  /* 0x000000ff2300720c */ /* 0x004fda0003f05270 */
[----:B------:R-:W-:Y:S05]  /*102f0*/  @!P0 BRA `(.L_x_3059) ;  /* 0x0000002c002c8947 */ /* 0x000fea0003800000 */
[----:B------:R-:W2:Y:S01]  /*10300*/  LD.E.64 R2, desc[UR6][R22.64+0xf0] ;  /* 0x0000f00616027980 */ /* 0x000ea2000c101b00 */
[----:B------:R-:W-:-:S03]  /*10310*/  IMAD.MOV.U32 R0, RZ, RZ, RZ ;  /* 0x000000ffff007224 */ /* 0x000fc600078e00ff */
[----:B------:R-:W3:Y:S04]  /*10320*/  LD.E.U8 R12, desc[UR6][R22.64+0x1b3] ;  /* 0x0001b306160c7980 */ /* 0x000ee8000c101100 */
[----:B------:R-:W5:Y:S04]  /*10330*/  LD.E R39, desc[UR6][R22.64+0xc0] ;  /* 0x0000c00616277980 */ /* 0x000f68000c101900 */
[----:B------:R-:W5:Y:S04]  /*10340*/  LD.E.64 R30, desc[UR6][R22.64+0x148] ;  /* 0x00014806161e7980 */ /* 0x000f68000c101b00 */
[----:B-----5:R-:W5:Y:S01]  /*10350*/  LD.E.64 R28, desc[UR6][R22.64+0x150] ;  /* 0x00015006161c7980 */ /* 0x020f62000c101b00 */
[----:B--2---:R-:W-:-:S04]  /*10360*/  ISETP.NE.U32.AND P1, PT, R2, RZ, PT ;  /* 0x000000ff0200720c */ /* 0x004fc80003f25070 */
[----:B------:R-:W-:-:S13]  /*10370*/  ISETP.NE.AND.EX P1, PT, R3, RZ, PT, P1 ;  /* 0x000000ff0300720c */ /* 0x000fda0003f25310 */
[----:B------:R-:W-:-:S04]  /*10380*/  @P1 LEA R2, P0, R50, R2, 0x2 ;  /* 0x0000000232021211 */ /* 0x000fc800078010ff */
[----:B------:R-:W-:-:S05]  /*10390*/  @P1 LEA.HI.X R3, R50, R3, R47, 0x2, P0 ;  /* 0x0000000332031211 */ /* 0x000fca00000f142f */
        /* <DEDUP_REMOVED lines=17> */
[----:B---3--:R-:W-:Y:S02]  /*104b0*/  ISETP.NE.AND P0, PT, R12, RZ, PT ;  /* 0x000000ff0c00720c */ /* 0x008fe40003f05270 */
        /* <DEDUP_REMOVED lines=29> */
[----:B-----5:R-:W-:Y:S02]  /*10690*/  IADD3 R2, P0, R28, R2, RZ ;  /* 0x000000021c027210 */ /* 0x020fe40007f1e0ff */
        /* <DEDUP_REMOVED lines=44> */
.L_x_3064:
[----:B------:R-:W-:Y:S05]  /*10960*/  BSYNC B0 ;  /* 0x0000000000007941 */ /* 0x000fea0003800000 */
.L_x_3063:
[----:B-----5:R3:W-:Y:S02]  /*10970*/  STS.128 [R192], R4 ;  /* 0x00000004c0007388 */ /* 0x0207e40000000c00 */
.L_x_3062:
[----:B------:R-:W-:Y:S05]  /*10980*/  BSYNC B1 ;  /* 0x0000000000017941 */ /* 0x000fea0003800000 */
.L_x_3061:
        /* <DEDUP_REMOVED lines=17> */
[----:B-----5:R-:W-:Y:S02]  /*10aa0*/  IADD3 R2, P0, R28, R3, RZ ;  /* 0x000000031c027210 */ /* 0x020fe40007f1e0ff */
        /* <DEDUP_REMOVED lines=44> */
.L_x_3068:
[----:B------:R-:W-:Y:S05]  /*10d70*/  BSYNC B0 ;  /* 0x0000000000007941 */ /* 0x000fea0003800000 */
.L_x_3067:
[----:B-----5:R1:W-:Y:S02]  /*10d80*/  STS.128 [R192+0x800], R4 ;  /* 0x00080004c0007388 */ /* 0x0203e40000000c00 */
.L_x_3066:
[----:B------:R-:W-:Y:S05]  /*10d90*/  BSYNC B1 ;  /* 0x0000000000017941 */ /* 0x000fea0003800000 */
.L_x_3065:
        /* <DEDUP_REMOVED lines=63> */
.L_x_3072:
[----:B------:R-:W-:Y:S05]  /*11190*/  BSYNC B0 ;  /* 0x0000000000007941 */ /* 0x000fea0003800000 */
.L_x_3071:
[----:B-----5:R3:W-:Y:S02]  /*111a0*/  STS.128 [R192+0x1000], R4 ;  /* 0x00100004c0007388 */ /* 0x0207e40000000c00 */
.L_x_3070:
[----:B------:R-:W-:Y:S05]  /*111b0*/  BSYNC B1 ;  /* 0x0000000000017941 */ /* 0x000fea0003800000 */
.L_x_3069:
[----:B---3--:R-:W-:-:S05]  /*111c0*/  VIADD R32, R80, 0x30 ;  /* 0x0000003050207836 */ /* 0x008fca0000000000 */
[----:B------:R-:W-:-:S04]  /*111d0*/  ISETP.GE.AND P0, PT, R32, R38, PT ;  /* 0x000000262000720c */ /* 0x000fc80003f06270 */
[----:B------:R-:W-:-:S13]  /*111e0*/  ISETP.LT.OR P0, PT, R184, -0x187, P0 ;  /* 0xfffffe79b800780c */ /* 0x000fda0000701670 */
[----:B------:R-:W-:Y:S05]  /*111f0*/  @P0 BRA `(.L_x_3073) ;  /* 0x0000002000680947 */ /* 0x000fea0003800000 */
[----:B------:R-:W-:-:S13]  /*11200*/  ISETP.GE.AND P0, PT, R158, R39, PT ;  /* 0x000000279e00720c */ /* 0x000fda0003f06270 */
[----:B------:R3:W-:Y:S01]  /*11210*/  @P0 STS.128 [R192+0x1800], RZ ;  /* 0x001800ffc0000388 */ /* 0x0007e20000000c00 */
[----:B------:R-:W-:Y:S05]  /*11220*/  @P0 BRA `(.L_x_3073) ;  /* 0x00000020005c0947 */ /* 0x000fea0003800000 */
[----:B-1----:R1:W5:Y:S01]  /*11230*/  LD.E.128 R4, desc[UR6][R44.64] ;  /* 0x000000062c047980 */ /* 0x002362000c101d00 */
        /* <DEDUP_REMOVED lines=54> */
.L_x_3075:
[----:B------:R-:W-:Y:S05]  /*115a0*/  BSYNC B0 ;  /* 0x0000000000007941 */ /* 0x000fea0003800000 */
.L_x_3074:
[----:B-----5:R1:W-:Y:S01]  /*115b0*/  STS.128 [R192+0x1800], R4 ;  /* 0x00180004c0007388 */ /* 0x0203e20000000c00 */
[----:B------:R-:W-:Y:S05]  /*115c0*/  BRA `(.L_x_3073) ;  /* 0x0000001c00747947 */ /* 0x000fea0003800000 */
.L_x_3060:
        /* <DEDUP_REMOVED lines=81> */
[----:B------:R-:W-:Y:S02]  /*11ae0*/  HADD2.F32 R16, -RZ, R27.H0_H0 ;  /* 0x2000001bff107230 */ /* 0x000fe40000004100 */
        /* <DEDUP_REMOVED lines=16> */
.L_x_3079:
[----:B------:R-:W-:Y:S05]  /*11bf0*/  BSYNC B0 ;  /* 0x0000000000007941 */ /* 0x000fea0003800000 */
.L_x_3078:
[----:B-----5:R3:W-:Y:S02]  /*11c00*/  STS.128 [R192], R4 ;  /* 0x00000004c0007388 */ /* 0x0207e40000000c00 */
.L_x_3077:
[----:B------:R-:W-:Y:S05]  /*11c10*/  BSYNC B1 ;  /* 0x0000000000017941 */ /* 0x000fea0003800000 */
.L_x_3076:
        /* <DEDUP_REMOVED lines=101> */
.L_x_3083:
[----:B------:R-:W-:Y:S05]  /*12270*/  BSYNC B0 ;  /* 0x0000000000007941 */ /* 0x000fea0003800000 */
.L_x_3082:
[----:B-----5:R1:W-:Y:S02]  /*12280*/  STS.128 [R192+0x800], R4 ;  /* 0x00080004c0007388 */ /* 0x0203e40000000c00 */
.L_x_3081:
[----:B------:R-:W-:Y:S05]  /*12290*/  BSYNC B1 ;  /* 0x0000000000017941 */ /* 0x000fea0003800000 */
.L_x_3080:
        /* <DEDUP_REMOVED lines=102> */
.L_x_3087:
[----:B------:R-:W-:Y:S05]  /*12900*/  BSYNC B0 ;  /* 0x0000000000007941 */ /* 0x000fea0003800000 */
.L_x_3086:
[----:B-----5:R3:W-:Y:S02]  /*12910*/  STS.128 [R192+0x1000], R4 ;  /* 0x00100004c0007388 */ /* 0x0207e40000000c00 */
.L_x_3085:
[----:B------:R-:W-:Y:S05]  /*12920*/  BSYNC B1 ;  /* 0x0000000000017941 */ /* 0x000fea0003800000 */
.L_x_3084:
        /* <DEDUP_REMOVED lines=101> */
.L_x_3089:
[----:B------:R-:W-:Y:S05]  /*12f80*/  BSYNC B0 ;  /* 0x0000000000007941 */ /* 0x000fea0003800000 */
.L_x_3088:
[----:B-----5:R1:W-:Y:S01]  /*12f90*/  STS.128 [R192+0x1800], R4 ;  /* 0x00180004c0007388 */ /* 0x0203e20000000c00 */
[----:B------:R-:W-:Y:S05]  /*12fa0*/  BRA `(.L_x_3073) ;  /* 0x0000000000fc7947 */ /* 0x000fea0003800000 */
.L_x_3059:
[----:B-----5:R-:W-:Y:S01]  /*12fb0*/  IMAD.IADD R0, R183, 0x1, -R185 ;  /* 0x00000001b7007824 */ /* 0x020fe200078e0ab9 */
[----:B------:R-:W-:Y:S01]  /*12fc0*/  BSSY B0, `(.L_x_3090) ;  /* 0x0000012000007945 */ /* 0x000fe20003800000 */
[C---:B------:R-:W-:Y:S02]  /*12fd0*/  VIADD R37, R80.reuse, 0x10 ;  /* 0x0000001050257836 */ /* 0x040fe40000000000 */
[C---:B------:R-:W-:Y:S01]  /*12fe0*/  VIADD R36, R80.reuse, 0x20 ;  /* 0x0000002050247836 */ /* 0x040fe20000000000 */
[CC--:B------:R-:W-:Y:S01]  /*12ff0*/  ISETP.GE.AND P0, PT, R80.reuse, R0.reuse, PT ;  /* 0x000000005000720c */ /* 0x0c0fe20003f06270 */
[----:B------:R-:W-:Y:S01]  /*13000*/  VIADD R32, R80, 0x30 ;  /* 0x0000003050207836 */ /* 0x000fe20000000000 */
[-C--:B------:R-:W-:Y:S02]  /*13010*/  ISETP.GE.AND P3, PT, R37, R0.reuse, PT ;  /* 0x000000002500720c */ /* 0x080fe40003f66270 */
[-C--:B------:R-:W-:Y:S02]  /*13020*/  ISETP.GE.AND P2, PT, R36, R0.reuse, PT ;  /* 0x000000002400720c */ /* 0x080fe40003f46270 */
[----:B------:R-:W-:-:S07]  /*13030*/  ISETP.GE.AND P1, PT, R32, R0, PT ;  /* 0x000000002000720c */ /* 0x000fce0003f26270 */
[----:B------:R-:W-:Y:S06]  /*13040*/  @P0 BRA `(.L_x_3091) ;  /* 0x0000000000240947 */ /* 0x000fec0003800000 */
[----:B------:R-:W-:-:S13]  /*13050*/  ISETP.GE.AND P0, PT, R158, R248, PT ;  /* 0x000000f89e00720c */ /* 0x000fda0003f06270 */
        /* <DEDUP_REMOVED lines=8> */
.L_x_3091:
[----:B------:R-:W-:Y:S05]  /*130e0*/  BSYNC B0 ;  /* 0x0000000000007941 */ /* 0x000fea0003800000 */
.L_x_3090:
[----:B------:R-:W-:Y:S04]  /*130f0*/  BSSY B0, `(.L_x_3092) ;  /* 0x000000d000007945 */ /* 0x000fe80003800000 */
[----:B------:R-:W-:Y:S05]  /*13100*/  @P3 BRA `(.L_x_3093) ;  /* 0x00000000002c3947 */ /* 0x000fea0003800000 */
[----:B------:R-:W-:-:S13]  /*13110*/  ISETP.GE.AND P0, PT, R158, R248, PT ;  /* 0x000000f89e00720c */ /* 0x000fda0003f06270 */
        /* <DEDUP_REMOVED lines=10> */
.L_x_3093:
[----:B------:R-:W-:Y:S05]  /*131c0*/  BSYNC B0 ;  /* 0x0000000000007941 */ /* 0x000fea0003800000 */
.L_x_3092:
[----:B------:R-:W-:Y:S04]  /*131d0*/  BSSY B0, `(.L_x_3094) ;  /* 0x000000d000007945 */ /* 0x000fe80003800000 */
[----:B------:R-:W-:Y:S05]  /*131e0*/  @P2 BRA `(.L_x_3095) ;  /* 0x00000000002c2947 */ /* 0x000fea0003800000 */
[----:B------:R-:W-:-:S13]  /*131f0*/  ISETP.GE.AND P0, PT, R158, R248, PT ;  /* 0x000000f89e00720c */ /* 0x000fda0003f06270 */
        /* <DEDUP_REMOVED lines=10> */
.L_x_3095:
[----:B------:R-:W-:Y:S05]  /*132a0*/  BSYNC B0 ;  /* 0x0000000000007941 */ /* 0x000fea0003800000 */
.L_x_3094:
[----:B------:R-:W-:Y:S05]  /*132b0*/  @P1 BRA `(.L_x_3073) ;  /* 0x0000000000381947 */ /* 0x000fea0003800000 */
[----:B------:R-:W-:-:S13]  /*132c0*/  ISETP.GE.AND P0, PT, R158, R248, PT ;  /* 0x000000f89e00720c */ /* 0x000fda0003f06270 */
        /* <DEDUP_REMOVED lines=13> */
.L_x_3073:
[----:B------:R-:W-:Y:S05]  /*133a0*/  BSYNC B2 ;  /* 0x0000000000027941 */ /* 0x000fea0003800000 */
.L_x_3058:
[----:B------:R-:W4:Y:S01]  /*133b0*/  LDL R182, [R1+0xf0] ;  /* 0x0000f00001b67983 */ /* 0x000f220000100800 */
[C---:B------:R-:W-:Y:S01]  /*133c0*/  VIADD R11, R80.reuse, 0x40 ;  /* 0x00000040500b7836 */ /* 0x040fe20000000000 */
[----:B------:R-:W-:Y:S01]  /*133d0*/  BSSY B0, `(.L_x_3096) ;  /* 0x0000018000007945 */ /* 0x000fe20003800000 */
[C---:B------:R-:W-:Y:S02]  /*133e0*/  VIADD R10, R80.reuse, 0x50 ;  /* 0x00000050500a7836 */ /* 0x040fe40000000000 */
[C---:B--2---:R-:W-:Y:S02]  /*133f0*/  VIADD R9, R80.reuse, 0x60 ;  /* 0x0000006050097836 */ /* 0x044fe40000000000 */
        /* <DEDUP_REMOVED lines=12> */
[----:B------:R-:W-:-:S13]  /*134c0*/  ISETP.GE.AND P2, PT, R158, R248, PT ;  /* 0x000000f89e00720c */ /* 0x000fda0003f46270 */
        /* <DEDUP_REMOVED lines=8> */
.L_x_3097:
[----:B------:R-:W-:Y:S05]  /*13550*/  BSYNC B0 ;  /* 0x0000000000007941 */ /* 0x000fea0003800000 */
.L_x_3096:
[----:B------:R-:W-:Y:S01]  /*13560*/  BSSY B0, `(.L_x_3098) ;  /* 0x000000d000007945 */ /* 0x000fe20003800000 */
[----:B------:R-:W-:Y:S02]  /*13570*/  ISETP.GE.AND P2, PT, R15, R8, PT ;  /* 0x000000080f00720c */ /* 0x000fe40003f46270 */
[----:B------:R-:W-:Y:S01]  /*13580*/  IADD3 R14, R80, 0x80, RZ ;  /* 0x00000080500e7810 */ /* 0x000fe20007ffe0ff */
[----:B------:R-:W-:Y:S05]  /*13590*/  @P1 BRA `(.L_x_3099) ;  /* 0x0000000000241947 */ /* 0x000fea0003800000 */
[----:B------:R-:W-:-:S13]  /*135a0*/  ISETP.GE.AND P1, PT, R158, R248, PT ;  /* 0x000000f89e00720c */ /* 0x000fda0003f26270 */
        /* <DEDUP_REMOVED lines=8> */
.L_x_3099:
[----:B------:R-:W-:Y:S05]  /*13630*/  BSYNC B0 ;  /* 0x0000000000007941 */ /* 0x000fea0003800000 */
.L_x_3098:
        /* <DEDUP_REMOVED lines=13> */
.L_x_3101:
[----:B------:R-:W-:Y:S05]  /*13710*/  BSYNC B0 ;  /* 0x0000000000007941 */ /* 0x000fea0003800000 */
.L_x_3100:
[----:B------:R-:W-:Y:S01]  /*13720*/  BSSY B0, `(.L_x_3102) ;  /* 0x0000010000007945 */ /* 0x000fe20003800000 */
[----:B------:R-:W-:Y:S02]  /*13730*/  ISETP.GE.AND P0, PT, R13, R8, PT ;  /* 0x000000080d00720c */ /* 0x000fe40003f06270 */
[----:B------:R-:W-:Y:S01]  /*13740*/  IADD3 R17, R80, 0xa0, RZ ;  /* 0x000000a050117810 */ /* 0x000fe20007ffe0ff */
[----:B------:R-:W-:Y:S05]  /*13750*/  @P6 BRA `(.L_x_3103) ;  /* 0x0000000000306947 */ /* 0x000fea0003800000 */
[----:B------:R-:W-:-:S13]  /*13760*/  ISETP.GE.AND P6, PT, R158, R248, PT ;  /* 0x000000f89e00720c */ /* 0x000fda0003fc6270 */
        /* <DEDUP_REMOVED lines=11> */
.L_x_3103:
[----:B------:R-:W-:Y:S05]  /*13820*/  BSYNC B0 ;  /* 0x0000000000007941 */ /* 0x000fea0003800000 */
.L_x_3102:
        /* <DEDUP_REMOVED lines=13> */
.L_x_3105:
[----:B------:R-:W-:Y:S05]  /*13900*/  BSYNC B0 ;  /* 0x0000000000007941 */ /* 0x000fea0003800000 */
.L_x_3104:
        /* <DEDUP_REMOVED lines=16> */
.L_x_3107:
[----:B------:R-:W-:Y:S05]  /*13a10*/  BSYNC B0 ;  /* 0x0000000000007941 */ /* 0x000fea0003800000 */
.L_x_3106:
        /* <DEDUP_REMOVED lines=16> */
.L_x_3109:
[----:B------:R-:W-:Y:S05]  /*13b20*/  BSYNC B0 ;  /* 0x0000000000007941 */ /* 0x000fea0003800000 */
.L_x_3108:
        /* <DEDUP_REMOVED lines=16> */
.L_x_3111:
[----:B------:R-:W-:Y:S05]  /*13c30*/  BSYNC B0 ;  /* 0x0000000000007941 */ /* 0x000fea0003800000 */
.L_x_3110:
        /* <DEDUP_REMOVED lines=13> */
.L_x_3113:
[----:B------:R-:W-:Y:S05]  /*13d10*/  BSYNC B0 ;  /* 0x0000000000007941 */ /* 0x000fea0003800000 */
.L_x_3112:
[----:B------:R-:W-:Y:S01]  /*13d20*/  BSSY B0, `(.L_x_3114) ;  /* 0x000000f000007945 */ /* 0x000fe20003800000 */
[----:B------:R-:W-:-:S03]  /*13d30*/  ISETP.GE.AND P1, PT, R20, R8, PT ;  /* 0x000000081400720c */ /* 0x000fc60003f26270 */
[----:B------:R-:W-:Y:S10]  /*13d40*/  @P0 BRA `(.L_x_3115) ;  /* 0x0000000000300947 */ /* 0x000ff40003800000 */
        /* <DEDUP_REMOVED lines=12> */
.L_x_3115:
[----:B------:R-:W-:Y:S05]  /*13e10*/  BSYNC B0 ;  /* 0x0000000000007941 */ /* 0x000fea0003800000 */
.L_x_3114:
[----:B------:R-:W-:Y:S04]  /*13e20*/  BSSY B0, `(.L_x_3116) ;  /* 0x000000e000007945 */ /* 0x000fe80003800000 */
        /* <DEDUP_REMOVED lines=13> */
.L_x_3117:
[----:B------:R-:W-:Y:S05]  /*13f00*/  BSYNC B0 ;  /* 0x0000000000007941 */ /* 0x000fea0003800000 */
.L_x_3116:
        /* <DEDUP_REMOVED lines=14> */
.L_x_3119:
[----:B------:R-:W-:Y:S05]  /*13ff0*/  BSYNC B0 ;  /* 0x0000000000007941 */ /* 0x000fea0003800000 */
.L_x_3118:
        /* <DEDUP_REMOVED lines=14> */
.L_x_3121:
[----:B------:R-:W-:Y:S05]  /*140e0*/  BSYNC B0 ;  /* 0x0000000000007941 */ /* 0x000fea0003800000 */
.L_x_3120:
        /* <DEDUP_REMOVED lines=14> */
.L_x_3123:
[----:B------:R-:W-:Y:S05]  /*141d0*/  BSYNC B0 ;  /* 0x0000000000007941 */ /* 0x000fea0003800000 */
.L_x_3122:
        /* <DEDUP_REMOVED lines=14> */
.L_x_3125:
[----:B------:R-:W-:Y:S05]  /*142c0*/  BSYNC B0 ;  /* 0x0000000000007941 */ /* 0x000fea0003800000 */
.L_x_3124:
        /* <DEDUP_REMOVED lines=14> */
.L_x_3127:
[----:B------:R-:W-:Y:S05]  /*143b0*/  BSYNC B0 ;  /* 0x0000000000007941 */ /* 0x000fea0003800000 */
.L_x_3126:
[----:B----4-:R-:W4:Y:S04]  /*143c0*/  LD.E.64 R2, desc[UR6][R22.64+0x1c0] ;  /* 0x0001c00616027980 */ /* 0x010f28000c101b00 */
[----:B-1----:R-:W2:Y:S01]  /*143d0*/  LD.E.64 R4, desc[UR6][R22.64+0x1b8] ;  /* 0x0001b80616047980 */ /* 0x002ea2000c101b00 */
[----:B------:R-:W1:Y:S03]  /*143e0*/  S2R R0, SR_CTAID.Z ;  /* 0x0000000000007919 */ /* 0x000e660000002700 */
[----:B------:R-:W0:Y:S04]  /*143f0*/  LDGDEPBAR ;  /* 0x00000000000079af */ /* 0x000e280000000000 */
[----:B------:R1:W5:Y:S04]  /*14400*/  LD.E R79, desc[UR6][R22.64+0xd8] ;  /* 0x0000d806164f7980 */ /* 0x000368000c101900 */
[----:B------:R2:W5:Y:S01]  /*14410*/  LD.E R116, desc[UR6][R22.64+0x188] ;  /* 0x0001880616747980 */ /* 0x000562000c101900 */
[----:B-1----:R-:W-:Y:S01]  /*14420*/  IMAD.MOV.U32 R228, RZ, RZ, R0 ;  /* 0x000000ffffe47224 */ /* 0x002fe200078e0000 */
[----:B------:R-:W-:Y:S01]  /*14430*/  BSSY B0, `(.L_x_3128) ;  /* 0x000001c000007945 */ /* 0x000fe20003800000 */
[----:B------:R-:W-:-:S02]  /*14440*/  ISETP.GE.AND P1, PT, R37, R8, PT ;  /* 0x000000082500720c */ /* 0x000fc40003f26270 */
[-C--:B------:R-:W-:Y:S02]  /*14450*/  ISETP.GE.AND P0, PT, R36, R8.reuse, PT ;  /* 0x000000082400720c */ /* 0x080fe40003f06270 */
[-C--:B------:R-:W-:Y:S02]  /*14460*/  ISETP.GE.AND P6, PT, R32, R8.reuse, PT ;  /* 0x000000082000720c */ /* 0x080fe40003fc6270 */
[-C--:B------:R-:W-:Y:S02]  /*14470*/  ISETP.GE.AND P5, PT, R11, R8.reuse, PT ;  /* 0x000000080b00720c */ /* 0x080fe40003fa6270 */
[-C--:B------:R-:W-:Y:S02]  /*14480*/  ISETP.GE.AND P4, PT, R10, R8.reuse, PT ;  /* 0x000000080a00720c */ /* 0x080fe40003f86270 */
[----:B------:R-:W-:Y:S01]  /*14490*/  ISETP.GE.AND P3, PT, R9, R8, PT ;  /* 0x000000080900720c */ /* 0x000fe20003f66270 */
[----:B----4-:R-:W-:Y:S02]  /*144a0*/  IMAD R3, R3, R50, RZ ;  /* 0x0000003203037224 */ /* 0x010fe400078e02ff */
[----:B------:R-:W-:-:S04]  /*144b0*/  IMAD.WIDE.U32 R6, R50, R2, R228 ;  /* 0x0000000232067225 */ /* 0x000fc800078e00e4 */
[----:B------:R-:W-:Y:S01]  /*144c0*/  IMAD R3, R2, R47, R3 ;  /* 0x0000002f02037224 */ /* 0x000fe200078e0203 */
[----:B--2---:R-:W-:-:S03]  /*144d0*/  LEA R2, P2, R6, R4, 0x2 ;  /* 0x0000000406027211 */ /* 0x004fc600078410ff */
[----:B------:R-:W-:-:S05]  /*144e0*/  IMAD.IADD R3, R7, 0x1, R3 ;  /* 0x0000000107037824 */ /* 0x000fca00078e0203 */
[----:B------:R-:W-:-:S05]  /*144f0*/  LEA.HI.X R3, R6, R5, R3, 0x2, P2 ;  /* 0x0000000506037211 */ /* 0x000fca00010f1403 */
[----:B------:R1:W5:Y:S01]  /*14500*/  LD.E R157, desc[UR6][R2.64] ;  /* 0x00000006029d7980 */ /* 0x000362000c101900 */
[----:B------:R-:W-:-:S04]  /*14510*/  DEPBAR.LE SB0, 0x0 ;  /* 0x000080000000791a */ /* 0x000fc80000000000 */
[----:B------:R-:W-:Y:S01]  /*14520*/  BAR.SYNC.DEFER_BLOCKING 0x0 ;  /* 0x0000000000007b1d */ /* 0x000fe20000010000 */
[----:B------:R-:W-:-:S13]  /*14530*/  ISETP.GE.AND P2, PT, R80, R8, PT ;  /* 0x000000085000720c */ /* 0x000fda0003f46270 */
[----:B------:R1:W-:Y:S01]  /*14540*/  @P2 STS.128 [R192+0xa000], RZ ;  /* 0x00a000ffc0002388 */ /* 0x0003e20000000c00 */
[----:B------:R-:W-:Y:S05]  /*14550*/  @P2 BRA `(.L_x_3129) ;  /* 0x0000000000242947 */ /* 0x000fea0003800000 */
[----:B------:R-:W-:-:S13]  /*14560*/  ISETP.GE.AND P2, PT, R158, R248, PT ;  /* 0x000000f89e00720c */ /* 0x000fda0003f46270 */
        /* <DEDUP_REMOVED lines=8> */
.L_x_3129:
[----:B------:R-:W-:Y:S05]  /*145f0*/  BSYNC B0 ;  /* 0x0000000000007941 */ /* 0x000fea0003800000 */
.L_x_3128:
[----:B------:R1:W-:Y:S01]  /*14600*/  @P1 STS.128 [R192+0xa800], RZ ;  /* 0x00a800ffc0001388 */ /* 0x0003e20000000c00 */
[----:B------:R-:W-:Y:S01]  /*14610*/  BSSY B0, `(.L_x_3130) ;  /* 0x000000c000007945 */ /* 0x000fe20003800000 */
[----:B------:R-:W-:-:S03]  /*14620*/  ISETP.GE.AND P2, PT, R15, R8, PT ;  /* 0x000000080f00720c */ /* 0x000fc60003f46270 */
[----:B------:R-:W-:Y:S10]  /*14630*/  @P1 BRA `(.L_x_3131) ;  /* 0x0000000000241947 */ /* 0x000ff40003800000 */
[----:B------:R-:W-:-:S13]  /*14640*/  ISETP.GE.AND P1, PT, R158, R248, PT ;  /* 0x000000f89e00720c */ /* 0x000fda0003f26270 */
[----:B------:R1:W-:Y:S01]  /*14650*/  @P1 STS.128 [R192+0xa800], RZ ;  /* 0x00a800ffc0001388 */ /* 0x0003e20000000c00 */
[----:B------:R-:W-:Y:S05]  /*14660*/  @P1 BRA `(.L_x_3131) ;  /* 0x0000000000181947 */ /* 0x000fea0003800000 */
[----:B-1--4-:R-:W-:-:S04]  /*14670*/  LEA R2, P1, R193, R218, 0x1 ;  /* 0x000000dac1027211 */ /* 0x012fc800078208ff */
[----:B------:R-:W-:-:S05]  /*14680*/  LEA.HI.X R3, R193, R219, R217, 0x1, P1 ;  /* 0x000000dbc1037211 */ /* 0x000fca00008f0cd9 */
[----:B------:R-:W-:Y:S01]  /*14690*/  @!PT LDS RZ, [RZ] ;  /* 0x00000000fffff984 */ /* 0x000fe20000000800 */
[----:B------:R-:W-:Y:S01]  /*146a0*/  @!PT LDS RZ, [RZ] ;  /* 0x00000000fffff984 */ /* 0x000fe20000000800 */
[----:B------:R-:W-:Y:S01]  /*146b0*/  @!PT LDS RZ, [RZ] ;  /* 0x00000000fffff984 */ /* 0x000fe20000000800 */
[----:B------:R1:W-:Y:S04]  /*146c0*/  LDGSTS.E.BYPASS.LTC128B.128 [R192+0xa800], desc[UR6][R2.64] ;  /* 0x0a80000002c07fae */ /* 0x0003e8000b901d46 */
.L_x_3131:
[----:B------:R-:W-:Y:S05]  /*146d0*/  BSYNC B0 ;  /* 0x0000000000007941 */ /* 0x000fea0003800000 */
.L_x_3130:
[----:B------:R1:W-:Y:S01]  /*146e0*/  @P0 STS.128 [R192+0xb000], RZ ;  /* 0x00b000ffc0000388 */ /* 0x0003e20000000c00 */
[----:B------:R-:W-:Y:S01]  /*146f0*/  BSSY B0, `(.L_x_3132) ;  /* 0x000000e000007945 */ /* 0x000fe20003800000 */
[----:B------:R-:W-:-:S03]  /*14700*/  ISETP.GE.AND P1, PT, R14, R8, PT ;  /* 0x000000080e00720c */ /* 0x000fc60003f26270 */
[----:B------:R-:W-:Y:S10]  /*14710*/  @P0 BRA `(.L_x_3133) ;  /* 0x00000000002c0947 */ /* 0x000ff40003800000 */
[----:B------:R-:W-:-:S13]  /*14720*/  ISETP.GE.AND P0, PT, R158, R248, PT ;  /* 0x000000f89e00720c */ /* 0x000fda0003f06270 */
[----:B------:R1:W-:Y:S01]  /*14730*/  @P0 STS.128 [R192+0xb000], RZ ;  /* 0x00b000ffc0000388 */ /* 0x0003e20000000c00 */
[----:B------:R-:W-:Y:S05]  /*14740*/  @P0 BRA `(.L_x_3133) ;  /* 0x0000000000200947 */ /* 0x000fea0003800000 */
[----:B------:R-:W1:Y:S04]  /*14750*/  LDL R0, [R1] ;  /* 0x0000000001007983 */ /* 0x000e680000100800 */
[----:B------:R-:W2:Y:S01]  /*14760*/  LDL R4, [R1+0x4] ;  /* 0x0000040001047983 */ /* 0x000ea20000100800 */
[----:B-1--4-:R-:W-:-:S04]  /*14770*/  LEA R2, P0, R0, R218, 0x6 ;  /* 0x000000da00027211 */ /* 0x012fc800078030ff */
[----:B--2---:R-:W-:-:S05]  /*14780*/  LEA.HI.X R3, R0, R219, R4, 0x6, P0 ;  /* 0x000000db00037211 */ /* 0x004fca00000f3404 */
[----:B------:R-:W-:Y:S01]  /*14790*/  @!PT LDS RZ, [RZ] ;  /* 0x00000000fffff984 */ /* 0x000fe20000000800 */
[----:B------:R-:W-:Y:S01]  /*147a0*/  @!PT LDS RZ, [RZ] ;  /* 0x00000000fffff984 */ /* 0x000fe20000000800 */
[----:B------:R-:W-:Y:S01]  /*147b0*/  @!PT LDS RZ, [RZ] ;  /* 0x00000000fffff984 */ /* 0x000fe20000000800 */
[----:B------:R1:W-:Y:S04]  /*147c0*/  LDGSTS.E.BYPASS.LTC128B.128 [R192+0xb000], desc[UR6][R2.64] ;  /* 0x0b00000002c07fae */ /* 0x0003e8000b901d46 */
.L_x_3133:
[----:B------:R-:W-:Y:S05]  /*147d0*/  BSYNC B0 ;  /* 0x0000000000007941 */ /* 0x000fea0003800000 */
.L_x_3132:
[----:B------:R1:W-:Y:S01]  /*147e0*/  @P6 STS.128 [R192+0xb800], RZ ;  /* 0x00b800ffc0006388 */ /* 0x0003e20000000c00 */
[----:B------:R-:W-:Y:S01]  /*147f0*/  BSSY B0, `(.L_x_3134) ;  /* 0x0000012000007945 */ /* 0x000fe20003800000 */
[----:B------:R-:W-:-:S03]  /*14800*/  ISETP.GE.AND P0, PT, R13, R8, PT ;  /* 0x000000080d00720c */ /* 0x000fc60003f06270 */
[----:B------:R-:W-:Y:S10]  /*14810*/  @P6 BRA `(.L_x_3135) ;  /* 0x00000000003c6947 */ /* 0x000ff40003800000 */
[----:B------:R-:W-:-:S13]  /*14820*/  ISETP.GE.AND P6, PT, R158, R248, PT ;  /* 0x000000f89e00720c */ /* 0x000fda0003fc6270 */
[----:B------:R1:W-:Y:S01]  /*14830*/  @P6 STS.128 [R192+0xb800], RZ ;  /* 0x00b800ffc0006388 */ /* 0x0003e20000000c00 */
[----:B------:R-:W-:Y:S05]  /*14840*/  @P6 BRA `(.L_x_3135) ;  /* 0x0000000000306947 */ /* 0x000fea0003800000 */
[----:B-1--4-:R-:W4:Y:S04]  /*14850*/  LDL R2, [R1] ;  /* 0x0000000001027983 */ /* 0x012f280000100800 */
        /* <DEDUP_REMOVED lines=11> */
.L_x_3135:
[----:B------:R-:W-:Y:S05]  /*14910*/  BSYNC B0 ;  /* 0x0000000000007941 */ /* 0x000fea0003800000 */
.L_x_3134:
        /* <DEDUP_REMOVED lines=15> */
.L_x_3137:
[----:B------:R-:W-:Y:S05]  /*14a10*/  BSYNC B0 ;  /* 0x0000000000007941 */ /* 0x000fea0003800000 */
.L_x_3136:
        /* <DEDUP_REMOVED lines=19> */
.L_x_3139:
[----:B------:R-:W-:Y:S05]  /*14b50*/  BSYNC B0 ;  /* 0x0000000000007941 */ /* 0x000fea0003800000 */
.L_x_3138:
        /* <DEDUP_REMOVED lines=8> */
[----:B------:R-:W-:-:S13]  /*14be0*/  ISETP.GE.AND P3, PT, R158, R248, PT ;  /* 0x000000f89e00720c */ /* 0x000fda0003f66270 */
[----:B------:R1:W-:Y:S01]  /*14bf0*/  @P3 STS.128 [R192+0xd000], RZ ;  /* 0x00d000ffc0003388 */ /* 0x0003e20000000c00 */
[----:B------:R-:W-:Y:S05]  /*14c00*/  @P3 BRA `(.L_x_3141) ;  /* 0x0000000000303947 */ /* 0x000fea0003800000 */
[----:B----4-:R-:W2:Y:S04]  /*14c10*/  LDL R2, [R1] ;  /* 0x0000000001027983 */ /* 0x010ea80000100800 */
        /* <DEDUP_REMOVED lines=11> */
.L_x_3141:
[----:B------:R-:W-:Y:S05]  /*14cd0*/  BSYNC B0 ;  /* 0x0000000000007941 */ /* 0x000fea0003800000 */
.L_x_3140:
[----:B------:R1:W-:Y:S01]  /*14ce0*/  @P2 STS.128 [R192+0xd800], RZ ;  /* 0x00d800ffc0002388 */ /* 0x0003e20000000c00 */
[----:B------:R-:W-:Y:S01]  /*14cf0*/  LEA.HI R4, R4, R5, RZ, 0x1 ;  /* 0x0000000504047211 */ /* 0x000fe200078f08ff */
[----:B------:R-:W-:Y:S01]  /*14d00*/  BSSY B0, `(.L_x_3142) ;  /* 0x0000013000007945 */ /* 0x000fe20003800000 */
[----:B------:R-:W-:Y:S02]  /*14d10*/  ISETP.GE.AND P3, PT, R18, R8, PT ;  /* 0x000000081200720c */ /* 0x000fe40003f66270 */
[----:B------:R-:W-:Y:S01]  /*14d20*/  LOP3.LUT R4, R4, 0xfffffffe, RZ, 0xc0, !PT ;  /* 0xfffffffe04047812 */ /* 0x000fe200078ec0ff */
[----:B------:R-:W-:Y:S05]  /*14d30*/  @P2 BRA `(.L_x_3143) ;  /* 0x00000000003c2947 */ /* 0x000fea0003800000 */
[----:B------:R-:W-:-:S13]  /*14d40*/  ISETP.GE.AND P2, PT, R158, R248, PT ;  /* 0x000000f89e00720c */ /* 0x000fda0003f46270 */
[----:B------:R1:W-:Y:S01]  /*14d50*/  @P2 STS.128 [R192+0xd800], RZ ;  /* 0x00d800ffc0002388 */ /* 0x0003e20000000c00 */
[----:B------:R-:W-:Y:S05]  /*14d60*/  @P2 BRA `(.L_x_3143) ;  /* 0x0000000000302947 */ /* 0x000fea0003800000 */
[----:B--2-4-:R-:W2:Y:S04]  /*14d70*/  LDL R2, [R1] ;  /* 0x0000000001027983 */ /* 0x014ea80000100800 */
        /* <DEDUP_REMOVED lines=11> */
.L_x_3143:
[----:B------:R-:W-:Y:S05]  /*14e30*/  BSYNC B0 ;  /* 0x0000000000007941 */ /* 0x000fea0003800000 */
.L_x_3142:
[----:B------:R-:W3:Y:S01]  /*14e40*/  LDL.LU R6, [R1+0x8] ;  /* 0x0000080001067983 */ /* 0x000ee20000300800 */
[----:B------:R-:W-:Y:S01]  /*14e50*/  IMAD.SHL.U32 R0, R213, 0x40, RZ ;  /* 0x00000040d5007824 */ /* 0x000fe200078e00ff */
[----:B------:R-:W-:Y:S01]  /*14e60*/  BSSY B0, `(.L_x_3144) ;  /* 0x0000022000007945 */ /* 0x000fe20003800000 */
[----:B--2-4-:R-:W-:Y:S01]  /*14e70*/  IMAD.SHL.U32 R2, R252, 0x40, RZ ;  /* 0x00000040fc027824 */ /* 0x014fe200078e00ff */
[----:B------:R-:W2:Y:S01]  /*14e80*/  S2R R119, SR_TID.X ;  /* 0x0000000000777919 */ /* 0x000ea20000002100 */
[----:B------:R-:W-:Y:S01]  /*14e90*/  IMAD.IADD R4, R5, 0x1, -R4 ;  /* 0x0000000105047824 */ /* 0x000fe200078e0a04 */
[----:B------:R-:W-:Y:S01]  /*14ea0*/  LOP3.LUT R0, R0, 0x1c0, RZ, 0xc0, !PT ;  /* 0x000001c000007812 */ /* 0x000fe200078ec0ff */
[----:B------:R-:W-:Y:S01]  /*14eb0*/  IMAD.SHL.U32 R3, R80, 0x8, RZ ;  /* 0x0000000850037824 */ /* 0x000fe200078e00ff */
[----:B------:R4:W-:Y:S01]  /*14ec0*/  @P1 STS.128 [R192+0xe000], RZ ;  /* 0x00e000ffc0001388 */ /* 0x0009e20000000c00 */
[----:B------:R-:W-:Y:S01]  /*14ed0*/  IMAD.SHL.U32 R5, R4, 0x8, RZ ;  /* 0x0000000804057824 */ /* 0x000fe200078e00ff */
[----:B------:R-:W-:-:S02]  /*14ee0*/  LOP3.LUT R2, R2, 0x1c0, RZ, 0xc0, !PT ;  /* 0x000001c002027812 */ /* 0x000fc400078ec0ff */
[----:B------:R-:W-:Y:S02]  /*14ef0*/  LOP3.LUT R7, R0, 0x8, R3, 0xf8, !PT ;  /* 0x0000000800077812 */ /* 0x000fe400078ef803 */
[----:B------:R-:W-:Y:S02]  /*14f00*/  LOP3.LUT R3, R2, 0x8, R5, 0xf8, !PT ;  /* 0x0000000802037812 */ /* 0x000fe400078ef805 */
[----:B------:R-:W-:Y:S02]  /*14f10*/  SHF.R.U32.HI R0, RZ, 0x3, R0 ;  /* 0x00000003ff007819 */ /* 0x000fe40000011600 */
[----:B------:R-:W-:Y:S02]  /*14f20*/  SHF.R.U32.HI R2, RZ, 0x3, R2 ;  /* 0x00000003ff027819 */ /* 0x000fe40000011602 */
[----:B------:R-:W-:Y:S02]  /*14f30*/  ISETP.GE.AND P2, PT, R19, R8, PT ;  /* 0x000000081300720c */ /* 0x000fe40003f46270 */
[----:B------:R-:W-:-:S02]  /*14f40*/  LOP3.LUT R0, R7, R0, RZ, 0x3c, !PT ;  /* 0x0000000007007212 */ /* 0x000fc400078e3cff */
[----:B------:R-:W-:Y:S02]  /*14f50*/  LOP3.LUT R77, R3, R2, RZ, 0x3c, !PT ;  /* 0x00000002034d7212 */ /* 0x000fe400078e3cff */
[----:B--2---:R-:W-:-:S04]  /*14f60*/  SHF.R.S32.HI R117, RZ, 0x1f, R119 ;  /* 0x0000001fff757819 */ /* 0x004fc80000011477 */
[----:B------:R-:W-:-:S04]  /*14f70*/  LEA.HI R117, R117, R119, RZ, 0x5 ;  /* 0x0000007775757211 */ /* 0x000fc800078f28ff */
[----:B------:R-:W-:Y:S01]  /*14f80*/  SHF.R.S32.HI R117, RZ, 0x5, R117 ;  /* 0x00000005ff757819 */ /* 0x000fe20000011475 */
[----:B---3--:R-:W-:-:S05]  /*14f90*/  IMAD.SHL.U32 R6, R6, 0x40, RZ ;  /* 0x0000004006067824 */ /* 0x008fca00078e00ff */
[----:B------:R-:W-:-:S05]  /*14fa0*/  LOP3.LUT R78, R6, 0xfffffe00, RZ, 0xc0, !PT ;  /* 0xfffffe00064e7812 */ /* 0x000fca00078ec0ff */
[----:B------:R-:W-:Y:S01]  /*14fb0*/  IMAD R5, R117, 0x400, R78 ;  /* 0x0000040075057824 */ /* 0x000fe200078e024e */
[----:B----4-:R-:W-:Y:S05]  /*14fc0*/  @P1 BRA `(.L_x_3145) ;  /* 0x00000000002c1947 */ /* 0x010fea0003800000 */
[----:B------:R-:W-:-:S13]  /*14fd0*/  ISETP.GE.AND P1, PT, R158, R248, PT ;  /* 0x000000f89e00720c */ /* 0x000fda0003f26270 */
[----:B------:R2:W-:Y:S01]  /*14fe0*/  @P1 STS.128 [R192+0xe000], RZ ;  /* 0x00e000ffc0001388 */ /* 0x0005e20000000c00 */
[----:B------:R-:W-:Y:S05]  /*14ff0*/  @P1 BRA `(.L_x_3145) ;  /* 0x0000000000201947 */ /* 0x000fea0003800000 */
[----:B------:R-:W3:Y:S04]  /*15000*/  LDL R9, [R1] ;  /* 0x0000000001097983 */ /* 0x000ee80000100800 */
[----:B------:R-:W4:Y:S01]  /*15010*/  LDL R10, [R1+0x4] ;  /* 0x00000400010a7983 */ /* 0x000f220000100800 */
[----:B---3--:R-:W-:-:S04]  /*15020*/  LEA R2, P1, R9, R218, 0x8 ;  /* 0x000000da09027211 */ /* 0x008fc800078240ff */
[----:B----4-:R-:W-:-:S05]  /*15030*/  LEA.HI.X R3, R9, R219, R10, 0x8, P1 ;  /* 0x000000db09037211 */ /* 0x010fca00008f440a */
[----:B------:R-:W-:Y:S01]  /*15040*/  @!PT LDS RZ, [RZ] ;  /* 0x00000000fffff984 */ /* 0x000fe20000000800 */
[----:B------:R-:W-:Y:S01]  /*15050*/  @!PT LDS RZ, [RZ] ;  /* 0x00000000fffff984 */ /* 0x000fe20000000800 */
[----:B------:R-:W-:Y:S01]  /*15060*/  @!PT LDS RZ, [RZ] ;  /* 0x00000000fffff984 */ /* 0x000fe20000000800 */
[----:B------:R3:W-:Y:S04]  /*15070*/  LDGSTS.E.BYPASS.LTC128B.128 [R192+0xe000], desc[UR6][R2.64] ;  /* 0x0e00000002c07fae */ /* 0x0007e8000b901d46 */
.L_x_3145:
[----:B------:R-:W-:Y:S05]  /*15080*/  BSYNC B0 ;  /* 0x0000000000007941 */ /* 0x000fea0003800000 */
.L_x_3144:
[----:B------:R4:W-:Y:S01]  /*15090*/  @P0 STS.128 [R192+0xe800], RZ ;  /* 0x00e800ffc0000388 */ /* 0x0009e20000000c00 */
[----:B------:R-:W-:Y:S01]  /*150a0*/  IMAD R0, R4, 0x200, R0 ;  /* 0x0000020004007824 */ /* 0x000fe200078e0200 */
[----:B------:R-:W-:Y:S01]  /*150b0*/  BSSY B0, `(.L_x_3146) ;  /* 0x0000014000007945 */ /* 0x000fe20003800000 */
[----:B---3--:R-:W-:Y:S01]  /*150c0*/  IMAD.IADD R2, R77, 0x1, R5 ;  /* 0x000000014d027824 */ /* 0x008fe200078e0205 */
[----:B------:R-:W-:Y:S02]  /*150d0*/  ISETP.GE.AND P1, PT, R20, R8, PT ;  /* 0x000000081400720c */ /* 0x000fe40003f26270 */
[----:B------:R-:W-:Y:S02]  /*150e0*/  LEA R180, R0, UR4, 0x1 ;  /* 0x0000000400b47c11 */ /* 0x000fe4000f8e08ff */
[----:B------:R-:W-:Y:S01]  /*150f0*/  LEA R187, R2, UR4, 0x1 ;  /* 0x0000000402bb7c11 */ /* 0x000fe2000f8e08ff */
[----:B------:R-:W-:Y:S05]  /*15100*/  @P0 BRA `(.L_x_3147) ;  /* 0x0000000000380947 */ /* 0x000fea0003800000 */
[----:B------:R-:W-:-:S13]  /*15110*/  ISETP.GE.AND P0, PT, R158, R248, PT ;  /* 0x000000f89e00720c */ /* 0x000fda0003f06270 */
[----:B------:R3:W-:Y:S01]  /*15120*/  @P0 STS.128 [R192+0xe800], RZ ;  /* 0x00e800ffc0000388 */ /* 0x0007e20000000c00 */
[----:B------:R-:W-:Y:S05]  /*15130*/  @P0 BRA `(.L_x_3147) ;  /* 0x00000000002c0947 */ /* 0x000fea0003800000 */
[----:B------:R-:W2:Y:S04]  /*15140*/  LDL R3, [R1+0x4] ;  /* 0x0000040001037983 */ /* 0x000ea80000100800 */
[----:B------:R-:W4:Y:S01]  /*15150*/  LDL R6, [R1] ;  /* 0x0000000001067983 */ /* 0x000f220000100800 */
[----:B------:R-:W-:Y:S01]  /*15160*/  MOV R2, R218 ;  /* 0x000000da00027202 */ /* 0x000fe20000000f00 */
[----:B--2---:R-:W-:Y:S01]  /*15170*/  IMAD R0, R3, 0x120, RZ ;  /* 0x0000012003007824 */ /* 0x004fe200078e02ff */
[----:B------:R-:W-:-:S03]  /*15180*/  MOV R3, R219 ;  /* 0x000000db00037202 */ /* 0x000fc60000000f00 */
[----:B----4-:R-:W-:-:S05]  /*15190*/  IMAD.WIDE.U32 R2, R6, 0x120, R2 ;  /* 0x0000012006027825 */ /* 0x010fca00078e0002 */
[----:B------:R-:W-:-:S05]  /*151a0*/  IADD3 R3, R0, R3, RZ ;  /* 0x0000000300037210 */ /* 0x000fca0007ffe0ff */
[----:B------:R-:W-:Y:S01]  /*151b0*/  @!PT LDS RZ, [RZ] ;  /* 0x00000000fffff984 */ /* 0x000fe20000000800 */
[----:B------:R-:W-:Y:S01]  /*151c0*/  @!PT LDS RZ, [RZ] ;  /* 0x00000000fffff984 */ /* 0x000fe20000000800 */
[----:B------:R-:W-:Y:S01]  /*151d0*/  @!PT LDS RZ, [RZ] ;  /* 0x00000000fffff984 */ /* 0x000fe20000000800 */
[----:B------:R2:W-:Y:S02]  /*151e0*/  LDGSTS.E.BYPASS.LTC128B.128 [R192+0xe800], desc[UR6][R2.64] ;  /* 0x0e80000002c07fae */ /* 0x0005e4000b901d46 */
.L_x_3147:
[----:B------:R-:W-:Y:S05]  /*151f0*/  BSYNC B0 ;  /* 0x0000000000007941 */ /* 0x000fea0003800000 */
.L_x_3146:
[----:B------:R1:W-:Y:S01]  /*15200*/  @P6 STS.128 [R192+0xf000], RZ ;  /* 0x00f000ffc0006388 */ /* 0x0003e20000000c00 */
[----:B------:R-:W-:Y:S04]  /*15210*/  BSSY B0, `(.L_x_3148) ;  /* 0x0000011000007945 */ /* 0x000fe80003800000 */
[----:B------:R-:W-:Y:S05]  /*15220*/  @P6 BRA `(.L_x_3149) ;  /* 0x00000000003c6947 */ /* 0x000fea0003800000 */
[----:B------:R-:W-:-:S13]  /*15230*/  ISETP.GE.AND P0, PT, R158, R248, PT ;  /* 0x000000f89e00720c */ /* 0x000fda0003f06270 */
[----:B------:R1:W-:Y:S01]  /*15240*/  @P0 STS.128 [R192+0xf000], RZ ;  /* 0x00f000ffc0000388 */ /* 0x0003e20000000c00 */
[----:B------:R-:W-:Y:S05]  /*15250*/  @P0 BRA `(.L_x_3149) ;  /* 0x0000000000300947 */ /* 0x000fea0003800000 */
[----:B--2---:R-:W2:Y:S04]  /*15260*/  LDL R2, [R1] ;  /* 0x0000000001027983 */ /* 0x004ea80000100800 */
        /* <DEDUP_REMOVED lines=11> */
.L_x_3149:
[----:B------:R-:W-:Y:S05]  /*15320*/  BSYNC B0 ;  /* 0x0000000000007941 */ /* 0x000fea0003800000 */
.L_x_3148:
        /* <DEDUP_REMOVED lines=18> */
.L_x_3151:
[----:B------:R-:W-:Y:S05]  /*15450*/  BSYNC B0 ;  /* 0x0000000000007941 */ /* 0x000fea0003800000 */
.L_x_3150:
        /* <DEDUP_REMOVED lines=18> */
.L_x_3153:
[----:B------:R-:W-:Y:S05]  /*15580*/  BSYNC B0 ;  /* 0x0000000000007941 */ /* 0x000fea0003800000 */
.L_x_3152:
        /* <DEDUP_REMOVED lines=18> */
.L_x_3155:
[----:B------:R-:W-:Y:S05]  /*156b0*/  BSYNC B0 ;  /* 0x0000000000007941 */ /* 0x000fea0003800000 */
.L_x_3154:
        /* <DEDUP_REMOVED lines=18> */
.L_x_3157:
[----:B------:R-:W-:Y:S05]  /*157e0*/  BSYNC B0 ;  /* 0x0000000000007941 */ /* 0x000fea0003800000 */
.L_x_3156:
        /* <DEDUP_REMOVED lines=18> */
.L_x_3159:
[----:B------:R-:W-:Y:S05]  /*15910*/  BSYNC B0 ;  /* 0x0000000000007941 */ /* 0x000fea0003800000 */
.L_x_3158:
[----:B------:R-:W-:Y:S01]  /*15920*/  LDSM.16.M88.4 R4, [R187] ;  /* 0x00000000bb04783b */ /* 0x000fe20000000200 */
[----:B------:R-:W-:Y:S01]  /*15930*/  R2P PR, R213, 0x6 ;  /* 0x00000006d5007804 */ /* 0x000fe20000000000 */
[----:B------:R-:W-:Y:S01]  /*15940*/  IMAD.MOV.U32 R0, RZ, RZ, 0x20 ;  /* 0x00000020ff007424 */ /* 0x000fe200078e00ff */
[----:B------:R-:W-:Y:S01]  /*15950*/  BSSY B1, `(.L_x_3160) ;  /* 0x0000445000017945 */ /* 0x000fe20003800000 */
[----:B------:R-:W3:Y:S01]  /*15960*/  LDSM.16.M88.4 R24, [R180+0x3800] ;  /* 0x00380000b418783b */ /* 0x000ee20000000200 */
[----:B--2---:R-:W-:Y:S02]  /*15970*/  IMAD R2, R190, 0x2, R187 ;  /* 0x00000002be027824 */ /* 0x004fe400078e02bb */
[----:B------:R-:W-:Y:S01]  /*15980*/  SEL R188, R0, 0xffffffe0, !P1 ;  /* 0xffffffe000bc7807 */ /* 0x000fe20004800000 */
[----:B------:R-:W2:Y:S01]  /*15990*/  LDSM.16.M88.4 R36, [R180+0x2000] ;  /* 0x00200000b424783b */ /* 0x000ea20000000200 */
[----:B------:R-:W-:-:S03]  /*159a0*/  VIADD R181, R180, 0x2040 ;  /* 0x00002040b4b57836 */ /* 0x000fc60000000000 */
[----:B------:R-:W4:Y:S01]  /*159b0*/  LDSM.16.M88.4 R8, [R180+0x5000] ;  /* 0x00500000b408783b */ /* 0x000f220000000200 */
[----:B------:R-:W-:-:S03]  /*159c0*/  IMAD.IADD R76, R180, 0x1, R188 ;  /* 0x00000001b44c7824 */ /* 0x000fc600078e02bc */
[----:B------:R-:W1:Y:S04]  /*159d0*/  LDSM.16.M88.4 R52, [R180+0x6800] ;  /* 0x00680000b434783b */ /* 0x000e680000000200 */
[----:B-----5:R-:W1:Y:S04]  /*159e0*/  LDSM.16.M88.4 R28, [R180+0x3000] ;  /* 0x00300000b41c783b */ /* 0x020e680000000200 */
[----:B------:R-:W1:Y:S04]  /*159f0*/  LDSM.16.M88.4 R16, [R180+0x4000] ;  /* 0x00400000b410783b */ /* 0x000e680000000200 */
[----:B------:R-:W1:Y:S04]  /*15a00*/  LDSM.16.M88.4 R12, [R180+0x4800] ;  /* 0x00480000b40c783b */ /* 0x000e680000000200 */
[----:B------:R-:W-:Y:S04]  /*15a10*/  LDSM.16.M88.4 R48, [R180+0x7000] ;  /* 0x00700000b430783b */ /* 0x000fe80000000200 */
[----:B------:R-:W-:Y:S04]  /*15a20*/  LDSM.16.M88.4 R32, [R180+0x2800] ;  /* 0x00280000b420783b */ /* 0x000fe80000000200 */
[----:B------:R-:W-:Y:S01]  /*15a30*/  LDSM.16.M88.4 R40, [R180+0x5800] ;  /* 0x00580000b428783b */ /* 0x000fe20000000200 */
[C---:B---3--:R-:W-:Y:S03]  /*15a40*/  HMMA.16816.F32 R100, R4.reuse, R24, RZ ;  /* 0x000000180464723c */ /* 0x048fe600000018ff */
[----:B------:R-:W-:Y:S04]  /*15a50*/  LDSM.16.M88.4 R44, [R180+0x6000] ;  /* 0x00600000b42c783b */ /* 0x000fe80000000200 */
[----:B------:R-:W-:Y:S01]  /*15a60*/  STL [R1+0x70], R2 ;  /* 0x0000700201007387 */ /* 0x000fe20000100800 */
[C---:B------:R-:W-:Y:S03]  /*15a70*/  HMMA.16816.F32 R92, R4.reuse, R26, RZ ;  /* 0x0000001a045c723c */ /* 0x040fe600000018ff */
[----:B------:R-:W3:Y:S03]  /*15a80*/  LDSM.16.M88.4 R24, [R180+0x9000] ;  /* 0x00900000b418783b */ /* 0x000ee60000000200 */
[C---:B--2---:R-:W-:Y:S01]  /*15a90*/  HMMA.16816.F32 R128, R4.reuse, R36, RZ ;  /* 0x000000240480723c */ /* 0x044fe200000018ff */
[----:B------:R-:W0:Y:S05]  /*15aa0*/  LDGDEPBAR ;  /* 0x00000000000079af */ /* 0x000e2a0000000000 */
[C---:B------:R-:W-:Y:S01]  /*15ab0*/  HMMA.16816.F32 R124, R4.reuse, R38, RZ ;  /* 0x00000026047c723c */ /* 0x040fe200000018ff */
[----:B------:R-:W2:Y:S05]  /*15ac0*/  LDSM.16.M88.4 R36, [R180+0x9800] ;  /* 0x00980000b424783b */ /* 0x000eaa0000000200 */
[C---:B----4-:R-:W-:Y:S06]  /*15ad0*/  HMMA.16816.F32 R80, R4.reuse, R8, RZ ;  /* 0x000000080450723c */ /* 0x050fec00000018ff */
[C---:B------:R-:W-:Y:S01]  /*15ae0*/  HMMA.16816.F32 R68, R4.reuse, R10, RZ ;  /* 0x0000000a0444723c */ /* 0x040fe200000018ff */
[----:B------:R4:W-:Y:S05]  /*15af0*/  LDSM.16.M88.4 R8, [R2] ;  /* 0x000000000208783b */ /* 0x0009ea0000000200 */
[C---:B-1----:R-:W-:Y:S06]  /*15b00*/  HMMA.16816.F32 R136, R4.reuse, R52, RZ ;  /* 0x000000340488723c */ /* 0x042fec00000018ff */
[C---:B------:R-:W-:Y:S01]  /*15b10*/  HMMA.16816.F32 R140, R4.reuse, R54, RZ ;  /* 0x00000036048c723c */ /* 0x040fe200000018ff */
[----:B------:R-:W1:Y:S05]  /*15b20*/  LDSM.16.M88.4 R52, [R76+0x2000] ;  /* 0x002000004c34783b */ /* 0x000e6a0000000200 */
        /* <DEDUP_REMOVED lines=9> */
[C---:B---3--:R-:W-:Y:S06]  /*15bc0*/  HMMA.16816.F32 R236, R4.reuse, R24, RZ ;  /* 0x0000001804ec723c */ /* 0x048fec00000018ff */
[C---:B------:R-:W-:Y:S06]  /*15bd0*/  HMMA.16816.F32 R148, R4.reuse, R26, RZ ;  /* 0x0000001a0494723c */ /* 0x040fec00000018ff */
[C---:B--2---:R-:W-:Y:S06]  /*15be0*/  HMMA.16816.F32 R24, R4.reuse, R36, RZ ;  /* 0x000000240418723c */ /* 0x044fec00000018ff */
[C---:B------:R-:W-:Y:S06]  /*15bf0*/  HMMA.16816.F32 R144, R4.reuse, R48, RZ ;  /* 0x000000300490723c */ /* 0x040fec00000018ff */
[C---:B------:R-:W-:Y:S01]  /*15c00*/  HMMA.16816.F32 R152, R4.reuse, R50, RZ ;  /* 0x000000320498723c */ /* 0x040fe200000018ff */
[----:B------:R-:W-:Y:S05]  /*15c10*/  LDSM.16.M88.4 R48, [R76+0x2800] ;  /* 0x002800004c30783b */ /* 0x000fea0000000200 */
[----:B------:R-:W-:Y:S01]  /*15c20*/  HMMA.16816.F32 R120, R4, R32, RZ ;  /* 0x000000200478723c */ /* 0x000fe200000018ff */
[----:B----4-:R-:W-:-:S02]  /*15c30*/  IMAD.MOV.U32 R2, RZ, RZ, R151 ;  /* 0x000000ffff027224 */ /* 0x010fc400078e0097 */
[----:B------:R-:W-:Y:S02]  /*15c40*/  IMAD.MOV.U32 R252, RZ, RZ, R148 ;  /* 0x000000fffffc7224 */ /* 0x000fe400078e0094 */
[----:B------:R-:W-:Y:S01]  /*15c50*/  IMAD.MOV.U32 R251, RZ, RZ, R149 ;  /* 0x000000fffffb7224 */ /* 0x000fe200078e0095 */
[C---:B------:R-:W-:Y:S01]  /*15c60*/  HMMA.16816.F32 R112, R4.reuse, R34, RZ ;  /* 0x000000220470723c */ /* 0x040fe200000018ff */
[----:B------:R-:W-:Y:S01]  /*15c70*/  IMAD.MOV.U32 R227, RZ, RZ, R24 ;  /* 0x000000ffffe37224 */ /* 0x000fe200078e0018 */
[----:B------:R-:W-:Y:S01]  /*15c80*/  LDSM.16.M88.4 R32, [R76+0x4000] ;  /* 0x004000004c20783b */ /* 0x000fe20000000200 */
[----:B------:R-:W-:Y:S02]  /*15c90*/  IMAD.MOV.U32 R226, RZ, RZ, R25 ;  /* 0x000000ffffe27224 */ /* 0x000fe400078e0019 */
[----:B------:R-:W-:Y:S01]  /*15ca0*/  IMAD.MOV.U32 R224, RZ, RZ, R26 ;  /* 0x000000ffffe07224 */ /* 0x000fe200078e001a */
[----:B------:R-:W-:Y:S01]  /*15cb0*/  HMMA.16816.F32 R60, R4, R40, RZ ;  /* 0x00000028043c723c */ /* 0x000fe200000018ff */
[----:B------:R-:W-:-:S02]  /*15cc0*/  IMAD.MOV.U32 R222, RZ, RZ, R27 ;  /* 0x000000ffffde7224 */ /* 0x000fc400078e001b */
[----:B------:R-:W-:-:S03]  /*15cd0*/  IMAD.MOV.U32 R250, RZ, RZ, R150 ;  /* 0x000000fffffa7224 */ /* 0x000fc600078e0096 */
[----:B-1----:R-:W-:Y:S06]  /*15ce0*/  HMMA.16816.F32 R24, R8, R52, R128 ;  /* 0x000000340818723c */ /* 0x002fec0000001880 */
[C---:B------:R-:W-:Y:S01]  /*15cf0*/  HMMA.16816.F32 R64, R4.reuse, R42, RZ ;  /* 0x0000002a0440723c */ /* 0x040fe200000018ff */
[----:B------:R-:W1:Y:S05]  /*15d00*/  LDSM.16.M88.4 R40, [R76+0x3800] ;  /* 0x003800004c28783b */ /* 0x000e6a0000000200 */
[C---:B------:R-:W-:Y:S06]  /*15d10*/  HMMA.16816.F32 R56, R4.reuse, R44, RZ ;  /* 0x0000002c0438723c */ /* 0x040fec00000018ff */
[C---:B------:R-:W-:Y:S01]  /*15d20*/  HMMA.16816.F32 R132, R4.reuse, R46, RZ ;  /* 0x0000002e0484723c */ /* 0x040fe200000018ff */
[----:B------:R-:W2:Y:S05]  /*15d30*/  LDSM.16.M88.4 R44, [R76+0x3000] ;  /* 0x003000004c2c783b */ /* 0x000eaa0000000200 */
[----:B------:R-:W-:Y:S01]  /*15d40*/  HMMA.16816.F32 R176, R4, R28, RZ ;  /* 0x0000001c04b0723c */ /* 0x000fe200000018ff */
[----:B------:R-:W-:-:S02]  /*15d50*/  IMAD.MOV.U32 R131, RZ, RZ, R24 ;  /* 0x000000ffff837224 */ /* 0x000fc400078e0018 */
[----:B------:R-:W-:Y:S02]  /*15d60*/  IMAD.MOV.U32 R130, RZ, RZ, R25 ;  /* 0x000000ffff827224 */ /* 0x000fe400078e0019 */
[----:B------:R-:W-:Y:S01]  /*15d70*/  IMAD.MOV.U32 R129, RZ, RZ, R26 ;  /* 0x000000ffff817224 */ /* 0x000fe200078e001a */
[C---:B------:R-:W-:Y:S01]  /*15d80*/  HMMA.16816.F32 R196, R4.reuse, R30, RZ ;  /* 0x0000001e04c4723c */ /* 0x040fe200000018ff */
[----:B------:R-:W-:Y:S01]  /*15d90*/  IMAD.MOV.U32 R128, RZ, RZ, R27 ;  /* 0x000000ffff807224 */ /* 0x000fe200078e001b */
[----:B------:R-:W-:Y:S04]  /*15da0*/  LDSM.16.M88.4 R28, [R76+0x4800] ;  /* 0x004800004c1c783b */ /* 0x000fe80000000200 */
[C---:B------:R-:W-:Y:S06]  /*15db0*/  HMMA.16816.F32 R200, R4.reuse, R16, RZ ;  /* 0x0000001004c8723c */ /* 0x040fec00000018ff */
[C---:B------:R-:W-:Y:S01]  /*15dc0*/  HMMA.16816.F32 R204, R4.reuse, R18, RZ ;  /* 0x0000001204cc723c */ /* 0x040fe200000018ff */
[----:B------:R-:W-:Y:S05]  /*15dd0*/  LDSM.16.M88.4 R16, [R76+0x5000] ;  /* 0x005000004c10783b */ /* 0x000fea0000000200 */
[C---:B------:R-:W-:Y:S06]  /*15de0*/  HMMA.16816.F32 R208, R4.reuse, R12, RZ ;  /* 0x0000000c04d0723c */ /* 0x040fec00000018ff */
[C---:B------:R-:W-:Y:S01]  /*15df0*/  HMMA.16816.F32 R212, R4.reuse, R14, RZ ;  /* 0x0000000e04d4723c */ /* 0x040fe200000018ff */
[----:B------:R-:W3:Y:S05]  /*15e00*/  LDSM.16.M88.4 R12, [R76+0x5800] ;  /* 0x005800004c0c783b */ /* 0x000eea0000000200 */
[----:B------:R-:W-:Y:S01]  /*15e10*/  HMMA.16816.F32 R4, R4, R38, RZ ;  /* 0x000000260404723c */ /* 0x000fe200000018ff */
[----:B------:R-:W4:Y:S05]  /*15e20*/  LDSM.16.M88.4 R36, [R76+0x6800] ;  /* 0x006800004c24783b */ /* 0x000f2a0000000200 */
[C---:B------:R-:W-:Y:S06]  /*15e30*/  HMMA.16816.F32 R24, R8.reuse, R54, R124 ;  /* 0x000000360818723c */ /* 0x040fec000000187c */
[C---:B-1----:R-:W-:Y:S06]  /*15e40*/  HMMA.16816.F32 R228, R8.reuse, R40, R100 ;  /* 0x0000002808e4723c */ /* 0x042fec0000001864 */
[C---:B------:R-:W-:Y:S06]  /*15e50*/  HMMA.16816.F32 R168, R8.reuse, R34, R88 ;  /* 0x0000002208a8723c */ /* 0x040fec0000001858 */
[----:B------:R-:W-:Y:S01]  /*15e60*/  IMAD.MOV.U32 R189, RZ, RZ, R4 ;  /* 0x000000ffffbd7224 */ /* 0x000fe200078e0004 */
[----:B--2---:R-:W-:Y:S01]  /*15e70*/  HMMA.16816.F32 R240, R8, R44, R108 ;  /* 0x0000002c08f0723c */ /* 0x004fe2000000186c */
[----:B------:R-:W-:-:S02]  /*15e80*/  IMAD.MOV.U32 R186, RZ, RZ, R5 ;  /* 0x000000ffffba7224 */ /* 0x000fc400078e0005 */
[----:B------:R-:W-:Y:S02]  /*15e90*/  IMAD.MOV.U32 R20, RZ, RZ, R6 ;  /* 0x000000ffff147224 */ /* 0x000fe400078e0006 */
[----:B------:R-:W-:Y:S01]  /*15ea0*/  IMAD.MOV.U32 R3, RZ, RZ, R7 ;  /* 0x000000ffff037224 */ /* 0x000fe200078e0007 */
[C---:B------:R-:W-:Y:S01]  /*15eb0*/  HMMA.16816.F32 R164, R8.reuse, R32, R96 ;  /* 0x0000002008a4723c */ /* 0x040fe20000001860 */
[----:B------:R-:W1:Y:S01]  /*15ec0*/  LDSM.16.M88.4 R4, [R76+0x6000] ;  /* 0x006000004c04783b */ /* 0x000e620000000200 */
[----:B------:R-:W-:Y:S02]  /*15ed0*/  IMAD.MOV.U32 R55, RZ, RZ, R24 ;  /* 0x000000ffff377224 */ /* 0x000fe400078e0018 */
[----:B------:R-:W-:Y:S01]  /*15ee0*/  IMAD.MOV.U32 R54, RZ, RZ, R25 ;  /* 0x000000ffff367224 */ /* 0x000fe200078e0019 */
[----:B------:R-:W-:Y:S01]  /*15ef0*/  LDSM.16.M88.4 R32, [R76+0x9000] ;  /* 0x009000004c20783b */ /* 0x000fe20000000200 */
[----:B------:R-:W-:Y:S01]  /*15f00*/  IMAD.MOV.U32 R53, RZ, RZ, R26 ;  /* 0x000000ffff357224 */ /* 0x000fe200078e001a */
[----:B---3--:R-:W-:Y:S01]  /*15f10*/  HMMA.16816.F32 R100, R8, R12, R60 ;  /* 0x0000000c0864723c */ /* 0x008fe2000000183c */
[----:B------:R-:W-:-:S05]  /*15f20*/  IMAD.MOV.U32 R52, RZ, RZ, R27 ;  /* 0x000000ffff347224 */ /* 0x000fca00078e001b */
[C---:B------:R-:W-:Y:S06]  /*15f30*/  HMMA.16816.F32 R24, R8.reuse, R48, R120 ;  /* 0x000000300818723c */ /* 0x040fec0000001878 */
[C---:B----4-:R-:W-:Y:S06]  /*15f40*/  HMMA.16816.F32 R88, R8.reuse, R38, R140 ;  /* 0x000000260858723c */ /* 0x050fec000000188c */
[----:B------:R-:W-:Y:S01]  /*15f50*/  HMMA.16816.F32 R108, R8, R18, R68 ;  /* 0x00000012086c723c */ /* 0x000fe20000001844 */
[----:B------:R-:W-:-:S02]  /*15f60*/  IMAD.MOV.U32 R143, RZ, RZ, R2 ;  /* 0x000000ffff8f7224 */ /* 0x000fc400078e0002 */
[----:B------:R-:W-:Y:S02]  /*15f70*/  IMAD R2, R191, 0x2, R187 ;  /* 0x00000002bf027824 */ /* 0x000fe400078e02bb */
[----:B------:R-:W-:Y:S01]  /*15f80*/  IMAD.MOV.U32 R140, RZ, RZ, R252 ;  /* 0x000000ffff8c7224 */ /* 0x000fe200078e00fc */
[----:B------:R-:W-:Y:S01]  /*15f90*/  HMMA.16816.F32 R172, R8, R42, R92 ;  /* 0x0000002a08ac723c */ /* 0x000fe2000000185c */
[----:B------:R-:W-:Y:S02]  /*15fa0*/  IMAD.MOV.U32 R141, RZ, RZ, R251 ;  /* 0x000000ffff8d7224 */ /* 0x000fe400078e00fb */
[----:B------:R-:W-:-:S03]  /*15fb0*/  IMAD.MOV.U32 R142, RZ, RZ, R250 ;  /* 0x000000ffff8e7224 */ /* 0x000fc600078e00fa */
[----:B------:R-:W-:Y:S01]  /*15fc0*/  IMAD.MOV.U32 R124, RZ, RZ, R24 ;  /* 0x000000ffff7c7224 */ /* 0x000fe200078e0018 */
[C---:B------:R-:W-:Y:S01]  /*15fd0*/  HMMA.16816.F32 R160, R8.reuse, R28, R84 ;  /* 0x0000001c08a0723c */ /* 0x040fe20000001854 */
[----:B------:R-:W-:Y:S02]  /*15fe0*/  IMAD.MOV.U32 R49, RZ, RZ, R25 ;  /* 0x000000ffff317224 */ /* 0x000fe400078e0019 */
[----:B------:R-:W-:Y:S02]  /*15ff0*/  IMAD.MOV.U32 R48, RZ, RZ, R26 ;  /* 0x000000ffff307224 */ /* 0x000fe400078e001a */
[----:B------:R-:W-:Y:S01]  /*16000*/  IMAD.MOV.U32 R0, RZ, RZ, R27 ;  /* 0x000000ffff007224 */ /* 0x000fe200078e001b */
[C---:B-1----:R-:W-:Y:S01]  /*16010*/  HMMA.16816.F32 R60, R8.reuse, R6, R132 ;  /* 0x00000006083c723c */ /* 0x042fe20000001884 */
[----:B------:R-:W1:Y:S05]  /*16020*/  LDSM.16.M88.4 R24, [R76+0x7800] ;  /* 0x007800004c18783b */ /* 0x000e6a0000000200 */
[----:B------:R-:W-:Y:S01]  /*16030*/  HMMA.16816.F32 R68, R8, R4, R56 ;  /* 0x000000040844723c */ /* 0x000fe20000001838 */
[----:B------:R-:W-:Y:S01]  /*16040*/  IMAD.MOV.U32 R135, RZ, RZ, R0 ;  /* 0x000000ffff877224 */ /* 0x000fe200078e0000 */
[----:B------:R-:W-:Y:S01]  /*16050*/  LDSM.16.M88.4 R4, [R2] ;  /* 0x000000000204783b */ /* 0x000fe20000000200 */
[----:B------:R-:W-:-:S02]  /*16060*/  VIADD R0, R180, 0x2000 ;  /* 0x00002000b4007836 */ /* 0x000fc40000000000 */
[----:B------:R-:W-:Y:S01]  /*16070*/  IMAD.MOV.U32 R133, RZ, RZ, R49 ;  /* 0x000000ffff857224 */ /* 0x000fe200078e0031 */
[C---:B------:R-:W-:Y:S01]  /*16080*/  HMMA.16816.F32 R148, R8.reuse, R30, R72 ;  /* 0x0000001e0894723c */ /* 0x040fe20000001848 */
[----:B------:R-:W-:Y:S01]  /*16090*/  @P2 VIADD R181, R0, 0xffffffc0 ;  /* 0xffffffc000b52836 */ /* 0x000fe20000000000 */
[----:B------:R-:W-:Y:S01]  /*160a0*/  LDSM.16.M88.4 R28, [R76+0x7000] ;  /* 0x007000004c1c783b */ /* 0x000fe20000000200 */
[----:B------:R-:W-:Y:S02]  /*160b0*/  IMAD.MOV.U32 R134, RZ, RZ, R48 ;  /* 0x000000ffff867224 */ /* 0x000fe400078e0030 */
[----:B------:R-:W-:Y:S01]  /*160c0*/  IMAD.MOV.U32 R132, RZ, RZ, R124 ;  /* 0x000000ffff847224 */ /* 0x000fe200078e007c */
[----:B------:R-:W2:Y:S01]  /*160d0*/  LDSM.16.M88.4 R40, [R181+0x1000] ;  /* 0x00100000b528783b */ /* 0x000ea20000000200 */
[C---:B------:R-:W-:Y:S03]  /*160e0*/  HMMA.16816.F32 R120, R8.reuse, R16, R80 ;  /* 0x000000100878723c */ /* 0x040fe60000001850 */
[----:B------:R-:W3:Y:S03]  /*160f0*/  LDSM.16.M88.4 R16, [R76+0x8000] ;  /* 0x008000004c10783b */ /* 0x000ee60000000200 */
[C---:B------:R-:W-:Y:S01]  /*16100*/  HMMA.16816.F32 R80, R8.reuse, R14, R64 ;  /* 0x0000000e0850723c */ /* 0x040fe20000001840 */
[----:B------:R-:W4:Y:S04]  /*16110*/  LDSM.16.M88.4 R12, [R76+0x8800] ;  /* 0x008800004c0c783b */ /* 0x000f280000000200 */
[----:B------:R-:W4:Y:S01]  /*16120*/  LDSM.16.M88.4 R56, [R181] ;  /* 0x00000000b538783b */ /* 0x000f220000000200 */
[C---:B------:R-:W-:Y:S03]  /*16130*/  HMMA.16816.F32 R232, R8.reuse, R46, R104 ;  /* 0x0000002e08e8723c */ /* 0x040fe60000001868 */
[----:B------:R-:W-:Y:S03]  /*16140*/  LDSM.16.M88.4 R44, [R181+0x800] ;  /* 0x00080000b52c783b */ /* 0x000fe60000000200 */
[C---:B------:R-:W-:Y:S01]  /*16150*/  HMMA.16816.F32 R64, R8.reuse, R36, R136 ;  /* 0x000000240840723c */ /* 0x040fe20000001888 */
[----:B------:R-:W-:Y:S05]  /*16160*/  LDSM.16.M88.4 R36, [R181+0x1800] ;  /* 0x00180000b524783b */ /* 0x000fea0000000200 */
[C---:B-1----:R-:W-:Y:S06]  /*16170*/  HMMA.16816.F32 R92, R8.reuse, R24, R176 ;  /* 0x00000018085c723c */ /* 0x042fec00000018b0 */
[----:B------:R-:W-:Y:S01]  /*16180*/  HMMA.16816.F32 R136, R8, R32, R236 ;  /* 0x000000200888723c */ /* 0x000fe200000018ec */
[----:B------:R-:W-:-:S02]  /*16190*/  IMAD.MOV.U32 R176, RZ, RZ, R55 ;  /* 0x000000ffffb07224 */ /* 0x000fc400078e0037 */
[----:B------:R-:W-:Y:S02]  /*161a0*/  IMAD.MOV.U32 R177, RZ, RZ, R54 ;  /* 0x000000ffffb17224 */ /* 0x000fe400078e0036 */
[----:B------:R-:W-:Y:S01]  /*161b0*/  IMAD.MOV.U32 R178, RZ, RZ, R53 ;  /* 0x000000ffffb27224 */ /* 0x000fe200078e0035 */
[----:B------:R-:W-:Y:S01]  /*161c0*/  HMMA.16816.F32 R140, R8, R34, R140 ;  /* 0x00000022088c723c */ /* 0x000fe2000000188c */
[----:B------:R-:W-:Y:S02]  /*161d0*/  IMAD.MOV.U32 R179, RZ, RZ, R52 ;  /* 0x000000ffffb37224 */ /* 0x000fe400078e0034 */
[----:B------:R-:W1:Y:S03]  /*161e0*/  LDSM.16.M88.4 R52, [R181+0x2000] ;  /* 0x00200000b534783b */ /* 0x000e660000000200 */
[----:B--2---:R-:W-:Y:S06]  /*161f0*/  HMMA.16816.F32 R32, R4, R42, R232 ;  /* 0x0000002a0420723c */ /* 0x004fec00000018e8 */
[C---:B------:R-:W-:Y:S01]  /*16200*/  HMMA.16816.F32 R244, R8.reuse, R50, R112 ;  /* 0x0000003208f4723c */ /* 0x040fe20000001870 */
[----:B------:R-:W2:Y:S05]  /*16210*/  LDSM.16.M88.4 R48, [R76+0x9800] ;  /* 0x009800004c30783b */ /* 0x000eaa0000000200 */
[C---:B------:R-:W-:Y:S06]  /*16220*/  HMMA.16816.F32 R96, R8.reuse, R30, R152 ;  /* 0x0000001e0860723c */ /* 0x040fec0000001898 */
[----:B---3--:R-:W-:Y:S01]  /*16230*/  HMMA.16816.F32 R72, R8, R16, R200 ;  /* 0x000000100848723c */ /* 0x008fe200000018c8 */
[----:B------:R-:W-:-:S02]  /*16240*/  IMAD.MOV.U32 R152, RZ, RZ, R131 ;  /* 0x000000ffff987224 */ /* 0x000fc400078e0083 */
[----:B------:R-:W-:Y:S02]  /*16250*/  IMAD.MOV.U32 R153, RZ, RZ, R130 ;  /* 0x000000ffff997224 */ /* 0x000fe400078e0082 */
[----:B------:R-:W-:Y:S01]  /*16260*/  IMAD.MOV.U32 R154, RZ, RZ, R129 ;  /* 0x000000ffff9a7224 */ /* 0x000fe200078e0081 */
[C---:B------:R-:W-:Y:S01]  /*16270*/  HMMA.16816.F32 R112, R8.reuse, R18, R204 ;  /* 0x000000120870723c */ /* 0x040fe200000018cc */
[----:B------:R-:W-:Y:S01]  /*16280*/  IMAD.MOV.U32 R155, RZ, RZ, R128 ;  /* 0x000000ffff9b7224 */ /* 0x000fe200078e0080 */
[----:B------:R-:W3:Y:S04]  /*16290*/  LDSM.16.M88.4 R16, [R181+0x3800] ;  /* 0x00380000b510783b */ /* 0x000ee80000000200 */
[C---:B------:R-:W-:Y:S01]  /*162a0*/  HMMA.16816.F32 R104, R8.reuse, R28, R144 ;  /* 0x0000001c0868723c */ /* 0x040fe20000001890 */
[----:B------:R-:W3:Y:S05]  /*162b0*/  LDSM.16.M88.4 R28, [R181+0x2800] ;  /* 0x00280000b51c783b */ /* 0x000eea0000000200 */
[----:B----4-:R-:W-:Y:S01]  /*162c0*/  HMMA.16816.F32 R124, R8, R12, R208 ;  /* 0x0000000c087c723c */ /* 0x010fe200000018d0 */
[----:B------:R-:W-:-:S02]  /*162d0*/  IMAD.MOV.U32 R144, RZ, RZ, R227 ;  /* 0x000000ffff907224 */ /* 0x000fc400078e00e3 */
[----:B------:R-:W-:Y:S02]  /*162e0*/  IMAD.MOV.U32 R145, RZ, RZ, R226 ;  /* 0x000000ffff917224 */ /* 0x000fe400078e00e2 */
[----:B------:R-:W-:Y:S01]  /*162f0*/  IMAD.MOV.U32 R146, RZ, RZ, R224 ;  /* 0x000000ffff927224 */ /* 0x000fe200078e00e0 */
[----:B------:R-:W-:Y:S01]  /*16300*/  HMMA.16816.F32 R128, R8, R14, R212 ;  /* 0x0000000e0880723c */ /* 0x000fe200000018d4 */
[----:B------:R-:W4:Y:S01]  /*16310*/  LDSM.16.M88.4 R12, [R181+0x4000] ;  /* 0x00400000b50c783b */ /* 0x000f220000000200 */
[----:B------:R-:W-:-:S04]  /*16320*/  IMAD.MOV.U32 R147, RZ, RZ, R222 ;  /* 0x000000ffff937224 */ /* 0x000fc800078e00de */
[C---:B------:R-:W-:Y:S06]  /*16330*/  HMMA.16816.F32 R152, R4.reuse, R56, R152 ;  /* 0x000000380498723c */ /* 0x040fec0000001898 */
[----:B------:R-:W-:Y:S01]  /*16340*/  HMMA.16816.F32 R176, R4, R58, R176 ;  /* 0x0000003a04b0723c */ /* 0x000fe200000018b0 */
[----:B------:R-:W-:Y:S02]  /*16350*/  IMAD.MOV.U32 R57, RZ, RZ, R34 ;  /* 0x000000ffff397224 */ /* 0x000fe400078e0022 */
[----:B------:R-:W-:-:S03]  /*16360*/  IMAD.MOV.U32 R56, RZ, RZ, R35 ;  /* 0x000000ffff387224 */ /* 0x000fc600078e0023 */
[----:B------:R-:W-:Y:S01]  /*16370*/  HMMA.16816.F32 R84, R8, R26, R196 ;  /* 0x0000001a0854723c */ /* 0x000fe200000018c4 */
[----:B------:R-:W-:Y:S01]  /*16380*/  IMAD.MOV.U32 R59, RZ, RZ, R32 ;  /* 0x000000ffff3b7224 */ /* 0x000fe200078e0020 */
[----:B------:R-:W-:Y:S01]  /*16390*/  LDSM.16.M88.4 R24, [R181+0x3000] ;  /* 0x00300000b518783b */ /* 0x000fe20000000200 */
[----:B------:R-:W-:-:S03]  /*163a0*/  IMAD.MOV.U32 R58, RZ, RZ, R33 ;  /* 0x000000ffff3a7224 */ /* 0x000fc600078e0021 */
[----:B-1----:R-:W-:Y:S01]  /*163b0*/  HMMA.16816.F32 R32, R4, R52, R164 ;  /* 0x000000340420723c */ /* 0x002fe200000018a4 */
[----:B------:R-:W-:Y:S02]  /*163c0*/  IMAD.MOV.U32 R196, RZ, RZ, R189 ;  /* 0x000000ffffc47224 */ /* 0x000fe400078e00bd */
[----:B------:R-:W-:Y:S02]  /*163d0*/  IMAD.MOV.U32 R197, RZ, RZ, R186 ;  /* 0x000000ffffc57224 */ /* 0x000fe400078e00ba */
[----:B------:R-:W-:Y:S01]  /*163e0*/  IMAD.MOV.U32 R198, RZ, RZ, R20 ;  /* 0x000000ffffc67224 */ /* 0x000fe200078e0014 */
[----:B--2---:R-:W-:Y:S01]  /*163f0*/  HMMA.16816.F32 R144, R8, R48, R144 ;  /* 0x000000300890723c */ /* 0x004fe20000001890 */
[----:B------:R-:W-:Y:S02]  /*16400*/  IMAD.MOV.U32 R199, RZ, RZ, R3 ;  /* 0x000000ffffc77224 */ /* 0x000fe400078e0003 */
[----:B------:R-:W-:Y:S02]  /*16410*/  IMAD R189, R190, 0x2, R2 ;  /* 0x00000002bebd7824 */ /* 0x000fe400078e0202 */
[----:B------:R-:W-:Y:S01]  /*16420*/  IMAD.IADD R186, R188, 0x1, R181 ;  /* 0x00000001bcba7824 */ /* 0x000fe200078e02b5 */
[----:B------:R-:W-:Y:S06]  /*16430*/  HMMA.16816.F32 R200, R4, R46, R244 ;  /* 0x0000002e04c8723c */ /* 0x000fec00000018f4 */
[----:B------:R-:W-:Y:S01]  /*16440*/  HMMA.16816.F32 R48, R8, R50, R196 ;  /* 0x000000320830723c */ /* 0x000fe200000018c4 */
[----:B------:R-:W-:Y:S05]  /*16450*/  LDSM.16.M88.4 R8, [R181+0x4800] ;  /* 0x00480000b508783b */ /* 0x000fea0000000200 */
[----:B------:R-:W-:Y:S01]  /*16460*/  HMMA.16816.F32 R196, R4, R44, R132 ;  /* 0x0000002c04c4723c */ /* 0x000fe20000001884 */
[----:B------:R-:W-:-:S02]  /*16470*/  IMAD.MOV.U32 R52, RZ, RZ, R32 ;  /* 0x000000ffff347224 */ /* 0x000fc400078e0020 */
[----:B------:R-:W-:Y:S02]  /*16480*/  IMAD.MOV.U32 R47, RZ, RZ, R33 ;  /* 0x000000ffff2f7224 */ /* 0x000fe400078e0021 */
[----:B------:R-:W-:Y:S01]  /*16490*/  IMAD.MOV.U32 R46, RZ, RZ, R34 ;  /* 0x000000ffff2e7224 */ /* 0x000fe200078e0022 */
[C---:B------:R-:W-:Y:S01]  /*164a0*/  HMMA.16816.F32 R244, R4.reuse, R38, R172 ;  /* 0x0000002604f4723c */ /* 0x040fe200000018ac */
[----:B------:R-:W-:Y:S02]  /*164b0*/  IMAD.MOV.U32 R45, RZ, RZ, R35 ;  /* 0x000000ffff2d7224 */ /* 0x000fe400078e0023 */
[----:B------:R-:W1:Y:S03]  /*164c0*/  LDSM.16.M88.4 R32, [R181+0x5800] ;  /* 0x00580000b520783b */ /* 0x000e660000000200 */
[C---:B---3--:R-:W-:Y:S06]  /*164d0*/  HMMA.16816.F32 R172, R4.reuse, R16, R100 ;  /* 0x0000001004ac723c */ /* 0x048fec0000001864 */
[C---:B------:R-:W-:Y:S01]  /*164e0*/  HMMA.16816.F32 R208, R4.reuse, R18, R80 ;  /* 0x0000001204d0723c */ /* 0x040fe20000001850 */
[----:B------:R-:W2:Y:S05]  /*164f0*/  LDSM.16.M88.4 R16, [R181+0x7000] ;  /* 0x00700000b510783b */ /* 0x000eaa0000000200 */
[C---:B------:R-:W-:Y:S01]  /*16500*/  HMMA.16816.F32 R240, R4.reuse, R40, R240 ;  /* 0x0000002804f0723c */ /* 0x040fe200000018f0 */
[----:B------:R-:W-:Y:S05]  /*16510*/  LDSM.16.M88.4 R40, [R181+0x6000] ;  /* 0x00600000b528783b */ /* 0x000fea0000000200 */
[C---:B------:R-:W-:Y:S01]  /*16520*/  HMMA.16816.F32 R228, R4.reuse, R36, R228 ;  /* 0x0000002404e4723c */ /* 0x040fe200000018e4 */
[----:B------:R-:W3:Y:S05]  /*16530*/  LDSM.16.M88.4 R36, [R181+0x5000] ;  /* 0x00500000b524783b */ /* 0x000eea0000000200 */
[C---:B------:R-:W-:Y:S06]  /*16540*/  HMMA.16816.F32 R132, R4.reuse, R28, R160 ;  /* 0x0000001c0484723c */ /* 0x040fec00000018a0 */
[C---:B------:R-:W-:Y:S01]  /*16550*/  HMMA.16816.F32 R232, R4.reuse, R30, R148 ;  /* 0x0000001e04e8723c */ /* 0x040fe20000001894 */
[----:B------:R-:W3:Y:S05]  /*16560*/  LDSM.16.M88.4 R28, [R181+0x6800] ;  /* 0x00680000b51c783b */ /* 0x000eea0000000200 */
[C---:B----4-:R-:W-:Y:S06]  /*16570*/  HMMA.16816.F32 R212, R4.reuse, R12, R68 ;  /* 0x0000000c04d4723c */ /* 0x050fec0000001844 */
[C---:B------:R-:W-:Y:S01]  /*16580*/  HMMA.16816.F32 R204, R4.reuse, R14, R60 ;  /* 0x0000000e04cc723c */ /* 0x040fe2000000183c */
[----:B------:R-:W4:Y:S05]  /*16590*/  LDSM.16.M88.4 R12, [R181+0x7800] ;  /* 0x00780000b50c783b */ /* 0x000f2a0000000200 */
[----:B-1----:R-:W-:Y:S01]  /*165a0*/  HMMA.16816.F32 R100, R4, R32, R92 ;  /* 0x000000200464723c */ /* 0x002fe2000000185c */
[----:B------:R-:W-:-:S02]  /*165b0*/  IMAD.MOV.U32 R44, RZ, RZ, R132 ;  /* 0x000000ffff2c7224 */ /* 0x000fc400078e0084 */
[----:B------:R-:W-:Y:S02]  /*165c0*/  IMAD.MOV.U32 R20, RZ, RZ, R133 ;  /* 0x000000ffff147224 */ /* 0x000fe400078e0085 */
[----:B------:R-:W-:Y:S01]  /*165d0*/  IMAD.MOV.U32 R3, RZ, RZ, R134 ;  /* 0x000000ffff037224 */ /* 0x000fe200078e0086 */
[----:B------:R-:W-:Y:S01]  /*165e0*/  HMMA.16816.F32 R236, R4, R54, R168 ;  /* 0x0000003604ec723c */ /* 0x000fe200000018a8 */
[----:B------:R-:W-:-:S05]  /*165f0*/  IMAD.MOV.U32 R0, RZ, RZ, R135 ;  /* 0x000000ffff007224 */ /* 0x000fca00078e0087 */
[C---:B------:R-:W-:Y:S06]  /*16600*/  HMMA.16816.F32 R164, R4.reuse, R24, R120 ;  /* 0x0000001804a4723c */ /* 0x040fec0000001878 */
[C---:B------:R-:W-:Y:S01]  /*16610*/  HMMA.16816.F32 R92, R4.reuse, R34, R84 ;  /* 0x00000022045c723c */ /* 0x040fe20000001854 */
[----:B------:R-:W-:Y:S01]  /*16620*/  IMAD.MOV.U32 R120, RZ, RZ, R59 ;  /* 0x000000ffff787224 */ /* 0x000fe200078e003b */
[----:B------:R-:W-:Y:S01]  /*16630*/  LDSM.16.M88.4 R32, [R186+0x800] ;  /* 0x00080000ba20783b */ /* 0x000fe20000000200 */
[----:B------:R-:W-:Y:S02]  /*16640*/  IMAD.MOV.U32 R121, RZ, RZ, R58 ;  /* 0x000000ffff797224 */ /* 0x000fe400078e003a */
[----:B------:R-:W-:Y:S01]  /*16650*/  IMAD.MOV.U32 R122, RZ, RZ, R57 ;  /* 0x000000ffff7a7224 */ /* 0x000fe200078e0039 */
[----:B--2---:R-:W-:Y:S01]  /*16660*/  HMMA.16816.F32 R60, R4, R16, R136 ;  /* 0x00000010043c723c */ /* 0x004fe20000001888 */
[----:B------:R-:W-:-:S05]  /*16670*/  IMAD.MOV.U32 R123, RZ, RZ, R56 ;  /* 0x000000ffff7b7224 */ /* 0x000fca00078e0038 */
[C---:B------:R-:W-:Y:S01]  /*16680*/  HMMA.16816.F32 R168, R4.reuse, R26, R108 ;  /* 0x0000001a04a8723c */ /* 0x040fe2000000186c */
[----:B------:R-:W-:Y:S01]  /*16690*/  IMAD.MOV.U32 R136, RZ, RZ, R52 ;  /* 0x000000ffff887224 */ /* 0x000fe200078e0034 */
[----:B------:R-:W-:Y:S01]  /*166a0*/  LDSM.16.M88.4 R24, [R186] ;  /* 0x00000000ba18783b */ /* 0x000fe20000000200 */
[----:B------:R-:W-:Y:S02]  /*166b0*/  IMAD.MOV.U32 R137, RZ, RZ, R47 ;  /* 0x000000ffff897224 */ /* 0x000fe400078e002f */
[----:B------:R-:W-:Y:S01]  /*166c0*/  IMAD.MOV.U32 R138, RZ, RZ, R46 ;  /* 0x000000ffff8a7224 */ /* 0x000fe200078e002e */
[----:B------:R-:W-:Y:S01]  /*166d0*/  HMMA.16816.F32 R160, R4, R8, R64 ;  /* 0x0000000804a0723c */ /* 0x000fe20000001840 */
[----:B------:R-:W-:-:S05]  /*166e0*/  IMAD.MOV.U32 R139, RZ, RZ, R45 ;  /* 0x000000ffff8b7224 */ /* 0x000fca00078e002d */
[C---:B------:R-:W-:Y:S01]  /*166f0*/  HMMA.16816.F32 R148, R4.reuse, R10, R88 ;  /* 0x0000000a0494723c */ /* 0x040fe20000001858 */
[----:B------:R-:W1:Y:S05]  /*16700*/  LDSM.16.M88.4 R8, [R189] ;  /* 0x00000000bd08783b */ /* 0x000e6a0000000200 */
[C---:B---3--:R-:W-:Y:S06]  /*16710*/  HMMA.16816.F32 R132, R4.reuse, R36, R104 ;  /* 0x000000240484723c */ /* 0x048fec0000001868 */
[C---:B------:R-:W-:Y:S06]  /*16720*/  HMMA.16816.F32 R84, R4.reuse, R40, R72 ;  /* 0x000000280454723c */ /* 0x040fec0000001848 */
[C---:B------:R-:W-:Y:S01]  /*16730*/  HMMA.16816.F32 R104, R4.reuse, R38, R96 ;  /* 0x000000260468723c */ /* 0x040fe20000001860 */
[----:B------:R-:W-:Y:S05]  /*16740*/  LDSM.16.M88.4 R36, [R186+0x1800] ;  /* 0x00180000ba24783b */ /* 0x000fea0000000200 */
[C---:B------:R-:W-:Y:S01]  /*16750*/  HMMA.16816.F32 R72, R4.reuse, R42, R112 ;  /* 0x0000002a0448723c */ /* 0x040fe20000001870 */
[----:B------:R-:W2:Y:S05]  /*16760*/  LDSM.16.M88.4 R40, [R186+0x1000] ;  /* 0x00100000ba28783b */ /* 0x000eaa0000000200 */
[C---:B------:R-:W-:Y:S06]  /*16770*/  HMMA.16816.F32 R68, R4.reuse, R28, R124 ;  /* 0x0000001c0444723c */ /* 0x040fec000000187c */
[C---:B------:R-:W-:Y:S01]  /*16780*/  HMMA.16816.F32 R64, R4.reuse, R30, R128 ;  /* 0x0000001e0440723c */ /* 0x040fe20000001880 */
[----:B------:R-:W-:Y:S05]  /*16790*/  LDSM.16.M88.4 R28, [R186+0x4800] ;  /* 0x00480000ba1c783b */ /* 0x000fea0000000200 */
[C---:B------:R-:W-:Y:S01]  /*167a0*/  HMMA.16816.F32 R56, R4.reuse, R18, R140 ;  /* 0x000000120438723c */ /* 0x040fe2000000188c */
[----:B------:R-:W-:Y:S05]  /*167b0*/  LDSM.16.M88.4 R16, [R186+0x2800] ;  /* 0x00280000ba10783b */ /* 0x000fea0000000200 */
[C---:B----4-:R-:W-:Y:S06]  /*167c0*/  HMMA.16816.F32 R80, R4.reuse, R12, R144 ;  /* 0x0000000c0450723c */ /* 0x050fec0000001890 */
[----:B------:R-:W-:Y:S01]  /*167d0*/  HMMA.16816.F32 R52, R4, R14, R48 ;  /* 0x0000000e0434723c */ /* 0x000fe20000001830 */
[----:B------:R-:W3:Y:S01]  /*167e0*/  LDSM.16.M88.4 R4, [R186+0x3800] ;  /* 0x00380000ba04783b */ /* 0x000ee20000000200 */
[----:B------:R-:W-:-:S02]  /*167f0*/  IMAD.MOV.U32 R144, RZ, RZ, R44 ;  /* 0x000000ffff907224 */ /* 0x000fc400078e002c */
[----:B------:R-:W-:Y:S01]  /*16800*/  IMAD.MOV.U32 R146, RZ, RZ, R3 ;  /* 0x000000ffff927224 */ /* 0x000fe200078e0003 */
[----:B------:R-:W4:Y:S01]  /*16810*/  LDSM.16.M88.4 R44, [R186+0x2000] ;  /* 0x00200000ba2c783b */ /* 0x000f220000000200 */
[----:B------:R-:W-:Y:S01]  /*16820*/  SHF.R.S32.HI R3, RZ, 0x1f, R119 ;  /* 0x0000001fff037819 */ /* 0x000fe20000011477 */
[C---:B-1----:R-:W-:Y:S01]  /*16830*/  HMMA.16816.F32 R88, R8.reuse, R26, R176 ;  /* 0x0000001a0858723c */ /* 0x042fe200000018b0 */
[----:B------:R-:W-:Y:S01]  /*16840*/  IMAD.MOV.U32 R147, RZ, RZ, R0 ;  /* 0x000000ffff937224 */ /* 0x000fe200078e0000 */
[----:B------:R-:W1:Y:S01]  /*16850*/  LDSM.16.M88.4 R12, [R186+0x3000] ;  /* 0x00300000ba0c783b */ /* 0x000e620000000200 */
[----:B------:R-:W-:Y:S01]  /*16860*/  LEA.HI R3, R3, R119, RZ, 0x5 ;  /* 0x0000007703037211 */ /* 0x000fe200078f28ff */
[----:B------:R-:W-:Y:S02]  /*16870*/  IMAD.MOV.U32 R145, RZ, RZ, R20 ;  /* 0x000000ffff917224 */ /* 0x000fe400078e0014 */
[C---:B------:R-:W-:Y:S01]  /*16880*/  HMMA.16816.F32 R48, R8.reuse, R24, R152 ;  /* 0x000000180830723c */ /* 0x040fe20000001898 */
[----:B------:R-:W-:Y:S01]  /*16890*/  LOP3.LUT R3, R3, 0xffffffe0, RZ, 0xc0, !PT ;  /* 0xffffffe003037812 */ /* 0x000fe200078ec0ff */
[----:B------:R-:W-:Y:S04]  /*168a0*/  LDSM.16.M88.4 R24, [R186+0x5000] ;  /* 0x00500000ba18783b */ /* 0x000fe80000000200 */
[----:B------:R-:W-:Y:S01]  /*168b0*/  IMAD.IADD R3, R119, 0x1, -R3 ;  /* 0x0000000177037824 */ /* 0x000fe200078e0a03 */
[----:B------:R-:W-:Y:S04]  /*168c0*/  HMMA.16816.F32 R96, R8, R32, R196 ;  /* 0x000000200860723c */ /* 0x000fe800000018c4 */
[----:B------:R-:W-:-:S02]  /*168d0*/  SHF.R.S32.HI R0, RZ, 0x1f, R3 ;  /* 0x0000001fff007819 */ /* 0x000fc40000011403 */
[----:B------:R-:W-:Y:S01]  /*168e0*/  HMMA.16816.F32 R108, R8, R34, R200 ;  /* 0x00000022086c723c */ /* 0x000fe200000018c8 */
[----:B------:R-:W-:Y:S01]  /*168f0*/  LDSM.16.M88.4 R32, [R186+0x4000] ;  /* 0x00400000ba20783b */ /* 0x000fe20000000200 */
[----:B------:R-:W-:Y:S01]  /*16900*/  LEA.HI R0, R0, R3, RZ, 0x2 ;  /* 0x0000000300007211 */ /* 0x000fe200078f10ff */
[----:B------:R-:W-:-:S03]  /*16910*/  IMAD.SHL.U32 R3, R184, 0x2, RZ ;  /* 0x00000002b8037824 */ /* 0x000fc600078e00ff */
[----:B--2---:R-:W-:Y:S01]  /*16920*/  HMMA.16816.F32 R112, R8, R40, R240 ;  /* 0x000000280870723c */ /* 0x004fe200000018f0 */
[----:B------:R-:W-:Y:S02]  /*16930*/  SHF.R.S32.HI R0, RZ, 0x2, R0 ;  /* 0x00000002ff007819 */ /* 0x000fe40000011400 */
[----:B------:R-:W-:-:S03]  /*16940*/  LOP3.LUT R3, R3, 0x6, RZ, 0xc0, !PT ;  /* 0x0000000603037812 */ /* 0x000fc600078ec0ff */
[C---:B------:R-:W-:Y:S01]  /*16950*/  HMMA.16816.F32 R120, R8.reuse, R42, R120 ;  /* 0x0000002a0878723c */ /* 0x040fe20000001878 */
[----:B------:R-:W-:Y:S01]  /*16960*/  LDSM.16.M88.4 R40, [R186+0x5800] ;  /* 0x00580000ba28783b */ /* 0x000fe20000000200 */
[----:B------:R-:W-:Y:S02]  /*16970*/  IMAD R0, R117, 0x10, R0 ;  /* 0x0000001075007824 */ /* 0x000fe400078e0200 */
[----:B------:R-:W-:Y:S02]  /*16980*/  IMAD.IADD R3, R21, 0x1, R3 ;  /* 0x0000000115037824 */ /* 0x000fe400078e0203 */
[----:B---3--:R-:W-:Y:S01]  /*16990*/  HMMA.16816.F32 R172, R8, R4, R172 ;  /* 0x0000000408ac723c */ /* 0x008fe200000018ac */
[----:B------:R-:W-:-:S04]  /*169a0*/  IADD3 R0, R0, 0x1, R185 ;  /* 0x0000000100007810 */ /* 0x000fc80007ffe0b9 */
[----:B------:R-:W-:Y:S01]  /*169b0*/  IADD3 R0, R216, R0, -R183 ;  /* 0x00000000d8007210 */ /* 0x000fe20007ffe8b7 */
[C---:B------:R-:W-:Y:S01]  /*169c0*/  HMMA.16816.F32 R176, R8.reuse, R6, R208 ;  /* 0x0000000608b0723c */ /* 0x040fe200000018d0 */
[----:B------:R-:W2:Y:S05]  /*169d0*/  LDSM.16.M88.4 R4, [R186+0x7000] ;  /* 0x00700000ba04783b */ /* 0x000eaa0000000200 */
[C---:B------:R-:W-:Y:S06]  /*169e0*/  HMMA.16816.F32 R124, R8.reuse, R36, R228 ;  /* 0x00000024087c723c */ /* 0x040fec00000018e4 */
[C---:B------:R-:W-:Y:S01]  /*169f0*/  HMMA.16816.F32 R128, R8.reuse, R38, R244 ;  /* 0x000000260880723c */ /* 0x040fe200000018f4 */
[----:B------:R-:W3:Y:S05]  /*16a00*/  LDSM.16.M88.4 R36, [R186+0x6000] ;  /* 0x00600000ba24783b */ /* 0x000eea0000000200 */
[C---:B----4-:R-:W-:Y:S06]  /*16a10*/  HMMA.16816.F32 R136, R8.reuse, R44, R136 ;  /* 0x0000002c0888723c */ /* 0x050fec0000001888 */
[C---:B------:R-:W-:Y:S01]  /*16a20*/  HMMA.16816.F32 R140, R8.reuse, R46, R236 ;  /* 0x0000002e088c723c */ /* 0x040fe200000018ec */
[----:B------:R-:W4:Y:S05]  /*16a30*/  LDSM.16.M88.4 R44, [R186+0x6800] ;  /* 0x00680000ba2c783b */ /* 0x000f2a0000000200 */
[C---:B-1----:R-:W-:Y:S06]  /*16a40*/  HMMA.16816.F32 R164, R8.reuse, R12, R164 ;  /* 0x0000000c08a4723c */ /* 0x042fec00000018a4 */
[----:B------:R-:W-:Y:S01]  /*16a50*/  HMMA.16816.F32 R168, R8, R14, R168 ;  /* 0x0000000e08a8723c */ /* 0x000fe200000018a8 */
[----:B------:R-:W1:Y:S01]  /*16a60*/  LDSM.16.M88.4 R12, [R186+0x7800] ;  /* 0x00780000ba0c783b */ /* 0x000e620000000200 */
[----:B------:R-:W-:-:S04]  /*16a70*/  DEPBAR.LE SB0, 0x0 ;  /* 0x000080000000791a */ /* 0x000fc80000000000 */
[C---:B------:R-:W-:Y:S01]  /*16a80*/  HMMA.16816.F32 R144, R8.reuse, R16, R144 ;  /* 0x000000100890723c */ /* 0x040fe20000001890 */
[----:B------:R-:W3:Y:S05]  /*16a90*/  MUFU.RCP R16, R79 ;  /* 0x0000004f00107308 */ /* 0x000eea0000001000 */
[C---:B--2---:R-:W-:Y:S06]  /*16aa0*/  HMMA.16816.F32 R60, R8.reuse, R4, R60 ;  /* 0x00000004083c723c */ /* 0x044fec000000183c */
[----:B------:R-:W-:Y:S01]  /*16ab0*/  HMMA.16816.F32 R56, R8, R6, R56 ;  /* 0x000000060838723c */ /* 0x000fe20000001838 */
[----:B------:R-:W-:Y:S01]  /*16ac0*/  IMAD.IADD R5, R116, 0x1, R0 ;  /* 0x0000000174057824 */ /* 0x000fe200078e0200 */
[----:B------:R-:W-:Y:S01]  /*16ad0*/  LOP3.LUT R0, R77, R78, RZ, 0xfc, !PT ;  /* 0x0000004e4d007212 */ /* 0x000fe200078efcff */
[----:B------:R-:W-:-:S02]  /*16ae0*/  VIADD R4, R3, 0x1 ;  /* 0x0000000103047836 */ /* 0x000fc40000000000 */
[----:B---3--:R-:W-:Y:S02]  /*16af0*/  FMUL.FTZ R157, R157, R16 ;  /* 0x000000109d9d7220 */ /* 0x008fe40000410000 */
[C---:B------:R-:W-:Y:S01]  /*16b00*/  VIMNMX R7, R5.reuse, R216, PT ;  /* 0x000000d805077248 */ /* 0x040fe20003fe0100 */
[C---:B------:R-:W-:Y:S01]  /*16b10*/  HMMA.16816.F32 R152, R8.reuse, R18, R232 ;  /* 0x000000120898723c */ /* 0x040fe200000018e8 */
[----:B------:R-:W-:Y:S02]  /*16b20*/  VIADDMNMX R5, R5, 0x8, R216, PT ;  /* 0x0000000805057846 */ /* 0x000fe400038001d8 */
[C---:B------:R-:W-:Y:S02]  /*16b30*/  ISETP.GE.AND P2, PT, R4.reuse, R7, PT ;  /* 0x000000070400720c */ /* 0x040fe40003f46270 */
[----:B------:R-:W-:Y:S01]  /*16b40*/  ISETP.GE.AND P0, PT, R4, R5, PT ;  /* 0x000000050400720c */ /* 0x000fe20003f06270 */
[----:B------:R-:W-:Y:S01]  /*16b50*/  HMMA.16816.F32 R212, R8, R32, R212 ;  /* 0x0000002008d4723c */ /* 0x000fe200000018d4 */
[----:B------:R-:W-:-:S02]  /*16b60*/  I2FP.F32.S32 R6, R3 ;  /* 0x0000000300067245 */ /* 0x000fc40000201400 */
[----:B------:R-:W-:Y:S02]  /*16b70*/  I2FP.F32.S32 R4, R4 ;  /* 0x0000000400047245 */ /* 0x000fe40000201400 */
[----:B------:R-:W-:Y:S01]  /*16b80*/  ISETP.GE.AND P4, PT, R3, R5, PT ;  /* 0x000000050300720c */ /* 0x000fe20003f86270 */
[----:B------:R-:W-:Y:S01]  /*16b90*/  HMMA.16816.F32 R204, R8, R34, R204 ;  /* 0x0000002208cc723c */ /* 0x000fe200000018cc */
[----:B------:R-:W-:-:S05]  /*16ba0*/  FFMA.FTZ R17, R157, R6, R48 ;  /* 0x000000069d117223 */ /* 0x000fca0000010030 */
        /* <DEDUP_REMOVED lines=10> */
[C---:B-1----:R-:W-:Y:S06]  /*16c50*/  HMMA.16816.F32 R80, R8.reuse, R12, R80 ;  /* 0x0000000c0850723c */ /* 0x042fec0000001850 */
[----:B------:R-:W-:Y:S07]  /*16c60*/  HMMA.16816.F32 R52, R8, R14, R52 ;  /* 0x0000000e0834723c */ /* 0x000fee0000001834 */
[C---:B------:R-:W-:Y:S01]  /*16c70*/  FFMA.FTZ R9, R157.reuse, R6, R50 ;  /* 0x000000069d097223 */ /* 0x040fe20000010032 */
[CC--:B------:R-:W-:Y:S01]  /*16c80*/  FFMA.FTZ R10, R157.reuse, R4.reuse, R49 ;  /* 0x000000049d0a7223 */ /* 0x0c0fe20000010031 */
[----:B------:R-:W-:Y:S01]  /*16c90*/  FFMA.FTZ R14, R157, R4, R51 ;  /* 0x000000049d0e7223 */ /* 0x000fe20000010033 */
[----:B------:R-:W-:-:S02]  /*16ca0*/  VIADD R8, R3, 0x8 ;  /* 0x0000000803087836 */ /* 0x000fc40000000000 */
[----:B------:R-:W-:Y:S01]  /*16cb0*/  VIADD R6, R3, 0x9 ;  /* 0x0000000903067836 */ /* 0x000fe20000000000 */
[----:B------:R-:W-:Y:S01]  /*16cc0*/  FSEL R51, R9, -INF , !P4 ;  /* 0xff80000009337808 */ /* 0x000fe20006000000 */
[----:B------:R-:W-:Y:S01]  /*16cd0*/  VIADD R4, R3, 0x10 ;  /* 0x0000001003047836 */ /* 0x000fe20000000000 */
[----:B------:R-:W-:Y:S01]  /*16ce0*/  FSEL R117, R10, -INF , !P2 ;  /* 0xff8000000a757808 */ /* 0x000fe20005000000 */
[----:B------:R-:W-:Y:S01]  /*16cf0*/  BAR.SYNC.DEFER_BLOCKING 0x0 ;  /* 0x0000000000007b1d */ /* 0x000fe20000010000 */
[C---:B------:R-:W-:Y:S02]  /*16d00*/  ISETP.GE.AND P1, PT, R8.reuse, R7, PT ;  /* 0x000000070800720c */ /* 0x040fe40003f26270 */
[----:B------:R-:W-:Y:S02]  /*16d10*/  ISETP.GE.AND P6, PT, R8, R5, PT ;  /* 0x000000050800720c */ /* 0x000fe40003fc6270 */
[C---:B------:R-:W-:Y:S02]  /*16d20*/  ISETP.GE.AND P5, PT, R6.reuse, R7, PT ;  /* 0x000000070600720c */ /* 0x040fe40003fa6270 */
[----:B------:R-:W-:-:S02]  /*16d30*/  ISETP.GE.AND P3, PT, R6, R5, PT ;  /* 0x000000050600720c */ /* 0x000fc40003f66270 */
[C---:B------:R-:W-:Y:S02]  /*16d40*/  ISETP.GE.AND P4, PT, R4.reuse, R7, PT ;  /* 0x000000070400720c */ /* 0x040fe40003f86270 */
[----:B------:R-:W-:Y:S02]  /*16d50*/  ISETP.GE.AND P2, PT, R4, R5, PT ;  /* 0x000000050400720c */ /* 0x000fe40003f46270 */
[----:B------:R-:W-:Y:S02]  /*16d60*/  I2FP.F32.S32 R8, R8 ;  /* 0x0000000800087245 */ /* 0x000fe40000201400 */
[----:B------:R-:W-:Y:S02]  /*16d70*/  I2FP.F32.S32 R6, R6 ;  /* 0x0000000600067245 */ /* 0x000fe40000201400 */
[----:B------:R-:W-:Y:S01]  /*16d80*/  I2FP.F32.S32 R4, R4 ;  /* 0x0000000400047245 */ /* 0x000fe20000201400 */
[CC--:B------:R-:W-:Y:S01]  /*16d90*/  FFMA.FTZ R13, R157.reuse, R8.reuse, R88 ;  /* 0x000000089d0d7223 */ /* 0x0c0fe20000010058 */
[C---:B------:R-:W-:Y:S01]  /*16da0*/  FFMA.FTZ R9, R157.reuse, R8, R90 ;  /* 0x000000089d097223 */ /* 0x040fe2000001005a */
[CC--:B------:R-:W-:Y:S01]  /*16db0*/  FFMA.FTZ R10, R157.reuse, R6.reuse, R89 ;  /* 0x000000069d0a7223 */ /* 0x0c0fe20000010059 */
[C---:B------:R-:W-:Y:S01]  /*16dc0*/  FFMA.FTZ R11, R157.reuse, R6, R91 ;  /* 0x000000069d0b7223 */ /* 0x040fe2000001005b */
[CC--:B------:R-:W-:Y:S01]  /*16dd0*/  FFMA.FTZ R12, R157.reuse, R4.reuse, R96 ;  /* 0x000000049d0c7223 */ /* 0x0c0fe20000010060 */
[----:B------:R-:W-:Y:S01]  /*16de0*/  FFMA.FTZ R15, R157, R4, R98 ;  /* 0x000000049d0f7223 */ /* 0x000fe20000010062 */
[C---:B------:R-:W-:Y:S01]  /*16df0*/  VIADD R8, R3.reuse, 0x11 ;  /* 0x0000001103087836 */ /* 0x040fe20000000000 */
[----:B------:R-:W-:Y:S01]  /*16e00*/  FSEL R49, R14, -INF , !P0 ;  /* 0xff8000000e317808 */ /* 0x000fe20004000000 */
[----:B------:R-:W-:Y:S01]  /*16e10*/  VIADD R6, R3, 0x18 ;  /* 0x0000001803067836 */ /* 0x000fe20000000000 */
[----:B------:R-:W-:Y:S01]  /*16e20*/  FSEL R89, R13, -INF , !P1 ;  /* 0xff8000000d597808 */ /* 0x000fe20004800000 */
[----:B------:R-:W-:Y:S01]  /*16e30*/  VIADD R4, R3, 0x19 ;  /* 0x0000001903047836 */ /* 0x000fe20000000000 */
        /* <DEDUP_REMOVED lines=19> */
[----:B------:R-:W-:Y:S01]  /*16f70*/  VIADD R8, R3, 0x20 ;  /* 0x0000002003087836 */ /* 0x000fe20000000000 */
        /* <DEDUP_REMOVED lines=413> */
[----:B------:R-:W-:Y:S02]  /*18950*/  I2FP.F32.S32 R11, R6 ;  /* 0x00000006000b7245 */ /* 0x000fe40000201400 */
[C---:B------:R-:W-:Y:S02]  /*18960*/  ISETP.GE.AND P0, PT, R4.reuse, R7, PT ;  /* 0x000000070400720c */ /* 0x040fe40003f06270 */
[----:B------:R-:W-:Y:S01]  /*18970*/  ISETP.GE.AND P1, PT, R4, R5, PT ;  /* 0x000000050400720c */ /* 0x000fe20003f26270 */
[CC--:B------:R-:W-:Y:S01]  /*18980*/  FFMA.FTZ R10, R157.reuse, R11.reuse, R80 ;  /* 0x0000000b9d0a7223 */ /* 0x0c0fe20000010050 */
[----:B------:R-:W-:Y:S01]  /*18990*/  I2FP.F32.S32 R4, R4 ;  /* 0x0000000400047245 */ /* 0x000fe20000201400 */
[C---:B------:R-:W-:Y:S01]  /*189a0*/  FFMA.FTZ R9, R157.reuse, R11, R82 ;  /* 0x0000000b9d097223 */ /* 0x040fe20000010052 */
[----:B------:R-:W-:Y:S02]  /*189b0*/  ISETP.GE.AND P4, PT, R6, R7, PT ;  /* 0x000000070600720c */ /* 0x000fe40003f86270 */
[----:B------:R-:W-:Y:S01]  /*189c0*/  FSEL R222, R12, -INF , !P2 ;  /* 0xff8000000cde7808 */ /* 0x000fe20005000000 */
[CC--:B------:R-:W-:Y:S01]  /*189d0*/  FFMA.FTZ R11, R157.reuse, R4.reuse, R81 ;  /* 0x000000049d0b7223 */ /* 0x0c0fe20000010051 */
[----:B------:R-:W-:Y:S01]  /*189e0*/  ISETP.GE.AND P2, PT, R6, R5, PT ;  /* 0x000000050600720c */ /* 0x000fe20003f46270 */
[----:B------:R-:W-:Y:S01]  /*189f0*/  FFMA.FTZ R12, R157, R4, R83 ;  /* 0x000000049d0c7223 */ /* 0x000fe20000010053 */
        /* <DEDUP_REMOVED lines=8> */
[----:B------:R1:W-:Y:S01]  /*18a80*/  STL [R1+0xf8], R11 ;  /* 0x0000f80b01007387 */ /* 0x0003e20000100800 */
[----:B------:R-:W-:-:S02]  /*18a90*/  I2FP.F32.S32 R13, R8 ;  /* 0x00000008000d7245 */ /* 0x000fc40000201400 */
[----:B------:R-:W-:Y:S01]  /*18aa0*/  FSEL R211, R15, -INF , !P5 ;  /* 0xff8000000fd37808 */ /* 0x000fe20006800000 */
[----:B------:R2:W-:Y:S01]  /*18ab0*/  STL [R1+0xfc], R10 ;  /* 0x0000fc0a01007387 */ /* 0x0005e20000100800 */
[C---:B------:R-:W-:Y:S01]  /*18ac0*/  ISETP.GE.AND P5, PT, R8.reuse, R7, PT ;  /* 0x000000070800720c */ /* 0x040fe20003fa6270 */
[C---:B------:R-:W-:Y:S01]  /*18ad0*/  FFMA.FTZ R6, R157.reuse, R13, R59 ;  /* 0x0000000d9d067223 */ /* 0x040fe2000001003b */
[----:B------:R-:W-:Y:S01]  /*18ae0*/  ISETP.GE.AND P3, PT, R8, R5, PT ;  /* 0x000000050800720c */ /* 0x000fe20003f66270 */
[----:B------:R3:W-:Y:S01]  /*18af0*/  STL [R1+0x100], R9 ;  /* 0x0001000901007387 */ /* 0x0007e20000100800 */
[----:B------:R-:W-:Y:S01]  /*18b00*/  FSEL R215, R14, -INF , !P6 ;  /* 0xff8000000ed77808 */ /* 0x000fe20007000000 */
[----:B------:R-:W-:Y:S01]  /*18b10*/  FFMA.FTZ R8, R157, R13, R57 ;  /* 0x0000000d9d087223 */ /* 0x000fe20000010039 */
[C---:B------:R-:W-:Y:S01]  /*18b20*/  ISETP.GE.AND P6, PT, R3.reuse, R7, PT ;  /* 0x000000070300720c */ /* 0x040fe20003fc6270 */
[----:B------:R-:W-:Y:S01]  /*18b30*/  VIADD R3, R3, 0xf9 ;  /* 0x000000f903037836 */ /* 0x000fe20000000000 */
[----:B------:R-:W-:-:S02]  /*18b40*/  FSEL R229, R12, -INF , !P1 ;  /* 0xff8000000ce57808 */ /* 0x000fc40004800000 */
[----:B------:R-:W-:Y:S02]  /*18b50*/  ISETP.GE.AND P1, PT, R182, 0x2, PT ;  /* 0x00000002b600780c */ /* 0x000fe40003f26270 */
[----:B------:R-:W-:Y:S02]  /*18b60*/  FSEL R226, R8, -INF , !P5 ;  /* 0xff80000008e27808 */ /* 0x000fe40006800000 */
[----:B------:R-:W-:Y:S02]  /*18b70*/  FSEL R227, R6, -INF , !P3 ;  /* 0xff80000006e37808 */ /* 0x000fe40005800000 */
[C---:B------:R-:W-:Y:S02]  /*18b80*/  ISETP.GE.AND P5, PT, R4.reuse, R7, PT ;  /* 0x000000070400720c */ /* 0x040fe40003fa6270 */
[----:B------:R-:W-:Y:S01]  /*18b90*/  ISETP.GE.AND P3, PT, R4, R5, PT ;  /* 0x000000050400720c */ /* 0x000fe20003f66270 */
[----:B-1----:R-:W-:Y:S01]  /*18ba0*/  VIADD R11, R181, 0x2000 ;  /* 0x00002000b50b7836 */ /* 0x002fe20000000000 */
[----:B------:R-:W-:-:S02]  /*18bb0*/  ISETP.GE.AND P4, PT, R3, R7, PT ;  /* 0x000000070300720c */ /* 0x000fc40003f86270 */
[----:B------:R-:W-:Y:S01]  /*18bc0*/  ISETP.GE.AND P2, PT, R3, R5, PT ;  /* 0x000000050300720c */ /* 0x000fe20003f46270 */
[C---:B--2---:R-:W-:Y:S01]  /*18bd0*/  VIADD R10, R181.reuse, 0x2800 ;  /* 0x00002800b50a7836 */ /* 0x044fe20000000000 */
[----:B------:R1:W-:Y:S01]  /*18be0*/  STL [R1+0x104], R11 ;  /* 0x0001040b01007387 */ /* 0x0003e20000100800 */
[----:B------:R-:W-:Y:S01]  /*18bf0*/  I2FP.F32.S32 R4, R4 ;  /* 0x0000000400047245 */ /* 0x000fe20000201400 */
[----:B---3--:R-:W-:Y:S02]  /*18c00*/  VIADD R9, R181, 0x3000 ;  /* 0x00003000b5097836 */ /* 0x008fe40000000000 */
[----:B------:R2:W-:Y:S01]  /*18c10*/  STL [R1+0x108], R10 ;  /* 0x0001080a01007387 */ /* 0x0005e20000100800 */
[----:B------:R-:W-:Y:S01]  /*18c20*/  I2FP.F32.S32 R3, R3 ;  /* 0x0000000300037245 */ /* 0x000fe20000201400 */
[CC--:B------:R-:W-:Y:S01]  /*18c30*/  FFMA.FTZ R8, R157.reuse, R4.reuse, R52 ;  /* 0x000000049d087223 */ /* 0x0c0fe20000010034 */
[C---:B------:R-:W-:Y:S01]  /*18c40*/  FFMA.FTZ R4, R157.reuse, R4, R54 ;  /* 0x000000049d047223 */ /* 0x040fe20000010036 */
[----:B------:R3:W-:Y:S01]  /*18c50*/  STL [R1+0x10c], R9 ;  /* 0x00010c0901007387 */ /* 0x0007e20000100800 */
[----:B------:R-:W-:Y:S01]  /*18c60*/  ISETP.NE.U32.AND P0, PT, R220, RZ, PT ;  /* 0x000000ffdc00720c */ /* 0x000fe20003f05070 */
[CC--:B------:R-:W-:Y:S01]  /*18c70*/  FFMA.FTZ R6, R157.reuse, R3.reuse, R53 ;  /* 0x000000039d067223 */ /* 0x0c0fe20000010035 */
[----:B------:R-:W-:Y:S01]  /*18c80*/  FFMA.FTZ R3, R157, R3, R55 ;  /* 0x000000039d037223 */ /* 0x000fe20000010037 */
[----:B------:R-:W-:-:S02]  /*18c90*/  FSEL R233, R8, -INF , !P5 ;  /* 0xff80000008e97808 */ /* 0x000fc40006800000 */
[----:B------:R-:W-:Y:S02]  /*18ca0*/  ISETP.NE.AND.EX P0, PT, R221, RZ, PT, P0 ;  /* 0x000000ffdd00720c */ /* 0x000fe40003f05300 */
[----:B------:R-:W-:Y:S02]  /*18cb0*/  FSEL R230, R4, -INF , !P3 ;  /* 0xff80000004e67808 */ /* 0x000fe40005800000 */
[----:B------:R-:W-:Y:S02]  /*18cc0*/  FSEL R234, R6, -INF , !P4 ;  /* 0xff80000006ea7808 */ /* 0x000fe40006000000 */
[----:B------:R-:W-:Y:S02]  /*18cd0*/  FSEL R235, R3, -INF , !P2 ;  /* 0xff80000003eb7808 */ /* 0x000fe40005000000 */
[----:B------:R-:W-:Y:S01]  /*18ce0*/  FSEL R48, R17, -INF , !P6 ;  /* 0xff80000011307808 */ /* 0x000fe20007000000 */
        /* <DEDUP_REMOVED lines=18> */
[----:B------:R-:W-:Y:S05]  /*18e10*/  @!P1 BRA `(.L_x_3161) ;  /* 0x0000000c00e09947 */ /* 0x000fea0003800000 */
[----:B------:R-:W-:Y:S04]  /*18e20*/  BSSY B0, `(.L_x_3162) ;  /* 0x0000043000007945 */ /* 0x000fe80003800000 */
[----:B------:R-:W-:Y:S05]  /*18e30*/  @!P0 BRA `(.L_x_3163) ;  /* 0x0000000000f88947 */ /* 0x000fea0003800000 */
[----:B------:R-:W2:Y:S01]  /*18e40*/  LD.E R4, desc[UR6][R22.64+0x170] ;  /* 0x0001700616047980 */ /* 0x000ea2000c101900 */
[----:B------:R-:W-:Y:S02]  /*18e50*/  IADD3 R12, R21, -0x100, RZ ;  /* 0xffffff00150c7810 */ /* 0x000fe40007ffe0ff */
[----:B-1----:R-:W-:Y:S02]  /*18e60*/  IABS R10, R21 ;  /* 0x00000015000a7213 */ /* 0x002fe40000000000 */
        /* <DEDUP_REMOVED lines=59> */
.L_x_3163:
[----:B------:R-:W2:Y:S02]  /*19220*/  LD.E R3, desc[UR6][R22.64+0x38] ;  /* 0x0000380616037980 */ /* 0x000ea4000c101900 */
[----:B--2---:R-:W-:-:S04]  /*19230*/  LEA R3, -R3, RZ, 0x8 ;  /* 0x000000ff03037211 */ /* 0x004fc800078e41ff */
[----:B------:R-:W-:Y:S02]  /*19240*/  SHF.R.S32.HI R4, RZ, 0x1f, R3 ;  /* 0x0000001fff047819 */ /* 0x000fe40000011403 */
.L_x_3164:
[----:B------:R-:W-:Y:S05]  /*19250*/  BSYNC B0 ;  /* 0x0000000000007941 */ /* 0x000fea0003800000 */
.L_x_3162:
[----:B------:R-:W-:Y:S01]  /*19260*/  ISETP.GE.AND P2, PT, R158, R248, PT ;  /* 0x000000f89e00720c */ /* 0x000fe20003f46270 */
[----:B------:R-:W-:-:S12]  /*19270*/  BSSY B0, `(.L_x_3165) ;  /* 0x00000af000007945 */ /* 0x000fd80003800000 */
[----:B------:R-:W-:Y:S01]  /*19280*/  @!P2 IADD3 R6, P4, R3, R118, RZ ;  /* 0x000000760306a210 */ /* 0x000fe20007f9e0ff */
[----:B------:R-:W-:Y:S01]  /*19290*/  @!P2 IMAD.MOV.U32 R14, RZ, RZ, R3 ;  /* 0x000000ffff0ea224 */ /* 0x000fe200078e0003 */
[----:B------:R-:W-:Y:S01]  /*192a0*/  @!P2 LEA R8, P3, R194, R3, 0x5 ;  /* 0x00000003c208a211 */ /* 0x000fe200078628ff */
[C---:B------:R-:W-:Y:S01]  /*192b0*/  @!P2 IMAD R16, R195.reuse, 0x50, RZ ;  /* 0x00000050c310a824 */ /* 0x040fe200078e02ff */
[-C--:B------:R-:W-:Y:S01]  /*192c0*/  @!P2 MOV R15, R4.reuse ;  /* 0x00000004000fa202 */ /* 0x080fe20000000f00 */
[----:B-1----:R-:W-:Y:S01]  /*192d0*/  @!P2 IMAD.X R9, R4, 0x1, R156, P4 ;  /* 0x000000010409a824 */ /* 0x002fe200020e069c */
        /* <DEDUP_REMOVED lines=168> */
.L_x_3166:
[----:B------:R-:W-:Y:S05]  /*19d60*/  BSYNC B0 ;  /* 0x0000000000007941 */ /* 0x000fea0003800000 */
.L_x_3165:
[----:B------:R-:W0:Y:S01]  /*19d70*/  LDGDEPBAR ;  /* 0x00000000000079af */ /* 0x000e220000000000 */
[----:B------:R-:W-:-:S04]  /*19d80*/  LEA R225, P2, R3, R225, 0x1 ;  /* 0x000000e103e17211 */ /* 0x000fc800078408ff */
[----:B------:R-:W-:-:S09]  /*19d90*/  LEA.HI.X R223, R3, R223, R4, 0x1, P2 ;  /* 0x000000df03df7211 */ /* 0x000fd200010f0c04 */
.L_x_3161:
[----:B------:R-:W-:Y:S05]  /*19da0*/  BSYNC B1 ;  /* 0x0000000000017941 */ /* 0x000fea0003800000 */
.L_x_3160:
[----:B------:R-:W-:-:S04]  /*19db0*/  FMNMX.FTZ R3, R51, R49, !PT ;  /* 0x0000003133037209 */ /* 0x000fc80007810000 */
        /* <DEDUP_REMOVED lines=125> */
[----:B------:R-:W4:Y:S01]  /*1a590*/  SHFL.BFLY PT, R6, R4, 0x2, 0x1f ;  /* 0x0c401f0004067f89 */ /* 0x000f2200000e0000 */
[----:B------:R-:W-:Y:S02]  /*1a5a0*/  FMNMX.FTZ R14, R233, R14, !PT ;  /* 0x0000000ee90e7209 */ /* 0x000fe40007810000 */
[----:B------:R-:W-:Y:S01]  /*1a5b0*/  LEA R185, R190, R182, 0x1 ;  /* 0x000000b6beb97211 */ /* 0x000fe200078e08ff */
[----:B-1----:R-:W-:Y:S01]  /*1a5c0*/  LDSM.16.MT88.4 R24, [R182+0xa000] ;  /* 0x00a00000b618783b */ /* 0x002fe20000004200 */
[----:B------:R-:W-:-:S02]  /*1a5d0*/  FMNMX.FTZ R14, R234, R14, !PT ;  /* 0x0000000eea0e7209 */ /* 0x000fc40007810000 */
[----:B------:R-:W-:Y:S01]  /*1a5e0*/  LEA R183, R191, R182, 0x1 ;  /* 0x000000b6bfb77211 */ /* 0x000fe200078e08ff */
[----:B------:R-:W-:Y:S03]  /*1a5f0*/  LDSM.16.MT88.4 R16, [R185+0xa000] ;  /* 0x00a00000b910783b */ /* 0x000fe60000004200 */
[----:B------:R-:W-:Y:S01]  /*1a600*/  LEA R184, R190, R183, 0x1 ;  /* 0x000000b7beb87211 */ /* 0x000fe200078e08ff */
[----:B------:R-:W-:Y:S04]  /*1a610*/  LDSM.16.MT88.4 R28, [R183+0xa000] ;  /* 0x00a00000b71c783b */ /* 0x000fe80000004200 */
[----:B------:R-:W-:Y:S04]  /*1a620*/  LDSM.16.MT88.4 R36, [R184+0xa000] ;  /* 0x00a00000b824783b */ /* 0x000fe80000004200 */
[----:B------:R-:W-:Y:S01]  /*1a630*/  LDSM.16.MT88.4 R52, [R182+0xa800] ;  /* 0x00a80000b634783b */ /* 0x000fe20000004200 */
[----:B----4-:R-:W-:-:S03]  /*1a640*/  FMNMX.FTZ R4, R4, R6, !PT ;  /* 0x0000000604047209 */ /* 0x010fc60007810000 */
        /* <DEDUP_REMOVED lines=14> */
[----:B------:R1:W-:Y:S02]  /*1a730*/  MUFU.EX2 R86, R6 ;  /* 0x0000000600567308 */ /* 0x0003e40000000800 */
[----:B-1----:R-:W-:-:S06]  /*1a740*/  FFMA.FTZ R6, R78, R3, -R4 ;  /* 0x000000034e067223 */ /* 0x002fcc0000010804 */
[----:B------:R1:W-:Y:S02]  /*1a750*/  MUFU.EX2 R12, R6 ;  /* 0x00000006000c7308 */ /* 0x0003e40000000800 */
[----:B-1----:R-:W-:-:S06]  /*1a760*/  FFMA.FTZ R6, R77, R3, -R4 ;  /* 0x000000034d067223 */ /* 0x002fcc0000010804 */
[----:B------:R1:W3:Y:S02]  /*1a770*/  MUFU.EX2 R9, R6 ;  /* 0x0000000600097308 */ /* 0x0002e40000000800 */
[----:B-1----:R-:W-:Y:S01]  /*1a780*/  FSEL R6, R8, RZ, P2 ;  /* 0x000000ff08067208 */ /* 0x002fe20001000000 */
[----:B------:R-:W-:-:S04]  /*1a790*/  FFMA.FTZ R8, R50, R3, -R4 ;  /* 0x0000000332087223 */ /* 0x000fc80000010804 */
[----:B------:R-:W-:Y:S01]  /*1a7a0*/  FFMA.FTZ R0, R117, R3, -R6 ;  /* 0x0000000375007223 */ /* 0x000fe20000010806 */
[----:B------:R1:W-:Y:S01]  /*1a7b0*/  MUFU.EX2 R68, R8 ;  /* 0x0000000800447308 */ /* 0x0003e20000000800 */
[----:B---3--:R-:W-:Y:S02]  /*1a7c0*/  MOV R117, R9 ;  /* 0x0000000900757202 */ /* 0x008fe40000000f00 */
[----:B------:R-:W-:Y:S02]  /*1a7d0*/  F2FP.F16.F32.PACK_AB R9, R86, R87 ;  /* 0x000000575609723e */ /* 0x000fe400000000ff */
[----:B--2---:R-:W-:-:S03]  /*1a7e0*/  F2FP.F16.F32.PACK_AB R11, R117, R12 ;  /* 0x0000000c750b723e */ /* 0x004fc600000000ff */
[----:B------:R2:W-:Y:S01]  /*1a7f0*/  MUFU.EX2 R13, R0 ;  /* 0x00000000000d7308 */ /* 0x0005e20000000800 */
[-CC-:B-1----:R-:W-:Y:S02]  /*1a800*/  FFMA.FTZ R8, R48, R3.reuse, -R6.reuse ;  /* 0x0000000330087223 */ /* 0x182fe40000010806 */
[----:B------:R-:W1:Y:S05]  /*1a810*/  LDSM.16.MT88.4 R48, [R185+0xa800] ;  /* 0x00a80000b930783b */ /* 0x000e6a0000004200 */
[----:B------:R-:W3:Y:S01]  /*1a820*/  MUFU.EX2 R15, R8 ;  /* 0x00000008000f7308 */ /* 0x000ee20000000800 */
[----:B--2---:R-:W-:-:S07]  /*1a830*/  FFMA.FTZ R0, R89, R3, -R6 ;  /* 0x0000000359007223 */ /* 0x004fce0000010806 */
[----:B------:R2:W4:Y:S01]  /*1a840*/  MUFU.EX2 R77, R0 ;  /* 0x00000000004d7308 */ /* 0x0005220000000800 */
[----:B---3--:R-:W-:Y:S01]  /*1a850*/  F2FP.F16.F32.PACK_AB R8, R13, R15 ;  /* 0x0000000f0d08723e */ /* 0x008fe200000000ff */
[----:B------:R-:W-:Y:S01]  /*1a860*/  FADD.FTZ R13, R15, R13 ;  /* 0x0000000d0f0d7221 */ /* 0x000fe20000010000 */
[-C--:B------:R-:W-:Y:S01]  /*1a870*/  FFMA.FTZ R15, R202, R3.reuse, -R4 ;  /* 0x00000003ca0f7223 */ /* 0x080fe20000010804 */
[-C--:B--2---:R-:W-:Y:S02]  /*1a880*/  FFMA.FTZ R0, R90, R3.reuse, -R6 ;  /* 0x000000035a007223 */ /* 0x084fe40000010806 */
[----:B----4-:R-:W-:Y:S02]  /*1a890*/  FADD.FTZ R13, R77, R13 ;  /* 0x0000000d4d0d7221 */ /* 0x010fe40000010000 */
[----:B------:R2:W3:Y:S02]  /*1a8a0*/  MUFU.EX2 R89, R0 ;  /* 0x0000000000597308 */ /* 0x0004e40000000800 */
[----:B--2---:R-:W-:Y:S01]  /*1a8b0*/  FFMA.FTZ R0, R79, R3, -R4 ;  /* 0x000000034f007223 */ /* 0x004fe20000010804 */
[C---:B---3--:R-:W-:Y:S01]  /*1a8c0*/  F2FP.F16.F32.PACK_AB R10, R89.reuse, R77 ;  /* 0x0000004d590a723e */ /* 0x048fe200000000ff */
[----:B------:R-:W-:-:S04]  /*1a8d0*/  FADD.FTZ R13, R89, R13 ;  /* 0x0000000d590d7221 */ /* 0x000fc80000010000 */
[----:B------:R2:W3:Y:S02]  /*1a8e0*/  MUFU.EX2 R69, R0 ;  /* 0x0000000000457308 */ /* 0x0004e40000000800 */
[C---:B------:R-:W-:Y:S06]  /*1a8f0*/  HMMA.16816.F32 R64, R8.reuse, R24, RZ ;  /* 0x000000180840723c */ /* 0x040fec00000018ff */
[C---:B------:R-:W-:Y:S06]  /*1a900*/  HMMA.16816.F32 R56, R8.reuse, R26, RZ ;  /* 0x0000001a0838723c */ /* 0x040fec00000018ff */
[----:B------:R-:W-:Y:S01]  /*1a910*/  HMMA.16816.F32 R24, R8, R16, RZ ;  /* 0x000000100818723c */ /* 0x000fe200000018ff */
[----:B--2---:R-:W-:-:S04]  /*1a920*/  FFMA.FTZ R0, R88, R3, -R4 ;  /* 0x0000000358007223 */ /* 0x004fc80000010804 */
[----:B------:R2:W-:Y:S01]  /*1a930*/  MUFU.EX2 R80, R0 ;  /* 0x0000000000507308 */ /* 0x0005e20000000800 */
[C---:B------:R-:W-:Y:S06]  /*1a940*/  HMMA.16816.F32 R40, R8.reuse, R28, RZ ;  /* 0x0000001c0828723c */ /* 0x040fec00000018ff */
[C---:B------:R-:W-:Y:S06]  /*1a950*/  HMMA.16816.F32 R32, R8.reuse, R30, RZ ;  /* 0x0000001e0820723c */ /* 0x040fec00000018ff */
[----:B------:R-:W-:Y:S01]  /*1a960*/  HMMA.16816.F32 R44, R8, R18, RZ ;  /* 0x00000012082c723c */ /* 0x000fe200000018ff */
[----:B------:R-:W4:Y:S01]  /*1a970*/  LDSM.16.MT88.4 R16, [R183+0xa800] ;  /* 0x00a80000b710783b */ /* 0x000f220000004200 */
[----:B--2---:R-:W-:-:S04]  /*1a980*/  FFMA.FTZ R0, R96, R3, -R6 ;  /* 0x0000000360007223 */ /* 0x004fc80000010806 */
[C---:B------:R-:W-:Y:S01]  /*1a990*/  HMMA.16816.F32 R60, R8.reuse, R36, RZ ;  /* 0x00000024083c723c */ /* 0x040fe200000018ff */
[----:B------:R2:W5:Y:S05]  /*1a9a0*/  MUFU.EX2 R78, R0 ;  /* 0x00000000004e7308 */ /* 0x00056a0000000800 */
[----:B------:R-:W-:Y:S07]  /*1a9b0*/  HMMA.16816.F32 R28, R8, R38, RZ ;  /* 0x00000026081c723c */ /* 0x000fee00000018ff */
[----:B---3--:R-:W-:Y:S01]  /*1a9c0*/  F2FP.F16.F32.PACK_AB R9, R69, R68 ;  /* 0x000000444509723e */ /* 0x008fe200000000ff */
[----:B--2---:R-:W-:Y:S01]  /*1a9d0*/  FFMA.FTZ R0, R91, R3, -R6 ;  /* 0x000000035b007223 */ /* 0x004fe20000010806 */
[----:B-----5:R-:W-:-:S03]  /*1a9e0*/  FADD.FTZ R13, R78, R13 ;  /* 0x0000000d4e0d7221 */ /* 0x020fc60000010000 */
[----:B------:R2:W3:Y:S02]  /*1a9f0*/  MUFU.EX2 R96, R0 ;  /* 0x0000000000607308 */ /* 0x0004e40000000800 */
[----:B--2---:R-:W-:Y:S01]  /*1aa00*/  FFMA.FTZ R0, R98, R3, -R6 ;  /* 0x0000000362007223 */ /* 0x004fe20000010806 */
[----:B---3--:R-:W-:-:S05]  /*1aa10*/  F2FP.F16.F32.PACK_AB R8, R96, R78 ;  /* 0x0000004e6008723e */ /* 0x008fca00000000ff */
[----:B------:R2:W-:Y:S02]  /*1aa20*/  MUFU.EX2 R91, R0 ;  /* 0x00000000005b7308 */ /* 0x0005e40000000800 */
[----:B--2---:R-:W-:-:S06]  /*1aa30*/  FFMA.FTZ R0, R99, R3, -R6 ;  /* 0x0000000363007223 */ /* 0x004fcc0000010806 */
[----:B------:R2:W3:Y:S02]  /*1aa40*/  MUFU.EX2 R20, R0 ;  /* 0x0000000000147308 */ /* 0x0004e40000000800 */
[----:B--2---:R-:W-:Y:S01]  /*1aa50*/  FFMA.FTZ R0, R97, R3, -R4 ;  /* 0x0000000361007223 */ /* 0x004fe20000010804 */
[----:B---3--:R-:W-:-:S05]  /*1aa60*/  MOV R97, R20 ;  /* 0x0000001400617202 */ /* 0x008fca0000000f00 */
[----:B------:R-:W2:Y:S01]  /*1aa70*/  MUFU.EX2 R90, R0 ;  /* 0x00000000005a7308 */ /* 0x000ea20000000800 */
[----:B------:R-:W-:Y:S02]  /*1aa80*/  F2FP.F16.F32.PACK_AB R10, R97, R91 ;  /* 0x0000005b610a723e */ /* 0x000fe400000000ff */
[----:B--2---:R-:W-:Y:S01]  /*1aa90*/  F2FP.F16.F32.PACK_AB R11, R90, R80 ;  /* 0x000000505a0b723e */ /* 0x004fe200000000ff */
[----:B------:R-:W-:Y:S01]  /*1aaa0*/  FFMA.FTZ R0, R110, R3, -R4 ;  /* 0x000000036e007223 */ /* 0x000fe20000010804 */
[----:B------:R-:W-:-:S03]  /*1aab0*/  MOV R110, R68 ;  /* 0x00000044006e7202 */ /* 0x000fc60000000f00 */
[----:B------:R2:W-:Y:S02]  /*1aac0*/  MUFU.EX2 R88, R0 ;  /* 0x0000000000587308 */ /* 0x0005e40000000800 */
[C---:B------:R-:W-:Y:S06]  /*1aad0*/  HMMA.16816.F32 R72, R8.reuse, R52, R64 ;  /* 0x000000340848723c */ /* 0x040fec0000001840 */
[C---:B------:R-:W-:Y:S06]  /*1aae0*/  HMMA.16816.F32 R64, R8.reuse, R54, R56 ;  /* 0x000000360840723c */ /* 0x040fec0000001838 */
[----:B-1----:R-:W-:Y:S01]  /*1aaf0*/  HMMA.16816.F32 R52, R8, R48, R24 ;  /* 0x000000300834723c */ /* 0x002fe20000001818 */
[----:B------:R-:W1:Y:S01]  /*1ab00*/  LDSM.16.MT88.4 R24, [R184+0xa800] ;  /* 0x00a80000b818783b */ /* 0x000e620000004200 */
[----:B--2---:R-:W-:-:S04]  /*1ab10*/  FFMA.FTZ R0, R109, R3, -R4 ;  /* 0x000000036d007223 */ /* 0x004fc80000010804 */
[C---:B------:R-:W-:Y:S01]  /*1ab20*/  HMMA.16816.F32 R56, R8.reuse, R50, R44 ;  /* 0x000000320838723c */ /* 0x040fe2000000182c */
[----:B------:R2:W3:Y:S05]  /*1ab30*/  MUFU.EX2 R20, R0 ;  /* 0x0000000000147308 */ /* 0x0004ea0000000800 */
[C---:B----4-:R-:W-:Y:S06]  /*1ab40*/  HMMA.16816.F32 R44, R8.reuse, R16, R40 ;  /* 0x00000010082c723c */ /* 0x050fec0000001828 */
[----:B------:R-:W-:Y:S01]  /*1ab50*/  HMMA.16816.F32 R40, R8, R18, R32 ;  /* 0x000000120828723c */ /* 0x000fe20000001820 */
[----:B------:R-:W-:Y:S01]  /*1ab60*/  LDSM.16.MT88.4 R16, [R183+0xb000] ;  /* 0x00b00000b710783b */ /* 0x000fe20000004200 */
[----:B--2---:R-:W-:-:S04]  /*1ab70*/  FFMA.FTZ R0, R108, R3, -R4 ;  /* 0x000000036c007223 */ /* 0x004fc80000010804 */
[----:B------:R2:W-:Y:S01]  /*1ab80*/  MUFU.EX2 R81, R0 ;  /* 0x0000000000517308 */ /* 0x0005e20000000800 */
[----:B-1----:R-:W-:Y:S01]  /*1ab90*/  HMMA.16816.F32 R36, R8, R24, R60 ;  /* 0x000000180824723c */ /* 0x002fe2000000183c */
[----:B--2---:R-:W-:Y:S01]  /*1aba0*/  FFMA.FTZ R0, R112, R3, -R6 ;  /* 0x0000000370007223 */ /* 0x004fe20000010806 */
[----:B---3--:R-:W-:-:S04]  /*1abb0*/  MOV R112, R20 ;  /* 0x0000001400707202 */ /* 0x008fc80000000f00 */
[----:B------:R-:W-:Y:S01]  /*1abc0*/  HMMA.16816.F32 R32, R8, R26, R28 ;  /* 0x0000001a0820723c */ /* 0x000fe2000000181c */
[----:B------:R-:W1:Y:S01]  /*1abd0*/  LDSM.16.MT88.4 R24, [R182+0xb000] ;  /* 0x00b00000b618783b */ /* 0x000e620000004200 */
[----:B------:R2:W-:Y:S03]  /*1abe0*/  MUFU.EX2 R79, R0 ;  /* 0x00000000004f7308 */ /* 0x0005e60000000800 */
[----:B------:R-:W3:Y:S02]  /*1abf0*/  LDSM.16.MT88.4 R28, [R185+0xb000] ;  /* 0x00b00000b91c783b */ /* 0x000ee40000004200 */
[----:B------:R-:W-:Y:S01]  /*1ac00*/  F2FP.F16.F32.PACK_AB R9, R112, R88 ;  /* 0x000000587009723e */ /* 0x000fe200000000ff */
[----:B--2---:R-:W-:-:S04]  /*1ac10*/  FFMA.FTZ R0, R114, R3, -R6 ;  /* 0x0000000372007223 */ /* 0x004fc80000010806 */
        /* <DEDUP_REMOVED lines=8> */
[----:B------:R-:W2:Y:S02]  /*1aca0*/  MUFU.EX2 R113, R0 ;  /* 0x0000000000717308 */ /* 0x000ea40000000800 */
[----:B--2---:R-:W-:Y:S01]  /*1acb0*/  F2FP.F16.F32.PACK_AB R11, R113, R81 ;  /* 0x00000051710b723e */ /* 0x004fe200000000ff */
[----:B------:R-:W-:-:S05]  /*1acc0*/  FFMA.FTZ R0, R121, R3, -R4 ;  /* 0x0000000379007223 */ /* 0x000fca0000010804 */
[----:B------:R2:W4:Y:S01]  /*1acd0*/  MUFU.EX2 R20, R0 ;  /* 0x0000000000147308 */ /* 0x0005220000000800 */
[C---:B-1----:R-:W-:Y:S06]  /*1ace0*/  HMMA.16816.F32 R72, R8.reuse, R24, R72 ;  /* 0x000000180848723c */ /* 0x042fec0000001848 */
[C---:B------:R-:W-:Y:S01]  /*1acf0*/  HMMA.16816.F32 R60, R8.reuse, R26, R64 ;  /* 0x0000001a083c723c */ /* 0x040fe20000001840 */
[----:B------:R-:W1:Y:S05]  /*1ad00*/  LDSM.16.MT88.4 R24, [R184+0xb000] ;  /* 0x00b00000b818783b */ /* 0x000e6a0000004200 */
[----:B---3--:R-:W-:Y:S01]  /*1ad10*/  HMMA.16816.F32 R48, R8, R28, R52 ;  /* 0x0000001c0830723c */ /* 0x008fe20000001834 */
[----:B--2---:R-:W-:Y:S01]  /*1ad20*/  FFMA.FTZ R0, R120, R3, -R4 ;  /* 0x0000000378007223 */ /* 0x004fe20000010804 */
[----:B------:R-:W-:-:S04]  /*1ad30*/  MOV R120, R21 ;  /* 0x0000001500787202 */ /* 0x000fc80000000f00 */
        /* <DEDUP_REMOVED lines=11> */
[----:B--2---:R-:W-:Y:S01]  /*1adf0*/  FFMA.FTZ R0, R123, R3, -R6 ;  /* 0x000000037b007223 */ /* 0x004fe20000010806 */
[----:B----4-:R-:W-:-:S03]  /*1ae00*/  MOV R123, R20 ;  /* 0x00000014007b7202 */ /* 0x010fc60000000f00 */
[----:B------:R2:W-:Y:S01]  /*1ae10*/  MUFU.EX2 R98, R0 ;  /* 0x0000000000627308 */ /* 0x0005e20000000800 */
[----:B---3--:R-:W-:Y:S01]  /*1ae20*/  F2FP.F16.F32.PACK_AB R9, R108, R123 ;  /* 0x0000007b6c09723e */ /* 0x008fe200000000ff */
        /* <DEDUP_REMOVED lines=113> */
[C---:B-1----:R-:W-:Y:S06]  /*1b540*/  HMMA.16816.F32 R72, R8.reuse, R24, R72 ;  /* 0x000000180848723c */ /* 0x042fec0000001848 */
[C---:B------:R-:W-:Y:S01]  /*1b550*/  HMMA.16816.F32 R56, R8.reuse, R26, R56 ;  /* 0x0000001a0838723c */ /* 0x040fe20000001838 */
[----:B------:R-:W1:Y:S05]  /*1b560*/  LDSM.16.MT88.4 R24, [R184+0xd000] ;  /* 0x00d00000b818783b */ /* 0x000e6a0000004200 */
[----:B------:R-:W-:Y:S01]  /*1b570*/  HMMA.16816.F32 R44, R8, R16, R44 ;  /* 0x00000010082c723c */ /* 0x000fe2000000182c */
        /* <DEDUP_REMOVED lines=15> */
[----:B------:R-:W-:-:S04]  /*1b670*/  MOV R172, R111 ;  /* 0x0000006f00ac7202 */ /* 0x000fc80000000f00 */
[----:B---3--:R-:W-:Y:S01]  /*1b680*/  F2FP.F16.F32.PACK_AB R9, R146, R145 ;  /* 0x000000919209723e */ /* 0x008fe200000000ff */
[----:B------:R2:W-:Y:S02]  /*1b690*/  MUFU.EX2 R144, R0 ;  /* 0x0000000000907308 */ /* 0x0005e40000000800 */
[----:B--2---:R-:W-:Y:S01]  /*1b6a0*/  FFMA.FTZ R0, R171, R3, -R6 ;  /* 0x00000003ab007223 */ /* 0x004fe20000010806 */
[----:B------:R-:W-:-:S05]  /*1b6b0*/  MOV R171, R115 ;  /* 0x0000007300ab7202 */ /* 0x000fca0000000f00 */
        /* <DEDUP_REMOVED lines=20> */
[----:B--2---:R-:W-:Y:S01]  /*1b800*/  FFMA.FTZ R0, R175, R3, -R4 ;  /* 0x00000003af007223 */ /* 0x004fe20000010804 */
[----:B------:R-:W-:-:S03]  /*1b810*/  MOV R175, R120 ;  /* 0x0000007800af7202 */ /* 0x000fc60000000f00 */
[----:B------:R2:W3:Y:S01]  /*1b820*/  MUFU.EX2 R139, R0 ;  /* 0x00000000008b7308 */ /* 0x0004e20000000800 */
[C---:B------:R-:W-:Y:S01]  /*1b830*/  HMMA.16816.F32 R56, R8.reuse, R18, R40 ;  /* 0x000000120838723c */ /* 0x040fe20000001828 */
[----:B------:R-:W4:Y:S05]  /*1b840*/  LDSM.16.MT88.4 R16, [R185+0xe000] ;  /* 0x00e00000b910783b */ /* 0x000f2a0000004200 */
        /* <DEDUP_REMOVED lines=34> */
[----:B-1----:R-:W-:Y:S01]  /*1ba70*/  HMMA.16816.F32 R40, R8, R24, R72 ;  /* 0x000000180828723c */ /* 0x002fe20000001848 */
[----:B--2---:R-:W-:Y:S01]  /*1ba80*/  FFMA.FTZ R0, R134, R3, -R4 ;  /* 0x0000000386007223 */ /* 0x004fe20000010804 */
[----:B------:R-:W-:-:S04]  /*1ba90*/  MOV R134, R117 ;  /* 0x0000007500867202 */ /* 0x000fc80000000f00 */
[C---:B------:R-:W-:Y:S01]  /*1baa0*/  HMMA.16816.F32 R36, R8.reuse, R26, R68 ;  /* 0x0000001a0824723c */ /* 0x040fe20000001844 */
[----:B------:R1:W2:Y:S01]  /*1bab0*/  MUFU.EX2 R127, R0 ;  /* 0x00000000007f7308 */ /* 0x0002a20000000800 */
[----:B------:R-:W4:Y:S04]  /*1bac0*/  LDSM.16.MT88.4 R24, [R182+0xe800] ;  /* 0x00e80000b618783b */ /* 0x000f280000004200 */
[C---:B------:R-:W-:Y:S06]  /*1bad0*/  HMMA.16816.F32 R72, R8.reuse, R30, R56 ;  /* 0x0000001e0848723c */ /* 0x040fec0000001838 */
[----:B------:R-:W-:Y:S01]  /*1bae0*/  HMMA.16816.F32 R80, R8, R28, R60 ;  /* 0x0000001c0850723c */ /* 0x000fe2000000183c */
[-C--:B-1----:R-:W-:Y:S01]  /*1baf0*/  FFMA.FTZ R0, R132, R3.reuse, -R4 ;  /* 0x0000000384007223 */ /* 0x082fe20000010804 */
[----:B------:R-:W-:Y:S01]  /*1bb00*/  MOV R132, R12 ;  /* 0x0000000c00847202 */ /* 0x000fe20000000f00 */
[----:B------:R-:W-:-:S02]  /*1bb10*/  FFMA.FTZ R12, R135, R3, -R6 ;  /* 0x00000003870c7223 */ /* 0x000fc40000010806 */
[----:B------:R1:W-:Y:S01]  /*1bb20*/  MUFU.EX2 R129, R0 ;  /* 0x0000000000817308 */ /* 0x0003e20000000800 */
[C---:B---3--:R-:W-:Y:S01]  /*1bb30*/  HMMA.16816.F32 R68, R8.reuse, R16, R48 ;  /* 0x000000100844723c */ /* 0x048fe20000001830 */
[----:B------:R-:W-:Y:S06]  /*1bb40*/  LDSM.16.MT88.4 R48, [R183+0xf000] ;  /* 0x00f00000b730783b */ /* 0x000fec0000004200 */
[----:B------:R3:W-:Y:S01]  /*1bb50*/  MUFU.EX2 R117, R12 ;  /* 0x0000000c00757308 */ /* 0x0007e20000000800 */
[----:B------:R-:W-:Y:S01]  /*1bb60*/  HMMA.16816.F32 R56, R8, R18, R32 ;  /* 0x000000120838723c */ /* 0x000fe20000001820 */
[----:B------:R-:W5:Y:S01]  /*1bb70*/  LDSM.16.MT88.4 R16, [R185+0xe800] ;  /* 0x00e80000b910783b */ /* 0x000f620000004200 */
[----:B-1----:R-:W-:-:S03]  /*1bb80*/  FFMA.FTZ R0, R197, R3, -R6 ;  /* 0x00000003c5007223 */ /* 0x002fc60000010806 */
[----:B------:R-:W-:Y:S02]  /*1bb90*/  LDSM.16.MT88.4 R32, [R185+0xf000] ;  /* 0x00f00000b920783b */ /* 0x000fe40000004200 */
[----:B--2---:R-:W-:Y:S01]  /*1bba0*/  F2FP.F16.F32.PACK_AB R9, R127, R124 ;  /* 0x0000007c7f09723e */ /* 0x004fe200000000ff */
[----:B------:R1:W-:Y:S01]  /*1bbb0*/  MUFU.EX2 R126, R0 ;  /* 0x00000000007e7308 */ /* 0x0003e20000000800 */
[----:B---3--:R-:W-:-:S04]  /*1bbc0*/  FADD.FTZ R12, R87, R86 ;  /* 0x00000056570c7221 */ /* 0x008fc80000010000 */
[----:B------:R-:W-:Y:S01]  /*1bbd0*/  FADD.FTZ R12, R132, R12 ;  /* 0x0000000c840c7221 */ /* 0x000fe20000010000 */
[----:B------:R-:W-:Y:S02]  /*1bbe0*/  MOV R132, R166 ;  /* 0x000000a600847202 */ /* 0x000fe40000000f00 */
[----:B------:R-:W-:Y:S01]  /*1bbf0*/  MOV R166, R99 ;  /* 0x0000006300a67202 */ /* 0x000fe20000000f00 */
[----:B------:R-:W-:Y:S01]  /*1bc00*/  FADD.FTZ R12, R134, R12 ;  /* 0x0000000c860c7221 */ /* 0x000fe20000010000 */
[----:B------:R-:W-:Y:S02]  /*1bc10*/  MOV R134, R161 ;  /* 0x000000a100867202 */ /* 0x000fe40000000f00 */
[----:B------:R-:W-:Y:S01]  /*1bc20*/  MOV R161, R178 ;  /* 0x000000b200a17202 */ /* 0x000fe20000000f00 */
[----:B-1----:R-:W-:Y:S01]  /*1bc30*/  FFMA.FTZ R0, R196, R3, -R6 ;  /* 0x00000003c4007223 */ /* 0x002fe20000010806 */
[----:B------:R-:W-:Y:S01]  /*1bc40*/  MOV R178, R177 ;  /* 0x000000b100b27202 */ /* 0x000fe20000000f00 */
[----:B------:R-:W-:Y:S01]  /*1bc50*/  FADD.FTZ R12, R163, R12 ;  /* 0x0000000ca30c7221 */ /* 0x000fe20000010000 */
[----:B------:R-:W-:Y:S01]  /*1bc60*/  MOV R177, R160 ;  /* 0x000000a000b17202 */ /* 0x000fe20000000f00 */
[----:B------:R1:W2:Y:S01]  /*1bc70*/  MUFU.EX2 R123, R0 ;  /* 0x00000000007b7308 */ /* 0x0002a20000000800 */
[----:B------:R-:W-:-:S02]  /*1bc80*/  MOV R160, R175 ;  /* 0x000000af00a07202 */ /* 0x000fc40000000f00 */
[----:B------:R-:W-:Y:S02]  /*1bc90*/  MOV R175, R176 ;  /* 0x000000b000af7202 */ /* 0x000fe40000000f00 */
[----:B------:R-:W-:Y:S02]  /*1bca0*/  MOV R176, R98 ;  /* 0x0000006200b07202 */ /* 0x000fe40000000f00 */
[----:B------:R-:W-:Y:S01]  /*1bcb0*/  MOV R163, R97 ;  /* 0x0000006100a37202 */ /* 0x000fe20000000f00 */
[----:B-1----:R-:W-:Y:S01]  /*1bcc0*/  FFMA.FTZ R0, R148, R3, -R6 ;  /* 0x0000000394007223 */ /* 0x002fe20000010806 */
[----:B--2---:R-:W-:-:S03]  /*1bcd0*/  F2FP.F16.F32.PACK_AB R8, R123, R126 ;  /* 0x0000007e7b08723e */ /* 0x004fc600000000ff */
[----:B------:R1:W-:Y:S02]  /*1bce0*/  MUFU.EX2 R125, R0 ;  /* 0x00000000007d7308 */ /* 0x0003e40000000800 */
[----:B-1----:R-:W-:-:S06]  /*1bcf0*/  FFMA.FTZ R0, R150, R3, -R6 ;  /* 0x0000000396007223 */ /* 0x002fcc0000010806 */
[----:B------:R1:W2:Y:S02]  /*1bd00*/  MUFU.EX2 R128, R0 ;  /* 0x0000000000807308 */ /* 0x0002a40000000800 */
[----:B-1----:R-:W-:Y:S01]  /*1bd10*/  FFMA.FTZ R0, R149, R3, -R4 ;  /* 0x0000000395007223 */ /* 0x002fe20000010804 */
[----:B--2---:R-:W-:-:S05]  /*1bd20*/  F2FP.F16.F32.PACK_AB R10, R128, R125 ;  /* 0x0000007d800a723e */ /* 0x004fca00000000ff */
[----:B------:R1:W2:Y:S02]  /*1bd30*/  MUFU.EX2 R122, R0 ;  /* 0x00000000007a7308 */ /* 0x0002a40000000800 */
[----:B-1----:R-:W-:Y:S01]  /*1bd40*/  FFMA.FTZ R0, R106, R3, -R4 ;  /* 0x000000036a007223 */ /* 0x002fe20000010804 */
[----:B--2---:R-:W-:-:S05]  /*1bd50*/  F2FP.F16.F32.PACK_AB R11, R122, R129 ;  /* 0x000000817a0b723e */ /* 0x004fca00000000ff */
[----:B------:R1:W-:Y:S02]  /*1bd60*/  MUFU.EX2 R115, R0 ;  /* 0x0000000000737308 */ /* 0x0003e40000000800 */
[C---:B----4-:R-:W-:Y:S06]  /*1bd70*/  HMMA.16816.F32 R64, R8.reuse, R24, R40 ;  /* 0x000000180840723c */ /* 0x050fec0000001828 */
[C---:B------:R-:W-:Y:S01]  /*1bd80*/  HMMA.16816.F32 R60, R8.reuse, R26, R36 ;  /* 0x0000001a083c723c */ /* 0x040fe20000001824 */
[----:B------:R-:W2:Y:S04]  /*1bd90*/  LDSM.16.MT88.4 R24, [R183+0xe800] ;  /* 0x00e80000b718783b */ /* 0x000ea80000004200 */
[----:B------:R-:W-:Y:S01]  /*1bda0*/  LDSM.16.MT88.4 R36, [R182+0xf000] ;  /* 0x00f00000b624783b */ /* 0x000fe20000004200 */
[----:B-----5:R-:W-:Y:S01]  /*1bdb0*/  HMMA.16816.F32 R44, R8, R16, R44 ;  /* 0x00000010082c723c */ /* 0x020fe2000000182c */
[----:B-1----:R-:W-:-:S04]  /*1bdc0*/  FFMA.FTZ R0, R105, R3, -R4 ;  /* 0x0000000369007223 */ /* 0x002fc80000010804 */
[----:B------:R1:W3:Y:S01]  /*1bdd0*/  MUFU.EX2 R121, R0 ;  /* 0x0000000000797308 */ /* 0x0002e20000000800 */
[----:B------:R-:W-:Y:S01]  /*1bde0*/  HMMA.16816.F32 R40, R8, R18, R52 ;  /* 0x000000120828723c */ /* 0x000fe20000001834 */
[----:B------:R-:W4:Y:S01]  /*1bdf0*/  LDSM.16.MT88.4 R16, [R184+0xe800] ;  /* 0x00e80000b810783b */ /* 0x000f220000004200 */
[----:B-1----:R-:W-:-:S05]  /*1be00*/  FFMA.FTZ R0, R104, R3, -R4 ;  /* 0x0000000368007223 */ /* 0x002fca0000010804 */
[----:B------:R1:W-:Y:S01]  /*1be10*/  MUFU.EX2 R120, R0 ;  /* 0x0000000000787308 */ /* 0x0003e20000000800 */
[C---:B--2---:R-:W-:Y:S06]  /*1be20*/  HMMA.16816.F32 R28, R8.reuse, R24, R80 ;  /* 0x00000018081c723c */ /* 0x044fec0000001850 */
[----:B------:R-:W-:Y:S01]  /*1be30*/  HMMA.16816.F32 R24, R8, R26, R72 ;  /* 0x0000001a0818723c */ /* 0x000fe20000001848 */
[----:B-1----:R-:W-:-:S04]  /*1be40*/  FFMA.FTZ R0, R151, R3, -R6 ;  /* 0x0000000397007223 */ /* 0x002fc80000010806 */
[----:B------:R1:W-:Y:S01]  /*1be50*/  MUFU.EX2 R119, R0 ;  /* 0x0000000000777308 */ /* 0x0003e20000000800 */
[C---:B----4-:R-:W-:Y:S06]  /*1be60*/  HMMA.16816.F32 R52, R8.reuse, R16, R68 ;  /* 0x000000100834723c */ /* 0x050fec0000001844 */
[----:B------:R-:W-:Y:S01]  /*1be70*/  HMMA.16816.F32 R56, R8, R18, R56 ;  /* 0x000000120838723c */ /* 0x000fe20000001838 */
[----:B------:R-:W2:Y:S06]  /*1be80*/  LDSM.16.MT88.4 R16, [R184+0xf000] ;  /* 0x00f00000b810783b */ /* 0x000eac0000004200 */
[----:B---3--:R-:W-:Y:S01]  /*1be90*/  F2FP.F16.F32.PACK_AB R9, R121, R115 ;  /* 0x000000737909723e */ /* 0x008fe200000000ff */
[----:B-1----:R-:W-:-:S04]  /*1bea0*/  FFMA.FTZ R0, R107, R3, -R6 ;  /* 0x000000036b007223 */ /* 0x002fc80000010806 */
[----:B------:R1:W3:Y:S02]  /*1beb0*/  MUFU.EX2 R114, R0 ;  /* 0x0000000000727308 */ /* 0x0002e40000000800 */
[----:B-1----:R-:W-:Y:S01]  /*1bec0*/  FFMA.FTZ R0, R133, R3, -R6 ;  /* 0x0000000385007223 */ /* 0x002fe20000010806 */
[----:B---3--:R-:W-:-:S05]  /*1bed0*/  F2FP.F16.F32.PACK_AB R8, R114, R119 ;  /* 0x000000777208723e */ /* 0x008fca00000000ff */
[----:B------:R1:W3:Y:S02]  /*1bee0*/  MUFU.EX2 R113, R0 ;  /* 0x0000000000717308 */ /* 0x0002e40000000800 */
[----:B-1----:R-:W-:Y:S01]  /*1bef0*/  FFMA.FTZ R0, R92, R3, -R4 ;  /* 0x000000035c007223 */ /* 0x002fe20000010804 */
[----:B---3--:R-:W-:-:S05]  /*1bf00*/  F2FP.F16.F32.PACK_AB R10, R117, R113 ;  /* 0x00000071750a723e */ /* 0x008fca00000000ff */
[----:B------:R1:W3:Y:S02]  /*1bf10*/  MUFU.EX2 R112, R0 ;  /* 0x0000000000707308 */ /* 0x0002e40000000800 */
[----:B-1----:R-:W-:Y:S01]  /*1bf20*/  FFMA.FTZ R0, R94, R3, -R4 ;  /* 0x000000035e007223 */ /* 0x002fe20000010804 */
[----:B---3--:R-:W-:-:S05]  /*1bf30*/  F2FP.F16.F32.PACK_AB R11, R112, R120 ;  /* 0x00000078700b723e */ /* 0x008fca00000000ff */
[----:B------:R1:W-:Y:S02]  /*1bf40*/  MUFU.EX2 R108, R0 ;  /* 0x00000000006c7308 */ /* 0x0003e40000000800 */
[C---:B------:R-:W-:Y:S01]  /*1bf50*/  HMMA.16816.F32 R72, R8.reuse, R48, R28 ;  /* 0x000000300848723c */ /* 0x040fe2000000181c */
[----:B------:R-:W3:Y:S05]  /*1bf60*/  LDSM.16.MT88.4 R28, [R182+0xf800] ;  /* 0x00f80000b61c783b */ /* 0x000eea0000004200 */
[C---:B------:R-:W-:Y:S01]  /*1bf70*/  HMMA.16816.F32 R80, R8.reuse, R50, R24 ;  /* 0x000000320850723c */ /* 0x040fe20000001818 */
[----:B------:R-:W4:Y:S05]  /*1bf80*/  LDSM.16.MT88.4 R24, [R185+0xf800] ;  /* 0x00f80000b918783b */ /* 0x000f2a0000004200 */
[----:B------:R-:W-:Y:S01]  /*1bf90*/  HMMA.16816.F32 R64, R8, R36, R64 ;  /* 0x000000240840723c */ /* 0x000fe20000001840 */
[----:B-1----:R-:W-:-:S04]  /*1bfa0*/  FFMA.FTZ R0, R100, R3, -R4 ;  /* 0x0000000364007223 */ /* 0x002fc80000010804 */
[----:B------:R1:W5:Y:S01]  /*1bfb0*/  MUFU.EX2 R109, R0 ;  /* 0x00000000006d7308 */ /* 0x0003620000000800 */
[C---:B------:R-:W-:Y:S06]  /*1bfc0*/  HMMA.16816.F32 R36, R8.reuse, R38, R60 ;  /* 0x000000260824723c */ /* 0x040fec000000183c */
[C---:B--2---:R-:W-:Y:S06]  /*1bfd0*/  HMMA.16816.F32 R56, R8.reuse, R18, R56 ;  /* 0x000000120838723c */ /* 0x044fec0000001838 */
[----:B------:R-:W-:Y:S01]  /*1bfe0*/  HMMA.16816.F32 R68, R8, R32, R44 ;  /* 0x000000200844723c */ /* 0x000fe2000000182c */
[----:B-1----:R-:W-:-:S05]  /*1bff0*/  FFMA.FTZ R0, R85, R3, -R4 ;  /* 0x0000000355007223 */ /* 0x002fca0000010804 */
[C---:B------:R-:W-:Y:S01]  /*1c000*/  HMMA.16816.F32 R60, R8.reuse, R34, R40 ;  /* 0x00000022083c723c */ /* 0x040fe20000001828 */
[----:B------:R-:W-:Y:S01]  /*1c010*/  LDSM.16.MT88.4 R32, [R184+0xf800] ;  /* 0x00f80000b820783b */ /* 0x000fe20000004200 */
[----:B------:R1:W-:Y:S02]  /*1c020*/  MUFU.EX2 R110, R0 ;  /* 0x00000000006e7308 */ /* 0x0003e40000000800 */
[-C--:B-1----:R-:W-:Y:S02]  /*1c030*/  FFMA.FTZ R0, R84, R3.reuse, -R4 ;  /* 0x0000000354007223 */ /* 0x082fe40000010804 */
[----:B------:R-:W-:Y:S01]  /*1c040*/  HMMA.16816.F32 R84, R8, R16, R52 ;  /* 0x000000100854723c */ /* 0x000fe20000001834 */
[----:B------:R-:W1:Y:S03]  /*1c050*/  LDSM.16.MT88.4 R16, [R183+0xf800] ;  /* 0x00f80000b710783b */ /* 0x000e660000004200 */
[----:B------:R2:W3:Y:S01]  /*1c060*/  MUFU.EX2 R111, R0 ;  /* 0x00000000006f7308 */ /* 0x0004e20000000800 */
[----:B------:R-:W-:Y:S02]  /*1c070*/  LDSM.16.MT88.4 R52, [R183+0x10000] ;  /* 0x01000000b734783b */ /* 0x000fe40000004200 */
[----:B-----5:R-:W-:Y:S01]  /*1c080*/  F2FP.F16.F32.PACK_AB R9, R109, R108 ;  /* 0x0000006c6d09723e */ /* 0x020fe200000000ff */
[----:B--2---:R-:W-:Y:S01]  /*1c090*/  FFMA.FTZ R0, R102, R3, -R6 ;  /* 0x0000000366007223 */ /* 0x004fe20000010806 */
[----:B---3--:R-:W-:-:S03]  /*1c0a0*/  F2FP.F16.F32.PACK_AB R11, R111, R110 ;  /* 0x0000006e6f0b723e */ /* 0x008fc600000000ff */
        /* <DEDUP_REMOVED lines=14> */
[----:B----4-:R-:W-:Y:S01]  /*1c190*/  HMMA.16816.F32 R40, R8, R24, R68 ;  /* 0x000000180828723c */ /* 0x010fe20000001844 */
[----:B--2---:R-:W-:-:S04]  /*1c1a0*/  FFMA.FTZ R0, R93, R3, -R4 ;  /* 0x000000035d007223 */ /* 0x004fc80000010804 */
[----:B------:R2:W4:Y:S01]  /*1c1b0*/  MUFU.EX2 R101, R0 ;  /* 0x0000000000657308 */ /* 0x0005220000000800 */
[C---:B------:R-:W-:Y:S01]  /*1c1c0*/  HMMA.16816.F32 R48, R8.reuse, R26, R60 ;  /* 0x0000001a0830723c */ /* 0x040fe2000000183c */
[----:B------:R-:W5:Y:S04]  /*1c1d0*/  LDSM.16.MT88.4 R24, [R185+0x10000] ;  /* 0x01000000b918783b */ /* 0x000f680000004200 */
[----:B------:R-:W5:Y:S01]  /*1c1e0*/  LDSM.16.MT88.4 R60, [R184+0x10000] ;  /* 0x01000000b83c783b */ /* 0x000f620000004200 */
[C---:B-1----:R-:W-:Y:S06]  /*1c1f0*/  HMMA.16816.F32 R68, R8.reuse, R16, R72 ;  /* 0x000000100844723c */ /* 0x042fec0000001848 */
[----:B------:R-:W-:Y:S01]  /*1c200*/  HMMA.16816.F32 R64, R8, R18, R80 ;  /* 0x000000120840723c */ /* 0x000fe20000001850 */
[----:B--2---:R-:W-:Y:S01]  /*1c210*/  FFMA.FTZ R0, R200, R3, -R4 ;  /* 0x00000003c8007223 */ /* 0x004fe20000010804 */
[----:B----4-:R-:W-:-:S04]  /*1c220*/  F2FP.F16.F32.PACK_AB R17, R101, R103 ;  /* 0x000000676511723e */ /* 0x010fc800000000ff */
[----:B------:R-:W-:Y:S01]  /*1c230*/  HMMA.16816.F32 R84, R8, R32, R84 ;  /* 0x000000200854723c */ /* 0x000fe20000001854 */
[----:B------:R1:W-:Y:S02]  /*1c240*/  MUFU.EX2 R102, R0 ;  /* 0x0000000000667308 */ /* 0x0003e40000000800 */
[----:B-1----:R-:W-:-:S06]  /*1c250*/  FFMA.FTZ R0, R201, R3, -R4 ;  /* 0x00000003c9007223 */ /* 0x002fcc0000010804 */
[----:B------:R1:W2:Y:S02]  /*1c260*/  MUFU.EX2 R100, R0 ;  /* 0x0000000000647308 */ /* 0x0002a40000000800 */
[----:B-1----:R-:W-:Y:S01]  /*1c270*/  FFMA.FTZ R0, R198, R3, -R4 ;  /* 0x00000003c6007223 */ /* 0x002fe20000010804 */
[----:B--2---:R-:W-:-:S05]  /*1c280*/  F2FP.F16.F32.PACK_AB R19, R100, R102 ;  /* 0x000000666413723e */ /* 0x004fca00000000ff */
[----:B------:R1:W-:Y:S02]  /*1c290*/  MUFU.EX2 R99, R0 ;  /* 0x0000000000637308 */ /* 0x0003e40000000800 */
[----:B-1----:R-:W-:-:S06]  /*1c2a0*/  FFMA.FTZ R0, R205, R3, -R6 ;  /* 0x00000003cd007223 */ /* 0x002fcc0000010806 */
[----:B------:R1:W-:Y:S02]  /*1c2b0*/  MUFU.EX2 R98, R0 ;  /* 0x0000000000627308 */ /* 0x0003e40000000800 */
[----:B-1----:R-:W-:-:S06]  /*1c2c0*/  FFMA.FTZ R0, R207, R3, -R6 ;  /* 0x00000003cf007223 */ /* 0x002fcc0000010806 */
[----:B------:R1:W2:Y:S02]  /*1c2d0*/  MUFU.EX2 R95, R0 ;  /* 0x00000000005f7308 */ /* 0x0002a40000000800 */
[----:B-1----:R-:W-:Y:S01]  /*1c2e0*/  FFMA.FTZ R0, R204, R3, -R6 ;  /* 0x00000003cc007223 */ /* 0x002fe20000010806 */
[----:B--2---:R-:W-:-:S05]  /*1c2f0*/  F2FP.F16.F32.PACK_AB R16, R95, R98 ;  /* 0x000000625f10723e */ /* 0x004fca00000000ff */
[----:B------:R1:W-:Y:S02]  /*1c300*/  MUFU.EX2 R97, R0 ;  /* 0x0000000000617308 */ /* 0x0003e40000000800 */
[----:B-1----:R-:W-:Y:S01]  /*1c310*/  FADD.FTZ R0, R132, R12 ;  /* 0x0000000c84007221 */ /* 0x002fe20000010000 */
[----:B------:R-:W-:-:S03]  /*1c320*/  FFMA.FTZ R12, R203, R3, -R6 ;  /* 0x00000003cb0c7223 */ /* 0x000fc60000010806 */
[----:B------:R-:W-:Y:S02]  /*1c330*/  FADD.FTZ R0, R134, R0 ;  /* 0x0000000086007221 */ /* 0x000fe40000010000 */
[----:B------:R1:W2:Y:S02]  /*1c340*/  MUFU.EX2 R94, R12 ;  /* 0x0000000c005e7308 */ /* 0x0002a40000000800 */
[----:B-1----:R-:W-:Y:S01]  /*1c350*/  FADD.FTZ R12, R96, R13 ;  /* 0x0000000d600c7221 */ /* 0x002fe20000010000 */
[----:B------:R-:W-:-:S05]  /*1c360*/  FADD.FTZ R13, R90, R0 ;  /* 0x000000005a0d7221 */ /* 0x000fca0000010000 */
[----:B------:R1:W4:Y:S01]  /*1c370*/  MUFU.EX2 R96, R15 ;  /* 0x0000000f00607308 */ /* 0x0003220000000800 */
[----:B--2---:R-:W-:Y:S01]  /*1c380*/  F2FP.F16.F32.PACK_AB R18, R94, R97 ;  /* 0x000000615e12723e */ /* 0x004fe200000000ff */
[----:B------:R-:W-:Y:S01]  /*1c390*/  FADD.FTZ R12, R91, R12 ;  /* 0x0000000c5b0c7221 */ /* 0x000fe20000010000 */
[----:B------:R-:W-:Y:S02]  /*1c3a0*/  FADD.FTZ R13, R88, R13 ;  /* 0x0000000d580d7221 */ /* 0x000fe40000010000 */
[----:B------:R-:W-:Y:S01]  /*1c3b0*/  HMMA.16816.F32 R88, R8, R34, R56 ;  /* 0x000000220858723c */ /* 0x000fe20000001838 */
[----:B------:R-:W-:Y:S01]  /*1c3c0*/  FADD.FTZ R0, R163, R12 ;  /* 0x0000000ca3007221 */ /* 0x000fe20000010000 */
[----:B------:R-:W-:-:S04]  /*1c3d0*/  FFMA.FTZ R12, R206, R3, -R4 ;  /* 0x00000003ce0c7223 */ /* 0x000fc80000010804 */
[C---:B---3--:R-:W-:Y:S01]  /*1c3e0*/  HMMA.16816.F32 R80, R16.reuse, R28, R44 ;  /* 0x0000001c1050723c */ /* 0x048fe2000000182c */
[----:B------:R2:W-:Y:S01]  /*1c3f0*/  MUFU.EX2 R93, R12 ;  /* 0x0000000c005d7308 */ /* 0x0005e20000000800 */
[-C--:B------:R-:W-:Y:S01]  /*1c400*/  FFMA.FTZ R9, R211, R3.reuse, -R4 ;  /* 0x00000003d3097223 */ /* 0x080fe20000010804 */
[----:B-1----:R-:W-:Y:S01]  /*1c410*/  FADD.FTZ R15, R79, R0 ;  /* 0x000000004f0f7221 */ /* 0x002fe20000010000 */
[----:B------:R-:W-:Y:S02]  /*1c420*/  FFMA.FTZ R0, R209, R3, -R6 ;  /* 0x00000003d1007223 */ /* 0x000fe40000010806 */
[----:B------:R-:W-:Y:S03]  /*1c430*/  HMMA.16816.F32 R44, R16, R52, R68 ;  /* 0x00000034102c723c */ /* 0x000fe60000001844 */
[----:B------:R4:W1:Y:S01]  /*1c440*/  MUFU.EX2 R70, R9 ;  /* 0x0000000900467308 */ /* 0x0008620000000800 */
[----:B------:R-:W-:-:S04]  /*1c450*/  FADD.FTZ R8, R162, R15 ;  /* 0x0000000fa2087221 */ /* 0x000fc80000010000 */
[----:B------:R-:W-:Y:S01]  /*1c460*/  FADD.FTZ R8, R178, R8 ;  /* 0x00000008b2087221 */ /* 0x000fe20000010000 */
[C---:B-----5:R-:W-:Y:S01]  /*1c470*/  HMMA.16816.F32 R32, R16.reuse, R24, R40 ;  /* 0x000000181020723c */ /* 0x060fe20000001828 */
[----:B------:R-:W3:Y:S01]  /*1c480*/  LDSM.16.MT88.4 R40, [R183+0x10800] ;  /* 0x01080000b728783b */ /* 0x000ee20000004200 */
[----:B------:R5:W-:Y:S01]  /*1c490*/  MUFU.EX2 R92, R0 ;  /* 0x00000000005c7308 */ /* 0x000be20000000800 */
[----:B------:R-:W-:Y:S01]  /*1c4a0*/  FADD.FTZ R8, R160, R8 ;  /* 0x00000008a0087221 */ /* 0x000fe20000010000 */
[----:B--2---:R-:W-:Y:S02]  /*1c4b0*/  FFMA.FTZ R12, R214, R3, -R4 ;  /* 0x00000003d60c7223 */ /* 0x004fe40000010804 */
[----:B------:R-:W-:Y:S01]  /*1c4c0*/  HMMA.16816.F32 R52, R16, R54, R64 ;  /* 0x000000361034723c */ /* 0x000fe20000001840 */
[----:B------:R-:W-:-:S03]  /*1c4d0*/  FADD.FTZ R15, R176, R8 ;  /* 0x00000008b00f7221 */ /* 0x000fc60000010000 */
[----:B------:R2:W-:Y:S01]  /*1c4e0*/  MUFU.EX2 R68, R12 ;  /* 0x0000000c00447308 */ /* 0x0005e20000000800 */
[----:B----4-:R-:W-:Y:S01]  /*1c4f0*/  F2FP.F16.F32.PACK_AB R9, R96, R99 ;  /* 0x000000636009723e */ /* 0x010fe200000000ff */
[C---:B------:R-:W-:Y:S01]  /*1c500*/  HMMA.16816.F32 R72, R16.reuse, R30, R36 ;  /* 0x0000001e1048723c */ /* 0x040fe20000001824 */
[----:B-1----:R-:W-:Y:S01]  /*1c510*/  F2FP.F16.F32.PACK_AB R11, R70, R93 ;  /* 0x0000005d460b723e */ /* 0x002fe200000000ff */
[----:B------:R-:W-:Y:S04]  /*1c520*/  LDSM.16.MT88.4 R28, [R182+0x10800] ;  /* 0x01080000b61c783b */ /* 0x000fe80000004200 */
[C---:B------:R-:W-:Y:S01]  /*1c530*/  HMMA.16816.F32 R36, R16.reuse, R26, R48 ;  /* 0x0000001a1024723c */ /* 0x040fe20000001830 */
[-C--:B-----5:R-:W-:Y:S01]  /*1c540*/  FFMA.FTZ R0, R208, R3.reuse, -R6 ;  /* 0x00000003d0007223 */ /* 0x0a0fe20000010806 */
[----:B------:R-:W1:Y:S03]  /*1c550*/  LDSM.16.MT88.4 R24, [R185+0x10800] ;  /* 0x01080000b918783b */ /* 0x000e660000004200 */
[----:B------:R4:W5:Y:S01]  /*1c560*/  MUFU.EX2 R79, R0 ;  /* 0x00000000004f7308 */ /* 0x0009620000000800 */
[----:B------:R-:W1:Y:S01]  /*1c570*/  LDSM.16.MT88.4 R48, [R184+0x10800] ;  /* 0x01080000b830783b */ /* 0x000e620000004200 */
[----:B------:R-:W-:Y:S01]  /*1c580*/  HMMA.16816.F32 R56, R16, R60, R84 ;  /* 0x0000003c1038723c */ /* 0x000fe20000001854 */
[----:B--2---:R-:W-:-:S05]  /*1c590*/  FFMA.FTZ R12, R215, R3, -R4 ;  /* 0x00000003d70c7223 */ /* 0x004fca0000010804 */
[----:B------:R2:W-:Y:S01]  /*1c5a0*/  MUFU.EX2 R67, R12 ;  /* 0x0000000c00437308 */ /* 0x0005e20000000800 */
[----:B------:R-:W-:Y:S01]  /*1c5b0*/  HMMA.16816.F32 R60, R16, R62, R88 ;  /* 0x0000003e103c723c */ /* 0x000fe20000001858 */
[----:B------:R-:W1:Y:S01]  /*1c5c0*/  LDSM.16.MT88.4 R16, [R185+0x11000] ;  /* 0x01100000b910783b */ /* 0x000e620000004200 */
[----:B----4-:R-:W-:Y:S01]  /*1c5d0*/  FFMA.FTZ R0, R210, R3, -R6 ;  /* 0x00000003d2007223 */ /* 0x010fe20000010806 */
[----:B-----5:R-:W-:-:S04]  /*1c5e0*/  F2FP.F16.F32.PACK_AB R8, R79, R92 ;  /* 0x0000005c4f08723e */ /* 0x020fc800000000ff */
[----:B------:R4:W-:Y:S01]  /*1c5f0*/  MUFU.EX2 R78, R0 ;  /* 0x00000000004e7308 */ /* 0x0009e20000000800 */
[----:B--2---:R-:W-:-:S07]  /*1c600*/  FFMA.FTZ R12, R216, R3, -R6 ;  /* 0x00000003d80c7223 */ /* 0x004fce0000010806 */
[----:B------:R2:W-:Y:S01]  /*1c610*/  MUFU.EX2 R66, R12 ;  /* 0x0000000c00427308 */ /* 0x0005e20000000800 */
[----:B----4-:R-:W-:-:S07]  /*1c620*/  FFMA.FTZ R0, R212, R3, -R6 ;  /* 0x00000003d4007223 */ /* 0x010fce0000010806 */
[----:B------:R4:W5:Y:S01]  /*1c630*/  MUFU.EX2 R77, R0 ;  /* 0x00000000004d7308 */ /* 0x0009620000000800 */
[----:B--2---:R-:W-:-:S07]  /*1c640*/  FFMA.FTZ R12, R222, R3, -R6 ;  /* 0x00000003de0c7223 */ /* 0x004fce0000010806 */
[----:B------:R2:W1:Y:S01]  /*1c650*/  MUFU.EX2 R65, R12 ;  /* 0x0000000c00417308 */ /* 0x0004620000000800 */
[----:B----4-:R-:W-:Y:S01]  /*1c660*/  FADD.FTZ R0, R161, R13 ;  /* 0x0000000da1007221 */ /* 0x010fe20000010000 */
[----:B-----5:R-:W-:-:S03]  /*1c670*/  F2FP.F16.F32.PACK_AB R10, R77, R78 ;  /* 0x0000004e4d0a723e */ /* 0x020fc600000000ff */
[----:B------:R-:W-:-:S04]  /*1c680*/  FADD.FTZ R0, R179, R0 ;  /* 0x00000000b3007221 */ /* 0x000fc80000010000 */
[----:B------:R-:W-:Y:S01]  /*1c690*/  FADD.FTZ R0, R177, R0 ;  /* 0x00000000b1007221 */ /* 0x000fe20000010000 */
[-C--:B--2---:R-:W-:Y:S01]  /*1c6a0*/  FFMA.FTZ R12, R224, R3.reuse, -R6 ;  /* 0x00000003e00c7223 */ /* 0x084fe20000010806 */
[C---:B---3--:R-:W-:Y:S02]  /*1c6b0*/  HMMA.16816.F32 R52, R8.reuse, R42, R52 ;  /* 0x0000002a0834723c */ /* 0x048fe40000001834 */
[----:B------:R-:W-:Y:S01]  /*1c6c0*/  FADD.FTZ R13, R175, R0 ;  /* 0x00000000af0d7221 */ /* 0x000fe20000010000 */
[-C--:B------:R-:W-:Y:S01]  /*1c6d0*/  FFMA.FTZ R0, R213, R3.reuse, -R4 ;  /* 0x00000003d5007223 */ /* 0x080fe20000010804 */
[----:B------:R2:W-:Y:S02]  /*1c6e0*/  MUFU.EX2 R64, R12 ;  /* 0x0000000c00407308 */ /* 0x0005e40000000800 */
[C---:B------:R-:W-:Y:S06]  /*1c6f0*/  HMMA.16816.F32 R44, R8.reuse, R40, R44 ;  /* 0x00000028082c723c */ /* 0x040fec000000182c */
[----:B------:R3:W4:Y:S01]  /*1c700*/  MUFU.EX2 R69, R0 ;  /* 0x0000000000457308 */ /* 0x0007220000000800 */
[C---:B-1----:R-:W-:Y:S01]  /*1c710*/  HMMA.16816.F32 R132, R8.reuse, R24, R32 ;  /* 0x000000180884723c */ /* 0x042fe20000001820 */
[----:B------:R-:W-:Y:S05]  /*1c720*/  LDSM.16.MT88.4 R32, [R183+0x11000] ;  /* 0x01100000b720783b */ /* 0x000fea0000004200 */
[----:B------:R-:W-:Y:S01]  /*1c730*/  HMMA.16816.F32 R56, R8, R48, R56 ;  /* 0x000000300838723c */ /* 0x000fe20000001838 */
[----:B--2---:R-:W-:-:S04]  /*1c740*/  FFMA.FTZ R12, R226, R3, -R6 ;  /* 0x00000003e20c7223 */ /* 0x004fc80000010806 */
[----:B------:R1:W2:Y:S01]  /*1c750*/  MUFU.EX2 R43, R12 ;  /* 0x0000000c002b7308 */ /* 0x0002a20000000800 */
[----:B------:R-:W-:Y:S01]  /*1c760*/  HMMA.16816.F32 R80, R8, R28, R80 ;  /* 0x0000001c0850723c */ /* 0x000fe20000001850 */
[----:B---3--:R-:W-:Y:S01]  /*1c770*/  FADD.FTZ R0, R170, R13 ;  /* 0x0000000daa007221 */ /* 0x008fe20000010000 */
[----:B------:R-:W-:Y:S01]  /*1c780*/  FADD.FTZ R13, R173, R15 ;  /* 0x0000000fad0d7221 */ /* 0x000fe20000010000 */
[----:B------:R-:W-:-:S03]  /*1c790*/  FFMA.FTZ R15, R229, R3, -R4 ;  /* 0x00000003e50f7223 */ /* 0x000fc60000010804 */
[C---:B------:R-:W-:Y:S01]  /*1c7a0*/  HMMA.16816.F32 R72, R8.reuse, R30, R72 ;  /* 0x0000001e0848723c */ /* 0x040fe20000001848 */
[----:B------:R-:W-:Y:S01]  /*1c7b0*/  FADD.FTZ R0, R174, R0 ;  /* 0x00000000ae007221 */ /* 0x000fe20000010000 */
[----:B------:R-:W-:Y:S01]  /*1c7c0*/  FADD.FTZ R13, R171, R13 ;  /* 0x0000000dab0d7221 */ /* 0x000fe20000010000 */
[----:B------:R-:W-:Y:S01]  /*1c7d0*/  MUFU.EX2 R40, R15 ;  /* 0x0000000f00287308 */ /* 0x000fe20000000800 */
[----:B------:R-:W-:Y:S01]  /*1c7e0*/  LDSM.16.MT88.4 R28, [R184+0x11000] ;  /* 0x01100000b81c783b */ /* 0x000fe20000004200 */
[----:B------:R-:W-:Y:S01]  /*1c7f0*/  FADD.FTZ R0, R172, R0 ;  /* 0x00000000ac007221 */ /* 0x000fe20000010000 */
[----:B------:R-:W-:Y:S01]  /*1c800*/  FADD.FTZ R13, R167, R13 ;  /* 0x0000000da70d7221 */ /* 0x000fe20000010000 */
[----:B------:R-:W-:Y:S01]  /*1c810*/  HMMA.16816.F32 R36, R8, R26, R36 ;  /* 0x0000001a0824723c */ /* 0x000fe20000001824 */
[----:B------:R-:W3:Y:S01]  /*1c820*/  LDSM.16.MT88.4 R24, [R182+0x11000] ;  /* 0x01100000b618783b */ /* 0x000ee20000004200 */
[----:B------:R-:W-:Y:S01]  /*1c830*/  FADD.FTZ R0, R168, R0 ;  /* 0x00000000a8007221 */ /* 0x000fe20000010000 */
[----:B------:R-:W-:Y:S01]  /*1c840*/  FADD.FTZ R13, R169, R13 ;  /* 0x0000000da90d7221 */ /* 0x000fe20000010000 */
[----:B-1----:R-:W-:-:S02]  /*1c850*/  FFMA.FTZ R12, R227, R3, -R4 ;  /* 0x00000003e30c7223 */ /* 0x002fc40000010804 */
[----:B------:R-:W-:Y:S01]  /*1c860*/  FADD.FTZ R0, R154, R0 ;  /* 0x000000009a007221 */ /* 0x000fe20000010000 */
[----:B------:R-:W-:Y:S01]  /*1c870*/  FADD.FTZ R13, R164, R13 ;  /* 0x0000000da40d7221 */ /* 0x000fe20000010000 */
[----:B------:R-:W1:Y:S01]  /*1c880*/  MUFU.EX2 R42, R12 ;  /* 0x0000000c002a7308 */ /* 0x000e620000000800 */
[----:B------:R-:W-:Y:S01]  /*1c890*/  HMMA.16816.F32 R48, R8, R50, R60 ;  /* 0x000000320830723c */ /* 0x000fe2000000183c */
[----:B------:R-:W-:Y:S01]  /*1c8a0*/  FADD.FTZ R0, R166, R0 ;  /* 0x00000000a6007221 */ /* 0x000fe20000010000 */
[----:B------:R-:W-:-:S03]  /*1c8b0*/  FADD.FTZ R13, R251, R13 ;  /* 0x0000000dfb0d7221 */ /* 0x000fc60000010000 */
        /* <DEDUP_REMOVED lines=8> */
[----:B--2---:R-:W-:-:S02]  /*1c940*/  F2FP.F16.F32.PACK_AB R10, R43, R64 ;  /* 0x000000402b0a723e */ /* 0x004fc400000000ff */
[----:B------:R-:W-:Y:S01]  /*1c950*/  FADD.FTZ R0, R247, R0 ;  /* 0x00000000f7007221 */ /* 0x000fe20000010000 */
[----:B------:R-:W-:Y:S01]  /*1c960*/  FADD.FTZ R13, R241, R13 ;  /* 0x0000000df10d7221 */ /* 0x000fe20000010000 */
[----:B-1----:R-:W-:Y:S02]  /*1c970*/  F2FP.F16.F32.PACK_AB R11, R42, R67 ;  /* 0x000000432a0b723e */ /* 0x002fe400000000ff */
[----:B------:R-:W-:Y:S01]  /*1c980*/  FADD.FTZ R0, R240, R0 ;  /* 0x00000000f0007221 */ /* 0x000fe20000010000 */
[----:B------:R-:W-:-:S03]  /*1c990*/  FADD.FTZ R13, R242, R13 ;  /* 0x0000000df20d7221 */ /* 0x000fc60000010000 */
[----:B------:R-:W-:Y:S01]  /*1c9a0*/  FADD.FTZ R0, R237, R0 ;  /* 0x00000000ed007221 */ /* 0x000fe20000010000 */
[----:B------:R-:W-:Y:S01]  /*1c9b0*/  FADD.FTZ R13, R236, R13 ;  /* 0x0000000dec0d7221 */ /* 0x000fe20000010000 */
[C---:B------:R-:W-:Y:S02]  /*1c9c0*/  HMMA.16816.F32 R132, R8.reuse, R16, R132 ;  /* 0x000000100884723c */ /* 0x040fe40000001884 */
[----:B------:R-:W-:Y:S01]  /*1c9d0*/  FADD.FTZ R0, R239, R0 ;  /* 0x00000000ef007221 */ /* 0x000fe20000010000 */
[----:B------:R-:W-:Y:S02]  /*1c9e0*/  FADD.FTZ R13, R165, R13 ;  /* 0x0000000da50d7221 */ /* 0x000fe40000010000 */
[----:B------:R-:W1:Y:S01]  /*1c9f0*/  LDSM.16.MT88.4 R164, [R182+0x11800] ;  /* 0x01180000b6a4783b */ /* 0x000e620000004200 */
[----:B------:R-:W-:Y:S01]  /*1ca00*/  FADD.FTZ R12, R238, R0 ;  /* 0x00000000ee0c7221 */ /* 0x000fe20000010000 */
[----:B------:R-:W-:Y:S01]  /*1ca10*/  FADD.FTZ R13, R152, R13 ;  /* 0x0000000d980d7221 */ /* 0x000fe20000010000 */
[-C--:B------:R-:W-:Y:S01]  /*1ca20*/  FFMA.FTZ R0, R228, R3.reuse, -R4 ;  /* 0x00000003e4007223 */ /* 0x080fe20000010804 */
[C---:B---3--:R-:W-:Y:S01]  /*1ca30*/  HMMA.16816.F32 R168, R8.reuse, R24, R80 ;  /* 0x0000001808a8723c */ /* 0x048fe20000001850 */
[----:B------:R-:W-:Y:S01]  /*1ca40*/  FADD.FTZ R12, R153, R12 ;  /* 0x0000000c990c7221 */ /* 0x000fe20000010000 */
[----:B------:R-:W-:Y:S01]  /*1ca50*/  FADD.FTZ R13, R155, R13 ;  /* 0x0000000d9b0d7221 */ /* 0x000fe20000010000 */
[----:B------:R2:W3:Y:S03]  /*1ca60*/  MUFU.EX2 R41, R0 ;  /* 0x0000000000297308 */ /* 0x0004e60000000800 */
[C---:B------:R-:W-:Y:S06]  /*1ca70*/  HMMA.16816.F32 R24, R8.reuse, R26, R72 ;  /* 0x0000001a0818723c */ /* 0x040fec0000001848 */
[C---:B------:R-:W-:Y:S06]  /*1ca80*/  HMMA.16816.F32 R36, R8.reuse, R18, R36 ;  /* 0x000000120824723c */ /* 0x040fec0000001824 */
[C---:B------:R-:W-:Y:S01]  /*1ca90*/  HMMA.16816.F32 R56, R8.reuse, R28, R56 ;  /* 0x0000001c0838723c */ /* 0x040fe20000001838 */
[----:B--2---:R-:W-:Y:S01]  /*1caa0*/  FADD.FTZ R0, R145, R12 ;  /* 0x0000000c91007221 */ /* 0x004fe20000010000 */
[----:B------:R-:W-:Y:S01]  /*1cab0*/  FADD.FTZ R12, R144, R13 ;  /* 0x0000000d900c7221 */ /* 0x000fe20000010000 */
[----:B------:R-:W-:Y:S01]  /*1cac0*/  FFMA.FTZ R13, R230, R3, -R4 ;  /* 0x00000003e60d7223 */ /* 0x000fe20000010804 */
[----:B---3--:R-:W-:Y:S01]  /*1cad0*/  F2FP.F16.F32.PACK_AB R153, R40, R41 ;  /* 0x000000292899723e */ /* 0x008fe200000000ff */
[----:B------:R-:W-:Y:S01]  /*1cae0*/  FADD.FTZ R0, R146, R0 ;  /* 0x0000000092007221 */ /* 0x000fe20000010000 */
[----:B------:R-:W-:Y:S01]  /*1caf0*/  FADD.FTZ R12, R142, R12 ;  /* 0x0000000c8e0c7221 */ /* 0x000fe20000010000 */
[----:B------:R-:W-:Y:S02]  /*1cb00*/  HMMA.16816.F32 R48, R8, R30, R48 ;  /* 0x0000001e0830723c */ /* 0x000fe40000001830 */
[----:B------:R-:W-:Y:S01]  /*1cb10*/  FADD.FTZ R0, R147, R0 ;  /* 0x0000000093007221 */ /* 0x000fe20000010000 */
[----:B------:R-:W-:Y:S01]  /*1cb20*/  FADD.FTZ R12, R21, R12 ;  /* 0x0000000c150c7221 */ /* 0x000fe20000010000 */
[----:B------:R-:W-:Y:S01]  /*1cb30*/  LDSM.16.MT88.4 R144, [R183+0x11800] ;  /* 0x01180000b790783b */ /* 0x000fe20000004200 */
[----:B------:R2:W-:Y:S01]  /*1cb40*/  MUFU.EX2 R21, R13 ;  /* 0x0000000d00157308 */ /* 0x0005e20000000800 */
        /* <DEDUP_REMOVED lines=8> */
[C---:B------:R-:W-:Y:S01]  /*1cbd0*/  HMMA.16816.F32 R140, R8.reuse, R32, R44 ;  /* 0x00000020088c723c */ /* 0x040fe2000000182c */
[----:B--2---:R-:W-:Y:S01]  /*1cbe0*/  FFMA.FTZ R13, R231, R3, -R6 ;  /* 0x00000003e70d7223 */ /* 0x004fe20000010806 */
[----:B------:R-:W-:Y:S01]  /*1cbf0*/  FADD.FTZ R0, R130, R0 ;  /* 0x0000000082007221 */ /* 0x000fe20000010000 */
[----:B------:R-:W-:Y:S02]  /*1cc00*/  FADD.FTZ R12, R136, R12 ;  /* 0x0000000c880c7221 */ /* 0x000fe40000010000 */
[----:B------:R2:W-:Y:S01]  /*1cc10*/  MUFU.EX2 R20, R13 ;  /* 0x0000000d00147308 */ /* 0x0005e20000000800 */
[----:B------:R-:W-:Y:S01]  /*1cc20*/  FADD.FTZ R0, R124, R0 ;  /* 0x000000007c007221 */ /* 0x000fe20000010000 */
[----:B------:R-:W-:Y:S01]  /*1cc30*/  FADD.FTZ R12, R126, R12 ;  /* 0x0000000c7e0c7221 */ /* 0x000fe20000010000 */
[----:B------:R-:W-:Y:S01]  /*1cc40*/  HMMA.16816.F32 R32, R8, R34, R52 ;  /* 0x000000220820723c */ /* 0x000fe20000001834 */
[----:B------:R-:W3:Y:S01]  /*1cc50*/  LDSM.16.MT88.4 R136, [R185+0x11800] ;  /* 0x01180000b988783b */ /* 0x000ee20000004200 */
[----:B------:R-:W-:-:S03]  /*1cc60*/  FADD.FTZ R0, R127, R0 ;  /* 0x000000007f007221 */ /* 0x000fc60000010000 */
[----:B------:R-:W4:Y:S01]  /*1cc70*/  LDSM.16.MT88.4 R8, [R184+0x11800] ;  /* 0x01180000b808783b */ /* 0x000f220000004200 */
[----:B------:R-:W-:Y:S01]  /*1cc80*/  FADD.FTZ R0, R129, R0 ;  /* 0x0000000081007221 */ /* 0x000fe20000010000 */
[----:B--2---:R-:W-:-:S04]  /*1cc90*/  FFMA.FTZ R13, R232, R3, -R6 ;  /* 0x00000003e80d7223 */ /* 0x004fc80000010806 */
[----:B------:R2:W5:Y:S02]  /*1cca0*/  MUFU.EX2 R16, R13 ;  /* 0x0000000d00107308 */ /* 0x0005640000000800 */
[----:B--2---:R-:W-:Y:S01]  /*1ccb0*/  FFMA.FTZ R13, R233, R3, -R6 ;  /* 0x00000003e90d7223 */ /* 0x004fe20000010806 */
[----:B-----5:R-:W-:-:S05]  /*1ccc0*/  F2FP.F16.F32.PACK_AB R152, R16, R20 ;  /* 0x000000141098723e */ /* 0x020fca00000000ff */
[----:B------:R2:W-:Y:S02]  /*1ccd0*/  MUFU.EX2 R15, R13 ;  /* 0x0000000d000f7308 */ /* 0x0005e40000000800 */
[-C--:B--2---:R-:W-:Y:S01]  /*1cce0*/  FFMA.FTZ R13, R234, R3.reuse, -R6 ;  /* 0x00000003ea0d7223 */ /* 0x084fe20000010806 */
[----:B------:R-:W-:Y:S01]  /*1ccf0*/  FADD.FTZ R6, R123, R12 ;  /* 0x0000000c7b067221 */ /* 0x000fe20000010000 */
[----:B------:R-:W-:-:S03]  /*1cd00*/  FFMA.FTZ R3, R235, R3, -R4 ;  /* 0x00000003eb037223 */ /* 0x000fc60000010804 */
[----:B------:R-:W-:Y:S01]  /*1cd10*/  FADD.FTZ R12, R125, R6 ;  /* 0x000000067d0c7221 */ /* 0x000fe20000010000 */
[----:B------:R-:W-:Y:S01]  /*1cd20*/  FADD.FTZ R6, R122, R0 ;  /* 0x000000007a067221 */ /* 0x000fe20000010000 */
[----:B------:R2:W5:Y:S02]  /*1cd30*/  MUFU.EX2 R250, R3 ;  /* 0x0000000300fa7308 */ /* 0x0005640000000800 */
[----:B------:R-:W-:Y:S01]  /*1cd40*/  FADD.FTZ R0, R128, R12 ;  /* 0x0000000c80007221 */ /* 0x000fe20000010000 */
[----:B------:R-:W-:-:S05]  /*1cd50*/  FADD.FTZ R4, R115, R6 ;  /* 0x0000000673047221 */ /* 0x000fca0000010000 */
[----:B------:R-:W1:Y:S01]  /*1cd60*/  MUFU.EX2 R13, R13 ;  /* 0x0000000d000d7308 */ /* 0x000e620000000800 */
[----:B--2---:R-:W-:Y:S01]  /*1cd70*/  FADD.FTZ R3, R119, R0 ;  /* 0x0000000077037221 */ /* 0x004fe20000010000 */
[----:B------:R-:W-:Y:S01]  /*1cd80*/  FADD.FTZ R0, R121, R4 ;  /* 0x0000000479007221 */ /* 0x000fe20000010000 */
[----:B-----5:R-:W-:Y:S02]  /*1cd90*/  F2FP.F16.F32.PACK_AB R155, R250, R21 ;  /* 0x00000015fa9b723e */ /* 0x020fe400000000ff */
        /* <DEDUP_REMOVED lines=54> */
[----:B------:R-:W-:Y:S06]  /*1d100*/  @!P1 BRA `(.L_x_3167) ;  /* 0x0000009400a49947 */ /* 0x000fec0003800000 */
[----:B------:R-:W2:Y:S01]  /*1d110*/  LDL R252, [R1+0xf0] ;  /* 0x0000f00001fc7983 */ /* 0x000ea20000100800 */
[----:B------:R-:W-:-:S04]  /*1d120*/  DEPBAR.LE SB0, 0x0 ;  /* 0x000080000000791a */ /* 0x000fc80000000000 */
[----:B------:R-:W-:Y:S05]  /*1d130*/  WARPSYNC.ALL ;  /* 0x0000000000007948 */ /* 0x000fea0003800000 */
[----:B------:R-:W-:Y:S01]  /*1d140*/  BSSY B0, `(.L_x_3168) ;  /* 0x0000047000007945 */ /* 0x000fe20003800000 */
[----:B------:R-:W-:Y:S01]  /*1d150*/  BAR.SYNC.DEFER_BLOCKING 0x0 ;  /* 0x0000000000007b1d */ /* 0x000fe20000010000 */
[----:B--2---:R-:W-:-:S05]  /*1d160*/  IADD3 R249, R252, -0x2, RZ ;  /* 0xfffffffefcf97810 */ /* 0x004fca0007ffe0ff */
[----:B------:R-:W-:Y:S05]  /*1d170*/  @!P0 BRA `(.L_x_3169) ;  /* 0x0000000400008947 */ /* 0x000fea0003800000 */
[----:B------:R-:W2:Y:S01]  /*1d180*/  LD.E R3, desc[UR6][R22.64+0x170] ;  /* 0x0001700616037980 */ /* 0x000ea2000c101900 */
[----:B------:R-:W-:-:S04]  /*1d190*/  SHF.L.U32 R10, R249, 0x8, RZ ;  /* 0x00000008f90a7819 */ /* 0x000fc800000006ff */
[----:B------:R-:W-:-:S04]  /*1d1a0*/  IADD3 R12, R10, 0x100, RZ ;  /* 0x000001000a0c7810 */ /* 0x000fc80007ffe0ff */
        /* <DEDUP_REMOVED lines=61> */
.L_x_3169:
[----:B------:R-:W2:Y:S02]  /*1d580*/  LD.E R0, desc[UR6][R22.64+0x40] ;  /* 0x0000400616007980 */ /* 0x000ea4000c101900 */
[----:B--2---:R-:W-:-:S04]  /*1d590*/  LEA R0, -R0, RZ, 0x8 ;  /* 0x000000ff00007211 */ /* 0x004fc800078e41ff */
[----:B------:R-:W-:Y:S02]  /*1d5a0*/  SHF.R.S32.HI R3, RZ, 0x1f, R0 ;  /* 0x0000001fff037819 */ /* 0x000fe40000011400 */
.L_x_3170:
[----:B------:R-:W-:Y:S05]  /*1d5b0*/  BSYNC B0 ;  /* 0x0000000000007941 */ /* 0x000fea0003800000 */
.L_x_3168:
[----:B------:R-:W2:Y:S04]  /*1d5c0*/  LDL.LU R12, [R1+0xf8] ;  /* 0x0000f800010c7983 */ /* 0x000ea80000300800 */
        /* <DEDUP_REMOVED lines=12> */
[----:B------:R-:W4:Y:S04]  /*1d690*/  LDL R63, [R1] ;  /* 0x00000000013f7983 */ /* 0x000f280000100800 */
[----:B------:R-:W4:Y:S01]  /*1d6a0*/  LDL R28, [R1+0x4] ;  /* 0x00000400011c7983 */ /* 0x000f220000100800 */
[----:B------:R-:W-:-:S02]  /*1d6b0*/  ISETP.GE.AND P1, PT, R158, R248, PT ;  /* 0x000000f89e00720c */ /* 0x000fc40003f26270 */
[----:B------:R-:W-:-:S04]  /*1d6c0*/  LEA R226, P3, R0, R218, 0x1 ;  /* 0x000000da00e27211 */ /* 0x000fc800078608ff */
[--C-:B------:R-:W-:Y:S01]  /*1d6d0*/  LEA.HI.X R227, R0, R219, R3.reuse, 0x1, P3 ;  /* 0x000000db00e37211 */ /* 0x100fe200018f0c03 */
[----:B------:R-:W-:Y:S06]  /*1d6e0*/  STL [R1+0x17c], R141 ;  /* 0x00017c8d01007387 */ /* 0x000fec0000100800 */
[----:B------:R-:W-:Y:S01]  /*1d6f0*/  @!P1 MOV R24, R0 ;  /* 0x0000000000189202 */ /* 0x000fe20000000f00 */
[----:B------:R-:W-:Y:S02]  /*1d700*/  @!P1 IMAD.MOV.U32 R20, RZ, RZ, R0 ;  /* 0x000000ffff149224 */ /* 0x000fe400078e0000 */
[----:B------:R-:W-:-:S02]  /*1d710*/  @!P1 IMAD.MOV.U32 R21, RZ, RZ, R3 ;  /* 0x000000ffff159224 */ /* 0x000fc400078e0003 */
[----:B------:R-:W-:Y:S01]  /*1d720*/  @!P1 IMAD.MOV.U32 R25, RZ, RZ, R3 ;  /* 0x000000ffff199224 */ /* 0x000fe200078e0003 */
        /* <DEDUP_REMOVED lines=14> */
[----:B--2---:R-:W-:-:S02]  /*1d810*/  IMAD.MOV.U32 R58, RZ, RZ, R12 ;  /* 0x000000ffff3a7224 */ /* 0x004fc400078e000c */
[----:B---3--:R-:W-:Y:S02]  /*1d820*/  IMAD.MOV.U32 R57, RZ, RZ, R11 ;  /* 0x000000ffff397224 */ /* 0x008fe400078e000b */
[----:B----4-:R-:W-:Y:S02]  /*1d830*/  IMAD.MOV.U32 R56, RZ, RZ, R10 ;  /* 0x000000ffff387224 */ /* 0x010fe400078e000a */
[----:B------:R-:W-:Y:S02]  /*1d840*/  IMAD.MOV.U32 R55, RZ, RZ, R9 ;  /* 0x000000ffff377224 */ /* 0x000fe400078e0009 */
[----:B------:R-:W-:Y:S02]  /*1d850*/  @!P1 IMAD.MOV.U32 R9, RZ, RZ, R3 ;  /* 0x000000ffff099224 */ /* 0x000fe400078e0003 */
[----:B------:R-:W-:Y:S01]  /*1d860*/  IMAD.MOV.U32 R54, RZ, RZ, R8 ;  /* 0x000000ffff367224 */ /* 0x000fe200078e0008 */
[----:B------:R-:W-:Y:S01]  /*1d870*/  @!P1 MOV R8, R0 ;  /* 0x0000000000089202 */ /* 0x000fe20000000f00 */
[----:B------:R-:W-:Y:S01]  /*1d880*/  IMAD.MOV.U32 R50, RZ, RZ, R4 ;  /* 0x000000ffff327224 */ /* 0x000fe200078e0004 */
[----:B------:R-:W-:Y:S01]  /*1d890*/  @!P1 IADD3 R4, P2, R0, R193, RZ ;  /* 0x000000c100049210 */ /* 0x000fe20007f5e0ff */
[----:B------:R-:W-:-:S04]  /*1d8a0*/  IMAD.MOV.U32 R51, RZ, RZ, R6 ;  /* 0x000000ffff337224 */ /* 0x000fc800078e0006 */
[----:B------:R-:W-:Y:S01]  /*1d8b0*/  @!P1 IMAD.X R6, R3, 0x1, R217, P2 ;  /* 0x0000000103069824 */ /* 0x000fe200010e06d9 */
[----:B------:R-:W-:-:S04]  /*1d8c0*/  @!P1 LEA R48, P2, R4, R218, 0x1 ;  /* 0x000000da04309211 */ /* 0x000fc800078408ff */
[----:B------:R-:W-:Y:S02]  /*1d8d0*/  @!P1 LEA.HI.X R49, R4, R219, R6, 0x1, P2 ;  /* 0x000000db04319211 */ /* 0x000fe400010f0c06 */
[C---:B------:R-:W-:Y:S01]  /*1d8e0*/  @!P1 LEA R10, P4, R63.reuse, R0, 0x5 ;  /* 0x000000003f0a9211 */ /* 0x040fe200078828ff */
[----:B------:R-:W-:-:S04]  /*1d8f0*/  @!P1 IMAD.WIDE.U32 R8, R63, 0x30, R8 ;  /* 0x000000303f089825 */ /* 0x000fc800078e0008 */
[----:B------:R-:W-:Y:S01]  /*1d900*/  @!P1 IMAD R11, R28, 0x30, RZ ;  /* 0x000000301c0b9824 */ /* 0x000fe200078e02ff */
[C---:B------:R-:W-:Y:S02]  /*1d910*/  @!P1 LEA R4, P3, R63.reuse, R0, 0x6 ;  /* 0x000000003f049211 */ /* 0x040fe400078630ff */
[-CC-:B------:R-:W-:Y:S01]  /*1d920*/  @!P1 LEA.HI.X R12, R63, R3.reuse, R28.reuse, 0x5, P4 ;  /* 0x000000033f0c9211 */ /* 0x180fe200020f2c1c */
[----:B------:R-:W-:Y:S01]  /*1d930*/  @!P1 IMAD.IADD R11, R9, 0x1, R11 ;  /* 0x00000001090b9824 */ /* 0x000fe200078e020b */
[----:B------:R-:W-:Y:S02]  /*1d940*/  @!P1 LEA R44, P4, R8, R218, 0x1 ;  /* 0x000000da082c9211 */ /* 0x000fe400078808ff */
[C---:B------:R-:W-:Y:S01]  /*1d950*/  @!P1 LEA.HI.X R13, R63.reuse, R3, R28, 0x6, P3 ;  /* 0x000000033f0d9211 */ /* 0x040fe200018f341c */
[----:B------:R-:W-:Y:S01]  /*1d960*/  @!P1 IMAD.MOV.U32 R9, RZ, RZ, R3 ;  /* 0x000000ffff099224 */ /* 0x000fe200078e0003 */
[----:B------:R-:W-:Y:S02]  /*1d970*/  @!P1 LEA R6, P2, R63, R0, 0x7 ;  /* 0x000000003f069211 */ /* 0x000fe400078438ff */
[----:B------:R-:W-:-:S02]  /*1d980*/  @!P1 LEA R42, P3, R4, R218, 0x1 ;  /* 0x000000da042a9211 */ /* 0x000fc400078608ff */
[----:B------:R-:W-:Y:S01]  /*1d990*/  @!P1 LEA.HI.X R45, R8, R219, R11, 0x1, P4 ;  /* 0x000000db082d9211 */ /* 0x000fe200020f0c0b */
[----:B------:R-:W-:Y:S01]  /*1d9a0*/  @!P1 IMAD.MOV.U32 R8, RZ, RZ, R0 ;  /* 0x000000ffff089224 */ /* 0x000fe200078e0000 */
[-C--:B------:R-:W-:Y:S02]  /*1d9b0*/  @!P1 LEA R46, P5, R10, R218.reuse, 0x1 ;  /* 0x000000da0a2e9211 */ /* 0x080fe400078a08ff */
[C---:B------:R-:W-:Y:S01]  /*1d9c0*/  @!P1 LEA.HI.X R15, R63.reuse, R3, R28, 0x7, P2 ;  /* 0x000000033f0f9211 */ /* 0x040fe200010f3c1c */
[----:B------:R-:W-:Y:S01]  /*1d9d0*/  @!P1 IMAD.WIDE.U32 R18, R63, 0x50, R8 ;  /* 0x000000503f129825 */ /* 0x000fe200078e0008 */
[-C--:B------:R-:W-:Y:S02]  /*1d9e0*/  @!P1 LEA.HI.X R43, R4, R219.reuse, R13, 0x1, P3 ;  /* 0x000000db042b9211 */ /* 0x080fe400018f0c0d */
[----:B------:R-:W-:Y:S01]  /*1d9f0*/  @!P1 LEA R40, P2, R6, R218, 0x1 ;  /* 0x000000da06289211 */ /* 0x000fe200078408ff */
[----:B------:R-:W-:Y:S01]  /*1da00*/  @!P1 IMAD R4, R28, 0x50, RZ ;  /* 0x000000501c049824 */ /* 0x000fe200078e02ff */
[----:B------:R-:W-:Y:S01]  /*1da10*/  @!P1 LEA.HI.X R47, R10, R219, R12, 0x1, P5 ;  /* 0x000000db0a2f9211 */ /* 0x000fe200028f0c0c */
[----:B------:R-:W-:-:S02]  /*1da20*/  @!P1 IMAD.MOV.U32 R10, RZ, RZ, R0 ;  /* 0x000000ffff0a9224 */ /* 0x000fc400078e0000 */
[----:B------:R-:W-:Y:S01]  /*1da30*/  @!P1 IMAD.MOV.U32 R11, RZ, RZ, R3 ;  /* 0x000000ffff0b9224 */ /* 0x000fe200078e0003 */
[-C--:B------:R-:W-:Y:S01]  /*1da40*/  @!P1 LEA.HI.X R41, R6, R219.reuse, R15, 0x1, P2 ;  /* 0x000000db06299211 */ /* 0x080fe200010f0c0f */
[----:B------:R-:W-:Y:S01]  /*1da50*/  @!P1 IMAD.IADD R4, R19, 0x1, R4 ;  /* 0x0000000113049824 */ /* 0x000fe200078e0204 */
[----:B------:R-:W-:Y:S01]  /*1da60*/  @!P1 LEA R38, P2, R18, R218, 0x1 ;  /* 0x000000da12269211 */ /* 0x000fe200078408ff */
        /* <DEDUP_REMOVED lines=22> */
[----:B------:R-:W-:Y:S01]  /*1dbd0*/  @!P1 IMAD.MOV.U32 R17, RZ, RZ, R3 ;  /* 0x000000ffff119224 */ /* 0x000fe200078e0003 */
[----:B------:R-:W-:Y:S01]  /*1dbe0*/  @!P1 LEA.HI.X R31, R8, R219, R9, 0x1, P2 ;  /* 0x000000db081f9211 */ /* 0x000fe200010f0c09 */
[----:B------:R-:W-:Y:S01]  /*1dbf0*/  @!P1 IMAD.MOV.U32 R12, RZ, RZ, R0 ;  /* 0x000000ffff0c9224 */ /* 0x000fe200078e0000 */
[----:B------:R-:W-:Y:S01]  /*1dc00*/  @!P1 MOV R16, R0 ;  /* 0x0000000000109202 */ /* 0x000fe20000000f00 */
[----:B------:R-:W-:-:S02]  /*1dc10*/  @!P1 IMAD.MOV.U32 R13, RZ, RZ, R3 ;  /* 0x000000ffff0d9224 */ /* 0x000fc400078e0003 */
[--C-:B------:R-:W-:Y:S02]  /*1dc20*/  @!P1 IMAD.MOV.U32 R10, RZ, RZ, R0.reuse ;  /* 0x000000ffff0a9224 */ /* 0x100fe400078e0000 */
[--C-:B------:R-:W-:Y:S02]  /*1dc30*/  @!P1 IMAD.MOV.U32 R11, RZ, RZ, R3.reuse ;  /* 0x000000ffff0b9224 */ /* 0x100fe400078e0003 */
[----:B------:R-:W-:Y:S02]  /*1dc40*/  @!P1 IMAD.MOV.U32 R8, RZ, RZ, R0 ;  /* 0x000000ffff089224 */ /* 0x000fe400078e0000 */
[----:B------:R-:W-:Y:S02]  /*1dc50*/  @!P1 IMAD.MOV.U32 R9, RZ, RZ, R3 ;  /* 0x000000ffff099224 */ /* 0x000fe400078e0003 */
[----:B------:R-:W-:-:S04]  /*1dc60*/  @!P1 IMAD.WIDE.U32 R18, R63, 0xb0, R18 ;  /* 0x000000b03f129825 */ /* 0x000fc800078e0012 */
[----:B------:R-:W-:-:S04]  /*1dc70*/  @!P1 IMAD.WIDE.U32 R16, R63, 0xc0, R16 ;  /* 0x000000c03f109825 */ /* 0x000fc800078e0010 */
[----:B------:R-:W-:-:S04]  /*1dc80*/  @!P1 IMAD.WIDE.U32 R12, R63, 0xd0, R12 ;  /* 0x000000d03f0c9825 */ /* 0x000fc800078e000c */
[----:B------:R-:W-:-:S04]  /*1dc90*/  @!P1 IMAD.WIDE.U32 R10, R63, 0xe0, R10 ;  /* 0x000000e03f0a9825 */ /* 0x000fc800078e000a */
[----:B------:R-:W-:Y:S02]  /*1dca0*/  @!P1 IMAD.WIDE.U32 R8, R63, 0xf0, R8 ;  /* 0x000000f03f089825 */ /* 0x000fe400078e0008 */
[----:B------:R-:W2:Y:S04]  /*1dcb0*/  LDL.LU R63, [R1+0x70] ;  /* 0x00007000013f7983 */ /* 0x000ea80000300800 */
[----:B------:R-:W-:Y:S04]  /*1dcc0*/  @P1 STS.128 [R192+0xa000], RZ ;  /* 0x00a000ffc0001388 */ /* 0x000fe80000000c00 */
[----:B------:R-:W-:Y:S01]  /*1dcd0*/  @!PT LDS RZ, [RZ] ;  /* 0x00000000fffff984 */ /* 0x000fe20000000800 */
[----:B------:R-:W-:Y:S01]  /*1dce0*/  @!PT LDS RZ, [RZ] ;  /* 0x00000000fffff984 */ /* 0x000fe20000000800 */
[----:B------:R-:W-:Y:S01]  /*1dcf0*/  @!PT LDS RZ, [RZ] ;  /* 0x00000000fffff984 */ /* 0x000fe20000000800 */
[----:B------:R-:W-:Y:S04]  /*1dd00*/  @!P1 LDGSTS.E.BYPASS.LTC128B.128 [R192+0xa000], desc[UR6][R226.64] ;  /* 0x0a000000e2c09fae */ /* 0x000fe8000b901d46 */
[----:B------:R-:W-:Y:S01]  /*1dd10*/  @P1 STS.128 [R192+0xa800], RZ ;  /* 0x00a800ffc0001388 */ /* 0x000fe20000000c00 */
[----:B------:R-:W-:-:S03]  /*1dd20*/  @!P1 IMAD R0, R28, 0xb0, RZ ;  /* 0x000000b01c009824 */ /* 0x000fc600078e02ff */
        /* <DEDUP_REMOVED lines=14> */
[----:B------:R-:W-:Y:S01]  /*1de10*/  @!P1 LDGSTS.E.BYPASS.LTC128B.128 [R192+0xb800], desc[UR6][R44.64] ;  /* 0x0b8000002cc09fae */ /* 0x000fe2000b901d46 */
[----:B------:R-:W-:-:S03]  /*1de20*/  @!P1 IMAD R3, R28, 0xd0, RZ ;  /* 0x000000d01c039824 */ /* 0x000fc600078e02ff */
[----:B------:R-:W-:Y:S01]  /*1de30*/  @P1 STS.128 [R192+0xc000], RZ ;  /* 0x00c000ffc0001388 */ /* 0x000fe20000000c00 */
[C---:B------:R-:W-:Y:S02]  /*1de40*/  @!P1 IMAD R4, R28.reuse, 0xe0, RZ ;  /* 0x000000e01c049824 */ /* 0x040fe400078e02ff */
[----:B------:R-:W-:Y:S01]  /*1de50*/  @!P1 IMAD R15, R28, 0xf0, RZ ;  /* 0x000000f01c0f9824 */ /* 0x000fe200078e02ff */
[----:B------:R-:W-:Y:S01]  /*1de60*/  @!PT LDS RZ, [RZ] ;  /* 0x00000000fffff984 */ /* 0x000fe20000000800 */
[----:B------:R-:W-:Y:S01]  /*1de70*/  @!PT LDS RZ, [RZ] ;  /* 0x00000000fffff984 */ /* 0x000fe20000000800 */
[----:B------:R-:W-:Y:S01]  /*1de80*/  @!PT LDS RZ, [RZ] ;  /* 0x00000000fffff984 */ /* 0x000fe20000000800 */
[----:B------:R-:W-:Y:S01]  /*1de90*/  @!P1 LDGSTS.E.BYPASS.LTC128B.128 [R192+0xc000], desc[UR6][R42.64] ;  /* 0x0c0000002ac09fae */ /* 0x000fe2000b901d46 */
[----:B------:R-:W-:Y:S01]  /*1dea0*/  @!P1 IMAD.IADD R0, R19, 0x1, R0 ;  /* 0x0000000113009824 */ /* 0x000fe200078e0200 */
[C---:B------:R-:W-:Y:S02]  /*1deb0*/  @!P1 LEA R28, P2, R18.reuse, R218, 0x1 ;  /* 0x000000da121c9211 */ /* 0x040fe400078408ff */
[----:B------:R-:W-:Y:S04]  /*1dec0*/  @P1 STS.128 [R192+0xc800], RZ ;  /* 0x00c800ffc0001388 */ /* 0x000fe80000000c00 */
[----:B------:R-:W-:Y:S01]  /*1ded0*/  @!PT LDS RZ, [RZ] ;  /* 0x00000000fffff984 */ /* 0x000fe20000000800 */
[----:B------:R-:W-:Y:S01]  /*1dee0*/  @!PT LDS RZ, [RZ] ;  /* 0x00000000fffff984 */ /* 0x000fe20000000800 */
[----:B------:R-:W-:Y:S01]  /*1def0*/  @!PT LDS RZ, [RZ] ;  /* 0x00000000fffff984 */ /* 0x000fe20000000800 */
[----:B------:R-:W-:Y:S01]  /*1df00*/  @!P1 LDGSTS.E.BYPASS.LTC128B.128 [R192+0xc800], desc[UR6][R38.64] ;  /* 0x0c80000026c09fae */ /* 0x000fe2000b901d46 */
[----:B------:R-:W-:-:S03]  /*1df10*/  @!P1 LEA.HI.X R29, R18, R219, R0, 0x1, P2 ;  /* 0x000000db121d9211 */ /* 0x000fc600010f0c00 */
[----:B------:R-:W-:Y:S01]  /*1df20*/  @P1 STS.128 [R192+0xd000], RZ ;  /* 0x00d000ffc0001388 */ /* 0x000fe20000000c00 */
[----:B------:R-:W-:-:S03]  /*1df30*/  @!P1 IADD3 R0, R6, R17, RZ ;  /* 0x0000001106009210 */ /* 0x000fc60007ffe0ff */
[----:B------:R-:W-:Y:S01]  /*1df40*/  @!PT LDS RZ, [RZ] ;  /* 0x00000000fffff984 */ /* 0x000fe20000000800 */
[----:B------:R-:W-:Y:S01]  /*1df50*/  @!PT LDS RZ, [RZ] ;  /* 0x00000000fffff984 */ /* 0x000fe20000000800 */
[----:B------:R-:W-:Y:S01]  /*1df60*/  @!PT LDS RZ, [RZ] ;  /* 0x00000000fffff984 */ /* 0x000fe20000000800 */
[----:B------:R-:W-:Y:S01]  /*1df70*/  @!P1 LDGSTS.E.BYPASS.LTC128B.128 [R192+0xd000], desc[UR6][R36.64] ;  /* 0x0d00000024c09fae */ /* 0x000fe2000b901d46 */
[----:B------:R-:W-:-:S03]  /*1df80*/  @!P1 LEA R26, P5, R16, R218, 0x1 ;  /* 0x000000da101a9211 */ /* 0x000fc600078a08ff */
[----:B------:R-:W-:Y:S01]  /*1df90*/  @P1 STS.128 [R192+0xd800], RZ ;  /* 0x00d800ffc0001388 */ /* 0x000fe20000000c00 */
[----:B------:R-:W-:-:S03]  /*1dfa0*/  @!P1 IMAD.IADD R3, R13, 0x1, R3 ;  /* 0x000000010d039824 */ /* 0x000fc600078e0203 */
        /* <DEDUP_REMOVED lines=13> */
[----:B------:R-:W-:Y:S01]  /*1e080*/  @!P1 LEA.HI.X R27, R16, R219, R0, 0x1, P5 ;  /* 0x000000db101b9211 */ /* 0x000fe200028f0c00 */
[----:B------:R-:W-:Y:S02]  /*1e090*/  @!P1 IMAD.IADD R6, R9, 0x1, R15 ;  /* 0x0000000109069824 */ /* 0x000fe400078e020f */
        /* <DEDUP_REMOVED lines=39> */
[----:B-1----:R-:W-:Y:S04]  /*1e310*/  LDSM.16.M88.4 R32, [R76+0x2000] ;  /* 0x002000004c20783b */ /* 0x002fe80000000200 */
[----:B------:R-:W-:Y:S01]  /*1e320*/  LDSM.16.M88.4 R68, [R180+0x4000] ;  /* 0x00400000b444783b */ /* 0x000fe20000000200 */
[----:B------:R-:W-:-:S03]  /*1e330*/  IMAD.MOV.U32 R64, RZ, RZ, R62 ;  /* 0x000000ffff407224 */ /* 0x000fc600078e003e */
[----:B------:R-:W-:Y:S04]  /*1e340*/  LDSM.16.M88.4 R36, [R180+0x2800] ;  /* 0x00280000b424783b */ /* 0x000fe80000000200 */
[----:B------:R-:W-:Y:S04]  /*1e350*/  LDSM.16.M88.4 R84, [R180+0x4800] ;  /* 0x00480000b454783b */ /* 0x000fe80000000200 */
[----:B------:R-:W-:Y:S04]  /*1e360*/  LDSM.16.M88.4 R40, [R180+0x3000] ;  /* 0x00300000b428783b */ /* 0x000fe80000000200 */
[----:B---3--:R-:W1:Y:S01]  /*1e370*/  LDSM.16.M88.4 R16, [R180+0x2000] ;  /* 0x00200000b410783b */ /* 0x008e620000000200 */
[----:B------:R-:W-:-:S02]  /*1e380*/  IMAD.MOV.U32 R62, RZ, RZ, R60 ;  /* 0x000000ffff3e7224 */ /* 0x000fc400078e003c */
[----:B------:R-:W-:Y:S01]  /*1e390*/  IMAD.MOV.U32 R60, RZ, RZ, R58 ;  /* 0x000000ffff3c7224 */ /* 0x000fe200078e003a */
[----:B------:R-:W-:Y:S01]  /*1e3a0*/  LDSM.16.M88.4 R80, [R76+0x2800] ;  /* 0x002800004c50783b */ /* 0x000fe20000000200 */
[----:B------:R-:W-:Y:S02]  /*1e3b0*/  IMAD.MOV.U32 R58, RZ, RZ, R56 ;  /* 0x000000ffff3a7224 */ /* 0x000fe400078e0038 */
[----:B------:R-:W-:Y:S01]  /*1e3c0*/  IMAD.MOV.U32 R56, RZ, RZ, R54 ;  /* 0x000000ffff387224 */ /* 0x000fe200078e0036 */
[----:B------:R-:W-:Y:S04]  /*1e3d0*/  LDSM.16.M88.4 R92, [R76+0x4800] ;  /* 0x004800004c5c783b */ /* 0x000fe80000000200 */
[----:B------:R-:W-:Y:S01]  /*1e3e0*/  LDSM.16.M88.4 R72, [R76+0x3000] ;  /* 0x003000004c48783b */ /* 0x000fe20000000200 */
[----:B------:R-:W-:-:S02]  /*1e3f0*/  IMAD.MOV.U32 R96, RZ, RZ, R53 ;  /* 0x000000ffff607224 */ /* 0x000fc400078e0035 */
[----:B------:R-:W-:Y:S01]  /*1e400*/  IMAD.MOV.U32 R97, RZ, RZ, R52 ;  /* 0x000000ffff617224 */ /* 0x000fe200078e0034 */
[----:B------:R-:W-:Y:S04]  /*1e410*/  LDSM.16.M88.4 R100, [R180+0x5800] ;  /* 0x00580000b464783b */ /* 0x000fe80000000200 */
[----:B------:R-:W-:Y:S04]  /*1e420*/  LDSM.16.M88.4 R88, [R180+0x5000] ;  /* 0x00500000b458783b */ /* 0x000fe80000000200 */
[----:B------:R-:W-:Y:S04]  /*1e430*/  LDSM.16.M88.4 R128, [R76+0x6000] ;  /* 0x006000004c80783b */ /* 0x000fe80000000200 */
[----:B------:R-:W-:Y:S04]  /*1e440*/  LDSM.16.M88.4 R124, [R180+0x9800] ;  /* 0x00980000b47c783b */ /* 0x000fe80000000200 */
[----:B------:R-:W-:Y:S04]  /*1e450*/  LDSM.16.M88.4 R120, [R76+0x6800] ;  /* 0x006800004c78783b */ /* 0x000fe80000000200 */
[----:B------:R-:W0:Y:S01]  /*1e460*/  LDGDEPBAR ;  /* 0x00000000000079af */ /* 0x000e220000000000 */
[C---:B-1----:R-:W-:Y:S06]  /*1e470*/  HMMA.16816.F32 R28, R8.reuse, R16, RZ ;  /* 0x00000010081c723c */ /* 0x042fec00000018ff */
[----:B------:R-:W-:Y:S01]  /*1e480*/  HMMA.16816.F32 R16, R8, R18, RZ ;  /* 0x000000120810723c */ /* 0x000fe200000018ff */
[----:B------:R-:W-:Y:S01]  /*1e490*/  IMAD.MOV.U32 R54, RZ, RZ, R50 ;  /* 0x000000ffff367224 */ /* 0x000fe200078e0032 */
[----:B------:R-:W-:Y:S01]  /*1e4a0*/  MOV R107, R60 ;  /* 0x0000003c006b7202 */ /* 0x000fe20000000f00 */
[----:B------:R-:W-:-:S02]  /*1e4b0*/  IMAD.MOV.U32 R105, RZ, RZ, R62 ;  /* 0x000000ffff697224 */ /* 0x000fc400078e003e */
[----:B------:R-:W-:Y:S02]  /*1e4c0*/  IMAD.MOV.U32 R98, RZ, RZ, R54 ;  /* 0x000000ffff627224 */ /* 0x000fe400078e0036 */
[----:B------:R-:W-:Y:S02]  /*1e4d0*/  IMAD.MOV.U32 R109, RZ, RZ, R58 ;  /* 0x000000ffff6d7224 */ /* 0x000fe400078e003a */
[----:B------:R-:W-:Y:S01]  /*1e4e0*/  IMAD.MOV.U32 R78, RZ, RZ, R56 ;  /* 0x000000ffff4e7224 */ /* 0x000fe200078e0038 */
[----:B--2---:R1:W2:Y:S02]  /*1e4f0*/  LDSM.16.M88.4 R24, [R63] ;  /* 0x000000003f18783b */ /* 0x0042a40000000200 */
[----:B-1----:R-:W-:Y:S02]  /*1e500*/  IMAD.MOV.U32 R63, RZ, RZ, R61 ;  /* 0x000000ffff3f7224 */ /* 0x002fe400078e003d */
[----:B------:R-:W-:Y:S01]  /*1e510*/  IMAD.MOV.U32 R61, RZ, RZ, R59 ;  /* 0x000000ffff3d7224 */ /* 0x000fe200078e003b */
[----:B------:R-:W-:Y:S01]  /*1e520*/  MOV R59, R57 ;  /* 0x00000039003b7202 */ /* 0x000fe20000000f00 */
[----:B------:R-:W-:-:S02]  /*1e530*/  IMAD.MOV.U32 R57, RZ, RZ, R55 ;  /* 0x000000ffff397224 */ /* 0x000fc400078e0037 */
[----:B------:R-:W-:Y:S02]  /*1e540*/  IMAD.MOV.U32 R55, RZ, RZ, R51 ;  /* 0x000000ffff377224 */ /* 0x000fe400078e0033 */
[----:B------:R-:W-:Y:S01]  /*1e550*/  IMAD.MOV.U32 R99, RZ, RZ, R63 ;  /* 0x000000ffff637224 */ /* 0x000fe200078e003f */
[----:B------:R-:W1:Y:S01]  /*1e560*/  LDSM.16.M88.4 R48, [R180+0x3800] ;  /* 0x00380000b430783b */ /* 0x000e620000000200 */
[C---:B--2---:R-:W-:Y:S06]  /*1e570*/  HMMA.16816.F32 R12, R24.reuse, R32, R28 ;  /* 0x00000020180c723c */ /* 0x044fec000000181c */
[----:B------:R-:W-:Y:S01]  /*1e580*/  HMMA.16816.F32 R16, R24, R34, R16 ;  /* 0x000000221810723c */ /* 0x000fe20000001810 */
[----:B------:R-:W-:-:S02]  /*1e590*/  IMAD.MOV.U32 R106, RZ, RZ, R61 ;  /* 0x000000ffff6a7224 */ /* 0x000fc400078e003d */
[----:B------:R-:W2:-:S15]  /*1e5a0*/  LDSM.16.M88.4 R60, [R76+0x4000] ;  /* 0x004000004c3c783b */ /* 0x000e9e0000000200 */
[----:B------:R-:W-:Y:S01]  /*1e5b0*/  IMAD.MOV.U32 R6, RZ, RZ, R12 ;  /* 0x000000ffff067224 */ /* 0x000fe200078e000c */
[----:B------:R-:W-:Y:S01]  /*1e5c0*/  MOV R0, R15 ;  /* 0x0000000f00007202 */ /* 0x000fe20000000f00 */
[----:B------:R-:W-:-:S04]  /*1e5d0*/  IMAD.MOV.U32 R4, RZ, RZ, R13 ;  /* 0x000000ffff047224 */ /* 0x000fc800078e000d */
[----:B------:R-:W-:Y:S02]  /*1e5e0*/  IMAD.MOV.U32 R20, RZ, RZ, R16 ;  /* 0x000000ffff147224 */ /* 0x000fe400078e0010 */
[----:B------:R-:W-:Y:S02]  /*1e5f0*/  IMAD.MOV.U32 R15, RZ, RZ, R17 ;  /* 0x000000ffff0f7224 */ /* 0x000fe400078e0011 */
[----:B------:R-:W-:Y:S02]  /*1e600*/  IMAD.MOV.U32 R13, RZ, RZ, R18 ;  /* 0x000000ffff0d7224 */ /* 0x000fe400078e0012 */
[----:B------:R-:W-:Y:S02]  /*1e610*/  IMAD.MOV.U32 R12, RZ, RZ, R19 ;  /* 0x000000ffff0c7224 */ /* 0x000fe400078e0013 */
[----:B------:R-:W-:Y:S01]  /*1e620*/  HMMA.16816.F32 R16, R8, R70, RZ ;  /* 0x000000460810723c */ /* 0x000fe200000018ff */
[----:B------:R-:W-:Y:S02]  /*1e630*/  IMAD.MOV.U32 R77, RZ, RZ, R55 ;  /* 0x000000ffff4d7224 */ /* 0x000fe400078e0037 */
[----:B------:R-:W-:-:S03]  /*1e640*/  IMAD.MOV.U32 R108, RZ, RZ, R59 ;  /* 0x000000ffff6c7224 */ /* 0x000fc600078e003b */
[----:B------:R-:W-:Y:S01]  /*1e650*/  HMMA.16816.F32 R52, R8, R38, RZ ;  /* 0x000000260834723c */ /* 0x000fe200000018ff */
[----:B------:R-:W-:-:S05]  /*1e660*/  IMAD.MOV.U32 R79, RZ, RZ, R57 ;  /* 0x000000ffff4f7224 */ /* 0x000fca00078e0039 */
[C---:B------:R-:W-:Y:S06]  /*1e670*/  HMMA.16816.F32 R56, R8.reuse, R36, RZ ;  /* 0x000000240838723c */ /* 0x040fec00000018ff */
[C---:B-1----:R-:W-:Y:S06]  /*1e680*/  HMMA.16816.F32 R36, R8.reuse, R48, RZ ;  /* 0x000000300824723c */ /* 0x042fec00000018ff */
[----:B------:R-:W-:Y:S06]  /*1e690*/  HMMA.16816.F32 R32, R8, R50, RZ ;  /* 0x000000320820723c */ /* 0x000fec00000018ff */
[----:B--2---:R-:W-:Y:S06]  /*1e6a0*/  HMMA.16816.F32 R16, R24, R62, R16 ;  /* 0x0000003e1810723c */ /* 0x004fec0000001810 */
[----:B------:R-:W-:Y:S01]  /*1e6b0*/  HMMA.16816.F32 R48, R8, R84, RZ ;  /* 0x000000540830723c */ /* 0x000fe200000018ff */
[----:B------:R-:W-:-:S02]  /*1e6c0*/  IMAD.MOV.U32 R104, RZ, RZ, R64 ;  /* 0x000000ffff687224 */ /* 0x000fc400078e0040 */
[----:B------:R-:W1:Y:S03]  /*1e6d0*/  LDSM.16.M88.4 R64, [R76+0x3800] ;  /* 0x003800004c40783b */ /* 0x000e660000000200 */
[C---:B------:R-:W-:Y:S06]  /*1e6e0*/  HMMA.16816.F32 R44, R8.reuse, R40, RZ ;  /* 0x00000028082c723c */ /* 0x040fec00000018ff */
[----:B------:R-:W-:Y:S01]  /*1e6f0*/  HMMA.16816.F32 R28, R8, R68, RZ ;  /* 0x00000044081c723c */ /* 0x000fe200000018ff */
[----:B------:R-:W2:Y:S05]  /*1e700*/  LDSM.16.M88.4 R68, [R76+0x5800] ;  /* 0x005800004c44783b */ /* 0x000eaa0000000200 */
[----:B------:R-:W-:Y:S01]  /*1e710*/  HMMA.16816.F32 R52, R24, R82, R52 ;  /* 0x000000521834723c */ /* 0x000fe20000001834 */
[----:B------:R-:W-:-:S02]  /*1e720*/  IMAD.MOV.U32 R207, RZ, RZ, R16 ;  /* 0x000000ffffcf7224 */ /* 0x000fc400078e0010 */
[----:B------:R-:W-:Y:S02]  /*1e730*/  IMAD.MOV.U32 R206, RZ, RZ, R17 ;  /* 0x000000ffffce7224 */ /* 0x000fe400078e0011 */
[----:B------:R-:W-:Y:S02]  /*1e740*/  IMAD.MOV.U32 R205, RZ, RZ, R18 ;  /* 0x000000ffffcd7224 */ /* 0x000fe400078e0012 */
[----:B------:R-:W-:Y:S02]  /*1e750*/  IMAD.MOV.U32 R204, RZ, RZ, R19 ;  /* 0x000000ffffcc7224 */ /* 0x000fe400078e0013 */
[C---:B------:R-:W-:Y:S06]  /*1e760*/  HMMA.16816.F32 R16, R24.reuse, R92, R48 ;  /* 0x0000005c1810723c */ /* 0x040fec0000001830 */
[----:B------:R-:W-:Y:S06]  /*1e770*/  HMMA.16816.F32 R44, R24, R72, R44 ;  /* 0x00000048182c723c */ /* 0x000fec000000182c */
[----:B------:R-:W-:Y:S06]  /*1e780*/  HMMA.16816.F32 R40, R8, R42, RZ ;  /* 0x0000002a0828723c */ /* 0x000fec00000018ff */
[----:B------:R-:W-:Y:S01]  /*1e790*/  HMMA.16816.F32 R28, R24, R60, R28 ;  /* 0x0000003c181c723c */ /* 0x000fe2000000181c */
[----:B------:R-:W-:-:S02]  /*1e7a0*/  IMAD.MOV.U32 R141, RZ, RZ, R52 ;  /* 0x000000ffff8d7224 */ /* 0x000fc400078e0034 */
[----:B------:R-:W-:Y:S02]  /*1e7b0*/  IMAD.MOV.U32 R140, RZ, RZ, R53 ;  /* 0x000000ffff8c7224 */ /* 0x000fe400078e0035 */
[----:B------:R-:W-:Y:S02]  /*1e7c0*/  IMAD.MOV.U32 R139, RZ, RZ, R54 ;  /* 0x000000ffff8b7224 */ /* 0x000fe400078e0036 */
[----:B------:R-:W-:Y:S02]  /*1e7d0*/  IMAD.MOV.U32 R138, RZ, RZ, R55 ;  /* 0x000000ffff8a7224 */ /* 0x000fe400078e0037 */
[----:B------:R-:W3:Y:S01]  /*1e7e0*/  LDSM.16.M88.4 R52, [R76+0x5000] ;  /* 0x005000004c34783b */ /* 0x000ee20000000200 */
[----:B-1----:R-:W-:Y:S01]  /*1e7f0*/  HMMA.16816.F32 R32, R24, R66, R32 ;  /* 0x000000421820723c */ /* 0x002fe20000001820 */
[----:B------:R-:W-:Y:S01]  /*1e800*/  MOV R211, R16 ;  /* 0x0000001000d37202 */ /* 0x000fe20000000f00 */
[----:B------:R-:W-:Y:S02]  /*1e810*/  IMAD.MOV.U32 R210, RZ, RZ, R17 ;  /* 0x000000ffffd27224 */ /* 0x000fe400078e0011 */
[----:B------:R-:W-:-:S02]  /*1e820*/  IMAD.MOV.U32 R209, RZ, RZ, R18 ;  /* 0x000000ffffd17224 */ /* 0x000fc400078e0012 */
[----:B------:R-:W-:Y:S02]  /*1e830*/  IMAD.MOV.U32 R208, RZ, RZ, R19 ;  /* 0x000000ffffd07224 */ /* 0x000fe400078e0013 */
[----:B------:R-:W-:Y:S01]  /*1e840*/  HMMA.16816.F32 R16, R8, R100, RZ ;  /* 0x000000640810723c */ /* 0x000fe200000018ff */
[----:B------:R-:W-:Y:S01]  /*1e850*/  MOV R214, R44 ;  /* 0x0000002c00d67202 */ /* 0x000fe20000000f00 */
[----:B------:R-:W-:Y:S02]  /*1e860*/  IMAD.MOV.U32 R213, RZ, RZ, R45 ;  /* 0x000000ffffd57224 */ /* 0x000fe400078e002d */
[----:B------:R-:W-:Y:S02]  /*1e870*/  IMAD.MOV.U32 R212, RZ, RZ, R46 ;  /* 0x000000ffffd47224 */ /* 0x000fe400078e002e */
[----:B------:R-:W-:Y:S01]  /*1e880*/  HMMA.16816.F32 R160, R24, R64, R36 ;  /* 0x0000004018a0723c */ /* 0x000fe20000001824 */
[----:B------:R-:W-:Y:S02]  /*1e890*/  IMAD.MOV.U32 R203, RZ, RZ, R47 ;  /* 0x000000ffffcb7224 */ /* 0x000fe400078e002f */
[----:B------:R-:W1:Y:S03]  /*1e8a0*/  LDSM.16.M88.4 R44, [R180+0x6000] ;  /* 0x00600000b42c783b */ /* 0x000e660000000200 */
[----:B------:R-:W-:Y:S01]  /*1e8b0*/  HMMA.16816.F32 R36, R8, R86, RZ ;  /* 0x000000560824723c */ /* 0x000fe200000018ff */
[----:B------:R-:W-:Y:S01]  /*1e8c0*/  MOV R133, R28 ;  /* 0x0000001c00857202 */ /* 0x000fe20000000f00 */
[----:B------:R-:W-:Y:S01]  /*1e8d0*/  IMAD.MOV.U32 R132, RZ, RZ, R29 ;  /* 0x000000ffff847224 */ /* 0x000fe200078e001d */
[----:B------:R-:W-:Y:S01]  /*1e8e0*/  LDSM.16.M88.4 R84, [R180+0x8000] ;  /* 0x00800000b454783b */ /* 0x000fe20000000200 */
[----:B------:R-:W-:-:S02]  /*1e8f0*/  IMAD.MOV.U32 R118, RZ, RZ, R30 ;  /* 0x000000ffff767224 */ /* 0x000fc400078e001e */
[C---:B------:R-:W-:Y:S01]  /*1e900*/  HMMA.16816.F32 R176, R24.reuse, R74, R40 ;  /* 0x0000004a18b0723c */ /* 0x040fe20000001828 */
[----:B------:R-:W-:Y:S01]  /*1e910*/  IMAD.MOV.U32 R116, RZ, RZ, R31 ;  /* 0x000000ffff747224 */ /* 0x000fe200078e001f */
[----:B------:R-:W4:Y:S04]  /*1e920*/  LDSM.16.M88.4 R40, [R180+0x6800] ;  /* 0x00680000b428783b */ /* 0x000f280000000200 */
[----:B------:R-:W-:Y:S01]  /*1e930*/  HMMA.16816.F32 R112, R24, R80, R56 ;  /* 0x000000501870723c */ /* 0x000fe20000001838 */
[----:B------:R-:W4:Y:S01]  /*1e940*/  LDSM.16.M88.4 R72, [R180+0x7000] ;  /* 0x00700000b448783b */ /* 0x000f220000000200 */
[----:B------:R-:W-:-:S03]  /*1e950*/  IMAD.MOV.U32 R3, RZ, RZ, R14 ;  /* 0x000000ffff037224 */ /* 0x000fc600078e000e */
[----:B------:R-:W4:Y:S01]  /*1e960*/  LDSM.16.M88.4 R80, [R180+0x7800] ;  /* 0x00780000b450783b */ /* 0x000f220000000200 */
[----:B------:R-:W-:Y:S01]  /*1e970*/  HMMA.16816.F32 R28, R8, R90, RZ ;  /* 0x0000005a081c723c */ /* 0x000fe200000018ff */
[----:B------:R-:W-:Y:S02]  /*1e980*/  IMAD.MOV.U32 R23, RZ, RZ, R32 ;  /* 0x000000ffff177224 */ /* 0x000fe400078e0020 */
[----:B------:R-:W-:Y:S02]  /*1e990*/  IMAD.MOV.U32 R22, RZ, RZ, R33 ;  /* 0x000000ffff167224 */ /* 0x000fe400078e0021 */
[----:B------:R-:W-:Y:S01]  /*1e9a0*/  IMAD.MOV.U32 R14, RZ, RZ, R34 ;  /* 0x000000ffff0e7224 */ /* 0x000fe200078e0022 */
[----:B--2---:R-:W-:Y:S01]  /*1e9b0*/  HMMA.16816.F32 R16, R24, R68, R16 ;  /* 0x000000441810723c */ /* 0x004fe20000001810 */
[----:B------:R-:W-:-:S05]  /*1e9c0*/  IMAD.MOV.U32 R215, RZ, RZ, R35 ;  /* 0x000000ffffd77224 */ /* 0x000fca00078e0023 */
[----:B------:R-:W-:Y:S01]  /*1e9d0*/  HMMA.16816.F32 R32, R8, R88, RZ ;  /* 0x000000580820723c */ /* 0x000fe200000018ff */
[----:B------:R-:W2:Y:S01]  /*1e9e0*/  LDSM.16.M88.4 R88, [R180+0x8800] ;  /* 0x00880000b458783b */ /* 0x000ea20000000200 */
[----:B------:R-:W-:-:S04]  /*1e9f0*/  IMAD.MOV.U32 R201, RZ, RZ, R99 ;  /* 0x000000ffffc97224 */ /* 0x000fc800078e0063 */
[C---:B------:R-:W-:Y:S01]  /*1ea00*/  HMMA.16816.F32 R36, R24.reuse, R94, R36 ;  /* 0x0000005e1824723c */ /* 0x040fe20000001824 */
[----:B------:R-:W-:Y:S01]  /*1ea10*/  IMAD.MOV.U32 R233, RZ, RZ, R98 ;  /* 0x000000ffffe97224 */ /* 0x000fe200078e0062 */
[----:B------:R-:W-:Y:S01]  /*1ea20*/  MOV R200, R96 ;  /* 0x0000006000c87202 */ /* 0x000fe20000000f00 */
[----:B------:R-:W-:Y:S02]  /*1ea30*/  IMAD.MOV.U32 R117, RZ, RZ, R97 ;  /* 0x000000ffff757224 */ /* 0x000fe400078e0061 */
[----:B------:R-:W-:Y:S01]  /*1ea40*/  IMAD.MOV.U32 R232, RZ, RZ, R107 ;  /* 0x000000ffffe87224 */ /* 0x000fe200078e006b */
[----:B------:R-:W2:Y:S01]  /*1ea50*/  LDSM.16.M88.4 R96, [R180+0x9000] ;  /* 0x00900000b460783b */ /* 0x000ea20000000200 */
[----:B------:R-:W-:Y:S02]  /*1ea60*/  IMAD.MOV.U32 R224, RZ, RZ, R106 ;  /* 0x000000ffffe07224 */ /* 0x000fe400078e006a */
[----:B------:R-:W-:Y:S02]  /*1ea70*/  IMAD.MOV.U32 R202, RZ, RZ, R105 ;  /* 0x000000ffffca7224 */ /* 0x000fe400078e0069 */
[----:B------:R-:W-:Y:S01]  /*1ea80*/  IMAD.MOV.U32 R222, RZ, RZ, R104 ;  /* 0x000000ffffde7224 */ /* 0x000fe200078e0068 */
[----:B------:R-:W-:Y:S01]  /*1ea90*/  MOV R137, R112 ;  /* 0x0000007000897202 */ /* 0x000fe20000000f00 */
[----:B------:R-:W2:Y:S01]  /*1eaa0*/  LDSM.16.M88.4 R104, [R76+0x8000] ;  /* 0x008000004c68783b */ /* 0x000ea20000000200 */
[----:B------:R-:W-:Y:S01]  /*1eab0*/  IMAD.MOV.U32 R136, RZ, RZ, R113 ;  /* 0x000000ffff887224 */ /* 0x000fe200078e0071 */
[----:B---3--:R-:W-:Y:S01]  /*1eac0*/  HMMA.16816.F32 R28, R24, R54, R28 ;  /* 0x00000036181c723c */ /* 0x008fe2000000181c */
[----:B------:R-:W-:-:S02]  /*1ead0*/  IMAD.MOV.U32 R135, RZ, RZ, R114 ;  /* 0x000000ffff877224 */ /* 0x000fc400078e0072 */
[----:B------:R-:W-:Y:S02]  /*1eae0*/  IMAD.MOV.U32 R134, RZ, RZ, R115 ;  /* 0x000000ffff867224 */ /* 0x000fe400078e0073 */
[----:B------:R-:W3:Y:S01]  /*1eaf0*/  LDSM.16.M88.4 R112, [R76+0x7000] ;  /* 0x007000004c70783b */ /* 0x000ee20000000200 */
[----:B------:R-:W-:Y:S01]  /*1eb00*/  MOV R119, R109 ;  /* 0x0000006d00777202 */ /* 0x000fe20000000f00 */
[----:B------:R-:W-:Y:S01]  /*1eb10*/  IMAD.MOV.U32 R231, RZ, RZ, R108 ;  /* 0x000000ffffe77224 */ /* 0x000fe200078e006c */
[C---:B-1----:R-:W-:Y:S01]  /*1eb20*/  HMMA.16816.F32 R60, R8.reuse, R44, RZ ;  /* 0x0000002c083c723c */ /* 0x042fe200000018ff */
[----:B------:R-:W1:Y:S01]  /*1eb30*/  LDSM.16.M88.4 R108, [R76+0x7800] ;  /* 0x007800004c6c783b */ /* 0x000e620000000200 */
[----:B------:R-:W-:Y:S02]  /*1eb40*/  IMAD.MOV.U32 R230, RZ, RZ, R16 ;  /* 0x000000ffffe67224 */ /* 0x000fe400078e0010 */
[----:B------:R-:W-:Y:S02]  /*1eb50*/  IMAD.MOV.U32 R229, RZ, RZ, R17 ;  /* 0x000000ffffe57224 */ /* 0x000fe400078e0011 */
[----:B------:R-:W-:Y:S01]  /*1eb60*/  HMMA.16816.F32 R64, R8, R102, RZ ;  /* 0x000000660840723c */ /* 0x000fe200000018ff */
[----:B------:R-:W-:-:S02]  /*1eb70*/  IMAD.MOV.U32 R228, RZ, RZ, R18 ;  /* 0x000000ffffe47224 */ /* 0x000fc400078e0012 */
[----:B------:R-:W-:-:S03]  /*1eb80*/  IMAD.MOV.U32 R68, RZ, RZ, R19 ;  /* 0x000000ffff447224 */ /* 0x000fc600078e0013 */
[----:B------:R-:W-:Y:S01]  /*1eb90*/  HMMA.16816.F32 R32, R24, R52, R32 ;  /* 0x000000341820723c */ /* 0x000fe20000001820 */
[----:B------:R-:W-:Y:S02]  /*1eba0*/  IMAD.MOV.U32 R219, RZ, RZ, R36 ;  /* 0x000000ffffdb7224 */ /* 0x000fe400078e0024 */
[----:B------:R-:W-:-:S03]  /*1ebb0*/  IMAD.MOV.U32 R218, RZ, RZ, R37 ;  /* 0x000000ffffda7224 */ /* 0x000fc600078e0025 */
[----:B------:R-:W-:Y:S01]  /*1ebc0*/  HMMA.16816.F32 R56, R8, R46, RZ ;  /* 0x0000002e0838723c */ /* 0x000fe200000018ff */
[----:B------:R-:W-:Y:S02]  /*1ebd0*/  IMAD.MOV.U32 R217, RZ, RZ, R38 ;  /* 0x000000ffffd97224 */ /* 0x000fe400078e0026 */
[----:B------:R-:W-:-:S03]  /*1ebe0*/  IMAD.MOV.U32 R216, RZ, RZ, R39 ;  /* 0x000000ffffd87224 */ /* 0x000fc600078e0027 */
[C---:B----4-:R-:W-:Y:S06]  /*1ebf0*/  HMMA.16816.F32 R44, R8.reuse, R42, RZ ;  /* 0x0000002a082c723c */ /* 0x050fec00000018ff */
[C---:B------:R-:W-:Y:S06]  /*1ec00*/  HMMA.16816.F32 R16, R8.reuse, R84, RZ ;  /* 0x000000540810723c */ /* 0x040fec00000018ff */
[C---:B------:R-:W-:Y:S06]  /*1ec10*/  HMMA.16816.F32 R48, R8.reuse, R40, RZ ;  /* 0x000000280830723c */ /* 0x040fec00000018ff */
[C---:B------:R-:W-:Y:S06]  /*1ec20*/  HMMA.16816.F32 R40, R8.reuse, R72, RZ ;  /* 0x000000480828723c */ /* 0x040fec00000018ff */
[----:B------:R-:W-:Y:S01]  /*1ec30*/  HMMA.16816.F32 R36, R8, R74, RZ ;  /* 0x0000004a0824723c */ /* 0x000fe200000018ff */
[----:B------:R-:W-:Y:S01]  /*1ec40*/  IMAD.MOV.U32 R175, RZ, RZ, R28 ;  /* 0x000000ffffaf7224 */ /* 0x000fe200078e001c */
[----:B------:R-:W-:-:S04]  /*1ec50*/  MOV R172, R31 ;  /* 0x0000001f00ac7202 */ /* 0x000fc80000000f00 */
[----:B------:R-:W-:Y:S01]  /*1ec60*/  HMMA.16816.F32 R52, R8, R86, RZ ;  /* 0x000000560834723c */ /* 0x000fe200000018ff */
[----:B------:R-:W-:Y:S02]  /*1ec70*/  IMAD.MOV.U32 R174, RZ, RZ, R29 ;  /* 0x000000ffffae7224 */ /* 0x000fe400078e001d */
[----:B------:R-:W-:-:S03]  /*1ec80*/  IMAD.MOV.U32 R173, RZ, RZ, R30 ;  /* 0x000000ffffad7224 */ /* 0x000fc600078e001e */
[----:B------:R-:W-:Y:S01]  /*1ec90*/  HMMA.16816.F32 R28, R8, R82, RZ ;  /* 0x00000052081c723c */ /* 0x000fe200000018ff */
[----:B------:R-:W-:Y:S01]  /*1eca0*/  IMAD.MOV.U32 R235, RZ, RZ, R200 ;  /* 0x000000ffffeb7224 */ /* 0x000fe200078e00c8 */
[----:B------:R-:W-:Y:S01]  /*1ecb0*/  MOV R234, R119 ;  /* 0x0000007700ea7202 */ /* 0x000fe20000000f00 */
[----:B------:R-:W-:-:S03]  /*1ecc0*/  IMAD.MOV.U32 R236, RZ, RZ, R233 ;  /* 0x000000ffffec7224 */ /* 0x000fc600078e00e9 */
[----:B------:R-:W-:Y:S01]  /*1ecd0*/  HMMA.16816.F32 R244, R24, R128, R60 ;  /* 0x0000008018f4723c */ /* 0x000fe2000000183c */
[----:B------:R-:W-:Y:S02]  /*1ece0*/  IMAD.MOV.U32 R69, RZ, RZ, R235 ;  /* 0x000000ffff457224 */ /* 0x000fe400078e00eb */
[----:B------:R-:W-:-:S04]  /*1ecf0*/  IMAD.MOV.U32 R233, RZ, RZ, R79 ;  /* 0x000000ffffe97224 */ /* 0x000fc800078e004f */
[----:B------:R-:W-:Y:S02]  /*1ed00*/  IMAD.MOV.U32 R128, RZ, RZ, R68 ;  /* 0x000000ffff807224 */ /* 0x000fe400078e0044 */
[----:B------:R-:W-:Y:S01]  /*1ed10*/  IMAD.MOV.U32 R129, RZ, RZ, R219 ;  /* 0x000000ffff817224 */ /* 0x000fe200078e00db */
[C---:B--2---:R-:W-:Y:S01]  /*1ed20*/  HMMA.16816.F32 R100, R8.reuse, R88, RZ ;  /* 0x000000580864723c */ /* 0x044fe200000018ff */
[----:B------:R-:W-:Y:S02]  /*1ed30*/  IMAD.MOV.U32 R68, RZ, RZ, R204 ;  /* 0x000000ffff447224 */ /* 0x000fe400078e00cc */
[----:B------:R-:W-:Y:S02]  /*1ed40*/  IMAD.MOV.U32 R199, RZ, RZ, R32 ;  /* 0x000000ffffc77224 */ /* 0x000fe400078e0020 */
[----:B------:R-:W-:Y:S01]  /*1ed50*/  IMAD.MOV.U32 R198, RZ, RZ, R33 ;  /* 0x000000ffffc67224 */ /* 0x000fe200078e0021 */
[----:B------:R-:W-:Y:S01]  /*1ed60*/  HMMA.16816.F32 R92, R8, R90, RZ ;  /* 0x0000005a085c723c */ /* 0x000fe200000018ff */
[----:B------:R-:W-:-:S02]  /*1ed70*/  IMAD.MOV.U32 R197, RZ, RZ, R34 ;  /* 0x000000ffffc57224 */ /* 0x000fc400078e0022 */
[----:B------:R-:W-:Y:S02]  /*1ed80*/  IMAD.MOV.U32 R196, RZ, RZ, R35 ;  /* 0x000000ffffc47224 */ /* 0x000fe400078e0023 */
[----:B------:R-:W-:Y:S01]  /*1ed90*/  IMAD.MOV.U32 R63, RZ, RZ, R211 ;  /* 0x000000ffff3f7224 */ /* 0x000fe200078e00d3 */
[----:B------:R-:W-:Y:S01]  /*1eda0*/  HMMA.16816.F32 R72, R8, R126, RZ ;  /* 0x0000007e0848723c */ /* 0x000fe200000018ff */
[----:B------:R-:W-:-:S05]  /*1edb0*/  IMAD.MOV.U32 R60, RZ, RZ, R218 ;  /* 0x000000ffff3c7224 */ /* 0x000fca00078e00da */
[----:B------:R-:W-:Y:S01]  /*1edc0*/  HMMA.16816.F32 R64, R24, R70, R64 ;  /* 0x000000461840723c */ /* 0x000fe20000001840 */
[----:B------:R-:W-:Y:S02]  /*1edd0*/  IMAD.MOV.U32 R126, RZ, RZ, R208 ;  /* 0x000000ffff7e7224 */ /* 0x000fe400078e00d0 */
[----:B------:R-:W-:-:S03]  /*1ede0*/  IMAD.MOV.U32 R21, RZ, RZ, R234 ;  /* 0x000000ffff157224 */ /* 0x000fc600078e00ea */
[----:B------:R-:W-:Y:S01]  /*1edf0*/  HMMA.16816.F32 R88, R8, R96, RZ ;  /* 0x000000600858723c */ /* 0x000fe200000018ff */
[----:B------:R-:W-:Y:S01]  /*1ee00*/  IMAD.MOV.U32 R70, RZ, RZ, R210 ;  /* 0x000000ffff467224 */ /* 0x000fe200078e00d2 */
[----:B------:R-:W-:Y:S01]  /*1ee10*/  MOV R71, R209 ;  /* 0x000000d100477202 */ /* 0x000fe20000000f00 */
[----:B------:R-:W-:-:S03]  /*1ee20*/  IMAD.MOV.U32 R193, RZ, RZ, R233 ;  /* 0x000000ffffc17224 */ /* 0x000fc600078e00e9 */
[----:B------:R-:W-:Y:S01]  /*1ee30*/  HMMA.16816.F32 R84, R8, R98, RZ ;  /* 0x000000620854723c */ /* 0x000fe200000018ff */
[----:B------:R-:W-:Y:S02]  /*1ee40*/  IMAD.MOV.U32 R61, RZ, RZ, R217 ;  /* 0x000000ffff3d7224 */ /* 0x000fe400078e00d9 */
[----:B------:R-:W-:-:S03]  /*1ee50*/  IMAD.MOV.U32 R62, RZ, RZ, R216 ;  /* 0x000000ffff3e7224 */ /* 0x000fc600078e00d8 */
[----:B------:R-:W-:Y:S06]  /*1ee60*/  HMMA.16816.F32 R32, R8, R80, RZ ;  /* 0x000000500820723c */ /* 0x000fec00000018ff */
[C---:B------:R-:W-:Y:S06]  /*1ee70*/  HMMA.16816.F32 R240, R24.reuse, R130, R56 ;  /* 0x0000008218f0723c */ /* 0x040fec0000001838 */
[----:B------:R-:W-:Y:S01]  /*1ee80*/  HMMA.16816.F32 R96, R24, R122, R44 ;  /* 0x0000007a1860723c */ /* 0x000fe2000000182c */
[----:B------:R-:W-:Y:S01]  /*1ee90*/  MOV R131, R236 ;  /* 0x000000ec00837202 */ /* 0x000fe20000000f00 */
[----:B------:R-:W-:-:S04]  /*1eea0*/  IMAD.MOV.U32 R57, RZ, RZ, R230 ;  /* 0x000000ffff397224 */ /* 0x000fc800078e00e6 */
[----:B------:R-:W-:Y:S01]  /*1eeb0*/  HMMA.16816.F32 R208, R24, R104, R16 ;  /* 0x0000006818d0723c */ /* 0x000fe20000001810 */
[----:B------:R2:W-:Y:S01]  /*1eec0*/  LDSM.16.M88.4 R16, [R2] ;  /* 0x000000000210783b */ /* 0x0005e20000000200 */
[----:B------:R-:W-:Y:S02]  /*1eed0*/  IMAD.MOV.U32 R123, RZ, RZ, R68 ;  /* 0x000000ffff7b7224 */ /* 0x000fe400078e0044 */
[----:B------:R-:W-:Y:S02]  /*1eee0*/  IMAD.MOV.U32 R68, RZ, RZ, R141 ;  /* 0x000000ffff447224 */ /* 0x000fe400078e008d */
[----:B------:R-:W-:Y:S01]  /*1eef0*/  HMMA.16816.F32 R80, R8, R124, RZ ;  /* 0x0000007c0850723c */ /* 0x000fe200000018ff */
[----:B------:R-:W-:Y:S02]  /*1ef00*/  IMAD.MOV.U32 R104, RZ, RZ, R129 ;  /* 0x000000ffff687224 */ /* 0x000fe400078e0081 */
[----:B------:R-:W4:Y:S01]  /*1ef10*/  LDL.LU R129, [R1+0x110] ;  /* 0x0001100001817983 */ /* 0x000f220000300800 */
[----:B------:R-:W-:-:S02]  /*1ef20*/  IMAD.MOV.U32 R58, RZ, RZ, R229 ;  /* 0x000000ffff3a7224 */ /* 0x000fc400078e00e5 */
[C---:B---3--:R-:W-:Y:S01]  /*1ef30*/  HMMA.16816.F32 R236, R24.reuse, R112, R40 ;  /* 0x0000007018ec723c */ /* 0x048fe20000001828 */
[----:B------:R-:W-:Y:S01]  /*1ef40*/  IMAD.MOV.U32 R10, RZ, RZ, R232 ;  /* 0x000000ffff0a7224 */ /* 0x000fe200078e00e8 */
[----:B------:R3:W5:Y:S01]  /*1ef50*/  LDL.LU R141, [R1+0x17c] ;  /* 0x00017c00018d7983 */ /* 0x0007620000300800 */
[----:B------:R-:W-:Y:S01]  /*1ef60*/  IMAD.MOV.U32 R11, RZ, RZ, R231 ;  /* 0x000000ffff0b7224 */ /* 0x000fe200078e00e7 */
[----:B------:R-:W-:Y:S02]  /*1ef70*/  MOV R59, R228 ;  /* 0x000000e4003b7202 */ /* 0x000fe40000000f00 */
[C---:B------:R-:W-:Y:S01]  /*1ef80*/  HMMA.16816.F32 R232, R24.reuse, R114, R36 ;  /* 0x0000007218e8723c */ /* 0x040fe20000001824 */
[----:B------:R-:W-:Y:S02]  /*1ef90*/  IMAD.MOV.U32 R113, RZ, RZ, R70 ;  /* 0x000000ffff717224 */ /* 0x000fe400078e0046 */
[----:B------:R-:W-:Y:S01]  /*1efa0*/  IMAD.MOV.U32 R105, RZ, RZ, R60 ;  /* 0x000000ffff697224 */ /* 0x000fe200078e003c */
[----:B--2---:R-:W-:Y:S01]  /*1efb0*/  MOV R2, R69 ;  /* 0x0000004500027202 */ /* 0x004fe20000000f00 */
[----:B------:R-:W-:Y:S01]  /*1efc0*/  IMAD.MOV.U32 R69, RZ, RZ, R140 ;  /* 0x000000ffff457224 */ /* 0x000fe200078e008c */
[----:B------:R-:W-:Y:S01]  /*1efd0*/  HMMA.16816.F32 R228, R24, R106, R52 ;  /* 0x0000006a18e4723c */ /* 0x000fe20000001834 */
[----:B------:R-:W-:Y:S01]  /*1efe0*/  IMAD.MOV.U32 R114, RZ, RZ, R71 ;  /* 0x000000ffff727224 */ /* 0x000fe200078e0047 */
[----:B------:R3:W5:Y:S01]  /*1eff0*/  LDL.LU R140, [R1+0x178] ;  /* 0x00017800018c7983 */ /* 0x0007620000300800 */
[----:B------:R-:W-:-:S02]  /*1f000*/  IMAD.MOV.U32 R70, RZ, RZ, R139 ;  /* 0x000000ffff467224 */ /* 0x000fc400078e008b */
[----:B------:R-:W-:Y:S01]  /*1f010*/  IMAD.MOV.U32 R71, RZ, RZ, R138 ;  /* 0x000000ffff477224 */ /* 0x000fe200078e008a */
[----:B------:R3:W5:Y:S01]  /*1f020*/  LDL.LU R139, [R1+0x174] ;  /* 0x00017400018b7983 */ /* 0x0007620000300800 */
[----:B------:R-:W-:Y:S02]  /*1f030*/  IMAD.MOV.U32 R106, RZ, RZ, R61 ;  /* 0x000000ffff6a7224 */ /* 0x000fe400078e003d */
[----:B------:R-:W-:Y:S01]  /*1f040*/  IMAD.MOV.U32 R60, RZ, RZ, R137 ;  /* 0x000000ffff3c7224 */ /* 0x000fe200078e0089 */
[----:B------:R3:W5:Y:S01]  /*1f050*/  LDL.LU R138, [R1+0x170] ;  /* 0x00017000018a7983 */ /* 0x0007620000300800 */
[----:B------:R-:W-:Y:S01]  /*1f060*/  IMAD.MOV.U32 R107, RZ, RZ, R62 ;  /* 0x000000ffff6b7224 */ /* 0x000fe200078e003e */
[----:B------:R-:W-:Y:S01]  /*1f070*/  MOV R112, R63 ;  /* 0x0000003f00707202 */ /* 0x000fe20000000f00 */
[----:B------:R-:W-:Y:S01]  /*1f080*/  IMAD.MOV.U32 R61, RZ, RZ, R136 ;  /* 0x000000ffff3d7224 */ /* 0x000fe200078e0088 */
[----:B------:R3:W5:Y:S01]  /*1f090*/  LDL.LU R137, [R1+0x16c] ;  /* 0x00016c0001897983 */ /* 0x0007620000300800 */
[----:B------:R-:W-:Y:S01]  /*1f0a0*/  IMAD.MOV.U32 R62, RZ, RZ, R135 ;  /* 0x000000ffff3e7224 */ /* 0x000fe200078e0087 */
[----:B------:R-:W-:Y:S01]  /*1f0b0*/  MOV R63, R134 ;  /* 0x00000086003f7202 */ /* 0x000fe20000000f00 */
[----:B------:R-:W-:Y:S01]  /*1f0c0*/  IMAD.MOV.U32 R127, RZ, RZ, R207 ;  /* 0x000000ffff7f7224 */ /* 0x000fe200078e00cf */
[----:B------:R3:W5:Y:S01]  /*1f0d0*/  LDL.LU R136, [R1+0x168] ;  /* 0x0001680001887983 */ /* 0x0007620000300800 */
[----:B------:R-:W-:-:S02]  /*1f0e0*/  IMAD.MOV.U32 R124, RZ, RZ, R206 ;  /* 0x000000ffff7c7224 */ /* 0x000fc400078e00ce */
[----:B------:R-:W-:Y:S01]  /*1f0f0*/  IMAD.MOV.U32 R125, RZ, RZ, R205 ;  /* 0x000000ffff7d7224 */ /* 0x000fe200078e00cd */
[----:B------:R3:W5:Y:S01]  /*1f100*/  LDL.LU R135, [R1+0x164] ;  /* 0x0001640001877983 */ /* 0x0007620000300800 */
[C---:B-1----:R-:W-:Y:S03]  /*1f110*/  HMMA.16816.F32 R204, R24.reuse, R110, R28 ;  /* 0x0000006e18cc723c */ /* 0x042fe6000000181c */
[----:B------:R3:W5:Y:S04]  /*1f120*/  LDL.LU R134, [R1+0x160] ;  /* 0x0001600001867983 */ /* 0x0007680000300800 */
[----:B------:R-:W2:Y:S01]  /*1f130*/  LDL.LU R111, [R1+0x114] ;  /* 0x00011400016f7983 */ /* 0x000ea20000300800 */
[----:B------:R-:W-:Y:S03]  /*1f140*/  HMMA.16816.F32 R216, R24, R108, R32 ;  /* 0x0000006c18d8723c */ /* 0x000fe60000001820 */
[----:B------:R-:W1:Y:S04]  /*1f150*/  LDSM.16.M88.4 R40, [R76+0x8800] ;  /* 0x008800004c28783b */ /* 0x000e680000000200 */
[----:B------:R-:W3:Y:S04]  /*1f160*/  LDSM.16.M88.4 R36, [R76+0x9000] ;  /* 0x009000004c24783b */ /* 0x000ee80000000200 */
[----:B------:R1:W3:Y:S01]  /*1f170*/  LDSM.16.M88.4 R32, [R76+0x9800] ;  /* 0x009800004c20783b */ /* 0x0002e20000000200 */
[----:B------:R-:W-:-:S02]  /*1f180*/  IMAD.MOV.U32 R79, RZ, RZ, R240 ;  /* 0x000000ffff4f7224 */ /* 0x000fc400078e00f0 */
[----:B------:R-:W-:Y:S01]  /*1f190*/  IMAD.MOV.U32 R119, RZ, RZ, R78 ;  /* 0x000000ffff777224 */ /* 0x000fe200078e004e */
[----:B------:R-:W-:Y:S01]  /*1f1a0*/  LDSM.16.M88.4 R52, [R131] ;  /* 0x000000008334783b */ /* 0x000fe20000000200 */
[----:B------:R-:W-:Y:S02]  /*1f1b0*/  IMAD.MOV.U32 R200, RZ, RZ, R77 ;  /* 0x000000ffffc87224 */ /* 0x000fe400078e004d */
[----:B------:R-:W-:Y:S01]  /*1f1c0*/  IMAD.MOV.U32 R56, RZ, RZ, R243 ;  /* 0x000000ffff387224 */ /* 0x000fe200078e00f3 */
[----:B------:R-:W3:Y:S01]  /*1f1d0*/  LDSM.16.M88.4 R28, [R10] ;  /* 0x000000000a1c783b */ /* 0x000ee20000000200 */
[----:B------:R-:W-:Y:S02]  /*1f1e0*/  IMAD.MOV.U32 R77, RZ, RZ, R241 ;  /* 0x000000ffff4d7224 */ /* 0x000fe400078e00f1 */
[----:B------:R-:W-:Y:S01]  /*1f1f0*/  IMAD.MOV.U32 R78, RZ, RZ, R242 ;  /* 0x000000ffff4e7224 */ /* 0x000fe200078e00f2 */
[----:B------:R-:W3:Y:S01]  /*1f200*/  LDSM.16.M88.4 R8, [R11] ;  /* 0x000000000b08783b */ /* 0x000ee20000000200 */
[----:B------:R-:W-:Y:S01]  /*1f210*/  HMMA.16816.F32 R240, R24, R120, R48 ;  /* 0x0000007818f0723c */ /* 0x000fe20000001830 */
[----:B------:R-:W-:-:S02]  /*1f220*/  IMAD.MOV.U32 R115, RZ, RZ, R126 ;  /* 0x000000ffff737224 */ /* 0x000fc400078e007e */
[----:B------:R-:W-:Y:S02]  /*1f230*/  IMAD.MOV.U32 R122, RZ, RZ, R125 ;  /* 0x000000ffff7a7224 */ /* 0x000fe400078e007d */
[----:B------:R-:W-:Y:S02]  /*1f240*/  IMAD.MOV.U32 R125, RZ, RZ, R213 ;  /* 0x000000ffff7d7224 */ /* 0x000fe400078e00d5 */
[----:B------:R-:W-:Y:S01]  /*1f250*/  IMAD.MOV.U32 R121, RZ, RZ, R124 ;  /* 0x000000ffff797224 */ /* 0x000fe200078e007c */
[----:B------:R-:W-:Y:S01]  /*1f260*/  MOV R50, R215 ;  /* 0x000000d700327202 */ /* 0x000fe20000000f00 */
[----:B------:R-:W-:Y:S02]  /*1f270*/  IMAD.MOV.U32 R124, RZ, RZ, R214 ;  /* 0x000000ffff7c7224 */ /* 0x000fe400078e00d6 */
[----:B-1----:R-:W-:Y:S02]  /*1f280*/  IMAD.MOV.U32 R76, RZ, RZ, R79 ;  /* 0x000000ffff4c7224 */ /* 0x002fe400078e004f */
[----:B------:R-:W-:Y:S01]  /*1f290*/  IMAD.MOV.U32 R79, RZ, RZ, R56 ;  /* 0x000000ffff4f7224 */ /* 0x000fe200078e0038 */
[----:B------:R-:W-:Y:S01]  /*1f2a0*/  MOV R56, R57 ;  /* 0x0000003900387202 */ /* 0x000fe20000000f00 */
[----:B------:R-:W-:-:S02]  /*1f2b0*/  IMAD.MOV.U32 R126, RZ, RZ, R212 ;  /* 0x000000ffff7e7224 */ /* 0x000fc400078e00d4 */
[----:B------:R-:W-:Y:S01]  /*1f2c0*/  IMAD.MOV.U32 R57, RZ, RZ, R58 ;  /* 0x000000ffff397224 */ /* 0x000fe200078e003a */
[----:B------:R-:W-:Y:S01]  /*1f2d0*/  HMMA.16816.F32 R212, R24, R40, R100 ;  /* 0x0000002818d4723c */ /* 0x000fe20000001864 */
[----:B------:R-:W-:Y:S02]  /*1f2e0*/  IMAD.MOV.U32 R58, RZ, RZ, R59 ;  /* 0x000000ffff3a7224 */ /* 0x000fe400078e003b */
[----:B------:R-:W-:Y:S02]  /*1f2f0*/  IMAD.MOV.U32 R59, RZ, RZ, R128 ;  /* 0x000000ffff3b7224 */ /* 0x000fe400078e0080 */
[----:B------:R-:W-:Y:S02]  /*1f300*/  IMAD.MOV.U32 R48, RZ, RZ, R22 ;  /* 0x000000ffff307224 */ /* 0x000fe400078e0016 */
[----:B------:R-:W-:Y:S01]  /*1f310*/  MOV R100, R199 ;  /* 0x000000c700647202 */ /* 0x000fe20000000f00 */
[----:B------:R-:W-:Y:S02]  /*1f320*/  IMAD.MOV.U32 R101, RZ, RZ, R198 ;  /* 0x000000ffff657224 */ /* 0x000fe400078e00c6 */
[----:B------:R-:W-:-:S02]  /*1f330*/  IMAD.MOV.U32 R102, RZ, RZ, R197 ;  /* 0x000000ffff667224 */ /* 0x000fc400078e00c5 */
[----:B------:R-:W-:Y:S02]  /*1f340*/  IMAD.MOV.U32 R103, RZ, RZ, R196 ;  /* 0x000000ffff677224 */ /* 0x000fe400078e00c4 */
[----:B---3--:R-:W-:Y:S01]  /*1f350*/  HMMA.16816.F32 R196, R24, R36, R88 ;  /* 0x0000002418c4723c */ /* 0x008fe20000001858 */
[----:B------:R-:W-:Y:S02]  /*1f360*/  IMAD.MOV.U32 R49, RZ, RZ, R14 ;  /* 0x000000ffff317224 */ /* 0x000fe400078e000e */
        /* <DEDUP_REMOVED lines=8> */
[C---:B------:R-:W-:Y:S01]  /*1f3f0*/  HMMA.16816.F32 R200, R24.reuse, R42, R92 ;  /* 0x0000002a18c8723c */ /* 0x040fe2000000185c */
[----:B------:R-:W-:Y:S01]  /*1f400*/  IMAD.MOV.U32 R88, RZ, RZ, R175 ;  /* 0x000000ffff587224 */ /* 0x000fe200078e00af */
[----:B------:R-:W-:Y:S01]  /*1f410*/  MOV R91, R172 ;  /* 0x000000ac005b7202 */ /* 0x000fe20000000f00 */
[----:B------:R-:W-:Y:S01]  /*1f420*/  IMAD.MOV.U32 R89, RZ, RZ, R174 ;  /* 0x000000ffff597224 */ /* 0x000fe200078e00ae */
[----:B------:R-:W-:Y:S01]  /*1f430*/  LDSM.16.M88.4 R40, [R41] ;  /* 0x000000002928783b */ /* 0x000fe20000000200 */
[----:B------:R-:W-:Y:S01]  /*1f440*/  IMAD.MOV.U32 R90, RZ, RZ, R173 ;  /* 0x000000ffff5a7224 */ /* 0x000fe200078e00ad */
[C---:B------:R-:W-:Y:S06]  /*1f450*/  HMMA.16816.F32 R92, R24.reuse, R34, R72 ;  /* 0x00000022185c723c */ /* 0x040fec0000001848 */
[----:B------:R-:W-:Y:S01]  /*1f460*/  HMMA.16816.F32 R172, R24, R38, R84 ;  /* 0x0000002618ac723c */ /* 0x000fe20000001854 */
[----:B------:R-:W-:Y:S01]  /*1f470*/  IMAD.MOV.U32 R73, RZ, RZ, R48 ;  /* 0x000000ffff497224 */ /* 0x000fe200078e0030 */
[----:B------:R-:W-:Y:S01]  /*1f480*/  MOV R74, R49 ;  /* 0x00000031004a7202 */ /* 0x000fe20000000f00 */
[----:B------:R-:W-:-:S02]  /*1f490*/  IMAD.MOV.U32 R75, RZ, RZ, R50 ;  /* 0x000000ffff4b7224 */ /* 0x000fc400078e0032 */
[----:B------:R-:W-:Y:S01]  /*1f4a0*/  IMAD.MOV.U32 R72, RZ, RZ, R46 ;  /* 0x000000ffff487224 */ /* 0x000fe200078e002e */
[----:B------:R-:W-:Y:S01]  /*1f4b0*/  LDSM.16.M88.4 R48, [R51] ;  /* 0x000000003330783b */ /* 0x000fe20000000200 */
[----:B------:R-:W-:Y:S02]  /*1f4c0*/  IMAD.MOV.U32 R108, RZ, RZ, R133 ;  /* 0x000000ffff6c7224 */ /* 0x000fe400078e0085 */
[----:B------:R-:W-:Y:S01]  /*1f4d0*/  IMAD.MOV.U32 R109, RZ, RZ, R132 ;  /* 0x000000ffff6d7224 */ /* 0x000fe200078e0084 */
[C---:B------:R-:W-:Y:S01]  /*1f4e0*/  HMMA.16816.F32 R84, R16.reuse, R28, R60 ;  /* 0x0000001c1054723c */ /* 0x040fe2000000183c */
[----:B------:R1:W5:Y:S04]  /*1f4f0*/  LDL.LU R133, [R1+0x15c] ;  /* 0x00015c0001857983 */ /* 0x0003680000300800 */
[----:B------:R1:W5:Y:S01]  /*1f500*/  LDL.LU R132, [R1+0x158] ;  /* 0x0001580001847983 */ /* 0x0003620000300800 */
[C---:B------:R-:W-:Y:S03]  /*1f510*/  HMMA.16816.F32 R68, R16.reuse, R30, R68 ;  /* 0x0000001e1044723c */ /* 0x040fe60000001844 */
[----:B------:R-:W3:Y:S03]  /*1f520*/  LDSM.16.M88.4 R28, [R2] ;  /* 0x00000000021c783b */ /* 0x000ee60000000200 */
[C---:B------:R-:W-:Y:S01]  /*1f530*/  HMMA.16816.F32 R60, R16.reuse, R8, R124 ;  /* 0x00000008103c723c */ /* 0x040fe2000000187c */
[----:B------:R1:W5:Y:S04]  /*1f540*/  LDL.LU R118, [R1+0x154] ;  /* 0x0001540001767983 */ /* 0x0003680000300800 */
[----:B------:R1:W5:Y:S01]  /*1f550*/  LDL.LU R116, [R1+0x150] ;  /* 0x0001500001747983 */ /* 0x0003620000300800 */
[C---:B------:R-:W-:Y:S03]  /*1f560*/  HMMA.16816.F32 R124, R16.reuse, R52, R160 ;  /* 0x00000034107c723c */ /* 0x040fe600000018a0 */
[----:B------:R1:W5:Y:S03]  /*1f570*/  LDL.LU R23, [R1+0x14c] ;  /* 0x00014c0001177983 */ /* 0x0003660000300800 */
[C---:B------:R-:W-:Y:S01]  /*1f580*/  HMMA.16816.F32 R160, R16.reuse, R54, R72 ;  /* 0x0000003610a0723c */ /* 0x040fe20000001848 */
[----:B------:R-:W-:Y:S04]  /*1f590*/  LDSM.16.M88.4 R52, [R224] ;  /* 0x00000000e034783b */ /* 0x000fe80000000200 */
[----:B------:R1:W5:Y:S01]  /*1f5a0*/  LDL.LU R22, [R1+0x148] ;  /* 0x0001480001167983 */ /* 0x0003620000300800 */
[----:B----4-:R-:W-:Y:S01]  /*1f5b0*/  IMAD.MOV.U32 R37, RZ, RZ, R129 ;  /* 0x000000ffff257224 */ /* 0x010fe200078e0081 */
[----:B---3--:R-:W-:Y:S02]  /*1f5c0*/  HMMA.16816.F32 R72, R16, R28, R240 ;  /* 0x0000001c1048723c */ /* 0x008fe400000018f0 */
[----:B------:R1:W5:Y:S04]  /*1f5d0*/  LDL.LU R14, [R1+0x144] ;  /* 0x00014400010e7983 */ /* 0x0003680000300800 */
[----:B------:R-:W-:Y:S01]  /*1f5e0*/  LDSM.16.M88.4 R36, [R37] ;  /* 0x000000002524783b */ /* 0x000fe20000000200 */
[----:B------:R-:W-:Y:S03]  /*1f5f0*/  HMMA.16816.F32 R128, R24, R32, R80 ;  /* 0x000000201880723c */ /* 0x000fe60000001850 */
[----:B------:R-:W-:Y:S04]  /*1f600*/  LDSM.16.M88.4 R24, [R21] ;  /* 0x000000001518783b */ /* 0x000fe80000000200 */
[----:B------:R-:W-:-:S02]  /*1f610*/  IMAD.MOV.U32 R82, RZ, RZ, R44 ;  /* 0x000000ffff527224 */ /* 0x000fc400078e002c */
[----:B------:R-:W-:Y:S02]  /*1f620*/  IMAD.MOV.U32 R83, RZ, RZ, R45 ;  /* 0x000000ffff537224 */ /* 0x000fe400078e002d */
[----:B------:R-:W3:Y:S01]  /*1f630*/  LDSM.16.M88.4 R44, [R47] ;  /* 0x000000002f2c783b */ /* 0x000ee20000000200 */
[----:B--2---:R-:W-:-:S06]  /*1f640*/  IMAD.MOV.U32 R33, RZ, RZ, R111 ;  /* 0x000000ffff217224 */ /* 0x004fcc00078e006f */
[----:B------:R-:W2:Y:S01]  /*1f650*/  LDSM.16.M88.4 R32, [R33] ;  /* 0x000000002120783b */ /* 0x000ea20000000200 */
[----:B------:R-:W-:Y:S02]  /*1f660*/  IMAD.MOV.U32 R80, RZ, RZ, R108 ;  /* 0x000000ffff507224 */ /* 0x000fe400078e006c */
[----:B------:R-:W-:Y:S02]  /*1f670*/  IMAD.MOV.U32 R81, RZ, RZ, R109 ;  /* 0x000000ffff517224 */ /* 0x000fe400078e006d */
[C---:B------:R-:W-:Y:S01]  /*1f680*/  HMMA.16816.F32 R108, R16.reuse, R10, R176 ;  /* 0x0000000a106c723c */ /* 0x040fe200000018b0 */
[----:B------:R-:W-:Y:S05]  /*1f690*/  LDSM.16.M88.4 R8, [R193] ;  /* 0x00000000c108783b */ /* 0x000fea0000000200 */
[C---:B------:R-:W-:Y:S06]  /*1f6a0*/  HMMA.16816.F32 R176, R16.reuse, R48, R80 ;  /* 0x0000003010b0723c */ /* 0x040fec0000001850 */
[C---:B---3--:R-:W-:Y:S06]  /*1f6b0*/  HMMA.16816.F32 R112, R16.reuse, R44, R112 ;  /* 0x0000002c1070723c */ /* 0x048fec0000001870 */
[C---:B------:R-:W-:Y:S01]  /*1f6c0*/  HMMA.16816.F32 R104, R16.reuse, R46, R104 ;  /* 0x0000002e1068723c */ /* 0x040fe20000001868 */
[----:B------:R-:W3:Y:S05]  /*1f6d0*/  LDSM.16.M88.4 R44, [R222] ;  /* 0x00000000de2c783b */ /* 0x000eea0000000200 */
[C---:B------:R-:W-:Y:S06]  /*1f6e0*/  HMMA.16816.F32 R80, R16.reuse, R36, R56 ;  /* 0x000000241050723c */ /* 0x040fec0000001838 */
[C---:B--2---:R-:W-:Y:S06]  /*1f6f0*/  HMMA.16816.F32 R56, R16.reuse, R32, R244 ;  /* 0x000000201038723c */ /* 0x044fec00000018f4 */
[C---:B------:R-:W-:Y:S01]  /*1f700*/  HMMA.16816.F32 R76, R16.reuse, R34, R76 ;  /* 0x00000022104c723c */ /* 0x040fe2000000184c */
[----:B------:R-:W2:Y:S05]  /*1f710*/  LDSM.16.M88.4 R32, [R119] ;  /* 0x000000007720783b */ /* 0x000eaa0000000200 */
[C---:B------:R-:W-:Y:S01]  /*1f720*/  HMMA.16816.F32 R64, R16.reuse, R38, R64 ;  /* 0x000000261040723c */ /* 0x040fe20000001840 */
[----:B------:R-:W4:Y:S05]  /*1f730*/  LDSM.16.M88.4 R36, [R181] ;  /* 0x00000000b524783b */ /* 0x000f2a0000000200 */
[C---:B---3--:R-:W-:Y:S06]  /*1f740*/  HMMA.16816.F32 R212, R16.reuse, R44, R212 ;  /* 0x0000002c10d4723c */ /* 0x048fec00000018d4 */
[C---:B------:R-:W-:Y:S06]  /*1f750*/  HMMA.16816.F32 R244, R16.reuse, R46, R200 ;  /* 0x0000002e10f4723c */ /* 0x040fec00000018c8 */
[C---:B------:R-:W-:Y:S01]  /*1f760*/  HMMA.16816.F32 R96, R16.reuse, R30, R96 ;  /* 0x0000001e1060723c */ /* 0x040fe20000001860 */
[----:B------:R3:W1:Y:S05]  /*1f770*/  LDSM.16.M88.4 R28, [R117] ;  /* 0x00000000751c783b */ /* 0x00066a0000000200 */
[C---:B--2---:R-:W-:Y:S06]  /*1f780*/  HMMA.16816.F32 R44, R16.reuse, R32, R196 ;  /* 0x00000020102c723c */ /* 0x044fec00000018c4 */
[----:B------:R-:W-:Y:S01]  /*1f790*/  HMMA.16816.F32 R32, R16, R34, R172 ;  /* 0x000000221020723c */ /* 0x000fe200000018ac */
[----:B------:R-:W-:Y:S01]  /*1f7a0*/  IMAD.MOV.U32 R200, RZ, RZ, R6 ;  /* 0x000000ffffc87224 */ /* 0x000fe200078e0006 */
[----:B------:R-:W-:Y:S01]  /*1f7b0*/  MOV R202, R3 ;  /* 0x0000000300ca7202 */ /* 0x000fe20000000f00 */
[----:B------:R-:W-:-:S02]  /*1f7c0*/  IMAD.MOV.U32 R201, RZ, RZ, R4 ;  /* 0x000000ffffc97224 */ /* 0x000fc400078e0004 */
[----:B------:R-:W-:Y:S01]  /*1f7d0*/  IMAD.MOV.U32 R203, RZ, RZ, R0 ;  /* 0x000000ffffcb7224 */ /* 0x000fe200078e0000 */
[C---:B------:R-:W-:Y:S06]  /*1f7e0*/  HMMA.16816.F32 R236, R16.reuse, R24, R236 ;  /* 0x0000001810ec723c */ /* 0x040fec00000018ec */
[C---:B------:R-:W-:Y:S01]  /*1f7f0*/  HMMA.16816.F32 R232, R16.reuse, R26, R232 ;  /* 0x0000001a10e8723c */ /* 0x040fe200000018e8 */
[----:B------:R-:W-:Y:S05]  /*1f800*/  LDSM.16.M88.4 R24, [R186+0x800] ;  /* 0x00080000ba18783b */ /* 0x000fea0000000200 */
[C---:B------:R-:W-:Y:S06]  /*1f810*/  HMMA.16816.F32 R216, R16.reuse, R8, R216 ;  /* 0x0000000810d8723c */ /* 0x040fec00000018d8 */
[----:B------:R-:W-:Y:S01]  /*1f820*/  HMMA.16816.F32 R240, R16, R10, R204 ;  /* 0x0000000a10f0723c */ /* 0x000fe200000018cc */
[----:B------:R-:W2:Y:S01]  /*1f830*/  LDSM.16.M88.4 R8, [R189] ;  /* 0x00000000bd08783b */ /* 0x000ea20000000200 */
[----:B------:R-:W-:Y:S01]  /*1f840*/  IMAD.MOV.U32 R0, RZ, RZ, R33 ;  /* 0x000000ffff007224 */ /* 0x000fe200078e0021 */
[----:B------:R-:W-:Y:S01]  /*1f850*/  MOV R4, R35 ;  /* 0x0000002300047202 */ /* 0x000fe20000000f00 */
[----:B------:R-:W-:-:S02]  /*1f860*/  IMAD.MOV.U32 R222, RZ, RZ, R34 ;  /* 0x000000ffffde7224 */ /* 0x000fc400078e0022 */
[----:B------:R-:W-:Y:S02]  /*1f870*/  IMAD.MOV.U32 R3, RZ, RZ, R32 ;  /* 0x000000ffff037224 */ /* 0x000fe400078e0020 */
[C---:B----4-:R-:W-:Y:S01]  /*1f880*/  HMMA.16816.F32 R32, R16.reuse, R36, R200 ;  /* 0x000000241020723c */ /* 0x050fe200000018c8 */
[----:B------:R-:W-:Y:S02]  /*1f890*/  IMAD.MOV.U32 R204, RZ, RZ, R20 ;  /* 0x000000ffffcc7224 */ /* 0x000fe400078e0014 */
[----:B------:R-:W-:Y:S02]  /*1f8a0*/  IMAD.MOV.U32 R205, RZ, RZ, R15 ;  /* 0x000000ffffcd7224 */ /* 0x000fe400078e000f */
[----:B------:R-:W-:Y:S02]  /*1f8b0*/  IMAD.MOV.U32 R206, RZ, RZ, R13 ;  /* 0x000000ffffce7224 */ /* 0x000fe400078e000d */
[----:B------:R-:W-:Y:S01]  /*1f8c0*/  IMAD.MOV.U32 R207, RZ, RZ, R12 ;  /* 0x000000ffffcf7224 */ /* 0x000fe200078e000c */
[C---:B------:R-:W-:Y:S06]  /*1f8d0*/  HMMA.16816.F32 R208, R16.reuse, R52, R208 ;  /* 0x0000003410d0723c */ /* 0x040fec00000018d0 */
[----:B------:R-:W-:Y:S01]  /*1f8e0*/  HMMA.16816.F32 R228, R16, R54, R228 ;  /* 0x0000003610e4723c */ /* 0x000fe200000018e4 */
[----:B------:R-:W-:-:S02]  /*1f8f0*/  IMAD.MOV.U32 R53, RZ, RZ, R46 ;  /* 0x000000ffff357224 */ /* 0x000fc400078e002e */
[----:B------:R-:W-:-:S03]  /*1f900*/  IMAD.MOV.U32 R52, RZ, RZ, R47 ;  /* 0x000000ffff347224 */ /* 0x000fc600078e002f */
[C---:B------:R-:W-:Y:S01]  /*1f910*/  HMMA.16816.F32 R120, R16.reuse, R50, R120 ;  /* 0x000000321078723c */ /* 0x040fe20000001878 */
[----:B------:R-:W-:Y:S01]  /*1f920*/  IMAD.MOV.U32 R55, RZ, RZ, R44 ;  /* 0x000000ffff377224 */ /* 0x000fe200078e002c */
[----:B------:R-:W-:Y:S01]  /*1f930*/  LDSM.16.M88.4 R48, [R186+0x1800] ;  /* 0x00180000ba30783b */ /* 0x000fe20000000200 */
[----:B------:R-:W-:Y:S02]  /*1f940*/  IMAD.MOV.U32 R54, RZ, RZ, R45 ;  /* 0x000000ffff367224 */ /* 0x000fe400078e002d */
[----:B---3--:R-:W-:Y:S01]  /*1f950*/  IMAD.MOV.U32 R117, RZ, RZ, R32 ;  /* 0x000000ffff757224 */ /* 0x008fe200078e0020 */
[C---:B------:R-:W-:Y:S01]  /*1f960*/  HMMA.16816.F32 R100, R16.reuse, R40, R100 ;  /* 0x000000281064723c */ /* 0x040fe20000001864 */
[----:B------:R-:W-:Y:S02]  /*1f970*/  IMAD.MOV.U32 R21, RZ, RZ, R33 ;  /* 0x000000ffff157224 */ /* 0x000fe400078e0021 */
[----:B------:R-:W-:Y:S02]  /*1f980*/  IMAD.MOV.U32 R20, RZ, RZ, R34 ;  /* 0x000000ffff147224 */ /* 0x000fe400078e0022 */
[----:B------:R-:W-:Y:S01]  /*1f990*/  IMAD.MOV.U32 R15, RZ, RZ, R35 ;  /* 0x000000ffff0f7224 */ /* 0x000fe200078e0023 */
[C---:B------:R-:W-:Y:S01]  /*1f9a0*/  HMMA.16816.F32 R88, R16.reuse, R42, R88 ;  /* 0x0000002a1058723c */ /* 0x040fe20000001858 */
[----:B------:R-:W3:Y:S05]  /*1f9b0*/  LDSM.16.M88.4 R40, [R186+0x1000] ;  /* 0x00100000ba28783b */ /* 0x000eea0000000200 */
[C---:B------:R-:W-:Y:S01]  /*1f9c0*/  HMMA.16816.F32 R44, R16.reuse, R38, R204 ;  /* 0x00000026102c723c */ /* 0x040fe200000018cc */
[----:B------:R-:W-:Y:S05]  /*1f9d0*/  LDSM.16.M88.4 R36, [R186+0x4000] ;  /* 0x00400000ba24783b */ /* 0x000fea0000000200 */
[C---:B-1----:R-:W-:Y:S06]  /*1f9e0*/  HMMA.16816.F32 R32, R16.reuse, R28, R128 ;  /* 0x0000001c1020723c */ /* 0x042fec0000001880 */
[----:B------:R-:W-:Y:S06]  /*1f9f0*/  HMMA.16816.F32 R16, R16, R30, R92 ;  /* 0x0000001e1010723c */ /* 0x000fec000000185c */
[C---:B--2---:R-:W-:Y:S01]  /*1fa00*/  HMMA.16816.F32 R200, R8.reuse, R24, R84 ;  /* 0x0000001808c8723c */ /* 0x044fe20000001854 */
[----:B------:R-:W1:Y:S05]  /*1fa10*/  LDSM.16.M88.4 R84, [R186] ;  /* 0x00000000ba54783b */ /* 0x000e6a0000000200 */
[----:B------:R-:W-:Y:S01]  /*1fa20*/  HMMA.16816.F32 R172, R8, R26, R68 ;  /* 0x0000001a08ac723c */ /* 0x000fe20000001844 */
[----:B------:R-:W2:Y:S06]  /*1fa30*/  LDSM.16.M88.4 R24, [R186+0x3000] ;  /* 0x00300000ba18783b */ /* 0x000eac0000000200 */
[----:B------:R-:W-:-:S02]  /*1fa40*/  IMAD.MOV.U32 R68, RZ, RZ, R252 ;  /* 0x000000ffff447224 */ /* 0x000fc400078e00fc */
[----:B------:R-:W4:Y:S03]  /*1fa50*/  S2R R252, SR_TID.X ;  /* 0x0000000000fc7919 */ /* 0x000f260000002100 */
[----:B------:R-:W-:Y:S02]  /*1fa60*/  IMAD.MOV.U32 R2, RZ, RZ, R16 ;  /* 0x000000ffff027224 */ /* 0x000fe400078e0010 */
[----:B------:R-:W-:Y:S02]  /*1fa70*/  IMAD.MOV.U32 R193, RZ, RZ, R19 ;  /* 0x000000ffffc17224 */ /* 0x000fe400078e0013 */
[----:B------:R-:W-:Y:S02]  /*1fa80*/  IMAD.MOV.U32 R12, RZ, RZ, R18 ;  /* 0x000000ffff0c7224 */ /* 0x000fe400078e0012 */
[----:B------:R-:W-:Y:S02]  /*1fa90*/  IMAD.MOV.U32 R6, RZ, RZ, R17 ;  /* 0x000000ffff067224 */ /* 0x000fe400078e0011 */
[----:B------:R-:W2:Y:S01]  /*1faa0*/  LDSM.16.M88.4 R16, [R186+0x3800] ;  /* 0x00380000ba10783b */ /* 0x000ea20000000200 */
[----:B---3--:R-:W-:Y:S01]  /*1fab0*/  HMMA.16816.F32 R204, R8, R40, R60 ;  /* 0x0000002808cc723c */ /* 0x008fe2000000183c */
[----:B------:R-:W-:Y:S01]  /*1fac0*/  IMAD.MOV.U32 R28, RZ, RZ, R34 ;  /* 0x000000ffff1c7224 */ /* 0x000fe200078e0022 */
[----:B------:R-:W-:Y:S01]  /*1fad0*/  MOV R224, R35 ;  /* 0x0000002300e07202 */ /* 0x000fe20000000f00 */
[----:B------:R-:W-:-:S02]  /*1fae0*/  IMAD.MOV.U32 R13, RZ, RZ, R33 ;  /* 0x000000ffff0d7224 */ /* 0x000fc400078e0021 */
[----:B------:R-:W-:Y:S02]  /*1faf0*/  IMAD.MOV.U32 R119, RZ, RZ, R32 ;  /* 0x000000ffff777224 */ /* 0x000fe400078e0020 */
[----:B------:R-:W3:Y:S01]  /*1fb00*/  LDSM.16.M88.4 R32, [R186+0x2000] ;  /* 0x00200000ba20783b */ /* 0x000ee20000000200 */
[C---:B-1----:R-:W-:Y:S01]  /*1fb10*/  HMMA.16816.F32 R60, R8.reuse, R86, R44 ;  /* 0x00000056083c723c */ /* 0x042fe2000000182c */
[----:B------:R-:W-:Y:S01]  /*1fb20*/  MOV R70, R13 ;  /* 0x0000000d00467202 */ /* 0x000fe20000000f00 */
[----:B------:R-:W-:Y:S02]  /*1fb30*/  IMAD.SHL.U32 R13, R249, 0x100, RZ ;  /* 0x00000100f90d7824 */ /* 0x000fe400078e00ff */
[----:B----4-:R-:W-:Y:S02]  /*1fb40*/  IMAD.SHL.U32 R252, R252, 0x2, RZ ;  /* 0x00000002fcfc7824 */ /* 0x010fe400078e00ff */
[----:B------:R-:W-:Y:S01]  /*1fb50*/  HMMA.16816.F32 R128, R8, R42, R108 ;  /* 0x0000002a0880723c */ /* 0x000fe2000000186c */
[----:B------:R-:W-:Y:S01]  /*1fb60*/  IMAD.MOV.U32 R71, RZ, RZ, R0 ;  /* 0x000000ffff477224 */ /* 0x000fe200078e0000 */
[----:B------:R-:W1:Y:S01]  /*1fb70*/  LDSM.16.M88.4 R40, [R186+0x4800] ;  /* 0x00480000ba28783b */ /* 0x000e620000000200 */
[----:B------:R-:W-:-:S03]  /*1fb80*/  LOP3.LUT R252, R252, 0x6, RZ, 0xc0, !PT ;  /* 0x00000006fcfc7812 */ /* 0x000fc600078ec0ff */
[C---:B--2---:R-:W-:Y:S01]  /*1fb90*/  HMMA.16816.F32 R92, R8.reuse, R26, R88 ;  /* 0x0000001a085c723c */ /* 0x044fe20000001858 */
[----:B------:R-:W-:Y:S01]  /*1fba0*/  IMAD.MOV.U32 R69, RZ, RZ, R28 ;  /* 0x000000ffff457224 */ /* 0x000fe200078e001c */
[C---:B------:R-:W-:Y:S01]  /*1fbb0*/  LOP3.LUT R0, R13.reuse, 0x8, R252, 0xfe, !PT ;  /* 0x000000080d007812 */ /* 0x040fe200078efefc */
[----:B------:R-:W-:Y:S01]  /*1fbc0*/  LDSM.16.M88.4 R28, [R186+0x2800] ;  /* 0x00280000ba1c783b */ /* 0x000fe20000000200 */
[----:B------:R-:W-:Y:S02]  /*1fbd0*/  IMAD.MOV.U32 R46, RZ, RZ, R3 ;  /* 0x000000ffff2e7224 */ /* 0x000fe400078e0003 */
[----:B------:R-:W-:Y:S01]  /*1fbe0*/  I2FP.F32.S32 R3, R0 ;  /* 0x0000000000037245 */ /* 0x000fe20000201400 */
[C---:B------:R-:W-:Y:S06]  /*1fbf0*/  HMMA.16816.F32 R108, R8.reuse, R16, R80 ;  /* 0x00000010086c723c */ /* 0x040fec0000001850 */
[----:B------:R-:W-:Y:S01]  /*1fc00*/  HMMA.16816.F32 R88, R8, R18, R64 ;  /* 0x000000120858723c */ /* 0x000fe20000001840 */
[----:B------:R-:W2:Y:S01]  /*1fc10*/  LDSM.16.M88.4 R16, [R186+0x5000] ;  /* 0x00500000ba10783b */ /* 0x000ea20000000200 */
[----:B------:R-:W-:Y:S01]  /*1fc20*/  IMAD.MOV.U32 R45, RZ, RZ, R2 ;  /* 0x000000ffff2d7224 */ /* 0x000fe200078e0002 */
[----:B------:R-:W-:-:S03]  /*1fc30*/  LOP3.LUT R2, R13, 0x10, R252, 0xfe, !PT ;  /* 0x000000100d027812 */ /* 0x000fc600078efefc */
[----:B------:R-:W-:Y:S01]  /*1fc40*/  HMMA.16816.F32 R160, R8, R50, R160 ;  /* 0x0000003208a0723c */ /* 0x000fe200000018a0 */
[C---:B------:R-:W-:Y:S02]  /*1fc50*/  ISETP.GE.AND P6, PT, R0.reuse, R7, PT ;  /* 0x000000070000720c */ /* 0x040fe40003fc6270 */
[----:B------:R-:W-:-:S04]  /*1fc60*/  ISETP.GE.AND P4, PT, R0, R5, PT ;  /* 0x000000050000720c */ /* 0x000fc80003f86270 */
[----:B------:R-:W-:Y:S01]  /*1fc70*/  MOV R51, R4 ;  /* 0x0000000400337202 */ /* 0x000fe20000000f00 */
[CC--:B------:R-:W-:Y:S01]  /*1fc80*/  FFMA.FTZ R4, R157.reuse, R3.reuse, R60 ;  /* 0x000000039d047223 */ /* 0x0c0fe2000001003c */
[----:B------:R-:W-:Y:S01]  /*1fc90*/  FFMA.FTZ R3, R157, R3, R62 ;  /* 0x000000039d037223 */ /* 0x000fe2000001003e */
[----:B------:R-:W-:Y:S02]  /*1fca0*/  LOP3.LUT R0, R13, 0x18, R252, 0xfe, !PT ;  /* 0x000000180d007812 */ /* 0x000fe400078efefc */
[C---:B------:R-:W-:Y:S02]  /*1fcb0*/  ISETP.GE.AND P5, PT, R2.reuse, R7, PT ;  /* 0x000000070200720c */ /* 0x040fe40003fa6270 */
[----:B------:R-:W-:Y:S01]  /*1fcc0*/  ISETP.GE.AND P3, PT, R2, R5, PT ;  /* 0x000000050200720c */ /* 0x000fe20003f66270 */
[----:B------:R-:W-:Y:S01]  /*1fcd0*/  IMAD.MOV.U32 R50, RZ, RZ, R222 ;  /* 0x000000ffff327224 */ /* 0x000fe200078e00de */
[----:B------:R-:W-:Y:S01]  /*1fce0*/  I2FP.F32.S32 R2, R2 ;  /* 0x0000000200027245 */ /* 0x000fe20000201400 */
[----:B------:R-:W-:Y:S01]  /*1fcf0*/  IMAD.MOV.U32 R60, RZ, RZ, R193 ;  /* 0x000000ffff3c7224 */ /* 0x000fe200078e00c1 */
[----:B------:R-:W-:-:S02]  /*1fd00*/  FSEL R222, R4, -INF , !P6 ;  /* 0xff80000004de7808 */ /* 0x000fc40007000000 */
[----:B------:R-:W-:Y:S01]  /*1fd10*/  FSEL R193, R3, -INF , !P4 ;  /* 0xff80000003c17808 */ /* 0x000fe20006000000 */
[----:B------:R-:W-:Y:S01]  /*1fd20*/  IMAD.MOV.U32 R62, RZ, RZ, R12 ;  /* 0x000000ffff3e7224 */ /* 0x000fe200078e000c */
[C---:B------:R-:W-:Y:S02]  /*1fd30*/  ISETP.GE.AND P6, PT, R0.reuse, R7, PT ;  /* 0x000000070000720c */ /* 0x040fe40003fc6270 */
[----:B------:R-:W-:Y:S01]  /*1fd40*/  ISETP.GE.AND P4, PT, R0, R5, PT ;  /* 0x000000050000720c */ /* 0x000fe20003f86270 */
[----:B------:R-:W-:Y:S01]  /*1fd50*/  HMMA.16816.F32 R196, R8, R48, R124 ;  /* 0x0000003008c4723c */ /* 0x000fe2000000187c */
[----:B------:R-:W-:Y:S01]  /*1fd60*/  I2FP.F32.S32 R0, R0 ;  /* 0x0000000000007245 */ /* 0x000fe20000201400 */
[CC--:B------:R-:W-:Y:S01]  /*1fd70*/  FFMA.FTZ R12, R157.reuse, R2.reuse, R200 ;  /* 0x000000029d0c7223 */ /* 0x0c0fe200000100c8 */
[----:B------:R-:W-:Y:S01]  /*1fd80*/  FFMA.FTZ R4, R157, R2, R202 ;  /* 0x000000029d047223 */ /* 0x000fe200000100ca */
[----:B------:R-:W-:Y:S01]  /*1fd90*/  LOP3.LUT R2, R13, 0x20, R252, 0xfe, !PT ;  /* 0x000000200d027812 */ /* 0x000fe200078efefc */
[----:B------:R-:W-:-:S02]  /*1fda0*/  IMAD.MOV.U32 R44, RZ, RZ, R6 ;  /* 0x000000ffff2c7224 */ /* 0x000fc400078e0006 */
[CC--:B------:R-:W-:Y:S01]  /*1fdb0*/  FFMA.FTZ R6, R157.reuse, R0.reuse, R172 ;  /* 0x000000009d067223 */ /* 0x0c0fe200000100ac */
[----:B------:R-:W-:Y:S01]  /*1fdc0*/  FFMA.FTZ R3, R157, R0, R174 ;  /* 0x000000009d037223 */ /* 0x000fe200000100ae */
[----:B------:R-:W-:Y:S02]  /*1fdd0*/  FSEL R200, R12, -INF , !P5 ;  /* 0xff8000000cc87808 */ /* 0x000fe40006800000 */
[----:B------:R-:W-:Y:S02]  /*1fde0*/  FSEL R174, R4, -INF , !P3 ;  /* 0xff80000004ae7808 */ /* 0x000fe40005800000 */
[----:B------:R-:W-:Y:S02]  /*1fdf0*/  LOP3.LUT R0, R13, 0x28, R252, 0xfe, !PT ;  /* 0x000000280d007812 */ /* 0x000fe400078efefc */
[C---:B------:R-:W-:Y:S02]  /*1fe00*/  ISETP.GE.AND P5, PT, R2.reuse, R7, PT ;  /* 0x000000070200720c */ /* 0x040fe40003fa6270 */
[----:B------:R-:W-:-:S02]  /*1fe10*/  ISETP.GE.AND P3, PT, R2, R5, PT ;  /* 0x000000050200720c */ /* 0x000fc40003f66270 */
[----:B------:R-:W-:Y:S02]  /*1fe20*/  I2FP.F32.S32 R2, R2 ;  /* 0x0000000200027245 */ /* 0x000fe40000201400 */
[----:B------:R-:W-:Y:S02]  /*1fe30*/  FSEL R202, R6, -INF , !P6 ;  /* 0xff80000006ca7808 */ /* 0x000fe40007000000 */
[----:B------:R-:W-:Y:S02]  /*1fe40*/  FSEL R172, R3, -INF , !P4 ;  /* 0xff80000003ac7808 */ /* 0x000fe40006000000 */
[C---:B------:R-:W-:Y:S02]  /*1fe50*/  ISETP.GE.AND P6, PT, R0.reuse, R7, PT ;  /* 0x000000070000720c */ /* 0x040fe40003fc6270 */
[----:B------:R-:W-:Y:S01]  /*1fe60*/  ISETP.GE.AND P4, PT, R0, R5, PT ;  /* 0x000000050000720c */ /* 0x000fe20003f86270 */
[----:B---3--:R-:W-:Y:S01]  /*1fe70*/  HMMA.16816.F32 R176, R8, R32, R176 ;  /* 0x0000002008b0723c */ /* 0x008fe200000018b0 */
[----:B------:R-:W-:Y:S01]  /*1fe80*/  I2FP.F32.S32 R0, R0 ;  /* 0x0000000000007245 */ /* 0x000fe20000201400 */
[CC--:B------:R-:W-:Y:S01]  /*1fe90*/  FFMA.FTZ R12, R157.reuse, R2.reuse, R204 ;  /* 0x000000029d0c7223 */ /* 0x0c0fe200000100cc */
[----:B------:R-:W-:Y:S01]  /*1fea0*/  FFMA.FTZ R4, R157, R2, R206 ;  /* 0x000000029d047223 */ /* 0x000fe200000100ce */
[----:B------:R-:W-:-:S02]  /*1feb0*/  LOP3.LUT R2, R13, 0x30, R252, 0xfe, !PT ;  /* 0x000000300d027812 */ /* 0x000fc400078efefc */
[----:B------:R-:W-:Y:S01]  /*1fec0*/  HMMA.16816.F32 R120, R8, R34, R120 ;  /* 0x000000220878723c */ /* 0x000fe20000001878 */
[CC--:B------:R-:W-:Y:S01]  /*1fed0*/  FFMA.FTZ R6, R157.reuse, R0.reuse, R128 ;  /* 0x000000009d067223 */ /* 0x0c0fe20000010080 */
[----:B------:R-:W-:Y:S01]  /*1fee0*/  FFMA.FTZ R3, R157, R0, R130 ;  /* 0x000000009d037223 */ /* 0x000fe20000010082 */
[----:B------:R-:W-:Y:S02]  /*1fef0*/  FSEL R204, R12, -INF , !P5 ;  /* 0xff8000000ccc7808 */ /* 0x000fe40006800000 */
[----:B------:R-:W-:Y:S02]  /*1ff00*/  FSEL R128, R4, -INF , !P3 ;  /* 0xff80000004807808 */ /* 0x000fe40005800000 */
[----:B------:R-:W-:Y:S02]  /*1ff10*/  LOP3.LUT R0, R13, 0x38, R252, 0xfe, !PT ;  /* 0x000000380d007812 */ /* 0x000fe400078efefc */
[C---:B------:R-:W-:Y:S02]  /*1ff20*/  ISETP.GE.AND P5, PT, R2.reuse, R7, PT ;  /* 0x000000070200720c */ /* 0x040fe40003fa6270 */
[----:B------:R-:W-:-:S02]  /*1ff30*/  ISETP.GE.AND P3, PT, R2, R5, PT ;  /* 0x000000050200720c */ /* 0x000fc40003f66270 */
[----:B------:R-:W-:Y:S01]  /*1ff40*/  I2FP.F32.S32 R2, R2 ;  /* 0x0000000200027245 */ /* 0x000fe20000201400 */
[C---:B------:R-:W-:Y:S01]  /*1ff50*/  HMMA.16816.F32 R80, R8.reuse, R38, R76 ;  /* 0x000000260850723c */ /* 0x040fe2000000184c */
[----:B------:R-:W-:Y:S01]  /*1ff60*/  FSEL R206, R6, -INF , !P6 ;  /* 0xff80000006ce7808 */ /* 0x000fe20007000000 */
[----:B------:R-:W-:Y:S01]  /*1ff70*/  IMAD.MOV.U32 R49, RZ, RZ, R69 ;  /* 0x000000ffff317224 */ /* 0x000fe200078e0045 */
[----:B------:R-:W-:Y:S01]  /*1ff80*/  FSEL R130, R3, -INF , !P4 ;  /* 0xff80000003827808 */ /* 0x000fe20006000000 */
[----:B------:R-:W-:Y:S01]  /*1ff90*/  IMAD.MOV.U32 R48, RZ, RZ, R70 ;  /* 0x000000ffff307224 */ /* 0x000fe200078e0046 */
[----:B------:R-:W-:Y:S01]  /*1ffa0*/  ISETP.GE.AND P2, PT, R68, 0x3, PT ;  /* 0x000000034400780c */ /* 0x000fe20003f46270 */
[----:B------:R-:W-:Y:S01]  /*1ffb0*/  IMAD.MOV.U32 R47, RZ, RZ, R71 ;  /* 0x000000ffff2f7224 */ /* 0x000fe200078e0047 */
[C---:B-1----:R-:W-:Y:S01]  /*1ffc0*/  HMMA.16816.F32 R76, R8.reuse, R40, R72 ;  /* 0x00000028084c723c */ /* 0x042fe20000001848 */
[C---:B------:R-:W-:Y:S02]  /*1ffd0*/  ISETP.GE.AND P6, PT, R0.reuse, R7, PT ;  /* 0x000000070000720c */ /* 0x040fe40003fc6270 */
[----:B------:R-:W-:Y:S01]  /*1ffe0*/  ISETP.GE.AND P4, PT, R0, R5, PT ;  /* 0x000000050000720c */ /* 0x000fe20003f86270 */
[C---:B------:R-:W-:Y:S01]  /*1fff0*/  FFMA.FTZ R12, R157.reuse, R2, R196 ;  /* 0x000000029d0c7223 */ /* 0x040fe200000100c4 */
[----:B------:R-:W-:Y:S01]  /*20000*/  I2FP.F32.S32 R0, R0 ;  /* 0x0000000000007245 */ /* 0x000fe20000201400 */
[----:B--2---:R-:W-:Y:S01]  /*20010*/  HMMA.16816.F32 R72, R8, R16, R236 ;  /* 0x000000100848723c */ /* 0x004fe200000018ec */
[----:B------:R-:W-:Y:S01]  /*20020*/  FFMA.FTZ R4, R157, R2, R198 ;  /* 0x000000029d047223 */ /* 0x000fe200000100c6 */
[----:B------:R-:W-:-:S04]  /*20030*/  LOP3.LUT R2, R13, 0x40, R252, 0xfe, !PT ;  /* 0x000000400d027812 */ /* 0x000fc800078efefc */
[----:B------:R-:W-:Y:S01]  /*20040*/  HMMA.16816.F32 R68, R8, R18, R232 ;  /* 0x000000120844723c */ /* 0x000fe200000018e8 */
[----:B------:R-:W1:Y:S01]  /*20050*/  LDSM.16.M88.4 R16, [R186+0x6000] ;  /* 0x00600000ba10783b */ /* 0x000e620000000200 */
[----:B------:R-:W-:-:S04]  /*20060*/  IMAD.MOV.U32 R236, RZ, RZ, R119 ;  /* 0x000000ffffec7224 */ /* 0x000fc800078e0077 */
[C---:B------:R-:W-:Y:S01]  /*20070*/  HMMA.16816.F32 R124, R8.reuse, R28, R112 ;  /* 0x0000001c087c723c */ /* 0x040fe20000001870 */
[CC--:B------:R-:W-:Y:S01]  /*20080*/  FFMA.FTZ R6, R157.reuse, R0.reuse, R160 ;  /* 0x000000009d067223 */ /* 0x0c0fe200000100a0 */
[----:B------:R-:W-:Y:S01]  /*20090*/  FFMA.FTZ R3, R157, R0, R162 ;  /* 0x000000009d037223 */ /* 0x000fe200000100a2 */
[----:B------:R-:W-:Y:S02]  /*200a0*/  FSEL R160, R12, -INF , !P5 ;  /* 0xff8000000ca07808 */ /* 0x000fe40006800000 */
[----:B------:R-:W-:Y:S01]  /*200b0*/  FSEL R119, R4, -INF , !P3 ;  /* 0xff80000004777808 */ /* 0x000fe20005800000 */
[----:B------:R-:W-:Y:S01]  /*200c0*/  HMMA.16816.F32 R104, R8, R30, R104 ;  /* 0x0000001e0868723c */ /* 0x000fe20000001868 */
[----:B------:R-:W-:Y:S01]  /*200d0*/  LOP3.LUT R0, R13, 0x48, R252, 0xfe, !PT ;  /* 0x000000480d007812 */ /* 0x000fe200078efefc */
[----:B------:R-:W-:Y:S01]  /*200e0*/  LDSM.16.M88.4 R28, [R186+0x6800] ;  /* 0x00680000ba1c783b */ /* 0x000fe20000000200 */
[C---:B------:R-:W-:Y:S02]  /*200f0*/  ISETP.GE.AND P5, PT, R2.reuse, R7, PT ;  /* 0x000000070200720c */ /* 0x040fe40003fa6270 */
[----:B------:R-:W-:-:S02]  /*20100*/  ISETP.GE.AND P3, PT, R2, R5, PT ;  /* 0x000000050200720c */ /* 0x000fc40003f66270 */
[----:B------:R-:W-:Y:S02]  /*20110*/  I2FP.F32.S32 R2, R2 ;  /* 0x0000000200027245 */ /* 0x000fe40000201400 */
[----:B------:R-:W-:Y:S02]  /*20120*/  MOV R86, R117 ;  /* 0x0000007500567202 */ /* 0x000fe40000000f00 */
[----:B------:R-:W-:Y:S02]  /*20130*/  FSEL R162, R6, -INF , !P6 ;  /* 0xff80000006a27808 */ /* 0x000fe40007000000 */
[----:B------:R-:W-:Y:S01]  /*20140*/  FSEL R117, R3, -INF , !P4 ;  /* 0xff80000003757808 */ /* 0x000fe20006000000 */
[----:B------:R-:W-:Y:S01]  /*20150*/  HMMA.16816.F32 R112, R8, R24, R100 ;  /* 0x000000180870723c */ /* 0x000fe20000001864 */
[C---:B------:R-:W-:Y:S01]  /*20160*/  ISETP.GE.AND P6, PT, R0.reuse, R7, PT ;  /* 0x000000070000720c */ /* 0x040fe20003fc6270 */
[----:B------:R-:W2:Y:S01]  /*20170*/  LDSM.16.M88.4 R24, [R186+0x5800] ;  /* 0x00580000ba18783b */ /* 0x000ea20000000200 */
[----:B------:R-:W-:Y:S01]  /*20180*/  ISETP.GE.AND P4, PT, R0, R5, PT ;  /* 0x000000050000720c */ /* 0x000fe20003f86270 */
[C---:B------:R-:W-:Y:S01]  /*20190*/  FFMA.FTZ R12, R157.reuse, R2, R176 ;  /* 0x000000029d0c7223 */ /* 0x040fe200000100b0 */
[----:B------:R-:W-:Y:S01]  /*201a0*/  I2FP.F32.S32 R0, R0 ;  /* 0x0000000000007245 */ /* 0x000fe20000201400 */
[----:B------:R-:W-:Y:S01]  /*201b0*/  FFMA.FTZ R4, R157, R2, R178 ;  /* 0x000000029d047223 */ /* 0x000fe200000100b2 */
[----:B------:R-:W-:-:S03]  /*201c0*/  LOP3.LUT R2, R13, 0x50, R252, 0xfe, !PT ;  /* 0x000000500d027812 */ /* 0x000fc600078efefc */
        /* <DEDUP_REMOVED lines=12> */
[C---:B------:R-:W-:Y:S01]  /*20290*/  FFMA.FTZ R12, R157.reuse, R2, R124 ;  /* 0x000000029d0c7223 */ /* 0x040fe2000001007c */
[----:B------:R-:W-:Y:S01]  /*202a0*/  I2FP.F32.S32 R0, R0 ;  /* 0x0000000000007245 */ /* 0x000fe20000201400 */
[----:B------:R-:W-:Y:S01]  /*202b0*/  FFMA.FTZ R4, R157, R2, R126 ;  /* 0x000000029d047223 */ /* 0x000fe2000001007e */
[----:B------:R-:W-:-:S02]  /*202c0*/  LOP3.LUT R2, R13, 0x60, R252, 0xfe, !PT ;  /* 0x000000600d027812 */ /* 0x000fc400078efefc */
[----:B------:R-:W-:Y:S01]  /*202d0*/  FSEL R178, R12, -INF , !P5 ;  /* 0xff8000000cb27808 */ /* 0x000fe20006800000 */
[CC--:B------:R-:W-:Y:S01]  /*202e0*/  FFMA.FTZ R6, R157.reuse, R0.reuse, R104 ;  /* 0x000000009d067223 */ /* 0x0c0fe20000010068 */
[----:B------:R-:W-:Y:S01]  /*202f0*/  FSEL R104, R4, -INF , !P3 ;  /* 0xff80000004687808 */ /* 0x000fe20005800000 */
[----:B------:R-:W-:Y:S01]  /*20300*/  FFMA.FTZ R3, R157, R0, R106 ;  /* 0x000000009d037223 */ /* 0x000fe2000001006a */
[C---:B------:R-:W-:Y:S02]  /*20310*/  ISETP.GE.AND P5, PT, R2.reuse, R7, PT ;  /* 0x000000070200720c */ /* 0x040fe40003fa6270 */
[----:B------:R-:W-:Y:S02]  /*20320*/  ISETP.GE.AND P3, PT, R2, R5, PT ;  /* 0x000000050200720c */ /* 0x000fe40003f66270 */
[----:B------:R-:W-:Y:S02]  /*20330*/  I2FP.F32.S32 R2, R2 ;  /* 0x0000000200027245 */ /* 0x000fe40000201400 */
[----:B------:R-:W-:Y:S01]  /*20340*/  LOP3.LUT R0, R13, 0x68, R252, 0xfe, !PT ;  /* 0x000000680d007812 */ /* 0x000fe200078efefc */
[----:B------:R-:W-:Y:S01]  /*20350*/  HMMA.16816.F32 R100, R8, R36, R56 ;  /* 0x000000240864723c */ /* 0x000fe20000001838 */
[----:B------:R-:W-:Y:S01]  /*20360*/  FSEL R196, R6, -INF , !P6 ;  /* 0xff80000006c47808 */ /* 0x000fe20007000000 */
[-C--:B------:R-:W-:Y:S01]  /*20370*/  FFMA.FTZ R12, R157, R2.reuse, R112 ;  /* 0x000000029d0c7223 */ /* 0x080fe20000010070 */
[----:B------:R-:W-:Y:S01]  /*20380*/  FSEL R106, R3, -INF , !P4 ;  /* 0xff800000036a7808 */ /* 0x000fe20006000000 */
[----:B------:R-:W-:Y:S01]  /*20390*/  FFMA.FTZ R4, R157, R2, R114 ;  /* 0x000000029d047223 */ /* 0x000fe20000010072 */
[----:B------:R-:W-:-:S02]  /*203a0*/  ISETP.GE.AND P6, PT, R0, R7, PT ;  /* 0x000000070000720c */ /* 0x000fc40003fc6270 */
[-C--:B------:R-:W-:Y:S02]  /*203b0*/  ISETP.GE.AND P4, PT, R0, R5.reuse, PT ;  /* 0x000000050000720c */ /* 0x080fe40003f86270 */
[----:B------:R-:W-:Y:S01]  /*203c0*/  I2FP.F32.S32 R0, R0 ;  /* 0x0000000000007245 */ /* 0x000fe20000201400 */
[----:B------:R-:W-:Y:S01]  /*203d0*/  IMAD.MOV.U32 R36, RZ, RZ, R55 ;  /* 0x000000ffff247224 */ /* 0x000fe200078e0037 */
[----:B------:R-:W-:Y:S01]  /*203e0*/  LOP3.LUT R2, R13, 0x70, R252, 0xfe, !PT ;  /* 0x000000700d027812 */ /* 0x000fe200078efefc */
[----:B------:R-:W-:Y:S02]  /*203f0*/  IMAD.MOV.U32 R37, RZ, RZ, R54 ;  /* 0x000000ffff257224 */ /* 0x000fe400078e0036 */
[----:B------:R-:W-:Y:S02]  /*20400*/  IMAD.MOV.U32 R38, RZ, RZ, R53 ;  /* 0x000000ffff267224 */ /* 0x000fe400078e0035 */
[----:B------:R-:W-:Y:S01]  /*20410*/  IMAD.MOV.U32 R39, RZ, RZ, R52 ;  /* 0x000000ffff277224 */ /* 0x000fe200078e0034 */
[----:B------:R-:W-:Y:S01]  /*20420*/  FSEL R112, R4, -INF , !P3 ;  /* 0xff80000004707808 */ /* 0x000fe20005800000 */
[----:B-1----:R-:W-:Y:S01]  /*20430*/  HMMA.16816.F32 R52, R8, R16, R208 ;  /* 0x000000100834723c */ /* 0x002fe200000018d0 */
[CC--:B------:R-:W-:Y:S01]  /*20440*/  FFMA.FTZ R6, R157.reuse, R0.reuse, R92 ;  /* 0x000000009d067223 */ /* 0x0c0fe2000001005c */
[----:B------:R-:W-:Y:S01]  /*20450*/  FFMA.FTZ R3, R157, R0, R94 ;  /* 0x000000009d037223 */ /* 0x000fe2000001005e */
[----:B------:R-:W-:-:S04]  /*20460*/  ISETP.GE.AND P3, PT, R2, R5, PT ;  /* 0x000000050200720c */ /* 0x000fc80003f66270 */
[----:B------:R-:W-:Y:S02]  /*20470*/  FSEL R208, R12, -INF , !P5 ;  /* 0xff8000000cd07808 */ /* 0x000fe40006800000 */
[-C--:B------:R-:W-:Y:S02]  /*20480*/  ISETP.GE.AND P5, PT, R2, R7.reuse, PT ;  /* 0x000000070200720c */ /* 0x080fe40003fa6270 */
[----:B------:R-:W-:Y:S02]  /*20490*/  I2FP.F32.S32 R2, R2 ;  /* 0x0000000200027245 */ /* 0x000fe40000201400 */
[----:B------:R-:W-:Y:S02]  /*204a0*/  LOP3.LUT R0, R13, 0x78, R252, 0xfe, !PT ;  /* 0x000000780d007812 */ /* 0x000fe400078efefc */
[----:B------:R-:W-:Y:S01]  /*204b0*/  FSEL R209, R6, -INF , !P6 ;  /* 0xff80000006d17808 */ /* 0x000fe20007000000 */
[-C--:B------:R-:W-:Y:S01]  /*204c0*/  FFMA.FTZ R12, R157, R2.reuse, R108 ;  /* 0x000000029d0c7223 */ /* 0x080fe2000001006c */
[----:B------:R-:W-:Y:S01]  /*204d0*/  FSEL R114, R3, -INF , !P4 ;  /* 0xff80000003727808 */ /* 0x000fe20006000000 */
[----:B------:R-:W-:Y:S01]  /*204e0*/  FFMA.FTZ R4, R157, R2, R110 ;  /* 0x000000029d047223 */ /* 0x000fe2000001006e */
[----:B------:R-:W-:-:S02]  /*204f0*/  ISETP.GE.AND P6, PT, R0, R7, PT ;  /* 0x000000070000720c */ /* 0x000fc40003fc6270 */
[-C--:B------:R-:W-:Y:S02]  /*20500*/  ISETP.GE.AND P4, PT, R0, R5.reuse, PT ;  /* 0x000000050000720c */ /* 0x080fe40003f86270 */
[----:B------:R-:W-:Y:S02]  /*20510*/  I2FP.F32.S32 R0, R0 ;  /* 0x0000000000007245 */ /* 0x000fe40000201400 */
[----:B------:R-:W-:Y:S01]  /*20520*/  LOP3.LUT R2, R13, 0x80, R252, 0xfe, !PT ;  /* 0x000000800d027812 */ /* 0x000fe200078efefc */
[C---:B--2---:R-:W-:Y:S01]  /*20530*/  HMMA.16816.F32 R64, R8.reuse, R24, R216 ;  /* 0x000000180840723c */ /* 0x044fe200000018d8 */
[----:B------:R-:W-:Y:S01]  /*20540*/  FSEL R108, R4, -INF , !P3 ;  /* 0xff800000046c7808 */ /* 0x000fe20005800000 */
[CC--:B------:R-:W-:Y:S01]  /*20550*/  FFMA.FTZ R6, R157.reuse, R0.reuse, R88 ;  /* 0x000000009d067223 */ /* 0x0c0fe20000010058 */
[----:B------:R-:W-:Y:S01]  /*20560*/  FFMA.FTZ R3, R157, R0, R90 ;  /* 0x000000009d037223 */ /* 0x000fe2000001005a */
[----:B------:R-:W-:Y:S02]  /*20570*/  ISETP.GE.AND P3, PT, R2, R5, PT ;  /* 0x000000050200720c */ /* 0x000fe40003f66270 */
[----:B------:R-:W-:Y:S01]  /*20580*/  HMMA.16816.F32 R96, R8, R42, R96 ;  /* 0x0000002a0860723c */ /* 0x000fe20000001860 */
[----:B------:R-:W-:-:S02]  /*20590*/  FSEL R216, R12, -INF , !P5 ;  /* 0xff8000000cd87808 */ /* 0x000fc40006800000 */
        /* <DEDUP_REMOVED lines=12> */
[----:B------:R-:W-:Y:S01]  /*20660*/  IMAD.MOV.U32 R234, RZ, RZ, R45 ;  /* 0x000000ffffea7224 */ /* 0x000fe200078e002d */
[----:B------:R-:W-:Y:S01]  /*20670*/  MOV R32, R46 ;  /* 0x0000002e00207202 */ /* 0x000fe20000000f00 */
[----:B------:R-:W-:Y:S01]  /*20680*/  IMAD.MOV.U32 R33, RZ, RZ, R47 ;  /* 0x000000ffff217224 */ /* 0x000fe200078e002f */
[----:B------:R-:W-:Y:S01]  /*20690*/  FSEL R124, R4, -INF , !P3 ;  /* 0xff800000047c7808 */ /* 0x000fe20005800000 */
[----:B------:R-:W-:Y:S01]  /*206a0*/  HMMA.16816.F32 R44, R8, R28, R212 ;  /* 0x0000001c082c723c */ /* 0x000fe200000018d4 */
[CC--:B------:R-:W-:Y:S01]  /*206b0*/  FFMA.FTZ R6, R157.reuse, R0.reuse, R80 ;  /* 0x000000009d067223 */ /* 0x0c0fe20000010050 */
[----:B------:R-:W-:Y:S01]  /*206c0*/  FFMA.FTZ R3, R157, R0, R82 ;  /* 0x000000009d037223 */ /* 0x000fe20000010052 */
[----:B------:R-:W-:-:S04]  /*206d0*/  ISETP.GE.AND P3, PT, R2, R5, PT ;  /* 0x000000050200720c */ /* 0x000fc80003f66270 */
[----:B------:R-:W-:Y:S01]  /*206e0*/  FSEL R213, R12, -INF , !P5 ;  /* 0xff8000000cd57808 */ /* 0x000fe20006800000 */
[----:B------:R-:W-:Y:S01]  /*206f0*/  HMMA.16816.F32 R56, R8, R26, R240 ;  /* 0x0000001a0838723c */ /* 0x000fe200000018f0 */
[----:B------:R-:W-:Y:S01]  /*20700*/  ISETP.GE.AND P5, PT, R2, R7, PT ;  /* 0x000000070200720c */ /* 0x000fe20003fa6270 */
[----:B------:R-:W1:Y:S01]  /*20710*/  LDSM.16.M88.4 R24, [R186+0x7000] ;  /* 0x00700000ba18783b */ /* 0x000e620000000200 */
[----:B------:R-:W-:Y:S02]  /*20720*/  I2FP.F32.S32 R2, R2 ;  /* 0x0000000200027245 */ /* 0x000fe40000201400 */
[----:B------:R-:W-:Y:S01]  /*20730*/  LOP3.LUT R0, R13, 0x98, R252, 0xfe, !PT ;  /* 0x000000980d007812 */ /* 0x000fe200078efefc */
[----:B------:R-:W-:Y:S01]  /*20740*/  IMAD.MOV.U32 R34, RZ, RZ, R50 ;  /* 0x000000ffff227224 */ /* 0x000fe200078e0032 */
[----:B------:R-:W-:Y:S01]  /*20750*/  FSEL R214, R6, -INF , !P6 ;  /* 0xff80000006d67808 */ /* 0x000fe20007000000 */
[----:B------:R-:W-:Y:S01]  /*20760*/  IMAD.MOV.U32 R35, RZ, RZ, R51 ;  /* 0x000000ffff237224 */ /* 0x000fe200078e0033 */
[----:B------:R-:W-:Y:S01]  /*20770*/  FSEL R126, R3, -INF , !P4 ;  /* 0xff800000037e7808 */ /* 0x000fe20006000000 */
[----:B------:R-:W-:-:S02]  /*20780*/  IMAD.MOV.U32 R237, RZ, RZ, R48 ;  /* 0x000000ffffed7224 */ /* 0x000fc400078e0030 */
[----:B------:R-:W-:Y:S01]  /*20790*/  IMAD.MOV.U32 R238, RZ, RZ, R49 ;  /* 0x000000ffffee7224 */ /* 0x000fe200078e0031 */
[C---:B------:R-:W-:Y:S01]  /*207a0*/  ISETP.GE.AND P6, PT, R0.reuse, R7, PT ;  /* 0x000000070000720c */ /* 0x040fe20003fc6270 */
[C---:B------:R-:W-:Y:S01]  /*207b0*/  HMMA.16816.F32 R48, R8.reuse, R18, R228 ;  /* 0x000000120830723c */ /* 0x040fe200000018e4 */
[----:B------:R-:W-:Y:S01]  /*207c0*/  ISETP.GE.AND P4, PT, R0, R5, PT ;  /* 0x000000050000720c */ /* 0x000fe20003f86270 */
[CC--:B------:R-:W-:Y:S01]  /*207d0*/  FFMA.FTZ R12, R157.reuse, R2.reuse, R76 ;  /* 0x000000029d0c7223 */ /* 0x0c0fe2000001004c */
[----:B------:R-:W-:Y:S01]  /*207e0*/  FFMA.FTZ R4, R157, R2, R78 ;  /* 0x000000029d047223 */ /* 0x000fe2000001004e */
[----:B------:R-:W2:Y:S01]  /*207f0*/  LDSM.16.M88.4 R16, [R186+0x7800] ;  /* 0x00780000ba10783b */ /* 0x000ea20000000200 */
[----:B------:R-:W-:Y:S01]  /*20800*/  I2FP.F32.S32 R0, R0 ;  /* 0x0000000000007245 */ /* 0x000fe20000201400 */
[----:B------:R-:W-:Y:S01]  /*20810*/  IMAD.MOV.U32 R239, RZ, RZ, R224 ;  /* 0x000000ffffef7224 */ /* 0x000fe200078e00e0 */
[----:B------:R-:W-:Y:S01]  /*20820*/  LOP3.LUT R2, R13, 0xa0, R252, 0xfe, !PT ;  /* 0x000000a00d027812 */ /* 0x000fe200078efefc */
[----:B------:R-:W-:Y:S01]  /*20830*/  HMMA.16816.F32 R40, R8, R30, R244 ;  /* 0x0000001e0828723c */ /* 0x000fe200000018f4 */
[----:B------:R-:W-:Y:S01]  /*20840*/  FSEL R224, R12, -INF , !P5 ;  /* 0xff8000000ce07808 */ /* 0x000fe20006800000 */
[CC--:B------:R-:W-:Y:S01]  /*20850*/  FFMA.FTZ R6, R157.reuse, R0.reuse, R96 ;  /* 0x000000009d067223 */ /* 0x0c0fe20000010060 */
[----:B------:R-:W-:Y:S01]  /*20860*/  FSEL R198, R4, -INF , !P3 ;  /* 0xff80000004c67808 */ /* 0x000fe20005800000 */
[----:B------:R-:W-:Y:S01]  /*20870*/  FFMA.FTZ R3, R157, R0, R98 ;  /* 0x000000009d037223 */ /* 0x000fe20000010062 */
[C---:B------:R-:W-:Y:S01]  /*20880*/  ISETP.GE.AND P5, PT, R2.reuse, R7, PT ;  /* 0x000000070200720c */ /* 0x040fe20003fa6270 */
[----:B------:R-:W-:Y:S01]  /*20890*/  IMAD.MOV.U32 R241, RZ, RZ, R235 ;  /* 0x000000fffff17224 */ /* 0x000fe200078e00eb */
[----:B------:R-:W-:Y:S01]  /*208a0*/  ISETP.GE.AND P3, PT, R2, R5, PT ;  /* 0x000000050200720c */ /* 0x000fe20003f66270 */
[----:B------:R-:W-:Y:S01]  /*208b0*/  IMAD.MOV.U32 R240, RZ, RZ, R234 ;  /* 0x000000fffff07224 */ /* 0x000fe200078e00ea */
[----:B------:R-:W-:Y:S01]  /*208c0*/  I2FP.F32.S32 R2, R2 ;  /* 0x0000000200027245 */ /* 0x000fe20000201400 */
[----:B------:R-:W-:Y:S01]  /*208d0*/  IMAD.MOV.U32 R242, RZ, RZ, R62 ;  /* 0x000000fffff27224 */ /* 0x000fe200078e003e */
[----:B------:R-:W-:Y:S01]  /*208e0*/  LOP3.LUT R0, R13, 0xa8, R252, 0xfe, !PT ;  /* 0x000000a80d007812 */ /* 0x000fe200078efefc */
[----:B------:R-:W-:-:S04]  /*208f0*/  DEPBAR.LE SB0, 0x0 ;  /* 0x000080000000791a */ /* 0x000fc80000000000 */
[----:B------:R-:W-:Y:S01]  /*20900*/  FSEL R229, R6, -INF , !P6 ;  /* 0xff80000006e57808 */ /* 0x000fe20007000000 */
[-C--:B------:R-:W-:Y:S01]  /*20910*/  FFMA.FTZ R12, R157, R2.reuse, R72 ;  /* 0x000000029d0c7223 */ /* 0x080fe20000010048 */
[----:B------:R-:W-:Y:S01]  /*20920*/  FSEL R210, R3, -INF , !P4 ;  /* 0xff80000003d27808 */ /* 0x000fe20006000000 */
[----:B------:R-:W-:Y:S01]  /*20930*/  FFMA.FTZ R4, R157, R2, R74 ;  /* 0x000000029d047223 */ /* 0x000fe2000001004a */
[C---:B------:R-:W-:Y:S02]  /*20940*/  ISETP.GE.AND P6, PT, R0.reuse, R7, PT ;  /* 0x000000070000720c */ /* 0x040fe40003fc6270 */
[----:B------:R-:W-:Y:S02]  /*20950*/  ISETP.GE.AND P4, PT, R0, R5, PT ;  /* 0x000000050000720c */ /* 0x000fe40003f86270 */
[----:B------:R-:W-:Y:S02]  /*20960*/  I2FP.F32.S32 R0, R0 ;  /* 0x0000000000007245 */ /* 0x000fe40000201400 */
        /* <DEDUP_REMOVED lines=8> */
[----:B------:R-:W-:-:S02]  /*209f0*/  LOP3.LUT R0, R13, 0xb8, R252, 0xfe, !PT ;  /* 0x000000b80d007812 */ /* 0x000fc400078efefc */
        /* <DEDUP_REMOVED lines=16> */
[----:B-1----:R-:W-:Y:S01]  /*20b00*/  HMMA.16816.F32 R36, R8, R24, R36 ;  /* 0x000000180824723c */ /* 0x002fe20000001824 */
        /* <DEDUP_REMOVED lines=11> */
[----:B------:R-:W-:Y:S01]  /*20bc0*/  ISETP.GE.AND P3, PT, R2, R5, PT ;  /* 0x000000050200720c */ /* 0x000fe20003f66270 */
[----:B------:R-:W-:Y:S02]  /*20bd0*/  FFMA.FTZ R3, R157, R0, R50 ;  /* 0x000000009d037223 */ /* 0x000fe40000010032 */
[----:B------:R-:W-:Y:S01]  /*20be0*/  HMMA.16816.F32 R32, R8, R26, R32 ;  /* 0x0000001a0820723c */ /* 0x000fe20000001820 */
[----:B------:R-:W-:-:S02]  /*20bf0*/  FSEL R237, R12, -INF , !P5 ;  /* 0xff8000000ced7808 */ /* 0x000fc40006800000 */
[----:B------:R-:W-:Y:S02]  /*20c00*/  ISETP.GE.AND P5, PT, R2, R7, PT ;  /* 0x000000070200720c */ /* 0x000fe40003fa6270 */
[----:B------:R-:W-:Y:S02]  /*20c10*/  I2FP.F32.S32 R2, R2 ;  /* 0x0000000200027245 */ /* 0x000fe40000201400 */
[----:B------:R-:W-:Y:S02]  /*20c20*/  MOV R243, R60 ;  /* 0x0000003c00f37202 */ /* 0x000fe40000000f00 */
[----:B------:R-:W-:Y:S01]  /*20c30*/  LOP3.LUT R0, R13, 0xd8, R252, 0xfe, !PT ;  /* 0x000000d80d007812 */ /* 0x000fe200078efefc */
[CC--:B------:R-:W-:Y:S01]  /*20c40*/  FFMA.FTZ R4, R157.reuse, R2.reuse, R46 ;  /* 0x000000029d047223 */ /* 0x0c0fe2000001002e */
[----:B------:R-:W-:Y:S01]  /*20c50*/  FSEL R238, R6, -INF , !P6 ;  /* 0xff80000006ee7808 */ /* 0x000fe20007000000 */
[----:B------:R-:W-:Y:S01]  /*20c60*/  FFMA.FTZ R6, R157, R2, R44 ;  /* 0x000000029d067223 */ /* 0x000fe2000001002c */
[----:B------:R-:W-:-:S02]  /*20c70*/  FSEL R234, R3, -INF , !P4 ;  /* 0xff80000003ea7808 */ /* 0x000fc40006000000 */
[C---:B------:R-:W-:Y:S02]  /*20c80*/  ISETP.GE.AND P6, PT, R0.reuse, R7, PT ;  /* 0x000000070000720c */ /* 0x040fe40003fc6270 */
[----:B------:R-:W-:Y:S02]  /*20c90*/  ISETP.GE.AND P4, PT, R0, R5, PT ;  /* 0x000000050000720c */ /* 0x000fe40003f86270 */
[----:B------:R-:W-:Y:S02]  /*20ca0*/  I2FP.F32.S32 R0, R0 ;  /* 0x0000000000007245 */ /* 0x000fe40000201400 */
[----:B------:R-:W-:Y:S01]  /*20cb0*/  LOP3.LUT R2, R13, 0xe0, R252, 0xfe, !PT ;  /* 0x000000e00d027812 */ /* 0x000fe200078efefc */
[----:B------:R-:W-:Y:S01]  /*20cc0*/  IMAD.MOV.U32 R244, RZ, RZ, R86 ;  /* 0x000000fffff47224 */ /* 0x000fe200078e0056 */
[----:B------:R-:W-:Y:S01]  /*20cd0*/  HMMA.16816.F32 R24, R8, R18, R240 ;  /* 0x000000120818723c */ /* 0x000fe200000018f0 */
[----:B------:R-:W-:Y:S01]  /*20ce0*/  IMAD.MOV.U32 R245, RZ, RZ, R21 ;  /* 0x000000fffff57224 */ /* 0x000fe200078e0015 */
[----:B------:R-:W-:Y:S01]  /*20cf0*/  FSEL R236, R4, -INF , !P3 ;  /* 0xff80000004ec7808 */ /* 0x000fe20005800000 */
[----:B------:R-:W-:-:S02]  /*20d00*/  IMAD.MOV.U32 R246, RZ, RZ, R20 ;  /* 0x000000fffff67224 */ /* 0x000fc400078e0014 */
[----:B------:R-:W-:Y:S01]  /*20d10*/  IMAD.MOV.U32 R247, RZ, RZ, R15 ;  /* 0x000000fffff77224 */ /* 0x000fe200078e000f */
[----:B------:R-:W-:Y:S02]  /*20d20*/  ISETP.GE.AND P3, PT, R2, R5, PT ;  /* 0x000000050200720c */ /* 0x000fe40003f66270 */
[----:B------:R-:W-:Y:S01]  /*20d30*/  FSEL R240, R6, -INF , !P5 ;  /* 0xff80000006f07808 */ /* 0x000fe20006800000 */
[CC--:B------:R-:W-:Y:S01]  /*20d40*/  FFMA.FTZ R12, R157.reuse, R0.reuse, R40 ;  /* 0x000000009d0c7223 */ /* 0x0c0fe20000010028 */
[----:B------:R-:W-:Y:S01]  /*20d50*/  BAR.SYNC.DEFER_BLOCKING 0x0 ;  /* 0x0000000000007b1d */ /* 0x000fe20000010000 */
[----:B------:R-:W-:Y:S01]  /*20d60*/  ISETP.GE.AND P5, PT, R2, R7, PT ;  /* 0x000000070200720c */ /* 0x000fe20003fa6270 */
[----:B------:R-:W-:Y:S01]  /*20d70*/  FFMA.FTZ R3, R157, R0, R42 ;  /* 0x000000009d037223 */ /* 0x000fe2000001002a */
[----:B------:R-:W-:Y:S02]  /*20d80*/  I2FP.F32.S32 R2, R2 ;  /* 0x0000000200027245 */ /* 0x000fe40000201400 */
[----:B------:R-:W-:Y:S01]  /*20d90*/  LOP3.LUT R0, R13, 0xe8, R252, 0xfe, !PT ;  /* 0x000000e80d007812 */ /* 0x000fe200078efefc */
[----:B------:R-:W-:Y:S01]  /*20da0*/  HMMA.16816.F32 R16, R8, R84, R244 ;  /* 0x000000540810723c */ /* 0x000fe200000018f4 */
[----:B------:R-:W-:Y:S01]  /*20db0*/  FSEL R239, R3, -INF , !P4 ;  /* 0xff80000003ef7808 */ /* 0x000fe20006000000 */
[----:B------:R-:W-:Y:S01]  /*20dc0*/  FFMA.FTZ R6, R157, R2, R38 ;  /* 0x000000029d067223 */ /* 0x000fe20000010026 */
[----:B------:R-:W-:-:S02]  /*20dd0*/  I2FP.F32.S32 R4, R0 ;  /* 0x0000000000047245 */ /* 0x000fc40000201400 */
[----:B------:R-:W-:Y:S02]  /*20de0*/  LOP3.LUT R3, R13, 0xf0, R252, 0xfe, !PT ;  /* 0x000000f00d037812 */ /* 0x000fe400078efefc */
[C---:B------:R-:W-:Y:S01]  /*20df0*/  FFMA.FTZ R9, R157.reuse, R2, R36 ;  /* 0x000000029d097223 */ /* 0x040fe20000010024 */
[CC--:B------:R-:W-:Y:S01]  /*20e00*/  FFMA.FTZ R8, R157.reuse, R4.reuse, R32 ;  /* 0x000000049d087223 */ /* 0x0c0fe20000010020 */
[----:B------:R-:W-:Y:S01]  /*20e10*/  FSEL R242, R6, -INF , !P3 ;  /* 0xff80000006f27808 */ /* 0x000fe20005800000 */
[----:B------:R-:W-:Y:S01]  /*20e20*/  FFMA.FTZ R4, R157, R4, R34 ;  /* 0x000000049d047223 */ /* 0x000fe20000010022 */
[----:B------:R-:W-:Y:S02]  /*20e30*/  FSEL R241, R12, -INF , !P6 ;  /* 0xff8000000cf17808 */ /* 0x000fe40007000000 */
[----:B------:R-:W-:Y:S02]  /*20e40*/  FSEL R244, R9, -INF , !P5 ;  /* 0xff80000009f47808 */ /* 0x000fe40006800000 */
[----:B------:R-:W-:-:S02]  /*20e50*/  ISETP.GE.AND P5, PT, R3, R7, PT ;  /* 0x000000070300720c */ /* 0x000fc40003fa6270 */
[----:B------:R-:W-:Y:S02]  /*20e60*/  ISETP.GE.AND P3, PT, R3, R5, PT ;  /* 0x000000050300720c */ /* 0x000fe40003f66270 */
[C---:B------:R-:W-:Y:S02]  /*20e70*/  ISETP.GE.AND P6, PT, R0.reuse, R7, PT ;  /* 0x000000070000720c */ /* 0x040fe40003fc6270 */
[----:B------:R-:W-:Y:S02]  /*20e80*/  ISETP.GE.AND P4, PT, R0, R5, PT ;  /* 0x000000050000720c */ /* 0x000fe40003f86270 */
[----:B------:R-:W-:Y:S02]  /*20e90*/  I2FP.F32.S32 R3, R3 ;  /* 0x0000000300037245 */ /* 0x000fe40000201400 */
[----:B------:R-:W-:Y:S02]  /*20ea0*/  LOP3.LUT R0, R13, R252, RZ, 0xfc, !PT ;  /* 0x000000fc0d007212 */ /* 0x000fe400078efcff */
[----:B------:R-:W-:Y:S01]  /*20eb0*/  FSEL R243, R4, -INF , !P4 ;  /* 0xff80000004f37808 */ /* 0x000fe20006000000 */
[CC--:B------:R-:W-:Y:S01]  /*20ec0*/  FFMA.FTZ R6, R157.reuse, R3.reuse, R28 ;  /* 0x000000039d067223 */ /* 0x0c0fe2000001001c */
[----:B------:R-:W-:Y:S01]  /*20ed0*/  FFMA.FTZ R4, R157, R3, R30 ;  /* 0x000000039d047223 */ /* 0x000fe2000001001e */
[----:B------:R-:W-:Y:S01]  /*20ee0*/  VIADD R3, R0, 0x1 ;  /* 0x0000000100037836 */ /* 0x000fe20000000000 */
[----:B------:R-:W-:-:S02]  /*20ef0*/  LOP3.LUT R2, R13, 0xf8, R252, 0xfe, !PT ;  /* 0x000000f80d027812 */ /* 0x000fc400078efefc */
[----:B------:R-:W-:Y:S02]  /*20f00*/  FSEL R252, R6, -INF , !P5 ;  /* 0xff80000006fc7808 */ /* 0x000fe40006800000 */
[----:B------:R-:W-:Y:S02]  /*20f10*/  FSEL R246, R4, -INF , !P3 ;  /* 0xff80000004f67808 */ /* 0x000fe40005800000 */
[C---:B------:R-:W-:Y:S02]  /*20f20*/  ISETP.GE.AND P5, PT, R3.reuse, R7, PT ;  /* 0x000000070300720c */ /* 0x040fe40003fa6270 */
[----:B------:R-:W-:Y:S02]  /*20f30*/  ISETP.GE.AND P3, PT, R3, R5, PT ;  /* 0x000000050300720c */ /* 0x000fe40003f66270 */
[----:B------:R-:W-:-:S05]  /*20f40*/  I2FP.F32.S32 R3, R3 ;  /* 0x0000000300037245 */ /* 0x000fca0000201400 */
[CC--:B------:R-:W-:Y:S01]  /*20f50*/  FFMA.FTZ R10, R157.reuse, R3.reuse, R17 ;  /* 0x000000039d0a7223 */ /* 0x0c0fe20000010011 */
[----:B------:R-:W-:Y:S01]  /*20f60*/  FFMA.FTZ R6, R157, R3, R19 ;  /* 0x000000039d067223 */ /* 0x000fe20000010013 */
[----:B------:R-:W-:Y:S01]  /*20f70*/  VIADD R3, R0, 0x11 ;  /* 0x0000001100037836 */ /* 0x000fe20000000000 */
[----:B------:R-:W-:Y:S02]  /*20f80*/  FSEL R245, R8, -INF , !P6 ;  /* 0xff80000008f57808 */ /* 0x000fe40007000000 */
[C---:B------:R-:W-:Y:S02]  /*20f90*/  ISETP.GE.AND P6, PT, R2.reuse, R7, PT ;  /* 0x000000070200720c */ /* 0x040fe40003fc6270 */
[----:B------:R-:W-:Y:S02]  /*20fa0*/  I2FP.F32.S32 R9, R2 ;  /* 0x0000000200097245 */ /* 0x000fe40000201400 */
[----:B------:R-:W-:Y:S01]  /*20fb0*/  ISETP.GE.AND P4, PT, R2, R5, PT ;  /* 0x000000050200720c */ /* 0x000fe20003f86270 */
[----:B------:R-:W-:Y:S01]  /*20fc0*/  VIADD R2, R0, 0x9 ;  /* 0x0000000900027836 */ /* 0x000fe20000000000 */
[----:B------:R-:W-:-:S02]  /*20fd0*/  FSEL R62, R10, -INF , !P5 ;  /* 0xff8000000a3e7808 */ /* 0x000fc40006800000 */
[----:B------:R-:W-:Y:S02]  /*20fe0*/  FSEL R58, R6, -INF , !P3 ;  /* 0xff800000063a7808 */ /* 0x000fe40005800000 */
[C---:B------:R-:W-:Y:S02]  /*20ff0*/  ISETP.GE.AND P5, PT, R3.reuse, R7, PT ;  /* 0x000000070300720c */ /* 0x040fe40003fa6270 */
[----:B------:R-:W-:Y:S02]  /*21000*/  ISETP.GE.AND P3, PT, R3, R5, PT ;  /* 0x000000050300720c */ /* 0x000fe40003f66270 */
[----:B------:R-:W-:Y:S01]  /*21010*/  I2FP.F32.S32 R3, R3 ;  /* 0x0000000300037245 */ /* 0x000fe20000201400 */
[----:B------:R-:W-:Y:S01]  /*21020*/  FFMA.FTZ R8, R157, R9, R24 ;  /* 0x000000099d087223 */ /* 0x000fe20000010018 */
[----:B------:R-:W-:-:S03]  /*21030*/  I2FP.F32.S32 R4, R2 ;  /* 0x0000000200047245 */ /* 0x000fc60000201400 */
[CC--:B------:R-:W-:Y:S01]  /*21040*/  FFMA.FTZ R10, R157.reuse, R3.reuse, R201 ;  /* 0x000000039d0a7223 */ /* 0x0c0fe200000100c9 */
[C---:B------:R-:W-:Y:S01]  /*21050*/  FFMA.FTZ R6, R157.reuse, R3, R203 ;  /* 0x000000039d067223 */ /* 0x040fe200000100cb */
[----:B------:R-:W-:Y:S01]  /*21060*/  VIADD R3, R0, 0x21 ;  /* 0x0000002100037836 */ /* 0x000fe20000000000 */
[----:B------:R-:W-:Y:S01]  /*21070*/  FSEL R74, R8, -INF , !P6 ;  /* 0xff800000084a7808 */ /* 0x000fe20007000000 */
[C---:B------:R-:W-:Y:S01]  /*21080*/  FFMA.FTZ R8, R157.reuse, R4, R63 ;  /* 0x000000049d087223 */ /* 0x040fe2000001003f */
[----:B------:R-:W-:Y:S02]  /*21090*/  FSEL R63, R10, -INF , !P5 ;  /* 0xff8000000a3f7808 */ /* 0x000fe40006800000 */
[----:B------:R-:W-:Y:S01]  /*210a0*/  FSEL R54, R6, -INF , !P3 ;  /* 0xff80000006367808 */ /* 0x000fe20005800000 */
[----:B------:R-:W-:Y:S01]  /*210b0*/  FFMA.FTZ R9, R157, R9, R26 ;  /* 0x000000099d097223 */ /* 0x000fe2000001001a */
[C---:B------:R-:W-:Y:S02]  /*210c0*/  ISETP.GE.AND P5, PT, R3.reuse, R7, PT ;  /* 0x000000070300720c */ /* 0x040fe40003fa6270 */
[----:B------:R-:W-:-:S02]  /*210d0*/  ISETP.GE.AND P3, PT, R3, R5, PT ;  /* 0x000000050300720c */ /* 0x000fc40003f66270 */
[----:B------:R-:W-:Y:S02]  /*210e0*/  I2FP.F32.S32 R3, R3 ;  /* 0x0000000300037245 */ /* 0x000fe40000201400 */
[----:B------:R-:W-:Y:S01]  /*210f0*/  FSEL R247, R9, -INF , !P4 ;  /* 0xff80000009f77808 */ /* 0x000fe20006000000 */
[C---:B------:R-:W-:Y:S02]  /*21100*/  FFMA.FTZ R9, R157.reuse, R4, R61 ;  /* 0x000000049d097223 */ /* 0x040fe4000001003d */
[CC--:B------:R-:W-:Y:S01]  /*21110*/  FFMA.FTZ R10, R157.reuse, R3.reuse, R205 ;  /* 0x000000039d0a7223 */ /* 0x0c0fe200000100cd */
[----:B------:R-:W-:Y:S01]  /*21120*/  FFMA.FTZ R6, R157, R3, R207 ;  /* 0x000000039d067223 */ /* 0x000fe200000100cf */
[----:B------:R-:W-:Y:S01]  /*21130*/  VIADD R3, R0, 0x31 ;  /* 0x0000003100037836 */ /* 0x000fe20000000000 */
[C---:B------:R-:W-:Y:S02]  /*21140*/  ISETP.GE.AND P6, PT, R2.reuse, R7, PT ;  /* 0x000000070200720c */ /* 0x040fe40003fc6270 */
[----:B------:R-:W-:-:S02]  /*21150*/  ISETP.GE.AND P4, PT, R2, R5, PT ;  /* 0x000000050200720c */ /* 0x000fc40003f86270 */
[----:B------:R-:W-:Y:S02]  /*21160*/  IADD3 R2, R0, 0x19, RZ ;  /* 0x0000001900027810 */ /* 0x000fe40007ffe0ff */
[----:B------:R-:W-:Y:S02]  /*21170*/  FSEL R68, R10, -INF , !P5 ;  /* 0xff8000000a447808 */ /* 0x000fe40006800000 */
[----:B------:R-:W-:Y:S02]  /*21180*/  FSEL R48, R6, -INF , !P3 ;  /* 0xff80000006307808 */ /* 0x000fe40005800000 */
[----:B------:R-:W-:Y:S02]  /*21190*/  FSEL R61, R9, -INF , !P6 ;  /* 0xff800000093d7808 */ /* 0x000fe40007000000 */
[----:B------:R-:W-:Y:S02]  /*211a0*/  FSEL R60, R8, -INF , !P4 ;  /* 0xff800000083c7808 */ /* 0x000fe40006000000 */
[----:B------:R-:W-:-:S02]  /*211b0*/  ISETP.GE.AND P5, PT, R3, R7, PT ;  /* 0x000000070300720c */ /* 0x000fc40003fa6270 */
[----:B------:R-:W-:Y:S02]  /*211c0*/  ISETP.GE.AND P3, PT, R3, R5, PT ;  /* 0x000000050300720c */ /* 0x000fe40003f66270 */
[C---:B------:R-:W-:Y:S02]  /*211d0*/  ISETP.GE.AND P6, PT, R2.reuse, R7, PT ;  /* 0x000000070200720c */ /* 0x040fe40003fc6270 */
[----:B------:R-:W-:Y:S02]  /*211e0*/  I2FP.F32.S32 R4, R2 ;  /* 0x0000000200047245 */ /* 0x000fe40000201400 */
[----:B------:R-:W-:Y:S01]  /*211f0*/  ISETP.GE.AND P4, PT, R2, R5, PT ;  /* 0x000000050200720c */ /* 0x000fe20003f86270 */
[----:B------:R-:W-:Y:S01]  /*21200*/  VIADD R2, R0, 0x29 ;  /* 0x0000002900027836 */ /* 0x000fe20000000000 */
[----:B------:R-:W-:Y:S01]  /*21210*/  I2FP.F32.S32 R3, R3 ;  /* 0x0000000300037245 */ /* 0x000fe20000201400 */
[CC--:B------:R-:W-:Y:S01]  /*21220*/  FFMA.FTZ R9, R157.reuse, R4.reuse, R173 ;  /* 0x000000049d097223 */ /* 0x0c0fe200000100ad */
[----:B------:R-:W-:-:S02]  /*21230*/  FFMA.FTZ R8, R157, R4, R175 ;  /* 0x000000049d087223 */ /* 0x000fc400000100af */
[----:B------:R-:W-:Y:S01]  /*21240*/  I2FP.F32.S32 R4, R2 ;  /* 0x0000000200047245 */ /* 0x000fe20000201400 */
[CC--:B------:R-:W-:Y:S01]  /*21250*/  FFMA.FTZ R10, R157.reuse, R3.reuse, R197 ;  /* 0x000000039d0a7223 */ /* 0x0c0fe200000100c5 */
[----:B------:R-:W-:Y:S01]  /*21260*/  FFMA.FTZ R6, R157, R3, R199 ;  /* 0x000000039d067223 */ /* 0x000fe200000100c7 */
[----:B------:R-:W-:Y:S01]  /*21270*/  VIADD R3, R0, 0x41 ;  /* 0x0000004100037836 */ /* 0x000fe20000000000 */
[----:B------:R-:W-:Y:S01]  /*21280*/  FSEL R66, R9, -INF , !P6 ;  /* 0xff80000009427808 */ /* 0x000fe20007000000 */
[CC--:B------:R-:W-:Y:S01]  /*21290*/  FFMA.FTZ R9, R157.reuse, R4.reuse, R129 ;  /* 0x000000049d097223 */ /* 0x0c0fe20000010081 */
[----:B------:R-:W-:Y:S01]  /*212a0*/  FSEL R50, R8, -INF , !P4 ;  /* 0xff80000008327808 */ /* 0x000fe20006000000 */
[----:B------:R-:W-:Y:S01]  /*212b0*/  FFMA.FTZ R8, R157, R4, R131 ;  /* 0x000000049d087223 */ /* 0x000fe20000010083 */
[----:B------:R-:W-:Y:S02]  /*212c0*/  FSEL R82, R10, -INF , !P5 ;  /* 0xff8000000a527808 */ /* 0x000fe40006800000 */
[----:B------:R-:W-:-:S02]  /*212d0*/  FSEL R44, R6, -INF , !P3 ;  /* 0xff800000062c7808 */ /* 0x000fc40005800000 */
[C---:B------:R-:W-:Y:S02]  /*212e0*/  ISETP.GE.AND P6, PT, R2.reuse, R7, PT ;  /* 0x000000070200720c */ /* 0x040fe40003fc6270 */
[----:B------:R-:W-:Y:S01]  /*212f0*/  ISETP.GE.AND P4, PT, R2, R5, PT ;  /* 0x000000050200720c */ /* 0x000fe20003f86270 */
[----:B------:R-:W-:Y:S01]  /*21300*/  VIADD R2, R0, 0x39 ;  /* 0x0000003900027836 */ /* 0x000fe20000000000 */
[C---:B------:R-:W-:Y:S02]  /*21310*/  ISETP.GE.AND P5, PT, R3.reuse, R7, PT ;  /* 0x000000070300720c */ /* 0x040fe40003fa6270 */
[----:B------:R-:W-:Y:S02]  /*21320*/  ISETP.GE.AND P3, PT, R3, R5, PT ;  /* 0x000000050300720c */ /* 0x000fe40003f66270 */
[----:B------:R-:W-:Y:S02]  /*21330*/  I2FP.F32.S32 R3, R3 ;  /* 0x0000000300037245 */ /* 0x000fe40000201400 */
[----:B------:R-:W-:-:S02]  /*21340*/  FSEL R70, R9, -INF , !P6 ;  /* 0xff80000009467808 */ /* 0x000fc40007000000 */
[----:B------:R-:W-:Y:S01]  /*21350*/  FSEL R46, R8, -INF , !P4 ;  /* 0xff800000082e7808 */ /* 0x000fe20006000000 */
[C---:B------:R-:W-:Y:S01]  /*21360*/  FFMA.FTZ R10, R157.reuse, R3, R177 ;  /* 0x000000039d0a7223 */ /* 0x040fe200000100b1 */
[----:B------:R-:W-:Y:S01]  /*21370*/  ISETP.GE.AND P6, PT, R2, R7, PT ;  /* 0x000000070200720c */ /* 0x000fe20003fc6270 */
[C---:B------:R-:W-:Y:S01]  /*21380*/  FFMA.FTZ R6, R157.reuse, R3, R179 ;  /* 0x000000039d067223 */ /* 0x040fe200000100b3 */
[----:B------:R-:W-:Y:S01]  /*21390*/  I2FP.F32.S32 R4, R2 ;  /* 0x0000000200047245 */ /* 0x000fe20000201400 */
[----:B------:R-:W-:Y:S01]  /*213a0*/  VIADD R3, R0, 0x51 ;  /* 0x0000005100037836 */ /* 0x000fe20000000000 */
[----:B------:R-:W-:Y:S01]  /*213b0*/  ISETP.GE.AND P4, PT, R2, R5, PT ;  /* 0x000000050200720c */ /* 0x000fe20003f86270 */
[----:B------:R-:W-:Y:S01]  /*213c0*/  VIADD R2, R0, 0x49 ;  /* 0x0000004900027836 */ /* 0x000fe20000000000 */
[----:B------:R-:W-:Y:S01]  /*213d0*/  FSEL R86, R10, -INF , !P5 ;  /* 0xff8000000a567808 */ /* 0x000fe20006800000 */
[CC--:B------:R-:W-:Y:S01]  /*213e0*/  FFMA.FTZ R9, R157.reuse, R4.reuse, R161 ;  /* 0x000000049d097223 */ /* 0x0c0fe200000100a1 */
[----:B------:R-:W-:Y:S01]  /*213f0*/  FFMA.FTZ R8, R157, R4, R163 ;  /* 0x000000049d087223 */ /* 0x000fe200000100a3 */
[----:B------:R-:W-:-:S02]  /*21400*/  FSEL R52, R6, -INF , !P3 ;  /* 0xff80000006347808 */ /* 0x000fc40005800000 */
[----:B------:R-:W-:Y:S02]  /*21410*/  I2FP.F32.S32 R4, R2 ;  /* 0x0000000200047245 */ /* 0x000fe40000201400 */
[C---:B------:R-:W-:Y:S02]  /*21420*/  ISETP.GE.AND P5, PT, R3.reuse, R7, PT ;  /* 0x000000070300720c */ /* 0x040fe40003fa6270 */
[----:B------:R-:W-:Y:S02]  /*21430*/  ISETP.GE.AND P3, PT, R3, R5, PT ;  /* 0x000000050300720c */ /* 0x000fe40003f66270 */
[----:B------:R-:W-:Y:S02]  /*21440*/  I2FP.F32.S32 R3, R3 ;  /* 0x0000000300037245 */ /* 0x000fe40000201400 */
[----:B------:R-:W-:Y:S01]  /*21450*/  FSEL R84, R9, -INF , !P6 ;  /* 0xff80000009547808 */ /* 0x000fe20007000000 */
[CC--:B------:R-:W-:Y:S01]  /*21460*/  FFMA.FTZ R9, R157.reuse, R4.reuse, R121 ;  /* 0x000000049d097223 */ /* 0x0c0fe20000010079 */
[----:B------:R-:W-:Y:S01]  /*21470*/  FSEL R42, R8, -INF , !P4 ;  /* 0xff800000082a7808 */ /* 0x000fe20006000000 */
[C---:B------:R-:W-:Y:S01]  /*21480*/  FFMA.FTZ R8, R157.reuse, R4, R123 ;  /* 0x000000049d087223 */ /* 0x040fe2000001007b */
[C---:B------:R-:W-:Y:S01]  /*21490*/  ISETP.GE.AND P6, PT, R2.reuse, R7, PT ;  /* 0x000000070200720c */ /* 0x040fe20003fc6270 */
[C---:B------:R-:W-:Y:S01]  /*214a0*/  FFMA.FTZ R10, R157.reuse, R3, R125 ;  /* 0x000000039d0a7223 */ /* 0x040fe2000001007d */
[----:B------:R-:W-:Y:S01]  /*214b0*/  ISETP.GE.AND P4, PT, R2, R5, PT ;  /* 0x000000050200720c */ /* 0x000fe20003f86270 */
[----:B------:R-:W-:Y:S01]  /*214c0*/  FFMA.FTZ R6, R157, R3, R127 ;  /* 0x000000039d067223 */ /* 0x000fe2000001007f */
[C---:B------:R-:W-:Y:S01]  /*214d0*/  IADD3 R2, R0.reuse, 0x59, RZ ;  /* 0x0000005900027810 */ /* 0x040fe20007ffe0ff */
[----:B------:R-:W-:Y:S01]  /*214e0*/  VIADD R3, R0, 0x61 ;  /* 0x0000006100037836 */ /* 0x000fe20000000000 */
[----:B------:R-:W-:-:S02]  /*214f0*/  FSEL R90, R9, -INF , !P6 ;  /* 0xff800000095a7808 */ /* 0x000fc40007000000 */
[----:B------:R-:W-:Y:S02]  /*21500*/  FSEL R56, R8, -INF , !P4 ;  /* 0xff80000008387808 */ /* 0x000fe40006000000 */
[C---:B------:R-:W-:Y:S02]  /*21510*/  ISETP.GE.AND P6, PT, R2.reuse, R7, PT ;  /* 0x000000070200720c */ /* 0x040fe40003fc6270 */
[----:B------:R-:W-:Y:S02]  /*21520*/  I2FP.F32.S32 R4, R2 ;  /* 0x0000000200047245 */ /* 0x000fe40000201400 */
[----:B------:R-:W-:Y:S01]  /*21530*/  ISETP.GE.AND P4, PT, R2, R5, PT ;  /* 0x000000050200720c */ /* 0x000fe20003f86270 */
[----:B------:R-:W-:Y:S01]  /*21540*/  VIADD R2, R0, 0x69 ;  /* 0x0000006900027836 */ /* 0x000fe20000000000 */
[----:B------:R-:W-:Y:S02]  /*21550*/  FSEL R92, R10, -INF , !P5 ;  /* 0xff8000000a5c7808 */ /* 0x000fe40006800000 */
[----:B------:R-:W-:-:S02]  /*21560*/  FSEL R64, R6, -INF , !P3 ;  /* 0xff80000006407808 */ /* 0x000fc40005800000 */
[C---:B------:R-:W-:Y:S02]  /*21570*/  ISETP.GE.AND P5, PT, R3.reuse, R7, PT ;  /* 0x000000070300720c */ /* 0x040fe40003fa6270 */
[----:B------:R-:W-:Y:S02]  /*21580*/  ISETP.GE.AND P3, PT, R3, R5, PT ;  /* 0x000000050300720c */ /* 0x000fe40003f66270 */
[----:B------:R-:W-:Y:S01]  /*21590*/  I2FP.F32.S32 R3, R3 ;  /* 0x0000000300037245 */ /* 0x000fe20000201400 */
[CC--:B------:R-:W-:Y:S01]  /*215a0*/  FFMA.FTZ R9, R157.reuse, R4.reuse, R105 ;  /* 0x000000049d097223 */ /* 0x0c0fe20000010069 */
[C---:B------:R-:W-:Y:S01]  /*215b0*/  FFMA.FTZ R8, R157.reuse, R4, R107 ;  /* 0x000000049d087223 */ /* 0x040fe2000001006b */
[----:B------:R-:W-:Y:S02]  /*215c0*/  I2FP.F32.S32 R4, R2 ;  /* 0x0000000200047245 */ /* 0x000fe40000201400 */
[CC--:B------:R-:W-:Y:S01]  /*215d0*/  FFMA.FTZ R10, R157.reuse, R3.reuse, R113 ;  /* 0x000000039d0a7223 */ /* 0x0c0fe20000010071 */
[----:B------:R-:W-:Y:S01]  /*215e0*/  FFMA.FTZ R6, R157, R3, R115 ;  /* 0x000000039d067223 */ /* 0x000fe20000010073 */
[----:B------:R-:W-:Y:S01]  /*215f0*/  VIADD R3, R0, 0x71 ;  /* 0x0000007100037836 */ /* 0x000fe20000000000 */
[----:B------:R-:W-:Y:S01]  /*21600*/  FSEL R94, R9, -INF , !P6 ;  /* 0xff800000095e7808 */ /* 0x000fe20007000000 */
[----:B------:R-:W-:Y:S01]  /*21610*/  FFMA.FTZ R9, R157, R4, R93 ;  /* 0x000000049d097223 */ /* 0x000fe2000001005d */
[----:B------:R-:W-:-:S02]  /*21620*/  FSEL R72, R8, -INF , !P4 ;  /* 0xff80000008487808 */ /* 0x000fc40006000000 */
[C---:B------:R-:W-:Y:S02]  /*21630*/  ISETP.GE.AND P6, PT, R2.reuse, R7, PT ;  /* 0x000000070200720c */ /* 0x040fe40003fc6270 */
[----:B------:R-:W-:Y:S01]  /*21640*/  ISETP.GE.AND P4, PT, R2, R5, PT ;  /* 0x000000050200720c */ /* 0x000fe20003f86270 */
[----:B------:R-:W-:Y:S01]  /*21650*/  VIADD R2, R0, 0x79 ;  /* 0x0000007900027836 */ /* 0x000fe20000000000 */
[----:B------:R-:W-:Y:S02]  /*21660*/  FSEL R93, R10, -INF , !P5 ;  /* 0xff8000000a5d7808 */ /* 0x000fe40006800000 */
[----:B------:R-:W-:Y:S02]  /*21670*/  FSEL R78, R6, -INF , !P3 ;  /* 0xff800000064e7808 */ /* 0x000fe40005800000 */
[C---:B------:R-:W-:Y:S02]  /*21680*/  ISETP.GE.AND P5, PT, R3.reuse, R7, PT ;  /* 0x000000070300720c */ /* 0x040fe40003fa6270 */
[----:B------:R-:W-:-:S02]  /*21690*/  ISETP.GE.AND P3, PT, R3, R5, PT ;  /* 0x000000050300720c */ /* 0x000fc40003f66270 */
[----:B------:R-:W-:Y:S01]  /*216a0*/  I2FP.F32.S32 R3, R3 ;  /* 0x0000000300037245 */ /* 0x000fe20000201400 */
[----:B------:R-:W-:Y:S01]  /*216b0*/  FFMA.FTZ R8, R157, R4, R95 ;  /* 0x000000049d087223 */ /* 0x000fe2000001005f */
[----:B------:R-:W-:-:S03]  /*216c0*/  I2FP.F32.S32 R4, R2 ;  /* 0x0000000200047245 */ /* 0x000fc60000201400 */
[CC--:B------:R-:W-:Y:S01]  /*216d0*/  FFMA.FTZ R10, R157.reuse, R3.reuse, R109 ;  /* 0x000000039d0a7223 */ /* 0x0c0fe2000001006d */
[----:B------:R-:W-:Y:S01]  /*216e0*/  FFMA.FTZ R6, R157, R3, R111 ;  /* 0x000000039d067223 */ /* 0x000fe2000001006f */
[----:B------:R-:W-:Y:S01]  /*216f0*/  VIADD R3, R0, 0x81 ;  /* 0x0000008100037836 */ /* 0x000fe20000000000 */
[----:B------:R-:W-:Y:S01]  /*21700*/  FSEL R95, R9, -INF , !P6 ;  /* 0xff800000095f7808 */ /* 0x000fe20007000000 */
[----:B------:R-:W-:Y:S01]  /*21710*/  FFMA.FTZ R9, R157, R4, R89 ;  /* 0x000000049d097223 */ /* 0x000fe20000010059 */
[----:B------:R-:W-:Y:S02]  /*21720*/  FSEL R80, R8, -INF , !P4 ;  /* 0xff80000008507808 */ /* 0x000fe40006000000 */
[C---:B------:R-:W-:Y:S02]  /*21730*/  ISETP.GE.AND P6, PT, R2.reuse, R7, PT ;  /* 0x000000070200720c */ /* 0x040fe40003fc6270 */
        /* <DEDUP_REMOVED lines=15> */
[----:B------:R-:W-:Y:S02]  /*21830*/  FSEL R81, R6, -INF , !P3 ;  /* 0xff80000006517808 */ /* 0x000fe40005800000 */
[C---:B------:R-:W-:Y:S02]  /*21840*/  ISETP.GE.AND P5, PT, R3.reuse, R7, PT ;  /* 0x000000070300720c */ /* 0x040fe40003fa6270 */
[----:B------:R-:W-:-:S02]  /*21850*/  ISETP.GE.AND P3, PT, R3, R5, PT ;  /* 0x000000050300720c */ /* 0x000fc40003f66270 */
[----:B------:R-:W-:-:S05]  /*21860*/  I2FP.F32.S32 R3, R3 ;  /* 0x0000000300037245 */ /* 0x000fca0000201400 */
[CC--:B------:R-:W-:Y:S01]  /*21870*/  FFMA.FTZ R10, R157.reuse, R3.reuse, R77 ;  /* 0x000000039d0a7223 */ /* 0x0c0fe2000001004d */
[----:B------:R-:W-:Y:S01]  /*21880*/  FFMA.FTZ R6, R157, R3, R79 ;  /* 0x000000039d067223 */ /* 0x000fe2000001004f */
[----:B------:R-:W-:Y:S01]  /*21890*/  VIADD R3, R0, 0xa1 ;  /* 0x000000a100037836 */ /* 0x000fe20000000000 */
[----:B------:R-:W-:Y:S02]  /*218a0*/  FSEL R88, R8, -INF , !P4 ;  /* 0xff80000008587808 */ /* 0x000fe40006000000 */
[----:B------:R-:W-:Y:S02]  /*218b0*/  FSEL R101, R10, -INF , !P5 ;  /* 0xff8000000a657808 */ /* 0x000fe40006800000 */
[----:B------:R-:W-:Y:S02]  /*218c0*/  FSEL R79, R6, -INF , !P3 ;  /* 0xff800000064f7808 */ /* 0x000fe40005800000 */
[C---:B------:R-:W-:Y:S02]  /*218d0*/  ISETP.GE.AND P6, PT, R2.reuse, R7, PT ;  /* 0x000000070200720c */ /* 0x040fe40003fc6270 */
[----:B------:R-:W-:-:S02]  /*218e0*/  ISETP.GE.AND P4, PT, R2, R5, PT ;  /* 0x000000050200720c */ /* 0x000fc40003f86270 */
[C---:B------:R-:W-:Y:S02]  /*218f0*/  ISETP.GE.AND P5, PT, R3.reuse, R7, PT ;  /* 0x000000070300720c */ /* 0x040fe40003fa6270 */
[----:B------:R-:W-:Y:S01]  /*21900*/  ISETP.GE.AND P3, PT, R3, R5, PT ;  /* 0x000000050300720c */ /* 0x000fe20003f66270 */
[----:B------:R-:W-:Y:S01]  /*21910*/  FFMA.FTZ R8, R157, R4, R83 ;  /* 0x000000049d087223 */ /* 0x000fe20000010053 */
[----:B------:R-:W-:Y:S02]  /*21920*/  IADD3 R2, R0, 0x99, RZ ;  /* 0x0000009900027810 */ /* 0x000fe40007ffe0ff */
[----:B------:R-:W-:Y:S02]  /*21930*/  I2FP.F32.S32 R3, R3 ;  /* 0x0000000300037245 */ /* 0x000fe40000201400 */
[----:B------:R-:W-:Y:S02]  /*21940*/  I2FP.F32.S32 R4, R2 ;  /* 0x0000000200047245 */ /* 0x000fe40000201400 */
[----:B------:R-:W-:Y:S01]  /*21950*/  FSEL R100, R9, -INF , !P6 ;  /* 0xff80000009647808 */ /* 0x000fe20007000000 */
[CC--:B------:R-:W-:Y:S01]  /*21960*/  FFMA.FTZ R10, R157.reuse, R3.reuse, R73 ;  /* 0x000000039d0a7223 */ /* 0x0c0fe20000010049 */
[----:B------:R-:W-:Y:S01]  /*21970*/  FFMA.FTZ R6, R157, R3, R75 ;  /* 0x000000039d067223 */ /* 0x000fe2000001004b */
[----:B------:R-:W-:Y:S01]  /*21980*/  FSEL R83, R8, -INF , !P4 ;  /* 0xff80000008537808 */ /* 0x000fe20006000000 */
[----:B------:R-:W-:Y:S01]  /*21990*/  VIADD R3, R0, 0xb1 ;  /* 0x000000b100037836 */ /* 0x000fe20000000000 */
[----:B------:R-:W-:-:S02]  /*219a0*/  ISETP.GE.AND P6, PT, R2, R7, PT ;  /* 0x000000070200720c */ /* 0x000fc40003fc6270 */
[----:B------:R-:W-:Y:S01]  /*219b0*/  ISETP.GE.AND P4, PT, R2, R5, PT ;  /* 0x000000050200720c */ /* 0x000fe20003f86270 */
[----:B------:R-:W-:Y:S02]  /*219c0*/  VIADD R2, R0, 0xa9 ;  /* 0x000000a900027836 */ /* 0x000fe40000000000 */
[CC--:B------:R-:W-:Y:S01]  /*219d0*/  FFMA.FTZ R9, R157.reuse, R4.reuse, R97 ;  /* 0x000000049d097223 */ /* 0x0c0fe20000010061 */
[----:B------:R-:W-:Y:S02]  /*219e0*/  FSEL R105, R10, -INF , !P5 ;  /* 0xff8000000a697808 */ /* 0x000fe40006800000 */
[----:B------:R-:W-:Y:S01]  /*219f0*/  FSEL R97, R6, -INF , !P3 ;  /* 0xff80000006617808 */ /* 0x000fe20005800000 */
[----:B------:R-:W-:Y:S01]  /*21a00*/  FFMA.FTZ R8, R157, R4, R99 ;  /* 0x000000049d087223 */ /* 0x000fe20000010063 */
[C---:B------:R-:W-:Y:S02]  /*21a10*/  ISETP.GE.AND P5, PT, R3.reuse, R7, PT ;  /* 0x000000070300720c */ /* 0x040fe40003fa6270 */
[----:B------:R-:W-:-:S02]  /*21a20*/  ISETP.GE.AND P3, PT, R3, R5, PT ;  /* 0x000000050300720c */ /* 0x000fc40003f66270 */
[----:B------:R-:W-:Y:S02]  /*21a30*/  I2FP.F32.S32 R3, R3 ;  /* 0x0000000300037245 */ /* 0x000fe40000201400 */
[----:B------:R-:W-:Y:S02]  /*21a40*/  I2FP.F32.S32 R4, R2 ;  /* 0x0000000200047245 */ /* 0x000fe40000201400 */
[----:B------:R-:W-:Y:S01]  /*21a50*/  FSEL R103, R9, -INF , !P6 ;  /* 0xff80000009677808 */ /* 0x000fe20007000000 */
[CC--:B------:R-:W-:Y:S01]  /*21a60*/  FFMA.FTZ R10, R157.reuse, R3.reuse, R65 ;  /* 0x000000039d0a7223 */ /* 0x0c0fe20000010041 */
[----:B------:R-:W-:Y:S01]  /*21a70*/  FSEL R91, R8, -INF , !P4 ;  /* 0xff800000085b7808 */ /* 0x000fe20006000000 */
[C---:B------:R-:W-:Y:S01]  /*21a80*/  FFMA.FTZ R6, R157.reuse, R3, R67 ;  /* 0x000000039d067223 */ /* 0x040fe20000010043 */
[C---:B------:R-:W-:Y:S01]  /*21a90*/  ISETP.GE.AND P6, PT, R2.reuse, R7, PT ;  /* 0x000000070200720c */ /* 0x040fe20003fc6270 */
[CC--:B------:R-:W-:Y:S01]  /*21aa0*/  FFMA.FTZ R9, R157.reuse, R4.reuse, R69 ;  /* 0x000000049d097223 */ /* 0x0c0fe20000010045 */
[----:B------:R-:W-:Y:S01]  /*21ab0*/  ISETP.GE.AND P4, PT, R2, R5, PT ;  /* 0x000000050200720c */ /* 0x000fe20003f86270 */
[----:B------:R-:W-:Y:S01]  /*21ac0*/  FFMA.FTZ R8, R157, R4, R71 ;  /* 0x000000049d087223 */ /* 0x000fe20000010047 */
[----:B------:R-:W-:-:S02]  /*21ad0*/  VIADD R3, R0, 0xc1 ;  /* 0x000000c100037836 */ /* 0x000fc40000000000 */
[----:B------:R-:W-:Y:S01]  /*21ae0*/  VIADD R2, R0, 0xb9 ;  /* 0x000000b900027836 */ /* 0x000fe20000000000 */
[----:B------:R-:W-:Y:S02]  /*21af0*/  FSEL R113, R10, -INF , !P5 ;  /* 0xff8000000a717808 */ /* 0x000fe40006800000 */
[----:B------:R-:W-:Y:S02]  /*21b00*/  FSEL R102, R6, -INF , !P3 ;  /* 0xff80000006667808 */ /* 0x000fe40005800000 */
[----:B------:R-:W-:Y:S02]  /*21b10*/  FSEL R109, R9, -INF , !P6 ;  /* 0xff800000096d7808 */ /* 0x000fe40007000000 */
[----:B------:R-:W-:Y:S02]  /*21b20*/  FSEL R99, R8, -INF , !P4 ;  /* 0xff80000008637808 */ /* 0x000fe40006000000 */
[C---:B------:R-:W-:Y:S02]  /*21b30*/  ISETP.GE.AND P5, PT, R3.reuse, R7, PT ;  /* 0x000000070300720c */ /* 0x040fe40003fa6270 */
[----:B------:R-:W-:-:S02]  /*21b40*/  ISETP.GE.AND P3, PT, R3, R5, PT ;  /* 0x000000050300720c */ /* 0x000fc40003f66270 */
[C---:B------:R-:W-:Y:S02]  /*21b50*/  ISETP.GE.AND P6, PT, R2.reuse, R7, PT ;  /* 0x000000070200720c */ /* 0x040fe40003fc6270 */
[----:B------:R-:W-:Y:S02]  /*21b60*/  I2FP.F32.S32 R4, R2 ;  /* 0x0000000200047245 */ /* 0x000fe40000201400 */
[----:B------:R-:W-:Y:S01]  /*21b70*/  ISETP.GE.AND P4, PT, R2, R5, PT ;  /* 0x000000050200720c */ /* 0x000fe20003f86270 */
[C---:B------:R-:W-:Y:S01]  /*21b80*/  VIADD R2, R0.reuse, 0xc9 ;  /* 0x000000c900027836 */ /* 0x040fe20000000000 */
[----:B------:R-:W-:Y:S01]  /*21b90*/  I2FP.F32.S32 R3, R3 ;  /* 0x0000000300037245 */ /* 0x000fe20000201400 */
[CC--:B------:R-:W-:Y:S01]  /*21ba0*/  FFMA.FTZ R9, R157.reuse, R4.reuse, R57 ;  /* 0x000000049d097223 */ /* 0x0c0fe20000010039 */
[C---:B------:R-:W-:Y:S02]  /*21bb0*/  FFMA.FTZ R8, R157.reuse, R4, R59 ;  /* 0x000000049d087223 */ /* 0x040fe4000001003b */
        /* <DEDUP_REMOVED lines=8> */
[----:B------:R-:W-:-:S02]  /*21c40*/  FSEL R123, R10, -INF , !P5 ;  /* 0xff8000000a7b7808 */ /* 0x000fc40006800000 */
[----:B------:R-:W-:Y:S02]  /*21c50*/  FSEL R111, R6, -INF , !P3 ;  /* 0xff800000066f7808 */ /* 0x000fe40005800000 */
[C---:B------:R-:W-:Y:S02]  /*21c60*/  ISETP.GE.AND P5, PT, R3.reuse, R7, PT ;  /* 0x000000070300720c */ /* 0x040fe40003fa6270 */
[----:B------:R-:W-:Y:S02]  /*21c70*/  ISETP.GE.AND P3, PT, R3, R5, PT ;  /* 0x000000050300720c */ /* 0x000fe40003f66270 */
[C---:B------:R-:W-:Y:S02]  /*21c80*/  ISETP.GE.AND P6, PT, R2.reuse, R7, PT ;  /* 0x000000070200720c */ /* 0x040fe40003fc6270 */
[----:B------:R-:W-:Y:S02]  /*21c90*/  ISETP.GE.AND P4, PT, R2, R5, PT ;  /* 0x000000050200720c */ /* 0x000fe40003f86270 */
[----:B------:R-:W-:-:S02]  /*21ca0*/  I2FP.F32.S32 R3, R3 ;  /* 0x0000000300037245 */ /* 0x000fc40000201400 */
[----:B------:R-:W-:Y:S02]  /*21cb0*/  IADD3 R2, R0, 0xd9, RZ ;  /* 0x000000d900027810 */ /* 0x000fe40007ffe0ff */
[----:B------:R-:W-:Y:S01]  /*21cc0*/  FSEL R127, R9, -INF , !P6 ;  /* 0xff800000097f7808 */ /* 0x000fe20007000000 */
[----:B------:R-:W-:Y:S01]  /*21cd0*/  FFMA.FTZ R6, R157, R3, R47 ;  /* 0x000000039d067223 */ /* 0x000fe2000001002f */
[----:B------:R-:W-:Y:S02]  /*21ce0*/  FSEL R121, R8, -INF , !P4 ;  /* 0xff80000008797808 */ /* 0x000fe40006000000 */
[C---:B------:R-:W-:Y:S02]  /*21cf0*/  ISETP.GE.AND P6, PT, R2.reuse, R7, PT ;  /* 0x000000070200720c */ /* 0x040fe40003fc6270 */
[----:B------:R-:W-:Y:S02]  /*21d00*/  I2FP.F32.S32 R4, R2 ;  /* 0x0000000200047245 */ /* 0x000fe40000201400 */
[----:B------:R-:W-:Y:S01]  /*21d10*/  ISETP.GE.AND P4, PT, R2, R5, PT ;  /* 0x000000050200720c */ /* 0x000fe20003f86270 */
[----:B------:R-:W-:-:S02]  /*21d20*/  VIADD R2, R0, 0xe1 ;  /* 0x000000e100027836 */ /* 0x000fc40000000000 */
[C---:B------:R-:W-:Y:S01]  /*21d30*/  FFMA.FTZ R8, R157.reuse, R3, R45 ;  /* 0x000000039d087223 */ /* 0x040fe2000001002d */
[CC--:B------:R-:W-:Y:S01]  /*21d40*/  FFMA.FTZ R9, R157.reuse, R4.reuse, R41 ;  /* 0x000000049d097223 */ /* 0x0c0fe20000010029 */
[----:B------:R-:W-:Y:S01]  /*21d50*/  FSEL R125, R6, -INF , !P3 ;  /* 0xff800000067d7808 */ /* 0x000fe20005800000 */
[C---:B------:R-:W-:Y:S01]  /*21d60*/  FFMA.FTZ R4, R157.reuse, R4, R43 ;  /* 0x000000049d047223 */ /* 0x040fe2000001002b */
[----:B------:R-:W-:Y:S01]  /*21d70*/  I2FP.F32.S32 R6, R2 ;  /* 0x0000000200067245 */ /* 0x000fe20000201400 */
[----:B------:R-:W-:Y:S01]  /*21d80*/  VIADD R3, R0, 0xe9 ;  /* 0x000000e900037836 */ /* 0x000fe20000000000 */
[----:B------:R-:W-:Y:S02]  /*21d90*/  FSEL R129, R8, -INF , !P5 ;  /* 0xff80000008817808 */ /* 0x000fe40006800000 */
[----:B------:R-:W-:Y:S01]  /*21da0*/  FSEL R161, R4, -INF , !P4 ;  /* 0xff80000004a17808 */ /* 0x000fe20006000000 */
[CC--:B------:R-:W-:Y:S01]  /*21db0*/  FFMA.FTZ R8, R157.reuse, R6.reuse, R37 ;  /* 0x000000069d087223 */ /* 0x0c0fe20000010025 */
[C---:B------:R-:W-:Y:S01]  /*21dc0*/  ISETP.GE.AND P5, PT, R2.reuse, R7, PT ;  /* 0x000000070200720c */ /* 0x040fe20003fa6270 */
[----:B------:R-:W-:Y:S01]  /*21dd0*/  FFMA.FTZ R6, R157, R6, R39 ;  /* 0x000000069d067223 */ /* 0x000fe20000010027 */
[----:B------:R-:W-:Y:S01]  /*21de0*/  ISETP.GE.AND P3, PT, R2, R5, PT ;  /* 0x000000050200720c */ /* 0x000fe20003f66270 */
[----:B------:R-:W-:Y:S01]  /*21df0*/  VIADD R2, R0, 0xf1 ;  /* 0x000000f100027836 */ /* 0x000fe20000000000 */
[----:B------:R-:W-:-:S02]  /*21e00*/  I2FP.F32.S32 R4, R3 ;  /* 0x0000000300047245 */ /* 0x000fc40000201400 */
[----:B------:R-:W-:Y:S02]  /*21e10*/  FSEL R131, R9, -INF , !P6 ;  /* 0xff80000009837808 */ /* 0x000fe40007000000 */
[----:B------:R-:W-:Y:S01]  /*21e20*/  FSEL R173, R8, -INF , !P5 ;  /* 0xff80000008ad7808 */ /* 0x000fe20006800000 */
[-C--:B------:R-:W-:Y:S01]  /*21e30*/  FFMA.FTZ R8, R157, R4.reuse, R33 ;  /* 0x000000049d087223 */ /* 0x080fe20000010021 */
[----:B------:R-:W-:Y:S01]  /*21e40*/  ISETP.GE.AND P6, PT, R3, R7, PT ;  /* 0x000000070300720c */ /* 0x000fe20003fc6270 */
[----:B------:R-:W-:Y:S01]  /*21e50*/  FFMA.FTZ R4, R157, R4, R35 ;  /* 0x000000049d047223 */ /* 0x000fe20000010023 */
[----:B------:R-:W-:Y:S02]  /*21e60*/  ISETP.GE.AND P4, PT, R3, R5, PT ;  /* 0x000000050300720c */ /* 0x000fe40003f86270 */
[----:B------:R-:W-:Y:S02]  /*21e70*/  I2FP.F32.S32 R3, R2 ;  /* 0x0000000200037245 */ /* 0x000fe40000201400 */
[----:B------:R-:W-:-:S02]  /*21e80*/  FSEL R163, R6, -INF , !P3 ;  /* 0xff80000006a37808 */ /* 0x000fc40005800000 */
[C---:B------:R-:W-:Y:S02]  /*21e90*/  ISETP.GE.AND P5, PT, R2.reuse, R7, PT ;  /* 0x000000070200720c */ /* 0x040fe40003fa6270 */
[----:B------:R-:W-:Y:S01]  /*21ea0*/  ISETP.GE.AND P3, PT, R2, R5, PT ;  /* 0x000000050200720c */ /* 0x000fe20003f66270 */
[----:B------:R-:W-:Y:S02]  /*21eb0*/  VIADD R2, R0, 0xf9 ;  /* 0x000000f900027836 */ /* 0x000fe40000000000 */
[CC--:B------:R-:W-:Y:S01]  /*21ec0*/  FFMA.FTZ R6, R157.reuse, R3.reuse, R29 ;  /* 0x000000039d067223 */ /* 0x0c0fe2000001001d */
[----:B------:R-:W-:Y:S01]  /*21ed0*/  FSEL R175, R8, -INF , !P6 ;  /* 0xff80000008af7808 */ /* 0x000fe20007000000 */
[----:B------:R-:W-:Y:S01]  /*21ee0*/  FFMA.FTZ R3, R157, R3, R31 ;  /* 0x000000039d037223 */ /* 0x000fe2000001001f */
[----:B------:R-:W-:Y:S02]  /*21ef0*/  FSEL R177, R4, -INF , !P4 ;  /* 0xff80000004b17808 */ /* 0x000fe40006000000 */
[----:B------:R-:W-:-:S02]  /*21f00*/  ISETP.GE.AND P6, PT, R0, R7, PT ;  /* 0x000000070000720c */ /* 0x000fc40003fc6270 */
[----:B------:R-:W-:Y:S02]  /*21f10*/  ISETP.GE.AND P4, PT, R0, R5, PT ;  /* 0x000000050000720c */ /* 0x000fe40003f86270 */
[----:B------:R-:W-:Y:S02]  /*21f20*/  I2FP.F32.S32 R8, R0 ;  /* 0x0000000000087245 */ /* 0x000fe40000201400 */
[----:B------:R-:W-:Y:S02]  /*21f30*/  I2FP.F32.S32 R0, R2 ;  /* 0x0000000200007245 */ /* 0x000fe40000201400 */
[----:B------:R-:W-:Y:S02]  /*21f40*/  FSEL R197, R6, -INF , !P5 ;  /* 0xff80000006c57808 */ /* 0x000fe40006800000 */
[----:B------:R-:W-:Y:S01]  /*21f50*/  FSEL R179, R3, -INF , !P3 ;  /* 0xff80000003b37808 */ /* 0x000fe20005800000 */
[C---:B------:R-:W-:Y:S01]  /*21f60*/  FFMA.FTZ R3, R157.reuse, R0, R25 ;  /* 0x000000009d037223 */ /* 0x040fe20000010019 */
[C---:B------:R-:W-:Y:S01]  /*21f70*/  ISETP.GE.AND P5, PT, R2.reuse, R7, PT ;  /* 0x000000070200720c */ /* 0x040fe20003fa6270 */
[CC--:B------:R-:W-:Y:S01]  /*21f80*/  FFMA.FTZ R4, R157.reuse, R8.reuse, R16 ;  /* 0x000000089d047223 */ /* 0x0c0fe20000010010 */
[----:B------:R-:W-:Y:S01]  /*21f90*/  ISETP.GE.AND P3, PT, R2, R5, PT ;  /* 0x000000050200720c */ /* 0x000fe20003f66270 */
[C---:B------:R-:W-:Y:S01]  /*21fa0*/  FFMA.FTZ R2, R157.reuse, R8, R18 ;  /* 0x000000089d027223 */ /* 0x040fe20000010012 */
[----:B------:R-:W-:Y:S01]  /*21fb0*/  FFMA.FTZ R0, R157, R0, R27 ;  /* 0x000000009d007223 */ /* 0x000fe2000001001b */
[----:B------:R-:W-:Y:S01]  /*21fc0*/  BSSY B1, `(.L_x_3171) ;  /* 0x00000fd000017945 */ /* 0x000fe20003800000 */
        /* <DEDUP_REMOVED lines=9> */
[----:B-----5:R-:W2:Y:S01]  /*22060*/  LD.E R2, desc[UR6][R22.64+0x170] ;  /* 0x0001700616027980 */ /* 0x020ea2000c101900 */
[----:B------:R-:W-:Y:S02]  /*22070*/  IADD3 R8, R13, -0x100, RZ ;  /* 0xffffff000d087810 */ /* 0x000fe40007ffe0ff */
[----:B------:R-:W-:Y:S02]  /*22080*/  IABS R6, R13 ;  /* 0x0000000d00067213 */ /* 0x000fe40000000000 */
[----:B------:R-:W-:Y:S02]  /*22090*/  IABS R7, R8 ;  /* 0x0000000800077213 */ /* 0x000fe40000000000 */
[-C--:B--2---:R-:W-:Y:S02]  /*220a0*/  IABS R0, R2.reuse ;  /* 0x0000000200007213 */ /* 0x084fe40000000000 */
[----:B------:R-:W-:Y:S02]  /*220b0*/  IABS R9, R2 ;  /* 0x0000000200097213 */ /* 0x000fe40000000000 */
        /* <DEDUP_REMOVED lines=54> */
.L_x_3174:
[----:B-----5:R-:W2:Y:S02]  /*22420*/  LD.E R0, desc[UR6][R22.64+0x38] ;  /* 0x0000380616007980 */ /* 0x020ea4000c101900 */
[----:B--2---:R-:W-:-:S04]  /*22430*/  LEA R0, -R0, RZ, 0x8 ;  /* 0x000000ff00007211 */ /* 0x004fc800078e41ff */
[----:B------:R-:W-:Y:S02]  /*22440*/  SHF.R.S32.HI R2, RZ, 0x1f, R0 ;  /* 0x0000001fff027819 */ /* 0x000fe40000011400 */
.L_x_3175:
[----:B------:R-:W-:Y:S05]  /*22450*/  BSYNC B0 ;  /* 0x0000000000007941 */ /* 0x000fea0003800000 */
.L_x_3173:
[----:B------:R-:W-:Y:S01]  /*22460*/  @!P1 IADD3 R3, P2, R0, R118, RZ ;  /* 0x0000007600039210 */ /* 0x000fe20007f5e0ff */
[----:B------:R-:W-:Y:S01]  /*22470*/  @!P1 IMAD.MOV.U32 R12, RZ, RZ, R0 ;  /* 0x000000ffff0c9224 */ /* 0x000fe200078e0000 */
[----:B------:R-:W-:Y:S01]  /*22480*/  @!P1 LEA R4, P0, R194, R0, 0x5 ;  /* 0x00000000c2049211 */ /* 0x000fe200078028ff */
[----:B------:R-:W-:Y:S01]  /*22490*/  @!P1 IMAD.MOV.U32 R13, RZ, RZ, R2 ;  /* 0x000000ffff0d9224 */ /* 0x000fe200078e0002 */
[-C--:B------:R-:W-:Y:S01]  /*224a0*/  @!P1 MOV R7, R2.reuse ;  /* 0x0000000200079202 */ /* 0x080fe20000000f00 */
[----:B------:R-:W-:Y:S01]  /*224b0*/  @!P1 IMAD.X R5, R2, 0x1, R156, P2 ;  /* 0x0000000102059824 */ /* 0x000fe200010e069c */
[----:B------:R-:W-:Y:S01]  /*224c0*/  @!P1 LEA.HI.X R6, R194, R2, R195, 0x5, P0 ;  /* 0x00000002c2069211 */ /* 0x000fe200000f2cc3 */
[----:B------:R-:W-:Y:S01]  /*224d0*/  @!P1 IMAD R16, R195, 0x60, RZ ;  /* 0x00000060c3109824 */ /* 0x000fe200078e02ff */
[-C--:B------:R-:W-:Y:S01]  /*224e0*/  @!P1 LEA R38, P2, R3, R225.reuse, 0x1 ;  /* 0x000000e103269211 */ /* 0x080fe200078408ff */
[----:B------:R-:W-:Y:S01]  /*224f0*/  @!P1 IMAD R15, R195, 0x30, RZ ;  /* 0x00000030c30f9824 */ /* 0x000fe200078e02ff */
[C---:B------:R-:W-:Y:S01]  /*22500*/  @!P1 LEA R36, P0, R4.reuse, R225, 0x1 ;  /* 0x000000e104249211 */ /* 0x040fe200078008ff */
[--C-:B------:R-:W-:Y:S01]  /*22510*/  @!P1 IMAD.MOV.U32 R19, RZ, RZ, R2.reuse ;  /* 0x000000ffff139224 */ /* 0x100fe200078e0002 */
[-C--:B------:R-:W-:Y:S01]  /*22520*/  @!P1 LEA.HI.X R39, R3, R223.reuse, R5, 0x1, P2 ;  /* 0x000000df03279211 */ /* 0x080fe200010f0c05 */
[----:B------:R-:W-:Y:S01]  /*22530*/  @!P1 IMAD.MOV.U32 R5, RZ, RZ, R2 ;  /* 0x000000ffff059224 */ /* 0x000fe200078e0002 */
[----:B------:R-:W-:Y:S01]  /*22540*/  @!P1 LEA.HI.X R37, R4, R223, R6, 0x1, P0 ;  /* 0x000000df04259211 */ /* 0x000fe200000f0c06 */
[--C-:B------:R-:W-:Y:S01]  /*22550*/  @!P1 IMAD.MOV.U32 R4, RZ, RZ, R0.reuse ;  /* 0x000000ffff049224 */ /* 0x100fe200078e0000 */
[----:B------:R-:W-:Y:S01]  /*22560*/  @!P1 LEA R10, P2, R0, R225, 0x1 ;  /* 0x000000e1000a9211 */ /* 0x000fe200078408ff */
[----:B------:R-:W-:Y:S01]  /*22570*/  @!P1 IMAD.MOV.U32 R6, RZ, RZ, R0 ;  /* 0x000000ffff069224 */ /* 0x000fe200078e0000 */
[-C--:B------:R-:W-:Y:S01]  /*22580*/  @!P1 MOV R18, R0.reuse ;  /* 0x0000000000129202 */ /* 0x080fe20000000f00 */
[----:B------:R-:W-:Y:S01]  /*22590*/  @!P1 IMAD.WIDE.U32 R8, R194, 0x30, R4 ;  /* 0x00000030c2089825 */ /* 0x000fe200078e0004 */
[----:B------:R-:W-:Y:S01]  /*225a0*/  @!P1 LEA.HI.X R11, R0, R223, R2, 0x1, P2 ;  /* 0x000000df000b9211 */ /* 0x000fe200010f0c02 */
[----:B------:R1:W-:Y:S01]  /*225b0*/  @P1 STS.128 [R192+0x2000], RZ ;  /* 0x002000ffc0001388 */ /* 0x0003e20000000c00 */
[----:B------:R-:W-:Y:S01]  /*225c0*/  BSSY B0, `(.L_x_3176) ;  /* 0x0000099000007945 */ /* 0x000fe20003800000 */
[----:B------:R-:W-:Y:S01]  /*225d0*/  @!P1 IMAD.WIDE.U32 R4, R194, 0x60, R12 ;  /* 0x00000060c2049825 */ /* 0x000fe200078e000c */
[-C--:B------:R-:W-:Y:S01]  /*225e0*/  @!P1 LEA R34, P3, R8, R225.reuse, 0x1 ;  /* 0x000000e108229211 */ /* 0x080fe200078608ff */
[----:B------:R-:W-:Y:S01]  /*225f0*/  @!PT LDS RZ, [RZ] ;  /* 0x00000000fffff984 */ /* 0x000fe20000000800 */
[----:B------:R-:W-:Y:S01]  /*22600*/  @!PT LDS RZ, [RZ] ;  /* 0x00000000fffff984 */ /* 0x000fe20000000800 */
[----:B------:R-:W-:Y:S01]  /*22610*/  @!PT LDS RZ, [RZ] ;  /* 0x00000000fffff984 */ /* 0x000fe20000000800 */
[----:B------:R2:W-:Y:S02]  /*22620*/  @!P1 LDGSTS.E.BYPASS.LTC128B.128 [R192+0x2000], desc[UR6][R10.64] ;  /* 0x020000000ac09fae */ /* 0x0005e4000b901d46 */
[----:B------:R-:W-:Y:S01]  /*22630*/  @!P1 IMAD R3, R195, 0x50, RZ ;  /* 0x00000050c3039824 */ /* 0x000fe200078e02ff */
[----:B------:R-:W-:Y:S01]  /*22640*/  @!P1 LEA R30, P0, R4, R225, 0x1 ;  /* 0x000000e1041e9211 */ /* 0x000fe200078008ff */
[----:B------:R-:W-:Y:S01]  /*22650*/  @!P1 IMAD.WIDE.U32 R6, R194, 0x50, R6 ;  /* 0x00000050c2069825 */ /* 0x000fe200078e0006 */
[----:B------:R1:W-:Y:S03]  /*22660*/  @P1 STS.128 [R192+0x2800], RZ ;  /* 0x002800ffc0001388 */ /* 0x0003e60000000c00 */
[----:B------:R-:W-:Y:S01]  /*22670*/  @!P1 IMAD.IADD R5, R16, 0x1, R5 ;  /* 0x0000000110059824 */ /* 0x000fe200078e0205 */
[----:B------:R-:W-:Y:S01]  /*22680*/  @!P1 IADD3 R3, R3, R7, RZ ;  /* 0x0000000703039210 */ /* 0x000fe20007ffe0ff */
[----:B------:R-:W-:Y:S01]  /*22690*/  @!P1 IMAD.IADD R15, R15, 0x1, R9 ;  /* 0x000000010f0f9824 */ /* 0x000fe200078e0209 */
[----:B------:R-:W-:Y:S01]  /*226a0*/  @!P1 LEA R32, P2, R6, R225, 0x1 ;  /* 0x000000e106209211 */ /* 0x000fe200078408ff */
[----:B------:R-:W-:Y:S01]  /*226b0*/  @!P1 IMAD.MOV.U32 R7, RZ, RZ, R2 ;  /* 0x000000ffff079224 */ /* 0x000fe200078e0002 */
[-C--:B------:R-:W-:Y:S01]  /*226c0*/  @!P1 LEA.HI.X R31, R4, R223.reuse, R5, 0x1, P0 ;  /* 0x000000df041f9211 */ /* 0x080fe200000f0c05 */
[----:B------:R-:W-:Y:S01]  /*226d0*/  @!P1 IMAD.MOV.U32 R4, RZ, RZ, R0 ;  /* 0x000000ffff049224 */ /* 0x000fe200078e0000 */
[-C--:B------:R-:W-:Y:S01]  /*226e0*/  @!P1 LEA.HI.X R33, R6, R223.reuse, R3, 0x1, P2 ;  /* 0x000000df06219211 */ /* 0x080fe200010f0c03 */
[----:B------:R-:W-:Y:S01]  /*226f0*/  @!P1 IMAD.MOV.U32 R5, RZ, RZ, R2 ;  /* 0x000000ffff059224 */ /* 0x000fe200078e0002 */
[----:B------:R-:W-:Y:S01]  /*22700*/  @!P1 MOV R6, R0 ;  /* 0x0000000000069202 */ /* 0x000fe20000000f00 */
[----:B------:R-:W-:Y:S01]  /*22710*/  @!P1 IMAD R3, R195, 0x70, RZ ;  /* 0x00000070c3039824 */ /* 0x000fe200078e02ff */
[----:B------:R-:W-:Y:S01]  /*22720*/  @!P1 LEA.HI.X R35, R8, R223, R15, 0x1, P3 ;  /* 0x000000df08239211 */ /* 0x000fe200018f0c0f */
[----:B------:R-:W-:Y:S01]  /*22730*/  @!P1 IMAD.WIDE.U32 R12, R194, 0x70, R4 ;  /* 0x00000070c20c9825 */ /* 0x000fe200078e0004 */
[----:B------:R-:W-:Y:S01]  /*22740*/  @!PT LDS RZ, [RZ] ;  /* 0x00000000fffff984 */ /* 0x000fe20000000800 */
[----:B------:R-:W-:Y:S01]  /*22750*/  @!PT LDS RZ, [RZ] ;  /* 0x00000000fffff984 */ /* 0x000fe20000000800 */
[----:B------:R-:W-:Y:S01]  /*22760*/  @!PT LDS RZ, [RZ] ;  /* 0x00000000fffff984 */ /* 0x000fe20000000800 */
[----:B------:R1:W-:Y:S03]  /*22770*/  @!P1 LDGSTS.E.BYPASS.LTC128B.128 [R192+0x2800], desc[UR6][R38.64] ;  /* 0x0280000026c09fae */ /* 0x0003e6000b901d46 */
[----:B------:R-:W-:Y:S01]  /*22780*/  @!P1 IMAD.MOV.U32 R16, RZ, RZ, R0 ;  /* 0x000000ffff109224 */ /* 0x000fe200078e0000 */
[----:B------:R-:W-:Y:S01]  /*22790*/  @!P1 LEA R28, P0, R12, R225, 0x1 ;  /* 0x000000e10c1c9211 */ /* 0x000fe200078008ff */
[----:B------:R-:W-:Y:S01]  /*227a0*/  @!P1 IMAD.MOV.U32 R17, RZ, RZ, R2 ;  /* 0x000000ffff119224 */ /* 0x000fe200078e0002 */
[----:B------:R1:W-:Y:S01]  /*227b0*/  @P1 STS.128 [R192+0x3000], RZ ;  /* 0x003000ffc0001388 */ /* 0x0003e20000000c00 */
[----:B------:R-:W-:-:S02]  /*227c0*/  @!P1 IMAD.IADD R3, R3, 0x1, R13 ;  /* 0x0000000103039824 */ /* 0x000fc400078e020d */
[----:B------:R-:W-:Y:S01]  /*227d0*/  @!P1 IMAD.WIDE.U32 R8, R194, 0xa0, R4 ;  /* 0x000000a0c2089825 */ /* 0x000fe200078e0004 */
[----:B------:R-:W-:Y:S01]  /*227e0*/  @!PT LDS RZ, [RZ] ;  /* 0x00000000fffff984 */ /* 0x000fe20000000800 */
[----:B------:R-:W-:Y:S01]  /*227f0*/  @!PT LDS RZ, [RZ] ;  /* 0x00000000fffff984 */ /* 0x000fe20000000800 */
[----:B------:R-:W-:Y:S01]  /*22800*/  @!PT LDS RZ, [RZ] ;  /* 0x00000000fffff984 */ /* 0x000fe20000000800 */
[----:B------:R1:W-:Y:S02]  /*22810*/  @!P1 LDGSTS.E.BYPASS.LTC128B.128 [R192+0x3000], desc[UR6][R36.64] ;  /* 0x0300000024c09fae */ /* 0x0003e4000b901d46 */
        /* <DEDUP_REMOVED lines=12> */
[----:B--2---:R-:W-:-:S03]  /*228e0*/  @!P1 IMAD.WIDE.U32 R10, R194, 0x90, R6 ;  /* 0x00000090c20a9825 */ /* 0x004fc600078e0006 */
[----:B------:R-:W-:Y:S01]  /*228f0*/  @!P1 IADD3 R9, R20, R9, RZ ;  /* 0x0000000914099210 */ /* 0x000fe20007ffe0ff */
[----:B------:R-:W-:Y:S01]  /*22900*/  @!P1 IMAD R21, R195, 0xb0, RZ ;  /* 0x000000b0c3159824 */ /* 0x000fe200078e02ff */
[----:B------:R-:W-:Y:S01]  /*22910*/  @!P1 LEA R26, P4, R10, R225, 0x1 ;  /* 0x000000e10a1a9211 */ /* 0x000fe200078808ff */
[----:B------:R-:W-:-:S04]  /*22920*/  @!P1 IMAD.WIDE.U32 R6, R194, 0xb0, R16 ;  /* 0x000000b0c2069825 */ /* 0x000fc800078e0010 */
[----:B------:R-:W-:Y:S01]  /*22930*/  @!P1 IMAD.IADD R5, R24, 0x1, R5 ;  /* 0x0000000118059824 */ /* 0x000fe200078e0205 */
[-C--:B------:R-:W-:Y:S01]  /*22940*/  @!P1 LEA R20, P2, R6, R225.reuse, 0x1 ;  /* 0x000000e106149211 */ /* 0x080fe200078408ff */
[----:B------:R-:W-:Y:S01]  /*22950*/  @!P1 IMAD.IADD R3, R15, 0x1, R11 ;  /* 0x000000010f039824 */ /* 0x000fe200078e020b */
[----:B------:R-:W-:Y:S01]  /*22960*/  @!P1 LEA R24, P3, R8, R225, 0x1 ;  /* 0x000000e108189211 */ /* 0x000fe200078608ff */
[----:B------:R-:W-:Y:S01]  /*22970*/  @!P1 IMAD.IADD R7, R21, 0x1, R7 ;  /* 0x0000000115079824 */ /* 0x000fe200078e0207 */
[-C--:B------:R-:W-:Y:S01]  /*22980*/  @!P1 LEA.HI.X R19, R4, R223.reuse, R5, 0x1, P0 ;  /* 0x000000df04139211 */ /* 0x080fe200000f0c05 */
[----:B------:R-:W-:Y:S01]  /*22990*/  @!P1 IMAD.MOV.U32 R4, RZ, RZ, R0 ;  /* 0x000000ffff049224 */ /* 0x000fe200078e0000 */
[----:B------:R-:W-:Y:S01]  /*229a0*/  @!P1 MOV R5, R2 ;  /* 0x0000000200059202 */ /* 0x000fe20000000f00 */
[----:B------:R-:W-:Y:S01]  /*229b0*/  @!P1 IMAD.MOV.U32 R11, RZ, RZ, R2 ;  /* 0x000000ffff0b9224 */ /* 0x000fe200078e0002 */
[-C--:B------:R-:W-:Y:S01]  /*229c0*/  @!P1 LEA.HI.X R27, R10, R223.reuse, R3, 0x1, P4 ;  /* 0x000000df0a1b9211 */ /* 0x080fe200020f0c03 */
[----:B------:R-:W-:Y:S01]  /*229d0*/  @!P1 IMAD.MOV.U32 R10, RZ, RZ, R0 ;  /* 0x000000ffff0a9224 */ /* 0x000fe200078e0000 */
[----:B------:R-:W-:Y:S01]  /*229e0*/  @!P1 LEA.HI.X R21, R6, R223, R7, 0x1, P2 ;  /* 0x000000df06159211 */ /* 0x000fe200010f0c07 */
[C---:B------:R-:W-:Y:S01]  /*229f0*/  @!P1 IMAD.WIDE.U32 R6, R194.reuse, 0xd0, R4 ;  /* 0x000000d0c2069825 */ /* 0x040fe200078e0004 */
[----:B------:R-:W-:-:S02]  /*22a00*/  @!P1 LEA R3, P2, R194, R0, 0x6 ;  /* 0x00000000c2039211 */ /* 0x000fc400078430ff */
[----:B------:R-:W-:Y:S01]  /*22a10*/  @!P1 LEA.HI.X R25, R8, R223, R9, 0x1, P3 ;  /* 0x000000df08199211 */ /* 0x000fe200018f0c09 */
[C---:B------:R-:W-:Y:S01]  /*22a20*/  @!P1 IMAD.WIDE.U32 R4, R194.reuse, 0xe0, R10 ;  /* 0x000000e0c2049825 */ /* 0x040fe200078e000a */
[C---:B------:R-:W-:Y:S02]  /*22a30*/  @!P1 LEA.HI.X R11, R194.reuse, R2, R195, 0x6, P2 ;  /* 0x00000002c20b9211 */ /* 0x040fe400010f34c3 */
[----:B------:R-:W-:Y:S01]  /*22a40*/  @!P1 LEA R16, P4, R3, R225, 0x1 ;  /* 0x000000e103109211 */ /* 0x000fe200078808ff */
[C---:B------:R-:W-:Y:S01]  /*22a50*/  @!P1 IMAD R13, R195.reuse, 0xd0, RZ ;  /* 0x000000d0c30d9824 */ /* 0x040fe200078e02ff */
[C---:B------:R-:W-:Y:S01]  /*22a60*/  @!P1 LEA R9, P0, R194.reuse, R0, 0x7 ;  /* 0x00000000c2099211 */ /* 0x040fe200078038ff */
[----:B------:R-:W-:Y:S01]  /*22a70*/  @!P1 IMAD R8, R195, 0xe0, RZ ;  /* 0x000000e0c3089824 */ /* 0x000fe200078e02ff */
[----:B------:R-:W-:Y:S02]  /*22a80*/  @!P1 LEA.HI.X R17, R3, R223, R11, 0x1, P4 ;  /* 0x000000df03119211 */ /* 0x000fe400020f0c0b */
[----:B------:R-:W-:Y:S01]  /*22a90*/  @!P1 LEA.HI.X R15, R194, R2, R195, 0x7, P0 ;  /* 0x00000002c20f9211 */ /* 0x000fe200000f3cc3 */
[----:B------:R-:W-:Y:S01]  /*22aa0*/  @!P1 IMAD.IADD R5, R8, 0x1, R5 ;  /* 0x0000000108059824 */ /* 0x000fe200078e0205 */
[----:B------:R-:W-:Y:S01]  /*22ab0*/  @!P1 LEA R12, P3, R9, R225, 0x1 ;  /* 0x000000e1090c9211 */ /* 0x000fe200078608ff */
[----:B------:R-:W-:Y:S01]  /*22ac0*/  @!PT LDS RZ, [RZ] ;  /* 0x00000000fffff984 */ /* 0x000fe20000000800 */
[----:B------:R-:W-:Y:S01]  /*22ad0*/  @!PT LDS RZ, [RZ] ;  /* 0x00000000fffff984 */ /* 0x000fe20000000800 */
[----:B------:R-:W-:Y:S01]  /*22ae0*/  @!PT LDS RZ, [RZ] ;  /* 0x00000000fffff984 */ /* 0x000fe20000000800 */
[----:B------:R1:W-:Y:S01]  /*22af0*/  @!P1 LDGSTS.E.BYPASS.LTC128B.128 [R192+0x4000], desc[UR6][R16.64] ;  /* 0x0400000010c09fae */ /* 0x0003e2000b901d46 */
[----:B------:R-:W-:-:S02]  /*22b00*/  @!P1 IADD3 R7, R13, R7, RZ ;  /* 0x000000070d079210 */ /* 0x000fc40007ffe0ff */
[----:B------:R-:W-:Y:S01]  /*22b10*/  @!P1 LEA.HI.X R13, R9, R223, R15, 0x1, P3 ;  /* 0x000000df090d9211 */ /* 0x000fe200018f0c0f */
[----:B------:R1:W-:Y:S01]  /*22b20*/  @P1 STS.128 [R192+0x4800], RZ ;  /* 0x004800ffc0001388 */ /* 0x0003e20000000c00 */
[-C--:B------:R-:W-:Y:S02]  /*22b30*/  @!P1 LEA R10, P2, R6, R225.reuse, 0x1 ;  /* 0x000000e1060a9211 */ /* 0x080fe400078408ff */
[----:B------:R-:W-:Y:S01]  /*22b40*/  @!P1 LEA R8, P0, R4, R225, 0x1 ;  /* 0x000000e104089211 */ /* 0x000fe200078008ff */
        /* <DEDUP_REMOVED lines=64> */
.L_x_3177:
[----:B------:R-:W-:Y:S05]  /*22f50*/  BSYNC B0 ;  /* 0x0000000000007941 */ /* 0x000fea0003800000 */
.L_x_3176:
[----:B------:R-:W0:Y:S01]  /*22f60*/  LDGDEPBAR ;  /* 0x00000000000079af */ /* 0x000e220000000000 */
[----:B------:R-:W-:-:S04]  /*22f70*/  LEA R225, P0, R0, R225, 0x1 ;  /* 0x000000e100e17211 */ /* 0x000fc800078008ff */
[----:B------:R-:W-:-:S09]  /*22f80*/  LEA.HI.X R223, R0, R223, R2, 0x1, P0 ;  /* 0x000000df00df7211 */ /* 0x000fd200000f0c02 */
.L_x_3172:
[----:B------:R-:W-:Y:S05]  /*22f90*/  BSYNC B1 ;  /* 0x0000000000017941 */ /* 0x000fea0003800000 */
.L_x_3171:
[----:B-----5:R-:W-:Y:S01]  /*22fa0*/  FMNMX.FTZ R0, R116, R40, !PT ;  /* 0x0000002874007209 */ /* 0x020fe20007810000 */
[----:B-1----:R-:W-:Y:S01]  /*22fb0*/  LDSM.16.MT88.4 R16, [R185+0xa000] ;  /* 0x00a00000b910783b */ /* 0x002fe20000004200 */
[----:B------:R-:W-:Y:S02]  /*22fc0*/  MOV R65, R74 ;  /* 0x0000004a00417202 */ /* 0x000fe40000000f00 */
        /* <DEDUP_REMOVED lines=139> */
[----:B--2---:R1:W-:Y:S01]  /*23880*/  MUFU.EX2 R7, R4 ;  /* 0x0000000400077308 */ /* 0x0043e20000000800 */
[----:B------:R-:W-:-:S04]  /*23890*/  FMNMX.FTZ R2, R65, R2, !PT ;  /* 0x0000000241027209 */ /* 0x000fc80007810000 */
[----:B------:R-:W-:-:S05]  /*238a0*/  FMNMX.FTZ R2, R199, R2, !PT ;  /* 0x00000002c7027209 */ /* 0x000fca0007810000 */
[----:B------:R-:W2:Y:S01]  /*238b0*/  SHFL.BFLY PT, R6, R2, 0x2, 0x1f ;  /* 0x0c401f0002067f89 */ /* 0x000ea200000e0000 */
[----:B-1----:R-:W-:-:S04]  /*238c0*/  FFMA.FTZ R4, R58, R0, -R3 ;  /* 0x000000003a047223 */ /* 0x002fc80000010803 */
[----:B------:R1:W-:Y:S01]  /*238d0*/  MUFU.EX2 R9, R4 ;  /* 0x0000000400097308 */ /* 0x0003e20000000800 */
[----:B--2---:R-:W-:Y:S01]  /*238e0*/  FMNMX.FTZ R2, R2, R6, !PT ;  /* 0x0000000602027209 */ /* 0x004fe20007810000 */
[----:B-1----:R-:W-:-:S04]  /*238f0*/  FFMA.FTZ R4, R193, R0, -R3 ;  /* 0x00000000c1047223 */ /* 0x002fc80000010803 */
[----:B------:R-:W1:Y:S02]  /*23900*/  SHFL.BFLY PT, R5, R2, 0x1, 0x1f ;  /* 0x0c201f0002057f89 */ /* 0x000e6400000e0000 */
        /* <DEDUP_REMOVED lines=10> */
[----:B--2---:R-:W-:Y:S01]  /*239b0*/  FFMA.FTZ R4, R174, R0, -R3 ;  /* 0x00000000ae047223 */ /* 0x004fe20000010803 */
[----:B---3--:R-:W-:-:S03]  /*239c0*/  MOV R128, R8 ;  /* 0x0000000800807202 */ /* 0x008fc60000000f00 */
[----:B------:R2:W-:Y:S01]  /*239d0*/  MUFU.EX2 R28, R4 ;  /* 0x00000004001c7308 */ /* 0x0005e20000000800 */
[----:B------:R-:W-:Y:S01]  /*239e0*/  F2FP.F16.F32.PACK_AB R15, R128, R67 ;  /* 0x00000043800f723e */ /* 0x000fe200000000ff */
[----:B-1----:R-:W-:-:S06]  /*239f0*/  FFMA.FTZ R2, R42, R0, -R3 ;  /* 0x000000002a027223 */ /* 0x002fcc0000010803 */
[----:B------:R1:W-:Y:S01]  /*23a00*/  MUFU.EX2 R156, R2 ;  /* 0x00000002009c7308 */ /* 0x0003e20000000800 */
[----:B--2---:R-:W-:-:S07]  /*23a10*/  FFMA.FTZ R4, R54, R0, -R3 ;  /* 0x0000000036047223 */ /* 0x004fce0000010803 */
[----:B------:R2:W-:Y:S01]  /*23a20*/  MUFU.EX2 R26, R4 ;  /* 0x00000004001a7308 */ /* 0x0005e20000000800 */
[----:B-1----:R-:W-:Y:S01]  /*23a30*/  FFMA.FTZ R2, R87, R0, -R3 ;  /* 0x0000000057027223 */ /* 0x002fe20000010803 */
[----:B------:R-:W-:-:S06]  /*23a40*/  MOV R87, R7 ;  /* 0x0000000700577202 */ /* 0x000fcc0000000f00 */
[----:B------:R1:W-:Y:S01]  /*23a50*/  MUFU.EX2 R25, R2 ;  /* 0x0000000200197308 */ /* 0x0003e20000000800 */
[----:B--2---:R-:W-:-:S07]  /*23a60*/  FFMA.FTZ R4, R172, R0, -R3 ;  /* 0x00000000ac047223 */ /* 0x004fce0000010803 */
[----:B------:R2:W3:Y:S01]  /*23a70*/  MUFU.EX2 R30, R4 ;  /* 0x00000004001e7308 */ /* 0x0004e20000000800 */
[----:B-1----:R-:W-:-:S07]  /*23a80*/  FFMA.FTZ R2, R41, R0, -R5 ;  /* 0x0000000029027223 */ /* 0x002fce0000010805 */
[----:B------:R1:W-:Y:S01]  /*23a90*/  MUFU.EX2 R203, R2 ;  /* 0x0000000200cb7308 */ /* 0x0003e20000000800 */
[----:B--2---:R-:W-:Y:S01]  /*23aa0*/  FFMA.FTZ R4, R50, R0, -R3 ;  /* 0x0000000032047223 */ /* 0x004fe20000010803 */
[----:B---3--:R-:W-:-:S06]  /*23ab0*/  MOV R117, R30 ;  /* 0x0000001e00757202 */ /* 0x008fcc0000000f00 */
[----:B------:R2:W-:Y:S01]  /*23ac0*/  MUFU.EX2 R31, R4 ;  /* 0x00000004001f7308 */ /* 0x0005e20000000800 */
[----:B-1----:R-:W-:-:S07]  /*23ad0*/  FFMA.FTZ R2, R62, R0, -R5 ;  /* 0x000000003e027223 */ /* 0x002fce0000010805 */
[----:B------:R1:W3:Y:S01]  /*23ae0*/  MUFU.EX2 R226, R2 ;  /* 0x0000000200e27308 */ /* 0x0002e20000000800 */
[-C--:B--2---:R-:W-:Y:S02]  /*23af0*/  FFMA.FTZ R4, R48, R0.reuse, -R3 ;  /* 0x0000000030047223 */ /* 0x084fe40000010803 */
[----:B------:R-:W-:Y:S05]  /*23b00*/  LDSM.16.MT88.4 R48, [R183+0xb000] ;  /* 0x00b00000b730783b */ /* 0x000fea0000004200 */
[----:B------:R2:W-:Y:S01]  /*23b10*/  MUFU.EX2 R27, R4 ;  /* 0x00000004001b7308 */ /* 0x0005e20000000800 */
[----:B-1----:R-:W-:Y:S01]  /*23b20*/  FFMA.FTZ R2, R222, R0, -R5 ;  /* 0x00000000de027223 */ /* 0x002fe20000010805 */
[----:B---3--:R-:W-:-:S06]  /*23b30*/  F2FP.F16.F32.PACK_AB R12, R226, R203 ;  /* 0x000000cbe20c723e */ /* 0x008fcc00000000ff */
[----:B------:R1:W-:Y:S08]  /*23b40*/  MUFU.EX2 R227, R2 ;  /* 0x0000000200e37308 */ /* 0x0003f00000000800 */
[----:B------:R3:W-:Y:S01]  /*23b50*/  MUFU.EX2 R222, R6 ;  /* 0x0000000600de7308 */ /* 0x0007e20000000800 */
[----:B--2---:R-:W-:Y:S01]  /*23b60*/  FFMA.FTZ R4, R130, R0, -R3 ;  /* 0x0000000082047223 */ /* 0x004fe20000010803 */
[----:B------:R-:W-:-:S06]  /*23b70*/  MOV R130, R28 ;  /* 0x0000001c00827202 */ /* 0x000fcc0000000f00 */
[----:B------:R2:W-:Y:S01]  /*23b80*/  MUFU.EX2 R118, R4 ;  /* 0x0000000400767308 */ /* 0x0005e20000000800 */
[----:B-1----:R-:W-:-:S05]  /*23b90*/  FSEL R2, R77, RZ, P0 ;  /* 0x000000ff4d027208 */ /* 0x002fca0000000000 */
[----:B------:R-:W-:-:S04]  /*23ba0*/  FADD.FTZ R2, R116, -R2 ;  /* 0x8000000274027221 */ /* 0x000fc80000010000 */
[----:B---3--:R-:W-:-:S06]  /*23bb0*/  FMUL.FTZ R6, R0, R2 ;  /* 0x0000000200067220 */ /* 0x008fcc0000410000 */
[----:B------:R-:W1:Y:S01]  /*23bc0*/  MUFU.EX2 R6, R6 ;  /* 0x0000000600067308 */ /* 0x000e620000000800 */
[----:B--2---:R-:W-:-:S07]  /*23bd0*/  FFMA.FTZ R4, R46, R0, -R3 ;  /* 0x000000002e047223 */ /* 0x004fce0000010803 */
[----:B------:R2:W3:Y:S01]  /*23be0*/  MUFU.EX2 R29, R4 ;  /* 0x00000004001d7308 */ /* 0x0004e20000000800 */
[-C--:B-1----:R-:W-:Y:S01]  /*23bf0*/  FMUL.FTZ R134, R134, R6.reuse ;  /* 0x0000000686867220 */ /* 0x082fe20000410000 */
[-C--:B------:R-:W-:Y:S01]  /*23c00*/  FMUL.FTZ R135, R135, R6.reuse ;  /* 0x0000000687877220 */ /* 0x080fe20000410000 */
[-C--:B------:R-:W-:Y:S01]  /*23c10*/  FMUL.FTZ R138, R138, R6.reuse ;  /* 0x000000068a8a7220 */ /* 0x080fe20000410000 */
[-C--:B------:R-:W-:Y:S01]  /*23c20*/  FMUL.FTZ R139, R139, R6.reuse ;  /* 0x000000068b8b7220 */ /* 0x080fe20000410000 */
[-C--:B------:R-:W-:Y:S01]  /*23c30*/  FMUL.FTZ R170, R170, R6.reuse ;  /* 0x00000006aaaa7220 */ /* 0x080fe20000410000 */
[-C--:B------:R-:W-:Y:S01]  /*23c40*/  FMUL.FTZ R171, R171, R6.reuse ;  /* 0x00000006abab7220 */ /* 0x080fe20000410000 */
[-C--:B------:R-:W-:Y:S01]  /*23c50*/  FMUL.FTZ R166, R166, R6.reuse ;  /* 0x00000006a6a67220 */ /* 0x080fe20000410000 */
[----:B------:R-:W-:Y:S01]  /*23c60*/  FMUL.FTZ R167, R167, R6 ;  /* 0x00000006a7a77220 */ /* 0x000fe20000410000 */
[--C-:B--2---:R-:W-:Y:S01]  /*23c70*/  FFMA.FTZ R4, R119, R0, -R3.reuse ;  /* 0x0000000077047223 */ /* 0x104fe20000010803 */
[----:B------:R-:W-:Y:S01]  /*23c80*/  MOV R119, R9 ;  /* 0x0000000900777202 */ /* 0x000fe20000000f00 */
[-C--:B------:R-:W-:Y:S01]  /*23c90*/  FMUL.FTZ R150, R150, R6.reuse ;  /* 0x0000000696967220 */ /* 0x080fe20000410000 */
[----:B------:R-:W1:Y:S01]  /*23ca0*/  LDSM.16.MT88.4 R8, [R182+0xa000] ;  /* 0x00a00000b608783b */ /* 0x000e620000004200 */
[----:B------:R2:W4:Y:S01]  /*23cb0*/  MUFU.EX2 R24, R4 ;  /* 0x0000000400187308 */ /* 0x0005220000000800 */
[----:B------:R-:W-:Y:S01]  /*23cc0*/  F2FP.F16.F32.PACK_AB R13, R119, R87 ;  /* 0x00000057770d723e */ /* 0x000fe200000000ff */
[-C--:B------:R-:W-:Y:S01]  /*23cd0*/  FMUL.FTZ R151, R151, R6.reuse ;  /* 0x0000000697977220 */ /* 0x080fe20000410000 */
[----:B---3--:R-:W-:Y:S01]  /*23ce0*/  MOV R116, R29 ;  /* 0x0000001d00747202 */ /* 0x008fe20000000f00 */
[-C--:B------:R-:W-:Y:S01]  /*23cf0*/  FMUL.FTZ R154, R154, R6.reuse ;  /* 0x000000069a9a7220 */ /* 0x080fe20000410000 */
[-C--:B------:R-:W-:Y:S01]  /*23d00*/  FMUL.FTZ R155, R155, R6.reuse ;  /* 0x000000069b9b7220 */ /* 0x080fe20000410000 */
[-C--:B------:R-:W-:Y:S01]  /*23d10*/  FMUL.FTZ R142, R142, R6.reuse ;  /* 0x000000068e8e7220 */ /* 0x080fe20000410000 */
[-C--:B------:R-:W-:Y:S01]  /*23d20*/  FMUL.FTZ R143, R143, R6.reuse ;  /* 0x000000068f8f7220 */ /* 0x080fe20000410000 */
[-C--:B------:R-:W-:Y:S01]  /*23d30*/  FMUL.FTZ R146, R146, R6.reuse ;  /* 0x0000000692927220 */ /* 0x080fe20000410000 */
[----:B------:R-:W-:Y:S01]  /*23d40*/  FMUL.FTZ R147, R147, R6 ;  /* 0x0000000693937220 */ /* 0x000fe20000410000 */
[----:B--2---:R-:W-:-:S04]  /*23d50*/  FFMA.FTZ R4, R44, R0, -R3 ;  /* 0x000000002c047223 */ /* 0x004fc80000010803 */
[----:B------:R2:W-:Y:S02]  /*23d60*/  MUFU.EX2 R172, R4 ;  /* 0x0000000400ac7308 */ /* 0x0005e40000000800 */
[----:B--2---:R-:W-:-:S05]  /*23d70*/  FSEL R4, R76, RZ, P1 ;  /* 0x000000ff4c047208 */ /* 0x004fca0000800000 */
[----:B------:R-:W-:Y:S01]  /*23d80*/  FADD.FTZ R2, R14, -R4 ;  /* 0x800000040e027221 */ /* 0x000fe20000010000 */
[----:B------:R-:W-:Y:S01]  /*23d90*/  F2FP.F16.F32.PACK_AB R14, R222, R227 ;  /* 0x000000e3de0e723e */ /* 0x000fe200000000ff */
[----:B------:R-:W-:Y:S01]  /*23da0*/  FFMA.FTZ R4, R56, R0, -R3 ;  /* 0x0000000038047223 */ /* 0x000fe20000010803 */
[----:B----4-:R-:W-:Y:S01]  /*23db0*/  MOV R56, R24 ;  /* 0x0000001800387202 */ /* 0x010fe20000000f00 */
[----:B------:R-:W-:Y:S02]  /*23dc0*/  FMUL.FTZ R2, R0, R2 ;  /* 0x0000000200027220 */ /* 0x000fe40000410000 */
[----:B------:R2:W-:Y:S08]  /*23dd0*/  MUFU.EX2 R58, R4 ;  /* 0x00000004003a7308 */ /* 0x0005f00000000800 */
[----:B------:R3:W4:Y:S01]  /*23de0*/  MUFU.EX2 R7, R2 ;  /* 0x0000000200077308 */ /* 0x0007220000000800 */
[----:B--2---:R-:W-:-:S02]  /*23df0*/  MOV R4, R31 ;  /* 0x0000001f00047202 */ /* 0x004fc40000000f00 */
[----:B------:R-:W2:Y:S01]  /*23e00*/  LDSM.16.MT88.4 R28, [R184+0xa000] ;  /* 0x00a00000b81c783b */ /* 0x000ea20000004200 */
[-CC-:B---3--:R-:W-:Y:S01]  /*23e10*/  FFMA.FTZ R2, R52, R0.reuse, -R3.reuse ;  /* 0x0000000034027223 */ /* 0x188fe20000010803 */
[-C--:B----4-:R-:W-:Y:S01]  /*23e20*/  FMUL.FTZ R132, R132, R7.reuse ;  /* 0x0000000784847220 */ /* 0x090fe20000410000 */
[-C--:B------:R-:W-:Y:S01]  /*23e30*/  FMUL.FTZ R133, R133, R7.reuse ;  /* 0x0000000785857220 */ /* 0x080fe20000410000 */
[-C--:B------:R-:W-:Y:S01]  /*23e40*/  FMUL.FTZ R136, R136, R7.reuse ;  /* 0x0000000788887220 */ /* 0x080fe20000410000 */
[----:B------:R3:W4:Y:S01]  /*23e50*/  MUFU.EX2 R59, R2 ;  /* 0x00000002003b7308 */ /* 0x0007220000000800 */
        /* <DEDUP_REMOVED lines=9> */
[----:B------:R-:W-:Y:S01]  /*23ef0*/  FMUL.FTZ R153, R153, R7 ;  /* 0x0000000799997220 */ /* 0x000fe20000410000 */
[C---:B------:R-:W-:Y:S01]  /*23f00*/  HMMA.16816.F32 R52, R12.reuse, R18, R136 ;  /* 0x000000120c34723c */ /* 0x040fe20000001888 */
[----:B------:R-:W-:Y:S01]  /*23f10*/  MOV R132, R27 ;  /* 0x0000001b00847202 */ /* 0x000fe20000000f00 */
[----:B------:R-:W-:Y:S01]  /*23f20*/  LDSM.16.MT88.4 R16, [R184+0xa800] ;  /* 0x00a80000b810783b */ /* 0x000fe20000004200 */
[-C--:B------:R-:W-:Y:S01]  /*23f30*/  FMUL.FTZ R140, R140, R7.reuse ;  /* 0x000000078c8c7220 */ /* 0x080fe20000410000 */
[-C--:B------:R-:W-:Y:S01]  /*23f40*/  FMUL.FTZ R141, R141, R7.reuse ;  /* 0x000000078d8d7220 */ /* 0x080fe20000410000 */
[----:B------:R-:W-:Y:S01]  /*23f50*/  FMUL.FTZ R144, R144, R7 ;  /* 0x0000000790907220 */ /* 0x000fe20000410000 */
[----:B---3--:R-:W-:Y:S01]  /*23f60*/  FFMA.FTZ R2, R120, R0, -R3 ;  /* 0x0000000078027223 */ /* 0x008fe20000010803 */
[----:B------:R-:W-:Y:S01]  /*23f70*/  MOV R137, R26 ;  /* 0x0000001a00897202 */ /* 0x000fe20000000f00 */
[C---:B-1----:R-:W-:Y:S01]  /*23f80*/  HMMA.16816.F32 R168, R12.reuse, R8, R168 ;  /* 0x000000080ca8723c */ /* 0x042fe200000018a8 */
[----:B------:R-:W-:Y:S01]  /*23f90*/  MOV R120, R25 ;  /* 0x0000001900787202 */ /* 0x000fe20000000f00 */
[----:B------:R1:W3:Y:S01]  /*23fa0*/  MUFU.EX2 R57, R2 ;  /* 0x0000000200397308 */ /* 0x0002e20000000800 */
[----:B------:R-:W3:Y:S01]  /*23fb0*/  LDSM.16.MT88.4 R24, [R182+0xa800] ;  /* 0x00a80000b618783b */ /* 0x000ee20000004200 */
[----:B------:R-:W-:Y:S01]  /*23fc0*/  FMUL.FTZ R145, R145, R7 ;  /* 0x0000000791917220 */ /* 0x000fe20000410000 */
[----:B----4-:R-:W-:Y:S01]  /*23fd0*/  MOV R139, R59 ;  /* 0x0000003b008b7202 */ /* 0x010fe20000000f00 */
[----:B------:R-:W-:Y:S01]  /*23fe0*/  HMMA.16816.F32 R164, R12, R10, R164 ;  /* 0x0000000a0ca4723c */ /* 0x000fe200000018a4 */
[----:B------:R-:W-:-:S02]  /*23ff0*/  F2FP.F16.F32.PACK_AB R9, R137, R130 ;  /* 0x000000828909723e */ /* 0x000fc400000000ff */
[----:B------:R-:W-:-:S03]  /*24000*/  MOV R135, R67 ;  /* 0x0000004300877202 */ /* 0x000fc60000000f00 */
[----:B--2---:R-:W-:Y:S01]  /*24010*/  HMMA.16816.F32 R148, R12, R28, R148 ;  /* 0x0000001c0c94723c */ /* 0x004fe20000001894 */
[----:B------:R-:W-:-:S05]  /*24020*/  F2FP.F16.F32.PACK_AB R11, R4, R117 ;  /* 0x00000075040b723e */ /* 0x000fca00000000ff */
[----:B------:R-:W-:Y:S01]  /*24030*/  HMMA.16816.F32 R152, R12, R30, R152 ;  /* 0x0000001e0c98723c */ /* 0x000fe20000001898 */
[----:B-1----:R-:W-:Y:S01]  /*24040*/  FFMA.FTZ R2, R200, R0, -R5 ;  /* 0x00000000c8027223 */ /* 0x002fe20000010805 */
[----:B---3--:R-:W-:-:S03]  /*24050*/  MOV R134, R57 ;  /* 0x0000003900867202 */ /* 0x008fc60000000f00 */
[----:B------:R1:W-:Y:S01]  /*24060*/  MUFU.EX2 R207, R2 ;  /* 0x0000000200cf7308 */ /* 0x0003e20000000800 */
[C---:B------:R-:W-:Y:S06]  /*24070*/  HMMA.16816.F32 R140, R12.reuse, R20, R140 ;  /* 0x000000140c8c723c */ /* 0x040fec000000188c */
[----:B------:R-:W-:Y:S01]  /*24080*/  HMMA.16816.F32 R144, R12, R22, R144 ;  /* 0x000000160c90723c */ /* 0x000fe20000001890 */
[----:B------:R-:W2:Y:S06]  /*24090*/  LDSM.16.MT88.4 R20, [R182+0xb000] ;  /* 0x00b00000b614783b */ /* 0x000eac0000004200 */
[----:B------:R-:W-:Y:S01]  /*240a0*/  F2FP.F16.F32.PACK_AB R15, R116, R118 ;  /* 0x00000076740f723e */ /* 0x000fe200000000ff */
[----:B-1----:R-:W-:-:S04]  /*240b0*/  FFMA.FTZ R2, R63, R0, -R5 ;  /* 0x000000003f027223 */ /* 0x002fc80000010805 */
[----:B------:R1:W3:Y:S02]  /*240c0*/  MUFU.EX2 R205, R2 ;  /* 0x0000000200cd7308 */ /* 0x0002e40000000800 */
[----:B-1----:R-:W-:Y:S01]  /*240d0*/  FFMA.FTZ R2, R202, R0, -R5 ;  /* 0x00000000ca027223 */ /* 0x002fe20000010805 */
[----:B---3--:R-:W-:-:S05]  /*240e0*/  F2FP.F16.F32.PACK_AB R8, R205, R207 ;  /* 0x000000cfcd08723e */ /* 0x008fca00000000ff */
[----:B------:R1:W-:Y:S02]  /*240f0*/  MUFU.EX2 R202, R2 ;  /* 0x0000000200ca7308 */ /* 0x0003e40000000800 */
[----:B-1----:R-:W-:-:S06]  /*24100*/  FFMA.FTZ R2, R66, R0, -R5 ;  /* 0x0000000042027223 */ /* 0x002fcc0000010805 */
[----:B------:R1:W3:Y:S02]  /*24110*/  MUFU.EX2 R174, R2 ;  /* 0x0000000200ae7308 */ /* 0x0002e40000000800 */
[----:B-1----:R-:W-:Y:S01]  /*24120*/  FFMA.FTZ R2, R104, R0, -R3 ;  /* 0x0000000068027223 */ /* 0x002fe20000010803 */
[----:B---3--:R-:W-:Y:S02]  /*24130*/  F2FP.F16.F32.PACK_AB R10, R174, R202 ;  /* 0x000000caae0a723e */ /* 0x008fe400000000ff */
[----:B------:R-:W-:-:S03]  /*24140*/  MOV R104, R120 ;  /* 0x0000007800687202 */ /* 0x000fc60000000f00 */
[----:B------:R1:W-:Y:S01]  /*24150*/  MUFU.EX2 R133, R2 ;  /* 0x0000000200857308 */ /* 0x0003e20000000800 */
[----:B------:R-:W-:Y:S01]  /*24160*/  MOV R120, R65 ;  /* 0x0000004100787202 */ /* 0x000fe20000000f00 */
[C---:B------:R-:W-:Y:S06]  /*24170*/  HMMA.16816.F32 R28, R8.reuse, R24, R168 ;  /* 0x00000018081c723c */ /* 0x040fec00000018a8 */
[C---:B------:R-:W-:Y:S06]  /*24180*/  HMMA.16816.F32 R24, R8.reuse, R26, R164 ;  /* 0x0000001a0818723c */ /* 0x040fec00000018a4 */
[----:B------:R-:W-:Y:S01]  /*24190*/  HMMA.16816.F32 R44, R8, R36, R44 ;  /* 0x00000024082c723c */ /* 0x000fe2000000182c */
[----:B-1----:R-:W-:-:S04]  /*241a0*/  FFMA.FTZ R2, R64, R0, -R3 ;  /* 0x0000000040027223 */ /* 0x002fc80000010803 */
[----:B------:R1:W-:Y:S01]  /*241b0*/  MUFU.EX2 R136, R2 ;  /* 0x0000000200887308 */ /* 0x0003e20000000800 */
[C---:B------:R-:W-:Y:S01]  /*241c0*/  HMMA.16816.F32 R52, R8.reuse, R38, R52 ;  /* 0x000000260834723c */ /* 0x040fe20000001834 */
[----:B------:R-:W-:Y:S05]  /*241d0*/  LDSM.16.MT88.4 R36, [R184+0xb000] ;  /* 0x00b00000b824783b */ /* 0x000fea0000004200 */
[C---:B------:R-:W-:Y:S06]  /*241e0*/  HMMA.16816.F32 R152, R8.reuse, R18, R152 ;  /* 0x000000120898723c */ /* 0x040fec0000001898 */
[----:B------:R-:W-:Y:S01]  /*241f0*/  HMMA.16816.F32 R60, R8, R34, R144 ;  /* 0x00000022083c723c */ /* 0x000fe20000001890 */
[----:B-1----:R-:W-:Y:S01]  /*24200*/  FFMA.FTZ R2, R106, R0, -R3 ;  /* 0x000000006a027223 */ /* 0x002fe20000010803 */
[----:B------:R-:W-:-:S03]  /*24210*/  MOV R106, R120 ;  /* 0x00000078006a7202 */ /* 0x000fc60000000f00 */
[----:B------:R1:W-:Y:S02]  /*24220*/  MUFU.EX2 R138, R2 ;  /* 0x00000002008a7308 */ /* 0x0003e40000000800 */
[----:B-1----:R-:W-:-:S06]  /*24230*/  FFMA.FTZ R2, R204, R0, -R5 ;  /* 0x00000000cc027223 */ /* 0x002fcc0000010805 */
[----:B------:R1:W-:Y:S02]  /*24240*/  MUFU.EX2 R168, R2 ;  /* 0x0000000200a87308 */ /* 0x0003e40000000800 */
[----:B-1----:R-:W-:-:S06]  /*24250*/  FFMA.FTZ R2, R68, R0, -R5 ;  /* 0x0000000044027223 */ /* 0x002fcc0000010805 */
[----:B------:R1:W3:Y:S02]  /*24260*/  MUFU.EX2 R169, R2 ;  /* 0x0000000200a97308 */ /* 0x0002e40000000800 */
[----:B-1----:R-:W-:Y:S01]  /*24270*/  FFMA.FTZ R2, R206, R0, -R5 ;  /* 0x00000000ce027223 */ /* 0x002fe20000010805 */
[----:B------:R-:W-:Y:S02]  /*24280*/  MOV R206, R43 ;  /* 0x0000002b00ce7202 */ /* 0x000fe40000000f00 */
[----:B---3--:R-:W-:-:S03]  /*24290*/  F2FP.F16.F32.PACK_AB R12, R169, R168 ;  /* 0x000000a8a90c723e */ /* 0x008fc600000000ff */
[----:B------:R1:W-:Y:S01]  /*242a0*/  MUFU.EX2 R167, R2 ;  /* 0x0000000200a77308 */ /* 0x0003e20000000800 */
[----:B------:R-:W-:Y:S01]  /*242b0*/  F2FP.F16.F32.PACK_AB R13, R132, R206 ;  /* 0x000000ce840d723e */ /* 0x000fe200000000ff */
[----:B------:R-:W3:Y:S01]  /*242c0*/  LDSM.16.MT88.4 R40, [R185+0xb000] ;  /* 0x00b00000b928783b */ /* 0x000ee20000004200 */
[-C--:B-1----:R-:W-:Y:S02]  /*242d0*/  FFMA.FTZ R2, R70, R0.reuse, -R5 ;  /* 0x0000000046027223 */ /* 0x082fe40000010805 */
[C---:B------:R-:W-:Y:S03]  /*242e0*/  HMMA.16816.F32 R68, R8.reuse, R32, R140 ;  /* 0x000000200844723c */ /* 0x040fe6000000188c */
[----:B------:R1:W4:Y:S02]  /*242f0*/  MUFU.EX2 R171, R2 ;  /* 0x0000000200ab7308 */ /* 0x0003240000000800 */
[-CC-:B-1----:R-:W-:Y:S01]  /*24300*/  FFMA.FTZ R2, R72, R0.reuse, -R3.reuse ;  /* 0x0000000048027223 */ /* 0x182fe20000010803 */
[----:B----4-:R-:W-:Y:S01]  /*24310*/  F2FP.F16.F32.PACK_AB R14, R171, R167 ;  /* 0x000000a7ab0e723e */ /* 0x010fe200000000ff */
[----:B------:R-:W-:Y:S01]  /*24320*/  HMMA.16816.F32 R72, R8, R16, R148 ;  /* 0x000000100848723c */ /* 0x000fe20000001894 */
[----:B------:R-:W1:Y:S03]  /*24330*/  LDSM.16.MT88.4 R16, [R182+0xb800] ;  /* 0x00b80000b610783b */ /* 0x000e660000004200 */
[----:B------:R4:W-:Y:S02]  /*24340*/  MUFU.EX2 R204, R2 ;  /* 0x0000000200cc7308 */ /* 0x0009e40000000800 */
[C---:B--2---:R-:W-:Y:S01]  /*24350*/  HMMA.16816.F32 R32, R12.reuse, R20, R28 ;  /* 0x000000140c20723c */ /* 0x044fe2000000181c */
[----:B------:R-:W2:Y:S05]  /*24360*/  LDSM.16.MT88.4 R28, [R185+0xb800] ;  /* 0x00b80000b91c783b */ /* 0x000eaa0000004200 */
[C---:B------:R-:W-:Y:S06]  /*24370*/  HMMA.16816.F32 R24, R12.reuse, R22, R24 ;  /* 0x000000160c18723c */ /* 0x040fec0000001818 */
[----:B---3--:R-:W-:Y:S01]  /*24380*/  HMMA.16816.F32 R20, R12, R40, R44 ;  /* 0x000000280c14723c */ /* 0x008fe2000000182c */
[----:B----4-:R-:W-:-:S04]  /*24390*/  FFMA.FTZ R2, R112, R0, -R3 ;  /* 0x0000000070027223 */ /* 0x010fc80000010803 */
[----:B------:R3:W-:Y:S01]  /*243a0*/  MUFU.EX2 R200, R2 ;  /* 0x0000000200c87308 */ /* 0x0007e20000000800 */
[C---:B------:R-:W-:Y:S01]  /*243b0*/  HMMA.16816.F32 R40, R12.reuse, R42, R52 ;  /* 0x0000002a0c28723c */ /* 0x040fe20000001834 */
[----:B------:R-:W4:Y:S05]  /*243c0*/  LDSM.16.MT88.4 R52, [R183+0xb800] ;  /* 0x00b80000b734783b */ /* 0x000f2a0000004200 */
[C---:B------:R-:W-:Y:S06]  /*243d0*/  HMMA.16816.F32 R72, R12.reuse, R36, R72 ;  /* 0x000000240c48723c */ /* 0x040fec0000001848 */
[----:B------:R-:W-:Y:S01]  /*243e0*/  HMMA.16816.F32 R68, R12, R48, R68 ;  /* 0x000000300c44723c */ /* 0x000fe20000001844 */
[----:B---3--:R-:W-:Y:S01]  /*243f0*/  FFMA.FTZ R2, R78, R0, -R3 ;  /* 0x000000004e027223 */ /* 0x008fe20000010803 */
[----:B------:R-:W-:-:S04]  /*24400*/  MOV R78, R193 ;  /* 0x000000c1004e7202 */ /* 0x000fc80000000f00 */
[----:B------:R-:W-:Y:S01]  /*24410*/  HMMA.16816.F32 R60, R12, R50, R60 ;  /* 0x000000320c3c723c */ /* 0x000fe2000000183c */
[----:B------:R-:W3:Y:S01]  /*24420*/  LDSM.16.MT88.4 R48, [R184+0xb800] ;  /* 0x00b80000b830783b */ /* 0x000ee20000004200 */
[----:B------:R1:W-:Y:S02]  /*24430*/  MUFU.EX2 R193, R2 ;  /* 0x0000000200c17308 */ /* 0x0003e40000000800 */
[----:B-1----:R-:W-:-:S06]  /*24440*/  FFMA.FTZ R2, R160, R0, -R5 ;  /* 0x00000000a0027223 */ /* 0x002fcc0000010805 */
[----:B------:R1:W-:Y:S02]  /*24450*/  MUFU.EX2 R165, R2 ;  /* 0x0000000200a57308 */ /* 0x0003e40000000800 */
[----:B-1----:R-:W-:Y:S01]  /*24460*/  FFMA.FTZ R2, R82, R0, -R5 ;  /* 0x0000000052027223 */ /* 0x002fe20000010805 */
[----:B------:R-:W-:-:S05]  /*24470*/  MOV R82, R56 ;  /* 0x0000003800527202 */ /* 0x000fca0000000f00 */
[----:B------:R1:W2:Y:S02]  /*24480*/  MUFU.EX2 R164, R2 ;  /* 0x0000000200a47308 */ /* 0x0002a40000000800 */
[----:B-1----:R-:W-:Y:S01]  /*24490*/  FFMA.FTZ R2, R162, R0, -R5 ;  /* 0x00000000a2027223 */ /* 0x002fe20000010805 */
[----:B--2---:R-:W-:-:S05]  /*244a0*/  F2FP.F16.F32.PACK_AB R8, R164, R165 ;  /* 0x000000a5a408723e */ /* 0x004fca00000000ff */
[----:B------:R1:W-:Y:S02]  /*244b0*/  MUFU.EX2 R160, R2 ;  /* 0x0000000200a07308 */ /* 0x0003e40000000800 */
[----:B-1----:R-:W-:Y:S01]  /*244c0*/  FFMA.FTZ R2, R84, R0, -R5 ;  /* 0x0000000054027223 */ /* 0x002fe20000010805 */
[----:B------:R-:W-:-:S05]  /*244d0*/  MOV R84, R156 ;  /* 0x0000009c00547202 */ /* 0x000fca0000000f00 */
[----:B------:R1:W2:Y:S01]  /*244e0*/  MUFU.EX2 R156, R2 ;  /* 0x00000002009c7308 */ /* 0x0002a20000000800 */
[----:B------:R-:W-:Y:S01]  /*244f0*/  F2FP.F16.F32.PACK_AB R11, R84, R78 ;  /* 0x0000004e540b723e */ /* 0x000fe200000000ff */
[----:B-1----:R-:W-:Y:S01]  /*24500*/  FFMA.FTZ R2, R114, R0, -R3 ;  /* 0x0000000072027223 */ /* 0x002fe20000010803 */
[----:B------:R-:W-:Y:S02]  /*24510*/  MOV R114, R172 ;  /* 0x000000ac00727202 */ /* 0x000fe40000000f00 */
[----:B--2---:R-:W-:-:S03]  /*24520*/  F2FP.F16.F32.PACK_AB R10, R156, R160 ;  /* 0x000000a09c0a723e */ /* 0x004fc600000000ff */
[----:B------:R1:W-:Y:S01]  /*24530*/  MUFU.EX2 R172, R2 ;  /* 0x0000000200ac7308 */ /* 0x0003e20000000800 */
[----:B------:R-:W-:-:S07]  /*24540*/  F2FP.F16.F32.PACK_AB R9, R114, R82 ;  /* 0x000000527209723e */ /* 0x000fce00000000ff */
[C---:B------:R-:W-:Y:S01]  /*24550*/  HMMA.16816.F32 R64, R8.reuse, R16, R32 ;  /* 0x000000100840723c */ /* 0x040fe20000001820 */
[----:B------:R-:W-:Y:S05]  /*24560*/  LDSM.16.MT88.4 R32, [R183+0xc000] ;  /* 0x00c00000b720783b */ /* 0x000fea0000004200 */
[----:B------:R-:W-:Y:S01]  /*24570*/  HMMA.16816.F32 R44, R8, R18, R24 ;  /* 0x00000012082c723c */ /* 0x000fe20000001818 */
[----:B------:R-:W-:Y:S01]  /*24580*/  LDSM.16.MT88.4 R16, [R185+0xc000] ;  /* 0x00c00000b910783b */ /* 0x000fe20000004200 */
[----:B-1----:R-:W-:Y:S01]  /*24590*/  FFMA.FTZ R2, R80, R0, -R3 ;  /* 0x0000000050027223 */ /* 0x002fe20000010803 */
[----:B------:R-:W-:-:S03]  /*245a0*/  MOV R80, R58 ;  /* 0x0000003a00507202 */ /* 0x000fc60000000f00 */
[----:B------:R-:W-:Y:S01]  /*245b0*/  HMMA.16816.F32 R56, R12, R38, R152 ;  /* 0x000000260c38723c */ /* 0x000fe20000001898 */
[----:B------:R1:W-:Y:S01]  /*245c0*/  MUFU.EX2 R170, R2 ;  /* 0x0000000200aa7308 */ /* 0x0003e20000000800 */
[----:B------:R-:W2:Y:S04]  /*245d0*/  LDSM.16.MT88.4 R36, [R182+0xc000] ;  /* 0x00c00000b624783b */ /* 0x000ea80000004200 */
[----:B------:R-:W-:Y:S01]  /*245e0*/  HMMA.16816.F32 R24, R8, R28, R20 ;  /* 0x0000001c0818723c */ /* 0x000fe20000001814 */
[----:B------:R-:W-:-:S05]  /*245f0*/  F2FP.F16.F32.PACK_AB R15, R80, R134 ;  /* 0x00000086500f723e */ /* 0x000fca00000000ff */
[----:B------:R-:W-:Y:S01]  /*24600*/  HMMA.16816.F32 R20, R8, R30, R40 ;  /* 0x0000001e0814723c */ /* 0x000fe20000001828 */
[----:B-1----:R-:W-:-:S05]  /*24610*/  FFMA.FTZ R2, R108, R0, -R3 ;  /* 0x000000006c027223 */ /* 0x002fca0000010803 */
[C---:B----4-:R-:W-:Y:S01]  /*24620*/  HMMA.16816.F32 R68, R8.reuse, R52, R68 ;  /* 0x000000340844723c */ /* 0x050fe20000001844 */
[----:B------:R-:W-:Y:S01]  /*24630*/  MOV R108, R130 ;  /* 0x00000082006c7202 */ /* 0x000fe20000000f00 */
[----:B------:R1:W-:Y:S04]  /*24640*/  MUFU.EX2 R166, R2 ;  /* 0x0000000200a67308 */ /* 0x0003e80000000800 */
[C---:B------:R-:W-:Y:S06]  /*24650*/  HMMA.16816.F32 R40, R8.reuse, R54, R60 ;  /* 0x000000360828723c */ /* 0x040fec000000183c */
[C---:B---3--:R-:W-:Y:S06]  /*24660*/  HMMA.16816.F32 R72, R8.reuse, R48, R72 ;  /* 0x000000300848723c */ /* 0x048fec0000001848 */
[----:B------:R-:W-:Y:S01]  /*24670*/  HMMA.16816.F32 R56, R8, R50, R56 ;  /* 0x000000320838723c */ /* 0x000fe20000001838 */
[----:B------:R-:W3:Y:S01]  /*24680*/  LDSM.16.MT88.4 R48, [R184+0xc000] ;  /* 0x00c00000b830783b */ /* 0x000ee20000004200 */
[----:B-1----:R-:W-:Y:S01]  /*24690*/  FFMA.FTZ R2, R122, R0, -R5 ;  /* 0x000000007a027223 */ /* 0x002fe20000010805 */
[----:B------:R-:W-:-:S03]  /*246a0*/  MOV R122, R132 ;  /* 0x00000084007a7202 */ /* 0x000fc60000000f00 */
[----:B------:R1:W-:Y:S02]  /*246b0*/  MUFU.EX2 R153, R2 ;  /* 0x0000000200997308 */ /* 0x0003e40000000800 */
[----:B-1----:R-:W-:Y:S01]  /*246c0*/  FFMA.FTZ R2, R86, R0, -R5 ;  /* 0x0000000056027223 */ /* 0x002fe20000010805 */
[----:B------:R-:W-:Y:S02]  /*246d0*/  MOV R86, R104 ;  /* 0x0000006800567202 */ /* 0x000fe40000000f00 */
[----:B------:R-:W-:-:S03]  /*246e0*/  MOV R104, R128 ;  /* 0x0000008000687202 */ /* 0x000fc60000000f00 */
[----:B------:R1:W4:Y:S02]  /*246f0*/  MUFU.EX2 R152, R2 ;  /* 0x0000000200987308 */ /* 0x0003240000000800 */
[----:B-1----:R-:W-:Y:S01]  /*24700*/  FFMA.FTZ R2, R176, R0, -R5 ;  /* 0x00000000b0027223 */ /* 0x002fe20000010805 */
[----:B------:R-:W-:Y:S02]  /*24710*/  MOV R176, R138 ;  /* 0x0000008a00b07202 */ /* 0x000fe40000000f00 */
[----:B------:R-:W-:-:S03]  /*24720*/  MOV R138, R135 ;  /* 0x00000087008a7202 */ /* 0x000fc60000000f00 */
[----:B------:R1:W-:Y:S01]  /*24730*/  MUFU.EX2 R151, R2 ;  /* 0x0000000200977308 */ /* 0x0003e20000000800 */
[----:B----4-:R-:W-:Y:S02]  /*24740*/  F2FP.F16.F32.PACK_AB R12, R152, R153 ;  /* 0x00000099980c723e */ /* 0x010fe400000000ff */
[----:B------:R-:W-:Y:S02]  /*24750*/  F2FP.F16.F32.PACK_AB R11, R204, R176 ;  /* 0x000000b0cc0b723e */ /* 0x000fe400000000ff */
[----:B------:R-:W-:Y:S01]  /*24760*/  MOV R112, R138 ;  /* 0x0000008a00707202 */ /* 0x000fe20000000f00 */
[----:B-1----:R-:W-:Y:S01]  /*24770*/  FFMA.FTZ R2, R90, R0, -R5 ;  /* 0x000000005a027223 */ /* 0x002fe20000010805 */
[----:B------:R-:W-:-:S03]  /*24780*/  MOV R90, R139 ;  /* 0x0000008b005a7202 */ /* 0x000fc60000000f00 */
[----:B------:R1:W4:Y:S01]  /*24790*/  MUFU.EX2 R150, R2 ;  /* 0x0000000200967308 */ /* 0x0003220000000800 */
[----:B------:R-:W-:Y:S01]  /*247a0*/  F2FP.F16.F32.PACK_AB R13, R90, R86 ;  /* 0x000000565a0d723e */ /* 0x000fe200000000ff */
[----:B-1----:R-:W-:Y:S01]  /*247b0*/  FFMA.FTZ R2, R85, R0, -R3 ;  /* 0x0000000055027223 */ /* 0x002fe20000010803 */
[----:B----4-:R-:W-:Y:S02]  /*247c0*/  F2FP.F16.F32.PACK_AB R14, R150, R151 ;  /* 0x00000097960e723e */ /* 0x010fe400000000ff */
[----:B------:R-:W-:-:S03]  /*247d0*/  MOV R85, R118 ;  /* 0x0000007600557202 */ /* 0x000fc60000000f00 */
[----:B------:R1:W-:Y:S02]  /*247e0*/  MUFU.EX2 R162, R2 ;  /* 0x0000000200a27308 */ /* 0x0003e40000000800 */
[C---:B--2---:R-:W-:Y:S01]  /*247f0*/  HMMA.16816.F32 R52, R12.reuse, R38, R44 ;  /* 0x000000260c34723c */ /* 0x044fe2000000182c */
[----:B------:R-:W2:Y:S05]  /*24800*/  LDSM.16.MT88.4 R44, [R182+0xc800] ;  /* 0x00c80000b62c783b */ /* 0x000eaa0000004200 */
[C---:B------:R-:W-:Y:S01]  /*24810*/  HMMA.16816.F32 R28, R12.reuse, R18, R20 ;  /* 0x000000120c1c723c */ /* 0x040fe20000001814 */
[----:B------:R-:W4:Y:S05]  /*24820*/  LDSM.16.MT88.4 R20, [R185+0xc800] ;  /* 0x00c80000b914783b */ /* 0x000f2a0000004200 */
[C---:B------:R-:W-:Y:S01]  /*24830*/  HMMA.16816.F32 R64, R12.reuse, R36, R64 ;  /* 0x000000240c40723c */ /* 0x040fe20000001840 */
[-CC-:B-1----:R-:W-:Y:S01]  /*24840*/  FFMA.FTZ R2, R110, R0.reuse, -R3.reuse ;  /* 0x000000006e027223 */ /* 0x182fe20000010803 */
[----:B------:R-:W-:Y:S03]  /*24850*/  LDSM.16.MT88.4 R36, [R184+0xc800] ;  /* 0x00c80000b824783b */ /* 0x000fe60000004200 */
[----:B------:R1:W-:Y:S01]  /*24860*/  MUFU.EX2 R155, R2 ;  /* 0x00000002009b7308 */ /* 0x0003e20000000800 */
[C---:B------:R-:W-:Y:S01]  /*24870*/  HMMA.16816.F32 R60, R12.reuse, R16, R24 ;  /* 0x000000100c3c723c */ /* 0x040fe20000001818 */
[----:B------:R-:W4:Y:S05]  /*24880*/  LDSM.16.MT88.4 R16, [R183+0xc800] ;  /* 0x00c80000b710783b */ /* 0x000f2a0000004200 */
[C---:B------:R-:W-:Y:S06]  /*24890*/  HMMA.16816.F32 R68, R12.reuse, R32, R68 ;  /* 0x000000200c44723c */ /* 0x040fec0000001844 */
[----:B------:R-:W-:Y:S01]  /*248a0*/  HMMA.16816.F32 R24, R12, R34, R40 ;  /* 0x000000220c18723c */ /* 0x000fe20000001828 */
[----:B-1----:R-:W-:-:S05]  /*248b0*/  FFMA.FTZ R2, R88, R0, -R3 ;  /* 0x0000000058027223 */ /* 0x002fca0000010803 */
[C---:B---3--:R-:W-:Y:S01]  /*248c0*/  HMMA.16816.F32 R72, R12.reuse, R48, R72 ;  /* 0x000000300c48723c */ /* 0x048fe20000001848 */
        /* <DEDUP_REMOVED lines=14> */
[----:B-1----:R-:W-:-:S06]  /*249b0*/  FFMA.FTZ R2, R94, R0, -R5 ;  /* 0x000000005e027223 */ /* 0x002fcc0000010805 */
[----:B------:R1:W3:Y:S02]  /*249c0*/  MUFU.EX2 R143, R2 ;  /* 0x00000002008f7308 */ /* 0x0002e40000000800 */
[----:B-1----:R-:W-:Y:S01]  /*249d0*/  FFMA.FTZ R2, R124, R0, -R3 ;  /* 0x000000007c027223 */ /* 0x002fe20000010803 */
[----:B---3--:R-:W-:-:S05]  /*249e0*/  F2FP.F16.F32.PACK_AB R10, R143, R144 ;  /* 0x000000908f0a723e */ /* 0x008fca00000000ff */
[----:B------:R1:W-:Y:S02]  /*249f0*/  MUFU.EX2 R149, R2 ;  /* 0x0000000200957308 */ /* 0x0003e40000000800 */
[C---:B--2---:R-:W-:Y:S06]  /*24a00*/  HMMA.16816.F32 R64, R8.reuse, R44, R64 ;  /* 0x0000002c0840723c */ /* 0x044fec0000001840 */
[C---:B------:R-:W-:Y:S01]  /*24a10*/  HMMA.16816.F32 R52, R8.reuse, R46, R52 ;  /* 0x0000002e0834723c */ /* 0x040fe20000001834 */
[----:B------:R-:W2:Y:S05]  /*24a20*/  LDSM.16.MT88.4 R44, [R182+0xd000] ;  /* 0x00d00000b62c783b */ /* 0x000eaa0000004200 */
[----:B----4-:R-:W-:Y:S01]  /*24a30*/  HMMA.16816.F32 R32, R8, R22, R28 ;  /* 0x000000160820723c */ /* 0x010fe2000000181c */
[----:B-1----:R-:W-:Y:S01]  /*24a40*/  FFMA.FTZ R2, R81, R0, -R3 ;  /* 0x0000000051027223 */ /* 0x002fe20000010803 */
[----:B------:R-:W1:Y:S01]  /*24a50*/  LDSM.16.MT88.4 R28, [R185+0xd000] ;  /* 0x00d00000b91c783b */ /* 0x000e620000004200 */
[----:B------:R-:W-:-:S02]  /*24a60*/  MOV R81, R114 ;  /* 0x0000007200517202 */ /* 0x000fc40000000f00 */
        /* <DEDUP_REMOVED lines=23> */
[----:B------:R-:W-:Y:S02]  /*24be0*/  MOV R83, R137 ;  /* 0x0000008900537202 */ /* 0x000fe40000000f00 */
[----:B---3--:R-:W-:-:S03]  /*24bf0*/  F2FP.F16.F32.PACK_AB R14, R133, R134 ;  /* 0x00000086850e723e */ /* 0x008fc600000000ff */
[----:B------:R2:W3:Y:S04]  /*24c00*/  MUFU.EX2 R142, R2 ;  /* 0x00000002008e7308 */ /* 0x0004e80000000800 */
[C---:B------:R-:W-:Y:S06]  /*24c10*/  HMMA.16816.F32 R64, R12.reuse, R44, R64 ;  /* 0x0000002c0c40723c */ /* 0x040fec0000001840 */
[----:B------:R-:W-:Y:S01]  /*24c20*/  HMMA.16816.F32 R52, R12, R46, R52 ;  /* 0x0000002e0c34723c */ /* 0x000fe20000001834 */
[----:B------:R-:W3:Y:S01]  /*24c30*/  LDSM.16.MT88.4 R44, [R182+0xd800] ;  /* 0x00d80000b62c783b */ /* 0x000ee20000004200 */
[----:B--2---:R-:W-:-:S04]  /*24c40*/  FFMA.FTZ R2, R198, R0, -R3 ;  /* 0x00000000c6027223 */ /* 0x004fc80000010803 */
[C---:B-1----:R-:W-:Y:S01]  /*24c50*/  HMMA.16816.F32 R36, R12.reuse, R30, R32 ;  /* 0x0000001e0c24723c */ /* 0x042fe20000001820 */
[----:B------:R-:W1:Y:S01]  /*24c60*/  LDSM.16.MT88.4 R32, [R185+0xd800] ;  /* 0x00d80000b920783b */ /* 0x000e620000004200 */
[----:B------:R-:W-:Y:S01]  /*24c70*/  MOV R198, R90 ;  /* 0x0000005a00c67202 */ /* 0x000fe20000000f00 */
[----:B------:R2:W-:Y:S03]  /*24c80*/  MUFU.EX2 R141, R2 ;  /* 0x00000002008d7308 */ /* 0x0005e60000000800 */
[C---:B------:R-:W-:Y:S06]  /*24c90*/  HMMA.16816.F32 R60, R12.reuse, R28, R60 ;  /* 0x0000001c0c3c723c */ /* 0x040fec000000183c */
[C---:B----4-:R-:W-:Y:S06]  /*24ca0*/  HMMA.16816.F32 R68, R12.reuse, R20, R68 ;  /* 0x000000140c44723c */ /* 0x050fec0000001844 */
[----:B------:R-:W-:Y:S01]  /*24cb0*/  HMMA.16816.F32 R28, R12, R22, R24 ;  /* 0x000000160c1c723c */ /* 0x000fe20000001818 */
[----:B------:R-:W4:Y:S01]  /*24cc0*/  LDSM.16.MT88.4 R24, [R183+0xd800] ;  /* 0x00d80000b718783b */ /* 0x000f220000004200 */
[----:B--2---:R-:W-:-:S04]  /*24cd0*/  FFMA.FTZ R2, R79, R0, -R3 ;  /* 0x000000004f027223 */ /* 0x004fc80000010803 */
[----:B------:R2:W-:Y:S01]  /*24ce0*/  MUFU.EX2 R140, R2 ;  /* 0x00000002008c7308 */ /* 0x0005e20000000800 */
[C---:B------:R-:W-:Y:S06]  /*24cf0*/  HMMA.16816.F32 R72, R12.reuse, R16, R72 ;  /* 0x000000100c48723c */ /* 0x040fec0000001848 */
[----:B------:R-:W-:Y:S01]  /*24d00*/  HMMA.16816.F32 R20, R12, R18, R40 ;  /* 0x000000120c14723c */ /* 0x000fe20000001828 */
[----:B------:R-:W4:Y:S04]  /*24d10*/  LDSM.16.MT88.4 R16, [R184+0xd800] ;  /* 0x00d80000b810783b */ /* 0x000f280000004200 */
[----:B------:R-:W-:Y:S02]  /*24d20*/  LDSM.16.MT88.4 R40, [R185+0xe000] ;  /* 0x00e00000b928783b */ /* 0x000fe40000004200 */
[----:B------:R-:W-:-:S02]  /*24d30*/  F2FP.F16.F32.PACK_AB R13, R148, R149 ;  /* 0x00000095940d723e */ /* 0x000fc400000000ff */
[----:B---3--:R-:W-:Y:S01]  /*24d40*/  F2FP.F16.F32.PACK_AB R15, R142, R147 ;  /* 0x000000938e0f723e */ /* 0x008fe200000000ff */
[--C-:B--2---:R-:W-:Y:S01]  /*24d50*/  FFMA.FTZ R2, R216, R0, -R5.reuse ;  /* 0x00000000d8027223 */ /* 0x104fe20000010805 */
[----:B------:R-:W-:Y:S02]  /*24d60*/  MOV R216, R86 ;  /* 0x0000005600d87202 */ /* 0x000fe40000000f00 */
[----:B------:R-:W-:Y:S01]  /*24d70*/  MOV R86, R116 ;  /* 0x0000007400567202 */ /* 0x000fe20000000f00 */
[----:B------:R2:W-:Y:S03]  /*24d80*/  MUFU.EX2 R128, R2 ;  /* 0x0000000200807308 */ /* 0x0005e60000000800 */
[----:B------:R-:W-:Y:S01]  /*24d90*/  MOV R208, R86 ;  /* 0x0000005600d07202 */ /* 0x000fe20000000f00 */
[----:B--2---:R-:W-:-:S04]  /*24da0*/  FFMA.FTZ R2, R89, R0, -R5 ;  /* 0x0000000059027223 */ /* 0x004fc80000010805 */
[----:B------:R2:W3:Y:S02]  /*24db0*/  MUFU.EX2 R132, R2 ;  /* 0x0000000200847308 */ /* 0x0004e40000000800 */
[----:B--2---:R-:W-:Y:S01]  /*24dc0*/  FFMA.FTZ R2, R217, R0, -R5 ;  /* 0x00000000d9027223 */ /* 0x004fe20000010805 */
[----:B------:R-:W-:Y:S02]  /*24dd0*/  MOV R217, R84 ;  /* 0x0000005400d97202 */ /* 0x000fe40000000f00 */
[----:B------:R-:W-:-:S03]  /*24de0*/  MOV R84, R119 ;  /* 0x0000007700547202 */ /* 0x000fc60000000f00 */
[----:B------:R2:W-:Y:S01]  /*24df0*/  MUFU.EX2 R130, R2 ;  /* 0x0000000200827308 */ /* 0x0005e20000000800 */
[----:B---3--:R-:W-:Y:S01]  /*24e00*/  F2FP.F16.F32.PACK_AB R8, R132, R128 ;  /* 0x000000808408723e */ /* 0x008fe200000000ff */
[----:B--2---:R-:W-:-:S06]  /*24e10*/  FFMA.FTZ R2, R96, R0, -R5 ;  /* 0x0000000060027223 */ /* 0x004fcc0000010805 */
[----:B------:R2:W3:Y:S02]  /*24e20*/  MUFU.EX2 R126, R2 ;  /* 0x00000002007e7308 */ /* 0x0004e40000000800 */
[----:B--2---:R-:W-:Y:S01]  /*24e30*/  FFMA.FTZ R2, R210, R0, -R3 ;  /* 0x00000000d2027223 */ /* 0x004fe20000010803 */
[----:B------:R-:W-:Y:S02]  /*24e40*/  MOV R210, R206 ;  /* 0x000000ce00d27202 */ /* 0x000fe40000000f00 */
[----:B------:R-:W-:-:S03]  /*24e50*/  MOV R206, R106 ;  /* 0x0000006a00ce7202 */ /* 0x000fc60000000f00 */
[----:B------:R2:W-:Y:S01]  /*24e60*/  MUFU.EX2 R138, R2 ;  /* 0x00000002008a7308 */ /* 0x0005e20000000800 */
[----:B---3--:R-:W-:-:S07]  /*24e70*/  F2FP.F16.F32.PACK_AB R10, R126, R130 ;  /* 0x000000827e0a723e */ /* 0x008fce00000000ff */
[C---:B------:R-:W-:Y:S06]  /*24e80*/  HMMA.16816.F32 R64, R8.reuse, R44, R64 ;  /* 0x0000002c0840723c */ /* 0x040fec0000001840 */
[----:B------:R-:W-:Y:S01]  /*24e90*/  HMMA.16816.F32 R52, R8, R46, R52 ;  /* 0x0000002e0834723c */ /* 0x000fe20000001834 */
[----:B------:R-:W3:Y:S01]  /*24ea0*/  LDSM.16.MT88.4 R44, [R182+0xe000] ;  /* 0x00e00000b62c783b */ /* 0x000ee20000004200 */
[----:B--2---:R-:W-:-:S04]  /*24eb0*/  FFMA.FTZ R2, R91, R0, -R3 ;  /* 0x000000005b027223 */ /* 0x004fc80000010803 */
[C---:B-1----:R-:W-:Y:S01]  /*24ec0*/  HMMA.16816.F32 R60, R8.reuse, R32, R60 ;  /* 0x00000020083c723c */ /* 0x042fe2000000183c */
[----:B------:R1:W2:Y:S05]  /*24ed0*/  MUFU.EX2 R137, R2 ;  /* 0x0000000200897308 */ /* 0x0002aa0000000800 */
[C---:B------:R-:W-:Y:S01]  /*24ee0*/  HMMA.16816.F32 R48, R8.reuse, R34, R36 ;  /* 0x000000220830723c */ /* 0x040fe20000001824 */
[----:B------:R-:W3:Y:S05]  /*24ef0*/  LDSM.16.MT88.4 R32, [R183+0xe000] ;  /* 0x00e00000b720783b */ /* 0x000eea0000004200 */
[----:B----4-:R-:W-:Y:S01]  /*24f00*/  HMMA.16816.F32 R36, R8, R26, R28 ;  /* 0x0000001a0824723c */ /* 0x010fe2000000181c */
[----:B-1----:R-:W-:Y:S01]  /*24f10*/  FFMA.FTZ R2, R211, R0, -R3 ;  /* 0x00000000d3027223 */ /* 0x002fe20000010803 */
[----:B------:R-:W-:-:S04]  /*24f20*/  MOV R211, R104 ;  /* 0x0000006800d37202 */ /* 0x000fc80000000f00 */
[C---:B------:R-:W-:Y:S01]  /*24f30*/  HMMA.16816.F32 R72, R8.reuse, R16, R72 ;  /* 0x000000100848723c */ /* 0x040fe20000001848 */
[----:B------:R1:W-:Y:S05]  /*24f40*/  MUFU.EX2 R136, R2 ;  /* 0x0000000200887308 */ /* 0x0003ea0000000800 */
[C---:B------:R-:W-:Y:S01]  /*24f50*/  HMMA.16816.F32 R28, R8.reuse, R18, R20 ;  /* 0x00000012081c723c */ /* 0x040fe20000001814 */
[----:B------:R-:W4:Y:S04]  /*24f60*/  LDSM.16.MT88.4 R16, [R184+0xe000] ;  /* 0x00e00000b810783b */ /* 0x000f280000004200 */
[----:B------:R-:W4:Y:S01]  /*24f70*/  LDSM.16.MT88.4 R20, [R182+0xe800] ;  /* 0x00e80000b614783b */ /* 0x000f220000004200 */
[----:B------:R-:W-:Y:S01]  /*24f80*/  HMMA.16816.F32 R68, R8, R24, R68 ;  /* 0x000000180844723c */ /* 0x000fe20000001844 */
[----:B-1----:R-:W-:Y:S01]  /*24f90*/  FFMA.FTZ R2, R213, R0, -R5 ;  /* 0x00000000d5027223 */ /* 0x002fe20000010805 */
[----:B------:R-:W-:-:S05]  /*24fa0*/  MOV R213, R112 ;  /* 0x0000007000d57202 */ /* 0x000fca0000000f00 */
[----:B------:R-:W-:Y:S01]  /*24fb0*/  F2FP.F16.F32.PACK_AB R9, R140, R141 ;  /* 0x0000008d8c09723e */ /* 0x000fe200000000ff */
[----:B------:R1:W-:Y:S01]  /*24fc0*/  MUFU.EX2 R120, R2 ;  /* 0x0000000200787308 */ /* 0x0003e20000000800 */
[----:B--2---:R-:W-:Y:S01]  /*24fd0*/  F2FP.F16.F32.PACK_AB R11, R137, R138 ;  /* 0x0000008a890b723e */ /* 0x004fe200000000ff */
[----:B-1----:R-:W-:-:S06]  /*24fe0*/  FFMA.FTZ R2, R98, R0, -R5 ;  /* 0x0000000062027223 */ /* 0x002fcc0000010805 */
[----:B------:R1:W2:Y:S02]  /*24ff0*/  MUFU.EX2 R118, R2 ;  /* 0x0000000200767308 */ /* 0x0002a40000000800 */
[----:B-1----:R-:W-:Y:S01]  /*25000*/  FFMA.FTZ R2, R214, R0, -R5 ;  /* 0x00000000d6027223 */ /* 0x002fe20000010805 */
[----:B------:R-:W-:Y:S02]  /*25010*/  MOV R214, R85 ;  /* 0x0000005500d67202 */ /* 0x000fe40000000f00 */
[----:B------:R-:W-:Y:S02]  /*25020*/  MOV R85, R108 ;  /* 0x0000006c00557202 */ /* 0x000fe40000000f00 */
[----:B------:R-:W-:Y:S02]  /*25030*/  MOV R108, R117 ;  /* 0x00000075006c7202 */ /* 0x000fe40000000f00 */
[----:B------:R1:W-:Y:S01]  /*25040*/  MUFU.EX2 R117, R2 ;  /* 0x0000000200757308 */ /* 0x0003e20000000800 */
[----:B--2---:R-:W-:-:S02]  /*25050*/  F2FP.F16.F32.PACK_AB R12, R118, R120 ;  /* 0x00000078760c723e */ /* 0x004fc400000000ff */
[----:B------:R-:W-:Y:S01]  /*25060*/  MOV R79, R108 ;  /* 0x0000006c004f7202 */ /* 0x000fe20000000f00 */
[----:B-1----:R-:W-:-:S04]  /*25070*/  FFMA.FTZ R2, R100, R0, -R5 ;  /* 0x0000000064027223 */ /* 0x002fc80000010805 */
[----:B------:R1:W2:Y:S02]  /*25080*/  MUFU.EX2 R116, R2 ;  /* 0x0000000200747308 */ /* 0x0002a40000000800 */
[----:B-1----:R-:W-:Y:S01]  /*25090*/  FFMA.FTZ R2, R97, R0, -R3 ;  /* 0x0000000061027223 */ /* 0x002fe20000010803 */
[----:B--2---:R-:W-:-:S05]  /*250a0*/  F2FP.F16.F32.PACK_AB R14, R116, R117 ;  /* 0x00000075740e723e */ /* 0x004fca00000000ff */
[----:B------:R1:W2:Y:S02]  /*250b0*/  MUFU.EX2 R124, R2 ;  /* 0x00000002007c7308 */ /* 0x0002a40000000800 */
[C---:B---3--:R-:W-:Y:S06]  /*250c0*/  HMMA.16816.F32 R64, R12.reuse, R44, R64 ;  /* 0x0000002c0c40723c */ /* 0x048fec0000001840 */
[C---:B------:R-:W-:Y:S01]  /*250d0*/  HMMA.16816.F32 R24, R12.reuse, R46, R52 ;  /* 0x0000002e0c18723c */ /* 0x040fe20000001834 */
[----:B------:R-:W3:Y:S05]  /*250e0*/  LDSM.16.MT88.4 R44, [R185+0xe800] ;  /* 0x00e80000b92c783b */ /* 0x000eea0000004200 */
[C---:B------:R-:W-:Y:S01]  /*250f0*/  HMMA.16816.F32 R52, R12.reuse, R34, R36 ;  /* 0x000000220c34723c */ /* 0x040fe20000001824 */
[--C-:B-1----:R-:W-:Y:S01]  /*25100*/  FFMA.FTZ R2, R212, R0, -R3.reuse ;  /* 0x00000000d4027223 */ /* 0x102fe20000010803 */
[----:B------:R-:W-:Y:S01]  /*25110*/  MOV R212, R122 ;  /* 0x0000007a00d47202 */ /* 0x000fe20000000f00 */
[----:B------:R-:W1:Y:S02]  /*25120*/  LDSM.16.MT88.4 R36, [R184+0xe800] ;  /* 0x00e80000b824783b */ /* 0x000e640000004200 */
[----:B------:R2:W-:Y:S01]  /*25130*/  MUFU.EX2 R122, R2 ;  /* 0x00000002007a7308 */ /* 0x0005e20000000800 */
[C---:B------:R-:W-:Y:S06]  /*25140*/  HMMA.16816.F32 R60, R12.reuse, R40, R60 ;  /* 0x000000280c3c723c */ /* 0x040fec000000183c */
[C---:B------:R-:W-:Y:S01]  /*25150*/  HMMA.16816.F32 R56, R12.reuse, R42, R48 ;  /* 0x0000002a0c38723c */ /* 0x040fe20000001830 */
[----:B------:R-:W1:Y:S05]  /*25160*/  LDSM.16.MT88.4 R48, [R183+0xe800] ;  /* 0x00e80000b730783b */ /* 0x000e6a0000004200 */
[----:B----4-:R-:W-:Y:S01]  /*25170*/  HMMA.16816.F32 R72, R12, R16, R72 ;  /* 0x000000100c48723c */ /* 0x010fe20000001848 */
[----:B--2---:R-:W-:-:S05]  /*25180*/  FFMA.FTZ R2, R99, R0, -R3 ;  /* 0x0000000063027223 */ /* 0x004fca0000010803 */
[C---:B------:R-:W-:Y:S01]  /*25190*/  HMMA.16816.F32 R40, R12.reuse, R18, R28 ;  /* 0x000000120c28723c */ /* 0x040fe2000000181c */
[----:B------:R-:W-:Y:S01]  /*251a0*/  F2FP.F16.F32.PACK_AB R17, R124, R136 ;  /* 0x000000887c11723e */ /* 0x000fe200000000ff */
[----:B------:R2:W4:Y:S04]  /*251b0*/  MUFU.EX2 R119, R2 ;  /* 0x0000000200777308 */ /* 0x0005280000000800 */
[----:B------:R-:W-:Y:S01]  /*251c0*/  HMMA.16816.F32 R68, R12, R32, R68 ;  /* 0x000000200c44723c */ /* 0x000fe20000001844 */
[----:B------:R-:W-:Y:S01]  /*251d0*/  LDSM.16.MT88.4 R12, [R185+0xf000] ;  /* 0x00f00000b90c783b */ /* 0x000fe20000004200 */
[--C-:B--2---:R-:W-:Y:S01]  /*251e0*/  FFMA.FTZ R2, R224, R0, -R5.reuse ;  /* 0x00000000e0027223 */ /* 0x104fe20000010805 */
[----:B------:R-:W-:Y:S02]  /*251f0*/  MOV R224, R85 ;  /* 0x0000005500e07202 */ /* 0x000fe40000000f00 */
[----:B----4-:R-:W-:Y:S01]  /*25200*/  F2FP.F16.F32.PACK_AB R19, R119, R122 ;  /* 0x0000007a7713723e */ /* 0x010fe200000000ff */
[----:B------:R2:W-:Y:S02]  /*25210*/  MUFU.EX2 R108, R2 ;  /* 0x00000002006c7308 */ /* 0x0005e40000000800 */
[----:B--2---:R-:W-:-:S06]  /*25220*/  FFMA.FTZ R2, R101, R0, -R5 ;  /* 0x0000000065027223 */ /* 0x004fcc0000010805 */
[----:B------:R2:W4:Y:S02]  /*25230*/  MUFU.EX2 R106, R2 ;  /* 0x00000002006a7308 */ /* 0x0005240000000800 */
[----:B--2---:R-:W-:Y:S01]  /*25240*/  FFMA.FTZ R2, R229, R0, -R5 ;  /* 0x00000000e5027223 */ /* 0x004fe20000010805 */
[----:B----4-:R-:W-:Y:S02]  /*25250*/  F2FP.F16.F32.PACK_AB R8, R106, R108 ;  /* 0x0000006c6a08723e */ /* 0x010fe400000000ff */
[----:B------:R-:W-:-:S03]  /*25260*/  MOV R229, R87 ;  /* 0x0000005700e57202 */ /* 0x000fc60000000f00 */
[----:B------:R2:W-:Y:S02]  /*25270*/  MUFU.EX2 R104, R2 ;  /* 0x0000000200687308 */ /* 0x0005e40000000800 */
[----:B--2---:R-:W-:-:S06]  /*25280*/  FFMA.FTZ R2, R103, R0, -R5 ;  /* 0x0000000067027223 */ /* 0x004fcc0000010805 */
[----:B------:R2:W4:Y:S02]  /*25290*/  MUFU.EX2 R103, R2 ;  /* 0x0000000200677308 */ /* 0x0005240000000800 */
[----:B--2---:R-:W-:Y:S01]  /*252a0*/  FFMA.FTZ R2, R215, R0, -R3 ;  /* 0x00000000d7027223 */ /* 0x004fe20000010803 */
[----:B----4-:R-:W-:Y:S02]  /*252b0*/  F2FP.F16.F32.PACK_AB R10, R103, R104 ;  /* 0x00000068670a723e */ /* 0x010fe400000000ff */
[----:B------:R-:W-:-:S03]  /*252c0*/  MOV R215, R84 ;  /* 0x0000005400d77202 */ /* 0x000fc60000000f00 */
[----:B------:R2:W-:Y:S02]  /*252d0*/  MUFU.EX2 R114, R2 ;  /* 0x0000000200727308 */ /* 0x0005e40000000800 */
[C---:B------:R-:W-:Y:S06]  /*252e0*/  HMMA.16816.F32 R64, R8.reuse, R20, R64 ;  /* 0x000000140840723c */ /* 0x040fec0000001840 */
[C---:B------:R-:W-:Y:S01]  /*252f0*/  HMMA.16816.F32 R32, R8.reuse, R22, R24 ;  /* 0x000000160820723c */ /* 0x040fe20000001818 */
[----:B------:R-:W4:Y:S05]  /*25300*/  LDSM.16.MT88.4 R20, [R182+0xf000] ;  /* 0x00f00000b614783b */ /* 0x000f2a0000004200 */
[----:B---3--:R-:W-:Y:S01]  /*25310*/  HMMA.16816.F32 R24, R8, R46, R56 ;  /* 0x0000002e0818723c */ /* 0x008fe20000001838 */
[----:B--2---:R-:W-:-:S04]  /*25320*/  FFMA.FTZ R2, R102, R0, -R3 ;  /* 0x0000000066027223 */ /* 0x004fc80000010803 */
        /* <DEDUP_REMOVED lines=8> */
[----:B------:R2:W-:Y:S05]  /*253b0*/  MUFU.EX2 R110, R2 ;  /* 0x00000002006e7308 */ /* 0x0005ea0000000800 */
[----:B------:R-:W-:Y:S01]  /*253c0*/  HMMA.16816.F32 R60, R8, R50, R52 ;  /* 0x00000032083c723c */ /* 0x000fe20000001834 */
[----:B------:R-:W-:Y:S04]  /*253d0*/  LDSM.16.MT88.4 R8, [R183+0xf800] ;  /* 0x00f80000b708783b */ /* 0x000fe80000004200 */
[----:B------:R-:W-:Y:S01]  /*253e0*/  LDSM.16.MT88.4 R48, [R182+0xf800] ;  /* 0x00f80000b630783b */ /* 0x000fe20000004200 */
        /* <DEDUP_REMOVED lines=12> */
[C---:B------:R-:W-:Y:S06]  /*254b0*/  HMMA.16816.F32 R64, R16.reuse, R20, R64 ;  /* 0x000000141040723c */ /* 0x040fec0000001840 */
[C---:B------:R-:W-:Y:S01]  /*254c0*/  HMMA.16816.F32 R52, R16.reuse, R22, R32 ;  /* 0x000000161034723c */ /* 0x040fe20000001820 */
[----:B------:R-:W3:Y:S05]  /*254d0*/  LDSM.16.MT88.4 R20, [R185+0xf800] ;  /* 0x00f80000b914783b */ /* 0x000eea0000004200 */
[----:B------:R-:W-:Y:S01]  /*254e0*/  HMMA.16816.F32 R40, R16, R12, R28 ;  /* 0x0000000c1028723c */ /* 0x000fe2000000181c */
[----:B--2---:R-:W-:-:S04]  /*254f0*/  FFMA.FTZ R2, R231, R0, -R3 ;  /* 0x00000000e7027223 */ /* 0x004fc80000010803 */
[----:B------:R2:W-:Y:S01]  /*25500*/  MUFU.EX2 R101, R2 ;  /* 0x0000000200657308 */ /* 0x0005e20000000800 */
[----:B------:R-:W-:Y:S01]  /*25510*/  HMMA.16816.F32 R32, R16, R14, R24 ;  /* 0x0000000e1020723c */ /* 0x000fe20000001818 */
[----:B------:R-:W-:-:S05]  /*25520*/  F2FP.F16.F32.PACK_AB R13, R112, R114 ;  /* 0x00000072700d723e */ /* 0x000fca00000000ff */
[----:B-1----:R-:W-:Y:S01]  /*25530*/  HMMA.16816.F32 R72, R16, R36, R72 ;  /* 0x000000241048723c */ /* 0x002fe20000001848 */
[----:B----4-:R-:W-:-:S05]  /*25540*/  F2FP.F16.F32.PACK_AB R15, R102, R110 ;  /* 0x0000006e660f723e */ /* 0x010fca00000000ff */
[----:B---3--:R-:W-:Y:S01]  /*25550*/  HMMA.16816.F32 R28, R16, R44, R68 ;  /* 0x0000002c101c723c */ /* 0x008fe20000001844 */
[----:B--2---:R-:W-:-:S05]  /*25560*/  FFMA.FTZ R2, R111, R0, -R3 ;  /* 0x000000006f027223 */ /* 0x004fca0000010803 */
        /* <DEDUP_REMOVED lines=56> */
[----:B------:R-:W-:Y:S01]  /*258f0*/  FFMA.FTZ R4, R239, R0, -R3 ;  /* 0x00000000ef047223 */ /* 0x000fe20000010803 */
        /* <DEDUP_REMOVED lines=15> */
[C---:B---3--:R-:W-:Y:S01]  /*259f0*/  HMMA.16816.F32 R40, R8.reuse, R12, R72 ;  /* 0x0000000c0828723c */ /* 0x048fe20000001848 */
[----:B------:R1:W-:Y:S01]  /*25a00*/  MUFU.EX2 R82, R2 ;  /* 0x0000000200527308 */ /* 0x0003e20000000800 */
[----:B------:R-:W-:Y:S01]  /*25a10*/  FADD.FTZ R4, R211, R4 ;  /* 0x00000004d3047221 */ /* 0x000fe20000010000 */
[----:B------:R-:W-:Y:S02]  /*25a20*/  MOV R211, R210 ;  /* 0x000000d200d37202 */ /* 0x000fe40000000f00 */
[----:B------:R-:W-:Y:S01]  /*25a30*/  MOV R210, R81 ;  /* 0x0000005100d27202 */ /* 0x000fe20000000f00 */
        /* <DEDUP_REMOVED lines=9> */
[----:B------:R-:W-:Y:S01]  /*25ad0*/  FADD.FTZ R2, R212, R2 ;  /* 0x00000002d4027221 */ /* 0x000fe20000010000 */
[----:B------:R-:W-:Y:S02]  /*25ae0*/  MOV R212, R214 ;  /* 0x000000d600d47202 */ /* 0x000fe40000000f00 */
[----:B------:R-:W-:Y:S01]  /*25af0*/  MOV R214, R208 ;  /* 0x000000d000d67202 */ /* 0x000fe20000000f00 */
[----:B------:R-:W-:Y:S01]  /*25b00*/  FADD.FTZ R2, R79, R2 ;  /* 0x000000024f027221 */ /* 0x000fe20000010000 */
[----:B------:R-:W-:-:S02]  /*25b10*/  MOV R208, R80 ;  /* 0x0000005000d07202 */ /* 0x000fc40000000f00 */
[----:B------:R1:W-:Y:S01]  /*25b20*/  MUFU.EX2 R80, R4 ;  /* 0x0000000400507308 */ /* 0x0003e20000000800 */
[----:B------:R-:W-:-:S04]  /*25b30*/  FADD.FTZ R2, R229, R2 ;  /* 0x00000002e5027221 */ /* 0x000fc80000010000 */
[----:B------:R-:W-:Y:S01]  /*25b40*/  FADD.FTZ R2, R211, R2 ;  /* 0x00000002d3027221 */ /* 0x000fe20000010000 */
[----:B------:R-:W-:Y:S02]  /*25b50*/  MOV R211, R210 ;  /* 0x000000d200d37202 */ /* 0x000fe40000000f00 */
[----:B------:R-:W-:Y:S01]  /*25b60*/  MOV R210, R78 ;  /* 0x0000004e00d27202 */ /* 0x000fe20000000f00 */
[----:B------:R-:W-:-:S04]  /*25b70*/  FADD.FTZ R2, R224, R2 ;  /* 0x00000002e0027221 */ /* 0x000fc80000010000 */
[----:B------:R-:W-:Y:S01]  /*25b80*/  FADD.FTZ R2, R212, R2 ;  /* 0x00000002d4027221 */ /* 0x000fe20000010000 */
[----:B-1----:R-:W-:Y:S01]  /*25b90*/  FADD.FTZ R4, R205, R6 ;  /* 0x00000006cd047221 */ /* 0x002fe20000010000 */
[----:B------:R-:W-:-:S03]  /*25ba0*/  FFMA.FTZ R6, R131, R0, -R5 ;  /* 0x0000000083067223 */ /* 0x000fc60000010805 */
        /* <DEDUP_REMOVED lines=30> */
[----:B------:R-:W-:Y:S02]  /*25d90*/  LDSM.16.MT88.4 R20, [R185+0x11000] ;  /* 0x01100000b914783b */ /* 0x000fe40000004200 */
        /* <DEDUP_REMOVED lines=23> */
[----:B------:R-:W3:Y:S01]  /*25f10*/  LDSM.16.MT88.4 R12, [R184+0x11000] ;  /* 0x01100000b80c783b */ /* 0x000ee20000004200 */
[----:B------:R-:W-:Y:S01]  /*25f20*/  FADD.FTZ R2, R200, R2 ;  /* 0x00000002c8027221 */ /* 0x000fe20000010000 */
[----:B------:R-:W-:Y:S01]  /*25f30*/  FADD.FTZ R6, R139, R6 ;  /* 0x000000068b067221 */ /* 0x000fe20000010000 */
[----:B--2---:R-:W-:Y:S02]  /*25f40*/  FFMA.FTZ R4, R173, R0, -R5 ;  /* 0x00000000ad047223 */ /* 0x004fe40000010805 */
[----:B------:R-:W-:Y:S01]  /*25f50*/  FADD.FTZ R2, R193, R2 ;  /* 0x00000002c1027221 */ /* 0x000fe20000010000 */
[----:B------:R-:W-:Y:S01]  /*25f60*/  FADD.FTZ R6, R135, R6 ;  /* 0x0000000687067221 */ /* 0x000fe20000010000 */
[----:B------:R-:W-:Y:S01]  /*25f70*/  HMMA.16816.F32 R40, R8, R16, R40 ;  /* 0x000000100828723c */ /* 0x000fe20000001828 */
[----:B------:R2:W1:Y:S01]  /*25f80*/  MUFU.EX2 R63, R4 ;  /* 0x00000004003f7308 */ /* 0x0004620000000800 */
[----:B------:R-:W-:Y:S01]  /*25f90*/  FADD.FTZ R2, R172, R2 ;  /* 0x00000002ac027221 */ /* 0x000fe20000010000 */
[----:B------:R-:W-:-:S03]  /*25fa0*/  FADD.FTZ R6, R134, R6 ;  /* 0x0000000686067221 */ /* 0x000fc60000010000 */
[----:B------:R-:W-:Y:S01]  /*25fb0*/  HMMA.16816.F32 R28, R8, R18, R28 ;  /* 0x00000012081c723c */ /* 0x000fe2000000181c */
[----:B------:R-:W-:Y:S01]  /*25fc0*/  FADD.FTZ R6, R133, R6 ;  /* 0x0000000685067221 */ /* 0x000fe20000010000 */
[----:B------:R-:W3:Y:S03]  /*25fd0*/  LDSM.16.MT88.4 R16, [R183+0x11000] ;  /* 0x01100000b710783b */ /* 0x000ee60000004200 */
[----:B------:R-:W-:Y:S02]  /*25fe0*/  FADD.FTZ R6, R128, R6 ;  /* 0x0000000680067221 */ /* 0x000fe40000010000 */
[----:B----4-:R-:W-:Y:S01]  /*25ff0*/  F2FP.F16.F32.PACK_AB R9, R69, R71 ;  /* 0x000000474509723e */ /* 0x010fe200000000ff */
[----:B--2---:R-:W-:Y:S01]  /*26000*/  FFMA.FTZ R4, R245, R0, -R5 ;  /* 0x00000000f5047223 */ /* 0x004fe20000010805 */
[----:B-1----:R-:W-:-:S03]  /*26010*/  F2FP.F16.F32.PACK_AB R8, R63, R68 ;  /* 0x000000443f08723e */ /* 0x002fc600000000ff */
[----:B------:R1:W-:Y:S02]  /*26020*/  MUFU.EX2 R62, R4 ;  /* 0x00000004003e7308 */ /* 0x0003e40000000800 */
[----:B-1----:R-:W-:-:S06]  /*26030*/  FFMA.FTZ R4, R175, R0, -R5 ;  /* 0x00000000af047223 */ /* 0x002fcc0000010805 */
[----:B------:R1:W2:Y:S02]  /*26040*/  MUFU.EX2 R61, R4 ;  /* 0x00000004003d7308 */ /* 0x0002a40000000800 */
[----:B-1----:R-:W-:Y:S01]  /*26050*/  FFMA.FTZ R4, R177, R0, -R3 ;  /* 0x00000000b1047223 */ /* 0x002fe20000010803 */
[----:B--2---:R-:W-:-:S05]  /*26060*/  F2FP.F16.F32.PACK_AB R10, R61, R62 ;  /* 0x0000003e3d0a723e */ /* 0x004fca00000000ff */
[----:B------:R1:W2:Y:S02]  /*26070*/  MUFU.EX2 R60, R4 ;  /* 0x00000004003c7308 */ /* 0x0002a40000000800 */
[----:B-1----:R-:W-:Y:S01]  /*26080*/  FADD.FTZ R4, R170, R2 ;  /* 0x00000002aa047221 */ /* 0x002fe20000010000 */
[--C-:B------:R-:W-:Y:S01]  /*26090*/  FFMA.FTZ R2, R246, R0, -R3.reuse ;  /* 0x00000000f6027223 */ /* 0x100fe20000010803 */
[----:B--2---:R-:W-:Y:S02]  /*260a0*/  F2FP.F16.F32.PACK_AB R11, R60, R70 ;  /* 0x000000463c0b723e */ /* 0x004fe400000000ff */
[----:B------:R-:W-:Y:S02]  /*260b0*/  FADD.FTZ R4, R166, R4 ;  /* 0x00000004a6047221 */ /* 0x000fe40000010000 */
[----:B------:R1:W2:Y:S01]  /*260c0*/  MUFU.EX2 R55, R2 ;  /* 0x0000000200377308 */ /* 0x0002a20000000800 */
[----:B------:R-:W4:Y:S02]  /*260d0*/  LDSM.16.MT88.4 R164, [R182+0x11800] ;  /* 0x01180000b6a4783b */ /* 0x000f240000004200 */
[C---:B------:R-:W-:Y:S06]  /*260e0*/  HMMA.16816.F32 R168, R8.reuse, R24, R64 ;  /* 0x0000001808a8723c */ /* 0x040fec0000001840 */
[C---:B------:R-:W-:Y:S06]  /*260f0*/  HMMA.16816.F32 R24, R8.reuse, R26, R56 ;  /* 0x0000001a0818723c */ /* 0x040fec0000001838 */
[C---:B------:R-:W-:Y:S01]  /*26100*/  HMMA.16816.F32 R44, R8.reuse, R22, R44 ;  /* 0x00000016082c723c */ /* 0x040fe2000000182c */
[----:B-1----:R-:W-:Y:S01]  /*26110*/  FADD.FTZ R2, R162, R4 ;  /* 0x00000004a2027221 */ /* 0x002fe20000010000 */
[----:B------:R-:W-:Y:S01]  /*26120*/  FADD.FTZ R4, R132, R6 ;  /* 0x0000000684047221 */ /* 0x000fe20000010000 */
[-CC-:B------:R-:W-:Y:S01]  /*26130*/  FFMA.FTZ R6, R247, R0.reuse, -R3.reuse ;  /* 0x00000000f7067223 */ /* 0x180fe20000010803 */
[----:B------:R-:W-:Y:S01]  /*26140*/  FFMA.FTZ R3, R201, R0, -R3 ;  /* 0x00000000c9037223 */ /* 0x000fe20000010803 */
[----:B------:R-:W-:Y:S01]  /*26150*/  FADD.FTZ R2, R155, R2 ;  /* 0x000000029b027221 */ /* 0x000fe20000010000 */
[----:B------:R-:W-:Y:S01]  /*26160*/  FADD.FTZ R4, R130, R4 ;  /* 0x0000000482047221 */ /* 0x000fe20000010000 */
[----:B------:R1:W-:Y:S01]  /*26170*/  MUFU.EX2 R53, R6 ;  /* 0x0000000600357308 */ /* 0x0003e20000000800 */
[----:B------:R-:W-:Y:S01]  /*26180*/  HMMA.16816.F32 R132, R8, R20, R48 ;  /* 0x000000140884723c */ /* 0x000fe20000001830 */
[----:B------:R-:W-:Y:S01]  /*26190*/  FADD.FTZ R2, R154, R2 ;  /* 0x000000029a027221 */ /* 0x000fe20000010000 */
[----:B------:R-:W-:Y:S01]  /*261a0*/  FADD.FTZ R4, R126, R4 ;  /* 0x000000047e047221 */ /* 0x000fe20000010000 */
[----:B--2---:R-:W-:-:S02]  /*261b0*/  F2FP.F16.F32.PACK_AB R153, R54, R55 ;  /* 0x000000373699723e */ /* 0x004fc400000000ff */
[----:B------:R-:W-:Y:S01]  /*261c0*/  FADD.FTZ R2, R149, R2 ;  /* 0x0000000295027221 */ /* 0x000fe20000010000 */
[----:B------:R-:W-:Y:S01]  /*261d0*/  FADD.FTZ R4, R120, R4 ;  /* 0x0000000478047221 */ /* 0x000fe20000010000 */
[----:B------:R-:W2:Y:S01]  /*261e0*/  MUFU.EX2 R3, R3 ;  /* 0x0000000300037308 */ /* 0x000ea20000000800 */
[----:B---3--:R-:W-:Y:S01]  /*261f0*/  HMMA.16816.F32 R40, R8, R12, R40 ;  /* 0x0000000c0828723c */ /* 0x008fe20000001828 */
[----:B------:R-:W-:Y:S01]  /*26200*/  FADD.FTZ R2, R148, R2 ;  /* 0x0000000294027221 */ /* 0x000fe20000010000 */
[----:B------:R-:W-:-:S03]  /*26210*/  FADD.FTZ R4, R118, R4 ;  /* 0x0000000476047221 */ /* 0x000fc60000010000 */
[----:B------:R-:W-:Y:S01]  /*26220*/  FADD.FTZ R2, R147, R2 ;  /* 0x0000000293027221 */ /* 0x000fe20000010000 */
[----:B------:R-:W-:Y:S01]  /*26230*/  FADD.FTZ R4, R117, R4 ;  /* 0x0000000475047221 */ /* 0x000fe20000010000 */
[----:B------:R-:W-:Y:S01]  /*26240*/  LDSM.16.MT88.4 R144, [R183+0x11800] ;  /* 0x01180000b790783b */ /* 0x000fe20000004200 */
[----:B-1----:R-:W-:Y:S01]  /*26250*/  FFMA.FTZ R6, R252, R0, -R5 ;  /* 0x00000000fc067223 */ /* 0x002fe20000010805 */
[----:B------:R-:W-:Y:S01]  /*26260*/  FADD.FTZ R2, R142, R2 ;  /* 0x000000028e027221 */ /* 0x000fe20000010000 */
[----:B------:R-:W-:Y:S01]  /*26270*/  FADD.FTZ R4, R116, R4 ;  /* 0x0000000474047221 */ /* 0x000fe20000010000 */
[----:B------:R-:W-:Y:S01]  /*26280*/  HMMA.16816.F32 R28, R8, R14, R28 ;  /* 0x0000000e081c723c */ /* 0x000fe2000000181c */
[----:B------:R1:W-:Y:S01]  /*26290*/  MUFU.EX2 R52, R6 ;  /* 0x0000000600347308 */ /* 0x0003e20000000800 */
[----:B------:R-:W-:Y:S01]  /*262a0*/  FADD.FTZ R2, R141, R2 ;  /* 0x000000028d027221 */ /* 0x000fe20000010000 */
[----:B------:R-:W-:Y:S01]  /*262b0*/  FADD.FTZ R4, R108, R4 ;  /* 0x000000046c047221 */ /* 0x000fe20000010000 */
[----:B------:R-:W-:-:S02]  /*262c0*/  MOV R116, R77 ;  /* 0x0000004d00747202 */ /* 0x000fc40000000f00 */
[----:B------:R-:W-:Y:S01]  /*262d0*/  FADD.FTZ R2, R140, R2 ;  /* 0x000000028c027221 */ /* 0x000fe20000010000 */
[----:B------:R-:W-:Y:S01]  /*262e0*/  FADD.FTZ R4, R106, R4 ;  /* 0x000000046a047221 */ /* 0x000fe20000010000 */
[C---:B------:R-:W-:Y:S01]  /*262f0*/  HMMA.16816.F32 R140, R8.reuse, R16, R36 ;  /* 0x00000010088c723c */ /* 0x040fe20000001824 */
[----:B--2---:R-:W-:Y:S01]  /*26300*/  F2FP.F16.F32.PACK_AB R155, R3, R53 ;  /* 0x00000035039b723e */ /* 0x004fe200000000ff */
[----:B------:R-:W-:Y:S01]  /*26310*/  FADD.FTZ R2, R138, R2 ;  /* 0x000000028a027221 */ /* 0x000fe20000010000 */
[----:B------:R-:W-:Y:S01]  /*26320*/  FADD.FTZ R4, R104, R4 ;  /* 0x0000000468047221 */ /* 0x000fe20000010000 */
[----:B------:R-:W-:Y:S02]  /*26330*/  MOV R14, R76 ;  /* 0x0000004c000e7202 */ /* 0x000fe40000000f00 */
[----:B------:R-:W-:Y:S01]  /*26340*/  FADD.FTZ R2, R137, R2 ;  /* 0x0000000289027221 */ /* 0x000fe20000010000 */
[----:B------:R-:W-:Y:S01]  /*26350*/  FADD.FTZ R4, R103, R4 ;  /* 0x0000000467047221 */ /* 0x000fe20000010000 */
[----:B------:R-:W-:Y:S01]  /*26360*/  HMMA.16816.F32 R16, R8, R18, R32 ;  /* 0x000000120810723c */ /* 0x000fe20000001820 */
[----:B-1----:R-:W-:Y:S01]  /*26370*/  FFMA.FTZ R6, R197, R0, -R5 ;  /* 0x00000000c5067223 */ /* 0x002fe20000010805 */
[----:B------:R-:W-:-:S02]  /*26380*/  FADD.FTZ R2, R136, R2 ;  /* 0x0000000288027221 */ /* 0x000fc40000010000 */
[----:B------:R-:W1:Y:S01]  /*26390*/  LDSM.16.MT88.4 R136, [R185+0x11800] ;  /* 0x01180000b988783b */ /* 0x000e620000004200 */
[----:B------:R2:W3:Y:S02]  /*263a0*/  MUFU.EX2 R21, R6 ;  /* 0x0000000600157308 */ /* 0x0004e40000000800 */
[-CC-:B--2---:R-:W-:Y:S01]  /*263b0*/  FFMA.FTZ R6, R206, R0.reuse, -R5.reuse ;  /* 0x00000000ce067223 */ /* 0x184fe20000010805 */
        /* <DEDUP_REMOVED lines=18> */
[----:B--2---:R-:W2:Y:S02]  /*264e0*/  LDSM.16.MT88.4 R4, [R184+0x11800] ;  /* 0x01180000b804783b */ /* 0x004ea40000004200 */
[----:B------:R-:W-:Y:S01]  /*264f0*/  FADD.FTZ R2, R91, R2 ;  /* 0x000000025b027221 */ /* 0x000fe20000010000 */
[----:B------:R-:W-:Y:S01]  /*26500*/  FADD.FTZ R0, R101, R0 ;  /* 0x0000000065007221 */ /* 0x000fe20000010000 */
[----:B---3--:R-:W-:Y:S02]  /*26510*/  F2FP.F16.F32.PACK_AB R154, R251, R20 ;  /* 0x00000014fb9a723e */ /* 0x008fe400000000ff */
        /* <DEDUP_REMOVED lines=29> */
[----:B------:R-:W-:-:S03]  /*266f0*/  FADD.FTZ R0, R55, R0 ;  /* 0x0000000037007221 */ /* 0x000fc60000010000 */
[----:B------:R-:W-:Y:S01]  /*26700*/  FADD.FTZ R2, R52, R2 ;  /* 0x0000000234027221 */ /* 0x000fe20000010000 */
[C---:B--2---:R-:W-:Y:S01]  /*26710*/  HMMA.16816.F32 R148, R152.reuse, R4, R40 ;  /* 0x000000049894723c */ /* 0x044fe20000001828 */
[----:B------:R-:W-:Y:S02]  /*26720*/  FADD.FTZ R0, R54, R0 ;  /* 0x0000000036007221 */ /* 0x000fe40000010000 */
[----:B------:R-:W-:Y:S02]  /*26730*/  FADD.FTZ R2, R21, R2 ;  /* 0x0000000215027221 */ /* 0x000fe40000010000 */
[----:B------:R-:W-:Y:S01]  /*26740*/  FADD.FTZ R0, R53, R0 ;  /* 0x0000000035007221 */ /* 0x000fe20000010000 */
[----:B------:R-:W-:Y:S01]  /*26750*/  HMMA.16816.F32 R152, R152, R6, R28 ;  /* 0x000000069898723c */ /* 0x000fe2000000181c */
[----:B------:R-:W-:Y:S02]  /*26760*/  FADD.FTZ R2, R20, R2 ;  /* 0x0000000214027221 */ /* 0x000fe40000010000 */
[----:B------:R-:W-:-:S02]  /*26770*/  FADD.FTZ R250, R3, R0 ;  /* 0x0000000003fa7221 */ /* 0x000fc40000010000 */
[----:B------:R-:W-:-:S15]  /*26780*/  FADD.FTZ R251, R251, R2 ;  /* 0x00000002fbfb7221 */ /* 0x000fde0000010000 */
[----:B------:R-:W-:-:S04]  /*26790*/  NOP ;  /* 0x0000000000007918 */ /* 0x000fc80000000000 */
.L_x_3167:
[----:B------:R-:W-:-:S13]  /*267a0*/  ISETP.GE.AND P0, PT, R249, 0x1, PT ;  /* 0x00000001f900780c */ /* 0x000fda0003f06270 */
[----:B------:R-:W-:Y:S05]  /*267b0*/  @!P0 BRA `(.L_x_3178) ;  /* 0x0000007c002c8947 */ /* 0x000fea0003800000 */
[----:B------:R-:W2:Y:S04]  /*267c0*/  LDL R24, [R1+0x4] ;  /* 0x0000040001187983 */ /* 0x000ea80000100800 */
[----:B------:R-:W3:Y:S01]  /*267d0*/  LDL R23, [R1] ;  /* 0x0000000001177983 */ /* 0x000ee20000100800 */
[----:B------:R-:W-:Y:S01]  /*267e0*/  MOV R160, R14 ;  /* 0x0000000e00a07202 */ /* 0x000fe20000000f00 */
[----:B------:R-:W-:Y:S01]  /*267f0*/  IMAD.WIDE.U32 R44, R194, 0x30, RZ ;  /* 0x00000030c22c7825 */ /* 0x000fe200078e00ff */
[----:B------:R-:W-:-:S03]  /*26800*/  MOV R156, R116 ;  /* 0x00000074009c7202 */ /* 0x000fc60000000f00 */
        /* <DEDUP_REMOVED lines=132> */
.L_x_3187:
[----:B---3--:R-:W1:Y:S01]  /*27050*/  LDC.64 R14, c[0x0][0x198] ;  /* 0x00006600ff0e7b82 */ /* 0x008e620000000a00 */
[----:B------:R-:W-:Y:S04]  /*27060*/  DEPBAR.LE SB0, 0x0 ;  /* 0x000080000000791a */ /* 0x000fe80000000000 */
[----:B------:R-:W-:Y:S05]  /*27070*/  WARPSYNC.ALL ;  /* 0x0000000000007948 */ /* 0x000fea0003800000 */
[----:B------:R-:W2:Y:S08]  /*27080*/  LDC.64 R12, c[0x0][0x208] ;  /* 0x00008200ff0c7b82 */ /* 0x000eb00000000a00 */
        /* <DEDUP_REMOVED lines=77> */
.L_x_3180:
[----:B--2---:R-:W-:Y:S02]  /*27560*/  R2UR UR4, R12 ;  /* 0x000000000c0472ca */ /* 0x004fe400000e0000 */
[----:B------:R-:W-:Y:S11]  /*27570*/  R2UR UR5, R13 ;  /* 0x000000000d0572ca */ /* 0x000ff600000e0000 */
[----:B------:R-:W-:Y:S02]  /*27580*/  @!UPT UIADD3 URZ, URZ, URZ, URZ ;  /* 0x0000003f3f3ff290 */ /* 0x000fe4000fffe03f */
[----:B-1----:R-:W2:Y:S02]  /*27590*/  LD.E R0, desc[UR4][R14.64+0x40] ;  /* 0x000040040e007980 */ /* 0x002ea4000c101900 */
[----:B--2---:R-:W-:Y:S05]  /*275a0*/  IMAD.U32 R0, R0, -0x100, RZ ;  /* 0xffffff0000007824 */ /* 0x004fea00078e00ff */
[----:B------:R-:W-:Y:S02]  /*275b0*/  SHF.R.S32.HI R2, RZ, 0x1f, R0 ;  /* 0x0000001fff027819 */ /* 0x000fe40000011400 */
.L_x_3181:
[----:B------:R-:W-:Y:S05]  /*275c0*/  BSYNC B0 ;  /* 0x0000000000007941 */ /* 0x000fea0003800000 */
.L_x_3179:
[----:B------:R-:W2:Y:S01]  /*275d0*/  LDL.64 R14, [R1+0xb0] ;  /* 0x0000b000010e7983 */ /* 0x000ea20000100a00 */
[----:B------:R-:W-:Y:S01]  /*275e0*/  ISETP.GE.AND P0, PT, R158, R248, PT ;  /* 0x000000f89e00720c */ /* 0x000fe20003f06270 */
[----:B------:R-:W-:Y:S01]  /*275f0*/  ULDC.64 UR4, c[0x0][0x208] ;  /* 0x0000820000047ab9 */ /* 0x000fe20000000a00 */
[C---:B------:R-:W-:Y:S01]  /*27600*/  LEA R162, P5, R0.reuse, R218, 0x1 ;  /* 0x000000da00a27211 */ /* 0x040fe200078a08ff */
[----:B------:R-:W3:Y:S01]  /*27610*/  LDL R6, [R1+0x4] ;  /* 0x0000040001067983 */ /* 0x000ee20000100800 */
[----:B------:R-:W-:Y:S02]  /*27620*/  BSSY B1, `(.L_x_3182) ;  /* 0x00002a5000017945 */ /* 0x000fe40003800000 */
[----:B------:R-:W-:Y:S01]  /*27630*/  LEA.HI.X R163, R0, R219, R2, 0x1, P5 ;  /* 0x000000db00a37211 */ /* 0x000fe200028f0c02 */
[----:B------:R-:W4:Y:S04]  /*27640*/  LDL R5, [R1] ;  /* 0x0000000001057983 */ /* 0x000f280000100800 */
        /* <DEDUP_REMOVED lines=72> */
[-C--:B------:R-:W-:Y:S02]  /*27ad0*/  @!P0 LEA R28, P2, R4, R218.reuse, 0x1 ;  /* 0x000000da041c8211 */ /* 0x080fe400078408ff */
[----:B------:R-:W-:Y:S01]  /*27ae0*/  @!P0 LEA.HI.X R31, R3, R219, R6, 0x1, P3 ;  /* 0x000000db031f8211 */ /* 0x000fe200018f0c06 */
[----:B------:R-:W-:Y:S01]  /*27af0*/  @!P0 IMAD.X R8, R2, 0x1, R8, P1 ;  /* 0x0000000102088824 */ /* 0x000fe200008e0608 */
[----:B------:R-:W-:Y:S02]  /*27b00*/  @!P0 IADD3 R3, P4, R0, R11, RZ ;  /* 0x0000000b00038210 */ /* 0x000fe40007f9e0ff */
[----:B------:R-:W4:Y:S01]  /*27b10*/  LDL R11, [R1+0xf0] ;  /* 0x0000f000010b7983 */ /* 0x000f220000100800 */
[-C--:B------:R-:W-:Y:S02]  /*27b20*/  @!P0 LEA.HI.X R29, R4, R219.reuse, R7, 0x1, P2 ;  /* 0x000000db041d8211 */ /* 0x080fe400010f0c07 */
[C---:B------:R-:W-:Y:S01]  /*27b30*/  @!P0 LEA R26, P1, R5.reuse, R218, 0x1 ;  /* 0x000000da051a8211 */ /* 0x040fe200078208ff */
[----:B------:R-:W-:Y:S01]  /*27b40*/  @!PT LDS RZ, [RZ] ;  /* 0x00000000fffff984 */ /* 0x000fe20000000800 */
[----:B------:R-:W-:Y:S01]  /*27b50*/  @!PT LDS RZ, [RZ] ;  /* 0x00000000fffff984 */ /* 0x000fe20000000800 */
[----:B------:R-:W-:Y:S01]  /*27b60*/  @!PT LDS RZ, [RZ] ;  /* 0x00000000fffff984 */ /* 0x000fe20000000800 */
[----:B------:R-:W-:Y:S01]  /*27b70*/  @!P0 LDGSTS.E.BYPASS.LTC128B.128 [R192+0xa800], desc[UR36][R30.64] ;  /* 0x0a8000001ec08fae */ /* 0x000fe2000b901d64 */
[----:B------:R-:W-:Y:S01]  /*27b80*/  @!P0 IADD3 R4, P3, R0, R24, RZ ;  /* 0x0000001800048210 */ /* 0x000fe20007f7e0ff */
[----:B------:R-:W-:Y:S01]  /*27b90*/  @!P0 IMAD.X R7, R2, 0x1, R19, P4 ;  /* 0x0000000102078824 */ /* 0x000fe200020e0613 */
[-C--:B------:R-:W-:Y:S01]  /*27ba0*/  @!P0 LEA.HI.X R27, R5, R219.reuse, R8, 0x1, P1 ;  /* 0x000000db051b8211 */ /* 0x080fe200008f0c08 */
[----:B------:R-:W-:Y:S01]  /*27bb0*/  @P0 STS.128 [R192+0xb000], RZ ;  /* 0x00b000ffc0000388 */ /* 0x000fe20000000c00 */
[C---:B------:R-:W-:Y:S02]  /*27bc0*/  @!P0 LEA R24, P4, R3.reuse, R218, 0x1 ;  /* 0x000000da03188211 */ /* 0x040fe400078808ff */
[----:B------:R-:W-:Y:S01]  /*27bd0*/  @!P0 IADD3 R5, P2, R0, R22, RZ ;  /* 0x0000001600058210 */ /* 0x000fe20007f5e0ff */
[----:B------:R-:W-:Y:S01]  /*27be0*/  @!PT LDS RZ, [RZ] ;  /* 0x00000000fffff984 */ /* 0x000fe20000000800 */
[----:B------:R-:W-:Y:S01]  /*27bf0*/  @!PT LDS RZ, [RZ] ;  /* 0x00000000fffff984 */ /* 0x000fe20000000800 */
[----:B------:R-:W-:Y:S01]  /*27c00*/  @!PT LDS RZ, [RZ] ;  /* 0x00000000fffff984 */ /* 0x000fe20000000800 */
[----:B------:R-:W-:Y:S01]  /*27c10*/  @!P0 LDGSTS.E.BYPASS.LTC128B.128 [R192+0xb000], desc[UR34][R28.64] ;  /* 0x0b0000001cc08fae */ /* 0x000fe2000b901d62 */
[-C--:B------:R-:W-:Y:S01]  /*27c20*/  @!P0 LEA.HI.X R25, R3, R219.reuse, R7, 0x1, P4 ;  /* 0x000000db03198211 */ /* 0x080fe200020f0c07 */
[----:B------:R-:W-:Y:S01]  /*27c30*/  @!P0 IMAD.X R8, R2, 0x1, R18, P3 ;  /* 0x0000000102088824 */ /* 0x000fe200018e0612 */
[----:B------:R-:W-:Y:S01]  /*27c40*/  @!P0 LEA R22, P3, R4, R218, 0x1 ;  /* 0x000000da04168211 */ /* 0x000fe200078608ff */
[----:B------:R-:W-:Y:S01]  /*27c50*/  @P0 STS.128 [R192+0xb800], RZ ;  /* 0x00b800ffc0000388 */ /* 0x000fe20000000c00 */
[----:B------:R-:W-:Y:S02]  /*27c60*/  @!P0 IADD3 R6, P1, R0, R20, RZ ;  /* 0x0000001400068210 */ /* 0x000fe40007f3e0ff */
[-C--:B------:R-:W-:Y:S01]  /*27c70*/  @!P0 LEA.HI.X R23, R4, R219.reuse, R8, 0x1, P3 ;  /* 0x000000db04178211 */ /* 0x080fe200018f0c08 */
[----:B------:R-:W-:Y:S01]  /*27c80*/  @!PT LDS RZ, [RZ] ;  /* 0x00000000fffff984 */ /* 0x000fe20000000800 */
[----:B------:R-:W-:Y:S01]  /*27c90*/  @!PT LDS RZ, [RZ] ;  /* 0x00000000fffff984 */ /* 0x000fe20000000800 */
[----:B------:R-:W-:Y:S01]  /*27ca0*/  @!PT LDS RZ, [RZ] ;  /* 0x00000000fffff984 */ /* 0x000fe20000000800 */
[----:B------:R-:W-:Y:S01]  /*27cb0*/  @!P0 LDGSTS.E.BYPASS.LTC128B.128 [R192+0xb800], desc[UR32][R26.64] ;  /* 0x0b8000001ac08fae */ /* 0x000fe2000b901d60 */
[C---:B------:R-:W-:Y:S01]  /*27cc0*/  @!P0 IMAD.X R9, R2.reuse, 0x1, R9, P2 ;  /* 0x0000000102098824 */ /* 0x040fe200010e0609 */
[CC--:B------:R-:W-:Y:S02]  /*27cd0*/  @!P0 LEA R20, P2, R5.reuse, R218.reuse, 0x1 ;  /* 0x000000da05148211 */ /* 0x0c0fe400078408ff */
[----:B------:R-:W-:Y:S01]  /*27ce0*/  @P0 STS.128 [R192+0xc000], RZ ;  /* 0x00c000ffc0000388 */ /* 0x000fe20000000c00 */
[----:B------:R-:W-:Y:S01]  /*27cf0*/  @!P0 IMAD.X R10, R2, 0x1, R10, P1 ;  /* 0x00000001020a8824 */ /* 0x000fe200008e060a */
[-C--:B------:R-:W-:Y:S02]  /*27d00*/  @!P0 LEA.HI.X R21, R5, R219.reuse, R9, 0x1, P2 ;  /* 0x000000db05158211 */ /* 0x080fe400010f0c09 */
[----:B------:R-:W-:Y:S01]  /*27d10*/  @!PT LDS RZ, [RZ] ;  /* 0x00000000fffff984 */ /* 0x000fe20000000800 */
[----:B------:R-:W-:Y:S01]  /*27d20*/  @!PT LDS RZ, [RZ] ;  /* 0x00000000fffff984 */ /* 0x000fe20000000800 */
[----:B------:R-:W-:Y:S01]  /*27d30*/  @!PT LDS RZ, [RZ] ;  /* 0x00000000fffff984 */ /* 0x000fe20000000800 */
[----:B------:R-:W-:Y:S01]  /*27d40*/  @!P0 LDGSTS.E.BYPASS.LTC128B.128 [R192+0xc000], desc[UR30][R24.64] ;  /* 0x0c00000018c08fae */ /* 0x000fe2000b901d5e */
[C---:B------:R-:W-:Y:S03]  /*27d50*/  @!P0 LEA R18, P1, R6.reuse, R218, 0x1 ;  /* 0x000000da06128211 */ /* 0x040fe600078208ff */
[----:B------:R-:W-:Y:S01]  /*27d60*/  @P0 STS.128 [R192+0xc800], RZ ;  /* 0x00c800ffc0000388 */ /* 0x000fe20000000c00 */
[-C--:B------:R-:W-:Y:S02]  /*27d70*/  @!P0 LEA.HI.X R19, R6, R219.reuse, R10, 0x1, P1 ;  /* 0x000000db06138211 */ /* 0x080fe400008f0c0a */
        /* <DEDUP_REMOVED lines=29> */
[-C--:B------:R-:W-:Y:S02]  /*27f50*/  @!P0 LEA.HI.X R15, R4, R219.reuse, R8, 0x1, P3 ;  /* 0x000000db040f8211 */ /* 0x080fe400018f0c08 */
        /* <DEDUP_REMOVED lines=15> */
[CC--:B------:R-:W-:Y:S01]  /*28050*/  @!P0 LEA R8, P4, R3.reuse, R218.reuse, 0x1 ;  /* 0x000000da03088211 */ /* 0x0c0fe200078808ff */
[----:B------:R-:W-:Y:S01]  /*28060*/  @!P0 IMAD.X R34, R2, 0x1, R34, P3 ;  /* 0x0000000102228824 */ /* 0x000fe200018e0622 */
[-C--:B------:R-:W-:Y:S01]  /*28070*/  @!P0 LEA.HI.X R11, R6, R219.reuse, R11, 0x1, P1 ;  /* 0x000000db060b8211 */ /* 0x080fe200008f0c0b */
[----:B------:R-:W-:Y:S01]  /*28080*/  @P0 STS.128 [R192+0xf000], RZ ;  /* 0x00f000ffc0000388 */ /* 0x000fe20000000c00 */
[-C--:B------:R-:W-:Y:S02]  /*28090*/  @!P0 LEA.HI.X R9, R3, R219.reuse, R7, 0x1, P4 ;  /* 0x000000db03098211 */ /* 0x080fe400020f0c07 */
        /* <DEDUP_REMOVED lines=8> */
[-C--:B------:R-:W-:Y:S01]  /*28120*/  @!P0 LEA.HI.X R5, R32, R219.reuse, R35, 0x1, P2 ;  /* 0x000000db20058211 */ /* 0x080fe200010f0c23 */
        /* <DEDUP_REMOVED lines=264> */
[--C-:B-1----:R-:W-:Y:S04]  /*291b0*/  IMAD.MOV R162, RZ, RZ, -R163.reuse ;  /* 0x000000ffffa27224 */ /* 0x102fe800078e0aa3 */
[----:B------:R-:W-:Y:S01]  /*291c0*/  IMAD.MOV.U32 R172, RZ, RZ, R162 ;  /* 0x000000ffffac7224 */ /* 0x000fe200078e00a2 */
[----:B------:R-:W-:Y:S03]  /*291d0*/  SHF.L.U32 R162, R249, 0x8, RZ ;  /* 0x00000008f9a27819 */ /* 0x000fe600000006ff */
[----:B------:R-:W-:Y:S02]  /*291e0*/  IMAD R172, R172, R0, RZ ;  /* 0x00000000acac7224 */ /* 0x000fe400078e02ff */
[C---:B------:R-:W-:Y:S02]  /*291f0*/  VIADD R176, R162.reuse, 0xfffffe00 ;  /* 0xfffffe00a2b07836 */ /* 0x040fe40000000000 */
[----:B------:R-:W-:Y:S01]  /*29200*/  VIADD R175, R162, 0xffffff00 ;  /* 0xffffff00a2af7836 */ /* 0x000fe20000000000 */
[----:B------:R-:W-:Y:S04]  /*29210*/  MOV R162, RZ ;  /* 0x000000ff00a27202 */ /* 0x000fe80000000f00 */
[----:B------:R-:W-:Y:S01]  /*29220*/  IABS R173, R175 ;  /* 0x000000af00ad7213 */ /* 0x000fe20000000000 */
[----:B------:R-:W-:Y:S01]  /*29230*/  IMAD.HI.U32 R163, R163, R172, R162 ;  /* 0x000000aca3a37227 */ /* 0x000fe200078e00a2 */
[----:B------:R-:W-:Y:S02]  /*29240*/  IABS R172, R176 ;  /* 0x000000b000ac7213 */ /* 0x000fe40000000000 */
[-C--:B------:R-:W-:Y:S02]  /*29250*/  LOP3.LUT R176, R176, R161.reuse, RZ, 0x3c, !PT ;  /* 0x000000a1b0b07212 */ /* 0x080fe400078e3cff */
[----:B------:R-:W-:Y:S01]  /*29260*/  LOP3.LUT R175, R175, R161, RZ, 0x3c, !PT ;  /* 0x000000a1afaf7212 */ /* 0x000fe200078e3cff */
[----:B------:R-:W-:Y:S01]  /*29270*/  IMAD.HI.U32 R162, R163, R172, RZ ;  /* 0x000000aca3a27227 */ /* 0x000fe200078e00ff */
[----:B------:R-:W-:Y:S02]  /*29280*/  ISETP.GE.AND P0, PT, R176, RZ, PT ;  /* 0x000000ffb000720c */ /* 0x000fe40003f06270 */
[----:B------:R-:W-:Y:S01]  /*29290*/  ISETP.GE.AND P2, PT, R175, RZ, PT ;  /* 0x000000ffaf00720c */ /* 0x000fe20003f46270 */
        /* <DEDUP_REMOVED lines=19> */
[-C--:B------:R-:W-:Y:S01]  /*293d0*/  LEA R176, P1, R174, R220.reuse, 0x2 ;  /* 0x000000dcaeb07211 */ /* 0x080fe200078210ff */
[----:B------:R-:W2:Y:S01]  /*293e0*/  LD.E.64 R162, desc[UR4][R2.64+0x38] ;  /* 0x0000380402a27980 */ /* 0x000ea2000c101b00 */
[----:B------:R-:W-:Y:S02]  /*293f0*/  LEA R172, P0, R0, R220, 0x2 ;  /* 0x000000dc00ac7211 */ /* 0x000fe400078010ff */
[-C--:B------:R-:W-:Y:S02]  /*29400*/  LEA.HI.X.SX32 R177, R174, R221.reuse, 0x2, P1 ;  /* 0x000000ddaeb17211 */ /* 0x080fe400008f16ff */
[C---:B------:R-:W-:Y:S01]  /*29410*/  LEA.HI.X.SX32 R173, R0.reuse, R221, 0x2, P0 ;  /* 0x000000dd00ad7211 */ /* 0x040fe200000f16ff */
[----:B------:R-:W-:Y:S02]  /*29420*/  IMAD.IADD R0, R0, 0x1, -R174 ;  /* 0x0000000100007824 */ /* 0x000fe400078e0aae */
[----:B------:R-:W3:Y:S02]  /*29430*/  LD.E R176, desc[UR4][R176.64] ;  /* 0x00000004b0b07980 */ /* 0x000ee4000c101900 */
[----:B------:R-:W-:Y:S02]  /*29440*/  IMAD R161, R161, R0, -0x100 ;  /* 0xffffff00a1a17424 */ /* 0x000fe400078e0200 */
[----:B------:R-:W3:Y:S03]  /*29450*/  LD.E R175, desc[UR4][R172.64] ;  /* 0x00000004acaf7980 */ /* 0x000ee6000c101900 */
[----:B------:R-:W-:Y:S01]  /*29460*/  SHF.R.S32.HI R174, RZ, 0x1f, R161 ;  /* 0x0000001fffae7819 */ /* 0x000fe200000114a1 */
        /* <DEDUP_REMOVED lines=13> */
.L_x_3185:
[----:B------:R-:W2:Y:S02]  /*29540*/  LD.E R0, desc[UR4][R2.64+0x38] ;  /* 0x0000380402007980 */ /* 0x000ea4000c101900 */
[----:B--2---:R-:W-:Y:S04]  /*29550*/  LEA R0, -R0, RZ, 0x8 ;  /* 0x000000ff00007211 */ /* 0x004fe800078e41ff */
[----:B------:R-:W-:Y:S02]  /*29560*/  SHF.R.S32.HI R161, RZ, 0x1f, R0 ;  /* 0x0000001fffa17819 */ /* 0x000fe40000011400 */
.L_x_3186:
[----:B------:R-:W-:Y:S05]  /*29570*/  BSYNC B0 ;  /* 0x0000000000007941 */ /* 0x000fea0003800000 */
.L_x_3184:
        /* <DEDUP_REMOVED lines=9> */
[C---:B------:R-:W-:Y:S01]  /*29610*/  @!P0 IMAD.X R163, R161.reuse, 0x1, R163, P1 ;  /* 0x00000001a1a38824 */ /* 0x040fe200008e06a3 */
        /* <DEDUP_REMOVED lines=23> */
[C---:B--2---:R-:W-:Y:S03]  /*29790*/  @!P0 IADD3 R173, P1, R0.reuse, R193, RZ ;  /* 0x000000c100ad8210 */ /* 0x044fe60007f3e0ff */
[----:B------:R-:W2:Y:S02]  /*297a0*/  LDL R193, [R1+0xd0] ;  /* 0x0000d00001c17983 */ /* 0x000ea40000100800 */
        /* <DEDUP_REMOVED lines=8> */
[C---:B----4-:R-:W-:Y:S03]  /*29830*/  @!P0 IADD3 R173, P1, R0.reuse, R196, RZ ;  /* 0x000000c400ad8210 */ /* 0x050fe60007f3e0ff */
[----:B------:R-:W3:Y:S02]  /*29840*/  LDL.64 R196, [R1+0x60] ;  /* 0x0000600001c47983 */ /* 0x000ee40000100a00 */
[----:B-----5:R-:W-:Y:S01]  /*29850*/  @!P0 IMAD.X R174, R161, 0x1, R199, P1 ;  /* 0x00000001a1ae8824 */ /* 0x020fe200008e06c7 */
[C---:B------:R-:W-:Y:S01]  /*29860*/  @!P0 LEA R172, P1, R173.reuse, R225, 0x1 ;  /* 0x000000e1adac8211 */ /* 0x040fe200078208ff */
[----:B------:R-:W4:Y:S03]  /*29870*/  LDL R199, [R1+0xc4] ;  /* 0x0000c40001c77983 */ /* 0x000f260000100800 */
[----:B------:R-:W-:Y:S05]  /*29880*/  @!P0 LEA.HI.X R173, R173, R223, R174, 0x1, P1 ;  /* 0x000000dfadad8211 */ /* 0x000fea00008f0cae */
[----:B------:R-:W-:Y:S01]  /*29890*/  @!PT LDS RZ, [RZ] ;  /* 0x00000000fffff984 */ /* 0x000fe20000000800 */
[----:B------:R-:W-:Y:S01]  /*298a0*/  @!PT LDS RZ, [RZ] ;  /* 0x00000000fffff984 */ /* 0x000fe20000000800 */
[----:B------:R-:W-:Y:S01]  /*298b0*/  @!PT LDS RZ, [RZ] ;  /* 0x00000000fffff984 */ /* 0x000fe20000000800 */
[----:B------:R5:W-:Y:S04]  /*298c0*/  @!P0 LDGSTS.E.BYPASS.LTC128B.128 [R192+0x3800], desc[UR4][R172.64] ;  /* 0x03800000acc08fae */ /* 0x000be8000b901d44 */
[----:B------:R1:W-:Y:S01]  /*298d0*/  @P0 STS.128 [R192+0x4000], RZ ;  /* 0x004000ffc0000388 */ /* 0x0003e20000000c00 */
[C---:B-----5:R-:W-:Y:S03]  /*298e0*/  @!P0 IADD3 R173, P1, R0.reuse, R179, RZ ;  /* 0x000000b300ad8210 */ /* 0x060fe60007f3e0ff */
[----:B------:R-:W5:Y:S02]  /*298f0*/  LDL R179, [R1+0x10c] ;  /* 0x00010c0001b37983 */ /* 0x000f640000100800 */
[----:B------:R-:W-:Y:S01]  /*29900*/  @!P0 IMAD.X R174, R161, 0x1, R178, P1 ;  /* 0x00000001a1ae8824 */ /* 0x000fe200008e06b2 */
[C---:B------:R-:W-:Y:S01]  /*29910*/  @!P0 LEA R172, P1, R173.reuse, R225, 0x1 ;  /* 0x000000e1adac8211 */ /* 0x040fe200078208ff */
[----:B------:R-:W4:Y:S03]  /*29920*/  LDL R178, [R1+0x110] ;  /* 0x0001100001b27983 */ /* 0x000f260000100800 */
[----:B------:R-:W-:Y:S05]  /*29930*/  @!P0 LEA.HI.X R173, R173, R223, R174, 0x1, P1 ;  /* 0x000000dfadad8211 */ /* 0x000fea00008f0cae */
[----:B------:R-:W-:Y:S01]  /*29940*/  @!PT LDS RZ, [RZ] ;  /* 0x00000000fffff984 */ /* 0x000fe20000000800 */
[----:B------:R-:W-:Y:S01]  /*29950*/  @!PT LDS RZ, [RZ] ;  /* 0x00000000fffff984 */ /* 0x000fe20000000800 */
[----:B------:R-:W-:Y:S01]  /*29960*/  @!PT LDS RZ, [RZ] ;  /* 0x00000000fffff984 */ /* 0x000fe20000000800 */
[----:B------:R1:W-:Y:S04]  /*29970*/  @!P0 LDGSTS.E.BYPASS.LTC128B.128 [R192+0x4000], desc[UR4][R172.64] ;  /* 0x04000000acc08fae */ /* 0x0003e8000b901d44 */
[----:B------:R1:W-:Y:S02]  /*29980*/  @P0 STS.128 [R192+0x4800], RZ ;  /* 0x004800ffc0000388 */ /* 0x0003e40000000c00 */
[C---:B-1----:R-:W-:Y:S02]  /*29990*/  @!P0 IADD3 R173, P1, R0.reuse, R176, RZ ;  /* 0x000000b000ad8210 */ /* 0x042fe40007f3e0ff */
[----:B------:R-:W4:Y:S03]  /*299a0*/  LDL.64 R176, [R1+0x58] ;  /* 0x0000580001b07983 */ /* 0x000f260000100a00 */
        /* <DEDUP_REMOVED lines=20> */
[C---:B---3--:R-:W-:Y:S03]  /*29af0*/  @!P0 IADD3 R173, P1, R0.reuse, R196, RZ ;  /* 0x000000c400ad8210 */ /* 0x048fe60007f3e0ff */
[----:B------:R-:W3:Y:S02]  /*29b00*/  LDL.64 R196, [R1+0x38] ;  /* 0x0000380001c47983 */ /* 0x000ee40000100a00 */
[----:B--2---:R-:W-:Y:S01]  /*29b10*/  @!P0 IMAD.X R174, R161, 0x1, R193, P1 ;  /* 0x00000001a1ae8824 */ /* 0x004fe200008e06c1 */
[C---:B------:R-:W-:Y:S01]  /*29b20*/  @!P0 LEA R172, P1, R173.reuse, R225, 0x1 ;  /* 0x000000e1adac8211 */ /* 0x040fe200078208ff */
[----:B------:R-:W2:Y:S03]  /*29b30*/  LDL R193, [R1+0xbc] ;  /* 0x0000bc0001c17983 */ /* 0x000ea60000100800 */
[----:B------:R-:W-:Y:S05]  /*29b40*/  @!P0 LEA.HI.X R173, R173, R223, R174, 0x1, P1 ;  /* 0x000000dfadad8211 */ /* 0x000fea00008f0cae */
[----:B------:R-:W-:Y:S01]  /*29b50*/  @!PT LDS RZ, [RZ] ;  /* 0x00000000fffff984 */ /* 0x000fe20000000800 */
[----:B------:R-:W-:Y:S01]  /*29b60*/  @!PT LDS RZ, [RZ] ;  /* 0x00000000fffff984 */ /* 0x000fe20000000800 */
[----:B------:R-:W-:Y:S01]  /*29b70*/  @!PT LDS RZ, [RZ] ;  /* 0x00000000fffff984 */ /* 0x000fe20000000800 */
[----:B------:R5:W-:Y:S04]  /*29b80*/  @!P0 LDGSTS.E.BYPASS.LTC128B.128 [R192+0x5800], desc[UR4][R172.64] ;  /* 0x05800000acc08fae */ /* 0x000be8000b901d44 */
[----:B------:R1:W-:Y:S01]  /*29b90*/  @P0 STS.128 [R192+0x6000], RZ ;  /* 0x006000ffc0000388 */ /* 0x0003e20000000c00 */
[C---:B-----5:R-:W-:Y:S05]  /*29ba0*/  @!P0 IADD3 R173, P1, R0.reuse, R179, RZ ;  /* 0x000000b300ad8210 */ /* 0x060fea0007f3e0ff */
[----:B----4-:R-:W-:Y:S01]  /*29bb0*/  @!P0 IMAD.X R174, R161, 0x1, R178, P1 ;  /* 0x00000001a1ae8824 */ /* 0x010fe200008e06b2 */
[C---:B------:R-:W-:Y:S01]  /*29bc0*/  @!P0 LEA R172, P1, R173.reuse, R225, 0x1 ;  /* 0x000000e1adac8211 */ /* 0x040fe200078208ff */
[----:B------:R-:W4:Y:S03]  /*29bd0*/  LDL.64 R178, [R1+0x30] ;  /* 0x0000300001b27983 */ /* 0x000f260000100a00 */
[----:B------:R-:W-:Y:S05]  /*29be0*/  @!P0 LEA.HI.X R173, R173, R223, R174, 0x1, P1 ;  /* 0x000000dfadad8211 */ /* 0x000fea00008f0cae */
[----:B------:R-:W-:Y:S01]  /*29bf0*/  @!PT LDS RZ, [RZ] ;  /* 0x00000000fffff984 */ /* 0x000fe20000000800 */
[----:B------:R-:W-:Y:S01]  /*29c00*/  @!PT LDS RZ, [RZ] ;  /* 0x00000000fffff984 */ /* 0x000fe20000000800 */
[----:B------:R-:W-:Y:S01]  /*29c10*/  @!PT LDS RZ, [RZ] ;  /* 0x00000000fffff984 */ /* 0x000fe20000000800 */
[----:B------:R5:W-:Y:S04]  /*29c20*/  @!P0 LDGSTS.E.BYPASS.LTC128B.128 [R192+0x6000], desc[UR4][R172.64] ;  /* 0x06000000acc08fae */ /* 0x000be8000b901d44 */
[----:B------:R1:W-:Y:S01]  /*29c30*/  @P0 STS.128 [R192+0x6800], RZ ;  /* 0x006800ffc0000388 */ /* 0x0003e20000000c00 */
[C---:B-----5:R-:W-:Y:S03]  /*29c40*/  @!P0 IADD3 R173, P1, R0.reuse, R176, RZ ;  /* 0x000000b000ad8210 */ /* 0x060fe60007f3e0ff */
[----:B------:R-:W5:Y:S02]  /*29c50*/  LDL.64 R176, [R1+0x28] ;  /* 0x0000280001b07983 */ /* 0x000f640000100a00 */
[----:B------:R-:W-:Y:S01]  /*29c60*/  @!P0 IMAD.X R174, R161, 0x1, R175, P1 ;  /* 0x00000001a1ae8824 */ /* 0x000fe200008e06af */
[C---:B------:R-:W-:Y:S01]  /*29c70*/  @!P0 LEA R172, P1, R173.reuse, R225, 0x1 ;  /* 0x000000e1adac8211 */ /* 0x040fe200078208ff */
[----:B------:R-:W5:Y:S03]  /*29c80*/  LDL R175, [R1+0xb8] ;  /* 0x0000b80001af7983 */ /* 0x000f660000100800 */
[----:B------:R-:W-:Y:S05]  /*29c90*/  @!P0 LEA.HI.X R173, R173, R223, R174, 0x1, P1 ;  /* 0x000000dfadad8211 */ /* 0x000fea00008f0cae */
[----:B------:R-:W-:Y:S01]  /*29ca0*/  @!PT LDS RZ, [RZ] ;  /* 0x00000000fffff984 */ /* 0x000fe20000000800 */
[----:B------:R-:W-:Y:S01]  /*29cb0*/  @!PT LDS RZ, [RZ] ;  /* 0x00000000fffff984 */ /* 0x000fe20000000800 */
[----:B------:R-:W-:Y:S01]  /*29cc0*/  @!PT LDS RZ, [RZ] ;  /* 0x00000000fffff984 */ /* 0x000fe20000000800 */
[----:B------:R1:W-:Y:S04]  /*29cd0*/  @!P0 LDGSTS.E.BYPASS.LTC128B.128 [R192+0x6800], desc[UR4][R172.64] ;  /* 0x06800000acc08fae */ /* 0x0003e8000b901d44 */
[----:B------:R1:W-:Y:S02]  /*29ce0*/  @P0 STS.128 [R192+0x7000], RZ ;  /* 0x007000ffc0000388 */ /* 0x0003e40000000c00 */
[C---:B-1----:R-:W-:Y:S05]  /*29cf0*/  @!P0 IADD3 R173, P1, R0.reuse, R206, RZ ;  /* 0x000000ce00ad8210 */ /* 0x042fea0007f3e0ff */
[----:B------:R-:W-:Y:S01]  /*29d00*/  @!P0 IMAD.X R174, R161, 0x1, R204, P1 ;  /* 0x00000001a1ae8824 */ /* 0x000fe200008e06cc */
[C---:B------:R-:W-:Y:S04]  /*29d10*/  @!P0 LEA R172, P1, R173.reuse, R225, 0x1 ;  /* 0x000000e1adac8211 */ /* 0x040fe800078208ff */
        /* <DEDUP_REMOVED lines=23> */
[----:B------:R1:W-:Y:S01]  /*29e90*/  @P0 STS.128 [R192+0x8800], RZ ;  /* 0x008800ffc0000388 */ /* 0x0003e20000000c00 */
[C---:B---3--:R-:W-:Y:S05]  /*29ea0*/  @!P0 IADD3 R173, P1, R0.reuse, R196, RZ ;  /* 0x000000c400ad8210 */ /* 0x048fea0007f3e0ff */
        /* <DEDUP_REMOVED lines=8> */
[C---:B----4-:R-:W-:Y:S05]  /*29f30*/  @!P0 IADD3 R173, P1, R0.reuse, R178, RZ ;  /* 0x000000b200ad8210 */ /* 0x050fea0007f3e0ff */
[----:B-----5:R-:W-:Y:S01]  /*29f40*/  @!P0 IMAD.X R174, R161, 0x1, R175, P1 ;  /* 0x00000001a1ae8824 */ /* 0x020fe200008e06af */
[C---:B------:R-:W-:Y:S04]  /*29f50*/  @!P0 LEA R172, P1, R173.reuse, R225, 0x1 ;  /* 0x000000e1adac8211 */ /* 0x040fe800078208ff */
[----:B------:R-:W-:Y:S02]  /*29f60*/  @!P0 LEA.HI.X R173, R173, R223, R174, 0x1, P1 ;  /* 0x000000dfadad8211 */ /* 0x000fe400008f0cae */
[----:B------:R-:W-:Y:S03]  /*29f70*/  @!P0 IADD3 R0, P1, R0, R176, RZ ;  /* 0x000000b000008210 */ /* 0x000fe60007f3e0ff */
[----:B------:R-:W-:Y:S01]  /*29f80*/  @!PT LDS RZ, [RZ] ;  /* 0x00000000fffff984 */ /* 0x000fe20000000800 */
[----:B------:R-:W-:Y:S01]  /*29f90*/  @!PT LDS RZ, [RZ] ;  /* 0x00000000fffff984 */ /* 0x000fe20000000800 */
[----:B------:R-:W-:Y:S01]  /*29fa0*/  @!PT LDS RZ, [RZ] ;  /* 0x00000000fffff984 */ /* 0x000fe20000000800 */
[----:B------:R2:W-:Y:S02]  /*29fb0*/  @!P0 LDGSTS.E.BYPASS.LTC128B.128 [R192+0x9000], desc[UR4][R172.64] ;  /* 0x09000000acc08fae */ /* 0x0005e4000b901d44 */
[----:B------:R-:W-:Y:S02]  /*29fc0*/  @!P0 IMAD.X R161, R161, 0x1, R252, P1 ;  /* 0x00000001a1a18824 */ /* 0x000fe400008e06fc */
[----:B------:R1:W-:Y:S01]  /*29fd0*/  @P0 STS.128 [R192+0x9800], RZ ;  /* 0x009800ffc0000388 */ /* 0x0003e20000000c00 */
[C---:B--2---:R-:W-:Y:S01]  /*29fe0*/  @!P0 LEA R172, P1, R0.reuse, R225, 0x1 ;  /* 0x000000e100ac8211 */ /* 0x044fe200078208ff */
        /* <DEDUP_REMOVED lines=8> */
.L_x_3183:
[----:B------:R-:W-:Y:S05]  /*2a070*/  BSYNC B1 ;  /* 0x0000000000017941 */ /* 0x000fea0003800000 */
.L_x_3182:
[----:B------:R-:W2:Y:S01]  /*2a080*/  S2R R0, SR_TID.X ;  /* 0x0000000000007919 */ /* 0x000ea20000002100 */
[----:B------:R-:W-:Y:S01]  /*2a090*/  IADD3 R244, R249, -0x1, RZ ;  /* 0xfffffffff9f47810 */ /* 0x000fe20007ffe0ff */
[----:B------:R3:W4:Y:S01]  /*2a0a0*/  LD.E R3, desc[UR4][R2.64+0xdc] ;  /* 0x0000dc0402037980 */ /* 0x000722000c101900 */
[----:B--2---:R-:W-:Y:S04]  /*2a0b0*/  SHF.L.U32 R0, R0, 0x1, RZ ;  /* 0x0000000100007819 */ /* 0x004fe800000006ff */
[----:B------:R-:W-:Y:S04]  /*2a0c0*/  LOP3.LUT R0, R0, 0x6, RZ, 0xc0, !PT ;  /* 0x0000000600007812 */ /* 0x000fe800078ec0ff */
[----:B------:R-:W-:Y:S04]  /*2a0d0*/  LEA R0, R244, R0, 0x8 ;  /* 0x00000000f4007211 */ /* 0x000fe800078e40ff */
[----:B---3--:R-:W-:Y:S05]  /*2a0e0*/  I2FP.F32.S32 R2, R0 ;  /* 0x0000000000027245 */ /* 0x008fea0000201400 */
[CC--:B------:R-:W-:Y:S01]  /*2a0f0*/  FFMA.FTZ R6, R157.reuse, R2.reuse, R6 ;  /* 0x000000029d067223 */ /* 0x0c0fe20000010006 */
[C---:B------:R-:W-:Y:S01]  /*2a100*/  FFMA.FTZ R4, R157.reuse, R2, R4 ;  /* 0x000000029d047223 */ /* 0x040fe20000010004 */
[C---:B------:R-:W-:Y:S04]  /*2a110*/  IADD3 R2, R0.reuse, 0x1, RZ ;  /* 0x0000000100027810 */ /* 0x040fe80007ffe0ff */
[----:B------:R-:W-:Y:S05]  /*2a120*/  I2FP.F32.S32 R2, R2 ;  /* 0x0000000200027245 */ /* 0x000fea0000201400 */
        /* <DEDUP_REMOVED lines=242> */
[C---:B------:R-:W-:Y:S02]  /*2b050*/  IADD3 R2, R0.reuse, 0xf8, RZ ;  /* 0x000000f800027810 */ /* 0x040fe40007ffe0ff */
[----:B------:R-:W-:Y:S02]  /*2b060*/  IADD3 R0, R0, 0xf9, RZ ;  /* 0x000000f900007810 */ /* 0x000fe40007ffe0ff */
[----:B------:R-:W-:Y:S02]  /*2b070*/  I2FP.F32.S32 R2, R2 ;  /* 0x0000000200027245 */ /* 0x000fe40000201400 */
[----:B------:R-:W-:Y:S03]  /*2b080*/  I2FP.F32.S32 R0, R0 ;  /* 0x0000000000007245 */ /* 0x000fe60000201400 */
[CC--:B------:R-:W-:Y:S01]  /*2b090*/  FFMA.FTZ R130, R157.reuse, R2.reuse, R130 ;  /* 0x000000029d827223 */ /* 0x0c0fe20000010082 */
[C---:B------:R-:W-:Y:S01]  /*2b0a0*/  FFMA.FTZ R128, R157.reuse, R2, R128 ;  /* 0x000000029d807223 */ /* 0x040fe20000010080 */
[CC--:B------:R-:W-:Y:S01]  /*2b0b0*/  FFMA.FTZ R129, R157.reuse, R0.reuse, R129 ;  /* 0x000000009d817223 */ /* 0x0c0fe20000010081 */
[----:B------:R-:W-:Y:S01]  /*2b0c0*/  FFMA.FTZ R131, R157, R0, R131 ;  /* 0x000000009d837223 */ /* 0x000fe20000010083 */
        /* <DEDUP_REMOVED lines=69> */
[----:B----4-:R-:W-:Y:S01]  /*2b520*/  FMUL.FTZ R161, R3, R2 ;  /* 0x0000000203a17220 */ /* 0x010fe20000410000 */
[----:B------:R-:W-:Y:S04]  /*2b530*/  FADD.FTZ R0, -R2, R156 ;  /* 0x0000009c02007221 */ /* 0x000fe80000010100 */
[----:B------:R-:W-:Y:S01]  /*2b540*/  FSEL R156, R161, RZ, P0 ;  /* 0x000000ffa19c7208 */ /* 0x000fe20000000000 */
[----:B------:R-:W-:Y:S04]  /*2b550*/  FMUL.FTZ R0, R3, R0 ;  /* 0x0000000003007220 */ /* 0x000fe80000410000 */
[-CC-:B------:R-:W-:Y:S01]  /*2b560*/  FFMA.FTZ R161, R6, R3.reuse, -R156.reuse ;  /* 0x0000000306a17223 */ /* 0x180fe2000001089c */
[-CC-:B------:R-:W-:Y:S01]  /*2b570*/  FFMA.FTZ R7, R7, R3.reuse, -R156.reuse ;  /* 0x0000000307077223 */ /* 0x180fe2000001089c */
[----:B------:R-:W2:Y:S01]  /*2b580*/  MUFU.EX2 R0, R0 ;  /* 0x0000000000007308 */ /* 0x000ea20000000800 */
[-CC-:B-1----:R-:W-:Y:S01]  /*2b590*/  FFMA.FTZ R173, R14, R3.reuse, -R156.reuse ;  /* 0x000000030ead7223 */ /* 0x182fe2000001089c */
        /* <DEDUP_REMOVED lines=13> */
[--C-:B------:R-:W-:Y:S03]  /*2b670*/  FFMA.FTZ R193, R31, R3, -R156.reuse ;  /* 0x000000031fc17223 */ /* 0x100fe6000001089c */
[----:B------:R-:W3:Y:S01]  /*2b680*/  MUFU.EX2 R161, R161 ;  /* 0x000000a100a17308 */ /* 0x000ee20000000800 */
[C---:B--2---:R-:W-:Y:S01]  /*2b690*/  FMUL.FTZ R6, R0.reuse, R170 ;  /* 0x000000aa00067220 */ /* 0x044fe20000410000 */
[C---:B------:R-:W-:Y:S01]  /*2b6a0*/  FMUL.FTZ R10, R0.reuse, R166 ;  /* 0x000000a6000a7220 */ /* 0x040fe20000410000 */
[C---:B------:R-:W-:Y:S01]  /*2b6b0*/  FMUL.FTZ R11, R0.reuse, R167 ;  /* 0x000000a7000b7220 */ /* 0x040fe20000410000 */
[C---:B------:R-:W-:Y:S01]  /*2b6c0*/  FMUL.FTZ R134, R0.reuse, R134 ;  /* 0x0000008600867220 */ /* 0x040fe20000410000 */
[C---:B------:R-:W-:Y:S01]  /*2b6d0*/  FMUL.FTZ R135, R0.reuse, R135 ;  /* 0x0000008700877220 */ /* 0x040fe20000410000 */
[C---:B------:R-:W-:Y:S01]  /*2b6e0*/  FMUL.FTZ R138, R0.reuse, R138 ;  /* 0x0000008a008a7220 */ /* 0x040fe20000410000 */
[C---:B------:R-:W-:Y:S03]  /*2b6f0*/  FMUL.FTZ R139, R0.reuse, R139 ;  /* 0x0000008b008b7220 */ /* 0x040fe60000410000 */
[----:B------:R-:W2:Y:S01]  /*2b700*/  MUFU.EX2 R163, R163 ;  /* 0x000000a300a37308 */ /* 0x000ea20000000800 */
[C---:B-1----:R-:W-:Y:S01]  /*2b710*/  FMUL.FTZ R7, R0.reuse, R171 ;  /* 0x000000ab00077220 */ /* 0x042fe20000410000 */
[C---:B------:R-:W-:Y:S01]  /*2b720*/  FMUL.FTZ R142, R0.reuse, R142 ;  /* 0x0000008e008e7220 */ /* 0x040fe20000410000 */
[C---:B------:R-:W-:Y:S01]  /*2b730*/  FMUL.FTZ R143, R0.reuse, R143 ;  /* 0x0000008f008f7220 */ /* 0x040fe20000410000 */
[C---:B------:R-:W-:Y:S01]  /*2b740*/  FMUL.FTZ R146, R0.reuse, R146 ;  /* 0x0000009200927220 */ /* 0x040fe20000410000 */
[C---:B------:R-:W-:Y:S01]  /*2b750*/  FMUL.FTZ R147, R0.reuse, R147 ;  /* 0x0000009300937220 */ /* 0x040fe20000410000 */
[C---:B------:R-:W-:Y:S01]  /*2b760*/  FMUL.FTZ R150, R0.reuse, R150 ;  /* 0x0000009600967220 */ /* 0x040fe20000410000 */
[C---:B------:R-:W-:Y:S03]  /*2b770*/  FMUL.FTZ R151, R0.reuse, R151 ;  /* 0x0000009700977220 */ /* 0x040fe60000410000 */
[----:B------:R-:W-:Y:S01]  /*2b780*/  MUFU.EX2 R173, R173 ;  /* 0x000000ad00ad7308 */ /* 0x000fe20000000800 */
[C---:B------:R-:W-:Y:S01]  /*2b790*/  FMUL.FTZ R154, R0.reuse, R154 ;  /* 0x0000009a009a7220 */ /* 0x040fe20000410000 */
[C---:B------:R-:W-:Y:S01]  /*2b7a0*/  FMUL.FTZ R155, R0.reuse, R155 ;  /* 0x0000009b009b7220 */ /* 0x040fe20000410000 */
[----:B---3--:R-:W-:Y:S01]  /*2b7b0*/  FFMA.FTZ R0, R0, R250, R161 ;  /* 0x000000fa00007223 */ /* 0x008fe200000100a1 */
[--C-:B------:R-:W-:Y:S01]  /*2b7c0*/  FFMA.FTZ R174, R18, R3, -R156.reuse ;  /* 0x0000000312ae7223 */ /* 0x100fe2000001089c */
[C---:B------:R-:W-:Y:S01]  /*2b7d0*/  F2FP.F16.F32.PACK_AB R161, R14.reuse, R161 ;  /* 0x000000a10ea1723e */ /* 0x040fe200000000ff */
[-C--:B------:R-:W-:Y:S01]  /*2b7e0*/  FFMA.FTZ R172, R15, R3.reuse, -R156 ;  /* 0x000000030fac7223 */ /* 0x080fe2000001089c */
[----:B------:R-:W-:Y:S03]  /*2b7f0*/  FADD.FTZ R18, R14, R0 ;  /* 0x000000000e127221 */ /* 0x000fe60000010000 */
[----:B------:R-:W1:Y:S01]  /*2b800*/  MUFU.EX2 R15, R162 ;  /* 0x000000a2000f7308 */ /* 0x000e620000000800 */
[----:B------:R-:W-:Y:S01]  /*2b810*/  FMNMX.FTZ R14, R4, R160, !PT ;  /* 0x000000a0040e7209 */ /* 0x000fe20007810000 */
[-C--:B------:R-:W-:Y:S01]  /*2b820*/  FFMA.FTZ R205, R54, R3.reuse, -R156 ;  /* 0x0000000336cd7223 */ /* 0x080fe2000001089c */
[----:B--2---:R-:W-:Y:S01]  /*2b830*/  FADD.FTZ R18, R163, R18 ;  /* 0x00000012a3127221 */ /* 0x004fe20000010000 */
[-CC-:B------:R-:W-:Y:S01]  /*2b840*/  FFMA.FTZ R228, R94, R3.reuse, -R156.reuse ;  /* 0x000000035ee47223 */ /* 0x180fe2000001089c */
[----:B------:R-:W-:Y:S01]  /*2b850*/  FMNMX.FTZ R14, R5, R14, !PT ;  /* 0x0000000e050e7209 */ /* 0x000fe20007810000 */
[-CC-:B------:R-:W-:Y:S01]  /*2b860*/  FFMA.FTZ R233, R103, R3.reuse, -R156.reuse ;  /* 0x0000000367e97223 */ /* 0x180fe2000001089c */
[-CC-:B------:R-:W-:Y:S03]  /*2b870*/  FFMA.FTZ R245, R126, R3.reuse, -R156.reuse ;  /* 0x000000037ef57223 */ /* 0x180fe6000001089c */
[----:B------:R-:W-:Y:S01]  /*2b880*/  MUFU.EX2 R27, R19 ;  /* 0x00000013001b7308 */ /* 0x000fe20000000800 */
[----:B------:R-:W-:Y:S01]  /*2b890*/  FMNMX.FTZ R14, R8, R14, !PT ;  /* 0x0000000e080e7209 */ /* 0x000fe20007810000 */
[-CC-:B------:R-:W-:Y:S01]  /*2b8a0*/  FFMA.FTZ R229, R95, R3.reuse, -R156.reuse ;  /* 0x000000035fe57223 */ /* 0x180fe2000001089c */
[-CC-:B------:R-:W-:Y:S01]  /*2b8b0*/  FFMA.FTZ R204, R55, R3.reuse, -R156.reuse ;  /* 0x0000000337cc7223 */ /* 0x180fe2000001089c */
[-CC-:B------:R-:W-:Y:S01]  /*2b8c0*/  FFMA.FTZ R203, R58, R3.reuse, -R156.reuse ;  /* 0x000000033acb7223 */ /* 0x180fe2000001089c */
[----:B------:R-:W-:Y:S01]  /*2b8d0*/  FMNMX.FTZ R14, R9, R14, !PT ;  /* 0x0000000e090e7209 */ /* 0x000fe20007810000 */
[-CC-:B------:R-:W-:Y:S01]  /*2b8e0*/  FFMA.FTZ R234, R106, R3.reuse, -R156.reuse ;  /* 0x000000036aea7223 */ /* 0x180fe2000001089c */
[----:B------:R-:W-:Y:S03]  /*2b8f0*/  FFMA.FTZ R238, R114, R3, -R156 ;  /* 0x0000000372ee7223 */ /* 0x000fe6000001089c */
[----:B------:R-:W-:Y:S01]  /*2b900*/  MUFU.EX2 R30, R23 ;  /* 0x00000017001e7308 */ /* 0x000fe20000000800 */
[----:B------:R-:W-:Y:S01]  /*2b910*/  FMNMX.FTZ R14, R12, R14, !PT ;  /* 0x0000000e0c0e7209 */ /* 0x000fe20007810000 */
[C---:B-1----:R-:W-:Y:S01]  /*2b920*/  FADD.FTZ R18, R15.reuse, R18 ;  /* 0x000000120f127221 */ /* 0x042fe20000010000 */
[----:B------:R-:W-:Y:S01]  /*2b930*/  F2FP.F16.F32.PACK_AB R163, R15, R163 ;  /* 0x000000a30fa3723e */ /* 0x000fe200000000ff */
        /* <DEDUP_REMOVED lines=58> */
[-C--:B------:R-:W-:Y:S04]  /*2bce0*/  FFMA.FTZ R156, R131, R3.reuse, -R156 ;  /* 0x00000003839c7223 */ /* 0x080fe8000001089c */
[----:B------:R-:W-:Y:S01]  /*2bcf0*/  MUFU.EX2 R43, R198 ;  /* 0x000000c6002b7308 */ /* 0x000fe20000000800 */
[----:B------:R-:W-:Y:S04]  /*2bd00*/  FMNMX.FTZ R14, R44, R14, !PT ;  /* 0x0000000e2c0e7209 */ /* 0x000fe80007810000 */
[----:B------:R-:W-:Y:S05]  /*2bd10*/  FMNMX.FTZ R14, R45, R14, !PT ;  /* 0x0000000e2d0e7209 */ /* 0x000fea0007810000 */
        /* <DEDUP_REMOVED lines=65> */
[C---:B------:R-:W-:Y:S01]  /*2c130*/  FMUL.FTZ R46, R3.reuse, R14 ;  /* 0x0000000e032e7220 */ /* 0x040fe20000410000 */
[----:B------:R-:W-:Y:S04]  /*2c140*/  FADD.FTZ R0, -R14, R160 ;  /* 0x000000a00e007221 */ /* 0x000fe80000010100 */
[----:B------:R-:W-:Y:S01]  /*2c150*/  FSEL R46, R46, RZ, P0 ;  /* 0x000000ff2e2e7208 */ /* 0x000fe20000000000 */
[----:B------:R-:W-:Y:S01]  /*2c160*/  FMUL.FTZ R0, R3, R0 ;  /* 0x0000000003007220 */ /* 0x000fe20000410000 */
[----:B------:R-:W-:Y:S02]  /*2c170*/  ISETP.GT.AND P0, PT, R249, 0x1, PT ;  /* 0x00000001f900780c */ /* 0x000fe40003f04270 */
[----:B------:R-:W-:Y:S01]  /*2c180*/  MOV R249, R244 ;  /* 0x000000f400f97202 */ /* 0x000fe20000000f00 */
        /* <DEDUP_REMOVED lines=17> */
[----:B------:R-:W-:Y:S03]  /*2c2a0*/  FFMA.FTZ R33, R33, R3, -R46 ;  /* 0x0000000321217223 */ /* 0x000fe6000001082e */
[----:B------:R3:W4:Y:S01]  /*2c2b0*/  MUFU.EX2 R94, R5 ;  /* 0x00000005005e7308 */ /* 0x0007220000000800 */
[C---:B-1----:R-:W-:Y:S01]  /*2c2c0*/  FMUL.FTZ R132, R0.reuse, R132 ;  /* 0x0000008400847220 */ /* 0x042fe20000410000 */
[C---:B------:R-:W-:Y:S01]  /*2c2d0*/  FMUL.FTZ R133, R0.reuse, R133 ;  /* 0x0000008500857220 */ /* 0x040fe20000410000 */
[C---:B------:R-:W-:Y:S01]  /*2c2e0*/  FMUL.FTZ R136, R0.reuse, R136 ;  /* 0x0000008800887220 */ /* 0x040fe20000410000 */
[C---:B------:R-:W-:Y:S01]  /*2c2f0*/  FMUL.FTZ R137, R0.reuse, R137 ;  /* 0x0000008900897220 */ /* 0x040fe20000410000 */
[C---:B------:R-:W-:Y:S01]  /*2c300*/  FMUL.FTZ R140, R0.reuse, R140 ;  /* 0x0000008c008c7220 */ /* 0x040fe20000410000 */
[C---:B------:R-:W-:Y:S01]  /*2c310*/  FMUL.FTZ R141, R0.reuse, R141 ;  /* 0x0000008d008d7220 */ /* 0x040fe20000410000 */
[C---:B------:R-:W-:Y:S03]  /*2c320*/  FMUL.FTZ R144, R0.reuse, R144 ;  /* 0x0000009000907220 */ /* 0x040fe60000410000 */
[----:B------:R1:W-:Y:S01]  /*2c330*/  MUFU.EX2 R103, R8 ;  /* 0x0000000800677308 */ /* 0x0003e20000000800 */
[----:B--2---:R-:W-:Y:S01]  /*2c340*/  FADD.FTZ R4, R173, R18 ;  /* 0x00000012ad047221 */ /* 0x004fe20000010000 */
[C---:B------:R-:W-:Y:S01]  /*2c350*/  FMUL.FTZ R145, R0.reuse, R145 ;  /* 0x0000009100917220 */ /* 0x040fe20000410000 */
[C---:B------:R-:W-:Y:S01]  /*2c360*/  FMUL.FTZ R148, R0.reuse, R148 ;  /* 0x0000009400947220 */ /* 0x040fe20000410000 */
[C---:B------:R-:W-:Y:S01]  /*2c370*/  FMUL.FTZ R149, R0.reuse, R149 ;  /* 0x0000009500957220 */ /* 0x040fe20000410000 */
[C---:B------:R-:W-:Y:S01]  /*2c380*/  FADD.FTZ R42, R15.reuse, R4 ;  /* 0x000000040f2a7221 */ /* 0x040fe20000010000 */
[C---:B------:R-:W-:Y:S01]  /*2c390*/  FMUL.FTZ R4, R0.reuse, R168 ;  /* 0x000000a800047220 */ /* 0x040fe20000410000 */
[C---:B------:R-:W-:Y:S03]  /*2c3a0*/  FMUL.FTZ R152, R0.reuse, R152 ;  /* 0x0000009800987220 */ /* 0x040fe60000410000 */
[----:B------:R2:W5:Y:S01]  /*2c3b0*/  MUFU.EX2 R126, R9 ;  /* 0x00000009007e7308 */ /* 0x0005620000000800 */
[----:B---3--:R-:W-:Y:S01]  /*2c3c0*/  FMUL.FTZ R5, R0, R169 ;  /* 0x000000a900057220 */ /* 0x008fe20000410000 */
[----:B----4-:R-:W-:Y:S01]  /*2c3d0*/  F2FP.F16.F32.PACK_AB R160, R94, R54 ;  /* 0x000000365ea0723e */ /* 0x010fe200000000ff */
[----:B------:R-:W3:Y:S01]  /*2c3e0*/  LDSM.16.MT88.4 R168, [R182+0xa000] ;  /* 0x00a00000b6a8783b */ /* 0x000ee20000004200 */
[----:B------:R-:W-:Y:S01]  /*2c3f0*/  FMUL.FTZ R153, R0, R153 ;  /* 0x0000009900997220 */ /* 0x000fe20000410000 */
[----:B------:R-:W-:Y:S01]  /*2c400*/  F2FP.F16.F32.PACK_AB R173, R15, R173 ;  /* 0x000000ad0fad723e */ /* 0x000fe200000000ff */
[-CC-:B------:R-:W-:Y:S01]  /*2c410*/  FFMA.FTZ R36, R36, R3.reuse, -R46.reuse ;  /* 0x0000000324247223 */ /* 0x180fe2000001082e */
[-CC-:B------:R-:W-:Y:S03]  /*2c420*/  FFMA.FTZ R37, R37, R3.reuse, -R46.reuse ;  /* 0x0000000325257223 */ /* 0x180fe6000001082e */
[----:B------:R-:W-:Y:S01]  /*2c430*/  MUFU.EX2 R107, R16 ;  /* 0x00000010006b7308 */ /* 0x000fe20000000800 */
[----:B-1----:R-:W-:Y:S01]  /*2c440*/  FMUL.FTZ R8, R0, R164 ;  /* 0x000000a400087220 */ /* 0x002fe20000410000 */
[-CC-:B------:R-:W-:Y:S01]  /*2c450*/  FFMA.FTZ R40, R40, R3.reuse, -R46.reuse ;  /* 0x0000000328287223 */ /* 0x180fe2000001082e */
[-CC-:B------:R-:W-:Y:S01]  /*2c460*/  FFMA.FTZ R41, R41, R3.reuse, -R46.reuse ;  /* 0x0000000329297223 */ /* 0x180fe2000001082e */
[-CC-:B------:R-:W-:Y:S01]  /*2c470*/  FFMA.FTZ R49, R49, R3.reuse, -R46.reuse ;  /* 0x0000000331317223 */ /* 0x180fe2000001082e */
[-CC-:B------:R-:W-:Y:S01]  /*2c480*/  FFMA.FTZ R52, R52, R3.reuse, -R46.reuse ;  /* 0x0000000334347223 */ /* 0x180fe2000001082e */
[-CC-:B------:R-:W-:Y:S01]  /*2c490*/  FFMA.FTZ R53, R53, R3.reuse, -R46.reuse ;  /* 0x0000000335357223 */ /* 0x180fe2000001082e */
[--C-:B------:R-:W-:Y:S03]  /*2c4a0*/  FFMA.FTZ R64, R64, R3, -R46.reuse ;  /* 0x0000000340407223 */ /* 0x100fe6000001082e */
[----:B------:R1:W-:Y:S01]  /*2c4b0*/  MUFU.EX2 R115, R17 ;  /* 0x0000001100737308 */ /* 0x0003e20000000800 */
[----:B--2---:R-:W-:Y:S01]  /*2c4c0*/  FMUL.FTZ R9, R0, R165 ;  /* 0x000000a500097220 */ /* 0x004fe20000410000 */
[----:B-----5:R-:W-:Y:S01]  /*2c4d0*/  F2FP.F16.F32.PACK_AB R162, R126, R103 ;  /* 0x000000677ea2723e */ /* 0x020fe200000000ff */
[----:B------:R-:W2:Y:S01]  /*2c4e0*/  LDSM.16.MT88.4 R164, [R185+0xa000] ;  /* 0x00a00000b9a4783b */ /* 0x000ea20000004200 */
        /* <DEDUP_REMOVED lines=13> */
[----:B-1----:R-:W-:Y:S01]  /*2c5c0*/  LDSM.16.MT88.4 R16, [R185+0xa800] ;  /* 0x00a80000b910783b */ /* 0x002fe20000004200 */
        /* <DEDUP_REMOVED lines=9> */
[C---:B---3--:R-:W-:Y:S07]  /*2c660*/  HMMA.16816.F32 R4, R160.reuse, R168, R4 ;  /* 0x000000a8a004723c */ /* 0x048fee0000001804 */
[----:B------:R-:W-:Y:S01]  /*2c670*/  MUFU.EX2 R127, R25 ;  /* 0x00000019007f7308 */ /* 0x000fe20000000800 */
[C---:B------:R-:W-:Y:S01]  /*2c680*/  HMMA.16816.F32 R8, R160.reuse, R170, R8 ;  /* 0x000000aaa008723c */ /* 0x040fe20000001808 */
[----:B----4-:R-:W-:Y:S02]  /*2c690*/  LDSM.16.MT88.4 R20, [R185+0xb000] ;  /* 0x00b00000b914783b */ /* 0x010fe40000004200 */
[-CC-:B------:R-:W-:Y:S01]  /*2c6a0*/  FFMA.FTZ R57, R57, R3.reuse, -R46.reuse ;  /* 0x0000000339397223 */ /* 0x180fe2000001082e */
[-CC-:B------:R-:W-:Y:S05]  /*2c6b0*/  FFMA.FTZ R60, R60, R3.reuse, -R46.reuse ;  /* 0x000000033c3c7223 */ /* 0x180fea000001082e */
[----:B------:R-:W-:Y:S02]  /*2c6c0*/  MUFU.EX2 R71, R28 ;  /* 0x0000001c00477308 */ /* 0x000fe40000000800 */
[-CC-:B------:R-:W-:Y:S01]  /*2c6d0*/  FFMA.FTZ R61, R61, R3.reuse, -R46.reuse ;  /* 0x000000033d3d7223 */ /* 0x180fe2000001082e */
[C---:B--2---:R-:W-:Y:S03]  /*2c6e0*/  HMMA.16816.F32 R132, R160.reuse, R164, R132 ;  /* 0x000000a4a084723c */ /* 0x044fe60000001884 */
[-CC-:B------:R-:W-:Y:S01]  /*2c6f0*/  FFMA.FTZ R69, R69, R3.reuse, -R46.reuse ;  /* 0x0000000345457223 */ /* 0x180fe2000001082e */
[-CC-:B------:R-:W-:Y:S03]  /*2c700*/  FFMA.FTZ R73, R73, R3.reuse, -R46.reuse ;  /* 0x0000000349497223 */ /* 0x180fe6000001082e */
[----:B------:R-:W-:Y:S01]  /*2c710*/  MUFU.EX2 R123, R29 ;  /* 0x0000001d007b7308 */ /* 0x000fe20000000800 */
[C---:B------:R-:W-:Y:S01]  /*2c720*/  HMMA.16816.F32 R136, R160.reuse, R166, R136 ;  /* 0x000000a6a088723c */ /* 0x040fe20000001888 */
[----:B------:R-:W1:Y:S02]  /*2c730*/  LDSM.16.MT88.4 R164, [R183+0xa000] ;  /* 0x00a00000b7a4783b */ /* 0x000e640000004200 */
[-CC-:B------:R-:W-:Y:S01]  /*2c740*/  FFMA.FTZ R76, R76, R3.reuse, -R46.reuse ;  /* 0x000000034c4c7223 */ /* 0x180fe2000001082e */
[-CC-:B------:R-:W-:Y:S05]  /*2c750*/  FFMA.FTZ R77, R77, R3.reuse, -R46.reuse ;  /* 0x000000034d4d7223 */ /* 0x180fea000001082e */
[----:B------:R-:W-:Y:S02]  /*2c760*/  MUFU.EX2 R75, R36 ;  /* 0x00000024004b7308 */ /* 0x000fe40000000800 */
[-CC-:B------:R-:W-:Y:S01]  /*2c770*/  FFMA.FTZ R80, R80, R3.reuse, -R46.reuse ;  /* 0x0000000350507223 */ /* 0x180fe2000001082e */
[-CC-:B------:R-:W-:Y:S01]  /*2c780*/  FFMA.FTZ R81, R81, R3.reuse, -R46.reuse ;  /* 0x0000000351517223 */ /* 0x180fe2000001082e */
[-CC-:B------:R-:W-:Y:S01]  /*2c790*/  FFMA.FTZ R84, R84, R3.reuse, -R46.reuse ;  /* 0x0000000354547223 */ /* 0x180fe2000001082e */
[-CC-:B------:R-:W-:Y:S01]  /*2c7a0*/  FFMA.FTZ R85, R85, R3.reuse, -R46.reuse ;  /* 0x0000000355557223 */ /* 0x180fe2000001082e */
[-CC-:B------:R-:W-:Y:S04]  /*2c7b0*/  FFMA.FTZ R88, R88, R3.reuse, -R46.reuse ;  /* 0x0000000358587223 */ /* 0x180fe8000001082e */
        /* <DEDUP_REMOVED lines=10> */
[----:B------:R-:W-:Y:S08]  /*2c860*/  FFMA.FTZ R46, R129, R3, -R46 ;  /* 0x00000003812e7223 */ /* 0x000ff0000001082e */
[----:B------:R-:W-:Y:S01]  /*2c870*/  MUFU.EX2 R93, R93 ;  /* 0x0000005d005d7308 */ /* 0x000fe20000000800 */
[----:B--2---:R-:W-:Y:S02]  /*2c880*/  F2FP.F16.F32.PACK_AB R175, R27, R15 ;  /* 0x0000000f1baf723e */ /* 0x004fe400000000ff */
[----:B------:R-:W-:Y:S07]  /*2c890*/  F2FP.F16.F32.PACK_AB R174, R115, R107 ;  /* 0x0000006b73ae723e */ /* 0x000fee00000000ff */
[----:B------:R-:W-:Y:S01]  /*2c8a0*/  MUFU.EX2 R96, R96 ;  /* 0x0000006000607308 */ /* 0x000fe20000000800 */
[C---:B-1----:R-:W-:Y:S06]  /*2c8b0*/  HMMA.16816.F32 R140, R160.reuse, R164, R140 ;  /* 0x000000a4a08c723c */ /* 0x042fec000000188c */
[C---:B------:R-:W-:Y:S01]  /*2c8c0*/  HMMA.16816.F32 R144, R160.reuse, R166, R144 ;  /* 0x000000a6a090723c */ /* 0x040fe20000001890 */
[----:B------:R-:W1:Y:S02]  /*2c8d0*/  LDSM.16.MT88.4 R164, [R184+0xa000] ;  /* 0x00a00000b8a4783b */ /* 0x000e640000004200 */
        /* <DEDUP_REMOVED lines=9> */
[----:B------:R2:W-:Y:S10]  /*2c970*/  MUFU.EX2 R55, R12 ;  /* 0x0000000c00377308 */ /* 0x0005f40000000800 */
[----:B------:R-:W3:Y:S10]  /*2c980*/  MUFU.EX2 R95, R13 ;  /* 0x0000000d005f7308 */ /* 0x000ef40000000800 */
[----:B------:R-:W4:Y:S01]  /*2c990*/  MUFU.EX2 R13, R177 ;  /* 0x000000b1000d7308 */ /* 0x000f220000000800 */
[----:B--2---:R-:W-:Y:S04]  /*2c9a0*/  FADD.FTZ R12, R15, R42 ;  /* 0x0000002a0f0c7221 */ /* 0x004fe80000010000 */
[----:B------:R-:W-:Y:S05]  /*2c9b0*/  FADD.FTZ R12, R27, R12 ;  /* 0x0000000c1b0c7221 */ /* 0x000fea0000010000 */
[----:B------:R-:W-:Y:S01]  /*2c9c0*/  MUFU.EX2 R42, R199 ;  /* 0x000000c7002a7308 */ /* 0x000fe20000000800 */
[----:B---3--:R-:W-:Y:S09]  /*2c9d0*/  F2FP.F16.F32.PACK_AB R172, R95, R55 ;  /* 0x000000375fac723e */ /* 0x008ff200000000ff */
[----:B------:R-:W-:Y:S01]  /*2c9e0*/  MUFU.EX2 R166, R40 ;  /* 0x0000002800a67308 */ /* 0x000fe20000000800 */
[----:B----4-:R-:W-:Y:S04]  /*2c9f0*/  FADD.FTZ R12, R13, R12 ;  /* 0x0000000c0d0c7221 */ /* 0x010fe80000010000 */
[----:B------:R-:W-:Y:S01]  /*2ca00*/  FADD.FTZ R12, R26, R12 ;  /* 0x0000000c1a0c7221 */ /* 0x000fe20000010000 */
[C---:B-1----:R-:W-:Y:S04]  /*2ca10*/  HMMA.16816.F32 R4, R172.reuse, R160, R4 ;  /* 0x000000a0ac04723c */ /* 0x042fe80000001804 */
[----:B------:R-:W-:Y:S01]  /*2ca20*/  MUFU.EX2 R167, R41 ;  /* 0x0000002900a77308 */ /* 0x000fe20000000800 */
[----:B------:R-:W-:Y:S01]  /*2ca30*/  FADD.FTZ R12, R30, R12 ;  /* 0x0000000c1e0c7221 */ /* 0x000fe20000010000 */
[C---:B------:R-:W-:Y:S01]  /*2ca40*/  HMMA.16816.F32 R8, R172.reuse, R162, R8 ;  /* 0x000000a2ac08723c */ /* 0x040fe20000001808 */
[----:B------:R-:W-:Y:S07]  /*2ca50*/  LDSM.16.MT88.4 R160, [R182+0xb000] ;  /* 0x00b00000b6a0783b */ /* 0x000fee0000004200 */
[----:B------:R-:W-:Y:S03]  /*2ca60*/  MUFU.EX2 R40, R202 ;  /* 0x000000ca00287308 */ /* 0x000fe60000000800 */
[----:B------:R-:W-:Y:S01]  /*2ca70*/  FADD.FTZ R12, R31, R12 ;  /* 0x0000000c1f0c7221 */ /* 0x000fe20000010000 */
[C---:B------:R-:W-:Y:S03]  /*2ca80*/  HMMA.16816.F32 R132, R172.reuse, R16, R132 ;  /* 0x00000010ac84723c */ /* 0x040fe60000001884 */
[----:B------:R-:W-:Y:S03]  /*2ca90*/  FADD.FTZ R12, R34, R12 ;  /* 0x0000000c220c7221 */ /* 0x000fe60000010000 */
[C---:B------:R-:W-:Y:S01]  /*2caa0*/  HMMA.16816.F32 R136, R172.reuse, R18, R136 ;  /* 0x00000012ac88723c */ /* 0x040fe20000001888 */
[----:B------:R-:W1:Y:S01]  /*2cab0*/  LDSM.16.MT88.4 R16, [R183+0xa800] ;  /* 0x00a80000b710783b */ /* 0x000e620000004200 */
[----:B------:R-:W-:Y:S10]  /*2cac0*/  MUFU.EX2 R41, R201 ;  /* 0x000000c900297308 */ /* 0x000ff40000000800 */
[----:B------:R-:W-:Y:S10]  /*2cad0*/  MUFU.EX2 R164, R217 ;  /* 0x000000d900a47308 */ /* 0x000ff40000000800 */
[----:B------:R-:W2:Y:S10]  /*2cae0*/  MUFU.EX2 R15, R200 ;  /* 0x000000c8000f7308 */ /* 0x000eb40000000800 */
        /* <DEDUP_REMOVED lines=13> */
[----:B------:R-:W-:Y:S09]  /*2cbc0*/  HMMA.16816.F32 R152, R172, R18, R152 ;  /* 0x00000012ac98723c */ /* 0x000ff20000001898 */
[----:B------:R-:W-:Y:S02]  /*2cbd0*/  MUFU.EX2 R44, R205 ;  /* 0x000000cd002c7308 */ /* 0x000fe40000000800 */
[----:B------:R-:W-:Y:S01]  /*2cbe0*/  F2FP.F16.F32.PACK_AB R17, R26, R13 ;  /* 0x0000000d1a11723e */ /* 0x000fe200000000ff */
[----:B------:R-:W-:Y:S01]  /*2cbf0*/  FADD.FTZ R13, R35, R12 ;  /* 0x0000000c230d7221 */ /* 0x000fe20000010000 */
[----:B------:R-:W-:Y:S01]  /*2cc00*/  F2FP.F16.F32.PACK_AB R19, R31, R30 ;  /* 0x0000001e1f13723e */ /* 0x000fe200000000ff */
[----:B------:R-:W-:Y:S01]  /*2cc10*/  LDSM.16.MT88.4 R24, [R185+0xc800] ;  /* 0x00c80000b918783b */ /* 0x000fe20000004200 */
[----:B------:R-:W-:Y:S01]  /*2cc20*/  F2FP.F16.F32.PACK_AB R16, R106, R58 ;  /* 0x0000003a6a10723e */ /* 0x000fe200000000ff */
[----:B------:R-:W-:Y:S01]  /*2cc30*/  FFMA.FTZ R12, R0, R251, R54 ;  /* 0x000000fb000c7223 */ /* 0x000fe20000010036 */
[----:B------:R-:W-:Y:S01]  /*2cc40*/  F2FP.F16.F32.PACK_AB R18, R127, R114 ;  /* 0x000000727f12723e */ /* 0x000fe200000000ff */
[----:B------:R-:W-:Y:S01]  /*2cc50*/  FADD.FTZ R0, R38, R13 ;  /* 0x0000000d26007221 */ /* 0x000fe20000010000 */
[----:B------:R-:W-:Y:S03]  /*2cc60*/  MUFU.EX2 R54, R236 ;  /* 0x000000ec00367308 */ /* 0x000fe60000000800 */
[----:B------:R-:W-:Y:S01]  /*2cc70*/  LDSM.16.MT88.4 R28, [R185+0xd800] ;  /* 0x00d80000b91c783b */ /* 0x000fe20000004200 */
[----:B------:R-:W-:Y:S01]  /*2cc80*/  FADD.FTZ R13, R39, R0 ;  /* 0x00000000270d7221 */ /* 0x000fe20000010000 */
[----:B------:R-:W-:Y:S01]  /*2cc90*/  FADD.FTZ R0, R94, R12 ;  /* 0x0000000c5e007221 */ /* 0x000fe20000010000 */
[C---:B------:R-:W-:Y:S04]  /*2cca0*/  HMMA.16816.F32 R4, R16.reuse, R160, R4 ;  /* 0x000000a01004723c */ /* 0x040fe80000001804 */
[----:B------:R-:W1:Y:S01]  /*2ccb0*/  MUFU.EX2 R160, R32 ;  /* 0x0000002000a07308 */ /* 0x000e620000000800 */
[----:B------:R-:W-:Y:S01]  /*2ccc0*/  FADD.FTZ R0, R103, R0 ;  /* 0x0000000067007221 */ /* 0x000fe20000010000 */
[C---:B------:R-:W-:Y:S08]  /*2ccd0*/  HMMA.16816.F32 R8, R16.reuse, R162, R8 ;  /* 0x000000a21008723c */ /* 0x040ff00000001808 */
[----:B------:R-:W3:Y:S01]  /*2cce0*/  MUFU.EX2 R161, R37 ;  /* 0x0000002500a17308 */ /* 0x000ee20000000800 */
[C---:B------:R-:W-:Y:S03]  /*2ccf0*/  HMMA.16816.F32 R132, R16.reuse, R20, R132 ;  /* 0x000000141084723c */ /* 0x040fe60000001884 */
[----:B------:R-:W-:Y:S03]  /*2cd00*/  FADD.FTZ R12, R126, R0 ;  /* 0x000000007e0c7221 */ /* 0x000fe60000010000 */
[C---:B------:R-:W-:Y:S01]  /*2cd10*/  HMMA.16816.F32 R136, R16.reuse, R22, R136 ;  /* 0x000000161088723c */ /* 0x040fe20000001888 */
[----:B------:R-:W4:Y:S02]  /*2cd20*/  LDSM.16.MT88.4 R20, [R183+0xb000] ;  /* 0x00b00000b714783b */ /* 0x000f240000004200 */
[----:B------:R-:W5:Y:S02]  /*2cd30*/  MUFU.EX2 R45, R204 ;  /* 0x000000cc002d7308 */ /* 0x000f640000000800 */
[----:B--2---:R-:W-:Y:S01]  /*2cd40*/  FADD.FTZ R0, R15, R13 ;  /* 0x0000000d0f007221 */ /* 0x004fe20000010000 */
[----:B------:R-:W-:Y:S07]  /*2cd50*/  FADD.FTZ R12, R55, R12 ;  /* 0x0000000c370c7221 */ /* 0x000fee0000010000 */
[----:B------:R-:W2:Y:S01]  /*2cd60*/  MUFU.EX2 R62, R52 ;  /* 0x00000034003e7308 */ /* 0x000ea20000000800 */
[----:B------:R-:W-:Y:S01]  /*2cd70*/  FADD.FTZ R13, R42, R0 ;  /* 0x000000002a0d7221 */ /* 0x000fe20000010000 */
[----:B------:R-:W-:Y:S04]  /*2cd80*/  FADD.FTZ R0, R95, R12 ;  /* 0x0000000c5f007221 */ /* 0x000fe80000010000 */
[----:B------:R-:W-:Y:S04]  /*2cd90*/  FADD.FTZ R0, R107, R0 ;  /* 0x000000006b007221 */ /* 0x000fe80000010000 */
[----:B------:R-:W-:Y:S01]  /*2cda0*/  MUFU.EX2 R52, R238 ;  /* 0x000000ee00347308 */ /* 0x000fe20000000800 */
[----:B------:R-:W-:Y:S01]  /*2cdb0*/  FADD.FTZ R12, R115, R0 ;  /* 0x00000000730c7221 */ /* 0x000fe20000010000 */
[----:B------:R-:W-:Y:S03]  /*2cdc0*/  FADD.FTZ R0, R43, R13 ;  /* 0x0000000d2b007221 */ /* 0x000fe60000010000 */
[----:B------:R-:W-:Y:S01]  /*2cdd0*/  FADD.FTZ R12, R58, R12 ;  /* 0x0000000c3a0c7221 */ /* 0x000fe20000010000 */
[----:B------:R-:W-:Y:S04]  /*2cde0*/  FADD.FTZ R13, R47, R0 ;  /* 0x000000002f0d7221 */ /* 0x000fe80000010000 */
[----:B------:R-:W2:Y:S01]  /*2cdf0*/  MUFU.EX2 R63, R53 ;  /* 0x00000035003f7308 */ /* 0x000ea20000000800 */
[----:B------:R-:W-:Y:S04]  /*2ce00*/  FADD.FTZ R0, R106, R12 ;  /* 0x0000000c6a007221 */ /* 0x000fe80000010000 */
[----:B------:R-:W-:Y:S05]  /*2ce10*/  FADD.FTZ R0, R114, R0 ;  /* 0x0000000072007221 */ /* 0x000fea0000010000 */
[----:B------:R-:W-:Y:S01]  /*2ce20*/  MUFU.EX2 R53, R237 ;  /* 0x000000ed00357308 */ /* 0x000fe20000000800 */
[----:B------:R-:W-:Y:S01]  /*2ce30*/  FADD.FTZ R12, R127, R0 ;  /* 0x000000007f0c7221 */ /* 0x000fe20000010000 */
[----:B------:R-:W-:Y:S03]  /*2ce40*/  FADD.FTZ R0, R40, R13 ;  /* 0x0000000d28007221 */ /* 0x000fe60000010000 */
[----:B------:R-:W-:Y:S01]  /*2ce50*/  FADD.FTZ R12, R71, R12 ;  /* 0x0000000c470c7221 */ /* 0x000fe20000010000 */
[C---:B----4-:R-:W-:Y:S04]  /*2ce60*/  HMMA.16816.F32 R140, R16.reuse, R20, R140 ;  /* 0x00000014108c723c */ /* 0x050fe8000000188c */
[----:B------:R-:W4:Y:S01]  /*2ce70*/  MUFU.EX2 R67, R56 ;  /* 0x0000003800437308 */ /* 0x000f220000000800 */
[----:B------:R-:W-:Y:S01]  /*2ce80*/  FADD.FTZ R13, R41, R0 ;  /* 0x00000000290d7221 */ /* 0x000fe20000010000 */
[----:B------:R-:W-:Y:S01]  /*2ce90*/  FADD.FTZ R0, R123, R12 ;  /* 0x0000000c7b007221 */ /* 0x000fe20000010000 */
[C---:B------:R-:W-:Y:S01]  /*2cea0*/  HMMA.16816.F32 R144, R16.reuse, R22, R144 ;  /* 0x000000161090723c */ /* 0x040fe20000001890 */
[----:B------:R-:W2:Y:S06]  /*2ceb0*/  LDSM.16.MT88.4 R20, [R184+0xb000] ;  /* 0x00b00000b814783b */ /* 0x000eac0000004200 */
[----:B------:R-:W4:Y:S01]  /*2cec0*/  MUFU.EX2 R83, R57 ;  /* 0x0000003900537308 */ /* 0x000f220000000800 */
[----:B-1----:R-:W-:Y:S04]  /*2ced0*/  FADD.FTZ R0, R160, R0 ;  /* 0x00000000a0007221 */ /* 0x002fe80000010000 */
[----:B------:R-:W-:Y:S05]  /*2cee0*/  FADD.FTZ R12, R165, R0 ;  /* 0x00000000a50c7221 */ /* 0x000fea0000010000 */
[----:B------:R-:W1:Y:S01]  /*2cef0*/  MUFU.EX2 R60, R60 ;  /* 0x0000003c003c7308 */ /* 0x000e620000000800 */
[----:B------:R-:W-:Y:S01]  /*2cf00*/  FADD.FTZ R0, R50, R13 ;  /* 0x0000000d32007221 */ /* 0x000fe20000010000 */
[----:B------:R-:W-:Y:S03]  /*2cf10*/  FADD.FTZ R12, R75, R12 ;  /* 0x0000000c4b0c7221 */ /* 0x000fe60000010000 */
[----:B------:R-:W-:Y:S01]  /*2cf20*/  FADD.FTZ R13, R51, R0 ;  /* 0x00000000330d7221 */ /* 0x000fe20000010000 */
[----:B---3--:R-:W-:Y:S04]  /*2cf30*/  FADD.FTZ R0, R161, R12 ;  /* 0x0000000ca1007221 */ /* 0x008fe80000010000 */
[----:B------:R-:W3:Y:S01]  /*2cf40*/  MUFU.EX2 R61, R61 ;  /* 0x0000003d003d7308 */ /* 0x000ee20000000800 */
[----:B------:R-:W-:Y:S04]  /*2cf50*/  FADD.FTZ R0, R166, R0 ;  /* 0x00000000a6007221 */ /* 0x000fe80000010000 */
[----:B------:R-:W-:Y:S05]  /*2cf60*/  FADD.FTZ R12, R167, R0 ;  /* 0x00000000a70c7221 */ /* 0x000fea0000010000 */
[----:B------:R-:W3:Y:S01]  /*2cf70*/  MUFU.EX2 R74, R64 ;  /* 0x00000040004a7308 */ /* 0x000ee20000000800 */
[----:B------:R-:W-:Y:S01]  /*2cf80*/  FADD.FTZ R0, R44, R13 ;  /* 0x0000000d2c007221 */ /* 0x000fe20000010000 */
[----:B------:R-:W-:Y:S03]  /*2cf90*/  FADD.FTZ R12, R79, R12 ;  /* 0x0000000c4f0c7221 */ /* 0x000fe60000010000 */
[----:B-----5:R-:W-:Y:S01]  /*2cfa0*/  FADD.FTZ R13, R45, R0 ;  /* 0x000000002d0d7221 */ /* 0x020fe20000010000 */
[----:B------:R-:W-:Y:S04]  /*2cfb0*/  FADD.FTZ R0, R91, R12 ;  /* 0x0000000c5b007221 */ /* 0x000fe80000010000 */
[----:B------:R-:W-:Y:S01]  /*2cfc0*/  MUFU.EX2 R64, R230 ;  /* 0x000000e600407308 */ /* 0x000fe20000000800 */
[----:B------:R-:W-:Y:S01]  /*2cfd0*/  FADD.FTZ R0, R48, R0 ;  /* 0x0000000030007221 */ /* 0x000fe20000010000 */
[C---:B--2---:R-:W-:Y:S08]  /*2cfe0*/  HMMA.16816.F32 R148, R16.reuse, R20, R148 ;  /* 0x000000141094723c */ /* 0x044ff00000001894 */
[----:B------:R-:W2:Y:S03]  /*2cff0*/  MUFU.EX2 R78, R65 ;  /* 0x00000041004e7308 */ /* 0x000ea60000000800 */
[----:B------:R-:W-:Y:S01]  /*2d000*/  FADD.FTZ R0, R118, R0 ;  /* 0x0000000076007221 */ /* 0x000fe20000010000 */
[----:B------:R-:W-:Y:S01]  /*2d010*/  HMMA.16816.F32 R152, R16, R22, R152 ;  /* 0x000000161098723c */ /* 0x000fe20000001898 */
[----:B------:R-:W5:Y:S05]  /*2d020*/  LDSM.16.MT88.4 R20, [R182+0xb800] ;  /* 0x00b80000b614783b */ /* 0x000f6a0000004200 */
[----:B------:R-:W-:Y:S01]  /*2d030*/  MUFU.EX2 R65, R231 ;  /* 0x000000e700417308 */ /* 0x000fe20000000800 */
[----:B------:R-:W-:Y:S01]  /*2d040*/  FADD.FTZ R0, R62, R0 ;  /* 0x000000003e007221 */ /* 0x000fe20000010000 */
[----:B------:R-:W-:Y:S02]  /*2d050*/  F2FP.F16.F32.PACK_AB R17, R35, R34 ;  /* 0x000000222311723e */ /* 0x000fe400000000ff */
[----:B------:R-:W-:Y:S01]  /*2d060*/  LDSM.16.MT88.4 R32, [R185+0xe000] ;  /* 0x00e00000b920783b */ /* 0x000fe20000004200 */
[----:B------:R-:W-:Y:S01]  /*2d070*/  F2FP.F16.F32.PACK_AB R19, R39, R38 ;  /* 0x000000262713723e */ /* 0x000fe200000000ff */
[----:B------:R-:W-:Y:S01]  /*2d080*/  FADD.FTZ R12, R63, R0 ;  /* 0x000000003f0c7221 */ /* 0x000fe20000010000 */
[----:B------:R-:W-:Y:S03]  /*2d090*/  F2FP.F16.F32.PACK_AB R18, R165, R160 ;  /* 0x000000a0a512723e */ /* 0x000fe600000000ff */
[----:B------:R-:W5:Y:S01]  /*2d0a0*/  MUFU.EX2 R82, R68 ;  /* 0x0000004400527308 */ /* 0x000f620000000800 */
[----:B------:R-:W-:Y:S01]  /*2d0b0*/  F2FP.F16.F32.PACK_AB R16, R123, R71 ;  /* 0x000000477b10723e */ /* 0x000fe200000000ff */
[----:B------:R-:W-:Y:S01]  /*2d0c0*/  FADD.FTZ R0, R87, R13 ;  /* 0x0000000d57007221 */ /* 0x000fe20000010000 */
[----:B------:R-:W-:Y:S01]  /*2d0d0*/  LDSM.16.MT88.4 R36, [R184+0xe000] ;  /* 0x00e00000b824783b */ /* 0x000fe20000004200 */
[----:B----4-:R-:W-:Y:S01]  /*2d0e0*/  FADD.FTZ R13, R67, R12 ;  /* 0x0000000c430d7221 */ /* 0x010fe20000010000 */
[----:B------:R-:W-:Y:S01]  /*2d0f0*/  MOV R160, R14 ;  /* 0x0000000e00a07202 */ /* 0x000fe20000000f00 */
[----:B------:R-:W-:Y:S04]  /*2d100*/  FADD.FTZ R12, R99, R0 ;  /* 0x00000000630c7221 */ /* 0x000fe80000010000 */
[----:B------:R-:W-:Y:S01]  /*2d110*/  MUFU.EX2 R68, R229 ;  /* 0x000000e500447308 */ /* 0x000fe20000000800 */
[----:B------:R-:W-:Y:S01]  /*2d120*/  FADD.FTZ R0, R83, R13 ;  /* 0x0000000d53007221 */ /* 0x000fe20000010000 */
[----:B------:R-:W-:Y:S03]  /*2d130*/  FADD.FTZ R12, R59, R12 ;  /* 0x0000000c3b0c7221 */ /* 0x000fe60000010000 */
[----:B-1----:R-:W-:Y:S01]  /*2d140*/  FADD.FTZ R13, R60, R0 ;  /* 0x000000003c0d7221 */ /* 0x002fe20000010000 */
[----:B------:R-:W-:Y:S04]  /*2d150*/  FADD.FTZ R0, R66, R12 ;  /* 0x0000000c42007221 */ /* 0x000fe80000010000 */
[----:B------:R-:W1:Y:S01]  /*2d160*/  MUFU.EX2 R69, R69 ;  /* 0x0000004500457308 */ /* 0x000e620000000800 */
[----:B---3--:R-:W-:Y:S01]  /*2d170*/  FADD.FTZ R13, R61, R13 ;  /* 0x0000000d3d0d7221 */ /* 0x008fe20000010000 */
[----:B------:R-:W-:Y:S03]  /*2d180*/  FADD.FTZ R12, R70, R0 ;  /* 0x00000000460c7221 */ /* 0x000fe60000010000 */
[----:B------:R-:W-:Y:S01]  /*2d190*/  FADD.FTZ R0, R74, R13 ;  /* 0x0000000d4a007221 */ /* 0x000fe20000010000 */
[----:B------:R-:W-:Y:S04]  /*2d1a0*/  FADD.FTZ R12, R98, R12 ;  /* 0x0000000c620c7221 */ /* 0x000fe80000010000 */
[----:B------:R-:W3:Y:S01]  /*2d1b0*/  MUFU.EX2 R90, R72 ;  /* 0x00000048005a7308 */ /* 0x000ee20000000800 */
[----:B--2---:R-:W-:Y:S01]  /*2d1c0*/  FADD.FTZ R13, R78, R0 ;  /* 0x000000004e0d7221 */ /* 0x004fe20000010000 */
[----:B------:R-:W-:Y:S01]  /*2d1d0*/  FADD.FTZ R0, R86, R12 ;  /* 0x0000000c56007221 */ /* 0x000fe20000010000 */
[C---:B-----5:R-:W-:Y:S03]  /*2d1e0*/  HMMA.16816.F32 R4, R16.reuse, R20, R4 ;  /* 0x000000141004723c */ /* 0x060fe60000001804 */
[----:B------:R-:W-:Y:S01]  /*2d1f0*/  FADD.FTZ R12, R82, R13 ;  /* 0x0000000d520c7221 */ /* 0x000fe20000010000 */
[----:B------:R-:W-:Y:S03]  /*2d200*/  FADD.FTZ R0, R102, R0 ;  /* 0x0000000066007221 */ /* 0x000fe60000010000 */
[----:B------:R-:W-:Y:S01]  /*2d210*/  MUFU.EX2 R72, R228 ;  /* 0x000000e400487308 */ /* 0x000fe20000000800 */
[C---:B------:R-:W-:Y:S01]  /*2d220*/  HMMA.16816.F32 R8, R16.reuse, R22, R8 ;  /* 0x000000161008723c */ /* 0x040fe20000001808 */
[----:B------:R-:W2:Y:S02]  /*2d230*/  LDSM.16.MT88.4 R20, [R185+0xb800] ;  /* 0x00b80000b914783b */ /* 0x000ea40000004200 */
[----:B-1----:R-:W-:Y:S01]  /*2d240*/  FADD.FTZ R12, R69, R12 ;  /* 0x0000000c450c7221 */ /* 0x002fe20000010000 */
[----:B------:R-:W-:Y:S05]  /*2d250*/  FADD.FTZ R0, R111, R0 ;  /* 0x000000006f007221 */ /* 0x000fea0000010000 */
[----:B------:R-:W1:Y:S02]  /*2d260*/  MUFU.EX2 R73, R73 ;  /* 0x0000004900497308 */ /* 0x000e640000000800 */
[----:B---3--:R-:W-:Y:S01]  /*2d270*/  FADD.FTZ R12, R90, R12 ;  /* 0x0000000c5a0c7221 */ /* 0x008fe20000010000 */
[----:B------:R-:W-:Y:S07]  /*2d280*/  FADD.FTZ R0, R131, R0 ;  /* 0x0000000083007221 */ /* 0x000fee0000010000 */
[----:B------:R-:W3:Y:S01]  /*2d290*/  MUFU.EX2 R76, R76 ;  /* 0x0000004c004c7308 */ /* 0x000ee20000000800 */
[----:B------:R-:W-:Y:S04]  /*2d2a0*/  FADD.FTZ R0, R110, R0 ;  /* 0x000000006e007221 */ /* 0x000fe80000010000 */
[----:B------:R-:W-:Y:S05]  /*2d2b0*/  FADD.FTZ R0, R122, R0 ;  /* 0x000000007a007221 */ /* 0x000fea0000010000 */
[----:B------:R-:W4:Y:S01]  /*2d2c0*/  MUFU.EX2 R77, R77 ;  /* 0x0000004d004d7308 */ /* 0x000f220000000800 */
[----:B------:R-:W-:Y:S01]  /*2d2d0*/  FADD.FTZ R13, R130, R0 ;  /* 0x00000000820d7221 */ /* 0x000fe20000010000 */
[----:B-1----:R-:W-:Y:S08]  /*2d2e0*/  FADD.FTZ R12, R73, R12 ;  /* 0x0000000c490c7221 */ /* 0x002ff00000010000 */
[----:B------:R-:W1:Y:S01]  /*2d2f0*/  MUFU.EX2 R80, R80 ;  /* 0x0000005000507308 */ /* 0x000e620000000800 */
[----:B---3--:R-:W-:Y:S09]  /*2d300*/  FADD.FTZ R12, R76, R12 ;  /* 0x0000000c4c0c7221 */ /* 0x008ff20000010000 */
[----:B------:R-:W3:Y:S01]  /*2d310*/  MUFU.EX2 R81, R81 ;  /* 0x0000005100517308 */ /* 0x000ee20000000800 */
[----:B----4-:R-:W-:Y:S01]  /*2d320*/  FADD.FTZ R12, R77, R12 ;  /* 0x0000000c4d0c7221 */ /* 0x010fe20000010000 */
[C---:B--2---:R-:W-:Y:S06]  /*2d330*/  HMMA.16816.F32 R132, R16.reuse, R20, R132 ;  /* 0x000000141084723c */ /* 0x044fec0000001884 */
[C---:B------:R-:W-:Y:S01]  /*2d340*/  HMMA.16816.F32 R136, R16.reuse, R22, R136 ;  /* 0x000000161088723c */ /* 0x040fe20000001888 */
[----:B------:R-:W2:Y:S01]  /*2d350*/  LDSM.16.MT88.4 R20, [R183+0xb800] ;  /* 0x00b80000b714783b */ /* 0x000ea20000004200 */
[----:B------:R-:W4:Y:S03]  /*2d360*/  MUFU.EX2 R162, R222 ;  /* 0x000000de00a27308 */ /* 0x000f260000000800 */
[----:B-1----:R-:W-:Y:S01]  /*2d370*/  FADD.FTZ R0, R80, R12 ;  /* 0x0000000c50007221 */ /* 0x002fe20000010000 */
[----:B------:R-:W-:Y:S06]  /*2d380*/  FADD.FTZ R12, R164, R13 ;  /* 0x0000000da40c7221 */ /* 0x000fec0000010000 */
[----:B------:R-:W1:Y:S01]  /*2d390*/  MUFU.EX2 R163, R226 ;  /* 0x000000e200a37308 */ /* 0x000e620000000800 */
[----:B---3--:R-:W-:Y:S01]  /*2d3a0*/  FADD.FTZ R13, R81, R0 ;  /* 0x00000000510d7221 */ /* 0x008fe20000010000 */
[----:B------:R-:W-:Y:S08]  /*2d3b0*/  FADD.FTZ R0, R119, R12 ;  /* 0x0000000c77007221 */ /* 0x000ff00000010000 */
[----:B------:R-:W3:Y:S01]  /*2d3c0*/  MUFU.EX2 R94, R227 ;  /* 0x000000e3005e7308 */ /* 0x000ee20000000800 */
[----:B----4-:R-:W-:Y:S09]  /*2d3d0*/  FADD.FTZ R0, R162, R0 ;  /* 0x00000000a2007221 */ /* 0x010ff20000010000 */
[----:B------:R-:W4:Y:S01]  /*2d3e0*/  MUFU.EX2 R84, R84 ;  /* 0x0000005400547308 */ /* 0x000f220000000800 */
[----:B-1----:R-:W-:Y:S09]  /*2d3f0*/  FADD.FTZ R12, R163, R0 ;  /* 0x00000000a30c7221 */ /* 0x002ff20000010000 */
[----:B------:R-:W1:Y:S01]  /*2d400*/  MUFU.EX2 R85, R85 ;  /* 0x0000005500557308 */ /* 0x000e620000000800 */
[----:B---3--:R-:W-:Y:S04]  /*2d410*/  FADD.FTZ R12, R94, R12 ;  /* 0x0000000c5e0c7221 */ /* 0x008fe80000010000 */
[----:B------:R-:W-:Y:S01]  /*2d420*/  FADD.FTZ R3, R72, R12 ;  /* 0x0000000c48037221 */ /* 0x000fe20000010000 */
[C---:B--2---:R-:W-:Y:S04]  /*2d430*/  HMMA.16816.F32 R140, R16.reuse, R20, R140 ;  /* 0x00000014108c723c */ /* 0x044fe8000000188c */
[----:B------:R-:W2:Y:S01]  /*2d440*/  MUFU.EX2 R88, R88 ;  /* 0x0000005800587308 */ /* 0x000ea20000000800 */
[----:B----4-:R-:W-:Y:S01]  /*2d450*/  FADD.FTZ R13, R84, R13 ;  /* 0x0000000d540d7221 */ /* 0x010fe20000010000 */
[C---:B------:R-:W-:Y:S01]  /*2d460*/  HMMA.16816.F32 R144, R16.reuse, R22, R144 ;  /* 0x000000161090723c */ /* 0x040fe20000001890 */
[----:B------:R-:W3:Y:S07]  /*2d470*/  LDSM.16.MT88.4 R20, [R184+0xb800] ;  /* 0x00b80000b814783b */ /* 0x000eee0000004200 */
[----:B------:R-:W4:Y:S03]  /*2d480*/  MUFU.EX2 R89, R89 ;  /* 0x0000005900597308 */ /* 0x000f260000000800 */
[----:B-1----:R-:W-:Y:S07]  /*2d490*/  FADD.FTZ R13, R85, R13 ;  /* 0x0000000d550d7221 */ /* 0x002fee0000010000 */
[----:B------:R-:W1:Y:S01]  /*2d4a0*/  MUFU.EX2 R57, R232 ;  /* 0x000000e800397308 */ /* 0x000e620000000800 */
[----:B--2---:R-:W-:Y:S09]  /*2d4b0*/  FADD.FTZ R0, R88, R13 ;  /* 0x0000000d58007221 */ /* 0x004ff20000010000 */
[----:B------:R-:W2:Y:S01]  /*2d4c0*/  MUFU.EX2 R58, R233 ;  /* 0x000000e9003a7308 */ /* 0x000ea20000000800 */
[----:B----4-:R-:W-:Y:S04]  /*2d4d0*/  FADD.FTZ R0, R89, R0 ;  /* 0x0000000059007221 */ /* 0x010fe80000010000 */
[----:B------:R-:W-:Y:S01]  /*2d4e0*/  FADD.FTZ R12, R92, R0 ;  /* 0x000000005c0c7221 */ /* 0x000fe20000010000 */
[----:B------:R-:W-:Y:S04]  /*2d4f0*/  FADD.FTZ R0, R68, R3 ;  /* 0x0000000344007221 */ /* 0x000fe80000010000 */
[----:B------:R-:W-:Y:S01]  /*2d500*/  MUFU.EX2 R56, R234 ;  /* 0x000000ea00387308 */ /* 0x000fe20000000800 */
[----:B------:R-:W-:Y:S01]  /*2d510*/  FADD.FTZ R3, R93, R12 ;  /* 0x0000000c5d037221 */ /* 0x000fe20000010000 */
[----:B------:R-:W-:Y:S03]  /*2d520*/  FADD.FTZ R12, R64, R0 ;  /* 0x00000000400c7221 */ /* 0x000fe60000010000 */
[----:B------:R-:W-:Y:S01]  /*2d530*/  FADD.FTZ R0, R96, R3 ;  /* 0x0000000360007221 */ /* 0x000fe20000010000 */
[----:B------:R-:W-:Y:S04]  /*2d540*/  FADD.FTZ R3, R65, R12 ;  /* 0x0000000c41037221 */ /* 0x000fe80000010000 */
[----:B------:R-:W-:Y:S01]  /*2d550*/  MUFU.EX2 R55, R235 ;  /* 0x000000eb00377308 */ /* 0x000fe20000000800 */
[----:B------:R-:W-:Y:S01]  /*2d560*/  FADD.FTZ R0, R97, R0 ;  /* 0x0000000061007221 */ /* 0x000fe20000010000 */
[----:B-1----:R-:W-:Y:S01]  /*2d570*/  FADD.FTZ R3, R57, R3 ;  /* 0x0000000339037221 */ /* 0x002fe20000010000 */
[C---:B---3--:R-:W-:Y:S07]  /*2d580*/  HMMA.16816.F32 R148, R16.reuse, R20, R148 ;  /* 0x000000141094723c */ /* 0x048fee0000001894 */
[----:B------:R-:W1:Y:S01]  /*2d590*/  MUFU.EX2 R100, R100 ;  /* 0x0000006400647308 */ /* 0x000e620000000800 */
[----:B--2---:R-:W-:Y:S01]  /*2d5a0*/  FADD.FTZ R3, R58, R3 ;  /* 0x000000033a037221 */ /* 0x004fe20000010000 */
[----:B------:R-:W-:Y:S01]  /*2d5b0*/  HMMA.16816.F32 R152, R16, R22, R152 ;  /* 0x000000161098723c */ /* 0x000fe20000001898 */
[----:B------:R-:W2:Y:S07]  /*2d5c0*/  LDSM.16.MT88.4 R20, [R182+0xc000] ;  /* 0x00c00000b614783b */ /* 0x000eae0000004200 */
[----:B------:R-:W3:Y:S03]  /*2d5d0*/  MUFU.EX2 R101, R101 ;  /* 0x0000006500657308 */ /* 0x000ee60000000800 */
[----:B------:R-:W-:Y:S02]  /*2d5e0*/  F2FP.F16.F32.PACK_AB R17, R42, R15 ;  /* 0x0000000f2a11723e */ /* 0x000fe400000000ff */
[----:B------:R-:W-:Y:S05]  /*2d5f0*/  F2FP.F16.F32.PACK_AB R19, R47, R43 ;  /* 0x0000002b2f13723e */ /* 0x000fea00000000ff */
[----:B------:R-:W-:Y:S01]  /*2d600*/  MUFU.EX2 R104, R104 ;  /* 0x0000006800687308 */ /* 0x000fe20000000800 */
[----:B------:R-:W-:Y:S01]  /*2d610*/  F2FP.F16.F32.PACK_AB R18, R167, R166 ;  /* 0x000000a6a712723e */ /* 0x000fe200000000ff */
[----:B-1----:R-:W-:Y:S01]  /*2d620*/  FADD.FTZ R0, R100, R0 ;  /* 0x0000000064007221 */ /* 0x002fe20000010000 */
[----:B------:R-:W-:Y:S07]  /*2d630*/  F2FP.F16.F32.PACK_AB R16, R161, R75 ;  /* 0x0000004ba110723e */ /* 0x000fee00000000ff */
[----:B------:R-:W-:Y:S01]  /*2d640*/  MUFU.EX2 R47, R243 ;  /* 0x000000f3002f7308 */ /* 0x000fe20000000800 */
[----:B---3--:R-:W-:Y:S01]  /*2d650*/  FADD.FTZ R12, R101, R0 ;  /* 0x00000000650c7221 */ /* 0x008fe20000010000 */
[----:B------:R-:W-:Y:S04]  /*2d660*/  FADD.FTZ R0, R56, R3 ;  /* 0x0000000338007221 */ /* 0x000fe80000010000 */
[----:B------:R-:W-:Y:S04]  /*2d670*/  FADD.FTZ R3, R55, R0 ;  /* 0x0000000037037221 */ /* 0x000fe80000010000 */
[----:B------:R-:W1:Y:S01]  /*2d680*/  MUFU.EX2 R105, R105 ;  /* 0x0000006900697308 */ /* 0x000e620000000800 */
[----:B------:R-:W-:Y:S09]  /*2d690*/  FADD.FTZ R3, R54, R3 ;  /* 0x0000000336037221 */ /* 0x000ff20000010000 */
[----:B------:R-:W-:Y:S01]  /*2d6a0*/  MUFU.EX2 R15, R247 ;  /* 0x000000f7000f7308 */ /* 0x000fe20000000800 */
[C---:B--2---:R-:W-:Y:S09]  /*2d6b0*/  HMMA.16816.F32 R4, R16.reuse, R20, R4 ;  /* 0x000000141004723c */ /* 0x044ff20000001804 */
[----:B------:R-:W-:Y:S01]  /*2d6c0*/  MUFU.EX2 R124, R124 ;  /* 0x0000007c007c7308 */ /* 0x000fe20000000800 */
[C---:B------:R-:W-:Y:S01]  /*2d6d0*/  HMMA.16816.F32 R8, R16.reuse, R22, R8 ;  /* 0x000000161008723c */ /* 0x040fe20000001808 */
[----:B------:R-:W2:Y:S08]  /*2d6e0*/  LDSM.16.MT88.4 R20, [R185+0xc000] ;  /* 0x00c00000b914783b */ /* 0x000eb00000004200 */
[----:B------:R-:W-:Y:S10]  /*2d6f0*/  MUFU.EX2 R125, R125 ;  /* 0x0000007d007d7308 */ /* 0x000ff40000000800 */
[----:B------:R-:W-:Y:S10]  /*2d700*/  MUFU.EX2 R128, R128 ;  /* 0x0000008000807308 */ /* 0x000ff40000000800 */
[----:B------:R-:W-:Y:S01]  /*2d710*/  MUFU.EX2 R46, R46 ;  /* 0x0000002e002e7308 */ /* 0x000fe20000000800 */
[C---:B--2---:R-:W-:Y:S06]  /*2d720*/  HMMA.16816.F32 R132, R16.reuse, R20, R132 ;  /* 0x000000141084723c */ /* 0x044fec0000001884 */
[C---:B------:R-:W-:Y:S01]  /*2d730*/  HMMA.16816.F32 R136, R16.reuse, R22, R136 ;  /* 0x000000161088723c */ /* 0x040fe20000001888 */
[----:B------:R-:W2:Y:S05]  /*2d740*/  LDSM.16.MT88.4 R20, [R183+0xc000] ;  /* 0x00c00000b714783b */ /* 0x000eaa0000004200 */
[C---:B--2---:R-:W-:Y:S06]  /*2d750*/  HMMA.16816.F32 R140, R16.reuse, R20, R140 ;  /* 0x00000014108c723c */ /* 0x044fec000000188c */
[C---:B------:R-:W-:Y:S01]  /*2d760*/  HMMA.16816.F32 R144, R16.reuse, R22, R144 ;  /* 0x000000161090723c */ /* 0x040fe20000001890 */
[----:B------:R-:W2:Y:S05]  /*2d770*/  LDSM.16.MT88.4 R20, [R184+0xc000] ;  /* 0x00c00000b814783b */ /* 0x000eaa0000004200 */
[C---:B--2---:R-:W-:Y:S06]  /*2d780*/  HMMA.16816.F32 R148, R16.reuse, R20, R148 ;  /* 0x000000141094723c */ /* 0x044fec0000001894 */
[----:B------:R-:W-:Y:S01]  /*2d790*/  HMMA.16816.F32 R152, R16, R22, R152 ;  /* 0x000000161098723c */ /* 0x000fe20000001898 */
[----:B------:R-:W2:Y:S06]  /*2d7a0*/  LDSM.16.MT88.4 R20, [R182+0xc800] ;  /* 0x00c80000b614783b */ /* 0x000eac0000004200 */
[----:B------:R-:W-:Y:S02]  /*2d7b0*/  F2FP.F16.F32.PACK_AB R17, R41, R40 ;  /* 0x000000282911723e */ /* 0x000fe400000000ff */
[----:B------:R-:W-:Y:S02]  /*2d7c0*/  LDSM.16.MT88.4 R40, [R183+0xf800] ;  /* 0x00f80000b728783b */ /* 0x000fe40000004200 */
[----:B------:R-:W-:Y:S02]  /*2d7d0*/  F2FP.F16.F32.PACK_AB R19, R51, R50 ;  /* 0x000000323313723e */ /* 0x000fe400000000ff */
[----:B------:R-:W-:Y:S01]  /*2d7e0*/  F2FP.F16.F32.PACK_AB R16, R91, R79 ;  /* 0x0000004f5b10723e */ /* 0x000fe200000000ff */
[----:B------:R-:W3:Y:S01]  /*2d7f0*/  MUFU.EX2 R51, R239 ;  /* 0x000000ef00337308 */ /* 0x000ee20000000800 */
[----:B------:R-:W-:Y:S09]  /*2d800*/  F2FP.F16.F32.PACK_AB R18, R118, R48 ;  /* 0x000000307612723e */ /* 0x000ff200000000ff */
[----:B------:R-:W4:Y:S10]  /*2d810*/  MUFU.EX2 R50, R240 ;  /* 0x000000f000327308 */ /* 0x000f340000000800 */
[----:B------:R-:W5:Y:S01]  /*2d820*/  MUFU.EX2 R48, R242 ;  /* 0x000000f200307308 */ /* 0x000f620000000800 */
[C---:B--2---:R-:W-:Y:S06]  /*2d830*/  HMMA.16816.F32 R4, R16.reuse, R20, R4 ;  /* 0x000000141004723c */ /* 0x044fec0000001804 */
[C---:B------:R-:W-:Y:S01]  /*2d840*/  HMMA.16816.F32 R8, R16.reuse, R22, R8 ;  /* 0x000000161008723c */ /* 0x040fe20000001808 */
[----:B------:R-:W2:Y:S05]  /*2d850*/  LDSM.16.MT88.4 R20, [R183+0xc800] ;  /* 0x00c80000b714783b */ /* 0x000eaa0000004200 */
[C---:B------:R-:W-:Y:S06]  /*2d860*/  HMMA.16816.F32 R132, R16.reuse, R24, R132 ;  /* 0x000000181084723c */ /* 0x040fec0000001884 */
[C---:B------:R-:W-:Y:S01]  /*2d870*/  HMMA.16816.F32 R136, R16.reuse, R26, R136 ;  /* 0x0000001a1088723c */ /* 0x040fe20000001888 */
[----:B------:R-:W1:Y:S05]  /*2d880*/  LDSM.16.MT88.4 R24, [R184+0xc800] ;  /* 0x00c80000b818783b */ /* 0x000e6a0000004200 */
[C---:B--2---:R-:W-:Y:S06]  /*2d890*/  HMMA.16816.F32 R140, R16.reuse, R20, R140 ;  /* 0x00000014108c723c */ /* 0x044fec000000188c */
[C---:B------:R-:W-:Y:S01]  /*2d8a0*/  HMMA.16816.F32 R144, R16.reuse, R22, R144 ;  /* 0x000000161090723c */ /* 0x040fe20000001890 */
[----:B------:R-:W2:Y:S05]  /*2d8b0*/  LDSM.16.MT88.4 R20, [R182+0xd000] ;  /* 0x00d00000b614783b */ /* 0x000eaa0000004200 */
[C---:B-1----:R-:W-:Y:S06]  /*2d8c0*/  HMMA.16816.F32 R148, R16.reuse, R24, R148 ;  /* 0x000000181094723c */ /* 0x042fec0000001894 */
[----:B------:R-:W-:Y:S01]  /*2d8d0*/  HMMA.16816.F32 R152, R16, R26, R152 ;  /* 0x0000001a1098723c */ /* 0x000fe20000001898 */
[----:B------:R-:W1:Y:S06]  /*2d8e0*/  LDSM.16.MT88.4 R24, [R185+0xd000] ;  /* 0x00d00000b918783b */ /* 0x000e6c0000004200 */
[----:B------:R-:W-:Y:S02]  /*2d8f0*/  F2FP.F16.F32.PACK_AB R17, R45, R44 ;  /* 0x0000002c2d11723e */ /* 0x000fe400000000ff */
[----:B------:R-:W-:Y:S02]  /*2d900*/  MUFU.EX2 R45, R245 ;  /* 0x000000f5002d7308 */ /* 0x000fe40000000800 */
[----:B------:R-:W-:Y:S02]  /*2d910*/  F2FP.F16.F32.PACK_AB R19, R99, R87 ;  /* 0x000000576313723e */ /* 0x000fe400000000ff */
[----:B------:R-:W-:Y:S02]  /*2d920*/  F2FP.F16.F32.PACK_AB R16, R63, R62 ;  /* 0x0000003e3f10723e */ /* 0x000fe400000000ff */
[----:B------:R-:W-:Y:S04]  /*2d930*/  F2FP.F16.F32.PACK_AB R18, R83, R67 ;  /* 0x000000435312723e */ /* 0x000fe800000000ff */
[----:B------:R-:W5:Y:S03]  /*2d940*/  MUFU.EX2 R44, R246 ;  /* 0x000000f6002c7308 */ /* 0x000f660000000800 */
[C---:B--2---:R-:W-:Y:S06]  /*2d950*/  HMMA.16816.F32 R4, R16.reuse, R20, R4 ;  /* 0x000000141004723c */ /* 0x044fec0000001804 */
[C---:B------:R-:W-:Y:S01]  /*2d960*/  HMMA.16816.F32 R8, R16.reuse, R22, R8 ;  /* 0x000000161008723c */ /* 0x040fe20000001808 */
[----:B------:R-:W2:Y:S05]  /*2d970*/  LDSM.16.MT88.4 R20, [R183+0xd000] ;  /* 0x00d00000b714783b */ /* 0x000eaa0000004200 */
[C---:B-1----:R-:W-:Y:S06]  /*2d980*/  HMMA.16816.F32 R132, R16.reuse, R24, R132 ;  /* 0x000000181084723c */ /* 0x042fec0000001884 */
        /* <DEDUP_REMOVED lines=8> */
[----:B------:R-:W-:Y:S04]  /*2da10*/  F2FP.F16.F32.PACK_AB R17, R66, R59 ;  /* 0x0000003b4211723e */ /* 0x000fe800000000ff */
[----:B------:R-:W-:Y:S02]  /*2da20*/  F2FP.F16.F32.PACK_AB R19, R98, R70 ;  /* 0x000000466213723e */ /* 0x000fe400000000ff */
[----:B------:R-:W-:Y:S02]  /*2da30*/  F2FP.F16.F32.PACK_AB R16, R61, R60 ;  /* 0x0000003c3d10723e */ /* 0x000fe400000000ff */
[----:B------:R-:W-:Y:S07]  /*2da40*/  F2FP.F16.F32.PACK_AB R18, R78, R74 ;  /* 0x0000004a4e12723e */ /* 0x000fee00000000ff */
[C---:B--2---:R-:W-:Y:S06]  /*2da50*/  HMMA.16816.F32 R4, R16.reuse, R20, R4 ;  /* 0x000000141004723c */ /* 0x044fec0000001804 */
[C---:B------:R-:W-:Y:S01]  /*2da60*/  HMMA.16816.F32 R8, R16.reuse, R22, R8 ;  /* 0x000000161008723c */ /* 0x040fe20000001808 */
[----:B------:R-:W2:Y:S05]  /*2da70*/  LDSM.16.MT88.4 R20, [R184+0xd800] ;  /* 0x00d80000b814783b */ /* 0x000eaa0000004200 */
[C---:B------:R-:W-:Y:S06]  /*2da80*/  HMMA.16816.F32 R132, R16.reuse, R28, R132 ;  /* 0x0000001c1084723c */ /* 0x040fec0000001884 */
[C---:B------:R-:W-:Y:S01]  /*2da90*/  HMMA.16816.F32 R136, R16.reuse, R30, R136 ;  /* 0x0000001e1088723c */ /* 0x040fe20000001888 */
[----:B------:R-:W3:Y:S05]  /*2daa0*/  LDSM.16.MT88.4 R28, [R182+0xe000] ;  /* 0x00e00000b61c783b */ /* 0x000eea0000004200 */
[C---:B-1----:R-:W-:Y:S06]  /*2dab0*/  HMMA.16816.F32 R140, R16.reuse, R24, R140 ;  /* 0x00000018108c723c */ /* 0x042fec000000188c */
[C---:B------:R-:W-:Y:S01]  /*2dac0*/  HMMA.16816.F32 R144, R16.reuse, R26, R144 ;  /* 0x0000001a1090723c */ /* 0x040fe20000001890 */
[----:B------:R-:W1:Y:S05]  /*2dad0*/  LDSM.16.MT88.4 R24, [R183+0xe000] ;  /* 0x00e00000b718783b */ /* 0x000e6a0000004200 */
[C---:B--2---:R-:W-:Y:S06]  /*2dae0*/  HMMA.16816.F32 R148, R16.reuse, R20, R148 ;  /* 0x000000141094723c */ /* 0x044fec0000001894 */
[----:B------:R-:W-:Y:S01]  /*2daf0*/  HMMA.16816.F32 R152, R16, R22, R152 ;  /* 0x000000161098723c */ /* 0x000fe20000001898 */
[----:B------:R-:W2:Y:S06]  /*2db00*/  LDSM.16.MT88.4 R20, [R182+0xe800] ;  /* 0x00e80000b614783b */ /* 0x000eac0000004200 */
[----:B------:R-:W-:Y:S04]  /*2db10*/  F2FP.F16.F32.PACK_AB R17, R102, R86 ;  /* 0x000000566611723e */ /* 0x000fe800000000ff */
[----:B------:R-:W-:Y:S02]  /*2db20*/  F2FP.F16.F32.PACK_AB R19, R131, R111 ;  /* 0x0000006f8313723e */ /* 0x000fe400000000ff */
[----:B------:R-:W-:Y:S02]  /*2db30*/  F2FP.F16.F32.PACK_AB R16, R69, R82 ;  /* 0x000000524510723e */ /* 0x000fe400000000ff */
[----:B------:R-:W-:Y:S07]  /*2db40*/  F2FP.F16.F32.PACK_AB R18, R73, R90 ;  /* 0x0000005a4912723e */ /* 0x000fee00000000ff */
[C---:B---3--:R-:W-:Y:S06]  /*2db50*/  HMMA.16816.F32 R4, R16.reuse, R28, R4 ;  /* 0x0000001c1004723c */ /* 0x048fec0000001804 */
[C---:B------:R-:W-:Y:S01]  /*2db60*/  HMMA.16816.F32 R8, R16.reuse, R30, R8 ;  /* 0x0000001e1008723c */ /* 0x040fe20000001808 */
[----:B------:R-:W3:Y:S05]  /*2db70*/  LDSM.16.MT88.4 R28, [R185+0xe800] ;  /* 0x00e80000b91c783b */ /* 0x000eea0000004200 */
[C---:B------:R-:W-:Y:S06]  /*2db80*/  HMMA.16816.F32 R132, R16.reuse, R32, R132 ;  /* 0x000000201084723c */ /* 0x040fec0000001884 */
[C---:B------:R-:W-:Y:S01]  /*2db90*/  HMMA.16816.F32 R136, R16.reuse, R34, R136 ;  /* 0x000000221088723c */ /* 0x040fe20000001888 */
[----:B------:R-:W4:Y:S05]  /*2dba0*/  LDSM.16.MT88.4 R32, [R183+0xe800] ;  /* 0x00e80000b720783b */ /* 0x000f2a0000004200 */
[C---:B-1----:R-:W-:Y:S06]  /*2dbb0*/  HMMA.16816.F32 R140, R16.reuse, R24, R140 ;  /* 0x00000018108c723c */ /* 0x042fec000000188c */
[C---:B------:R-:W-:Y:S01]  /*2dbc0*/  HMMA.16816.F32 R144, R16.reuse, R26, R144 ;  /* 0x0000001a1090723c */ /* 0x040fe20000001890 */
[----:B------:R-:W1:Y:S05]  /*2dbd0*/  LDSM.16.MT88.4 R24, [R184+0xe800] ;  /* 0x00e80000b818783b */ /* 0x000e6a0000004200 */
[C---:B------:R-:W-:Y:S06]  /*2dbe0*/  HMMA.16816.F32 R148, R16.reuse, R36, R148 ;  /* 0x000000241094723c */ /* 0x040fec0000001894 */
[----:B------:R-:W-:Y:S01]  /*2dbf0*/  HMMA.16816.F32 R152, R16, R38, R152 ;  /* 0x000000261098723c */ /* 0x000fe20000001898 */
[----:B------:R-:W5:Y:S06]  /*2dc00*/  LDSM.16.MT88.4 R36, [R182+0xf000] ;  /* 0x00f00000b624783b */ /* 0x000f6c0000004200 */
[----:B------:R-:W-:Y:S02]  /*2dc10*/  F2FP.F16.F32.PACK_AB R19, R164, R130 ;  /* 0x00000082a413723e */ /* 0x000fe400000000ff */
[----:B------:R-:W-:Y:S02]  /*2dc20*/  LDSM.16.MT88.4 R164, [R182+0x11800] ;  /* 0x01180000b6a4783b */ /* 0x000fe40000004200 */
[----:B------:R-:W-:Y:S02]  /*2dc30*/  F2FP.F16.F32.PACK_AB R17, R122, R110 ;  /* 0x0000006e7a11723e */ /* 0x000fe400000000ff */
[----:B------:R-:W-:Y:S02]  /*2dc40*/  F2FP.F16.F32.PACK_AB R16, R77, R76 ;  /* 0x0000004c4d10723e */ /* 0x000fe400000000ff */
[----:B------:R-:W-:Y:S07]  /*2dc50*/  F2FP.F16.F32.PACK_AB R18, R81, R80 ;  /* 0x000000505112723e */ /* 0x000fee00000000ff */
[C---:B--2---:R-:W-:Y:S06]  /*2dc60*/  HMMA.16816.F32 R4, R16.reuse, R20, R4 ;  /* 0x000000141004723c */ /* 0x044fec0000001804 */
[C---:B------:R-:W-:Y:S01]  /*2dc70*/  HMMA.16816.F32 R8, R16.reuse, R22, R8 ;  /* 0x000000161008723c */ /* 0x040fe20000001808 */
[----:B------:R-:W2:Y:S05]  /*2dc80*/  LDSM.16.MT88.4 R20, [R185+0xf000] ;  /* 0x00f00000b914783b */ /* 0x000eaa0000004200 */
[C---:B---3--:R-:W-:Y:S06]  /*2dc90*/  HMMA.16816.F32 R132, R16.reuse, R28, R132 ;  /* 0x0000001c1084723c */ /* 0x048fec0000001884 */
[C---:B------:R-:W-:Y:S01]  /*2dca0*/  HMMA.16816.F32 R136, R16.reuse, R30, R136 ;  /* 0x0000001e1088723c */ /* 0x040fe20000001888 */
[----:B------:R-:W3:Y:S05]  /*2dcb0*/  LDSM.16.MT88.4 R28, [R183+0xf000] ;  /* 0x00f00000b71c783b */ /* 0x000eea0000004200 */
[C---:B----4-:R-:W-:Y:S06]  /*2dcc0*/  HMMA.16816.F32 R140, R16.reuse, R32, R140 ;  /* 0x00000020108c723c */ /* 0x050fec000000188c */
[C---:B------:R-:W-:Y:S01]  /*2dcd0*/  HMMA.16816.F32 R144, R16.reuse, R34, R144 ;  /* 0x000000221090723c */ /* 0x040fe20000001890 */
[----:B------:R-:W-:Y:S05]  /*2dce0*/  LDSM.16.MT88.4 R32, [R182+0xf800] ;  /* 0x00f80000b620783b */ /* 0x000fea0000004200 */
[C---:B-1----:R-:W-:Y:S06]  /*2dcf0*/  HMMA.16816.F32 R148, R16.reuse, R24, R148 ;  /* 0x000000181094723c */ /* 0x042fec0000001894 */
[----:B------:R-:W-:Y:S01]  /*2dd00*/  HMMA.16816.F32 R152, R16, R26, R152 ;  /* 0x0000001a1098723c */ /* 0x000fe20000001898 */
[----:B------:R-:W1:Y:S06]  /*2dd10*/  LDSM.16.MT88.4 R24, [R184+0xf000] ;  /* 0x00f00000b818783b */ /* 0x000e6c0000004200 */
[----:B------:R-:W-:Y:S04]  /*2dd20*/  F2FP.F16.F32.PACK_AB R17, R162, R119 ;  /* 0x00000077a211723e */ /* 0x000fe800000000ff */
[----:B------:R-:W-:Y:S02]  /*2dd30*/  F2FP.F16.F32.PACK_AB R19, R94, R163 ;  /* 0x000000a35e13723e */ /* 0x000fe400000000ff */
[----:B------:R-:W-:Y:S02]  /*2dd40*/  F2FP.F16.F32.PACK_AB R16, R85, R84 ;  /* 0x000000545510723e */ /* 0x000fe400000000ff */
[----:B------:R-:W-:Y:S07]  /*2dd50*/  F2FP.F16.F32.PACK_AB R18, R89, R88 ;  /* 0x000000585912723e */ /* 0x000fee00000000ff */
[C---:B-----5:R-:W-:Y:S06]  /*2dd60*/  HMMA.16816.F32 R4, R16.reuse, R36, R4 ;  /* 0x000000241004723c */ /* 0x060fec0000001804 */
[C---:B------:R-:W-:Y:S01]  /*2dd70*/  HMMA.16816.F32 R8, R16.reuse, R38, R8 ;  /* 0x000000261008723c */ /* 0x040fe20000001808 */
[----:B------:R-:W4:Y:S05]  /*2dd80*/  LDSM.16.MT88.4 R36, [R185+0xf800] ;  /* 0x00f80000b924783b */ /* 0x000f2a0000004200 */
[C---:B--2---:R-:W-:Y:S06]  /*2dd90*/  HMMA.16816.F32 R132, R16.reuse, R20, R132 ;  /* 0x000000141084723c */ /* 0x044fec0000001884 */
[C---:B------:R-:W-:Y:S05]  /*2dda0*/  HMMA.16816.F32 R136, R16.reuse, R22, R136 ;  /* 0x000000161088723c */ /* 0x040fea0000001888 */
[----:B------:R-:W-:Y:S01]  /*2ddb0*/  F2FP.F16.F32.PACK_AB R21, R68, R72 ;  /* 0x000000484415723e */ /* 0x000fe200000000ff */
[C---:B---3--:R-:W-:Y:S05]  /*2ddc0*/  HMMA.16816.F32 R140, R16.reuse, R28, R140 ;  /* 0x0000001c108c723c */ /* 0x048fea000000188c */
[----:B------:R-:W-:Y:S01]  /*2ddd0*/  F2FP.F16.F32.PACK_AB R23, R65, R64 ;  /* 0x000000404117723e */ /* 0x000fe200000000ff */
[C---:B------:R-:W-:Y:S01]  /*2dde0*/  HMMA.16816.F32 R144, R16.reuse, R30, R144 ;  /* 0x0000001e1090723c */ /* 0x040fe20000001890 */
[----:B------:R-:W2:Y:S04]  /*2ddf0*/  LDSM.16.MT88.4 R28, [R184+0xf800] ;  /* 0x00f80000b81c783b */ /* 0x000ea80000004200 */
[----:B------:R-:W-:Y:S01]  /*2de00*/  F2FP.F16.F32.PACK_AB R20, R93, R92 ;  /* 0x0000005c5d14723e */ /* 0x000fe200000000ff */
[C---:B-1----:R-:W-:Y:S05]  /*2de10*/  HMMA.16816.F32 R148, R16.reuse, R24, R148 ;  /* 0x000000181094723c */ /* 0x042fea0000001894 */
[----:B------:R-:W-:Y:S01]  /*2de20*/  F2FP.F16.F32.PACK_AB R22, R97, R96 ;  /* 0x000000606116723e */ /* 0x000fe200000000ff */
[----:B------:R-:W-:Y:S01]  /*2de30*/  HMMA.16816.F32 R152, R16, R26, R152 ;  /* 0x0000001a1098723c */ /* 0x000fe20000001898 */
[----:B------:R-:W1:Y:S05]  /*2de40*/  LDSM.16.MT88.4 R24, [R182+0x10000] ;  /* 0x01000000b618783b */ /* 0x000e6a0000004200 */
[C---:B------:R-:W-:Y:S05]  /*2de50*/  HMMA.16816.F32 R4, R20.reuse, R32, R4 ;  /* 0x000000201404723c */ /* 0x040fea0000001804 */
[----:B------:R-:W-:Y:S01]  /*2de60*/  F2FP.F16.F32.PACK_AB R17, R58, R57 ;  /* 0x000000393a11723e */ /* 0x000fe200000000ff */
[C---:B------:R-:W-:Y:S01]  /*2de70*/  HMMA.16816.F32 R8, R20.reuse, R34, R8 ;  /* 0x000000221408723c */ /* 0x040fe20000001808 */
[----:B------:R-:W3:Y:S04]  /*2de80*/  LDSM.16.MT88.4 R32, [R185+0x10000] ;  /* 0x01000000b920783b */ /* 0x000ee80000004200 */
[----:B------:R-:W-:Y:S01]  /*2de90*/  F2FP.F16.F32.PACK_AB R19, R55, R56 ;  /* 0x000000383713723e */ /* 0x000fe200000000ff */
[C---:B----4-:R-:W-:Y:S05]  /*2dea0*/  HMMA.16816.F32 R132, R20.reuse, R36, R132 ;  /* 0x000000241484723c */ /* 0x050fea0000001884 */
[----:B------:R-:W-:Y:S01]  /*2deb0*/  F2FP.F16.F32.PACK_AB R16, R101, R100 ;  /* 0x000000646510723e */ /* 0x000fe200000000ff */
[C---:B------:R-:W-:Y:S01]  /*2dec0*/  HMMA.16816.F32 R136, R20.reuse, R38, R136 ;  /* 0x000000261488723c */ /* 0x040fe20000001888 */
[----:B------:R-:W4:Y:S04]  /*2ded0*/  LDSM.16.MT88.4 R36, [R183+0x10000] ;  /* 0x01000000b724783b */ /* 0x000f280000004200 */
[----:B------:R-:W-:Y:S01]  /*2dee0*/  F2FP.F16.F32.PACK_AB R18, R105, R104 ;  /* 0x000000686912723e */ /* 0x000fe200000000ff */
[C---:B------:R-:W-:Y:S06]  /*2def0*/  HMMA.16816.F32 R140, R20.reuse, R40, R140 ;  /* 0x00000028148c723c */ /* 0x040fec000000188c */
[C---:B------:R-:W-:Y:S01]  /*2df00*/  HMMA.16816.F32 R144, R20.reuse, R42, R144 ;  /* 0x0000002a1490723c */ /* 0x040fe20000001890 */
[----:B------:R-:W-:Y:S05]  /*2df10*/  LDSM.16.MT88.4 R40, [R184+0x10800] ;  /* 0x01080000b828783b */ /* 0x000fea0000004200 */
[C---:B--2---:R-:W-:Y:S06]  /*2df20*/  HMMA.16816.F32 R148, R20.reuse, R28, R148 ;  /* 0x0000001c1494723c */ /* 0x044fec0000001894 */
[----:B------:R-:W-:Y:S01]  /*2df30*/  HMMA.16816.F32 R152, R20, R30, R152 ;  /* 0x0000001e1498723c */ /* 0x000fe20000001898 */
[----:B------:R-:W2:Y:S05]  /*2df40*/  LDSM.16.MT88.4 R20, [R184+0x10000] ;  /* 0x01000000b814783b */ /* 0x000eaa0000004200 */
[C---:B-1----:R-:W-:Y:S03]  /*2df50*/  HMMA.16816.F32 R4, R16.reuse, R24, R4 ;  /* 0x000000181004723c */ /* 0x042fe60000001804 */
[----:B------:R-:W1:Y:S03]  /*2df60*/  LDSM.16.MT88.4 R28, [R182+0x10800] ;  /* 0x01080000b61c783b */ /* 0x000e660000004200 */
[C---:B------:R-:W-:Y:S05]  /*2df70*/  HMMA.16816.F32 R8, R16.reuse, R26, R8 ;  /* 0x0000001a1008723c */ /* 0x040fea0000001808 */
[----:B------:R-:W-:Y:S01]  /*2df80*/  F2FP.F16.F32.PACK_AB R25, R53, R54 ;  /* 0x000000363519723e */ /* 0x000fe200000000ff */
[C---:B---3--:R-:W-:Y:S05]  /*2df90*/  HMMA.16816.F32 R132, R16.reuse, R32, R132 ;  /* 0x000000201084723c */ /* 0x048fea0000001884 */
[----:B------:R-:W-:Y:S01]  /*2dfa0*/  F2FP.F16.F32.PACK_AB R27, R51, R52 ;  /* 0x00000034331b723e */ /* 0x000fe200000000ff */
[C---:B------:R-:W-:Y:S01]  /*2dfb0*/  HMMA.16816.F32 R136, R16.reuse, R34, R136 ;  /* 0x000000221088723c */ /* 0x040fe20000001888 */
[----:B------:R-:W3:Y:S04]  /*2dfc0*/  LDSM.16.MT88.4 R32, [R185+0x10800] ;  /* 0x01080000b920783b */ /* 0x000ee80000004200 */
[----:B------:R-:W-:Y:S01]  /*2dfd0*/  F2FP.F16.F32.PACK_AB R24, R109, R108 ;  /* 0x0000006c6d18723e */ /* 0x000fe200000000ff */
[C---:B----4-:R-:W-:Y:S05]  /*2dfe0*/  HMMA.16816.F32 R140, R16.reuse, R36, R140 ;  /* 0x00000024108c723c */ /* 0x050fea000000188c */
[----:B------:R-:W-:Y:S01]  /*2dff0*/  F2FP.F16.F32.PACK_AB R26, R113, R112 ;  /* 0x00000070711a723e */ /* 0x000fe200000000ff */
[C---:B------:R-:W-:Y:S01]  /*2e000*/  HMMA.16816.F32 R144, R16.reuse, R38, R144 ;  /* 0x000000261090723c */ /* 0x040fe20000001890 */
[----:B------:R-:W4:Y:S05]  /*2e010*/  LDSM.16.MT88.4 R36, [R183+0x10800] ;  /* 0x01080000b724783b */ /* 0x000f2a0000004200 */
[C---:B--2---:R-:W-:Y:S06]  /*2e020*/  HMMA.16816.F32 R148, R16.reuse, R20, R148 ;  /* 0x000000141094723c */ /* 0x044fec0000001894 */
[----:B------:R-:W-:Y:S01]  /*2e030*/  HMMA.16816.F32 R152, R16, R22, R152 ;  /* 0x000000161098723c */ /* 0x000fe20000001898 */
[----:B------:R-:W2:Y:S05]  /*2e040*/  LDSM.16.MT88.4 R20, [R182+0x11000] ;  /* 0x01100000b614783b */ /* 0x000eaa0000004200 */
[C---:B-1----:R-:W-:Y:S05]  /*2e050*/  HMMA.16816.F32 R4, R24.reuse, R28, R4 ;  /* 0x0000001c1804723c */ /* 0x042fea0000001804 */
[----:B------:R-:W-:Y:S01]  /*2e060*/  F2FP.F16.F32.PACK_AB R17, R49, R50 ;  /* 0x000000323111723e */ /* 0x000fe200000000ff */
[C---:B------:R-:W-:Y:S01]  /*2e070*/  HMMA.16816.F32 R8, R24.reuse, R30, R8 ;  /* 0x0000001e1808723c */ /* 0x040fe20000001808 */
[----:B------:R-:W1:Y:S04]  /*2e080*/  LDSM.16.MT88.4 R28, [R185+0x11000] ;  /* 0x01100000b91c783b */ /* 0x000e680000004200 */
[----:B------:R-:W-:Y:S01]  /*2e090*/  F2FP.F16.F32.PACK_AB R19, R47, R48 ;  /* 0x000000302f13723e */ /* 0x000fe200000000ff */
[C---:B---3--:R-:W-:Y:S05]  /*2e0a0*/  HMMA.16816.F32 R132, R24.reuse, R32, R132 ;  /* 0x000000201884723c */ /* 0x048fea0000001884 */
[----:B------:R-:W-:Y:S01]  /*2e0b0*/  F2FP.F16.F32.PACK_AB R16, R117, R116 ;  /* 0x000000747510723e */ /* 0x000fe200000000ff */
[C---:B------:R-:W-:Y:S01]  /*2e0c0*/  HMMA.16816.F32 R136, R24.reuse, R34, R136 ;  /* 0x000000221888723c */ /* 0x040fe20000001888 */
[----:B------:R-:W3:Y:S04]  /*2e0d0*/  LDSM.16.MT88.4 R32, [R183+0x11000] ;  /* 0x01100000b720783b */ /* 0x000ee80000004200 */
[----:B------:R-:W-:Y:S01]  /*2e0e0*/  F2FP.F16.F32.PACK_AB R18, R121, R120 ;  /* 0x000000787912723e */ /* 0x000fe200000000ff */
[C---:B----4-:R-:W-:Y:S06]  /*2e0f0*/  HMMA.16816.F32 R140, R24.reuse, R36, R140 ;  /* 0x00000024188c723c */ /* 0x050fec000000188c */
[C---:B------:R-:W-:Y:S06]  /*2e100*/  HMMA.16816.F32 R144, R24.reuse, R38, R144 ;  /* 0x000000261890723c */ /* 0x040fec0000001890 */
[C---:B------:R-:W-:Y:S06]  /*2e110*/  HMMA.16816.F32 R148, R24.reuse, R40, R148 ;  /* 0x000000281894723c */ /* 0x040fec0000001894 */
[----:B------:R-:W-:Y:S01]  /*2e120*/  HMMA.16816.F32 R152, R24, R42, R152 ;  /* 0x0000002a1898723c */ /* 0x000fe20000001898 */
[----:B------:R-:W4:Y:S05]  /*2e130*/  LDSM.16.MT88.4 R24, [R184+0x11000] ;  /* 0x01100000b818783b */ /* 0x000f2a0000004200 */
[C---:B--2---:R-:W-:Y:S06]  /*2e140*/  HMMA.16816.F32 R4, R16.reuse, R20, R4 ;  /* 0x000000141004723c */ /* 0x044fec0000001804 */
[C---:B------:R-:W-:Y:S05]  /*2e150*/  HMMA.16816.F32 R8, R16.reuse, R22, R8 ;  /* 0x000000161008723c */ /* 0x040fea0000001808 */
[----:B------:R-:W-:Y:S01]  /*2e160*/  F2FP.F16.F32.PACK_AB R21, R44, R45 ;  /* 0x0000002d2c15723e */ /* 0x000fe200000000ff */
        /* <DEDUP_REMOVED lines=8> */
[----:B------:R-:W2:Y:S05]  /*2e1f0*/  LDSM.16.MT88.4 R32, [R183+0x11800] ;  /* 0x01180000b720783b */ /* 0x000eaa0000004200 */
[C---:B----4-:R-:W-:Y:S06]  /*2e200*/  HMMA.16816.F32 R148, R16.reuse, R24, R148 ;  /* 0x000000181094723c */ /* 0x050fec0000001894 */
[----:B------:R-:W-:Y:S01]  /*2e210*/  HMMA.16816.F32 R152, R16, R26, R152 ;  /* 0x0000001a1098723c */ /* 0x000fe20000001898 */
[----:B------:R-:W3:Y:S05]  /*2e220*/  LDSM.16.MT88.4 R16, [R184+0x11800] ;  /* 0x01180000b810783b */ /* 0x000eea0000004200 */
[C---:B------:R-:W-:Y:S06]  /*2e230*/  HMMA.16816.F32 R168, R20.reuse, R164, R4 ;  /* 0x000000a414a8723c */ /* 0x040fec0000001804 */
[C---:B------:R-:W-:Y:S05]  /*2e240*/  HMMA.16816.F32 R164, R20.reuse, R166, R8 ;  /* 0x000000a614a4723c */ /* 0x040fea0000001808 */
[----:B------:R-:W-:Y:S01]  /*2e250*/  FADD.FTZ R4, R104, R12 ;  /* 0x0000000c68047221 */ /* 0x000fe20000010000 */
[C---:B-1----:R-:W-:Y:S05]  /*2e260*/  HMMA.16816.F32 R132, R20.reuse, R28, R132 ;  /* 0x0000001c1484723c */ /* 0x042fea0000001884 */
[----:B------:R-:W-:Y:S01]  /*2e270*/  FADD.FTZ R0, R105, R4 ;  /* 0x0000000469007221 */ /* 0x000fe20000010000 */
[C---:B------:R-:W-:Y:S05]  /*2e280*/  HMMA.16816.F32 R136, R20.reuse, R30, R136 ;  /* 0x0000001e1488723c */ /* 0x040fea0000001888 */
[----:B------:R-:W-:Y:S01]  /*2e290*/  FADD.FTZ R4, R108, R0 ;  /* 0x000000006c047221 */ /* 0x000fe20000010000 */
[C---:B--2---:R-:W-:Y:S05]  /*2e2a0*/  HMMA.16816.F32 R140, R20.reuse, R32, R140 ;  /* 0x00000020148c723c */ /* 0x044fea000000188c */
[----:B------:R-:W-:Y:S01]  /*2e2b0*/  FADD.FTZ R0, R53, R3 ;  /* 0x0000000335007221 */ /* 0x000fe20000010000 */
[----:B------:R-:W-:Y:S01]  /*2e2c0*/  FADD.FTZ R4, R109, R4 ;  /* 0x000000046d047221 */ /* 0x000fe20000010000 */
[C---:B------:R-:W-:Y:S04]  /*2e2d0*/  HMMA.16816.F32 R144, R20.reuse, R34, R144 ;  /* 0x000000221490723c */ /* 0x040fe80000001890 */
[----:B------:R-:W-:Y:S01]  /*2e2e0*/  FADD.FTZ R3, R52, R0 ;  /* 0x0000000034037221 */ /* 0x000fe20000010000 */
[----:B------:R-:W-:Y:S01]  /*2e2f0*/  FADD.FTZ R0, R112, R4 ;  /* 0x0000000470007221 */ /* 0x000fe20000010000 */
[C---:B---3--:R-:W-:Y:S05]  /*2e300*/  HMMA.16816.F32 R148, R20.reuse, R16, R148 ;  /* 0x000000101494723c */ /* 0x048fea0000001894 */
[----:B------:R-:W-:Y:S01]  /*2e310*/  FADD.FTZ R3, R51, R3 ;  /* 0x0000000333037221 */ /* 0x000fe20000010000 */
[----:B------:R-:W-:Y:S01]  /*2e320*/  FADD.FTZ R4, R113, R0 ;  /* 0x0000000071047221 */ /* 0x000fe20000010000 */
[----:B------:R-:W-:Y:S04]  /*2e330*/  HMMA.16816.F32 R152, R20, R18, R152 ;  /* 0x000000121498723c */ /* 0x000fe80000001898 */
[----:B------:R-:W-:Y:S01]  /*2e340*/  FADD.FTZ R0, R50, R3 ;  /* 0x0000000332007221 */ /* 0x000fe20000010000 */
[----:B------:R-:W-:Y:S01]  /*2e350*/  FADD.FTZ R4, R116, R4 ;  /* 0x0000000474047221 */ /* 0x000fe20000010000 */
[-C--:B------:R-:W-:Y:S02]  /*2e360*/  MOV R116, R2.reuse ;  /* 0x0000000200747202 */ /* 0x080fe40000000f00 */
        /* <DEDUP_REMOVED lines=13> */
[----:B------:R-:W-:Y:S02]  /*2e440*/  MOV R156, R2 ;  /* 0x00000002009c7202 */ /* 0x000fe40000000f00 */
[----:B------:R-:W-:Y:S01]  /*2e450*/  FADD.FTZ R251, R46, R3 ;  /* 0x000000032efb7221 */ /* 0x000fe20000010000 */
[----:B------:R-:W-:Y:S06]  /*2e460*/  @P0 BRA `(.L_x_3187) ;  /* 0xffffff8800f80947 */ /* 0x000fec000383ffff */
.L_x_3178:
[----:B------:R-:W1:Y:S08]  /*2e470*/  LDC.64 R32, c[0x0][0x208] ;  /* 0x00008200ff207b82 */ /* 0x000e700000000a00 */
[----:B------:R-:W2:Y:S01]  /*2e480*/  LDC.64 R34, c[0x0][0x198] ;  /* 0x00006600ff227b82 */ /* 0x000ea20000000a00 */
[----:B-1----:R-:W-:Y:S02]  /*2e490*/  R2UR UR4, R32 ;  /* 0x00000000200472ca */ /* 0x002fe400000e0000 */
[----:B------:R-:W-:-:S13]  /*2e4a0*/  R2UR UR5, R33 ;  /* 0x00000000210572ca */ /* 0x000fda00000e0000 */
[----:B--2---:R1:W5:Y:S01]  /*2e4b0*/  LD.E R22, desc[UR4][R34.64+0xd8] ;  /* 0x0000d80422167980 */ /* 0x004362000c101900 */
[----:B------:R-:W-:-:S03]  /*2e4c0*/  UMOV UR4, 0xffffffff ;  /* 0xffffffff00047882 */ /* 0x000fc60000000000 */
[----:B------:R-:W-:Y:S05]  /*2e4d0*/  BRA.DIV UR4, `(.L_x_3188) ;  /* 0x0000001204dc7947 */ /* 0x000fea000b800000 */
[----:B------:R-:W2:Y:S04]  /*2e4e0*/  SHFL.BFLY PT, R5, R251, 0x2, 0x1f ;  /* 0x0c401f00fb057f89 */ /* 0x000ea800000e0000 */
[----:B------:R-:W3:Y:S01]  /*2e4f0*/  SHFL.BFLY PT, R2, R250, 0x2, 0x1f ;  /* 0x0c401f00fa027f89 */ /* 0x000ee200000e0000 */
[----:B--2---:R-:W-:Y:S01]  /*2e500*/  FADD.FTZ R5, R5, R251 ;  /* 0x000000fb05057221 */ /* 0x004fe20000010000 */
[----:B---3--:R-:W-:-:S04]  /*2e510*/  FADD.FTZ R2, R2, R250 ;  /* 0x000000fa02027221 */ /* 0x008fc80000010000 */
[----:B------:R-:W2:Y:S04]  /*2e520*/  SHFL.BFLY PT, R6, R5, 0x1, 0x1f ;  /* 0x0c201f0005067f89 */ /* 0x000ea800000e0000 */
[----:B------:R3:W4:Y:S01]  /*2e530*/  SHFL.BFLY PT, R3, R2, 0x1, 0x1f ;  /* 0x0c201f0002037f89 */ /* 0x00072200000e0000 */
[----:B--2---:R-:W-:-:S07]  /*2e540*/  FADD.FTZ R19, R5, R6 ;  /* 0x0000000605137221 */ /* 0x004fce0000010000 */
.L_x_3204:
[----:B------:R-:W2:Y:S01]  /*2e550*/  LDL R25, [R1+0x13c] ;  /* 0x00013c0001197983 */ /* 0x000ea20000100800 */
[----:B------:R-:W-:Y:S01]  /*2e560*/  FSETP.NE.FTZ.AND P4, PT, R19, RZ, PT ;  /* 0x000000ff1300720b */ /* 0x000fe20003f95000 */
[----:B------:R-:W-:Y:S02]  /*2e570*/  IMAD.MOV.U32 R0, RZ, RZ, 0x3f800000 ;  /* 0x3f800000ff007424 */ /* 0x000fe400078e00ff */
[----:B----4-:R-:W-:Y:S01]  /*2e580*/  FADD.FTZ R18, R2, R3 ;  /* 0x0000000302127221 */ /* 0x010fe20000010000 */
[----:B------:R-:W4:Y:S01]  /*2e590*/  S2R R23, SR_TID.X ;  /* 0x0000000000177919 */ /* 0x000f220000002100 */
[----:B---3--:R-:W-:Y:S01]  /*2e5a0*/  MOV R2, 0x3f800000 ;  /* 0x3f80000000027802 */ /* 0x008fe20000000f00 */
[----:B------:R-:W3:Y:S01]  /*2e5b0*/  S2UR UR4, SR_CgaCtaId ;  /* 0x00000000000479c3 */ /* 0x000ee20000008800 */
[----:B------:R-:W-:Y:S01]  /*2e5c0*/  UMOV UR5, 0x400 ;  /* 0x0000040000057882 */ /* 0x000fe20000000000 */
[----:B------:R-:W-:Y:S01]  /*2e5d0*/  FSETP.NE.FTZ.AND P3, PT, R18, RZ, PT ;  /* 0x000000ff1200720b */ /* 0x000fe20003f75000 */
[----:B------:R-:W-:Y:S01]  /*2e5e0*/  IMAD.MOV.U32 R7, RZ, RZ, 0x20 ;  /* 0x00000020ff077424 */ /* 0x000fe200078e00ff */
[----:B------:R-:W-:-:S02]  /*2e5f0*/  MOV R5, 0x10 ;  /* 0x0000001000057802 */ /* 0x000fc40000000f00 */
[----:B------:R-:W-:Y:S01]  /*2e600*/  R2UR UR10, R32 ;  /* 0x00000000200a72ca */ /* 0x000fe200000e0000 */
[----:B------:R-:W1:Y:S01]  /*2e610*/  @P4 MUFU.RCP R0, R19 ;  /* 0x0000001300004308 */ /* 0x000e620000001000 */
[----:B------:R-:W-:-:S07]  /*2e620*/  R2UR UR11, R33 ;  /* 0x00000000210b72ca */ /* 0x000fce00000e0000 */
[----:B------:R-:W4:Y:S01]  /*2e630*/  @P3 MUFU.RCP R2, R18 ;  /* 0x0000001200023308 */ /* 0x000f220000001000 */
[----:B---3--:R-:W-:Y:S01]  /*2e640*/  ULEA UR4, UR4, UR5, 0x18 ;  /* 0x0000000504047291 */ /* 0x008fe2000f8ec03f */
[C---:B-1----:R-:W-:Y:S01]  /*2e650*/  FMUL.FTZ R168, R0.reuse, R168 ;  /* 0x000000a800a87220 */ /* 0x042fe20000410000 */
[C---:B------:R-:W-:Y:S01]  /*2e660*/  FMUL.FTZ R169, R0.reuse, R169 ;  /* 0x000000a900a97220 */ /* 0x040fe20000410000 */
[C---:B------:R-:W-:Y:S01]  /*2e670*/  FMUL.FTZ R164, R0.reuse, R164 ;  /* 0x000000a400a47220 */ /* 0x040fe20000410000 */
[C---:B------:R-:W-:Y:S01]  /*2e680*/  FMUL.FTZ R165, R0.reuse, R165 ;  /* 0x000000a500a57220 */ /* 0x040fe20000410000 */
[C---:B------:R-:W-:Y:S01]  /*2e690*/  FMUL.FTZ R132, R0.reuse, R132 ;  /* 0x0000008400847220 */ /* 0x040fe20000410000 */
[----:B----4-:R-:W-:Y:S01]  /*2e6a0*/  SHF.R.S32.HI R21, RZ, 0x1f, R23 ;  /* 0x0000001fff157819 */ /* 0x010fe20000011417 */
        /* <DEDUP_REMOVED lines=36> */
[C---:B------:R-:W-:Y:S01]  /*2e8f0*/  SHF.L.U32 R3, R2.reuse, 0x6, RZ ;  /* 0x0000000602037819 */ /* 0x040fe200000006ff */
        /* <DEDUP_REMOVED lines=67> */
[----:B----4-:R-:W-:Y:S01]  /*2ed30*/  @P4 FMUL.FTZ R9, R9, 0.69314718246459960938 ;  /* 0x3f31721809094820 */ /* 0x010fe20000410000 */
[----:B------:R-:W-:-:S03]  /*2ed40*/  IMAD.MOV.U32 R15, RZ, RZ, 0x7f800000 ;  /* 0x7f800000ff0f7424 */ /* 0x000fc600078e00ff */
[----:B-----5:R-:W-:Y:S01]  /*2ed50*/  @P4 FFMA.FTZ R11, R22, R14, R9 ;  /* 0x0000000e160b4223 */ /* 0x020fe20000010009 */
[----:B-1----:R-:W-:-:S04]  /*2ed60*/  @P3 FMUL.FTZ R8, R8, 0.69314718246459960938 ;  /* 0x3f31721808083820 */ /* 0x002fc80000410000 */
        /* <DEDUP_REMOVED lines=23> */
.L_x_3190:
        /* <DEDUP_REMOVED lines=8> */
.L_x_3191:
[----:B------:R-:W-:Y:S05]  /*2ef60*/  BSYNC B0 ;  /* 0x0000000000007941 */ /* 0x000fea0003800000 */
.L_x_3189:
        /* <DEDUP_REMOVED lines=48> */
.L_x_3193:
[----:B------:R-:W-:Y:S05]  /*2f270*/  BSYNC B0 ;  /* 0x0000000000007941 */ /* 0x000fea0003800000 */
.L_x_3192:
        /* <DEDUP_REMOVED lines=18> */
[----:B------:R-:W-:Y:S02]  /*2f3a0*/  IADD3.X R3, R19, R3, R7, P0, !PT ;  /* 0x0000000313037210 */ /* 0x000fe400007fe407 */
[----:B------:R-:W-:Y:S01]  /*2f3b0*/  SHF.R.S32.HI R14, RZ, 0x1f, R0 ;  /* 0x0000001fff0e7819 */ /* 0x000fe20000011400 */
        /* <DEDUP_REMOVED lines=8> */
[----:B------:R-:W-:-:S04]  /*2f440*/  IMAD.WIDE.U32 R6, R16, R36, R2 ;  /* 0x0000002410067225 */ /* 0x000fc800078e0002 */
        /* <DEDUP_REMOVED lines=12> */
.L_x_3195:
[----:B------:R-:W-:Y:S05]  /*2f510*/  BSYNC B0 ;  /* 0x0000000000007941 */ /* 0x000fea0003800000 */
.L_x_3194:
        /* <DEDUP_REMOVED lines=15> */
.L_x_3197:
[----:B------:R-:W-:Y:S05]  /*2f610*/  BSYNC B0 ;  /* 0x0000000000007941 */ /* 0x000fea0003800000 */
.L_x_3196:
        /* <DEDUP_REMOVED lines=15> */
.L_x_3199:
[----:B------:R-:W-:Y:S05]  /*2f710*/  BSYNC B0 ;  /* 0x0000000000007941 */ /* 0x000fea0003800000 */
.L_x_3198:
[----:B-12---:R-:W-:Y:S02]  /*2f720*/  MOV R10, 0x50 ;  /* 0x00000050000a7802 */ /* 0x006fe40000000f00 */
[----:B------:R-:W-:-:S03]  /*2f730*/  MOV R9, 0x0 ;  /* 0x0000000000097802 */ /* 0x000fc60000000f00 */
[----:B------:R-:W-:-:S04]  /*2f740*/  IMAD.MOV.U32 R8, RZ, RZ, R10 ;  /* 0x000000ffff087224 */ /* 0x000fc800078e000a */
[----:B---34-:R-:W-:Y:S05]  /*2f750*/  @P1 RET.REL.NODEC R8 `(_ZN5flash24flash_fwd_splitkv_kernelI23Flash_fwd_kernel_traitsILi64ELi64ELi256ELi4ELb0ELb0EN7cutlass6half_tE19Flash_kernel_traitsILi64ELi64ELi256ELi4ES3_EELb1ELb0ELb1ELb0ELb0ELb0ELb0ELb1EEEvNS_16Flash_fwd_paramsE) ;  /* 0xfffffd0808281950 */ /* 0x018fea0003c3ffff */
        /* <DEDUP_REMOVED lines=14> */
[----:B------:R-:W-:Y:S05]  /*2f840*/  RET.REL.NODEC R2 `(_ZN5flash24flash_fwd_splitkv_kernelI23Flash_fwd_kernel_traitsILi64ELi64ELi256ELi4ELb0ELb0EN7cutlass6half_tE19Flash_kernel_traitsILi64ELi64ELi256ELi4ES3_EELb1ELb0ELb1ELb0ELb0ELb0ELb0ELb1EEEvNS_16Flash_fwd_paramsE) ;  /* 0xfffffd0402ec7950 */ /* 0x000fea0003c3ffff */
.L_x_3188:
[----:B------:R-:W-:Y:S01]  /*2f850*/  IMAD.MOV.U32 R0, RZ, RZ, 0x2 ;  /* 0x00000002ff007424 */ /* 0x000fe200078e00ff */
[----:B------:R-:W-:Y:S01]  /*2f860*/  MOV R2, R251 ;  /* 0x000000fb00027202 */ /* 0x000fe20000000f00 */
[----:B------:R-:W-:Y:S01]  /*2f870*/  IMAD.MOV.U32 R4, RZ, RZ, -0x1 ;  /* 0xffffffffff047424 */ /* 0x000fe200078e00ff */
[----:B------:R-:W-:-:S07]  /*2f880*/  MOV R3, 0x1f ;  /* 0x0000001f00037802 */ /* 0x000fce0000000f00 */
[----:B-1---5:R-:W-:Y:S05]  /*2f890*/  WARPSYNC.COLLECTIVE R4, `(.L_x_3200) ;  /* 0x0000000004087348 */ /* 0x022fea0003c00000 */
[----:B------:R2:W3:Y:S02]  /*2f8a0*/  SHFL.BFLY P0, R0, R2, R0, R3 ;  /* 0x0c00000002007389 */ /* 0x0004e40000000003 */
[----:B-123-5:R-:W-:Y:S01]  /*2f8b0*/  ENDCOLLECTIVE ;  /* 0x000000000000791b */ /* 0x02efe20003800000 */
.L_x_3200:
[----:B------:R-:W-:Y:S02]  /*2f8c0*/  MOV R5, R0 ;  /* 0x0000000000057202 */ /* 0x000fe40000000f00 */
[----:B------:R-:W-:-:S03]  /*2f8d0*/  MOV R0, 0x1 ;  /* 0x0000000100007802 */ /* 0x000fc60000000f00 */
[----:B------:R-:W-:-:S04]  /*2f8e0*/  FADD.FTZ R5, R5, R251 ;  /* 0x000000fb05057221 */ /* 0x000fc80000010000 */
[----:B------:R-:W-:-:S07]  /*2f8f0*/  IMAD.MOV.U32 R2, RZ, RZ, R5 ;  /* 0x000000ffff027224 */ /* 0x000fce00078e0005 */
[----:B------:R-:W-:Y:S05]  /*2f900*/  WARPSYNC.COLLECTIVE R4, `(.L_x_3201) ;  /* 0x0000000004087348 */ /* 0x000fea0003c00000 */
[----:B------:R1:W2:Y:S02]  /*2f910*/  SHFL.BFLY P0, R0, R2, R0, R3 ;  /* 0x0c00000002007389 */ /* 0x0002a40000000003 */
[----:B-12---:R-:W-:Y:S01]  /*2f920*/  ENDCOLLECTIVE ;  /* 0x000000000000791b */ /* 0x006fe20003800000 */
.L_x_3201:
[----:B------:R-:W-:Y:S01]  /*2f930*/  IMAD.MOV.U32 R6, RZ, RZ, R0 ;  /* 0x000000ffff067224 */ /* 0x000fe200078e0000 */
[----:B------:R-:W-:Y:S02]  /*2f940*/  MOV R0, 0x2 ;  /* 0x0000000200007802 */ /* 0x000fe40000000f00 */
[----:B------:R-:W-:Y:S01]  /*2f950*/  MOV R2, R250 ;  /* 0x000000fa00027202 */ /* 0x000fe20000000f00 */
[----:B------:R-:W-:-:S07]  /*2f960*/  FADD.FTZ R19, R5, R6 ;  /* 0x0000000605137221 */ /* 0x000fce0000010000 */
[----:B------:R-:W-:Y:S05]  /*2f970*/  WARPSYNC.COLLECTIVE R4, `(.L_x_3202) ;  /* 0x0000000004087348 */ /* 0x000fea0003c00000 */
[----:B------:R1:W2:Y:S02]  /*2f980*/  SHFL.BFLY P0, R0, R2, R0, R3 ;  /* 0x0c00000002007389 */ /* 0x0002a40000000003 */
[----:B-12---:R-:W-:Y:S01]  /*2f990*/  ENDCOLLECTIVE ;  /* 0x000000000000791b */ /* 0x006fe20003800000 */
.L_x_3202:
[----:B------:R-:W-:Y:S01]  /*2f9a0*/  IMAD.MOV.U32 R2, RZ, RZ, R0 ;  /* 0x000000ffff027224 */ /* 0x000fe200078e0000 */
[----:B------:R-:W-:-:S03]  /*2f9b0*/  MOV R0, 0x1 ;  /* 0x0000000100007802 */ /* 0x000fc60000000f00 */
[----:B------:R-:W-:-:S07]  /*2f9c0*/  FADD.FTZ R2, R2, R250 ;  /* 0x000000fa02027221 */ /* 0x000fce0000010000 */
[----:B------:R-:W-:Y:S05]  /*2f9d0*/  WARPSYNC.COLLECTIVE R4, `(.L_x_3203) ;  /* 0x0000000004087348 */ /* 0x000fea0003c00000 */
[----:B------:R1:W2:Y:S02]  /*2f9e0*/  SHFL.BFLY P0, R0, R2, R0, R3 ;  /* 0x0c00000002007389 */ /* 0x0002a40000000003 */
[----:B-12---:R-:W-:Y:S01]  /*2f9f0*/  ENDCOLLECTIVE ;  /* 0x000000000000791b */ /* 0x006fe20003800000 */
.L_x_3203:
[----:B------:R-:W-:Y:S01]  /*2fa00*/  MOV R3, R0 ;  /* 0x0000000000037202 */ /* 0x000fe20000000f00 */
[----:B------:R-:W-:Y:S06]  /*2fa10*/  BRA `(.L_x_3204) ;  /* 0xffffffe800cc7947 */ /* 0x000fec000383ffff */
.L_x_3205:
        /* <DEDUP_REMOVED lines=14> */
.L_x_7850:


//--------------------- .text._ZN5flash24flash_fwd_splitkv_kernelI23Flash_fwd_kernel_traitsILi64ELi64ELi256ELi4ELb0ELb0EN7cutlass6half_tE19Flash_kernel_traitsILi64ELi64ELi256ELi4ES3_EELb1ELb0ELb1ELb0ELb0ELb1ELb0ELb1EEEvNS_16Flash_fwd_paramsE --------------------------
	.section	.text._ZN5flash24flash_fwd_splitkv_kernelI23Flash_fwd_kernel_traitsILi64ELi64ELi256ELi4ELb0ELb0EN7cutlass6half_tE19Flash_kernel_traitsILi64ELi64ELi256ELi4ES3_EELb1ELb0ELb1ELb0ELb0ELb1ELb0ELb1EEEvNS_16Flash_fwd_paramsE,"ax",@progbits
	.align	128
        .global         _ZN5flash24flash_fwd_splitkv_kernelI23Flash_fwd_kernel_traitsILi64ELi64ELi256ELi4ELb0ELb0EN7cutlass6half_tE19Flash_kernel_traitsILi64ELi64ELi256ELi4ES3_EELb1ELb0ELb1ELb0ELb0ELb1ELb0ELb1EEEvNS_16Flash_fwd_paramsE
        .type           _ZN5flash24flash_fwd_splitkv_kernelI23Flash_fwd_kernel_traitsILi64ELi64ELi256ELi4ELb0ELb0EN7cutlass6half_tE19Flash_kernel_traitsILi64ELi64ELi256ELi4ES3_EELb1ELb0ELb1ELb0ELb0ELb1ELb0ELb1EEEvNS_16Flash_fwd_paramsE,@function
        .size           _ZN5flash24flash_fwd_splitkv_kernelI23Flash_fwd_kernel_traitsILi64ELi64ELi256ELi4ELb0ELb0EN7cutlass6half_tE19Flash_kernel_traitsILi64ELi64ELi256ELi4ES3_EELb1ELb0ELb1ELb0ELb0ELb1ELb0ELb1EEEvNS_16Flash_fwd_paramsE,(.L_x_7851 - _ZN5flash24flash_fwd_splitkv_kernelI23Flash_fwd_kernel_traitsILi64ELi64ELi256ELi4ELb0ELb0EN7cutlass6half_tE19Flash_kernel_traitsILi64ELi64ELi256ELi4ES3_EELb1ELb0ELb1ELb0ELb0ELb1ELb0ELb1EEEvNS_16Flash_fwd_paramsE)
        .other          _ZN5flash24flash_fwd_splitkv_kernelI23Flash_fwd_kernel_traitsILi64ELi64ELi256ELi4ELb0ELb0EN7cutlass6half_tE19Flash_kernel_traitsILi64ELi64ELi256ELi4ES3_EELb1ELb0ELb1ELb0ELb0ELb1ELb0ELb1EEEvNS_16Flash_fwd_paramsE,@"STO_CUDA_ENTRY STV_DEFAULT"
_ZN5flash24flash_fwd_splitkv_kernelI23Flash_fwd_kernel_traitsILi64ELi64ELi256ELi4ELb0ELb0EN7cutlass6half_tE19Flash_kernel_traitsILi64ELi64ELi256ELi4ES3_EELb1ELb0ELb1ELb0ELb0ELb1ELb0ELb1EEEvNS_16Flash_fwd_paramsE:
.text._ZN5flash24flash_fwd_splitkv_kernelI23Flash_fwd_kernel_traitsILi64ELi64ELi256ELi4ELb0ELb0EN7cutlass6half_tE19Flash_kernel_traitsILi64ELi64ELi256ELi4ES3_EELb1ELb0ELb1ELb0ELb0ELb1ELb0ELb1EEEvNS_16Flash_fwd_paramsE:
[----:B------:R-:W1:Y:S08]  /*0000*/  LDC R1, c[0x0][0x28] ;  /* 0x00000a00ff017b82 */ /* 0x000e700000000800 */
[----:B------:R-:W2:Y:S01]  /*0010*/  LDC.64 R22, c[0x0][0x198] ;  /* 0x00006600ff167b82 */ /* 0x000ea20000000a00 */
[----:B------:R-:W-:Y:S01]  /*0020*/  BSSY B3, `(.L_x_3206) ;  /* 0x0000003000037945 */ /* 0x000fe20003800000 */
[----:B-1----:R-:W-:-:S06]  /*0030*/  IADD3 R1, R1, -0x1d8, RZ ;  /* 0xfffffe2801017810 */ /* 0x002fcc0007ffe0ff */
[----:B--2---:R-:W-:Y:S05]  /*0040*/  CALL.REL.NOINC `($_ZN5flash24flash_fwd_splitkv_kernelI23Flash_fwd_kernel_traitsILi64ELi64ELi256ELi4ELb0ELb0EN7cutlass6half_tE19Flash_kernel_traitsILi64ELi64ELi256ELi4ES3_EELb1ELb0ELb1ELb0ELb0ELb1ELb0ELb1EEEvNS_16Flash_fwd_paramsE$_ZN5flash30compute_attn_1rowblock_splitkvI23Flash_fwd_kernel_traitsILi64ELi64ELi256ELi4ELb0ELb0EN7cutlass6half_tE19Flash_kernel_traitsILi64ELi64ELi256ELi4ES3_EELb1ELb0ELb1ELb0ELb0ELb1ELb0ELb1ENS_16Flash_fwd_paramsEEEvRKT8_iiiii) ;  /* 0x0000000000087944 */ /* 0x004fea0003c00000 */
[----:B------:R-:W-:Y:S05]  /*0050*/  BSYNC B3 ;  /* 0x0000000000037941 */ /* 0x000fea0003800000 */
.L_x_3206:
[----:B------:R-:W-:Y:S05]  /*0060*/  EXIT ;  /* 0x000000000000794d */ /* 0x000fea0003800000 */
        .type           $_ZN5flash24flash_fwd_splitkv_kernelI23Flash_fwd_kernel_traitsILi64ELi64ELi256ELi4ELb0ELb0EN7cutlass6half_tE19Flash_kernel_traitsILi64ELi64ELi256ELi4ES3_EELb1ELb0ELb1ELb0ELb0ELb1ELb0ELb1EEEvNS_16Flash_fwd_paramsE$_ZN5flash30compute_attn_1rowblock_splitkvI23Flash_fwd_kernel_traitsILi64ELi64ELi256ELi4ELb0ELb0EN7cutlass6half_tE19Flash_kernel_traitsILi64ELi64ELi256ELi4ES3_EELb1ELb0ELb1ELb0ELb0ELb1ELb0ELb1ENS_16Flash_fwd_paramsEEEvRKT8_iiiii,@function
        .size           $_ZN5flash24flash_fwd_splitkv_kernelI23Flash_fwd_kernel_traitsILi64ELi64ELi256ELi4ELb0ELb0EN7cutlass6half_tE19Flash_kernel_traitsILi64ELi64ELi256ELi4ES3_EELb1ELb0ELb1ELb0ELb0ELb1ELb0ELb1EEEvNS_16Flash_fwd_paramsE$_ZN5flash30compute_attn_1rowblock_splitkvI23Flash_fwd_kernel_traitsILi64ELi64ELi256ELi4ELb0ELb0EN7cutlass6half_tE19Flash_kernel_traitsILi64ELi64ELi256ELi4ES3_EELb1ELb0ELb1ELb0ELb0ELb1ELb0ELb1ENS_16Flash_fwd_paramsEEEvRKT8_iiiii,(.L_x_7851 - $_ZN5flash24flash_fwd_splitkv_kernelI23Flash_fwd_kernel_traitsILi64ELi64ELi256ELi4ELb0ELb0EN7cutlass6half_tE19Flash_kernel_traitsILi64ELi64ELi256ELi4ES3_EELb1ELb0ELb1ELb0ELb0ELb1ELb0ELb1EEEvNS_16Flash_fwd_paramsE$_ZN5flash30compute_attn_1rowblock_splitkvI23Flash_fwd_kernel_traitsILi64ELi64ELi256ELi4ELb0ELb0EN7cutlass6half_tE19Flash_kernel_traitsILi64ELi64ELi256ELi4ES3_EELb1ELb0ELb1ELb0ELb0ELb1ELb0ELb1ENS_16Flash_fwd_paramsEEEvRKT8_iiiii)
$_ZN5flash24flash_fwd_splitkv_kernelI23Flash_fwd_kernel_traitsILi64ELi64ELi256ELi4ELb0ELb0EN7cutlass6half_tE19Flash_kernel_traitsILi64ELi64ELi256ELi4ES3_EELb1ELb0ELb1ELb0ELb0ELb1ELb0ELb1EEEvNS_16Flash_fwd_paramsE$_ZN5flash30compute_attn_1rowblock_splitkvI23Flash_fwd_kernel_traitsILi64ELi64ELi256ELi4ELb0ELb0EN7cutlass6half_tE19Flash_kernel_traitsILi64ELi64ELi256ELi4ES3_EELb1ELb0ELb1ELb0ELb0ELb1ELb0ELb1ENS_16Flash_fwd_paramsEEEvRKT8_iiiii:
        /* <DEDUP_REMOVED lines=30> */
.L_x_3208:
[----:B------:R-:W-:Y:S05]  /*0250*/  BSYNC B0 ;  /* 0x0000000000007941 */ /* 0x000fea0003800000 */
.L_x_3207:
        /* <DEDUP_REMOVED lines=8> */
.L_x_3210:
[----:B------:R3:W5:Y:S02]  /*02e0*/  LD.E R0, desc[UR6][R22.64+0xb8] ;  /* 0x0000b80616007980 */ /* 0x000764000c101900 */
.L_x_3211:
[----:B------:R-:W-:Y:S05]  /*02f0*/  BSYNC B0 ;  /* 0x0000000000007941 */ /* 0x000fea0003800000 */
.L_x_3209:
        /* <DEDUP_REMOVED lines=10> */
.L_x_3213:
[----:B------:R-:W2:Y:S01]  /*03a0*/  LD.E.64 R2, desc[UR6][R22.64+0x108] ;  /* 0x0001080616027980 */ /* 0x000ea2000c101b00 */
[----:B------:R-:W-:Y:S01]  /*03b0*/  BSSY B0, `(.L_x_3215) ;  /* 0x0000006000007945 */ /* 0x000fe20003800000 */
[----:B------:R-:W-:Y:S01]  /*03c0*/  IMAD.MOV.U32 R0, RZ, RZ, RZ ;  /* 0x000000ffff007224 */ /* 0x000fe200078e00ff */
[----:B--2---:R-:W-:-:S04]  /*03d0*/  ISETP.NE.U32.AND P0, PT, R2, RZ, PT ;  /* 0x000000ff0200720c */ /* 0x004fc80003f05070 */
[----:B------:R-:W-:-:S13]  /*03e0*/  ISETP.NE.AND.EX P0, PT, R3, RZ, PT, P0 ;  /* 0x000000ff0300720c */ /* 0x000fda0003f05300 */
[----:B------:R-:W-:Y:S05]  /*03f0*/  @!P0 BRA `(.L_x_3216) ;  /* 0x0000000000048947 */ /* 0x000fea0003800000 */
[----:B------:R2:W5:Y:S02]  /*0400*/  LD.E R0, desc[UR6][R22.64+0xbc] ;  /* 0x0000bc0616007980 */ /* 0x000564000c101900 */
.L_x_3216:
[----:B------:R-:W-:Y:S05]  /*0410*/  BSYNC B0 ;  /* 0x0000000000007941 */ /* 0x000fea0003800000 */
.L_x_3215:
[----:B-----5:R-:W-:Y:S02]  /*0420*/  IADD3 R248, R166, R0, RZ ;  /* 0x00000000a6f87210 */ /* 0x020fe40007ffe0ff */
.L_x_3214:
[----:B------:R-:W-:Y:S05]  /*0430*/  BSYNC B1 ;  /* 0x0000000000017941 */ /* 0x000fea0003800000 */
.L_x_3212:
[----:B------:R-:W4:Y:S01]  /*0440*/  S2R R37, SR_CTAID.X ;  /* 0x0000000000257919 */ /* 0x000f220000002500 */
[----:B------:R-:W-:Y:S01]  /*0450*/  MOV R28, 0x50 ;  /* 0x00000050001c7802 */ /* 0x000fe20000000f00 */
[----:B------:R-:W-:-:S03]  /*0460*/  IMAD.MOV.U32 R3, RZ, RZ, 0x0 ;  /* 0x00000000ff037424 */ /* 0x000fc600078e00ff */
[----:B------:R-:W-:Y:S01]  /*0470*/  MOV R2, R28 ;  /* 0x0000001c00027202 */ /* 0x000fe20000000f00 */
[----:B----4-:R-:W-:-:S05]  /*0480*/  IMAD.SHL.U32 R33, R37, 0x40, RZ ;  /* 0x0000004025217824 */ /* 0x010fca00078e00ff */
[----:B------:R-:W-:-:S13]  /*0490*/  ISETP.GT.AND P0, PT, R8, R33, PT ;  /* 0x000000210800720c */ /* 0x000fda0003f04270 */
[----:B-123--:R-:W-:Y:S05]  /*04a0*/  @!P0 RET.REL.NODEC R2 `(_ZN5flash24flash_fwd_splitkv_kernelI23Flash_fwd_kernel_traitsILi64ELi64ELi256ELi4ELb0ELb0EN7cutlass6half_tE19Flash_kernel_traitsILi64ELi64ELi256ELi4ES3_EELb1ELb0ELb1ELb0ELb0ELb1ELb0ELb1EEEvNS_16Flash_fwd_paramsE) ;  /* 0xfffffff802d48950 */ /* 0x00efea0003c3ffff */
        /* <DEDUP_REMOVED lines=87> */
.L_x_3219:
[----:B------:R-:W-:Y:S05]  /*0a20*/  BSYNC B0 ;  /* 0x0000000000007941 */ /* 0x000fea0003800000 */
.L_x_3218:
        /* <DEDUP_REMOVED lines=20> */
.L_x_3221:
[----:B------:R-:W-:Y:S05]  /*0b70*/  BSYNC B0 ;  /* 0x0000000000007941 */ /* 0x000fea0003800000 */
.L_x_3220:
        /* <DEDUP_REMOVED lines=13> */
.L_x_3223:
[----:B------:R-:W-:Y:S05]  /*0c50*/  BSYNC B0 ;  /* 0x0000000000007941 */ /* 0x000fea0003800000 */
.L_x_3222:
        /* <DEDUP_REMOVED lines=12> */
.L_x_3225:
[----:B------:R-:W-:Y:S05]  /*0d20*/  BSYNC B0 ;  /* 0x0000000000007941 */ /* 0x000fea0003800000 */
.L_x_3224:
[----:B---3--:R-:W-:Y:S01]  /*0d30*/  MOV R2, R28 ;  /* 0x0000001c00027202 */ /* 0x008fe20000000f00 */
[----:B------:R-:W-:Y:S01]  /*0d40*/  @!P6 ST.E desc[UR6][R14.64], R16 ;  /* 0x000000100e00e985 */ /* 0x000fe2000c101906 */
[----:B------:R-:W-:-:S03]  /*0d50*/  MOV R3, 0x0 ;  /* 0x0000000000037802 */ /* 0x000fc60000000f00 */
[----:B------:R-:W-:Y:S04]  /*0d60*/  @!P5 ST.E desc[UR6][R14.64+0x40], R13 ;  /* 0x0000400d0e00d985 */ /* 0x000fe8000c101906 */
[----:B------:R1:W-:Y:S02]  /*0d70*/  @!P4 ST.E desc[UR6][R14.64+0x80], R12 ;  /* 0x0000800c0e00c985 */ /* 0x0003e4000c101906 */
[----:B-12--5:R-:W-:Y:S05]  /*0d80*/  @P3 RET.REL.NODEC R2 `(_ZN5flash24flash_fwd_splitkv_kernelI23Flash_fwd_kernel_traitsILi64ELi64ELi256ELi4ELb0ELb0EN7cutlass6half_tE19Flash_kernel_traitsILi64ELi64ELi256ELi4ES3_EELb1ELb0ELb1ELb0ELb0ELb1ELb0ELb1EEEvNS_16Flash_fwd_paramsE) ;  /* 0xfffffff0029c3950 */ /* 0x026fea0003c3ffff */
[----:B------:R-:W-:Y:S02]  /*0d90*/  MOV R0, 0x7f800000 ;  /* 0x7f80000000007802 */ /* 0x000fe40000000f00 */
[----:B------:R-:W-:Y:S02]  /*0da0*/  MOV R2, R28 ;  /* 0x0000001c00027202 */ /* 0x000fe40000000f00 */
[----:B------:R-:W-:Y:S01]  /*0db0*/  MOV R3, 0x0 ;  /* 0x0000000000037802 */ /* 0x000fe20000000f00 */
[----:B------:R1:W-:Y:S03]  /*0dc0*/  ST.E desc[UR6][R14.64+0xc0], R0 ;  /* 0x0000c0000e007985 */ /* 0x0003e6000c101906 */
[----:B-1----:R-:W-:Y:S05]  /*0dd0*/  RET.REL.NODEC R2 `(_ZN5flash24flash_fwd_splitkv_kernelI23Flash_fwd_kernel_traitsILi64ELi64ELi256ELi4ELb0ELb0EN7cutlass6half_tE19Flash_kernel_traitsILi64ELi64ELi256ELi4ES3_EELb1ELb0ELb1ELb0ELb0ELb1ELb0ELb1EEEvNS_16Flash_fwd_paramsE) ;  /* 0xfffffff002887950 */ /* 0x002fea0003c3ffff */
.L_x_3217:
        /* <DEDUP_REMOVED lines=23> */
[----:B------:R-:W-:-:S03]  /*0f50*/  ISETP.NE.U32.AND P0, PT, R8, RZ, PT ;  /* 0x000000ff0800720c */ /* 0x000fc60003f05070 */
[----:B------:R1:W-:Y:S01]  /*0f60*/  STL.64 [R1], R8 ;  /* 0x0000000801007387 */ /* 0x0003e20000100a00 */
        /* <DEDUP_REMOVED lines=8> */
[----:B------:R-:W5:Y:S01]  /*0ff0*/  LD.E.64 R26, desc[UR6][R22.64+0x58] ;  /* 0x00005806161a7980 */ /* 0x000f62000c101b00 */
[----:B---3--:R-:W-:-:S04]  /*1000*/  IABS R4, R13 ;  /* 0x0000000d00047213 */ /* 0x008fc80000000000 */
[----:B------:R-:W3:Y:S08]  /*1010*/  I2F.RP R2, R4 ;  /* 0x0000000400027306 */ /* 0x000ef00000209400 */
[----:B---3--:R-:W3:Y:S02]  /*1020*/  MUFU.RCP R2, R2 ;  /* 0x0000000200027308 */ /* 0x008ee40000001000 */
[----:B---3--:R-:W-:-:S06]  /*1030*/  VIADD R2, R2, 0xffffffe ;  /* 0x0ffffffe02027836 */ /* 0x008fcc0000000000 */
[----:B------:R-:W3:Y:S01]  /*1040*/  F2I.FTZ.U32.TRUNC.NTZ R3, R2 ;  /* 0x0000000200037305 */ /* 0x000ee2000021f000 */
[----:B------:R-:W-:Y:S01]  /*1050*/  IABS R6, R13 ;  /* 0x0000000d00067213 */ /* 0x000fe20000000000 */
[----:B---3--:R-:W-:Y:S01]  /*1060*/  IMAD.MOV R0, RZ, RZ, -R3 ;  /* 0x000000ffff007224 */ /* 0x008fe200078e0a03 */
        /* <DEDUP_REMOVED lines=21> */
[----:B------:R-:W-:Y:S02]  /*11c0*/  IMAD.WIDE R2, R5, 0x4, R8 ;  /* 0x0000000405027825 */ /* 0x000fe400078e0208 */
[----:B-1----:R-:W3:Y:S04]  /*11d0*/  LD.E.64 R8, desc[UR6][R22.64+0x28] ;  /* 0x0000280616087980 */ /* 0x002ee8000c101b00 */
        /* <DEDUP_REMOVED lines=53> */
[----:B-1----:R-:W-:Y:S05]  /*1530*/  BRA `(.L_x_3228) ;  /* 0x0000000400587947 */ /* 0x002fea0003800000 */
.L_x_3227:
[----:B------:R-:W1:Y:S01]  /*1540*/  LD.E R11, desc[UR6][R22.64+0x68] ;  /* 0x00006806160b7980 */ /* 0x000e62000c101900 */
[----:B------:R-:W-:-:S03]  /*1550*/  ISETP.NE.AND P3, PT, R21, -0x1, PT ;  /* 0xffffffff1500780c */ /* 0x000fc60003f65270 */
[----:B------:R-:W3:Y:S04]  /*1560*/  LD.E.64 R2, desc[UR6][R22.64+0x40] ;  /* 0x0000400616027980 */ /* 0x000ee8000c101b00 */
[----:B------:R-:W4:Y:S04]  /*1570*/  LD.E.64 R192, desc[UR6][R22.64+0x38] ;  /* 0x0000380616c07980 */ /* 0x000f28000c101b00 */
        /* <DEDUP_REMOVED lines=8> */
[----:B-1----:R-:W-:Y:S01]  /*1600*/  IABS R8, R11 ;  /* 0x0000000b00087213 */ /* 0x002fe20000000000 */
[----:B---3--:R1:W-:Y:S01]  /*1610*/  STL.64 [R1+0x20], R2 ;  /* 0x0000200201007387 */ /* 0x0083e20000100a00 */
[----:B------:R-:W-:Y:S02]  /*1620*/  IMAD.MOV.U32 R24, RZ, RZ, R2 ;  /* 0x000000ffff187224 */ /* 0x000fe400078e0002 */
[----:B-1----:R-:W1:Y:S08]  /*1630*/  I2F.RP R2, R8 ;  /* 0x0000000800027306 */ /* 0x002e700000209400 */
[----:B-1----:R-:W1:Y:S01]  /*1640*/  MUFU.RCP R2, R2 ;  /* 0x0000000200027308 */ /* 0x002e620000001000 */
[----:B------:R-:W-:-:S02]  /*1650*/  MOV R25, R3 ;  /* 0x0000000300197202 */ /* 0x000fc40000000f00 */
[----:B-1----:R-:W-:-:S05]  /*1660*/  IADD3 R2, R2, 0xffffffe, RZ ;  /* 0x0ffffffe02027810 */ /* 0x002fca0007ffe0ff */
        /* <DEDUP_REMOVED lines=11> */
[----:B----4-:R-:W-:-:S03]  /*1720*/  @!P3 IMAD R2, R193, R10, RZ ;  /* 0x0000000ac102b224 */ /* 0x010fc600078e02ff */
[----:B------:R-:W-:Y:S01]  /*1730*/  ISETP.GT.U32.AND P0, PT, R8, R0, PT ;  /* 0x000000000800720c */ /* 0x000fe20003f04070 */
[----:B------:R-:W-:Y:S02]  /*1740*/  @!P3 IMAD R5, R5, R192, R2 ;  /* 0x000000c00505b224 */ /* 0x000fe400078e0202 */
[----:B------:R-:W-:Y:S01]  /*1750*/  @!P3 IMAD.WIDE.U32 R2, R192, R10, RZ ;  /* 0x0000000ac002b225 */ /* 0x000fe200078e00ff */
[----:B------:R-:W-:-:S03]  /*1760*/  @P3 IADD3 R4, R10, R21, RZ ;  /* 0x000000150a043210 */ /* 0x000fc60007ffe0ff */
[----:B------:R-:W-:Y:S02]  /*1770*/  @!P3 IMAD.IADD R3, R3, 0x1, R5 ;  /* 0x000000010303b824 */ /* 0x000fe400078e0205 */
[----:B--2---:R-:W-:Y:S02]  /*1780*/  @!P3 IMAD R7, R7, R12, RZ ;  /* 0x0000000c0707b224 */ /* 0x004fe400078e02ff */
        /* <DEDUP_REMOVED lines=48> */
[----:B------:R-:W-:Y:S02]  /*1a90*/  MOV R16, R0 ;  /* 0x0000000000107202 */ /* 0x000fe40000000f00 */
.L_x_3228:
[----:B------:R-:W-:Y:S05]  /*1aa0*/  BSYNC B0 ;  /* 0x0000000000007941 */ /* 0x000fea0003800000 */
.L_x_3226:
        /* <DEDUP_REMOVED lines=9> */
[----:B------:R2:W5:Y:S04]  /*1b40*/  LD.E.64 R168, desc[UR6][R22.64] ;  /* 0x0000000616a87980 */ /* 0x000568000c101b00 */
[----:B------:R-:W4:Y:S01]  /*1b50*/  LD.E R31, desc[UR6][R22.64+0xc0] ;  /* 0x0000c006161f7980 */ /* 0x000f22000c101900 */
        /* <DEDUP_REMOVED lines=12> */
[----:B------:R-:W-:-:S02]  /*1c20*/  LEA.HI R245, R30, R36, RZ, 0x4 ;  /* 0x000000241ef57211 */ /* 0x000fc400078f20ff */
[----:B------:R-:W-:Y:S02]  /*1c30*/  SHF.R.S32.HI R219, RZ, 0x1f, R38 ;  /* 0x0000001fffdb7819 */ /* 0x000fe40000011426 */
[----:B------:R-:W-:Y:S01]  /*1c40*/  SHF.R.S32.HI R81, RZ, 0x1f, R80 ;  /* 0x0000001fff517819 */ /* 0x000fe20000011450 */
[----:B------:R-:W-:Y:S01]  /*1c50*/  IMAD.MOV.U32 R190, RZ, RZ, 0x20 ;  /* 0x00000020ffbe7424 */ /* 0x000fe200078e00ff */
[C---:B------:R-:W-:Y:S01]  /*1c60*/  SHF.L.U64.HI R194, R192.reuse, 0x4, R193 ;  /* 0x00000004c0c27819 */ /* 0x040fe200000102c1 */
[----:B------:R-:W-:Y:S01]  /*1c70*/  IMAD.SHL.U32 R118, R192, 0x10, RZ ;  /* 0x00000010c0767824 */ /* 0x000fe200078e00ff */
[----:B------:R-:W-:Y:S01]  /*1c80*/  SHF.L.U32 R246, R213, 0x2, RZ ;  /* 0x00000002d5f67819 */ /* 0x000fe200000006ff */
        /* <DEDUP_REMOVED lines=30> */
[----:B------:R-:W-:Y:S02]  /*1e70*/  IMAD.X R5, R135, 0x1, R3, P1 ;  /* 0x0000000187057824 */ /* 0x000fe400008e0603 */
        /* <DEDUP_REMOVED lines=27> */
[----:B------:R-:W-:Y:S02]  /*2030*/  SHF.L.U64.HI R4, R33, 0x4, R35 ;  /* 0x0000000421047819 */ /* 0x000fe40000010223 */
[----:B------:R-:W-:Y:S01]  /*2040*/  SHF.R.S32.HI R2, RZ, 0x8, R2 ;  /* 0x00000008ff027819 */ /* 0x000fe20000011402 */
[----:B------:R1:W-:Y:S01]  /*2050*/  STL [R1+0x10], R31 ;  /* 0x0000101f01007387 */ /* 0x0003e20000100800 */
[----:B------:R-:W-:-:S02]  /*2060*/  IMAD.IADD R243, R0, 0x1, -R11 ;  /* 0x0000000100f37824 */ /* 0x000fc400078e0a0b */
[----:B------:R-:W-:Y:S01]  /*2070*/  VIMNMX R119, RZ, R2, !PT ;  /* 0x00000002ff777248 */ /* 0x000fe20007fe0100 */
[----:B------:R1:W-:Y:S02]  /*2080*/  STL [R1+0x8], R4 ;  /* 0x0000080401007387 */ /* 0x0003e40000100800 */
        /* <DEDUP_REMOVED lines=8> */
[----:B------:R-:W-:Y:S01]  /*2110*/  SHF.L.U32 R195, R33, 0x4, RZ ;  /* 0x0000000421c37819 */ /* 0x000fe200000006ff */
[----:B------:R-:W-:Y:S01]  /*2120*/  IMAD.IADD R2, R36, 0x1, -R2 ;  /* 0x0000000124027824 */ /* 0x000fe200078e0a02 */
[----:B------:R-:W-:Y:S01]  /*2130*/  SHF.R.S32.HI R3, RZ, 0x5, R3 ;  /* 0x00000005ff037819 */ /* 0x000fe20000011403 */
[----:B------:R-:W-:Y:S01]  /*2140*/  IMAD.IADD R217, R215, 0x1, R5 ;  /* 0x00000001d7d97824 */ /* 0x000fe200078e0205 */
[----:B------:R-:W-:Y:S02]  /*2150*/  SEL R189, R0, 0xfffffff0, !P1 ;  /* 0xfffffff000bd7807 */ /* 0x000fe40004800000 */
[----:B------:R-:W-:Y:S01]  /*2160*/  SEL R190, R190, 0xffffffe0, !P2 ;  /* 0xffffffe0bebe7807 */ /* 0x000fe20005000000 */
[----:B------:R-:W-:Y:S06]  /*2170*/  @!P0 BRA `(.L_x_3229) ;  /* 0x000000e0002c8947 */ /* 0x000fec0003800000 */
[----:B-1----:R-:W2:Y:S04]  /*2180*/  LD.E.64 R4, desc[UR6][R22.64+0x120] ;  /* 0x0001200616047980 */ /* 0x002ea8000c101b00 */
        /* <DEDUP_REMOVED lines=233> */
.L_x_3333:
[----:B------:R-:W-:Y:S01]  /*3020*/  LOP3.LUT R33, R33, 0xfffffeff, RZ, 0xc0, !PT ;  /* 0xfffffeff21217812 */ /* 0x000fe200078ec0ff */
[----:B------:R-:W2:Y:S01]  /*3030*/  LDL R2, [R1+0x10] ;  /* 0x0000100001027983 */ /* 0x000ea20000100800 */
[----:B------:R-:W-:Y:S01]  /*3040*/  IMAD.SHL.U32 R20, R19, 0x100, RZ ;  /* 0x0000010013147824 */ /* 0x000fe200078e00ff */
[----:B------:R-:W-:Y:S02]  /*3050*/  BSSY B2, `(.L_x_3230) ;  /* 0x0000caf000027945 */ /* 0x000fe40003800000 */
[----:B---3--:R-:W3:Y:S01]  /*3060*/  LDL R0, [R1+0x8] ;  /* 0x0000080001007983 */ /* 0x008ee20000100800 */
        /* <DEDUP_REMOVED lines=14> */
[----:B----4-:R-:W-:Y:S01]  /*3150*/  @!P4 LEA R10, P2, R195, R75, 0x1 ;  /* 0x0000004bc30ac211 */ /* 0x010fe200078408ff */
        /* <DEDUP_REMOVED lines=15> */
[----:B---3--:R-:W-:Y:S02]  /*3250*/  @!P3 LEA.HI.X R11, R195, R74, R0, 0x1, P2 ;  /* 0x0000004ac30bb211 */ /* 0x008fe400010f0c00 */
[----:B------:R-:W-:Y:S02]  /*3260*/  ISETP.GE.OR P2, PT, R94, R68, P0 ;  /* 0x000000445e00720c */ /* 0x000fe40000746670 */
        /* <DEDUP_REMOVED lines=253> */
.L_x_3234:
[----:B------:R-:W-:Y:S05]  /*4240*/  BSYNC B0 ;  /* 0x0000000000007941 */ /* 0x000fea0003800000 */
.L_x_3233:
        /* <DEDUP_REMOVED lines=61> */
.L_x_3236:
[----:B------:R-:W-:Y:S05]  /*4620*/  BSYNC B0 ;  /* 0x0000000000007941 */ /* 0x000fea0003800000 */
.L_x_3235:
        /* <DEDUP_REMOVED lines=64> */
.L_x_3238:
[----:B------:R-:W-:Y:S05]  /*4a30*/  BSYNC B0 ;  /* 0x0000000000007941 */ /* 0x000fea0003800000 */
.L_x_3237:
        /* <DEDUP_REMOVED lines=71> */
.L_x_3240:
[----:B------:R-:W-:Y:S05]  /*4eb0*/  BSYNC B0 ;  /* 0x0000000000007941 */ /* 0x000fea0003800000 */
.L_x_3239:
        /* <DEDUP_REMOVED lines=64> */
.L_x_3242:
[----:B------:R-:W-:Y:S05]  /*52c0*/  BSYNC B0 ;  /* 0x0000000000007941 */ /* 0x000fea0003800000 */
.L_x_3241:
        /* <DEDUP_REMOVED lines=71> */
.L_x_3244:
[----:B------:R-:W-:Y:S05]  /*5740*/  BSYNC B0 ;  /* 0x0000000000007941 */ /* 0x000fea0003800000 */
.L_x_3243:
        /* <DEDUP_REMOVED lines=71> */
.L_x_3246:
[----:B------:R-:W-:Y:S05]  /*5bc0*/  BSYNC B0 ;  /* 0x0000000000007941 */ /* 0x000fea0003800000 */
.L_x_3245:
        /* <DEDUP_REMOVED lines=71> */
.L_x_3248:
[----:B------:R-:W-:Y:S05]  /*6040*/  BSYNC B0 ;  /* 0x0000000000007941 */ /* 0x000fea0003800000 */
.L_x_3247:
        /* <DEDUP_REMOVED lines=65> */
.L_x_3250:
[----:B------:R-:W-:Y:S05]  /*6460*/  BSYNC B0 ;  /* 0x0000000000007941 */ /* 0x000fea0003800000 */
.L_x_3249:
        /* <DEDUP_REMOVED lines=71> */
.L_x_3252:
[----:B------:R-:W-:Y:S05]  /*68e0*/  BSYNC B0 ;  /* 0x0000000000007941 */ /* 0x000fea0003800000 */
.L_x_3251:
        /* <DEDUP_REMOVED lines=69> */
.L_x_3254:
[----:B------:R-:W-:Y:S05]  /*6d40*/  BSYNC B0 ;  /* 0x0000000000007941 */ /* 0x000fea0003800000 */
.L_x_3253:
        /* <DEDUP_REMOVED lines=80> */
.L_x_3256:
[----:B------:R-:W-:Y:S05]  /*7250*/  BSYNC B0 ;  /* 0x0000000000007941 */ /* 0x000fea0003800000 */
.L_x_3255:
        /* <DEDUP_REMOVED lines=68> */
.L_x_3258:
[----:B------:R-:W-:Y:S05]  /*76a0*/  BSYNC B0 ;  /* 0x0000000000007941 */ /* 0x000fea0003800000 */
.L_x_3257:
        /* <DEDUP_REMOVED lines=68> */
.L_x_3260:
[----:B------:R-:W-:Y:S05]  /*7af0*/  BSYNC B0 ;  /* 0x0000000000007941 */ /* 0x000fea0003800000 */
.L_x_3259:
        /* <DEDUP_REMOVED lines=68> */
.L_x_3262:
[----:B------:R-:W-:Y:S05]  /*7f40*/  BSYNC B0 ;  /* 0x0000000000007941 */ /* 0x000fea0003800000 */
.L_x_3261:
        /* <DEDUP_REMOVED lines=68> */
.L_x_3264:
[----:B------:R-:W-:Y:S05]  /*8390*/  BSYNC B0 ;  /* 0x0000000000007941 */ /* 0x000fea0003800000 */
.L_x_3263:
        /* <DEDUP_REMOVED lines=10> */
.L_x_3232:
        /* <DEDUP_REMOVED lines=100> */
.L_x_3269:
[----:B------:R-:W-:Y:S05]  /*8a80*/  BSYNC B0 ;  /* 0x0000000000007941 */ /* 0x000fea0003800000 */
.L_x_3268:
[----:B-----5:R2:W-:Y:S02]  /*8a90*/  ST.E.128 desc[UR6][R34.64], R8 ;  /* 0x0000000822007985 */ /* 0x0205e4000c101d06 */
.L_x_3267:
[----:B------:R-:W-:Y:S05]  /*8aa0*/  BSYNC B1 ;  /* 0x0000000000017941 */ /* 0x000fea0003800000 */
.L_x_3266:
        /* <DEDUP_REMOVED lines=99> */
.L_x_3273:
[----:B------:R-:W-:Y:S05]  /*90e0*/  BSYNC B0 ;  /* 0x0000000000007941 */ /* 0x000fea0003800000 */
.L_x_3272:
[----:B-----5:R3:W-:Y:S02]  /*90f0*/  ST.E.128 desc[UR6][R34.64], R8 ;  /* 0x0000000822007985 */ /* 0x0207e4000c101d06 */
.L_x_3271:
[----:B------:R-:W-:Y:S05]  /*9100*/  BSYNC B1 ;  /* 0x0000000000017941 */ /* 0x000fea0003800000 */
.L_x_3270:
        /* <DEDUP_REMOVED lines=99> */
.L_x_3277:
[----:B------:R-:W-:Y:S05]  /*9740*/  BSYNC B0 ;  /* 0x0000000000007941 */ /* 0x000fea0003800000 */
.L_x_3276:
[----:B-----5:R4:W-:Y:S02]  /*9750*/  ST.E.128 desc[UR6][R34.64], R8 ;  /* 0x0000000822007985 */ /* 0x0209e4000c101d06 */
.L_x_3275:
[----:B------:R-:W-:Y:S05]  /*9760*/  BSYNC B1 ;  /* 0x0000000000017941 */ /* 0x000fea0003800000 */
.L_x_3274:
        /* <DEDUP_REMOVED lines=106> */
.L_x_3281:
[----:B------:R-:W-:Y:S05]  /*9e10*/  BSYNC B0 ;  /* 0x0000000000007941 */ /* 0x000fea0003800000 */
.L_x_3280:
[----:B-----5:R2:W-:Y:S02]  /*9e20*/  ST.E.128 desc[UR6][R34.64], R8 ;  /* 0x0000000822007985 */ /* 0x0205e4000c101d06 */
.L_x_3279:
[----:B------:R-:W-:Y:S05]  /*9e30*/  BSYNC B1 ;  /* 0x0000000000017941 */ /* 0x000fea0003800000 */
.L_x_3278:
        /* <DEDUP_REMOVED lines=99> */
.L_x_3285:
[----:B------:R-:W-:Y:S05]  /*a470*/  BSYNC B0 ;  /* 0x0000000000007941 */ /* 0x000fea0003800000 */
.L_x_3284:
[----:B-----5:R2:W-:Y:S02]  /*a480*/  ST.E.128 desc[UR6][R34.64], R8 ;  /* 0x0000000822007985 */ /* 0x0205e4000c101d06 */
.L_x_3283:
[----:B------:R-:W-:Y:S05]  /*a490*/  BSYNC B1 ;  /* 0x0000000000017941 */ /* 0x000fea0003800000 */
.L_x_3282:
        /* <DEDUP_REMOVED lines=106> */
.L_x_3289:
[----:B------:R-:W-:Y:S05]  /*ab40*/  BSYNC B0 ;  /* 0x0000000000007941 */ /* 0x000fea0003800000 */
.L_x_3288:
[----:B-----5:R2:W-:Y:S02]  /*ab50*/  ST.E.128 desc[UR6][R34.64], R8 ;  /* 0x0000000822007985 */ /* 0x0205e4000c101d06 */
.L_x_3287:
[----:B------:R-:W-:Y:S05]  /*ab60*/  BSYNC B1 ;  /* 0x0000000000017941 */ /* 0x000fea0003800000 */
.L_x_3286:
        /* <DEDUP_REMOVED lines=106> */
.L_x_3293:
[----:B------:R-:W-:Y:S05]  /*b210*/  BSYNC B0 ;  /* 0x0000000000007941 */ /* 0x000fea0003800000 */
.L_x_3292:
[----:B-----5:R2:W-:Y:S02]  /*b220*/  ST.E.128 desc[UR6][R34.64], R8 ;  /* 0x0000000822007985 */ /* 0x0205e4000c101d06 */
.L_x_3291:
[----:B------:R-:W-:Y:S05]  /*b230*/  BSYNC B1 ;  /* 0x0000000000017941 */ /* 0x000fea0003800000 */
.L_x_3290:
        /* <DEDUP_REMOVED lines=106> */
.L_x_3297:
[----:B------:R-:W-:Y:S05]  /*b8e0*/  BSYNC B0 ;  /* 0x0000000000007941 */ /* 0x000fea0003800000 */
.L_x_3296:
[----:B-----5:R2:W-:Y:S02]  /*b8f0*/  ST.E.128 desc[UR6][R34.64], R8 ;  /* 0x0000000822007985 */ /* 0x0205e4000c101d06 */
.L_x_3295:
[----:B------:R-:W-:Y:S05]  /*b900*/  BSYNC B1 ;  /* 0x0000000000017941 */ /* 0x000fea0003800000 */
.L_x_3294:
        /* <DEDUP_REMOVED lines=99> */
.L_x_3301:
[----:B------:R-:W-:Y:S05]  /*bf40*/  BSYNC B0 ;  /* 0x0000000000007941 */ /* 0x000fea0003800000 */
.L_x_3300:
[----:B-----5:R2:W-:Y:S02]  /*bf50*/  ST.E.128 desc[UR6][R34.64], R8 ;  /* 0x0000000822007985 */ /* 0x0205e4000c101d06 */
.L_x_3299:
[----:B------:R-:W-:Y:S05]  /*bf60*/  BSYNC B1 ;  /* 0x0000000000017941 */ /* 0x000fea0003800000 */
.L_x_3298:
        /* <DEDUP_REMOVED lines=106> */
.L_x_3305:
[----:B------:R-:W-:Y:S05]  /*c610*/  BSYNC B0 ;  /* 0x0000000000007941 */ /* 0x000fea0003800000 */
.L_x_3304:
[----:B-----5:R2:W-:Y:S02]  /*c620*/  ST.E.128 desc[UR6][R34.64], R8 ;  /* 0x0000000822007985 */ /* 0x0205e4000c101d06 */
.L_x_3303:
[----:B------:R-:W-:Y:S05]  /*c630*/  BSYNC B1 ;  /* 0x0000000000017941 */ /* 0x000fea0003800000 */
.L_x_3302:
        /* <DEDUP_REMOVED lines=106> */
.L_x_3309:
[----:B------:R-:W-:Y:S05]  /*cce0*/  BSYNC B0 ;  /* 0x0000000000007941 */ /* 0x000fea0003800000 */
.L_x_3308:
[----:B-----5:R2:W-:Y:S02]  /*ccf0*/  ST.E.128 desc[UR6][R34.64], R8 ;  /* 0x0000000822007985 */ /* 0x0205e4000c101d06 */
.L_x_3307:
[----:B------:R-:W-:Y:S05]  /*cd00*/  BSYNC B1 ;  /* 0x0000000000017941 */ /* 0x000fea0003800000 */
.L_x_3306:
        /* <DEDUP_REMOVED lines=106> */
.L_x_3313:
[----:B------:R-:W-:Y:S05]  /*d3b0*/  BSYNC B0 ;  /* 0x0000000000007941 */ /* 0x000fea0003800000 */
.L_x_3312:
[----:B-----5:R2:W-:Y:S02]  /*d3c0*/  ST.E.128 desc[UR6][R34.64], R8 ;  /* 0x0000000822007985 */ /* 0x0205e4000c101d06 */
.L_x_3311:
[----:B------:R-:W-:Y:S05]  /*d3d0*/  BSYNC B1 ;  /* 0x0000000000017941 */ /* 0x000fea0003800000 */
.L_x_3310:
        /* <DEDUP_REMOVED lines=106> */
.L_x_3317:
[----:B------:R-:W-:Y:S05]  /*da80*/  BSYNC B0 ;  /* 0x0000000000007941 */ /* 0x000fea0003800000 */
.L_x_3316:
[----:B-----5:R2:W-:Y:S02]  /*da90*/  ST.E.128 desc[UR6][R34.64], R8 ;  /* 0x0000000822007985 */ /* 0x0205e4000c101d06 */
.L_x_3315:
[----:B------:R-:W-:Y:S05]  /*daa0*/  BSYNC B1 ;  /* 0x0000000000017941 */ /* 0x000fea0003800000 */
.L_x_3314:
        /* <DEDUP_REMOVED lines=106> */
.L_x_3321:
[----:B------:R-:W-:Y:S05]  /*e150*/  BSYNC B0 ;  /* 0x0000000000007941 */ /* 0x000fea0003800000 */
.L_x_3320:
[----:B-----5:R2:W-:Y:S02]  /*e160*/  ST.E.128 desc[UR6][R34.64], R8 ;  /* 0x0000000822007985 */ /* 0x0205e4000c101d06 */
.L_x_3319:
[----:B------:R-:W-:Y:S05]  /*e170*/  BSYNC B1 ;  /* 0x0000000000017941 */ /* 0x000fea0003800000 */
.L_x_3318:
        /* <DEDUP_REMOVED lines=106> */
.L_x_3325:
[----:B------:R-:W-:Y:S05]  /*e820*/  BSYNC B0 ;  /* 0x0000000000007941 */ /* 0x000fea0003800000 */
.L_x_3324:
[----:B-----5:R2:W-:Y:S02]  /*e830*/  ST.E.128 desc[UR6][R34.64], R8 ;  /* 0x0000000822007985 */ /* 0x0205e4000c101d06 */
.L_x_3323:
[----:B------:R-:W-:Y:S05]  /*e840*/  BSYNC B1 ;  /* 0x0000000000017941 */ /* 0x000fea0003800000 */
.L_x_3322:
        /* <DEDUP_REMOVED lines=105> */
.L_x_3329:
[----:B------:R-:W-:Y:S05]  /*eee0*/  BSYNC B0 ;  /* 0x0000000000007941 */ /* 0x000fea0003800000 */
.L_x_3328:
[----:B-----5:R2:W-:Y:S02]  /*eef0*/  ST.E.128 desc[UR6][R34.64], R8 ;  /* 0x0000000822007985 */ /* 0x0205e4000c101d06 */
.L_x_3327:
[----:B------:R-:W-:Y:S05]  /*ef00*/  BSYNC B1 ;  /* 0x0000000000017941 */ /* 0x000fea0003800000 */
.L_x_3326:
        /* <DEDUP_REMOVED lines=11> */
.L_x_3231:
        /* <DEDUP_REMOVED lines=184> */
.L_x_3265:
[----:B------:R-:W-:Y:S05]  /*fb40*/  BSYNC B2 ;  /* 0x0000000000027941 */ /* 0x000fea0003800000 */
.L_x_3230:
[----:B------:R-:W5:Y:S01]  /*fb50*/  LDL.64 R12, [R1] ;  /* 0x00000000010c7983 */ /* 0x000f620000100a00 */
[----:B-1----:R-:W-:Y:S01]  /*fb60*/  IMAD.MOV.U32 R2, RZ, RZ, R73 ;  /* 0x000000ffff027224 */ /* 0x002fe200078e0049 */
[----:B------:R-:W-:Y:S01]  /*fb70*/  BSSY B0, `(.L_x_3330) ;  /* 0x0000067000007945 */ /* 0x000fe20003800000 */
[----:B------:R-:W-:Y:S01]  /*fb80*/  IMAD.MOV.U32 R3, RZ, RZ, R72 ;  /* 0x000000ffff037224 */ /* 0x000fe200078e0048 */
[----:B------:R-:W2:Y:S01]  /*fb90*/  LD.E R0, desc[UR6][R22.64+0x128] ;  /* 0x0001280616007980 */ /* 0x000ea2000c101900 */
[----:B-----5:R-:W-:Y:S04]  /*fba0*/  ISETP.NE.U32.AND P1, PT, R12, RZ, PT ;  /* 0x000000ff0c00720c */ /* 0x020fe80003f25070 */
[----:B------:R-:W-:Y:S01]  /*fbb0*/  ISETP.NE.AND.EX P1, PT, R13, RZ, PT, P1 ;  /* 0x000000ff0d00720c */ /* 0x000fe20003f25310 */
[----:B--2---:R-:W-:Y:S05]  /*fbc0*/  IMAD.U32 R0, R0, -0x100, RZ ;  /* 0xffffff0000007824 */ /* 0x004fea00078e00ff */
[C---:B------:R-:W-:Y:S04]  /*fbd0*/  LEA R73, P0, R0.reuse, R2, 0x1 ;  /* 0x0000000200497211 */ /* 0x040fe800078008ff */
[----:B------:R-:W-:Y:S03]  /*fbe0*/  LEA.HI.X.SX32 R72, R0, R3, 0x1, P0 ;  /* 0x0000000300487211 */ /* 0x000fe600000f0eff */
[----:B------:R-:W-:Y:S06]  /*fbf0*/  @!P1 BRA `(.L_x_3331) ;  /* 0x0000000400489947 */ /* 0x000fec0003800000 */
[----:B------:R-:W-:Y:S04]  /*fc00*/  IADD3 R0, R19, -0x1, RZ ;  /* 0xffffffff13007810 */ /* 0x000fe80007ffe0ff */
[----:B------:R-:W-:Y:S11]  /*fc10*/  ISETP.GT.AND P0, PT, R0, R119, PT ;  /* 0x000000770000720c */ /* 0x000ff60003f04270 */
[----:B------:R-:W-:Y:S02]  /*fc20*/  @!UPT UIADD3 URZ, URZ, URZ, URZ ;  /* 0x0000003f3f3ff290 */ /* 0x000fe4000fffe03f */
[----:B------:R-:W-:Y:S05]  /*fc30*/  @!P0 BRA `(.L_x_3332) ;  /* 0x0000000400688947 */ /* 0x000fea0003800000 */
[----:B------:R-:W2:Y:S01]  /*fc40*/  LD.E R3, desc[UR6][R22.64+0x170] ;  /* 0x0001700616037980 */ /* 0x000ea2000c101900 */
[----:B---34-:R-:W-:Y:S02]  /*fc50*/  IABS R9, R18 ;  /* 0x0000001200097213 */ /* 0x018fe40000000000 */
[-C--:B--2---:R-:W-:Y:S02]  /*fc60*/  IABS R5, R3.reuse ;  /* 0x0000000300057213 */ /* 0x084fe40000000000 */
        /* <DEDUP_REMOVED lines=40> */
[----:B------:R-:W2:Y:S01]  /*fef0*/  LD.E.64 R6, desc[UR6][R22.64+0x40] ;  /* 0x0000400616067980 */ /* 0x000ea2000c101b00 */
[C---:B------:R-:W-:Y:S02]  /*ff00*/  LEA R8, P0, R2.reuse, R12, 0x2 ;  /* 0x0000000c02087211 */ /* 0x040fe400078010ff */
[-C--:B------:R-:W-:Y:S02]  /*ff10*/  LEA.HI.X.SX32 R11, R5, R13.reuse, 0x2, P1 ;  /* 0x0000000d050b7211 */ /* 0x080fe400008f16ff */
[C---:B------:R-:W-:Y:S01]  /*ff20*/  LEA.HI.X.SX32 R9, R2.reuse, R13, 0x2, P0 ;  /* 0x0000000d02097211 */ /* 0x040fe200000f16ff */
[----:B------:R-:W-:Y:S01]  /*ff30*/  IMAD.IADD R2, R2, 0x1, -R5 ;  /* 0x0000000102027824 */ /* 0x000fe200078e0a05 */
[----:B------:R-:W3:Y:S03]  /*ff40*/  LD.E.64 R12, desc[UR6][R22.64+0x28] ;  /* 0x00002806160c7980 */ /* 0x000ee6000c101b00 */
[----:B------:R-:W-:Y:S03]  /*ff50*/  IMAD R0, R2, R3, R0 ;  /* 0x0000000302007224 */ /* 0x000fe600078e0200 */
[----:B------:R-:W4:Y:S02]  /*ff60*/  LD.E R4, desc[UR6][R8.64] ;  /* 0x0000000608047980 */ /* 0x000f24000c101900 */
[----:B------:R-:W-:Y:S02]  /*ff70*/  SHF.R.S32.HI R14, RZ, 0x1f, R0 ;  /* 0x0000001fff0e7819 */ /* 0x000fe40000011400 */
[----:B------:R-:W4:Y:S04]  /*ff80*/  LD.E R15, desc[UR6][R10.64] ;  /* 0x000000060a0f7980 */ /* 0x000f28000c101900 */
[----:B------:R-:W5:Y:S06]  /*ff90*/  LD.E.64 R8, desc[UR6][R22.64+0x20] ;  /* 0x0000200616087980 */ /* 0x000f6c000c101b00 */
[----:B------:R-:W5:Y:S01]  /*ffa0*/  LD.E.64 R10, desc[UR6][R22.64+0x38] ;  /* 0x00003806160a7980 */ /* 0x000f62000c101b00 */
[----:B--2---:R-:W-:Y:S04]  /*ffb0*/  IMAD R2, R7, R0, RZ ;  /* 0x0000000007027224 */ /* 0x004fe800078e02ff */
[----:B------:R-:W-:Y:S01]  /*ffc0*/  IMAD R7, R6, R14, R2 ;  /* 0x0000000e06077224 */ /* 0x000fe200078e0202 */
[----:B----4-:R-:W-:Y:S01]  /*ffd0*/  IADD3 R15, -R4, R15, RZ ;  /* 0x0000000f040f7210 */ /* 0x010fe20007ffe1ff */
[----:B------:R-:W-:Y:S03]  /*ffe0*/  IMAD.WIDE.U32 R4, R6, R0, RZ ;  /* 0x0000000006047225 */ /* 0x000fe600078e00ff */
[----:B------:R-:W-:Y:S01]  /*fff0*/  SHF.R.S32.HI R18, RZ, 0x1f, R15 ;  /* 0x0000001fff127819 */ /* 0x000fe2000001140f */
[----:B------:R-:W-:Y:S02]  /*10000*/  IMAD.IADD R5, R5, 0x1, R7 ;  /* 0x0000000105057824 */ /* 0x000fe400078e0207 */
[----:B---3--:R-:W-:Y:S03]  /*10010*/  IMAD.WIDE.U32 R4, R15, R12, R4 ;  /* 0x0000000c0f047225 */ /* 0x008fe600078e0004 */
        /* <DEDUP_REMOVED lines=16> */
.L_x_3331:
[----:B----4-:R-:W-:Y:S01]  /*10120*/  MOV R5, R74 ;  /* 0x0000004a00057202 */ /* 0x010fe20000000f00 */
[----:B---3--:R-:W2:Y:S01]  /*10130*/  LD.E R6, desc[UR6][R22.64+0x40] ;  /* 0x0000400616067980 */ /* 0x008ea2000c101900 */
        /* <DEDUP_REMOVED lines=10> */
.L_x_3332:
[----:B------:R-:W-:Y:S05]  /*101e0*/  BSYNC B0 ;  /* 0x0000000000007941 */ /* 0x000fea0003800000 */
.L_x_3330:
[----:B------:R-:W-:Y:S04]  /*101f0*/  IADD3 R19, R19, -0x1, RZ ;  /* 0xffffffff13137810 */ /* 0x000fe80007ffe0ff */
[----:B------:R-:W-:Y:S11]  /*10200*/  ISETP.GT.AND P0, PT, R19, R119, PT ;  /* 0x000000771300720c */ /* 0x000ff60003f04270 */
[----:B------:R-:W-:Y:S02]  /*10210*/  @!UPT UIADD3 URZ, URZ, URZ, URZ ;  /* 0x0000003f3f3ff290 */ /* 0x000fe4000fffe03f */
[----:B------:R-:W-:Y:S05]  /*10220*/  @P0 BRA `(.L_x_3333) ;  /* 0xffffff2c007c0947 */ /* 0x000fea000383ffff */
.L_x_3229:
[----:B------:R-:W-:Y:S05]  /*10230*/  WARPSYNC.ALL ;  /* 0x0000000000007948 */ /* 0x000fea0003800000 */
[----:B------:R-:W-:Y:S06]  /*10240*/  BAR.SYNC.DEFER_BLOCKING 0x0 ;  /* 0x0000000000007b1d */ /* 0x000fec0000010000 */
[----:B------:R2:W5:Y:S04]  /*10250*/  LDL R137, [R1+0x178] ;  /* 0x0001780001897983 */ /* 0x0005680000100800 */
[----:B---34-:R-:W3:Y:S01]  /*10260*/  LD.E R35, desc[UR6][R22.64+0xd0] ;  /* 0x0000d00616237980 */ /* 0x018ee2000c101900 */
[----:B------:R-:W4:Y:S01]  /*10270*/  S2UR UR4, SR_CgaCtaId ;  /* 0x00000000000479c3 */ /* 0x000f220000008800 */
[----:B------:R-:W-:Y:S01]  /*10280*/  UMOV UR5, 0x400 ;  /* 0x0000040000057882 */ /* 0x000fe20000000000 */
[----:B------:R-:W-:Y:S01]  /*10290*/  BSSY B2, `(.L_x_3334) ;  /* 0x000031a000027945 */ /* 0x000fe20003800000 */
[----:B------:R-:W2:Y:S01]  /*102a0*/  S2R R47, SR_TID.X ;  /* 0x00000000002f7919 */ /* 0x000ea20000002100 */
[C---:B------:R-:W-:Y:S01]  /*102b0*/  SHF.L.U64.HI R6, R170.reuse, 0x4, R171 ;  /* 0x00000004aa067819 */ /* 0x040fe200000102ab */
[----:B-1----:R-:W-:Y:S01]  /*102c0*/  IMAD.SHL.U32 R4, R170, 0x10, RZ ;  /* 0x00000010aa047824 */ /* 0x002fe200078e00ff */
[----:B------:R-:W1:Y:S01]  /*102d0*/  S2R R50, SR_CTAID.Y ;  /* 0x0000000000327919 */ /* 0x000e620000002600 */
[----:B----4-:R-:W-:-:S06]  /*102e0*/  ULEA UR4, UR4, UR5, 0x18 ;  /* 0x0000000504047291 */ /* 0x010fcc000f8ec03f */
[----:B------:R-:W-:Y:S02]  /*102f0*/  LEA R191, R216, UR4, 0x1 ;  /* 0x00000004d8bf7c11 */ /* 0x000fe4000f8e08ff */
[----:B---3--:R-:W-:-:S13]  /*10300*/  ISETP.NE.AND P0, PT, R35, RZ, PT ;  /* 0x000000ff2300720c */ /* 0x008fda0003f05270 */
[----:B-12---:R-:W-:Y:S05]  /*10310*/  @!P0 BRA `(.L_x_3335) ;  /* 0x0000002c00308947 */ /* 0x006fea0003800000 */
[----:B------:R-:W2:Y:S01]  /*10320*/  LD.E.64 R2, desc[UR6][R22.64+0xf0] ;  /* 0x0000f00616027980 */ /* 0x000ea2000c101b00 */
[----:B------:R-:W-:-:S03]  /*10330*/  IMAD.MOV.U32 R0, RZ, RZ, RZ ;  /* 0x000000ffff007224 */ /* 0x000fc600078e00ff */
[----:B------:R-:W3:Y:S04]  /*10340*/  LD.E.U8 R12, desc[UR6][R22.64+0x1b3] ;  /* 0x0001b306160c7980 */ /* 0x000ee8000c101100 */
[----:B------:R-:W5:Y:S04]  /*10350*/  LD.E R39, desc[UR6][R22.64+0xc0] ;  /* 0x0000c00616277980 */ /* 0x000f68000c101900 */
[----:B------:R-:W5:Y:S04]  /*10360*/  LD.E.64 R30, desc[UR6][R22.64+0x148] ;  /* 0x00014806161e7980 */ /* 0x000f68000c101b00 */
[----:B-----5:R-:W5:Y:S01]  /*10370*/  LD.E.64 R28, desc[UR6][R22.64+0x150] ;  /* 0x00015006161c7980 */ /* 0x020f62000c101b00 */
[----:B------:R-:W1:Y:S01]  /*10380*/  S2R R5, SR_CTAID.X ;  /* 0x0000000000057919 */ /* 0x000e620000002500 */
[----:B--2---:R-:W-:-:S04]  /*10390*/  ISETP.NE.U32.AND P1, PT, R2, RZ, PT ;  /* 0x000000ff0200720c */ /* 0x004fc80003f25070 */
[----:B------:R-:W-:-:S13]  /*103a0*/  ISETP.NE.AND.EX P1, PT, R3, RZ, PT, P1 ;  /* 0x000000ff0300720c */ /* 0x000fda0003f25310 */
[----:B------:R-:W-:-:S04]  /*103b0*/  @P1 LEA R2, P0, R50, R2, 0x2 ;  /* 0x0000000232021211 */ /* 0x000fc800078010ff */
[----:B------:R-:W-:-:S05]  /*103c0*/  @P1 LEA.HI.X R3, R50, R3, R247, 0x2, P0 ;  /* 0x0000000332031211 */ /* 0x000fca00000f14f7 */
[----:B------:R2:W4:Y:S01]  /*103d0*/  @P1 LD.E R0, desc[UR6][R2.64] ;  /* 0x0000000602001980 */ /* 0x000522000c101900 */
[----:B-1----:R-:W-:Y:S01]  /*103e0*/  IMAD.SHL.U32 R13, R5, 0x40, RZ ;  /* 0x00000040050d7824 */ /* 0x002fe200078e00ff */
        /* <DEDUP_REMOVED lines=9> */
[----:B--2---:R-:W-:-:S04]  /*10480*/  IMAD.WIDE.U32 R2, R170, 0x30, R216 ;  /* 0x00000030aa027825 */ /* 0x004fc800078e00d8 */
        /* <DEDUP_REMOVED lines=11> */
[----:B----4-:R-:W-:Y:S01]  /*10540*/  IADD3 R11, R0, R166, R13 ;  /* 0x000000a6000b7210 */ /* 0x010fe20007ffe00d */
        /* <DEDUP_REMOVED lines=68> */
.L_x_3340:
[----:B------:R-:W-:Y:S05]  /*10990*/  BSYNC B0 ;  /* 0x0000000000007941 */ /* 0x000fea0003800000 */
.L_x_3339:
[----:B-----5:R3:W-:Y:S02]  /*109a0*/  STS.128 [R191], R4 ;  /* 0x00000004bf007388 */ /* 0x0207e40000000c00 */
.L_x_3338:
[----:B------:R-:W-:Y:S05]  /*109b0*/  BSYNC B1 ;  /* 0x0000000000017941 */ /* 0x000fea0003800000 */
.L_x_3337:
        /* <DEDUP_REMOVED lines=62> */
.L_x_3344:
[----:B------:R-:W-:Y:S05]  /*10da0*/  BSYNC B0 ;  /* 0x0000000000007941 */ /* 0x000fea0003800000 */
.L_x_3343:
[----:B-----5:R1:W-:Y:S02]  /*10db0*/  STS.128 [R191+0x800], R4 ;  /* 0x00080004bf007388 */ /* 0x0203e40000000c00 */
.L_x_3342:
[----:B------:R-:W-:Y:S05]  /*10dc0*/  BSYNC B1 ;  /* 0x0000000000017941 */ /* 0x000fea0003800000 */
.L_x_3341:
        /* <DEDUP_REMOVED lines=63> */
.L_x_3348:
[----:B------:R-:W-:Y:S05]  /*111c0*/  BSYNC B0 ;  /* 0x0000000000007941 */ /* 0x000fea0003800000 */
.L_x_3347:
[----:B-----5:R3:W-:Y:S02]  /*111d0*/  STS.128 [R191+0x1000], R4 ;  /* 0x00100004bf007388 */ /* 0x0207e40000000c00 */
.L_x_3346:
[----:B------:R-:W-:Y:S05]  /*111e0*/  BSYNC B1 ;  /* 0x0000000000017941 */ /* 0x000fea0003800000 */
.L_x_3345:
        /* <DEDUP_REMOVED lines=62> */
.L_x_3351:
[----:B------:R-:W-:Y:S05]  /*115d0*/  BSYNC B0 ;  /* 0x0000000000007941 */ /* 0x000fea0003800000 */
.L_x_3350:
[----:B-----5:R1:W-:Y:S01]  /*115e0*/  STS.128 [R191+0x1800], R4 ;  /* 0x00180004bf007388 */ /* 0x0203e20000000c00 */
[----:B------:R-:W-:Y:S05]  /*115f0*/  BRA `(.L_x_3349) ;  /* 0x0000001c008c7947 */ /* 0x000fea0003800000 */
.L_x_3336:
        /* <DEDUP_REMOVED lines=98> */
.L_x_3355:
[----:B------:R-:W-:Y:S05]  /*11c20*/  BSYNC B0 ;  /* 0x0000000000007941 */ /* 0x000fea0003800000 */
.L_x_3354:
[----:B-----5:R3:W-:Y:S02]  /*11c30*/  STS.128 [R191], R4 ;  /* 0x00000004bf007388 */ /* 0x0207e40000000c00 */
.L_x_3353:
[----:B------:R-:W-:Y:S05]  /*11c40*/  BSYNC B1 ;  /* 0x0000000000017941 */ /* 0x000fea0003800000 */
.L_x_3352:
        /* <DEDUP_REMOVED lines=101> */
.L_x_3359:
[----:B------:R-:W-:Y:S05]  /*122a0*/  BSYNC B0 ;  /* 0x0000000000007941 */ /* 0x000fea0003800000 */
.L_x_3358:
[----:B-----5:R1:W-:Y:S02]  /*122b0*/  STS.128 [R191+0x800], R4 ;  /* 0x00080004bf007388 */ /* 0x0203e40000000c00 */
.L_x_3357:
[----:B------:R-:W-:Y:S05]  /*122c0*/  BSYNC B1 ;  /* 0x0000000000017941 */ /* 0x000fea0003800000 */
.L_x_3356:
        /* <DEDUP_REMOVED lines=102> */
.L_x_3363:
[----:B------:R-:W-:Y:S05]  /*12930*/  BSYNC B0 ;  /* 0x0000000000007941 */ /* 0x000fea0003800000 */
.L_x_3362:
[----:B-----5:R3:W-:Y:S02]  /*12940*/  STS.128 [R191+0x1000], R4 ;  /* 0x00100004bf007388 */ /* 0x0207e40000000c00 */
.L_x_3361:
[----:B------:R-:W-:Y:S05]  /*12950*/  BSYNC B1 ;  /* 0x0000000000017941 */ /* 0x000fea0003800000 */
.L_x_3360:
        /* <DEDUP_REMOVED lines=101> */
.L_x_3365:
[----:B------:R-:W-:Y:S05]  /*12fb0*/  BSYNC B0 ;  /* 0x0000000000007941 */ /* 0x000fea0003800000 */
.L_x_3364:
[----:B-----5:R1:W-:Y:S01]  /*12fc0*/  STS.128 [R191+0x1800], R4 ;  /* 0x00180004bf007388 */ /* 0x0203e20000000c00 */
[----:B------:R-:W-:Y:S05]  /*12fd0*/  BRA `(.L_x_3349) ;  /* 0x0000000400147947 */ /* 0x000fea0003800000 */
.L_x_3335:
[----:B------:R-:W1:Y:S01]  /*12fe0*/  S2R R0, SR_CTAID.X ;  /* 0x0000000000007919 */ /* 0x000e620000002500 */
[C---:B------:R-:W-:Y:S01]  /*12ff0*/  VIADD R36, R80.reuse, 0x20 ;  /* 0x0000002050247836 */ /* 0x040fe20000000000 */
[C---:B------:R-:W-:Y:S01]  /*13000*/  IADD3 R37, R80.reuse, 0x10, RZ ;  /* 0x0000001050257810 */ /* 0x040fe20007ffe0ff */
[----:B------:R-:W-:Y:S01]  /*13010*/  BSSY B0, `(.L_x_3366) ;  /* 0x0000013000007945 */ /* 0x000fe20003800000 */
[----:B------:R-:W-:Y:S01]  /*13020*/  IADD3 R32, R80, 0x30, RZ ;  /* 0x0000003050207810 */ /* 0x000fe20007ffe0ff */
[----:B-1----:R-:W-:-:S04]  /*13030*/  IMAD.SHL.U32 R0, R0, 0x40, RZ ;  /* 0x0000004000007824 */ /* 0x002fc800078e00ff */
[----:B-----5:R-:W-:-:S05]  /*13040*/  IMAD.IADD R0, R137, 0x1, -R0 ;  /* 0x0000000189007824 */ /* 0x020fca00078e0a00 */
[-C--:B------:R-:W-:Y:S02]  /*13050*/  ISETP.GE.AND P0, PT, R80, R0.reuse, PT ;  /* 0x000000005000720c */ /* 0x080fe40003f06270 */
[-C--:B------:R-:W-:Y:S02]  /*13060*/  ISETP.GE.AND P3, PT, R37, R0.reuse, PT ;  /* 0x000000002500720c */ /* 0x080fe40003f66270 */
[-C--:B------:R-:W-:Y:S02]  /*13070*/  ISETP.GE.AND P2, PT, R36, R0.reuse, PT ;  /* 0x000000002400720c */ /* 0x080fe40003f46270 */
[----:B------:R-:W-:-:S07]  /*13080*/  ISETP.GE.AND P1, PT, R32, R0, PT ;  /* 0x000000002000720c */ /* 0x000fce0003f26270 */
[----:B------:R-:W-:Y:S06]  /*13090*/  @P0 BRA `(.L_x_3367) ;  /* 0x0000000000280947 */ /* 0x000fec0003800000 */
[----:B------:R-:W2:Y:S02]  /*130a0*/  LDL R2, [R1+0x10] ;  /* 0x0000100001027983 */ /* 0x000ea40000100800 */
        /* <DEDUP_REMOVED lines=9> */
.L_x_3367:
[----:B------:R-:W-:Y:S05]  /*13140*/  BSYNC B0 ;  /* 0x0000000000007941 */ /* 0x000fea0003800000 */
.L_x_3366:
[----:B------:R-:W-:Y:S04]  /*13150*/  BSSY B0, `(.L_x_3368) ;  /* 0x000000e000007945 */ /* 0x000fe80003800000 */
[----:B------:R-:W-:Y:S05]  /*13160*/  @P3 BRA `(.L_x_3369) ;  /* 0x0000000000303947 */ /* 0x000fea0003800000 */
[----:B------:R-:W3:Y:S02]  /*13170*/  LDL R0, [R1+0x10] ;  /* 0x0000100001007983 */ /* 0x000ee40000100800 */
        /* <DEDUP_REMOVED lines=11> */
.L_x_3369:
[----:B------:R-:W-:Y:S05]  /*13230*/  BSYNC B0 ;  /* 0x0000000000007941 */ /* 0x000fea0003800000 */
.L_x_3368:
[----:B------:R-:W-:Y:S04]  /*13240*/  BSSY B0, `(.L_x_3370) ;  /* 0x000000e000007945 */ /* 0x000fe80003800000 */
[----:B------:R-:W-:Y:S05]  /*13250*/  @P2 BRA `(.L_x_3371) ;  /* 0x0000000000302947 */ /* 0x000fea0003800000 */
[----:B------:R-:W5:Y:S02]  /*13260*/  LDL R0, [R1+0x10] ;  /* 0x0000100001007983 */ /* 0x000f640000100800 */
        /* <DEDUP_REMOVED lines=11> */
.L_x_3371:
[----:B------:R-:W-:Y:S05]  /*13320*/  BSYNC B0 ;  /* 0x0000000000007941 */ /* 0x000fea0003800000 */
.L_x_3370:
[----:B------:R-:W-:Y:S05]  /*13330*/  @P1 BRA `(.L_x_3349) ;  /* 0x00000000003c1947 */ /* 0x000fea0003800000 */
[----:B------:R-:W5:Y:S02]  /*13340*/  LDL R0, [R1+0x10] ;  /* 0x0000100001007983 */ /* 0x000f640000100800 */
        /* <DEDUP_REMOVED lines=14> */
.L_x_3349:
[----:B------:R-:W-:Y:S05]  /*13430*/  BSYNC B2 ;  /* 0x0000000000027941 */ /* 0x000fea0003800000 */
.L_x_3334:
[----:B------:R-:W4:Y:S01]  /*13440*/  LDL R119, [R1+0x144] ;  /* 0x0001440001777983 */ /* 0x000f220000100800 */
[C---:B------:R-:W-:Y:S01]  /*13450*/  VIADD R10, R80.reuse, 0x40 ;  /* 0x00000040500a7836 */ /* 0x040fe20000000000 */
[----:B------:R-:W-:Y:S01]  /*13460*/  BSSY B0, `(.L_x_3372) ;  /* 0x000001a000007945 */ /* 0x000fe20003800000 */
[C---:B--2---:R-:W-:Y:S02]  /*13470*/  VIADD R9, R80.reuse, 0x50 ;  /* 0x0000005050097836 */ /* 0x044fe40000000000 */
[C---:B------:R-:W-:Y:S02]  /*13480*/  VIADD R8, R80.reuse, 0x60 ;  /* 0x0000006050087836 */ /* 0x040fe40000000000 */
[----:B------:R-:W-:Y:S02]  /*13490*/  VIADD R15, R80, 0x70 ;  /* 0x00000070500f7836 */ /* 0x000fe40000000000 */
[----:B----4-:R-:W-:-:S04]  /*134a0*/  VIADD R0, R119, 0xffffffff ;  /* 0xffffffff77007836 */ /* 0x010fc80000000000 */
[----:B------:R-:W-:Y:S01]  /*134b0*/  IMAD.SHL.U32 R85, R0, 0x100, RZ ;  /* 0x0000010000557824 */ /* 0x000fe200078e00ff */
[----:B------:R2:W-:Y:S03]  /*134c0*/  STL [R1+0x14], R0 ;  /* 0x0000140001007387 */ /* 0x0005e60000100800 */
[----:B--2---:R-:W-:-:S05]  /*134d0*/  IMAD.IADD R0, R248, 0x1, -R85 ;  /* 0x00000001f8007824 */ /* 0x004fca00078e0a55 */
        /* <DEDUP_REMOVED lines=8> */
[----:B------:R-:W2:Y:S02]  /*13560*/  LDL R2, [R1+0x10] ;  /* 0x0000100001027983 */ /* 0x000ea40000100800 */
        /* <DEDUP_REMOVED lines=9> */
.L_x_3373:
[----:B------:R-:W-:Y:S05]  /*13600*/  BSYNC B0 ;  /* 0x0000000000007941 */ /* 0x000fea0003800000 */
.L_x_3372:
[----:B------:R-:W-:Y:S01]  /*13610*/  BSSY B0, `(.L_x_3374) ;  /* 0x000000e000007945 */ /* 0x000fe20003800000 */
[----:B------:R-:W-:Y:S02]  /*13620*/  ISETP.GE.AND P2, PT, R15, R0, PT ;  /* 0x000000000f00720c */ /* 0x000fe40003f46270 */
[----:B------:R-:W-:Y:S01]  /*13630*/  IADD3 R14, R80, 0x80, RZ ;  /* 0x00000080500e7810 */ /* 0x000fe20007ffe0ff */
[----:B------:R-:W-:Y:S05]  /*13640*/  @P1 BRA `(.L_x_3375) ;  /* 0x0000000000281947 */ /* 0x000fea0003800000 */
[----:B----4-:R-:W4:Y:S02]  /*13650*/  LDL R2, [R1+0x10] ;  /* 0x0000100001027983 */ /* 0x010f240000100800 */
        /* <DEDUP_REMOVED lines=9> */
.L_x_3375:
[----:B------:R-:W-:Y:S05]  /*136f0*/  BSYNC B0 ;  /* 0x0000000000007941 */ /* 0x000fea0003800000 */
.L_x_3374:
[----:B------:R-:W-:Y:S01]  /*13700*/  BSSY B0, `(.L_x_3376) ;  /* 0x000000e000007945 */ /* 0x000fe20003800000 */
[----:B------:R-:W-:Y:S02]  /*13710*/  ISETP.GE.AND P1, PT, R14, R0, PT ;  /* 0x000000000e00720c */ /* 0x000fe40003f26270 */
[----:B------:R-:W-:Y:S01]  /*13720*/  IADD3 R13, R80, 0x90, RZ ;  /* 0x00000090500d7810 */ /* 0x000fe20007ffe0ff */
[----:B------:R-:W-:Y:S05]  /*13730*/  @P0 BRA `(.L_x_3377) ;  /* 0x0000000000280947 */ /* 0x000fea0003800000 */
[----:B-1--4-:R-:W4:Y:S02]  /*13740*/  LDL R2, [R1+0x10] ;  /* 0x0000100001027983 */ /* 0x012f240000100800 */
        /* <DEDUP_REMOVED lines=9> */
.L_x_3377:
[----:B------:R-:W-:Y:S05]  /*137e0*/  BSYNC B0 ;  /* 0x0000000000007941 */ /* 0x000fea0003800000 */
.L_x_3376:
        /* <DEDUP_REMOVED lines=17> */
.L_x_3379:
[----:B------:R-:W-:Y:S05]  /*13900*/  BSYNC B0 ;  /* 0x0000000000007941 */ /* 0x000fea0003800000 */
.L_x_3378:
        /* <DEDUP_REMOVED lines=14> */
.L_x_3381:
[----:B------:R-:W-:Y:S05]  /*139f0*/  BSYNC B0 ;  /* 0x0000000000007941 */ /* 0x000fea0003800000 */
.L_x_3380:
        /* <DEDUP_REMOVED lines=17> */
.L_x_3383:
[----:B------:R-:W-:Y:S05]  /*13b10*/  BSYNC B0 ;  /* 0x0000000000007941 */ /* 0x000fea0003800000 */
.L_x_3382:
        /* <DEDUP_REMOVED lines=17> */
.L_x_3385:
[----:B------:R-:W-:Y:S05]  /*13c30*/  BSYNC B0 ;  /* 0x0000000000007941 */ /* 0x000fea0003800000 */
.L_x_3384:
        /* <DEDUP_REMOVED lines=17> */
.L_x_3387:
[----:B------:R-:W-:Y:S05]  /*13d50*/  BSYNC B0 ;  /* 0x0000000000007941 */ /* 0x000fea0003800000 */
.L_x_3386:
        /* <DEDUP_REMOVED lines=14> */
.L_x_3389:
[----:B------:R-:W-:Y:S05]  /*13e40*/  BSYNC B0 ;  /* 0x0000000000007941 */ /* 0x000fea0003800000 */
.L_x_3388:
[----:B------:R-:W-:Y:S01]  /*13e50*/  BSSY B0, `(.L_x_3390) ;  /* 0x0000010000007945 */ /* 0x000fe20003800000 */
[----:B------:R-:W-:-:S03]  /*13e60*/  ISETP.GE.AND P1, PT, R11, R0, PT ;  /* 0x000000000b00720c */ /* 0x000fc60003f26270 */
[----:B------:R-:W-:Y:S10]  /*13e70*/  @P0 BRA `(.L_x_3391) ;  /* 0x0000000000340947 */ /* 0x000ff40003800000 */
        /* <DEDUP_REMOVED lines=13> */
.L_x_3391:
[----:B------:R-:W-:Y:S05]  /*13f50*/  BSYNC B0 ;  /* 0x0000000000007941 */ /* 0x000fea0003800000 */
.L_x_3390:
[----:B------:R-:W-:Y:S04]  /*13f60*/  BSSY B0, `(.L_x_3392) ;  /* 0x000000f000007945 */ /* 0x000fe80003800000 */
        /* <DEDUP_REMOVED lines=14> */
.L_x_3393:
[----:B------:R-:W-:Y:S05]  /*14050*/  BSYNC B0 ;  /* 0x0000000000007941 */ /* 0x000fea0003800000 */
.L_x_3392:
        /* <DEDUP_REMOVED lines=15> */
.L_x_3395:
[----:B------:R-:W-:Y:S05]  /*14150*/  BSYNC B0 ;  /* 0x0000000000007941 */ /* 0x000fea0003800000 */
.L_x_3394:
        /* <DEDUP_REMOVED lines=15> */
.L_x_3397:
[----:B------:R-:W-:Y:S05]  /*14250*/  BSYNC B0 ;  /* 0x0000000000007941 */ /* 0x000fea0003800000 */
.L_x_3396:
        /* <DEDUP_REMOVED lines=15> */
.L_x_3399:
[----:B------:R-:W-:Y:S05]  /*14350*/  BSYNC B0 ;  /* 0x0000000000007941 */ /* 0x000fea0003800000 */
.L_x_3398:
        /* <DEDUP_REMOVED lines=15> */
.L_x_3401:
[----:B------:R-:W-:Y:S05]  /*14450*/  BSYNC B0 ;  /* 0x0000000000007941 */ /* 0x000fea0003800000 */
.L_x_3400:
        /* <DEDUP_REMOVED lines=15> */
.L_x_3403:
[----:B------:R-:W-:Y:S05]  /*14550*/  BSYNC B0 ;  /* 0x0000000000007941 */ /* 0x000fea0003800000 */
.L_x_3402:
[----:B-1--4-:R-:W4:Y:S04]  /*14560*/  LD.E.64 R2, desc[UR6][R22.64+0x1c0] ;  /* 0x0001c00616027980 */ /* 0x012f28000c101b00 */
[----:B------:R-:W2:Y:S01]  /*14570*/  LD.E.64 R4, desc[UR6][R22.64+0x1b8] ;  /* 0x0001b80616047980 */ /* 0x000ea2000c101b00 */
        /* <DEDUP_REMOVED lines=24> */
[----:B------:R-:W2:Y:S02]  /*14700*/  LDL R20, [R1+0x10] ;  /* 0x0000100001147983 */ /* 0x000ea40000100800 */
[----:B--2---:R-:W-:-:S13]  /*14710*/  ISETP.GE.AND P2, PT, R134, R20, PT ;  /* 0x000000148600720c */ /* 0x004fda0003f46270 */
        /* <DEDUP_REMOVED lines=8> */
.L_x_3405:
[----:B------:R-:W-:Y:S05]  /*147a0*/  BSYNC B0 ;  /* 0x0000000000007941 */ /* 0x000fea0003800000 */
.L_x_3404:
[----:B------:R1:W-:Y:S01]  /*147b0*/  @P1 STS.128 [R191+0xa800], RZ ;  /* 0x00a800ffbf001388 */ /* 0x0003e20000000c00 */
[----:B------:R-:W-:Y:S01]  /*147c0*/  BSSY B0, `(.L_x_3406) ;  /* 0x000000e000007945 */ /* 0x000fe20003800000 */
[----:B------:R-:W-:-:S03]  /*147d0*/  ISETP.GE.AND P2, PT, R15, R0, PT ;  /* 0x000000000f00720c */ /* 0x000fc60003f46270 */
[----:B------:R-:W-:Y:S10]  /*147e0*/  @P1 BRA `(.L_x_3407) ;  /* 0x00000000002c1947 */ /* 0x000ff40003800000 */
[----:B-1--4-:R-:W4:Y:S02]  /*147f0*/  LDL R2, [R1+0x10] ;  /* 0x0000100001027983 */ /* 0x012f240000100800 */
[----:B----4-:R-:W-:-:S13]  /*14800*/  ISETP.GE.AND P1, PT, R134, R2, PT ;  /* 0x000000028600720c */ /* 0x010fda0003f26270 */
[----:B------:R1:W-:Y:S01]  /*14810*/  @P1 STS.128 [R191+0xa800], RZ ;  /* 0x00a800ffbf001388 */ /* 0x0003e20000000c00 */
[----:B------:R-:W-:Y:S05]  /*14820*/  @P1 BRA `(.L_x_3407) ;  /* 0x00000000001c1947 */ /* 0x000fea0003800000 */
[----:B------:R-:W4:Y:S01]  /*14830*/  LDL R4, [R1+0x8] ;  /* 0x0000080001047983 */ /* 0x000f220000100800 */
[----:B------:R-:W-:-:S04]  /*14840*/  LEA R2, P1, R195, R251, 0x1 ;  /* 0x000000fbc3027211 */ /* 0x000fc800078208ff */
[----:B----4-:R-:W-:-:S05]  /*14850*/  LEA.HI.X R3, R195, R249, R4, 0x1, P1 ;  /* 0x000000f9c3037211 */ /* 0x010fca00008f0c04 */
[----:B------:R-:W-:Y:S01]  /*14860*/  @!PT LDS RZ, [RZ] ;  /* 0x00000000fffff984 */ /* 0x000fe20000000800 */
[----:B------:R-:W-:Y:S01]  /*14870*/  @!PT LDS RZ, [RZ] ;  /* 0x00000000fffff984 */ /* 0x000fe20000000800 */
[----:B------:R-:W-:Y:S01]  /*14880*/  @!PT LDS RZ, [RZ] ;  /* 0x00000000fffff984 */ /* 0x000fe20000000800 */
[----:B------:R4:W-:Y:S04]  /*14890*/  LDGSTS.E.BYPASS.LTC128B.128 [R191+0xa800], desc[UR6][R2.64] ;  /* 0x0a80000002bf7fae */ /* 0x0009e8000b901d46 */
.L_x_3407:
[----:B------:R-:W-:Y:S05]  /*148a0*/  BSYNC B0 ;  /* 0x0000000000007941 */ /* 0x000fea0003800000 */
.L_x_3406:
        /* <DEDUP_REMOVED lines=16> */
.L_x_3409:
[----:B------:R-:W-:Y:S05]  /*149b0*/  BSYNC B0 ;  /* 0x0000000000007941 */ /* 0x000fea0003800000 */
.L_x_3408:
[----:B------:R1:W-:Y:S01]  /*149c0*/  @P6 STS.128 [R191+0xb800], RZ ;  /* 0x00b800ffbf006388 */ /* 0x0003e20000000c00 */
[----:B------:R-:W-:Y:S01]  /*149d0*/  BSSY B0, `(.L_x_3410) ;  /* 0x0000013000007945 */ /* 0x000fe20003800000 */
[----:B------:R-:W-:-:S03]  /*149e0*/  ISETP.GE.AND P0, PT, R13, R0, PT ;  /* 0x000000000d00720c */ /* 0x000fc60003f06270 */
[----:B------:R-:W-:Y:S10]  /*149f0*/  @P6 BRA `(.L_x_3411) ;  /* 0x0000000000406947 */ /* 0x000ff40003800000 */
[----:B-12-4-:R-:W2:Y:S02]  /*14a00*/  LDL R2, [R1+0x10] ;  /* 0x0000100001027983 */ /* 0x016ea40000100800 */
        /* <DEDUP_REMOVED lines=15> */
.L_x_3411:
[----:B------:R-:W-:Y:S05]  /*14b00*/  BSYNC B0 ;  /* 0x0000000000007941 */ /* 0x000fea0003800000 */
.L_x_3410:
        /* <DEDUP_REMOVED lines=16> */
.L_x_3413:
[----:B------:R-:W-:Y:S05]  /*14c10*/  BSYNC B0 ;  /* 0x0000000000007941 */ /* 0x000fea0003800000 */
.L_x_3412:
        /* <DEDUP_REMOVED lines=20> */
.L_x_3415:
[----:B------:R-:W-:Y:S05]  /*14d60*/  BSYNC B0 ;  /* 0x0000000000007941 */ /* 0x000fea0003800000 */
.L_x_3414:
        /* <DEDUP_REMOVED lines=20> */
.L_x_3417:
[----:B------:R-:W-:Y:S05]  /*14eb0*/  BSYNC B0 ;  /* 0x0000000000007941 */ /* 0x000fea0003800000 */
.L_x_3416:
        /* <DEDUP_REMOVED lines=20> */
.L_x_3419:
[----:B------:R-:W-:Y:S05]  /*15000*/  BSYNC B0 ;  /* 0x0000000000007941 */ /* 0x000fea0003800000 */
.L_x_3418:
        /* <DEDUP_REMOVED lines=16> */
.L_x_3421:
[----:B------:R-:W-:Y:S05]  /*15110*/  BSYNC B0 ;  /* 0x0000000000007941 */ /* 0x000fea0003800000 */
.L_x_3420:
        /* <DEDUP_REMOVED lines=20> */
.L_x_3423:
[----:B------:R-:W-:Y:S05]  /*15260*/  BSYNC B0 ;  /* 0x0000000000007941 */ /* 0x000fea0003800000 */
.L_x_3422:
[----:B------:R1:W-:Y:S01]  /*15270*/  @P6 STS.128 [R191+0xf000], RZ ;  /* 0x00f000ffbf006388 */ /* 0x0003e20000000c00 */
[----:B------:R-:W-:Y:S04]  /*15280*/  BSSY B0, `(.L_x_3424) ;  /* 0x0000012000007945 */ /* 0x000fe80003800000 */
[----:B------:R-:W-:Y:S05]  /*15290*/  @P6 BRA `(.L_x_3425) ;  /* 0x0000000000406947 */ /* 0x000fea0003800000 */
[----:B------:R-:W3:Y:S02]  /*152a0*/  LDL R0, [R1+0x10] ;  /* 0x0000100001007983 */ /* 0x000ee40000100800 */
        /* <DEDUP_REMOVED lines=15> */
.L_x_3425:
[----:B------:R-:W-:Y:S05]  /*153a0*/  BSYNC B0 ;  /* 0x0000000000007941 */ /* 0x000fea0003800000 */
.L_x_3424:
[----:B------:R1:W-:Y:S01]  /*153b0*/  @P5 STS.128 [R191+0xf800], RZ ;  /* 0x00f800ffbf005388 */ /* 0x0003e20000000c00 */
[----:B------:R-:W-:Y:S04]  /*153c0*/  BSSY B0, `(.L_x_3426) ;  /* 0x0000012000007945 */ /* 0x000fe80003800000 */
[----:B------:R-:W-:Y:S05]  /*153d0*/  @P5 BRA `(.L_x_3427) ;  /* 0x0000000000405947 */ /* 0x000fea0003800000 */
[----:B------:R-:W2:Y:S02]  /*153e0*/  LDL R0, [R1+0x10] ;  /* 0x0000100001007983 */ /* 0x000ea40000100800 */
        /* <DEDUP_REMOVED lines=15> */
.L_x_3427:
[----:B------:R-:W-:Y:S05]  /*154e0*/  BSYNC B0 ;  /* 0x0000000000007941 */ /* 0x000fea0003800000 */
.L_x_3426:
        /* <DEDUP_REMOVED lines=19> */
.L_x_3429:
[----:B------:R-:W-:Y:S05]  /*15620*/  BSYNC B0 ;  /* 0x0000000000007941 */ /* 0x000fea0003800000 */
.L_x_3428:
        /* <DEDUP_REMOVED lines=19> */
.L_x_3431:
[----:B------:R-:W-:Y:S05]  /*15760*/  BSYNC B0 ;  /* 0x0000000000007941 */ /* 0x000fea0003800000 */
.L_x_3430:
        /* <DEDUP_REMOVED lines=19> */
.L_x_3433:
[----:B------:R-:W-:Y:S05]  /*158a0*/  BSYNC B0 ;  /* 0x0000000000007941 */ /* 0x000fea0003800000 */
.L_x_3432:
        /* <DEDUP_REMOVED lines=19> */
.L_x_3435:
[----:B------:R-:W-:Y:S05]  /*159e0*/  BSYNC B0 ;  /* 0x0000000000007941 */ /* 0x000fea0003800000 */
.L_x_3434:
[----:B------:R-:W3:Y:S04]  /*159f0*/  LDL.64 R8, [R1] ;  /* 0x0000000001087983 */ /* 0x000ee80000100a00 */
[----:B-12-4-:R-:W2:Y:S01]  /*15a00*/  LD.E R3, desc[UR6][R22.64+0x18c] ;  /* 0x00018c0616037980 */ /* 0x016ea2000c101900 */
[----:B------:R-:W-:Y:S01]  /*15a10*/  SHF.R.S32.HI R5, RZ, 0x4, R245 ;  /* 0x00000004ff057819 */ /* 0x000fe200000114f5 */
[----:B------:R-:W-:Y:S01]  /*15a20*/  IMAD.SHL.U32 R2, R243, 0x40, RZ ;  /* 0x00000040f3027824 */ /* 0x000fe200078e00ff */
[----:B------:R-:W-:Y:S01]  /*15a30*/  SHF.R.S32.HI R133, RZ, 0x1f, R47 ;  /* 0x0000001fff857819 */ /* 0x000fe2000001142f */
[----:B------:R-:W-:Y:S01]  /*15a40*/  IMAD.SHL.U32 R6, R244, 0x40, RZ ;  /* 0x00000040f4067824 */ /* 0x000fe200078e00ff */
[----:B------:R-:W-:Y:S01]  /*15a50*/  LEA.HI R0, R245, R5, RZ, 0x1 ;  /* 0x00000005f5007211 */ /* 0x000fe200078f08ff */
[----:B-----5:R-:W1:Y:S01]  /*15a60*/  MUFU.RCP R86, R86 ;  /* 0x0000005600567308 */ /* 0x020e620000001000 */
[----:B------:R-:W-:Y:S01]  /*15a70*/  LOP3.LUT R2, R2, 0x1c0, RZ, 0xc0, !PT ;  /* 0x000001c002027812 */ /* 0x000fe200078ec0ff */
[----:B------:R-:W0:Y:S01]  /*15a80*/  LDGDEPBAR ;  /* 0x00000000000079af */ /* 0x000e220000000000 */
[----:B------:R-:W-:Y:S01]  /*15a90*/  LOP3.LUT R0, R0, 0xfffffffe, RZ, 0xc0, !PT ;  /* 0xfffffffe00007812 */ /* 0x000fe200078ec0ff */
[----:B------:R-:W-:Y:S01]  /*15aa0*/  BSSY B1, `(.L_x_3436) ;  /* 0x000053e000017945 */ /* 0x000fe20003800000 */
[----:B------:R-:W-:-:S02]  /*15ab0*/  SHF.L.U32 R7, R80, 0x3, RZ ;  /* 0x0000000350077819 */ /* 0x000fc400000006ff */
[----:B------:R-:W-:Y:S01]  /*15ac0*/  LEA.HI R133, R133, R47, RZ, 0x5 ;  /* 0x0000002f85857211 */ /* 0x000fe200078f28ff */
[----:B------:R-:W-:Y:S01]  /*15ad0*/  IMAD.IADD R5, R5, 0x1, -R0 ;  /* 0x0000000105057824 */ /* 0x000fe200078e0a00 */
[----:B------:R-:W-:Y:S01]  /*15ae0*/  LOP3.LUT R21, R6, 0xfffffe00, RZ, 0xc0, !PT ;  /* 0xfffffe0006157812 */ /* 0x000fe200078ec0ff */
[----:B------:R-:W-:Y:S01]  /*15af0*/  IMAD.SHL.U32 R0, R213, 0x40, RZ ;  /* 0x00000040d5007824 */ /* 0x000fe200078e00ff */
[----:B------:R-:W-:Y:S01]  /*15b00*/  SHF.R.S32.HI R133, RZ, 0x5, R133 ;  /* 0x00000005ff857819 */ /* 0x000fe20000011485 */
[----:B------:R-:W-:Y:S01]  /*15b10*/  IMAD.SHL.U32 R4, R5, 0x8, RZ ;  /* 0x0000000805047824 */ /* 0x000fe200078e00ff */
[----:B------:R-:W-:Y:S02]  /*15b20*/  R2P PR, R213, 0x6 ;  /* 0x00000006d5007804 */ /* 0x000fe40000000000 */
[----:B------:R-:W-:Y:S02]  /*15b30*/  LOP3.LUT R0, R0, 0x1c0, RZ, 0xc0, !PT ;  /* 0x000001c000007812 */ /* 0x000fe400078ec0ff */
[----:B------:R-:W-:Y:S01]  /*15b40*/  LOP3.LUT R4, R2, 0x8, R4, 0xf8, !PT ;  /* 0x0000000802047812 */ /* 0x000fe200078ef804 */
[----:B-1----:R-:W-:Y:S01]  /*15b50*/  FMUL.FTZ R132, R132, R86 ;  /* 0x0000005684847220 */ /* 0x002fe20000410000 */
[----:B------:R-:W-:-:S02]  /*15b60*/  LOP3.LUT R7, R0, 0x8, R7, 0xf8, !PT ;  /* 0x0000000800077812 */ /* 0x000fc400078ef807 */
        /* <DEDUP_REMOVED lines=8> */
[----:B------:R-:W-:Y:S02]  /*15bf0*/  LEA R139, R0, UR4, 0x1 ;  /* 0x00000004008b7c11 */ /* 0x000fe4000f8e08ff */
[----:B------:R-:W-:Y:S01]  /*15c00*/  MOV R0, 0x20 ;  /* 0x0000002000007802 */ /* 0x000fe20000000f00 */
[----:B------:R-:W-:Y:S01]  /*15c10*/  LDSM.16.M88.4 R4, [R186] ;  /* 0x00000000ba04783b */ /* 0x000fe20000000200 */
[--C-:B------:R-:W-:Y:S01]  /*15c20*/  IMAD R87, R189, 0x2, R186.reuse ;  /* 0x00000002bd577824 */ /* 0x100fe200078e02ba */
[C---:B------:R-:W-:Y:S01]  /*15c30*/  IADD3 R180, R139.reuse, 0x2040, RZ ;  /* 0x000020408bb47810 */ /* 0x040fe20007ffe0ff */
[----:B------:R-:W-:Y:S01]  /*15c40*/  IMAD R2, R190, 0x2, R186 ;  /* 0x00000002be027824 */ /* 0x000fe200078e02ba */
[----:B------:R-:W1:Y:S01]  /*15c50*/  LDSM.16.M88.4 R36, [R139+0x2000] ;  /* 0x002000008b24783b */ /* 0x000e620000000200 */
[----:B------:R-:W-:Y:S01]  /*15c60*/  SEL R187, R0, 0xffffffe0, !P1 ;  /* 0xffffffe000bb7807 */ /* 0x000fe20004800000 */
[----:B------:R-:W-:-:S02]  /*15c70*/  VIADD R0, R139, 0x2000 ;  /* 0x000020008b007836 */ /* 0x000fc40000000000 */
[----:B------:R-:W4:Y:S01]  /*15c80*/  LDSM.16.M88.4 R16, [R139+0x4000] ;  /* 0x004000008b10783b */ /* 0x000f220000000200 */
[----:B------:R-:W-:Y:S02]  /*15c90*/  IMAD R188, R189, 0x2, R2 ;  /* 0x00000002bdbc7824 */ /* 0x000fe400078e0202 */
[----:B------:R-:W-:Y:S01]  /*15ca0*/  IMAD.IADD R84, R139, 0x1, R187 ;  /* 0x000000018b547824 */ /* 0x000fe200078e02bb */
[----:B------:R-:W4:Y:S01]  /*15cb0*/  LDSM.16.M88.4 R12, [R139+0x4800] ;  /* 0x004800008b0c783b */ /* 0x000f220000000200 */
[----:B------:R-:W-:-:S03]  /*15cc0*/  @P2 VIADD R180, R0, 0xffffffc0 ;  /* 0xffffffc000b42836 */ /* 0x000fc60000000000 */
[----:B------:R-:W4:Y:S01]  /*15cd0*/  LDSM.16.M88.4 R44, [R139+0x6000] ;  /* 0x006000008b2c783b */ /* 0x000f220000000200 */
[----:B------:R-:W-:-:S03]  /*15ce0*/  IMAD.IADD R185, R187, 0x1, R180 ;  /* 0x00000001bbb97824 */ /* 0x000fc600078e02b4 */
[----:B------:R-:W4:Y:S04]  /*15cf0*/  LDSM.16.M88.4 R40, [R139+0x5800] ;  /* 0x005800008b28783b */ /* 0x000f280000000200 */
[----:B------:R-:W-:Y:S04]  /*15d00*/  LDSM.16.M88.4 R32, [R139+0x2800] ;  /* 0x002800008b20783b */ /* 0x000fe80000000200 */
[----:B------:R-:W-:Y:S04]  /*15d10*/  LDSM.16.M88.4 R28, [R139+0x3000] ;  /* 0x003000008b1c783b */ /* 0x000fe80000000200 */
[----:B------:R-:W-:Y:S04]  /*15d20*/  LDSM.16.M88.4 R24, [R139+0x3800] ;  /* 0x003800008b18783b */ /* 0x000fe80000000200 */
[----:B------:R-:W-:Y:S04]  /*15d30*/  LDSM.16.M88.4 R48, [R139+0x7000] ;  /* 0x007000008b30783b */ /* 0x000fe80000000200 */
[----:B------:R-:W-:Y:S01]  /*15d40*/  STL [R1+0x64], R87 ;  /* 0x0000645701007387 */ /* 0x000fe20000100800 */
[C---:B-1----:R-:W-:Y:S06]  /*15d50*/  HMMA.16816.F32 R60, R4.reuse, R36, RZ ;  /* 0x00000024043c723c */ /* 0x042fec00000018ff */
[C---:B------:R-:W-:Y:S01]  /*15d60*/  HMMA.16816.F32 R52, R4.reuse, R38, RZ ;  /* 0x000000260434723c */ /* 0x040fe200000018ff */
[----:B------:R-:W1:Y:S05]  /*15d70*/  LDSM.16.M88.4 R36, [R139+0x6800] ;  /* 0x006800008b24783b */ /* 0x000e6a0000000200 */
[C---:B----4-:R-:W-:Y:S06]  /*15d80*/  HMMA.16816.F32 R92, R4.reuse, R16, RZ ;  /* 0x00000010045c723c */ /* 0x050fec00000018ff */
[C---:B------:R-:W-:Y:S01]  /*15d90*/  HMMA.16816.F32 R96, R4.reuse, R18, RZ ;  /* 0x000000120460723c */ /* 0x040fe200000018ff */
[----:B------:R-:W4:Y:S05]  /*15da0*/  LDSM.16.M88.4 R16, [R139+0x8800] ;  /* 0x008800008b10783b */ /* 0x000f2a0000000200 */
[C---:B------:R-:W-:Y:S06]  /*15db0*/  HMMA.16816.F32 R100, R4.reuse, R12, RZ ;  /* 0x0000000c0464723c */ /* 0x040fec00000018ff */
[C---:B------:R-:W-:Y:S01]  /*15dc0*/  HMMA.16816.F32 R104, R4.reuse, R14, RZ ;  /* 0x0000000e0468723c */ /* 0x040fe200000018ff */
[----:B------:R-:W-:Y:S05]  /*15dd0*/  LDSM.16.M88.4 R12, [R87] ;  /* 0x00000000570c783b */ /* 0x000fea0000000200 */
[C---:B------:R-:W-:Y:S06]  /*15de0*/  HMMA.16816.F32 R168, R4.reuse, R44, RZ ;  /* 0x0000002c04a8723c */ /* 0x040fec00000018ff */
[C---:B------:R-:W-:Y:S01]  /*15df0*/  HMMA.16816.F32 R144, R4.reuse, R46, RZ ;  /* 0x0000002e0490723c */ /* 0x040fe200000018ff */
[----:B------:R-:W-:Y:S05]  /*15e00*/  LDSM.16.M88.4 R44, [R84+0x2000] ;  /* 0x00200000542c783b */ /* 0x000fea0000000200 */
[C---:B------:R-:W-:Y:S06]  /*15e10*/  HMMA.16816.F32 R172, R4.reuse, R40, RZ ;  /* 0x0000002804ac723c */ /* 0x040fec00000018ff */
[C---:B------:R-:W-:Y:S01]  /*15e20*/  HMMA.16816.F32 R204, R4.reuse, R42, RZ ;  /* 0x0000002a04cc723c */ /* 0x040fe200000018ff */
[----:B------:R-:W4:Y:S05]  /*15e30*/  LDSM.16.M88.4 R40, [R84+0x2800] ;  /* 0x002800005428783b */ /* 0x000f2a0000000200 */
        /* <DEDUP_REMOVED lines=15> */
[C---:B----4-:R-:W-:Y:S06]  /*15f30*/  HMMA.16816.F32 R212, R4.reuse, R16, RZ ;  /* 0x0000001004d4723c */ /* 0x050fec00000018ff */
[----:B------:R-:W-:Y:S01]  /*15f40*/  HMMA.16816.F32 R196, R4, R18, RZ ;  /* 0x0000001204c4723c */ /* 0x000fe200000018ff */
[----:B------:R-:W4:Y:S05]  /*15f50*/  LDSM.16.M88.4 R16, [R84+0x4000] ;  /* 0x004000005410783b */ /* 0x000f2a0000000200 */
[C---:B------:R-:W-:Y:S06]  /*15f60*/  HMMA.16816.F32 R140, R12.reuse, R42, R72 ;  /* 0x0000002a0c8c723c */ /* 0x040fec0000001848 */
[C---:B------:R-:W-:Y:S06]  /*15f70*/  HMMA.16816.F32 R60, R12.reuse, R44, R60 ;  /* 0x0000002c0c3c723c */ /* 0x040fec000000183c */
[C---:B------:R-:W-:Y:S01]  /*15f80*/  HMMA.16816.F32 R148, R12.reuse, R40, R76 ;  /* 0x000000280c94723c */ /* 0x040fe2000000184c */
[----:B------:R-:W-:Y:S05]  /*15f90*/  LDSM.16.M88.4 R40, [R84+0x6000] ;  /* 0x006000005428783b */ /* 0x000fea0000000200 */
[C---:B-1----:R-:W-:Y:S01]  /*15fa0*/  HMMA.16816.F32 R72, R12.reuse, R36, R68 ;  /* 0x000000240c48723c */ /* 0x042fe20000001844 */
[----:B------:R-:W-:Y:S05]  /*15fb0*/  LDSM.16.M88.4 R68, [R185] ;  /* 0x00000000b944783b */ /* 0x000fea0000000200 */
[----:B------:R-:W-:Y:S01]  /*15fc0*/  HMMA.16816.F32 R128, R12, R38, R64 ;  /* 0x000000260c80723c */ /* 0x000fe20000001840 */
[----:B------:R-:W1:Y:S04]  /*15fd0*/  LDSM.16.M88.4 R36, [R84+0x6800] ;  /* 0x006800005424783b */ /* 0x000e680000000200 */
[----:B------:R-:W-:Y:S01]  /*15fe0*/  LDSM.16.M88.4 R64, [R180+0x1000] ;  /* 0x00100000b440783b */ /* 0x000fe20000000200 */
        /* <DEDUP_REMOVED lines=8> */
[----:B------:R-:W2:Y:S05]  /*16070*/  LDSM.16.M88.4 R32, [R84+0x7800] ;  /* 0x007800005420783b */ /* 0x000eaa0000000200 */
[C---:B------:R-:W-:Y:S01]  /*16080*/  HMMA.16816.F32 R124, R12.reuse, R48, R56 ;  /* 0x000000300c7c723c */ /* 0x040fe20000001838 */
[----:B------:R-:W-:Y:S05]  /*16090*/  LDSM.16.M88.4 R56, [R84+0x7000] ;  /* 0x007000005438783b */ /* 0x000fea0000000200 */
[----:B------:R-:W-:Y:S01]  /*160a0*/  HMMA.16816.F32 R76, R12, R50, R80 ;  /* 0x000000320c4c723c */ /* 0x000fe20000001850 */
[----:B------:R-:W-:Y:S01]  /*160b0*/  LDSM.16.M88.4 R48, [R180] ;  /* 0x00000000b430783b */ /* 0x000fe20000000200 */
[----:B---3--:R-:W-:-:S02]  /*160c0*/  IMAD.MOV.U32 R88, RZ, RZ, R8 ;  /* 0x000000ffff587224 */ /* 0x008fc400078e0008 */
[----:B------:R-:W-:Y:S02]  /*160d0*/  IMAD.MOV.U32 R89, RZ, RZ, R9 ;  /* 0x000000ffff597224 */ /* 0x000fe400078e0009 */
[----:B------:R-:W3:Y:S01]  /*160e0*/  LDSM.16.M88.4 R8, [R139+0x5000] ;  /* 0x005000008b08783b */ /* 0x000ee20000000200 */
[----:B------:R-:W-:Y:S01]  /*160f0*/  IMAD.MOV.U32 R182, RZ, RZ, R88 ;  /* 0x000000ffffb67224 */ /* 0x000fe200078e0058 */
[----:B----4-:R-:W-:Y:S01]  /*16100*/  HMMA.16816.F32 R120, R12, R16, R92 ;  /* 0x000000100c78723c */ /* 0x010fe2000000185c */
[----:B------:R-:W-:-:S05]  /*16110*/  IMAD.MOV.U32 R183, RZ, RZ, R89 ;  /* 0x000000ffffb77224 */ /* 0x000fca00078e0059 */
[C---:B------:R-:W-:Y:S01]  /*16120*/  HMMA.16816.F32 R88, R12.reuse, R46, R52 ;  /* 0x0000002e0c58723c */ /* 0x040fe20000001834 */
[----:B------:R-:W-:Y:S04]  /*16130*/  LDSM.16.M88.4 R52, [R84+0x5000] ;  /* 0x005000005434783b */ /* 0x000fe80000000200 */
[----:B------:R-:W4:Y:S01]  /*16140*/  LDSM.16.M88.4 R44, [R84+0x5800] ;  /* 0x00580000542c783b */ /* 0x000f220000000200 */
[C---:B------:R-:W-:Y:S03]  /*16150*/  HMMA.16816.F32 R96, R12.reuse, R18, R96 ;  /* 0x000000120c60723c */ /* 0x040fe60000001860 */
[----:B------:R-:W-:Y:S03]  /*16160*/  LDSM.16.M88.4 R16, [R84+0x9000] ;  /* 0x009000005410783b */ /* 0x000fe60000000200 */
[C---:B-1----:R-:W-:Y:S06]  /*16170*/  HMMA.16816.F32 R236, R12.reuse, R36, R164 ;  /* 0x000000240cec723c */ /* 0x042fec00000018a4 */
[C---:B------:R-:W-:Y:S06]  /*16180*/  HMMA.16816.F32 R240, R12.reuse, R38, R156 ;  /* 0x000000260cf0723c */ /* 0x040fec000000189c */
[C---:B--2---:R-:W-:Y:S06]  /*16190*/  HMMA.16816.F32 R224, R12.reuse, R32, R224 ;  /* 0x000000200ce0723c */ /* 0x044fec00000018e0 */
[----:B------:R-:W-:Y:S01]  /*161a0*/  HMMA.16816.F32 R220, R12, R34, R220 ;  /* 0x000000220cdc723c */ /* 0x000fe200000018dc */
[----:B------:R-:W-:Y:S05]  /*161b0*/  LDSM.16.M88.4 R32, [R185+0x800] ;  /* 0x00080000b920783b */ /* 0x000fea0000000200 */
[C---:B---3--:R-:W-:Y:S06]  /*161c0*/  HMMA.16816.F32 R108, R4.reuse, R8, RZ ;  /* 0x00000008046c723c */ /* 0x048fec00000018ff */
[----:B------:R-:W-:Y:S01]  /*161d0*/  HMMA.16816.F32 R112, R4, R10, RZ ;  /* 0x0000000a0470723c */ /* 0x000fe200000018ff */
[----:B------:R-:W1:Y:S05]  /*161e0*/  LDSM.16.M88.4 R8, [R139+0x9000] ;  /* 0x009000008b08783b */ /* 0x000e6a0000000200 */
[C---:B----4-:R-:W-:Y:S06]  /*161f0*/  HMMA.16816.F32 R204, R12.reuse, R46, R204 ;  /* 0x0000002e0ccc723c */ /* 0x050fec00000018cc */
[C---:B------:R-:W-:Y:S06]  /*16200*/  HMMA.16816.F32 R216, R12.reuse, R28, R216 ;  /* 0x0000001c0cd8723c */ /* 0x040fec00000018d8 */
[C---:B------:R-:W-:Y:S06]  /*16210*/  HMMA.16816.F32 R200, R12.reuse, R30, R200 ;  /* 0x0000001e0cc8723c */ /* 0x040fec00000018c8 */
[C---:B------:R-:W-:Y:S06]  /*16220*/  HMMA.16816.F32 R144, R12.reuse, R42, R144 ;  /* 0x0000002a0c90723c */ /* 0x040fec0000001890 */
[C---:B------:R-:W-:Y:S06]  /*16230*/  HMMA.16816.F32 R228, R12.reuse, R56, R228 ;  /* 0x000000380ce4723c */ /* 0x040fec00000018e4 */
[----:B------:R-:W-:Y:S01]  /*16240*/  HMMA.16816.F32 R232, R12, R58, R232 ;  /* 0x0000003a0ce8723c */ /* 0x000fe200000018e8 */
[----:B------:R-:W-:Y:S05]  /*16250*/  LDSM.16.M88.4 R56, [R180+0x2000] ;  /* 0x00200000b438783b */ /* 0x000fea0000000200 */
[C---:B-1----:R-:W-:Y:S06]  /*16260*/  HMMA.16816.F32 R160, R4.reuse, R8, RZ ;  /* 0x0000000804a0723c */ /* 0x042fec00000018ff */
[----:B------:R-:W-:Y:S01]  /*16270*/  HMMA.16816.F32 R152, R4, R10, RZ ;  /* 0x0000000a0498723c */ /* 0x000fe200000018ff */
[----:B------:R-:W1:Y:S04]  /*16280*/  LDSM.16.M88.4 R8, [R84+0x4800] ;  /* 0x004800005408783b */ /* 0x000e680000000200 */
[----:B------:R-:W2:Y:S01]  /*16290*/  LDSM.16.M88.4 R4, [R2] ;  /* 0x000000000204783b */ /* 0x000ea20000000200 */
[C---:B------:R-:W-:Y:S06]  /*162a0*/  HMMA.16816.F32 R212, R12.reuse, R24, R212 ;  /* 0x000000180cd4723c */ /* 0x040fec00000018d4 */
[C---:B------:R-:W-:Y:S06]  /*162b0*/  HMMA.16816.F32 R196, R12.reuse, R26, R196 ;  /* 0x0000001a0cc4723c */ /* 0x040fec00000018c4 */
[C---:B------:R-:W-:Y:S06]  /*162c0*/  HMMA.16816.F32 R244, R12.reuse, R16, R160 ;  /* 0x000000100cf4723c */ /* 0x040fec00000018a0 */
[C---:B------:R-:W-:Y:S06]  /*162d0*/  HMMA.16816.F32 R80, R12.reuse, R18, R152 ;  /* 0x000000120c50723c */ /* 0x040fec0000001898 */
[C---:B-1----:R-:W-:Y:S06]  /*162e0*/  HMMA.16816.F32 R92, R12.reuse, R8, R100 ;  /* 0x000000080c5c723c */ /* 0x042fec0000001864 */
[C---:B------:R-:W-:Y:S01]  /*162f0*/  HMMA.16816.F32 R104, R12.reuse, R10, R104 ;  /* 0x0000000a0c68723c */ /* 0x040fe20000001868 */
[----:B------:R-:W1:Y:S11]  /*16300*/  LDSM.16.M88.4 R8, [R188] ;  /* 0x00000000bc08783b */ /* 0x000e760000000200 */
[----:B------:R-:W-:Y:S01]  /*16310*/  IMAD.MOV.U32 R153, RZ, RZ, R80 ;  /* 0x000000ffff997224 */ /* 0x000fe200078e0050 */
[----:B------:R-:W-:Y:S01]  /*16320*/  MOV R152, R81 ;  /* 0x0000005100987202 */ /* 0x000fe20000000f00 */
[----:B------:R-:W-:Y:S01]  /*16330*/  IMAD.MOV.U32 R117, RZ, RZ, R82 ;  /* 0x000000ffff757224 */ /* 0x000fe200078e0052 */
[----:B------:R-:W-:Y:S01]  /*16340*/  HMMA.16816.F32 R100, R12, R52, R108 ;  /* 0x000000340c64723c */ /* 0x000fe2000000186c */
[----:B------:R-:W-:-:S05]  /*16350*/  IMAD.MOV.U32 R87, RZ, RZ, R83 ;  /* 0x000000ffff577224 */ /* 0x000fca00078e0053 */
[C---:B------:R-:W-:Y:S01]  /*16360*/  HMMA.16816.F32 R108, R12.reuse, R54, R112 ;  /* 0x000000360c6c723c */ /* 0x040fe20000001870 */
[----:B------:R-:W3:Y:S05]  /*16370*/  LDSM.16.M88.4 R52, [R84+0x9800] ;  /* 0x009800005434783b */ /* 0x000eea0000000200 */
[----:B------:R-:W-:Y:S01]  /*16380*/  HMMA.16816.F32 R112, R12, R44, R172 ;  /* 0x0000002c0c70723c */ /* 0x000fe200000018ac */
[----:B------:R-:W4:Y:S05]  /*16390*/  LDSM.16.M88.4 R44, [R180+0x800] ;  /* 0x00080000b42c783b */ /* 0x000f2a0000000200 */
[C---:B--2---:R-:W-:Y:S01]  /*163a0*/  HMMA.16816.F32 R36, R4.reuse, R48, R60 ;  /* 0x000000300424723c */ /* 0x044fe2000000183c */
[----:B------:R-:W-:Y:S05]  /*163b0*/  LDSM.16.M88.4 R60, [R180+0x1800] ;  /* 0x00180000b43c783b */ /* 0x000fea0000000200 */
[----:B------:R-:W-:Y:S01]  /*163c0*/  HMMA.16816.F32 R16, R4, R50, R88 ;  /* 0x000000320410723c */ /* 0x000fe20000001858 */
[----:B------:R-:W-:Y:S05]  /*163d0*/  LDSM.16.M88.4 R48, [R180+0x3800] ;  /* 0x00380000b430783b */ /* 0x000fea0000000200 */
[----:B------:R-:W-:Y:S01]  /*163e0*/  HMMA.16816.F32 R172, R12, R40, R168 ;  /* 0x000000280cac723c */ /* 0x000fe200000018a8 */
[----:B------:R-:W-:Y:S05]  /*163f0*/  LDSM.16.M88.4 R40, [R180+0x2800] ;  /* 0x00280000b428783b */ /* 0x000fea0000000200 */
[----:B------:R-:W-:Y:S06]  /*16400*/  HMMA.16816.F32 R72, R4, R64, R72 ;  /* 0x000000400448723c */ /* 0x000fec0000001848 */
[----:B-1----:R-:W-:Y:S01]  /*16410*/  HMMA.16816.F32 R28, R8, R68, R36 ;  /* 0x00000044081c723c */ /* 0x002fe20000001824 */
[----:B------:R-:W1:Y:S05]  /*16420*/  LDSM.16.M88.4 R36, [R180+0x3000] ;  /* 0x00300000b424783b */ /* 0x000e6a0000000200 */
[C---:B---3--:R-:W-:Y:S06]  /*16430*/  HMMA.16816.F32 R208, R12.reuse, R52, R208 ;  /* 0x000000340cd0723c */ /* 0x048fec00000018d0 */
[----:B------:R-:W-:Y:S06]  /*16440*/  HMMA.16816.F32 R176, R12, R54, R176 ;  /* 0x000000360cb0723c */ /* 0x000fec00000018b0 */
[----:B----4-:R-:W-:Y:S06]  /*16450*/  HMMA.16816.F32 R12, R4, R44, R148 ;  /* 0x0000002c040c723c */ /* 0x010fec0000001894 */
[----:B------:R-:W-:Y:S01]  /*16460*/  HMMA.16816.F32 R24, R8, R70, R16 ;  /* 0x000000460818723c */ /* 0x000fe20000001810 */
[----:B------:R-:W-:Y:S01]  /*16470*/  FMUL.FTZ R0, R28, R3 ;  /* 0x000000031c007220 */ /* 0x000fe20000410000 */
[----:B------:R-:W2:Y:S03]  /*16480*/  LDSM.16.M88.4 R16, [R180+0x4000] ;  /* 0x00400000b410783b */ /* 0x000ea60000000200 */
[----:B------:R3:W-:Y:S01]  /*16490*/  MUFU.TANH R151, R0 ;  /* 0x0000000000977308 */ /* 0x0007e20000002400 */
[C---:B------:R-:W-:Y:S06]  /*164a0*/  HMMA.16816.F32 R64, R4.reuse, R66, R128 ;  /* 0x000000420440723c */ /* 0x040fec0000001880 */
[----:B------:R-:W-:Y:S01]  /*164b0*/  HMMA.16816.F32 R52, R4, R46, R140 ;  /* 0x0000002e0434723c */ /* 0x000fe2000000188c */
[----:B------:R-:W-:Y:S01]  /*164c0*/  IMAD.MOV.U32 R130, RZ, RZ, R119 ;  /* 0x000000ffff827224 */ /* 0x000fe200078e0077 */
[----:B------:R-:W4:Y:S01]  /*164d0*/  LDSM.16.M88.4 R44, [R185+0x1000] ;  /* 0x00100000b92c783b */ /* 0x000f220000000200 */
[----:B------:R-:W-:-:S02]  /*164e0*/  IMAD.MOV.U32 R129, RZ, RZ, R183 ;  /* 0x000000ffff817224 */ /* 0x000fc400078e00b7 */
[----:B------:R-:W-:Y:S01]  /*164f0*/  IMAD.MOV.U32 R128, RZ, RZ, R182 ;  /* 0x000000ffff807224 */ /* 0x000fe200078e00b6 */
[----:B------:R-:W-:Y:S01]  /*16500*/  HMMA.16816.F32 R12, R8, R32, R12 ;  /* 0x00000020080c723c */ /* 0x000fe2000000180c */
[----:B---3--:R-:W-:-:S05]  /*16510*/  FMUL.FTZ R0, R29, R3 ;  /* 0x000000031d007220 */ /* 0x008fca0000410000 */
[C---:B-1----:R-:W-:Y:S01]  /*16520*/  HMMA.16816.F32 R100, R4.reuse, R36, R100 ;  /* 0x000000240464723c */ /* 0x042fe20000001864 */
[----:B------:R1:W-:Y:S05]  /*16530*/  MUFU.TANH R119, R0 ;  /* 0x0000000000777308 */ /* 0x0003ea0000002400 */
[C---:B------:R-:W-:Y:S01]  /*16540*/  HMMA.16816.F32 R156, R4.reuse, R38, R108 ;  /* 0x00000026049c723c */ /* 0x040fe2000000186c */
[----:B------:R-:W-:Y:S05]  /*16550*/  LDSM.16.M88.4 R36, [R180+0x4800] ;  /* 0x00480000b424783b */ /* 0x000fea0000000200 */
[C---:B------:R-:W-:Y:S06]  /*16560*/  HMMA.16816.F32 R80, R4.reuse, R60, R124 ;  /* 0x0000003c0450723c */ /* 0x040fec000000187c */
[----:B------:R-:W-:Y:S01]  /*16570*/  HMMA.16816.F32 R124, R4, R62, R76 ;  /* 0x0000003e047c723c */ /* 0x000fe2000000184c */
[----:B-1----:R-:W-:-:S04]  /*16580*/  FMUL.FTZ R0, R30, R3 ;  /* 0x000000031e007220 */ /* 0x002fc80000410000 */
[----:B------:R1:W-:Y:S01]  /*16590*/  MUFU.TANH R138, R0 ;  /* 0x00000000008a7308 */ /* 0x0003e20000002400 */
[C---:B--2---:R-:W-:Y:S06]  /*165a0*/  HMMA.16816.F32 R88, R4.reuse, R16, R172 ;  /* 0x000000100458723c */ /* 0x044fec00000018ac */
[----:B------:R-:W-:Y:S01]  /*165b0*/  HMMA.16816.F32 R76, R4, R18, R144 ;  /* 0x00000012044c723c */ /* 0x000fe20000001890 */
[----:B------:R-:W2:Y:S01]  /*165c0*/  LDSM.16.M88.4 R16, [R180+0x5800] ;  /* 0x00580000b410783b */ /* 0x000ea20000000200 */
[----:B------:R-:W-:Y:S02]  /*165d0*/  IMAD.MOV.U32 R175, RZ, RZ, R87 ;  /* 0x000000ffffaf7224 */ /* 0x000fe400078e0057 */
[----:B------:R-:W-:-:S02]  /*165e0*/  IMAD.MOV.U32 R174, RZ, RZ, R117 ;  /* 0x000000ffffae7224 */ /* 0x000fc400078e0075 */
[----:B------:R-:W-:Y:S01]  /*165f0*/  HMMA.16816.F32 R160, R4, R58, R96 ;  /* 0x0000003a04a0723c */ /* 0x000fe20000001860 */
[----:B------:R-:W-:Y:S02]  /*16600*/  IMAD.MOV.U32 R172, RZ, RZ, R153 ;  /* 0x000000ffffac7224 */ /* 0x000fe400078e0099 */
[----:B------:R-:W-:Y:S02]  /*16610*/  IMAD.MOV.U32 R173, RZ, RZ, R152 ;  /* 0x000000ffffad7224 */ /* 0x000fe400078e0098 */
[-C--:B-1----:R-:W-:Y:S02]  /*16620*/  FMUL.FTZ R0, R31, R3.reuse ;  /* 0x000000031f007220 */ /* 0x082fe40000410000 */
[----:B------:R-:W-:Y:S02]  /*16630*/  HMMA.16816.F32 R28, R8, R34, R52 ;  /* 0x00000022081c723c */ /* 0x000fe40000001834 */
[----:B------:R1:W-:Y:S04]  /*16640*/  MUFU.TANH R136, R0 ;  /* 0x0000000000887308 */ /* 0x0003e80000002400 */
[C---:B------:R-:W-:Y:S06]  /*16650*/  HMMA.16816.F32 R164, R4.reuse, R40, R92 ;  /* 0x0000002804a4723c */ /* 0x040fec000000185c */
[C---:B------:R-:W-:Y:S06]  /*16660*/  HMMA.16816.F32 R96, R4.reuse, R48, R112 ;  /* 0x000000300460723c */ /* 0x040fec0000001870 */
[C---:B------:R-:W-:Y:S01]  /*16670*/  HMMA.16816.F32 R92, R4.reuse, R50, R204 ;  /* 0x00000032045c723c */ /* 0x040fe200000018cc */
[-C--:B-1----:R-:W-:Y:S01]  /*16680*/  FMUL.FTZ R0, R24, R3.reuse ;  /* 0x0000000318007220 */ /* 0x082fe20000410000 */
[----:B------:R-:W-:Y:S03]  /*16690*/  LDSM.16.M88.4 R48, [R185+0x1800] ;  /* 0x00180000b930783b */ /* 0x000fe60000000200 */
[----:B------:R1:W-:Y:S01]  /*166a0*/  MUFU.TANH R184, R0 ;  /* 0x0000000000b87308 */ /* 0x0003e20000002400 */
[----:B------:R-:W-:Y:S01]  /*166b0*/  HMMA.16816.F32 R104, R4, R42, R104 ;  /* 0x0000002a0468723c */ /* 0x000fe20000001868 */
[----:B------:R-:W3:Y:S05]  /*166c0*/  LDSM.16.M88.4 R40, [R180+0x6000] ;  /* 0x00600000b428783b */ /* 0x000eea0000000200 */
[----:B----4-:R-:W-:Y:S06]  /*166d0*/  HMMA.16816.F32 R32, R8, R46, R64 ;  /* 0x0000002e0820723c */ /* 0x010fec0000001840 */
[----:B------:R-:W-:Y:S01]  /*166e0*/  HMMA.16816.F32 R168, R4, R56, R120 ;  /* 0x0000003804a8723c */ /* 0x000fe20000001878 */
[----:B-1----:R-:W-:-:S05]  /*166f0*/  FMUL.FTZ R0, R25, R3 ;  /* 0x0000000319007220 */ /* 0x002fca0000410000 */
[----:B--2---:R-:W-:Y:S01]  /*16700*/  HMMA.16816.F32 R56, R4, R16, R224 ;  /* 0x000000100438723c */ /* 0x004fe200000018e0 */
[----:B------:R-:W1:Y:S01]  /*16710*/  S2R R227, SR_TID.X ;  /* 0x0000000000e37919 */ /* 0x000e620000002100 */
[----:B------:R2:W4:Y:S02]  /*16720*/  MUFU.TANH R69, R0 ;  /* 0x0000000000457308 */ /* 0x0005240000002400 */
[----:B--2---:R-:W-:Y:S01]  /*16730*/  FMUL.FTZ R0, R26, R3 ;  /* 0x000000031a007220 */ /* 0x004fe20000410000 */
[----:B----4-:R-:W-:-:S05]  /*16740*/  MOV R55, R69 ;  /* 0x0000004500377202 */ /* 0x010fca0000000f00 */
[----:B------:R2:W-:Y:S01]  /*16750*/  MUFU.TANH R148, R0 ;  /* 0x0000000000947308 */ /* 0x0005e20000002400 */
[C---:B---3--:R-:W-:Y:S06]  /*16760*/  HMMA.16816.F32 R108, R4.reuse, R42, R200 ;  /* 0x0000002a046c723c */ /* 0x048fec00000018c8 */
[----:B------:R-:W-:Y:S01]  /*16770*/  HMMA.16816.F32 R152, R4, R40, R216 ;  /* 0x000000280498723c */ /* 0x000fe200000018d8 */
[----:B------:R-:W-:Y:S01]  /*16780*/  LDSM.16.M88.4 R40, [R185+0x3000] ;  /* 0x00300000b928783b */ /* 0x000fe20000000200 */
[----:B--2---:R-:W-:-:S03]  /*16790*/  FMUL.FTZ R0, R27, R3 ;  /* 0x000000031b007220 */ /* 0x004fc60000410000 */
[----:B------:R-:W2:Y:S01]  /*167a0*/  LDSM.16.M88.4 R24, [R180+0x5000] ;  /* 0x00500000b418783b */ /* 0x000ea20000000200 */
[----:B------:R3:W4:Y:S02]  /*167b0*/  MUFU.TANH R68, R0 ;  /* 0x0000000000447308 */ /* 0x0007240000002400 */
[----:B---3--:R-:W-:Y:S01]  /*167c0*/  FMUL.FTZ R0, R12, R3 ;  /* 0x000000030c007220 */ /* 0x008fe20000410000 */
[----:B----4-:R-:W-:Y:S02]  /*167d0*/  IMAD.MOV.U32 R54, RZ, RZ, R68 ;  /* 0x000000ffff367224 */ /* 0x010fe400078e0044 */
[----:B------:R-:W-:Y:S03]  /*167e0*/  HMMA.16816.F32 R68, R4, R38, R240 ;  /* 0x000000260444723c */ /* 0x000fe600000018f0 */
[----:B------:R3:W4:Y:S04]  /*167f0*/  MUFU.TANH R53, R0 ;  /* 0x0000000000357308 */ /* 0x0007280000002400 */
[----:B------:R-:W-:-:S02]  /*16800*/  IMAD.MOV.U32 R243, RZ, RZ, R130 ;  /* 0x000000fffff37224 */ /* 0x000fc400078e0082 */
[----:B------:R-:W-:Y:S02]  /*16810*/  IMAD.MOV.U32 R240, RZ, RZ, R148 ;  /* 0x000000fffff07224 */ /* 0x000fe400078e0094 */
[----:B---3--:R-:W-:Y:S01]  /*16820*/  FMUL.FTZ R0, R13, R3 ;  /* 0x000000030d007220 */ /* 0x008fe20000410000 */
[C---:B--2---:R-:W-:Y:S03]  /*16830*/  HMMA.16816.F32 R60, R4.reuse, R24, R228 ;  /* 0x00000018043c723c */ /* 0x044fe600000018e4 */
[----:B------:R2:W-:Y:S03]  /*16840*/  MUFU.TANH R150, R0 ;  /* 0x0000000000967308 */ /* 0x0005e60000002400 */
[----:B------:R-:W-:Y:S01]  /*16850*/  HMMA.16816.F32 R144, R4, R26, R232 ;  /* 0x0000001a0490723c */ /* 0x000fe200000018e8 */
[----:B------:R-:W3:Y:S01]  /*16860*/  LDSM.16.M88.4 R24, [R180+0x7000] ;  /* 0x00700000b418783b */ /* 0x000ee20000000200 */
[----:B----4-:R-:W-:Y:S01]  /*16870*/  MOV R230, R53 ;  /* 0x0000003500e67202 */ /* 0x010fe20000000f00 */
[----:B------:R-:W-:-:S04]  /*16880*/  IMAD.MOV.U32 R229, RZ, RZ, R54 ;  /* 0x000000ffffe57224 */ /* 0x000fc800078e0036 */
[----:B------:R-:W-:Y:S02]  /*16890*/  IMAD.MOV.U32 R233, RZ, RZ, R119 ;  /* 0x000000ffffe97224 */ /* 0x000fe400078e0077 */
[----:B------:R-:W-:Y:S02]  /*168a0*/  IMAD.MOV.U32 R235, RZ, RZ, R55 ;  /* 0x000000ffffeb7224 */ /* 0x000fe400078e0037 */
[----:B------:R-:W-:Y:S02]  /*168b0*/  IMAD.MOV.U32 R232, RZ, RZ, R137 ;  /* 0x000000ffffe87224 */ /* 0x000fe400078e0089 */
[----:B------:R-:W-:Y:S02]  /*168c0*/  IMAD.MOV.U32 R234, RZ, RZ, R136 ;  /* 0x000000ffffea7224 */ /* 0x000fe400078e0088 */
[----:B--2---:R-:W-:Y:S01]  /*168d0*/  FMUL.FTZ R0, R14, R3 ;  /* 0x000000030e007220 */ /* 0x004fe20000410000 */
[----:B-1----:R-:W-:-:S03]  /*168e0*/  SHF.R.S32.HI R136, RZ, 0x1f, R227 ;  /* 0x0000001fff887819 */ /* 0x002fc600000114e3 */
[----:B------:R1:W2:Y:S01]  /*168f0*/  MUFU.TANH R52, R0 ;  /* 0x0000000000347308 */ /* 0x0002a20000002400 */
[----:B------:R-:W-:-:S04]  /*16900*/  LEA.HI R136, R136, R227, RZ, 0x5 ;  /* 0x000000e388887211 */ /* 0x000fc800078f28ff */
[----:B------:R-:W-:-:S05]  /*16910*/  LOP3.LUT R136, R136, 0xffffffe0, RZ, 0xc0, !PT ;  /* 0xffffffe088887812 */ /* 0x000fca00078ec0ff */
[----:B------:R-:W-:Y:S02]  /*16920*/  IMAD.IADD R136, R227, 0x1, -R136 ;  /* 0x00000001e3887824 */ /* 0x000fe400078e0a88 */
[----:B-1----:R-:W-:Y:S01]  /*16930*/  FMUL.FTZ R0, R15, R3 ;  /* 0x000000030f007220 */ /* 0x002fe20000410000 */
[----:B--2---:R-:W-:Y:S01]  /*16940*/  IMAD.MOV.U32 R231, RZ, RZ, R52 ;  /* 0x000000ffffe77224 */ /* 0x004fe200078e0034 */
[----:B------:R-:W-:Y:S02]  /*16950*/  HMMA.16816.F32 R12, R8, R44, R72 ;  /* 0x0000002c080c723c */ /* 0x000fe40000001848 */
[----:B------:R1:W2:Y:S04]  /*16960*/  MUFU.TANH R149, R0 ;  /* 0x0000000000957308 */ /* 0x0002a80000002400 */
[C---:B------:R-:W-:Y:S01]  /*16970*/  HMMA.16816.F32 R72, R4.reuse, R36, R236 ;  /* 0x000000240448723c */ /* 0x040fe200000018ec */
[----:B------:R-:W4:Y:S05]  /*16980*/  LDSM.16.M88.4 R36, [R180+0x6800] ;  /* 0x00680000b424783b */ /* 0x000f2a0000000200 */
[----:B------:R-:W-:Y:S01]  /*16990*/  HMMA.16816.F32 R44, R4, R18, R220 ;  /* 0x00000012042c723c */ /* 0x000fe200000018dc */
[----:B------:R-:W4:Y:S01]  /*169a0*/  LDSM.16.M88.4 R16, [R180+0x7800] ;  /* 0x00780000b410783b */ /* 0x000f220000000200 */
[----:B------:R-:W-:Y:S01]  /*169b0*/  IMAD.MOV.U32 R238, RZ, RZ, R128 ;  /* 0x000000ffffee7224 */ /* 0x000fe200078e0080 */
[----:B------:R-:W-:-:S03]  /*169c0*/  MOV R239, R129 ;  /* 0x0000008100ef7202 */ /* 0x000fc60000000f00 */
[----:B---3--:R-:W-:Y:S01]  /*169d0*/  HMMA.16816.F32 R120, R4, R24, R244 ;  /* 0x000000180478723c */ /* 0x008fe200000018f4 */
[----:B-1----:R-:W-:Y:S01]  /*169e0*/  FMUL.FTZ R0, R28, R3 ;  /* 0x000000031c007220 */ /* 0x002fe20000410000 */
[----:B--2---:R-:W-:-:S03]  /*169f0*/  IMAD.MOV.U32 R241, RZ, RZ, R149 ;  /* 0x000000fffff17224 */ /* 0x004fc600078e0095 */
[----:B------:R1:W2:Y:S02]  /*16a00*/  MUFU.TANH R131, R0 ;  /* 0x0000000000837308 */ /* 0x0002a40000002400 */
[----:B-1----:R-:W-:Y:S01]  /*16a10*/  FMUL.FTZ R0, R29, R3 ;  /* 0x000000031d007220 */ /* 0x002fe20000410000 */
[----:B--2---:R-:W-:-:S05]  /*16a20*/  IMAD.MOV.U32 R242, RZ, RZ, R131 ;  /* 0x000000fffff27224 */ /* 0x004fca00078e0083 */
[----:B------:R1:W-:Y:S01]  /*16a30*/  MUFU.TANH R237, R0 ;  /* 0x0000000000ed7308 */ /* 0x0003e20000002400 */
[C---:B----4-:R-:W-:Y:S06]  /*16a40*/  HMMA.16816.F32 R112, R4.reuse, R36, R212 ;  /* 0x000000240470723c */ /* 0x050fec00000018d4 */
[C---:B------:R-:W-:Y:S01]  /*16a50*/  HMMA.16816.F32 R140, R4.reuse, R38, R196 ;  /* 0x00000026048c723c */ /* 0x040fe200000018c4 */
[----:B------:R-:W2:Y:S01]  /*16a60*/  LDSM.16.M88.4 R36, [R185+0x2800] ;  /* 0x00280000b924783b */ /* 0x000ea20000000200 */
[----:B------:R-:W3:Y:S04]  /*16a70*/  S2R R196, SR_CTAID.X ;  /* 0x0000000000c47919 */ /* 0x000ee80000002500 */
[----:B------:R-:W-:Y:S01]  /*16a80*/  HMMA.16816.F32 R128, R4, R16, R208 ;  /* 0x000000100480723c */ /* 0x000fe200000018d0 */
[----:B-1----:R-:W-:-:S04]  /*16a90*/  FMUL.FTZ R0, R30, R3 ;  /* 0x000000031e007220 */ /* 0x002fc80000410000 */
[----:B------:R1:W4:Y:S02]  /*16aa0*/  MUFU.TANH R236, R0 ;  /* 0x0000000000ec7308 */ /* 0x0003240000002400 */
[-C--:B-1----:R-:W-:Y:S02]  /*16ab0*/  FMUL.FTZ R0, R31, R3.reuse ;  /* 0x000000031f007220 */ /* 0x082fe40000410000 */
[----:B------:R-:W-:Y:S04]  /*16ac0*/  LDSM.16.M88.4 R28, [R185+0x2000] ;  /* 0x00200000b91c783b */ /* 0x000fe80000000200 */
[----:B------:R1:W4:Y:S01]  /*16ad0*/  MUFU.TANH R87, R0 ;  /* 0x0000000000577308 */ /* 0x0003220000002400 */
[----:B---3--:R-:W-:Y:S01]  /*16ae0*/  IMAD.SHL.U32 R227, R196, 0x40, RZ ;  /* 0x00000040c4e37824 */ /* 0x008fe200078e00ff */
[----:B--2---:R-:W-:Y:S01]  /*16af0*/  HMMA.16816.F32 R52, R8, R36, R164 ;  /* 0x000000240834723c */ /* 0x004fe200000018a4 */
[----:B-1----:R-:W-:-:S05]  /*16b00*/  FMUL.FTZ R0, R12, R3 ;  /* 0x000000030c007220 */ /* 0x002fca0000410000 */
[----:B------:R1:W2:Y:S02]  /*16b10*/  MUFU.TANH R228, R0 ;  /* 0x0000000000e47308 */ /* 0x0002a40000002400 */
[----:B-1----:R-:W-:-:S06]  /*16b20*/  FMUL.FTZ R0, R13, R3 ;  /* 0x000000030d007220 */ /* 0x002fcc0000410000 */
[----:B------:R1:W-:Y:S02]  /*16b30*/  MUFU.TANH R207, R0 ;  /* 0x0000000000cf7308 */ /* 0x0003e40000002400 */
[----:B-1----:R-:W-:-:S06]  /*16b40*/  FMUL.FTZ R0, R14, R3 ;  /* 0x000000030e007220 */ /* 0x002fcc0000410000 */
[----:B------:R1:W3:Y:S02]  /*16b50*/  MUFU.TANH R206, R0 ;  /* 0x0000000000ce7308 */ /* 0x0002e40000002400 */
[-C--:B-1----:R-:W-:Y:S02]  /*16b60*/  FMUL.FTZ R0, R15, R3.reuse ;  /* 0x000000030f007220 */ /* 0x082fe40000410000 */
[C---:B------:R-:W-:Y:S04]  /*16b70*/  HMMA.16816.F32 R12, R8.reuse, R48, R80 ;  /* 0x00000030080c723c */ /* 0x040fe80000001850 */
[----:B------:R1:W3:Y:S02]  /*16b80*/  MUFU.TANH R205, R0 ;  /* 0x0000000000cd7308 */ /* 0x0002e40000002400 */
[C---:B------:R-:W-:Y:S01]  /*16b90*/  HMMA.16816.F32 R80, R8.reuse, R38, R104 ;  /* 0x000000260850723c */ /* 0x040fe20000001868 */
[----:B------:R-:W4:Y:S05]  /*16ba0*/  LDSM.16.M88.4 R36, [R185+0x5800] ;  /* 0x00580000b924783b */ /* 0x000f2a0000000200 */
[C---:B------:R-:W-:Y:S06]  /*16bb0*/  HMMA.16816.F32 R104, R8.reuse, R40, R100 ;  /* 0x000000280868723c */ /* 0x040fec0000001864 */
[----:B------:R-:W-:Y:S01]  /*16bc0*/  HMMA.16816.F32 R100, R8, R42, R156 ;  /* 0x0000002a0864723c */ /* 0x000fe2000000189c */
[----:B-1----:R-:W-:-:S04]  /*16bd0*/  FMUL.FTZ R0, R32, R3 ;  /* 0x0000000320007220 */ /* 0x002fc80000410000 */
[----:B------:R1:W3:-:S13]  /*16be0*/  MUFU.TANH R204, R0 ;  /* 0x0000000000cc7308 */ /* 0x0002da0000002400 */
[-C--:B------:R-:W-:Y:S01]  /*16bf0*/  FMUL.FTZ R105, R105, R3.reuse ;  /* 0x0000000369697220 */ /* 0x080fe20000410000 */
[-C--:B------:R-:W-:Y:S01]  /*16c00*/  FMUL.FTZ R106, R106, R3.reuse ;  /* 0x000000036a6a7220 */ /* 0x080fe20000410000 */
[-C--:B------:R-:W-:Y:S01]  /*16c10*/  FMUL.FTZ R107, R107, R3.reuse ;  /* 0x000000036b6b7220 */ /* 0x080fe20000410000 */
[----:B-1----:R-:W-:-:S03]  /*16c20*/  FMUL.FTZ R0, R33, R3 ;  /* 0x0000000321007220 */ /* 0x002fc60000410000 */
[-C--:B------:R-:W-:Y:S01]  /*16c30*/  FMUL.FTZ R100, R100, R3.reuse ;  /* 0x0000000364647220 */ /* 0x080fe20000410000 */
[-C--:B------:R-:W-:Y:S01]  /*16c40*/  FMUL.FTZ R101, R101, R3.reuse ;  /* 0x0000000365657220 */ /* 0x080fe20000410000 */
[----:B------:R1:W-:Y:S01]  /*16c50*/  MUFU.TANH R200, R0 ;  /* 0x0000000000c87308 */ /* 0x0003e20000002400 */
[-C--:B------:R-:W-:Y:S01]  /*16c60*/  FMUL.FTZ R102, R102, R3.reuse ;  /* 0x0000000366667220 */ /* 0x080fe20000410000 */
[----:B----4-:R-:W-:Y:S06]  /*16c70*/  HMMA.16816.F32 R56, R8, R36, R56 ;  /* 0x000000240838723c */ /* 0x010fec0000001838 */
[----:B------:R-:W-:Y:S08]  /*16c80*/  MUFU.TANH R106, R106 ;  /* 0x0000006a006a7308 */ /* 0x000ff00000002400 */
[----:B------:R-:W-:Y:S01]  /*16c90*/  MUFU.TANH R105, R105 ;  /* 0x0000006900697308 */ /* 0x000fe20000002400 */
[----:B-1----:R-:W-:-:S07]  /*16ca0*/  FMUL.FTZ R0, R34, R3 ;  /* 0x0000000322007220 */ /* 0x002fce0000410000 */
[----:B------:R1:W4:Y:S02]  /*16cb0*/  MUFU.TANH R117, R0 ;  /* 0x0000000000757308 */ /* 0x0003240000002400 */
[-C--:B------:R-:W-:Y:S01]  /*16cc0*/  FMUL.FTZ R56, R56, R3.reuse ;  /* 0x0000000338387220 */ /* 0x080fe20000410000 */
[-C--:B------:R-:W-:Y:S01]  /*16cd0*/  FMUL.FTZ R57, R57, R3.reuse ;  /* 0x0000000339397220 */ /* 0x080fe20000410000 */
[-C--:B------:R-:W-:Y:S01]  /*16ce0*/  FMUL.FTZ R58, R58, R3.reuse ;  /* 0x000000033a3a7220 */ /* 0x080fe20000410000 */
[----:B------:R-:W-:-:S03]  /*16cf0*/  FMUL.FTZ R59, R59, R3 ;  /* 0x000000033b3b7220 */ /* 0x000fc60000410000 */
[----:B------:R-:W-:Y:S08]  /*16d00*/  MUFU.TANH R107, R107 ;  /* 0x0000006b006b7308 */ /* 0x000ff00000002400 */
[----:B------:R-:W-:Y:S01]  /*16d10*/  MUFU.TANH R100, R100 ;  /* 0x0000006400647308 */ /* 0x000fe20000002400 */
[----:B-1----:R-:W-:Y:S02]  /*16d20*/  FMUL.FTZ R0, R35, R3 ;  /* 0x0000000323007220 */ /* 0x002fe40000410000 */
[----:B------:R-:W-:Y:S05]  /*16d30*/  HMMA.16816.F32 R32, R8, R50, R124 ;  /* 0x000000320820723c */ /* 0x000fea000000187c */
[----:B------:R1:W4:Y:S01]  /*16d40*/  MUFU.TANH R183, R0 ;  /* 0x0000000000b77308 */ /* 0x0003220000002400 */
[----:B------:R-:W-:Y:S06]  /*16d50*/  HMMA.16816.F32 R124, R4, R26, R172 ;  /* 0x0000001a047c723c */ /* 0x000fec00000018ac */
[----:B------:R-:W-:Y:S01]  /*16d60*/  HMMA.16816.F32 R24, R8, R30, R160 ;  /* 0x0000001e0818723c */ /* 0x000fe200000018a0 */
[----:B------:R-:W-:Y:S01]  /*16d70*/  IMAD.MOV.U32 R172, RZ, RZ, R150 ;  /* 0x000000ffffac7224 */ /* 0x000fe200078e0096 */
[----:B------:R-:W-:Y:S01]  /*16d80*/  MOV R175, R138 ;  /* 0x0000008a00af7202 */ /* 0x000fe20000000f00 */
[----:B------:R-:W-:Y:S01]  /*16d90*/  IMAD.MOV.U32 R174, RZ, RZ, R151 ;  /* 0x000000ffffae7224 */ /* 0x000fe200078e0097 */
[----:B------:R-:W-:Y:S02]  /*16da0*/  MUFU.TANH R102, R102 ;  /* 0x0000006600667308 */ /* 0x000fe40000002400 */
[----:B------:R-:W-:Y:S01]  /*16db0*/  HMMA.16816.F32 R148, R4, R18, R176 ;  /* 0x000000120494723c */ /* 0x000fe200000018b0 */
[----:B------:R-:W2:Y:S01]  /*16dc0*/  LDSM.16.M88.4 R16, [R185+0x4000] ;  /* 0x00400000b910783b */ /* 0x000ea20000000200 */
[----:B------:R-:W-:-:S02]  /*16dd0*/  IMAD.MOV.U32 R225, RZ, RZ, R174 ;  /* 0x000000ffffe17224 */ /* 0x000fc400078e00ae */
[-C--:B-1----:R-:W-:Y:S01]  /*16de0*/  FMUL.FTZ R0, R12, R3.reuse ;  /* 0x000000030c007220 */ /* 0x082fe20000410000 */
[----:B------:R-:W-:Y:S01]  /*16df0*/  IMAD.MOV.U32 R226, RZ, RZ, R175 ;  /* 0x000000ffffe27224 */ /* 0x000fe200078e00af */
[C---:B------:R-:W-:Y:S01]  /*16e00*/  HMMA.16816.F32 R4, R8.reuse, R28, R168 ;  /* 0x0000001c0804723c */ /* 0x040fe200000018a8 */
[----:B------:R-:W1:Y:S01]  /*16e10*/  LDSM.16.M88.4 R28, [R185+0x4800] ;  /* 0x00480000b91c783b */ /* 0x000e620000000200 */
[----:B------:R3:W4:Y:S04]  /*16e20*/  MUFU.TANH R182, R0 ;  /* 0x0000000000b67308 */ /* 0x0007280000002400 */
[----:B------:R-:W-:Y:S04]  /*16e30*/  HMMA.16816.F32 R48, R8, R38, R44 ;  /* 0x000000260830723c */ /* 0x000fe8000000182c */
[----:B------:R-:W-:Y:S01]  /*16e40*/  MUFU.TANH R101, R101 ;  /* 0x0000006500657308 */ /* 0x000fe20000002400 */
[----:B---3--:R-:W-:-:S07]  /*16e50*/  FMUL.FTZ R0, R13, R3 ;  /* 0x000000030d007220 */ /* 0x008fce0000410000 */
[----:B------:R3:W-:-:S12]  /*16e60*/  MUFU.TANH R181, R0 ;  /* 0x0000000000b57308 */ /* 0x0007d80000002400 */
[-C--:B------:R-:W-:Y:S01]  /*16e70*/  FMUL.FTZ R86, R49, R3.reuse ;  /* 0x0000000331567220 */ /* 0x080fe20000410000 */
[----:B--2---:R-:W-:Y:S01]  /*16e80*/  HMMA.16816.F32 R88, R8, R16, R88 ;  /* 0x000000100858723c */ /* 0x004fe20000001858 */
[----:B---3--:R-:W-:-:S05]  /*16e90*/  FMUL.FTZ R0, R14, R3 ;  /* 0x000000030e007220 */ /* 0x008fca0000410000 */
[C---:B------:R-:W-:Y:S01]  /*16ea0*/  HMMA.16816.F32 R76, R8.reuse, R18, R76 ;  /* 0x00000012084c723c */ /* 0x040fe2000000184c */
[----:B------:R-:W-:Y:S01]  /*16eb0*/  LDSM.16.M88.4 R16, [R185+0x7000] ;  /* 0x00700000b910783b */ /* 0x000fe20000000200 */
[----:B------:R2:W3:Y:S04]  /*16ec0*/  MUFU.TANH R173, R0 ;  /* 0x0000000000ad7308 */ /* 0x0004e80000002400 */
[C---:B-1----:R-:W-:Y:S06]  /*16ed0*/  HMMA.16816.F32 R72, R8.reuse, R28, R72 ;  /* 0x0000001c0848723c */ /* 0x042fec0000001848 */
[----:B------:R-:W-:Y:S06]  /*16ee0*/  HMMA.16816.F32 R68, R8, R30, R68 ;  /* 0x0000001e0844723c */ /* 0x000fec0000001844 */
[-C--:B------:R-:W-:Y:S01]  /*16ef0*/  FMUL.FTZ R88, R88, R3.reuse ;  /* 0x0000000358587220 */ /* 0x080fe20000410000 */
[-C--:B------:R-:W-:Y:S01]  /*16f00*/  FMUL.FTZ R89, R89, R3.reuse ;  /* 0x0000000359597220 */ /* 0x080fe20000410000 */
[-C--:B--2---:R-:W-:Y:S01]  /*16f10*/  FMUL.FTZ R0, R15, R3.reuse ;  /* 0x000000030f007220 */ /* 0x084fe20000410000 */
[-C--:B------:R-:W-:Y:S01]  /*16f20*/  FMUL.FTZ R90, R90, R3.reuse ;  /* 0x000000035a5a7220 */ /* 0x080fe20000410000 */
[----:B------:R-:W1:Y:S01]  /*16f30*/  LDSM.16.M88.4 R12, [R185+0x3800] ;  /* 0x00380000b90c783b */ /* 0x000e620000000200 */
[-C--:B------:R-:W-:Y:S01]  /*16f40*/  FMUL.FTZ R91, R91, R3.reuse ;  /* 0x000000035b5b7220 */ /* 0x080fe20000410000 */
[----:B------:R2:W3:Y:S01]  /*16f50*/  MUFU.TANH R119, R0 ;  /* 0x0000000000777308 */ /* 0x0004e20000002400 */
[-C--:B------:R-:W-:Y:S01]  /*16f60*/  FMUL.FTZ R76, R76, R3.reuse ;  /* 0x000000034c4c7220 */ /* 0x080fe20000410000 */
[-C--:B------:R-:W-:Y:S01]  /*16f70*/  FMUL.FTZ R77, R77, R3.reuse ;  /* 0x000000034d4d7220 */ /* 0x080fe20000410000 */
[-C--:B------:R-:W-:Y:S01]  /*16f80*/  FMUL.FTZ R78, R78, R3.reuse ;  /* 0x000000034e4e7220 */ /* 0x080fe20000410000 */
[----:B------:R-:W-:-:S02]  /*16f90*/  FMUL.FTZ R79, R79, R3 ;  /* 0x000000034f4f7220 */ /* 0x000fc40000410000 */
[-C--:B------:R-:W-:Y:S01]  /*16fa0*/  FMUL.FTZ R72, R72, R3.reuse ;  /* 0x0000000348487220 */ /* 0x080fe20000410000 */
[-C--:B------:R-:W-:Y:S01]  /*16fb0*/  FMUL.FTZ R75, R75, R3.reuse ;  /* 0x000000034b4b7220 */ /* 0x080fe20000410000 */
[----:B------:R-:W-:Y:S04]  /*16fc0*/  MUFU.TANH R88, R88 ;  /* 0x0000005800587308 */ /* 0x000fe80000002400 */
[-C--:B------:R-:W-:Y:S01]  /*16fd0*/  FMUL.FTZ R68, R68, R3.reuse ;  /* 0x0000000344447220 */ /* 0x080fe20000410000 */
[-C--:B------:R-:W-:Y:S01]  /*16fe0*/  FMUL.FTZ R69, R69, R3.reuse ;  /* 0x0000000345457220 */ /* 0x080fe20000410000 */
[-C--:B------:R-:W-:Y:S01]  /*16ff0*/  FMUL.FTZ R70, R70, R3.reuse ;  /* 0x0000000346467220 */ /* 0x080fe20000410000 */
[-C--:B------:R-:W-:Y:S01]  /*17000*/  FMUL.FTZ R71, R71, R3.reuse ;  /* 0x0000000347477220 */ /* 0x080fe20000410000 */
[----:B------:R-:W-:Y:S01]  /*17010*/  MUFU.TANH R90, R90 ;  /* 0x0000005a005a7308 */ /* 0x000fe20000002400 */
[----:B--2---:R-:W-:-:S07]  /*17020*/  FMUL.FTZ R0, R32, R3 ;  /* 0x0000000320007220 */ /* 0x004fce0000410000 */
[----:B------:R2:W3:Y:S08]  /*17030*/  MUFU.TANH R171, R0 ;  /* 0x0000000000ab7308 */ /* 0x0004f00000002400 */
[----:B------:R-:W-:Y:S01]  /*17040*/  MUFU.TANH R89, R89 ;  /* 0x0000005900597308 */ /* 0x000fe20000002400 */
[C---:B-1----:R-:W-:Y:S07]  /*17050*/  HMMA.16816.F32 R96, R8.reuse, R12, R96 ;  /* 0x0000000c0860723c */ /* 0x042fee0000001860 */
[----:B------:R-:W-:Y:S01]  /*17060*/  MUFU.TANH R91, R91 ;  /* 0x0000005b005b7308 */ /* 0x000fe20000002400 */
[-C--:B--2---:R-:W-:Y:S01]  /*17070*/  FMUL.FTZ R0, R33, R3.reuse ;  /* 0x0000000321007220 */ /* 0x084fe20000410000 */
[----:B------:R-:W-:Y:S01]  /*17080*/  HMMA.16816.F32 R92, R8, R14, R92 ;  /* 0x0000000e085c723c */ /* 0x000fe2000000185c */
[----:B------:R-:W1:Y:S05]  /*17090*/  LDSM.16.M88.4 R12, [R185+0x6800] ;  /* 0x00680000b90c783b */ /* 0x000e6a0000000200 */
[----:B------:R2:W-:Y:S08]  /*170a0*/  MUFU.TANH R169, R0 ;  /* 0x0000000000a97308 */ /* 0x0005f00000002400 */
[----:B------:R-:W-:Y:S01]  /*170b0*/  MUFU.TANH R76, R76 ;  /* 0x0000004c004c7308 */ /* 0x000fe20000002400 */
[----:B------:R-:W-:-:S07]  /*170c0*/  FMUL.FTZ R96, R96, R3 ;  /* 0x0000000360607220 */ /* 0x000fce0000410000 */
[----:B------:R-:W-:Y:S01]  /*170d0*/  MUFU.TANH R77, R77 ;  /* 0x0000004d004d7308 */ /* 0x000fe20000002400 */
[-C--:B--2---:R-:W-:Y:S01]  /*170e0*/  FMUL.FTZ R0, R34, R3.reuse ;  /* 0x0000000322007220 */ /* 0x084fe20000410000 */
[-C--:B------:R-:W-:Y:S01]  /*170f0*/  FMUL.FTZ R92, R92, R3.reuse ;  /* 0x000000035c5c7220 */ /* 0x080fe20000410000 */
[-C--:B------:R-:W-:Y:S01]  /*17100*/  FMUL.FTZ R93, R93, R3.reuse ;  /* 0x000000035d5d7220 */ /* 0x080fe20000410000 */
[-C--:B------:R-:W-:Y:S01]  /*17110*/  FMUL.FTZ R94, R94, R3.reuse ;  /* 0x000000035e5e7220 */ /* 0x080fe20000410000 */
[----:B------:R-:W-:-:S03]  /*17120*/  FMUL.FTZ R95, R95, R3 ;  /* 0x000000035f5f7220 */ /* 0x000fc60000410000 */
[----:B------:R2:W3:Y:S08]  /*17130*/  MUFU.TANH R166, R0 ;  /* 0x0000000000a67308 */ /* 0x0004f00000002400 */
[----:B------:R-:W-:Y:S01]  /*17140*/  MUFU.TANH R96, R96 ;  /* 0x0000006000607308 */ /* 0x000fe20000002400 */
[----:B-1----:R-:W-:Y:S07]  /*17150*/  HMMA.16816.F32 R36, R8, R12, R112 ;  /* 0x0000000c0824723c */ /* 0x002fee0000001870 */
[----:B------:R-:W-:Y:S01]  /*17160*/  MUFU.TANH R92, R92 ;  /* 0x0000005c005c7308 */ /* 0x000fe20000002400 */
[----:B--2---:R-:W-:-:S02]  /*17170*/  FMUL.FTZ R0, R35, R3 ;  /* 0x0000000323007220 */ /* 0x004fc40000410000 */
[----:B------:R-:W1:Y:S01]  /*17180*/  LDSM.16.M88.4 R32, [R185+0x5000] ;  /* 0x00500000b920783b */ /* 0x000e620000000200 */
[----:B------:R-:W-:Y:S04]  /*17190*/  HMMA.16816.F32 R28, R8, R14, R140 ;  /* 0x0000000e081c723c */ /* 0x000fe8000000188c */
[----:B------:R2:W3:Y:S08]  /*171a0*/  MUFU.TANH R163, R0 ;  /* 0x0000000000a37308 */ /* 0x0004f00000002400 */
[----:B------:R-:W-:Y:S01]  /*171b0*/  MUFU.TANH R94, R94 ;  /* 0x0000005e005e7308 */ /* 0x000fe20000002400 */
[----:B------:R-:W-:-:S07]  /*171c0*/  FMUL.FTZ R140, R36, R3 ;  /* 0x00000003248c7220 */ /* 0x000fce0000410000 */
[----:B------:R-:W-:Y:S01]  /*171d0*/  MUFU.TANH R93, R93 ;  /* 0x0000005d005d7308 */ /* 0x000fe20000002400 */
[----:B--2---:R-:W-:-:S03]  /*171e0*/  FMUL.FTZ R0, R4, R3 ;  /* 0x0000000304007220 */ /* 0x004fc60000410000 */
[-C--:B------:R-:W-:Y:S01]  /*171f0*/  FMUL.FTZ R165, R30, R3.reuse ;  /* 0x000000031ea57220 */ /* 0x080fe20000410000 */
[----:B------:R-:W-:-:S03]  /*17200*/  FMUL.FTZ R167, R31, R3 ;  /* 0x000000031fa77220 */ /* 0x000fc60000410000 */
[----:B------:R2:W3:Y:S08]  /*17210*/  MUFU.TANH R162, R0 ;  /* 0x0000000000a27308 */ /* 0x0004f00000002400 */
[----:B------:R-:W-:Y:S01]  /*17220*/  MUFU.TANH R31, R70 ;  /* 0x00000046001f7308 */ /* 0x000fe20000002400 */
[C---:B-1----:R-:W-:Y:S07]  /*17230*/  HMMA.16816.F32 R64, R8.reuse, R32, R60 ;  /* 0x000000200840723c */ /* 0x042fee000000183c */
[----:B------:R-:W-:Y:S01]  /*17240*/  MUFU.TANH R95, R95 ;  /* 0x0000005f005f7308 */ /* 0x000fe20000002400 */
[-C--:B--2---:R-:W-:Y:S01]  /*17250*/  FMUL.FTZ R0, R5, R3.reuse ;  /* 0x0000000305007220 */ /* 0x084fe20000410000 */
[----:B------:R-:W-:Y:S01]  /*17260*/  HMMA.16816.F32 R60, R8, R34, R144 ;  /* 0x00000022083c723c */ /* 0x000fe20000001890 */
[----:B------:R-:W1:Y:S05]  /*17270*/  LDSM.16.M88.4 R32, [R185+0x7800] ;  /* 0x00780000b920783b */ /* 0x000e6a0000000200 */
[----:B------:R2:W-:Y:S01]  /*17280*/  MUFU.TANH R164, R0 ;  /* 0x0000000000a47308 */ /* 0x0005e20000002400 */
[-C--:B------:R-:W-:Y:S01]  /*17290*/  FMUL.FTZ R146, R37, R3.reuse ;  /* 0x0000000325927220 */ /* 0x080fe20000410000 */
[----:B------:R-:W-:-:S06]  /*172a0*/  FMUL.FTZ R147, R38, R3 ;  /* 0x0000000326937220 */ /* 0x000fcc0000410000 */
[----:B------:R-:W-:Y:S01]  /*172b0*/  MUFU.TANH R79, R79 ;  /* 0x0000004f004f7308 */ /* 0x000fe20000002400 */
[-C--:B------:R-:W-:Y:S01]  /*172c0*/  FMUL.FTZ R64, R64, R3.reuse ;  /* 0x0000000340407220 */ /* 0x080fe20000410000 */
[-C--:B------:R-:W-:Y:S01]  /*172d0*/  FMUL.FTZ R65, R65, R3.reuse ;  /* 0x0000000341417220 */ /* 0x080fe20000410000 */
[-C--:B------:R-:W-:Y:S01]  /*172e0*/  FMUL.FTZ R66, R66, R3.reuse ;  /* 0x0000000342427220 */ /* 0x080fe20000410000 */
[----:B------:R-:W-:-:S04]  /*172f0*/  FMUL.FTZ R67, R67, R3 ;  /* 0x0000000343437220 */ /* 0x000fc80000410000 */
        /* <DEDUP_REMOVED lines=10> */
[-C--:B--2---:R-:W-:Y:S01]  /*173a0*/  FMUL.FTZ R0, R7, R3.reuse ;  /* 0x0000000307007220 */ /* 0x084fe20000410000 */
[-C--:B------:R-:W-:Y:S01]  /*173b0*/  FMUL.FTZ R33, R73, R3.reuse ;  /* 0x0000000349217220 */ /* 0x080fe20000410000 */
[----:B------:R-:W1:Y:S01]  /*173c0*/  LDSM.16.M88.4 R4, [R185+0x6000] ;  /* 0x00600000b904783b */ /* 0x000e620000000200 */
[----:B------:R-:W-:Y:S01]  /*173d0*/  FMUL.FTZ R32, R74, R3 ;  /* 0x000000034a207220 */ /* 0x000fe20000410000 */
[----:B------:R-:W-:-:S04]  /*173e0*/  DEPBAR.LE SB0, 0x0 ;  /* 0x000080000000791a */ /* 0x000fc80000000000 */
[----:B------:R2:W3:Y:S08]  /*173f0*/  MUFU.TANH R161, R0 ;  /* 0x0000000000a17308 */ /* 0x0004f00000002400 */
[----:B------:R-:W-:Y:S01]  /*17400*/  MUFU.TANH R32, R32 ;  /* 0x0000002000207308 */ /* 0x000fe20000002400 */
[-C--:B------:R-:W-:Y:S01]  /*17410*/  FMUL.FTZ R196, R12, R3.reuse ;  /* 0x000000030cc47220 */ /* 0x080fe20000410000 */
[-C--:B------:R-:W-:Y:S01]  /*17420*/  FMUL.FTZ R198, R14, R3.reuse ;  /* 0x000000030ec67220 */ /* 0x080fe20000410000 */
[-C--:B------:R-:W-:Y:S01]  /*17430*/  FMUL.FTZ R197, R13, R3.reuse ;  /* 0x000000030dc57220 */ /* 0x080fe20000410000 */
[----:B------:R-:W-:-:S04]  /*17440*/  FMUL.FTZ R199, R15, R3 ;  /* 0x000000030fc77220 */ /* 0x000fc80000410000 */
[----:B------:R-:W-:Y:S01]  /*17450*/  MUFU.TANH R33, R33 ;  /* 0x0000002100217308 */ /* 0x000fe20000002400 */
[----:B--2---:R-:W-:-:S07]  /*17460*/  FMUL.FTZ R0, R24, R3 ;  /* 0x0000000318007220 */ /* 0x004fce0000410000 */
[----:B------:R2:W3:Y:S08]  /*17470*/  MUFU.TANH R159, R0 ;  /* 0x00000000009f7308 */ /* 0x0004f00000002400 */
[----:B------:R-:W-:Y:S01]  /*17480*/  MUFU.TANH R38, R57 ;  /* 0x0000003900267308 */ /* 0x000fe20000002400 */
[C---:B-1----:R-:W-:Y:S06]  /*17490*/  HMMA.16816.F32 R44, R8.reuse, R4, R152 ;  /* 0x00000004082c723c */ /* 0x042fec0000001898 */
[----:B------:R-:W-:Y:S01]  /*174a0*/  HMMA.16816.F32 R40, R8, R6, R108 ;  /* 0x000000060828723c */ /* 0x000fe2000000186c */
[-C--:B--2---:R-:W-:Y:S01]  /*174b0*/  FMUL.FTZ R0, R25, R3.reuse ;  /* 0x0000000319007220 */ /* 0x084fe20000410000 */
[-C--:B------:R-:W-:Y:S01]  /*174c0*/  FMUL.FTZ R4, R80, R3.reuse ;  /* 0x0000000350047220 */ /* 0x080fe20000410000 */
[-C--:B------:R-:W-:Y:S01]  /*174d0*/  FMUL.FTZ R5, R82, R3.reuse ;  /* 0x0000000352057220 */ /* 0x080fe20000410000 */
[-C--:B------:R-:W-:Y:S01]  /*174e0*/  FMUL.FTZ R152, R29, R3.reuse ;  /* 0x000000031d987220 */ /* 0x080fe20000410000 */
[----:B------:R1:W-:Y:S02]  /*174f0*/  MUFU.TANH R158, R0 ;  /* 0x00000000009e7308 */ /* 0x0003e40000002400 */
[----:B------:R-:W-:-:S06]  /*17500*/  FMUL.FTZ R6, R83, R3 ;  /* 0x0000000353067220 */ /* 0x000fcc0000410000 */
[----:B------:R-:W-:Y:S05]  /*17510*/  MUFU.TANH R109, R5 ;  /* 0x00000005006d7308 */ /* 0x000fea0000002400 */
[-C--:B------:R-:W-:Y:S01]  /*17520*/  FMUL.FTZ R46, R46, R3.reuse ;  /* 0x000000032e2e7220 */ /* 0x080fe20000410000 */
[-C--:B------:R-:W-:Y:S02]  /*17530*/  FMUL.FTZ R47, R47, R3.reuse ;  /* 0x000000032f2f7220 */ /* 0x080fe40000410000 */
[----:B------:R2:W-:Y:S01]  /*17540*/  MUFU.TANH R108, R6 ;  /* 0x00000006006c7308 */ /* 0x0005e20000002400 */
[-C--:B-1----:R-:W-:Y:S02]  /*17550*/  FMUL.FTZ R0, R26, R3.reuse ;  /* 0x000000031a007220 */ /* 0x082fe40000410000 */
[----:B------:R-:W-:-:S05]  /*17560*/  FMUL.FTZ R131, R43, R3 ;  /* 0x000000032b837220 */ /* 0x000fca0000410000 */
[----:B------:R1:W3:Y:S08]  /*17570*/  MUFU.TANH R138, R0 ;  /* 0x00000000008a7308 */ /* 0x0002f00000002400 */
[----:B------:R-:W-:Y:S01]  /*17580*/  MUFU.TANH R43, R69 ;  /* 0x00000045002b7308 */ /* 0x000fe20000002400 */
[-C--:B--2---:R-:W-:Y:S01]  /*17590*/  FMUL.FTZ R6, R98, R3.reuse ;  /* 0x0000000362067220 */ /* 0x084fe20000410000 */
[----:B------:R-:W-:-:S06]  /*175a0*/  FMUL.FTZ R98, R50, R3 ;  /* 0x0000000332627220 */ /* 0x000fcc0000410000 */
[----:B------:R-:W-:Y:S01]  /*175b0*/  MUFU.TANH R29, R62 ;  /* 0x0000003e001d7308 */ /* 0x000fe20000002400 */
[-C--:B-1----:R-:W-:Y:S02]  /*175c0*/  FMUL.FTZ R0, R27, R3.reuse ;  /* 0x000000031b007220 */ /* 0x082fe40000410000 */
[C---:B------:R-:W-:Y:S05]  /*175d0*/  HMMA.16816.F32 R24, R8.reuse, R16, R120 ;  /* 0x000000100818723c */ /* 0x040fea0000001878 */
[----:B------:R1:W2:Y:S01]  /*175e0*/  MUFU.TANH R137, R0 ;  /* 0x0000000000897308 */ /* 0x0002a20000002400 */
[----:B------:R-:W-:Y:S01]  /*175f0*/  HMMA.16816.F32 R16, R8, R18, R124 ;  /* 0x000000120810723c */ /* 0x000fe2000000187c */
[----:B------:R-:W-:-:S05]  /*17600*/  FMUL.FTZ R123, R40, R3 ;  /* 0x00000003287b7220 */ /* 0x000fca0000410000 */
[----:B------:R-:W-:Y:S01]  /*17610*/  HMMA.16816.F32 R8, R8, R34, R148 ;  /* 0x000000220808723c */ /* 0x000fe20000001894 */
[-C--:B------:R-:W-:Y:S01]  /*17620*/  FMUL.FTZ R125, R41, R3.reuse ;  /* 0x00000003297d7220 */ /* 0x080fe20000410000 */
[-C--:B------:R-:W-:Y:S01]  /*17630*/  FMUL.FTZ R126, R42, R3.reuse ;  /* 0x000000032a7e7220 */ /* 0x080fe20000410000 */
[----:B------:R-:W-:Y:S04]  /*17640*/  MUFU.TANH R41, R67 ;  /* 0x0000004300297308 */ /* 0x000fe80000002400 */
[-C--:B------:R-:W-:Y:S01]  /*17650*/  FMUL.FTZ R35, R48, R3.reuse ;  /* 0x0000000330237220 */ /* 0x080fe20000410000 */
[-C--:B------:R-:W-:Y:S01]  /*17660*/  FMUL.FTZ R150, R39, R3.reuse ;  /* 0x0000000327967220 */ /* 0x080fe20000410000 */
[-C--:B------:R-:W-:Y:S01]  /*17670*/  FMUL.FTZ R151, R28, R3.reuse ;  /* 0x000000031c977220 */ /* 0x080fe20000410000 */
[-C--:B-1----:R-:W-:Y:S01]  /*17680*/  FMUL.FTZ R0, R52, R3.reuse ;  /* 0x0000000334007220 */ /* 0x082fe20000410000 */
[----:B------:R-:W-:Y:S01]  /*17690*/  MUFU.TANH R42, R65 ;  /* 0x00000041002a7308 */ /* 0x000fe20000002400 */
[-C--:B------:R-:W-:Y:S01]  /*176a0*/  FMUL.FTZ R174, R27, R3.reuse ;  /* 0x000000031bae7220 */ /* 0x080fe20000410000 */
[-C--:B------:R-:W-:Y:S01]  /*176b0*/  FMUL.FTZ R168, R24, R3.reuse ;  /* 0x0000000318a87220 */ /* 0x080fe20000410000 */
[----:B------:R-:W-:-:S04]  /*176c0*/  FMUL.FTZ R170, R25, R3 ;  /* 0x0000000319aa7220 */ /* 0x000fc80000410000 */
[-C--:B------:R-:W-:Y:S01]  /*176d0*/  FMUL.FTZ R179, R18, R3.reuse ;  /* 0x0000000312b37220 */ /* 0x080fe20000410000 */
[----:B------:R1:W2:Y:S01]  /*176e0*/  MUFU.TANH R157, R0 ;  /* 0x00000000009d7308 */ /* 0x0002a20000002400 */
[-C--:B------:R-:W-:Y:S01]  /*176f0*/  FMUL.FTZ R175, R16, R3.reuse ;  /* 0x0000000310af7220 */ /* 0x080fe20000410000 */
[----:B------:R-:W-:-:S03]  /*17700*/  FMUL.FTZ R178, R17, R3 ;  /* 0x0000000311b27220 */ /* 0x000fc60000410000 */
[-C--:B------:R-:W-:Y:S01]  /*17710*/  FMUL.FTZ R201, R8, R3.reuse ;  /* 0x0000000308c97220 */ /* 0x080fe20000410000 */
[-C--:B------:R-:W-:Y:S01]  /*17720*/  FMUL.FTZ R208, R10, R3.reuse ;  /* 0x000000030ad07220 */ /* 0x080fe20000410000 */
[-C--:B------:R-:W-:Y:S01]  /*17730*/  FMUL.FTZ R203, R9, R3.reuse ;  /* 0x0000000309cb7220 */ /* 0x080fe20000410000 */
[----:B------:R-:W-:Y:S01]  /*17740*/  MUFU.TANH R18, R6 ;  /* 0x0000000600127308 */ /* 0x000fe20000002400 */
[----:B------:R-:W-:-:S07]  /*17750*/  FMUL.FTZ R209, R11, R3 ;  /* 0x000000030bd17220 */ /* 0x000fce0000410000 */
[----:B------:R-:W-:Y:S01]  /*17760*/  MUFU.TANH R17, R75 ;  /* 0x0000004b00117308 */ /* 0x000fe20000002400 */
[----:B-1----:R-:W-:-:S07]  /*17770*/  FMUL.FTZ R0, R53, R3 ;  /* 0x0000000335007220 */ /* 0x002fce0000410000 */
[----:B------:R1:W-:Y:S08]  /*17780*/  MUFU.TANH R156, R0 ;  /* 0x00000000009c7308 */ /* 0x0003f00000002400 */
[----:B------:R-:W-:Y:S08]  /*17790*/  MUFU.TANH R24, R64 ;  /* 0x0000004000187308 */ /* 0x000ff00000002400 */
[----:B------:R-:W-:Y:S01]  /*177a0*/  MUFU.TANH R16, R66 ;  /* 0x0000004200107308 */ /* 0x000fe20000002400 */
[----:B-1----:R-:W-:-:S07]  /*177b0*/  FMUL.FTZ R0, R54, R3 ;  /* 0x0000000336007220 */ /* 0x002fce0000410000 */
[----:B------:R1:W2:Y:S08]  /*177c0*/  MUFU.TANH R145, R0 ;  /* 0x0000000000917308 */ /* 0x0002b00000002400 */
[----:B------:R-:W-:Y:S08]  /*177d0*/  MUFU.TANH R40, R60 ;  /* 0x0000003c00287308 */ /* 0x000ff00000002400 */
[----:B------:R-:W-:Y:S01]  /*177e0*/  MUFU.TANH R39, R56 ;  /* 0x0000003800277308 */ /* 0x000fe20000002400 */
[----:B-1----:R-:W-:-:S07]  /*177f0*/  FMUL.FTZ R0, R55, R3 ;  /* 0x0000000337007220 */ /* 0x002fce0000410000 */
[----:B------:R1:W2:Y:S08]  /*17800*/  MUFU.TANH R144, R0 ;  /* 0x0000000000907308 */ /* 0x0002b00000002400 */
[----:B------:R-:W-:Y:S01]  /*17810*/  MUFU.TANH R28, R59 ;  /* 0x0000003b001c7308 */ /* 0x000fe20000002400 */
[----:B-1----:R-:W-:-:S04]  /*17820*/  SHF.R.S32.HI R0, RZ, 0x1f, R136 ;  /* 0x0000001fff007819 */ /* 0x002fc80000011488 */
[----:B------:R-:W-:-:S03]  /*17830*/  LEA.HI R0, R0, R136, RZ, 0x2 ;  /* 0x0000008800007211 */ /* 0x000fc600078f10ff */
[----:B------:R1:W2:Y:S01]  /*17840*/  MUFU.TANH R136, R4 ;  /* 0x0000000400887308 */ /* 0x0002a20000002400 */
[----:B------:R-:W-:-:S04]  /*17850*/  SHF.R.S32.HI R0, RZ, 0x2, R0 ;  /* 0x00000002ff007819 */ /* 0x000fc80000011400 */
[----:B------:R-:W-:-:S04]  /*17860*/  LEA R0, R133, R0, 0x4 ;  /* 0x0000000085007211 */ /* 0x000fc800078e20ff */
[----:B------:R-:W-:Y:S01]  /*17870*/  IADD3 R0, R0, 0x1, R227 ;  /* 0x0000000100007810 */ /* 0x000fe20007ffe0e3 */
[----:B------:R-:W-:Y:S02]  /*17880*/  IMAD.MOV.U32 R227, RZ, RZ, R233 ;  /* 0x000000ffffe37224 */ /* 0x000fe400078e00e9 */
[----:B------:R-:W-:Y:S02]  /*17890*/  IMAD.MOV.U32 R233, RZ, RZ, R184 ;  /* 0x000000ffffe97224 */ /* 0x000fe400078e00b8 */
[-C--:B------:R-:W-:Y:S02]  /*178a0*/  FMUL.FTZ R184, R19, R3.reuse ;  /* 0x0000000313b87220 */ /* 0x080fe40000410000 */
[----:B------:R-:W-:Y:S01]  /*178b0*/  MUFU.TANH R19, R78 ;  /* 0x0000004e00137308 */ /* 0x000fe20000002400 */
[----:B-1----:R-:W-:-:S07]  /*178c0*/  FMUL.FTZ R4, R81, R3 ;  /* 0x0000000351047220 */ /* 0x002fce0000410000 */
[----:B------:R1:W2:Y:S02]  /*178d0*/  MUFU.TANH R133, R4 ;  /* 0x0000000400857308 */ /* 0x0002a40000002400 */
[----:B-1----:R-:W-:Y:S01]  /*178e0*/  IADD3 R4, R248, R0, -R232 ;  /* 0x00000000f8047210 */ /* 0x002fe20007ffe8e8 */
[----:B------:R-:W-:Y:S01]  /*178f0*/  IMAD.MOV.U32 R232, RZ, RZ, R234 ;  /* 0x000000ffffe87224 */ /* 0x000fe200078e00ea */
[----:B------:R-:W-:Y:S01]  /*17900*/  LOP3.LUT R0, R20, R21, RZ, 0xfc, !PT ;  /* 0x0000001514007212 */ /* 0x000fe200078efcff */
[----:B------:R-:W1:Y:S01]  /*17910*/  S2R R234, SR_TID.X ;  /* 0x0000000000ea7919 */ /* 0x000e620000002100 */
[-C--:B------:R-:W-:Y:S01]  /*17920*/  FMUL.FTZ R21, R103, R3.reuse ;  /* 0x0000000367157220 */ /* 0x080fe20000410000 */
[----:B------:R-:W-:Y:S02]  /*17930*/  IMAD.IADD R4, R116, 0x1, R4 ;  /* 0x0000000174047824 */ /* 0x000fe400078e0204 */
[-C--:B------:R-:W-:Y:S01]  /*17940*/  FMUL.FTZ R20, R99, R3.reuse ;  /* 0x0000000363147220 */ /* 0x080fe20000410000 */
[-C--:B------:R-:W-:Y:S01]  /*17950*/  FMUL.FTZ R99, R51, R3.reuse ;  /* 0x0000000333637220 */ /* 0x080fe20000410000 */
[----:B------:R1:W-:Y:S01]  /*17960*/  MUFU.TANH R34, R21 ;  /* 0x0000001500227308 */ /* 0x0003e20000002400 */
[-C--:B------:R-:W-:Y:S01]  /*17970*/  FMUL.FTZ R103, R44, R3.reuse ;  /* 0x000000032c677220 */ /* 0x080fe20000410000 */
[C---:B------:R-:W-:Y:S01]  /*17980*/  VIMNMX R7, R4.reuse, R248, PT ;  /* 0x000000f804077248 */ /* 0x040fe20003fe0100 */
[-C--:B------:R-:W-:Y:S01]  /*17990*/  FMUL.FTZ R116, R45, R3.reuse ;  /* 0x000000032d747220 */ /* 0x080fe20000410000 */
[----:B------:R-:W-:Y:S01]  /*179a0*/  VIADDMNMX R5, R4, 0x8, R248, PT ;  /* 0x0000000804057846 */ /* 0x000fe200038001f8 */
[----:B------:R-:W-:-:S03]  /*179b0*/  FMUL.FTZ R4, R104, R3 ;  /* 0x0000000368047220 */ /* 0x000fc60000410000 */
[----:B------:R-:W-:Y:S08]  /*179c0*/  MUFU.TANH R44, R68 ;  /* 0x00000044002c7308 */ /* 0x000ff00000002400 */
[----:B------:R4:W2:Y:S08]  /*179d0*/  MUFU.TANH R81, R4 ;  /* 0x0000000400517308 */ /* 0x0008b00000002400 */
[----:B------:R-:W-:Y:S01]  /*179e0*/  MUFU.TANH R25, R20 ;  /* 0x0000001400197308 */ /* 0x000fe20000002400 */
[----:B-1----:R-:W-:-:S02]  /*179f0*/  IMAD.SHL.U32 R21, R234, 0x2, RZ ;  /* 0x00000002ea157824 */ /* 0x002fc400078e00ff */
[----:B------:R-:W-:Y:S01]  /*17a00*/  IMAD.MOV.U32 R234, RZ, RZ, R240 ;  /* 0x000000ffffea7224 */ /* 0x000fe200078e00f0 */
[----:B------:R-:W-:Y:S01]  /*17a10*/  MOV R240, R172 ;  /* 0x000000ac00f07202 */ /* 0x000fe20000000f00 */
[-C--:B------:R-:W-:Y:S01]  /*17a20*/  FMUL.FTZ R172, R26, R3.reuse ;  /* 0x000000031aac7220 */ /* 0x080fe20000410000 */
[----:B------:R-:W-:Y:S01]  /*17a30*/  LOP3.LUT R21, R21, 0x6, RZ, 0xc0, !PT ;  /* 0x0000000615157812 */ /* 0x000fe200078ec0ff */
[----:B----4-:R-:W-:Y:S01]  /*17a40*/  FMUL.FTZ R4, R97, R3 ;  /* 0x0000000361047220 */ /* 0x010fe20000410000 */
[----:B------:R-:W-:Y:S08]  /*17a50*/  MUFU.TANH R26, R71 ;  /* 0x00000047001a7308 */ /* 0x000ff00000002400 */
[----:B------:R1:W4:Y:S08]  /*17a60*/  MUFU.TANH R27, R4 ;  /* 0x00000004001b7308 */ /* 0x0003300000002400 */
[----:B------:R-:W4:Y:S08]  /*17a70*/  MUFU.TANH R45, R72 ;  /* 0x00000048002d7308 */ /* 0x000f300000002400 */
[----:B------:R-:W-:Y:S01]  /*17a80*/  MUFU.TANH R20, R35 ;  /* 0x0000002300147308 */ /* 0x000fe20000002400 */
[----:B-1----:R-:W-:-:S04]  /*17a90*/  IMAD.IADD R4, R85, 0x1, R21 ;  /* 0x0000000155047824 */ /* 0x002fc800078e0215 */
[C---:B------:R-:W-:Y:S01]  /*17aa0*/  VIADD R6, R4.reuse, 0x1 ;  /* 0x0000000104067836 */ /* 0x040fe20000000000 */
[----:B------:R-:W-:Y:S01]  /*17ab0*/  I2FP.F32.S32 R12, R4 ;  /* 0x00000004000c7245 */ /* 0x000fe20000201400 */
[C---:B------:R-:W-:Y:S01]  /*17ac0*/  VIADD R3, R4.reuse, 0x10 ;  /* 0x0000001004037836 */ /* 0x040fe20000000000 */
[----:B------:R-:W-:Y:S01]  /*17ad0*/  IADD3 R8, R4, 0x8, RZ ;  /* 0x0000000804087810 */ /* 0x000fe20007ffe0ff */
[----:B------:R-:W-:Y:S01]  /*17ae0*/  MUFU.TANH R35, R99 ;  /* 0x0000006300237308 */ /* 0x000fe20000002400 */
[----:B------:R-:W-:Y:S01]  /*17af0*/  ISETP.GE.AND P2, PT, R6, R7, PT ;  /* 0x000000070600720c */ /* 0x000fe20003f46270 */
[-C--:B------:R-:W-:Y:S01]  /*17b00*/  FFMA.FTZ R9, R132, R12.reuse, R226 ;  /* 0x0000000c84097223 */ /* 0x080fe200000100e2 */
[----:B------:R-:W-:Y:S01]  /*17b10*/  BAR.SYNC.DEFER_BLOCKING 0x0 ;  /* 0x0000000000007b1d */ /* 0x000fe20000010000 */
[----:B------:R-:W-:Y:S01]  /*17b20*/  ISETP.GE.AND P0, PT, R6, R5, PT ;  /* 0x000000050600720c */ /* 0x000fe20003f06270 */
[----:B------:R-:W-:Y:S01]  /*17b30*/  FFMA.FTZ R48, R132, R12, R225 ;  /* 0x0000000c84307223 */ /* 0x000fe200000100e1 */
[----:B------:R-:W-:-:S02]  /*17b40*/  I2FP.F32.S32 R6, R6 ;  /* 0x0000000600067245 */ /* 0x000fc40000201400 */
[----:B------:R-:W-:Y:S01]  /*17b50*/  ISETP.GE.AND P4, PT, R4, R5, PT ;  /* 0x000000050400720c */ /* 0x000fe20003f86270 */
[----:B------:R-:W1:Y:S01]  /*17b60*/  MUFU.TANH R21, R63 ;  /* 0x0000003f00157308 */ /* 0x000e620000002400 */
[----:B------:R-:W-:Y:S01]  /*17b70*/  ISETP.GE.AND P1, PT, R8, R7, PT ;  /* 0x000000070800720c */ /* 0x000fe20003f26270 */
[CC--:B------:R-:W-:Y:S01]  /*17b80*/  FFMA.FTZ R10, R132.reuse, R6.reuse, R227 ;  /* 0x00000006840a7223 */ /* 0x0c0fe200000100e3 */
[----:B------:R-:W-:Y:S01]  /*17b90*/  FFMA.FTZ R14, R132, R6, R232 ;  /* 0x00000006840e7223 */ /* 0x000fe200000100e8 */
[----:B------:R-:W-:Y:S01]  /*17ba0*/  VIADD R6, R4, 0x9 ;  /* 0x0000000904067836 */ /* 0x000fe20000000000 */
[----:B------:R-:W-:Y:S02]  /*17bb0*/  ISETP.GE.AND P6, PT, R8, R5, PT ;  /* 0x000000050800720c */ /* 0x000fe40003fc6270 */
[----:B------:R-:W-:Y:S02]  /*17bc0*/  I2FP.F32.S32 R8, R8 ;  /* 0x0000000800087245 */ /* 0x000fe40000201400 */
[----:B------:R-:W-:-:S02]  /*17bd0*/  ISETP.GE.AND P5, PT, R6, R7, PT ;  /* 0x000000070600720c */ /* 0x000fc40003fa6270 */
[----:B------:R-:W-:Y:S01]  /*17be0*/  ISETP.GE.AND P3, PT, R6, R5, PT ;  /* 0x000000050600720c */ /* 0x000fe20003f66270 */
[CC--:B------:R-:W-:Y:S01]  /*17bf0*/  FFMA.FTZ R13, R132.reuse, R8.reuse, R233 ;  /* 0x00000008840d7223 */ /* 0x0c0fe200000100e9 */
[----:B------:R-:W-:Y:S01]  /*17c00*/  FSEL R51, R9, -INF , !P4 ;  /* 0xff80000009337808 */ /* 0x000fe20006000000 */
[----:B------:R-:W-:Y:S01]  /*17c10*/  FFMA.FTZ R9, R132, R8, R234 ;  /* 0x0000000884097223 */ /* 0x000fe200000100ea */
[----:B------:R-:W-:Y:S01]  /*17c20*/  FSEL R54, R10, -INF , !P2 ;  /* 0xff8000000a367808 */ /* 0x000fe20005000000 */
[----:B------:R-:W-:Y:S01]  /*17c30*/  VIADD R8, R4, 0x11 ;  /* 0x0000001104087836 */ /* 0x000fe20000000000 */
[----:B------:R-:W-:Y:S02]  /*17c40*/  I2FP.F32.S32 R6, R6 ;  /* 0x0000000600067245 */ /* 0x000fe40000201400 */
[C---:B------:R-:W-:Y:S02]  /*17c50*/  ISETP.GE.AND P4, PT, R3.reuse, R7, PT ;  /* 0x000000070300720c */ /* 0x040fe40003f86270 */
[----:B------:R-:W-:Y:S01]  /*17c60*/  ISETP.GE.AND P2, PT, R3, R5, PT ;  /* 0x000000050300720c */ /* 0x000fe20003f46270 */
[CC--:B------:R-:W-:Y:S01]  /*17c70*/  FFMA.FTZ R10, R132.reuse, R6.reuse, R235 ;  /* 0x00000006840a7223 */ /* 0x0c0fe200000100eb */
[----:B------:R-:W-:Y:S01]  /*17c80*/  I2FP.F32.S32 R3, R3 ;  /* 0x0000000300037245 */ /* 0x000fe20000201400 */
[----:B------:R-:W-:Y:S01]  /*17c90*/  FFMA.FTZ R11, R132, R6, R229 ;  /* 0x00000006840b7223 */ /* 0x000fe200000100e5 */
[----:B------:R-:W-:Y:S01]  /*17ca0*/  VIADD R6, R4, 0x18 ;  /* 0x0000001804067836 */ /* 0x000fe20000000000 */
[----:B------:R-:W-:-:S02]  /*17cb0*/  FSEL R49, R14, -INF , !P0 ;  /* 0xff8000000e317808 */ /* 0x000fc40004000000 */
[CC--:B------:R-:W-:Y:S01]  /*17cc0*/  FFMA.FTZ R12, R132.reuse, R3.reuse, R230 ;  /* 0x00000003840c7223 */ /* 0x0c0fe200000100e6 */
[----:B------:R-:W-:Y:S01]  /*17cd0*/  FFMA.FTZ R15, R132, R3, R231 ;  /* 0x00000003840f7223 */ /* 0x000fe200000100e7 */
[----:B------:R-:W-:Y:S01]  /*17ce0*/  VIADD R3, R4, 0x19 ;  /* 0x0000001904037836 */ /* 0x000fe20000000000 */
[----:B------:R-:W-:Y:S02]  /*17cf0*/  FSEL R74, R13, -INF , !P1 ;  /* 0xff8000000d4a7808 */ /* 0x000fe40004800000 */
[C---:B------:R-:W-:Y:S02]  /*17d00*/  ISETP.GE.AND P0, PT, R8.reuse, R7, PT ;  /* 0x000000070800720c */ /* 0x040fe40003f06270 */
[----:B------:R-:W-:Y:S02]  /*17d10*/  ISETP.GE.AND P1, PT, R8, R5, PT ;  /* 0x000000050800720c */ /* 0x000fe40003f26270 */
[----:B------:R-:W-:Y:S02]  /*17d20*/  I2FP.F32.S32 R8, R8 ;  /* 0x0000000800087245 */ /* 0x000fe40000201400 */
[----:B------:R-:W-:-:S02]  /*17d30*/  FSEL R53, R9, -INF , !P6 ;  /* 0xff80000009357808 */ /* 0x000fc40007000000 */
[----:B------:R-:W-:Y:S01]  /*17d40*/  FSEL R80, R10, -INF , !P5 ;  /* 0xff8000000a507808 */ /* 0x000fe20006800000 */
[-C--:B------:R-:W-:Y:S01]  /*17d50*/  FFMA.FTZ R13, R132, R8.reuse, R240 ;  /* 0x00000008840d7223 */ /* 0x080fe200000100f0 */
[----:B------:R-:W-:Y:S01]  /*17d60*/  ISETP.GE.AND P6, PT, R6, R7, PT ;  /* 0x000000070600720c */ /* 0x000fe20003fc6270 */
[----:B------:R-:W-:Y:S01]  /*17d70*/  FFMA.FTZ R10, R132, R8, R241 ;  /* 0x00000008840a7223 */ /* 0x000fe200000100f1 */
[----:B------:R-:W-:Y:S02]  /*17d80*/  ISETP.GE.AND P5, PT, R6, R5, PT ;  /* 0x000000050600720c */ /* 0x000fe40003fa6270 */
[----:B------:R-:W-:Y:S02]  /*17d90*/  FSEL R52, R11, -INF , !P3 ;  /* 0xff8000000b347808 */ /* 0x000fe40005800000 */
[----:B------:R-:W-:Y:S02]  /*17da0*/  FSEL R83, R12, -INF , !P4 ;  /* 0xff8000000c537808 */ /* 0x000fe40006000000 */
[----:B------:R-:W-:-:S02]  /*17db0*/  I2FP.F32.S32 R6, R6 ;  /* 0x0000000600067245 */ /* 0x000fc40000201400 */
[C---:B------:R-:W-:Y:S02]  /*17dc0*/  ISETP.GE.AND P3, PT, R3.reuse, R7, PT ;  /* 0x000000070300720c */ /* 0x040fe40003f66270 */
[----:B------:R-:W-:Y:S01]  /*17dd0*/  ISETP.GE.AND P4, PT, R3, R5, PT ;  /* 0x000000050300720c */ /* 0x000fe20003f86270 */
[CC--:B------:R-:W-:Y:S01]  /*17de0*/  FFMA.FTZ R12, R132.reuse, R6.reuse, R242 ;  /* 0x00000006840c7223 */ /* 0x0c0fe200000100f2 */
[----:B------:R-:W-:Y:S01]  /*17df0*/  I2FP.F32.S32 R3, R3 ;  /* 0x0000000300037245 */ /* 0x000fe20000201400 */
[----:B------:R-:W-:Y:S01]  /*17e00*/  FFMA.FTZ R9, R132, R6, R236 ;  /* 0x0000000684097223 */ /* 0x000fe200000100ec */
[C---:B------:R-:W-:Y:S01]  /*17e10*/  IADD3 R8, R4.reuse, 0x20, RZ ;  /* 0x0000002004087810 */ /* 0x040fe20007ffe0ff */
[----:B------:R-:W-:Y:S01]  /*17e20*/  VIADD R6, R4, 0x21 ;  /* 0x0000002104067836 */ /* 0x000fe20000000000 */
[----:B------:R-:W-:Y:S01]  /*17e30*/  FSEL R50, R15, -INF , !P2 ;  /* 0xff8000000f327808 */ /* 0x000fe20005000000 */
[CC--:B------:R-:W-:Y:S01]  /*17e40*/  FFMA.FTZ R11, R132.reuse, R3.reuse, R237 ;  /* 0x00000003840b7223 */ /* 0x0c0fe200000100ed */
[----:B------:R-:W-:Y:S01]  /*17e50*/  FFMA.FTZ R14, R132, R3, R87 ;  /* 0x00000003840e7223 */ /* 0x000fe20000010057 */
[----:B------:R-:W-:Y:S01]  /*17e60*/  VIADD R3, R4, 0x28 ;  /* 0x0000002804037836 */ /* 0x000fe20000000000 */
[----:B------:R-:W-:-:S02]  /*17e70*/  FSEL R82, R13, -INF , !P0 ;  /* 0xff8000000d527808 */ /* 0x000fc40004000000 */
[C---:B------:R-:W-:Y:S02]  /*17e80*/  ISETP.GE.AND P2, PT, R8.reuse, R7, PT ;  /* 0x000000070800720c */ /* 0x040fe40003f46270 */
[----:B------:R-:W-:Y:S02]  /*17e90*/  ISETP.GE.AND P0, PT, R8, R5, PT ;  /* 0x000000050800720c */ /* 0x000fe40003f06270 */
[----:B------:R-:W-:Y:S02]  /*17ea0*/  I2FP.F32.S32 R8, R8 ;  /* 0x0000000800087245 */ /* 0x000fe40000201400 */
[----:B------:R-:W-:Y:S02]  /*17eb0*/  FSEL R55, R10, -INF , !P1 ;  /* 0xff8000000a377808 */ /* 0x000fe40004800000 */
[----:B------:R-:W-:Y:S01]  /*17ec0*/  FSEL R87, R12, -INF , !P6 ;  /* 0xff8000000c577808 */ /* 0x000fe20007000000 */
[-C--:B------:R-:W-:Y:S01]  /*17ed0*/  FFMA.FTZ R13, R132, R8.reuse, R228 ;  /* 0x00000008840d7223 */ /* 0x080fe200000100e4 */
[----:B------:R-:W-:Y:S01]  /*17ee0*/  ISETP.GE.AND P1, PT, R6, R7, PT ;  /* 0x000000070600720c */ /* 0x000fe20003f26270 */
[----:B------:R-:W-:Y:S01]  /*17ef0*/  FFMA.FTZ R10, R132, R8, R206 ;  /* 0x00000008840a7223 */ /* 0x000fe200000100ce */
[----:B------:R-:W-:Y:S01]  /*17f00*/  ISETP.GE.AND P6, PT, R6, R5, PT ;  /* 0x000000050600720c */ /* 0x000fe20003fc6270 */
[----:B------:R-:W-:Y:S01]  /*17f10*/  VIADD R8, R4, 0x29 ;  /* 0x0000002904087836 */ /* 0x000fe20000000000 */
[----:B------:R-:W-:-:S02]  /*17f20*/  FSEL R73, R9, -INF , !P5 ;  /* 0xff80000009497808 */ /* 0x000fc40006800000 */
[----:B------:R-:W-:Y:S02]  /*17f30*/  FSEL R97, R11, -INF , !P3 ;  /* 0xff8000000b617808 */ /* 0x000fe40005800000 */
        /* <DEDUP_REMOVED lines=28> */
[----:B---3--:R-:W-:Y:S01]  /*18100*/  FFMA.FTZ R9, R132, R6, R173 ;  /* 0x0000000684097223 */ /* 0x008fe200000100ad */
        /* <DEDUP_REMOVED lines=52> */
[----:B--2---:R-:W-:Y:S01]  /*18450*/  FFMA.FTZ R14, R132, R3, R137 ;  /* 0x00000003840e7223 */ /* 0x004fe20000010089 */
        /* <DEDUP_REMOVED lines=69> */
[----:B------:R-:W-:Y:S01]  /*188b0*/  FSEL R100, R14, -INF , !P2 ;  /* 0xff8000000e647808 */ /* 0x000fe20005000000 */
[----:B------:R-:W-:Y:S01]  /*188c0*/  MUFU.TANH R34, R116 ;  /* 0x0000007400227308 */ /* 0x000fe20000002400 */
[CC--:B------:R-:W-:Y:S01]  /*188d0*/  FFMA.FTZ R11, R132.reuse, R3.reuse, R96 ;  /* 0x00000003840b7223 */ /* 0x0c0fe20000010060 */
[----:B------:R-:W-:Y:S01]  /*188e0*/  FFMA.FTZ R15, R132, R3, R18 ;  /* 0x00000003840f7223 */ /* 0x000fe20000010012 */
[----:B------:R-:W-:Y:S01]  /*188f0*/  VIADD R3, R4, 0x79 ;  /* 0x0000007904037836 */ /* 0x000fe20000000000 */
[----:B------:R-:W-:-:S02]  /*18900*/  FSEL R145, R13, -INF , !P0 ;  /* 0xff8000000d917808 */ /* 0x000fc40004000000 */
[C---:B------:R-:W-:Y:S02]  /*18910*/  ISETP.GE.AND P2, PT, R8.reuse, R7, PT ;  /* 0x000000070800720c */ /* 0x040fe40003f46270 */
[----:B------:R-:W-:Y:S01]  /*18920*/  ISETP.GE.AND P0, PT, R8, R5, PT ;  /* 0x000000050800720c */ /* 0x000fe20003f06270 */
[----:B------:R2:W3:Y:S01]  /*18930*/  MUFU.TANH R18, R98 ;  /* 0x0000006200127308 */ /* 0x0004e20000002400 */
[----:B------:R-:W-:Y:S02]  /*18940*/  I2FP.F32.S32 R8, R8 ;  /* 0x0000000800087245 */ /* 0x000fe40000201400 */
[----:B------:R-:W-:Y:S02]  /*18950*/  FSEL R96, R10, -INF , !P1 ;  /* 0xff8000000a607808 */ /* 0x000fe40004800000 */
[----:B------:R-:W-:Y:S01]  /*18960*/  FSEL R102, R12, -INF , !P6 ;  /* 0xff8000000c667808 */ /* 0x000fe20007000000 */
[-C--:B----4-:R-:W-:Y:S01]  /*18970*/  FFMA.FTZ R13, R132, R8.reuse, R27 ;  /* 0x00000008840d7223 */ /* 0x090fe2000001001b */
[----:B------:R-:W-:Y:S01]  /*18980*/  ISETP.GE.AND P1, PT, R6, R7, PT ;  /* 0x000000070600720c */ /* 0x000fe20003f26270 */
[----:B------:R-:W-:Y:S01]  /*18990*/  FFMA.FTZ R10, R132, R8, R25 ;  /* 0x00000008840a7223 */ /* 0x000fe20000010019 */
[----:B------:R-:W-:Y:S01]  /*189a0*/  ISETP.GE.AND P6, PT, R6, R5, PT ;  /* 0x000000050600720c */ /* 0x000fe20003fc6270 */
[----:B------:R4:W3:Y:S01]  /*189b0*/  MUFU.TANH R27, R103 ;  /* 0x00000067001b7308 */ /* 0x0008e20000002400 */
[----:B------:R-:W-:-:S02]  /*189c0*/  FSEL R101, R9, -INF , !P5 ;  /* 0xff80000009657808 */ /* 0x000fc40006800000 */
[----:B------:R-:W-:Y:S02]  /*189d0*/  FSEL R149, R11, -INF , !P3 ;  /* 0xff8000000b957808 */ /* 0x000fe40005800000 */
[----:B------:R-:W-:Y:S02]  /*189e0*/  I2FP.F32.S32 R6, R6 ;  /* 0x0000000600067245 */ /* 0x000fe40000201400 */
[C---:B------:R-:W-:Y:S01]  /*189f0*/  ISETP.GE.AND P5, PT, R3.reuse, R7, PT ;  /* 0x000000070300720c */ /* 0x040fe20003fa6270 */
[----:B------:R-:W3:Y:S01]  /*18a00*/  MUFU.TANH R25, R46 ;  /* 0x0000002e00197308 */ /* 0x000ee20000002400 */
        /* <DEDUP_REMOVED lines=15> */
[----:B--2---:R-:W-:Y:S01]  /*18b00*/  FSEL R98, R12, -INF , !P1 ;  /* 0xff8000000c627808 */ /* 0x004fe20004800000 */
        /* <DEDUP_REMOVED lines=18> */
[----:B------:R-:W-:Y:S01]  /*18c30*/  FSEL R76, R14, -INF , !P3 ;  /* 0xff8000000e4c7808 */ /* 0x000fe20005800000 */
[----:B------:R-:W2:Y:S01]  /*18c40*/  MUFU.TANH R19, R47 ;  /* 0x0000002f00137308 */ /* 0x000ea20000002400 */
        /* <DEDUP_REMOVED lines=10> */
[----:B----4-:R-:W-:Y:S02]  /*18cf0*/  FSEL R103, R11, -INF , !P6 ;  /* 0xff8000000b677808 */ /* 0x010fe40007000000 */
        /* <DEDUP_REMOVED lines=12> */
[----:B------:R-:W-:Y:S01]  /*18dc0*/  FSEL R90, R13, -INF , !P3 ;  /* 0xff8000000d5a7808 */ /* 0x000fe20005800000 */
[----:B------:R4:W2:Y:S01]  /*18dd0*/  MUFU.TANH R33, R123 ;  /* 0x0000007b00217308 */ /* 0x0008a20000002400 */
[----:B------:R-:W-:-:S02]  /*18de0*/  ISETP.GE.AND P5, PT, R8, R7, PT ;  /* 0x000000070800720c */ /* 0x000fc40003fa6270 */
[----:B------:R-:W-:Y:S02]  /*18df0*/  ISETP.GE.AND P3, PT, R8, R5, PT ;  /* 0x000000050800720c */ /* 0x000fe40003f66270 */
[----:B------:R-:W-:Y:S02]  /*18e00*/  I2FP.F32.S32 R8, R8 ;  /* 0x0000000800087245 */ /* 0x000fe40000201400 */
[----:B------:R-:W-:Y:S01]  /*18e10*/  FSEL R79, R10, -INF , !P4 ;  /* 0xff8000000a4f7808 */ /* 0x000fe20006000000 */
[----:B------:R1:W2:Y:S01]  /*18e20*/  MUFU.TANH R17, R126 ;  /* 0x0000007e00117308 */ /* 0x0002a20000002400 */
[----:B------:R-:W-:Y:S01]  /*18e30*/  FSEL R155, R12, -INF , !P2 ;  /* 0xff8000000c9b7808 */ /* 0x000fe20005000000 */
[-C--:B------:R-:W-:Y:S01]  /*18e40*/  FFMA.FTZ R13, R132, R8.reuse, R44 ;  /* 0x00000008840d7223 */ /* 0x080fe2000001002c */
[----:B------:R-:W-:Y:S01]  /*18e50*/  ISETP.GE.AND P4, PT, R6, R7, PT ;  /* 0x000000070600720c */ /* 0x000fe20003f86270 */
[----:B------:R-:W-:Y:S01]  /*18e60*/  FFMA.FTZ R10, R132, R8, R31 ;  /* 0x00000008840a7223 */ /* 0x000fe2000001001f */
[----:B------:R-:W-:Y:S01]  /*18e70*/  ISETP.GE.AND P2, PT, R6, R5, PT ;  /* 0x000000050600720c */ /* 0x000fe20003f46270 */
[----:B------:R-:W-:Y:S01]  /*18e80*/  VIADD R8, R4, 0xa1 ;  /* 0x000000a104087836 */ /* 0x000fe20000000000 */
[----:B------:R-:W-:Y:S01]  /*18e90*/  FSEL R153, R9, -INF , !P0 ;  /* 0xff80000009997808 */ /* 0x000fe20004000000 */
[----:B------:R3:W2:Y:S01]  /*18ea0*/  MUFU.TANH R32, R125 ;  /* 0x0000007d00207308 */ /* 0x0006a20000002400 */
[----:B------:R-:W-:-:S02]  /*18eb0*/  FSEL R154, R11, -INF , !P1 ;  /* 0xff8000000b9a7808 */ /* 0x000fc40004800000 */
[----:B------:R-:W-:Y:S02]  /*18ec0*/  I2FP.F32.S32 R6, R6 ;  /* 0x0000000600067245 */ /* 0x000fe40000201400 */
[C---:B------:R-:W-:Y:S02]  /*18ed0*/  ISETP.GE.AND P0, PT, R3.reuse, R7, PT ;  /* 0x000000070300720c */ /* 0x040fe40003f06270 */
[----:B------:R-:W-:Y:S01]  /*18ee0*/  ISETP.GE.AND P1, PT, R3, R5, PT ;  /* 0x000000050300720c */ /* 0x000fe20003f26270 */
[CC--:B------:R-:W-:Y:S01]  /*18ef0*/  FFMA.FTZ R12, R132.reuse, R6.reuse, R43 ;  /* 0x00000006840c7223 */ /* 0x0c0fe2000001002b */
[----:B------:R-:W-:Y:S01]  /*18f00*/  I2FP.F32.S32 R3, R3 ;  /* 0x0000000300037245 */ /* 0x000fe20000201400 */
[----:B------:R-:W-:Y:S01]  /*18f10*/  FFMA.FTZ R9, R132, R6, R26 ;  /* 0x0000000684097223 */ /* 0x000fe2000001001a */
[----:B------:R-:W-:Y:S01]  /*18f20*/  VIADD R6, R4, 0xa8 ;  /* 0x000000a804067836 */ /* 0x000fe20000000000 */
[----:B----4-:R-:W-:Y:S01]  /*18f30*/  FSEL R123, R14, -INF , !P6 ;  /* 0xff8000000e7b7808 */ /* 0x010fe20007000000 */
[----:B------:R-:W-:Y:S01]  /*18f40*/  MUFU.TANH R31, R146 ;  /* 0x00000092001f7308 */ /* 0x000fe20000002400 */
[CC--:B------:R-:W-:Y:S01]  /*18f50*/  FFMA.FTZ R11, R132.reuse, R3.reuse, R24 ;  /* 0x00000003840b7223 */ /* 0x0c0fe20000010018 */
[----:B------:R-:W-:Y:S01]  /*18f60*/  FFMA.FTZ R15, R132, R3, R16 ;  /* 0x00000003840f7223 */ /* 0x000fe20000010010 */
[----:B------:R-:W-:Y:S01]  /*18f70*/  VIADD R3, R4, 0xa9 ;  /* 0x000000a904037836 */ /* 0x000fe20000000000 */
[----:B-1----:R-:W-:-:S02]  /*18f80*/  FSEL R126, R13, -INF , !P5 ;  /* 0xff8000000d7e7808 */ /* 0x002fc40006800000 */
[C---:B------:R-:W-:Y:S02]  /*18f90*/  ISETP.GE.AND P6, PT, R8.reuse, R7, PT ;  /* 0x000000070800720c */ /* 0x040fe40003fc6270 */
[----:B------:R-:W-:Y:S01]  /*18fa0*/  ISETP.GE.AND P5, PT, R8, R5, PT ;  /* 0x000000050800720c */ /* 0x000fe20003fa6270 */
[----:B------:R1:W-:Y:S01]  /*18fb0*/  MUFU.TANH R24, R140 ;  /* 0x0000008c00187308 */ /* 0x0003e20000002400 */
[----:B------:R-:W-:Y:S02]  /*18fc0*/  I2FP.F32.S32 R8, R8 ;  /* 0x0000000800087245 */ /* 0x000fe40000201400 */
[----:B------:R-:W-:Y:S02]  /*18fd0*/  FSEL R116, R10, -INF , !P3 ;  /* 0xff8000000a747808 */ /* 0x000fe40005800000 */
[-C--:B------:R-:W-:Y:S01]  /*18fe0*/  ISETP.GE.AND P3, PT, R6, R7.reuse, PT ;  /* 0x000000070600720c */ /* 0x080fe20003f66270 */
[CC--:B------:R-:W-:Y:S01]  /*18ff0*/  FFMA.FTZ R13, R132.reuse, R8.reuse, R42 ;  /* 0x00000008840d7223 */ /* 0x0c0fe2000001002a */
[----:B---3--:R-:W-:Y:S01]  /*19000*/  FSEL R125, R9, -INF , !P2 ;  /* 0xff800000097d7808 */ /* 0x008fe20005000000 */
[----:B------:R-:W-:Y:S01]  /*19010*/  FFMA.FTZ R10, R132, R8, R41 ;  /* 0x00000008840a7223 */ /* 0x000fe20000010029 */
[----:B------:R-:W-:Y:S01]  /*19020*/  FSEL R158, R11, -INF , !P0 ;  /* 0xff8000000b9e7808 */ /* 0x000fe20004000000 */
[----:B------:R3:W-:Y:S01]  /*19030*/  MUFU.TANH R16, R147 ;  /* 0x0000009300107308 */ /* 0x0007e20000002400 */
[----:B------:R-:W-:-:S02]  /*19040*/  ISETP.GE.AND P2, PT, R3, R7, PT ;  /* 0x000000070300720c */ /* 0x000fc40003f46270 */
[----:B------:R-:W-:Y:S02]  /*19050*/  ISETP.GE.AND P0, PT, R3, R5, PT ;  /* 0x000000050300720c */ /* 0x000fe40003f06270 */
[----:B------:R-:W-:Y:S02]  /*19060*/  I2FP.F32.S32 R3, R3 ;  /* 0x0000000300037245 */ /* 0x000fe40000201400 */
[----:B-1----:R-:W-:Y:S01]  /*19070*/  FSEL R140, R12, -INF , !P4 ;  /* 0xff8000000c8c7808 */ /* 0x002fe20006000000 */
[----:B------:R1:W4:Y:S01]  /*19080*/  MUFU.TANH R26, R131 ;  /* 0x00000083001a7308 */ /* 0x0003220000002400 */
        /* <DEDUP_REMOVED lines=10> */
[----:B---3--:R-:W-:Y:S01]  /*19130*/  FSEL R147, R15, -INF , !P1 ;  /* 0xff8000000f937808 */ /* 0x008fe20004800000 */
[----:B------:R3:W-:Y:S01]  /*19140*/  MUFU.TANH R29, R151 ;  /* 0x00000097001d7308 */ /* 0x0007e20000002400 */
[----:B------:R-:W-:-:S02]  /*19150*/  ISETP.GE.AND P1, PT, R8, R7, PT ;  /* 0x000000070800720c */ /* 0x000fc40003f26270 */
[----:B------:R-:W-:Y:S02]  /*19160*/  ISETP.GE.AND P6, PT, R8, R5, PT ;  /* 0x000000050800720c */ /* 0x000fe40003fc6270 */
[----:B------:R-:W-:Y:S02]  /*19170*/  I2FP.F32.S32 R8, R8 ;  /* 0x0000000800087245 */ /* 0x000fe40000201400 */
[----:B------:R-:W-:Y:S01]  /*19180*/  FSEL R146, R10, -INF , !P5 ;  /* 0xff8000000a927808 */ /* 0x000fe20006800000 */
[----:B------:R2:W4:Y:S01]  /*19190*/  MUFU.TANH R30, R150 ;  /* 0x00000096001e7308 */ /* 0x0005220000002400 */
[-C--:B------:R-:W-:Y:S01]  /*191a0*/  ISETP.GE.AND P5, PT, R6, R7.reuse, PT ;  /* 0x000000070600720c */ /* 0x080fe20003fa6270 */
[CC--:B------:R-:W-:Y:S01]  /*191b0*/  FFMA.FTZ R13, R132.reuse, R8.reuse, R39 ;  /* 0x00000008840d7223 */ /* 0x0c0fe20000010027 */
[----:B-1----:R-:W-:Y:S01]  /*191c0*/  FSEL R131, R9, -INF , !P4 ;  /* 0xff80000009837808 */ /* 0x002fe20006000000 */
[----:B------:R-:W-:Y:S01]  /*191d0*/  FFMA.FTZ R10, R132, R8, R36 ;  /* 0x00000008840a7223 */ /* 0x000fe20000010024 */
[----:B------:R-:W-:Y:S01]  /*191e0*/  FSEL R157, R11, -INF , !P2 ;  /* 0xff8000000b9d7808 */ /* 0x000fe20005000000 */
[----:B------:R-:W-:Y:S01]  /*191f0*/  VIADD R8, R4, 0xb9 ;  /* 0x000000b904087836 */ /* 0x000fe20000000000 */
[----:B------:R-:W-:Y:S01]  /*19200*/  ISETP.GE.AND P4, PT, R3, R7, PT ;  /* 0x000000070300720c */ /* 0x000fe20003f86270 */
[----:B------:R-:W-:Y:S01]  /*19210*/  MUFU.TANH R21, R152 ;  /* 0x0000009800157308 */ /* 0x000fe20000002400 */
[----:B---3--:R-:W-:-:S02]  /*19220*/  FSEL R151, R12, -INF , !P3 ;  /* 0xff8000000c977808 */ /* 0x008fc40005800000 */
[-C--:B------:R-:W-:Y:S02]  /*19230*/  ISETP.GE.AND P3, PT, R6, R5.reuse, PT ;  /* 0x000000050600720c */ /* 0x080fe40003f66270 */
[----:B------:R-:W-:Y:S02]  /*19240*/  I2FP.F32.S32 R6, R6 ;  /* 0x0000000600067245 */ /* 0x000fe40000201400 */
[----:B------:R-:W-:Y:S02]  /*19250*/  ISETP.GE.AND P2, PT, R3, R5, PT ;  /* 0x000000050300720c */ /* 0x000fe40003f46270 */
[----:B------:R-:W-:Y:S01]  /*19260*/  I2FP.F32.S32 R3, R3 ;  /* 0x0000000300037245 */ /* 0x000fe20000201400 */
[CC--:B------:R-:W-:Y:S01]  /*19270*/  FFMA.FTZ R12, R132.reuse, R6.reuse, R38 ;  /* 0x00000006840c7223 */ /* 0x0c0fe20000010026 */
[----:B------:R-:W-:Y:S01]  /*19280*/  FFMA.FTZ R9, R132, R6, R28 ;  /* 0x0000000684097223 */ /* 0x000fe2000001001c */
[----:B------:R-:W-:Y:S01]  /*19290*/  VIADD R6, R4, 0xc0 ;  /* 0x000000c004067836 */ /* 0x000fe20000000000 */
[----:B--2---:R-:W-:Y:S01]  /*192a0*/  FSEL R150, R14, -INF , !P0 ;  /* 0xff8000000e967808 */ /* 0x004fe20004000000 */
[CC--:B------:R-:W-:Y:S01]  /*192b0*/  FFMA.FTZ R11, R132.reuse, R3.reuse, R20 ;  /* 0x00000003840b7223 */ /* 0x0c0fe20000010014 */
[----:B------:R-:W-:Y:S01]  /*192c0*/  FFMA.FTZ R15, R132, R3, R18 ;  /* 0x00000003840f7223 */ /* 0x000fe20000010012 */
[----:B------:R-:W-:Y:S01]  /*192d0*/  VIADD R3, R4, 0xc1 ;  /* 0x000000c104037836 */ /* 0x000fe20000000000 */
[----:B------:R-:W-:Y:S01]  /*192e0*/  FSEL R164, R13, -INF , !P1 ;  /* 0xff8000000da47808 */ /* 0x000fe20004800000 */
[----:B------:R1:W-:Y:S01]  /*192f0*/  MUFU.TANH R28, R168 ;  /* 0x000000a8001c7308 */ /* 0x0003e20000002400 */
[----:B------:R-:W-:-:S02]  /*19300*/  ISETP.GE.AND P0, PT, R8, R7, PT ;  /* 0x000000070800720c */ /* 0x000fc40003f06270 */
[----:B------:R-:W-:Y:S02]  /*19310*/  ISETP.GE.AND P1, PT, R8, R5, PT ;  /* 0x000000050800720c */ /* 0x000fe40003f26270 */
[----:B------:R-:W-:Y:S02]  /*19320*/  I2FP.F32.S32 R8, R8 ;  /* 0x0000000800087245 */ /* 0x000fe40000201400 */
[----:B------:R-:W-:Y:S01]  /*19330*/  FSEL R160, R10, -INF , !P6 ;  /* 0xff8000000aa07808 */ /* 0x000fe20007000000 */
[----:B------:R2:W3:Y:S01]  /*19340*/  MUFU.TANH R20, R165 ;  /* 0x000000a500147308 */ /* 0x0004e20000002400 */
[----:B------:R-:W-:Y:S01]  /*19350*/  FSEL R163, R12, -INF , !P5 ;  /* 0xff8000000ca37808 */ /* 0x000fe20006800000 */
[-C--:B------:R-:W-:Y:S01]  /*19360*/  FFMA.FTZ R13, R132, R8.reuse, R37 ;  /* 0x00000008840d7223 */ /* 0x080fe20000010025 */
[----:B------:R-:W-:Y:S01]  /*19370*/  ISETP.GE.AND P6, PT, R6, R7, PT ;  /* 0x000000070600720c */ /* 0x000fe20003fc6270 */
[----:B------:R-:W-:Y:S01]  /*19380*/  FFMA.FTZ R10, R132, R8, R35 ;  /* 0x00000008840a7223 */ /* 0x000fe20000010023 */
[----:B------:R-:W-:-:S02]  /*19390*/  ISETP.GE.AND P5, PT, R6, R5, PT ;  /* 0x000000050600720c */ /* 0x000fc40003fa6270 */
[----:B------:R-:W-:Y:S01]  /*193a0*/  FSEL R161, R9, -INF , !P3 ;  /* 0xff80000009a17808 */ /* 0x000fe20005800000 */
[----:B------:R-:W3:Y:S01]  /*193b0*/  MUFU.TANH R18, R167 ;  /* 0x000000a700127308 */ /* 0x000ee20000002400 */
[----:B-1----:R-:W-:Y:S02]  /*193c0*/  FSEL R168, R11, -INF , !P4 ;  /* 0xff8000000ba87808 */ /* 0x002fe40006000000 */
[----:B------:R-:W-:Y:S02]  /*193d0*/  I2FP.F32.S32 R6, R6 ;  /* 0x0000000600067245 */ /* 0x000fe40000201400 */
        /* <DEDUP_REMOVED lines=11> */
[----:B--2---:R-:W-:Y:S01]  /*19490*/  FSEL R165, R13, -INF , !P0 ;  /* 0xff8000000da57808 */ /* 0x004fe20004000000 */
[----:B------:R1:W2:Y:S01]  /*194a0*/  MUFU.TANH R25, R172 ;  /* 0x000000ac00197308 */ /* 0x0002a20000002400 */
[----:B------:R-:W-:-:S02]  /*194b0*/  ISETP.GE.AND P2, PT, R8, R7, PT ;  /* 0x000000070800720c */ /* 0x000fc40003f46270 */
[----:B------:R-:W-:Y:S02]  /*194c0*/  ISETP.GE.AND P0, PT, R8, R5, PT ;  /* 0x000000050800720c */ /* 0x000fe40003f06270 */
[----:B------:R-:W-:Y:S02]  /*194d0*/  I2FP.F32.S32 R8, R8 ;  /* 0x0000000800087245 */ /* 0x000fe40000201400 */
[----:B------:R-:W-:Y:S01]  /*194e0*/  FSEL R152, R10, -INF , !P1 ;  /* 0xff8000000a987808 */ /* 0x000fe20004800000 */
[----:B------:R3:W-:Y:S01]  /*194f0*/  MUFU.TANH R27, R170 ;  /* 0x000000aa001b7308 */ /* 0x0007e20000002400 */
[----:B------:R-:W-:Y:S01]  /*19500*/  FSEL R176, R12, -INF , !P6 ;  /* 0xff8000000cb07808 */ /* 0x000fe20007000000 */
[-C--:B------:R-:W-:Y:S01]  /*19510*/  FFMA.FTZ R13, R132, R8.reuse, R33 ;  /* 0x00000008840d7223 */ /* 0x080fe20000010021 */
[----:B------:R-:W-:Y:S01]  /*19520*/  ISETP.GE.AND P1, PT, R6, R7, PT ;  /* 0x000000070600720c */ /* 0x000fe20003f26270 */
[----:B------:R-:W-:Y:S01]  /*19530*/  FFMA.FTZ R10, R132, R8, R17 ;  /* 0x00000008840a7223 */ /* 0x000fe20000010011 */
[----:B------:R-:W-:Y:S01]  /*19540*/  ISETP.GE.AND P6, PT, R6, R5, PT ;  /* 0x000000050600720c */ /* 0x000fe20003fc6270 */
[----:B------:R-:W-:Y:S01]  /*19550*/  VIADD R8, R4, 0xd1 ;  /* 0x000000d104087836 */ /* 0x000fe20000000000 */
[----:B------:R-:W-:Y:S01]  /*19560*/  FSEL R166, R9, -INF , !P5 ;  /* 0xff80000009a67808 */ /* 0x000fe20006800000 */
[----:B------:R-:W2:Y:S01]  /*19570*/  MUFU.TANH R19, R174 ;  /* 0x000000ae00137308 */ /* 0x000ea20000002400 */
[----:B------:R-:W-:-:S02]  /*19580*/  FSEL R177, R11, -INF , !P3 ;  /* 0xff8000000bb17808 */ /* 0x000fc40005800000 */
[----:B------:R-:W-:Y:S02]  /*19590*/  I2FP.F32.S32 R6, R6 ;  /* 0x0000000600067245 */ /* 0x000fe40000201400 */
[C---:B------:R-:W-:Y:S02]  /*195a0*/  ISETP.GE.AND P5, PT, R3.reuse, R7, PT ;  /* 0x000000070300720c */ /* 0x040fe40003fa6270 */
[----:B------:R-:W-:Y:S01]  /*195b0*/  ISETP.GE.AND P3, PT, R3, R5, PT ;  /* 0x000000050300720c */ /* 0x000fe20003f66270 */
[CC--:B------:R-:W-:Y:S01]  /*195c0*/  FFMA.FTZ R12, R132.reuse, R6.reuse, R32 ;  /* 0x00000006840c7223 */ /* 0x0c0fe20000010020 */
[----:B------:R-:W-:Y:S01]  /*195d0*/  I2FP.F32.S32 R3, R3 ;  /* 0x0000000300037245 */ /* 0x000fe20000201400 */
[----:B----4-:R-:W-:Y:S01]  /*195e0*/  FFMA.FTZ R9, R132, R6, R26 ;  /* 0x0000000684097223 */ /* 0x010fe2000001001a */
[----:B------:R-:W-:Y:S01]  /*195f0*/  VIADD R6, R4, 0xd8 ;  /* 0x000000d804067836 */ /* 0x000fe20000000000 */
[----:B------:R-:W-:Y:S01]  /*19600*/  FSEL R162, R14, -INF , !P4 ;  /* 0xff8000000ea27808 */ /* 0x000fe20006000000 */
[----:B------:R4:W-:Y:S01]  /*19610*/  MUFU.TANH R26, R178 ;  /* 0x000000b2001a7308 */ /* 0x0009e20000002400 */
[CC--:B------:R-:W-:Y:S01]  /*19620*/  FFMA.FTZ R11, R132.reuse, R3.reuse, R24 ;  /* 0x00000003840b7223 */ /* 0x0c0fe20000010018 */
[----:B------:R-:W-:Y:S01]  /*19630*/  FFMA.FTZ R16, R132, R3, R16 ;  /* 0x0000000384107223 */ /* 0x000fe20000010010 */
[----:B------:R-:W-:-:S02]  /*19640*/  FSEL R173, R13, -INF , !P2 ;  /* 0xff8000000dad7808 */ /* 0x000fc40005000000 */
[----:B------:R-:W-:Y:S02]  /*19650*/  IADD3 R3, R4, 0xd9, RZ ;  /* 0x000000d904037810 */ /* 0x000fe40007ffe0ff */
[C---:B------:R-:W-:Y:S01]  /*19660*/  ISETP.GE.AND P4, PT, R8.reuse, R7, PT ;  /* 0x000000070800720c */ /* 0x040fe20003f86270 */
[----:B------:R2:W2:Y:S01]  /*19670*/  MUFU.TANH R17, R175 ;  /* 0x000000af00117308 */ /* 0x0004a20000002400 */
[----:B------:R-:W-:Y:S02]  /*19680*/  ISETP.GE.AND P2, PT, R8, R5, PT ;  /* 0x000000050800720c */ /* 0x000fe40003f46270 */
[----:B------:R-:W-:Y:S02]  /*19690*/  I2FP.F32.S32 R8, R8 ;  /* 0x0000000800087245 */ /* 0x000fe40000201400 */
[----:B------:R-:W-:Y:S02]  /*196a0*/  FSEL R169, R10, -INF , !P0 ;  /* 0xff8000000aa97808 */ /* 0x000fe40004000000 */
[----:B-1----:R-:W-:Y:S01]  /*196b0*/  FSEL R172, R12, -INF , !P1 ;  /* 0xff8000000cac7808 */ /* 0x002fe20004800000 */
[----:B------:R1:W1:Y:S01]  /*196c0*/  MUFU.TANH R14, R179 ;  /* 0x000000b3000e7308 */ /* 0x0002620000002400 */
[----:B------:R-:W-:Y:S01]  /*196d0*/  ISETP.GE.AND P0, PT, R6, R7, PT ;  /* 0x000000070600720c */ /* 0x000fe20003f06270 */
[-C--:B------:R-:W-:Y:S01]  /*196e0*/  FFMA.FTZ R13, R132, R8.reuse, R31 ;  /* 0x00000008840d7223 */ /* 0x080fe2000001001f */
[----:B------:R-:W-:Y:S01]  /*196f0*/  ISETP.GE.AND P1, PT, R6, R5, PT ;  /* 0x000000050600720c */ /* 0x000fe20003f26270 */
[----:B------:R-:W-:Y:S01]  /*19700*/  FFMA.FTZ R10, R132, R8, R30 ;  /* 0x00000008840a7223 */ /* 0x000fe2000001001e */
[----:B---3--:R-:W-:Y:S01]  /*19710*/  FSEL R170, R9, -INF , !P6 ;  /* 0xff80000009aa7808 */ /* 0x008fe20007000000 */
[----:B------:R-:W-:Y:S01]  /*19720*/  VIADD R8, R4, 0xe0 ;  /* 0x000000e004087836 */ /* 0x000fe20000000000 */
[----:B----4-:R-:W-:Y:S01]  /*19730*/  FSEL R178, R11, -INF , !P5 ;  /* 0xff8000000bb27808 */ /* 0x010fe20006800000 */
[----:B------:R-:W3:Y:S01]  /*19740*/  MUFU.TANH R24, R184 ;  /* 0x000000b800187308 */ /* 0x000ee20000002400 */
[----:B------:R-:W-:-:S02]  /*19750*/  I2FP.F32.S32 R6, R6 ;  /* 0x0000000600067245 */ /* 0x000fc40000201400 */
[C---:B------:R-:W-:Y:S02]  /*19760*/  ISETP.GE.AND P6, PT, R3.reuse, R7, PT ;  /* 0x000000070300720c */ /* 0x040fe40003fc6270 */
[----:B------:R-:W-:Y:S01]  /*19770*/  ISETP.GE.AND P5, PT, R3, R5, PT ;  /* 0x000000050300720c */ /* 0x000fe20003fa6270 */
[CC--:B------:R-:W-:Y:S01]  /*19780*/  FFMA.FTZ R12, R132.reuse, R6.reuse, R29 ;  /* 0x00000006840c7223 */ /* 0x0c0fe2000001001d */
[----:B------:R-:W-:Y:S01]  /*19790*/  I2FP.F32.S32 R3, R3 ;  /* 0x0000000300037245 */ /* 0x000fe20000201400 */
[----:B------:R-:W-:Y:S01]  /*197a0*/  FFMA.FTZ R9, R132, R6, R20 ;  /* 0x0000000684097223 */ /* 0x000fe20000010014 */
[----:B------:R-:W-:Y:S01]  /*197b0*/  VIADD R6, R4, 0xe1 ;  /* 0x000000e104067836 */ /* 0x000fe20000000000 */
[----:B------:R-:W-:Y:S01]  /*197c0*/  FSEL R167, R16, -INF , !P3 ;  /* 0xff80000010a77808 */ /* 0x000fe20005800000 */
[----:B------:R4:W-:Y:S01]  /*197d0*/  MUFU.TANH R20, R197 ;  /* 0x000000c500147308 */ /* 0x0009e20000002400 */
[CC--:B------:R-:W-:Y:S01]  /*197e0*/  FFMA.FTZ R11, R132.reuse, R3.reuse, R21 ;  /* 0x00000003840b7223 */ /* 0x0c0fe20000010015 */
[----:B------:R-:W-:Y:S01]  /*197f0*/  FFMA.FTZ R15, R132, R3, R18 ;  /* 0x00000003840f7223 */ /* 0x000fe20000010012 */
[----:B------:R-:W-:Y:S01]  /*19800*/  VIADD R3, R4, 0xe8 ;  /* 0x000000e804037836 */ /* 0x000fe20000000000 */
[----:B--2---:R-:W-:-:S02]  /*19810*/  FSEL R175, R13, -INF , !P4 ;  /* 0xff8000000daf7808 */ /* 0x004fc40006000000 */
[C---:B------:R-:W-:Y:S02]  /*19820*/  ISETP.GE.AND P3, PT, R8.reuse, R7, PT ;  /* 0x000000070800720c */ /* 0x040fe40003f66270 */
[----:B------:R-:W-:Y:S01]  /*19830*/  ISETP.GE.AND P4, PT, R8, R5, PT ;  /* 0x000000050800720c */ /* 0x000fe20003f86270 */
[----:B------:R2:W3:Y:S01]  /*19840*/  MUFU.TANH R21, R196 ;  /* 0x000000c400157308 */ /* 0x0004e20000002400 */
[----:B------:R-:W-:Y:S02]  /*19850*/  I2FP.F32.S32 R8, R8 ;  /* 0x0000000800087245 */ /* 0x000fe40000201400 */
[----:B------:R-:W-:Y:S02]  /*19860*/  FSEL R171, R10, -INF , !P2 ;  /* 0xff8000000aab7808 */ /* 0x000fe40005000000 */
[----:B-1----:R-:W-:Y:S01]  /*19870*/  FSEL R179, R12, -INF , !P0 ;  /* 0xff8000000cb37808 */ /* 0x002fe20004000000 */
[----:B------:R-:W-:Y:S01]  /*19880*/  FFMA.FTZ R13, R132, R8, R28 ;  /* 0x00000008840d7223 */ /* 0x000fe2000001001c */
[C---:B------:R-:W-:Y:S01]  /*19890*/  ISETP.GE.AND P2, PT, R6.reuse, R7, PT ;  /* 0x000000070600720c */ /* 0x040fe20003f46270 */
[----:B------:R1:W3:Y:S01]  /*198a0*/  MUFU.TANH R18, R198 ;  /* 0x000000c600127308 */ /* 0x0002e20000002400 */
[----:B------:R-:W-:-:S02]  /*198b0*/  ISETP.GE.AND P0, PT, R6, R5, PT ;  /* 0x000000050600720c */ /* 0x000fc40003f06270 */
[----:B------:R-:W-:Y:S02]  /*198c0*/  FSEL R174, R9, -INF , !P1 ;  /* 0xff80000009ae7808 */ /* 0x000fe40004800000 */
[----:B----4-:R-:W-:Y:S01]  /*198d0*/  FSEL R197, R11, -INF , !P6 ;  /* 0xff8000000bc57808 */ /* 0x010fe20007000000 */
[----:B------:R-:W-:Y:S01]  /*198e0*/  FFMA.FTZ R11, R132, R8, R25 ;  /* 0x00000008840b7223 */ /* 0x000fe20000010019 */
[----:B------:R-:W-:Y:S01]  /*198f0*/  I2FP.F32.S32 R6, R6 ;  /* 0x0000000600067245 */ /* 0x000fe20000201400 */
[----:B------:R4:W3:Y:S01]  /*19900*/  MUFU.TANH R16, R199 ;  /* 0x000000c700107308 */ /* 0x0008e20000002400 */
[C---:B------:R-:W-:Y:S01]  /*19910*/  ISETP.GE.AND P1, PT, R3.reuse, R7, PT ;  /* 0x000000070300720c */ /* 0x040fe20003f26270 */
[----:B------:R-:W-:Y:S01]  /*19920*/  VIADD R8, R4, 0xe9 ;  /* 0x000000e904087836 */ /* 0x000fe20000000000 */
[----:B------:R-:W-:Y:S01]  /*19930*/  ISETP.GE.AND P6, PT, R3, R5, PT ;  /* 0x000000050300720c */ /* 0x000fe20003fc6270 */
[CC--:B------:R-:W-:Y:S01]  /*19940*/  FFMA.FTZ R9, R132.reuse, R6.reuse, R19 ;  /* 0x0000000684097223 */ /* 0x0c0fe20000010013 */
[----:B------:R-:W-:Y:S01]  /*19950*/  I2FP.F32.S32 R3, R3 ;  /* 0x0000000300037245 */ /* 0x000fe20000201400 */
[----:B------:R-:W-:Y:S01]  /*19960*/  FFMA.FTZ R12, R132, R6, R27 ;  /* 0x00000006840c7223 */ /* 0x000fe2000001001b */
[----:B------:R-:W-:Y:S01]  /*19970*/  IADD3 R6, R4, 0xf0, RZ ;  /* 0x000000f004067810 */ /* 0x000fe20007ffe0ff */
[----:B------:R3:W3:Y:S01]  /*19980*/  MUFU.TANH R19, R201 ;  /* 0x000000c900137308 */ /* 0x0006e20000002400 */
[----:B--2---:R-:W-:Y:S01]  /*19990*/  FSEL R196, R15, -INF , !P5 ;  /* 0xff8000000fc47808 */ /* 0x004fe20006800000 */
[CC--:B------:R-:W-:Y:S01]  /*199a0*/  FFMA.FTZ R10, R132.reuse, R3.reuse, R17 ;  /* 0x00000003840a7223 */ /* 0x0c0fe20000010011 */
[----:B------:R-:W-:Y:S01]  /*199b0*/  FFMA.FTZ R14, R132, R3, R14 ;  /* 0x00000003840e7223 */ /* 0x000fe2000001000e */
[----:B------:R-:W-:Y:S01]  /*199c0*/  VIADD R3, R4, 0xf1 ;  /* 0x000000f104037836 */ /* 0x000fe20000000000 */
[----:B-1----:R-:W-:-:S02]  /*199d0*/  FSEL R198, R11, -INF , !P4 ;  /* 0xff8000000bc67808 */ /* 0x002fc40006000000 */
[----:B------:R-:W-:Y:S01]  /*199e0*/  FSEL R202, R12, -INF , !P2 ;  /* 0xff8000000cca7808 */ /* 0x000fe20005000000 */
[----:B------:R1:W2:Y:S01]  /*199f0*/  MUFU.TANH R17, R203 ;  /* 0x000000cb00117308 */ /* 0x0002a20000002400 */
[----:B----4-:R-:W-:Y:S02]  /*19a00*/  FSEL R199, R9, -INF , !P0 ;  /* 0xff80000009c77808 */ /* 0x010fe40004000000 */
[-C--:B------:R-:W-:Y:S02]  /*19a10*/  ISETP.GE.AND P5, PT, R8, R7.reuse, PT ;  /* 0x000000070800720c */ /* 0x080fe40003fa6270 */
[C---:B------:R-:W-:Y:S02]  /*19a20*/  ISETP.GE.AND P4, PT, R6.reuse, R7, PT ;  /* 0x000000070600720c */ /* 0x040fe40003f86270 */
[----:B------:R-:W-:Y:S01]  /*19a30*/  ISETP.GE.AND P2, PT, R6, R5, PT ;  /* 0x000000050600720c */ /* 0x000fe20003f46270 */
[----:B------:R-:W4:Y:S01]  /*19a40*/  MUFU.TANH R15, R208 ;  /* 0x000000d0000f7308 */ /* 0x000f220000002400 */
[----:B---3--:R-:W-:-:S02]  /*19a50*/  FSEL R201, R13, -INF , !P3 ;  /* 0xff8000000dc97808 */ /* 0x008fc40005800000 */
[----:B------:R-:W-:Y:S02]  /*19a60*/  I2FP.F32.S32 R13, R8 ;  /* 0x00000008000d7245 */ /* 0x000fe40000201400 */
[----:B------:R-:W-:Y:S02]  /*19a70*/  ISETP.GE.AND P3, PT, R8, R5, PT ;  /* 0x000000050800720c */ /* 0x000fe40003f66270 */
[----:B------:R-:W-:Y:S01]  /*19a80*/  I2FP.F32.S32 R11, R6 ;  /* 0x00000006000b7245 */ /* 0x000fe20000201400 */
[-C--:B------:R-:W-:Y:S01]  /*19a90*/  FFMA.FTZ R8, R132, R13.reuse, R26 ;  /* 0x0000000d84087223 */ /* 0x080fe2000001001a */
[----:B-1----:R-:W-:Y:S01]  /*19aa0*/  FSEL R203, R10, -INF , !P1 ;  /* 0xff8000000acb7808 */ /* 0x002fe20004800000 */
[C---:B------:R-:W-:Y:S01]  /*19ab0*/  FFMA.FTZ R6, R132.reuse, R13, R24 ;  /* 0x0000000d84067223 */ /* 0x040fe20000010018 */
[C---:B------:R-:W-:Y:S01]  /*19ac0*/  ISETP.GE.AND P0, PT, R3.reuse, R7, PT ;  /* 0x000000070300720c */ /* 0x040fe20003f06270 */
[----:B------:R1:W3:Y:S01]  /*19ad0*/  MUFU.TANH R13, R209 ;  /* 0x000000d1000d7308 */ /* 0x0002e20000002400 */
[----:B------:R-:W-:Y:S01]  /*19ae0*/  ISETP.GE.AND P1, PT, R3, R5, PT ;  /* 0x000000050300720c */ /* 0x000fe20003f26270 */
[C---:B------:R-:W-:Y:S01]  /*19af0*/  FFMA.FTZ R10, R132.reuse, R11, R21 ;  /* 0x0000000b840a7223 */ /* 0x040fe20000010015 */
[----:B------:R-:W-:Y:S01]  /*19b00*/  I2FP.F32.S32 R3, R3 ;  /* 0x0000000300037245 */ /* 0x000fe20000201400 */
[----:B------:R-:W-:Y:S01]  /*19b10*/  FFMA.FTZ R9, R132, R11, R18 ;  /* 0x0000000b84097223 */ /* 0x000fe20000010012 */
[----:B------:R-:W-:-:S02]  /*19b20*/  FSEL R200, R14, -INF , !P6 ;  /* 0xff8000000ec87808 */ /* 0x000fc40007000000 */
[----:B------:R-:W-:Y:S01]  /*19b30*/  ISETP.GE.AND P6, PT, R4, R7, PT ;  /* 0x000000070400720c */ /* 0x000fe20003fc6270 */
[CC--:B------:R-:W-:Y:S01]  /*19b40*/  FFMA.FTZ R11, R132.reuse, R3.reuse, R20 ;  /* 0x00000003840b7223 */ /* 0x0c0fe20000010014 */
[----:B------:R-:W-:Y:S01]  /*19b50*/  FFMA.FTZ R12, R132, R3, R16 ;  /* 0x00000003840c7223 */ /* 0x000fe20000010010 */
[----:B------:R-:W-:Y:S01]  /*19b60*/  VIADD R3, R4, 0xf8 ;  /* 0x000000f804037836 */ /* 0x000fe20000000000 */
[----:B------:R-:W-:Y:S01]  /*19b70*/  FSEL R204, R8, -INF , !P5 ;  /* 0xff80000008cc7808 */ /* 0x000fe20006800000 */
[----:B------:R-:W-:Y:S01]  /*19b80*/  VIADD R4, R4, 0xf9 ;  /* 0x000000f904047836 */ /* 0x000fe20000000000 */
[----:B------:R-:W-:Y:S02]  /*19b90*/  FSEL R205, R6, -INF , !P3 ;  /* 0xff80000006cd7808 */ /* 0x000fe40005800000 */
[C---:B------:R-:W-:Y:S02]  /*19ba0*/  ISETP.GE.AND P5, PT, R3.reuse, R7, PT ;  /* 0x000000070300720c */ /* 0x040fe40003fa6270 */
[----:B------:R-:W-:-:S02]  /*19bb0*/  ISETP.GE.AND P3, PT, R3, R5, PT ;  /* 0x000000050300720c */ /* 0x000fc40003f66270 */
[----:B------:R-:W-:Y:S02]  /*19bc0*/  I2FP.F32.S32 R3, R3 ;  /* 0x0000000300037245 */ /* 0x000fe40000201400 */
[----:B------:R-:W-:Y:S02]  /*19bd0*/  I2FP.F32.S32 R8, R4 ;  /* 0x0000000400087245 */ /* 0x000fe40000201400 */
[----:B-1----:R-:W-:Y:S02]  /*19be0*/  FSEL R209, R10, -INF , !P4 ;  /* 0xff8000000ad17808 */ /* 0x002fe40006000000 */
[----:B------:R-:W-:Y:S01]  /*19bf0*/  FSEL R206, R9, -INF , !P2 ;  /* 0xff80000009ce7808 */ /* 0x000fe20005000000 */
[----:B------:R-:W-:Y:S01]  /*19c00*/  FFMA.FTZ R9, R132, R3, R19 ;  /* 0x0000000384097223 */ /* 0x000fe20000010013 */
[----:B------:R-:W-:Y:S01]  /*19c10*/  ISETP.GE.AND P4, PT, R4, R7, PT ;  /* 0x000000070400720c */ /* 0x000fe20003f86270 */
[----:B--2---:R-:W-:Y:S01]  /*19c20*/  FFMA.FTZ R6, R132, R8, R17 ;  /* 0x0000000884067223 */ /* 0x004fe20000010011 */
[----:B------:R-:W-:Y:S01]  /*19c30*/  ISETP.GE.AND P2, PT, R4, R5, PT ;  /* 0x000000050400720c */ /* 0x000fe20003f46270 */
[----:B----4-:R-:W-:Y:S01]  /*19c40*/  FFMA.FTZ R4, R132, R3, R15 ;  /* 0x0000000384047223 */ /* 0x010fe2000001000f */
[----:B------:R-:W-:Y:S01]  /*19c50*/  FSEL R210, R11, -INF , !P0 ;  /* 0xff8000000bd27808 */ /* 0x000fe20004000000 */
[----:B------:R-:W-:-:S02]  /*19c60*/  VIADD R11, R180, 0x800 ;  /* 0x00000800b40b7836 */ /* 0x000fc40000000000 */
[----:B---3--:R-:W-:Y:S01]  /*19c70*/  FFMA.FTZ R3, R132, R8, R13 ;  /* 0x0000000884037223 */ /* 0x008fe2000001000d */
[C---:B------:R-:W-:Y:S01]  /*19c80*/  IADD3 R10, R180.reuse, 0x1000, RZ ;  /* 0x00001000b40a7810 */ /* 0x040fe20007ffe0ff */
[----:B------:R-:W-:Y:S01]  /*19c90*/  VIADD R8, R180, 0x1800 ;  /* 0x00001800b4087836 */ /* 0x000fe20000000000 */
[----:B------:R-:W-:Y:S01]  /*19ca0*/  FSEL R207, R12, -INF , !P1 ;  /* 0xff8000000ccf7808 */ /* 0x000fe20004800000 */
[----:B------:R1:W-:Y:S01]  /*19cb0*/  STL [R1+0x130], R11 ;  /* 0x0001300b01007387 */ /* 0x0003e20000100800 */
[----:B------:R-:W-:Y:S02]  /*19cc0*/  ISETP.GE.AND P1, PT, R243, 0x2, PT ;  /* 0x00000002f300780c */ /* 0x000fe40003f26270 */
[----:B------:R-:W-:Y:S01]  /*19cd0*/  ISETP.NE.U32.AND P0, PT, R238, RZ, PT ;  /* 0x000000ffee00720c */ /* 0x000fe20003f05070 */
[----:B------:R2:W-:Y:S01]  /*19ce0*/  STL [R1+0x134], R10 ;  /* 0x0001340a01007387 */ /* 0x0005e20000100800 */
[----:B------:R-:W-:Y:S02]  /*19cf0*/  FSEL R211, R9, -INF , !P5 ;  /* 0xff80000009d37808 */ /* 0x000fe40006800000 */
[----:B------:R-:W-:Y:S01]  /*19d00*/  ISETP.NE.AND.EX P0, PT, R239, RZ, PT, P0 ;  /* 0x000000ffef00720c */ /* 0x000fe20003f05300 */
[----:B------:R3:W-:Y:S01]  /*19d10*/  STL [R1+0x138], R8 ;  /* 0x0001380801007387 */ /* 0x0007e20000100800 */
[----:B------:R-:W-:-:S02]  /*19d20*/  FSEL R208, R4, -INF , !P3 ;  /* 0xff80000004d07808 */ /* 0x000fc40005800000 */
        /* <DEDUP_REMOVED lines=9> */
[C---:B-1----:R-:W-:Y:S01]  /*19dc0*/  IADD3 R11, R180.reuse, 0x3800, RZ ;  /* 0x00003800b40b7810 */ /* 0x042fe20007ffe0ff */
[----:B--2---:R-:W-:-:S04]  /*19dd0*/  VIADD R10, R180, 0x4000 ;  /* 0x00004000b40a7836 */ /* 0x004fc80000000000 */
[----:B------:R1:W-:Y:S01]  /*19de0*/  STL [R1+0x150], R11 ;  /* 0x0001500b01007387 */ /* 0x0003e20000100800 */
[----:B---3--:R-:W-:-:S03]  /*19df0*/  VIADD R8, R180, 0x4800 ;  /* 0x00004800b4087836 */ /* 0x008fc60000000000 */
[----:B------:R2:W-:Y:S04]  /*19e00*/  STL [R1+0x154], R10 ;  /* 0x0001540a01007387 */ /* 0x0005e80000100800 */
[----:B------:R3:W-:Y:S01]  /*19e10*/  STL [R1+0x158], R8 ;  /* 0x0001580801007387 */ /* 0x0007e20000100800 */
[C---:B-1----:R-:W-:Y:S02]  /*19e20*/  VIADD R11, R180.reuse, 0x5000 ;  /* 0x00005000b40b7836 */ /* 0x042fe40000000000 */
[----:B--2---:R-:W-:-:S03]  /*19e30*/  VIADD R10, R180, 0x5800 ;  /* 0x00005800b40a7836 */ /* 0x004fc60000000000 */
[----:B------:R1:W-:Y:S01]  /*19e40*/  STL [R1+0x15c], R11 ;  /* 0x00015c0b01007387 */ /* 0x0003e20000100800 */
[----:B---3--:R-:W-:-:S03]  /*19e50*/  IADD3 R8, R180, 0x6000, RZ ;  /* 0x00006000b4087810 */ /* 0x008fc60007ffe0ff */
        /* <DEDUP_REMOVED lines=73> */
.L_x_3439:
[----:B------:R-:W2:Y:S02]  /*1a2f0*/  LD.E R3, desc[UR6][R22.64+0x38] ;  /* 0x0000380616037980 */ /* 0x000ea4000c101900 */
[----:B--2---:R-:W-:-:S04]  /*1a300*/  LEA R3, -R3, RZ, 0x8 ;  /* 0x000000ff03037211 */ /* 0x004fc800078e41ff */
[----:B------:R-:W-:Y:S02]  /*1a310*/  SHF.R.S32.HI R4, RZ, 0x1f, R3 ;  /* 0x0000001fff047819 */ /* 0x000fe40000011403 */
.L_x_3440:
[----:B------:R-:W-:Y:S05]  /*1a320*/  BSYNC B0 ;  /* 0x0000000000007941 */ /* 0x000fea0003800000 */
.L_x_3438:
[----:B------:R-:W2:Y:S01]  /*1a330*/  LDL R6, [R1+0x10] ;  /* 0x0000100001067983 */ /* 0x000ea20000100800 */
[----:B------:R-:W-:Y:S01]  /*1a340*/  BSSY B0, `(.L_x_3441) ;  /* 0x00000b0000007945 */ /* 0x000fe20003800000 */
[----:B--2---:R-:W-:-:S13]  /*1a350*/  ISETP.GE.AND P2, PT, R134, R6, PT ;  /* 0x000000068600720c */ /* 0x004fda0003f46270 */
[----:B------:R-:W-:Y:S01]  /*1a360*/  @!P2 IADD3 R6, P4, R3, R118, RZ ;  /* 0x000000760306a210 */ /* 0x000fe20007f9e0ff */
[----:B------:R-:W-:Y:S01]  /*1a370*/  @!P2 IMAD.MOV.U32 R14, RZ, RZ, R3 ;  /* 0x000000ffff0ea224 */ /* 0x000fe200078e0003 */
[-C--:B-1----:R-:W-:Y:S01]  /*1a380*/  @!P2 LEA R8, P3, R192, R3.reuse, 0x5 ;  /* 0x00000003c008a211 */ /* 0x082fe200078628ff */
[C---:B------:R-:W-:Y:S01]  /*1a390*/  @!P2 IMAD R16, R193.reuse, 0x50, RZ ;  /* 0x00000050c110a824 */ /* 0x040fe200078e02ff */
[-C--:B------:R-:W-:Y:S01]  /*1a3a0*/  @!P2 MOV R15, R4.reuse ;  /* 0x00000004000fa202 */ /* 0x080fe20000000f00 */
[----:B------:R-:W-:Y:S01]  /*1a3b0*/  @!P2 IMAD.X R9, R4, 0x1, R194, P4 ;  /* 0x000000010409a824 */ /* 0x000fe200020e06c2 */
[----:B------:R-:W-:Y:S01]  /*1a3c0*/  @!P2 LEA.HI.X R10, R192, R4, R193, 0x5, P3 ;  /* 0x00000004c00aa211 */ /* 0x000fe200018f2cc1 */
        /* <DEDUP_REMOVED lines=21> */
[----:B------:R-:W-:Y:S01]  /*1a520*/  @!P2 LEA.HI.X R13, R192, R4, R193, 0x7, P3 ;  /* 0x00000004c00da211 */ /* 0x000fe200018f3cc1 */
        /* <DEDUP_REMOVED lines=77> */
[----:B------:R-:W-:Y:S02]  /*1aa00*/  @!P2 LEA R20, P5, R12, R252, 0x1 ;  /* 0x000000fc0c14a211 */ /* 0x000fe400078a08ff */
        /* <DEDUP_REMOVED lines=67> */
.L_x_3442:
[----:B------:R-:W-:Y:S05]  /*1ae40*/  BSYNC B0 ;  /* 0x0000000000007941 */ /* 0x000fea0003800000 */
.L_x_3441:
[----:B------:R-:W0:Y:S01]  /*1ae50*/  LDGDEPBAR ;  /* 0x00000000000079af */ /* 0x000e220000000000 */
[----:B------:R-:W-:-:S04]  /*1ae60*/  LEA R252, P2, R3, R252, 0x1 ;  /* 0x000000fc03fc7211 */ /* 0x000fc800078408ff */
[----:B------:R-:W-:-:S09]  /*1ae70*/  LEA.HI.X R250, R3, R250, R4, 0x1, P2 ;  /* 0x000000fa03fa7211 */ /* 0x000fd200010f0c04 */
.L_x_3437:
[----:B------:R-:W-:Y:S05]  /*1ae80*/  BSYNC B1 ;  /* 0x0000000000017941 */ /* 0x000fea0003800000 */
.L_x_3436:
        /* <DEDUP_REMOVED lines=134> */
[----:B------:R-:W-:Y:S04]  /*1b6f0*/  LDSM.16.MT88.4 R24, [R182+0xa000] ;  /* 0x00a00000b618783b */ /* 0x000fe80000004200 */
[----:B------:R-:W-:Y:S01]  /*1b700*/  LDSM.16.MT88.4 R32, [R183+0xa000] ;  /* 0x00a00000b720783b */ /* 0x000fe20000004200 */
[----:B-1----:R-:W-:-:S03]  /*1b710*/  FMNMX.FTZ R4, R4, R6, !PT ;  /* 0x0000000604047209 */ /* 0x002fc60007810000 */
        /* <DEDUP_REMOVED lines=16> */
[----:B---3--:R-:W-:-:S05]  /*1b820*/  F2FP.F16.F32.PACK_AB R9, R242, R243 ;  /* 0x000000f3f209723e */ /* 0x008fca00000000ff */
[----:B------:R1:W-:Y:S02]  /*1b830*/  MUFU.EX2 R245, R6 ;  /* 0x0000000600f57308 */ /* 0x0003e40000000800 */
[----:B-1----:R-:W-:-:S06]  /*1b840*/  FFMA.FTZ R6, R52, R3, -R4 ;  /* 0x0000000334067223 */ /* 0x002fcc0000010804 */
[----:B------:R1:W2:Y:S02]  /*1b850*/  MUFU.EX2 R215, R6 ;  /* 0x0000000600d77308 */ /* 0x0002a40000000800 */
[----:B-1----:R-:W-:Y:S01]  /*1b860*/  FSEL R6, R8, RZ, P2 ;  /* 0x000000ff08067208 */ /* 0x002fe20001000000 */
[----:B------:R-:W-:Y:S01]  /*1b870*/  FFMA.FTZ R8, R50, R3, -R4 ;  /* 0x0000000332087223 */ /* 0x000fe20000010804 */
[----:B--2---:R-:W-:-:S03]  /*1b880*/  F2FP.F16.F32.PACK_AB R11, R215, R245 ;  /* 0x000000f5d70b723e */ /* 0x004fc600000000ff */
[-CC-:B------:R-:W-:Y:S01]  /*1b890*/  FFMA.FTZ R0, R54, R3.reuse, -R6.reuse ;  /* 0x0000000336007223 */ /* 0x180fe20000010806 */
[----:B------:R1:W-:Y:S08]  /*1b8a0*/  MUFU.EX2 R21, R8 ;  /* 0x0000000800157308 */ /* 0x0003f00000000800 */
[----:B------:R2:W-:Y:S01]  /*1b8b0*/  MUFU.EX2 R85, R0 ;  /* 0x0000000000557308 */ /* 0x0005e20000000800 */
[----:B-1----:R-:W-:-:S02]  /*1b8c0*/  FFMA.FTZ R8, R48, R3, -R6 ;  /* 0x0000000330087223 */ /* 0x002fc40000010806 */
[----:B------:R-:W-:Y:S05]  /*1b8d0*/  LDSM.16.MT88.4 R48, [R184+0xa800] ;  /* 0x00a80000b830783b */ /* 0x000fea0000004200 */
[----:B------:R-:W1:Y:S01]  /*1b8e0*/  MUFU.EX2 R237, R8 ;  /* 0x0000000800ed7308 */ /* 0x000e620000000800 */
[----:B--2---:R-:W-:-:S07]  /*1b8f0*/  FFMA.FTZ R0, R74, R3, -R6 ;  /* 0x000000034a007223 */ /* 0x004fce0000010806 */
[----:B------:R2:W-:Y:S01]  /*1b900*/  MUFU.EX2 R241, R0 ;  /* 0x0000000000f17308 */ /* 0x0005e20000000800 */
[----:B-1----:R-:W-:Y:S01]  /*1b910*/  F2FP.F16.F32.PACK_AB R8, R85, R237 ;  /* 0x000000ed5508723e */ /* 0x002fe200000000ff */
[----:B--2---:R-:W-:-:S06]  /*1b920*/  FFMA.FTZ R0, R80, R3, -R6 ;  /* 0x0000000350007223 */ /* 0x004fcc0000010806 */
[----:B------:R1:W2:Y:S02]  /*1b930*/  MUFU.EX2 R246, R0 ;  /* 0x0000000000f67308 */ /* 0x0002a40000000800 */
[--C-:B-1----:R-:W-:Y:S01]  /*1b940*/  FFMA.FTZ R0, R55, R3, -R4.reuse ;  /* 0x0000000337007223 */ /* 0x102fe20000010804 */
[----:B--2---:R-:W-:Y:S01]  /*1b950*/  F2FP.F16.F32.PACK_AB R10, R246, R241 ;  /* 0x000000f1f60a723e */ /* 0x004fe200000000ff */
[----:B------:R-:W1:Y:S04]  /*1b960*/  LDSM.16.MT88.4 R52, [R181+0xa800] ;  /* 0x00a80000b534783b */ /* 0x000e680000004200 */
        /* <DEDUP_REMOVED lines=12> */
[----:B------:R2:W-:Y:S05]  /*1ba30*/  MUFU.EX2 R80, R0 ;  /* 0x0000000000507308 */ /* 0x0005ea0000000800 */
[----:B------:R-:W-:Y:S07]  /*1ba40*/  HMMA.16816.F32 R24, R8, R34, RZ ;  /* 0x000000220818723c */ /* 0x000fee00000018ff */
        /* <DEDUP_REMOVED lines=15> */
[C---:B------:R-:W-:Y:S06]  /*1bb40*/  HMMA.16816.F32 R64, R8.reuse, R54, R56 ;  /* 0x000000360840723c */ /* 0x040fec0000001838 */
[----:B------:R-:W-:Y:S01]  /*1bb50*/  HMMA.16816.F32 R52, R8, R48, R16 ;  /* 0x000000300834723c */ /* 0x000fe20000001810 */
[----:B------:R-:W1:Y:S01]  /*1bb60*/  LDSM.16.MT88.4 R16, [R183+0xa800] ;  /* 0x00a80000b710783b */ /* 0x000e620000004200 */
[----:B--2---:R-:W-:-:S04]  /*1bb70*/  FFMA.FTZ R0, R110, R3, -R4 ;  /* 0x000000036e007223 */ /* 0x004fc80000010804 */
[C---:B------:R-:W-:Y:S01]  /*1bb80*/  HMMA.16816.F32 R56, R8.reuse, R50, R44 ;  /* 0x000000320838723c */ /* 0x040fe2000000182c */
[----:B------:R2:W3:Y:S05]  /*1bb90*/  MUFU.EX2 R20, R0 ;  /* 0x0000000000147308 */ /* 0x0004ea0000000800 */
[C---:B----4-:R-:W-:Y:S06]  /*1bba0*/  HMMA.16816.F32 R44, R8.reuse, R12, R40 ;  /* 0x0000000c082c723c */ /* 0x050fec0000001828 */
[----:B------:R-:W-:Y:S01]  /*1bbb0*/  HMMA.16816.F32 R40, R8, R14, R28 ;  /* 0x0000000e0828723c */ /* 0x000fe2000000181c */
[----:B--2---:R-:W-:Y:S01]  /*1bbc0*/  FFMA.FTZ R0, R104, R3, -R4 ;  /* 0x0000000368007223 */ /* 0x004fe20000010804 */
[----:B------:R-:W-:-:S03]  /*1bbd0*/  MOV R104, R36 ;  /* 0x0000002400687202 */ /* 0x000fc60000000f00 */
        /* <DEDUP_REMOVED lines=17> */
[----:B------:R-:W-:Y:S02]  /*1bcf0*/  MOV R114, R12 ;  /* 0x0000000c00727202 */ /* 0x000fe40000000f00 */
[----:B----4-:R-:W-:-:S03]  /*1bd00*/  F2FP.F16.F32.PACK_AB R10, R20, R111 ;  /* 0x0000006f140a723e */ /* 0x010fc600000000ff */
[----:B------:R-:W2:Y:S01]  /*1bd10*/  MUFU.EX2 R110, R0 ;  /* 0x00000000006e7308 */ /* 0x000ea20000000800 */
[----:B------:R-:W4:Y:S01]  /*1bd20*/  LDSM.16.MT88.4 R12, [R182+0xb000] ;  /* 0x00b00000b60c783b */ /* 0x000f220000004200 */
[----:B--2---:R-:W-:Y:S01]  /*1bd30*/  F2FP.F16.F32.PACK_AB R11, R110, R114 ;  /* 0x000000726e0b723e */ /* 0x004fe200000000ff */
[--C-:B------:R-:W-:Y:S01]  /*1bd40*/  FFMA.FTZ R0, R119, R3, -R4.reuse ;  /* 0x0000000377007223 */ /* 0x100fe20000010804 */
[----:B------:R-:W-:Y:S02]  /*1bd50*/  MOV R119, R111 ;  /* 0x0000006f00777202 */ /* 0x000fe40000000f00 */
[----:B------:R-:W-:Y:S02]  /*1bd60*/  MOV R111, R215 ;  /* 0x000000d7006f7202 */ /* 0x000fe40000000f00 */
[----:B------:R2:W-:Y:S01]  /*1bd70*/  MUFU.EX2 R248, R0 ;  /* 0x0000000000f87308 */ /* 0x0005e20000000800 */
[C---:B-1----:R-:W-:Y:S06]  /*1bd80*/  HMMA.16816.F32 R72, R8.reuse, R16, R72 ;  /* 0x000000100848723c */ /* 0x042fec0000001848 */
[C---:B------:R-:W-:Y:S01]  /*1bd90*/  HMMA.16816.F32 R60, R8.reuse, R18, R64 ;  /* 0x00000012083c723c */ /* 0x040fe20000001840 */
[----:B------:R-:W1:Y:S05]  /*1bda0*/  LDSM.16.MT88.4 R16, [R183+0xb000] ;  /* 0x00b00000b710783b */ /* 0x000e6a0000004200 */
[----:B---3--:R-:W-:Y:S01]  /*1bdb0*/  HMMA.16816.F32 R48, R8, R24, R52 ;  /* 0x000000180830723c */ /* 0x008fe20000001834 */
[----:B--2---:R-:W-:-:S05]  /*1bdc0*/  FFMA.FTZ R0, R69, R3, -R4 ;  /* 0x0000000345007223 */ /* 0x004fca0000010804 */
[C---:B------:R-:W-:Y:S01]  /*1bdd0*/  HMMA.16816.F32 R52, R8.reuse, R26, R56 ;  /* 0x0000001a0834723c */ /* 0x040fe20000001838 */
[----:B------:R2:W3:Y:S01]  /*1bde0*/  MUFU.EX2 R78, R0 ;  /* 0x00000000004e7308 */ /* 0x0004e20000000800 */
[----:B------:R-:W-:Y:S04]  /*1bdf0*/  LDSM.16.MT88.4 R24, [R184+0xb800] ;  /* 0x00b80000b818783b */ /* 0x000fe80000004200 */
[C---:B----4-:R-:W-:Y:S06]  /*1be00*/  HMMA.16816.F32 R44, R8.reuse, R12, R44 ;  /* 0x0000000c082c723c */ /* 0x050fec000000182c */
        /* <DEDUP_REMOVED lines=8> */
[----:B------:R-:W-:-:S02]  /*1be90*/  MOV R120, R110 ;  /* 0x0000006e00787202 */ /* 0x000fc40000000f00 */
[----:B------:R-:W-:Y:S01]  /*1bea0*/  MOV R110, R21 ;  /* 0x00000015006e7202 */ /* 0x000fe20000000f00 */
[----:B------:R2:W-:Y:S02]  /*1beb0*/  MUFU.EX2 R247, R0 ;  /* 0x0000000000f77308 */ /* 0x0005e40000000800 */
[----:B--2---:R-:W-:Y:S01]  /*1bec0*/  FFMA.FTZ R0, R121, R3, -R6 ;  /* 0x0000000379007223 */ /* 0x004fe20000010806 */
[----:B------:R-:W-:-:S05]  /*1bed0*/  MOV R121, R20 ;  /* 0x0000001400797202 */ /* 0x000fca0000000f00 */
[----:B------:R2:W4:Y:S02]  /*1bee0*/  MUFU.EX2 R67, R0 ;  /* 0x0000000000437308 */ /* 0x0005240000000800 */
[----:B--2---:R-:W-:Y:S01]  /*1bef0*/  FFMA.FTZ R0, R124, R3, -R6 ;  /* 0x000000037c007223 */ /* 0x004fe20000010806 */
[----:B---3--:R-:W-:Y:S02]  /*1bf00*/  MOV R124, R78 ;  /* 0x0000004e007c7202 */ /* 0x008fe40000000f00 */
[----:B----4-:R-:W-:-:S03]  /*1bf10*/  F2FP.F16.F32.PACK_AB R8, R67, R247 ;  /* 0x000000f74308723e */ /* 0x010fc600000000ff */
        /* <DEDUP_REMOVED lines=151> */
[----:B------:R2:W-:Y:S02]  /*1c890*/  MUFU.EX2 R20, R0 ;  /* 0x0000000000147308 */ /* 0x0005e40000000800 */
[C---:B-1----:R-:W-:Y:S06]  /*1c8a0*/  HMMA.16816.F32 R72, R8.reuse, R16, R72 ;  /* 0x000000100848723c */ /* 0x042fec0000001848 */
[C---:B------:R-:W-:Y:S01]  /*1c8b0*/  HMMA.16816.F32 R68, R8.reuse, R18, R56 ;  /* 0x000000120844723c */ /* 0x040fe20000001838 */
[----:B------:R-:W1:Y:S05]  /*1c8c0*/  LDSM.16.MT88.4 R16, [R183+0xd800] ;  /* 0x00d80000b710783b */ /* 0x000e6a0000004200 */
[----:B------:R-:W-:Y:S01]  /*1c8d0*/  HMMA.16816.F32 R60, R8, R12, R44 ;  /* 0x0000000c083c723c */ /* 0x000fe2000000182c */
[----:B--2---:R-:W-:-:S04]  /*1c8e0*/  FFMA.FTZ R0, R88, R3, -R4 ;  /* 0x0000000358007223 */ /* 0x004fc80000010804 */
[----:B------:R2:W3:Y:S01]  /*1c8f0*/  MUFU.EX2 R145, R0 ;  /* 0x0000000000917308 */ /* 0x0004e20000000800 */
[C---:B------:R-:W-:Y:S01]  /*1c900*/  HMMA.16816.F32 R56, R8.reuse, R14, R40 ;  /* 0x0000000e0838723c */ /* 0x040fe20000001828 */
[----:B------:R-:W4:Y:S05]  /*1c910*/  LDSM.16.MT88.4 R12, [R184+0xe000] ;  /* 0x00e00000b80c783b */ /* 0x000f2a0000004200 */
        /* <DEDUP_REMOVED lines=8> */
[----:B--2---:R-:W-:-:S04]  /*1c9a0*/  FFMA.FTZ R0, R91, R3, -R6 ;  /* 0x000000035b007223 */ /* 0x004fc80000010806 */
        /* <DEDUP_REMOVED lines=22> */
[----:B--2---:R-:W-:-:S05]  /*1cb10*/  FFMA.FTZ R0, R123, R3, -R4 ;  /* 0x000000037b007223 */ /* 0x004fca0000010804 */
[C---:B------:R-:W-:Y:S01]  /*1cb20*/  HMMA.16816.F32 R32, R8.reuse, R18, R68 ;  /* 0x000000120820723c */ /* 0x040fe20000001844 */
[----:B------:R1:W2:Y:S01]  /*1cb30*/  MUFU.EX2 R133, R0 ;  /* 0x0000000000857308 */ /* 0x0002a20000000800 */
[----:B------:R-:W4:Y:S04]  /*1cb40*/  LDSM.16.MT88.4 R16, [R181+0xe800] ;  /* 0x00e80000b510783b */ /* 0x000f280000004200 */
[C---:B------:R-:W-:Y:S06]  /*1cb50*/  HMMA.16816.F32 R72, R8.reuse, R26, R56 ;  /* 0x0000001a0848723c */ /* 0x040fec0000001838 */
[----:B------:R-:W-:Y:S01]  /*1cb60*/  HMMA.16816.F32 R76, R8, R24, R60 ;  /* 0x00000018084c723c */ /* 0x000fe2000000183c */
[----:B------:R-:W-:Y:S01]  /*1cb70*/  LDSM.16.MT88.4 R24, [R182+0xe800] ;  /* 0x00e80000b618783b */ /* 0x000fe20000004200 */
[----:B-1----:R-:W-:-:S04]  /*1cb80*/  FFMA.FTZ R0, R116, R3, -R4 ;  /* 0x0000000374007223 */ /* 0x002fc80000010804 */
[----:B------:R1:W-:Y:S01]  /*1cb90*/  MUFU.EX2 R137, R0 ;  /* 0x0000000000897308 */ /* 0x0003e20000000800 */
[C---:B---3--:R-:W-:Y:S01]  /*1cba0*/  HMMA.16816.F32 R68, R8.reuse, R12, R48 ;  /* 0x0000000c0844723c */ /* 0x048fe20000001830 */
[----:B------:R-:W-:Y:S05]  /*1cbb0*/  LDSM.16.MT88.4 R48, [R182+0xf000] ;  /* 0x00f00000b630783b */ /* 0x000fea0000004200 */
[----:B------:R-:W-:Y:S01]  /*1cbc0*/  HMMA.16816.F32 R56, R8, R14, R28 ;  /* 0x0000000e0838723c */ /* 0x000fe2000000181c */
[----:B------:R-:W3:Y:S01]  /*1cbd0*/  LDSM.16.MT88.4 R12, [R184+0xe800] ;  /* 0x00e80000b80c783b */ /* 0x000ee20000004200 */
[----:B-1----:R-:W-:-:S03]  /*1cbe0*/  FFMA.FTZ R0, R155, R3, -R6 ;  /* 0x000000039b007223 */ /* 0x002fc60000010806 */
[----:B------:R-:W-:Y:S01]  /*1cbf0*/  LDSM.16.MT88.4 R28, [R184+0xf000] ;  /* 0x00f00000b81c783b */ /* 0x000fe20000004200 */
[----:B------:R-:W-:Y:S01]  /*1cc00*/  MOV R155, R99 ;  /* 0x00000063009b7202 */ /* 0x000fe20000000f00 */
[----:B------:R1:W-:Y:S01]  /*1cc10*/  MUFU.EX2 R130, R0 ;  /* 0x0000000000827308 */ /* 0x0003e20000000800 */
[----:B--2---:R-:W-:Y:S01]  /*1cc20*/  F2FP.F16.F32.PACK_AB R9, R133, R128 ;  /* 0x000000808509723e */ /* 0x004fe200000000ff */
[----:B-1----:R-:W-:Y:S01]  /*1cc30*/  FFMA.FTZ R0, R154, R3, -R6 ;  /* 0x000000039a007223 */ /* 0x002fe20000010806 */
[----:B------:R-:W-:Y:S02]  /*1cc40*/  MOV R154, R98 ;  /* 0x00000062009a7202 */ /* 0x000fe40000000f00 */
[----:B------:R-:W-:-:S03]  /*1cc50*/  MOV R98, R102 ;  /* 0x0000006600627202 */ /* 0x000fc60000000f00 */
[----:B------:R1:W2:Y:S02]  /*1cc60*/  MUFU.EX2 R127, R0 ;  /* 0x00000000007f7308 */ /* 0x0002a40000000800 */
[----:B-1----:R-:W-:Y:S01]  /*1cc70*/  FFMA.FTZ R0, R126, R3, -R6 ;  /* 0x000000037e007223 */ /* 0x002fe20000010806 */
[----:B--2---:R-:W-:-:S05]  /*1cc80*/  F2FP.F16.F32.PACK_AB R8, R127, R130 ;  /* 0x000000827f08723e */ /* 0x004fca00000000ff */
[----:B------:R1:W-:Y:S02]  /*1cc90*/  MUFU.EX2 R129, R0 ;  /* 0x0000000000817308 */ /* 0x0003e40000000800 */
[----:B-1----:R-:W-:Y:S01]  /*1cca0*/  FFMA.FTZ R0, R140, R3, -R6 ;  /* 0x000000038c007223 */ /* 0x002fe20000010806 */
[----:B------:R-:W-:-:S05]  /*1ccb0*/  MOV R140, R101 ;  /* 0x00000065008c7202 */ /* 0x000fca0000000f00 */
[----:B------:R1:W2:Y:S02]  /*1ccc0*/  MUFU.EX2 R136, R0 ;  /* 0x0000000000887308 */ /* 0x0002a40000000800 */
[----:B-1----:R-:W-:Y:S01]  /*1ccd0*/  FFMA.FTZ R0, R125, R3, -R4 ;  /* 0x000000037d007223 */ /* 0x002fe20000010804 */
[----:B--2---:R-:W-:-:S05]  /*1cce0*/  F2FP.F16.F32.PACK_AB R10, R136, R129 ;  /* 0x00000081880a723e */ /* 0x004fca00000000ff */
[----:B------:R-:W1:Y:S02]  /*1ccf0*/  MUFU.EX2 R126, R0 ;  /* 0x00000000007e7308 */ /* 0x000e640000000800 */
[----:B-1----:R-:W-:Y:S01]  /*1cd00*/  F2FP.F16.F32.PACK_AB R11, R126, R137 ;  /* 0x000000897e0b723e */ /* 0x002fe200000000ff */
[----:B------:R-:W-:Y:S01]  /*1cd10*/  FFMA.FTZ R0, R147, R3, -R4 ;  /* 0x0000000393007223 */ /* 0x000fe20000010804 */
[----:B------:R-:W-:-:S04]  /*1cd20*/  MOV R147, R105 ;  /* 0x0000006900937202 */ /* 0x000fc80000000f00 */
[----:B------:R1:W-:Y:S01]  /*1cd30*/  MUFU.EX2 R121, R0 ;  /* 0x0000000000797308 */ /* 0x0003e20000000800 */
[C---:B----4-:R-:W-:Y:S06]  /*1cd40*/  HMMA.16816.F32 R64, R8.reuse, R16, R40 ;  /* 0x000000100840723c */ /* 0x050fec0000001828 */
[----:B---3--:R-:W-:Y:S01]  /*1cd50*/  HMMA.16816.F32 R44, R8, R12, R44 ;  /* 0x0000000c082c723c */ /* 0x008fe2000000182c */
[----:B------:R-:W-:Y:S01]  /*1cd60*/  FFMA.FTZ R16, R157, R3, -R6 ;  /* 0x000000039d107223 */ /* 0x000fe20000010806 */
[----:B------:R-:W-:-:S03]  /*1cd70*/  MOV R157, R96 ;  /* 0x00000060009d7202 */ /* 0x000fc60000000f00 */
[----:B------:R2:W-:Y:S01]  /*1cd80*/  MUFU.EX2 R122, R16 ;  /* 0x00000010007a7308 */ /* 0x0005e20000000800 */
[----:B------:R-:W-:Y:S01]  /*1cd90*/  HMMA.16816.F32 R40, R8, R14, R52 ;  /* 0x0000000e0828723c */ /* 0x000fe20000001834 */
[----:B------:R-:W3:Y:S01]  /*1cda0*/  LDSM.16.MT88.4 R12, [R183+0xe800] ;  /* 0x00e80000b70c783b */ /* 0x000ee20000004200 */
[----:B-1----:R-:W-:Y:S01]  /*1cdb0*/  FFMA.FTZ R0, R146, R3, -R4 ;  /* 0x0000000392007223 */ /* 0x002fe20000010804 */
[----:B------:R-:W-:-:S03]  /*1cdc0*/  MOV R146, R106 ;  /* 0x0000006a00927202 */ /* 0x000fc60000000f00 */
[C---:B------:R-:W-:Y:S01]  /*1cdd0*/  HMMA.16816.F32 R60, R8.reuse, R18, R32 ;  /* 0x00000012083c723c */ /* 0x040fe20000001820 */
[----:B------:R1:W4:Y:S01]  /*1cde0*/  MUFU.EX2 R125, R0 ;  /* 0x00000000007d7308 */ /* 0x0003220000000800 */
[----:B------:R-:W-:Y:S04]  /*1cdf0*/  LDSM.16.MT88.4 R32, [R181+0xf000] ;  /* 0x00f00000b520783b */ /* 0x000fe80000004200 */
[C---:B--2---:R-:W-:Y:S06]  /*1ce00*/  HMMA.16816.F32 R16, R8.reuse, R24, R76 ;  /* 0x000000180810723c */ /* 0x044fec000000184c */
[----:B------:R-:W-:Y:S01]  /*1ce10*/  HMMA.16816.F32 R24, R8, R26, R72 ;  /* 0x0000001a0818723c */ /* 0x000fe20000001848 */
[----:B-1----:R-:W-:Y:S01]  /*1ce20*/  FFMA.FTZ R0, R131, R3, -R4 ;  /* 0x0000000383007223 */ /* 0x002fe20000010804 */
[----:B------:R-:W-:-:S03]  /*1ce30*/  MOV R131, R104 ;  /* 0x0000006800837202 */ /* 0x000fc60000000f00 */
[----:B------:R1:W-:Y:S01]  /*1ce40*/  MUFU.EX2 R124, R0 ;  /* 0x00000000007c7308 */ /* 0x0003e20000000800 */
[----:B---3--:R-:W-:Y:S01]  /*1ce50*/  HMMA.16816.F32 R52, R8, R12, R68 ;  /* 0x0000000c0834723c */ /* 0x008fe20000001844 */
[----:B-1----:R-:W-:Y:S01]  /*1ce60*/  FFMA.FTZ R0, R158, R3, -R6 ;  /* 0x000000039e007223 */ /* 0x002fe20000010806 */
[----:B------:R-:W-:-:S04]  /*1ce70*/  MOV R158, R95 ;  /* 0x0000005f009e7202 */ /* 0x000fc80000000f00 */
[----:B------:R-:W-:Y:S01]  /*1ce80*/  HMMA.16816.F32 R56, R8, R14, R56 ;  /* 0x0000000e0838723c */ /* 0x000fe20000001838 */
[----:B------:R-:W1:Y:S01]  /*1ce90*/  LDSM.16.MT88.4 R12, [R183+0xf000] ;  /* 0x00f00000b70c783b */ /* 0x000e620000004200 */
[----:B------:R2:W-:Y:S05]  /*1cea0*/  MUFU.EX2 R123, R0 ;  /* 0x00000000007b7308 */ /* 0x0005ea0000000800 */
[----:B----4-:R-:W-:Y:S01]  /*1ceb0*/  F2FP.F16.F32.PACK_AB R9, R125, R121 ;  /* 0x000000797d09723e */ /* 0x010fe200000000ff */
[----:B--2---:R-:W-:Y:S01]  /*1cec0*/  FFMA.FTZ R0, R156, R3, -R6 ;  /* 0x000000039c007223 */ /* 0x004fe20000010806 */
[----:B------:R-:W-:-:S03]  /*1ced0*/  MOV R156, R94 ;  /* 0x0000005e009c7202 */ /* 0x000fc60000000f00 */
        /* <DEDUP_REMOVED lines=8> */
[----:B------:R2:W3:Y:S02]  /*1cf60*/  MUFU.EX2 R117, R0 ;  /* 0x0000000000757308 */ /* 0x0004e40000000800 */
[----:B--2---:R-:W-:Y:S01]  /*1cf70*/  FFMA.FTZ R0, R160, R3, -R4 ;  /* 0x00000003a0007223 */ /* 0x004fe20000010804 */
[----:B---3--:R-:W-:-:S05]  /*1cf80*/  F2FP.F16.F32.PACK_AB R11, R117, R124 ;  /* 0x0000007c750b723e */ /* 0x008fca00000000ff */
[----:B------:R2:W-:Y:S02]  /*1cf90*/  MUFU.EX2 R113, R0 ;  /* 0x0000000000717308 */ /* 0x0005e40000000800 */
[C---:B------:R-:W-:Y:S06]  /*1cfa0*/  HMMA.16816.F32 R44, R8.reuse, R28, R44 ;  /* 0x0000001c082c723c */ /* 0x040fec000000182c */
[C---:B------:R-:W-:Y:S01]  /*1cfb0*/  HMMA.16816.F32 R68, R8.reuse, R30, R40 ;  /* 0x0000001e0844723c */ /* 0x040fe20000001828 */
[----:B------:R-:W3:Y:S05]  /*1cfc0*/  LDSM.16.MT88.4 R28, [R181+0xf800] ;  /* 0x00f80000b51c783b */ /* 0x000eea0000004200 */
[----:B------:R-:W-:Y:S01]  /*1cfd0*/  HMMA.16816.F32 R72, R8, R48, R16 ;  /* 0x000000300848723c */ /* 0x000fe20000001810 */
[----:B--2---:R-:W-:-:S04]  /*1cfe0*/  FFMA.FTZ R0, R161, R3, -R4 ;  /* 0x00000003a1007223 */ /* 0x004fc80000010804 */
[----:B------:R2:W4:Y:S01]  /*1cff0*/  MUFU.EX2 R114, R0 ;  /* 0x0000000000727308 */ /* 0x0005220000000800 */
[----:B-1----:R-:W-:Y:S01]  /*1d000*/  HMMA.16816.F32 R88, R8, R12, R52 ;  /* 0x0000000c0858723c */ /* 0x002fe20000001834 */
[----:B------:R-:W-:Y:S01]  /*1d010*/  FADD.FTZ R16, R243, R242 ;  /* 0x000000f2f3107221 */ /* 0x000fe20000010000 */
[----:B------:R-:W-:-:S03]  /*1d020*/  FADD.FTZ R17, R237, R85 ;  /* 0x00000055ed117221 */ /* 0x000fc60000010000 */
[----:B------:R-:W-:Y:S01]  /*1d030*/  FADD.FTZ R16, R245, R16 ;  /* 0x00000010f5107221 */ /* 0x000fe20000010000 */
[C---:B------:R-:W-:Y:S01]  /*1d040*/  HMMA.16816.F32 R64, R8.reuse, R32, R64 ;  /* 0x000000200840723c */ /* 0x040fe20000001840 */
[----:B------:R-:W-:Y:S02]  /*1d050*/  FADD.FTZ R17, R241, R17 ;  /* 0x00000011f1117221 */ /* 0x000fe40000010000 */
[----:B------:R-:W-:Y:S02]  /*1d060*/  FADD.FTZ R12, R107, R16 ;  /* 0x000000106b0c7221 */ /* 0x000fe40000010000 */
[----:B------:R-:W-:Y:S01]  /*1d070*/  FADD.FTZ R13, R246, R17 ;  /* 0x00000011f60d7221 */ /* 0x000fe20000010000 */
[C---:B------:R-:W-:Y:S01]  /*1d080*/  HMMA.16816.F32 R32, R8.reuse, R34, R60 ;  /* 0x000000220820723c */ /* 0x040fe2000000183c */
[----:B------:R-:W-:Y:S01]  /*1d090*/  LDSM.16.MT88.4 R16, [R182+0xf800] ;  /* 0x00f80000b610783b */ /* 0x000fe20000004200 */
[----:B------:R-:W-:Y:S01]  /*1d0a0*/  FADD.FTZ R12, R153, R12 ;  /* 0x0000000c990c7221 */ /* 0x000fe20000010000 */
[----:B------:R-:W-:Y:S01]  /*1d0b0*/  MOV R153, R103 ;  /* 0x0000006700997202 */ /* 0x000fe20000000f00 */
[--C-:B--2---:R-:W-:Y:S01]  /*1d0c0*/  FFMA.FTZ R0, R159, R3, -R4.reuse ;  /* 0x000000039f007223 */ /* 0x104fe20000010804 */
[----:B------:R-:W-:Y:S01]  /*1d0d0*/  FADD.FTZ R13, R80, R13 ;  /* 0x0000000d500d7221 */ /* 0x000fe20000010000 */
[C---:B------:R-:W-:Y:S01]  /*1d0e0*/  HMMA.16816.F32 R76, R8.reuse, R50, R24 ;  /* 0x00000032084c723c */ /* 0x040fe20000001818 */
[----:B------:R-:W1:Y:S01]  /*1d0f0*/  LDSM.16.MT88.4 R24, [R184+0xf800] ;  /* 0x00f80000b818783b */ /* 0x000e620000004200 */
[----:B------:R2:W-:Y:S04]  /*1d100*/  MUFU.EX2 R115, R0 ;  /* 0x0000000000737308 */ /* 0x0005e80000000800 */
[----:B------:R-:W-:Y:S01]  /*1d110*/  HMMA.16816.F32 R60, R8, R14, R56 ;  /* 0x0000000e083c723c */ /* 0x000fe20000001838 */
[----:B------:R-:W-:Y:S06]  /*1d120*/  LDSM.16.MT88.4 R56, [R182+0x10000] ;  /* 0x01000000b638783b */ /* 0x000fec0000004200 */
[----:B----4-:R-:W-:Y:S01]  /*1d130*/  F2FP.F16.F32.PACK_AB R9, R114, R113 ;  /* 0x000000717209723e */ /* 0x010fe200000000ff */
[----:B------:R-:W-:-:S04]  /*1d140*/  FFMA.FTZ R14, R171, R3, -R4 ;  /* 0x00000003ab0e7223 */ /* 0x000fc80000010804 */
[----:B------:R-:W-:Y:S01]  /*1d150*/  MUFU.EX2 R100, R14 ;  /* 0x0000000e00647308 */ /* 0x000fe20000000800 */
[----:B--2---:R-:W-:-:S07]  /*1d160*/  FFMA.FTZ R0, R152, R3, -R4 ;  /* 0x0000000398007223 */ /* 0x004fce0000010804 */
        /* <DEDUP_REMOVED lines=14> */
[C---:B---3--:R-:W-:Y:S01]  /*1d250*/  HMMA.16816.F32 R40, R8.reuse, R30, R32 ;  /* 0x0000001e0828723c */ /* 0x048fe20000001820 */
[----:B------:R-:W3:Y:S05]  /*1d260*/  LDSM.16.MT88.4 R32, [R183+0xf800] ;  /* 0x00f80000b720783b */ /* 0x000eea0000004200 */
[C---:B------:R-:W-:Y:S01]  /*1d270*/  HMMA.16816.F32 R48, R8.reuse, R28, R64 ;  /* 0x0000001c0830723c */ /* 0x040fe20000001840 */
[----:B------:R-:W4:Y:S04]  /*1d280*/  LDSM.16.MT88.4 R28, [R181+0x10000] ;  /* 0x01000000b51c783b */ /* 0x000f280000004200 */
[----:B------:R-:W-:Y:S01]  /*1d290*/  LDSM.16.MT88.4 R64, [R183+0x10000] ;  /* 0x01000000b740783b */ /* 0x000fe20000004200 */
[----:B-1----:R-:W-:Y:S01]  /*1d2a0*/  HMMA.16816.F32 R44, R8, R24, R44 ;  /* 0x00000018082c723c */ /* 0x002fe2000000182c */
[----:B--2---:R-:W-:-:S04]  /*1d2b0*/  FFMA.FTZ R0, R162, R3, -R4 ;  /* 0x00000003a2007223 */ /* 0x004fc80000010804 */
[----:B------:R1:W-:Y:S01]  /*1d2c0*/  MUFU.EX2 R105, R0 ;  /* 0x0000000000697308 */ /* 0x0003e20000000800 */
[C---:B------:R-:W-:Y:S01]  /*1d2d0*/  HMMA.16816.F32 R52, R8.reuse, R26, R68 ;  /* 0x0000001a0834723c */ /* 0x040fe20000001844 */
[----:B------:R-:W2:Y:S05]  /*1d2e0*/  LDSM.16.MT88.4 R24, [R184+0x10000] ;  /* 0x01000000b818783b */ /* 0x000eaa0000004200 */
[C---:B------:R-:W-:Y:S06]  /*1d2f0*/  HMMA.16816.F32 R72, R8.reuse, R16, R72 ;  /* 0x000000100848723c */ /* 0x040fec0000001848 */
[----:B------:R-:W-:Y:S01]  /*1d300*/  HMMA.16816.F32 R68, R8, R18, R76 ;  /* 0x000000120844723c */ /* 0x000fe2000000184c */
[----:B-1----:R-:W-:-:S04]  /*1d310*/  FFMA.FTZ R0, R169, R3, -R4 ;  /* 0x00000003a9007223 */ /* 0x002fc80000010804 */
[----:B------:R1:W-:Y:S01]  /*1d320*/  MUFU.EX2 R106, R0 ;  /* 0x00000000006a7308 */ /* 0x0003e20000000800 */
[----:B---3--:R-:W-:Y:S01]  /*1d330*/  HMMA.16816.F32 R88, R8, R32, R88 ;  /* 0x000000200858723c */ /* 0x008fe20000001858 */
[----:B-1----:R-:W-:-:S06]  /*1d340*/  FFMA.FTZ R0, R170, R3, -R4 ;  /* 0x00000003aa007223 */ /* 0x002fcc0000010804 */
[----:B------:R1:W3:Y:S02]  /*1d350*/  MUFU.EX2 R104, R0 ;  /* 0x0000000000687308 */ /* 0x0002e40000000800 */
[-C--:B-1----:R-:W-:Y:S01]  /*1d360*/  FFMA.FTZ R0, R167, R3.reuse, -R4 ;  /* 0x00000003a7007223 */ /* 0x082fe20000010804 */
[----:B---3--:R-:W-:Y:S01]  /*1d370*/  F2FP.F16.F32.PACK_AB R15, R104, R106 ;  /* 0x0000006a680f723e */ /* 0x008fe200000000ff */
[----:B------:R-:W-:Y:S04]  /*1d380*/  LDSM.16.MT88.4 R164, [R181+0x11800] ;  /* 0x01180000b5a4783b */ /* 0x000fe80000004200 */
[----:B------:R1:W-:Y:S02]  /*1d390*/  MUFU.EX2 R103, R0 ;  /* 0x0000000000677308 */ /* 0x0003e40000000800 */
[----:B-1----:R-:W-:-:S06]  /*1d3a0*/  FFMA.FTZ R0, R176, R3, -R6 ;  /* 0x00000003b0007223 */ /* 0x002fcc0000010806 */
[----:B------:R1:W-:Y:S02]  /*1d3b0*/  MUFU.EX2 R102, R0 ;  /* 0x0000000000667308 */ /* 0x0003e40000000800 */
[----:B-1----:R-:W-:-:S06]  /*1d3c0*/  FFMA.FTZ R0, R177, R3, -R6 ;  /* 0x00000003b1007223 */ /* 0x002fcc0000010806 */
[----:B------:R1:W-:Y:S02]  /*1d3d0*/  MUFU.EX2 R99, R0 ;  /* 0x0000000000637308 */ /* 0x0003e40000000800 */
[----:B-1----:R-:W-:-:S06]  /*1d3e0*/  FFMA.FTZ R0, R173, R3, -R6 ;  /* 0x00000003ad007223 */ /* 0x002fcc0000010806 */
[----:B------:R1:W-:Y:S02]  /*1d3f0*/  MUFU.EX2 R101, R0 ;  /* 0x0000000000657308 */ /* 0x0003e40000000800 */
[----:B-1----:R-:W-:Y:S01]  /*1d400*/  FADD.FTZ R0, R98, R12 ;  /* 0x0000000c62007221 */ /* 0x002fe20000010000 */
[----:B------:R-:W-:-:S03]  /*1d410*/  FFMA.FTZ R12, R172, R3, -R6 ;  /* 0x00000003ac0c7223 */ /* 0x000fc60000010806 */
[----:B------:R-:W-:Y:S02]  /*1d420*/  FADD.FTZ R0, R146, R0 ;  /* 0x0000000092007221 */ /* 0x000fe40000010000 */
[----:B------:R1:W3:Y:S01]  /*1d430*/  MUFU.EX2 R98, R12 ;  /* 0x0000000c00627308 */ /* 0x0002e20000000800 */
[----:B------:R-:W-:Y:S02]  /*1d440*/  MOV R146, R155 ;  /* 0x0000009b00927202 */ /* 0x000fe40000000f00 */
[----:B------:R-:W-:Y:S01]  /*1d450*/  MOV R155, R93 ;  /* 0x0000005d009b7202 */ /* 0x000fe20000000f00 */
[----:B-1----:R-:W-:Y:S01]  /*1d460*/  FADD.FTZ R12, R131, R13 ;  /* 0x0000000d830c7221 */ /* 0x002fe20000010000 */
[----:B------:R-:W-:Y:S01]  /*1d470*/  FADD.FTZ R13, R87, R0 ;  /* 0x00000000570d7221 */ /* 0x000fe20000010000 */
[----:B------:R-:W-:Y:S02]  /*1d480*/  MOV R131, R153 ;  /* 0x0000009900837202 */ /* 0x000fe40000000f00 */
[----:B------:R-:W-:Y:S01]  /*1d490*/  FADD.FTZ R12, R147, R12 ;  /* 0x0000000c930c7221 */ /* 0x000fe20000010000 */
[----:B------:R-:W-:Y:S01]  /*1d4a0*/  MOV R153, R92 ;  /* 0x0000005c00997202 */ /* 0x000fe20000000f00 */
[----:B------:R-:W-:Y:S01]  /*1d4b0*/  FADD.FTZ R16, R83, R13 ;  /* 0x0000000d53107221 */ /* 0x000fe20000010000 */
[----:B------:R-:W-:Y:S01]  /*1d4c0*/  HMMA.16816.F32 R92, R8, R34, R60 ;  /* 0x00000022085c723c */ /* 0x000fe2000000183c */
[----:B------:R-:W-:Y:S01]  /*1d4d0*/  FADD.FTZ R0, R97, R12 ;  /* 0x0000000c61007221 */ /* 0x000fe20000010000 */
[----:B------:R-:W-:Y:S01]  /*1d4e0*/  FFMA.FTZ R12, R174, R3, -R4 ;  /* 0x00000003ae0c7223 */ /* 0x000fe20000010804 */
[----:B------:R-:W-:-:S02]  /*1d4f0*/  F2FP.F16.F32.PACK_AB R13, R105, R107 ;  /* 0x0000006b690d723e */ /* 0x000fc400000000ff */
[----:B------:R-:W-:Y:S01]  /*1d500*/  FADD.FTZ R17, R82, R0 ;  /* 0x0000000052117221 */ /* 0x000fe20000010000 */
[----:B------:R-:W-:Y:S01]  /*1d510*/  FFMA.FTZ R0, R178, R3, -R6 ;  /* 0x00000003b2007223 */ /* 0x000fe20000010806 */
[----:B------:R1:W-:Y:S01]  /*1d520*/  MUFU.EX2 R97, R12 ;  /* 0x0000000c00617308 */ /* 0x0003e20000000800 */
[----:B---3--:R-:W-:Y:S01]  /*1d530*/  F2FP.F16.F32.PACK_AB R14, R98, R101 ;  /* 0x00000065620e723e */ /* 0x008fe200000000ff */
[----:B------:R-:W-:Y:S01]  /*1d540*/  FADD.FTZ R8, R157, R17 ;  /* 0x000000119d087221 */ /* 0x000fe20000010000 */
[----:B------:R-:W-:Y:S01]  /*1d550*/  MOV R147, R154 ;  /* 0x0000009a00937202 */ /* 0x000fe20000000f00 */
[----:B------:R-:W-:Y:S01]  /*1d560*/  FFMA.FTZ R9, R196, R3, -R4 ;  /* 0x00000003c4097223 */ /* 0x000fe20000010804 */
[----:B------:R-:W-:Y:S01]  /*1d570*/  MOV R154, R81 ;  /* 0x00000051009a7202 */ /* 0x000fe20000000f00 */
[----:B------:R-:W-:Y:S02]  /*1d580*/  FADD.FTZ R8, R156, R8 ;  /* 0x000000089c087221 */ /* 0x000fe40000010000 */
[----:B------:R3:W-:Y:S02]  /*1d590*/  MUFU.EX2 R96, R0 ;  /* 0x0000000000607308 */ /* 0x0007e40000000800 */
[----:B------:R-:W-:-:S04]  /*1d5a0*/  FADD.FTZ R8, R131, R8 ;  /* 0x0000000883087221 */ /* 0x000fc80000010000 */
[----:B------:R-:W-:Y:S01]  /*1d5b0*/  FADD.FTZ R17, R247, R8 ;  /* 0x00000008f7117221 */ /* 0x000fe20000010000 */
[----:B-1----:R-:W-:-:S07]  /*1d5c0*/  F2FP.F16.F32.PACK_AB R12, R99, R102 ;  /* 0x00000066630c723e */ /* 0x002fce00000000ff */
[----:B----4-:R-:W-:Y:S01]  /*1d5d0*/  HMMA.16816.F32 R80, R12, R28, R48 ;  /* 0x0000001c0c50723c */ /* 0x010fe20000001830 */
[----:B---3--:R-:W-:-:S04]  /*1d5e0*/  FFMA.FTZ R0, R175, R3, -R6 ;  /* 0x00000003af007223 */ /* 0x008fc80000010806 */
[----:B------:R1:W3:Y:S01]  /*1d5f0*/  MUFU.EX2 R87, R0 ;  /* 0x0000000000577308 */ /* 0x0002e20000000800 */
[C---:B------:R-:W-:Y:S06]  /*1d600*/  HMMA.16816.F32 R48, R12.reuse, R56, R72 ;  /* 0x000000380c30723c */ /* 0x040fec0000001848 */
[C---:B--2---:R-:W-:Y:S01]  /*1d610*/  HMMA.16816.F32 R32, R12.reuse, R24, R44 ;  /* 0x000000180c20723c */ /* 0x044fe2000000182c */
[----:B------:R-:W2:Y:S01]  /*1d620*/  LDSM.16.MT88.4 R44, [R182+0x10800] ;  /* 0x01080000b62c783b */ /* 0x000ea20000004200 */
[----:B------:R4:W5:Y:S04]  /*1d630*/  MUFU.EX2 R73, R9 ;  /* 0x0000000900497308 */ /* 0x0009680000000800 */
[----:B------:R-:W-:Y:S01]  /*1d640*/  HMMA.16816.F32 R76, R12, R30, R40 ;  /* 0x0000001e0c4c723c */ /* 0x000fe20000001828 */
[----:B------:R-:W-:Y:S01]  /*1d650*/  LDSM.16.MT88.4 R28, [R181+0x10800] ;  /* 0x01080000b51c783b */ /* 0x000fe20000004200 */
[----:B-1----:R-:W-:Y:S01]  /*1d660*/  FFMA.FTZ R0, R179, R3, -R6 ;  /* 0x00000003b3007223 */ /* 0x002fe20000010806 */
[----:B---3--:R-:W-:-:S03]  /*1d670*/  F2FP.F16.F32.PACK_AB R8, R87, R96 ;  /* 0x000000605708723e */ /* 0x008fc600000000ff */
[C---:B------:R-:W-:Y:S01]  /*1d680*/  HMMA.16816.F32 R60, R12.reuse, R64, R88 ;  /* 0x000000400c3c723c */ /* 0x040fe20000001858 */
[----:B------:R1:W-:Y:S05]  /*1d690*/  MUFU.EX2 R86, R0 ;  /* 0x0000000000567308 */ /* 0x0003ea0000000800 */
[----:B------:R-:W-:Y:S01]  /*1d6a0*/  HMMA.16816.F32 R40, R12, R26, R52 ;  /* 0x0000001a0c28723c */ /* 0x000fe20000001834 */
[----:B----4-:R-:W-:Y:S01]  /*1d6b0*/  F2FP.F16.F32.PACK_AB R9, R100, R103 ;  /* 0x000000676409723e */ /* 0x010fe200000000ff */
[----:B------:R-:W3:Y:S01]  /*1d6c0*/  LDSM.16.MT88.4 R24, [R184+0x10800] ;  /* 0x01080000b818783b */ /* 0x000ee20000004200 */
[----:B-----5:R-:W-:-:S03]  /*1d6d0*/  F2FP.F16.F32.PACK_AB R11, R73, R97 ;  /* 0x00000061490b723e */ /* 0x020fc600000000ff */
[C---:B------:R-:W-:Y:S01]  /*1d6e0*/  HMMA.16816.F32 R56, R12.reuse, R58, R68 ;  /* 0x0000003a0c38723c */ /* 0x040fe20000001844 */
[----:B------:R-:W4:Y:S05]  /*1d6f0*/  LDSM.16.MT88.4 R52, [R183+0x10800] ;  /* 0x01080000b734783b */ /* 0x000f2a0000004200 */
[----:B------:R-:W-:Y:S01]  /*1d700*/  HMMA.16816.F32 R64, R12, R66, R92 ;  /* 0x000000420c40723c */ /* 0x000fe2000000185c */
[----:B-1----:R-:W-:-:S04]  /*1d710*/  FFMA.FTZ R0, R197, R3, -R6 ;  /* 0x00000003c5007223 */ /* 0x002fc80000010806 */
[----:B------:R1:W5:Y:S02]  /*1d720*/  MUFU.EX2 R85, R0 ;  /* 0x0000000000557308 */ /* 0x0003640000000800 */
[----:B------:R-:W-:Y:S01]  /*1d730*/  FADD.FTZ R13, R147, R17 ;  /* 0x00000011930d7221 */ /* 0x000fe20000010000 */
[-CC-:B------:R-:W-:Y:S01]  /*1d740*/  FFMA.FTZ R12, R199, R3.reuse, -R4.reuse ;  /* 0x00000003c70c7223 */ /* 0x180fe20000010804 */
[----:B------:R-:W-:Y:S02]  /*1d750*/  FFMA.FTZ R14, R207, R3, -R4 ;  /* 0x00000003cf0e7223 */ /* 0x000fe40000010804 */
[----:B------:R-:W-:Y:S02]  /*1d760*/  FADD.FTZ R13, R154, R13 ;  /* 0x0000000d9a0d7221 */ /* 0x000fe40000010000 */
[----:B------:R2:W-:Y:S02]  /*1d770*/  MUFU.EX2 R71, R12 ;  /* 0x0000000c00477308 */ /* 0x0005e40000000800 */
[----:B------:R-:W-:-:S04]  /*1d780*/  FADD.FTZ R13, R153, R13 ;  /* 0x0000000d990d7221 */ /* 0x000fc80000010000 */
[----:B------:R-:W-:Y:S01]  /*1d790*/  FADD.FTZ R13, R238, R13 ;  /* 0x0000000dee0d7221 */ /* 0x000fe20000010000 */
[----:B-1----:R-:W-:-:S03]  /*1d7a0*/  FADD.FTZ R0, R150, R16 ;  /* 0x0000001096007221 */ /* 0x002fc60000010000 */
[----:B------:R-:W-:Y:S01]  /*1d7b0*/  FADD.FTZ R13, R236, R13 ;  /* 0x0000000dec0d7221 */ /* 0x000fe20000010000 */
[----:B-----5:R-:W-:Y:S01]  /*1d7c0*/  F2FP.F16.F32.PACK_AB R10, R85, R86 ;  /* 0x00000056550a723e */ /* 0x020fe200000000ff */
[----:B------:R-:W-:Y:S02]  /*1d7d0*/  FADD.FTZ R0, R151, R0 ;  /* 0x0000000097007221 */ /* 0x000fe40000010000 */
[----:B------:R-:W-:Y:S02]  /*1d7e0*/  FADD.FTZ R13, R234, R13 ;  /* 0x0000000dea0d7221 */ /* 0x000fe40000010000 */
[----:B------:R-:W-:Y:S01]  /*1d7f0*/  FADD.FTZ R0, R158, R0 ;  /* 0x000000009e007221 */ /* 0x000fe20000010000 */
[-C--:B--2---:R-:W-:Y:S01]  /*1d800*/  FFMA.FTZ R12, R200, R3.reuse, -R4 ;  /* 0x00000003c80c7223 */ /* 0x084fe20000010804 */
[----:B------:R-:W-:Y:S01]  /*1d810*/  FADD.FTZ R13, R235, R13 ;  /* 0x0000000deb0d7221 */ /* 0x000fe20000010000 */
[C---:B------:R-:W-:Y:S01]  /*1d820*/  HMMA.16816.F32 R48, R8.reuse, R44, R48 ;  /* 0x0000002c0830723c */ /* 0x040fe20000001830 */
[----:B------:R-:W-:Y:S01]  /*1d830*/  FADD.FTZ R16, R248, R0 ;  /* 0x00000000f8107221 */ /* 0x000fe20000010000 */
[----:B------:R-:W-:Y:S01]  /*1d840*/  FFMA.FTZ R0, R198, R3, -R4 ;  /* 0x00000003c6007223 */ /* 0x000fe20000010804 */
[----:B------:R1:W-:Y:S01]  /*1d850*/  MUFU.EX2 R70, R12 ;  /* 0x0000000c00467308 */ /* 0x0003e20000000800 */
[----:B------:R-:W-:Y:S01]  /*1d860*/  FADD.FTZ R13, R229, R13 ;  /* 0x0000000de50d7221 */ /* 0x000fe20000010000 */
[----:B------:R-:W-:Y:S01]  /*1d870*/  LDSM.16.MT88.4 R156, [R184+0x11800] ;  /* 0x01180000b89c783b */ /* 0x000fe20000004200 */
[C---:B---3--:R-:W-:Y:S02]  /*1d880*/  HMMA.16816.F32 R160, R8.reuse, R24, R32 ;  /* 0x0000001808a0723c */ /* 0x048fe40000001820 */
[----:B------:R-:W-:Y:S01]  /*1d890*/  FADD.FTZ R13, R228, R13 ;  /* 0x0000000de40d7221 */ /* 0x000fe20000010000 */
[----:B------:R-:W-:Y:S02]  /*1d8a0*/  LDSM.16.MT88.4 R32, [R182+0x11000] ;  /* 0x01100000b620783b */ /* 0x000fe40000004200 */
[----:B------:R2:W3:Y:S01]  /*1d8b0*/  MUFU.EX2 R72, R0 ;  /* 0x0000000000487308 */ /* 0x0004e20000000800 */
[----:B------:R-:W-:Y:S01]  /*1d8c0*/  FADD.FTZ R13, R226, R13 ;  /* 0x0000000de20d7221 */ /* 0x000fe20000010000 */
[----:B------:R-:W-:Y:S01]  /*1d8d0*/  HMMA.16816.F32 R40, R8, R26, R40 ;  /* 0x0000001a0828723c */ /* 0x000fe20000001828 */
[----:B------:R-:W5:Y:S02]  /*1d8e0*/  LDSM.16.MT88.4 R24, [R181+0x11000] ;  /* 0x01100000b518783b */ /* 0x000f640000004200 */
[----:B------:R-:W-:-:S03]  /*1d8f0*/  FADD.FTZ R13, R227, R13 ;  /* 0x0000000de30d7221 */ /* 0x000fc60000010000 */
[----:B------:R-:W-:Y:S01]  /*1d900*/  HMMA.16816.F32 R80, R8, R28, R80 ;  /* 0x0000001c0850723c */ /* 0x000fe20000001850 */
[----:B-1----:R-:W-:Y:S01]  /*1d910*/  FFMA.FTZ R12, R201, R3, -R6 ;  /* 0x00000003c90c7223 */ /* 0x002fe20000010806 */
[----:B------:R-:W-:-:S03]  /*1d920*/  FADD.FTZ R13, R39, R13 ;  /* 0x0000000d270d7221 */ /* 0x000fc60000010000 */
[----:B------:R1:W-:Y:S01]  /*1d930*/  MUFU.EX2 R69, R12 ;  /* 0x0000000c00457308 */ /* 0x0003e20000000800 */
[----:B------:R-:W-:Y:S01]  /*1d940*/  FADD.FTZ R13, R221, R13 ;  /* 0x0000000ddd0d7221 */ /* 0x000fe20000010000 */
[C---:B------:R-:W-:Y:S01]  /*1d950*/  HMMA.16816.F32 R76, R8.reuse, R30, R76 ;  /* 0x0000001e084c723c */ /* 0x040fe2000000184c */
[----:B------:R-:W-:Y:S01]  /*1d960*/  LDSM.16.MT88.4 R28, [R183+0x11000] ;  /* 0x01100000b71c783b */ /* 0x000fe20000004200 */
[----:B--2---:R-:W-:Y:S01]  /*1d970*/  FADD.FTZ R0, R146, R16 ;  /* 0x0000001092007221 */ /* 0x004fe20000010000 */
[----:B------:R-:W-:Y:S02]  /*1d980*/  FADD.FTZ R13, R38, R13 ;  /* 0x0000000d260d7221 */ /* 0x000fe40000010000 */
[----:B------:R-:W2:Y:S01]  /*1d990*/  LDSM.16.MT88.4 R16, [R184+0x11000] ;  /* 0x01100000b810783b */ /* 0x000ea20000004200 */
[----:B------:R-:W-:Y:S01]  /*1d9a0*/  FADD.FTZ R0, R140, R0 ;  /* 0x000000008c007221 */ /* 0x000fe20000010000 */
[----:B------:R-:W-:Y:S01]  /*1d9b0*/  FADD.FTZ R13, R220, R13 ;  /* 0x0000000ddc0d7221 */ /* 0x000fe20000010000 */
[----:B----4-:R-:W-:Y:S02]  /*1d9c0*/  HMMA.16816.F32 R60, R8, R52, R60 ;  /* 0x00000034083c723c */ /* 0x010fe4000000183c */
[----:B------:R-:W-:-:S04]  /*1d9d0*/  FADD.FTZ R0, R155, R0 ;  /* 0x000000009b007221 */ /* 0x000fc80000010000 */
[----:B------:R-:W-:Y:S01]  /*1d9e0*/  FADD.FTZ R0, R239, R0 ;  /* 0x00000000ef007221 */ /* 0x000fe20000010000 */
[----:B-1----:R-:W-:Y:S01]  /*1d9f0*/  FFMA.FTZ R12, R202, R3, -R6 ;  /* 0x00000003ca0c7223 */ /* 0x002fe20000010806 */
[C---:B------:R-:W-:Y:S02]  /*1da00*/  HMMA.16816.F32 R56, R8.reuse, R46, R56 ;  /* 0x0000002e0838723c */ /* 0x040fe40000001838 */
[----:B------:R-:W-:Y:S01]  /*1da10*/  FADD.FTZ R0, R240, R0 ;  /* 0x00000000f0007221 */ /* 0x000fe20000010000 */
[----:B------:R1:W4:Y:S03]  /*1da20*/  MUFU.EX2 R68, R12 ;  /* 0x0000000c00447308 */ /* 0x0003260000000800 */
[----:B------:R-:W-:Y:S01]  /*1da30*/  FADD.FTZ R0, R244, R0 ;  /* 0x00000000f4007221 */ /* 0x000fe20000010000 */
[----:B------:R-:W-:Y:S03]  /*1da40*/  HMMA.16816.F32 R52, R8, R54, R64 ;  /* 0x000000360834723c */ /* 0x000fe60000001840 */
[----:B------:R-:W-:-:S04]  /*1da50*/  FADD.FTZ R0, R233, R0 ;  /* 0x00000000e9007221 */ /* 0x000fc80000010000 */
[----:B------:R-:W-:Y:S01]  /*1da60*/  FADD.FTZ R0, R230, R0 ;  /* 0x00000000e6007221 */ /* 0x000fe20000010000 */
[----:B---3--:R-:W-:-:S03]  /*1da70*/  F2FP.F16.F32.PACK_AB R9, R71, R72 ;  /* 0x000000484709723e */ /* 0x008fc600000000ff */
[----:B------:R-:W-:Y:S01]  /*1da80*/  FADD.FTZ R0, R231, R0 ;  /* 0x00000000e7007221 */ /* 0x000fe20000010000 */
[----:B-1----:R-:W-:Y:S01]  /*1da90*/  FFMA.FTZ R12, R203, R3, -R6 ;  /* 0x00000003cb0c7223 */ /* 0x002fe20000010806 */
[----:B----4-:R-:W-:Y:S02]  /*1daa0*/  F2FP.F16.F32.PACK_AB R8, R68, R69 ;  /* 0x000000454408723e */ /* 0x010fe400000000ff */
[----:B------:R-:W-:Y:S01]  /*1dab0*/  FADD.FTZ R0, R232, R0 ;  /* 0x00000000e8007221 */ /* 0x000fe20000010000 */
[----:B------:R1:W-:Y:S03]  /*1dac0*/  MUFU.EX2 R45, R12 ;  /* 0x0000000c002d7308 */ /* 0x0003e60000000800 */
[----:B------:R-:W-:-:S04]  /*1dad0*/  FADD.FTZ R0, R225, R0 ;  /* 0x00000000e1007221 */ /* 0x000fc80000010000 */
[----:B------:R-:W-:-:S04]  /*1dae0*/  FADD.FTZ R0, R222, R0 ;  /* 0x00000000de007221 */ /* 0x000fc80000010000 */
[----:B------:R-:W-:Y:S01]  /*1daf0*/  FADD.FTZ R0, R224, R0 ;  /* 0x00000000e0007221 */ /* 0x000fe20000010000 */
[----:B-1----:R-:W-:-:S04]  /*1db00*/  FFMA.FTZ R12, R204, R3, -R6 ;  /* 0x00000003cc0c7223 */ /* 0x002fc80000010806 */
[----:B------:R1:W3:Y:S02]  /*1db10*/  MUFU.EX2 R44, R12 ;  /* 0x0000000c002c7308 */ /* 0x0002e40000000800 */
[----:B-1----:R-:W-:Y:S01]  /*1db20*/  FFMA.FTZ R12, R205, R3, -R4 ;  /* 0x00000003cd0c7223 */ /* 0x002fe20000010804 */
[----:B---3--:R-:W-:-:S05]  /*1db30*/  F2FP.F16.F32.PACK_AB R10, R44, R45 ;  /* 0x0000002d2c0a723e */ /* 0x008fca00000000ff */
[----:B------:R1:W3:Y:S02]  /*1db40*/  MUFU.EX2 R39, R12 ;  /* 0x0000000c00277308 */ /* 0x0002e40000000800 */
[----:B-1----:R-:W-:Y:S01]  /*1db50*/  FADD.FTZ R12, R223, R0 ;  /* 0x00000000df0c7221 */ /* 0x002fe20000010000 */
[-C--:B------:R-:W-:Y:S01]  /*1db60*/  FFMA.FTZ R0, R206, R3.reuse, -R4 ;  /* 0x00000003ce007223 */ /* 0x080fe20000010804 */
[----:B---3--:R-:W-:Y:S02]  /*1db70*/  F2FP.F16.F32.PACK_AB R11, R39, R70 ;  /* 0x00000046270b723e */ /* 0x008fe400000000ff */
[----:B------:R-:W-:Y:S02]  /*1db80*/  FADD.FTZ R12, R219, R12 ;  /* 0x0000000cdb0c7221 */ /* 0x000fe40000010000 */
[----:B------:R1:W-:Y:S03]  /*1db90*/  MUFU.EX2 R38, R0 ;  /* 0x0000000000267308 */ /* 0x0003e60000000800 */
[C---:B-----5:R-:W-:Y:S06]  /*1dba0*/  HMMA.16816.F32 R168, R8.reuse, R24, R80 ;  /* 0x0000001808a8723c */ /* 0x060fec0000001850 */
[C---:B------:R-:W-:Y:S06]  /*1dbb0*/  HMMA.16816.F32 R152, R8.reuse, R32, R48 ;  /* 0x000000200898723c */ /* 0x040fec0000001830 */
[C---:B------:R-:W-:Y:S01]  /*1dbc0*/  HMMA.16816.F32 R24, R8.reuse, R26, R76 ;  /* 0x0000001a0818723c */ /* 0x040fe2000000184c */
[----:B-1----:R-:W-:Y:S01]  /*1dbd0*/  FADD.FTZ R0, R216, R12 ;  /* 0x0000000cd8007221 */ /* 0x002fe20000010000 */
[----:B------:R-:W-:Y:S01]  /*1dbe0*/  FADD.FTZ R12, R36, R13 ;  /* 0x0000000d240c7221 */ /* 0x000fe20000010000 */
[----:B------:R-:W-:Y:S01]  /*1dbf0*/  FFMA.FTZ R13, R208, R3, -R4 ;  /* 0x00000003d00d7223 */ /* 0x000fe20000010804 */
[----:B------:R-:W1:Y:S01]  /*1dc00*/  MUFU.EX2 R36, R14 ;  /* 0x0000000e00247308 */ /* 0x000e620000000800 */
[----:B------:R-:W-:Y:S01]  /*1dc10*/  FADD.FTZ R0, R217, R0 ;  /* 0x00000000d9007221 */ /* 0x000fe20000010000 */
[----:B------:R-:W-:Y:S01]  /*1dc20*/  FADD.FTZ R12, R214, R12 ;  /* 0x0000000cd60c7221 */ /* 0x000fe20000010000 */
[----:B--2---:R-:W-:Y:S02]  /*1dc30*/  HMMA.16816.F32 R160, R8, R16, R160 ;  /* 0x0000001008a0723c */ /* 0x004fe400000018a0 */
        /* <DEDUP_REMOVED lines=10> */
[C---:B------:R-:W-:Y:S02]  /*1dce0*/  HMMA.16816.F32 R32, R8.reuse, R34, R56 ;  /* 0x000000220820723c */ /* 0x040fe40000001838 */
[----:B------:R-:W-:Y:S01]  /*1dcf0*/  FADD.FTZ R0, R148, R0 ;  /* 0x0000000094007221 */ /* 0x000fe20000010000 */
[----:B------:R-:W-:Y:S01]  /*1dd00*/  FADD.FTZ R12, R141, R12 ;  /* 0x0000000c8d0c7221 */ /* 0x000fe20000010000 */
[----:B------:R-:W3:Y:S01]  /*1dd10*/  LDSM.16.MT88.4 R148, [R182+0x11800] ;  /* 0x01180000b694783b */ /* 0x000ee20000004200 */
[----:B-1----:R-:W-:Y:S01]  /*1dd20*/  F2FP.F16.F32.PACK_AB R141, R36, R38 ;  /* 0x00000026248d723e */ /* 0x002fe200000000ff */
        /* <DEDUP_REMOVED lines=9> */
[----:B------:R-:W2:Y:S02]  /*1ddc0*/  LDSM.16.MT88.4 R8, [R183+0x11800] ;  /* 0x01180000b708783b */ /* 0x000ea40000004200 */
[----:B------:R-:W-:Y:S01]  /*1ddd0*/  FADD.FTZ R0, R137, R0 ;  /* 0x0000000089007221 */ /* 0x000fe20000010000 */
[----:B-1----:R-:W-:-:S04]  /*1dde0*/  FFMA.FTZ R13, R210, R3, -R6 ;  /* 0x00000003d20d7223 */ /* 0x002fc80000010806 */
[----:B------:R1:W4:Y:S02]  /*1ddf0*/  MUFU.EX2 R15, R13 ;  /* 0x0000000d000f7308 */ /* 0x0003240000000800 */
[----:B-1----:R-:W-:Y:S01]  /*1de00*/  FFMA.FTZ R13, R211, R3, -R6 ;  /* 0x00000003d30d7223 */ /* 0x002fe20000010806 */
[----:B----4-:R-:W-:-:S05]  /*1de10*/  F2FP.F16.F32.PACK_AB R140, R15, R20 ;  /* 0x000000140f8c723e */ /* 0x010fca00000000ff */
        /* <DEDUP_REMOVED lines=9> */
[----:B------:R4:W5:Y:S01]  /*1deb0*/  MUFU.EX2 R6, R3 ;  /* 0x0000000300067308 */ /* 0x0009620000000800 */
[----:B-1----:R-:W-:Y:S01]  /*1dec0*/  F2FP.F16.F32.PACK_AB R142, R13, R14 ;  /* 0x0000000e0d8e723e */ /* 0x002fe200000000ff */
        /* <DEDUP_REMOVED lines=67> */
[----:B------:R-:W1:Y:S04]  /*1e300*/  LD.E R3, desc[UR6][R22.64+0x170] ;  /* 0x0001700616037980 */ /* 0x000e68000c101900 */
[----:B------:R-:W3:Y:S01]  /*1e310*/  LDL.64 R242, [R1] ;  /* 0x0000000001f27983 */ /* 0x000ee20000100a00 */
[----:B------:R-:W-:-:S04]  /*1e320*/  SHF.L.U32 R10, R36, 0x8, RZ ;  /* 0x00000008240a7819 */ /* 0x000fc800000006ff */
[----:B------:R-:W-:-:S04]  /*1e330*/  IADD3 R12, R10, 0x100, RZ ;  /* 0x000001000a0c7810 */ /* 0x000fc80007ffe0ff */
[----:B------:R-:W-:Y:S02]  /*1e340*/  IABS R11, R12 ;  /* 0x0000000c000b7213 */ /* 0x000fe40000000000 */
[----:B-1----:R-:W-:-:S04]  /*1e350*/  IABS R0, R3 ;  /* 0x0000000300007213 */ /* 0x002fc80000000000 */
[----:B------:R-:W1:Y:S08]  /*1e360*/  I2F.RP R8, R0 ;  /* 0x0000000000087306 */ /* 0x000e700000209400 */
[----:B-1----:R-:W1:Y:S02]  /*1e370*/  MUFU.RCP R8, R8 ;  /* 0x0000000800087308 */ /* 0x002e640000001000 */
[----:B-1----:R-:W-:-:S06]  /*1e380*/  VIADD R8, R8, 0xffffffe ;  /* 0x0ffffffe08087836 */ /* 0x002fcc0000000000 */
[----:B------:R-:W1:Y:S01]  /*1e390*/  F2I.FTZ.U32.TRUNC.NTZ R9, R8 ;  /* 0x0000000800097305 */ /* 0x000e62000021f000 */
[----:B------:R-:W-:Y:S01]  /*1e3a0*/  IABS R13, R3 ;  /* 0x00000003000d7213 */ /* 0x000fe20000000000 */
[----:B-1----:R-:W-:-:S04]  /*1e3b0*/  IMAD.MOV R4, RZ, RZ, -R9 ;  /* 0x000000ffff047224 */ /* 0x002fc800078e0a09 */
[----:B------:R-:W-:Y:S01]  /*1e3c0*/  IMAD.MOV.U32 R6, RZ, RZ, R4 ;  /* 0x000000ffff067224 */ /* 0x000fe200078e0004 */
[----:B------:R-:W-:Y:S01]  /*1e3d0*/  IABS R4, R10 ;  /* 0x0000000a00047213 */ /* 0x000fe20000000000 */
[----:B------:R-:W-:Y:S02]  /*1e3e0*/  IMAD.MOV.U32 R8, RZ, RZ, RZ ;  /* 0x000000ffff087224 */ /* 0x000fe400078e00ff */
[----:B------:R-:W-:-:S04]  /*1e3f0*/  IMAD R6, R6, R0, RZ ;  /* 0x0000000006067224 */ /* 0x000fc800078e02ff */
        /* <DEDUP_REMOVED lines=8> */
[----:B------:R-:W-:Y:S02]  /*1e480*/  ISETP.GT.U32.AND P4, PT, R0, R9, PT ;  /* 0x000000090000720c */ /* 0x000fe40003f84070 */
[-C--:B------:R-:W-:Y:S02]  /*1e490*/  LOP3.LUT R10, R10, R3.reuse, RZ, 0x3c, !PT ;  /* 0x000000030a0a7212 */ /* 0x080fe400078e3cff */
[----:B------:R-:W-:-:S07]  /*1e4a0*/  LOP3.LUT R12, R12, R3, RZ, 0x3c, !PT ;  /* 0x000000030c0c7212 */ /* 0x000fce00078e3cff */
[-C--:B------:R-:W-:Y:S02]  /*1e4b0*/  @!P2 IADD3 R8, R8, -R0.reuse, RZ ;  /* 0x800000000808a210 */ /* 0x080fe40007ffe0ff */
[----:B------:R-:W-:Y:S02]  /*1e4c0*/  @!P4 IMAD.IADD R9, R9, 0x1, -R0 ;  /* 0x000000010909c824 */ /* 0x000fe400078e0a00 */
[----:B------:R-:W-:-:S03]  /*1e4d0*/  ISETP.GE.U32.AND P5, PT, R8, R0, PT ;  /* 0x000000000800720c */ /* 0x000fc60003fa6070 */
[----:B------:R-:W-:Y:S02]  /*1e4e0*/  ISETP.GE.U32.AND P6, PT, R9, R0, PT ;  /* 0x000000000900720c */ /* 0x000fe40003fc6070 */
[----:B------:R-:W-:Y:S01]  /*1e4f0*/  ISETP.GE.AND P1, PT, R10, RZ, PT ;  /* 0x000000ff0a00720c */ /* 0x000fe20003f26270 */
[----:B------:R-:W-:Y:S01]  /*1e500*/  @!P4 VIADD R6, R6, 0x1 ;  /* 0x000000010606c836 */ /* 0x000fe20000000000 */
[----:B------:R-:W-:Y:S01]  /*1e510*/  ISETP.GE.AND P3, PT, R12, RZ, PT ;  /* 0x000000ff0c00720c */ /* 0x000fe20003f66270 */
[----:B------:R-:W4:Y:S01]  /*1e520*/  LD.E.64 R8, desc[UR6][R22.64+0x40] ;  /* 0x0000400616087980 */ /* 0x000f22000c101b00 */
[----:B------:R-:W-:-:S04]  /*1e530*/  @!P2 IADD3 R4, R4, 0x1, RZ ;  /* 0x000000010404a810 */ /* 0x000fc80007ffe0ff */
[----:B------:R-:W-:-:S03]  /*1e540*/  @P5 IADD3 R4, R4, 0x1, RZ ;  /* 0x0000000104045810 */ /* 0x000fc60007ffe0ff */
[----:B------:R-:W-:Y:S01]  /*1e550*/  @P6 VIADD R6, R6, 0x1 ;  /* 0x0000000106066836 */ /* 0x000fe20000000000 */
[----:B------:R-:W-:Y:S02]  /*1e560*/  ISETP.NE.AND P2, PT, R3, RZ, PT ;  /* 0x000000ff0300720c */ /* 0x000fe40003f45270 */
[----:B------:R-:W-:Y:S01]  /*1e570*/  LOP3.LUT R0, RZ, R3, RZ, 0x33, !PT ;  /* 0x00000003ff007212 */ /* 0x000fe200078e33ff */
[----:B------:R-:W-:Y:S01]  /*1e580*/  @!P3 IMAD.MOV R6, RZ, RZ, -R6 ;  /* 0x000000ffff06b224 */ /* 0x000fe200078e0a06 */
[----:B------:R-:W-:-:S04]  /*1e590*/  @!P1 IADD3 R4, -R4, RZ, RZ ;  /* 0x000000ff04049210 */ /* 0x000fc80007ffe1ff */
[C---:B------:R-:W-:Y:S02]  /*1e5a0*/  SEL R4, R0.reuse, R4, !P2 ;  /* 0x0000000400047207 */ /* 0x040fe40005000000 */
[----:B------:R-:W-:-:S03]  /*1e5b0*/  SEL R6, R0, R6, !P2 ;  /* 0x0000000600067207 */ /* 0x000fc60005000000 */
[----:B---3--:R-:W-:-:S04]  /*1e5c0*/  IMAD.WIDE R12, R4, 0x4, R242 ;  /* 0x00000004040c7825 */ /* 0x008fc800078e02f2 */
[C---:B------:R-:W-:Y:S02]  /*1e5d0*/  IMAD.WIDE R10, R6.reuse, 0x4, R242 ;  /* 0x00000004060a7825 */ /* 0x040fe400078e02f2 */
[----:B------:R-:W3:Y:S04]  /*1e5e0*/  LD.E R13, desc[UR6][R12.64] ;  /* 0x000000060c0d7980 */ /* 0x000ee8000c101900 */
[----:B------:R-:W3:Y:S04]  /*1e5f0*/  LD.E R12, desc[UR6][R10.64] ;  /* 0x000000060a0c7980 */ /* 0x000ee8000c101900 */
[----:B------:R-:W5:Y:S01]  /*1e600*/  LD.E.64 R10, desc[UR6][R22.64+0x28] ;  /* 0x00002806160a7980 */ /* 0x000f62000c101b00 */
[----:B------:R-:W-:-:S05]  /*1e610*/  IADD3 R4, R6, -R4, RZ ;  /* 0x8000000406047210 */ /* 0x000fca0007ffe0ff */
[----:B------:R-:W-:-:S05]  /*1e620*/  IMAD R3, R3, R4, -0x100 ;  /* 0xffffff0003037424 */ /* 0x000fca00078e0204 */
[----:B------:R-:W-:Y:S01]  /*1e630*/  SHF.R.S32.HI R4, RZ, 0x1f, R3 ;  /* 0x0000001fff047819 */ /* 0x000fe20000011403 */
[-C--:B----4-:R-:W-:Y:S02]  /*1e640*/  IMAD R0, R9, R3.reuse, RZ ;  /* 0x0000000309007224 */ /* 0x090fe400078e02ff */
[----:B---3--:R-:W-:Y:S02]  /*1e650*/  IMAD.IADD R6, R13, 0x1, -R12 ;  /* 0x000000010d067824 */ /* 0x008fe400078e0a0c */
        /* <DEDUP_REMOVED lines=11> */
.L_x_3445:
[----:B-1----:R-:W3:Y:S02]  /*1e710*/  LD.E R0, desc[UR6][R22.64+0x40] ;  /* 0x0000400616007980 */ /* 0x002ee4000c101900 */
[----:B---3--:R-:W-:-:S04]  /*1e720*/  LEA R0, -R0, RZ, 0x8 ;  /* 0x000000ff00007211 */ /* 0x008fc800078e41ff */
[----:B------:R-:W-:Y:S02]  /*1e730*/  SHF.R.S32.HI R3, RZ, 0x1f, R0 ;  /* 0x0000001fff037819 */ /* 0x000fe40000011400 */
.L_x_3446:
[----:B------:R-:W-:Y:S05]  /*1e740*/  BSYNC B0 ;  /* 0x0000000000007941 */ /* 0x000fea0003800000 */
.L_x_3444:
[----:B------:R-:W3:Y:S04]  /*1e750*/  LDL.LU R18, [R1+0x158] ;  /* 0x0001580001127983 */ /* 0x000ee80000300800 */
[----:B------:R-:W4:Y:S04]  /*1e760*/  LDL.LU R19, [R1+0x13c] ;  /* 0x00013c0001137983 */ /* 0x000f280000300800 */
[----:B------:R-:W2:Y:S04]  /*1e770*/  LDL.LU R20, [R1+0x174] ;  /* 0x0001740001147983 */ /* 0x000ea80000300800 */
[----:B------:R-:W3:Y:S04]  /*1e780*/  LDL.LU R6, [R1+0x130] ;  /* 0x0001300001067983 */ /* 0x000ee80000300800 */
[----:B------:R-:W4:Y:S04]  /*1e790*/  LDL.LU R24, [R1+0x134] ;  /* 0x0001340001187983 */ /* 0x000f280000300800 */
[----:B------:R-:W2:Y:S04]  /*1e7a0*/  LDL.LU R8, [R1+0x168] ;  /* 0x0001680001087983 */ /* 0x000ea80000300800 */
        /* <DEDUP_REMOVED lines=10> */
[----:B---3--:R-:W-:-:S03]  /*1e850*/  IMAD.MOV.U32 R21, RZ, RZ, R6 ;  /* 0x000000ffff157224 */ /* 0x008fc600078e0006 */
[----:B------:R-:W3:Y:S04]  /*1e860*/  LDL.LU R6, [R1+0x8] ;  /* 0x0000080001067983 */ /* 0x000ee80000300800 */
[----:B------:R-:W3:Y:S04]  /*1e870*/  LDL R27, [R1+0x24] ;  /* 0x00002400011b7983 */ /* 0x000ee80000100800 */
[----:B------:R-:W3:Y:S01]  /*1e880*/  LDL R65, [R1+0x20] ;  /* 0x0000200001417983 */ /* 0x000ee20000100800 */
[----:B--2---:R-:W-:Y:S01]  /*1e890*/  IMAD.MOV.U32 R64, RZ, RZ, R8 ;  /* 0x000000ffff407224 */ /* 0x004fe200078e0008 */
[C---:B------:R-:W-:Y:S01]  /*1e8a0*/  LEA R110, P3, R0.reuse, R251, 0x1 ;  /* 0x000000fb006e7211 */ /* 0x040fe200078608ff */
[----:B----4-:R-:W-:Y:S01]  /*1e8b0*/  IMAD.MOV.U32 R63, RZ, RZ, R9 ;  /* 0x000000ffff3f7224 */ /* 0x010fe200078e0009 */
[----:B------:R-:W-:Y:S01]  /*1e8c0*/  STL [R1+0x1d0], R158 ;  /* 0x0001d09e01007387 */ /* 0x000fe20000100800 */
[----:B------:R-:W-:Y:S01]  /*1e8d0*/  IMAD.MOV.U32 R52, RZ, RZ, R20 ;  /* 0x000000ffff347224 */ /* 0x000fe200078e0014 */
[----:B------:R-:W-:Y:S01]  /*1e8e0*/  MOV R62, R10 ;  /* 0x0000000a003e7202 */ /* 0x000fe20000000f00 */
[----:B------:R-:W-:Y:S01]  /*1e8f0*/  IMAD.MOV.U32 R51, RZ, RZ, R21 ;  /* 0x000000ffff337224 */ /* 0x000fe200078e0015 */
[----:B------:R-:W-:Y:S01]  /*1e900*/  STL [R1+0x1cc], R157 ;  /* 0x0001cc9d01007387 */ /* 0x000fe20000100800 */
[----:B------:R-:W-:Y:S01]  /*1e910*/  LEA.HI.X R111, R0, R249, R3, 0x1, P3 ;  /* 0x000000f9006f7211 */ /* 0x000fe200018f0c03 */
[----:B------:R-:W-:Y:S01]  /*1e920*/  IMAD.MOV.U32 R61, RZ, RZ, R11 ;  /* 0x000000ffff3d7224 */ /* 0x000fe200078e000b */
[----:B------:R-:W-:Y:S01]  /*1e930*/  MOV R53, R19 ;  /* 0x0000001300357202 */ /* 0x000fe20000000f00 */
[----:B------:R-:W-:Y:S01]  /*1e940*/  STL [R1+0x1c8], R156 ;  /* 0x0001c89c01007387 */ /* 0x000fe20000100800 */
[----:B------:R-:W-:Y:S01]  /*1e950*/  IMAD.MOV.U32 R54, RZ, RZ, R18 ;  /* 0x000000ffff367224 */ /* 0x000fe200078e0012 */
[----:B------:R-:W-:Y:S01]  /*1e960*/  MOV R50, R24 ;  /* 0x0000001800327202 */ /* 0x000fe20000000f00 */
[----:B------:R-:W-:Y:S01]  /*1e970*/  IMAD.MOV.U32 R60, RZ, RZ, R12 ;  /* 0x000000ffff3c7224 */ /* 0x000fe200078e000c */
[----:B------:R-:W-:Y:S01]  /*1e980*/  STL [R1+0x1c4], R155 ;  /* 0x0001c49b01007387 */ /* 0x000fe20000100800 */
[----:B------:R-:W-:Y:S01]  /*1e990*/  MOV R137, R64 ;  /* 0x0000004000897202 */ /* 0x000fe20000000f00 */
[----:B------:R-:W-:Y:S01]  /*1e9a0*/  IMAD.MOV.U32 R86, RZ, RZ, R51 ;  /* 0x000000ffff567224 */ /* 0x000fe200078e0033 */
[----:B------:R-:W-:Y:S01]  /*1e9b0*/  MOV R59, R13 ;  /* 0x0000000d003b7202 */ /* 0x000fe20000000f00 */
[----:B------:R-:W-:Y:S01]  /*1e9c0*/  STL [R1+0x1c0], R154 ;  /* 0x0001c09a01007387 */ /* 0x000fe20000100800 */
[----:B------:R-:W-:Y:S01]  /*1e9d0*/  IMAD.MOV.U32 R85, RZ, RZ, R50 ;  /* 0x000000ffff557224 */ /* 0x000fe200078e0032 */
[----:B------:R-:W-:Y:S01]  /*1e9e0*/  MOV R241, R61 ;  /* 0x0000003d00f17202 */ /* 0x000fe20000000f00 */
[----:B------:R-:W-:Y:S01]  /*1e9f0*/  IMAD.MOV.U32 R58, RZ, RZ, R14 ;  /* 0x000000ffff3a7224 */ /* 0x000fe200078e000e */
        /* <DEDUP_REMOVED lines=14> */
[----:B------:R-:W-:Y:S01]  /*1eae0*/  ISETP.GE.AND P1, PT, R134, R4, PT ;  /* 0x000000048600720c */ /* 0x000fe20003f26270 */
[----:B------:R-:W-:Y:S01]  /*1eaf0*/  IMAD.MOV.U32 R243, RZ, RZ, R56 ;  /* 0x000000fffff37224 */ /* 0x000fe200078e0038 */
[----:B------:R-:W-:Y:S01]  /*1eb00*/  STL [R1+0x1ac], R149 ;  /* 0x0001ac9501007387 */ /* 0x000fe20000100800 */
[----:B------:R-:W-:Y:S01]  /*1eb10*/  MOV R244, R55 ;  /* 0x0000003700f47202 */ /* 0x000fe20000000f00 */
[----:B------:R-:W-:-:S02]  /*1eb20*/  IMAD.MOV.U32 R117, RZ, RZ, R54 ;  /* 0x000000ffff757224 */ /* 0x000fc400078e0036 */
[----:B------:R-:W-:Y:S01]  /*1eb30*/  STL [R1+0x1a8], R148 ;  /* 0x0001a89401007387 */ /* 0x000fe20000100800 */
[----:B------:R-:W-:-:S03]  /*1eb40*/  IMAD.MOV.U32 R116, RZ, RZ, R53 ;  /* 0x000000ffff747224 */ /* 0x000fc600078e0035 */
[----:B------:R-:W-:Y:S03]  /*1eb50*/  STL [R1+0x1a4], R147 ;  /* 0x0001a49301007387 */ /* 0x000fe60000100800 */
[----:B------:R-:W-:Y:S01]  /*1eb60*/  @!P1 IADD3 R4, P2, R0, R195, RZ ;  /* 0x000000c300049210 */ /* 0x000fe20007f5e0ff */
[----:B------:R-:W-:Y:S01]  /*1eb70*/  STL [R1+0x1a0], R146 ;  /* 0x0001a09201007387 */ /* 0x000fe20000100800 */
[-C--:B------:R-:W-:Y:S01]  /*1eb80*/  @!P1 MOV R8, R0.reuse ;  /* 0x0000000000089202 */ /* 0x080fe20000000f00 */
[--C-:B------:R-:W-:Y:S01]  /*1eb90*/  @!P1 IMAD.MOV.U32 R9, RZ, RZ, R3.reuse ;  /* 0x000000ffff099224 */ /* 0x100fe200078e0003 */
[----:B------:R-:W-:Y:S01]  /*1eba0*/  @!P1 MOV R20, R0 ;  /* 0x0000000000149202 */ /* 0x000fe20000000f00 */
[----:B------:R-:W-:Y:S01]  /*1ebb0*/  STL [R1+0x19c], R145 ;  /* 0x00019c9101007387 */ /* 0x000fe20000100800 */
[----:B------:R-:W-:Y:S02]  /*1ebc0*/  @!P1 IMAD.MOV.U32 R18, RZ, RZ, R0 ;  /* 0x000000ffff129224 */ /* 0x000fe400078e0000 */
[--C-:B------:R-:W-:Y:S01]  /*1ebd0*/  @!P1 IMAD.MOV.U32 R19, RZ, RZ, R3.reuse ;  /* 0x000000ffff139224 */ /* 0x100fe200078e0003 */
[----:B------:R-:W-:Y:S01]  /*1ebe0*/  STL [R1+0x198], R144 ;  /* 0x0001989001007387 */ /* 0x000fe20000100800 */
[----:B------:R-:W-:-:S03]  /*1ebf0*/  @!P1 IMAD.MOV.U32 R21, RZ, RZ, R3 ;  /* 0x000000ffff159224 */ /* 0x000fc600078e0003 */
[----:B------:R-:W-:Y:S04]  /*1ec00*/  STL [R1+0x194], R143 ;  /* 0x0001948f01007387 */ /* 0x000fe80000100800 */
[----:B------:R-:W-:Y:S04]  /*1ec10*/  STL [R1+0x190], R142 ;  /* 0x0001908e01007387 */ /* 0x000fe80000100800 */
[----:B------:R-:W-:Y:S04]  /*1ec20*/  STL [R1+0x18c], R141 ;  /* 0x00018c8d01007387 */ /* 0x000fe80000100800 */
[----:B------:R-:W-:Y:S04]  /*1ec30*/  STL [R1+0x188], R140 ;  /* 0x0001888c01007387 */ /* 0x000fe80000100800 */
[----:B------:R-:W-:Y:S04]  /*1ec40*/  STL [R1+0x184], R118 ;  /* 0x0001847601007387 */ /* 0x000fe80000100800 */
[----:B------:R-:W-:Y:S04]  /*1ec50*/  STL [R1+0x180], R108 ;  /* 0x0001806c01007387 */ /* 0x000fe80000100800 */
[----:B------:R-:W-:Y:S04]  /*1ec60*/  STL [R1+0x17c], R37 ;  /* 0x00017c2501007387 */ /* 0x000fe80000100800 */
[----:B------:R-:W2:Y:S04]  /*1ec70*/  LDL.LU R245, [R1+0x64] ;  /* 0x0000640001f57983 */ /* 0x000ea80000300800 */
[----:B------:R-:W-:Y:S04]  /*1ec80*/  @P1 STS.128 [R191+0xa000], RZ ;  /* 0x00a000ffbf001388 */ /* 0x000fe80000000c00 */
[----:B------:R-:W-:Y:S01]  /*1ec90*/  @!PT LDS RZ, [RZ] ;  /* 0x00000000fffff984 */ /* 0x000fe20000000800 */
[----:B------:R-:W-:Y:S01]  /*1eca0*/  @!PT LDS RZ, [RZ] ;  /* 0x00000000fffff984 */ /* 0x000fe20000000800 */
[----:B------:R-:W-:Y:S01]  /*1ecb0*/  @!PT LDS RZ, [RZ] ;  /* 0x00000000fffff984 */ /* 0x000fe20000000800 */
[----:B------:R-:W-:Y:S04]  /*1ecc0*/  @!P1 LDGSTS.E.BYPASS.LTC128B.128 [R191+0xa000], desc[UR6][R110.64] ;  /* 0x0a0000006ebf9fae */ /* 0x000fe8000b901d46 */
[----:B------:R-:W-:Y:S01]  /*1ecd0*/  @P1 STS.128 [R191+0xa800], RZ ;  /* 0x00a800ffbf001388 */ /* 0x000fe20000000c00 */
[----:B------:R-:W-:Y:S01]  /*1ece0*/  IMAD.MOV.U32 R248, RZ, RZ, R244 ;  /* 0x000000fffff87224 */ /* 0x000fe200078e00f4 */
[----:B------:R-:W-:Y:S01]  /*1ecf0*/  MOV R246, R242 ;  /* 0x000000f200f67202 */ /* 0x000fe20000000f00 */
[----:B------:R-:W-:-:S02]  /*1ed00*/  IMAD.MOV.U32 R247, RZ, RZ, R243 ;  /* 0x000000fffff77224 */ /* 0x000fc400078e00f3 */
[----:B------:R-:W-:Y:S02]  /*1ed10*/  IMAD.MOV.U32 R244, RZ, RZ, R240 ;  /* 0x000000fffff47224 */ /* 0x000fe400078e00f0 */
[----:B---3--:R-:W-:Y:S01]  /*1ed20*/  @!P1 IMAD.X R6, R3, 0x1, R6, P2 ;  /* 0x0000000103069824 */ /* 0x008fe200010e0606 */
[----:B------:R-:W-:Y:S01]  /*1ed30*/  @!P1 LEA R48, P2, R4, R251, 0x1 ;  /* 0x000000fb04309211 */ /* 0x000fe200078408ff */
[----:B------:R-:W-:-:S03]  /*1ed40*/  @!P1 IMAD R11, R27, 0x30, RZ ;  /* 0x000000301b0b9824 */ /* 0x000fc600078e02ff */
[----:B------:R-:W-:Y:S01]  /*1ed50*/  @!P1 LEA.HI.X R49, R4, R249, R6, 0x1, P2 ;  /* 0x000000f904319211 */ /* 0x000fe200010f0c06 */
[----:B------:R-:W-:Y:S01]  /*1ed60*/  @!P1 IMAD R24, R27, 0x70, RZ ;  /* 0x000000701b189824 */ /* 0x000fe200078e02ff */
[CC--:B------:R-:W-:Y:S01]  /*1ed70*/  @!P1 LEA R10, P4, R65.reuse, R0.reuse, 0x5 ;  /* 0x00000000410a9211 */ /* 0x0c0fe200078828ff */
[C---:B------:R-:W-:Y:S01]  /*1ed80*/  @!P1 IMAD.WIDE.U32 R8, R65.reuse, 0x30, R8 ;  /* 0x0000003041089825 */ /* 0x040fe200078e0008 */
[CC--:B------:R-:W-:Y:S01]  /*1ed90*/  @!P1 LEA R4, P3, R65.reuse, R0.reuse, 0x6 ;  /* 0x0000000041049211 */ /* 0x0c0fe200078630ff */
[----:B------:R-:W-:Y:S01]  /*1eda0*/  @!PT LDS RZ, [RZ] ;  /* 0x00000000fffff984 */ /* 0x000fe20000000800 */
[----:B------:R-:W-:Y:S01]  /*1edb0*/  @!PT LDS RZ, [RZ] ;  /* 0x00000000fffff984 */ /* 0x000fe20000000800 */
[----:B------:R-:W-:Y:S01]  /*1edc0*/  @!PT LDS RZ, [RZ] ;  /* 0x00000000fffff984 */ /* 0x000fe20000000800 */
[----:B------:R1:W-:Y:S01]  /*1edd0*/  @!P1 LDGSTS.E.BYPASS.LTC128B.128 [R191+0xa800], desc[UR6][R48.64] ;  /* 0x0a80000030bf9fae */ /* 0x0003e2000b901d46 */
[----:B------:R-:W-:Y:S01]  /*1ede0*/  @!P1 LEA.HI.X R12, R65, R3, R27, 0x5, P4 ;  /* 0x00000003410c9211 */ /* 0x000fe200020f2c1b */
[----:B------:R-:W-:Y:S01]  /*1edf0*/  @!P1 IMAD.IADD R11, R9, 0x1, R11 ;  /* 0x00000001090b9824 */ /* 0x000fe200078e020b */
[C---:B------:R-:W-:Y:S01]  /*1ee00*/  @!P1 LEA R44, P4, R8.reuse, R251, 0x1 ;  /* 0x000000fb082c9211 */ /* 0x040fe200078808ff */
[----:B------:R-:W-:Y:S01]  /*1ee10*/  @!P1 IMAD.MOV.U32 R9, RZ, RZ, R3 ;  /* 0x000000ffff099224 */ /* 0x000fe200078e0003 */
[----:B------:R-:W-:Y:S01]  /*1ee20*/  @!P1 LEA.HI.X R13, R65, R3, R27, 0x6, P3 ;  /* 0x00000003410d9211 */ /* 0x000fe200018f341b */
[C---:B------:R-:W-:Y:S01]  /*1ee30*/  @!P1 IMAD R25, R27.reuse, 0x90, RZ ;  /* 0x000000901b199824 */ /* 0x040fe200078e02ff */
[----:B------:R-:W-:Y:S01]  /*1ee40*/  @!P1 LEA.HI.X R45, R8, R249, R11, 0x1, P4 ;  /* 0x000000f9082d9211 */ /* 0x000fe200020f0c0b */
[----:B------:R-:W-:Y:S01]  /*1ee50*/  @!P1 IMAD R26, R27, 0xa0, RZ ;  /* 0x000000a01b1a9824 */ /* 0x000fe200078e02ff */
[----:B------:R-:W-:-:S02]  /*1ee60*/  @!P1 LEA R6, P2, R65, R0, 0x7 ;  /* 0x0000000041069211 */ /* 0x000fc400078438ff */
[-C--:B------:R-:W-:Y:S02]  /*1ee70*/  @!P1 LEA R42, P3, R4, R251.reuse, 0x1 ;  /* 0x000000fb042a9211 */ /* 0x080fe400078608ff */
[----:B------:R-:W-:Y:S02]  /*1ee80*/  @!P1 MOV R8, R0 ;  /* 0x0000000000089202 */ /* 0x000fe40000000f00 */
[----:B------:R-:W-:Y:S02]  /*1ee90*/  @!P1 LEA R46, P5, R10, R251, 0x1 ;  /* 0x000000fb0a2e9211 */ /* 0x000fe400078a08ff */
[C---:B------:R-:W-:Y:S01]  /*1eea0*/  @!P1 LEA.HI.X R14, R65.reuse, R3, R27, 0x7, P2 ;  /* 0x00000003410e9211 */ /* 0x040fe200010f3c1b */
[----:B------:R-:W-:Y:S01]  /*1eeb0*/  @!P1 IMAD.WIDE.U32 R16, R65, 0x50, R8 ;  /* 0x0000005041109825 */ /* 0x000fe200078e0008 */
[----:B------:R-:W-:Y:S02]  /*1eec0*/  @!P1 LEA.HI.X R43, R4, R249, R13, 0x1, P3 ;  /* 0x000000f9042b9211 */ /* 0x000fe400018f0c0d */
[----:B------:R-:W-:Y:S01]  /*1eed0*/  @!P1 LEA R40, P2, R6, R251, 0x1 ;  /* 0x000000fb06289211 */ /* 0x000fe200078408ff */
[----:B------:R-:W-:Y:S01]  /*1eee0*/  @!P1 IMAD R4, R27, 0x50, RZ ;  /* 0x000000501b049824 */ /* 0x000fe200078e02ff */
[----:B------:R-:W-:Y:S01]  /*1eef0*/  @!P1 LEA.HI.X R47, R10, R249, R12, 0x1, P5 ;  /* 0x000000f90a2f9211 */ /* 0x000fe200028f0c0c */
[----:B------:R-:W-:Y:S01]  /*1ef00*/  @!P1 IMAD.MOV.U32 R10, RZ, RZ, R0 ;  /* 0x000000ffff0a9224 */ /* 0x000fe200078e0000 */
[----:B------:R-:W-:Y:S01]  /*1ef10*/  @!P1 MOV R11, R3 ;  /* 0x00000003000b9202 */ /* 0x000fe20000000f00 */
[----:B------:R-:W-:Y:S01]  /*1ef20*/  @!P1 IMAD.IADD R4, R17, 0x1, R4 ;  /* 0x0000000111049824 */ /* 0x000fe200078e0204 */
[----:B------:R-:W-:Y:S01]  /*1ef30*/  @!P1 LEA.HI.X R41, R6, R249, R14, 0x1, P2 ;  /* 0x000000f906299211 */ /* 0x000fe200010f0c0e */
[----:B------:R-:W-:Y:S01]  /*1ef40*/  @!P1 IMAD R6, R27, 0x60, RZ ;  /* 0x000000601b069824 */ /* 0x000fe200078e02ff */
[----:B------:R-:W-:Y:S01]  /*1ef50*/  @!P1 LEA R38, P2, R16, R251, 0x1 ;  /* 0x000000fb10269211 */ /* 0x000fe200078408ff */
[----:B------:R-:W-:-:S03]  /*1ef60*/  @!P1 IMAD.WIDE.U32 R14, R65, 0x60, R10 ;  /* 0x00000060410e9825 */ /* 0x000fc600078e000a */
[----:B------:R-:W-:Y:S01]  /*1ef70*/  @!P1 LEA.HI.X R39, R16, R249, R4, 0x1, P2 ;  /* 0x000000f910279211 */ /* 0x000fe200010f0c04 */
[C---:B------:R-:W-:Y:S01]  /*1ef80*/  @!P1 IMAD.WIDE.U32 R12, R65.reuse, 0x70, R8 ;  /* 0x00000070410c9825 */ /* 0x040fe200078e0008 */
[----:B------:R-:W-:Y:S02]  /*1ef90*/  @!P1 IADD3 R4, R6, R15, RZ ;  /* 0x0000000f06049210 */ /* 0x000fe40007ffe0ff */
[-C--:B------:R-:W-:Y:S01]  /*1efa0*/  @!P1 LEA R34, P5, R14, R251.reuse, 0x1 ;  /* 0x000000fb0e229211 */ /* 0x080fe200078a08ff */
[C---:B------:R-:W-:Y:S01]  /*1efb0*/  @!P1 IMAD.WIDE.U32 R10, R65.reuse, 0x90, R18 ;  /* 0x00000090410a9825 */ /* 0x040fe200078e0012 */
[----:B------:R-:W-:Y:S01]  /*1efc0*/  @!P1 LEA R32, P4, R12, R251, 0x1 ;  /* 0x000000fb0c209211 */ /* 0x000fe200078808ff */
[----:B------:R-:W-:Y:S01]  /*1efd0*/  @P1 STS.128 [R191+0xb000], RZ ;  /* 0x00b000ffbf001388 */ /* 0x000fe20000000c00 */
[----:B------:R-:W-:Y:S01]  /*1efe0*/  @!P1 LEA.HI.X R35, R14, R249, R4, 0x1, P5 ;  /* 0x000000f90e239211 */ /* 0x000fe200028f0c04 */
[----:B------:R-:W-:Y:S01]  /*1eff0*/  @!P1 IMAD.WIDE.U32 R8, R65, 0xa0, R20 ;  /* 0x000000a041089825 */ /* 0x000fe200078e0014 */
[----:B------:R-:W-:Y:S01]  /*1f000*/  @!P1 LEA R30, P3, R10, R251, 0x1 ;  /* 0x000000fb0a1e9211 */ /* 0x000fe200078608ff */
[----:B------:R-:W-:Y:S01]  /*1f010*/  @!PT LDS RZ, [RZ] ;  /* 0x00000000fffff984 */ /* 0x000fe20000000800 */
[----:B------:R-:W-:Y:S01]  /*1f020*/  @!PT LDS RZ, [RZ] ;  /* 0x00000000fffff984 */ /* 0x000fe20000000800 */
[----:B------:R-:W-:Y:S01]  /*1f030*/  @!PT LDS RZ, [RZ] ;  /* 0x00000000fffff984 */ /* 0x000fe20000000800 */
[----:B------:R-:W-:Y:S01]  /*1f040*/  @!P1 LDGSTS.E.BYPASS.LTC128B.128 [R191+0xb000], desc[UR6][R46.64] ;  /* 0x0b0000002ebf9fae */ /* 0x000fe2000b901d46 */
[-C--:B------:R-:W-:Y:S01]  /*1f050*/  @!P1 MOV R14, R0.reuse ;  /* 0x00000000000e9202 */ /* 0x080fe20000000f00 */
        /* <DEDUP_REMOVED lines=8> */
[--C-:B------:R-:W-:Y:S01]  /*1f0e0*/  @!P1 IMAD.MOV.U32 R12, RZ, RZ, R0.reuse ;  /* 0x000000ffff0c9224 */ /* 0x100fe200078e0000 */
[----:B------:R-:W-:Y:S01]  /*1f0f0*/  @!P1 LEA.HI.X R29, R8, R249, R9, 0x1, P2 ;  /* 0x000000f9081d9211 */ /* 0x000fe200010f0c09 */
[----:B------:R-:W-:Y:S01]  /*1f100*/  @!P1 IMAD.MOV.U32 R10, RZ, RZ, R0 ;  /* 0x000000ffff0a9224 */ /* 0x000fe200078e0000 */
[----:B------:R-:W-:Y:S01]  /*1f110*/  @!P1 MOV R8, R0 ;  /* 0x0000000000089202 */ /* 0x000fe20000000f00 */
[----:B------:R-:W-:Y:S01]  /*1f120*/  @!P1 IMAD R0, R27, 0xb0, RZ ;  /* 0x000000b01b009824 */ /* 0x000fe200078e02ff */
[----:B------:R-:W-:Y:S01]  /*1f130*/  @P1 STS.128 [R191+0xb800], RZ ;  /* 0x00b800ffbf001388 */ /* 0x000fe20000000c00 */
[----:B------:R-:W-:Y:S01]  /*1f140*/  @!P1 IMAD.WIDE.U32 R16, R65, 0xb0, R16 ;  /* 0x000000b041109825 */ /* 0x000fe200078e0010 */
[----:B------:R-:W-:-:S02]  /*1f150*/  @!P1 MOV R13, R3 ;  /* 0x00000003000d9202 */ /* 0x000fc40000000f00 */
        /* <DEDUP_REMOVED lines=9> */
[----:B------:R-:W-:Y:S01]  /*1f1f0*/  @!P1 IMAD.MOV.U32 R11, RZ, RZ, R3 ;  /* 0x000000ffff0b9224 */ /* 0x000fe200078e0003 */
[----:B------:R-:W-:Y:S01]  /*1f200*/  @!PT LDS RZ, [RZ] ;  /* 0x00000000fffff984 */ /* 0x000fe20000000800 */
[----:B------:R-:W-:Y:S01]  /*1f210*/  @!PT LDS RZ, [RZ] ;  /* 0x00000000fffff984 */ /* 0x000fe20000000800 */
[----:B------:R-:W-:Y:S01]  /*1f220*/  @!PT LDS RZ, [RZ] ;  /* 0x00000000fffff984 */ /* 0x000fe20000000800 */
[----:B------:R-:W-:Y:S01]  /*1f230*/  @!P1 LDGSTS.E.BYPASS.LTC128B.128 [R191+0xc000], desc[UR6][R42.64] ;  /* 0x0c0000002abf9fae */ /* 0x000fe2000b901d46 */
[----:B------:R-:W-:Y:S02]  /*1f240*/  @!P1 IMAD R6, R27, 0xc0, RZ ;  /* 0x000000c01b069824 */ /* 0x000fe400078e02ff */
[----:B------:R-:W-:Y:S01]  /*1f250*/  @!P1 IMAD.WIDE.U32 R14, R65, 0xc0, R14 ;  /* 0x000000c0410e9825 */ /* 0x000fe200078e000e */
[----:B------:R-:W-:Y:S03]  /*1f260*/  @P1 STS.128 [R191+0xc800], RZ ;  /* 0x00c800ffbf001388 */ /* 0x000fe60000000c00 */
[----:B------:R-:W-:Y:S01]  /*1f270*/  @!P1 IMAD R3, R27, 0xd0, RZ ;  /* 0x000000d01b039824 */ /* 0x000fe200078e02ff */
[----:B------:R-:W-:Y:S01]  /*1f280*/  @!PT LDS RZ, [RZ] ;  /* 0x00000000fffff984 */ /* 0x000fe20000000800 */
[----:B------:R-:W-:Y:S01]  /*1f290*/  @!PT LDS RZ, [RZ] ;  /* 0x00000000fffff984 */ /* 0x000fe20000000800 */
[----:B------:R-:W-:Y:S01]  /*1f2a0*/  @!PT LDS RZ, [RZ] ;  /* 0x00000000fffff984 */ /* 0x000fe20000000800 */
[----:B------:R-:W-:Y:S01]  /*1f2b0*/  @!P1 LDGSTS.E.BYPASS.LTC128B.128 [R191+0xc800], desc[UR6][R38.64] ;  /* 0x0c80000026bf9fae */ /* 0x000fe2000b901d46 */
[----:B------:R-:W-:-:S03]  /*1f2c0*/  @!P1 IMAD.WIDE.U32 R12, R65, 0xd0, R12 ;  /* 0x000000d0410c9825 */ /* 0x000fc600078e000c */
[----:B------:R-:W-:Y:S01]  /*1f2d0*/  @P1 STS.128 [R191+0xd000], RZ ;  /* 0x00d000ffbf001388 */ /* 0x000fe20000000c00 */
[C---:B------:R-:W-:Y:S02]  /*1f2e0*/  @!P1 IMAD R4, R27.reuse, 0xe0, RZ ;  /* 0x000000e01b049824 */ /* 0x040fe400078e02ff */
[----:B------:R-:W-:Y:S01]  /*1f2f0*/  @!P1 IMAD R18, R27, 0xf0, RZ ;  /* 0x000000f01b129824 */ /* 0x000fe200078e02ff */
[----:B------:R-:W-:Y:S01]  /*1f300*/  @!PT LDS RZ, [RZ] ;  /* 0x00000000fffff984 */ /* 0x000fe20000000800 */
[----:B------:R-:W-:Y:S01]  /*1f310*/  @!PT LDS RZ, [RZ] ;  /* 0x00000000fffff984 */ /* 0x000fe20000000800 */
[----:B------:R-:W-:Y:S01]  /*1f320*/  @!PT LDS RZ, [RZ] ;  /* 0x00000000fffff984 */ /* 0x000fe20000000800 */
[----:B------:R-:W-:Y:S01]  /*1f330*/  @!P1 LDGSTS.E.BYPASS.LTC128B.128 [R191+0xd000], desc[UR6][R34.64] ;  /* 0x0d00000022bf9fae */ /* 0x000fe2000b901d46 */
[C---:B------:R-:W-:Y:S01]  /*1f340*/  @!P1 IMAD.WIDE.U32 R8, R65.reuse, 0xf0, R8 ;  /* 0x000000f041089825 */ /* 0x040fe200078e0008 */
[----:B------:R-:W-:Y:S02]  /*1f350*/  @!P1 LEA.HI.X R27, R16, R249, R0, 0x1, P2 ;  /* 0x000000f9101b9211 */ /* 0x000fe400010f0c00 */
[----:B------:R-:W-:Y:S01]  /*1f360*/  @P1 STS.128 [R191+0xd800], RZ ;  /* 0x00d800ffbf001388 */ /* 0x000fe20000000c00 */
[----:B------:R-:W-:Y:S01]  /*1f370*/  @!P1 IMAD.WIDE.U32 R10, R65, 0xe0, R10 ;  /* 0x000000e0410a9825 */ /* 0x000fe200078e000a */
[----:B------:R-:W-:-:S02]  /*1f380*/  @!P1 IADD3 R0, R6, R15, RZ ;  /* 0x0000000f06009210 */ /* 0x000fc40007ffe0ff */
[----:B------:R-:W-:Y:S01]  /*1f390*/  @!PT LDS RZ, [RZ] ;  /* 0x00000000fffff984 */ /* 0x000fe20000000800 */
[----:B------:R-:W-:Y:S01]  /*1f3a0*/  @!PT LDS RZ, [RZ] ;  /* 0x00000000fffff984 */ /* 0x000fe20000000800 */
[----:B------:R-:W-:Y:S01]  /*1f3b0*/  @!PT LDS RZ, [RZ] ;  /* 0x00000000fffff984 */ /* 0x000fe20000000800 */
[----:B------:R-:W-:Y:S01]  /*1f3c0*/  @!P1 LDGSTS.E.BYPASS.LTC128B.128 [R191+0xd800], desc[UR6][R32.64] ;  /* 0x0d80000020bf9fae */ /* 0x000fe2000b901d46 */
[-C--:B------:R-:W-:Y:S01]  /*1f3d0*/  @!P1 LEA R24, P5, R14, R251.reuse, 0x1 ;  /* 0x000000fb0e189211 */ /* 0x080fe200078a08ff */
[----:B------:R-:W-:Y:S02]  /*1f3e0*/  @!P1 IMAD.IADD R3, R13, 0x1, R3 ;  /* 0x000000010d039824 */ /* 0x000fe400078e0203 */
[----:B------:R-:W-:Y:S01]  /*1f3f0*/  @P1 STS.128 [R191+0xe000], RZ ;  /* 0x00e000ffbf001388 */ /* 0x000fe20000000c00 */
[----:B------:R-:W-:Y:S01]  /*1f400*/  @!P1 LEA R20, P4, R12, R251, 0x1 ;  /* 0x000000fb0c149211 */ /* 0x000fe200078808ff */
[----:B------:R-:W-:Y:S02]  /*1f410*/  @!P1 IMAD.IADD R4, R4, 0x1, R11 ;  /* 0x0000000104049824 */ /* 0x000fe400078e020b */
[----:B------:R-:W-:Y:S01]  /*1f420*/  @!PT LDS RZ, [RZ] ;  /* 0x00000000fffff984 */ /* 0x000fe20000000800 */
[----:B------:R-:W-:Y:S01]  /*1f430*/  @!PT LDS RZ, [RZ] ;  /* 0x00000000fffff984 */ /* 0x000fe20000000800 */
[----:B------:R-:W-:Y:S01]  /*1f440*/  @!PT LDS RZ, [RZ] ;  /* 0x00000000fffff984 */ /* 0x000fe20000000800 */
[----:B------:R-:W-:Y:S01]  /*1f450*/  @!P1 LDGSTS.E.BYPASS.LTC128B.128 [R191+0xe000], desc[UR6][R40.64] ;  /* 0x0e00000028bf9fae */ /* 0x000fe2000b901d46 */
[----:B------:R-:W-:-:S03]  /*1f460*/  @!P1 IADD3 R6, R9, R18, RZ ;  /* 0x0000001209069210 */ /* 0x000fc60007ffe0ff */
[----:B------:R-:W-:Y:S01]  /*1f470*/  @P1 STS.128 [R191+0xe800], RZ ;  /* 0x00e800ffbf001388 */ /* 0x000fe20000000c00 */
[----:B------:R-:W-:Y:S02]  /*1f480*/  @!P1 LEA R18, P3, R10, R251, 0x1 ;  /* 0x000000fb0a129211 */ /* 0x000fe400078608ff */
        /* <DEDUP_REMOVED lines=40> */
[----:B------:R-:W2:Y:S04]  /*1f710*/  LDSM.16.M88.4 R72, [R139+0x2800] ;  /* 0x002800008b48783b */ /* 0x000ea80000000200 */
[----:B------:R-:W2:Y:S04]  /*1f720*/  LDSM.16.M88.4 R76, [R139+0x2000] ;  /* 0x002000008b4c783b */ /* 0x000ea80000000200 */
[----:B------:R-:W2:Y:S04]  /*1f730*/  LDSM.16.M88.4 R68, [R139+0x3000] ;  /* 0x003000008b44783b */ /* 0x000ea80000000200 */
[----:B------:R-:W2:Y:S04]  /*1f740*/  LDSM.16.M88.4 R64, [R139+0x3800] ;  /* 0x003800008b40783b */ /* 0x000ea80000000200 */
[----:B-1----:R-:W1:Y:S04]  /*1f750*/  LDSM.16.M88.4 R48, [R139+0x5800] ;  /* 0x005800008b30783b */ /* 0x002e680000000200 */
[----:B---3--:R-:W3:Y:S04]  /*1f760*/  LDSM.16.M88.4 R28, [R139+0x7800] ;  /* 0x007800008b1c783b */ /* 0x008ee80000000200 */
[----:B----4-:R-:W4:Y:S04]  /*1f770*/  LDSM.16.M88.4 R16, [R139+0x8800] ;  /* 0x008800008b10783b */ /* 0x010f280000000200 */
[----:B------:R-:W4:Y:S04]  /*1f780*/  LDSM.16.M88.4 R60, [R139+0x4000] ;  /* 0x004000008b3c783b */ /* 0x000f280000000200 */
[----:B------:R-:W4:Y:S04]  /*1f790*/  LDSM.16.M88.4 R56, [R139+0x4800] ;  /* 0x004800008b38783b */ /* 0x000f280000000200 */
[----:B------:R-:W4:Y:S04]  /*1f7a0*/  LDSM.16.M88.4 R52, [R139+0x5000] ;  /* 0x005000008b34783b */ /* 0x000f280000000200 */
[----:B------:R-:W4:Y:S04]  /*1f7b0*/  LDSM.16.M88.4 R44, [R139+0x6000] ;  /* 0x006000008b2c783b */ /* 0x000f280000000200 */
[----:B------:R-:W4:Y:S04]  /*1f7c0*/  LDSM.16.M88.4 R12, [R139+0x9000] ;  /* 0x009000008b0c783b */ /* 0x000f280000000200 */
[----:B------:R-:W4:Y:S04]  /*1f7d0*/  LDSM.16.M88.4 R80, [R139+0x9800] ;  /* 0x009800008b50783b */ /* 0x000f280000000200 */
[----:B------:R-:W4:Y:S04]  /*1f7e0*/  LDSM.16.M88.4 R40, [R139+0x6800] ;  /* 0x006800008b28783b */ /* 0x000f280000000200 */
[----:B------:R-:W4:Y:S04]  /*1f7f0*/  LDSM.16.M88.4 R32, [R139+0x7000] ;  /* 0x007000008b20783b */ /* 0x000f280000000200 */
[----:B------:R-:W4:Y:S01]  /*1f800*/  LDSM.16.M88.4 R24, [R139+0x8000] ;  /* 0x008000008b18783b */ /* 0x000f220000000200 */
[C---:B--2---:R-:W-:Y:S03]  /*1f810*/  HMMA.16816.F32 R128, R8.reuse, R72, RZ ;  /* 0x000000480880723c */ /* 0x044fe600000018ff */
[----:B------:R-:W2:Y:S03]  /*1f820*/  LD.E R0, desc[UR6][R22.64+0x18c] ;  /* 0x00018c0616007980 */ /* 0x000ea6000c101900 */
[C---:B------:R-:W-:Y:S01]  /*1f830*/  HMMA.16816.F32 R124, R8.reuse, R74, RZ ;  /* 0x0000004a087c723c */ /* 0x040fe200000018ff */
[----:B------:R-:W-:Y:S01]  /*1f840*/  IMAD.MOV.U32 R157, RZ, RZ, R247 ;  /* 0x000000ffff9d7224 */ /* 0x000fe200078e00f7 */
[----:B------:R-:W-:Y:S01]  /*1f850*/  MOV R154, R246 ;  /* 0x000000f6009a7202 */ /* 0x000fe20000000f00 */
[----:B------:R-:W-:Y:S01]  /*1f860*/  IMAD.MOV.U32 R156, RZ, RZ, R244 ;  /* 0x000000ffff9c7224 */ /* 0x000fe200078e00f4 */
[----:B------:R-:W-:Y:S01]  /*1f870*/  MOV R152, R138 ;  /* 0x0000008a00987202 */ /* 0x000fe20000000f00 */
[----:B------:R-:W-:Y:S01]  /*1f880*/  IMAD.MOV.U32 R158, RZ, RZ, R248 ;  /* 0x000000ffff9e7224 */ /* 0x000fe200078e00f8 */
[C---:B------:R-:W-:Y:S01]  /*1f890*/  HMMA.16816.F32 R176, R8.reuse, R76, RZ ;  /* 0x0000004c08b0723c */ /* 0x040fe200000018ff */
[----:B------:R-:W-:Y:S01]  /*1f8a0*/  MOV R155, R85 ;  /* 0x00000055009b7202 */ /* 0x000fe20000000f00 */
[----:B------:R-:W0:Y:S04]  /*1f8b0*/  LDGDEPBAR ;  /* 0x00000000000079af */ /* 0x000e280000000000 */
[C---:B------:R-:W-:Y:S06]  /*1f8c0*/  HMMA.16816.F32 R172, R8.reuse, R78, RZ ;  /* 0x0000004e08ac723c */ /* 0x040fec00000018ff */
[C---:B------:R-:W-:Y:S06]  /*1f8d0*/  HMMA.16816.F32 R120, R8.reuse, R68, RZ ;  /* 0x000000440878723c */ /* 0x040fec00000018ff */
[C---:B------:R-:W-:Y:S06]  /*1f8e0*/  HMMA.16816.F32 R112, R8.reuse, R70, RZ ;  /* 0x000000460870723c */ /* 0x040fec00000018ff */
[C---:B------:R-:W-:Y:S06]  /*1f8f0*/  HMMA.16816.F32 R104, R8.reuse, R64, RZ ;  /* 0x000000400868723c */ /* 0x040fec00000018ff */
[C---:B------:R-:W-:Y:S06]  /*1f900*/  HMMA.16816.F32 R88, R8.reuse, R66, RZ ;  /* 0x000000420858723c */ /* 0x040fec00000018ff */
[C---:B-1----:R-:W-:Y:S06]  /*1f910*/  HMMA.16816.F32 R212, R8.reuse, R48, RZ ;  /* 0x0000003008d4723c */ /* 0x042fec00000018ff */
[C---:B------:R-:W-:Y:S06]  /*1f920*/  HMMA.16816.F32 R204, R8.reuse, R50, RZ ;  /* 0x0000003208cc723c */ /* 0x040fec00000018ff */
[C---:B---3--:R-:W-:Y:S06]  /*1f930*/  HMMA.16816.F32 R228, R8.reuse, R28, RZ ;  /* 0x0000001c08e4723c */ /* 0x048fec00000018ff */
[C---:B------:R-:W-:Y:S01]  /*1f940*/  HMMA.16816.F32 R216, R8.reuse, R30, RZ ;  /* 0x0000001e08d8723c */ /* 0x040fe200000018ff */
[----:B------:R-:W-:Y:S05]  /*1f950*/  LDSM.16.M88.4 R28, [R84+0x2800] ;  /* 0x00280000541c783b */ /* 0x000fea0000000200 */
[C---:B----4-:R-:W-:Y:S06]  /*1f960*/  HMMA.16816.F32 R96, R8.reuse, R16, RZ ;  /* 0x000000100860723c */ /* 0x050fec00000018ff */
[C---:B------:R-:W-:Y:S01]  /*1f970*/  HMMA.16816.F32 R72, R8.reuse, R18, RZ ;  /* 0x000000120848723c */ /* 0x040fe200000018ff */
[----:B------:R1:W3:Y:S05]  /*1f980*/  LDSM.16.M88.4 R16, [R245] ;  /* 0x00000000f510783b */ /* 0x0002ea0000000200 */
        /* <DEDUP_REMOVED lines=8> */
[C---:B------:R-:W-:Y:S01]  /*1fa10*/  HMMA.16816.F32 R196, R8.reuse, R14, RZ ;  /* 0x0000000e08c4723c */ /* 0x040fe200000018ff */
[----:B------:R-:W4:Y:S05]  /*1fa20*/  LDSM.16.M88.4 R12, [R84+0x3800] ;  /* 0x00380000540c783b */ /* 0x000f2a0000000200 */
[C---:B------:R-:W-:Y:S06]  /*1fa30*/  HMMA.16816.F32 R92, R8.reuse, R80, RZ ;  /* 0x00000050085c723c */ /* 0x040fec00000018ff */
[C---:B------:R-:W-:Y:S06]  /*1fa40*/  HMMA.16816.F32 R60, R8.reuse, R62, RZ ;  /* 0x0000003e083c723c */ /* 0x040fec00000018ff */
[C---:B------:R-:W-:Y:S06]  /*1fa50*/  HMMA.16816.F32 R56, R8.reuse, R40, RZ ;  /* 0x000000280838723c */ /* 0x040fec00000018ff */
[C---:B------:R-:W-:Y:S06]  /*1fa60*/  HMMA.16816.F32 R44, R8.reuse, R42, RZ ;  /* 0x0000002a082c723c */ /* 0x040fec00000018ff */
[C---:B------:R-:W-:Y:S06]  /*1fa70*/  HMMA.16816.F32 R220, R8.reuse, R34, RZ ;  /* 0x0000002208dc723c */ /* 0x040fec00000018ff */
[C---:B------:R-:W-:Y:S06]  /*1fa80*/  HMMA.16816.F32 R208, R8.reuse, R24, RZ ;  /* 0x0000001808d0723c */ /* 0x040fec00000018ff */
[----:B------:R-:W-:Y:S01]  /*1fa90*/  HMMA.16816.F32 R200, R8, R26, RZ ;  /* 0x0000001a08c8723c */ /* 0x000fe200000018ff */
[----:B------:R-:W-:Y:S01]  /*1faa0*/  LDSM.16.M88.4 R24, [R84+0x3000] ;  /* 0x003000005418783b */ /* 0x000fe20000000200 */
[----:B-1----:R-:W-:-:S03]  /*1fab0*/  IMAD.MOV.U32 R245, RZ, RZ, R241 ;  /* 0x000000fffff57224 */ /* 0x002fc600078e00f1 */
[----:B------:R-:W-:Y:S01]  /*1fac0*/  LDSM.16.M88.4 R40, [R84+0x4800] ;  /* 0x004800005428783b */ /* 0x000fe20000000200 */
[C---:B------:R-:W-:Y:S03]  /*1fad0*/  HMMA.16816.F32 R52, R8.reuse, R32, RZ ;  /* 0x000000200834723c */ /* 0x040fe600000018ff */
[----:B------:R-:W-:Y:S03]  /*1fae0*/  LDSM.16.M88.4 R32, [R84+0x2000] ;  /* 0x002000005420783b */ /* 0x000fe60000000200 */
        /* <DEDUP_REMOVED lines=16> */
[----:B------:R-:W2:Y:S05]  /*1fbf0*/  LDSM.16.M88.4 R32, [R84+0x7000] ;  /* 0x007000005420783b */ /* 0x000eaa0000000200 */
[C---:B---3--:R-:W-:Y:S06]  /*1fc00*/  HMMA.16816.F32 R232, R16.reuse, R28, R232 ;  /* 0x0000001c10e8723c */ /* 0x048fec00000018e8 */
[C---:B------:R-:W-:Y:S06]  /*1fc10*/  HMMA.16816.F32 R224, R16.reuse, R30, R224 ;  /* 0x0000001e10e0723c */ /* 0x040fec00000018e0 */
[C---:B----4-:R-:W-:Y:S06]  /*1fc20*/  HMMA.16816.F32 R100, R16.reuse, R12, R100 ;  /* 0x0000000c1064723c */ /* 0x050fec0000001864 */
[C---:B------:R-:W-:Y:S06]  /*1fc30*/  HMMA.16816.F32 R28, R16.reuse, R14, R76 ;  /* 0x0000000e101c723c */ /* 0x040fec000000184c */
[C---:B-1----:R-:W-:Y:S06]  /*1fc40*/  HMMA.16816.F32 R12, R16.reuse, R8, R56 ;  /* 0x00000008100c723c */ /* 0x042fec0000001838 */
        /* <DEDUP_REMOVED lines=8> */
[----:B------:R-:W-:-:S04]  /*1fcd0*/  MOV R151, R157 ;  /* 0x0000009d00977202 */ /* 0x000fc80000000f00 */
[C---:B------:R-:W-:Y:S01]  /*1fce0*/  HMMA.16816.F32 R236, R16.reuse, R42, R236 ;  /* 0x0000002a10ec723c */ /* 0x040fe200000018ec */
[----:B------:R-:W-:Y:S01]  /*1fcf0*/  IMAD.MOV.U32 R4, RZ, RZ, R31 ;  /* 0x000000ffff047224 */ /* 0x000fe200078e001f */
[----:B------:R-:W-:Y:S04]  /*1fd00*/  LDSM.16.M88.4 R44, [R180] ;  /* 0x00000000b42c783b */ /* 0x000fe80000000200 */
[C---:B------:R-:W-:Y:S01]  /*1fd10*/  HMMA.16816.F32 R212, R16.reuse, R26, R204 ;  /* 0x0000001a10d4723c */ /* 0x040fe200000018cc */
[----:B------:R-:W-:Y:S01]  /*1fd20*/  MOV R59, R13 ;  /* 0x0000000d003b7202 */ /* 0x000fe20000000f00 */
[----:B------:R-:W-:Y:S01]  /*1fd30*/  IMAD.MOV.U32 R58, RZ, RZ, R14 ;  /* 0x000000ffff3a7224 */ /* 0x000fe200078e000e */
[----:B------:R-:W-:Y:S01]  /*1fd40*/  MOV R56, R12 ;  /* 0x0000000c00387202 */ /* 0x000fe20000000f00 */
[----:B------:R-:W-:Y:S01]  /*1fd50*/  IMAD.MOV.U32 R57, RZ, RZ, R15 ;  /* 0x000000ffff397224 */ /* 0x000fe200078e000f */
[----:B------:R-:W1:Y:S01]  /*1fd60*/  LDSM.16.M88.4 R24, [R84+0x7800] ;  /* 0x007800005418783b */ /* 0x000e620000000200 */
[----:B------:R-:W-:Y:S01]  /*1fd70*/  HMMA.16816.F32 R244, R16, R40, R64 ;  /* 0x0000002810f4723c */ /* 0x000fe20000001840 */
[----:B------:R-:W-:Y:S01]  /*1fd80*/  MOV R63, R10 ;  /* 0x0000000a003f7202 */ /* 0x000fe20000000f00 */
[----:B------:R-:W-:Y:S01]  /*1fd90*/  IMAD.MOV.U32 R62, RZ, RZ, R11 ;  /* 0x000000ffff3e7224 */ /* 0x000fe200078e000b */
[----:B------:R-:W3:Y:S01]  /*1fda0*/  LDSM.16.M88.4 R12, [R84+0x8000] ;  /* 0x00800000540c783b */ /* 0x000ee20000000200 */
[----:B------:R-:W-:-:S03]  /*1fdb0*/  IMAD.MOV.U32 R61, RZ, RZ, R8 ;  /* 0x000000ffff3d7224 */ /* 0x000fc600078e0008 */
[----:B------:R-:W-:Y:S02]  /*1fdc0*/  IMAD.MOV.U32 R64, RZ, RZ, R9 ;  /* 0x000000ffff407224 */ /* 0x000fe400078e0009 */
[----:B--2---:R-:W-:Y:S01]  /*1fdd0*/  HMMA.16816.F32 R8, R16, R32, R52 ;  /* 0x000000201008723c */ /* 0x004fe20000001834 */
[----:B------:R-:W-:-:S15]  /*1fde0*/  IMAD.MOV.U32 R152, RZ, RZ, R158 ;  /* 0x000000ffff987224 */ /* 0x000fde00078e009e */
[----:B------:R-:W-:-:S08]  /*1fdf0*/  NOP ;  /* 0x0000000000007918 */ /* 0x000fd00000000000 */
[----:B------:R-:W-:Y:S01]  /*1fe00*/  MOV R158, R8 ;  /* 0x00000008009e7202 */ /* 0x000fe20000000f00 */
[----:B------:R-:W-:Y:S01]  /*1fe10*/  IMAD.MOV.U32 R157, RZ, RZ, R9 ;  /* 0x000000ffff9d7224 */ /* 0x000fe200078e0009 */
[----:B------:R-:W-:Y:S01]  /*1fe20*/  MOV R6, R11 ;  /* 0x0000000b00067202 */ /* 0x000fe20000000f00 */
[----:B------:R-:W-:Y:S02]  /*1fe30*/  IMAD.MOV.U32 R156, RZ, RZ, R10 ;  /* 0x000000ffff9c7224 */ /* 0x000fe400078e000a */
[----:B------:R-:W2:Y:S01]  /*1fe40*/  LDSM.16.M88.4 R8, [R84+0x8800] ;  /* 0x008800005408783b */ /* 0x000ea20000000200 */
[C---:B-1----:R-:W-:Y:S06]  /*1fe50*/  HMMA.16816.F32 R228, R16.reuse, R24, R228 ;  /* 0x0000001810e4723c */ /* 0x042fec00000018e4 */
[C---:B------:R-:W-:Y:S06]  /*1fe60*/  HMMA.16816.F32 R40, R16.reuse, R26, R216 ;  /* 0x0000001a1028723c */ /* 0x040fec00000018d8 */
[C---:B---3--:R-:W-:Y:S06]  /*1fe70*/  HMMA.16816.F32 R24, R16.reuse, R12, R208 ;  /* 0x0000000c1018723c */ /* 0x048fec00000018d0 */
[----:B------:R-:W-:Y:S01]  /*1fe80*/  HMMA.16816.F32 R12, R16, R14, R200 ;  /* 0x0000000e100c723c */ /* 0x000fe200000018c8 */
[----:B------:R-:W-:Y:S01]  /*1fe90*/  IMAD.MOV.U32 R206, RZ, RZ, R28 ;  /* 0x000000ffffce7224 */ /* 0x000fe200078e001c */
[----:B------:R-:W-:Y:S01]  /*1fea0*/  MOV R205, R29 ;  /* 0x0000001d00cd7202 */ /* 0x000fe20000000f00 */
[----:B------:R-:W-:-:S02]  /*1feb0*/  IMAD.MOV.U32 R204, RZ, RZ, R30 ;  /* 0x000000ffffcc7224 */ /* 0x000fc400078e001e */
[----:B------:R-:W1:Y:S01]  /*1fec0*/  LDSM.16.M88.4 R28, [R84+0x9000] ;  /* 0x00900000541c783b */ /* 0x000e620000000200 */
[----:B------:R-:W-:Y:S02]  /*1fed0*/  IMAD.MOV.U32 R138, RZ, RZ, R117 ;  /* 0x000000ffff8a7224 */ /* 0x000fe400078e0075 */
[----:B------:R-:W-:Y:S01]  /*1fee0*/  IMAD.MOV.U32 R117, RZ, RZ, R86 ;  /* 0x000000ffff757224 */ /* 0x000fe200078e0056 */
[----:B------:R-:W-:Y:S01]  /*1fef0*/  MOV R86, R142 ;  /* 0x0000008e00567202 */ /* 0x000fe20000000f00 */
[----:B------:R-:W-:Y:S01]  /*1ff00*/  IMAD.MOV.U32 R85, RZ, RZ, R141 ;  /* 0x000000ffff557224 */ /* 0x000fe200078e008d */
[----:B------:R-:W-:Y:S01]  /*1ff10*/  MOV R141, R154 ;  /* 0x0000009a008d7202 */ /* 0x000fe20000000f00 */
[----:B------:R-:W-:Y:S02]  /*1ff20*/  IMAD.MOV.U32 R147, RZ, RZ, R151 ;  /* 0x000000ffff937224 */ /* 0x000fe400078e0097 */
[----:B------:R-:W-:Y:S02]  /*1ff30*/  IMAD.MOV.U32 R148, RZ, RZ, R152 ;  /* 0x000000ffff947224 */ /* 0x000fe400078e0098 */
[----:B------:R-:W-:-:S08]  /*1ff40*/  IMAD.MOV.U32 R142, RZ, RZ, R153 ;  /* 0x000000ffff8e7224 */ /* 0x000fd000078e0099 */
[----:B------:R-:W-:Y:S01]  /*1ff50*/  IMAD.MOV.U32 R154, RZ, RZ, R12 ;  /* 0x000000ffff9a7224 */ /* 0x000fe200078e000c */
[----:B------:R-:W-:Y:S01]  /*1ff60*/  MOV R152, R14 ;  /* 0x0000000e00987202 */ /* 0x000fe20000000f00 */
[----:B------:R-:W-:Y:S02]  /*1ff70*/  IMAD.MOV.U32 R153, RZ, RZ, R13 ;  /* 0x000000ffff997224 */ /* 0x000fe400078e000d */
[----:B------:R-:W-:Y:S02]  /*1ff80*/  IMAD.MOV.U32 R151, RZ, RZ, R15 ;  /* 0x000000ffff977224 */ /* 0x000fe400078e000f */
[C---:B--2---:R-:W-:Y:S06]  /*1ff90*/  HMMA.16816.F32 R12, R16.reuse, R8, R96 ;  /* 0x00000008100c723c */ /* 0x044fec0000001860 */
[C---:B------:R-:W-:Y:S06]  /*1ffa0*/  HMMA.16816.F32 R8, R16.reuse, R10, R72 ;  /* 0x0000000a1008723c */ /* 0x040fec0000001848 */
[----:B------:R-:W-:Y:S01]  /*1ffb0*/  HMMA.16816.F32 R32, R16, R34, R220 ;  /* 0x000000221020723c */ /* 0x000fe200000018dc */
[----:B------:R-:W-:Y:S01]  /*1ffc0*/  IMAD.MOV.U32 R145, RZ, RZ, R149 ;  /* 0x000000ffff917224 */ /* 0x000fe200078e0095 */
[----:B------:R-:W-:Y:S01]  /*1ffd0*/  MOV R146, R150 ;  /* 0x0000009600927202 */ /* 0x000fe20000000f00 */
[----:B------:R-:W-:Y:S01]  /*1ffe0*/  IMAD.MOV.U32 R248, RZ, RZ, R137 ;  /* 0x000000fffff87224 */ /* 0x000fe200078e0089 */
[----:B------:R-:W-:Y:S01]  /*1fff0*/  MOV R137, R116 ;  /* 0x0000007400897202 */ /* 0x000fe20000000f00 */
[----:B------:R-:W-:Y:S01]  /*20000*/  IMAD.MOV.U32 R116, RZ, RZ, R87 ;  /* 0x000000ffff747224 */ /* 0x000fe200078e0057 */
[----:B------:R-:W-:Y:S01]  /*20010*/  MOV R38, R146 ;  /* 0x0000009200267202 */ /* 0x000fe20000000f00 */
[----:B------:R-:W-:-:S02]  /*20020*/  IMAD.MOV.U32 R87, RZ, RZ, R143 ;  /* 0x000000ffff577224 */ /* 0x000fc400078e008f */
[----:B------:R-:W-:-:S09]  /*20030*/  IMAD.MOV.U32 R3, RZ, RZ, R145 ;  /* 0x000000ffff037224 */ /* 0x000fd200078e0091 */
[----:B------:R-:W-:Y:S01]  /*20040*/  MOV R146, R9 ;  /* 0x0000000900927202 */ /* 0x000fe20000000f00 */
[----:B------:R-:W-:Y:S01]  /*20050*/  IMAD.MOV.U32 R145, RZ, RZ, R10 ;  /* 0x000000ffff917224 */ /* 0x000fe200078e000a */
[----:B------:R-:W-:Y:S01]  /*20060*/  MOV R143, R11 ;  /* 0x0000000b008f7202 */ /* 0x000fe20000000f00 */
[----:B------:R-:W-:Y:S02]  /*20070*/  IMAD.MOV.U32 R144, RZ, RZ, R8 ;  /* 0x000000ffff907224 */ /* 0x000fe400078e0008 */
[----:B-1----:R-:W-:Y:S01]  /*20080*/  HMMA.16816.F32 R8, R16, R28, R48 ;  /* 0x0000001c1008723c */ /* 0x002fe20000001830 */
[----:B------:R-:W-:Y:S01]  /*20090*/  IMAD.MOV.U32 R222, RZ, RZ, R34 ;  /* 0x000000ffffde7224 */ /* 0x000fe200078e0022 */
[----:B------:R-:W-:Y:S01]  /*200a0*/  MOV R220, R33 ;  /* 0x0000002100dc7202 */ /* 0x000fe20000000f00 */
[----:B------:R-:W-:Y:S02]  /*200b0*/  IMAD.MOV.U32 R221, RZ, RZ, R32 ;  /* 0x000000ffffdd7224 */ /* 0x000fe400078e0020 */
[----:B------:R-:W-:-:S02]  /*200c0*/  IMAD.MOV.U32 R39, RZ, RZ, R35 ;  /* 0x000000ffff277224 */ /* 0x000fc400078e0023 */
[----:B------:R-:W1:Y:S01]  /*200d0*/  LDSM.16.M88.4 R32, [R84+0x9800] ;  /* 0x009800005420783b */ /* 0x000e620000000200 */
[----:B------:R-:W-:Y:S02]  /*200e0*/  IMAD.MOV.U32 R69, RZ, RZ, R60 ;  /* 0x000000ffff457224 */ /* 0x000fe400078e003c */
[----:B------:R-:W-:Y:S02]  /*200f0*/  IMAD.MOV.U32 R217, RZ, RZ, R42 ;  /* 0x000000ffffd97224 */ /* 0x000fe400078e002a */
[----:B------:R-:W-:Y:S02]  /*20100*/  IMAD.MOV.U32 R60, RZ, RZ, R140 ;  /* 0x000000ffff3c7224 */ /* 0x000fe400078e008c */
[----:B------:R-:W-:Y:S02]  /*20110*/  IMAD.MOV.U32 R42, RZ, RZ, R141 ;  /* 0x000000ffff2a7224 */ /* 0x000fe400078e008d */
[----:B------:R-:W-:-:S08]  /*20120*/  IMAD.MOV.U32 R207, RZ, RZ, R142 ;  /* 0x000000ffffcf7224 */ /* 0x000fd000078e008e */
[----:B------:R-:W-:Y:S01]  /*20130*/  MOV R142, R8 ;  /* 0x00000008008e7202 */ /* 0x000fe20000000f00 */
[----:B------:R-:W-:Y:S01]  /*20140*/  IMAD.MOV.U32 R141, RZ, RZ, R9 ;  /* 0x000000ffff8d7224 */ /* 0x000fe200078e0009 */
[----:B------:R-:W-:Y:S01]  /*20150*/  MOV R118, R11 ;  /* 0x0000000b00767202 */ /* 0x000fe20000000f00 */
[----:B------:R-:W-:Y:S02]  /*20160*/  IMAD.MOV.U32 R140, RZ, RZ, R10 ;  /* 0x000000ffff8c7224 */ /* 0x000fe400078e000a */
[----:B------:R-:W-:Y:S01]  /*20170*/  HMMA.16816.F32 R8, R16, R30, R196 ;  /* 0x0000001e1008723c */ /* 0x000fe200000018c4 */
[----:B------:R-:W-:Y:S01]  /*20180*/  MOV R149, R155 ;  /* 0x0000009b00957202 */ /* 0x000fe20000000f00 */
[----:B------:R-:W-:Y:S02]  /*20190*/  IMAD.MOV.U32 R20, RZ, RZ, R147 ;  /* 0x000000ffff147224 */ /* 0x000fe400078e0093 */
[----:B------:R-:W-:Y:S01]  /*201a0*/  IMAD.MOV.U32 R249, RZ, RZ, R148 ;  /* 0x000000fffff97224 */ /* 0x000fe200078e0094 */
[----:B------:R-:W-:Y:S01]  /*201b0*/  MOV R251, R149 ;  /* 0x0000009500fb7202 */ /* 0x000fe20000000f00 */
[----:B------:R-:W-:Y:S01]  /*201c0*/  IMAD.MOV.U32 R216, RZ, RZ, R40 ;  /* 0x000000ffffd87224 */ /* 0x000fe200078e0028 */
[----:B------:R-:W-:Y:S01]  /*201d0*/  MOV R218, R41 ;  /* 0x0000002900da7202 */ /* 0x000fe20000000f00 */
[----:B------:R-:W-:Y:S01]  /*201e0*/  IMAD.MOV.U32 R66, RZ, RZ, R71 ;  /* 0x000000ffff427224 */ /* 0x000fe200078e0047 */
[----:B------:R-:W-:Y:S01]  /*201f0*/  MOV R40, R251 ;  /* 0x000000fb00287202 */ /* 0x000fe20000000f00 */
[----:B------:R-:W-:-:S02]  /*20200*/  IMAD.MOV.U32 R71, RZ, RZ, R20 ;  /* 0x000000ffff477224 */ /* 0x000fc400078e0014 */
[----:B------:R-:W-:-:S12]  /*20210*/  IMAD.MOV.U32 R41, RZ, RZ, R249 ;  /* 0x000000ffff297224 */ /* 0x000fd800078e00f9 */
[----:B------:R-:W-:Y:S01]  /*20220*/  IMAD.MOV.U32 R196, RZ, RZ, R9 ;  /* 0x000000ffffc47224 */ /* 0x000fe200078e0009 */
[----:B------:R-:W-:Y:S01]  /*20230*/  MOV R251, R10 ;  /* 0x0000000a00fb7202 */ /* 0x000fe20000000f00 */
[----:B------:R-:W-:Y:S02]  /*20240*/  IMAD.MOV.U32 R20, RZ, RZ, R8 ;  /* 0x000000ffff147224 */ /* 0x000fe400078e0008 */
[----:B------:R-:W-:Y:S01]  /*20250*/  IMAD.MOV.U32 R150, RZ, RZ, R117 ;  /* 0x000000ffff967224 */ /* 0x000fe200078e0075 */
[----:B------:R-:W-:Y:S01]  /*20260*/  MOV R155, R43 ;  /* 0x0000002b009b7202 */ /* 0x000fe20000000f00 */
[----:B------:R-:W-:Y:S01]  /*20270*/  IMAD.MOV.U32 R249, RZ, RZ, R11 ;  /* 0x000000fffff97224 */ /* 0x000fe200078e000b */
[----:B------:R-:W-:Y:S01]  /*20280*/  MOV R65, R69 ;  /* 0x0000004500417202 */ /* 0x000fe20000000f00 */
[----:B-1----:R-:W-:Y:S01]  /*20290*/  HMMA.16816.F32 R8, R16, R32, R92 ;  /* 0x000000201008723c */ /* 0x002fe2000000185c */
[----:B------:R-:W-:Y:S02]  /*202a0*/  IMAD.MOV.U32 R195, RZ, RZ, R150 ;  /* 0x000000ffffc37224 */ /* 0x000fe400078e0096 */
[----:B------:R-:W-:Y:S01]  /*202b0*/  IMAD.MOV.U32 R67, RZ, RZ, R70 ;  /* 0x000000ffff437224 */ /* 0x000fe200078e0046 */
[----:B------:R-:W-:Y:S01]  /*202c0*/  MOV R70, R138 ;  /* 0x0000008a00467202 */ /* 0x000fe20000000f00 */
[----:B------:R-:W-:-:S02]  /*202d0*/  IMAD.MOV.U32 R43, RZ, RZ, R195 ;  /* 0x000000ffff2b7224 */ /* 0x000fc400078e00c3 */
[----:B------:R-:W-:Y:S01]  /*202e0*/  IMAD.MOV.U32 R55, RZ, RZ, R137 ;  /* 0x000000ffff377224 */ /* 0x000fe200078e0089 */
[----:B------:R-:W-:Y:S01]  /*202f0*/  MOV R149, R14 ;  /* 0x0000000e00957202 */ /* 0x000fe20000000f00 */
[----:B------:R-:W-:Y:S01]  /*20300*/  IMAD.MOV.U32 R69, RZ, RZ, R248 ;  /* 0x000000ffff457224 */ /* 0x000fe200078e00f8 */
[----:B------:R-:W-:Y:S01]  /*20310*/  MOV R108, R26 ;  /* 0x0000001a006c7202 */ /* 0x000fe20000000f00 */
[----:B------:R-:W-:Y:S02]  /*20320*/  IMAD.MOV.U32 R150, RZ, RZ, R13 ;  /* 0x000000ffff967224 */ /* 0x000fe400078e000d */
[----:B------:R-:W-:Y:S02]  /*20330*/  IMAD.MOV.U32 R148, RZ, RZ, R12 ;  /* 0x000000ffff947224 */ /* 0x000fe400078e000c */
[----:B------:R-:W-:Y:S01]  /*20340*/  IMAD.MOV.U32 R147, RZ, RZ, R15 ;  /* 0x000000ffff937224 */ /* 0x000fe200078e000f */
[----:B------:R-:W-:Y:S01]  /*20350*/  MOV R77, R65 ;  /* 0x00000041004d7202 */ /* 0x000fe20000000f00 */
[----:B------:R-:W1:Y:S01]  /*20360*/  LDSM.16.M88.4 R12, [R2] ;  /* 0x00000000020c783b */ /* 0x000e620000000200 */
[----:B------:R-:W-:-:S02]  /*20370*/  IMAD.MOV.U32 R223, RZ, RZ, R207 ;  /* 0x000000ffffdf7224 */ /* 0x000fc400078e00cf */
[----:B------:R-:W-:Y:S01]  /*20380*/  IMAD.MOV.U32 R117, RZ, RZ, R116 ;  /* 0x000000ffff757224 */ /* 0x000fe200078e0074 */
[----:B------:R-:W-:Y:S03]  /*20390*/  LDSM.16.M88.4 R28, [R40] ;  /* 0x00000000281c783b */ /* 0x000fe60000000200 */
[----:B------:R-:W-:Y:S01]  /*203a0*/  MOV R248, R8 ;  /* 0x0000000800f87202 */ /* 0x000fe20000000f00 */
[----:B------:R-:W-:Y:S01]  /*203b0*/  IMAD.MOV.U32 R195, RZ, RZ, R9 ;  /* 0x000000ffffc37224 */ /* 0x000fe200078e0009 */
[----:B------:R-:W-:Y:S01]  /*203c0*/  MOV R137, R11 ;  /* 0x0000000b00897202 */ /* 0x000fe20000000f00 */
[----:B------:R-:W-:Y:S02]  /*203d0*/  IMAD.MOV.U32 R138, RZ, RZ, R10 ;  /* 0x000000ffff8a7224 */ /* 0x000fe400078e000a */
[----:B------:R-:W-:Y:S01]  /*203e0*/  IMAD.MOV.U32 R21, RZ, RZ, R24 ;  /* 0x000000ffff157224 */ /* 0x000fe200078e0018 */
[----:B------:R-:W-:Y:S01]  /*203f0*/  HMMA.16816.F32 R8, R16, R34, R80 ;  /* 0x000000221008723c */ /* 0x000fe20000001850 */
[----:B------:R-:W2:Y:S01]  /*20400*/  LDSM.16.M88.4 R32, [R43] ;  /* 0x000000002b20783b */ /* 0x000ea20000000200 */
[----:B------:R-:W-:Y:S01]  /*20410*/  IMAD.MOV.U32 R78, RZ, RZ, R66 ;  /* 0x000000ffff4e7224 */ /* 0x000fe200078e0042 */
[----:B------:R-:W-:Y:S01]  /*20420*/  MOV R207, R68 ;  /* 0x0000004400cf7202 */ /* 0x000fe20000000f00 */
[----:B------:R-:W-:Y:S01]  /*20430*/  IMAD.MOV.U32 R79, RZ, RZ, R67 ;  /* 0x000000ffff4f7224 */ /* 0x000fe200078e0043 */
[----:B------:R-:W-:Y:S01]  /*20440*/  MOV R67, R133 ;  /* 0x0000008500437202 */ /* 0x000fe20000000f00 */
[----:B------:R-:W-:-:S02]  /*20450*/  IMAD.MOV.U32 R116, RZ, RZ, R25 ;  /* 0x000000ffff747224 */ /* 0x000fc400078e0019 */
[----:B------:R-:W-:Y:S01]  /*20460*/  IMAD.MOV.U32 R37, RZ, RZ, R27 ;  /* 0x000000ffff257224 */ /* 0x000fe200078e001b */
[----:B------:R-:W-:Y:S01]  /*20470*/  MOV R210, R58 ;  /* 0x0000003a00d27202 */ /* 0x000fe20000000f00 */
[----:B------:R-:W-:Y:S01]  /*20480*/  IMAD.MOV.U32 R65, RZ, RZ, R38 ;  /* 0x000000ffff417224 */ /* 0x000fe200078e0026 */
[----:B------:R-:W3:Y:S01]  /*20490*/  LDSM.16.M88.4 R24, [R41] ;  /* 0x000000002918783b */ /* 0x000ee20000000200 */
[----:B------:R-:W-:Y:S02]  /*204a0*/  IMAD.MOV.U32 R66, RZ, RZ, R136 ;  /* 0x000000ffff427224 */ /* 0x000fe400078e0088 */
[----:B------:R-:W-:Y:S02]  /*204b0*/  IMAD.MOV.U32 R68, RZ, RZ, R119 ;  /* 0x000000ffff447224 */ /* 0x000fe400078e0077 */
[----:B------:R-:W-:Y:S02]  /*204c0*/  IMAD.MOV.U32 R209, RZ, RZ, R59 ;  /* 0x000000ffffd17224 */ /* 0x000fe400078e003b */
[----:B------:R-:W-:-:S02]  /*204d0*/  IMAD.MOV.U32 R211, RZ, RZ, R57 ;  /* 0x000000ffffd37224 */ /* 0x000fc400078e0039 */
[----:B------:R-:W-:Y:S01]  /*204e0*/  IMAD.MOV.U32 R208, RZ, RZ, R56 ;  /* 0x000000ffffd07224 */ /* 0x000fe200078e0038 */
[----:B------:R-:W-:Y:S01]  /*204f0*/  MOV R203, R222 ;  /* 0x000000de00cb7202 */ /* 0x000fe20000000f00 */
[----:B------:R-:W-:Y:S01]  /*20500*/  IMAD.MOV.U32 R76, RZ, RZ, R42 ;  /* 0x000000ffff4c7224 */ /* 0x000fe200078e002a */
[----:B------:R-:W-:Y:S01]  /*20510*/  LDSM.16.M88.4 R52, [R55] ;  /* 0x000000003734783b */ /* 0x000fe20000000200 */
[----:B------:R-:W-:Y:S01]  /*20520*/  IMAD.MOV.U32 R136, RZ, RZ, R8 ;  /* 0x000000ffff887224 */ /* 0x000fe200078e0008 */
[----:B------:R-:W-:Y:S01]  /*20530*/  MOV R133, R9 ;  /* 0x0000000900857202 */ /* 0x000fe20000000f00 */
[----:B------:R-:W-:Y:S01]  /*20540*/  IMAD.MOV.U32 R119, RZ, RZ, R10 ;  /* 0x000000ffff777224 */ /* 0x000fe200078e000a */
[----:B------:R-:W-:Y:S01]  /*20550*/  LDSM.16.M88.4 R40, [R185] ;  /* 0x00000000b928783b */ /* 0x000fe20000000200 */
[----:B------:R-:W-:-:S03]  /*20560*/  IMAD.MOV.U32 R38, RZ, RZ, R11 ;  /* 0x000000ffff267224 */ /* 0x000fc600078e000b */
[----:B------:R-:W4:Y:S01]  /*20570*/  LDSM.16.M88.4 R8, [R188] ;  /* 0x00000000bc08783b */ /* 0x000f220000000200 */
[C---:B-1----:R-:W-:Y:S06]  /*20580*/  HMMA.16816.F32 R16, R12.reuse, R44, R176 ;  /* 0x0000002c0c10723c */ /* 0x042fec00000018b0 */
[----:B------:R-:W-:Y:S01]  /*20590*/  HMMA.16816.F32 R44, R12, R46, R172 ;  /* 0x0000002e0c2c723c */ /* 0x000fe200000018ac */
[----:B------:R-:W-:Y:S01]  /*205a0*/  MOV R75, R223 ;  /* 0x000000df004b7202 */ /* 0x000fe20000000f00 */
[----:B------:R-:W-:-:S04]  /*205b0*/  IMAD.MOV.U32 R2, RZ, RZ, R76 ;  /* 0x000000ffff027224 */ /* 0x000fc800078e004c */
[----:B--2---:R-:W-:Y:S01]  /*205c0*/  HMMA.16816.F32 R48, R12, R32, R128 ;  /* 0x000000200c30723c */ /* 0x004fe20000001880 */
[----:B------:R-:W-:Y:S01]  /*205d0*/  IMAD.MOV.U32 R92, RZ, RZ, R77 ;  /* 0x000000ffff5c7224 */ /* 0x000fe200078e004d */
[----:B------:R-:W-:-:S04]  /*205e0*/  MOV R93, R78 ;  /* 0x0000004e005d7202 */ /* 0x000fc80000000f00 */
[C---:B------:R-:W-:Y:S01]  /*205f0*/  HMMA.16816.F32 R56, R12.reuse, R34, R124 ;  /* 0x000000220c38723c */ /* 0x040fe2000000187c */
[----:B------:R-:W1:Y:S01]  /*20600*/  LDSM.16.M88.4 R32, [R185+0x800] ;  /* 0x00080000b920783b */ /* 0x000e620000000200 */
[----:B------:R-:W-:Y:S01]  /*20610*/  IMAD.MOV.U32 R94, RZ, RZ, R79 ;  /* 0x000000ffff5e7224 */ /* 0x000fe200078e004f */
[----:B------:R-:W-:Y:S01]  /*20620*/  MOV R223, R62 ;  /* 0x0000003e00df7202 */ /* 0x000fe20000000f00 */
[----:B------:R-:W-:Y:S02]  /*20630*/  IMAD.MOV.U32 R219, RZ, RZ, R221 ;  /* 0x000000ffffdb7224 */ /* 0x000fe400078e00dd */
[----:B------:R-:W-:Y:S01]  /*20640*/  IMAD.MOV.U32 R202, RZ, RZ, R220 ;  /* 0x000000ffffca7224 */ /* 0x000fe200078e00dc */
[----:B---3--:R-:W-:Y:S01]  /*20650*/  HMMA.16816.F32 R76, R12, R26, R88 ;  /* 0x0000001a0c4c723c */ /* 0x008fe20000001858 */
[----:B------:R-:W-:Y:S01]  /*20660*/  IMAD.MOV.U32 R95, RZ, RZ, R207 ;  /* 0x000000ffff5f7224 */ /* 0x000fe200078e00cf */
[----:B------:R-:W-:Y:S01]  /*20670*/  MOV R207, R65 ;  /* 0x0000004100cf7202 */ /* 0x000fe20000000f00 */
[----:B------:R-:W-:-:S02]  /*20680*/  IMAD.MOV.U32 R96, RZ, RZ, R66 ;  /* 0x000000ffff607224 */ /* 0x000fc400078e0042 */
[----:B------:R-:W-:Y:S02]  /*20690*/  IMAD.MOV.U32 R97, RZ, RZ, R67 ;  /* 0x000000ffff617224 */ /* 0x000fe400078e0043 */
[----:B------:R-:W-:Y:S02]  /*206a0*/  IMAD.MOV.U32 R221, RZ, RZ, R64 ;  /* 0x000000ffffdd7224 */ /* 0x000fe400078e0040 */
[----:B------:R-:W-:Y:S01]  /*206b0*/  IMAD.MOV.U32 R222, RZ, RZ, R63 ;  /* 0x000000ffffde7224 */ /* 0x000fe200078e003f */
[----:B------:R-:W-:Y:S01]  /*206c0*/  HMMA.16816.F32 R64, R12, R30, R112 ;  /* 0x0000001e0c40723c */ /* 0x000fe20000001870 */
[----:B------:R-:W-:Y:S02]  /*206d0*/  IMAD.MOV.U32 R220, RZ, RZ, R61 ;  /* 0x000000ffffdc7224 */ /* 0x000fe400078e003d */
[----:B------:R-:W-:-:S03]  /*206e0*/  IMAD.MOV.U32 R84, RZ, RZ, R60 ;  /* 0x000000ffff547224 */ /* 0x000fc600078e003c */
[----:B----4-:R-:W-:Y:S06]  /*206f0*/  HMMA.16816.F32 R88, R8, R40, R16 ;  /* 0x000000280858723c */ /* 0x010fec0000001810 */
[----:B------:R-:W-:Y:S01]  /*20700*/  HMMA.16816.F32 R60, R12, R28, R120 ;  /* 0x0000001c0c3c723c */ /* 0x000fe20000001878 */
[----:B------:R-:W2:Y:S05]  /*20710*/  LDSM.16.M88.4 R28, [R75] ;  /* 0x000000004b1c783b */ /* 0x000eaa0000000200 */
[----:B------:R-:W-:Y:S01]  /*20720*/  HMMA.16816.F32 R16, R8, R42, R44 ;  /* 0x0000002a0810723c */ /* 0x000fe2000000182c */
[----:B------:R-:W-:Y:S01]  /*20730*/  MOV R98, R68 ;  /* 0x0000004400627202 */ /* 0x000fe20000000f00 */
[----:B------:R-:W-:Y:S01]  /*20740*/  IMAD.MOV.U32 R200, RZ, RZ, R70 ;  /* 0x000000ffffc87224 */ /* 0x000fe200078e0046 */
[----:B------:R-:W-:-:S02]  /*20750*/  MOV R99, R69 ;  /* 0x0000004500637202 */ /* 0x000fc40000000f00 */
[----:B------:R-:W-:Y:S02]  /*20760*/  MOV R201, R71 ;  /* 0x0000004700c97202 */ /* 0x000fe40000000f00 */
[----:B------:R-:W-:Y:S01]  /*20770*/  HMMA.16816.F32 R68, R12, R24, R104 ;  /* 0x000000180c44723c */ /* 0x000fe20000001868 */
[----:B------:R3:W4:Y:S01]  /*20780*/  LDSM.16.M88.4 R24, [R2] ;  /* 0x000000000218783b */ /* 0x0007220000000200 */
[----:B------:R-:W-:Y:S02]  /*20790*/  MOV R82, R98 ;  /* 0x0000006200527202 */ /* 0x000fe40000000f00 */
[----:B------:R-:W-:Y:S01]  /*207a0*/  MOV R98, R21 ;  /* 0x0000001500627202 */ /* 0x000fe20000000f00 */
[----:B------:R-:W-:Y:S01]  /*207b0*/  IMAD.MOV.U32 R83, RZ, RZ, R99 ;  /* 0x000000ffff537224 */ /* 0x000fe200078e0063 */
[----:B-1----:R-:W-:Y:S01]  /*207c0*/  HMMA.16816.F32 R40, R8, R32, R48 ;  /* 0x000000200828723c */ /* 0x002fe20000001830 */
[----:B------:R-:W-:Y:S02]  /*207d0*/  IMAD.MOV.U32 R99, RZ, RZ, R116 ;  /* 0x000000ffff637224 */ /* 0x000fe400078e0074 */
[----:B------:R-:W-:-:S02]  /*207e0*/  IMAD.MOV.U32 R197, RZ, RZ, R200 ;  /* 0x000000ffffc57224 */ /* 0x000fc400078e00c8 */
[----:B---3--:R-:W-:-:S04]  /*207f0*/  FMUL.FTZ R2, R88, R0 ;  /* 0x0000000058027220 */ /* 0x008fc80000410000 */
[----:B------:R1:W-:Y:S01]  /*20800*/  MUFU.TANH R21, R2 ;  /* 0x0000000200157308 */ /* 0x0003e20000002400 */
[----:B------:R-:W-:Y:S01]  /*20810*/  IMAD.MOV.U32 R198, RZ, RZ, R96 ;  /* 0x000000ffffc67224 */ /* 0x000fe200078e0060 */
[----:B------:R-:W-:Y:S01]  /*20820*/  MOV R200, R201 ;  /* 0x000000c900c87202 */ /* 0x000fe20000000f00 */
[----:B------:R-:W-:Y:S01]  /*20830*/  IMAD.MOV.U32 R81, RZ, RZ, R97 ;  /* 0x000000ffff517224 */ /* 0x000fe200078e0061 */
[----:B------:R-:W-:Y:S01]  /*20840*/  MOV R96, R217 ;  /* 0x000000d900607202 */ /* 0x000fe20000000f00 */
[----:B------:R-:W-:Y:S02]  /*20850*/  IMAD.MOV.U32 R201, RZ, RZ, R219 ;  /* 0x000000ffffc97224 */ /* 0x000fe400078e00db */
[----:B-1----:R-:W-:Y:S01]  /*20860*/  FMUL.FTZ R2, R89, R0 ;  /* 0x0000000059027220 */ /* 0x002fe20000410000 */
[----:B------:R-:W-:Y:S01]  /*20870*/  IMAD.MOV.U32 R199, RZ, RZ, R218 ;  /* 0x000000ffffc77224 */ /* 0x000fe200078e00da */
[----:B------:R1:W-:Y:S02]  /*20880*/  LDSM.16.M88.4 R48, [R81] ;  /* 0x000000005130783b */ /* 0x0003e40000000200 */
[----:B------:R3:W-:Y:S01]  /*20890*/  MUFU.TANH R88, R2 ;  /* 0x0000000200587308 */ /* 0x0007e20000002400 */
[----:B------:R-:W-:-:S02]  /*208a0*/  IMAD.MOV.U32 R97, RZ, RZ, R216 ;  /* 0x000000ffff617224 */ /* 0x000fc400078e00d8 */
[----:B--2---:R-:W-:Y:S01]  /*208b0*/  HMMA.16816.F32 R216, R12, R28, R244 ;  /* 0x0000001c0cd8723c */ /* 0x004fe200000018f4 */
[----:B------:R-:W-:Y:S02]  /*208c0*/  IMAD.MOV.U32 R178, RZ, RZ, R199 ;  /* 0x000000ffffb27224 */ /* 0x000fe400078e00c7 */
[----:B---3--:R-:W-:-:S04]  /*208d0*/  FMUL.FTZ R2, R91, R0 ;  /* 0x000000005b027220 */ /* 0x008fc80000410000 */
[----:B------:R2:W3:Y:S01]  /*208e0*/  MUFU.TANH R116, R2 ;  /* 0x0000000200747308 */ /* 0x0004e20000002400 */
[----:B------:R-:W-:Y:S02]  /*208f0*/  IMAD.MOV.U32 R199, RZ, RZ, R207 ;  /* 0x000000ffffc77224 */ /* 0x000fe400078e00cf */
[----:B------:R-:W-:Y:S02]  /*20900*/  IMAD.MOV.U32 R173, RZ, RZ, R82 ;  /* 0x000000ffffad7224 */ /* 0x000fe400078e0052 */
[----:B------:R-:W-:Y:S02]  /*20910*/  IMAD.MOV.U32 R174, RZ, RZ, R83 ;  /* 0x000000ffffae7224 */ /* 0x000fe400078e0053 */
[----:B------:R-:W-:Y:S01]  /*20920*/  IMAD.MOV.U32 R207, RZ, RZ, R3 ;  /* 0x000000ffffcf7224 */ /* 0x000fe200078e0003 */
[----:B-1----:R-:W-:Y:S01]  /*20930*/  HMMA.16816.F32 R80, R12, R30, R236 ;  /* 0x0000001e0c50723c */ /* 0x002fe200000018ec */
[----:B------:R-:W1:Y:S01]  /*20940*/  LDSM.16.M88.4 R28, [R185+0x1000] ;  /* 0x00100000b91c783b */ /* 0x000e620000000200 */
[----:B--2---:R-:W-:-:S04]  /*20950*/  FMUL.FTZ R2, R16, R0 ;  /* 0x0000000010027220 */ /* 0x004fc80000410000 */
[----:B------:R-:W-:Y:S01]  /*20960*/  HMMA.16816.F32 R72, R12, R52, R240 ;  /* 0x000000340c48723c */ /* 0x000fe200000018f0 */
[----:B------:R-:W-:Y:S01]  /*20970*/  MOV R175, R197 ;  /* 0x000000c500af7202 */ /* 0x000fe20000000f00 */
[----:B------:R-:W-:Y:S01]  /*20980*/  IMAD.MOV.U32 R176, RZ, RZ, R198 ;  /* 0x000000ffffb07224 */ /* 0x000fe200078e00c6 */
[----:B------:R2:W-:Y:S01]  /*20990*/  MUFU.TANH R245, R2 ;  /* 0x0000000200f57308 */ /* 0x0005e20000002400 */
[----:B------:R-:W-:Y:S01]  /*209a0*/  IMAD.MOV.U32 R131, RZ, RZ, R199 ;  /* 0x000000ffff837224 */ /* 0x000fe200078e00c7 */
[----:B------:R-:W-:Y:S01]  /*209b0*/  MOV R198, R99 ;  /* 0x0000006300c67202 */ /* 0x000fe20000000f00 */
[----:B------:R-:W-:Y:S01]  /*209c0*/  IMAD.MOV.U32 R197, RZ, RZ, R98 ;  /* 0x000000ffffc57224 */ /* 0x000fe200078e0062 */
[----:B------:R-:W-:Y:S01]  /*209d0*/  MOV R199, R4 ;  /* 0x0000000400c77202 */ /* 0x000fe20000000f00 */
[----:B------:R4:W3:Y:S01]  /*209e0*/  LDSM.16.M88.4 R44, [R173] ;  /* 0x00000000ad2c783b */ /* 0x0008e20000000200 */
[----:B--2---:R-:W-:-:S04]  /*209f0*/  FMUL.FTZ R2, R17, R0 ;  /* 0x0000000011027220 */ /* 0x004fc80000410000 */
[----:B------:R2:W-:Y:S01]  /*20a00*/  MUFU.TANH R3, R2 ;  /* 0x0000000200037308 */ /* 0x0005e20000002400 */
[----:B------:R-:W-:Y:S01]  /*20a10*/  MOV R129, R175 ;  /* 0x000000af00817202 */ /* 0x000fe20000000f00 */
[----:B------:R-:W-:Y:S01]  /*20a20*/  IMAD.MOV.U32 R130, RZ, RZ, R176 ;  /* 0x000000ffff827224 */ /* 0x000fe200078e00b0 */
[----:B------:R-:W-:Y:S01]  /*20a30*/  MOV R175, R198 ;  /* 0x000000c600af7202 */ /* 0x000fe20000000f00 */
[----:B------:R-:W-:Y:S02]  /*20a40*/  IMAD.MOV.U32 R176, RZ, RZ, R197 ;  /* 0x000000ffffb07224 */ /* 0x000fe400078e00c5 */
[----:B--2---:R-:W-:-:S04]  /*20a50*/  FMUL.FTZ R2, R18, R0 ;  /* 0x0000000012027220 */ /* 0x004fc80000410000 */
[----:B------:R2:W-:Y:S01]  /*20a60*/  MUFU.TANH R243, R2 ;  /* 0x0000000200f37308 */ /* 0x0005e20000002400 */
[----:B----4-:R-:W-:Y:S01]  /*20a70*/  MOV R173, R206 ;  /* 0x000000ce00ad7202 */ /* 0x010fe20000000f00 */
[----:B------:R-:W-:Y:S01]  /*20a80*/  IMAD.MOV.U32 R177, RZ, RZ, R97 ;  /* 0x000000ffffb17224 */ /* 0x000fe200078e0061 */
[----:B------:R-:W-:Y:S01]  /*20a90*/  MOV R179, R96 ;  /* 0x0000006000b37202 */ /* 0x000fe20000000f00 */
[----:B------:R-:W-:Y:S01]  /*20aa0*/  IMAD.MOV.U32 R172, RZ, RZ, R207 ;  /* 0x000000ffffac7224 */ /* 0x000fe200078e00cf */
[----:B------:R-:W-:Y:S01]  /*20ab0*/  HMMA.16816.F32 R96, R12, R24, R232 ;  /* 0x000000180c60723c */ /* 0x000fe200000018e8 */
[----:B------:R-:W-:Y:S02]  /*20ac0*/  IMAD.MOV.U32 R197, RZ, RZ, R205 ;  /* 0x000000ffffc57224 */ /* 0x000fe400078e00cd */
[----:B------:R-:W-:Y:S02]  /*20ad0*/  IMAD.MOV.U32 R198, RZ, RZ, R204 ;  /* 0x000000ffffc67224 */ /* 0x000fe400078e00cc */
[----:B--2---:R-:W-:-:S04]  /*20ae0*/  FMUL.FTZ R2, R19, R0 ;  /* 0x0000000013027220 */ /* 0x004fc80000410000 */
[----:B------:R2:W-:Y:S01]  /*20af0*/  MUFU.TANH R4, R2 ;  /* 0x0000000200047308 */ /* 0x0005e20000002400 */
[----:B------:R-:W-:Y:S01]  /*20b00*/  HMMA.16816.F32 R204, R12, R26, R224 ;  /* 0x0000001a0ccc723c */ /* 0x000fe200000018e0 */
[----:B------:R4:W3:Y:S01]  /*20b10*/  LDSM.16.M88.4 R24, [R129] ;  /* 0x000000008118783b */ /* 0x0008e20000000200 */
[----:B------:R-:W-:Y:S02]  /*20b20*/  IMAD.MOV.U32 R128, RZ, RZ, R173 ;  /* 0x000000ffff807224 */ /* 0x000fe400078e00ad */
[----:B------:R-:W-:Y:S02]  /*20b30*/  IMAD.MOV.U32 R126, RZ, RZ, R130 ;  /* 0x000000ffff7e7224 */ /* 0x000fe400078e0082 */
[----:B------:R-:W-:Y:S01]  /*20b40*/  IMAD.MOV.U32 R173, RZ, RZ, R200 ;  /* 0x000000ffffad7224 */ /* 0x000fe200078e00c8 */
[----:B------:R-:W-:Y:S01]  /*20b50*/  MOV R200, R6 ;  /* 0x0000000600c87202 */ /* 0x000fe20000000f00 */
[----:B------:R-:W-:Y:S02]  /*20b60*/  IMAD.MOV.U32 R127, RZ, RZ, R131 ;  /* 0x000000ffff7f7224 */ /* 0x000fe400078e0083 */
[----:B--2---:R-:W-:-:S04]  /*20b70*/  FMUL.FTZ R2, R40, R0 ;  /* 0x0000000028027220 */ /* 0x004fc80000410000 */
[----:B------:R2:W-:Y:S01]  /*20b80*/  MUFU.TANH R242, R2 ;  /* 0x0000000200f27308 */ /* 0x0005e20000002400 */
[----:B------:R-:W-:Y:S01]  /*20b90*/  HMMA.16816.F32 R16, R8, R34, R56 ;  /* 0x000000220810723c */ /* 0x000fe20000001838 */
[----:B------:R-:W-:Y:S02]  /*20ba0*/  IMAD.MOV.U32 R122, RZ, RZ, R126 ;  /* 0x000000ffff7a7224 */ /* 0x000fe400078e007e */
[----:B------:R-:W-:Y:S01]  /*20bb0*/  IMAD.MOV.U32 R123, RZ, RZ, R127 ;  /* 0x000000ffff7b7224 */ /* 0x000fe200078e007f */
[----:B------:R-:W-:Y:S01]  /*20bc0*/  MOV R130, R172 ;  /* 0x000000ac00827202 */ /* 0x000fe20000000f00 */
[----:B----4-:R-:W-:Y:S02]  /*20bd0*/  IMAD.MOV.U32 R129, RZ, RZ, R197 ;  /* 0x000000ffff817224 */ /* 0x010fe400078e00c5 */
[----:B--2---:R-:W-:-:S04]  /*20be0*/  FMUL.FTZ R2, R41, R0 ;  /* 0x0000000029027220 */ /* 0x004fc80000410000 */
[----:B------:R2:W-:Y:S01]  /*20bf0*/  MUFU.TANH R6, R2 ;  /* 0x0000000200067308 */ /* 0x0005e20000002400 */
[----:B------:R-:W-:Y:S01]  /*20c00*/  MOV R131, R198 ;  /* 0x000000c600837202 */ /* 0x000fe20000000f00 */
[----:B------:R-:W-:Y:S01]  /*20c10*/  IMAD.MOV.U32 R172, RZ, RZ, R199 ;  /* 0x000000ffffac7224 */ /* 0x000fe200078e00c7 */
[----:B------:R-:W-:Y:S01]  /*20c20*/  MOV R197, R158 ;  /* 0x0000009e00c57202 */ /* 0x000fe20000000f00 */
[----:B------:R-:W-:Y:S01]  /*20c30*/  IMAD.MOV.U32 R198, RZ, RZ, R157 ;  /* 0x000000ffffc67224 */ /* 0x000fe200078e009d */
[----:B------:R-:W-:Y:S01]  /*20c40*/  HMMA.16816.F32 R92, R12, R54, R92 ;  /* 0x000000360c5c723c */ /* 0x000fe2000000185c */
[----:B--2---:R-:W-:Y:S01]  /*20c50*/  FMUL.FTZ R2, R42, R0 ;  /* 0x000000002a027220 */ /* 0x004fe20000410000 */
[----:B------:R-:W-:-:S04]  /*20c60*/  IMAD.MOV.U32 R199, RZ, RZ, R156 ;  /* 0x000000ffffc77224 */ /* 0x000fc800078e009c */
[----:B-1----:R-:W-:Y:S01]  /*20c70*/  HMMA.16816.F32 R32, R8, R28, R60 ;  /* 0x0000001c0820723c */ /* 0x002fe2000000183c */
[----:B------:R-:W-:Y:S01]  /*20c80*/  LDSM.16.M88.4 R52, [R185+0x1800] ;  /* 0x00180000b934783b */ /* 0x000fe20000000200 */
[----:B------:R1:W-:Y:S03]  /*20c90*/  MUFU.TANH R241, R2 ;  /* 0x0000000200f17308 */ /* 0x0003e60000002400 */
[----:B------:R2:W5:Y:S01]  /*20ca0*/  LDL.LU R158, [R1+0x1d0] ;  /* 0x0001d000019e7983 */ /* 0x0005620000300800 */
[C---:B------:R-:W-:Y:S03]  /*20cb0*/  HMMA.16816.F32 R84, R12.reuse, R48, R84 ;  /* 0x000000300c54723c */ /* 0x040fe60000001854 */
[----:B------:R2:W5:Y:S03]  /*20cc0*/  LDL.LU R157, [R1+0x1cc] ;  /* 0x0001cc00019d7983 */ /* 0x0005660000300800 */
[----:B------:R-:W-:Y:S01]  /*20cd0*/  HMMA.16816.F32 R124, R12, R50, R212 ;  /* 0x000000320c7c723c */ /* 0x000fe200000018d4 */
[----:B------:R2:W5:Y:S01]  /*20ce0*/  LDL.LU R156, [R1+0x1c8] ;  /* 0x0001c800019c7983 */ /* 0x0005620000300800 */
[----:B-1----:R-:W-:-:S03]  /*20cf0*/  FMUL.FTZ R2, R43, R0 ;  /* 0x000000002b027220 */ /* 0x002fc60000410000 */
[----:B------:R1:W4:Y:S02]  /*20d00*/  LDSM.16.M88.4 R40, [R122] ;  /* 0x000000007a28783b */ /* 0x0003240000000200 */
[----:B-1----:R-:W-:Y:S01]  /*20d10*/  MOV R122, R123 ;  /* 0x0000007b007a7202 */ /* 0x002fe20000000f00 */
[----:B------:R-:W-:Y:S02]  /*20d20*/  IMAD.MOV.U32 R123, RZ, RZ, R128 ;  /* 0x000000ffff7b7224 */ /* 0x000fe400078e0080 */
[----:B------:R-:W-:Y:S01]  /*20d30*/  IMAD.MOV.U32 R128, RZ, RZ, R129 ;  /* 0x000000ffff807224 */ /* 0x000fe200078e0081 */
[----:B------:R-:W-:Y:S01]  /*20d40*/  MOV R129, R131 ;  /* 0x0000008300817202 */ /* 0x000fe20000000f00 */
[----:B------:R-:W-:Y:S01]  /*20d50*/  IMAD.MOV.U32 R131, RZ, RZ, R172 ;  /* 0x000000ffff837224 */ /* 0x000fe200078e00ac */
[----:B------:R1:W-:Y:S01]  /*20d60*/  LDSM.16.M88.4 R48, [R122] ;  /* 0x000000007a30783b */ /* 0x0003e20000000200 */
        /* <DEDUP_REMOVED lines=14> */
[----:B------:R-:W-:Y:S01]  /*20e50*/  IMAD.MOV.U32 R113, RZ, RZ, R128 ;  /* 0x000000ffff717224 */ /* 0x000fe200078e0080 */
[----:B------:R2:W-:Y:S01]  /*20e60*/  MUFU.TANH R39, R2 ;  /* 0x0000000200277308 */ /* 0x0005e20000002400 */
[----:B------:R-:W-:-:S02]  /*20e70*/  IMAD.MOV.U32 R115, RZ, RZ, R131 ;  /* 0x000000ffff737224 */ /* 0x000fc400078e0083 */
[----:B------:R-:W-:Y:S01]  /*20e80*/  IMAD.MOV.U32 R121, RZ, RZ, R123 ;  /* 0x000000ffff797224 */ /* 0x000fe200078e007b */
[----:B------:R-:W-:Y:S01]  /*20e90*/  MOV R131, R176 ;  /* 0x000000b000837202 */ /* 0x000fe20000000f00 */
[----:B------:R-:W-:Y:S02]  /*20ea0*/  IMAD.MOV.U32 R128, RZ, RZ, R172 ;  /* 0x000000ffff807224 */ /* 0x000fe400078e00ac */
[----:B------:R-:W-:Y:S01]  /*20eb0*/  IMAD.MOV.U32 R129, RZ, RZ, R174 ;  /* 0x000000ffff817224 */ /* 0x000fe200078e00ae */
[----:B------:R-:W-:Y:S01]  /*20ec0*/  MOV R107, R121 ;  /* 0x00000079006b7202 */ /* 0x000fe20000000f00 */
[----:B------:R-:W-:Y:S01]  /*20ed0*/  IMAD.MOV.U32 R172, RZ, RZ, R175 ;  /* 0x000000ffffac7224 */ /* 0x000fe200078e00af */
[----:B---3--:R-:W-:Y:S01]  /*20ee0*/  HMMA.16816.F32 R60, R12, R46, R112 ;  /* 0x0000002e0c3c723c */ /* 0x008fe20000001870 */
[----:B------:R-:W-:Y:S02]  /*20ef0*/  IMAD.MOV.U32 R173, RZ, RZ, R154 ;  /* 0x000000ffffad7224 */ /* 0x000fe400078e009a */
[----:B--2---:R-:W-:-:S04]  /*20f00*/  FMUL.FTZ R2, R16, R0 ;  /* 0x0000000010027220 */ /* 0x004fc80000410000 */
[----:B------:R-:W-:Y:S01]  /*20f10*/  IMAD.MOV.U32 R115, RZ, RZ, R130 ;  /* 0x000000ffff737224 */ /* 0x000fe200078e0082 */
[----:B------:R2:W-:Y:S01]  /*20f20*/  MUFU.TANH R240, R2 ;  /* 0x0000000200f07308 */ /* 0x0005e20000002400 */
[----:B------:R-:W-:Y:S01]  /*20f30*/  MOV R174, R153 ;  /* 0x0000009900ae7202 */ /* 0x000fe20000000f00 */
[----:B------:R-:W-:Y:S01]  /*20f40*/  IMAD.MOV.U32 R123, RZ, RZ, R131 ;  /* 0x000000ffff7b7224 */ /* 0x000fe200078e0083 */
[----:B------:R-:W-:Y:S01]  /*20f50*/  MOV R106, R107 ;  /* 0x0000006b006a7202 */ /* 0x000fe20000000f00 */
[----:B------:R-:W-:Y:S01]  /*20f60*/  IMAD.MOV.U32 R113, RZ, RZ, R115 ;  /* 0x000000ffff717224 */ /* 0x000fe200078e0073 */
[----:B------:R-:W-:Y:S01]  /*20f70*/  MOV R120, R129 ;  /* 0x0000008100787202 */ /* 0x000fe20000000f00 */
[----:B------:R-:W-:Y:S01]  /*20f80*/  IMAD.MOV.U32 R129, RZ, RZ, R173 ;  /* 0x000000ffff817224 */ /* 0x000fe200078e00ad */
[----:B-1----:R-:W-:Y:S01]  /*20f90*/  MOV R122, R172 ;  /* 0x000000ac007a7202 */ /* 0x002fe20000000f00 */
[----:B------:R-:W-:Y:S01]  /*20fa0*/  HMMA.16816.F32 R208, R12, R24, R208 ;  /* 0x000000180cd0723c */ /* 0x000fe200000018d0 */
[----:B------:R-:W-:Y:S01]  /*20fb0*/  IMAD.MOV.U32 R112, RZ, RZ, R123 ;  /* 0x000000ffff707224 */ /* 0x000fe200078e007b */
[----:B------:R-:W-:Y:S01]  /*20fc0*/  MOV R115, R128 ;  /* 0x0000008000737202 */ /* 0x000fe20000000f00 */
[----:B--2---:R-:W-:-:S03]  /*20fd0*/  FMUL.FTZ R2, R17, R0 ;  /* 0x0000000011027220 */ /* 0x004fc60000410000 */
[----:B------:R-:W-:Y:S01]  /*20fe0*/  HMMA.16816.F32 R220, R12, R26, R220 ;  /* 0x0000001a0cdc723c */ /* 0x000fe200000018dc */
[----:B------:R-:W-:Y:S01]  /*20ff0*/  IMAD.MOV.U32 R130, RZ, RZ, R174 ;  /* 0x000000ffff827224 */ /* 0x000fe200078e00ae */
[----:B------:R1:W2:Y:S01]  /*21000*/  LDSM.16.M88.4 R24, [R106] ;  /* 0x000000006a18783b */ /* 0x0002a20000000200 */
[----:B------:R3:W-:Y:S01]  /*21010*/  MUFU.TANH R91, R2 ;  /* 0x00000002005b7308 */ /* 0x0007e20000002400 */
[----:B------:R-:W-:Y:S02]  /*21020*/  IMAD.MOV.U32 R121, RZ, RZ, R129 ;  /* 0x000000ffff797224 */ /* 0x000fe400078e0081 */
[----:B------:R-:W-:Y:S02]  /*21030*/  IMAD.MOV.U32 R114, RZ, RZ, R122 ;  /* 0x000000ffff727224 */ /* 0x000fe400078e007a */
[----:B------:R-:W-:Y:S02]  /*21040*/  IMAD.MOV.U32 R107, RZ, RZ, R112 ;  /* 0x000000ffff6b7224 */ /* 0x000fe400078e0070 */
[----:B------:R-:W-:-:S02]  /*21050*/  IMAD.MOV.U32 R122, RZ, RZ, R130 ;  /* 0x000000ffff7a7224 */ /* 0x000fc400078e0082 */
[----:B------:R-:W-:Y:S01]  /*21060*/  IMAD.MOV.U32 R112, RZ, RZ, R115 ;  /* 0x000000ffff707224 */ /* 0x000fe200078e0073 */
[----:B------:R-:W-:Y:S01]  /*21070*/  MOV R115, R120 ;  /* 0x0000007800737202 */ /* 0x000fe20000000f00 */
[----:B---3--:R-:W-:-:S04]  /*21080*/  FMUL.FTZ R2, R18, R0 ;  /* 0x0000000012027220 */ /* 0x008fc80000410000 */
[----:B------:R3:W-:Y:S01]  /*21090*/  MUFU.TANH R239, R2 ;  /* 0x0000000200ef7308 */ /* 0x0007e20000002400 */
[----:B------:R-:W-:Y:S02]  /*210a0*/  IMAD.MOV.U32 R120, RZ, RZ, R121 ;  /* 0x000000ffff787224 */ /* 0x000fe400078e0079 */
[----:B------:R-:W-:Y:S02]  /*210b0*/  IMAD.MOV.U32 R121, RZ, RZ, R122 ;  /* 0x000000ffff797224 */ /* 0x000fe400078e007a */
[----:B------:R-:W-:Y:S01]  /*210c0*/  IMAD.MOV.U32 R247, RZ, RZ, R113 ;  /* 0x000000fffff77224 */ /* 0x000fe200078e0071 */
[----:B------:R-:W-:Y:S01]  /*210d0*/  MOV R105, R120 ;  /* 0x0000007800697202 */ /* 0x000fe20000000f00 */
[----:B------:R-:W-:Y:S02]  /*210e0*/  IMAD.MOV.U32 R104, RZ, RZ, R112 ;  /* 0x000000ffff687224 */ /* 0x000fe400078e0070 */
[----:B------:R-:W-:Y:S02]  /*210f0*/  IMAD.MOV.U32 R175, RZ, RZ, R152 ;  /* 0x000000ffffaf7224 */ /* 0x000fe400078e0098 */
[----:B---3--:R-:W-:-:S02]  /*21100*/  FMUL.FTZ R2, R19, R0 ;  /* 0x0000000013027220 */ /* 0x008fc40000410000 */
[----:B------:R-:W-:Y:S01]  /*21110*/  HMMA.16816.F32 R16, R8, R30, R64 ;  /* 0x0000001e0810723c */ /* 0x000fe20000001840 */
[----:B-1----:R-:W-:Y:S01]  /*21120*/  IMAD.MOV.U32 R106, RZ, RZ, R121 ;  /* 0x000000ffff6a7224 */ /* 0x002fe200078e0079 */
[----:B------:R1:W-:Y:S01]  /*21130*/  MUFU.TANH R89, R2 ;  /* 0x0000000200597308 */ /* 0x0003e20000002400 */
        /* <DEDUP_REMOVED lines=8> */
[----:B------:R-:W-:Y:S01]  /*211c0*/  LDSM.16.M88.4 R28, [R185+0x2000] ;  /* 0x00200000b91c783b */ /* 0x000fe20000000200 */
[----:B-1----:R-:W-:Y:S01]  /*211d0*/  FMUL.FTZ R2, R32, R0 ;  /* 0x0000000020027220 */ /* 0x002fe20000410000 */
[----:B------:R-:W-:-:S02]  /*211e0*/  IMAD.MOV.U32 R106, RZ, RZ, R114 ;  /* 0x000000ffff6a7224 */ /* 0x000fc400078e0072 */
[----:B------:R1:W3:Y:S01]  /*211f0*/  LDSM.16.M88.4 R44, [R244] ;  /* 0x00000000f42c783b */ /* 0x0002e20000000200 */
[----:B------:R2:W-:Y:S01]  /*21200*/  MUFU.TANH R238, R2 ;  /* 0x0000000200ee7308 */ /* 0x0005e20000002400 */
[----:B------:R-:W-:Y:S01]  /*21210*/  MOV R107, R108 ;  /* 0x0000006c006b7202 */ /* 0x000fe20000000f00 */
[----:B------:R-:W-:Y:S01]  /*21220*/  IMAD.MOV.U32 R114, RZ, RZ, R37 ;  /* 0x000000ffff727224 */ /* 0x000fe200078e0025 */
[----:B------:R-:W-:Y:S01]  /*21230*/  MOV R123, R131 ;  /* 0x00000083007b7202 */ /* 0x000fe20000000f00 */
[----:B------:R-:W-:Y:S01]  /*21240*/  IMAD.MOV.U32 R128, RZ, RZ, R172 ;  /* 0x000000ffff807224 */ /* 0x000fe200078e00ac */
[----:B----4-:R-:W-:Y:S01]  /*21250*/  HMMA.16816.F32 R196, R12, R40, R196 ;  /* 0x000000280cc4723c */ /* 0x010fe200000018c4 */
[----:B--2---:R-:W-:-:S04]  /*21260*/  FMUL.FTZ R2, R33, R0 ;  /* 0x0000000021027220 */ /* 0x004fc80000410000 */
[----:B------:R2:W-:Y:S01]  /*21270*/  MUFU.TANH R65, R2 ;  /* 0x0000000200417308 */ /* 0x0005e20000002400 */
[----:B-1----:R-:W-:Y:S01]  /*21280*/  MOV R244, R246 ;  /* 0x000000f600f47202 */ /* 0x002fe20000000f00 */
[----:B------:R-:W-:Y:S01]  /*21290*/  IMAD.MOV.U32 R246, RZ, RZ, R247 ;  /* 0x000000fffff67224 */ /* 0x000fe200078e00f7 */
[----:B------:R-:W-:Y:S01]  /*212a0*/  MOV R247, R104 ;  /* 0x0000006800f77202 */ /* 0x000fe20000000f00 */
[----:B------:R-:W-:Y:S01]  /*212b0*/  IMAD.MOV.U32 R104, RZ, RZ, R105 ;  /* 0x000000ffff687224 */ /* 0x000fe200078e0069 */
[----:B------:R-:W-:Y:S01]  /*212c0*/  HMMA.16816.F32 R200, R12, R42, R200 ;  /* 0x0000002a0cc8723c */ /* 0x000fe200000018c8 */
[----:B------:R-:W-:Y:S01]  /*212d0*/  MOV R105, R106 ;  /* 0x0000006a00697202 */ /* 0x000fe20000000f00 */
[----:B------:R-:W-:Y:S01]  /*212e0*/  IMAD.MOV.U32 R106, RZ, RZ, R107 ;  /* 0x000000ffff6a7224 */ /* 0x000fe200078e006b */
[----:B------:R-:W-:Y:S01]  /*212f0*/  MOV R122, R123 ;  /* 0x0000007b007a7202 */ /* 0x000fe20000000f00 */
[----:B------:R-:W-:Y:S01]  /*21300*/  IMAD.MOV.U32 R123, RZ, RZ, R128 ;  /* 0x000000ffff7b7224 */ /* 0x000fe200078e0080 */
[----:B------:R-:W-:Y:S01]  /*21310*/  MOV R107, R114 ;  /* 0x00000072006b7202 */ /* 0x000fe20000000f00 */
[----:B------:R-:W-:Y:S01]  /*21320*/  HMMA.16816.F32 R40, R8, R52, R68 ;  /* 0x000000340828723c */ /* 0x000fe20000001844 */
[----:B--2---:R-:W-:-:S04]  /*21330*/  FMUL.FTZ R2, R34, R0 ;  /* 0x0000000022027220 */ /* 0x004fc80000410000 */
[----:B------:R1:W-:Y:S01]  /*21340*/  MUFU.TANH R237, R2 ;  /* 0x0000000200ed7308 */ /* 0x0003e20000002400 */
[----:B------:R-:W-:Y:S01]  /*21350*/  IMAD.MOV.U32 R114, RZ, RZ, R20 ;  /* 0x000000ffff727224 */ /* 0x000fe200078e0014 */
[----:B------:R-:W-:Y:S01]  /*21360*/  MOV R113, R123 ;  /* 0x0000007b00717202 */ /* 0x000fe20000000f00 */
[----:B------:R-:W-:Y:S01]  /*21370*/  IMAD.MOV.U32 R112, RZ, RZ, R122 ;  /* 0x000000ffff707224 */ /* 0x000fe200078e007a */
[----:B------:R-:W-:Y:S01]  /*21380*/  MOV R56, R246 ;  /* 0x000000f600387202 */ /* 0x000fe20000000f00 */
[----:B------:R-:W-:Y:S02]  /*21390*/  IMAD.MOV.U32 R57, RZ, RZ, R247 ;  /* 0x000000ffff397224 */ /* 0x000fe400078e00f7 */
[----:B-1----:R-:W-:Y:S01]  /*213a0*/  FMUL.FTZ R2, R35, R0 ;  /* 0x0000000023027220 */ /* 0x002fe20000410000 */
[----:B------:R-:W-:Y:S01]  /*213b0*/  MOV R58, R112 ;  /* 0x00000070003a7202 */ /* 0x000fe20000000f00 */
[----:B------:R-:W-:Y:S01]  /*213c0*/  IMAD.MOV.U32 R59, RZ, RZ, R113 ;  /* 0x000000ffff3b7224 */ /* 0x000fe200078e0071 */
[----:B------:R-:W-:Y:S01]  /*213d0*/  HMMA.16816.F32 R224, R12, R24, R104 ;  /* 0x000000180ce0723c */ /* 0x000fe20000001868 */
[----:B------:R1:W-:Y:S01]  /*213e0*/  MUFU.TANH R20, R2 ;  /* 0x0000000200147308 */ /* 0x0003e20000002400 */
[----:B------:R-:W-:Y:S01]  /*213f0*/  IMAD.MOV.U32 R174, RZ, RZ, R150 ;  /* 0x000000ffffae7224 */ /* 0x000fe200078e0096 */
[----:B------:R-:W-:Y:S01]  /*21400*/  MOV R175, R149 ;  /* 0x0000009500af7202 */ /* 0x000fe20000000f00 */
[----:B------:R-:W-:Y:S01]  /*21410*/  IMAD.MOV.U32 R173, RZ, RZ, R148 ;  /* 0x000000ffffad7224 */ /* 0x000fe200078e0094 */
[----:B------:R-:W2:Y:S01]  /*21420*/  LDSM.16.M88.4 R32, [R244] ;  /* 0x00000000f420783b */ /* 0x000ea20000000200 */
[----:B-1----:R-:W-:-:S04]  /*21430*/  FMUL.FTZ R2, R16, R0 ;  /* 0x0000000010027220 */ /* 0x002fc80000410000 */
[----:B------:R1:W-:Y:S01]  /*21440*/  MUFU.TANH R236, R2 ;  /* 0x0000000200ec7308 */ /* 0x0003e20000002400 */
[----:B------:R-:W-:Y:S01]  /*21450*/  HMMA.16816.F32 R232, R12, R48, R228 ;  /* 0x000000300ce8723c */ /* 0x000fe200000018e4 */
[----:B------:R-:W-:Y:S01]  /*21460*/  IMAD.MOV.U32 R105, RZ, RZ, R195 ;  /* 0x000000ffff697224 */ /* 0x000fe200078e00c3 */
[----:B------:R-:W-:Y:S01]  /*21470*/  MOV R130, R174 ;  /* 0x000000ae00827202 */ /* 0x000fe20000000f00 */
[----:B------:R-:W-:-:S03]  /*21480*/  IMAD.MOV.U32 R129, RZ, RZ, R173 ;  /* 0x000000ffff817224 */ /* 0x000fc600078e00ad */
[----:B------:R-:W-:Y:S01]  /*21490*/  HMMA.16816.F32 R228, R12, R26, R56 ;  /* 0x0000001a0ce4723c */ /* 0x000fe20000001838 */
[----:B------:R-:W4:Y:S01]  /*214a0*/  LDSM.16.M88.4 R24, [R117] ;  /* 0x000000007518783b */ /* 0x000f220000000200 */
[----:B-1----:R-:W-:Y:S01]  /*214b0*/  FMUL.FTZ R2, R17, R0 ;  /* 0x0000000011027220 */ /* 0x002fe20000410000 */
[----:B------:R-:W-:Y:S01]  /*214c0*/  IMAD.MOV.U32 R131, RZ, RZ, R175 ;  /* 0x000000ffff837224 */ /* 0x000fe200078e00af */
[----:B------:R-:W-:Y:S01]  /*214d0*/  MOV R174, R146 ;  /* 0x0000009200ae7202 */ /* 0x000fe20000000f00 */
[----:B------:R-:W-:Y:S01]  /*214e0*/  IMAD.MOV.U32 R172, RZ, RZ, R147 ;  /* 0x000000ffffac7224 */ /* 0x000fe200078e0093 */
[----:B------:R1:W-:Y:S01]  /*214f0*/  MUFU.TANH R64, R2 ;  /* 0x0000000200407308 */ /* 0x0003e20000002400 */
[----:B------:R-:W-:Y:S01]  /*21500*/  IMAD.MOV.U32 R173, RZ, RZ, R144 ;  /* 0x000000ffffad7224 */ /* 0x000fe200078e0090 */
[----:B------:R-:W-:Y:S01]  /*21510*/  MOV R106, R138 ;  /* 0x0000008a006a7202 */ /* 0x000fe20000000f00 */
[----:B------:R-:W-:Y:S01]  /*21520*/  IMAD.MOV.U32 R128, RZ, RZ, R129 ;  /* 0x000000ffff807224 */ /* 0x000fe200078e0081 */
[----:B------:R-:W-:Y:S01]  /*21530*/  MOV R129, R130 ;  /* 0x0000008200817202 */ /* 0x000fe20000000f00 */
[----:B------:R-:W-:Y:S01]  /*21540*/  IMAD.MOV.U32 R107, RZ, RZ, R137 ;  /* 0x000000ffff6b7224 */ /* 0x000fe200078e0089 */
[----:B------:R-:W4:Y:S01]  /*21550*/  LDSM.16.M88.4 R56, [R185+0x2800] ;  /* 0x00280000b938783b */ /* 0x000f220000000200 */
[----:B-1----:R-:W-:-:S04]  /*21560*/  FMUL.FTZ R2, R18, R0 ;  /* 0x0000000012027220 */ /* 0x002fc80000410000 */
[----:B------:R1:W-:Y:S01]  /*21570*/  MUFU.TANH R195, R2 ;  /* 0x0000000200c37308 */ /* 0x0003e20000002400 */
[----:B------:R-:W-:Y:S02]  /*21580*/  IMAD.MOV.U32 R175, RZ, RZ, R145 ;  /* 0x000000ffffaf7224 */ /* 0x000fe400078e0091 */
[----:B------:R-:W-:Y:S02]  /*21590*/  IMAD.MOV.U32 R130, RZ, RZ, R131 ;  /* 0x000000ffff827224 */ /* 0x000fe400078e0083 */
[----:B------:R-:W-:Y:S01]  /*215a0*/  IMAD.MOV.U32 R131, RZ, RZ, R172 ;  /* 0x000000ffff837224 */ /* 0x000fe200078e00ac */
[----:B------:R-:W-:Y:S01]  /*215b0*/  MOV R172, R173 ;  /* 0x000000ad00ac7202 */ /* 0x000fe20000000f00 */
[----:B-1----:R-:W-:Y:S02]  /*215c0*/  FMUL.FTZ R2, R19, R0 ;  /* 0x0000000013027220 */ /* 0x002fe40000410000 */
[----:B------:R-:W-:Y:S01]  /*215d0*/  HMMA.16816.F32 R16, R8, R54, R76 ;  /* 0x000000360810723c */ /* 0x000fe2000000184c */
[----:B------:R-:W-:Y:S01]  /*215e0*/  IMAD.MOV.U32 R173, RZ, RZ, R174 ;  /* 0x000000ffffad7224 */ /* 0x000fe200078e00ae */
[----:B------:R1:W-:Y:S01]  /*215f0*/  MUFU.TANH R66, R2 ;  /* 0x0000000200427308 */ /* 0x0003e20000002400 */
[----:B------:R-:W-:Y:S01]  /*21600*/  IMAD.MOV.U32 R174, RZ, RZ, R175 ;  /* 0x000000ffffae7224 */ /* 0x000fe200078e00af */
[----:B------:R-:W-:Y:S01]  /*21610*/  MOV R175, R143 ;  /* 0x0000008f00af7202 */ /* 0x000fe20000000f00 */
[----:B------:R-:W-:Y:S01]  /*21620*/  IMAD.MOV.U32 R176, RZ, RZ, R177 ;  /* 0x000000ffffb07224 */ /* 0x000fe200078e00b1 */
[----:B---3--:R-:W-:Y:S01]  /*21630*/  HMMA.16816.F32 R128, R12, R44, R128 ;  /* 0x0000002c0c80723c */ /* 0x008fe20000001880 */
        /* <DEDUP_REMOVED lines=10> */
[----:B------:R-:W-:Y:S01]  /*216e0*/  LDSM.16.M88.4 R52, [R185+0x3000] ;  /* 0x00300000b934783b */ /* 0x000fe20000000200 */
[----:B-1----:R-:W-:-:S04]  /*216f0*/  FMUL.FTZ R2, R40, R0 ;  /* 0x0000000028027220 */ /* 0x002fc80000410000 */
[----:B------:R1:W-:Y:S01]  /*21700*/  MUFU.TANH R138, R2 ;  /* 0x00000002008a7308 */ /* 0x0003e20000002400 */
[----:B------:R-:W-:Y:S01]  /*21710*/  HMMA.16816.F32 R172, R12, R46, R172 ;  /* 0x0000002e0cac723c */ /* 0x000fe200000018ac */
[----:B-1----:R-:W-:-:S06]  /*21720*/  FMUL.FTZ R2, R41, R0 ;  /* 0x0000000029027220 */ /* 0x002fcc0000410000 */
[----:B------:R1:W-:Y:S01]  /*21730*/  MUFU.TANH R67, R2 ;  /* 0x0000000200437308 */ /* 0x0003e20000002400 */
[----:B------:R-:W-:Y:S01]  /*21740*/  HMMA.16816.F32 R44, R8, R28, R72 ;  /* 0x0000001c082c723c */ /* 0x000fe20000001848 */
[----:B------:R-:W-:Y:S01]  /*21750*/  IMAD.MOV.U32 R177, RZ, RZ, R178 ;  /* 0x000000ffffb17224 */ /* 0x000fe200078e00b2 */
[----:B------:R-:W-:Y:S01]  /*21760*/  MOV R178, R179 ;  /* 0x000000b300b27202 */ /* 0x000fe20000000f00 */
[----:B-1----:R-:W-:-:S04]  /*21770*/  FMUL.FTZ R2, R42, R0 ;  /* 0x000000002a027220 */ /* 0x002fc80000410000 */
[----:B------:R1:W-:Y:S01]  /*21780*/  MUFU.TANH R137, R2 ;  /* 0x0000000200897308 */ /* 0x0003e20000002400 */
[----:B------:R-:W-:Y:S01]  /*21790*/  IMAD.MOV.U32 R179, RZ, RZ, R155 ;  /* 0x000000ffffb37224 */ /* 0x000fe200078e009b */
[----:B------:R-:W-:Y:S01]  /*217a0*/  MOV R114, R251 ;  /* 0x000000fb00727202 */ /* 0x000fe20000000f00 */
[----:B------:R-:W-:Y:S02]  /*217b0*/  IMAD.MOV.U32 R115, RZ, RZ, R249 ;  /* 0x000000ffff737224 */ /* 0x000fe400078e00f9 */
[----:B------:R-:W-:Y:S01]  /*217c0*/  IMAD.MOV.U32 R103, RZ, RZ, R38 ;  /* 0x000000ffff677224 */ /* 0x000fe200078e0026 */
[C---:B--2---:R-:W-:Y:S01]  /*217d0*/  HMMA.16816.F32 R120, R12.reuse, R32, R120 ;  /* 0x000000200c78723c */ /* 0x044fe20000001878 */
[----:B------:R2:W5:Y:S04]  /*217e0*/  LDL.LU R155, [R1+0x1c4] ;  /* 0x0001c400019b7983 */ /* 0x0005680000300800 */
[----:B------:R2:W5:Y:S01]  /*217f0*/  LDL.LU R154, [R1+0x1c0] ;  /* 0x0001c000019a7983 */ /* 0x0005620000300800 */
[-C--:B-1----:R-:W-:Y:S01]  /*21800*/  FMUL.FTZ R2, R43, R0.reuse ;  /* 0x000000002b027220 */ /* 0x082fe20000410000 */
[C---:B------:R-:W-:Y:S02]  /*21810*/  HMMA.16816.F32 R176, R12.reuse, R50, R176 ;  /* 0x000000320cb0723c */ /* 0x040fe400000018b0 */
[----:B------:R-:W1:Y:S01]  /*21820*/  LDSM.16.M88.4 R40, [R185+0x4000] ;  /* 0x00400000b928783b */ /* 0x000e620000000200 */
[----:B------:R3:W2:Y:S03]  /*21830*/  MUFU.TANH R68, R2 ;  /* 0x0000000200447308 */ /* 0x0006a60000002400 */
[----:B------:R-:W1:Y:S01]  /*21840*/  LDSM.16.M88.4 R48, [R185+0x3800] ;  /* 0x00380000b930783b */ /* 0x000e620000000200 */
[C---:B------:R-:W-:Y:S03]  /*21850*/  HMMA.16816.F32 R112, R12.reuse, R34, R112 ;  /* 0x000000220c70723c */ /* 0x040fe60000001870 */
[----:B------:R-:W-:Y:S03]  /*21860*/  LDSM.16.M88.4 R32, [R185+0x4800] ;  /* 0x00480000b920783b */ /* 0x000fe60000000200 */
[C---:B----4-:R-:W-:Y:S01]  /*21870*/  HMMA.16816.F32 R104, R12.reuse, R24, R104 ;  /* 0x000000180c68723c */ /* 0x050fe20000001868 */
[----:B------:R4:W5:Y:S04]  /*21880*/  LDL.LU R153, [R1+0x1bc] ;  /* 0x0001bc0001997983 */ /* 0x0009680000300800 */
[----:B------:R4:W5:Y:S01]  /*21890*/  LDL.LU R152, [R1+0x1b8] ;  /* 0x0001b80001987983 */ /* 0x0009620000300800 */
[-C--:B---3--:R-:W-:Y:S01]  /*218a0*/  FMUL.FTZ R2, R16, R0.reuse ;  /* 0x0000000010027220 */ /* 0x088fe20000410000 */
[----:B------:R-:W-:Y:S02]  /*218b0*/  HMMA.16816.F32 R100, R12, R26, R100 ;  /* 0x0000001a0c64723c */ /* 0x000fe40000001864 */
[----:B------:R-:W3:Y:S01]  /*218c0*/  LDSM.16.M88.4 R24, [R185+0x5000] ;  /* 0x00500000b918783b */ /* 0x000ee20000000200 */
[----:B------:R2:W-:Y:S03]  /*218d0*/  MUFU.TANH R136, R2 ;  /* 0x0000000200887308 */ /* 0x0005e60000002400 */
[----:B------:R4:W5:Y:S01]  /*218e0*/  LDL.LU R151, [R1+0x1b4] ;  /* 0x0001b40001977983 */ /* 0x0009620000300800 */
[----:B------:R-:W-:Y:S03]  /*218f0*/  HMMA.16816.F32 R12, R8, R30, R92 ;  /* 0x0000001e080c723c */ /* 0x000fe6000000185c */
[----:B------:R4:W5:Y:S01]  /*21900*/  LDL.LU R150, [R1+0x1b0] ;  /* 0x0001b00001967983 */ /* 0x0009620000300800 */
[----:B--2---:R-:W-:-:S02]  /*21910*/  FMUL.FTZ R2, R17, R0 ;  /* 0x0000000011027220 */ /* 0x004fc40000410000 */
[C---:B------:R-:W-:Y:S01]  /*21920*/  HMMA.16816.F32 R28, R8.reuse, R56, R216 ;  /* 0x00000038081c723c */ /* 0x040fe200000018d8 */
[----:B------:R4:W5:Y:S01]  /*21930*/  LDL.LU R149, [R1+0x1ac] ;  /* 0x0001ac0001957983 */ /* 0x0009620000300800 */
[----:B------:R2:W4:Y:S03]  /*21940*/  MUFU.TANH R38, R2 ;  /* 0x0000000200267308 */ /* 0x0005260000002400 */
[----:B------:R3:W5:Y:S02]  /*21950*/  LDL.LU R148, [R1+0x1a8] ;  /* 0x0001a80001947983 */ /* 0x0007640000300800 */
[----:B------:R-:W-:Y:S01]  /*21960*/  IMAD.MOV.U32 R219, RZ, RZ, R116 ;  /* 0x000000ffffdb7224 */ /* 0x000fe200078e0074 */
[----:B------:R-:W-:Y:S01]  /*21970*/  MOV R216, R68 ;  /* 0x0000004400d87202 */ /* 0x000fe20000000f00 */
[C---:B-1----:R-:W-:Y:S06]  /*21980*/  HMMA.16816.F32 R76, R8.reuse, R40, R212 ;  /* 0x00000028084c723c */ /* 0x042fec00000018d4 */
[----:B------:R-:W-:Y:S01]  /*21990*/  HMMA.16816.F32 R72, R8, R58, R80 ;  /* 0x0000003a0848723c */ /* 0x000fe20000001850 */
[----:B------:R-:W1:Y:S01]  /*219a0*/  LDSM.16.M88.4 R56, [R185+0x6800] ;  /* 0x00680000b938783b */ /* 0x000e620000000200 */
[----:B--2---:R-:W-:-:S04]  /*219b0*/  FMUL.FTZ R2, R18, R0 ;  /* 0x0000000012027220 */ /* 0x004fc80000410000 */
[----:B------:R-:W-:Y:S01]  /*219c0*/  HMMA.16816.F32 R92, R8, R54, R204 ;  /* 0x00000036085c723c */ /* 0x000fe200000018cc */
[----:B------:R-:W-:-:S05]  /*219d0*/  MOV R218, R64 ;  /* 0x0000004000da7202 */ /* 0x000fca0000000f00 */
[C---:B------:R-:W-:Y:S01]  /*219e0*/  HMMA.16816.F32 R96, R8.reuse, R52, R96 ;  /* 0x000000340860723c */ /* 0x040fe20000001860 */
[----:B------:R2:W4:Y:S01]  /*219f0*/  MUFU.TANH R133, R2 ;  /* 0x0000000200857308 */ /* 0x0005220000002400 */
[----:B------:R-:W-:Y:S01]  /*21a00*/  IMAD.MOV.U32 R217, RZ, RZ, R88 ;  /* 0x000000ffffd97224 */ /* 0x000fe200078e0058 */
[----:B------:R1:W5:Y:S03]  /*21a10*/  LDL.LU R147, [R1+0x1a4] ;  /* 0x0001a40001937983 */ /* 0x0003660000300800 */
[C---:B------:R-:W-:Y:S01]  /*21a20*/  HMMA.16816.F32 R68, R8.reuse, R42, R60 ;  /* 0x0000002a0844723c */ /* 0x040fe2000000183c */
[----:B------:R-:W-:Y:S05]  /*21a30*/  LDSM.16.M88.4 R40, [R185+0x6000] ;  /* 0x00600000b928783b */ /* 0x000fea0000000200 */
[----:B------:R-:W-:Y:S01]  /*21a40*/  HMMA.16816.F32 R80, R8, R50, R124 ;  /* 0x000000320850723c */ /* 0x000fe2000000187c */
[----:B------:R-:W-:Y:S01]  /*21a50*/  MOV R205, R67 ;  /* 0x0000004300cd7202 */ /* 0x000fe20000000f00 */
[----:B------:R-:W-:-:S04]  /*21a60*/  IMAD.MOV.U32 R204, RZ, RZ, R66 ;  /* 0x000000ffffcc7224 */ /* 0x000fc800078e0042 */
[C---:B------:R-:W-:Y:S01]  /*21a70*/  HMMA.16816.F32 R84, R8.reuse, R48, R84 ;  /* 0x000000300854723c */ /* 0x040fe20000001854 */
[----:B--2---:R-:W-:Y:S01]  /*21a80*/  FMUL.FTZ R2, R19, R0 ;  /* 0x0000000013027220 */ /* 0x004fe20000410000 */
[----:B------:R-:W-:Y:S01]  /*21a90*/  IMAD.MOV.U32 R124, RZ, RZ, R109 ;  /* 0x000000ffff7c7224 */ /* 0x000fe200078e006d */
[----:B------:R-:W-:Y:S01]  /*21aa0*/  MOV R125, R91 ;  /* 0x0000005b007d7202 */ /* 0x000fe20000000f00 */
[----:B------:R-:W-:Y:S01]  /*21ab0*/  LDSM.16.M88.4 R16, [R185+0x5800] ;  /* 0x00580000b910783b */ /* 0x000fe20000000200 */
[----:B------:R2:W-:Y:S01]  /*21ac0*/  MUFU.TANH R251, R2 ;  /* 0x0000000200fb7308 */ /* 0x0005e20000002400 */
[----:B------:R-:W-:Y:S01]  /*21ad0*/  MOV R127, R65 ;  /* 0x00000041007f7202 */ /* 0x000fe20000000f00 */
[----:B------:R-:W-:Y:S01]  /*21ae0*/  IMAD.MOV.U32 R126, RZ, RZ, R89 ;  /* 0x000000ffff7e7224 */ /* 0x000fe200078e0059 */
[----:B---3--:R-:W-:Y:S01]  /*21af0*/  HMMA.16816.F32 R52, R8, R24, R196 ;  /* 0x000000180834723c */ /* 0x008fe200000018c4 */
[----:B------:R-:W3:Y:S01]  /*21b00*/  LDSM.16.M88.4 R48, [R185+0x7000] ;  /* 0x00700000b930783b */ /* 0x000ee20000000200 */
[----:B------:R-:W-:Y:S01]  /*21b10*/  IMAD.MOV.U32 R212, RZ, RZ, R39 ;  /* 0x000000ffffd47224 */ /* 0x000fe200078e0027 */
[----:B------:R-:W-:-:S02]  /*21b20*/  MOV R213, R216 ;  /* 0x000000d800d57202 */ /* 0x000fc40000000f00 */
[----:B------:R3:W5:Y:S01]  /*21b30*/  LDL.LU R146, [R1+0x1a0] ;  /* 0x0001a00001927983 */ /* 0x0007620000300800 */
[-C--:B--2---:R-:W-:Y:S01]  /*21b40*/  FMUL.FTZ R2, R44, R0.reuse ;  /* 0x000000002c027220 */ /* 0x084fe20000410000 */
[C---:B------:R-:W-:Y:S06]  /*21b50*/  HMMA.16816.F32 R64, R8.reuse, R32, R208 ;  /* 0x000000200840723c */ /* 0x040fec00000018d0 */
[C---:B------:R-:W-:Y:S01]  /*21b60*/  HMMA.16816.F32 R60, R8.reuse, R34, R220 ;  /* 0x00000022083c723c */ /* 0x040fe200000018dc */
[----:B------:R2:W4:Y:S05]  /*21b70*/  MUFU.TANH R119, R2 ;  /* 0x0000000200777308 */ /* 0x00052a0000002400 */
[C---:B-1----:R-:W-:Y:S06]  /*21b80*/  HMMA.16816.F32 R172, R8.reuse, R58, R172 ;  /* 0x0000003a08ac723c */ /* 0x042fec00000018ac */
[----:B---3--:R-:W-:Y:S01]  /*21b90*/  HMMA.16816.F32 R120, R8, R48, R120 ;  /* 0x000000300878723c */ /* 0x008fe20000001878 */
[----:B--2---:R-:W-:-:S05]  /*21ba0*/  FMUL.FTZ R2, R45, R0 ;  /* 0x000000002d027220 */ /* 0x004fca0000410000 */
[C---:B------:R-:W-:Y:S01]  /*21bb0*/  HMMA.16816.F32 R112, R8.reuse, R50, R112 ;  /* 0x000000320870723c */ /* 0x040fe20000001870 */
[----:B------:R1:W-:Y:S01]  /*21bc0*/  MUFU.TANH R249, R2 ;  /* 0x0000000200f97308 */ /* 0x0003e20000002400 */
[----:B------:R-:W-:Y:S01]  /*21bd0*/  ISETP.GE.AND P2, PT, R124, 0x3, PT ;  /* 0x000000037c00780c */ /* 0x000fe20003f46270 */
[----:B------:R-:W-:Y:S01]  /*21be0*/  IMAD.MOV.U32 R214, RZ, RZ, R205 ;  /* 0x000000ffffd67224 */ /* 0x000fe200078e00cd */
[----:B----4-:R-:W-:Y:S01]  /*21bf0*/  MOV R216, R38 ;  /* 0x0000002600d87202 */ /* 0x010fe20000000f00 */
[----:B------:R2:W5:Y:S01]  /*21c00*/  LDL.LU R145, [R1+0x19c] ;  /* 0x00019c0001917983 */ /* 0x0005620000300800 */
[----:B-1----:R-:W-:Y:S01]  /*21c10*/  FMUL.FTZ R2, R46, R0 ;  /* 0x000000002e027220 */ /* 0x002fe20000410000 */
[----:B------:R-:W-:Y:S01]  /*21c20*/  MOV R223, R36 ;  /* 0x0000002400df7202 */ /* 0x000fe20000000f00 */
[----:B------:R-:W-:Y:S01]  /*21c30*/  HMMA.16816.F32 R32, R8, R16, R232 ;  /* 0x000000100820723c */ /* 0x000fe200000018e8 */
[----:B------:R-:W-:Y:S01]  /*21c40*/  MOV R209, R4 ;  /* 0x0000000400d17202 */ /* 0x000fe20000000f00 */
[----:B------:R1:W3:Y:S01]  /*21c50*/  MUFU.TANH R117, R2 ;  /* 0x0000000200757308 */ /* 0x0002e20000002400 */
[----:B------:R-:W-:-:S02]  /*21c60*/  IMAD.MOV.U32 R208, RZ, RZ, R3 ;  /* 0x000000ffffd07224 */ /* 0x000fc400078e0003 */
[----:B------:R-:W-:Y:S01]  /*21c70*/  IMAD.MOV.U32 R210, RZ, RZ, R6 ;  /* 0x000000ffffd27224 */ /* 0x000fe200078e0006 */
[----:B------:R-:W-:Y:S01]  /*21c80*/  MOV R124, R204 ;  /* 0x000000cc007c7202 */ /* 0x000fe20000000f00 */
[----:B------:R-:W-:Y:S02]  /*21c90*/  IMAD.MOV.U32 R205, RZ, RZ, R21 ;  /* 0x000000ffffcd7224 */ /* 0x000fe400078e0015 */
[-C--:B------:R-:W-:Y:S01]  /*21ca0*/  FMUL.FTZ R39, R62, R0.reuse ;  /* 0x000000003e277220 */ /* 0x080fe20000410000 */
[-C--:B------:R-:W-:Y:S01]  /*21cb0*/  FMUL.FTZ R38, R60, R0.reuse ;  /* 0x000000003c267220 */ /* 0x080fe20000410000 */
[-C--:B------:R-:W-:Y:S01]  /*21cc0*/  FMUL.FTZ R59, R83, R0.reuse ;  /* 0x00000000533b7220 */ /* 0x080fe20000410000 */
[-C--:B------:R-:W-:Y:S01]  /*21cd0*/  FMUL.FTZ R48, R52, R0.reuse ;  /* 0x0000000034307220 */ /* 0x080fe20000410000 */
[-C--:B------:R-:W-:Y:S01]  /*21ce0*/  FMUL.FTZ R49, R54, R0.reuse ;  /* 0x0000000036317220 */ /* 0x080fe20000410000 */
[----:B------:R2:W5:Y:S01]  /*21cf0*/  LDL.LU R144, [R1+0x198] ;  /* 0x0001980001907983 */ /* 0x0005620000300800 */
[-C--:B-1----:R-:W-:Y:S01]  /*21d00*/  FMUL.FTZ R2, R47, R0.reuse ;  /* 0x000000002f027220 */ /* 0x082fe20000410000 */
[-C--:B------:R-:W-:Y:S01]  /*21d10*/  FMUL.FTZ R36, R66, R0.reuse ;  /* 0x0000000042247220 */ /* 0x080fe20000410000 */
[C---:B------:R-:W-:Y:S01]  /*21d20*/  HMMA.16816.F32 R16, R8.reuse, R18, R176 ;  /* 0x000000120810723c */ /* 0x040fe200000018b0 */
[-C--:B------:R-:W-:Y:S01]  /*21d30*/  FMUL.FTZ R4, R87, R0.reuse ;  /* 0x0000000057047220 */ /* 0x080fe20000410000 */
[----:B------:R1:W-:Y:S01]  /*21d40*/  MUFU.TANH R248, R2 ;  /* 0x0000000200f87308 */ /* 0x0003e20000002400 */
[-C--:B------:R-:W-:Y:S01]  /*21d50*/  FMUL.FTZ R3, R80, R0.reuse ;  /* 0x0000000050037220 */ /* 0x080fe20000410000 */
[----:B------:R-:W-:Y:S01]  /*21d60*/  FMUL.FTZ R6, R82, R0 ;  /* 0x0000000052067220 */ /* 0x000fe20000410000 */
[----:B------:R-:W-:Y:S01]  /*21d70*/  MOV R204, R20 ;  /* 0x0000001400cc7202 */ /* 0x000fe20000000f00 */
[-C--:B------:R-:W-:Y:S01]  /*21d80*/  FMUL.FTZ R21, R68, R0.reuse ;  /* 0x0000000044157220 */ /* 0x080fe20000410000 */
[-C--:B------:R-:W-:Y:S01]  /*21d90*/  FMUL.FTZ R60, R61, R0.reuse ;  /* 0x000000003d3c7220 */ /* 0x080fe20000410000 */
[----:B------:R2:W5:Y:S01]  /*21da0*/  LDL.LU R143, [R1+0x194] ;  /* 0x00019400018f7983 */ /* 0x0005620000300800 */
[-C--:B-1----:R-:W-:Y:S01]  /*21db0*/  FMUL.FTZ R2, R12, R0.reuse ;  /* 0x000000000c027220 */ /* 0x082fe20000410000 */
[-C--:B------:R-:W-:Y:S01]  /*21dc0*/  FMUL.FTZ R66, R53, R0.reuse ;  /* 0x0000000035427220 */ /* 0x080fe20000410000 */
[----:B------:R-:W-:Y:S01]  /*21dd0*/  HMMA.16816.F32 R44, R8, R26, R200 ;  /* 0x0000001a082c723c */ /* 0x000fe200000018c8 */
[-C--:B------:R-:W-:Y:S01]  /*21de0*/  FMUL.FTZ R87, R33, R0.reuse ;  /* 0x0000000021577220 */ /* 0x080fe20000410000 */
[----:B------:R1:W4:Y:S01]  /*21df0*/  MUFU.TANH R116, R2 ;  /* 0x0000000200747308 */ /* 0x0003220000002400 */
[----:B------:R-:W-:Y:S01]  /*21e00*/  IMAD.MOV.U32 R53, RZ, RZ, R127 ;  /* 0x000000ffff357224 */ /* 0x000fe200078e007f */
[----:B------:R-:W3:Y:S09]  /*21e10*/  LDSM.16.M88.4 R24, [R185+0x7800] ;  /* 0x00780000b918783b */ /* 0x000ef20000000200 */
[-C--:B------:R-:W-:Y:S01]  /*21e20*/  FMUL.FTZ R33, R16, R0.reuse ;  /* 0x0000000010217220 */ /* 0x080fe20000410000 */
[-C--:B------:R-:W-:Y:S01]  /*21e30*/  FMUL.FTZ R20, R84, R0.reuse ;  /* 0x0000000054147220 */ /* 0x080fe20000410000 */
[-C--:B------:R-:W-:Y:S01]  /*21e40*/  FMUL.FTZ R80, R55, R0.reuse ;  /* 0x0000000037507220 */ /* 0x080fe20000410000 */
[----:B------:R2:W5:Y:S01]  /*21e50*/  LDL.LU R142, [R1+0x190] ;  /* 0x00019000018e7983 */ /* 0x0005620000300800 */
[-C--:B-1----:R-:W-:Y:S01]  /*21e60*/  FMUL.FTZ R2, R13, R0.reuse ;  /* 0x000000000d027220 */ /* 0x082fe20000410000 */
[----:B------:R-:W1:Y:S01]  /*21e70*/  S2R R127, SR_TID.X ;  /* 0x00000000007f7919 */ /* 0x000e620000002100 */
[-C--:B------:R-:W-:Y:S01]  /*21e80*/  FMUL.FTZ R34, R34, R0.reuse ;  /* 0x0000000022227220 */ /* 0x080fe20000410000 */
[----:B------:R-:W-:Y:S01]  /*21e90*/  IMAD.MOV.U32 R232, RZ, RZ, R214 ;  /* 0x000000ffffe87224 */ /* 0x000fe200078e00d6 */
[----:B------:R4:W-:Y:S01]  /*21ea0*/  MUFU.TANH R247, R2 ;  /* 0x0000000200f77308 */ /* 0x0009e20000002400 */
[----:B------:R-:W-:Y:S01]  /*21eb0*/  IMAD.SHL.U32 R16, R223, 0x100, RZ ;  /* 0x00000100df107824 */ /* 0x000fe200078e00ff */
[----:B------:R2:W5:Y:S01]  /*21ec0*/  LDL.LU R141, [R1+0x18c] ;  /* 0x00018c00018d7983 */ /* 0x0005620000300800 */
[-C--:B------:R-:W-:Y:S01]  /*21ed0*/  FMUL.FTZ R44, R44, R0.reuse ;  /* 0x000000002c2c7220 */ /* 0x080fe20000410000 */
[----:B------:R-:W-:Y:S01]  /*21ee0*/  FMUL.FTZ R46, R46, R0 ;  /* 0x000000002e2e7220 */ /* 0x000fe20000410000 */
[----:B------:R-:W-:Y:S01]  /*21ef0*/  MOV R235, R205 ;  /* 0x000000cd00eb7202 */ /* 0x000fe20000000f00 */
[----:B------:R2:W5:Y:S01]  /*21f00*/  LDL.LU R140, [R1+0x188] ;  /* 0x00018800018c7983 */ /* 0x0005620000300800 */
[----:B------:R-:W-:-:S02]  /*21f10*/  MOV R54, R218 ;  /* 0x000000da00367202 */ /* 0x000fc40000000f00 */
[----:B------:R-:W-:Y:S01]  /*21f20*/  MOV R233, R213 ;  /* 0x000000d500e97202 */ /* 0x000fe20000000f00 */
[----:B------:R-:W-:Y:S02]  /*21f30*/  IMAD.MOV.U32 R234, RZ, RZ, R216 ;  /* 0x000000ffffea7224 */ /* 0x000fe400078e00d8 */
[-C--:B------:R-:W-:Y:S01]  /*21f40*/  FMUL.FTZ R65, R65, R0.reuse ;  /* 0x0000000041417220 */ /* 0x080fe20000410000 */
[-C--:B------:R-:W-:Y:S01]  /*21f50*/  FMUL.FTZ R79, R79, R0.reuse ;  /* 0x000000004f4f7220 */ /* 0x080fe20000410000 */
[-C--:B------:R-:W-:Y:S01]  /*21f60*/  FMUL.FTZ R67, R67, R0.reuse ;  /* 0x0000000043437220 */ /* 0x080fe20000410000 */
[-C--:B------:R-:W-:Y:S01]  /*21f70*/  FMUL.FTZ R77, R77, R0.reuse ;  /* 0x000000004d4d7220 */ /* 0x080fe20000410000 */
[-C--:B------:R-:W-:Y:S01]  /*21f80*/  FMUL.FTZ R113, R113, R0.reuse ;  /* 0x0000000071717220 */ /* 0x080fe20000410000 */
[-C--:B------:R-:W-:Y:S01]  /*21f90*/  FMUL.FTZ R121, R121, R0.reuse ;  /* 0x0000000079797220 */ /* 0x080fe20000410000 */
[-C--:B----4-:R-:W-:Y:S01]  /*21fa0*/  FMUL.FTZ R2, R14, R0.reuse ;  /* 0x000000000e027220 */ /* 0x090fe20000410000 */
[-C--:B------:R-:W-:Y:S01]  /*21fb0*/  FMUL.FTZ R123, R123, R0.reuse ;  /* 0x000000007b7b7220 */ /* 0x080fe20000410000 */
[-C--:B------:R-:W-:Y:S01]  /*21fc0*/  FMUL.FTZ R175, R175, R0.reuse ;  /* 0x00000000afaf7220 */ /* 0x080fe20000410000 */
[-C--:B------:R-:W-:Y:S01]  /*21fd0*/  FMUL.FTZ R173, R173, R0.reuse ;  /* 0x00000000adad7220 */ /* 0x080fe20000410000 */
[----:B------:R4:W2:Y:S01]  /*21fe0*/  MUFU.TANH R109, R2 ;  /* 0x00000002006d7308 */ /* 0x0008a20000002400 */
[----:B---3--:R-:W-:Y:S01]  /*21ff0*/  HMMA.16816.F32 R104, R8, R24, R104 ;  /* 0x000000180868723c */ /* 0x008fe20000001868 */
[----:B------:R3:W5:Y:S01]  /*22000*/  LDL.LU R118, [R1+0x184] ;  /* 0x0001840001767983 */ /* 0x0007620000300800 */
[----:B------:R-:W-:Y:S01]  /*22010*/  FMUL.FTZ R115, R115, R0 ;  /* 0x0000000073737220 */ /* 0x000fe20000410000 */
[----:B------:R-:W-:-:S04]  /*22020*/  DEPBAR.LE SB0, 0x0 ;  /* 0x000080000000791a */ /* 0x000fc80000000000 */
[-C--:B----4-:R-:W-:Y:S01]  /*22030*/  FMUL.FTZ R2, R15, R0.reuse ;  /* 0x000000000f027220 */ /* 0x090fe20000410000 */
[----:B-1----:R-:W-:Y:S01]  /*22040*/  SHF.L.U32 R127, R127, 0x1, RZ ;  /* 0x000000017f7f7819 */ /* 0x002fe200000006ff */
[C---:B------:R-:W-:Y:S01]  /*22050*/  HMMA.16816.F32 R100, R8.reuse, R26, R100 ;  /* 0x0000001a0864723c */ /* 0x040fe20000001864 */
[-C--:B------:R-:W-:Y:S01]  /*22060*/  FMUL.FTZ R24, R70, R0.reuse ;  /* 0x0000000046187220 */ /* 0x080fe20000410000 */
[----:B------:R1:W-:Y:S01]  /*22070*/  MUFU.TANH R246, R2 ;  /* 0x0000000200f67308 */ /* 0x0003e20000002400 */
[----:B------:R3:W5:Y:S03]  /*22080*/  LDL.LU R108, [R1+0x180] ;  /* 0x00018000016c7983 */ /* 0x0007660000300800 */
[----:B------:R-:W-:Y:S01]  /*22090*/  HMMA.16816.F32 R12, R8, R40, R224 ;  /* 0x00000028080c723c */ /* 0x000fe200000018e0 */
[----:B------:R-:W-:Y:S01]  /*220a0*/  LOP3.LUT R127, R127, 0x6, RZ, 0xc0, !PT ;  /* 0x000000067f7f7812 */ /* 0x000fe200078ec0ff */
[----:B------:R3:W5:Y:S01]  /*220b0*/  LDL.LU R37, [R1+0x17c] ;  /* 0x00017c0001257983 */ /* 0x0007620000300800 */
[----:B-1----:R-:W-:-:S04]  /*220c0*/  FMUL.FTZ R2, R28, R0 ;  /* 0x000000001c027220 */ /* 0x002fc80000410000 */
[----:B------:R1:W4:Y:S02]  /*220d0*/  MUFU.TANH R91, R2 ;  /* 0x00000002005b7308 */ /* 0x0003240000002400 */
[----:B-1----:R-:W-:-:S06]  /*220e0*/  FMUL.FTZ R2, R29, R0 ;  /* 0x000000001d027220 */ /* 0x002fcc0000410000 */
[----:B------:R1:W-:Y:S02]  /*220f0*/  MUFU.TANH R244, R2 ;  /* 0x0000000200f47308 */ /* 0x0003e40000002400 */
[----:B-1----:R-:W-:-:S06]  /*22100*/  FMUL.FTZ R2, R30, R0 ;  /* 0x000000001e027220 */ /* 0x002fcc0000410000 */
[----:B------:R1:W3:Y:S02]  /*22110*/  MUFU.TANH R89, R2 ;  /* 0x0000000200597308 */ /* 0x0002e40000002400 */
[----:B-1----:R-:W-:-:S06]  /*22120*/  FMUL.FTZ R2, R31, R0 ;  /* 0x000000001f027220 */ /* 0x002fcc0000410000 */
[----:B------:R1:W-:Y:S01]  /*22130*/  MUFU.TANH R215, R2 ;  /* 0x0000000200d77308 */ /* 0x0003e20000002400 */
[----:B------:R-:W-:Y:S01]  /*22140*/  HMMA.16816.F32 R28, R8, R42, R228 ;  /* 0x0000002a081c723c */ /* 0x000fe200000018e4 */
[----:B-1----:R-:W-:-:S06]  /*22150*/  FMUL.FTZ R2, R72, R0 ;  /* 0x0000000048027220 */ /* 0x002fcc0000410000 */
[----:B------:R1:W3:Y:S01]  /*22160*/  MUFU.TANH R88, R2 ;  /* 0x0000000200587308 */ /* 0x0002e20000002400 */
[----:B------:R-:W-:Y:S01]  /*22170*/  HMMA.16816.F32 R40, R8, R56, R128 ;  /* 0x000000380828723c */ /* 0x000fe20000001880 */
[----:B-1----:R-:W-:-:S06]  /*22180*/  FMUL.FTZ R2, R73, R0 ;  /* 0x0000000049027220 */ /* 0x002fcc0000410000 */
[----:B------:R1:W-:Y:S02]  /*22190*/  MUFU.TANH R211, R2 ;  /* 0x0000000200d37308 */ /* 0x0003e40000002400 */
[----:B-1----:R-:W-:-:S06]  /*221a0*/  FMUL.FTZ R2, R74, R0 ;  /* 0x000000004a027220 */ /* 0x002fcc0000410000 */
[----:B------:R1:W3:Y:S02]  /*221b0*/  MUFU.TANH R73, R2 ;  /* 0x0000000200497308 */ /* 0x0002e40000002400 */
[----:B-1----:R-:W-:-:S06]  /*221c0*/  FMUL.FTZ R2, R75, R0 ;  /* 0x000000004b027220 */ /* 0x002fcc0000410000 */
[----:B------:R1:W-:Y:S01]  /*221d0*/  MUFU.TANH R207, R2 ;  /* 0x0000000200cf7308 */ /* 0x0003e20000002400 */
[-C--:B------:R-:W-:Y:S01]  /*221e0*/  FMUL.FTZ R179, R29, R0.reuse ;  /* 0x000000001db37220 */ /* 0x080fe20000410000 */
[-C--:B------:R-:W-:Y:S01]  /*221f0*/  FMUL.FTZ R29, R40, R0.reuse ;  /* 0x00000000281d7220 */ /* 0x080fe20000410000 */
[----:B-1----:R-:W-:-:S05]  /*22200*/  FMUL.FTZ R2, R96, R0 ;  /* 0x0000000060027220 */ /* 0x002fca0000410000 */
[----:B------:R1:W3:Y:S01]  /*22210*/  MUFU.TANH R72, R2 ;  /* 0x0000000200487308 */ /* 0x0002e20000002400 */
[-C--:B------:R-:W-:Y:S01]  /*22220*/  FMUL.FTZ R40, R43, R0.reuse ;  /* 0x000000002b287220 */ /* 0x080fe20000410000 */
[----:B------:R-:W-:Y:S02]  /*22230*/  MOV R43, R219 ;  /* 0x000000db002b7202 */ /* 0x000fe40000000f00 */
[----:B------:R-:W2:Y:S01]  /*22240*/  S2R R219, SR_TID.X ;  /* 0x0000000000db7919 */ /* 0x000ea20000002100 */
[----:B-1----:R-:W-:-:S04]  /*22250*/  FMUL.FTZ R2, R97, R0 ;  /* 0x0000000061027220 */ /* 0x002fc80000410000 */
[----:B------:R1:W-:Y:S02]  /*22260*/  MUFU.TANH R206, R2 ;  /* 0x0000000200ce7308 */ /* 0x0003e40000002400 */
[----:B-1----:R-:W-:-:S06]  /*22270*/  FMUL.FTZ R2, R98, R0 ;  /* 0x0000000062027220 */ /* 0x002fcc0000410000 */
[----:B------:R1:W3:Y:S02]  /*22280*/  MUFU.TANH R58, R2 ;  /* 0x00000002003a7308 */ /* 0x0002e40000002400 */
[----:B-1----:R-:W-:-:S06]  /*22290*/  FMUL.FTZ R2, R99, R0 ;  /* 0x0000000063027220 */ /* 0x002fcc0000410000 */
[----:B------:R1:W-:Y:S02]  /*222a0*/  MUFU.TANH R201, R2 ;  /* 0x0000000200c97308 */ /* 0x0003e40000002400 */
[----:B-1----:R-:W-:-:S06]  /*222b0*/  FMUL.FTZ R2, R92, R0 ;  /* 0x000000005c027220 */ /* 0x002fcc0000410000 */
[----:B------:R1:W3:Y:S02]  /*222c0*/  MUFU.TANH R57, R2 ;  /* 0x0000000200397308 */ /* 0x0002e40000002400 */
[----:B-1----:R-:W-:-:S06]  /*222d0*/  FMUL.FTZ R2, R93, R0 ;  /* 0x000000005d027220 */ /* 0x002fcc0000410000 */
[----:B------:R1:W-:Y:S01]  /*222e0*/  MUFU.TANH R197, R2 ;  /* 0x0000000200c57308 */ /* 0x0003e20000002400 */
[-C--:B------:R-:W-:Y:S01]  /*222f0*/  FMUL.FTZ R10, R95, R0.reuse ;  /* 0x000000005f0a7220 */ /* 0x080fe20000410000 */
[----:B-1----:R-:W-:-:S06]  /*22300*/  FMUL.FTZ R2, R94, R0 ;  /* 0x000000005e027220 */ /* 0x002fcc0000410000 */
[----:B------:R1:W3:Y:S01]  /*22310*/  MUFU.TANH R56, R2 ;  /* 0x0000000200387308 */ /* 0x0002e20000002400 */
[-C--:B------:R-:W-:Y:S01]  /*22320*/  FMUL.FTZ R95, R35, R0.reuse ;  /* 0x00000000235f7220 */ /* 0x080fe20000410000 */
[-C--:B------:R-:W-:Y:S01]  /*22330*/  FMUL.FTZ R35, R18, R0.reuse ;  /* 0x0000000012237220 */ /* 0x080fe20000410000 */
[-C--:B------:R-:W-:Y:S01]  /*22340*/  FMUL.FTZ R8, R86, R0.reuse ;  /* 0x0000000056087220 */ /* 0x080fe20000410000 */
[-C--:B-1----:R-:W-:Y:S01]  /*22350*/  FMUL.FTZ R2, R81, R0.reuse ;  /* 0x0000000051027220 */ /* 0x082fe20000410000 */
[-C--:B------:R-:W-:Y:S01]  /*22360*/  FMUL.FTZ R81, R45, R0.reuse ;  /* 0x000000002d517220 */ /* 0x080fe20000410000 */
[-C--:B------:R-:W-:Y:S02]  /*22370*/  FMUL.FTZ R45, R32, R0.reuse ;  /* 0x00000000202d7220 */ /* 0x080fe40000410000 */
[----:B------:R1:W-:Y:S01]  /*22380*/  MUFU.TANH R32, R3 ;  /* 0x0000000300207308 */ /* 0x0003e20000002400 */
[----:B------:R-:W-:-:S07]  /*22390*/  FMUL.FTZ R9, R85, R0 ;  /* 0x0000000055097220 */ /* 0x000fce0000410000 */
[----:B------:R4:W-:Y:S01]  /*223a0*/  MUFU.TANH R18, R6 ;  /* 0x0000000600127308 */ /* 0x0009e20000002400 */
[----:B-1----:R-:W-:-:S04]  /*223b0*/  LOP3.LUT R3, R16, 0x8, R127, 0xfe, !PT ;  /* 0x0000000810037812 */ /* 0x002fc800078efe7f */
[C---:B------:R-:W-:Y:S02]  /*223c0*/  ISETP.GE.AND P6, PT, R3.reuse, R7, PT ;  /* 0x000000070300720c */ /* 0x040fe40003fc6270 */
[----:B------:R-:W-:Y:S02]  /*223d0*/  ISETP.GE.AND P4, PT, R3, R5, PT ;  /* 0x000000050300720c */ /* 0x000fe40003f86270 */
[----:B------:R-:W-:Y:S01]  /*223e0*/  I2FP.F32.S32 R3, R3 ;  /* 0x0000000300037245 */ /* 0x000fe20000201400 */
[----:B------:R1:W-:Y:S04]  /*223f0*/  MUFU.TANH R86, R2 ;  /* 0x0000000200567308 */ /* 0x0003e80000002400 */
[----:B----4-:R-:W-:Y:S01]  /*22400*/  FFMA.FTZ R6, R132, R3, R243 ;  /* 0x0000000384067223 */ /* 0x010fe200000100f3 */
[----:B--2---:R-:W-:-:S02]  /*22410*/  IMAD.SHL.U32 R243, R219, 0x2, RZ ;  /* 0x00000002dbf37824 */ /* 0x004fc400078e00ff */
[----:B------:R-:W-:Y:S01]  /*22420*/  FMUL.FTZ R226, R90, R0 ;  /* 0x000000005ae27220 */ /* 0x000fe20000410000 */
[----:B------:R2:W-:Y:S02]  /*22430*/  MUFU.TANH R97, R9 ;  /* 0x0000000900617308 */ /* 0x0005e40000002400 */
[----:B------:R-:W-:Y:S02]  /*22440*/  LOP3.LUT R243, R243, 0x6, RZ, 0xc0, !PT ;  /* 0x00000006f3f37812 */ /* 0x000fe400078ec0ff */
[----:B-1----:R-:W-:-:S04]  /*22450*/  LOP3.LUT R2, R16, 0x10, R127, 0xfe, !PT ;  /* 0x0000001010027812 */ /* 0x002fc800078efe7f */
[C---:B------:R-:W-:Y:S02]  /*22460*/  ISETP.GE.AND P5, PT, R2.reuse, R7, PT ;  /* 0x000000070200720c */ /* 0x040fe40003fa6270 */
[----:B------:R-:W-:Y:S02]  /*22470*/  ISETP.GE.AND P3, PT, R2, R5, PT ;  /* 0x000000050200720c */ /* 0x000fe40003f66270 */
[----:B------:R-:W-:Y:S01]  /*22480*/  I2FP.F32.S32 R2, R2 ;  /* 0x0000000200027245 */ /* 0x000fe20000201400 */
[----:B--2---:R-:W-:Y:S01]  /*22490*/  FFMA.FTZ R9, R132, R3, R245 ;  /* 0x0000000384097223 */ /* 0x004fe200000100f5 */
[----:B------:R1:W-:Y:S01]  /*224a0*/  MUFU.TANH R50, R8 ;  /* 0x0000000800327308 */ /* 0x0003e20000002400 */
[----:B------:R-:W-:Y:S01]  /*224b0*/  LOP3.LUT R3, R16, 0x18, R243, 0xfe, !PT ;  /* 0x0000001810037812 */ /* 0x000fe200078efef3 */
[----:B------:R-:W-:Y:S01]  /*224c0*/  FMUL.FTZ R11, R78, R0 ;  /* 0x000000004e0b7220 */ /* 0x000fe20000410000 */
[----:B------:R-:W-:Y:S02]  /*224d0*/  FSEL R70, R6, -INF , !P4 ;  /* 0xff80000006467808 */ /* 0x000fe40006000000 */
[----:B------:R-:W-:-:S03]  /*224e0*/  FSEL R75, R9, -INF , !P6 ;  /* 0xff800000094b7808 */ /* 0x000fc60007000000 */
[----:B------:R2:W-:Y:S01]  /*224f0*/  MUFU.TANH R90, R4 ;  /* 0x00000004005a7308 */ /* 0x0005e20000002400 */
[----:B------:R-:W-:Y:S01]  /*22500*/  ISETP.GE.AND P6, PT, R3, R7, PT ;  /* 0x000000070300720c */ /* 0x000fe20003fc6270 */
[----:B------:R-:W-:Y:S01]  /*22510*/  FMUL.FTZ R78, R71, R0 ;  /* 0x00000000474e7220 */ /* 0x000fe20000410000 */
[----:B------:R-:W-:Y:S02]  /*22520*/  ISETP.GE.AND P4, PT, R3, R5, PT ;  /* 0x000000050300720c */ /* 0x000fe40003f86270 */
[----:B------:R-:W-:Y:S01]  /*22530*/  I2FP.F32.S32 R3, R3 ;  /* 0x0000000300037245 */ /* 0x000fe20000201400 */
[CC--:B-1----:R-:W-:Y:S01]  /*22540*/  FFMA.FTZ R8, R132.reuse, R2.reuse, R242 ;  /* 0x0000000284087223 */ /* 0x0c2fe200000100f2 */
[----:B--2---:R-:W-:Y:S01]  /*22550*/  FFMA.FTZ R4, R132, R2, R241 ;  /* 0x0000000284047223 */ /* 0x004fe200000100f1 */
[----:B------:R-:W-:-:S03]  /*22560*/  LOP3.LUT R2, R16, 0x20, R243, 0xfe, !PT ;  /* 0x0000002010027812 */ /* 0x000fc600078efef3 */
[----:B------:R-:W-:Y:S02]  /*22570*/  FSEL R82, R8, -INF , !P5 ;  /* 0xff80000008527808 */ /* 0x000fe40006800000 */
[----:B------:R-:W-:Y:S02]  /*22580*/  FSEL R71, R4, -INF , !P3 ;  /* 0xff80000004477808 */ /* 0x000fe40005800000 */
[C---:B------:R-:W-:Y:S02]  /*22590*/  ISETP.GE.AND P5, PT, R2.reuse, R7, PT ;  /* 0x000000070200720c */ /* 0x040fe40003fa6270 */
[----:B------:R-:W-:Y:S02]  /*225a0*/  ISETP.GE.AND P3, PT, R2, R5, PT ;  /* 0x000000050200720c */ /* 0x000fe40003f66270 */
[----:B------:R-:W-:Y:S01]  /*225b0*/  I2FP.F32.S32 R2, R2 ;  /* 0x0000000200027245 */ /* 0x000fe20000201400 */
[CC--:B------:R-:W-:Y:S01]  /*225c0*/  FFMA.FTZ R9, R132.reuse, R3.reuse, R240 ;  /* 0x0000000384097223 */ /* 0x0c0fe200000100f0 */
[----:B------:R-:W-:Y:S01]  /*225d0*/  FFMA.FTZ R6, R132, R3, R239 ;  /* 0x0000000384067223 */ /* 0x000fe200000100ef */
[----:B------:R1:W-:Y:S01]  /*225e0*/  MUFU.TANH R177, R10 ;  /* 0x0000000a00b17308 */ /* 0x0003e20000002400 */
[----:B------:R-:W-:Y:S01]  /*225f0*/  LOP3.LUT R3, R16, 0x28, R243, 0xfe, !PT ;  /* 0x0000002810037812 */ /* 0x000fe200078efef3 */
[CC--:B------:R-:W-:Y:S01]  /*22600*/  FFMA.FTZ R8, R132.reuse, R2.reuse, R238 ;  /* 0x0000000284087223 */ /* 0x0c0fe200000100ee */
[----:B------:R-:W-:Y:S01]  /*22610*/  FFMA.FTZ R4, R132, R2, R237 ;  /* 0x0000000284047223 */ /* 0x000fe200000100ed */
[----:B------:R-:W-:-:S02]  /*22620*/  LOP3.LUT R2, R16, 0x30, R243, 0xfe, !PT ;  /* 0x0000003010027812 */ /* 0x000fc400078efef3 */
[----:B------:R-:W-:Y:S02]  /*22630*/  FSEL R84, R9, -INF , !P6 ;  /* 0xff80000009547808 */ /* 0x000fe40007000000 */
[----:B------:R-:W-:Y:S02]  /*22640*/  ISETP.GE.AND P6, PT, R3, R7, PT ;  /* 0x000000070300720c */ /* 0x000fe40003fc6270 */
[----:B------:R-:W-:Y:S02]  /*22650*/  FSEL R92, R8, -INF , !P5 ;  /* 0xff800000085c7808 */ /* 0x000fe40006800000 */
[----:B------:R-:W-:Y:S01]  /*22660*/  FSEL R68, R4, -INF , !P3 ;  /* 0xff80000004447808 */ /* 0x000fe20005800000 */
[-C--:B-1----:R-:W-:Y:S01]  /*22670*/  FMUL.FTZ R10, R76, R0.reuse ;  /* 0x000000004c0a7220 */ /* 0x082fe20000410000 */
[----:B------:R-:W-:Y:S01]  /*22680*/  FMUL.FTZ R76, R69, R0 ;  /* 0x00000000454c7220 */ /* 0x000fe20000410000 */
[----:B------:R-:W-:Y:S02]  /*22690*/  FSEL R69, R6, -INF , !P4 ;  /* 0xff80000006457808 */ /* 0x000fe40006000000 */
[----:B------:R-:W-:-:S02]  /*226a0*/  ISETP.GE.AND P4, PT, R3, R5, PT ;  /* 0x000000050300720c */ /* 0x000fc40003f86270 */
[----:B------:R-:W-:Y:S02]  /*226b0*/  I2FP.F32.S32 R3, R3 ;  /* 0x0000000300037245 */ /* 0x000fe40000201400 */
[C---:B------:R-:W-:Y:S02]  /*226c0*/  ISETP.GE.AND P5, PT, R2.reuse, R7, PT ;  /* 0x000000070200720c */ /* 0x040fe40003fa6270 */
[----:B------:R-:W-:Y:S02]  /*226d0*/  ISETP.GE.AND P3, PT, R2, R5, PT ;  /* 0x000000050200720c */ /* 0x000fe40003f66270 */
[----:B------:R-:W-:Y:S01]  /*226e0*/  I2FP.F32.S32 R2, R2 ;  /* 0x0000000200027245 */ /* 0x000fe20000201400 */
[CC--:B------:R-:W-:Y:S01]  /*226f0*/  FFMA.FTZ R9, R132.reuse, R3.reuse, R236 ;  /* 0x0000000384097223 */ /* 0x0c0fe200000100ec */
[----:B------:R-:W-:Y:S01]  /*22700*/  FFMA.FTZ R6, R132, R3, R195 ;  /* 0x0000000384067223 */ /* 0x000fe200000100c3 */
[----:B------:R1:W2:Y:S01]  /*22710*/  MUFU.TANH R51, R20 ;  /* 0x0000001400337308 */ /* 0x0002a20000002400 */
        /* <DEDUP_REMOVED lines=18> */
[----:B------:R-:W-:Y:S02]  /*22840*/  LOP3.LUT R3, R16, 0x48, R243, 0xfe, !PT ;  /* 0x0000004810037812 */ /* 0x000fe400078efef3 */
[CC--:B------:R-:W-:Y:S01]  /*22850*/  FFMA.FTZ R8, R132.reuse, R2.reuse, R119 ;  /* 0x0000000284087223 */ /* 0x0c0fe20000010077 */
[----:B------:R-:W-:Y:S01]  /*22860*/  FFMA.FTZ R4, R132, R2, R117 ;  /* 0x0000000284047223 */ /* 0x000fe20000010075 */
[----:B------:R-:W-:-:S02]  /*22870*/  LOP3.LUT R2, R16, 0x50, R243, 0xfe, !PT ;  /* 0x0000005010027812 */ /* 0x000fc400078efef3 */
[----:B------:R-:W-:Y:S02]  /*22880*/  FSEL R117, R9, -INF , !P6 ;  /* 0xff80000009757808 */ /* 0x000fe40007000000 */
[----:B------:R-:W-:Y:S02]  /*22890*/  FSEL R61, R6, -INF , !P4 ;  /* 0xff800000063d7808 */ /* 0x000fe40006000000 */
[C---:B------:R-:W-:Y:S02]  /*228a0*/  ISETP.GE.AND P6, PT, R3.reuse, R7, PT ;  /* 0x000000070300720c */ /* 0x040fe40003fc6270 */
[----:B------:R-:W-:Y:S02]  /*228b0*/  ISETP.GE.AND P4, PT, R3, R5, PT ;  /* 0x000000050300720c */ /* 0x000fe40003f86270 */
[----:B------:R-:W-:Y:S02]  /*228c0*/  I2FP.F32.S32 R3, R3 ;  /* 0x0000000300037245 */ /* 0x000fe40000201400 */
[----:B------:R-:W-:-:S02]  /*228d0*/  FSEL R119, R8, -INF , !P5 ;  /* 0xff80000008777808 */ /* 0x000fc40006800000 */
[----:B------:R-:W-:Y:S02]  /*228e0*/  FSEL R55, R4, -INF , !P3 ;  /* 0xff80000004377808 */ /* 0x000fe40005800000 */
[C---:B------:R-:W-:Y:S02]  /*228f0*/  ISETP.GE.AND P5, PT, R2.reuse, R7, PT ;  /* 0x000000070200720c */ /* 0x040fe40003fa6270 */
[----:B------:R-:W-:Y:S02]  /*22900*/  ISETP.GE.AND P3, PT, R2, R5, PT ;  /* 0x000000050200720c */ /* 0x000fe40003f66270 */
[----:B------:R-:W-:Y:S01]  /*22910*/  I2FP.F32.S32 R2, R2 ;  /* 0x0000000200027245 */ /* 0x000fe20000201400 */
[CC--:B------:R-:W-:Y:S01]  /*22920*/  FFMA.FTZ R9, R132.reuse, R3.reuse, R116 ;  /* 0x0000000384097223 */ /* 0x0c0fe20000010074 */
[----:B------:R-:W-:Y:S01]  /*22930*/  FFMA.FTZ R6, R132, R3, R109 ;  /* 0x0000000384067223 */ /* 0x000fe2000001006d */
[----:B------:R-:W-:Y:S02]  /*22940*/  LOP3.LUT R3, R16, 0x58, R243, 0xfe, !PT ;  /* 0x0000005810037812 */ /* 0x000fe400078efef3 */
[CC--:B------:R-:W-:Y:S01]  /*22950*/  FFMA.FTZ R8, R132.reuse, R2.reuse, R91 ;  /* 0x0000000284087223 */ /* 0x0c0fe2000001005b */
[----:B---3--:R-:W-:Y:S01]  /*22960*/  FFMA.FTZ R4, R132, R2, R89 ;  /* 0x0000000284047223 */ /* 0x008fe20000010059 */
[----:B------:R-:W-:-:S02]  /*22970*/  LOP3.LUT R2, R16, 0x60, R243, 0xfe, !PT ;  /* 0x0000006010027812 */ /* 0x000fc400078efef3 */
[----:B------:R-:W-:Y:S02]  /*22980*/  FSEL R116, R9, -INF , !P6 ;  /* 0xff80000009747808 */ /* 0x000fe40007000000 */
[----:B------:R-:W-:Y:S02]  /*22990*/  FSEL R74, R6, -INF , !P4 ;  /* 0xff800000064a7808 */ /* 0x000fe40006000000 */
[C---:B------:R-:W-:Y:S02]  /*229a0*/  ISETP.GE.AND P6, PT, R3.reuse, R7, PT ;  /* 0x000000070300720c */ /* 0x040fe40003fc6270 */
[----:B------:R-:W-:Y:S02]  /*229b0*/  ISETP.GE.AND P4, PT, R3, R5, PT ;  /* 0x000000050300720c */ /* 0x000fe40003f86270 */
[----:B------:R-:W-:Y:S02]  /*229c0*/  MOV R228, R126 ;  /* 0x0000007e00e47202 */ /* 0x000fe40000000f00 */
[----:B------:R-:W-:-:S02]  /*229d0*/  I2FP.F32.S32 R3, R3 ;  /* 0x0000000300037245 */ /* 0x000fc40000201400 */
[----:B------:R-:W-:Y:S02]  /*229e0*/  FSEL R126, R8, -INF , !P5 ;  /* 0xff800000087e7808 */ /* 0x000fe40006800000 */
[----:B------:R-:W-:Y:S02]  /*229f0*/  FSEL R83, R4, -INF , !P3 ;  /* 0xff80000004537808 */ /* 0x000fe40005800000 */
[C---:B------:R-:W-:Y:S02]  /*22a00*/  ISETP.GE.AND P5, PT, R2.reuse, R7, PT ;  /* 0x000000070200720c */ /* 0x040fe40003fa6270 */
[----:B------:R-:W-:Y:S02]  /*22a10*/  ISETP.GE.AND P3, PT, R2, R5, PT ;  /* 0x000000050200720c */ /* 0x000fe40003f66270 */
[----:B------:R-:W-:Y:S01]  /*22a20*/  I2FP.F32.S32 R2, R2 ;  /* 0x0000000200027245 */ /* 0x000fe20000201400 */
[CC--:B------:R-:W-:Y:S01]  /*22a30*/  FFMA.FTZ R9, R132.reuse, R3.reuse, R88 ;  /* 0x0000000384097223 */ /* 0x0c0fe20000010058 */
[----:B------:R-:W-:Y:S01]  /*22a40*/  FFMA.FTZ R6, R132, R3, R73 ;  /* 0x0000000384067223 */ /* 0x000fe20000010049 */
[----:B------:R-:W-:-:S02]  /*22a50*/  LOP3.LUT R3, R16, 0x68, R243, 0xfe, !PT ;  /* 0x0000006810037812 */ /* 0x000fc400078efef3 */
[CC--:B------:R-:W-:Y:S01]  /*22a60*/  FFMA.FTZ R8, R132.reuse, R2.reuse, R72 ;  /* 0x0000000284087223 */ /* 0x0c0fe20000010048 */
[----:B------:R-:W-:Y:S01]  /*22a70*/  FFMA.FTZ R4, R132, R2, R58 ;  /* 0x0000000284047223 */ /* 0x000fe2000001003a */
[----:B------:R-:W-:Y:S02]  /*22a80*/  LOP3.LUT R2, R16, 0x70, R243, 0xfe, !PT ;  /* 0x0000007010027812 */ /* 0x000fe400078efef3 */
[----:B------:R-:W-:Y:S02]  /*22a90*/  FSEL R127, R9, -INF , !P6 ;  /* 0xff800000097f7808 */ /* 0x000fe40007000000 */
[----:B------:R-:W-:Y:S02]  /*22aa0*/  FSEL R72, R6, -INF , !P4 ;  /* 0xff80000006487808 */ /* 0x000fe40006000000 */
[C---:B------:R-:W-:Y:S02]  /*22ab0*/  ISETP.GE.AND P6, PT, R3.reuse, R7, PT ;  /* 0x000000070300720c */ /* 0x040fe40003fc6270 */
[----:B------:R-:W-:-:S02]  /*22ac0*/  ISETP.GE.AND P4, PT, R3, R5, PT ;  /* 0x000000050300720c */ /* 0x000fc40003f86270 */
[----:B------:R-:W-:Y:S01]  /*22ad0*/  I2FP.F32.S32 R3, R3 ;  /* 0x0000000300037245 */ /* 0x000fe20000201400 */
[----:B------:R-:W-:Y:S01]  /*22ae0*/  FMUL.FTZ R178, R15, R0 ;  /* 0x000000000fb27220 */ /* 0x000fe20000410000 */
[----:B------:R-:W-:Y:S02]  /*22af0*/  FSEL R130, R8, -INF , !P5 ;  /* 0xff80000008827808 */ /* 0x000fe40006800000 */
[----:B------:R-:W-:Y:S01]  /*22b00*/  FSEL R73, R4, -INF , !P3 ;  /* 0xff80000004497808 */ /* 0x000fe20005800000 */
[----:B------:R-:W1:Y:S01]  /*22b10*/  MUFU.TANH R27, R10 ;  /* 0x0000000a001b7308 */ /* 0x000e620000002400 */
[C---:B------:R-:W-:Y:S02]  /*22b20*/  ISETP.GE.AND P5, PT, R2.reuse, R7, PT ;  /* 0x000000070200720c */ /* 0x040fe40003fa6270 */
[----:B------:R-:W-:Y:S02]  /*22b30*/  ISETP.GE.AND P3, PT, R2, R5, PT ;  /* 0x000000050200720c */ /* 0x000fe40003f66270 */
[----:B------:R-:W-:Y:S01]  /*22b40*/  I2FP.F32.S32 R2, R2 ;  /* 0x0000000200027245 */ /* 0x000fe20000201400 */
[----:B------:R-:W-:-:S02]  /*22b50*/  FFMA.FTZ R9, R132, R3, R57 ;  /* 0x0000000384097223 */ /* 0x000fc40000010039 */
[----:B------:R-:W3:Y:S01]  /*22b60*/  MUFU.TANH R15, R11 ;  /* 0x0000000b000f7308 */ /* 0x000ee20000002400 */
[----:B------:R-:W-:Y:S01]  /*22b70*/  FFMA.FTZ R6, R132, R3, R56 ;  /* 0x0000000384067223 */ /* 0x000fe20000010038 */
[----:B------:R-:W-:Y:S01]  /*22b80*/  LOP3.LUT R3, R16, 0x78, R243, 0xfe, !PT ;  /* 0x0000007810037812 */ /* 0x000fe200078efef3 */
[CC--:B--2---:R-:W-:Y:S01]  /*22b90*/  FFMA.FTZ R8, R132.reuse, R2.reuse, R51 ;  /* 0x0000000284087223 */ /* 0x0c4fe20000010033 */
[----:B------:R-:W-:Y:S01]  /*22ba0*/  FFMA.FTZ R4, R132, R2, R50 ;  /* 0x0000000284047223 */ /* 0x000fe20000010032 */
[----:B------:R-:W-:Y:S01]  /*22bb0*/  LOP3.LUT R2, R16, 0x80, R243, 0xfe, !PT ;  /* 0x0000008010027812 */ /* 0x000fe200078efef3 */
[----:B------:R-:W-:Y:S01]  /*22bc0*/  FMUL.FTZ R52, R14, R0 ;  /* 0x000000000e347220 */ /* 0x000fe20000410000 */
[----:B------:R-:W-:Y:S02]  /*22bd0*/  FSEL R131, R9, -INF , !P6 ;  /* 0xff80000009837808 */ /* 0x000fe40007000000 */
[----:B------:R-:W-:Y:S01]  /*22be0*/  FSEL R94, R6, -INF , !P4 ;  /* 0xff800000065e7808 */ /* 0x000fe20006000000 */
[----:B------:R-:W2:Y:S01]  /*22bf0*/  MUFU.TANH R26, R21 ;  /* 0x00000015001a7308 */ /* 0x000ea20000002400 */
[----:B------:R-:W-:-:S02]  /*22c00*/  ISETP.GE.AND P6, PT, R3, R7, PT ;  /* 0x000000070300720c */ /* 0x000fc40003fc6270 */
[----:B------:R-:W-:Y:S02]  /*22c10*/  ISETP.GE.AND P4, PT, R3, R5, PT ;  /* 0x000000050300720c */ /* 0x000fe40003f86270 */
[----:B------:R-:W-:Y:S02]  /*22c20*/  I2FP.F32.S32 R3, R3 ;  /* 0x0000000300037245 */ /* 0x000fe40000201400 */
[----:B------:R-:W-:Y:S01]  /*22c30*/  FSEL R137, R8, -INF , !P5 ;  /* 0xff80000008897808 */ /* 0x000fe20006800000 */
[----:B------:R-:W4:Y:S01]  /*22c40*/  MUFU.TANH R14, R24 ;  /* 0x00000018000e7308 */ /* 0x000f220000002400 */
[----:B------:R-:W-:Y:S02]  /*22c50*/  FSEL R98, R4, -INF , !P3 ;  /* 0xff80000004627808 */ /* 0x000fe40005800000 */
[C---:B------:R-:W-:Y:S02]  /*22c60*/  ISETP.GE.AND P5, PT, R2.reuse, R7, PT ;  /* 0x000000070200720c */ /* 0x040fe40003fa6270 */
[----:B------:R-:W-:-:S02]  /*22c70*/  ISETP.GE.AND P3, PT, R2, R5, PT ;  /* 0x000000050200720c */ /* 0x000fc40003f66270 */
[----:B------:R-:W-:Y:S01]  /*22c80*/  I2FP.F32.S32 R2, R2 ;  /* 0x0000000200027245 */ /* 0x000fe20000201400 */
[----:B------:R-:W4:Y:S01]  /*22c90*/  MUFU.TANH R25, R20 ;  /* 0x0000001400197308 */ /* 0x000f220000002400 */
[CC--:B------:R-:W-:Y:S01]  /*22ca0*/  FFMA.FTZ R9, R132.reuse, R3.reuse, R32 ;  /* 0x0000000384097223 */ /* 0x0c0fe20000010020 */
[----:B------:R-:W-:Y:S01]  /*22cb0*/  FFMA.FTZ R6, R132, R3, R18 ;  /* 0x0000000384067223 */ /* 0x000fe20000010012 */
[----:B------:R-:W-:-:S05]  /*22cc0*/  LOP3.LUT R3, R16, 0x88, R243, 0xfe, !PT ;  /* 0x0000008810037812 */ /* 0x000fca00078efef3 */
[----:B------:R-:W4:Y:S01]  /*22cd0*/  MUFU.TANH R11, R36 ;  /* 0x00000024000b7308 */ /* 0x000f220000002400 */
[CC--:B-1----:R-:W-:Y:S01]  /*22ce0*/  FFMA.FTZ R8, R132.reuse, R2.reuse, R27 ;  /* 0x0000000284087223 */ /* 0x0c2fe2000001001b */
[----:B---3--:R-:W-:Y:S01]  /*22cf0*/  FFMA.FTZ R4, R132, R2, R15 ;  /* 0x0000000284047223 */ /* 0x008fe2000001000f */
[----:B------:R-:W-:Y:S02]  /*22d00*/  LOP3.LUT R2, R16, 0x90, R243, 0xfe, !PT ;  /* 0x0000009010027812 */ /* 0x000fe400078efef3 */
[----:B------:R-:W-:Y:S02]  /*22d10*/  FSEL R138, R9, -INF , !P6 ;  /* 0xff800000098a7808 */ /* 0x000fe40007000000 */
[----:B------:R-:W-:Y:S01]  /*22d20*/  FSEL R109, R6, -INF , !P4 ;  /* 0xff800000066d7808 */ /* 0x000fe20006000000 */
[----:B------:R-:W1:Y:S01]  /*22d30*/  MUFU.TANH R24, R38 ;  /* 0x0000002600187308 */ /* 0x000e620000002400 */
[C---:B------:R-:W-:Y:S02]  /*22d40*/  ISETP.GE.AND P6, PT, R3.reuse, R7, PT ;  /* 0x000000070300720c */ /* 0x040fe40003fc6270 */
[----:B------:R-:W-:-:S02]  /*22d50*/  ISETP.GE.AND P4, PT, R3, R5, PT ;  /* 0x000000050300720c */ /* 0x000fc40003f86270 */
[----:B------:R-:W-:Y:S02]  /*22d60*/  MOV R231, R124 ;  /* 0x0000007c00e77202 */ /* 0x000fe40000000f00 */
[----:B------:R-:W-:Y:S01]  /*22d70*/  I2FP.F32.S32 R3, R3 ;  /* 0x0000000300037245 */ /* 0x000fe20000201400 */
[----:B------:R-:W3:Y:S01]  /*22d80*/  MUFU.TANH R20, R39 ;  /* 0x0000002700147308 */ /* 0x000ee20000002400 */
[----:B------:R-:W-:Y:S01]  /*22d90*/  FSEL R199, R8, -INF , !P5 ;  /* 0xff80000008c77808 */ /* 0x000fe20006800000 */
[----:B------:R-:W-:Y:S01]  /*22da0*/  FMUL.FTZ R96, R17, R0 ;  /* 0x0000000011607220 */ /* 0x000fe20000410000 */
[----:B------:R-:W-:Y:S02]  /*22db0*/  FSEL R124, R4, -INF , !P3 ;  /* 0xff800000047c7808 */ /* 0x000fe40005800000 */
[C---:B------:R-:W-:Y:S02]  /*22dc0*/  ISETP.GE.AND P5, PT, R2.reuse, R7, PT ;  /* 0x000000070200720c */ /* 0x040fe40003fa6270 */
[----:B------:R-:W-:Y:S01]  /*22dd0*/  ISETP.GE.AND P3, PT, R2, R5, PT ;  /* 0x000000050200720c */ /* 0x000fe20003f66270 */
[----:B------:R-:W3:Y:S01]  /*22de0*/  MUFU.TANH R21, R48 ;  /* 0x0000003000157308 */ /* 0x000ee20000002400 */
[----:B------:R-:W-:Y:S01]  /*22df0*/  I2FP.F32.S32 R2, R2 ;  /* 0x0000000200027245 */ /* 0x000fe20000201400 */
[CC--:B--2---:R-:W-:Y:S01]  /*22e00*/  FFMA.FTZ R9, R132.reuse, R3.reuse, R26 ;  /* 0x0000000384097223 */ /* 0x0c4fe2000001001a */
[----:B----4-:R-:W-:Y:S01]  /*22e10*/  FFMA.FTZ R6, R132, R3, R14 ;  /* 0x0000000384067223 */ /* 0x010fe2000001000e */
[----:B------:R-:W-:-:S04]  /*22e20*/  LOP3.LUT R3, R16, 0x98, R243, 0xfe, !PT ;  /* 0x0000009810037812 */ /* 0x000fc800078efef3 */
[----:B------:R-:W2:Y:S01]  /*22e30*/  MUFU.TANH R17, R49 ;  /* 0x0000003100117308 */ /* 0x000ea20000002400 */
[CC--:B------:R-:W-:Y:S01]  /*22e40*/  FFMA.FTZ R8, R132.reuse, R2.reuse, R25 ;  /* 0x0000000284087223 */ /* 0x0c0fe20000010019 */
[----:B------:R-:W-:Y:S01]  /*22e50*/  FFMA.FTZ R4, R132, R2, R11 ;  /* 0x0000000284047223 */ /* 0x000fe2000001000b */
[----:B------:R-:W-:Y:S01]  /*22e60*/  IMAD.MOV.U32 R230, RZ, RZ, R125 ;  /* 0x000000ffffe67224 */ /* 0x000fe200078e007d */
[----:B------:R-:W-:Y:S01]  /*22e70*/  LOP3.LUT R2, R16, 0xa0, R243, 0xfe, !PT ;  /* 0x000000a010027812 */ /* 0x000fe200078efef3 */
[-C--:B------:R-:W-:Y:S01]  /*22e80*/  FMUL.FTZ R128, R19, R0.reuse ;  /* 0x0000000013807220 */ /* 0x080fe20000410000 */
[----:B------:R-:W-:Y:S01]  /*22e90*/  FSEL R200, R9, -INF , !P6 ;  /* 0xff80000009c87808 */ /* 0x000fe20007000000 */
[----:B------:R-:W-:Y:S01]  /*22ea0*/  FMUL.FTZ R176, R13, R0 ;  /* 0x000000000db07220 */ /* 0x000fe20000410000 */
[----:B------:R-:W-:Y:S01]  /*22eb0*/  FSEL R125, R6, -INF , !P4 ;  /* 0xff800000067d7808 */ /* 0x000fe20006000000 */
[----:B------:R-:W4:Y:S01]  /*22ec0*/  MUFU.TANH R19, R44 ;  /* 0x0000002c00137308 */ /* 0x000f220000002400 */
[----:B------:R-:W-:-:S02]  /*22ed0*/  ISETP.GE.AND P6, PT, R3, R7, PT ;  /* 0x000000070300720c */ /* 0x000fc40003fc6270 */
[----:B------:R-:W-:Y:S01]  /*22ee0*/  ISETP.GE.AND P4, PT, R3, R5, PT ;  /* 0x000000050300720c */ /* 0x000fe20003f86270 */
[-C--:B------:R-:W-:Y:S01]  /*22ef0*/  FMUL.FTZ R85, R47, R0.reuse ;  /* 0x000000002f557220 */ /* 0x080fe20000410000 */
[----:B------:R-:W-:Y:S01]  /*22f00*/  I2FP.F32.S32 R3, R3 ;  /* 0x0000000300037245 */ /* 0x000fe20000201400 */
[----:B------:R-:W-:Y:S01]  /*22f10*/  FMUL.FTZ R47, R12, R0 ;  /* 0x000000000c2f7220 */ /* 0x000fe20000410000 */
[----:B------:R-:W-:Y:S01]  /*22f20*/  FSEL R203, R8, -INF , !P5 ;  /* 0xff80000008cb7808 */ /* 0x000fe20006800000 */
[----:B------:R-:W4:Y:S01]  /*22f30*/  MUFU.TANH R13, R46 ;  /* 0x0000002e000d7308 */ /* 0x000f220000002400 */
[----:B------:R-:W-:Y:S02]  /*22f40*/  FSEL R129, R4, -INF , !P3 ;  /* 0xff80000004817808 */ /* 0x000fe40005800000 */
[C---:B------:R-:W-:Y:S02]  /*22f50*/  ISETP.GE.AND P5, PT, R2.reuse, R7, PT ;  /* 0x000000070200720c */ /* 0x040fe40003fa6270 */
[----:B------:R-:W-:-:S02]  /*22f60*/  ISETP.GE.AND P3, PT, R2, R5, PT ;  /* 0x000000050200720c */ /* 0x000fc40003f66270 */
[----:B------:R-:W-:Y:S01]  /*22f70*/  I2FP.F32.S32 R2, R2 ;  /* 0x0000000200027245 */ /* 0x000fe20000201400 */
[----:B------:R-:W4:Y:S01]  /*22f80*/  MUFU.TANH R12, R45 ;  /* 0x0000002d000c7308 */ /* 0x000f220000002400 */
[CC--:B-1----:R-:W-:Y:S01]  /*22f90*/  FFMA.FTZ R9, R132.reuse, R3.reuse, R24 ;  /* 0x0000000384097223 */ /* 0x0c2fe20000010018 */
[----:B---3--:R-:W-:Y:S01]  /*22fa0*/  FFMA.FTZ R6, R132, R3, R20 ;  /* 0x0000000384067223 */ /* 0x008fe20000010014 */
[----:B------:R-:W-:Y:S01]  /*22fb0*/  FMUL.FTZ R196, R31, R0 ;  /* 0x000000001fc47220 */ /* 0x000fe20000410000 */
[----:B------:R-:W-:-:S04]  /*22fc0*/  LOP3.LUT R3, R16, 0xa8, R243, 0xfe, !PT ;  /* 0x000000a810037812 */ /* 0x000fc800078efef3 */
[----:B------:R-:W1:Y:S01]  /*22fd0*/  MUFU.TANH R10, R34 ;  /* 0x00000022000a7308 */ /* 0x000e620000002400 */
[----:B------:R-:W-:Y:S01]  /*22fe0*/  FMUL.FTZ R31, R42, R0 ;  /* 0x000000002a1f7220 */ /* 0x000fe20000410000 */
[CC--:B------:R-:W-:Y:S01]  /*22ff0*/  FFMA.FTZ R8, R132.reuse, R2.reuse, R21 ;  /* 0x0000000284087223 */ /* 0x0c0fe20000010015 */
[----:B--2---:R-:W-:Y:S01]  /*23000*/  FFMA.FTZ R4, R132, R2, R17 ;  /* 0x0000000284047223 */ /* 0x004fe20000010011 */
[----:B------:R-:W-:Y:S01]  /*23010*/  IMAD.MOV.U32 R42, RZ, RZ, R204 ;  /* 0x000000ffff2a7224 */ /* 0x000fe200078e00cc */
[----:B------:R-:W-:Y:S02]  /*23020*/  LOP3.LUT R2, R16, 0xb0, R243, 0xfe, !PT ;  /* 0x000000b010027812 */ /* 0x000fe400078efef3 */
[----:B------:R-:W-:Y:S02]  /*23030*/  FSEL R204, R9, -INF , !P6 ;  /* 0xff80000009cc7808 */ /* 0x000fe40007000000 */
[----:B------:R-:W-:Y:S01]  /*23040*/  FSEL R136, R6, -INF , !P4 ;  /* 0xff80000006887808 */ /* 0x000fe20006000000 */
[----:B------:R-:W-:Y:S01]  /*23050*/  MUFU.TANH R15, R35 ;  /* 0x00000023000f7308 */ /* 0x000fe20000002400 */
[----:B------:R-:W-:-:S02]  /*23060*/  ISETP.GE.AND P6, PT, R3, R7, PT ;  /* 0x000000070300720c */ /* 0x000fc40003fc6270 */
[----:B------:R-:W-:Y:S02]  /*23070*/  ISETP.GE.AND P4, PT, R3, R5, PT ;  /* 0x000000050300720c */ /* 0x000fe40003f86270 */
[----:B------:R-:W-:Y:S02]  /*23080*/  MOV R223, R208 ;  /* 0x000000d000df7202 */ /* 0x000fe40000000f00 */
[----:B------:R-:W-:Y:S02]  /*23090*/  I2FP.F32.S32 R3, R3 ;  /* 0x0000000300037245 */ /* 0x000fe40000201400 */
[----:B------:R-:W-:Y:S02]  /*230a0*/  FSEL R208, R8, -INF , !P5 ;  /* 0xff80000008d07808 */ /* 0x000fe40006800000 */
[----:B------:R-:W-:Y:S01]  /*230b0*/  FSEL R195, R4, -INF , !P3 ;  /* 0xff80000004c37808 */ /* 0x000fe20005800000 */
[----:B------:R-:W2:Y:S01]  /*230c0*/  MUFU.TANH R14, R47 ;  /* 0x0000002f000e7308 */ /* 0x000ea20000002400 */
[----:B------:R-:W-:-:S02]  /*230d0*/  ISETP.GE.AND P5, PT, R2, R7, PT ;  /* 0x000000070200720c */ /* 0x000fc40003fa6270 */
[----:B------:R-:W-:Y:S02]  /*230e0*/  ISETP.GE.AND P3, PT, R2, R5, PT ;  /* 0x000000050200720c */ /* 0x000fe40003f66270 */
[----:B------:R-:W-:Y:S01]  /*230f0*/  I2FP.F32.S32 R2, R2 ;  /* 0x0000000200027245 */ /* 0x000fe20000201400 */
[CC--:B----4-:R-:W-:Y:S02]  /*23100*/  FFMA.FTZ R9, R132.reuse, R3.reuse, R19 ;  /* 0x0000000384097223 */ /* 0x0d0fe40000010013 */
[----:B------:R-:W3:Y:S01]  /*23110*/  MUFU.TANH R11, R52 ;  /* 0x00000034000b7308 */ /* 0x000ee20000002400 */
[----:B------:R-:W-:Y:S01]  /*23120*/  FFMA.FTZ R6, R132, R3, R13 ;  /* 0x0000000384067223 */ /* 0x000fe2000001000d */
[----:B------:R-:W-:Y:S01]  /*23130*/  LOP3.LUT R3, R16, 0xb8, R243, 0xfe, !PT ;  /* 0x000000b810037812 */ /* 0x000fe200078efef3 */
[CC--:B------:R-:W-:Y:S01]  /*23140*/  FFMA.FTZ R8, R132.reuse, R2.reuse, R12 ;  /* 0x0000000284087223 */ /* 0x0c0fe2000001000c */
[----:B-1----:R-:W-:-:S04]  /*23150*/  FFMA.FTZ R4, R132, R2, R10 ;  /* 0x0000000284047223 */ /* 0x002fc8000001000a */
[----:B------:R-:W1:Y:S01]  /*23160*/  MUFU.TANH R18, R33 ;  /* 0x0000002100127308 */ /* 0x000e620000002400 */
[----:B------:R-:W-:Y:S02]  /*23170*/  MOV R225, R210 ;  /* 0x000000d200e17202 */ /* 0x000fe40000000f00 */
[----:B------:R-:W-:Y:S02]  /*23180*/  LOP3.LUT R2, R16, 0xc0, R243, 0xfe, !PT ;  /* 0x000000c010027812 */ /* 0x000fe400078efef3 */
[----:B------:R-:W-:Y:S02]  /*23190*/  FSEL R210, R9, -INF , !P6 ;  /* 0xff80000009d27808 */ /* 0x000fe40007000000 */
[----:B------:R-:W-:Y:S01]  /*231a0*/  FSEL R198, R6, -INF , !P4 ;  /* 0xff80000006c67808 */ /* 0x000fe20006000000 */
[-C--:B------:R-:W-:Y:S01]  /*231b0*/  FMUL.FTZ R6, R172, R0.reuse ;  /* 0x00000000ac067220 */ /* 0x080fe20000410000 */
[C---:B------:R-:W-:Y:S02]  /*231c0*/  ISETP.GE.AND P6, PT, R3.reuse, R7, PT ;  /* 0x000000070300720c */ /* 0x040fe40003fc6270 */
[----:B------:R-:W-:Y:S01]  /*231d0*/  ISETP.GE.AND P4, PT, R3, R5, PT ;  /* 0x000000050300720c */ /* 0x000fe20003f86270 */
[----:B------:R-:W-:Y:S01]  /*231e0*/  FMUL.FTZ R30, R30, R0 ;  /* 0x000000001e1e7220 */ /* 0x000fe20000410000 */
[----:B------:R-:W-:-:S02]  /*231f0*/  I2FP.F32.S32 R3, R3 ;  /* 0x0000000300037245 */ /* 0x000fc40000201400 */
[----:B------:R-:W-:Y:S02]  /*23200*/  FSEL R214, R8, -INF , !P5 ;  /* 0xff80000008d67808 */ /* 0x000fe40006800000 */
[----:B------:R-:W-:Y:S01]  /*23210*/  FSEL R202, R4, -INF , !P3 ;  /* 0xff80000004ca7808 */ /* 0x000fe20005800000 */
[----:B------:R-:W4:Y:S01]  /*23220*/  MUFU.TANH R13, R29 ;  /* 0x0000001d000d7308 */ /* 0x000f220000002400 */
[C---:B------:R-:W-:Y:S02]  /*23230*/  ISETP.GE.AND P5, PT, R2.reuse, R7, PT ;  /* 0x000000070200720c */ /* 0x040fe40003fa6270 */
[----:B------:R-:W-:Y:S01]  /*23240*/  ISETP.GE.AND P3, PT, R2, R5, PT ;  /* 0x000000050200720c */ /* 0x000fe20003f66270 */
[----:B------:R-:W-:Y:S01]  /*23250*/  FMUL.FTZ R28, R28, R0 ;  /* 0x000000001c1c7220 */ /* 0x000fe20000410000 */
[----:B------:R-:W-:-:S03]  /*23260*/  I2FP.F32.S32 R2, R2 ;  /* 0x0000000200027245 */ /* 0x000fc60000201400 */
[----:B------:R-:W4:Y:S01]  /*23270*/  MUFU.TANH R12, R31 ;  /* 0x0000001f000c7308 */ /* 0x000f220000002400 */
[----:B------:R-:W-:Y:S01]  /*23280*/  FMUL.FTZ R10, R174, R0 ;  /* 0x00000000ae0a7220 */ /* 0x000fe20000410000 */
[CC--:B--2---:R-:W-:Y:S01]  /*23290*/  FFMA.FTZ R8, R132.reuse, R2.reuse, R14 ;  /* 0x0000000284087223 */ /* 0x0c4fe2000001000e */
[----:B---3--:R-:W-:-:S05]  /*232a0*/  FFMA.FTZ R4, R132, R2, R11 ;  /* 0x0000000284047223 */ /* 0x008fca000001000b */
[----:B------:R2:W-:Y:S01]  /*232b0*/  MUFU.TANH R19, R6 ;  /* 0x0000000600137308 */ /* 0x0005e20000002400 */
[----:B-1----:R-:W-:Y:S01]  /*232c0*/  FFMA.FTZ R9, R132, R3, R18 ;  /* 0x0000000384097223 */ /* 0x002fe20000010012 */
[----:B------:R-:W-:-:S06]  /*232d0*/  LOP3.LUT R2, R16, 0xd0, R243, 0xfe, !PT ;  /* 0x000000d010027812 */ /* 0x000fcc00078efef3 */
[----:B------:R-:W1:Y:S01]  /*232e0*/  MUFU.TANH R17, R30 ;  /* 0x0000001e00117308 */ /* 0x000e620000002400 */
[----:B------:R-:W-:Y:S02]  /*232f0*/  IMAD.MOV.U32 R227, RZ, RZ, R209 ;  /* 0x000000ffffe37224 */ /* 0x000fe400078e00d1 */
[----:B--2---:R-:W-:-:S05]  /*23300*/  FFMA.FTZ R6, R132, R3, R15 ;  /* 0x0000000384067223 */ /* 0x004fca000001000f */
[----:B------:R-:W2:Y:S01]  /*23310*/  MUFU.TANH R20, R28 ;  /* 0x0000001c00147308 */ /* 0x000ea20000002400 */
[----:B------:R-:W-:Y:S02]  /*23320*/  LOP3.LUT R3, R16, 0xc8, R243, 0xfe, !PT ;  /* 0x000000c810037812 */ /* 0x000fe400078efef3 */
[----:B------:R-:W-:Y:S01]  /*23330*/  FSEL R205, R6, -INF , !P4 ;  /* 0xff80000006cd7808 */ /* 0x000fe20006000000 */
[----:B------:R-:W-:Y:S01]  /*23340*/  FMUL.FTZ R6, R122, R0 ;  /* 0x000000007a067220 */ /* 0x000fe20000410000 */
[----:B------:R-:W-:-:S03]  /*23350*/  FSEL R218, R8, -INF , !P5 ;  /* 0xff80000008da7808 */ /* 0x000fc60006800000 */
[----:B------:R3:W-:Y:S01]  /*23360*/  MUFU.TANH R18, R10 ;  /* 0x0000000a00127308 */ /* 0x0007e20000002400 */
[----:B------:R-:W-:Y:S02]  /*23370*/  FSEL R209, R4, -INF , !P3 ;  /* 0xff80000004d17808 */ /* 0x000fe40005800000 */
[C---:B------:R-:W-:Y:S02]  /*23380*/  ISETP.GE.AND P5, PT, R2.reuse, R7, PT ;  /* 0x000000070200720c */ /* 0x040fe40003fa6270 */
[----:B------:R-:W-:Y:S02]  /*23390*/  ISETP.GE.AND P3, PT, R2, R5, PT ;  /* 0x000000050200720c */ /* 0x000fe40003f66270 */
[----:B------:R-:W-:Y:S01]  /*233a0*/  FSEL R213, R9, -INF , !P6 ;  /* 0xff80000009d57808 */ /* 0x000fe20007000000 */
[----:B------:R1:W2:Y:S01]  /*233b0*/  MUFU.TANH R11, R6 ;  /* 0x00000006000b7308 */ /* 0x0002a20000002400 */
[----:B------:R-:W-:Y:S02]  /*233c0*/  I2FP.F32.S32 R2, R2 ;  /* 0x0000000200027245 */ /* 0x000fe40000201400 */
[----:B------:R-:W-:-:S02]  /*233d0*/  ISETP.GE.AND P6, PT, R3, R7, PT ;  /* 0x000000070300720c */ /* 0x000fc40003fc6270 */
[----:B------:R-:W-:Y:S01]  /*233e0*/  ISETP.GE.AND P4, PT, R3, R5, PT ;  /* 0x000000050300720c */ /* 0x000fe20003f86270 */
[----:B---3--:R-:W-:Y:S01]  /*233f0*/  FMUL.FTZ R10, R120, R0 ;  /* 0x00000000780a7220 */ /* 0x008fe20000410000 */
[----:B------:R-:W-:Y:S01]  /*23400*/  I2FP.F32.S32 R3, R3 ;  /* 0x0000000300037245 */ /* 0x000fe20000201400 */
[CC--:B----4-:R-:W-:Y:S02]  /*23410*/  FFMA.FTZ R8, R132.reuse, R2.reuse, R13 ;  /* 0x0000000284087223 */ /* 0x0d0fe4000001000d */
[----:B------:R3:W4:Y:S01]  /*23420*/  MUFU.TANH R15, R10 ;  /* 0x0000000a000f7308 */ /* 0x0007220000002400 */
[----:B------:R-:W-:Y:S01]  /*23430*/  FFMA.FTZ R4, R132, R2, R12 ;  /* 0x0000000284047223 */ /* 0x000fe2000001000c */
[----:B------:R-:W-:Y:S01]  /*23440*/  LOP3.LUT R2, R16, 0xe0, R243, 0xfe, !PT ;  /* 0x000000e010027812 */ /* 0x000fe200078efef3 */
[CC--:B-1----:R-:W-:Y:S01]  /*23450*/  FFMA.FTZ R6, R132.reuse, R3.reuse, R17 ;  /* 0x0000000384067223 */ /* 0x0c2fe20000010011 */
[----:B--2---:R-:W-:Y:S01]  /*23460*/  FFMA.FTZ R9, R132, R3, R20 ;  /* 0x0000000384097223 */ /* 0x004fe20000010014 */
[----:B------:R-:W-:-:S02]  /*23470*/  FSEL R220, R8, -INF , !P5 ;  /* 0xff80000008dc7808 */ /* 0x000fc40006800000 */
[----:B------:R-:W-:Y:S01]  /*23480*/  FSEL R216, R4, -INF , !P3 ;  /* 0xff80000004d87808 */ /* 0x000fe20005800000 */
[----:B------:R-:W-:Y:S01]  /*23490*/  IMAD.MOV.U32 R229, RZ, RZ, R212 ;  /* 0x000000ffffe57224 */ /* 0x000fe200078e00d4 */
[----:B------:R-:W-:Y:S01]  /*234a0*/  ISETP.GE.AND P5, PT, R2, R7, PT ;  /* 0x000000070200720c */ /* 0x000fe20003fa6270 */
[----:B---3--:R-:W-:Y:S01]  /*234b0*/  FMUL.FTZ R10, R112, R0 ;  /* 0x00000000700a7220 */ /* 0x008fe20000410000 */
[----:B------:R-:W-:-:S03]  /*234c0*/  ISETP.GE.AND P3, PT, R2, R5, PT ;  /* 0x000000050200720c */ /* 0x000fc60003f66270 */
[----:B------:R1:W2:Y:S01]  /*234d0*/  MUFU.TANH R17, R10 ;  /* 0x0000000a00117308 */ /* 0x0002a20000002400 */
[----:B------:R-:W-:Y:S02]  /*234e0*/  LOP3.LUT R3, R16, 0xd8, R243, 0xfe, !PT ;  /* 0x000000d810037812 */ /* 0x000fe400078efef3 */
[----:B------:R-:W-:Y:S01]  /*234f0*/  I2FP.F32.S32 R2, R2 ;  /* 0x0000000200027245 */ /* 0x000fe20000201400 */
[----:B------:R-:W-:Y:S01]  /*23500*/  IMAD.MOV.U32 R245, RZ, RZ, R217 ;  /* 0x000000fffff57224 */ /* 0x000fe200078e00d9 */
[----:B------:R-:W-:Y:S01]  /*23510*/  FSEL R212, R6, -INF , !P4 ;  /* 0xff80000006d47808 */ /* 0x000fe20006000000 */
[----:B------:R-:W-:Y:S01]  /*23520*/  FMUL.FTZ R6, R104, R0 ;  /* 0x0000000068067220 */ /* 0x000fe20000410000 */
[----:B------:R-:W-:Y:S01]  /*23530*/  FSEL R217, R9, -INF , !P6 ;  /* 0xff80000009d97808 */ /* 0x000fe20007000000 */
[----:B------:R-:W-:Y:S01]  /*23540*/  FFMA.FTZ R4, R132, R2, R11 ;  /* 0x0000000284047223 */ /* 0x000fe2000001000b */
[C---:B------:R-:W-:Y:S01]  /*23550*/  ISETP.GE.AND P6, PT, R3.reuse, R7, PT ;  /* 0x000000070300720c */ /* 0x040fe20003fc6270 */
[----:B-1----:R-:W-:Y:S01]  /*23560*/  FMUL.FTZ R10, R114, R0 ;  /* 0x00000000720a7220 */ /* 0x002fe20000410000 */
[----:B------:R-:W-:-:S03]  /*23570*/  ISETP.GE.AND P4, PT, R3, R5, PT ;  /* 0x000000050300720c */ /* 0x000fc60003f86270 */
[----:B------:R1:W3:Y:S01]  /*23580*/  MUFU.TANH R14, R10 ;  /* 0x0000000a000e7308 */ /* 0x0002e20000002400 */
[----:B------:R-:W-:Y:S01]  /*23590*/  I2FP.F32.S32 R3, R3 ;  /* 0x0000000300037245 */ /* 0x000fe20000201400 */
[----:B----4-:R-:W-:-:S06]  /*235a0*/  FFMA.FTZ R8, R132, R2, R15 ;  /* 0x0000000284087223 */ /* 0x010fcc000001000f */
[----:B------:R4:W3:Y:S01]  /*235b0*/  MUFU.TANH R13, R6 ;  /* 0x00000006000d7308 */ /* 0x0008e20000002400 */
[----:B------:R-:W-:Y:S01]  /*235c0*/  FFMA.FTZ R9, R132, R3, R19 ;  /* 0x0000000384097223 */ /* 0x000fe20000010013 */
[----:B-1----:R-:W-:-:S06]  /*235d0*/  FMUL.FTZ R10, R106, R0 ;  /* 0x000000006a0a7220 */ /* 0x002fcc0000410000 */
[----:B------:R1:W3:Y:S01]  /*235e0*/  MUFU.TANH R11, R10 ;  /* 0x0000000a000b7308 */ /* 0x0002e20000002400 */
[--C-:B------:R-:W-:Y:S01]  /*235f0*/  LOP3.LUT R2, R16, 0xf0, R243.reuse, 0xfe, !PT ;  /* 0x000000f010027812 */ /* 0x100fe200078efef3 */
[----:B----4-:R-:W-:Y:S01]  /*23600*/  FFMA.FTZ R6, R132, R3, R18 ;  /* 0x0000000384067223 */ /* 0x010fe20000010012 */
[----:B------:R-:W-:Y:S02]  /*23610*/  LOP3.LUT R3, R16, 0xe8, R243, 0xfe, !PT ;  /* 0x000000e810037812 */ /* 0x000fe400078efef3 */
[----:B------:R-:W-:Y:S02]  /*23620*/  FSEL R221, R9, -INF , !P6 ;  /* 0xff80000009dd7808 */ /* 0x000fe40007000000 */
[----:B------:R-:W-:Y:S02]  /*23630*/  FSEL R219, R6, -INF , !P4 ;  /* 0xff80000006db7808 */ /* 0x000fe40006000000 */
[C---:B------:R-:W-:Y:S02]  /*23640*/  ISETP.GE.AND P6, PT, R3.reuse, R7, PT ;  /* 0x000000070300720c */ /* 0x040fe40003fc6270 */
[----:B------:R-:W-:-:S02]  /*23650*/  ISETP.GE.AND P4, PT, R3, R5, PT ;  /* 0x000000050300720c */ /* 0x000fc40003f86270 */
[----:B------:R-:W-:Y:S01]  /*23660*/  FSEL R224, R8, -INF , !P5 ;  /* 0xff80000008e07808 */ /* 0x000fe20006800000 */
[-C--:B-1----:R-:W-:Y:S01]  /*23670*/  FMUL.FTZ R10, R100, R0.reuse ;  /* 0x00000000640a7220 */ /* 0x082fe20000410000 */
[----:B------:R-:W-:Y:S01]  /*23680*/  FSEL R222, R4, -INF , !P3 ;  /* 0xff80000004de7808 */ /* 0x000fe20005800000 */
[----:B------:R-:W-:Y:S01]  /*23690*/  FMUL.FTZ R6, R102, R0 ;  /* 0x0000000066067220 */ /* 0x000fe20000410000 */
[----:B------:R-:W-:Y:S02]  /*236a0*/  I2FP.F32.S32 R3, R3 ;  /* 0x0000000300037245 */ /* 0x000fe40000201400 */
[C---:B------:R-:W-:Y:S02]  /*236b0*/  ISETP.GE.AND P5, PT, R2.reuse, R7, PT ;  /* 0x000000070200720c */ /* 0x040fe40003fa6270 */
[----:B------:R-:W-:Y:S02]  /*236c0*/  ISETP.GE.AND P3, PT, R2, R5, PT ;  /* 0x000000050200720c */ /* 0x000fe40003f66270 */
[----:B------:R-:W-:Y:S01]  /*236d0*/  I2FP.F32.S32 R2, R2 ;  /* 0x0000000200027245 */ /* 0x000fe20000201400 */
[----:B------:R-:W-:Y:S01]  /*236e0*/  MUFU.TANH R12, R10 ;  /* 0x0000000a000c7308 */ /* 0x000fe20000002400 */
[CC--:B--2---:R-:W-:Y:S01]  /*236f0*/  FFMA.FTZ R8, R132.reuse, R3.reuse, R17 ;  /* 0x0000000384087223 */ /* 0x0c4fe20000010011 */
[----:B---3--:R-:W-:-:S02]  /*23700*/  FFMA.FTZ R3, R132, R3, R14 ;  /* 0x0000000384037223 */ /* 0x008fc4000001000e */
[----:B------:R-:W-:-:S04]  /*23710*/  FFMA.FTZ R9, R132, R2, R13 ;  /* 0x0000000284097223 */ /* 0x000fc8000001000d */
[----:B------:R1:W2:Y:S01]  /*23720*/  MUFU.TANH R10, R6 ;  /* 0x00000006000a7308 */ /* 0x0002a20000002400 */
[----:B------:R-:W-:Y:S02]  /*23730*/  MOV R239, R223 ;  /* 0x000000df00ef7202 */ /* 0x000fe40000000f00 */
[----:B------:R-:W-:Y:S02]  /*23740*/  LOP3.LUT R4, R16, 0xf8, R243, 0xfe, !PT ;  /* 0x000000f810047812 */ /* 0x000fe400078efef3 */
[----:B------:R-:W-:Y:S01]  /*23750*/  FSEL R223, R3, -INF , !P4 ;  /* 0xff80000003df7808 */ /* 0x000fe20006000000 */
[----:B------:R-:W-:Y:S01]  /*23760*/  IMAD.MOV.U32 R240, RZ, RZ, R227 ;  /* 0x000000fffff07224 */ /* 0x000fe200078e00e3 */
[----:B------:R-:W-:Y:S01]  /*23770*/  MOV R241, R225 ;  /* 0x000000e100f17202 */ /* 0x000fe20000000f00 */
[----:B-1----:R-:W-:Y:S01]  /*23780*/  FFMA.FTZ R6, R132, R2, R11 ;  /* 0x0000000284067223 */ /* 0x002fe2000001000b */
[----:B------:R-:W-:Y:S02]  /*23790*/  LOP3.LUT R2, R16, R243, RZ, 0xfc, !PT ;  /* 0x000000f310027212 */ /* 0x000fe400078efcff */
[----:B------:R-:W-:Y:S01]  /*237a0*/  MOV R243, R245 ;  /* 0x000000f500f37202 */ /* 0x000fe20000000f00 */
[----:B------:R-:W-:-:S02]  /*237b0*/  IMAD.MOV.U32 R245, RZ, RZ, R43 ;  /* 0x000000fffff57224 */ /* 0x000fc400078e002b */
[----:B------:R-:W-:Y:S01]  /*237c0*/  VIADD R3, R2, 0x1 ;  /* 0x0000000102037836 */ /* 0x000fe20000000000 */
[----:B------:R-:W-:Y:S01]  /*237d0*/  MOV R43, R42 ;  /* 0x0000002a002b7202 */ /* 0x000fe20000000f00 */
[----:B------:R-:W-:Y:S01]  /*237e0*/  IMAD.MOV.U32 R42, RZ, RZ, R229 ;  /* 0x000000ffff2a7224 */ /* 0x000fe200078e00e5 */
[----:B------:R-:W-:Y:S02]  /*237f0*/  FSEL R225, R8, -INF , !P6 ;  /* 0xff80000008e17808 */ /* 0x000fe40007000000 */
[C---:B------:R-:W-:Y:S02]  /*23800*/  ISETP.GE.AND P6, PT, R4.reuse, R7, PT ;  /* 0x000000070400720c */ /* 0x040fe40003fc6270 */
[----:B------:R-:W-:Y:S02]  /*23810*/  ISETP.GE.AND P4, PT, R4, R5, PT ;  /* 0x000000050400720c */ /* 0x000fe40003f86270 */
[----:B------:R-:W-:Y:S02]  /*23820*/  FSEL R229, R9, -INF , !P5 ;  /* 0xff80000009e57808 */ /* 0x000fe40006800000 */
[----:B------:R-:W-:-:S02]  /*23830*/  FSEL R227, R6, -INF , !P3 ;  /* 0xff80000006e37808 */ /* 0x000fc40005800000 */
[----:B------:R-:W-:Y:S02]  /*23840*/  I2FP.F32.S32 R4, R4 ;  /* 0x0000000400047245 */ /* 0x000fe40000201400 */
[C---:B------:R-:W-:Y:S02]  /*23850*/  ISETP.GE.AND P5, PT, R3.reuse, R7, PT ;  /* 0x000000070300720c */ /* 0x040fe40003fa6270 */
[----:B------:R-:W-:Y:S02]  /*23860*/  ISETP.GE.AND P3, PT, R3, R5, PT ;  /* 0x000000050300720c */ /* 0x000fe40003f66270 */
[----:B------:R-:W-:Y:S01]  /*23870*/  I2FP.F32.S32 R3, R3 ;  /* 0x0000000300037245 */ /* 0x000fe20000201400 */
[CC--:B--2---:R-:W-:Y:S01]  /*23880*/  FFMA.FTZ R6, R132.reuse, R4.reuse, R10 ;  /* 0x0000000484067223 */ /* 0x0c4fe2000001000a */
[----:B------:R-:W-:-:S03]  /*23890*/  FFMA.FTZ R9, R132, R4, R12 ;  /* 0x0000000484097223 */ /* 0x000fc6000001000c */
[CC--:B------:R-:W-:Y:S01]  /*238a0*/  FFMA.FTZ R10, R132.reuse, R3.reuse, R243 ;  /* 0x00000003840a7223 */ /* 0x0c0fe200000100f3 */
[----:B------:R-:W-:Y:S01]  /*238b0*/  FFMA.FTZ R8, R132, R3, R245 ;  /* 0x0000000384087223 */ /* 0x000fe200000100f5 */
[C---:B------:R-:W-:Y:S01]  /*238c0*/  IADD3 R3, R2.reuse, 0x11, RZ ;  /* 0x0000001102037810 */ /* 0x040fe20007ffe0ff */
[----:B------:R-:W-:Y:S01]  /*238d0*/  IMAD.MOV.U32 R245, RZ, RZ, R53 ;  /* 0x000000fffff57224 */ /* 0x000fe200078e0035 */
[----:B------:R-:W-:Y:S01]  /*238e0*/  IADD3 R4, R2, 0x9, RZ ;  /* 0x0000000902047810 */ /* 0x000fe20007ffe0ff */
[----:B------:R-:W-:Y:S01]  /*238f0*/  IMAD.MOV.U32 R242, RZ, RZ, R230 ;  /* 0x000000fffff27224 */ /* 0x000fe200078e00e6 */
[----:B------:R-:W-:Y:S02]  /*23900*/  MOV R243, R228 ;  /* 0x000000e400f37202 */ /* 0x000fe40000000f00 */
        /* <DEDUP_REMOVED lines=8> */
[----:B------:R-:W-:Y:S02]  /*23990*/  I2FP.F32.S32 R3, R3 ;  /* 0x0000000300037245 */ /* 0x000fe40000201400 */
[----:B------:R-:W-:-:S03]  /*239a0*/  I2FP.F32.S32 R4, R4 ;  /* 0x0000000400047245 */ /* 0x000fc60000201400 */
[CC--:B------:R-:W-:Y:S01]  /*239b0*/  FFMA.FTZ R9, R132.reuse, R3.reuse, R241 ;  /* 0x0000000384097223 */ /* 0x0c0fe200000100f1 */
[C---:B------:R-:W-:Y:S01]  /*239c0*/  FFMA.FTZ R6, R132.reuse, R3, R42 ;  /* 0x0000000384067223 */ /* 0x040fe2000001002a */
[CC--:B------:R-:W-:Y:S01]  /*239d0*/  FFMA.FTZ R10, R132.reuse, R4.reuse, R239 ;  /* 0x00000004840a7223 */ /* 0x0c0fe200000100ef */
[----:B------:R-:W-:Y:S01]  /*239e0*/  FFMA.FTZ R8, R132, R4, R240 ;  /* 0x0000000484087223 */ /* 0x000fe200000100f0 */
[C---:B------:R-:W-:Y:S02]  /*239f0*/  VIADD R3, R2.reuse, 0x21 ;  /* 0x0000002102037836 */ /* 0x040fe40000000000 */
[----:B------:R-:W-:Y:S01]  /*23a00*/  VIADD R4, R2, 0x19 ;  /* 0x0000001902047836 */ /* 0x000fe20000000000 */
        /* <DEDUP_REMOVED lines=15> */
[C---:B------:R-:W-:Y:S01]  /*23b00*/  VIADD R3, R2.reuse, 0x31 ;  /* 0x0000003102037836 */ /* 0x040fe20000000000 */
[----:B------:R-:W-:Y:S01]  /*23b10*/  IADD3 R4, R2, 0x29, RZ ;  /* 0x0000002902047810 */ /* 0x000fe20007ffe0ff */
[----:B------:R1:W-:Y:S01]  /*23b20*/  MUFU.TANH R15, R59 ;  /* 0x0000003b000f7308 */ /* 0x0003e20000002400 */
[----:B------:R-:W-:Y:S02]  /*23b30*/  FSEL R45, R6, -INF , !P3 ;  /* 0xff800000062d7808 */ /* 0x000fe40005800000 */
[----:B------:R-:W-:Y:S02]  /*23b40*/  FSEL R56, R10, -INF , !P6 ;  /* 0xff8000000a387808 */ /* 0x000fe40007000000 */
[----:B------:R-:W-:-:S02]  /*23b50*/  FSEL R46, R8, -INF , !P4 ;  /* 0xff800000082e7808 */ /* 0x000fc40006000000 */
[----:B------:R-:W-:Y:S02]  /*23b60*/  ISETP.GE.AND P3, PT, R3, R5, PT ;  /* 0x000000050300720c */ /* 0x000fe40003f66270 */
[C---:B------:R-:W-:Y:S02]  /*23b70*/  ISETP.GE.AND P6, PT, R4.reuse, R7, PT ;  /* 0x000000070400720c */ /* 0x040fe40003fc6270 */
[----:B------:R-:W-:Y:S02]  /*23b80*/  ISETP.GE.AND P4, PT, R4, R5, PT ;  /* 0x000000050400720c */ /* 0x000fe40003f86270 */
[----:B------:R-:W-:Y:S02]  /*23b90*/  I2FP.F32.S32 R4, R4 ;  /* 0x0000000400047245 */ /* 0x000fe40000201400 */
[----:B-1----:R-:W-:Y:S02]  /*23ba0*/  FSEL R59, R9, -INF , !P5 ;  /* 0xff800000093b7808 */ /* 0x002fe40006800000 */
[----:B------:R-:W-:-:S02]  /*23bb0*/  ISETP.GE.AND P5, PT, R3, R7, PT ;  /* 0x000000070300720c */ /* 0x000fc40003fa6270 */
[----:B------:R-:W-:Y:S01]  /*23bc0*/  I2FP.F32.S32 R3, R3 ;  /* 0x0000000300037245 */ /* 0x000fe20000201400 */
[CC--:B------:R-:W-:Y:S01]  /*23bd0*/  FFMA.FTZ R10, R132.reuse, R4.reuse, R42 ;  /* 0x00000004840a7223 */ /* 0x0c0fe2000001002a */
[----:B------:R-:W-:-:S03]  /*23be0*/  FFMA.FTZ R8, R132, R4, R231 ;  /* 0x0000000484087223 */ /* 0x000fc600000100e7 */
[CC--:B------:R-:W-:Y:S01]  /*23bf0*/  FFMA.FTZ R9, R132.reuse, R3.reuse, R232 ;  /* 0x0000000384097223 */ /* 0x0c0fe200000100e8 */
[----:B------:R-:W-:Y:S01]  /*23c00*/  FFMA.FTZ R6, R132, R3, R233 ;  /* 0x0000000384067223 */ /* 0x000fe200000100e9 */
[C---:B------:R-:W-:Y:S01]  /*23c10*/  VIADD R3, R2.reuse, 0x41 ;  /* 0x0000004102037836 */ /* 0x040fe20000000000 */
[----:B------:R-:W-:Y:S01]  /*23c20*/  IADD3 R4, R2, 0x39, RZ ;  /* 0x0000003902047810 */ /* 0x000fe20007ffe0ff */
[----:B------:R1:W-:Y:S01]  /*23c30*/  MUFU.TANH R29, R65 ;  /* 0x00000041001d7308 */ /* 0x0003e20000002400 */
[----:B------:R-:W-:Y:S02]  /*23c40*/  FSEL R44, R8, -INF , !P4 ;  /* 0xff800000082c7808 */ /* 0x000fe40006000000 */
[----:B------:R-:W-:Y:S02]  /*23c50*/  FSEL R43, R6, -INF , !P3 ;  /* 0xff800000062b7808 */ /* 0x000fe40005800000 */
[----:B------:R-:W-:-:S03]  /*23c60*/  ISETP.GE.AND P3, PT, R3, R5, PT ;  /* 0x000000050300720c */ /* 0x000fc60003f66270 */
[----:B------:R2:W-:Y:S01]  /*23c70*/  MUFU.TANH R28, R60 ;  /* 0x0000003c001c7308 */ /* 0x0005e20000002400 */
[----:B------:R-:W-:Y:S02]  /*23c80*/  ISETP.GE.AND P4, PT, R4, R5, PT ;  /* 0x000000050400720c */ /* 0x000fe40003f86270 */
[----:B-1----:R-:W-:Y:S02]  /*23c90*/  FSEL R65, R9, -INF , !P5 ;  /* 0xff80000009417808 */ /* 0x002fe40006800000 */
[----:B------:R-:W-:Y:S02]  /*23ca0*/  ISETP.GE.AND P5, PT, R3, R7, PT ;  /* 0x000000070300720c */ /* 0x000fe40003fa6270 */
[----:B------:R-:W-:Y:S02]  /*23cb0*/  I2FP.F32.S32 R3, R3 ;  /* 0x0000000300037245 */ /* 0x000fe40000201400 */
[----:B--2---:R-:W-:Y:S02]  /*23cc0*/  FSEL R60, R10, -INF , !P6 ;  /* 0xff8000000a3c7808 */ /* 0x004fe40007000000 */
[----:B------:R-:W-:-:S02]  /*23cd0*/  ISETP.GE.AND P6, PT, R4, R7, PT ;  /* 0x000000070400720c */ /* 0x000fc40003fc6270 */
[----:B------:R-:W-:Y:S01]  /*23ce0*/  I2FP.F32.S32 R4, R4 ;  /* 0x0000000400047245 */ /* 0x000fe20000201400 */
[CC--:B------:R-:W-:Y:S01]  /*23cf0*/  FFMA.FTZ R9, R132.reuse, R3.reuse, R249 ;  /* 0x0000000384097223 */ /* 0x0c0fe200000100f9 */
[----:B------:R-:W-:Y:S01]  /*23d00*/  FFMA.FTZ R6, R132, R3, R248 ;  /* 0x0000000384067223 */ /* 0x000fe200000100f8 */
[----:B------:R-:W-:Y:S02]  /*23d10*/  VIADD R3, R2, 0x51 ;  /* 0x0000005102037836 */ /* 0x000fe40000000000 */
[CC--:B------:R-:W-:Y:S01]  /*23d20*/  FFMA.FTZ R10, R132.reuse, R4.reuse, R234 ;  /* 0x00000004840a7223 */ /* 0x0c0fe200000100ea */
[----:B------:R-:W-:Y:S01]  /*23d30*/  FFMA.FTZ R8, R132, R4, R251 ;  /* 0x0000000484087223 */ /* 0x000fe200000100fb */
[----:B------:R-:W-:Y:S01]  /*23d40*/  IADD3 R4, R2, 0x49, RZ ;  /* 0x0000004902047810 */ /* 0x000fe20007ffe0ff */
[----:B------:R1:W-:Y:S01]  /*23d50*/  MUFU.TANH R20, R79 ;  /* 0x0000004f00147308 */ /* 0x0003e20000002400 */
[----:B------:R-:W-:Y:S02]  /*23d60*/  FSEL R50, R6, -INF , !P3 ;  /* 0xff80000006327808 */ /* 0x000fe40005800000 */
[----:B------:R-:W-:-:S02]  /*23d70*/  FSEL R42, R8, -INF , !P4 ;  /* 0xff800000082a7808 */ /* 0x000fc40006000000 */
        /* <DEDUP_REMOVED lines=39> */
[----:B-1----:R-:W-:-:S05]  /*23ff0*/  FSEL R64, R6, -INF , !P3 ;  /* 0xff80000006407808 */ /* 0x002fca0005800000 */
[----:B------:R-:W1:Y:S01]  /*24000*/  MUFU.TANH R31, R77 ;  /* 0x0000004d001f7308 */ /* 0x000e620000002400 */
[----:B------:R-:W-:Y:S02]  /*24010*/  ISETP.GE.AND P3, PT, R3, R5, PT ;  /* 0x000000050300720c */ /* 0x000fe40003f66270 */
[----:B------:R-:W-:Y:S02]  /*24020*/  I2FP.F32.S32 R3, R3 ;  /* 0x0000000300037245 */ /* 0x000fe40000201400 */
[----:B--2---:R-:W-:Y:S02]  /*24030*/  FSEL R87, R10, -INF , !P6 ;  /* 0xff8000000a577808 */ /* 0x004fe40007000000 */
[----:B------:R-:W-:Y:S02]  /*24040*/  ISETP.GE.AND P6, PT, R4, R7, PT ;  /* 0x000000070400720c */ /* 0x000fe40003fc6270 */
[----:B------:R-:W-:Y:S01]  /*24050*/  I2FP.F32.S32 R4, R4 ;  /* 0x0000000400047245 */ /* 0x000fe20000201400 */
[CC--:B------:R-:W-:Y:S01]  /*24060*/  FFMA.FTZ R9, R132.reuse, R3.reuse, R97 ;  /* 0x0000000384097223 */ /* 0x0c0fe20000010061 */
[----:B------:R-:W-:Y:S01]  /*24070*/  FFMA.FTZ R6, R132, R3, R90 ;  /* 0x0000000384067223 */ /* 0x000fe2000001005a */
[----:B------:R-:W-:-:S02]  /*24080*/  VIADD R3, R2, 0x81 ;  /* 0x0000008102037836 */ /* 0x000fc40000000000 */
[CC--:B------:R-:W-:Y:S01]  /*24090*/  FFMA.FTZ R10, R132.reuse, R4.reuse, R197 ;  /* 0x00000004840a7223 */ /* 0x0c0fe200000100c5 */
[----:B------:R-:W-:Y:S01]  /*240a0*/  FFMA.FTZ R8, R132, R4, R177 ;  /* 0x0000000484087223 */ /* 0x000fe200000100b1 */
[----:B------:R-:W-:Y:S01]  /*240b0*/  IADD3 R4, R2, 0x79, RZ ;  /* 0x0000007902047810 */ /* 0x000fe20007ffe0ff */
[----:B------:R2:W-:Y:S02]  /*240c0*/  MUFU.TANH R14, R78 ;  /* 0x0000004e000e7308 */ /* 0x0005e40000002400 */
[----:B------:R-:W-:Y:S02]  /*240d0*/  FSEL R90, R10, -INF , !P6 ;  /* 0xff8000000a5a7808 */ /* 0x000fe40007000000 */
[----:B------:R-:W-:-:S04]  /*240e0*/  ISETP.GE.AND P6, PT, R4, R7, PT ;  /* 0x000000070400720c */ /* 0x000fc80003fc6270 */
[----:B------:R3:W-:Y:S08]  /*240f0*/  MUFU.TANH R24, R96 ;  /* 0x0000006000187308 */ /* 0x0007f00000002400 */
[----:B------:R4:W-:Y:S01]  /*24100*/  MUFU.TANH R27, R66 ;  /* 0x00000042001b7308 */ /* 0x0009e20000002400 */
[----:B--2---:R-:W-:Y:S02]  /*24110*/  FSEL R78, R6, -INF , !P3 ;  /* 0xff800000064e7808 */ /* 0x004fe40005800000 */
[----:B------:R-:W-:-:S02]  /*24120*/  ISETP.GE.AND P3, PT, R3, R5, PT ;  /* 0x000000050300720c */ /* 0x000fc40003f66270 */
[----:B---3--:R-:W-:Y:S02]  /*24130*/  FSEL R96, R9, -INF , !P5 ;  /* 0xff80000009607808 */ /* 0x008fe40006800000 */
[----:B------:R-:W-:Y:S01]  /*24140*/  ISETP.GE.AND P5, PT, R3, R7, PT ;  /* 0x000000070300720c */ /* 0x000fe20003fa6270 */
[----:B------:R-:W2:Y:S01]  /*24150*/  MUFU.TANH R30, R76 ;  /* 0x0000004c001e7308 */ /* 0x000ea20000002400 */
[----:B------:R-:W-:Y:S02]  /*24160*/  I2FP.F32.S32 R3, R3 ;  /* 0x0000000300037245 */ /* 0x000fe40000201400 */
[----:B----4-:R-:W-:Y:S02]  /*24170*/  FSEL R66, R8, -INF , !P4 ;  /* 0xff80000008427808 */ /* 0x010fe40006000000 */
[----:B------:R-:W-:Y:S02]  /*24180*/  ISETP.GE.AND P4, PT, R4, R5, PT ;  /* 0x000000050400720c */ /* 0x000fe40003f86270 */
[----:B------:R-:W-:Y:S01]  /*24190*/  I2FP.F32.S32 R4, R4 ;  /* 0x0000000400047245 */ /* 0x000fe20000201400 */
[CC--:B-1----:R-:W-:Y:S01]  /*241a0*/  FFMA.FTZ R9, R132.reuse, R3.reuse, R31 ;  /* 0x0000000384097223 */ /* 0x0c2fe2000001001f */
[----:B------:R-:W-:Y:S01]  /*241b0*/  FFMA.FTZ R6, R132, R3, R20 ;  /* 0x0000000384067223 */ /* 0x000fe20000010014 */
[----:B------:R-:W-:-:S02]  /*241c0*/  VIADD R3, R2, 0x91 ;  /* 0x0000009102037836 */ /* 0x000fc40000000000 */
[CC--:B------:R-:W-:Y:S01]  /*241d0*/  FFMA.FTZ R10, R132.reuse, R4.reuse, R86 ;  /* 0x00000004840a7223 */ /* 0x0c0fe20000010056 */
[----:B------:R-:W-:Y:S01]  /*241e0*/  FFMA.FTZ R8, R132, R4, R15 ;  /* 0x0000000484087223 */ /* 0x000fe2000001000f */
[----:B------:R-:W-:Y:S01]  /*241f0*/  IADD3 R4, R2, 0x89, RZ ;  /* 0x0000008902047810 */ /* 0x000fe20007ffe0ff */
[----:B------:R1:W-:Y:S01]  /*24200*/  MUFU.TANH R26, R81 ;  /* 0x00000051001a7308 */ /* 0x0003e20000002400 */
[----:B------:R-:W-:Y:S02]  /*24210*/  FSEL R102, R9, -INF , !P5 ;  /* 0xff80000009667808 */ /* 0x000fe40006800000 */
[----:B------:R-:W-:Y:S02]  /*24220*/  FSEL R86, R6, -INF , !P3 ;  /* 0xff80000006567808 */ /* 0x000fe40005800000 */
[----:B------:R-:W-:Y:S02]  /*24230*/  FSEL R97, R10, -INF , !P6 ;  /* 0xff8000000a617808 */ /* 0x000fe40007000000 */
[----:B------:R-:W-:-:S02]  /*24240*/  ISETP.GE.AND P5, PT, R3, R7, PT ;  /* 0x000000070300720c */ /* 0x000fc40003fa6270 */
[----:B------:R-:W-:Y:S02]  /*24250*/  ISETP.GE.AND P3, PT, R3, R5, PT ;  /* 0x000000050300720c */ /* 0x000fe40003f66270 */
[----:B------:R-:W-:Y:S02]  /*24260*/  ISETP.GE.AND P6, PT, R4, R7, PT ;  /* 0x000000070400720c */ /* 0x000fe40003fc6270 */
[----:B------:R-:W-:Y:S02]  /*24270*/  I2FP.F32.S32 R3, R3 ;  /* 0x0000000300037245 */ /* 0x000fe40000201400 */
[----:B-1----:R-:W-:Y:S02]  /*24280*/  FSEL R81, R8, -INF , !P4 ;  /* 0xff80000008517808 */ /* 0x002fe40006000000 */
[----:B------:R-:W-:Y:S02]  /*24290*/  ISETP.GE.AND P4, PT, R4, R5, PT ;  /* 0x000000050400720c */ /* 0x000fe40003f86270 */
[----:B------:R-:W-:Y:S01]  /*242a0*/  I2FP.F32.S32 R4, R4 ;  /* 0x0000000400047245 */ /* 0x000fe20000201400 */
[CC--:B------:R-:W-:Y:S01]  /*242b0*/  FFMA.FTZ R9, R132.reuse, R3.reuse, R29 ;  /* 0x0000000384097223 */ /* 0x0c0fe2000001001d */
[----:B------:R-:W-:Y:S01]  /*242c0*/  FFMA.FTZ R6, R132, R3, R19 ;  /* 0x0000000384067223 */ /* 0x000fe20000010013 */
[----:B------:R-:W-:-:S02]  /*242d0*/  VIADD R3, R2, 0xa1 ;  /* 0x000000a102037836 */ /* 0x000fc40000000000 */
[CC--:B--2---:R-:W-:Y:S01]  /*242e0*/  FFMA.FTZ R10, R132.reuse, R4.reuse, R30 ;  /* 0x00000004840a7223 */ /* 0x0c4fe2000001001e */
[----:B------:R-:W-:Y:S01]  /*242f0*/  FFMA.FTZ R8, R132, R4, R14 ;  /* 0x0000000484087223 */ /* 0x000fe2000001000e */
[----:B------:R-:W-:Y:S02]  /*24300*/  IADD3 R4, R2, 0x99, RZ ;  /* 0x0000009902047810 */ /* 0x000fe40007ffe0ff */
[----:B------:R-:W-:Y:S02]  /*24310*/  FSEL R112, R9, -INF , !P5 ;  /* 0xff80000009707808 */ /* 0x000fe40006800000 */
[----:B------:R-:W-:Y:S01]  /*24320*/  FSEL R91, R6, -INF , !P3 ;  /* 0xff800000065b7808 */ /* 0x000fe20005800000 */
[----:B------:R1:W2:Y:S01]  /*24330*/  MUFU.TANH R17, R95 ;  /* 0x0000005f00117308 */ /* 0x0002a20000002400 */
[----:B------:R-:W-:Y:S02]  /*24340*/  FSEL R104, R10, -INF , !P6 ;  /* 0xff8000000a687808 */ /* 0x000fe40007000000 */
[----:B------:R-:W-:-:S02]  /*24350*/  FSEL R88, R8, -INF , !P4 ;  /* 0xff80000008587808 */ /* 0x000fc40006000000 */
[C---:B------:R-:W-:Y:S02]  /*24360*/  ISETP.GE.AND P5, PT, R3.reuse, R7, PT ;  /* 0x000000070300720c */ /* 0x040fe40003fa6270 */
[----:B------:R-:W-:Y:S02]  /*24370*/  ISETP.GE.AND P3, PT, R3, R5, PT ;  /* 0x000000050300720c */ /* 0x000fe40003f66270 */
[C---:B------:R-:W-:Y:S02]  /*24380*/  ISETP.GE.AND P6, PT, R4.reuse, R7, PT ;  /* 0x000000070400720c */ /* 0x040fe40003fc6270 */
[----:B------:R-:W-:Y:S02]  /*24390*/  ISETP.GE.AND P4, PT, R4, R5, PT ;  /* 0x000000050400720c */ /* 0x000fe40003f86270 */
[----:B------:R-:W-:Y:S02]  /*243a0*/  I2FP.F32.S32 R3, R3 ;  /* 0x0000000300037245 */ /* 0x000fe40000201400 */
[----:B------:R-:W-:-:S03]  /*243b0*/  I2FP.F32.S32 R4, R4 ;  /* 0x0000000400047245 */ /* 0x000fc60000201400 */
[CC--:B------:R-:W-:Y:S01]  /*243c0*/  FFMA.FTZ R9, R132.reuse, R3.reuse, R27 ;  /* 0x0000000384097223 */ /* 0x0c0fe2000001001b */
[C---:B------:R-:W-:Y:S01]  /*243d0*/  FFMA.FTZ R6, R132.reuse, R3, R18 ;  /* 0x0000000384067223 */ /* 0x040fe20000010012 */
[CC--:B------:R-:W-:Y:S01]  /*243e0*/  FFMA.FTZ R10, R132.reuse, R4.reuse, R28 ;  /* 0x00000004840a7223 */ /* 0x0c0fe2000001001c */
[----:B------:R-:W-:Y:S01]  /*243f0*/  FFMA.FTZ R8, R132, R4, R12 ;  /* 0x0000000484087223 */ /* 0x000fe2000001000c */
[C---:B------:R-:W-:Y:S01]  /*24400*/  VIADD R3, R2.reuse, 0xb1 ;  /* 0x000000b102037836 */ /* 0x040fe20000000000 */
[----:B------:R-:W-:Y:S02]  /*24410*/  IADD3 R4, R2, 0xa9, RZ ;  /* 0x000000a902047810 */ /* 0x000fe40007ffe0ff */
[----:B------:R-:W-:Y:S02]  /*24420*/  FSEL R122, R9, -INF , !P5 ;  /* 0xff800000097a7808 */ /* 0x000fe40006800000 */
[----:B------:R-:W-:Y:S01]  /*24430*/  FSEL R100, R6, -INF , !P3 ;  /* 0xff80000006647808 */ /* 0x000fe20005800000 */
[----:B------:R-:W3:Y:S01]  /*24440*/  MUFU.TANH R21, R176 ;  /* 0x000000b000157308 */ /* 0x000ee20000002400 */
[----:B------:R-:W-:-:S02]  /*24450*/  FSEL R120, R10, -INF , !P6 ;  /* 0xff8000000a787808 */ /* 0x000fc40007000000 */
[----:B-1----:R-:W-:Y:S02]  /*24460*/  FSEL R95, R8, -INF , !P4 ;  /* 0xff800000085f7808 */ /* 0x002fe40006000000 */
[C---:B------:R-:W-:Y:S02]  /*24470*/  ISETP.GE.AND P5, PT, R3.reuse, R7, PT ;  /* 0x000000070300720c */ /* 0x040fe40003fa6270 */
[----:B------:R-:W-:Y:S01]  /*24480*/  ISETP.GE.AND P3, PT, R3, R5, PT ;  /* 0x000000050300720c */ /* 0x000fe20003f66270 */
[----:B------:R-:W1:Y:S01]  /*24490*/  MUFU.TANH R15, R178 ;  /* 0x000000b2000f7308 */ /* 0x000e620000002400 */
[C---:B------:R-:W-:Y:S02]  /*244a0*/  ISETP.GE.AND P6, PT, R4.reuse, R7, PT ;  /* 0x000000070400720c */ /* 0x040fe40003fc6270 */
[----:B------:R-:W-:Y:S02]  /*244b0*/  ISETP.GE.AND P4, PT, R4, R5, PT ;  /* 0x000000050400720c */ /* 0x000fe40003f86270 */
[----:B------:R-:W-:-:S02]  /*244c0*/  I2FP.F32.S32 R3, R3 ;  /* 0x0000000300037245 */ /* 0x000fc40000201400 */
[----:B------:R-:W-:Y:S01]  /*244d0*/  I2FP.F32.S32 R4, R4 ;  /* 0x0000000400047245 */ /* 0x000fe20000201400 */
[----:B------:R4:W1:Y:S02]  /*244e0*/  MUFU.TANH R13, R128 ;  /* 0x00000080000d7308 */ /* 0x0008640000002400 */
[CC--:B------:R-:W-:Y:S01]  /*244f0*/  FFMA.FTZ R9, R132.reuse, R3.reuse, R25 ;  /* 0x0000000384097223 */ /* 0x0c0fe20000010019 */
[C---:B--2---:R-:W-:Y:S01]  /*24500*/  FFMA.FTZ R6, R132.reuse, R3, R17 ;  /* 0x0000000384067223 */ /* 0x044fe20000010011 */
[CC--:B------:R-:W-:Y:S01]  /*24510*/  FFMA.FTZ R10, R132.reuse, R4.reuse, R26 ;  /* 0x00000004840a7223 */ /* 0x0c0fe2000001001a */
[----:B------:R-:W-:Y:S01]  /*24520*/  FFMA.FTZ R8, R132, R4, R11 ;  /* 0x0000000484087223 */ /* 0x000fe2000001000b */
[C---:B------:R-:W-:Y:S02]  /*24530*/  VIADD R3, R2.reuse, 0xc1 ;  /* 0x000000c102037836 */ /* 0x040fe40000000000 */
[----:B------:R-:W-:Y:S01]  /*24540*/  FMUL.FTZ R41, R41, R0 ;  /* 0x0000000029297220 */ /* 0x000fe20000410000 */
[----:B------:R-:W-:-:S02]  /*24550*/  IADD3 R4, R2, 0xb9, RZ ;  /* 0x000000b902047810 */ /* 0x000fc40007ffe0ff */
[----:B------:R-:W-:Y:S02]  /*24560*/  FSEL R133, R9, -INF , !P5 ;  /* 0xff80000009857808 */ /* 0x000fe40006800000 */
[----:B------:R-:W-:Y:S01]  /*24570*/  FSEL R114, R6, -INF , !P3 ;  /* 0xff80000006727808 */ /* 0x000fe20005800000 */
[----:B------:R-:W2:Y:S01]  /*24580*/  MUFU.TANH R19, R41 ;  /* 0x0000002900137308 */ /* 0x000ea20000002400 */
[----:B------:R-:W-:Y:S02]  /*24590*/  FSEL R106, R8, -INF , !P4 ;  /* 0xff800000086a7808 */ /* 0x000fe40006000000 */
[C---:B------:R-:W-:Y:S02]  /*245a0*/  ISETP.GE.AND P5, PT, R3.reuse, R7, PT ;  /* 0x000000070300720c */ /* 0x040fe40003fa6270 */
[----:B----4-:R-:W-:Y:S02]  /*245b0*/  FSEL R128, R10, -INF , !P6 ;  /* 0xff8000000a807808 */ /* 0x010fe40007000000 */
[----:B------:R-:W-:Y:S01]  /*245c0*/  ISETP.GE.AND P3, PT, R3, R5, PT ;  /* 0x000000050300720c */ /* 0x000fe20003f66270 */
[----:B------:R-:W4:Y:S01]  /*245d0*/  MUFU.TANH R12, R40 ;  /* 0x00000028000c7308 */ /* 0x000f220000002400 */
[----:B------:R-:W-:-:S02]  /*245e0*/  ISETP.GE.AND P6, PT, R4, R7, PT ;  /* 0x000000070400720c */ /* 0x000fc40003fc6270 */
[----:B------:R-:W-:Y:S02]  /*245f0*/  ISETP.GE.AND P4, PT, R4, R5, PT ;  /* 0x000000050400720c */ /* 0x000fe40003f86270 */
[----:B------:R-:W-:Y:S02]  /*24600*/  I2FP.F32.S32 R3, R3 ;  /* 0x0000000300037245 */ /* 0x000fe40000201400 */
[----:B------:R-:W-:Y:S01]  /*24610*/  I2FP.F32.S32 R4, R4 ;  /* 0x0000000400047245 */ /* 0x000fe20000201400 */
[----:B------:R-:W4:Y:S02]  /*24620*/  MUFU.TANH R20, R179 ;  /* 0x000000b300147308 */ /* 0x000f240000002400 */
[CC--:B---3--:R-:W-:Y:S01]  /*24630*/  FFMA.FTZ R9, R132.reuse, R3.reuse, R21 ;  /* 0x0000000384097223 */ /* 0x0c8fe20000010015 */
[----:B-1----:R-:W-:-:S05]  /*24640*/  FFMA.FTZ R6, R132, R3, R15 ;  /* 0x0000000384067223 */ /* 0x002fca000001000f */
[----:B------:R-:W1:Y:S01]  /*24650*/  MUFU.TANH R14, R196 ;  /* 0x000000c4000e7308 */ /* 0x000e620000002400 */
[CC--:B------:R-:W-:Y:S01]  /*24660*/  FFMA.FTZ R10, R132.reuse, R4.reuse, R24 ;  /* 0x00000004840a7223 */ /* 0x0c0fe20000010018 */
[----:B------:R-:W-:Y:S01]  /*24670*/  FFMA.FTZ R8, R132, R4, R13 ;  /* 0x0000000484087223 */ /* 0x000fe2000001000d */
[C---:B------:R-:W-:Y:S01]  /*24680*/  VIADD R3, R2.reuse, 0xd1 ;  /* 0x000000d102037836 */ /* 0x040fe20000000000 */
[----:B------:R-:W-:Y:S02]  /*24690*/  IADD3 R4, R2, 0xc9, RZ ;  /* 0x000000c902047810 */ /* 0x000fe40007ffe0ff */
[----:B------:R-:W-:Y:S02]  /*246a0*/  FSEL R172, R9, -INF , !P5 ;  /* 0xff80000009ac7808 */ /* 0x000fe40006800000 */
[----:B------:R3:W-:Y:S01]  /*246b0*/  MUFU.TANH R15, R113 ;  /* 0x00000071000f7308 */ /* 0x0007e20000002400 */
[----:B------:R-:W-:-:S07]  /*246c0*/  ISETP.GE.AND P5, PT, R3, R7, PT ;  /* 0x000000070300720c */ /* 0x000fce0003fa6270 */
[----:B------:R2:W1:Y:S01]  /*246d0*/  MUFU.TANH R17, R121 ;  /* 0x0000007900117308 */ /* 0x0004620000002400 */
[----:B------:R-:W-:-:S07]  /*246e0*/  FMUL.FTZ R105, R105, R0 ;  /* 0x0000000069697220 */ /* 0x000fce0000410000 */
[----:B------:R4:W-:Y:S01]  /*246f0*/  MUFU.TANH R13, R123 ;  /* 0x0000007b000d7308 */ /* 0x0009e20000002400 */
[----:B---3--:R-:W-:Y:S02]  /*24700*/  FSEL R113, R6, -INF , !P3 ;  /* 0xff80000006717808 */ /* 0x008fe40005800000 */
[----:B------:R-:W-:Y:S02]  /*24710*/  ISETP.GE.AND P3, PT, R3, R5, PT ;  /* 0x000000050300720c */ /* 0x000fe40003f66270 */
[----:B------:R-:W-:Y:S02]  /*24720*/  I2FP.F32.S32 R3, R3 ;  /* 0x0000000300037245 */ /* 0x000fe40000201400 */
[----:B--2---:R-:W-:Y:S01]  /*24730*/  FSEL R121, R8, -INF , !P4 ;  /* 0xff80000008797808 */ /* 0x004fe20006000000 */
[----:B------:R-:W2:Y:S01]  /*24740*/  MUFU.TANH R11, R175 ;  /* 0x000000af000b7308 */ /* 0x000ea20000002400 */
[----:B------:R-:W-:Y:S02]  /*24750*/  ISETP.GE.AND P4, PT, R4, R5, PT ;  /* 0x000000050400720c */ /* 0x000fe40003f86270 */
[----:B----4-:R-:W-:-:S02]  /*24760*/  FSEL R123, R10, -INF , !P6 ;  /* 0xff8000000a7b7808 */ /* 0x010fc40007000000 */
[----:B------:R-:W-:Y:S02]  /*24770*/  ISETP.GE.AND P6, PT, R4, R7, PT ;  /* 0x000000070400720c */ /* 0x000fe40003fc6270 */
[----:B------:R-:W-:Y:S01]  /*24780*/  I2FP.F32.S32 R4, R4 ;  /* 0x0000000400047245 */ /* 0x000fe20000201400 */
[----:B------:R3:W4:Y:S01]  /*24790*/  MUFU.TANH R18, R173 ;  /* 0x000000ad00127308 */ /* 0x0007220000002400 */
[CC--:B------:R-:W-:Y:S01]  /*247a0*/  FFMA.FTZ R9, R132.reuse, R3.reuse, R19 ;  /* 0x0000000384097223 */ /* 0x0c0fe20000010013 */
[----:B------:R-:W-:Y:S01]  /*247b0*/  FFMA.FTZ R6, R132, R3, R12 ;  /* 0x0000000384067223 */ /* 0x000fe2000001000c */
[----:B------:R-:W-:Y:S02]  /*247c0*/  VIADD R3, R2, 0xe1 ;  /* 0x000000e102037836 */ /* 0x000fe40000000000 */
[CC--:B------:R-:W-:Y:S01]  /*247d0*/  FFMA.FTZ R10, R132.reuse, R4.reuse, R20 ;  /* 0x00000004840a7223 */ /* 0x0c0fe20000010014 */
[----:B-1----:R-:W-:Y:S01]  /*247e0*/  FFMA.FTZ R8, R132, R4, R14 ;  /* 0x0000000484087223 */ /* 0x002fe2000001000e */
[----:B------:R-:W-:Y:S01]  /*247f0*/  IADD3 R4, R2, 0xd9, RZ ;  /* 0x000000d902047810 */ /* 0x000fe20007ffe0ff */
[----:B------:R1:W-:Y:S01]  /*24800*/  MUFU.TANH R12, R105 ;  /* 0x00000069000c7308 */ /* 0x0003e20000002400 */
[----:B------:R-:W-:-:S02]  /*24810*/  FSEL R174, R9, -INF , !P5 ;  /* 0xff80000009ae7808 */ /* 0x000fc40006800000 */
[----:B------:R-:W-:-:S05]  /*24820*/  ISETP.GE.AND P5, PT, R3, R7, PT ;  /* 0x000000070300720c */ /* 0x000fca0003fa6270 */
[----:B------:R2:W4:Y:S01]  /*24830*/  MUFU.TANH R14, R115 ;  /* 0x00000073000e7308 */ /* 0x0005220000002400 */
[----:B---3--:R-:W-:Y:S01]  /*24840*/  FSEL R173, R10, -INF , !P6 ;  /* 0xff8000000aad7808 */ /* 0x008fe20007000000 */
[----:B------:R-:W-:Y:S01]  /*24850*/  BAR.SYNC.DEFER_BLOCKING 0x0 ;  /* 0x0000000000007b1d */ /* 0x000fe20000010000 */
[----:B------:R-:W-:Y:S02]  /*24860*/  ISETP.GE.AND P6, PT, R4, R7, PT ;  /* 0x000000070400720c */ /* 0x000fe40003fc6270 */
[----:B-1----:R-:W-:Y:S02]  /*24870*/  FSEL R105, R6, -INF , !P3 ;  /* 0xff80000006697808 */ /* 0x002fe40005800000 */
[----:B------:R-:W-:Y:S02]  /*24880*/  ISETP.GE.AND P3, PT, R3, R5, PT ;  /* 0x000000050300720c */ /* 0x000fe40003f66270 */
[----:B------:R-:W-:Y:S02]  /*24890*/  I2FP.F32.S32 R3, R3 ;  /* 0x0000000300037245 */ /* 0x000fe40000201400 */
[----:B--2---:R-:W-:-:S02]  /*248a0*/  FSEL R115, R8, -INF , !P4 ;  /* 0xff80000008737808 */ /* 0x004fc40006000000 */
[----:B------:R-:W-:Y:S02]  /*248b0*/  ISETP.GE.AND P4, PT, R4, R5, PT ;  /* 0x000000050400720c */ /* 0x000fe40003f86270 */
[----:B------:R-:W-:Y:S01]  /*248c0*/  I2FP.F32.S32 R4, R4 ;  /* 0x0000000400047245 */ /* 0x000fe20000201400 */
[----:B------:R-:W-:Y:S01]  /*248d0*/  FFMA.FTZ R9, R132, R3, R17 ;  /* 0x0000000384097223 */ /* 0x000fe20000010011 */
[----:B------:R-:W-:-:S03]  /*248e0*/  FMUL.FTZ R107, R107, R0 ;  /* 0x000000006b6b7220 */ /* 0x000fc60000410000 */
[CC--:B------:R-:W-:Y:S01]  /*248f0*/  FFMA.FTZ R8, R132.reuse, R4.reuse, R11 ;  /* 0x0000000484087223 */ /* 0x0c0fe2000001000b */
[----:B----4-:R-:W-:Y:S01]  /*24900*/  FFMA.FTZ R10, R132, R4, R18 ;  /* 0x00000004840a7223 */ /* 0x010fe20000010012 */
[----:B------:R-:W-:Y:S01]  /*24910*/  IADD3 R4, R2, 0xe9, RZ ;  /* 0x000000e902047810 */ /* 0x000fe20007ffe0ff */
[----:B------:R1:W2:Y:S01]  /*24920*/  MUFU.TANH R11, R107 ;  /* 0x0000006b000b7308 */ /* 0x0002a20000002400 */
[----:B------:R-:W-:Y:S01]  /*24930*/  FSEL R177, R9, -INF , !P5 ;  /* 0xff80000009b17808 */ /* 0x000fe20006800000 */
[-C--:B------:R-:W-:Y:S01]  /*24940*/  FMUL.FTZ R9, R103, R0.reuse ;  /* 0x0000000067097220 */ /* 0x080fe20000410000 */
[----:B------:R-:W-:Y:S01]  /*24950*/  FSEL R175, R8, -INF , !P4 ;  /* 0xff80000008af7808 */ /* 0x000fe20006000000 */
[----:B------:R-:W-:Y:S01]  /*24960*/  FMUL.FTZ R8, R101, R0 ;  /* 0x0000000065087220 */ /* 0x000fe20000410000 */
[----:B------:R-:W-:Y:S01]  /*24970*/  FFMA.FTZ R6, R132, R3, R13 ;  /* 0x0000000384067223 */ /* 0x000fe2000001000d */
[----:B------:R-:W-:Y:S01]  /*24980*/  ISETP.GE.AND P4, PT, R4, R5, PT ;  /* 0x000000050400720c */ /* 0x000fe20003f86270 */
[----:B------:R-:W-:Y:S01]  /*24990*/  VIADD R3, R2, 0xf1 ;  /* 0x000000f102037836 */ /* 0x000fe20000000000 */
[----:B------:R-:W-:Y:S02]  /*249a0*/  MUFU.TANH R13, R226 ;  /* 0x000000e2000d7308 */ /* 0x000fe40000002400 */
[----:B------:R-:W-:-:S02]  /*249b0*/  FSEL R176, R6, -INF , !P3 ;  /* 0xff80000006b07808 */ /* 0x000fc40005800000 */
[----:B-1----:R-:W-:Y:S02]  /*249c0*/  FSEL R107, R10, -INF , !P6 ;  /* 0xff8000000a6b7808 */ /* 0x002fe40007000000 */
[-C--:B------:R-:W-:Y:S02]  /*249d0*/  ISETP.GE.AND P6, PT, R4, R7.reuse, PT ;  /* 0x000000070400720c */ /* 0x080fe40003fc6270 */
[----:B------:R1:W3:Y:S01]  /*249e0*/  MUFU.TANH R10, R8 ;  /* 0x00000008000a7308 */ /* 0x0002e20000002400 */
[----:B------:R-:W-:Y:S02]  /*249f0*/  I2FP.F32.S32 R4, R4 ;  /* 0x0000000400047245 */ /* 0x000fe40000201400 */
[C---:B------:R-:W-:Y:S02]  /*24a00*/  ISETP.GE.AND P5, PT, R3.reuse, R7, PT ;  /* 0x000000070300720c */ /* 0x040fe40003fa6270 */
[----:B------:R-:W-:-:S03]  /*24a10*/  ISETP.GE.AND P3, PT, R3, R5, PT ;  /* 0x000000050300720c */ /* 0x000fc60003f66270 */
[----:B------:R-:W4:Y:S01]  /*24a20*/  MUFU.TANH R9, R9 ;  /* 0x0000000900097308 */ /* 0x000f220000002400 */
[----:B------:R-:W-:Y:S02]  /*24a30*/  I2FP.F32.S32 R3, R3 ;  /* 0x0000000300037245 */ /* 0x000fe40000201400 */
[----:B------:R-:W-:Y:S01]  /*24a40*/  IADD3 R0, R2, 0xf9, RZ ;  /* 0x000000f902007810 */ /* 0x000fe20007ffe0ff */
[CC--:B-1----:R-:W-:Y:S01]  /*24a50*/  FFMA.FTZ R8, R132.reuse, R4.reuse, R15 ;  /* 0x0000000484087223 */ /* 0x0c2fe2000001000f */
[C---:B------:R-:W-:Y:S01]  /*24a60*/  FFMA.FTZ R4, R132.reuse, R4, R14 ;  /* 0x0000000484047223 */ /* 0x040fe2000001000e */
[CC--:B------:R-:W-:Y:S01]  /*24a70*/  FFMA.FTZ R6, R132.reuse, R3.reuse, R12 ;  /* 0x0000000384067223 */ /* 0x0c0fe2000001000c */
[----:B--2---:R-:W-:Y:S02]  /*24a80*/  FFMA.FTZ R3, R132, R3, R11 ;  /* 0x0000000384037223 */ /* 0x004fe4000001000b */
[----:B------:R-:W-:Y:S02]  /*24a90*/  FSEL R178, R8, -INF , !P6 ;  /* 0xff80000008b27808 */ /* 0x000fe40007000000 */
[----:B------:R-:W-:-:S02]  /*24aa0*/  FSEL R179, R4, -INF , !P4 ;  /* 0xff80000004b37808 */ /* 0x000fc40006000000 */
[C---:B------:R-:W-:Y:S02]  /*24ab0*/  ISETP.GE.AND P6, PT, R2.reuse, R7, PT ;  /* 0x000000070200720c */ /* 0x040fe40003fc6270 */
[----:B------:R-:W-:Y:S02]  /*24ac0*/  ISETP.GE.AND P4, PT, R2, R5, PT ;  /* 0x000000050200720c */ /* 0x000fe40003f86270 */
[----:B------:R-:W-:Y:S02]  /*24ad0*/  I2FP.F32.S32 R8, R2 ;  /* 0x0000000200087245 */ /* 0x000fe40000201400 */
[----:B------:R-:W-:Y:S02]  /*24ae0*/  I2FP.F32.S32 R2, R0 ;  /* 0x0000000000027245 */ /* 0x000fe40000201400 */
[----:B------:R-:W-:Y:S02]  /*24af0*/  FSEL R197, R6, -INF , !P5 ;  /* 0xff80000006c57808 */ /* 0x000fe40006800000 */
[----:B------:R-:W-:Y:S01]  /*24b00*/  FSEL R196, R3, -INF , !P3 ;  /* 0xff80000003c47808 */ /* 0x000fe20005800000 */
[----:B---3--:R-:W-:Y:S01]  /*24b10*/  FFMA.FTZ R3, R132, R2, R10 ;  /* 0x0000000284037223 */ /* 0x008fe2000001000a */
[----:B------:R-:W-:Y:S01]  /*24b20*/  ISETP.GE.AND P5, PT, R0, R7, PT ;  /* 0x000000070000720c */ /* 0x000fe20003fa6270 */
[-C--:B------:R-:W-:Y:S01]  /*24b30*/  FFMA.FTZ R4, R132, R8.reuse, R235 ;  /* 0x0000000884047223 */ /* 0x080fe200000100eb */
[----:B------:R-:W-:Y:S01]  /*24b40*/  ISETP.GE.AND P3, PT, R0, R5, PT ;  /* 0x000000050000720c */ /* 0x000fe20003f66270 */
[C---:B------:R-:W-:Y:S01]  /*24b50*/  FFMA.FTZ R0, R132.reuse, R8, R13 ;  /* 0x0000000884007223 */ /* 0x040fe2000001000d */
[----:B----4-:R-:W-:Y:S01]  /*24b60*/  FFMA.FTZ R2, R132, R2, R9 ;  /* 0x0000000284027223 */ /* 0x010fe20000010009 */
[----:B------:R-:W-:Y:S01]  /*24b70*/  BSSY B1, `(.L_x_3447) ;  /* 0x00000fe000017945 */ /* 0x000fe20003800000 */
[----:B------:R-:W-:Y:S01]  /*24b80*/  IMAD.MOV.U32 R251, RZ, RZ, R110 ;  /* 0x000000fffffb7224 */ /* 0x000fe200078e006e */
[----:B------:R-:W-:-:S02]  /*24b90*/  MOV R249, R111 ;  /* 0x0000006f00f97202 */ /* 0x000fc40000000f00 */
[----:B------:R-:W-:Y:S02]  /*24ba0*/  FSEL R41, R4, -INF , !P6 ;  /* 0xff80000004297808 */ /* 0x000fe40007000000 */
[----:B------:R-:W-:Y:S02]  /*24bb0*/  FSEL R40, R0, -INF , !P4 ;  /* 0xff80000000287808 */ /* 0x000fe40006000000 */
[----:B------:R-:W-:Y:S02]  /*24bc0*/  FSEL R201, R3, -INF , !P5 ;  /* 0xff80000003c97808 */ /* 0x000fe40006800000 */
[----:B------:R-:W-:Y:S01]  /*24bd0*/  FSEL R206, R2, -INF , !P3 ;  /* 0xff80000002ce7808 */ /* 0x000fe20005800000 */
[----:B------:R-:W-:Y:S05]  /*24be0*/  @!P2 BRA `(.L_x_3448) ;  /* 0x0000000c00d8a947 */ /* 0x000fea0003800000 */
[----:B------:R-:W-:Y:S04]  /*24bf0*/  BSSY B0, `(.L_x_3449) ;  /* 0x0000042000007945 */ /* 0x000fe80003800000 */
[----:B------:R-:W-:Y:S05]  /*24c00*/  @!P0 BRA `(.L_x_3450) ;  /* 0x0000000000f48947 */ /* 0x000fea0003800000 */
[----:B------:R-:W2:Y:S04]  /*24c10*/  LD.E R2, desc[UR6][R22.64+0x170] ;  /* 0x0001700616027980 */ /* 0x000ea8000c101900 */
[----:B------:R-:W3:Y:S01]  /*24c20*/  LDL.64 R234, [R1] ;  /* 0x0000000001ea7983 */ /* 0x000ee20000100a00 */
[----:B------:R-:W-:Y:S02]  /*24c30*/  IADD3 R8, R16, -0x100, RZ ;  /* 0xffffff0010087810 */ /* 0x000fe40007ffe0ff */
[----:B------:R-:W-:Y:S02]  /*24c40*/  IABS R6, R16 ;  /* 0x0000001000067213 */ /* 0x000fe40000000000 */
[----:B------:R-:W-:Y:S02]  /*24c50*/  IABS R7, R8 ;  /* 0x0000000800077213 */ /* 0x000fe40000000000 */
[----:B--2---:R-:W-:-:S04]  /*24c60*/  IABS R0, R2 ;  /* 0x0000000200007213 */ /* 0x004fc80000000000 */
[----:B------:R-:W1:Y:S08]  /*24c70*/  I2F.RP R4, R0 ;  /* 0x0000000000047306 */ /* 0x000e700000209400 */
[----:B-1----:R-:W1:Y:S02]  /*24c80*/  MUFU.RCP R4, R4 ;  /* 0x0000000400047308 */ /* 0x002e640000001000 */
[----:B-1----:R-:W-:-:S06]  /*24c90*/  VIADD R4, R4, 0xffffffe ;  /* 0x0ffffffe04047836 */ /* 0x002fcc0000000000 */
[----:B------:R-:W1:Y:S01]  /*24ca0*/  F2I.FTZ.U32.TRUNC.NTZ R5, R4 ;  /* 0x0000000400057305 */ /* 0x000e62000021f000 */
[----:B------:R-:W-:Y:S01]  /*24cb0*/  IABS R9, R2 ;  /* 0x0000000200097213 */ /* 0x000fe20000000000 */
        /* <DEDUP_REMOVED lines=12> */
[----:B------:R-:W-:-:S03]  /*24d80*/  @!P2 IADD3 R5, R5, -R0, RZ ;  /* 0x800000000505a210 */ /* 0x000fc60007ffe0ff */
[-C--:B------:R-:W-:Y:S02]  /*24d90*/  ISETP.GE.U32.AND P6, PT, R6, R0.reuse, PT ;  /* 0x000000000600720c */ /* 0x080fe40003fc6070 */
[----:B------:R-:W-:Y:S02]  /*24da0*/  ISETP.GE.U32.AND P5, PT, R5, R0, PT ;  /* 0x000000000500720c */ /* 0x000fe40003fa6070 */
[-C--:B------:R-:W-:Y:S02]  /*24db0*/  LOP3.LUT R5, R16, R2.reuse, RZ, 0x3c, !PT ;  /* 0x0000000210057212 */ /* 0x080fe400078e3cff */
[----:B------:R-:W-:Y:S02]  /*24dc0*/  LOP3.LUT R0, R8, R2, RZ, 0x3c, !PT ;  /* 0x0000000208007212 */ /* 0x000fe400078e3cff */
[----:B------:R-:W-:Y:S02]  /*24dd0*/  ISETP.GE.AND P3, PT, R5, RZ, PT ;  /* 0x000000ff0500720c */ /* 0x000fe40003f66270 */
[----:B------:R-:W-:Y:S01]  /*24de0*/  ISETP.GE.AND P0, PT, R0, RZ, PT ;  /* 0x000000ff0000720c */ /* 0x000fe20003f06270 */
[----:B------:R-:W-:Y:S01]  /*24df0*/  @!P4 VIADD R4, R4, 0x1 ;  /* 0x000000010404c836 */ /* 0x000fe20000000000 */
[----:B------:R-:W-:-:S03]  /*24e00*/  @!P2 IADD3 R3, R3, 0x1, RZ ;  /* 0x000000010303a810 */ /* 0x000fc60007ffe0ff */
[----:B------:R-:W-:Y:S01]  /*24e10*/  @P6 VIADD R4, R4, 0x1 ;  /* 0x0000000104046836 */ /* 0x000fe20000000000 */
[----:B------:R-:W-:Y:S02]  /*24e20*/  @P5 IADD3 R3, R3, 0x1, RZ ;  /* 0x0000000103035810 */ /* 0x000fe40007ffe0ff */
[----:B------:R-:W-:Y:S02]  /*24e30*/  ISETP.NE.AND P2, PT, R2, RZ, PT ;  /* 0x000000ff0200720c */ /* 0x000fe40003f45270 */
[----:B------:R-:W-:Y:S01]  /*24e40*/  LOP3.LUT R5, RZ, R2, RZ, 0x33, !PT ;  /* 0x00000002ff057212 */ /* 0x000fe200078e33ff */
[----:B------:R-:W-:Y:S02]  /*24e50*/  @!P3 IMAD.MOV R4, RZ, RZ, -R4 ;  /* 0x000000ffff04b224 */ /* 0x000fe400078e0a04 */
[----:B------:R-:W-:-:S03]  /*24e60*/  @!P0 IADD3 R3, -R3, RZ, RZ ;  /* 0x000000ff03038210 */ /* 0x000fc60007ffe1ff */
[C---:B------:R-:W-:Y:S02]  /*24e70*/  SEL R0, R5.reuse, R4, !P2 ;  /* 0x0000000405007207 */ /* 0x040fe40005000000 */
[----:B------:R-:W-:Y:S02]  /*24e80*/  SEL R3, R5, R3, !P2 ;  /* 0x0000000305037207 */ /* 0x000fe40005000000 */
[----:B------:R-:W2:Y:S01]  /*24e90*/  LD.E.64 R4, desc[UR6][R22.64+0x38] ;  /* 0x0000380616047980 */ /* 0x000ea2000c101b00 */
[----:B---3--:R-:W-:-:S04]  /*24ea0*/  IMAD.WIDE R6, R0, 0x4, R234 ;  /* 0x0000000400067825 */ /* 0x008fc800078e02ea */
        /* <DEDUP_REMOVED lines=19> */
.L_x_3450:
[----:B------:R-:W2:Y:S02]  /*24fe0*/  LD.E R0, desc[UR6][R22.64+0x38] ;  /* 0x0000380616007980 */ /* 0x000ea4000c101900 */
[----:B--2---:R-:W-:-:S04]  /*24ff0*/  LEA R0, -R0, RZ, 0x8 ;  /* 0x000000ff00007211 */ /* 0x004fc800078e41ff */
[----:B------:R-:W-:Y:S02]  /*25000*/  SHF.R.S32.HI R2, RZ, 0x1f, R0 ;  /* 0x0000001fff027819 */ /* 0x000fe40000011400 */
.L_x_3451:
[----:B------:R-:W-:Y:S05]  /*25010*/  BSYNC B0 ;  /* 0x0000000000007941 */ /* 0x000fea0003800000 */
.L_x_3449:
[----:B-----5:R-:W-:Y:S01]  /*25020*/  @!P1 IADD3 R3, P2, R0, R118, RZ ;  /* 0x0000007600039210 */ /* 0x020fe20007f5e0ff */
        /* <DEDUP_REMOVED lines=17> */
[----:B------:R-:W-:Y:S01]  /*25140*/  @!P1 MOV R16, R0 ;  /* 0x0000000000109202 */ /* 0x000fe20000000f00 */
        /* <DEDUP_REMOVED lines=11> */
[-C--:B------:R-:W-:Y:S01]  /*25200*/  @!P1 LEA R28, P0, R4, R252.reuse, 0x1 ;  /* 0x000000fc041c9211 */ /* 0x080fe200078008ff */
        /* <DEDUP_REMOVED lines=9> */
[----:B------:R-:W-:Y:S01]  /*252a0*/  @!P1 LEA.HI.X R31, R6, R250, R3, 0x1, P2 ;  /* 0x000000fa061f9211 */ /* 0x000fe200010f0c03 */
        /* <DEDUP_REMOVED lines=28> */
[-C--:B------:R-:W-:Y:S01]  /*25470*/  @!P1 LEA R16, P0, R4, R252.reuse, 0x1 ;  /* 0x000000fc04109211 */ /* 0x080fe200078008ff */
[----:B--2---:R-:W-:Y:S01]  /*25480*/  @!P1 IMAD.WIDE.U32 R10, R192, 0x90, R6 ;  /* 0x00000090c00a9825 */ /* 0x004fe200078e0006 */
[----:B------:R1:W-:Y:S03]  /*25490*/  @P1 STS.128 [R191+0x4000], RZ ;  /* 0x004000ffbf001388 */ /* 0x0003e60000000c00 */
[----:B------:R-:W-:Y:S01]  /*254a0*/  @!P1 IMAD R20, R193, 0xb0, RZ ;  /* 0x000000b0c1149824 */ /* 0x000fe200078e02ff */
[----:B------:R-:W-:Y:S01]  /*254b0*/  @!P1 LEA R24, P4, R10, R252, 0x1 ;  /* 0x000000fc0a189211 */ /* 0x000fe200078808ff */
[----:B------:R-:W-:-:S04]  /*254c0*/  @!P1 IMAD.WIDE.U32 R6, R192, 0xb0, R14 ;  /* 0x000000b0c0069825 */ /* 0x000fc800078e000e */
[----:B------:R-:W-:Y:S02]  /*254d0*/  @!P1 IMAD.IADD R5, R21, 0x1, R5 ;  /* 0x0000000115059824 */ /* 0x000fe400078e0205 */
[----:B------:R-:W-:Y:S02]  /*254e0*/  @!P1 IMAD R19, R193, 0xa0, RZ ;  /* 0x000000a0c1139824 */ /* 0x000fe400078e02ff */
[----:B------:R-:W-:Y:S01]  /*254f0*/  @!P1 IMAD.IADD R3, R18, 0x1, R11 ;  /* 0x0000000112039824 */ /* 0x000fe200078e020b */
[----:B------:R-:W-:Y:S01]  /*25500*/  @!P1 LEA R18, P2, R6, R252, 0x1 ;  /* 0x000000fc06129211 */ /* 0x000fe200078408ff */
[----:B------:R-:W-:Y:S01]  /*25510*/  @!P1 IMAD.IADD R7, R20, 0x1, R7 ;  /* 0x0000000114079824 */ /* 0x000fe200078e0207 */
[----:B------:R-:W-:Y:S01]  /*25520*/  @!P1 LEA.HI.X R17, R4, R250, R5, 0x1, P0 ;  /* 0x000000fa04119211 */ /* 0x000fe200000f0c05 */
[----:B------:R-:W-:Y:S01]  /*25530*/  @!P1 IMAD.MOV.U32 R4, RZ, RZ, R0 ;  /* 0x000000ffff049224 */ /* 0x000fe200078e0000 */
[----:B------:R-:W-:Y:S01]  /*25540*/  @!P1 MOV R5, R2 ;  /* 0x0000000200059202 */ /* 0x000fe20000000f00 */
[----:B------:R-:W-:Y:S01]  /*25550*/  @!P1 IMAD.MOV.U32 R11, RZ, RZ, R2 ;  /* 0x000000ffff0b9224 */ /* 0x000fe200078e0002 */
[----:B------:R-:W-:Y:S01]  /*25560*/  @!P1 IADD3 R9, R19, R9, RZ ;  /* 0x0000000913099210 */ /* 0x000fe20007ffe0ff */
[----:B------:R-:W-:Y:S01]  /*25570*/  @!P1 IMAD R13, R193, 0xd0, RZ ;  /* 0x000000d0c10d9824 */ /* 0x000fe200078e02ff */
[-C--:B------:R-:W-:Y:S01]  /*25580*/  @!P1 LEA.HI.X R25, R10, R250.reuse, R3, 0x1, P4 ;  /* 0x000000fa0a199211 */ /* 0x080fe200020f0c03 */
[----:B------:R-:W-:Y:S01]  /*25590*/  @!P1 IMAD.MOV.U32 R10, RZ, RZ, R0 ;  /* 0x000000ffff0a9224 */ /* 0x000fe200078e0000 */
[----:B------:R-:W-:Y:S01]  /*255a0*/  @!P1 LEA.HI.X R19, R6, R250, R7, 0x1, P2 ;  /* 0x000000fa06139211 */ /* 0x000fe200010f0c07 */
[C---:B------:R-:W-:Y:S01]  /*255b0*/  @!P1 IMAD.WIDE.U32 R6, R192.reuse, 0xd0, R4 ;  /* 0x000000d0c0069825 */ /* 0x040fe200078e0004 */
[----:B------:R-:W-:-:S02]  /*255c0*/  @!P1 LEA R3, P2, R192, R0, 0x6 ;  /* 0x00000000c0039211 */ /* 0x000fc400078430ff */
[----:B------:R-:W-:Y:S01]  /*255d0*/  @!P1 LEA R20, P3, R8, R252, 0x1 ;  /* 0x000000fc08149211 */ /* 0x000fe200078608ff */
[C---:B------:R-:W-:Y:S01]  /*255e0*/  @!P1 IMAD.WIDE.U32 R4, R192.reuse, 0xe0, R10 ;  /* 0x000000e0c0049825 */ /* 0x040fe200078e000a */
[----:B------:R-:W-:Y:S02]  /*255f0*/  @!P1 LEA.HI.X R11, R192, R2, R193, 0x6, P2 ;  /* 0x00000002c00b9211 */ /* 0x000fe400010f34c1 */
[----:B------:R-:W-:Y:S02]  /*25600*/  @!P1 LEA R14, P4, R3, R252, 0x1 ;  /* 0x000000fc030e9211 */ /* 0x000fe400078808ff */
[----:B------:R-:W-:Y:S01]  /*25610*/  @!P1 LEA.HI.X R21, R8, R250, R9, 0x1, P3 ;  /* 0x000000fa08159211 */ /* 0x000fe200018f0c09 */
[----:B------:R-:W-:Y:S01]  /*25620*/  @!P1 IMAD R8, R193, 0xe0, RZ ;  /* 0x000000e0c1089824 */ /* 0x000fe200078e02ff */
[----:B------:R-:W-:Y:S02]  /*25630*/  @!P1 LEA R9, P0, R192, R0, 0x7 ;  /* 0x00000000c0099211 */ /* 0x000fe400078038ff */
[----:B------:R-:W-:Y:S01]  /*25640*/  @!P1 LEA.HI.X R15, R3, R250, R11, 0x1, P4 ;  /* 0x000000fa030f9211 */ /* 0x000fe200020f0c0b */
[----:B------:R-:W-:Y:S01]  /*25650*/  @!P1 IMAD.IADD R5, R8, 0x1, R5 ;  /* 0x0000000108059824 */ /* 0x000fe200078e0205 */
[----:B------:R-:W-:-:S02]  /*25660*/  @!P1 LEA.HI.X R36, R192, R2, R193, 0x7, P0 ;  /* 0x00000002c0249211 */ /* 0x000fc400000f3cc1 */
[----:B------:R-:W-:Y:S01]  /*25670*/  @!P1 LEA R12, P3, R9, R252, 0x1 ;  /* 0x000000fc090c9211 */ /* 0x000fe200078608ff */
[----:B------:R-:W-:Y:S01]  /*25680*/  @!PT LDS RZ, [RZ] ;  /* 0x00000000fffff984 */ /* 0x000fe20000000800 */
[----:B------:R-:W-:Y:S01]  /*25690*/  @!PT LDS RZ, [RZ] ;  /* 0x00000000fffff984 */ /* 0x000fe20000000800 */
[----:B------:R-:W-:Y:S01]  /*256a0*/  @!PT LDS RZ, [RZ] ;  /* 0x00000000fffff984 */ /* 0x000fe20000000800 */
[----:B------:R1:W-:Y:S01]  /*256b0*/  @!P1 LDGSTS.E.BYPASS.LTC128B.128 [R191+0x4000], desc[UR6][R14.64] ;  /* 0x040000000ebf9fae */ /* 0x0003e2000b901d46 */
[----:B------:R-:W-:Y:S02]  /*256c0*/  @!P1 IADD3 R7, R13, R7, RZ ;  /* 0x000000070d079210 */ /* 0x000fe40007ffe0ff */
        /* <DEDUP_REMOVED lines=68> */
.L_x_3453:
[----:B------:R-:W-:Y:S05]  /*25b10*/  BSYNC B0 ;  /* 0x0000000000007941 */ /* 0x000fea0003800000 */
.L_x_3452:
[----:B------:R-:W0:Y:S01]  /*25b20*/  LDGDEPBAR ;  /* 0x00000000000079af */ /* 0x000e220000000000 */
[----:B------:R-:W-:-:S04]  /*25b30*/  LEA R252, P0, R0, R252, 0x1 ;  /* 0x000000fc00fc7211 */ /* 0x000fc800078008ff */
[----:B------:R-:W-:-:S09]  /*25b40*/  LEA.HI.X R250, R0, R250, R2, 0x1, P0 ;  /* 0x000000fa00fa7211 */ /* 0x000fd200000f0c02 */
.L_x_3448:
[----:B------:R-:W-:Y:S05]  /*25b50*/  BSYNC B1 ;  /* 0x0000000000017941 */ /* 0x000fea0003800000 */
.L_x_3447:
[----:B-----5:R-:W-:Y:S01]  /*25b60*/  FMNMX.FTZ R0, R108, R40, !PT ;  /* 0x000000286c007209 */ /* 0x020fe20007810000 */
[----:B-1----:R-:W3:Y:S03]  /*25b70*/  LDL.LU R24, [R1+0x18] ;  /* 0x0000180001187983 */ /* 0x002ee60000300800 */
[----:B------:R-:W-:Y:S01]  /*25b80*/  FMNMX.FTZ R0, R47, R0, !PT ;  /* 0x000000002f007209 */ /* 0x000fe20007810000 */
[----:B------:R-:W4:Y:S03]  /*25b90*/  LDL.LU R25, [R1+0x1c] ;  /* 0x00001c0001197983 */ /* 0x000f260000300800 */
[----:B------:R-:W-:Y:S01]  /*25ba0*/  FMNMX.FTZ R0, R70, R0, !PT ;  /* 0x0000000046007209 */ /* 0x000fe20007810000 */
[----:B------:R-:W-:Y:S03]  /*25bb0*/  LDSM.16.MT88.4 R8, [R181+0xa000] ;  /* 0x00a00000b508783b */ /* 0x000fe60000004200 */
[----:B------:R-:W-:Y:S01]  /*25bc0*/  FMNMX.FTZ R2, R49, R0, !PT ;  /* 0x0000000031027209 */ /* 0x000fe20007810000 */
[----:B------:R-:W-:Y:S03]  /*25bd0*/  LDSM.16.MT88.4 R28, [R183+0xa000] ;  /* 0x00a00000b71c783b */ /* 0x000fe60000004200 */
[----:B------:R-:W-:Y:S01]  /*25be0*/  FMNMX.FTZ R2, R71, R2, !PT ;  /* 0x0000000247027209 */ /* 0x000fe20007810000 */
[----:B------:R1:W2:Y:S01]  /*25bf0*/  LD.E R0, desc[UR6][R22.64+0xdc] ;  /* 0x0000dc0616007980 */ /* 0x0002a2000c101900 */
[----:B------:R-:W-:-:S02]  /*25c00*/  FMNMX.FTZ R3, R37, R41, !PT ;  /* 0x0000002925037209 */ /* 0x000fc40007810000 */
[----:B------:R-:W-:Y:S01]  /*25c10*/  FMNMX.FTZ R2, R48, R2, !PT ;  /* 0x0000000230027209 */ /* 0x000fe20007810000 */
[----:B------:R-:W-:Y:S01]  /*25c20*/  LDSM.16.MT88.4 R16, [R184+0xa000] ;  /* 0x00a00000b810783b */ /* 0x000fe20000004200 */
        /* <DEDUP_REMOVED lines=116> */
[----:B---3--:R-:W-:Y:S02]  /*26370*/  MOV R101, R24 ;  /* 0x0000001800657202 */ /* 0x008fe40000000f00 */
[----:B----4-:R-:W-:Y:S02]  /*26380*/  MOV R103, R25 ;  /* 0x0000001900677202 */ /* 0x010fe40000000f00 */
[----:B-1----:R-:W-:Y:S02]  /*26390*/  FMNMX.FTZ R77, R2, R4, !PT ;  /* 0x00000004024d7209 */ /* 0x002fe40007810000 */
[----:B------:R-:W-:Y:S02]  /*263a0*/  FMNMX.FTZ R2, R107, R3, !PT ;  /* 0x000000036b027209 */ /* 0x000fe40007810000 */
[----:B------:R-:W-:Y:S02]  /*263b0*/  FSETP.NEU.FTZ.AND P0, PT, R77, -INF , PT ;  /* 0xff8000004d00780b */ /* 0x000fe40003f1d000 */
[----:B------:R-:W-:Y:S01]  /*263c0*/  FMNMX.FTZ R2, R224, R2, !PT ;  /* 0x00000002e0027209 */ /* 0x000fe20007810000 */
[----:B--2---:R-:W-:-:S03]  /*263d0*/  FMUL.FTZ R3, R0, R77 ;  /* 0x0000004d00037220 */ /* 0x004fc60000410000 */
        /* <DEDUP_REMOVED lines=12> */
[----:B------:R-:W2:Y:S01]  /*264a0*/  SHFL.BFLY PT, R6, R2, 0x2, 0x1f ;  /* 0x0c401f0002067f89 */ /* 0x000ea200000e0000 */
        /* <DEDUP_REMOVED lines=16> */
[--C-:B--2---:R-:W-:Y:S01]  /*265b0*/  FFMA.FTZ R4, R71, R0, -R3.reuse ;  /* 0x0000000047047223 */ /* 0x104fe20000010803 */
[----:B---3--:R-:W-:Y:S02]  /*265c0*/  F2FP.F16.F32.PACK_AB R15, R243, R242 ;  /* 0x000000f2f30f723e */ /* 0x008fe400000000ff */
[----:B------:R-:W-:Y:S01]  /*265d0*/  MUFU.EX2 R235, R6 ;  /* 0x0000000600eb7308 */ /* 0x000fe20000000800 */
[----:B-1----:R-:W-:-:S07]  /*265e0*/  FFMA.FTZ R2, R42, R0, -R3 ;  /* 0x000000002a027223 */ /* 0x002fce0000010803 */
[----:B------:R1:W-:Y:S08]  /*265f0*/  MUFU.EX2 R244, R4 ;  /* 0x0000000400f47308 */ /* 0x0003f00000000800 */
[----:B------:R2:W-:Y:S01]  /*26600*/  MUFU.EX2 R211, R2 ;  /* 0x0000000200d37308 */ /* 0x0005e20000000800 */
[----:B-1----:R-:W-:-:S07]  /*26610*/  FFMA.FTZ R4, R48, R0, -R3 ;  /* 0x0000000030047223 */ /* 0x002fce0000010803 */
[----:B------:R1:W-:Y:S01]  /*26620*/  MUFU.EX2 R245, R4 ;  /* 0x0000000400f57308 */ /* 0x0003e20000000800 */
[----:B--2---:R-:W-:-:S07]  /*26630*/  FFMA.FTZ R2, R55, R0, -R3 ;  /* 0x0000000037027223 */ /* 0x004fce0000010803 */
        /* <DEDUP_REMOVED lines=12> */
[----:B---3--:R-:W-:-:S06]  /*26700*/  F2FP.F16.F32.PACK_AB R12, R234, R226 ;  /* 0x000000e2ea0c723e */ /* 0x008fcc00000000ff */
[----:B------:R2:W3:Y:S01]  /*26710*/  MUFU.EX2 R236, R2 ;  /* 0x0000000200ec7308 */ /* 0x0004e20000000800 */
[----:B-1----:R-:W-:-:S07]  /*26720*/  FFMA.FTZ R4, R63, R0, -R3 ;  /* 0x000000003f047223 */ /* 0x002fce0000010803 */
[----:B------:R1:W-:Y:S01]  /*26730*/  MUFU.EX2 R33, R4 ;  /* 0x0000000400217308 */ /* 0x0003e20000000800 */
[----:B--2---:R-:W-:Y:S02]  /*26740*/  FSEL R2, R77, RZ, P0 ;  /* 0x000000ff4d027208 */ /* 0x004fe40000000000 */
[----:B---3--:R-:W-:-:S03]  /*26750*/  F2FP.F16.F32.PACK_AB R14, R235, R236 ;  /* 0x000000eceb0e723e */ /* 0x008fc600000000ff */
[----:B------:R-:W-:-:S04]  /*26760*/  FADD.FTZ R2, R108, -R2 ;  /* 0x800000026c027221 */ /* 0x000fc80000010000 */
[----:B------:R-:W-:Y:S01]  /*26770*/  FMUL.FTZ R6, R0, R2 ;  /* 0x0000000200067220 */ /* 0x000fe20000410000 */
[----:B-1----:R-:W-:-:S05]  /*26780*/  FFMA.FTZ R4, R44, R0, -R3 ;  /* 0x000000002c047223 */ /* 0x002fca0000010803 */
[----:B------:R-:W1:Y:S08]  /*26790*/  MUFU.EX2 R6, R6 ;  /* 0x0000000600067308 */ /* 0x000e700000000800 */
[----:B------:R2:W-:Y:S01]  /*267a0*/  MUFU.EX2 R34, R4 ;  /* 0x0000000400227308 */ /* 0x0005e20000000800 */
        /* <DEDUP_REMOVED lines=9> */
[-C--:B------:R-:W-:Y:S01]  /*26840*/  FMUL.FTZ R162, R162, R6.reuse ;  /* 0x00000006a2a27220 */ /* 0x080fe20000410000 */
[-C--:B------:R-:W-:Y:S01]  /*26850*/  FMUL.FTZ R163, R163, R6.reuse ;  /* 0x00000006a3a37220 */ /* 0x080fe20000410000 */
[-C--:B------:R-:W-:Y:S01]  /*26860*/  FMUL.FTZ R158, R158, R6.reuse ;  /* 0x000000069e9e7220 */ /* 0x080fe20000410000 */
[----:B------:R1:W2:Y:S01]  /*26870*/  MUFU.EX2 R207, R4 ;  /* 0x0000000400cf7308 */ /* 0x0002a20000000800 */
[-C--:B------:R-:W-:Y:S01]  /*26880*/  FMUL.FTZ R159, R159, R6.reuse ;  /* 0x000000069f9f7220 */ /* 0x080fe20000410000 */
[-C--:B------:R-:W-:Y:S01]  /*26890*/  FMUL.FTZ R154, R154, R6.reuse ;  /* 0x000000069a9a7220 */ /* 0x080fe20000410000 */
[-C--:B------:R-:W-:Y:S01]  /*268a0*/  FMUL.FTZ R155, R155, R6.reuse ;  /* 0x000000069b9b7220 */ /* 0x080fe20000410000 */
[-C--:B------:R-:W-:Y:S01]  /*268b0*/  FMUL.FTZ R150, R150, R6.reuse ;  /* 0x0000000696967220 */ /* 0x080fe20000410000 */
[----:B------:R-:W-:Y:S01]  /*268c0*/  FMUL.FTZ R151, R151, R6 ;  /* 0x0000000697977220 */ /* 0x000fe20000410000 */
[----:B-1----:R-:W-:Y:S01]  /*268d0*/  FFMA.FTZ R4, R43, R0, -R3 ;  /* 0x000000002b047223 */ /* 0x002fe20000010803 */
[----:B--2---:R-:W-:Y:S01]  /*268e0*/  MOV R108, R207 ;  /* 0x000000cf006c7202 */ /* 0x004fe20000000f00 */
[----:B------:R-:W-:Y:S02]  /*268f0*/  LDSM.16.MT88.4 R40, [R184+0xb000] ;  /* 0x00b00000b828783b */ /* 0x000fe40000004200 */
[----:B------:R1:W-:Y:S02]  /*26900*/  MUFU.EX2 R111, R4 ;  /* 0x00000004006f7308 */ /* 0x0003e40000000800 */
[----:B-1----:R-:W-:-:S05]  /*26910*/  FSEL R4, R76, RZ, P1 ;  /* 0x000000ff4c047208 */ /* 0x002fca0000800000 */
[----:B------:R-:W-:Y:S01]  /*26920*/  FADD.FTZ R2, R37, -R4 ;  /* 0x8000000425027221 */ /* 0x000fe20000010000 */
[----:B------:R-:W-:Y:S01]  /*26930*/  FFMA.FTZ R4, R51, R0, -R3 ;  /* 0x0000000033047223 */ /* 0x000fe20000010803 */
[----:B------:R-:W-:Y:S02]  /*26940*/  LDSM.16.MT88.4 R36, [R184+0xa800] ;  /* 0x00a80000b824783b */ /* 0x000fe40000004200 */
[----:B------:R-:W-:-:S03]  /*26950*/  FMUL.FTZ R2, R0, R2 ;  /* 0x0000000200027220 */ /* 0x000fc60000410000 */
[----:B------:R-:W-:Y:S08]  /*26960*/  MUFU.EX2 R4, R4 ;  /* 0x0000000400047308 */ /* 0x000ff00000000800 */
[----:B------:R1:W2:Y:S02]  /*26970*/  MUFU.EX2 R7, R2 ;  /* 0x0000000200077308 */ /* 0x0002a40000000800 */
[----:B-1----:R-:W-:Y:S01]  /*26980*/  FFMA.FTZ R2, R50, R0, -R3 ;  /* 0x0000000032027223 */ /* 0x002fe20000010803 */
[-C--:B--2---:R-:W-:Y:S01]  /*26990*/  FMUL.FTZ R168, R168, R7.reuse ;  /* 0x00000007a8a87220 */ /* 0x084fe20000410000 */
[-C--:B------:R-:W-:Y:S01]  /*269a0*/  FMUL.FTZ R169, R169, R7.reuse ;  /* 0x00000007a9a97220 */ /* 0x080fe20000410000 */
[----:B------:R-:W-:-:S03]  /*269b0*/  FMUL.FTZ R164, R164, R7 ;  /* 0x00000007a4a47220 */ /* 0x000fc60000410000 */
[----:B------:R1:W-:Y:S01]  /*269c0*/  MUFU.EX2 R35, R2 ;  /* 0x0000000200237308 */ /* 0x0003e20000000800 */
        /* <DEDUP_REMOVED lines=11> */
[----:B------:R-:W-:Y:S01]  /*26a80*/  F2FP.F16.F32.PACK_AB R9, R245, R244 ;  /* 0x000000f4f509723e */ /* 0x000fe200000000ff */
[-C--:B------:R-:W-:Y:S01]  /*26a90*/  FMUL.FTZ R152, R152, R7.reuse ;  /* 0x0000000798987220 */ /* 0x080fe20000410000 */
[-C--:B------:R-:W-:Y:S01]  /*26aa0*/  FMUL.FTZ R153, R153, R7.reuse ;  /* 0x0000000799997220 */ /* 0x080fe20000410000 */
[-C--:B------:R-:W-:Y:S01]  /*26ab0*/  FMUL.FTZ R148, R148, R7.reuse ;  /* 0x0000000794947220 */ /* 0x080fe20000410000 */
[----:B------:R-:W-:Y:S01]  /*26ac0*/  FMUL.FTZ R149, R149, R7 ;  /* 0x0000000795957220 */ /* 0x000fe20000410000 */
[----:B-1----:R-:W-:Y:S01]  /*26ad0*/  FFMA.FTZ R2, R74, R0, -R3 ;  /* 0x000000004a027223 */ /* 0x002fe20000010803 */
[----:B------:R-:W-:Y:S01]  /*26ae0*/  F2FP.F16.F32.PACK_AB R11, R247, R246 ;  /* 0x000000f6f70b723e */ /* 0x000fe200000000ff */
[C---:B------:R-:W-:Y:S01]  /*26af0*/  HMMA.16816.F32 R144, R12.reuse, R28, R144 ;  /* 0x0000001c0c90723c */ /* 0x040fe20000001890 */
[----:B------:R-:W-:Y:S01]  /*26b00*/  LDSM.16.MT88.4 R48, [R182+0xb000] ;  /* 0x00b00000b630783b */ /* 0x000fe20000004200 */
[----:B------:R1:W-:Y:S04]  /*26b10*/  MUFU.EX2 R118, R2 ;  /* 0x0000000200767308 */ /* 0x0003e80000000800 */
[C---:B------:R-:W-:Y:S06]  /*26b20*/  HMMA.16816.F32 R140, R12.reuse, R30, R140 ;  /* 0x0000001e0c8c723c */ /* 0x040fec000000188c */
[C---:B------:R-:W-:Y:S06]  /*26b30*/  HMMA.16816.F32 R44, R12.reuse, R16, R160 ;  /* 0x000000100c2c723c */ /* 0x040fec00000018a0 */
[----:B------:R-:W-:Y:S01]  /*26b40*/  HMMA.16816.F32 R152, R12, R20, R152 ;  /* 0x000000140c98723c */ /* 0x000fe20000001898 */
[----:B-1----:R-:W-:Y:S01]  /*26b50*/  FFMA.FTZ R2, R82, R0, -R5 ;  /* 0x0000000052027223 */ /* 0x002fe20000010805 */
[----:B------:R-:W-:-:S02]  /*26b60*/  MOV R82, R26 ;  /* 0x0000001a00527202 */ /* 0x000fc40000000f00 */
[----:B------:R-:W1:Y:S01]  /*26b70*/  LDSM.16.MT88.4 R24, [R181+0xa800] ;  /* 0x00a80000b518783b */ /* 0x000e620000004200 */
[----:B------:R2:W-:Y:S01]  /*26b80*/  MUFU.EX2 R232, R2 ;  /* 0x0000000200e87308 */ /* 0x0005e20000000800 */
[----:B------:R-:W-:Y:S01]  /*26b90*/  MOV R163, R34 ;  /* 0x0000002200a37202 */ /* 0x000fe20000000f00 */
[----:B------:R-:W-:Y:S01]  /*26ba0*/  HMMA.16816.F32 R148, R12, R22, R148 ;  /* 0x000000160c94723c */ /* 0x000fe20000001894 */
[----:B------:R-:W-:Y:S01]  /*26bb0*/  LDSM.16.MT88.4 R20, [R181+0xb000] ;  /* 0x00b00000b514783b */ /* 0x000fe20000004200 */
[----:B--2---:R-:W-:-:S04]  /*26bc0*/  FFMA.FTZ R2, R54, R0, -R5 ;  /* 0x0000000036027223 */ /* 0x004fc80000010805 */
[----:B------:R-:W-:Y:S01]  /*26bd0*/  HMMA.16816.F32 R52, R12, R18, R156 ;  /* 0x000000120c34723c */ /* 0x000fe2000000189c */
[----:B------:R-:W2:Y:S01]  /*26be0*/  LDSM.16.MT88.4 R16, [R183+0xa800] ;  /* 0x00a80000b710783b */ /* 0x000ea20000004200 */
[----:B------:R3:W4:Y:S05]  /*26bf0*/  MUFU.EX2 R231, R2 ;  /* 0x0000000200e77308 */ /* 0x00072a0000000800 */
[----:B------:R-:W-:Y:S02]  /*26c00*/  MOV R159, R33 ;  /* 0x00000021009f7202 */ /* 0x000fe40000000f00 */
[----:B------:R-:W-:Y:S02]  /*26c10*/  MOV R158, R32 ;  /* 0x00000020009e7202 */ /* 0x000fe40000000f00 */
[----:B------:R-:W-:-:S02]  /*26c20*/  F2FP.F16.F32.PACK_AB R13, R82, R248 ;  /* 0x000000f8520d723e */ /* 0x000fc400000000ff */
[----:B------:R-:W-:Y:S01]  /*26c30*/  F2FP.F16.F32.PACK_AB R15, R163, R159 ;  /* 0x0000009fa30f723e */ /* 0x000fe200000000ff */
[--C-:B---3--:R-:W-:Y:S01]  /*26c40*/  FFMA.FTZ R2, R84, R0, -R5.reuse ;  /* 0x0000000054027223 */ /* 0x108fe20000010805 */
[----:B----4-:R-:W-:Y:S02]  /*26c50*/  F2FP.F16.F32.PACK_AB R8, R231, R232 ;  /* 0x000000e8e708723e */ /* 0x010fe400000000ff */
[----:B------:R-:W-:Y:S01]  /*26c60*/  MOV R84, R35 ;  /* 0x0000002300547202 */ /* 0x000fe20000000f00 */
[----:B------:R3:W-:Y:S01]  /*26c70*/  MUFU.EX2 R215, R2 ;  /* 0x0000000200d77308 */ /* 0x0007e20000000800 */
[----:B------:R-:W4:Y:S01]  /*26c80*/  LDSM.16.MT88.4 R32, [R182+0xa800] ;  /* 0x00a80000b620783b */ /* 0x000f220000004200 */
[----:B---3--:R-:W-:-:S06]  /*26c90*/  FFMA.FTZ R2, R56, R0, -R5 ;  /* 0x0000000038027223 */ /* 0x008fcc0000010805 */
[----:B------:R3:W1:Y:S02]  /*26ca0*/  MUFU.EX2 R194, R2 ;  /* 0x0000000200c27308 */ /* 0x0006640000000800 */
[----:B---3--:R-:W-:Y:S01]  /*26cb0*/  FFMA.FTZ R2, R83, R0, -R3 ;  /* 0x0000000053027223 */ /* 0x008fe20000010803 */
[----:B-1----:R-:W-:Y:S02]  /*26cc0*/  F2FP.F16.F32.PACK_AB R10, R194, R215 ;  /* 0x000000d7c20a723e */ /* 0x002fe400000000ff */
        /* <DEDUP_REMOVED lines=8> */
[----:B------:R-:W3:Y:S05]  /*26d50*/  LDSM.16.MT88.4 R36, [R183+0xb000] ;  /* 0x00b00000b724783b */ /* 0x000eea0000004200 */
[C---:B--2---:R-:W-:Y:S06]  /*26d60*/  HMMA.16816.F32 R140, R8.reuse, R18, R140 ;  /* 0x00000012088c723c */ /* 0x044fec000000188c */
[----:B----4-:R-:W-:Y:S01]  /*26d70*/  HMMA.16816.F32 R68, R8, R32, R152 ;  /* 0x000000200844723c */ /* 0x010fe20000001898 */
[----:B-1----:R-:W-:-:S04]  /*26d80*/  FFMA.FTZ R2, R72, R0, -R3 ;  /* 0x0000000048027223 */ /* 0x002fc80000010803 */
        /* <DEDUP_REMOVED lines=8> */
[-C--:B-1----:R-:W-:Y:S02]  /*26e10*/  FFMA.FTZ R2, R60, R0.reuse, -R5 ;  /* 0x000000003c027223 */ /* 0x082fe40000010805 */
[----:B------:R-:W-:Y:S04]  /*26e20*/  HMMA.16816.F32 R60, R8, R34, R148 ;  /* 0x00000022083c723c */ /* 0x000fe80000001894 */
[----:B------:R1:W2:Y:S02]  /*26e30*/  MUFU.EX2 R170, R2 ;  /* 0x0000000200aa7308 */ /* 0x0002a40000000800 */
[----:B-1----:R-:W-:Y:S01]  /*26e40*/  FFMA.FTZ R2, R58, R0, -R3 ;  /* 0x000000003a027223 */ /* 0x002fe20000010803 */
[----:B--2---:R-:W-:-:S05]  /*26e50*/  F2FP.F16.F32.PACK_AB R14, R170, R166 ;  /* 0x000000a6aa0e723e */ /* 0x004fca00000000ff */
[----:B------:R1:W-:Y:S02]  /*26e60*/  MUFU.EX2 R233, R2 ;  /* 0x0000000200e97308 */ /* 0x0003e40000000800 */
[C---:B------:R-:W-:Y:S01]  /*26e70*/  HMMA.16816.F32 R32, R12.reuse, R20, R28 ;  /* 0x000000140c20723c */ /* 0x040fe2000000181c */
[----:B------:R-:W-:Y:S05]  /*26e80*/  LDSM.16.MT88.4 R28, [R184+0xb800] ;  /* 0x00b80000b81c783b */ /* 0x000fea0000004200 */
[C---:B------:R-:W-:Y:S06]  /*26e90*/  HMMA.16816.F32 R24, R12.reuse, R22, R24 ;  /* 0x000000160c18723c */ /* 0x040fec0000001818 */
[----:B------:R-:W-:Y:S01]  /*26ea0*/  HMMA.16816.F32 R20, R12, R40, R44 ;  /* 0x000000280c14723c */ /* 0x000fe2000000182c */
[----:B-1----:R-:W-:-:S04]  /*26eb0*/  FFMA.FTZ R2, R73, R0, -R3 ;  /* 0x0000000049027223 */ /* 0x002fc80000010803 */
[----:B------:R1:W-:Y:S01]  /*26ec0*/  MUFU.EX2 R211, R2 ;  /* 0x0000000200d37308 */ /* 0x0003e20000000800 */
[----:B------:R-:W-:Y:S01]  /*26ed0*/  HMMA.16816.F32 R72, R8, R16, R144 ;  /* 0x000000100848723c */ /* 0x000fe20000001890 */
[----:B------:R-:W2:Y:S05]  /*26ee0*/  LDSM.16.MT88.4 R16, [R181+0xb800] ;  /* 0x00b80000b510783b */ /* 0x000eaa0000004200 */
[----:B------:R-:W-:Y:S01]  /*26ef0*/  HMMA.16816.F32 R40, R12, R42, R52 ;  /* 0x0000002a0c28723c */ /* 0x000fe20000001834 */
[----:B------:R-:W-:Y:S01]  /*26f00*/  F2FP.F16.F32.PACK_AB R9, R111, R108 ;  /* 0x0000006c6f09723e */ /* 0x000fe200000000ff */
[----:B------:R-:W4:Y:S01]  /*26f10*/  LDSM.16.MT88.4 R52, [R182+0xb800] ;  /* 0x00b80000b634783b */ /* 0x000f220000004200 */
[----:B------:R-:W-:-:S03]  /*26f20*/  F2FP.F16.F32.PACK_AB R11, R83, R110 ;  /* 0x0000006e530b723e */ /* 0x000fc600000000ff */
[----:B---3--:R-:W-:Y:S01]  /*26f30*/  HMMA.16816.F32 R56, R12, R38, R140 ;  /* 0x000000260c38723c */ /* 0x008fe2000000188c */
[----:B-1----:R-:W-:-:S05]  /*26f40*/  FFMA.FTZ R2, R64, R0, -R3 ;  /* 0x0000000040027223 */ /* 0x002fca0000010803 */
[C---:B------:R-:W-:Y:S01]  /*26f50*/  HMMA.16816.F32 R68, R12.reuse, R48, R68 ;  /* 0x000000300c44723c */ /* 0x040fe20000001844 */
[----:B------:R1:W-:Y:S05]  /*26f60*/  MUFU.EX2 R207, R2 ;  /* 0x0000000200cf7308 */ /* 0x0003ea0000000800 */
[C---:B------:R-:W-:Y:S01]  /*26f70*/  HMMA.16816.F32 R72, R12.reuse, R36, R72 ;  /* 0x000000240c48723c */ /* 0x040fe20000001848 */
[----:B------:R-:W-:Y:S05]  /*26f80*/  LDSM.16.MT88.4 R36, [R181+0xc000] ;  /* 0x00c00000b524783b */ /* 0x000fea0000004200 */
[----:B------:R-:W-:Y:S01]  /*26f90*/  HMMA.16816.F32 R60, R12, R50, R60 ;  /* 0x000000320c3c723c */ /* 0x000fe2000000183c */
[----:B------:R-:W3:Y:S01]  /*26fa0*/  LDSM.16.MT88.4 R48, [R183+0xb800] ;  /* 0x00b80000b730783b */ /* 0x000ee20000004200 */
[----:B-1----:R-:W-:-:S05]  /*26fb0*/  FFMA.FTZ R2, R99, R0, -R5 ;  /* 0x0000000063027223 */ /* 0x002fca0000010805 */
[----:B------:R-:W-:Y:S01]  /*26fc0*/  F2FP.F16.F32.PACK_AB R15, R4, R118 ;  /* 0x00000076040f723e */ /* 0x000fe200000000ff */
        /* <DEDUP_REMOVED lines=12> */
[C---:B------:R-:W-:Y:S06]  /*27090*/  HMMA.16816.F32 R24, R8.reuse, R28, R20 ;  /* 0x0000001c0818723c */ /* 0x040fec0000001814 */
[----:B------:R-:W-:Y:S01]  /*270a0*/  HMMA.16816.F32 R20, R8, R30, R40 ;  /* 0x0000001e0814723c */ /* 0x000fe20000001828 */
[----:B-1----:R-:W-:-:S04]  /*270b0*/  FFMA.FTZ R2, R66, R0, -R3 ;  /* 0x0000000042027223 */ /* 0x002fc80000010803 */
[----:B------:R1:W-:Y:S01]  /*270c0*/  MUFU.EX2 R169, R2 ;  /* 0x0000000200a97308 */ /* 0x0003e20000000800 */
[C---:B------:R-:W-:Y:S01]  /*270d0*/  HMMA.16816.F32 R64, R8.reuse, R16, R32 ;  /* 0x000000100840723c */ /* 0x040fe20000001820 */
[----:B------:R-:W2:Y:S04]  /*270e0*/  LDSM.16.MT88.4 R16, [R184+0xc000] ;  /* 0x00c00000b810783b */ /* 0x000ea80000004200 */
[----:B------:R-:W2:Y:S01]  /*270f0*/  LDSM.16.MT88.4 R32, [R182+0xc000] ;  /* 0x00c00000b620783b */ /* 0x000ea20000004200 */
[C---:B----4-:R-:W-:Y:S06]  /*27100*/  HMMA.16816.F32 R68, R8.reuse, R52, R68 ;  /* 0x000000340844723c */ /* 0x050fec0000001844 */
[----:B------:R-:W-:Y:S01]  /*27110*/  HMMA.16816.F32 R40, R8, R54, R60 ;  /* 0x000000360828723c */ /* 0x000fe2000000183c */
[----:B-1----:R-:W-:-:S05]  /*27120*/  FFMA.FTZ R2, R98, R0, -R3 ;  /* 0x0000000062027223 */ /* 0x002fca0000010803 */
[C---:B---3--:R-:W-:Y:S01]  /*27130*/  HMMA.16816.F32 R72, R8.reuse, R48, R72 ;  /* 0x000000300848723c */ /* 0x048fe20000001848 */
[----:B------:R1:W-:Y:S05]  /*27140*/  MUFU.EX2 R165, R2 ;  /* 0x0000000200a57308 */ /* 0x0003ea0000000800 */
[----:B------:R-:W-:Y:S01]  /*27150*/  HMMA.16816.F32 R56, R8, R50, R56 ;  /* 0x000000320838723c */ /* 0x000fe20000001838 */
[----:B------:R-:W3:Y:S06]  /*27160*/  LDSM.16.MT88.4 R48, [R183+0xc000] ;  /* 0x00c00000b730783b */ /* 0x000eec0000004200 */
[----:B------:R-:W-:-:S02]  /*27170*/  F2FP.F16.F32.PACK_AB R9, R240, R241 ;  /* 0x000000f1f009723e */ /* 0x000fc400000000ff */
[----:B------:R-:W-:Y:S01]  /*27180*/  F2FP.F16.F32.PACK_AB R11, R233, R238 ;  /* 0x000000eee90b723e */ /* 0x000fe200000000ff */
[----:B-1----:R-:W-:-:S04]  /*27190*/  FFMA.FTZ R2, R119, R0, -R5 ;  /* 0x0000000077027223 */ /* 0x002fc80000010805 */
[----:B------:R1:W-:Y:S02]  /*271a0*/  MUFU.EX2 R157, R2 ;  /* 0x00000002009d7308 */ /* 0x0003e40000000800 */
[----:B-1----:R-:W-:Y:S01]  /*271b0*/  FFMA.FTZ R2, R79, R0, -R5 ;  /* 0x000000004f027223 */ /* 0x002fe20000010805 */
[----:B------:R-:W-:-:S05]  /*271c0*/  MOV R79, R158 ;  /* 0x0000009e004f7202 */ /* 0x000fca0000000f00 */
[----:B------:R1:W4:Y:S01]  /*271d0*/  MUFU.EX2 R156, R2 ;  /* 0x00000002009c7308 */ /* 0x0003220000000800 */
[----:B------:R-:W-:Y:S01]  /*271e0*/  F2FP.F16.F32.PACK_AB R13, R84, R79 ;  /* 0x0000004f540d723e */ /* 0x000fe200000000ff */
[----:B-1----:R-:W-:Y:S01]  /*271f0*/  FFMA.FTZ R2, R116, R0, -R5 ;  /* 0x0000000074027223 */ /* 0x002fe20000010805 */
[----:B----4-:R-:W-:-:S05]  /*27200*/  F2FP.F16.F32.PACK_AB R12, R156, R157 ;  /* 0x0000009d9c0c723e */ /* 0x010fca00000000ff */
[----:B------:R1:W-:Y:S02]  /*27210*/  MUFU.EX2 R155, R2 ;  /* 0x00000002009b7308 */ /* 0x0003e40000000800 */
[----:B-1----:R-:W-:Y:S01]  /*27220*/  FFMA.FTZ R2, R80, R0, -R5 ;  /* 0x0000000050027223 */ /* 0x002fe20000010805 */
[----:B------:R-:W-:-:S05]  /*27230*/  MOV R80, R159 ;  /* 0x0000009f00507202 */ /* 0x000fca0000000f00 */
[----:B------:R1:W4:Y:S02]  /*27240*/  MUFU.EX2 R154, R2 ;  /* 0x00000002009a7308 */ /* 0x0003240000000800 */
[----:B-1----:R-:W-:Y:S01]  /*27250*/  FFMA.FTZ R2, R78, R0, -R3 ;  /* 0x000000004e027223 */ /* 0x002fe20000010803 */
[----:B------:R-:W-:Y:S02]  /*27260*/  MOV R78, R163 ;  /* 0x000000a3004e7202 */ /* 0x000fe40000000f00 */
[----:B----4-:R-:W-:-:S03]  /*27270*/  F2FP.F16.F32.PACK_AB R14, R154, R155 ;  /* 0x0000009b9a0e723e */ /* 0x010fc600000000ff */
[----:B------:R1:W-:Y:S04]  /*27280*/  MUFU.EX2 R163, R2 ;  /* 0x0000000200a37308 */ /* 0x0003e80000000800 */
[C---:B------:R-:W-:Y:S01]  /*27290*/  HMMA.16816.F32 R52, R12.reuse, R38, R44 ;  /* 0x000000260c34723c */ /* 0x040fe2000000182c */
[----:B------:R-:W4:Y:S05]  /*272a0*/  LDSM.16.MT88.4 R44, [R181+0xc800] ;  /* 0x00c80000b52c783b */ /* 0x000f2a0000004200 */
[----:B--2---:R-:W-:Y:S01]  /*272b0*/  HMMA.16816.F32 R28, R12, R18, R20 ;  /* 0x000000120c1c723c */ /* 0x004fe20000001814 */
[----:B------:R-:W2:Y:S01]  /*272c0*/  LDSM.16.MT88.4 R20, [R184+0xc800] ;  /* 0x00c80000b814783b */ /* 0x000ea20000004200 */
[----:B-1----:R-:W-:-:S04]  /*272d0*/  FFMA.FTZ R2, R109, R0, -R3 ;  /* 0x000000006d027223 */ /* 0x002fc80000010803 */
[C---:B------:R-:W-:Y:S01]  /*272e0*/  HMMA.16816.F32 R64, R12.reuse, R36, R64 ;  /* 0x000000240c40723c */ /* 0x040fe20000001840 */
[----:B------:R-:W-:Y:S01]  /*272f0*/  LDSM.16.MT88.4 R36, [R183+0xc800] ;  /* 0x00c80000b724783b */ /* 0x000fe20000004200 */
[----:B------:R1:W-:Y:S04]  /*27300*/  MUFU.EX2 R159, R2 ;  /* 0x00000002009f7308 */ /* 0x0003e80000000800 */
[C---:B------:R-:W-:Y:S01]  /*27310*/  HMMA.16816.F32 R60, R12.reuse, R16, R24 ;  /* 0x000000100c3c723c */ /* 0x040fe20000001818 */
[----:B------:R-:W2:Y:S05]  /*27320*/  LDSM.16.MT88.4 R16, [R182+0xc800] ;  /* 0x00c80000b610783b */ /* 0x000eaa0000004200 */
[C---:B------:R-:W-:Y:S06]  /*27330*/  HMMA.16816.F32 R68, R12.reuse, R32, R68 ;  /* 0x000000200c44723c */ /* 0x040fec0000001844 */
[----:B------:R-:W-:Y:S01]  /*27340*/  HMMA.16816.F32 R24, R12, R34, R40 ;  /* 0x000000220c18723c */ /* 0x000fe20000001828 */
[----:B-1----:R-:W-:Y:S01]  /*27350*/  FFMA.FTZ R2, R81, R0, -R3 ;  /* 0x0000000051027223 */ /* 0x002fe20000010803 */
[----:B------:R-:W-:-:S03]  /*27360*/  MOV R81, R84 ;  /* 0x0000005400517202 */ /* 0x000fc60000000f00 */
[----:B------:R1:W-:Y:S01]  /*27370*/  MUFU.EX2 R158, R2 ;  /* 0x00000002009e7308 */ /* 0x0003e20000000800 */
[C---:B---3--:R-:W-:Y:S06]  /*27380*/  HMMA.16816.F32 R72, R12.reuse, R48, R72 ;  /* 0x000000300c48723c */ /* 0x048fec0000001848 */
[----:B------:R-:W-:Y:S07]  /*27390*/  HMMA.16816.F32 R40, R12, R50, R56 ;  /* 0x000000320c28723c */ /* 0x000fee0000001838 */
[----:B------:R-:W-:-:S02]  /*273a0*/  F2FP.F16.F32.PACK_AB R13, R207, R211 ;  /* 0x000000d3cf0d723e */ /* 0x000fc400000000ff */
[----:B------:R-:W-:Y:S01]  /*273b0*/  F2FP.F16.F32.PACK_AB R15, R169, R171 ;  /* 0x000000aba90f723e */ /* 0x000fe200000000ff */
        /* <DEDUP_REMOVED lines=13> */
[C---:B------:R-:W-:Y:S01]  /*27490*/  HMMA.16816.F32 R52, R8.reuse, R46, R52 ;  /* 0x0000002e0834723c */ /* 0x040fe20000001834 */
[----:B------:R-:W3:Y:S05]  /*274a0*/  LDSM.16.MT88.4 R44, [R181+0xd000] ;  /* 0x00d00000b52c783b */ /* 0x000eea0000004200 */
[C---:B--2---:R-:W-:Y:S01]  /*274b0*/  HMMA.16816.F32 R32, R8.reuse, R22, R28 ;  /* 0x000000160820723c */ /* 0x044fe2000000181c */
        /* <DEDUP_REMOVED lines=8> */
[----:B--2---:R-:W-:-:S04]  /*27540*/  FFMA.FTZ R2, R125, R0, -R3 ;  /* 0x000000007d027223 */ /* 0x004fc80000010803 */
[C---:B------:R-:W-:Y:S01]  /*27550*/  HMMA.16816.F32 R72, R8.reuse, R36, R72 ;  /* 0x000000240848723c */ /* 0x040fe20000001848 */
[----:B------:R2:W-:Y:S05]  /*27560*/  MUFU.EX2 R151, R2 ;  /* 0x0000000200977308 */ /* 0x0005ea0000000800 */
[----:B------:R-:W-:Y:S07]  /*27570*/  HMMA.16816.F32 R40, R8, R38, R40 ;  /* 0x000000260828723c */ /* 0x000fee0000001828 */
[----:B------:R-:W-:-:S02]  /*27580*/  F2FP.F16.F32.PACK_AB R9, R163, R165 ;  /* 0x000000a5a309723e */ /* 0x000fc400000000ff */
[----:B------:R-:W-:Y:S01]  /*27590*/  F2FP.F16.F32.PACK_AB R11, R158, R159 ;  /* 0x0000009f9e0b723e */ /* 0x000fe200000000ff */
[----:B--2---:R-:W-:-:S04]  /*275a0*/  FFMA.FTZ R2, R130, R0, -R5 ;  /* 0x0000000082027223 */ /* 0x004fc80000010805 */
        /* <DEDUP_REMOVED lines=52> */
[----:B-1----:R-:W-:Y:S01]  /*278f0*/  FFMA.FTZ R2, R195, R0, -R3 ;  /* 0x00000000c3027223 */ /* 0x002fe20000010803 */
[----:B------:R-:W-:-:S04]  /*27900*/  MOV R195, R4 ;  /* 0x0000000400c37202 */ /* 0x000fc80000000f00 */
[C---:B------:R-:W-:Y:S01]  /*27910*/  HMMA.16816.F32 R28, R8.reuse, R18, R20 ;  /* 0x00000012081c723c */ /* 0x040fe20000001814 */
[----:B------:R-:W1:Y:S01]  /*27920*/  LDSM.16.MT88.4 R16, [R183+0xe000] ;  /* 0x00e00000b710783b */ /* 0x000e620000004200 */
[----:B------:R4:W-:Y:S01]  /*27930*/  MUFU.EX2 R136, R2 ;  /* 0x0000000200887308 */ /* 0x0009e20000000800 */
[----:B------:R-:W-:Y:S02]  /*27940*/  MOV R4, R101 ;  /* 0x0000006500047202 */ /* 0x000fe40000000f00 */
        /* <DEDUP_REMOVED lines=22> */
[-CC-:B--2---:R-:W-:Y:S01]  /*27ab0*/  FFMA.FTZ R2, R198, R0.reuse, -R3.reuse ;  /* 0x00000000c6027223 */ /* 0x184fe20000010803 */
        /* <DEDUP_REMOVED lines=13> */
[--C-:B-1----:R-:W-:Y:S01]  /*27b90*/  FFMA.FTZ R2, R203, R0, -R5.reuse ;  /* 0x00000000cb027223 */ /* 0x102fe20000010805 */
[----:B------:R-:W-:Y:S02]  /*27ba0*/  MOV R203, R110 ;  /* 0x0000006e00cb7202 */ /* 0x000fe40000000f00 */
[----:B----4-:R-:W-:Y:S01]  /*27bb0*/  F2FP.F16.F32.PACK_AB R19, R119, R125 ;  /* 0x0000007d7713723e */ /* 0x010fe200000000ff */
[----:B------:R1:W-:Y:S02]  /*27bc0*/  MUFU.EX2 R108, R2 ;  /* 0x00000002006c7308 */ /* 0x0003e40000000800 */
[----:B-1----:R-:W-:Y:S01]  /*27bd0*/  FFMA.FTZ R2, R112, R0, -R5 ;  /* 0x0000000070027223 */ /* 0x002fe20000010805 */
[----:B------:R-:W-:-:S05]  /*27be0*/  MOV R112, R103 ;  /* 0x0000006700707202 */ /* 0x000fca0000000f00 */
[----:B------:R1:W4:Y:S02]  /*27bf0*/  MUFU.EX2 R106, R2 ;  /* 0x00000002006a7308 */ /* 0x0003240000000800 */
[----:B-1----:R-:W-:Y:S01]  /*27c00*/  FFMA.FTZ R2, R204, R0, -R5 ;  /* 0x00000000cc027223 */ /* 0x002fe20000010805 */
[----:B----4-:R-:W-:Y:S02]  /*27c10*/  F2FP.F16.F32.PACK_AB R8, R106, R108 ;  /* 0x0000006c6a08723e */ /* 0x010fe400000000ff */
[----:B------:R-:W-:-:S03]  /*27c20*/  MOV R204, R198 ;  /* 0x000000c600cc7202 */ /* 0x000fc60000000f00 */
[----:B------:R1:W-:Y:S01]  /*27c30*/  MUFU.EX2 R104, R2 ;  /* 0x0000000200687308 */ /* 0x0003e20000000800 */
[----:B------:R-:W-:Y:S01]  /*27c40*/  MOV R198, R79 ;  /* 0x0000004f00c67202 */ /* 0x000fe20000000f00 */
[----:B-1----:R-:W-:Y:S01]  /*27c50*/  FFMA.FTZ R2, R120, R0, -R5 ;  /* 0x0000000078027223 */ /* 0x002fe20000010805 */
[----:B------:R-:W-:Y:S02]  /*27c60*/  MOV R120, R200 ;  /* 0x000000c800787202 */ /* 0x000fe40000000f00 */
[----:B------:R-:W-:-:S03]  /*27c70*/  MOV R200, R81 ;  /* 0x0000005100c87202 */ /* 0x000fc60000000f00 */
[----:B------:R1:W4:Y:S02]  /*27c80*/  MUFU.EX2 R103, R2 ;  /* 0x0000000200677308 */ /* 0x0003240000000800 */
[----:B-1----:R-:W-:Y:S01]  /*27c90*/  FFMA.FTZ R2, R202, R0, -R3 ;  /* 0x00000000ca027223 */ /* 0x002fe20000010803 */
[----:B----4-:R-:W-:Y:S02]  /*27ca0*/  F2FP.F16.F32.PACK_AB R10, R103, R104 ;  /* 0x00000068670a723e */ /* 0x010fe400000000ff */
[----:B------:R-:W-:-:S03]  /*27cb0*/  MOV R202, R78 ;  /* 0x0000004e00ca7202 */ /* 0x000fc60000000f00 */
[----:B------:R1:W-:Y:S02]  /*27cc0*/  MUFU.EX2 R111, R2 ;  /* 0x00000002006f7308 */ /* 0x0003e40000000800 */
[C---:B------:R-:W-:Y:S06]  /*27cd0*/  HMMA.16816.F32 R64, R8.reuse, R20, R64 ;  /* 0x000000140840723c */ /* 0x040fec0000001840 */
[C---:B------:R-:W-:Y:S01]  /*27ce0*/  HMMA.16816.F32 R32, R8.reuse, R22, R24 ;  /* 0x000000160820723c */ /* 0x040fe20000001818 */
[----:B------:R-:W4:Y:S05]  /*27cf0*/  LDSM.16.MT88.4 R20, [R181+0xf000] ;  /* 0x00f00000b514783b */ /* 0x000f2a0000004200 */
[----:B---3--:R-:W-:Y:S01]  /*27d00*/  HMMA.16816.F32 R24, R8, R46, R56 ;  /* 0x0000002e0818723c */ /* 0x008fe20000001838 */
[----:B-1----:R-:W-:Y:S01]  /*27d10*/  FFMA.FTZ R2, R114, R0, -R3 ;  /* 0x0000000072027223 */ /* 0x002fe20000010803 */
[----:B------:R-:W-:-:S03]  /*27d20*/  MOV R114, R80 ;  /* 0x0000005000727202 */ /* 0x000fc60000000f00 */
[----:B------:R1:W-:Y:S01]  /*27d30*/  MUFU.EX2 R110, R2 ;  /* 0x00000002006e7308 */ /* 0x0003e20000000800 */
[C---:B--2---:R-:W-:Y:S06]  /*27d40*/  HMMA.16816.F32 R72, R8.reuse, R36, R72 ;  /* 0x000000240848723c */ /* 0x044fec0000001848 */
[C---:B------:R-:W-:Y:S01]  /*27d50*/  HMMA.16816.F32 R56, R8.reuse, R38, R40 ;  /* 0x000000260838723c */ /* 0x040fe20000001828 */
[----:B------:R-:W2:Y:S05]  /*27d60*/  LDSM.16.MT88.4 R36, [R183+0xf000] ;  /* 0x00f00000b724783b */ /* 0x000eaa0000004200 */
[----:B------:R-:W-:Y:S01]  /*27d70*/  HMMA.16816.F32 R28, R8, R44, R60 ;  /* 0x0000002c081c723c */ /* 0x000fe2000000183c */
[----:B------:R-:W3:Y:S01]  /*27d80*/  LDSM.16.MT88.4 R44, [R182+0xf000] ;  /* 0x00f00000b62c783b */ /* 0x000ee20000004200 */
[----:B-1----:R-:W-:Y:S01]  /*27d90*/  FFMA.FTZ R2, R205, R0, -R3 ;  /* 0x00000000cd027223 */ /* 0x002fe20000010803 */
[----:B------:R-:W-:-:S03]  /*27da0*/  MOV R205, R82 ;  /* 0x0000005200cd7202 */ /* 0x000fc60000000f00 */
        /* <DEDUP_REMOVED lines=98> */
[----:B---3--:R-:W-:Y:S01]  /*283d0*/  HMMA.16816.F32 R40, R8, R12, R72 ;  /* 0x0000000c0828723c */ /* 0x008fe20000001848 */
[----:B----4-:R-:W-:-:S05]  /*283e0*/  FFMA.FTZ R2, R174, R0, -R5 ;  /* 0x00000000ae027223 */ /* 0x010fca0000010805 */
[----:B------:R-:W-:Y:S01]  /*283f0*/  HMMA.16816.F32 R28, R8, R14, R16 ;  /* 0x0000000e081c723c */ /* 0x000fe20000001810 */
[----:B------:R1:W3:Y:S01]  /*28400*/  MUFU.EX2 R81, R2 ;  /* 0x0000000200517308 */ /* 0x0002e20000000800 */
[----:B------:R-:W4:Y:S04]  /*28410*/  LDSM.16.MT88.4 R12, [R182+0x10800] ;  /* 0x01080000b60c783b */ /* 0x000f280000004200 */
[----:B------:R-:W4:Y:S01]  /*28420*/  LDSM.16.MT88.4 R16, [R183+0x10800] ;  /* 0x01080000b710783b */ /* 0x000f220000004200 */
[----:B------:R-:W-:Y:S01]  /*28430*/  F2FP.F16.F32.PACK_AB R9, R84, R89 ;  /* 0x000000595409723e */ /* 0x000fe200000000ff */
[----:B-1----:R-:W-:Y:S01]  /*28440*/  FADD.FTZ R2, R244, R4 ;  /* 0x00000004f4027221 */ /* 0x002fe20000010000 */
[----:B------:R-:W-:Y:S01]  /*28450*/  FFMA.FTZ R4, R221, R0, -R5 ;  /* 0x00000000dd047223 */ /* 0x000fe20000010805 */
[----:B---3--:R-:W-:-:S02]  /*28460*/  F2FP.F16.F32.PACK_AB R8, R81, R82 ;  /* 0x000000525108723e */ /* 0x008fc400000000ff */
[----:B------:R-:W-:Y:S01]  /*28470*/  FADD.FTZ R2, R245, R2 ;  /* 0x00000002f5027221 */ /* 0x000fe20000010000 */
[----:B------:R1:W-:Y:S03]  /*28480*/  MUFU.EX2 R80, R4 ;  /* 0x0000000400507308 */ /* 0x0003e60000000800 */
[----:B------:R-:W-:-:S04]  /*28490*/  FADD.FTZ R2, R246, R2 ;  /* 0x00000002f6027221 */ /* 0x000fc80000010000 */
[----:B------:R-:W-:-:S04]  /*284a0*/  FADD.FTZ R2, R247, R2 ;  /* 0x00000002f7027221 */ /* 0x000fc80000010000 */
[----:B------:R-:W-:-:S04]  /*284b0*/  FADD.FTZ R2, R248, R2 ;  /* 0x00000002f8027221 */ /* 0x000fc80000010000 */
[----:B------:R-:W-:Y:S01]  /*284c0*/  FADD.FTZ R2, R205, R2 ;  /* 0x00000002cd027221 */ /* 0x000fe20000010000 */
[----:B-1----:R-:W-:Y:S01]  /*284d0*/  FADD.FTZ R4, R231, R6 ;  /* 0x00000006e7047221 */ /* 0x002fe20000010000 */
[----:B------:R-:W-:Y:S02]  /*284e0*/  FFMA.FTZ R6, R107, R0, -R5 ;  /* 0x000000006b067223 */ /* 0x000fe40000010805 */
[----:B------:R-:W-:Y:S01]  /*284f0*/  FADD.FTZ R2, R114, R2 ;  /* 0x0000000272027221 */ /* 0x000fe20000010000 */
[----:B------:R-:W-:Y:S01]  /*28500*/  FADD.FTZ R4, R215, R4 ;  /* 0x00000004d7047221 */ /* 0x000fe20000010000 */
[----:B------:R1:W3:Y:S03]  /*28510*/  MUFU.EX2 R79, R6 ;  /* 0x00000006004f7308 */ /* 0x0002e60000000800 */
[----:B------:R-:W-:-:S04]  /*28520*/  FADD.FTZ R4, R194, R4 ;  /* 0x00000004c2047221 */ /* 0x000fc80000010000 */
[----:B------:R-:W-:-:S04]  /*28530*/  FADD.FTZ R4, R168, R4 ;  /* 0x00000004a8047221 */ /* 0x000fc80000010000 */
[----:B------:R-:W-:-:S04]  /*28540*/  FADD.FTZ R4, R167, R4 ;  /* 0x00000004a7047221 */ /* 0x000fc80000010000 */
[----:B------:R-:W-:Y:S01]  /*28550*/  FADD.FTZ R7, R166, R4 ;  /* 0x00000004a6077221 */ /* 0x000fe20000010000 */
[-CC-:B------:R-:W-:Y:S01]  /*28560*/  FFMA.FTZ R4, R222, R0.reuse, -R3.reuse ;  /* 0x00000000de047223 */ /* 0x180fe20000010803 */
[----:B-1----:R-:W-:Y:S01]  /*28570*/  FFMA.FTZ R6, R175, R0, -R3 ;  /* 0x00000000af067223 */ /* 0x002fe20000010803 */
        /* <DEDUP_REMOVED lines=58> */
[----:B------:R-:W4:Y:S03]  /*28920*/  LDSM.16.MT88.4 R16, [R182+0x11000] ;  /* 0x01100000b610783b */ /* 0x000f260000004200 */
[----:B------:R-:W-:Y:S02]  /*28930*/  FADD.FTZ R6, R129, R6 ;  /* 0x0000000681067221 */ /* 0x000fe40000010000 */
[----:B---3--:R-:W-:Y:S01]  /*28940*/  F2FP.F16.F32.PACK_AB R9, R69, R71 ;  /* 0x000000474509723e */ /* 0x008fe200000000ff */
        /* <DEDUP_REMOVED lines=13> */
[----:B------:R-:W3:Y:S02]  /*28a20*/  LDSM.16.MT88.4 R164, [R181+0x11800] ;  /* 0x01180000b5a4783b */ /* 0x000ee40000004200 */
        /* <DEDUP_REMOVED lines=13> */
[----:B------:R-:W3:Y:S01]  /*28b00*/  LDSM.16.MT88.4 R156, [R184+0x11800] ;  /* 0x01180000b89c783b */ /* 0x000ee20000004200 */
[----:B--2---:R-:W-:Y:S01]  /*28b10*/  F2FP.F16.F32.PACK_AB R141, R54, R55 ;  /* 0x00000037368d723e */ /* 0x004fe200000000ff */
[----:B------:R-:W-:Y:S01]  /*28b20*/  FADD.FTZ R2, R153, R2 ;  /* 0x0000000299027221 */ /* 0x000fe20000010000 */
[----:B------:R-:W-:Y:S01]  /*28b30*/  FADD.FTZ R4, R124, R4 ;  /* 0x000000047c047221 */ /* 0x000fe20000010000 */
[----:B------:R-:W2:Y:S01]  /*28b40*/  MUFU.EX2 R3, R3 ;  /* 0x0000000300037308 */ /* 0x000ea20000000800 */
[----:B----4-:R-:W-:Y:S01]  /*28b50*/  HMMA.16816.F32 R40, R8, R12, R40 ;  /* 0x0000000c0828723c */ /* 0x010fe20000001828 */
[----:B------:R-:W-:Y:S01]  /*28b60*/  FADD.FTZ R2, R152, R2 ;  /* 0x0000000298027221 */ /* 0x000fe20000010000 */
[----:B------:R-:W-:-:S03]  /*28b70*/  FADD.FTZ R4, R118, R4 ;  /* 0x0000000476047221 */ /* 0x000fc60000010000 */
[----:B------:R-:W-:Y:S01]  /*28b80*/  FADD.FTZ R2, R151, R2 ;  /* 0x0000000297027221 */ /* 0x000fe20000010000 */
[----:B------:R-:W-:Y:S01]  /*28b90*/  FADD.FTZ R4, R117, R4 ;  /* 0x0000000475047221 */ /* 0x000fe20000010000 */
[----:B------:R-:W4:Y:S01]  /*28ba0*/  LDSM.16.MT88.4 R148, [R182+0x11800] ;  /* 0x01180000b694783b */ /* 0x000f220000004200 */
        /* <DEDUP_REMOVED lines=86> */
.L_x_3443:
        /* <DEDUP_REMOVED lines=141> */
.L_x_3463:
[----:B-1-3--:R-:W1:Y:S01]  /*299e0*/  LDC.64 R14, c[0x0][0x198] ;  /* 0x00006600ff0e7b82 */ /* 0x00ae620000000a00 */
[----:B------:R-:W2:Y:S01]  /*299f0*/  LDL.64 R16, [R1] ;  /* 0x0000000001107983 */ /* 0x000ea20000100a00 */
[----:B------:R-:W-:Y:S04]  /*29a00*/  DEPBAR.LE SB0, 0x0 ;  /* 0x000080000000791a */ /* 0x000fe80000000000 */
[----:B------:R3:W5:Y:S01]  /*29a10*/  LDL R36, [R1+0x14] ;  /* 0x0000140001247983 */ /* 0x0007620000100800 */
[----:B------:R-:W-:Y:S05]  /*29a20*/  WARPSYNC.ALL ;  /* 0x0000000000007948 */ /* 0x000fea0003800000 */
[----:B------:R-:W4:Y:S08]  /*29a30*/  LDC.64 R12, c[0x0][0x208] ;  /* 0x00008200ff0c7b82 */ /* 0x000f300000000a00 */
[----:B------:R-:W-:Y:S01]  /*29a40*/  BAR.SYNC.DEFER_BLOCKING 0x0 ;  /* 0x0000000000007b1d */ /* 0x000fe20000010000 */
[----:B--2---:R-:W-:Y:S04]  /*29a50*/  ISETP.NE.U32.AND P0, PT, R16, RZ, PT ;  /* 0x000000ff1000720c */ /* 0x004fe80003f05070 */
[----:B------:R-:W-:Y:S01]  /*29a60*/  ISETP.NE.AND.EX P0, PT, R17, RZ, PT, P0 ;  /* 0x000000ff1100720c */ /* 0x000fe20003f05300 */
[----:B------:R-:W-:Y:S11]  /*29a70*/  BSSY B0, `(.L_x_3455) ;  /* 0x0000050000007945 */ /* 0x000ff60003800000 */
[----:B------:R-:W-:Y:S01]  /*29a80*/  @!UPT UIADD3 URZ, URZ, URZ, URZ ;  /* 0x0000003f3f3ff290 */ /* 0x000fe2000fffe03f */
[----:B-1-34-:R-:W-:Y:S05]  /*29a90*/  @!P0 BRA `(.L_x_3456) ;  /* 0x00000004001c8947 */ /* 0x01afea0003800000 */
[----:B-----5:R-:W-:Y:S01]  /*29aa0*/  IMAD.SHL.U32 R9, R36, 0x100, RZ ;  /* 0x0000010024097824 */ /* 0x020fe200078e00ff */
[C---:B------:R-:W-:Y:S02]  /*29ab0*/  R2UR UR4, R12.reuse ;  /* 0x000000000c0472ca */ /* 0x040fe400000e0000 */
        /* <DEDUP_REMOVED lines=8> */
[----:B------:R-:W2:Y:S01]  /*29b40*/  LD.E R2, desc[UR4][R14.64+0x170] ;  /* 0x000170040e027980 */ /* 0x000ea2000c101900 */
        /* <DEDUP_REMOVED lines=60> */
.L_x_3456:
[----:B------:R-:W-:Y:S02]  /*29f10*/  R2UR UR4, R12 ;  /* 0x000000000c0472ca */ /* 0x000fe400000e0000 */
[----:B------:R-:W-:Y:S11]  /*29f20*/  R2UR UR5, R13 ;  /* 0x000000000d0572ca */ /* 0x000ff600000e0000 */
[----:B------:R-:W-:Y:S02]  /*29f30*/  @!UPT UIADD3 URZ, URZ, URZ, URZ ;  /* 0x0000003f3f3ff290 */ /* 0x000fe4000fffe03f */
[----:B------:R-:W2:Y:S02]  /*29f40*/  LD.E R0, desc[UR4][R14.64+0x40] ;  /* 0x000040040e007980 */ /* 0x000ea4000c101900 */
[----:B--2---:R-:W-:Y:S05]  /*29f50*/  IMAD.U32 R0, R0, -0x100, RZ ;  /* 0xffffff0000007824 */ /* 0x004fea00078e00ff */
[----:B------:R-:W-:Y:S02]  /*29f60*/  SHF.R.S32.HI R2, RZ, 0x1f, R0 ;  /* 0x0000001fff027819 */ /* 0x000fe40000011400 */
.L_x_3457:
[----:B------:R-:W-:Y:S05]  /*29f70*/  BSYNC B0 ;  /* 0x0000000000007941 */ /* 0x000fea0003800000 */
.L_x_3455:
[----:B------:R-:W2:Y:S01]  /*29f80*/  LDL R3, [R1+0x10] ;  /* 0x0000100001037983 */ /* 0x000ea20000100800 */
[C---:B------:R-:W-:Y:S01]  /*29f90*/  LEA R194, P5, R0.reuse, R251, 0x1 ;  /* 0x000000fb00c27211 */ /* 0x040fe200078a08ff */
[----:B------:R-:W1:Y:S01]  /*29fa0*/  LDC.64 R136, c[0x0][0x198] ;  /* 0x00006600ff887b82 */ /* 0x000e620000000a00 */
[----:B------:R-:W-:Y:S03]  /*29fb0*/  LEA R176, R189, R186, 0x1 ;  /* 0x000000babdb07211 */ /* 0x000fe600078e08ff */
[----:B------:R-:W3:Y:S01]  /*29fc0*/  LDL.64 R14, [R1+0xd0] ;  /* 0x0000d000010e7983 */ /* 0x000ee20000100a00 */
[----:B------:R-:W-:Y:S01]  /*29fd0*/  LEA.HI.X R195, R0, R249, R2, 0x1, P5 ;  /* 0x000000f900c37211 */ /* 0x000fe200028f0c02 */
[----:B------:R-:W-:Y:S01]  /*29fe0*/  ULDC.64 UR4, c[0x0][0x208] ;  /* 0x0000820000047ab9 */ /* 0x000fe20000000a00 */
[----:B------:R-:W-:Y:S03]  /*29ff0*/  BSSY B1, `(.L_x_3458) ;  /* 0x00003a9000017945 */ /* 0x000fe60003800000 */
        /* <DEDUP_REMOVED lines=189> */
[----:B-----5:R-:W-:Y:S03]  /*2abd0*/  MOV R251, R36 ;  /* 0x0000002400fb7202 */ /* 0x020fe60000000f00 */
        /* <DEDUP_REMOVED lines=11> */
[----:B------:R3:W-:Y:S06]  /*2ac90*/  @!P0 LDGSTS.E.BYPASS.LTC128B.128 [R191+0x11000], desc[UR10][R4.64] ;  /* 0x1100000004bf8fae */ /* 0x0007ec000b901d4a */
[----:B------:R-:W-:Y:S06]  /*2aca0*/  @P0 STS.128 [R191+0x11800], RZ ;  /* 0x011800ffbf000388 */ /* 0x000fec0000000c00 */
[----:B------:R-:W-:Y:S01]  /*2acb0*/  @!PT LDS RZ, [RZ] ;  /* 0x00000000fffff984 */ /* 0x000fe20000000800 */
[----:B------:R-:W-:Y:S01]  /*2acc0*/  @!PT LDS RZ, [RZ] ;  /* 0x00000000fffff984 */ /* 0x000fe20000000800 */
[----:B------:R-:W-:Y:S01]  /*2acd0*/  @!PT LDS RZ, [RZ] ;  /* 0x00000000fffff984 */ /* 0x000fe20000000800 */
[----:B------:R4:W-:Y:S06]  /*2ace0*/  @!P0 LDGSTS.E.BYPASS.LTC128B.128 [R191+0x11800], desc[UR8][R2.64] ;  /* 0x1180000002bf8fae */ /* 0x0009ec000b901d48 */
[----:B------:R-:W-:Y:S06]  /*2acf0*/  LDSM.16.M88.4 R128, [R186] ;  /* 0x00000000ba80783b */ /* 0x000fec0000000200 */
[----:B--2---:R-:W3:Y:S06]  /*2ad00*/  LDSM.16.M88.4 R8, [R139+0x2000] ;  /* 0x002000008b08783b */ /* 0x004eec0000000200 */
[----:B------:R-:W2:Y:S06]  /*2ad10*/  LDSM.16.M88.4 R16, [R139+0x2800] ;  /* 0x002800008b10783b */ /* 0x000eac0000000200 */
[----:B------:R-:W1:Y:S06]  /*2ad20*/  LDSM.16.M88.4 R24, [R139+0x3000] ;  /* 0x003000008b18783b */ /* 0x000e6c0000000200 */
[----:B------:R-:W4:Y:S06]  /*2ad30*/  LDSM.16.M88.4 R32, [R139+0x3800] ;  /* 0x003800008b20783b */ /* 0x000f2c0000000200 */
[----:B------:R-:W4:Y:S06]  /*2ad40*/  LDSM.16.M88.4 R40, [R139+0x4000] ;  /* 0x004000008b28783b */ /* 0x000f2c0000000200 */
[----:B------:R-:W4:Y:S06]  /*2ad50*/  LDSM.16.M88.4 R48, [R139+0x4800] ;  /* 0x004800008b30783b */ /* 0x000f2c0000000200 */
[----:B------:R-:W4:Y:S01]  /*2ad60*/  LDSM.16.M88.4 R56, [R139+0x5000] ;  /* 0x005000008b38783b */ /* 0x000f220000000200 */
[C---:B---3--:R-:W-:Y:S05]  /*2ad70*/  HMMA.16816.F32 R4, R128.reuse, R8, RZ ;  /* 0x000000088004723c */ /* 0x048fea00000018ff */
[----:B------:R-:W3:Y:S01]  /*2ad80*/  LDSM.16.M88.4 R64, [R139+0x5800] ;  /* 0x005800008b40783b */ /* 0x000ee20000000200 */
[C---:B------:R-:W-:Y:S05]  /*2ad90*/  HMMA.16816.F32 R8, R128.reuse, R10, RZ ;  /* 0x0000000a8008723c */ /* 0x040fea00000018ff */
[----:B------:R-:W3:Y:S01]  /*2ada0*/  LDSM.16.M88.4 R72, [R139+0x6000] ;  /* 0x006000008b48783b */ /* 0x000ee20000000200 */
[C---:B--2---:R-:W-:Y:S05]  /*2adb0*/  HMMA.16816.F32 R12, R128.reuse, R16, RZ ;  /* 0x00000010800c723c */ /* 0x044fea00000018ff */
[----:B------:R-:W2:Y:S01]  /*2adc0*/  LDSM.16.M88.4 R80, [R139+0x6800] ;  /* 0x006800008b50783b */ /* 0x000ea20000000200 */
[C---:B------:R-:W-:Y:S05]  /*2add0*/  HMMA.16816.F32 R16, R128.reuse, R18, RZ ;  /* 0x000000128010723c */ /* 0x040fea00000018ff */
[----:B------:R-:W2:Y:S01]  /*2ade0*/  LDSM.16.M88.4 R88, [R139+0x7000] ;  /* 0x007000008b58783b */ /* 0x000ea20000000200 */
[C---:B-1----:R-:W-:Y:S05]  /*2adf0*/  HMMA.16816.F32 R20, R128.reuse, R24, RZ ;  /* 0x000000188014723c */ /* 0x042fea00000018ff */
[----:B------:R-:W1:Y:S01]  /*2ae00*/  LDSM.16.M88.4 R96, [R139+0x7800] ;  /* 0x007800008b60783b */ /* 0x000e620000000200 */
[C---:B------:R-:W-:Y:S05]  /*2ae10*/  HMMA.16816.F32 R24, R128.reuse, R26, RZ ;  /* 0x0000001a8018723c */ /* 0x040fea00000018ff */
[----:B------:R-:W1:Y:S01]  /*2ae20*/  LDSM.16.M88.4 R104, [R139+0x8000] ;  /* 0x008000008b68783b */ /* 0x000e620000000200 */
[C---:B----4-:R-:W-:Y:S05]  /*2ae30*/  HMMA.16816.F32 R28, R128.reuse, R32, RZ ;  /* 0x00000020801c723c */ /* 0x050fea00000018ff */
[----:B------:R-:W4:Y:S01]  /*2ae40*/  LDSM.16.M88.4 R112, [R139+0x8800] ;  /* 0x008800008b70783b */ /* 0x000f220000000200 */
[C---:B------:R-:W-:Y:S05]  /*2ae50*/  HMMA.16816.F32 R32, R128.reuse, R34, RZ ;  /* 0x000000228020723c */ /* 0x040fea00000018ff */
[----:B------:R-:W4:Y:S01]  /*2ae60*/  LDSM.16.M88.4 R120, [R139+0x9000] ;  /* 0x009000008b78783b */ /* 0x000f220000000200 */
[C---:B------:R-:W-:Y:S05]  /*2ae70*/  HMMA.16816.F32 R36, R128.reuse, R40, RZ ;  /* 0x000000288024723c */ /* 0x040fea00000018ff */
[----:B------:R-:W4:Y:S01]  /*2ae80*/  LDSM.16.M88.4 R172, [R139+0x9800] ;  /* 0x009800008bac783b */ /* 0x000f220000000200 */
[C---:B------:R-:W-:Y:S05]  /*2ae90*/  HMMA.16816.F32 R40, R128.reuse, R42, RZ ;  /* 0x0000002a8028723c */ /* 0x040fea00000018ff */
[----:B------:R-:W-:Y:S01]  /*2aea0*/  LDSM.16.M88.4 R176, [R176] ;  /* 0x00000000b0b0783b */ /* 0x000fe20000000200 */
[C---:B------:R-:W-:Y:S05]  /*2aeb0*/  HMMA.16816.F32 R44, R128.reuse, R48, RZ ;  /* 0x00000030802c723c */ /* 0x040fea00000018ff */
[----:B------:R-:W0:Y:S01]  /*2aec0*/  LDGDEPBAR ;  /* 0x00000000000079af */ /* 0x000e220000000000 */
[C---:B------:R-:W-:Y:S06]  /*2aed0*/  HMMA.16816.F32 R48, R128.reuse, R50, RZ ;  /* 0x000000328030723c */ /* 0x040fec00000018ff */
[C---:B------:R-:W-:Y:S06]  /*2aee0*/  HMMA.16816.F32 R52, R128.reuse, R56, RZ ;  /* 0x000000388034723c */ /* 0x040fec00000018ff */
[C---:B------:R-:W-:Y:S06]  /*2aef0*/  HMMA.16816.F32 R56, R128.reuse, R58, RZ ;  /* 0x0000003a8038723c */ /* 0x040fec00000018ff */
[C---:B---3--:R-:W-:Y:S06]  /*2af00*/  HMMA.16816.F32 R60, R128.reuse, R64, RZ ;  /* 0x00000040803c723c */ /* 0x048fec00000018ff */
[C---:B------:R-:W-:Y:S06]  /*2af10*/  HMMA.16816.F32 R64, R128.reuse, R66, RZ ;  /* 0x000000428040723c */ /* 0x040fec00000018ff */
[C---:B------:R-:W-:Y:S06]  /*2af20*/  HMMA.16816.F32 R68, R128.reuse, R72, RZ ;  /* 0x000000488044723c */ /* 0x040fec00000018ff */
[C---:B------:R-:W-:Y:S06]  /*2af30*/  HMMA.16816.F32 R72, R128.reuse, R74, RZ ;  /* 0x0000004a8048723c */ /* 0x040fec00000018ff */
[C---:B--2---:R-:W-:Y:S06]  /*2af40*/  HMMA.16816.F32 R76, R128.reuse, R80, RZ ;  /* 0x00000050804c723c */ /* 0x044fec00000018ff */
[C---:B------:R-:W-:Y:S06]  /*2af50*/  HMMA.16816.F32 R80, R128.reuse, R82, RZ ;  /* 0x000000528050723c */ /* 0x040fec00000018ff */
[C---:B------:R-:W-:Y:S06]  /*2af60*/  HMMA.16816.F32 R84, R128.reuse, R88, RZ ;  /* 0x000000588054723c */ /* 0x040fec00000018ff */
[C---:B------:R-:W-:Y:S06]  /*2af70*/  HMMA.16816.F32 R88, R128.reuse, R90, RZ ;  /* 0x0000005a8058723c */ /* 0x040fec00000018ff */
[C---:B-1----:R-:W-:Y:S06]  /*2af80*/  HMMA.16816.F32 R92, R128.reuse, R96, RZ ;  /* 0x00000060805c723c */ /* 0x042fec00000018ff */
[C---:B------:R-:W-:Y:S06]  /*2af90*/  HMMA.16816.F32 R96, R128.reuse, R98, RZ ;  /* 0x000000628060723c */ /* 0x040fec00000018ff */
[C---:B------:R-:W-:Y:S06]  /*2afa0*/  HMMA.16816.F32 R100, R128.reuse, R104, RZ ;  /* 0x000000688064723c */ /* 0x040fec00000018ff */
[C---:B------:R-:W-:Y:S06]  /*2afb0*/  HMMA.16816.F32 R104, R128.reuse, R106, RZ ;  /* 0x0000006a8068723c */ /* 0x040fec00000018ff */
[C---:B----4-:R-:W-:Y:S06]  /*2afc0*/  HMMA.16816.F32 R108, R128.reuse, R112, RZ ;  /* 0x00000070806c723c */ /* 0x050fec00000018ff */
        /* <DEDUP_REMOVED lines=210> */
[-C--:B------:R-:W-:Y:S08]  /*2bcf0*/  FMUL.FTZ R49, R49, R0.reuse ;  /* 0x0000000031317220 */ /* 0x080ff00000410000 */
[----:B------:R-:W1:Y:S10]  /*2bd00*/  MUFU.TANH R206, R38 ;  /* 0x0000002600ce7308 */ /* 0x000e740000002400 */
        /* <DEDUP_REMOVED lines=8> */
[-C--:B------:R-:W-:Y:S08]  /*2bd90*/  FMUL.FTZ R53, R53, R0.reuse ;  /* 0x0000000035357220 */ /* 0x080ff00000410000 */
[----:B------:R3:W1:Y:S01]  /*2bda0*/  MUFU.TANH R227, R44 ;  /* 0x0000002c00e37308 */ /* 0x0006620000002400 */
[-C--:B------:R-:W-:Y:S01]  /*2bdb0*/  FMUL.FTZ R56, R56, R0.reuse ;  /* 0x0000000038387220 */ /* 0x080fe20000410000 */
[-C--:B------:R-:W-:Y:S08]  /*2bdc0*/  FMUL.FTZ R57, R57, R0.reuse ;  /* 0x0000000039397220 */ /* 0x080ff00000410000 */
[----:B------:R1:W1:Y:S01]  /*2bdd0*/  MUFU.TANH R238, R45 ;  /* 0x0000002d00ee7308 */ /* 0x0002620000002400 */
[-C--:B--2---:R-:W-:Y:S09]  /*2bde0*/  FMUL.FTZ R43, R59, R0.reuse ;  /* 0x000000003b2b7220 */ /* 0x084ff20000410000 */
[----:B------:R2:W2:Y:S01]  /*2bdf0*/  MUFU.TANH R202, R46 ;  /* 0x0000002e00ca7308 */ /* 0x0004a20000002400 */
[-C--:B---3--:R-:W-:Y:S01]  /*2be00*/  FMUL.FTZ R44, R58, R0.reuse ;  /* 0x000000003a2c7220 */ /* 0x088fe20000410000 */
[C---:B----4-:R-:W-:Y:S08]  /*2be10*/  HMMA.16816.F32 R60, R172.reuse, R176, R60 ;  /* 0x000000b0ac3c723c */ /* 0x050ff0000000183c */
[----:B------:R3:W4:Y:S01]  /*2be20*/  MUFU.TANH R204, R47 ;  /* 0x0000002f00cc7308 */ /* 0x0007220000002400 */
[C---:B------:R-:W-:Y:S01]  /*2be30*/  HMMA.16816.F32 R64, R172.reuse, R178, R64 ;  /* 0x000000b2ac40723c */ /* 0x040fe20000001840 */
[----:B------:R-:W4:Y:S02]  /*2be40*/  LDSM.16.M88.4 R176, [R185+0x4000] ;  /* 0x00400000b9b0783b */ /* 0x000f240000000200 */
[-C--:B-1----:R-:W-:Y:S06]  /*2be50*/  FMUL.FTZ R45, R55, R0.reuse ;  /* 0x00000000372d7220 */ /* 0x082fec0000410000 */
[----:B------:R1:W1:Y:S02]  /*2be60*/  MUFU.TANH R215, R48 ;  /* 0x0000003000d77308 */ /* 0x0002640000002400 */
[-C--:B--2---:R-:W-:Y:S08]  /*2be70*/  FMUL.FTZ R46, R54, R0.reuse ;  /* 0x00000000362e7220 */ /* 0x084ff00000410000 */
[----:B------:R2:W2:Y:S01]  /*2be80*/  MUFU.TANH R214, R6 ;  /* 0x0000000600d67308 */ /* 0x0004a20000002400 */
[-C--:B---3--:R-:W-:Y:S01]  /*2be90*/  FMUL.FTZ R47, R51, R0.reuse ;  /* 0x00000000332f7220 */ /* 0x088fe20000410000 */
[-C--:B------:R-:W-:Y:S01]  /*2bea0*/  FMUL.FTZ R42, R62, R0.reuse ;  /* 0x000000003e2a7220 */ /* 0x080fe20000410000 */
[-C--:B------:R-:W-:Y:S01]  /*2beb0*/  FMUL.FTZ R40, R63, R0.reuse ;  /* 0x000000003f287220 */ /* 0x080fe20000410000 */
[-C--:B------:R-:W-:Y:S01]  /*2bec0*/  FMUL.FTZ R60, R60, R0.reuse ;  /* 0x000000003c3c7220 */ /* 0x080fe20000410000 */
[-C--:B------:R-:W-:Y:S05]  /*2bed0*/  FMUL.FTZ R61, R61, R0.reuse ;  /* 0x000000003d3d7220 */ /* 0x080fea0000410000 */
[----:B------:R3:W2:Y:S01]  /*2bee0*/  MUFU.TANH R226, R7 ;  /* 0x0000000700e27308 */ /* 0x0006a20000002400 */
[-C--:B-1----:R-:W-:Y:S01]  /*2bef0*/  FMUL.FTZ R48, R50, R0.reuse ;  /* 0x0000000032307220 */ /* 0x082fe20000410000 */
[-C--:B------:R-:W-:Y:S01]  /*2bf00*/  FMUL.FTZ R39, R66, R0.reuse ;  /* 0x0000000042277220 */ /* 0x080fe20000410000 */
[-C--:B------:R-:W-:Y:S01]  /*2bf10*/  FMUL.FTZ R38, R67, R0.reuse ;  /* 0x0000000043267220 */ /* 0x080fe20000410000 */
[-C--:B------:R-:W-:Y:S01]  /*2bf20*/  FMUL.FTZ R64, R64, R0.reuse ;  /* 0x0000000040407220 */ /* 0x080fe20000410000 */
[-C--:B------:R-:W-:Y:S05]  /*2bf30*/  FMUL.FTZ R65, R65, R0.reuse ;  /* 0x0000000041417220 */ /* 0x080fea0000410000 */
[----:B------:R3:W1:Y:S10]  /*2bf40*/  MUFU.TANH R236, R8 ;  /* 0x0000000800ec7308 */ /* 0x0006740000002400 */
[----:B------:R3:W1:Y:S01]  /*2bf50*/  MUFU.TANH R247, R9 ;  /* 0x0000000900f77308 */ /* 0x0006620000002400 */
[C---:B----4-:R-:W-:Y:S09]  /*2bf60*/  HMMA.16816.F32 R68, R172.reuse, R176, R68 ;  /* 0x000000b0ac44723c */ /* 0x050ff20000001844 */
[----:B------:R3:W4:Y:S01]  /*2bf70*/  MUFU.TANH R213, R10 ;  /* 0x0000000a00d57308 */ /* 0x0007220000002400 */
[C---:B------:R-:W-:Y:S01]  /*2bf80*/  HMMA.16816.F32 R72, R172.reuse, R178, R72 ;  /* 0x000000b2ac48723c */ /* 0x040fe20000001848 */
[----:B------:R-:W2:Y:S08]  /*2bf90*/  LDSM.16.M88.4 R176, [R185+0x4800] ;  /* 0x00480000b9b0783b */ /* 0x000eb00000000200 */
        /* <DEDUP_REMOVED lines=26> */
[----:B------:R-:W-:Y:S01]  /*2c140*/  MOV R83, R251 ;  /* 0x000000fb00537202 */ /* 0x000fe20000000f00 */
[-C--:B------:R-:W-:Y:S01]  /*2c150*/  FMUL.FTZ R80, R80, R0.reuse ;  /* 0x0000000050507220 */ /* 0x080fe20000410000 */
[----:B------:R-:W-:Y:S01]  /*2c160*/  FMUL.FTZ R81, R81, R0 ;  /* 0x0000000051517220 */ /* 0x000fe20000410000 */
[----:B------:R-:W-:Y:S04]  /*2c170*/  MOV R251, R194 ;  /* 0x000000c200fb7202 */ /* 0x000fe80000000f00 */
[----:B------:R-:W1:Y:S01]  /*2c180*/  MUFU.TANH R46, R46 ;  /* 0x0000002e002e7308 */ /* 0x000e620000002400 */
[----:B------:R-:W-:Y:S09]  /*2c190*/  ISETP.GE.AND P0, PT, R83, 0x2, PT ;  /* 0x000000025300780c */ /* 0x000ff20003f06270 */
[----:B------:R-:W1:Y:S01]  /*2c1a0*/  MUFU.TANH R45, R45 ;  /* 0x0000002d002d7308 */ /* 0x000e620000002400 */
[C---:B----4-:R-:W-:Y:S09]  /*2c1b0*/  HMMA.16816.F32 R84, R172.reuse, R176, R84 ;  /* 0x000000b0ac54723c */ /* 0x050ff20000001854 */
[----:B------:R3:W4:Y:S01]  /*2c1c0*/  MUFU.TANH R199, R56 ;  /* 0x0000003800c77308 */ /* 0x0007220000002400 */
        /* <DEDUP_REMOVED lines=49> */
[C---:B--2---:R-:W-:Y:S09]  /*2c4e0*/  HMMA.16816.F32 R108, R172.reuse, R176, R108 ;  /* 0x000000b0ac6c723c */ /* 0x044ff2000000186c */
[----:B------:R-:W2:Y:S01]  /*2c4f0*/  MUFU.TANH R30, R30 ;  /* 0x0000001e001e7308 */ /* 0x000ea20000002400 */
[C---:B------:R-:W-:Y:S01]  /*2c500*/  HMMA.16816.F32 R112, R172.reuse, R178, R112 ;  /* 0x000000b2ac70723c */ /* 0x040fe20000001870 */
[----:B------:R-:W4:Y:S08]  /*2c510*/  LDSM.16.M88.4 R176, [R185+0x7000] ;  /* 0x00700000b9b0783b */ /* 0x000f300000000200 */
        /* <DEDUP_REMOVED lines=16> */
[----:B------:R-:W3:Y:S01]  /*2c620*/  LDSM.16.M88.4 R176, [R185+0x7800] ;  /* 0x00780000b9b0783b */ /* 0x000ee20000000200 */
        /* <DEDUP_REMOVED lines=72> */
[----:B------:R-:W2:Y:S01]  /*2cab0*/  LDL.64 R50, [R1] ;  /* 0x0000000001327983 */ /* 0x000ea20000100a00 */
[----:B------:R-:W-:Y:S01]  /*2cac0*/  BSSY B0, `(.L_x_3460) ;  /* 0x0000049000007945 */ /* 0x000fe20003800000 */
[----:B--2---:R-:W-:Y:S04]  /*2cad0*/  ISETP.NE.U32.AND P0, PT, R50, RZ, PT ;  /* 0x000000ff3200720c */ /* 0x004fe80003f05070 */
[----:B------:R-:W-:Y:S11]  /*2cae0*/  ISETP.NE.AND.EX P0, PT, R51, RZ, PT, P0 ;  /* 0x000000ff3300720c */ /* 0x000ff60003f05300 */
[----:B------:R-:W-:Y:S02]  /*2caf0*/  @!UPT UIADD3 URZ, URZ, URZ, URZ ;  /* 0x0000003f3f3ff290 */ /* 0x000fe4000fffe03f */
[----:B------:R-:W-:Y:S05]  /*2cb00*/  @!P0 BRA `(.L_x_3461) ;  /* 0x0000000400048947 */ /* 0x000fea0003800000 */
[----:B------:R-:W2:Y:S02]  /*2cb10*/  LD.E R3, desc[UR4][R136.64+0x170] ;  /* 0x0001700488037980 */ /* 0x000ea4000c101900 */
        /* <DEDUP_REMOVED lines=17> */
[----:B------:R-:W-:Y:S01]  /*2cc30*/  LOP3.LUT R12, R12, R3, RZ, 0x3c, !PT ;  /* 0x000000030c0c7212 */ /* 0x000fe200078e3cff */
        /* <DEDUP_REMOVED lines=46> */
.L_x_3461:
[----:B------:R-:W2:Y:S02]  /*2cf20*/  LD.E R0, desc[UR4][R136.64+0x38] ;  /* 0x0000380488007980 */ /* 0x000ea4000c101900 */
[----:B--2---:R-:W-:Y:S04]  /*2cf30*/  LEA R0, -R0, RZ, 0x8 ;  /* 0x000000ff00007211 */ /* 0x004fe800078e41ff */
[----:B------:R-:W-:Y:S02]  /*2cf40*/  SHF.R.S32.HI R3, RZ, 0x1f, R0 ;  /* 0x0000001fff037819 */ /* 0x000fe40000011400 */
.L_x_3462:
[----:B------:R-:W-:Y:S05]  /*2cf50*/  BSYNC B0 ;  /* 0x0000000000007941 */ /* 0x000fea0003800000 */
.L_x_3460:
[----:B------:R-:W2:Y:S01]  /*2cf60*/  LDL R5, [R1+0x10] ;  /* 0x0000100001057983 */ /* 0x000ea20000100800 */
[----:B------:R-:W-:Y:S03]  /*2cf70*/  SHF.L.U64.HI R6, R192, 0x4, R193 ;  /* 0x00000004c0067819 */ /* 0x000fe600000102c1 */
[----:B------:R-:W3:Y:S04]  /*2cf80*/  LDL R41, [R1+0x140] ;  /* 0x0001400001297983 */ /* 0x000ee80000100800 */
[----:B------:R-:W4:Y:S04]  /*2cf90*/  LDL R36, [R1+0x144] ;  /* 0x0001440001247983 */ /* 0x000f280000100800 */
[----:B------:R-:W5:Y:S04]  /*2cfa0*/  LDL.64 R54, [R1+0x98] ;  /* 0x0000980001367983 */ /* 0x000f680000100a00 */
[----:B------:R-:W5:Y:S04]  /*2cfb0*/  LDL R49, [R1+0x100] ;  /* 0x0001000001317983 */ /* 0x000f680000100800 */
[----:B------:R-:W5:Y:S04]  /*2cfc0*/  LDL R12, [R1+0x138] ;  /* 0x00013800010c7983 */ /* 0x000f680000100800 */
[----:B------:R-:W5:Y:S04]  /*2cfd0*/  LDL R11, [R1+0x13c] ;  /* 0x00013c00010b7983 */ /* 0x000f680000100800 */
[----:B------:R-:W5:Y:S04]  /*2cfe0*/  LDL.64 R52, [R1+0x90] ;  /* 0x0000900001347983 */ /* 0x000f680000100a00 */
[----:B------:R-:W5:Y:S04]  /*2cff0*/  LDL R10, [R1+0xfc] ;  /* 0x0000fc00010a7983 */ /* 0x000f680000100800 */
[----:B------:R-:W5:Y:S04]  /*2d000*/  LDL.64 R50, [R1+0x88] ;  /* 0x0000880001327983 */ /* 0x000f680000100a00 */
[----:B------:R-:W5:Y:S04]  /*2d010*/  LDL.64 R58, [R1+0x68] ;  /* 0x00006800013a7983 */ /* 0x000f680000100a00 */
[----:B------:R-:W5:Y:S01]  /*2d020*/  LDL.64 R56, [R1+0x60] ;  /* 0x0000600001387983 */ /* 0x000f620000100a00 */
[----:B--2---:R-:W-:Y:S01]  /*2d030*/  ISETP.GE.AND P0, PT, R134, R5, PT ;  /* 0x000000058600720c */ /* 0x004fe20003f06270 */
[----:B------:R-:W-:Y:S11]  /*2d040*/  IMAD.SHL.U32 R5, R192, 0x10, RZ ;  /* 0x00000010c0057824 */ /* 0x000ff600078e00ff */
[----:B------:R-:W-:Y:S01]  /*2d050*/  @!UPT UIADD3 URZ, URZ, URZ, URZ ;  /* 0x0000003f3f3ff290 */ /* 0x000fe2000fffe03f */
[----:B------:R2:W-:Y:S01]  /*2d060*/  @P0 STS.128 [R191+0x2000], RZ ;  /* 0x002000ffbf000388 */ /* 0x0005e20000000c00 */
[C---:B------:R-:W-:Y:S05]  /*2d070*/  @!P0 IADD3 R5, P1, R0.reuse, R5, RZ ;  /* 0x0000000500058210 */ /* 0x040fea0007f3e0ff */
[----:B------:R-:W-:Y:S01]  /*2d080*/  @!P0 IMAD.X R6, R3, 0x1, R6, P1 ;  /* 0x0000000103068824 */ /* 0x000fe200008e0606 */
[C---:B------:R-:W-:Y:S04]  /*2d090*/  @!P0 LEA R8, P1, R5.reuse, R252, 0x1 ;  /* 0x000000fc05088211 */ /* 0x040fe800078208ff */
[----:B------:R-:W-:Y:S02]  /*2d0a0*/  @!P0 LEA.HI.X R9, R5, R250, R6, 0x1, P1 ;  /* 0x000000fa05098211 */ /* 0x000fe400008f0c06 */
[C---:B------:R-:W-:Y:S04]  /*2d0b0*/  LEA R6, P1, R0.reuse, R252, 0x1 ;  /* 0x000000fc00067211 */ /* 0x040fe800078208ff */
[C---:B------:R-:W-:Y:S02]  /*2d0c0*/  LEA.HI.X R7, R0.reuse, R250, R3, 0x1, P1 ;  /* 0x000000fa00077211 */ /* 0x040fe400008f0c03 */
[C---:B---3--:R-:W-:Y:S02]  /*2d0d0*/  @!P0 IADD3 R5, P1, R0.reuse, R41, RZ ;  /* 0x0000002900058210 */ /* 0x048fe40007f3e0ff */
[----:B------:R-:W3:Y:S04]  /*2d0e0*/  LDL R41, [R1+0xf8] ;  /* 0x0000f80001297983 */ /* 0x000ee80000100800 */
        /* <DEDUP_REMOVED lines=10> */
[----:B----4-:R-:W-:Y:S01]  /*2d190*/  @!P0 IMAD.X R9, R3, 0x1, R36, P1 ;  /* 0x0000000103098824 */ /* 0x010fe200008e0624 */
[C---:B------:R-:W-:Y:S02]  /*2d1a0*/  @!P0 LEA R8, P1, R5.reuse, R252, 0x1 ;  /* 0x000000fc05088211 */ /* 0x040fe400078208ff */
[----:B------:R-:W4:Y:S02]  /*2d1b0*/  LDL R36, [R1+0xf4] ;  /* 0x0000f40001247983 */ /* 0x000f240000100800 */
[----:B------:R-:W-:Y:S02]  /*2d1c0*/  @!P0 LEA.HI.X R9, R5, R250, R9, 0x1, P1 ;  /* 0x000000fa05098211 */ /* 0x000fe400008f0c09 */
[C---:B-----5:R-:W-:Y:S02]  /*2d1d0*/  @!P0 IADD3 R5, P1, R0.reuse, R54, RZ ;  /* 0x0000003600058210 */ /* 0x060fe40007f3e0ff */
[----:B------:R-:W5:Y:S04]  /*2d1e0*/  LDL.64 R54, [R1+0x80] ;  /* 0x0000800001367983 */ /* 0x000f680000100a00 */
[----:B------:R-:W-:Y:S01]  /*2d1f0*/  @!PT LDS RZ, [RZ] ;  /* 0x00000000fffff984 */ /* 0x000fe20000000800 */
[----:B------:R-:W-:Y:S01]  /*2d200*/  @!PT LDS RZ, [RZ] ;  /* 0x00000000fffff984 */ /* 0x000fe20000000800 */
[----:B------:R-:W-:Y:S01]  /*2d210*/  @!PT LDS RZ, [RZ] ;  /* 0x00000000fffff984 */ /* 0x000fe20000000800 */
[----:B------:R1:W-:Y:S04]  /*2d220*/  @!P0 LDGSTS.E.BYPASS.LTC128B.128 [R191+0x3000], desc[UR4][R8.64] ;  /* 0x0300000008bf8fae */ /* 0x0003e8000b901d44 */
[----:B------:R2:W-:Y:S01]  /*2d230*/  @P0 STS.128 [R191+0x3800], RZ ;  /* 0x003800ffbf000388 */ /* 0x0005e20000000c00 */
[----:B-1----:R-:W-:Y:S01]  /*2d240*/  @!P0 IMAD.X R9, R3, 0x1, R49, P1 ;  /* 0x0000000103098824 */ /* 0x002fe200008e0631 */
[C---:B------:R-:W-:Y:S02]  /*2d250*/  @!P0 LEA R8, P1, R5.reuse, R252, 0x1 ;  /* 0x000000fc05088211 */ /* 0x040fe400078208ff */
[----:B------:R-:W2:Y:S02]  /*2d260*/  LDL R49, [R1+0xec] ;  /* 0x0000ec0001317983 */ /* 0x000ea40000100800 */
[----:B------:R-:W-:Y:S02]  /*2d270*/  @!P0 LEA.HI.X R9, R5, R250, R9, 0x1, P1 ;  /* 0x000000fa05098211 */ /* 0x000fe400008f0c09 */
[C---:B------:R-:W-:Y:S02]  /*2d280*/  @!P0 IADD3 R5, P1, R0.reuse, R12, RZ ;  /* 0x0000000c00058210 */ /* 0x040fe40007f3e0ff */
[----:B------:R-:W2:Y:S04]  /*2d290*/  LDL R12, [R1+0x130] ;  /* 0x00013000010c7983 */ /* 0x000ea80000100800 */
[----:B------:R-:W-:Y:S01]  /*2d2a0*/  @!PT LDS RZ, [RZ] ;  /* 0x00000000fffff984 */ /* 0x000fe20000000800 */
[----:B------:R-:W-:Y:S01]  /*2d2b0*/  @!PT LDS RZ, [RZ] ;  /* 0x00000000fffff984 */ /* 0x000fe20000000800 */
[----:B------:R-:W-:Y:S01]  /*2d2c0*/  @!PT LDS RZ, [RZ] ;  /* 0x00000000fffff984 */ /* 0x000fe20000000800 */
[----:B------:R1:W-:Y:S04]  /*2d2d0*/  @!P0 LDGSTS.E.BYPASS.LTC128B.128 [R191+0x3800], desc[UR4][R8.64] ;  /* 0x0380000008bf8fae */ /* 0x0003e8000b901d44 */
[----:B------:R1:W-:Y:S02]  /*2d2e0*/  @P0 STS.128 [R191+0x4000], RZ ;  /* 0x004000ffbf000388 */ /* 0x0003e40000000c00 */
[----:B-1----:R-:W-:Y:S01]  /*2d2f0*/  @!P0 IMAD.X R9, R3, 0x1, R11, P1 ;  /* 0x0000000103098824 */ /* 0x002fe200008e060b */
[C---:B------:R-:W-:Y:S01]  /*2d300*/  @!P0 LEA R8, P1, R5.reuse, R252, 0x1 ;  /* 0x000000fc05088211 */ /* 0x040fe200078208ff */
[----:B------:R-:W2:Y:S03]  /*2d310*/  LDL R11, [R1+0x134] ;  /* 0x00013400010b7983 */ /* 0x000ea60000100800 */
[----:B------:R-:W-:Y:S02]  /*2d320*/  @!P0 LEA.HI.X R9, R5, R250, R9, 0x1, P1 ;  /* 0x000000fa05098211 */ /* 0x000fe400008f0c09 */
[C---:B------:R-:W-:Y:S02]  /*2d330*/  @!P0 IADD3 R5, P1, R0.reuse, R52, RZ ;  /* 0x0000003400058210 */ /* 0x040fe40007f3e0ff */
[----:B------:R-:W2:Y:S04]  /*2d340*/  LDL.64 R52, [R1+0x78] ;  /* 0x0000780001347983 */ /* 0x000ea80000100a00 */
        /* <DEDUP_REMOVED lines=27> */
[----:B----4-:R-:W-:Y:S01]  /*2d500*/  @!P0 IMAD.X R9, R3, 0x1, R36, P1 ;  /* 0x0000000103098824 */ /* 0x010fe200008e0624 */
        /* <DEDUP_REMOVED lines=8> */
[C---:B--2---:R-:W-:Y:S03]  /*2d590*/  @!P0 IADD3 R5, P1, R0.reuse, R12, RZ ;  /* 0x0000000c00058210 */ /* 0x044fe60007f3e0ff */
[----:B------:R-:W2:Y:S02]  /*2d5a0*/  LDL R12, [R1+0xe0] ;  /* 0x0000e000010c7983 */ /* 0x000ea40000100800 */
        /* <DEDUP_REMOVED lines=25> */
[C---:B------:R-:W-:Y:S03]  /*2d740*/  @!P0 IADD3 R5, P1, R0.reuse, R58, RZ ;  /* 0x0000003a00058210 */ /* 0x040fe60007f3e0ff */
        /* <DEDUP_REMOVED lines=14> */
[----:B----4-:R-:W-:Y:S01]  /*2d830*/  @!P0 IMAD.X R9, R3, 0x1, R36, P1 ;  /* 0x0000000103098824 */ /* 0x010fe200008e0624 */
[C---:B------:R-:W-:Y:S04]  /*2d840*/  @!P0 LEA R8, P1, R5.reuse, R252, 0x1 ;  /* 0x000000fc05088211 */ /* 0x040fe800078208ff */
[----:B------:R-:W-:Y:S02]  /*2d850*/  @!P0 LEA.HI.X R9, R5, R250, R9, 0x1, P1 ;  /* 0x000000fa05098211 */ /* 0x000fe400008f0c09 */
[C---:B-----5:R-:W-:Y:S03]  /*2d860*/  @!P0 IADD3 R5, P1, R0.reuse, R54, RZ ;  /* 0x0000003600058210 */ /* 0x060fe60007f3e0ff */
[----:B------:R-:W-:Y:S01]  /*2d870*/  @!PT LDS RZ, [RZ] ;  /* 0x00000000fffff984 */ /* 0x000fe20000000800 */
[----:B------:R-:W-:Y:S01]  /*2d880*/  @!PT LDS RZ, [RZ] ;  /* 0x00000000fffff984 */ /* 0x000fe20000000800 */
[----:B------:R-:W-:Y:S01]  /*2d890*/  @!PT LDS RZ, [RZ] ;  /* 0x00000000fffff984 */ /* 0x000fe20000000800 */
[----:B------:R2:W-:Y:S04]  /*2d8a0*/  @!P0 LDGSTS.E.BYPASS.LTC128B.128 [R191+0x8000], desc[UR4][R8.64] ;  /* 0x0800000008bf8fae */ /* 0x0005e8000b901d44 */
[----:B------:R1:W-:Y:S01]  /*2d8b0*/  @P0 STS.128 [R191+0x8800], RZ ;  /* 0x008800ffbf000388 */ /* 0x0003e20000000c00 */
        /* <DEDUP_REMOVED lines=8> */
[C---:B------:R-:W-:Y:S05]  /*2d940*/  @!P0 IADD3 R5, P1, R0.reuse, R52, RZ ;  /* 0x0000003400058210 */ /* 0x040fea0007f3e0ff */
        /* <DEDUP_REMOVED lines=19> */
.L_x_3459:
[----:B------:R-:W-:Y:S05]  /*2da80*/  BSYNC B1 ;  /* 0x0000000000017941 */ /* 0x000fea0003800000 */
.L_x_3458:
[----:B------:R-:W2:Y:S01]  /*2da90*/  S2R R0, SR_TID.X ;  /* 0x0000000000007919 */ /* 0x000ea20000002100 */
[----:B------:R-:W-:Y:S01]  /*2daa0*/  IADD3 R86, R83, -0x1, RZ ;  /* 0xffffffff53567810 */ /* 0x000fe20007ffe0ff */
[----:B------:R-:W3:Y:S04]  /*2dab0*/  LD.E R36, desc[UR4][R136.64+0xdc] ;  /* 0x0000dc0488247980 */ /* 0x000ee8000c101900 */
[----:B------:R-:W4:Y:S01]  /*2dac0*/  LDL.LU R131, [R1+0x18] ;  /* 0x0000180001837983 */ /* 0x000f220000300800 */
[----:B--2---:R-:W-:Y:S04]  /*2dad0*/  SHF.L.U32 R0, R0, 0x1, RZ ;  /* 0x0000000100007819 */ /* 0x004fe800000006ff */
[----:B------:R-:W-:Y:S04]  /*2dae0*/  LOP3.LUT R0, R0, 0x6, RZ, 0xc0, !PT ;  /* 0x0000000600007812 */ /* 0x000fe800078ec0ff */
[----:B------:R-:W-:Y:S04]  /*2daf0*/  LEA R0, R86, R0, 0x8 ;  /* 0x0000000056007211 */ /* 0x000fe800078e40ff */
[----:B------:R-:W-:Y:S05]  /*2db00*/  I2FP.F32.S32 R3, R0 ;  /* 0x0000000000037245 */ /* 0x000fea0000201400 */
[CC--:B------:R-:W-:Y:S01]  /*2db10*/  FFMA.FTZ R69, R132.reuse, R3.reuse, R237 ;  /* 0x0000000384457223 */ /* 0x0c0fe200000100ed */
[----:B------:R-:W-:Y:S01]  /*2db20*/  FFMA.FTZ R41, R132, R3, R214 ;  /* 0x0000000384297223 */ /* 0x000fe200000100d6 */
[----:B------:R-:W-:Y:S04]  /*2db30*/  IADD3 R3, R0, 0x1, RZ ;  /* 0x0000000100037810 */ /* 0x000fe80007ffe0ff */
[----:B------:R-:W-:Y:S05]  /*2db40*/  I2FP.F32.S32 R3, R3 ;  /* 0x0000000300037245 */ /* 0x000fea0000201400 */
[CC--:B------:R-:W-:Y:S01]  /*2db50*/  FFMA.FTZ R72, R132.reuse, R3.reuse, R248 ;  /* 0x0000000384487223 */ /* 0x0c0fe200000100f8 */
[----:B------:R-:W-:Y:S01]  /*2db60*/  FFMA.FTZ R6, R132, R3, R226 ;  /* 0x0000000384067223 */ /* 0x000fe200000100e2 */
[----:B------:R-:W-:Y:S04]  /*2db70*/  IADD3 R3, R0, 0x8, RZ ;  /* 0x0000000800037810 */ /* 0x000fe80007ffe0ff */
[----:B------:R-:W-:Y:S05]  /*2db80*/  I2FP.F32.S32 R3, R3 ;  /* 0x0000000300037245 */ /* 0x000fea0000201400 */
[CC--:B-1----:R-:W-:Y:S01]  /*2db90*/  FFMA.FTZ R71, R132.reuse, R3.reuse, R236 ;  /* 0x0000000384477223 */ /* 0x0c2fe200000100ec */
[----:B------:R-:W-:Y:S01]  /*2dba0*/  FFMA.FTZ R65, R132, R3, R213 ;  /* 0x0000000384417223 */ /* 0x000fe200000100d5 */
[----:B------:R-:W-:Y:S04]  /*2dbb0*/  IADD3 R3, R0, 0x9, RZ ;  /* 0x0000000900037810 */ /* 0x000fe80007ffe0ff */
        /* <DEDUP_REMOVED lines=312> */
[C---:B---3--:R-:W-:Y:S01]  /*2ef40*/  FMUL.FTZ R5, R36.reuse, R3 ;  /* 0x0000000324057220 */ /* 0x048fe20000410000 */
[----:B------:R-:W-:Y:S04]  /*2ef50*/  FADD.FTZ R0, -R3, R133 ;  /* 0x0000008503007221 */ /* 0x000fe80000010100 */
[----:B------:R-:W-:Y:S01]  /*2ef60*/  FSEL R5, R5, RZ, P0 ;  /* 0x000000ff05057208 */ /* 0x000fe20000000000 */
[----:B------:R-:W-:Y:S04]  /*2ef70*/  FMUL.FTZ R0, R36, R0 ;  /* 0x0000000024007220 */ /* 0x000fe80000410000 */
[--C-:B------:R-:W-:Y:S01]  /*2ef80*/  FFMA.FTZ R119, R37, R36, -R5.reuse ;  /* 0x0000002425777223 */ /* 0x100fe20000010805 */
[----:B------:R-:W-:Y:S01]  /*2ef90*/  FMNMX.FTZ R37, R69, R138, !PT ;  /* 0x0000008a45257209 */ /* 0x000fe20007810000 */
[----:B------:R-:W1:Y:S01]  /*2efa0*/  MUFU.EX2 R0, R0 ;  /* 0x0000000000007308 */ /* 0x000e620000000800 */
[-CC-:B------:R-:W-:Y:S01]  /*2efb0*/  FFMA.FTZ R41, R41, R36.reuse, -R5.reuse ;  /* 0x0000002429297223 */ /* 0x180fe20000010805 */
[-CC-:B------:R-:W-:Y:S01]  /*2efc0*/  FFMA.FTZ R6, R6, R36.reuse, -R5.reuse ;  /* 0x0000002406067223 */ /* 0x180fe20000010805 */
[----:B------:R-:W-:Y:S01]  /*2efd0*/  FMNMX.FTZ R37, R72, R37, !PT ;  /* 0x0000002548257209 */ /* 0x000fe20007810000 */
[-CC-:B------:R-:W-:Y:S01]  /*2efe0*/  FFMA.FTZ R87, R2, R36.reuse, -R5.reuse ;  /* 0x0000002402577223 */ /* 0x180fe20000010805 */
[-CC-:B------:R-:W-:Y:S01]  /*2eff0*/  FFMA.FTZ R104, R47, R36.reuse, -R5.reuse ;  /* 0x000000242f687223 */ /* 0x180fe20000010805 */
[-CC-:B------:R-:W-:Y:S01]  /*2f000*/  FFMA.FTZ R111, R46, R36.reuse, -R5.reuse ;  /* 0x000000242e6f7223 */ /* 0x180fe20000010805 */
[----:B------:R-:W-:Y:S03]  /*2f010*/  FMNMX.FTZ R37, R71, R37, !PT ;  /* 0x0000002547257209 */ /* 0x000fe60007810000 */
[----:B------:R2:W-:Y:S01]  /*2f020*/  MUFU.EX2 R2, R6 ;  /* 0x0000000600027308 */ /* 0x0005e20000000800 */
[-CC-:B------:R-:W-:Y:S01]  /*2f030*/  FFMA.FTZ R110, R45, R36.reuse, -R5.reuse ;  /* 0x000000242d6e7223 */ /* 0x180fe20000010805 */
[-CC-:B------:R-:W-:Y:S01]  /*2f040*/  FFMA.FTZ R118, R44, R36.reuse, -R5.reuse ;  /* 0x000000242c767223 */ /* 0x180fe20000010805 */
[----:B------:R-:W-:Y:S01]  /*2f050*/  FMNMX.FTZ R37, R70, R37, !PT ;  /* 0x0000002546257209 */ /* 0x000fe20007810000 */
[----:B------:R-:W-:Y:S01]  /*2f060*/  LDSM.16.MT88.4 R44, [R181+0xa000] ;  /* 0x00a00000b52c783b */ /* 0x000fe20000004200 */
[-CC-:B------:R-:W-:Y:S01]  /*2f070*/  FFMA.FTZ R123, R30, R36.reuse, -R5.reuse ;  /* 0x000000241e7b7223 */ /* 0x180fe20000010805 */
[-CC-:B------:R-:W-:Y:S01]  /*2f080*/  FFMA.FTZ R212, R27, R36.reuse, -R5.reuse ;  /* 0x000000241bd47223 */ /* 0x180fe20000010805 */
[----:B------:R-:W-:Y:S03]  /*2f090*/  FMNMX.FTZ R37, R73, R37, !PT ;  /* 0x0000002549257209 */ /* 0x000fe60007810000 */
[----:B------:R-:W4:Y:S01]  /*2f0a0*/  MUFU.EX2 R41, R41 ;  /* 0x0000002900297308 */ /* 0x000f220000000800 */
[-CC-:B------:R-:W-:Y:S01]  /*2f0b0*/  FFMA.FTZ R234, R19, R36.reuse, -R5.reuse ;  /* 0x0000002413ea7223 */ /* 0x180fe20000010805 */
[-CC-:B------:R-:W-:Y:S01]  /*2f0c0*/  FFMA.FTZ R235, R18, R36.reuse, -R5.reuse ;  /* 0x0000002412eb7223 */ /* 0x180fe20000010805 */
[----:B------:R-:W-:Y:S01]  /*2f0d0*/  FMNMX.FTZ R37, R76, R37, !PT ;  /* 0x000000254c257209 */ /* 0x000fe20007810000 */
[-CC-:B------:R-:W-:Y:S01]  /*2f0e0*/  FFMA.FTZ R243, R11, R36.reuse, -R5.reuse ;  /* 0x000000240bf37223 */ /* 0x180fe20000010805 */
[-CC-:B------:R-:W-:Y:S01]  /*2f0f0*/  FFMA.FTZ R126, R35, R36.reuse, -R5.reuse ;  /* 0x00000024237e7223 */ /* 0x180fe20000010805 */
[-CC-:B------:R-:W-:Y:S01]  /*2f100*/  FFMA.FTZ R133, R34, R36.reuse, -R5.reuse ;  /* 0x0000002422857223 */ /* 0x180fe20000010805 */
[----:B------:R-:W-:Y:S03]  /*2f110*/  FMNMX.FTZ R37, R75, R37, !PT ;  /* 0x000000254b257209 */ /* 0x000fe60007810000 */
[----:B------:R-:W-:Y:S01]  /*2f120*/  MUFU.EX2 R118, R118 ;  /* 0x0000007600767308 */ /* 0x000fe20000000800 */
        /* <DEDUP_REMOVED lines=11> */
[----:B------:R-:W-:Y:S01]  /*2f1e0*/  FFMA.FTZ R247, R7, R36, -R5 ;  /* 0x0000002407f77223 */ /* 0x000fe20000010805 */
[C---:B-1----:R-:W-:Y:S01]  /*2f1f0*/  FMUL.FTZ R11, R0.reuse, R167 ;  /* 0x000000a7000b7220 */ /* 0x042fe20000410000 */
[C---:B------:R-:W-:Y:S01]  /*2f200*/  FMUL.FTZ R18, R0.reuse, R158 ;  /* 0x0000009e00127220 */ /* 0x040fe20000410000 */
[----:B------:R-:W-:Y:S03]  /*2f210*/  FMNMX.FTZ R37, R81, R37, !PT ;  /* 0x0000002551257209 */ /* 0x000fe60007810000 */
[----:B------:R-:W-:Y:S01]  /*2f220*/  MUFU.EX2 R133, R133 ;  /* 0x0000008500857308 */ /* 0x000fe20000000800 */
[C---:B------:R-:W-:Y:S01]  /*2f230*/  FMUL.FTZ R19, R0.reuse, R159 ;  /* 0x0000009f00137220 */ /* 0x040fe20000410000 */
[----:B------:R-:W-:Y:S01]  /*2f240*/  FMUL.FTZ R27, R0, R151 ;  /* 0x00000097001b7220 */ /* 0x000fe20000410000 */
[----:B------:R-:W-:Y:S01]  /*2f250*/  FMNMX.FTZ R37, R80, R37, !PT ;  /* 0x0000002550257209 */ /* 0x000fe20007810000 */
[C---:B------:R-:W-:Y:S01]  /*2f260*/  FMUL.FTZ R30, R0.reuse, R146 ;  /* 0x00000092001e7220 */ /* 0x040fe20000410000 */
[C---:B--2---:R-:W-:Y:S01]  /*2f270*/  FMUL.FTZ R6, R0.reuse, R170 ;  /* 0x000000aa00067220 */ /* 0x044fe20000410000 */
        /* <DEDUP_REMOVED lines=14> */
[----:B----4-:R-:W-:Y:S01]  /*2f360*/  FFMA.FTZ R0, R0, R131, R41 ;  /* 0x0000008300007223 */ /* 0x010fe20000010029 */
[-CC-:B------:R-:W-:Y:S01]  /*2f370*/  FFMA.FTZ R248, R4, R36.reuse, -R5.reuse ;  /* 0x0000002404f87223 */ /* 0x180fe20000010805 */
[-CC-:B------:R-:W-:Y:S01]  /*2f380*/  FFMA.FTZ R65, R65, R36.reuse, -R5.reuse ;  /* 0x0000002441417223 */ /* 0x180fe20000010805 */
[----:B------:R-:W-:Y:S01]  /*2f390*/  FMNMX.FTZ R37, R102, R37, !PT ;  /* 0x0000002566257209 */ /* 0x000fe20007810000 */
[C---:B------:R-:W-:Y:S01]  /*2f3a0*/  FADD.FTZ R4, R2.reuse, R0 ;  /* 0x0000000002047221 */ /* 0x040fe20000010000 */
[-CC-:B------:R-:W-:Y:S01]  /*2f3b0*/  FFMA.FTZ R125, R43, R36.reuse, -R5.reuse ;  /* 0x000000242b7d7223 */ /* 0x180fe20000010805 */
[----:B------:R-:W2:Y:S01]  /*2f3c0*/  LDL.LU R146, [R1+0x1c] ;  /* 0x00001c0001927983 */ /* 0x000ea20000300800 */
[----:B------:R-:W1:Y:S01]  /*2f3d0*/  MUFU.EX2 R43, R65 ;  /* 0x00000041002b7308 */ /* 0x000e620000000800 */
[----:B------:R-:W-:Y:S01]  /*2f3e0*/  FMNMX.FTZ R37, R107, R37, !PT ;  /* 0x000000256b257209 */ /* 0x000fe20007810000 */
[-CC-:B------:R-:W-:Y:S01]  /*2f3f0*/  FFMA.FTZ R67, R67, R36.reuse, -R5.reuse ;  /* 0x0000002443437223 */ /* 0x180fe20000010805 */
[----:B------:R-:W-:Y:S01]  /*2f400*/  F2FP.F16.F32.PACK_AB R41, R2, R41 ;  /* 0x000000290229723e */ /* 0x000fe200000000ff */
[-CC-:B------:R-:W-:Y:S01]  /*2f410*/  FFMA.FTZ R92, R58, R36.reuse, -R5.reuse ;  /* 0x000000243a5c7223 */ /* 0x180fe20000010805 */
[----:B------:R-:W-:Y:S01]  /*2f420*/  FMNMX.FTZ R37, R106, R37, !PT ;  /* 0x000000256a257209 */ /* 0x000fe20007810000 */
[-CC-:B------:R-:W-:Y:S01]  /*2f430*/  FFMA.FTZ R66, R66, R36.reuse, -R5.reuse ;  /* 0x0000002442427223 */ /* 0x180fe20000010805 */
[----:B------:R-:W-:Y:S03]  /*2f440*/  MOV R166, R87 ;  /* 0x0000005700a67202 */ /* 0x000fe60000000f00 */
[----:B------:R-:W3:Y:S01]  /*2f450*/  MUFU.EX2 R2, R67 ;  /* 0x0000004300027308 */ /* 0x000ee20000000800 */
        /* <DEDUP_REMOVED lines=9> */
[----:B-1----:R-:W-:Y:S01]  /*2f4f0*/  FADD.FTZ R4, R43, R4 ;  /* 0x000000042b047221 */ /* 0x002fe20000010000 */
        /* <DEDUP_REMOVED lines=45> */
[----:B------:R-:W1:Y:S01]  /*2f7d0*/  MUFU.EX2 R38, R64 ;  /* 0x0000004000267308 */ /* 0x000e620000000800 */
[----:B------:R-:W-:Y:S01]  /*2f7e0*/  FMNMX.FTZ R37, R178, R37, !PT ;  /* 0x00000025b2257209 */ /* 0x000fe20007810000 */
[----:B------:R-:W-:Y:S01]  /*2f7f0*/  FFMA.FTZ R242, R12, R36, -R5 ;  /* 0x000000240cf27223 */ /* 0x000fe20000010805 */
[C---:B---3--:R-:W-:Y:S01]  /*2f800*/  FADD.FTZ R5, R2.reuse, R4 ;  /* 0x0000000402057221 */ /* 0x048fe20000010000 */
[----:B------:R-:W-:Y:S02]  /*2f810*/  MOV R171, R86 ;  /* 0x0000005600ab7202 */ /* 0x000fe40000000f00 */
[----:B------:R-:W-:Y:S04]  /*2f820*/  FMNMX.FTZ R37, R175, R37, !PT ;  /* 0x00000025af257209 */ /* 0x000fe80007810000 */
[----:B------:R-:W-:Y:S01]  /*2f830*/  MUFU.EX2 R55, R60 ;  /* 0x0000003c00377308 */ /* 0x000fe20000000800 */
[----:B------:R-:W-:Y:S02]  /*2f840*/  F2FP.F16.F32.PACK_AB R43, R2, R43 ;  /* 0x0000002b022b723e */ /* 0x000fe400000000ff */
[----:B------:R-:W-:Y:S02]  /*2f850*/  FMNMX.FTZ R37, R176, R37, !PT ;  /* 0x00000025b0257209 */ /* 0x000fe40007810000 */
[----:B------:R-:W-:Y:S02]  /*2f860*/  MOV R170, R83 ;  /* 0x0000005300aa7202 */ /* 0x000fe40000000f00 */
[----:B------:R-:W-:Y:S03]  /*2f870*/  FMNMX.FTZ R37, R173, R37, !PT ;  /* 0x00000025ad257209 */ /* 0x000fe60007810000 */
[----:B------:R-:W-:Y:S01]  /*2f880*/  MUFU.EX2 R2, R66 ;  /* 0x0000004200027308 */ /* 0x000fe20000000800 */
[----:B-1----:R-:W-:Y:S02]  /*2f890*/  F2FP.F16.F32.PACK_AB R51, R54, R38 ;  /* 0x000000263633723e */ /* 0x002fe400000000ff */
[----:B------:R-:W-:Y:S04]  /*2f8a0*/  FMNMX.FTZ R37, R174, R37, !PT ;  /* 0x00000025ae257209 */ /* 0x000fe80007810000 */
[----:B------:R-:W-:Y:S03]  /*2f8b0*/  FMNMX.FTZ R37, R114, R37, !PT ;  /* 0x0000002572257209 */ /* 0x000fe60007810000 */
        /* <DEDUP_REMOVED lines=37> */
[----:B------:R-:W-:Y:S09]  /*2fb10*/  FMNMX.FTZ R37, R233, R37, !PT ;  /* 0x00000025e9257209 */ /* 0x000ff20007810000 */
[----:B------:R-:W-:Y:S01]  /*2fb20*/  MUFU.EX2 R109, R223 ;  /* 0x000000df006d7308 */ /* 0x000fe20000000800 */
[----:B------:R-:W1:Y:S09]  /*2fb30*/  SHFL.BFLY PT, R0, R37, 0x2, 0x1f ;  /* 0x0c401f0025007f89 */ /* 0x000e7200000e0000 */
[----:B------:R-:W-:Y:S10]  /*2fb40*/  MUFU.EX2 R92, R235 ;  /* 0x000000eb005c7308 */ /* 0x000ff40000000800 */
[----:B------:R-:W-:Y:S01]  /*2fb50*/  MUFU.EX2 R91, R236 ;  /* 0x000000ec005b7308 */ /* 0x000fe20000000800 */
[----:B-1----:R-:W-:Y:S05]  /*2fb60*/  FMNMX.FTZ R37, R37, R0, !PT ;  /* 0x0000000025257209 */ /* 0x002fea0007810000 */
[----:B------:R-:W1:Y:S02]  /*2fb70*/  SHFL.BFLY PT, R0, R37, 0x1, 0x1f ;  /* 0x0c201f0025007f89 */ /* 0x000e6400000e0000 */
[----:B-1----:R-:W-:Y:S04]  /*2fb80*/  FMNMX.FTZ R37, R37, R0, !PT ;  /* 0x0000000025257209 */ /* 0x002fe80007810000 */
[C---:B------:R-:W-:Y:S01]  /*2fb90*/  FSETP.NEU.FTZ.AND P0, PT, R37.reuse, -INF , PT ;  /* 0xff8000002500780b */ /* 0x040fe20003f1d000 */
[C---:B------:R-:W-:Y:S01]  /*2fba0*/  FMUL.FTZ R39, R36.reuse, R37 ;  /* 0x0000002524277220 */ /* 0x040fe20000410000 */
[----:B------:R-:W-:Y:S02]  /*2fbb0*/  FADD.FTZ R0, -R37, R138 ;  /* 0x0000008a25007221 */ /* 0x000fe40000010100 */
[----:B------:R-:W-:Y:S02]  /*2fbc0*/  MUFU.EX2 R138, R122 ;  /* 0x0000007a008a7308 */ /* 0x000fe40000000800 */
[----:B------:R-:W-:Y:S01]  /*2fbd0*/  FSEL R39, R39, RZ, P0 ;  /* 0x000000ff27277208 */ /* 0x000fe20000000000 */
[----:B------:R-:W-:Y:S04]  /*2fbe0*/  FMUL.FTZ R0, R36, R0 ;  /* 0x0000000024007220 */ /* 0x000fe80000410000 */
[--C-:B------:R-:W-:Y:S03]  /*2fbf0*/  FFMA.FTZ R4, R69, R36, -R39.reuse ;  /* 0x0000002445047223 */ /* 0x100fe60000010827 */
[----:B------:R-:W1:Y:S10]  /*2fc00*/  MUFU.EX2 R0, R0 ;  /* 0x0000000000007308 */ /* 0x000e740000000800 */
[----:B------:R3:W-:Y:S10]  /*2fc10*/  MUFU.EX2 R62, R4 ;  /* 0x00000004003e7308 */ /* 0x0007f40000000800 */
[----:B------:R-:W-:Y:S01]  /*2fc20*/  MUFU.EX2 R69, R105 ;  /* 0x0000006900457308 */ /* 0x000fe20000000800 */
[C---:B-1----:R-:W-:Y:S01]  /*2fc30*/  FMUL.FTZ R8, R0.reuse, R164 ;  /* 0x000000a400087220 */ /* 0x042fe20000410000 */
[C---:B------:R-:W-:Y:S01]  /*2fc40*/  FMUL.FTZ R9, R0.reuse, R165 ;  /* 0x000000a500097220 */ /* 0x040fe20000410000 */
[C---:B------:R-:W-:Y:S01]  /*2fc50*/  FMUL.FTZ R12, R0.reuse, R160 ;  /* 0x000000a0000c7220 */ /* 0x040fe20000410000 */
[C---:B------:R-:W-:Y:S01]  /*2fc60*/  FMUL.FTZ R13, R0.reuse, R161 ;  /* 0x000000a1000d7220 */ /* 0x040fe20000410000 */
[C---:B------:R-:W-:Y:S01]  /*2fc70*/  FMUL.FTZ R16, R0.reuse, R156 ;  /* 0x0000009c00107220 */ /* 0x040fe20000410000 */
[C---:B------:R-:W-:Y:S01]  /*2fc80*/  FMUL.FTZ R17, R0.reuse, R157 ;  /* 0x0000009d00117220 */ /* 0x040fe20000410000 */
[C---:B------:R-:W-:Y:S01]  /*2fc90*/  FMUL.FTZ R20, R0.reuse, R152 ;  /* 0x0000009800147220 */ /* 0x040fe20000410000 */
[----:B------:R-:W-:Y:S01]  /*2fca0*/  FMUL.FTZ R21, R0, R153 ;  /* 0x0000009900157220 */ /* 0x000fe20000410000 */
[--C-:B---3--:R-:W-:Y:S01]  /*2fcb0*/  FFMA.FTZ R4, R72, R36, -R39.reuse ;  /* 0x0000002448047223 */ /* 0x108fe20000010827 */
[C---:B------:R-:W-:Y:S01]  /*2fcc0*/  FMUL.FTZ R24, R0.reuse, R148 ;  /* 0x0000009400187220 */ /* 0x040fe20000410000 */
[C---:B------:R-:W-:Y:S01]  /*2fcd0*/  FMUL.FTZ R25, R0.reuse, R149 ;  /* 0x0000009500197220 */ /* 0x040fe20000410000 */
[C---:B------:R-:W-:Y:S01]  /*2fce0*/  FMUL.FTZ R28, R0.reuse, R144 ;  /* 0x00000090001c7220 */ /* 0x040fe20000410000 */
[----:B------:R1:W3:Y:S01]  /*2fcf0*/  MUFU.EX2 R84, R4 ;  /* 0x0000000400547308 */ /* 0x0002e20000000800 */
[C---:B------:R-:W-:Y:S01]  /*2fd00*/  FMUL.FTZ R29, R0.reuse, R145 ;  /* 0x00000091001d7220 */ /* 0x040fe20000410000 */
[C---:B------:R-:W-:Y:S01]  /*2fd10*/  FMUL.FTZ R32, R0.reuse, R140 ;  /* 0x0000008c00207220 */ /* 0x040fe20000410000 */
[----:B------:R-:W-:Y:S01]  /*2fd20*/  FMUL.FTZ R33, R0, R141 ;  /* 0x0000008d00217220 */ /* 0x000fe20000410000 */
[----:B------:R-:W-:Y:S06]  /*2fd30*/  LDSM.16.MT88.4 R156, [R184+0x11800] ;  /* 0x01180000b89c783b */ /* 0x000fec0000004200 */
[----:B------:R-:W-:Y:S10]  /*2fd40*/  MUFU.EX2 R72, R110 ;  /* 0x0000006e00487308 */ /* 0x000ff40000000800 */
[----:B------:R-:W-:Y:S01]  /*2fd50*/  MUFU.EX2 R105, R112 ;  /* 0x0000007000697308 */ /* 0x000fe20000000800 */
[--C-:B-1----:R-:W-:Y:S01]  /*2fd60*/  FFMA.FTZ R4, R71, R36, -R39.reuse ;  /* 0x0000002447047223 */ /* 0x102fe20000010827 */
[----:B---3--:R-:W-:Y:S08]  /*2fd70*/  F2FP.F16.F32.PACK_AB R40, R84, R62 ;  /* 0x0000003e5428723e */ /* 0x008ff000000000ff */
[----:B------:R1:W-:Y:S10]  /*2fd80*/  MUFU.EX2 R86, R4 ;  /* 0x0000000400567308 */ /* 0x0003f40000000800 */
[----:B------:R-:W-:Y:S10]  /*2fd90*/  MUFU.EX2 R71, R111 ;  /* 0x0000006f00477308 */ /* 0x000ff40000000800 */
[----:B------:R-:W-:Y:S01]  /*2fda0*/  MUFU.EX2 R141, R117 ;  /* 0x00000075008d7308 */ /* 0x000fe20000000800 */
[----:B-1----:R-:W-:Y:S09]  /*2fdb0*/  FFMA.FTZ R4, R70, R36, -R39 ;  /* 0x0000002446047223 */ /* 0x002ff20000010827 */
[----:B------:R1:W3:Y:S10]  /*2fdc0*/  MUFU.EX2 R89, R4 ;  /* 0x0000000400597308 */ /* 0x0002f40000000800 */
[----:B------:R-:W-:Y:S10]  /*2fdd0*/  MUFU.EX2 R70, R104 ;  /* 0x0000006800467308 */ /* 0x000ff40000000800 */
[----:B------:R-:W-:Y:S01]  /*2fde0*/  MUFU.EX2 R140, R123 ;  /* 0x0000007b008c7308 */ /* 0x000fe20000000800 */
[----:B-1----:R-:W-:Y:S01]  /*2fdf0*/  FADD.FTZ R4, R49, R5 ;  /* 0x0000000531047221 */ /* 0x002fe20000010000 */
[----:B---3--:R-:W-:Y:S01]  /*2fe00*/  F2FP.F16.F32.PACK_AB R42, R89, R86 ;  /* 0x00000056592a723e */ /* 0x008fe200000000ff */
[----:B------:R-:W-:Y:S01]  /*2fe10*/  FMUL.FTZ R5, R0, R169 ;  /* 0x000000a900057220 */ /* 0x000fe20000410000 */
[C---:B------:R-:W-:Y:S01]  /*2fe20*/  F2FP.F16.F32.PACK_AB R49, R2.reuse, R49 ;  /* 0x000000310231723e */ /* 0x040fe200000000ff */
[----:B------:R-:W-:Y:S01]  /*2fe30*/  FADD.FTZ R61, R2, R4 ;  /* 0x00000004023d7221 */ /* 0x000fe20000010000 */
[----:B------:R-:W-:Y:S01]  /*2fe40*/  FMUL.FTZ R4, R0, R168 ;  /* 0x000000a800047220 */ /* 0x000fe20000410000 */
[-CC-:B------:R-:W-:Y:S03]  /*2fe50*/  FFMA.FTZ R2, R73, R36.reuse, -R39.reuse ;  /* 0x0000002449027223 */ /* 0x180fe60000010827 */
[----:B------:R-:W-:Y:S03]  /*2fe60*/  MUFU.EX2 R145, R212 ;  /* 0x000000d400917308 */ /* 0x000fe60000000800 */
[C---:B------:R-:W-:Y:S07]  /*2fe70*/  HMMA.16816.F32 R4, R40.reuse, R44, R4 ;  /* 0x0000002c2804723c */ /* 0x040fee0000001804 */
[----:B------:R1:W-:Y:S01]  /*2fe80*/  MUFU.EX2 R63, R2 ;  /* 0x00000002003f7308 */ /* 0x0003e20000000800 */
[C---:B------:R-:W-:Y:S01]  /*2fe90*/  HMMA.16816.F32 R8, R40.reuse, R46, R8 ;  /* 0x0000002e2808723c */ /* 0x040fe20000001808 */
[----:B------:R-:W3:Y:S08]  /*2fea0*/  LDSM.16.MT88.4 R44, [R184+0xa000] ;  /* 0x00a00000b82c783b */ /* 0x000ef00000004200 */
[----:B------:R-:W-:Y:S10]  /*2feb0*/  MUFU.EX2 R73, R116 ;  /* 0x0000007400497308 */ /* 0x000ff40000000800 */
[----:B------:R-:W-:Y:S01]  /*2fec0*/  MUFU.EX2 R144, R214 ;  /* 0x000000d600907308 */ /* 0x000fe20000000800 */
[-CC-:B-1----:R-:W-:Y:S09]  /*2fed0*/  FFMA.FTZ R2, R76, R36.reuse, -R39.reuse ;  /* 0x000000244c027223 */ /* 0x182ff20000010827 */
[----:B------:R-:W1:Y:S02]  /*2fee0*/  MUFU.EX2 R83, R2 ;  /* 0x0000000200537308 */ /* 0x000e640000000800 */
[----:B-1----:R-:W-:Y:S01]  /*2fef0*/  F2FP.F16.F32.PACK_AB R48, R83, R63 ;  /* 0x0000003f5330723e */ /* 0x002fe200000000ff */
[-CC-:B------:R-:W-:Y:S01]  /*2ff00*/  FFMA.FTZ R2, R75, R36.reuse, -R39.reuse ;  /* 0x000000244b027223 */ /* 0x180fe20000010827 */
[C---:B---3--:R-:W-:Y:S06]  /*2ff10*/  HMMA.16816.F32 R12, R40.reuse, R44, R12 ;  /* 0x0000002c280c723c */ /* 0x048fec000000180c */
[----:B------:R1:W-:Y:S01]  /*2ff20*/  MUFU.EX2 R85, R2 ;  /* 0x0000000200557308 */ /* 0x0003e20000000800 */
[C---:B------:R-:W-:Y:S01]  /*2ff30*/  HMMA.16816.F32 R16, R40.reuse, R46, R16 ;  /* 0x0000002e2810723c */ /* 0x040fe20000001810 */
[----:B------:R-:W3:Y:S03]  /*2ff40*/  LDSM.16.MT88.4 R44, [R182+0xa000] ;  /* 0x00a00000b62c783b */ /* 0x000ee60000004200 */
[-CC-:B-1----:R-:W-:Y:S05]  /*2ff50*/  FFMA.FTZ R2, R74, R36.reuse, -R39.reuse ;  /* 0x000000244a027223 */ /* 0x182fea0000010827 */
[----:B------:R-:W1:Y:S02]  /*2ff60*/  MUFU.EX2 R88, R2 ;  /* 0x0000000200587308 */ /* 0x000e640000000800 */
[----:B-1----:R-:W-:Y:S01]  /*2ff70*/  F2FP.F16.F32.PACK_AB R50, R88, R85 ;  /* 0x000000555832723e */ /* 0x002fe200000000ff */
[-CC-:B------:R-:W-:Y:S07]  /*2ff80*/  FFMA.FTZ R2, R79, R36.reuse, -R39.reuse ;  /* 0x000000244f027223 */ /* 0x180fee0000010827 */
[----:B------:R1:W-:Y:S01]  /*2ff90*/  MUFU.EX2 R76, R2 ;  /* 0x00000002004c7308 */ /* 0x0003e20000000800 */
[C---:B---3--:R-:W-:Y:S06]  /*2ffa0*/  HMMA.16816.F32 R20, R40.reuse, R44, R20 ;  /* 0x0000002c2814723c */ /* 0x048fec0000001814 */
[C---:B------:R-:W-:Y:S01]  /*2ffb0*/  HMMA.16816.F32 R24, R40.reuse, R46, R24 ;  /* 0x0000002e2818723c */ /* 0x040fe20000001818 */
[----:B------:R-:W3:Y:S04]  /*2ffc0*/  LDSM.16.MT88.4 R44, [R183+0xa000] ;  /* 0x00a00000b72c783b */ /* 0x000ee80000004200 */
[-CC-:B-1----:R-:W-:Y:S04]  /*2ffd0*/  FFMA.FTZ R2, R82, R36.reuse, -R39.reuse ;  /* 0x0000002452027223 */ /* 0x182fe80000010827 */
[----:B------:R1:W4:Y:S02]  /*2ffe0*/  MUFU.EX2 R82, R2 ;  /* 0x0000000200527308 */ /* 0x0003240000000800 */
[-CC-:B-1----:R-:W-:Y:S08]  /*2fff0*/  FFMA.FTZ R2, R81, R36.reuse, -R39.reuse ;  /* 0x0000002451027223 */ /* 0x182ff00000010827 */
[----:B------:R1:W-:Y:S01]  /*30000*/  MUFU.EX2 R81, R2 ;  /* 0x0000000200517308 */ /* 0x0003e20000000800 */
[C---:B---3--:R-:W-:Y:S06]  /*30010*/  HMMA.16816.F32 R28, R40.reuse, R44, R28 ;  /* 0x0000002c281c723c */ /* 0x048fec000000181c */
[----:B------:R-:W-:Y:S01]  /*30020*/  HMMA.16816.F32 R32, R40, R46, R32 ;  /* 0x0000002e2820723c */ /* 0x000fe20000001820 */
[----:B------:R-:W3:Y:S04]  /*30030*/  LDSM.16.MT88.4 R40, [R181+0xa800] ;  /* 0x00a80000b528783b */ /* 0x000ee80000004200 */
[-CC-:B-1----:R-:W-:Y:S04]  /*30040*/  FFMA.FTZ R2, R80, R36.reuse, -R39.reuse ;  /* 0x0000002450027223 */ /* 0x182fe80000010827 */
[----:B------:R-:W-:Y:S01]  /*30050*/  LDSM.16.MT88.4 R44, [R181+0xb000] ;  /* 0x00b00000b52c783b */ /* 0x000fe20000004200 */
[----:B------:R1:W5:Y:S02]  /*30060*/  MUFU.EX2 R87, R2 ;  /* 0x0000000200577308 */ /* 0x0003640000000800 */
[-CC-:B-1----:R-:W-:Y:S08]  /*30070*/  FFMA.FTZ R2, R93, R36.reuse, -R39.reuse ;  /* 0x000000245d027223 */ /* 0x182ff00000010827 */
[----:B------:R-:W-:Y:S10]  /*30080*/  MUFU.EX2 R93, R232 ;  /* 0x000000e8005d7308 */ /* 0x000ff40000000800 */
[----:B------:R1:W-:Y:S01]  /*30090*/  MUFU.EX2 R77, R2 ;  /* 0x00000002004d7308 */ /* 0x0003e20000000800 */
[C---:B---3--:R-:W-:Y:S06]  /*300a0*/  HMMA.16816.F32 R4, R48.reuse, R40, R4 ;  /* 0x000000283004723c */ /* 0x048fec0000001804 */
[C---:B------:R-:W-:Y:S01]  /*300b0*/  HMMA.16816.F32 R8, R48.reuse, R42, R8 ;  /* 0x0000002a3008723c */ /* 0x040fe20000001808 */
[----:B------:R-:W3:Y:S04]  /*300c0*/  LDSM.16.MT88.4 R40, [R184+0xa800] ;  /* 0x00a80000b828783b */ /* 0x000ee80000004200 */
[-CC-:B-1----:R-:W-:Y:S04]  /*300d0*/  FFMA.FTZ R2, R98, R36.reuse, -R39.reuse ;  /* 0x0000002462027223 */ /* 0x182fe80000010827 */
[----:B------:R1:W-:Y:S02]  /*300e0*/  MUFU.EX2 R80, R2 ;  /* 0x0000000200507308 */ /* 0x0003e40000000800 */
[-CC-:B-1----:R-:W-:Y:S08]  /*300f0*/  FFMA.FTZ R2, R95, R36.reuse, -R39.reuse ;  /* 0x000000245f027223 */ /* 0x182ff00000010827 */
[----:B------:R1:W-:Y:S01]  /*30100*/  MUFU.EX2 R142, R2 ;  /* 0x00000002008e7308 */ /* 0x0003e20000000800 */
[C---:B---3--:R-:W-:Y:S06]  /*30110*/  HMMA.16816.F32 R12, R48.reuse, R40, R12 ;  /* 0x00000028300c723c */ /* 0x048fec000000180c */
[C---:B------:R-:W-:Y:S01]  /*30120*/  HMMA.16816.F32 R16, R48.reuse, R42, R16 ;  /* 0x0000002a3010723c */ /* 0x040fe20000001810 */
[----:B------:R-:W3:Y:S04]  /*30130*/  LDSM.16.MT88.4 R40, [R182+0xa800] ;  /* 0x00a80000b628783b */ /* 0x000ee80000004200 */
[-C--:B-1----:R-:W-:Y:S02]  /*30140*/  FFMA.FTZ R2, R94, R36.reuse, -R39 ;  /* 0x000000245e027223 */ /* 0x082fe40000010827 */
[----:B------:R-:W-:Y:S10]  /*30150*/  MUFU.EX2 R94, R234 ;  /* 0x000000ea005e7308 */ /* 0x000ff40000000800 */
[----:B------:R1:W2:Y:S02]  /*30160*/  MUFU.EX2 R148, R2 ;  /* 0x0000000200947308 */ /* 0x0002a40000000800 */
[----:B-1----:R-:W-:Y:S08]  /*30170*/  FADD.FTZ R2, R38, R61 ;  /* 0x0000003d26027221 */ /* 0x002ff00000010000 */
[----:B------:R-:W1:Y:S01]  /*30180*/  MUFU.EX2 R61, R101 ;  /* 0x00000065003d7308 */ /* 0x000e620000000800 */
[----:B------:R-:W-:Y:S01]  /*30190*/  FADD.FTZ R38, R54, R2 ;  /* 0x0000000236267221 */ /* 0x000fe20000010000 */
[-CC-:B------:R-:W-:Y:S01]  /*301a0*/  FFMA.FTZ R2, R102, R36.reuse, -R39.reuse ;  /* 0x0000002466027223 */ /* 0x180fe20000010827 */
[C---:B---3--:R-:W-:Y:S07]  /*301b0*/  HMMA.16816.F32 R20, R48.reuse, R40, R20 ;  /* 0x000000283014723c */ /* 0x048fee0000001814 */
[----:B------:R-:W-:Y:S01]  /*301c0*/  MUFU.EX2 R101, R226 ;  /* 0x000000e200657308 */ /* 0x000fe20000000800 */
[C---:B------:R-:W-:Y:S01]  /*301d0*/  HMMA.16816.F32 R24, R48.reuse, R42, R24 ;  /* 0x0000002a3018723c */ /* 0x040fe20000001818 */
[----:B------:R-:W3:Y:S08]  /*301e0*/  LDSM.16.MT88.4 R40, [R183+0xa800] ;  /* 0x00a80000b728783b */ /* 0x000ef00000004200 */
[----:B------:R4:W-:Y:S10]  /*301f0*/  MUFU.EX2 R78, R2 ;  /* 0x00000002004e7308 */ /* 0x0009f40000000800 */
[----:B------:R-:W-:Y:S10]  /*30200*/  MUFU.EX2 R102, R115 ;  /* 0x0000007300667308 */ /* 0x000ff40000000800 */
[----:B------:R-:W-:Y:S01]  /*30210*/  MUFU.EX2 R115, R119 ;  /* 0x0000007700737308 */ /* 0x000fe20000000800 */
[-CC-:B----4-:R-:W-:Y:S09]  /*30220*/  FFMA.FTZ R2, R107, R36.reuse, -R39.reuse ;  /* 0x000000246b027223 */ /* 0x190ff20000010827 */
[----:B------:R4:W-:Y:S01]  /*30230*/  MUFU.EX2 R143, R2 ;  /* 0x00000002008f7308 */ /* 0x0009e20000000800 */
[C---:B---3--:R-:W-:Y:S03]  /*30240*/  HMMA.16816.F32 R28, R48.reuse, R40, R28 ;  /* 0x00000028301c723c */ /* 0x048fe6000000181c */
[--C-:B----4-:R-:W-:Y:S03]  /*30250*/  FFMA.FTZ R2, R106, R36, -R39.reuse ;  /* 0x000000246a027223 */ /* 0x110fe60000010827 */
[----:B------:R-:W-:Y:S03]  /*30260*/  HMMA.16816.F32 R32, R48, R42, R32 ;  /* 0x0000002a3020723c */ /* 0x000fe60000001820 */
[----:B------:R3:W-:Y:S01]  /*30270*/  MUFU.EX2 R149, R2 ;  /* 0x0000000200957308 */ /* 0x0007e20000000800 */
[----:B------:R-:W-:Y:S01]  /*30280*/  LDSM.16.MT88.4 R48, [R184+0xc800] ;  /* 0x00c80000b830783b */ /* 0x000fe20000004200 */
[----:B------:R-:W-:Y:S02]  /*30290*/  F2FP.F16.F32.PACK_AB R41, R53, R52 ;  /* 0x000000343529723e */ /* 0x000fe400000000ff */
[----:B------:R-:W-:Y:S04]  /*302a0*/  F2FP.F16.F32.PACK_AB R43, R56, R55 ;  /* 0x00000037382b723e */ /* 0x000fe800000000ff */
[----:B------:R-:W-:Y:S02]  /*302b0*/  F2FP.F16.F32.PACK_AB R40, R82, R76 ;  /* 0x0000004c5228723e */ /* 0x000fe400000000ff */
[----:B-----5:R-:W-:Y:S01]  /*302c0*/  F2FP.F16.F32.PACK_AB R42, R87, R81 ;  /* 0x00000051572a723e */ /* 0x020fe200000000ff */
[-CC-:B---3--:R-:W-:Y:S06]  /*302d0*/  FFMA.FTZ R2, R103, R36.reuse, -R39.reuse ;  /* 0x0000002467027223 */ /* 0x188fec0000010827 */
[C---:B------:R-:W-:Y:S01]  /*302e0*/  HMMA.16816.F32 R4, R40.reuse, R44, R4 ;  /* 0x0000002c2804723c */ /* 0x040fe20000001804 */
[----:B------:R-:W-:Y:S05]  /*302f0*/  MUFU.EX2 R103, R229 ;  /* 0x000000e500677308 */ /* 0x000fea0000000800 */
[C---:B------:R-:W-:Y:S01]  /*30300*/  HMMA.16816.F32 R8, R40.reuse, R46, R8 ;  /* 0x0000002e2808723c */ /* 0x040fe20000001808 */
[----:B------:R-:W3:Y:S04]  /*30310*/  LDSM.16.MT88.4 R44, [R184+0xb000] ;  /* 0x00b00000b82c783b */ /* 0x000ee80000004200 */
[----:B------:R4:W5:Y:S02]  /*30320*/  MUFU.EX2 R150, R2 ;  /* 0x0000000200967308 */ /* 0x0009640000000800 */
[----:B----4-:R-:W-:Y:S04]  /*30330*/  FADD.FTZ R2, R52, R38 ;  /* 0x0000002634027221 */ /* 0x010fe80000010000 */
[----:B------:R-:W-:Y:S01]  /*30340*/  FADD.FTZ R38, R53, R2 ;  /* 0x0000000235267221 */ /* 0x000fe20000010000 */
[-CC-:B------:R-:W-:Y:S01]  /*30350*/  FFMA.FTZ R2, R227, R36.reuse, -R39.reuse ;  /* 0x00000024e3027223 */ /* 0x180fe20000010827 */
[----:B------:R-:W-:Y:S03]  /*30360*/  MOV R227, R171 ;  /* 0x000000ab00e37202 */ /* 0x000fe60000000f00 */
[----:B------:R4:W-:Y:S01]  /*30370*/  MUFU.EX2 R79, R2 ;  /* 0x00000002004f7308 */ /* 0x0009e20000000800 */
[C---:B---3--:R-:W-:Y:S03]  /*30380*/  HMMA.16816.F32 R12, R40.reuse, R44, R12 ;  /* 0x0000002c280c723c */ /* 0x048fe6000000180c */
[--C-:B----4-:R-:W-:Y:S03]  /*30390*/  FFMA.FTZ R2, R238, R36, -R39.reuse ;  /* 0x00000024ee027223 */ /* 0x110fe60000010827 */
[C---:B------:R-:W-:Y:S01]  /*303a0*/  HMMA.16816.F32 R16, R40.reuse, R46, R16 ;  /* 0x0000002e2810723c */ /* 0x040fe20000001810 */
[----:B------:R-:W3:Y:S02]  /*303b0*/  LDSM.16.MT88.4 R44, [R182+0xb000] ;  /* 0x00b00000b62c783b */ /* 0x000ee40000004200 */
[----:B------:R4:W5:Y:S02]  /*303c0*/  MUFU.EX2 R121, R2 ;  /* 0x0000000200797308 */ /* 0x0009640000000800 */
[----:B------:R-:W-:Y:S04]  /*303d0*/  MOV R238, R170 ;  /* 0x000000aa00ee7202 */ /* 0x000fe80000000f00 */
[----:B------:R-:W-:Y:S02]  /*303e0*/  ISETP.GT.AND P0, PT, R238, 0x1, PT ;  /* 0x00000001ee00780c */ /* 0x000fe40003f04270 */
[-CC-:B----4-:R-:W-:Y:S04]  /*303f0*/  FFMA.FTZ R2, R215, R36.reuse, -R39.reuse ;  /* 0x00000024d7027223 */ /* 0x190fe80000010827 */
[----:B------:R4:W-:Y:S01]  /*30400*/  MUFU.EX2 R131, R2 ;  /* 0x0000000200837308 */ /* 0x0009e20000000800 */
[C---:B---3--:R-:W-:Y:S03]  /*30410*/  HMMA.16816.F32 R20, R40.reuse, R44, R20 ;  /* 0x0000002c2814723c */ /* 0x048fe60000001814 */
[-CC-:B----4-:R-:W-:Y:S03]  /*30420*/  FFMA.FTZ R2, R216, R36.reuse, -R39.reuse ;  /* 0x00000024d8027223 */ /* 0x190fe60000010827 */
[C---:B------:R-:W-:Y:S01]  /*30430*/  HMMA.16816.F32 R24, R40.reuse, R46, R24 ;  /* 0x0000002e2818723c */ /* 0x040fe20000001818 */
[----:B------:R-:W3:Y:S02]  /*30440*/  LDSM.16.MT88.4 R44, [R183+0xb000] ;  /* 0x00b00000b72c783b */ /* 0x000ee40000004200 */
[----:B------:R4:W5:Y:S02]  /*30450*/  MUFU.EX2 R136, R2 ;  /* 0x0000000200887308 */ /* 0x0009640000000800 */
[----:B----4-:R-:W-:Y:S04]  /*30460*/  FADD.FTZ R2, R55, R38 ;  /* 0x0000002637027221 */ /* 0x010fe80000010000 */
[----:B------:R-:W-:Y:S02]  /*30470*/  LDSM.16.MT88.4 R52, [R184+0xd800] ;  /* 0x00d80000b834783b */ /* 0x000fe40000004200 */
[----:B------:R-:W-:Y:S01]  /*30480*/  FADD.FTZ R38, R56, R2 ;  /* 0x0000000238267221 */ /* 0x000fe20000010000 */
[-CC-:B------:R-:W-:Y:S04]  /*30490*/  FFMA.FTZ R2, R201, R36.reuse, -R39.reuse ;  /* 0x00000024c9027223 */ /* 0x180fe80000010827 */
[----:B------:R4:W-:Y:S01]  /*304a0*/  MUFU.EX2 R74, R2 ;  /* 0x00000002004a7308 */ /* 0x0009e20000000800 */
[C---:B---3--:R-:W-:Y:S03]  /*304b0*/  HMMA.16816.F32 R28, R40.reuse, R44, R28 ;  /* 0x0000002c281c723c */ /* 0x048fe6000000181c */
[--C-:B----4-:R-:W-:Y:S03]  /*304c0*/  FFMA.FTZ R2, R203, R36, -R39.reuse ;  /* 0x00000024cb027223 */ /* 0x110fe60000010827 */
[----:B------:R-:W-:Y:S01]  /*304d0*/  HMMA.16816.F32 R32, R40, R46, R32 ;  /* 0x0000002e2820723c */ /* 0x000fe20000001820 */
[----:B------:R-:W3:Y:S02]  /*304e0*/  LDSM.16.MT88.4 R44, [R181+0xb800] ;  /* 0x00b80000b52c783b */ /* 0x000ee40000004200 */
[----:B------:R4:W5:Y:S04]  /*304f0*/  MUFU.EX2 R75, R2 ;  /* 0x00000002004b7308 */ /* 0x0009680000000800 */
[----:B------:R-:W-:Y:S04]  /*30500*/  F2FP.F16.F32.PACK_AB R41, R58, R57 ;  /* 0x000000393a29723e */ /* 0x000fe800000000ff */
[----:B------:R-:W-:Y:S02]  /*30510*/  F2FP.F16.F32.PACK_AB R43, R60, R59 ;  /* 0x0000003b3c2b723e */ /* 0x000fe400000000ff */
[----:B--2---:R-:W-:Y:S02]  /*30520*/  F2FP.F16.F32.PACK_AB R42, R148, R142 ;  /* 0x0000008e942a723e */ /* 0x004fe400000000ff */
[----:B------:R-:W-:Y:S01]  /*30530*/  F2FP.F16.F32.PACK_AB R40, R80, R77 ;  /* 0x0000004d5028723e */ /* 0x000fe200000000ff */
[-CC-:B----4-:R-:W-:Y:S04]  /*30540*/  FFMA.FTZ R2, R199, R36.reuse, -R39.reuse ;  /* 0x00000024c7027223 */ /* 0x190fe80000010827 */
[----:B------:R2:W-:Y:S02]  /*30550*/  MUFU.EX2 R104, R2 ;  /* 0x0000000200687308 */ /* 0x0005e40000000800 */
[-CC-:B--2---:R-:W-:Y:S01]  /*30560*/  FFMA.FTZ R2, R200, R36.reuse, -R39.reuse ;  /* 0x00000024c8027223 */ /* 0x184fe20000010827 */
[C---:B---3--:R-:W-:Y:S07]  /*30570*/  HMMA.16816.F32 R4, R40.reuse, R44, R4 ;  /* 0x0000002c2804723c */ /* 0x048fee0000001804 */
[----:B------:R2:W3:Y:S01]  /*30580*/  MUFU.EX2 R113, R2 ;  /* 0x0000000200717308 */ /* 0x0004e20000000800 */
[C---:B------:R-:W-:Y:S01]  /*30590*/  HMMA.16816.F32 R8, R40.reuse, R46, R8 ;  /* 0x0000002e2808723c */ /* 0x040fe20000001808 */
[----:B------:R-:W4:Y:S02]  /*305a0*/  LDSM.16.MT88.4 R44, [R184+0xb800] ;  /* 0x00b80000b82c783b */ /* 0x000f240000004200 */
[----:B--2---:R-:W-:Y:S04]  /*305b0*/  FADD.FTZ R2, R57, R38 ;  /* 0x0000002639027221 */ /* 0x004fe80000010000 */
[----:B------:R-:W-:Y:S01]  /*305c0*/  FADD.FTZ R38, R58, R2 ;  /* 0x000000023a267221 */ /* 0x000fe20000010000 */
[-CC-:B------:R-:W-:Y:S04]  /*305d0*/  FFMA.FTZ R2, R197, R36.reuse, -R39.reuse ;  /* 0x00000024c5027223 */ /* 0x180fe80000010827 */
[----:B------:R2:W-:Y:S02]  /*305e0*/  MUFU.EX2 R99, R2 ;  /* 0x0000000200637308 */ /* 0x0005e40000000800 */
[-CC-:B--2---:R-:W-:Y:S01]  /*305f0*/  FFMA.FTZ R2, R198, R36.reuse, -R39.reuse ;  /* 0x00000024c6027223 */ /* 0x184fe20000010827 */
[C---:B----4-:R-:W-:Y:S07]  /*30600*/  HMMA.16816.F32 R12, R40.reuse, R44, R12 ;  /* 0x0000002c280c723c */ /* 0x050fee000000180c */
[----:B------:R2:W4:Y:S01]  /*30610*/  MUFU.EX2 R100, R2 ;  /* 0x0000000200647308 */ /* 0x0005220000000800 */
[C---:B------:R-:W-:Y:S01]  /*30620*/  HMMA.16816.F32 R16, R40.reuse, R46, R16 ;  /* 0x0000002e2810723c */ /* 0x040fe20000001810 */
[----:B------:R-:W1:Y:S02]  /*30630*/  LDSM.16.MT88.4 R44, [R182+0xb800] ;  /* 0x00b80000b62c783b */ /* 0x000e640000004200 */
[-CC-:B--2---:R-:W-:Y:S06]  /*30640*/  FFMA.FTZ R2, R179, R36.reuse, -R39.reuse ;  /* 0x00000024b3027223 */ /* 0x184fec0000010827 */
[----:B------:R2:W-:Y:S02]  /*30650*/  MUFU.EX2 R106, R2 ;  /* 0x00000002006a7308 */ /* 0x0005e40000000800 */
[-CC-:B--2---:R-:W-:Y:S08]  /*30660*/  FFMA.FTZ R2, R196, R36.reuse, -R39.reuse ;  /* 0x00000024c4027223 */ /* 0x184ff00000010827 */
[----:B------:R2:W4:Y:S01]  /*30670*/  MUFU.EX2 R108, R2 ;  /* 0x00000002006c7308 */ /* 0x0005220000000800 */
[C---:B-1----:R-:W-:Y:S06]  /*30680*/  HMMA.16816.F32 R20, R40.reuse, R44, R20 ;  /* 0x0000002c2814723c */ /* 0x042fec0000001814 */
[C---:B------:R-:W-:Y:S01]  /*30690*/  HMMA.16816.F32 R24, R40.reuse, R46, R24 ;  /* 0x0000002e2818723c */ /* 0x040fe20000001818 */
[----:B------:R-:W1:Y:S04]  /*306a0*/  LDSM.16.MT88.4 R44, [R183+0xb800] ;  /* 0x00b80000b72c783b */ /* 0x000e680000004200 */
[-CC-:B--2---:R-:W-:Y:S04]  /*306b0*/  FFMA.FTZ R2, R177, R36.reuse, -R39.reuse ;  /* 0x00000024b1027223 */ /* 0x184fe80000010827 */
[----:B------:R2:W-:Y:S02]  /*306c0*/  MUFU.EX2 R112, R2 ;  /* 0x0000000200707308 */ /* 0x0005e40000000800 */
[-CC-:B--2---:R-:W-:Y:S08]  /*306d0*/  FFMA.FTZ R2, R178, R36.reuse, -R39.reuse ;  /* 0x00000024b2027223 */ /* 0x184ff00000010827 */
[----:B------:R2:W4:Y:S01]  /*306e0*/  MUFU.EX2 R111, R2 ;  /* 0x00000002006f7308 */ /* 0x0005220000000800 */
[C---:B-1----:R-:W-:Y:S06]  /*306f0*/  HMMA.16816.F32 R28, R40.reuse, R44, R28 ;  /* 0x0000002c281c723c */ /* 0x042fec000000181c */
[----:B------:R-:W-:Y:S01]  /*30700*/  HMMA.16816.F32 R32, R40, R46, R32 ;  /* 0x0000002e2820723c */ /* 0x000fe20000001820 */
[----:B------:R-:W1:Y:S04]  /*30710*/  LDSM.16.MT88.4 R44, [R181+0xc000] ;  /* 0x00c00000b52c783b */ /* 0x000e680000004200 */
[--C-:B--2---:R-:W-:Y:S02]  /*30720*/  FFMA.FTZ R2, R175, R36, -R39.reuse ;  /* 0x00000024af027223 */ /* 0x104fe40000010827 */
[----:B------:R-:W-:Y:S02]  /*30730*/  F2FP.F16.F32.PACK_AB R41, R64, R61 ;  /* 0x0000003d4029723e */ /* 0x000fe400000000ff */
[----:B------:R2:W-:Y:S02]  /*30740*/  MUFU.EX2 R120, R2 ;  /* 0x0000000200787308 */ /* 0x0005e40000000800 */
[----:B------:R-:W-:Y:S02]  /*30750*/  F2FP.F16.F32.PACK_AB R43, R67, R66 ;  /* 0x00000042432b723e */ /* 0x000fe400000000ff */
[----:B-----5:R-:W-:Y:S02]  /*30760*/  F2FP.F16.F32.PACK_AB R42, R150, R149 ;  /* 0x00000095962a723e */ /* 0x020fe400000000ff */
[----:B------:R-:W-:Y:S01]  /*30770*/  F2FP.F16.F32.PACK_AB R40, R143, R78 ;  /* 0x0000004e8f28723e */ /* 0x000fe200000000ff */
[--C-:B--2---:R-:W-:Y:S04]  /*30780*/  FFMA.FTZ R2, R176, R36, -R39.reuse ;  /* 0x00000024b0027223 */ /* 0x104fe80000010827 */
[----:B------:R2:W5:Y:S02]  /*30790*/  MUFU.EX2 R127, R2 ;  /* 0x00000002007f7308 */ /* 0x0005640000000800 */
[C---:B-1----:R-:W-:Y:S06]  /*307a0*/  HMMA.16816.F32 R4, R40.reuse, R44, R4 ;  /* 0x0000002c2804723c */ /* 0x042fec0000001804 */
[C---:B------:R-:W-:Y:S01]  /*307b0*/  HMMA.16816.F32 R8, R40.reuse, R46, R8 ;  /* 0x0000002e2808723c */ /* 0x040fe20000001808 */
[----:B------:R-:W1:Y:S04]  /*307c0*/  LDSM.16.MT88.4 R44, [R184+0xc000] ;  /* 0x00c00000b82c783b */ /* 0x000e680000004200 */
[----:B--2---:R-:W-:Y:S01]  /*307d0*/  FFMA.FTZ R2, R0, R146, R62 ;  /* 0x0000009200027223 */ /* 0x004fe2000001003e */
[----:B------:R-:W-:Y:S01]  /*307e0*/  FADD.FTZ R0, R59, R38 ;  /* 0x000000263b007221 */ /* 0x000fe20000010000 */
[----:B------:R-:W-:Y:S02]  /*307f0*/  MUFU.EX2 R146, R213 ;  /* 0x000000d500927308 */ /* 0x000fe40000000800 */
[----:B------:R-:W-:Y:S02]  /*30800*/  LDSM.16.MT88.4 R56, [R184+0xe000] ;  /* 0x00e00000b838783b */ /* 0x000fe40000004200 */
[----:B------:R-:W-:Y:S01]  /*30810*/  FADD.FTZ R60, R60, R0 ;  /* 0x000000003c3c7221 */ /* 0x000fe20000010000 */
[-CC-:B------:R-:W-:Y:S05]  /*30820*/  FFMA.FTZ R0, R173, R36.reuse, -R39.reuse ;  /* 0x00000024ad007223 */ /* 0x180fea0000010827 */
[----:B------:R2:W-:Y:S02]  /*30830*/  MUFU.EX2 R110, R0 ;  /* 0x00000000006e7308 */ /* 0x0005e40000000800 */
[-CC-:B--2---:R-:W-:Y:S08]  /*30840*/  FFMA.FTZ R0, R174, R36.reuse, -R39.reuse ;  /* 0x00000024ae007223 */ /* 0x184ff00000010827 */
[----:B------:R2:W5:Y:S01]  /*30850*/  MUFU.EX2 R117, R0 ;  /* 0x0000000000757308 */ /* 0x0005620000000800 */
[C---:B-1----:R-:W-:Y:S06]  /*30860*/  HMMA.16816.F32 R12, R40.reuse, R44, R12 ;  /* 0x0000002c280c723c */ /* 0x042fec000000180c */
[C---:B------:R-:W-:Y:S01]  /*30870*/  HMMA.16816.F32 R16, R40.reuse, R46, R16 ;  /* 0x0000002e2810723c */ /* 0x040fe20000001810 */
[----:B------:R-:W1:Y:S04]  /*30880*/  LDSM.16.MT88.4 R44, [R182+0xc000] ;  /* 0x00c00000b62c783b */ /* 0x000e680000004200 */
[-CC-:B--2---:R-:W-:Y:S02]  /*30890*/  FFMA.FTZ R0, R114, R36.reuse, -R39.reuse ;  /* 0x0000002472007223 */ /* 0x184fe40000010827 */
[----:B------:R-:W-:Y:S10]  /*308a0*/  MUFU.EX2 R114, R221 ;  /* 0x000000dd00727308 */ /* 0x000ff40000000800 */
[----:B------:R2:W-:Y:S02]  /*308b0*/  MUFU.EX2 R123, R0 ;  /* 0x00000000007b7308 */ /* 0x0005e40000000800 */
[-CC-:B--2---:R-:W-:Y:S08]  /*308c0*/  FFMA.FTZ R0, R172, R36.reuse, -R39.reuse ;  /* 0x00000024ac007223 */ /* 0x184ff00000010827 */
[----:B------:R2:W5:Y:S01]  /*308d0*/  MUFU.EX2 R130, R0 ;  /* 0x0000000000827308 */ /* 0x0005620000000800 */
[C---:B-1----:R-:W-:Y:S06]  /*308e0*/  HMMA.16816.F32 R20, R40.reuse, R44, R20 ;  /* 0x0000002c2814723c */ /* 0x042fec0000001814 */
[C---:B------:R-:W-:Y:S01]  /*308f0*/  HMMA.16816.F32 R24, R40.reuse, R46, R24 ;  /* 0x0000002e2818723c */ /* 0x040fe20000001818 */
[----:B------:R-:W1:Y:S04]  /*30900*/  LDSM.16.MT88.4 R44, [R183+0xc000] ;  /* 0x00c00000b72c783b */ /* 0x000e680000004200 */
[----:B--2---:R-:W-:Y:S02]  /*30910*/  FADD.FTZ R0, R84, R2 ;  /* 0x0000000254007221 */ /* 0x004fe40000010000 */
[----:B------:R-:W-:Y:S04]  /*30920*/  MUFU.EX2 R84, R240 ;  /* 0x000000f000547308 */ /* 0x000fe80000000800 */
[----:B------:R-:W-:Y:S01]  /*30930*/  FADD.FTZ R2, R86, R0 ;  /* 0x0000000056027221 */ /* 0x000fe20000010000 */
[-CC-:B------:R-:W-:Y:S03]  /*30940*/  FFMA.FTZ R0, R195, R36.reuse, -R39.reuse ;  /* 0x00000024c3007223 */ /* 0x180fe60000010827 */
[----:B------:R-:W-:Y:S01]  /*30950*/  FADD.FTZ R38, R89, R2 ;  /* 0x0000000259267221 */ /* 0x000fe20000010000 */
[----:B------:R-:W-:Y:S01]  /*30960*/  FADD.FTZ R2, R61, R60 ;  /* 0x0000003c3d027221 */ /* 0x000fe20000010000 */
[----:B------:R-:W-:Y:S02]  /*30970*/  MUFU.EX2 R86, R237 ;  /* 0x000000ed00567308 */ /* 0x000fe40000000800 */
[----:B------:R-:W-:Y:S01]  /*30980*/  FADD.FTZ R38, R63, R38 ;  /* 0x000000263f267221 */ /* 0x000fe20000010000 */
[----:B------:R-:W-:Y:S01]  /*30990*/  FADD.FTZ R64, R64, R2 ;  /* 0x0000000240407221 */ /* 0x000fe20000010000 */
[----:B------:R-:W-:Y:S06]  /*309a0*/  LDSM.16.MT88.4 R60, [R183+0xe000] ;  /* 0x00e00000b73c783b */ /* 0x000fec0000004200 */
[----:B------:R2:W-:Y:S01]  /*309b0*/  MUFU.EX2 R116, R0 ;  /* 0x0000000000747308 */ /* 0x0005e20000000800 */
[C---:B-1----:R-:W-:Y:S03]  /*309c0*/  HMMA.16816.F32 R28, R40.reuse, R44, R28 ;  /* 0x0000002c281c723c */ /* 0x042fe6000000181c */
[-CC-:B--2---:R-:W-:Y:S03]  /*309d0*/  FFMA.FTZ R0, R194, R36.reuse, -R39.reuse ;  /* 0x00000024c2007223 */ /* 0x184fe60000010827 */
[----:B------:R-:W-:Y:S01]  /*309e0*/  HMMA.16816.F32 R32, R40, R46, R32 ;  /* 0x0000002e2820723c */ /* 0x000fe20000001820 */
[----:B------:R-:W1:Y:S02]  /*309f0*/  LDSM.16.MT88.4 R44, [R181+0xc800] ;  /* 0x00c80000b52c783b */ /* 0x000e640000004200 */
[----:B------:R2:W5:Y:S04]  /*30a00*/  MUFU.EX2 R119, R0 ;  /* 0x0000000000777308 */ /* 0x0005680000000800 */
[----:B------:R-:W-:Y:S04]  /*30a10*/  F2FP.F16.F32.PACK_AB R41, R68, R65 ;  /* 0x000000414429723e */ /* 0x000fe800000000ff */
[----:B------:R-:W-:Y:S02]  /*30a20*/  F2FP.F16.F32.PACK_AB R43, R70, R69 ;  /* 0x00000045462b723e */ /* 0x000fe400000000ff */
[----:B------:R-:W-:Y:S02]  /*30a30*/  F2FP.F16.F32.PACK_AB R40, R121, R79 ;  /* 0x0000004f7928723e */ /* 0x000fe400000000ff */
[----:B------:R-:W-:Y:S01]  /*30a40*/  F2FP.F16.F32.PACK_AB R42, R136, R131 ;  /* 0x00000083882a723e */ /* 0x000fe200000000ff */
[-CC-:B--2---:R-:W-:Y:S04]  /*30a50*/  FFMA.FTZ R0, R202, R36.reuse, -R39.reuse ;  /* 0x00000024ca007223 */ /* 0x184fe80000010827 */
[----:B------:R2:W-:Y:S02]  /*30a60*/  MUFU.EX2 R122, R0 ;  /* 0x00000000007a7308 */ /* 0x0005e40000000800 */
[-CC-:B--2---:R-:W-:Y:S01]  /*30a70*/  FFMA.FTZ R0, R204, R36.reuse, -R39.reuse ;  /* 0x00000024cc007223 */ /* 0x184fe20000010827 */
[C---:B-1----:R-:W-:Y:S07]  /*30a80*/  HMMA.16816.F32 R4, R40.reuse, R44, R4 ;  /* 0x0000002c2804723c */ /* 0x042fee0000001804 */
[----:B------:R1:W2:Y:S01]  /*30a90*/  MUFU.EX2 R107, R0 ;  /* 0x00000000006b7308 */ /* 0x0002a20000000800 */
[C---:B------:R-:W-:Y:S01]  /*30aa0*/  HMMA.16816.F32 R8, R40.reuse, R46, R8 ;  /* 0x0000002e2808723c */ /* 0x040fe20000001808 */
[----:B------:R-:W3:Y:S05]  /*30ab0*/  LDSM.16.MT88.4 R44, [R182+0xc800] ;  /* 0x00c80000b62c783b */ /* 0x000eea0000004200 */
[C---:B------:R-:W-:Y:S06]  /*30ac0*/  HMMA.16816.F32 R12, R40.reuse, R48, R12 ;  /* 0x00000030280c723c */ /* 0x040fec000000180c */
[C---:B------:R-:W-:Y:S01]  /*30ad0*/  HMMA.16816.F32 R16, R40.reuse, R50, R16 ;  /* 0x000000322810723c */ /* 0x040fe20000001810 */
[----:B------:R-:W4:Y:S04]  /*30ae0*/  LDSM.16.MT88.4 R48, [R183+0xc800] ;  /* 0x00c80000b730783b */ /* 0x000f280000004200 */
[----:B-1----:R-:W-:Y:S02]  /*30af0*/  FADD.FTZ R0, R83, R38 ;  /* 0x0000002653007221 */ /* 0x002fe40000010000 */
[----:B------:R-:W-:Y:S04]  /*30b00*/  MUFU.EX2 R83, R241 ;  /* 0x000000f100537308 */ /* 0x000fe80000000800 */
[----:B------:R-:W-:Y:S01]  /*30b10*/  FADD.FTZ R2, R85, R0 ;  /* 0x0000000055027221 */ /* 0x000fe20000010000 */
[-CC-:B------:R-:W-:Y:S05]  /*30b20*/  FFMA.FTZ R0, R205, R36.reuse, -R39.reuse ;  /* 0x00000024cd007223 */ /* 0x180fea0000010827 */
[----:B------:R-:W-:Y:S01]  /*30b30*/  MUFU.EX2 R85, R239 ;  /* 0x000000ef00557308 */ /* 0x000fe20000000800 */
[----:B------:R-:W-:Y:S01]  /*30b40*/  FADD.FTZ R38, R88, R2 ;  /* 0x0000000258267221 */ /* 0x000fe20000010000 */
[-CC-:B------:R-:W-:Y:S03]  /*30b50*/  FFMA.FTZ R2, R206, R36.reuse, -R39.reuse ;  /* 0x00000024ce027223 */ /* 0x180fe60000010827 */
[----:B------:R-:W-:Y:S05]  /*30b60*/  FADD.FTZ R38, R76, R38 ;  /* 0x000000264c267221 */ /* 0x000fea0000010000 */
[----:B------:R1:W-:Y:S01]  /*30b70*/  MUFU.EX2 R98, R0 ;  /* 0x0000000000627308 */ /* 0x0003e20000000800 */
[C---:B---3--:R-:W-:Y:S09]  /*30b80*/  HMMA.16816.F32 R20, R40.reuse, R44, R20 ;  /* 0x0000002c2814723c */ /* 0x048ff20000001814 */
[----:B------:R-:W3:Y:S01]  /*30b90*/  MUFU.EX2 R95, R2 ;  /* 0x00000002005f7308 */ /* 0x000ee20000000800 */
[C---:B------:R-:W-:Y:S01]  /*30ba0*/  HMMA.16816.F32 R24, R40.reuse, R46, R24 ;  /* 0x0000002e2818723c */ /* 0x040fe20000001818 */
[----:B------:R-:W5:Y:S08]  /*30bb0*/  LDSM.16.MT88.4 R44, [R181+0xd000] ;  /* 0x00d00000b52c783b */ /* 0x000f700000004200 */
[----:B------:R-:W-:Y:S02]  /*30bc0*/  MUFU.EX2 R76, R244 ;  /* 0x000000f4004c7308 */ /* 0x000fe40000000800 */
[----:B-1----:R-:W-:Y:S01]  /*30bd0*/  FADD.FTZ R0, R66, R64 ;  /* 0x0000004042007221 */ /* 0x002fe20000010000 */
[C---:B----4-:R-:W-:Y:S03]  /*30be0*/  HMMA.16816.F32 R28, R40.reuse, R48, R28 ;  /* 0x00000030281c723c */ /* 0x050fe6000000181c */
[----:B------:R-:W-:Y:S03]  /*30bf0*/  FADD.FTZ R64, R67, R0 ;  /* 0x0000000043407221 */ /* 0x000fe60000010000 */
[----:B------:R-:W-:Y:S01]  /*30c00*/  HMMA.16816.F32 R32, R40, R50, R32 ;  /* 0x000000322820723c */ /* 0x000fe20000001820 */
[----:B------:R-:W1:Y:S04]  /*30c10*/  LDSM.16.MT88.4 R48, [R184+0xd000] ;  /* 0x00d00000b830783b */ /* 0x000e680000004200 */
[--C-:B------:R-:W-:Y:S02]  /*30c20*/  FFMA.FTZ R0, R96, R36, -R39.reuse ;  /* 0x0000002460007223 */ /* 0x100fe40000010827 */
[----:B------:R-:W-:Y:S02]  /*30c30*/  F2FP.F16.F32.PACK_AB R41, R72, R71 ;  /* 0x000000474829723e */ /* 0x000fe400000000ff */
[----:B------:R4:W-:Y:S02]  /*30c40*/  MUFU.EX2 R97, R0 ;  /* 0x0000000000617308 */ /* 0x0009e40000000800 */
[----:B------:R-:W-:Y:S02]  /*30c50*/  F2FP.F16.F32.PACK_AB R43, R125, R118 ;  /* 0x000000767d2b723e */ /* 0x000fe400000000ff */
[----:B------:R-:W-:Y:S02]  /*30c60*/  F2FP.F16.F32.PACK_AB R40, R75, R74 ;  /* 0x0000004a4b28723e */ /* 0x000fe400000000ff */
[----:B------:R-:W-:Y:S01]  /*30c70*/  F2FP.F16.F32.PACK_AB R42, R113, R104 ;  /* 0x00000068712a723e */ /* 0x000fe200000000ff */
[-CC-:B----4-:R-:W-:Y:S06]  /*30c80*/  FFMA.FTZ R0, R207, R36.reuse, -R39.reuse ;  /* 0x00000024cf007223 */ /* 0x190fec0000010827 */
[C---:B-----5:R-:W-:Y:S01]  /*30c90*/  HMMA.16816.F32 R4, R40.reuse, R44, R4 ;  /* 0x0000002c2804723c */ /* 0x060fe20000001804 */
[----:B------:R4:W5:Y:S05]  /*30ca0*/  MUFU.EX2 R96, R0 ;  /* 0x0000000000607308 */ /* 0x00096a0000000800 */
[C---:B------:R-:W-:Y:S01]  /*30cb0*/  HMMA.16816.F32 R8, R40.reuse, R46, R8 ;  /* 0x0000002e2808723c */ /* 0x040fe20000001808 */
[----:B------:R-:W2:Y:S05]  /*30cc0*/  LDSM.16.MT88.4 R44, [R182+0xd000] ;  /* 0x00d00000b62c783b */ /* 0x000eaa0000004200 */
[C---:B-1----:R-:W-:Y:S06]  /*30cd0*/  HMMA.16816.F32 R12, R40.reuse, R48, R12 ;  /* 0x00000030280c723c */ /* 0x042fec000000180c */
[C---:B------:R-:W-:Y:S01]  /*30ce0*/  HMMA.16816.F32 R16, R40.reuse, R50, R16 ;  /* 0x000000322810723c */ /* 0x040fe20000001810 */
[----:B------:R-:W1:Y:S04]  /*30cf0*/  LDSM.16.MT88.4 R48, [R183+0xd000] ;  /* 0x00d00000b730783b */ /* 0x000e680000004200 */
[----:B----4-:R-:W-:Y:S06]  /*30d00*/  FADD.FTZ R0, R82, R38 ;  /* 0x0000002652007221 */ /* 0x010fec0000010000 */
[----:B------:R-:W-:Y:S04]  /*30d10*/  FADD.FTZ R0, R81, R0 ;  /* 0x0000000051007221 */ /* 0x000fe80000010000 */
[----:B------:R-:W-:Y:S01]  /*30d20*/  FADD.FTZ R2, R87, R0 ;  /* 0x0000000057027221 */ /* 0x000fe20000010000 */
[----:B------:R-:W-:Y:S02]  /*30d30*/  FADD.FTZ R0, R65, R64 ;  /* 0x0000004041007221 */ /* 0x000fe40000010000 */
[----:B------:R-:W-:Y:S01]  /*30d40*/  LDSM.16.MT88.4 R64, [R182+0xf800] ;  /* 0x00f80000b640783b */ /* 0x000fe20000004200 */
[----:B------:R-:W-:Y:S01]  /*30d50*/  FADD.FTZ R38, R77, R2 ;  /* 0x000000024d267221 */ /* 0x000fe20000010000 */
[-CC-:B------:R-:W-:Y:S01]  /*30d60*/  FFMA.FTZ R2, R211, R36.reuse, -R39.reuse ;  /* 0x00000024d3027223 */ /* 0x180fe20000010827 */
[----:B------:R-:W-:Y:S01]  /*30d70*/  MUFU.EX2 R77, R243 ;  /* 0x000000f3004d7308 */ /* 0x000fe20000000800 */
[----:B------:R-:W-:Y:S01]  /*30d80*/  FADD.FTZ R68, R68, R0 ;  /* 0x0000000044447221 */ /* 0x000fe20000010000 */
[-CC-:B------:R-:W-:Y:S01]  /*30d90*/  FFMA.FTZ R0, R208, R36.reuse, -R39.reuse ;  /* 0x00000024d0007223 */ /* 0x180fe20000010827 */
[C---:B--2---:R-:W-:Y:S07]  /*30da0*/  HMMA.16816.F32 R20, R40.reuse, R44, R20 ;  /* 0x0000002c2814723c */ /* 0x044fee0000001814 */
[----:B------:R-:W-:Y:S01]  /*30db0*/  MUFU.EX2 R87, R2 ;  /* 0x0000000200577308 */ /* 0x000fe20000000800 */
[C---:B------:R-:W-:Y:S01]  /*30dc0*/  HMMA.16816.F32 R24, R40.reuse, R46, R24 ;  /* 0x0000002e2818723c */ /* 0x040fe20000001818 */
[----:B------:R-:W2:Y:S08]  /*30dd0*/  LDSM.16.MT88.4 R44, [R181+0xd800] ;  /* 0x00d80000b52c783b */ /* 0x000eb00000004200 */
[----:B------:R4:W-:Y:S01]  /*30de0*/  MUFU.EX2 R90, R0 ;  /* 0x00000000005a7308 */ /* 0x0009e20000000800 */
[C---:B-1----:R-:W-:Y:S06]  /*30df0*/  HMMA.16816.F32 R28, R40.reuse, R48, R28 ;  /* 0x00000030281c723c */ /* 0x042fec000000181c */
[----:B------:R-:W-:Y:S01]  /*30e00*/  HMMA.16816.F32 R32, R40, R50, R32 ;  /* 0x000000322820723c */ /* 0x000fe20000001820 */
[----:B------:R-:W1:Y:S06]  /*30e10*/  LDSM.16.MT88.4 R48, [R182+0xd800] ;  /* 0x00d80000b630783b */ /* 0x000e6c0000004200 */
[----:B------:R-:W-:Y:S01]  /*30e20*/  F2FP.F16.F32.PACK_AB R41, R102, R73 ;  /* 0x000000496629723e */ /* 0x000fe200000000ff */
[--C-:B----4-:R-:W-:Y:S03]  /*30e30*/  FFMA.FTZ R0, R209, R36, -R39.reuse ;  /* 0x00000024d1007223 */ /* 0x110fe60000010827 */
[----:B------:R-:W-:Y:S01]  /*30e40*/  F2FP.F16.F32.PACK_AB R43, R124, R105 ;  /* 0x000000697c2b723e */ /* 0x000fe200000000ff */
[----:B------:R4:W5:Y:S01]  /*30e50*/  MUFU.EX2 R89, R0 ;  /* 0x0000000000597308 */ /* 0x0009620000000800 */
[----:B------:R-:W-:Y:S02]  /*30e60*/  F2FP.F16.F32.PACK_AB R40, R100, R99 ;  /* 0x000000636428723e */ /* 0x000fe400000000ff */
[----:B------:R-:W-:Y:S07]  /*30e70*/  F2FP.F16.F32.PACK_AB R42, R108, R106 ;  /* 0x0000006a6c2a723e */ /* 0x000fee00000000ff */
[C---:B--2---:R-:W-:Y:S03]  /*30e80*/  HMMA.16816.F32 R4, R40.reuse, R44, R4 ;  /* 0x0000002c2804723c */ /* 0x044fe60000001804 */
[-CC-:B----4-:R-:W-:Y:S03]  /*30e90*/  FFMA.FTZ R0, R210, R36.reuse, -R39.reuse ;  /* 0x00000024d2007223 */ /* 0x190fe60000010827 */
[C---:B------:R-:W-:Y:S01]  /*30ea0*/  HMMA.16816.F32 R8, R40.reuse, R46, R8 ;  /* 0x0000002e2808723c */ /* 0x040fe20000001808 */
[----:B------:R-:W2:Y:S01]  /*30eb0*/  LDSM.16.MT88.4 R44, [R183+0xd800] ;  /* 0x00d80000b72c783b */ /* 0x000ea20000004200 */
[----:B------:R4:W5:Y:S04]  /*30ec0*/  MUFU.EX2 R88, R0 ;  /* 0x0000000000587308 */ /* 0x0009680000000800 */
[C---:B------:R-:W-:Y:S06]  /*30ed0*/  HMMA.16816.F32 R12, R40.reuse, R52, R12 ;  /* 0x00000034280c723c */ /* 0x040fec000000180c */
[C---:B------:R-:W-:Y:S01]  /*30ee0*/  HMMA.16816.F32 R16, R40.reuse, R54, R16 ;  /* 0x000000362810723c */ /* 0x040fe20000001810 */
[----:B------:R-:W3:Y:S05]  /*30ef0*/  LDSM.16.MT88.4 R52, [R181+0xe000] ;  /* 0x00e00000b534783b */ /* 0x000eea0000004200 */
[C---:B-1----:R-:W-:Y:S05]  /*30f00*/  HMMA.16816.F32 R20, R40.reuse, R48, R20 ;  /* 0x000000302814723c */ /* 0x042fea0000001814 */
[----:B----4-:R-:W-:Y:S01]  /*30f10*/  FADD.FTZ R0, R80, R38 ;  /* 0x0000002650007221 */ /* 0x010fe20000010000 */
[C---:B------:R-:W-:Y:S01]  /*30f20*/  HMMA.16816.F32 R24, R40.reuse, R50, R24 ;  /* 0x000000322818723c */ /* 0x040fe20000001818 */
[----:B------:R-:W1:Y:S04]  /*30f30*/  LDSM.16.MT88.4 R48, [R182+0xe000] ;  /* 0x00e00000b630783b */ /* 0x000e680000004200 */
[----:B------:R-:W-:Y:S06]  /*30f40*/  FADD.FTZ R0, R142, R0 ;  /* 0x000000008e007221 */ /* 0x000fec0000010000 */
[----:B------:R-:W-:Y:S01]  /*30f50*/  FADD.FTZ R2, R148, R0 ;  /* 0x0000000094027221 */ /* 0x000fe20000010000 */
[----:B------:R-:W-:Y:S02]  /*30f60*/  FADD.FTZ R0, R69, R68 ;  /* 0x0000004445007221 */ /* 0x000fe40000010000 */
[----:B------:R-:W-:Y:S01]  /*30f70*/  MUFU.EX2 R69, R247 ;  /* 0x000000f700457308 */ /* 0x000fe20000000800 */
[----:B------:R-:W-:Y:S01]  /*30f80*/  FADD.FTZ R38, R78, R2 ;  /* 0x000000024e267221 */ /* 0x000fe20000010000 */
[-CC-:B------:R-:W-:Y:S01]  /*30f90*/  FFMA.FTZ R2, R218, R36.reuse, -R39.reuse ;  /* 0x00000024da027223 */ /* 0x180fe20000010827 */
[C---:B--2---:R-:W-:Y:S03]  /*30fa0*/  HMMA.16816.F32 R28, R40.reuse, R44, R28 ;  /* 0x0000002c281c723c */ /* 0x044fe6000000181c */
[----:B------:R-:W-:Y:S01]  /*30fb0*/  FADD.FTZ R68, R70, R0 ;  /* 0x0000000046447221 */ /* 0x000fe20000010000 */
[--C-:B------:R-:W-:Y:S03]  /*30fc0*/  FFMA.FTZ R0, R217, R36, -R39.reuse ;  /* 0x00000024d9007223 */ /* 0x100fe60000010827 */
[----:B------:R-:W-:Y:S01]  /*30fd0*/  MUFU.EX2 R81, R2 ;  /* 0x0000000200517308 */ /* 0x000fe20000000800 */
[----:B------:R-:W-:Y:S01]  /*30fe0*/  HMMA.16816.F32 R32, R40, R46, R32 ;  /* 0x0000002e2820723c */ /* 0x000fe20000001820 */
[----:B------:R-:W2:Y:S06]  /*30ff0*/  LDSM.16.MT88.4 R44, [R181+0xe800] ;  /* 0x00e80000b52c783b */ /* 0x000eac0000004200 */
[----:B------:R-:W-:Y:S02]  /*31000*/  F2FP.F16.F32.PACK_AB R41, R126, R115 ;  /* 0x000000737e29723e */ /* 0x000fe400000000ff */
[----:B------:R4:W-:Y:S02]  /*31010*/  MUFU.EX2 R82, R0 ;  /* 0x0000000000527308 */ /* 0x0009e40000000800 */
[----:B------:R-:W-:Y:S02]  /*31020*/  F2FP.F16.F32.PACK_AB R43, R141, R133 ;  /* 0x000000858d2b723e */ /* 0x000fe400000000ff */
[----:B------:R-:W-:Y:S02]  /*31030*/  F2FP.F16.F32.PACK_AB R40, R111, R112 ;  /* 0x000000706f28723e */ /* 0x000fe400000000ff */
[----:B------:R-:W-:Y:S04]  /*31040*/  F2FP.F16.F32.PACK_AB R42, R127, R120 ;  /* 0x000000787f2a723e */ /* 0x000fe800000000ff */
[----:B------:R-:W-:Y:S03]  /*31050*/  MUFU.EX2 R78, R242 ;  /* 0x000000f2004e7308 */ /* 0x000fe60000000800 */
[C---:B---3--:R-:W-:Y:S07]  /*31060*/  HMMA.16816.F32 R4, R40.reuse, R52, R4 ;  /* 0x000000342804723c */ /* 0x048fee0000001804 */
[----:B------:R-:W-:Y:S01]  /*31070*/  MUFU.EX2 R70, R246 ;  /* 0x000000f600467308 */ /* 0x000fe20000000800 */
[----:B----4-:R-:W-:Y:S01]  /*31080*/  FADD.FTZ R0, R143, R38 ;  /* 0x000000268f007221 */ /* 0x010fe20000010000 */
[C---:B------:R-:W-:Y:S01]  /*31090*/  HMMA.16816.F32 R8, R40.reuse, R54, R8 ;  /* 0x000000362808723c */ /* 0x040fe20000001808 */
[----:B------:R-:W3:Y:S02]  /*310a0*/  LDSM.16.MT88.4 R52, [R184+0xe800] ;  /* 0x00e80000b834783b */ /* 0x000ee40000004200 */
[----:B------:R-:W-:Y:S03]  /*310b0*/  FADD.FTZ R2, R149, R0 ;  /* 0x0000000095027221 */ /* 0x000fe60000010000 */
[C---:B------:R-:W-:Y:S05]  /*310c0*/  HMMA.16816.F32 R12, R40.reuse, R56, R12 ;  /* 0x00000038280c723c */ /* 0x040fea000000180c */
[----:B------:R-:W-:Y:S01]  /*310d0*/  FADD.FTZ R2, R150, R2 ;  /* 0x0000000296027221 */ /* 0x000fe20000010000 */
[C---:B------:R-:W-:Y:S01]  /*310e0*/  HMMA.16816.F32 R16, R40.reuse, R58, R16 ;  /* 0x0000003a2810723c */ /* 0x040fe20000001810 */
[----:B------:R-:W4:Y:S04]  /*310f0*/  LDSM.16.MT88.4 R56, [R182+0xe800] ;  /* 0x00e80000b638783b */ /* 0x000f280000004200 */
[-CC-:B------:R-:W-:Y:S01]  /*31100*/  FFMA.FTZ R0, R219, R36.reuse, -R39.reuse ;  /* 0x00000024db007223 */ /* 0x180fe20000010827 */
[C---:B-1----:R-:W-:Y:S03]  /*31110*/  HMMA.16816.F32 R20, R40.reuse, R48, R20 ;  /* 0x000000302814723c */ /* 0x042fe60000001814 */
[----:B------:R-:W-:Y:S01]  /*31120*/  LDSM.16.MT88.4 R148, [R182+0x11800] ;  /* 0x01180000b694783b */ /* 0x000fe20000004200 */
[----:B------:R1:W-:Y:S01]  /*31130*/  MUFU.EX2 R80, R0 ;  /* 0x0000000000507308 */ /* 0x0003e20000000800 */
[----:B------:R-:W-:Y:S01]  /*31140*/  FADD.FTZ R38, R79, R2 ;  /* 0x000000024f267221 */ /* 0x000fe20000010000 */
[C---:B------:R-:W-:Y:S05]  /*31150*/  HMMA.16816.F32 R24, R40.reuse, R50, R24 ;  /* 0x000000322818723c */ /* 0x040fea0000001818 */
[----:B------:R-:W5:Y:S01]  /*31160*/  LDSM.16.MT88.4 R48, [R183+0xe800] ;  /* 0x00e80000b730783b */ /* 0x000f620000004200 */
[C---:B------:R-:W-:Y:S05]  /*31170*/  HMMA.16816.F32 R28, R40.reuse, R60, R28 ;  /* 0x0000003c281c723c */ /* 0x040fea000000181c */
[--C-:B------:R-:W-:Y:S01]  /*31180*/  FFMA.FTZ R2, R220, R36, -R39.reuse ;  /* 0x00000024dc027223 */ /* 0x100fe20000010827 */
[----:B------:R-:W-:Y:S01]  /*31190*/  HMMA.16816.F32 R32, R40, R62, R32 ;  /* 0x0000003e2820723c */ /* 0x000fe20000001820 */
[----:B------:R-:W5:Y:S02]  /*311a0*/  LDSM.16.MT88.4 R60, [R181+0xf000] ;  /* 0x00f00000b53c783b */ /* 0x000f640000004200 */
[----:B------:R5:W5:Y:S02]  /*311b0*/  MUFU.EX2 R79, R2 ;  /* 0x00000002004f7308 */ /* 0x000b640000000800 */
[----:B-1----:R-:W-:Y:S02]  /*311c0*/  FADD.FTZ R0, R71, R68 ;  /* 0x0000004447007221 */ /* 0x002fe40000010000 */
[----:B------:R-:W-:Y:S04]  /*311d0*/  F2FP.F16.F32.PACK_AB R41, R138, R129 ;  /* 0x000000818a29723e */ /* 0x000fe800000000ff */
[----:B------:R-:W-:Y:S02]  /*311e0*/  F2FP.F16.F32.PACK_AB R43, R147, R140 ;  /* 0x0000008c932b723e */ /* 0x000fe400000000ff */
[----:B------:R-:W-:Y:S02]  /*311f0*/  F2FP.F16.F32.PACK_AB R40, R117, R110 ;  /* 0x0000006e7528723e */ /* 0x000fe400000000ff */
[----:B------:R-:W-:Y:S07]  /*31200*/  F2FP.F16.F32.PACK_AB R42, R130, R123 ;  /* 0x0000007b822a723e */ /* 0x000fee00000000ff */
[C---:B--2---:R-:W-:Y:S06]  /*31210*/  HMMA.16816.F32 R4, R40.reuse, R44, R4 ;  /* 0x0000002c2804723c */ /* 0x044fec0000001804 */
[C---:B------:R-:W-:Y:S01]  /*31220*/  HMMA.16816.F32 R8, R40.reuse, R46, R8 ;  /* 0x0000002e2808723c */ /* 0x040fe20000001808 */
[----:B------:R-:W1:Y:S05]  /*31230*/  LDSM.16.MT88.4 R44, [R184+0xf000] ;  /* 0x00f00000b82c783b */ /* 0x000e6a0000004200 */
[C---:B---3--:R-:W-:Y:S06]  /*31240*/  HMMA.16816.F32 R12, R40.reuse, R52, R12 ;  /* 0x00000034280c723c */ /* 0x048fec000000180c */
[C---:B------:R-:W-:Y:S01]  /*31250*/  HMMA.16816.F32 R16, R40.reuse, R54, R16 ;  /* 0x000000362810723c */ /* 0x040fe20000001810 */
[----:B------:R-:W2:Y:S05]  /*31260*/  LDSM.16.MT88.4 R52, [R182+0xf000] ;  /* 0x00f00000b634783b */ /* 0x000eaa0000004200 */
[C---:B----4-:R-:W-:Y:S06]  /*31270*/  HMMA.16816.F32 R20, R40.reuse, R56, R20 ;  /* 0x000000382814723c */ /* 0x050fec0000001814 */
[C---:B------:R-:W-:Y:S01]  /*31280*/  HMMA.16816.F32 R24, R40.reuse, R58, R24 ;  /* 0x0000003a2818723c */ /* 0x040fe20000001818 */
[----:B------:R-:W-:Y:S05]  /*31290*/  LDSM.16.MT88.4 R56, [R181+0xf800] ;  /* 0x00f80000b538783b */ /* 0x000fea0000004200 */
[C---:B-----5:R-:W-:Y:S06]  /*312a0*/  HMMA.16816.F32 R28, R40.reuse, R48, R28 ;  /* 0x00000030281c723c */ /* 0x060fec000000181c */
[----:B------:R-:W-:Y:S01]  /*312b0*/  HMMA.16816.F32 R32, R40, R50, R32 ;  /* 0x000000322820723c */ /* 0x000fe20000001820 */
[----:B------:R-:W3:Y:S06]  /*312c0*/  LDSM.16.MT88.4 R48, [R183+0xf000] ;  /* 0x00f00000b730783b */ /* 0x000eec0000004200 */
[----:B------:R-:W-:Y:S04]  /*312d0*/  F2FP.F16.F32.PACK_AB R41, R145, R137 ;  /* 0x000000899129723e */ /* 0x000fe800000000ff */
[----:B------:R-:W-:Y:S02]  /*312e0*/  F2FP.F16.F32.PACK_AB R43, R144, R146 ;  /* 0x00000092902b723e */ /* 0x000fe400000000ff */
[----:B------:R-:W-:Y:S02]  /*312f0*/  F2FP.F16.F32.PACK_AB R40, R119, R116 ;  /* 0x000000747728723e */ /* 0x000fe400000000ff */
[----:B------:R-:W-:Y:S07]  /*31300*/  F2FP.F16.F32.PACK_AB R42, R107, R122 ;  /* 0x0000007a6b2a723e */ /* 0x000fee00000000ff */
[C---:B------:R-:W-:Y:S06]  /*31310*/  HMMA.16816.F32 R4, R40.reuse, R60, R4 ;  /* 0x0000003c2804723c */ /* 0x040fec0000001804 */
[C---:B------:R-:W-:Y:S01]  /*31320*/  HMMA.16816.F32 R8, R40.reuse, R62, R8 ;  /* 0x0000003e2808723c */ /* 0x040fe20000001808 */
[----:B------:R-:W4:Y:S05]  /*31330*/  LDSM.16.MT88.4 R60, [R184+0xf800] ;  /* 0x00f80000b83c783b */ /* 0x000f2a0000004200 */
[C---:B-1----:R-:W-:Y:S06]  /*31340*/  HMMA.16816.F32 R12, R40.reuse, R44, R12 ;  /* 0x0000002c280c723c */ /* 0x042fec000000180c */
[C---:B------:R-:W-:Y:S05]  /*31350*/  HMMA.16816.F32 R16, R40.reuse, R46, R16 ;  /* 0x0000002e2810723c */ /* 0x040fea0000001810 */
[----:B------:R-:W-:Y:S01]  /*31360*/  F2FP.F16.F32.PACK_AB R45, R109, R114 ;  /* 0x000000726d2d723e */ /* 0x000fe200000000ff */
[C---:B--2---:R-:W-:Y:S05]  /*31370*/  HMMA.16816.F32 R20, R40.reuse, R52, R20 ;  /* 0x000000342814723c */ /* 0x044fea0000001814 */
[----:B------:R-:W-:Y:S01]  /*31380*/  F2FP.F16.F32.PACK_AB R47, R103, R101 ;  /* 0x00000065672f723e */ /* 0x000fe200000000ff */
[C---:B------:R-:W-:Y:S01]  /*31390*/  HMMA.16816.F32 R24, R40.reuse, R54, R24 ;  /* 0x000000362818723c */ /* 0x040fe20000001818 */
[----:B------:R-:W1:Y:S04]  /*313a0*/  LDSM.16.MT88.4 R52, [R183+0xf800] ;  /* 0x00f80000b734783b */ /* 0x000e680000004200 */
[----:B------:R-:W-:Y:S01]  /*313b0*/  F2FP.F16.F32.PACK_AB R44, R95, R98 ;  /* 0x000000625f2c723e */ /* 0x000fe200000000ff */
[C---:B---3--:R-:W-:Y:S05]  /*313c0*/  HMMA.16816.F32 R28, R40.reuse, R48, R28 ;  /* 0x00000030281c723c */ /* 0x048fea000000181c */
[----:B------:R-:W-:Y:S01]  /*313d0*/  F2FP.F16.F32.PACK_AB R46, R96, R97 ;  /* 0x00000061602e723e */ /* 0x000fe200000000ff */
[----:B------:R-:W-:Y:S01]  /*313e0*/  HMMA.16816.F32 R32, R40, R50, R32 ;  /* 0x000000322820723c */ /* 0x000fe20000001820 */
[----:B------:R-:W2:Y:S05]  /*313f0*/  LDSM.16.MT88.4 R48, [R181+0x10000] ;  /* 0x01000000b530783b */ /* 0x000eaa0000004200 */
        /* <DEDUP_REMOVED lines=11> */
[C---:B------:R-:W-:Y:S05]  /*314b0*/  HMMA.16816.F32 R24, R44.reuse, R66, R24 ;  /* 0x000000422c18723c */ /* 0x040fea0000001818 */
[----:B------:R-:W-:Y:S01]  /*314c0*/  FADD.FTZ R64, R72, R0 ;  /* 0x0000000048407221 */ /* 0x000fe20000010000 */
[C---:B-1----:R-:W-:Y:S05]  /*314d0*/  HMMA.16816.F32 R28, R44.reuse, R52, R28 ;  /* 0x000000342c1c723c */ /* 0x042fea000000181c */
[----:B------:R-:W-:Y:S01]  /*314e0*/  FADD.FTZ R0, R121, R38 ;  /* 0x0000002679007221 */ /* 0x000fe20000010000 */
[----:B------:R-:W-:Y:S01]  /*314f0*/  HMMA.16816.F32 R32, R44, R54, R32 ;  /* 0x000000362c20723c */ /* 0x000fe20000001820 */
[----:B------:R-:W1:Y:S04]  /*31500*/  LDSM.16.MT88.4 R44, [R183+0x10000] ;  /* 0x01000000b72c783b */ /* 0x000e680000004200 */
[----:B------:R-:W-:Y:S01]  /*31510*/  FADD.FTZ R0, R131, R0 ;  /* 0x0000000083007221 */ /* 0x000fe20000010000 */
[C---:B--2---:R-:W-:Y:S03]  /*31520*/  HMMA.16816.F32 R4, R40.reuse, R48, R4 ;  /* 0x000000302804723c */ /* 0x044fe60000001804 */
[----:B------:R-:W2:Y:S02]  /*31530*/  LDSM.16.MT88.4 R52, [R181+0x10800] ;  /* 0x01080000b534783b */ /* 0x000ea40000004200 */
[----:B------:R-:W-:Y:S01]  /*31540*/  FADD.FTZ R0, R136, R0 ;  /* 0x0000000088007221 */ /* 0x000fe20000010000 */
[C---:B------:R-:W-:Y:S05]  /*31550*/  HMMA.16816.F32 R8, R40.reuse, R50, R8 ;  /* 0x000000322808723c */ /* 0x040fea0000001808 */
[-CC-:B------:R-:W-:Y:S01]  /*31560*/  FFMA.FTZ R48, R222, R36.reuse, -R39.reuse ;  /* 0x00000024de307223 */ /* 0x180fe20000010827 */
[C---:B---3--:R-:W-:Y:S05]  /*31570*/  HMMA.16816.F32 R12, R40.reuse, R56, R12 ;  /* 0x00000038280c723c */ /* 0x048fea000000180c */
[----:B------:R-:W-:Y:S01]  /*31580*/  FADD.FTZ R0, R74, R0 ;  /* 0x000000004a007221 */ /* 0x000fe20000010000 */
[C---:B------:R-:W-:Y:S01]  /*31590*/  HMMA.16816.F32 R16, R40.reuse, R58, R16 ;  /* 0x0000003a2810723c */ /* 0x040fe20000001810 */
[----:B------:R3:W-:Y:S01]  /*315a0*/  MUFU.EX2 R74, R48 ;  /* 0x00000030004a7308 */ /* 0x0007e20000000800 */
[----:B------:R-:W5:Y:S03]  /*315b0*/  LDSM.16.MT88.4 R56, [R184+0x10800] ;  /* 0x01080000b838783b */ /* 0x000f660000004200 */
[----:B------:R-:W-:Y:S01]  /*315c0*/  FADD.FTZ R2, R75, R0 ;  /* 0x000000004b027221 */ /* 0x000fe20000010000 */
[C---:B----4-:R-:W-:Y:S05]  /*315d0*/  HMMA.16816.F32 R20, R40.reuse, R60, R20 ;  /* 0x0000003c2814723c */ /* 0x050fea0000001814 */
[----:B------:R-:W4:Y:S01]  /*315e0*/  MUFU.EX2 R75, R245 ;  /* 0x000000f5004b7308 */ /* 0x000f220000000800 */
[----:B------:R-:W-:Y:S01]  /*315f0*/  FADD.FTZ R0, R118, R64 ;  /* 0x0000004076007221 */ /* 0x000fe20000010000 */
[C---:B------:R-:W-:Y:S01]  /*31600*/  HMMA.16816.F32 R24, R40.reuse, R62, R24 ;  /* 0x0000003e2818723c */ /* 0x040fe20000001818 */
[----:B------:R-:W5:Y:S03]  /*31610*/  LDSM.16.MT88.4 R60, [R182+0x10800] ;  /* 0x01080000b63c783b */ /* 0x000f660000004200 */
[----:B------:R-:W-:Y:S02]  /*31620*/  FADD.FTZ R38, R104, R2 ;  /* 0x0000000268267221 */ /* 0x000fe40000010000 */
[C---:B-1----:R-:W-:Y:S03]  /*31630*/  HMMA.16816.F32 R28, R40.reuse, R44, R28 ;  /* 0x0000002c281c723c */ /* 0x042fe6000000181c */
[----:B------:R-:W1:Y:S02]  /*31640*/  LDSM.16.MT88.4 R64, [R183+0x10800] ;  /* 0x01080000b740783b */ /* 0x000e640000004200 */
[----:B------:R-:W-:Y:S01]  /*31650*/  FADD.FTZ R2, R125, R0 ;  /* 0x000000007d027221 */ /* 0x000fe20000010000 */
[----:B------:R-:W-:Y:S05]  /*31660*/  HMMA.16816.F32 R32, R40, R46, R32 ;  /* 0x0000002e2820723c */ /* 0x000fea0000001820 */
[--C-:B---3--:R-:W-:Y:S01]  /*31670*/  FFMA.FTZ R48, R224, R36, -R39.reuse ;  /* 0x00000024e0307223 */ /* 0x108fe20000010827 */
[----:B------:R-:W-:Y:S01]  /*31680*/  FADD.FTZ R2, R73, R2 ;  /* 0x0000000249027221 */ /* 0x000fe20000010000 */
[----:B------:R-:W-:Y:S01]  /*31690*/  FADD.FTZ R0, R113, R38 ;  /* 0x0000002671007221 */ /* 0x000fe20000010000 */
[----:B------:R-:W-:Y:S01]  /*316a0*/  F2FP.F16.F32.PACK_AB R49, R85, R86 ;  /* 0x000000565531723e */ /* 0x000fe200000000ff */
[----:B------:R3:W1:Y:S01]  /*316b0*/  MUFU.EX2 R73, R48 ;  /* 0x0000003000497308 */ /* 0x0006620000000800 */
[----:B------:R-:W1:Y:S01]  /*316c0*/  LDSM.16.MT88.4 R44, [R181+0x11000] ;  /* 0x01100000b52c783b */ /* 0x000e620000004200 */
[----:B------:R-:W-:Y:S01]  /*316d0*/  FADD.FTZ R38, R99, R0 ;  /* 0x0000000063267221 */ /* 0x000fe20000010000 */
[----:B------:R-:W-:Y:S01]  /*316e0*/  FADD.FTZ R0, R102, R2 ;  /* 0x0000000266007221 */ /* 0x000fe20000010000 */
[--C-:B------:R-:W-:Y:S01]  /*316f0*/  FFMA.FTZ R2, R225, R36, -R39.reuse ;  /* 0x00000024e1027223 */ /* 0x100fe20000010827 */
[----:B------:R-:W-:Y:S01]  /*31700*/  F2FP.F16.F32.PACK_AB R51, R83, R84 ;  /* 0x000000545333723e */ /* 0x000fe200000000ff */
[----:B------:R-:W-:Y:S01]  /*31710*/  FADD.FTZ R38, R100, R38 ;  /* 0x0000002664267221 */ /* 0x000fe20000010000 */
[----:B------:R-:W-:Y:S03]  /*31720*/  F2FP.F16.F32.PACK_AB R50, R79, R80 ;  /* 0x000000504f32723e */ /* 0x000fe600000000ff */
[----:B------:R5:W-:Y:S01]  /*31730*/  MUFU.EX2 R72, R2 ;  /* 0x0000000200487308 */ /* 0x000be20000000800 */
[----:B------:R-:W-:Y:S01]  /*31740*/  FADD.FTZ R68, R105, R0 ;  /* 0x0000000069447221 */ /* 0x000fe20000010000 */
[----:B------:R-:W-:Y:S01]  /*31750*/  FADD.FTZ R0, R106, R38 ;  /* 0x000000266a007221 */ /* 0x000fe20000010000 */
[--C-:B------:R-:W-:Y:S01]  /*31760*/  FFMA.FTZ R38, R228, R36, -R39.reuse ;  /* 0x00000024e4267223 */ /* 0x100fe20000010827 */
[----:B------:R-:W-:Y:S02]  /*31770*/  F2FP.F16.F32.PACK_AB R41, R77, R78 ;  /* 0x0000004e4d29723e */ /* 0x000fe400000000ff */
[----:B------:R-:W-:Y:S01]  /*31780*/  FADD.FTZ R40, R108, R0 ;  /* 0x000000006c287221 */ /* 0x000fe20000010000 */
[----:B----4-:R-:W-:Y:S03]  /*31790*/  F2FP.F16.F32.PACK_AB R43, R75, R76 ;  /* 0x0000004c4b2b723e */ /* 0x010fe600000000ff */
[----:B------:R-:W4:Y:S01]  /*317a0*/  MUFU.EX2 R71, R38 ;  /* 0x0000002600477308 */ /* 0x000f220000000800 */
[----:B---3--:R-:W-:Y:S02]  /*317b0*/  F2FP.F16.F32.PACK_AB R48, R81, R82 ;  /* 0x000000525130723e */ /* 0x008fe400000000ff */
[-C--:B------:R-:W-:Y:S05]  /*317c0*/  MOV R108, R3.reuse ;  /* 0x00000003006c7202 */ /* 0x080fea0000000f00 */
[C---:B--2---:R-:W-:Y:S05]  /*317d0*/  HMMA.16816.F32 R4, R48.reuse, R52, R4 ;  /* 0x000000343004723c */ /* 0x044fea0000001804 */
[----:B-----5:R-:W-:Y:S01]  /*317e0*/  FADD.FTZ R2, R124, R68 ;  /* 0x000000447c027221 */ /* 0x020fe20000010000 */
[C---:B------:R-:W-:Y:S01]  /*317f0*/  HMMA.16816.F32 R8, R48.reuse, R54, R8 ;  /* 0x000000363008723c */ /* 0x040fe20000001808 */
[----:B------:R-:W2:Y:S01]  /*31800*/  LDSM.16.MT88.4 R52, [R184+0x11000] ;  /* 0x01100000b834783b */ /* 0x000ea20000004200 */
[----:B------:R-:W-:Y:S03]  /*31810*/  MUFU.EX2 R68, R248 ;  /* 0x000000f800447308 */ /* 0x000fe60000000800 */
[----:B------:R-:W-:Y:S01]  /*31820*/  FADD.FTZ R0, R115, R2 ;  /* 0x0000000273007221 */ /* 0x000fe20000010000 */
[C---:B------:R-:W-:Y:S05]  /*31830*/  HMMA.16816.F32 R12, R48.reuse, R56, R12 ;  /* 0x00000038300c723c */ /* 0x040fea000000180c */
[----:B------:R-:W-:Y:S01]  /*31840*/  FADD.FTZ R2, R112, R40 ;  /* 0x0000002870027221 */ /* 0x000fe20000010000 */
[C---:B------:R-:W-:Y:S01]  /*31850*/  HMMA.16816.F32 R16, R48.reuse, R58, R16 ;  /* 0x0000003a3010723c */ /* 0x040fe20000001810 */
[----:B------:R-:W3:Y:S04]  /*31860*/  LDSM.16.MT88.4 R56, [R182+0x11000] ;  /* 0x01100000b638783b */ /* 0x000ee80000004200 */
[----:B------:R-:W-:Y:S01]  /*31870*/  FADD.FTZ R0, R126, R0 ;  /* 0x000000007e007221 */ /* 0x000fe20000010000 */
[C---:B------:R-:W-:Y:S01]  /*31880*/  HMMA.16816.F32 R20, R48.reuse, R60, R20 ;  /* 0x0000003c3014723c */ /* 0x040fe20000001814 */
[----:B------:R5:W3:Y:S04]  /*31890*/  MUFU.EX2 R61, R166 ;  /* 0x000000a6003d7308 */ /* 0x000ae80000000800 */
[----:B------:R-:W-:Y:S01]  /*318a0*/  FADD.FTZ R2, R111, R2 ;  /* 0x000000026f027221 */ /* 0x000fe20000010000 */
[C---:B------:R-:W-:Y:S05]  /*318b0*/  HMMA.16816.F32 R24, R48.reuse, R62, R24 ;  /* 0x0000003e3018723c */ /* 0x040fea0000001818 */
[----:B------:R-:W-:Y:S01]  /*318c0*/  FADD.FTZ R0, R133, R0 ;  /* 0x0000000085007221 */ /* 0x000fe20000010000 */
[C---:B-1----:R-:W-:Y:S05]  /*318d0*/  HMMA.16816.F32 R28, R48.reuse, R64, R28 ;  /* 0x00000040301c723c */ /* 0x042fea000000181c */
[----:B------:R-:W-:Y:S01]  /*318e0*/  FADD.FTZ R2, R120, R2 ;  /* 0x0000000278027221 */ /* 0x000fe20000010000 */
[----:B------:R-:W-:Y:S01]  /*318f0*/  HMMA.16816.F32 R32, R48, R66, R32 ;  /* 0x000000423020723c */ /* 0x000fe20000001820 */
[----:B------:R-:W1:Y:S04]  /*31900*/  LDSM.16.MT88.4 R48, [R183+0x11000] ;  /* 0x01100000b730783b */ /* 0x000e680000004200 */
[----:B------:R-:W-:Y:S01]  /*31910*/  FADD.FTZ R0, R141, R0 ;  /* 0x000000008d007221 */ /* 0x000fe20000010000 */
[----:B------:R-:W-:Y:S01]  /*31920*/  FADD.FTZ R2, R127, R2 ;  /* 0x000000027f027221 */ /* 0x000fe20000010000 */
[----:B------:R-:W-:Y:S01]  /*31930*/  F2FP.F16.F32.PACK_AB R40, R73, R74 ;  /* 0x0000004a4928723e */ /* 0x000fe200000000ff */
[--C-:B------:R-:W-:Y:S01]  /*31940*/  FFMA.FTZ R60, R230, R36, -R39.reuse ;  /* 0x00000024e63c7223 */ /* 0x100fe20000010827 */
[----:B-----5:R-:W5:Y:S02]  /*31950*/  LDSM.16.MT88.4 R164, [R181+0x11800] ;  /* 0x01180000b5a4783b */ /* 0x020f640000004200 */
[----:B------:R-:W-:Y:S01]  /*31960*/  FADD.FTZ R0, R129, R0 ;  /* 0x0000000081007221 */ /* 0x000fe20000010000 */
[----:B------:R-:W-:Y:S01]  /*31970*/  FADD.FTZ R2, R110, R2 ;  /* 0x000000026e027221 */ /* 0x000fe20000010000 */
[----:B----4-:R-:W-:Y:S01]  /*31980*/  F2FP.F16.F32.PACK_AB R42, R71, R72 ;  /* 0x00000048472a723e */ /* 0x010fe200000000ff */
[----:B------:R-:W-:Y:S01]  /*31990*/  MUFU.EX2 R60, R60 ;  /* 0x0000003c003c7308 */ /* 0x000fe20000000800 */
[----:B------:R-:W-:Y:S01]  /*319a0*/  FADD.FTZ R0, R138, R0 ;  /* 0x000000008a007221 */ /* 0x000fe20000010000 */
[----:B------:R-:W-:Y:S01]  /*319b0*/  FADD.FTZ R2, R117, R2 ;  /* 0x0000000275027221 */ /* 0x000fe20000010000 */
[----:B------:R-:W-:Y:S02]  /*319c0*/  F2FP.F16.F32.PACK_AB R141, R69, R70 ;  /* 0x00000046458d723e */ /* 0x000fe400000000ff */
[----:B------:R-:W-:Y:S01]  /*319d0*/  FADD.FTZ R38, R140, R0 ;  /* 0x000000008c267221 */ /* 0x000fe20000010000 */
[C---:B------:R-:W-:Y:S05]  /*319e0*/  HMMA.16816.F32 R4, R40.reuse, R44, R4 ;  /* 0x0000002c2804723c */ /* 0x040fea0000001804 */
[----:B------:R-:W-:Y:S01]  /*319f0*/  FADD.FTZ R0, R123, R2 ;  /* 0x000000027b007221 */ /* 0x000fe20000010000 */
[C---:B------:R-:W-:Y:S05]  /*31a00*/  HMMA.16816.F32 R8, R40.reuse, R46, R8 ;  /* 0x0000002e2808723c */ /* 0x040fea0000001808 */
[----:B------:R-:W-:Y:S01]  /*31a10*/  FADD.FTZ R2, R147, R38 ;  /* 0x0000002693027221 */ /* 0x000fe20000010000 */
[C---:B--2---:R-:W-:Y:S05]  /*31a20*/  HMMA.16816.F32 R12, R40.reuse, R52, R12 ;  /* 0x00000034280c723c */ /* 0x044fea000000180c */
[----:B------:R-:W-:Y:S01]  /*31a30*/  FADD.FTZ R38, R130, R0 ;  /* 0x0000000082267221 */ /* 0x000fe20000010000 */
[C---:B------:R-:W-:Y:S05]  /*31a40*/  HMMA.16816.F32 R16, R40.reuse, R54, R16 ;  /* 0x000000362810723c */ /* 0x040fea0000001810 */
[----:B------:R-:W-:Y:S01]  /*31a50*/  FADD.FTZ R0, R137, R2 ;  /* 0x0000000289007221 */ /* 0x000fe20000010000 */
[C---:B---3--:R-:W-:Y:S05]  /*31a60*/  HMMA.16816.F32 R20, R40.reuse, R56, R20 ;  /* 0x000000382814723c */ /* 0x048fea0000001814 */
[----:B------:R-:W-:Y:S01]  /*31a70*/  FADD.FTZ R2, R116, R38 ;  /* 0x0000002674027221 */ /* 0x000fe20000010000 */
[C---:B------:R-:W-:Y:S05]  /*31a80*/  HMMA.16816.F32 R24, R40.reuse, R58, R24 ;  /* 0x0000003a2818723c */ /* 0x040fea0000001818 */
[--C-:B------:R-:W-:Y:S01]  /*31a90*/  FFMA.FTZ R38, R231, R36, -R39.reuse ;  /* 0x00000024e7267223 */ /* 0x100fe20000010827 */
[C---:B-1----:R-:W-:Y:S03]  /*31aa0*/  HMMA.16816.F32 R28, R40.reuse, R48, R28 ;  /* 0x00000030281c723c */ /* 0x042fe6000000181c */
[----:B------:R1:W2:Y:S02]  /*31ab0*/  MUFU.EX2 R45, R38 ;  /* 0x00000026002d7308 */ /* 0x0002a40000000800 */
[----:B------:R-:W-:Y:S01]  /*31ac0*/  FADD.FTZ R0, R145, R0 ;  /* 0x0000000091007221 */ /* 0x000fe20000010000 */
[----:B------:R-:W-:Y:S01]  /*31ad0*/  HMMA.16816.F32 R32, R40, R50, R32 ;  /* 0x000000322820723c */ /* 0x000fe20000001820 */
[----:B------:R-:W3:Y:S04]  /*31ae0*/  LDSM.16.MT88.4 R40, [R183+0x11800] ;  /* 0x01180000b728783b */ /* 0x000ee80000004200 */
[----:B------:R-:W-:Y:S01]  /*31af0*/  FADD.FTZ R2, R119, R2 ;  /* 0x0000000277027221 */ /* 0x000fe20000010000 */
[----:B------:R-:W-:Y:S02]  /*31b00*/  F2FP.F16.F32.PACK_AB R143, R61, R68 ;  /* 0x000000443d8f723e */ /* 0x000fe400000000ff */
[----:B------:R-:W-:Y:S03]  /*31b10*/  MOV R133, R3 ;  /* 0x0000000300857202 */ /* 0x000fe60000000f00 */
[----:B------:R-:W-:Y:S01]  /*31b20*/  FADD.FTZ R2, R122, R2 ;  /* 0x000000027a027221 */ /* 0x000fe20000010000 */
[----:B------:R-:W-:Y:S01]  /*31b30*/  MOV R138, R37 ;  /* 0x00000025008a7202 */ /* 0x000fe20000000f00 */
[----:B-1----:R-:W-:Y:S01]  /*31b40*/  FADD.FTZ R38, R146, R0 ;  /* 0x0000000092267221 */ /* 0x002fe20000010000 */
[-CC-:B------:R-:W-:Y:S01]  /*31b50*/  FFMA.FTZ R0, R128, R36.reuse, -R39.reuse ;  /* 0x0000002480007223 */ /* 0x180fe20000010827 */
[----:B------:R-:W-:Y:S01]  /*31b60*/  FFMA.FTZ R39, R233, R36, -R39 ;  /* 0x00000024e9277223 */ /* 0x000fe20000010827 */
[----:B--2---:R-:W-:Y:S01]  /*31b70*/  F2FP.F16.F32.PACK_AB R140, R45, R60 ;  /* 0x0000003c2d8c723e */ /* 0x004fe200000000ff */
[----:B------:R-:W-:Y:S01]  /*31b80*/  FADD.FTZ R38, R144, R38 ;  /* 0x0000002690267221 */ /* 0x000fe20000010000 */
[----:B------:R1:W-:Y:S10]  /*31b90*/  MUFU.EX2 R44, R0 ;  /* 0x00000000002c7308 */ /* 0x0003f40000000800 */
[----:B------:R-:W2:Y:S01]  /*31ba0*/  MUFU.EX2 R39, R39 ;  /* 0x0000002700277308 */ /* 0x000ea20000000800 */
[----:B-1----:R-:W-:Y:S01]  /*31bb0*/  FADD.FTZ R0, R107, R2 ;  /* 0x000000026b007221 */ /* 0x002fe20000010000 */
        /* <DEDUP_REMOVED lines=9> */
[C---:B-----5:R-:W-:Y:S05]  /*31c50*/  HMMA.16816.F32 R168, R140.reuse, R164, R4 ;  /* 0x000000a48ca8723c */ /* 0x060fea0000001804 */
        /* <DEDUP_REMOVED lines=9> */
[----:B------:R-:W-:Y:S02]  /*31cf0*/  FADD.FTZ R0, R92, R2 ;  /* 0x000000025c007221 */ /* 0x000fe40000010000 */
        /* <DEDUP_REMOVED lines=29> */
[----:B------:R-:W-:Y:S03]  /*31ed0*/  MOV R0, R227 ;  /* 0x000000e300007202 */ /* 0x000fe60000000f00 */
[----:B------:R1:W-:Y:S04]  /*31ee0*/  STL [R1+0x18], R4 ;  /* 0x0000180401007387 */ /* 0x0003e80000100800 */
[----:B------:R1:W-:Y:S04]  /*31ef0*/  STL [R1+0x1c], R2 ;  /* 0x00001c0201007387 */ /* 0x0003e80000100800 */
[----:B------:R1:W-:Y:S01]  /*31f00*/  STL [R1+0x14], R0 ;  /* 0x0000140001007387 */ /* 0x0003e20000100800 */
[----:B------:R-:W-:Y:S05]  /*31f10*/  @P0 BRA `(.L_x_3463) ;  /* 0xffffff7800b00947 */ /* 0x000fea000383ffff */
.L_x_3454:
        /* <DEDUP_REMOVED lines=16> */
.L_x_3480:
        /* <DEDUP_REMOVED lines=153> */
.L_x_3466:
        /* <DEDUP_REMOVED lines=8> */
.L_x_3467:
[----:B------:R-:W-:Y:S05]  /*32a30*/  BSYNC B0 ;  /* 0x0000000000007941 */ /* 0x000fea0003800000 */
.L_x_3465:
        /* <DEDUP_REMOVED lines=48> */
.L_x_3469:
[----:B------:R-:W-:Y:S05]  /*32d40*/  BSYNC B0 ;  /* 0x0000000000007941 */ /* 0x000fea0003800000 */
.L_x_3468:
        /* <DEDUP_REMOVED lines=41> */
.L_x_3471:
[----:B------:R-:W-:Y:S05]  /*32fe0*/  BSYNC B0 ;  /* 0x0000000000007941 */ /* 0x000fea0003800000 */
.L_x_3470:
        /* <DEDUP_REMOVED lines=15> */
.L_x_3473:
[----:B------:R-:W-:Y:S05]  /*330e0*/  BSYNC B0 ;  /* 0x0000000000007941 */ /* 0x000fea0003800000 */
.L_x_3472:
        /* <DEDUP_REMOVED lines=15> */
.L_x_3475:
[----:B------:R-:W-:Y:S05]  /*331e0*/  BSYNC B0 ;  /* 0x0000000000007941 */ /* 0x000fea0003800000 */
.L_x_3474:
[----:B-123--:R-:W-:Y:S02]  /*331f0*/  MOV R10, 0x50 ;  /* 0x00000050000a7802 */ /* 0x00efe40000000f00 */
[----:B------:R-:W-:-:S03]  /*33200*/  MOV R9, 0x0 ;  /* 0x0000000000097802 */ /* 0x000fc60000000f00 */
[----:B------:R-:W-:-:S04]  /*33210*/  IMAD.MOV.U32 R8, RZ, RZ, R10 ;  /* 0x000000ffff087224 */ /* 0x000fc800078e000a */
[----:B----4-:R-:W-:Y:S05]  /*33220*/  @P1 RET.REL.NODEC R8 `(_ZN5flash24flash_fwd_splitkv_kernelI23Flash_fwd_kernel_traitsILi64ELi64ELi256ELi4ELb0ELb0EN7cutlass6half_tE19Flash_kernel_traitsILi64ELi64ELi256ELi4ES3_EELb1ELb0ELb1ELb0ELb0ELb1ELb0ELb1EEEvNS_16Flash_fwd_paramsE) ;  /* 0xfffffccc08741950 */ /* 0x010fea0003c3ffff */
        /* <DEDUP_REMOVED lines=14> */
[----:B------:R-:W-:Y:S05]  /*33310*/  RET.REL.NODEC R2 `(_ZN5flash24flash_fwd_splitkv_kernelI23Flash_fwd_kernel_traitsILi64ELi64ELi256ELi4ELb0ELb0EN7cutlass6half_tE19Flash_kernel_traitsILi64ELi64ELi256ELi4ES3_EELb1ELb0ELb1ELb0ELb0ELb1ELb0ELb1EEEvNS_16Flash_fwd_paramsE) ;  /* 0xfffffccc02387950 */ /* 0x000fea0003c3ffff */
.L_x_3464:
[----:B-1----:R-:W-:Y:S01]  /*33320*/  IMAD.MOV.U32 R0, RZ, RZ, 0x2 ;  /* 0x00000002ff007424 */ /* 0x002fe200078e00ff */
[----:B-----5:R-:W-:Y:S01]  /*33330*/  MOV R2, R8 ;  /* 0x0000000800027202 */ /* 0x020fe20000000f00 */
[----:B------:R-:W-:Y:S01]  /*33340*/  IMAD.MOV.U32 R4, RZ, RZ, -0x1 ;  /* 0xffffffffff047424 */ /* 0x000fe200078e00ff */
[----:B------:R-:W-:-:S07]  /*33350*/  MOV R3, 0x1f ;  /* 0x0000001f00037802 */ /* 0x000fce0000000f00 */
[----:B--2---:R-:W-:Y:S05]  /*33360*/  WARPSYNC.COLLECTIVE R4, `(.L_x_3476) ;  /* 0x0000000004087348 */ /* 0x004fea0003c00000 */
[----:B------:R1:W3:Y:S02]  /*33370*/  SHFL.BFLY P0, R0, R2, R0, R3 ;  /* 0x0c00000002007389 */ /* 0x0002e40000000003 */
[----:B-123--:R-:W-:Y:S01]  /*33380*/  ENDCOLLECTIVE ;  /* 0x000000000000791b */ /* 0x00efe20003800000 */
.L_x_3476:
[----:B------:R-:W-:Y:S02]  /*33390*/  MOV R5, R0 ;  /* 0x0000000000057202 */ /* 0x000fe40000000f00 */
[----:B------:R-:W-:-:S03]  /*333a0*/  MOV R0, 0x1 ;  /* 0x0000000100007802 */ /* 0x000fc60000000f00 */
[----:B------:R-:W-:-:S04]  /*333b0*/  FADD.FTZ R5, R5, R8 ;  /* 0x0000000805057221 */ /* 0x000fc80000010000 */
[----:B------:R-:W-:-:S07]  /*333c0*/  IMAD.MOV.U32 R2, RZ, RZ, R5 ;  /* 0x000000ffff027224 */ /* 0x000fce00078e0005 */
[----:B------:R-:W-:Y:S05]  /*333d0*/  WARPSYNC.COLLECTIVE R4, `(.L_x_3477) ;  /* 0x0000000004087348 */ /* 0x000fea0003c00000 */
[----:B------:R1:W2:Y:S02]  /*333e0*/  SHFL.BFLY P0, R0, R2, R0, R3 ;  /* 0x0c00000002007389 */ /* 0x0002a40000000003 */
[----:B-12---:R-:W-:Y:S01]  /*333f0*/  ENDCOLLECTIVE ;  /* 0x000000000000791b */ /* 0x006fe20003800000 */
.L_x_3477:
[----:B------:R-:W-:Y:S01]  /*33400*/  IMAD.MOV.U32 R6, RZ, RZ, R0 ;  /* 0x000000ffff067224 */ /* 0x000fe200078e0000 */
[----:B------:R-:W-:Y:S02]  /*33410*/  MOV R0, 0x2 ;  /* 0x0000000200007802 */ /* 0x000fe40000000f00 */
[----:B------:R-:W-:Y:S01]  /*33420*/  MOV R2, R7 ;  /* 0x0000000700027202 */ /* 0x000fe20000000f00 */
[----:B------:R-:W-:-:S07]  /*33430*/  FADD.FTZ R17, R5, R6 ;  /* 0x0000000605117221 */ /* 0x000fce0000010000 */
[----:B------:R-:W-:Y:S05]  /*33440*/  WARPSYNC.COLLECTIVE R4, `(.L_x_3478) ;  /* 0x0000000004087348 */ /* 0x000fea0003c00000 */
[----:B------:R1:W2:Y:S02]  /*33450*/  SHFL.BFLY P0, R0, R2, R0, R3 ;  /* 0x0c00000002007389 */ /* 0x0002a40000000003 */
[----:B-12---:R-:W-:Y:S01]  /*33460*/  ENDCOLLECTIVE ;  /* 0x000000000000791b */ /* 0x006fe20003800000 */
.L_x_3478:
[----:B------:R-:W-:Y:S01]  /*33470*/  IMAD.MOV.U32 R2, RZ, RZ, R0 ;  /* 0x000000ffff027224 */ /* 0x000fe200078e0000 */
[----:B------:R-:W-:-:S03]  /*33480*/  MOV R0, 0x1 ;  /* 0x0000000100007802 */ /* 0x000fc60000000f00 */
[----:B------:R-:W-:-:S07]  /*33490*/  FADD.FTZ R2, R2, R7 ;  /* 0x0000000702027221 */ /* 0x000fce0000010000 */
[----:B------:R-:W-:Y:S05]  /*334a0*/  WARPSYNC.COLLECTIVE R4, `(.L_x_3479) ;  /* 0x0000000004087348 */ /* 0x000fea0003c00000 */
[----:B------:R1:W2:Y:S02]  /*334b0*/  SHFL.BFLY P0, R0, R2, R0, R3 ;  /* 0x0c00000002007389 */ /* 0x0002a40000000003 */
[----:B-12---:R-:W-:Y:S01]  /*334c0*/  ENDCOLLECTIVE ;  /* 0x000000000000791b */ /* 0x006fe20003800000 */
.L_x_3479:
[----:B------:R-:W-:Y:S01]  /*334d0*/  MOV R3, R0 ;  /* 0x0000000000037202 */ /* 0x000fe20000000f00 */
[----:B------:R-:W-:Y:S06]  /*334e0*/  BRA `(.L_x_3480) ;  /* 0xffffffe800cc7947 */ /* 0x000fec000383ffff */
.L_x_3481:
        /* <DEDUP_REMOVED lines=9> */
.L_x_7851:


//--------------------- .text._ZN5flash24flash_fwd_splitkv_kernelI23Flash_fwd_kernel_traitsILi64ELi64ELi256ELi4ELb0ELb0EN7cutlass6half_tE19Flash_kernel_traitsILi64ELi64ELi256ELi4ES3_EELb1ELb0ELb0ELb0ELb1ELb0ELb1ELb0EEEvNS_16Flash_fwd_paramsE --------------------------
	.section	.text._ZN5flash24flash_fwd_splitkv_kernelI23Flash_fwd_kernel_traitsILi64ELi64ELi256ELi4ELb0ELb0EN7cutlass6half_tE19Flash_kernel_traitsILi64ELi64ELi256ELi4ES3_EELb1ELb0ELb0ELb0ELb1ELb0ELb1ELb0EEEvNS_16Flash_fwd_paramsE,"ax",@progbits
	.align	128
        .global         _ZN5flash24flash_fwd_splitkv_kernelI23Flash_fwd_kernel_traitsILi64ELi64ELi256ELi4ELb0ELb0EN7cutlass6half_tE19Flash_kernel_traitsILi64ELi64ELi256ELi4ES3_EELb1ELb0ELb0ELb0ELb1ELb0ELb1ELb0EEEvNS_16Flash_fwd_paramsE
        .type           _ZN5flash24flash_fwd_splitkv_kernelI23Flash_fwd_kernel_traitsILi64ELi64ELi256ELi4ELb0ELb0EN7cutlass6half_tE19Flash_kernel_traitsILi64ELi64ELi256ELi4ES3_EELb1ELb0ELb0ELb0ELb1ELb0ELb1ELb0EEEvNS_16Flash_fwd_paramsE,@function
        .size           _ZN5flash24flash_fwd_splitkv_kernelI23Flash_fwd_kernel_traitsILi64ELi64ELi256ELi4ELb0ELb0EN7cutlass6half_tE19Flash_kernel_traitsILi64ELi64ELi256ELi4ES3_EELb1ELb0ELb0ELb0ELb1ELb0ELb1ELb0EEEvNS_16Flash_fwd_paramsE,(.L_x_7902 - _ZN5flash24flash_fwd_splitkv_kernelI23Flash_fwd_kernel_traitsILi64ELi64ELi256ELi4ELb0ELb0EN7cutlass6half_tE19Flash_kernel_traitsILi64ELi64ELi256ELi4ES3_EELb1ELb0ELb0ELb0ELb1ELb0ELb1ELb0EEEvNS_16Flash_fwd_paramsE)
        .other          _ZN5flash24flash_fwd_splitkv_kernelI23Flash_fwd_kernel_traitsILi64ELi64ELi256ELi4ELb0ELb0EN7cutlass6half_tE19Flash_kernel_traitsILi64ELi64ELi256ELi4ES3_EELb1ELb0ELb0ELb0ELb1ELb0ELb1ELb0EEEvNS_16Flash_fwd_paramsE,@"STO_CUDA_ENTRY STV_DEFAULT"
_ZN5flash24flash_fwd_splitkv_kernelI23Flash_fwd_kernel_traitsILi64ELi64ELi256ELi4ELb0ELb0EN7cutlass6half_tE19Flash_kernel_traitsILi64ELi64ELi256ELi4ES3_EELb1ELb0ELb0ELb0ELb1ELb0ELb1ELb0EEEvNS_16Flash_fwd_paramsE:
.text._ZN5flash24flash_fwd_splitkv_kernelI23Flash_fwd_kernel_traitsILi64ELi64ELi256ELi4ELb0ELb0EN7cutlass6half_tE19Flash_kernel_traitsILi64ELi64ELi256ELi4ES3_EELb1ELb0ELb0ELb0ELb1ELb0ELb1ELb0EEEvNS_16Flash_fwd_paramsE:
        /* <DEDUP_REMOVED lines=32> */
[----:B------:R-:W-:Y:S01]  /*0200*/  @UP3 UIADD3 UR13, UR13, 0x1, URZ ;  /* 0x000000010d0d3890 */ /* 0x000fe2000fffe03f */
[----:B------:R-:W-:Y:S01]  /*0210*/  PLOP3.LUT P0, PT, PT, PT, UP0, 0x80, 0x0 ;  /* 0x000000000000781c */ /* 0x000fe20003f0f008 */
[----:B------:R-:W-:Y:S02]  /*0220*/  @!UP2 ULOP3.LUT UR13, URZ, UR8, URZ, 0x33, !UPT ;  /* 0x000000083f0da292 */ /* 0x000fe4000f8e333f */
        /* <DEDUP_REMOVED lines=42> */
.L_x_3482:
[----:B------:R-:W-:-:S05]  /*04d0*/  ULDC UR5, c[0x0][0x2c8] ;  /* 0x0000b20000057ab9 */ /* 0x000fca0000000800 */
.L_x_3483:
        /* <DEDUP_REMOVED lines=50> */
[----:B------:R-:W-:Y:S02]  /*0800*/  UIMAD UR5, UR23, UR5, UR6 ;  /* 0x00000005170572a4 */ /* 0x000fe4000f8e0206 */
[----:B------:R-:W-:Y:S02]  /*0810*/  UIADD3 UR6, UR15, 0xff, URZ ;  /* 0x000000ff0f067890 */ /* 0x000fe4000fffe03f */
[----:B------:R-:W-:-:S11]  /*0820*/  UISETP.GT.U32.AND UP0, UPT, UR7, UR5, UPT ;  /* 0x000000050700728c */ /* 0x000fd6000bf04070 */
[----:B------:R-:W-:Y:S02]  /*0830*/  @!UP0 UIADD3 UR5, UR5, -UR7, URZ ;  /* 0x8000000705058290 */ /* 0x000fe4000fffe03f */
[----:B------:R-:W-:Y:S02]  /*0840*/  @!UP0 UIADD3 UR23, UR23, 0x1, URZ ;  /* 0x0000000117178890 */ /* 0x000fe4000fffe03f */
[----:B------:R-:W-:Y:S02]  /*0850*/  UISETP.GE.U32.AND UP2, UPT, UR5, UR7, UPT ;  /* 0x000000070500728c */ /* 0x000fe4000bf46070 */
[----:B------:R-:W-:Y:S02]  /*0860*/  UISETP.GE.AND UP0, UPT, UR12, URZ, UPT ;  /* 0x0000003f0c00728c */ /* 0x000fe4000bf06270 */
[----:B------:R-:W-:Y:S02]  /*0870*/  USHF.R.S32.HI UR5, URZ, 0x1f, UR6 ;  /* 0x0000001f3f057899 */ /* 0x000fe40008011406 */
[----:B------:R-:W-:-:S02]  /*0880*/  UIADD3 UR7, -UR19, 0x13f, UR18 ;  /* 0x0000013f13077890 */ /* 0x000fc4000fffe112 */
[----:B------:R-:W-:Y:S02]  /*0890*/  ULEA.HI UR6, UR5, UR6, URZ, 0x8 ;  /* 0x0000000605067291 */ /* 0x000fe4000f8f403f */
[----:B------:R-:W-:Y:S02]  /*08a0*/  UIADD3 UR7, UR7, UR14, UR15 ;  /* 0x0000000e07077290 */ /* 0x000fe4000fffe00f */
[----:B------:R-:W-:Y:S02]  /*08b0*/  @UP2 UIADD3 UR23, UR23, 0x1, URZ ;  /* 0x0000000117172890 */ /* 0x000fe4000fffe03f */
[----:B------:R-:W-:Y:S02]  /*08c0*/  USHF.R.S32.HI UR6, URZ, 0x8, UR6 ;  /* 0x000000083f067899 */ /* 0x000fe40008011406 */
[----:B------:R-:W-:Y:S02]  /*08d0*/  @!UP0 UIADD3 UR23, -UR23, URZ, URZ ;  /* 0x0000003f17178290 */ /* 0x000fe4000fffe13f */
[----:B------:R-:W-:-:S02]  /*08e0*/  @!UP1 ULOP3.LUT UR23, URZ, UR11, URZ, 0x33, !UPT ;  /* 0x0000000b3f179292 */ /* 0x000fc4000f8e333f */
[----:B------:R-:W-:Y:S01]  /*08f0*/  IMAD.U32 R2, RZ, RZ, UR6 ;  /* 0x00000006ff027e24 */ /* 0x000fe2000f8e00ff */
[----:B------:R-:W-:Y:S02]  /*0900*/  USHF.R.S32.HI UR6, URZ, 0x1f, UR7 ;  /* 0x0000001f3f067899 */ /* 0x000fe40008011407 */
[----:B------:R-:W-:Y:S01]  /*0910*/  UIMAD UR5, UR23, UR10, URZ ;  /* 0x0000000a170572a4 */ /* 0x000fe2000f8e023f */
[----:B------:R-:W-:Y:S01]  /*0920*/  IMAD.U32 R0, RZ, RZ, UR23 ;  /* 0x00000017ff007e24 */ /* 0x000fe2000f8e00ff */
[----:B------:R-:W-:-:S04]  /*0930*/  ULEA.HI UR6, UR6, UR7, URZ, 0x8 ;  /* 0x0000000706067291 */ /* 0x000fc8000f8f403f */
[----:B------:R-:W-:Y:S01]  /*0940*/  VIADDMNMX R0, R0, UR5, R2, PT ;  /* 0x0000000500007c46 */ /* 0x000fe2000b800102 */
[----:B------:R-:W-:Y:S01]  /*0950*/  USHF.R.S32.HI UR6, URZ, 0x8, UR6 ;  /* 0x000000083f067899 */ /* 0x000fe20008011406 */
[----:B------:R-:W1:Y:S02]  /*0960*/  S2R R2, SR_TID.X ;  /* 0x0000000000027919 */ /* 0x000e640000002100 */
[----:B------:R-:W-:-:S13]  /*0970*/  R2UR UR12, R0 ;  /* 0x00000000000c72ca */ /* 0x000fda00000e0000 */
[----:B------:R-:W-:-:S04]  /*0980*/  UISETP.LT.AND UP0, UPT, UR12, UR6, UPT ;  /* 0x000000060c00728c */ /* 0x000fc8000bf01270 */
[----:B------:R-:W-:-:S04]  /*0990*/  USEL UR12, UR12, UR6, UP0 ;  /* 0x000000060c0c7287 */ /* 0x000fc80008000000 */
[----:B------:R-:W-:-:S06]  /*09a0*/  UISETP.GE.AND UP0, UPT, UR5, UR12, UPT ;  /* 0x0000000c0500728c */ /* 0x000fcc000bf06270 */
[----:B------:R-:W-:-:S13]  /*09b0*/  PLOP3.LUT P0, PT, PT, PT, UP0, 0x80, 0x0 ;  /* 0x000000000000781c */ /* 0x000fda0003f0f008 */
[----:B-1----:R-:W-:Y:S05]  /*09c0*/  @!P0 BRA `(.L_x_3484) ;  /* 0x0000000400348947 */ /* 0x002fea0003800000 */
[----:B------:R-:W-:Y:S01]  /*09d0*/  SHF.R.S32.HI R0, RZ, 0x1f, R2 ;  /* 0x0000001fff007819 */ /* 0x000fe20000011402 */
[----:B------:R-:W-:Y:S01]  /*09e0*/  ULDC.64 UR6, c[0x0][0x2c0] ;  /* 0x0000b00000067ab9 */ /* 0x000fe20000000a00 */
[----:B------:R-:W-:Y:S01]  /*09f0*/  LOP3.LUT P6, RZ, R2, 0xf, RZ, 0xc0, !PT ;  /* 0x0000000f02ff7812 */ /* 0x000fe200078cc0ff */
[----:B------:R-:W-:Y:S01]  /*0a00*/  UIMAD UR6, UR10, UR6, UR13 ;  /* 0x000000060a0672a4 */ /* 0x000fe2000f8e020d */
[----:B------:R-:W-:-:S03]  /*0a10*/  LEA.HI R0, R0, R2, RZ, 0x4 ;  /* 0x0000000200007211 */ /* 0x000fc600078f20ff */
[----:B------:R-:W-:Y:S01]  /*0a20*/  UIMAD UR6, UR6, UR8, UR4 ;  /* 0x00000008060672a4 */ /* 0x000fe2000f8e0204 */
[----:B------:R-:W-:Y:S02]  /*0a30*/  LOP3.LUT R4, R0, 0x3ffffff0, RZ, 0xc0, !PT ;  /* 0x3ffffff000047812 */ /* 0x000fe400078ec0ff */
[----:B------:R-:W-:Y:S01]  /*0a40*/  SHF.R.S32.HI R0, RZ, 0x4, R0 ;  /* 0x00000004ff007819 */ /* 0x000fe20000011400 */
[----:B------:R-:W-:Y:S02]  /*0a50*/  UIMAD UR7, UR6, UR7, UR18 ;  /* 0x00000007060772a4 */ /* 0x000fe4000f8e0212 */
[----:B------:R-:W-:Y:S01]  /*0a60*/  IMAD.IADD R4, R2, 0x1, -R4 ;  /* 0x0000000102047824 */ /* 0x000fe200078e0a04 */
[----:B------:R-:W-:Y:S01]  /*0a70*/  ULDC UR4, c[0x0][0x2dc] ;  /* 0x0000b70000047ab9 */ /* 0x000fe20000000800 */
[----:B------:R-:W-:Y:S01]  /*0a80*/  UIADD3 UR18, -UR18, UR19, URZ ;  /* 0x0000001312127290 */ /* 0x000fe2000fffe13f */
[----:B------:R-:W-:Y:S01]  /*0a90*/  VIADD R9, R0, 0x8 ;  /* 0x0000000800097836 */ /* 0x000fe20000000000 */
[----:B------:R-:W-:Y:S01]  /*0aa0*/  UIMAD UR4, UR7, UR4, URZ ;  /* 0x00000004070472a4 */ /* 0x000fe2000f8e023f */
[----:B------:R-:W-:Y:S01]  /*0ab0*/  IMAD.SHL.U32 R4, R4, 0x4, RZ ;  /* 0x0000000404047824 */ /* 0x000fe200078e00ff */
[----:B------:R-:W-:Y:S01]  /*0ac0*/  USHF.R.S32.HI UR6, URZ, 0x1f, UR7 ;  /* 0x0000001f3f067899 */ /* 0x000fe20008011407 */
[C---:B------:R-:W-:Y:S01]  /*0ad0*/  VIADD R7, R0.reuse, 0x18 ;  /* 0x0000001800077836 */ /* 0x040fe20000000000 */
[----:B------:R-:W-:Y:S01]  /*0ae0*/  ISETP.GE.AND P5, PT, R9, UR18, PT ;  /* 0x0000001209007c0c */ /* 0x000fe2000bfa6270 */
[C---:B------:R-:W-:Y:S01]  /*0af0*/  VIADD R8, R0.reuse, 0x10 ;  /* 0x0000001000087836 */ /* 0x040fe20000000000 */
[--C-:B------:R-:W-:Y:S01]  /*0b00*/  SHF.R.S32.HI R5, RZ, 0x1f, R4.reuse ;  /* 0x0000001fff057819 */ /* 0x100fe20000011404 */
[----:B------:R-:W-:Y:S01]  /*0b10*/  IMAD.U32 R3, RZ, RZ, UR4 ;  /* 0x00000004ff037e24 */ /* 0x000fe2000f8e00ff */
[C---:B------:R-:W-:Y:S01]  /*0b20*/  ISETP.GE.AND P2, PT, R0.reuse, UR18, PT ;  /* 0x0000001200007c0c */ /* 0x040fe2000bf46270 */
[----:B------:R-:W-:Y:S01]  /*0b30*/  VIADD R6, R0, 0x20 ;  /* 0x0000002000067836 */ /* 0x000fe20000000000 */
[----:B------:R-:W-:Y:S01]  /*0b40*/  ISETP.GE.AND P1, PT, R8, UR18, PT ;  /* 0x0000001208007c0c */ /* 0x000fe2000bf26270 */
[----:B------:R-:W-:-:S03]  /*0b50*/  IMAD.WIDE R4, R0, 0x40, R4 ;  /* 0x0000004000047825 */ /* 0x000fc600078e0204 */
[----:B------:R-:W-:Y:S02]  /*0b60*/  ISETP.GE.AND P4, PT, R6, UR18, PT ;  /* 0x0000001206007c0c */ /* 0x000fe4000bf86270 */
[----:B------:R-:W-:Y:S01]  /*0b70*/  IADD3 R4, P0, R4, UR4, RZ ;  /* 0x0000000404047c10 */ /* 0x000fe2000ff1e0ff */
[----:B------:R-:W-:-:S03]  /*0b80*/  ULDC.64 UR4, c[0x0][0x288] ;  /* 0x0000a20000047ab9 */ /* 0x000fc60000000a00 */
[----:B------:R-:W-:Y:S01]  /*0b90*/  LEA.HI.X.SX32 R3, R3, R5, 0x1, P0 ;  /* 0x0000000503037211 */ /* 0x000fe200000f0eff */
[----:B------:R-:W-:Y:S01]  /*0ba0*/  VIADD R5, R0, 0x28 ;  /* 0x0000002800057836 */ /* 0x000fe20000000000 */
[----:B------:R-:W-:-:S04]  /*0bb0*/  LEA R10, P0, R4, UR4, 0x2 ;  /* 0x00000004040a7c11 */ /* 0x000fc8000f8010ff */
[----:B------:R-:W-:Y:S01]  /*0bc0*/  LEA.HI.X R11, R4, UR5, R3, 0x2, P0 ;  /* 0x00000005040b7c11 */ /* 0x000fe200080f1403 */
[C---:B------:R-:W-:Y:S01]  /*0bd0*/  VIADD R4, R0.reuse, 0x30 ;  /* 0x0000003000047836 */ /* 0x040fe20000000000 */
[----:B------:R-:W-:Y:S01]  /*0be0*/  ISETP.GE.AND P0, PT, R7, UR18, PT ;  /* 0x0000001207007c0c */ /* 0x000fe2000bf06270 */
[C---:B------:R-:W-:Y:S01]  /*0bf0*/  VIADD R3, R0.reuse, 0x38 ;  /* 0x0000003800037836 */ /* 0x040fe20000000000 */
[----:B------:R-:W-:Y:S01]  /*0c00*/  ISETP.GE.AND P3, PT, R5, UR18, PT ;  /* 0x0000001205007c0c */ /* 0x000fe2000bf66270 */
[----:B------:R-:W-:Y:S01]  /*0c10*/  @!P5 STG.E.128 desc[UR16][R10.64+0x800], RZ ;  /* 0x000800ff0a00d986 */ /* 0x000fe2000c101d10 */
[----:B------:R-:W-:Y:S01]  /*0c20*/  ISETP.GE.OR P5, PT, R0, UR18, P6 ;  /* 0x0000001200007c0c */ /* 0x000fe2000b7a6670 */
[----:B------:R-:W-:Y:S02]  /*0c30*/  ULDC.64 UR4, c[0x0][0x2b8] ;  /* 0x0000ae0000047ab9 */ /* 0x000fe40000000a00 */
[----:B------:R-:W-:Y:S01]  /*0c40*/  @!P2 STG.E.128 desc[UR16][R10.64], RZ ;  /* 0x000000ff0a00a986 */ /* 0x000fe2000c101d10 */
[----:B------:R-:W-:-:S03]  /*0c50*/  ISETP.GE.AND P2, PT, R4, UR18, PT ;  /* 0x0000001204007c0c */ /* 0x000fc6000bf46270 */
[----:B------:R-:W-:Y:S01]  /*0c60*/  @!P1 STG.E.128 desc[UR16][R10.64+0x1000], RZ ;  /* 0x001000ff0a009986 */ /* 0x000fe2000c101d10 */
[----:B------:R-:W-:-:S03]  /*0c70*/  ISETP.GE.AND P1, PT, R3, UR18, PT ;  /* 0x0000001203007c0c */ /* 0x000fc6000bf26270 */
[----:B------:R-:W-:Y:S01]  /*0c80*/  @!P0 STG.E.128 desc[UR16][R10.64+0x1800], RZ ;  /* 0x001800ff0a008986 */ /* 0x000fe2000c101d10 */
[----:B------:R-:W-:-:S03]  /*0c90*/  IADD3 R2, P0, R0, UR7, RZ ;  /* 0x0000000700027c10 */ /* 0x000fc6000ff1e0ff */
[----:B------:R-:W-:Y:S01]  /*0ca0*/  @!P4 STG.E.128 desc[UR16][R10.64+0x2000], RZ ;  /* 0x002000ff0a00c986 */ /* 0x000fe2000c101d10 */
[----:B------:R-:W-:Y:S02]  /*0cb0*/  LEA.HI.X.SX32 R0, R0, UR6, 0x1, P0 ;  /* 0x0000000600007c11 */ /* 0x000fe400080f0eff */
[C---:B------:R-:W-:Y:S01]  /*0cc0*/  LEA R12, P0, R2.reuse, UR4, 0x2 ;  /* 0x00000004020c7c11 */ /* 0x040fe2000f8010ff */
[----:B------:R-:W-:Y:S01]  /*0cd0*/  @!P3 STG.E.128 desc[UR16][R10.64+0x2800], RZ ;  /* 0x002800ff0a00b986 */ /* 0x000fe2000c101d10 */
[----:B------:R-:W-:Y:S02]  /*0ce0*/  ISETP.GE.OR P4, PT, R9, UR18, P6 ;  /* 0x0000001209007c0c */ /* 0x000fe4000b786670 */
[----:B------:R-:W-:Y:S01]  /*0cf0*/  LEA.HI.X R13, R2, UR5, R0, 0x2, P0 ;  /* 0x00000005020d7c11 */ /* 0x000fe200080f1400 */
[----:B------:R-:W-:Y:S01]  /*0d00*/  @!P5 IMAD.MOV.U32 R0, RZ, RZ, -0x800000 ;  /* 0xff800000ff00d424 */ /* 0x000fe200078e00ff */
[----:B------:R-:W-:Y:S01]  /*0d10*/  @!P2 STG.E.128 desc[UR16][R10.64+0x3000], RZ ;  /* 0x003000ff0a00a986 */ /* 0x000fe2000c101d10 */
[----:B------:R-:W-:-:S02]  /*0d20*/  ISETP.GE.OR P3, PT, R8, UR18, P6 ;  /* 0x0000001208007c0c */ /* 0x000fc4000b766670 */
[----:B------:R-:W-:Y:S01]  /*0d30*/  ISETP.GE.OR P2, PT, R7, UR18, P6 ;  /* 0x0000001207007c0c */ /* 0x000fe2000b746670 */
[----:B------:R-:W-:Y:S01]  /*0d40*/  @!P1 STG.E.128 desc[UR16][R10.64+0x3800], RZ ;  /* 0x003800ff0a009986 */ /* 0x000fe2000c101d10 */
[----:B------:R-:W-:Y:S02]  /*0d50*/  ISETP.GE.OR P1, PT, R6, UR18, P6 ;  /* 0x0000001206007c0c */ /* 0x000fe4000b726670 */
[----:B------:R-:W-:Y:S01]  /*0d60*/  ISETP.GE.OR P0, PT, R5, UR18, P6 ;  /* 0x0000001205007c0c */ /* 0x000fe2000b706670 */
[----:B------:R1:W-:Y:S01]  /*0d70*/  @!P5 STG.E desc[UR16][R12.64], R0 ;  /* 0x000000000c00d986 */ /* 0x0003e2000c101910 */
[----:B------:R-:W-:Y:S02]  /*0d80*/  ISETP.GE.OR P5, PT, R4, UR18, P6 ;  /* 0x0000001204007c0c */ /* 0x000fe4000b7a6670 */
[----:B------:R-:W-:-:S03]  /*0d90*/  ISETP.GE.OR P6, PT, R3, UR18, P6 ;  /* 0x0000001203007c0c */ /* 0x000fc6000b7c6670 */
[----:B------:R-:W-:Y:S02]  /*0da0*/  @!P3 IMAD.MOV.U32 R6, RZ, RZ, -0x800000 ;  /* 0xff800000ff06b424 */ /* 0x000fe400078e00ff */
[----:B------:R-:W-:Y:S02]  /*0db0*/  @!P2 IMAD.MOV.U32 R5, RZ, RZ, -0x800000 ;  /* 0xff800000ff05a424 */ /* 0x000fe400078e00ff */
[----:B------:R-:W-:Y:S01]  /*0dc0*/  @!P1 IMAD.MOV.U32 R4, RZ, RZ, -0x800000 ;  /* 0xff800000ff049424 */ /* 0x000fe200078e00ff */
[----:B------:R-:W-:Y:S01]  /*0dd0*/  @!P3 STG.E desc[UR16][R12.64+0x40], R6 ;  /* 0x000040060c00b986 */ /* 0x000fe2000c101910 */
[----:B------:R-:W-:-:S03]  /*0de0*/  @!P0 IMAD.MOV.U32 R2, RZ, RZ, -0x800000 ;  /* 0xff800000ff028424 */ /* 0x000fc600078e00ff */
        /* <DEDUP_REMOVED lines=8> */
[----:B-1----:R-:W-:-:S05]  /*0e70*/  MOV R0, 0xff800000 ;  /* 0xff80000000007802 */ /* 0x002fca0000000f00 */
[----:B------:R-:W-:Y:S01]  /*0e80*/  STG.E desc[UR16][R12.64+0xe0], R0 ;  /* 0x0000e0000c007986 */ /* 0x000fe2000c101910 */
[----:B------:R-:W-:Y:S05]  /*0e90*/  EXIT ;  /* 0x000000000000794d */ /* 0x000fea0003800000 */
.L_x_3484:
        /* <DEDUP_REMOVED lines=28> */
.L_x_3485:
        /* <DEDUP_REMOVED lines=34> */
[----:B------:R-:W-:Y:S01]  /*1280*/  IMAD.MOV R7, RZ, RZ, -R7 ;  /* 0x000000ffff077224 */ /* 0x000fe200078e0a07 */
[----:B------:R-:W-:Y:S02]  /*1290*/  MOV R3, UR4 ;  /* 0x0000000400037c02 */ /* 0x000fe40008000f00 */
[----:B------:R-:W1:Y:S01]  /*12a0*/  I2F.RP R8, R6 ;  /* 0x0000000600087306 */ /* 0x000e620000209400 */
[----:B------:R-:W-:Y:S01]  /*12b0*/  IMAD R21, R21, R7, UR9 ;  /* 0x0000000915157e24 */ /* 0x000fe2000f8e0207 */
[----:B------:R-:W-:-:S04]  /*12c0*/  IABS R3, R3 ;  /* 0x0000000300037213 */ /* 0x000fc80000000000 */
[----:B------:R-:W-:Y:S02]  /*12d0*/  SHF.R.S32.HI R20, RZ, 0x1f, R21 ;  /* 0x0000001fff147819 */ /* 0x000fe40000011415 */
[----:B-1----:R-:W1:Y:S02]  /*12e0*/  MUFU.RCP R8, R8 ;  /* 0x0000000800087308 */ /* 0x002e640000001000 */
[----:B-1----:R-:W-:-:S06]  /*12f0*/  IADD3 R8, R8, 0xffffffe, RZ ;  /* 0x0ffffffe08087810 */ /* 0x002fcc0007ffe0ff */
[----:B------:R-:W2:Y:S02]  /*1300*/  F2I.FTZ.U32.TRUNC.NTZ R9, R8 ;  /* 0x0000000800097305 */ /* 0x000ea4000021f000 */
[----:B--2---:R-:W-:Y:S02]  /*1310*/  IMAD.MOV R5, RZ, RZ, -R9 ;  /* 0x000000ffff057224 */ /* 0x004fe400078e0a09 */
        /* <DEDUP_REMOVED lines=22> */
[----:B------:R-:W-:Y:S01]  /*1480*/  IMAD.U32 R6, RZ, RZ, UR24 ;  /* 0x00000018ff067e24 */ /* 0x000fe2000f8e00ff */
[----:B------:R-:W-:Y:S01]  /*1490*/  @!P2 LOP3.LUT R3, RZ, R0, RZ, 0x33, !PT ;  /* 0x00000000ff03a212 */ /* 0x000fe200078e33ff */
[----:B------:R-:W-:Y:S01]  /*14a0*/  IMAD R0, R21, UR11, R4 ;  /* 0x0000000b15007c24 */ /* 0x000fe2000f8e0204 */
[----:B------:R-:W-:Y:S01]  /*14b0*/  UIADD3 UR6, UR25, UR6, URZ ;  /* 0x0000000619067290 */ /* 0x000fe2000fffe03f */
[----:B------:R-:W-:Y:S01]  /*14c0*/  MOV R7, UR25 ;  /* 0x0000001900077c02 */ /* 0x000fe20008000f00 */
[----:B------:R-:W-:Y:S01]  /*14d0*/  ULDC.64 UR8, c[0x0][0x260] ;  /* 0x0000980000087ab9 */ /* 0x000fe20000000a00 */
[----:B------:R-:W-:-:S02]  /*14e0*/  MOV R4, R6 ;  /* 0x0000000600047202 */ /* 0x000fc40000000f00 */
[----:B------:R-:W-:Y:S01]  /*14f0*/  SHF.R.S32.HI R10, RZ, 0x1f, R3 ;  /* 0x0000001fff0a7819 */ /* 0x000fe20000011403 */
[----:B------:R-:W-:Y:S01]  /*1500*/  IMAD.U32 R5, RZ, RZ, UR6 ;  /* 0x00000006ff057e24 */ /* 0x000fe2000f8e00ff */
[----:B------:R-:W-:Y:S01]  /*1510*/  ULDC.64 UR6, c[0x0][0x238] ;  /* 0x00008e0000067ab9 */ /* 0x000fe20000000a00 */
[----:B------:R-:W-:Y:S01]  /*1520*/  MOV R11, R3 ;  /* 0x00000003000b7202 */ /* 0x000fe20000000f00 */
        /* <DEDUP_REMOVED lines=8> */
[----:B------:R-:W-:Y:S02]  /*15b0*/  IMAD R0, R3, UR9, R0 ;  /* 0x0000000903007c24 */ /* 0x000fe4000f8e0200 */
[----:B------:R-:W-:-:S03]  /*15c0*/  IMAD.MOV.U32 R26, RZ, RZ, R4 ;  /* 0x000000ffff1a7224 */ /* 0x000fc600078e0004 */
[----:B------:R-:W-:Y:S01]  /*15d0*/  IADD3 R0, R5, R0, RZ ;  /* 0x0000000005007210 */ /* 0x000fe20007ffe0ff */
[----:B------:R-:W-:Y:S06]  /*15e0*/  BRA `(.L_x_3487) ;  /* 0x0000000400487947 */ /* 0x000fec0003800000 */
.L_x_3486:
        /* <DEDUP_REMOVED lines=46> */
.L_x_3488:
        /* <DEDUP_REMOVED lines=9> */
[----:B------:R-:W-:Y:S01]  /*1960*/  MOV R21, UR22 ;  /* 0x0000001600157c02 */ /* 0x000fe20008000f00 */
[----:B------:R-:W-:Y:S01]  /*1970*/  UIADD3 UR6, UR27, UR6, URZ ;  /* 0x000000061b067290 */ /* 0x000fe2000fffe03f */
[----:B------:R-:W-:Y:S01]  /*1980*/  MOV R7, UR27 ;  /* 0x0000001b00077c02 */ /* 0x000fe20008000f00 */
[----:B------:R-:W-:-:S02]  /*1990*/  IMAD.U32 R6, RZ, RZ, UR26 ;  /* 0x0000001aff067e24 */ /* 0x000fc4000f8e00ff */
[-C--:B-1----:R-:W-:Y:S02]  /*19a0*/  IMAD R0, R10, R4.reuse, RZ ;  /* 0x000000040a007224 */ /* 0x082fe400078e02ff */
        /* <DEDUP_REMOVED lines=22> */
.L_x_3487:
        /* <DEDUP_REMOVED lines=13> */
[----:B------:R-:W-:Y:S01]  /*1be0*/  @!UP0 ULDC.64 UR6, c[0x0][0x228] ;  /* 0x00008a0000068ab9 */ /* 0x000fe20000000a00 */
[----:B------:R-:W-:Y:S01]  /*1bf0*/  @UP0 ULDC.64 UR8, c[0x0][0x240] ;  /* 0x0000900000080ab9 */ /* 0x000fe20000000a00 */
[----:B------:R-:W-:Y:S01]  /*1c00*/  IMAD.IADD R3, R2, 0x1, -R3 ;  /* 0x0000000102037824 */ /* 0x000fe200078e0a03 */
[----:B------:R-:W-:Y:S01]  /*1c10*/  @!UP0 UIMAD UR22, UR22, UR6, URZ ;  /* 0x00000006161682a4 */ /* 0x000fe2000f8e023f */
[----:B------:R-:W-:Y:S01]  /*1c20*/  ISETP.GE.AND P2, PT, R19, UR20, PT ;  /* 0x0000001413007c0c */ /* 0x000fe2000bf46270 */
[----:B------:R-:W-:Y:S01]  /*1c30*/  @UP0 UIMAD.WIDE.U32 UR26, UR21, UR8, URZ ;  /* 0x00000008151a02a5 */ /* 0x000fe2000f8e003f */
[----:B------:R-:W-:Y:S01]  /*1c40*/  IMAD.SHL.U32 R25, R3, 0x8, RZ ;  /* 0x0000000803197824 */ /* 0x000fe200078e00ff */
[----:B------:R-:W-:Y:S01]  /*1c50*/  @!UP0 UIMAD.WIDE.U32 UR28, UR13, UR6, URZ ;  /* 0x000000060d1c82a5 */ /* 0x000fe2000f8e003f */
[----:B------:R-:W-:Y:S01]  /*1c60*/  LOP3.LUT R22, R22, 0x1c0, RZ, 0xc0, !PT ;  /* 0x000001c016167812 */ /* 0x000fe200078ec0ff */
[----:B------:R-:W2:Y:S01]  /*1c70*/  @!P3 LDC.64 R4, c[0x0][0x240] ;  /* 0x00009000ff04bb82 */ /* 0x000ea20000000a00 */
[----:B------:R-:W-:Y:S01]  /*1c80*/  @!UP0 UIMAD UR7, UR13, UR7, UR22 ;  /* 0x000000070d0782a4 */ /* 0x000fe2000f8e0216 */
[--C-:B------:R-:W-:Y:S01]  /*1c90*/  SHF.R.S32.HI R24, RZ, 0x1f, R25.reuse ;  /* 0x0000001fff187819 */ /* 0x100fe20000011419 */
[----:B------:R-:W-:Y:S01]  /*1ca0*/  @UP0 UIMAD UR9, UR21, UR9, UR27 ;  /* 0x00000009150902a4 */ /* 0x000fe2000f8e021b */
[----:B------:R-:W-:Y:S01]  /*1cb0*/  LOP3.LUT R7, R22, 0x38, R25, 0xf8, !PT ;  /* 0x0000003816077812 */ /* 0x000fe200078ef819 */
[----:B------:R-:W-:Y:S01]  /*1cc0*/  @!UP0 UIADD3 UR9, UR29, UR7, URZ ;  /* 0x000000071d098290 */ /* 0x000fe2000fffe03f */
[----:B------:R-:W-:Y:S01]  /*1cd0*/  SHF.R.U32.HI R22, RZ, 0x3, R22 ;  /* 0x00000003ff167819 */ /* 0x000fe20000011616 */
[----:B------:R-:W-:Y:S01]  /*1ce0*/  @!UP0 UMOV UR26, UR28 ;  /* 0x0000001c001a8c82 */ /* 0x000fe20008000000 */
[----:B------:R-:W3:Y:S01]  /*1cf0*/  @!P3 LDC.64 R14, c[0x0][0x210] ;  /* 0x00008400ff0ebb82 */ /* 0x000ee20000000a00 */
[----:B------:R-:W-:Y:S01]  /*1d00*/  IADD3 R6, P1, R25, UR26, RZ ;  /* 0x0000001a19067c10 */ /* 0x000fe2000ff3e0ff */
[----:B------:R-:W-:Y:S01]  /*1d10*/  USHF.R.S32.HI UR22, URZ, 0x1f, UR4 ;  /* 0x0000001f3f167899 */ /* 0x000fe20008011404 */
[----:B------:R-:W-:Y:S01]  /*1d20*/  LOP3.LUT R22, R7, R22, RZ, 0x3c, !PT ;  /* 0x0000001607167212 */ /* 0x000fe200078e3cff */
[----:B------:R-:W-:Y:S01]  /*1d30*/  ULDC.64 UR6, c[0x0][0x258] ;  /* 0x0000960000067ab9 */ /* 0x000fe20000000a00 */
[----:B------:R-:W-:Y:S01]  /*1d40*/  IADD3.X R7, R24, UR9, RZ, P1, !PT ;  /* 0x0000000918077c10 */ /* 0x000fe20008ffe4ff */
[----:B------:R-:W-:Y:S01]  /*1d50*/  UIMAD UR22, UR22, UR6, URZ ;  /* 0x00000006161672a4 */ /* 0x000fe2000f8e023f */
[----:B------:R-:W-:Y:S01]  /*1d60*/  IMAD.U32 R16, RZ, RZ, UR6 ;  /* 0x00000006ff107e24 */ /* 0x000fe2000f8e00ff */
[----:B------:R-:W4:Y:S01]  /*1d70*/  @!P2 LDC.64 R8, c[0x0][0x240] ;  /* 0x00009000ff08ab82 */ /* 0x000f220000000a00 */
[----:B------:R-:W-:Y:S01]  /*1d80*/  SHF.R.S32.HI R13, RZ, 0x1f, R12 ;  /* 0x0000001fff0d7819 */ /* 0x000fe2000001140c */
[----:B------:R-:W-:Y:S01]  /*1d90*/  UIMAD UR7, UR4, UR7, UR22 ;  /* 0x00000007040772a4 */ /* 0x000fe2000f8e0216 */
[----:B------:R-:W-:Y:S01]  /*1da0*/  IMAD.WIDE.U32 R16, R16, UR4, R6 ;  /* 0x0000000410107c25 */ /* 0x000fe2000f8e0006 */
[----:B------:R-:W5:Y:S01]  /*1db0*/  @!P2 S2R R32, SR_CgaCtaId ;  /* 0x000000000020a919 */ /* 0x000f620000008800 */
[----:B------:R-:W-:Y:S01]  /*1dc0*/  UIADD3 UR21, UR12, -0x1, URZ ;  /* 0xffffffff0c157890 */ /* 0x000fe2000fffe03f */
[----:B------:R-:W-:Y:S01]  /*1dd0*/  LEA.HI R242, R191, R2, RZ, 0x4 ;  /* 0x00000002bff27211 */ /* 0x000fe200078f20ff */
[----:B------:R-:W-:Y:S01]  /*1de0*/  VIADD R18, R12, 0x20 ;  /* 0x000000200c127836 */ /* 0x000fe20000000000 */
[----:B------:R-:W4:Y:S01]  /*1df0*/  S2UR UR8, SR_CgaCtaId ;  /* 0x00000000000879c3 */ /* 0x000f220000008800 */
[----:B-1----:R-:W-:Y:S01]  /*1e00*/  IMAD.WIDE R28, R28, 0x40, R12 ;  /* 0x000000401c1c7825 */ /* 0x002fe200078e020c */
[----:B------:R-:W-:Y:S01]  /*1e10*/  @!P3 MOV R30, R16 ;  /* 0x00000010001eb202 */ /* 0x000fe20000000f00 */
[----:B------:R-:W-:Y:S01]  /*1e20*/  USHF.L.U32 UR22, UR21, 0x8, URZ ;  /* 0x0000000815167899 */ /* 0x000fe2000800063f */
[----:B------:R-:W-:Y:S01]  /*1e30*/  ISETP.GE.AND P6, PT, R18, UR20, PT ;  /* 0x0000001412007c0c */ /* 0x000fe2000bfc6270 */
[-C--:B--2---:R-:W-:Y:S01]  /*1e40*/  @!P3 IMAD R23, R29, R4.reuse, RZ ;  /* 0x000000041d17b224 */ /* 0x084fe200078e02ff */
[----:B------:R-:W-:Y:S01]  /*1e50*/  UMOV UR4, 0x400 ;  /* 0x0000040000047882 */ /* 0x000fe20000000000 */
[----:B------:R-:W-:Y:S01]  /*1e60*/  VIADD R31, R17, UR7 ;  /* 0x00000007111f7c36 */ /* 0x000fe20008000000 */
[----:B------:R-:W1:Y:S01]  /*1e70*/  @!P2 LDC.64 R6, c[0x0][0x210] ;  /* 0x00008400ff06ab82 */ /* 0x000e620000000a00 */
[C---:B------:R-:W-:Y:S01]  /*1e80*/  @!P2 IADD3 R17, P1, R28.reuse, 0x10, RZ ;  /* 0x000000101c11a810 */ /* 0x040fe20007f3e0ff */
[C---:B------:R-:W-:Y:S01]  /*1e90*/  @!P3 IMAD R23, R28.reuse, R5, R23 ;  /* 0x000000051c17b224 */ /* 0x040fe200078e0217 */
[----:B------:R-:W-:Y:S01]  /*1ea0*/  UIADD3 UR25, -UR22, UR15, URZ ;  /* 0x0000000f16197290 */ /* 0x000fe2000fffe13f */
[----:B------:R-:W-:Y:S01]  /*1eb0*/  @!P3 IMAD.WIDE.U32 R36, R28, R4, R30 ;  /* 0x000000041c24b225 */ /* 0x000fe200078e001e */
[----:B------:R-:W-:Y:S01]  /*1ec0*/  USHF.L.U32 UR6, UR11, 0x5, URZ ;  /* 0x000000050b067899 */ /* 0x000fe2000800063f */
[----:B------:R-:W-:-:S02]  /*1ed0*/  LOP3.LUT R247, R242, 0xfffffff0, RZ, 0xc0, !PT ;  /* 0xfffffff0f2f77812 */ /* 0x000fc400078ec0ff */
[----:B------:R-:W-:Y:S01]  /*1ee0*/  @!P2 IMAD.X R5, RZ, RZ, R29, P1 ;  /* 0x000000ffff05a224 */ /* 0x000fe200008e061d */
[----:B---3--:R-:W-:Y:S01]  /*1ef0*/  @!P3 LEA R34, P1, R36, R14, 0x1 ;  /* 0x0000000e2422b211 */ /* 0x008fe200078208ff */
[----:B------:R-:W-:Y:S01]  /*1f00*/  IMAD.SHL.U32 R4, R27, 0x8, RZ ;  /* 0x000000081b047824 */ /* 0x000fe200078e00ff */
[----:B------:R-:W-:Y:S01]  /*1f10*/  ISETP.GE.AND P5, PT, R12, UR25, PT ;  /* 0x000000190c007c0c */ /* 0x000fe2000bfa6270 */
[----:B------:R-:W-:Y:S01]  /*1f20*/  @!P3 IMAD.IADD R23, R37, 0x1, R23 ;  /* 0x000000012517b824 */ /* 0x000fe200078e0217 */
[----:B------:R-:W-:Y:S01]  /*1f30*/  IADD3 R247, -R247, R2, RZ ;  /* 0x00000002f7f77210 */ /* 0x000fe20007ffe1ff */
[-C--:B----4-:R-:W-:Y:S01]  /*1f40*/  @!P2 IMAD R14, R5, R8.reuse, RZ ;  /* 0x00000008050ea224 */ /* 0x090fe200078e02ff */
[----:B------:R-:W-:Y:S01]  /*1f50*/  LOP3.LUT R22, R22, 0xfffffe00, R4, 0xf8, !PT ;  /* 0xfffffe0016167812 */ /* 0x000fe200078ef804 */
[----:B------:R-:W-:Y:S01]  /*1f60*/  ULEA UR4, UR8, UR4, 0x18 ;  /* 0x0000000408047291 */ /* 0x000fe2000f8ec03f */
[----:B------:R-:W2:Y:S01]  /*1f70*/  @!P6 LDC.64 R4, c[0x0][0x240] ;  /* 0x00009000ff04eb82 */ /* 0x000ea20000000a00 */
[----:B------:R-:W-:Y:S01]  /*1f80*/  @!P3 LEA.HI.X R35, R36, R15, R23, 0x1, P1 ;  /* 0x0000000f2423b211 */ /* 0x000fe200008f0c17 */
[----:B------:R-:W-:Y:S01]  /*1f90*/  VIADD R23, R12, 0x30 ;  /* 0x000000300c177836 */ /* 0x000fe20000000000 */
[----:B------:R-:W3:Y:S01]  /*1fa0*/  @!P6 S2R R15, SR_CgaCtaId ;  /* 0x00000000000fe919 */ /* 0x000ee20000008800 */
[----:B------:R-:W-:Y:S01]  /*1fb0*/  @!P2 IMAD.MOV.U32 R38, RZ, RZ, R16 ;  /* 0x000000ffff26a224 */ /* 0x000fe200078e0010 */
[----:B------:R-:W-:Y:S01]  /*1fc0*/  LEA R246, R22, UR4, 0x1 ;  /* 0x0000000416f67c11 */ /* 0x000fe2000f8e08ff */
[----:B------:R-:W-:Y:S01]  /*1fd0*/  @!P2 IMAD.MOV.U32 R39, RZ, RZ, R31 ;  /* 0x000000ffff27a224 */ /* 0x000fe200078e001f */
[----:B------:R-:W-:Y:S01]  /*1fe0*/  ISETP.GE.AND P1, PT, R23, UR20, PT ;  /* 0x0000001417007c0c */ /* 0x000fe2000bf26270 */
[C---:B------:R-:W-:Y:S01]  /*1ff0*/  @!P2 IMAD R9, R17.reuse, R9, R14 ;  /* 0x000000091109a224 */ /* 0x040fe200078e020e */
[----:B------:R-:W-:Y:S01]  /*2000*/  @!P2 MOV R14, 0x400 ;  /* 0x00000400000ea802 */ /* 0x000fe20000000f00 */
[----:B------:R-:W-:Y:S01]  /*2010*/  @!P2 IMAD.WIDE.U32 R38, R17, R8, R38 ;  /* 0x000000081126a225 */ /* 0x000fe200078e0026 */
[----:B------:R-:W4:Y:S01]  /*2020*/  @!P5 S2R R27, SR_CgaCtaId ;  /* 0x00000000001bd919 */ /* 0x000f220000008800 */
[----:B------:R-:W-:Y:S01]  /*2030*/  UIMAD.WIDE.U32 UR8, UR10, 0x20, URZ ;  /* 0x000000200a0878a5 */ /* 0x000fe2000f8e003f */
[----:B-----5:R-:W-:Y:S01]  /*2040*/  @!P2 LEA R14, R32, R14, 0x18 ;  /* 0x0000000e200ea211 */ /* 0x020fe200078ec0ff */
[----:B------:R-:W-:Y:S01]  /*2050*/  @!P2 IMAD.IADD R8, R39, 0x1, R9 ;  /* 0x000000012708a824 */ /* 0x000fe200078e0209 */
[----:B-1----:R-:W-:Y:S01]  /*2060*/  @!P2 LEA R36, P4, R38, R6, 0x1 ;  /* 0x000000062624a211 */ /* 0x002fe200078808ff */
[----:B------:R-:W-:Y:S01]  /*2070*/  @!PT LDS RZ, [RZ] ;  /* 0x00000000fffff984 */ /* 0x000fe20000000800 */
[----:B------:R-:W-:Y:S01]  /*2080*/  @!PT LDS RZ, [RZ] ;  /* 0x00000000fffff984 */ /* 0x000fe20000000800 */
[----:B------:R-:W-:Y:S01]  /*2090*/  @!PT LDS RZ, [RZ] ;  /* 0x00000000fffff984 */ /* 0x000fe20000000800 */
[----:B------:R1:W-:Y:S01]  /*20a0*/  @!P3 LDGSTS.E.BYPASS.LTC128B.128 [R246], desc[UR16][R34.64] ;  /* 0x0000000022f6bfae */ /* 0x0003e2000b901d50 */
[----:B------:R-:W-:Y:S01]  /*20b0*/  IMAD R164, R13, UR10, RZ ;  /* 0x0000000a0da47c24 */ /* 0x000fe2000f8e02ff */
[----:B------:R-:W-:Y:S01]  /*20c0*/  SHF.R.S32.HI R242, RZ, 0x4, R242 ;  /* 0x00000004fff27819 */ /* 0x000fe200000114f2 */
[----:B------:R-:W-:Y:S01]  /*20d0*/  @!P2 IMAD R14, R22, 0x2, R14 ;  /* 0x00000002160ea824 */ /* 0x000fe200078e020e */
[----:B------:R-:W-:Y:S01]  /*20e0*/  @!P2 LEA.HI.X R37, R38, R7, R8, 0x1, P4 ;  /* 0x000000072625a211 */ /* 0x000fe200020f0c08 */
[----:B------:R-:W-:Y:S01]  /*20f0*/  IMAD R164, R12, UR11, R164 ;  /* 0x0000000b0ca47c24 */ /* 0x000fe2000f8e02a4 */
[----:B------:R-:W5:Y:S01]  /*2100*/  @!P6 LDC.64 R8, c[0x0][0x210] ;  /* 0x00008400ff08eb82 */ /* 0x000f620000000a00 */
[----:B------:R-:W-:-:S02]  /*2110*/  ISETP.GE.AND P4, PT, R19, UR25, PT ;  /* 0x0000001913007c0c */ /* 0x000fc4000bf86270 */
[----:B------:R3:W-:Y:S01]  /*2120*/  @!P2 LDGSTS.E.BYPASS.LTC128B.128 [R14+0x800], desc[UR16][R36.64] ;  /* 0x00800000240eafae */ /* 0x0007e2000b901d50 */
[----:B------:R-:W-:Y:S02]  /*2130*/  IADD3 R32, P2, R25, R26, RZ ;  /* 0x0000001a19207210 */ /* 0x000fe40007f5e0ff */
[----:B------:R-:W-:Y:S02]  /*2140*/  LEA.HI R239, R242, R242, RZ, 0x1 ;  /* 0x000000f2f2ef7211 */ /* 0x000fe400078f08ff */
[----:B------:R-:W5:Y:S01]  /*2150*/  @!P1 LDC.64 R6, c[0x0][0x240] ;  /* 0x00009000ff069b82 */ /* 0x000f620000000a00 */
[----:B------:R-:W-:Y:S01]  /*2160*/  IMAD.X R33, R24, 0x1, R0, P2 ;  /* 0x0000000118217824 */ /* 0x000fe200010e0600 */
[----:B------:R-:W-:Y:S02]  /*2170*/  @!P1 IADD3 R26, P2, R28, 0x30, RZ ;  /* 0x000000301c1a9810 */ /* 0x000fe40007f5e0ff */
[----:B------:R-:W-:Y:S02]  /*2180*/  @!P5 MOV R0, 0x400 ;  /* 0x000004000000d802 */ /* 0x000fe40000000f00 */
[----:B------:R-:W-:-:S02]  /*2190*/  LOP3.LUT R239, R239, 0xfffffffe, RZ, 0xc0, !PT ;  /* 0xfffffffeefef7812 */ /* 0x000fc400078ec0ff */
[----:B------:R-:W-:-:S03]  /*21a0*/  LEA.HI R191, R191, R2, RZ, 0x5 ;  /* 0x00000002bfbf7211 */ /* 0x000fc600078f28ff */
[----:B------:R-:W-:Y:S01]  /*21b0*/  IMAD.IADD R239, R242, 0x1, -R239 ;  /* 0x00000001f2ef7824 */ /* 0x000fe200078e0aef */
[----:B------:R-:W-:Y:S02]  /*21c0*/  SHF.R.S32.HI R190, RZ, 0x5, R191 ;  /* 0x00000005ffbe7819 */ /* 0x000fe400000114bf */
[----:B-1----:R-:W-:Y:S01]  /*21d0*/  @!P6 IADD3 R34, P3, R28, 0x20, RZ ;  /* 0x000000201c22e810 */ /* 0x002fe20007f7e0ff */
[----:B------:R-:W-:Y:S01]  /*21e0*/  @!P1 IMAD.X R28, RZ, RZ, R29, P2 ;  /* 0x000000ffff1c9224 */ /* 0x000fe200010e061d */
[----:B----4-:R-:W-:Y:S02]  /*21f0*/  @!P5 LEA R0, R27, R0, 0x18 ;  /* 0x000000001b00d211 */ /* 0x010fe400078ec0ff */
[----:B------:R-:W-:Y:S02]  /*2200*/  @!P6 IADD3.X R17, RZ, R29, RZ, P3, !PT ;  /* 0x0000001dff11e210 */ /* 0x000fe40001ffe4ff */
[----:B------:R-:W-:Y:S01]  /*2210*/  IADD3 R21, P3, R12, R21, RZ ;  /* 0x000000150c157210 */ /* 0x000fe20007f7e0ff */
[----:B------:R-:W-:Y:S01]  /*2220*/  @!P5 IMAD R0, R22, 0x2, R0 ;  /* 0x000000021600d824 */ /* 0x000fe200078e0200 */
[----:B---3--:R-:W1:Y:S01]  /*2230*/  @!P1 S2R R14, SR_CgaCtaId ;  /* 0x00000000000e9919 */ /* 0x008e620000008800 */
[----:B--2---:R-:W-:Y:S01]  /*2240*/  @!P6 IMAD R17, R17, R4, RZ ;  /* 0x000000041111e224 */ /* 0x004fe200078e02ff */
[----:B------:R-:W-:Y:S01]  /*2250*/  @!P1 MOV R37, R31 ;  /* 0x0000001f00259202 */ /* 0x000fe20000000f00 */
[----:B------:R-:W-:Y:S01]  /*2260*/  IMAD.X R20, R13, 0x1, R20, P3 ;  /* 0x000000010d147824 */ /* 0x000fe200018e0614 */
[----:B------:R-:W-:Y:S01]  /*2270*/  ISETP.GE.AND P3, PT, R18, UR25, PT ;  /* 0x0000001912007c0c */ /* 0x000fe2000bf66270 */
[----:B------:R-:W-:Y:S01]  /*2280*/  @!P6 IMAD R30, R34, R5, R17 ;  /* 0x00000005221ee224 */ /* 0x000fe200078e0211 */
[----:B------:R-:W-:Y:S01]  /*2290*/  @!P6 MOV R27, 0x400 ;  /* 0x00000400001be802 */ /* 0x000fe20000000f00 */
[----:B------:R-:W-:Y:S01]  /*22a0*/  @!P6 IMAD.MOV.U32 R17, RZ, RZ, R31 ;  /* 0x000000ffff11e224 */ /* 0x000fe200078e001f */
[----:B------:R-:W-:Y:S01]  /*22b0*/  LOP3.LUT R191, R191, 0xffffffe0, RZ, 0xc0, !PT ;  /* 0xffffffe0bfbf7812 */ /* 0x000fe200078ec0ff */
[----:B-----5:R-:W-:Y:S01]  /*22c0*/  @!P1 IMAD R28, R28, R6, RZ ;  /* 0x000000061c1c9224 */ /* 0x020fe200078e02ff */
[----:B------:R-:W-:Y:S01]  /*22d0*/  @!P6 LEA R15, R15, R27, 0x18 ;  /* 0x0000001b0f0fe211 */ /* 0x000fe200078ec0ff */
[----:B------:R-:W-:Y:S01]  /*22e0*/  @!P6 IMAD.WIDE.U32 R34, R34, R4, R16 ;  /* 0x000000042222e225 */ /* 0x000fe200078e0010 */
[----:B------:R-:W-:Y:S01]  /*22f0*/  IADD3 R191, -R191, R2, RZ ;  /* 0x00000002bfbf7210 */ /* 0x000fe20007ffe1ff */
[----:B------:R-:W2:Y:S01]  /*2300*/  @!P1 LDC.64 R4, c[0x0][0x210] ;  /* 0x00008400ff049b82 */ /* 0x000ea20000000a00 */
[----:B------:R-:W3:Y:S01]  /*2310*/  @!P4 S2R R17, SR_CgaCtaId ;  /* 0x000000000011c919 */ /* 0x000ee20000008800 */
[----:B------:R-:W-:Y:S01]  /*2320*/  @!P6 IMAD.IADD R29, R35, 0x1, R30 ;  /* 0x00000001231de824 */ /* 0x000fe200078e021e */
[----:B------:R-:W-:Y:S01]  /*2330*/  @!P6 LEA R30, P2, R34, R8, 0x1 ;  /* 0x00000008221ee211 */ /* 0x000fe200078408ff */
[----:B------:R-:W-:Y:S01]  /*2340*/  @!P1 IMAD.MOV.U32 R36, RZ, RZ, R16 ;  /* 0x000000ffff249224 */ /* 0x000fe200078e0010 */
[----:B------:R-:W4:Y:S01]  /*2350*/  @!P3 S2R R13, SR_CgaCtaId ;  /* 0x00000000000db919 */ /* 0x000f220000008800 */
[----:B------:R-:W-:Y:S01]  /*2360*/  @!P1 IMAD R28, R26, R7, R28 ;  /* 0x000000071a1c9224 */ /* 0x000fe200078e021c */
[----:B------:R-:W-:Y:S01]  /*2370*/  @!P6 LEA.HI.X R31, R34, R9, R29, 0x1, P2 ;  /* 0x00000009221fe211 */ /* 0x000fe200010f0c1d */
[----:B------:R-:W-:Y:S01]  /*2380*/  @!P1 IMAD.WIDE.U32 R34, R26, R6, R36 ;  /* 0x000000061a229225 */ /* 0x000fe200078e0024 */
[----:B------:R-:W5:Y:S01]  /*2390*/  @!P5 LDC.64 R8, c[0x0][0x218] ;  /* 0x00008600ff08db82 */ /* 0x000f620000000a00 */
[----:B------:R-:W-:-:S02]  /*23a0*/  @!P1 MOV R16, 0x400 ;  /* 0x0000040000109802 */ /* 0x000fc40000000f00 */
[----:B------:R-:W-:-:S04]  /*23b0*/  IMAD.WIDE.U32 R36, R12, UR10, R32 ;  /* 0x0000000a0c247c25 */ /* 0x000fc8000f8e0020 */
[----:B------:R-:W-:Y:S01]  /*23c0*/  @!P6 IMAD R15, R22, 0x2, R15 ;  /* 0x00000002160fe824 */ /* 0x000fe200078e020f */
[----:B------:R-:W4:Y:S01]  /*23d0*/  @!P4 LDC.64 R6, c[0x0][0x218] ;  /* 0x00008600ff06cb82 */ /* 0x000f220000000a00 */
[----:B------:R-:W-:Y:S01]  /*23e0*/  @!P1 IMAD.IADD R26, R35, 0x1, R28 ;  /* 0x00000001231a9824 */ /* 0x000fe200078e021c */
[----:B-1----:R-:W-:Y:S01]  /*23f0*/  @!P1 LEA R16, R14, R16, 0x18 ;  /* 0x000000100e109211 */ /* 0x002fe200078ec0ff */
[----:B------:R-:W-:Y:S01]  /*2400*/  IMAD.MOV.U32 R165, RZ, RZ, R36 ;  /* 0x000000ffffa57224 */ /* 0x000fe200078e0024 */
[----:B------:R4:W-:Y:S01]  /*2410*/  @!P6 LDGSTS.E.BYPASS.LTC128B.128 [R15+0x1000], desc[UR16][R30.64] ;  /* 0x010000001e0fefae */ /* 0x0009e2000b901d50 */
[----:B------:R-:W-:Y:S01]  /*2420*/  IMAD.U32 R28, RZ, RZ, UR10 ;  /* 0x0000000aff1c7e24 */ /* 0x000fe2000f8e00ff */
[----:B------:R-:W-:Y:S01]  /*2430*/  ISETP.GE.AND P6, PT, R23, UR25, PT ;  /* 0x0000001917007c0c */ /* 0x000fe2000bfc6270 */
[----:B------:R-:W-:Y:S01]  /*2440*/  IMAD.IADD R164, R37, 0x1, R164 ;  /* 0x0000000125a47824 */ /* 0x000fe200078e02a4 */
[----:B--2---:R-:W-:Y:S01]  /*2450*/  @!P1 LEA R32, P2, R34, R4, 0x1 ;  /* 0x0000000422209211 */ /* 0x004fe200078408ff */
[----:B------:R-:W-:Y:S01]  /*2460*/  IMAD.U32 R27, RZ, RZ, UR10 ;  /* 0x0000000aff1b7e24 */ /* 0x000fe2000f8e00ff */
[----:B------:R-:W-:Y:S01]  /*2470*/  @!P1 LEA R16, R22, R16, 0x1 ;  /* 0x0000001016109211 */ /* 0x000fe200078e08ff */
[----:B------:R-:W-:Y:S01]  /*2480*/  IMAD.SHL.U32 R2, R2, 0x2, RZ ;  /* 0x0000000202027824 */ /* 0x000fe200078e00ff */
[----:B------:R-:W-:Y:S01]  /*2490*/  @!P1 LEA.HI.X R33, R34, R5, R26, 0x1, P2 ;  /* 0x0000000522219211 */ /* 0x000fe200010f0c1a */
[----:B------:R-:W-:Y:S01]  /*24a0*/  IMAD.U32 R26, RZ, RZ, UR11 ;  /* 0x0000000bff1a7e24 */ /* 0x000fe2000f8e00ff */
[----:B------:R-:W1:Y:S01]  /*24b0*/  @!P3 LDC.64 R4, c[0x0][0x218] ;  /* 0x00008600ff04bb82 */ /* 0x000e620000000a00 */
[----:B------:R-:W-:-:S02]  /*24c0*/  @!P4 LEA R28, P2, R28, R165, 0x4 ;  /* 0x000000a51c1cc211 */ /* 0x000fc400078420ff */
[----:B------:R5:W-:Y:S01]  /*24d0*/  @!P1 LDGSTS.E.BYPASS.LTC128B.128 [R16+0x1800], desc[UR16][R32.64] ;  /* 0x0180000020109fae */ /* 0x000be2000b901d50 */
[----:B------:R-:W-:Y:S01]  /*24e0*/  @!P4 MOV R14, 0x400 ;  /* 0x00000400000ec802 */ /* 0x000fe20000000f00 */
[----:B------:R-:W-:Y:S01]  /*24f0*/  VOTEU.ALL UP0, P6 ;  /* 0x00000000003f7886 */ /* 0x000fe20003000000 */
[----:B------:R-:W-:Y:S02]  /*2500*/  @!P4 LEA.HI.X R26, R27, R164, R26, 0x4, P2 ;  /* 0x000000a41b1ac211 */ /* 0x000fe400010f241a */
[----:B---3--:R-:W-:Y:S01]  /*2510*/  @!P4 LEA R14, R17, R14, 0x18 ;  /* 0x0000000e110ec211 */ /* 0x008fe200078ec0ff */
[----:B------:R-:W-:-:S04]  /*2520*/  VIADD R17, R12, 0x40 ;  /* 0x000000400c117836 */ /* 0x000fc80000000000 */
[----:B------:R-:W-:Y:S01]  /*2530*/  @!P4 IMAD R14, R22, 0x2, R14 ;  /* 0x00000002160ec824 */ /* 0x000fe200078e020e */
[C---:B----4-:R-:W-:Y:S01]  /*2540*/  @!P4 LEA R30, P1, R28.reuse, R6, 0x1 ;  /* 0x000000061c1ec211 */ /* 0x050fe200078208ff */
[----:B------:R-:W-:Y:S01]  /*2550*/  @!P6 IMAD.MOV.U32 R6, RZ, RZ, R165 ;  /* 0x000000ffff06e224 */ /* 0x000fe200078e00a5 */
[----:B------:R-:W-:Y:S02]  /*2560*/  @!P3 MOV R15, 0x400 ;  /* 0x00000400000fb802 */ /* 0x000fe40000000f00 */
[----:B------:R-:W-:Y:S01]  /*2570*/  @!P4 LEA.HI.X R31, R28, R7, R26, 0x1, P1 ;  /* 0x000000071c1fc211 */ /* 0x000fe200008f0c1a */
[----:B------:R-:W-:Y:S01]  /*2580*/  @!P6 IMAD.MOV.U32 R7, RZ, RZ, R164 ;  /* 0x000000ffff07e224 */ /* 0x000fe200078e00a4 */
[----:B------:R-:W-:Y:S01]  /*2590*/  @!P3 LEA R13, R13, R15, 0x18 ;  /* 0x0000000f0d0db211 */ /* 0x000fe200078ec0ff */
[----:B------:R-:W-:Y:S01]  /*25a0*/  IMAD.U32 R26, RZ, RZ, UR10 ;  /* 0x0000000aff1a7e24 */ /* 0x000fe2000f8e00ff */
[C---:B------:R-:W-:Y:S02]  /*25b0*/  @!P3 IADD3 R15, P1, R165.reuse, UR8, RZ ;  /* 0x00000008a50fbc10 */ /* 0x040fe4000ff3e0ff */
[----:B------:R-:W-:Y:S01]  /*25c0*/  @!P3 LEA R13, R22, R13, 0x1 ;  /* 0x0000000d160db211 */ /* 0x000fe200078e08ff */
[----:B------:R-:W-:Y:S01]  /*25d0*/  @!P6 IMAD.WIDE.U32 R26, R26, 0x30, R6 ;  /* 0x000000301a1ae825 */ /* 0x000fe200078e0006 */
[----:B------:R-:W-:Y:S01]  /*25e0*/  @!P6 MOV R28, 0x400 ;  /* 0x00000400001ce802 */ /* 0x000fe20000000f00 */
[----:B------:R-:W2:Y:S01]  /*25f0*/  @!P6 LDC.64 R6, c[0x0][0x218] ;  /* 0x00008600ff06eb82 */ /* 0x000ea20000000a00 */
[C---:B-----5:R-:W-:Y:S01]  /*2600*/  @!P5 LEA R32, P2, R165.reuse, R8, 0x1 ;  /* 0x00000008a520d211 */ /* 0x060fe200078408ff */
[----:B------:R-:W-:Y:S01]  /*2610*/  IMAD.U32 R8, RZ, RZ, UR6 ;  /* 0x00000006ff087e24 */ /* 0x000fe2000f8e00ff */
[----:B------:R-:W-:Y:S01]  /*2620*/  @!UP0 UIMAD UR6, UR11, 0x30, URZ ;  /* 0x000000300b0688a4 */ /* 0x000fe2000f8e023f */
[----:B------:R-:W-:Y:S01]  /*2630*/  VIADD R16, R12, 0x50 ;  /* 0x000000500c107836 */ /* 0x000fe20000000000 */
[----:B------:R-:W-:-:S02]  /*2640*/  @!P5 LEA.HI.X R33, R165, R9, R164, 0x1, P2 ;  /* 0x00000009a521d211 */ /* 0x000fc400010f0ca4 */
[----:B------:R-:W3:Y:S01]  /*2650*/  @!P6 S2R R9, SR_CgaCtaId ;  /* 0x000000000009e919 */ /* 0x000ee20000008800 */
[----:B------:R-:W-:Y:S02]  /*2660*/  ISETP.GE.AND P2, PT, R17, UR25, PT ;  /* 0x0000001911007c0c */ /* 0x000fe4000bf46270 */
[----:B------:R-:W-:Y:S01]  /*2670*/  @!P3 IADD3.X R8, R164, UR9, R8, P1, !PT ;  /* 0x00000009a408bc10 */ /* 0x000fe20008ffe408 */
[----:B------:R4:W-:Y:S01]  /*2680*/  @!P5 LDGSTS.E.BYPASS.LTC128B.128 [R0+0x2000], desc[UR16][R32.64] ;  /* 0x020000002000dfae */ /* 0x0009e2000b901d50 */
[C---:B-1----:R-:W-:Y:S01]  /*2690*/  @!P3 LEA R4, P1, R15.reuse, R4, 0x1 ;  /* 0x000000040f04b211 */ /* 0x042fe200078208ff */
[----:B------:R-:W-:Y:S02]  /*26a0*/  ULDC.64 UR8, c[0x0][0x250] ;  /* 0x0000940000087ab9 */ /* 0x000fe40000000a00 */
[----:B------:R2:W-:Y:S01]  /*26b0*/  @!P4 LDGSTS.E.BYPASS.LTC128B.128 [R14+0x2800], desc[UR16][R30.64] ;  /* 0x028000001e0ecfae */ /* 0x0005e2000b901d50 */
[----:B------:R-:W-:Y:S01]  /*26c0*/  @!P3 LEA.HI.X R5, R15, R5, R8, 0x1, P1 ;  /* 0x000000050f05b211 */ /* 0x000fe200008f0c08 */
[----:B------:R-:W-:Y:S01]  /*26d0*/  IMAD.U32 R8, RZ, RZ, UR10 ;  /* 0x0000000aff087e24 */ /* 0x000fe2000f8e00ff */
[----:B------:R-:W-:Y:S01]  /*26e0*/  UIMAD.WIDE.U32 UR26, UR8, 0x20, URZ ;  /* 0x00000020081a78a5 */ /* 0x000fe2000f8e003f */
[----:B------:R-:W-:-:S02]  /*26f0*/  VIADD R15, R12, 0x60 ;  /* 0x000000600c0f7836 */ /* 0x000fc40000000000 */
[----:B------:R1:W-:Y:S01]  /*2700*/  @!P3 LDGSTS.E.BYPASS.LTC128B.128 [R13+0x3000], desc[UR16][R4.64] ;  /* 0x03000000040dbfae */ /* 0x0003e2000b901d50 */
[----:B------:R-:W-:Y:S01]  /*2710*/  ISETP.GE.AND P3, PT, R16, UR25, PT ;  /* 0x0000001910007c0c */ /* 0x000fe2000bf66270 */
[----:B------:R-:W-:Y:S01]  /*2720*/  IMAD R20, R20, UR8, RZ ;  /* 0x0000000814147c24 */ /* 0x000fe2000f8e02ff */
[----:B------:R-:W-:Y:S02]  /*2730*/  @!P2 LEA R8, P4, R8, R165, 0x6 ;  /* 0x000000a50808a211 */ /* 0x000fe400078830ff */
[----:B------:R-:W-:Y:S01]  /*2740*/  ISETP.GE.AND P1, PT, R15, UR25, PT ;  /* 0x000000190f007c0c */ /* 0x000fe2000bf26270 */
[----:B------:R-:W-:Y:S01]  /*2750*/  IMAD R20, R21, UR9, R20 ;  /* 0x0000000915147c24 */ /* 0x000fe2000f8e0214 */
[----:B------:R-:W-:-:S07]  /*2760*/  @!P2 MOV R34, 0x400 ;  /* 0x000004000022a802 */ /* 0x000fce0000000f00 */
[----:B------:R-:W-:Y:S01]  /*2770*/  VOTEU.ALL UP0, P3 ;  /* 0x00000000003f7886 */ /* 0x000fe20001800000 */
[----:B------:R-:W-:Y:S02]  /*2780*/  @!P3 IMAD.MOV.U32 R35, RZ, RZ, R164 ;  /* 0x000000ffff23b224 */ /* 0x000fe400078e00a4 */
[----:B----4-:R-:W-:Y:S01]  /*2790*/  @!P6 VIADD R0, R27, UR6 ;  /* 0x000000061b00ec36 */ /* 0x010fe20008000000 */
[----:B---3--:R-:W-:Y:S01]  /*27a0*/  @!P6 LEA R9, R9, R28, 0x18 ;  /* 0x0000001c0909e211 */ /* 0x008fe200078ec0ff */
[----:B------:R-:W3:Y:S01]  /*27b0*/  @!P1 S2R R27, SR_CgaCtaId ;  /* 0x00000000001b9919 */ /* 0x000ee20000008800 */
[----:B------:R-:W-:Y:S01]  /*27c0*/  @!UP0 UIMAD UR6, UR11, 0x50, URZ ;  /* 0x000000500b0688a4 */ /* 0x000fe2000f8e023f */
[C---:B--2---:R-:W-:Y:S01]  /*27d0*/  @!P6 LEA R30, P5, R26.reuse, R6, 0x1 ;  /* 0x000000061a1ee211 */ /* 0x044fe200078a08ff */
[----:B------:R-:W-:Y:S01]  /*27e0*/  IMAD.U32 R14, RZ, RZ, UR10 ;  /* 0x0000000aff0e7e24 */ /* 0x000fe2000f8e00ff */
[----:B------:R-:W-:Y:S01]  /*27f0*/  VOTEU.ALL UP0, P1 ;  /* 0x00000000003f7886 */ /* 0x000fe20000800000 */
[----:B------:R-:W-:Y:S01]  /*2800*/  @!P1 IMAD.MOV.U32 R38, RZ, RZ, R165 ;  /* 0x000000ffff269224 */ /* 0x000fe200078e00a5 */
[----:B------:R-:W-:Y:S01]  /*2810*/  @!P6 LEA.HI.X R31, R26, R7, R0, 0x1, P5 ;  /* 0x000000071a1fe211 */ /* 0x000fe200028f0c00 */
[----:B------:R-:W-:Y:S01]  /*2820*/  @!P6 IMAD R0, R22, 0x2, R9 ;  /* 0x000000021600e824 */ /* 0x000fe200078e0209 */
[----:B-1----:R-:W1:Y:S01]  /*2830*/  @!P2 LDC.64 R4, c[0x0][0x218] ;  /* 0x00008600ff04ab82 */ /* 0x002e620000000a00 */
[----:B------:R-:W-:Y:S01]  /*2840*/  IMAD.U32 R13, RZ, RZ, UR11 ;  /* 0x0000000bff0d7e24 */ /* 0x000fe2000f8e00ff */
[----:B------:R-:W2:Y:S01]  /*2850*/  @!P2 S2R R9, SR_CgaCtaId ;  /* 0x000000000009a919 */ /* 0x000ea20000008800 */
[----:B------:R-:W-:Y:S01]  /*2860*/  @!P1 IMAD.MOV.U32 R39, RZ, RZ, R164 ;  /* 0x000000ffff279224 */ /* 0x000fe200078e00a4 */
[----:B------:R-:W4:Y:S02]  /*2870*/  @!P3 S2R R26, SR_CgaCtaId ;  /* 0x00000000001ab919 */ /* 0x000f240000008800 */
[----:B------:R-:W-:Y:S01]  /*2880*/  @!P2 LEA.HI.X R6, R14, R164, R13, 0x6, P4 ;  /* 0x000000a40e06a211 */ /* 0x000fe200020f340d */
[C---:B------:R-:W-:Y:S01]  /*2890*/  VIADD R13, R12.reuse, 0x80 ;  /* 0x000000800c0d7836 */ /* 0x040fe20000000000 */
[----:B------:R-:W-:Y:S01]  /*28a0*/  IADD3 R14, R12, 0x70, RZ ;  /* 0x000000700c0e7810 */ /* 0x000fe20007ffe0ff */
[----:B------:R5:W-:Y:S03]  /*28b0*/  @!P6 LDGSTS.E.BYPASS.LTC128B.128 [R0+0x3800], desc[UR16][R30.64] ;  /* 0x038000001e00efae */ /* 0x000be6000b901d50 */
[----:B------:R-:W-:-:S02]  /*28c0*/  ISETP.GE.AND P6, PT, R14, UR25, PT ;  /* 0x000000190e007c0c */ /* 0x000fc4000bfc6270 */
[----:B------:R-:W-:Y:S02]  /*28d0*/  ISETP.GE.AND P5, PT, R13, UR25, PT ;  /* 0x000000190d007c0c */ /* 0x000fe4000bfa6270 */
[----:B-1----:R-:W-:-:S09]  /*28e0*/  @!P2 LEA R32, P4, R8, R4, 0x1 ;  /* 0x000000040820a211 */ /* 0x002fd200078808ff */
[----:B------:R-:W-:Y:S01]  /*28f0*/  @!P6 MOV R40, R165 ;  /* 0x000000a50028e202 */ /* 0x000fe20000000f00 */
[----:B------:R-:W-:Y:S01]  /*2900*/  @!P6 IMAD.MOV.U32 R41, RZ, RZ, R164 ;  /* 0x000000ffff29e224 */ /* 0x000fe200078e00a4 */
[----:B------:R-:W-:Y:S01]  /*2910*/  @!P2 LEA.HI.X R33, R8, R5, R6, 0x1, P4 ;  /* 0x000000050821a211 */ /* 0x000fe200020f0c06 */
[----:B------:R-:W1:Y:S01]  /*2920*/  @!P5 S2R R29, SR_CgaCtaId ;  /* 0x00000000001dd919 */ /* 0x000e620000008800 */
[----:B------:R-:W1:Y:S01]  /*2930*/  @!P3 LDC.64 R6, c[0x0][0x218] ;  /* 0x00008600ff06bb82 */ /* 0x000e620000000a00 */
[----:B------:R-:W-:Y:S02]  /*2940*/  @!P3 MOV R8, 0x400 ;  /* 0x000004000008b802 */ /* 0x000fe40000000f00 */
[----:B--2---:R-:W-:Y:S01]  /*2950*/  @!P2 LEA R9, R9, R34, 0x18 ;  /* 0x000000220909a211 */ /* 0x004fe200078ec0ff */
[----:B------:R-:W-:Y:S02]  /*2960*/  @!P3 IMAD.MOV.U32 R34, RZ, RZ, R165 ;  /* 0x000000ffff22b224 */ /* 0x000fe400078e00a5 */
[----:B-----5:R-:W-:Y:S01]  /*2970*/  VIADD R0, R12, 0x90 ;  /* 0x000000900c007836 */ /* 0x020fe20000000000 */
[----:B------:R-:W2:Y:S01]  /*2980*/  @!P6 S2R R30, SR_CgaCtaId ;  /* 0x00000000001ee919 */ /* 0x000ea20000008800 */
[----:B------:R-:W5:Y:S01]  /*2990*/  @!P1 LDC.64 R4, c[0x0][0x218] ;  /* 0x00008600ff049b82 */ /* 0x000f620000000a00 */
[----:B----4-:R-:W-:Y:S01]  /*29a0*/  @!P3 LEA R26, R26, R8, 0x18 ;  /* 0x000000081a1ab211 */ /* 0x010fe200078ec0ff */
[----:B------:R-:W-:Y:S01]  /*29b0*/  IMAD.U32 R8, RZ, RZ, UR10 ;  /* 0x0000000aff087e24 */ /* 0x000fe2000f8e00ff */
[----:B------:R-:W-:Y:S01]  /*29c0*/  ISETP.GE.AND P4, PT, R0, UR25, PT ;  /* 0x0000001900007c0c */ /* 0x000fe2000bf86270 */
[----:B------:R-:W-:Y:S01]  /*29d0*/  @!P2 IMAD R9, R22, 0x2, R9 ;  /* 0x000000021609a824 */ /* 0x000fe200078e0209 */
[----:B------:R-:W-:Y:S01]  /*29e0*/  @!P1 MOV R31, 0x400 ;  /* 0x00000400001f9802 */ /* 0x000fe20000000f00 */
[----:B------:R-:W-:-:S03]  /*29f0*/  @!P3 IMAD.WIDE.U32 R36, R8, 0x50, R34 ;  /* 0x000000500824b825 */ /* 0x000fc600078e0022 */
[----:B------:R1:W-:Y:S01]  /*2a00*/  @!P2 LDGSTS.E.BYPASS.LTC128B.128 [R9+0x4000], desc[UR16][R32.64] ;  /* 0x040000002009afae */ /* 0x0003e2000b901d50 */
[----:B------:R-:W-:Y:S01]  /*2a10*/  IMAD.U32 R34, RZ, RZ, UR10 ;  /* 0x0000000aff227e24 */ /* 0x000fe2000f8e00ff */
[----:B------:R-:W-:Y:S01]  /*2a20*/  @!P3 IADD3 R8, R37, UR6, RZ ;  /* 0x000000062508bc10 */ /* 0x000fe2000fffe0ff */
[----:B------:R-:W-:Y:S01]  /*2a30*/  @!UP0 UIMAD UR6, UR11, 0x60, URZ ;  /* 0x000000600b0688a4 */ /* 0x000fe2000f8e023f */
[----:B---3--:R-:W-:Y:S01]  /*2a40*/  @!P1 LEA R27, R27, R31, 0x18 ;  /* 0x0000001f1b1b9211 */ /* 0x008fe200078ec0ff */
[----:B------:R-:W-:Y:S01]  /*2a50*/  @!P1 IMAD.WIDE.U32 R34, R34, 0x60, R38 ;  /* 0x0000006022229825 */ /* 0x000fe200078e0026 */
[----:B------:R-:W-:Y:S01]  /*2a60*/  VOTEU.ALL UP0, P6 ;  /* 0x00000000003f7886 */ /* 0x000fe20003000000 */
[----:B------:R-:W3:Y:S02]  /*2a70*/  @!P4 S2R R28, SR_CgaCtaId ;  /* 0x00000000001cc919 */ /* 0x000ee40000008800 */
[----:B------:R-:W-:Y:S02]  /*2a80*/  IMAD.U32 R31, RZ, RZ, UR11 ;  /* 0x0000000bff1f7e24 */ /* 0x000fe4000f8e00ff */
[----:B------:R-:W-:-:S02]  /*2a90*/  IMAD.U32 R38, RZ, RZ, UR10 ;  /* 0x0000000aff267e24 */ /* 0x000fc4000f8e00ff */
[----:B------:R-:W-:Y:S02]  /*2aa0*/  @!P1 IMAD R27, R22, 0x2, R27 ;  /* 0x00000002161b9824 */ /* 0x000fe400078e021b */
[----:B------:R-:W-:Y:S01]  /*2ab0*/  @!P6 IMAD.WIDE.U32 R38, R38, 0x70, R40 ;  /* 0x000000702626e825 */ /* 0x000fe200078e0028 */
[----:B-1----:R-:W-:-:S03]  /*2ac0*/  @!P3 LEA R32, P2, R36, R6, 0x1 ;  /* 0x000000062420b211 */ /* 0x002fc600078408ff */
        /* <DEDUP_REMOVED lines=12> */
[----:B-----5:R-:W-:Y:S01]  /*2b90*/  @!P1 LEA R36, P2, R34, R4, 0x1 ;  /* 0x0000000422249211 */ /* 0x020fe200078408ff */
[----:B------:R-:W2:Y:S01]  /*2ba0*/  @!P6 LDC.64 R8, c[0x0][0x218] ;  /* 0x00008600ff08eb82 */ /* 0x000ea20000000a00 */
[----:B---3--:R-:W-:Y:S01]  /*2bb0*/  @!P4 LEA R28, R28, R7, 0x18 ;  /* 0x000000071c1cc211 */ /* 0x008fe200078ec0ff */
[----:B------:R-:W-:Y:S01]  /*2bc0*/  IMAD.U32 R4, RZ, RZ, UR10 ;  /* 0x0000000aff047e24 */ /* 0x000fe2000f8e00ff */
[----:B------:R-:W-:Y:S01]  /*2bd0*/  @!P1 LEA.HI.X R37, R34, R5, R6, 0x1, P2 ;  /* 0x0000000522259211 */ /* 0x000fe200010f0c06 */
[----:B------:R-:W-:Y:S01]  /*2be0*/  IMAD.U32 R34, RZ, RZ, UR10 ;  /* 0x0000000aff227e24 */ /* 0x000fe2000f8e00ff */
[----:B------:R-:W-:Y:S01]  /*2bf0*/  ISETP.GE.AND P3, PT, R26, UR25, PT ;  /* 0x000000191a007c0c */ /* 0x000fe2000bf66270 */
[C---:B------:R-:W-:Y:S01]  /*2c00*/  @!P6 IMAD R30, R22.reuse, 0x2, R30 ;  /* 0x00000002161ee824 */ /* 0x040fe200078e021e */
[----:B------:R-:W-:Y:S01]  /*2c10*/  @!P5 LEA R29, R22, R29, 0x1 ;  /* 0x0000001d161dd211 */ /* 0x000fe200078e08ff */
[----:B------:R-:W3:Y:S01]  /*2c20*/  @!P5 LDC.64 R6, c[0x0][0x218] ;  /* 0x00008600ff06db82 */ /* 0x000ee20000000a00 */
[----:B------:R-:W-:Y:S01]  /*2c30*/  @!P5 LEA R34, P2, R34, R165, 0x7 ;  /* 0x000000a52222d211 */ /* 0x000fe200078438ff */
[----:B------:R4:W-:Y:S01]  /*2c40*/  @!P1 LDGSTS.E.BYPASS.LTC128B.128 [R27+0x5000], desc[UR16][R36.64] ;  /* 0x05000000241b9fae */ /* 0x0009e2000b901d50 */
[----:B------:R-:W-:-:S02]  /*2c50*/  @!P4 IMAD R28, R22, 0x2, R28 ;  /* 0x00000002161cc824 */ /* 0x000fc400078e021c */
[----:B------:R-:W-:-:S03]  /*2c60*/  @!P5 LEA.HI.X R31, R4, R164, R31, 0x7, P2 ;  /* 0x000000a4041fd211 */ /* 0x000fc600010f3c1f */
[----:B------:R-:W5:Y:S01]  /*2c70*/  @!P4 LDC.64 R4, c[0x0][0x218] ;  /* 0x00008600ff04cb82 */ /* 0x000f620000000a00 */
[----:B-1----:R-:W-:Y:S01]  /*2c80*/  @!P6 IADD3 R33, R39, UR6, RZ ;  /* 0x000000062721ec10 */ /* 0x002fe2000fffe0ff */
[----:B------:R-:W-:Y:S01]  /*2c90*/  IMAD.U32 R32, RZ, RZ, UR10 ;  /* 0x0000000aff207e24 */ /* 0x000fe2000f8e00ff */
[----:B------:R-:W-:Y:S01]  /*2ca0*/  @!UP0 UIMAD UR6, UR11, 0x90, URZ ;  /* 0x000000900b0688a4 */ /* 0x000fe2000f8e023f */
[----:B--2---:R-:W-:Y:S01]  /*2cb0*/  @!P6 LEA R8, P1, R38, R8, 0x1 ;  /* 0x000000082608e211 */ /* 0x004fe200078208ff */
[----:B------:R-:W-:-:S03]  /*2cc0*/  VOTEU.ALL UP0, P3 ;  /* 0x00000000003f7886 */ /* 0x000fc60001800000 */
[----:B------:R-:W-:Y:S01]  /*2cd0*/  @!P6 LEA.HI.X R9, R38, R9, R33, 0x1, P1 ;  /* 0x000000092609e211 */ /* 0x000fe200008f0c21 */
[----:B------:R-:W-:Y:S01]  /*2ce0*/  @!P3 IMAD.MOV.U32 R33, RZ, RZ, R164 ;  /* 0x000000ffff21b224 */ /* 0x000fe200078e00a4 */
[----:B---3--:R-:W-:-:S03]  /*2cf0*/  @!P5 LEA R38, P2, R34, R6, 0x1 ;  /* 0x000000062226d211 */ /* 0x008fc600078408ff */
[----:B------:R1:W-:Y:S01]  /*2d00*/  @!P6 LDGSTS.E.BYPASS.LTC128B.128 [R30+0x5800], desc[UR16][R8.64] ;  /* 0x05800000081eefae */ /* 0x0003e2000b901d50 */
[----:B------:R-:W-:Y:S01]  /*2d10*/  @!P5 LEA.HI.X R39, R34, R7, R31, 0x1, P2 ;  /* 0x000000072227d211 */ /* 0x000fe200010f0c1f */
[----:B----4-:R-:W-:Y:S01]  /*2d20*/  @!P4 IMAD.MOV.U32 R36, RZ, RZ, R165 ;  /* 0x000000ffff24c224 */ /* 0x010fe200078e00a5 */
[----:B------:R-:W2:Y:S01]  /*2d30*/  @!P3 LDC.64 R6, c[0x0][0x218] ;  /* 0x00008600ff06bb82 */ /* 0x000ea20000000a00 */
[----:B------:R-:W-:Y:S02]  /*2d40*/  @!P4 IMAD.MOV.U32 R37, RZ, RZ, R164 ;  /* 0x000000ffff25c224 */ /* 0x000fe400078e00a4 */
[----:B------:R-:W-:Y:S01]  /*2d50*/  IMAD.U32 R27, RZ, RZ, UR10 ;  /* 0x0000000aff1b7e24 */ /* 0x000fe2000f8e00ff */
        /* <DEDUP_REMOVED lines=14> */
[C---:B---3--:R-:W-:Y:S01]  /*2e40*/  VIADD R29, R12.reuse, 0xc0 ;  /* 0x000000c00c1d7836 */ /* 0x048fe20000000000 */
[----:B------:R-:W-:Y:S01]  /*2e50*/  IADD3 R36, P4, R25, UR24, RZ ;  /* 0x0000001819247c10 */ /* 0x000fe2000ff9e0ff */
[----:B------:R-:W-:Y:S01]  /*2e60*/  VIADD R25, R12, 0xf0 ;  /* 0x000000f00c197836 */ /* 0x000fe20000000000 */
[----:B------:R-:W-:-:S02]  /*2e70*/  ISETP.GE.AND P5, PT, R27, UR25, PT ;  /* 0x000000191b007c0c */ /* 0x000fc4000bfa6270 */
[----:B------:R-:W-:Y:S02]  /*2e80*/  ISETP.GE.AND P2, PT, R29, UR25, PT ;  /* 0x000000191d007c0c */ /* 0x000fe4000bf46270 */
[----:B------:R-:W-:Y:S02]  /*2e90*/  IADD3.X R37, R24, UR23, RZ, P4, !PT ;  /* 0x0000001718257c10 */ /* 0x000fe4000a7fe4ff */
[----:B--2---:R-:W-:-:S03]  /*2ea0*/  @!P3 LEA R38, P4, R32, R6, 0x1 ;  /* 0x000000062026b211 */ /* 0x004fc600078808ff */
[----:B------:R-:W2:Y:S01]  /*2eb0*/  @!P1 S2R R34, SR_CgaCtaId ;  /* 0x0000000000229919 */ /* 0x000ea20000008800 */
[----:B------:R-:W-:-:S03]  /*2ec0*/  VOTEU.ALL UP0, P1 ;  /* 0x00000000003f7886 */ /* 0x000fc60000800000 */
[--C-:B------:R-:W-:Y:S01]  /*2ed0*/  @!P5 IMAD.MOV.U32 R42, RZ, RZ, R165.reuse ;  /* 0x000000ffff2ad224 */ /* 0x100fe200078e00a5 */
[----:B------:R-:W-:Y:S01]  /*2ee0*/  VOTEU.ALL UP1, P5 ;  /* 0x00000000003f7886 */ /* 0x000fe20002820000 */
[----:B------:R-:W3:Y:S01]  /*2ef0*/  @!P2 S2R R31, SR_CgaCtaId ;  /* 0x00000000001fa919 */ /* 0x000ee20000008800 */
[--C-:B------:R-:W-:Y:S02]  /*2f00*/  @!P5 IMAD.MOV.U32 R43, RZ, RZ, R164.reuse ;  /* 0x000000ffff2bd224 */ /* 0x100fe400078e00a4 */
[----:B----4-:R-:W-:Y:S01]  /*2f10*/  VIADD R28, R12, 0xd0 ;  /* 0x000000d00c1c7836 */ /* 0x010fe20000000000 */
[----:B------:R-:W-:Y:S01]  /*2f20*/  @!P3 IADD3 R4, R33, UR6, RZ ;  /* 0x000000062104bc10 */ /* 0x000fe2000fffe0ff */
[----:B------:R-:W-:Y:S01]  /*2f30*/  @!P1 IMAD.MOV.U32 R33, RZ, RZ, R164 ;  /* 0x000000ffff219224 */ /* 0x000fe200078e00a4 */
[----:B-1----:R-:W-:Y:S01]  /*2f40*/  @!P3 LEA R9, R8, R9, 0x18 ;  /* 0x000000090809b211 */ /* 0x002fe200078ec0ff */
[----:B------:R-:W-:Y:S01]  /*2f50*/  IMAD.U32 R8, RZ, RZ, UR10 ;  /* 0x0000000aff087e24 */ /* 0x000fe2000f8e00ff */
[----:B------:R-:W-:Y:S01]  /*2f60*/  ISETP.GE.AND P6, PT, R28, UR25, PT ;  /* 0x000000191c007c0c */ /* 0x000fe2000bfc6270 */
[----:B------:R-:W-:Y:S01]  /*2f70*/  @!UP0 UIMAD UR6, UR11, 0xb0, URZ ;  /* 0x000000b00b0688a4 */ /* 0x000fe2000f8e023f */
[----:B------:R-:W-:Y:S01]  /*2f80*/  @!P3 LEA.HI.X R39, R32, R7, R4, 0x1, P4 ;  /* 0x000000072027b211 */ /* 0x000fe200020f0c04 */
[----:B------:R-:W-:Y:S01]  /*2f90*/  @!P1 IMAD.MOV.U32 R32, RZ, RZ, R165 ;  /* 0x000000ffff209224 */ /* 0x000fe200078e00a5 */
[----:B------:R-:W-:Y:S01]  /*2fa0*/  ISETP.GE.AND P4, PT, R25, UR25, PT ;  /* 0x0000001919007c0c */ /* 0x000fe2000bf86270 */
[----:B------:R-:W1:Y:S01]  /*2fb0*/  @!P1 LDC.64 R4, c[0x0][0x218] ;  /* 0x00008600ff049b82 */ /* 0x000e620000000a00 */
[----:B------:R-:W4:Y:S01]  /*2fc0*/  @!P5 S2R R7, SR_CgaCtaId ;  /* 0x000000000007d919 */ /* 0x000f220000008800 */
[----:B------:R-:W-:Y:S01]  /*2fd0*/  @!P3 IMAD R9, R22, 0x2, R9 ;  /* 0x000000021609b824 */ /* 0x000fe200078e0209 */
[----:B------:R-:W-:Y:S01]  /*2fe0*/  VOTEU.ALL UP0, P2 ;  /* 0x00000000003f7886 */ /* 0x000fe20001000000 */
[----:B------:R-:W-:-:S03]  /*2ff0*/  @!P1 IMAD.WIDE.U32 R40, R8, 0xb0, R32 ;  /* 0x000000b008289825 */ /* 0x000fc600078e0020 */
[----:B------:R5:W-:Y:S01]  /*3000*/  @!P3 LDGSTS.E.BYPASS.LTC128B.128 [R9+0x7000], desc[UR16][R38.64] ;  /* 0x070000002609bfae */ /* 0x000be2000b901d50 */
[----:B------:R-:W-:Y:S01]  /*3010*/  @!P1 VIADD R8, R41, UR6 ;  /* 0x0000000629089c36 */ /* 0x000fe20008000000 */
[----:B------:R-:W-:Y:S01]  /*3020*/  ULDC.64 UR6, c[0x0][0x268] ;  /* 0x00009a0000067ab9 */ /* 0x000fe20000000a00 */
[----:B------:R-:W4:Y:S01]  /*3030*/  @!P6 S2R R24, SR_CgaCtaId ;  /* 0x000000000018e919 */ /* 0x000f220000008800 */
[----:B------:R-:W-:Y:S01]  /*3040*/  IMAD.WIDE.U32 R36, R11, UR6, R36 ;  /* 0x000000060b247c25 */ /* 0x000fe2000f8e0024 */
[----:B------:R-:W4:Y:S01]  /*3050*/  @!P4 S2R R6, SR_CgaCtaId ;  /* 0x000000000006c919 */ /* 0x000f220000008800 */
[C---:B-1----:R-:W-:Y:S02]  /*3060*/  @!P1 LEA R32, P3, R40.reuse, R4, 0x1 ;  /* 0x0000000428209211 */ /* 0x042fe400078608ff */
[----:B------:R-:W-:Y:S02]  /*3070*/  @!P1 MOV R4, 0x400 ;  /* 0x0000040000049802 */ /* 0x000fe40000000f00 */
[----:B------:R-:W-:Y:S01]  /*3080*/  @!P1 LEA.HI.X R33, R40, R5, R8, 0x1, P3 ;  /* 0x0000000528219211 */ /* 0x000fe200018f0c08 */
[----:B------:R-:W-:Y:S01]  /*3090*/  IMAD.U32 R40, RZ, RZ, UR10 ;  /* 0x0000000aff287e24 */ /* 0x000fe2000f8e00ff */
[----:B------:R-:W-:-:S02]  /*30a0*/  @!P2 MOV R5, 0x400 ;  /* 0x000004000005a802 */ /* 0x000fc40000000f00 */
[----:B--2---:R-:W-:Y:S02]  /*30b0*/  @!P1 LEA R34, R34, R4, 0x18 ;  /* 0x0000000422229211 */ /* 0x004fe400078ec0ff */
[----:B------:R-:W-:Y:S01]  /*30c0*/  @!P6 MOV R4, 0x400 ;  /* 0x000004000004e802 */ /* 0x000fe20000000f00 */
[----:B-----5:R-:W-:Y:S01]  /*30d0*/  IMAD.U32 R38, RZ, RZ, UR10 ;  /* 0x0000000aff267e24 */ /* 0x020fe2000f8e00ff */
[----:B---3--:R-:W-:Y:S01]  /*30e0*/  @!P2 LEA R31, R31, R5, 0x18 ;  /* 0x000000051f1fa211 */ /* 0x008fe200078ec0ff */
[----:B------:R-:W-:Y:S01]  /*30f0*/  IMAD R5, R10, UR6, RZ ;  /* 0x000000060a057c24 */ /* 0x000fe2000f8e02ff */
[----:B------:R-:W-:Y:S01]  /*3100*/  ISETP.GE.AND P3, PT, R23, UR25, PT ;  /* 0x0000001917007c0c */ /* 0x000fe2000bf66270 */
[----:B------:R-:W1:Y:S01]  /*3110*/  @!P6 LDC.64 R8, c[0x0][0x218] ;  /* 0x00008600ff08eb82 */ /* 0x000e620000000a00 */
[----:B------:R-:W-:Y:S01]  /*3120*/  @!P5 MOV R23, 0x400 ;  /* 0x000004000017d802 */ /* 0x000fe20000000f00 */
[----:B------:R-:W-:Y:S01]  /*3130*/  IMAD R5, R11, UR7, R5 ;  /* 0x000000070b057c24 */ /* 0x000fe2000f8e0205 */
[C---:B------:R-:W-:Y:S01]  /*3140*/  @!P1 LEA R34, R22.reuse, R34, 0x1 ;  /* 0x0000002216229211 */ /* 0x040fe200078e08ff */
[----:B------:R-:W-:Y:S01]  /*3150*/  @!P2 IMAD R31, R22, 0x2, R31 ;  /* 0x00000002161fa824 */ /* 0x000fe200078e021f */
[----:B----4-:R-:W-:Y:S01]  /*3160*/  @!P6 LEA R24, R24, R4, 0x18 ;  /* 0x000000041818e211 */ /* 0x010fe200078ec0ff */
[----:B------:R-:W-:Y:S01]  /*3170*/  IMAD.IADD R37, R37, 0x1, R5 ;  /* 0x0000000125257824 */ /* 0x000fe200078e0205 */
[----:B------:R-:W-:Y:S01]  /*3180*/  @!P4 MOV R4, 0x400 ;  /* 0x000004000004c802 */ /* 0x000fe20000000f00 */
[----:B------:R-:W2:Y:S01]  /*3190*/  @!P2 LDC.64 R10, c[0x0][0x218] ;  /* 0x00008600ff0aab82 */ /* 0x000ea20000000a00 */
[----:B------:R-:W-:Y:S01]  /*31a0*/  @!P5 LEA R23, R7, R23, 0x18 ;  /* 0x000000170717d211 */ /* 0x000fe200078ec0ff */
[----:B------:R-:W-:Y:S01]  /*31b0*/  @!P6 IMAD R24, R22, 0x2, R24 ;  /* 0x000000021618e824 */ /* 0x000fe200078e0218 */
[----:B------:R-:W-:Y:S01]  /*31c0*/  @!P4 LEA R4, R6, R4, 0x18 ;  /* 0x000000040604c211 */ /* 0x000fe200078ec0ff */
[----:B------:R-:W-:Y:S01]  /*31d0*/  @!P6 IMAD.MOV.U32 R6, RZ, RZ, R165 ;  /* 0x000000ffff06e224 */ /* 0x000fe200078e00a5 */
[----:B------:R-:W-:Y:S01]  /*31e0*/  @!P2 MOV R5, R164 ;  /* 0x000000a40005a202 */ /* 0x000fe20000000f00 */
[C---:B------:R-:W-:Y:S01]  /*31f0*/  @!P5 IMAD R23, R22.reuse, 0x2, R23 ;  /* 0x000000021617d824 */ /* 0x040fe200078e0217 */
[----:B------:R-:W-:Y:S01]  /*3200*/  @!UP0 UIMAD UR6, UR11, 0xc0, URZ ;  /* 0x000000c00b0688a4 */ /* 0x000fe2000f8e023f */
[----:B------:R-:W-:Y:S01]  /*3210*/  @!P4 IMAD R22, R22, 0x2, R4 ;  /* 0x000000021616c824 */ /* 0x000fe200078e0204 */
[----:B------:R3:W-:Y:S01]  /*3220*/  @!P1 LDGSTS.E.BYPASS.LTC128B.128 [R34+0x7800], desc[UR16][R32.64] ;  /* 0x0780000020229fae */ /* 0x0007e2000b901d50 */
[----:B------:R-:W-:Y:S01]  /*3230*/  @!P2 IMAD.MOV.U32 R4, RZ, RZ, R165 ;  /* 0x000000ffff04a224 */ /* 0x000fe200078e00a5 */
[----:B------:R-:W-:Y:S01]  /*3240*/  VOTEU.ALL UP0, P6 ;  /* 0x00000000003f7886 */ /* 0x000fe20003000000 */
[----:B------:R-:W-:Y:S01]  /*3250*/  @!P6 IMAD.MOV.U32 R7, RZ, RZ, R164 ;  /* 0x000000ffff07e224 */ /* 0x000fe200078e00a4 */
[----:B------:R-:W-:Y:S01]  /*3260*/  @!UP1 UIMAD UR7, UR11, 0xe0, URZ ;  /* 0x000000e00b0798a4 */ /* 0x000fe2000f8e023f */
[----:B------:R-:W-:-:S04]  /*3270*/  @!P2 IMAD.WIDE.U32 R40, R40, 0xc0, R4 ;  /* 0x000000c02828a825 */ /* 0x000fc800078e0004 */
[----:B------:R-:W-:Y:S02]  /*3280*/  IMAD.U32 R4, RZ, RZ, UR10 ;  /* 0x0000000aff047e24 */ /* 0x000fe4000f8e00ff */
[----:B------:R-:W-:Y:S02]  /*3290*/  @!P6 IMAD.WIDE.U32 R38, R38, 0xd0, R6 ;  /* 0x000000d02626e825 */ /* 0x000fe400078e0006 */
[----:B------:R-:W4:Y:S02]  /*32a0*/  @!P5 LDC.64 R6, c[0x0][0x218] ;  /* 0x00008600ff06db82 */ /* 0x000f240000000a00 */
[----:B------:R-:W-:-:S04]  /*32b0*/  @!P5 IMAD.WIDE.U32 R42, R4, 0xe0, R42 ;  /* 0x000000e0042ad825 */ /* 0x000fc800078e002a */
[----:B------:R-:W-:Y:S02]  /*32c0*/  IMAD.WIDE.U32 R36, R21, UR8, R36 ;  /* 0x0000000815247c25 */ /* 0x000fe4000f8e0024 */
[----:B------:R-:W5:Y:S03]  /*32d0*/  @!P4 LDC.64 R4, c[0x0][0x218] ;  /* 0x00008600ff04cb82 */ /* 0x000f660000000a00 */
[----:B------:R-:W-:Y:S02]  /*32e0*/  IADD3 R20, R37, R20, RZ ;  /* 0x0000001425147210 */ /* 0x000fe40007ffe0ff */
[----:B---3--:R-:W-:Y:S01]  /*32f0*/  @!P2 IADD3 R32, R41, UR6, RZ ;  /* 0x000000062920ac10 */ /* 0x008fe2000fffe0ff */
[----:B------:R-:W-:Y:S01]  /*3300*/  @!UP0 UIMAD UR6, UR11, 0xd0, URZ ;  /* 0x000000d00b0688a4 */ /* 0x000fe2000f8e023f */
[C---:B--2---:R-:W-:Y:S01]  /*3310*/  @!P2 LEA R34, P1, R40.reuse, R10, 0x1 ;  /* 0x0000000a2822a211 */ /* 0x044fe200078208ff */
[----:B------:R-:W-:Y:S01]  /*3320*/  IMAD.U32 R10, RZ, RZ, UR10 ;  /* 0x0000000aff0a7e24 */ /* 0x000fe2000f8e00ff */
[----:B------:R-:W-:Y:S01]  /*3330*/  VOTEU.ALL UP0, P4 ;  /* 0x00000000003f7886 */ /* 0x000fe20002000000 */
[----:B------:R-:W-:Y:S01]  /*3340*/  @!P4 IMAD.MOV.U32 R33, RZ, RZ, R164 ;  /* 0x000000ffff21c224 */ /* 0x000fe200078e00a4 */
[----:B------:R-:W-:Y:S01]  /*3350*/  @!P2 LEA.HI.X R35, R40, R11, R32, 0x1, P1 ;  /* 0x0000000b2823a211 */ /* 0x000fe200008f0c20 */
[----:B------:R-:W-:Y:S01]  /*3360*/  @!P4 IMAD.MOV.U32 R32, RZ, RZ, R165 ;  /* 0x000000ffff20c224 */ /* 0x000fe200078e00a5 */
[----:B-1----:R-:W-:Y:S01]  /*3370*/  @!P6 LEA R40, P1, R38, R8, 0x1 ;  /* 0x000000082628e211 */ /* 0x002fe200078208ff */
[----:B------:R-:W-:-:S02]  /*3380*/  @!P5 VIADD R8, R43, UR7 ;  /* 0x000000072b08dc36 */ /* 0x000fc40008000000 */
[----:B------:R-:W-:Y:S01]  /*3390*/  @!P4 IMAD.WIDE.U32 R32, R10, 0xf0, R32 ;  /* 0x000000f00a20c825 */ /* 0x000fe200078e0020 */
[----:B------:R-:W-:Y:S03]  /*33a0*/  @!P2 LDGSTS.E.BYPASS.LTC128B.128 [R31+0x8000], desc[UR16][R34.64] ;  /* 0x08000000221fafae */ /* 0x000fe6000b901d50 */
[----:B------:R-:W-:Y:S01]  /*33b0*/  @!P6 VIADD R10, R39, UR6 ;  /* 0x00000006270aec36 */ /* 0x000fe20008000000 */
[----:B------:R-:W-:Y:S01]  /*33c0*/  @!UP0 UIMAD UR6, UR11, 0xf0, URZ ;  /* 0x000000f00b0688a4 */ /* 0x000fe2000f8e023f */
[----:B------:R-:W-:-:S03]  /*33d0*/  VOTEU.ALL UP0, P3 ;  /* 0x00000000003f7886 */ /* 0x000fc60001800000 */
[----:B------:R-:W-:Y:S02]  /*33e0*/  @!P6 LEA.HI.X R41, R38, R9, R10, 0x1, P1 ;  /* 0x000000092629e211 */ /* 0x000fe400008f0c0a */
[----:B----4-:R-:W-:Y:S01]  /*33f0*/  @!P5 LEA R10, P2, R42, R6, 0x1 ;  /* 0x000000062a0ad211 */ /* 0x010fe200078408ff */
[----:B------:R-:W-:Y:S01]  /*3400*/  @!P4 VIADD R6, R33, UR6 ;  /* 0x000000062106cc36 */ /* 0x000fe20008000000 */
[----:B-----5:R-:W-:Y:S01]  /*3410*/  @!P4 LEA R4, P1, R32, R4, 0x1 ;  /* 0x000000042004c211 */ /* 0x020fe200078208ff */
[----:B------:R-:W-:Y:S01]  /*3420*/  @!P6 LDGSTS.E.BYPASS.LTC128B.128 [R24+0x8800], desc[UR16][R40.64] ;  /* 0x088000002818efae */ /* 0x000fe2000b901d50 */
[----:B------:R-:W-:Y:S01]  /*3430*/  @!P5 LEA.HI.X R11, R42, R7, R8, 0x1, P2 ;  /* 0x000000072a0bd211 */ /* 0x000fe200010f0c08 */
[----:B------:R-:W-:Y:S01]  /*3440*/  ULDC.64 UR6, c[0x0][0x220] ;  /* 0x0000880000067ab9 */ /* 0x000fe20000000a00 */
        /* <DEDUP_REMOVED lines=8> */
[----:B------:R-:W-:Y:S01]  /*34d0*/  ISETP.GE.AND P4, PT, R19, UR25, PT ;  /* 0x0000001913007c0c */ /* 0x000fe2000bf86270 */
[----:B------:R-:W-:Y:S01]  /*34e0*/  IMAD.U32 R6, RZ, RZ, UR8 ;  /* 0x00000008ff067e24 */ /* 0x000fe2000f8e00ff */
[----:B------:R-:W-:Y:S01]  /*34f0*/  LEA.HI.X R243, R36, UR7, R20, 0x1, P2 ;  /* 0x0000000724f37c11 */ /* 0x000fe200090f0c14 */
[----:B------:R-:W0:Y:S01]  /*3500*/  LDGDEPBAR ;  /* 0x00000000000079af */ /* 0x000e220000000000 */
[----:B------:R-:W-:Y:S01]  /*3510*/  IMAD.U32 R7, RZ, RZ, UR6 ;  /* 0x00000006ff077e24 */ /* 0x000fe2000f8e00ff */
[----:B------:R-:W-:-:S02]  /*3520*/  @!UP0 UIMAD UR6, UR9, 0x60, URZ ;  /* 0x00000060090688a4 */ /* 0x000fc4000f8e023f */
        /* <DEDUP_REMOVED lines=10> */
[----:B------:R-:W-:Y:S01]  /*35d0*/  @!P3 IMAD.WIDE.U32 R8, R8, 0x60, R4 ;  /* 0x000000600808b825 */ /* 0x000fe200078e0004 */
[----:B------:R-:W-:-:S03]  /*35e0*/  MOV R4, UR9 ;  /* 0x0000000900047c02 */ /* 0x000fc60008000f00 */
[----:B------:R-:W-:Y:S02]  /*35f0*/  IMAD.U32 R5, RZ, RZ, UR8 ;  /* 0x00000008ff057e24 */ /* 0x000fe4000f8e00ff */
[----:B------:R-:W-:Y:S02]  /*3600*/  @!P3 VIADD R9, R9, UR6 ;  /* 0x000000060909bc36 */ /* 0x000fe40008000000 */
[----:B------:R-:W-:Y:S01]  /*3610*/  IMAD.U32 R16, RZ, RZ, UR8 ;  /* 0x00000008ff107e24 */ /* 0x000fe2000f8e00ff */
[----:B------:R-:W-:Y:S01]  /*3620*/  @!P1 LEA.HI.X R7, R5, R243, R4, 0x6, P2 ;  /* 0x000000f305079211 */ /* 0x000fe200010f3404 */
[----:B------:R-:W-:Y:S01]  /*3630*/  IMAD.U32 R4, RZ, RZ, UR8 ;  /* 0x00000008ff047e24 */ /* 0x000fe2000f8e00ff */
[----:B------:R-:W-:Y:S01]  /*3640*/  ISETP.GE.AND P2, PT, R14, UR25, PT ;  /* 0x000000190e007c0c */ /* 0x000fe2000bf46270 */
[----:B------:R-:W-:Y:S01]  /*3650*/  IMAD.U32 R5, RZ, RZ, UR9 ;  /* 0x00000009ff057e24 */ /* 0x000fe2000f8e00ff */
[----:B------:R-:W-:Y:S01]  /*3660*/  VOTEU.ALL UP2, P5 ;  /* 0x00000000003f7886 */ /* 0x000fe20002840000 */
[----:B------:R-:W-:-:S04]  /*3670*/  IMAD.U32 R14, RZ, RZ, UR8 ;  /* 0x00000008ff0e7e24 */ /* 0x000fc8000f8e00ff */
[----:B------:R-:W-:Y:S01]  /*3680*/  @!UP2 UIMAD UR23, UR9, 0xa0, URZ ;  /* 0x000000a00917a8a4 */ /* 0x000fe2000f8e023f */
[----:B------:R-:W-:Y:S04]  /*3690*/  @P6 STS.128 [R246+0xa000], RZ ;  /* 0x00a000fff6006388 */ /* 0x000fe80000000c00 */
[----:B------:R-:W-:Y:S01]  /*36a0*/  @!PT LDS RZ, [RZ] ;  /* 0x00000000fffff984 */ /* 0x000fe20000000800 */
[----:B------:R-:W-:Y:S01]  /*36b0*/  @!PT LDS RZ, [RZ] ;  /* 0x00000000fffff984 */ /* 0x000fe20000000800 */
[----:B------:R-:W-:Y:S01]  /*36c0*/  @!PT LDS RZ, [RZ] ;  /* 0x00000000fffff984 */ /* 0x000fe20000000800 */
[----:B------:R-:W-:Y:S01]  /*36d0*/  @!P6 LDGSTS.E.BYPASS.LTC128B.128 [R246+0xa000], desc[UR16][R18.64] ;  /* 0x0a00000012f6efae */ /* 0x000fe2000b901d50 */
[----:B------:R-:W-:Y:S01]  /*36e0*/  ISETP.GE.AND P6, PT, R17, UR25, PT ;  /* 0x0000001911007c0c */ /* 0x000fe2000bfc6270 */
[----:B------:R-:W-:Y:S02]  /*36f0*/  VOTEU.ALL UP0, P2 ;  /* 0x00000000003f7886 */ /* 0x000fe40001000000 */
[----:B------:R-:W-:Y:S03]  /*3700*/  @P4 STS.128 [R246+0xa800], RZ ;  /* 0x00a800fff6004388 */ /* 0x000fe60000000c00 */
[----:B------:R-:W-:Y:S01]  /*3710*/  @!UP0 UIMAD UR6, UR9, 0xe0, URZ ;  /* 0x000000e0090688a4 */ /* 0x000fe2000f8e023f */
        /* <DEDUP_REMOVED lines=19> */
[----:B-1----:R-:W-:Y:S01]  /*3850*/  @!P6 LEA R10, P1, R4, R244, 0x7 ;  /* 0x000000f4040ae211 */ /* 0x002fe200078238ff */
[----:B--2---:R-:W-:Y:S02]  /*3860*/  IMAD.U32 R6, RZ, RZ, UR8 ;  /* 0x00000008ff067e24 */ /* 0x004fe4000f8e00ff */
[----:B------:R-:W-:-:S03]  /*3870*/  @!P5 IMAD.MOV.U32 R7, RZ, RZ, R243 ;  /* 0x000000ffff07d224 */ /* 0x000fc600078e00f3 */
[----:B------:R-:W-:Y:S01]  /*3880*/  @!P6 LEA.HI.X R11, R6, R243, R5, 0x7, P1 ;  /* 0x000000f3060be211 */ /* 0x000fe200008f3c05 */
[----:B------:R-:W-:Y:S01]  /*3890*/  @!P2 IMAD.MOV.U32 R5, RZ, RZ, R243 ;  /* 0x000000ffff05a224 */ /* 0x000fe200078e00f3 */
[----:B------:R-:W-:Y:S02]  /*38a0*/  @!P5 MOV R6, R244 ;  /* 0x000000f40006d202 */ /* 0x000fe40000000f00 */
[----:B------:R-:W-:Y:S01]  /*38b0*/  ISETP.GE.AND P1, PT, R0, UR25, PT ;  /* 0x0000001900007c0c */ /* 0x000fe2000bf26270 */
[----:B------:R-:W-:Y:S01]  /*38c0*/  IMAD.U32 R0, RZ, RZ, UR8 ;  /* 0x00000008ff007e24 */ /* 0x000fe2000f8e00ff */
[----:B------:R-:W-:Y:S01]  /*38d0*/  @!PT LDS RZ, [RZ] ;  /* 0x00000000fffff984 */ /* 0x000fe20000000800 */
[----:B------:R-:W-:Y:S01]  /*38e0*/  @!PT LDS RZ, [RZ] ;  /* 0x00000000fffff984 */ /* 0x000fe20000000800 */
[----:B------:R-:W-:Y:S01]  /*38f0*/  @!PT LDS RZ, [RZ] ;  /* 0x00000000fffff984 */ /* 0x000fe20000000800 */
[----:B------:R1:W-:Y:S01]  /*3900*/  @!P6 LDGSTS.E.BYPASS.LTC128B.128 [R246+0xc000], desc[UR16][R10.64] ;  /* 0x0c0000000af6efae */ /* 0x0003e2000b901d50 */
[----:B---3--:R-:W-:Y:S01]  /*3910*/  @!P5 IMAD.WIDE.U32 R8, R4, 0xa0, R6 ;  /* 0x000000a00408d825 */ /* 0x008fe200078e0006 */
[----:B------:R-:W-:Y:S02]  /*3920*/  ISETP.GE.AND P6, PT, R26, UR25, PT ;  /* 0x000000191a007c0c */ /* 0x000fe4000bfc6270 */
[----:B------:R-:W-:Y:S01]  /*3930*/  @P5 STS.128 [R246+0xc800], RZ ;  /* 0x00c800fff6005388 */ /* 0x000fe20000000c00 */
[----:B------:R-:W-:Y:S01]  /*3940*/  @!P4 IMAD.MOV.U32 R6, RZ, RZ, R244 ;  /* 0x000000ffff06c224 */ /* 0x000fe200078e00f4 */
[----:B------:R-:W-:Y:S01]  /*3950*/  @!P5 IADD3 R9, R9, UR23, RZ ;  /* 0x000000170909dc10 */ /* 0x000fe2000fffe0ff */
[----:B------:R-:W-:-:S02]  /*3960*/  @!P4 IMAD.MOV.U32 R7, RZ, RZ, R243 ;  /* 0x000000ffff07c224 */ /* 0x000fc400078e00f3 */
[----:B------:R-:W-:Y:S02]  /*3970*/  @!P4 IMAD.WIDE.U32 R6, R4, 0xc0, R6 ;  /* 0x000000c00406c825 */ /* 0x000fe400078e0006 */
[----:B------:R-:W-:Y:S01]  /*3980*/  @!PT LDS RZ, [RZ] ;  /* 0x00000000fffff984 */ /* 0x000fe20000000800 */
[----:B------:R-:W-:Y:S01]  /*3990*/  @!PT LDS RZ, [RZ] ;  /* 0x00000000fffff984 */ /* 0x000fe20000000800 */
[----:B------:R-:W-:Y:S01]  /*39a0*/  @!PT LDS RZ, [RZ] ;  /* 0x00000000fffff984 */ /* 0x000fe20000000800 */
[----:B------:R2:W-:Y:S01]  /*39b0*/  @!P5 LDGSTS.E.BYPASS.LTC128B.128 [R246+0xc800], desc[UR16][R8.64] ;  /* 0x0c80000008f6dfae */ /* 0x0005e2000b901d50 */
[----:B------:R-:W-:Y:S01]  /*39c0*/  VOTEU.ALL UP0, P1 ;  /* 0x00000000003f7886 */ /* 0x000fe20000800000 */
[----:B------:R-:W-:Y:S01]  /*39d0*/  ISETP.GE.AND P5, PT, R30, UR25, PT ;  /* 0x000000191e007c0c */ /* 0x000fe2000bfa6270 */
[----:B------:R-:W-:Y:S01]  /*39e0*/  @!P2 IMAD.MOV.U32 R4, RZ, RZ, R244 ;  /* 0x000000ffff04a224 */ /* 0x000fe200078e00f4 */
[----:B------:R-:W-:Y:S01]  /*39f0*/  @P4 STS.128 [R246+0xd000], RZ ;  /* 0x00d000fff6004388 */ /* 0x000fe20000000c00 */
[----:B------:R-:W-:Y:S01]  /*3a00*/  @!P4 VIADD R7, R7, UR7 ;  /* 0x000000070707cc36 */ /* 0x000fe20008000000 */
[----:B------:R-:W-:Y:S01]  /*3a10*/  VOTEU.ALL UP3, P6 ;  /* 0x00000000003f7886 */ /* 0x000fe20003060000 */
[----:B------:R-:W-:-:S03]  /*3a20*/  @!P2 IMAD.WIDE.U32 R4, R0, 0xe0, R4 ;  /* 0x000000e00004a825 */ /* 0x000fc600078e0004 */
[----:B------:R-:W-:Y:S01]  /*3a30*/  @!PT LDS RZ, [RZ] ;  /* 0x00000000fffff984 */ /* 0x000fe20000000800 */
[----:B------:R-:W-:Y:S01]  /*3a40*/  @!PT LDS RZ, [RZ] ;  /* 0x00000000fffff984 */ /* 0x000fe20000000800 */
[----:B------:R-:W-:Y:S01]  /*3a50*/  @!PT LDS RZ, [RZ] ;  /* 0x00000000fffff984 */ /* 0x000fe20000000800 */
[----:B------:R3:W-:Y:S01]  /*3a60*/  @!P4 LDGSTS.E.BYPASS.LTC128B.128 [R246+0xd000], desc[UR16][R6.64] ;  /* 0x0d00000006f6cfae */ /* 0x0007e2000b901d50 */
[----:B------:R-:W-:Y:S01]  /*3a70*/  @!P2 VIADD R5, R5, UR6 ;  /* 0x000000060505ac36 */ /* 0x000fe20008000000 */
[----:B------:R-:W-:Y:S01]  /*3a80*/  @!UP0 UIMAD UR6, UR9, 0x120, URZ ;  /* 0x00000120090688a4 */ /* 0x000fe2000f8e023f */
[----:B------:R-:W-:Y:S01]  /*3a90*/  IMAD.U32 R0, RZ, RZ, UR9 ;  /* 0x00000009ff007e24 */ /* 0x000fe2000f8e00ff */
[----:B------:R-:W-:Y:S01]  /*3aa0*/  @P2 STS.128 [R246+0xd800], RZ ;  /* 0x00d800fff6002388 */ /* 0x000fe20000000c00 */
[----:B------:R-:W-:Y:S01]  /*3ab0*/  ISETP.GE.AND P4, PT, R29, UR25, PT ;  /* 0x000000191d007c0c */ /* 0x000fe2000bf86270 */
[----:B-1----:R-:W-:Y:S01]  /*3ac0*/  IMAD.U32 R10, RZ, RZ, UR8 ;  /* 0x00000008ff0a7e24 */ /* 0x002fe2000f8e00ff */
[----:B------:R-:W-:Y:S01]  /*3ad0*/  VOTEU.ALL UP2, P5 ;  /* 0x00000000003f7886 */ /* 0x000fe20002840000 */
[----:B------:R-:W-:Y:S01]  /*3ae0*/  @!PT LDS RZ, [RZ] ;  /* 0x00000000fffff984 */ /* 0x000fe20000000800 */
[----:B------:R-:W-:Y:S01]  /*3af0*/  @!PT LDS RZ, [RZ] ;  /* 0x00000000fffff984 */ /* 0x000fe20000000800 */
[----:B------:R-:W-:Y:S01]  /*3b00*/  @!PT LDS RZ, [RZ] ;  /* 0x00000000fffff984 */ /* 0x000fe20000000800 */
[----:B------:R1:W-:Y:S01]  /*3b10*/  @!P2 LDGSTS.E.BYPASS.LTC128B.128 [R246+0xd800], desc[UR16][R4.64] ;  /* 0x0d80000004f6afae */ /* 0x0003e2000b901d50 */
[----:B------:R-:W-:-:S03]  /*3b20*/  @!UP3 UIMAD UR23, UR9, 0x140, URZ ;  /* 0x000001400917b8a4 */ /* 0x000fc6000f8e023f */
[----:B------:R-:W-:Y:S01]  /*3b30*/  @P3 STS.128 [R246+0xe000], RZ ;  /* 0x00e000fff6003388 */ /* 0x000fe20000000c00 */
[----:B------:R-:W-:Y:S01]  /*3b40*/  @!UP2 UIMAD UR7, UR9, 0x160, URZ ;  /* 0x000001600907a8a4 */ /* 0x000fe2000f8e023f */
[----:B--2---:R-:W-:-:S04]  /*3b50*/  IMAD.U32 R8, RZ, RZ, UR8 ;  /* 0x00000008ff087e24 */ /* 0x004fc8000f8e00ff */
[----:B------:R-:W-:Y:S01]  /*3b60*/  VOTEU.ALL UP1, P4 ;  /* 0x00000000003f7886 */ /* 0x000fe20002020000 */
[----:B---3--:R-:W-:-:S05]  /*3b70*/  IMAD.U32 R6, RZ, RZ, UR8 ;  /* 0x00000008ff067e24 */ /* 0x008fca000f8e00ff */
[----:B------:R-:W-:Y:S01]  /*3b80*/  @!P3 LEA R6, P2, R6, R244, 0x8 ;  /* 0x000000f40606b211 */ /* 0x000fe200078440ff */
[----:B-1----:R-:W-:Y:S02]  /*3b90*/  IMAD.U32 R4, RZ, RZ, UR8 ;  /* 0x00000008ff047e24 */ /* 0x002fe4000f8e00ff */
[----:B------:R-:W-:-:S03]  /*3ba0*/  @!P1 IMAD.MOV.U32 R5, RZ, RZ, R243 ;  /* 0x000000ffff059224 */ /* 0x000fc600078e00f3 */
[----:B------:R-:W-:Y:S01]  /*3bb0*/  @!P3 LEA.HI.X R7, R4, R243, R0, 0x8, P2 ;  /* 0x000000f30407b211 */ /* 0x000fe200010f4400 */
[----:B------:R-:W-:Y:S01]  /*3bc0*/  @!P1 IMAD.MOV.U32 R4, RZ, RZ, R244 ;  /* 0x000000ffff049224 */ /* 0x000fe200078e00f4 */
[----:B------:R-:W-:-:S03]  /*3bd0*/  ISETP.GE.AND P2, PT, R28, UR25, PT ;  /* 0x000000191c007c0c */ /* 0x000fc6000bf46270 */
[----:B------:R-:W-:Y:S01]  /*3be0*/  @!P1 IMAD.WIDE.U32 R8, R8, 0x120, R4 ;  /* 0x0000012008089825 */ /* 0x000fe200078e0004 */
[----:B------:R-:W-:Y:S01]  /*3bf0*/  SHF.R.S32.HI R4, RZ, 0x1f, R247 ;  /* 0x0000001fff047819 */ /* 0x000fe200000114f7 */
[----:B------:R-:W-:Y:S01]  /*3c00*/  @!PT LDS RZ, [RZ] ;  /* 0x00000000fffff984 */ /* 0x000fe20000000800 */
[----:B------:R-:W-:Y:S01]  /*3c10*/  @!PT LDS RZ, [RZ] ;  /* 0x00000000fffff984 */ /* 0x000fe20000000800 */
[----:B------:R-:W-:Y:S01]  /*3c20*/  @!PT LDS RZ, [RZ] ;  /* 0x00000000fffff984 */ /* 0x000fe20000000800 */
[----:B------:R1:W-:Y:S01]  /*3c30*/  @!P3 LDGSTS.E.BYPASS.LTC128B.128 [R246+0xe000], desc[UR16][R6.64] ;  /* 0x0e00000006f6bfae */ /* 0x0003e2000b901d50 */
[----:B------:R-:W-:Y:S01]  /*3c40*/  ISETP.GE.AND P3, PT, R27, UR25, PT ;  /* 0x000000191b007c0c */ /* 0x000fe2000bf66270 */
[----:B------:R-:W-:Y:S01]  /*3c50*/  IMAD.SHL.U32 R5, R3, 0x40, RZ ;  /* 0x0000004003057824 */ /* 0x000fe200078e00ff */
[----:B------:R-:W-:Y:S01]  /*3c60*/  LEA.HI R4, R4, R247, RZ, 0x3 ;  /* 0x000000f704047211 */ /* 0x000fe200078f18ff */
[----:B------:R-:W-:Y:S01]  /*3c70*/  @!P1 VIADD R9, R9, UR6 ;  /* 0x0000000609099c36 */ /* 0x000fe20008000000 */
[----:B------:R-:W-:Y:S01]  /*3c80*/  @P1 STS.128 [R246+0xe800], RZ ;  /* 0x00e800fff6001388 */ /* 0x000fe20000000c00 */
[----:B------:R-:W-:Y:S01]  /*3c90*/  @!UP1 UIMAD UR6, UR9, 0x180, URZ ;  /* 0x00000180090698a4 */ /* 0x000fe2000f8e023f */
        /* <DEDUP_REMOVED lines=9> */
[----:B------:R-:W-:Y:S01]  /*3d30*/  VOTEU.ALL UP0, P2 ;  /* 0x00000000003f7886 */ /* 0x000fe20001000000 */
[----:B------:R-:W-:Y:S01]  /*3d40*/  @!P3 IMAD.MOV.U32 R18, RZ, RZ, R244 ;  /* 0x000000ffff12b224 */ /* 0x000fe200078e00f4 */
[----:B------:R-:W-:Y:S01]  /*3d50*/  VOTEU.ALL UP2, P3 ;  /* 0x00000000003f7886 */ /* 0x000fe20001840000 */
[----:B------:R-:W-:Y:S01]  /*3d60*/  @!P3 IMAD.MOV.U32 R19, RZ, RZ, R243 ;  /* 0x000000ffff13b224 */ /* 0x000fe200078e00f3 */
[----:B------:R-:W-:Y:S01]  /*3d70*/  LOP3.LUT R189, R189, 0xfffffe00, RZ, 0xc0, !PT ;  /* 0xfffffe00bdbd7812 */ /* 0x000fe200078ec0ff */
[----:B------:R-:W-:Y:S01]  /*3d80*/  @P6 STS.128 [R246+0xf000], RZ ;  /* 0x00f000fff6006388 */ /* 0x000fe20000000c00 */
[----:B------:R-:W-:-:S05]  /*3d90*/  @!P3 IMAD.WIDE.U32 R16, R16, 0x1c0, R18 ;  /* 0x000001c01010b825 */ /* 0x000fca00078e0012 */
[----:B------:R-:W-:Y:S01]  /*3da0*/  VOTEU.ALL UP1, P1 ;  /* 0x00000000003f7886 */ /* 0x000fe20000820000 */
[----:B------:R-:W-:Y:S01]  /*3db0*/  @!P1 MOV R19, R243 ;  /* 0x000000f300139202 */ /* 0x000fe20000000f00 */
[----:B------:R-:W-:Y:S01]  /*3dc0*/  @!P1 IMAD.MOV.U32 R18, RZ, RZ, R244 ;  /* 0x000000ffff129224 */ /* 0x000fe200078e00f4 */
[----:B-1----:R-:W-:Y:S01]  /*3dd0*/  SHF.L.U32 R7, R0, 0x6, RZ ;  /* 0x0000000600077819 */ /* 0x002fe200000006ff */
[----:B------:R-:W-:Y:S02]  /*3de0*/  IMAD.SHL.U32 R6, R12, 0x8, RZ ;  /* 0x000000080c067824 */ /* 0x000fe400078e00ff */
[----:B------:R-:W-:Y:S01]  /*3df0*/  IMAD.U32 R12, RZ, RZ, UR8 ;  /* 0x00000008ff0c7e24 */ /* 0x000fe2000f8e00ff */
[----:B------:R-:W-:Y:S01]  /*3e00*/  LOP3.LUT R7, R7, 0x1c0, RZ, 0xc0, !PT ;  /* 0x000001c007077812 */ /* 0x000fe200078ec0ff */
[----:B------:R-:W-:Y:S01]  /*3e10*/  IMAD R240, R190, 0x400, R189 ;  /* 0x00000400bef07824 */ /* 0x000fe200078e02bd */
[----:B------:R-:W-:Y:S01]  /*3e20*/  LOP3.LUT R6, R5, 0x8, R6, 0xf8, !PT ;  /* 0x0000000805067812 */ /* 0x000fe200078ef806 */
[----:B------:R-:W-:Y:S01]  /*3e30*/  @!P3 IMAD.MOV.U32 R4, RZ, RZ, R16 ;  /* 0x000000ffff04b224 */ /* 0x000fe200078e0010 */
[----:B------:R-:W-:-:S02]  /*3e40*/  SHF.R.U32.HI R5, RZ, 0x3, R5 ;  /* 0x00000003ff057819 */ /* 0x000fc40000011605 */
[----:B------:R-:W-:Y:S01]  /*3e50*/  SHF.R.U32.HI R167, RZ, 0x3, R7 ;  /* 0x00000003ffa77819 */ /* 0x000fe20000011607 */
[----:B--2---:R-:W-:Y:S01]  /*3e60*/  IMAD.U32 R8, RZ, RZ, UR8 ;  /* 0x00000008ff087e24 */ /* 0x004fe2000f8e00ff */
[----:B------:R-:W-:Y:S01]  /*3e70*/  LOP3.LUT R5, R6, R5, RZ, 0x3c, !PT ;  /* 0x0000000506057212 */ /* 0x000fe200078e3cff */
[----:B------:R-:W-:-:S04]  /*3e80*/  IMAD.SHL.U32 R6, R239, 0x8, RZ ;  /* 0x00000008ef067824 */ /* 0x000fc800078e00ff */
[----:B------:R-:W-:Y:S01]  /*3e90*/  IMAD R239, R239, 0x200, R5 ;  /* 0x00000200efef7824 */ /* 0x000fe200078e0205 */
[----:B------:R-:W-:Y:S02]  /*3ea0*/  LOP3.LUT R6, R7, 0x8, R6, 0xf8, !PT ;  /* 0x0000000807067812 */ /* 0x000fe400078ef806 */
[----:B------:R-:W-:Y:S02]  /*3eb0*/  @!P6 MOV R7, R243 ;  /* 0x000000f30007e202 */ /* 0x000fe40000000f00 */
[----:B------:R-:W-:Y:S01]  /*3ec0*/  LOP3.LUT R167, R6, R167, RZ, 0x3c, !PT ;  /* 0x000000a706a77212 */ /* 0x000fe200078e3cff */
[----:B------:R-:W-:Y:S01]  /*3ed0*/  @!P6 IMAD.MOV.U32 R6, RZ, RZ, R244 ;  /* 0x000000ffff06e224 */ /* 0x000fe200078e00f4 */
[----:B------:R-:W-:-:S03]  /*3ee0*/  LEA R239, R239, UR4, 0x1 ;  /* 0x00000004efef7c11 */ /* 0x000fc6000f8e08ff */
[----:B------:R-:W-:-:S04]  /*3ef0*/  @!P6 IMAD.WIDE.U32 R14, R14, 0x140, R6 ;  /* 0x000001400e0ee825 */ /* 0x000fc800078e0006 */
[----:B------:R-:W-:Y:S02]  /*3f00*/  @!P5 IMAD.MOV.U32 R6, RZ, RZ, R244 ;  /* 0x000000ffff06d224 */ /* 0x000fe400078e00f4 */
[----:B------:R-:W-:Y:S02]  /*3f10*/  @!P5 IMAD.MOV.U32 R7, RZ, RZ, R243 ;  /* 0x000000ffff07d224 */ /* 0x000fe400078e00f3 */
[----:B------:R-:W-:Y:S01]  /*3f20*/  @!P6 VIADD R15, R15, UR23 ;  /* 0x000000170f0fec36 */ /* 0x000fe20008000000 */
[----:B------:R-:W-:Y:S01]  /*3f30*/  @!UP0 UIMAD UR23, UR9, 0x1a0, URZ ;  /* 0x000001a0091788a4 */ /* 0x000fe2000f8e023f */
[----:B------:R-:W-:Y:S01]  /*3f40*/  @!P5 IMAD.WIDE.U32 R12, R12, 0x160, R6 ;  /* 0x000001600c0cd825 */ /* 0x000fe200078e0006 */
[----:B------:R-:W-:Y:S02]  /*3f50*/  UISETP.GT.AND UP0, UPT, UR21, UR5, UPT ;  /* 0x000000051500728c */ /* 0x000fe4000bf04270 */
[----:B------:R-:W-:Y:S01]  /*3f60*/  @!PT LDS RZ, [RZ] ;  /* 0x00000000fffff984 */ /* 0x000fe20000000800 */
[----:B------:R-:W-:Y:S01]  /*3f70*/  @!PT LDS RZ, [RZ] ;  /* 0x00000000fffff984 */ /* 0x000fe20000000800 */
[----:B------:R-:W-:Y:S01]  /*3f80*/  @!PT LDS RZ, [RZ] ;  /* 0x00000000fffff984 */ /* 0x000fe20000000800 */
[----:B------:R-:W-:Y:S01]  /*3f90*/  @!P6 LDGSTS.E.BYPASS.LTC128B.128 [R246+0xf000], desc[UR16][R14.64] ;  /* 0x0f0000000ef6efae */ /* 0x000fe2000b901d50 */
[----:B------:R-:W-:-:S02]  /*3fa0*/  @!P4 IMAD.MOV.U32 R6, RZ, RZ, R244 ;  /* 0x000000ffff06c224 */ /* 0x000fc400078e00f4 */
[----:B------:R-:W-:Y:S01]  /*3fb0*/  @!P4 IMAD.MOV.U32 R7, RZ, RZ, R243 ;  /* 0x000000ffff07c224 */ /* 0x000fe200078e00f3 */
[----:B------:R-:W-:Y:S01]  /*3fc0*/  @P5 STS.128 [R246+0xf800], RZ ;  /* 0x00f800fff6005388 */ /* 0x000fe20000000c00 */
[----:B------:R-:W-:Y:S01]  /*3fd0*/  @!P5 VIADD R13, R13, UR7 ;  /* 0x000000070d0ddc36 */ /* 0x000fe20008000000 */
[----:B------:R-:W-:Y:S01]  /*3fe0*/  @!UP2 UIMAD UR7, UR9, 0x1c0, URZ ;  /* 0x000001c00907a8a4 */ /* 0x000fe2000f8e023f */
[----:B------:R-:W-:Y:S01]  /*3ff0*/  @!P4 IMAD.WIDE.U32 R10, R10, 0x180, R6 ;  /* 0x000001800a0ac825 */ /* 0x000fe200078e0006 */
[----:B------:R-:W-:Y:S02]  /*4000*/  @!P2 MOV R6, R244 ;  /* 0x000000f40006a202 */ /* 0x000fe40000000f00 */
[----:B------:R-:W-:Y:S01]  /*4010*/  @!PT LDS RZ, [RZ] ;  /* 0x00000000fffff984 */ /* 0x000fe20000000800 */
[----:B------:R-:W-:Y:S01]  /*4020*/  @!PT LDS RZ, [RZ] ;  /* 0x00000000fffff984 */ /* 0x000fe20000000800 */
[----:B------:R-:W-:Y:S01]  /*4030*/  @!PT LDS RZ, [RZ] ;  /* 0x00000000fffff984 */ /* 0x000fe20000000800 */
[----:B------:R1:W-:Y:S01]  /*4040*/  @!P5 LDGSTS.E.BYPASS.LTC128B.128 [R246+0xf800], desc[UR16][R12.64] ;  /* 0x0f8000000cf6dfae */ /* 0x0003e2000b901d50 */
[----:B------:R-:W-:Y:S02]  /*4050*/  @!P2 IMAD.MOV.U32 R7, RZ, RZ, R243 ;  /* 0x000000ffff07a224 */ /* 0x000fe400078e00f3 */
[----:B------:R-:W-:Y:S01]  /*4060*/  @!P4 VIADD R11, R11, UR6 ;  /* 0x000000060b0bcc36 */ /* 0x000fe20008000000 */
[----:B------:R-:W-:Y:S01]  /*4070*/  @!UP1 UIMAD UR6, UR9, 0x1e0, URZ ;  /* 0x000001e0090698a4 */ /* 0x000fe2000f8e023f */
[----:B------:R-:W-:Y:S01]  /*4080*/  @!P2 IMAD.WIDE.U32 R8, R8, 0x1a0, R6 ;  /* 0x000001a00808a825 */ /* 0x000fe200078e0006 */
[----:B------:R-:W-:Y:S03]  /*4090*/  @P4 STS.128 [R246+0x10000], RZ ;  /* 0x010000fff6004388 */ /* 0x000fe60000000c00 */
[----:B------:R-:W-:Y:S01]  /*40a0*/  IMAD.U32 R6, RZ, RZ, UR8 ;  /* 0x00000008ff067e24 */ /* 0x000fe2000f8e00ff */
[----:B------:R-:W-:Y:S01]  /*40b0*/  @!PT LDS RZ, [RZ] ;  /* 0x00000000fffff984 */ /* 0x000fe20000000800 */
[----:B------:R-:W-:Y:S01]  /*40c0*/  @!PT LDS RZ, [RZ] ;  /* 0x00000000fffff984 */ /* 0x000fe20000000800 */
[----:B------:R-:W-:Y:S01]  /*40d0*/  @!PT LDS RZ, [RZ] ;  /* 0x00000000fffff984 */ /* 0x000fe20000000800 */
[----:B------:R-:W-:Y:S01]  /*40e0*/  @!P4 LDGSTS.E.BYPASS.LTC128B.128 [R246+0x10000], desc[UR16][R10.64] ;  /* 0x100000000af6cfae */ /* 0x000fe2000b901d50 */
[----:B------:R-:W-:-:S02]  /*40f0*/  @!P2 VIADD R9, R9, UR23 ;  /* 0x000000170909ac36 */ /* 0x000fc40008000000 */
[----:B------:R-:W-:Y:S01]  /*4100*/  @!P1 IMAD.WIDE.U32 R6, R6, 0x1e0, R18 ;  /* 0x000001e006069825 */ /* 0x000fe200078e0012 */
[----:B------:R-:W-:Y:S03]  /*4110*/  @P2 STS.128 [R246+0x10800], RZ ;  /* 0x010800fff6002388 */ /* 0x000fe60000000c00 */
[----:B------:R-:W-:Y:S01]  /*4120*/  IMAD.IADD R240, R167, 0x1, R240 ;  /* 0x00000001a7f07824 */ /* 0x000fe200078e02f0 */
[----:B------:R-:W-:Y:S01]  /*4130*/  @!P1 IADD3 R7, R7, UR6, RZ ;  /* 0x0000000607079c10 */ /* 0x000fe2000fffe0ff */
[----:B------:R-:W-:Y:S01]  /*4140*/  @!P3 VIADD R5, R17, UR7 ;  /* 0x000000071105bc36 */ /* 0x000fe20008000000 */
[----:B------:R-:W-:Y:S01]  /*4150*/  @!PT LDS RZ, [RZ] ;  /* 0x00000000fffff984 */ /* 0x000fe20000000800 */
[----:B------:R-:W-:Y:S01]  /*4160*/  @!PT LDS RZ, [RZ] ;  /* 0x00000000fffff984 */ /* 0x000fe20000000800 */
[----:B------:R-:W-:Y:S01]  /*4170*/  @!PT LDS RZ, [RZ] ;  /* 0x00000000fffff984 */ /* 0x000fe20000000800 */
[----:B------:R2:W-:Y:S01]  /*4180*/  @!P2 LDGSTS.E.BYPASS.LTC128B.128 [R246+0x10800], desc[UR16][R8.64] ;  /* 0x1080000008f6afae */ /* 0x0005e2000b901d50 */
[----:B------:R-:W-:Y:S01]  /*4190*/  VIADD R237, R239, 0x2040 ;  /* 0x00002040efed7836 */ /* 0x000fe20000000000 */
[----:B------:R-:W-:Y:S01]  /*41a0*/  LEA R240, R240, UR4, 0x1 ;  /* 0x00000004f0f07c11 */ /* 0x000fe2000f8e08ff */
[----:B------:R-:W-:Y:S01]  /*41b0*/  @!UP0 ULDC.64 UR6, c[0x0][0x218] ;  /* 0x0000860000068ab9 */ /* 0x000fe20000000a00 */
        /* <DEDUP_REMOVED lines=15> */
[----:B------:R-:W4:Y:S01]  /*42b0*/  LDSM.16.M88.4 R44, [R239+0x2000] ;  /* 0x00200000ef2c783b */ /* 0x000f220000000200 */
[----:B------:R-:W-:-:S02]  /*42c0*/  SEL R0, R0, 0xfffffff0, !P3 ;  /* 0xfffffff000007807 */ /* 0x000fc40005800000 */
[----:B------:R-:W-:Y:S01]  /*42d0*/  LOP3.LUT P1, RZ, R3, 0x4, RZ, 0xc0, !PT ;  /* 0x0000000403ff7812 */ /* 0x000fe2000782c0ff */
[----:B------:R-:W5:Y:S01]  /*42e0*/  LDSM.16.M88.4 R36, [R239+0x2800] ;  /* 0x00280000ef24783b */ /* 0x000f620000000200 */
[--C-:B------:R-:W-:Y:S01]  /*42f0*/  IMAD R188, R241, 0x2, R240.reuse ;  /* 0x00000002f1bc7824 */ /* 0x100fe200078e02f0 */
[----:B------:R-:W-:Y:S01]  /*4300*/  MOV R3, 0x20 ;  /* 0x0000002000037802 */ /* 0x000fe20000000f00 */
[----:B------:R-:W-:Y:S01]  /*4310*/  IMAD R234, R0, 0x2, R239 ;  /* 0x0000000200ea7824 */ /* 0x000fe200078e02ef */
[----:B------:R-:W2:Y:S02]  /*4320*/  LDSM.16.M88.4 R28, [R239+0x3000] ;  /* 0x00300000ef1c783b */ /* 0x000ea40000000200 */
[----:B------:R-:W-:Y:S02]  /*4330*/  SEL R3, R3, 0xffffffe0, !P2 ;  /* 0xffffffe003037807 */ /* 0x000fe40005000000 */
[----:B------:R-:W3:Y:S03]  /*4340*/  LDSM.16.M88.4 R20, [R239+0x3800] ;  /* 0x00380000ef14783b */ /* 0x000ee60000000200 */
[----:B------:R-:W-:Y:S01]  /*4350*/  IMAD R238, R3, 0x2, R240 ;  /* 0x0000000203ee7824 */ /* 0x000fe200078e02f0 */
[----:B-1----:R-:W1:Y:S03]  /*4360*/  LDSM.16.M88.4 R12, [R239+0x4000] ;  /* 0x00400000ef0c783b */ /* 0x002e660000000200 */
[----:B------:R-:W-:Y:S01]  /*4370*/  IMAD R236, R241, 0x2, R238 ;  /* 0x00000002f1ec7824 */ /* 0x000fe200078e02ee */
[----:B------:R-:W1:Y:S04]  /*4380*/  LDSM.16.M88.4 R76, [R239+0x4800] ;  /* 0x00480000ef4c783b */ /* 0x000e680000000200 */
[----:B------:R-:W1:Y:S04]  /*4390*/  LDSM.16.M88.4 R68, [R239+0x5000] ;  /* 0x00500000ef44783b */ /* 0x000e680000000200 */
[----:B------:R-:W1:Y:S04]  /*43a0*/  LDSM.16.M88.4 R60, [R239+0x5800] ;  /* 0x00580000ef3c783b */ /* 0x000e680000000200 */
[----:B------:R-:W1:Y:S04]  /*43b0*/  LDSM.16.M88.4 R52, [R239+0x6000] ;  /* 0x00600000ef34783b */ /* 0x000e680000000200 */
[----:B------:R-:W1:Y:S04]  /*43c0*/  LDSM.16.M88.4 R128, [R239+0x6800] ;  /* 0x00680000ef80783b */ /* 0x000e680000000200 */
[----:B------:R-:W1:Y:S01]  /*43d0*/  LDSM.16.M88.4 R120, [R239+0x7000] ;  /* 0x00700000ef78783b */ /* 0x000e620000000200 */
[C---:B----4-:R-:W-:Y:S03]  /*43e0*/  HMMA.16816.F32 R48, R80.reuse, R44, RZ ;  /* 0x0000002c5030723c */ /* 0x050fe600000018ff */
[----:B------:R-:W4:Y:S03]  /*43f0*/  LDSM.16.M88.4 R112, [R239+0x7800] ;  /* 0x00780000ef70783b */ /* 0x000f260000000200 */
[C---:B-----5:R-:W-:Y:S01]  /*4400*/  HMMA.16816.F32 R40, R80.reuse, R36, RZ ;  /* 0x000000245028723c */ /* 0x060fe200000018ff */
[----:B------:R-:W5:Y:S04]  /*4410*/  LDSM.16.M88.4 R104, [R239+0x8000] ;  /* 0x00800000ef68783b */ /* 0x000f680000000200 */
[----:B------:R-:W5:Y:S01]  /*4420*/  LDSM.16.M88.4 R96, [R239+0x8800] ;  /* 0x00880000ef60783b */ /* 0x000f620000000200 */
[C---:B--2---:R-:W-:Y:S03]  /*4430*/  HMMA.16816.F32 R32, R80.reuse, R28, RZ ;  /* 0x0000001c5020723c */ /* 0x044fe600000018ff */
[----:B------:R-:W2:Y:S03]  /*4440*/  LDSM.16.M88.4 R88, [R239+0x9000] ;  /* 0x00900000ef58783b */ /* 0x000ea60000000200 */
[C---:B---3--:R-:W-:Y:S01]  /*4450*/  HMMA.16816.F32 R24, R80.reuse, R20, RZ ;  /* 0x000000145018723c */ /* 0x048fe200000018ff */
[----:B------:R-:W3:Y:S04]  /*4460*/  LDSM.16.M88.4 R148, [R239+0x9800] ;  /* 0x00980000ef94783b */ /* 0x000ee80000000200 */
[----:B------:R-:W-:Y:S01]  /*4470*/  LDSM.16.M88.4 R132, [R188] ;  /* 0x00000000bc84783b */ /* 0x000fe20000000200 */
[C---:B-1----:R-:W-:Y:S03]  /*4480*/  HMMA.16816.F32 R16, R80.reuse, R12, RZ ;  /* 0x0000000c5010723c */ /* 0x042fe600000018ff */
        /* <DEDUP_REMOVED lines=13> */
[----:B------:R-:W0:Y:S01]  /*4560*/  LDGDEPBAR ;  /* 0x00000000000079af */ /* 0x000e220000000000 */
[C---:B------:R-:W-:Y:S06]  /*4570*/  HMMA.16816.F32 R124, R80.reuse, R120, RZ ;  /* 0x00000078507c723c */ /* 0x040fec00000018ff */
[C---:B----4-:R-:W-:Y:S06]  /*4580*/  HMMA.16816.F32 R116, R80.reuse, R112, RZ ;  /* 0x000000705074723c */ /* 0x050fec00000018ff */
        /* <DEDUP_REMOVED lines=18> */
[C---:B---3--:R-:W-:Y:S06]  /*46b0*/  HMMA.16816.F32 R84, R80.reuse, R148, RZ ;  /* 0x000000945054723c */ /* 0x048fec00000018ff */
        /* <DEDUP_REMOVED lines=19> */
[----:B------:R-:W5:Y:S05]  /*47f0*/  LDSM.16.M88.4 R136, [R234+0x8000] ;  /* 0x00800000ea88783b */ /* 0x000f6a0000000200 */
[C---:B--2---:R-:W-:Y:S06]  /*4800*/  HMMA.16816.F32 R56, R132.reuse, R148, R56 ;  /* 0x000000948438723c */ /* 0x044fec0000001838 */
[C---:B------:R-:W-:Y:S01]  /*4810*/  HMMA.16816.F32 R52, R132.reuse, R150, R52 ;  /* 0x000000968434723c */ /* 0x040fe20000001834 */
[----:B------:R-:W2:Y:S05]  /*4820*/  LDSM.16.M88.4 R148, [R234+0x9800] ;  /* 0x00980000ea94783b */ /* 0x000eaa0000000200 */
[C---:B-1----:R-:W-:Y:S06]  /*4830*/  HMMA.16816.F32 R4, R132.reuse, R144, R4 ;  /* 0x000000908404723c */ /* 0x042fec0000001804 */
[----:B------:R-:W-:Y:S01]  /*4840*/  HMMA.16816.F32 R48, R132, R172, R48 ;  /* 0x000000ac8430723c */ /* 0x000fe20000001830 */
[----:B------:R-:W-:-:S04]  /*4850*/  VIADD R144, R239, 0x2000 ;  /* 0x00002000ef907836 */ /* 0x000fc80000000000 */
[----:B------:R-:W-:Y:S01]  /*4860*/  @P1 VIADD R237, R144, 0xffffffc0 ;  /* 0xffffffc090ed1836 */ /* 0x000fe20000000000 */
[C---:B------:R-:W-:Y:S01]  /*4870*/  HMMA.16816.F32 R44, R132.reuse, R174, R44 ;  /* 0x000000ae842c723c */ /* 0x040fe2000000182c */
[----:B------:R-:W-:Y:S01]  /*4880*/  LDSM.16.M88.4 R172, [R236] ;  /* 0x00000000ecac783b */ /* 0x000fe20000000200 */
[----:B------:R-:W-:Y:S01]  /*4890*/  PLOP3.LUT P1, PT, PT, PT, UP0, 0x80, 0x0 ;  /* 0x000000000000781c */ /* 0x000fe20003f2f008 */
[----:B------:R-:W-:Y:S01]  /*48a0*/  IMAD R166, R0, 0x2, R237 ;  /* 0x0000000200a67824 */ /* 0x000fe200078e02ed */
[----:B------:R-:W-:Y:S01]  /*48b0*/  SHF.R.S32.HI R0, RZ, 0x1f, R191 ;  /* 0x0000001fff007819 */ /* 0x000fe200000114bf */
[C---:B------:R-:W-:Y:S01]  /*48c0*/  VIADD R230, R237.reuse, 0x4000 ;  /* 0x00004000ede67836 */ /* 0x040fe20000000000 */
[C---:B------:R-:W-:Y:S01]  /*48d0*/  HMMA.16816.F32 R24, R132.reuse, R168, R24 ;  /* 0x000000a88418723c */ /* 0x040fe20000001818 */
[C---:B------:R-:W-:Y:S01]  /*48e0*/  VIADD R229, R237.reuse, 0x4800 ;  /* 0x00004800ede57836 */ /* 0x040fe20000000000 */
[----:B------:R-:W-:Y:S01]  /*48f0*/  LDSM.16.M88.4 R184, [R166+0x1800] ;  /* 0x00180000a6b8783b */ /* 0x000fe20000000200 */
[----:B------:R-:W-:Y:S01]  /*4900*/  LEA.HI R191, R0, R191, RZ, 0x2 ;  /* 0x000000bf00bf7211 */ /* 0x000fe200078f10ff */
[C---:B------:R-:W-:Y:S01]  /*4910*/  VIADD R227, R237.reuse, 0x5800 ;  /* 0x00005800ede37836 */ /* 0x040fe20000000000 */
[----:B------:R-:W-:Y:S01]  /*4920*/  LEA R0, R190, UR18, 0x4 ;  /* 0x00000012be007c11 */ /* 0x000fe2000f8e20ff */
[C---:B------:R-:W-:Y:S01]  /*4930*/  HMMA.16816.F32 R20, R132.reuse, R170, R20 ;  /* 0x000000aa8414723c */ /* 0x040fe20000001814 */
[----:B------:R-:W-:Y:S01]  /*4940*/  LDSM.16.M88.4 R168, [R237+0x800] ;  /* 0x00080000eda8783b */ /* 0x000fe20000000200 */
[----:B------:R-:W-:Y:S01]  /*4950*/  SHF.R.S32.HI R191, RZ, 0x2, R191 ;  /* 0x00000002ffbf7819 */ /* 0x000fe200000114bf */
[----:B------:R-:W-:Y:S01]  /*4960*/  VIADD R226, R237, 0x6000 ;  /* 0x00006000ede27836 */ /* 0x000fe20000000000 */
[----:B------:R-:W-:Y:S01]  /*4970*/  @!P1 LEA R251, P2, R165, UR6, 0x1 ;  /* 0x00000006a5fb9c11 */ /* 0x000fe2000f8408ff */
[----:B------:R-:W-:Y:S01]  /*4980*/  LDSM.16.M88.4 R180, [R166+0x2000] ;  /* 0x00200000a6b4783b */ /* 0x000fe20000000200 */
[C---:B------:R-:W-:Y:S01]  /*4990*/  HMMA.16816.F32 R128, R132.reuse, R146, R128 ;  /* 0x000000928480723c */ /* 0x040fe20000001880 */
[----:B------:R-:W-:Y:S01]  /*49a0*/  IADD3 R0, R0, 0x1, R191 ;  /* 0x0000000100007810 */ /* 0x000fe20007ffe0bf */
[----:B------:R-:W-:Y:S01]  /*49b0*/  VIADD R225, R237, 0x6800 ;  /* 0x00006800ede17836 */ /* 0x000fe20000000000 */
[----:B------:R-:W-:Y:S01]  /*49c0*/  LDSM.16.M88.4 R144, [R238] ;  /* 0x00000000ee90783b */ /* 0x000fe20000000200 */
[----:B------:R-:W-:Y:S01]  /*49d0*/  @!P1 LEA.HI.X R250, R165, UR7, R164, 0x1, P2 ;  /* 0x00000007a5fa9c11 */ /* 0x000fe200090f0ca4 */
[C---:B------:R-:W-:Y:S01]  /*49e0*/  VIADD R224, R237.reuse, 0x7000 ;  /* 0x00007000ede07836 */ /* 0x040fe20000000000 */
[----:B---3--:R-:W-:Y:S01]  /*49f0*/  HMMA.16816.F32 R124, R132, R140, R124 ;  /* 0x0000008c847c723c */ /* 0x008fe2000000187c */
[----:B------:R-:W-:Y:S01]  /*4a00*/  LDSM.16.M88.4 R176, [R166+0x2800] ;  /* 0x00280000a6b0783b */ /* 0x000fe20000000200 */
[----:B------:R-:W-:-:S04]  /*4a10*/  IADD3 R228, R237, 0x5000, RZ ;  /* 0x00005000ede47810 */ /* 0x000fc80007ffe0ff */
[C---:B------:R-:W-:Y:S01]  /*4a20*/  HMMA.16816.F32 R120, R132.reuse, R142, R120 ;  /* 0x0000008e8478723c */ /* 0x040fe20000001878 */
[----:B------:R-:W1:Y:S05]  /*4a30*/  LDSM.16.M88.4 R140, [R237] ;  /* 0x00000000ed8c783b */ /* 0x000e6a0000000200 */
[C---:B----4-:R-:W-:Y:S06]  /*4a40*/  HMMA.16816.F32 R116, R132.reuse, R160, R116 ;  /* 0x000000a08474723c */ /* 0x050fec0000001874 */
[C---:B------:R-:W-:Y:S01]  /*4a50*/  HMMA.16816.F32 R112, R132.reuse, R162, R112 ;  /* 0x000000a28470723c */ /* 0x040fe20000001870 */
[----:B------:R-:W-:Y:S05]  /*4a60*/  LDSM.16.M88.4 R160, [R237+0x1800] ;  /* 0x00180000eda0783b */ /* 0x000fea0000000200 */
[C---:B-----5:R-:W-:Y:S06]  /*4a70*/  HMMA.16816.F32 R108, R132.reuse, R136, R108 ;  /* 0x00000088846c723c */ /* 0x060fec000000186c */
        /* <DEDUP_REMOVED lines=8> */
[C---:B--2---:R-:W-:Y:S06]  /*4b00*/  HMMA.16816.F32 R84, R132.reuse, R148, R84 ;  /* 0x000000948454723c */ /* 0x044fec0000001854 */
[----:B------:R-:W-:Y:S01]  /*4b10*/  HMMA.16816.F32 R80, R132, R150, R80 ;  /* 0x000000968450723c */ /* 0x000fe20000001850 */
[----:B------:R-:W2:Y:S04]  /*4b20*/  LDSM.16.M88.4 R132, [R237+0x3000] ;  /* 0x00300000ed84783b */ /* 0x000ea80000000200 */
[----:B------:R-:W4:Y:S01]  /*4b30*/  LDSM.16.M88.4 R148, [R237+0x3800] ;  /* 0x00380000ed94783b */ /* 0x000f220000000200 */
[C---:B-1----:R-:W-:Y:S06]  /*4b40*/  HMMA.16816.F32 R48, R144.reuse, R140, R48 ;  /* 0x0000008c9030723c */ /* 0x042fec0000001830 */
[C---:B------:R-:W-:Y:S01]  /*4b50*/  HMMA.16816.F32 R44, R144.reuse, R142, R44 ;  /* 0x0000008e902c723c */ /* 0x040fe2000000182c */
[----:B------:R-:W1:Y:S05]  /*4b60*/  LDSM.16.M88.4 R140, [R237+0x4000] ;  /* 0x00400000ed8c783b */ /* 0x000e6a0000000200 */
[C---:B------:R-:W-:Y:S06]  /*4b70*/  HMMA.16816.F32 R40, R144.reuse, R168, R40 ;  /* 0x000000a89028723c */ /* 0x040fec0000001828 */
[C---:B------:R-:W-:Y:S01]  /*4b80*/  HMMA.16816.F32 R36, R144.reuse, R170, R36 ;  /* 0x000000aa9024723c */ /* 0x040fe20000001824 */
[----:B------:R-:W-:Y:S05]  /*4b90*/  LDSM.16.M88.4 R168, [R237+0x5000] ;  /* 0x00500000eda8783b */ /* 0x000fea0000000200 */
[C---:B---3--:R-:W-:Y:S06]  /*4ba0*/  HMMA.16816.F32 R32, R144.reuse, R136, R32 ;  /* 0x000000889020723c */ /* 0x048fec0000001820 */
[C---:B------:R-:W-:Y:S01]  /*4bb0*/  HMMA.16816.F32 R28, R144.reuse, R138, R28 ;  /* 0x0000008a901c723c */ /* 0x040fe2000000181c */
[----:B------:R-:W3:Y:S05]  /*4bc0*/  LDSM.16.M88.4 R136, [R237+0x4800] ;  /* 0x00480000ed88783b */ /* 0x000eea0000000200 */
[C---:B--2---:R-:W-:Y:S06]  /*4bd0*/  HMMA.16816.F32 R72, R144.reuse, R132, R72 ;  /* 0x000000849048723c */ /* 0x044fec0000001848 */
[C---:B------:R-:W-:Y:S01]  /*4be0*/  HMMA.16816.F32 R68, R144.reuse, R134, R68 ;  /* 0x000000869044723c */ /* 0x040fe20000001844 */
[----:B------:R-:W2:Y:S05]  /*4bf0*/  LDSM.16.M88.4 R132, [R237+0x6800] ;  /* 0x00680000ed84783b */ /* 0x000eaa0000000200 */
        /* <DEDUP_REMOVED lines=14> */
[----:B------:R-:W1:Y:S05]  /*4ce0*/  LDSM.16.M88.4 R140, [R166] ;  /* 0x00000000a68c783b */ /* 0x000e6a0000000200 */
[C---:B---3--:R-:W-:Y:S06]  /*4cf0*/  HMMA.16816.F32 R4, R144.reuse, R136, R4 ;  /* 0x000000889004723c */ /* 0x048fec0000001804 */
[C---:B------:R-:W-:Y:S01]  /*4d00*/  HMMA.16816.F32 R128, R144.reuse, R138, R128 ;  /* 0x0000008a9080723c */ /* 0x040fe20000001880 */
[----:B------:R-:W3:Y:S05]  /*4d10*/  LDSM.16.M88.4 R136, [R166+0x800] ;  /* 0x00080000a688783b */ /* 0x000eea0000000200 */
        /* <DEDUP_REMOVED lines=16> */
[----:B------:R-:W-:Y:S01]  /*4e20*/  HMMA.16816.F32 R80, R144, R150, R80 ;  /* 0x000000969050723c */ /* 0x000fe20000001850 */
[----:B------:R-:W4:Y:S04]  /*4e30*/  LDSM.16.M88.4 R148, [R166+0x5000] ;  /* 0x00500000a694783b */ /* 0x000f280000000200 */
[----:B------:R-:W4:Y:S01]  /*4e40*/  LDSM.16.M88.4 R144, [R166+0x5800] ;  /* 0x00580000a690783b */ /* 0x000f220000000200 */
[C---:B-1----:R-:W-:Y:S06]  /*4e50*/  HMMA.16816.F32 R48, R172.reuse, R140, R48 ;  /* 0x0000008cac30723c */ /* 0x042fec0000001830 */
[C---:B------:R-:W-:Y:S01]  /*4e60*/  HMMA.16816.F32 R44, R172.reuse, R142, R44 ;  /* 0x0000008eac2c723c */ /* 0x040fe2000000182c */
[----:B------:R-:W1:Y:S05]  /*4e70*/  LDSM.16.M88.4 R140, [R166+0x6000] ;  /* 0x00600000a68c783b */ /* 0x000e6a0000000200 */
[C---:B---3--:R-:W-:Y:S06]  /*4e80*/  HMMA.16816.F32 R40, R172.reuse, R136, R40 ;  /* 0x00000088ac28723c */ /* 0x048fec0000001828 */
[C---:B------:R-:W-:Y:S01]  /*4e90*/  HMMA.16816.F32 R36, R172.reuse, R138, R36 ;  /* 0x0000008aac24723c */ /* 0x040fe20000001824 */
[----:B------:R-:W3:Y:S05]  /*4ea0*/  LDSM.16.M88.4 R136, [R166+0x6800] ;  /* 0x00680000a688783b */ /* 0x000eea0000000200 */
[C---:B--2---:R-:W-:Y:S06]  /*4eb0*/  HMMA.16816.F32 R32, R172.reuse, R132, R32 ;  /* 0x00000084ac20723c */ /* 0x044fec0000001820 */
[C---:B------:R-:W-:Y:S01]  /*4ec0*/  HMMA.16816.F32 R28, R172.reuse, R134, R28 ;  /* 0x00000086ac1c723c */ /* 0x040fe2000000181c */
[----:B------:R-:W2:Y:S05]  /*4ed0*/  LDSM.16.M88.4 R132, [R166+0x7000] ;  /* 0x00700000a684783b */ /* 0x000eaa0000000200 */
[C---:B------:R-:W-:Y:S06]  /*4ee0*/  HMMA.16816.F32 R72, R172.reuse, R168, R72 ;  /* 0x000000a8ac48723c */ /* 0x040fec0000001848 */
[----:B------:R-:W-:Y:S01]  /*4ef0*/  HMMA.16816.F32 R68, R172, R170, R68 ;  /* 0x000000aaac44723c */ /* 0x000fe20000001844 */
[----:B------:R-:W2:Y:S01]  /*4f00*/  LDSM.16.M88.4 R168, [R166+0x7800] ;  /* 0x00780000a6a8783b */ /* 0x000ea20000000200 */
[----:B------:R-:W-:-:S04]  /*4f10*/  DEPBAR.LE SB0, 0x0 ;  /* 0x000080000000791a */ /* 0x000fc80000000000 */
[C---:B-----5:R-:W-:Y:S06]  /*4f20*/  HMMA.16816.F32 R56, R172.reuse, R156, R56 ;  /* 0x0000009cac38723c */ /* 0x060fec0000001838 */
[C---:B------:R-:W-:Y:S06]  /*4f30*/  HMMA.16816.F32 R52, R172.reuse, R158, R52 ;  /* 0x0000009eac34723c */ /* 0x040fec0000001834 */
[C---:B------:R-:W-:Y:S06]  /*4f40*/  HMMA.16816.F32 R156, R172.reuse, R152, R4 ;  /* 0x00000098ac9c723c */ /* 0x040fec0000001804 */
[----:B------:R-:W-:Y:S01]  /*4f50*/  HMMA.16816.F32 R24, R172, R184, R24 ;  /* 0x000000b8ac18723c */ /* 0x000fe20000001818 */
[----:B------:R-:W-:-:S05]  /*4f60*/  IMAD.U32 R4, RZ, RZ, UR19 ;  /* 0x00000013ff047e24 */ /* 0x000fca000f8e00ff */
[----:B------:R-:W-:Y:S01]  /*4f70*/  IADD3 R0, R0, UR15, -R4 ;  /* 0x0000000f00007c10 */ /* 0x000fe2000fffe804 */
[C---:B------:R-:W-:Y:S01]  /*4f80*/  HMMA.16816.F32 R20, R172.reuse, R186, R20 ;  /* 0x000000baac14723c */ /* 0x040fe20000001814 */
[----:B------:R-:W-:Y:S01]  /*4f90*/  LOP3.LUT R4, R167, R189, RZ, 0xfc, !PT ;  /* 0x000000bda7047212 */ /* 0x000fe200078efcff */
        /* <DEDUP_REMOVED lines=16> */
[C---:B-1----:R-:W-:Y:S06]  /*50a0*/  HMMA.16816.F32 R108, R172.reuse, R140, R108 ;  /* 0x0000008cac6c723c */ /* 0x042fec000000186c */
[C---:B------:R-:W-:Y:S06]  /*50b0*/  HMMA.16816.F32 R104, R172.reuse, R142, R104 ;  /* 0x0000008eac68723c */ /* 0x040fec0000001868 */
[C---:B---3--:R-:W-:Y:S06]  /*50c0*/  HMMA.16816.F32 R100, R172.reuse, R136, R100 ;  /* 0x00000088ac64723c */ /* 0x048fec0000001864 */
        /* <DEDUP_REMOVED lines=69> */
.L_x_3490:
[----:B------:R-:W-:-:S04]  /*5520*/  ULEA UR6, -UR10, URZ, 0x8 ;  /* 0x0000003f0a067291 */ /* 0x000fc8000f8e413f */
[----:B------:R-:W-:Y:S02]  /*5530*/  USHF.R.S32.HI UR7, URZ, 0x1f, UR6 ;  /* 0x0000001f3f077899 */ /* 0x000fe40008011406 */
[----:B------:R-:W-:-:S04]  /*5540*/  MOV R132, UR6 ;  /* 0x0000000600847c02 */ /* 0x000fc80008000f00 */
[----:B------:R-:W-:-:S07]  /*5550*/  MOV R5, UR7 ;  /* 0x0000000700057c02 */ /* 0x000fce0008000f00 */
.L_x_3491:
        /* <DEDUP_REMOVED lines=59> */
.L_x_3489:
[----:B------:R-:W-:Y:S01]  /*5910*/  VIADD R0, R0, UR22 ;  /* 0x0000001600007c36 */ /* 0x000fe20008000000 */
[----:B------:R-:W-:Y:S01]  /*5920*/  ULDC UR18, c[0x0][0x2ec] ;  /* 0x0000bb0000127ab9 */ /* 0x000fe20000000800 */
[----:B------:R-:W-:Y:S01]  /*5930*/  LEA R235, R4, UR4, 0x1 ;  /* 0x0000000404eb7c11 */ /* 0x000fe2000f8e08ff */
[----:B------:R-:W-:Y:S01]  /*5940*/  UISETP.GT.AND UP0, UPT, UR21, UR5, UPT ;  /* 0x000000051500728c */ /* 0x000fe2000bf04270 */
[C---:B------:R-:W-:Y:S01]  /*5950*/  VIADD R5, R0.reuse, 0x1 ;  /* 0x0000000100057836 */ /* 0x040fe20000000000 */
[CC--:B------:R-:W-:Y:S01]  /*5960*/  ISETP.GE.AND P2, PT, R0.reuse, R208.reuse, PT ;  /* 0x000000d00000720c */ /* 0x0c0fe20003f46270 */
[C---:B------:R-:W-:Y:S02]  /*5970*/  VIADD R2, R0.reuse, 0x8 ;  /* 0x0000000800027836 */ /* 0x040fe40000000000 */
[C---:B---3--:R-:W-:Y:S01]  /*5980*/  VIADD R6, R0.reuse, 0x11 ;  /* 0x0000001100067836 */ /* 0x048fe20000000000 */
[CC--:B------:R-:W-:Y:S01]  /*5990*/  ISETP.GE.AND P6, PT, R5.reuse, R209.reuse, PT ;  /* 0x000000d10500720c */ /* 0x0c0fe20003fc6270 */
[C---:B------:R-:W-:Y:S01]  /*59a0*/  VIADD R7, R0.reuse, 0x19 ;  /* 0x0000001900077836 */ /* 0x040fe20000000000 */
[-C--:B------:R-:W-:Y:S01]  /*59b0*/  ISETP.GE.AND P5, PT, R5, R208.reuse, PT ;  /* 0x000000d00500720c */ /* 0x080fe20003fa6270 */
[----:B------:R-:W-:Y:S01]  /*59c0*/  VIADD R5, R0, 0x9 ;  /* 0x0000000900057836 */ /* 0x000fe20000000000 */
[CC--:B------:R-:W-:Y:S01]  /*59d0*/  ISETP.GE.AND P1, PT, R2.reuse, R209.reuse, PT ;  /* 0x000000d10200720c */ /* 0x0c0fe20003f26270 */
[--C-:B------:R-:W-:Y:S01]  /*59e0*/  IMAD R232, R3, 0x2, R235.reuse ;  /* 0x0000000203e87824 */ /* 0x100fe200078e02eb */
[-C--:B------:R-:W-:Y:S01]  /*59f0*/  ISETP.GE.AND P3, PT, R2, R208.reuse, PT ;  /* 0x000000d00200720c */ /* 0x080fe20003f66270 */
[----:B------:R-:W-:Y:S01]  /*5a00*/  VIADD R2, R0, 0x10 ;  /* 0x0000001000027836 */ /* 0x000fe20000000000 */
[----:B------:R-:W-:Y:S01]  /*5a10*/  FSEL R50, R50, -INF , !P2 ;  /* 0xff80000032327808 */ /* 0x000fe20005000000 */
[----:B------:R-:W-:Y:S01]  /*5a20*/  IMAD R233, R241, 0x2, R235 ;  /* 0x00000002f1e97824 */ /* 0x000fe200078e02eb */
[----:B------:R-:W-:Y:S01]  /*5a30*/  ISETP.GE.AND P2, PT, R5, R209, PT ;  /* 0x000000d10500720c */ /* 0x000fe20003f46270 */
[----:B------:R-:W-:Y:S01]  /*5a40*/  IMAD R231, R241, 0x2, R232 ;  /* 0x00000002f1e77824 */ /* 0x000fe200078e02e8 */
[----:B------:R-:W-:-:S02]  /*5a50*/  ISETP.GE.AND P4, PT, R5, R208, PT ;  /* 0x000000d00500720c */ /* 0x000fc40003f86270 */
[----:B------:R-:W-:Y:S02]  /*5a60*/  FSEL R51, R51, -INF , !P5 ;  /* 0xff80000033337808 */ /* 0x000fe40006800000 */
[----:B------:R-:W-:Y:S02]  /*5a70*/  FSEL R5, R44, -INF , !P1 ;  /* 0xff8000002c057808 */ /* 0x000fe40004800000 */
[CC--:B------:R-:W-:Y:S02]  /*5a80*/  ISETP.GE.AND P5, PT, R2.reuse, R209.reuse, PT ;  /* 0x000000d10200720c */ /* 0x0c0fe40003fa6270 */
[----:B------:R-:W-:Y:S01]  /*5a90*/  ISETP.GE.AND P1, PT, R2, R208, PT ;  /* 0x000000d00200720c */ /* 0x000fe20003f26270 */
[----:B------:R-:W-:Y:S01]  /*5aa0*/  VIADD R2, R0, 0x18 ;  /* 0x0000001800027836 */ /* 0x000fe20000000000 */
[----:B------:R-:W-:Y:S02]  /*5ab0*/  FSEL R46, R46, -INF , !P3 ;  /* 0xff8000002e2e7808 */ /* 0x000fe40005800000 */
[----:B------:R-:W-:-:S02]  /*5ac0*/  ISETP.GE.AND P3, PT, R6, R209, PT ;  /* 0x000000d10600720c */ /* 0x000fc40003f66270 */
[----:B------:R-:W-:Y:S02]  /*5ad0*/  FSEL R47, R47, -INF , !P4 ;  /* 0xff8000002f2f7808 */ /* 0x000fe40006000000 */
[----:B------:R-:W-:Y:S02]  /*5ae0*/  FSEL R44, R40, -INF , !P5 ;  /* 0xff800000282c7808 */ /* 0x000fe40006800000 */
[C---:B------:R-:W-:Y:S02]  /*5af0*/  ISETP.GE.AND P4, PT, R2.reuse, R209, PT ;  /* 0x000000d10200720c */ /* 0x040fe40003f86270 */
[----:B------:R-:W-:Y:S02]  /*5b00*/  ISETP.GE.AND P5, PT, R2, R208, PT ;  /* 0x000000d00200720c */ /* 0x000fe40003fa6270 */
[----:B------:R-:W-:Y:S02]  /*5b10*/  FSEL R2, R42, -INF , !P1 ;  /* 0xff8000002a027808 */ /* 0x000fe40004800000 */
[----:B------:R-:W-:-:S02]  /*5b20*/  FSEL R42, R41, -INF , !P3 ;  /* 0xff800000292a7808 */ /* 0x000fc40005800000 */
[----:B------:R-:W-:Y:S02]  /*5b30*/  FSEL R45, R45, -INF , !P2 ;  /* 0xff8000002d2d7808 */ /* 0x000fe40005000000 */
[C---:B------:R-:W-:Y:S02]  /*5b40*/  ISETP.GE.AND P1, PT, R7.reuse, R209, PT ;  /* 0x000000d10700720c */ /* 0x040fe40003f26270 */
[-C--:B------:R-:W-:Y:S01]  /*5b50*/  ISETP.GE.AND P3, PT, R7, R208.reuse, PT ;  /* 0x000000d00700720c */ /* 0x080fe20003f66270 */
[----:B------:R-:W-:Y:S01]  /*5b60*/  VIADD R7, R0, 0x21 ;  /* 0x0000002100077836 */ /* 0x000fe20000000000 */
[----:B------:R-:W-:Y:S01]  /*5b70*/  ISETP.GE.AND P2, PT, R6, R208, PT ;  /* 0x000000d00600720c */ /* 0x000fe20003f46270 */
[----:B------:R-:W-:Y:S01]  /*5b80*/  VIADD R6, R0, 0x20 ;  /* 0x0000002000067836 */ /* 0x000fe20000000000 */
[----:B------:R-:W-:Y:S02]  /*5b90*/  FSEL R38, R38, -INF , !P5 ;  /* 0xff80000026267808 */ /* 0x000fe40006800000 */
[----:B------:R-:W-:Y:S01]  /*5ba0*/  FSEL R40, R37, -INF , !P1 ;  /* 0xff80000025287808 */ /* 0x000fe20004800000 */
[----:B------:R-:W-:Y:S01]  /*5bb0*/  VIADD R37, R0, 0xb1 ;  /* 0x000000b100257836 */ /* 0x000fe20000000000 */
[----:B------:R-:W-:-:S02]  /*5bc0*/  FSEL R43, R43, -INF , !P2 ;  /* 0xff8000002b2b7808 */ /* 0x000fc40005000000 */
[----:B------:R-:W-:Y:S01]  /*5bd0*/  FSEL R41, R36, -INF , !P4 ;  /* 0xff80000024297808 */ /* 0x000fe20006000000 */
[C---:B------:R-:W-:Y:S01]  /*5be0*/  VIADD R36, R0.reuse, 0xb8 ;  /* 0x000000b800247836 */ /* 0x040fe20000000000 */
        /* <DEDUP_REMOVED lines=27> */
[C---:B------:R-:W-:Y:S01]  /*5da0*/  VIADD R6, R0.reuse, 0x38 ;  /* 0x0000003800067836 */ /* 0x040fe20000000000 */
[----:B------:R-:W-:Y:S01]  /*5db0*/  FSEL R139, R25, -INF , !P2 ;  /* 0xff800000198b7808 */ /* 0x000fe20005000000 */
[----:B------:R-:W-:Y:S01]  /*5dc0*/  VIADD R25, R0, 0xc1 ;  /* 0x000000c100197836 */ /* 0x000fe20000000000 */
[----:B------:R-:W-:Y:S02]  /*5dd0*/  FSEL R26, R26, -INF , !P3 ;  /* 0xff8000001a1a7808 */ /* 0x000fe40005800000 */
        /* <DEDUP_REMOVED lines=51> */
[----:B------:R-:W-:-:S02]  /*6110*/  FSEL R162, R8, -INF , !P3 ;  /* 0xff80000008a27808 */ /* 0x000fc40005800000 */
[CC--:B------:R-:W-:Y:S02]  /*6120*/  ISETP.GE.AND P2, PT, R7.reuse, R209.reuse, PT ;  /* 0x000000d10700720c */ /* 0x0c0fe40003f46270 */
[-C--:B------:R-:W-:Y:S01]  /*6130*/  ISETP.GE.AND P4, PT, R7, R208.reuse, PT ;  /* 0x000000d00700720c */ /* 0x080fe20003f86270 */
[----:B------:R-:W-:Y:S01]  /*6140*/  VIADD R7, R0, 0x61 ;  /* 0x0000006100077836 */ /* 0x000fe20000000000 */
[C---:B------:R-:W-:Y:S02]  /*6150*/  ISETP.GE.AND P1, PT, R6.reuse, R209, PT ;  /* 0x000000d10600720c */ /* 0x040fe40003f26270 */
[----:B------:R-:W-:Y:S01]  /*6160*/  ISETP.GE.AND P3, PT, R6, R208, PT ;  /* 0x000000d00600720c */ /* 0x000fe20003f66270 */
[----:B------:R-:W-:Y:S01]  /*6170*/  VIADD R6, R0, 0x60 ;  /* 0x0000006000067836 */ /* 0x000fe20000000000 */
[----:B------:R-:W-:Y:S02]  /*6180*/  FMNMX.FTZ R8, R50, R51, !PT ;  /* 0x0000003332087209 */ /* 0x000fe40007810000 */
[----:B------:R-:W-:-:S02]  /*6190*/  FSEL R198, R78, -INF , !P3 ;  /* 0xff8000004ec67808 */ /* 0x000fc40005800000 */
[----:B------:R-:W-:Y:S02]  /*61a0*/  FSEL R175, R77, -INF , !P2 ;  /* 0xff8000004daf7808 */ /* 0x000fe40005000000 */
[----:B------:R-:W-:Y:S01]  /*61b0*/  FSEL R199, R11, -INF , !P5 ;  /* 0xff8000000bc77808 */ /* 0x000fe20006800000 */
[----:B------:R-:W-:Y:S01]  /*61c0*/  VIADD R11, R0, 0xe8 ;  /* 0x000000e8000b7836 */ /* 0x000fe20000000000 */
        /* <DEDUP_REMOVED lines=10> */
[----:B------:R-:W-:Y:S02]  /*6270*/  FMNMX.FTZ R8, R47, R8, !PT ;  /* 0x000000082f087209 */ /* 0x000fe40007810000 */
[----:B------:R-:W-:-:S02]  /*6280*/  FSEL R134, R79, -INF , !P4 ;  /* 0xff8000004f867808 */ /* 0x000fc40006000000 */
[CC--:B------:R-:W-:Y:S02]  /*6290*/  ISETP.GE.AND P1, PT, R7.reuse, R209.reuse, PT ;  /* 0x000000d10700720c */ /* 0x0c0fe40003f26270 */
[----:B------:R-:W-:Y:S01]  /*62a0*/  ISETP.GE.AND P3, PT, R7, R208, PT ;  /* 0x000000d00700720c */ /* 0x000fe20003f66270 */
[----:B------:R-:W-:Y:S01]  /*62b0*/  VIADD R7, R0, 0x70 ;  /* 0x0000007000077836 */ /* 0x000fe20000000000 */
[----:B------:R-:W-:Y:S02]  /*62c0*/  ISETP.GE.AND P4, PT, R6, R209, PT ;  /* 0x000000d10600720c */ /* 0x000fe40003f86270 */
[----:B------:R-:W-:Y:S02]  /*62d0*/  FMNMX.FTZ R8, R2, R8, !PT ;  /* 0x0000000802087209 */ /* 0x000fe40007810000 */
        /* <DEDUP_REMOVED lines=8> */
[----:B------:R-:W-:-:S02]  /*6360*/  FSEL R190, R64, -INF , !P2 ;  /* 0xff80000040be7808 */ /* 0x000fc40005000000 */
[----:B------:R-:W-:Y:S02]  /*6370*/  FMNMX.FTZ R7, R39, R7, !PT ;  /* 0x0000000727077209 */ /* 0x000fe40007810000 */
[----:B------:R-:W-:Y:S02]  /*6380*/  ISETP.GE.AND P3, PT, R8, R209, PT ;  /* 0x000000d10800720c */ /* 0x000fe40003f66270 */
[----:B------:R-:W-:Y:S02]  /*6390*/  FMNMX.FTZ R7, R34, R7, !PT ;  /* 0x0000000722077209 */ /* 0x000fe40007810000 */
[----:B------:R-:W-:Y:S02]  /*63a0*/  ISETP.GE.AND P2, PT, R8, R208, PT ;  /* 0x000000d00800720c */ /* 0x000fe40003f46270 */
[----:B------:R-:W-:Y:S01]  /*63b0*/  FMNMX.FTZ R8, R35, R7, !PT ;  /* 0x0000000723087209 */ /* 0x000fe20007810000 */
[----:B------:R-:W-:Y:S01]  /*63c0*/  VIADD R7, R0, 0x80 ;  /* 0x0000008000077836 */ /* 0x000fe20000000000 */
[----:B------:R-:W-:-:S02]  /*63d0*/  FSEL R180, R72, -INF , !P5 ;  /* 0xff80000048b47808 */ /* 0x000fc40006800000 */
[----:B------:R-:W-:Y:S02]  /*63e0*/  FMNMX.FTZ R8, R30, R8, !PT ;  /* 0x000000081e087209 */ /* 0x000fe40007810000 */
[----:B------:R-:W-:Y:S01]  /*63f0*/  ISETP.GE.AND P5, PT, R6, R208, PT ;  /* 0x000000d00600720c */ /* 0x000fe20003fa6270 */
[----:B------:R-:W-:Y:S01]  /*6400*/  VIADD R6, R0, 0x71 ;  /* 0x0000007100067836 */ /* 0x000fe20000000000 */
[----:B------:R-:W-:Y:S02]  /*6410*/  FMNMX.FTZ R8, R31, R8, !PT ;  /* 0x000000081f087209 */ /* 0x000fe40007810000 */
[----:B------:R-:W-:Y:S02]  /*6420*/  FSEL R148, R70, -INF , !P5 ;  /* 0xff80000046947808 */ /* 0x000fe40006800000 */
[----:B------:R-:W-:Y:S02]  /*6430*/  FSEL R189, R69, -INF , !P1 ;  /* 0xff80000045bd7808 */ /* 0x000fe40004800000 */
        /* <DEDUP_REMOVED lines=9> */
[-C--:B------:R-:W-:Y:S01]  /*64d0*/  ISETP.GE.AND P3, PT, R7, R208.reuse, PT ;  /* 0x000000d00700720c */ /* 0x080fe20003f66270 */
[----:B------:R-:W-:Y:S01]  /*64e0*/  VIADD R7, R0, 0x88 ;  /* 0x0000008800077836 */ /* 0x000fe20000000000 */
[----:B------:R-:W-:Y:S02]  /*64f0*/  ISETP.GE.AND P5, PT, R6, R208, PT ;  /* 0x000000d00600720c */ /* 0x000fe40003fa6270 */
[----:B------:R-:W-:Y:S02]  /*6500*/  FSEL R195, R66, -INF , !P4 ;  /* 0xff80000042c37808 */ /* 0x000fe40006000000 */
[----:B------:R-:W-:Y:S02]  /*6510*/  FMNMX.FTZ R8, R22, R8, !PT ;  /* 0x0000000816087209 */ /* 0x000fe40007810000 */
[----:B------:R-:W-:Y:S01]  /*6520*/  ISETP.GE.AND P4, PT, R6, R209, PT ;  /* 0x000000d10600720c */ /* 0x000fe20003f86270 */
        /* <DEDUP_REMOVED lines=10> */
[----:B------:R-:W-:Y:S01]  /*65d0*/  ISETP.GE.AND P4, PT, R6, R208, PT ;  /* 0x000000d00600720c */ /* 0x000fe20003f86270 */
[----:B------:R-:W-:Y:S01]  /*65e0*/  VIADD R6, R0, 0x89 ;  /* 0x0000008900067836 */ /* 0x000fe20000000000 */
[----:B------:R-:W-:Y:S02]  /*65f0*/  FMNMX.FTZ R7, R18, R7, !PT ;  /* 0x0000000712077209 */ /* 0x000fe40007810000 */
[----:B------:R-:W-:Y:S02]  /*6600*/  FSEL R177, R58, -INF , !P3 ;  /* 0xff8000003ab17808 */ /* 0x000fe40005800000 */
[----:B------:R-:W-:Y:S02]  /*6610*/  FSEL R173, R57, -INF , !P2 ;  /* 0xff80000039ad7808 */ /* 0x000fe40005000000 */
[----:B------:R-:W-:-:S02]  /*6620*/  FMNMX.FTZ R7, R19, R7, !PT ;  /* 0x0000000713077209 */ /* 0x000fc40007810000 */
[C---:B------:R-:W-:Y:S02]  /*6630*/  ISETP.GE.AND P3, PT, R6.reuse, R209, PT ;  /* 0x000000d10600720c */ /* 0x040fe40003f66270 */
[----:B------:R-:W-:Y:S01]  /*6640*/  ISETP.GE.AND P2, PT, R6, R208, PT ;  /* 0x000000d00600720c */ /* 0x000fe20003f46270 */
[----:B------:R-:W-:Y:S01]  /*6650*/  VIADD R6, R0, 0x91 ;  /* 0x0000009100067836 */ /* 0x000fe20000000000 */
[----:B------:R-:W-:Y:S02]  /*6660*/  FMNMX.FTZ R7, R16, R7, !PT ;  /* 0x0000000710077209 */ /* 0x000fe40007810000 */
[----:B------:R-:W-:Y:S01]  /*6670*/  FSEL R191, R54, -INF , !P1 ;  /* 0xff80000036bf7808 */ /* 0x000fe20004800000 */
[C---:B------:R-:W-:Y:S01]  /*6680*/  VIADD R54, R0.reuse, 0xa8 ;  /* 0x000000a800367836 */ /* 0x040fe20000000000 */
[----:B------:R-:W-:Y:S01]  /*6690*/  FSEL R168, R53, -INF , !P3 ;  /* 0xff80000035a87808 */ /* 0x000fe20005800000 */
[----:B------:R-:W-:Y:S01]  /*66a0*/  VIADD R53, R0, 0xa9 ;  /* 0x000000a900357836 */ /* 0x000fe20000000000 */
[----:B------:R-:W-:-:S02]  /*66b0*/  ISETP.GE.AND P1, PT, R6, R209, PT ;  /* 0x000000d10600720c */ /* 0x000fc40003f26270 */
[-C--:B------:R-:W-:Y:S02]  /*66c0*/  ISETP.GE.AND P3, PT, R6, R208.reuse, PT ;  /* 0x000000d00600720c */ /* 0x080fe40003f66270 */
[----:B------:R-:W-:Y:S01]  /*66d0*/  FMNMX.FTZ R6, R33, R7, !PT ;  /* 0x0000000721067209 */ /* 0x000fe20007810000 */
[----:B------:R-:W-:Y:S01]  /*66e0*/  VIADD R7, R0, 0x98 ;  /* 0x0000009800077836 */ /* 0x000fe20000000000 */
[----:B------:R-:W-:Y:S02]  /*66f0*/  FSEL R178, R59, -INF , !P4 ;  /* 0xff8000003bb27808 */ /* 0x000fe40006000000 */
[----:B------:R-:W-:Y:S01]  /*6700*/  FSEL R171, R52, -INF , !P5 ;  /* 0xff80000034ab7808 */ /* 0x000fe20006800000 */
[----:B------:R-:W-:Y:S01]  /*6710*/  VIADD R52, R0, 0xb0 ;  /* 0x000000b000347836 */ /* 0x000fe20000000000 */
[C---:B------:R-:W-:Y:S02]  /*6720*/  ISETP.GE.AND P4, PT, R8.reuse, R209, PT ;  /* 0x000000d10800720c */ /* 0x040fe40003f86270 */
[----:B------:R-:W-:-:S02]  /*6730*/  ISETP.GE.AND P5, PT, R8, R208, PT ;  /* 0x000000d00800720c */ /* 0x000fc40003fa6270 */
[----:B------:R-:W-:Y:S01]  /*6740*/  FMNMX.FTZ R8, R32, R6, !PT ;  /* 0x0000000620087209 */ /* 0x000fe20007810000 */
[C---:B------:R-:W-:Y:S01]  /*6750*/  VIADD R6, R0.reuse, 0x99 ;  /* 0x0000009900067836 */ /* 0x040fe20000000000 */
[----:B------:R-:W-:Y:S01]  /*6760*/  FSEL R192, R55, -INF , !P2 ;  /* 0xff80000037c07808 */ /* 0x000fe20005000000 */
[C---:B------:R-:W-:Y:S01]  /*6770*/  VIADD R55, R0.reuse, 0xa1 ;  /* 0x000000a100377836 */ /* 0x040fe20000000000 */
[----:B------:R-:W-:Y:S02]  /*6780*/  FSEL R49, R49, -INF , !P6 ;  /* 0xff80000031317808 */ /* 0x000fe40007000000 */
[C---:B------:R-:W-:Y:S02]  /*6790*/  ISETP.GE.AND P6, PT, R7.reuse, R209, PT ;  /* 0x000000d10700720c */ /* 0x040fe40003fc6270 */
[----:B------:R-:W-:Y:S02]  /*67a0*/  ISETP.GE.AND P2, PT, R7, R208, PT ;  /* 0x000000d00700720c */ /* 0x000fe40003f46270 */
[----:B------:R-:W-:Y:S01]  /*67b0*/  FMNMX.FTZ R7, R199, R8, !PT ;  /* 0x00000008c7077209 */ /* 0x000fe20007810000 */
[----:B------:R-:W-:Y:S01]  /*67c0*/  VIADD R8, R0, 0xf1 ;  /* 0x000000f100087836 */ /* 0x000fe20000000000 */
[----:B------:R-:W-:-:S02]  /*67d0*/  FSEL R152, R156, -INF , !P4 ;  /* 0xff8000009c987808 */ /* 0x000fc40006000000 */
[----:B------:R-:W-:Y:S02]  /*67e0*/  FMNMX.FTZ R7, R198, R7, !PT ;  /* 0x00000007c6077209 */ /* 0x000fe40007810000 */
[-C--:B------:R-:W-:Y:S02]  /*67f0*/  ISETP.GE.AND P4, PT, R0, R209.reuse, PT ;  /* 0x000000d10000720c */ /* 0x080fe40003f86270 */
        /* <DEDUP_REMOVED lines=8> */
[----:B------:R-:W-:Y:S02]  /*6880*/  FMNMX.FTZ R57, R48, R49, !PT ;  /* 0x0000003130397209 */ /* 0x000fe40007810000 */
[----:B------:R-:W-:Y:S01]  /*6890*/  FMNMX.FTZ R56, R147, R6, !PT ;  /* 0x0000000693387209 */ /* 0x000fe20007810000 */
        /* <DEDUP_REMOVED lines=22> */
[----:B------:R-:W-:Y:S02]  /*6a00*/  FSEL R186, R159, -INF , !P3 ;  /* 0xff8000009fba7808 */ /* 0x000fe40005800000 */
[----:B------:R-:W-:Y:S02]  /*6a10*/  FMNMX.FTZ R56, R193, R56, !PT ;  /* 0x00000038c1387209 */ /* 0x000fe40007810000 */
[----:B------:R-:W-:Y:S02]  /*6a20*/  FMNMX.FTZ R57, R139, R57, !PT ;  /* 0x000000398b397209 */ /* 0x000fe40007810000 */
[----:B------:R-:W-:-:S02]  /*6a30*/  ISETP.GE.AND P4, PT, R7, R209, PT ;  /* 0x000000d10700720c */ /* 0x000fc40003f86270 */
[----:B------:R-:W-:Y:S01]  /*6a40*/  ISETP.GE.AND P3, PT, R7, R208, PT ;  /* 0x000000d00700720c */ /* 0x000fe20003f66270 */
[----:B------:R-:W-:Y:S01]  /*6a50*/  VIADD R7, R0, 0xf8 ;  /* 0x000000f800077836 */ /* 0x000fe20000000000 */
[----:B------:R-:W-:Y:S02]  /*6a60*/  FMNMX.FTZ R0, R186, R56, !PT ;  /* 0x00000038ba007209 */ /* 0x000fe40007810000 */
[----:B------:R-:W-:Y:S02]  /*6a70*/  FMNMX.FTZ R56, R144, R57, !PT ;  /* 0x0000003990387209 */ /* 0x000fe40007810000 */
[----:B------:R-:W-:Y:S02]  /*6a80*/  FSEL R183, R130, -INF , !P2 ;  /* 0xff80000082b77808 */ /* 0x000fe40005000000 */
[----:B------:R-:W-:Y:S02]  /*6a90*/  FMNMX.FTZ R56, R145, R56, !PT ;  /* 0x0000003891387209 */ /* 0x000fe40007810000 */
        /* <DEDUP_REMOVED lines=88> */
[-C--:B------:R-:W-:Y:S02]  /*7020*/  ISETP.GE.AND P2, PT, R7, R208.reuse, PT ;  /* 0x000000d00700720c */ /* 0x080fe40003f46270 */
[----:B------:R-:W-:Y:S02]  /*7030*/  ISETP.GE.AND P1, PT, R6, R208, PT ;  /* 0x000000d00600720c */ /* 0x000fe40003f26270 */
[----:B------:R-:W-:-:S02]  /*7040*/  FSEL R75, R87, -INF , !P3 ;  /* 0xff800000574b7808 */ /* 0x000fc40005800000 */
[----:B------:R-:W-:Y:S02]  /*7050*/  FMNMX.FTZ R0, R74, R0, !PT ;  /* 0x000000004a007209 */ /* 0x000fe40007810000 */
[----:B------:R-:W-:Y:S02]  /*7060*/  FSEL R158, R129, -INF , !P5 ;  /* 0xff800000819e7808 */ /* 0x000fe40006800000 */
[----:B------:R-:W-:Y:S02]  /*7070*/  FMNMX.FTZ R56, R160, R56, !PT ;  /* 0x00000038a0387209 */ /* 0x000fe40007810000 */
[----:B------:R-:W-:Y:S02]  /*7080*/  FSEL R76, R82, -INF , !P2 ;  /* 0xff800000524c7808 */ /* 0x000fe40005000000 */
[----:B------:R-:W-:Y:S02]  /*7090*/  FMNMX.FTZ R0, R75, R0, !PT ;  /* 0x000000004b007209 */ /* 0x000fe40007810000 */
[----:B------:R-:W-:-:S02]  /*70a0*/  FSEL R77, R83, -INF , !P1 ;  /* 0xff800000534d7808 */ /* 0x000fc40004800000 */
[-C--:B------:R-:W-:Y:S02]  /*70b0*/  ISETP.GE.AND P1, PT, R55, R209.reuse, PT ;  /* 0x000000d13700720c */ /* 0x080fe40003f26270 */
[----:B------:R-:W-:Y:S02]  /*70c0*/  FSEL R143, R124, -INF , !P4 ;  /* 0xff8000007c8f7808 */ /* 0x000fe40006000000 */
[----:B------:R-:W-:Y:S02]  /*70d0*/  FMNMX.FTZ R56, R158, R56, !PT ;  /* 0x000000389e387209 */ /* 0x000fe40007810000 */
[----:B------:R-:W-:Y:S02]  /*70e0*/  FMNMX.FTZ R0, R76, R0, !PT ;  /* 0x000000004c007209 */ /* 0x000fe40007810000 */
[----:B------:R-:W-:Y:S02]  /*70f0*/  ISETP.GE.AND P2, PT, R54, R209, PT ;  /* 0x000000d13600720c */ /* 0x000fe40003f46270 */
[----:B------:R-:W-:-:S02]  /*7100*/  FSEL R141, R125, -INF , !P1 ;  /* 0xff8000007d8d7808 */ /* 0x000fc40004800000 */
[----:B------:R-:W-:Y:S02]  /*7110*/  FMNMX.FTZ R56, R143, R56, !PT ;  /* 0x000000388f387209 */ /* 0x000fe40007810000 */
[----:B------:R-:W-:Y:S02]  /*7120*/  FMNMX.FTZ R0, R77, R0, !PT ;  /* 0x000000004d007209 */ /* 0x000fe40007810000 */
[-C--:B------:R-:W-:Y:S02]  /*7130*/  ISETP.GE.AND P1, PT, R53, R209.reuse, PT ;  /* 0x000000d13500720c */ /* 0x080fe40003f26270 */
[----:B------:R-:W-:Y:S01]  /*7140*/  FSEL R140, R120, -INF , !P2 ;  /* 0xff800000788c7808 */ /* 0x000fe20005000000 */
[----:B------:R-:W1:Y:S01]  /*7150*/  SHFL.BFLY PT, R53, R0, 0x2, 0x1f ;  /* 0x0c401f0000357f89 */ /* 0x000e6200000e0000 */
[----:B------:R-:W-:Y:S02]  /*7160*/  FMNMX.FTZ R56, R141, R56, !PT ;  /* 0x000000388d387209 */ /* 0x000fe40007810000 */
[----:B------:R-:W-:-:S02]  /*7170*/  ISETP.GE.AND P2, PT, R52, R209, PT ;  /* 0x000000d13400720c */ /* 0x000fc40003f46270 */
[----:B------:R-:W-:Y:S02]  /*7180*/  FSEL R135, R121, -INF , !P1 ;  /* 0xff80000079877808 */ /* 0x000fe40004800000 */
[----:B------:R-:W-:Y:S02]  /*7190*/  FMNMX.FTZ R56, R140, R56, !PT ;  /* 0x000000388c387209 */ /* 0x000fe40007810000 */
[-C--:B------:R-:W-:Y:S02]  /*71a0*/  ISETP.GE.AND P1, PT, R37, R209.reuse, PT ;  /* 0x000000d12500720c */ /* 0x080fe40003f26270 */
[----:B------:R-:W-:Y:S02]  /*71b0*/  FSEL R78, R116, -INF , !P2 ;  /* 0xff800000744e7808 */ /* 0x000fe40005000000 */
        /* <DEDUP_REMOVED lines=10> */
[----:B------:R-:W-:Y:S01]  /*7260*/  ISETP.GE.AND P1, PT, R25, R209, PT ;  /* 0x000000d11900720c */ /* 0x000fe20003f26270 */
[----:B------:R-:W-:Y:S01]  /*7270*/  LDSM.16.MT88.4 R56, [R231+0xa800] ;  /* 0x00a80000e738783b */ /* 0x000fe20000004200 */
[----:B------:R-:W-:Y:S02]  /*7280*/  FSEL R86, R108, -INF , !P2 ;  /* 0xff8000006c567808 */ /* 0x000fe40005000000 */
[----:B------:R-:W-:Y:S02]  /*7290*/  FMNMX.FTZ R28, R83, R28, !PT ;  /* 0x0000001c531c7209 */ /* 0x000fe40007810000 */
[----:B-1----:R-:W-:-:S02]  /*72a0*/  FMNMX.FTZ R0, R0, R53, !PT ;  /* 0x0000003500007209 */ /* 0x002fc40007810000 */
        /* <DEDUP_REMOVED lines=22> */
[-C--:B------:R-:W-:Y:S02]  /*7410*/  ISETP.GE.AND P3, PT, R11, R209.reuse, PT ;  /* 0x000000d10b00720c */ /* 0x080fe40003f66270 */
[----:B------:R-:W-:Y:S02]  /*7420*/  ISETP.GE.AND P2, PT, R12, R209, PT ;  /* 0x000000d10c00720c */ /* 0x000fe40003f46270 */
[----:B------:R-:W-:-:S02]  /*7430*/  FSEL R92, R92, -INF , !P1 ;  /* 0xff8000005c5c7808 */ /* 0x000fc40004800000 */
[----:B------:R-:W-:Y:S02]  /*7440*/  FMNMX.FTZ R11, R97, R28, !PT ;  /* 0x0000001c610b7209 */ /* 0x000fe40007810000 */
[----:B-1----:R-:W-:Y:S02]  /*7450*/  FMNMX.FTZ R0, R0, R24, !PT ;  /* 0x0000001800007209 */ /* 0x002fe40007810000 */
[----:B------:R-:W-:Y:S02]  /*7460*/  FSEL R98, R93, -INF , !P2 ;  /* 0xff8000005d627808 */ /* 0x000fe40005000000 */
[----:B------:R-:W-:Y:S01]  /*7470*/  FMNMX.FTZ R11, R92, R11, !PT ;  /* 0x0000000b5c0b7209 */ /* 0x000fe20007810000 */
[C---:B------:R-:W-:Y:S01]  /*7480*/  FMUL.FTZ R12, R0.reuse, UR18 ;  /* 0x00000012000c7c20 */ /* 0x040fe20008410000 */
[----:B------:R-:W-:Y:S02]  /*7490*/  FSETP.NEU.FTZ.AND P1, PT, R0, -INF , PT ;  /* 0xff8000000000780b */ /* 0x000fe40003f3d000 */
[----:B------:R-:W-:-:S02]  /*74a0*/  ISETP.GE.AND P2, PT, R10, R209, PT ;  /* 0x000000d10a00720c */ /* 0x000fc40003f46270 */
[----:B------:R-:W-:Y:S02]  /*74b0*/  FSEL R88, R88, -INF , !P3 ;  /* 0xff80000058587808 */ /* 0x000fe40005800000 */
[----:B------:R-:W-:Y:S02]  /*74c0*/  FMNMX.FTZ R11, R98, R11, !PT ;  /* 0x0000000b620b7209 */ /* 0x000fe40007810000 */
[----:B------:R-:W-:Y:S02]  /*74d0*/  FSEL R93, R12, RZ, P1 ;  /* 0x000000ff0c5d7208 */ /* 0x000fe40000800000 */
[----:B------:R-:W-:Y:S01]  /*74e0*/  ISETP.GE.AND P1, PT, R9, R209, PT ;  /* 0x000000d10900720c */ /* 0x000fe20003f26270 */
[----:B------:R-:W-:Y:S01]  /*74f0*/  LDSM.16.MT88.4 R12, [R235+0xa000] ;  /* 0x00a00000eb0c783b */ /* 0x000fe20000004200 */
        /* <DEDUP_REMOVED lines=9> */
[--C-:B------:R-:W-:Y:S01]  /*7590*/  FFMA.FTZ R109, R39, UR18, -R93.reuse ;  /* 0x00000012276d7c23 */ /* 0x100fe2000801085d */
[----:B------:R-:W-:Y:S01]  /*75a0*/  ISETP.GE.AND P1, PT, R7, R209, PT ;  /* 0x000000d10700720c */ /* 0x000fe20003f26270 */
[----:B------:R-:W-:Y:S01]  /*75b0*/  MUFU.EX2 R84, R50 ;  /* 0x0000003200547308 */ /* 0x000fe20000000800 */
[----:B------:R-:W-:Y:S01]  /*75c0*/  FSEL R85, R85, -INF , !P2 ;  /* 0xff80000055557808 */ /* 0x000fe20005000000 */
[----:B------:R-:W-:Y:S01]  /*75d0*/  LDSM.16.MT88.4 R36, [R232+0xa000] ;  /* 0x00a00000e824783b */ /* 0x000fe20000004200 */
[----:B------:R-:W-:Y:S01]  /*75e0*/  FMNMX.FTZ R11, R99, R11, !PT ;  /* 0x0000000b630b7209 */ /* 0x000fe20007810000 */
[--C-:B------:R-:W-:Y:S01]  /*75f0*/  FFMA.FTZ R114, R46, UR18, -R93.reuse ;  /* 0x000000122e727c23 */ /* 0x100fe2000801085d */
[----:B------:R-:W-:Y:S01]  /*7600*/  ISETP.GE.AND P2, PT, R6, R209, PT ;  /* 0x000000d10600720c */ /* 0x000fe20003f46270 */
[--C-:B------:R-:W-:Y:S01]  /*7610*/  FFMA.FTZ R113, R47, UR18, -R93.reuse ;  /* 0x000000122f717c23 */ /* 0x100fe2000801085d */
[----:B------:R-:W-:Y:S01]  /*7620*/  FSEL R100, R80, -INF , !P1 ;  /* 0xff80000050647808 */ /* 0x000fe20004800000 */
[--C-:B------:R-:W-:Y:S01]  /*7630*/  FFMA.FTZ R104, R26, UR18, -R93.reuse ;  /* 0x000000121a687c23 */ /* 0x100fe2000801085d */
[----:B------:R-:W-:Y:S01]  /*7640*/  FMNMX.FTZ R11, R85, R11, !PT ;  /* 0x0000000b550b7209 */ /* 0x000fe20007810000 */
[----:B------:R-:W1:Y:S01]  /*7650*/  MUFU.EX2 R80, R51 ;  /* 0x0000003300507308 */ /* 0x000e620000000800 */
[----:B------:R-:W-:Y:S01]  /*7660*/  FSEL R116, R81, -INF , !P2 ;  /* 0xff80000051747808 */ /* 0x000fe20005000000 */
[--C-:B------:R-:W-:Y:S01]  /*7670*/  FFMA.FTZ R103, R27, UR18, -R93.reuse ;  /* 0x000000121b677c23 */ /* 0x100fe2000801085d */
[----:B------:R-:W-:Y:S01]  /*7680*/  FMNMX.FTZ R6, R100, R11, !PT ;  /* 0x0000000b64067209 */ /* 0x000fe20007810000 */
[----:B------:R-:W-:Y:S01]  /*7690*/  LDSM.16.MT88.4 R24, [R235+0xa800] ;  /* 0x00a80000eb18783b */ /* 0x000fe20000004200 */
[--C-:B------:R-:W-:Y:S01]  /*76a0*/  FFMA.FTZ R102, R22, UR18, -R93.reuse ;  /* 0x0000001216667c23 */ /* 0x100fe2000801085d */
[--C-:B------:R-:W-:Y:S01]  /*76b0*/  FFMA.FTZ R101, R23, UR18, -R93.reuse ;  /* 0x0000001217657c23 */ /* 0x100fe2000801085d */
[----:B------:R-:W-:Y:S01]  /*76c0*/  FMNMX.FTZ R6, R116, R6, !PT ;  /* 0x0000000674067209 */ /* 0x000fe20007810000 */
[----:B------:R-:W-:Y:S01]  /*76d0*/  MUFU.EX2 R114, R114 ;  /* 0x0000007200727308 */ /* 0x000fe20000000800 */
[--C-:B------:R-:W-:Y:S01]  /*76e0*/  FFMA.FTZ R106, R30, UR18, -R93.reuse ;  /* 0x000000121e6a7c23 */ /* 0x100fe2000801085d */
[--C-:B------:R-:W-:Y:S01]  /*76f0*/  FFMA.FTZ R105, R31, UR18, -R93.reuse ;  /* 0x000000121f697c23 */ /* 0x100fe2000801085d */
[----:B------:R-:W-:Y:S01]  /*7700*/  LDSM.16.MT88.4 R20, [R233+0xa800] ;  /* 0x00a80000e914783b */ /* 0x000fe20000004200 */
[--C-:B------:R-:W-:Y:S01]  /*7710*/  FFMA.FTZ R111, R43, UR18, -R93.reuse ;  /* 0x000000122b6f7c23 */ /* 0x100fe2000801085d */
[--C-:B------:R-:W-:Y:S01]  /*7720*/  FFMA.FTZ R81, R18, UR18, -R93.reuse ;  /* 0x0000001212517c23 */ /* 0x100fe2000801085d */
[--C-:B------:R-:W-:Y:S01]  /*7730*/  FFMA.FTZ R123, R19, UR18, -R93.reuse ;  /* 0x00000012137b7c23 */ /* 0x100fe2000801085d */
[----:B------:R-:W2:Y:S01]  /*7740*/  SHFL.BFLY PT, R7, R6, 0x2, 0x1f ;  /* 0x0c401f0006077f89 */ /* 0x000ea200000e0000 */
        /* <DEDUP_REMOVED lines=23> */
[----:B--2---:R-:W-:Y:S01]  /*78c0*/  FMNMX.FTZ R2, R6, R7, !PT ;  /* 0x0000000706027209 */ /* 0x004fe20007810000 */
[----:B------:R-:W-:Y:S01]  /*78d0*/  MUFU.EX2 R110, R110 ;  /* 0x0000006e006e7308 */ /* 0x000fe20000000800 */
[--C-:B------:R-:W-:Y:S01]  /*78e0*/  FFMA.FTZ R192, R192, UR18, -R93.reuse ;  /* 0x00000012c0c07c23 */ /* 0x100fe2000801085d */
[--C-:B------:R-:W-:Y:S01]  /*78f0*/  FFMA.FTZ R193, R193, UR18, -R93.reuse ;  /* 0x00000012c1c17c23 */ /* 0x100fe2000801085d */
[--C-:B------:R-:W-:Y:S01]  /*7900*/  FFMA.FTZ R186, R186, UR18, -R93.reuse ;  /* 0x00000012baba7c23 */ /* 0x100fe2000801085d */
[----:B------:R-:W2:Y:S01]  /*7910*/  SHFL.BFLY PT, R6, R2, 0x1, 0x1f ;  /* 0x0c201f0002067f89 */ /* 0x000ea200000e0000 */
[--C-:B------:R-:W-:Y:S01]  /*7920*/  FFMA.FTZ R183, R183, UR18, -R93.reuse ;  /* 0x00000012b7b77c23 */ /* 0x100fe2000801085d */
[--C-:B------:R-:W-:Y:S01]  /*7930*/  FFMA.FTZ R179, R179, UR18, -R93.reuse ;  /* 0x00000012b3b37c23 */ /* 0x100fe2000801085d */
[----:B------:R-:W-:Y:S01]  /*7940*/  FADD.FTZ R80, R84, R80 ;  /* 0x0000005054507221 */ /* 0x000fe20000010000 */
[----:B------:R-:W3:Y:S01]  /*7950*/  MUFU.EX2 R109, R109 ;  /* 0x0000006d006d7308 */ /* 0x000ee20000000800 */
[----:B-1----:R-:W-:Y:S01]  /*7960*/  F2FP.F16.F32.PACK_AB R53, R111, R112 ;  /* 0x000000706f35723e */ /* 0x002fe200000000ff */
[--C-:B------:R-:W-:Y:S01]  /*7970*/  FFMA.FTZ R170, R170, UR18, -R93.reuse ;  /* 0x00000012aaaa7c23 */ /* 0x100fe2000801085d */
[----:B------:R-:W-:Y:S01]  /*7980*/  FADD.FTZ R80, R114, R80 ;  /* 0x0000005072507221 */ /* 0x000fe20000010000 */
[--C-:B------:R-:W-:Y:S01]  /*7990*/  FFMA.FTZ R163, R163, UR18, -R93.reuse ;  /* 0x00000012a3a37c23 */ /* 0x100fe2000801085d */
[--C-:B------:R-:W-:Y:S01]  /*79a0*/  FFMA.FTZ R159, R159, UR18, -R93.reuse ;  /* 0x000000129f9f7c23 */ /* 0x100fe2000801085d */
[--C-:B------:R-:W-:Y:S01]  /*79b0*/  FFMA.FTZ R146, R146, UR18, -R93.reuse ;  /* 0x0000001292927c23 */ /* 0x100fe2000801085d */
[----:B------:R-:W-:Y:S01]  /*79c0*/  FADD.FTZ R113, R113, R80 ;  /* 0x0000005071717221 */ /* 0x000fe20000010000 */
[----:B------:R-:W1:Y:S01]  /*79d0*/  MUFU.EX2 R108, R108 ;  /* 0x0000006c006c7308 */ /* 0x000e620000000800 */
[--C-:B------:R-:W-:Y:S01]  /*79e0*/  FFMA.FTZ R142, R142, UR18, -R93.reuse ;  /* 0x000000128e8e7c23 */ /* 0x100fe2000801085d */
[----:B------:R-:W-:Y:S01]  /*79f0*/  FFMA.FTZ R137, R137, UR18, -R93 ;  /* 0x0000001289897c23 */ /* 0x000fe2000801085d */
[----:B------:R-:W-:Y:S01]  /*7a00*/  FADD.FTZ R113, R112, R113 ;  /* 0x0000007170717221 */ /* 0x000fe20000010000 */
[--C-:B------:R-:W-:Y:S01]  /*7a10*/  FFMA.FTZ R60, R60, UR18, -R93.reuse ;  /* 0x000000123c3c7c23 */ /* 0x100fe2000801085d */
[--C-:B------:R-:W-:Y:S01]  /*7a20*/  FFMA.FTZ R61, R61, UR18, -R93.reuse ;  /* 0x000000123d3d7c23 */ /* 0x100fe2000801085d */
[----:B------:R-:W-:Y:S01]  /*7a30*/  FFMA.FTZ R62, R62, UR18, -R93 ;  /* 0x000000123e3e7c23 */ /* 0x000fe2000801085d */
[----:B------:R-:W-:Y:S01]  /*7a40*/  FADD.FTZ R113, R111, R113 ;  /* 0x000000716f717221 */ /* 0x000fe20000010000 */
[----:B------:R-:W4:Y:S01]  /*7a50*/  MUFU.EX2 R107, R107 ;  /* 0x0000006b006b7308 */ /* 0x000f220000000800 */
[----:B---3--:R-:W-:Y:S01]  /*7a60*/  F2FP.F16.F32.PACK_AB R55, R109, R110 ;  /* 0x0000006e6d37723e */ /* 0x008fe200000000ff */
[----:B------:R-:W-:Y:S01]  /*7a70*/  FFMA.FTZ R63, R63, UR18, -R93 ;  /* 0x000000123f3f7c23 */ /* 0x000fe2000801085d */
[----:B------:R-:W-:Y:S01]  /*7a80*/  FADD.FTZ R110, R110, R113 ;  /* 0x000000716e6e7221 */ /* 0x000fe20000010000 */
[----:B--2---:R-:W-:Y:S01]  /*7a90*/  FMNMX.FTZ R2, R2, R6, !PT ;  /* 0x0000000602027209 */ /* 0x004fe20007810000 */
[--C-:B------:R-:W-:Y:S01]  /*7aa0*/  FFMA.FTZ R64, R64, UR18, -R93.reuse ;  /* 0x0000001240407c23 */ /* 0x100fe2000801085d */
[--C-:B------:R-:W-:Y:S01]  /*7ab0*/  FFMA.FTZ R68, R68, UR18, -R93.reuse ;  /* 0x0000001244447c23 */ /* 0x100fe2000801085d */
[----:B------:R-:W-:Y:S01]  /*7ac0*/  FADD.FTZ R110, R109, R110 ;  /* 0x0000006e6d6e7221 */ /* 0x000fe20000010000 */
[C---:B------:R-:W-:Y:S01]  /*7ad0*/  FSETP.NEU.FTZ.AND P1, PT, R2.reuse, -INF , PT ;  /* 0xff8000000200780b */ /* 0x040fe20003f3d000 */
[----:B------:R-:W-:Y:S01]  /*7ae0*/  FMUL.FTZ R115, R2, UR18 ;  /* 0x0000001202737c20 */ /* 0x000fe20008410000 */
[----:B------:R-:W-:Y:S01]  /*7af0*/  MUFU.EX2 R106, R106 ;  /* 0x0000006a006a7308 */ /* 0x000fe20000000800 */
[----:B-1----:R-:W-:Y:S01]  /*7b00*/  FADD.FTZ R110, R108, R110 ;  /* 0x0000006e6c6e7221 */ /* 0x002fe20000010000 */
[--C-:B------:R-:W-:Y:S01]  /*7b10*/  FFMA.FTZ R67, R67, UR18, -R93.reuse ;  /* 0x0000001243437c23 */ /* 0x100fe2000801085d */
[--C-:B------:R-:W-:Y:S01]  /*7b20*/  FFMA.FTZ R74, R74, UR18, -R93.reuse ;  /* 0x000000124a4a7c23 */ /* 0x100fe2000801085d */
[----:B------:R-:W-:Y:S01]  /*7b30*/  FSEL R115, R115, RZ, P1 ;  /* 0x000000ff73737208 */ /* 0x000fe20000800000 */
[--C-:B------:R-:W-:Y:S01]  /*7b40*/  FFMA.FTZ R75, R75, UR18, -R93.reuse ;  /* 0x000000124b4b7c23 */ /* 0x100fe2000801085d */
[----:B------:R-:W-:Y:S01]  /*7b50*/  FFMA.FTZ R76, R76, UR18, -R93 ;  /* 0x000000124c4c7c23 */ /* 0x000fe2000801085d */
[----:B----4-:R-:W-:Y:S01]  /*7b60*/  FADD.FTZ R110, R107, R110 ;  /* 0x0000006e6b6e7221 */ /* 0x010fe20000010000 */
[----:B------:R-:W-:Y:S01]  /*7b70*/  MUFU.EX2 R105, R105 ;  /* 0x0000006900697308 */ /* 0x000fe20000000800 */
[--C-:B------:R-:W-:Y:S01]  /*7b80*/  FFMA.FTZ R117, R5, UR18, -R115.reuse ;  /* 0x0000001205757c23 */ /* 0x100fe20008010873 */
[--C-:B------:R-:W-:Y:S01]  /*7b90*/  FFMA.FTZ R119, R48, UR18, -R115.reuse ;  /* 0x0000001230777c23 */ /* 0x100fe20008010873 */
[--C-:B------:R-:W-:Y:S01]  /*7ba0*/  FFMA.FTZ R118, R49, UR18, -R115.reuse ;  /* 0x0000001231767c23 */ /* 0x100fe20008010873 */
[----:B------:R-:W1:Y:S01]  /*7bb0*/  LDSM.16.MT88.4 R4, [R233+0xa000] ;  /* 0x00a00000e904783b */ /* 0x000e620000004200 */
[--C-:B------:R-:W-:Y:S01]  /*7bc0*/  FFMA.FTZ R128, R45, UR18, -R115.reuse ;  /* 0x000000122d807c23 */ /* 0x100fe20008010873 */
[--C-:B------:R-:W-:Y:S01]  /*7bd0*/  FFMA.FTZ R127, R44, UR18, -R115.reuse ;  /* 0x000000122c7f7c23 */ /* 0x100fe20008010873 */
[--C-:B------:R-:W-:Y:S01]  /*7be0*/  FFMA.FTZ R126, R42, UR18, -R115.reuse ;  /* 0x000000122a7e7c23 */ /* 0x100fe20008010873 */
[----:B------:R-:W2:Y:S01]  /*7bf0*/  LDSM.16.MT88.4 R48, [R231+0xa000] ;  /* 0x00a00000e730783b */ /* 0x000ea20000004200 */
[----:B------:R-:W-:Y:S01]  /*7c00*/  MUFU.EX2 R119, R119 ;  /* 0x0000007700777308 */ /* 0x000fe20000000800 */
[--C-:B------:R-:W-:Y:S01]  /*7c10*/  FFMA.FTZ R125, R41, UR18, -R115.reuse ;  /* 0x00000012297d7c23 */ /* 0x100fe20008010873 */
[--C-:B------:R-:W-:Y:S01]  /*7c20*/  FFMA.FTZ R124, R40, UR18, -R115.reuse ;  /* 0x00000012287c7c23 */ /* 0x100fe20008010873 */
[----:B------:R-:W3:Y:S01]  /*7c30*/  LDSM.16.MT88.4 R44, [R232+0xa800] ;  /* 0x00a80000e82c783b */ /* 0x000ee20000004200 */
        /* <DEDUP_REMOVED lines=20> */
[----:B------:R-:W5:Y:S01]  /*7d80*/  MUFU.EX2 R128, R128 ;  /* 0x0000008000807308 */ /* 0x000f620000000800 */
[----:B----4-:R-:W-:Y:S01]  /*7d90*/  F2FP.F16.F32.PACK_AB R28, R118, R119 ;  /* 0x00000077761c723e */ /* 0x010fe200000000ff */
        /* <DEDUP_REMOVED lines=18> */
[----:B------:R-:W-:Y:S01]  /*7ec0*/  FADD.FTZ R118, R119, R118 ;  /* 0x0000007677767221 */ /* 0x000fe20000010000 */
[--C-:B------:R-:W-:Y:S01]  /*7ed0*/  FFMA.FTZ R143, R143, UR18, -R115.reuse ;  /* 0x000000128f8f7c23 */ /* 0x100fe20008010873 */
[--C-:B------:R-:W-:Y:S01]  /*7ee0*/  FFMA.FTZ R141, R141, UR18, -R115.reuse ;  /* 0x000000128d8d7c23 */ /* 0x100fe20008010873 */
[--C-:B------:R-:W-:Y:S01]  /*7ef0*/  FFMA.FTZ R140, R140, UR18, -R115.reuse ;  /* 0x000000128c8c7c23 */ /* 0x100fe20008010873 */
[C---:B------:R-:W-:Y:S01]  /*7f00*/  HMMA.16816.F32 R16, R28.reuse, R12, RZ ;  /* 0x0000000c1c10723c */ /* 0x040fe200000018ff */
[----:B------:R-:W5:Y:S01]  /*7f10*/  MUFU.EX2 R125, R125 ;  /* 0x0000007d007d7308 */ /* 0x000f620000000800 */
[----:B------:R-:W-:Y:S01]  /*7f20*/  FADD.FTZ R117, R117, R118 ;  /* 0x0000007675757221 */ /* 0x000fe20000010000 */
[--C-:B------:R-:W-:Y:S01]  /*7f30*/  FFMA.FTZ R135, R135, UR18, -R115.reuse ;  /* 0x0000001287877c23 */ /* 0x100fe20008010873 */
[----:B------:R-:W-:Y:S01]  /*7f40*/  FADD.FTZ R110, R106, R110 ;  /* 0x0000006e6a6e7221 */ /* 0x000fe20000010000 */
[----:B------:R-:W-:Y:S01]  /*7f50*/  FFMA.FTZ R78, R78, UR18, -R115 ;  /* 0x000000124e4e7c23 */ /* 0x000fe20008010873 */
[C---:B------:R-:W-:Y:S01]  /*7f60*/  HMMA.16816.F32 R12, R28.reuse, R14, RZ ;  /* 0x0000000e1c0c723c */ /* 0x040fe200000018ff */
[----:B------:R-:W-:Y:S01]  /*7f70*/  FADD.FTZ R128, R128, R117 ;  /* 0x0000007580807221 */ /* 0x000fe20000010000 */
[--C-:B------:R-:W-:Y:S01]  /*7f80*/  FFMA.FTZ R79, R79, UR18, -R115.reuse ;  /* 0x000000124f4f7c23 */ /* 0x100fe20008010873 */
[----:B------:R-:W2:Y:S01]  /*7f90*/  MUFU.EX2 R124, R124 ;  /* 0x0000007c007c7308 */ /* 0x000ea20000000800 */
[----:B----4-:R-:W-:Y:S01]  /*7fa0*/  F2FP.F16.F32.PACK_AB R52, R126, R127 ;  /* 0x0000007f7e34723e */ /* 0x010fe200000000ff */
[----:B------:R-:W-:Y:S01]  /*7fb0*/  FADD.FTZ R128, R127, R128 ;  /* 0x000000807f807221 */ /* 0x000fe20000010000 */
[C---:B-1----:R-:W-:Y:S01]  /*7fc0*/  HMMA.16816.F32 R8, R28.reuse, R4, RZ ;  /* 0x000000041c08723c */ /* 0x042fe200000018ff */
[--C-:B------:R-:W-:Y:S01]  /*7fd0*/  FFMA.FTZ R82, R82, UR18, -R115.reuse ;  /* 0x0000001252527c23 */ /* 0x100fe20008010873 */
[--C-:B------:R-:W-:Y:S01]  /*7fe0*/  FFMA.FTZ R83, R83, UR18, -R115.reuse ;  /* 0x0000001253537c23 */ /* 0x100fe20008010873 */
[----:B------:R-:W-:Y:S01]  /*7ff0*/  FADD.FTZ R128, R126, R128 ;  /* 0x000000807e807221 */ /* 0x000fe20000010000 */
[--C-:B------:R-:W-:Y:S01]  /*8000*/  FFMA.FTZ R84, R95, UR18, -R115.reuse ;  /* 0x000000125f547c23 */ /* 0x100fe20008010873 */
[----:B------:R-:W-:Y:S01]  /*8010*/  MUFU.EX2 R129, R129 ;  /* 0x0000008100817308 */ /* 0x000fe20000000800 */
[C---:B------:R-:W-:Y:S01]  /*8020*/  HMMA.16816.F32 R40, R28.reuse, R36, RZ ;  /* 0x000000241c28723c */ /* 0x040fe200000018ff */
[----:B-----5:R-:W-:Y:S01]  /*8030*/  FADD.FTZ R128, R125, R128 ;  /* 0x000000807d807221 */ /* 0x020fe20000010000 */
[----:B------:R-:W-:Y:S01]  /*8040*/  FFMA.FTZ R98, R98, UR18, -R115 ;  /* 0x0000001262627c23 */ /* 0x000fe20008010873 */
[----:B------:R-:W-:Y:S01]  /*8050*/  FFMA.FTZ R77, R77, UR18, -R93 ;  /* 0x000000124d4d7c23 */ /* 0x000fe2000801085d */
[----:B------:R-:W-:Y:S01]  /*8060*/  FFMA.FTZ R85, R85, UR18, -R115 ;  /* 0x0000001255557c23 */ /* 0x000fe20008010873 */
[----:B------:R-:W-:Y:S01]  /*8070*/  PLOP3.LUT P4, PT, PT, PT, UP0, 0x80, 0x0 ;  /* 0x000000000000781c */ /* 0x000fe20003f8f008 */
[----:B------:R-:W-:Y:S01]  /*8080*/  HMMA.16816.F32 R4, R28, R6, RZ ;  /* 0x000000061c04723c */ /* 0x000fe200000018ff */
[----:B------:R-:W1:Y:S01]  /*8090*/  MUFU.EX2 R130, R130 ;  /* 0x0000008200827308 */ /* 0x000e620000000800 */
[C---:B--2---:R-:W-:Y:S01]  /*80a0*/  F2FP.F16.F32.PACK_AB R54, R124.reuse, R125 ;  /* 0x0000007d7c36723e */ /* 0x044fe200000000ff */
[----:B------:R-:W-:-:S03]  /*80b0*/  FADD.FTZ R128, R124, R128 ;  /* 0x000000807c807221 */ /* 0x000fc60000010000 */
[C---:B------:R-:W-:Y:S03]  /*80c0*/  HMMA.16816.F32 R36, R28.reuse, R38, RZ ;  /* 0x000000261c24723c */ /* 0x040fe600000018ff */
[----:B------:R-:W2:Y:S03]  /*80d0*/  MUFU.EX2 R131, R131 ;  /* 0x0000008300837308 */ /* 0x000ea60000000800 */
[C---:B------:R-:W-:Y:S05]  /*80e0*/  HMMA.16816.F32 R32, R28.reuse, R48, RZ ;  /* 0x000000301c20723c */ /* 0x040fea00000018ff */
[----:B------:R-:W4:Y:S01]  /*80f0*/  MUFU.EX2 R132, R132 ;  /* 0x0000008400847308 */ /* 0x000f220000000800 */
[----:B------:R-:W-:Y:S01]  /*8100*/  HMMA.16816.F32 R28, R28, R50, RZ ;  /* 0x000000321c1c723c */ /* 0x000fe200000018ff */
[----:B------:R-:W-:-:S02]  /*8110*/  F2FP.F16.F32.PACK_AB R49, R107, R108 ;  /* 0x0000006c6b31723e */ /* 0x000fc400000000ff */
[C---:B-1----:R-:W-:Y:S01]  /*8120*/  F2FP.F16.F32.PACK_AB R48, R130.reuse, R129 ;  /* 0x000000818230723e */ /* 0x042fe200000000ff */
[----:B------:R-:W-:Y:S02]  /*8130*/  FADD.FTZ R129, R129, R128 ;  /* 0x0000008081817221 */ /* 0x000fe40000010000 */
[C---:B------:R-:W-:Y:S01]  /*8140*/  HMMA.16816.F32 R16, R52.reuse, R24, R16 ;  /* 0x000000183410723c */ /* 0x040fe20000001810 */
[C---:B------:R-:W-:Y:S01]  /*8150*/  F2FP.F16.F32.PACK_AB R51, R105.reuse, R106 ;  /* 0x0000006a6933723e */ /* 0x040fe200000000ff */
[----:B------:R-:W1:Y:S01]  /*8160*/  MUFU.EX2 R104, R104 ;  /* 0x0000006800687308 */ /* 0x000e620000000800 */
[----:B------:R-:W-:Y:S01]  /*8170*/  FADD.FTZ R129, R130, R129 ;  /* 0x0000008182817221 */ /* 0x000fe20000010000 */
[----:B------:R-:W-:Y:S02]  /*8180*/  FADD.FTZ R105, R105, R110 ;  /* 0x0000006e69697221 */ /* 0x000fe40000010000 */
[C---:B------:R-:W-:Y:S01]  /*8190*/  HMMA.16816.F32 R12, R52.reuse, R26, R12 ;  /* 0x0000001a340c723c */ /* 0x040fe2000000180c */
[----:B------:R-:W5:Y:S01]  /*81a0*/  LDSM.16.MT88.4 R24, [R235+0xb000] ;  /* 0x00b00000eb18783b */ /* 0x000f620000004200 */
[----:B--2---:R-:W-:Y:S01]  /*81b0*/  FADD.FTZ R129, R131, R129 ;  /* 0x0000008183817221 */ /* 0x004fe20000010000 */
[C---:B----4-:R-:W-:Y:S01]  /*81c0*/  F2FP.F16.F32.PACK_AB R50, R132.reuse, R131 ;  /* 0x000000838432723e */ /* 0x050fe200000000ff */
[----:B------:R-:W2:Y:S02]  /*81d0*/  MUFU.EX2 R103, R103 ;  /* 0x0000006700677308 */ /* 0x000ea40000000800 */
[----:B------:R-:W-:Y:S01]  /*81e0*/  HMMA.16816.F32 R8, R52, R20, R8 ;  /* 0x000000143408723c */ /* 0x000fe20000001808 */
[----:B------:R-:W-:-:S05]  /*81f0*/  FADD.FTZ R129, R132, R129 ;  /* 0x0000008184817221 */ /* 0x000fca0000010000 */
[----:B------:R-:W-:Y:S01]  /*8200*/  HMMA.16816.F32 R4, R52, R22, R4 ;  /* 0x000000163404723c */ /* 0x000fe20000001804 */
[----:B------:R-:W4:Y:S01]  /*8210*/  LDSM.16.MT88.4 R20, [R233+0xb000] ;  /* 0x00b00000e914783b */ /* 0x000f220000004200 */
[----:B------:R-:W-:Y:S01]  /*8220*/  MUFU.EX2 R102, R102 ;  /* 0x0000006600667308 */ /* 0x000fe20000000800 */
[----:B-1----:R-:W-:-:S03]  /*8230*/  FADD.FTZ R105, R104, R105 ;  /* 0x0000006968697221 */ /* 0x002fc60000010000 */
[C---:B------:R-:W-:Y:S04]  /*8240*/  HMMA.16816.F32 R32, R52.reuse, R56, R32 ;  /* 0x000000383420723c */ /* 0x040fe80000001820 */
[----:B------:R-:W1:Y:S02]  /*8250*/  MUFU.EX2 R101, R101 ;  /* 0x0000006500657308 */ /* 0x000e640000000800 */
[C---:B------:R-:W-:Y:S01]  /*8260*/  HMMA.16816.F32 R28, R52.reuse, R58, R28 ;  /* 0x0000003a341c723c */ /* 0x040fe2000000181c */
[----:B------:R-:W4:Y:S05]  /*8270*/  LDSM.16.MT88.4 R56, [R231+0xb000] ;  /* 0x00b00000e738783b */ /* 0x000f2a0000004200 */
[C---:B---3--:R-:W-:Y:S01]  /*8280*/  HMMA.16816.F32 R40, R52.reuse, R44, R40 ;  /* 0x0000002c3428723c */ /* 0x048fe20000001828 */
[----:B------:R-:W3:Y:S05]  /*8290*/  MUFU.EX2 R138, R138 ;  /* 0x0000008a008a7308 */ /* 0x000eea0000000800 */
[----:B------:R-:W-:Y:S01]  /*82a0*/  HMMA.16816.F32 R36, R52, R46, R36 ;  /* 0x0000002e3424723c */ /* 0x000fe20000001824 */
[----:B------:R-:W4:Y:S02]  /*82b0*/  LDSM.16.MT88.4 R44, [R232+0xb000] ;  /* 0x00b00000e82c783b */ /* 0x000f240000004200 */
[----:B------:R-:W4:Y:S03]  /*82c0*/  MUFU.EX2 R139, R139 ;  /* 0x0000008b008b7308 */ /* 0x000f260000000800 */
[----:B-----5:R-:W-:Y:S01]  /*82d0*/  HMMA.16816.F32 R16, R48, R24, R16 ;  /* 0x000000183010723c */ /* 0x020fe20000001810 */
[C---:B--2---:R-:W-:Y:S01]  /*82e0*/  F2FP.F16.F32.PACK_AB R53, R103.reuse, R104 ;  /* 0x000000686735723e */ /* 0x044fe200000000ff */
[----:B------:R-:W-:Y:S01]  /*82f0*/  FADD.FTZ R103, R103, R105 ;  /* 0x0000006967677221 */ /* 0x000fe20000010000 */
[----:B-1----:R-:W-:-:S02]  /*8300*/  F2FP.F16.F32.PACK_AB R55, R101, R102 ;  /* 0x000000666537723e */ /* 0x002fc400000000ff */
[----:B------:R-:W1:Y:S01]  /*8310*/  MUFU.EX2 R144, R144 ;  /* 0x0000009000907308 */ /* 0x000e620000000800 */
[----:B------:R-:W-:Y:S01]  /*8320*/  HMMA.16816.F32 R12, R48, R26, R12 ;  /* 0x0000001a300c723c */ /* 0x000fe2000000180c */
[----:B------:R-:W2:Y:S01]  /*8330*/  LDSM.16.MT88.4 R24, [R235+0xb800] ;  /* 0x00b80000eb18783b */ /* 0x000ea20000004200 */
[----:B---3--:R-:W-:Y:S01]  /*8340*/  FADD.FTZ R129, R138, R129 ;  /* 0x000000818a817221 */ /* 0x008fe20000010000 */
[----:B------:R-:W-:-:S03]  /*8350*/  FADD.FTZ R103, R102, R103 ;  /* 0x0000006766677221 */ /* 0x000fc60000010000 */
[C---:B----4-:R-:W-:Y:S01]  /*8360*/  HMMA.16816.F32 R8, R48.reuse, R20, R8 ;  /* 0x000000143008723c */ /* 0x050fe20000001808 */
[----:B------:R-:W3:Y:S01]  /*8370*/  MUFU.EX2 R145, R145 ;  /* 0x0000009100917308 */ /* 0x000ee20000000800 */
[C---:B------:R-:W-:Y:S01]  /*8380*/  F2FP.F16.F32.PACK_AB R52, R139.reuse, R138 ;  /* 0x0000008a8b34723e */ /* 0x040fe200000000ff */
[----:B------:R-:W-:Y:S01]  /*8390*/  FADD.FTZ R139, R139, R129 ;  /* 0x000000818b8b7221 */ /* 0x000fe20000010000 */
[----:B------:R-:W-:Y:S02]  /*83a0*/  FADD.FTZ R101, R101, R103 ;  /* 0x0000006765657221 */ /* 0x000fe40000010000 */
[----:B------:R-:W-:Y:S01]  /*83b0*/  HMMA.16816.F32 R4, R48, R22, R4 ;  /* 0x000000163004723c */ /* 0x000fe20000001804 */
[----:B------:R-:W4:Y:S02]  /*83c0*/  LDSM.16.MT88.4 R20, [R233+0xb800] ;  /* 0x00b80000e914783b */ /* 0x000f240000004200 */
[----:B------:R-:W5:Y:S01]  /*83d0*/  MUFU.EX2 R81, R81 ;  /* 0x0000005100517308 */ /* 0x000f620000000800 */
[----:B-1----:R-:W-:-:S02]  /*83e0*/  FADD.FTZ R139, R144, R139 ;  /* 0x0000008b908b7221 */ /* 0x002fc40000010000 */
[C---:B------:R-:W-:Y:S05]  /*83f0*/  HMMA.16816.F32 R32, R48.reuse, R56, R32 ;  /* 0x000000383020723c */ /* 0x040fea0000001820 */
[----:B------:R-:W1:Y:S01]  /*8400*/  MUFU.EX2 R123, R123 ;  /* 0x0000007b007b7308 */ /* 0x000e620000000800 */
[----:B------:R-:W-:Y:S01]  /*8410*/  HMMA.16816.F32 R28, R48, R58, R28 ;  /* 0x0000003a301c723c */ /* 0x000fe2000000181c */
[----:B------:R-:W4:Y:S01]  /*8420*/  LDSM.16.MT88.4 R56, [R231+0xb800] ;  /* 0x00b80000e738783b */ /* 0x000f220000004200 */
[C---:B---3--:R-:W-:Y:S01]  /*8430*/  F2FP.F16.F32.PACK_AB R54, R145.reuse, R144 ;  /* 0x000000909136723e */ /* 0x048fe200000000ff */
[----:B------:R-:W-:-:S03]  /*8440*/  FADD.FTZ R139, R145, R139 ;  /* 0x0000008b918b7221 */ /* 0x000fc60000010000 */
[----:B------:R-:W-:Y:S01]  /*8450*/  HMMA.16816.F32 R40, R48, R44, R40 ;  /* 0x0000002c3028723c */ /* 0x000fe20000001828 */
[----:B------:R-:W3:Y:S01]  /*8460*/  MUFU.EX2 R122, R122 ;  /* 0x0000007a007a7308 */ /* 0x000ee20000000800 */
[----:B-----5:R-:W-:-:S04]  /*8470*/  FADD.FTZ R101, R81, R101 ;  /* 0x0000006551657221 */ /* 0x020fc80000010000 */
[----:B------:R-:W-:Y:S01]  /*8480*/  HMMA.16816.F32 R36, R48, R46, R36 ;  /* 0x0000002e3024723c */ /* 0x000fe20000001824 */
[----:B------:R-:W5:Y:S02]  /*8490*/  LDSM.16.MT88.4 R44, [R232+0xb800] ;  /* 0x00b80000e82c783b */ /* 0x000f640000004200 */
[----:B------:R-:W4:Y:S03]  /*84a0*/  MUFU.EX2 R121, R121 ;  /* 0x0000007900797308 */ /* 0x000f260000000800 */
[C---:B--2---:R-:W-:Y:S01]  /*84b0*/  HMMA.16816.F32 R16, R52.reuse, R24, R16 ;  /* 0x000000183410723c */ /* 0x044fe20000001810 */
[C---:B-1----:R-:W-:Y:S01]  /*84c0*/  F2FP.F16.F32.PACK_AB R49, R123.reuse, R81 ;  /* 0x000000517b31723e */ /* 0x042fe200000000ff */
[----:B------:R-:W-:Y:S01]  /*84d0*/  FADD.FTZ R123, R123, R101 ;  /* 0x000000657b7b7221 */ /* 0x000fe20000010000 */
[--C-:B------:R-:W-:Y:S01]  /*84e0*/  FFMA.FTZ R81, R88, UR18, -R115.reuse ;  /* 0x0000001258517c23 */ /* 0x100fe20008010873 */
[----:B------:R-:W-:Y:S01]  /*84f0*/  FFMA.FTZ R88, R89, UR18, -R115 ;  /* 0x0000001259587c23 */ /* 0x000fe20008010873 */
[----:B------:R-:W-:Y:S01]  /*8500*/  MUFU.EX2 R150, R150 ;  /* 0x0000009600967308 */ /* 0x000fe20000000800 */
[----:B------:R-:W-:Y:S01]  /*8510*/  HMMA.16816.F32 R12, R52, R26, R12 ;  /* 0x0000001a340c723c */ /* 0x000fe2000000180c */
[----:B------:R-:W1:Y:S01]  /*8520*/  LDSM.16.MT88.4 R24, [R235+0xc000] ;  /* 0x00c00000eb18783b */ /* 0x000e620000004200 */
[----:B---3--:R-:W-:Y:S01]  /*8530*/  FADD.FTZ R123, R122, R123 ;  /* 0x0000007b7a7b7221 */ /* 0x008fe20000010000 */
[----:B------:R-:W-:-:S03]  /*8540*/  FFMA.FTZ R89, R99, UR18, -R115 ;  /* 0x0000001263597c23 */ /* 0x000fc60008010873 */
[----:B----4-:R-:W-:Y:S01]  /*8550*/  HMMA.16816.F32 R8, R52, R20, R8 ;  /* 0x000000143408723c */ /* 0x010fe20000001808 */
[----:B------:R-:W2:Y:S01]  /*8560*/  MUFU.EX2 R153, R153 ;  /* 0x0000009900997308 */ /* 0x000ea20000000800 */
[C---:B------:R-:W-:Y:S01]  /*8570*/  F2FP.F16.F32.PACK_AB R51, R121.reuse, R122 ;  /* 0x0000007a7933723e */ /* 0x040fe200000000ff */
[----:B------:R-:W-:-:S03]  /*8580*/  FADD.FTZ R121, R121, R123 ;  /* 0x0000007b79797221 */ /* 0x000fc60000010000 */
[C---:B------:R-:W-:Y:S01]  /*8590*/  HMMA.16816.F32 R4, R52.reuse, R22, R4 ;  /* 0x000000163404723c */ /* 0x040fe20000001804 */
[----:B------:R-:W3:Y:S02]  /*85a0*/  LDSM.16.MT88.4 R20, [R233+0xc000] ;  /* 0x00c00000e914783b */ /* 0x000ee40000004200 */
[----:B------:R-:W-:Y:S03]  /*85b0*/  MUFU.EX2 R154, R154 ;  /* 0x0000009a009a7308 */ /* 0x000fe60000000800 */
[C---:B------:R-:W-:Y:S05]  /*85c0*/  HMMA.16816.F32 R32, R52.reuse, R56, R32 ;  /* 0x000000383420723c */ /* 0x040fea0000001820 */
[----:B------:R-:W4:Y:S01]  /*85d0*/  MUFU.EX2 R155, R155 ;  /* 0x0000009b009b7308 */ /* 0x000f220000000800 */
[----:B------:R-:W-:Y:S01]  /*85e0*/  HMMA.16816.F32 R28, R52, R58, R28 ;  /* 0x0000003a341c723c */ /* 0x000fe2000000181c */
[----:B------:R-:W3:Y:S01]  /*85f0*/  LDSM.16.MT88.4 R56, [R231+0xc000] ;  /* 0x00c00000e738783b */ /* 0x000ee20000004200 */
[----:B--2---:R-:W-:Y:S01]  /*8600*/  F2FP.F16.F32.PACK_AB R48, R153, R150 ;  /* 0x000000969930723e */ /* 0x004fe200000000ff */
[----:B------:R-:W-:-:S03]  /*8610*/  FADD.FTZ R150, R150, R139 ;  /* 0x0000008b96967221 */ /* 0x000fc60000010000 */
[----:B-----5:R-:W-:Y:S01]  /*8620*/  HMMA.16816.F32 R40, R52, R44, R40 ;  /* 0x0000002c3428723c */ /* 0x020fe20000001828 */
[----:B------:R-:W2:Y:S01]  /*8630*/  MUFU.EX2 R120, R120 ;  /* 0x0000007800787308 */ /* 0x000ea20000000800 */
[----:B------:R-:W-:-:S04]  /*8640*/  FADD.FTZ R150, R153, R150 ;  /* 0x0000009699967221 */ /* 0x000fc80000010000 */
[----:B------:R-:W-:Y:S01]  /*8650*/  HMMA.16816.F32 R36, R52, R46, R36 ;  /* 0x0000002e3424723c */ /* 0x000fe20000001824 */
[----:B------:R-:W5:Y:S02]  /*8660*/  LDSM.16.MT88.4 R44, [R232+0xc000] ;  /* 0x00c00000e82c783b */ /* 0x000f640000004200 */
[----:B------:R-:W3:Y:S01]  /*8670*/  MUFU.EX2 R3, R3 ;  /* 0x0000000300037308 */ /* 0x000ee20000000800 */
[----:B----4-:R-:W-:Y:S01]  /*8680*/  F2FP.F16.F32.PACK_AB R50, R155, R154 ;  /* 0x0000009a9b32723e */ /* 0x010fe200000000ff */
        /* <DEDUP_REMOVED lines=8> */
[C---:B---3--:R-:W-:Y:S01]  /*8710*/  F2FP.F16.F32.PACK_AB R53, R3.reuse, R120 ;  /* 0x000000780335723e */ /* 0x048fe200000000ff */
[----:B------:R-:W-:Y:S01]  /*8720*/  FADD.FTZ R3, R3, R121 ;  /* 0x0000007903037221 */ /* 0x000fe20000010000 */
[C---:B------:R-:W-:Y:S05]  /*8730*/  HMMA.16816.F32 R8, R48.reuse, R20, R8 ;  /* 0x000000143008723c */ /* 0x040fea0000001808 */
[----:B------:R-:W-:Y:S01]  /*8740*/  MUFU.EX2 R162, R162 ;  /* 0x000000a200a27308 */ /* 0x000fe20000000800 */
[C---:B------:R-:W-:Y:S01]  /*8750*/  HMMA.16816.F32 R4, R48.reuse, R22, R4 ;  /* 0x000000163004723c */ /* 0x040fe20000001804 */
[----:B------:R-:W3:Y:S05]  /*8760*/  LDSM.16.MT88.4 R20, [R233+0xc800] ;  /* 0x00c80000e914783b */ /* 0x000eea0000004200 */
[----:B------:R-:W-:Y:S01]  /*8770*/  HMMA.16816.F32 R32, R48, R56, R32 ;  /* 0x000000383020723c */ /* 0x000fe20000001820 */
[----:B------:R-:W4:Y:S01]  /*8780*/  MUFU.EX2 R169, R169 ;  /* 0x000000a900a97308 */ /* 0x000f220000000800 */
[----:B--2---:R-:W-:Y:S01]  /*8790*/  F2FP.F16.F32.PACK_AB R55, R134, R133 ;  /* 0x000000858637723e */ /* 0x004fe200000000ff */
[----:B------:R-:W-:-:S03]  /*87a0*/  FADD.FTZ R133, R133, R3 ;  /* 0x0000000385857221 */ /* 0x000fc60000010000 */
[C---:B------:R-:W-:Y:S01]  /*87b0*/  HMMA.16816.F32 R28, R48.reuse, R58, R28 ;  /* 0x0000003a301c723c */ /* 0x040fe2000000181c */
[----:B------:R-:W2:Y:S01]  /*87c0*/  LDSM.16.MT88.4 R56, [R231+0xc800] ;  /* 0x00c80000e738783b */ /* 0x000ea20000004200 */
[----:B------:R-:W-:Y:S01]  /*87d0*/  FADD.FTZ R133, R134, R133 ;  /* 0x0000008586857221 */ /* 0x000fe20000010000 */
[----:B------:R-:W1:Y:S03]  /*87e0*/  MUFU.EX2 R172, R172 ;  /* 0x000000ac00ac7308 */ /* 0x000e660000000800 */
[C---:B-----5:R-:W-:Y:S05]  /*87f0*/  HMMA.16816.F32 R40, R48.reuse, R44, R40 ;  /* 0x0000002c3028723c */ /* 0x060fea0000001828 */
[----:B------:R-:W5:Y:S01]  /*8800*/  MUFU.EX2 R175, R175 ;  /* 0x000000af00af7308 */ /* 0x000f620000000800 */
[----:B------:R-:W-:Y:S01]  /*8810*/  HMMA.16816.F32 R36, R48, R46, R36 ;  /* 0x0000002e3024723c */ /* 0x000fe20000001824 */
[----:B------:R-:W2:Y:S01]  /*8820*/  LDSM.16.MT88.4 R44, [R232+0xc800] ;  /* 0x00c80000e82c783b */ /* 0x000ea20000004200 */
[----:B----4-:R-:W-:Y:S01]  /*8830*/  F2FP.F16.F32.PACK_AB R52, R169, R162 ;  /* 0x000000a2a934723e */ /* 0x010fe200000000ff */
[----:B------:R-:W-:-:S04]  /*8840*/  FADD.FTZ R162, R162, R154 ;  /* 0x0000009aa2a27221 */ /* 0x000fc80000010000 */
[----:B------:R-:W-:Y:S01]  /*8850*/  MUFU.EX2 R136, R136 ;  /* 0x0000008800887308 */ /* 0x000fe20000000800 */
[----:B------:R-:W-:-:S04]  /*8860*/  FADD.FTZ R169, R169, R162 ;  /* 0x000000a2a9a97221 */ /* 0x000fc80000010000 */
[----:B-1----:R-:W-:-:S03]  /*8870*/  FADD.FTZ R169, R172, R169 ;  /* 0x000000a9aca97221 */ /* 0x002fc60000010000 */
[----:B------:R-:W1:Y:S01]  /*8880*/  MUFU.EX2 R147, R147 ;  /* 0x0000009300937308 */ /* 0x000e620000000800 */
[C---:B-----5:R-:W-:Y:S01]  /*8890*/  F2FP.F16.F32.PACK_AB R54, R175.reuse, R172 ;  /* 0x000000acaf36723e */ /* 0x060fe200000000ff */
[----:B------:R-:W-:-:S06]  /*88a0*/  FADD.FTZ R175, R175, R169 ;  /* 0x000000a9afaf7221 */ /* 0x000fcc0000010000 */
[C---:B------:R-:W-:Y:S01]  /*88b0*/  HMMA.16816.F32 R16, R52.reuse, R24, R16 ;  /* 0x000000183410723c */ /* 0x040fe20000001810 */
[----:B------:R-:W-:Y:S05]  /*88c0*/  MUFU.EX2 R148, R148 ;  /* 0x0000009400947308 */ /* 0x000fea0000000800 */
[C---:B------:R-:W-:Y:S01]  /*88d0*/  HMMA.16816.F32 R12, R52.reuse, R26, R12 ;  /* 0x0000001a340c723c */ /* 0x040fe2000000180c */
[----:B------:R-:W4:Y:S02]  /*88e0*/  LDSM.16.MT88.4 R24, [R235+0xd000] ;  /* 0x00d00000eb18783b */ /* 0x000f240000004200 */
[----:B------:R-:W5:Y:S01]  /*88f0*/  MUFU.EX2 R149, R149 ;  /* 0x0000009500957308 */ /* 0x000f620000000800 */
[C---:B-1----:R-:W-:Y:S01]  /*8900*/  F2FP.F16.F32.PACK_AB R49, R147.reuse, R136 ;  /* 0x000000889331723e */ /* 0x042fe200000000ff */
[----:B------:R-:W-:Y:S01]  /*8910*/  FADD.FTZ R136, R136, R133 ;  /* 0x0000008588887221 */ /* 0x000fe20000010000 */
[----:B---3--:R-:W-:Y:S03]  /*8920*/  HMMA.16816.F32 R8, R52, R20, R8 ;  /* 0x000000143408723c */ /* 0x008fe60000001808 */
[----:B------:R-:W-:-:S02]  /*8930*/  FADD.FTZ R136, R147, R136 ;  /* 0x0000008893887221 */ /* 0x000fc40000010000 */
[----:B------:R-:W1:Y:S01]  /*8940*/  MUFU.EX2 R180, R180 ;  /* 0x000000b400b47308 */ /* 0x000e620000000800 */
[C---:B------:R-:W-:Y:S01]  /*8950*/  HMMA.16816.F32 R4, R52.reuse, R22, R4 ;  /* 0x000000163404723c */ /* 0x040fe20000001804 */
[----:B------:R-:W3:Y:S05]  /*8960*/  LDSM.16.MT88.4 R20, [R233+0xd000] ;  /* 0x00d00000e914783b */ /* 0x000eea0000004200 */
[----:B--2---:R-:W-:Y:S01]  /*8970*/  HMMA.16816.F32 R32, R52, R56, R32 ;  /* 0x000000383420723c */ /* 0x004fe20000001820 */
[----:B------:R-:W2:Y:S01]  /*8980*/  MUFU.EX2 R182, R182 ;  /* 0x000000b600b67308 */ /* 0x000ea20000000800 */
[----:B-----5:R-:W-:Y:S01]  /*8990*/  F2FP.F16.F32.PACK_AB R51, R149, R148 ;  /* 0x000000949533723e */ /* 0x020fe200000000ff */
[----:B------:R-:W-:-:S03]  /*89a0*/  FADD.FTZ R148, R148, R136 ;  /* 0x0000008894947221 */ /* 0x000fc60000010000 */
[C---:B------:R-:W-:Y:S01]  /*89b0*/  HMMA.16816.F32 R28, R52.reuse, R58, R28 ;  /* 0x0000003a341c723c */ /* 0x040fe2000000181c */
[----:B------:R-:W5:Y:S01]  /*89c0*/  LDSM.16.MT88.4 R56, [R231+0xd000] ;  /* 0x00d00000e738783b */ /* 0x000f620000004200 */
[----:B------:R-:W-:Y:S01]  /*89d0*/  FADD.FTZ R148, R149, R148 ;  /* 0x0000009495947221 */ /* 0x000fe20000010000 */
[----:B------:R-:W4:Y:S01]  /*89e0*/  MUFU.EX2 R185, R185 ;  /* 0x000000b900b97308 */ /* 0x000f220000000800 */
[----:B-1----:R-:W-:Y:S02]  /*89f0*/  FADD.FTZ R175, R180, R175 ;  /* 0x000000afb4af7221 */ /* 0x002fe40000010000 */
[C---:B------:R-:W-:Y:S05]  /*8a00*/  HMMA.16816.F32 R40, R52.reuse, R44, R40 ;  /* 0x0000002c3428723c */ /* 0x040fea0000001828 */
[----:B------:R-:W1:Y:S01]  /*8a10*/  MUFU.EX2 R189, R189 ;  /* 0x000000bd00bd7308 */ /* 0x000e620000000800 */
[----:B------:R-:W-:Y:S01]  /*8a20*/  HMMA.16816.F32 R36, R52, R46, R36 ;  /* 0x0000002e3424723c */ /* 0x000fe20000001824 */
[----:B------:R-:W5:Y:S01]  /*8a30*/  LDSM.16.MT88.4 R44, [R232+0xd000] ;  /* 0x00d00000e82c783b */ /* 0x000f620000004200 */
[C---:B--2---:R-:W-:Y:S01]  /*8a40*/  F2FP.F16.F32.PACK_AB R48, R182.reuse, R180 ;  /* 0x000000b4b630723e */ /* 0x044fe200000000ff */
[----:B------:R-:W-:-:S04]  /*8a50*/  FADD.FTZ R182, R182, R175 ;  /* 0x000000afb6b67221 */ /* 0x000fc80000010000 */
[----:B------:R-:W2:Y:S01]  /*8a60*/  MUFU.EX2 R156, R156 ;  /* 0x0000009c009c7308 */ /* 0x000ea20000000800 */
[----:B----4-:R-:W-:-:S07]  /*8a70*/  FADD.FTZ R182, R185, R182 ;  /* 0x000000b6b9b67221 */ /* 0x010fce0000010000 */
[----:B------:R-:W4:Y:S01]  /*8a80*/  MUFU.EX2 R157, R157 ;  /* 0x0000009d009d7308 */ /* 0x000f220000000800 */
[C---:B-1----:R-:W-:Y:S01]  /*8a90*/  F2FP.F16.F32.PACK_AB R50, R189.reuse, R185 ;  /* 0x000000b9bd32723e */ /* 0x042fe200000000ff */
[----:B------:R-:W-:-:S06]  /*8aa0*/  FADD.FTZ R189, R189, R182 ;  /* 0x000000b6bdbd7221 */ /* 0x000fcc0000010000 */
[----:B------:R-:W-:Y:S01]  /*8ab0*/  HMMA.16816.F32 R16, R48, R24, R16 ;  /* 0x000000183010723c */ /* 0x000fe20000001810 */
[----:B------:R-:W-:Y:S01]  /*8ac0*/  MUFU.EX2 R161, R161 ;  /* 0x000000a100a17308 */ /* 0x000fe20000000800 */
[----:B--2---:R-:W-:-:S04]  /*8ad0*/  FADD.FTZ R148, R156, R148 ;  /* 0x000000949c947221 */ /* 0x004fc80000010000 */
[C---:B------:R-:W-:Y:S01]  /*8ae0*/  HMMA.16816.F32 R12, R48.reuse, R26, R12 ;  /* 0x0000001a300c723c */ /* 0x040fe2000000180c */
[----:B------:R-:W1:Y:S02]  /*8af0*/  LDSM.16.MT88.4 R24, [R235+0xd800] ;  /* 0x00d80000eb18783b */ /* 0x000e640000004200 */
[----:B------:R-:W2:Y:S01]  /*8b00*/  MUFU.EX2 R176, R176 ;  /* 0x000000b000b07308 */ /* 0x000ea20000000800 */
[C---:B----4-:R-:W-:Y:S01]  /*8b10*/  F2FP.F16.F32.PACK_AB R53, R157.reuse, R156 ;  /* 0x0000009c9d35723e */ /* 0x050fe200000000ff */
[----:B------:R-:W-:Y:S01]  /*8b20*/  FADD.FTZ R148, R157, R148 ;  /* 0x000000949d947221 */ /* 0x000fe20000010000 */
[C---:B---3--:R-:W-:Y:S05]  /*8b30*/  HMMA.16816.F32 R8, R48.reuse, R20, R8 ;  /* 0x000000143008723c */ /* 0x048fea0000001808 */
[----:B------:R-:W3:Y:S01]  /*8b40*/  MUFU.EX2 R190, R190 ;  /* 0x000000be00be7308 */ /* 0x000ee20000000800 */
[C---:B------:R-:W-:Y:S01]  /*8b50*/  HMMA.16816.F32 R4, R48.reuse, R22, R4 ;  /* 0x000000163004723c */ /* 0x040fe20000001804 */
[----:B------:R-:W4:Y:S05]  /*8b60*/  LDSM.16.MT88.4 R20, [R233+0xd800] ;  /* 0x00d80000e914783b */ /* 0x000f2a0000004200 */
        /* <DEDUP_REMOVED lines=8> */
[----:B---3--:R-:W-:Y:S02]  /*8bf0*/  FADD.FTZ R189, R190, R189 ;  /* 0x000000bdbebd7221 */ /* 0x008fe40000010000 */
[C---:B------:R-:W-:Y:S05]  /*8c00*/  HMMA.16816.F32 R40, R48.reuse, R44, R40 ;  /* 0x0000002c3028723c */ /* 0x040fea0000001828 */
[----:B------:R-:W3:Y:S01]  /*8c10*/  MUFU.EX2 R181, R181 ;  /* 0x000000b500b57308 */ /* 0x000ee20000000800 */
[----:B------:R-:W-:Y:S01]  /*8c20*/  HMMA.16816.F32 R36, R48, R46, R36 ;  /* 0x0000002e3024723c */ /* 0x000fe20000001824 */
[----:B------:R-:W2:Y:S01]  /*8c30*/  LDSM.16.MT88.4 R44, [R232+0xd800] ;  /* 0x00d80000e82c783b */ /* 0x000ea20000004200 */
[C---:B-----5:R-:W-:Y:S01]  /*8c40*/  F2FP.F16.F32.PACK_AB R52, R187.reuse, R190 ;  /* 0x000000bebb34723e */ /* 0x060fe200000000ff */
[----:B------:R-:W-:-:S02]  /*8c50*/  FADD.FTZ R187, R187, R189 ;  /* 0x000000bdbbbb7221 */ /* 0x000fc40000010000 */
[----:B------:R-:W-:Y:S02]  /*8c60*/  LDSM.16.MT88.4 R48, [R232+0xe000] ;  /* 0x00e00000e830783b */ /* 0x000fe40000004200 */
[----:B------:R-:W5:Y:S08]  /*8c70*/  MUFU.EX2 R177, R177 ;  /* 0x000000b100b17308 */ /* 0x000f700000000800 */
[----:B------:R-:W2:Y:S01]  /*8c80*/  MUFU.EX2 R178, R178 ;  /* 0x000000b200b27308 */ /* 0x000ea20000000800 */
[----:B---3--:R-:W-:Y:S01]  /*8c90*/  F2FP.F16.F32.PACK_AB R54, R181, R184 ;  /* 0x000000b8b536723e */ /* 0x008fe200000000ff */
        /* <DEDUP_REMOVED lines=22> */
[----:B--2---:R-:W-:Y:S01]  /*8e00*/  F2FP.F16.F32.PACK_AB R44, R173, R174 ;  /* 0x000000aead2c723e */ /* 0x004fe200000000ff */
[----:B------:R-:W-:-:S02]  /*8e10*/  FADD.FTZ R174, R174, R184 ;  /* 0x000000b8aeae7221 */ /* 0x000fc40000010000 */
[----:B------:R-:W-:Y:S01]  /*8e20*/  FADD.FTZ R178, R191, R178 ;  /* 0x000000b2bfb27221 */ /* 0x000fe20000010000 */
[C---:B------:R-:W-:Y:S01]  /*8e30*/  F2FP.F16.F32.PACK_AB R47, R192.reuse, R191 ;  /* 0x000000bfc02f723e */ /* 0x040fe200000000ff */
[----:B------:R-:W2:Y:S01]  /*8e40*/  MUFU.EX2 R193, R193 ;  /* 0x000000c100c17308 */ /* 0x000ea20000000800 */
        /* <DEDUP_REMOVED lines=8> */
[----:B--2---:R-:W-:-:S03]  /*8ed0*/  FADD.FTZ R192, R193, R192 ;  /* 0x000000c0c1c07221 */ /* 0x004fc60000010000 */
[C---:B------:R-:W-:Y:S01]  /*8ee0*/  HMMA.16816.F32 R12, R44.reuse, R26, R12 ;  /* 0x0000001a2c0c723c */ /* 0x040fe2000000180c */
[----:B------:R-:W2:Y:S03]  /*8ef0*/  LDSM.16.MT88.4 R24, [R235+0xe800] ;  /* 0x00e80000eb18783b */ /* 0x000ea60000004200 */
[----:B------:R-:W4:Y:S01]  /*8f00*/  MUFU.EX2 R179, R179 ;  /* 0x000000b300b37308 */ /* 0x000f220000000800 */
[C---:B-----5:R-:W-:Y:S01]  /*8f10*/  F2FP.F16.F32.PACK_AB R53, R186.reuse, R193 ;  /* 0x000000c1ba35723e */ /* 0x060fe200000000ff */
[----:B---3--:R-:W-:Y:S01]  /*8f20*/  HMMA.16816.F32 R8, R44, R20, R8 ;  /* 0x000000142c08723c */ /* 0x008fe20000001808 */
[----:B------:R-:W-:-:S05]  /*8f30*/  FADD.FTZ R186, R186, R192 ;  /* 0x000000c0baba7221 */ /* 0x000fca0000010000 */
[----:B------:R-:W-:Y:S01]  /*8f40*/  HMMA.16816.F32 R4, R44, R22, R4 ;  /* 0x000000162c04723c */ /* 0x000fe20000001804 */
[----:B------:R-:W3:Y:S01]  /*8f50*/  LDSM.16.MT88.4 R20, [R233+0xe800] ;  /* 0x00e80000e914783b */ /* 0x000ee20000004200 */
        /* <DEDUP_REMOVED lines=18> */
[----:B------:R-:W3:Y:S01]  /*9080*/  MUFU.EX2 R163, R163 ;  /* 0x000000a300a37308 */ /* 0x000ee20000000800 */
[----:B-----5:R-:W-:Y:S01]  /*9090*/  F2FP.F16.F32.PACK_AB R54, R158, R160 ;  /* 0x000000a09e36723e */ /* 0x020fe200000000ff */
[----:B------:R-:W-:-:S04]  /*90a0*/  FADD.FTZ R160, R160, R152 ;  /* 0x00000098a0a07221 */ /* 0x000fc80000010000 */
[----:B------:R-:W-:Y:S02]  /*90b0*/  FADD.FTZ R160, R158, R160 ;  /* 0x000000a09ea07221 */ /* 0x000fe40000010000 */
[----:B--2---:R-:W-:Y:S01]  /*90c0*/  HMMA.16816.F32 R16, R52, R24, R16 ;  /* 0x000000183410723c */ /* 0x004fe20000001810 */
[----:B------:R-:W-:Y:S01]  /*90d0*/  MUFU.EX2 R159, R159 ;  /* 0x0000009f009f7308 */ /* 0x000fe20000000800 */
        /* <DEDUP_REMOVED lines=8> */
[C---:B------:R-:W-:Y:S01]  /*9160*/  HMMA.16816.F32 R4, R52.reuse, R22, R4 ;  /* 0x000000163404723c */ /* 0x040fe20000001804 */
[----:B------:R-:W5:Y:S05]  /*9170*/  LDSM.16.MT88.4 R20, [R233+0xf000] ;  /* 0x00f00000e914783b */ /* 0x000f6a0000004200 */
[----:B----4-:R-:W-:Y:S01]  /*9180*/  HMMA.16816.F32 R32, R52, R44, R32 ;  /* 0x0000002c3420723c */ /* 0x010fe20000001820 */
[----:B------:R-:W4:Y:S01]  /*9190*/  MUFU.EX2 R141, R141 ;  /* 0x0000008d008d7308 */ /* 0x000f220000000800 */
[----:B--2---:R-:W-:Y:S01]  /*91a0*/  F2FP.F16.F32.PACK_AB R59, R146, R159 ;  /* 0x0000009f923b723e */ /* 0x004fe200000000ff */
[----:B------:R-:W-:-:S03]  /*91b0*/  FADD.FTZ R159, R159, R179 ;  /* 0x000000b39f9f7221 */ /* 0x000fc60000010000 */
[C---:B------:R-:W-:Y:S01]  /*91c0*/  HMMA.16816.F32 R28, R52.reuse, R46, R28 ;  /* 0x0000002e341c723c */ /* 0x040fe2000000181c */
[----:B------:R-:W2:Y:S01]  /*91d0*/  LDSM.16.MT88.4 R44, [R231+0xf000] ;  /* 0x00f00000e72c783b */ /* 0x000ea20000004200 */
[----:B------:R-:W-:Y:S01]  /*91e0*/  FADD.FTZ R159, R146, R159 ;  /* 0x0000009f929f7221 */ /* 0x000fe20000010000 */
[----:B------:R-:W1:Y:S01]  /*91f0*/  MUFU.EX2 R140, R140 ;  /* 0x0000008c008c7308 */ /* 0x000e620000000800 */
[----:B---3--:R-:W-:Y:S02]  /*9200*/  FADD.FTZ R160, R143, R160 ;  /* 0x000000a08fa07221 */ /* 0x008fe40000010000 */
[C---:B------:R-:W-:Y:S05]  /*9210*/  HMMA.16816.F32 R40, R52.reuse, R48, R40 ;  /* 0x000000303428723c */ /* 0x040fea0000001828 */
[----:B------:R-:W3:Y:S01]  /*9220*/  MUFU.EX2 R135, R135 ;  /* 0x0000008700877308 */ /* 0x000ee20000000800 */
[----:B------:R-:W-:Y:S01]  /*9230*/  HMMA.16816.F32 R36, R52, R50, R36 ;  /* 0x000000323424723c */ /* 0x000fe20000001824 */
[----:B------:R-:W2:Y:S01]  /*9240*/  LDSM.16.MT88.4 R48, [R232+0xf000] ;  /* 0x00f00000e830783b */ /* 0x000ea20000004200 */
[C---:B----4-:R-:W-:Y:S01]  /*9250*/  F2FP.F16.F32.PACK_AB R56, R141.reuse, R143 ;  /* 0x0000008f8d38723e */ /* 0x050fe200000000ff */
[----:B------:R-:W-:-:S04]  /*9260*/  FADD.FTZ R141, R141, R160 ;  /* 0x000000a08d8d7221 */ /* 0x000fc80000010000 */
[----:B------:R-:W-:Y:S01]  /*9270*/  MUFU.EX2 R142, R142 ;  /* 0x0000008e008e7308 */ /* 0x000fe20000000800 */
[----:B-1----:R-:W-:-:S07]  /*9280*/  FADD.FTZ R141, R140, R141 ;  /* 0x0000008d8c8d7221 */ /* 0x002fce0000010000 */
[----:B------:R-:W1:Y:S01]  /*9290*/  MUFU.EX2 R137, R137 ;  /* 0x0000008900897308 */ /* 0x000e620000000800 */
[C---:B---3--:R-:W-:Y:S01]  /*92a0*/  F2FP.F16.F32.PACK_AB R58, R135.reuse, R140 ;  /* 0x0000008c873a723e */ /* 0x048fe200000000ff */
[----:B------:R-:W-:Y:S02]  /*92b0*/  FADD.FTZ R141, R135, R141 ;  /* 0x0000008d878d7221 */ /* 0x000fe40000010000 */
[----:B------:R-:W-:Y:S04]  /*92c0*/  LDSM.16.MT88.4 R132, [R231+0x11800] ;  /* 0x01180000e784783b */ /* 0x000fe80000004200 */
        /* <DEDUP_REMOVED lines=12> */
[----:B--2---:R-:W-:Y:S01]  /*9390*/  HMMA.16816.F32 R32, R56, R44, R32 ;  /* 0x0000002c3820723c */ /* 0x004fe20000001820 */
[----:B------:R-:W2:Y:S01]  /*93a0*/  MUFU.EX2 R79, R79 ;  /* 0x0000004f004f7308 */ /* 0x000ea20000000800 */
        /* <DEDUP_REMOVED lines=10> */
[----:B--2---:R-:W-:Y:S01]  /*9450*/  F2FP.F16.F32.PACK_AB R52, R79, R78 ;  /* 0x0000004e4f34723e */ /* 0x004fe200000000ff */
[----:B------:R-:W-:-:S04]  /*9460*/  FADD.FTZ R78, R78, R141 ;  /* 0x0000008d4e4e7221 */ /* 0x000fc80000010000 */
        /* <DEDUP_REMOVED lines=8> */
[----:B------:R-:W-:Y:S01]  /*94f0*/  FFMA.FTZ R87, R97, UR18, -R115 ;  /* 0x0000001261577c23 */ /* 0x000fe20008010873 */
[----:B-----5:R-:W-:Y:S01]  /*9500*/  F2FP.F16.F32.PACK_AB R54, R83, R82 ;  /* 0x000000525336723e */ /* 0x020fe200000000ff */
[----:B------:R-:W-:Y:S01]  /*9510*/  FADD.FTZ R78, R79, R78 ;  /* 0x0000004e4f4e7221 */ /* 0x000fe20000010000 */
[--C-:B------:R-:W-:Y:S01]  /*9520*/  FFMA.FTZ R90, R70, UR18, -R93.reuse ;  /* 0x00000012465a7c23 */ /* 0x100fe2000801085d */
[--C-:B------:R-:W-:Y:S01]  /*9530*/  FFMA.FTZ R70, R71, UR18, -R93.reuse ;  /* 0x0000001247467c23 */ /* 0x100fe2000801085d */
[--C-:B------:R-:W-:Y:S01]  /*9540*/  FFMA.FTZ R71, R72, UR18, -R93.reuse ;  /* 0x0000001248477c23 */ /* 0x100fe2000801085d */
[----:B------:R-:W2:Y:S01]  /*9550*/  MUFU.EX2 R63, R63 ;  /* 0x0000003f003f7308 */ /* 0x000ea20000000800 */
[----:B------:R-:W-:Y:S01]  /*9560*/  FADD.FTZ R82, R82, R78 ;  /* 0x0000004e52527221 */ /* 0x000fe20000010000 */
[C---:B---3--:R-:W-:Y:S01]  /*9570*/  HMMA.16816.F32 R16, R52.reuse, R24, R16 ;  /* 0x000000183410723c */ /* 0x048fe20000001810 */
[----:B------:R-:W-:Y:S01]  /*9580*/  FFMA.FTZ R72, R73, UR18, -R93 ;  /* 0x0000001249487c23 */ /* 0x000fe2000801085d */
[--C-:B------:R-:W-:Y:S01]  /*9590*/  FFMA.FTZ R73, R92, UR18, -R115.reuse ;  /* 0x000000125c497c23 */ /* 0x100fe20008010873 */
[----:B------:R-:W-:Y:S01]  /*95a0*/  FADD.FTZ R82, R83, R82 ;  /* 0x0000005253527221 */ /* 0x000fe20000010000 */
[--C-:B------:R-:W-:Y:S01]  /*95b0*/  FFMA.FTZ R91, R100, UR18, -R115.reuse ;  /* 0x00000012645b7c23 */ /* 0x100fe20008010873 */
[----:B------:R-:W-:Y:S01]  /*95c0*/  FFMA.FTZ R92, R116, UR18, -R115 ;  /* 0x00000012745c7c23 */ /* 0x000fe20008010873 */
[C---:B------:R-:W-:Y:S01]  /*95d0*/  HMMA.16816.F32 R12, R52.reuse, R26, R12 ;  /* 0x0000001a340c723c */ /* 0x040fe2000000180c */
[----:B------:R-:W3:Y:S01]  /*95e0*/  LDSM.16.MT88.4 R24, [R235+0x10000] ;  /* 0x01000000eb18783b */ /* 0x000ee20000004200 */
[----:B------:R-:W-:Y:S04]  /*95f0*/  MUFU.EX2 R64, R64 ;  /* 0x0000004000407308 */ /* 0x000fe80000000800 */
        /* <DEDUP_REMOVED lines=8> */
[----:B------:R-:W3:Y:S03]  /*9680*/  MUFU.EX2 R59, R59 ;  /* 0x0000003b003b7308 */ /* 0x000ee60000000800 */
[C---:B------:R-:W-:Y:S05]  /*9690*/  HMMA.16816.F32 R40, R52.reuse, R48, R40 ;  /* 0x000000303428723c */ /* 0x040fea0000001828 */
[----:B------:R-:W-:Y:S01]  /*96a0*/  MUFU.EX2 R65, R65 ;  /* 0x0000004100417308 */ /* 0x000fe20000000800 */
[----:B------:R-:W-:Y:S01]  /*96b0*/  HMMA.16816.F32 R36, R52, R50, R36 ;  /* 0x000000323424723c */ /* 0x000fe20000001824 */
[----:B------:R-:W4:Y:S06]  /*96c0*/  LDSM.16.MT88.4 R48, [R232+0x10000] ;  /* 0x01000000e830783b */ /* 0x000f2c0000004200 */
[----:B------:R-:W5:Y:S01]  /*96d0*/  MUFU.EX2 R66, R66 ;  /* 0x0000004200427308 */ /* 0x000f620000000800 */
[----:B--2---:R-:W-:Y:S01]  /*96e0*/  F2FP.F16.F32.PACK_AB R53, R63, R62 ;  /* 0x0000003e3f35723e */ /* 0x004fe200000000ff */
[----:B------:R-:W-:Y:S01]  /*96f0*/  FADD.FTZ R62, R62, R60 ;  /* 0x0000003c3e3e7221 */ /* 0x000fe20000010000 */
[----:B-1----:R-:W-:-:S02]  /*9700*/  F2FP.F16.F32.PACK_AB R55, R56, R64 ;  /* 0x000000403837723e */ /* 0x002fc400000000ff */
[----:B---3--:R-:W-:Y:S01]  /*9710*/  F2FP.F16.F32.PACK_AB R52, R59, R58 ;  /* 0x0000003a3b34723e */ /* 0x008fe200000000ff */
[----:B------:R-:W-:Y:S01]  /*9720*/  FADD.FTZ R58, R58, R82 ;  /* 0x000000523a3a7221 */ /* 0x000fe20000010000 */
[----:B------:R-:W-:Y:S01]  /*9730*/  FADD.FTZ R62, R63, R62 ;  /* 0x0000003e3f3e7221 */ /* 0x000fe20000010000 */
[----:B------:R1:W-:Y:S02]  /*9740*/  MUFU.EX2 R80, R68 ;  /* 0x0000004400507308 */ /* 0x0003e40000000800 */
[----:B------:R-:W-:Y:S01]  /*9750*/  FADD.FTZ R58, R59, R58 ;  /* 0x0000003a3b3a7221 */ /* 0x000fe20000010000 */
[----:B------:R-:W-:-:S04]  /*9760*/  FADD.FTZ R64, R64, R62 ;  /* 0x0000003e40407221 */ /* 0x000fc80000010000 */
[----:B------:R-:W-:Y:S01]  /*9770*/  FADD.FTZ R64, R56, R64 ;  /* 0x0000004038407221 */ /* 0x000fe20000010000 */
[----:B------:R-:W-:Y:S01]  /*9780*/  MUFU.EX2 R57, R57 ;  /* 0x0000003900397308 */ /* 0x000fe20000000800 */
[----:B-----5:R-:W-:Y:S01]  /*9790*/  F2FP.F16.F32.PACK_AB R54, R66, R65 ;  /* 0x000000414236723e */ /* 0x020fe200000000ff */
[----:B------:R-:W-:-:S04]  /*97a0*/  FADD.FTZ R65, R65, R58 ;  /* 0x0000003a41417221 */ /* 0x000fc80000010000 */
[----:B------:R-:W-:Y:S02]  /*97b0*/  FADD.FTZ R65, R66, R65 ;  /* 0x0000004142417221 */ /* 0x000fe40000010000 */
[C---:B------:R-:W-:Y:S01]  /*97c0*/  HMMA.16816.F32 R16, R52.reuse, R24, R16 ;  /* 0x000000183410723c */ /* 0x040fe20000001810 */
[----:B-1----:R-:W-:Y:S01]  /*97d0*/  FFMA.FTZ R68, R69, UR18, -R93 ;  /* 0x0000001245447c23 */ /* 0x002fe2000801085d */
[----:B------:R-:W-:Y:S01]  /*97e0*/  FFMA.FTZ R69, R94, UR18, -R115 ;  /* 0x000000125e457c23 */ /* 0x000fe20008010873 */
[----:B------:R-:W1:Y:S03]  /*97f0*/  MUFU.EX2 R67, R67 ;  /* 0x0000004300437308 */ /* 0x000e660000000800 */
[C---:B------:R-:W-:Y:S01]  /*9800*/  HMMA.16816.F32 R12, R52.reuse, R26, R12 ;  /* 0x0000001a340c723c */ /* 0x040fe2000000180c */
[----:B------:R-:W2:Y:S04]  /*9810*/  LDSM.16.MT88.4 R24, [R235+0x10800] ;  /* 0x01080000eb18783b */ /* 0x000ea80000004200 */
[----:B------:R-:W-:Y:S01]  /*9820*/  MUFU.EX2 R68, R68 ;  /* 0x0000004400447308 */ /* 0x000fe20000000800 */
[C---:B------:R-:W-:Y:S06]  /*9830*/  HMMA.16816.F32 R8, R52.reuse, R20, R8 ;  /* 0x000000143408723c */ /* 0x040fec0000001808 */
[C---:B------:R-:W-:Y:S01]  /*9840*/  HMMA.16816.F32 R4, R52.reuse, R22, R4 ;  /* 0x000000163404723c */ /* 0x040fe20000001804 */
[----:B------:R-:W3:Y:S01]  /*9850*/  LDSM.16.MT88.4 R20, [R233+0x10800] ;  /* 0x01080000e914783b */ /* 0x000ee20000004200 */
[----:B------:R-:W-:Y:S04]  /*9860*/  MUFU.EX2 R69, R69 ;  /* 0x0000004500457308 */ /* 0x000fe80000000800 */
[C---:B----4-:R-:W-:Y:S04]  /*9870*/  HMMA.16816.F32 R32, R52.reuse, R44, R32 ;  /* 0x0000002c3420723c */ /* 0x050fe80000001820 */
[----:B------:R-:W4:Y:S02]  /*9880*/  MUFU.EX2 R84, R84 ;  /* 0x0000005400547308 */ /* 0x000f240000000800 */
[C---:B------:R-:W-:Y:S01]  /*9890*/  HMMA.16816.F32 R28, R52.reuse, R46, R28 ;  /* 0x0000002e341c723c */ /* 0x040fe2000000181c */
[----:B------:R-:W5:Y:S05]  /*98a0*/  LDSM.16.MT88.4 R44, [R232+0x10800] ;  /* 0x01080000e82c783b */ /* 0x000f6a0000004200 */
[----:B------:R-:W-:Y:S01]  /*98b0*/  MUFU.EX2 R86, R86 ;  /* 0x0000005600567308 */ /* 0x000fe20000000800 */
[C---:B------:R-:W-:Y:S06]  /*98c0*/  HMMA.16816.F32 R40, R52.reuse, R48, R40 ;  /* 0x000000303428723c */ /* 0x040fec0000001828 */
[----:B------:R-:W-:Y:S01]  /*98d0*/  HMMA.16816.F32 R36, R52, R50, R36 ;  /* 0x000000323424723c */ /* 0x000fe20000001824 */
[----:B------:R-:W2:Y:S01]  /*98e0*/  MUFU.EX2 R87, R87 ;  /* 0x0000005700577308 */ /* 0x000ea20000000800 */
[----:B------:R-:W5:Y:S01]  /*98f0*/  LDSM.16.MT88.4 R52, [R231+0x10800] ;  /* 0x01080000e734783b */ /* 0x000f620000004200 */
[----:B-1----:R-:W-:Y:S01]  /*9900*/  F2FP.F16.F32.PACK_AB R49, R67, R57 ;  /* 0x000000394331723e */ /* 0x002fe200000000ff */
[----:B------:R-:W-:Y:S01]  /*9910*/  FADD.FTZ R57, R57, R64 ;  /* 0x0000004039397221 */ /* 0x000fe20000010000 */
[----:B----4-:R-:W-:Y:S01]  /*9920*/  F2FP.F16.F32.PACK_AB R48, R84, R69 ;  /* 0x000000455430723e */ /* 0x010fe200000000ff */
[----:B------:R-:W-:Y:S01]  /*9930*/  FADD.FTZ R69, R69, R65 ;  /* 0x0000004145457221 */ /* 0x000fe20000010000 */
[----:B------:R-:W-:Y:S01]  /*9940*/  F2FP.F16.F32.PACK_AB R51, R68, R80 ;  /* 0x000000504433723e */ /* 0x000fe200000000ff */
[----:B------:R-:W-:Y:S01]  /*9950*/  FADD.FTZ R57, R67, R57 ;  /* 0x0000003943397221 */ /* 0x000fe20000010000 */
[----:B------:R-:W-:Y:S01]  /*9960*/  MUFU.EX2 R90, R90 ;  /* 0x0000005a005a7308 */ /* 0x000fe20000000800 */
[----:B------:R-:W-:-:S02]  /*9970*/  FADD.FTZ R69, R84, R69 ;  /* 0x0000004554457221 */ /* 0x000fc40000010000 */
[----:B------:R-:W-:-:S04]  /*9980*/  FADD.FTZ R80, R80, R57 ;  /* 0x0000003950507221 */ /* 0x000fc80000010000 */
[----:B------:R-:W-:Y:S01]  /*9990*/  FADD.FTZ R80, R68, R80 ;  /* 0x0000005044507221 */ /* 0x000fe20000010000 */
[----:B------:R-:W1:Y:S01]  /*99a0*/  MUFU.EX2 R70, R70 ;  /* 0x0000004600467308 */ /* 0x000e620000000800 */
[----:B--2---:R-:W-:Y:S01]  /*99b0*/  F2FP.F16.F32.PACK_AB R50, R87, R86 ;  /* 0x000000565732723e */ /* 0x004fe200000000ff */
[----:B------:R-:W-:-:S04]  /*99c0*/  FADD.FTZ R86, R86, R69 ;  /* 0x0000004556567221 */ /* 0x000fc80000010000 */
[----:B------:R-:W-:Y:S02]  /*99d0*/  FADD.FTZ R86, R87, R86 ;  /* 0x0000005657567221 */ /* 0x000fe40000010000 */
[C---:B------:R-:W-:Y:S01]  /*99e0*/  HMMA.16816.F32 R16, R48.reuse, R24, R16 ;  /* 0x000000183010723c */ /* 0x040fe20000001810 */
[----:B------:R-:W-:Y:S05]  /*99f0*/  MUFU.EX2 R71, R71 ;  /* 0x0000004700477308 */ /* 0x000fea0000000800 */
[C---:B------:R-:W-:Y:S01]  /*9a00*/  HMMA.16816.F32 R12, R48.reuse, R26, R12 ;  /* 0x0000001a300c723c */ /* 0x040fe2000000180c */
[----:B------:R-:W2:Y:S02]  /*9a10*/  LDSM.16.MT88.4 R24, [R233+0x11000] ;  /* 0x01100000e918783b */ /* 0x000ea40000004200 */
[----:B------:R-:W4:Y:S03]  /*9a20*/  MUFU.EX2 R72, R72 ;  /* 0x0000004800487308 */ /* 0x000f260000000800 */
[C---:B---3--:R-:W-:Y:S05]  /*9a30*/  HMMA.16816.F32 R8, R48.reuse, R20, R8 ;  /* 0x000000143008723c */ /* 0x048fea0000001808 */
[----:B------:R-:W-:Y:S01]  /*9a40*/  MUFU.EX2 R73, R73 ;  /* 0x0000004900497308 */ /* 0x000fe20000000800 */
[C---:B------:R-:W-:Y:S01]  /*9a50*/  HMMA.16816.F32 R4, R48.reuse, R22, R4 ;  /* 0x000000163004723c */ /* 0x040fe20000001804 */
[----:B------:R-:W3:Y:S05]  /*9a60*/  LDSM.16.MT88.4 R20, [R235+0x11000] ;  /* 0x01100000eb14783b */ /* 0x000eea0000004200 */
[C---:B-----5:R-:W-:Y:S01]  /*9a70*/  HMMA.16816.F32 R40, R48.reuse, R44, R40 ;  /* 0x0000002c3028723c */ /* 0x060fe20000001828 */
[----:B------:R-:W5:Y:S05]  /*9a80*/  MUFU.EX2 R3, R98 ;  /* 0x0000006200037308 */ /* 0x000f6a0000000800 */
[C---:B------:R-:W-:Y:S01]  /*9a90*/  HMMA.16816.F32 R36, R48.reuse, R46, R36 ;  /* 0x0000002e3024723c */ /* 0x040fe20000001824 */
[----:B------:R-:W3:Y:S02]  /*9aa0*/  LDSM.16.MT88.4 R44, [R232+0x11000] ;  /* 0x01100000e82c783b */ /* 0x000ee40000004200 */
[----:B------:R-:W-:Y:S03]  /*9ab0*/  MUFU.EX2 R81, R81 ;  /* 0x0000005100517308 */ /* 0x000fe60000000800 */
[C---:B------:R-:W-:Y:S05]  /*9ac0*/  HMMA.16816.F32 R32, R48.reuse, R52, R32 ;  /* 0x000000343020723c */ /* 0x040fea0000001820 */
[----:B------:R-:W2:Y:S01]  /*9ad0*/  MUFU.EX2 R88, R88 ;  /* 0x0000005800587308 */ /* 0x000ea20000000800 */
[----:B------:R-:W-:Y:S01]  /*9ae0*/  HMMA.16816.F32 R28, R48, R54, R28 ;  /* 0x00000036301c723c */ /* 0x000fe2000000181c */
[----:B------:R-:W3:Y:S06]  /*9af0*/  LDSM.16.MT88.4 R52, [R231+0x11000] ;  /* 0x01100000e734783b */ /* 0x000eec0000004200 */
[----:B-1----:R-:W-:Y:S01]  /*9b00*/  F2FP.F16.F32.PACK_AB R49, R70, R90 ;  /* 0x0000005a4631723e */ /* 0x002fe200000000ff */
[----:B------:R-:W1:Y:S01]  /*9b10*/  MUFU.EX2 R89, R89 ;  /* 0x0000005900597308 */ /* 0x000e620000000800 */
[----:B----4-:R-:W-:Y:S01]  /*9b20*/  F2FP.F16.F32.PACK_AB R51, R72, R71 ;  /* 0x000000474833723e */ /* 0x010fe200000000ff */
[----:B------:R-:W-:Y:S01]  /*9b30*/  FADD.FTZ R90, R90, R80 ;  /* 0x000000505a5a7221 */ /* 0x000fe20000010000 */
[----:B-----5:R-:W-:Y:S01]  /*9b40*/  F2FP.F16.F32.PACK_AB R48, R3, R73 ;  /* 0x000000490330723e */ /* 0x020fe200000000ff */
[----:B------:R-:W-:-:S02]  /*9b50*/  FADD.FTZ R73, R73, R86 ;  /* 0x0000005649497221 */ /* 0x000fc40000010000 */
[----:B------:R-:W-:Y:S01]  /*9b60*/  FADD.FTZ R90, R70, R90 ;  /* 0x0000005a465a7221 */ /* 0x000fe20000010000 */
[----:B--2---:R-:W-:Y:S01]  /*9b70*/  F2FP.F16.F32.PACK_AB R50, R88, R81 ;  /* 0x000000515832723e */ /* 0x004fe200000000ff */
[----:B------:R-:W2:Y:S01]  /*9b80*/  MUFU.EX2 R74, R74 ;  /* 0x0000004a004a7308 */ /* 0x000ea20000000800 */
[----:B------:R-:W-:Y:S01]  /*9b90*/  FADD.FTZ R73, R3, R73 ;  /* 0x0000004903497221 */ /* 0x000fe20000010000 */
[----:B------:R-:W-:-:S03]  /*9ba0*/  FADD.FTZ R71, R71, R90 ;  /* 0x0000005a47477221 */ /* 0x000fc60000010000 */
[----:B------:R-:W-:Y:S01]  /*9bb0*/  FADD.FTZ R81, R81, R73 ;  /* 0x0000004951517221 */ /* 0x000fe20000010000 */
[----:B------:R-:W-:Y:S01]  /*9bc0*/  HMMA.16816.F32 R8, R48, R24, R8 ;  /* 0x000000183008723c */ /* 0x000fe20000001808 */
[----:B------:R-:W-:Y:S01]  /*9bd0*/  FADD.FTZ R71, R72, R71 ;  /* 0x0000004748477221 */ /* 0x000fe20000010000 */
[----:B------:R-:W4:Y:S01]  /*9be0*/  MUFU.EX2 R75, R75 ;  /* 0x0000004b004b7308 */ /* 0x000f220000000800 */
[----:B------:R-:W-:-:S03]  /*9bf0*/  FADD.FTZ R81, R88, R81 ;  /* 0x0000005158517221 */ /* 0x000fc60000010000 */
[----:B------:R-:W-:Y:S01]  /*9c00*/  HMMA.16816.F32 R4, R48, R26, R4 ;  /* 0x0000001a3004723c */ /* 0x000fe20000001804 */
[----:B-1----:R-:W-:-:S03]  /*9c10*/  FADD.FTZ R81, R89, R81 ;  /* 0x0000005159517221 */ /* 0x002fc60000010000 */
        /* <DEDUP_REMOVED lines=102> */
.L_x_3493:
[----:B------:R-:W-:-:S04]  /*a280*/  ULEA UR4, -UR8, URZ, 0x8 ;  /* 0x0000003f08047291 */ /* 0x000fc8000f8e413f */
[----:B------:R-:W-:Y:S02]  /*a290*/  USHF.R.S32.HI UR12, URZ, 0x1f, UR4 ;  /* 0x0000001f3f0c7899 */ /* 0x000fe40008011404 */
[----:B------:R-:W-:-:S04]  /*a2a0*/  MOV R6, UR4 ;  /* 0x0000000400067c02 */ /* 0x000fc80008000f00 */
[----:B------:R-:W-:-:S07]  /*a2b0*/  MOV R4, UR12 ;  /* 0x0000000c00047c02 */ /* 0x000fce0008000f00 */
.L_x_3494:
[----:B------:R-:W-:Y:S01]  /*a2c0*/  USHF.L.U32 UR4, UR8, 0x5, URZ ;  /* 0x0000000508047899 */ /* 0x000fe2000800063f */
[C---:B------:R-:W-:Y:S01]  /*a2d0*/  LEA R244, P1, R6.reuse, R244, 0x1 ;  /* 0x000000f406f47211 */ /* 0x040fe200078208ff */
[----:B------:R-:W-:Y:S01]  /*a2e0*/  USHF.L.U64.HI UR9, UR8, 0x5, UR9 ;  /* 0x0000000508097899 */ /* 0x000fe20008010209 */
[----:B------:R-:W1:Y:S01]  /*a2f0*/  S2R R3, SR_TID.X ;  /* 0x0000000000037919 */ /* 0x000e620000002100 */
[----:B------:R-:W-:Y:S01]  /*a300*/  UISETP.GT.AND UP0, UPT, UR21, UR5, UPT ;  /* 0x000000051500728c */ /* 0x000fe2000bf04270 */
        /* <DEDUP_REMOVED lines=59> */
[----:B------:R-:W5:Y:S04]  /*a6c0*/  LDSM.16.M88.4 R36, [R239+0x2800] ;  /* 0x00280000ef24783b */ /* 0x000f680000000200 */
[----:B------:R-:W5:Y:S04]  /*a6d0*/  LDSM.16.M88.4 R20, [R239+0x3800] ;  /* 0x00380000ef14783b */ /* 0x000f680000000200 */
[----:B-1----:R-:W1:Y:S04]  /*a6e0*/  LDSM.16.M88.4 R12, [R239+0x4000] ;  /* 0x00400000ef0c783b */ /* 0x002e680000000200 */
[----:B--2---:R-:W2:Y:S04]  /*a6f0*/  LDSM.16.M88.4 R4, [R239+0x4800] ;  /* 0x00480000ef04783b */ /* 0x004ea80000000200 */
[----:B------:R-:W2:Y:S04]  /*a700*/  LDSM.16.M88.4 R172, [R239+0x5000] ;  /* 0x00500000efac783b */ /* 0x000ea80000000200 */
[----:B------:R-:W2:Y:S04]  /*a710*/  LDSM.16.M88.4 R128, [R239+0x5800] ;  /* 0x00580000ef80783b */ /* 0x000ea80000000200 */
[----:B------:R-:W2:Y:S04]  /*a720*/  LDSM.16.M88.4 R120, [R239+0x6000] ;  /* 0x00600000ef78783b */ /* 0x000ea80000000200 */
[----:B------:R-:W2:Y:S04]  /*a730*/  LDSM.16.M88.4 R112, [R239+0x6800] ;  /* 0x00680000ef70783b */ /* 0x000ea80000000200 */
[----:B------:R-:W2:Y:S01]  /*a740*/  LDSM.16.M88.4 R104, [R239+0x7000] ;  /* 0x00700000ef68783b */ /* 0x000ea20000000200 */
[C---:B---3--:R-:W-:Y:S03]  /*a750*/  HMMA.16816.F32 R48, R64.reuse, R44, RZ ;  /* 0x0000002c4030723c */ /* 0x048fe600000018ff */
[----:B------:R-:W3:Y:S03]  /*a760*/  LDSM.16.M88.4 R96, [R239+0x7800] ;  /* 0x00780000ef60783b */ /* 0x000ee60000000200 */
[C---:B------:R-:W-:Y:S01]  /*a770*/  HMMA.16816.F32 R44, R64.reuse, R46, RZ ;  /* 0x0000002e402c723c */ /* 0x040fe200000018ff */
[----:B------:R-:W3:Y:S04]  /*a780*/  LDSM.16.M88.4 R88, [R239+0x8000] ;  /* 0x00800000ef58783b */ /* 0x000ee80000000200 */
[----:B------:R-:W3:Y:S01]  /*a790*/  LDSM.16.M88.4 R80, [R239+0x8800] ;  /* 0x00880000ef50783b */ /* 0x000ee20000000200 */
[C---:B----4-:R-:W-:Y:S03]  /*a7a0*/  HMMA.16816.F32 R32, R64.reuse, R28, RZ ;  /* 0x0000001c4020723c */ /* 0x050fe600000018ff */
[----:B------:R-:W4:Y:S03]  /*a7b0*/  LDSM.16.M88.4 R72, [R239+0x9000] ;  /* 0x00900000ef48783b */ /* 0x000f260000000200 */
[C---:B------:R-:W-:Y:S01]  /*a7c0*/  HMMA.16816.F32 R28, R64.reuse, R30, RZ ;  /* 0x0000001e401c723c */ /* 0x040fe200000018ff */
[----:B------:R-:W4:Y:S04]  /*a7d0*/  LDSM.16.M88.4 R60, [R239+0x9800] ;  /* 0x00980000ef3c783b */ /* 0x000f280000000200 */
[----:B------:R-:W-:Y:S01]  /*a7e0*/  LDSM.16.M88.4 R188, [R188] ;  /* 0x00000000bcbc783b */ /* 0x000fe20000000200 */
[C---:B-----5:R-:W-:Y:S03]  /*a7f0*/  HMMA.16816.F32 R40, R64.reuse, R36, RZ ;  /* 0x000000244028723c */ /* 0x060fe600000018ff */
[----:B------:R-:W5:Y:S03]  /*a800*/  LDSM.16.M88.4 R56, [R234+0x2000] ;  /* 0x00200000ea38783b */ /* 0x000f660000000200 */
[C---:B------:R-:W-:Y:S01]  /*a810*/  HMMA.16816.F32 R24, R64.reuse, R20, RZ ;  /* 0x000000144018723c */ /* 0x040fe200000018ff */
[----:B------:R-:W5:Y:S04]  /*a820*/  LDSM.16.M88.4 R52, [R234+0x3000] ;  /* 0x00300000ea34783b */ /* 0x000f680000000200 */
[----:B------:R-:W5:Y:S01]  /*a830*/  LDSM.16.M88.4 R184, [R234+0x2800] ;  /* 0x00280000eab8783b */ /* 0x000f620000000200 */
[C---:B-1----:R-:W-:Y:S03]  /*a840*/  HMMA.16816.F32 R16, R64.reuse, R12, RZ ;  /* 0x0000000c4010723c */ /* 0x042fe600000018ff */
[----:B------:R-:W-:Y:S03]  /*a850*/  LDSM.16.M88.4 R200, [R234+0x4800] ;  /* 0x00480000eac8783b */ /* 0x000fe60000000200 */
[C---:B--2---:R-:W-:Y:S01]  /*a860*/  HMMA.16816.F32 R8, R64.reuse, R4, RZ ;  /* 0x000000044008723c */ /* 0x044fe200000018ff */
        /* <DEDUP_REMOVED lines=8> */
[C---:B------:R-:W-:Y:S06]  /*a8f0*/  HMMA.16816.F32 R116, R64.reuse, R112, RZ ;  /* 0x000000704074723c */ /* 0x040fec00000018ff */
[C---:B------:R-:W-:Y:S06]  /*a900*/  HMMA.16816.F32 R108, R64.reuse, R104, RZ ;  /* 0x00000068406c723c */ /* 0x040fec00000018ff */
        /* <DEDUP_REMOVED lines=20> */
[C---:B-----5:R-:W-:Y:S06]  /*aa50*/  HMMA.16816.F32 R48, R188.reuse, R56, R48 ;  /* 0x00000038bc30723c */ /* 0x060fec0000001830 */
        /* <DEDUP_REMOVED lines=19> */
[----:B------:R-:W3:Y:S05]  /*ab90*/  LDSM.16.M88.4 R52, [R237] ;  /* 0x00000000ed34783b */ /* 0x000eea0000000200 */
[C---:B----4-:R-:W-:Y:S06]  /*aba0*/  HMMA.16816.F32 R108, R188.reuse, R184, R108 ;  /* 0x000000b8bc6c723c */ /* 0x050fec000000186c */
[----:B-1----:R-:W-:Y:S01]  /*abb0*/  HMMA.16816.F32 R84, R188, R60, R84 ;  /* 0x0000003cbc54723c */ /* 0x002fe20000001854 */
[----:B------:R-:W-:-:S05]  /*abc0*/  VIADD R184, R237, 0x800 ;  /* 0x00000800edb87836 */ /* 0x000fca0000000000 */
[----:B--2---:R-:W-:Y:S01]  /*abd0*/  HMMA.16816.F32 R76, R188, R56, R76 ;  /* 0x00000038bc4c723c */ /* 0x004fe2000000184c */
[----:B------:R-:W-:-:S05]  /*abe0*/  VIADD R60, R237, 0x1800 ;  /* 0x00001800ed3c7836 */ /* 0x000fca0000000000 */
[C---:B------:R-:W-:Y:S01]  /*abf0*/  HMMA.16816.F32 R104, R188.reuse, R186, R104 ;  /* 0x000000babc68723c */ /* 0x040fe20000001868 */
[C---:B------:R-:W-:Y:S01]  /*ac00*/  VIADD R56, R237.reuse, 0x2000 ;  /* 0x00002000ed387836 */ /* 0x040fe20000000000 */
[----:B------:R-:W1:Y:S04]  /*ac10*/  LDSM.16.M88.4 R184, [R184] ;  /* 0x00000000b8b8783b */ /* 0x000e680000000200 */
[C---:B------:R-:W-:Y:S01]  /*ac20*/  HMMA.16816.F32 R80, R188.reuse, R62, R80 ;  /* 0x0000003ebc50723c */ /* 0x040fe20000001850 */
[----:B------:R-:W2:Y:S05]  /*ac30*/  LDSM.16.M88.4 R60, [R60] ;  /* 0x000000003c3c783b */ /* 0x000eaa0000000200 */
[----:B------:R-:W-:Y:S01]  /*ac40*/  HMMA.16816.F32 R72, R188, R58, R72 ;  /* 0x0000003abc48723c */ /* 0x000fe20000001848 */
[----:B------:R-:W4:Y:S05]  /*ac50*/  LDSM.16.M88.4 R56, [R56] ;  /* 0x000000003838783b */ /* 0x000f2a0000000200 */
[C---:B---3--:R-:W-:Y:S06]  /*ac60*/  HMMA.16816.F32 R48, R200.reuse, R52, R48 ;  /* 0x00000034c830723c */ /* 0x048fec0000001830 */
[----:B------:R-:W-:Y:S01]  /*ac70*/  HMMA.16816.F32 R44, R200, R54, R44 ;  /* 0x00000036c82c723c */ /* 0x000fe2000000182c */
[----:B------:R-:W-:-:S05]  /*ac80*/  VIADD R52, R237, 0x2800 ;  /* 0x00002800ed347836 */ /* 0x000fca0000000000 */
[C---:B------:R-:W-:Y:S01]  /*ac90*/  HMMA.16816.F32 R16, R188.reuse, R180, R16 ;  /* 0x000000b4bc10723c */ /* 0x040fe20000001810 */
[----:B------:R-:W3:Y:S05]  /*aca0*/  LDSM.16.M88.4 R52, [R52] ;  /* 0x000000003434783b */ /* 0x000eea0000000200 */
[C---:B------:R-:W-:Y:S01]  /*acb0*/  HMMA.16816.F32 R12, R188.reuse, R182, R12 ;  /* 0x000000b6bc0c723c */ /* 0x040fe2000000180c */
[----:B------:R-:W5:Y:S05]  /*acc0*/  LDSM.16.M88.4 R180, [R234+0x8000] ;  /* 0x00800000eab4783b */ /* 0x000f6a0000000200 */
[C---:B------:R-:W-:Y:S06]  /*acd0*/  HMMA.16816.F32 R24, R188.reuse, R204, R24 ;  /* 0x000000ccbc18723c */ /* 0x040fec0000001818 */
[C---:B------:R-:W-:Y:S06]  /*ace0*/  HMMA.16816.F32 R20, R188.reuse, R206, R20 ;  /* 0x000000cebc14723c */ /* 0x040fec0000001814 */
[C---:B------:R-:W-:Y:S06]  /*acf0*/  HMMA.16816.F32 R116, R188.reuse, R192, R116 ;  /* 0x000000c0bc74723c */ /* 0x040fec0000001874 */
[----:B------:R-:W-:Y:S01]  /*ad00*/  HMMA.16816.F32 R112, R188, R194, R112 ;  /* 0x000000c2bc70723c */ /* 0x000fe20000001870 */
[----:B------:R-:W5:Y:S05]  /*ad10*/  LDSM.16.M88.4 R192, [R234+0x9800] ;  /* 0x00980000eac0783b */ /* 0x000f6a0000000200 */
[C---:B-1----:R-:W-:Y:S06]  /*ad20*/  HMMA.16816.F32 R40, R200.reuse, R184, R40 ;  /* 0x000000b8c828723c */ /* 0x042fec0000001828 */
[C---:B------:R-:W-:Y:S01]  /*ad30*/  HMMA.16816.F32 R36, R200.reuse, R186, R36 ;  /* 0x000000bac824723c */ /* 0x040fe20000001824 */
[----:B------:R-:W1:Y:S05]  /*ad40*/  LDSM.16.M88.4 R184, [R229] ;  /* 0x00000000e5b8783b */ /* 0x000e6a0000000200 */
[C---:B--2---:R-:W-:Y:S06]  /*ad50*/  HMMA.16816.F32 R24, R200.reuse, R60, R24 ;  /* 0x0000003cc818723c */ /* 0x044fec0000001818 */
[C---:B------:R-:W-:Y:S01]  /*ad60*/  HMMA.16816.F32 R20, R200.reuse, R62, R20 ;  /* 0x0000003ec814723c */ /* 0x040fe20000001814 */
[----:B------:R-:W-:Y:S05]  /*ad70*/  LDSM.16.M88.4 R60, [R236] ;  /* 0x00000000ec3c783b */ /* 0x000fea0000000200 */
[C---:B----4-:R-:W-:Y:S06]  /*ad80*/  HMMA.16816.F32 R16, R200.reuse, R56, R16 ;  /* 0x00000038c810723c */ /* 0x050fec0000001810 */
[----:B------:R-:W-:Y:S01]  /*ad90*/  HMMA.16816.F32 R12, R200, R58, R12 ;  /* 0x0000003ac80c723c */ /* 0x000fe2000000180c */
[----:B------:R-:W2:Y:S05]  /*ada0*/  LDSM.16.M88.4 R56, [R166] ;  /* 0x00000000a638783b */ /* 0x000eaa0000000200 */
[C---:B------:R-:W-:Y:S06]  /*adb0*/  HMMA.16816.F32 R176, R188.reuse, R196, R176 ;  /* 0x000000c4bcb0723c */ /* 0x040fec00000018b0 */
[----:B------:R-:W-:Y:S01]  /*adc0*/  HMMA.16816.F32 R172, R188, R198, R172 ;  /* 0x000000c6bcac723c */ /* 0x000fe200000018ac */
[----:B------:R-:W-:-:S05]  /*add0*/  VIADD R196, R237, 0x3000 ;  /* 0x00003000edc47836 */ /* 0x000fca0000000000 */
[C---:B---3--:R-:W-:Y:S01]  /*ade0*/  HMMA.16816.F32 R8, R200.reuse, R52, R8 ;  /* 0x00000034c808723c */ /* 0x048fe20000001808 */
[----:B------:R-:W3:Y:S05]  /*adf0*/  LDSM.16.M88.4 R196, [R196] ;  /* 0x00000000c4c4783b */ /* 0x000eea0000000200 */
[----:B------:R-:W-:Y:S01]  /*ae00*/  HMMA.16816.F32 R4, R200, R54, R4 ;  /* 0x00000036c804723c */ /* 0x000fe20000001804 */
[----:B------:R-:W4:Y:S05]  /*ae10*/  LDSM.16.M88.4 R52, [R166+0x800] ;  /* 0x00080000a634783b */ /* 0x000f2a0000000200 */
[C---:B-----5:R-:W-:Y:S06]  /*ae20*/  HMMA.16816.F32 R92, R188.reuse, R180, R92 ;  /* 0x000000b4bc5c723c */ /* 0x060fec000000185c */
[----:B------:R-:W-:Y:S01]  /*ae30*/  HMMA.16816.F32 R88, R188, R182, R88 ;  /* 0x000000b6bc58723c */ /* 0x000fe20000001858 */
[----:B------:R-:W-:-:S05]  /*ae40*/  VIADD R180, R237, 0x1000 ;  /* 0x00001000edb47836 */ /* 0x000fca0000000000 */
[C---:B------:R-:W-:Y:S01]  /*ae50*/  HMMA.16816.F32 R68, R188.reuse, R192, R68 ;  /* 0x000000c0bc44723c */ /* 0x040fe20000001844 */
[----:B------:R-:W5:Y:S05]  /*ae60*/  LDSM.16.M88.4 R180, [R180] ;  /* 0x00000000b4b4783b */ /* 0x000f6a0000000200 */
[----:B------:R-:W-:Y:S01]  /*ae70*/  HMMA.16816.F32 R64, R188, R194, R64 ;  /* 0x000000c2bc40723c */ /* 0x000fe20000001840 */
[----:B------:R-:W5:Y:S01]  /*ae80*/  LDSM.16.M88.4 R188, [R230] ;  /* 0x00000000e6bc783b */ /* 0x000f620000000200 */
[----:B------:R-:W-:-:S04]  /*ae90*/  VIADD R192, R237, 0x3800 ;  /* 0x00003800edc07836 */ /* 0x000fc80000000000 */
[C---:B-1----:R-:W-:Y:S02]  /*aea0*/  HMMA.16816.F32 R116, R200.reuse, R184, R116 ;  /* 0x000000b8c874723c */ /* 0x042fe40000001874 */
[----:B------:R-:W-:Y:S04]  /*aeb0*/  LDSM.16.M88.4 R192, [R192] ;  /* 0x00000000c0c0783b */ /* 0x000fe80000000200 */
        /* <DEDUP_REMOVED lines=156> */
[----:B------:R-:W-:Y:S02]  /*b880*/  FSEL R175, R44, -INF , !P5 ;  /* 0xff8000002caf7808 */ /* 0x000fe40006800000 */
[----:B------:R-:W-:-:S02]  /*b890*/  FSEL R185, R46, -INF , !P1 ;  /* 0xff8000002eb97808 */ /* 0x000fc40004800000 */
[-C--:B------:R-:W-:Y:S01]  /*b8a0*/  ISETP.GE.AND P4, PT, R5, R209.reuse, PT ;  /* 0x000000d10500720c */ /* 0x080fe20003f86270 */
[----:B------:R-:W1:Y:S01]  /*b8b0*/  LDSM.16.M88.4 R44, [R166+0x5800] ;  /* 0x00580000a62c783b */ /* 0x000e620000000200 */
[----:B------:R-:W-:Y:S02]  /*b8c0*/  LOP3.LUT R7, R7, 0x20, R197, 0xfe, !PT ;  /* 0x0000002007077812 */ /* 0x000fe400078efec5 */
[----:B------:R-:W-:Y:S02]  /*b8d0*/  FSEL R184, R50, -INF , !P6 ;  /* 0xff80000032b87808 */ /* 0x000fe40007000000 */
[----:B------:R-:W-:Y:S02]  /*b8e0*/  FSEL R50, R117, -INF , !P4 ;  /* 0xff80000075327808 */ /* 0x000fe40006000000 */
[C---:B------:R-:W-:Y:S02]  /*b8f0*/  ISETP.GE.AND P1, PT, R7.reuse, R209, PT ;  /* 0x000000d10700720c */ /* 0x040fe40003f26270 */
[----:B------:R-:W-:Y:S01]  /*b900*/  ISETP.GE.AND P4, PT, R7, R208, PT ;  /* 0x000000d00700720c */ /* 0x000fe20003f86270 */
[----:B------:R-:W-:Y:S01]  /*b910*/  IMAD.U32 R7, RZ, RZ, UR4 ;  /* 0x00000004ff077e24 */ /* 0x000fe2000f8e00ff */
[----:B------:R-:W-:-:S02]  /*b920*/  FSEL R186, R40, -INF , !P2 ;  /* 0xff80000028ba7808 */ /* 0x000fc40005000000 */
[----:B------:R-:W-:Y:S02]  /*b930*/  ISETP.GE.AND P2, PT, R5, R208, PT ;  /* 0x000000d00500720c */ /* 0x000fe40003f46270 */
[--C-:B------:R-:W-:Y:S02]  /*b940*/  LOP3.LUT R5, R7, 0x28, R197.reuse, 0xfe, !PT ;  /* 0x0000002807057812 */ /* 0x100fe400078efec5 */
[----:B------:R-:W-:Y:S02]  /*b950*/  LOP3.LUT R9, R9, 0x18, R197, 0xfe, !PT ;  /* 0x0000001809097812 */ /* 0x000fe400078efec5 */
[----:B------:R-:W-:Y:S02]  /*b960*/  FSEL R57, R42, -INF , !P3 ;  /* 0xff8000002a397808 */ /* 0x000fe40005800000 */
[----:B------:R-:W-:Y:S02]  /*b970*/  FSEL R40, R119, -INF , !P2 ;  /* 0xff80000077287808 */ /* 0x000fe40005000000 */
[----:B------:R-:W-:-:S02]  /*b980*/  ISETP.GE.AND P3, PT, R5, R209, PT ;  /* 0x000000d10500720c */ /* 0x000fc40003f66270 */
[-C--:B------:R-:W-:Y:S01]  /*b990*/  ISETP.GE.AND P2, PT, R5, R208.reuse, PT ;  /* 0x000000d00500720c */ /* 0x080fe20003f46270 */
[----:B------:R-:W-:Y:S01]  /*b9a0*/  VIADD R5, R215, 0x99 ;  /* 0x00000099d7057836 */ /* 0x000fe20000000000 */
[CC--:B------:R-:W-:Y:S02]  /*b9b0*/  ISETP.GE.AND P6, PT, R9.reuse, R209.reuse, PT ;  /* 0x000000d10900720c */ /* 0x0c0fe40003fc6270 */
[----:B------:R-:W-:Y:S02]  /*b9c0*/  ISETP.GE.AND P5, PT, R9, R208, PT ;  /* 0x000000d00900720c */ /* 0x000fe40003fa6270 */
[----:B------:R-:W-:Y:S02]  /*b9d0*/  FSEL R59, R36, -INF , !P6 ;  /* 0xff800000243b7808 */ /* 0x000fe40007000000 */
[----:B------:R-:W-:Y:S02]  /*b9e0*/  FSEL R58, R32, -INF , !P1 ;  /* 0xff800000203a7808 */ /* 0x000fe40004800000 */
[----:B------:R-:W-:-:S02]  /*b9f0*/  ISETP.GE.AND P6, PT, R5, R209, PT ;  /* 0x000000d10500720c */ /* 0x000fc40003fc6270 */
[----:B------:R-:W-:Y:S02]  /*ba00*/  ISETP.GE.AND P1, PT, R5, R208, PT ;  /* 0x000000d00500720c */ /* 0x000fe40003f26270 */
[C-C-:B------:R-:W-:Y:S01]  /*ba10*/  LOP3.LUT R5, R7.reuse, 0x38, R197.reuse, 0xfe, !PT ;  /* 0x0000003807057812 */ /* 0x140fe200078efec5 */
[C---:B-1----:R-:W-:Y:S01]  /*ba20*/  HMMA.16816.F32 R100, R60.reuse, R44, R100 ;  /* 0x0000002c3c64723c */ /* 0x042fe20000001864 */
[----:B------:R-:W-:Y:S02]  /*ba30*/  FSEL R181, R34, -INF , !P4 ;  /* 0xff80000022b57808 */ /* 0x000fe40006000000 */
[----:B------:R-:W-:Y:S01]  /*ba40*/  LOP3.LUT R9, R7, 0x30, R197, 0xfe, !PT ;  /* 0x0000003007097812 */ /* 0x000fe200078efec5 */
[----:B------:R-:W1:Y:S01]  /*ba50*/  LDSM.16.M88.4 R32, [R225] ;  /* 0x00000000e120783b */ /* 0x000e620000000200 */
[----:B------:R-:W-:Y:S01]  /*ba60*/  FSEL R56, R38, -INF , !P5 ;  /* 0xff80000026387808 */ /* 0x000fe20006800000 */
[----:B------:R-:W-:Y:S01]  /*ba70*/  HMMA.16816.F32 R96, R60, R46, R96 ;  /* 0x0000002e3c60723c */ /* 0x000fe20000001860 */
[----:B------:R-:W-:Y:S01]  /*ba80*/  FSEL R38, R115, -INF , !P1 ;  /* 0xff80000073267808 */ /* 0x000fe20004800000 */
[----:B------:R-:W-:Y:S01]  /*ba90*/  IMAD.U32 R45, RZ, RZ, UR4 ;  /* 0x00000004ff2d7e24 */ /* 0x000fe2000f8e00ff */
[----:B------:R-:W-:-:S02]  /*baa0*/  ISETP.GE.AND P4, PT, R5, R209, PT ;  /* 0x000000d10500720c */ /* 0x000fc40003f86270 */
[----:B------:R-:W-:Y:S01]  /*bab0*/  ISETP.GE.AND P1, PT, R5, R208, PT ;  /* 0x000000d00500720c */ /* 0x000fe20003f26270 */
[----:B------:R-:W-:Y:S01]  /*bac0*/  VIADD R5, R215, 0xa1 ;  /* 0x000000a1d7057836 */ /* 0x000fe20000000000 */
[----:B------:R-:W-:Y:S01]  /*bad0*/  FSEL R53, R28, -INF , !P3 ;  /* 0xff8000001c357808 */ /* 0x000fe20005800000 */
[----:B------:R-:W-:Y:S01]  /*bae0*/  IMAD.U32 R47, RZ, RZ, UR4 ;  /* 0x00000004ff2f7e24 */ /* 0x000fe2000f8e00ff */
[----:B------:R-:W-:Y:S01]  /*baf0*/  FSEL R177, R30, -INF , !P2 ;  /* 0xff8000001eb17808 */ /* 0x000fe20005000000 */
[----:B------:R-:W-:Y:S01]  /*bb00*/  IMAD.U32 R46, RZ, RZ, UR4 ;  /* 0x00000004ff2e7e24 */ /* 0x000fe2000f8e00ff */
[-C--:B------:R-:W-:Y:S01]  /*bb10*/  ISETP.GE.AND P5, PT, R9, R209.reuse, PT ;  /* 0x000000d10900720c */ /* 0x080fe20003fa6270 */
[----:B------:R-:W2:Y:S01]  /*bb20*/  LDSM.16.M88.4 R28, [R166+0x6000] ;  /* 0x00600000a61c783b */ /* 0x000ea20000000200 */
[----:B------:R-:W-:Y:S02]  /*bb30*/  ISETP.GE.AND P3, PT, R5, R209, PT ;  /* 0x000000d10500720c */ /* 0x000fe40003f66270 */
[----:B------:R-:W-:-:S02]  /*bb40*/  FSEL R52, R24, -INF , !P5 ;  /* 0xff80000018347808 */ /* 0x000fc40006800000 */
[-C--:B------:R-:W-:Y:S01]  /*bb50*/  ISETP.GE.AND P5, PT, R5, R208.reuse, PT ;  /* 0x000000d00500720c */ /* 0x080fe20003fa6270 */
[----:B------:R-:W-:Y:S01]  /*bb60*/  IMAD.U32 R5, RZ, RZ, UR4 ;  /* 0x00000004ff057e24 */ /* 0x000fe2000f8e00ff */
[----:B------:R-:W-:Y:S02]  /*bb70*/  FSEL R36, R113, -INF , !P6 ;  /* 0xff80000071247808 */ /* 0x000fe40007000000 */
[----:B------:R-:W-:Y:S02]  /*bb80*/  ISETP.GE.AND P6, PT, R9, R208, PT ;  /* 0x000000d00900720c */ /* 0x000fe40003fc6270 */
[--C-:B------:R-:W-:Y:S01]  /*bb90*/  LOP3.LUT R9, R5, 0x48, R197.reuse, 0xfe, !PT ;  /* 0x0000004805097812 */ /* 0x100fe200078efec5 */
[----:B------:R-:W-:Y:S01]  /*bba0*/  VIADD R5, R215, 0xa9 ;  /* 0x000000a9d7057836 */ /* 0x000fe20000000000 */
[----:B------:R-:W-:Y:S02]  /*bbb0*/  LOP3.LUT R7, R7, 0x40, R197, 0xfe, !PT ;  /* 0x0000004007077812 */ /* 0x000fe400078efec5 */
[----:B------:R-:W-:-:S02]  /*bbc0*/  FSEL R213, R26, -INF , !P6 ;  /* 0xff8000001ad57808 */ /* 0x000fc40007000000 */
[----:B------:R-:W-:Y:S02]  /*bbd0*/  FSEL R24, R111, -INF , !P5 ;  /* 0xff8000006f187808 */ /* 0x000fe40006800000 */
[CC--:B------:R-:W-:Y:S02]  /*bbe0*/  ISETP.GE.AND P6, PT, R9.reuse, R209.reuse, PT ;  /* 0x000000d10900720c */ /* 0x0c0fe40003fc6270 */
[-C--:B------:R-:W-:Y:S02]  /*bbf0*/  ISETP.GE.AND P5, PT, R9, R208.reuse, PT ;  /* 0x000000d00900720c */ /* 0x080fe40003fa6270 */
[----:B------:R-:W-:Y:S02]  /*bc00*/  ISETP.GE.AND P2, PT, R7, R209, PT ;  /* 0x000000d10700720c */ /* 0x000fe40003f46270 */
[----:B------:R-:W-:Y:S01]  /*bc10*/  FSEL R42, R109, -INF , !P3 ;  /* 0xff8000006d2a7808 */ /* 0x000fe20005800000 */
[----:B-1----:R-:W-:Y:S01]  /*bc20*/  HMMA.16816.F32 R84, R200, R32, R84 ;  /* 0x00000020c854723c */ /* 0x002fe20000001854 */
[----:B------:R-:W-:Y:S01]  /*bc30*/  ISETP.GE.AND P3, PT, R7, R208, PT ;  /* 0x000000d00700720c */ /* 0x000fe20003f66270 */
[----:B------:R-:W-:Y:S01]  /*bc40*/  IMAD.U32 R7, RZ, RZ, UR4 ;  /* 0x00000004ff077e24 */ /* 0x000fe2000f8e00ff */
[----:B------:R-:W-:-:S02]  /*bc50*/  FSEL R180, R12, -INF , !P6 ;  /* 0xff8000000cb47808 */ /* 0x000fc40007000000 */
[----:B------:R-:W-:Y:S01]  /*bc60*/  FSEL R199, R14, -INF , !P5 ;  /* 0xff8000000ec77808 */ /* 0x000fe20006800000 */
[----:B------:R-:W-:Y:S01]  /*bc70*/  HMMA.16816.F32 R80, R200, R34, R80 ;  /* 0x00000022c850723c */ /* 0x000fe20000001850 */
[----:B------:R-:W-:Y:S01]  /*bc80*/  FSEL R44, R20, -INF , !P4 ;  /* 0xff800000142c7808 */ /* 0x000fe20006000000 */
[----:B------:R-:W1:Y:S01]  /*bc90*/  LDSM.16.M88.4 R12, [R166+0x6800] ;  /* 0x00680000a60c783b */ /* 0x000e620000000200 */
[----:B------:R-:W-:Y:S01]  /*bca0*/  FSEL R183, R16, -INF , !P2 ;  /* 0xff80000010b77808 */ /* 0x000fe20005000000 */
[----:B------:R-:W-:Y:S01]  /*bcb0*/  IMAD.U32 R33, RZ, RZ, UR4 ;  /* 0x00000004ff217e24 */ /* 0x000fe2000f8e00ff */
[CC--:B------:R-:W-:Y:S01]  /*bcc0*/  ISETP.GE.AND P4, PT, R5.reuse, R209.reuse, PT ;  /* 0x000000d10500720c */ /* 0x0c0fe20003f86270 */
[----:B------:R-:W-:Y:S01]  /*bcd0*/  IMAD.U32 R32, RZ, RZ, UR4 ;  /* 0x00000004ff207e24 */ /* 0x000fe2000f8e00ff */
[----:B------:R-:W-:Y:S01]  /*bce0*/  FSEL R212, R22, -INF , !P1 ;  /* 0xff80000016d47808 */ /* 0x000fe20004800000 */
[C---:B--2---:R-:W-:Y:S01]  /*bcf0*/  HMMA.16816.F32 R92, R60.reuse, R28, R92 ;  /* 0x0000001c3c5c723c */ /* 0x044fe2000000185c */
[-C--:B------:R-:W-:Y:S01]  /*bd00*/  ISETP.GE.AND P2, PT, R5, R208.reuse, PT ;  /* 0x000000d00500720c */ /* 0x080fe20003f46270 */
[----:B------:R-:W-:Y:S01]  /*bd10*/  IMAD.U32 R5, RZ, RZ, UR4 ;  /* 0x00000004ff057e24 */ /* 0x000fe2000f8e00ff */
[----:B------:R-:W2:Y:S01]  /*bd20*/  LDSM.16.M88.4 R20, [R224] ;  /* 0x00000000e014783b */ /* 0x000ea20000000200 */
[--C-:B------:R-:W-:Y:S01]  /*bd30*/  LOP3.LUT R7, R7, 0x50, R197.reuse, 0xfe, !PT ;  /* 0x0000005007077812 */ /* 0x100fe200078efec5 */
[----:B------:R-:W-:Y:S01]  /*bd40*/  IMAD.U32 R35, RZ, RZ, UR4 ;  /* 0x00000004ff237e24 */ /* 0x000fe2000f8e00ff */
[----:B------:R-:W-:Y:S01]  /*bd50*/  FSEL R26, R105, -INF , !P4 ;  /* 0xff800000691a7808 */ /* 0x000fe20006000000 */
[----:B------:R-:W-:Y:S01]  /*bd60*/  HMMA.16816.F32 R88, R60, R30, R88 ;  /* 0x0000001e3c58723c */ /* 0x000fe20000001858 */
[--C-:B------:R-:W-:Y:S01]  /*bd70*/  LOP3.LUT R9, R5, 0x58, R197.reuse, 0xfe, !PT ;  /* 0x0000005805097812 */ /* 0x100fe200078efec5 */
[----:B------:R-:W-:Y:S01]  /*bd80*/  VIADD R5, R215, 0xb1 ;  /* 0x000000b1d7057836 */ /* 0x000fe20000000000 */
        /* <DEDUP_REMOVED lines=8> */
[----:B------:R-:W-:Y:S01]  /*be10*/  LOP3.LUT R7, R7, 0x60, R197, 0xfe, !PT ;  /* 0x0000006007077812 */ /* 0x000fe200078efec5 */
[----:B------:R-:W-:Y:S01]  /*be20*/  IMAD.U32 R29, RZ, RZ, UR4 ;  /* 0x00000004ff1d7e24 */ /* 0x000fe2000f8e00ff */
[----:B------:R-:W-:Y:S01]  /*be30*/  FSEL R179, R8, -INF , !P1 ;  /* 0xff80000008b37808 */ /* 0x000fe20004800000 */
[----:B------:R-:W-:Y:S01]  /*be40*/  IMAD.U32 R28, RZ, RZ, UR4 ;  /* 0x00000004ff1c7e24 */ /* 0x000fe2000f8e00ff */
[----:B------:R-:W-:-:S02]  /*be50*/  FSEL R18, R101, -INF , !P6 ;  /* 0xff80000065127808 */ /* 0x000fc40007000000 */
[-C--:B------:R-:W-:Y:S01]  /*be60*/  ISETP.GE.AND P1, PT, R5, R208.reuse, PT ;  /* 0x000000d00500720c */ /* 0x080fe20003f26270 */
[----:B------:R-:W-:Y:S01]  /*be70*/  VIADD R5, R215, 0xb9 ;  /* 0x000000b9d7057836 */ /* 0x000fe20000000000 */
[-C--:B------:R-:W-:Y:S02]  /*be80*/  ISETP.GE.AND P3, PT, R9, R209.reuse, PT ;  /* 0x000000d10900720c */ /* 0x080fe40003f66270 */
[C---:B------:R-:W-:Y:S02]  /*be90*/  ISETP.GE.AND P5, PT, R7.reuse, R209, PT ;  /* 0x000000d10700720c */ /* 0x040fe40003fa6270 */
[-C--:B------:R-:W-:Y:S01]  /*bea0*/  ISETP.GE.AND P6, PT, R7, R208.reuse, PT ;  /* 0x000000d00700720c */ /* 0x080fe20003fc6270 */
[----:B------:R-:W-:Y:S01]  /*beb0*/  IMAD.U32 R7, RZ, RZ, UR4 ;  /* 0x00000004ff077e24 */ /* 0x000fe2000f8e00ff */
[----:B------:R-:W-:Y:S02]  /*bec0*/  FSEL R16, R107, -INF , !P2 ;  /* 0xff8000006b107808 */ /* 0x000fe40005000000 */
[----:B------:R-:W-:Y:S01]  /*bed0*/  FSEL R218, R4, -INF , !P3 ;  /* 0xff80000004da7808 */ /* 0x000fe20005800000 */
[----:B-1----:R-:W-:Y:S01]  /*bee0*/  HMMA.16816.F32 R84, R60, R12, R84 ;  /* 0x0000000c3c54723c */ /* 0x002fe20000001854 */
[----:B------:R-:W-:-:S02]  /*bef0*/  ISETP.GE.AND P2, PT, R9, R208, PT ;  /* 0x000000d00900720c */ /* 0x000fc40003f46270 */
[-C--:B------:R-:W-:Y:S02]  /*bf00*/  ISETP.GE.AND P3, PT, R5, R209.reuse, PT ;  /* 0x000000d10500720c */ /* 0x080fe40003f66270 */
[--C-:B------:R-:W-:Y:S01]  /*bf10*/  LOP3.LUT R4, R7, 0x70, R197.reuse, 0xfe, !PT ;  /* 0x0000007007047812 */ /* 0x100fe200078efec5 */
[----:B------:R-:W-:Y:S01]  /*bf20*/  HMMA.16816.F32 R80, R60, R14, R80 ;  /* 0x0000000e3c50723c */ /* 0x000fe20000001850 */
[----:B------:R-:W-:Y:S01]  /*bf30*/  FSEL R195, R6, -INF , !P2 ;  /* 0xff80000006c37808 */ /* 0x000fe20005000000 */
[----:B------:R-:W-:Y:S01]  /*bf40*/  IMAD.U32 R13, RZ, RZ, UR4 ;  /* 0x00000004ff0d7e24 */ /* 0x000fe2000f8e00ff */
[----:B------:R-:W-:Y:S01]  /*bf50*/  FSEL R97, R97, -INF , !P3 ;  /* 0xff80000061617808 */ /* 0x000fe20005800000 */
[----:B------:R-:W-:Y:S01]  /*bf60*/  IMAD.U32 R12, RZ, RZ, UR4 ;  /* 0x00000004ff0c7e24 */ /* 0x000fe2000f8e00ff */
[C---:B------:R-:W-:Y:S01]  /*bf70*/  ISETP.GE.AND P3, PT, R4.reuse, R209, PT ;  /* 0x000000d10400720c */ /* 0x040fe20003f66270 */
[----:B--2---:R-:W-:Y:S01]  /*bf80*/  HMMA.16816.F32 R76, R200, R20, R76 ;  /* 0x00000014c84c723c */ /* 0x004fe2000000184c */
[----:B------:R-:W-:Y:S01]  /*bf90*/  ISETP.GE.AND P2, PT, R4, R208, PT ;  /* 0x000000d00400720c */ /* 0x000fe20003f46270 */
[----:B------:R-:W-:Y:S01]  /*bfa0*/  IMAD.U32 R4, RZ, RZ, UR4 ;  /* 0x00000004ff047e24 */ /* 0x000fe2000f8e00ff */
[----:B------:R-:W-:-:S02]  /*bfb0*/  LOP3.LUT R8, R7, 0x68, R197, 0xfe, !PT ;  /* 0x0000006807087812 */ /* 0x000fc400078efec5 */
[----:B------:R-:W-:Y:S01]  /*bfc0*/  FSEL R216, R176, -INF , !P5 ;  /* 0xff800000b0d87808 */ /* 0x000fe20006800000 */
[----:B------:R-:W-:Y:S01]  /*bfd0*/  HMMA.16816.F32 R72, R200, R22, R72 ;  /* 0x00000016c848723c */ /* 0x000fe20000001848 */
[----:B------:R-:W-:Y:S01]  /*bfe0*/  FSEL R196, R10, -INF , !P4 ;  /* 0xff8000000ac47808 */ /* 0x000fe20006000000 */
[----:B------:R-:W-:Y:S01]  /*bff0*/  IMAD.U32 R21, RZ, RZ, UR4 ;  /* 0x00000004ff157e24 */ /* 0x000fe2000f8e00ff */
[-C--:B------:R-:W-:Y:S01]  /*c000*/  ISETP.GE.AND P5, PT, R5, R208.reuse, PT ;  /* 0x000000d00500720c */ /* 0x080fe20003fa6270 */
[----:B------:R-:W-:Y:S01]  /*c010*/  IMAD.U32 R5, RZ, RZ, UR4 ;  /* 0x00000004ff057e24 */ /* 0x000fe2000f8e00ff */
[----:B------:R-:W-:Y:S01]  /*c020*/  LOP3.LUT R6, R4, 0x78, R197, 0xfe, !PT ;  /* 0x0000007804067812 */ /* 0x000fe200078efec5 */
[----:B------:R-:W-:Y:S01]  /*c030*/  VIADD R4, R215, 0xc1 ;  /* 0x000000c1d7047836 */ /* 0x000fe20000000000 */
[C---:B------:R-:W-:Y:S01]  /*c040*/  ISETP.GE.AND P4, PT, R8.reuse, R209, PT ;  /* 0x000000d10800720c */ /* 0x040fe20003f86270 */
[----:B------:R-:W-:Y:S01]  /*c050*/  IMAD.U32 R20, RZ, RZ, UR4 ;  /* 0x00000004ff147e24 */ /* 0x000fe2000f8e00ff */
[----:B------:R-:W-:Y:S01]  /*c060*/  FSEL R103, R103, -INF , !P1 ;  /* 0xff80000067677808 */ /* 0x000fe20004800000 */
[----:B------:R-:W-:Y:S01]  /*c070*/  VIADD R22, R215, 0xd1 ;  /* 0x000000d1d7167836 */ /* 0x000fe20000000000 */
[----:B------:R-:W-:-:S02]  /*c080*/  ISETP.GE.AND P1, PT, R8, R208, PT ;  /* 0x000000d00800720c */ /* 0x000fc40003f26270 */
[----:B------:R-:W1:Y:S01]  /*c090*/  LDSM.16.M88.4 R8, [R167] ;  /* 0x00000000a708783b */ /* 0x000e620000000200 */
[----:B------:R-:W-:Y:S02]  /*c0a0*/  FSEL R211, R172, -INF , !P4 ;  /* 0xff800000acd37808 */ /* 0x000fe40006000000 */
[----:B------:R-:W-:Y:S02]  /*c0b0*/  ISETP.GE.AND P4, PT, R4, R209, PT ;  /* 0x000000d10400720c */ /* 0x000fe40003f86270 */
[----:B------:R-:W-:Y:S02]  /*c0c0*/  LOP3.LUT R5, R5, 0x80, R197, 0xfe, !PT ;  /* 0x0000008005057812 */ /* 0x000fe400078efec5 */
[----:B------:R-:W-:Y:S02]  /*c0d0*/  FSEL R188, R178, -INF , !P6 ;  /* 0xff800000b2bc7808 */ /* 0x000fe40007000000 */
        /* <DEDUP_REMOVED lines=8> */
[----:B------:R-:W-:Y:S02]  /*c160*/  ISETP.GE.AND P3, PT, R4, R208, PT ;  /* 0x000000d00400720c */ /* 0x000fe40003f66270 */
[--C-:B------:R-:W-:Y:S01]  /*c170*/  LOP3.LUT R13, R13, 0x88, R197.reuse, 0xfe, !PT ;  /* 0x000000880d0d7812 */ /* 0x100fe200078efec5 */
[----:B------:R-:W2:Y:S01]  /*c180*/  LDSM.16.M88.4 R4, [R166+0x7000] ;  /* 0x00700000a604783b */ /* 0x000ea20000000200 */
[--C-:B------:R-:W-:Y:S02]  /*c190*/  LOP3.LUT R47, R47, 0x90, R197.reuse, 0xfe, !PT ;  /* 0x000000902f2f7812 */ /* 0x100fe400078efec5 */
[--C-:B------:R-:W-:Y:S02]  /*c1a0*/  LOP3.LUT R12, R12, 0x98, R197.reuse, 0xfe, !PT ;  /* 0x000000980c0c7812 */ /* 0x100fe400078efec5 */
[--C-:B------:R-:W-:Y:S02]  /*c1b0*/  LOP3.LUT R46, R46, 0xa0, R197.reuse, 0xfe, !PT ;  /* 0x000000a02e2e7812 */ /* 0x100fe400078efec5 */
[----:B------:R-:W-:-:S02]  /*c1c0*/  LOP3.LUT R45, R45, 0xa8, R197, 0xfe, !PT ;  /* 0x000000a82d2d7812 */ /* 0x000fc400078efec5 */
[--C-:B------:R-:W-:Y:S02]  /*c1d0*/  LOP3.LUT R35, R35, 0xb0, R197.reuse, 0xfe, !PT ;  /* 0x000000b023237812 */ /* 0x100fe400078efec5 */
[--C-:B------:R-:W-:Y:S01]  /*c1e0*/  LOP3.LUT R34, R34, 0xb8, R197.reuse, 0xfe, !PT ;  /* 0x000000b822227812 */ /* 0x100fe200078efec5 */
[C---:B-1----:R-:W-:Y:S01]  /*c1f0*/  HMMA.16816.F32 R68, R200.reuse, R8, R68 ;  /* 0x00000008c844723c */ /* 0x042fe20000001844 */
[--C-:B------:R-:W-:Y:S02]  /*c200*/  LOP3.LUT R33, R33, 0xc0, R197.reuse, 0xfe, !PT ;  /* 0x000000c021217812 */ /* 0x100fe400078efec5 */
[--C-:B------:R-:W-:Y:S02]  /*c210*/  LOP3.LUT R32, R32, 0xc8, R197.reuse, 0xfe, !PT ;  /* 0x000000c820207812 */ /* 0x100fe400078efec5 */
[--C-:B------:R-:W-:Y:S01]  /*c220*/  LOP3.LUT R31, R31, 0xd0, R197.reuse, 0xfe, !PT ;  /* 0x000000d01f1f7812 */ /* 0x100fe200078efec5 */
[----:B------:R-:W-:Y:S01]  /*c230*/  HMMA.16816.F32 R64, R200, R10, R64 ;  /* 0x0000000ac840723c */ /* 0x000fe20000001840 */
[----:B------:R-:W-:-:S02]  /*c240*/  LOP3.LUT R30, R30, 0xd8, R197, 0xfe, !PT ;  /* 0x000000d81e1e7812 */ /* 0x000fc400078efec5 */
[--C-:B------:R-:W-:Y:S02]  /*c250*/  LOP3.LUT R29, R29, 0xe0, R197.reuse, 0xfe, !PT ;  /* 0x000000e01d1d7812 */ /* 0x100fe400078efec5 */
[--C-:B------:R-:W-:Y:S02]  /*c260*/  LOP3.LUT R28, R28, 0xe8, R197.reuse, 0xfe, !PT ;  /* 0x000000e81c1c7812 */ /* 0x100fe400078efec5 */
[--C-:B------:R-:W-:Y:S02]  /*c270*/  LOP3.LUT R21, R21, 0xf0, R197.reuse, 0xfe, !PT ;  /* 0x000000f015157812 */ /* 0x100fe400078efec5 */
[----:B------:R-:W-:Y:S02]  /*c280*/  LOP3.LUT R20, R20, 0xf8, R197, 0xfe, !PT ;  /* 0x000000f814147812 */ /* 0x000fe400078efec5 */
[----:B------:R-:W-:Y:S02]  /*c290*/  FSEL R101, R170, -INF , !P2 ;  /* 0xff800000aa657808 */ /* 0x000fe40005000000 */
[----:B------:R-:W-:-:S02]  /*c2a0*/  FSEL R197, R128, -INF , !P5 ;  /* 0xff80000080c57808 */ /* 0x000fc40006800000 */
[CC--:B------:R-:W-:Y:S02]  /*c2b0*/  ISETP.GE.AND P2, PT, R13.reuse, R209.reuse, PT ;  /* 0x000000d10d00720c */ /* 0x0c0fe40003f46270 */
[----:B------:R-:W-:Y:S01]  /*c2c0*/  ISETP.GE.AND P5, PT, R13, R208, PT ;  /* 0x000000d00d00720c */ /* 0x000fe20003fa6270 */
[----:B------:R-:W-:Y:S01]  /*c2d0*/  VIADD R13, R215, 0xc9 ;  /* 0x000000c9d70d7836 */ /* 0x000fe20000000000 */
[----:B------:R-:W-:Y:S02]  /*c2e0*/  FSEL R105, R130, -INF , !P6 ;  /* 0xff80000082697808 */ /* 0x000fe40007000000 */
[----:B------:R-:W-:Y:S01]  /*c2f0*/  FSEL R107, R126, -INF , !P1 ;  /* 0xff8000007e6b7808 */ /* 0x000fe20004800000 */
[----:B--2---:R-:W-:Y:S01]  /*c300*/  HMMA.16816.F32 R76, R60, R4, R76 ;  /* 0x000000043c4c723c */ /* 0x004fe2000000184c */
[----:B------:R-:W-:Y:S02]  /*c310*/  ISETP.GE.AND P6, PT, R13, R209, PT ;  /* 0x000000d10d00720c */ /* 0x000fe40003fc6270 */
[----:B------:R-:W-:-:S02]  /*c320*/  FSEL R189, R120, -INF , !P2 ;  /* 0xff80000078bd7808 */ /* 0x000fc40005000000 */
[----:B------:R-:W-:Y:S01]  /*c330*/  FSEL R89, R89, -INF , !P6 ;  /* 0xff80000059597808 */ /* 0x000fe20007000000 */
[----:B------:R-:W-:Y:S01]  /*c340*/  HMMA.16816.F32 R72, R60, R6, R72 ;  /* 0x000000063c48723c */ /* 0x000fe20000001848 */
[C---:B------:R-:W-:Y:S01]  /*c350*/  ISETP.GE.AND P1, PT, R12.reuse, R209, PT ;  /* 0x000000d10c00720c */ /* 0x040fe20003f26270 */
[----:B------:R-:W-:Y:S01]  /*c360*/  VIADD R4, R215, 0xd9 ;  /* 0x000000d9d7047836 */ /* 0x000fe20000000000 */
[-C--:B------:R-:W-:Y:S02]  /*c370*/  ISETP.GE.AND P6, PT, R12, R208.reuse, PT ;  /* 0x000000d00c00720c */ /* 0x080fe40003fc6270 */
[----:B------:R-:W-:Y:S02]  /*c380*/  ISETP.GE.AND P2, PT, R13, R208, PT ;  /* 0x000000d00d00720c */ /* 0x000fe40003f46270 */
[----:B------:R-:W1:Y:S01]  /*c390*/  LDSM.16.M88.4 R12, [R166+0x7800] ;  /* 0x00780000a60c783b */ /* 0x000e620000000200 */
[----:B------:R-:W-:Y:S01]  /*c3a0*/  FSEL R191, R124, -INF , !P4 ;  /* 0xff8000007cbf7808 */ /* 0x000fe20006000000 */
[----:B------:R-:W-:-:S04]  /*c3b0*/  DEPBAR.LE SB0, 0x0 ;  /* 0x000080000000791a */ /* 0x000fc80000000000 */
[----:B------:R-:W-:Y:S02]  /*c3c0*/  ISETP.GE.AND P4, PT, R47, R208, PT ;  /* 0x000000d02f00720c */ /* 0x000fe40003f86270 */
[----:B------:R-:W-:Y:S02]  /*c3d0*/  FSEL R95, R95, -INF , !P3 ;  /* 0xff8000005f5f7808 */ /* 0x000fe40005800000 */
[----:B------:R-:W-:Y:S02]  /*c3e0*/  FSEL R113, R118, -INF , !P4 ;  /* 0xff80000076717808 */ /* 0x000fe40006000000 */
[-C--:B------:R-:W-:Y:S02]  /*c3f0*/  ISETP.GE.AND P3, PT, R47, R209.reuse, PT ;  /* 0x000000d12f00720c */ /* 0x080fe40003f66270 */
[----:B------:R-:W-:Y:S02]  /*c400*/  ISETP.GE.AND P4, PT, R45, R209, PT ;  /* 0x000000d12d00720c */ /* 0x000fe40003f86270 */
        /* <DEDUP_REMOVED lines=12> */
[----:B------:R-:W-:Y:S01]  /*c4d0*/  FSEL R77, R77, -INF , !P4 ;  /* 0xff8000004d4d7808 */ /* 0x000fe20006000000 */
[----:B-1----:R-:W-:Y:S01]  /*c4e0*/  HMMA.16816.F32 R68, R60, R12, R68 ;  /* 0x0000000c3c44723c */ /* 0x002fe20000001844 */
[----:B------:R-:W-:Y:S01]  /*c4f0*/  BAR.SYNC.DEFER_BLOCKING 0x0 ;  /* 0x0000000000007b1d */ /* 0x000fe20000010000 */
[----:B------:R-:W-:Y:S01]  /*c500*/  ISETP.GE.AND P3, PT, R4, R208, PT ;  /* 0x000000d00400720c */ /* 0x000fe20003f66270 */
[----:B------:R-:W-:Y:S01]  /*c510*/  VIADD R4, R215, 0xe9 ;  /* 0x000000e9d7047836 */ /* 0x000fe20000000000 */
[----:B------:R-:W-:-:S02]  /*c520*/  ISETP.GE.AND P4, PT, R32, R209, PT ;  /* 0x000000d12000720c */ /* 0x000fc40003f86270 */
[----:B------:R-:W-:Y:S01]  /*c530*/  FSEL R79, R79, -INF , !P3 ;  /* 0xff8000004f4f7808 */ /* 0x000fe20005800000 */
[----:B------:R-:W-:Y:S01]  /*c540*/  HMMA.16816.F32 R64, R60, R14, R64 ;  /* 0x0000000e3c40723c */ /* 0x000fe20000001840 */
[----:B------:R-:W-:Y:S02]  /*c550*/  FSEL R88, R88, -INF , !P4 ;  /* 0xff80000058587808 */ /* 0x000fe40006000000 */
[C---:B------:R-:W-:Y:S02]  /*c560*/  ISETP.GE.AND P3, PT, R4.reuse, R209, PT ;  /* 0x000000d10400720c */ /* 0x040fe40003f66270 */
[----:B------:R-:W-:Y:S01]  /*c570*/  ISETP.GE.AND P4, PT, R4, R208, PT ;  /* 0x000000d00400720c */ /* 0x000fe20003f86270 */
[C---:B------:R-:W-:Y:S01]  /*c580*/  VIADD R4, R215.reuse, 0xf1 ;  /* 0x000000f1d7047836 */ /* 0x040fe20000000000 */
[----:B------:R-:W-:Y:S01]  /*c590*/  FSEL R109, R122, -INF , !P5 ;  /* 0xff8000007a6d7808 */ /* 0x000fe20006800000 */
[----:B------:R-:W-:Y:S01]  /*c5a0*/  VIADD R215, R215, 0xf9 ;  /* 0x000000f9d7d77836 */ /* 0x000fe20000000000 */
[----:B------:R-:W-:-:S02]  /*c5b0*/  FSEL R91, R91, -INF , !P2 ;  /* 0xff8000005b5b7808 */ /* 0x000fc40005000000 */
[----:B------:R-:W-:Y:S02]  /*c5c0*/  FSEL R112, R112, -INF , !P1 ;  /* 0xff80000070707808 */ /* 0x000fe40004800000 */
[-C--:B------:R-:W-:Y:S02]  /*c5d0*/  ISETP.GE.AND P2, PT, R46, R209.reuse, PT ;  /* 0x000000d12e00720c */ /* 0x080fe40003f46270 */
[C---:B------:R-:W-:Y:S02]  /*c5e0*/  ISETP.GE.AND P5, PT, R22.reuse, R209, PT ;  /* 0x000000d11600720c */ /* 0x040fe40003fa6270 */
[----:B------:R-:W-:Y:S02]  /*c5f0*/  ISETP.GE.AND P1, PT, R22, R208, PT ;  /* 0x000000d01600720c */ /* 0x000fe40003f26270 */
[----:B------:R-:W-:Y:S02]  /*c600*/  FSEL R116, R75, -INF , !P4 ;  /* 0xff8000004b747808 */ /* 0x000fe40006000000 */
[----:B------:R-:W-:-:S02]  /*c610*/  FSEL R85, R85, -INF , !P5 ;  /* 0xff80000055557808 */ /* 0x000fc40006800000 */
[----:B------:R-:W-:Y:S02]  /*c620*/  FSEL R87, R87, -INF , !P1 ;  /* 0xff80000057577808 */ /* 0x000fe40004800000 */
[----:B------:R-:W-:Y:S02]  /*c630*/  FSEL R108, R108, -INF , !P2 ;  /* 0xff8000006c6c7808 */ /* 0x000fe40005000000 */
[-C--:B------:R-:W-:Y:S02]  /*c640*/  ISETP.GE.AND P4, PT, R4, R209.reuse, PT ;  /* 0x000000d10400720c */ /* 0x080fe40003f86270 */
        /* <DEDUP_REMOVED lines=10> */
[C---:B------:R-:W-:Y:S02]  /*c6f0*/  ISETP.GE.AND P5, PT, R33.reuse, R209, PT ;  /* 0x000000d12100720c */ /* 0x040fe40003fa6270 */
[-C--:B------:R-:W-:Y:S02]  /*c700*/  ISETP.GE.AND P1, PT, R33, R208.reuse, PT ;  /* 0x000000d02100720c */ /* 0x080fe40003f26270 */
[----:B------:R-:W-:Y:S02]  /*c710*/  ISETP.GE.AND P2, PT, R32, R208, PT ;  /* 0x000000d02000720c */ /* 0x000fe40003f46270 */
[----:B------:R-:W-:Y:S02]  /*c720*/  FSEL R122, R68, -INF , !P4 ;  /* 0xff800000447a7808 */ /* 0x000fe40006000000 */
[----:B------:R-:W-:-:S02]  /*c730*/  FSEL R98, R98, -INF , !P6 ;  /* 0xff80000062627808 */ /* 0x000fc40007000000 */
[----:B------:R-:W-:Y:S02]  /*c740*/  FSEL R92, R92, -INF , !P5 ;  /* 0xff8000005c5c7808 */ /* 0x000fe40006800000 */
[----:B------:R-:W-:Y:S02]  /*c750*/  FSEL R94, R94, -INF , !P1 ;  /* 0xff8000005e5e7808 */ /* 0x000fe40004800000 */
[----:B------:R-:W-:Y:S02]  /*c760*/  FSEL R90, R90, -INF , !P2 ;  /* 0xff8000005a5a7808 */ /* 0x000fe40005000000 */
        /* <DEDUP_REMOVED lines=12> */
[C---:B------:R-:W-:Y:S02]  /*c830*/  ISETP.GE.AND P5, PT, R28.reuse, R209, PT ;  /* 0x000000d11c00720c */ /* 0x040fe40003fa6270 */
        /* <DEDUP_REMOVED lines=79> */
.L_x_3496:
[----:B------:R-:W-:-:S04]  /*cd30*/  ULEA UR9, -UR10, URZ, 0x8 ;  /* 0x0000003f0a097291 */ /* 0x000fc8000f8e413f */
[----:B------:R-:W-:Y:S02]  /*cd40*/  USHF.R.S32.HI UR4, URZ, 0x1f, UR9 ;  /* 0x0000001f3f047899 */ /* 0x000fe40008011409 */
[----:B------:R-:W-:-:S04]  /*cd50*/  MOV R8, UR9 ;  /* 0x0000000900087c02 */ /* 0x000fc80008000f00 */
[----:B------:R-:W-:-:S07]  /*cd60*/  MOV R5, UR4 ;  /* 0x0000000400057c02 */ /* 0x000fce0008000f00 */
.L_x_3497:
        /* <DEDUP_REMOVED lines=58> */
.L_x_3495:
        /* <DEDUP_REMOVED lines=838> */
.L_x_3492:
        /* <DEDUP_REMOVED lines=16> */
.L_x_3502:
[----:B--2---:R2:W5:Y:S01]  /*10670*/  LDL R10, [R1] ;  /* 0x00000000010a7983 */ /* 0x0045620000100800 */
[----:B------:R-:W-:Y:S04]  /*10680*/  DEPBAR.LE SB0, 0x0 ;  /* 0x000080000000791a */ /* 0x000fe80000000000 */
[----:B------:R-:W-:Y:S01]  /*10690*/  BAR.SYNC.DEFER_BLOCKING 0x0 ;  /* 0x0000000000007b1d */ /* 0x000fe20000010000 */
[----:B------:R-:W-:Y:S01]  /*106a0*/  UIADD3 UR21, UR21, -0x1, URZ ;  /* 0xffffffff15157890 */ /* 0x000fe2000fffe03f */
[----:B------:R-:W-:Y:S04]  /*106b0*/  MOV R2, R252 ;  /* 0x000000fc00027202 */ /* 0x000fe80000000f00 */
[----:B------:R-:W-:Y:S07]  /*106c0*/  @!P0 BRA `(.L_x_3499) ;  /* 0x0000000000fc8947 */ /* 0x000fee0003800000 */
[----:B------:R-:W1:Y:S01]  /*106d0*/  LDC R2, c[0x0][0x380] ;  /* 0x0000e000ff027b82 */ /* 0x000e620000000800 */
[----:B------:R-:W-:Y:S04]  /*106e0*/  USHF.L.U32 UR9, UR21, 0x8, URZ ;  /* 0x0000000815097899 */ /* 0x000fe8000800063f */
[----:B------:R-:W-:Y:S02]  /*106f0*/  UIADD3 UR10, UR9, 0x100, URZ ;  /* 0x00000100090a7890 */ /* 0x000fe4000fffe03f */
[----:B------:R-:W-:Y:S04]  /*10700*/  MOV R5, UR9 ;  /* 0x0000000900057c02 */ /* 0x000fe80008000f00 */
[----:B------:R-:W-:Y:S01]  /*10710*/  IMAD.U32 R7, RZ, RZ, UR10 ;  /* 0x0000000aff077e24 */ /* 0x000fe2000f8e00ff */
[----:B------:R-:W-:Y:S04]  /*10720*/  IABS R5, R5 ;  /* 0x0000000500057213 */ /* 0x000fe80000000000 */
        /* <DEDUP_REMOVED lines=57> */
.L_x_3499:
[C---:B-----5:R-:W-:Y:S01]  /*10ac0*/  LEA R244, P1, R10.reuse, R244, 0x1 ;  /* 0x000000f40af47211 */ /* 0x060fe200078208ff */
[----:B------:R-:W-:Y:S01]  /*10ad0*/  IMAD R172, R241, 0x2, R240 ;  /* 0x00000002f1ac7824 */ /* 0x000fe200078e02f0 */
[----:B------:R-:W-:Y:S02]  /*10ae0*/  UISETP.GT.AND UP0, UPT, UR21, UR5, UPT ;  /* 0x000000051500728c */ /* 0x000fe4000bf04270 */
        /* <DEDUP_REMOVED lines=29> */
[----:B---3--:R-:W-:Y:S03]  /*10cc0*/  IADD3 R4, P1, R6, UR12, RZ ;  /* 0x0000000c06047c10 */ /* 0x008fe6000ff3e0ff */
[----:B------:R-:W-:Y:S01]  /*10cd0*/  LDGSTS.E.BYPASS.LTC128B.128 [R246+0xe000], desc[UR16][R6.64] ;  /* 0x0e00000006f67fae */ /* 0x000fe2000b901d50 */
[----:B------:R-:W-:Y:S02]  /*10ce0*/  IADD3.X R5, R7, UR7, RZ, P1, !PT ;  /* 0x0000000707057c10 */ /* 0x000fe40008ffe4ff */
[----:B----4-:R-:W-:Y:S03]  /*10cf0*/  IADD3 R16, P1, R4, UR12, RZ ;  /* 0x0000000c04107c10 */ /* 0x010fe6000ff3e0ff */
        /* <DEDUP_REMOVED lines=8> */
[----:B------:R-:W-:Y:S03]  /*10d80*/  IADD3 R8, P1, R10, UR12, RZ ;  /* 0x0000000c0a087c10 */ /* 0x000fe6000ff3e0ff */
[----:B------:R-:W-:Y:S01]  /*10d90*/  LDGSTS.E.BYPASS.LTC128B.128 [R246+0x10000], desc[UR16][R10.64] ;  /* 0x100000000af67fae */ /* 0x000fe2000b901d50 */
[----:B------:R-:W-:Y:S05]  /*10da0*/  IADD3.X R9, R11, UR7, RZ, P1, !PT ;  /* 0x000000070b097c10 */ /* 0x000fea0008ffe4ff */
[----:B------:R2:W-:Y:S01]  /*10db0*/  LDGSTS.E.BYPASS.LTC128B.128 [R246+0x10800], desc[UR16][R8.64] ;  /* 0x1080000008f67fae */ /* 0x0005e2000b901d50 */
[----:B---3--:R-:W-:Y:S04]  /*10dc0*/  IADD3 R4, P1, R8, UR12, RZ ;  /* 0x0000000c08047c10 */ /* 0x008fe8000ff3e0ff */
[----:B------:R-:W-:Y:S02]  /*10dd0*/  IADD3.X R5, R9, UR7, RZ, P1, !PT ;  /* 0x0000000709057c10 */ /* 0x000fe40008ffe4ff */
[----:B------:R-:W-:Y:S03]  /*10de0*/  IADD3 R6, P1, R4, UR12, RZ ;  /* 0x0000000c04067c10 */ /* 0x000fe6000ff3e0ff */
[----:B------:R-:W-:Y:S01]  /*10df0*/  LDGSTS.E.BYPASS.LTC128B.128 [R246+0x11000], desc[UR16][R4.64] ;  /* 0x1100000004f67fae */ /* 0x000fe2000b901d50 */
[----:B------:R-:W-:Y:S02]  /*10e00*/  IADD3.X R7, R5, UR7, RZ, P1, !PT ;  /* 0x0000000705077c10 */ /* 0x000fe40008ffe4ff */
[----:B------:R-:W-:Y:S03]  /*10e10*/  PLOP3.LUT P1, PT, PT, PT, UP0, 0x80, 0x0 ;  /* 0x000000000000781c */ /* 0x000fe60003f2f008 */
[----:B------:R3:W-:Y:S04]  /*10e20*/  LDGSTS.E.BYPASS.LTC128B.128 [R246+0x11800], desc[UR16][R6.64] ;  /* 0x1180000006f67fae */ /* 0x0007e8000b901d50 */
[----:B------:R-:W-:Y:S04]  /*10e30*/  LDSM.16.M88.4 R128, [R240] ;  /* 0x00000000f080783b */ /* 0x000fe80000000200 */
[----:B-1----:R-:W-:Y:S04]  /*10e40*/  LDSM.16.M88.4 R16, [R239+0x2800] ;  /* 0x00280000ef10783b */ /* 0x002fe80000000200 */
[----:B--2---:R-:W3:Y:S04]  /*10e50*/  LDSM.16.M88.4 R8, [R239+0x2000] ;  /* 0x00200000ef08783b */ /* 0x004ee80000000200 */
[----:B------:R-:W1:Y:S04]  /*10e60*/  LDSM.16.M88.4 R24, [R239+0x3000] ;  /* 0x00300000ef18783b */ /* 0x000e680000000200 */
[----:B------:R-:W2:Y:S04]  /*10e70*/  LDSM.16.M88.4 R32, [R239+0x3800] ;  /* 0x00380000ef20783b */ /* 0x000ea80000000200 */
[----:B------:R-:W0:Y:S04]  /*10e80*/  LDGDEPBAR ;  /* 0x00000000000079af */ /* 0x000e280000000000 */
[----:B------:R-:W4:Y:S04]  /*10e90*/  LDSM.16.M88.4 R40, [R239+0x4000] ;  /* 0x00400000ef28783b */ /* 0x000f280000000200 */
[----:B------:R-:W4:Y:S04]  /*10ea0*/  LDSM.16.M88.4 R48, [R239+0x4800] ;  /* 0x00480000ef30783b */ /* 0x000f280000000200 */
[----:B------:R-:W4:Y:S04]  /*10eb0*/  LDSM.16.M88.4 R56, [R239+0x5000] ;  /* 0x00500000ef38783b */ /* 0x000f280000000200 */
[----:B------:R-:W4:Y:S04]  /*10ec0*/  LDSM.16.M88.4 R64, [R239+0x5800] ;  /* 0x00580000ef40783b */ /* 0x000f280000000200 */
[----:B------:R-:W4:Y:S04]  /*10ed0*/  LDSM.16.M88.4 R72, [R239+0x6000] ;  /* 0x00600000ef48783b */ /* 0x000f280000000200 */
[----:B------:R-:W4:Y:S01]  /*10ee0*/  LDSM.16.M88.4 R80, [R239+0x6800] ;  /* 0x00680000ef50783b */ /* 0x000f220000000200 */
[C---:B---3--:R-:W-:Y:S03]  /*10ef0*/  HMMA.16816.F32 R4, R128.reuse, R8, RZ ;  /* 0x000000088004723c */ /* 0x048fe600000018ff */
[----:B------:R-:W3:Y:S04]  /*10f00*/  LDSM.16.M88.4 R88, [R239+0x7000] ;  /* 0x00700000ef58783b */ /* 0x000ee80000000200 */
[----:B------:R-:W3:Y:S01]  /*10f10*/  LDSM.16.M88.4 R96, [R239+0x7800] ;  /* 0x00780000ef60783b */ /* 0x000ee20000000200 */
[C---:B------:R-:W-:Y:S03]  /*10f20*/  HMMA.16816.F32 R8, R128.reuse, R10, RZ ;  /* 0x0000000a8008723c */ /* 0x040fe600000018ff */
[----:B------:R-:W3:Y:S03]  /*10f30*/  LDSM.16.M88.4 R104, [R239+0x8000] ;  /* 0x00800000ef68783b */ /* 0x000ee60000000200 */
[C---:B------:R-:W-:Y:S01]  /*10f40*/  HMMA.16816.F32 R12, R128.reuse, R16, RZ ;  /* 0x00000010800c723c */ /* 0x040fe200000018ff */
[----:B------:R-:W3:Y:S04]  /*10f50*/  LDSM.16.M88.4 R112, [R239+0x8800] ;  /* 0x00880000ef70783b */ /* 0x000ee80000000200 */
[----:B------:R-:W3:Y:S01]  /*10f60*/  LDSM.16.M88.4 R120, [R239+0x9000] ;  /* 0x00900000ef78783b */ /* 0x000ee20000000200 */
[C---:B------:R-:W-:Y:S03]  /*10f70*/  HMMA.16816.F32 R16, R128.reuse, R18, RZ ;  /* 0x000000128010723c */ /* 0x040fe600000018ff */
[----:B------:R-:W3:Y:S03]  /*10f80*/  LDSM.16.M88.4 R168, [R239+0x9800] ;  /* 0x00980000efa8783b */ /* 0x000ee60000000200 */
[C---:B-1----:R-:W-:Y:S01]  /*10f90*/  HMMA.16816.F32 R20, R128.reuse, R24, RZ ;  /* 0x000000188014723c */ /* 0x042fe200000018ff */
[----:B------:R-:W-:Y:S04]  /*10fa0*/  LDSM.16.M88.4 R172, [R172] ;  /* 0x00000000acac783b */ /* 0x000fe80000000200 */
[----:B------:R-:W1:Y:S01]  /*10fb0*/  LDSM.16.M88.4 R176, [R234+0x2000] ;  /* 0x00200000eab0783b */ /* 0x000e620000000200 */
[C---:B------:R-:W-:Y:S03]  /*10fc0*/  HMMA.16816.F32 R24, R128.reuse, R26, RZ ;  /* 0x0000001a8018723c */ /* 0x040fe600000018ff */
[----:B------:R-:W1:Y:S03]  /*10fd0*/  LDSM.16.M88.4 R180, [R234+0x2800] ;  /* 0x00280000eab4783b */ /* 0x000e660000000200 */
[C---:B--2---:R-:W-:Y:S01]  /*10fe0*/  HMMA.16816.F32 R28, R128.reuse, R32, RZ ;  /* 0x00000020801c723c */ /* 0x044fe200000018ff */
[----:B------:R-:W2:Y:S04]  /*10ff0*/  LDSM.16.M88.4 R184, [R234+0x3000] ;  /* 0x00300000eab8783b */ /* 0x000ea80000000200 */
[----:B------:R-:W2:Y:S01]  /*11000*/  LDSM.16.M88.4 R188, [R234+0x3800] ;  /* 0x00380000eabc783b */ /* 0x000ea20000000200 */
[C---:B------:R-:W-:Y:S03]  /*11010*/  HMMA.16816.F32 R32, R128.reuse, R34, RZ ;  /* 0x000000228020723c */ /* 0x040fe600000018ff */
[----:B------:R-:W2:Y:S03]  /*11020*/  LDSM.16.M88.4 R192, [R234+0x4000] ;  /* 0x00400000eac0783b */ /* 0x000ea60000000200 */
[C---:B----4-:R-:W-:Y:S01]  /*11030*/  HMMA.16816.F32 R36, R128.reuse, R40, RZ ;  /* 0x000000288024723c */ /* 0x050fe200000018ff */
[----:B------:R-:W4:Y:S04]  /*11040*/  LDSM.16.M88.4 R196, [R234+0x4800] ;  /* 0x00480000eac4783b */ /* 0x000f280000000200 */
[----:B------:R-:W4:Y:S01]  /*11050*/  LDSM.16.M88.4 R200, [R234+0x5000] ;  /* 0x00500000eac8783b */ /* 0x000f220000000200 */
[C---:B------:R-:W-:Y:S03]  /*11060*/  HMMA.16816.F32 R40, R128.reuse, R42, RZ ;  /* 0x0000002a8028723c */ /* 0x040fe600000018ff */
[----:B------:R-:W4:Y:S03]  /*11070*/  LDSM.16.M88.4 R204, [R234+0x5800] ;  /* 0x00580000eacc783b */ /* 0x000f260000000200 */
        /* <DEDUP_REMOVED lines=26> */
[----:B------:R-:W3:Y:S05]  /*11220*/  LDSM.16.M88.4 R168, [R234+0x6000] ;  /* 0x00600000eaa8783b */ /* 0x000eea0000000200 */
[C---:B-1----:R-:W-:Y:S06]  /*11230*/  HMMA.16816.F32 R4, R172.reuse, R176, R4 ;  /* 0x000000b0ac04723c */ /* 0x042fec0000001804 */
[C---:B------:R-:W-:Y:S01]  /*11240*/  HMMA.16816.F32 R8, R172.reuse, R178, R8 ;  /* 0x000000b2ac08723c */ /* 0x040fe20000001808 */
[----:B------:R-:W1:Y:S05]  /*11250*/  LDSM.16.M88.4 R176, [R234+0x6800] ;  /* 0x00680000eab0783b */ /* 0x000e6a0000000200 */
        /* <DEDUP_REMOVED lines=11> */
[----:B------:R-:W2:Y:S05]  /*11310*/  LDSM.16.M88.4 R192, [R234+0x9000] ;  /* 0x00900000eac0783b */ /* 0x000eaa0000000200 */
[C---:B----4-:R-:W-:Y:S06]  /*11320*/  HMMA.16816.F32 R44, R172.reuse, R196, R44 ;  /* 0x000000c4ac2c723c */ /* 0x050fec000000182c */
[C---:B------:R-:W-:Y:S05]  /*11330*/  HMMA.16816.F32 R48, R172.reuse, R198, R48 ;  /* 0x000000c6ac30723c */ /* 0x040fea0000001830 */
[C---:B------:R-:W-:Y:S01]  /*11340*/  VIADD R196, R237.reuse, 0x1800 ;  /* 0x00001800edc47836 */ /* 0x040fe20000000000 */
[C---:B------:R-:W-:Y:S05]  /*11350*/  HMMA.16816.F32 R52, R172.reuse, R200, R52 ;  /* 0x000000c8ac34723c */ /* 0x040fea0000001834 */
[----:B------:R-:W-:Y:S01]  /*11360*/  LDSM.16.M88.4 R196, [R196] ;  /* 0x00000000c4c4783b */ /* 0x000fe20000000200 */
[C---:B------:R-:W-:Y:S03]  /*11370*/  HMMA.16816.F32 R56, R172.reuse, R202, R56 ;  /* 0x000000caac38723c */ /* 0x040fe60000001838 */
[----:B------:R-:W-:Y:S03]  /*11380*/  LDSM.16.M88.4 R200, [R230] ;  /* 0x00000000e6c8783b */ /* 0x000fe60000000200 */
[C---:B------:R-:W-:Y:S06]  /*11390*/  HMMA.16816.F32 R60, R172.reuse, R204, R60 ;  /* 0x000000ccac3c723c */ /* 0x040fec000000183c */
[C---:B------:R-:W-:Y:S01]  /*113a0*/  HMMA.16816.F32 R64, R172.reuse, R206, R64 ;  /* 0x000000ceac40723c */ /* 0x040fe20000001840 */
[----:B------:R-:W-:Y:S05]  /*113b0*/  LDSM.16.M88.4 R204, [R226] ;  /* 0x00000000e2cc783b */ /* 0x000fea0000000200 */
[C---:B---3--:R-:W-:Y:S06]  /*113c0*/  HMMA.16816.F32 R68, R172.reuse, R168, R68 ;  /* 0x000000a8ac44723c */ /* 0x048fec0000001844 */
[C---:B------:R-:W-:Y:S01]  /*113d0*/  HMMA.16816.F32 R72, R172.reuse, R170, R72 ;  /* 0x000000aaac48723c */ /* 0x040fe20000001848 */
[----:B------:R-:W3:Y:S05]  /*113e0*/  LDSM.16.M88.4 R168, [R234+0x9800] ;  /* 0x00980000eaa8783b */ /* 0x000eea0000000200 */
[C---:B-1----:R-:W-:Y:S06]  /*113f0*/  HMMA.16816.F32 R76, R172.reuse, R176, R76 ;  /* 0x000000b0ac4c723c */ /* 0x042fec000000184c */
[C---:B------:R-:W-:Y:S01]  /*11400*/  HMMA.16816.F32 R80, R172.reuse, R178, R80 ;  /* 0x000000b2ac50723c */ /* 0x040fe20000001850 */
[----:B------:R-:W-:Y:S05]  /*11410*/  LDSM.16.M88.4 R176, [R238] ;  /* 0x00000000eeb0783b */ /* 0x000fea0000000200 */
[C---:B------:R-:W-:Y:S06]  /*11420*/  HMMA.16816.F32 R84, R172.reuse, R180, R84 ;  /* 0x000000b4ac54723c */ /* 0x040fec0000001854 */
[C---:B------:R-:W-:Y:S01]  /*11430*/  HMMA.16816.F32 R88, R172.reuse, R182, R88 ;  /* 0x000000b6ac58723c */ /* 0x040fe20000001858 */
[----:B------:R-:W1:Y:S05]  /*11440*/  LDSM.16.M88.4 R180, [R237] ;  /* 0x00000000edb4783b */ /* 0x000e6a0000000200 */
[C---:B--2---:R-:W-:Y:S06]  /*11450*/  HMMA.16816.F32 R92, R172.reuse, R184, R92 ;  /* 0x000000b8ac5c723c */ /* 0x044fec000000185c */
[C---:B------:R-:W-:Y:S05]  /*11460*/  HMMA.16816.F32 R96, R172.reuse, R186, R96 ;  /* 0x000000baac60723c */ /* 0x040fea0000001860 */
[C---:B------:R-:W-:Y:S01]  /*11470*/  VIADD R184, R237.reuse, 0x800 ;  /* 0x00000800edb87836 */ /* 0x040fe20000000000 */
[C---:B------:R-:W-:Y:S05]  /*11480*/  HMMA.16816.F32 R100, R172.reuse, R208, R100 ;  /* 0x000000d0ac64723c */ /* 0x040fea0000001864 */
[----:B------:R-:W2:Y:S01]  /*11490*/  LDSM.16.M88.4 R184, [R184] ;  /* 0x00000000b8b8783b */ /* 0x000ea20000000200 */
[C---:B------:R-:W-:Y:S03]  /*114a0*/  HMMA.16816.F32 R104, R172.reuse, R210, R104 ;  /* 0x000000d2ac68723c */ /* 0x040fe60000001868 */
[----:B------:R-:W-:Y:S03]  /*114b0*/  LDSM.16.M88.4 R208, [R224] ;  /* 0x00000000e0d0783b */ /* 0x000fe60000000200 */
[C---:B------:R-:W-:Y:S06]  /*114c0*/  HMMA.16816.F32 R108, R172.reuse, R188, R108 ;  /* 0x000000bcac6c723c */ /* 0x040fec000000186c */
[C---:B------:R-:W-:Y:S05]  /*114d0*/  HMMA.16816.F32 R112, R172.reuse, R190, R112 ;  /* 0x000000beac70723c */ /* 0x040fea0000001870 */
[C---:B------:R-:W-:Y:S01]  /*114e0*/  VIADD R188, R237.reuse, 0x1000 ;  /* 0x00001000edbc7836 */ /* 0x040fe20000000000 */
[C---:B------:R-:W-:Y:S05]  /*114f0*/  HMMA.16816.F32 R116, R172.reuse, R192, R116 ;  /* 0x000000c0ac74723c */ /* 0x040fea0000001874 */
[----:B------:R-:W4:Y:S01]  /*11500*/  LDSM.16.M88.4 R188, [R188] ;  /* 0x00000000bcbc783b */ /* 0x000f220000000200 */
[C---:B------:R-:W-:Y:S05]  /*11510*/  HMMA.16816.F32 R120, R172.reuse, R194, R120 ;  /* 0x000000c2ac78723c */ /* 0x040fea0000001878 */
[C---:B------:R-:W-:Y:S01]  /*11520*/  VIADD R192, R237.reuse, 0x2000 ;  /* 0x00002000edc07836 */ /* 0x040fe20000000000 */
[C---:B---3--:R-:W-:Y:S05]  /*11530*/  HMMA.16816.F32 R124, R172.reuse, R168, R124 ;  /* 0x000000a8ac7c723c */ /* 0x048fea000000187c */
[----:B------:R-:W3:Y:S01]  /*11540*/  LDSM.16.M88.4 R192, [R192] ;  /* 0x00000000c0c0783b */ /* 0x000ee20000000200 */
[----:B------:R-:W-:Y:S05]  /*11550*/  HMMA.16816.F32 R128, R172, R170, R128 ;  /* 0x000000aaac80723c */ /* 0x000fea0000001880 */
[C---:B------:R-:W-:Y:S01]  /*11560*/  VIADD R168, R237.reuse, 0x2800 ;  /* 0x00002800eda87836 */ /* 0x040fe20000000000 */
[C---:B-1----:R-:W-:Y:S05]  /*11570*/  HMMA.16816.F32 R4, R176.reuse, R180, R4 ;  /* 0x000000b4b004723c */ /* 0x042fea0000001804 */
[----:B------:R-:W1:Y:S01]  /*11580*/  LDSM.16.M88.4 R168, [R168] ;  /* 0x00000000a8a8783b */ /* 0x000e620000000200 */
[C---:B------:R-:W-:Y:S05]  /*11590*/  HMMA.16816.F32 R8, R176.reuse, R182, R8 ;  /* 0x000000b6b008723c */ /* 0x040fea0000001808 */
[C---:B------:R-:W-:Y:S01]  /*115a0*/  VIADD R172, R237.reuse, 0x3000 ;  /* 0x00003000edac7836 */ /* 0x040fe20000000000 */
[C---:B--2---:R-:W-:Y:S05]  /*115b0*/  HMMA.16816.F32 R12, R176.reuse, R184, R12 ;  /* 0x000000b8b00c723c */ /* 0x044fea000000180c */
[----:B------:R-:W2:Y:S01]  /*115c0*/  LDSM.16.M88.4 R172, [R172] ;  /* 0x00000000acac783b */ /* 0x000ea20000000200 */
[C---:B------:R-:W-:Y:S03]  /*115d0*/  HMMA.16816.F32 R16, R176.reuse, R186, R16 ;  /* 0x000000bab010723c */ /* 0x040fe60000001810 */
[----:B------:R-:W-:Y:S02]  /*115e0*/  LDSM.16.M88.4 R184, [R229] ;  /* 0x00000000e5b8783b */ /* 0x000fe40000000200 */
[----:B------:R-:W-:Y:S01]  /*115f0*/  VIADD R180, R237, 0x3800 ;  /* 0x00003800edb47836 */ /* 0x000fe20000000000 */
[C---:B----4-:R-:W-:Y:S05]  /*11600*/  HMMA.16816.F32 R20, R176.reuse, R188, R20 ;  /* 0x000000bcb014723c */ /* 0x050fea0000001814 */
[----:B------:R-:W4:Y:S01]  /*11610*/  LDSM.16.M88.4 R180, [R180] ;  /* 0x00000000b4b4783b */ /* 0x000f220000000200 */
[C---:B------:R-:W-:Y:S03]  /*11620*/  HMMA.16816.F32 R24, R176.reuse, R190, R24 ;  /* 0x000000beb018723c */ /* 0x040fe60000001818 */
[----:B------:R-:W4:Y:S03]  /*11630*/  LDSM.16.M88.4 R188, [R228] ;  /* 0x00000000e4bc783b */ /* 0x000f260000000200 */
[C---:B------:R-:W-:Y:S06]  /*11640*/  HMMA.16816.F32 R28, R176.reuse, R196, R28 ;  /* 0x000000c4b01c723c */ /* 0x040fec000000181c */
[C---:B------:R-:W-:Y:S01]  /*11650*/  HMMA.16816.F32 R32, R176.reuse, R198, R32 ;  /* 0x000000c6b020723c */ /* 0x040fe20000001820 */
[----:B------:R-:W4:Y:S05]  /*11660*/  LDSM.16.M88.4 R196, [R227] ;  /* 0x00000000e3c4783b */ /* 0x000f2a0000000200 */
[C---:B---3--:R-:W-:Y:S06]  /*11670*/  HMMA.16816.F32 R36, R176.reuse, R192, R36 ;  /* 0x000000c0b024723c */ /* 0x048fec0000001824 */
[C---:B------:R-:W-:Y:S01]  /*11680*/  HMMA.16816.F32 R40, R176.reuse, R194, R40 ;  /* 0x000000c2b028723c */ /* 0x040fe20000001828 */
[----:B------:R-:W3:Y:S05]  /*11690*/  LDSM.16.M88.4 R192, [R225] ;  /* 0x00000000e1c0783b */ /* 0x000eea0000000200 */
[C---:B-1----:R-:W-:Y:S06]  /*116a0*/  HMMA.16816.F32 R44, R176.reuse, R168, R44 ;  /* 0x000000a8b02c723c */ /* 0x042fec000000182c */
[C---:B------:R-:W-:Y:S01]  /*116b0*/  HMMA.16816.F32 R48, R176.reuse, R170, R48 ;  /* 0x000000aab030723c */ /* 0x040fe20000001830 */
[----:B------:R-:W1:Y:S05]  /*116c0*/  LDSM.16.M88.4 R168, [R167] ;  /* 0x00000000a7a8783b */ /* 0x000e6a0000000200 */
[C---:B--2---:R-:W-:Y:S06]  /*116d0*/  HMMA.16816.F32 R52, R176.reuse, R172, R52 ;  /* 0x000000acb034723c */ /* 0x044fec0000001834 */
[C---:B------:R-:W-:Y:S01]  /*116e0*/  HMMA.16816.F32 R56, R176.reuse, R174, R56 ;  /* 0x000000aeb038723c */ /* 0x040fe20000001838 */
[----:B------:R-:W2:Y:S05]  /*116f0*/  LDSM.16.M88.4 R172, [R166+0x800] ;  /* 0x00080000a6ac783b */ /* 0x000eaa0000000200 */
        /* <DEDUP_REMOVED lines=20> */
[----:B------:R-:W-:Y:S05]  /*11840*/  LDSM.16.M88.4 R192, [R166+0x3800] ;  /* 0x00380000a6c0783b */ /* 0x000fea0000000200 */
[C---:B------:R-:W-:Y:S06]  /*11850*/  HMMA.16816.F32 R116, R176.reuse, R208, R116 ;  /* 0x000000d0b074723c */ /* 0x040fec0000001874 */
[C---:B------:R-:W-:Y:S01]  /*11860*/  HMMA.16816.F32 R120, R176.reuse, R210, R120 ;  /* 0x000000d2b078723c */ /* 0x040fe20000001878 */
[----:B------:R-:W-:Y:S05]  /*11870*/  LDSM.16.M88.4 R208, [R166+0x6800] ;  /* 0x00680000a6d0783b */ /* 0x000fea0000000200 */
[C---:B-1----:R-:W-:Y:S06]  /*11880*/  HMMA.16816.F32 R124, R176.reuse, R168, R124 ;  /* 0x000000a8b07c723c */ /* 0x042fec000000187c */
[----:B------:R-:W-:Y:S01]  /*11890*/  HMMA.16816.F32 R128, R176, R170, R128 ;  /* 0x000000aab080723c */ /* 0x000fe20000001880 */
[----:B------:R-:W1:Y:S04]  /*118a0*/  LDSM.16.M88.4 R168, [R166+0x2000] ;  /* 0x00200000a6a8783b */ /* 0x000e680000000200 */
[----:B------:R-:W3:Y:S01]  /*118b0*/  LDSM.16.M88.4 R176, [R166+0x2800] ;  /* 0x00280000a6b0783b */ /* 0x000ee20000000200 */
[C---:B------:R-:W-:Y:S06]  /*118c0*/  HMMA.16816.F32 R4, R212.reuse, R216, R4 ;  /* 0x000000d8d404723c */ /* 0x040fec0000001804 */
[C---:B------:R-:W-:Y:S01]  /*118d0*/  HMMA.16816.F32 R8, R212.reuse, R218, R8 ;  /* 0x000000dad408723c */ /* 0x040fe20000001808 */
[----:B------:R-:W-:Y:S05]  /*118e0*/  LDSM.16.M88.4 R216, [R166+0x7000] ;  /* 0x00700000a6d8783b */ /* 0x000fea0000000200 */
[C---:B--2---:R-:W-:Y:S06]  /*118f0*/  HMMA.16816.F32 R12, R212.reuse, R172, R12 ;  /* 0x000000acd40c723c */ /* 0x044fec000000180c */
[C---:B------:R-:W-:Y:S01]  /*11900*/  HMMA.16816.F32 R16, R212.reuse, R174, R16 ;  /* 0x000000aed410723c */ /* 0x040fe20000001810 */
[----:B------:R-:W2:Y:S05]  /*11910*/  LDSM.16.M88.4 R172, [R166+0x4000] ;  /* 0x00400000a6ac783b */ /* 0x000eaa0000000200 */
[C---:B----4-:R-:W-:Y:S06]  /*11920*/  HMMA.16816.F32 R20, R212.reuse, R180, R20 ;  /* 0x000000b4d414723c */ /* 0x050fec0000001814 */
[C---:B------:R-:W-:Y:S01]  /*11930*/  HMMA.16816.F32 R24, R212.reuse, R182, R24 ;  /* 0x000000b6d418723c */ /* 0x040fe20000001818 */
[----:B------:R-:W4:Y:S01]  /*11940*/  LDSM.16.M88.4 R180, [R166+0x6000] ;  /* 0x00600000a6b4783b */ /* 0x000f220000000200 */
[----:B------:R-:W-:Y:S04]  /*11950*/  DEPBAR.LE SB0, 0x0 ;  /* 0x000080000000791a */ /* 0x000fe80000000000 */
[C---:B------:R-:W-:Y:S01]  /*11960*/  HMMA.16816.F32 R28, R212.reuse, R184, R28 ;  /* 0x000000b8d41c723c */ /* 0x040fe2000000181c */
[----:B------:R-:W-:Y:S05]  /*11970*/  BAR.SYNC.DEFER_BLOCKING 0x0 ;  /* 0x0000000000007b1d */ /* 0x000fea0000010000 */
[C---:B------:R-:W-:Y:S06]  /*11980*/  HMMA.16816.F32 R32, R212.reuse, R186, R32 ;  /* 0x000000bad420723c */ /* 0x040fec0000001820 */
[C---:B-1----:R-:W-:Y:S06]  /*11990*/  HMMA.16816.F32 R36, R212.reuse, R168, R36 ;  /* 0x000000a8d424723c */ /* 0x042fec0000001824 */
        /* <DEDUP_REMOVED lines=94> */
.L_x_3501:
        /* <DEDUP_REMOVED lines=54> */
.L_x_3500:
[----:B---3--:R-:W-:Y:S01]  /*122e0*/  FMNMX.FTZ R168, R4, R164, !PT ;  /* 0x000000a404a87209 */ /* 0x008fe20007810000 */
[----:B------:R-:W2:Y:S01]  /*122f0*/  LDL.LU R200, [R1+0x8] ;  /* 0x0000080001c87983 */ /* 0x000ea20000300800 */
[----:B------:R-:W-:Y:S01]  /*12300*/  FMNMX.FTZ R0, R6, R3, !PT ;  /* 0x0000000306007209 */ /* 0x000fe20007810000 */
[----:B------:R-:W-:Y:S01]  /*12310*/  UISETP.GT.AND UP0, UPT, UR21, UR5, UPT ;  /* 0x000000051500728c */ /* 0x000fe2000bf04270 */
[----:B------:R-:W-:Y:S01]  /*12320*/  FMNMX.FTZ R168, R5, R168, !PT ;  /* 0x000000a805a87209 */ /* 0x000fe20007810000 */
[----:B------:R-:W3:Y:S01]  /*12330*/  LDL.LU R199, [R1+0x4] ;  /* 0x0000040001c77983 */ /* 0x000ee20000300800 */
        /* <DEDUP_REMOVED lines=823> */
.L_x_3498:
[----:B------:R-:W3:Y:S01]  /*156b0*/  LDL.LU R5, [R1+0x8] ;  /* 0x0000080001057983 */ /* 0x000ee20000300800 */
[----:B------:R-:W1:Y:S01]  /*156c0*/  S2R R3, SR_TID.X ;  /* 0x0000000000037919 */ /* 0x000e620000002100 */
[C---:B------:R-:W-:Y:S01]  /*156d0*/  LEA.HI R12, R247.reuse, R247, RZ, 0x1 ;  /* 0x000000f7f70c7211 */ /* 0x040fe200078f08ff */
[----:B------:R-:W4:Y:S01]  /*156e0*/  S2UR UR5, SR_CgaCtaId ;  /* 0x00000000000579c3 */ /* 0x000f220000008800 */
[----:B--2---:R-:W2:Y:S01]  /*156f0*/  LDL.LU R4, [R1+0x4] ;  /* 0x0000040001047983 */ /* 0x004ea20000300800 */
[----:B------:R-:W-:Y:S02]  /*15700*/  MOV R8, 0x3f800000 ;  /* 0x3f80000000087802 */ /* 0x000fe40000000f00 */
[C---:B------:R-:W-:Y:S01]  /*15710*/  IMAD.SHL.U32 R13, R12.reuse, 0x4, RZ ;  /* 0x000000040c0d7824 */ /* 0x040fe200078e00ff */
[----:B------:R-:W-:Y:S01]  /*15720*/  LOP3.LUT R12, R12, 0xffffffe, RZ, 0xc0, !PT ;  /* 0x0ffffffe0c0c7812 */ /* 0x000fe200078ec0ff */
[----:B------:R-:W-:Y:S01]  /*15730*/  UMOV UR4, 0x400 ;  /* 0x0000040000047882 */ /* 0x000fe20000000000 */
[----:B------:R-:W5:Y:S01]  /*15740*/  S2R R40, SR_CTAID.X ;  /* 0x0000000000287919 */ /* 0x000f620000002500 */
[----:B------:R-:W2:Y:S01]  /*15750*/  LDC R41, c[0x0][0x270] ;  /* 0x00009c00ff297b82 */ /* 0x000ea20000000800 */
[----:B------:R-:W-:Y:S01]  /*15760*/  IADD3 R12, R247, -R12, RZ ;  /* 0x8000000cf70c7210 */ /* 0x000fe20007ffe0ff */
[----:B------:R-:W-:Y:S01]  /*15770*/  BSSY B0, `(.L_x_3503) ;  /* 0x00000a0000007945 */ /* 0x000fe20003800000 */
[----:B----4-:R-:W-:-:S05]  /*15780*/  ULEA UR5, UR5, UR4, 0x18 ;  /* 0x0000000405057291 */ /* 0x010fca000f8ec03f */
[----:B------:R-:W4:Y:S01]  /*15790*/  S2UR UR4, SR_CTAID.Z ;  /* 0x00000000000479c3 */ /* 0x000f220000002700 */
[----:B-1----:R-:W-:-:S04]  /*157a0*/  SHF.R.S32.HI R10, RZ, 0x1f, R3 ;  /* 0x0000001fff0a7819 */ /* 0x002fc80000011403 */
[CC--:B------:R-:W-:Y:S02]  /*157b0*/  LEA.HI R11, R10.reuse, R3.reuse, RZ, 0x2 ;  /* 0x000000030a0b7211 */ /* 0x0c0fe400078f10ff */
[----:B------:R-:W-:Y:S02]  /*157c0*/  LEA.HI R10, R10, R3, RZ, 0x5 ;  /* 0x000000030a0a7211 */ /* 0x000fe400078f28ff */
[--C-:B------:R-:W-:Y:S02]  /*157d0*/  SHF.R.S32.HI R9, RZ, 0x2, R11.reuse ;  /* 0x00000002ff097819 */ /* 0x100fe4000001140b */
[----:B------:R-:W-:Y:S02]  /*157e0*/  SHF.R.S32.HI R14, RZ, 0x1f, R11 ;  /* 0x0000001fff0e7819 */ /* 0x000fe4000001140b */
[----:B-----5:R-:W-:Y:S02]  /*157f0*/  SHF.L.U32 R40, R40, 0x6, RZ ;  /* 0x0000000628287819 */ /* 0x020fe400000006ff */
[----:B------:R-:W-:-:S04]  /*15800*/  LEA.HI R14, R14, R9, RZ, 0x3 ;  /* 0x000000090e0e7211 */ /* 0x000fc800078f18ff */
[----:B------:R-:W-:-:S04]  /*15810*/  LOP3.LUT R14, R14, 0xfffffff8, RZ, 0xc0, !PT ;  /* 0xfffffff80e0e7812 */ /* 0x000fc800078ec0ff */
[----:B------:R-:W-:-:S04]  /*15820*/  IADD3 R9, R9, -R14, RZ ;  /* 0x8000000e09097210 */ /* 0x000fc80007ffe0ff */
[----:B------:R-:W-:Y:S01]  /*15830*/  LOP3.LUT R14, R9, 0x1, RZ, 0xc0, !PT ;  /* 0x00000001090e7812 */ /* 0x000fe200078ec0ff */
[----:B------:R-:W-:Y:S06]  /*15840*/  BAR.SYNC.DEFER_BLOCKING 0x0 ;  /* 0x0000000000007b1d */ /* 0x000fec0000010000 */
[----:B---3--:R-:W1:Y:S04]  /*15850*/  SHFL.BFLY PT, R7, R5, 0x2, 0x1f ;  /* 0x0c401f0005077f89 */ /* 0x008e6800000e0000 */
        /* <DEDUP_REMOVED lines=9> */
[----:B------:R-:W-:-:S04]  /*158f0*/  IMAD.SHL.U32 R6, R242, 0x40, RZ ;  /* 0x00000040f2067824 */ /* 0x000fc800078e00ff */
[----:B------:R-:W-:Y:S02]  /*15900*/  FSETP.NE.FTZ.AND P3, PT, R4, RZ, PT ;  /* 0x000000ff0400720b */ /* 0x000fe40003f75000 */
[----:B------:R-:W-:Y:S02]  /*15910*/  LOP3.LUT R6, R6, 0x1c0, RZ, 0xc0, !PT ;  /* 0x000001c006067812 */ /* 0x000fe400078ec0ff */
[----:B------:R-:W-:-:S03]  /*15920*/  R2P PR, R9, 0x6 ;  /* 0x0000000609007804 */ /* 0x000fc60000000000 */
[----:B------:R-:W1:Y:S01]  /*15930*/  @P4 MUFU.RCP R8, R5 ;  /* 0x0000000500084308 */ /* 0x000e620000001000 */
[----:B------:R-:W-:Y:S01]  /*15940*/  LOP3.LUT R13, R6, 0x38, R13, 0xf8, !PT ;  /* 0x00000038060d7812 */ /* 0x000fe200078ef80d */
[----:B------:R-:W2:Y:S01]  /*15950*/  @P4 LDC R45, c[0x0][0x2e8] ;  /* 0x0000ba00ff2d4b82 */ /* 0x000ea20000000800 */
[----:B------:R-:W-:Y:S02]  /*15960*/  SHF.R.U32.HI R6, RZ, 0x3, R6 ;  /* 0x00000003ff067819 */ /* 0x000fe40000011606 */
[----:B------:R-:W-:Y:S02]  /*15970*/  ISETP.NE.U32.AND P0, PT, R14, 0x1, PT ;  /* 0x000000010e00780c */ /* 0x000fe40003f05070 */
[----:B------:R-:W-:Y:S01]  /*15980*/  LOP3.LUT R6, R13, R6, RZ, 0x3c, !PT ;  /* 0x000000060d067212 */ /* 0x000fe200078e3cff */
[----:B------:R-:W3:Y:S01]  /*15990*/  @P3 MUFU.RCP R7, R4 ;  /* 0x0000000400073308 */ /* 0x000ee20000001000 */
[----:B------:R-:W-:Y:S01]  /*159a0*/  SHF.L.U32 R13, R9, 0x6, RZ ;  /* 0x00000006090d7819 */ /* 0x000fe200000006ff */
[----:B------:R-:W5:Y:S01]  /*159b0*/  @P3 LDC R44, c[0x0][0x2e8] ;  /* 0x0000ba00ff2c3b82 */ /* 0x000f620000000800 */
[----:B------:R-:W4:Y:S01]  /*159c0*/  S2R R9, SR_TID.X ;  /* 0x0000000000097919 */ /* 0x000f220000002100 */
[----:B------:R-:W-:Y:S01]  /*159d0*/  IMAD R6, R12, 0x4, R6 ;  /* 0x000000040c067824 */ /* 0x000fe200078e0206 */
[----:B------:R-:W-:-:S02]  /*159e0*/  LOP3.LUT R12, R11, 0x1ffffffc, RZ, 0xc0, !PT ;  /* 0x1ffffffc0b0c7812 */ /* 0x000fc400078ec0ff */
[----:B------:R-:W-:Y:S01]  /*159f0*/  SHF.R.S32.HI R11, RZ, 0x5, R10 ;  /* 0x00000005ff0b7819 */ /* 0x000fe2000001140a */
[----:B------:R-:W4:Y:S01]  /*15a00*/  @P4 MUFU.LG2 R5, R5 ;  /* 0x0000000500054308 */ /* 0x000f220000000c00 */
[----:B------:R-:W-:Y:S01]  /*15a10*/  LOP3.LUT R13, R13, 0x1c0, RZ, 0xc0, !PT ;  /* 0x000001c00d0d7812 */ /* 0x000fe200078ec0ff */
[----:B------:R-:W-:Y:S02]  /*15a20*/  IMAD.IADD R12, R3, 0x1, -R12 ;  /* 0x00000001030c7824 */ /* 0x000fe400078e0a0c */
[C---:B-1----:R-:W-:Y:S01]  /*15a30*/  FMUL.FTZ R160, R8.reuse, R160 ;  /* 0x000000a008a07220 */ /* 0x042fe20000410000 */
[C---:B------:R-:W-:Y:S01]  /*15a40*/  FMUL.FTZ R161, R8.reuse, R161 ;  /* 0x000000a108a17220 */ /* 0x040fe20000410000 */
[----:B------:R-:W-:Y:S01]  /*15a50*/  LEA.HI R13, R13, R13, RZ, 0x1d ;  /* 0x0000000d0d0d7211 */ /* 0x000fe200078fe8ff */
[----:B------:R-:W-:Y:S02]  /*15a60*/  IMAD R12, R11, 0x200, R12 ;  /* 0x000002000b0c7824 */ /* 0x000fe400078e020c */
[C---:B------:R-:W-:Y:S01]  /*15a70*/  FMUL.FTZ R156, R8.reuse, R156 ;  /* 0x0000009c089c7220 */ /* 0x040fe20000410000 */
[C---:B------:R-:W-:Y:S01]  /*15a80*/  FMUL.FTZ R157, R8.reuse, R157 ;  /* 0x0000009d089d7220 */ /* 0x040fe20000410000 */
[C---:B------:R-:W-:Y:S01]  /*15a90*/  FMUL.FTZ R152, R8.reuse, R152 ;  /* 0x0000009808987220 */ /* 0x040fe20000410000 */
[----:B------:R-:W-:Y:S01]  /*15aa0*/  FMUL.FTZ R153, R8, R153 ;  /* 0x0000009908997220 */ /* 0x000fe20000410000 */
[----:B------:R-:W-:Y:S01]  /*15ab0*/  LEA R13, R12, R13, 0x1 ;  /* 0x0000000d0c0d7211 */ /* 0x000fe200078e08ff */
[----:B------:R-:W-:-:S02]  /*15ac0*/  IMAD.MOV.U32 R12, RZ, RZ, 0x20 ;  /* 0x00000020ff0c7424 */ /* 0x000fc400078e00ff */
[C---:B------:R-:W-:Y:S01]  /*15ad0*/  FMUL.FTZ R148, R8.reuse, R148 ;  /* 0x0000009408947220 */ /* 0x040fe20000410000 */
[C---:B------:R-:W-:Y:S01]  /*15ae0*/  FMUL.FTZ R149, R8.reuse, R149 ;  /* 0x0000009508957220 */ /* 0x040fe20000410000 */
[----:B------:R-:W-:Y:S01]  /*15af0*/  LEA R13, R13, UR5, 0x2 ;  /* 0x000000050d0d7c11 */ /* 0x000fe2000f8e10ff */
        /* <DEDUP_REMOVED lines=8> */
[----:B------:R-:W-:Y:S01]  /*15b80*/  SEL R12, R12, 0xffffffe0, P0 ;  /* 0xffffffe00c0c7807 */ /* 0x000fe20000000000 */
[----:B------:R-:W-:Y:S01]  /*15b90*/  VIADD R14, R13, 0x80 ;  /* 0x000000800d0e7836 */ /* 0x000fe20000000000 */
[----:B------:R-:W-:Y:S01]  /*15ba0*/  MOV R8, 0x40 ;  /* 0x0000004000087802 */ /* 0x000fe20000000f00 */
        /* <DEDUP_REMOVED lines=16> */
[C---:B------:R-:W-:Y:S01]  /*15cb0*/  @P2 IADD3 R14, R13.reuse, -0x80, RZ ;  /* 0xffffff800d0e2810 */ /* 0x040fe20007ffe0ff */
[C---:B------:R-:W-:Y:S01]  /*15cc0*/  IMAD.IADD R7, R13.reuse, 0x1, R12 ;  /* 0x000000010d077824 */ /* 0x040fe200078e020c */
[----:B------:R-:W-:Y:S01]  /*15cd0*/  SEL R8, R8, 0xffffffc0, !P1 ;  /* 0xffffffc008087807 */ /* 0x000fe20004800000 */
[----:B------:R-:W-:Y:S01]  /*15ce0*/  STS.64 [R13], R160 ;  /* 0x000000a00d007388 */ /* 0x000fe20000000a00 */
[----:B------:R-:W-:Y:S01]  /*15cf0*/  LEA R42, R6, UR5, 0x2 ;  /* 0x00000005062a7c11 */ /* 0x000fe2000f8e10ff */
[----:B------:R-:W-:Y:S01]  /*15d00*/  IMAD.IADD R12, R12, 0x1, R14 ;  /* 0x000000010c0c7824 */ /* 0x000fe200078e020e */
[-C--:B------:R-:W-:Y:S01]  /*15d10*/  IADD3 R15, R13, R8.reuse, RZ ;  /* 0x000000080d0f7210 */ /* 0x080fe20007ffe0ff */
[----:B------:R-:W-:Y:S01]  /*15d20*/  STS.64 [R13+0x800], R162 ;  /* 0x000800a20d007388 */ /* 0x000fe20000000a00 */
[----:B------:R-:W-:Y:S01]  /*15d30*/  IADD3 R16, R7, R8, RZ ;  /* 0x0000000807107210 */ /* 0x000fe20007ffe0ff */
[----:B------:R-:W1:Y:S01]  /*15d40*/  @P3 MUFU.LG2 R4, R4 ;  /* 0x0000000400043308 */ /* 0x000e620000000c00 */
[----:B----4-:R-:W-:Y:S01]  /*15d50*/  SHF.R.S32.HI R43, RZ, 0x1f, R9 ;  /* 0x0000001fff2b7819 */ /* 0x010fe20000011409 */
[----:B------:R-:W-:Y:S01]  /*15d60*/  STS.64 [R7], R156 ;  /* 0x0000009c07007388 */ /* 0x000fe20000000a00 */
[----:B------:R-:W-:Y:S01]  /*15d70*/  LOP3.LUT R10, R10, 0xffffffe0, RZ, 0xc0, !PT ;  /* 0xffffffe00a0a7812 */ /* 0x000fe200078ec0ff */
[----:B------:R-:W-:Y:S01]  /*15d80*/  @P4 FMUL.FTZ R5, R5, 0.69314718246459960938 ;  /* 0x3f31721805054820 */ /* 0x000fe20000410000 */
[----:B------:R-:W-:Y:S01]  /*15d90*/  LEA.HI R43, R43, R9, RZ, 0x5 ;  /* 0x000000092b2b7211 */ /* 0x000fe200078f28ff */
[----:B------:R3:W-:Y:S01]  /*15da0*/  STS.64 [R7+0x800], R158 ;  /* 0x0008009e07007388 */ /* 0x0007e20000000a00 */
[----:B------:R-:W-:-:S02]  /*15db0*/  SHF.R.S32.HI R46, RZ, 0x1f, R11 ;  /* 0x0000001fff2e7819 */ /* 0x000fc4000001140b */
[----:B------:R-:W-:Y:S01]  /*15dc0*/  LOP3.LUT R43, R43, 0xffffffe0, RZ, 0xc0, !PT ;  /* 0xffffffe02b2b7812 */ /* 0x000fe200078ec0ff */
[----:B------:R-:W-:Y:S01]  /*15dd0*/  STS.64 [R15], R152 ;  /* 0x000000980f007388 */ /* 0x000fe20000000a00 */
[----:B------:R-:W-:Y:S02]  /*15de0*/  IADD3 R10, -R10, R3, RZ ;  /* 0x000000030a0a7210 */ /* 0x000fe40007ffe1ff */
[----:B------:R-:W-:Y:S01]  /*15df0*/  LEA.HI R46, R46, R11, RZ, 0x2 ;  /* 0x0000000b2e2e7211 */ /* 0x000fe200078f10ff */
[----:B------:R-:W-:Y:S01]  /*15e00*/  STS.64 [R15+0x800], R154 ;  /* 0x0008009a0f007388 */ /* 0x000fe20000000a00 */
[----:B------:R-:W-:Y:S01]  /*15e10*/  IMAD.IADD R43, R9, 0x1, -R43 ;  /* 0x00000001092b7824 */ /* 0x000fe200078e0a2b */
[----:B------:R-:W-:Y:S01]  /*15e20*/  LOP3.LUT P0, RZ, R10, 0x3, RZ, 0xc0, !PT ;  /* 0x000000030aff7812 */ /* 0x000fe2000780c0ff */
[----:B-1----:R-:W-:Y:S01]  /*15e30*/  @P3 FMUL.FTZ R4, R4, 0.69314718246459960938 ;  /* 0x3f31721804043820 */ /* 0x002fe20000410000 */
[----:B------:R-:W-:Y:S01]  /*15e40*/  STS.64 [R16], R148 ;  /* 0x0000009410007388 */ /* 0x000fe20000000a00 */
[----:B------:R-:W-:-:S02]  /*15e50*/  LOP3.LUT R46, R46, 0xffffffc, RZ, 0xc0, !PT ;  /* 0x0ffffffc2e2e7812 */ /* 0x000fc400078ec0ff */
[----:B------:R-:W-:Y:S01]  /*15e60*/  SHF.R.S32.HI R9, RZ, 0x1f, R43 ;  /* 0x0000001fff097819 */ /* 0x000fe2000001142b */
[----:B------:R-:W-:Y:S01]  /*15e70*/  STS.64 [R16+0x800], R150 ;  /* 0x0008009610007388 */ /* 0x000fe20000000a00 */
[----:B------:R-:W-:Y:S02]  /*15e80*/  IADD3 R3, RZ, -UR13, RZ ;  /* 0x8000000dff037c10 */ /* 0x000fe4000fffe0ff */
[----:B------:R-:W-:Y:S01]  /*15e90*/  LEA.HI R9, R9, R43, RZ, 0x2 ;  /* 0x0000002b09097211 */ /* 0x000fe200078f10ff */
[----:B------:R-:W-:Y:S01]  /*15ea0*/  STS.64 [R14], R144 ;  /* 0x000000900e007388 */ /* 0x000fe20000000a00 */
[----:B------:R-:W-:Y:S01]  /*15eb0*/  IADD3 R46, R11, -R46, RZ ;  /* 0x8000002e0b2e7210 */ /* 0x000fe20007ffe0ff */
[----:B------:R-:W-:Y:S01]  /*15ec0*/  IMAD R3, R41, R3, UR4 ;  /* 0x0000000429037e24 */ /* 0x000fe2000f8e0203 */
[----:B------:R-:W-:Y:S01]  /*15ed0*/  SHF.R.S32.HI R9, RZ, 0x2, R9 ;  /* 0x00000002ff097819 */ /* 0x000fe20000011409 */
[----:B------:R-:W-:Y:S01]  /*15ee0*/  STS.64 [R14+0x800], R146 ;  /* 0x000800920e007388 */ /* 0x000fe20000000a00 */
[----:B------:R-:W-:Y:S01]  /*15ef0*/  MOV R10, 0xff800000 ;  /* 0xff800000000a7802 */ /* 0x000fe20000000f00 */
[----:B-----5:R-:W-:Y:S01]  /*15f00*/  @P3 FFMA.FTZ R10, R0, R44, R4 ;  /* 0x0000002c000a3223 */ /* 0x020fe20000010004 */
[C---:B---3--:R-:W-:Y:S01]  /*15f10*/  IADD3 R7, R8.reuse, R14, RZ ;  /* 0x0000000e08077210 */ /* 0x048fe20007ffe0ff */
[----:B------:R-:W-:Y:S01]  /*15f20*/  STS.64 [R12], R140 ;  /* 0x0000008c0c007388 */ /* 0x000fe20000000a00 */
[----:B------:R-:W-:Y:S01]  /*15f30*/  IADD3 R8, R8, R12, RZ ;  /* 0x0000000c08087210 */ /* 0x000fe20007ffe0ff */
[----:B------:R-:W-:Y:S01]  /*15f40*/  IMAD R9, R46, 0x10, R9 ;  /* 0x000000102e097824 */ /* 0x000fe200078e0209 */
[----:B------:R-:W-:Y:S01]  /*15f50*/  SHF.L.U32 R46, R247, 0x2, RZ ;  /* 0x00000002f72e7819 */ /* 0x000fe200000006ff */
[----:B------:R-:W-:Y:S03]  /*15f60*/  STS.64 [R12+0x800], R142 ;  /* 0x0008008e0c007388 */ /* 0x000fe60000000a00 */
[----:B------:R-:W-:Y:S01]  /*15f70*/  SHF.R.S32.HI R47, RZ, 0x1f, R46 ;  /* 0x0000001fff2f7819 */ /* 0x000fe2000001142e */
[----:B------:R-:W-:Y:S04]  /*15f80*/  STS.64 [R7], R136 ;  /* 0x0000008807007388 */ /* 0x000fe80000000a00 */
[----:B------:R1:W-:Y:S04]  /*15f90*/  STS.64 [R7+0x800], R138 ;  /* 0x0008008a07007388 */ /* 0x0003e80000000a00 */
[----:B------:R-:W-:Y:S04]  /*15fa0*/  STS.64 [R8], R132 ;  /* 0x0000008408007388 */ /* 0x000fe80000000a00 */
[----:B------:R3:W-:Y:S01]  /*15fb0*/  STS.64 [R8+0x800], R134 ;  /* 0x0008008608007388 */ /* 0x0007e20000000a00 */
[----:B------:R-:W-:Y:S08]  /*15fc0*/  BAR.SYNC.DEFER_BLOCKING 0x0 ;  /* 0x0000000000007b1d */ /* 0x000ff00000010000 */
[----:B-1----:R-:W1:Y:S01]  /*15fd0*/  LDC.64 R6, c[0x0][0x2c0] ;  /* 0x0000b000ff067b82 */ /* 0x002e620000000a00 */
[----:B---3--:R-:W1:Y:S01]  /*15fe0*/  S2R R8, SR_CTAID.Y ;  /* 0x0000000000087919 */ /* 0x008e620000002600 */
[----:B------:R3:W4:Y:S04]  /*15ff0*/  LDS.128 R36, [R42] ;  /* 0x000000002a247984 */ /* 0x0007280000000c00 */
[----:B------:R3:W3:Y:S04]  /*16000*/  LDS.128 R32, [R42+0x800] ;  /* 0x000800002a207984 */ /* 0x0006e80000000c00 */
[----:B------:R1:W3:Y:S04]  /*16010*/  LDS.128 R28, [R42+0x1000] ;  /* 0x001000002a1c7984 */ /* 0x0002e80000000c00 */
[----:B------:R1:W3:Y:S04]  /*16020*/  LDS.128 R24, [R42+0x1800] ;  /* 0x001800002a187984 */ /* 0x0002e80000000c00 */
[----:B------:R1:W3:Y:S04]  /*16030*/  LDS.128 R20, [R42+0x2000] ;  /* 0x002000002a147984 */ /* 0x0002e80000000c00 */
[----:B------:R2:W3:Y:S04]  /*16040*/  LDS.128 R16, [R42+0x2800] ;  /* 0x002800002a107984 */ /* 0x0004e80000000c00 */
[----:B------:R3:W3:Y:S01]  /*16050*/  LDS.128 R12, [R42+0x3000] ;  /* 0x003000002a0c7984 */ /* 0x0006e20000000c00 */
[----:B-1----:R-:W-:-:S02]  /*16060*/  IMAD R6, R8, R6, UR13 ;  /* 0x0000000d08067e24 */ /* 0x002fc4000f8e0206 */
[----:B------:R-:W-:Y:S02]  /*16070*/  IMAD.MOV.U32 R8, RZ, RZ, -0x800000 ;  /* 0xff800000ff087424 */ /* 0x000fe400078e00ff */
[----:B--2---:R-:W-:Y:S01]  /*16080*/  @P4 FFMA.FTZ R8, R2, R45, R5 ;  /* 0x0000002d02084223 */ /* 0x004fe20000010005 */
[----:B------:R-:W-:-:S04]  /*16090*/  IMAD R3, R6, R41, R3 ;  /* 0x0000002906037224 */ /* 0x000fc800078e0203 */
[----:B------:R-:W-:Y:S01]  /*160a0*/  IMAD R3, R3, R7, R40 ;  /* 0x0000000703037224 */ /* 0x000fe200078e0228 */
[----:B----4-:R-:W-:Y:S06]  /*160b0*/  @P0 BRA `(.L_x_3504) ;  /* 0x00000000002c0947 */ /* 0x010fec0003800000 */
        /* <DEDUP_REMOVED lines=11> */
.L_x_3504:
[----:B------:R-:W-:Y:S05]  /*16170*/  BSYNC B0 ;  /* 0x0000000000007941 */ /* 0x000fea0003800000 */
.L_x_3503:
[----:B------:R-:W-:Y:S01]  /*16180*/  ULDC UR4, c[0x0][0x2dc] ;  /* 0x0000b70000047ab9 */ /* 0x000fe20000000800 */
[----:B---3--:R-:W2:Y:S01]  /*16190*/  LDS.128 R40, [R42+0x3800] ;  /* 0x003800002a287984 */ /* 0x008ea20000000c00 */
[C---:B------:R-:W-:Y:S01]  /*161a0*/  IMAD.WIDE R46, R242.reuse, 0x40, R46 ;  /* 0x00000040f22e7825 */ /* 0x040fe200078e022e */
[----:B------:R-:W-:-:S03]  /*161b0*/  ISETP.GE.AND P6, PT, R242, UR20, PT ;  /* 0x00000014f2007c0c */ /* 0x000fc6000bfc6270 */
[----:B------:R-:W-:Y:S01]  /*161c0*/  IMAD R3, R3, UR4, RZ ;  /* 0x0000000403037c24 */ /* 0x000fe2000f8e02ff */
[----:B------:R-:W-:Y:S01]  /*161d0*/  ULDC.64 UR4, c[0x0][0x288] ;  /* 0x0000a20000047ab9 */ /* 0x000fe20000000a00 */
[C---:B-1----:R-:W-:Y:S02]  /*161e0*/  VIADD R4, R242.reuse, 0x8 ;  /* 0x00000008f2047836 */ /* 0x042fe40000000000 */
[C---:B------:R-:W-:Y:S01]  /*161f0*/  VIADD R2, R242.reuse, 0x10 ;  /* 0x00000010f2027836 */ /* 0x040fe20000000000 */
[C---:B------:R-:W-:Y:S01]  /*16200*/  IADD3 R5, P0, R3.reuse, R46, RZ ;  /* 0x0000002e03057210 */ /* 0x040fe20007f1e0ff */
[----:B------:R-:W-:Y:S01]  /*16210*/  VIADD R0, R242, 0x18 ;  /* 0x00000018f2007836 */ /* 0x000fe20000000000 */
[----:B------:R-:W-:Y:S02]  /*16220*/  ISETP.GE.AND P5, PT, R4, UR20, PT ;  /* 0x0000001404007c0c */ /* 0x000fe4000bfa6270 */
[----:B------:R-:W-:Y:S01]  /*16230*/  LEA.HI.X.SX32 R4, R3, R47, 0x1, P0 ;  /* 0x0000002f03047211 */ /* 0x000fe200000f0eff */
[----:B------:R-:W-:Y:S01]  /*16240*/  VIADD R3, R242, 0x20 ;  /* 0x00000020f2037836 */ /* 0x000fe20000000000 */
[----:B------:R-:W-:-:S02]  /*16250*/  LEA R6, P0, R5, UR4, 0x2 ;  /* 0x0000000405067c11 */ /* 0x000fc4000f8010ff */
[----:B------:R-:W-:Y:S01]  /*16260*/  ISETP.GE.AND P4, PT, R2, UR20, PT ;  /* 0x0000001402007c0c */ /* 0x000fe2000bf86270 */
[----:B------:R-:W-:Y:S01]  /*16270*/  VIADD R2, R242, 0x28 ;  /* 0x00000028f2027836 */ /* 0x000fe20000000000 */
[----:B------:R-:W-:Y:S01]  /*16280*/  ISETP.GE.AND P3, PT, R0, UR20, PT ;  /* 0x0000001400007c0c */ /* 0x000fe2000bf66270 */
[C---:B------:R-:W-:Y:S01]  /*16290*/  VIADD R0, R242.reuse, 0x30 ;  /* 0x00000030f2007836 */ /* 0x040fe20000000000 */
[----:B------:R-:W-:Y:S01]  /*162a0*/  LEA.HI.X R7, R5, UR5, R4, 0x2, P0 ;  /* 0x0000000505077c11 */ /* 0x000fe200080f1404 */
[----:B------:R-:W-:Y:S01]  /*162b0*/  VIADD R242, R242, 0x38 ;  /* 0x00000038f2f27836 */ /* 0x000fe20000000000 */
[----:B------:R-:W-:Y:S02]  /*162c0*/  ISETP.GE.AND P2, PT, R3, UR20, PT ;  /* 0x0000001403007c0c */ /* 0x000fe4000bf46270 */
[----:B------:R-:W-:Y:S01]  /*162d0*/  ISETP.GE.AND P1, PT, R2, UR20, PT ;  /* 0x0000001402007c0c */ /* 0x000fe2000bf26270 */
[----:B------:R1:W-:Y:S01]  /*162e0*/  @!P6 STG.E.64 desc[UR16][R6.64], R36 ;  /* 0x000000240600e986 */ /* 0x0003e2000c101b10 */
[----:B------:R-:W-:-:S03]  /*162f0*/  ISETP.GE.AND P0, PT, R0, UR20, PT ;  /* 0x0000001400007c0c */ /* 0x000fc6000bf06270 */
[----:B------:R1:W-:Y:S01]  /*16300*/  @!P6 STG.E.64 desc[UR16][R6.64+0x8], R38 ;  /* 0x000008260600e986 */ /* 0x0003e2000c101b10 */
[----:B------:R-:W-:-:S03]  /*16310*/  ISETP.GE.AND P6, PT, R242, UR20, PT ;  /* 0x00000014f2007c0c */ /* 0x000fc6000bfc6270 */
[----:B------:R1:W-:Y:S04]  /*16320*/  @!P5 STG.E.128 desc[UR16][R6.64+0x800], R32 ;  /* 0x000800200600d986 */ /* 0x0003e8000c101d10 */
[----:B------:R1:W-:Y:S04]  /*16330*/  @!P4 STG.E.128 desc[UR16][R6.64+0x1000], R28 ;  /* 0x0010001c0600c986 */ /* 0x0003e8000c101d10 */
[----:B------:R1:W-:Y:S04]  /*16340*/  @!P3 STG.E.128 desc[UR16][R6.64+0x1800], R24 ;  /* 0x001800180600b986 */ /* 0x0003e8000c101d10 */
[----:B------:R1:W-:Y:S04]  /*16350*/  @!P2 STG.E.128 desc[UR16][R6.64+0x2000], R20 ;  /* 0x002000140600a986 */ /* 0x0003e8000c101d10 */
[----:B------:R1:W-:Y:S04]  /*16360*/  @!P1 STG.E.128 desc[UR16][R6.64+0x2800], R16 ;  /* 0x0028001006009986 */ /* 0x0003e8000c101d10 */
[----:B------:R1:W-:Y:S01]  /*16370*/  @!P0 STG.E.128 desc[UR16][R6.64+0x3000], R12 ;  /* 0x0030000c06008986 */ /* 0x0003e2000c101d10 */
[----:B--2---:R-:W-:Y:S05]  /*16380*/  @P6 EXIT ;  /* 0x000000000000694d */ /* 0x004fea0003800000 */
[----:B------:R-:W-:Y:S01]  /*16390*/  STG.E.128 desc[UR16][R6.64+0x3800], R40 ;  /* 0x0038002806007986 */ /* 0x000fe2000c101d10 */
[----:B------:R-:W-:Y:S05]  /*163a0*/  EXIT ;  /* 0x000000000000794d */ /* 0x000fea0003800000 */
.L_x_3505:
        /* <DEDUP_REMOVED lines=13> */
.L_x_7902:


//--------------------- .text._ZN5flash24flash_fwd_splitkv_kernelI23Flash_fwd_kernel_traitsILi64ELi64ELi256ELi4ELb0ELb0EN7cutlass6half_tE19Flash_kernel_traitsILi64ELi64ELi256ELi4ES3_EELb1ELb0ELb0ELb0ELb1ELb1ELb1ELb0EEEvNS_16Flash_fwd_paramsE --------------------------
	.section	.text._ZN5flash24flash_fwd_splitkv_kernelI23Flash_fwd_kernel_traitsILi64ELi64ELi256ELi4ELb0ELb0EN7cutlass6half_tE19Flash_kernel_traitsILi64ELi64ELi256ELi4ES3_EELb1ELb0ELb0ELb0ELb1ELb1ELb1ELb0EEEvNS_16Flash_fwd_paramsE,"ax",@progbits
	.align	128
        .global         _ZN5flash24flash_fwd_splitkv_kernelI23Flash_fwd_kernel_traitsILi64ELi64ELi256ELi4ELb0ELb0EN7cutlass6half_tE19Flash_kernel_traitsILi64ELi64ELi256ELi4ES3_EELb1ELb0ELb0ELb0ELb1ELb1ELb1ELb0EEEvNS_16Flash_fwd_paramsE
        .type           _ZN5flash24flash_fwd_splitkv_kernelI23Flash_fwd_kernel_traitsILi64ELi64ELi256ELi4ELb0ELb0EN7cutlass6half_tE19Flash_kernel_traitsILi64ELi64ELi256ELi4ES3_EELb1ELb0ELb0ELb0ELb1ELb1ELb1ELb0EEEvNS_16Flash_fwd_paramsE,@function
        .size           _ZN5flash24flash_fwd_splitkv_kernelI23Flash_fwd_kernel_traitsILi64ELi64ELi256ELi4ELb0ELb0EN7cutlass6half_tE19Flash_kernel_traitsILi64ELi64ELi256ELi4ES3_EELb1ELb0ELb0ELb0ELb1ELb1ELb1ELb0EEEvNS_16Flash_fwd_paramsE,(.L_x_7903 - _ZN5flash24flash_fwd_splitkv_kernelI23Flash_fwd_kernel_traitsILi64ELi64ELi256ELi4ELb0ELb0EN7cutlass6half_tE19Flash_kernel_traitsILi64ELi64ELi256ELi4ES3_EELb1ELb0ELb0ELb0ELb1ELb1ELb1ELb0EEEvNS_16Flash_fwd_paramsE)
        .other          _ZN5flash24flash_fwd_splitkv_kernelI23Flash_fwd_kernel_traitsILi64ELi64ELi256ELi4ELb0ELb0EN7cutlass6half_tE19Flash_kernel_traitsILi64ELi64ELi256ELi4ES3_EELb1ELb0ELb0ELb0ELb1ELb1ELb1ELb0EEEvNS_16Flash_fwd_paramsE,@"STO_CUDA_ENTRY STV_DEFAULT"
_ZN5flash24flash_fwd_splitkv_kernelI23Flash_fwd_kernel_traitsILi64ELi64ELi256ELi4ELb0ELb0EN7cutlass6half_tE19Flash_kernel_traitsILi64ELi64ELi256ELi4ES3_EELb1ELb0ELb0ELb0ELb1ELb1ELb1ELb0EEEvNS_16Flash_fwd_paramsE:
.text._ZN5flash24flash_fwd_splitkv_kernelI23Flash_fwd_kernel_traitsILi64ELi64ELi256ELi4ELb0ELb0EN7cutlass6half_tE19Flash_kernel_traitsILi64ELi64ELi256ELi4ES3_EELb1ELb0ELb0ELb0ELb1ELb1ELb1ELb0EEEvNS_16Flash_fwd_paramsE:
        /* <DEDUP_REMOVED lines=15> */
[----:B------:R-:W-:-:S03]  /*00f0*/  UIMAD.WIDE.U32 UR6, UR5, UR6, UR4 ;  /* 0x00000006050672a5 */ /* 0x000fc6000f8e0004 */
[----:B------:R-:W-:Y:S01]  /*0100*/  ULDC.64 UR4, c[0x0][0x2f0] ;  /* 0x0000bc0000047ab9 */ /* 0x000fe20000000a00 */
[----:B--2---:R-:W-:Y:S02]  /*0110*/  UIMAD.WIDE.U32 UR12, UR7, UR20, URZ ;  /* 0x00000014070c72a5 */ /* 0x004fe4000f8e003f */
[----:B------:R-:W-:Y:S02]  /*0120*/  UISETP.NE.U32.AND UP1, UPT, UR4, URZ, UPT ;  /* 0x0000003f0400728c */ /* 0x000fe4000bf25070 */
[----:B------:R-:W-:Y:S02]  /*0130*/  UIADD3 UR6, -UR13, URZ, URZ ;  /* 0x0000003f0d067290 */ /* 0x000fe4000fffe13f */
[----:B------:R-:W-:Y:S02]  /*0140*/  UISETP.NE.AND.EX UP1, UPT, UR5, URZ, UPT, UP1 ;  /* 0x0000003f0500728c */ /* 0x000fe4000bf25310 */
[----:B------:R-:W-:Y:S01]  /*0150*/  UIMAD UR6, UR8, UR6, UR20 ;  /* 0x00000006080672a4 */ /* 0x000fe2000f8e0214 */
[----:B------:R-:W-:-:S03]  /*0160*/  ULDC.64 UR4, c[0x0][0x300] ;  /* 0x0000c00000047ab9 */ /* 0x000fc60000000a00 */
[----:B------:R-:W-:Y:S01]  /*0170*/  UISETP.GE.U32.AND UP0, UPT, UR6, UR8, UPT ;  /* 0x000000080600728c */ /* 0x000fe2000bf06070 */
[----:B------:R-:W-:-:S10]  /*0180*/  PLOP3.LUT P2, PT, PT, PT, UP1, 0x80, 0x0 ;  /* 0x000000000000781c */ /* 0x000fd40003f4f018 */
[----:B------:R-:W-:Y:S02]  /*0190*/  @UP0 UIADD3 UR6, UR6, -UR8, URZ ;  /* 0x8000000806060290 */ /* 0x000fe4000fffe03f */
[----:B------:R-:W-:Y:S02]  /*01a0*/  @UP0 UIADD3 UR13, UR13, 0x1, URZ ;  /* 0x000000010d0d0890 */ /* 0x000fe4000fffe03f */
[----:B------:R-:W-:Y:S02]  /*01b0*/  UISETP.GE.U32.AND UP3, UPT, UR6, UR8, UPT ;  /* 0x000000080600728c */ /* 0x000fe4000bf66070 */
[----:B------:R-:W-:Y:S01]  /*01c0*/  UISETP.NE.U32.AND UP0, UPT, UR4, URZ, UPT ;  /* 0x0000003f0400728c */ /* 0x000fe2000bf05070 */
[----:B------:R-:W-:Y:S02]  /*01d0*/  ULDC.64 UR6, c[0x0][0x2f8] ;  /* 0x0000be0000067ab9 */ /* 0x000fe40000000a00 */
[----:B------:R-:W-:Y:S01]  /*01e0*/  ULDC.U8 UR4, c[0x0][0x3c2] ;  /* 0x0000f08000047ab9 */ /* 0x000fe20000000000 */
[----:B------:R-:W-:-:S05]  /*01f0*/  UISETP.NE.AND.EX UP0, UPT, UR5, URZ, UPT, UP0 ;  /* 0x0000003f0500728c */ /* 0x000fca000bf05300 */
[----:B------:R-:W-:Y:S01]  /*0200*/  @UP3 UIADD3 UR13, UR13, 0x1, URZ ;  /* 0x000000010d0d3890 */ /* 0x000fe2000fffe03f */
[----:B------:R-:W-:Y:S01]  /*0210*/  PLOP3.LUT P0, PT, PT, PT, UP0, 0x80, 0x0 ;  /* 0x000000000000781c */ /* 0x000fe20003f0f008 */
[----:B------:R-:W-:Y:S02]  /*0220*/  @!UP2 ULOP3.LUT UR13, URZ, UR8, URZ, 0x33, !UPT ;  /* 0x000000083f0da292 */ /* 0x000fe4000f8e333f */
[----:B------:R-:W-:Y:S02]  /*0230*/  UISETP.NE.AND UP3, UPT, UR4, URZ, UPT ;  /* 0x0000003f0400728c */ /* 0x000fe4000bf65270 */
[----:B------:R-:W-:Y:S02]  /*0240*/  UIMAD.WIDE UR10, UR13, 0x4, UR10 ;  /* 0x000000040d0a78a5 */ /* 0x000fe4000f8e020a */
[----:B------:R-:W-:Y:S01]  /*0250*/  UISETP.EQ.U32.AND UP2, UPT, UR6, URZ, UPT ;  /* 0x0000003f0600728c */ /* 0x000fe2000bf42070 */
[----:B------:R-:W-:-:S03]  /*0260*/  ULDC.64 UR4, c[0x0][0x2f8] ;  /* 0x0000be0000047ab9 */ /* 0x000fc60000000a00 */
[----:B------:R-:W-:Y:S01]  /*0270*/  IMAD.U32 R2, RZ, RZ, UR10 ;  /* 0x0000000aff027e24 */ /* 0x000fe2000f8e00ff */
[----:B------:R-:W-:Y:S01]  /*0280*/  UISETP.EQ.OR.EX UP2, UPT, UR7, URZ, !UP3, UP2 ;  /* 0x0000003f0700728c */ /* 0x000fe2000df42720 */
        /* <DEDUP_REMOVED lines=15> */
[----:B------:R-:W-:Y:S01]  /*0380*/  UIADD3 UR5, -UR13, URZ, URZ ;  /* 0x0000003f0d057290 */ /* 0x000fe2000fffe13f */
[----:B------:R-:W1:Y:S01]  /*0390*/  S2UR UR15, SR_CTAID.X ;  /* 0x00000000000f79c3 */ /* 0x000e620000002500 */
[----:B------:R-:W-:Y:S02]  /*03a0*/  UMOV UR21, 0xffffffff ;  /* 0xffffffff00157882 */ /* 0x000fe40000000000 */
[----:B------:R-:W-:-:S05]  /*03b0*/  UIMAD UR20, UR8, UR5, UR20 ;  /* 0x00000005081472a4 */ /* 0x000fca000f8e0214 */
[----:B------:R-:W1:Y:S01]  /*03c0*/  S2UR UR10, SR_CTAID.Y ;  /* 0x00000000000a79c3 */ /* 0x000e620000002600 */
[----:B--2---:R-:W-:Y:S02]  /*03d0*/  @P2 R2UR UR4, R5 ;  /* 0x00000000050422ca */ /* 0x004fe400000e0000 */
        /* <DEDUP_REMOVED lines=15> */
.L_x_3506:
[----:B------:R-:W-:-:S05]  /*04d0*/  ULDC UR5, c[0x0][0x2c8] ;  /* 0x0000b20000057ab9 */ /* 0x000fca0000000800 */
.L_x_3507:
        /* <DEDUP_REMOVED lines=25> */
[----:B------:R-:W-:Y:S01]  /*0670*/  UIADD3 UR6, UR6, 0xff, URZ ;  /* 0x000000ff06067890 */ /* 0x000fe2000fffe03f */
[----:B------:R-:W2:Y:S01]  /*0680*/  S2R R200, SR_TID.X ;  /* 0x0000000000c87919 */ /* 0x000ea20000002100 */
[----:B------:R-:W-:Y:S02]  /*0690*/  UISETP.NE.AND UP1, UPT, UR11, URZ, UPT ;  /* 0x0000003f0b00728c */ /* 0x000fe4000bf25270 */
[----:B------:R-:W-:Y:S01]  /*06a0*/  USHF.R.S32.HI UR5, URZ, 0x1f, UR6 ;  /* 0x0000001f3f057899 */ /* 0x000fe20008011406 */
[----:B------:R-:W-:-:S03]  /*06b0*/  ULDC UR14, c[0x0][0x398] ;  /* 0x0000e600000e7ab9 */ /* 0x000fc60000000800 */
[----:B------:R-:W-:-:S04]  /*06c0*/  ULEA.HI UR5, UR5, UR6, URZ, 0x8 ;  /* 0x0000000605057291 */ /* 0x000fc8000f8f403f */
[----:B------:R-:W-:-:S04]  /*06d0*/  ULEA.HI.SX32 UR12, UR5, UR11, 0x18 ;  /* 0x0000000b050c7291 */ /* 0x000fc8000f8fc23f */
[----:B------:R-:W-:Y:S01]  /*06e0*/  UIADD3 UR12, UR12, -0x1, URZ ;  /* 0xffffffff0c0c7890 */ /* 0x000fe2000fffe03f */
[----:B-1----:R-:W-:-:S04]  /*06f0*/  IABS R0, R3 ;  /* 0x0000000300007213 */ /* 0x002fc80000000000 */
[----:B------:R-:W-:-:S13]  /*0700*/  R2UR UR7, R0 ;  /* 0x00000000000772ca */ /* 0x000fda00000e0000 */
[----:B------:R-:W1:Y:S08]  /*0710*/  I2F.RP R0, UR7 ;  /* 0x0000000700007d06 */ /* 0x000e700008209400 */
[----:B-1----:R-:W1:Y:S02]  /*0720*/  MUFU.RCP R0, R0 ;  /* 0x0000000000007308 */ /* 0x002e640000001000 */
[----:B-1----:R-:W-:-:S06]  /*0730*/  VIADD R0, R0, 0xffffffe ;  /* 0x0ffffffe00007836 */ /* 0x002fcc0000000000 */
[----:B------:R-:W1:Y:S02]  /*0740*/  F2I.FTZ.U32.TRUNC.NTZ R0, R0 ;  /* 0x0000000000007305 */ /* 0x000e64000021f000 */
[----:B-1----:R-:W-:Y:S01]  /*0750*/  R2UR UR23, R0 ;  /* 0x00000000001772ca */ /* 0x002fe200000e0000 */
[----:B------:R-:W-:Y:S01]  /*0760*/  IMAD.U32 R0, RZ, RZ, UR12 ;  /* 0x0000000cff007e24 */ /* 0x000fe2000f8e00ff */
[----:B------:R-:W-:-:S04]  /*0770*/  ULOP3.LUT UR12, UR12, UR11, URZ, 0x3c, !UPT ;  /* 0x0000000b0c0c7292 */ /* 0x000fc8000f8e3c3f */
[----:B------:R-:W-:Y:S02]  /*0780*/  IABS R2, R0 ;  /* 0x0000000000027213 */ /* 0x000fe40000000000 */
[----:B------:R-:W-:Y:S02]  /*0790*/  IABS R0, R3 ;  /* 0x0000000300007213 */ /* 0x000fe40000000000 */
[----:B------:R-:W-:-:S03]  /*07a0*/  R2UR UR6, R2 ;  /* 0x00000000020672ca */ /* 0x000fc600000e0000 */
[----:B------:R-:W-:Y:S01]  /*07b0*/  UIADD3 UR5, URZ, -UR23, URZ ;  /* 0x800000173f057290 */ /* 0x000fe2000fffe03f */
[----:B------:R-:W-:-:S03]  /*07c0*/  IMAD.MOV R0, RZ, RZ, -R0 ;  /* 0x000000ffff007224 */ /* 0x000fc600078e0a00 */
        /* <DEDUP_REMOVED lines=25> */
[----:B------:R-:W-:-:S03]  /*0960*/  USHF.R.S32.HI UR6, URZ, 0x8, UR6 ;  /* 0x000000083f067899 */ /* 0x000fc60008011406 */
[----:B------:R-:W-:-:S13]  /*0970*/  R2UR UR12, R0 ;  /* 0x00000000000c72ca */ /* 0x000fda00000e0000 */
[----:B------:R-:W-:-:S04]  /*0980*/  UISETP.LT.AND UP0, UPT, UR12, UR6, UPT ;  /* 0x000000060c00728c */ /* 0x000fc8000bf01270 */
[----:B------:R-:W-:-:S04]  /*0990*/  USEL UR12, UR12, UR6, UP0 ;  /* 0x000000060c0c7287 */ /* 0x000fc80008000000 */
[----:B------:R-:W-:-:S06]  /*09a0*/  UISETP.GE.AND UP0, UPT, UR5, UR12, UPT ;  /* 0x0000000c0500728c */ /* 0x000fcc000bf06270 */
[----:B------:R-:W-:-:S13]  /*09b0*/  PLOP3.LUT P0, PT, PT, PT, UP0, 0x80, 0x0 ;  /* 0x000000000000781c */ /* 0x000fda0003f0f008 */
[----:B--2---:R-:W-:Y:S05]  /*09c0*/  @!P0 BRA `(.L_x_3508) ;  /* 0x0000000400348947 */ /* 0x004fea0003800000 */
        /* <DEDUP_REMOVED lines=16> */
[----:B------:R-:W-:Y:S01]  /*0ad0*/  VIADD R6, R0, 0x18 ;  /* 0x0000001800067836 */ /* 0x000fe20000000000 */
[----:B------:R-:W-:Y:S01]  /*0ae0*/  ISETP.GE.AND P5, PT, R12, UR15, PT ;  /* 0x0000000f0c007c0c */ /* 0x000fe2000bfa6270 */
[C---:B------:R-:W-:Y:S01]  /*0af0*/  VIADD R7, R0.reuse, 0x10 ;  /* 0x0000001000077836 */ /* 0x040fe20000000000 */
[--C-:B------:R-:W-:Y:S01]  /*0b00*/  SHF.R.S32.HI R3, RZ, 0x1f, R2.reuse ;  /* 0x0000001fff037819 */ /* 0x100fe20000011402 */
[----:B------:R-:W-:Y:S01]  /*0b10*/  IMAD.U32 R4, RZ, RZ, UR4 ;  /* 0x00000004ff047e24 */ /* 0x000fe2000f8e00ff */
[C---:B------:R-:W-:Y:S01]  /*0b20*/  ISETP.GE.AND P2, PT, R0.reuse, UR15, PT ;  /* 0x0000000f00007c0c */ /* 0x040fe2000bf46270 */
[C---:B------:R-:W-:Y:S01]  /*0b30*/  VIADD R10, R0.reuse, 0x20 ;  /* 0x00000020000a7836 */ /* 0x040fe20000000000 */
[----:B------:R-:W-:Y:S01]  /*0b40*/  ISETP.GE.AND P1, PT, R7, UR15, PT ;  /* 0x0000000f07007c0c */ /* 0x000fe2000bf26270 */
[----:B------:R-:W-:-:S03]  /*0b50*/  IMAD.WIDE R2, R0, 0x40, R2 ;  /* 0x0000004000027825 */ /* 0x000fc600078e0202 */
[----:B------:R-:W-:Y:S01]  /*0b60*/  ISETP.GE.AND P4, PT, R10, UR15, PT ;  /* 0x0000000f0a007c0c */ /* 0x000fe2000bf86270 */
[----:B------:R-:W-:Y:S01]  /*0b70*/  VIADD R9, R0, 0x28 ;  /* 0x0000002800097836 */ /* 0x000fe20000000000 */
[----:B------:R-:W-:Y:S01]  /*0b80*/  IADD3 R2, P0, R2, UR4, RZ ;  /* 0x0000000402027c10 */ /* 0x000fe2000ff1e0ff */
[----:B------:R-:W-:Y:S01]  /*0b90*/  ULDC.64 UR4, c[0x0][0x288] ;  /* 0x0000a20000047ab9 */ /* 0x000fe20000000a00 */
[----:B------:R-:W-:Y:S02]  /*0ba0*/  VIADD R8, R0, 0x30 ;  /* 0x0000003000087836 */ /* 0x000fe40000000000 */
[----:B------:R-:W-:Y:S01]  /*0bb0*/  LEA.HI.X.SX32 R3, R4, R3, 0x1, P0 ;  /* 0x0000000304037211 */ /* 0x000fe200000f0eff */
[----:B------:R-:W-:Y:S01]  /*0bc0*/  VIADD R11, R0, 0x38 ;  /* 0x00000038000b7836 */ /* 0x000fe20000000000 */
[----:B------:R-:W-:Y:S02]  /*0bd0*/  LEA R4, P0, R2, UR4, 0x2 ;  /* 0x0000000402047c11 */ /* 0x000fe4000f8010ff */
[----:B------:R-:W-:-:S02]  /*0be0*/  ISETP.GE.AND P3, PT, R9, UR15, PT ;  /* 0x0000000f09007c0c */ /* 0x000fc4000bf66270 */
[----:B------:R-:W-:Y:S01]  /*0bf0*/  LEA.HI.X R5, R2, UR5, R3, 0x2, P0 ;  /* 0x0000000502057c11 */ /* 0x000fe200080f1403 */
[----:B------:R-:W-:Y:S01]  /*0c00*/  ULDC.64 UR4, c[0x0][0x2b8] ;  /* 0x0000ae0000047ab9 */ /* 0x000fe20000000a00 */
[----:B------:R-:W-:-:S03]  /*0c10*/  ISETP.GE.AND P0, PT, R6, UR15, PT ;  /* 0x0000000f06007c0c */ /* 0x000fc6000bf06270 */
[----:B------:R-:W-:Y:S01]  /*0c20*/  @!P5 STG.E.128 desc[UR16][R4.64+0x800], RZ ;  /* 0x000800ff0400d986 */ /* 0x000fe2000c101d10 */
[----:B------:R-:W-:-:S03]  /*0c30*/  ISETP.GE.OR P5, PT, R0, UR15, P6 ;  /* 0x0000000f00007c0c */ /* 0x000fc6000b7a6670 */
        /* <DEDUP_REMOVED lines=16> */
[----:B------:R1:W-:Y:S01]  /*0d40*/  @!P1 STG.E.128 desc[UR16][R4.64+0x3800], RZ ;  /* 0x003800ff04009986 */ /* 0x0003e2000c101d10 */
[----:B------:R-:W-:Y:S02]  /*0d50*/  ISETP.GE.OR P1, PT, R10, UR15, P6 ;  /* 0x0000000f0a007c0c */ /* 0x000fe4000b726670 */
[----:B------:R-:W-:Y:S01]  /*0d60*/  ISETP.GE.OR P0, PT, R9, UR15, P6 ;  /* 0x0000000f09007c0c */ /* 0x000fe2000b706670 */
[----:B------:R2:W-:Y:S01]  /*0d70*/  @!P5 STG.E desc[UR16][R2.64], R0 ;  /* 0x000000000200d986 */ /* 0x0005e2000c101910 */
[----:B------:R-:W-:Y:S02]  /*0d80*/  ISETP.GE.OR P5, PT, R8, UR15, P6 ;  /* 0x0000000f08007c0c */ /* 0x000fe4000b7a6670 */
[----:B------:R-:W-:-:S03]  /*0d90*/  ISETP.GE.OR P6, PT, R11, UR15, P6 ;  /* 0x0000000f0b007c0c */ /* 0x000fc6000b7c6670 */
[----:B------:R-:W-:Y:S02]  /*0da0*/  @!P3 IMAD.MOV.U32 R7, RZ, RZ, -0x800000 ;  /* 0xff800000ff07b424 */ /* 0x000fe400078e00ff */
[----:B------:R-:W-:-:S03]  /*0db0*/  @!P2 IMAD.MOV.U32 R6, RZ, RZ, -0x800000 ;  /* 0xff800000ff06a424 */ /* 0x000fc600078e00ff */
[----:B------:R-:W-:Y:S04]  /*0dc0*/  @!P3 STG.E desc[UR16][R2.64+0x40], R7 ;  /* 0x000040070200b986 */ /* 0x000fe8000c101910 */
[----:B------:R-:W-:Y:S01]  /*0dd0*/  @!P2 STG.E desc[UR16][R2.64+0x60], R6 ;  /* 0x000060060200a986 */ /* 0x000fe2000c101910 */
[----:B-1----:R-:W-:Y:S02]  /*0de0*/  @!P1 IMAD.MOV.U32 R5, RZ, RZ, -0x800000 ;  /* 0xff800000ff059424 */ /* 0x002fe400078e00ff */
[----:B------:R-:W-:-:S03]  /*0df0*/  @!P0 IMAD.MOV.U32 R4, RZ, RZ, -0x800000 ;  /* 0xff800000ff048424 */ /* 0x000fc600078e00ff */
[----:B------:R-:W-:Y:S01]  /*0e00*/  @!P1 STG.E desc[UR16][R2.64+0x80], R5 ;  /* 0x0000800502009986 */ /* 0x000fe2000c101910 */
[----:B--2---:R-:W-:-:S03]  /*0e10*/  @!P4 IMAD.MOV.U32 R0, RZ, RZ, -0x800000 ;  /* 0xff800000ff00c424 */ /* 0x004fc600078e00ff */
[----:B------:R-:W-:Y:S04]  /*0e20*/  @!P0 STG.E desc[UR16][R2.64+0xa0], R4 ;  /* 0x0000a00402008986 */ /* 0x000fe8000c101910 */
[----:B------:R1:W-:Y:S02]  /*0e30*/  @!P4 STG.E desc[UR16][R2.64+0x20], R0 ;  /* 0x000020000200c986 */ /* 0x0003e4000c101910 */
[----:B-1----:R-:W-:-:S05]  /*0e40*/  @!P5 IMAD.MOV.U32 R0, RZ, RZ, -0x800000 ;  /* 0xff800000ff00d424 */ /* 0x002fca00078e00ff */
[----:B------:R1:W-:Y:S01]  /*0e50*/  @!P5 STG.E desc[UR16][R2.64+0xc0], R0 ;  /* 0x0000c0000200d986 */ /* 0x0003e2000c101910 */
[----:B------:R-:W-:Y:S05]  /*0e60*/  @P6 EXIT ;  /* 0x000000000000694d */ /* 0x000fea0003800000 */
[----:B-1----:R-:W-:-:S05]  /*0e70*/  MOV R0, 0xff800000 ;  /* 0xff80000000007802 */ /* 0x002fca0000000f00 */
[----:B------:R-:W-:Y:S01]  /*0e80*/  STG.E desc[UR16][R2.64+0xe0], R0 ;  /* 0x0000e00002007986 */ /* 0x000fe2000c101910 */
[----:B------:R-:W-:Y:S05]  /*0e90*/  EXIT ;  /* 0x000000000000794d */ /* 0x000fea0003800000 */
.L_x_3508:
        /* <DEDUP_REMOVED lines=12> */
[----:B------:R-:W-:Y:S02]  /*0f60*/  PLOP3.LUT P0, PT, PT, PT, PT, 0x8, 0x0 ;  /* 0x000000000000781c */ /* 0x000fe40003f0e170 */
[----:B------:R-:W-:Y:S01]  /*0f70*/  ISETP.NE.AND.EX P2, PT, RZ, UR7, PT, P2 ;  /* 0x00000007ff007c0c */ /* 0x000fe2000bf45320 */
[----:B-1----:R-:W-:Y:S01]  /*0f80*/  IMAD.MOV.U32 R3, RZ, RZ, RZ ;  /* 0x000000ffff037224 */ /* 0x002fe200078e00ff */
[----:B--2---:R-:W-:Y:S01]  /*0f90*/  @P1 R2UR UR8, R0 ;  /* 0x00000000000812ca */ /* 0x004fe200000e0000 */
[----:B------:R-:W-:-:S10]  /*0fa0*/  IMAD.MOV.U32 R0, RZ, RZ, RZ ;  /* 0x000000ffff007224 */ /* 0x000fd400078e00ff */
        /* <DEDUP_REMOVED lines=12> */
.L_x_3509:
[----:B------:R-:W-:Y:S02]  /*1070*/  MOV R244, R3 ;  /* 0x0000000300f47202 */ /* 0x000fe40000000f00 */
[----:B------:R-:W-:Y:S01]  /*1080*/  MOV R245, R0 ;  /* 0x0000000000f57202 */ /* 0x000fe20000000f00 */
[----:B------:R-:W-:Y:S06]  /*1090*/  @!P0 BRA `(.L_x_3510) ;  /* 0x0000000400648947 */ /* 0x000fec0003800000 */
[----:B------:R-:W1:Y:S01]  /*10a0*/  LDC R10, c[0x0][0x380] ;  /* 0x0000e000ff0a7b82 */ /* 0x000e620000000800 */
[----:B------:R-:W-:Y:S01]  /*10b0*/  ULEA UR9, UR12, 0xffffff00, 0x8 ;  /* 0xffffff000c097891 */ /* 0x000fe2000f8e403f */
[----:B------:R-:W-:Y:S01]  /*10c0*/  ULDC.64 UR6, c[0x0][0x230] ;  /* 0x00008c0000067ab9 */ /* 0x000fe20000000a00 */
[----:B------:R-:W-:-:S05]  /*10d0*/  ULDC.64 UR10, c[0x0][0x248] ;  /* 0x00009200000a7ab9 */ /* 0x000fca0000000a00 */
[----:B------:R-:W2:Y:S01]  /*10e0*/  LDC R9, c[0x0][0x278] ;  /* 0x00009e00ff097b82 */ /* 0x000ea20000000800 */
[----:B-1----:R-:W-:-:S04]  /*10f0*/  IABS R5, R10 ;  /* 0x0000000a00057213 */ /* 0x002fc80000000000 */
[----:B------:R-:W1:Y:S08]  /*1100*/  I2F.RP R2, R5 ;  /* 0x0000000500027306 */ /* 0x000e700000209400 */
[----:B-1----:R-:W1:Y:S02]  /*1110*/  MUFU.RCP R2, R2 ;  /* 0x0000000200027308 */ /* 0x002e640000001000 */
[----:B-1----:R-:W-:-:S06]  /*1120*/  VIADD R2, R2, 0xffffffe ;  /* 0x0ffffffe02027836 */ /* 0x002fcc0000000000 */
[----:B------:R1:W3:Y:S02]  /*1130*/  F2I.FTZ.U32.TRUNC.NTZ R3, R2 ;  /* 0x0000000200037305 */ /* 0x0002e4000021f000 */
[----:B-1----:R-:W-:Y:S01]  /*1140*/  MOV R2, UR9 ;  /* 0x0000000900027c02 */ /* 0x002fe20008000f00 */
[----:B---3--:R-:W-:-:S03]  /*1150*/  IMAD.MOV R0, RZ, RZ, -R3 ;  /* 0x000000ffff007224 */ /* 0x008fc600078e0a03 */
        /* <DEDUP_REMOVED lines=20> */
[----:B------:R1:W3:Y:S01]  /*12a0*/  LDG.E R7, desc[UR16][R2.64] ;  /* 0x0000001002077981 */ /* 0x0002e2000c1e1900 */
        /* <DEDUP_REMOVED lines=33> */
[----:B---3--:R-:W-:-:S13]  /*14c0*/  R2UR UR22, R7 ;  /* 0x00000000071672ca */ /* 0x008fda00000e0000 */
        /* <DEDUP_REMOVED lines=22> */
.L_x_3510:
[----:B------:R-:W1:Y:S01]  /*1630*/  LDC R7, c[0x0][0x278] ;  /* 0x00009e00ff077b82 */ /* 0x000e620000000800 */
        /* <DEDUP_REMOVED lines=16> */
[----:B------:R-:W-:-:S03]  /*1740*/  IMAD.MOV.U32 R2, RZ, RZ, RZ ;  /* 0x000000ffff027224 */ /* 0x000fc600078e00ff */
[----:B------:R-:W-:Y:S01]  /*1750*/  MOV R5, R0 ;  /* 0x0000000000057202 */ /* 0x000fe20000000f00 */
[----:B------:R-:W-:-:S04]  /*1760*/  IMAD.U32 R0, RZ, RZ, UR20 ;  /* 0x00000014ff007e24 */ /* 0x000fc8000f8e00ff */
[----:B------:R-:W-:Y:S01]  /*1770*/  IMAD R5, R5, R6, RZ ;  /* 0x0000000605057224 */ /* 0x000fe200078e02ff */
[----:B------:R-:W-:-:S03]  /*1780*/  IABS R4, R0 ;  /* 0x0000000000047213 */ /* 0x000fc60000000000 */
[----:B------:R-:W-:Y:S01]  /*1790*/  IMAD.HI.U32 R0, R3, R5, R2 ;  /* 0x0000000503007227 */ /* 0x000fe200078e0002 */
[----:B------:R-:W-:Y:S02]  /*17a0*/  MOV R2, R4 ;  /* 0x0000000400027202 */ /* 0x000fe40000000f00 */
[----:B------:R-:W1:Y:S03]  /*17b0*/  LDC.64 R4, c[0x0][0x260] ;  /* 0x00009800ff047b82 */ /* 0x000e660000000a00 */
        /* <DEDUP_REMOVED lines=23> */
.L_x_3512:
        /* <DEDUP_REMOVED lines=13> */
[----:B-1----:R-:W-:-:S02]  /*1a00*/  IMAD R6, R31, R4, RZ ;  /* 0x000000041f067224 */ /* 0x002fc400078e02ff */
        /* <DEDUP_REMOVED lines=23> */
.L_x_3511:
        /* <DEDUP_REMOVED lines=10> */
[----:B------:R-:W-:Y:S01]  /*1c20*/  IADD3 R47, R12, 0x10, RZ ;  /* 0x000000100c2f7810 */ /* 0x000fe20007ffe0ff */
[----:B------:R-:W-:Y:S01]  /*1c30*/  @!UP0 USHF.R.S32.HI UR22, URZ, 0x1f, UR13 ;  /* 0x0000001f3f168899 */ /* 0x000fe2000801140d */
[----:B------:R-:W-:Y:S01]  /*1c40*/  IMAD.IADD R36, R200, 0x1, -R2 ;  /* 0x00000001c8247824 */ /* 0x000fe200078e0a02 */
[----:B------:R-:W-:Y:S01]  /*1c50*/  @!UP0 ULDC.64 UR6, c[0x0][0x228] ;  /* 0x00008a0000068ab9 */ /* 0x000fe20000000a00 */
[----:B------:R-:W-:Y:S01]  /*1c60*/  ISETP.GE.AND P2, PT, R47, UR21, PT ;  /* 0x000000152f007c0c */ /* 0x000fe2000bf46270 */
[----:B------:R-:W-:Y:S01]  /*1c70*/  @UP0 ULDC.64 UR8, c[0x0][0x240] ;  /* 0x0000900000080ab9 */ /* 0x000fe20000000a00 */
[----:B------:R-:W-:Y:S01]  /*1c80*/  @!UP0 UIMAD UR22, UR22, UR6, URZ ;  /* 0x00000006161682a4 */ /* 0x000fe2000f8e023f */
[----:B------:R-:W-:Y:S01]  /*1c90*/  IMAD.SHL.U32 R33, R36, 0x8, RZ ;  /* 0x0000000824217824 */ /* 0x000fe200078e00ff */
[----:B------:R-:W-:Y:S01]  /*1ca0*/  @UP0 UIMAD.WIDE.U32 UR26, UR4, UR8, URZ ;  /* 0x00000008041a02a5 */ /* 0x000fe2000f8e003f */
[----:B------:R-:W-:Y:S01]  /*1cb0*/  LOP3.LUT R0, R0, 0x1c0, RZ, 0xc0, !PT ;  /* 0x000001c000007812 */ /* 0x000fe200078ec0ff */
[----:B------:R-:W-:Y:S01]  /*1cc0*/  @!UP0 UIMAD.WIDE.U32 UR28, UR13, UR6, URZ ;  /* 0x000000060d1c82a5 */ /* 0x000fe2000f8e003f */
[----:B------:R-:W2:Y:S01]  /*1cd0*/  @!P3 LDC.64 R6, c[0x0][0x240] ;  /* 0x00009000ff06bb82 */ /* 0x000ea20000000a00 */
[----:B------:R-:W-:Y:S01]  /*1ce0*/  @!UP0 UIMAD UR7, UR13, UR7, UR22 ;  /* 0x000000070d0782a4 */ /* 0x000fe2000f8e0216 */
[--C-:B------:R-:W-:Y:S01]  /*1cf0*/  LOP3.LUT R3, R0, 0x38, R33.reuse, 0xf8, !PT ;  /* 0x0000003800037812 */ /* 0x100fe200078ef821 */
[----:B------:R-:W-:Y:S01]  /*1d00*/  @UP0 UIMAD UR4, UR4, UR9, UR27 ;  /* 0x00000009040402a4 */ /* 0x000fe2000f8e021b */
[----:B------:R-:W-:Y:S01]  /*1d10*/  SHF.R.U32.HI R0, RZ, 0x3, R0 ;  /* 0x00000003ff007819 */ /* 0x000fe20000011600 */
[----:B------:R-:W-:Y:S01]  /*1d20*/  @!UP0 UIADD3 UR4, UR29, UR7, URZ ;  /* 0x000000071d048290 */ /* 0x000fe2000fffe03f */
[----:B------:R-:W-:Y:S01]  /*1d30*/  SHF.R.S32.HI R45, RZ, 0x1f, R33 ;  /* 0x0000001fff2d7819 */ /* 0x000fe20000011421 */
[----:B------:R-:W-:Y:S01]  /*1d40*/  @!UP0 UMOV UR26, UR28 ;  /* 0x0000001c001a8c82 */ /* 0x000fe20008000000 */
[----:B------:R-:W3:Y:S01]  /*1d50*/  S2UR UR8, SR_CgaCtaId ;  /* 0x00000000000879c3 */ /* 0x000ee20000008800 */
[----:B------:R-:W-:Y:S01]  /*1d60*/  USHF.R.S32.HI UR9, URZ, 0x1f, UR20 ;  /* 0x0000001f3f097899 */ /* 0x000fe20008011414 */
[----:B------:R-:W-:Y:S01]  /*1d70*/  IADD3 R2, P1, R33, UR26, RZ ;  /* 0x0000001a21027c10 */ /* 0x000fe2000ff3e0ff */
[----:B------:R-:W-:Y:S01]  /*1d80*/  ULDC.64 UR6, c[0x0][0x258] ;  /* 0x0000960000067ab9 */ /* 0x000fe20000000a00 */
[----:B------:R-:W4:Y:S01]  /*1d90*/  @!P2 S2R R27, SR_CgaCtaId ;  /* 0x00000000001ba919 */ /* 0x000f220000008800 */
[----:B------:R-:W-:Y:S01]  /*1da0*/  LOP3.LUT R11, R3, R0, RZ, 0x3c, !PT ;  /* 0x00000000030b7212 */ /* 0x000fe200078e3cff */
[----:B------:R-:W-:Y:S01]  /*1db0*/  UIMAD UR9, UR9, UR6, URZ ;  /* 0x00000006090972a4 */ /* 0x000fe2000f8e023f */
[--C-:B------:R-:W-:Y:S01]  /*1dc0*/  SHF.R.S32.HI R13, RZ, 0x1f, R12.reuse ;  /* 0x0000001fff0d7819 */ /* 0x100fe2000001140c */
[----:B------:R-:W5:Y:S01]  /*1dd0*/  @!P3 LDC.64 R14, c[0x0][0x210] ;  /* 0x00008400ff0ebb82 */ /* 0x000f620000000a00 */
[----:B------:R-:W-:Y:S01]  /*1de0*/  IADD3.X R3, R45, UR4, RZ, P1, !PT ;  /* 0x000000042d037c10 */ /* 0x000fe20008ffe4ff */
[----:B------:R-:W-:Y:S01]  /*1df0*/  IMAD.U32 R0, RZ, RZ, UR6 ;  /* 0x00000006ff007e24 */ /* 0x000fe2000f8e00ff */
[----:B------:R-:W-:Y:S01]  /*1e00*/  IADD3 R46, R12, 0x20, RZ ;  /* 0x000000200c2e7810 */ /* 0x000fe20007ffe0ff */
[----:B------:R-:W-:Y:S01]  /*1e10*/  UIADD3 UR22, UR12, -0x1, URZ ;  /* 0xffffffff0c167890 */ /* 0x000fe2000fffe03f */
[----:B-1----:R-:W-:Y:S01]  /*1e20*/  IMAD.WIDE R22, R22, 0x40, R12 ;  /* 0x0000004016167825 */ /* 0x002fe200078e020c */
[----:B------:R-:W-:Y:S01]  /*1e30*/  UIMAD UR7, UR20, UR7, UR9 ;  /* 0x00000007140772a4 */ /* 0x000fe2000f8e0209 */
[----:B------:R-:W-:Y:S01]  /*1e40*/  ISETP.GE.AND P6, PT, R46, UR21, PT ;  /* 0x000000152e007c0c */ /* 0x000fe2000bfc6270 */
[----:B------:R-:W1:Y:S01]  /*1e50*/  @!P2 LDC.64 R16, c[0x0][0x240] ;  /* 0x00009000ff10ab82 */ /* 0x000e620000000a00 */
[----:B------:R-:W-:Y:S01]  /*1e60*/  IMAD.WIDE.U32 R2, R0, UR20, R2 ;  /* 0x0000001400027c25 */ /* 0x000fe2000f8e0002 */
[----:B------:R-:W-:Y:S01]  /*1e70*/  USHF.L.U32 UR20, UR22, 0x8, URZ ;  /* 0x0000000816147899 */ /* 0x000fe2000800063f */
[C---:B------:R-:W-:Y:S01]  /*1e80*/  @!P2 IADD3 R8, P1, R22.reuse, 0x10, RZ ;  /* 0x000000101608a810 */ /* 0x040fe20007f3e0ff */
[----:B------:R-:W-:Y:S01]  /*1e90*/  UMOV UR4, 0x400 ;  /* 0x0000040000047882 */ /* 0x000fe20000000000 */
[-C--:B--2---:R-:W-:Y:S01]  /*1ea0*/  @!P3 IMAD R4, R23, R6.reuse, RZ ;  /* 0x000000061704b224 */ /* 0x084fe200078e02ff */
[----:B------:R-:W-:Y:S01]  /*1eb0*/  UIADD3 UR25, -UR20, UR18, URZ ;  /* 0x0000001214197290 */ /* 0x000fe2000fffe13f */
[----:B------:R-:W-:Y:S01]  /*1ec0*/  VIADD R3, R3, UR7 ;  /* 0x0000000703037c36 */ /* 0x000fe20008000000 */
[----:B------:R-:W2:Y:S01]  /*1ed0*/  @!P2 LDC.64 R24, c[0x0][0x210] ;  /* 0x00008400ff18ab82 */ /* 0x000ea20000000a00 */
[C---:B------:R-:W-:Y:S01]  /*1ee0*/  @!P3 IMAD R0, R22.reuse, R7, R4 ;  /* 0x000000071600b224 */ /* 0x040fe200078e0204 */
[----:B------:R-:W-:Y:S01]  /*1ef0*/  SHF.L.U32 R9, R9, 0x3, RZ ;  /* 0x0000000309097819 */ /* 0x000fe200000006ff */
[----:B------:R-:W-:Y:S01]  /*1f00*/  @!P3 IMAD.WIDE.U32 R4, R22, R6, R2 ;  /* 0x000000061604b225 */ /* 0x000fe200078e0002 */
[C---:B------:R-:W-:Y:S01]  /*1f10*/  ISETP.GE.AND P5, PT, R12.reuse, UR25, PT ;  /* 0x000000190c007c0c */ /* 0x040fe2000bfa6270 */
[----:B---3--:R-:W-:Y:S01]  /*1f20*/  ULEA UR4, UR8, UR4, 0x18 ;  /* 0x0000000408047291 */ /* 0x008fe2000f8ec03f */
[----:B------:R-:W-:Y:S01]  /*1f30*/  IADD3 R40, R12, 0x50, RZ ;  /* 0x000000500c287810 */ /* 0x000fe20007ffe0ff */
[----:B------:R-:W-:Y:S01]  /*1f40*/  @!P2 IMAD.X R7, RZ, RZ, R23, P1 ;  /* 0x000000ffff07a224 */ /* 0x000fe200008e0617 */
[----:B------:R-:W3:Y:S01]  /*1f50*/  @!P6 LDC.64 R18, c[0x0][0x240] ;  /* 0x00009000ff12eb82 */ /* 0x000ee20000000a00 */
[----:B------:R-:W-:Y:S01]  /*1f60*/  @!P3 IMAD.IADD R5, R5, 0x1, R0 ;  /* 0x000000010505b824 */ /* 0x000fe200078e0200 */
[----:B-----5:R-:W-:Y:S01]  /*1f70*/  @!P3 LEA R6, P1, R4, R14, 0x1 ;  /* 0x0000000e0406b211 */ /* 0x020fe200078208ff */
[C---:B------:R-:W-:Y:S01]  /*1f80*/  VIADD R43, R12.reuse, 0x30 ;  /* 0x000000300c2b7836 */ /* 0x040fe20000000000 */
[----:B------:R-:W-:Y:S01]  /*1f90*/  LOP3.LUT R14, R11, 0xfffffe00, R9, 0xf8, !PT ;  /* 0xfffffe000b0e7812 */ /* 0x000fe200078ef809 */
[----:B------:R-:W-:Y:S01]  /*1fa0*/  USHF.L.U32 UR6, UR11, 0x5, URZ ;  /* 0x000000050b067899 */ /* 0x000fe2000800063f */
[----:B------:R-:W-:Y:S01]  /*1fb0*/  VIADD R42, R12, 0x40 ;  /* 0x000000400c2a7836 */ /* 0x000fe20000000000 */
[----:B------:R-:W-:Y:S01]  /*1fc0*/  UIMAD.WIDE.U32 UR8, UR10, 0x20, URZ ;  /* 0x000000200a0878a5 */ /* 0x000fe2000f8e003f */
[-C--:B-1----:R-:W-:Y:S01]  /*1fd0*/  @!P2 IMAD R0, R7, R16.reuse, RZ ;  /* 0x000000100700a224 */ /* 0x082fe200078e02ff */
[----:B------:R-:W-:Y:S01]  /*1fe0*/  @!P3 LEA.HI.X R7, R4, R15, R5, 0x1, P1 ;  /* 0x0000000f0407b211 */ /* 0x000fe200008f0c05 */
[----:B------:R-:W-:Y:S01]  /*1ff0*/  @!P2 IMAD.WIDE.U32 R4, R8, R16, R2 ;  /* 0x000000100804a225 */ /* 0x000fe200078e0002 */
[----:B------:R-:W-:Y:S01]  /*2000*/  LEA R243, R14, UR4, 0x1 ;  /* 0x000000040ef37c11 */ /* 0x000fe2000f8e08ff */
[----:B------:R-:W1:Y:S01]  /*2010*/  @!P5 S2R R11, SR_CgaCtaId ;  /* 0x00000000000bd919 */ /* 0x000e620000008800 */
[----:B------:R-:W-:Y:S01]  /*2020*/  ISETP.GE.AND P1, PT, R43, UR21, PT ;  /* 0x000000152b007c0c */ /* 0x000fe2000bf26270 */
        /* <DEDUP_REMOVED lines=14> */
[C---:B------:R-:W-:Y:S01]  /*2110*/  VIADD R34, R12.reuse, 0xa0 ;  /* 0x000000a00c227836 */ /* 0x040fe20000000000 */
[----:B------:R-:W4:Y:S01]  /*2120*/  @!P1 LDC.64 R16, c[0x0][0x240] ;  /* 0x00009000ff109b82 */ /* 0x000f220000000a00 */
[----:B------:R-:W5:Y:S01]  /*2130*/  @!P1 S2R R27, SR_CgaCtaId ;  /* 0x00000000001b9919 */ /* 0x000f620000008800 */
[C---:B------:R-:W-:Y:S01]  /*2140*/  IADD3 R28, R12.reuse, 0xb0, RZ ;  /* 0x000000b00c1c7810 */ /* 0x040fe20007ffe0ff */
[C---:B------:R-:W-:Y:S01]  /*2150*/  VIADD R29, R12.reuse, 0xc0 ;  /* 0x000000c00c1d7836 */ /* 0x040fe20000000000 */
[C---:B------:R-:W-:Y:S01]  /*2160*/  IADD3 R30, R12.reuse, 0xd0, RZ ;  /* 0x000000d00c1e7810 */ /* 0x040fe20007ffe0ff */
[----:B------:R-:W-:Y:S01]  /*2170*/  VIADD R32, R12, 0xe0 ;  /* 0x000000e00c207836 */ /* 0x000fe20000000000 */
[----:B------:R-:W-:-:S04]  /*2180*/  LEA.HI R199, R49, R200, RZ, 0x5 ;  /* 0x000000c831c77211 */ /* 0x000fc800078f28ff */
        /* <DEDUP_REMOVED lines=119> */
[----:B------:R-:W-:Y:S02]  /*2900*/  @!P1 LEA R22, R9, R3, 0x18 ;  /* 0x0000000309169211 */ /* 0x000fe400078ec0ff */
[----:B----4-:R-:W-:Y:S01]  /*2910*/  @!P3 LEA R24, R8, R2, 0x18 ;  /* 0x000000020818b211 */ /* 0x010fe200078ec0ff */
[----:B------:R-:W-:Y:S01]  /*2920*/  @!P3 IMAD.MOV.U32 R2, RZ, RZ, R133 ;  /* 0x000000ffff02b224 */ /* 0x000fe200078e0085 */
[----:B------:R-:W-:Y:S01]  /*2930*/  @!P3 MOV R3, R132 ;  /* 0x000000840003b202 */ /* 0x000fe20000000f00 */
[----:B------:R-:W-:Y:S01]  /*2940*/  @!P2 IMAD R0, R14, 0x2, R0 ;  /* 0x000000020e00a824 */ /* 0x000fe200078e0200 */
[----:B------:R-:W-:-:S02]  /*2950*/  @!P6 MOV R8, 0x400 ;  /* 0x000004000008e802 */ /* 0x000fc40000000f00 */
[----:B------:R-:W-:Y:S01]  /*2960*/  MOV R9, UR11 ;  /* 0x0000000b00097c02 */ /* 0x000fe20008000f00 */
[----:B------:R-:W-:Y:S01]  /*2970*/  @!P3 IMAD.WIDE.U32 R4, R4, 0x50, R2 ;  /* 0x000000500404b825 */ /* 0x000fe200078e0002 */
[----:B------:R1:W-:Y:S01]  /*2980*/  @!P2 LDGSTS.E.BYPASS.LTC128B.128 [R0+0x4000], desc[UR16][R6.64] ;  /* 0x040000000600afae */ /* 0x0003e2000b901d50 */
[----:B------:R-:W-:Y:S02]  /*2990*/  @!P1 MOV R2, R133 ;  /* 0x0000008500029202 */ /* 0x000fe40000000f00 */
        /* <DEDUP_REMOVED lines=8> */
[----:B--2---:R-:W-:Y:S01]  /*2a20*/  @!P3 LEA R6, P2, R4, R10, 0x1 ;  /* 0x0000000a0406b211 */ /* 0x004fe200078408ff */
[----:B------:R-:W-:-:S02]  /*2a30*/  IMAD.U32 R10, RZ, RZ, UR10 ;  /* 0x0000000aff0a7e24 */ /* 0x000fc4000f8e00ff */
        /* <DEDUP_REMOVED lines=11> */
[----:B------:R-:W-:Y:S01]  /*2af0*/  @!P6 IMAD.MOV.U32 R3, RZ, RZ, R132 ;  /* 0x000000ffff03e224 */ /* 0x000fe200078e0084 */
[----:B------:R-:W-:Y:S01]  /*2b00*/  @!P4 MOV R0, 0x400 ;  /* 0x000004000000c802 */ /* 0x000fe20000000f00 */
[----:B------:R-:W-:Y:S01]  /*2b10*/  @!P6 IMAD.WIDE.U32 R2, R8, 0x70, R2 ;  /* 0x000000700802e825 */ /* 0x000fe200078e0002 */
[----:B------:R-:W-:-:S02]  /*2b20*/  @!P3 LEA R8, R14, R24, 0x1 ;  /* 0x000000180e08b211 */ /* 0x000fc400078e08ff */
[----:B------:R-:W-:Y:S02]  /*2b30*/  @!P4 LEA R23, R13, R0, 0x18 ;  /* 0x000000000d17c211 */ /* 0x000fe400078ec0ff */
[----:B------:R-:W-:Y:S01]  /*2b40*/  MOV R0, UR10 ;  /* 0x0000000a00007c02 */ /* 0x000fe20008000f00 */
[----:B------:R2:W-:Y:S01]  /*2b50*/  @!P3 LDGSTS.E.BYPASS.LTC128B.128 [R8+0x4800], desc[UR16][R6.64] ;  /* 0x048000000608bfae */ /* 0x0005e2000b901d50 */
[----:B------:R-:W-:Y:S02]  /*2b60*/  ISETP.GE.AND P3, PT, R34, UR25, PT ;  /* 0x0000001922007c0c */ /* 0x000fe4000bf66270 */
[----:B------:R-:W-:Y:S02]  /*2b70*/  @!P5 LEA R13, P2, R0, R133, 0x7 ;  /* 0x00000085000dd211 */ /* 0x000fe400078438ff */
[----:B------:R-:W-:Y:S02]  /*2b80*/  @!P1 LEA R0, R14, R22, 0x1 ;  /* 0x000000160e009211 */ /* 0x000fe400078e08ff */
[----:B------:R-:W-:-:S02]  /*2b90*/  @!P5 LEA.HI.X R15, R10, R132, R9, 0x7, P2 ;  /* 0x000000840a0fd211 */ /* 0x000fc400010f3c09 */
        /* <DEDUP_REMOVED lines=33> */
[----:B------:R-:W5:Y:S04]  /*2db0*/  @!P2 LDC.64 R22, c[0x0][0x218] ;  /* 0x00008600ff16ab82 */ /* 0x000f680000000a00 */
[----:B------:R-:W5:Y:S01]  /*2dc0*/  @!P5 S2R R15, SR_CgaCtaId ;  /* 0x00000000000fd919 */ /* 0x000f620000008800 */
[----:B------:R-:W-:-:S03]  /*2dd0*/  VOTEU.ALL UP1, P5 ;  /* 0x00000000003f7886 */ /* 0x000fc60002820000 */
[----:B------:R-:W5:Y:S02]  /*2de0*/  @!P5 LDC.64 R18, c[0x0][0x218] ;  /* 0x00008600ff12db82 */ /* 0x000f640000000a00 */
[----:B------:R-:W-:Y:S01]  /*2df0*/  @!UP1 UIMAD UR9, UR11, 0xe0, URZ ;  /* 0x000000e00b0998a4 */ /* 0x000fe2000f8e023f */
[----:B--2---:R-:W2:Y:S01]  /*2e00*/  @!P6 S2R R7, SR_CgaCtaId ;  /* 0x000000000007e919 */ /* 0x004ea20000008800 */
[----:B---3--:R-:W3:Y:S01]  /*2e10*/  @!P3 S2R R6, SR_CgaCtaId ;  /* 0x000000000006b919 */ /* 0x008ee20000008800 */
[----:B------:R-:W-:-:S03]  /*2e20*/  IADD3 R8, P4, R33, UR24, RZ ;  /* 0x0000001821087c10 */ /* 0x000fc6000ff9e0ff */
        /* <DEDUP_REMOVED lines=14> */
[----:B------:R-:W1:Y:S01]  /*2f10*/  @!P4 LDC.64 R20, c[0x0][0x218] ;  /* 0x00008600ff14cb82 */ /* 0x000e620000000a00 */
        /* <DEDUP_REMOVED lines=12> */
[----:B-----5:R-:W-:Y:S01]  /*2fe0*/  @!P5 LEA R6, R15, R2, 0x18 ;  /* 0x000000020f06d211 */ /* 0x020fe200078ec0ff */
        /* <DEDUP_REMOVED lines=11> */
[----:B------:R-:W-:-:S02]  /*30a0*/  @!P1 LEA R13, R13, R0, 0x18 ;  /* 0x000000000d0d9211 */ /* 0x000fc400078ec0ff */
[----:B------:R-:W-:Y:S02]  /*30b0*/  @!P2 MOV R0, 0x400 ;  /* 0x000004000000a802 */ /* 0x000fe40000000f00 */
[----:B----4-:R-:W-:Y:S02]  /*30c0*/  @!P4 LEA R4, R17, R4, 0x18 ;  /* 0x000000041104c211 */ /* 0x010fe400078ec0ff */
[----:B-1----:R-:W-:Y:S01]  /*30d0*/  @!P2 LEA R16, R16, R0, 0x18 ;  /* 0x000000001010a211 */ /* 0x002fe200078ec0ff */
        /* <DEDUP_REMOVED lines=108> */
[----:B-1----:R-:W-:Y:S01]  /*37a0*/  IMAD.U32 R8, RZ, RZ, UR6 ;  /* 0x00000006ff087e24 */ /* 0x002fe2000f8e00ff */
[----:B------:R-:W-:Y:S01]  /*37b0*/  @!UP1 UIMAD UR9, UR7, 0xc0, URZ ;  /* 0x000000c0070998a4 */ /* 0x000fe2000f8e023f */
[----:B------:R-:W-:Y:S03]  /*37c0*/  @P6 STS.128 [R243+0xc000], RZ ;  /* 0x00c000fff3006388 */ /* 0x000fe60000000c00 */
        /* <DEDUP_REMOVED lines=46> */
[----:B------:R-:W-:Y:S01]  /*3ab0*/  VOTEU.ALL UP2, P5 ;  /* 0x00000000003f7886 */ /* 0x000fe20002840000 */
[----:B------:R-:W-:Y:S01]  /*3ac0*/  SHF.R.S32.HI R52, RZ, 0x4, R8 ;  /* 0x00000004ff347819 */ /* 0x000fe20000011408 */
[----:B------:R-:W-:Y:S01]  /*3ad0*/  @P3 STS.128 [R243+0xe000], RZ ;  /* 0x00e000fff3003388 */ /* 0x000fe20000000c00 */
[----:B------:R-:W-:Y:S01]  /*3ae0*/  MOV R8, UR6 ;  /* 0x0000000600087c02 */ /* 0x000fe20008000f00 */
[----:B------:R-:W-:Y:S01]  /*3af0*/  IMAD.IADD R53, R200, 0x1, -R0 ;  /* 0x00000001c8357824 */ /* 0x000fe200078e0a00 */
[----:B------:R-:W-:Y:S01]  /*3b00*/  VOTEU.ALL UP1, P4 ;  /* 0x00000000003f7886 */ /* 0x000fe20002020000 */
[----:B------:R-:W-:Y:S01]  /*3b10*/  @!UP2 UIMAD UR9, UR7, 0x160, URZ ;  /* 0x000001600709a8a4 */ /* 0x000fe2000f8e023f */
[----:B--2---:R-:W-:-:S02]  /*3b20*/  MOV R6, UR6 ;  /* 0x0000000600067c02 */ /* 0x004fc40008000f00 */
[----:B------:R-:W-:Y:S01]  /*3b30*/  STL [R1+0x20], R53 ;  /* 0x0000203501007387 */ /* 0x000fe20000100800 */
[----:B------:R-:W-:-:S04]  /*3b40*/  SHF.R.S32.HI R0, RZ, 0x1f, R53 ;  /* 0x0000001fff007819 */ /* 0x000fc80000011435 */
[----:B------:R-:W-:Y:S02]  /*3b50*/  LEA.HI R16, R0, R53, RZ, 0x3 ;  /* 0x0000003500107211 */ /* 0x000fe400078f18ff */
[----:B------:R-:W-:Y:S01]  /*3b60*/  SHF.L.U32 R0, R36, 0x6, RZ ;  /* 0x0000000624007819 */ /* 0x000fe200000006ff */
[----:B---3--:R-:W-:Y:S01]  /*3b70*/  @!P1 IMAD.MOV.U32 R5, RZ, RZ, R51 ;  /* 0x000000ffff059224 */ /* 0x008fe200078e0033 */
[----:B------:R-:W-:Y:S02]  /*3b80*/  MOV R4, UR6 ;  /* 0x0000000600047c02 */ /* 0x000fe40008000f00 */
[----:B------:R-:W-:Y:S01]  /*3b90*/  LOP3.LUT R0, R0, 0x1c0, RZ, 0xc0, !PT ;  /* 0x000001c000007812 */ /* 0x000fe200078ec0ff */
[----:B-1----:R-:W-:Y:S02]  /*3ba0*/  IMAD.U32 R2, RZ, RZ, UR6 ;  /* 0x00000006ff027e24 */ /* 0x002fe4000f8e00ff */
[----:B------:R-:W-:-:S03]  /*3bb0*/  IMAD.U32 R3, RZ, RZ, UR7 ;  /* 0x00000007ff037e24 */ /* 0x000fc6000f8e00ff */
[----:B------:R-:W-:-:S04]  /*3bc0*/  @!P3 LEA R2, P2, R2, R50, 0x8 ;  /* 0x000000320202b211 */ /* 0x000fc800078440ff */
[----:B------:R-:W-:Y:S02]  /*3bd0*/  @!P3 LEA.HI.X R3, R4, R51, R3, 0x8, P2 ;  /* 0x000000330403b211 */ /* 0x000fe400010f4403 */
[----:B------:R-:W-:Y:S02]  /*3be0*/  @!P1 MOV R4, R50 ;  /* 0x0000003200049202 */ /* 0x000fe40000000f00 */
[----:B------:R-:W-:Y:S01]  /*3bf0*/  ISETP.GE.AND P2, PT, R30, UR25, PT ;  /* 0x000000191e007c0c */ /* 0x000fe2000bf46270 */
[----:B------:R-:W-:Y:S01]  /*3c00*/  @!PT LDS RZ, [RZ] ;  /* 0x00000000fffff984 */ /* 0x000fe20000000800 */
[----:B------:R-:W-:Y:S01]  /*3c10*/  @!PT LDS RZ, [RZ] ;  /* 0x00000000fffff984 */ /* 0x000fe20000000800 */
[----:B------:R-:W-:Y:S01]  /*3c20*/  @!PT LDS RZ, [RZ] ;  /* 0x00000000fffff984 */ /* 0x000fe20000000800 */
[----:B------:R1:W-:Y:S01]  /*3c30*/  @!P3 LDGSTS.E.BYPASS.LTC128B.128 [R243+0xe000], desc[UR16][R2.64] ;  /* 0x0e00000002f3bfae */ /* 0x0003e2000b901d50 */
[----:B------:R-:W-:Y:S01]  /*3c40*/  ISETP.GE.AND P3, PT, R32, UR25, PT ;  /* 0x0000001920007c0c */ /* 0x000fe2000bf66270 */
[----:B------:R-:W-:Y:S01]  /*3c50*/  @!P1 IMAD.WIDE.U32 R6, R6, 0x120, R4 ;  /* 0x0000012006069825 */ /* 0x000fe200078e0004 */
[----:B------:R-:W-:Y:S01]  /*3c60*/  LOP3.LUT R4, R16, 0xfffffff8, RZ, 0xc0, !PT ;  /* 0xfffffff810047812 */ /* 0x000fe200078ec0ff */
[----:B------:R-:W-:Y:S03]  /*3c70*/  @P1 STS.128 [R243+0xe800], RZ ;  /* 0x00e800fff3001388 */ /* 0x000fe60000000c00 */
[----:B------:R-:W-:-:S05]  /*3c80*/  IADD3 R20, R53, -R4, RZ ;  /* 0x8000000435147210 */ /* 0x000fca0007ffe0ff */
[----:B------:R-:W-:Y:S02]  /*3c90*/  VOTEU.ALL UP0, P2 ;  /* 0x00000000003f7886 */ /* 0x000fe40001000000 */
[----:B------:R-:W-:Y:S01]  /*3ca0*/  VOTEU.ALL UP2, P3 ;  /* 0x00000000003f7886 */ /* 0x000fe20001840000 */
[----:B-1----:R-:W-:Y:S01]  /*3cb0*/  LEA.HI R3, R52, R52, RZ, 0x1 ;  /* 0x0000003434037211 */ /* 0x002fe200078f08ff */
[----:B------:R-:W-:Y:S02]  /*3cc0*/  IMAD.SHL.U32 R2, R12, 0x8, RZ ;  /* 0x000000080c027824 */ /* 0x000fe400078e00ff */
[----:B------:R-:W-:Y:S01]  /*3cd0*/  IMAD.U32 R12, RZ, RZ, UR6 ;  /* 0x00000006ff0c7e24 */ /* 0x000fe2000f8e00ff */
[----:B------:R-:W-:Y:S02]  /*3ce0*/  LOP3.LUT R3, R3, 0xfffffffe, RZ, 0xc0, !PT ;  /* 0xfffffffe03037812 */ /* 0x000fe400078ec0ff */
[----:B------:R-:W-:Y:S02]  /*3cf0*/  LOP3.LUT R4, R0, 0x8, R2, 0xf8, !PT ;  /* 0x0000000800047812 */ /* 0x000fe400078ef802 */
[----:B------:R-:W-:Y:S01]  /*3d00*/  SHF.R.U32.HI R0, RZ, 0x3, R0 ;  /* 0x00000003ff007819 */ /* 0x000fe20000011600 */
[----:B------:R-:W-:Y:S01]  /*3d10*/  IMAD.IADD R5, R52, 0x1, -R3 ;  /* 0x0000000134057824 */ /* 0x000fe200078e0a03 */
[----:B------:R-:W-:Y:S01]  /*3d20*/  SHF.L.U32 R2, R20, 0x6, RZ ;  /* 0x0000000614027819 */ /* 0x000fe200000006ff */
[----:B------:R-:W-:Y:S01]  /*3d30*/  @!P1 VIADD R3, R7, UR8 ;  /* 0x0000000807039c36 */ /* 0x000fe20008000000 */
[----:B------:R-:W-:Y:S01]  /*3d40*/  LOP3.LUT R7, R4, R0, RZ, 0x3c, !PT ;  /* 0x0000000004077212 */ /* 0x000fe200078e3cff */
[----:B------:R-:W-:Y:S01]  /*3d50*/  @!UP1 UIMAD UR8, UR7, 0x180, URZ ;  /* 0x00000180070898a4 */ /* 0x000fe2000f8e023f */
[----:B------:R-:W-:Y:S01]  /*3d60*/  LOP3.LUT R0, R2, 0x1c0, RZ, 0xc0, !PT ;  /* 0x000001c002007812 */ /* 0x000fe200078ec0ff */
[----:B------:R-:W-:Y:S01]  /*3d70*/  @!P1 IMAD.MOV.U32 R2, RZ, RZ, R6 ;  /* 0x000000ffff029224 */ /* 0x000fe200078e0006 */
[----:B------:R-:W-:-:S02]  /*3d80*/  SHF.L.U32 R4, R5, 0x3, RZ ;  /* 0x0000000305047819 */ /* 0x000fc400000006ff */
[----:B------:R-:W-:Y:S02]  /*3d90*/  MOV R6, UR6 ;  /* 0x0000000600067c02 */ /* 0x000fe40008000f00 */
[----:B------:R-:W-:Y:S01]  /*3da0*/  @!PT LDS RZ, [RZ] ;  /* 0x00000000fffff984 */ /* 0x000fe20000000800 */
[----:B------:R-:W-:Y:S01]  /*3db0*/  @!PT LDS RZ, [RZ] ;  /* 0x00000000fffff984 */ /* 0x000fe20000000800 */
[----:B------:R-:W-:Y:S01]  /*3dc0*/  @!PT LDS RZ, [RZ] ;  /* 0x00000000fffff984 */ /* 0x000fe20000000800 */
[----:B------:R1:W-:Y:S01]  /*3dd0*/  @!P1 LDGSTS.E.BYPASS.LTC128B.128 [R243+0xe800], desc[UR16][R2.64] ;  /* 0x0e80000002f39fae */ /* 0x0003e2000b901d50 */
[----:B------:R-:W-:-:S03]  /*3de0*/  ISETP.GE.AND P1, PT, R33, UR25, PT ;  /* 0x0000001921007c0c */ /* 0x000fc6000bf26270 */
[----:B------:R-:W-:Y:S10]  /*3df0*/  @P6 STS.128 [R243+0xf000], RZ ;  /* 0x00f000fff3006388 */ /* 0x000ff40000000c00 */
[----:B------:R-:W-:Y:S01]  /*3e00*/  VOTEU.ALL UP1, P1 ;  /* 0x00000000003f7886 */ /* 0x000fe20000820000 */
[----:B-1----:R-:W-:-:S02]  /*3e10*/  LOP3.LUT R3, R0, 0x8, R4, 0xf8, !PT ;  /* 0x0000000800037812 */ /* 0x002fc400078ef804 */
[----:B------:R-:W-:Y:S01]  /*3e20*/  SHF.R.U32.HI R2, RZ, 0x3, R0 ;  /* 0x00000003ff027819 */ /* 0x000fe20000011600 */
[----:B------:R-:W-:Y:S01]  /*3e30*/  IMAD R0, R5, 0x200, R7 ;  /* 0x0000020005007824 */ /* 0x000fe200078e0207 */
[----:B------:R-:W-:Y:S02]  /*3e40*/  MOV R4, UR6 ;  /* 0x0000000600047c02 */ /* 0x000fe40008000f00 */
[----:B------:R-:W-:Y:S01]  /*3e50*/  LOP3.LUT R85, R3, R2, RZ, 0x3c, !PT ;  /* 0x0000000203557212 */ /* 0x000fe200078e3cff */
[----:B------:R-:W-:Y:S01]  /*3e60*/  @!P6 IMAD.MOV.U32 R2, RZ, RZ, R50 ;  /* 0x000000ffff02e224 */ /* 0x000fe200078e0032 */
[-C--:B------:R-:W-:Y:S02]  /*3e70*/  @!P6 MOV R3, R51.reuse ;  /* 0x000000330003e202 */ /* 0x080fe40000000f00 */
[----:B------:R-:W-:Y:S02]  /*3e80*/  LEA R134, R0, UR4, 0x1 ;  /* 0x0000000400867c11 */ /* 0x000fe4000f8e08ff */
[----:B------:R-:W-:Y:S01]  /*3e90*/  MOV R0, 0x10 ;  /* 0x0000001000007802 */ /* 0x000fe20000000f00 */
[----:B------:R-:W-:Y:S01]  /*3ea0*/  @!P6 IMAD.WIDE.U32 R6, R6, 0x140, R2 ;  /* 0x000001400606e825 */ /* 0x000fe200078e0002 */
[----:B------:R-:W-:-:S03]  /*3eb0*/  @!P5 MOV R3, R51 ;  /* 0x000000330003d202 */ /* 0x000fc60000000f00 */
[----:B------:R-:W-:Y:S01]  /*3ec0*/  @!P5 IMAD.MOV.U32 R2, RZ, RZ, R50 ;  /* 0x000000ffff02d224 */ /* 0x000fe200078e0032 */
[----:B------:R-:W-:Y:S01]  /*3ed0*/  @!P6 IADD3 R7, R7, UR23, RZ ;  /* 0x000000170707ec10 */ /* 0x000fe2000fffe0ff */
[----:B------:R-:W-:Y:S01]  /*3ee0*/  @!UP0 UIMAD UR23, UR7, 0x1a0, URZ ;  /* 0x000001a0071788a4 */ /* 0x000fe2000f8e023f */
[----:B------:R-:W-:Y:S01]  /*3ef0*/  VIADD R229, R134, 0x2040 ;  /* 0x0000204086e57836 */ /* 0x000fe20000000000 */
[----:B------:R-:W-:Y:S01]  /*3f00*/  UISETP.GT.AND UP0, UPT, UR22, UR5, UPT ;  /* 0x000000051600728c */ /* 0x000fe2000bf04270 */
        /* <DEDUP_REMOVED lines=84> */
[C---:B------:R-:W-:Y:S01]  /*4450*/  VIADD R237, R229.reuse, 0x6000 ;  /* 0x00006000e5ed7836 */ /* 0x040fe20000000000 */
[C---:B------:R-:W-:Y:S01]  /*4460*/  IADD3 R236, R229.reuse, 0x6800, RZ ;  /* 0x00006800e5ec7810 */ /* 0x040fe20007ffe0ff */
[C---:B------:R-:W-:Y:S01]  /*4470*/  VIADD R235, R229.reuse, 0x7000 ;  /* 0x00007000e5eb7836 */ /* 0x040fe20000000000 */
[----:B------:R-:W-:Y:S01]  /*4480*/  LDSM.16.M88.4 R44, [R229] ;  /* 0x00000000e52c783b */ /* 0x000fe20000000200 */
[----:B------:R-:W-:-:S03]  /*4490*/  IADD3 R234, R229, 0x7800, RZ ;  /* 0x00007800e5ea7810 */ /* 0x000fc60007ffe0ff */
        /* <DEDUP_REMOVED lines=366> */
[----:B------:R2:W1:Y:S02]  /*5b80*/  MUFU.TANH R135, R0 ;  /* 0x0000000000877308 */ /* 0x0004640000002400 */
[----:B--2---:R-:W-:Y:S02]  /*5b90*/  FMUL.FTZ R0, R51, UR23 ;  /* 0x0000001733007c20 */ /* 0x004fe40008410000 */
[----:B------:R-:W2:Y:S04]  /*5ba0*/  LDSM.16.M88.4 R48, [R227+0x7000] ;  /* 0x00700000e330783b */ /* 0x000ea80000000200 */
        /* <DEDUP_REMOVED lines=41> */
[----:B------:R-:W-:-:S05]  /*5e40*/  IMAD.MOV.U32 R6, RZ, RZ, 0x8 ;  /* 0x00000008ff067424 */ /* 0x000fca00078e00ff */
        /* <DEDUP_REMOVED lines=43> */
[----:B------:R-:W-:-:S04]  /*6100*/  LEA.HI R0, R4, R0, RZ, 0x2 ;  /* 0x0000000004007211 */ /* 0x000fc800078f10ff */
[----:B------:R-:W-:-:S04]  /*6110*/  SHF.R.S32.HI R0, RZ, 0x2, R0 ;  /* 0x00000002ff007819 */ /* 0x000fc80000011400 */
[----:B------:R-:W-:Y:S01]  /*6120*/  IADD3 R7, R3, 0x1, R0 ;  /* 0x0000000103077810 */ /* 0x000fe20007ffe000 */
[----:B------:R-:W-:Y:S01]  /*6130*/  IMAD.U32 R0, RZ, RZ, UR19 ;  /* 0x00000013ff007e24 */ /* 0x000fe2000f8e00ff */
[----:B------:R-:W-:Y:S01]  /*6140*/  BAR.SYNC.DEFER_BLOCKING 0x0 ;  /* 0x0000000000007b1d */ /* 0x000fe20000010000 */
[----:B------:R-:W-:-:S03]  /*6150*/  @!P1 LEA R3, P2, R133, UR8, 0x1 ;  /* 0x0000000885039c11 */ /* 0x000fc6000f8408ff */
[----:B------:R-:W-:Y:S02]  /*6160*/  IADD3 R7, R7, UR18, -R0 ;  /* 0x0000001207077c10 */ /* 0x000fe4000fffe800 */
[----:B------:R-:W-:Y:S01]  /*6170*/  LOP3.LUT R0, R85, R84, RZ, 0xfc, !PT ;  /* 0x0000005455007212 */ /* 0x000fe200078efcff */
[----:B------:R1:W-:Y:S01]  /*6180*/  @!P1 STL [R1+0xc], R3 ;  /* 0x00000c0301009387 */ /* 0x0003e20000100800 */
[----:B------:R-:W-:-:S04]  /*6190*/  IADD3 R7, R7, UR14, RZ ;  /* 0x0000000e07077c10 */ /* 0x000fc8000fffe0ff */
[C---:B------:R-:W-:Y:S02]  /*61a0*/  VIADDMNMX R6, R7.reuse, R6, UR18, PT ;  /* 0x0000001207067e46 */ /* 0x040fe4000b800106 */
[----:B------:R-:W-:Y:S02]  /*61b0*/  VIMNMX R7, R7, UR18, PT ;  /* 0x0000001207077c48 */ /* 0x000fe4000bfe0100 */
[----:B-1----:R-:W-:-:S05]  /*61c0*/  @!P1 LEA.HI.X R3, R133, UR9, R132, 0x1, P2 ;  /* 0x0000000985039c11 */ /* 0x002fca00090f0c84 */
[----:B------:R1:W-:Y:S01]  /*61d0*/  @!P1 STL [R1+0x8], R3 ;  /* 0x0000080301009387 */ /* 0x0003e20000100800 */
[----:B--234-:R-:W-:Y:S05]  /*61e0*/  @!P1 BRA `(.L_x_3513) ;  /* 0x0000000400f89947 */ /* 0x01cfea0003800000 */
[----:B------:R-:W-:Y:S05]  /*61f0*/  @!P0 BRA `(.L_x_3514) ;  /* 0x0000000000f88947 */ /* 0x000fea0003800000 */
[----:B------:R-:W2:Y:S01]  /*6200*/  LDC R12, c[0x0][0x380] ;  /* 0x0000e000ff0c7b82 */ /* 0x000ea20000000800 */
[----:B------:R-:W-:Y:S01]  /*6210*/  UIADD3 UR8, UR20, -0x100, URZ ;  /* 0xffffff0014087890 */ /* 0x000fe2000fffe03f */
[----:B------:R-:W-:Y:S02]  /*6220*/  IABS R10, UR20 ;  /* 0x00000014000a7c13 */ /* 0x000fe40008000000 */
[----:B--2---:R-:W-:-:S04]  /*6230*/  IABS R11, R12 ;  /* 0x0000000c000b7213 */ /* 0x004fc80000000000 */
[----:B------:R-:W2:Y:S08]  /*6240*/  I2F.RP R4, R11 ;  /* 0x0000000b00047306 */ /* 0x000eb00000209400 */
[----:B--2---:R-:W2:Y:S02]  /*6250*/  MUFU.RCP R4, R4 ;  /* 0x0000000400047308 */ /* 0x004ea40000001000 */
[----:B--2---:R-:W-:-:S06]  /*6260*/  VIADD R4, R4, 0xffffffe ;  /* 0x0ffffffe04047836 */ /* 0x004fcc0000000000 */
        /* <DEDUP_REMOVED lines=55> */
.L_x_3514:
[----:B------:R-:W-:-:S04]  /*65e0*/  ULEA UR8, -UR10, URZ, 0x8 ;  /* 0x0000003f0a087291 */ /* 0x000fc8000f8e413f */
[----:B------:R-:W-:Y:S02]  /*65f0*/  USHF.R.S32.HI UR9, URZ, 0x1f, UR8 ;  /* 0x0000001f3f097899 */ /* 0x000fe40008011408 */
[----:B------:R-:W-:-:S04]  /*6600*/  MOV R4, UR8 ;  /* 0x0000000800047c02 */ /* 0x000fc80008000f00 */
[----:B-1----:R-:W-:-:S07]  /*6610*/  MOV R3, UR9 ;  /* 0x0000000900037c02 */ /* 0x002fce0008000f00 */
.L_x_3515:
        /* <DEDUP_REMOVED lines=59> */
.L_x_3513:
[----:B-1----:R-:W-:Y:S01]  /*69d0*/  VIADD R3, R200, UR20 ;  /* 0x00000014c8037c36 */ /* 0x002fe20008000000 */
[----:B------:R-:W-:Y:S01]  /*69e0*/  ULDC UR18, c[0x0][0x2ec] ;  /* 0x0000bb0000127ab9 */ /* 0x000fe20000000800 */
[----:B------:R-:W-:Y:S02]  /*69f0*/  UISETP.GT.AND UP0, UPT, UR22, UR5, UPT ;  /* 0x000000051600728c */ /* 0x000fe4000bf04270 */
        /* <DEDUP_REMOVED lines=458> */
[----:B------:R-:W-:Y:S02]  /*86a0*/  FMNMX.FTZ R36, R196, R36, !PT ;  /* 0x00000024c4247209 */ /* 0x000fe40007810000 */
[----:B------:R-:W-:Y:S01]  /*86b0*/  PLOP3.LUT P4, PT, PT, PT, UP0, 0x80, 0x0 ;  /* 0x000000000000781c */ /* 0x000fe20003f8f008 */
[----:B------:R-:W-:Y:S01]  /*86c0*/  LDSM.16.MT88.4 R12, [R135+0xa000] ;  /* 0x00a00000870c783b */ /* 0x000fe20000004200 */
[----:B------:R-:W-:-:S02]  /*86d0*/  IMAD R224, R2, 0x2, R135 ;  /* 0x0000000202e07824 */ /* 0x000fc400078e0287 */
[C---:B------:R-:W-:Y:S01]  /*86e0*/  IMAD R226, R231.reuse, 0x2, R135 ;  /* 0x00000002e7e27824 */ /* 0x040fe200078e0287 */
[----:B------:R-:W3:Y:S01]  /*86f0*/  SHFL.BFLY PT, R9, R36, 0x2, 0x1f ;  /* 0x0c401f0024097f89 */ /* 0x000ee200000e0000 */
[----:B------:R-:W-:Y:S02]  /*8700*/  IMAD R225, R231, 0x2, R224 ;  /* 0x00000002e7e17824 */ /* 0x000fe400078e02e0 */
[----:B------:R-:W-:Y:S01]  /*8710*/  IMAD.MOV.U32 R2, RZ, RZ, R162 ;  /* 0x000000ffff027224 */ /* 0x000fe200078e00a2 */
        /* <DEDUP_REMOVED lines=37> */
[----:B------:R-:W-:Y:S02]  /*8970*/  FFMA.FTZ R8, R42, UR18, -R4 ;  /* 0x000000122a087c23 */ /* 0x000fe40008010804 */
        /* <DEDUP_REMOVED lines=68> */
[----:B--2---:R-:W-:Y:S01]  /*8dc0*/  FFMA.FTZ R0, R83, UR18, -R4 ;  /* 0x0000001253007c23 */ /* 0x004fe20008010804 */
[----:B---3--:R-:W-:Y:S01]  /*8dd0*/  F2FP.F16.F32.PACK_AB R10, R179, R175 ;  /* 0x000000afb30a723e */ /* 0x008fe200000000ff */
[C---:B-1----:R-:W-:Y:S04]  /*8de0*/  HMMA.16816.F32 R80, R12.reuse, R64, R72 ;  /* 0x000000400c50723c */ /* 0x042fe80000001848 */
[----:B------:R1:W-:Y:S02]  /*8df0*/  MUFU.EX2 R205, R0 ;  /* 0x0000000000cd7308 */ /* 0x0003e40000000800 */
[----:B------:R-:W-:Y:S06]  /*8e00*/  HMMA.16816.F32 R64, R12, R66, R68 ;  /* 0x000000420c40723c */ /* 0x000fec0000001844 */
[C---:B------:R-:W-:Y:S01]  /*8e10*/  HMMA.16816.F32 R76, R8.reuse, R20, R76 ;  /* 0x00000014084c723c */ /* 0x040fe2000000184c */
[----:B------:R-:W-:Y:S01]  /*8e20*/  IMAD.MOV.U32 R68, RZ, RZ, R159 ;  /* 0x000000ffff447224 */ /* 0x000fe200078e009f */
[----:B------:R-:W-:Y:S01]  /*8e30*/  F2FP.F16.F32.PACK_AB R13, R215, R213 ;  /* 0x000000d5d70d723e */ /* 0x000fe200000000ff */
[----:B------:R-:W-:Y:S01]  /*8e40*/  IMAD.MOV.U32 R70, RZ, RZ, R152 ;  /* 0x000000ffff467224 */ /* 0x000fe200078e0098 */
[----:B------:R-:W-:Y:S01]  /*8e50*/  F2FP.F16.F32.PACK_AB R15, R223, R222 ;  /* 0x000000dedf0f723e */ /* 0x000fe200000000ff */
[----:B------:R-:W-:Y:S01]  /*8e60*/  IMAD.MOV.U32 R69, RZ, RZ, R155 ;  /* 0x000000ffff457224 */ /* 0x000fe200078e009b */
[C---:B------:R-:W-:Y:S01]  /*8e70*/  HMMA.16816.F32 R60, R8.reuse, R22, R32 ;  /* 0x00000016083c723c */ /* 0x040fe20000001820 */
[----:B-1----:R-:W-:Y:S01]  /*8e80*/  FFMA.FTZ R0, R85, UR18, -R4 ;  /* 0x0000001255007c23 */ /* 0x002fe20008010804 */
[----:B------:R-:W-:Y:S01]  /*8e90*/  IMAD.MOV.U32 R85, RZ, RZ, R200 ;  /* 0x000000ffff557224 */ /* 0x000fe200078e00c8 */
[----:B------:R-:W1:Y:S01]  /*8ea0*/  LDSM.16.MT88.4 R20, [R226+0xb800] ;  /* 0x00b80000e214783b */ /* 0x000e620000004200 */
[----:B------:R-:W-:Y:S01]  /*8eb0*/  IMAD.MOV.U32 R71, RZ, RZ, R151 ;  /* 0x000000ffff477224 */ /* 0x000fe200078e0097 */
[----:B------:R2:W-:Y:S01]  /*8ec0*/  MUFU.EX2 R200, R0 ;  /* 0x0000000000c87308 */ /* 0x0005e20000000800 */
[C---:B------:R-:W-:Y:S06]  /*8ed0*/  HMMA.16816.F32 R72, R8.reuse, R16, R28 ;  /* 0x000000100848723c */ /* 0x040fec000000181c */
[C---:B------:R-:W-:Y:S01]  /*8ee0*/  HMMA.16816.F32 R32, R8.reuse, R18, R24 ;  /* 0x000000120820723c */ /* 0x040fe20000001818 */
[----:B------:R-:W3:Y:S05]  /*8ef0*/  LDSM.16.MT88.4 R16, [R224+0xb800] ;  /* 0x00b80000e010783b */ /* 0x000eea0000004200 */
[----:B------:R-:W-:Y:S01]  /*8f00*/  HMMA.16816.F32 R28, R8, R44, R40 ;  /* 0x0000002c081c723c */ /* 0x000fe20000001828 */
[----:B------:R-:W4:Y:S01]  /*8f10*/  LDSM.16.MT88.4 R40, [R225+0xb800] ;  /* 0x00b80000e128783b */ /* 0x000f220000004200 */
[----:B--2---:R-:W-:Y:S01]  /*8f20*/  FFMA.FTZ R0, R86, UR18, -R4 ;  /* 0x0000001256007c23 */ /* 0x004fe20008010804 */
[----:B------:R-:W-:-:S03]  /*8f30*/  IMAD.MOV.U32 R86, RZ, RZ, R196 ;  /* 0x000000ffff567224 */ /* 0x000fc600078e00c4 */
[C---:B------:R-:W-:Y:S01]  /*8f40*/  HMMA.16816.F32 R24, R8.reuse, R46, R48 ;  /* 0x0000002e0818723c */ /* 0x040fe20000001830 */
[----:B------:R-:W2:Y:S01]  /*8f50*/  LDSM.16.MT88.4 R48, [R226+0xc000] ;  /* 0x00c00000e230783b */ /* 0x000ea20000004200 */
[----:B------:R5:W-:Y:S04]  /*8f60*/  MUFU.EX2 R196, R0 ;  /* 0x0000000000c47308 */ /* 0x000be80000000800 */
[C---:B------:R-:W-:Y:S06]  /*8f70*/  HMMA.16816.F32 R80, R8.reuse, R52, R80 ;  /* 0x000000340850723c */ /* 0x040fec0000001850 */
[----:B------:R-:W-:Y:S01]  /*8f80*/  HMMA.16816.F32 R44, R8, R54, R64 ;  /* 0x00000036082c723c */ /* 0x000fe20000001840 */
[----:B------:R-:W2:Y:S01]  /*8f90*/  LDSM.16.MT88.4 R52, [R135+0xc000] ;  /* 0x00c000008734783b */ /* 0x000ea20000004200 */
[----:B-----5:R-:W-:Y:S01]  /*8fa0*/  FFMA.FTZ R0, R87, UR18, -R5 ;  /* 0x0000001257007c23 */ /* 0x020fe20008010805 */
[----:B------:R-:W-:-:S04]  /*8fb0*/  IMAD.MOV.U32 R87, RZ, RZ, R160 ;  /* 0x000000ffff577224 */ /* 0x000fc800078e00a0 */
[----:B------:R-:W-:Y:S01]  /*8fc0*/  F2FP.F16.F32.PACK_AB R9, R220, R246 ;  /* 0x000000f6dc09723e */ /* 0x000fe200000000ff */
[----:B------:R5:W-:Y:S01]  /*8fd0*/  MUFU.EX2 R162, R0 ;  /* 0x0000000000a27308 */ /* 0x000be20000000800 */
[----:B------:R-:W-:Y:S01]  /*8fe0*/  F2FP.F16.F32.PACK_AB R11, R217, R242 ;  /* 0x000000f2d90b723e */ /* 0x000fe200000000ff */
[----:B-----5:R-:W-:Y:S01]  /*8ff0*/  FFMA.FTZ R0, R88, UR18, -R5 ;  /* 0x0000001258007c23 */ /* 0x020fe20008010805 */
[----:B------:R-:W-:-:S05]  /*9000*/  IMAD.MOV.U32 R88, RZ, RZ, R164 ;  /* 0x000000ffff587224 */ /* 0x000fca00078e00a4 */
[----:B------:R5:W1:Y:S02]  /*9010*/  MUFU.EX2 R159, R0 ;  /* 0x00000000009f7308 */ /* 0x000a640000000800 */
[----:B-----5:R-:W-:Y:S01]  /*9020*/  FFMA.FTZ R0, R89, UR18, -R5 ;  /* 0x0000001259007c23 */ /* 0x020fe20008010805 */
[----:B------:R-:W-:Y:S01]  /*9030*/  IMAD.MOV.U32 R89, RZ, RZ, R165 ;  /* 0x000000ffff597224 */ /* 0x000fe200078e00a5 */
[----:B-1----:R-:W-:-:S04]  /*9040*/  F2FP.F16.F32.PACK_AB R12, R159, R162 ;  /* 0x000000a29f0c723e */ /* 0x002fc800000000ff */
[----:B------:R1:W-:Y:S02]  /*9050*/  MUFU.EX2 R165, R0 ;  /* 0x0000000000a57308 */ /* 0x0003e40000000800 */
[----:B-1----:R-:W-:Y:S01]  /*9060*/  FFMA.FTZ R0, R92, UR18, -R5 ;  /* 0x000000125c007c23 */ /* 0x002fe20008010805 */
[----:B------:R-:W-:-:S05]  /*9070*/  IMAD.MOV.U32 R92, RZ, RZ, R166 ;  /* 0x000000ffff5c7224 */ /* 0x000fca00078e00a6 */
[----:B------:R1:W5:Y:S02]  /*9080*/  MUFU.EX2 R164, R0 ;  /* 0x0000000000a47308 */ /* 0x0003640000000800 */
[----:B-1----:R-:W-:Y:S01]  /*9090*/  FFMA.FTZ R0, R90, UR18, -R4 ;  /* 0x000000125a007c23 */ /* 0x002fe20008010804 */
[----:B------:R-:W-:Y:S01]  /*90a0*/  IMAD.MOV.U32 R90, RZ, RZ, R187 ;  /* 0x000000ffff5a7224 */ /* 0x000fe200078e00bb */
[----:B-----5:R-:W-:-:S04]  /*90b0*/  F2FP.F16.F32.PACK_AB R14, R164, R165 ;  /* 0x000000a5a40e723e */ /* 0x020fc800000000ff */
[----:B------:R1:W-:Y:S03]  /*90c0*/  MUFU.EX2 R187, R0 ;  /* 0x0000000000bb7308 */ /* 0x0003e60000000800 */
[C---:B------:R-:W-:Y:S06]  /*90d0*/  HMMA.16816.F32 R76, R12.reuse, R56, R76 ;  /* 0x000000380c4c723c */ /* 0x040fec000000184c */
[----:B------:R-:W-:Y:S01]  /*90e0*/  HMMA.16816.F32 R60, R12, R58, R60 ;  /* 0x0000003a0c3c723c */ /* 0x000fe2000000183c */
[----:B-1----:R-:W-:Y:S01]  /*90f0*/  FFMA.FTZ R0, R91, UR18, -R4 ;  /* 0x000000125b007c23 */ /* 0x002fe20008010804 */
[----:B------:R-:W-:-:S04]  /*9100*/  IMAD.MOV.U32 R91, RZ, RZ, R183 ;  /* 0x000000ffff5b7224 */ /* 0x000fc800078e00b7 */
[C---:B------:R-:W-:Y:S01]  /*9110*/  HMMA.16816.F32 R72, R12.reuse, R20, R72 ;  /* 0x000000140c48723c */ /* 0x040fe20000001848 */
[----:B------:R1:W-:Y:S05]  /*9120*/  MUFU.EX2 R183, R0 ;  /* 0x0000000000b77308 */ /* 0x0003ea0000000800 */
[C---:B------:R-:W-:Y:S06]  /*9130*/  HMMA.16816.F32 R56, R12.reuse, R22, R32 ;  /* 0x000000160c38723c */ /* 0x040fec0000001820 */
[C---:B---3--:R-:W-:Y:S01]  /*9140*/  HMMA.16816.F32 R64, R12.reuse, R16, R28 ;  /* 0x000000100c40723c */ /* 0x048fe2000000181c */
[----:B------:R-:W-:Y:S05]  /*9150*/  LDSM.16.MT88.4 R28, [R225+0xc000] ;  /* 0x00c00000e11c783b */ /* 0x000fea0000004200 */
[C---:B------:R-:W-:Y:S01]  /*9160*/  HMMA.16816.F32 R20, R12.reuse, R18, R24 ;  /* 0x000000120c14723c */ /* 0x040fe20000001818 */
[----:B-1----:R-:W-:Y:S01]  /*9170*/  FFMA.FTZ R0, R93, UR18, -R4 ;  /* 0x000000125d007c23 */ /* 0x002fe20008010804 */
[----:B------:R-:W-:Y:S01]  /*9180*/  IMAD.MOV.U32 R93, RZ, RZ, R181 ;  /* 0x000000ffff5d7224 */ /* 0x000fe200078e00b5 */
[----:B------:R-:W1:Y:S02]  /*9190*/  LDSM.16.MT88.4 R16, [R224+0xc000] ;  /* 0x00c00000e010783b */ /* 0x000e640000004200 */
[----:B------:R3:W-:Y:S01]  /*91a0*/  MUFU.EX2 R181, R0 ;  /* 0x0000000000b57308 */ /* 0x0007e20000000800 */
[C---:B----4-:R-:W-:Y:S06]  /*91b0*/  HMMA.16816.F32 R80, R12.reuse, R40, R80 ;  /* 0x000000280c50723c */ /* 0x050fec0000001850 */
[----:B------:R-:W-:Y:S01]  /*91c0*/  HMMA.16816.F32 R32, R12, R42, R44 ;  /* 0x0000002a0c20723c */ /* 0x000fe2000000182c */
[----:B------:R-:W4:Y:S06]  /*91d0*/  LDSM.16.MT88.4 R40, [R135+0xc800] ;  /* 0x00c800008728783b */ /* 0x000f2c0000004200 */
[----:B------:R-:W-:-:S02]  /*91e0*/  F2FP.F16.F32.PACK_AB R13, R214, R218 ;  /* 0x000000dad60d723e */ /* 0x000fc400000000ff */
[----:B------:R-:W-:Y:S01]  /*91f0*/  F2FP.F16.F32.PACK_AB R15, R200, R205 ;  /* 0x000000cdc80f723e */ /* 0x000fe200000000ff */
[----:B---3--:R-:W-:Y:S01]  /*9200*/  FFMA.FTZ R0, R94, UR18, -R5 ;  /* 0x000000125e007c23 */ /* 0x008fe20008010805 */
[----:B------:R-:W-:-:S03]  /*9210*/  IMAD.MOV.U32 R94, RZ, RZ, R168 ;  /* 0x000000ffff5e7224 */ /* 0x000fc600078e00a8 */
[----:B------:R3:W-:Y:S02]  /*9220*/  MUFU.EX2 R152, R0 ;  /* 0x0000000000987308 */ /* 0x0007e40000000800 */
[----:B---3--:R-:W-:Y:S01]  /*9230*/  FFMA.FTZ R0, R95, UR18, -R5 ;  /* 0x000000125f007c23 */ /* 0x008fe20008010805 */
[----:B------:R-:W-:Y:S02]  /*9240*/  IMAD.MOV.U32 R95, RZ, RZ, R89 ;  /* 0x000000ffff5f7224 */ /* 0x000fe400078e0059 */
[----:B------:R-:W-:-:S03]  /*9250*/  IMAD.MOV.U32 R89, RZ, RZ, R68 ;  /* 0x000000ffff597224 */ /* 0x000fc600078e0044 */
[----:B------:R3:W5:Y:S02]  /*9260*/  MUFU.EX2 R155, R0 ;  /* 0x00000000009b7308 */ /* 0x0007640000000800 */
[----:B---3--:R-:W-:Y:S01]  /*9270*/  FFMA.FTZ R0, R97, UR18, -R5 ;  /* 0x0000001261007c23 */ /* 0x008fe20008010805 */
[----:B-----5:R-:W-:-:S05]  /*9280*/  F2FP.F16.F32.PACK_AB R8, R155, R152 ;  /* 0x000000989b08723e */ /* 0x020fca00000000ff */
[----:B------:R3:W-:Y:S02]  /*9290*/  MUFU.EX2 R150, R0 ;  /* 0x0000000000967308 */ /* 0x0007e40000000800 */
[----:B---3--:R-:W-:-:S06]  /*92a0*/  FFMA.FTZ R0, R99, UR18, -R5 ;  /* 0x0000001263007c23 */ /* 0x008fcc0008010805 */
[----:B------:R3:W5:Y:S02]  /*92b0*/  MUFU.EX2 R149, R0 ;  /* 0x0000000000957308 */ /* 0x0007640000000800 */
[----:B---3--:R-:W-:Y:S01]  /*92c0*/  FFMA.FTZ R0, R96, UR18, -R4 ;  /* 0x0000001260007c23 */ /* 0x008fe20008010804 */
[----:B-----5:R-:W-:-:S05]  /*92d0*/  F2FP.F16.F32.PACK_AB R10, R149, R150 ;  /* 0x00000096950a723e */ /* 0x020fca00000000ff */
[----:B------:R3:W-:Y:S02]  /*92e0*/  MUFU.EX2 R168, R0 ;  /* 0x0000000000a87308 */ /* 0x0007e40000000800 */
[C---:B--2---:R-:W-:Y:S06]  /*92f0*/  HMMA.16816.F32 R72, R8.reuse, R48, R72 ;  /* 0x000000300848723c */ /* 0x044fec0000001848 */
[C---:B------:R-:W-:Y:S01]  /*9300*/  HMMA.16816.F32 R56, R8.reuse, R50, R56 ;  /* 0x000000320838723c */ /* 0x040fe20000001838 */
[----:B------:R-:W2:Y:S05]  /*9310*/  LDSM.16.MT88.4 R48, [R226+0xc800] ;  /* 0x00c80000e230783b */ /* 0x000eaa0000004200 */
[----:B------:R-:W-:Y:S01]  /*9320*/  HMMA.16816.F32 R76, R8, R52, R76 ;  /* 0x00000034084c723c */ /* 0x000fe2000000184c */
[----:B---3--:R-:W-:-:S04]  /*9330*/  FFMA.FTZ R0, R98, UR18, -R4 ;  /* 0x0000001262007c23 */ /* 0x008fc80008010804 */
[----:B------:R3:W-:Y:S01]  /*9340*/  MUFU.EX2 R166, R0 ;  /* 0x0000000000a67308 */ /* 0x0007e20000000800 */
[C---:B------:R-:W-:Y:S06]  /*9350*/  HMMA.16816.F32 R44, R8.reuse, R54, R60 ;  /* 0x00000036082c723c */ /* 0x040fec000000183c */
[C---:B-1----:R-:W-:Y:S01]  /*9360*/  HMMA.16816.F32 R24, R8.reuse, R18, R20 ;  /* 0x000000120818723c */ /* 0x042fe20000001814 */
[----:B------:R-:W1:Y:S05]  /*9370*/  LDSM.16.MT88.4 R20, [R224+0xc800] ;  /* 0x00c80000e014783b */ /* 0x000e6a0000004200 */
[----:B------:R-:W-:Y:S01]  /*9380*/  HMMA.16816.F32 R60, R8, R16, R64 ;  /* 0x00000010083c723c */ /* 0x000fe20000001840 */
[----:B------:R-:W5:Y:S01]  /*9390*/  LDSM.16.MT88.4 R16, [R225+0xc800] ;  /* 0x00c80000e110783b */ /* 0x000f620000004200 */
[----:B---3--:R-:W-:-:S04]  /*93a0*/  FFMA.FTZ R0, R100, UR18, -R4 ;  /* 0x0000001264007c23 */ /* 0x008fc80008010804 */
[C---:B------:R-:W-:Y:S01]  /*93b0*/  HMMA.16816.F32 R80, R8.reuse, R28, R80 ;  /* 0x0000001c0850723c */ /* 0x040fe20000001850 */
[----:B------:R3:W-:Y:S05]  /*93c0*/  MUFU.EX2 R160, R0 ;  /* 0x0000000000a07308 */ /* 0x0007ea0000000800 */
[----:B------:R-:W-:Y:S07]  /*93d0*/  HMMA.16816.F32 R32, R8, R30, R32 ;  /* 0x0000001e0820723c */ /* 0x000fee0000001820 */
[----:B------:R-:W-:-:S02]  /*93e0*/  F2FP.F16.F32.PACK_AB R9, R187, R196 ;  /* 0x000000c4bb09723e */ /* 0x000fc400000000ff */
[----:B------:R-:W-:Y:S01]  /*93f0*/  F2FP.F16.F32.PACK_AB R11, R181, R183 ;  /* 0x000000b7b50b723e */ /* 0x000fe200000000ff */
[----:B---3--:R-:W-:-:S04]  /*9400*/  FFMA.FTZ R0, R101, UR18, -R5 ;  /* 0x0000001265007c23 */ /* 0x008fc80008010805 */
[----:B------:R3:W-:Y:S02]  /*9410*/  MUFU.EX2 R137, R0 ;  /* 0x0000000000897308 */ /* 0x0007e40000000800 */
[----:B---3--:R-:W-:-:S06]  /*9420*/  FFMA.FTZ R0, R102, UR18, -R5 ;  /* 0x0000001266007c23 */ /* 0x008fcc0008010805 */
        /* <DEDUP_REMOVED lines=8> */
[----:B------:R3:W4:Y:S02]  /*94b0*/  MUFU.EX2 R151, R0 ;  /* 0x0000000000977308 */ /* 0x0007240000000800 */
        /* <DEDUP_REMOVED lines=11> */
[----:B--2---:R-:W-:-:S05]  /*9570*/  FFMA.FTZ R0, R107, UR18, -R4 ;  /* 0x000000126b007c23 */ /* 0x004fca0008010804 */
[C---:B-----5:R-:W-:Y:S01]  /*9580*/  HMMA.16816.F32 R80, R12.reuse, R16, R80 ;  /* 0x000000100c50723c */ /* 0x060fe20000001850 */
[----:B------:R2:W-:Y:S05]  /*9590*/  MUFU.EX2 R146, R0 ;  /* 0x0000000000927308 */ /* 0x0005ea0000000800 */
[----:B------:R-:W-:Y:S01]  /*95a0*/  HMMA.16816.F32 R20, R12, R18, R32 ;  /* 0x000000120c14723c */ /* 0x000fe20000001820 */
[----:B------:R-:W5:Y:S06]  /*95b0*/  LDSM.16.MT88.4 R16, [R225+0xd000] ;  /* 0x00d00000e110783b */ /* 0x000f6c0000004200 */
[----:B------:R-:W-:-:S02]  /*95c0*/  F2FP.F16.F32.PACK_AB R13, R166, R168 ;  /* 0x000000a8a60d723e */ /* 0x000fc400000000ff */
[----:B----4-:R-:W-:Y:S01]  /*95d0*/  F2FP.F16.F32.PACK_AB R15, R151, R160 ;  /* 0x000000a0970f723e */ /* 0x010fe200000000ff */
        /* <DEDUP_REMOVED lines=11> */
[----:B------:R2:W-:Y:S02]  /*9690*/  MUFU.EX2 R129, R0 ;  /* 0x0000000000817308 */ /* 0x0005e40000000800 */
[C---:B------:R-:W-:Y:S06]  /*96a0*/  HMMA.16816.F32 R76, R8.reuse, R40, R76 ;  /* 0x00000028084c723c */ /* 0x040fec000000184c */
[C---:B------:R-:W-:Y:S01]  /*96b0*/  HMMA.16816.F32 R44, R8.reuse, R42, R44 ;  /* 0x0000002a082c723c */ /* 0x040fe2000000182c */
[----:B------:R-:W4:Y:S05]  /*96c0*/  LDSM.16.MT88.4 R40, [R135+0xd800] ;  /* 0x00d800008728783b */ /* 0x000f2a0000004200 */
[----:B---3--:R-:W-:Y:S01]  /*96d0*/  HMMA.16816.F32 R72, R8, R48, R72 ;  /* 0x000000300848723c */ /* 0x008fe20000001848 */
[----:B--2---:R-:W-:-:S04]  /*96e0*/  FFMA.FTZ R0, R111, UR18, -R4 ;  /* 0x000000126f007c23 */ /* 0x004fc80008010804 */
[----:B------:R2:W3:Y:S01]  /*96f0*/  MUFU.EX2 R128, R0 ;  /* 0x0000000000807308 */ /* 0x0004e20000000800 */
[C---:B------:R-:W-:Y:S01]  /*9700*/  HMMA.16816.F32 R56, R8.reuse, R50, R56 ;  /* 0x000000320838723c */ /* 0x040fe20000001838 */
[----:B------:R-:W4:Y:S05]  /*9710*/  LDSM.16.MT88.4 R48, [R226+0xd800] ;  /* 0x00d80000e230783b */ /* 0x000f2a0000004200 */
[C---:B-1----:R-:W-:Y:S01]  /*9720*/  HMMA.16816.F32 R32, R8.reuse, R26, R28 ;  /* 0x0000001a0820723c */ /* 0x042fe2000000181c */
[----:B------:R-:W1:Y:S05]  /*9730*/  LDSM.16.MT88.4 R28, [R224+0xd800] ;  /* 0x00d80000e01c783b */ /* 0x000e6a0000004200 */
[----:B------:R-:W-:Y:S01]  /*9740*/  HMMA.16816.F32 R60, R8, R24, R60 ;  /* 0x00000018083c723c */ /* 0x000fe2000000183c */
[----:B--2---:R-:W-:-:S05]  /*9750*/  FFMA.FTZ R0, R114, UR18, -R4 ;  /* 0x0000001272007c23 */ /* 0x004fca0008010804 */
[C---:B-----5:R-:W-:Y:S01]  /*9760*/  HMMA.16816.F32 R80, R8.reuse, R16, R80 ;  /* 0x000000100850723c */ /* 0x060fe20000001850 */
[----:B------:R2:W-:Y:S05]  /*9770*/  MUFU.EX2 R127, R0 ;  /* 0x00000000007f7308 */ /* 0x0005ea0000000800 */
[----:B------:R-:W-:Y:S01]  /*9780*/  HMMA.16816.F32 R24, R8, R18, R20 ;  /* 0x000000120818723c */ /* 0x000fe20000001814 */
[----:B------:R-:W5:Y:S04]  /*9790*/  LDSM.16.MT88.4 R16, [R225+0xd800] ;  /* 0x00d80000e110783b */ /* 0x000f680000004200 */
[----:B------:R-:W5:Y:S02]  /*97a0*/  LDSM.16.MT88.4 R20, [R135+0xe000] ;  /* 0x00e000008714783b */ /* 0x000f640000004200 */
[----:B------:R-:W-:-:S02]  /*97b0*/  F2FP.F16.F32.PACK_AB R9, R146, R148 ;  /* 0x000000949209723e */ /* 0x000fc400000000ff */
[----:B---3--:R-:W-:Y:S01]  /*97c0*/  F2FP.F16.F32.PACK_AB R11, R128, R129 ;  /* 0x00000081800b723e */ /* 0x008fe200000000ff */
[----:B--2---:R-:W-:-:S04]  /*97d0*/  FFMA.FTZ R0, R117, UR18, -R5 ;  /* 0x0000001275007c23 */ /* 0x004fc80008010805 */
        /* <DEDUP_REMOVED lines=11> */
[C---:B----4-:R-:W-:Y:S06]  /*9890*/  HMMA.16816.F32 R76, R12.reuse, R40, R76 ;  /* 0x000000280c4c723c */ /* 0x050fec000000184c */
[C---:B------:R-:W-:Y:S01]  /*98a0*/  HMMA.16816.F32 R40, R12.reuse, R42, R44 ;  /* 0x0000002a0c28723c */ /* 0x040fe2000000182c */
[----:B------:R-:W4:Y:S05]  /*98b0*/  LDSM.16.MT88.4 R44, [R224+0xe000] ;  /* 0x00e00000e02c783b */ /* 0x000f2a0000004200 */
[----:B------:R-:W-:Y:S01]  /*98c0*/  HMMA.16816.F32 R72, R12, R48, R72 ;  /* 0x000000300c48723c */ /* 0x000fe20000001848 */
[----:B--2---:R-:W-:-:S04]  /*98d0*/  FFMA.FTZ R0, R116, UR18, -R4 ;  /* 0x0000001274007c23 */ /* 0x004fc80008010804 */
[----:B------:R2:W-:Y:S01]  /*98e0*/  MUFU.EX2 R123, R0 ;  /* 0x00000000007b7308 */ /* 0x0005e20000000800 */
[C---:B------:R-:W-:Y:S01]  /*98f0*/  HMMA.16816.F32 R56, R12.reuse, R50, R56 ;  /* 0x000000320c38723c */ /* 0x040fe20000001838 */
[----:B------:R-:W4:Y:S05]  /*9900*/  LDSM.16.MT88.4 R48, [R226+0xe000] ;  /* 0x00e00000e230783b */ /* 0x000f2a0000004200 */
[C---:B-1----:R-:W-:Y:S06]  /*9910*/  HMMA.16816.F32 R52, R12.reuse, R30, R32 ;  /* 0x0000001e0c34723c */ /* 0x042fec0000001820 */
[----:B------:R-:W-:Y:S01]  /*9920*/  HMMA.16816.F32 R60, R12, R28, R60 ;  /* 0x0000001c0c3c723c */ /* 0x000fe2000000183c */
[----:B------:R-:W1:Y:S01]  /*9930*/  LDSM.16.MT88.4 R28, [R225+0xe000] ;  /* 0x00e00000e11c783b */ /* 0x000e620000004200 */
[----:B--2---:R-:W-:-:S04]  /*9940*/  FFMA.FTZ R0, R118, UR18, -R4 ;  /* 0x0000001276007c23 */ /* 0x004fc80008010804 */
[C---:B-----5:R-:W-:Y:S01]  /*9950*/  HMMA.16816.F32 R32, R12.reuse, R18, R24 ;  /* 0x000000120c20723c */ /* 0x060fe20000001818 */
[----:B------:R2:W5:Y:S05]  /*9960*/  MUFU.EX2 R122, R0 ;  /* 0x00000000007a7308 */ /* 0x00056a0000000800 */
[----:B------:R-:W-:Y:S01]  /*9970*/  HMMA.16816.F32 R80, R12, R16, R80 ;  /* 0x000000100c50723c */ /* 0x000fe20000001850 */
[----:B------:R-:W-:Y:S06]  /*9980*/  LDSM.16.MT88.4 R12, [R226+0xe800] ;  /* 0x00e80000e20c783b */ /* 0x000fec0000004200 */
[----:B---3--:R-:W-:Y:S01]  /*9990*/  F2FP.F16.F32.PACK_AB R17, R124, R127 ;  /* 0x0000007f7c11723e */ /* 0x008fe200000000ff */
[----:B--2---:R-:W-:Y:S01]  /*99a0*/  FFMA.FTZ R0, R142, UR18, -R5 ;  /* 0x000000128e007c23 */ /* 0x004fe20008010805 */
[----:B-----5:R-:W-:-:S03]  /*99b0*/  F2FP.F16.F32.PACK_AB R19, R122, R123 ;  /* 0x0000007b7a13723e */ /* 0x020fc600000000ff */
[----:B------:R2:W-:Y:S02]  /*99c0*/  MUFU.EX2 R115, R0 ;  /* 0x0000000000737308 */ /* 0x0005e40000000800 */
[----:B--2---:R-:W-:-:S06]  /*99d0*/  FFMA.FTZ R0, R143, UR18, -R5 ;  /* 0x000000128f007c23 */ /* 0x004fcc0008010805 */
[----:B------:R2:W3:Y:S02]  /*99e0*/  MUFU.EX2 R114, R0 ;  /* 0x0000000000727308 */ /* 0x0004e40000000800 */
[----:B--2---:R-:W-:Y:S01]  /*99f0*/  FFMA.FTZ R0, R145, UR18, -R5 ;  /* 0x0000001291007c23 */ /* 0x004fe20008010805 */
[----:B---3--:R-:W-:Y:S01]  /*9a00*/  F2FP.F16.F32.PACK_AB R8, R114, R115 ;  /* 0x000000737208723e */ /* 0x008fe200000000ff */
[----:B------:R-:W-:-:S04]  /*9a10*/  IMAD.MOV.U32 R145, RZ, RZ, R93 ;  /* 0x000000ffff917224 */ /* 0x000fc800078e005d */
[----:B------:R2:W-:Y:S01]  /*9a20*/  MUFU.EX2 R113, R0 ;  /* 0x0000000000717308 */ /* 0x0005e20000000800 */
[----:B------:R-:W-:Y:S02]  /*9a30*/  IMAD.MOV.U32 R93, RZ, RZ, R90 ;  /* 0x000000ffff5d7224 */ /* 0x000fe400078e005a */
[----:B------:R-:W-:Y:S02]  /*9a40*/  IMAD.MOV.U32 R90, RZ, RZ, R87 ;  /* 0x000000ffff5a7224 */ /* 0x000fe400078e0057 */
[----:B------:R-:W-:-:S04]  /*9a50*/  IMAD.MOV.U32 R87, RZ, RZ, R70 ;  /* 0x000000ffff577224 */ /* 0x000fc800078e0046 */
[----:B------:R-:W-:Y:S02]  /*9a60*/  IMAD.MOV.U32 R143, RZ, RZ, R87 ;  /* 0x000000ffff8f7224 */ /* 0x000fe400078e0057 */
[----:B--2---:R-:W-:-:S04]  /*9a70*/  FFMA.FTZ R0, R147, UR18, -R5 ;  /* 0x0000001293007c23 */ /* 0x004fc80008010805 */
[----:B------:R2:W3:Y:S02]  /*9a80*/  MUFU.EX2 R112, R0 ;  /* 0x0000000000707308 */ /* 0x0004e40000000800 */
[----:B--2---:R-:W-:Y:S01]  /*9a90*/  FFMA.FTZ R0, R139, UR18, -R4 ;  /* 0x000000128b007c23 */ /* 0x004fe20008010804 */
[----:B---3--:R-:W-:Y:S01]  /*9aa0*/  F2FP.F16.F32.PACK_AB R10, R112, R113 ;  /* 0x00000071700a723e */ /* 0x008fe200000000ff */
[----:B------:R-:W-:-:S04]  /*9ab0*/  IMAD.MOV.U32 R139, RZ, RZ, R85 ;  /* 0x000000ffff8b7224 */ /* 0x000fc800078e0055 */
[----:B------:R2:W-:Y:S02]  /*9ac0*/  MUFU.EX2 R118, R0 ;  /* 0x0000000000767308 */ /* 0x0005e40000000800 */
[C---:B------:R-:W-:Y:S06]  /*9ad0*/  HMMA.16816.F32 R76, R8.reuse, R20, R76 ;  /* 0x00000014084c723c */ /* 0x040fec000000184c */
[C---:B------:R-:W-:Y:S01]  /*9ae0*/  HMMA.16816.F32 R24, R8.reuse, R22, R40 ;  /* 0x000000160818723c */ /* 0x040fe20000001828 */
[----:B------:R-:W3:Y:S04]  /*9af0*/  LDSM.16.MT88.4 R20, [R135+0xe800] ;  /* 0x00e800008714783b */ /* 0x000ee80000004200 */
[----:B------:R-:W-:Y:S01]  /*9b00*/  LDSM.16.MT88.4 R40, [R135+0xf000] ;  /* 0x00f000008728783b */ /* 0x000fe20000004200 */
[----:B----4-:R-:W-:Y:S01]  /*9b10*/  HMMA.16816.F32 R64, R8, R46, R52 ;  /* 0x0000002e0840723c */ /* 0x010fe20000001834 */
[----:B--2---:R-:W-:-:S02]  /*9b20*/  FFMA.FTZ R0, R141, UR18, -R4 ;  /* 0x000000128d007c23 */ /* 0x004fc40008010804 */
[----:B------:R-:W2:Y:S02]  /*9b30*/  LDSM.16.MT88.4 R52, [R224+0xe800] ;  /* 0x00e80000e034783b */ /* 0x000ea40000004200 */
[----:B------:R4:W-:Y:S01]  /*9b40*/  MUFU.EX2 R117, R0 ;  /* 0x0000000000757308 */ /* 0x0009e20000000800 */
[C---:B------:R-:W-:Y:S06]  /*9b50*/  HMMA.16816.F32 R72, R8.reuse, R48, R72 ;  /* 0x000000300848723c */ /* 0x040fec0000001848 */
[C---:B------:R-:W-:Y:S01]  /*9b60*/  HMMA.16816.F32 R48, R8.reuse, R50, R56 ;  /* 0x000000320830723c */ /* 0x040fe20000001838 */
[----:B------:R-:W5:Y:S05]  /*9b70*/  LDSM.16.MT88.4 R56, [R225+0xe800] ;  /* 0x00e80000e138783b */ /* 0x000f6a0000004200 */
[----:B-1----:R-:W-:Y:S01]  /*9b80*/  HMMA.16816.F32 R80, R8, R28, R80 ;  /* 0x0000001c0850723c */ /* 0x002fe20000001850 */
[----:B----4-:R-:W-:Y:S01]  /*9b90*/  FFMA.FTZ R0, R144, UR18, -R4 ;  /* 0x0000001290007c23 */ /* 0x010fe20008010804 */
[----:B------:R-:W-:-:S02]  /*9ba0*/  IMAD.MOV.U32 R144, RZ, RZ, R94 ;  /* 0x000000ffff907224 */ /* 0x000fc400078e005e */
[----:B------:R-:W-:Y:S01]  /*9bb0*/  IMAD.MOV.U32 R94, RZ, RZ, R92 ;  /* 0x000000ffff5e7224 */ /* 0x000fe200078e005c */
[----:B------:R1:W-:Y:S01]  /*9bc0*/  MUFU.EX2 R116, R0 ;  /* 0x0000000000747308 */ /* 0x0003e20000000800 */
[----:B------:R-:W-:Y:S02]  /*9bd0*/  IMAD.MOV.U32 R92, RZ, RZ, R86 ;  /* 0x000000ffff5c7224 */ /* 0x000fe400078e0056 */
[----:B------:R-:W-:Y:S02]  /*9be0*/  IMAD.MOV.U32 R86, RZ, RZ, R71 ;  /* 0x000000ffff567224 */ /* 0x000fe400078e0047 */
[----:B------:R-:W-:Y:S02]  /*9bf0*/  IMAD.MOV.U32 R147, RZ, RZ, R94 ;  /* 0x000000ffff937224 */ /* 0x000fe400078e005e */
[----:B------:R-:W-:Y:S02]  /*9c00*/  IMAD.MOV.U32 R142, RZ, RZ, R92 ;  /* 0x000000ffff8e7224 */ /* 0x000fe400078e005c */
[----:B------:R-:W-:-:S02]  /*9c10*/  IMAD.MOV.U32 R141, RZ, RZ, R86 ;  /* 0x000000ffff8d7224 */ /* 0x000fc400078e0056 */
[----:B-1----:R-:W-:Y:S01]  /*9c20*/  FFMA.FTZ R0, R161, UR18, -R5 ;  /* 0x00000012a1007c23 */ /* 0x002fe20008010805 */
[----:B------:R-:W-:-:S03]  /*9c30*/  IMAD.MOV.U32 R161, RZ, RZ, R91 ;  /* 0x000000ffffa17224 */ /* 0x000fc600078e005b */
[----:B------:R1:W-:Y:S02]  /*9c40*/  MUFU.EX2 R108, R0 ;  /* 0x00000000006c7308 */ /* 0x0003e40000000800 */
[----:B-1----:R-:W-:Y:S01]  /*9c50*/  FFMA.FTZ R0, R167, UR18, -R5 ;  /* 0x00000012a7007c23 */ /* 0x002fe20008010805 */
[----:B------:R-:W-:-:S05]  /*9c60*/  IMAD.MOV.U32 R167, RZ, RZ, R84 ;  /* 0x000000ffffa77224 */ /* 0x000fca00078e0054 */
[----:B------:R1:W4:Y:S02]  /*9c70*/  MUFU.EX2 R107, R0 ;  /* 0x00000000006b7308 */ /* 0x0003240000000800 */
[----:B-1----:R-:W-:Y:S01]  /*9c80*/  FFMA.FTZ R0, R130, UR18, -R5 ;  /* 0x0000001282007c23 */ /* 0x002fe20008010805 */
[----:B----4-:R-:W-:Y:S01]  /*9c90*/  F2FP.F16.F32.PACK_AB R16, R107, R108 ;  /* 0x0000006c6b10723e */ /* 0x010fe200000000ff */
[----:B------:R-:W-:-:S04]  /*9ca0*/  IMAD.MOV.U32 R130, RZ, RZ, R89 ;  /* 0x000000ffff827224 */ /* 0x000fc800078e0059 */
[----:B------:R1:W-:Y:S02]  /*9cb0*/  MUFU.EX2 R106, R0 ;  /* 0x00000000006a7308 */ /* 0x0003e40000000800 */
[----:B-1----:R-:W-:Y:S01]  /*9cc0*/  FFMA.FTZ R0, R140, UR18, -R5 ;  /* 0x000000128c007c23 */ /* 0x002fe20008010805 */
[----:B------:R-:W-:Y:S02]  /*9cd0*/  IMAD.MOV.U32 R140, RZ, RZ, R88 ;  /* 0x000000ffff8c7224 */ /* 0x000fe400078e0058 */
[----:B------:R-:W-:-:S03]  /*9ce0*/  IMAD.MOV.U32 R88, RZ, RZ, R69 ;  /* 0x000000ffff587224 */ /* 0x000fc600078e0045 */
[----:B------:R1:W4:Y:S01]  /*9cf0*/  MUFU.EX2 R105, R0 ;  /* 0x0000000000697308 */ /* 0x0003220000000800 */
[C---:B------:R-:W-:Y:S06]  /*9d00*/  HMMA.16816.F32 R68, R8.reuse, R44, R60 ;  /* 0x0000002c0844723c */ /* 0x040fec000000183c */
[----:B------:R-:W-:Y:S01]  /*9d10*/  HMMA.16816.F32 R60, R8, R30, R32 ;  /* 0x0000001e083c723c */ /* 0x000fe20000001820 */
[----:B------:R-:W-:Y:S01]  /*9d20*/  LDSM.16.MT88.4 R8, [R224+0xf000] ;  /* 0x00f00000e008783b */ /* 0x000fe20000004200 */
[----:B-1----:R-:W-:Y:S01]  /*9d30*/  FFMA.FTZ R0, R158, UR18, -R4 ;  /* 0x000000129e007c23 */ /* 0x002fe20008010804 */
[----:B----4-:R-:W-:Y:S01]  /*9d40*/  F2FP.F16.F32.PACK_AB R18, R105, R106 ;  /* 0x0000006a6912723e */ /* 0x010fe200000000ff */
[----:B------:R-:W-:-:S02]  /*9d50*/  IMAD.MOV.U32 R158, RZ, RZ, R93 ;  /* 0x000000ffff9e7224 */ /* 0x000fc400078e005d */
[----:B------:R1:W4:Y:S04]  /*9d60*/  MUFU.EX2 R111, R0 ;  /* 0x00000000006f7308 */ /* 0x0003280000000800 */
[C---:B---3--:R-:W-:Y:S06]  /*9d70*/  HMMA.16816.F32 R76, R16.reuse, R20, R76 ;  /* 0x00000014104c723c */ /* 0x048fec000000184c */
[C---:B------:R-:W-:Y:S01]  /*9d80*/  HMMA.16816.F32 R44, R16.reuse, R22, R24 ;  /* 0x00000016102c723c */ /* 0x040fe20000001818 */
[----:B------:R-:W3:Y:S05]  /*9d90*/  LDSM.16.MT88.4 R20, [R226+0xf000] ;  /* 0x00f00000e214783b */ /* 0x000eea0000004200 */
[----:B------:R-:W-:Y:S01]  /*9da0*/  HMMA.16816.F32 R32, R16, R12, R72 ;  /* 0x0000000c1020723c */ /* 0x000fe20000001848 */
[----:B-1----:R-:W-:Y:S01]  /*9db0*/  FFMA.FTZ R0, R163, UR18, -R4 ;  /* 0x00000012a3007c23 */ /* 0x002fe20008010804 */
[----:B------:R-:W-:-:S03]  /*9dc0*/  IMAD.MOV.U32 R163, RZ, RZ, R88 ;  /* 0x000000ffffa37224 */ /* 0x000fc600078e0058 */
[----:B------:R1:W-:Y:S01]  /*9dd0*/  MUFU.EX2 R110, R0 ;  /* 0x00000000006e7308 */ /* 0x0003e20000000800 */
[----:B------:R-:W-:Y:S01]  /*9de0*/  HMMA.16816.F32 R28, R16, R14, R48 ;  /* 0x0000000e101c723c */ /* 0x000fe20000001830 */
[----:B------:R-:W-:-:S05]  /*9df0*/  F2FP.F16.F32.PACK_AB R13, R117, R118 ;  /* 0x00000076750d723e */ /* 0x000fca00000000ff */
[----:B--2---:R-:W-:Y:S01]  /*9e00*/  HMMA.16816.F32 R24, R16, R52, R68 ;  /* 0x000000341018723c */ /* 0x004fe20000001844 */
[----:B----4-:R-:W-:-:S05]  /*9e10*/  F2FP.F16.F32.PACK_AB R15, R111, R116 ;  /* 0x000000746f0f723e */ /* 0x010fca00000000ff */
[----:B------:R-:W-:Y:S01]  /*9e20*/  HMMA.16816.F32 R52, R16, R54, R64 ;  /* 0x000000361034723c */ /* 0x000fe20000001840 */
[----:B------:R-:W-:Y:S01]  /*9e30*/  LDSM.16.MT88.4 R64, [R135+0xf800] ;  /* 0x00f800008740783b */ /* 0x000fe20000004200 */
[----:B-1----:R-:W-:Y:S01]  /*9e40*/  FFMA.FTZ R0, R169, UR18, -R4 ;  /* 0x00000012a9007c23 */ /* 0x002fe20008010804 */
[----:B------:R-:W-:-:S03]  /*9e50*/  IMAD.MOV.U32 R169, RZ, RZ, R95 ;  /* 0x000000ffffa97224 */ /* 0x000fc600078e005f */
[C---:B-----5:R-:W-:Y:S01]  /*9e60*/  HMMA.16816.F32 R72, R16.reuse, R58, R60 ;  /* 0x0000003a1048723c */ /* 0x060fe2000000183c */
[----:B------:R-:W1:Y:S01]  /*9e70*/  LDSM.16.MT88.4 R60, [R225+0xf000] ;  /* 0x00f00000e13c783b */ /* 0x000e620000004200 */
[----:B------:R2:W-:Y:S04]  /*9e80*/  MUFU.EX2 R109, R0 ;  /* 0x00000000006d7308 */ /* 0x0005e80000000800 */
[----:B------:R-:W-:Y:S01]  /*9e90*/  HMMA.16816.F32 R80, R16, R56, R80 ;  /* 0x000000381050723c */ /* 0x000fe20000001850 */
[----:B------:R-:W-:Y:S01]  /*9ea0*/  LDSM.16.MT88.4 R16, [R224+0xf800] ;  /* 0x00f80000e010783b */ /* 0x000fe20000004200 */
[----:B--2---:R-:W-:Y:S01]  /*9eb0*/  FFMA.FTZ R0, R153, UR18, -R5 ;  /* 0x0000001299007c23 */ /* 0x004fe20008010805 */
[----:B------:R-:W-:-:S03]  /*9ec0*/  IMAD.MOV.U32 R153, RZ, RZ, R90 ;  /* 0x000000ffff997224 */ /* 0x000fc600078e005a */
[----:B------:R2:W-:Y:S02]  /*9ed0*/  MUFU.EX2 R104, R0 ;  /* 0x0000000000687308 */ /* 0x0005e40000000800 */
[----:B--2---:R-:W-:Y:S01]  /*9ee0*/  FFMA.FTZ R0, R154, UR18, -R5 ;  /* 0x000000129a007c23 */ /* 0x004fe20008010805 */
[----:B------:R-:W-:Y:S02]  /*9ef0*/  IMAD.MOV.U32 R154, RZ, RZ, R2 ;  /* 0x000000ffff9a7224 */ /* 0x000fe400078e0002 */
[----:B------:R-:W-:-:S03]  /*9f00*/  FADD.FTZ R2, R172, R170 ;  /* 0x000000aaac027221 */ /* 0x000fc60000010000 */
        /* <DEDUP_REMOVED lines=9> */
[C---:B------:R-:W-:Y:S01]  /*9fa0*/  HMMA.16816.F32 R68, R12.reuse, R42, R44 ;  /* 0x0000002a0c44723c */ /* 0x040fe2000000182c */
[----:B------:R-:W4:Y:S05]  /*9fb0*/  LDSM.16.MT88.4 R44, [R226+0xf800] ;  /* 0x00f80000e22c783b */ /* 0x000f2a0000004200 */
[C---:B------:R-:W-:Y:S06]  /*9fc0*/  HMMA.16816.F32 R76, R12.reuse, R40, R76 ;  /* 0x000000280c4c723c */ /* 0x040fec000000184c */
[----:B---3--:R-:W-:Y:S01]  /*9fd0*/  HMMA.16816.F32 R56, R12, R20, R32 ;  /* 0x000000140c38723c */ /* 0x008fe20000001820 */
[----:B--2---:R-:W-:-:S04]  /*9fe0*/  FFMA.FTZ R0, R190, UR18, -R4 ;  /* 0x00000012be007c23 */ /* 0x004fc80008010804 */
        /* <DEDUP_REMOVED lines=72> */
[----:B----4-:R-:W-:Y:S01]  /*a470*/  HMMA.16816.F32 R60, R8, R24, R60 ;  /* 0x00000018083c723c */ /* 0x010fe2000000183c */
[----:B------:R-:W-:Y:S01]  /*a480*/  FADD.FTZ R0, R206, R0 ;  /* 0x00000000ce007221 */ /* 0x000fe20000010000 */
[----:B-1----:R-:W-:-:S03]  /*a490*/  FFMA.FTZ R2, R252, UR18, -R4 ;  /* 0x00000012fc027c23 */ /* 0x002fc60008010804 */
[----:B------:R-:W-:Y:S01]  /*a4a0*/  FADD.FTZ R0, R207, R0 ;  /* 0x00000000cf007221 */ /* 0x000fe20000010000 */
[----:B------:R-:W-:Y:S01]  /*a4b0*/  HMMA.16816.F32 R56, R8, R26, R48 ;  /* 0x0000001a0838723c */ /* 0x000fe20000001830 */
[----:B------:R-:W1:Y:S01]  /*a4c0*/  LDSM.16.MT88.4 R24, [R226+0x10800] ;  /* 0x01080000e218783b */ /* 0x000e620000004200 */
[----:B------:R2:W4:Y:S01]  /*a4d0*/  MUFU.EX2 R84, R2 ;  /* 0x0000000200547308 */ /* 0x0005220000000800 */
[----:B------:R-:W-:-:S03]  /*a4e0*/  FADD.FTZ R0, R208, R0 ;  /* 0x00000000d0007221 */ /* 0x000fc60000010000 */
[----:B------:R-:W-:Y:S01]  /*a4f0*/  HMMA.16816.F32 R68, R8, R44, R68 ;  /* 0x0000002c0844723c */ /* 0x000fe20000001844 */
[----:B------:R-:W-:-:S04]  /*a500*/  FADD.FTZ R0, R210, R0 ;  /* 0x00000000d2007221 */ /* 0x000fc80000010000 */
[----:B------:R-:W-:Y:S01]  /*a510*/  FADD.FTZ R0, R211, R0 ;  /* 0x00000000d3007221 */ /* 0x000fe20000010000 */
[----:B------:R-:W-:Y:S03]  /*a520*/  HMMA.16816.F32 R64, R8, R46, R64 ;  /* 0x0000002e0840723c */ /* 0x000fe60000001840 */
[----:B------:R-:W-:-:S03]  /*a530*/  FADD.FTZ R0, R213, R0 ;  /* 0x00000000d5007221 */ /* 0x000fc60000010000 */
[----:B------:R-:W-:Y:S01]  /*a540*/  HMMA.16816.F32 R48, R8, R16, R40 ;  /* 0x000000100830723c */ /* 0x000fe20000001828 */
[----:B--2---:R-:W-:Y:S01]  /*a550*/  FADD.FTZ R2, R185, R12 ;  /* 0x0000000cb9027221 */ /* 0x004fe20000010000 */
[----:B------:R-:W-:-:S03]  /*a560*/  FFMA.FTZ R12, R247, UR18, -R5 ;  /* 0x00000012f70c7c23 */ /* 0x000fc60008010805 */
[----:B------:R-:W-:Y:S01]  /*a570*/  FADD.FTZ R2, R186, R2 ;  /* 0x00000002ba027221 */ /* 0x000fe20000010000 */
[----:B------:R2:W5:Y:S01]  /*a580*/  MUFU.EX2 R81, R12 ;  /* 0x0000000c00517308 */ /* 0x0005620000000800 */
[----:B------:R-:W-:Y:S01]  /*a590*/  HMMA.16816.F32 R28, R8, R18, R28 ;  /* 0x00000012081c723c */ /* 0x000fe2000000181c */
[----:B------:R-:W1:Y:S01]  /*a5a0*/  LDSM.16.MT88.4 R16, [R225+0x10800] ;  /* 0x01080000e110783b */ /* 0x000e620000004200 */
[----:B------:R-:W-:-:S04]  /*a5b0*/  FADD.FTZ R2, R188, R2 ;  /* 0x00000002bc027221 */ /* 0x000fc80000010000 */
[----:B------:R-:W-:Y:S01]  /*a5c0*/  FADD.FTZ R2, R177, R2 ;  /* 0x00000002b1027221 */ /* 0x000fe20000010000 */
[----:B------:R-:W-:Y:S02]  /*a5d0*/  F2FP.F16.F32.PACK_AB R9, R85, R90 ;  /* 0x0000005a5509723e */ /* 0x000fe400000000ff */
[----:B----4-:R-:W-:Y:S01]  /*a5e0*/  F2FP.F16.F32.PACK_AB R11, R84, R83 ;  /* 0x00000053540b723e */ /* 0x010fe200000000ff */
[----:B------:R-:W-:-:S04]  /*a5f0*/  FADD.FTZ R2, R176, R2 ;  /* 0x00000002b0027221 */ /* 0x000fc80000010000 */
[----:B------:R-:W-:Y:S01]  /*a600*/  FADD.FTZ R2, R175, R2 ;  /* 0x00000002af027221 */ /* 0x000fe20000010000 */
[----:B--2---:R-:W-:Y:S01]  /*a610*/  FFMA.FTZ R12, R248, UR18, -R5 ;  /* 0x00000012f80c7c23 */ /* 0x004fe20008010805 */
[----:B-----5:R-:W-:Y:S02]  /*a620*/  F2FP.F16.F32.PACK_AB R8, R81, R82 ;  /* 0x000000525108723e */ /* 0x020fe400000000ff */
[----:B------:R-:W-:Y:S01]  /*a630*/  FADD.FTZ R2, R179, R2 ;  /* 0x00000002b3027221 */ /* 0x000fe20000010000 */
[----:B------:R2:W-:Y:S03]  /*a640*/  MUFU.EX2 R80, R12 ;  /* 0x0000000c00507308 */ /* 0x0005e60000000800 */
[----:B------:R-:W-:-:S04]  /*a650*/  FADD.FTZ R2, R162, R2 ;  /* 0x00000002a2027221 */ /* 0x000fc80000010000 */
[----:B------:R-:W-:Y:S01]  /*a660*/  FADD.FTZ R13, R159, R2 ;  /* 0x000000029f0d7221 */ /* 0x000fe20000010000 */
[----:B------:R-:W-:-:S04]  /*a670*/  FFMA.FTZ R2, R153, UR18, -R4 ;  /* 0x0000001299027c23 */ /* 0x000fc80008010804 */
[----:B------:R-:W-:Y:S01]  /*a680*/  MUFU.EX2 R78, R2 ;  /* 0x00000002004e7308 */ /* 0x000fe20000000800 */
[----:B--2---:R-:W-:-:S07]  /*a690*/  FFMA.FTZ R12, R249, UR18, -R5 ;  /* 0x00000012f90c7c23 */ /* 0x004fce0008010805 */
[----:B------:R2:W4:Y:S02]  /*a6a0*/  MUFU.EX2 R79, R12 ;  /* 0x0000000c004f7308 */ /* 0x0005240000000800 */
[----:B--2---:R-:W-:Y:S01]  /*a6b0*/  FADD.FTZ R12, R215, R0 ;  /* 0x00000000d70c7221 */ /* 0x004fe20000010000 */
[----:B------:R-:W-:Y:S01]  /*a6c0*/  FFMA.FTZ R0, R154, UR18, -R4 ;  /* 0x000000129a007c23 */ /* 0x000fe20008010804 */
[----:B----4-:R-:W-:-:S04]  /*a6d0*/  F2FP.F16.F32.PACK_AB R10, R79, R80 ;  /* 0x000000504f0a723e */ /* 0x010fc800000000ff */
[----:B------:R2:W4:Y:S03]  /*a6e0*/  MUFU.EX2 R77, R0 ;  /* 0x00000000004d7308 */ /* 0x0005260000000800 */
[C---:B---3--:R-:W-:Y:S06]  /*a6f0*/  HMMA.16816.F32 R44, R8.reuse, R34, R72 ;  /* 0x00000022082c723c */ /* 0x048fec0000001848 */
[C---:B-1----:R-:W-:Y:S06]  /*a700*/  HMMA.16816.F32 R40, R8.reuse, R24, R68 ;  /* 0x000000180828723c */ /* 0x042fec0000001844 */
[----:B------:R-:W-:Y:S01]  /*a710*/  HMMA.16816.F32 R52, R8, R32, R52 ;  /* 0x000000200834723c */ /* 0x000fe20000001834 */
[----:B--2---:R-:W-:Y:S01]  /*a720*/  FADD.FTZ R0, R222, R12 ;  /* 0x0000000cde007221 */ /* 0x004fe20000010000 */
        /* <DEDUP_REMOVED lines=8> */
[----:B------:R-:W2:Y:S01]  /*a7b0*/  LDSM.16.MT88.4 R24, [R135+0x11000] ;  /* 0x011000008718783b */ /* 0x000ea20000004200 */
        /* <DEDUP_REMOVED lines=27> */
[----:B----4-:R-:W-:Y:S01]  /*a970*/  F2FP.F16.F32.PACK_AB R9, R78, R77 ;  /* 0x0000004d4e09723e */ /* 0x010fe200000000ff */
        /* <DEDUP_REMOVED lines=13> */
[----:B------:R1:W4:Y:S03]  /*aa50*/  MUFU.EX2 R65, R12 ;  /* 0x0000000c00417308 */ /* 0x0003260000000800 */
[----:B------:R-:W-:-:S04]  /*aa60*/  FADD.FTZ R0, R148, R0 ;  /* 0x0000000094007221 */ /* 0x000fc80000010000 */
[----:B------:R-:W-:-:S04]  /*aa70*/  FADD.FTZ R0, R146, R0 ;  /* 0x0000000092007221 */ /* 0x000fc80000010000 */
[----:B------:R-:W-:-:S04]  /*aa80*/  FADD.FTZ R0, R129, R0 ;  /* 0x0000000081007221 */ /* 0x000fc80000010000 */
[----:B------:R-:W-:Y:S01]  /*aa90*/  FADD.FTZ R0, R128, R0 ;  /* 0x0000000080007221 */ /* 0x000fe20000010000 */
[----:B-1----:R-:W-:-:S03]  /*aaa0*/  FFMA.FTZ R12, R130, UR18, -R5 ;  /* 0x00000012820c7c23 */ /* 0x002fc60008010805 */
[----:B------:R-:W-:Y:S01]  /*aab0*/  FADD.FTZ R0, R127, R0 ;  /* 0x000000007f007221 */ /* 0x000fe20000010000 */
[----:B----4-:R-:W-:Y:S01]  /*aac0*/  F2FP.F16.F32.PACK_AB R8, R65, R68 ;  /* 0x000000444108723e */ /* 0x010fe200000000ff */
[----:B------:R1:W-:Y:S02]  /*aad0*/  MUFU.EX2 R64, R12 ;  /* 0x0000000c00407308 */ /* 0x0003e40000000800 */
[----:B------:R-:W-:-:S04]  /*aae0*/  FADD.FTZ R0, R124, R0 ;  /* 0x000000007c007221 */ /* 0x000fc80000010000 */
        /* <DEDUP_REMOVED lines=15> */
[----:B--2---:R-:W-:Y:S01]  /*abe0*/  HMMA.16816.F32 R52, R8, R24, R52 ;  /* 0x000000180834723c */ /* 0x004fe20000001834 */
[----:B------:R-:W-:-:S04]  /*abf0*/  FADD.FTZ R0, R98, R0 ;  /* 0x0000000062007221 */ /* 0x000fc80000010000 */
[----:B------:R-:W-:Y:S01]  /*ac00*/  FADD.FTZ R0, R94, R0 ;  /* 0x000000005e007221 */ /* 0x000fe20000010000 */
[C---:B---3--:R-:W-:Y:S03]  /*ac10*/  HMMA.16816.F32 R40, R8.reuse, R20, R40 ;  /* 0x000000140828723c */ /* 0x048fe60000001828 */
        /* <DEDUP_REMOVED lines=157> */
.L_x_3517:
[----:B------:R-:W-:-:S04]  /*b5f0*/  ULEA UR4, -UR6, URZ, 0x8 ;  /* 0x0000003f06047291 */ /* 0x000fc8000f8e413f */
[----:B------:R-:W-:Y:S02]  /*b600*/  USHF.R.S32.HI UR12, URZ, 0x1f, UR4 ;  /* 0x0000001f3f0c7899 */ /* 0x000fe40008011404 */
[----:B--2---:R-:W-:-:S04]  /*b610*/  MOV R0, UR4 ;  /* 0x0000000400007c02 */ /* 0x004fc80008000f00 */
[----:B------:R-:W-:-:S07]  /*b620*/  MOV R2, UR12 ;  /* 0x0000000c00027c02 */ /* 0x000fce0008000f00 */
.L_x_3518:
[----:B------:R-:W2:Y:S04]  /*b630*/  LDL.LU R15, [R1] ;  /* 0x00000000010f7983 */ /* 0x000ea80000300800 */
[----:B------:R-:W3:Y:S04]  /*b640*/  LDL.LU R14, [R1+0x4] ;  /* 0x00000400010e7983 */ /* 0x000ee80000300800 */
[----:B------:R-:W4:Y:S01]  /*b650*/  LDL.LU R20, [R1+0x18] ;  /* 0x0000180001147983 */ /* 0x000f220000300800 */
[----:B------:R-:W-:Y:S02]  /*b660*/  USHF.L.U32 UR4, UR6, 0x5, URZ ;  /* 0x0000000506047899 */ /* 0x000fe4000800063f */
[----:B------:R-:W-:-:S02]  /*b670*/  USHF.L.U64.HI UR7, UR6, 0x5, UR7 ;  /* 0x0000000506077899 */ /* 0x000fc40008010207 */
[----:B------:R-:W-:Y:S01]  /*b680*/  UISETP.GT.AND UP0, UPT, UR22, UR5, UPT ;  /* 0x000000051600728c */ /* 0x000fe2000bf04270 */
[----:B---3--:R-:W-:-:S04]  /*b690*/  LEA R14, P1, R0, R14, 0x1 ;  /* 0x0000000e000e7211 */ /* 0x008fc800078208ff */
[----:B--2---:R-:W-:Y:S01]  /*b6a0*/  LEA.HI.X R15, R0, R15, R2, 0x1, P1 ;  /* 0x0000000f000f7211 */ /* 0x004fe200008f0c02 */
[----:B----4-:R-:W-:Y:S01]  /*b6b0*/  IMAD.MOV.U32 R37, RZ, RZ, R20 ;  /* 0x000000ffff257224 */ /* 0x010fe200078e0014 */
[----:B------:R-:W-:Y:S01]  /*b6c0*/  IADD3 R12, P1, R14, UR4, RZ ;  /* 0x000000040e0c7c10 */ /* 0x000fe2000ff3e0ff */
[----:B------:R1:W-:Y:S03]  /*b6d0*/  STL [R1+0x4], R14 ;  /* 0x0000040e01007387 */ /* 0x0003e60000100800 */
[----:B------:R-:W-:Y:S01]  /*b6e0*/  IADD3.X R13, R15, UR7, RZ, P1, !PT ;  /* 0x000000070f0d7c10 */ /* 0x000fe20008ffe4ff */
[----:B------:R-:W-:Y:S01]  /*b6f0*/  @!PT LDS RZ, [RZ] ;  /* 0x00000000fffff984 */ /* 0x000fe20000000800 */
[----:B------:R-:W-:Y:S01]  /*b700*/  @!PT LDS RZ, [RZ] ;  /* 0x00000000fffff984 */ /* 0x000fe20000000800 */
[----:B------:R-:W-:Y:S01]  /*b710*/  @!PT LDS RZ, [RZ] ;  /* 0x00000000fffff984 */ /* 0x000fe20000000800 */
[----:B------:R1:W-:Y:S01]  /*b720*/  LDGSTS.E.BYPASS.LTC128B.128 [R243+0xa000], desc[UR16][R14.64] ;  /* 0x0a0000000ef37fae */ /* 0x0003e2000b901d50 */
[----:B------:R-:W-:-:S03]  /*b730*/  IADD3 R10, P1, R12, UR4, RZ ;  /* 0x000000040c0a7c10 */ /* 0x000fc6000ff3e0ff */
[----:B------:R2:W-:Y:S01]  /*b740*/  STL [R1], R15 ;  /* 0x0000000f01007387 */ /* 0x0005e20000100800 */
        /* <DEDUP_REMOVED lines=38> */
[----:B------:R-:W-:Y:S01]  /*b9b0*/  LDGSTS.E.BYPASS.LTC128B.128 [R243+0x11000], desc[UR16][R4.64] ;  /* 0x1100000004f37fae */ /* 0x000fe2000b901d50 */
[----:B-1----:R-:W-:Y:S01]  /*b9c0*/  IADD3 R14, P1, R4, UR4, RZ ;  /* 0x00000004040e7c10 */ /* 0x002fe2000ff3e0ff */
[----:B------:R-:W-:-:S03]  /*b9d0*/  USHF.L.U32 UR4, UR22, 0x8, URZ ;  /* 0x0000000816047899 */ /* 0x000fc6000800063f */
[----:B------:R-:W-:-:S05]  /*b9e0*/  IADD3.X R15, R5, UR7, RZ, P1, !PT ;  /* 0x00000007050f7c10 */ /* 0x000fca0008ffe4ff */
[----:B------:R1:W-:Y:S04]  /*b9f0*/  LDGSTS.E.BYPASS.LTC128B.128 [R243+0x11800], desc[UR16][R14.64] ;  /* 0x118000000ef37fae */ /* 0x0003e8000b901d50 */
[----:B------:R-:W-:Y:S04]  /*ba00*/  LDSM.16.M88.4 R20, [R134+0x3000] ;  /* 0x003000008614783b */ /* 0x000fe80000000200 */
[----:B------:R-:W-:Y:S04]  /*ba10*/  LDSM.16.M88.4 R32, [R134+0x4800] ;  /* 0x004800008620783b */ /* 0x000fe80000000200 */
[----:B--2---:R-:W2:Y:S04]  /*ba20*/  LDSM.16.M88.4 R8, [R230] ;  /* 0x00000000e608783b */ /* 0x004ea80000000200 */
[----:B------:R-:W-:Y:S04]  /*ba30*/  LDSM.16.M88.4 R24, [R134+0x2800] ;  /* 0x002800008618783b */ /* 0x000fe80000000200 */
[----:B------:R-:W-:Y:S04]  /*ba40*/  LDSM.16.M88.4 R48, [R134+0x8000] ;  /* 0x008000008630783b */ /* 0x000fe80000000200 */
[----:B------:R-:W-:Y:S04]  /*ba50*/  LDSM.16.M88.4 R28, [R134+0x2000] ;  /* 0x00200000861c783b */ /* 0x000fe80000000200 */
[----:B-1----:R-:W1:Y:S04]  /*ba60*/  LDSM.16.M88.4 R12, [R134+0x4000] ;  /* 0x00400000860c783b */ /* 0x002e680000000200 */
[----:B------:R-:W-:Y:S04]  /*ba70*/  LDSM.16.M88.4 R16, [R134+0x3800] ;  /* 0x003800008610783b */ /* 0x000fe80000000200 */
[----:B------:R-:W-:Y:S04]  /*ba80*/  LDSM.16.M88.4 R44, [R134+0x5000] ;  /* 0x00500000862c783b */ /* 0x000fe80000000200 */
[----:B------:R-:W-:Y:S04]  /*ba90*/  LDSM.16.M88.4 R40, [R134+0x5800] ;  /* 0x005800008628783b */ /* 0x000fe80000000200 */
[----:B------:R-:W-:Y:S04]  /*baa0*/  LDSM.16.M88.4 R60, [R134+0x7000] ;  /* 0x00700000863c783b */ /* 0x000fe80000000200 */
[----:B------:R-:W-:Y:S01]  /*bab0*/  LDSM.16.M88.4 R52, [R134+0x6000] ;  /* 0x006000008634783b */ /* 0x000fe20000000200 */
[C---:B--2---:R-:W-:Y:S03]  /*bac0*/  HMMA.16816.F32 R84, R8.reuse, R20, RZ ;  /* 0x000000140854723c */ /* 0x044fe600000018ff */
[----:B------:R-:W-:Y:S04]  /*bad0*/  LDSM.16.M88.4 R64, [R134+0x6800] ;  /* 0x006800008640783b */ /* 0x000fe80000000200 */
[----:B------:R-:W-:Y:S01]  /*bae0*/  LDSM.16.M88.4 R56, [R134+0x7800] ;  /* 0x007800008638783b */ /* 0x000fe20000000200 */
[C---:B------:R-:W-:Y:S03]  /*baf0*/  HMMA.16816.F32 R88, R8.reuse, R22, RZ ;  /* 0x000000160858723c */ /* 0x040fe600000018ff */
[----:B------:R-:W-:Y:S03]  /*bb00*/  LDSM.16.M88.4 R20, [R134+0x9000] ;  /* 0x009000008614783b */ /* 0x000fe60000000200 */
[C---:B------:R-:W-:Y:S01]  /*bb10*/  HMMA.16816.F32 R100, R8.reuse, R32, RZ ;  /* 0x000000200864723c */ /* 0x040fe200000018ff */
[----:B------:R-:W0:Y:S05]  /*bb20*/  LDGDEPBAR ;  /* 0x00000000000079af */ /* 0x000e2a0000000000 */
[C---:B-1----:R-:W-:Y:S06]  /*bb30*/  HMMA.16816.F32 R104, R8.reuse, R12, RZ ;  /* 0x0000000c0868723c */ /* 0x042fec00000018ff */
[C---:B------:R-:W-:Y:S01]  /*bb40*/  HMMA.16816.F32 R112, R8.reuse, R14, RZ ;  /* 0x0000000e0870723c */ /* 0x040fe200000018ff */
[----:B------:R-:W1:Y:S05]  /*bb50*/  LDSM.16.M88.4 R12, [R134+0x8800] ;  /* 0x00880000860c783b */ /* 0x000e6a0000000200 */
[C---:B------:R-:W-:Y:S06]  /*bb60*/  HMMA.16816.F32 R108, R8.reuse, R34, RZ ;  /* 0x00000022086c723c */ /* 0x040fec00000018ff */
[C---:B------:R-:W-:Y:S06]  /*bb70*/  HMMA.16816.F32 R76, R8.reuse, R24, RZ ;  /* 0x00000018084c723c */ /* 0x040fec00000018ff */
[C---:B------:R-:W-:Y:S01]  /*bb80*/  HMMA.16816.F32 R80, R8.reuse, R26, RZ ;  /* 0x0000001a0850723c */ /* 0x040fe200000018ff */
[----:B------:R-:W2:Y:S05]  /*bb90*/  LDSM.16.M88.4 R24, [R134+0x9800] ;  /* 0x009800008618783b */ /* 0x000eaa0000000200 */
[C---:B------:R-:W-:Y:S06]  /*bba0*/  HMMA.16816.F32 R204, R8.reuse, R50, RZ ;  /* 0x0000003208cc723c */ /* 0x040fec00000018ff */
[C---:B------:R-:W-:Y:S06]  /*bbb0*/  HMMA.16816.F32 R68, R8.reuse, R28, RZ ;  /* 0x0000001c0844723c */ /* 0x040fec00000018ff */
[C---:B------:R-:W-:Y:S01]  /*bbc0*/  HMMA.16816.F32 R72, R8.reuse, R30, RZ ;  /* 0x0000001e0848723c */ /* 0x040fe200000018ff */
[----:B------:R-:W-:Y:S05]  /*bbd0*/  LDSM.16.M88.4 R28, [R228+0x2000] ;  /* 0x00200000e41c783b */ /* 0x000fea0000000200 */
[C---:B-1----:R-:W-:Y:S06]  /*bbe0*/  HMMA.16816.F32 R32, R8.reuse, R12, RZ ;  /* 0x0000000c0820723c */ /* 0x042fec00000018ff */
[C---:B------:R-:W-:Y:S06]  /*bbf0*/  HMMA.16816.F32 R12, R8.reuse, R14, RZ ;  /* 0x0000000e080c723c */ /* 0x040fec00000018ff */
[C---:B------:R-:W-:Y:S06]  /*bc00*/  HMMA.16816.F32 R92, R8.reuse, R16, RZ ;  /* 0x00000010085c723c */ /* 0x040fec00000018ff */
[C---:B------:R-:W-:Y:S01]  /*bc10*/  HMMA.16816.F32 R96, R8.reuse, R18, RZ ;  /* 0x000000120860723c */ /* 0x040fe200000018ff */
[----:B------:R-:W1:Y:S05]  /*bc20*/  LDSM.16.M88.4 R16, [R37] ;  /* 0x000000002510783b */ /* 0x000e6a0000000200 */
[----:B------:R-:W-:Y:S01]  /*bc30*/  HMMA.16816.F32 R128, R8, R44, RZ ;  /* 0x0000002c0880723c */ /* 0x000fe200000018ff */
[----:B------:R-:W-:-:S02]  /*bc40*/  IMAD.MOV.U32 R247, RZ, RZ, R32 ;  /* 0x000000fffff77224 */ /* 0x000fc400078e0020 */
[----:B------:R-:W-:Y:S02]  /*bc50*/  IMAD.MOV.U32 R246, RZ, RZ, R33 ;  /* 0x000000fffff67224 */ /* 0x000fe400078e0021 */
[----:B------:R-:W-:Y:S01]  /*bc60*/  IMAD.MOV.U32 R242, RZ, RZ, R34 ;  /* 0x000000fffff27224 */ /* 0x000fe200078e0022 */
[C---:B------:R-:W-:Y:S01]  /*bc70*/  HMMA.16816.F32 R124, R8.reuse, R46, RZ ;  /* 0x0000002e087c723c */ /* 0x040fe200000018ff */
[----:B------:R-:W-:Y:S01]  /*bc80*/  IMAD.MOV.U32 R212, RZ, RZ, R13 ;  /* 0x000000ffffd47224 */ /* 0x000fe200078e000d */
[----:B------:R-:W3:Y:S01]  /*bc90*/  LDSM.16.M88.4 R44, [R228+0x2800] ;  /* 0x00280000e42c783b */ /* 0x000ee20000000200 */
[----:B------:R-:W-:Y:S02]  /*bca0*/  IMAD.MOV.U32 R211, RZ, RZ, R14 ;  /* 0x000000ffffd37224 */ /* 0x000fe400078e000e */
[----:B------:R-:W-:Y:S01]  /*bcb0*/  IMAD.MOV.U32 R210, RZ, RZ, R15 ;  /* 0x000000ffffd27224 */ /* 0x000fe200078e000f */
[----:B------:R-:W-:Y:S01]  /*bcc0*/  HMMA.16816.F32 R116, R8, R40, RZ ;  /* 0x000000280874723c */ /* 0x000fe200000018ff */
[----:B------:R-:W-:-:S02]  /*bcd0*/  IMAD.MOV.U32 R51, RZ, RZ, R12 ;  /* 0x000000ffff337224 */ /* 0x000fc400078e000c */
[----:B------:R-:W-:Y:S02]  /*bce0*/  IMAD.MOV.U32 R39, RZ, RZ, R35 ;  /* 0x000000ffff277224 */ /* 0x000fe400078e0023 */
[----:B------:R-:W-:Y:S01]  /*bcf0*/  LDSM.16.M88.4 R32, [R228+0x4800] ;  /* 0x00480000e420783b */ /* 0x000fe20000000200 */
[C---:B------:R-:W-:Y:S06]  /*bd00*/  HMMA.16816.F32 R12, R8.reuse, R20, RZ ;  /* 0x00000014080c723c */ /* 0x040fec00000018ff */
[C---:B------:R-:W-:Y:S06]  /*bd10*/  HMMA.16816.F32 R20, R8.reuse, R22, RZ ;  /* 0x000000160814723c */ /* 0x040fec00000018ff */
[C---:B------:R-:W-:Y:S01]  /*bd20*/  HMMA.16816.F32 R120, R8.reuse, R42, RZ ;  /* 0x0000002a0878723c */ /* 0x040fe200000018ff */
[----:B------:R-:W4:Y:S05]  /*bd30*/  LDSM.16.M88.4 R40, [R228+0x3000] ;  /* 0x00300000e428783b */ /* 0x000f2a0000000200 */
[C---:B------:R-:W-:Y:S06]  /*bd40*/  HMMA.16816.F32 R188, R8.reuse, R60, RZ ;  /* 0x0000003c08bc723c */ /* 0x040fec00000018ff */
[----:B------:R-:W-:Y:S01]  /*bd50*/  HMMA.16816.F32 R184, R8, R62, RZ ;  /* 0x0000003e08b8723c */ /* 0x000fe200000018ff */
[----:B------:R-:W-:-:S02]  /*bd60*/  IMAD.MOV.U32 R50, RZ, RZ, R14 ;  /* 0x000000ffff327224 */ /* 0x000fc400078e000e */
[----:B------:R-:W-:-:S03]  /*bd70*/  IMAD.MOV.U32 R0, RZ, RZ, R13 ;  /* 0x000000ffff007224 */ /* 0x000fc600078e000d */
[----:B------:R-:W-:Y:S01]  /*bd80*/  IMAD.MOV.U32 R209, RZ, RZ, R22 ;  /* 0x000000ffffd17224 */ /* 0x000fe200078e0016 */
[C---:B------:R-:W-:Y:S01]  /*bd90*/  HMMA.16816.F32 R172, R8.reuse, R52, RZ ;  /* 0x0000003408ac723c */ /* 0x040fe200000018ff */
[----:B------:R-:W-:Y:S02]  /*bda0*/  IMAD.MOV.U32 R63, RZ, RZ, R23 ;  /* 0x000000ffff3f7224 */ /* 0x000fe400078e0017 */
[----:B------:R-:W-:Y:S02]  /*bdb0*/  IMAD.MOV.U32 R62, RZ, RZ, R20 ;  /* 0x000000ffff3e7224 */ /* 0x000fe400078e0014 */
[----:B------:R-:W-:Y:S01]  /*bdc0*/  IMAD.MOV.U32 R61, RZ, RZ, R21 ;  /* 0x000000ffff3d7224 */ /* 0x000fe200078e0015 */
[C---:B------:R-:W-:Y:S01]  /*bdd0*/  HMMA.16816.F32 R168, R8.reuse, R54, RZ ;  /* 0x0000003608a8723c */ /* 0x040fe200000018ff */
[----:B------:R-:W5:Y:S05]  /*bde0*/  LDSM.16.M88.4 R52, [R228+0x3800] ;  /* 0x00380000e434783b */ /* 0x000f6a0000000200 */
[C---:B--2---:R-:W-:Y:S06]  /*bdf0*/  HMMA.16816.F32 R20, R8.reuse, R24, RZ ;  /* 0x000000180814723c */ /* 0x044fec00000018ff */
[C---:B------:R-:W-:Y:S06]  /*be00*/  HMMA.16816.F32 R180, R8.reuse, R64, RZ ;  /* 0x0000004008b4723c */ /* 0x040fec00000018ff */
[C---:B------:R-:W-:Y:S01]  /*be10*/  HMMA.16816.F32 R176, R8.reuse, R66, RZ ;  /* 0x0000004208b0723c */ /* 0x040fe200000018ff */
[----:B------:R-:W-:Y:S05]  /*be20*/  LDSM.16.M88.4 R64, [R229] ;  /* 0x00000000e540783b */ /* 0x000fea0000000200 */
[C---:B------:R-:W-:Y:S06]  /*be30*/  HMMA.16816.F32 R192, R8.reuse, R56, RZ ;  /* 0x0000003808c0723c */ /* 0x040fec00000018ff */
[----:B------:R-:W-:Y:S01]  /*be40*/  HMMA.16816.F32 R196, R8, R58, RZ ;  /* 0x0000003a08c4723c */ /* 0x000fe200000018ff */
[----:B------:R-:W-:Y:S01]  /*be50*/  IMAD.MOV.U32 R5, RZ, RZ, R20 ;  /* 0x000000ffff057224 */ /* 0x000fe200078e0014 */
[----:B------:R-:W-:Y:S01]  /*be60*/  LDSM.16.M88.4 R56, [R228+0x4000] ;  /* 0x00400000e438783b */ /* 0x000fe20000000200 */
[----:B------:R-:W-:-:S02]  /*be70*/  IMAD.MOV.U32 R252, RZ, RZ, R22 ;  /* 0x000000fffffc7224 */ /* 0x000fc400078e0016 */
[----:B------:R-:W-:Y:S01]  /*be80*/  IMAD.MOV.U32 R4, RZ, RZ, R23 ;  /* 0x000000ffff047224 */ /* 0x000fe200078e0017 */
[----:B------:R-:W-:Y:S01]  /*be90*/  HMMA.16816.F32 R200, R8, R48, RZ ;  /* 0x0000003008c8723c */ /* 0x000fe200000018ff */
[----:B------:R-:W-:-:S05]  /*bea0*/  IMAD.MOV.U32 R2, RZ, RZ, R21 ;  /* 0x000000ffff027224 */ /* 0x000fca00078e0015 */
[----:B------:R-:W-:Y:S01]  /*beb0*/  HMMA.16816.F32 R8, R8, R26, RZ ;  /* 0x0000001a0808723c */ /* 0x000fe200000018ff */
[----:B------:R-:W-:Y:S02]  /*bec0*/  IMAD.MOV.U32 R49, RZ, RZ, R15 ;  /* 0x000000ffff317224 */ /* 0x000fe400078e000f */
[----:B------:R-:W-:Y:S02]  /*bed0*/  IMAD.MOV.U32 R48, RZ, RZ, R12 ;  /* 0x000000ffff307224 */ /* 0x000fe400078e000c */
[----:B------:R-:W2:Y:S01]  /*bee0*/  LDSM.16.M88.4 R12, [R232] ;  /* 0x00000000e80c783b */ /* 0x000ea20000000200 */
[C---:B-1----:R-:W-:Y:S06]  /*bef0*/  HMMA.16816.F32 R20, R16.reuse, R28, R68 ;  /* 0x0000001c1014723c */ /* 0x042fec0000001844 */
[C---:B------:R-:W-:Y:S06]  /*bf00*/  HMMA.16816.F32 R28, R16.reuse, R30, R72 ;  /* 0x0000001e101c723c */ /* 0x040fec0000001848 */
[C---:B---3--:R-:W-:Y:S06]  /*bf10*/  HMMA.16816.F32 R68, R16.reuse, R44, R76 ;  /* 0x0000002c1044723c */ /* 0x048fec000000184c */
[----:B------:R-:W-:Y:S01]  /*bf20*/  HMMA.16816.F32 R72, R16, R46, R80 ;  /* 0x0000002e1048723c */ /* 0x000fe20000001850 */
[----:B------:R-:W-:Y:S01]  /*bf30*/  IMAD.MOV.U32 R60, RZ, RZ, R8 ;  /* 0x000000ffff3c7224 */ /* 0x000fe200078e0008 */
[----:B------:R-:W-:Y:S01]  /*bf40*/  LDSM.16.M88.4 R44, [R228+0x5000] ;  /* 0x00500000e42c783b */ /* 0x000fe20000000200 */
[----:B------:R-:W-:-:S02]  /*bf50*/  IMAD.MOV.U32 R208, RZ, RZ, R10 ;  /* 0x000000ffffd07224 */ /* 0x000fc400078e000a */
[----:B------:R-:W-:Y:S01]  /*bf60*/  IMAD.MOV.U32 R38, RZ, RZ, R11 ;  /* 0x000000ffff267224 */ /* 0x000fe200078e000b */
[C---:B----4-:R-:W-:Y:S01]  /*bf70*/  HMMA.16816.F32 R84, R16.reuse, R40, R84 ;  /* 0x000000281054723c */ /* 0x050fe20000001854 */
[----:B------:R-:W-:Y:S02]  /*bf80*/  IMAD.MOV.U32 R37, RZ, RZ, R9 ;  /* 0x000000ffff257224 */ /* 0x000fe400078e0009 */
[----:B------:R-:W-:Y:S01]  /*bf90*/  IMAD.MOV.U32 R80, RZ, RZ, R51 ;  /* 0x000000ffff507224 */ /* 0x000fe200078e0033 */
[----:B------:R-:W-:Y:S01]  /*bfa0*/  LDSM.16.M88.4 R8, [R233] ;  /* 0x00000000e908783b */ /* 0x000fe20000000200 */
[----:B------:R-:W-:Y:S01]  /*bfb0*/  IMAD.MOV.U32 R78, RZ, RZ, R50 ;  /* 0x000000ffff4e7224 */ /* 0x000fe200078e0032 */
[----:B------:R-:W-:Y:S01]  /*bfc0*/  HMMA.16816.F32 R88, R16, R42, R88 ;  /* 0x0000002a1058723c */ /* 0x000fe20000001858 */
[----:B------:R-:W-:Y:S01]  /*bfd0*/  IMAD.MOV.U32 R79, RZ, RZ, R49 ;  /* 0x000000ffff4f7224 */ /* 0x000fe200078e0031 */
[----:B------:R-:W-:Y:S01]  /*bfe0*/  LDSM.16.M88.4 R40, [R228+0x5800] ;  /* 0x00580000e428783b */ /* 0x000fe20000000200 */
[----:B------:R-:W-:-:S02]  /*bff0*/  IMAD.MOV.U32 R76, RZ, RZ, R48 ;  /* 0x000000ffff4c7224 */ /* 0x000fc400078e0030 */
[----:B------:R-:W-:Y:S01]  /*c000*/  IMAD.MOV.U32 R77, RZ, RZ, R0 ;  /* 0x000000ffff4d7224 */ /* 0x000fe200078e0000 */
[----:B------:R-:W1:Y:S01]  /*c010*/  LDSM.16.M88.4 R48, [R227] ;  /* 0x00000000e330783b */ /* 0x000e620000000200 */
[----:B------:R-:W-:Y:S01]  /*c020*/  VIADD R0, R229, 0x800 ;  /* 0x00000800e5007836 */ /* 0x000fe20000000000 */
[----:B-----5:R-:W-:Y:S01]  /*c030*/  HMMA.16816.F32 R92, R16, R52, R92 ;  /* 0x00000034105c723c */ /* 0x020fe2000000185c */
[----:B------:R-:W-:Y:S02]  /*c040*/  IMAD.MOV.U32 R81, RZ, RZ, R212 ;  /* 0x000000ffff517224 */ /* 0x000fe400078e00d4 */
[----:B------:R-:W-:Y:S02]  /*c050*/  IMAD.MOV.U32 R82, RZ, RZ, R211 ;  /* 0x000000ffff527224 */ /* 0x000fe400078e00d3 */
[----:B------:R-:W-:Y:S01]  /*c060*/  IMAD.MOV.U32 R83, RZ, RZ, R210 ;  /* 0x000000ffff537224 */ /* 0x000fe200078e00d2 */
[----:B--2---:R-:W-:Y:S06]  /*c070*/  HMMA.16816.F32 R24, R12, R64, R20 ;  /* 0x000000400c18723c */ /* 0x004fec0000001814 */
[----:B------:R-:W-:Y:S01]  /*c080*/  HMMA.16816.F32 R96, R16, R54, R96 ;  /* 0x000000361060723c */ /* 0x000fe20000001860 */
[----:B------:R2:W3:Y:S01]  /*c090*/  LDSM.16.M88.4 R52, [R0] ;  /* 0x000000000034783b */ /* 0x0004e20000000200 */
[----:B------:R-:W-:-:S02]  /*c0a0*/  IMAD.MOV.U32 R64, RZ, RZ, R60 ;  /* 0x000000ffff407224 */ /* 0x000fc400078e003c */
[----:B------:R-:W-:Y:S02]  /*c0b0*/  IMAD.MOV.U32 R65, RZ, RZ, R37 ;  /* 0x000000ffff417224 */ /* 0x000fe400078e0025 */
[----:B------:R-:W-:Y:S06]  /*c0c0*/  HMMA.16816.F32 R20, R12, R66, R28 ;  /* 0x000000420c14723c */ /* 0x000fec000000181c */
[----:B------:R-:W-:Y:S01]  /*c0d0*/  HMMA.16816.F32 R248, R16, R32, R100 ;  /* 0x0000002010f8723c */ /* 0x000fe20000001864 */
[----:B------:R-:W-:Y:S02]  /*c0e0*/  IMAD.MOV.U32 R67, RZ, RZ, R38 ;  /* 0x000000ffff437224 */ /* 0x000fe400078e0026 */
[----:B------:R-:W-:-:S03]  /*c0f0*/  IMAD.MOV.U32 R66, RZ, RZ, R208 ;  /* 0x000000ffff427224 */ /* 0x000fc600078e00d0 */
[C---:B------:R-:W-:Y:S01]  /*c100*/  HMMA.16816.F32 R104, R16.reuse, R56, R104 ;  /* 0x000000381068723c */ /* 0x040fe20000001868 */
[----:B------:R-:W-:Y:S02]  /*c110*/  IMAD.MOV.U32 R102, RZ, RZ, R63 ;  /* 0x000000ffff667224 */ /* 0x000fe400078e003f */
[----:B------:R-:W-:Y:S02]  /*c120*/  IMAD.MOV.U32 R103, RZ, RZ, R62 ;  /* 0x000000ffff677224 */ /* 0x000fe400078e003e */
[----:B------:R-:W-:Y:S01]  /*c130*/  IMAD.MOV.U32 R100, RZ, RZ, R61 ;  /* 0x000000ffff647224 */ /* 0x000fe200078e003d */
[----:B------:R-:W-:Y:S01]  /*c140*/  HMMA.16816.F32 R112, R16, R58, R112 ;  /* 0x0000003a1070723c */ /* 0x000fe20000001870 */
[----:B------:R-:W4:Y:S01]  /*c150*/  LDSM.16.M88.4 R60, [R228+0x6000] ;  /* 0x00600000e43c783b */ /* 0x000f220000000200 */
[----:B------:R-:W-:-:S03]  /*c160*/  IMAD.MOV.U32 R101, RZ, RZ, R209 ;  /* 0x000000ffff657224 */ /* 0x000fc600078e00d1 */
[----:B------:R-:W-:Y:S01]  /*c170*/  LDSM.16.M88.4 R56, [R227+0x800] ;  /* 0x00080000e338783b */ /* 0x000fe20000000200 */
[----:B-1----:R-:W-:Y:S06]  /*c180*/  HMMA.16816.F32 R28, R8, R48, R24 ;  /* 0x00000030081c723c */ /* 0x002fec0000001818 */
[C---:B------:R-:W-:Y:S06]  /*c190*/  HMMA.16816.F32 R24, R16.reuse, R42, R120 ;  /* 0x0000002a1018723c */ /* 0x040fec0000001878 */
[C---:B------:R-:W-:Y:S01]  /*c1a0*/  HMMA.16816.F32 R212, R16.reuse, R40, R116 ;  /* 0x0000002810d4723c */ /* 0x040fe20000001874 */
[----:B------:R-:W1:Y:S05]  /*c1b0*/  LDSM.16.M88.4 R40, [R228+0x6800] ;  /* 0x00680000e428783b */ /* 0x000e6a0000000200 */
[C---:B------:R-:W-:Y:S06]  /*c1c0*/  HMMA.16816.F32 R216, R16.reuse, R46, R124 ;  /* 0x0000002e10d8723c */ /* 0x040fec000000187c */
[----:B------:R-:W-:Y:S01]  /*c1d0*/  HMMA.16816.F32 R220, R16, R34, R108 ;  /* 0x0000002210dc723c */ /* 0x000fe2000000186c */
[----:B------:R-:W-:-:S05]  /*c1e0*/  IMAD.MOV.U32 R124, RZ, RZ, R5 ;  /* 0x000000ffff7c7224 */ /* 0x000fca00078e0005 */
[----:B--2---:R-:W-:Y:S01]  /*c1f0*/  IMAD.MOV.U32 R0, RZ, RZ, R24 ;  /* 0x000000ffff007224 */ /* 0x004fe200078e0018 */
[----:B---3--:R-:W-:Y:S01]  /*c200*/  HMMA.16816.F32 R32, R12, R52, R68 ;  /* 0x000000340c20723c */ /* 0x008fe20000001844 */
[----:B------:R-:W-:Y:S02]  /*c210*/  IMAD.MOV.U32 R5, RZ, RZ, R25 ;  /* 0x000000ffff057224 */ /* 0x000fe400078e0019 */
[----:B------:R-:W-:Y:S02]  /*c220*/  IMAD.MOV.U32 R38, RZ, RZ, R26 ;  /* 0x000000ffff267224 */ /* 0x000fe400078e001a */
[----:B------:R-:W-:Y:S01]  /*c230*/  IMAD.MOV.U32 R37, RZ, RZ, R27 ;  /* 0x000000ffff257224 */ /* 0x000fe200078e001b */
[----:B------:R-:W-:Y:S01]  /*c240*/  HMMA.16816.F32 R208, R16, R44, R128 ;  /* 0x0000002c10d0723c */ /* 0x000fe20000001880 */
[----:B------:R-:W-:Y:S02]  /*c250*/  IMAD.MOV.U32 R68, RZ, RZ, R0 ;  /* 0x000000ffff447224 */ /* 0x000fe400078e0000 */
[----:B------:R-:W-:-:S02]  /*c260*/  VIADD R0, R229, 0x1000 ;  /* 0x00001000e5007836 */ /* 0x000fc40000000000 */
[----:B------:R-:W-:Y:S01]  /*c270*/  IMAD.MOV.U32 R71, RZ, RZ, R4 ;  /* 0x000000ffff477224 */ /* 0x000fe200078e0004 */
[----:B------:R-:W-:Y:S01]  /*c280*/  HMMA.16816.F32 R24, R8, R50, R20 ;  /* 0x000000320818723c */ /* 0x000fe20000001814 */
[----:B------:R-:W-:Y:S01]  /*c290*/  IMAD.MOV.U32 R70, RZ, RZ, R252 ;  /* 0x000000ffff467224 */ /* 0x000fe200078e00fc */
[----:B------:R2:W-:Y:S01]  /*c2a0*/  LDSM.16.M88.4 R44, [R0] ;  /* 0x00000000002c783b */ /* 0x0005e20000000200 */
[----:B------:R-:W-:Y:S02]  /*c2b0*/  IMAD.MOV.U32 R69, RZ, RZ, R2 ;  /* 0x000000ffff457224 */ /* 0x000fe400078e0002 */
[----:B------:R-:W-:Y:S01]  /*c2c0*/  FMUL.FTZ R2, R28, UR23 ;  /* 0x000000171c027c20 */ /* 0x000fe20008410000 */
[C---:B----4-:R-:W-:Y:S01]  /*c2d0*/  HMMA.16816.F32 R108, R16.reuse, R60, R172 ;  /* 0x0000003c106c723c */ /* 0x050fe200000018ac */
[----:B------:R-:W3:Y:S02]  /*c2e0*/  LDSM.16.M88.4 R48, [R228+0x7800] ;  /* 0x00780000e430783b */ /* 0x000ee40000000200 */
[----:B------:R-:W4:Y:S03]  /*c2f0*/  MUFU.TANH R125, R2 ;  /* 0x00000002007d7308 */ /* 0x000f260000002400 */
[----:B------:R-:W-:Y:S01]  /*c300*/  HMMA.16816.F32 R172, R16, R62, R168 ;  /* 0x0000003e10ac723c */ /* 0x000fe200000018a8 */
[----:B------:R-:W-:Y:S05]  /*c310*/  LDSM.16.M88.4 R60, [R227+0x1000] ;  /* 0x00100000e33c783b */ /* 0x000fea0000000200 */
[----:B------:R-:W-:Y:S01]  /*c320*/  HMMA.16816.F32 R20, R12, R54, R72 ;  /* 0x000000360c14723c */ /* 0x000fe20000001848 */
[----:B------:R-:W-:Y:S01]  /*c330*/  IMAD.MOV.U32 R171, RZ, RZ, R5 ;  /* 0x000000ffffab7224 */ /* 0x000fe200078e0005 */
[----:B------:R-:W5:Y:S04]  /*c340*/  LDSM.16.M88.4 R52, [R228+0x7000] ;  /* 0x00700000e434783b */ /* 0x000f680000000200 */
[----:B-1----:R-:W-:Y:S01]  /*c350*/  HMMA.16816.F32 R128, R16, R40, R180 ;  /* 0x000000281080723c */ /* 0x002fe200000018b4 */
[----:B--2---:R-:W-:Y:S01]  /*c360*/  FMUL.FTZ R0, R29, UR23 ;  /* 0x000000171d007c20 */ /* 0x004fe20008410000 */
[----:B------:R-:W-:-:S02]  /*c370*/  IMAD.MOV.U32 R73, RZ, RZ, R100 ;  /* 0x000000ffff497224 */ /* 0x000fc400078e0064 */
[----:B------:R-:W-:Y:S01]  /*c380*/  IMAD.MOV.U32 R74, RZ, RZ, R101 ;  /* 0x000000ffff4a7224 */ /* 0x000fe200078e0065 */
[----:B------:R1:W-:Y:S01]  /*c390*/  MUFU.TANH R4, R0 ;  /* 0x0000000000047308 */ /* 0x0003e20000002400 */
[----:B------:R-:W-:Y:S01]  /*c3a0*/  HMMA.16816.F32 R116, R16, R42, R176 ;  /* 0x0000002a1074723c */ /* 0x000fe200000018b0 */
[----:B------:R-:W-:Y:S02]  /*c3b0*/  IMAD.MOV.U32 R75, RZ, RZ, R102 ;  /* 0x000000ffff4b7224 */ /* 0x000fe400078e0066 */
[----:B------:R-:W-:-:S04]  /*c3c0*/  IMAD.MOV.U32 R72, RZ, RZ, R103 ;  /* 0x000000ffff487224 */ /* 0x000fc800078e0067 */
[----:B----4-:R-:W-:Y:S02]  /*c3d0*/  IMAD.MOV.U32 R176, RZ, RZ, R125 ;  /* 0x000000ffffb07224 */ /* 0x010fe400078e007d */
[----:B-1----:R-:W-:Y:S01]  /*c3e0*/  FMUL.FTZ R0, R30, UR23 ;  /* 0x000000171e007c20 */ /* 0x002fe20008410000 */
[C---:B---3--:R-:W-:Y:S03]  /*c3f0*/  HMMA.16816.F32 R100, R16.reuse, R48, R192 ;  /* 0x000000301064723c */ /* 0x048fe600000018c0 */
[----:B------:R1:W2:Y:S03]  /*c400*/  MUFU.TANH R127, R0 ;  /* 0x00000000007f7308 */ /* 0x0002a60000002400 */
[----:B-----5:R-:W-:Y:S01]  /*c410*/  HMMA.16816.F32 R120, R16, R52, R188 ;  /* 0x000000341078723c */ /* 0x020fe200000018bc */
[----:B-1----:R-:W-:-:S06]  /*c420*/  FMUL.FTZ R0, R31, UR23 ;  /* 0x000000171f007c20 */ /* 0x002fcc0008410000 */
[----:B------:R-:W-:Y:S01]  /*c430*/  IMAD.MOV.U32 R188, RZ, RZ, R68 ;  /* 0x000000ffffbc7224 */ /* 0x000fe200078e0044 */
[----:B------:R-:W-:Y:S01]  /*c440*/  HMMA.16816.F32 R28, R8, R56, R32 ;  /* 0x00000038081c723c */ /* 0x000fe20000001820 */
[----:B------:R-:W-:Y:S01]  /*c450*/  IMAD.MOV.U32 R68, RZ, RZ, R124 ;  /* 0x000000ffff447224 */ /* 0x000fe200078e007c */
[----:B------:R1:W-:Y:S01]  /*c460*/  MUFU.TANH R5, R0 ;  /* 0x0000000000057308 */ /* 0x0003e20000002400 */
[----:B--2---:R-:W-:Y:S02]  /*c470*/  IMAD.MOV.U32 R190, RZ, RZ, R127 ;  /* 0x000000ffffbe7224 */ /* 0x004fe400078e007f */
[----:B------:R-:W-:Y:S01]  /*c480*/  IMAD.MOV.U32 R189, RZ, RZ, R171 ;  /* 0x000000ffffbd7224 */ /* 0x000fe200078e00ab */
[----:B------:R-:W-:Y:S01]  /*c490*/  HMMA.16816.F32 R32, R12, R44, R84 ;  /* 0x0000002c0c20723c */ /* 0x000fe20000001854 */
[----:B------:R-:W-:Y:S02]  /*c4a0*/  IMAD.MOV.U32 R194, RZ, RZ, R188 ;  /* 0x000000ffffc27224 */ /* 0x000fe400078e00bc */
[----:B------:R-:W-:-:S03]  /*c4b0*/  IMAD.MOV.U32 R188, RZ, RZ, R38 ;  /* 0x000000ffffbc7224 */ /* 0x000fc600078e0026 */
[----:B------:R-:W-:Y:S01]  /*c4c0*/  HMMA.16816.F32 R168, R16, R50, R196 ;  /* 0x0000003210a8723c */ /* 0x000fe200000018c4 */
[----:B------:R-:W-:Y:S01]  /*c4d0*/  IMAD.MOV.U32 R87, RZ, RZ, R39 ;  /* 0x000000ffff577224 */ /* 0x000fe200078e0027 */
[----:B------:R-:W2:Y:S01]  /*c4e0*/  LDSM.16.M88.4 R48, [R228+0x8800] ;  /* 0x00880000e430783b */ /* 0x000ea20000000200 */
[----:B------:R-:W-:Y:S02]  /*c4f0*/  IMAD.MOV.U32 R84, RZ, RZ, R247 ;  /* 0x000000ffff547224 */ /* 0x000fe400078e00f7 */
[----:B------:R-:W-:Y:S02]  /*c500*/  IMAD.MOV.U32 R85, RZ, RZ, R246 ;  /* 0x000000ffff557224 */ /* 0x000fe400078e00f6 */
[----:B-1----:R-:W-:Y:S01]  /*c510*/  FMUL.FTZ R0, R24, UR23 ;  /* 0x0000001718007c20 */ /* 0x002fe20008410000 */
[----:B------:R-:W-:-:S03]  /*c520*/  IMAD.MOV.U32 R86, RZ, RZ, R242 ;  /* 0x000000ffff567224 */ /* 0x000fc600078e00f2 */
[----:B------:R1:W-:Y:S01]  /*c530*/  MUFU.TANH R252, R0 ;  /* 0x0000000000fc7308 */ /* 0x0003e20000002400 */
[----:B------:R-:W-:-:S07]  /*c540*/  FMUL.FTZ R2, R28, UR23 ;  /* 0x000000171c027c20 */ /* 0x000fce0008410000 */
[----:B------:R-:W-:Y:S01]  /*c550*/  MUFU.TANH R178, R2 ;  /* 0x0000000200b27308 */ /* 0x000fe20000002400 */
[----:B-1----:R-:W-:-:S07]  /*c560*/  FMUL.FTZ R0, R25, UR23 ;  /* 0x0000001719007c20 */ /* 0x002fce0008410000 */
[----:B------:R1:W3:Y:S01]  /*c570*/  MUFU.TANH R126, R0 ;  /* 0x00000000007e7308 */ /* 0x0002e20000002400 */
[C---:B--2---:R-:W-:Y:S06]  /*c580*/  HMMA.16816.F32 R84, R16.reuse, R48, R84 ;  /* 0x000000301054723c */ /* 0x044fec0000001854 */
[----:B------:R-:W-:Y:S01]  /*c590*/  HMMA.16816.F32 R80, R16, R50, R80 ;  /* 0x000000321050723c */ /* 0x000fe20000001850 */
[----:B-1----:R-:W-:Y:S01]  /*c5a0*/  FMUL.FTZ R0, R26, UR23 ;  /* 0x000000171a007c20 */ /* 0x002fe20008410000 */
[----:B---3--:R-:W-:-:S03]  /*c5b0*/  IMAD.MOV.U32 R191, RZ, RZ, R126 ;  /* 0x000000ffffbf7224 */ /* 0x008fc600078e007e */
[----:B------:R1:W-:Y:S01]  /*c5c0*/  MUFU.TANH R180, R0 ;  /* 0x0000000000b47308 */ /* 0x0003e20000002400 */
[----:B------:R-:W-:Y:S07]  /*c5d0*/  HMMA.16816.F32 R124, R16, R54, R184 ;  /* 0x00000036107c723c */ /* 0x000fee00000018b8 */
[----:B------:R-:W-:Y:S02]  /*c5e0*/  IMAD.MOV.U32 R187, RZ, RZ, R189 ;  /* 0x000000ffffbb7224 */ /* 0x000fe400078e00bd */
[----:B------:R-:W-:-:S02]  /*c5f0*/  IMAD.MOV.U32 R189, RZ, RZ, R37 ;  /* 0x000000ffffbd7224 */ /* 0x000fc400078e0025 */
[----:B-1----:R-:W-:Y:S02]  /*c600*/  FMUL.FTZ R0, R27, UR23 ;  /* 0x000000171b007c20 */ /* 0x002fe40008410000 */
[----:B------:R-:W-:Y:S01]  /*c610*/  HMMA.16816.F32 R24, R8, R58, R20 ;  /* 0x0000003a0818723c */ /* 0x000fe20000001814 */
[----:B------:R-:W-:Y:S01]  /*c620*/  LDSM.16.M88.4 R56, [R227+0x1800] ;  /* 0x00180000e338783b */ /* 0x000fe20000000200 */
[----:B------:R1:W-:Y:S04]  /*c630*/  MUFU.TANH R182, R0 ;  /* 0x0000000000b67308 */ /* 0x0003e80000002400 */
[----:B------:R-:W-:Y:S01]  /*c640*/  HMMA.16816.F32 R20, R12, R46, R88 ;  /* 0x0000002e0c14723c */ /* 0x000fe20000001858 */
[----:B------:R-:W2:Y:S01]  /*c650*/  LDSM.16.M88.4 R44, [R228+0x8000] ;  /* 0x00800000e42c783b */ /* 0x000ea20000000200 */
[----:B-1----:R-:W-:-:S05]  /*c660*/  VIADD R0, R229, 0x1800 ;  /* 0x00001800e5007836 */ /* 0x002fca0000000000 */
[----:B------:R1:W3:Y:S02]  /*c670*/  LDSM.16.M88.4 R40, [R0] ;  /* 0x000000000028783b */ /* 0x0002e40000000200 */
[----:B-1----:R-:W-:Y:S01]  /*c680*/  FMUL.FTZ R0, R29, UR23 ;  /* 0x000000171d007c20 */ /* 0x002fe20008410000 */
[----:B--2---:R-:W-:Y:S03]  /*c690*/  HMMA.16816.F32 R88, R16, R46, R204 ;  /* 0x0000002e1058723c */ /* 0x004fe600000018cc */
[----:B------:R1:W-:Y:S04]  /*c6a0*/  MUFU.TANH R183, R0 ;  /* 0x0000000000b77308 */ /* 0x0003e80000002400 */
[----:B------:R-:W-:-:S02]  /*c6b0*/  IMAD.MOV.U32 R207, RZ, RZ, R176 ;  /* 0x000000ffffcf7224 */ /* 0x000fc400078e00b0 */
[----:B-1----:R-:W-:-:S04]  /*c6c0*/  FMUL.FTZ R0, R30, UR23 ;  /* 0x000000171e007c20 */ /* 0x002fc80008410000 */
[----:B------:R1:W-:Y:S02]  /*c6d0*/  MUFU.TANH R177, R0 ;  /* 0x0000000000b17308 */ /* 0x0003e40000002400 */
[----:B-1----:R-:W-:Y:S02]  /*c6e0*/  FMUL.FTZ R0, R31, UR23 ;  /* 0x000000171f007c20 */ /* 0x002fe40008410000 */
[----:B------:R-:W-:Y:S04]  /*c6f0*/  HMMA.16816.F32 R28, R8, R60, R32 ;  /* 0x0000003c081c723c */ /* 0x000fe80000001820 */
[----:B------:R1:W-:Y:S02]  /*c700*/  MUFU.TANH R186, R0 ;  /* 0x0000000000ba7308 */ /* 0x0003e40000002400 */
[----:B---3--:R-:W-:Y:S06]  /*c710*/  HMMA.16816.F32 R32, R12, R40, R92 ;  /* 0x000000280c20723c */ /* 0x008fec000000185c */
[----:B------:R-:W-:Y:S01]  /*c720*/  HMMA.16816.F32 R92, R16, R44, R200 ;  /* 0x0000002c105c723c */ /* 0x000fe200000018c8 */
[----:B------:R-:W2:Y:S01]  /*c730*/  LDSM.16.M88.4 R44, [R228+0x9800] ;  /* 0x00980000e42c783b */ /* 0x000ea20000000200 */
[----:B-1----:R-:W-:-:S04]  /*c740*/  FMUL.FTZ R0, R24, UR23 ;  /* 0x0000001718007c20 */ /* 0x002fc80008410000 */
[----:B------:R1:W-:Y:S06]  /*c750*/  MUFU.TANH R39, R0 ;  /* 0x0000000000277308 */ /* 0x0003ec0000002400 */
[----:B------:R-:W-:-:S06]  /*c760*/  FMUL.FTZ R2, R28, UR23 ;  /* 0x000000171c027c20 */ /* 0x000fcc0008410000 */
[----:B------:R-:W-:Y:S01]  /*c770*/  HMMA.16816.F32 R32, R8, R56, R32 ;  /* 0x000000380820723c */ /* 0x000fe20000001820 */
[----:B------:R3:W-:Y:S01]  /*c780*/  MUFU.TANH R185, R2 ;  /* 0x0000000200b97308 */ /* 0x0007e20000002400 */
[----:B-1----:R-:W-:-:S07]  /*c790*/  FMUL.FTZ R0, R25, UR23 ;  /* 0x0000001719007c20 */ /* 0x002fce0008410000 */
[----:B------:R1:W-:Y:S01]  /*c7a0*/  MUFU.TANH R247, R0 ;  /* 0x0000000000f77308 */ /* 0x0003e20000002400 */
[----:B--2---:R-:W-:-:S14]  /*c7b0*/  HMMA.16816.F32 R68, R16, R44, R68 ;  /* 0x0000002c1044723c */ /* 0x004fdc0000001844 */
[----:B---3--:R-:W-:Y:S01]  /*c7c0*/  FMUL.FTZ R2, R32, UR23 ;  /* 0x0000001720027c20 */ /* 0x008fe20008410000 */
[----:B------:R-:W-:Y:S01]  /*c7d0*/  HMMA.16816.F32 R64, R16, R46, R64 ;  /* 0x0000002e1040723c */ /* 0x000fe20000001840 */
[----:B-1----:R-:W-:-:S04]  /*c7e0*/  FMUL.FTZ R0, R26, UR23 ;  /* 0x000000171a007c20 */ /* 0x002fc80008410000 */
[----:B------:R1:W-:Y:S02]  /*c7f0*/  MUFU.TANH R184, R0 ;  /* 0x0000000000b87308 */ /* 0x0003e40000002400 */
[----:B-1----:R-:W-:Y:S02]  /*c800*/  FMUL.FTZ R0, R27, UR23 ;  /* 0x000000171b007c20 */ /* 0x002fe40008410000 */
[----:B------:R-:W-:Y:S01]  /*c810*/  HMMA.16816.F32 R24, R8, R62, R20 ;  /* 0x0000003e0818723c */ /* 0x000fe20000001814 */
[----:B------:R-:W-:Y:S03]  /*c820*/  LDSM.16.M88.4 R60, [R227+0x2000] ;  /* 0x00200000e33c783b */ /* 0x000fe60000000200 */
[----:B------:R1:W-:Y:S02]  /*c830*/  MUFU.TANH R246, R0 ;  /* 0x0000000000f67308 */ /* 0x0003e40000002400 */
[----:B------:R-:W-:Y:S01]  /*c840*/  HMMA.16816.F32 R20, R12, R42, R96 ;  /* 0x0000002a0c14723c */ /* 0x000fe20000001860 */
[----:B------:R-:W2:Y:S05]  /*c850*/  LDSM.16.M88.4 R40, [R228+0x9000] ;  /* 0x00900000e428783b */ /* 0x000eaa0000000200 */
[----:B------:R3:W4:Y:S01]  /*c860*/  MUFU.TANH R96, R2 ;  /* 0x0000000200607308 */ /* 0x0007220000002400 */
[----:B-1----:R-:W-:-:S05]  /*c870*/  VIADD R0, R229, 0x2000 ;  /* 0x00002000e5007836 */ /* 0x002fca0000000000 */
[----:B------:R1:W5:Y:S01]  /*c880*/  LDSM.16.M88.4 R52, [R0] ;  /* 0x000000000034783b */ /* 0x0003620000000200 */
[----:B---3--:R-:W-:-:S04]  /*c890*/  FMUL.FTZ R2, R34, UR23 ;  /* 0x0000001722027c20 */ /* 0x008fc80008410000 */
[----:B------:R-:W-:Y:S01]  /*c8a0*/  MUFU.TANH R37, R2 ;  /* 0x0000000200257308 */ /* 0x000fe20000002400 */
[----:B-1----:R-:W-:Y:S01]  /*c8b0*/  FMUL.FTZ R0, R29, UR23 ;  /* 0x000000171d007c20 */ /* 0x002fe20008410000 */
[C---:B--2---:R-:W-:Y:S06]  /*c8c0*/  HMMA.16816.F32 R76, R16.reuse, R40, R76 ;  /* 0x00000028104c723c */ /* 0x044fec000000184c */
[----:B------:R1:W-:Y:S01]  /*c8d0*/  MUFU.TANH R242, R0 ;  /* 0x0000000000f27308 */ /* 0x0003e20000002400 */
[----:B------:R-:W-:Y:S06]  /*c8e0*/  HMMA.16816.F32 R72, R16, R42, R72 ;  /* 0x0000002a1048723c */ /* 0x000fec0000001848 */
[----:B-----5:R-:W-:Y:S01]  /*c8f0*/  HMMA.16816.F32 R40, R12, R54, R112 ;  /* 0x000000360c28723c */ /* 0x020fe20000001870 */
[----:B-1----:R-:W-:-:S04]  /*c900*/  FMUL.FTZ R0, R30, UR23 ;  /* 0x000000171e007c20 */ /* 0x002fc80008410000 */
[----:B------:R1:W-:-:S15]  /*c910*/  MUFU.TANH R179, R0 ;  /* 0x0000000000b37308 */ /* 0x0003de0000002400 */
[----:B------:R-:W-:-:S04]  /*c920*/  NOP ;  /* 0x0000000000007918 */ /* 0x000fc80000000000 */
[----:B------:R-:W-:Y:S01]  /*c930*/  HMMA.16816.F32 R16, R8, R62, R40 ;  /* 0x0000003e0810723c */ /* 0x000fe20000001828 */
[----:B-1----:R-:W-:Y:S01]  /*c940*/  FMUL.FTZ R0, R31, UR23 ;  /* 0x000000171f007c20 */ /* 0x002fe20008410000 */
[----:B------:R-:W1:Y:S03]  /*c950*/  LDSM.16.M88.4 R40, [R240] ;  /* 0x00000000f028783b */ /* 0x000e660000000200 */
[----:B------:R2:W-:Y:S01]  /*c960*/  MUFU.TANH R203, R0 ;  /* 0x0000000000cb7308 */ /* 0x0005e20000002400 */
[----:B------:R-:W-:Y:S01]  /*c970*/  HMMA.16816.F32 R28, R12, R52, R104 ;  /* 0x000000340c1c723c */ /* 0x000fe20000001868 */
[----:B------:R-:W-:Y:S06]  /*c980*/  LDSM.16.M88.4 R52, [R227+0x2800] ;  /* 0x00280000e334783b */ /* 0x000fec0000000200 */
[----:B------:R-:W-:-:S02]  /*c990*/  IMAD.MOV.U32 R105, RZ, RZ, R187 ;  /* 0x000000ffff697224 */ /* 0x000fc400078e00bb */
[----:B------:R-:W-:Y:S02]  /*c9a0*/  IMAD.MOV.U32 R187, RZ, RZ, R252 ;  /* 0x000000ffffbb7224 */ /* 0x000fe400078e00fc */
[----:B------:R-:W-:Y:S02]  /*c9b0*/  IMAD.MOV.U32 R107, RZ, RZ, R189 ;  /* 0x000000ffff6b7224 */ /* 0x000fe400078e00bd */
[----:B------:R-:W-:Y:S02]  /*c9c0*/  IMAD.MOV.U32 R104, RZ, RZ, R194 ;  /* 0x000000ffff687224 */ /* 0x000fe400078e00c2 */
[----:B------:R-:W-:Y:S02]  /*c9d0*/  IMAD.MOV.U32 R106, RZ, RZ, R188 ;  /* 0x000000ffff6a7224 */ /* 0x000fe400078e00bc */
[----:B--2---:R-:W-:Y:S01]  /*c9e0*/  FMUL.FTZ R0, R24, UR23 ;  /* 0x0000001718007c20 */ /* 0x004fe20008410000 */
[----:B------:R-:W-:-:S03]  /*c9f0*/  IMAD.MOV.U32 R189, RZ, RZ, R190 ;  /* 0x000000ffffbd7224 */ /* 0x000fc600078e00be */
[----:B------:R2:W3:Y:S01]  /*ca00*/  MUFU.TANH R181, R0 ;  /* 0x0000000000b57308 */ /* 0x0004e20000002400 */
[----:B-1----:R-:W-:Y:S01]  /*ca10*/  HMMA.16816.F32 R128, R12, R40, R128 ;  /* 0x000000280c80723c */ /* 0x002fe20000001880 */
[----:B--2---:R-:W-:-:S06]  /*ca20*/  FMUL.FTZ R0, R25, UR23 ;  /* 0x0000001719007c20 */ /* 0x004fcc0008410000 */
[----:B------:R1:W-:Y:S01]  /*ca30*/  MUFU.TANH R201, R0 ;  /* 0x0000000000c97308 */ /* 0x0003e20000002400 */
[----:B------:R-:W-:Y:S01]  /*ca40*/  HMMA.16816.F32 R116, R12, R42, R116 ;  /* 0x0000002a0c74723c */ /* 0x000fe20000001874 */
[----:B------:R-:W-:Y:S01]  /*ca50*/  LDSM.16.M88.4 R40, [R227+0x3800] ;  /* 0x00380000e328783b */ /* 0x000fe20000000200 */
[----:B-1----:R-:W-:-:S05]  /*ca60*/  FMUL.FTZ R0, R26, UR23 ;  /* 0x000000171a007c20 */ /* 0x002fca0008410000 */
[----:B------:R1:W-:Y:S02]  /*ca70*/  MUFU.TANH R205, R0 ;  /* 0x0000000000cd7308 */ /* 0x0003e40000002400 */
[----:B-1----:R-:W-:Y:S02]  /*ca80*/  FMUL.FTZ R0, R27, UR23 ;  /* 0x000000171b007c20 */ /* 0x002fe40008410000 */
[----:B------:R-:W-:Y:S04]  /*ca90*/  HMMA.16816.F32 R24, R8, R58, R20 ;  /* 0x0000003a0818723c */ /* 0x000fe80000001814 */
[----:B------:R1:W-:Y:S02]  /*caa0*/  MUFU.TANH R199, R0 ;  /* 0x0000000000c77308 */ /* 0x0003e40000002400 */
[----:B-1----:R-:W-:-:S05]  /*cab0*/  VIADD R0, R229, 0x2800 ;  /* 0x00002800e5007836 */ /* 0x002fca0000000000 */
[----:B------:R1:W2:-:S13]  /*cac0*/  LDSM.16.M88.4 R20, [R0] ;  /* 0x000000000014783b */ /* 0x00029a0000000200 */
[----:B------:R-:W-:-:S04]  /*cad0*/  FMUL.FTZ R2, R24, UR23 ;  /* 0x0000001718027c20 */ /* 0x000fc80008410000 */
[----:B------:R4:W5:Y:S02]  /*cae0*/  MUFU.TANH R38, R2 ;  /* 0x0000000200267308 */ /* 0x0009640000002400 */
[----:B----4-:R-:W-:Y:S02]  /*caf0*/  IMAD.MOV.U32 R2, RZ, RZ, R96 ;  /* 0x000000ffff027224 */ /* 0x010fe400078e0060 */
[----:B-1----:R-:W-:-:S04]  /*cb00*/  FMUL.FTZ R0, R33, UR23 ;  /* 0x0000001721007c20 */ /* 0x002fc80008410000 */
[----:B------:R1:W-:Y:S02]  /*cb10*/  MUFU.TANH R197, R0 ;  /* 0x0000000000c57308 */ /* 0x0003e40000002400 */
[----:B-1----:R-:W-:-:S05]  /*cb20*/  VIADD R0, R229, 0x3000 ;  /* 0x00003000e5007836 */ /* 0x002fca0000000000 */
[----:B------:R1:W4:Y:S02]  /*cb30*/  LDSM.16.M88.4 R56, [R0] ;  /* 0x000000000038783b */ /* 0x0003240000000200 */
[----:B-1----:R-:W-:Y:S02]  /*cb40*/  FMUL.FTZ R0, R35, UR23 ;  /* 0x0000001723007c20 */ /* 0x002fe40008410000 */
[----:B------:R-:W-:Y:S02]  /*cb50*/  HMMA.16816.F32 R32, R8, R60, R28 ;  /* 0x0000003c0820723c */ /* 0x000fe4000000181c */
[----:B------:R1:W-:Y:S04]  /*cb60*/  MUFU.TANH R195, R0 ;  /* 0x0000000000c37308 */ /* 0x0003e80000002400 */
[C---:B--2---:R-:W-:Y:S06]  /*cb70*/  HMMA.16816.F32 R28, R12.reuse, R20, R248 ;  /* 0x000000140c1c723c */ /* 0x044fec00000018f8 */
[----:B------:R-:W-:Y:S01]  /*cb80*/  HMMA.16816.F32 R20, R12, R22, R220 ;  /* 0x000000160c14723c */ /* 0x000fe200000018dc */
[----:B------:R-:W-:-:S02]  /*cb90*/  IMAD.MOV.U32 R248, RZ, RZ, R183 ;  /* 0x000000fffff87224 */ /* 0x000fc400078e00b7 */
[----:B------:R-:W-:Y:S02]  /*cba0*/  IMAD.MOV.U32 R249, RZ, RZ, R182 ;  /* 0x000000fffff97224 */ /* 0x000fe400078e00b6 */
[----:B---3--:R-:W-:Y:S01]  /*cbb0*/  IMAD.MOV.U32 R250, RZ, RZ, R181 ;  /* 0x000000fffffa7224 */ /* 0x008fe200078e00b5 */
[C---:B----4-:R-:W-:Y:S01]  /*cbc0*/  HMMA.16816.F32 R44, R12.reuse, R56, R208 ;  /* 0x000000380c2c723c */ /* 0x050fe200000018d0 */
[----:B-1----:R-:W-:Y:S02]  /*cbd0*/  VIADD R0, R229, 0x3800 ;  /* 0x00003800e5007836 */ /* 0x002fe40000000000 */
[----:B------:R-:W-:Y:S02]  /*cbe0*/  IMAD.MOV.U32 R221, RZ, RZ, R185 ;  /* 0x000000ffffdd7224 */ /* 0x000fe400078e00b9 */
[----:B------:R-:W-:Y:S01]  /*cbf0*/  IMAD.MOV.U32 R185, RZ, RZ, R187 ;  /* 0x000000ffffb97224 */ /* 0x000fe200078e00bb */
[----:B------:R1:W2:Y:S01]  /*cc00*/  LDSM.16.M88.4 R48, [R0] ;  /* 0x000000000030783b */ /* 0x0002a20000000200 */
[----:B------:R-:W-:Y:S01]  /*cc10*/  HMMA.16816.F32 R56, R12, R58, R216 ;  /* 0x0000003a0c38723c */ /* 0x000fe200000018d8 */
[----:B------:R-:W-:-:S02]  /*cc20*/  IMAD.MOV.U32 R251, RZ, RZ, R179 ;  /* 0x000000fffffb7224 */ /* 0x000fc400078e00b3 */
[----:B------:R-:W-:Y:S02]  /*cc30*/  IMAD.MOV.U32 R222, RZ, RZ, R189 ;  /* 0x000000ffffde7224 */ /* 0x000fe400078e00bd */
[----:B------:R-:W-:Y:S01]  /*cc40*/  IMAD.MOV.U32 R211, RZ, RZ, R185 ;  /* 0x000000ffffd37224 */ /* 0x000fe200078e00b9 */
[----:B------:R-:W-:Y:S01]  /*cc50*/  HMMA.16816.F32 R28, R8, R52, R28 ;  /* 0x00000034081c723c */ /* 0x000fe2000000181c */
[----:B------:R-:W-:Y:S02]  /*cc60*/  IMAD.MOV.U32 R209, RZ, RZ, R180 ;  /* 0x000000ffffd17224 */ /* 0x000fe400078e00b4 */
[----:B------:R-:W-:Y:S02]  /*cc70*/  IMAD.MOV.U32 R218, RZ, RZ, R178 ;  /* 0x000000ffffda7224 */ /* 0x000fe400078e00b2 */
[----:B------:R-:W-:Y:S02]  /*cc80*/  IMAD.MOV.U32 R217, RZ, RZ, R177 ;  /* 0x000000ffffd97224 */ /* 0x000fe400078e00b1 */
[----:B------:R-:W-:-:S02]  /*cc90*/  IMAD.MOV.U32 R223, RZ, RZ, R250 ;  /* 0x000000ffffdf7224 */ /* 0x000fc400078e00fa */
[----:B------:R-:W-:Y:S02]  /*cca0*/  IMAD.MOV.U32 R216, RZ, RZ, R39 ;  /* 0x000000ffffd87224 */ /* 0x000fe400078e0027 */
[----:B------:R-:W-:Y:S02]  /*ccb0*/  IMAD.MOV.U32 R250, RZ, RZ, R37 ;  /* 0x000000fffffa7224 */ /* 0x000fe400078e0025 */
[----:B------:R-:W-:Y:S02]  /*ccc0*/  IMAD.U32 R37, RZ, RZ, UR4 ;  /* 0x00000004ff257e24 */ /* 0x000fe4000f8e00ff */
[----:B-1----:R-:W-:-:S04]  /*ccd0*/  FMUL.FTZ R0, R25, UR23 ;  /* 0x0000001719007c20 */ /* 0x002fc80008410000 */
[----:B------:R1:W3:Y:S01]  /*cce0*/  MUFU.TANH R193, R0 ;  /* 0x0000000000c17308 */ /* 0x0002e20000002400 */
[----:B--2---:R-:W-:Y:S01]  /*ccf0*/  HMMA.16816.F32 R60, R12, R48, R212 ;  /* 0x000000300c3c723c */ /* 0x004fe200000018d4 */
[----:B-1----:R-:W-:-:S05]  /*cd00*/  FMUL.FTZ R0, R26, UR23 ;  /* 0x000000171a007c20 */ /* 0x002fca0008410000 */
[----:B------:R-:W-:Y:S01]  /*cd10*/  HMMA.16816.F32 R104, R12, R50, R104 ;  /* 0x000000320c68723c */ /* 0x000fe20000001868 */
[----:B------:R-:W-:Y:S01]  /*cd20*/  LDSM.16.M88.4 R48, [R227+0x3000] ;  /* 0x00300000e330783b */ /* 0x000fe20000000200 */
[----:B------:R1:W-:Y:S01]  /*cd30*/  MUFU.TANH R252, R0 ;  /* 0x0000000000fc7308 */ /* 0x0003e20000002400 */
[----:B------:R-:W-:Y:S02]  /*cd40*/  IMAD.MOV.U32 R214, RZ, RZ, R186 ;  /* 0x000000ffffd67224 */ /* 0x000fe400078e00ba */
[----:B------:R-:W-:Y:S02]  /*cd50*/  IMAD.MOV.U32 R215, RZ, RZ, R184 ;  /* 0x000000ffffd77224 */ /* 0x000fe400078e00b8 */
[----:B-1----:R-:W-:Y:S02]  /*cd60*/  FMUL.FTZ R0, R27, UR23 ;  /* 0x000000171b007c20 */ /* 0x002fe40008410000 */
[----:B------:R-:W1:Y:S02]  /*cd70*/  LDSM.16.M88.4 R24, [R241] ;  /* 0x00000000f118783b */ /* 0x000e640000000200 */
[----:B------:R2:W4:Y:S02]  /*cd80*/  MUFU.TANH R192, R0 ;  /* 0x0000000000c07308 */ /* 0x0005240000002400 */
[----:B--2---:R-:W-:-:S06]  /*cd90*/  FMUL.FTZ R0, R32, UR23 ;  /* 0x0000001720007c20 */ /* 0x004fcc0008410000 */
[----:B------:R2:W-:Y:S02]  /*cda0*/  MUFU.TANH R220, R0 ;  /* 0x0000000000dc7308 */ /* 0x0005e40000002400 */
[----:B--2---:R-:W-:Y:S01]  /*cdb0*/  FMUL.FTZ R0, R33, UR23 ;  /* 0x0000001721007c20 */ /* 0x004fe20008410000 */
[C---:B-1----:R-:W-:Y:S05]  /*cdc0*/  HMMA.16816.F32 R108, R12.reuse, R24, R108 ;  /* 0x000000180c6c723c */ /* 0x042fea000000186c */
[----:B------:R1:W2:Y:S01]  /*cdd0*/  MUFU.TANH R190, R0 ;  /* 0x0000000000be7308 */ /* 0x0002a20000002400 */
[----:B------:R-:W-:Y:S01]  /*cde0*/  HMMA.16816.F32 R112, R12, R26, R172 ;  /* 0x0000001a0c70723c */ /* 0x000fe200000018ac */
[----:B------:R-:W5:Y:S01]  /*cdf0*/  LDSM.16.M88.4 R24, [R238] ;  /* 0x00000000ee18783b */ /* 0x000f620000000200 */
[----:B-1----:R-:W-:-:S05]  /*ce00*/  FMUL.FTZ R0, R34, UR23 ;  /* 0x0000001722007c20 */ /* 0x002fca0008410000 */
[----:B------:R1:W-:Y:S02]  /*ce10*/  MUFU.TANH R219, R0 ;  /* 0x0000000000db7308 */ /* 0x0003e40000002400 */
[----:B-1----:R-:W-:Y:S02]  /*ce20*/  FMUL.FTZ R0, R35, UR23 ;  /* 0x0000001723007c20 */ /* 0x002fe40008410000 */
[----:B------:R-:W1:Y:S04]  /*ce30*/  LDSM.16.M88.4 R32, [R239] ;  /* 0x00000000ef20783b */ /* 0x000e680000000200 */
[----:B------:R3:W2:Y:S01]  /*ce40*/  MUFU.TANH R188, R0 ;  /* 0x0000000000bc7308 */ /* 0x0006a20000002400 */
[C---:B-----5:R-:W-:Y:S06]  /*ce50*/  HMMA.16816.F32 R96, R12.reuse, R26, R168 ;  /* 0x0000001a0c60723c */ /* 0x060fec00000018a8 */
[----:B------:R-:W-:Y:S01]  /*ce60*/  HMMA.16816.F32 R100, R12, R24, R100 ;  /* 0x000000180c64723c */ /* 0x000fe20000001864 */
[----:B------:R-:W5:Y:S01]  /*ce70*/  LDSM.16.M88.4 R24, [R234] ;  /* 0x00000000ea18783b */ /* 0x000f620000000200 */
[----:B---3--:R-:W-:-:S04]  /*ce80*/  FMUL.FTZ R0, R16, UR23 ;  /* 0x0000001710007c20 */ /* 0x008fc80008410000 */
[----:B------:R3:W-:Y:S02]  /*ce90*/  MUFU.TANH R213, R0 ;  /* 0x0000000000d57308 */ /* 0x0007e40000002400 */
[----:B---3--:R-:W-:Y:S01]  /*cea0*/  FMUL.FTZ R0, R17, UR23 ;  /* 0x0000001711007c20 */ /* 0x008fe20008410000 */
[C---:B-1----:R-:W-:Y:S05]  /*ceb0*/  HMMA.16816.F32 R120, R12.reuse, R32, R120 ;  /* 0x000000200c78723c */ /* 0x042fea0000001878 */
[----:B------:R1:W-:Y:S01]  /*cec0*/  MUFU.TANH R187, R0 ;  /* 0x0000000000bb7308 */ /* 0x0003e20000002400 */
[C---:B------:R-:W-:Y:S01]  /*ced0*/  HMMA.16816.F32 R124, R12.reuse, R34, R124 ;  /* 0x000000220c7c723c */ /* 0x040fe2000000187c */
[----:B------:R-:W3:Y:S05]  /*cee0*/  LDSM.16.M88.4 R32, [R236] ;  /* 0x00000000ec20783b */ /* 0x000eea0000000200 */
[C---:B-----5:R-:W-:Y:S06]  /*cef0*/  HMMA.16816.F32 R68, R12.reuse, R24, R68 ;  /* 0x000000180c44723c */ /* 0x060fec0000001844 */
[----:B------:R-:W-:Y:S01]  /*cf00*/  HMMA.16816.F32 R64, R12, R26, R64 ;  /* 0x0000001a0c40723c */ /* 0x000fe20000001840 */
[----:B------:R-:W-:Y:S01]  /*cf10*/  LDSM.16.M88.4 R24, [R227+0x7000] ;  /* 0x00700000e318783b */ /* 0x000fe20000000200 */
[----:B-1----:R-:W-:-:S04]  /*cf20*/  FMUL.FTZ R0, R18, UR23 ;  /* 0x0000001712007c20 */ /* 0x002fc80008410000 */
[----:B------:R1:W-:Y:S02]  /*cf30*/  MUFU.TANH R212, R0 ;  /* 0x0000000000d47308 */ /* 0x0003e40000002400 */
[----:B-1----:R-:W-:Y:S02]  /*cf40*/  FMUL.FTZ R0, R19, UR23 ;  /* 0x0000001713007c20 */ /* 0x002fe40008410000 */
[----:B------:R-:W-:Y:S01]  /*cf50*/  HMMA.16816.F32 R16, R8, R54, R20 ;  /* 0x000000360810723c */ /* 0x000fe20000001814 */
[----:B------:R-:W1:Y:S03]  /*cf60*/  LDSM.16.M88.4 R20, [R237] ;  /* 0x00000000ed14783b */ /* 0x000e660000000200 */
[----:B------:R5:W-:Y:S02]  /*cf70*/  MUFU.TANH R186, R0 ;  /* 0x0000000000ba7308 */ /* 0x000be40000002400 */
[C---:B---3--:R-:W-:Y:S06]  /*cf80*/  HMMA.16816.F32 R84, R12.reuse, R32, R84 ;  /* 0x000000200c54723c */ /* 0x048fec0000001854 */
[----:B------:R-:W-:Y:S01]  /*cf90*/  HMMA.16816.F32 R80, R12, R34, R80 ;  /* 0x000000220c50723c */ /* 0x000fe20000001850 */
[----:B-----5:R-:W-:-:S04]  /*cfa0*/  FMUL.FTZ R0, R28, UR23 ;  /* 0x000000171c007c20 */ /* 0x020fc80008410000 */
[----:B------:R3:W-:Y:S02]  /*cfb0*/  MUFU.TANH R210, R0 ;  /* 0x0000000000d27308 */ /* 0x0007e40000002400 */
[----:B---3--:R-:W-:Y:S01]  /*cfc0*/  FMUL.FTZ R0, R29, UR23 ;  /* 0x000000171d007c20 */ /* 0x008fe20008410000 */
[C---:B-1----:R-:W-:Y:S05]  /*cfd0*/  HMMA.16816.F32 R92, R12.reuse, R20, R92 ;  /* 0x000000140c5c723c */ /* 0x042fea000000185c */
[----:B------:R1:W3:Y:S01]  /*cfe0*/  MUFU.TANH R184, R0 ;  /* 0x0000000000b87308 */ /* 0x0002e20000002400 */
[----:B------:R-:W-:Y:S01]  /*cff0*/  HMMA.16816.F32 R88, R12, R22, R88 ;  /* 0x000000160c58723c */ /* 0x000fe20000001858 */
[----:B------:R-:W5:Y:S01]  /*d000*/  LDSM.16.M88.4 R20, [R227+0x4000] ;  /* 0x00400000e314783b */ /* 0x000f620000000200 */
[----:B-1----:R-:W-:-:S05]  /*d010*/  FMUL.FTZ R0, R30, UR23 ;  /* 0x000000171e007c20 */ /* 0x002fca0008410000 */
[----:B------:R1:W-:Y:S02]  /*d020*/  MUFU.TANH R208, R0 ;  /* 0x0000000000d07308 */ /* 0x0003e40000002400 */
[----:B-1----:R-:W-:Y:S02]  /*d030*/  FMUL.FTZ R0, R31, UR23 ;  /* 0x000000171f007c20 */ /* 0x002fe40008410000 */
[C---:B------:R-:W-:Y:S01]  /*d040*/  HMMA.16816.F32 R28, R8.reuse, R48, R44 ;  /* 0x00000030081c723c */ /* 0x040fe2000000182c */
[----:B------:R-:W1:Y:S03]  /*d050*/  LDSM.16.M88.4 R44, [R235] ;  /* 0x00000000eb2c783b */ /* 0x000e660000000200 */
[----:B------:R4:W-:Y:S02]  /*d060*/  MUFU.TANH R183, R0 ;  /* 0x0000000000b77308 */ /* 0x0009e40000002400 */
[C---:B-----5:R-:W-:Y:S06]  /*d070*/  HMMA.16816.F32 R52, R8.reuse, R20, R108 ;  /* 0x000000140834723c */ /* 0x060fec000000186c */
[----:B------:R-:W-:Y:S01]  /*d080*/  HMMA.16816.F32 R32, R8, R22, R112 ;  /* 0x000000160820723c */ /* 0x000fe20000001870 */
[----:B------:R-:W-:Y:S01]  /*d090*/  IMAD.MOV.U32 R108, RZ, RZ, R191 ;  /* 0x000000ffff6c7224 */ /* 0x000fe200078e00bf */
[----:B------:R-:W5:Y:S01]  /*d0a0*/  LDSM.16.M88.4 R20, [R227+0x7800] ;  /* 0x00780000e314783b */ /* 0x000f620000000200 */
[----:B------:R-:W-:-:S02]  /*d0b0*/  IMAD.MOV.U32 R111, RZ, RZ, R248 ;  /* 0x000000ffff6f7224 */ /* 0x000fc400078e00f8 */
[----:B------:R-:W-:Y:S02]  /*d0c0*/  IMAD.MOV.U32 R248, RZ, RZ, R251 ;  /* 0x000000fffff87224 */ /* 0x000fe400078e00fb */
[----:B----4-:R-:W-:Y:S01]  /*d0d0*/  FMUL.FTZ R0, R16, UR23 ;  /* 0x0000001710007c20 */ /* 0x010fe20008410000 */
[----:B------:R-:W-:-:S03]  /*d0e0*/  IMAD.MOV.U32 R251, RZ, RZ, R38 ;  /* 0x000000fffffb7224 */ /* 0x000fc600078e0026 */
[----:B------:R4:W-:Y:S02]  /*d0f0*/  MUFU.TANH R206, R0 ;  /* 0x0000000000ce7308 */ /* 0x0009e40000002400 */
[----:B----4-:R-:W-:Y:S01]  /*d100*/  FMUL.FTZ R0, R17, UR23 ;  /* 0x0000001711007c20 */ /* 0x010fe20008410000 */
[C---:B-1----:R-:W-:Y:S05]  /*d110*/  HMMA.16816.F32 R76, R12.reuse, R44, R76 ;  /* 0x0000002c0c4c723c */ /* 0x042fea000000184c */
[----:B------:R1:W4:Y:S01]  /*d120*/  MUFU.TANH R182, R0 ;  /* 0x0000000000b67308 */ /* 0x0003220000002400 */
[----:B------:R-:W-:Y:S01]  /*d130*/  HMMA.16816.F32 R72, R12, R46, R72 ;  /* 0x0000002e0c48723c */ /* 0x000fe20000001848 */
[----:B------:R-:W2:Y:S05]  /*d140*/  LDSM.16.M88.4 R44, [R227+0x6000] ;  /* 0x00600000e32c783b */ /* 0x000eaa0000000200 */
[C---:B-----5:R-:W-:Y:S06]  /*d150*/  HMMA.16816.F32 R64, R8.reuse, R22, R64 ;  /* 0x000000160840723c */ /* 0x060fec0000001840 */
[----:B------:R-:W-:Y:S01]  /*d160*/  HMMA.16816.F32 R68, R8, R20, R68 ;  /* 0x000000140844723c */ /* 0x000fe20000001844 */
[----:B-1----:R-:W-:Y:S01]  /*d170*/  FMUL.FTZ R0, R18, UR23 ;  /* 0x0000001712007c20 */ /* 0x002fe20008410000 */
[----:B------:R-:W-:-:S02]  /*d180*/  IMAD.U32 R23, RZ, RZ, UR4 ;  /* 0x00000004ff177e24 */ /* 0x000fc4000f8e00ff */
[----:B------:R-:W-:Y:S01]  /*d190*/  IMAD.U32 R22, RZ, RZ, UR4 ;  /* 0x00000004ff167e24 */ /* 0x000fe2000f8e00ff */
[----:B------:R1:W-:Y:S01]  /*d1a0*/  MUFU.TANH R204, R0 ;  /* 0x0000000000cc7308 */ /* 0x0003e20000002400 */
[----:B------:R-:W-:Y:S01]  /*d1b0*/  HMMA.16816.F32 R76, R8, R24, R76 ;  /* 0x00000018084c723c */ /* 0x000fe2000000184c */
[----:B------:R-:W-:Y:S02]  /*d1c0*/  IMAD.U32 R21, RZ, RZ, UR4 ;  /* 0x00000004ff157e24 */ /* 0x000fe4000f8e00ff */
[----:B------:R-:W-:-:S03]  /*d1d0*/  IMAD.U32 R20, RZ, RZ, UR4 ;  /* 0x00000004ff147e24 */ /* 0x000fc6000f8e00ff */
[----:B------:R-:W-:Y:S01]  /*d1e0*/  HMMA.16816.F32 R72, R8, R26, R72 ;  /* 0x0000001a0848723c */ /* 0x000fe20000001848 */
[----:B------:R-:W-:Y:S02]  /*d1f0*/  IMAD.U32 R24, RZ, RZ, UR4 ;  /* 0x00000004ff187e24 */ /* 0x000fe4000f8e00ff */
[----:B------:R-:W-:-:S04]  /*d200*/  IMAD.U32 R25, RZ, RZ, UR4 ;  /* 0x00000004ff197e24 */ /* 0x000fc8000f8e00ff */
[----:B------:R-:W-:Y:S02]  /*d210*/  IMAD.U32 R27, RZ, RZ, UR4 ;  /* 0x00000004ff1b7e24 */ /* 0x000fe4000f8e00ff */
[----:B------:R-:W-:Y:S02]  /*d220*/  IMAD.U32 R26, RZ, RZ, UR4 ;  /* 0x00000004ff1a7e24 */ /* 0x000fe4000f8e00ff */
[----:B-1----:R-:W-:Y:S02]  /*d230*/  FMUL.FTZ R0, R19, UR23 ;  /* 0x0000001713007c20 */ /* 0x002fe40008410000 */
[C---:B------:R-:W-:Y:S01]  /*d240*/  HMMA.16816.F32 R16, R8.reuse, R50, R56 ;  /* 0x000000320810723c */ /* 0x040fe20000001838 */
[----:B------:R-:W1:Y:S01]  /*d250*/  LDSM.16.M88.4 R56, [R227+0x4800] ;  /* 0x00480000e338783b */ /* 0x000e620000000200 */
[----:B------:R5:W4:Y:S03]  /*d260*/  MUFU.TANH R169, R0 ;  /* 0x0000000000a97308 */ /* 0x000b260000002400 */
[----:B------:R-:W3:Y:S01]  /*d270*/  LDSM.16.M88.4 R48, [R227+0x5800] ;  /* 0x00580000e330783b */ /* 0x000ee20000000200 */
[C---:B--2---:R-:W-:Y:S06]  /*d280*/  HMMA.16816.F32 R92, R8.reuse, R44, R92 ;  /* 0x0000002c085c723c */ /* 0x044fec000000185c */
[----:B------:R-:W-:Y:S01]  /*d290*/  HMMA.16816.F32 R88, R8, R46, R88 ;  /* 0x0000002e0858723c */ /* 0x000fe20000001858 */
[----:B-----5:R-:W-:-:S04]  /*d2a0*/  FMUL.FTZ R0, R28, UR23 ;  /* 0x000000171c007c20 */ /* 0x020fc80008410000 */
[----:B------:R2:W-:Y:S02]  /*d2b0*/  MUFU.TANH R202, R0 ;  /* 0x0000000000ca7308 */ /* 0x0005e40000002400 */
[----:B--2---:R-:W-:Y:S01]  /*d2c0*/  FMUL.FTZ R0, R29, UR23 ;  /* 0x000000171d007c20 */ /* 0x004fe20008410000 */
[C---:B-1----:R-:W-:Y:S05]  /*d2d0*/  HMMA.16816.F32 R12, R8.reuse, R58, R116 ;  /* 0x0000003a080c723c */ /* 0x042fea0000001874 */
[----:B------:R1:W2:Y:S01]  /*d2e0*/  MUFU.TANH R181, R0 ;  /* 0x0000000000b57308 */ /* 0x0002a20000002400 */
[C---:B---3--:R-:W-:Y:S06]  /*d2f0*/  HMMA.16816.F32 R96, R8.reuse, R50, R96 ;  /* 0x000000320860723c */ /* 0x048fec0000001860 */
[----:B------:R-:W-:Y:S01]  /*d300*/  HMMA.16816.F32 R100, R8, R48, R100 ;  /* 0x000000300864723c */ /* 0x000fe20000001864 */
[----:B-1----:R-:W-:-:S04]  /*d310*/  FMUL.FTZ R0, R30, UR23 ;  /* 0x000000171e007c20 */ /* 0x002fc80008410000 */
[----:B------:R1:W-:Y:S07]  /*d320*/  MUFU.TANH R200, R0 ;  /* 0x0000000000c87308 */ /* 0x0003ee0000002400 */
[----:B------:R-:W-:Y:S01]  /*d330*/  FMUL.FTZ R38, R15, UR23 ;  /* 0x000000170f267c20 */ /* 0x000fe20008410000 */
[----:B------:R-:W-:Y:S01]  /*d340*/  FMUL.FTZ R39, R14, UR23 ;  /* 0x000000170e277c20 */ /* 0x000fe20008410000 */
[----:B------:R-:W-:Y:S02]  /*d350*/  IMAD.U32 R15, RZ, RZ, UR4 ;  /* 0x00000004ff0f7e24 */ /* 0x000fe4000f8e00ff */
[----:B------:R-:W-:-:S02]  /*d360*/  IMAD.U32 R14, RZ, RZ, UR4 ;  /* 0x00000004ff0e7e24 */ /* 0x000fc4000f8e00ff */
[----:B-1----:R-:W-:Y:S02]  /*d370*/  FMUL.FTZ R0, R31, UR23 ;  /* 0x000000171f007c20 */ /* 0x002fe40008410000 */
[C---:B------:R-:W-:Y:S01]  /*d380*/  HMMA.16816.F32 R28, R8.reuse, R40, R60 ;  /* 0x00000028081c723c */ /* 0x040fe2000000183c */
[----:B------:R-:W1:Y:S01]  /*d390*/  LDSM.16.M88.4 R60, [R227+0x5000] ;  /* 0x00500000e33c783b */ /* 0x000e620000000200 */
[----:B------:R3:W5:Y:S04]  /*d3a0*/  MUFU.TANH R174, R0 ;  /* 0x0000000000ae7308 */ /* 0x0007680000002400 */
[----:B------:R-:W-:Y:S07]  /*d3b0*/  HMMA.16816.F32 R40, R8, R42, R104 ;  /* 0x0000002a0828723c */ /* 0x000fee0000001868 */
[----:B------:R-:W-:-:S02]  /*d3c0*/  IMAD.MOV.U32 R105, RZ, RZ, R249 ;  /* 0x000000ffff697224 */ /* 0x000fc400078e00f9 */
[----:B------:R-:W-:Y:S02]  /*d3d0*/  IMAD.MOV.U32 R249, RZ, RZ, R2 ;  /* 0x000000fffff97224 */ /* 0x000fe400078e0002 */
[----:B------:R-:W-:Y:S02]  /*d3e0*/  IMAD.MOV.U32 R106, RZ, RZ, R5 ;  /* 0x000000ffff6a7224 */ /* 0x000fe400078e0005 */
[----:B------:R-:W-:Y:S01]  /*d3f0*/  FMUL.FTZ R5, R35, UR23 ;  /* 0x0000001723057c20 */ /* 0x000fe20008410000 */
[----:B---3--:R-:W-:Y:S01]  /*d400*/  FMUL.FTZ R0, R16, UR23 ;  /* 0x0000001710007c20 */ /* 0x008fe20008410000 */
[----:B------:R-:W-:Y:S02]  /*d410*/  IMAD.MOV.U32 R104, RZ, RZ, R4 ;  /* 0x000000ffff687224 */ /* 0x000fe400078e0004 */
[----:B------:R3:W-:Y:S01]  /*d420*/  MUFU.TANH R112, R5 ;  /* 0x0000000500707308 */ /* 0x0007e20000002400 */
[----:B------:R-:W-:-:S07]  /*d430*/  IMAD.U32 R35, RZ, RZ, UR4 ;  /* 0x00000004ff237e24 */ /* 0x000fce000f8e00ff */
[----:B------:R4:W-:Y:S01]  /*d440*/  MUFU.TANH R198, R0 ;  /* 0x0000000000c67308 */ /* 0x0009e20000002400 */
[----:B---3--:R-:W-:Y:S02]  /*d450*/  IMAD.U32 R5, RZ, RZ, UR4 ;  /* 0x00000004ff057e24 */ /* 0x008fe4000f8e00ff */
[----:B----4-:R-:W-:-:S05]  /*d460*/  FMUL.FTZ R0, R17, UR23 ;  /* 0x0000001711007c20 */ /* 0x010fca0008410000 */
[----:B------:R3:W4:Y:S02]  /*d470*/  MUFU.TANH R179, R0 ;  /* 0x0000000000b37308 */ /* 0x0007240000002400 */
[----:B---3--:R-:W-:-:S06]  /*d480*/  FMUL.FTZ R0, R18, UR23 ;  /* 0x0000001712007c20 */ /* 0x008fcc0008410000 */
[----:B------:R3:W-:Y:S02]  /*d490*/  MUFU.TANH R196, R0 ;  /* 0x0000000000c47308 */ /* 0x0007e40000002400 */
[----:B---3--:R-:W-:Y:S02]  /*d4a0*/  FMUL.FTZ R0, R19, UR23 ;  /* 0x0000001713007c20 */ /* 0x008fe40008410000 */
[C---:B------:R-:W-:Y:S04]  /*d4b0*/  HMMA.16816.F32 R16, R8.reuse, R56, R128 ;  /* 0x000000380810723c */ /* 0x040fe80000001880 */
[----:B------:R-:W-:Y:S02]  /*d4c0*/  MUFU.TANH R128, R39 ;  /* 0x0000002700807308 */ /* 0x000fe40000002400 */
[C---:B-1----:R-:W-:Y:S06]  /*d4d0*/  HMMA.16816.F32 R56, R8.reuse, R60, R120 ;  /* 0x0000003c0838723c */ /* 0x042fec0000001878 */
[----:B------:R1:W3:Y:S01]  /*d4e0*/  MUFU.TANH R176, R0 ;  /* 0x0000000000b07308 */ /* 0x0002e20000002400 */
[----:B------:R-:W-:Y:S11]  /*d4f0*/  HMMA.16816.F32 R60, R8, R62, R124 ;  /* 0x0000003e083c723c */ /* 0x000ff6000000187c */
[----:B------:R-:W-:Y:S01]  /*d500*/  FMUL.FTZ R2, R17, UR23 ;  /* 0x0000001711027c20 */ /* 0x000fe20008410000 */
[----:B------:R-:W-:Y:S01]  /*d510*/  FMUL.FTZ R4, R16, UR23 ;  /* 0x0000001710047c20 */ /* 0x000fe20008410000 */
[----:B-1----:R-:W-:Y:S01]  /*d520*/  FMUL.FTZ R0, R28, UR23 ;  /* 0x000000171c007c20 */ /* 0x002fe20008410000 */
[----:B------:R-:W-:Y:S01]  /*d530*/  FMUL.FTZ R16, R19, UR23 ;  /* 0x0000001713107c20 */ /* 0x000fe20008410000 */
[----:B------:R-:W-:Y:S01]  /*d540*/  MUFU.TANH R110, R2 ;  /* 0x00000002006e7308 */ /* 0x000fe20000002400 */
[----:B------:R-:W-:-:S02]  /*d550*/  IMAD.U32 R19, RZ, RZ, UR4 ;  /* 0x00000004ff137e24 */ /* 0x000fc4000f8e00ff */
[----:B------:R-:W-:-:S05]  /*d560*/  IMAD.U32 R17, RZ, RZ, UR4 ;  /* 0x00000004ff117e24 */ /* 0x000fca000f8e00ff */
[----:B------:R1:W-:Y:S08]  /*d570*/  MUFU.TANH R194, R0 ;  /* 0x0000000000c27308 */ /* 0x0003f00000002400 */
[----:B------:R-:W-:Y:S08]  /*d580*/  MUFU.TANH R172, R4 ;  /* 0x0000000400ac7308 */ /* 0x000ff00000002400 */
[----:B------:R2:W-:Y:S01]  /*d590*/  MUFU.TANH R109, R16 ;  /* 0x00000010006d7308 */ /* 0x0005e20000002400 */
[----:B-1----:R-:W-:-:S07]  /*d5a0*/  FMUL.FTZ R0, R29, UR23 ;  /* 0x000000171d007c20 */ /* 0x002fce0008410000 */
[----:B------:R1:W3:Y:S01]  /*d5b0*/  MUFU.TANH R168, R0 ;  /* 0x0000000000a87308 */ /* 0x0002e20000002400 */
[----:B--2---:R-:W-:Y:S02]  /*d5c0*/  IMAD.U32 R16, RZ, RZ, UR4 ;  /* 0x00000004ff107e24 */ /* 0x004fe4000f8e00ff */
[----:B-1----:R-:W-:-:S05]  /*d5d0*/  FMUL.FTZ R0, R30, UR23 ;  /* 0x000000171e007c20 */ /* 0x002fca0008410000 */
[----:B------:R1:W-:Y:S02]  /*d5e0*/  MUFU.TANH R191, R0 ;  /* 0x0000000000bf7308 */ /* 0x0003e40000002400 */
[----:B-1----:R-:W-:Y:S02]  /*d5f0*/  FMUL.FTZ R0, R31, UR23 ;  /* 0x000000171f007c20 */ /* 0x002fe40008410000 */
[----:B------:R-:W1:Y:S01]  /*d600*/  LDSM.16.M88.4 R28, [R227+0x6800] ;  /* 0x00680000e31c783b */ /* 0x000e620000000200 */
[----:B------:R-:W-:-:S04]  /*d610*/  DEPBAR.LE SB0, 0x0 ;  /* 0x000080000000791a */ /* 0x000fc80000000000 */
[----:B------:R2:W3:Y:S02]  /*d620*/  MUFU.TANH R175, R0 ;  /* 0x0000000000af7308 */ /* 0x0004e40000002400 */
[----:B--2---:R-:W-:Y:S01]  /*d630*/  FMUL.FTZ R0, R40, UR23 ;  /* 0x0000001728007c20 */ /* 0x004fe20008410000 */
[----:B------:R-:W-:Y:S01]  /*d640*/  FMUL.FTZ R40, R13, UR23 ;  /* 0x000000170d287c20 */ /* 0x000fe20008410000 */
[----:B------:R-:W-:-:S04]  /*d650*/  IMAD.U32 R13, RZ, RZ, UR4 ;  /* 0x00000004ff0d7e24 */ /* 0x000fc8000f8e00ff */
[----:B------:R2:W-:Y:S08]  /*d660*/  MUFU.TANH R189, R0 ;  /* 0x0000000000bd7308 */ /* 0x0005f00000002400 */
[----:B------:R-:W-:Y:S01]  /*d670*/  MUFU.TANH R107, R40 ;  /* 0x00000028006b7308 */ /* 0x000fe20000002400 */
[----:B-1----:R-:W-:Y:S01]  /*d680*/  HMMA.16816.F32 R84, R8, R28, R84 ;  /* 0x0000001c0854723c */ /* 0x002fe20000001854 */
[----:B------:R-:W1:Y:S01]  /*d690*/  S2R R28, SR_TID.X ;  /* 0x00000000001c7919 */ /* 0x000e620000002100 */
[----:B--2---:R-:W-:Y:S01]  /*d6a0*/  FMUL.FTZ R0, R41, UR23 ;  /* 0x0000001729007c20 */ /* 0x004fe20008410000 */
[----:B------:R-:W-:-:S03]  /*d6b0*/  FMUL.FTZ R41, R12, UR23 ;  /* 0x000000170c297c20 */ /* 0x000fc60008410000 */
[----:B------:R-:W-:Y:S01]  /*d6c0*/  HMMA.16816.F32 R80, R8, R30, R80 ;  /* 0x0000001e0850723c */ /* 0x000fe20000001850 */
[----:B------:R2:W3:Y:S01]  /*d6d0*/  MUFU.TANH R131, R0 ;  /* 0x0000000000837308 */ /* 0x0004e20000002400 */
[----:B------:R-:W-:-:S05]  /*d6e0*/  IMAD.U32 R29, RZ, RZ, UR4 ;  /* 0x00000004ff1d7e24 */ /* 0x000fca000f8e00ff */
[----:B------:R-:W-:Y:S02]  /*d6f0*/  IMAD.U32 R31, RZ, RZ, UR4 ;  /* 0x00000004ff1f7e24 */ /* 0x000fe4000f8e00ff */
[----:B------:R-:W-:Y:S01]  /*d700*/  IMAD.U32 R30, RZ, RZ, UR4 ;  /* 0x00000004ff1e7e24 */ /* 0x000fe2000f8e00ff */
[----:B------:R5:W-:Y:S01]  /*d710*/  MUFU.TANH R170, R41 ;  /* 0x0000002900aa7308 */ /* 0x000be20000002400 */
[----:B------:R-:W-:Y:S02]  /*d720*/  IMAD.U32 R11, RZ, RZ, UR4 ;  /* 0x00000004ff0b7e24 */ /* 0x000fe4000f8e00ff */
[----:B------:R-:W-:Y:S02]  /*d730*/  IMAD.U32 R10, RZ, RZ, UR4 ;  /* 0x00000004ff0a7e24 */ /* 0x000fe4000f8e00ff */
[----:B------:R-:W-:Y:S02]  /*d740*/  IMAD.U32 R9, RZ, RZ, UR4 ;  /* 0x00000004ff097e24 */ /* 0x000fe4000f8e00ff */
[----:B------:R-:W-:-:S02]  /*d750*/  IMAD.U32 R8, RZ, RZ, UR4 ;  /* 0x00000004ff087e24 */ /* 0x000fc4000f8e00ff */
[----:B--2---:R-:W-:-:S04]  /*d760*/  FMUL.FTZ R0, R42, UR23 ;  /* 0x000000172a007c20 */ /* 0x004fc80008410000 */
[----:B------:R2:W-:Y:S01]  /*d770*/  MUFU.TANH R185, R0 ;  /* 0x0000000000b97308 */ /* 0x0005e20000002400 */
[----:B-1----:R-:W-:Y:S02]  /*d780*/  IMAD.SHL.U32 R12, R28, 0x2, RZ ;  /* 0x000000021c0c7824 */ /* 0x002fe400078e00ff */
[----:B------:R-:W-:-:S03]  /*d790*/  IMAD.U32 R28, RZ, RZ, UR4 ;  /* 0x00000004ff1c7e24 */ /* 0x000fc6000f8e00ff */
[----:B------:R-:W-:Y:S01]  /*d7a0*/  LOP3.LUT R2, R12, 0x6, RZ, 0xc0, !PT ;  /* 0x000000060c027812 */ /* 0x000fe200078ec0ff */
[----:B------:R-:W-:-:S03]  /*d7b0*/  IMAD.U32 R12, RZ, RZ, UR4 ;  /* 0x00000004ff0c7e24 */ /* 0x000fc6000f8e00ff */
[--C-:B------:R-:W-:Y:S02]  /*d7c0*/  LOP3.LUT R42, R24, 0x60, R2.reuse, 0xfe, !PT ;  /* 0x00000060182a7812 */ /* 0x100fe400078efe02 */
[--C-:B-----5:R-:W-:Y:S01]  /*d7d0*/  LOP3.LUT R41, R23, 0x68, R2.reuse, 0xfe, !PT ;  /* 0x0000006817297812 */ /* 0x120fe200078efe02 */
[----:B--2---:R-:W-:Y:S01]  /*d7e0*/  FMUL.FTZ R0, R43, UR23 ;  /* 0x000000172b007c20 */ /* 0x004fe20008410000 */
[--C-:B------:R-:W-:Y:S02]  /*d7f0*/  LOP3.LUT R35, R35, 0x18, R2.reuse, 0xfe, !PT ;  /* 0x0000001823237812 */ /* 0x100fe400078efe02 */
[--C-:B------:R-:W-:Y:S01]  /*d800*/  LOP3.LUT R31, R31, 0x30, R2.reuse, 0xfe, !PT ;  /* 0x000000301f1f7812 */ /* 0x100fe200078efe02 */
[----:B------:R1:W2:Y:S01]  /*d810*/  MUFU.TANH R129, R0 ;  /* 0x0000000000817308 */ /* 0x0002a20000002400 */
[--C-:B------:R-:W-:Y:S02]  /*d820*/  LOP3.LUT R30, R30, 0x38, R2.reuse, 0xfe, !PT ;  /* 0x000000381e1e7812 */ /* 0x100fe400078efe02 */
[----:B------:R-:W-:-:S02]  /*d830*/  LOP3.LUT R29, R29, 0x40, R2, 0xfe, !PT ;  /* 0x000000401d1d7812 */ /* 0x000fc400078efe02 */
[--C-:B------:R-:W-:Y:S02]  /*d840*/  LOP3.LUT R28, R28, 0x48, R2.reuse, 0xfe, !PT ;  /* 0x000000481c1c7812 */ /* 0x100fe400078efe02 */
[--C-:B------:R-:W-:Y:S02]  /*d850*/  LOP3.LUT R27, R27, 0x50, R2.reuse, 0xfe, !PT ;  /* 0x000000501b1b7812 */ /* 0x100fe400078efe02 */
[--C-:B------:R-:W-:Y:S02]  /*d860*/  LOP3.LUT R26, R26, 0x58, R2.reuse, 0xfe, !PT ;  /* 0x000000581a1a7812 */ /* 0x100fe400078efe02 */
[--C-:B------:R-:W-:Y:S02]  /*d870*/  LOP3.LUT R40, R22, 0x70, R2.reuse, 0xfe, !PT ;  /* 0x0000007016287812 */ /* 0x100fe400078efe02 */
[--C-:B------:R-:W-:Y:S02]  /*d880*/  LOP3.LUT R24, R20, 0x80, R2.reuse, 0xfe, !PT ;  /* 0x0000008014187812 */ /* 0x100fe400078efe02 */
[--C-:B------:R-:W-:Y:S01]  /*d890*/  LOP3.LUT R23, R19, 0x88, R2.reuse, 0xfe, !PT ;  /* 0x0000008813177812 */ /* 0x100fe200078efe02 */
[----:B-1----:R-:W-:Y:S01]  /*d8a0*/  FMUL.FTZ R0, R52, UR23 ;  /* 0x0000001734007c20 */ /* 0x002fe20008410000 */
[----:B------:R-:W-:-:S02]  /*d8b0*/  LOP3.LUT R44, R11, 0x98, R2, 0xfe, !PT ;  /* 0x000000980b2c7812 */ /* 0x000fc400078efe02 */
[--C-:B------:R-:W-:Y:S01]  /*d8c0*/  LOP3.LUT R43, R10, 0xa0, R2.reuse, 0xfe, !PT ;  /* 0x000000a00a2b7812 */ /* 0x100fe200078efe02 */
[----:B------:R1:W-:Y:S01]  /*d8d0*/  MUFU.TANH R180, R0 ;  /* 0x0000000000b47308 */ /* 0x0003e20000002400 */
[--C-:B------:R-:W-:Y:S02]  /*d8e0*/  LOP3.LUT R51, R9, 0xa8, R2.reuse, 0xfe, !PT ;  /* 0x000000a809337812 */ /* 0x100fe400078efe02 */
[--C-:B------:R-:W-:Y:S02]  /*d8f0*/  LOP3.LUT R39, R8, 0xb0, R2.reuse, 0xfe, !PT ;  /* 0x000000b008277812 */ /* 0x100fe400078efe02 */
[--C-:B------:R-:W-:Y:S02]  /*d900*/  LOP3.LUT R49, R17, 0xc8, R2.reuse, 0xfe, !PT ;  /* 0x000000c811317812 */ /* 0x100fe400078efe02 */
[--C-:B------:R-:W-:Y:S02]  /*d910*/  LOP3.LUT R48, R16, 0xd0, R2.reuse, 0xfe, !PT ;  /* 0x000000d010307812 */ /* 0x100fe400078efe02 */
[----:B------:R-:W-:-:S02]  /*d920*/  LOP3.LUT R52, R15, 0xd8, R2, 0xfe, !PT ;  /* 0x000000d80f347812 */ /* 0x000fc400078efe02 */
[--C-:B------:R-:W-:Y:S02]  /*d930*/  LOP3.LUT R47, R14, 0xe0, R2.reuse, 0xfe, !PT ;  /* 0x000000e00e2f7812 */ /* 0x100fe400078efe02 */
[--C-:B------:R-:W-:Y:S02]  /*d940*/  LOP3.LUT R46, R13, 0xe8, R2.reuse, 0xfe, !PT ;  /* 0x000000e80d2e7812 */ /* 0x100fe400078efe02 */
[--C-:B------:R-:W-:Y:S01]  /*d950*/  LOP3.LUT R25, R25, 0xf8, R2.reuse, 0xfe, !PT ;  /* 0x000000f819197812 */ /* 0x100fe200078efe02 */
[----:B-1----:R-:W-:Y:S01]  /*d960*/  FMUL.FTZ R0, R53, UR23 ;  /* 0x0000001735007c20 */ /* 0x002fe20008410000 */
[----:B------:R-:W-:-:S03]  /*d970*/  LOP3.LUT R53, R12, 0xf0, R2, 0xfe, !PT ;  /* 0x000000f00c357812 */ /* 0x000fc600078efe02 */
[----:B------:R1:W5:Y:S02]  /*d980*/  MUFU.TANH R124, R0 ;  /* 0x00000000007c7308 */ /* 0x0003640000002400 */
[----:B-1----:R-:W-:-:S06]  /*d990*/  FMUL.FTZ R0, R54, UR23 ;  /* 0x0000001736007c20 */ /* 0x002fcc0008410000 */
[----:B------:R1:W-:Y:S02]  /*d9a0*/  MUFU.TANH R178, R0 ;  /* 0x0000000000b27308 */ /* 0x0003e40000002400 */
[----:B-1----:R-:W-:-:S06]  /*d9b0*/  FMUL.FTZ R0, R55, UR23 ;  /* 0x0000001737007c20 */ /* 0x002fcc0008410000 */
[----:B------:R1:W-:Y:S08]  /*d9c0*/  MUFU.TANH R55, R38 ;  /* 0x0000002600377308 */ /* 0x0003f00000002400 */
[----:B------:R4:W5:Y:S01]  /*d9d0*/  MUFU.TANH R121, R0 ;  /* 0x0000000000797308 */ /* 0x0009620000002400 */
[----:B-1----:R-:W-:Y:S01]  /*d9e0*/  LOP3.LUT R38, R5, 0xb8, R2, 0xfe, !PT ;  /* 0x000000b805267812 */ /* 0x002fe200078efe02 */
[----:B------:R-:W-:-:S06]  /*d9f0*/  FMUL.FTZ R5, R57, UR23 ;  /* 0x0000001739057c20 */ /* 0x000fcc0008410000 */
[----:B------:R1:W-:Y:S01]  /*da00*/  MUFU.TANH R54, R5 ;  /* 0x0000000500367308 */ /* 0x0003e20000002400 */
[----:B----4-:R-:W-:Y:S01]  /*da10*/  FMUL.FTZ R0, R32, UR23 ;  /* 0x0000001720007c20 */ /* 0x010fe20008410000 */
[----:B------:R-:W-:-:S06]  /*da20*/  IMAD.U32 R32, RZ, RZ, UR4 ;  /* 0x00000004ff207e24 */ /* 0x000fcc000f8e00ff */
[----:B------:R4:W-:Y:S01]  /*da30*/  MUFU.TANH R177, R0 ;  /* 0x0000000000b17308 */ /* 0x0009e20000002400 */
[----:B------:R-:W-:Y:S01]  /*da40*/  LOP3.LUT R32, R32, 0x28, R2, 0xfe, !PT ;  /* 0x0000002820207812 */ /* 0x000fe200078efe02 */
[----:B-1----:R-:W-:-:S06]  /*da50*/  FMUL.FTZ R5, R58, UR23 ;  /* 0x000000173a057c20 */ /* 0x002fcc0008410000 */
[----:B------:R1:W-:Y:S01]  /*da60*/  MUFU.TANH R119, R5 ;  /* 0x0000000500777308 */ /* 0x0003e20000002400 */
[----:B----4-:R-:W-:Y:S01]  /*da70*/  FMUL.FTZ R0, R33, UR23 ;  /* 0x0000001721007c20 */ /* 0x010fe20008410000 */
[----:B------:R-:W-:-:S06]  /*da80*/  IMAD.U32 R33, RZ, RZ, UR4 ;  /* 0x00000004ff217e24 */ /* 0x000fcc000f8e00ff */
[----:B------:R4:W5:Y:S01]  /*da90*/  MUFU.TANH R114, R0 ;  /* 0x0000000000727308 */ /* 0x0009620000002400 */
[--C-:B------:R-:W-:Y:S02]  /*daa0*/  LOP3.LUT R4, R33, 0x8, R2.reuse, 0xfe, !PT ;  /* 0x0000000821047812 */ /* 0x100fe400078efe02 */
[--C-:B------:R-:W-:Y:S01]  /*dab0*/  LOP3.LUT R33, R37, 0x10, R2.reuse, 0xfe, !PT ;  /* 0x0000001025217812 */ /* 0x100fe200078efe02 */
[----:B------:R-:W-:Y:S01]  /*dac0*/  BAR.SYNC.DEFER_BLOCKING 0x0 ;  /* 0x0000000000007b1d */ /* 0x000fe20000010000 */
[C---:B------:R-:W-:Y:S02]  /*dad0*/  ISETP.GE.AND P5, PT, R4.reuse, R7, PT ;  /* 0x000000070400720c */ /* 0x040fe40003fa6270 */
[----:B------:R-:W-:Y:S01]  /*dae0*/  ISETP.GE.AND P2, PT, R4, R6, PT ;  /* 0x000000060400720c */ /* 0x000fe20003f46270 */
[----:B-1----:R-:W-:Y:S01]  /*daf0*/  FMUL.FTZ R5, R60, UR23 ;  /* 0x000000173c057c20 */ /* 0x002fe20008410000 */
[----:B------:R-:W-:Y:S01]  /*db00*/  LOP3.LUT R37, R21, 0x78, R2, 0xfe, !PT ;  /* 0x0000007815257812 */ /* 0x000fe200078efe02 */
[----:B------:R-:W-:-:S02]  /*db10*/  IMAD.MOV.U32 R60, RZ, RZ, R215 ;  /* 0x000000ffff3c7224 */ /* 0x000fc400078e00d7 */
        /* <DEDUP_REMOVED lines=9> */
[----:B------:R4:W-:Y:S01]  /*dbb0*/  MUFU.TANH R171, R0 ;  /* 0x0000000000ab7308 */ /* 0x0009e20000002400 */
[----:B------:R-:W-:Y:S01]  /*dbc0*/  LOP3.LUT R45, R18, 0x90, R2, 0xfe, !PT ;  /* 0x00000090122d7812 */ /* 0x000fe200078efe02 */
[----:B-1----:R-:W-:Y:S01]  /*dbd0*/  FMUL.FTZ R5, R62, UR23 ;  /* 0x000000173e057c20 */ /* 0x002fe20008410000 */
[----:B------:R-:W-:Y:S02]  /*dbe0*/  IMAD.MOV.U32 R62, RZ, RZ, R217 ;  /* 0x000000ffff3e7224 */ /* 0x000fe400078e00d9 */
[----:B------:R-:W-:-:S03]  /*dbf0*/  IMAD.MOV.U32 R217, RZ, RZ, R207 ;  /* 0x000000ffffd97224 */ /* 0x000fc600078e00cf */
[----:B------:R1:W-:Y:S01]  /*dc00*/  MUFU.TANH R116, R5 ;  /* 0x0000000500747308 */ /* 0x0003e20000002400 */
[----:B----4-:R-:W-:-:S05]  /*dc10*/  IMAD.U32 R0, RZ, RZ, UR4 ;  /* 0x00000004ff007e24 */ /* 0x010fca000f8e00ff */
[----:B------:R-:W-:Y:S01]  /*dc20*/  LOP3.LUT R50, R0, 0xc0, R2, 0xfe, !PT ;  /* 0x000000c000327812 */ /* 0x000fe200078efe02 */
[----:B------:R-:W-:Y:S01]  /*dc30*/  FMUL.FTZ R0, R56, UR23 ;  /* 0x0000001738007c20 */ /* 0x000fe20008410000 */
[----:B------:R-:W-:-:S03]  /*dc40*/  IMAD.MOV.U32 R56, RZ, RZ, R209 ;  /* 0x000000ffff387224 */ /* 0x000fc600078e00d1 */
[----:B------:R4:W-:Y:S02]  /*dc50*/  MUFU.TANH R123, R0 ;  /* 0x00000000007b7308 */ /* 0x0009e40000002400 */
[----:B------:R-:W-:Y:S01]  /*dc60*/  FSEL R56, R56, -INF , !P2 ;  /* 0xff80000038387808 */ /* 0x000fe20005000000 */
[----:B-1----:R-:W-:Y:S01]  /*dc70*/  FMUL.FTZ R5, R63, UR23 ;  /* 0x000000173f057c20 */ /* 0x002fe20008410000 */
[----:B------:R-:W-:-:S04]  /*dc80*/  ISETP.GE.AND P2, PT, R34, R6, PT ;  /* 0x000000062200720c */ /* 0x000fc80003f46270 */
[----:B------:R1:W-:Y:S01]  /*dc90*/  MUFU.TANH R21, R5 ;  /* 0x0000000500157308 */ /* 0x0003e20000002400 */
[----:B----4-:R-:W-:-:S05]  /*dca0*/  LOP3.LUT R0, R2, UR4, RZ, 0xfc, !PT ;  /* 0x0000000402007c12 */ /* 0x010fca000f8efcff */
[C---:B------:R-:W-:Y:S02]  /*dcb0*/  VIADD R4, R0.reuse, 0x9 ;  /* 0x0000000900047836 */ /* 0x040fe40000000000 */
[----:B------:R-:W-:Y:S02]  /*dcc0*/  VIADD R2, R0, 0x1 ;  /* 0x0000000100027836 */ /* 0x000fe40000000000 */
[----:B-1----:R-:W-:Y:S01]  /*dcd0*/  FMUL.FTZ R5, R103, UR23 ;  /* 0x0000001767057c20 */ /* 0x002fe20008410000 */
[CC--:B------:R-:W-:Y:S02]  /*dce0*/  ISETP.GE.AND P4, PT, R4.reuse, R7.reuse, PT ;  /* 0x000000070400720c */ /* 0x0c0fe40003f86270 */
[-C--:B------:R-:W-:Y:S01]  /*dcf0*/  ISETP.GE.AND P3, PT, R4, R6.reuse, PT ;  /* 0x000000060400720c */ /* 0x080fe20003f66270 */
[----:B------:R-:W-:Y:S01]  /*dd00*/  FMUL.FTZ R4, R59, UR23 ;  /* 0x000000173b047c20 */ /* 0x000fe20008410000 */
[C---:B------:R-:W-:Y:S01]  /*dd10*/  ISETP.GE.AND P1, PT, R2.reuse, R7, PT ;  /* 0x000000070200720c */ /* 0x040fe20003f26270 */
[----:B------:R1:W-:Y:S01]  /*dd20*/  MUFU.TANH R11, R5 ;  /* 0x00000005000b7308 */ /* 0x0003e20000002400 */
[----:B------:R-:W-:Y:S01]  /*dd30*/  ISETP.GE.AND P6, PT, R2, R6, PT ;  /* 0x000000060200720c */ /* 0x000fe20003fc6270 */
[----:B------:R-:W-:Y:S01]  /*dd40*/  VIADD R2, R0, 0x11 ;  /* 0x0000001100027836 */ /* 0x000fe20000000000 */
[----:B------:R-:W-:-:S02]  /*dd50*/  FSEL R104, R104, -INF , !P1 ;  /* 0xff80000068687808 */ /* 0x000fc40004800000 */
[----:B------:R-:W-:Y:S02]  /*dd60*/  FSEL R59, R108, -INF , !P4 ;  /* 0xff8000006c3b7808 */ /* 0x000fe40006000000 */
[----:B------:R-:W-:Y:S01]  /*dd70*/  FSEL R105, R105, -INF , !P3 ;  /* 0xff80000069697808 */ /* 0x000fe20005800000 */
[----:B------:R4:W5:Y:S01]  /*dd80*/  MUFU.TANH R13, R4 ;  /* 0x00000004000d7308 */ /* 0x0009620000002400 */
[----:B------:R-:W-:Y:S02]  /*dd90*/  ISETP.GE.AND P1, PT, R2, R7, PT ;  /* 0x000000070200720c */ /* 0x000fe40003f26270 */
[----:B------:R-:W-:Y:S02]  /*dda0*/  FSEL R106, R106, -INF , !P6 ;  /* 0xff8000006a6a7808 */ /* 0x000fe40007000000 */
[----:B------:R-:W-:Y:S02]  /*ddb0*/  FSEL R58, R111, -INF , !P1 ;  /* 0xff8000006f3a7808 */ /* 0x000fe40004800000 */
[----:B------:R-:W-:Y:S01]  /*ddc0*/  ISETP.GE.AND P6, PT, R2, R6, PT ;  /* 0x000000060200720c */ /* 0x000fe20003fc6270 */
[----:B------:R-:W-:-:S02]  /*ddd0*/  VIADD R2, R0, 0x21 ;  /* 0x0000002100027836 */ /* 0x000fc40000000000 */
[----:B-1----:R-:W-:Y:S01]  /*dde0*/  FMUL.FTZ R5, R97, UR23 ;  /* 0x0000001761057c20 */ /* 0x002fe20008410000 */
[----:B------:R-:W-:Y:S02]  /*ddf0*/  FSEL R108, R214, -INF , !P6 ;  /* 0xff800000d66c7808 */ /* 0x000fe40007000000 */
[CC--:B------:R-:W-:Y:S01]  /*de00*/  ISETP.GE.AND P1, PT, R2.reuse, R7.reuse, PT ;  /* 0x000000070200720c */ /* 0x0c0fe20003f26270 */
[----:B------:R1:W-:Y:S01]  /*de10*/  MUFU.TANH R20, R5 ;  /* 0x0000000500147308 */ /* 0x0003e20000002400 */
[----:B------:R-:W-:Y:S01]  /*de20*/  ISETP.GE.AND P6, PT, R2, R6, PT ;  /* 0x000000060200720c */ /* 0x000fe20003fc6270 */
[----:B------:R-:W-:Y:S01]  /*de30*/  VIADD R2, R0, 0x31 ;  /* 0x0000003100027836 */ /* 0x000fe20000000000 */
[----:B------:R-:W-:Y:S01]  /*de40*/  FSEL R61, R242, -INF , !P1 ;  /* 0xff800000f23d7808 */ /* 0x000fe20004800000 */
[----:B----4-:R-:W-:Y:S01]  /*de50*/  VIADD R4, R0, 0x19 ;  /* 0x0000001900047836 */ /* 0x010fe20000000000 */
[----:B------:R-:W-:Y:S01]  /*de60*/  FSEL R115, R203, -INF , !P6 ;  /* 0xff800000cb737808 */ /* 0x000fe20007000000 */
[----:B------:R-:W-:Y:S01]  /*de70*/  IMAD.MOV.U32 R242, RZ, RZ, R211 ;  /* 0x000000fffff27224 */ /* 0x000fe200078e00d3 */
[----:B------:R-:W-:-:S02]  /*de80*/  ISETP.GE.AND P1, PT, R2, R7, PT ;  /* 0x000000070200720c */ /* 0x000fc40003f26270 */
[CC--:B------:R-:W-:Y:S02]  /*de90*/  ISETP.GE.AND P4, PT, R4.reuse, R7.reuse, PT ;  /* 0x000000070400720c */ /* 0x0c0fe40003f86270 */
[-C--:B------:R-:W-:Y:S01]  /*dea0*/  ISETP.GE.AND P3, PT, R4, R6.reuse, PT ;  /* 0x000000060400720c */ /* 0x080fe20003f66270 */
[----:B------:R-:W-:Y:S01]  /*deb0*/  VIADD R4, R0, 0x29 ;  /* 0x0000002900047836 */ /* 0x000fe20000000000 */
[----:B------:R-:W-:Y:S01]  /*dec0*/  FSEL R57, R247, -INF , !P4 ;  /* 0xff800000f7397808 */ /* 0x000fe20006000000 */
[----:B------:R-:W-:Y:S01]  /*ded0*/  IMAD.MOV.U32 R247, RZ, RZ, R216 ;  /* 0x000000fffff77224 */ /* 0x000fe200078e00d8 */
[----:B------:R-:W-:Y:S01]  /*dee0*/  FSEL R111, R246, -INF , !P3 ;  /* 0xff800000f66f7808 */ /* 0x000fe20005800000 */
[----:B------:R-:W-:Y:S01]  /*def0*/  IMAD.MOV.U32 R246, RZ, RZ, R218 ;  /* 0x000000fffff67224 */ /* 0x000fe200078e00da */
[C---:B------:R-:W-:Y:S01]  /*df00*/  ISETP.GE.AND P4, PT, R4.reuse, R7, PT ;  /* 0x000000070400720c */ /* 0x040fe20003f86270 */
[----:B-1----:R-:W-:Y:S01]  /*df10*/  FMUL.FTZ R5, R99, UR23 ;  /* 0x0000001763057c20 */ /* 0x002fe20008410000 */
[----:B------:R-:W-:Y:S01]  /*df20*/  ISETP.GE.AND P3, PT, R4, R6, PT ;  /* 0x000000060400720c */ /* 0x000fe20003f66270 */
[----:B------:R-:W-:Y:S01]  /*df30*/  VIADD R4, R0, 0x39 ;  /* 0x0000003900047836 */ /* 0x000fe20000000000 */
[----:B------:R-:W-:Y:S01]  /*df40*/  FSEL R63, R201, -INF , !P4 ;  /* 0xff800000c93f7808 */ /* 0x000fe20006000000 */
[----:B------:R1:W-:Y:S01]  /*df50*/  MUFU.TANH R19, R5 ;  /* 0x0000000500137308 */ /* 0x0003e20000002400 */
[----:B------:R-:W-:-:S02]  /*df60*/  FSEL R117, R199, -INF , !P3 ;  /* 0xff800000c7757808 */ /* 0x000fc40005800000 */
[C---:B------:R-:W-:Y:S02]  /*df70*/  ISETP.GE.AND P4, PT, R4.reuse, R7, PT ;  /* 0x000000070400720c */ /* 0x040fe40003f86270 */
[-C--:B------:R-:W-:Y:S01]  /*df80*/  ISETP.GE.AND P3, PT, R4, R6.reuse, PT ;  /* 0x000000060400720c */ /* 0x080fe20003f66270 */
[----:B------:R-:W-:Y:S01]  /*df90*/  FMUL.FTZ R4, R101, UR23 ;  /* 0x0000001765047c20 */ /* 0x000fe20008410000 */
[----:B------:R-:W-:Y:S01]  /*dfa0*/  ISETP.GE.AND P6, PT, R2, R6, PT ;  /* 0x000000060200720c */ /* 0x000fe20003fc6270 */
[----:B------:R-:W-:Y:S01]  /*dfb0*/  VIADD R2, R0, 0x41 ;  /* 0x0000004100027836 */ /* 0x000fe20000000000 */
[----:B------:R-:W-:Y:S01]  /*dfc0*/  FSEL R103, R193, -INF , !P4 ;  /* 0xff800000c1677808 */ /* 0x000fe20006000000 */
[----:B------:R4:W5:Y:S01]  /*dfd0*/  MUFU.TANH R12, R4 ;  /* 0x00000004000c7308 */ /* 0x0009620000002400 */
[----:B------:R-:W-:Y:S02]  /*dfe0*/  FSEL R122, R192, -INF , !P3 ;  /* 0xff800000c07a7808 */ /* 0x000fe40005800000 */
[----:B------:R-:W-:-:S02]  /*dff0*/  FSEL R101, R197, -INF , !P1 ;  /* 0xff800000c5657808 */ /* 0x000fc40004800000 */
[----:B------:R-:W-:Y:S02]  /*e000*/  FSEL R120, R195, -INF , !P6 ;  /* 0xff800000c3787808 */ /* 0x000fe40007000000 */
[CC--:B------:R-:W-:Y:S01]  /*e010*/  ISETP.GE.AND P1, PT, R2.reuse, R7.reuse, PT ;  /* 0x000000070200720c */ /* 0x0c0fe20003f26270 */
[----:B-1----:R-:W-:Y:S01]  /*e020*/  FMUL.FTZ R5, R93, UR23 ;  /* 0x000000175d057c20 */ /* 0x002fe20008410000 */
[-C--:B------:R-:W-:Y:S01]  /*e030*/  ISETP.GE.AND P6, PT, R2, R6.reuse, PT ;  /* 0x000000060200720c */ /* 0x080fe20003fc6270 */
[----:B------:R-:W-:Y:S01]  /*e040*/  VIADD R2, R0, 0x51 ;  /* 0x0000005100027836 */ /* 0x000fe20000000000 */
[----:B------:R-:W-:Y:S01]  /*e050*/  FSEL R113, R190, -INF , !P1 ;  /* 0xff800000be717808 */ /* 0x000fe20004800000 */
[----:B------:R1:W5:Y:S01]  /*e060*/  MUFU.TANH R18, R5 ;  /* 0x0000000500127308 */ /* 0x0003620000002400 */
[----:B------:R-:W-:Y:S02]  /*e070*/  FSEL R125, R188, -INF , !P6 ;  /* 0xff800000bc7d7808 */ /* 0x000fe40007000000 */
[----:B------:R-:W-:Y:S01]  /*e080*/  ISETP.GE.AND P1, PT, R2, R7, PT ;  /* 0x000000070200720c */ /* 0x000fe20003f26270 */
[----:B----4-:R-:W-:Y:S01]  /*e090*/  VIADD R4, R0, 0x49 ;  /* 0x0000004900047836 */ /* 0x010fe20000000000 */
[----:B------:R-:W-:Y:S01]  /*e0a0*/  ISETP.GE.AND P6, PT, R2, R6, PT ;  /* 0x000000060200720c */ /* 0x000fe20003fc6270 */
[----:B------:R-:W-:Y:S01]  /*e0b0*/  VIADD R2, R0, 0x61 ;  /* 0x0000006100027836 */ /* 0x000fe20000000000 */
[----:B------:R-:W-:-:S02]  /*e0c0*/  FSEL R99, R184, -INF , !P1 ;  /* 0xff800000b8637808 */ /* 0x000fc40004800000 */
[CC--:B------:R-:W-:Y:S02]  /*e0d0*/  ISETP.GE.AND P4, PT, R4.reuse, R7.reuse, PT ;  /* 0x000000070400720c */ /* 0x0c0fe40003f86270 */
[-C--:B------:R-:W-:Y:S01]  /*e0e0*/  ISETP.GE.AND P3, PT, R4, R6.reuse, PT ;  /* 0x000000060400720c */ /* 0x080fe20003f66270 */
[----:B------:R-:W-:Y:S01]  /*e0f0*/  VIADD R4, R0, 0x59 ;  /* 0x0000005900047836 */ /* 0x000fe20000000000 */
[----:B------:R-:W-:Y:S02]  /*e100*/  FSEL R97, R187, -INF , !P4 ;  /* 0xff800000bb617808 */ /* 0x000fe40006000000 */
[----:B------:R-:W-:Y:S01]  /*e110*/  FSEL R126, R186, -INF , !P3 ;  /* 0xff800000ba7e7808 */ /* 0x000fe20005800000 */
[----:B-1----:R-:W-:Y:S01]  /*e120*/  FMUL.FTZ R5, R89, UR23 ;  /* 0x0000001759057c20 */ /* 0x002fe20008410000 */
[CC--:B------:R-:W-:Y:S01]  /*e130*/  ISETP.GE.AND P4, PT, R4.reuse, R7.reuse, PT ;  /* 0x000000070400720c */ /* 0x0c0fe20003f86270 */
[----:B------:R-:W-:Y:S01]  /*e140*/  IMAD.MOV.U32 R89, RZ, RZ, R222 ;  /* 0x000000ffff597224 */ /* 0x000fe200078e00de */
[-C--:B------:R-:W-:Y:S01]  /*e150*/  ISETP.GE.AND P3, PT, R4, R6.reuse, PT ;  /* 0x000000060400720c */ /* 0x080fe20003f66270 */
[----:B------:R-:W-:Y:S01]  /*e160*/  VIADD R4, R0, 0x69 ;  /* 0x0000006900047836 */ /* 0x000fe20000000000 */
[----:B------:R-:W-:Y:S01]  /*e170*/  FSEL R93, R182, -INF , !P4 ;  /* 0xff800000b65d7808 */ /* 0x000fe20006000000 */
[----:B------:R1:W-:Y:S01]  /*e180*/  MUFU.TANH R17, R5 ;  /* 0x0000000500117308 */ /* 0x0003e20000002400 */
[----:B------:R-:W-:Y:S01]  /*e190*/  FSEL R169, R169, -INF , !P3 ;  /* 0xff800000a9a97808 */ /* 0x000fe20005800000 */
[----:B------:R-:W-:Y:S01]  /*e1a0*/  IMAD.MOV.U32 R222, RZ, RZ, R248 ;  /* 0x000000ffffde7224 */ /* 0x000fe200078e00f8 */
[C---:B------:R-:W-:Y:S01]  /*e1b0*/  ISETP.GE.AND P4, PT, R4.reuse, R7, PT ;  /* 0x000000070400720c */ /* 0x040fe20003f86270 */
[----:B------:R-:W-:Y:S01]  /*e1c0*/  IMAD.MOV.U32 R248, RZ, RZ, R205 ;  /* 0x000000fffff87224 */ /* 0x000fe200078e00cd */
[----:B------:R-:W-:Y:S01]  /*e1d0*/  ISETP.GE.AND P3, PT, R4, R6, PT ;  /* 0x000000060400720c */ /* 0x000fe20003f66270 */
[----:B------:R-:W-:Y:S01]  /*e1e0*/  FMUL.FTZ R4, R95, UR23 ;  /* 0x000000175f047c20 */ /* 0x000fe20008410000 */
[----:B------:R-:W-:-:S02]  /*e1f0*/  FSEL R130, R183, -INF , !P6 ;  /* 0xff800000b7827808 */ /* 0x000fc40007000000 */
[CC--:B------:R-:W-:Y:S01]  /*e200*/  ISETP.GE.AND P1, PT, R2.reuse, R7.reuse, PT ;  /* 0x000000070200720c */ /* 0x0c0fe20003f26270 */
[----:B------:R4:W5:Y:S01]  /*e210*/  MUFU.TANH R10, R4 ;  /* 0x00000004000a7308 */ /* 0x0009620000002400 */
[-C--:B------:R-:W-:Y:S01]  /*e220*/  ISETP.GE.AND P6, PT, R2, R6.reuse, PT ;  /* 0x000000060200720c */ /* 0x080fe20003fc6270 */
[----:B------:R-:W-:Y:S01]  /*e230*/  VIADD R2, R0, 0x71 ;  /* 0x0000007100027836 */ /* 0x000fe20000000000 */
[----:B------:R-:W-:Y:S02]  /*e240*/  FSEL R95, R181, -INF , !P1 ;  /* 0xff800000b55f7808 */ /* 0x000fe40004800000 */
[----:B------:R-:W-:Y:S02]  /*e250*/  FSEL R174, R174, -INF , !P6 ;  /* 0xff800000aeae7808 */ /* 0x000fe40007000000 */
[C---:B------:R-:W-:Y:S01]  /*e260*/  ISETP.GE.AND P1, PT, R2.reuse, R7, PT ;  /* 0x000000070200720c */ /* 0x040fe20003f26270 */
[----:B-1----:R-:W-:Y:S01]  /*e270*/  FMUL.FTZ R5, R91, UR23 ;  /* 0x000000175b057c20 */ /* 0x002fe20008410000 */
[----:B------:R-:W-:Y:S01]  /*e280*/  ISETP.GE.AND P6, PT, R2, R6, PT ;  /* 0x000000060200720c */ /* 0x000fe20003fc6270 */
[----:B------:R-:W-:Y:S01]  /*e290*/  VIADD R2, R0, 0x81 ;  /* 0x0000008100027836 */ /* 0x000fe20000000000 */
[----:B------:R-:W-:Y:S01]  /*e2a0*/  FSEL R127, R179, -INF , !P4 ;  /* 0xff800000b37f7808 */ /* 0x000fe20006000000 */
[----:B------:R1:W-:Y:S01]  /*e2b0*/  MUFU.TANH R9, R5 ;  /* 0x0000000500097308 */ /* 0x0003e20000002400 */
[----:B---3--:R-:W-:-:S02]  /*e2c0*/  FSEL R176, R176, -INF , !P3 ;  /* 0xff800000b0b07808 */ /* 0x008fc40005800000 */
[----:B------:R-:W-:Y:S01]  /*e2d0*/  FSEL R168, R168, -INF , !P1 ;  /* 0xff800000a8a87808 */ /* 0x000fe20004800000 */
[----:B----4-:R-:W-:Y:S01]  /*e2e0*/  VIADD R4, R0, 0x79 ;  /* 0x0000007900047836 */ /* 0x010fe20000000000 */
[----:B------:R-:W-:Y:S02]  /*e2f0*/  FSEL R175, R175, -INF , !P6 ;  /* 0xff800000afaf7808 */ /* 0x000fe40007000000 */
[-C--:B------:R-:W-:Y:S02]  /*e300*/  ISETP.GE.AND P1, PT, R2, R7.reuse, PT ;  /* 0x000000070200720c */ /* 0x080fe40003f26270 */
[C---:B------:R-:W-:Y:S02]  /*e310*/  ISETP.GE.AND P4, PT, R4.reuse, R7, PT ;  /* 0x000000070400720c */ /* 0x040fe40003f86270 */
[-C--:B------:R-:W-:Y:S01]  /*e320*/  ISETP.GE.AND P3, PT, R4, R6.reuse, PT ;  /* 0x000000060400720c */ /* 0x080fe20003f66270 */
[----:B------:R-:W-:Y:S01]  /*e330*/  VIADD R4, R0, 0x89 ;  /* 0x0000008900047836 */ /* 0x000fe20000000000 */
[----:B------:R-:W-:Y:S01]  /*e340*/  ISETP.GE.AND P6, PT, R2, R6, PT ;  /* 0x000000060200720c */ /* 0x000fe20003fc6270 */
[----:B------:R-:W-:Y:S01]  /*e350*/  VIADD R2, R0, 0x91 ;  /* 0x0000009100027836 */ /* 0x000fe20000000000 */
[----:B------:R-:W-:Y:S01]  /*e360*/  FSEL R131, R131, -INF , !P4 ;  /* 0xff80000083837808 */ /* 0x000fe20006000000 */
[----:B-1----:R-:W-:Y:S01]  /*e370*/  FMUL.FTZ R5, R85, UR23 ;  /* 0x0000001755057c20 */ /* 0x002fe20008410000 */
[----:B--2---:R-:W-:-:S02]  /*e380*/  FSEL R129, R129, -INF , !P3 ;  /* 0xff80000081817808 */ /* 0x004fc40005800000 */
[CC--:B------:R-:W-:Y:S01]  /*e390*/  ISETP.GE.AND P4, PT, R4.reuse, R7.reuse, PT ;  /* 0x000000070400720c */ /* 0x0c0fe20003f86270 */
[----:B------:R1:W2:Y:S01]  /*e3a0*/  MUFU.TANH R16, R5 ;  /* 0x0000000500107308 */ /* 0x0002a20000002400 */
[-C--:B------:R-:W-:Y:S01]  /*e3b0*/  ISETP.GE.AND P3, PT, R4, R6.reuse, PT ;  /* 0x000000060400720c */ /* 0x080fe20003f66270 */
[----:B------:R-:W-:Y:S01]  /*e3c0*/  VIADD R4, R0, 0x99 ;  /* 0x0000009900047836 */ /* 0x000fe20000000000 */
[----:B-----5:R-:W-:Y:S02]  /*e3d0*/  FSEL R124, R124, -INF , !P1 ;  /* 0xff8000007c7c7808 */ /* 0x020fe40004800000 */
[----:B------:R-:W-:Y:S02]  /*e3e0*/  FSEL R121, R121, -INF , !P6 ;  /* 0xff80000079797808 */ /* 0x000fe40007000000 */
[C---:B------:R-:W-:Y:S02]  /*e3f0*/  ISETP.GE.AND P1, PT, R2.reuse, R7, PT ;  /* 0x000000070200720c */ /* 0x040fe40003f26270 */
[----:B------:R-:W-:Y:S01]  /*e400*/  ISETP.GE.AND P6, PT, R2, R6, PT ;  /* 0x000000060200720c */ /* 0x000fe20003fc6270 */
[----:B------:R-:W-:Y:S01]  /*e410*/  VIADD R2, R0, 0xa1 ;  /* 0x000000a100027836 */ /* 0x000fe20000000000 */
[----:B------:R-:W-:-:S02]  /*e420*/  FSEL R114, R114, -INF , !P4 ;  /* 0xff80000072727808 */ /* 0x000fc40006000000 */
[----:B------:R-:W-:Y:S02]  /*e430*/  FSEL R179, R112, -INF , !P3 ;  /* 0xff80000070b37808 */ /* 0x000fe40005800000 */
[CC--:B------:R-:W-:Y:S01]  /*e440*/  ISETP.GE.AND P4, PT, R4.reuse, R7.reuse, PT ;  /* 0x000000070400720c */ /* 0x0c0fe20003f86270 */
[----:B-1----:R-:W-:Y:S01]  /*e450*/  FMUL.FTZ R5, R87, UR23 ;  /* 0x0000001757057c20 */ /* 0x002fe20008410000 */
[----:B------:R-:W-:Y:S01]  /*e460*/  ISETP.GE.AND P3, PT, R4, R6, PT ;  /* 0x000000060400720c */ /* 0x000fe20003f66270 */
[----:B------:R-:W-:Y:S01]  /*e470*/  FMUL.FTZ R4, R81, UR23 ;  /* 0x0000001751047c20 */ /* 0x000fe20008410000 */
[----:B------:R-:W-:Y:S01]  /*e480*/  FSEL R110, R110, -INF , !P1 ;  /* 0xff8000006e6e7808 */ /* 0x000fe20004800000 */
[----:B------:R1:W3:Y:S01]  /*e490*/  MUFU.TANH R15, R5 ;  /* 0x00000005000f7308 */ /* 0x0002e20000002400 */
[----:B------:R-:W-:Y:S02]  /*e4a0*/  FSEL R181, R109, -INF , !P6 ;  /* 0xff8000006db57808 */ /* 0x000fe40007000000 */
[----:B------:R-:W-:-:S02]  /*e4b0*/  ISETP.GE.AND P1, PT, R2, R7, PT ;  /* 0x000000070200720c */ /* 0x000fc40003f26270 */
[-C--:B------:R-:W-:Y:S01]  /*e4c0*/  ISETP.GE.AND P6, PT, R2, R6.reuse, PT ;  /* 0x000000060200720c */ /* 0x080fe20003fc6270 */
[----:B------:R-:W-:Y:S01]  /*e4d0*/  VIADD R2, R0, 0xb1 ;  /* 0x000000b100027836 */ /* 0x000fe20000000000 */
[----:B------:R-:W-:Y:S01]  /*e4e0*/  FSEL R107, R107, -INF , !P4 ;  /* 0xff8000006b6b7808 */ /* 0x000fe20006000000 */
[----:B------:R4:W-:Y:S01]  /*e4f0*/  MUFU.TANH R8, R4 ;  /* 0x0000000400087308 */ /* 0x0009e20000002400 */
[----:B------:R-:W-:Y:S02]  /*e500*/  FSEL R183, R55, -INF , !P3 ;  /* 0xff80000037b77808 */ /* 0x000fe40005800000 */
        /* <DEDUP_REMOVED lines=8> */
[----:B------:R-:W-:-:S02]  /*e590*/  FSEL R192, R11, -INF , !P6 ;  /* 0xff8000000bc07808 */ /* 0x000fc40007000000 */
[-C--:B------:R-:W-:Y:S01]  /*e5a0*/  ISETP.GE.AND P1, PT, R2, R7.reuse, PT ;  /* 0x000000070200720c */ /* 0x080fe20003f26270 */
[----:B----4-:R-:W-:Y:S01]  /*e5b0*/  VIADD R4, R0, 0xa9 ;  /* 0x000000a900047836 */ /* 0x010fe20000000000 */
[-C--:B------:R-:W-:Y:S01]  /*e5c0*/  ISETP.GE.AND P6, PT, R2, R6.reuse, PT ;  /* 0x000000060200720c */ /* 0x080fe20003fc6270 */
[----:B------:R-:W-:Y:S01]  /*e5d0*/  VIADD R2, R0, 0xd1 ;  /* 0x000000d100027836 */ /* 0x000fe20000000000 */
[----:B------:R-:W-:Y:S02]  /*e5e0*/  FSEL R190, R18, -INF , !P1 ;  /* 0xff80000012be7808 */ /* 0x000fe40004800000 */
[C---:B------:R-:W-:Y:S02]  /*e5f0*/  ISETP.GE.AND P4, PT, R4.reuse, R7, PT ;  /* 0x000000070400720c */ /* 0x040fe40003f86270 */
[----:B------:R-:W-:Y:S01]  /*e600*/  ISETP.GE.AND P3, PT, R4, R6, PT ;  /* 0x000000060400720c */ /* 0x000fe20003f66270 */
[----:B------:R-:W-:Y:S01]  /*e610*/  VIADD R4, R0, 0xb9 ;  /* 0x000000b900047836 */ /* 0x000fe20000000000 */
[----:B------:R-:W-:-:S02]  /*e620*/  FSEL R182, R22, -INF , !P4 ;  /* 0xff80000016b67808 */ /* 0x000fc40006000000 */
[----:B------:R-:W-:Y:S01]  /*e630*/  FSEL R187, R21, -INF , !P3 ;  /* 0xff80000015bb7808 */ /* 0x000fe20005800000 */
[----:B-1----:R-:W-:Y:S01]  /*e640*/  FMUL.FTZ R5, R77, UR23 ;  /* 0x000000174d057c20 */ /* 0x002fe20008410000 */
[C---:B------:R-:W-:Y:S02]  /*e650*/  ISETP.GE.AND P4, PT, R4.reuse, R7, PT ;  /* 0x000000070400720c */ /* 0x040fe40003f86270 */
[----:B------:R-:W-:Y:S01]  /*e660*/  ISETP.GE.AND P3, PT, R4, R6, PT ;  /* 0x000000060400720c */ /* 0x000fe20003f66270 */
[----:B------:R1:W4:Y:S01]  /*e670*/  MUFU.TANH R13, R5 ;  /* 0x00000005000d7308 */ /* 0x0003220000002400 */
[----:B------:R-:W-:Y:S01]  /*e680*/  VIADD R4, R0, 0xc9 ;  /* 0x000000c900047836 */ /* 0x000fe20000000000 */
[----:B------:R-:W-:Y:S02]  /*e690*/  FSEL R188, R20, -INF , !P4 ;  /* 0xff80000014bc7808 */ /* 0x000fe40006000000 */
[----:B------:R-:W-:Y:S02]  /*e6a0*/  FSEL R193, R19, -INF , !P3 ;  /* 0xff80000013c17808 */ /* 0x000fe40005800000 */
[----:B------:R-:W-:-:S02]  /*e6b0*/  FSEL R197, R10, -INF , !P6 ;  /* 0xff8000000ac57808 */ /* 0x000fc40007000000 */
[CC--:B------:R-:W-:Y:S02]  /*e6c0*/  ISETP.GE.AND P4, PT, R4.reuse, R7.reuse, PT ;  /* 0x000000070400720c */ /* 0x0c0fe40003f86270 */
[-C--:B------:R-:W-:Y:S01]  /*e6d0*/  ISETP.GE.AND P3, PT, R4, R6.reuse, PT ;  /* 0x000000060400720c */ /* 0x080fe20003f66270 */
[----:B------:R-:W-:Y:S01]  /*e6e0*/  FMUL.FTZ R4, R75, UR23 ;  /* 0x000000174b047c20 */ /* 0x000fe20008410000 */
[C---:B------:R-:W-:Y:S02]  /*e6f0*/  ISETP.GE.AND P1, PT, R2.reuse, R7, PT ;  /* 0x000000070200720c */ /* 0x040fe40003f26270 */
[----:B------:R-:W-:Y:S01]  /*e700*/  ISETP.GE.AND P6, PT, R2, R6, PT ;  /* 0x000000060200720c */ /* 0x000fe20003fc6270 */
[----:B------:R-:W-:Y:S01]  /*e710*/  VIADD R2, R0, 0xe1 ;  /* 0x000000e100027836 */ /* 0x000fe20000000000 */
[----:B------:R5:W-:Y:S01]  /*e720*/  MUFU.TANH R10, R4 ;  /* 0x00000004000a7308 */ /* 0x000be20000002400 */
[----:B-1----:R-:W-:Y:S01]  /*e730*/  FMUL.FTZ R5, R79, UR23 ;  /* 0x000000174f057c20 */ /* 0x002fe20008410000 */
[----:B--2---:R-:W-:-:S02]  /*e740*/  FSEL R201, R16, -INF , !P1 ;  /* 0xff80000010c97808 */ /* 0x004fc40004800000 */
[----:B---3--:R-:W-:Y:S02]  /*e750*/  FSEL R205, R15, -INF , !P6 ;  /* 0xff8000000fcd7808 */ /* 0x008fe40007000000 */
[----:B------:R-:W-:Y:S02]  /*e760*/  FSEL R199, R9, -INF , !P3 ;  /* 0xff80000009c77808 */ /* 0x000fe40005800000 */
[----:B------:R1:W2:Y:S01]  /*e770*/  MUFU.TANH R12, R5 ;  /* 0x00000005000c7308 */ /* 0x0002a20000002400 */
[CC--:B------:R-:W-:Y:S02]  /*e780*/  ISETP.GE.AND P1, PT, R2.reuse, R7.reuse, PT ;  /* 0x000000070200720c */ /* 0x0c0fe40003f26270 */
[----:B------:R-:W-:Y:S01]  /*e790*/  ISETP.GE.AND P6, PT, R2, R6, PT ;  /* 0x000000060200720c */ /* 0x000fe20003fc6270 */
[C---:B------:R-:W-:Y:S01]  /*e7a0*/  VIADD R2, R0.reuse, 0xf1 ;  /* 0x000000f100027836 */ /* 0x040fe20000000000 */
[----:B------:R-:W-:Y:S02]  /*e7b0*/  FSEL R195, R17, -INF , !P4 ;  /* 0xff80000011c37808 */ /* 0x000fe40006000000 */
[----:B----4-:R-:W-:Y:S01]  /*e7c0*/  FSEL R209, R13, -INF , !P1 ;  /* 0xff8000000dd17808 */ /* 0x010fe20004800000 */
[----:B-----5:R-:W-:Y:S01]  /*e7d0*/  VIADD R4, R0, 0xd9 ;  /* 0x000000d900047836 */ /* 0x020fe20000000000 */
[----:B------:R-:W-:-:S04]  /*e7e0*/  ISETP.GE.AND P1, PT, R2, R7, PT ;  /* 0x000000070200720c */ /* 0x000fc80003f26270 */
[C---:B------:R-:W-:Y:S02]  /*e7f0*/  ISETP.GE.AND P4, PT, R4.reuse, R7, PT ;  /* 0x000000070400720c */ /* 0x040fe40003f86270 */
[-C--:B------:R-:W-:Y:S01]  /*e800*/  ISETP.GE.AND P3, PT, R4, R6.reuse, PT ;  /* 0x000000060400720c */ /* 0x080fe20003f66270 */
[----:B-1----:R-:W-:Y:S01]  /*e810*/  FMUL.FTZ R5, R73, UR23 ;  /* 0x0000001749057c20 */ /* 0x002fe20008410000 */
[----:B--2---:R-:W-:Y:S01]  /*e820*/  FSEL R214, R12, -INF , !P6 ;  /* 0xff8000000cd67808 */ /* 0x004fe20007000000 */
[----:B------:R-:W-:Y:S01]  /*e830*/  VIADD R4, R0, 0xe9 ;  /* 0x000000e900047836 */ /* 0x000fe20000000000 */
[----:B------:R-:W-:Y:S01]  /*e840*/  ISETP.GE.AND P6, PT, R2, R6, PT ;  /* 0x000000060200720c */ /* 0x000fe20003fc6270 */
[----:B------:R1:W2:Y:S01]  /*e850*/  MUFU.TANH R11, R5 ;  /* 0x00000005000b7308 */ /* 0x0002a20000002400 */
[----:B------:R-:W-:Y:S01]  /*e860*/  FMUL.FTZ R2, R100, UR23 ;  /* 0x0000001764027c20 */ /* 0x000fe20008410000 */
[----:B------:R-:W-:Y:S01]  /*e870*/  FSEL R203, R8, -INF , !P4 ;  /* 0xff80000008cb7808 */ /* 0x000fe20006000000 */
[----:B------:R-:W-:Y:S01]  /*e880*/  FMUL.FTZ R8, R65, UR23 ;  /* 0x0000001741087c20 */ /* 0x000fe20008410000 */
[----:B------:R-:W-:-:S02]  /*e890*/  FSEL R207, R14, -INF , !P3 ;  /* 0xff8000000ecf7808 */ /* 0x000fc40005800000 */
[C---:B------:R-:W-:Y:S02]  /*e8a0*/  ISETP.GE.AND P4, PT, R4.reuse, R7, PT ;  /* 0x000000070400720c */ /* 0x040fe40003f86270 */
[----:B------:R3:W-:Y:S01]  /*e8b0*/  MUFU.TANH R22, R2 ;  /* 0x0000000200167308 */ /* 0x0007e20000002400 */
[-C--:B------:R-:W-:Y:S02]  /*e8c0*/  ISETP.GE.AND P3, PT, R4, R6.reuse, PT ;  /* 0x000000060400720c */ /* 0x080fe40003f66270 */
[----:B------:R-:W-:Y:S02]  /*e8d0*/  FSEL R65, R222, -INF , !P2 ;  /* 0xff800000de417808 */ /* 0x000fe40005000000 */
[----:B------:R-:W-:Y:S02]  /*e8e0*/  FSEL R215, R10, -INF , !P3 ;  /* 0xff8000000ad77808 */ /* 0x000fe40005800000 */
[----:B------:R-:W-:Y:S01]  /*e8f0*/  ISETP.GE.AND P3, PT, R0, R6, PT ;  /* 0x000000060000720c */ /* 0x000fe20003f66270 */
[----:B------:R4:W-:Y:S01]  /*e900*/  MUFU.TANH R4, R8 ;  /* 0x0000000800047308 */ /* 0x0009e20000002400 */
[----:B-1----:R-:W-:Y:S01]  /*e910*/  FMUL.FTZ R5, R69, UR23 ;  /* 0x0000001745057c20 */ /* 0x002fe20008410000 */
[----:B--2---:R-:W-:-:S02]  /*e920*/  FSEL R211, R11, -INF , !P4 ;  /* 0xff8000000bd37808 */ /* 0x004fc40006000000 */
[C---:B------:R-:W-:Y:S01]  /*e930*/  ISETP.GE.AND P4, PT, R0.reuse, R7, PT ;  /* 0x000000070000720c */ /* 0x040fe20003f86270 */
[----:B------:R-:W-:Y:S01]  /*e940*/  VIADD R0, R0, 0xf9 ;  /* 0x000000f900007836 */ /* 0x000fe20000000000 */
[----:B------:R-:W-:Y:S02]  /*e950*/  FSEL R55, R89, -INF , !P3 ;  /* 0xff80000059377808 */ /* 0x000fe40005800000 */
[----:B------:R1:W2:Y:S01]  /*e960*/  MUFU.TANH R9, R5 ;  /* 0x0000000500097308 */ /* 0x0002a20000002400 */
[----:B---3--:R-:W-:Y:S01]  /*e970*/  FMUL.FTZ R2, R96, UR23 ;  /* 0x0000001760027c20 */ /* 0x008fe20008410000 */
[----:B------:R-:W-:Y:S02]  /*e980*/  FSEL R54, R217, -INF , !P4 ;  /* 0xff800000d9367808 */ /* 0x000fe40006000000 */
[-C--:B------:R-:W-:Y:S02]  /*e990*/  ISETP.GE.AND P4, PT, R33, R6.reuse, PT ;  /* 0x000000062100720c */ /* 0x080fe40003f86270 */
[----:B------:R-:W-:-:S02]  /*e9a0*/  ISETP.GE.AND P3, PT, R35, R6, PT ;  /* 0x000000062300720c */ /* 0x000fc40003f66270 */
[----:B------:R3:W-:Y:S01]  /*e9b0*/  MUFU.TANH R20, R2 ;  /* 0x0000000200147308 */ /* 0x0007e20000002400 */
[----:B----4-:R-:W-:Y:S01]  /*e9c0*/  FMUL.FTZ R8, R102, UR23 ;  /* 0x0000001766087c20 */ /* 0x010fe20008410000 */
[----:B------:R-:W-:Y:S02]  /*e9d0*/  FSEL R60, R60, -INF , !P3 ;  /* 0xff8000003c3c7808 */ /* 0x000fe40005800000 */
[-C--:B------:R-:W-:Y:S02]  /*e9e0*/  ISETP.GE.AND P3, PT, R31, R6.reuse, PT ;  /* 0x000000061f00720c */ /* 0x080fe40003f66270 */
[----:B------:R-:W-:Y:S02]  /*e9f0*/  ISETP.GE.AND P2, PT, R30, R6, PT ;  /* 0x000000061e00720c */ /* 0x000fe40003f46270 */
[----:B------:R-:W-:Y:S01]  /*ea00*/  MUFU.TANH R21, R8 ;  /* 0x0000000800157308 */ /* 0x000fe20000002400 */
[----:B-1----:R-:W-:Y:S01]  /*ea10*/  FMUL.FTZ R5, R71, UR23 ;  /* 0x0000001747057c20 */ /* 0x002fe20008410000 */
[----:B--2---:R-:W-:-:S02]  /*ea20*/  FSEL R216, R9, -INF , !P1 ;  /* 0xff80000009d87808 */ /* 0x004fc40004800000 */
[-C--:B------:R-:W-:Y:S02]  /*ea30*/  ISETP.GE.AND P1, PT, R33, R7.reuse, PT ;  /* 0x000000072100720c */ /* 0x080fe40003f26270 */
[----:B------:R-:W-:Y:S02]  /*ea40*/  FSEL R71, R250, -INF , !P3 ;  /* 0xff800000fa477808 */ /* 0x000fe40005800000 */
[----:B------:R-:W1:Y:S01]  /*ea50*/  MUFU.TANH R5, R5 ;  /* 0x0000000500057308 */ /* 0x000e620000002400 */
[----:B---3--:R-:W-:Y:S01]  /*ea60*/  FMUL.FTZ R2, R98, UR23 ;  /* 0x0000001762027c20 */ /* 0x008fe20008410000 */
[----:B------:R-:W-:Y:S02]  /*ea70*/  FSEL R33, R246, -INF , !P1 ;  /* 0xff800000f6217808 */ /* 0x000fe40004800000 */
[----:B------:R-:W-:Y:S02]  /*ea80*/  ISETP.GE.AND P1, PT, R32, R7, PT ;  /* 0x000000072000720c */ /* 0x000fe40003f26270 */
[----:B------:R-:W-:-:S02]  /*ea90*/  ISETP.GE.AND P3, PT, R28, R6, PT ;  /* 0x000000061c00720c */ /* 0x000fc40003f66270 */
[----:B------:R2:W-:Y:S01]  /*eaa0*/  MUFU.TANH R8, R2 ;  /* 0x0000000200087308 */ /* 0x0005e20000002400 */
[----:B------:R-:W-:Y:S02]  /*eab0*/  FSEL R73, R252, -INF , !P2 ;  /* 0xff800000fc497808 */ /* 0x000fe40005000000 */
[-C--:B------:R-:W-:Y:S02]  /*eac0*/  ISETP.GE.AND P2, PT, R27, R6.reuse, PT ;  /* 0x000000061b00720c */ /* 0x080fe40003f46270 */
[----:B------:R-:W-:Y:S02]  /*ead0*/  FSEL R81, R212, -INF , !P3 ;  /* 0xff800000d4517808 */ /* 0x000fe40005800000 */
[----:B------:R-:W-:Y:S02]  /*eae0*/  ISETP.GE.AND P3, PT, R42, R6, PT ;  /* 0x000000062a00720c */ /* 0x000fe40003f66270 */
[----:B-1----:R-:W-:Y:S02]  /*eaf0*/  FSEL R218, R5, -INF , !P6 ;  /* 0xff80000005da7808 */ /* 0x002fe40007000000 */
[----:B------:R-:W-:-:S02]  /*eb00*/  ISETP.GE.AND P6, PT, R0, R7, PT ;  /* 0x000000070000720c */ /* 0x000fc40003fc6270 */
[----:B------:R-:W-:Y:S02]  /*eb10*/  FSEL R83, R208, -INF , !P2 ;  /* 0xff800000d0537808 */ /* 0x000fe40005000000 */
[----:B------:R-:W-:Y:S01]  /*eb20*/  FSEL R217, R4, -INF , !P6 ;  /* 0xff80000004d97808 */ /* 0x000fe20007000000 */
[----:B--2---:R-:W-:Y:S01]  /*eb30*/  FMUL.FTZ R2, R92, UR23 ;  /* 0x000000175c027c20 */ /* 0x004fe20008410000 */
[-C--:B------:R-:W-:Y:S02]  /*eb40*/  ISETP.GE.AND P6, PT, R35, R7.reuse, PT ;  /* 0x000000072300720c */ /* 0x080fe40003fc6270 */
[----:B------:R-:W-:Y:S01]  /*eb50*/  FSEL R35, R242, -INF , !P5 ;  /* 0xff800000f2237808 */ /* 0x000fe20006800000 */
[----:B------:R1:W2:Y:S01]  /*eb60*/  MUFU.TANH R5, R2 ;  /* 0x0000000200057308 */ /* 0x0002a20000002400 */
[----:B------:R-:W-:Y:S02]  /*eb70*/  ISETP.GE.AND P5, PT, R34, R7, PT ;  /* 0x000000072200720c */ /* 0x000fe40003fa6270 */
[----:B------:R-:W-:-:S02]  /*eb80*/  FSEL R34, R62, -INF , !P4 ;  /* 0xff8000003e227808 */ /* 0x000fc40006000000 */
[----:B------:R-:W-:Y:S02]  /*eb90*/  ISETP.GE.AND P4, PT, R32, R6, PT ;  /* 0x000000062000720c */ /* 0x000fe40003f86270 */
[----:B------:R-:W-:Y:S02]  /*eba0*/  FSEL R32, R247, -INF , !P6 ;  /* 0xff800000f7207808 */ /* 0x000fe40007000000 */
[-C--:B------:R-:W-:Y:S02]  /*ebb0*/  ISETP.GE.AND P6, PT, R31, R7.reuse, PT ;  /* 0x000000071f00720c */ /* 0x080fe40003fc6270 */
[----:B------:R-:W-:Y:S02]  /*ebc0*/  FSEL R31, R221, -INF , !P5 ;  /* 0xff800000dd1f7808 */ /* 0x000fe40006800000 */
[----:B------:R-:W-:Y:S02]  /*ebd0*/  ISETP.GE.AND P5, PT, R30, R7, PT ;  /* 0x000000071e00720c */ /* 0x000fe40003fa6270 */
[----:B------:R-:W-:Y:S01]  /*ebe0*/  FSEL R30, R223, -INF , !P1 ;  /* 0xff800000df1e7808 */ /* 0x000fe20004800000 */
[----:B-1----:R-:W-:Y:S01]  /*ebf0*/  FMUL.FTZ R2, R94, UR23 ;  /* 0x000000175e027c20 */ /* 0x002fe20008410000 */
[----:B------:R-:W-:-:S02]  /*ec00*/  FSEL R69, R248, -INF , !P4 ;  /* 0xff800000f8457808 */ /* 0x000fc40006000000 */
[CC--:B------:R-:W-:Y:S01]  /*ec10*/  ISETP.GE.AND P1, PT, R29.reuse, R7.reuse, PT ;  /* 0x000000071d00720c */ /* 0x0c0fe20003f26270 */
[----:B------:R1:W-:Y:S01]  /*ec20*/  MUFU.TANH R19, R2 ;  /* 0x0000000200137308 */ /* 0x0003e20000002400 */
[----:B------:R-:W-:Y:S02]  /*ec30*/  ISETP.GE.AND P4, PT, R29, R6, PT ;  /* 0x000000061d00720c */ /* 0x000fe40003f86270 */
[----:B------:R-:W-:Y:S02]  /*ec40*/  FSEL R29, R249, -INF , !P6 ;  /* 0xff800000f91d7808 */ /* 0x000fe40007000000 */
[-C--:B------:R-:W-:Y:S02]  /*ec50*/  ISETP.GE.AND P6, PT, R28, R7.reuse, PT ;  /* 0x000000071c00720c */ /* 0x080fe40003fc6270 */
[----:B------:R-:W-:Y:S02]  /*ec60*/  FSEL R28, R251, -INF , !P5 ;  /* 0xff800000fb1c7808 */ /* 0x000fe40006800000 */
[----:B------:R-:W-:-:S02]  /*ec70*/  ISETP.GE.AND P5, PT, R27, R7, PT ;  /* 0x000000071b00720c */ /* 0x000fc40003fa6270 */
[----:B------:R-:W-:Y:S02]  /*ec80*/  FSEL R27, R220, -INF , !P1 ;  /* 0xff800000dc1b7808 */ /* 0x000fe40004800000 */
[----:B------:R-:W-:Y:S02]  /*ec90*/  ISETP.GE.AND P1, PT, R26, R7, PT ;  /* 0x000000071a00720c */ /* 0x000fe40003f26270 */
[----:B------:R-:W-:Y:S01]  /*eca0*/  FSEL R79, R219, -INF , !P4 ;  /* 0xff800000db4f7808 */ /* 0x000fe20006000000 */
[----:B-1----:R-:W-:Y:S01]  /*ecb0*/  FMUL.FTZ R2, R88, UR23 ;  /* 0x0000001758027c20 */ /* 0x002fe20008410000 */
[----:B------:R-:W-:Y:S02]  /*ecc0*/  ISETP.GE.AND P4, PT, R26, R6, PT ;  /* 0x000000061a00720c */ /* 0x000fe40003f86270 */
[----:B------:R-:W-:Y:S01]  /*ecd0*/  FSEL R62, R213, -INF , !P6 ;  /* 0xff800000d53e7808 */ /* 0x000fe20007000000 */
[----:B------:R1:W-:Y:S01]  /*ece0*/  MUFU.TANH R18, R2 ;  /* 0x0000000200127308 */ /* 0x0003e20000002400 */
[----:B------:R-:W-:-:S02]  /*ecf0*/  FSEL R75, R206, -INF , !P1 ;  /* 0xff800000ce4b7808 */ /* 0x000fc40004800000 */
[-C--:B------:R-:W-:Y:S02]  /*ed00*/  ISETP.GE.AND P6, PT, R42, R7.reuse, PT ;  /* 0x000000072a00720c */ /* 0x080fe40003fc6270 */
[-C--:B------:R-:W-:Y:S02]  /*ed10*/  ISETP.GE.AND P1, PT, R40, R7.reuse, PT ;  /* 0x000000072800720c */ /* 0x080fe40003f26270 */
[----:B------:R-:W-:Y:S02]  /*ed20*/  FSEL R88, R204, -INF , !P4 ;  /* 0xff800000cc587808 */ /* 0x000fe40006000000 */
[----:B------:R-:W-:Y:S02]  /*ed30*/  ISETP.GE.AND P4, PT, R40, R6, PT ;  /* 0x000000062800720c */ /* 0x000fe40003f86270 */
[----:B------:R-:W-:Y:S02]  /*ed40*/  FSEL R77, R202, -INF , !P6 ;  /* 0xff800000ca4d7808 */ /* 0x000fe40007000000 */
[----:B------:R-:W-:-:S02]  /*ed50*/  ISETP.GE.AND P6, PT, R37, R7, PT ;  /* 0x000000072500720c */ /* 0x000fc40003fc6270 */
[----:B------:R-:W-:Y:S01]  /*ed60*/  FSEL R92, R191, -INF , !P4 ;  /* 0xff800000bf5c7808 */ /* 0x000fe20006000000 */
[----:B-1----:R-:W-:Y:S01]  /*ed70*/  FMUL.FTZ R2, R90, UR23 ;  /* 0x000000175a027c20 */ /* 0x002fe20008410000 */
[----:B------:R-:W-:Y:S02]  /*ed80*/  ISETP.GE.AND P4, PT, R23, R6, PT ;  /* 0x000000061700720c */ /* 0x000fe40003f86270 */
[----:B------:R-:W-:Y:S01]  /*ed90*/  FSEL R89, R189, -INF , !P6 ;  /* 0xff800000bd597808 */ /* 0x000fe20007000000 */
[----:B------:R1:W3:Y:S01]  /*eda0*/  MUFU.TANH R17, R2 ;  /* 0x0000000200117308 */ /* 0x0002e20000002400 */
[----:B------:R-:W-:Y:S02]  /*edb0*/  ISETP.GE.AND P6, PT, R45, R7, PT ;  /* 0x000000072d00720c */ /* 0x000fe40003fc6270 */
[----:B------:R-:W-:Y:S02]  /*edc0*/  FSEL R173, R173, -INF , !P4 ;  /* 0xff800000adad7808 */ /* 0x000fe40006000000 */
[----:B------:R-:W-:-:S02]  /*edd0*/  FSEL R42, R210, -INF , !P5 ;  /* 0xff800000d22a7808 */ /* 0x000fc40006800000 */
[-C--:B------:R-:W-:Y:S02]  /*ede0*/  ISETP.GE.AND P4, PT, R43, R6.reuse, PT ;  /* 0x000000062b00720c */ /* 0x080fe40003f86270 */
[CC--:B------:R-:W-:Y:S02]  /*edf0*/  ISETP.GE.AND P5, PT, R41.reuse, R7.reuse, PT ;  /* 0x000000072900720c */ /* 0x0c0fe40003fa6270 */
[----:B------:R-:W-:Y:S02]  /*ee00*/  ISETP.GE.AND P2, PT, R41, R6, PT ;  /* 0x000000062900720c */ /* 0x000fe40003f46270 */
[----:B------:R-:W-:Y:S02]  /*ee10*/  FSEL R96, R172, -INF , !P6 ;  /* 0xff800000ac607808 */ /* 0x000fe40007000000 */
[----:B------:R-:W-:Y:S01]  /*ee20*/  ISETP.GE.AND P6, PT, R51, R7, PT ;  /* 0x000000073300720c */ /* 0x000fe20003fc6270 */
[----:B-1----:R-:W-:Y:S01]  /*ee30*/  FMUL.FTZ R2, R84, UR23 ;  /* 0x0000001754027c20 */ /* 0x002fe20008410000 */
[----:B------:R-:W-:-:S02]  /*ee40*/  FSEL R119, R119, -INF , !P4 ;  /* 0xff80000077777808 */ /* 0x000fc40006000000 */
[----:B------:R-:W-:Y:S01]  /*ee50*/  FSEL R90, R200, -INF , !P3 ;  /* 0xff800000c85a7808 */ /* 0x000fe20005800000 */
[----:B------:R1:W-:Y:S01]  /*ee60*/  MUFU.TANH R4, R2 ;  /* 0x0000000200047308 */ /* 0x0003e20000002400 */
[----:B------:R-:W-:Y:S02]  /*ee70*/  FSEL R91, R196, -INF , !P2 ;  /* 0xff800000c45b7808 */ /* 0x000fe40005000000 */
[-C--:B------:R-:W-:Y:S02]  /*ee80*/  ISETP.GE.AND P4, PT, R38, R6.reuse, PT ;  /* 0x000000062600720c */ /* 0x080fe40003f86270 */
[-C--:B------:R-:W-:Y:S02]  /*ee90*/  ISETP.GE.AND P3, PT, R37, R6.reuse, PT ;  /* 0x000000062500720c */ /* 0x080fe40003f66270 */
[----:B------:R-:W-:Y:S02]  /*eea0*/  ISETP.GE.AND P2, PT, R24, R6, PT ;  /* 0x000000061800720c */ /* 0x000fe40003f46270 */
[----:B------:R-:W-:-:S02]  /*eeb0*/  FSEL R118, R118, -INF , !P6 ;  /* 0xff80000076767808 */ /* 0x000fc40007000000 */
[----:B------:R-:W-:Y:S02]  /*eec0*/  ISETP.GE.AND P6, PT, R50, R7, PT ;  /* 0x000000073200720c */ /* 0x000fe40003fc6270 */
[----:B------:R-:W-:Y:S02]  /*eed0*/  FSEL R94, R185, -INF , !P3 ;  /* 0xff800000b95e7808 */ /* 0x000fe40005800000 */
[----:B------:R-:W-:Y:S01]  /*eee0*/  FSEL R98, R178, -INF , !P2 ;  /* 0xff800000b2627808 */ /* 0x000fe20005000000 */
[----:B-1----:R-:W-:Y:S01]  /*eef0*/  FMUL.FTZ R2, R86, UR23 ;  /* 0x0000001756027c20 */ /* 0x002fe20008410000 */
[-C--:B------:R-:W-:Y:S02]  /*ef00*/  ISETP.GE.AND P3, PT, R45, R6.reuse, PT ;  /* 0x000000062d00720c */ /* 0x080fe40003f66270 */
[----:B------:R-:W-:Y:S01]  /*ef10*/  ISETP.GE.AND P2, PT, R44, R6, PT ;  /* 0x000000062c00720c */ /* 0x000fe20003f46270 */
[----:B------:R1:W-:Y:S01]  /*ef20*/  MUFU.TANH R14, R2 ;  /* 0x00000002000e7308 */ /* 0x0003e20000002400 */
[----:B--2---:R-:W-:Y:S01]  /*ef30*/  FSEL R109, R5, -INF , !P6 ;  /* 0xff800000056d7808 */ /* 0x004fe20007000000 */
[----:B------:R-:W-:Y:S01]  /*ef40*/  FMUL.FTZ R5, R64, UR23 ;  /* 0x0000001740057c20 */ /* 0x000fe20008410000 */
[----:B------:R-:W-:-:S02]  /*ef50*/  FSEL R171, R171, -INF , !P3 ;  /* 0xff800000abab7808 */ /* 0x000fc40005800000 */
[----:B------:R-:W-:Y:S02]  /*ef60*/  FSEL R128, R128, -INF , !P2 ;  /* 0xff80000080807808 */ /* 0x000fe40005000000 */
[-C--:B------:R-:W-:Y:S01]  /*ef70*/  ISETP.GE.AND P3, PT, R51, R6.reuse, PT ;  /* 0x000000063300720c */ /* 0x080fe20003f66270 */
[----:B------:R-:W-:Y:S01]  /*ef80*/  MUFU.TANH R5, R5 ;  /* 0x0000000500057308 */ /* 0x000fe20000002400 */
[-C--:B------:R-:W-:Y:S02]  /*ef90*/  ISETP.GE.AND P2, PT, R39, R6.reuse, PT ;  /* 0x000000062700720c */ /* 0x080fe40003f46270 */
[----:B------:R-:W-:Y:S02]  /*efa0*/  FSEL R116, R116, -INF , !P3 ;  /* 0xff80000074747808 */ /* 0x000fe40005800000 */
[----:B------:R-:W-:Y:S02]  /*efb0*/  FSEL R172, R21, -INF , !P2 ;  /* 0xff80000015ac7808 */ /* 0x000fe40005000000 */
[----:B------:R-:W-:Y:S01]  /*efc0*/  ISETP.GE.AND P3, PT, R50, R6, PT ;  /* 0x000000063200720c */ /* 0x000fe20003f66270 */
[----:B-1----:R-:W-:Y:S01]  /*efd0*/  FMUL.FTZ R2, R80, UR23 ;  /* 0x0000001750027c20 */ /* 0x002fe20008410000 */
[----:B------:R-:W-:-:S02]  /*efe0*/  FSEL R80, R198, -INF , !P5 ;  /* 0xff800000c6507808 */ /* 0x000fc40006800000 */
[-C--:B------:R-:W-:Y:S01]  /*eff0*/  ISETP.GE.AND P5, PT, R24, R7.reuse, PT ;  /* 0x000000071800720c */ /* 0x080fe20003fa6270 */
[----:B------:R1:W2:Y:S01]  /*f000*/  MUFU.TANH R16, R2 ;  /* 0x0000000200107308 */ /* 0x0002a20000002400 */
[-C--:B------:R-:W-:Y:S02]  /*f010*/  ISETP.GE.AND P2, PT, R49, R6.reuse, PT ;  /* 0x000000063100720c */ /* 0x080fe40003f46270 */
[----:B------:R-:W-:Y:S02]  /*f020*/  ISETP.GE.AND P6, PT, R52, R7, PT ;  /* 0x000000073400720c */ /* 0x000fe40003fc6270 */
[----:B---3--:R-:W-:Y:S02]  /*f030*/  FSEL R185, R17, -INF , !P2 ;  /* 0xff80000011b97808 */ /* 0x008fe40005000000 */
[----:B------:R-:W-:Y:S01]  /*f040*/  ISETP.GE.AND P2, PT, R47, R6, PT ;  /* 0x000000062f00720c */ /* 0x000fe20003f46270 */
[----:B-1----:R-:W-:Y:S01]  /*f050*/  FMUL.FTZ R2, R82, UR23 ;  /* 0x0000001752027c20 */ /* 0x002fe20008410000 */
[----:B------:R-:W-:-:S02]  /*f060*/  FSEL R82, R194, -INF , !P1 ;  /* 0xff800000c2527808 */ /* 0x000fc40004800000 */
[-C--:B------:R-:W-:Y:S01]  /*f070*/  ISETP.GE.AND P1, PT, R23, R7.reuse, PT ;  /* 0x000000071700720c */ /* 0x080fe20003f26270 */
[----:B------:R1:W3:Y:S01]  /*f080*/  MUFU.TANH R15, R2 ;  /* 0x00000002000f7308 */ /* 0x0002e20000002400 */
[----:B--2---:R-:W-:Y:S02]  /*f090*/  FSEL R191, R16, -INF , !P6 ;  /* 0xff80000010bf7808 */ /* 0x004fe40007000000 */
[-C--:B------:R-:W-:Y:S01]  /*f0a0*/  ISETP.GE.AND P6, PT, R53, R7.reuse, PT ;  /* 0x000000073500720c */ /* 0x080fe20003fc6270 */
[----:B-1----:R-:W-:Y:S01]  /*f0b0*/  FMUL.FTZ R2, R76, UR23 ;  /* 0x000000174c027c20 */ /* 0x002fe20008410000 */
[----:B------:R-:W-:Y:S02]  /*f0c0*/  FSEL R76, R180, -INF , !P5 ;  /* 0xff800000b44c7808 */ /* 0x000fe40006800000 */
[----:B------:R-:W-:Y:S01]  /*f0d0*/  ISETP.GE.AND P5, PT, R44, R7, PT ;  /* 0x000000072c00720c */ /* 0x000fe20003fa6270 */
[----:B------:R1:W2:Y:S01]  /*f0e0*/  MUFU.TANH R13, R2 ;  /* 0x00000002000d7308 */ /* 0x0002a20000002400 */
[----:B------:R-:W-:-:S02]  /*f0f0*/  FSEL R180, R19, -INF , !P3 ;  /* 0xff80000013b47808 */ /* 0x000fc40005800000 */
[----:B------:R-:W-:Y:S02]  /*f100*/  FSEL R170, R170, -INF , !P5 ;  /* 0xff800000aaaa7808 */ /* 0x000fe40006800000 */
[-C--:B------:R-:W-:Y:S02]  /*f110*/  ISETP.GE.AND P5, PT, R39, R7.reuse, PT ;  /* 0x000000072700720c */ /* 0x080fe40003fa6270 */
[----:B------:R-:W-:Y:S02]  /*f120*/  ISETP.GE.AND P3, PT, R52, R6, PT ;  /* 0x000000063400720c */ /* 0x000fe40003f66270 */
[----:B------:R-:W-:Y:S02]  /*f130*/  FSEL R100, R22, -INF , !P5 ;  /* 0xff80000016647808 */ /* 0x000fe40006800000 */
[----:B------:R-:W-:Y:S02]  /*f140*/  ISETP.GE.AND P5, PT, R49, R7, PT ;  /* 0x000000073100720c */ /* 0x000fe40003fa6270 */
[----:B---3--:R-:W-:-:S02]  /*f150*/  FSEL R196, R15, -INF , !P3 ;  /* 0xff8000000fc47808 */ /* 0x008fc40005800000 */
[----:B------:R-:W-:Y:S01]  /*f160*/  FSEL R178, R18, -INF , !P5 ;  /* 0xff80000012b27808 */ /* 0x000fe20006800000 */
[----:B-1----:R-:W-:Y:S01]  /*f170*/  FMUL.FTZ R2, R78, UR23 ;  /* 0x000000174e027c20 */ /* 0x002fe20008410000 */
[----:B------:R-:W-:Y:S02]  /*f180*/  FSEL R78, R177, -INF , !P1 ;  /* 0xff800000b14e7808 */ /* 0x000fe40004800000 */
[-C--:B------:R-:W-:Y:S01]  /*f190*/  ISETP.GE.AND P1, PT, R43, R7.reuse, PT ;  /* 0x000000072b00720c */ /* 0x080fe20003f26270 */
[----:B------:R1:W3:Y:S01]  /*f1a0*/  MUFU.TANH R12, R2 ;  /* 0x00000002000c7308 */ /* 0x0002e20000002400 */
[----:B------:R-:W-:Y:S02]  /*f1b0*/  FSEL R177, R8, -INF , !P4 ;  /* 0xff80000008b17808 */ /* 0x000fe40006000000 */
[----:B------:R-:W-:Y:S02]  /*f1c0*/  FSEL R123, R123, -INF , !P1 ;  /* 0xff8000007b7b7808 */ /* 0x000fe40004800000 */
[----:B------:R-:W-:-:S02]  /*f1d0*/  ISETP.GE.AND P1, PT, R38, R7, PT ;  /* 0x000000072600720c */ /* 0x000fc40003f26270 */
[-C--:B------:R-:W-:Y:S02]  /*f1e0*/  ISETP.GE.AND P4, PT, R48, R6.reuse, PT ;  /* 0x000000063000720c */ /* 0x080fe40003f86270 */
[----:B------:R-:W-:Y:S02]  /*f1f0*/  FSEL R102, R20, -INF , !P1 ;  /* 0xff80000014667808 */ /* 0x000fe40004800000 */
[----:B------:R-:W-:Y:S02]  /*f200*/  ISETP.GE.AND P1, PT, R48, R7, PT ;  /* 0x000000073000720c */ /* 0x000fe40003f26270 */
[----:B------:R-:W-:Y:S02]  /*f210*/  FSEL R194, R14, -INF , !P4 ;  /* 0xff8000000ec27808 */ /* 0x000fe40006000000 */
[----:B------:R-:W-:Y:S01]  /*f220*/  FSEL R189, R4, -INF , !P1 ;  /* 0xff80000004bd7808 */ /* 0x000fe20004800000 */
[----:B------:R-:W-:Y:S01]  /*f230*/  FMUL.FTZ R4, R66, UR23 ;  /* 0x0000001742047c20 */ /* 0x000fe20008410000 */
[----:B-1----:R-:W-:Y:S01]  /*f240*/  FMUL.FTZ R2, R72, UR23 ;  /* 0x0000001748027c20 */ /* 0x002fe20008410000 */
[----:B------:R-:W-:-:S02]  /*f250*/  ISETP.GE.AND P4, PT, R46, R6, PT ;  /* 0x000000062e00720c */ /* 0x000fc40003f86270 */
[-C--:B------:R-:W-:Y:S01]  /*f260*/  ISETP.GE.AND P5, PT, R47, R7.reuse, PT ;  /* 0x000000072f00720c */ /* 0x080fe20003fa6270 */
[----:B------:R1:W4:Y:S01]  /*f270*/  MUFU.TANH R11, R2 ;  /* 0x00000002000b7308 */ /* 0x0003220000002400 */
[-C--:B------:R-:W-:Y:S02]  /*f280*/  ISETP.GE.AND P1, PT, R46, R7.reuse, PT ;  /* 0x000000072e00720c */ /* 0x080fe40003f26270 */
[----:B--2---:R-:W-:Y:S02]  /*f290*/  FSEL R198, R13, -INF , !P5 ;  /* 0xff8000000dc67808 */ /* 0x004fe40006800000 */
[----:B---3--:R-:W-:Y:S02]  /*f2a0*/  FSEL R202, R12, -INF , !P2 ;  /* 0xff8000000cca7808 */ /* 0x008fe40005000000 */
[----:B------:R-:W-:Y:S01]  /*f2b0*/  ISETP.GE.AND P3, PT, R53, R6, PT ;  /* 0x000000063500720c */ /* 0x000fe20003f66270 */
[----:B------:R-:W2:Y:S01]  /*f2c0*/  MUFU.TANH R4, R4 ;  /* 0x0000000400047308 */ /* 0x000ea20000002400 */
[----:B------:R-:W-:-:S02]  /*f2d0*/  ISETP.GE.AND P5, PT, R25, R7, PT ;  /* 0x000000071900720c */ /* 0x000fc40003fa6270 */
[-C--:B------:R-:W-:Y:S02]  /*f2e0*/  ISETP.GE.AND P2, PT, R25, R6.reuse, PT ;  /* 0x000000061900720c */ /* 0x080fe40003f46270 */
[----:B------:R-:W-:Y:S01]  /*f2f0*/  FSEL R208, R5, -INF , !P5 ;  /* 0xff80000005d07808 */ /* 0x000fe20006800000 */
[----:B-1----:R-:W-:Y:S01]  /*f300*/  FMUL.FTZ R2, R74, UR23 ;  /* 0x000000174a027c20 */ /* 0x002fe20008410000 */
[----:B----4-:R-:W-:Y:S02]  /*f310*/  FSEL R200, R11, -INF , !P1 ;  /* 0xff8000000bc87808 */ /* 0x010fe40004800000 */
[----:B------:R-:W-:Y:S01]  /*f320*/  ISETP.GE.AND P1, PT, R0, R6, PT ;  /* 0x000000060000720c */ /* 0x000fe20003f26270 */
[----:B------:R1:W3:Y:S01]  /*f330*/  MUFU.TANH R10, R2 ;  /* 0x00000002000a7308 */ /* 0x0002e20000002400 */
[----:B--2---:R-:W-:Y:S01]  /*f340*/  FSEL R212, R4, -INF , !P2 ;  /* 0xff80000004d47808 */ /* 0x004fe20005000000 */
[----:B-1----:R-:W-:Y:S01]  /*f350*/  FMUL.FTZ R2, R68, UR23 ;  /* 0x0000001744027c20 */ /* 0x002fe20008410000 */
[----:B---3--:R-:W-:-:S02]  /*f360*/  FSEL R204, R10, -INF , !P4 ;  /* 0xff8000000acc7808 */ /* 0x008fc40006000000 */
[----:B------:R-:W-:-:S03]  /*f370*/  PLOP3.LUT P4, PT, PT, PT, UP0, 0x80, 0x0 ;  /* 0x000000000000781c */ /* 0x000fc60003f8f008 */
[----:B------:R1:W2:Y:S02]  /*f380*/  MUFU.TANH R9, R2 ;  /* 0x0000000200097308 */ /* 0x0002a40000002400 */
[----:B-1----:R-:W-:Y:S01]  /*f390*/  FMUL.FTZ R2, R70, UR23 ;  /* 0x0000001746027c20 */ /* 0x002fe20008410000 */
[----:B--2---:R-:W-:-:S05]  /*f3a0*/  FSEL R206, R9, -INF , !P6 ;  /* 0xff80000009ce7808 */ /* 0x004fca0007000000 */
        /* <DEDUP_REMOVED lines=66> */
.L_x_3520:
[----:B------:R-:W-:-:S04]  /*f7d0*/  ULEA UR7, -UR10, URZ, 0x8 ;  /* 0x0000003f0a077291 */ /* 0x000fc8000f8e413f */
[----:B------:R-:W-:Y:S02]  /*f7e0*/  USHF.R.S32.HI UR4, URZ, 0x1f, UR7 ;  /* 0x0000001f3f047899 */ /* 0x000fe40008011407 */
[----:B------:R-:W-:-:S04]  /*f7f0*/  MOV R4, UR7 ;  /* 0x0000000700047c02 */ /* 0x000fc80008000f00 */
[----:B------:R-:W-:-:S07]  /*f800*/  MOV R0, UR4 ;  /* 0x0000000400007c02 */ /* 0x000fce0008000f00 */
.L_x_3521:
        /* <DEDUP_REMOVED lines=60> */
.L_x_3519:
        /* <DEDUP_REMOVED lines=138> */
[----:B--2---:R-:W-:Y:S02]  /*10470*/  MOV R25, R8 ;  /* 0x0000000800197202 */ /* 0x004fe40000000f00 */
        /* <DEDUP_REMOVED lines=9> */
[----:B------:R1:W2:Y:S08]  /*10510*/  MUFU.EX2 R10, R5 ;  /* 0x00000005000a7308 */ /* 0x0002b00000000800 */
        /* <DEDUP_REMOVED lines=16> */
[----:B---3--:R-:W-:-:S04]  /*10620*/  FFMA.FTZ R4, R33, UR18, -R2 ;  /* 0x0000001221047c23 */ /* 0x008fc80008010802 */
[----:B------:R-:W-:Y:S01]  /*10630*/  FFMA.FTZ R6, R105, UR18, -R0 ;  /* 0x0000001269067c23 */ /* 0x000fe20008010800 */
[----:B--2---:R-:W-:Y:S01]  /*10640*/  MOV R105, R10 ;  /* 0x0000000a00697202 */ /* 0x004fe20000000f00 */
[----:B------:R1:W-:Y:S01]  /*10650*/  MUFU.EX2 R26, R4 ;  /* 0x00000004001a7308 */ /* 0x0003e20000000800 */
[----:B----4-:R-:W-:Y:S02]  /*10660*/  F2FP.F16.F32.PACK_AB R10, R7, R38 ;  /* 0x00000026070a723e */ /* 0x010fe400000000ff */
[----:B------:R-:W-:Y:S01]  /*10670*/  F2FP.F16.F32.PACK_AB R8, R104, R105 ;  /* 0x000000696808723e */ /* 0x000fe200000000ff */
[-C--:B-----5:R-:W-:Y:S01]  /*10680*/  FMUL.FTZ R136, R136, R84.reuse ;  /* 0x0000005488887220 */ /* 0x0a0fe20000410000 */
        /* <DEDUP_REMOVED lines=13> */
[-C--:B------:R-:W-:Y:S01]  /*10760*/  FMUL.FTZ R164, R164, R84.reuse ;  /* 0x00000054a4a47220 */ /* 0x080fe20000410000 */
[-C--:B------:R-:W-:Y:S01]  /*10770*/  FMUL.FTZ R165, R165, R84.reuse ;  /* 0x00000054a5a57220 */ /* 0x080fe20000410000 */
[-C--:B------:R-:W-:Y:S01]  /*10780*/  FMUL.FTZ R160, R160, R84.reuse ;  /* 0x00000054a0a07220 */ /* 0x080fe20000410000 */
[----:B------:R1:W-:Y:S01]  /*10790*/  MUFU.EX2 R37, R4 ;  /* 0x0000000400257308 */ /* 0x0003e20000000800 */
[----:B------:R-:W-:Y:S01]  /*107a0*/  FMUL.FTZ R161, R161, R84 ;  /* 0x00000054a1a17220 */ /* 0x000fe20000410000 */
        /* <DEDUP_REMOVED lines=8> */
[----:B------:R1:W2:Y:S02]  /*10830*/  MUFU.EX2 R252, R4 ;  /* 0x0000000400fc7308 */ /* 0x0002a40000000800 */
[----:B-1----:R-:W-:Y:S01]  /*10840*/  FFMA.FTZ R4, R56, UR18, -R0 ;  /* 0x0000001238047c23 */ /* 0x002fe20008010800 */
[----:B--2---:R-:W-:-:S05]  /*10850*/  F2FP.F16.F32.PACK_AB R9, R252, R251 ;  /* 0x000000fbfc09723e */ /* 0x004fca00000000ff */
[----:B------:R1:W2:Y:S02]  /*10860*/  MUFU.EX2 R72, R4 ;  /* 0x0000000400487308 */ /* 0x0002a40000000800 */
[----:B-1----:R-:W-:Y:S02]  /*10870*/  FSEL R4, R86, RZ, P1 ;  /* 0x000000ff56047208 */ /* 0x002fe40000800000 */
[----:B--2---:R-:W-:-:S03]  /*10880*/  F2FP.F16.F32.PACK_AB R11, R6, R72 ;  /* 0x00000048060b723e */ /* 0x004fc600000000ff */
[----:B------:R-:W-:Y:S01]  /*10890*/  FADD.FTZ R3, R3, -R4 ;  /* 0x8000000403037221 */ /* 0x000fe20000010000 */
[----:B------:R-:W-:Y:S01]  /*108a0*/  FFMA.FTZ R4, R101, UR18, -R2 ;  /* 0x0000001265047c23 */ /* 0x000fe20008010802 */
[----:B------:R-:W-:Y:S02]  /*108b0*/  MOV R101, R39 ;  /* 0x0000002700657202 */ /* 0x000fe40000000f00 */
[----:B------:R-:W-:Y:S01]  /*108c0*/  FMUL.FTZ R3, R3, UR18 ;  /* 0x0000001203037c20 */ /* 0x000fe20008410000 */
[----:B------:R1:W-:Y:S08]  /*108d0*/  MUFU.EX2 R70, R4 ;  /* 0x0000000400467308 */ /* 0x0003f00000000800 */
[----:B------:R2:W3:Y:S01]  /*108e0*/  MUFU.EX2 R85, R3 ;  /* 0x0000000300557308 */ /* 0x0004e20000000800 */
[----:B-1----:R-:W-:-:S07]  /*108f0*/  FFMA.FTZ R4, R60, UR18, -R0 ;  /* 0x000000123c047c23 */ /* 0x002fce0008010800 */
[----:B------:R-:W-:Y:S01]  /*10900*/  MUFU.EX2 R247, R4 ;  /* 0x0000000400f77308 */ /* 0x000fe20000000800 */
[----:B--2---:R-:W-:Y:S01]  /*10910*/  FFMA.FTZ R3, R61, UR18, -R2 ;  /* 0x000000123d037c23 */ /* 0x004fe20008010802 */
[-C--:B---3--:R-:W-:Y:S01]  /*10920*/  FMUL.FTZ R138, R138, R85.reuse ;  /* 0x000000558a8a7220 */ /* 0x088fe20000410000 */
[-C--:B------:R-:W-:Y:S01]  /*10930*/  FMUL.FTZ R139, R139, R85.reuse ;  /* 0x000000558b8b7220 */ /* 0x080fe20000410000 */
[-C--:B------:R-:W-:Y:S01]  /*10940*/  FMUL.FTZ R146, R146, R85.reuse ;  /* 0x0000005592927220 */ /* 0x080fe20000410000 */
[----:B------:R-:W-:-:S03]  /*10950*/  FMUL.FTZ R147, R147, R85 ;  /* 0x0000005593937220 */ /* 0x000fc60000410000 */
[----:B------:R1:W2:Y:S01]  /*10960*/  MUFU.EX2 R32, R3 ;  /* 0x0000000300207308 */ /* 0x0002a20000000800 */
        /* <DEDUP_REMOVED lines=11> */
[-C--:B------:R-:W-:Y:S01]  /*10a20*/  FMUL.FTZ R166, R166, R85.reuse ;  /* 0x00000055a6a67220 */ /* 0x080fe20000410000 */
[-C--:B------:R-:W-:Y:S01]  /*10a30*/  FMUL.FTZ R167, R167, R85.reuse ;  /* 0x00000055a7a77220 */ /* 0x080fe20000410000 */
[-C--:B------:R-:W-:Y:S01]  /*10a40*/  FMUL.FTZ R162, R162, R85.reuse ;  /* 0x00000055a2a27220 */ /* 0x080fe20000410000 */
[----:B------:R-:W-:Y:S01]  /*10a50*/  FMUL.FTZ R163, R163, R85 ;  /* 0x00000055a3a37220 */ /* 0x000fe20000410000 */
[----:B------:R-:W-:Y:S01]  /*10a60*/  HMMA.16816.F32 R48, R8, R16, R140 ;  /* 0x000000100830723c */ /* 0x000fe2000000188c */
[----:B-1----:R-:W-:-:S04]  /*10a70*/  FFMA.FTZ R3, R30, UR18, -R2 ;  /* 0x000000121e037c23 */ /* 0x002fc80008010802 */
[----:B------:R1:W-:Y:S01]  /*10a80*/  MUFU.EX2 R106, R3 ;  /* 0x00000003006a7308 */ /* 0x0003e20000000800 */
[C---:B------:R-:W-:Y:S01]  /*10a90*/  HMMA.16816.F32 R56, R8.reuse, R18, R152 ;  /* 0x000000120838723c */ /* 0x040fe20000001898 */
[----:B------:R-:W4:Y:S01]  /*10aa0*/  LDSM.16.MT88.4 R16, [R135+0xa800] ;  /* 0x00a800008710783b */ /* 0x000f220000004200 */
[----:B------:R-:W-:Y:S02]  /*10ab0*/  MOV R141, R26 ;  /* 0x0000001a008d7202 */ /* 0x000fe40000000f00 */
[----:B------:R-:W-:Y:S02]  /*10ac0*/  MOV R142, R6 ;  /* 0x00000006008e7202 */ /* 0x000fe40000000f00 */
[----:B------:R-:W-:Y:S01]  /*10ad0*/  HMMA.16816.F32 R148, R8, R20, R148 ;  /* 0x000000140894723c */ /* 0x000fe20000001894 */
[----:B------:R-:W-:Y:S02]  /*10ae0*/  MOV R153, R7 ;  /* 0x0000000700997202 */ /* 0x000fe40000000f00 */
[----:B------:R-:W-:-:S02]  /*10af0*/  F2FP.F16.F32.PACK_AB R6, R68, R133 ;  /* 0x000000854406723e */ /* 0x000fc400000000ff */
[----:B------:R-:W-:Y:S01]  /*10b00*/  MOV R143, R40 ;  /* 0x00000028008f7202 */ /* 0x000fe20000000f00 */
[----:B------:R-:W-:Y:S01]  /*10b10*/  HMMA.16816.F32 R156, R8, R22, R156 ;  /* 0x00000016089c723c */ /* 0x000fe2000000189c */
[----:B--2---:R-:W-:Y:S02]  /*10b20*/  MOV R140, R32 ;  /* 0x00000020008c7202 */ /* 0x004fe40000000f00 */
[----:B------:R-:W-:Y:S01]  /*10b30*/  MOV R155, R38 ;  /* 0x00000026009b7202 */ /* 0x000fe20000000f00 */
[----:B-1----:R-:W-:-:S04]  /*10b40*/  FFMA.FTZ R3, R63, UR18, -R2 ;  /* 0x000000123f037c23 */ /* 0x002fc80008010802 */
[----:B------:R1:W2:Y:S01]  /*10b50*/  MUFU.EX2 R33, R3 ;  /* 0x0000000300217308 */ /* 0x0002a20000000800 */
[C---:B---3--:R-:W-:Y:S06]  /*10b60*/  HMMA.16816.F32 R164, R8.reuse, R12, R164 ;  /* 0x0000000c08a4723c */ /* 0x048fec00000018a4 */
[----:B------:R-:W-:Y:S01]  /*10b70*/  HMMA.16816.F32 R160, R8, R14, R160 ;  /* 0x0000000e08a0723c */ /* 0x000fe200000018a0 */
[----:B------:R-:W3:Y:S01]  /*10b80*/  LDSM.16.MT88.4 R8, [R225+0xa800] ;  /* 0x00a80000e108783b */ /* 0x000ee20000004200 */
[--C-:B-1----:R-:W-:Y:S01]  /*10b90*/  FFMA.FTZ R3, R29, UR18, -R2.reuse ;  /* 0x000000121d037c23 */ /* 0x102fe20008010802 */
[----:B------:R-:W-:Y:S01]  /*10ba0*/  FFMA.FTZ R12, R113, UR18, -R2 ;  /* 0x00000012710c7c23 */ /* 0x000fe20008010802 */
[----:B--2---:R-:W-:-:S02]  /*10bb0*/  MOV R113, R33 ;  /* 0x0000002100717202 */ /* 0x004fc40000000f00 */
[----:B------:R1:W-:Y:S08]  /*10bc0*/  MUFU.EX2 R74, R3 ;  /* 0x00000003004a7308 */ /* 0x0003f00000000800 */
[----:B------:R2:W-:Y:S01]  /*10bd0*/  MUFU.EX2 R66, R12 ;  /* 0x0000000c00427308 */ /* 0x0005e20000000800 */
[----:B-1----:R-:W-:Y:S02]  /*10be0*/  FFMA.FTZ R3, R28, UR18, -R2 ;  /* 0x000000121c037c23 */ /* 0x002fe40008010802 */
[----:B------:R-:W1:Y:S05]  /*10bf0*/  LDSM.16.MT88.4 R28, [R226+0xa800] ;  /* 0x00a80000e21c783b */ /* 0x000e6a0000004200 */
[----:B------:R5:W-:Y:S01]  /*10c00*/  MUFU.EX2 R132, R3 ;  /* 0x0000000300847308 */ /* 0x000be20000000800 */
[----:B--2---:R-:W-:Y:S01]  /*10c10*/  LDSM.16.MT88.4 R12, [R135+0xb000] ;  /* 0x00b00000870c783b */ /* 0x004fe20000004200 */
[----:B-----5:R-:W-:-:S06]  /*10c20*/  FFMA.FTZ R3, R34, UR18, -R0 ;  /* 0x0000001222037c23 */ /* 0x020fcc0008010800 */
[----:B------:R2:W-:Y:S02]  /*10c30*/  MUFU.EX2 R250, R3 ;  /* 0x0000000300fa7308 */ /* 0x0005e40000000800 */
[----:B--2---:R-:W-:Y:S01]  /*10c40*/  FFMA.FTZ R3, R108, UR18, -R0 ;  /* 0x000000126c037c23 */ /* 0x004fe20008010800 */
[----:B------:R-:W-:Y:S02]  /*10c50*/  MOV R108, R37 ;  /* 0x00000025006c7202 */ /* 0x000fe40000000f00 */
[----:B------:R-:W-:-:S03]  /*10c60*/  MOV R37, R25 ;  /* 0x0000001900257202 */ /* 0x000fc60000000f00 */
[----:B------:R2:W5:Y:S01]  /*10c70*/  MUFU.EX2 R249, R3 ;  /* 0x0000000300f97308 */ /* 0x0005620000000800 */
[----:B------:R-:W-:Y:S02]  /*10c80*/  F2FP.F16.F32.PACK_AB R4, R108, R141 ;  /* 0x0000008d6c04723e */ /* 0x000fe400000000ff */
[----:B------:R-:W-:Y:S01]  /*10c90*/  MOV R154, R37 ;  /* 0x00000025009a7202 */ /* 0x000fe20000000f00 */
[----:B--2---:R-:W-:Y:S01]  /*10ca0*/  FFMA.FTZ R3, R111, UR18, -R0 ;  /* 0x000000126f037c23 */ /* 0x004fe20008010800 */
[----:B-----5:R-:W-:Y:S02]  /*10cb0*/  F2FP.F16.F32.PACK_AB R5, R249, R250 ;  /* 0x000000faf905723e */ /* 0x020fe400000000ff */
[----:B------:R-:W-:Y:S01]  /*10cc0*/  MOV R111, R142 ;  /* 0x0000008e006f7202 */ /* 0x000fe20000000f00 */
[----:B------:R2:W5:Y:S02]  /*10cd0*/  MUFU.EX2 R246, R3 ;  /* 0x0000000300f67308 */ /* 0x0005640000000800 */
[----:B--2---:R-:W-:Y:S01]  /*10ce0*/  FFMA.FTZ R3, R103, UR18, -R2 ;  /* 0x0000001267037c23 */ /* 0x004fe20008010802 */
[----:B-----5:R-:W-:-:S05]  /*10cf0*/  F2FP.F16.F32.PACK_AB R7, R246, R247 ;  /* 0x000000f7f607723e */ /* 0x020fca00000000ff */
[----:B------:R2:W-:Y:S02]  /*10d00*/  MUFU.EX2 R67, R3 ;  /* 0x0000000300437308 */ /* 0x0005e40000000800 */
[C---:B----4-:R-:W-:Y:S06]  /*10d10*/  HMMA.16816.F32 R20, R4.reuse, R16, R136 ;  /* 0x000000100414723c */ /* 0x050fec0000001888 */
[C---:B------:R-:W-:Y:S06]  /*10d20*/  HMMA.16816.F32 R16, R4.reuse, R18, R144 ;  /* 0x000000120410723c */ /* 0x040fec0000001890 */
[----:B---3--:R-:W-:Y:S01]  /*10d30*/  HMMA.16816.F32 R160, R4, R10, R160 ;  /* 0x0000000a04a0723c */ /* 0x008fe200000018a0 */
[----:B--2---:R-:W-:-:S02]  /*10d40*/  FFMA.FTZ R3, R27, UR18, -R2 ;  /* 0x000000121b037c23 */ /* 0x004fc40008010802 */
[----:B------:R-:W2:Y:S02]  /*10d50*/  LDSM.16.MT88.4 R24, [R224+0xa800] ;  /* 0x00a80000e018783b */ /* 0x000ea40000004200 */
[----:B------:R3:W-:Y:S01]  /*10d60*/  MUFU.EX2 R103, R3 ;  /* 0x0000000300677308 */ /* 0x0007e20000000800 */
[----:B-1----:R-:W-:Y:S01]  /*10d70*/  HMMA.16816.F32 R48, R4, R28, R48 ;  /* 0x0000001c0430723c */ /* 0x002fe20000001830 */
[----:B------:R-:W-:-:S05]  /*10d80*/  F2FP.F16.F32.PACK_AB R10, R113, R106 ;  /* 0x0000006a710a723e */ /* 0x000fca00000000ff */
[----:B------:R-:W-:Y:S01]  /*10d90*/  HMMA.16816.F32 R56, R4, R30, R56 ;  /* 0x0000001e0438723c */ /* 0x000fe20000001838 */
[----:B---3--:R-:W-:-:S05]  /*10da0*/  FFMA.FTZ R3, R62, UR18, -R2 ;  /* 0x000000123e037c23 */ /* 0x008fca0008010802 */
[C---:B------:R-:W-:Y:S01]  /*10db0*/  HMMA.16816.F32 R60, R4.reuse, R8, R164 ;  /* 0x00000008043c723c */ /* 0x040fe200000018a4 */
[----:B------:R1:W-:Y:S06]  /*10dc0*/  MUFU.EX2 R64, R3 ;  /* 0x0000000300407308 */ /* 0x0003ec0000000800 */
[----:B------:R-:W-:Y:S01]  /*10dd0*/  F2FP.F16.F32.PACK_AB R8, R140, R143 ;  /* 0x0000008f8c08723e */ /* 0x000fe200000000ff */
[--C-:B-1----:R-:W-:Y:S01]  /*10de0*/  FFMA.FTZ R3, R65, UR18, -R0.reuse ;  /* 0x0000001241037c23 */ /* 0x102fe20008010800 */
[C---:B--2---:R-:W-:Y:S03]  /*10df0*/  HMMA.16816.F32 R148, R4.reuse, R24, R148 ;  /* 0x000000180494723c */ /* 0x044fe60000001894 */
[----:B------:R1:W-:Y:S03]  /*10e00*/  MUFU.EX2 R219, R3 ;  /* 0x0000000300db7308 */ /* 0x0003e60000000800 */
[----:B------:R-:W-:Y:S07]  /*10e10*/  HMMA.16816.F32 R156, R4, R26, R156 ;  /* 0x0000001a049c723c */ /* 0x000fee000000189c */
[----:B------:R-:W-:Y:S01]  /*10e20*/  F2FP.F16.F32.PACK_AB R4, R70, R74 ;  /* 0x0000004a4604723e */ /* 0x000fe200000000ff */
[----:B-1----:R-:W-:-:S04]  /*10e30*/  FFMA.FTZ R3, R115, UR18, -R0 ;  /* 0x0000001273037c23 */ /* 0x002fc80008010800 */
        /* <DEDUP_REMOVED lines=11> */
[----:B------:R-:W-:Y:S05]  /*10ef0*/  LDSM.16.MT88.4 R20, [R135+0xb800] ;  /* 0x00b800008714783b */ /* 0x000fea0000004200 */
[----:B------:R-:W-:Y:S01]  /*10f00*/  HMMA.16816.F32 R32, R8, R14, R16 ;  /* 0x0000000e0820723c */ /* 0x000fe20000001810 */
[----:B------:R-:W-:Y:S01]  /*10f10*/  LDSM.16.MT88.4 R16, [R226+0xb800] ;  /* 0x00b80000e210783b */ /* 0x000fe20000004200 */
[----:B------:R-:W-:Y:S01]  /*10f20*/  FFMA.FTZ R12, R77, UR18, -R2 ;  /* 0x000000124d0c7c23 */ /* 0x000fe20008010802 */
[----:B------:R-:W-:-:S03]  /*10f30*/  MOV R77, R140 ;  /* 0x0000008c004d7202 */ /* 0x000fc60000000f00 */
[C---:B------:R-:W-:Y:S01]  /*10f40*/  HMMA.16816.F32 R28, R8.reuse, R44, R48 ;  /* 0x0000002c081c723c */ /* 0x040fe20000001830 */
[--C-:B-1----:R-:W-:Y:S01]  /*10f50*/  FFMA.FTZ R3, R42, UR18, -R2.reuse ;  /* 0x000000122a037c23 */ /* 0x102fe20008010802 */
[----:B------:R-:W-:Y:S03]  /*10f60*/  LDSM.16.MT88.4 R48, [R224+0xb800] ;  /* 0x00b80000e030783b */ /* 0x000fe60000004200 */
[----:B------:R1:W-:Y:S01]  /*10f70*/  MUFU.EX2 R223, R3 ;  /* 0x0000000300df7308 */ /* 0x0003e20000000800 */
[----:B------:R-:W2:Y:S01]  /*10f80*/  LDSM.16.MT88.4 R40, [R225+0xb000] ;  /* 0x00b00000e128783b */ /* 0x000ea20000004200 */
[C---:B------:R-:W-:Y:S06]  /*10f90*/  HMMA.16816.F32 R24, R8.reuse, R46, R56 ;  /* 0x0000002e0818723c */ /* 0x040fec0000001838 */
[C---:B------:R-:W-:Y:S06]  /*10fa0*/  HMMA.16816.F32 R44, R8.reuse, R52, R148 ;  /* 0x00000034082c723c */ /* 0x040fec0000001894 */
[----:B------:R-:W-:Y:S01]  /*10fb0*/  HMMA.16816.F32 R52, R8, R54, R156 ;  /* 0x000000360834723c */ /* 0x000fe2000000189c */
[----:B------:R3:W-:Y:S01]  /*10fc0*/  MUFU.EX2 R157, R12 ;  /* 0x0000000c009d7308 */ /* 0x0007e20000000800 */
[----:B-1----:R-:W-:Y:S01]  /*10fd0*/  FFMA.FTZ R3, R99, UR18, -R2 ;  /* 0x0000001263037c23 */ /* 0x002fe20008010802 */
[----:B------:R-:W-:-:S06]  /*10fe0*/  MOV R99, R64 ;  /* 0x0000004000637202 */ /* 0x000fcc0000000f00 */
[----:B------:R1:W-:Y:S01]  /*10ff0*/  MUFU.EX2 R242, R3 ;  /* 0x0000000300f27308 */ /* 0x0003e20000000800 */
[----:B---3--:R-:W-:Y:S01]  /*11000*/  LDSM.16.MT88.4 R12, [R224+0xc000] ;  /* 0x00c00000e00c783b */ /* 0x008fe20000004200 */
[--C-:B-1----:R-:W-:Y:S01]  /*11010*/  FFMA.FTZ R3, R71, UR18, -R0.reuse ;  /* 0x0000001247037c23 */ /* 0x102fe20008010800 */
[C---:B--2---:R-:W-:Y:S05]  /*11020*/  HMMA.16816.F32 R60, R8.reuse, R40, R60 ;  /* 0x00000028083c723c */ /* 0x044fea000000183c */
[----:B------:R1:W-:Y:S01]  /*11030*/  MUFU.EX2 R167, R3 ;  /* 0x0000000300a77308 */ /* 0x0003e20000000800 */
[----:B------:R-:W-:Y:S01]  /*11040*/  HMMA.16816.F32 R160, R8, R42, R160 ;  /* 0x0000002a08a0723c */ /* 0x000fe200000018a0 */
[----:B------:R-:W2:Y:S01]  /*11050*/  LDSM.16.MT88.4 R8, [R225+0xb800] ;  /* 0x00b80000e108783b */ /* 0x000ea20000004200 */
[----:B-1----:R-:W-:Y:S01]  /*11060*/  FFMA.FTZ R3, R120, UR18, -R0 ;  /* 0x0000001278037c23 */ /* 0x002fe20008010800 */
[----:B------:R-:W-:-:S04]  /*11070*/  MOV R120, R153 ;  /* 0x0000009900787202 */ /* 0x000fc80000000f00 */
[----:B------:R1:W3:Y:S02]  /*11080*/  MUFU.EX2 R165, R3 ;  /* 0x0000000300a57308 */ /* 0x0002e40000000800 */
[----:B-1----:R-:W-:Y:S01]  /*11090*/  FFMA.FTZ R3, R73, UR18, -R0 ;  /* 0x0000001249037c23 */ /* 0x002fe20008010800 */
[----:B---3--:R-:W-:Y:S02]  /*110a0*/  F2FP.F16.F32.PACK_AB R5, R165, R167 ;  /* 0x000000a7a505723e */ /* 0x008fe400000000ff */
[----:B------:R-:W-:-:S03]  /*110b0*/  MOV R73, R155 ;  /* 0x0000009b00497202 */ /* 0x000fc60000000f00 */
[----:B------:R1:W-:Y:S02]  /*110c0*/  MUFU.EX2 R164, R3 ;  /* 0x0000000300a47308 */ /* 0x0003e40000000800 */
[----:B-1----:R-:W-:-:S06]  /*110d0*/  FFMA.FTZ R3, R122, UR18, -R0 ;  /* 0x000000127a037c23 */ /* 0x002fcc0008010800 */
[----:B------:R1:W3:Y:S02]  /*110e0*/  MUFU.EX2 R166, R3 ;  /* 0x0000000300a67308 */ /* 0x0002e40000000800 */
[----:B-1----:R-:W-:Y:S01]  /*110f0*/  FFMA.FTZ R3, R75, UR18, -R2 ;  /* 0x000000124b037c23 */ /* 0x002fe20008010802 */
[----:B------:R-:W-:Y:S02]  /*11100*/  MOV R75, R67 ;  /* 0x00000043004b7202 */ /* 0x000fe40000000f00 */
[----:B---3--:R-:W-:-:S03]  /*11110*/  F2FP.F16.F32.PACK_AB R7, R166, R164 ;  /* 0x000000a4a607723e */ /* 0x008fc600000000ff */
[----:B------:R1:W-:Y:S01]  /*11120*/  MUFU.EX2 R159, R3 ;  /* 0x00000003009f7308 */ /* 0x0003e20000000800 */
[----:B------:R-:W-:-:S07]  /*11130*/  F2FP.F16.F32.PACK_AB R6, R75, R132 ;  /* 0x000000844b06723e */ /* 0x000fce00000000ff */
[C---:B------:R-:W-:Y:S01]  /*11140*/  HMMA.16816.F32 R40, R4.reuse, R22, R32 ;  /* 0x000000160428723c */ /* 0x040fe20000001820 */
[----:B------:R-:W3:Y:S05]  /*11150*/  LDSM.16.MT88.4 R32, [R135+0xc000] ;  /* 0x00c000008720783b */ /* 0x000eea0000004200 */
[----:B--2---:R-:W-:Y:S01]  /*11160*/  HMMA.16816.F32 R60, R4, R8, R60 ;  /* 0x00000008043c723c */ /* 0x004fe2000000183c */
[----:B-1----:R-:W-:Y:S01]  /*11170*/  FFMA.FTZ R3, R93, UR18, -R2 ;  /* 0x000000125d037c23 */ /* 0x002fe20008010802 */
[----:B------:R-:W-:-:S04]  /*11180*/  MOV R93, R66 ;  /* 0x00000042005d7202 */ /* 0x000fc80000000f00 */
[C---:B------:R-:W-:Y:S01]  /*11190*/  HMMA.16816.F32 R64, R4.reuse, R20, R36 ;  /* 0x000000140440723c */ /* 0x040fe20000001824 */
[----:B------:R1:W2:Y:S05]  /*111a0*/  MUFU.EX2 R158, R3 ;  /* 0x00000003009e7308 */ /* 0x0002aa0000000800 */
[C---:B------:R-:W-:Y:S06]  /*111b0*/  HMMA.16816.F32 R36, R4.reuse, R16, R28 ;  /* 0x000000100424723c */ /* 0x040fec000000181c */
[----:B------:R-:W-:Y:S01]  /*111c0*/  HMMA.16816.F32 R28, R4, R18, R24 ;  /* 0x00000012041c723c */ /* 0x000fe20000001818 */
[----:B------:R-:W4:Y:S01]  /*111d0*/  LDSM.16.MT88.4 R16, [R226+0xc000] ;  /* 0x00c00000e210783b */ /* 0x000f220000004200 */
[----:B-1----:R-:W-:-:S04]  /*111e0*/  FFMA.FTZ R3, R95, UR18, -R2 ;  /* 0x000000125f037c23 */ /* 0x002fc80008010802 */
[----:B------:R-:W-:Y:S01]  /*111f0*/  HMMA.16816.F32 R24, R4, R48, R44 ;  /* 0x000000300418723c */ /* 0x000fe2000000182c */
[----:B------:R-:W-:Y:S01]  /*11200*/  MOV R95, R103 ;  /* 0x00000067005f7202 */ /* 0x000fe20000000f00 */
[----:B------:R1:W-:Y:S01]  /*11210*/  MUFU.EX2 R156, R3 ;  /* 0x00000003009c7308 */ /* 0x0003e20000000800 */
[----:B------:R-:W-:-:S03]  /*11220*/  MOV R103, R154 ;  /* 0x0000009a00677202 */ /* 0x000fc60000000f00 */
[----:B------:R-:W-:Y:S01]  /*11230*/  HMMA.16816.F32 R20, R4, R50, R52 ;  /* 0x000000320414723c */ /* 0x000fe20000001834 */
[----:B------:R-:W5:Y:S01]  /*11240*/  LDSM.16.MT88.4 R48, [R225+0xc000] ;  /* 0x00c00000e130783b */ /* 0x000f620000004200 */
[----:B------:R-:W-:-:S03]  /*11250*/  F2FP.F16.F32.PACK_AB R8, R93, R95 ;  /* 0x0000005f5d08723e */ /* 0x000fc600000000ff */
[----:B------:R-:W5:Y:S01]  /*11260*/  LDSM.16.MT88.4 R52, [R135+0xc800] ;  /* 0x00c800008734783b */ /* 0x000f620000004200 */
[----:B------:R-:W-:Y:S07]  /*11270*/  HMMA.16816.F32 R160, R4, R10, R160 ;  /* 0x0000000a04a0723c */ /* 0x000fee00000018a0 */
[----:B------:R-:W-:Y:S01]  /*11280*/  F2FP.F16.F32.PACK_AB R10, R248, R99 ;  /* 0x00000063f80a723e */ /* 0x000fe200000000ff */
[----:B-1----:R-:W-:Y:S01]  /*11290*/  FFMA.FTZ R3, R79, UR18, -R0 ;  /* 0x000000124f037c23 */ /* 0x002fe20008010800 */
[----:B------:R-:W-:-:S02]  /*112a0*/  MOV R79, R143 ;  /* 0x0000008f004f7202 */ /* 0x000fc40000000f00 */
[----:B------:R-:W-:Y:S01]  /*112b0*/  F2FP.F16.F32.PACK_AB R4, R242, R223 ;  /* 0x000000dff204723e */ /* 0x000fe200000000ff */
[----:B------:R1:W-:Y:S01]  /*112c0*/  MUFU.EX2 R152, R3 ;  /* 0x0000000300987308 */ /* 0x0003e20000000800 */
[----:B--2---:R-:W-:Y:S01]  /*112d0*/  F2FP.F16.F32.PACK_AB R6, R158, R159 ;  /* 0x0000009f9e06723e */ /* 0x004fe200000000ff */
[----:B-1----:R-:W-:-:S06]  /*112e0*/  FFMA.FTZ R3, R125, UR18, -R0 ;  /* 0x000000127d037c23 */ /* 0x002fcc0008010800 */
[----:B------:R1:W2:Y:S02]  /*112f0*/  MUFU.EX2 R150, R3 ;  /* 0x0000000300967308 */ /* 0x0002a40000000800 */
[----:B-1----:R-:W-:Y:S01]  /*11300*/  FFMA.FTZ R3, R81, UR18, -R0 ;  /* 0x0000001251037c23 */ /* 0x002fe20008010800 */
[----:B--2---:R-:W-:Y:S02]  /*11310*/  F2FP.F16.F32.PACK_AB R9, R150, R152 ;  /* 0x000000989609723e */ /* 0x004fe400000000ff */
[----:B------:R-:W-:-:S03]  /*11320*/  MOV R81, R133 ;  /* 0x0000008500517202 */ /* 0x000fc60000000f00 */
[----:B------:R1:W-:Y:S02]  /*11330*/  MUFU.EX2 R151, R3 ;  /* 0x0000000300977308 */ /* 0x0003e40000000800 */
[----:B-1----:R-:W-:-:S06]  /*11340*/  FFMA.FTZ R3, R126, UR18, -R0 ;  /* 0x000000127e037c23 */ /* 0x002fcc0008010800 */
[----:B------:R1:W2:Y:S02]  /*11350*/  MUFU.EX2 R149, R3 ;  /* 0x0000000300957308 */ /* 0x0002a40000000800 */
[----:B-1----:R-:W-:Y:S01]  /*11360*/  FFMA.FTZ R3, R80, UR18, -R2 ;  /* 0x0000001250037c23 */ /* 0x002fe20008010802 */
[----:B--2---:R-:W-:Y:S02]  /*11370*/  F2FP.F16.F32.PACK_AB R11, R149, R151 ;  /* 0x00000097950b723e */ /* 0x004fe400000000ff */
[----:B------:R-:W-:-:S03]  /*11380*/  MOV R80, R132 ;  /* 0x0000008400507202 */ /* 0x000fc60000000f00 */
[----:B------:R1:W-:Y:S02]  /*11390*/  MUFU.EX2 R155, R3 ;  /* 0x00000003009b7308 */ /* 0x0003e40000000800 */
[C---:B---3--:R-:W-:Y:S06]  /*113a0*/  HMMA.16816.F32 R56, R8.reuse, R34, R40 ;  /* 0x000000220838723c */ /* 0x048fec0000001828 */
[C---:B----4-:R-:W-:Y:S01]  /*113b0*/  HMMA.16816.F32 R44, R8.reuse, R16, R36 ;  /* 0x00000010082c723c */ /* 0x050fe20000001824 */
[----:B------:R-:W2:Y:S05]  /*113c0*/  LDSM.16.MT88.4 R36, [R226+0xc800] ;  /* 0x00c80000e224783b */ /* 0x000eaa0000004200 */
[----:B------:R-:W-:Y:S01]  /*113d0*/  HMMA.16816.F32 R40, R8, R18, R28 ;  /* 0x000000120828723c */ /* 0x000fe2000000181c */
[----:B-1----:R-:W-:-:S04]  /*113e0*/  FFMA.FTZ R3, R127, UR18, -R2 ;  /* 0x000000127f037c23 */ /* 0x002fc80008010802 */
[----:B------:R1:W-:Y:S01]  /*113f0*/  MUFU.EX2 R153, R3 ;  /* 0x0000000300997308 */ /* 0x0003e20000000800 */
[C---:B------:R-:W-:Y:S01]  /*11400*/  HMMA.16816.F32 R28, R8.reuse, R14, R20 ;  /* 0x0000000e081c723c */ /* 0x040fe20000001814 */
[----:B------:R-:W3:Y:S05]  /*11410*/  LDSM.16.MT88.4 R20, [R224+0xc800] ;  /* 0x00c80000e014783b */ /* 0x000eea0000004200 */
[C---:B------:R-:W-:Y:S06]  /*11420*/  HMMA.16816.F32 R64, R8.reuse, R32, R64 ;  /* 0x000000200840723c */ /* 0x040fec0000001840 */
[----:B------:R-:W-:Y:S01]  /*11430*/  HMMA.16816.F32 R32, R8, R12, R24 ;  /* 0x0000000c0820723c */ /* 0x000fe20000001818 */
[----:B-1----:R-:W-:Y:S01]  /*11440*/  FFMA.FTZ R3, R82, UR18, -R2 ;  /* 0x0000001252037c23 */ /* 0x002fe20008010802 */
[----:B------:R-:W-:-:S04]  /*11450*/  MOV R82, R70 ;  /* 0x0000004600527202 */ /* 0x000fc80000000f00 */
[C---:B-----5:R-:W-:Y:S01]  /*11460*/  HMMA.16816.F32 R24, R8.reuse, R48, R60 ;  /* 0x000000300818723c */ /* 0x060fe2000000183c */
[----:B------:R-:W-:Y:S01]  /*11470*/  FFMA.FTZ R12, R131, UR18, -R2 ;  /* 0x00000012830c7c23 */ /* 0x000fe20008010802 */
[----:B------:R1:W-:Y:S04]  /*11480*/  MUFU.EX2 R154, R3 ;  /* 0x00000003009a7308 */ /* 0x0003e80000000800 */
[----:B------:R-:W-:Y:S01]  /*11490*/  HMMA.16816.F32 R16, R8, R50, R160 ;  /* 0x000000320810723c */ /* 0x000fe200000018a0 */
[----:B------:R-:W4:Y:S03]  /*114a0*/  LDSM.16.MT88.4 R8, [R225+0xc800] ;  /* 0x00c80000e108783b */ /* 0x000f260000004200 */
[----:B------:R5:W-:Y:S01]  /*114b0*/  MUFU.EX2 R146, R12 ;  /* 0x0000000c00927308 */ /* 0x000be20000000800 */
[----:B------:R-:W4:Y:S02]  /*114c0*/  LDSM.16.MT88.4 R48, [R135+0xd000] ;  /* 0x00d000008730783b */ /* 0x000f240000004200 */
[----:B------:R-:W-:-:S02]  /*114d0*/  MOV R160, R82 ;  /* 0x0000005200a07202 */ /* 0x000fc40000000f00 */
[----:B------:R-:W-:Y:S02]  /*114e0*/  MOV R82, R108 ;  /* 0x0000006c00527202 */ /* 0x000fe40000000f00 */
[----:B------:R-:W-:Y:S01]  /*114f0*/  MOV R161, R80 ;  /* 0x0000005000a17202 */ /* 0x000fe20000000f00 */
[--C-:B-1----:R-:W-:Y:S01]  /*11500*/  FFMA.FTZ R3, R83, UR18, -R0.reuse ;  /* 0x0000001253037c23 */ /* 0x102fe20008010800 */
[----:B------:R-:W-:Y:S02]  /*11510*/  MOV R83, R68 ;  /* 0x0000004400537202 */ /* 0x000fe40000000f00 */
[----:B------:R-:W-:Y:S01]  /*11520*/  MOV R80, R74 ;  /* 0x0000004a00507202 */ /* 0x000fe20000000f00 */
[----:B------:R1:W-:Y:S01]  /*11530*/  MUFU.EX2 R144, R3 ;  /* 0x0000000300907308 */ /* 0x0003e20000000800 */
[----:B------:R-:W-:Y:S01]  /*11540*/  MOV R163, R95 ;  /* 0x0000005f00a37202 */ /* 0x000fe20000000f00 */
[----:B-----5:R-:W-:Y:S01]  /*11550*/  LDSM.16.MT88.4 R12, [R225+0xd000] ;  /* 0x00d00000e10c783b */ /* 0x020fe20000004200 */
[----:B-1----:R-:W-:-:S05]  /*11560*/  FFMA.FTZ R3, R130, UR18, -R0 ;  /* 0x0000001282037c23 */ /* 0x002fca0008010800 */
[----:B------:R1:W5:Y:S02]  /*11570*/  MUFU.EX2 R139, R3 ;  /* 0x00000003008b7308 */ /* 0x0003640000000800 */
[----:B-1----:R-:W-:Y:S01]  /*11580*/  FFMA.FTZ R3, R88, UR18, -R0 ;  /* 0x0000001258037c23 */ /* 0x002fe20008010800 */
[----:B-----5:R-:W-:Y:S02]  /*11590*/  F2FP.F16.F32.PACK_AB R5, R139, R144 ;  /* 0x000000908b05723e */ /* 0x020fe400000000ff */
[----:B------:R-:W-:-:S03]  /*115a0*/  MOV R88, R99 ;  /* 0x0000006300587202 */ /* 0x000fc60000000f00 */
[----:B------:R1:W-:Y:S01]  /*115b0*/  MUFU.EX2 R138, R3 ;  /* 0x00000003008a7308 */ /* 0x0003e20000000800 */
[----:B------:R-:W-:Y:S01]  /*115c0*/  MOV R99, R72 ;  /* 0x0000004800637202 */ /* 0x000fe20000000f00 */
[----:B-1----:R-:W-:Y:S01]  /*115d0*/  FFMA.FTZ R3, R169, UR18, -R0 ;  /* 0x00000012a9037c23 */ /* 0x002fe20008010800 */
[----:B------:R-:W-:-:S05]  /*115e0*/  MOV R169, R120 ;  /* 0x0000007800a97202 */ /* 0x000fca0000000f00 */
        /* <DEDUP_REMOVED lines=8> */
[----:B-1----:R-:W-:-:S04]  /*11670*/  FFMA.FTZ R3, R89, UR18, -R2 ;  /* 0x0000001259037c23 */ /* 0x002fc80008010802 */
[----:B------:R1:W2:Y:S01]  /*11680*/  MUFU.EX2 R148, R3 ;  /* 0x0000000300947308 */ /* 0x0002a20000000800 */
[C---:B------:R-:W-:Y:S01]  /*11690*/  HMMA.16816.F32 R52, R4.reuse, R38, R40 ;  /* 0x000000260434723c */ /* 0x040fe20000001828 */
[----:B------:R-:W2:Y:S05]  /*116a0*/  LDSM.16.MT88.4 R40, [R226+0xd000] ;  /* 0x00d00000e228783b */ /* 0x000eaa0000004200 */
[C---:B---3--:R-:W-:Y:S01]  /*116b0*/  HMMA.16816.F32 R44, R4.reuse, R22, R28 ;  /* 0x00000016042c723c */ /* 0x048fe2000000181c */
[----:B------:R-:W3:Y:S05]  /*116c0*/  LDSM.16.MT88.4 R28, [R224+0xd000] ;  /* 0x00d00000e01c783b */ /* 0x000eea0000004200 */
[----:B------:R-:W-:Y:S01]  /*116d0*/  HMMA.16816.F32 R60, R4, R20, R32 ;  /* 0x00000014043c723c */ /* 0x000fe20000001820 */
[----:B-1----:R-:W-:-:S05]  /*116e0*/  FFMA.FTZ R3, R76, UR18, -R2 ;  /* 0x000000124c037c23 */ /* 0x002fca0008010802 */
[C---:B----4-:R-:W-:Y:S01]  /*116f0*/  HMMA.16816.F32 R32, R4.reuse, R8, R24 ;  /* 0x000000080420723c */ /* 0x050fe20000001818 */
[----:B------:R1:W-:Y:S05]  /*11700*/  MUFU.EX2 R145, R3 ;  /* 0x0000000300917308 */ /* 0x0003ea0000000800 */
[----:B------:R-:W-:Y:S01]  /*11710*/  HMMA.16816.F32 R24, R4, R10, R16 ;  /* 0x0000000a0418723c */ /* 0x000fe20000001810 */
[----:B------:R-:W-:Y:S01]  /*11720*/  F2FP.F16.F32.PACK_AB R8, R156, R157 ;  /* 0x0000009d9c08723e */ /* 0x000fe200000000ff */
[----:B------:R-:W4:Y:S05]  /*11730*/  LDSM.16.MT88.4 R16, [R135+0xd800] ;  /* 0x00d800008710783b */ /* 0x000f2a0000004200 */
[----:B------:R-:W-:-:S02]  /*11740*/  F2FP.F16.F32.PACK_AB R10, R153, R155 ;  /* 0x0000009b990a723e */ /* 0x000fc400000000ff */
[----:B-----5:R-:W-:Y:S02]  /*11750*/  F2FP.F16.F32.PACK_AB R4, R147, R154 ;  /* 0x0000009a9304723e */ /* 0x020fe400000000ff */
[----:B--2---:R-:W-:Y:S01]  /*11760*/  F2FP.F16.F32.PACK_AB R6, R146, R148 ;  /* 0x000000949206723e */ /* 0x004fe200000000ff */
        /* <DEDUP_REMOVED lines=19> */
[C---:B---3--:R-:W-:Y:S06]  /*118a0*/  HMMA.16816.F32 R56, R8.reuse, R28, R60 ;  /* 0x0000001c0838723c */ /* 0x048fec000000183c */
[C---:B------:R-:W-:Y:S06]  /*118b0*/  HMMA.16816.F32 R64, R8.reuse, R30, R44 ;  /* 0x0000001e0840723c */ /* 0x040fec000000182c */
[----:B------:R-:W-:Y:S01]  /*118c0*/  HMMA.16816.F32 R68, R8, R48, R68 ;  /* 0x000000300844723c */ /* 0x000fe20000001844 */
[----:B------:R-:W-:Y:S01]  /*118d0*/  LDSM.16.MT88.4 R48, [R224+0xd800] ;  /* 0x00d80000e030783b */ /* 0x000fe20000004200 */
[----:B--2---:R-:W-:-:S04]  /*118e0*/  FFMA.FTZ R3, R114, UR18, -R2 ;  /* 0x0000001272037c23 */ /* 0x004fc80008010802 */
[C---:B------:R-:W-:Y:S01]  /*118f0*/  HMMA.16816.F32 R60, R8.reuse, R12, R32 ;  /* 0x0000000c083c723c */ /* 0x040fe20000001820 */
[----:B------:R2:W-:Y:S05]  /*11900*/  MUFU.EX2 R141, R3 ;  /* 0x00000003008d7308 */ /* 0x0005ea0000000800 */
[----:B------:R-:W-:Y:S01]  /*11910*/  HMMA.16816.F32 R44, R8, R14, R24 ;  /* 0x0000000e082c723c */ /* 0x000fe20000001818 */
[----:B------:R-:W3:Y:S01]  /*11920*/  LDSM.16.MT88.4 R8, [R225+0xd800] ;  /* 0x00d80000e108783b */ /* 0x000ee20000004200 */
[----:B------:R-:W-:Y:S01]  /*11930*/  FFMA.FTZ R12, R170, UR18, -R2 ;  /* 0x00000012aa0c7c23 */ /* 0x000fe20008010802 */
[----:B------:R-:W-:Y:S01]  /*11940*/  MOV R170, R77 ;  /* 0x0000004d00aa7202 */ /* 0x000fe20000000f00 */
[----:B--2---:R-:W-:-:S04]  /*11950*/  FFMA.FTZ R3, R92, UR18, -R0 ;  /* 0x000000125c037c23 */ /* 0x004fc80008010800 */
[----:B------:R2:W-:Y:S02]  /*11960*/  MUFU.EX2 R124, R3 ;  /* 0x00000003007c7308 */ /* 0x0005e40000000800 */
[----:B--2---:R-:W-:Y:S01]  /*11970*/  FFMA.FTZ R3, R175, UR18, -R0 ;  /* 0x00000012af037c23 */ /* 0x004fe20008010800 */
[----:B------:R-:W-:-:S05]  /*11980*/  MOV R175, R106 ;  /* 0x0000006a00af7202 */ /* 0x000fca0000000f00 */
[----:B------:R2:W5:Y:S02]  /*11990*/  MUFU.EX2 R122, R3 ;  /* 0x00000003007a7308 */ /* 0x0005640000000800 */
[----:B--2---:R-:W-:Y:S01]  /*119a0*/  FFMA.FTZ R3, R94, UR18, -R0 ;  /* 0x000000125e037c23 */ /* 0x004fe20008010800 */
[----:B-----5:R-:W-:-:S05]  /*119b0*/  F2FP.F16.F32.PACK_AB R5, R122, R124 ;  /* 0x0000007c7a05723e */ /* 0x020fca00000000ff */
[----:B------:R2:W-:Y:S02]  /*119c0*/  MUFU.EX2 R126, R3 ;  /* 0x00000003007e7308 */ /* 0x0005e40000000800 */
[----:B--2---:R-:W-:-:S06]  /*119d0*/  FFMA.FTZ R3, R129, UR18, -R0 ;  /* 0x0000001281037c23 */ /* 0x004fcc0008010800 */
[----:B------:R2:W-:Y:S08]  /*119e0*/  MUFU.EX2 R129, R12 ;  /* 0x0000000c00817308 */ /* 0x0005f00000000800 */
[----:B------:R5:W4:Y:S01]  /*119f0*/  MUFU.EX2 R125, R3 ;  /* 0x00000003007d7308 */ /* 0x000b220000000800 */
[----:B--2---:R-:W2:Y:S01]  /*11a00*/  LDSM.16.MT88.4 R12, [R226+0xe000] ;  /* 0x00e00000e20c783b */ /* 0x004ea20000004200 */
[----:B-----5:R-:W-:Y:S01]  /*11a10*/  FFMA.FTZ R3, R96, UR18, -R2 ;  /* 0x0000001260037c23 */ /* 0x020fe20008010802 */
[----:B----4-:R-:W-:-:S05]  /*11a20*/  F2FP.F16.F32.PACK_AB R7, R125, R126 ;  /* 0x0000007e7d07723e */ /* 0x010fca00000000ff */
[----:B------:R4:W-:Y:S02]  /*11a30*/  MUFU.EX2 R131, R3 ;  /* 0x0000000300837308 */ /* 0x0009e40000000800 */
[C---:B------:R-:W-:Y:S06]  /*11a40*/  HMMA.16816.F32 R68, R4.reuse, R16, R68 ;  /* 0x000000100444723c */ /* 0x040fec0000001844 */
[C---:B------:R-:W-:Y:S01]  /*11a50*/  HMMA.16816.F32 R28, R4.reuse, R18, R20 ;  /* 0x00000012041c723c */ /* 0x040fe20000001814 */
[----:B------:R-:W5:Y:S05]  /*11a60*/  LDSM.16.MT88.4 R16, [R135+0xe000] ;  /* 0x00e000008710783b */ /* 0x000f6a0000004200 */
[C---:B-1----:R-:W-:Y:S01]  /*11a70*/  HMMA.16816.F32 R24, R4.reuse, R40, R36 ;  /* 0x000000280418723c */ /* 0x042fe20000001824 */
[--C-:B----4-:R-:W-:Y:S01]  /*11a80*/  FFMA.FTZ R3, R110, UR18, -R2.reuse ;  /* 0x000000126e037c23 */ /* 0x110fe20008010802 */
[----:B------:R-:W1:Y:S03]  /*11a90*/  LDSM.16.MT88.4 R36, [R224+0xe000] ;  /* 0x00e00000e024783b */ /* 0x000e660000004200 */
[----:B------:R4:W2:Y:S01]  /*11aa0*/  MUFU.EX2 R130, R3 ;  /* 0x0000000300827308 */ /* 0x0008a20000000800 */
[C---:B------:R-:W-:Y:S06]  /*11ab0*/  HMMA.16816.F32 R20, R4.reuse, R42, R52 ;  /* 0x0000002a0414723c */ /* 0x040fec0000001834 */
[C---:B---3--:R-:W-:Y:S01]  /*11ac0*/  HMMA.16816.F32 R52, R4.reuse, R10, R44 ;  /* 0x0000000a0434723c */ /* 0x048fe2000000182c */
[----:B------:R-:W3:Y:S05]  /*11ad0*/  LDSM.16.MT88.4 R44, [R225+0xe000] ;  /* 0x00e00000e12c783b */ /* 0x000eea0000004200 */
[----:B------:R-:W-:Y:S01]  /*11ae0*/  HMMA.16816.F32 R32, R4, R48, R56 ;  /* 0x000000300420723c */ /* 0x000fe20000001838 */
[----:B------:R-:W-:Y:S01]  /*11af0*/  F2FP.F16.F32.PACK_AB R10, R141, R140 ;  /* 0x0000008c8d0a723e */ /* 0x000fe200000000ff */
[----:B----4-:R-:W-:-:S04]  /*11b00*/  FFMA.FTZ R3, R107, UR18, -R2 ;  /* 0x000000126b037c23 */ /* 0x010fc80008010802 */
[C---:B------:R-:W-:Y:S01]  /*11b10*/  HMMA.16816.F32 R48, R4.reuse, R50, R64 ;  /* 0x000000320430723c */ /* 0x040fe20000001840 */
[----:B------:R4:W5:Y:S05]  /*11b20*/  MUFU.EX2 R127, R3 ;  /* 0x00000003007f7308 */ /* 0x00096a0000000800 */
[----:B------:R-:W-:Y:S01]  /*11b30*/  HMMA.16816.F32 R64, R4, R8, R60 ;  /* 0x000000080440723c */ /* 0x000fe2000000183c */
[----:B------:R-:W3:Y:S06]  /*11b40*/  LDSM.16.MT88.4 R60, [R135+0xe800] ;  /* 0x00e80000873c783b */ /* 0x000eec0000004200 */
[----:B------:R-:W-:-:S02]  /*11b50*/  F2FP.F16.F32.PACK_AB R8, R142, R145 ;  /* 0x000000918e08723e */ /* 0x000fc400000000ff */
[----:B--2---:R-:W-:Y:S01]  /*11b60*/  F2FP.F16.F32.PACK_AB R4, R130, R131 ;  /* 0x000000838204723e */ /* 0x004fe200000000ff */
[----:B----4-:R-:W-:Y:S01]  /*11b70*/  FFMA.FTZ R3, R98, UR18, -R0 ;  /* 0x0000001262037c23 */ /* 0x010fe20008010800 */
[----:B-----5:R-:W-:-:S03]  /*11b80*/  F2FP.F16.F32.PACK_AB R6, R127, R129 ;  /* 0x000000817f06723e */ /* 0x020fc600000000ff */
[----:B------:R2:W-:Y:S02]  /*11b90*/  MUFU.EX2 R117, R3 ;  /* 0x0000000300757308 */ /* 0x0005e40000000800 */
[----:B--2---:R-:W-:Y:S01]  /*11ba0*/  FFMA.FTZ R3, R121, UR18, -R0 ;  /* 0x0000001279037c23 */ /* 0x004fe20008010800 */
[----:B------:R-:W-:Y:S02]  /*11bb0*/  MOV R121, R79 ;  /* 0x0000004f00797202 */ /* 0x000fe40000000f00 */
[----:B------:R-:W-:-:S03]  /*11bc0*/  MOV R79, R75 ;  /* 0x0000004b004f7202 */ /* 0x000fc60000000f00 */
[----:B------:R2:W4:Y:S01]  /*11bd0*/  MUFU.EX2 R115, R3 ;  /* 0x0000000300737308 */ /* 0x0005220000000800 */
[----:B------:R-:W-:Y:S01]  /*11be0*/  MOV R162, R79 ;  /* 0x0000004f00a27202 */ /* 0x000fe20000000f00 */
[----:B--2---:R-:W-:Y:S01]  /*11bf0*/  FFMA.FTZ R3, R173, UR18, -R0 ;  /* 0x00000012ad037c23 */ /* 0x004fe20008010800 */
[----:B------:R-:W-:Y:S02]  /*11c00*/  MOV R173, R83 ;  /* 0x0000005300ad7202 */ /* 0x000fe40000000f00 */
[----:B------:R-:W-:-:S03]  /*11c10*/  MOV R83, R113 ;  /* 0x0000007100537202 */ /* 0x000fc60000000f00 */
[----:B------:R2:W-:Y:S01]  /*11c20*/  MUFU.EX2 R114, R3 ;  /* 0x0000000300727308 */ /* 0x0005e20000000800 */
[----:B----4-:R-:W-:Y:S02]  /*11c30*/  F2FP.F16.F32.PACK_AB R9, R115, R117 ;  /* 0x000000757309723e */ /* 0x010fe400000000ff */
[----:B------:R-:W-:Y:S01]  /*11c40*/  MOV R176, R83 ;  /* 0x0000005300b07202 */ /* 0x000fe20000000f00 */
[----:B--2---:R-:W-:Y:S01]  /*11c50*/  FFMA.FTZ R3, R179, UR18, -R0 ;  /* 0x00000012b3037c23 */ /* 0x004fe20008010800 */
[----:B------:R-:W-:Y:S02]  /*11c60*/  MOV R179, R81 ;  /* 0x0000005100b37202 */ /* 0x000fe40000000f00 */
[----:B------:R-:W-:Y:S01]  /*11c70*/  MOV R81, R73 ;  /* 0x0000004900517202 */ /* 0x000fe20000000f00 */
[----:B------:R2:W4:Y:S02]  /*11c80*/  MUFU.EX2 R113, R3 ;  /* 0x0000000300717308 */ /* 0x0005240000000800 */
[----:B--2---:R-:W-:Y:S01]  /*11c90*/  FFMA.FTZ R3, R123, UR18, -R2 ;  /* 0x000000127b037c23 */ /* 0x004fe20008010802 */
[----:B----4-:R-:W-:-:S02]  /*11ca0*/  F2FP.F16.F32.PACK_AB R11, R113, R114 ;  /* 0x00000072710b723e */ /* 0x010fc400000000ff */
[----:B------:R-:W-:-:S03]  /*11cb0*/  MOV R123, R82 ;  /* 0x00000052007b7202 */ /* 0x000fc60000000f00 */
[----:B------:R2:W-:Y:S02]  /*11cc0*/  MUFU.EX2 R120, R3 ;  /* 0x0000000300787308 */ /* 0x0005e40000000800 */
[C---:B------:R-:W-:Y:S01]  /*11cd0*/  HMMA.16816.F32 R56, R8.reuse, R12, R24 ;  /* 0x0000000c0838723c */ /* 0x040fe20000001818 */
[----:B------:R-:W4:Y:S05]  /*11ce0*/  LDSM.16.MT88.4 R24, [R226+0xe800] ;  /* 0x00e80000e218783b */ /* 0x000f2a0000004200 */
[----:B------:R-:W-:Y:S01]  /*11cf0*/  HMMA.16816.F32 R40, R8, R14, R20 ;  /* 0x0000000e0828723c */ /* 0x000fe20000001814 */
[----:B------:R-:W5:Y:S01]  /*11d00*/  LDSM.16.MT88.4 R20, [R224+0xe800] ;  /* 0x00e80000e014783b */ /* 0x000f620000004200 */
[----:B------:R-:W-:Y:S01]  /*11d10*/  FFMA.FTZ R12, R184, UR18, -R2 ;  /* 0x00000012b80c7c23 */ /* 0x000fe20008010802 */
[----:B------:R-:W-:-:S03]  /*11d20*/  MOV R184, R104 ;  /* 0x0000006800b87202 */ /* 0x000fc60000000f00 */
[----:B------:R-:W-:Y:S01]  /*11d30*/  HMMA.16816.F32 R72, R8, R16, R68 ;  /* 0x000000100848723c */ /* 0x000fe20000001844 */
[----:B--2---:R-:W-:-:S04]  /*11d40*/  FFMA.FTZ R3, R112, UR18, -R2 ;  /* 0x0000001270037c23 */ /* 0x004fc80008010802 */
[----:B------:R2:W-:Y:S01]  /*11d50*/  MUFU.EX2 R112, R3 ;  /* 0x0000000300707308 */ /* 0x0005e20000000800 */
[C---:B------:R-:W-:Y:S06]  /*11d60*/  HMMA.16816.F32 R68, R8.reuse, R18, R28 ;  /* 0x000000120844723c */ /* 0x040fec000000181c */
[C---:B-1----:R-:W-:Y:S06]  /*11d70*/  HMMA.16816.F32 R28, R8.reuse, R36, R32 ;  /* 0x00000024081c723c */ /* 0x042fec0000001820 */
[----:B------:R-:W-:Y:S01]  /*11d80*/  HMMA.16816.F32 R36, R8, R38, R48 ;  /* 0x000000260824723c */ /* 0x000fe20000001830 */
[----:B------:R-:W-:Y:S01]  /*11d90*/  LDSM.16.MT88.4 R48, [R135+0xf000] ;  /* 0x00f000008730783b */ /* 0x000fe20000004200 */
[----:B--2---:R-:W-:-:S04]  /*11da0*/  FFMA.FTZ R3, R118, UR18, -R2 ;  /* 0x0000001276037c23 */ /* 0x004fc80008010802 */
[C---:B---3--:R-:W-:Y:S01]  /*11db0*/  HMMA.16816.F32 R32, R8.reuse, R44, R64 ;  /* 0x0000002c0820723c */ /* 0x048fe20000001840 */
[----:B------:R1:W-:Y:S05]  /*11dc0*/  MUFU.EX2 R118, R3 ;  /* 0x0000000300767308 */ /* 0x0003ea0000000800 */
[----:B------:R-:W-:Y:S01]  /*11dd0*/  HMMA.16816.F32 R16, R8, R46, R52 ;  /* 0x0000002e0810723c */ /* 0x000fe20000001834 */
[----:B------:R-:W2:Y:S04]  /*11de0*/  LDSM.16.MT88.4 R8, [R225+0xe800] ;  /* 0x00e80000e108783b */ /* 0x000ea80000004200 */
[----:B------:R-:W3:Y:S01]  /*11df0*/  LDSM.16.MT88.4 R44, [R224+0xf000] ;  /* 0x00f00000e02c783b */ /* 0x000ee20000004200 */
[----:B-1----:R-:W-:Y:S01]  /*11e00*/  FFMA.FTZ R3, R171, UR18, -R0 ;  /* 0x00000012ab037c23 */ /* 0x002fe20008010800 */
[----:B------:R-:W-:-:S02]  /*11e10*/  MOV R171, R97 ;  /* 0x0000006100ab7202 */ /* 0x000fc40000000f00 */
[----:B------:R-:W-:Y:S01]  /*11e20*/  MOV R97, R105 ;  /* 0x0000006900617202 */ /* 0x000fe20000000f00 */
[----:B------:R1:W-:Y:S08]  /*11e30*/  MUFU.EX2 R110, R3 ;  /* 0x00000003006e7308 */ /* 0x0003f00000000800 */
[----:B------:R4:W-:Y:S01]  /*11e40*/  MUFU.EX2 R105, R12 ;  /* 0x0000000c00697308 */ /* 0x0009e20000000800 */
[----:B-1----:R-:W-:Y:S01]  /*11e50*/  FFMA.FTZ R3, R181, UR18, -R0 ;  /* 0x00000012b5037c23 */ /* 0x002fe20008010800 */
[----:B------:R-:W-:-:S06]  /*11e60*/  MOV R181, R111 ;  /* 0x0000006f00b57202 */ /* 0x000fcc0000000f00 */
[----:B------:R1:W5:Y:S01]  /*11e70*/  MUFU.EX2 R108, R3 ;  /* 0x00000003006c7308 */ /* 0x0003620000000800 */
[----:B----4-:R-:W-:Y:S01]  /*11e80*/  LDSM.16.MT88.4 R12, [R225+0xf000] ;  /* 0x00f00000e10c783b */ /* 0x010fe20000004200 */
[----:B-1----:R-:W-:Y:S01]  /*11e90*/  FFMA.FTZ R3, R128, UR18, -R0 ;  /* 0x0000001280037c23 */ /* 0x002fe20008010800 */
[----:B-----5:R-:W-:Y:S02]  /*11ea0*/  F2FP.F16.F32.PACK_AB R5, R108, R110 ;  /* 0x0000006e6c05723e */ /* 0x020fe400000000ff */
[----:B------:R-:W-:-:S03]  /*11eb0*/  MOV R128, R169 ;  /* 0x000000a900807202 */ /* 0x000fc60000000f00 */
[----:B------:R1:W-:Y:S01]  /*11ec0*/  MUFU.EX2 R107, R3 ;  /* 0x00000003006b7308 */ /* 0x0003e20000000800 */
[----:B------:R-:W-:Y:S01]  /*11ed0*/  MOV R169, R88 ;  /* 0x0000005800a97202 */ /* 0x000fe20000000f00 */
[----:B-1----:R-:W-:Y:S01]  /*11ee0*/  FFMA.FTZ R3, R183, UR18, -R0 ;  /* 0x00000012b7037c23 */ /* 0x002fe20008010800 */
[----:B------:R-:W-:Y:S02]  /*11ef0*/  MOV R183, R99 ;  /* 0x0000006300b77202 */ /* 0x000fe40000000f00 */
[----:B------:R-:W-:-:S03]  /*11f00*/  MOV R99, R103 ;  /* 0x0000006700637202 */ /* 0x000fc60000000f00 */
[----:B------:R1:W4:Y:S02]  /*11f10*/  MUFU.EX2 R103, R3 ;  /* 0x0000000300677308 */ /* 0x0003240000000800 */
[----:B-1----:R-:W-:Y:S01]  /*11f20*/  FFMA.FTZ R3, R182, UR18, -R2 ;  /* 0x00000012b6037c23 */ /* 0x002fe20008010802 */
[----:B----4-:R-:W-:Y:S02]  /*11f30*/  F2FP.F16.F32.PACK_AB R7, R103, R107 ;  /* 0x0000006b6707723e */ /* 0x010fe400000000ff */
[----:B------:R-:W-:-:S03]  /*11f40*/  MOV R182, R81 ;  /* 0x0000005100b67202 */ /* 0x000fc60000000f00 */
[----:B------:R1:W-:Y:S02]  /*11f50*/  MUFU.EX2 R111, R3 ;  /* 0x00000003006f7308 */ /* 0x0003e40000000800 */
[C---:B------:R-:W-:Y:S06]  /*11f60*/  HMMA.16816.F32 R52, R4.reuse, R60, R72 ;  /* 0x0000003c0434723c */ /* 0x040fec0000001848 */
[C---:B------:R-:W-:Y:S06]  /*11f70*/  HMMA.16816.F32 R64, R4.reuse, R62, R68 ;  /* 0x0000003e0440723c */ /* 0x040fec0000001844 */
[C---:B------:R-:W-:Y:S01]  /*11f80*/  HMMA.16816.F32 R72, R4.reuse, R24, R56 ;  /* 0x000000180448723c */ /* 0x040fe20000001838 */
[--C-:B-1----:R-:W-:Y:S01]  /*11f90*/  FFMA.FTZ R3, R100, UR18, -R2.reuse ;  /* 0x0000001264037c23 */ /* 0x102fe20008010802 */
[----:B------:R-:W1:Y:S03]  /*11fa0*/  LDSM.16.MT88.4 R56, [R226+0xf000] ;  /* 0x00f00000e238783b */ /* 0x000e660000004200 */
[----:B------:R4:W5:Y:S01]  /*11fb0*/  MUFU.EX2 R106, R3 ;  /* 0x00000003006a7308 */ /* 0x0009620000000800 */
[C---:B------:R-:W-:Y:S06]  /*11fc0*/  HMMA.16816.F32 R76, R4.reuse, R22, R36 ;  /* 0x00000016044c723c */ /* 0x040fec0000001824 */
[C---:B------:R-:W-:Y:S01]  /*11fd0*/  HMMA.16816.F32 R80, R4.reuse, R26, R40 ;  /* 0x0000001a0450723c */ /* 0x040fe20000001828 */
[----:B------:R-:W-:Y:S05]  /*11fe0*/  LDSM.16.MT88.4 R24, [R226+0xf800] ;  /* 0x00f80000e218783b */ /* 0x000fea0000004200 */
[----:B------:R-:W-:Y:S01]  /*11ff0*/  HMMA.16816.F32 R68, R4, R20, R28 ;  /* 0x000000140444723c */ /* 0x000fe2000000181c */
[----:B------:R-:W1:Y:S01]  /*12000*/  LDSM.16.MT88.4 R28, [R135+0xf800] ;  /* 0x00f80000871c783b */ /* 0x000e620000004200 */
[----:B----4-:R-:W-:-:S04]  /*12010*/  FFMA.FTZ R3, R102, UR18, -R2 ;  /* 0x0000001266037c23 */ /* 0x010fc80008010802 */
[C---:B--2---:R-:W-:Y:S01]  /*12020*/  HMMA.16816.F32 R60, R4.reuse, R8, R32 ;  /* 0x00000008043c723c */ /* 0x044fe20000001820 */
[----:B------:R2:W-:Y:S05]  /*12030*/  MUFU.EX2 R104, R3 ;  /* 0x0000000300687308 */ /* 0x0005ea0000000800 */
[----:B------:R-:W-:Y:S01]  /*12040*/  HMMA.16816.F32 R40, R4, R10, R16 ;  /* 0x0000000a0428723c */ /* 0x000fe20000001810 */
[----:B-----5:R-:W-:-:S06]  /*12050*/  F2FP.F16.F32.PACK_AB R8, R105, R106 ;  /* 0x0000006a6908723e */ /* 0x020fcc00000000ff */
[----:B------:R-:W-:Y:S02]  /*12060*/  F2FP.F16.F32.PACK_AB R4, R112, R120 ;  /* 0x000000787004723e */ /* 0x000fe400000000ff */
[----:B------:R-:W-:Y:S01]  /*12070*/  F2FP.F16.F32.PACK_AB R6, R111, R118 ;  /* 0x000000766f06723e */ /* 0x000fe200000000ff */
[----:B--2---:R-:W-:Y:S01]  /*12080*/  FFMA.FTZ R3, R119, UR18, -R0 ;  /* 0x0000001277037c23 */ /* 0x004fe20008010800 */
[----:B------:R-:W-:-:S03]  /*12090*/  MOV R119, R99 ;  /* 0x0000006300777202 */ /* 0x000fc60000000f00 */
[----:B------:R2:W-:Y:S02]  /*120a0*/  MUFU.EX2 R100, R3 ;  /* 0x0000000300647308 */ /* 0x0005e40000000800 */
[----:B--2---:R-:W-:Y:S01]  /*120b0*/  FFMA.FTZ R3, R186, UR18, -R0 ;  /* 0x00000012ba037c23 */ /* 0x004fe20008010800 */
[----:B------:R-:W-:-:S05]  /*120c0*/  MOV R186, R101 ;  /* 0x0000006500ba7202 */ /* 0x000fca0000000f00 */
[----:B------:R2:W4:Y:S02]  /*120d0*/  MUFU.EX2 R101, R3 ;  /* 0x0000000300657308 */ /* 0x0005240000000800 */
[----:B--2---:R-:W-:Y:S01]  /*120e0*/  FFMA.FTZ R3, R116, UR18, -R0 ;  /* 0x0000001274037c23 */ /* 0x004fe20008010800 */
[----:B------:R-:W-:Y:S02]  /*120f0*/  MOV R116, R97 ;  /* 0x0000006100747202 */ /* 0x000fe40000000f00 */
[----:B----4-:R-:W-:-:S03]  /*12100*/  F2FP.F16.F32.PACK_AB R5, R101, R100 ;  /* 0x000000646505723e */ /* 0x010fc600000000ff */
[----:B------:R2:W-:Y:S02]  /*12110*/  MUFU.EX2 R97, R3 ;  /* 0x0000000300617308 */ /* 0x0005e40000000800 */
[----:B--2---:R-:W-:-:S06]  /*12120*/  FFMA.FTZ R3, R187, UR18, -R0 ;  /* 0x00000012bb037c23 */ /* 0x004fcc0008010800 */
[----:B------:R2:W4:Y:S02]  /*12130*/  MUFU.EX2 R96, R3 ;  /* 0x0000000300607308 */ /* 0x0005240000000800 */
[----:B--2---:R-:W-:Y:S01]  /*12140*/  FFMA.FTZ R3, R188, UR18, -R2 ;  /* 0x00000012bc037c23 */ /* 0x004fe20008010802 */
[----:B----4-:R-:W-:-:S05]  /*12150*/  F2FP.F16.F32.PACK_AB R7, R96, R97 ;  /* 0x000000616007723e */ /* 0x010fca00000000ff */
[----:B------:R2:W4:Y:S02]  /*12160*/  MUFU.EX2 R102, R3 ;  /* 0x0000000300667308 */ /* 0x0005240000000800 */
[C---:B------:R-:W-:Y:S01]  /*12170*/  HMMA.16816.F32 R36, R4.reuse, R48, R52 ;  /* 0x000000300424723c */ /* 0x040fe20000001834 */
[----:B------:R-:W5:Y:S05]  /*12180*/  LDSM.16.MT88.4 R52, [R224+0xf800] ;  /* 0x00f80000e034783b */ /* 0x000f6a0000004200 */
[C---:B------:R-:W-:Y:S06]  /*12190*/  HMMA.16816.F32 R32, R4.reuse, R50, R64 ;  /* 0x000000320420723c */ /* 0x040fec0000001840 */
[----:B---3--:R-:W-:Y:S01]  /*121a0*/  HMMA.16816.F32 R64, R4, R46, R76 ;  /* 0x0000002e0440723c */ /* 0x008fe2000000184c */
[----:B--2---:R-:W-:Y:S01]  /*121b0*/  FFMA.FTZ R3, R109, UR18, -R2 ;  /* 0x000000126d037c23 */ /* 0x004fe20008010802 */
[----:B------:R-:W2:Y:S01]  /*121c0*/  LDSM.16.MT88.4 R76, [R225+0xf800] ;  /* 0x00f80000e14c783b */ /* 0x000ea20000004200 */
[----:B----4-:R-:W-:-:S02]  /*121d0*/  F2FP.F16.F32.PACK_AB R10, R102, R104 ;  /* 0x00000068660a723e */ /* 0x010fc400000000ff */
[----:B------:R3:W-:Y:S01]  /*121e0*/  MUFU.EX2 R99, R3 ;  /* 0x0000000300637308 */ /* 0x0007e20000000800 */
[C---:B-1----:R-:W-:Y:S06]  /*121f0*/  HMMA.16816.F32 R20, R4.reuse, R56, R72 ;  /* 0x000000380414723c */ /* 0x042fec0000001848 */
[C---:B------:R-:W-:Y:S06]  /*12200*/  HMMA.16816.F32 R16, R4.reuse, R58, R80 ;  /* 0x0000003a0410723c */ /* 0x040fec0000001850 */
[----:B------:R-:W-:Y:S01]  /*12210*/  HMMA.16816.F32 R48, R4, R44, R68 ;  /* 0x0000002c0430723c */ /* 0x000fe20000001844 */
[----:B------:R-:W1:Y:S01]  /*12220*/  LDSM.16.MT88.4 R44, [R135+0x10000] ;  /* 0x01000000872c783b */ /* 0x000e620000004200 */
[----:B---3--:R-:W-:-:S04]  /*12230*/  FFMA.FTZ R3, R190, UR18, -R2 ;  /* 0x00000012be037c23 */ /* 0x008fc80008010802 */
[C---:B------:R-:W-:Y:S01]  /*12240*/  HMMA.16816.F32 R68, R4.reuse, R12, R60 ;  /* 0x0000000c0444723c */ /* 0x040fe2000000183c */
[----:B------:R3:W4:Y:S05]  /*12250*/  MUFU.EX2 R98, R3 ;  /* 0x0000000300627308 */ /* 0x00072a0000000800 */
[----:B------:R-:W-:Y:S01]  /*12260*/  HMMA.16816.F32 R56, R4, R14, R40 ;  /* 0x0000000e0438723c */ /* 0x000fe20000001828 */
[----:B------:R-:W-:-:S06]  /*12270*/  FFMA.FTZ R12, R191, UR18, -R2 ;  /* 0x00000012bf0c7c23 */ /* 0x000fcc0008010802 */
[----:B------:R-:W-:Y:S01]  /*12280*/  FFMA.FTZ R5, R186, R84, R116 ;  /* 0x00000054ba057223 */ /* 0x000fe20000010074 */
[----:B------:R-:W-:-:S03]  /*12290*/  FFMA.FTZ R4, R189, UR18, -R2 ;  /* 0x00000012bd047c23 */ /* 0x000fc60008010802 */
[----:B------:R-:W-:Y:S01]  /*122a0*/  FADD.FTZ R5, R184, R5 ;  /* 0x00000005b8057221 */ /* 0x000fe20000010000 */
[----:B------:R5:W-:Y:S01]  /*122b0*/  MUFU.EX2 R81, R4 ;  /* 0x0000000400517308 */ /* 0x000be20000000800 */
[----:B---3--:R-:W-:-:S07]  /*122c0*/  FFMA.FTZ R3, R172, UR18, -R0 ;  /* 0x00000012ac037c23 */ /* 0x008fce0008010800 */
[----:B------:R3:W-:Y:S01]  /*122d0*/  MUFU.EX2 R95, R3 ;  /* 0x00000003005f7308 */ /* 0x0007e20000000800 */
[----:B-----5:R-:W-:-:S04]  /*122e0*/  FADD.FTZ R4, R182, R5 ;  /* 0x00000005b6047221 */ /* 0x020fc80000010000 */
[----:B------:R-:W-:Y:S01]  /*122f0*/  FADD.FTZ R13, R128, R4 ;  /* 0x00000004800d7221 */ /* 0x000fe20000010000 */
[----:B----4-:R-:W-:Y:S01]  /*12300*/  F2FP.F16.F32.PACK_AB R4, R98, R99 ;  /* 0x000000636204723e */ /* 0x010fe200000000ff */
[----:B---3--:R-:W-:-:S04]  /*12310*/  FFMA.FTZ R3, R192, UR18, -R0 ;  /* 0x00000012c0037c23 */ /* 0x008fc80008010800 */
        /* <DEDUP_REMOVED lines=9> */
[C---:B------:R-:W-:Y:S06]  /*123b0*/  HMMA.16816.F32 R72, R8.reuse, R28, R36 ;  /* 0x0000001c0848723c */ /* 0x040fec0000001824 */
[C---:B------:R-:W-:Y:S06]  /*123c0*/  HMMA.16816.F32 R60, R8.reuse, R30, R32 ;  /* 0x0000001e083c723c */ /* 0x040fec0000001820 */
[C---:B------:R-:W-:Y:S01]  /*123d0*/  HMMA.16816.F32 R40, R8.reuse, R24, R20 ;  /* 0x000000180828723c */ /* 0x040fe20000001814 */
[----:B---3--:R-:W-:Y:S01]  /*123e0*/  FFMA.FTZ R3, R195, UR18, -R2 ;  /* 0x00000012c3037c23 */ /* 0x008fe20008010802 */
[----:B------:R-:W-:Y:S03]  /*123f0*/  LDSM.16.MT88.4 R20, [R224+0x10000] ;  /* 0x01000000e014783b */ /* 0x000fe60000004200 */
[----:B------:R3:W4:Y:S01]  /*12400*/  MUFU.EX2 R90, R3 ;  /* 0x00000003005a7308 */ /* 0x0007220000000800 */
[C---:B------:R-:W-:Y:S06]  /*12410*/  HMMA.16816.F32 R28, R8.reuse, R52, R48 ;  /* 0x00000034081c723c */ /* 0x040fec0000001830 */
[C---:B------:R-:W-:Y:S01]  /*12420*/  HMMA.16816.F32 R24, R8.reuse, R26, R16 ;  /* 0x0000001a0818723c */ /* 0x040fe20000001810 */
[----:B------:R-:W5:Y:S05]  /*12430*/  LDSM.16.MT88.4 R16, [R226+0x10000] ;  /* 0x01000000e210783b */ /* 0x000f6a0000004200 */
[----:B------:R-:W-:Y:S01]  /*12440*/  HMMA.16816.F32 R32, R8, R54, R64 ;  /* 0x000000360820723c */ /* 0x000fe20000001840 */
[----:B---3--:R-:W-:Y:S01]  /*12450*/  FFMA.FTZ R3, R180, UR18, -R0 ;  /* 0x00000012b4037c23 */ /* 0x008fe20008010800 */
[----:B----4-:R-:W-:-:S04]  /*12460*/  F2FP.F16.F32.PACK_AB R6, R90, R92 ;  /* 0x0000005c5a06723e */ /* 0x010fc800000000ff */
[C---:B--2---:R-:W-:Y:S01]  /*12470*/  HMMA.16816.F32 R48, R8.reuse, R76, R68 ;  /* 0x0000004c0830723c */ /* 0x044fe20000001844 */
[----:B------:R-:W-:Y:S05]  /*12480*/  MUFU.EX2 R77, R12 ;  /* 0x0000000c004d7308 */ /* 0x000fea0000000800 */
[----:B------:R-:W-:Y:S03]  /*12490*/  HMMA.16816.F32 R36, R8, R78, R56 ;  /* 0x0000004e0824723c */ /* 0x000fe60000001838 */
[----:B------:R2:W-:Y:S04]  /*124a0*/  MUFU.EX2 R89, R3 ;  /* 0x0000000300597308 */ /* 0x0005e80000000800 */
[----:B------:R-:W-:Y:S01]  /*124b0*/  FFMA.FTZ R8, R203, UR18, -R2 ;  /* 0x00000012cb087c23 */ /* 0x000fe20008010802 */
[----:B------:R-:W-:-:S03]  /*124c0*/  FFMA.FTZ R10, R194, UR18, -R0 ;  /* 0x00000012c20a7c23 */ /* 0x000fc60008010800 */
[----:B------:R-:W-:Y:S08]  /*124d0*/  MUFU.EX2 R76, R8 ;  /* 0x00000008004c7308 */ /* 0x000ff00000000800 */
[----:B------:R3:W-:Y:S01]  /*124e0*/  MUFU.EX2 R71, R10 ;  /* 0x0000000a00477308 */ /* 0x0007e20000000800 */
[----:B--2---:R-:W-:-:S07]  /*124f0*/  FFMA.FTZ R3, R197, UR18, -R0 ;  /* 0x00000012c5037c23 */ /* 0x004fce0008010800 */
[----:B------:R2:W4:Y:S01]  /*12500*/  MUFU.EX2 R88, R3 ;  /* 0x0000000300587308 */ /* 0x0005220000000800 */
[----:B---3--:R-:W-:-:S07]  /*12510*/  FFMA.FTZ R10, R209, UR18, -R2 ;  /* 0x00000012d10a7c23 */ /* 0x008fce0008010802 */
[----:B------:R3:W-:Y:S01]  /*12520*/  MUFU.EX2 R66, R10 ;  /* 0x0000000a00427308 */ /* 0x0007e20000000800 */
[----:B--2---:R-:W-:Y:S01]  /*12530*/  FFMA.FTZ R3, R185, UR18, -R0 ;  /* 0x00000012b9037c23 */ /* 0x004fe20008010800 */
[----:B----4-:R-:W-:-:S06]  /*12540*/  F2FP.F16.F32.PACK_AB R5, R88, R89 ;  /* 0x000000595805723e */ /* 0x010fcc00000000ff */
[----:B------:R2:W-:Y:S01]  /*12550*/  MUFU.EX2 R83, R3 ;  /* 0x0000000300537308 */ /* 0x0005e20000000800 */
[----:B---3--:R-:W-:Y:S01]  /*12560*/  FFMA.FTZ R10, R206, UR18, -R2 ;  /* 0x00000012ce0a7c23 */ /* 0x008fe20008010802 */
[----:B--2---:R-:W-:-:S06]  /*12570*/  FFMA.FTZ R3, R199, UR18, -R0 ;  /* 0x00000012c7037c23 */ /* 0x004fcc0008010800 */
[----:B------:R2:W3:Y:S02]  /*12580*/  MUFU.EX2 R82, R3 ;  /* 0x0000000300527308 */ /* 0x0004e40000000800 */
[----:B--2---:R-:W-:Y:S01]  /*12590*/  FFMA.FTZ R3, R119, R85, R251 ;  /* 0x0000005577037223 */ /* 0x004fe200000100fb */
[----:B---3--:R-:W-:-:S03]  /*125a0*/  F2FP.F16.F32.PACK_AB R7, R82, R83 ;  /* 0x000000535207723e */ /* 0x008fc600000000ff */
[----:B------:R-:W-:-:S04]  /*125b0*/  FADD.FTZ R3, R252, R3 ;  /* 0x00000003fc037221 */ /* 0x000fc80000010000 */
[----:B------:R-:W-:Y:S01]  /*125c0*/  FADD.FTZ R14, R183, R3 ;  /* 0x00000003b70e7221 */ /* 0x000fe20000010000 */
[----:B------:R-:W-:Y:S01]  /*125d0*/  FFMA.FTZ R3, R201, UR18, -R2 ;  /* 0x00000012c9037c23 */ /* 0x000fe20008010802 */
[C---:B-1----:R-:W-:Y:S02]  /*125e0*/  HMMA.16816.F32 R72, R4.reuse, R44, R72 ;  /* 0x0000002c0448723c */ /* 0x042fe40000001848 */
        /* <DEDUP_REMOVED lines=121> */
[C---:B------:R-:W-:Y:S02]  /*12d80*/  HMMA.16816.F32 R44, R4.reuse, R18, R44 ;  /* 0x00000012042c723c */ /* 0x040fe4000000182c */
[----:B------:R-:W-:Y:S02]  /*12d90*/  FADD.FTZ R8, R145, R8 ;  /* 0x0000000891087221 */ /* 0x000fe40000010000 */
[----:B------:R-:W2:Y:S02]  /*12da0*/  LDSM.16.MT88.4 R144, [R135+0x11800] ;  /* 0x011800008790783b */ /* 0x000ea40000004200 */
        /* <DEDUP_REMOVED lines=93> */
.L_x_3516:
[----:B------:R-:W-:Y:S05]  /*13380*/  @!P4 BRA `(.L_x_3522) ;  /* 0x0000006000a0c947 */ /* 0x000fea0003800000 */
[----:B------:R-:W-:Y:S01]  /*13390*/  ULEA UR4, -UR6, URZ, 0x8 ;  /* 0x0000003f06047291 */ /* 0x000fe2000f8e413f */
[----:B------:R-:W-:Y:S01]  /*133a0*/  IMAD.MOV.U32 R133, RZ, RZ, R3 ;  /* 0x000000ffff857224 */ /* 0x000fe200078e0003 */
[----:B------:R-:W-:Y:S01]  /*133b0*/  ULDC UR8, c[0x0][0x24c] ;  /* 0x0000930000087ab9 */ /* 0x000fe20000000800 */
[----:B------:R-:W-:Y:S01]  /*133c0*/  ULDC.64 UR6, c[0x0][0x250] ;  /* 0x0000940000067ab9 */ /* 0x000fe20000000a00 */
[----:B------:R-:W-:Y:S01]  /*133d0*/  USHF.R.S32.HI UR9, URZ, 0x1f, UR4 ;  /* 0x0000001f3f097899 */ /* 0x000fe20008011404 */
[----:B------:R-:W-:Y:S01]  /*133e0*/  IMAD.MOV.U32 R132, RZ, RZ, R36 ;  /* 0x000000ffff847224 */ /* 0x000fe200078e0024 */
[----:B-1----:R-:W-:Y:S01]  /*133f0*/  MOV R2, UR4 ;  /* 0x0000000400027c02 */ /* 0x002fe20008000f00 */
[----:B------:R-:W-:Y:S01]  /*13400*/  ULDC UR11, c[0x0][0x248] ;  /* 0x00009200000b7ab9 */ /* 0x000fe20000000800 */
[----:B------:R-:W-:Y:S02]  /*13410*/  USHF.L.U64.HI UR7, UR6, 0x5, UR7 ;  /* 0x0000000506077899 */ /* 0x000fe40008010207 */
[----:B--2---:R-:W-:Y:S01]  /*13420*/  MOV R0, UR9 ;  /* 0x0000000900007c02 */ /* 0x004fe20008000f00 */
[----:B------:R1:W-:Y:S01]  /*13430*/  STL [R1+0x1c], R2 ;  /* 0x00001c0201007387 */ /* 0x0003e20000100800 */
[----:B------:R-:W-:-:S02]  /*13440*/  USHF.L.U32 UR14, UR6, 0x5, URZ ;  /* 0x00000005060e7899 */ /* 0x000fc4000800063f */
[----:B------:R-:W-:Y:S01]  /*13450*/  USHF.L.U64.HI UR8, UR11, 0x5, UR8 ;  /* 0x000000050b087899 */ /* 0x000fe20008010208 */
[----:B------:R1:W-:Y:S01]  /*13460*/  STL [R1+0x18], R0 ;  /* 0x0000180001007387 */ /* 0x0003e20000100800 */
[----:B------:R-:W-:Y:S01]  /*13470*/  USHF.L.U32 UR6, UR11, 0x5, URZ ;  /* 0x000000050b067899 */ /* 0x000fe2000800063f */
[----:B------:R-:W-:Y:S01]  /*13480*/  ULDC UR12, c[0x0][0x39c] ;  /* 0x0000e700000c7ab9 */ /* 0x000fe20000000800 */
[----:B------:R-:W-:-:S10]  /*13490*/  ULDC UR4, c[0x0][0x2ec] ;  /* 0x0000bb0000047ab9 */ /* 0x000fd40000000800 */
.L_x_3526:
[----:B-1-3--:R1:W5:Y:S01]  /*134a0*/  LDL R2, [R1+0x1c] ;  /* 0x00001c0001027983 */ /* 0x00a3620000100800 */
[----:B------:R-:W-:Y:S04]  /*134b0*/  DEPBAR.LE SB0, 0x0 ;  /* 0x000080000000791a */ /* 0x000fe80000000000 */
[----:B------:R1:W5:Y:S01]  /*134c0*/  LDL R0, [R1+0x18] ;  /* 0x0000180001007983 */ /* 0x0003620000100800 */
[----:B------:R-:W-:Y:S01]  /*134d0*/  UIADD3 UR22, UR22, -0x1, URZ ;  /* 0xffffffff16167890 */ /* 0x000fe2000fffe03f */
[----:B------:R-:W-:Y:S06]  /*134e0*/  BAR.SYNC.DEFER_BLOCKING 0x0 ;  /* 0x0000000000007b1d */ /* 0x000fec0000010000 */
[----:B------:R-:W-:Y:S05]  /*134f0*/  @!P0 BRA `(.L_x_3523) ;  /* 0x0000000000fc8947 */ /* 0x000fea0003800000 */
[----:B------:R-:W2:Y:S01]  /*13500*/  LDC R8, c[0x0][0x380] ;  /* 0x0000e000ff087b82 */ /* 0x000ea20000000800 */
[----:B------:R-:W-:Y:S04]  /*13510*/  USHF.L.U32 UR9, UR22, 0x8, URZ ;  /* 0x0000000816097899 */ /* 0x000fe8000800063f */
[----:B------:R-:W-:Y:S02]  /*13520*/  UIADD3 UR10, UR9, 0x100, URZ ;  /* 0x00000100090a7890 */ /* 0x000fe4000fffe03f */
[----:B------:R-:W-:Y:S04]  /*13530*/  MOV R5, UR9 ;  /* 0x0000000900057c02 */ /* 0x000fe80008000f00 */
[----:B------:R-:W-:Y:S01]  /*13540*/  IMAD.U32 R4, RZ, RZ, UR10 ;  /* 0x0000000aff047e24 */ /* 0x000fe2000f8e00ff */
[----:B------:R-:W-:Y:S04]  /*13550*/  IABS R5, R5 ;  /* 0x0000000500057213 */ /* 0x000fe80000000000 */
        /* <DEDUP_REMOVED lines=57> */
.L_x_3523:
[----:B------:R-:W2:Y:S01]  /*138f0*/  LDL.LU R11, [R1] ;  /* 0x00000000010b7983 */ /* 0x000ea20000300800 */
[----:B------:R-:W-:Y:S01]  /*13900*/  LEA R172, R231, R230, 0x1 ;  /* 0x000000e6e7ac7211 */ /* 0x000fe200078e08ff */
[----:B------:R-:W-:Y:S02]  /*13910*/  UISETP.GT.AND UP0, UPT, UR22, UR5, UPT ;  /* 0x000000051600728c */ /* 0x000fe4000bf04270 */
        /* <DEDUP_REMOVED lines=168> */
[C---:B------:R-:W-:Y:S01]  /*143a0*/  IADD3 R168, R229.reuse, 0x3000, RZ ;  /* 0x00003000e5a87810 */ /* 0x040fe20007ffe0ff */
[C---:B---3--:R-:W-:Y:S05]  /*143b0*/  HMMA.16816.F32 R124, R172.reuse, R176, R124 ;  /* 0x000000b0ac7c723c */ /* 0x048fea000000187c */
[----:B------:R-:W3:Y:S01]  /*143c0*/  LDSM.16.M88.4 R168, [R168] ;  /* 0x00000000a8a8783b */ /* 0x000ee20000000200 */
[----:B------:R-:W-:Y:S06]  /*143d0*/  HMMA.16816.F32 R128, R172, R178, R128 ;  /* 0x000000b2ac80723c */ /* 0x000fec0000001880 */
[C---:B------:R-:W-:Y:S01]  /*143e0*/  HMMA.16816.F32 R4, R192.reuse, R196, R4 ;  /* 0x000000c4c004723c */ /* 0x040fe20000001804 */
[----:B------:R-:W-:Y:S04]  /*143f0*/  LDSM.16.M88.4 R176, [R241] ;  /* 0x00000000f1b0783b */ /* 0x000fe80000000200 */
[----:B------:R-:W-:Y:S01]  /*14400*/  IADD3 R172, R229, 0x3800, RZ ;  /* 0x00003800e5ac7810 */ /* 0x000fe20007ffe0ff */
[C---:B------:R-:W-:Y:S03]  /*14410*/  HMMA.16816.F32 R8, R192.reuse, R198, R8 ;  /* 0x000000c6c008723c */ /* 0x040fe60000001808 */
[----:B------:R-:W-:Y:S03]  /*14420*/  LDSM.16.M88.4 R196, [R239] ;  /* 0x00000000efc4783b */ /* 0x000fe60000000200 */
[C---:B------:R-:W-:Y:S05]  /*14430*/  HMMA.16816.F32 R12, R192.reuse, R200, R12 ;  /* 0x000000c8c00c723c */ /* 0x040fea000000180c */
[----:B------:R-:W3:Y:S01]  /*14440*/  LDSM.16.M88.4 R172, [R172] ;  /* 0x00000000acac783b */ /* 0x000ee20000000200 */
        /* <DEDUP_REMOVED lines=407> */
.L_x_3525:
        /* <DEDUP_REMOVED lines=56> */
.L_x_3524:
[----:B---3--:R-:W-:Y:S01]  /*16140*/  FMNMX.FTZ R0, R181, R132, !PT ;  /* 0x00000084b5007209 */ /* 0x008fe20007810000 */
[----:B------:R-:W-:Y:S01]  /*16150*/  LDSM.16.MT88.4 R16, [R135+0xa000] ;  /* 0x00a000008710783b */ /* 0x000fe20000004200 */
[----:B------:R-:W-:Y:S02]  /*16160*/  UISETP.GT.AND UP0, UPT, UR22, UR5, UPT ;  /* 0x000000051600728c */ /* 0x000fe4000bf04270 */
        /* <DEDUP_REMOVED lines=160> */
[--C-:B------:R-:W-:Y:S01]  /*16b70*/  FFMA.FTZ R32, R174, UR4, -R39.reuse ;  /* 0x00000004ae207c23 */ /* 0x100fe20008010827 */
[--C-:B------:R-:W-:Y:S01]  /*16b80*/  FFMA.FTZ R37, R37, UR4, -R68.reuse ;  /* 0x0000000425257c23 */ /* 0x100fe20008010844 */
[----:B------:R-:W-:Y:S03]  /*16b90*/  PLOP3.LUT P1, PT, PT, PT, UP0, 0x80, 0x0 ;  /* 0x000000000000781c */ /* 0x000fe60003f2f008 */
        /* <DEDUP_REMOVED lines=37> */
[----:B---3--:R-:W-:Y:S09]  /*16df0*/  FMUL.FTZ R9, R2, R145 ;  /* 0x0000009102097220 */ /* 0x008ff20000410000 */
[----:B------:R3:W-:Y:S01]  /*16e00*/  MUFU.EX2 R220, R48 ;  /* 0x0000003000dc7308 */ /* 0x0007e20000000800 */
[--C-:B-1----:R-:W-:Y:S09]  /*16e10*/  FFMA.FTZ R32, R187, UR4, -R68.reuse ;  /* 0x00000004bb207c23 */ /* 0x102ff20008010844 */
[----:B------:R1:W-:Y:S01]  /*16e20*/  MUFU.EX2 R221, R32 ;  /* 0x0000002000dd7308 */ /* 0x0003e20000000800 */
[--C-:B--2---:R-:W-:Y:S09]  /*16e30*/  FFMA.FTZ R4, R179, UR4, -R68.reuse ;  /* 0x00000004b3047c23 */ /* 0x104ff20008010844 */
[----:B------:R2:W4:Y:S01]  /*16e40*/  MUFU.EX2 R218, R4 ;  /* 0x0000000400da7308 */ /* 0x0005220000000800 */
[----:B---3--:R-:W-:Y:S09]  /*16e50*/  F2FP.F16.F32.PACK_AB R48, R246, R223 ;  /* 0x000000dff630723e */ /* 0x008ff200000000ff */
[----:B------:R3:W-:Y:S01]  /*16e60*/  MUFU.EX2 R179, R10 ;  /* 0x0000000a00b37308 */ /* 0x0007e20000000800 */
[----:B-1----:R-:W-:Y:S01]  /*16e70*/  FMUL.FTZ R32, R2, R160 ;  /* 0x000000a002207220 */ /* 0x002fe20000410000 */
[--C-:B--2---:R-:W-:Y:S01]  /*16e80*/  FFMA.FTZ R4, R176, UR4, -R68.reuse ;  /* 0x00000004b0047c23 */ /* 0x104fe20008010844 */
[----:B----4-:R-:W-:Y:S07]  /*16e90*/  F2FP.F16.F32.PACK_AB R43, R218, R183 ;  /* 0x000000b7da2b723e */ /* 0x010fee00000000ff */
[----:B------:R1:W-:Y:S01]  /*16ea0*/  MUFU.EX2 R176, R8 ;  /* 0x0000000800b07308 */ /* 0x0003e20000000800 */
[----:B---3--:R-:W-:Y:S09]  /*16eb0*/  FMUL.FTZ R10, R0, R146 ;  /* 0x00000092000a7220 */ /* 0x008ff20000410000 */
[----:B------:R2:W-:Y:S01]  /*16ec0*/  MUFU.EX2 R222, R4 ;  /* 0x0000000400de7308 */ /* 0x0005e20000000800 */
[----:B-1----:R-:W-:Y:S01]  /*16ed0*/  FMUL.FTZ R8, R2, R144 ;  /* 0x0000009002087220 */ /* 0x002fe20000410000 */
[--C-:B--2---:R-:W-:Y:S08]  /*16ee0*/  FFMA.FTZ R4, R175, UR4, -R68.reuse ;  /* 0x00000004af047c23 */ /* 0x104ff00008010844 */
[----:B------:R1:W2:Y:S02]  /*16ef0*/  MUFU.EX2 R242, R4 ;  /* 0x0000000400f27308 */ /* 0x0002a40000000800 */
[--C-:B-1----:R-:W-:Y:S01]  /*16f00*/  FFMA.FTZ R4, R172, UR4, -R39.reuse ;  /* 0x00000004ac047c23 */ /* 0x102fe20008010827 */
[----:B--2---:R-:W-:Y:S07]  /*16f10*/  F2FP.F16.F32.PACK_AB R49, R242, R222 ;  /* 0x000000def231723e */ /* 0x004fee00000000ff */
[----:B------:R1:W-:Y:S10]  /*16f20*/  MUFU.EX2 R172, R20 ;  /* 0x0000001400ac7308 */ /* 0x0003f40000000800 */
[----:B------:R2:W3:Y:S01]  /*16f30*/  MUFU.EX2 R252, R4 ;  /* 0x0000000400fc7308 */ /* 0x0004e20000000800 */
[----:B-1----:R-:W-:Y:S01]  /*16f40*/  FMUL.FTZ R20, R2, R148 ;  /* 0x0000009402147220 */ /* 0x002fe20000410000 */
[--C-:B--2---:R-:W-:Y:S01]  /*16f50*/  FFMA.FTZ R4, R171, UR4, -R68.reuse ;  /* 0x00000004ab047c23 */ /* 0x104fe20008010844 */
[----:B---3--:R-:W-:Y:S07]  /*16f60*/  F2FP.F16.F32.PACK_AB R50, R252, R249 ;  /* 0x000000f9fc32723e */ /* 0x008fee00000000ff */
[----:B------:R1:W-:Y:S02]  /*16f70*/  MUFU.EX2 R247, R4 ;  /* 0x0000000400f77308 */ /* 0x0003e40000000800 */
[--C-:B-1----:R-:W-:Y:S08]  /*16f80*/  FFMA.FTZ R4, R170, UR4, -R68.reuse ;  /* 0x00000004aa047c23 */ /* 0x102ff00008010844 */
[----:B------:R1:W2:Y:S02]  /*16f90*/  MUFU.EX2 R250, R4 ;  /* 0x0000000400fa7308 */ /* 0x0002a40000000800 */
[--C-:B-1----:R-:W-:Y:S01]  /*16fa0*/  FFMA.FTZ R4, R22, UR4, -R68.reuse ;  /* 0x0000000416047c23 */ /* 0x102fe20008010844 */
[----:B------:R-:W-:Y:S01]  /*16fb0*/  FMUL.FTZ R22, R0, R150 ;  /* 0x0000009600167220 */ /* 0x000fe20000410000 */
[----:B--2---:R-:W-:Y:S06]  /*16fc0*/  F2FP.F16.F32.PACK_AB R51, R250, R247 ;  /* 0x000000f7fa33723e */ /* 0x004fec00000000ff */
        /* <DEDUP_REMOVED lines=16> */
[C---:B--2---:R-:W-:Y:S07]  /*170d0*/  FMUL.FTZ R4, R2.reuse, R136 ;  /* 0x0000008802047220 */ /* 0x044fee0000410000 */
        /* <DEDUP_REMOVED lines=32> */
[----:B------:R-:W-:Y:S01]  /*172e0*/  F2FP.F16.F32.PACK_AB R45, R131, R133 ;  /* 0x00000085832d723e */ /* 0x000fe200000000ff */
[C---:B------:R-:W-:Y:S01]  /*172f0*/  HMMA.16816.F32 R8, R48.reuse, R54, R8 ;  /* 0x000000363008723c */ /* 0x040fe20000001808 */
[----:B------:R-:W1:Y:S04]  /*17300*/  LDSM.16.MT88.4 R52, [R135+0xb000] ;  /* 0x00b000008734783b */ /* 0x000e680000004200 */
[----:B---3--:R-:W-:Y:S01]  /*17310*/  F2FP.F16.F32.PACK_AB R46, R128, R130 ;  /* 0x00000082802e723e */ /* 0x008fe200000000ff */
[C---:B------:R-:W-:Y:S05]  /*17320*/  HMMA.16816.F32 R12, R48.reuse, R56, R12 ;  /* 0x00000038300c723c */ /* 0x040fea000000180c */
[----:B-----5:R-:W-:Y:S01]  /*17330*/  F2FP.F16.F32.PACK_AB R47, R125, R129 ;  /* 0x000000817d2f723e */ /* 0x020fe200000000ff */
[C---:B------:R-:W-:Y:S01]  /*17340*/  HMMA.16816.F32 R16, R48.reuse, R58, R16 ;  /* 0x0000003a3010723c */ /* 0x040fe20000001810 */
[----:B------:R-:W3:Y:S04]  /*17350*/  LDSM.16.MT88.4 R56, [R226+0xb000] ;  /* 0x00b00000e238783b */ /* 0x000ee80000004200 */
[--C-:B----4-:R-:W-:Y:S01]  /*17360*/  FFMA.FTZ R44, R191, UR4, -R39.reuse ;  /* 0x00000004bf2c7c23 */ /* 0x110fe20008010827 */
[----:B--2---:R-:W-:Y:S01]  /*17370*/  MOV R191, R184 ;  /* 0x000000b800bf7202 */ /* 0x004fe20000000f00 */
[C---:B------:R-:W-:Y:S02]  /*17380*/  HMMA.16816.F32 R20, R48.reuse, R60, R20 ;  /* 0x0000003c3014723c */ /* 0x040fe40000001814 */
[----:B------:R2:W4:Y:S02]  /*17390*/  MUFU.EX2 R184, R44 ;  /* 0x0000002c00b87308 */ /* 0x0005240000000800 */
[----:B------:R-:W-:Y:S02]  /*173a0*/  MOV R190, R172 ;  /* 0x000000ac00be7202 */ /* 0x000fe40000000f00 */
[C---:B------:R-:W-:Y:S01]  /*173b0*/  HMMA.16816.F32 R24, R48.reuse, R62, R24 ;  /* 0x0000003e3018723c */ /* 0x040fe20000001818 */
[----:B------:R-:W5:Y:S05]  /*173c0*/  LDSM.16.MT88.4 R60, [R224+0xb000] ;  /* 0x00b00000e03c783b */ /* 0x000f6a0000004200 */
[C---:B-1----:R-:W-:Y:S06]  /*173d0*/  HMMA.16816.F32 R28, R48.reuse, R40, R28 ;  /* 0x00000028301c723c */ /* 0x042fec000000181c */
[----:B------:R-:W-:Y:S01]  /*173e0*/  HMMA.16816.F32 R32, R48, R42, R32 ;  /* 0x0000002a3020723c */ /* 0x000fe20000001820 */
[----:B------:R-:W1:Y:S04]  /*173f0*/  LDSM.16.MT88.4 R40, [R225+0xb000] ;  /* 0x00b00000e128783b */ /* 0x000e680000004200 */
[--C-:B--2---:R-:W-:Y:S01]  /*17400*/  FFMA.FTZ R44, R192, UR4, -R68.reuse ;  /* 0x00000004c02c7c23 */ /* 0x104fe20008010844 */
[----:B------:R-:W-:Y:S01]  /*17410*/  MOV R192, R173 ;  /* 0x000000ad00c07202 */ /* 0x000fe20000000f00 */
[--C-:B------:R-:W-:Y:S01]  /*17420*/  FFMA.FTZ R48, R197, UR4, -R68.reuse ;  /* 0x00000004c5307c23 */ /* 0x100fe20008010844 */
[----:B------:R-:W-:Y:S01]  /*17430*/  MOV R197, R177 ;  /* 0x000000b100c57202 */ /* 0x000fe20000000f00 */
[----:B------:R2:W-:Y:S02]  /*17440*/  MUFU.EX2 R182, R44 ;  /* 0x0000002c00b67308 */ /* 0x0005e40000000800 */
[----:B------:R-:W-:Y:S01]  /*17450*/  F2FP.F16.F32.PACK_AB R51, R190, R192 ;  /* 0x000000c0be33723e */ /* 0x000fe200000000ff */
[--C-:B--2---:R-:W-:Y:S01]  /*17460*/  FFMA.FTZ R44, R193, UR4, -R68.reuse ;  /* 0x00000004c12c7c23 */ /* 0x104fe20008010844 */
[----:B------:R-:W-:Y:S06]  /*17470*/  MOV R193, R179 ;  /* 0x000000b300c17202 */ /* 0x000fec0000000f00 */
[----:B------:R2:W4:Y:S01]  /*17480*/  MUFU.EX2 R179, R44 ;  /* 0x0000002c00b37308 */ /* 0x0005220000000800 */
[----:B------:R-:W-:Y:S01]  /*17490*/  F2FP.F16.F32.PACK_AB R50, R191, R193 ;  /* 0x000000c1bf32723e */ /* 0x000fe200000000ff */
[--C-:B--2---:R-:W-:Y:S01]  /*174a0*/  FFMA.FTZ R44, R194, UR4, -R39.reuse ;  /* 0x00000004c22c7c23 */ /* 0x104fe20008010827 */
[----:B------:R-:W-:Y:S07]  /*174b0*/  MOV R194, R178 ;  /* 0x000000b200c27202 */ /* 0x000fee0000000f00 */
[----:B------:R2:W-:Y:S02]  /*174c0*/  MUFU.EX2 R178, R44 ;  /* 0x0000002c00b27308 */ /* 0x0005e40000000800 */
[--C-:B--2---:R-:W-:Y:S01]  /*174d0*/  FFMA.FTZ R44, R195, UR4, -R39.reuse ;  /* 0x00000004c32c7c23 */ /* 0x104fe20008010827 */
[----:B------:R-:W-:Y:S07]  /*174e0*/  MOV R195, R175 ;  /* 0x000000af00c37202 */ /* 0x000fee0000000f00 */
[----:B------:R2:W-:Y:S02]  /*174f0*/  MUFU.EX2 R187, R44 ;  /* 0x0000002c00bb7308 */ /* 0x0005e40000000800 */
[--C-:B--2---:R-:W-:Y:S01]  /*17500*/  FFMA.FTZ R44, R196, UR4, -R68.reuse ;  /* 0x00000004c42c7c23 */ /* 0x104fe20008010844 */
[----:B------:R-:W-:Y:S07]  /*17510*/  MOV R196, R176 ;  /* 0x000000b000c47202 */ /* 0x000fee0000000f00 */
[----:B------:R2:W-:Y:S01]  /*17520*/  MUFU.EX2 R176, R48 ;  /* 0x0000003000b07308 */ /* 0x0005e20000000800 */
[----:B------:R-:W-:Y:S09]  /*17530*/  F2FP.F16.F32.PACK_AB R49, R194, R196 ;  /* 0x000000c4c231723e */ /* 0x000ff200000000ff */
[----:B------:R3:W4:Y:S01]  /*17540*/  MUFU.EX2 R174, R44 ;  /* 0x0000002c00ae7308 */ /* 0x0007220000000800 */
[--C-:B--2---:R-:W-:Y:S01]  /*17550*/  FFMA.FTZ R48, R198, UR4, -R39.reuse ;  /* 0x00000004c6307c23 */ /* 0x104fe20008010827 */
[----:B------:R-:W-:Y:S08]  /*17560*/  MOV R198, R125 ;  /* 0x0000007d00c67202 */ /* 0x000ff00000000f00 */
[----:B------:R2:W-:Y:S01]  /*17570*/  MUFU.EX2 R175, R48 ;  /* 0x0000003000af7308 */ /* 0x0005e20000000800 */
[----:B---3--:R-:W-:Y:S07]  /*17580*/  F2FP.F16.F32.PACK_AB R44, R132, R169 ;  /* 0x000000a9842c723e */ /* 0x008fee00000000ff */
[C---:B------:R-:W-:Y:S06]  /*17590*/  HMMA.16816.F32 R4, R44.reuse, R52, R4 ;  /* 0x000000342c04723c */ /* 0x040fec0000001804 */
[C---:B------:R-:W-:Y:S01]  /*175a0*/  HMMA.16816.F32 R8, R44.reuse, R54, R8 ;  /* 0x000000362c08723c */ /* 0x040fe20000001808 */
[----:B------:R-:W3:Y:S04]  /*175b0*/  LDSM.16.MT88.4 R52, [R135+0xb800] ;  /* 0x00b800008734783b */ /* 0x000ee80000004200 */
[--C-:B--2---:R-:W-:Y:S01]  /*175c0*/  FFMA.FTZ R48, R199, UR4, -R39.reuse ;  /* 0x00000004c7307c23 */ /* 0x104fe20008010827 */
[C---:B------:R-:W-:Y:S03]  /*175d0*/  HMMA.16816.F32 R12, R44.reuse, R56, R12 ;  /* 0x000000382c0c723c */ /* 0x040fe6000000180c */
[----:B------:R2:W3:Y:S02]  /*175e0*/  MUFU.EX2 R177, R48 ;  /* 0x0000003000b17308 */ /* 0x0004e40000000800 */
[----:B------:R-:W-:Y:S01]  /*175f0*/  MOV R199, R128 ;  /* 0x0000008000c77202 */ /* 0x000fe20000000f00 */
[C---:B------:R-:W-:Y:S01]  /*17600*/  HMMA.16816.F32 R16, R44.reuse, R58, R16 ;  /* 0x0000003a2c10723c */ /* 0x040fe20000001810 */
[----:B------:R-:W3:Y:S05]  /*17610*/  LDSM.16.MT88.4 R56, [R226+0xb800] ;  /* 0x00b80000e238783b */ /* 0x000eea0000004200 */
[C---:B-----5:R-:W-:Y:S06]  /*17620*/  HMMA.16816.F32 R20, R44.reuse, R60, R20 ;  /* 0x0000003c2c14723c */ /* 0x060fec0000001814 */
[C---:B------:R-:W-:Y:S01]  /*17630*/  HMMA.16816.F32 R24, R44.reuse, R62, R24 ;  /* 0x0000003e2c18723c */ /* 0x040fe20000001818 */
[----:B------:R-:W5:Y:S04]  /*17640*/  LDSM.16.MT88.4 R60, [R224+0xb800] ;  /* 0x00b80000e03c783b */ /* 0x000f680000004200 */
[--C-:B--2---:R-:W-:Y:S01]  /*17650*/  FFMA.FTZ R48, R200, UR4, -R68.reuse ;  /* 0x00000004c8307c23 */ /* 0x104fe20008010844 */
[C---:B-1----:R-:W-:Y:S03]  /*17660*/  HMMA.16816.F32 R28, R44.reuse, R40, R28 ;  /* 0x000000282c1c723c */ /* 0x042fe6000000181c */
[----:B------:R1:W-:Y:S02]  /*17670*/  MUFU.EX2 R170, R48 ;  /* 0x0000003000aa7308 */ /* 0x0003e40000000800 */
[----:B------:R-:W-:Y:S01]  /*17680*/  MOV R200, R129 ;  /* 0x0000008100c87202 */ /* 0x000fe20000000f00 */
[----:B------:R-:W-:Y:S01]  /*17690*/  HMMA.16816.F32 R32, R44, R42, R32 ;  /* 0x0000002a2c20723c */ /* 0x000fe20000001820 */
[----:B------:R-:W2:Y:S06]  /*176a0*/  LDSM.16.MT88.4 R40, [R225+0xb800] ;  /* 0x00b80000e128783b */ /* 0x000eac0000004200 */
[--C-:B------:R-:W-:Y:S01]  /*176b0*/  FFMA.FTZ R44, R204, UR4, -R68.reuse ;  /* 0x00000004cc2c7c23 */ /* 0x100fe20008010844 */
[----:B------:R-:W-:Y:S03]  /*176c0*/  F2FP.F16.F32.PACK_AB R45, R220, R221 ;  /* 0x000000dddc2d723e */ /* 0x000fe600000000ff */
[----:B------:R3:W-:Y:S01]  /*176d0*/  MUFU.EX2 R166, R44 ;  /* 0x0000002c00a67308 */ /* 0x0007e20000000800 */
[----:B----4-:R-:W-:Y:S01]  /*176e0*/  F2FP.F16.F32.PACK_AB R46, R184, R188 ;  /* 0x000000bcb82e723e */ /* 0x010fe200000000ff */
[--C-:B-1----:R-:W-:Y:S01]  /*176f0*/  FFMA.FTZ R48, R202, UR4, -R68.reuse ;  /* 0x00000004ca307c23 */ /* 0x102fe20008010844 */
[----:B------:R-:W-:Y:S02]  /*17700*/  F2FP.F16.F32.PACK_AB R47, R179, R182 ;  /* 0x000000b6b32f723e */ /* 0x000fe400000000ff */
[----:B------:R-:W-:Y:S05]  /*17710*/  MOV R204, R133 ;  /* 0x0000008500cc7202 */ /* 0x000fea0000000f00 */
[----:B------:R1:W4:Y:S01]  /*17720*/  MUFU.EX2 R173, R48 ;  /* 0x0000003000ad7308 */ /* 0x0003220000000800 */
[----:B------:R-:W-:Y:S01]  /*17730*/  MOV R202, R130 ;  /* 0x0000008200ca7202 */ /* 0x000fe20000000f00 */
[--C-:B---3--:R-:W-:Y:S01]  /*17740*/  FFMA.FTZ R44, R206, UR4, -R68.reuse ;  /* 0x00000004ce2c7c23 */ /* 0x108fe20008010844 */
[----:B------:R-:W-:Y:S07]  /*17750*/  MOV R206, R169 ;  /* 0x000000a900ce7202 */ /* 0x000fee0000000f00 */
[----:B------:R3:W4:Y:S01]  /*17760*/  MUFU.EX2 R168, R44 ;  /* 0x0000002c00a87308 */ /* 0x0007220000000800 */
[--C-:B-1----:R-:W-:Y:S01]  /*17770*/  FFMA.FTZ R48, R201, UR4, -R39.reuse ;  /* 0x00000004c9307c23 */ /* 0x102fe20008010827 */
[----:B------:R-:W-:Y:S08]  /*17780*/  MOV R201, R131 ;  /* 0x0000008300c97202 */ /* 0x000ff00000000f00 */
[----:B------:R1:W-:Y:S01]  /*17790*/  MUFU.EX2 R172, R48 ;  /* 0x0000003000ac7308 */ /* 0x0003e20000000800 */
[--C-:B---3--:R-:W-:Y:S02]  /*177a0*/  FFMA.FTZ R44, R205, UR4, -R39.reuse ;  /* 0x00000004cd2c7c23 */ /* 0x108fe40008010827 */
[----:B------:R-:W3:Y:S07]  /*177b0*/  LDL.LU R205, [R1+0x14] ;  /* 0x0000140001cd7983 */ /* 0x000eee0000300800 */
[----:B------:R5:W-:Y:S01]  /*177c0*/  MUFU.EX2 R167, R44 ;  /* 0x0000002c00a77308 */ /* 0x000be20000000800 */
[--C-:B-1----:R-:W-:Y:S01]  /*177d0*/  FFMA.FTZ R48, R203, UR4, -R39.reuse ;  /* 0x00000004cb307c23 */ /* 0x102fe20008010827 */
[----:B------:R-:W-:Y:S08]  /*177e0*/  MOV R203, R132 ;  /* 0x0000008400cb7202 */ /* 0x000ff00000000f00 */
[----:B------:R1:W-:Y:S01]  /*177f0*/  MUFU.EX2 R171, R48 ;  /* 0x0000003000ab7308 */ /* 0x0003e20000000800 */
[--C-:B-----5:R-:W-:Y:S02]  /*17800*/  FFMA.FTZ R44, R207, UR4, -R39.reuse ;  /* 0x00000004cf2c7c23 */ /* 0x120fe40008010827 */
[----:B------:R-:W5:Y:S07]  /*17810*/  LDL.LU R207, [R1+0x10] ;  /* 0x0000100001cf7983 */ /* 0x000f6e0000300800 */
[----:B------:R2:W4:Y:S01]  /*17820*/  MUFU.EX2 R169, R44 ;  /* 0x0000002c00a97308 */ /* 0x0005220000000800 */
[----:B-1----:R-:W-:Y:S07]  /*17830*/  F2FP.F16.F32.PACK_AB R48, R195, R197 ;  /* 0x000000c5c330723e */ /* 0x002fee00000000ff */
[C---:B------:R-:W-:Y:S06]  /*17840*/  HMMA.16816.F32 R4, R48.reuse, R52, R4 ;  /* 0x000000343004723c */ /* 0x040fec0000001804 */
[C---:B------:R-:W-:Y:S01]  /*17850*/  HMMA.16816.F32 R8, R48.reuse, R54, R8 ;  /* 0x000000363008723c */ /* 0x040fe20000001808 */
[----:B------:R-:W1:Y:S04]  /*17860*/  LDSM.16.MT88.4 R52, [R135+0xc000] ;  /* 0x00c000008734783b */ /* 0x000e680000004200 */
[--C-:B--2---:R-:W-:Y:S01]  /*17870*/  FFMA.FTZ R44, R208, UR4, -R68.reuse ;  /* 0x00000004d02c7c23 */ /* 0x104fe20008010844 */
[C---:B------:R-:W-:Y:S03]  /*17880*/  HMMA.16816.F32 R12, R48.reuse, R56, R12 ;  /* 0x00000038300c723c */ /* 0x040fe6000000180c */
[----:B------:R2:W-:Y:S03]  /*17890*/  MUFU.EX2 R162, R44 ;  /* 0x0000002c00a27308 */ /* 0x0005e60000000800 */
[C---:B------:R-:W-:Y:S01]  /*178a0*/  HMMA.16816.F32 R16, R48.reuse, R58, R16 ;  /* 0x0000003a3010723c */ /* 0x040fe20000001810 */
[----:B------:R-:W1:Y:S05]  /*178b0*/  LDSM.16.MT88.4 R56, [R226+0xc000] ;  /* 0x00c00000e238783b */ /* 0x000e6a0000004200 */
[C---:B------:R-:W-:Y:S06]  /*178c0*/  HMMA.16816.F32 R20, R48.reuse, R60, R20 ;  /* 0x0000003c3014723c */ /* 0x040fec0000001814 */
[C---:B------:R-:W-:Y:S01]  /*178d0*/  HMMA.16816.F32 R24, R48.reuse, R62, R24 ;  /* 0x0000003e3018723c */ /* 0x040fe20000001818 */
[----:B------:R-:W1:Y:S04]  /*178e0*/  LDSM.16.MT88.4 R60, [R224+0xc000] ;  /* 0x00c00000e03c783b */ /* 0x000e680000004200 */
[--C-:B--2---:R-:W-:Y:S01]  /*178f0*/  FFMA.FTZ R44, R209, UR4, -R68.reuse ;  /* 0x00000004d12c7c23 */ /* 0x104fe20008010844 */
[C---:B------:R-:W-:Y:S03]  /*17900*/  HMMA.16816.F32 R28, R48.reuse, R40, R28 ;  /* 0x00000028301c723c */ /* 0x040fe6000000181c */
[----:B------:R2:W1:Y:S03]  /*17910*/  MUFU.EX2 R163, R44 ;  /* 0x0000002c00a37308 */ /* 0x0004660000000800 */
[----:B------:R-:W-:Y:S01]  /*17920*/  HMMA.16816.F32 R32, R48, R42, R32 ;  /* 0x0000002a3020723c */ /* 0x000fe20000001820 */
[----:B------:R-:W1:Y:S06]  /*17930*/  LDSM.16.MT88.4 R40, [R225+0xc000] ;  /* 0x00c00000e128783b */ /* 0x000e6c0000004200 */
[--C-:B------:R-:W-:Y:S01]  /*17940*/  FFMA.FTZ R48, R211, UR4, -R39.reuse ;  /* 0x00000004d3307c23 */ /* 0x100fe20008010827 */
[----:B------:R-:W-:Y:S03]  /*17950*/  F2FP.F16.F32.PACK_AB R49, R176, R174 ;  /* 0x000000aeb031723e */ /* 0x000fe600000000ff */
[----:B------:R1:W-:Y:S01]  /*17960*/  MUFU.EX2 R164, R48 ;  /* 0x0000003000a47308 */ /* 0x0003e20000000800 */
[----:B------:R-:W-:Y:S01]  /*17970*/  F2FP.F16.F32.PACK_AB R50, R177, R175 ;  /* 0x000000afb132723e */ /* 0x000fe200000000ff */
[--C-:B--2---:R-:W-:Y:S01]  /*17980*/  FFMA.FTZ R44, R210, UR4, -R39.reuse ;  /* 0x00000004d22c7c23 */ /* 0x104fe20008010827 */
[----:B----4-:R-:W-:Y:S07]  /*17990*/  F2FP.F16.F32.PACK_AB R51, R173, R170 ;  /* 0x000000aaad33723e */ /* 0x010fee00000000ff */
[----:B------:R2:W-:Y:S01]  /*179a0*/  MUFU.EX2 R165, R44 ;  /* 0x0000002c00a57308 */ /* 0x0005e20000000800 */
[--C-:B-1----:R-:W-:Y:S09]  /*179b0*/  FFMA.FTZ R48, R213, UR4, -R68.reuse ;  /* 0x00000004d5307c23 */ /* 0x102ff20008010844 */
[----:B------:R1:W-:Y:S01]  /*179c0*/  MUFU.EX2 R161, R48 ;  /* 0x0000003000a17308 */ /* 0x0003e20000000800 */
[----:B--2---:R-:W-:Y:S07]  /*179d0*/  F2FP.F16.F32.PACK_AB R44, R248, R251 ;  /* 0x000000fbf82c723e */ /* 0x004fee00000000ff */
[C---:B------:R-:W-:Y:S06]  /*179e0*/  HMMA.16816.F32 R4, R44.reuse, R52, R4 ;  /* 0x000000342c04723c */ /* 0x040fec0000001804 */
[C---:B------:R-:W-:Y:S01]  /*179f0*/  HMMA.16816.F32 R8, R44.reuse, R54, R8 ;  /* 0x000000362c08723c */ /* 0x040fe20000001808 */
[----:B------:R-:W2:Y:S04]  /*17a00*/  LDSM.16.MT88.4 R52, [R135+0xc800] ;  /* 0x00c800008734783b */ /* 0x000ea80000004200 */
[--C-:B-1----:R-:W-:Y:S01]  /*17a10*/  FFMA.FTZ R48, R212, UR4, -R68.reuse ;  /* 0x00000004d4307c23 */ /* 0x102fe20008010844 */
[C---:B------:R-:W-:Y:S03]  /*17a20*/  HMMA.16816.F32 R12, R44.reuse, R56, R12 ;  /* 0x000000382c0c723c */ /* 0x040fe6000000180c */
[----:B------:R1:W4:Y:S03]  /*17a30*/  MUFU.EX2 R160, R48 ;  /* 0x0000003000a07308 */ /* 0x0003260000000800 */
[C---:B------:R-:W-:Y:S01]  /*17a40*/  HMMA.16816.F32 R16, R44.reuse, R58, R16 ;  /* 0x0000003a2c10723c */ /* 0x040fe20000001810 */
[----:B------:R-:W4:Y:S05]  /*17a50*/  LDSM.16.MT88.4 R56, [R226+0xc800] ;  /* 0x00c80000e238783b */ /* 0x000f2a0000004200 */
[C---:B------:R-:W-:Y:S06]  /*17a60*/  HMMA.16816.F32 R20, R44.reuse, R60, R20 ;  /* 0x0000003c2c14723c */ /* 0x040fec0000001814 */
[C---:B------:R-:W-:Y:S01]  /*17a70*/  HMMA.16816.F32 R24, R44.reuse, R62, R24 ;  /* 0x0000003e2c18723c */ /* 0x040fe20000001818 */
[----:B------:R-:W4:Y:S04]  /*17a80*/  LDSM.16.MT88.4 R60, [R224+0xc800] ;  /* 0x00c80000e03c783b */ /* 0x000f280000004200 */
[--C-:B-1----:R-:W-:Y:S01]  /*17a90*/  FFMA.FTZ R48, R64, UR4, -R39.reuse ;  /* 0x0000000440307c23 */ /* 0x102fe20008010827 */
[C---:B------:R-:W-:Y:S03]  /*17aa0*/  HMMA.16816.F32 R28, R44.reuse, R40, R28 ;  /* 0x000000282c1c723c */ /* 0x040fe6000000181c */
        /* <DEDUP_REMOVED lines=10> */
[--C-:B--2---:R-:W-:Y:S09]  /*17b50*/  FFMA.FTZ R44, R69, UR4, -R39.reuse ;  /* 0x00000004452c7c23 */ /* 0x104ff20008010827 */
[----:B------:R2:W-:Y:S01]  /*17b60*/  MUFU.EX2 R154, R44 ;  /* 0x0000002c009a7308 */ /* 0x0005e20000000800 */
[--C-:B-1----:R-:W-:Y:S09]  /*17b70*/  FFMA.FTZ R48, R66, UR4, -R68.reuse ;  /* 0x0000000442307c23 */ /* 0x102ff20008010844 */
[----:B------:R1:W-:Y:S01]  /*17b80*/  MUFU.EX2 R157, R48 ;  /* 0x00000030009d7308 */ /* 0x0003e20000000800 */
[--C-:B--2---:R-:W-:Y:S09]  /*17b90*/  FFMA.FTZ R44, R70, UR4, -R68.reuse ;  /* 0x00000004462c7c23 */ /* 0x104ff20008010844 */
[----:B------:R2:W-:Y:S01]  /*17ba0*/  MUFU.EX2 R153, R44 ;  /* 0x0000002c00997308 */ /* 0x0005e20000000800 */
[--C-:B-1----:R-:W-:Y:S02]  /*17bb0*/  FFMA.FTZ R48, R67, UR4, -R68.reuse ;  /* 0x0000000443307c23 */ /* 0x102fe40008010844 */
[----:B------:R-:W-:Y:S07]  /*17bc0*/  LDSM.16.MT88.4 R64, [R226+0xe800] ;  /* 0x00e80000e240783b */ /* 0x000fee0000004200 */
[----:B------:R1:W3:Y:S01]  /*17bd0*/  MUFU.EX2 R156, R48 ;  /* 0x00000030009c7308 */ /* 0x0002e20000000800 */
[--C-:B--2---:R-:W-:Y:S09]  /*17be0*/  FFMA.FTZ R44, R71, UR4, -R68.reuse ;  /* 0x00000004472c7c23 */ /* 0x104ff20008010844 */
[----:B------:R2:W5:Y:S01]  /*17bf0*/  MUFU.EX2 R151, R44 ;  /* 0x0000002c00977308 */ /* 0x0005620000000800 */
[----:B-1----:R-:W-:Y:S07]  /*17c00*/  F2FP.F16.F32.PACK_AB R48, R187, R178 ;  /* 0x000000b2bb30723e */ /* 0x002fee00000000ff */
[C---:B------:R-:W-:Y:S06]  /*17c10*/  HMMA.16816.F32 R4, R48.reuse, R52, R4 ;  /* 0x000000343004723c */ /* 0x040fec0000001804 */
[C---:B------:R-:W-:Y:S01]  /*17c20*/  HMMA.16816.F32 R8, R48.reuse, R54, R8 ;  /* 0x000000363008723c */ /* 0x040fe20000001808 */
[----:B------:R-:W1:Y:S04]  /*17c30*/  LDSM.16.MT88.4 R52, [R135+0xd000] ;  /* 0x00d000008734783b */ /* 0x000e680000004200 */
[--C-:B--2---:R-:W-:Y:S01]  /*17c40*/  FFMA.FTZ R44, R72, UR4, -R39.reuse ;  /* 0x00000004482c7c23 */ /* 0x104fe20008010827 */
[C---:B----4-:R-:W-:Y:S03]  /*17c50*/  HMMA.16816.F32 R12, R48.reuse, R56, R12 ;  /* 0x00000038300c723c */ /* 0x050fe6000000180c */
[----:B------:R2:W-:Y:S03]  /*17c60*/  MUFU.EX2 R150, R44 ;  /* 0x0000002c00967308 */ /* 0x0005e60000000800 */
[C---:B------:R-:W-:Y:S01]  /*17c70*/  HMMA.16816.F32 R16, R48.reuse, R58, R16 ;  /* 0x0000003a3010723c */ /* 0x040fe20000001810 */
[----:B------:R-:W4:Y:S05]  /*17c80*/  LDSM.16.MT88.4 R56, [R226+0xd000] ;  /* 0x00d00000e238783b */ /* 0x000f2a0000004200 */
[C---:B------:R-:W-:Y:S06]  /*17c90*/  HMMA.16816.F32 R20, R48.reuse, R60, R20 ;  /* 0x0000003c3014723c */ /* 0x040fec0000001814 */
[C---:B------:R-:W-:Y:S01]  /*17ca0*/  HMMA.16816.F32 R24, R48.reuse, R62, R24 ;  /* 0x0000003e3018723c */ /* 0x040fe20000001818 */
[----:B------:R-:W4:Y:S04]  /*17cb0*/  LDSM.16.MT88.4 R60, [R224+0xd000] ;  /* 0x00d00000e03c783b */ /* 0x000f280000004200 */
[--C-:B--2---:R-:W-:Y:S01]  /*17cc0*/  FFMA.FTZ R44, R73, UR4, -R39.reuse ;  /* 0x00000004492c7c23 */ /* 0x104fe20008010827 */
[C---:B------:R-:W-:Y:S03]  /*17cd0*/  HMMA.16816.F32 R28, R48.reuse, R40, R28 ;  /* 0x00000028301c723c */ /* 0x040fe6000000181c */
[----:B------:R2:W4:Y:S03]  /*17ce0*/  MUFU.EX2 R152, R44 ;  /* 0x0000002c00987308 */ /* 0x0005260000000800 */
[----:B------:R-:W-:Y:S01]  /*17cf0*/  HMMA.16816.F32 R32, R48, R42, R32 ;  /* 0x0000002a3020723c */ /* 0x000fe20000001820 */
[----:B------:R-:W4:Y:S06]  /*17d00*/  LDSM.16.MT88.4 R40, [R225+0xd000] ;  /* 0x00d00000e128783b */ /* 0x000f2c0000004200 */
[----:B------:R-:W-:Y:S01]  /*17d10*/  FFMA.FTZ R48, R75, UR4, -R68 ;  /* 0x000000044b307c23 */ /* 0x000fe20008010844 */
[----:B------:R-:W-:Y:S03]  /*17d20*/  F2FP.F16.F32.PACK_AB R49, R160, R161 ;  /* 0x000000a1a031723e */ /* 0x000fe600000000ff */
[----:B------:R1:W-:Y:S01]  /*17d30*/  MUFU.EX2 R148, R48 ;  /* 0x0000003000947308 */ /* 0x0003e20000000800 */
[----:B------:R-:W-:Y:S01]  /*17d40*/  F2FP.F16.F32.PACK_AB R50, R158, R159 ;  /* 0x0000009f9e32723e */ /* 0x000fe200000000ff */
[----:B---3--:R-:W-:Y:S01]  /*17d50*/  FFMA.FTZ R0, R0, R205, R180 ;  /* 0x000000cd00007223 */ /* 0x008fe200000100b4 */
[----:B--2---:R-:W-:Y:S01]  /*17d60*/  FFMA.FTZ R44, R74, UR4, -R68 ;  /* 0x000000044a2c7c23 */ /* 0x004fe20008010844 */
[----:B------:R-:W-:Y:S02]  /*17d70*/  F2FP.F16.F32.PACK_AB R51, R156, R157 ;  /* 0x0000009d9c33723e */ /* 0x000fe400000000ff */
[----:B------:R-:W-:Y:S04]  /*17d80*/  FADD.FTZ R0, R186, R0 ;  /* 0x00000000ba007221 */ /* 0x000fe80000010000 */
[----:B------:R2:W3:Y:S01]  /*17d90*/  MUFU.EX2 R149, R44 ;  /* 0x0000002c00957308 */ /* 0x0004e20000000800 */
[----:B------:R-:W-:Y:S01]  /*17da0*/  FADD.FTZ R0, R183, R0 ;  /* 0x00000000b7007221 */ /* 0x000fe20000010000 */
[----:B-1----:R-:W-:Y:S08]  /*17db0*/  FFMA.FTZ R48, R76, UR4, -R39 ;  /* 0x000000044c307c23 */ /* 0x002ff00008010827 */
[----:B------:R1:W-:Y:S01]  /*17dc0*/  MUFU.EX2 R146, R48 ;  /* 0x0000003000927308 */ /* 0x0003e20000000800 */
[----:B-----5:R-:W-:Y:S01]  /*17dd0*/  FFMA.FTZ R2, R2, R207, R181 ;  /* 0x000000cf02027223 */ /* 0x020fe200000100b5 */
        /* <DEDUP_REMOVED lines=11> */
[----:B------:R-:W5:Y:S04]  /*17e90*/  LDSM.16.MT88.4 R60, [R224+0xd800] ;  /* 0x00d80000e03c783b */ /* 0x000f680000004200 */
[--C-:B-1----:R-:W-:Y:S01]  /*17ea0*/  FFMA.FTZ R48, R78, UR4, -R68.reuse ;  /* 0x000000044e307c23 */ /* 0x102fe20008010844 */
[C---:B------:R-:W-:Y:S03]  /*17eb0*/  HMMA.16816.F32 R28, R44.reuse, R40, R28 ;  /* 0x000000282c1c723c */ /* 0x040fe6000000181c */
[----:B------:R1:W-:Y:S03]  /*17ec0*/  MUFU.EX2 R144, R48 ;  /* 0x0000003000907308 */ /* 0x0003e60000000800 */
[----:B------:R-:W-:Y:S01]  /*17ed0*/  HMMA.16816.F32 R32, R44, R42, R32 ;  /* 0x0000002a2c20723c */ /* 0x000fe20000001820 */
[----:B------:R-:W3:Y:S06]  /*17ee0*/  LDSM.16.MT88.4 R40, [R225+0xd800] ;  /* 0x00d80000e128783b */ /* 0x000eec0000004200 */
[--C-:B------:R-:W-:Y:S04]  /*17ef0*/  FFMA.FTZ R44, R82, UR4, -R68.reuse ;  /* 0x00000004522c7c23 */ /* 0x100fe80008010844 */
[----:B------:R2:W-:Y:S01]  /*17f00*/  MUFU.EX2 R140, R44 ;  /* 0x0000002c008c7308 */ /* 0x0005e20000000800 */
[--C-:B-1----:R-:W-:Y:S09]  /*17f10*/  FFMA.FTZ R48, R79, UR4, -R68.reuse ;  /* 0x000000044f307c23 */ /* 0x102ff20008010844 */
[----:B------:R1:W3:Y:S01]  /*17f20*/  MUFU.EX2 R143, R48 ;  /* 0x00000030008f7308 */ /* 0x0002e20000000800 */
[--C-:B--2---:R-:W-:Y:S09]  /*17f30*/  FFMA.FTZ R44, R83, UR4, -R68.reuse ;  /* 0x00000004532c7c23 */ /* 0x104ff20008010844 */
[----:B------:R2:W-:Y:S01]  /*17f40*/  MUFU.EX2 R141, R44 ;  /* 0x0000002c008d7308 */ /* 0x0005e20000000800 */
[--C-:B-1----:R-:W-:Y:S09]  /*17f50*/  FFMA.FTZ R48, R80, UR4, -R39.reuse ;  /* 0x0000000450307c23 */ /* 0x102ff20008010827 */
[----:B------:R1:W-:Y:S01]  /*17f60*/  MUFU.EX2 R145, R48 ;  /* 0x0000003000917308 */ /* 0x0003e20000000800 */
[--C-:B--2---:R-:W-:Y:S09]  /*17f70*/  FFMA.FTZ R44, R84, UR4, -R39.reuse ;  /* 0x00000004542c7c23 */ /* 0x104ff20008010827 */
[----:B------:R2:W-:Y:S01]  /*17f80*/  MUFU.EX2 R139, R44 ;  /* 0x0000002c008b7308 */ /* 0x0005e20000000800 */
[--C-:B-1----:R-:W-:Y:S09]  /*17f90*/  FFMA.FTZ R48, R81, UR4, -R39.reuse ;  /* 0x0000000451307c23 */ /* 0x102ff20008010827 */
[----:B------:R1:W3:Y:S01]  /*17fa0*/  MUFU.EX2 R142, R48 ;  /* 0x00000030008e7308 */ /* 0x0002e20000000800 */
[----:B--2---:R-:W2:Y:S01]  /*17fb0*/  LDSM.16.MT88.4 R44, [R135+0xe000] ;  /* 0x00e00000872c783b */ /* 0x004ea20000004200 */
[----:B-1----:R-:W-:Y:S07]  /*17fc0*/  F2FP.F16.F32.PACK_AB R48, R164, R165 ;  /* 0x000000a5a430723e */ /* 0x002fee00000000ff */
[C---:B------:R-:W-:Y:S06]  /*17fd0*/  HMMA.16816.F32 R4, R48.reuse, R52, R4 ;  /* 0x000000343004723c */ /* 0x040fec0000001804 */
[C---:B------:R-:W-:Y:S05]  /*17fe0*/  HMMA.16816.F32 R8, R48.reuse, R54, R8 ;  /* 0x000000363008723c */ /* 0x040fea0000001808 */
[--C-:B------:R-:W-:Y:S01]  /*17ff0*/  FFMA.FTZ R52, R85, UR4, -R39.reuse ;  /* 0x0000000455347c23 */ /* 0x100fe20008010827 */
[C---:B----4-:R-:W-:Y:S03]  /*18000*/  HMMA.16816.F32 R12, R48.reuse, R56, R12 ;  /* 0x00000038300c723c */ /* 0x050fe6000000180c */
[----:B------:R1:W-:Y:S03]  /*18010*/  MUFU.EX2 R138, R52 ;  /* 0x00000034008a7308 */ /* 0x0003e60000000800 */
[C---:B------:R-:W-:Y:S05]  /*18020*/  HMMA.16816.F32 R16, R48.reuse, R58, R16 ;  /* 0x0000003a3010723c */ /* 0x040fea0000001810 */
[--C-:B------:R-:W-:Y:S01]  /*18030*/  FFMA.FTZ R56, R87, UR4, -R68.reuse ;  /* 0x0000000457387c23 */ /* 0x100fe20008010844 */
[C---:B-----5:R-:W-:Y:S03]  /*18040*/  HMMA.16816.F32 R20, R48.reuse, R60, R20 ;  /* 0x0000003c3014723c */ /* 0x060fe60000001814 */
[----:B------:R4:W-:Y:S03]  /*18050*/  MUFU.EX2 R137, R56 ;  /* 0x0000003800897308 */ /* 0x0009e60000000800 */
[C---:B------:R-:W-:Y:S05]  /*18060*/  HMMA.16816.F32 R24, R48.reuse, R62, R24 ;  /* 0x0000003e3018723c */ /* 0x040fea0000001818 */
[--C-:B-1----:R-:W-:Y:S01]  /*18070*/  FFMA.FTZ R52, R86, UR4, -R68.reuse ;  /* 0x0000000456347c23 */ /* 0x102fe20008010844 */
[C---:B---3--:R-:W-:Y:S03]  /*18080*/  HMMA.16816.F32 R28, R48.reuse, R40, R28 ;  /* 0x00000028301c723c */ /* 0x048fe6000000181c */
[----:B------:R1:W3:Y:S02]  /*18090*/  MUFU.EX2 R136, R52 ;  /* 0x0000003400887308 */ /* 0x0002e40000000800 */
[--C-:B------:R-:W-:Y:S01]  /*180a0*/  FFMA.FTZ R60, R90, UR4, -R68.reuse ;  /* 0x000000045a3c7c23 */ /* 0x100fe20008010844 */
[----:B------:R-:W-:Y:S01]  /*180b0*/  HMMA.16816.F32 R32, R48, R42, R32 ;  /* 0x0000002a3020723c */ /* 0x000fe20000001820 */
[----:B------:R-:W-:Y:S04]  /*180c0*/  LDSM.16.MT88.4 R48, [R225+0xe000] ;  /* 0x00e00000e130783b */ /* 0x000fe80000004200 */
[--C-:B------:R-:W-:Y:S01]  /*180d0*/  FFMA.FTZ R40, R89, UR4, -R39.reuse ;  /* 0x0000000459287c23 */ /* 0x100fe20008010827 */
[--C-:B----4-:R-:W-:Y:S01]  /*180e0*/  FFMA.FTZ R56, R88, UR4, -R39.reuse ;  /* 0x0000000458387c23 */ /* 0x110fe20008010827 */
[----:B------:R-:W-:Y:S01]  /*180f0*/  F2FP.F16.F32.PACK_AB R41, R151, R153 ;  /* 0x000000999729723e */ /* 0x000fe200000000ff */
[----:B------:R4:W-:Y:S03]  /*18100*/  MUFU.EX2 R131, R60 ;  /* 0x0000003c00837308 */ /* 0x0009e60000000800 */
[----:B------:R-:W-:Y:S02]  /*18110*/  F2FP.F16.F32.PACK_AB R42, R152, R150 ;  /* 0x00000096982a723e */ /* 0x000fe400000000ff */
[----:B------:R-:W-:Y:S01]  /*18120*/  F2FP.F16.F32.PACK_AB R43, R148, R149 ;  /* 0x00000095942b723e */ /* 0x000fe200000000ff */
[----:B-1----:R-:W1:Y:S04]  /*18130*/  LDSM.16.MT88.4 R52, [R226+0xe000] ;  /* 0x00e00000e234783b */ /* 0x002e680000004200 */
[----:B------:R5:W-:Y:S10]  /*18140*/  MUFU.EX2 R132, R40 ;  /* 0x0000002800847308 */ /* 0x000bf40000000800 */
[----:B------:R3:W1:Y:S01]  /*18150*/  MUFU.EX2 R133, R56 ;  /* 0x0000003800857308 */ /* 0x0006620000000800 */
[----:B----4-:R-:W-:Y:S01]  /*18160*/  LDSM.16.MT88.4 R60, [R135+0xe800] ;  /* 0x00e80000873c783b */ /* 0x010fe20000004200 */
[----:B-----5:R-:W-:Y:S07]  /*18170*/  F2FP.F16.F32.PACK_AB R40, R154, R155 ;  /* 0x0000009b9a28723e */ /* 0x020fee00000000ff */
[C---:B--2---:R-:W-:Y:S01]  /*18180*/  HMMA.16816.F32 R4, R40.reuse, R44, R4 ;  /* 0x0000002c2804723c */ /* 0x044fe20000001804 */
[----:B---3--:R-:W2:Y:S05]  /*18190*/  LDSM.16.MT88.4 R56, [R224+0xe000] ;  /* 0x00e00000e038783b */ /* 0x008eaa0000004200 */
        /* <DEDUP_REMOVED lines=327> */
.L_x_3522:
[----:B------:R-:W1:Y:S01]  /*19610*/  LDL.LU R5, [R1+0x10] ;  /* 0x0000100001057983 */ /* 0x000e620000300800 */
[----:B------:R-:W4:Y:S01]  /*19620*/  S2R R50, SR_TID.X ;  /* 0x0000000000327919 */ /* 0x000f220000002100 */
[----:B------:R-:W5:Y:S01]  /*19630*/  S2R R51, SR_TID.X ;  /* 0x0000000000337919 */ /* 0x000f620000002100 */
[----:B------:R-:W3:Y:S01]  /*19640*/  S2R R38, SR_TID.X ;  /* 0x0000000000267919 */ /* 0x000ee20000002100 */
[----:B------:R-:W4:Y:S01]  /*19650*/  S2UR UR5, SR_CgaCtaId ;  /* 0x00000000000579c3 */ /* 0x000f220000008800 */
[----:B--2---:R-:W2:Y:S04]  /*19660*/  LDL.LU R4, [R1+0x14] ;  /* 0x0000140001047983 */ /* 0x004ea80000300800 */
[----:B------:R-:W2:Y:S01]  /*19670*/  LDL.LU R52, [R1+0x20] ;  /* 0x0000200001347983 */ /* 0x000ea20000300800 */
[----:B------:R-:W-:-:S02]  /*19680*/  UMOV UR4, 0x400 ;  /* 0x0000040000047882 */ /* 0x000fc40000000000 */
[----:B------:R-:W2:Y:S01]  /*19690*/  LDC R39, c[0x0][0x270] ;  /* 0x00009c00ff277b82 */ /* 0x000ea20000000800 */
[----:B------:R-:W-:Y:S01]  /*196a0*/  BSSY B0, `(.L_x_3527) ;  /* 0x00000a9000007945 */ /* 0x000fe20003800000 */
[----:B------:R-:W2:Y:S01]  /*196b0*/  S2R R13, SR_TID.X ;  /* 0x00000000000d7919 */ /* 0x000ea20000002100 */
[----:B------:R-:W2:Y:S01]  /*196c0*/  S2R R48, SR_CTAID.Y ;  /* 0x0000000000307919 */ /* 0x000ea20000002600 */
[----:B------:R-:W2:Y:S01]  /*196d0*/  S2R R49, SR_CTAID.X ;  /* 0x0000000000317919 */ /* 0x000ea20000002500 */
[----:B----4-:R-:W-:Y:S01]  /*196e0*/  SHF.R.S32.HI R50, RZ, 0x1f, R50 ;  /* 0x0000001fff327819 */ /* 0x010fe20000011432 */
[----:B------:R-:W-:Y:S02]  /*196f0*/  ULEA UR5, UR5, UR4, 0x18 ;  /* 0x0000000405057291 */ /* 0x000fe4000f8ec03f */
[----:B------:R-:W4:Y:S01]  /*19700*/  S2UR UR4, SR_CTAID.Z ;  /* 0x00000000000479c3 */ /* 0x000f220000002700 */
[----:B-----5:R-:W-:-:S04]  /*19710*/  LEA.HI R50, R50, R51, RZ, 0x4 ;  /* 0x0000003332327211 */ /* 0x020fc800078f20ff */
[----:B------:R-:W-:Y:S02]  /*19720*/  SHF.R.S32.HI R50, RZ, 0x4, R50 ;  /* 0x00000004ff327819 */ /* 0x000fe40000011432 */
[----:B---3--:R-:W-:-:S04]  /*19730*/  SHF.R.S32.HI R37, RZ, 0x1f, R38 ;  /* 0x0000001fff257819 */ /* 0x008fc80000011426 */
[CC--:B------:R-:W-:Y:S02]  /*19740*/  LEA.HI R8, R37.reuse, R38.reuse, RZ, 0x2 ;  /* 0x0000002625087211 */ /* 0x0c0fe400078f10ff */
[----:B------:R-:W-:Y:S02]  /*19750*/  LEA.HI R37, R37, R38, RZ, 0x5 ;  /* 0x0000002625257211 */ /* 0x000fe400078f28ff */
[--C-:B------:R-:W-:Y:S02]  /*19760*/  SHF.R.S32.HI R11, RZ, 0x2, R8.reuse ;  /* 0x00000002ff0b7819 */ /* 0x100fe40000011408 */
[----:B------:R-:W-:Y:S02]  /*19770*/  SHF.R.S32.HI R10, RZ, 0x1f, R8 ;  /* 0x0000001fff0a7819 */ /* 0x000fe40000011408 */
[----:B------:R-:W-:Y:S01]  /*19780*/  SHF.R.S32.HI R15, RZ, 0x5, R37 ;  /* 0x00000005ff0f7819 */ /* 0x000fe20000011425 */
[----:B------:R-:W-:Y:S06]  /*19790*/  BAR.SYNC.DEFER_BLOCKING 0x0 ;  /* 0x0000000000007b1d */ /* 0x000fec0000010000 */
[----:B-1----:R-:W1:Y:S04]  /*197a0*/  SHFL.BFLY PT, R2, R5, 0x2, 0x1f ;  /* 0x0c401f0005027f89 */ /* 0x002e6800000e0000 */
[----:B--2---:R-:W2:Y:S01]  /*197b0*/  SHFL.BFLY PT, R0, R4, 0x2, 0x1f ;  /* 0x0c401f0004007f89 */ /* 0x004ea200000e0000 */
[----:B-1----:R-:W-:-:S05]  /*197c0*/  FADD.FTZ R2, R2, R5 ;  /* 0x0000000502027221 */ /* 0x002fca0000010000 */
[----:B------:R-:W1:Y:S01]  /*197d0*/  SHFL.BFLY PT, R5, R2, 0x1, 0x1f ;  /* 0x0c201f0002057f89 */ /* 0x000e6200000e0000 */
[----:B--2---:R-:W-:-:S05]  /*197e0*/  FADD.FTZ R0, R0, R4 ;  /* 0x0000000400007221 */ /* 0x004fca0000010000 */
[----:B------:R-:W2:Y:S01]  /*197f0*/  SHFL.BFLY PT, R4, R0, 0x1, 0x1f ;  /* 0x0c201f0000047f89 */ /* 0x000ea200000e0000 */
[----:B-1----:R-:W-:Y:S01]  /*19800*/  FADD.FTZ R12, R2, R5 ;  /* 0x00000005020c7221 */ /* 0x002fe20000010000 */
[----:B------:R-:W-:Y:S01]  /*19810*/  LEA.HI R5, R52, R52, RZ, 0x1 ;  /* 0x0000003434057211 */ /* 0x000fe200078f08ff */
[----:B------:R-:W-:-:S03]  /*19820*/  IMAD.SHL.U32 R2, R50, 0x40, RZ ;  /* 0x0000004032027824 */ /* 0x000fc600078e00ff */
[----:B------:R-:W-:Y:S01]  /*19830*/  FSETP.NE.FTZ.AND P4, PT, R12, RZ, PT ;  /* 0x000000ff0c00720b */ /* 0x000fe20003f95000 */
[----:B------:R-:W-:Y:S01]  /*19840*/  IMAD.SHL.U32 R6, R5, 0x4, RZ ;  /* 0x0000000405067824 */ /* 0x000fe200078e00ff */
[----:B------:R-:W-:-:S04]  /*19850*/  LOP3.LUT R2, R2, 0x1c0, RZ, 0xc0, !PT ;  /* 0x000001c002027812 */ /* 0x000fc800078ec0ff */
[----:B------:R-:W-:Y:S02]  /*19860*/  LOP3.LUT R7, R2, 0x38, R6, 0xf8, !PT ;  /* 0x0000003802077812 */ /* 0x000fe400078ef806 */
[----:B------:R-:W-:Y:S02]  /*19870*/  SHF.R.U32.HI R6, RZ, 0x3, R2 ;  /* 0x00000003ff067819 */ /* 0x000fe40000011602 */
[----:B------:R-:W-:Y:S01]  /*19880*/  LOP3.LUT R2, R5, 0xffffffe, RZ, 0xc0, !PT ;  /* 0x0ffffffe05027812 */ /* 0x000fe200078ec0ff */
[----:B--2---:R-:W-:Y:S01]  /*19890*/  FADD.FTZ R9, R0, R4 ;  /* 0x0000000400097221 */ /* 0x004fe20000010000 */
[----:B------:R-:W-:Y:S01]  /*198a0*/  LEA.HI R5, R10, R11, RZ, 0x3 ;  /* 0x0000000b0a057211 */ /* 0x000fe200078f18ff */
[----:B------:R-:W1:Y:S01]  /*198b0*/  @P4 LDC R14, c[0x0][0x2e8] ;  /* 0x0000ba00ff0e4b82 */ /* 0x000e620000000800 */
[----:B------:R-:W-:Y:S02]  /*198c0*/  LOP3.LUT R6, R7, R6, RZ, 0x3c, !PT ;  /* 0x0000000607067212 */ /* 0x000fe400078e3cff */
[----:B------:R-:W-:-:S02]  /*198d0*/  FSETP.NE.FTZ.AND P3, PT, R9, RZ, PT ;  /* 0x000000ff0900720b */ /* 0x000fc40003f75000 */
[----:B------:R-:W-:Y:S02]  /*198e0*/  IADD3 R2, R52, -R2, RZ ;  /* 0x8000000234027210 */ /* 0x000fe40007ffe0ff */
[----:B------:R-:W-:Y:S02]  /*198f0*/  LOP3.LUT R7, R5, 0xfffffff8, RZ, 0xc0, !PT ;  /* 0xfffffff805077812 */ /* 0x000fe400078ec0ff */
[----:B------:R-:W-:Y:S01]  /*19900*/  MOV R4, 0x3f800000 ;  /* 0x3f80000000047802 */ /* 0x000fe20000000f00 */
[----:B------:R-:W-:Y:S01]  /*19910*/  IMAD R10, R2, 0x4, R6 ;  /* 0x00000004020a7824 */ /* 0x000fe200078e0206 */
[----:B------:R-:W-:Y:S02]  /*19920*/  IADD3 R7, R11, -R7, RZ ;  /* 0x800000070b077210 */ /* 0x000fe40007ffe0ff */
[----:B------:R-:W-:Y:S02]  /*19930*/  LOP3.LUT R6, R8, 0x1ffffffc, RZ, 0xc0, !PT ;  /* 0x1ffffffc08067812 */ /* 0x000fe400078ec0ff */
[----:B------:R-:W-:Y:S01]  /*19940*/  MOV R0, 0x3f800000 ;  /* 0x3f80000000007802 */ /* 0x000fe20000000f00 */
[----:B------:R-:W2:Y:S01]  /*19950*/  @P3 MUFU.RCP R4, R9 ;  /* 0x0000000900043308 */ /* 0x000ea20000001000 */
[C---:B------:R-:W-:Y:S01]  /*19960*/  SHF.L.U32 R2, R7.reuse, 0x6, RZ ;  /* 0x0000000607027819 */ /* 0x040fe200000006ff */
[----:B------:R-:W-:Y:S01]  /*19970*/  IMAD.IADD R6, R38, 0x1, -R6 ;  /* 0x0000000126067824 */ /* 0x000fe200078e0a06 */
[----:B------:R-:W-:-:S02]  /*19980*/  LOP3.LUT R5, R7, 0x1, RZ, 0xc0, !PT ;  /* 0x0000000107057812 */ /* 0x000fc400078ec0ff */
[----:B------:R-:W-:Y:S01]  /*19990*/  LOP3.LUT R2, R2, 0x1c0, RZ, 0xc0, !PT ;  /* 0x000001c002027812 */ /* 0x000fe200078ec0ff */
[----:B------:R-:W-:Y:S01]  /*199a0*/  IMAD R6, R15, 0x200, R6 ;  /* 0x000002000f067824 */ /* 0x000fe200078e0206 */
[----:B------:R-:W-:Y:S01]  /*199b0*/  R2P PR, R7, 0x6 ;  /* 0x0000000607007804 */ /* 0x000fe20000000000 */
[----:B------:R-:W3:Y:S01]  /*199c0*/  @P4 MUFU.RCP R0, R12 ;  /* 0x0000000c00004308 */ /* 0x000ee20000001000 */
[----:B------:R-:W-:Y:S01]  /*199d0*/  LEA.HI R2, R2, R2, RZ, 0x1d ;  /* 0x0000000202027211 */ /* 0x000fe200078fe8ff */
[----:B------:R-:W-:Y:S01]  /*199e0*/  IMAD.MOV.U32 R7, RZ, RZ, 0x20 ;  /* 0x00000020ff077424 */ /* 0x000fe200078e00ff */
[----:B------:R-:W-:Y:S02]  /*199f0*/  ISETP.NE.U32.AND P0, PT, R5, 0x1, PT ;  /* 0x000000010500780c */ /* 0x000fe40003f05070 */
[----:B------:R-:W-:Y:S02]  /*19a00*/  LEA R2, R6, R2, 0x1 ;  /* 0x0000000206027211 */ /* 0x000fe400078e08ff */
[----:B------:R-:W-:Y:S01]  /*19a10*/  SEL R7, R7, 0xffffffe0, P0 ;  /* 0xffffffe007077807 */ /* 0x000fe20000000000 */
[----:B------:R-:W-:Y:S01]  /*19a20*/  @P4 MUFU.LG2 R12, R12 ;  /* 0x0000000c000c4308 */ /* 0x000fe20000000c00 */
[----:B------:R-:W-:Y:S01]  /*19a30*/  LEA R2, R2, UR5, 0x2 ;  /* 0x0000000502027c11 */ /* 0x000fe2000f8e10ff */
[C---:B--2---:R-:W-:Y:S01]  /*19a40*/  FMUL.FTZ R139, R4.reuse, R139 ;  /* 0x0000008b048b7220 */ /* 0x044fe20000410000 */
[----:B------:R-:W-:Y:S01]  /*19a50*/  MOV R8, 0x40 ;  /* 0x0000004000087802 */ /* 0x000fe20000000f00 */
        /* <DEDUP_REMOVED lines=15> */
[----:B------:R-:W-:Y:S01]  /*19b50*/  SEL R8, R8, 0xffffffc0, !P1 ;  /* 0xffffffc008087807 */ /* 0x000fe20004800000 */
[----:B------:R-:W-:-:S02]  /*19b60*/  IMAD.IADD R4, R2, 0x1, R7 ;  /* 0x0000000102047824 */ /* 0x000fc400078e0207 */
        /* <DEDUP_REMOVED lines=20> */
[----:B------:R-:W-:Y:S04]  /*19cb0*/  STS.64 [R2], R136 ;  /* 0x0000008802007388 */ /* 0x000fe80000000a00 */
[----:B------:R2:W-:Y:S04]  /*19cc0*/  STS.64 [R2+0x800], R138 ;  /* 0x0008008a02007388 */ /* 0x0005e80000000a00 */
[----:B------:R-:W-:Y:S04]  /*19cd0*/  STS.64 [R4], R144 ;  /* 0x0000009004007388 */ /* 0x000fe80000000a00 */
[----:B------:R3:W-:Y:S04]  /*19ce0*/  STS.64 [R4+0x800], R146 ;  /* 0x0008009204007388 */ /* 0x0007e80000000a00 */
[----:B------:R-:W-:Y:S04]  /*19cf0*/  STS.64 [R6], R140 ;  /* 0x0000008c06007388 */ /* 0x000fe80000000a00 */
[----:B------:R-:W-:Y:S04]  /*19d00*/  STS.64 [R6+0x800], R142 ;  /* 0x0008008e06007388 */ /* 0x000fe80000000a00 */
[----:B------:R-:W-:Y:S04]  /*19d10*/  STS.64 [R5], R152 ;  /* 0x0000009805007388 */ /* 0x000fe80000000a00 */
[----:B------:R5:W-:Y:S01]  /*19d20*/  STS.64 [R5+0x800], R154 ;  /* 0x0008009a05007388 */ /* 0x000be20000000a00 */
[----:B--2---:R-:W-:-:S03]  /*19d30*/  IADD3 R2, R7, R0, RZ ;  /* 0x0000000007027210 */ /* 0x004fc60007ffe0ff */
[----:B------:R-:W-:Y:S04]  /*19d40*/  STS.64 [R0], R148 ;  /* 0x0000009400007388 */ /* 0x000fe80000000a00 */
[----:B------:R2:W-:Y:S01]  /*19d50*/  STS.64 [R0+0x800], R150 ;  /* 0x0008009600007388 */ /* 0x0005e20000000a00 */
[----:B---3--:R-:W-:-:S03]  /*19d60*/  IMAD.IADD R4, R8, 0x1, R0 ;  /* 0x0000000108047824 */ /* 0x008fc600078e0200 */
[----:B------:R-:W-:Y:S04]  /*19d70*/  STS.64 [R2], R156 ;  /* 0x0000009c02007388 */ /* 0x000fe80000000a00 */
[----:B------:R3:W-:Y:S04]  /*19d80*/  STS.64 [R2+0x800], R158 ;  /* 0x0008009e02007388 */ /* 0x0007e80000000a00 */
[----:B------:R-:W-:Y:S04]  /*19d90*/  STS.64 [R4], R164 ;  /* 0x000000a404007388 */ /* 0x000fe80000000a00 */
[----:B------:R4:W-:Y:S01]  /*19da0*/  STS.64 [R4+0x800], R166 ;  /* 0x000800a604007388 */ /* 0x0009e20000000a00 */
[----:B-----5:R-:W-:-:S02]  /*19db0*/  LOP3.LUT R5, R37, 0xffffffe0, RZ, 0xc0, !PT ;  /* 0xffffffe025057812 */ /* 0x020fc400078ec0ff */
[----:B--2---:R-:W-:Y:S02]  /*19dc0*/  IADD3 R0, R8, R2, RZ ;  /* 0x0000000208007210 */ /* 0x004fe40007ffe0ff */
[----:B------:R2:W5:Y:S03]  /*19dd0*/  @P3 MUFU.LG2 R8, R9 ;  /* 0x0000000900083308 */ /* 0x0005660000000c00 */
[----:B------:R-:W-:Y:S01]  /*19de0*/  STS.64 [R0], R160 ;  /* 0x000000a000007388 */ /* 0x000fe20000000a00 */
[----:B---3--:R-:W-:-:S03]  /*19df0*/  SHF.R.S32.HI R2, RZ, 0x1f, R13 ;  /* 0x0000001fff027819 */ /* 0x008fc6000001140d */
[----:B------:R3:W-:Y:S01]  /*19e00*/  STS.64 [R0+0x800], R162 ;  /* 0x000800a200007388 */ /* 0x0007e20000000a00 */
[----:B----4-:R-:W-:Y:S01]  /*19e10*/  LEA R4, R10, UR5, 0x2 ;  /* 0x000000050a047c11 */ /* 0x010fe2000f8e10ff */
[----:B------:R-:W-:Y:S01]  /*19e20*/  BAR.SYNC.DEFER_BLOCKING 0x0 ;  /* 0x0000000000007b1d */ /* 0x000fe20000010000 */
[----:B--2---:R-:W-:-:S07]  /*19e30*/  IMAD.MOV.U32 R9, RZ, RZ, -0x800000 ;  /* 0xff800000ff097424 */ /* 0x004fce00078e00ff */
[----:B------:R-:W2:Y:S01]  /*19e40*/  LDC.64 R10, c[0x0][0x2c0] ;  /* 0x0000b000ff0a7b82 */ /* 0x000ea20000000a00 */
[----:B---3--:R-:W-:Y:S02]  /*19e50*/  LEA.HI R0, R2, R13, RZ, 0x5 ;  /* 0x0000000d02007211 */ /* 0x008fe400078f28ff */
[----:B------:R-:W-:Y:S02]  /*19e60*/  SHF.R.S32.HI R2, RZ, 0x1f, R15 ;  /* 0x0000001fff027819 */ /* 0x000fe4000001140f */
[----:B------:R-:W-:Y:S01]  /*19e70*/  LOP3.LUT R0, R0, 0xffffffe0, RZ, 0xc0, !PT ;  /* 0xffffffe000007812 */ /* 0x000fe200078ec0ff */
[----:B------:R3:W4:Y:S01]  /*19e80*/  LDS.128 R44, [R4] ;  /* 0x00000000042c7984 */ /* 0x0007220000000c00 */
[----:B------:R-:W-:-:S03]  /*19e90*/  LEA.HI R2, R2, R15, RZ, 0x2 ;  /* 0x0000000f02027211 */ /* 0x000fc600078f10ff */
[----:B------:R3:W1:Y:S01]  /*19ea0*/  LDS.128 R40, [R4+0x800] ;  /* 0x0008000004287984 */ /* 0x0006620000000c00 */
[----:B------:R-:W-:Y:S01]  /*19eb0*/  IMAD.IADD R0, R13, 0x1, -R0 ;  /* 0x000000010d007824 */ /* 0x000fe200078e0a00 */
[----:B------:R-:W-:Y:S01]  /*19ec0*/  LOP3.LUT R6, R2, 0xffffffc, RZ, 0xc0, !PT ;  /* 0x0ffffffc02067812 */ /* 0x000fe200078ec0ff */
[----:B------:R-:W3:Y:S01]  /*19ed0*/  @P3 LDC R13, c[0x0][0x2e8] ;  /* 0x0000ba00ff0d3b82 */ /* 0x000ee20000000800 */
[----:B------:R1:W1:Y:S01]  /*19ee0*/  LDS.128 R32, [R4+0x1000] ;  /* 0x0010000004207984 */ /* 0x0002620000000c00 */
[----:B------:R-:W-:Y:S02]  /*19ef0*/  IADD3 R2, -R5, R38, RZ ;  /* 0x0000002605027210 */ /* 0x000fe40007ffe1ff */
[----:B------:R-:W-:Y:S01]  /*19f00*/  SHF.R.S32.HI R7, RZ, 0x1f, R0 ;  /* 0x0000001fff077819 */ /* 0x000fe20000011400 */
[----:B------:R1:W1:Y:S01]  /*19f10*/  LDS.128 R28, [R4+0x1800] ;  /* 0x00180000041c7984 */ /* 0x0002620000000c00 */
[----:B------:R-:W-:Y:S02]  /*19f20*/  LOP3.LUT P0, RZ, R2, 0x3, RZ, 0xc0, !PT ;  /* 0x0000000302ff7812 */ /* 0x000fe4000780c0ff */
[----:B------:R-:W-:Y:S01]  /*19f30*/  LEA.HI R0, R7, R0, RZ, 0x2 ;  /* 0x0000000007007211 */ /* 0x000fe200078f10ff */
[----:B------:R1:W3:Y:S01]  /*19f40*/  LDS.128 R24, [R4+0x2000] ;  /* 0x0020000004187984 */ /* 0x0002e20000000c00 */
[----:B------:R-:W-:Y:S01]  /*19f50*/  IADD3 R2, RZ, -UR13, RZ ;  /* 0x8000000dff027c10 */ /* 0x000fe2000fffe0ff */
[----:B--2---:R-:W-:Y:S01]  /*19f60*/  IMAD R7, R48, R10, UR13 ;  /* 0x0000000d30077e24 */ /* 0x004fe2000f8e020a */
[----:B------:R-:W-:Y:S01]  /*19f70*/  IADD3 R5, R15, -R6, RZ ;  /* 0x800000060f057210 */ /* 0x000fe20007ffe0ff */
[----:B------:R2:W2:Y:S01]  /*19f80*/  LDS.128 R20, [R4+0x2800] ;  /* 0x0028000004147984 */ /* 0x0004a20000000c00 */
[----:B------:R-:W-:Y:S01]  /*19f90*/  SHF.R.S32.HI R0, RZ, 0x2, R0 ;  /* 0x00000002ff007819 */ /* 0x000fe20000011400 */
[----:B------:R-:W-:-:S02]  /*19fa0*/  IMAD R15, R39, R2, UR4 ;  /* 0x00000004270f7e24 */ /* 0x000fc4000f8e0202 */
[----:B-----5:R-:W-:Y:S01]  /*19fb0*/  @P3 FMUL.FTZ R2, R8, 0.69314718246459960938 ;  /* 0x3f31721808023820 */ /* 0x020fe20000410000 */
[----:B------:R2:W2:Y:S01]  /*19fc0*/  LDS.128 R16, [R4+0x3000] ;  /* 0x0030000004107984 */ /* 0x0004a20000000c00 */
[----:B------:R-:W-:Y:S01]  /*19fd0*/  SHF.L.U32 R6, R52, 0x2, RZ ;  /* 0x0000000234067819 */ /* 0x000fe200000006ff */
[----:B------:R-:W-:Y:S02]  /*19fe0*/  IMAD R0, R5, 0x10, R0 ;  /* 0x0000001005007824 */ /* 0x000fe400078e0200 */
[----:B------:R-:W-:Y:S01]  /*19ff0*/  @P4 FMUL.FTZ R5, R12, 0.69314718246459960938 ;  /* 0x3f3172180c054820 */ /* 0x000fe20000410000 */
[----:B------:R-:W-:Y:S01]  /*1a000*/  SHF.L.U32 R12, R49, 0x6, RZ ;  /* 0x00000006310c7819 */ /* 0x000fe200000006ff */
[----:B------:R-:W-:Y:S01]  /*1a010*/  IMAD R8, R7, R39, R15 ;  /* 0x0000002707087224 */ /* 0x000fe200078e020f */
[----:B------:R-:W-:Y:S01]  /*1a020*/  MOV R10, 0xff800000 ;  /* 0xff800000000a7802 */ /* 0x000fe20000000f00 */
[----:B-1----:R-:W-:Y:S01]  /*1a030*/  @P4 FFMA.FTZ R9, R36, R14, R5 ;  /* 0x0000000e24094223 */ /* 0x002fe20000010005 */
[----:B---3--:R-:W-:Y:S01]  /*1a040*/  @P3 FFMA.FTZ R10, R3, R13, R2 ;  /* 0x0000000d030a3223 */ /* 0x008fe20000010002 */
[----:B------:R-:W-:Y:S01]  /*1a050*/  SHF.R.S32.HI R7, RZ, 0x1f, R6 ;  /* 0x0000001fff077819 */ /* 0x000fe20000011406 */
[----:B------:R-:W-:Y:S01]  /*1a060*/  IMAD R5, R8, R11, R12 ;  /* 0x0000000b08057224 */ /* 0x000fe200078e020c */
[----:B----4-:R-:W-:Y:S06]  /*1a070*/  @P0 BRA `(.L_x_3528) ;  /* 0x00000000002c0947 */ /* 0x010fec0003800000 */
[C---:B------:R-:W-:Y:S01]  /*1a080*/  VIADD R8, R0.reuse, 0x8 ;  /* 0x0000000800087836 */ /* 0x040fe20000000000 */
[----:B------:R-:W-:Y:S01]  /*1a090*/  SHF.R.S32.HI R2, RZ, 0x1f, R0 ;  /* 0x0000001fff027819 */ /* 0x000fe20000011400 */
[----:B------:R-:W-:Y:S01]  /*1a0a0*/  ULDC.64 UR4, c[0x0][0x2b8] ;  /* 0x0000ae0000047ab9 */ /* 0x000fe20000000a00 */
[C---:B------:R-:W-:Y:S02]  /*1a0b0*/  IADD3 R3, P0, R5.reuse, R0, RZ ;  /* 0x0000000005037210 */ /* 0x040fe40007f1e0ff */
[----:B------:R-:W-:Y:S02]  /*1a0c0*/  ISETP.GE.AND P2, PT, R0, UR21, PT ;  /* 0x0000001500007c0c */ /* 0x000fe4000bf46270 */
[----:B------:R-:W-:Y:S02]  /*1a0d0*/  ISETP.GE.AND P1, PT, R8, UR21, PT ;  /* 0x0000001508007c0c */ /* 0x000fe4000bf26270 */
[----:B------:R-:W-:Y:S02]  /*1a0e0*/  LEA.HI.X.SX32 R0, R5, R2, 0x1, P0 ;  /* 0x0000000205007211 */ /* 0x000fe400000f0eff */
[----:B------:R-:W-:-:S04]  /*1a0f0*/  LEA R2, P0, R3, UR4, 0x2 ;  /* 0x0000000403027c11 */ /* 0x000fc8000f8010ff */
[----:B------:R-:W-:-:S05]  /*1a100*/  LEA.HI.X R3, R3, UR5, R0, 0x2, P0 ;  /* 0x0000000503037c11 */ /* 0x000fca00080f1400 */
[----:B------:R1:W-:Y:S04]  /*1a110*/  @!P2 STG.E desc[UR16][R2.64], R9 ;  /* 0x000000090200a986 */ /* 0x0003e8000c101910 */
[----:B------:R1:W-:Y:S02]  /*1a120*/  @!P1 STG.E desc[UR16][R2.64+0x20], R10 ;  /* 0x0000200a02009986 */ /* 0x0003e4000c101910 */
.L_x_3528:
[----:B------:R-:W-:Y:S05]  /*1a130*/  BSYNC B0 ;  /* 0x0000000000007941 */ /* 0x000fea0003800000 */
.L_x_3527:
[----:B------:R-:W-:Y:S01]  /*1a140*/  ULDC UR4, c[0x0][0x2dc] ;  /* 0x0000b70000047ab9 */ /* 0x000fe20000000800 */
[C---:B-1----:R-:W-:Y:S01]  /*1a150*/  IMAD.WIDE R2, R50.reuse, 0x40, R6 ;  /* 0x0000004032027825 */ /* 0x042fe200078e0206 */
[----:B------:R-:W-:-:S03]  /*1a160*/  ISETP.GE.AND P6, PT, R50, UR21, PT ;  /* 0x0000001532007c0c */ /* 0x000fc6000bfc6270 */
[----:B------:R-:W-:Y:S01]  /*1a170*/  IMAD R0, R5, UR4, RZ ;  /* 0x0000000405007c24 */ /* 0x000fe2000f8e02ff */
[----:B------:R-:W-:Y:S01]  /*1a180*/  ULDC.64 UR4, c[0x0][0x288] ;  /* 0x0000a20000047ab9 */ /* 0x000fe20000000a00 */
[----:B--2---:R-:W1:Y:S01]  /*1a190*/  LDS.128 R4, [R4+0x3800] ;  /* 0x0038000004047984 */ /* 0x004e620000000c00 */
[----:B------:R-:W-:Y:S02]  /*1a1a0*/  VIADD R10, R50, 0x10 ;  /* 0x00000010320a7836 */ /* 0x000fe40000000000 */
[----:B------:R-:W-:Y:S01]  /*1a1b0*/  IADD3 R8, P0, R0, R2, RZ ;  /* 0x0000000200087210 */ /* 0x000fe20007f1e0ff */
[----:B------:R-:W-:Y:S02]  /*1a1c0*/  VIADD R9, R50, 0x18 ;  /* 0x0000001832097836 */ /* 0x000fe40000000000 */
[----:B------:R-:W-:Y:S01]  /*1a1d0*/  ISETP.GE.AND P4, PT, R10, UR21, PT ;  /* 0x000000150a007c0c */ /* 0x000fe2000bf86270 */
[----:B------:R-:W-:Y:S01]  /*1a1e0*/  VIADD R11, R50, 0x8 ;  /* 0x00000008320b7836 */ /* 0x000fe20000000000 */
[----:B------:R-:W-:Y:S01]  /*1a1f0*/  LEA.HI.X.SX32 R0, R0, R3, 0x1, P0 ;  /* 0x0000000300007211 */ /* 0x000fe200000f0eff */
[----:B------:R-:W-:Y:S01]  /*1a200*/  VIADD R3, R50, 0x28 ;  /* 0x0000002832037836 */ /* 0x000fe20000000000 */
[----:B------:R-:W-:Y:S01]  /*1a210*/  LEA R2, P0, R8, UR4, 0x2 ;  /* 0x0000000408027c11 */ /* 0x000fe2000f8010ff */
[C---:B------:R-:W-:Y:S01]  /*1a220*/  VIADD R10, R50.reuse, 0x20 ;  /* 0x00000020320a7836 */ /* 0x040fe20000000000 */
[----:B------:R-:W-:Y:S01]  /*1a230*/  ISETP.GE.AND P3, PT, R9, UR21, PT ;  /* 0x0000001509007c0c */ /* 0x000fe2000bf66270 */
[----:B------:R-:W-:Y:S01]  /*1a240*/  VIADD R9, R50, 0x30 ;  /* 0x0000003032097836 */ /* 0x000fe20000000000 */
[----:B------:R-:W-:-:S02]  /*1a250*/  ISETP.GE.AND P1, PT, R3, UR21, PT ;  /* 0x0000001503007c0c */ /* 0x000fc4000bf26270 */
        /* <DEDUP_REMOVED lines=14> */
[----:B-1----:R-:W-:Y:S05]  /*1a340*/  @P6 EXIT ;  /* 0x000000000000694d */ /* 0x002fea0003800000 */
[----:B------:R-:W-:Y:S01]  /*1a350*/  STG.E.128 desc[UR16][R2.64+0x3800], R4 ;  /* 0x0038000402007986 */ /* 0x000fe2000c101d10 */
[----:B------:R-:W-:Y:S05]  /*1a360*/  EXIT ;  /* 0x000000000000794d */ /* 0x000fea0003800000 */
.L_x_3529:
        /* <DEDUP_REMOVED lines=9> */
.L_x_7903:


//--------------------- .text._ZN5flash24flash_fwd_splitkv_kernelI23Flash_fwd_kernel_traitsILi64ELi64ELi256ELi4ELb0ELb0EN7cutlass6half_tE19Flash_kernel_traitsILi64ELi64ELi256ELi4ES3_EELb1ELb0ELb1ELb0ELb0ELb0ELb1ELb0EEEvNS_16Flash_fwd_paramsE --------------------------
	.section	.text._ZN5flash24flash_fwd_splitkv_kernelI23Flash_fwd_kernel_traitsILi64ELi64ELi256ELi4ELb0ELb0EN7cutlass6half_tE19Flash_kernel_traitsILi64ELi64ELi256ELi4ES3_EELb1ELb0ELb1ELb0ELb0ELb0ELb1ELb0EEEvNS_16Flash_fwd_paramsE,"ax",@progbits
	.align	128
        .global         _ZN5flash24flash_fwd_splitkv_kernelI23Flash_fwd_kernel_traitsILi64ELi64ELi256ELi4ELb0ELb0EN7cutlass6half_tE19Flash_kernel_traitsILi64ELi64ELi256ELi4ES3_EELb1ELb0ELb1ELb0ELb0ELb0ELb1ELb0EEEvNS_16Flash_fwd_paramsE
        .type           _ZN5flash24flash_fwd_splitkv_kernelI23Flash_fwd_kernel_traitsILi64ELi64ELi256ELi4ELb0ELb0EN7cutlass6half_tE19Flash_kernel_traitsILi64ELi64ELi256ELi4ES3_EELb1ELb0ELb1ELb0ELb0ELb0ELb1ELb0EEEvNS_16Flash_fwd_paramsE,@function
        .size           _ZN5flash24flash_fwd_splitkv_kernelI23Flash_fwd_kernel_traitsILi64ELi64ELi256ELi4ELb0ELb0EN7cutlass6half_tE19Flash_kernel_traitsILi64ELi64ELi256ELi4ES3_EELb1ELb0ELb1ELb0ELb0ELb0ELb1ELb0EEEvNS_16Flash_fwd_paramsE,(.L_x_7904 - _ZN5flash24flash_fwd_splitkv_kernelI23Flash_fwd_kernel_traitsILi64ELi64ELi256ELi4ELb0ELb0EN7cutlass6half_tE19Flash_kernel_traitsILi64ELi64ELi256ELi4ES3_EELb1ELb0ELb1ELb0ELb0ELb0ELb1ELb0EEEvNS_16Flash_fwd_paramsE)
        .other          _ZN5flash24flash_fwd_splitkv_kernelI23Flash_fwd_kernel_traitsILi64ELi64ELi256ELi4ELb0ELb0EN7cutlass6half_tE19Flash_kernel_traitsILi64ELi64ELi256ELi4ES3_EELb1ELb0ELb1ELb0ELb0ELb0ELb1ELb0EEEvNS_16Flash_fwd_paramsE,@"STO_CUDA_ENTRY STV_DEFAULT"
_ZN5flash24flash_fwd_splitkv_kernelI23Flash_fwd_kernel_traitsILi64ELi64ELi256ELi4ELb0ELb0EN7cutlass6half_tE19Flash_kernel_traitsILi64ELi64ELi256ELi4ES3_EELb1ELb0ELb1ELb0ELb0ELb0ELb1ELb0EEEvNS_16Flash_fwd_paramsE:
.text._ZN5flash24flash_fwd_splitkv_kernelI23Flash_fwd_kernel_traitsILi64ELi64ELi256ELi4ELb0ELb0EN7cutlass6half_tE19Flash_kernel_traitsILi64ELi64ELi256ELi4ES3_EELb1ELb0ELb1ELb0ELb0ELb0ELb1ELb0EEEvNS_16Flash_fwd_paramsE:
        /* <DEDUP_REMOVED lines=78> */
.L_x_3530:
[----:B------:R-:W-:-:S05]  /*04e0*/  ULDC UR8, c[0x0][0x2c8] ;  /* 0x0000b20000087ab9 */ /* 0x000fca0000000800 */
.L_x_3531:
        /* <DEDUP_REMOVED lines=48> */
[----:B------:R-:W-:-:S04]  /*07f0*/  R2UR UR4, R0 ;  /* 0x00000000000472ca */ /* 0x000fc800000e0000 */
[----:B------:R-:W-:Y:S02]  /*0800*/  UMOV UR13, UR17 ;  /* 0x00000011000d7c82 */ /* 0x000fe40008000000 */
[----:B------:R-:W-:-:S07]  /*0810*/  UIMAD.WIDE.U32 UR16, UR13, UR5, URZ ;  /* 0x000000050d1072a5 */ /* 0x000fce000f8e003f */
[----:B------:R-:W-:Y:S02]  /*0820*/  UMOV UR13, UR17 ;  /* 0x00000011000d7c82 */ /* 0x000fe40008000000 */
        /* <DEDUP_REMOVED lines=114> */
.L_x_3532:
        /* <DEDUP_REMOVED lines=28> */
.L_x_3533:
[----:B------:R-:W-:Y:S05]  /*1110*/  @!P3 BRA `(.L_x_3534) ;  /* 0x000000040058b947 */ /* 0x000fea0003800000 */
[----:B------:R-:W1:Y:S01]  /*1120*/  LDC R9, c[0x0][0x380] ;  /* 0x0000e000ff097b82 */ /* 0x000e620000000800 */
[----:B------:R-:W-:Y:S01]  /*1130*/  ULEA UR7, UR17, 0xffffff00, 0x8 ;  /* 0xffffff0011077891 */ /* 0x000fe2000f8e403f */
[----:B------:R-:W-:-:S05]  /*1140*/  ULDC.64 UR4, c[0x0][0x230] ;  /* 0x00008c0000047ab9 */ /* 0x000fca0000000a00 */
        /* <DEDUP_REMOVED lines=62> */
[----:B------:R-:W-:Y:S01]  /*1530*/  ULDC.64 UR6, c[0x0][0x248] ;  /* 0x0000920000067ab9 */ /* 0x000fe20000000a00 */
[----:B------:R-:W-:Y:S01]  /*1540*/  UIADD3 UR4, UR9, UR4, URZ ;  /* 0x0000000409047290 */ /* 0x000fe2000fffe03f */
[----:B------:R-:W-:Y:S01]  /*1550*/  IMAD R4, R211, UR6, RZ ;  /* 0x00000006d3047c24 */ /* 0x000fe2000f8e02ff */
[----:B------:R-:W-:Y:S01]  /*1560*/  @!P1 LOP3.LUT R2, RZ, R0, RZ, 0x33, !PT ;  /* 0x00000000ff029212 */ /* 0x000fe200078e33ff */
[----:B------:R-:W-:-:S02]  /*1570*/  ULDC.64 UR8, c[0x0][0x260] ;  /* 0x0000980000087ab9 */ /* 0x000fc40000000a00 */
[C---:B------:R-:W-:Y:S01]  /*1580*/  IMAD R0, R9.reuse, UR7, R4 ;  /* 0x0000000709007c24 */ /* 0x040fe2000f8e0204 */
        /* <DEDUP_REMOVED lines=8> */
[----:B------:R-:W-:Y:S01]  /*1610*/  IMAD R3, R5, UR8, RZ ;  /* 0x0000000805037c24 */ /* 0x000fe2000f8e02ff */
[----:B------:R-:W-:-:S02]  /*1620*/  IADD3 R7, R7, R0, RZ ;  /* 0x0000000007077210 */ /* 0x000fc40007ffe0ff */
[----:B------:R-:W-:Y:S01]  /*1630*/  UIADD3 UR25, UR29, UR5, URZ ;  /* 0x000000051d197290 */ /* 0x000fe2000fffe03f */
[C---:B------:R-:W-:Y:S02]  /*1640*/  IMAD R3, R2.reuse, UR9, R3 ;  /* 0x0000000902037c24 */ /* 0x040fe4000f8e0203 */
[----:B------:R-:W-:-:S04]  /*1650*/  IMAD.WIDE.U32 R12, R2, UR8, R6 ;  /* 0x00000008020c7c25 */ /* 0x000fc8000f8e0006 */
[----:B------:R-:W-:Y:S01]  /*1660*/  IMAD.IADD R7, R13, 0x1, R3 ;  /* 0x000000010d077824 */ /* 0x000fe200078e0203 */
[----:B------:R-:W-:Y:S06]  /*1670*/  BRA `(.L_x_3535) ;  /* 0x00000004004c7947 */ /* 0x000fec0003800000 */
.L_x_3534:
        /* <DEDUP_REMOVED lines=48> */
.L_x_3536:
        /* <DEDUP_REMOVED lines=21> */
[----:B------:R-:W-:Y:S01]  /*1ad0*/  IMAD.IADD R7, R13, 0x1, R0 ;  /* 0x000000010d077824 */ /* 0x000fe200078e0200 */
        /* <DEDUP_REMOVED lines=13> */
.L_x_3535:
[----:B------:R-:W-:Y:S01]  /*1bb0*/  UISETP.NE.AND UP0, UPT, UR27, -0x1, UPT ;  /* 0xffffffff1b00788c */ /* 0x000fe2000bf05270 */
[----:B------:R-:W-:Y:S01]  /*1bc0*/  SHF.R.S32.HI R6, RZ, 0x1f, R207 ;  /* 0x0000001fff067819 */ /* 0x000fe200000114cf */
[----:B------:R-:W-:Y:S01]  /*1bd0*/  UIADD3 UR14, UR17, -0x1, URZ ;  /* 0xffffffff110e7890 */ /* 0x000fe2000fffe03f */
[----:B------:R-:W1:Y:S01]  /*1be0*/  S2R R15, SR_CTAID.X ;  /* 0x00000000000f7919 */ /* 0x000e620000002500 */
[----:B------:R-:W-:Y:S01]  /*1bf0*/  UIADD3 UR10, -UR22, UR24, URZ ;  /* 0x00000018160a7290 */ /* 0x000fe2000fffe13f */
[-C--:B------:R-:W-:Y:S01]  /*1c00*/  LEA.HI R2, R6, R207.reuse, RZ, 0x3 ;  /* 0x000000cf06027211 */ /* 0x080fe200078f18ff */
[----:B------:R-:W-:Y:S01]  /*1c10*/  USHF.L.U32 UR16, UR14, 0x8, URZ ;  /* 0x000000080e107899 */ /* 0x000fe2000800063f */
[----:B------:R-:W-:Y:S01]  /*1c20*/  BSSY B0, `(.L_x_3537) ;  /* 0x000004c000007945 */ /* 0x000fe20003800000 */
[----:B------:R-:W-:Y:S01]  /*1c30*/  USHF.R.S32.HI UR23, URZ, 0x1f, UR26 ;  /* 0x0000001f3f177899 */ /* 0x000fe2000801141a */
[----:B------:R-:W-:Y:S01]  /*1c40*/  SHF.R.S32.HI R18, RZ, 0x3, R2 ;  /* 0x00000003ff127819 */ /* 0x000fe20000011402 */
[----:B------:R-:W-:Y:S01]  /*1c50*/  ULDC.64 UR12, c[0x0][0x258] ;  /* 0x00009600000c7ab9 */ /* 0x000fe20000000a00 */
[----:B------:R-:W-:Y:S01]  /*1c60*/  @UP0 ULDC.64 UR4, c[0x0][0x240] ;  /* 0x0000900000040ab9 */ /* 0x000fe20000000a00 */
[----:B------:R-:W-:Y:S01]  /*1c70*/  LOP3.LUT R2, R2, 0xfffffff8, RZ, 0xc0, !PT ;  /* 0xfffffff802027812 */ /* 0x000fe200078ec0ff */
[----:B------:R-:W-:Y:S01]  /*1c80*/  @UP0 UIMAD.WIDE.U32 UR30, UR27, UR4, URZ ;  /* 0x000000041b1e02a5 */ /* 0x000fe2000f8e003f */
[C---:B------:R-:W-:Y:S01]  /*1c90*/  IMAD.SHL.U32 R13, R18.reuse, 0x40, RZ ;  /* 0x00000040120d7824 */ /* 0x040fe200078e00ff */
[----:B------:R-:W2:Y:S01]  /*1ca0*/  S2UR UR4, SR_CgaCtaId ;  /* 0x00000000000479c3 */ /* 0x000ea20000008800 */
[----:B------:R-:W-:Y:S01]  /*1cb0*/  VIADD R0, R18, 0x10 ;  /* 0x0000001012007836 */ /* 0x000fe20000000000 */
[----:B------:R-:W-:Y:S01]  /*1cc0*/  @UP0 UIMAD UR27, UR27, UR5, UR31 ;  /* 0x000000051b1b02a4 */ /* 0x000fe2000f8e021f */
[----:B------:R-:W-:Y:S01]  /*1cd0*/  IMAD.IADD R3, R207, 0x1, -R2 ;  /* 0x00000001cf037824 */ /* 0x000fe200078e0a02 */
[----:B------:R-:W-:Y:S01]  /*1ce0*/  UIADD3 UR5, -UR16, UR20, URZ ;  /* 0x0000001410057290 */ /* 0x000fe2000fffe13f */
[----:B------:R-:W-:Y:S01]  /*1cf0*/  LOP3.LUT R13, R13, 0x1c0, RZ, 0xc0, !PT ;  /* 0x000001c00d0d7812 */ /* 0x000fe200078ec0ff */
[----:B------:R-:W-:Y:S01]  /*1d00*/  @!UP0 USHF.R.S32.HI UR29, URZ, 0x1f, UR15 ;  /* 0x0000001f3f1d8899 */ /* 0x000fe2000801140f */
[----:B------:R-:W-:Y:S01]  /*1d10*/  IMAD.SHL.U32 R244, R3, 0x8, RZ ;  /* 0x0000000803f47824 */ /* 0x000fe200078e00ff */
[C---:B------:R-:W-:Y:S01]  /*1d20*/  ISETP.GE.AND P6, PT, R0.reuse, UR10, PT ;  /* 0x0000000a00007c0c */ /* 0x040fe2000bfc6270 */
[----:B------:R-:W-:Y:S01]  /*1d30*/  @!UP0 ULDC.64 UR8, c[0x0][0x228] ;  /* 0x00008a0000088ab9 */ /* 0x000fe20000000a00 */
[C---:B------:R-:W-:Y:S01]  /*1d40*/  ISETP.GE.AND P5, PT, R0.reuse, UR5, PT ;  /* 0x0000000500007c0c */ /* 0x040fe2000bfa6270 */
[----:B------:R-:W-:Y:S01]  /*1d50*/  @!UP0 UIMAD UR29, UR29, UR8, URZ ;  /* 0x000000081d1d82a4 */ /* 0x000fe2000f8e023f */
[----:B------:R-:W-:Y:S01]  /*1d60*/  ISETP.GE.AND P4, PT, R0, UR5, PT ;  /* 0x0000000500007c0c */ /* 0x000fe2000bf86270 */
[----:B------:R-:W-:Y:S01]  /*1d70*/  @!UP0 UIMAD.WIDE.U32 UR34, UR15, UR8, URZ ;  /* 0x000000080f2282a5 */ /* 0x000fe2000f8e003f */
[----:B------:R-:W-:Y:S01]  /*1d80*/  LOP3.LUT R11, R13, 0x38, R244, 0xf8, !PT ;  /* 0x000000380d0b7812 */ /* 0x000fe200078ef8f4 */
[----:B------:R-:W-:Y:S01]  /*1d90*/  @!UP0 UIMAD UR29, UR15, UR9, UR29 ;  /* 0x000000090f1d82a4 */ /* 0x000fe2000f8e021d */
[----:B------:R-:W-:Y:S01]  /*1da0*/  SHF.R.U32.HI R0, RZ, 0x3, R13 ;  /* 0x00000003ff007819 */ /* 0x000fe2000001160d */
[----:B------:R-:W-:Y:S01]  /*1db0*/  UIMAD UR32, UR23, UR12, URZ ;  /* 0x0000000c172072a4 */ /* 0x000fe2000f8e023f */
[----:B------:R-:W-:Y:S01]  /*1dc0*/  LEA.HI R2, R6, R207, RZ, 0x6 ;  /* 0x000000cf06027211 */ /* 0x000fe200078f30ff */
[----:B------:R-:W-:Y:S01]  /*1dd0*/  @!UP0 UIADD3 UR27, UR35, UR29, URZ ;  /* 0x0000001d231b8290 */ /* 0x000fe2000fffe03f */
[----:B------:R-:W-:Y:S01]  /*1de0*/  LOP3.LUT R0, R11, R0, RZ, 0x3c, !PT ;  /* 0x000000000b007212 */ /* 0x000fe200078e3cff */
[----:B------:R-:W-:Y:S01]  /*1df0*/  @!UP0 UMOV UR30, UR34 ;  /* 0x00000022001e8c82 */ /* 0x000fe20008000000 */
[----:B------:R-:W-:Y:S01]  /*1e00*/  SHF.R.S32.HI R19, RZ, 0x1f, R18 ;  /* 0x0000001fff137819 */ /* 0x000fe20000011412 */
[----:B------:R-:W-:Y:S01]  /*1e10*/  IMAD.SHL.U32 R11, R2, 0x8, RZ ;  /* 0x00000008020b7824 */ /* 0x000fe200078e00ff */
[----:B------:R-:W-:Y:S01]  /*1e20*/  IADD3 R208, P2, R18, R9, RZ ;  /* 0x0000000912d07210 */ /* 0x000fe20007f5e0ff */
[----:B------:R-:W-:Y:S01]  /*1e30*/  ULDC.64 UR8, c[0x0][0x268] ;  /* 0x00009a0000087ab9 */ /* 0x000fe20000000a00 */
[----:B------:R-:W-:Y:S01]  /*1e40*/  IADD3 R12, P0, R244, R12, RZ ;  /* 0x0000000cf40c7210 */ /* 0x000fe20007f1e0ff */
[----:B------:R-:W-:Y:S01]  /*1e50*/  IMAD.U32 R8, RZ, RZ, UR12 ;  /* 0x0000000cff087e24 */ /* 0x000fe2000f8e00ff */
[----:B------:R-:W-:Y:S01]  /*1e60*/  LOP3.LUT R242, R0, 0xfffffe00, R11, 0xf8, !PT ;  /* 0xfffffe0000f27812 */ /* 0x000fe200078ef80b */
[----:B------:R-:W-:Y:S01]  /*1e70*/  IMAD.X R211, R19, 0x1, R211, P2 ;  /* 0x0000000113d37824 */ /* 0x000fe200010e06d3 */
[----:B------:R-:W-:Y:S01]  /*1e80*/  SHF.R.S32.HI R0, RZ, 0x1f, R244 ;  /* 0x0000001fff007819 */ /* 0x000fe200000114f4 */
[----:B------:R-:W-:Y:S01]  /*1e90*/  UIMAD UR13, UR26, UR13, UR32 ;  /* 0x0000000d1a0d72a4 */ /* 0x000fe2000f8e0220 */
[----:B------:R-:W-:Y:S01]  /*1ea0*/  IADD3 R16, P1, R244, UR30, RZ ;  /* 0x0000001ef4107c10 */ /* 0x000fe2000ff3e0ff */
[----:B------:R-:W-:Y:S01]  /*1eb0*/  IMAD R5, R5, UR8, RZ ;  /* 0x0000000805057c24 */ /* 0x000fe2000f8e02ff */
[----:B------:R-:W-:Y:S01]  /*1ec0*/  ISETP.GE.AND P2, PT, R18, UR10, PT ;  /* 0x0000000a12007c0c */ /* 0x000fe2000bf46270 */
[----:B------:R-:W-:Y:S01]  /*1ed0*/  IMAD.X R13, R0, 0x1, R7, P0 ;  /* 0x00000001000d7824 */ /* 0x000fe200000e0607 */
[----:B------:R-:W-:Y:S01]  /*1ee0*/  IADD3 R10, P0, R244, UR28, RZ ;  /* 0x0000001cf40a7c10 */ /* 0x000fe2000ff1e0ff */
[----:B------:R-:W-:Y:S01]  /*1ef0*/  UMOV UR31, 0x400 ;  /* 0x00000400001f7882 */ /* 0x000fe20000000000 */
[C---:B------:R-:W-:Y:S01]  /*1f00*/  IADD3.X R17, R0.reuse, UR27, RZ, P1, !PT ;  /* 0x0000001b00117c10 */ /* 0x040fe20008ffe4ff */
[----:B--2---:R-:W-:Y:S01]  /*1f10*/  ULEA UR4, UR4, UR31, 0x18 ;  /* 0x0000001f04047291 */ /* 0x004fe2000f8ec03f */
[----:B------:R-:W-:Y:S01]  /*1f20*/  IADD3.X R11, R0, UR25, RZ, P0, !PT ;  /* 0x00000019000b7c10 */ /* 0x000fe200087fe4ff */
[----:B------:R-:W-:-:S02]  /*1f30*/  VIADD R2, R18, 0x20 ;  /* 0x0000002012027836 */ /* 0x000fc40000000000 */
[----:B------:R-:W-:Y:S02]  /*1f40*/  IMAD.WIDE.U32 R8, R8, UR26, R16 ;  /* 0x0000001a08087c25 */ /* 0x000fe4000f8e0010 */
[----:B------:R-:W-:Y:S02]  /*1f50*/  LEA R242, R242, UR4, 0x1 ;  /* 0x00000004f2f27c11 */ /* 0x000fe4000f8e08ff */
[----:B------:R-:W-:Y:S01]  /*1f60*/  IMAD R20, R22, UR9, R5 ;  /* 0x0000000916147c24 */ /* 0x000fe2000f8e0205 */
[----:B------:R-:W-:Y:S01]  /*1f70*/  ISETP.GE.AND P0, PT, R2, UR10, PT ;  /* 0x0000000a02007c0c */ /* 0x000fe2000bf06270 */
[----:B------:R-:W-:Y:S01]  /*1f80*/  IMAD.WIDE.U32 R22, R22, UR8, R10 ;  /* 0x0000000816167c25 */ /* 0x000fe2000f8e000a */
[----:B------:R-:W-:-:S03]  /*1f90*/  ISETP.GE.AND P1, PT, R2, UR5, PT ;  /* 0x0000000502007c0c */ /* 0x000fc6000bf26270 */
[----:B------:R-:W-:Y:S02]  /*1fa0*/  VIADD R11, R9, UR13 ;  /* 0x0000000d090b7c36 */ /* 0x000fe40008000000 */
        /* <DEDUP_REMOVED lines=19> */
.L_x_3538:
[----:B------:R-:W-:Y:S05]  /*20e0*/  BSYNC B0 ;  /* 0x0000000000007941 */ /* 0x000fea0003800000 */
.L_x_3537:
        /* <DEDUP_REMOVED lines=24> */
.L_x_3540:
[----:B------:R-:W-:Y:S05]  /*2270*/  BSYNC B0 ;  /* 0x0000000000007941 */ /* 0x000fea0003800000 */
.L_x_3539:
        /* <DEDUP_REMOVED lines=24> */
.L_x_3542:
[----:B------:R-:W-:Y:S05]  /*2400*/  BSYNC B0 ;  /* 0x0000000000007941 */ /* 0x000fea0003800000 */
.L_x_3541:
        /* <DEDUP_REMOVED lines=21> */
.L_x_3544:
[----:B------:R-:W-:Y:S05]  /*2560*/  BSYNC B0 ;  /* 0x0000000000007941 */ /* 0x000fea0003800000 */
.L_x_3543:
[C---:B------:R-:W-:Y:S01]  /*2570*/  ISETP.GE.AND P0, PT, R18.reuse, UR5, PT ;  /* 0x0000000512007c0c */ /* 0x040fe2000bf06270 */
[C---:B------:R-:W-:Y:S01]  /*2580*/  IMAD R5, R18.reuse, UR7, R5 ;  /* 0x0000000712057c24 */ /* 0x040fe2000f8e0205 */
[----:B------:R-:W-:Y:S01]  /*2590*/  BSSY B0, `(.L_x_3545) ;  /* 0x0000010000007945 */ /* 0x000fe20003800000 */
[----:B------:R-:W-:Y:S01]  /*25a0*/  IMAD.WIDE.U32 R200, R18, UR6, R12 ;  /* 0x0000000612c87c25 */ /* 0x000fe2000f8e000c */
[----:B------:R-:W-:-:S04]  /*25b0*/  ISETP.GE.AND P6, PT, R0, UR5, PT ;  /* 0x0000000500007c0c */ /* 0x000fc8000bfc6270 */
[----:B------:R-:W-:-:S05]  /*25c0*/  IADD3 R201, R201, R5, RZ ;  /* 0x00000005c9c97210 */ /* 0x000fca0007ffe0ff */
        /* <DEDUP_REMOVED lines=12> */
.L_x_3546:
[----:B------:R-:W-:Y:S05]  /*2690*/  BSYNC B0 ;  /* 0x0000000000007941 */ /* 0x000fea0003800000 */
.L_x_3545:
[----:B------:R-:W-:Y:S01]  /*26a0*/  USHF.L.U64.HI UR12, UR6, 0x4, UR7 ;  /* 0x00000004060c7899 */ /* 0x000fe20008010207 */
[----:B------:R-:W-:Y:S01]  /*26b0*/  BSSY B0, `(.L_x_3547) ;  /* 0x0000012000007945 */ /* 0x000fe20003800000 */
[----:B------:R-:W-:Y:S01]  /*26c0*/  USHF.L.U32 UR13, UR6, 0x4, URZ ;  /* 0x00000004060d7899 */ /* 0x000fe2000800063f */
[----:B------:R-:W-:Y:S02]  /*26d0*/  ISETP.GE.AND P0, PT, R0, UR5, PT ;  /* 0x0000000500007c0c */ /* 0x000fe4000bf06270 */
[----:B-1----:R-:W-:Y:S01]  /*26e0*/  IADD3 R4, R18, 0x40, RZ ;  /* 0x0000004012047810 */ /* 0x002fe20007ffe0ff */
        /* <DEDUP_REMOVED lines=14> */
.L_x_3548:
[----:B------:R-:W-:Y:S05]  /*27d0*/  BSYNC B0 ;  /* 0x0000000000007941 */ /* 0x000fea0003800000 */
.L_x_3547:
        /* <DEDUP_REMOVED lines=13> */
[----:B-1----:R-:W-:-:S04]  /*28b0*/  LEA R8, P1, R5, UR8, 0x1 ;  /* 0x0000000805087c11 */ /* 0x002fc8000f8208ff */
[----:B------:R-:W-:-:S05]  /*28c0*/  LEA.HI.X R9, R5, UR9, R0, 0x1, P1 ;  /* 0x0000000905097c11 */ /* 0x000fca00088f0c00 */
[----:B------:R-:W-:Y:S01]  /*28d0*/  @!PT LDS RZ, [RZ] ;  /* 0x00000000fffff984 */ /* 0x000fe20000000800 */
[----:B------:R-:W-:Y:S01]  /*28e0*/  @!PT LDS RZ, [RZ] ;  /* 0x00000000fffff984 */ /* 0x000fe20000000800 */
[----:B------:R-:W-:Y:S01]  /*28f0*/  @!PT LDS RZ, [RZ] ;  /* 0x00000000fffff984 */ /* 0x000fe20000000800 */
[----:B------:R1:W-:Y:S04]  /*2900*/  LDGSTS.E.BYPASS.LTC128B.128 [R242+0x3000], desc[UR18][R8.64] ;  /* 0x0300000008f27fae */ /* 0x0003e8000b901d52 */
.L_x_3550:
[----:B------:R-:W-:Y:S05]  /*2910*/  BSYNC B0 ;  /* 0x0000000000007941 */ /* 0x000fea0003800000 */
.L_x_3549:
        /* <DEDUP_REMOVED lines=19> */
.L_x_3552:
[----:B------:R-:W-:Y:S05]  /*2a50*/  BSYNC B0 ;  /* 0x0000000000007941 */ /* 0x000fea0003800000 */
.L_x_3551:
        /* <DEDUP_REMOVED lines=20> */
.L_x_3554:
[----:B------:R-:W-:Y:S05]  /*2ba0*/  BSYNC B0 ;  /* 0x0000000000007941 */ /* 0x000fea0003800000 */
.L_x_3553:
        /* <DEDUP_REMOVED lines=19> */
.L_x_3556:
[----:B------:R-:W-:Y:S05]  /*2ce0*/  BSYNC B0 ;  /* 0x0000000000007941 */ /* 0x000fea0003800000 */
.L_x_3555:
        /* <DEDUP_REMOVED lines=19> */
.L_x_3558:
[----:B------:R-:W-:Y:S05]  /*2e20*/  BSYNC B0 ;  /* 0x0000000000007941 */ /* 0x000fea0003800000 */
.L_x_3557:
        /* <DEDUP_REMOVED lines=19> */
.L_x_3560:
[----:B------:R-:W-:Y:S05]  /*2f60*/  BSYNC B0 ;  /* 0x0000000000007941 */ /* 0x000fea0003800000 */
.L_x_3559:
        /* <DEDUP_REMOVED lines=20> */
.L_x_3562:
[----:B------:R-:W-:Y:S05]  /*30b0*/  BSYNC B0 ;  /* 0x0000000000007941 */ /* 0x000fea0003800000 */
.L_x_3561:
        /* <DEDUP_REMOVED lines=19> */
.L_x_3564:
[----:B------:R-:W-:Y:S05]  /*31f0*/  BSYNC B0 ;  /* 0x0000000000007941 */ /* 0x000fea0003800000 */
.L_x_3563:
        /* <DEDUP_REMOVED lines=13> */
[----:B-1----:R-:W-:-:S04]  /*32d0*/  LEA R8, P5, R24, UR8, 0x1 ;  /* 0x0000000818087c11 */ /* 0x002fc8000f8a08ff */
[----:B------:R-:W-:-:S05]  /*32e0*/  LEA.HI.X R9, R24, UR9, R0, 0x1, P5 ;  /* 0x0000000918097c11 */ /* 0x000fca000a8f0c00 */
[----:B------:R-:W-:Y:S01]  /*32f0*/  @!PT LDS RZ, [RZ] ;  /* 0x00000000fffff984 */ /* 0x000fe20000000800 */
[----:B------:R-:W-:Y:S01]  /*3300*/  @!PT LDS RZ, [RZ] ;  /* 0x00000000fffff984 */ /* 0x000fe20000000800 */
[----:B------:R-:W-:Y:S01]  /*3310*/  @!PT LDS RZ, [RZ] ;  /* 0x00000000fffff984 */ /* 0x000fe20000000800 */
[----:B------:R1:W-:Y:S04]  /*3320*/  LDGSTS.E.BYPASS.LTC128B.128 [R242+0x7000], desc[UR18][R8.64] ;  /* 0x0700000008f27fae */ /* 0x0003e8000b901d52 */
.L_x_3566:
[----:B------:R-:W-:Y:S05]  /*3330*/  BSYNC B0 ;  /* 0x0000000000007941 */ /* 0x000fea0003800000 */
.L_x_3565:
        /* <DEDUP_REMOVED lines=19> */
.L_x_3568:
[----:B------:R-:W-:Y:S05]  /*3470*/  BSYNC B0 ;  /* 0x0000000000007941 */ /* 0x000fea0003800000 */
.L_x_3567:
        /* <DEDUP_REMOVED lines=14> */
[----:B----4-:R-:W-:-:S04]  /*3560*/  LEA R24, P5, R26, UR8, 0x1 ;  /* 0x000000081a187c11 */ /* 0x010fc8000f8a08ff */
[----:B------:R-:W-:-:S05]  /*3570*/  LEA.HI.X R25, R26, UR9, R2, 0x1, P5 ;  /* 0x000000091a197c11 */ /* 0x000fca000a8f0c02 */
[----:B------:R-:W-:Y:S01]  /*3580*/  @!PT LDS RZ, [RZ] ;  /* 0x00000000fffff984 */ /* 0x000fe20000000800 */
[----:B------:R-:W-:Y:S01]  /*3590*/  @!PT LDS RZ, [RZ] ;  /* 0x00000000fffff984 */ /* 0x000fe20000000800 */
[----:B------:R-:W-:Y:S01]  /*35a0*/  @!PT LDS RZ, [RZ] ;  /* 0x00000000fffff984 */ /* 0x000fe20000000800 */
[----:B------:R4:W-:Y:S04]  /*35b0*/  LDGSTS.E.BYPASS.LTC128B.128 [R242+0x8000], desc[UR18][R24.64] ;  /* 0x0800000018f27fae */ /* 0x0009e8000b901d52 */
.L_x_3570:
[----:B------:R-:W-:Y:S05]  /*35c0*/  BSYNC B0 ;  /* 0x0000000000007941 */ /* 0x000fea0003800000 */
.L_x_3569:
        /* <DEDUP_REMOVED lines=21> */
.L_x_3572:
[----:B------:R-:W-:Y:S05]  /*3720*/  BSYNC B0 ;  /* 0x0000000000007941 */ /* 0x000fea0003800000 */
.L_x_3571:
[----:B------:R-:W-:Y:S01]  /*3730*/  SHF.R.S32.HI R2, RZ, 0x1f, R5 ;  /* 0x0000001fff027819 */ /* 0x000fe20000011405 */
[----:B------:R-:W-:Y:S01]  /*3740*/  BSSY B0, `(.L_x_3573) ;  /* 0x0000013000007945 */ /* 0x000fe20003800000 */
[----:B------:R-:W-:Y:S02]  /*3750*/  ISETP.GE.AND P6, PT, R8, UR5, PT ;  /* 0x0000000508007c0c */ /* 0x000fe4000bfc6270 */
        /* <DEDUP_REMOVED lines=17> */
.L_x_3574:
[----:B------:R-:W-:Y:S05]  /*3870*/  BSYNC B0 ;  /* 0x0000000000007941 */ /* 0x000fea0003800000 */
.L_x_3573:
        /* <DEDUP_REMOVED lines=17> */
.L_x_3576:
[----:B------:R-:W-:Y:S05]  /*3990*/  BSYNC B0 ;  /* 0x0000000000007941 */ /* 0x000fea0003800000 */
.L_x_3575:
[----:B------:R-:W-:Y:S01]  /*39a0*/  USHF.R.S32.HI UR25, URZ, 0x1f, UR15 ;  /* 0x0000001f3f197899 */ /* 0x000fe2000801140f */
[----:B------:R-:W0:Y:S01]  /*39b0*/  LDGDEPBAR ;  /* 0x00000000000079af */ /* 0x000e220000000000 */
[----:B------:R-:W-:Y:S01]  /*39c0*/  ULDC.64 UR8, c[0x0][0x3d0] ;  /* 0x0000f40000087ab9 */ /* 0x000fe20000000a00 */
[----:B------:R-:W-:Y:S01]  /*39d0*/  SHF.R.S32.HI R0, RZ, 0x5, R0 ;  /* 0x00000005ff007819 */ /* 0x000fe20000011400 */
[----:B------:R-:W-:Y:S01]  /*39e0*/  UIMAD UR25, UR25, UR8, URZ ;  /* 0x00000008191972a4 */ /* 0x000fe2000f8e023f */
[----:B------:R-:W-:Y:S01]  /*39f0*/  IMAD.IADD R21, R23, 0x1, R20 ;  /* 0x0000000117157824 */ /* 0x000fe200078e0214 */
[----:B------:R-:W-:Y:S01]  /*3a00*/  UMOV UR27, UR23 ;  /* 0x00000017001b7c82 */ /* 0x000fe20008000000 */
[----:B------:R-:W-:Y:S01]  /*3a10*/  LEA R2, R0, UR22, 0x4 ;  /* 0x0000001600027c11 */ /* 0x000fe2000f8e20ff */
[----:B------:R-:W-:Y:S01]  /*3a20*/  UIMAD.WIDE.U32 UR28, UR15, UR8, UR26 ;  /* 0x000000080f1c72a5 */ /* 0x000fe2000f8e001a */
[----:B------:R-:W-:Y:S01]  /*3a30*/  IMAD.MOV.U32 R20, RZ, RZ, R22 ;  /* 0x000000ffff147224 */ /* 0x000fe200078e0016 */
[----:B------:R-:W-:Y:S01]  /*3a40*/  UIMAD UR25, UR15, UR9, UR25 ;  /* 0x000000090f1972a4 */ /* 0x000fe2000f8e0219 */
[----:B------:R-:W-:Y:S01]  /*3a50*/  SHF.R.S32.HI R5, RZ, 0x2, R5 ;  /* 0x00000002ff057819 */ /* 0x000fe20000011405 */
[----:B------:R-:W-:Y:S01]  /*3a60*/  ULDC.64 UR22, c[0x0][0x3c8] ;  /* 0x0000f20000167ab9 */ /* 0x000fe20000000a00 */
[----:B------:R-:W-:Y:S01]  /*3a70*/  ULDC.64 UR8, c[0x0][0x250] ;  /* 0x0000940000087ab9 */ /* 0x000fe20000000a00 */
[----:B------:R-:W-:Y:S01]  /*3a80*/  ULEA UR26, UP0, UR28, UR22, 0x2 ;  /* 0x000000161c1a7291 */ /* 0x000fe2000f80103f */
[----:B------:R-:W-:Y:S01]  /*3a90*/  IMAD R211, R211, UR8, RZ ;  /* 0x00000008d3d37c24 */ /* 0x000fe2000f8e02ff */
[----:B------:R-:W-:Y:S01]  /*3aa0*/  UIADD3 UR25, UR29, UR25, URZ ;  /* 0x000000191d197290 */ /* 0x000fe2000fffe03f */
[----:B------:R-:W-:Y:S01]  /*3ab0*/  IADD3 R5, R2, 0x1, R5 ;  /* 0x0000000102057810 */ /* 0x000fe20007ffe005 */
[----:B------:R-:W-:Y:S01]  /*3ac0*/  IMAD.U32 R2, RZ, RZ, UR24 ;  /* 0x00000018ff027e24 */ /* 0x000fe2000f8e00ff */
[----:B------:R-:W-:Y:S01]  /*3ad0*/  ISETP.GE.AND P6, PT, R7, UR5, PT ;  /* 0x0000000507007c0c */ /* 0x000fe2000bfc6270 */
[----:B------:R-:W-:Y:S01]  /*3ae0*/  ULEA.HI.X UR25, UR28, UR23, UR25, 0x2, UP0 ;  /* 0x000000171c197291 */ /* 0x000fe200080f1419 */
[----:B------:R-:W-:-:S02]  /*3af0*/  IMAD R211, R208, UR9, R211 ;  /* 0x00000009d0d37c24 */ /* 0x000fc4000f8e02d3 */
[----:B------:R-:W-:Y:S01]  /*3b00*/  IMAD.WIDE.U32 R208, R208, UR8, R20 ;  /* 0x00000008d0d07c25 */ /* 0x000fe2000f8e0014 */
[----:B------:R-:W-:Y:S01]  /*3b10*/  ULDC.64 UR22, c[0x0][0x220] ;  /* 0x0000880000167ab9 */ /* 0x000fe20000000a00 */
[----:B------:R-:W-:-:S04]  /*3b20*/  DEPBAR.LE SB0, 0x0 ;  /* 0x000080000000791a */ /* 0x000fc80000000000 */
[----:B------:R-:W-:Y:S01]  /*3b30*/  IMAD.U32 R20, RZ, RZ, UR26 ;  /* 0x0000001aff147e24 */ /* 0x000fe2000f8e00ff */
[----:B------:R-:W-:Y:S01]  /*3b40*/  IADD3 R211, R209, R211, RZ ;  /* 0x000000d3d1d37210 */ /* 0x000fe20007ffe0ff */
[----:B------:R-:W-:Y:S01]  /*3b50*/  IMAD.U32 R21, RZ, RZ, UR25 ;  /* 0x00000019ff157e24 */ /* 0x000fe2000f8e00ff */
[C---:B------:R-:W-:Y:S02]  /*3b60*/  LEA R204, P5, R208.reuse, UR22, 0x1 ;  /* 0x00000016d0cc7c11 */ /* 0x040fe4000f8a08ff */
[----:B------:R-:W-:Y:S02]  /*3b70*/  IADD3 R2, R5, UR20, -R2 ;  /* 0x0000001405027c10 */ /* 0x000fe4000fffe802 */
[----:B------:R1:W5:Y:S01]  /*3b80*/  LDG.E R213, desc[UR18][R20.64] ;  /* 0x0000001214d57981 */ /* 0x000362000c1e1900 */
[----:B------:R-:W-:Y:S01]  /*3b90*/  LEA.HI.X R205, R208, UR23, R211, 0x1, P5 ;  /* 0x00000017d0cd7c11 */ /* 0x000fe2000a8f0cd3 */
[----:B------:R-:W-:Y:S01]  /*3ba0*/  BAR.SYNC.DEFER_BLOCKING 0x0 ;  /* 0x0000000000007b1d */ /* 0x000fe20000010000 */
[----:B------:R-:W-:-:S02]  /*3bb0*/  ISETP.GE.AND P5, PT, R18, UR5, PT ;  /* 0x0000000512007c0c */ /* 0x000fc4000bfa6270 */
[----:B------:R-:W-:-:S03]  /*3bc0*/  IADD3 R2, R2, UR21, RZ ;  /* 0x0000001502027c10 */ /* 0x000fc6000fffe0ff */
[----:B------:R-:W-:Y:S01]  /*3bd0*/  ULDC UR21, c[0x0][0x2e8] ;  /* 0x0000ba0000157ab9 */ /* 0x000fe20000000800 */
[----:B------:R-:W-:Y:S07]  /*3be0*/  BSSY B0, `(.L_x_3577) ;  /* 0x000000e000007945 */ /* 0x000fee0003800000 */
[----:B------:R1:W-:Y:S01]  /*3bf0*/  @P5 STS.128 [R242+0xa000], RZ ;  /* 0x00a000fff2005388 */ /* 0x0003e20000000c00 */
[----:B------:R-:W1:Y:S01]  /*3c00*/  MUFU.RCP R212, UR21 ;  /* 0x0000001500d47d08 */ /* 0x000e620008001000 */
        /* <DEDUP_REMOVED lines=11> */
.L_x_3578:
[----:B------:R-:W-:Y:S05]  /*3cc0*/  BSYNC B0 ;  /* 0x0000000000007941 */ /* 0x000fea0003800000 */
.L_x_3577:
        /* <DEDUP_REMOVED lines=19> */
.L_x_3580:
[----:B------:R-:W-:Y:S05]  /*3e00*/  BSYNC B0 ;  /* 0x0000000000007941 */ /* 0x000fea0003800000 */
.L_x_3579:
        /* <DEDUP_REMOVED lines=17> */
.L_x_3582:
[----:B------:R-:W-:Y:S05]  /*3f20*/  BSYNC B0 ;  /* 0x0000000000007941 */ /* 0x000fea0003800000 */
.L_x_3581:
        /* <DEDUP_REMOVED lines=18> */
.L_x_3584:
[----:B------:R-:W-:Y:S05]  /*4050*/  BSYNC B0 ;  /* 0x0000000000007941 */ /* 0x000fea0003800000 */
.L_x_3583:
        /* <DEDUP_REMOVED lines=17> */
.L_x_3586:
[----:B------:R-:W-:Y:S05]  /*4170*/  BSYNC B0 ;  /* 0x0000000000007941 */ /* 0x000fea0003800000 */
.L_x_3585:
        /* <DEDUP_REMOVED lines=20> */
.L_x_3588:
[----:B------:R-:W-:Y:S05]  /*42c0*/  BSYNC B0 ;  /* 0x0000000000007941 */ /* 0x000fea0003800000 */
.L_x_3587:
        /* <DEDUP_REMOVED lines=20> */
.L_x_3590:
[----:B------:R-:W-:Y:S05]  /*4410*/  BSYNC B0 ;  /* 0x0000000000007941 */ /* 0x000fea0003800000 */
.L_x_3589:
        /* <DEDUP_REMOVED lines=21> */
.L_x_3592:
[----:B------:R-:W-:Y:S05]  /*4570*/  BSYNC B0 ;  /* 0x0000000000007941 */ /* 0x000fea0003800000 */
.L_x_3591:
        /* <DEDUP_REMOVED lines=23> */
.L_x_3594:
[----:B------:R-:W-:Y:S05]  /*46f0*/  BSYNC B0 ;  /* 0x0000000000007941 */ /* 0x000fea0003800000 */
.L_x_3593:
        /* <DEDUP_REMOVED lines=24> */
.L_x_3596:
[----:B------:R-:W-:Y:S05]  /*4880*/  BSYNC B0 ;  /* 0x0000000000007941 */ /* 0x000fea0003800000 */
.L_x_3595:
        /* <DEDUP_REMOVED lines=26> */
.L_x_3598:
[----:B------:R-:W-:Y:S05]  /*4a30*/  BSYNC B0 ;  /* 0x0000000000007941 */ /* 0x000fea0003800000 */
.L_x_3597:
        /* <DEDUP_REMOVED lines=17> */
.L_x_3600:
[----:B------:R-:W-:Y:S05]  /*4b50*/  BSYNC B0 ;  /* 0x0000000000007941 */ /* 0x000fea0003800000 */
.L_x_3599:
        /* <DEDUP_REMOVED lines=17> */
.L_x_3602:
[----:B------:R-:W-:Y:S05]  /*4c70*/  BSYNC B0 ;  /* 0x0000000000007941 */ /* 0x000fea0003800000 */
.L_x_3601:
        /* <DEDUP_REMOVED lines=17> */
.L_x_3604:
[----:B------:R-:W-:Y:S05]  /*4d90*/  BSYNC B0 ;  /* 0x0000000000007941 */ /* 0x000fea0003800000 */
.L_x_3603:
        /* <DEDUP_REMOVED lines=17> */
.L_x_3606:
[----:B------:R-:W-:Y:S05]  /*4eb0*/  BSYNC B0 ;  /* 0x0000000000007941 */ /* 0x000fea0003800000 */
.L_x_3605:
        /* <DEDUP_REMOVED lines=25> */
.L_x_3608:
[----:B------:R-:W-:Y:S05]  /*5050*/  BSYNC B0 ;  /* 0x0000000000007941 */ /* 0x000fea0003800000 */
.L_x_3607:
        /* <DEDUP_REMOVED lines=8> */
[----:B------:R-:W3:Y:S01]  /*50e0*/  LDSM.16.M88.4 R76, [R241+0x3000] ;  /* 0x00300000f14c783b */ /* 0x000ee20000000200 */
[----:B------:R-:W-:Y:S01]  /*50f0*/  IMAD R3, R236, 0x2, R243 ;  /* 0x00000002ec037824 */ /* 0x000fe200078e02f3 */
[----:B------:R-:W-:Y:S01]  /*5100*/  R2UR UR5, R212 ;  /* 0x00000000d40572ca */ /* 0x000fe200000e0000 */
[----:B------:R-:W-:Y:S01]  /*5110*/  IMAD R235, R0, 0x2, R241 ;  /* 0x0000000200eb7824 */ /* 0x000fe200078e02f1 */
[----:B------:R-:W4:Y:S01]  /*5120*/  LDSM.16.M88.4 R44, [R241+0x5000] ;  /* 0x00500000f12c783b */ /* 0x000f220000000200 */
[----:B------:R-:W-:Y:S01]  /*5130*/  IMAD R239, R238, 0x2, R3 ;  /* 0x00000002eeef7824 */ /* 0x000fe200078e0203 */
[----:B------:R-:W-:Y:S01]  /*5140*/  UISETP.GT.AND UP0, UPT, UR14, UR11, UPT ;  /* 0x0000000b0e00728c */ /* 0x000fe2000bf04270 */
[----:B------:R-:W-:Y:S01]  /*5150*/  IMAD.SHL.U32 R245, R207, 0x2, RZ ;  /* 0x00000002cff57824 */ /* 0x000fe200078e00ff */
[----:B------:R-:W-:Y:S04]  /*5160*/  LDSM.16.M88.4 R140, [R206] ;  /* 0x00000000ce8c783b */ /* 0x000fe80000000200 */
[----:B------:R-:W4:Y:S01]  /*5170*/  LDSM.16.M88.4 R144, [R235+0x2000] ;  /* 0x00200000eb90783b */ /* 0x000f220000000200 */
[----:B------:R-:W-:-:S03]  /*5180*/  LOP3.LUT R245, R245, 0x6, RZ, 0xc0, !PT ;  /* 0x00000006f5f57812 */ /* 0x000fc600078ec0ff */
[----:B------:R-:W4:Y:S04]  /*5190*/  LDSM.16.M88.4 R28, [R241+0x6000] ;  /* 0x00600000f11c783b */ /* 0x000f280000000200 */
[----:B------:R-:W4:Y:S04]  /*51a0*/  LDSM.16.M88.4 R108, [R235+0x3000] ;  /* 0x00300000eb6c783b */ /* 0x000f280000000200 */
[----:B------:R-:W4:Y:S04]  /*51b0*/  LDSM.16.M88.4 R100, [R235+0x5000] ;  /* 0x00500000eb64783b */ /* 0x000f280000000200 */
[----:B------:R-:W4:Y:S04]  /*51c0*/  LDSM.16.M88.4 R84, [R241+0x2800] ;  /* 0x00280000f154783b */ /* 0x000f280000000200 */
[----:B------:R-:W4:Y:S01]  /*51d0*/  LDSM.16.M88.4 R68, [R241+0x3800] ;  /* 0x00380000f144783b */ /* 0x000f220000000200 */
[C---:B--2---:R-:W-:Y:S03]  /*51e0*/  HMMA.16816.F32 R96, R104.reuse, R92, RZ ;  /* 0x0000005c6860723c */ /* 0x044fe600000018ff */
[----:B------:R-:W2:Y:S04]  /*51f0*/  LDSM.16.M88.4 R52, [R241+0x4800] ;  /* 0x00480000f134783b */ /* 0x000ea80000000200 */
[----:B------:R-:W2:Y:S01]  /*5200*/  LDSM.16.M88.4 R36, [R241+0x5800] ;  /* 0x00580000f124783b */ /* 0x000ea20000000200 */
[C---:B------:R-:W-:Y:S03]  /*5210*/  HMMA.16816.F32 R92, R104.reuse, R94, RZ ;  /* 0x0000005e685c723c */ /* 0x040fe600000018ff */
[----:B------:R-:W2:Y:S03]  /*5220*/  LDSM.16.M88.4 R20, [R241+0x6800] ;  /* 0x00680000f114783b */ /* 0x000ea60000000200 */
[C---:B---3--:R-:W-:Y:S01]  /*5230*/  HMMA.16816.F32 R80, R104.reuse, R76, RZ ;  /* 0x0000004c6850723c */ /* 0x048fe200000018ff */
[----:B-1----:R-:W1:Y:S04]  /*5240*/  LDSM.16.M88.4 R4, [R241+0x7800] ;  /* 0x00780000f104783b */ /* 0x002e680000000200 */
[----:B------:R-:W-:Y:S01]  /*5250*/  LDSM.16.M88.4 R164, [R235+0x2800] ;  /* 0x00280000eba4783b */ /* 0x000fe20000000200 */
[C---:B----4-:R-:W-:Y:S03]  /*5260*/  HMMA.16816.F32 R48, R104.reuse, R44, RZ ;  /* 0x0000002c6830723c */ /* 0x050fe600000018ff */
[----:B------:R-:W-:Y:S03]  /*5270*/  LDSM.16.M88.4 R160, [R235+0x3800] ;  /* 0x00380000eba0783b */ /* 0x000fe60000000200 */
[C---:B------:R-:W-:Y:S01]  /*5280*/  HMMA.16816.F32 R76, R104.reuse, R78, RZ ;  /* 0x0000004e684c723c */ /* 0x040fe200000018ff */
        /* <DEDUP_REMOVED lines=8> */
[----:B------:R-:W3:Y:S03]  /*5310*/  LDSM.16.M88.4 R144, [R235+0x6000] ;  /* 0x00600000eb90783b */ /* 0x000ee60000000200 */
[----:B------:R-:W-:Y:S01]  /*5320*/  HMMA.16816.F32 R32, R104, R28, RZ ;  /* 0x0000001c6820723c */ /* 0x000fe200000018ff */
[----:B------:R-:W-:Y:S04]  /*5330*/  LDSM.16.M88.4 R124, [R241+0x8800] ;  /* 0x00880000f17c783b */ /* 0x000fe80000000200 */
[----:B------:R-:W-:Y:S01]  /*5340*/  LDSM.16.M88.4 R116, [R241+0x9000] ;  /* 0x00900000f174783b */ /* 0x000fe20000000200 */
[C---:B------:R-:W-:Y:S03]  /*5350*/  HMMA.16816.F32 R80, R140.reuse, R108, R80 ;  /* 0x0000006c8c50723c */ /* 0x040fe60000001850 */
[----:B------:R-:W-:Y:S03]  /*5360*/  LDSM.16.M88.4 R168, [R241+0x9800] ;  /* 0x00980000f1a8783b */ /* 0x000fe60000000200 */
[C---:B------:R-:W-:Y:S01]  /*5370*/  HMMA.16816.F32 R76, R140.reuse, R110, R76 ;  /* 0x0000006e8c4c723c */ /* 0x040fe2000000184c */
[----:B------:R-:W4:Y:S04]  /*5380*/  LDSM.16.M88.4 R108, [R235+0x6800] ;  /* 0x00680000eb6c783b */ /* 0x000f280000000200 */
[----:B------:R-:W-:Y:S01]  /*5390*/  LDSM.16.M88.4 R156, [R235+0x4000] ;  /* 0x00400000eb9c783b */ /* 0x000fe20000000200 */
[C---:B------:R-:W-:Y:S03]  /*53a0*/  HMMA.16816.F32 R48, R140.reuse, R100, R48 ;  /* 0x000000648c30723c */ /* 0x040fe60000001830 */
[----:B------:R-:W0:Y:S03]  /*53b0*/  LDGDEPBAR ;  /* 0x00000000000079af */ /* 0x000e260000000000 */
[----:B------:R-:W-:Y:S01]  /*53c0*/  HMMA.16816.F32 R44, R140, R102, R44 ;  /* 0x000000668c2c723c */ /* 0x000fe2000000182c */
[----:B------:R-:W4:Y:S05]  /*53d0*/  LDSM.16.M88.4 R100, [R235+0x7800] ;  /* 0x00780000eb64783b */ /* 0x000f2a0000000200 */
        /* <DEDUP_REMOVED lines=12> */
[----:B------:R-:W-:Y:S06]  /*54a0*/  HMMA.16816.F32 R4, R104, R6, RZ ;  /* 0x000000066804723c */ /* 0x000fec00000018ff */
[C---:B---3--:R-:W-:Y:S06]  /*54b0*/  HMMA.16816.F32 R32, R140.reuse, R144, R32 ;  /* 0x000000908c20723c */ /* 0x048fec0000001820 */
[----:B------:R-:W-:Y:S01]  /*54c0*/  HMMA.16816.F32 R88, R140, R164, R88 ;  /* 0x000000a48c58723c */ /* 0x000fe20000001858 */
[----:B------:R-:W-:-:S04]  /*54d0*/  VIADD R144, R241, 0x2000 ;  /* 0x00002000f1907836 */ /* 0x000fc80000000000 */
[----:B------:R-:W-:Y:S01]  /*54e0*/  @P0 VIADD R240, R144, 0xffffffc0 ;  /* 0xffffffc090f00836 */ /* 0x000fe20000000000 */
[C---:B------:R-:W-:Y:S01]  /*54f0*/  HMMA.16816.F32 R84, R140.reuse, R166, R84 ;  /* 0x000000a68c54723c */ /* 0x040fe20000001854 */
[----:B------:R-:W-:Y:S02]  /*5500*/  LDSM.16.M88.4 R164, [R235+0x8000] ;  /* 0x00800000eba4783b */ /* 0x000fe40000000200 */
[----:B------:R-:W-:Y:S02]  /*5510*/  IMAD R216, R0, 0x2, R240 ;  /* 0x0000000200d87824 */ /* 0x000fe400078e02f0 */
[----:B------:R-:W-:Y:S01]  /*5520*/  LDSM.16.M88.4 R196, [R240+0x7800] ;  /* 0x00780000f0c4783b */ /* 0x000fe20000000200 */
[----:B------:R-:W-:Y:S01]  /*5530*/  HMMA.16816.F32 R72, R140, R160, R72 ;  /* 0x000000a08c48723c */ /* 0x000fe20000001848 */
[C---:B------:R-:W-:Y:S02]  /*5540*/  VIADD R231, R240.reuse, 0x800 ;  /* 0x00000800f0e77836 */ /* 0x040fe40000000000 */
[----:B------:R-:W-:Y:S01]  /*5550*/  LDSM.16.M88.4 R192, [R216] ;  /* 0x00000000d8c0783b */ /* 0x000fe20000000200 */
[----:B------:R-:W-:-:S02]  /*5560*/  VIADD R230, R240, 0x1000 ;  /* 0x00001000f0e67836 */ /* 0x000fc40000000000 */
[C---:B------:R-:W-:Y:S01]  /*5570*/  HMMA.16816.F32 R68, R140.reuse, R162, R68 ;  /* 0x000000a28c44723c */ /* 0x040fe20000001844 */
[----:B------:R-:W-:Y:S01]  /*5580*/  LDSM.16.M88.4 R160, [R235+0x8800] ;  /* 0x00880000eba0783b */ /* 0x000fe20000000200 */
[C---:B------:R-:W-:Y:S02]  /*5590*/  VIADD R229, R240.reuse, 0x1800 ;  /* 0x00001800f0e57836 */ /* 0x040fe40000000000 */
[C---:B------:R-:W-:Y:S01]  /*55a0*/  VIADD R228, R240.reuse, 0x2000 ;  /* 0x00002000f0e47836 */ /* 0x040fe20000000000 */
[----:B------:R-:W-:Y:S01]  /*55b0*/  LDSM.16.M88.4 R188, [R216+0x800] ;  /* 0x00080000d8bc783b */ /* 0x000fe20000000200 */
[----:B------:R-:W-:Y:S01]  /*55c0*/  HMMA.16816.F32 R56, R140, R152, R56 ;  /* 0x000000988c38723c */ /* 0x000fe20000001838 */
[C---:B------:R-:W-:Y:S02]  /*55d0*/  VIADD R227, R240.reuse, 0x2800 ;  /* 0x00002800f0e37836 */ /* 0x040fe40000000000 */
[----:B------:R-:W-:Y:S01]  /*55e0*/  LDSM.16.M88.4 R184, [R216+0x1000] ;  /* 0x00100000d8b8783b */ /* 0x000fe20000000200 */
[----:B------:R-:W-:-:S02]  /*55f0*/  VIADD R226, R240, 0x3000 ;  /* 0x00003000f0e27836 */ /* 0x000fc40000000000 */
[C---:B------:R-:W-:Y:S01]  /*5600*/  HMMA.16816.F32 R52, R140.reuse, R154, R52 ;  /* 0x0000009a8c34723c */ /* 0x040fe20000001834 */
[----:B------:R-:W1:Y:S01]  /*5610*/  LDSM.16.M88.4 R152, [R235+0x7000] ;  /* 0x00700000eb98783b */ /* 0x000e620000000200 */
        /* <DEDUP_REMOVED lines=8> */
[----:B------:R-:W2:Y:S01]  /*56a0*/  LDSM.16.M88.4 R148, [R235+0x9000] ;  /* 0x00900000eb94783b */ /* 0x000ea20000000200 */
[C---:B------:R-:W-:Y:S02]  /*56b0*/  VIADD R221, R240.reuse, 0x5800 ;  /* 0x00005800f0dd7836 */ /* 0x040fe40000000000 */
[C---:B------:R-:W-:Y:S01]  /*56c0*/  VIADD R220, R240.reuse, 0x6000 ;  /* 0x00006000f0dc7836 */ /* 0x040fe20000000000 */
[----:B------:R-:W-:Y:S01]  /*56d0*/  LDSM.16.M88.4 R172, [R216+0x2800] ;  /* 0x00280000d8ac783b */ /* 0x000fe20000000200 */
[----:B------:R-:W-:Y:S01]  /*56e0*/  HMMA.16816.F32 R28, R140, R146, R28 ;  /* 0x000000928c1c723c */ /* 0x000fe2000000181c */
[C---:B------:R-:W-:Y:S02]  /*56f0*/  VIADD R219, R240.reuse, 0x6800 ;  /* 0x00006800f0db7836 */ /* 0x040fe40000000000 */
[----:B------:R-:W3:Y:S01]  /*5700*/  LDSM.16.M88.4 R144, [R235+0x9800] ;  /* 0x00980000eb90783b */ /* 0x000ee20000000200 */
[----:B------:R-:W-:-:S02]  /*5710*/  VIADD R218, R240, 0x7000 ;  /* 0x00007000f0da7836 */ /* 0x000fc40000000000 */
[----:B----4-:R-:W-:Y:S01]  /*5720*/  HMMA.16816.F32 R24, R140, R108, R24 ;  /* 0x0000006c8c18723c */ /* 0x010fe20000001818 */
[----:B------:R-:W-:-:S05]  /*5730*/  VIADD R217, R240, 0x7800 ;  /* 0x00007800f0d97836 */ /* 0x000fca0000000000 */
[C---:B------:R-:W-:Y:S01]  /*5740*/  HMMA.16816.F32 R20, R140.reuse, R110, R20 ;  /* 0x0000006e8c14723c */ /* 0x040fe20000001814 */
[----:B------:R4:W-:Y:S05]  /*5750*/  LDSM.16.M88.4 R108, [R3] ;  /* 0x00000000036c783b */ /* 0x0009ea0000000200 */
[C---:B------:R-:W-:Y:S06]  /*5760*/  HMMA.16816.F32 R8, R140.reuse, R100, R8 ;  /* 0x000000648c08723c */ /* 0x040fec0000001808 */
[----:B------:R-:W-:Y:S01]  /*5770*/  HMMA.16816.F32 R4, R140, R102, R4 ;  /* 0x000000668c04723c */ /* 0x000fe20000001804 */
[----:B------:R-:W3:Y:S05]  /*5780*/  LDSM.16.M88.4 R100, [R240+0x1000] ;  /* 0x00100000f064783b */ /* 0x000eea0000000200 */
[C---:B------:R-:W-:Y:S06]  /*5790*/  HMMA.16816.F32 R64, R104.reuse, R60, RZ ;  /* 0x0000003c6840723c */ /* 0x040fec00000018ff */
[----:B------:R-:W-:Y:S01]  /*57a0*/  HMMA.16816.F32 R16, R104, R12, RZ ;  /* 0x0000000c6810723c */ /* 0x000fe200000018ff */
[----:B----4-:R-:W-:-:S02]  /*57b0*/  LOP3.LUT R3, R202, R203, RZ, 0xfc, !PT ;  /* 0x000000cbca037212 */ /* 0x010fc400078efcff */
[----:B------:R-:W-:-:S03]  /*57c0*/  VIMNMX R203, R2, UR20, PT ;  /* 0x0000001402cb7c48 */ /* 0x000fc6000bfe0100 */
        /* <DEDUP_REMOVED lines=13> */
[----:B------:R-:W4:Y:S05]  /*58a0*/  LDSM.16.M88.4 R156, [R240] ;  /* 0x00000000f09c783b */ /* 0x000f2a0000000200 */
[C---:B-1----:R-:W-:Y:S06]  /*58b0*/  HMMA.16816.F32 R16, R140.reuse, R152, R16 ;  /* 0x000000988c10723c */ /* 0x042fec0000001810 */
[C---:B------:R-:W-:Y:S01]  /*58c0*/  HMMA.16816.F32 R12, R140.reuse, R154, R12 ;  /* 0x0000009a8c0c723c */ /* 0x040fe2000000180c */
[----:B------:R-:W1:Y:S05]  /*58d0*/  LDSM.16.M88.4 R152, [R240+0x800] ;  /* 0x00080000f098783b */ /* 0x000e6a0000000200 */
[C---:B------:R-:W-:Y:S06]  /*58e0*/  HMMA.16816.F32 R136, R140.reuse, R164, R136 ;  /* 0x000000a48c88723c */ /* 0x040fec0000001888 */
        /* <DEDUP_REMOVED lines=32> */
[----:B------:R-:W3:Y:S05]  /*5af0*/  LDSM.16.M88.4 R100, [R239] ;  /* 0x00000000ef64783b */ /* 0x000eea0000000200 */
        /* <DEDUP_REMOVED lines=11> */
[----:B------:R-:W-:Y:S05]  /*5bb0*/  LDSM.16.M88.4 R156, [R216+0x4800] ;  /* 0x00480000d89c783b */ /* 0x000fea0000000200 */
[C---:B-1----:R-:W-:Y:S06]  /*5bc0*/  HMMA.16816.F32 R16, R108.reuse, R152, R16 ;  /* 0x000000986c10723c */ /* 0x042fec0000001810 */
[C---:B------:R-:W-:Y:S01]  /*5bd0*/  HMMA.16816.F32 R12, R108.reuse, R154, R12 ;  /* 0x0000009a6c0c723c */ /* 0x040fe2000000180c */
[----:B------:R-:W-:Y:S05]  /*5be0*/  LDSM.16.M88.4 R152, [R216+0x5000] ;  /* 0x00500000d898783b */ /* 0x000fea0000000200 */
[C---:B--2---:R-:W-:Y:S06]  /*5bf0*/  HMMA.16816.F32 R136, R108.reuse, R148, R136 ;  /* 0x000000946c88723c */ /* 0x044fec0000001888 */
        /* <DEDUP_REMOVED lines=8> */
[C---:B------:R-:W-:Y:S06]  /*5c80*/  HMMA.16816.F32 R112, R108.reuse, R196, R112 ;  /* 0x000000c46c70723c */ /* 0x040fec0000001870 */
[----:B------:R-:W-:Y:S01]  /*5c90*/  HMMA.16816.F32 R104, R108, R198, R104 ;  /* 0x000000c66c68723c */ /* 0x000fe20000001868 */
[----:B------:R-:W1:Y:S05]  /*5ca0*/  LDSM.16.M88.4 R108, [R216+0x7000] ;  /* 0x00700000d86c783b */ /* 0x000e6a0000000200 */
[C---:B------:R-:W-:Y:S06]  /*5cb0*/  HMMA.16816.F32 R96, R100.reuse, R192, R96 ;  /* 0x000000c06460723c */ /* 0x040fec0000001860 */
[----:B------:R-:W-:Y:S01]  /*5cc0*/  HMMA.16816.F32 R92, R100, R194, R92 ;  /* 0x000000c2645c723c */ /* 0x000fe2000000185c */
[----:B------:R-:W2:Y:S01]  /*5cd0*/  LDSM.16.M88.4 R192, [R216+0x7800] ;  /* 0x00780000d8c0783b */ /* 0x000ea20000000200 */
[----:B------:R-:W-:-:S04]  /*5ce0*/  DEPBAR.LE SB0, 0x0 ;  /* 0x000080000000791a */ /* 0x000fc80000000000 */
[C---:B------:R-:W-:Y:S06]  /*5cf0*/  HMMA.16816.F32 R88, R100.reuse, R188, R88 ;  /* 0x000000bc6458723c */ /* 0x040fec0000001858 */
[C---:B------:R-:W-:Y:S06]  /*5d00*/  HMMA.16816.F32 R84, R100.reuse, R190, R84 ;  /* 0x000000be6454723c */ /* 0x040fec0000001854 */
[C---:B------:R-:W-:Y:S06]  /*5d10*/  HMMA.16816.F32 R80, R100.reuse, R184, R80 ;  /* 0x000000b86450723c */ /* 0x040fec0000001850 */
[C---:B------:R-:W-:Y:S06]  /*5d20*/  HMMA.16816.F32 R76, R100.reuse, R186, R76 ;  /* 0x000000ba644c723c */ /* 0x040fec000000184c */
[C---:B-1----:R-:W-:Y:S06]  /*5d30*/  HMMA.16816.F32 R116, R100.reuse, R110, R116 ;  /* 0x0000006e6474723c */ /* 0x042fec0000001874 */
[----:B------:R-:W-:Y:S01]  /*5d40*/  HMMA.16816.F32 R120, R100, R108, R120 ;  /* 0x0000006c6478723c */ /* 0x000fe20000001878 */
[----:B------:R-:W-:-:S05]  /*5d50*/  IMAD.MOV.U32 R111, RZ, RZ, 0x8 ;  /* 0x00000008ff6f7424 */ /* 0x000fca00078e00ff */
[----:B------:R-:W-:Y:S01]  /*5d60*/  VIADDMNMX R202, R2, R111, UR20, PT ;  /* 0x0000001402ca7e46 */ /* 0x000fe2000b80016f */
[----:B------:R-:W-:Y:S01]  /*5d70*/  VIADD R109, R245, UR16 ;  /* 0x00000010f56d7c36 */ /* 0x000fe20008000000 */
[C---:B------:R-:W-:Y:S03]  /*5d80*/  HMMA.16816.F32 R72, R100.reuse, R180, R72 ;  /* 0x000000b46448723c */ /* 0x040fe60000001848 */
[C---:B------:R-:W-:Y:S01]  /*5d90*/  VIADD R0, R109.reuse, 0x1 ;  /* 0x000000016d007836 */ /* 0x040fe20000000000 */
[----:B------:R-:W-:Y:S01]  /*5da0*/  I2FP.F32.S32 R111, R109 ;  /* 0x0000006d006f7245 */ /* 0x000fe20000201400 */
[C---:B------:R-:W-:Y:S01]  /*5db0*/  VIADD R2, R109.reuse, 0x9 ;  /* 0x000000096d027836 */ /* 0x040fe20000000000 */
[----:B------:R-:W-:Y:S01]  /*5dc0*/  HMMA.16816.F32 R68, R100, R182, R68 ;  /* 0x000000b66444723c */ /* 0x000fe20000001844 */
[----:B------:R-:W-:Y:S02]  /*5dd0*/  ISETP.GE.AND P4, PT, R109, R202, PT ;  /* 0x000000ca6d00720c */ /* 0x000fe40003f86270 */
[----:B------:R-:W-:Y:S01]  /*5de0*/  FFMA.FTZ R98, R111, UR5, R98 ;  /* 0x000000056f627c23 */ /* 0x000fe20008010062 */
[----:B------:R-:W-:-:S02]  /*5df0*/  ISETP.GE.AND P0, PT, R0, R203, PT ;  /* 0x000000cb0000720c */ /* 0x000fc40003f06270 */
[C---:B------:R-:W-:Y:S01]  /*5e00*/  HMMA.16816.F32 R64, R100.reuse, R176, R64 ;  /* 0x000000b06440723c */ /* 0x040fe20000001840 */
[----:B------:R-:W-:Y:S02]  /*5e10*/  ISETP.GE.AND P1, PT, R0, R202, PT ;  /* 0x000000ca0000720c */ /* 0x000fe40003f26270 */
[----:B------:R-:W-:Y:S01]  /*5e20*/  FSEL R237, R98, -INF , !P4 ;  /* 0xff80000062ed7808 */ /* 0x000fe20006000000 */
[----:B------:R-:W-:Y:S01]  /*5e30*/  VIADD R98, R109, 0xf1 ;  /* 0x000000f16d627836 */ /* 0x000fe20000000000 */
[----:B------:R-:W-:Y:S01]  /*5e40*/  I2FP.F32.S32 R0, R0 ;  /* 0x0000000000007245 */ /* 0x000fe20000201400 */
[C---:B------:R-:W-:Y:S01]  /*5e50*/  HMMA.16816.F32 R60, R100.reuse, R178, R60 ;  /* 0x000000b2643c723c */ /* 0x040fe2000000183c */
[C---:B------:R-:W-:Y:S02]  /*5e60*/  ISETP.GE.AND P2, PT, R2.reuse, R203, PT ;  /* 0x000000cb0200720c */ /* 0x040fe40003f46270 */
[----:B------:R-:W-:Y:S01]  /*5e70*/  ISETP.GE.AND P4, PT, R2, R202, PT ;  /* 0x000000ca0200720c */ /* 0x000fe20003f86270 */
[C---:B------:R-:W-:Y:S01]  /*5e80*/  FFMA.FTZ R97, R0.reuse, UR5, R97 ;  /* 0x0000000500617c23 */ /* 0x040fe20008010061 */
[----:B------:R-:W-:Y:S01]  /*5e90*/  I2FP.F32.S32 R2, R2 ;  /* 0x0000000200027245 */ /* 0x000fe20000201400 */
[----:B------:R-:W-:Y:S01]  /*5ea0*/  HMMA.16816.F32 R56, R100, R172, R56 ;  /* 0x000000ac6438723c */ /* 0x000fe20000001838 */
[----:B------:R-:W-:-:S02]  /*5eb0*/  FFMA.FTZ R99, R0, UR5, R99 ;  /* 0x0000000500637c23 */ /* 0x000fc40008010063 */
[----:B------:R-:W-:Y:S01]  /*5ec0*/  FSEL R108, R97, -INF , !P0 ;  /* 0xff800000616c7808 */ /* 0x000fe20004000000 */
[C---:B------:R-:W-:Y:S01]  /*5ed0*/  FFMA.FTZ R0, R2.reuse, UR5, R93 ;  /* 0x0000000502007c23 */ /* 0x040fe2000801005d */
[----:B------:R-:W-:Y:S01]  /*5ee0*/  FFMA.FTZ R233, R2, UR5, R95 ;  /* 0x0000000502e97c23 */ /* 0x000fe2000801005f */
[C---:B------:R-:W-:Y:S01]  /*5ef0*/  HMMA.16816.F32 R52, R100.reuse, R174, R52 ;  /* 0x000000ae6434723c */ /* 0x040fe20000001834 */
[----:B------:R-:W-:Y:S01]  /*5f00*/  VIADD R95, R109, 0x10 ;  /* 0x000000106d5f7836 */ /* 0x000fe20000000000 */
[----:B------:R-:W-:Y:S01]  /*5f10*/  FSEL R198, R99, -INF , !P1 ;  /* 0xff80000063c67808 */ /* 0x000fe20004800000 */
[C---:B------:R-:W-:Y:S01]  /*5f20*/  VIADD R2, R109.reuse, 0x11 ;  /* 0x000000116d027836 */ /* 0x040fe20000000000 */
[----:B------:R-:W-:Y:S01]  /*5f30*/  FSEL R0, R0, -INF , !P2 ;  /* 0xff80000000007808 */ /* 0x000fe20005000000 */
[----:B------:R-:W-:Y:S01]  /*5f40*/  VIADD R93, R109, 0x18 ;  /* 0x000000186d5d7836 */ /* 0x000fe20000000000 */
[----:B------:R-:W-:Y:S01]  /*5f50*/  HMMA.16816.F32 R48, R100, R168, R48 ;  /* 0x000000a86430723c */ /* 0x000fe20000001830 */
[----:B------:R-:W-:Y:S01]  /*5f60*/  FSEL R233, R233, -INF , !P4 ;  /* 0xff800000e9e97808 */ /* 0x000fe20006000000 */
[----:B------:R-:W-:Y:S01]  /*5f70*/  VIADD R97, R109, 0xf8 ;  /* 0x000000f86d617836 */ /* 0x000fe20000000000 */
[----:B------:R-:W-:-:S02]  /*5f80*/  ISETP.GE.AND P0, PT, R95, R203, PT ;  /* 0x000000cb5f00720c */ /* 0x000fc40003f06270 */
[-C--:B------:R-:W-:Y:S01]  /*5f90*/  ISETP.GE.AND P1, PT, R95, R202.reuse, PT ;  /* 0x000000ca5f00720c */ /* 0x080fe20003f26270 */
[C---:B------:R-:W-:Y:S01]  /*5fa0*/  HMMA.16816.F32 R44, R100.reuse, R170, R44 ;  /* 0x000000aa642c723c */ /* 0x040fe2000000182c */
[C---:B------:R-:W-:Y:S02]  /*5fb0*/  ISETP.GE.AND P2, PT, R93.reuse, R203, PT ;  /* 0x000000cb5d00720c */ /* 0x040fe40003f46270 */
[----:B------:R-:W-:Y:S02]  /*5fc0*/  ISETP.GE.AND P4, PT, R93, R202, PT ;  /* 0x000000ca5d00720c */ /* 0x000fe40003f86270 */
[----:B------:R-:W-:Y:S01]  /*5fd0*/  I2FP.F32.S32 R95, R95 ;  /* 0x0000005f005f7245 */ /* 0x000fe20000201400 */
[----:B------:R-:W-:Y:S01]  /*5fe0*/  HMMA.16816.F32 R40, R100, R164, R40 ;  /* 0x000000a46428723c */ /* 0x000fe20000001828 */
[----:B------:R-:W-:-:S03]  /*5ff0*/  I2FP.F32.S32 R93, R93 ;  /* 0x0000005d005d7245 */ /* 0x000fc60000201400 */
[C---:B------:R-:W-:Y:S01]  /*6000*/  FFMA.FTZ R234, R95.reuse, UR5, R88 ;  /* 0x000000055fea7c23 */ /* 0x040fe20008010058 */
[----:B------:R-:W-:Y:S01]  /*6010*/  FFMA.FTZ R90, R95, UR5, R90 ;  /* 0x000000055f5a7c23 */ /* 0x000fe2000801005a */
[C---:B------:R-:W-:Y:S01]  /*6020*/  HMMA.16816.F32 R36, R100.reuse, R166, R36 ;  /* 0x000000a66424723c */ /* 0x040fe20000001824 */
[C---:B------:R-:W-:Y:S01]  /*6030*/  FFMA.FTZ R110, R93.reuse, UR5, R84 ;  /* 0x000000055d6e7c23 */ /* 0x040fe20008010054 */
[----:B------:R-:W-:Y:S01]  /*6040*/  FFMA.FTZ R86, R93, UR5, R86 ;  /* 0x000000055d567c23 */ /* 0x000fe20008010056 */
[C---:B------:R-:W-:Y:S01]  /*6050*/  VIADD R84, R109.reuse, 0x19 ;  /* 0x000000196d547836 */ /* 0x040fe20000000000 */
[----:B------:R-:W-:Y:S01]  /*6060*/  FSEL R234, R234, -INF , !P0 ;  /* 0xff800000eaea7808 */ /* 0x000fe20004000000 */
[C---:B------:R-:W-:Y:S01]  /*6070*/  VIADD R88, R109.reuse, 0x20 ;  /* 0x000000206d587836 */ /* 0x040fe20000000000 */
[----:B------:R-:W-:Y:S01]  /*6080*/  HMMA.16816.F32 R32, R100, R160, R32 ;  /* 0x000000a06420723c */ /* 0x000fe20000001820 */
[----:B------:R-:W-:Y:S01]  /*6090*/  FSEL R110, R110, -INF , !P2 ;  /* 0xff8000006e6e7808 */ /* 0x000fe20005000000 */
[----:B------:R-:W-:Y:S01]  /*60a0*/  VIADD R93, R109, 0xf0 ;  /* 0x000000f06d5d7836 */ /* 0x000fe20000000000 */
[----:B------:R-:W-:-:S02]  /*60b0*/  FSEL R178, R86, -INF , !P4 ;  /* 0xff80000056b27808 */ /* 0x000fc40006000000 */
[----:B------:R-:W-:Y:S01]  /*60c0*/  ISETP.GE.AND P0, PT, R84, R203, PT ;  /* 0x000000cb5400720c */ /* 0x000fe20003f06270 */
        /* <DEDUP_REMOVED lines=12> */
[----:B------:R-:W-:Y:S01]  /*6190*/  HMMA.16816.F32 R104, R100, R194, R104 ;  /* 0x000000c26468723c */ /* 0x000fe20000001868 */
[----:B------:R-:W-:-:S06]  /*61a0*/  VIADD R193, R109, 0x50 ;  /* 0x000000506dc17836 */ /* 0x000fcc0000000000 */
[----:B------:R-:W-:Y:S01]  /*61b0*/  VIADD R101, R109, 0x8 ;  /* 0x000000086d657836 */ /* 0x000fe20000000000 */
[----:B------:R-:W-:Y:S01]  /*61c0*/  FSEL R194, R90, -INF , !P1 ;  /* 0xff8000005ac27808 */ /* 0x000fe20004800000 */
[----:B------:R-:W-:Y:S01]  /*61d0*/  BAR.SYNC.DEFER_BLOCKING 0x0 ;  /* 0x0000000000007b1d */ /* 0x000fe20000010000 */
[-C--:B------:R-:W-:Y:S02]  /*61e0*/  ISETP.GE.AND P1, PT, R84, R202.reuse, PT ;  /* 0x000000ca5400720c */ /* 0x080fe40003f26270 */
[C---:B------:R-:W-:Y:S02]  /*61f0*/  ISETP.GE.AND P6, PT, R101.reuse, R203, PT ;  /* 0x000000cb6500720c */ /* 0x040fe40003fc6270 */
[----:B------:R-:W-:Y:S02]  /*6200*/  ISETP.GE.AND P5, PT, R101, R202, PT ;  /* 0x000000ca6500720c */ /* 0x000fe40003fa6270 */
        /* <DEDUP_REMOVED lines=8> */
[C---:B------:R-:W-:Y:S02]  /*6290*/  ISETP.GE.AND P6, PT, R2.reuse, R203, PT ;  /* 0x000000cb0200720c */ /* 0x040fe40003fc6270 */
[----:B------:R-:W-:-:S02]  /*62a0*/  ISETP.GE.AND P5, PT, R2, R202, PT ;  /* 0x000000ca0200720c */ /* 0x000fc40003fa6270 */
[----:B------:R-:W-:Y:S02]  /*62b0*/  I2FP.F32.S32 R2, R2 ;  /* 0x0000000200027245 */ /* 0x000fe40000201400 */
[----:B------:R-:W-:Y:S02]  /*62c0*/  FSEL R252, R85, -INF , !P0 ;  /* 0xff80000055fc7808 */ /* 0x000fe40004000000 */
[----:B------:R-:W-:Y:S01]  /*62d0*/  FSEL R251, R87, -INF , !P1 ;  /* 0xff80000057fb7808 */ /* 0x000fe20004800000 */
[C---:B------:R-:W-:Y:S01]  /*62e0*/  FFMA.FTZ R89, R2.reuse, UR5, R89 ;  /* 0x0000000502597c23 */ /* 0x040fe20008010059 */
[----:B------:R-:W-:Y:S01]  /*62f0*/  FFMA.FTZ R91, R2, UR5, R91 ;  /* 0x00000005025b7c23 */ /* 0x000fe2000801005b */
[----:B------:R-:W-:-:S03]  /*6300*/  VIADD R2, R109, 0x21 ;  /* 0x000000216d027836 */ /* 0x000fc60000000000 */
[----:B------:R-:W-:Y:S02]  /*6310*/  FSEL R232, R89, -INF , !P6 ;  /* 0xff80000059e87808 */ /* 0x000fe40007000000 */
[C---:B------:R-:W-:Y:S02]  /*6320*/  ISETP.GE.AND P2, PT, R2.reuse, R203, PT ;  /* 0x000000cb0200720c */ /* 0x040fe40003f46270 */
[----:B------:R-:W-:Y:S02]  /*6330*/  ISETP.GE.AND P4, PT, R2, R202, PT ;  /* 0x000000ca0200720c */ /* 0x000fe40003f86270 */
[----:B------:R-:W-:Y:S02]  /*6340*/  I2FP.F32.S32 R2, R2 ;  /* 0x0000000200027245 */ /* 0x000fe40000201400 */
[----:B------:R-:W-:Y:S02]  /*6350*/  I2FP.F32.S32 R89, R88 ;  /* 0x0000005800597245 */ /* 0x000fe40000201400 */
[----:B------:R-:W-:Y:S01]  /*6360*/  FSEL R192, R91, -INF , !P5 ;  /* 0xff8000005bc07808 */ /* 0x000fe20006800000 */
[----:B------:R-:W-:Y:S01]  /*6370*/  FFMA.FTZ R215, R2, UR5, R83 ;  /* 0x0000000502d77c23 */ /* 0x000fe20008010053 */
[----:B------:R-:W-:-:S02]  /*6380*/  VIADD R83, R109, 0x28 ;  /* 0x000000286d537836 */ /* 0x000fc40000000000 */
[C---:B------:R-:W-:Y:S01]  /*6390*/  FFMA.FTZ R80, R89.reuse, UR5, R80 ;  /* 0x0000000559507c23 */ /* 0x040fe20008010050 */
[----:B------:R-:W-:Y:S01]  /*63a0*/  FFMA.FTZ R82, R89, UR5, R82 ;  /* 0x0000000559527c23 */ /* 0x000fe20008010052 */
[----:B------:R-:W-:Y:S01]  /*63b0*/  FFMA.FTZ R248, R2, UR5, R81 ;  /* 0x0000000502f87c23 */ /* 0x000fe20008010051 */
[CC--:B------:R-:W-:Y:S01]  /*63c0*/  ISETP.GE.AND P6, PT, R88.reuse, R203.reuse, PT ;  /* 0x000000cb5800720c */ /* 0x0c0fe20003fc6270 */
[C---:B------:R-:W-:Y:S01]  /*63d0*/  VIADD R2, R109.reuse, 0x29 ;  /* 0x000000296d027836 */ /* 0x040fe20000000000 */
[-C--:B------:R-:W-:Y:S01]  /*63e0*/  ISETP.GE.AND P5, PT, R88, R202.reuse, PT ;  /* 0x000000ca5800720c */ /* 0x080fe20003fa6270 */
[----:B------:R-:W-:Y:S01]  /*63f0*/  VIADD R81, R109, 0x30 ;  /* 0x000000306d517836 */ /* 0x000fe20000000000 */
[C---:B------:R-:W-:Y:S02]  /*6400*/  ISETP.GE.AND P0, PT, R83.reuse, R203, PT ;  /* 0x000000cb5300720c */ /* 0x040fe40003f06270 */
[----:B------:R-:W-:Y:S02]  /*6410*/  ISETP.GE.AND P1, PT, R83, R202, PT ;  /* 0x000000ca5300720c */ /* 0x000fe40003f26270 */
[----:B------:R-:W-:-:S02]  /*6420*/  I2FP.F32.S32 R83, R83 ;  /* 0x0000005300537245 */ /* 0x000fc40000201400 */
[----:B------:R-:W-:Y:S02]  /*6430*/  FSEL R250, R80, -INF , !P6 ;  /* 0xff80000050fa7808 */ /* 0x000fe40007000000 */
[----:B------:R-:W-:Y:S01]  /*6440*/  FSEL R249, R82, -INF , !P5 ;  /* 0xff80000052f97808 */ /* 0x000fe20006800000 */
[C---:B------:R-:W-:Y:S01]  /*6450*/  FFMA.FTZ R78, R83.reuse, UR5, R78 ;  /* 0x00000005534e7c23 */ /* 0x040fe2000801004e */
[CC--:B------:R-:W-:Y:S02]  /*6460*/  ISETP.GE.AND P6, PT, R2.reuse, R203.reuse, PT ;  /* 0x000000cb0200720c */ /* 0x0c0fe40003fc6270 */
[----:B------:R-:W-:Y:S02]  /*6470*/  ISETP.GE.AND P5, PT, R2, R202, PT ;  /* 0x000000ca0200720c */ /* 0x000fe40003fa6270 */
        /* <DEDUP_REMOVED lines=8> */
[----:B------:R-:W-:Y:S01]  /*6500*/  ISETP.GE.AND P4, PT, R81, R202, PT ;  /* 0x000000ca5100720c */ /* 0x000fe20003f86270 */
[----:B------:R-:W-:Y:S01]  /*6510*/  VIADD R80, R109, 0x31 ;  /* 0x000000316d507836 */ /* 0x000fe20000000000 */
[----:B------:R-:W-:-:S02]  /*6520*/  I2FP.F32.S32 R81, R81 ;  /* 0x0000005100517245 */ /* 0x000fc40000201400 */
[----:B------:R-:W-:Y:S02]  /*6530*/  FSEL R2, R2, -INF , !P0 ;  /* 0xff80000002027808 */ /* 0x000fe40004000000 */
[----:B------:R-:W-:Y:S01]  /*6540*/  FSEL R103, R77, -INF , !P6 ;  /* 0xff8000004d677808 */ /* 0x000fe20007000000 */
[C---:B------:R-:W-:Y:S01]  /*6550*/  FFMA.FTZ R101, R81.reuse, UR5, R72 ;  /* 0x0000000551657c23 */ /* 0x040fe20008010048 */
[----:B------:R-:W-:Y:S01]  /*6560*/  FFMA.FTZ R74, R81, UR5, R74 ;  /* 0x00000005514a7c23 */ /* 0x000fe2000801004a */
[----:B------:R1:W-:Y:S01]  /*6570*/  STL [R1+0x4], R2 ;  /* 0x0000040201007387 */ /* 0x0003e20000100800 */
[----:B------:R-:W-:Y:S01]  /*6580*/  VIADD R72, R109, 0x39 ;  /* 0x000000396d487836 */ /* 0x000fe20000000000 */
[----:B------:R-:W-:Y:S02]  /*6590*/  I2FP.F32.S32 R77, R76 ;  /* 0x0000004c004d7245 */ /* 0x000fe40000201400 */
[----:B------:R-:W-:Y:S02]  /*65a0*/  FSEL R101, R101, -INF , !P2 ;  /* 0xff80000065657808 */ /* 0x000fe40005000000 */
[----:B------:R-:W-:Y:S01]  /*65b0*/  FSEL R197, R74, -INF , !P4 ;  /* 0xff8000004ac57808 */ /* 0x000fe20006000000 */
[----:B------:R-:W-:Y:S01]  /*65c0*/  FFMA.FTZ R70, R77, UR5, R70 ;  /* 0x000000054d467c23 */ /* 0x000fe20008010046 */
[----:B------:R-:W-:-:S02]  /*65d0*/  ISETP.GE.AND P2, PT, R72, R203, PT ;  /* 0x000000cb4800720c */ /* 0x000fc40003f46270 */
[----:B------:R-:W-:Y:S02]  /*65e0*/  ISETP.GE.AND P4, PT, R72, R202, PT ;  /* 0x000000ca4800720c */ /* 0x000fe40003f86270 */
[-C--:B------:R-:W-:Y:S02]  /*65f0*/  ISETP.GE.AND P0, PT, R80, R203.reuse, PT ;  /* 0x000000cb5000720c */ /* 0x080fe40003f06270 */
[----:B------:R-:W-:Y:S02]  /*6600*/  I2FP.F32.S32 R72, R72 ;  /* 0x0000004800487245 */ /* 0x000fe40000201400 */
[----:B------:R-:W-:Y:S02]  /*6610*/  ISETP.GE.AND P6, PT, R76, R203, PT ;  /* 0x000000cb4c00720c */ /* 0x000fe40003fc6270 */
[----:B------:R-:W-:Y:S01]  /*6620*/  FSEL R213, R78, -INF , !P1 ;  /* 0xff8000004ed57808 */ /* 0x000fe20004800000 */
[----:B------:R-:W-:Y:S01]  /*6630*/  FFMA.FTZ R145, R72, UR5, R71 ;  /* 0x0000000548917c23 */ /* 0x000fe20008010047 */
[----:B------:R-:W-:Y:S01]  /*6640*/  ISETP.GE.AND P1, PT, R80, R202, PT ;  /* 0x000000ca5000720c */ /* 0x000fe20003f26270 */
[----:B------:R-:W-:Y:S01]  /*6650*/  VIADD R71, R109, 0x40 ;  /* 0x000000406d477836 */ /* 0x000fe20000000000 */
[----:B------:R-:W-:Y:S01]  /*6660*/  FSEL R207, R79, -INF , !P5 ;  /* 0xff8000004fcf7808 */ /* 0x000fe20006800000 */
[----:B------:R-:W-:Y:S01]  /*6670*/  VIADD R79, R109, 0xd0 ;  /* 0x000000d06d4f7836 */ /* 0x000fe20000000000 */
[----:B------:R-:W-:Y:S01]  /*6680*/  FSEL R145, R145, -INF , !P4 ;  /* 0xff80000091917808 */ /* 0x000fe20006000000 */
[----:B------:R-:W-:Y:S01]  /*6690*/  VIADD R78, R109, 0xd1 ;  /* 0x000000d16d4e7836 */ /* 0x000fe20000000000 */
[----:B-1----:R-:W-:-:S02]  /*66a0*/  I2FP.F32.S32 R2, R80 ;  /* 0x0000005000027245 */ /* 0x002fc40000201400 */
[----:B------:R-:W-:-:S03]  /*66b0*/  ISETP.GE.AND P5, PT, R76, R202, PT ;  /* 0x000000ca4c00720c */ /* 0x000fc60003fa6270 */
[C---:B------:R-:W-:Y:S01]  /*66c0*/  FFMA.FTZ R73, R2.reuse, UR5, R73 ;  /* 0x0000000502497c23 */ /* 0x040fe20008010049 */
[----:B------:R-:W-:Y:S01]  /*66d0*/  FFMA.FTZ R75, R2, UR5, R75 ;  /* 0x00000005024b7c23 */ /* 0x000fe2000801004b */
[----:B------:R-:W-:Y:S01]  /*66e0*/  FFMA.FTZ R2, R77, UR5, R68 ;  /* 0x000000054d027c23 */ /* 0x000fe20008010044 */
[----:B------:R-:W-:Y:S01]  /*66f0*/  FFMA.FTZ R68, R72, UR5, R69 ;  /* 0x0000000548447c23 */ /* 0x000fe20008010045 */
[----:B------:R-:W-:Y:S01]  /*6700*/  VIADD R72, R109, 0x41 ;  /* 0x000000416d487836 */ /* 0x000fe20000000000 */
[----:B------:R-:W-:Y:S01]  /*6710*/  FSEL R73, R73, -INF , !P0 ;  /* 0xff80000049497808 */ /* 0x000fe20004000000 */
[C---:B------:R-:W-:Y:S01]  /*6720*/  VIADD R69, R109.reuse, 0x48 ;  /* 0x000000486d457836 */ /* 0x040fe20000000000 */
[----:B------:R-:W-:Y:S01]  /*6730*/  FSEL R2, R2, -INF , !P6 ;  /* 0xff80000002027808 */ /* 0x000fe20007000000 */
[----:B------:R-:W-:Y:S01]  /*6740*/  VIADD R77, R109, 0xd8 ;  /* 0x000000d86d4d7836 */ /* 0x000fe20000000000 */
[----:B------:R-:W-:Y:S01]  /*6750*/  FSEL R199, R75, -INF , !P1 ;  /* 0xff8000004bc77808 */ /* 0x000fe20004800000 */
[----:B------:R-:W-:Y:S01]  /*6760*/  STL [R1+0xc], R73 ;  /* 0x00000c4901007387 */ /* 0x000fe20000100800 */
[----:B------:R-:W-:-:S02]  /*6770*/  FSEL R68, R68, -INF , !P2 ;  /* 0xff80000044447808 */ /* 0x000fc40005000000 */
[CC--:B------:R-:W-:Y:S01]  /*6780*/  ISETP.GE.AND P0, PT, R71.reuse, R203.reuse, PT ;  /* 0x000000cb4700720c */ /* 0x0c0fe20003f06270 */
[----:B------:R1:W-:Y:S01]  /*6790*/  STL [R1+0x8], R2 ;  /* 0x0000080201007387 */ /* 0x0003e20000100800 */
[-C--:B------:R-:W-:Y:S02]  /*67a0*/  ISETP.GE.AND P1, PT, R71, R202.reuse, PT ;  /* 0x000000ca4700720c */ /* 0x080fe40003f26270 */
[C---:B------:R-:W-:Y:S01]  /*67b0*/  ISETP.GE.AND P2, PT, R69.reuse, R203, PT ;  /* 0x000000cb4500720c */ /* 0x040fe20003f46270 */
[----:B------:R2:W-:Y:S01]  /*67c0*/  STL [R1], R68 ;  /* 0x0000004401007387 */ /* 0x0005e20000100800 */
[----:B------:R-:W-:Y:S02]  /*67d0*/  ISETP.GE.AND P4, PT, R69, R202, PT ;  /* 0x000000ca4500720c */ /* 0x000fe40003f86270 */
[----:B------:R-:W-:Y:S02]  /*67e0*/  I2FP.F32.S32 R71, R71 ;  /* 0x0000004700477245 */ /* 0x000fe40000201400 */
[----:B------:R-:W-:-:S02]  /*67f0*/  I2FP.F32.S32 R69, R69 ;  /* 0x0000004500457245 */ /* 0x000fc40000201400 */
[----:B------:R-:W-:Y:S01]  /*6800*/  FSEL R147, R70, -INF , !P5 ;  /* 0xff80000046937808 */ /* 0x000fe20006800000 */
[C---:B------:R-:W-:Y:S01]  /*6810*/  FFMA.FTZ R64, R71.reuse, UR5, R64 ;  /* 0x0000000547407c23 */ /* 0x040fe20008010040 */
[C---:B------:R-:W-:Y:S01]  /*6820*/  ISETP.GE.AND P6, PT, R72.reuse, R203, PT ;  /* 0x000000cb4800720c */ /* 0x040fe20003fc6270 */
[----:B------:R-:W-:Y:S01]  /*6830*/  FFMA.FTZ R66, R71, UR5, R66 ;  /* 0x0000000547427c23 */ /* 0x000fe20008010042 */
[----:B------:R-:W-:Y:S01]  /*6840*/  ISETP.GE.AND P5, PT, R72, R202, PT ;  /* 0x000000ca4800720c */ /* 0x000fe20003fa6270 */
[C---:B------:R-:W-:Y:S01]  /*6850*/  FFMA.FTZ R190, R69.reuse, UR5, R60 ;  /* 0x0000000545be7c23 */ /* 0x040fe2000801003c */
[----:B------:R-:W-:Y:S01]  /*6860*/  FFMA.FTZ R62, R69, UR5, R62 ;  /* 0x00000005453e7c23 */ /* 0x000fe2000801003e */
[----:B------:R-:W-:Y:S01]  /*6870*/  VIADD R60, R109, 0x49 ;  /* 0x000000496d3c7836 */ /* 0x000fe20000000000 */
[----:B------:R-:W-:Y:S02]  /*6880*/  FSEL R214, R64, -INF , !P0 ;  /* 0xff80000040d67808 */ /* 0x000fe40004000000 */
[----:B------:R-:W-:-:S02]  /*6890*/  FSEL R195, R66, -INF , !P1 ;  /* 0xff80000042c37808 */ /* 0x000fc40004800000 */
[----:B------:R-:W-:Y:S02]  /*68a0*/  FSEL R190, R190, -INF , !P2 ;  /* 0xff800000bebe7808 */ /* 0x000fe40005000000 */
[----:B-1----:R-:W-:Y:S02]  /*68b0*/  I2FP.F32.S32 R2, R72 ;  /* 0x0000004800027245 */ /* 0x002fe40000201400 */
[----:B------:R-:W-:Y:S02]  /*68c0*/  FSEL R153, R62, -INF , !P4 ;  /* 0xff8000003e997808 */ /* 0x000fe40006000000 */
[----:B------:R-:W-:Y:S01]  /*68d0*/  ISETP.GE.AND P0, PT, R60, R203, PT ;  /* 0x000000cb3c00720c */ /* 0x000fe20003f06270 */
[C---:B------:R-:W-:Y:S01]  /*68e0*/  FFMA.FTZ R65, R2.reuse, UR5, R65 ;  /* 0x0000000502417c23 */ /* 0x040fe20008010041 */
[----:B------:R-:W-:Y:S01]  /*68f0*/  FFMA.FTZ R67, R2, UR5, R67 ;  /* 0x0000000502437c23 */ /* 0x000fe20008010043 */
[----:B------:R-:W-:Y:S01]  /*6900*/  VIADD R2, R109, 0x51 ;  /* 0x000000516d027836 */ /* 0x000fe20000000000 */
[----:B------:R-:W-:-:S02]  /*6910*/  ISETP.GE.AND P1, PT, R60, R202, PT ;  /* 0x000000ca3c00720c */ /* 0x000fc40003f26270 */
[----:B------:R-:W-:Y:S01]  /*6920*/  FSEL R212, R65, -INF , !P6 ;  /* 0xff80000041d47808 */ /* 0x000fe20007000000 */
[----:B------:R-:W-:Y:S01]  /*6930*/  VIADD R65, R109, 0xc0 ;  /* 0x000000c06d417836 */ /* 0x000fe20000000000 */
[----:B------:R-:W-:Y:S02]  /*6940*/  FSEL R151, R67, -INF , !P5 ;  /* 0xff80000043977808 */ /* 0x000fe40006800000 */
[C---:B------:R-:W-:Y:S02]  /*6950*/  ISETP.GE.AND P6, PT, R193.reuse, R203, PT ;  /* 0x000000cbc100720c */ /* 0x040fe40003fc6270 */
[----:B------:R-:W-:Y:S02]  /*6960*/  ISETP.GE.AND P5, PT, R193, R202, PT ;  /* 0x000000cac100720c */ /* 0x000fe40003fa6270 */
[----:B------:R-:W-:Y:S02]  /*6970*/  I2FP.F32.S32 R193, R193 ;  /* 0x000000c100c17245 */ /* 0x000fe40000201400 */
[----:B------:R-:W-:-:S02]  /*6980*/  ISETP.GE.AND P2, PT, R2, R203, PT ;  /* 0x000000cb0200720c */ /* 0x000fc40003f46270 */
[----:B------:R-:W-:Y:S01]  /*6990*/  ISETP.GE.AND P4, PT, R2, R202, PT ;  /* 0x000000ca0200720c */ /* 0x000fe20003f86270 */
[C---:B------:R-:W-:Y:S01]  /*69a0*/  FFMA.FTZ R56, R193.reuse, UR5, R56 ;  /* 0x00000005c1387c23 */ /* 0x040fe20008010038 */
[----:B------:R-:W-:Y:S01]  /*69b0*/  I2FP.F32.S32 R60, R60 ;  /* 0x0000003c003c7245 */ /* 0x000fe20000201400 */
[----:B------:R-:W-:Y:S01]  /*69c0*/  FFMA.FTZ R193, R193, UR5, R58 ;  /* 0x00000005c1c17c23 */ /* 0x000fe2000801003a */
        /* <DEDUP_REMOVED lines=18> */
[C---:B------:R-:W-:Y:S02]  /*6af0*/  ISETP.GE.AND P2, PT, R57.reuse, R203, PT ;  /* 0x000000cb3900720c */ /* 0x040fe40003f46270 */
[----:B------:R-:W-:Y:S02]  /*6b00*/  ISETP.GE.AND P4, PT, R57, R202, PT ;  /* 0x000000ca3900720c */ /* 0x000fe40003f86270 */
[----:B------:R-:W-:Y:S02]  /*6b10*/  I2FP.F32.S32 R59, R59 ;  /* 0x0000003b003b7245 */ /* 0x000fe40000201400 */
[----:B------:R-:W-:Y:S02]  /*6b20*/  I2FP.F32.S32 R2, R2 ;  /* 0x0000000200027245 */ /* 0x000fe40000201400 */
[----:B------:R-:W-:Y:S01]  /*6b30*/  I2FP.F32.S32 R57, R57 ;  /* 0x0000003900397245 */ /* 0x000fe20000201400 */
[C---:B------:R-:W-:Y:S01]  /*6b40*/  FFMA.FTZ R142, R59.reuse, UR5, R52 ;  /* 0x000000053b8e7c23 */ /* 0x040fe20008010034 */
[----:B------:R-:W-:Y:S01]  /*6b50*/  FFMA.FTZ R54, R59, UR5, R54 ;  /* 0x000000053b367c23 */ /* 0x000fe20008010036 */
[C---:B------:R-:W-:Y:S01]  /*6b60*/  FFMA.FTZ R53, R2.reuse, UR5, R53 ;  /* 0x0000000502357c23 */ /* 0x040fe20008010035 */
[----:B------:R-:W-:Y:S01]  /*6b70*/  FFMA.FTZ R55, R2, UR5, R55 ;  /* 0x0000000502377c23 */ /* 0x000fe20008010037 */
[C---:B------:R-:W-:Y:S01]  /*6b80*/  FFMA.FTZ R144, R57.reuse, UR5, R48 ;  /* 0x0000000539907c23 */ /* 0x040fe20008010030 */
[----:B------:R-:W-:Y:S01]  /*6b90*/  FFMA.FTZ R50, R57, UR5, R50 ;  /* 0x0000000539327c23 */ /* 0x000fe20008010032 */
        /* <DEDUP_REMOVED lines=9> */
[----:B------:R-:W-:Y:S02]  /*6c30*/  FSEL R140, R53, -INF , !P6 ;  /* 0xff800000358c7808 */ /* 0x000fe40007000000 */
[C---:B------:R-:W-:Y:S02]  /*6c40*/  ISETP.GE.AND P2, PT, R2.reuse, R203, PT ;  /* 0x000000cb0200720c */ /* 0x040fe40003f46270 */
[----:B------:R-:W-:-:S02]  /*6c50*/  ISETP.GE.AND P4, PT, R2, R202, PT ;  /* 0x000000ca0200720c */ /* 0x000fc40003f86270 */
[----:B------:R-:W-:Y:S02]  /*6c60*/  I2FP.F32.S32 R48, R48 ;  /* 0x0000003000307245 */ /* 0x000fe40000201400 */
[----:B------:R-:W-:Y:S02]  /*6c70*/  I2FP.F32.S32 R53, R52 ;  /* 0x0000003400357245 */ /* 0x000fe40000201400 */
[----:B------:R-:W-:Y:S01]  /*6c80*/  I2FP.F32.S32 R2, R2 ;  /* 0x0000000200027245 */ /* 0x000fe20000201400 */
[C---:B------:R-:W-:Y:S01]  /*6c90*/  FFMA.FTZ R49, R48.reuse, UR5, R49 ;  /* 0x0000000530317c23 */ /* 0x040fe20008010031 */
[----:B------:R-:W-:Y:S01]  /*6ca0*/  FSEL R175, R55, -INF , !P5 ;  /* 0xff80000037af7808 */ /* 0x000fe20006800000 */
[----:B------:R-:W-:Y:S01]  /*6cb0*/  FFMA.FTZ R51, R48, UR5, R51 ;  /* 0x0000000530337c23 */ /* 0x000fe20008010033 */
[C---:B------:R-:W-:Y:S01]  /*6cc0*/  FFMA.FTZ R44, R53.reuse, UR5, R44 ;  /* 0x00000005352c7c23 */ /* 0x040fe2000801002c */
[----:B------:R-:W-:Y:S01]  /*6cd0*/  FFMA.FTZ R46, R53, UR5, R46 ;  /* 0x00000005352e7c23 */ /* 0x000fe2000801002e */
[C---:B------:R-:W-:Y:S01]  /*6ce0*/  FFMA.FTZ R156, R2.reuse, UR5, R45 ;  /* 0x00000005029c7c23 */ /* 0x040fe2000801002d */
[----:B------:R-:W-:Y:S01]  /*6cf0*/  FFMA.FTZ R179, R2, UR5, R47 ;  /* 0x0000000502b37c23 */ /* 0x000fe2000801002f */
[C---:B------:R-:W-:Y:S01]  /*6d00*/  ISETP.GE.AND P6, PT, R52.reuse, R203, PT ;  /* 0x000000cb3400720c */ /* 0x040fe20003fc6270 */
[C---:B------:R-:W-:Y:S01]  /*6d10*/  VIADD R47, R109.reuse, 0x70 ;  /* 0x000000706d2f7836 */ /* 0x040fe20000000000 */
[----:B------:R-:W-:Y:S01]  /*6d20*/  ISETP.GE.AND P5, PT, R52, R202, PT ;  /* 0x000000ca3400720c */ /* 0x000fe20003fa6270 */
[----:B------:R-:W-:Y:S01]  /*6d30*/  VIADD R2, R109, 0x71 ;  /* 0x000000716d027836 */ /* 0x000fe20000000000 */
[----:B------:R-:W-:Y:S01]  /*6d40*/  FSEL R154, R49, -INF , !P0 ;  /* 0xff800000319a7808 */ /* 0x000fe20004000000 */
[----:B------:R-:W-:Y:S01]  /*6d50*/  VIADD R45, R109, 0x78 ;  /* 0x000000786d2d7836 */ /* 0x000fe20000000000 */
[----:B------:R-:W-:-:S02]  /*6d60*/  FSEL R189, R51, -INF , !P1 ;  /* 0xff80000033bd7808 */ /* 0x000fc40004800000 */
[----:B------:R-:W-:Y:S02]  /*6d70*/  FSEL R148, R44, -INF , !P6 ;  /* 0xff8000002c947808 */ /* 0x000fe40007000000 */
[----:B------:R-:W-:Y:S02]  /*6d80*/  FSEL R181, R46, -INF , !P5 ;  /* 0xff8000002eb57808 */ /* 0x000fe40006800000 */
[----:B------:R-:W-:Y:S02]  /*6d90*/  FSEL R156, R156, -INF , !P2 ;  /* 0xff8000009c9c7808 */ /* 0x000fe40005000000 */
[----:B------:R-:W-:Y:S02]  /*6da0*/  FSEL R179, R179, -INF , !P4 ;  /* 0xff800000b3b37808 */ /* 0x000fe40006000000 */
[C---:B------:R-:W-:Y:S02]  /*6db0*/  ISETP.GE.AND P0, PT, R47.reuse, R203, PT ;  /* 0x000000cb2f00720c */ /* 0x040fe40003f06270 */
[----:B------:R-:W-:-:S02]  /*6dc0*/  ISETP.GE.AND P1, PT, R47, R202, PT ;  /* 0x000000ca2f00720c */ /* 0x000fc40003f26270 */
[CC--:B------:R-:W-:Y:S02]  /*6dd0*/  ISETP.GE.AND P6, PT, R2.reuse, R203.reuse, PT ;  /* 0x000000cb0200720c */ /* 0x0c0fe40003fc6270 */
[-C--:B------:R-:W-:Y:S02]  /*6de0*/  ISETP.GE.AND P5, PT, R2, R202.reuse, PT ;  /* 0x000000ca0200720c */ /* 0x080fe40003fa6270 */
[C---:B------:R-:W-:Y:S02]  /*6df0*/  ISETP.GE.AND P2, PT, R45.reuse, R203, PT ;  /* 0x000000cb2d00720c */ /* 0x040fe40003f46270 */
[----:B------:R-:W-:Y:S02]  /*6e00*/  ISETP.GE.AND P4, PT, R45, R202, PT ;  /* 0x000000ca2d00720c */ /* 0x000fe40003f86270 */
[----:B------:R-:W-:Y:S02]  /*6e10*/  I2FP.F32.S32 R47, R47 ;  /* 0x0000002f002f7245 */ /* 0x000fe40000201400 */
[----:B------:R-:W-:-:S02]  /*6e20*/  I2FP.F32.S32 R2, R2 ;  /* 0x0000000200027245 */ /* 0x000fc40000201400 */
        /* <DEDUP_REMOVED lines=108> */
[----:B------:R-:W-:Y:S01]  /*74f0*/  FSEL R152, R152, -INF , !P2 ;  /* 0xff80000098987808 */ /* 0x000fe20005000000 */
[----:B------:R-:W-:Y:S01]  /*7500*/  FFMA.FTZ R18, R111, UR5, R96 ;  /* 0x000000056f127c23 */ /* 0x000fe20008010060 */
[----:B------:R-:W-:-:S02]  /*7510*/  FSEL R60, R14, -INF , !P4 ;  /* 0xff8000000e3c7808 */ /* 0x000fc40006000000 */
[CC--:B------:R-:W-:Y:S02]  /*7520*/  ISETP.GE.AND P0, PT, R12.reuse, R203.reuse, PT ;  /* 0x000000cb0c00720c */ /* 0x0c0fe40003f06270 */
[-C--:B------:R-:W-:Y:S02]  /*7530*/  ISETP.GE.AND P1, PT, R12, R202.reuse, PT ;  /* 0x000000ca0c00720c */ /* 0x080fe40003f26270 */
[----:B------:R-:W-:Y:S02]  /*7540*/  FSEL R160, R17, -INF , !P6 ;  /* 0xff80000011a07808 */ /* 0x000fe40007000000 */
[C---:B------:R-:W-:Y:S02]  /*7550*/  ISETP.GE.AND P2, PT, R2.reuse, R203, PT ;  /* 0x000000cb0200720c */ /* 0x040fe40003f46270 */
[----:B------:R-:W-:Y:S02]  /*7560*/  ISETP.GE.AND P4, PT, R2, R202, PT ;  /* 0x000000ca0200720c */ /* 0x000fe40003f86270 */
[----:B------:R-:W-:-:S02]  /*7570*/  I2FP.F32.S32 R12, R12 ;  /* 0x0000000c000c7245 */ /* 0x000fc40000201400 */
        /* <DEDUP_REMOVED lines=13> */
[----:B------:R-:W-:-:S02]  /*7650*/  FSEL R150, R13, -INF , !P0 ;  /* 0xff8000000d967808 */ /* 0x000fc40004000000 */
[----:B------:R-:W-:Y:S02]  /*7660*/  FSEL R63, R15, -INF , !P1 ;  /* 0xff8000000f3f7808 */ /* 0x000fe40004800000 */
[----:B------:R-:W-:Y:S01]  /*7670*/  FSEL R146, R8, -INF , !P6 ;  /* 0xff80000008927808 */ /* 0x000fe20007000000 */
[----:B------:R-:W-:Y:S01]  /*7680*/  VIADD R8, R109, 0xc8 ;  /* 0x000000c86d087836 */ /* 0x000fe20000000000 */
[----:B------:R-:W-:Y:S02]  /*7690*/  FSEL R62, R10, -INF , !P5 ;  /* 0xff8000000a3e7808 */ /* 0x000fe40006800000 */
[CC--:B------:R-:W-:Y:S02]  /*76a0*/  ISETP.GE.AND P0, PT, R9.reuse, R203.reuse, PT ;  /* 0x000000cb0900720c */ /* 0x0c0fe40003f06270 */
[----:B------:R-:W-:Y:S02]  /*76b0*/  ISETP.GE.AND P1, PT, R9, R202, PT ;  /* 0x000000ca0900720c */ /* 0x000fe40003f26270 */
[----:B------:R-:W-:-:S02]  /*76c0*/  ISETP.GE.AND P6, PT, R2, R203, PT ;  /* 0x000000cb0200720c */ /* 0x000fc40003fc6270 */
[----:B------:R-:W-:Y:S02]  /*76d0*/  ISETP.GE.AND P5, PT, R2, R202, PT ;  /* 0x000000ca0200720c */ /* 0x000fe40003fa6270 */
[----:B------:R-:W-:Y:S02]  /*76e0*/  I2FP.F32.S32 R9, R9 ;  /* 0x0000000900097245 */ /* 0x000fe40000201400 */
[----:B------:R-:W-:Y:S02]  /*76f0*/  I2FP.F32.S32 R2, R2 ;  /* 0x0000000200027245 */ /* 0x000fe40000201400 */
[----:B------:R-:W-:Y:S01]  /*7700*/  FSEL R64, R64, -INF , !P2 ;  /* 0xff80000040407808 */ /* 0x000fe20005000000 */
[C---:B------:R-:W-:Y:S01]  /*7710*/  FFMA.FTZ R4, R9.reuse, UR5, R4 ;  /* 0x0000000509047c23 */ /* 0x040fe20008010004 */
[----:B------:R-:W-:Y:S01]  /*7720*/  FFMA.FTZ R6, R9, UR5, R6 ;  /* 0x0000000509067c23 */ /* 0x000fe20008010006 */
[----:B------:R-:W-:Y:S01]  /*7730*/  FFMA.FTZ R5, R2, UR5, R5 ;  /* 0x0000000502057c23 */ /* 0x000fe20008010005 */
[----:B------:R-:W-:-:S02]  /*7740*/  VIADD R9, R109, 0xc1 ;  /* 0x000000c16d097836 */ /* 0x000fc40000000000 */
[----:B------:R-:W-:Y:S01]  /*7750*/  FFMA.FTZ R7, R2, UR5, R7 ;  /* 0x0000000502077c23 */ /* 0x000fe20008010007 */
[----:B------:R-:W-:Y:S01]  /*7760*/  FSEL R70, R4, -INF , !P0 ;  /* 0xff80000004467808 */ /* 0x000fe20004000000 */
[----:B------:R-:W-:Y:S01]  /*7770*/  VIADD R2, R109, 0xc9 ;  /* 0x000000c96d027836 */ /* 0x000fe20000000000 */
[----:B------:R-:W-:Y:S02]  /*7780*/  FSEL R69, R5, -INF , !P6 ;  /* 0xff80000005457808 */ /* 0x000fe40007000000 */
[----:B------:R-:W-:Y:S02]  /*7790*/  I2FP.F32.S32 R4, R9 ;  /* 0x0000000900047245 */ /* 0x000fe40000201400 */
[----:B------:R-:W-:Y:S02]  /*77a0*/  I2FP.F32.S32 R5, R8 ;  /* 0x0000000800057245 */ /* 0x000fe40000201400 */
[----:B------:R-:W-:Y:S01]  /*77b0*/  FSEL R61, R11, -INF , !P4 ;  /* 0xff8000000b3d7808 */ /* 0x000fe20006000000 */
[C---:B------:R-:W-:Y:S01]  /*77c0*/  FFMA.FTZ R76, R4.reuse, UR5, R137 ;  /* 0x00000005044c7c23 */ /* 0x040fe20008010089 */
[C---:B------:R-:W-:Y:S01]  /*77d0*/  ISETP.GE.AND P2, PT, R65.reuse, R203, PT ;  /* 0x000000cb4100720c */ /* 0x040fe20003f46270 */
[----:B------:R-:W-:Y:S01]  /*77e0*/  FFMA.FTZ R73, R4, UR5, R139 ;  /* 0x0000000504497c23 */ /* 0x000fe2000801008b */
[-C--:B------:R-:W-:Y:S01]  /*77f0*/  ISETP.GE.AND P4, PT, R65, R202.reuse, PT ;  /* 0x000000ca4100720c */ /* 0x080fe20003f86270 */
[C---:B------:R-:W-:Y:S01]  /*7800*/  FFMA.FTZ R75, R5.reuse, UR5, R132 ;  /* 0x00000005054b7c23 */ /* 0x040fe20008010084 */
[----:B------:R-:W-:Y:S01]  /*7810*/  I2FP.F32.S32 R65, R65 ;  /* 0x0000004100417245 */ /* 0x000fe20000201400 */
[----:B------:R-:W-:Y:S01]  /*7820*/  FFMA.FTZ R72, R5, UR5, R134 ;  /* 0x0000000505487c23 */ /* 0x000fe20008010086 */
[----:B------:R-:W-:Y:S01]  /*7830*/  FSEL R67, R6, -INF , !P1 ;  /* 0xff80000006437808 */ /* 0x000fe20004800000 */
[----:B------:R-:W-:Y:S01]  /*7840*/  VIADD R4, R109, 0xd9 ;  /* 0x000000d96d047836 */ /* 0x000fe20000000000 */
[----:B------:R-:W-:Y:S01]  /*7850*/  FSEL R66, R7, -INF , !P5 ;  /* 0xff80000007427808 */ /* 0x000fe20006800000 */
[----:B--2---:R-:W-:Y:S01]  /*7860*/  FFMA.FTZ R68, R65, UR5, R136 ;  /* 0x0000000541447c23 */ /* 0x004fe20008010088 */
[-C--:B------:R-:W-:Y:S01]  /*7870*/  ISETP.GE.AND P0, PT, R9, R203.reuse, PT ;  /* 0x000000cb0900720c */ /* 0x080fe20003f06270 */
[----:B------:R-:W-:Y:S01]  /*7880*/  FFMA.FTZ R65, R65, UR5, R138 ;  /* 0x0000000541417c23 */ /* 0x000fe2000801008a */
[----:B------:R-:W-:Y:S01]  /*7890*/  ISETP.GE.AND P1, PT, R9, R202, PT ;  /* 0x000000ca0900720c */ /* 0x000fe20003f26270 */
[----:B------:R-:W-:Y:S01]  /*78a0*/  VIADD R5, R109, 0xe0 ;  /* 0x000000e06d057836 */ /* 0x000fe20000000000 */
        /* <DEDUP_REMOVED lines=10> */
[----:B------:R-:W-:Y:S02]  /*7950*/  I2FP.F32.S32 R79, R79 ;  /* 0x0000004f004f7245 */ /* 0x000fe40000201400 */
[----:B------:R-:W-:Y:S02]  /*7960*/  I2FP.F32.S32 R78, R78 ;  /* 0x0000004e004e7245 */ /* 0x000fe40000201400 */
[----:B------:R-:W-:Y:S01]  /*7970*/  FSEL R68, R68, -INF , !P2 ;  /* 0xff80000044447808 */ /* 0x000fe20005000000 */
[----:B------:R-:W-:Y:S01]  /*7980*/  FFMA.FTZ R82, R79, UR5, R128 ;  /* 0x000000054f527c23 */ /* 0x000fe20008010080 */
[----:B------:R-:W-:Y:S01]  /*7990*/  FSEL R65, R65, -INF , !P4 ;  /* 0xff80000041417808 */ /* 0x000fe20006000000 */
[----:B------:R-:W-:Y:S01]  /*79a0*/  FFMA.FTZ R81, R78, UR5, R129 ;  /* 0x000000054e517c23 */ /* 0x000fe20008010081 */
[C---:B------:R-:W-:Y:S01]  /*79b0*/  ISETP.GE.AND P2, PT, R2.reuse, R203, PT ;  /* 0x000000cb0200720c */ /* 0x040fe20003f46270 */
[----:B------:R-:W-:Y:S01]  /*79c0*/  FFMA.FTZ R79, R79, UR5, R130 ;  /* 0x000000054f4f7c23 */ /* 0x000fe20008010082 */
[----:B------:R-:W-:Y:S01]  /*79d0*/  ISETP.GE.AND P4, PT, R2, R202, PT ;  /* 0x000000ca0200720c */ /* 0x000fe20003f86270 */
[----:B------:R-:W-:Y:S01]  /*79e0*/  FFMA.FTZ R78, R78, UR5, R131 ;  /* 0x000000054e4e7c23 */ /* 0x000fe20008010083 */
[----:B------:R-:W-:-:S02]  /*79f0*/  I2FP.F32.S32 R2, R2 ;  /* 0x0000000200027245 */ /* 0x000fc40000201400 */
[----:B------:R-:W-:Y:S02]  /*7a00*/  FSEL R82, R82, -INF , !P0 ;  /* 0xff80000052527808 */ /* 0x000fe40004000000 */
[----:B------:R-:W-:Y:S01]  /*7a10*/  FSEL R79, R79, -INF , !P1 ;  /* 0xff8000004f4f7808 */ /* 0x000fe20004800000 */
[C---:B------:R-:W-:Y:S01]  /*7a20*/  FFMA.FTZ R74, R2.reuse, UR5, R133 ;  /* 0x00000005024a7c23 */ /* 0x040fe20008010085 */
[----:B------:R-:W-:Y:S01]  /*7a30*/  FFMA.FTZ R71, R2, UR5, R135 ;  /* 0x0000000502477c23 */ /* 0x000fe20008010087 */
[----:B------:R-:W-:Y:S01]  /*7a40*/  FSEL R81, R81, -INF , !P6 ;  /* 0xff80000051517808 */ /* 0x000fe20007000000 */
[----:B------:R-:W-:Y:S01]  /*7a50*/  VIADD R2, R109, 0xe1 ;  /* 0x000000e16d027836 */ /* 0x000fe20000000000 */
        /* <DEDUP_REMOVED lines=9> */
[----:B------:R-:W-:Y:S01]  /*7af0*/  FSEL R71, R71, -INF , !P4 ;  /* 0xff80000047477808 */ /* 0x000fe20006000000 */
[----:B------:R-:W-:Y:S01]  /*7b00*/  FFMA.FTZ R85, R4, UR5, R127 ;  /* 0x0000000504557c23 */ /* 0x000fe2000801007f */
        /* <DEDUP_REMOVED lines=8> */
[C---:B------:R-:W-:Y:S01]  /*7b90*/  FFMA.FTZ R80, R77.reuse, UR5, R124 ;  /* 0x000000054d507c23 */ /* 0x040fe2000801007c */
[----:B------:R-:W-:Y:S01]  /*7ba0*/  FFMA.FTZ R77, R77, UR5, R126 ;  /* 0x000000054d4d7c23 */ /* 0x000fe2000801007e */
[C---:B------:R-:W-:Y:S02]  /*7bb0*/  ISETP.GE.AND P0, PT, R5.reuse, R203, PT ;  /* 0x000000cb0500720c */ /* 0x040fe40003f06270 */
[-C--:B------:R-:W-:Y:S02]  /*7bc0*/  ISETP.GE.AND P1, PT, R5, R202.reuse, PT ;  /* 0x000000ca0500720c */ /* 0x080fe40003f26270 */
        /* <DEDUP_REMOVED lines=9> */
[----:B------:R-:W-:Y:S01]  /*7c60*/  FSEL R90, R90, -INF , !P1 ;  /* 0xff8000005a5a7808 */ /* 0x000fe20004800000 */
[C---:B------:R-:W-:Y:S01]  /*7c70*/  FFMA.FTZ R86, R2.reuse, UR5, R121 ;  /* 0x0000000502567c23 */ /* 0x040fe20008010079 */
[----:B------:R-:W-:Y:S01]  /*7c80*/  FFMA.FTZ R83, R2, UR5, R123 ;  /* 0x0000000502537c23 */ /* 0x000fe2000801007b */
[----:B------:R-:W-:Y:S01]  /*7c90*/  VIADD R2, R109, 0xe9 ;  /* 0x000000e96d027836 */ /* 0x000fe20000000000 */
[C---:B------:R-:W-:Y:S02]  /*7ca0*/  ISETP.GE.AND P0, PT, R98.reuse, R203, PT ;  /* 0x000000cb6200720c */ /* 0x040fe40003f06270 */
[----:B------:R-:W-:-:S02]  /*7cb0*/  ISETP.GE.AND P1, PT, R98, R202, PT ;  /* 0x000000ca6200720c */ /* 0x000fc40003f26270 */
[----:B------:R-:W-:Y:S02]  /*7cc0*/  I2FP.F32.S32 R98, R98 ;  /* 0x0000006200627245 */ /* 0x000fe40000201400 */
[----:B------:R-:W-:Y:S02]  /*7cd0*/  FSEL R87, R87, -INF , !P6 ;  /* 0xff80000057577808 */ /* 0x000fe40007000000 */
[----:B------:R-:W-:Y:S01]  /*7ce0*/  FSEL R84, R84, -INF , !P5 ;  /* 0xff80000054547808 */ /* 0x000fe20006800000 */
[----:B------:R-:W-:Y:S01]  /*7cf0*/  FFMA.FTZ R94, R98, UR5, R113 ;  /* 0x00000005625e7c23 */ /* 0x000fe20008010071 */
[----:B------:R-:W-:Y:S01]  /*7d00*/  FSEL R86, R86, -INF , !P2 ;  /* 0xff80000056567808 */ /* 0x000fe20005000000 */
[----:B------:R-:W-:Y:S01]  /*7d10*/  FFMA.FTZ R98, R98, UR5, R115 ;  /* 0x0000000562627c23 */ /* 0x000fe20008010073 */
        /* <DEDUP_REMOVED lines=12> */
[----:B------:R-:W-:Y:S01]  /*7de0*/  VIADD R2, R109, 0xf9 ;  /* 0x000000f96d027836 */ /* 0x000fe20000000000 */
[----:B------:R-:W-:-:S02]  /*7df0*/  PLOP3.LUT P1, PT, PT, PT, UP0, 0x80, 0x0 ;  /* 0x000000000000781c */ /* 0x000fc40003f2f008 */
[----:B------:R-:W-:Y:S02]  /*7e00*/  FSEL R89, R89, -INF , !P5 ;  /* 0xff80000059597808 */ /* 0x000fe40006800000 */
[----:B------:R-:W-:Y:S02]  /*7e10*/  FSEL R95, R95, -INF , !P2 ;  /* 0xff8000005f5f7808 */ /* 0x000fe40005000000 */
[C---:B------:R-:W-:Y:S02]  /*7e20*/  ISETP.GE.AND P5, PT, R97.reuse, R203, PT ;  /* 0x000000cb6100720c */ /* 0x040fe40003fa6270 */
[----:B------:R-:W-:Y:S02]  /*7e30*/  ISETP.GE.AND P2, PT, R97, R202, PT ;  /* 0x000000ca6100720c */ /* 0x000fe40003f46270 */
[----:B------:R-:W-:Y:S02]  /*7e40*/  FSEL R93, R93, -INF , !P4 ;  /* 0xff8000005d5d7808 */ /* 0x000fe40006000000 */
[----:B------:R-:W-:-:S02]  /*7e50*/  FSEL R94, R94, -INF , !P0 ;  /* 0xff8000005e5e7808 */ /* 0x000fc40004000000 */
[----:B------:R-:W-:Y:S02]  /*7e60*/  I2FP.F32.S32 R97, R97 ;  /* 0x0000006100617245 */ /* 0x000fe40000201400 */
[CC--:B------:R-:W-:Y:S02]  /*7e70*/  ISETP.GE.AND P4, PT, R2.reuse, R203.reuse, PT ;  /* 0x000000cb0200720c */ /* 0x0c0fe40003f86270 */
[----:B------:R-:W-:Y:S01]  /*7e80*/  ISETP.GE.AND P0, PT, R2, R202, PT ;  /* 0x000000ca0200720c */ /* 0x000fe20003f06270 */
[C---:B------:R-:W-:Y:S01]  /*7e90*/  FFMA.FTZ R100, R97.reuse, UR5, R104 ;  /* 0x0000000561647c23 */ /* 0x040fe20008010068 */
[----:B------:R-:W-:Y:S01]  /*7ea0*/  I2FP.F32.S32 R2, R2 ;  /* 0x0000000200027245 */ /* 0x000fe20000201400 */
[----:B------:R-:W-:Y:S01]  /*7eb0*/  FFMA.FTZ R97, R97, UR5, R106 ;  /* 0x0000000561617c23 */ /* 0x000fe2000801006a */
[----:B------:R-:W-:Y:S02]  /*7ec0*/  FSEL R91, R91, -INF , !P6 ;  /* 0xff8000005b5b7808 */ /* 0x000fe40007000000 */
[----:B------:R-:W-:Y:S01]  /*7ed0*/  ISETP.GE.AND P6, PT, R109, R203, PT ;  /* 0x000000cb6d00720c */ /* 0x000fe20003fc6270 */
[C---:B------:R-:W-:Y:S01]  /*7ee0*/  FFMA.FTZ R99, R2.reuse, UR5, R105 ;  /* 0x0000000502637c23 */ /* 0x040fe20008010069 */
[----:B------:R-:W-:Y:S01]  /*7ef0*/  FFMA.FTZ R96, R2, UR5, R107 ;  /* 0x0000000502607c23 */ /* 0x000fe2000801006b */
[----:B------:R-:W-:-:S02]  /*7f00*/  FSEL R100, R100, -INF , !P5 ;  /* 0xff80000064647808 */ /* 0x000fc40006800000 */
        /* <DEDUP_REMOVED lines=66> */
.L_x_3610:
[----:B------:R-:W-:-:S04]  /*8330*/  ULEA UR16, -UR6, URZ, 0x8 ;  /* 0x0000003f06107291 */ /* 0x000fc8000f8e413f */
[----:B------:R-:W-:Y:S02]  /*8340*/  USHF.R.S32.HI UR20, URZ, 0x1f, UR16 ;  /* 0x0000001f3f147899 */ /* 0x000fe40008011410 */
[----:B------:R-:W-:-:S04]  /*8350*/  MOV R19, UR16 ;  /* 0x0000001000137c02 */ /* 0x000fc80008000f00 */
[----:B------:R-:W-:-:S07]  /*8360*/  MOV R20, UR20 ;  /* 0x0000001400147c02 */ /* 0x000fce0008000f00 */
.L_x_3611:
        /* <DEDUP_REMOVED lines=10> */
[----:B------:R-:W-:Y:S01]  /*8410*/  VOTEU.ALL UP0, P0 ;  /* 0x00000000003f7886 */ /* 0x000fe20000000000 */
[-C--:B------:R-:W-:Y:S01]  /*8420*/  @!P0 LEA R42, P4, R7, R200.reuse, 0x5 ;  /* 0x000000c8072a8211 */ /* 0x080fe200078828ff */
[----:B------:R-:W-:Y:S01]  /*8430*/  @!P0 IMAD.WIDE.U32 R8, R8, 0x30, R200 ;  /* 0x0000003008088825 */ /* 0x000fe200078e00c8 */
[----:B------:R-:W-:Y:S01]  /*8440*/  @!P0 LEA R14, P2, R5, R200, 0x6 ;  /* 0x000000c8050e8211 */ /* 0x000fe200078430ff */
[----:B------:R1:W-:Y:S01]  /*8450*/  @P0 STS.128 [R242+0x2000], RZ ;  /* 0x002000fff2000388 */ /* 0x0003e20000000c00 */
[----:B------:R-:W-:Y:S01]  /*8460*/  @!UP0 UIMAD UR16, UR7, 0x30, URZ ;  /* 0x00000030071088a4 */ /* 0x000fe2000f8e023f */
[----:B------:R-:W-:Y:S01]  /*8470*/  IMAD.U32 R40, RZ, RZ, UR6 ;  /* 0x00000006ff287e24 */ /* 0x000fe2000f8e00ff */
[-C--:B------:R-:W-:Y:S01]  /*8480*/  @!P0 LEA.HI.X R39, R39, R201.reuse, R4, 0x5, P4 ;  /* 0x000000c927278211 */ /* 0x080fe200020f2c04 */
[----:B------:R-:W-:Y:S01]  /*8490*/  IMAD.U32 R6, RZ, RZ, UR6 ;  /* 0x00000006ff067e24 */ /* 0x000fe2000f8e00ff */
[-C--:B------:R-:W-:Y:S01]  /*84a0*/  @!P0 LEA.HI.X R15, R15, R201.reuse, R2, 0x6, P2 ;  /* 0x000000c90f0f8211 */ /* 0x080fe200010f3402 */
[----:B------:R-:W-:Y:S01]  /*84b0*/  @!P0 IMAD.WIDE.U32 R40, R40, 0x50, R200 ;  /* 0x0000005028288825 */ /* 0x000fe200078e00c8 */
[----:B------:R-:W-:Y:S01]  /*84c0*/  @!P0 IADD3 R17, P4, R19, R8, RZ ;  /* 0x0000000813118210 */ /* 0x000fe20007f9e0ff */
[----:B------:R-:W-:Y:S01]  /*84d0*/  @!UP0 UIMAD UR21, UR7, 0x50, URZ ;  /* 0x00000050071588a4 */ /* 0x000fe2000f8e023f */
[----:B------:R-:W-:Y:S01]  /*84e0*/  @!P0 LEA R34, P2, R7, R200, 0x7 ;  /* 0x000000c807228211 */ /* 0x000fe200078438ff */
[----:B------:R-:W-:Y:S01]  /*84f0*/  IMAD.U32 R4, RZ, RZ, UR6 ;  /* 0x00000006ff047e24 */ /* 0x000fe2000f8e00ff */
[----:B------:R-:W-:Y:S01]  /*8500*/  @!P0 IADD3.X R16, R20, UR16, R9, P4, !PT ;  /* 0x0000001014108c10 */ /* 0x000fe2000a7fe409 */
[----:B------:R-:W-:Y:S01]  /*8510*/  @!P0 IMAD.WIDE.U32 R6, R6, 0x60, R200 ;  /* 0x0000006006068825 */ /* 0x000fe200078e00c8 */
[----:B------:R-:W-:Y:S01]  /*8520*/  @!P0 LEA.HI.X R2, R5, R201, R2, 0x7, P2 ;  /* 0x000000c905028211 */ /* 0x000fe200010f3c02 */
[----:B------:R-:W2:Y:S01]  /*8530*/  @!P0 LDC.64 R8, c[0x0][0x218] ;  /* 0x00008600ff088b82 */ /* 0x000ea20000000a00 */
[C---:B------:R-:W-:Y:S01]  /*8540*/  @!P0 IADD3 R37, P2, R19.reuse, R40, RZ ;  /* 0x0000002813258210 */ /* 0x040fe20007f5e0ff */
[----:B------:R-:W-:Y:S01]  /*8550*/  @!P0 IMAD.WIDE.U32 R4, R4, 0x70, R200 ;  /* 0x0000007004048825 */ /* 0x000fe200078e00c8 */
[----:B------:R-:W-:Y:S01]  /*8560*/  @!UP0 UIMAD UR20, UR7, 0x60, URZ ;  /* 0x00000060071488a4 */ /* 0x000fe2000f8e023f */
[C---:B------:R-:W-:Y:S01]  /*8570*/  @!P0 IADD3 R33, P4, R19.reuse, R6, RZ ;  /* 0x0000000613218210 */ /* 0x040fe20007f9e0ff */
[----:B------:R-:W-:Y:S01]  /*8580*/  @!UP0 UIMAD UR16, UR7, 0x70, URZ ;  /* 0x00000070071088a4 */ /* 0x000fe2000f8e023f */
[----:B------:R-:W-:Y:S01]  /*8590*/  IMAD.U32 R28, RZ, RZ, UR6 ;  /* 0x00000006ff1c7e24 */ /* 0x000fe2000f8e00ff */
[----:B------:R-:W-:Y:S01]  /*85a0*/  @!P0 IADD3.X R40, R20, UR21, R41, P2, !PT ;  /* 0x0000001514288c10 */ /* 0x000fe200097fe429 */
[----:B------:R-:W-:Y:S01]  /*85b0*/  IMAD.U32 R12, RZ, RZ, UR6 ;  /* 0x00000006ff0c7e24 */ /* 0x000fe2000f8e00ff */
[C---:B------:R-:W-:Y:S01]  /*85c0*/  @!P0 IADD3 R35, P2, R19.reuse, R4, RZ ;  /* 0x0000000413238210 */ /* 0x040fe20007f5e0ff */
[----:B------:R-:W-:Y:S01]  /*85d0*/  @!P0 IMAD.WIDE.U32 R28, R28, 0xc0, R200 ;  /* 0x000000c01c1c8825 */ /* 0x000fe200078e00c8 */
[C---:B------:R-:W-:Y:S01]  /*85e0*/  @!P0 IADD3.X R36, R20.reuse, UR20, R7, P4, !PT ;  /* 0x0000001414248c10 */ /* 0x040fe2000a7fe407 */
[----:B------:R-:W-:Y:S01]  /*85f0*/  @!UP0 UIMAD UR20, UR7, 0xb0, URZ ;  /* 0x000000b0071488a4 */ /* 0x000fe2000f8e023f */
[----:B------:R-:W-:Y:S01]  /*8600*/  @!P0 IADD3.X R38, R20, UR16, R5, P2, !PT ;  /* 0x0000001014268c10 */ /* 0x000fe200097fe405 */
[----:B------:R-:W-:Y:S01]  /*8610*/  IMAD.U32 R44, RZ, RZ, UR6 ;  /* 0x00000006ff2c7e24 */ /* 0x000fe2000f8e00ff */
[----:B------:R-:W3:Y:S01]  /*8620*/  @!P0 LDC.64 R6, c[0x0][0x218] ;  /* 0x00008600ff068b82 */ /* 0x000ee20000000a00 */
[----:B------:R-:W-:Y:S01]  /*8630*/  @!UP0 UIMAD UR16, UR7, 0xc0, URZ ;  /* 0x000000c0071088a4 */ /* 0x000fe2000f8e023f */
[----:B------:R-:W-:Y:S01]  /*8640*/  @!P0 IMAD.WIDE.U32 R12, R12, 0xb0, R200 ;  /* 0x000000b00c0c8825 */ /* 0x000fe200078e00c8 */
[----:B------:R-:W-:Y:S01]  /*8650*/  @!P0 IADD3 R27, P2, R19, R28, RZ ;  /* 0x0000001c131b8210 */ /* 0x000fe20007f5e0ff */
[----:B------:R-:W-:-:S02]  /*8660*/  @!UP0 UIMAD UR21, UR7, 0xa0, URZ ;  /* 0x000000a0071588a4 */ /* 0x000fc4000f8e023f */
[----:B------:R-:W-:Y:S01]  /*8670*/  @!P0 IMAD.WIDE.U32 R44, R44, 0xa0, R200 ;  /* 0x000000a02c2c8825 */ /* 0x000fe200078e00c8 */
[C---:B------:R-:W-:Y:S01]  /*8680*/  @!P0 IADD3 R25, P4, R19.reuse, R12, RZ ;  /* 0x0000000c13198210 */ /* 0x040fe20007f9e0ff */
[----:B------:R-:W4:Y:S01]  /*8690*/  @!P0 LDC.64 R4, c[0x0][0x218] ;  /* 0x00008600ff048b82 */ /* 0x000f220000000a00 */
        /* <DEDUP_REMOVED lines=10> */
[----:B------:R-:W-:Y:S01]  /*8740*/  @!UP0 UIMAD UR16, UR7, 0xe0, URZ ;  /* 0x000000e0071088a4 */ /* 0x000fe2000f8e023f */
[----:B------:R-:W-:Y:S01]  /*8750*/  @!P0 IADD3 R29, P4, R19, R10, RZ ;  /* 0x0000000a131d8210 */ /* 0x000fe20007f9e0ff */
[----:B------:R-:W5:Y:S01]  /*8760*/  @!P0 LDC.64 R12, c[0x0][0x218] ;  /* 0x00008600ff0c8b82 */ /* 0x000f620000000a00 */
[C---:B------:R-:W-:Y:S01]  /*8770*/  @!P0 IMAD.X R44, R20.reuse, 0x1, R201, P2 ;  /* 0x00000001142c8824 */ /* 0x040fe200010e06c9 */
[----:B--2---:R-:W-:Y:S01]  /*8780*/  @!P0 LEA R48, P5, R41, R8, 0x1 ;  /* 0x0000000829308211 */ /* 0x004fe200078a08ff */
[----:B------:R-:W-:Y:S01]  /*8790*/  IMAD.U32 R46, RZ, RZ, UR6 ;  /* 0x00000006ff2e7e24 */ /* 0x000fe2000f8e00ff */
[----:B------:R-:W-:Y:S01]  /*87a0*/  @!P0 IADD3 R30, P2, R19, R30, RZ ;  /* 0x0000001e131e8210 */ /* 0x000fe20007f5e0ff */
[----:B------:R-:W-:Y:S01]  /*87b0*/  @!UP0 UIMAD UR26, UR7, 0x90, URZ ;  /* 0x00000090071a88a4 */ /* 0x000fe2000f8e023f */
[----:B------:R-:W-:Y:S01]  /*87c0*/  @!P0 IADD3.X R32, R20, UR20, R11, P4, !PT ;  /* 0x0000001414208c10 */ /* 0x000fe2000a7fe40b */
[----:B------:R-:W-:Y:S01]  /*87d0*/  @!P0 IMAD.WIDE.U32 R46, R46, 0x90, R200 ;  /* 0x000000902e2e8825 */ /* 0x000fe200078e00c8 */
        /* <DEDUP_REMOVED lines=13> */
[----:B------:R-:W-:Y:S01]  /*88b0*/  @!P0 IADD3 R21, P6, R19, R46, RZ ;  /* 0x0000002e13158210 */ /* 0x000fe20007fde0ff */
[----:B------:R3:W-:Y:S01]  /*88c0*/  @P0 STS.128 [R242+0x2800], RZ ;  /* 0x002800fff2000388 */ /* 0x0007e20000000c00 */
[----:B----4-:R-:W-:-:S02]  /*88d0*/  @!P0 LEA R46, P2, R43, R4, 0x1 ;  /* 0x000000042b2e8211 */ /* 0x010fc400078408ff */
[----:B------:R-:W-:Y:S02]  /*88e0*/  @!P0 IADD3.X R22, R20, UR26, R47, P6, !PT ;  /* 0x0000001a14168c10 */ /* 0x000fe4000b7fe42f */
[----:B------:R-:W-:Y:S02]  /*88f0*/  @!P0 LEA.HI.X R45, R41, R7, R42, 0x1, P4 ;  /* 0x00000007292d8211 */ /* 0x000fe400020f0c2a */
[----:B------:R-:W-:Y:S02]  /*8900*/  @!P0 LEA.HI.X R47, R43, R5, R6, 0x1, P2 ;  /* 0x000000052b2f8211 */ /* 0x000fe400010f0c06 */
        /* <DEDUP_REMOVED lines=9> */
[----:B------:R-:W3:Y:S01]  /*89a0*/  @!P0 LDC.64 R4, c[0x0][0x218] ;  /* 0x00008600ff048b82 */ /* 0x000ee20000000a00 */
[C---:B--2---:R-:W-:Y:S01]  /*89b0*/  @!P0 LEA R50, P2, R14.reuse, R10, 0x1 ;  /* 0x0000000a0e328211 */ /* 0x044fe200078408ff */
        /* <DEDUP_REMOVED lines=109> */
.L_x_3613:
[----:B------:R-:W-:Y:S05]  /*9090*/  BSYNC B0 ;  /* 0x0000000000007941 */ /* 0x000fea0003800000 */
.L_x_3612:
[----:B------:R-:W0:Y:S01]  /*90a0*/  LDGDEPBAR ;  /* 0x00000000000079af */ /* 0x000e220000000000 */
[----:B------:R-:W-:-:S04]  /*90b0*/  IADD3 R200, P0, R19, R200, RZ ;  /* 0x000000c813c87210 */ /* 0x000fc80007f1e0ff */
[----:B------:R-:W-:-:S09]  /*90c0*/  IADD3.X R201, R20, R201, RZ, P0, !PT ;  /* 0x000000c914c97210 */ /* 0x000fd200007fe4ff */
.L_x_3609:
[----:B--2---:R-:W2:Y:S01]  /*90d0*/  LDL.LU R11, [R1+0x4] ;  /* 0x00000400010b7983 */ /* 0x004ea20000300800 */
[----:B-1----:R-:W-:Y:S01]  /*90e0*/  FMNMX.FTZ R5, R18, R108, !PT ;  /* 0x0000006c12057209 */ /* 0x002fe20007810000 */
[----:B------:R-:W-:Y:S01]  /*90f0*/  ULDC UR16, c[0x0][0x2ec] ;  /* 0x0000bb0000107ab9 */ /* 0x000fe20000000800 */
[----:B------:R-:W-:Y:S01]  /*9100*/  FMNMX.FTZ R7, R237, R198, !PT ;  /* 0x000000c6ed077209 */ /* 0x000fe20007810000 */
[----:B------:R-:W3:Y:S01]  /*9110*/  LDL.LU R10, [R1+0xc] ;  /* 0x00000c00010a7983 */ /* 0x000ee20000300800 */
[----:B------:R-:W-:-:S03]  /*9120*/  ULDC.64 UR20, c[0x0][0x218] ;  /* 0x0000860000147ab9 */ /* 0x000fc60000000a00 */
[----:B------:R-:W4:Y:S04]  /*9130*/  LDL.LU R9, [R1+0x8] ;  /* 0x0000080001097983 */ /* 0x000f280000300800 */
[----:B------:R-:W5:Y:S01]  /*9140*/  LDL.LU R8, [R1] ;  /* 0x0000000001087983 */ /* 0x000f620000300800 */
        /* <DEDUP_REMOVED lines=8> */
[----:B--2---:R-:W-:-:S04]  /*91d0*/  FMNMX.FTZ R2, R11, R2, !PT ;  /* 0x000000020b027209 */ /* 0x004fc80007810000 */
[----:B------:R-:W-:-:S04]  /*91e0*/  FMNMX.FTZ R2, R103, R2, !PT ;  /* 0x0000000267027209 */ /* 0x000fc80007810000 */
[----:B------:R-:W-:Y:S02]  /*91f0*/  FMNMX.FTZ R5, R101, R2, !PT ;  /* 0x0000000265057209 */ /* 0x000fe40007810000 */
[----:B------:R-:W-:Y:S02]  /*9200*/  FMNMX.FTZ R2, R196, R7, !PT ;  /* 0x00000007c4027209 */ /* 0x000fe40007810000 */
[----:B---3--:R-:W-:Y:S02]  /*9210*/  FMNMX.FTZ R5, R10, R5, !PT ;  /* 0x000000050a057209 */ /* 0x008fe40007810000 */
[----:B------:R-:W-:Y:S02]  /*9220*/  FMNMX.FTZ R7, R233, R2, !PT ;  /* 0x00000002e9077209 */ /* 0x000fe40007810000 */
[----:B----4-:R-:W-:Y:S02]  /*9230*/  FMNMX.FTZ R5, R9, R5, !PT ;  /* 0x0000000509057209 */ /* 0x010fe40007810000 */
[----:B------:R-:W-:-:S02]  /*9240*/  FMNMX.FTZ R7, R194, R7, !PT ;  /* 0x00000007c2077209 */ /* 0x000fc40007810000 */
[----:B-----5:R-:W-:Y:S02]  /*9250*/  FMNMX.FTZ R5, R8, R5, !PT ;  /* 0x0000000508057209 */ /* 0x020fe40007810000 */
        /* <DEDUP_REMOVED lines=82> */
[----:B------:R-:W-:-:S04]  /*9780*/  FMNMX.FTZ R7, R95, R4, !PT ;  /* 0x000000045f077209 */ /* 0x000fc80007810000 */
[----:B------:R-:W-:-:S04]  /*9790*/  FMNMX.FTZ R7, R94, R7, !PT ;  /* 0x000000075e077209 */ /* 0x000fc80007810000 */
        /* <DEDUP_REMOVED lines=62> */
[----:B-1----:R-:W-:Y:S01]  /*9b80*/  FMNMX.FTZ R4, R5, R4, !PT ;  /* 0x0000000405047209 */ /* 0x002fe20007810000 */
[--C-:B------:R-:W-:Y:S01]  /*9b90*/  FFMA.FTZ R170, R170, UR16, -R117.reuse ;  /* 0x00000010aaaa7c23 */ /* 0x100fe20008010875 */
[--C-:B------:R-:W-:Y:S01]  /*9ba0*/  FFMA.FTZ R172, R172, UR16, -R117.reuse ;  /* 0x00000010acac7c23 */ /* 0x100fe20008010875 */
[--C-:B------:R-:W-:Y:S01]  /*9bb0*/  FFMA.FTZ R184, R184, UR16, -R117.reuse ;  /* 0x00000010b8b87c23 */ /* 0x100fe20008010875 */
[----:B------:R-:W-:Y:S01]  /*9bc0*/  MUFU.EX2 R114, R114 ;  /* 0x0000007200727308 */ /* 0x000fe20000000800 */
[----:B------:R-:W1:Y:S01]  /*9bd0*/  SHFL.BFLY PT, R5, R4, 0x1, 0x1f ;  /* 0x0c201f0004057f89 */ /* 0x000e6200000e0000 */
[----:B--2---:R-:W-:Y:S01]  /*9be0*/  F2FP.F16.F32.PACK_AB R16, R115, R118 ;  /* 0x000000767310723e */ /* 0x004fe200000000ff */
[--C-:B------:R-:W-:Y:S01]  /*9bf0*/  FFMA.FTZ R182, R182, UR16, -R117.reuse ;  /* 0x00000010b6b67c23 */ /* 0x100fe20008010875 */
[--C-:B------:R-:W-:Y:S01]  /*9c00*/  FFMA.FTZ R176, R176, UR16, -R117.reuse ;  /* 0x00000010b0b07c23 */ /* 0x100fe20008010875 */
[--C-:B------:R-:W-:Y:S01]  /*9c10*/  FFMA.FTZ R164, R164, UR16, -R117.reuse ;  /* 0x00000010a4a47c23 */ /* 0x100fe20008010875 */
[--C-:B------:R-:W-:Y:S01]  /*9c20*/  FFMA.FTZ R150, R150, UR16, -R117.reuse ;  /* 0x0000001096967c23 */ /* 0x100fe20008010875 */
[--C-:B------:R-:W-:Y:S01]  /*9c30*/  FFMA.FTZ R146, R146, UR16, -R117.reuse ;  /* 0x0000001092927c23 */ /* 0x100fe20008010875 */
[----:B------:R-:W2:Y:S01]  /*9c40*/  MUFU.EX2 R111, R111 ;  /* 0x0000006f006f7308 */ /* 0x000ea20000000800 */
[----:B---3--:R-:W-:Y:S01]  /*9c50*/  F2FP.F16.F32.PACK_AB R18, R113, R116 ;  /* 0x000000747112723e */ /* 0x008fe200000000ff */
[--C-:B------:R-:W-:Y:S01]  /*9c60*/  FFMA.FTZ R69, R69, UR16, -R117.reuse ;  /* 0x0000001045457c23 */ /* 0x100fe20008010875 */
[----:B------:R-:W-:Y:S01]  /*9c70*/  FFMA.FTZ R68, R68, UR16, -R117 ;  /* 0x0000001044447c23 */ /* 0x000fe20008010875 */
[----:B------:R-:W-:Y:S01]  /*9c80*/  FADD.FTZ R115, R118, R115 ;  /* 0x0000007376737221 */ /* 0x000fe20000010000 */
[--C-:B------:R-:W-:Y:S01]  /*9c90*/  FFMA.FTZ R80, R80, UR16, -R117.reuse ;  /* 0x0000001050507c23 */ /* 0x100fe20008010875 */
[----:B------:R-:W-:-:S02]  /*9ca0*/  FFMA.FTZ R252, R99, UR16, -R117 ;  /* 0x0000001063fc7c23 */ /* 0x000fc40008010875 */
[----:B------:R-:W-:Y:S01]  /*9cb0*/  MUFU.EX2 R112, R112 ;  /* 0x0000007000707308 */ /* 0x000fe20000000800 */
[----:B------:R-:W-:-:S04]  /*9cc0*/  FADD.FTZ R116, R116, R115 ;  /* 0x0000007374747221 */ /* 0x000fc80000010000 */
[----:B------:R-:W-:-:S03]  /*9cd0*/  FADD.FTZ R113, R113, R116 ;  /* 0x0000007471717221 */ /* 0x000fc60000010000 */
[----:B------:R-:W3:Y:S01]  /*9ce0*/  MUFU.EX2 R109, R109 ;  /* 0x0000006d006d7308 */ /* 0x000ee20000000800 */
[----:B-1----:R-:W-:Y:S02]  /*9cf0*/  FMNMX.FTZ R0, R4, R5, !PT ;  /* 0x0000000504007209 */ /* 0x002fe40007810000 */
[C---:B--2---:R-:W-:Y:S01]  /*9d00*/  F2FP.F16.F32.PACK_AB R52, R111.reuse, R114 ;  /* 0x000000726f34723e */ /* 0x044fe200000000ff */
[----:B------:R-:W-:Y:S01]  /*9d10*/  FADD.FTZ R114, R114, R113 ;  /* 0x0000007172727221 */ /* 0x000fe20000010000 */
[C---:B------:R-:W-:Y:S01]  /*9d20*/  FSETP.NEU.FTZ.AND P0, PT, R0.reuse, -INF , PT ;  /* 0xff8000000000780b */ /* 0x040fe20003f1d000 */
[----:B------:R-:W-:Y:S02]  /*9d30*/  FMUL.FTZ R102, R0, UR16 ;  /* 0x0000001000667c20 */ /* 0x000fe40008410000 */
[----:B------:R-:W-:Y:S01]  /*9d40*/  MUFU.EX2 R110, R110 ;  /* 0x0000006e006e7308 */ /* 0x000fe20000000800 */
[----:B------:R-:W-:Y:S02]  /*9d50*/  FADD.FTZ R111, R111, R114 ;  /* 0x000000726f6f7221 */ /* 0x000fe40000010000 */
[----:B------:R-:W-:-:S02]  /*9d60*/  FSEL R102, R102, RZ, P0 ;  /* 0x000000ff66667208 */ /* 0x000fc40000000000 */
[----:B------:R-:W-:-:S03]  /*9d70*/  LEA R250, P0, R200, UR20, 0x1 ;  /* 0x00000014c8fa7c11 */ /* 0x000fc6000f8008ff */
[--C-:B------:R-:W-:Y:S01]  /*9d80*/  FFMA.FTZ R126, R237, UR16, -R102.reuse ;  /* 0x00000010ed7e7c23 */ /* 0x100fe20008010866 */
[----:B------:R-:W-:Y:S01]  /*9d90*/  LEA R237, R3, UR4, 0x1 ;  /* 0x0000000403ed7c11 */ /* 0x000fe2000f8e08ff */
[--C-:B------:R-:W-:Y:S01]  /*9da0*/  FFMA.FTZ R123, R198, UR16, -R102.reuse ;  /* 0x00000010c67b7c23 */ /* 0x100fe20008010866 */
[--C-:B------:R-:W-:Y:S01]  /*9db0*/  FFMA.FTZ R124, R196, UR16, -R102.reuse ;  /* 0x00000010c47c7c23 */ /* 0x100fe20008010866 */
[--C-:B------:R-:W-:Y:S01]  /*9dc0*/  FFMA.FTZ R121, R233, UR16, -R102.reuse ;  /* 0x00000010e9797c23 */ /* 0x100fe20008010866 */
[-C--:B------:R-:W-:Y:S01]  /*9dd0*/  LEA R233, R236, R237.reuse, 0x1 ;  /* 0x000000edece97211 */ /* 0x080fe200078e08ff */
[----:B------:R-:W1:Y:S01]  /*9de0*/  LDSM.16.MT88.4 R4, [R237+0xa000] ;  /* 0x00a00000ed04783b */ /* 0x000e620000004200 */
[----:B------:R-:W-:Y:S01]  /*9df0*/  MUFU.EX2 R126, R126 ;  /* 0x0000007e007e7308 */ /* 0x000fe20000000800 */
[----:B------:R-:W-:Y:S01]  /*9e00*/  LEA R234, R238, R237, 0x1 ;  /* 0x000000edeeea7211 */ /* 0x000fe200078e08ff */
[--C-:B------:R-:W-:Y:S01]  /*9e10*/  FFMA.FTZ R122, R194, UR16, -R102.reuse ;  /* 0x00000010c27a7c23 */ /* 0x100fe20008010866 */
[----:B------:R-:W-:Y:S01]  /*9e20*/  LDSM.16.MT88.4 R12, [R237+0xa800] ;  /* 0x00a80000ed0c783b */ /* 0x000fe20000004200 */
[----:B------:R-:W-:Y:S01]  /*9e30*/  LEA R232, R238, R233, 0x1 ;  /* 0x000000e9eee87211 */ /* 0x000fe200078e08ff */
[--C-:B------:R-:W-:Y:S01]  /*9e40*/  FFMA.FTZ R119, R192, UR16, -R102.reuse ;  /* 0x00000010c0777c23 */ /* 0x100fe20008010866 */
[--C-:B------:R-:W-:Y:S01]  /*9e50*/  FFMA.FTZ R120, R178, UR16, -R102.reuse ;  /* 0x00000010b2787c23 */ /* 0x100fe20008010866 */
[----:B------:R-:W2:Y:S01]  /*9e60*/  LDSM.16.MT88.4 R24, [R233+0xa000] ;  /* 0x00a00000e918783b */ /* 0x000ea20000004200 */
[----:B------:R-:W4:Y:S01]  /*9e70*/  MUFU.EX2 R123, R123 ;  /* 0x0000007b007b7308 */ /* 0x000f220000000800 */
[--C-:B------:R-:W-:Y:S01]  /*9e80*/  FFMA.FTZ R3, R251, UR16, -R102.reuse ;  /* 0x00000010fb037c23 */ /* 0x100fe20008010866 */
[----:B---3--:R-:W-:Y:S01]  /*9e90*/  F2FP.F16.F32.PACK_AB R54, R109, R112 ;  /* 0x000000706d36723e */ /* 0x008fe200000000ff */
[----:B------:R-:W3:Y:S01]  /*9ea0*/  LDSM.16.MT88.4 R32, [R234+0xa000] ;  /* 0x00a00000ea20783b */ /* 0x000ee20000004200 */
[--C-:B------:R-:W-:Y:S01]  /*9eb0*/  FFMA.FTZ R131, R249, UR16, -R102.reuse ;  /* 0x00000010f9837c23 */ /* 0x100fe20008010866 */
[--C-:B------:R-:W-:Y:S01]  /*9ec0*/  FFMA.FTZ R132, R215, UR16, -R102.reuse ;  /* 0x00000010d7847c23 */ /* 0x100fe20008010866 */
[--C-:B------:R-:W-:Y:S01]  /*9ed0*/  FFMA.FTZ R133, R213, UR16, -R102.reuse ;  /* 0x00000010d5857c23 */ /* 0x100fe20008010866 */
[----:B------:R-:W5:Y:S01]  /*9ee0*/  LDSM.16.MT88.4 R48, [R232+0xa000] ;  /* 0x00a00000e830783b */ /* 0x000f620000004200 */
[----:B------:R-:W-:Y:S01]  /*9ef0*/  MUFU.EX2 R124, R124 ;  /* 0x0000007c007c7308 */ /* 0x000fe20000000800 */
[--C-:B------:R-:W-:Y:S01]  /*9f00*/  FFMA.FTZ R134, R207, UR16, -R102.reuse ;  /* 0x00000010cf867c23 */ /* 0x100fe20008010866 */
[--C-:B------:R-:W-:Y:S01]  /*9f10*/  FFMA.FTZ R137, R197, UR16, -R102.reuse ;  /* 0x00000010c5897c23 */ /* 0x100fe20008010866 */
[----:B------:R-:W5:Y:S01]  /*9f20*/  LDSM.16.MT88.4 R40, [R233+0xa800] ;  /* 0x00a80000e928783b */ /* 0x000f620000004200 */
[--C-:B------:R-:W-:Y:S01]  /*9f30*/  FFMA.FTZ R140, R199, UR16, -R102.reuse ;  /* 0x00000010c78c7c23 */ /* 0x100fe20008010866 */
[--C-:B------:R-:W-:Y:S01]  /*9f40*/  FFMA.FTZ R139, R147, UR16, -R102.reuse ;  /* 0x00000010938b7c23 */ /* 0x100fe20008010866 */
[--C-:B------:R-:W-:Y:S01]  /*9f50*/  FFMA.FTZ R142, R145, UR16, -R102.reuse ;  /* 0x00000010918e7c23 */ /* 0x100fe20008010866 */
[----:B------:R-:W5:Y:S01]  /*9f60*/  LDSM.16.MT88.4 R44, [R234+0xa800] ;  /* 0x00a80000ea2c783b */ /* 0x000f620000004200 */
[----:B------:R-:W1:Y:S01]  /*9f70*/  MUFU.EX2 R121, R121 ;  /* 0x0000007900797308 */ /* 0x000e620000000800 */
[----:B----4-:R-:W-:Y:S01]  /*9f80*/  F2FP.F16.F32.PACK_AB R17, R123, R126 ;  /* 0x0000007e7b11723e */ /* 0x010fe200000000ff */
[--C-:B------:R-:W-:Y:S01]  /*9f90*/  FFMA.FTZ R145, R154, UR16, -R117.reuse ;  /* 0x000000109a917c23 */ /* 0x100fe20008010875 */
[----:B------:R-:W4:Y:S01]  /*9fa0*/  LDSM.16.MT88.4 R56, [R232+0xa800] ;  /* 0x00a80000e838783b */ /* 0x000f220000004200 */
        /* <DEDUP_REMOVED lines=29> */
[----:B------:R-:W1:Y:S01]  /*a180*/  MUFU.EX2 R3, R3 ;  /* 0x0000000300037308 */ /* 0x000e620000000800 */
[----:B--2---:R-:W-:Y:S01]  /*a190*/  F2FP.F16.F32.PACK_AB R53, R119, R122 ;  /* 0x0000007a7735723e */ /* 0x004fe200000000ff */
[--C-:B------:R-:W-:Y:S01]  /*a1a0*/  FFMA.FTZ R180, R171, UR16, -R102.reuse ;  /* 0x00000010abb47c23 */ /* 0x100fe20008010866 */
[C---:B------:R-:W-:Y:S01]  /*a1b0*/  HMMA.16816.F32 R28, R16.reuse, R24, RZ ;  /* 0x00000018101c723c */ /* 0x040fe200000018ff */
[--C-:B------:R-:W-:Y:S01]  /*a1c0*/  FFMA.FTZ R169, R169, UR16, -R102.reuse ;  /* 0x00000010a9a97c23 */ /* 0x100fe20008010866 */
[--C-:B------:R-:W-:Y:S01]  /*a1d0*/  FFMA.FTZ R190, R165, UR16, -R102.reuse ;  /* 0x00000010a5be7c23 */ /* 0x100fe20008010866 */
[--C-:B------:R-:W-:Y:S01]  /*a1e0*/  FFMA.FTZ R165, R166, UR16, -R117.reuse ;  /* 0x00000010a6a57c23 */ /* 0x100fe20008010875 */
[--C-:B------:R-:W-:Y:S01]  /*a1f0*/  FFMA.FTZ R171, R160, UR16, -R117.reuse ;  /* 0x00000010a0ab7c23 */ /* 0x100fe20008010875 */
[----:B------:R-:W2:Y:S01]  /*a200*/  MUFU.EX2 R107, R107 ;  /* 0x0000006b006b7308 */ /* 0x000ea20000000800 */
[C---:B------:R-:W-:Y:S01]  /*a210*/  HMMA.16816.F32 R24, R16.reuse, R26, RZ ;  /* 0x0000001a1018723c */ /* 0x040fe200000018ff */
[--C-:B------:R-:W-:Y:S01]  /*a220*/  FFMA.FTZ R157, R157, UR16, -R102.reuse ;  /* 0x000000109d9d7c23 */ /* 0x100fe20008010866 */
[--C-:B------:R-:W-:Y:S01]  /*a230*/  FFMA.FTZ R160, R159, UR16, -R102.reuse ;  /* 0x000000109fa07c23 */ /* 0x100fe20008010866 */
[--C-:B------:R-:W-:Y:S01]  /*a240*/  FFMA.FTZ R155, R155, UR16, -R102.reuse ;  /* 0x000000109b9b7c23 */ /* 0x100fe20008010866 */
[--C-:B------:R-:W-:Y:S01]  /*a250*/  FFMA.FTZ R166, R149, UR16, -R102.reuse ;  /* 0x0000001095a67c23 */ /* 0x100fe20008010866 */
[--C-:B------:R-:W-:Y:S01]  /*a260*/  FFMA.FTZ R149, R152, UR16, -R117.reuse ;  /* 0x0000001098957c23 */ /* 0x100fe20008010875 */
[C---:B---3--:R-:W-:Y:S01]  /*a270*/  HMMA.16816.F32 R36, R16.reuse, R32, RZ ;  /* 0x000000201024723c */ /* 0x048fe200000018ff */
[----:B------:R-:W-:Y:S01]  /*a280*/  MUFU.EX2 R108, R108 ;  /* 0x0000006c006c7308 */ /* 0x000fe20000000800 */
[----:B-1----:R-:W-:Y:S01]  /*a290*/  F2FP.F16.F32.PACK_AB R55, R3, R120 ;  /* 0x000000780337723e */ /* 0x002fe200000000ff */
[--C-:B------:R-:W-:Y:S01]  /*a2a0*/  FFMA.FTZ R143, R143, UR16, -R102.reuse ;  /* 0x000000108f8f7c23 */ /* 0x100fe20008010866 */
[--C-:B------:R-:W-:Y:S01]  /*a2b0*/  FFMA.FTZ R152, R141, UR16, -R102.reuse ;  /* 0x000000108d987c23 */ /* 0x100fe20008010866 */
[--C-:B------:R-:W-:Y:S01]  /*a2c0*/  FFMA.FTZ R60, R60, UR16, -R102.reuse ;  /* 0x000000103c3c7c23 */ /* 0x100fe20008010866 */
[----:B------:R-:W-:Y:S01]  /*a2d0*/  HMMA.16816.F32 R32, R16, R34, RZ ;  /* 0x000000221020723c */ /* 0x000fe200000018ff */
[--C-:B------:R-:W-:Y:S01]  /*a2e0*/  FFMA.FTZ R63, R63, UR16, -R102.reuse ;  /* 0x000000103f3f7c23 */ /* 0x100fe20008010866 */
[--C-:B------:R-:W-:Y:S01]  /*a2f0*/  FFMA.FTZ R141, R64, UR16, -R117.reuse ;  /* 0x00000010408d7c23 */ /* 0x100fe20008010875 */
[----:B------:R-:W1:Y:S01]  /*a300*/  MUFU.EX2 R105, R105 ;  /* 0x0000006900697308 */ /* 0x000e620000000800 */
[--C-:B------:R-:W-:Y:S01]  /*a310*/  FFMA.FTZ R64, R70, UR16, -R117.reuse ;  /* 0x0000001046407c23 */ /* 0x100fe20008010875 */
[--C-:B------:R-:W-:Y:S01]  /*a320*/  FFMA.FTZ R62, R62, UR16, -R102.reuse ;  /* 0x000000103e3e7c23 */ /* 0x100fe20008010866 */
[C---:B------:R-:W-:Y:S01]  /*a330*/  HMMA.16816.F32 R8, R52.reuse, R12, R8 ;  /* 0x0000000c3408723c */ /* 0x040fe20000001808 */
[--C-:B------:R-:W-:Y:S01]  /*a340*/  FFMA.FTZ R61, R61, UR16, -R102.reuse ;  /* 0x000000103d3d7c23 */ /* 0x100fe20008010866 */
[--C-:B------:R-:W-:Y:S01]  /*a350*/  FFMA.FTZ R67, R67, UR16, -R102.reuse ;  /* 0x0000001043437c23 */ /* 0x100fe20008010866 */
[--C-:B------:R-:W-:Y:S01]  /*a360*/  FFMA.FTZ R66, R66, UR16, -R102.reuse ;  /* 0x0000001042427c23 */ /* 0x100fe20008010866 */
[--C-:B------:R-:W-:Y:S01]  /*a370*/  FFMA.FTZ R70, R75, UR16, -R117.reuse ;  /* 0x000000104b467c23 */ /* 0x100fe20008010875 */
[----:B------:R-:W-:Y:S01]  /*a380*/  MUFU.EX2 R131, R131 ;  /* 0x0000008300837308 */ /* 0x000fe20000000800 */
[----:B------:R-:W-:Y:S01]  /*a390*/  HMMA.16816.F32 R4, R52, R14, R4 ;  /* 0x0000000e3404723c */ /* 0x000fe20000001804 */
[----:B------:R-:W3:Y:S01]  /*a3a0*/  LDSM.16.MT88.4 R12, [R237+0xb000] ;  /* 0x00b00000ed0c783b */ /* 0x000ee20000004200 */
[--C-:B------:R-:W-:Y:S01]  /*a3b0*/  FFMA.FTZ R75, R74, UR16, -R117.reuse ;  /* 0x000000104a4b7c23 */ /* 0x100fe20008010875 */
[----:B------:R-:W-:Y:S01]  /*a3c0*/  FFMA.FTZ R191, R76, UR16, -R117 ;  /* 0x000000104cbf7c23 */ /* 0x000fe20008010875 */
[--C-:B------:R-:W-:Y:S01]  /*a3d0*/  FFMA.FTZ R65, R65, UR16, -R102.reuse ;  /* 0x0000001041417c23 */ /* 0x100fe20008010866 */
[--C-:B------:R-:W-:Y:S01]  /*a3e0*/  FFMA.FTZ R74, R73, UR16, -R102.reuse ;  /* 0x00000010494a7c23 */ /* 0x100fe20008010866 */
[C---:B-----5:R-:W-:Y:S01]  /*a3f0*/  HMMA.16816.F32 R20, R16.reuse, R48, RZ ;  /* 0x000000301014723c */ /* 0x060fe200000018ff */
[----:B------:R-:W5:Y:S01]  /*a400*/  MUFU.EX2 R132, R132 ;  /* 0x0000008400847308 */ /* 0x000f620000000800 */
[--C-:B------:R-:W-:Y:S01]  /*a410*/  FFMA.FTZ R72, R72, UR16, -R102.reuse ;  /* 0x0000001048487c23 */ /* 0x100fe20008010866 */
[----:B------:R-:W-:Y:S01]  /*a420*/  FFMA.FTZ R71, R71, UR16, -R102 ;  /* 0x0000001047477c23 */ /* 0x000fe20008010866 */
[----:B------:R-:W-:Y:S01]  /*a430*/  FADD.FTZ R123, R126, R123 ;  /* 0x0000007b7e7b7221 */ /* 0x000fe20000010000 */
[----:B------:R-:W-:Y:S01]  /*a440*/  FADD.FTZ R112, R112, R111 ;  /* 0x0000006f70707221 */ /* 0x000fe20000010000 */
[----:B------:R-:W-:Y:S01]  /*a450*/  HMMA.16816.F32 R16, R16, R50, RZ ;  /* 0x000000321010723c */ /* 0x000fe200000018ff */
[----:B--2---:R-:W-:Y:S01]  /*a460*/  F2FP.F16.F32.PACK_AB R48, R107, R110 ;  /* 0x0000006e6b30723e */ /* 0x004fe200000000ff */
[----:B------:R-:W-:Y:S01]  /*a470*/  FADD.FTZ R124, R124, R123 ;  /* 0x0000007b7c7c7221 */ /* 0x000fe20000010000 */
[----:B------:R-:W-:Y:S01]  /*a480*/  MUFU.EX2 R133, R133 ;  /* 0x0000008500857308 */ /* 0x000fe20000000800 */
[--C-:B------:R-:W-:Y:S01]  /*a490*/  FFMA.FTZ R73, R82, UR16, -R117.reuse ;  /* 0x0000001052497c23 */ /* 0x100fe20008010875 */
[--C-:B------:R-:W-:Y:S01]  /*a4a0*/  FFMA.FTZ R76, R81, UR16, -R117.reuse ;  /* 0x00000010514c7c23 */ /* 0x100fe20008010875 */
[C---:B------:R-:W-:Y:S01]  /*a4b0*/  HMMA.16816.F32 R28, R52.reuse, R40, R28 ;  /* 0x00000028341c723c */ /* 0x040fe2000000181c */
[----:B-1----:R-:W-:Y:S01]  /*a4c0*/  F2FP.F16.F32.PACK_AB R50, R105, R108 ;  /* 0x0000006c6932723e */ /* 0x002fe200000000ff */
[----:B------:R-:W-:Y:S01]  /*a4d0*/  FADD.FTZ R121, R121, R124 ;  /* 0x0000007c79797221 */ /* 0x000fe20000010000 */
[----:B------:R-:W-:Y:S01]  /*a4e0*/  FFMA.FTZ R81, R88, UR16, -R117 ;  /* 0x0000001058517c23 */ /* 0x000fe20008010875 */
[--C-:B------:R-:W-:Y:S01]  /*a4f0*/  FFMA.FTZ R79, R79, UR16, -R102.reuse ;  /* 0x000000104f4f7c23 */ /* 0x100fe20008010866 */
[----:B------:R-:W1:Y:S01]  /*a500*/  MUFU.EX2 R134, R134 ;  /* 0x0000008600867308 */ /* 0x000e620000000800 */
[C---:B------:R-:W-:Y:S01]  /*a510*/  HMMA.16816.F32 R24, R52.reuse, R42, R24 ;  /* 0x0000002a3418723c */ /* 0x040fe20000001818 */
[----:B------:R-:W2:Y:S01]  /*a520*/  LDSM.16.MT88.4 R40, [R233+0xb000] ;  /* 0x00b00000e928783b */ /* 0x000ea20000004200 */
[----:B-----5:R-:W-:Y:S01]  /*a530*/  F2FP.F16.F32.PACK_AB R49, R132, R131 ;  /* 0x000000838431723e */ /* 0x020fe200000000ff */
[----:B------:R-:W-:Y:S01]  /*a540*/  FADD.FTZ R122, R122, R121 ;  /* 0x000000797a7a7221 */ /* 0x000fe20000010000 */
[--C-:B------:R-:W-:Y:S01]  /*a550*/  FFMA.FTZ R78, R78, UR16, -R102.reuse ;  /* 0x000000104e4e7c23 */ /* 0x100fe20008010866 */
[----:B------:R-:W-:Y:S01]  /*a560*/  FFMA.FTZ R82, R85, UR16, -R102 ;  /* 0x0000001055527c23 */ /* 0x000fe20008010866 */
[C---:B------:R-:W-:Y:S01]  /*a570*/  HMMA.16816.F32 R36, R52.reuse, R44, R36 ;  /* 0x0000002c3424723c */ /* 0x040fe20000001824 */
[----:B------:R-:W-:Y:S01]  /*a580*/  MUFU.EX2 R106, R106 ;  /* 0x0000006a006a7308 */ /* 0x000fe20000000800 */
[----:B------:R-:W-:Y:S01]  /*a590*/  FADD.FTZ R119, R119, R122 ;  /* 0x0000007a77777221 */ /* 0x000fe20000010000 */
[----:B------:R-:W-:Y:S01]  /*a5a0*/  FADD.FTZ R109, R109, R112 ;  /* 0x000000706d6d7221 */ /* 0x000fe20000010000 */
[--C-:B------:R-:W-:Y:S01]  /*a5b0*/  FFMA.FTZ R85, R95, UR16, -R117.reuse ;  /* 0x000000105f557c23 */ /* 0x100fe20008010875 */
[----:B------:R-:W-:Y:S01]  /*a5c0*/  FFMA.FTZ R88, R94, UR16, -R117 ;  /* 0x000000105e587c23 */ /* 0x000fe20008010875 */
[C---:B------:R-:W-:Y:S01]  /*a5d0*/  HMMA.16816.F32 R32, R52.reuse, R46, R32 ;  /* 0x0000002e3420723c */ /* 0x040fe20000001820 */
[----:B------:R-:W5:Y:S01]  /*a5e0*/  LDSM.16.MT88.4 R44, [R234+0xb000] ;  /* 0x00b00000ea2c783b */ /* 0x000f620000004200 */
[----:B------:R-:W-:Y:S01]  /*a5f0*/  FADD.FTZ R120, R120, R119 ;  /* 0x0000007778787221 */ /* 0x000fe20000010000 */
[----:B------:R-:W3:Y:S01]  /*a600*/  MUFU.EX2 R103, R103 ;  /* 0x0000006700677308 */ /* 0x000ee20000000800 */
[----:B-1----:R-:W-:Y:S01]  /*a610*/  F2FP.F16.F32.PACK_AB R51, R134, R133 ;  /* 0x000000858633723e */ /* 0x002fe200000000ff */
[----:B------:R-:W-:Y:S01]  /*a620*/  FADD.FTZ R110, R110, R109 ;  /* 0x0000006d6e6e7221 */ /* 0x000fe20000010000 */
[C---:B----4-:R-:W-:Y:S01]  /*a630*/  HMMA.16816.F32 R20, R52.reuse, R56, R20 ;  /* 0x000000383414723c */ /* 0x050fe20000001814 */
[----:B------:R-:W-:Y:S01]  /*a640*/  FADD.FTZ R120, R3, R120 ;  /* 0x0000007803787221 */ /* 0x000fe20000010000 */
[----:B------:R-:W-:Y:S01]  /*a650*/  FFMA.FTZ R3, R77, UR16, -R102 ;  /* 0x000000104d037c23 */ /* 0x000fe20008010866 */
[----:B------:R-:W-:Y:S01]  /*a660*/  FADD.FTZ R107, R107, R110 ;  /* 0x0000006e6b6b7221 */ /* 0x000fe20000010000 */
[----:B------:R-:W-:Y:S01]  /*a670*/  FFMA.FTZ R77, R84, UR16, -R102 ;  /* 0x00000010544d7c23 */ /* 0x000fe20008010866 */
[----:B------:R-:W-:Y:S01]  /*a680*/  MUFU.EX2 R104, R104 ;  /* 0x0000006800687308 */ /* 0x000fe20000000800 */
[----:B------:R-:W-:Y:S01]  /*a690*/  HMMA.16816.F32 R16, R52, R58, R16 ;  /* 0x0000003a3410723c */ /* 0x000fe20000001810 */
[----:B------:R-:W1:Y:S01]  /*a6a0*/  LDSM.16.MT88.4 R56, [R232+0xb000] ;  /* 0x00b00000e838783b */ /* 0x000e620000004200 */
[----:B------:R-:W-:Y:S01]  /*a6b0*/  FADD.FTZ R131, R131, R120 ;  /* 0x0000007883837221 */ /* 0x000fe20000010000 */
[----:B------:R-:W-:Y:S01]  /*a6c0*/  FADD.FTZ R108, R108, R107 ;  /* 0x0000006b6c6c7221 */ /* 0x000fe20000010000 */
[--C-:B------:R-:W-:Y:S01]  /*a6d0*/  FFMA.FTZ R84, R83, UR16, -R102.reuse ;  /* 0x0000001053547c23 */ /* 0x100fe20008010866 */
[----:B------:R-:W-:Y:S01]  /*a6e0*/  FFMA.FTZ R83, R90, UR16, -R102 ;  /* 0x000000105a537c23 */ /* 0x000fe20008010866 */
[C---:B---3--:R-:W-:Y:S01]  /*a6f0*/  HMMA.16816.F32 R8, R48.reuse, R12, R8 ;  /* 0x0000000c3008723c */ /* 0x048fe20000001808 */
[----:B------:R-:W3:Y:S01]  /*a700*/  MUFU.EX2 R101, R101 ;  /* 0x0000006500657308 */ /* 0x000ee20000000800 */
[----:B------:R-:W-:Y:S01]  /*a710*/  F2FP.F16.F32.PACK_AB R52, R103, R106 ;  /* 0x0000006a6734723e */ /* 0x000fe200000000ff */
[----:B------:R-:W-:Y:S01]  /*a720*/  FADD.FTZ R132, R132, R131 ;  /* 0x0000008384847221 */ /* 0x000fe20000010000 */
[----:B------:R-:W-:Y:S01]  /*a730*/  FADD.FTZ R105, R105, R108 ;  /* 0x0000006c69697221 */ /* 0x000fe20000010000 */
[----:B------:R-:W-:Y:S01]  /*a740*/  FFMA.FTZ R90, R98, UR16, -R102 ;  /* 0x00000010625a7c23 */ /* 0x000fe20008010866 */
[C---:B------:R-:W-:Y:S01]  /*a750*/  HMMA.16816.F32 R4, R48.reuse, R14, R4 ;  /* 0x0000000e3004723c */ /* 0x040fe20000001804 */
[----:B------:R-:W4:Y:S01]  /*a760*/  LDSM.16.MT88.4 R12, [R237+0xb800] ;  /* 0x00b80000ed0c783b */ /* 0x000f220000004200 */
[----:B------:R-:W-:Y:S01]  /*a770*/  FADD.FTZ R133, R133, R132 ;  /* 0x0000008485857221 */ /* 0x000fe20000010000 */
[----:B------:R-:W-:Y:S01]  /*a780*/  MUFU.EX2 R137, R137 ;  /* 0x0000008900897308 */ /* 0x000fe20000000800 */
[----:B------:R-:W-:Y:S01]  /*a790*/  FADD.FTZ R106, R106, R105 ;  /* 0x000000696a6a7221 */ /* 0x000fe20000010000 */
[----:B------:R-:W-:Y:S01]  /*a7a0*/  LEA.HI.X R251, R200, UR21, R201, 0x1, P0 ;  /* 0x00000015c8fb7c11 */ /* 0x000fe200080f0cc9 */
[----:B--2---:R-:W-:Y:S01]  /*a7b0*/  HMMA.16816.F32 R28, R48, R40, R28 ;  /* 0x00000028301c723c */ /* 0x004fe2000000181c */
[----:B------:R-:W-:Y:S01]  /*a7c0*/  FADD.FTZ R134, R134, R133 ;  /* 0x0000008586867221 */ /* 0x000fe20000010000 */
[----:B------:R-:W-:-:S03]  /*a7d0*/  FADD.FTZ R103, R103, R106 ;  /* 0x0000006a67677221 */ /* 0x000fc60000010000 */
[----:B------:R-:W2:Y:S01]  /*a7e0*/  MUFU.EX2 R140, R140 ;  /* 0x0000008c008c7308 */ /* 0x000ea20000000800 */
[----:B------:R-:W-:Y:S01]  /*a7f0*/  HMMA.16816.F32 R24, R48, R42, R24 ;  /* 0x0000002a3018723c */ /* 0x000fe20000001818 */
[----:B------:R-:W4:Y:S01]  /*a800*/  LDSM.16.MT88.4 R40, [R233+0xb800] ;  /* 0x00b80000e928783b */ /* 0x000f220000004200 */
[----:B---3--:R-:W-:Y:S01]  /*a810*/  F2FP.F16.F32.PACK_AB R54, R101, R104 ;  /* 0x000000686536723e */ /* 0x008fe200000000ff */
[----:B------:R-:W-:-:S03]  /*a820*/  FADD.FTZ R104, R104, R103 ;  /* 0x0000006768687221 */ /* 0x000fc60000010000 */
[----:B-----5:R-:W-:Y:S01]  /*a830*/  HMMA.16816.F32 R36, R48, R44, R36 ;  /* 0x0000002c3024723c */ /* 0x020fe20000001824 */
[----:B------:R-:W-:Y:S01]  /*a840*/  MUFU.EX2 R139, R139 ;  /* 0x0000008b008b7308 */ /* 0x000fe20000000800 */
[----:B------:R-:W-:-:S04]  /*a850*/  FADD.FTZ R101, R101, R104 ;  /* 0x0000006865657221 */ /* 0x000fc80000010000 */
[C---:B------:R-:W-:Y:S01]  /*a860*/  HMMA.16816.F32 R32, R48.reuse, R46, R32 ;  /* 0x0000002e3020723c */ /* 0x040fe20000001820 */
[----:B------:R-:W3:Y:S02]  /*a870*/  LDSM.16.MT88.4 R44, [R234+0xb800] ;  /* 0x00b80000ea2c783b */ /* 0x000ee40000004200 */
[----:B------:R-:W5:Y:S01]  /*a880*/  MUFU.EX2 R142, R142 ;  /* 0x0000008e008e7308 */ /* 0x000f620000000800 */
[C---:B--2---:R-:W-:Y:S01]  /*a890*/  F2FP.F16.F32.PACK_AB R53, R140.reuse, R137 ;  /* 0x000000898c35723e */ /* 0x044fe200000000ff */
[----:B------:R-:W-:Y:S01]  /*a8a0*/  FADD.FTZ R137, R137, R134 ;  /* 0x0000008689897221 */ /* 0x000fe20000010000 */
[C---:B-1----:R-:W-:Y:S03]  /*a8b0*/  HMMA.16816.F32 R20, R48.reuse, R56, R20 ;  /* 0x000000383014723c */ /* 0x042fe60000001814 */
[----:B------:R-:W-:Y:S02]  /*a8c0*/  FADD.FTZ R140, R140, R137 ;  /* 0x000000898c8c7221 */ /* 0x000fe40000010000 */
[----:B------:R-:W-:Y:S01]  /*a8d0*/  MUFU.EX2 R128, R128 ;  /* 0x0000008000807308 */ /* 0x000fe20000000800 */
[----:B------:R-:W-:Y:S01]  /*a8e0*/  HMMA.16816.F32 R16, R48, R58, R16 ;  /* 0x0000003a3010723c */ /* 0x000fe20000001810 */
[----:B------:R-:W1:Y:S06]  /*a8f0*/  LDSM.16.MT88.4 R56, [R232+0xb800] ;  /* 0x00b80000e838783b */ /* 0x000e6c0000004200 */
        /* <DEDUP_REMOVED lines=9> */
[----:B------:R-:W-:Y:S03]  /*a990*/  HMMA.16816.F32 R28, R52, R40, R28 ;  /* 0x00000028341c723c */ /* 0x000fe6000000181c */
[----:B------:R-:W-:-:S02]  /*a9a0*/  FADD.FTZ R128, R127, R128 ;  /* 0x000000807f807221 */ /* 0x000fc40000010000 */
[----:B------:R-:W-:Y:S01]  /*a9b0*/  MUFU.EX2 R148, R148 ;  /* 0x0000009400947308 */ /* 0x000fe20000000800 */
[C---:B------:R-:W-:Y:S01]  /*a9c0*/  HMMA.16816.F32 R24, R52.reuse, R42, R24 ;  /* 0x0000002a3418723c */ /* 0x040fe20000001818 */
[----:B------:R-:W2:Y:S05]  /*a9d0*/  LDSM.16.MT88.4 R40, [R233+0xc000] ;  /* 0x00c00000e928783b */ /* 0x000eaa0000004200 */
[----:B---3--:R-:W-:Y:S01]  /*a9e0*/  HMMA.16816.F32 R36, R52, R44, R36 ;  /* 0x0000002c3424723c */ /* 0x008fe20000001824 */
[----:B------:R-:W3:Y:S01]  /*a9f0*/  MUFU.EX2 R151, R151 ;  /* 0x0000009700977308 */ /* 0x000ee20000000800 */
        /* <DEDUP_REMOVED lines=8> */
[----:B---3--:R-:W-:Y:S01]  /*aa80*/  F2FP.F16.F32.PACK_AB R49, R151, R148 ;  /* 0x000000949731723e */ /* 0x008fe200000000ff */
[----:B------:R-:W-:Y:S01]  /*aa90*/  HMMA.16816.F32 R16, R52, R58, R16 ;  /* 0x0000003a3410723c */ /* 0x000fe20000001810 */
[----:B------:R-:W3:Y:S05]  /*aaa0*/  LDSM.16.MT88.4 R56, [R232+0xc000] ;  /* 0x00c00000e838783b */ /* 0x000eea0000004200 */
[----:B------:R-:W-:Y:S08]  /*aab0*/  MUFU.EX2 R129, R129 ;  /* 0x0000008100817308 */ /* 0x000ff00000000800 */
[----:B------:R-:W2:Y:S01]  /*aac0*/  MUFU.EX2 R136, R136 ;  /* 0x0000008800887308 */ /* 0x000ea20000000800 */
[----:B-1----:R-:W-:-:S07]  /*aad0*/  F2FP.F16.F32.PACK_AB R51, R154, R153 ;  /* 0x000000999a33723e */ /* 0x002fce00000000ff */
[C---:B----4-:R-:W-:Y:S01]  /*aae0*/  HMMA.16816.F32 R8, R48.reuse, R12, R8 ;  /* 0x0000000c3008723c */ /* 0x050fe20000001808 */
[----:B------:R-:W-:Y:S05]  /*aaf0*/  MUFU.EX2 R135, R135 ;  /* 0x0000008700877308 */ /* 0x000fea0000000800 */
[C---:B------:R-:W-:Y:S01]  /*ab00*/  HMMA.16816.F32 R4, R48.reuse, R14, R4 ;  /* 0x0000000e3004723c */ /* 0x040fe20000001804 */
[----:B------:R-:W1:Y:S02]  /*ab10*/  LDSM.16.MT88.4 R12, [R237+0xc800] ;  /* 0x00c80000ed0c783b */ /* 0x000e640000004200 */
[----:B------:R-:W4:Y:S01]  /*ab20*/  MUFU.EX2 R138, R138 ;  /* 0x0000008a008a7308 */ /* 0x000f220000000800 */
[C---:B--2---:R-:W-:Y:S01]  /*ab30*/  F2FP.F16.F32.PACK_AB R52, R136.reuse, R129 ;  /* 0x000000818834723e */ /* 0x044fe200000000ff */
[----:B------:R-:W-:Y:S01]  /*ab40*/  FADD.FTZ R129, R129, R130 ;  /* 0x0000008281817221 */ /* 0x000fe20000010000 */
[----:B------:R-:W-:Y:S03]  /*ab50*/  HMMA.16816.F32 R28, R48, R40, R28 ;  /* 0x00000028301c723c */ /* 0x000fe6000000181c */
[----:B------:R-:W-:-:S02]  /*ab60*/  FADD.FTZ R136, R136, R129 ;  /* 0x0000008188887221 */ /* 0x000fc40000010000 */
[----:B------:R-:W-:Y:S01]  /*ab70*/  MUFU.EX2 R162, R162 ;  /* 0x000000a200a27308 */ /* 0x000fe20000000800 */
[C---:B------:R-:W-:Y:S01]  /*ab80*/  HMMA.16816.F32 R24, R48.reuse, R42, R24 ;  /* 0x0000002a3018723c */ /* 0x040fe20000001818 */
[----:B------:R-:W2:Y:S05]  /*ab90*/  LDSM.16.MT88.4 R40, [R233+0xc800] ;  /* 0x00c80000e928783b */ /* 0x000eaa0000004200 */
[----:B-----5:R-:W-:Y:S01]  /*aba0*/  HMMA.16816.F32 R36, R48, R44, R36 ;  /* 0x0000002c3024723c */ /* 0x020fe20000001824 */
[----:B------:R-:W5:Y:S01]  /*abb0*/  MUFU.EX2 R163, R163 ;  /* 0x000000a300a37308 */ /* 0x000f620000000800 */
[----:B----4-:R-:W-:Y:S01]  /*abc0*/  F2FP.F16.F32.PACK_AB R54, R138, R135 ;  /* 0x000000878a36723e */ /* 0x010fe200000000ff */
[----:B------:R-:W-:-:S03]  /*abd0*/  FADD.FTZ R135, R135, R136 ;  /* 0x0000008887877221 */ /* 0x000fc60000010000 */
[C---:B------:R-:W-:Y:S01]  /*abe0*/  HMMA.16816.F32 R32, R48.reuse, R46, R32 ;  /* 0x0000002e3020723c */ /* 0x040fe20000001820 */
[----:B------:R-:W4:Y:S01]  /*abf0*/  LDSM.16.MT88.4 R44, [R234+0xc800] ;  /* 0x00c80000ea2c783b */ /* 0x000f220000004200 */
[----:B------:R-:W-:Y:S01]  /*ac00*/  FADD.FTZ R135, R138, R135 ;  /* 0x000000878a877221 */ /* 0x000fe20000010000 */
[----:B------:R-:W-:Y:S03]  /*ac10*/  MUFU.EX2 R167, R167 ;  /* 0x000000a700a77308 */ /* 0x000fe60000000800 */
[C---:B---3--:R-:W-:Y:S05]  /*ac20*/  HMMA.16816.F32 R20, R48.reuse, R56, R20 ;  /* 0x000000383014723c */ /* 0x048fea0000001814 */
[----:B------:R-:W3:Y:S01]  /*ac30*/  MUFU.EX2 R168, R168 ;  /* 0x000000a800a87308 */ /* 0x000ee20000000800 */
[----:B-----5:R-:W-:Y:S01]  /*ac40*/  F2FP.F16.F32.PACK_AB R53, R163, R162 ;  /* 0x000000a2a335723e */ /* 0x020fe200000000ff */
[----:B------:R-:W-:Y:S01]  /*ac50*/  HMMA.16816.F32 R16, R48, R58, R16 ;  /* 0x0000003a3010723c */ /* 0x000fe20000001810 */
[----:B------:R-:W5:Y:S05]  /*ac60*/  LDSM.16.MT88.4 R56, [R232+0xc800] ;  /* 0x00c80000e838783b */ /* 0x000f6a0000004200 */
[----:B------:R-:W-:Y:S08]  /*ac70*/  MUFU.EX2 R144, R144 ;  /* 0x0000009000907308 */ /* 0x000ff00000000800 */
[----:B------:R-:W2:Y:S01]  /*ac80*/  MUFU.EX2 R145, R145 ;  /* 0x0000009100917308 */ /* 0x000ea20000000800 */
[----:B---3--:R-:W-:-:S07]  /*ac90*/  F2FP.F16.F32.PACK_AB R55, R168, R167 ;  /* 0x000000a7a837723e */ /* 0x008fce00000000ff */
[C---:B-1----:R-:W-:Y:S01]  /*aca0*/  HMMA.16816.F32 R8, R52.reuse, R12, R8 ;  /* 0x0000000c3408723c */ /* 0x042fe20000001808 */
[----:B------:R-:W-:Y:S05]  /*acb0*/  MUFU.EX2 R147, R147 ;  /* 0x0000009300937308 */ /* 0x000fea0000000800 */
[----:B------:R-:W-:Y:S01]  /*acc0*/  HMMA.16816.F32 R4, R52, R14, R4 ;  /* 0x0000000e3404723c */ /* 0x000fe20000001804 */
[----:B------:R-:W1:Y:S02]  /*acd0*/  LDSM.16.MT88.4 R12, [R237+0xd000] ;  /* 0x00d00000ed0c783b */ /* 0x000e640000004200 */
[----:B------:R-:W3:Y:S01]  /*ace0*/  MUFU.EX2 R156, R156 ;  /* 0x0000009c009c7308 */ /* 0x000ee20000000800 */
[----:B--2---:R-:W-:-:S02]  /*acf0*/  F2FP.F16.F32.PACK_AB R48, R145, R144 ;  /* 0x000000909130723e */ /* 0x004fc400000000ff */
[C---:B------:R-:W-:Y:S05]  /*ad00*/  HMMA.16816.F32 R28, R52.reuse, R40, R28 ;  /* 0x00000028341c723c */ /* 0x040fea000000181c */
[----:B------:R-:W-:Y:S01]  /*ad10*/  MUFU.EX2 R174, R174 ;  /* 0x000000ae00ae7308 */ /* 0x000fe20000000800 */
[C---:B------:R-:W-:Y:S01]  /*ad20*/  HMMA.16816.F32 R24, R52.reuse, R42, R24 ;  /* 0x0000002a3418723c */ /* 0x040fe20000001818 */
[----:B------:R-:W2:Y:S05]  /*ad30*/  LDSM.16.MT88.4 R40, [R233+0xd000] ;  /* 0x00d00000e928783b */ /* 0x000eaa0000004200 */
[----:B----4-:R-:W-:Y:S01]  /*ad40*/  HMMA.16816.F32 R36, R52, R44, R36 ;  /* 0x0000002c3424723c */ /* 0x010fe20000001824 */
[----:B------:R-:W4:Y:S01]  /*ad50*/  MUFU.EX2 R177, R177 ;  /* 0x000000b100b17308 */ /* 0x000f220000000800 */
[----:B---3--:R-:W-:-:S04]  /*ad60*/  F2FP.F16.F32.PACK_AB R50, R156, R147 ;  /* 0x000000939c32723e */ /* 0x008fc800000000ff */
[C---:B------:R-:W-:Y:S01]  /*ad70*/  HMMA.16816.F32 R32, R52.reuse, R46, R32 ;  /* 0x0000002e3420723c */ /* 0x040fe20000001820 */
[----:B------:R-:W3:Y:S02]  /*ad80*/  LDSM.16.MT88.4 R44, [R234+0xd000] ;  /* 0x00d00000ea2c783b */ /* 0x000ee40000004200 */
[----:B------:R-:W-:Y:S03]  /*ad90*/  MUFU.EX2 R178, R178 ;  /* 0x000000b200b27308 */ /* 0x000fe60000000800 */
[C---:B-----5:R-:W-:Y:S05]  /*ada0*/  HMMA.16816.F32 R20, R52.reuse, R56, R20 ;  /* 0x000000383414723c */ /* 0x060fea0000001814 */
[----:B------:R-:W5:Y:S01]  /*adb0*/  MUFU.EX2 R179, R179 ;  /* 0x000000b300b37308 */ /* 0x000f620000000800 */
[----:B----4-:R-:W-:Y:S01]  /*adc0*/  F2FP.F16.F32.PACK_AB R49, R177, R174 ;  /* 0x000000aeb131723e */ /* 0x010fe200000000ff */
[----:B------:R-:W-:Y:S01]  /*add0*/  HMMA.16816.F32 R16, R52, R58, R16 ;  /* 0x0000003a3410723c */ /* 0x000fe20000001810 */
[----:B------:R-:W4:Y:S05]  /*ade0*/  LDSM.16.MT88.4 R56, [R232+0xd000] ;  /* 0x00d00000e838783b */ /* 0x000f2a0000004200 */
[----:B------:R-:W-:Y:S08]  /*adf0*/  MUFU.EX2 R158, R158 ;  /* 0x0000009e009e7308 */ /* 0x000ff00000000800 */
[----:B------:R-:W2:Y:S01]  /*ae00*/  MUFU.EX2 R161, R161 ;  /* 0x000000a100a17308 */ /* 0x000ea20000000800 */
[----:B-----5:R-:W-:-:S07]  /*ae10*/  F2FP.F16.F32.PACK_AB R51, R179, R178 ;  /* 0x000000b2b333723e */ /* 0x020fce00000000ff */
[C---:B-1----:R-:W-:Y:S01]  /*ae20*/  HMMA.16816.F32 R8, R48.reuse, R12, R8 ;  /* 0x0000000c3008723c */ /* 0x042fe20000001808 */
[----:B------:R-:W-:Y:S05]  /*ae30*/  MUFU.EX2 R170, R170 ;  /* 0x000000aa00aa7308 */ /* 0x000fea0000000800 */
[----:B------:R-:W-:Y:S01]  /*ae40*/  HMMA.16816.F32 R4, R48, R14, R4 ;  /* 0x0000000e3004723c */ /* 0x000fe20000001804 */
[----:B------:R-:W1:Y:S02]  /*ae50*/  LDSM.16.MT88.4 R12, [R237+0xd800] ;  /* 0x00d80000ed0c783b */ /* 0x000e640000004200 */
[----:B------:R-:W5:Y:S01]  /*ae60*/  MUFU.EX2 R175, R175 ;  /* 0x000000af00af7308 */ /* 0x000f620000000800 */
[----:B--2---:R-:W-:-:S02]  /*ae70*/  F2FP.F16.F32.PACK_AB R52, R161, R158 ;  /* 0x0000009ea134723e */ /* 0x004fc400000000ff */
[C---:B------:R-:W-:Y:S05]  /*ae80*/  HMMA.16816.F32 R28, R48.reuse, R40, R28 ;  /* 0x00000028301c723c */ /* 0x040fea000000181c */
[----:B------:R-:W-:Y:S01]  /*ae90*/  MUFU.EX2 R186, R186 ;  /* 0x000000ba00ba7308 */ /* 0x000fe20000000800 */
[C---:B------:R-:W-:Y:S01]  /*aea0*/  HMMA.16816.F32 R24, R48.reuse, R42, R24 ;  /* 0x0000002a3018723c */ /* 0x040fe20000001818 */
[----:B------:R-:W2:Y:S05]  /*aeb0*/  LDSM.16.MT88.4 R40, [R233+0xd800] ;  /* 0x00d80000e928783b */ /* 0x000eaa0000004200 */
[----:B---3--:R-:W-:Y:S01]  /*aec0*/  HMMA.16816.F32 R36, R48, R44, R36 ;  /* 0x0000002c3024723c */ /* 0x008fe20000001824 */
[----:B------:R-:W3:Y:S01]  /*aed0*/  MUFU.EX2 R187, R187 ;  /* 0x000000bb00bb7308 */ /* 0x000ee20000000800 */
[----:B-----5:R-:W-:-:S04]  /*aee0*/  F2FP.F16.F32.PACK_AB R54, R175, R170 ;  /* 0x000000aaaf36723e */ /* 0x020fc800000000ff */
[C---:B------:R-:W-:Y:S01]  /*aef0*/  HMMA.16816.F32 R32, R48.reuse, R46, R32 ;  /* 0x0000002e3020723c */ /* 0x040fe20000001820 */
[----:B------:R-:W5:Y:S02]  /*af00*/  LDSM.16.MT88.4 R44, [R234+0xd800] ;  /* 0x00d80000ea2c783b */ /* 0x000f640000004200 */
[----:B------:R-:W-:Y:S03]  /*af10*/  MUFU.EX2 R185, R185 ;  /* 0x000000b900b97308 */ /* 0x000fe60000000800 */
[C---:B----4-:R-:W-:Y:S05]  /*af20*/  HMMA.16816.F32 R20, R48.reuse, R56, R20 ;  /* 0x000000383014723c */ /* 0x050fea0000001814 */
[----:B------:R-:W4:Y:S01]  /*af30*/  MUFU.EX2 R188, R188 ;  /* 0x000000bc00bc7308 */ /* 0x000f220000000800 */
[----:B---3--:R-:W-:Y:S01]  /*af40*/  F2FP.F16.F32.PACK_AB R53, R187, R186 ;  /* 0x000000babb35723e */ /* 0x008fe200000000ff */
[----:B------:R-:W-:Y:S01]  /*af50*/  HMMA.16816.F32 R16, R48, R58, R16 ;  /* 0x0000003a3010723c */ /* 0x000fe20000001810 */
[----:B------:R-:W3:Y:S04]  /*af60*/  LDSM.16.MT88.4 R56, [R232+0xd800] ;  /* 0x00d80000e838783b */ /* 0x000ee80000004200 */
[----:B------:R-:W-:Y:S01]  /*af70*/  LDSM.16.MT88.4 R48, [R234+0xe000] ;  /* 0x00e00000ea30783b */ /* 0x000fe20000004200 */
[----:B------:R-:W-:Y:S08]  /*af80*/  MUFU.EX2 R172, R172 ;  /* 0x000000ac00ac7308 */ /* 0x000ff00000000800 */
[----:B------:R-:W5:Y:S01]  /*af90*/  MUFU.EX2 R181, R181 ;  /* 0x000000b500b57308 */ /* 0x000f620000000800 */
[----:B----4-:R-:W-:-:S07]  /*afa0*/  F2FP.F16.F32.PACK_AB R55, R188, R185 ;  /* 0x000000b9bc37723e */ /* 0x010fce00000000ff */
[C---:B-1----:R-:W-:Y:S01]  /*afb0*/  HMMA.16816.F32 R8, R52.reuse, R12, R8 ;  /* 0x0000000c3408723c */ /* 0x042fe20000001808 */
[----:B------:R-:W-:Y:S05]  /*afc0*/  MUFU.EX2 R184, R184 ;  /* 0x000000b800b87308 */ /* 0x000fea0000000800 */
[C---:B------:R-:W-:Y:S01]  /*afd0*/  HMMA.16816.F32 R4, R52.reuse, R14, R4 ;  /* 0x0000000e3404723c */ /* 0x040fe20000001804 */
[----:B------:R-:W1:Y:S02]  /*afe0*/  LDSM.16.MT88.4 R12, [R237+0xe000] ;  /* 0x00e00000ed0c783b */ /* 0x000e640000004200 */
[----:B------:R-:W4:Y:S03]  /*aff0*/  MUFU.EX2 R189, R189 ;  /* 0x000000bd00bd7308 */ /* 0x000f260000000800 */
[C---:B--2---:R-:W-:Y:S05]  /*b000*/  HMMA.16816.F32 R28, R52.reuse, R40, R28 ;  /* 0x00000028341c723c */ /* 0x044fea000000181c */
[----:B------:R-:W-:Y:S01]  /*b010*/  MUFU.EX2 R173, R173 ;  /* 0x000000ad00ad7308 */ /* 0x000fe20000000800 */
[----:B------:R-:W-:Y:S01]  /*b020*/  HMMA.16816.F32 R24, R52, R42, R24 ;  /* 0x0000002a3418723c */ /* 0x000fe20000001818 */
[----:B-----5:R-:W-:-:S05]  /*b030*/  F2FP.F16.F32.PACK_AB R40, R181, R172 ;  /* 0x000000acb528723e */ /* 0x020fca00000000ff */
[----:B------:R-:W-:Y:S01]  /*b040*/  HMMA.16816.F32 R36, R52, R44, R36 ;  /* 0x0000002c3424723c */ /* 0x000fe20000001824 */
[----:B------:R-:W2:Y:S01]  /*b050*/  MUFU.EX2 R180, R180 ;  /* 0x000000b400b47308 */ /* 0x000ea20000000800 */
[----:B----4-:R-:W-:-:S04]  /*b060*/  F2FP.F16.F32.PACK_AB R42, R189, R184 ;  /* 0x000000b8bd2a723e */ /* 0x010fc800000000ff */
[C---:B------:R-:W-:Y:S01]  /*b070*/  HMMA.16816.F32 R32, R52.reuse, R46, R32 ;  /* 0x0000002e3420723c */ /* 0x040fe20000001820 */
[----:B------:R-:W4:Y:S02]  /*b080*/  LDSM.16.MT88.4 R44, [R233+0xe000] ;  /* 0x00e00000e92c783b */ /* 0x000f240000004200 */
[----:B------:R-:W-:Y:S03]  /*b090*/  MUFU.EX2 R169, R169 ;  /* 0x000000a900a97308 */ /* 0x000fe60000000800 */
[C---:B---3--:R-:W-:Y:S05]  /*b0a0*/  HMMA.16816.F32 R20, R52.reuse, R56, R20 ;  /* 0x000000383414723c */ /* 0x048fea0000001814 */
[----:B------:R-:W3:Y:S01]  /*b0b0*/  MUFU.EX2 R190, R190 ;  /* 0x000000be00be7308 */ /* 0x000ee20000000800 */
[----:B--2---:R-:W-:Y:S01]  /*b0c0*/  F2FP.F16.F32.PACK_AB R41, R180, R173 ;  /* 0x000000adb429723e */ /* 0x004fe200000000ff */
[----:B------:R-:W-:Y:S01]  /*b0d0*/  HMMA.16816.F32 R16, R52, R58, R16 ;  /* 0x0000003a3410723c */ /* 0x000fe20000001810 */
[----:B------:R-:W2:Y:S05]  /*b0e0*/  LDSM.16.MT88.4 R56, [R232+0xe000] ;  /* 0x00e00000e838783b */ /* 0x000eaa0000004200 */
[----:B------:R-:W-:Y:S08]  /*b0f0*/  MUFU.EX2 R182, R182 ;  /* 0x000000b600b67308 */ /* 0x000ff00000000800 */
[----:B------:R-:W5:Y:S01]  /*b100*/  MUFU.EX2 R183, R183 ;  /* 0x000000b700b77308 */ /* 0x000f620000000800 */
[----:B---3--:R-:W-:-:S07]  /*b110*/  F2FP.F16.F32.PACK_AB R43, R190, R169 ;  /* 0x000000a9be2b723e */ /* 0x008fce00000000ff */
[C---:B-1----:R-:W-:Y:S01]  /*b120*/  HMMA.16816.F32 R8, R40.reuse, R12, R8 ;  /* 0x0000000c2808723c */ /* 0x042fe20000001808 */
[----:B------:R-:W-:Y:S05]  /*b130*/  MUFU.EX2 R176, R176 ;  /* 0x000000b000b07308 */ /* 0x000fea0000000800 */
[----:B------:R-:W-:Y:S01]  /*b140*/  HMMA.16816.F32 R4, R40, R14, R4 ;  /* 0x0000000e2804723c */ /* 0x000fe20000001804 */
[----:B------:R-:W1:Y:S02]  /*b150*/  LDSM.16.MT88.4 R12, [R237+0xe800] ;  /* 0x00e80000ed0c783b */ /* 0x000e640000004200 */
[----:B------:R-:W3:Y:S01]  /*b160*/  MUFU.EX2 R165, R165 ;  /* 0x000000a500a57308 */ /* 0x000ee20000000800 */
[----:B-----5:R-:W-:-:S02]  /*b170*/  F2FP.F16.F32.PACK_AB R52, R183, R182 ;  /* 0x000000b6b734723e */ /* 0x020fc400000000ff */
[C---:B------:R-:W-:Y:S05]  /*b180*/  HMMA.16816.F32 R36, R40.reuse, R48, R36 ;  /* 0x000000302824723c */ /* 0x040fea0000001824 */
[----:B------:R-:W-:Y:S01]  /*b190*/  MUFU.EX2 R157, R157 ;  /* 0x0000009d009d7308 */ /* 0x000fe20000000800 */
[C---:B------:R-:W-:Y:S01]  /*b1a0*/  HMMA.16816.F32 R32, R40.reuse, R50, R32 ;  /* 0x000000322820723c */ /* 0x040fe20000001820 */
[----:B------:R-:W5:Y:S05]  /*b1b0*/  LDSM.16.MT88.4 R48, [R234+0xe800] ;  /* 0x00e80000ea30783b */ /* 0x000f6a0000004200 */
[----:B----4-:R-:W-:Y:S01]  /*b1c0*/  HMMA.16816.F32 R28, R40, R44, R28 ;  /* 0x0000002c281c723c */ /* 0x010fe2000000181c */
[----:B------:R-:W4:Y:S01]  /*b1d0*/  MUFU.EX2 R160, R160 ;  /* 0x000000a000a07308 */ /* 0x000f220000000800 */
[----:B---3--:R-:W-:-:S04]  /*b1e0*/  F2FP.F16.F32.PACK_AB R54, R165, R176 ;  /* 0x000000b0a536723e */ /* 0x008fc800000000ff */
[C---:B------:R-:W-:Y:S01]  /*b1f0*/  HMMA.16816.F32 R24, R40.reuse, R46, R24 ;  /* 0x0000002e2818723c */ /* 0x040fe20000001818 */
[----:B------:R-:W-:Y:S02]  /*b200*/  LDSM.16.MT88.4 R44, [R233+0xe800] ;  /* 0x00e80000e92c783b */ /* 0x000fe40000004200 */
[----:B------:R-:W-:Y:S03]  /*b210*/  MUFU.EX2 R155, R155 ;  /* 0x0000009b009b7308 */ /* 0x000fe60000000800 */
[C---:B--2---:R-:W-:Y:S05]  /*b220*/  HMMA.16816.F32 R20, R40.reuse, R56, R20 ;  /* 0x000000382814723c */ /* 0x044fea0000001814 */
[----:B------:R-:W2:Y:S01]  /*b230*/  MUFU.EX2 R166, R166 ;  /* 0x000000a600a67308 */ /* 0x000ea20000000800 */
[----:B----4-:R-:W-:Y:S01]  /*b240*/  F2FP.F16.F32.PACK_AB R53, R160, R157 ;  /* 0x0000009da035723e */ /* 0x010fe200000000ff */
[----:B------:R-:W-:Y:S01]  /*b250*/  HMMA.16816.F32 R16, R40, R58, R16 ;  /* 0x0000003a2810723c */ /* 0x000fe20000001810 */
[----:B------:R-:W3:Y:S05]  /*b260*/  LDSM.16.MT88.4 R40, [R232+0xe800] ;  /* 0x00e80000e828783b */ /* 0x000eea0000004200 */
[----:B------:R-:W-:Y:S08]  /*b270*/  MUFU.EX2 R164, R164 ;  /* 0x000000a400a47308 */ /* 0x000ff00000000800 */
[----:B------:R-:W4:Y:S01]  /*b280*/  MUFU.EX2 R171, R171 ;  /* 0x000000ab00ab7308 */ /* 0x000f220000000800 */
[----:B--2---:R-:W-:-:S07]  /*b290*/  F2FP.F16.F32.PACK_AB R55, R166, R155 ;  /* 0x0000009ba637723e */ /* 0x004fce00000000ff */
[C---:B-1----:R-:W-:Y:S01]  /*b2a0*/  HMMA.16816.F32 R8, R52.reuse, R12, R8 ;  /* 0x0000000c3408723c */ /* 0x042fe20000001808 */
[----:B------:R-:W-:Y:S05]  /*b2b0*/  MUFU.EX2 R149, R149 ;  /* 0x0000009500957308 */ /* 0x000fea0000000800 */
[----:B------:R-:W-:Y:S01]  /*b2c0*/  HMMA.16816.F32 R4, R52, R14, R4 ;  /* 0x0000000e3404723c */ /* 0x000fe20000001804 */
[----:B------:R-:W1:Y:S02]  /*b2d0*/  LDSM.16.MT88.4 R12, [R237+0xf000] ;  /* 0x00f00000ed0c783b */ /* 0x000e640000004200 */
[----:B------:R-:W2:Y:S01]  /*b2e0*/  MUFU.EX2 R150, R150 ;  /* 0x0000009600967308 */ /* 0x000ea20000000800 */
[----:B----4-:R-:W-:-:S02]  /*b2f0*/  F2FP.F16.F32.PACK_AB R56, R171, R164 ;  /* 0x000000a4ab38723e */ /* 0x010fc400000000ff */
[C---:B-----5:R-:W-:Y:S05]  /*b300*/  HMMA.16816.F32 R36, R52.reuse, R48, R36 ;  /* 0x000000303424723c */ /* 0x060fea0000001824 */
[----:B------:R-:W-:Y:S01]  /*b310*/  MUFU.EX2 R143, R143 ;  /* 0x0000008f008f7308 */ /* 0x000fe20000000800 */
[C---:B------:R-:W-:Y:S01]  /*b320*/  HMMA.16816.F32 R32, R52.reuse, R50, R32 ;  /* 0x000000323420723c */ /* 0x040fe20000001820 */
[----:B------:R-:W4:Y:S05]  /*b330*/  LDSM.16.MT88.4 R48, [R234+0xf000] ;  /* 0x00f00000ea30783b */ /* 0x000f2a0000004200 */
[----:B---3--:R-:W-:Y:S01]  /*b340*/  HMMA.16816.F32 R20, R52, R40, R20 ;  /* 0x000000283414723c */ /* 0x008fe20000001814 */
[----:B------:R-:W3:Y:S01]  /*b350*/  MUFU.EX2 R152, R152 ;  /* 0x0000009800987308 */ /* 0x000ee20000000800 */
[----:B--2---:R-:W-:-:S04]  /*b360*/  F2FP.F16.F32.PACK_AB R58, R150, R149 ;  /* 0x00000095963a723e */ /* 0x004fc800000000ff */
[C---:B------:R-:W-:Y:S01]  /*b370*/  HMMA.16816.F32 R16, R52.reuse, R42, R16 ;  /* 0x0000002a3410723c */ /* 0x040fe20000001810 */
[----:B------:R-:W2:Y:S02]  /*b380*/  LDSM.16.MT88.4 R40, [R232+0xf000] ;  /* 0x00f00000e828783b */ /* 0x000ea40000004200 */
[----:B------:R-:W-:Y:S03]  /*b390*/  MUFU.EX2 R60, R60 ;  /* 0x0000003c003c7308 */ /* 0x000fe60000000800 */
[C---:B------:R-:W-:Y:S05]  /*b3a0*/  HMMA.16816.F32 R28, R52.reuse, R44, R28 ;  /* 0x0000002c341c723c */ /* 0x040fea000000181c */
[----:B------:R-:W5:Y:S01]  /*b3b0*/  MUFU.EX2 R63, R63 ;  /* 0x0000003f003f7308 */ /* 0x000f620000000800 */
[----:B---3--:R-:W-:Y:S01]  /*b3c0*/  F2FP.F16.F32.PACK_AB R57, R152, R143 ;  /* 0x0000008f9839723e */ /* 0x008fe200000000ff */
[----:B------:R-:W-:Y:S01]  /*b3d0*/  HMMA.16816.F32 R24, R52, R46, R24 ;  /* 0x0000002e3418723c */ /* 0x000fe20000001818 */
[----:B------:R-:W3:Y:S05]  /*b3e0*/  LDSM.16.MT88.4 R44, [R233+0xf000] ;  /* 0x00f00000e92c783b */ /* 0x000eea0000004200 */
[----:B------:R-:W-:Y:S08]  /*b3f0*/  MUFU.EX2 R146, R146 ;  /* 0x0000009200927308 */ /* 0x000ff00000000800 */
[----:B------:R-:W4:Y:S01]  /*b400*/  MUFU.EX2 R141, R141 ;  /* 0x0000008d008d7308 */ /* 0x000f220000000800 */
[----:B-----5:R-:W-:-:S07]  /*b410*/  F2FP.F16.F32.PACK_AB R59, R63, R60 ;  /* 0x0000003c3f3b723e */ /* 0x020fce00000000ff */
[C---:B-1----:R-:W-:Y:S01]  /*b420*/  HMMA.16816.F32 R8, R56.reuse, R12, R8 ;  /* 0x0000000c3808723c */ /* 0x042fe20000001808 */
[----:B------:R-:W-:Y:S05]  /*b430*/  MUFU.EX2 R64, R64 ;  /* 0x0000004000407308 */ /* 0x000fea0000000800 */
[----:B------:R-:W-:Y:S01]  /*b440*/  HMMA.16816.F32 R4, R56, R14, R4 ;  /* 0x0000000e3804723c */ /* 0x000fe20000001804 */
[----:B------:R-:W1:Y:S02]  /*b450*/  LDSM.16.MT88.4 R12, [R237+0xf800] ;  /* 0x00f80000ed0c783b */ /* 0x000e640000004200 */
[----:B------:R-:W5:Y:S01]  /*b460*/  MUFU.EX2 R69, R69 ;  /* 0x0000004500457308 */ /* 0x000f620000000800 */
[----:B----4-:R-:W-:-:S02]  /*b470*/  F2FP.F16.F32.PACK_AB R52, R141, R146 ;  /* 0x000000928d34723e */ /* 0x010fc400000000ff */
[C---:B------:R-:W-:Y:S05]  /*b480*/  HMMA.16816.F32 R36, R56.reuse, R48, R36 ;  /* 0x000000303824723c */ /* 0x040fea0000001824 */
[----:B------:R-:W-:Y:S01]  /*b490*/  MUFU.EX2 R62, R62 ;  /* 0x0000003e003e7308 */ /* 0x000fe20000000800 */
[C---:B------:R-:W-:Y:S01]  /*b4a0*/  HMMA.16816.F32 R32, R56.reuse, R50, R32 ;  /* 0x000000323820723c */ /* 0x040fe20000001820 */
[----:B------:R-:W4:Y:S05]  /*b4b0*/  LDSM.16.MT88.4 R48, [R234+0xf800] ;  /* 0x00f80000ea30783b */ /* 0x000f2a0000004200 */
[----:B--2---:R-:W-:Y:S01]  /*b4c0*/  HMMA.16816.F32 R20, R56, R40, R20 ;  /* 0x000000283814723c */ /* 0x004fe20000001814 */
[----:B------:R-:W2:Y:S01]  /*b4d0*/  MUFU.EX2 R61, R61 ;  /* 0x0000003d003d7308 */ /* 0x000ea20000000800 */
[----:B-----5:R-:W-:-:S04]  /*b4e0*/  F2FP.F16.F32.PACK_AB R54, R69, R64 ;  /* 0x000000404536723e */ /* 0x020fc800000000ff */
[C---:B------:R-:W-:Y:S01]  /*b4f0*/  HMMA.16816.F32 R16, R56.reuse, R42, R16 ;  /* 0x0000002a3810723c */ /* 0x040fe20000001810 */
[----:B------:R-:W5:Y:S02]  /*b500*/  LDSM.16.MT88.4 R40, [R232+0xf800] ;  /* 0x00f80000e828783b */ /* 0x000f640000004200 */
[----:B------:R-:W-:Y:S03]  /*b510*/  MUFU.EX2 R67, R67 ;  /* 0x0000004300437308 */ /* 0x000fe60000000800 */
[C---:B---3--:R-:W-:Y:S05]  /*b520*/  HMMA.16816.F32 R28, R56.reuse, R44, R28 ;  /* 0x0000002c381c723c */ /* 0x048fea000000181c */
[----:B------:R-:W3:Y:S01]  /*b530*/  MUFU.EX2 R66, R66 ;  /* 0x0000004200427308 */ /* 0x000ee20000000800 */
[----:B--2---:R-:W-:Y:S01]  /*b540*/  F2FP.F16.F32.PACK_AB R53, R61, R62 ;  /* 0x0000003e3d35723e */ /* 0x004fe200000000ff */
[----:B------:R-:W-:Y:S01]  /*b550*/  HMMA.16816.F32 R24, R56, R46, R24 ;  /* 0x0000002e3818723c */ /* 0x000fe20000001818 */
[----:B------:R-:W2:Y:S05]  /*b560*/  LDSM.16.MT88.4 R44, [R233+0xf800] ;  /* 0x00f80000e92c783b */ /* 0x000eaa0000004200 */
[----:B------:R-:W-:Y:S08]  /*b570*/  MUFU.EX2 R68, R68 ;  /* 0x0000004400447308 */ /* 0x000ff00000000800 */
[----:B------:R-:W4:Y:S01]  /*b580*/  MUFU.EX2 R191, R191 ;  /* 0x000000bf00bf7308 */ /* 0x000f220000000800 */
[----:B---3--:R-:W-:-:S07]  /*b590*/  F2FP.F16.F32.PACK_AB R55, R66, R67 ;  /* 0x000000434237723e */ /* 0x008fce00000000ff */
[C---:B-1----:R-:W-:Y:S01]  /*b5a0*/  HMMA.16816.F32 R8, R52.reuse, R12, R8 ;  /* 0x0000000c3408723c */ /* 0x042fe20000001808 */
[----:B------:R-:W-:Y:S05]  /*b5b0*/  MUFU.EX2 R70, R70 ;  /* 0x0000004600467308 */ /* 0x000fea0000000800 */
[----:B------:R-:W-:Y:S01]  /*b5c0*/  HMMA.16816.F32 R4, R52, R14, R4 ;  /* 0x0000000e3404723c */ /* 0x000fe20000001804 */
[----:B------:R-:W1:Y:S02]  /*b5d0*/  LDSM.16.MT88.4 R12, [R237+0x10000] ;  /* 0x01000000ed0c783b */ /* 0x000e640000004200 */
[----:B------:R-:W3:Y:S01]  /*b5e0*/  MUFU.EX2 R75, R75 ;  /* 0x0000004b004b7308 */ /* 0x000ee20000000800 */
[----:B----4-:R-:W-:-:S02]  /*b5f0*/  F2FP.F16.F32.PACK_AB R56, R191, R68 ;  /* 0x00000044bf38723e */ /* 0x010fc400000000ff */
[C---:B------:R-:W-:Y:S05]  /*b600*/  HMMA.16816.F32 R36, R52.reuse, R48, R36 ;  /* 0x000000303424723c */ /* 0x040fea0000001824 */
[----:B------:R-:W-:Y:S01]  /*b610*/  MUFU.EX2 R65, R65 ;  /* 0x0000004100417308 */ /* 0x000fe20000000800 */
[C---:B------:R-:W-:Y:S01]  /*b620*/  HMMA.16816.F32 R32, R52.reuse, R50, R32 ;  /* 0x000000323420723c */ /* 0x040fe20000001820 */
[----:B------:R-:W4:Y:S05]  /*b630*/  LDSM.16.MT88.4 R48, [R234+0x10000] ;  /* 0x01000000ea30783b */ /* 0x000f2a0000004200 */
[----:B-----5:R-:W-:Y:S01]  /*b640*/  HMMA.16816.F32 R20, R52, R40, R20 ;  /* 0x000000283414723c */ /* 0x020fe20000001814 */
[----:B------:R-:W5:Y:S01]  /*b650*/  MUFU.EX2 R74, R74 ;  /* 0x0000004a004a7308 */ /* 0x000f620000000800 */
[----:B---3--:R-:W-:-:S04]  /*b660*/  F2FP.F16.F32.PACK_AB R58, R75, R70 ;  /* 0x000000464b3a723e */ /* 0x008fc800000000ff */
[C---:B------:R-:W-:Y:S01]  /*b670*/  HMMA.16816.F32 R16, R52.reuse, R42, R16 ;  /* 0x0000002a3410723c */ /* 0x040fe20000001810 */
[----:B------:R-:W3:Y:S02]  /*b680*/  LDSM.16.MT88.4 R40, [R232+0x10000] ;  /* 0x01000000e828783b */ /* 0x000ee40000004200 */
[----:B------:R-:W-:Y:S03]  /*b690*/  MUFU.EX2 R72, R72 ;  /* 0x0000004800487308 */ /* 0x000fe60000000800 */
[C---:B--2---:R-:W-:Y:S05]  /*b6a0*/  HMMA.16816.F32 R28, R52.reuse, R44, R28 ;  /* 0x0000002c341c723c */ /* 0x044fea000000181c */
[----:B------:R-:W2:Y:S01]  /*b6b0*/  MUFU.EX2 R71, R71 ;  /* 0x0000004700477308 */ /* 0x000ea20000000800 */
[----:B-----5:R-:W-:Y:S01]  /*b6c0*/  F2FP.F16.F32.PACK_AB R57, R74, R65 ;  /* 0x000000414a39723e */ /* 0x020fe200000000ff */
[----:B------:R-:W-:Y:S01]  /*b6d0*/  HMMA.16816.F32 R24, R52, R46, R24 ;  /* 0x0000002e3418723c */ /* 0x000fe20000001818 */
[----:B------:R-:W5:Y:S05]  /*b6e0*/  LDSM.16.MT88.4 R44, [R233+0x10000] ;  /* 0x01000000e92c783b */ /* 0x000f6a0000004200 */
[----:B------:R-:W-:Y:S01]  /*b6f0*/  MUFU.EX2 R73, R73 ;  /* 0x0000004900497308 */ /* 0x000fe20000000800 */
[----:B------:R-:W-:-:S04]  /*b700*/  FADD.FTZ R53, R139, R140 ;  /* 0x0000008c8b357221 */ /* 0x000fc80000010000 */
[----:B------:R-:W-:-:S03]  /*b710*/  FADD.FTZ R53, R142, R53 ;  /* 0x000000358e357221 */ /* 0x000fc60000010000 */
[----:B------:R-:W3:Y:S01]  /*b720*/  MUFU.EX2 R76, R76 ;  /* 0x0000004c004c7308 */ /* 0x000ee20000000800 */
[----:B--2---:R-:W-:-:S07]  /*b730*/  F2FP.F16.F32.PACK_AB R59, R71, R72 ;  /* 0x00000048473b723e */ /* 0x004fce00000000ff */
[C---:B-1----:R-:W-:Y:S01]  /*b740*/  HMMA.16816.F32 R8, R56.reuse, R12, R8 ;  /* 0x0000000c3808723c */ /* 0x042fe20000001808 */
[----:B------:R-:W-:Y:S05]  /*b750*/  MUFU.EX2 R80, R80 ;  /* 0x0000005000507308 */ /* 0x000fea0000000800 */
[C---:B------:R-:W-:Y:S01]  /*b760*/  HMMA.16816.F32 R4, R56.reuse, R14, R4 ;  /* 0x0000000e3804723c */ /* 0x040fe20000001804 */
[----:B------:R-:W1:Y:S02]  /*b770*/  LDSM.16.MT88.4 R12, [R237+0x10800] ;  /* 0x01080000ed0c783b */ /* 0x000e640000004200 */
[----:B------:R-:W2:Y:S03]  /*b780*/  MUFU.EX2 R81, R81 ;  /* 0x0000005100517308 */ /* 0x000ea60000000800 */
[C---:B----4-:R-:W-:Y:S05]  /*b790*/  HMMA.16816.F32 R36, R56.reuse, R48, R36 ;  /* 0x000000303824723c */ /* 0x050fea0000001824 */
[----:B------:R-:W-:Y:S01]  /*b7a0*/  MUFU.EX2 R79, R79 ;  /* 0x0000004f004f7308 */ /* 0x000fe20000000800 */
[----:B------:R-:W-:Y:S01]  /*b7b0*/  HMMA.16816.F32 R32, R56, R50, R32 ;  /* 0x000000323820723c */ /* 0x000fe20000001820 */
[----:B---3--:R-:W-:-:S05]  /*b7c0*/  F2FP.F16.F32.PACK_AB R48, R76, R73 ;  /* 0x000000494c30723e */ /* 0x008fca00000000ff */
[----:B------:R-:W-:Y:S01]  /*b7d0*/  HMMA.16816.F32 R20, R56, R40, R20 ;  /* 0x000000283814723c */ /* 0x000fe20000001814 */
[----:B------:R-:W3:Y:S01]  /*b7e0*/  MUFU.EX2 R78, R78 ;  /* 0x0000004e004e7308 */ /* 0x000ee20000000800 */
[----:B--2---:R-:W-:-:S04]  /*b7f0*/  F2FP.F16.F32.PACK_AB R50, R81, R80 ;  /* 0x000000505132723e */ /* 0x004fc800000000ff */
[C---:B------:R-:W-:Y:S01]  /*b800*/  HMMA.16816.F32 R16, R56.reuse, R42, R16 ;  /* 0x0000002a3810723c */ /* 0x040fe20000001810 */
[----:B------:R-:W2:Y:S02]  /*b810*/  LDSM.16.MT88.4 R40, [R233+0x10800] ;  /* 0x01080000e928783b */ /* 0x000ea40000004200 */
[----:B------:R-:W-:Y:S03]  /*b820*/  MUFU.EX2 R3, R3 ;  /* 0x0000000300037308 */ /* 0x000fe60000000800 */
[C---:B-----5:R-:W-:Y:S05]  /*b830*/  HMMA.16816.F32 R28, R56.reuse, R44, R28 ;  /* 0x0000002c381c723c */ /* 0x060fea000000181c */
[----:B------:R-:W4:Y:S01]  /*b840*/  MUFU.EX2 R82, R82 ;  /* 0x0000005200527308 */ /* 0x000f220000000800 */
[----:B---3--:R-:W-:Y:S01]  /*b850*/  F2FP.F16.F32.PACK_AB R49, R78, R79 ;  /* 0x0000004f4e31723e */ /* 0x008fe200000000ff */
[----:B------:R-:W-:Y:S01]  /*b860*/  HMMA.16816.F32 R24, R56, R46, R24 ;  /* 0x0000002e3818723c */ /* 0x000fe20000001818 */
[----:B------:R-:W3:Y:S05]  /*b870*/  LDSM.16.MT88.4 R44, [R234+0x10800] ;  /* 0x01080000ea2c783b */ /* 0x000eea0000004200 */
        /* <DEDUP_REMOVED lines=8> */
[----:B------:R-:W-:Y:S01]  /*b900*/  MUFU.EX2 R56, R56 ;  /* 0x0000003800387308 */ /* 0x000fe20000000800 */
[----:B----4-:R-:W-:-:S07]  /*b910*/  F2FP.F16.F32.PACK_AB R51, R82, R3 ;  /* 0x000000035233723e */ /* 0x010fce00000000ff */
[C---:B-1----:R-:W-:Y:S01]  /*b920*/  HMMA.16816.F32 R8, R48.reuse, R12, R8 ;  /* 0x0000000c3008723c */ /* 0x042fe20000001808 */
[----:B------:R-:W1:Y:S05]  /*b930*/  MUFU.EX2 R57, R57 ;  /* 0x0000003900397308 */ /* 0x000e6a0000000800 */
[C---:B--2---:R-:W-:Y:S01]  /*b940*/  HMMA.16816.F32 R28, R48.reuse, R40, R28 ;  /* 0x00000028301c723c */ /* 0x044fe2000000181c */
[----:B------:R-:W-:Y:S02]  /*b950*/  FADD.FTZ R12, R148, R53 ;  /* 0x00000035940c7221 */ /* 0x000fe40000010000 */
[----:B------:R-:W2:Y:S01]  /*b960*/  LDSM.16.MT88.4 R52, [R232+0x10800] ;  /* 0x01080000e834783b */ /* 0x000ea20000004200 */
[----:B------:R-:W-:Y:S01]  /*b970*/  MUFU.EX2 R58, R58 ;  /* 0x0000003a003a7308 */ /* 0x000fe20000000800 */
[----:B------:R-:W-:Y:S01]  /*b980*/  FADD.FTZ R12, R151, R12 ;  /* 0x0000000c970c7221 */ /* 0x000fe20000010000 */
[----:B------:R-:W-:Y:S01]  /*b990*/  HMMA.16816.F32 R4, R48, R14, R4 ;  /* 0x0000000e3004723c */ /* 0x000fe20000001804 */
[----:B------:R-:W-:-:S02]  /*b9a0*/  FADD.FTZ R40, R144, R135 ;  /* 0x0000008790287221 */ /* 0x000fc40000010000 */
[----:B------:R-:W-:Y:S02]  /*b9b0*/  FADD.FTZ R13, R153, R12 ;  /* 0x0000000c990d7221 */ /* 0x000fe40000010000 */
[----:B------:R-:W-:Y:S01]  /*b9c0*/  FADD.FTZ R40, R145, R40 ;  /* 0x0000002891287221 */ /* 0x000fe20000010000 */
[----:B------:R-:W-:Y:S01]  /*b9d0*/  MUFU.EX2 R59, R59 ;  /* 0x0000003b003b7308 */ /* 0x000fe20000000800 */
[----:B------:R-:W-:Y:S01]  /*b9e0*/  FADD.FTZ R13, R154, R13 ;  /* 0x0000000d9a0d7221 */ /* 0x000fe20000010000 */
[----:B---3--:R-:W-:Y:S03]  /*b9f0*/  HMMA.16816.F32 R36, R48, R44, R36 ;  /* 0x0000002c3024723c */ /* 0x008fe60000001824 */
[----:B------:R-:W-:-:S03]  /*ba00*/  FADD.FTZ R12, R162, R13 ;  /* 0x0000000da20c7221 */ /* 0x000fc60000010000 */
[C---:B------:R-:W-:Y:S01]  /*ba10*/  HMMA.16816.F32 R32, R48.reuse, R46, R32 ;  /* 0x0000002e3020723c */ /* 0x040fe20000001820 */
[----:B------:R-:W-:Y:S01]  /*ba20*/  FADD.FTZ R12, R163, R12 ;  /* 0x0000000ca30c7221 */ /* 0x000fe20000010000 */
[----:B------:R-:W-:Y:S01]  /*ba30*/  FADD.FTZ R45, R147, R40 ;  /* 0x00000028932d7221 */ /* 0x000fe20000010000 */
[----:B------:R-:W3:Y:S02]  /*ba40*/  MUFU.EX2 R84, R84 ;  /* 0x0000005400547308 */ /* 0x000ee40000000800 */
[----:B------:R-:W-:Y:S01]  /*ba50*/  FADD.FTZ R167, R167, R12 ;  /* 0x0000000ca7a77221 */ /* 0x000fe20000010000 */
[----:B------:R-:W-:Y:S01]  /*ba60*/  FADD.FTZ R45, R156, R45 ;  /* 0x0000002d9c2d7221 */ /* 0x000fe20000010000 */
[----:B------:R-:W4:Y:S01]  /*ba70*/  LDSM.16.MT88.4 R12, [R237+0x11000] ;  /* 0x01100000ed0c783b */ /* 0x000f220000004200 */
[----:B------:R-:W-:Y:S01]  /*ba80*/  HMMA.16816.F32 R24, R48, R42, R24 ;  /* 0x0000002a3018723c */ /* 0x000fe20000001818 */
[----:B------:R-:W-:Y:S01]  /*ba90*/  FADD.FTZ R167, R168, R167 ;  /* 0x000000a7a8a77221 */ /* 0x000fe20000010000 */
[----:B------:R-:W-:Y:S01]  /*baa0*/  FADD.FTZ R158, R158, R45 ;  /* 0x0000002d9e9e7221 */ /* 0x000fe20000010000 */
[----:B------:R-:W-:Y:S01]  /*bab0*/  MUFU.EX2 R83, R83 ;  /* 0x0000005300537308 */ /* 0x000fe20000000800 */
[----:B------:R-:W5:Y:S01]  /*bac0*/  LDSM.16.MT88.4 R44, [R233+0x11000] ;  /* 0x01100000e92c783b */ /* 0x000f620000004200 */
[----:B------:R-:W-:Y:S01]  /*bad0*/  FADD.FTZ R174, R174, R167 ;  /* 0x000000a7aeae7221 */ /* 0x000fe20000010000 */
[----:B------:R-:W-:-:S02]  /*bae0*/  FADD.FTZ R161, R161, R158 ;  /* 0x0000009ea1a17221 */ /* 0x000fc40000010000 */
[----:B------:R-:W5:Y:S01]  /*baf0*/  LDSM.16.MT88.4 R40, [R234+0x11000] ;  /* 0x01100000ea28783b */ /* 0x000f620000004200 */
[----:B------:R-:W-:Y:S01]  /*bb00*/  FADD.FTZ R177, R177, R174 ;  /* 0x000000aeb1b17221 */ /* 0x000fe20000010000 */
[----:B------:R-:W-:Y:S01]  /*bb10*/  FADD.FTZ R170, R170, R161 ;  /* 0x000000a1aaaa7221 */ /* 0x000fe20000010000 */
[----:B------:R-:W3:Y:S02]  /*bb20*/  MUFU.EX2 R86, R86 ;  /* 0x0000005600567308 */ /* 0x000ee40000000800 */
[----:B------:R-:W-:Y:S01]  /*bb30*/  FADD.FTZ R178, R178, R177 ;  /* 0x000000b1b2b27221 */ /* 0x000fe20000010000 */
[----:B------:R-:W-:Y:S01]  /*bb40*/  FADD.FTZ R175, R175, R170 ;  /* 0x000000aaafaf7221 */ /* 0x000fe20000010000 */
[C---:B--2---:R-:W-:Y:S02]  /*bb50*/  HMMA.16816.F32 R20, R48.reuse, R52, R20 ;  /* 0x000000343014723c */ /* 0x044fe40000001814 */
[----:B------:R-:W-:Y:S01]  /*bb60*/  FADD.FTZ R179, R179, R178 ;  /* 0x000000b2b3b37221 */ /* 0x000fe20000010000 */
[----:B------:R-:W-:Y:S01]  /*bb70*/  FADD.FTZ R172, R172, R175 ;  /* 0x000000afacac7221 */ /* 0x000fe20000010000 */
[----:B------:R-:W-:Y:S02]  /*bb80*/  MUFU.EX2 R85, R85 ;  /* 0x0000005500557308 */ /* 0x000fe40000000800 */
[----:B------:R-:W-:Y:S01]  /*bb90*/  FADD.FTZ R186, R186, R179 ;  /* 0x000000b3baba7221 */ /* 0x000fe20000010000 */
[----:B------:R-:W-:Y:S01]  /*bba0*/  HMMA.16816.F32 R16, R48, R54, R16 ;  /* 0x000000363010723c */ /* 0x000fe20000001810 */
[----:B------:R-:W-:Y:S01]  /*bbb0*/  FADD.FTZ R181, R181, R172 ;  /* 0x000000acb5b57221 */ /* 0x000fe20000010000 */
[----:B------:R-:W2:Y:S01]  /*bbc0*/  LDSM.16.MT88.4 R52, [R232+0x11000] ;  /* 0x01100000e834783b */ /* 0x000ea20000004200 */
[----:B------:R-:W-:-:S02]  /*bbd0*/  FADD.FTZ R186, R187, R186 ;  /* 0x000000babbba7221 */ /* 0x000fc40000010000 */
[----:B------:R-:W-:Y:S01]  /*bbe0*/  FADD.FTZ R184, R184, R181 ;  /* 0x000000b5b8b87221 */ /* 0x000fe20000010000 */
[----:B------:R-:W5:Y:S01]  /*bbf0*/  MUFU.EX2 R88, R88 ;  /* 0x0000005800587308 */ /* 0x000f620000000800 */
[----:B------:R-:W-:Y:S01]  /*bc00*/  FADD.FTZ R185, R185, R186 ;  /* 0x000000bab9b97221 */ /* 0x000fe20000010000 */
[----:B-1----:R-:W-:Y:S01]  /*bc10*/  F2FP.F16.F32.PACK_AB R48, R57, R56 ;  /* 0x000000383930723e */ /* 0x002fe200000000ff */
[----:B------:R-:W-:Y:S01]  /*bc20*/  FADD.FTZ R189, R189, R184 ;  /* 0x000000b8bdbd7221 */ /* 0x000fe20000010000 */
[----:B---3--:R-:W-:Y:S01]  /*bc30*/  F2FP.F16.F32.PACK_AB R49, R84, R77 ;  /* 0x0000004d5431723e */ /* 0x008fe200000000ff */
[----:B------:R-:W-:Y:S01]  /*bc40*/  FADD.FTZ R188, R188, R185 ;  /* 0x000000b9bcbc7221 */ /* 0x000fe20000010000 */
[----:B------:R-:W-:Y:S01]  /*bc50*/  F2FP.F16.F32.PACK_AB R50, R59, R58 ;  /* 0x0000003a3b32723e */ /* 0x000fe200000000ff */
[----:B------:R-:W-:Y:S01]  /*bc60*/  FADD.FTZ R182, R182, R189 ;  /* 0x000000bdb6b67221 */ /* 0x000fe20000010000 */
[----:B------:R-:W-:Y:S01]  /*bc70*/  F2FP.F16.F32.PACK_AB R51, R86, R83 ;  /* 0x000000535633723e */ /* 0x000fe200000000ff */
[----:B------:R-:W-:Y:S01]  /*bc80*/  FADD.FTZ R173, R173, R188 ;  /* 0x000000bcadad7221 */ /* 0x000fe20000010000 */
[----:B------:R-:W-:Y:S01]  /*bc90*/  MUFU.EX2 R87, R87 ;  /* 0x0000005700577308 */ /* 0x000fe20000000800 */
[----:B------:R-:W-:-:S02]  /*bca0*/  FADD.FTZ R183, R183, R182 ;  /* 0x000000b6b7b77221 */ /* 0x000fc40000010000 */
[----:B------:R-:W-:Y:S02]  /*bcb0*/  FADD.FTZ R180, R180, R173 ;  /* 0x000000adb4b47221 */ /* 0x000fe40000010000 */
[C---:B----4-:R-:W-:Y:S01]  /*bcc0*/  HMMA.16816.F32 R8, R48.reuse, R12, R8 ;  /* 0x0000000c3008723c */ /* 0x050fe20000001808 */
[----:B------:R-:W-:Y:S01]  /*bcd0*/  FADD.FTZ R176, R176, R183 ;  /* 0x000000b7b0b07221 */ /* 0x000fe20000010000 */
[----:B------:R-:W-:Y:S01]  /*bce0*/  FADD.FTZ R169, R169, R180 ;  /* 0x000000b4a9a97221 */ /* 0x000fe20000010000 */
[----:B------:R-:W1:Y:S01]  /*bcf0*/  MUFU.EX2 R252, R252 ;  /* 0x000000fc00fc7308 */ /* 0x000e620000000800 */
[----:B-----5:R-:W-:Y:S01]  /*bd00*/  F2FP.F16.F32.PACK_AB R132, R88, R85 ;  /* 0x000000555884723e */ /* 0x020fe200000000ff */
[----:B------:R-:W-:Y:S01]  /*bd10*/  FADD.FTZ R165, R165, R176 ;  /* 0x000000b0a5a57221 */ /* 0x000fe20000010000 */
[----:B------:R-:W-:Y:S01]  /*bd20*/  FADD.FTZ R190, R190, R169 ;  /* 0x000000a9bebe7221 */ /* 0x000fe20000010000 */
[C---:B------:R-:W-:Y:S02]  /*bd30*/  HMMA.16816.F32 R28, R48.reuse, R44, R28 ;  /* 0x0000002c301c723c */ /* 0x040fe4000000181c */
[----:B------:R-:W-:Y:S01]  /*bd40*/  FADD.FTZ R164, R164, R165 ;  /* 0x000000a5a4a47221 */ /* 0x000fe20000010000 */
[----:B------:R-:W-:Y:S01]  /*bd50*/  FADD.FTZ R13, R157, R190 ;  /* 0x000000be9d0d7221 */ /* 0x000fe20000010000 */
[----:B------:R-:W-:Y:S01]  /*bd60*/  MUFU.EX2 R89, R89 ;  /* 0x0000005900597308 */ /* 0x000fe20000000800 */
[----:B------:R-:W3:Y:S01]  /*bd70*/  LDSM.16.MT88.4 R156, [R237+0x11800] ;  /* 0x01180000ed9c783b */ /* 0x000ee20000004200 */
[C---:B------:R-:W-:Y:S01]  /*bd80*/  HMMA.16816.F32 R24, R48.reuse, R46, R24 ;  /* 0x0000002e3018723c */ /* 0x040fe20000001818 */
[----:B------:R-:W-:Y:S01]  /*bd90*/  FADD.FTZ R160, R160, R13 ;  /* 0x0000000da0a07221 */ /* 0x000fe20000010000 */
[--C-:B------:R-:W-:Y:S01]  /*bda0*/  FFMA.FTZ R44, R97, UR16, -R102.reuse ;  /* 0x00000010612c7c23 */ /* 0x100fe20008010866 */
[----:B------:R-:W-:Y:S01]  /*bdb0*/  FFMA.FTZ R45, R96, UR16, -R102 ;  /* 0x00000010602d7c23 */ /* 0x000fe20008010866 */
[----:B------:R-:W-:Y:S01]  /*bdc0*/  FADD.FTZ R164, R171, R164 ;  /* 0x000000a4aba47221 */ /* 0x000fe20000010000 */
[----:B------:R-:W-:Y:S01]  /*bdd0*/  FADD.FTZ R155, R155, R160 ;  /* 0x000000a09b9b7221 */ /* 0x000fe20000010000 */
[----:B------:R-:W4:Y:S01]  /*bde0*/  MUFU.EX2 R90, R90 ;  /* 0x0000005a005a7308 */ /* 0x000f220000000800 */
[----:B-1----:R-:W-:Y:S01]  /*bdf0*/  F2FP.F16.F32.PACK_AB R134, R252, R87 ;  /* 0x00000057fc86723e */ /* 0x002fe200000000ff */
[C---:B------:R-:W-:Y:S01]  /*be00*/  HMMA.16816.F32 R4, R48.reuse, R14, R4 ;  /* 0x0000000e3004723c */ /* 0x040fe20000001804 */
[----:B------:R-:W-:Y:S01]  /*be10*/  FADD.FTZ R166, R166, R155 ;  /* 0x0000009ba6a67221 */ /* 0x000fe20000010000 */
[----:B------:R-:W1:Y:S03]  /*be20*/  LDSM.16.MT88.4 R12, [R234+0x11800] ;  /* 0x01180000ea0c783b */ /* 0x000e660000004200 */
[----:B------:R-:W-:Y:S01]  /*be30*/  FADD.FTZ R143, R143, R166 ;  /* 0x000000a68f8f7221 */ /* 0x000fe20000010000 */
[----:B------:R-:W-:Y:S01]  /*be40*/  MUFU.EX2 R44, R44 ;  /* 0x0000002c002c7308 */ /* 0x000fe20000000800 */
[----:B------:R-:W-:Y:S02]  /*be50*/  HMMA.16816.F32 R36, R48, R40, R36 ;  /* 0x000000283024723c */ /* 0x000fe40000001824 */
[----:B------:R-:W-:-:S04]  /*be60*/  FADD.FTZ R143, R152, R143 ;  /* 0x0000008f988f7221 */ /* 0x000fc80000010000 */
[----:B------:R-:W-:Y:S01]  /*be70*/  FADD.FTZ R60, R60, R143 ;  /* 0x0000008f3c3c7221 */ /* 0x000fe20000010000 */
[----:B------:R-:W5:Y:S01]  /*be80*/  MUFU.EX2 R45, R45 ;  /* 0x0000002d002d7308 */ /* 0x000f620000000800 */
[----:B----4-:R-:W-:Y:S01]  /*be90*/  F2FP.F16.F32.PACK_AB R133, R90, R89 ;  /* 0x000000595a85723e */ /* 0x010fe200000000ff */
[----:B------:R-:W-:Y:S01]  /*bea0*/  FADD.FTZ R41, R149, R164 ;  /* 0x000000a495297221 */ /* 0x000fe20000010000 */
[----:B------:R-:W-:Y:S01]  /*beb0*/  FADD.FTZ R63, R63, R60 ;  /* 0x0000003c3f3f7221 */ /* 0x000fe20000010000 */
[----:B------:R-:W-:Y:S02]  /*bec0*/  HMMA.16816.F32 R32, R48, R42, R32 ;  /* 0x0000002a3020723c */ /* 0x000fe40000001820 */
[----:B------:R-:W-:Y:S01]  /*bed0*/  FADD.FTZ R41, R150, R41 ;  /* 0x0000002996297221 */ /* 0x000fe20000010000 */
[----:B------:R-:W-:-:S03]  /*bee0*/  FADD.FTZ R46, R62, R63 ;  /* 0x0000003f3e2e7221 */ /* 0x000fc60000010000 */
[----:B------:R-:W-:Y:S01]  /*bef0*/  FADD.FTZ R146, R146, R41 ;  /* 0x0000002992927221 */ /* 0x000fe20000010000 */
[----:B------:R-:W-:Y:S01]  /*bf00*/  FADD.FTZ R46, R61, R46 ;  /* 0x0000002e3d2e7221 */ /* 0x000fe20000010000 */
[C---:B--2---:R-:W-:Y:S01]  /*bf10*/  HMMA.16816.F32 R20, R48.reuse, R52, R20 ;  /* 0x000000343014723c */ /* 0x044fe20000001814 */
[----:B------:R-:W2:Y:S01]  /*bf20*/  LDSM.16.MT88.4 R40, [R233+0x11800] ;  /* 0x01180000e928783b */ /* 0x000ea20000004200 */
[----:B------:R-:W-:Y:S01]  /*bf30*/  FADD.FTZ R141, R141, R146 ;  /* 0x000000928d8d7221 */ /* 0x000fe20000010000 */
[----:B------:R-:W-:Y:S01]  /*bf40*/  FADD.FTZ R67, R67, R46 ;  /* 0x0000002e43437221 */ /* 0x000fe20000010000 */
[----:B-----5:R-:W-:Y:S02]  /*bf50*/  F2FP.F16.F32.PACK_AB R135, R45, R44 ;  /* 0x0000002c2d87723e */ /* 0x020fe400000000ff */
[----:B------:R-:W-:Y:S01]  /*bf60*/  FADD.FTZ R64, R64, R141 ;  /* 0x0000008d40407221 */ /* 0x000fe20000010000 */
[----:B------:R-:W-:Y:S01]  /*bf70*/  FADD.FTZ R66, R66, R67 ;  /* 0x0000004342427221 */ /* 0x000fe20000010000 */
[----:B------:R-:W-:Y:S02]  /*bf80*/  HMMA.16816.F32 R16, R48, R54, R16 ;  /* 0x000000363010723c */ /* 0x000fe40000001810 */
[----:B------:R-:W-:-:S04]  /*bf90*/  FADD.FTZ R69, R69, R64 ;  /* 0x0000004045457221 */ /* 0x000fc80000010000 */
[----:B---3--:R-:W-:Y:S01]  /*bfa0*/  HMMA.16816.F32 R160, R132, R156, R8 ;  /* 0x0000009c84a0723c */ /* 0x008fe20000001808 */
[----:B------:R-:W-:-:S04]  /*bfb0*/  FADD.FTZ R68, R68, R69 ;  /* 0x0000004544447221 */ /* 0x000fc80000010000 */
[----:B------:R-:W-:Y:S01]  /*bfc0*/  FADD.FTZ R191, R191, R68 ;  /* 0x00000044bfbf7221 */ /* 0x000fe20000010000 */
[C---:B------:R-:W-:Y:S01]  /*bfd0*/  HMMA.16816.F32 R156, R132.reuse, R158, R4 ;  /* 0x0000009e849c723c */ /* 0x040fe20000001804 */
[----:B------:R-:W-:Y:S01]  /*bfe0*/  FADD.FTZ R9, R65, R66 ;  /* 0x0000004241097221 */ /* 0x000fe20000010000 */
[----:B------:R-:W3:Y:S01]  /*bff0*/  LDSM.16.MT88.4 R4, [R232+0x11800] ;  /* 0x01180000e804783b */ /* 0x000ee20000004200 */
[----:B------:R-:W-:Y:S02]  /*c000*/  FADD.FTZ R8, R70, R191 ;  /* 0x000000bf46087221 */ /* 0x000fe40000010000 */
[----:B------:R-:W-:Y:S01]  /*c010*/  FADD.FTZ R9, R74, R9 ;  /* 0x000000094a097221 */ /* 0x000fe20000010000 */
[----:B-1----:R-:W-:Y:S01]  /*c020*/  HMMA.16816.F32 R152, R132, R12, R36 ;  /* 0x0000000c8498723c */ /* 0x002fe20000001824 */
[----:B------:R-:W-:Y:S02]  /*c030*/  FADD.FTZ R8, R75, R8 ;  /* 0x000000084b087221 */ /* 0x000fe40000010000 */
[----:B------:R-:W-:-:S02]  /*c040*/  FADD.FTZ R10, R72, R9 ;  /* 0x00000009480a7221 */ /* 0x000fc40000010000 */
[----:B------:R-:W-:Y:S01]  /*c050*/  FADD.FTZ R9, R73, R8 ;  /* 0x0000000849097221 */ /* 0x000fe20000010000 */
[C---:B------:R-:W-:Y:S01]  /*c060*/  HMMA.16816.F32 R148, R132.reuse, R14, R32 ;  /* 0x0000000e8494723c */ /* 0x040fe20000001820 */
[----:B------:R-:W-:Y:S02]  /*c070*/  FADD.FTZ R10, R71, R10 ;  /* 0x0000000a470a7221 */ /* 0x000fe40000010000 */
[----:B------:R-:W-:Y:S02]  /*c080*/  FADD.FTZ R9, R76, R9 ;  /* 0x000000094c097221 */ /* 0x000fe40000010000 */
[----:B------:R-:W-:Y:S02]  /*c090*/  FADD.FTZ R79, R79, R10 ;  /* 0x0000000a4f4f7221 */ /* 0x000fe40000010000 */
[----:B------:R-:W-:Y:S02]  /*c0a0*/  FADD.FTZ R80, R80, R9 ;  /* 0x0000000950507221 */ /* 0x000fe40000010000 */
[----:B------:R-:W-:Y:S01]  /*c0b0*/  FADD.FTZ R78, R78, R79 ;  /* 0x0000004f4e4e7221 */ /* 0x000fe20000010000 */
[----:B--2---:R-:W-:Y:S01]  /*c0c0*/  HMMA.16816.F32 R144, R132, R40, R28 ;  /* 0x000000288490723c */ /* 0x004fe2000000181c */
[----:B------:R-:W-:-:S02]  /*c0d0*/  FADD.FTZ R81, R81, R80 ;  /* 0x0000005051517221 */ /* 0x000fc40000010000 */
[----:B------:R-:W-:Y:S02]  /*c0e0*/  FADD.FTZ R3, R3, R78 ;  /* 0x0000004e03037221 */ /* 0x000fe40000010000 */
[----:B------:R-:W-:Y:S01]  /*c0f0*/  FADD.FTZ R56, R56, R81 ;  /* 0x0000005138387221 */ /* 0x000fe20000010000 */
[----:B------:R-:W-:Y:S01]  /*c100*/  HMMA.16816.F32 R140, R132, R42, R24 ;  /* 0x0000002a848c723c */ /* 0x000fe20000001818 */
[----:B------:R-:W-:Y:S02]  /*c110*/  FADD.FTZ R82, R82, R3 ;  /* 0x0000000352527221 */ /* 0x000fe40000010000 */
[----:B------:R-:W-:Y:S02]  /*c120*/  FADD.FTZ R57, R57, R56 ;  /* 0x0000003839397221 */ /* 0x000fe40000010000 */
[----:B------:R-:W-:-:S04]  /*c130*/  FADD.FTZ R77, R77, R82 ;  /* 0x000000524d4d7221 */ /* 0x000fc80000010000 */
[----:B------:R-:W-:-:S04]  /*c140*/  FADD.FTZ R84, R84, R77 ;  /* 0x0000004d54547221 */ /* 0x000fc80000010000 */
[----:B------:R-:W-:Y:S01]  /*c150*/  FADD.FTZ R83, R83, R84 ;  /* 0x0000005453537221 */ /* 0x000fe20000010000 */
[----:B---3--:R-:W-:Y:S03]  /*c160*/  HMMA.16816.F32 R136, R132, R4, R20 ;  /* 0x000000048488723c */ /* 0x008fe60000001814 */
[----:B------:R-:W-:-:S03]  /*c170*/  FADD.FTZ R86, R86, R83 ;  /* 0x0000005356567221 */ /* 0x000fc60000010000 */
        /* <DEDUP_REMOVED lines=8> */
[----:B------:R-:W-:-:S04]  /*c200*/  FADD.FTZ R88, R88, R85 ;  /* 0x0000005558587221 */ /* 0x000fc80000010000 */
[----:B------:R1:W-:Y:S01]  /*c210*/  STL [R1], R248 ;  /* 0x000000f801007387 */ /* 0x0003e20000100800 */
[----:B------:R-:W-:-:S04]  /*c220*/  FADD.FTZ R87, R87, R88 ;  /* 0x0000005857577221 */ /* 0x000fc80000010000 */
[----:B------:R-:W-:Y:S01]  /*c230*/  FADD.FTZ R252, R252, R87 ;  /* 0x00000057fcfc7221 */ /* 0x000fe20000010000 */
[----:B------:R-:W-:Y:S05]  /*c240*/  @!P1 BRA `(.L_x_3614) ;  /* 0x0000008400449947 */ /* 0x000fea0003800000 */
[----:B------:R-:W-:-:S04]  /*c250*/  DEPBAR.LE SB0, 0x0 ;  /* 0x000080000000791a */ /* 0x000fc80000000000 */
[----:B------:R-:W-:Y:S01]  /*c260*/  UIADD3 UR14, UR17, -0x2, URZ ;  /* 0xfffffffe110e7890 */ /* 0x000fe2000fffe03f */
[----:B------:R-:W-:Y:S06]  /*c270*/  BAR.SYNC.DEFER_BLOCKING 0x0 ;  /* 0x0000000000007b1d */ /* 0x000fec0000010000 */
[----:B------:R-:W-:Y:S05]  /*c280*/  @!P3 BRA `(.L_x_3615) ;  /* 0x0000000000f4b947 */ /* 0x000fea0003800000 */
[----:B------:R-:W2:Y:S01]  /*c290*/  LDC R4, c[0x0][0x380] ;  /* 0x0000e000ff047b82 */ /* 0x000ea20000000800 */
[----:B------:R-:W-:-:S04]  /*c2a0*/  USHF.L.U32 UR4, UR14, 0x8, URZ ;  /* 0x000000080e047899 */ /* 0x000fc8000800063f */
[----:B------:R-:W-:Y:S02]  /*c2b0*/  UIADD3 UR16, UR4, 0x100, URZ ;  /* 0x0000010004107890 */ /* 0x000fe4000fffe03f */
[----:B------:R-:W-:-:S04]  /*c2c0*/  MOV R5, UR4 ;  /* 0x0000000400057c02 */ /* 0x000fc80008000f00 */
[----:B------:R-:W-:Y:S01]  /*c2d0*/  IMAD.U32 R7, RZ, RZ, UR16 ;  /* 0x00000010ff077e24 */ /* 0x000fe2000f8e00ff */
[----:B------:R-:W-:-:S04]  /*c2e0*/  IABS R5, R5 ;  /* 0x0000000500057213 */ /* 0x000fc80000000000 */
[----:B------:R-:W-:Y:S02]  /*c2f0*/  IABS R7, R7 ;  /* 0x0000000700077213 */ /* 0x000fe40000000000 */
[----:B--2---:R-:W-:-:S04]  /*c300*/  IABS R3, R4 ;  /* 0x0000000400037213 */ /* 0x004fc80000000000 */
[----:B------:R-:W2:Y:S08]  /*c310*/  I2F.RP R10, R3 ;  /* 0x00000003000a7306 */ /* 0x000eb00000209400 */
[----:B--2---:R-:W2:Y:S02]  /*c320*/  MUFU.RCP R8, R10 ;  /* 0x0000000a00087308 */ /* 0x004ea40000001000 */
[----:B--2---:R-:W-:-:S06]  /*c330*/  VIADD R8, R8, 0xffffffe ;  /* 0x0ffffffe08087836 */ /* 0x004fcc0000000000 */
[----:B------:R-:W2:Y:S02]  /*c340*/  F2I.FTZ.U32.TRUNC.NTZ R9, R8 ;  /* 0x0000000800097305 */ /* 0x000ea4000021f000 */
[----:B--2---:R-:W-:Y:S01]  /*c350*/  IADD3 R6, RZ, -R9, RZ ;  /* 0x80000009ff067210 */ /* 0x004fe20007ffe0ff */
        /* <DEDUP_REMOVED lines=48> */
.L_x_3615:
[----:B------:R-:W-:-:S04]  /*c660*/  ULEA UR4, -UR8, URZ, 0x8 ;  /* 0x0000003f08047291 */ /* 0x000fc8000f8e413f */
[----:B------:R-:W-:Y:S02]  /*c670*/  USHF.R.S32.HI UR16, URZ, 0x1f, UR4 ;  /* 0x0000001f3f107899 */ /* 0x000fe40008011404 */
[----:B------:R-:W-:-:S04]  /*c680*/  MOV R4, UR4 ;  /* 0x0000000400047c02 */ /* 0x000fc80008000f00 */
[----:B------:R-:W-:-:S07]  /*c690*/  MOV R3, UR16 ;  /* 0x0000001000037c02 */ /* 0x000fce0008000f00 */
.L_x_3616:
        /* <DEDUP_REMOVED lines=59> */
[----:B------:R2:W-:Y:S01]  /*ca50*/  @!P0 LDGSTS.E.BYPASS.LTC128B.128 [R242+0xa800], desc[UR18][R34.64] ;  /* 0x0a80000022f28fae */ /* 0x0005e2000b901d52 */
        /* <DEDUP_REMOVED lines=92> */
[----:B--2---:R-:W-:-:S02]  /*d020*/  @!P0 LEA R34, P4, R28, UR22, 0x1 ;  /* 0x000000161c228c11 */ /* 0x004fc4000f8808ff */
        /* <DEDUP_REMOVED lines=57> */
[----:B---3--:R-:W4:Y:S04]  /*d3c0*/  LDSM.16.M88.4 R36, [R241+0x2000] ;  /* 0x00200000f124783b */ /* 0x008f280000000200 */
[----:B------:R-:W5:Y:S04]  /*d3d0*/  LDSM.16.M88.4 R28, [R241+0x2800] ;  /* 0x00280000f11c783b */ /* 0x000f680000000200 */
[----:B------:R-:W1:Y:S04]  /*d3e0*/  LDSM.16.M88.4 R20, [R241+0x3000] ;  /* 0x00300000f114783b */ /* 0x000e680000000200 */
[----:B--2---:R-:W2:Y:S04]  /*d3f0*/  LDSM.16.M88.4 R12, [R241+0x3800] ;  /* 0x00380000f10c783b */ /* 0x004ea80000000200 */
[----:B------:R-:W3:Y:S04]  /*d400*/  LDSM.16.M88.4 R4, [R241+0x4000] ;  /* 0x00400000f104783b */ /* 0x000ee80000000200 */
[----:B------:R-:W3:Y:S04]  /*d410*/  LDSM.16.M88.4 R124, [R241+0x4800] ;  /* 0x00480000f17c783b */ /* 0x000ee80000000200 */
[----:B------:R-:W3:Y:S04]  /*d420*/  LDSM.16.M88.4 R116, [R241+0x5000] ;  /* 0x00500000f174783b */ /* 0x000ee80000000200 */
[----:B------:R-:W3:Y:S04]  /*d430*/  LDSM.16.M88.4 R108, [R241+0x5800] ;  /* 0x00580000f16c783b */ /* 0x000ee80000000200 */
[----:B------:R-:W3:Y:S04]  /*d440*/  LDSM.16.M88.4 R100, [R241+0x6000] ;  /* 0x00600000f164783b */ /* 0x000ee80000000200 */
[----:B------:R-:W3:Y:S04]  /*d450*/  LDSM.16.M88.4 R92, [R241+0x6800] ;  /* 0x00680000f15c783b */ /* 0x000ee80000000200 */
[----:B------:R-:W3:Y:S01]  /*d460*/  LDSM.16.M88.4 R84, [R241+0x7000] ;  /* 0x00700000f154783b */ /* 0x000ee20000000200 */
[C---:B----4-:R-:W-:Y:S03]  /*d470*/  HMMA.16816.F32 R40, R44.reuse, R36, RZ ;  /* 0x000000242c28723c */ /* 0x050fe600000018ff */
[----:B------:R-:W4:Y:S03]  /*d480*/  LDSM.16.M88.4 R76, [R241+0x7800] ;  /* 0x00780000f14c783b */ /* 0x000f260000000200 */
[C---:B-----5:R-:W-:Y:S01]  /*d490*/  HMMA.16816.F32 R32, R44.reuse, R28, RZ ;  /* 0x0000001c2c20723c */ /* 0x060fe200000018ff */
[----:B------:R-:W5:Y:S04]  /*d4a0*/  LDSM.16.M88.4 R68, [R241+0x8000] ;  /* 0x00800000f144783b */ /* 0x000f680000000200 */
[----:B------:R-:W5:Y:S01]  /*d4b0*/  LDSM.16.M88.4 R60, [R241+0x8800] ;  /* 0x00880000f13c783b */ /* 0x000f620000000200 */
[C---:B-1----:R-:W-:Y:S03]  /*d4c0*/  HMMA.16816.F32 R24, R44.reuse, R20, RZ ;  /* 0x000000142c18723c */ /* 0x042fe600000018ff */
[----:B------:R-:W1:Y:S03]  /*d4d0*/  LDSM.16.M88.4 R52, [R241+0x9000] ;  /* 0x00900000f134783b */ /* 0x000e660000000200 */
[C---:B--2---:R-:W-:Y:S01]  /*d4e0*/  HMMA.16816.F32 R16, R44.reuse, R12, RZ ;  /* 0x0000000c2c10723c */ /* 0x044fe200000018ff */
[----:B------:R-:W2:Y:S04]  /*d4f0*/  LDSM.16.M88.4 R164, [R241+0x9800] ;  /* 0x00980000f1a4783b */ /* 0x000ea80000000200 */
        /* <DEDUP_REMOVED lines=16> */
[C---:B----4-:R-:W-:Y:S06]  /*d600*/  HMMA.16816.F32 R80, R44.reuse, R76, RZ ;  /* 0x0000004c2c50723c */ /* 0x050fec00000018ff */
[C---:B-----5:R-:W-:Y:S06]  /*d610*/  HMMA.16816.F32 R72, R44.reuse, R68, RZ ;  /* 0x000000442c48723c */ /* 0x060fec00000018ff */
        /* <DEDUP_REMOVED lines=37> */
[----:B------:R-:W-:-:S05]  /*d870*/  IMAD R184, R236, 0x2, R243 ;  /* 0x00000002ecb87824 */ /* 0x000fca00078e02f3 */
[C---:B------:R-:W-:Y:S01]  /*d880*/  HMMA.16816.F32 R24, R168.reuse, R188, R24 ;  /* 0x000000bca818723c */ /* 0x040fe20000001818 */
[----:B------:R-:W-:Y:S05]  /*d890*/  LDSM.16.M88.4 R184, [R184] ;  /* 0x00000000b8b8783b */ /* 0x000fea0000000200 */
[C---:B------:R-:W-:Y:S01]  /*d8a0*/  HMMA.16816.F32 R20, R168.reuse, R190, R20 ;  /* 0x000000bea814723c */ /* 0x040fe20000001814 */
[----:B------:R-:W-:Y:S05]  /*d8b0*/  LDSM.16.M88.4 R188, [R235+0x7000] ;  /* 0x00700000ebbc783b */ /* 0x000fea0000000200 */
[C---:B-1----:R-:W-:Y:S06]  /*d8c0*/  HMMA.16816.F32 R72, R168.reuse, R164, R72 ;  /* 0x000000a4a848723c */ /* 0x042fec0000001848 */
[C---:B------:R-:W-:Y:S01]  /*d8d0*/  HMMA.16816.F32 R68, R168.reuse, R166, R68 ;  /* 0x000000a6a844723c */ /* 0x040fe20000001844 */
[----:B------:R-:W1:Y:S05]  /*d8e0*/  LDSM.16.M88.4 R164, [R240] ;  /* 0x00000000f0a4783b */ /* 0x000e6a0000000200 */
        /* <DEDUP_REMOVED lines=8> */
[----:B------:R-:W5:Y:S05]  /*d970*/  LDSM.16.M88.4 R192, [R231] ;  /* 0x00000000e7c0783b */ /* 0x000f6a0000000200 */
[C---:B--2---:R-:W-:Y:S06]  /*d980*/  HMMA.16816.F32 R48, R168.reuse, R172, R48 ;  /* 0x000000aca830723c */ /* 0x044fec0000001830 */
[----:B------:R-:W-:Y:S01]  /*d990*/  HMMA.16816.F32 R44, R168, R174, R44 ;  /* 0x000000aea82c723c */ /* 0x000fe2000000182c */
[----:B------:R-:W2:Y:S05]  /*d9a0*/  LDSM.16.M88.4 R172, [R227] ;  /* 0x00000000e3ac783b */ /* 0x000eaa0000000200 */
[C---:B-1----:R-:W-:Y:S06]  /*d9b0*/  HMMA.16816.F32 R40, R184.reuse, R164, R40 ;  /* 0x000000a4b828723c */ /* 0x042fec0000001828 */
[----:B------:R-:W-:Y:S01]  /*d9c0*/  HMMA.16816.F32 R36, R184, R166, R36 ;  /* 0x000000a6b824723c */ /* 0x000fe20000001824 */
[----:B------:R-:W1:Y:S05]  /*d9d0*/  LDSM.16.M88.4 R164, [R225] ;  /* 0x00000000e1a4783b */ /* 0x000e6a0000000200 */
[C---:B------:R-:W-:Y:S06]  /*d9e0*/  HMMA.16816.F32 R88, R168.reuse, R188, R88 ;  /* 0x000000bca858723c */ /* 0x040fec0000001858 */
[C---:B------:R-:W-:Y:S01]  /*d9f0*/  HMMA.16816.F32 R84, R168.reuse, R190, R84 ;  /* 0x000000bea854723c */ /* 0x040fe20000001854 */
[----:B------:R-:W1:Y:S05]  /*da00*/  LDSM.16.M88.4 R188, [R230] ;  /* 0x00000000e6bc783b */ /* 0x000e6a0000000200 */
[C---:B------:R-:W-:Y:S06]  /*da10*/  HMMA.16816.F32 R104, R168.reuse, R196, R104 ;  /* 0x000000c4a868723c */ /* 0x040fec0000001868 */
[C---:B------:R-:W-:Y:S06]  /*da20*/  HMMA.16816.F32 R100, R168.reuse, R198, R100 ;  /* 0x000000c6a864723c */ /* 0x040fec0000001864 */
[C---:B---3--:R-:W-:Y:S06]  /*da30*/  HMMA.16816.F32 R64, R168.reuse, R180, R64 ;  /* 0x000000b4a840723c */ /* 0x048fec0000001840 */
[C---:B------:R-:W-:Y:S01]  /*da40*/  HMMA.16816.F32 R60, R168.reuse, R182, R60 ;  /* 0x000000b6a83c723c */ /* 0x040fe2000000183c */
[----:B------:R-:W-:Y:S05]  /*da50*/  LDSM.16.M88.4 R180, [R229] ;  /* 0x00000000e5b4783b */ /* 0x000fea0000000200 */
[C---:B----4-:R-:W-:Y:S06]  /*da60*/  HMMA.16816.F32 R56, R168.reuse, R176, R56 ;  /* 0x000000b0a838723c */ /* 0x050fec0000001838 */
[----:B------:R-:W-:Y:S01]  /*da70*/  HMMA.16816.F32 R52, R168, R178, R52 ;  /* 0x000000b2a834723c */ /* 0x000fe20000001834 */
[----:B------:R-:W3:Y:S04]  /*da80*/  LDSM.16.M88.4 R168, [R226] ;  /* 0x00000000e2a8783b */ /* 0x000ee80000000200 */
[----:B------:R-:W-:Y:S01]  /*da90*/  LDSM.16.M88.4 R176, [R228] ;  /* 0x00000000e4b0783b */ /* 0x000fe20000000200 */
[C---:B-----5:R-:W-:Y:S06]  /*daa0*/  HMMA.16816.F32 R32, R184.reuse, R192, R32 ;  /* 0x000000c0b820723c */ /* 0x060fec0000001820 */
[C---:B------:R-:W-:Y:S01]  /*dab0*/  HMMA.16816.F32 R28, R184.reuse, R194, R28 ;  /* 0x000000c2b81c723c */ /* 0x040fe2000000181c */
[----:B------:R-:W4:Y:S05]  /*dac0*/  LDSM.16.M88.4 R192, [R224] ;  /* 0x00000000e0c0783b */ /* 0x000f2a0000000200 */
        /* <DEDUP_REMOVED lines=8> */
[----:B------:R-:W5:Y:S05]  /*db50*/  LDSM.16.M88.4 R188, [R223] ;  /* 0x00000000dfbc783b */ /* 0x000f6a0000000200 */
        /* <DEDUP_REMOVED lines=8> */
[----:B------:R-:W-:Y:S05]  /*dbe0*/  LDSM.16.M88.4 R192, [R239] ;  /* 0x00000000efc0783b */ /* 0x000fea0000000200 */
[C---:B--2---:R-:W-:Y:S06]  /*dbf0*/  HMMA.16816.F32 R72, R184.reuse, R172, R72 ;  /* 0x000000acb848723c */ /* 0x044fec0000001848 */
[C---:B------:R-:W-:Y:S01]  /*dc00*/  HMMA.16816.F32 R68, R184.reuse, R174, R68 ;  /* 0x000000aeb844723c */ /* 0x040fe20000001844 */
[----:B------:R-:W2:Y:S05]  /*dc10*/  LDSM.16.M88.4 R172, [R216+0x1000] ;  /* 0x00100000d8ac783b */ /* 0x000eaa0000000200 */
[C---:B------:R-:W-:Y:S06]  /*dc20*/  HMMA.16816.F32 R8, R184.reuse, R176, R8 ;  /* 0x000000b0b808723c */ /* 0x040fec0000001808 */
[C---:B------:R-:W-:Y:S01]  /*dc30*/  HMMA.16816.F32 R4, R184.reuse, R178, R4 ;  /* 0x000000b2b804723c */ /* 0x040fe20000001804 */
[----:B------:R-:W4:Y:S05]  /*dc40*/  LDSM.16.M88.4 R176, [R221] ;  /* 0x00000000ddb0783b */ /* 0x000f2a0000000200 */
[C---:B-1----:R-:W-:Y:S06]  /*dc50*/  HMMA.16816.F32 R56, R184.reuse, R164, R56 ;  /* 0x000000a4b838723c */ /* 0x042fec0000001838 */
[C---:B------:R-:W-:Y:S01]  /*dc60*/  HMMA.16816.F32 R52, R184.reuse, R166, R52 ;  /* 0x000000a6b834723c */ /* 0x040fe20000001834 */
[----:B------:R-:W1:Y:S05]  /*dc70*/  LDSM.16.M88.4 R164, [R216+0x2000] ;  /* 0x00200000d8a4783b */ /* 0x000e6a0000000200 */
[C---:B-----5:R-:W-:Y:S06]  /*dc80*/  HMMA.16816.F32 R96, R184.reuse, R188, R96 ;  /* 0x000000bcb860723c */ /* 0x060fec0000001860 */
[C---:B------:R-:W-:Y:S01]  /*dc90*/  HMMA.16816.F32 R92, R184.reuse, R190, R92 ;  /* 0x000000beb85c723c */ /* 0x040fe2000000185c */
[----:B------:R-:W5:Y:S05]  /*dca0*/  LDSM.16.M88.4 R188, [R217] ;  /* 0x00000000d9bc783b */ /* 0x000f6a0000000200 */
[C---:B---3--:R-:W-:Y:S06]  /*dcb0*/  HMMA.16816.F32 R64, R184.reuse, R168, R64 ;  /* 0x000000a8b840723c */ /* 0x048fec0000001840 */
[C---:B------:R-:W-:Y:S01]  /*dcc0*/  HMMA.16816.F32 R60, R184.reuse, R170, R60 ;  /* 0x000000aab83c723c */ /* 0x040fe2000000183c */
[----:B------:R-:W3:Y:S05]  /*dcd0*/  LDSM.16.M88.4 R168, [R216+0x1800] ;  /* 0x00180000d8a8783b */ /* 0x000eea0000000200 */
[C---:B------:R-:W-:Y:S06]  /*dce0*/  HMMA.16816.F32 R88, R184.reuse, R180, R88 ;  /* 0x000000b4b858723c */ /* 0x040fec0000001858 */
[----:B------:R-:W-:Y:S01]  /*dcf0*/  HMMA.16816.F32 R84, R184, R182, R84 ;  /* 0x000000b6b854723c */ /* 0x000fe20000001854 */
[----:B------:R-:W3:Y:S05]  /*dd00*/  LDSM.16.M88.4 R180, [R216] ;  /* 0x00000000d8b4783b */ /* 0x000eea0000000200 */
[C---:B--2---:R-:W-:Y:S06]  /*dd10*/  HMMA.16816.F32 R24, R192.reuse, R172, R24 ;  /* 0x000000acc018723c */ /* 0x044fec0000001818 */
[----:B------:R-:W-:Y:S01]  /*dd20*/  HMMA.16816.F32 R20, R192, R174, R20 ;  /* 0x000000aec014723c */ /* 0x000fe20000001814 */
[----:B------:R-:W2:Y:S05]  /*dd30*/  LDSM.16.M88.4 R172, [R216+0x4800] ;  /* 0x00480000d8ac783b */ /* 0x000eaa0000000200 */
[C---:B----4-:R-:W-:Y:S06]  /*dd40*/  HMMA.16816.F32 R80, R184.reuse, R176, R80 ;  /* 0x000000b0b850723c */ /* 0x050fec0000001850 */
[----:B------:R-:W-:Y:S01]  /*dd50*/  HMMA.16816.F32 R76, R184, R178, R76 ;  /* 0x000000b2b84c723c */ /* 0x000fe2000000184c */
[----:B------:R-:W4:Y:S05]  /*dd60*/  LDSM.16.M88.4 R176, [R216+0x800] ;  /* 0x00080000d8b0783b */ /* 0x000f2a0000000200 */
[C---:B-1----:R-:W-:Y:S06]  /*dd70*/  HMMA.16816.F32 R8, R192.reuse, R164, R8 ;  /* 0x000000a4c008723c */ /* 0x042fec0000001808 */
[----:B------:R-:W-:Y:S01]  /*dd80*/  HMMA.16816.F32 R4, R192, R166, R4 ;  /* 0x000000a6c004723c */ /* 0x000fe20000001804 */
[----:B------:R-:W1:Y:S05]  /*dd90*/  LDSM.16.M88.4 R164, [R216+0x5800] ;  /* 0x00580000d8a4783b */ /* 0x000e6a0000000200 */
[C---:B-----5:R-:W-:Y:S06]  /*dda0*/  HMMA.16816.F32 R48, R184.reuse, R188, R48 ;  /* 0x000000bcb830723c */ /* 0x060fec0000001830 */
[----:B------:R-:W-:Y:S01]  /*ddb0*/  HMMA.16816.F32 R44, R184, R190, R44 ;  /* 0x000000beb82c723c */ /* 0x000fe2000000182c */
[----:B------:R-:W5:Y:S04]  /*ddc0*/  LDSM.16.M88.4 R184, [R216+0x3000] ;  /* 0x00300000d8b8783b */ /* 0x000f680000000200 */
[----:B------:R-:W-:Y:S01]  /*ddd0*/  LDSM.16.M88.4 R188, [R216+0x2800] ;  /* 0x00280000d8bc783b */ /* 0x000fe20000000200 */
[C---:B---3--:R-:W-:Y:S06]  /*dde0*/  HMMA.16816.F32 R16, R192.reuse, R168, R16 ;  /* 0x000000a8c010723c */ /* 0x048fec0000001810 */
[C---:B------:R-:W-:Y:S01]  /*ddf0*/  HMMA.16816.F32 R12, R192.reuse, R170, R12 ;  /* 0x000000aac00c723c */ /* 0x040fe2000000180c */
[----:B------:R-:W3:Y:S05]  /*de00*/  LDSM.16.M88.4 R168, [R216+0x5000] ;  /* 0x00500000d8a8783b */ /* 0x000eea0000000200 */
[C---:B------:R-:W-:Y:S06]  /*de10*/  HMMA.16816.F32 R40, R192.reuse, R180, R40 ;  /* 0x000000b4c028723c */ /* 0x040fec0000001828 */
[C---:B------:R-:W-:Y:S01]  /*de20*/  HMMA.16816.F32 R36, R192.reuse, R182, R36 ;  /* 0x000000b6c024723c */ /* 0x040fe20000001824 */
[----:B------:R-:W3:Y:S05]  /*de30*/  LDSM.16.M88.4 R180, [R216+0x3800] ;  /* 0x00380000d8b4783b */ /* 0x000eea0000000200 */
[C---:B--2---:R-:W-:Y:S06]  /*de40*/  HMMA.16816.F32 R96, R192.reuse, R172, R96 ;  /* 0x000000acc060723c */ /* 0x044fec0000001860 */
[----:B----4-:R-:W-:Y:S01]  /*de50*/  HMMA.16816.F32 R32, R192, R176, R32 ;  /* 0x000000b0c020723c */ /* 0x010fe20000001820 */
[----:B------:R-:W-:-:S05]  /*de60*/  LOP3.LUT R172, R245, UR4, RZ, 0xfc, !PT ;  /* 0x00000004f5ac7c12 */ /* 0x000fca000f8efcff */
[C---:B------:R-:W-:Y:S01]  /*de70*/  VIADD R3, R172.reuse, 0x1 ;  /* 0x00000001ac037836 */ /* 0x040fe20000000000 */
[C---:B-1----:R-:W-:Y:S04]  /*de80*/  HMMA.16816.F32 R80, R192.reuse, R164, R80 ;  /* 0x000000a4c050723c */ /* 0x042fe80000001850 */
[C---:B------:R-:W-:Y:S02]  /*de90*/  ISETP.GE.AND P5, PT, R3.reuse, R203, PT ;  /* 0x000000cb0300720c */ /* 0x040fe40003fa6270 */
[----:B-----5:R-:W-:Y:S01]  /*dea0*/  HMMA.16816.F32 R120, R192, R184, R120 ;  /* 0x000000b8c078723c */ /* 0x020fe20000001878 */
[----:B------:R-:W-:Y:S02]  /*deb0*/  I2FP.F32.S32 R164, R3 ;  /* 0x0000000300a47245 */ /* 0x000fe40000201400 */
[----:B------:R-:W-:Y:S01]  /*dec0*/  ISETP.GE.AND P4, PT, R3, R202, PT ;  /* 0x000000ca0300720c */ /* 0x000fe20003f86270 */
[----:B------:R-:W-:-:S02]  /*ded0*/  VIADD R3, R172, 0x9 ;  /* 0x00000009ac037836 */ /* 0x000fc40000000000 */
[C---:B------:R-:W-:Y:S01]  /*dee0*/  HMMA.16816.F32 R116, R192.reuse, R186, R116 ;  /* 0x000000bac074723c */ /* 0x040fe20000001874 */
[----:B------:R-:W1:Y:S01]  /*def0*/  LDSM.16.M88.4 R184, [R216+0x6000] ;  /* 0x00600000d8b8783b */ /* 0x000e620000000200 */
[C---:B------:R-:W-:Y:S01]  /*df00*/  FFMA.FTZ R41, R164.reuse, UR5, R41 ;  /* 0x00000005a4297c23 */ /* 0x040fe20008010029 */
[----:B------:R-:W-:Y:S01]  /*df10*/  FFMA.FTZ R43, R164, UR5, R43 ;  /* 0x00000005a42b7c23 */ /* 0x000fe2000801002b */
[----:B------:R-:W-:Y:S02]  /*df20*/  ISETP.GE.AND P2, PT, R3, R203, PT ;  /* 0x000000cb0300720c */ /* 0x000fe40003f46270 */
[----:B------:R-:W-:Y:S01]  /*df30*/  HMMA.16816.F32 R28, R192, R178, R28 ;  /* 0x000000b2c01c723c */ /* 0x000fe2000000181c */
[----:B------:R-:W-:Y:S01]  /*df40*/  FSEL R41, R41, -INF , !P5 ;  /* 0xff80000029297808 */ /* 0x000fe20006800000 */
[----:B------:R-:W2:Y:S01]  /*df50*/  LDSM.16.M88.4 R176, [R216+0x4000] ;  /* 0x00400000d8b0783b */ /* 0x000ea20000000200 */
[----:B------:R-:W-:-:S03]  /*df60*/  ISETP.GE.AND P1, PT, R3, R202, PT ;  /* 0x000000ca0300720c */ /* 0x000fc60003f26270 */
[C---:B------:R-:W-:Y:S06]  /*df70*/  HMMA.16816.F32 R76, R192.reuse, R166, R76 ;  /* 0x000000a6c04c723c */ /* 0x040fec000000184c */
[----:B---3--:R-:W-:Y:S01]  /*df80*/  HMMA.16816.F32 R88, R192, R168, R88 ;  /* 0x000000a8c058723c */ /* 0x008fe20000001858 */
[----:B------:R-:W-:-:S05]  /*df90*/  VIADD R166, R172, 0x11 ;  /* 0x00000011aca67836 */ /* 0x000fca0000000000 */
[C---:B------:R-:W-:Y:S01]  /*dfa0*/  ISETP.GE.AND P6, PT, R166.reuse, R203, PT ;  /* 0x000000cba600720c */ /* 0x040fe20003fc6270 */
[C---:B------:R-:W-:Y:S01]  /*dfb0*/  HMMA.16816.F32 R92, R192.reuse, R174, R92 ;  /* 0x000000aec05c723c */ /* 0x040fe2000000185c */
[----:B------:R-:W-:Y:S02]  /*dfc0*/  I2FP.F32.S32 R168, R3 ;  /* 0x0000000300a87245 */ /* 0x000fe40000201400 */
[----:B------:R-:W-:Y:S02]  /*dfd0*/  ISETP.GE.AND P5, PT, R166, R202, PT ;  /* 0x000000caa600720c */ /* 0x000fe40003fa6270 */
[----:B------:R-:W-:Y:S01]  /*dfe0*/  I2FP.F32.S32 R166, R166 ;  /* 0x000000a600a67245 */ /* 0x000fe20000201400 */
[C---:B------:R-:W-:Y:S01]  /*dff0*/  FFMA.FTZ R212, R168.reuse, UR5, R37 ;  /* 0x00000005a8d47c23 */ /* 0x040fe20008010025 */
[----:B------:R-:W-:Y:S01]  /*e000*/  FFMA.FTZ R39, R168, UR5, R39 ;  /* 0x00000005a8277c23 */ /* 0x000fe20008010027 */
[----:B------:R-:W-:Y:S01]  /*e010*/  VIADD R168, R172, 0x19 ;  /* 0x00000019aca87836 */ /* 0x000fe20000000000 */
[C---:B------:R-:W-:Y:S01]  /*e020*/  HMMA.16816.F32 R84, R192.reuse, R170, R84 ;  /* 0x000000aac054723c */ /* 0x040fe20000001854 */
[C---:B------:R-:W-:Y:S01]  /*e030*/  FFMA.FTZ R3, R166.reuse, UR5, R35 ;  /* 0x00000005a6037c23 */ /* 0x040fe20008010023 */
[----:B------:R-:W-:Y:S01]  /*e040*/  FSEL R35, R43, -INF , !P4 ;  /* 0xff8000002b237808 */ /* 0x000fe20006000000 */
[----:B------:R-:W-:Y:S01]  /*e050*/  FFMA.FTZ R37, R166, UR5, R33 ;  /* 0x00000005a6257c23 */ /* 0x000fe20008010021 */
[----:B------:R-:W-:Y:S01]  /*e060*/  FSEL R212, R212, -INF , !P2 ;  /* 0xff800000d4d47808 */ /* 0x000fe20005000000 */
[----:B------:R-:W3:Y:S01]  /*e070*/  LDSM.16.M88.4 R164, [R216+0x6800] ;  /* 0x00680000d8a4783b */ /* 0x000ee20000000200 */
[----:B------:R-:W-:Y:S01]  /*e080*/  ISETP.GE.AND P4, PT, R168, R203, PT ;  /* 0x000000cba800720c */ /* 0x000fe20003f86270 */
[----:B------:R-:W-:Y:S01]  /*e090*/  VIADD R174, R172, 0x21 ;  /* 0x00000021acae7836 */ /* 0x000fe20000000000 */
[----:B------:R-:W-:Y:S01]  /*e0a0*/  ISETP.GE.AND P2, PT, R168, R202, PT ;  /* 0x000000caa800720c */ /* 0x000fe20003f46270 */
[----:B------:R-:W-:Y:S01]  /*e0b0*/  VIADD R170, R172, 0x29 ;  /* 0x00000029acaa7836 */ /* 0x000fe20000000000 */
[----:B------:R-:W-:Y:S01]  /*e0c0*/  I2FP.F32.S32 R168, R168 ;  /* 0x000000a800a87245 */ /* 0x000fe20000201400 */
[----:B------:R-:W-:Y:S01]  /*e0d0*/  HMMA.16816.F32 R108, R192, R182, R108 ;  /* 0x000000b6c06c723c */ /* 0x000fe2000000186c */
[----:B------:R-:W-:-:S02]  /*e0e0*/  FSEL R33, R39, -INF , !P1 ;  /* 0xff80000027217808 */ /* 0x000fc40004800000 */
[----:B------:R-:W-:Y:S01]  /*e0f0*/  FSEL R43, R37, -INF , !P6 ;  /* 0xff800000252b7808 */ /* 0x000fe20007000000 */
[C---:B------:R-:W-:Y:S01]  /*e100*/  FFMA.FTZ R39, R168.reuse, UR5, R29 ;  /* 0x00000005a8277c23 */ /* 0x040fe2000801001d */
[----:B------:R-:W-:Y:S01]  /*e110*/  FSEL R29, R3, -INF , !P5 ;  /* 0xff800000031d7808 */ /* 0x000fe20006800000 */
[----:B------:R-:W-:Y:S01]  /*e120*/  FFMA.FTZ R31, R168, UR5, R31 ;  /* 0x00000005a81f7c23 */ /* 0x000fe2000801001f */
[-C--:B------:R-:W-:Y:S01]  /*e130*/  ISETP.GE.AND P1, PT, R174, R203.reuse, PT ;  /* 0x000000cbae00720c */ /* 0x080fe20003f26270 */
[----:B------:R-:W-:Y:S01]  /*e140*/  VIADD R168, R172, 0x39 ;  /* 0x00000039aca87836 */ /* 0x000fe20000000000 */
[----:B------:R-:W-:Y:S01]  /*e150*/  FSEL R39, R39, -INF , !P4 ;  /* 0xff80000027277808 */ /* 0x000fe20006000000 */
[----:B-1----:R-:W-:Y:S01]  /*e160*/  HMMA.16816.F32 R68, R192, R186, R68 ;  /* 0x000000bac044723c */ /* 0x002fe20000001844 */
[----:B------:R-:W-:Y:S02]  /*e170*/  ISETP.GE.AND P6, PT, R174, R202, PT ;  /* 0x000000caae00720c */ /* 0x000fe40003fc6270 */
[----:B------:R-:W-:-:S02]  /*e180*/  ISETP.GE.AND P5, PT, R170, R203, PT ;  /* 0x000000cbaa00720c */ /* 0x000fc40003fa6270 */
[----:B------:R-:W-:Y:S01]  /*e190*/  ISETP.GE.AND P4, PT, R170, R202, PT ;  /* 0x000000caaa00720c */ /* 0x000fe20003f86270 */
[C---:B------:R-:W-:Y:S01]  /*e1a0*/  HMMA.16816.F32 R128, R192.reuse, R188, R128 ;  /* 0x000000bcc080723c */ /* 0x040fe20000001880 */
[----:B------:R-:W-:Y:S02]  /*e1b0*/  I2FP.F32.S32 R174, R174 ;  /* 0x000000ae00ae7245 */ /* 0x000fe40000201400 */
[----:B------:R-:W-:Y:S02]  /*e1c0*/  I2FP.F32.S32 R170, R170 ;  /* 0x000000aa00aa7245 */ /* 0x000fe40000201400 */
[----:B------:R-:W-:Y:S01]  /*e1d0*/  FSEL R37, R31, -INF , !P2 ;  /* 0xff8000001f257808 */ /* 0x000fe20005000000 */
        /* <DEDUP_REMOVED lines=8> */
[----:B--2---:R-:W-:Y:S01]  /*e260*/  HMMA.16816.F32 R100, R192, R178, R100 ;  /* 0x000000b2c064723c */ /* 0x004fe20000001864 */
[----:B------:R-:W-:Y:S01]  /*e270*/  FSEL R21, R21, -INF , !P5 ;  /* 0xff80000015157808 */ /* 0x000fe20006800000 */
[----:B------:R-:W-:Y:S01]  /*e280*/  VIADD R188, R172, 0x79 ;  /* 0x00000079acbc7836 */ /* 0x000fe20000000000 */
[----:B------:R-:W-:-:S02]  /*e290*/  ISETP.GE.AND P2, PT, R170, R203, PT ;  /* 0x000000cbaa00720c */ /* 0x000fc40003f46270 */
[-C--:B------:R-:W-:Y:S01]  /*e2a0*/  ISETP.GE.AND P1, PT, R170, R202.reuse, PT ;  /* 0x000000caaa00720c */ /* 0x080fe20003f26270 */
[C---:B------:R-:W-:Y:S01]  /*e2b0*/  HMMA.16816.F32 R124, R192.reuse, R190, R124 ;  /* 0x000000bec07c723c */ /* 0x040fe2000000187c */
[CC--:B------:R-:W-:Y:S02]  /*e2c0*/  ISETP.GE.AND P6, PT, R168.reuse, R203.reuse, PT ;  /* 0x000000cba800720c */ /* 0x0c0fe40003fc6270 */
[----:B------:R-:W-:Y:S02]  /*e2d0*/  ISETP.GE.AND P5, PT, R168, R202, PT ;  /* 0x000000caa800720c */ /* 0x000fe40003fa6270 */
[----:B------:R-:W-:Y:S01]  /*e2e0*/  I2FP.F32.S32 R170, R170 ;  /* 0x000000aa00aa7245 */ /* 0x000fe20000201400 */
[C---:B---3--:R-:W-:Y:S01]  /*e2f0*/  HMMA.16816.F32 R64, R192.reuse, R164, R64 ;  /* 0x000000a4c040723c */ /* 0x048fe20000001840 */
[----:B------:R-:W-:Y:S01]  /*e300*/  I2FP.F32.S32 R168, R168 ;  /* 0x000000a800a87245 */ /* 0x000fe20000201400 */
[----:B------:R-:W-:Y:S01]  /*e310*/  VIADD R190, R172, 0x91 ;  /* 0x00000091acbe7836 */ /* 0x000fe20000000000 */
[----:B------:R-:W-:Y:S01]  /*e320*/  FSEL R182, R182, -INF , !P4 ;  /* 0xff800000b6b67808 */ /* 0x000fe20006000000 */
[C---:B------:R-:W-:Y:S01]  /*e330*/  FFMA.FTZ R17, R170.reuse, UR5, R17 ;  /* 0x00000005aa117c23 */ /* 0x040fe20008010011 */
[----:B------:R-:W-:Y:S01]  /*e340*/  FFMA.FTZ R19, R170, UR5, R19 ;  /* 0x00000005aa137c23 */ /* 0x000fe20008010013 */
[----:B------:R-:W-:Y:S01]  /*e350*/  FFMA.FTZ R13, R168, UR5, R13 ;  /* 0x00000005a80d7c23 */ /* 0x000fe2000801000d */
[----:B------:R-:W-:Y:S01]  /*e360*/  VIADD R170, R172, 0x49 ;  /* 0x00000049acaa7836 */ /* 0x000fe20000000000 */
[----:B------:R-:W-:Y:S01]  /*e370*/  ISETP.GE.AND P4, PT, R174, R203, PT ;  /* 0x000000cbae00720c */ /* 0x000fe20003f86270 */
[----:B------:R-:W-:Y:S01]  /*e380*/  FFMA.FTZ R15, R168, UR5, R15 ;  /* 0x00000005a80f7c23 */ /* 0x000fe2000801000f */
[----:B------:R-:W-:Y:S01]  /*e390*/  FSEL R17, R17, -INF , !P2 ;  /* 0xff80000011117808 */ /* 0x000fe20005000000 */
[----:B------:R-:W-:Y:S01]  /*e3a0*/  VIADD R164, R172, 0x51 ;  /* 0x00000051aca47836 */ /* 0x000fe20000000000 */
[----:B------:R-:W-:Y:S01]  /*e3b0*/  FSEL R178, R19, -INF , !P1 ;  /* 0xff80000013b27808 */ /* 0x000fe20004800000 */
[----:B------:R-:W-:Y:S01]  /*e3c0*/  HMMA.16816.F32 R104, R192, R176, R104 ;  /* 0x000000b0c068723c */ /* 0x000fe20000001868 */
[----:B------:R-:W-:-:S02]  /*e3d0*/  FSEL R13, R13, -INF , !P6 ;  /* 0xff8000000d0d7808 */ /* 0x000fc40007000000 */
[-C--:B------:R-:W-:Y:S02]  /*e3e0*/  ISETP.GE.AND P2, PT, R174, R202.reuse, PT ;  /* 0x000000caae00720c */ /* 0x080fe40003f46270 */
[CC--:B------:R-:W-:Y:S01]  /*e3f0*/  ISETP.GE.AND P1, PT, R170.reuse, R203.reuse, PT ;  /* 0x000000cbaa00720c */ /* 0x0c0fe20003f26270 */
[C---:B------:R-:W-:Y:S01]  /*e400*/  HMMA.16816.F32 R112, R192.reuse, R180, R112 ;  /* 0x000000b4c070723c */ /* 0x040fe20000001870 */
[----:B------:R-:W-:Y:S02]  /*e410*/  ISETP.GE.AND P6, PT, R170, R202, PT ;  /* 0x000000caaa00720c */ /* 0x000fe40003fc6270 */
[----:B------:R-:W-:Y:S02]  /*e420*/  I2FP.F32.S32 R174, R174 ;  /* 0x000000ae00ae7245 */ /* 0x000fe40000201400 */
[----:B------:R-:W-:Y:S01]  /*e430*/  I2FP.F32.S32 R170, R170 ;  /* 0x000000aa00aa7245 */ /* 0x000fe20000201400 */
[C---:B------:R-:W-:Y:S01]  /*e440*/  HMMA.16816.F32 R72, R192.reuse, R184, R72 ;  /* 0x000000b8c048723c */ /* 0x040fe20000001848 */
[----:B------:R-:W-:Y:S01]  /*e450*/  FSEL R176, R15, -INF , !P5 ;  /* 0xff8000000fb07808 */ /* 0x000fe20006800000 */
[C---:B------:R-:W-:Y:S01]  /*e460*/  FFMA.FTZ R9, R174.reuse, UR5, R9 ;  /* 0x00000005ae097c23 */ /* 0x040fe20008010009 */
[----:B------:R-:W-:Y:S01]  /*e470*/  FFMA.FTZ R11, R174, UR5, R11 ;  /* 0x00000005ae0b7c23 */ /* 0x000fe2000801000b */
[C---:B------:R-:W-:Y:S01]  /*e480*/  FFMA.FTZ R5, R170.reuse, UR5, R5 ;  /* 0x00000005aa057c23 */ /* 0x040fe20008010005 */
[----:B------:R-:W-:Y:S01]  /*e490*/  FFMA.FTZ R7, R170, UR5, R7 ;  /* 0x00000005aa077c23 */ /* 0x000fe20008010007 */
[C---:B------:R-:W-:Y:S01]  /*e4a0*/  VIADD R180, R172.reuse, 0x59 ;  /* 0x00000059acb47836 */ /* 0x040fe20000000000 */
[----:B------:R-:W1:Y:S01]  /*e4b0*/  LDSM.16.M88.4 R168, [R216+0x7000] ;  /* 0x00700000d8a8783b */ /* 0x000e620000000200 */
[----:B------:R-:W-:Y:S01]  /*e4c0*/  FSEL R9, R9, -INF , !P4 ;  /* 0xff80000009097808 */ /* 0x000fe20006000000 */
[----:B------:R-:W-:Y:S01]  /*e4d0*/  VIADD R174, R172, 0x61 ;  /* 0x00000061acae7836 */ /* 0x000fe20000000000 */
[C---:B------:R-:W-:Y:S01]  /*e4e0*/  ISETP.GE.AND P5, PT, R164.reuse, R203, PT ;  /* 0x000000cba400720c */ /* 0x040fe20003fa6270 */
[----:B------:R-:W-:Y:S01]  /*e4f0*/  HMMA.16816.F32 R60, R192, R166, R60 ;  /* 0x000000a6c03c723c */ /* 0x000fe2000000183c */
[----:B------:R-:W-:-:S02]  /*e500*/  ISETP.GE.AND P4, PT, R164, R202, PT ;  /* 0x000000caa400720c */ /* 0x000fc40003f86270 */
[----:B------:R-:W-:Y:S02]  /*e510*/  I2FP.F32.S32 R164, R164 ;  /* 0x000000a400a47245 */ /* 0x000fe40000201400 */
[----:B------:R-:W-:Y:S01]  /*e520*/  FSEL R215, R11, -INF , !P2 ;  /* 0xff8000000bd77808 */ /* 0x000fe20005000000 */
[----:B------:R-:W-:Y:S01]  /*e530*/  VIADD R11, R172, 0xe9 ;  /* 0x000000e9ac0b7836 */ /* 0x000fe20000000000 */
[----:B------:R-:W-:Y:S01]  /*e540*/  FSEL R196, R5, -INF , !P1 ;  /* 0xff80000005c47808 */ /* 0x000fe20004800000 */
[----:B------:R-:W-:Y:S01]  /*e550*/  FFMA.FTZ R129, R164, UR5, R129 ;  /* 0x00000005a4817c23 */ /* 0x000fe20008010081 */
[----:B------:R-:W-:Y:S01]  /*e560*/  ISETP.GE.AND P2, PT, R180, R203, PT ;  /* 0x000000cbb400720c */ /* 0x000fe20003f46270 */
[----:B------:R-:W-:Y:S01]  /*e570*/  FFMA.FTZ R131, R164, UR5, R131 ;  /* 0x00000005a4837c23 */ /* 0x000fe20008010083 */
[----:B------:R-:W-:Y:S01]  /*e580*/  ISETP.GE.AND P1, PT, R180, R202, PT ;  /* 0x000000cab400720c */ /* 0x000fe20003f26270 */
[C---:B------:R-:W-:Y:S01]  /*e590*/  VIADD R166, R172.reuse, 0x69 ;  /* 0x00000069aca67836 */ /* 0x040fe20000000000 */
[----:B------:R-:W-:Y:S01]  /*e5a0*/  I2FP.F32.S32 R180, R180 ;  /* 0x000000b400b47245 */ /* 0x000fe20000201400 */
[----:B------:R-:W-:Y:S01]  /*e5b0*/  VIADD R164, R172, 0x71 ;  /* 0x00000071aca47836 */ /* 0x000fe20000000000 */
[----:B------:R-:W-:-:S02]  /*e5c0*/  FSEL R183, R7, -INF , !P6 ;  /* 0xff80000007b77808 */ /* 0x000fc40007000000 */
[----:B------:R-:W-:Y:S01]  /*e5d0*/  FSEL R184, R129, -INF , !P5 ;  /* 0xff80000081b87808 */ /* 0x000fe20006800000 */
[----:B------:R-:W-:Y:S01]  /*e5e0*/  FFMA.FTZ R125, R180, UR5, R125 ;  /* 0x00000005b47d7c23 */ /* 0x000fe2000801007d */
[-C--:B------:R-:W-:Y:S01]  /*e5f0*/  ISETP.GE.AND P6, PT, R174, R203.reuse, PT ;  /* 0x000000cbae00720c */ /* 0x080fe20003fc6270 */
[----:B------:R-:W-:Y:S01]  /*e600*/  FFMA.FTZ R127, R180, UR5, R127 ;  /* 0x00000005b47f7c23 */ /* 0x000fe2000801007f */
        /* <DEDUP_REMOVED lines=9> */
[----:B------:R-:W-:Y:S01]  /*e6a0*/  FSEL R197, R127, -INF , !P1 ;  /* 0xff8000007fc57808 */ /* 0x000fe20004800000 */
[C---:B-1----:R-:W-:Y:S01]  /*e6b0*/  HMMA.16816.F32 R56, R192.reuse, R168, R56 ;  /* 0x000000a8c038723c */ /* 0x042fe20000001838 */
[----:B------:R-:W-:Y:S01]  /*e6c0*/  FSEL R174, R121, -INF , !P6 ;  /* 0xff80000079ae7808 */ /* 0x000fe20007000000 */
[----:B------:R-:W-:Y:S01]  /*e6d0*/  FFMA.FTZ R117, R166, UR5, R117 ;  /* 0x00000005a6757c23 */ /* 0x000fe20008010075 */
[-C--:B------:R-:W-:Y:S01]  /*e6e0*/  ISETP.GE.AND P1, PT, R164, R203.reuse, PT ;  /* 0x000000cba400720c */ /* 0x080fe20003f26270 */
[----:B------:R-:W-:Y:S01]  /*e6f0*/  FFMA.FTZ R119, R166, UR5, R119 ;  /* 0x00000005a6777c23 */ /* 0x000fe20008010077 */
[----:B------:R-:W-:Y:S01]  /*e700*/  ISETP.GE.AND P6, PT, R164, R202, PT ;  /* 0x000000caa400720c */ /* 0x000fe20003fc6270 */
[C---:B------:R-:W-:Y:S01]  /*e710*/  VIADD R166, R172.reuse, 0x81 ;  /* 0x00000081aca67836 */ /* 0x040fe20000000000 */
[----:B------:R-:W-:Y:S01]  /*e720*/  I2FP.F32.S32 R164, R164 ;  /* 0x000000a400a47245 */ /* 0x000fe20000201400 */
[----:B------:R-:W-:Y:S01]  /*e730*/  VIADD R168, R172, 0x89 ;  /* 0x00000089aca87836 */ /* 0x000fe20000000000 */
[----:B------:R-:W-:Y:S01]  /*e740*/  FSEL R179, R123, -INF , !P5 ;  /* 0xff8000007bb37808 */ /* 0x000fe20006800000 */
[----:B------:R-:W-:Y:S01]  /*e750*/  HMMA.16816.F32 R52, R192, R170, R52 ;  /* 0x000000aac034723c */ /* 0x000fe20000001834 */
[----:B------:R-:W-:Y:S01]  /*e760*/  FSEL R185, R117, -INF , !P4 ;  /* 0xff80000075b97808 */ /* 0x000fe20006000000 */
[----:B------:R-:W-:Y:S01]  /*e770*/  FFMA.FTZ R113, R164, UR5, R113 ;  /* 0x00000005a4717c23 */ /* 0x000fe20008010071 */
[----:B------:R-:W-:Y:S01]  /*e780*/  ISETP.GE.AND P5, PT, R188, R203, PT ;  /* 0x000000cbbc00720c */ /* 0x000fe20003fa6270 */
[----:B------:R-:W-:Y:S01]  /*e790*/  FFMA.FTZ R115, R164, UR5, R115 ;  /* 0x00000005a4737c23 */ /* 0x000fe20008010073 */
[----:B------:R-:W-:-:S02]  /*e7a0*/  ISETP.GE.AND P4, PT, R188, R202, PT ;  /* 0x000000cabc00720c */ /* 0x000fc40003f86270 */
[----:B------:R-:W-:Y:S01]  /*e7b0*/  I2FP.F32.S32 R188, R188 ;  /* 0x000000bc00bc7245 */ /* 0x000fe20000201400 */
[----:B------:R-:W-:Y:S01]  /*e7c0*/  VIADD R170, R172, 0xa1 ;  /* 0x000000a1acaa7836 */ /* 0x000fe20000000000 */
        /* <DEDUP_REMOVED lines=13> */
[----:B------:R-:W-:Y:S01]  /*e8a0*/  ISETP.GE.AND P5, PT, R168, R202, PT ;  /* 0x000000caa800720c */ /* 0x000fe20003fa6270 */
[----:B------:R-:W1:Y:S01]  /*e8b0*/  LDSM.16.M88.4 R164, [R216+0x7800] ;  /* 0x00780000d8a4783b */ /* 0x000e620000000200 */
[----:B------:R-:W-:Y:S01]  /*e8c0*/  I2FP.F32.S32 R168, R168 ;  /* 0x000000a800a87245 */ /* 0x000fe20000201400 */
[----:B------:R-:W-:-:S04]  /*e8d0*/  DEPBAR.LE SB0, 0x0 ;  /* 0x000080000000791a */ /* 0x000fc80000000000 */
[C---:B------:R-:W-:Y:S01]  /*e8e0*/  FFMA.FTZ R173, R168.reuse, UR5, R101 ;  /* 0x00000005a8ad7c23 */ /* 0x040fe20008010065 */
[----:B------:R-:W-:Y:S01]  /*e8f0*/  FSEL R3, R3, -INF , !P4 ;  /* 0xff80000003037808 */ /* 0x000fe20006000000 */
[----:B------:R-:W-:Y:S01]  /*e900*/  FFMA.FTZ R103, R168, UR5, R103 ;  /* 0x00000005a8677c23 */ /* 0x000fe20008010067 */
[----:B------:R-:W-:Y:S01]  /*e910*/  FSEL R177, R105, -INF , !P2 ;  /* 0xff80000069b17808 */ /* 0x000fe20005000000 */
[----:B------:R-:W-:Y:S01]  /*e920*/  VIADD R168, R172, 0xa9 ;  /* 0x000000a9aca87836 */ /* 0x000fe20000000000 */
[----:B------:R-:W-:Y:S01]  /*e930*/  BAR.SYNC.DEFER_BLOCKING 0x0 ;  /* 0x0000000000007b1d */ /* 0x000fe20000010000 */
        /* <DEDUP_REMOVED lines=11> */
[----:B------:R-:W-:Y:S01]  /*e9f0*/  ISETP.GE.AND P4, PT, R170, R202, PT ;  /* 0x000000caaa00720c */ /* 0x000fe20003f86270 */
[C---:B------:R-:W-:Y:S01]  /*ea00*/  FFMA.FTZ R7, R188.reuse, UR5, R93 ;  /* 0x00000005bc077c23 */ /* 0x040fe2000801005d */
[----:B------:R-:W-:Y:S01]  /*ea10*/  FFMA.FTZ R5, R188, UR5, R95 ;  /* 0x00000005bc057c23 */ /* 0x000fe2000801005f */
[----:B------:R-:W-:Y:S01]  /*ea20*/  FSEL R95, R103, -INF , !P5 ;  /* 0xff800000675f7808 */ /* 0x000fe20006800000 */
[----:B------:R-:W-:Y:S01]  /*ea30*/  VIADD R188, R172, 0xb1 ;  /* 0x000000b1acbc7836 */ /* 0x000fe20000000000 */
[-C--:B------:R-:W-:Y:S02]  /*ea40*/  ISETP.GE.AND P5, PT, R170, R203.reuse, PT ;  /* 0x000000cbaa00720c */ /* 0x080fe40003fa6270 */
        /* <DEDUP_REMOVED lines=49> */
[----:B------:R-:W-:Y:S01]  /*ed60*/  VIADD R164, R172, 0xe1 ;  /* 0x000000e1aca47836 */ /* 0x000fe20000000000 */
[----:B------:R-:W-:Y:S02]  /*ed70*/  I2FP.F32.S32 R170, R170 ;  /* 0x000000aa00aa7245 */ /* 0x000fe40000201400 */
[----:B------:R-:W-:-:S02]  /*ed80*/  FSEL R69, R75, -INF , !P6 ;  /* 0xff8000004b457808 */ /* 0x000fc40007000000 */
[----:B------:R-:W-:Y:S01]  /*ed90*/  FSEL R75, R5, -INF , !P5 ;  /* 0xff800000054b7808 */ /* 0x000fe20006800000 */
[----:B------:R-:W-:Y:S01]  /*eda0*/  FFMA.FTZ R65, R170, UR5, R65 ;  /* 0x00000005aa417c23 */ /* 0x000fe20008010041 */
[----:B------:R-:W-:Y:S01]  /*edb0*/  ISETP.GE.AND P6, PT, R168, R203, PT ;  /* 0x000000cba800720c */ /* 0x000fe20003fc6270 */
[----:B------:R-:W-:Y:S01]  /*edc0*/  FFMA.FTZ R170, R170, UR5, R67 ;  /* 0x00000005aaaa7c23 */ /* 0x000fe20008010043 */
[----:B------:R-:W-:Y:S01]  /*edd0*/  ISETP.GE.AND P5, PT, R168, R202, PT ;  /* 0x000000caa800720c */ /* 0x000fe20003fa6270 */
[----:B------:R-:W-:Y:S01]  /*ede0*/  VIADD R5, R172, 0xf1 ;  /* 0x000000f1ac057836 */ /* 0x000fe20000000000 */
[----:B------:R-:W-:Y:S02]  /*edf0*/  I2FP.F32.S32 R168, R168 ;  /* 0x000000a800a87245 */ /* 0x000fe40000201400 */
[----:B------:R-:W-:Y:S02]  /*ee00*/  FSEL R67, R65, -INF , !P2 ;  /* 0xff80000041437808 */ /* 0x000fe40005000000 */
[----:B------:R-:W-:Y:S01]  /*ee10*/  ISETP.GE.AND P2, PT, R164, R202, PT ;  /* 0x000000caa400720c */ /* 0x000fe20003f46270 */
[C---:B------:R-:W-:Y:S01]  /*ee20*/  FFMA.FTZ R7, R168.reuse, UR5, R61 ;  /* 0x00000005a8077c23 */ /* 0x040fe2000801003d */
[----:B------:R-:W-:Y:S01]  /*ee30*/  FFMA.FTZ R168, R168, UR5, R63 ;  /* 0x00000005a8a87c23 */ /* 0x000fe2000801003f */
[----:B------:R-:W-:-:S02]  /*ee40*/  FSEL R63, R71, -INF , !P4 ;  /* 0xff800000473f7808 */ /* 0x000fc40006000000 */
[----:B------:R-:W-:Y:S02]  /*ee50*/  ISETP.GE.AND P4, PT, R164, R203, PT ;  /* 0x000000cba400720c */ /* 0x000fe40003f86270 */
[----:B------:R-:W-:Y:S02]  /*ee60*/  I2FP.F32.S32 R164, R164 ;  /* 0x000000a400a47245 */ /* 0x000fe40000201400 */
[----:B------:R-:W-:Y:S02]  /*ee70*/  I2FP.F32.S32 R166, R11 ;  /* 0x0000000b00a67245 */ /* 0x000fe40000201400 */
[----:B------:R-:W-:Y:S01]  /*ee80*/  FSEL R65, R7, -INF , !P6 ;  /* 0xff80000007417808 */ /* 0x000fe20007000000 */
[----:B------:R-:W-:Y:S01]  /*ee90*/  FFMA.FTZ R71, R164, UR5, R57 ;  /* 0x00000005a4477c23 */ /* 0x000fe20008010039 */
[----:B------:R-:W-:Y:S01]  /*eea0*/  FSEL R57, R168, -INF , !P5 ;  /* 0xff800000a8397808 */ /* 0x000fe20006800000 */
[----:B------:R-:W-:Y:S01]  /*eeb0*/  FFMA.FTZ R59, R164, UR5, R59 ;  /* 0x00000005a43b7c23 */ /* 0x000fe2000801003b */
[----:B------:R-:W-:Y:S01]  /*eec0*/  I2FP.F32.S32 R168, R5 ;  /* 0x0000000500a87245 */ /* 0x000fe20000201400 */
[C---:B------:R-:W-:Y:S01]  /*eed0*/  FFMA.FTZ R53, R166.reuse, UR5, R53 ;  /* 0x00000005a6357c23 */ /* 0x040fe20008010035 */
[----:B------:R-:W-:Y:S01]  /*eee0*/  ISETP.GE.AND P5, PT, R5, R203, PT ;  /* 0x000000cb0500720c */ /* 0x000fe20003fa6270 */
[----:B------:R-:W-:Y:S01]  /*eef0*/  FFMA.FTZ R166, R166, UR5, R55 ;  /* 0x00000005a6a67c23 */ /* 0x000fe20008010037 */
[----:B------:R-:W-:Y:S01]  /*ef00*/  I2FP.F32.S32 R7, R172 ;  /* 0x000000ac00077245 */ /* 0x000fe20000201400 */
[C---:B------:R-:W-:Y:S01]  /*ef10*/  FFMA.FTZ R49, R168.reuse, UR5, R49 ;  /* 0x00000005a8317c23 */ /* 0x040fe20008010031 */
[----:B------:R-:W-:Y:S01]  /*ef20*/  FSEL R55, R59, -INF , !P2 ;  /* 0xff8000003b377808 */ /* 0x000fe20005000000 */
[----:B------:R-:W-:Y:S01]  /*ef30*/  FFMA.FTZ R51, R168, UR5, R51 ;  /* 0x00000005a8337c23 */ /* 0x000fe20008010033 */
[----:B------:R-:W-:Y:S01]  /*ef40*/  FSEL R71, R71, -INF , !P4 ;  /* 0xff80000047477808 */ /* 0x000fe20006000000 */
[----:B------:R-:W-:Y:S01]  /*ef50*/  VIADD R164, R172, 0xf9 ;  /* 0x000000f9aca47836 */ /* 0x000fe20000000000 */
[----:B------:R-:W-:Y:S01]  /*ef60*/  FSEL R59, R49, -INF , !P5 ;  /* 0xff800000313b7808 */ /* 0x000fe20006800000 */
[----:B------:R-:W-:Y:S01]  /*ef70*/  FFMA.FTZ R49, R7, UR5, R40 ;  /* 0x0000000507317c23 */ /* 0x000fe20008010028 */
[----:B------:R-:W-:Y:S01]  /*ef80*/  IMAD.U32 R40, RZ, RZ, UR4 ;  /* 0x00000004ff287e24 */ /* 0x000fe2000f8e00ff */
[----:B------:R-:W-:-:S02]  /*ef90*/  FSEL R61, R170, -INF , !P1 ;  /* 0xff800000aa3d7808 */ /* 0x000fc40004800000 */
[-C--:B------:R-:W-:Y:S02]  /*efa0*/  ISETP.GE.AND P4, PT, R5, R202.reuse, PT ;  /* 0x000000ca0500720c */ /* 0x080fe40003f86270 */
[-C--:B------:R-:W-:Y:S02]  /*efb0*/  ISETP.GE.AND P2, PT, R172, R203.reuse, PT ;  /* 0x000000cbac00720c */ /* 0x080fe40003f46270 */
[C---:B------:R-:W-:Y:S02]  /*efc0*/  ISETP.GE.AND P1, PT, R11.reuse, R203, PT ;  /* 0x000000cb0b00720c */ /* 0x040fe40003f26270 */
[----:B------:R-:W-:Y:S02]  /*efd0*/  LOP3.LUT R7, R40, 0x8, R245, 0xfe, !PT ;  /* 0x0000000828077812 */ /* 0x000fe400078efef5 */
[----:B------:R-:W-:Y:S02]  /*efe0*/  ISETP.GE.AND P6, PT, R11, R202, PT ;  /* 0x000000ca0b00720c */ /* 0x000fe40003fc6270 */
[----:B------:R-:W-:-:S02]  /*eff0*/  I2FP.F32.S32 R5, R172 ;  /* 0x000000ac00057245 */ /* 0x000fc40000201400 */
[----:B------:R-:W-:Y:S02]  /*f000*/  FSEL R107, R51, -INF , !P4 ;  /* 0xff800000336b7808 */ /* 0x000fe40006000000 */
[----:B------:R-:W-:Y:S01]  /*f010*/  FSEL R49, R49, -INF , !P2 ;  /* 0xff80000031317808 */ /* 0x000fe20005000000 */
[----:B------:R-:W-:Y:S01]  /*f020*/  FFMA.FTZ R5, R5, UR5, R42 ;  /* 0x0000000505057c23 */ /* 0x000fe2000801002a */
[----:B------:R-:W-:Y:S01]  /*f030*/  FSEL R105, R53, -INF , !P1 ;  /* 0xff80000035697808 */ /* 0x000fe20004800000 */
[----:B------:R-:W-:Y:S01]  /*f040*/  IMAD.U32 R42, RZ, RZ, UR4 ;  /* 0x00000004ff2a7e24 */ /* 0x000fe2000f8e00ff */
[C---:B------:R-:W-:Y:S02]  /*f050*/  ISETP.GE.AND P4, PT, R7.reuse, R203, PT ;  /* 0x000000cb0700720c */ /* 0x040fe40003f86270 */
[----:B------:R-:W-:Y:S02]  /*f060*/  ISETP.GE.AND P2, PT, R7, R202, PT ;  /* 0x000000ca0700720c */ /* 0x000fe40003f46270 */
[----:B------:R-:W-:-:S02]  /*f070*/  FSEL R53, R166, -INF , !P6 ;  /* 0xff800000a6357808 */ /* 0x000fc40007000000 */
[----:B------:R-:W-:Y:S02]  /*f080*/  I2FP.F32.S32 R7, R7 ;  /* 0x0000000700077245 */ /* 0x000fe40000201400 */
[C---:B------:R-:W-:Y:S02]  /*f090*/  ISETP.GE.AND P6, PT, R164.reuse, R203, PT ;  /* 0x000000cba400720c */ /* 0x040fe40003fc6270 */
[----:B------:R-:W-:Y:S01]  /*f0a0*/  ISETP.GE.AND P5, PT, R164, R202, PT ;  /* 0x000000caa400720c */ /* 0x000fe20003fa6270 */
[C---:B------:R-:W-:Y:S01]  /*f0b0*/  FFMA.FTZ R36, R7.reuse, UR5, R36 ;  /* 0x0000000507247c23 */ /* 0x040fe20008010024 */
[----:B------:R-:W-:Y:S01]  /*f0c0*/  I2FP.F32.S32 R164, R164 ;  /* 0x000000a400a47245 */ /* 0x000fe20000201400 */
[----:B------:R-:W-:Y:S01]  /*f0d0*/  FFMA.FTZ R7, R7, UR5, R38 ;  /* 0x0000000507077c23 */ /* 0x000fe20008010026 */
[----:B------:R-:W-:Y:S01]  /*f0e0*/  IMAD.U32 R38, RZ, RZ, UR4 ;  /* 0x00000004ff267e24 */ /* 0x000fe2000f8e00ff */
[----:B------:R-:W-:Y:S02]  /*f0f0*/  LOP3.LUT R11, R40, 0x18, R245, 0xfe, !PT ;  /* 0x00000018280b7812 */ /* 0x000fe400078efef5 */
[----:B------:R-:W-:Y:S01]  /*f100*/  FFMA.FTZ R45, R164, UR5, R45 ;  /* 0x00000005a42d7c23 */ /* 0x000fe2000801002d */
[----:B------:R-:W-:Y:S01]  /*f110*/  ISETP.GE.AND P1, PT, R172, R202, PT ;  /* 0x000000caac00720c */ /* 0x000fe20003f26270 */
[----:B------:R-:W-:Y:S01]  /*f120*/  FFMA.FTZ R47, R164, UR5, R47 ;  /* 0x00000005a42f7c23 */ /* 0x000fe2000801002f */
[----:B------:R-:W-:-:S02]  /*f130*/  LOP3.LUT R25, R42, 0x10, R245, 0xfe, !PT ;  /* 0x000000102a197812 */ /* 0x000fc400078efef5 */
[----:B------:R-:W-:Y:S02]  /*f140*/  I2FP.F32.S32 R15, R11 ;  /* 0x0000000b000f7245 */ /* 0x000fe40000201400 */
[----:B------:R-:W-:Y:S02]  /*f150*/  FSEL R5, R5, -INF , !P1 ;  /* 0xff80000005057808 */ /* 0x000fe40004800000 */
[----:B------:R-:W-:Y:S01]  /*f160*/  FSEL R109, R45, -INF , !P6 ;  /* 0xff8000002d6d7808 */ /* 0x000fe20007000000 */
[----:B------:R-:W-:Y:S01]  /*f170*/  FFMA.FTZ R113, R15, UR5, R28 ;  /* 0x000000050f717c23 */ /* 0x000fe2000801001c */
[----:B------:R-:W-:Y:S01]  /*f180*/  LOP3.LUT R38, R38, 0x20, R245, 0xfe, !PT ;  /* 0x0000002026267812 */ /* 0x000fe200078efef5 */
[----:B------:R-:W-:Y:S01]  /*f190*/  IMAD.U32 R28, RZ, RZ, UR4 ;  /* 0x00000004ff1c7e24 */ /* 0x000fe2000f8e00ff */
        /* <DEDUP_REMOVED lines=13> */
[----:B------:R-:W-:Y:S01]  /*f270*/  FSEL R113, R113, -INF , !P5 ;  /* 0xff80000071717808 */ /* 0x000fe20006800000 */
[C---:B------:R-:W-:Y:S01]  /*f280*/  FFMA.FTZ R24, R11.reuse, UR5, R24 ;  /* 0x000000050b187c23 */ /* 0x040fe20008010018 */
[----:B------:R-:W-:Y:S01]  /*f290*/  FFMA.FTZ R26, R11, UR5, R26 ;  /* 0x000000050b1a7c23 */ /* 0x000fe2000801001a */
[----:B------:R-:W-:Y:S02]  /*f2a0*/  LOP3.LUT R11, R28, 0x28, R245, 0xfe, !PT ;  /* 0x000000281c0b7812 */ /* 0x000fe400078efef5 */
[----:B------:R-:W-:Y:S02]  /*f2b0*/  FSEL R7, R7, -INF , !P2 ;  /* 0xff80000007077808 */ /* 0x000fe40005000000 */
[C---:B------:R-:W-:Y:S02]  /*f2c0*/  ISETP.GE.AND P6, PT, R11.reuse, R203, PT ;  /* 0x000000cb0b00720c */ /* 0x040fe40003fc6270 */
[----:B------:R-:W-:-:S02]  /*f2d0*/  ISETP.GE.AND P5, PT, R11, R202, PT ;  /* 0x000000ca0b00720c */ /* 0x000fc40003fa6270 */
[----:B------:R-:W-:Y:S02]  /*f2e0*/  I2FP.F32.S32 R11, R11 ;  /* 0x0000000b000b7245 */ /* 0x000fe40000201400 */
[----:B------:R-:W-:Y:S02]  /*f2f0*/  ISETP.GE.AND P2, PT, R38, R203, PT ;  /* 0x000000cb2600720c */ /* 0x000fe40003f46270 */
[--C-:B------:R-:W-:Y:S01]  /*f300*/  LOP3.LUT R19, R32, 0x30, R245.reuse, 0xfe, !PT ;  /* 0x0000003020137812 */ /* 0x100fe200078efef5 */
[C---:B------:R-:W-:Y:S01]  /*f310*/  FFMA.FTZ R20, R11.reuse, UR5, R20 ;  /* 0x000000050b147c23 */ /* 0x040fe20008010014 */
[----:B------:R-:W-:Y:S01]  /*f320*/  FFMA.FTZ R22, R11, UR5, R22 ;  /* 0x000000050b167c23 */ /* 0x000fe20008010016 */
[----:B------:R-:W-:Y:S01]  /*f330*/  FSEL R27, R24, -INF , !P2 ;  /* 0xff800000181b7808 */ /* 0x000fe20005000000 */
[----:B------:R-:W-:Y:S01]  /*f340*/  IMAD.U32 R24, RZ, RZ, UR4 ;  /* 0x00000004ff187e24 */ /* 0x000fe2000f8e00ff */
[----:B------:R-:W-:Y:S02]  /*f350*/  LOP3.LUT R11, R28, 0x38, R245, 0xfe, !PT ;  /* 0x000000381c0b7812 */ /* 0x000fe400078efef5 */
[----:B------:R-:W-:-:S02]  /*f360*/  FSEL R47, R30, -INF , !P4 ;  /* 0xff8000001e2f7808 */ /* 0x000fc40006000000 */
[C---:B------:R-:W-:Y:S02]  /*f370*/  ISETP.GE.AND P4, PT, R19.reuse, R203, PT ;  /* 0x000000cb1300720c */ /* 0x040fe40003f86270 */
[-C--:B------:R-:W-:Y:S02]  /*f380*/  ISETP.GE.AND P2, PT, R19, R202.reuse, PT ;  /* 0x000000ca1300720c */ /* 0x080fe40003f46270 */
[----:B------:R-:W-:Y:S02]  /*f390*/  FSEL R31, R31, -INF , !P1 ;  /* 0xff8000001f1f7808 */ /* 0x000fe40004800000 */
[----:B------:R-:W-:Y:S02]  /*f3a0*/  I2FP.F32.S32 R19, R19 ;  /* 0x0000001300137245 */ /* 0x000fe40000201400 */
[-C--:B------:R-:W-:Y:S02]  /*f3b0*/  ISETP.GE.AND P1, PT, R38, R202.reuse, PT ;  /* 0x000000ca2600720c */ /* 0x080fe40003f26270 */
[----:B------:R-:W-:Y:S01]  /*f3c0*/  I2FP.F32.S32 R45, R11 ;  /* 0x0000000b002d7245 */ /* 0x000fe20000201400 */
[C---:B------:R-:W-:Y:S01]  /*f3d0*/  FFMA.FTZ R15, R19.reuse, UR5, R16 ;  /* 0x00000005130f7c23 */ /* 0x040fe20008010010 */
[----:B------:R-:W-:Y:S01]  /*f3e0*/  LOP3.LUT R24, R24, 0x40, R245, 0xfe, !PT ;  /* 0x0000004018187812 */ /* 0x000fe200078efef5 */
[----:B------:R-:W-:Y:S01]  /*f3f0*/  FFMA.FTZ R18, R19, UR5, R18 ;  /* 0x0000000513127c23 */ /* 0x000fe20008010012 */
[----:B------:R-:W-:Y:S01]  /*f400*/  FSEL R208, R26, -INF , !P1 ;  /* 0xff8000001ad07808 */ /* 0x000fe20004800000 */
[----:B------:R-:W-:Y:S01]  /*f410*/  FFMA.FTZ R19, R45, UR5, R12 ;  /* 0x000000052d137c23 */ /* 0x000fe2000801000c */
[----:B------:R-:W-:Y:S01]  /*f420*/  FSEL R51, R20, -INF , !P6 ;  /* 0xff80000014337808 */ /* 0x000fe20007000000 */
[----:B------:R-:W-:Y:S01]  /*f430*/  IMAD.U32 R12, RZ, RZ, UR4 ;  /* 0x00000004ff0c7e24 */ /* 0x000fe2000f8e00ff */
[C---:B------:R-:W-:Y:S01]  /*f440*/  ISETP.GE.AND P1, PT, R11.reuse, R203, PT ;  /* 0x000000cb0b00720c */ /* 0x040fe20003f26270 */
[----:B------:R-:W-:Y:S01]  /*f450*/  IMAD.U32 R16, RZ, RZ, UR4 ;  /* 0x00000004ff107e24 */ /* 0x000fe2000f8e00ff */
[----:B------:R-:W-:Y:S01]  /*f460*/  ISETP.GE.AND P6, PT, R11, R202, PT ;  /* 0x000000ca0b00720c */ /* 0x000fe20003fc6270 */
[----:B------:R-:W-:Y:S01]  /*f470*/  FFMA.FTZ R14, R45, UR5, R14 ;  /* 0x000000052d0e7c23 */ /* 0x000fe2000801000e */
[----:B------:R-:W-:-:S02]  /*f480*/  I2FP.F32.S32 R11, R24 ;  /* 0x00000018000b7245 */ /* 0x000fc40000201400 */
[----:B------:R-:W-:Y:S02]  /*f490*/  FSEL R206, R22, -INF , !P5 ;  /* 0xff80000016ce7808 */ /* 0x000fe40006800000 */
[--C-:B------:R-:W-:Y:S01]  /*f4a0*/  LOP3.LUT R119, R12, 0x48, R245.reuse, 0xfe, !PT ;  /* 0x000000480c777812 */ /* 0x100fe200078efef5 */
[C---:B------:R-:W-:Y:S01]  /*f4b0*/  FFMA.FTZ R8, R11.reuse, UR5, R8 ;  /* 0x000000050b087c23 */ /* 0x040fe20008010008 */
[----:B------:R-:W-:Y:S01]  /*f4c0*/  ISETP.GE.AND P5, PT, R24, R203, PT ;  /* 0x000000cb1800720c */ /* 0x000fe20003fa6270 */
[----:B------:R-:W-:Y:S01]  /*f4d0*/  FFMA.FTZ R10, R11, UR5, R10 ;  /* 0x000000050b0a7c23 */ /* 0x000fe2000801000a */
[----:B------:R-:W-:Y:S02]  /*f4e0*/  FSEL R194, R18, -INF , !P2 ;  /* 0xff80000012c27808 */ /* 0x000fe40005000000 */
[----:B------:R-:W-:Y:S02]  /*f4f0*/  FSEL R19, R19, -INF , !P1 ;  /* 0xff80000013137808 */ /* 0x000fe40004800000 */
[----:B------:R-:W-:-:S02]  /*f500*/  LOP3.LUT R117, R16, 0x50, R245, 0xfe, !PT ;  /* 0x0000005010757812 */ /* 0x000fc400078efef5 */
[C---:B------:R-:W-:Y:S02]  /*f510*/  ISETP.GE.AND P2, PT, R119.reuse, R203, PT ;  /* 0x000000cb7700720c */ /* 0x040fe40003f46270 */
[-C--:B------:R-:W-:Y:S02]  /*f520*/  ISETP.GE.AND P1, PT, R119, R202.reuse, PT ;  /* 0x000000ca7700720c */ /* 0x080fe40003f26270 */
        /* <DEDUP_REMOVED lines=11> */
[----:B------:R-:W-:Y:S01]  /*f5e0*/  ISETP.GE.AND P4, PT, R24, R202, PT ;  /* 0x000000ca1800720c */ /* 0x000fe20003f86270 */
[C---:B------:R-:W-:Y:S01]  /*f5f0*/  FFMA.FTZ R128, R117.reuse, UR5, R128 ;  /* 0x0000000575807c23 */ /* 0x040fe20008010080 */
[--C-:B------:R-:W-:Y:S01]  /*f600*/  LOP3.LUT R4, R12, 0x58, R245.reuse, 0xfe, !PT ;  /* 0x000000580c047812 */ /* 0x100fe200078efef5 */
[----:B------:R-:W-:Y:S01]  /*f610*/  FFMA.FTZ R130, R117, UR5, R130 ;  /* 0x0000000575827c23 */ /* 0x000fe20008010082 */
[----:B------:R-:W-:Y:S02]  /*f620*/  LOP3.LUT R8, R8, 0x60, R245, 0xfe, !PT ;  /* 0x0000006008087812 */ /* 0x000fe400078efef5 */
[----:B------:R-:W-:Y:S01]  /*f630*/  FSEL R170, R10, -INF , !P4 ;  /* 0xff8000000aaa7808 */ /* 0x000fe20006000000 */
[----:B------:R-:W-:Y:S01]  /*f640*/  IMAD.U32 R10, RZ, RZ, UR4 ;  /* 0x00000004ff0a7e24 */ /* 0x000fe2000f8e00ff */
[----:B------:R-:W-:-:S02]  /*f650*/  FSEL R45, R45, -INF , !P2 ;  /* 0xff8000002d2d7808 */ /* 0x000fc40005000000 */
[----:B------:R-:W-:Y:S02]  /*f660*/  I2FP.F32.S32 R119, R4 ;  /* 0x0000000400777245 */ /* 0x000fe40000201400 */
[----:B------:R-:W-:Y:S02]  /*f670*/  I2FP.F32.S32 R117, R8 ;  /* 0x0000000800757245 */ /* 0x000fe40000201400 */
[CC--:B------:R-:W-:Y:S01]  /*f680*/  ISETP.GE.AND P4, PT, R4.reuse, R203.reuse, PT ;  /* 0x000000cb0400720c */ /* 0x0c0fe20003f86270 */
[C---:B------:R-:W-:Y:S01]  /*f690*/  FFMA.FTZ R124, R119.reuse, UR5, R124 ;  /* 0x00000005777c7c23 */ /* 0x040fe2000801007c */
[----:B------:R-:W-:Y:S01]  /*f6a0*/  ISETP.GE.AND P2, PT, R4, R202, PT ;  /* 0x000000ca0400720c */ /* 0x000fe20003f46270 */
[----:B------:R-:W-:Y:S01]  /*f6b0*/  IMAD.U32 R4, RZ, RZ, UR4 ;  /* 0x00000004ff047e24 */ /* 0x000fe2000f8e00ff */
[----:B------:R-:W-:Y:S01]  /*f6c0*/  FSEL R164, R6, -INF , !P1 ;  /* 0xff80000006a47808 */ /* 0x000fe20004800000 */
[----:B------:R-:W-:Y:S02]  /*f6d0*/  IMAD.U32 R6, RZ, RZ, UR4 ;  /* 0x00000004ff067e24 */ /* 0x000fe4000f8e00ff */
[----:B------:R-:W-:Y:S01]  /*f6e0*/  FFMA.FTZ R126, R119, UR5, R126 ;  /* 0x00000005777e7c23 */ /* 0x000fe2000801007e */
[C---:B------:R-:W-:Y:S01]  /*f6f0*/  FFMA.FTZ R120, R117.reuse, UR5, R120 ;  /* 0x0000000575787c23 */ /* 0x040fe20008010078 */
[----:B------:R-:W-:Y:S01]  /*f700*/  ISETP.GE.AND P1, PT, R8, R203, PT ;  /* 0x000000cb0800720c */ /* 0x000fe20003f26270 */
[----:B------:R-:W-:Y:S01]  /*f710*/  FFMA.FTZ R122, R117, UR5, R122 ;  /* 0x00000005757a7c23 */ /* 0x000fe2000801007a */
[----:B------:R-:W-:-:S02]  /*f720*/  LOP3.LUT R119, R4, 0x68, R245, 0xfe, !PT ;  /* 0x0000006804777812 */ /* 0x000fc400078efef5 */
[----:B------:R-:W-:Y:S02]  /*f730*/  LOP3.LUT R117, R6, 0x70, R245, 0xfe, !PT ;  /* 0x0000007006757812 */ /* 0x000fe400078efef5 */
        /* <DEDUP_REMOVED lines=8> */
[----:B------:R-:W-:Y:S02]  /*f7c0*/  I2FP.F32.S32 R119, R119 ;  /* 0x0000007700777245 */ /* 0x000fe40000201400 */
[----:B------:R-:W-:Y:S02]  /*f7d0*/  I2FP.F32.S32 R117, R117 ;  /* 0x0000007500757245 */ /* 0x000fe40000201400 */
[----:B------:R-:W-:Y:S01]  /*f7e0*/  FSEL R210, R128, -INF , !P6 ;  /* 0xff80000080d27808 */ /* 0x000fe20007000000 */
[C---:B------:R-:W-:Y:S01]  /*f7f0*/  FFMA.FTZ R116, R119.reuse, UR5, R116 ;  /* 0x0000000577747c23 */ /* 0x040fe20008010074 */
        /* <DEDUP_REMOVED lines=8> */
[----:B------:R-:W-:Y:S02]  /*f880*/  I2FP.F32.S32 R119, R4 ;  /* 0x0000000400777245 */ /* 0x000fe40000201400 */
[----:B------:R-:W-:Y:S02]  /*f890*/  FSEL R211, R118, -INF , !P4 ;  /* 0xff80000076d37808 */ /* 0x000fe40006000000 */
[----:B------:R-:W-:Y:S01]  /*f8a0*/  FSEL R166, R112, -INF , !P2 ;  /* 0xff80000070a67808 */ /* 0x000fe20005000000 */
[C---:B------:R-:W-:Y:S01]  /*f8b0*/  FFMA.FTZ R108, R119.reuse, UR5, R108 ;  /* 0x00000005776c7c23 */ /* 0x040fe2000801006c */
[----:B------:R-:W-:Y:S01]  /*f8c0*/  I2FP.F32.S32 R117, R6 ;  /* 0x0000000600757245 */ /* 0x000fe20000201400 */
[----:B------:R-:W-:Y:S01]  /*f8d0*/  FFMA.FTZ R110, R119, UR5, R110 ;  /* 0x00000005776e7c23 */ /* 0x000fe2000801006e */
[----:B------:R-:W-:-:S02]  /*f8e0*/  ISETP.GE.AND P6, PT, R4, R203, PT ;  /* 0x000000cb0400720c */ /* 0x000fc40003fc6270 */
[-C--:B------:R-:W-:Y:S01]  /*f8f0*/  ISETP.GE.AND P5, PT, R4, R202.reuse, PT ;  /* 0x000000ca0400720c */ /* 0x080fe20003fa6270 */
[----:B------:R-:W-:Y:S01]  /*f900*/  IMAD.U32 R4, RZ, RZ, UR4 ;  /* 0x00000004ff047e24 */ /* 0x000fe2000f8e00ff */
[C---:B------:R-:W-:Y:S01]  /*f910*/  ISETP.GE.AND P4, PT, R6.reuse, R203, PT ;  /* 0x000000cb0600720c */ /* 0x040fe20003f86270 */
[C---:B------:R-:W-:Y:S01]  /*f920*/  FFMA.FTZ R104, R117.reuse, UR5, R104 ;  /* 0x0000000575687c23 */ /* 0x040fe20008010068 */
[----:B------:R-:W-:Y:S01]  /*f930*/  ISETP.GE.AND P2, PT, R6, R202, PT ;  /* 0x000000ca0600720c */ /* 0x000fe20003f46270 */
[----:B------:R-:W-:Y:S02]  /*f940*/  IMAD.U32 R6, RZ, RZ, UR4 ;  /* 0x00000004ff067e24 */ /* 0x000fe4000f8e00ff */
[----:B------:R-:W-:Y:S01]  /*f950*/  FFMA.FTZ R106, R117, UR5, R106 ;  /* 0x00000005756a7c23 */ /* 0x000fe2000801006a */
[----:B------:R-:W-:Y:S02]  /*f960*/  LOP3.LUT R119, R4, 0x88, R245, 0xfe, !PT ;  /* 0x0000008804777812 */ /* 0x000fe400078efef5 */
[----:B------:R-:W-:-:S02]  /*f970*/  FSEL R207, R114, -INF , !P1 ;  /* 0xff80000072cf7808 */ /* 0x000fc40004800000 */
[----:B------:R-:W-:Y:S02]  /*f980*/  LOP3.LUT R117, R6, 0x90, R245, 0xfe, !PT ;  /* 0x0000009006757812 */ /* 0x000fe400078efef5 */
        /* <DEDUP_REMOVED lines=9> */
[--C-:B------:R-:W-:Y:S01]  /*fa20*/  LOP3.LUT R4, R4, 0x98, R245.reuse, 0xfe, !PT ;  /* 0x0000009804047812 */ /* 0x100fe200078efef5 */
[C---:B------:R-:W-:Y:S01]  /*fa30*/  FFMA.FTZ R102, R119.reuse, UR5, R102 ;  /* 0x0000000577667c23 */ /* 0x040fe20008010066 */
[----:B------:R-:W-:Y:S01]  /*fa40*/  FFMA.FTZ R100, R119, UR5, R100 ;  /* 0x0000000577647c23 */ /* 0x000fe20008010064 */
[C---:B------:R-:W-:Y:S01]  /*fa50*/  FFMA.FTZ R96, R117.reuse, UR5, R96 ;  /* 0x0000000575607c23 */ /* 0x040fe20008010060 */
[----:B------:R-:W-:Y:S01]  /*fa60*/  LOP3.LUT R6, R6, 0xa0, R245, 0xfe, !PT ;  /* 0x000000a006067812 */ /* 0x000fe200078efef5 */
[----:B------:R-:W-:Y:S01]  /*fa70*/  FFMA.FTZ R98, R117, UR5, R98 ;  /* 0x0000000575627c23 */ /* 0x000fe20008010062 */
[----:B------:R-:W-:-:S02]  /*fa80*/  I2FP.F32.S32 R119, R4 ;  /* 0x0000000400777245 */ /* 0x000fc40000201400 */
[----:B------:R-:W-:Y:S02]  /*fa90*/  FSEL R167, R102, -INF , !P6 ;  /* 0xff80000066a77808 */ /* 0x000fe40007000000 */
[----:B------:R-:W-:Y:S01]  /*faa0*/  FSEL R189, R96, -INF , !P5 ;  /* 0xff80000060bd7808 */ /* 0x000fe20006800000 */
[C---:B------:R-:W-:Y:S01]  /*fab0*/  FFMA.FTZ R92, R119.reuse, UR5, R92 ;  /* 0x00000005775c7c23 */ /* 0x040fe2000801005c */
[----:B------:R-:W-:Y:S01]  /*fac0*/  FSEL R171, R106, -INF , !P2 ;  /* 0xff8000006aab7808 */ /* 0x000fe20005000000 */
[----:B------:R-:W-:Y:S01]  /*fad0*/  FFMA.FTZ R94, R119, UR5, R94 ;  /* 0x00000005775e7c23 */ /* 0x000fe2000801005e */
[----:B------:R-:W-:Y:S02]  /*fae0*/  FSEL R209, R100, -INF , !P1 ;  /* 0xff80000064d17808 */ /* 0x000fe40004800000 */
[C---:B------:R-:W-:Y:S02]  /*faf0*/  ISETP.GE.AND P6, PT, R6.reuse, R203, PT ;  /* 0x000000cb0600720c */ /* 0x040fe40003fc6270 */
[----:B------:R-:W-:-:S02]  /*fb00*/  ISETP.GE.AND P5, PT, R6, R202, PT ;  /* 0x000000ca0600720c */ /* 0x000fc40003fa6270 */
[----:B------:R-:W-:Y:S01]  /*fb10*/  I2FP.F32.S32 R117, R6 ;  /* 0x0000000600757245 */ /* 0x000fe20000201400 */
[----:B------:R-:W-:Y:S01]  /*fb20*/  IMAD.U32 R6, RZ, RZ, UR4 ;  /* 0x00000004ff067e24 */ /* 0x000fe2000f8e00ff */
[C---:B------:R-:W-:Y:S02]  /*fb30*/  ISETP.GE.AND P2, PT, R4.reuse, R203, PT ;  /* 0x000000cb0400720c */ /* 0x040fe40003f46270 */
[----:B------:R-:W-:Y:S01]  /*fb40*/  ISETP.GE.AND P1, PT, R4, R202, PT ;  /* 0x000000ca0400720c */ /* 0x000fe20003f26270 */
[----:B------:R-:W-:Y:S02]  /*fb50*/  IMAD.U32 R4, RZ, RZ, UR4 ;  /* 0x00000004ff047e24 */ /* 0x000fe4000f8e00ff */
[C---:B------:R-:W-:Y:S01]  /*fb60*/  FFMA.FTZ R165, R117.reuse, UR5, R88 ;  /* 0x0000000575a57c23 */ /* 0x040fe20008010058 */
[----:B------:R-:W-:Y:S01]  /*fb70*/  FFMA.FTZ R8, R117, UR5, R90 ;  /* 0x0000000575087c23 */ /* 0x000fe2000801005a */
[--C-:B------:R-:W-:Y:S02]  /*fb80*/  LOP3.LUT R119, R6, 0xa8, R245.reuse, 0xfe, !PT ;  /* 0x000000a806777812 */ /* 0x100fe400078efef5 */
[----:B------:R-:W-:-:S02]  /*fb90*/  LOP3.LUT R117, R4, 0xb0, R245, 0xfe, !PT ;  /* 0x000000b004757812 */ /* 0x000fc400078efef5 */
[----:B------:R-:W-:Y:S02]  /*fba0*/  FSEL R90, R98, -INF , !P4 ;  /* 0xff800000625a7808 */ /* 0x000fe40006000000 */
[----:B------:R-:W-:Y:S02]  /*fbb0*/  FSEL R181, R92, -INF , !P2 ;  /* 0xff8000005cb57808 */ /* 0x000fe40005000000 */
[C---:B------:R-:W-:Y:S02]  /*fbc0*/  ISETP.GE.AND P4, PT, R119.reuse, R203, PT ;  /* 0x000000cb7700720c */ /* 0x040fe40003f86270 */
[----:B------:R-:W-:Y:S02]  /*fbd0*/  ISETP.GE.AND P2, PT, R119, R202, PT ;  /* 0x000000ca7700720c */ /* 0x000fe40003f46270 */
[----:B------:R-:W-:Y:S02]  /*fbe0*/  FSEL R88, R94, -INF , !P1 ;  /* 0xff8000005e587808 */ /* 0x000fe40004800000 */
        /* <DEDUP_REMOVED lines=8> */
[--C-:B------:R-:W-:Y:S01]  /*fc70*/  LOP3.LUT R14, R14, 0xc0, R245.reuse, 0xfe, !PT ;  /* 0x000000c00e0e7812 */ /* 0x100fe200078efef5 */
[C---:B------:R-:W-:Y:S01]  /*fc80*/  FFMA.FTZ R4, R117.reuse, UR5, R82 ;  /* 0x0000000575047c23 */ /* 0x040fe20008010052 */
[----:B------:R-:W-:Y:S01]  /*fc90*/  I2FP.F32.S32 R119, R10 ;  /* 0x0000000a00777245 */ /* 0x000fe20000201400 */
[----:B------:R-:W-:Y:S01]  /*fca0*/  FFMA.FTZ R84, R117, UR5, R80 ;  /* 0x0000000575547c23 */ /* 0x000fe20008010050 */
[----:B------:R-:W-:Y:S01]  /*fcb0*/  FSEL R82, R8, -INF , !P5 ;  /* 0xff80000008527808 */ /* 0x000fe20006800000 */
[----:B------:R-:W-:Y:S01]  /*fcc0*/  IMAD.U32 R8, RZ, RZ, UR4 ;  /* 0x00000004ff087e24 */ /* 0x000fe2000f8e00ff */
[----:B------:R-:W-:Y:S01]  /*fcd0*/  I2FP.F32.S32 R117, R14 ;  /* 0x0000000e00757245 */ /* 0x000fe20000201400 */
[C---:B------:R-:W-:Y:S01]  /*fce0*/  FFMA.FTZ R76, R119.reuse, UR5, R76 ;  /* 0x00000005774c7c23 */ /* 0x040fe2000801004c */
[----:B------:R-:W-:Y:S01]  /*fcf0*/  ISETP.GE.AND P5, PT, R10, R203, PT ;  /* 0x000000cb0a00720c */ /* 0x000fe20003fa6270 */
[----:B------:R-:W-:Y:S01]  /*fd00*/  FFMA.FTZ R78, R119, UR5, R78 ;  /* 0x00000005774e7c23 */ /* 0x000fe2000801004e */
[----:B------:R-:W-:Y:S01]  /*fd10*/  LOP3.LUT R121, R8, 0xc8, R245, 0xfe, !PT ;  /* 0x000000c808797812 */ /* 0x000fe200078efef5 */
[C---:B------:R-:W-:Y:S01]  /*fd20*/  FFMA.FTZ R92, R117.reuse, UR5, R72 ;  /* 0x00000005755c7c23 */ /* 0x040fe20008010048 */
[----:B------:R-:W-:Y:S01]  /*fd30*/  FSEL R80, R6, -INF , !P2 ;  /* 0xff80000006507808 */ /* 0x000fe20005000000 */
[----:B------:R-:W-:Y:S01]  /*fd40*/  FFMA.FTZ R6, R117, UR5, R74 ;  /* 0x0000000575067c23 */ /* 0x000fe2000801004a */
[----:B------:R-:W-:Y:S01]  /*fd50*/  FSEL R74, R4, -INF , !P6 ;  /* 0xff800000044a7808 */ /* 0x000fe20007000000 */
[----:B------:R-:W-:Y:S01]  /*fd60*/  IMAD.U32 R4, RZ, RZ, UR4 ;  /* 0x00000004ff047e24 */ /* 0x000fe2000f8e00ff */
[----:B------:R-:W-:-:S02]  /*fd70*/  FSEL R76, R76, -INF , !P5 ;  /* 0xff8000004c4c7808 */ /* 0x000fc40006800000 */
[----:B------:R-:W-:Y:S01]  /*fd80*/  FSEL R86, R12, -INF , !P4 ;  /* 0xff8000000c567808 */ /* 0x000fe20006000000 */
[----:B------:R-:W-:Y:S01]  /*fd90*/  IMAD.U32 R12, RZ, RZ, UR4 ;  /* 0x00000004ff0c7e24 */ /* 0x000fe2000f8e00ff */
[C---:B------:R-:W-:Y:S02]  /*fda0*/  ISETP.GE.AND P6, PT, R121.reuse, R203, PT ;  /* 0x000000cb7900720c */ /* 0x040fe40003fc6270 */
[-C--:B------:R-:W-:Y:S02]  /*fdb0*/  ISETP.GE.AND P5, PT, R121, R202.reuse, PT ;  /* 0x000000ca7900720c */ /* 0x080fe40003fa6270 */
[----:B------:R-:W-:Y:S01]  /*fdc0*/  ISETP.GE.AND P4, PT, R10, R202, PT ;  /* 0x000000ca0a00720c */ /* 0x000fe20003f86270 */
[----:B------:R-:W-:Y:S01]  /*fdd0*/  IMAD.U32 R10, RZ, RZ, UR4 ;  /* 0x00000004ff0a7e24 */ /* 0x000fe2000f8e00ff */
[----:B------:R-:W-:Y:S02]  /*fde0*/  I2FP.F32.S32 R121, R121 ;  /* 0x0000007900797245 */ /* 0x000fe40000201400 */
[----:B------:R-:W-:-:S02]  /*fdf0*/  FSEL R72, R78, -INF , !P4 ;  /* 0xff8000004e487808 */ /* 0x000fc40006000000 */
[----:B------:R-:W-:Y:S01]  /*fe00*/  FSEL R84, R84, -INF , !P1 ;  /* 0xff80000054547808 */ /* 0x000fe20004800000 */
[C---:B------:R-:W-:Y:S01]  /*fe10*/  FFMA.FTZ R78, R121.reuse, UR5, R68 ;  /* 0x00000005794e7c23 */ /* 0x040fe20008010044 */
[C---:B------:R-:W-:Y:S01]  /*fe20*/  ISETP.GE.AND P2, PT, R14.reuse, R203, PT ;  /* 0x000000cb0e00720c */ /* 0x040fe20003f46270 */
[----:B------:R-:W-:Y:S01]  /*fe30*/  FFMA.FTZ R70, R121, UR5, R70 ;  /* 0x0000000579467c23 */ /* 0x000fe20008010046 */
[----:B------:R-:W-:Y:S02]  /*fe40*/  ISETP.GE.AND P1, PT, R14, R202, PT ;  /* 0x000000ca0e00720c */ /* 0x000fe40003f26270 */
[--C-:B------:R-:W-:Y:S02]  /*fe50*/  LOP3.LUT R119, R10, 0xd0, R245.reuse, 0xfe, !PT ;  /* 0x000000d00a777812 */ /* 0x100fe400078efef5 */
[----:B------:R-:W-:Y:S02]  /*fe60*/  LOP3.LUT R117, R8, 0xd8, R245, 0xfe, !PT ;  /* 0x000000d808757812 */ /* 0x000fe400078efef5 */
[----:B------:R-:W-:-:S02]  /*fe70*/  FSEL R92, R92, -INF , !P2 ;  /* 0xff8000005c5c7808 */ /* 0x000fc40005000000 */
[----:B------:R-:W-:Y:S01]  /*fe80*/  FSEL R68, R6, -INF , !P1 ;  /* 0xff80000006447808 */ /* 0x000fe20004800000 */
[----:B------:R-:W-:Y:S01]  /*fe90*/  IMAD.U32 R6, RZ, RZ, UR4 ;  /* 0x00000004ff067e24 */ /* 0x000fe2000f8e00ff */
[----:B------:R-:W-:Y:S02]  /*fea0*/  FSEL R78, R78, -INF , !P6 ;  /* 0xff8000004e4e7808 */ /* 0x000fe40007000000 */
[CC--:B------:R-:W-:Y:S02]  /*feb0*/  ISETP.GE.AND P4, PT, R119.reuse, R203.reuse, PT ;  /* 0x000000cb7700720c */ /* 0x0c0fe40003f86270 */
[-C--:B------:R-:W-:Y:S02]  /*fec0*/  ISETP.GE.AND P2, PT, R119, R202.reuse, PT ;  /* 0x000000ca7700720c */ /* 0x080fe40003f46270 */
[C---:B------:R-:W-:Y:S02]  /*fed0*/  ISETP.GE.AND P1, PT, R117.reuse, R203, PT ;  /* 0x000000cb7500720c */ /* 0x040fe40003f26270 */
[----:B------:R-:W-:-:S02]  /*fee0*/  ISETP.GE.AND P6, PT, R117, R202, PT ;  /* 0x000000ca7500720c */ /* 0x000fc40003fc6270 */
[----:B------:R-:W-:Y:S02]  /*fef0*/  I2FP.F32.S32 R119, R119 ;  /* 0x0000007700777245 */ /* 0x000fe40000201400 */
[----:B------:R-:W-:Y:S02]  /*ff00*/  I2FP.F32.S32 R117, R117 ;  /* 0x0000007500757245 */ /* 0x000fe40000201400 */
[----:B------:R-:W-:Y:S01]  /*ff10*/  LOP3.LUT R4, R4, 0xe0, R245, 0xfe, !PT ;  /* 0x000000e004047812 */ /* 0x000fe200078efef5 */
[C---:B------:R-:W-:Y:S01]  /*ff20*/  FFMA.FTZ R64, R119.reuse, UR5, R64 ;  /* 0x0000000577407c23 */ /* 0x040fe20008010040 */
[----:B------:R-:W-:Y:S01]  /*ff30*/  FFMA.FTZ R66, R119, UR5, R66 ;  /* 0x0000000577427c23 */ /* 0x000fe20008010042 */
[C---:B------:R-:W-:Y:S01]  /*ff40*/  FFMA.FTZ R10, R117.reuse, UR5, R60 ;  /* 0x00000005750a7c23 */ /* 0x040fe2000801003c */
[----:B------:R-:W-:Y:S01]  /*ff50*/  FFMA.FTZ R8, R117, UR5, R62 ;  /* 0x0000000575087c23 */ /* 0x000fe2000801003e */
[----:B------:R-:W-:Y:S02]  /*ff60*/  I2FP.F32.S32 R117, R4 ;  /* 0x0000000400757245 */ /* 0x000fe40000201400 */
[----:B------:R-:W-:-:S02]  /*ff70*/  FSEL R60, R70, -INF , !P5 ;  /* 0xff800000463c7808 */ /* 0x000fc40006800000 */
[----:B------:R-:W-:Y:S01]  /*ff80*/  FSEL R62, R64, -INF , !P4 ;  /* 0xff800000403e7808 */ /* 0x000fe20006000000 */
[C---:B------:R-:W-:Y:S01]  /*ff90*/  FFMA.FTZ R64, R117.reuse, UR5, R56 ;  /* 0x0000000575407c23 */ /* 0x040fe20008010038 */
[----:B------:R-:W-:Y:S01]  /*ffa0*/  FFMA.FTZ R70, R117, UR5, R58 ;  /* 0x0000000575467c23 */ /* 0x000fe2000801003a */
[----:B------:R-:W-:Y:S02]  /*ffb0*/  LOP3.LUT R117, R12, 0xe8, R245, 0xfe, !PT ;  /* 0x000000e80c757812 */ /* 0x000fe400078efef5 */
[----:B------:R-:W-:Y:S02]  /*ffc0*/  FSEL R58, R66, -INF , !P2 ;  /* 0xff800000423a7808 */ /* 0x000fe40005000000 */
[----:B------:R-:W-:Y:S02]  /*ffd0*/  FSEL R66, R10, -INF , !P1 ;  /* 0xff8000000a427808 */ /* 0x000fe40004800000 */
[C---:B------:R-:W-:Y:S02]  /*ffe0*/  ISETP.GE.AND P2, PT, R117.reuse, R203, PT ;  /* 0x000000cb7500720c */ /* 0x040fe40003f46270 */
[----:B------:R-:W-:-:S02]  /*fff0*/  ISETP.GE.AND P1, PT, R117, R202, PT ;  /* 0x000000ca7500720c */ /* 0x000fc40003f26270 */
[----:B------:R-:W-:Y:S02]  /*10000*/  I2FP.F32.S32 R117, R117 ;  /* 0x0000007500757245 */ /* 0x000fe40000201400 */
[C---:B------:R-:W-:Y:S02]  /*10010*/  ISETP.GE.AND P5, PT, R4.reuse, R203, PT ;  /* 0x000000cb0400720c */ /* 0x040fe40003fa6270 */
[----:B------:R-:W-:Y:S01]  /*10020*/  ISETP.GE.AND P4, PT, R4, R202, PT ;  /* 0x000000ca0400720c */ /* 0x000fe20003f86270 */
[C---:B------:R-:W-:Y:S01]  /*10030*/  FFMA.FTZ R54, R117.reuse, UR5, R54 ;  /* 0x0000000575367c23 */ /* 0x040fe20008010036 */
[----:B------:R-:W-:Y:S01]  /*10040*/  IMAD.U32 R4, RZ, RZ, UR4 ;  /* 0x00000004ff047e24 */ /* 0x000fe2000f8e00ff */
[----:B------:R-:W-:Y:S01]  /*10050*/  LOP3.LUT R6, R6, 0xf0, R245, 0xfe, !PT ;  /* 0x000000f006067812 */ /* 0x000fe200078efef5 */
[----:B------:R-:W-:Y:S01]  /*10060*/  FFMA.FTZ R52, R117, UR5, R52 ;  /* 0x0000000575347c23 */ /* 0x000fe20008010034 */
[----:B------:R-:W-:Y:S02]  /*10070*/  FSEL R56, R8, -INF , !P6 ;  /* 0xff80000008387808 */ /* 0x000fe40007000000 */
[----:B------:R-:W-:-:S02]  /*10080*/  FSEL R54, R54, -INF , !P1 ;  /* 0xff80000036367808 */ /* 0x000fc40004800000 */
[----:B------:R-:W-:Y:S02]  /*10090*/  PLOP3.LUT P1, PT, PT, PT, UP1, 0x80, 0x0 ;  /* 0x000000000000781c */ /* 0x000fe40003f2f018 */
[----:B------:R-:W-:Y:S02]  /*100a0*/  LOP3.LUT R4, R4, 0xf8, R245, 0xfe, !PT ;  /* 0x000000f804047812 */ /* 0x000fe400078efef5 */
[----:B------:R-:W-:Y:S02]  /*100b0*/  I2FP.F32.S32 R119, R6 ;  /* 0x0000000600777245 */ /* 0x000fe40000201400 */
[----:B------:R-:W-:Y:S02]  /*100c0*/  I2FP.F32.S32 R121, R4 ;  /* 0x0000000400797245 */ /* 0x000fe40000201400 */
[----:B------:R-:W-:Y:S01]  /*100d0*/  FSEL R64, R64, -INF , !P5 ;  /* 0xff80000040407808 */ /* 0x000fe20006800000 */
[C---:B------:R-:W-:Y:S01]  /*100e0*/  FFMA.FTZ R48, R119.reuse, UR5, R48 ;  /* 0x0000000577307c23 */ /* 0x040fe20008010030 */
[----:B------:R-:W-:Y:S01]  /*100f0*/  FSEL R70, R70, -INF , !P4 ;  /* 0xff80000046467808 */ /* 0x000fe20006000000 */
[----:B------:R-:W-:Y:S01]  /*10100*/  FFMA.FTZ R50, R119, UR5, R50 ;  /* 0x0000000577327c23 */ /* 0x000fe20008010032 */
[----:B------:R-:W-:Y:S01]  /*10110*/  FSEL R52, R52, -INF , !P2 ;  /* 0xff80000034347808 */ /* 0x000fe20005000000 */
[C---:B------:R-:W-:Y:S01]  /*10120*/  FFMA.FTZ R44, R121.reuse, UR5, R44 ;  /* 0x00000005792c7c23 */ /* 0x040fe2000801002c */
[----:B------:R-:W-:Y:S01]  /*10130*/  FFMA.FTZ R46, R121, UR5, R46 ;  /* 0x00000005792e7c23 */ /* 0x000fe2000801002e */
[----:B------:R-:W-:-:S02]  /*10140*/  ISETP.GE.AND P6, PT, R6, R203, PT ;  /* 0x000000cb0600720c */ /* 0x000fc40003fc6270 */
[----:B------:R-:W-:Y:S02]  /*10150*/  ISETP.GE.AND P5, PT, R4, R203, PT ;  /* 0x000000cb0400720c */ /* 0x000fe40003fa6270 */
[-C--:B------:R-:W-:Y:S02]  /*10160*/  ISETP.GE.AND P4, PT, R6, R202.reuse, PT ;  /* 0x000000ca0600720c */ /* 0x080fe40003f86270 */
[----:B------:R-:W-:Y:S02]  /*10170*/  ISETP.GE.AND P2, PT, R4, R202, PT ;  /* 0x000000ca0400720c */ /* 0x000fe40003f46270 */
        /* <DEDUP_REMOVED lines=35> */
[----:B------:R-:W-:Y:S02]  /*103b0*/  LOP3.LUT R6, R8, UR9, RZ, 0x3c, !PT ;  /* 0x0000000908067c12 */ /* 0x000fe4000f8e3cff */
        /* <DEDUP_REMOVED lines=31> */
.L_x_3618:
[----:B------:R-:W-:-:S04]  /*105b0*/  ULEA UR9, -UR6, URZ, 0x8 ;  /* 0x0000003f06097291 */ /* 0x000fc8000f8e413f */
[----:B------:R-:W-:Y:S02]  /*105c0*/  USHF.R.S32.HI UR4, URZ, 0x1f, UR9 ;  /* 0x0000001f3f047899 */ /* 0x000fe40008011409 */
[----:B------:R-:W-:-:S04]  /*105d0*/  MOV R6, UR9 ;  /* 0x0000000900067c02 */ /* 0x000fc80008000f00 */
[----:B------:R-:W-:-:S07]  /*105e0*/  MOV R4, UR4 ;  /* 0x0000000400047c02 */ /* 0x000fce0008000f00 */
.L_x_3619:
[----:B------:R1:W-:Y:S01]  /*105f0*/  STL.64 [R1+0x40], R58 ;  /* 0x0000403a01007387 */ /* 0x0003e20000100a00 */
[----:B------:R-:W-:Y:S01]  /*10600*/  IMAD.U32 R12, RZ, RZ, UR6 ;  /* 0x00000006ff0c7e24 */ /* 0x000fe2000f8e00ff */
[----:B------:R-:W-:Y:S01]  /*10610*/  @!P0 IADD3 R121, P5, P4, R6, UR13, R200 ;  /* 0x0000000d06798c10 */ /* 0x000fe2000fcbe0c8 */
[----:B------:R-:W-:Y:S01]  /*10620*/  ULDC.64 UR16, c[0x0][0x218] ;  /* 0x0000860000107ab9 */ /* 0x000fe20000000a00 */
[----:B------:R2:W-:Y:S01]  /*10630*/  STL.64 [R1+0x38], R56 ;  /* 0x0000383801007387 */ /* 0x0005e20000100a00 */
[C---:B------:R-:W-:Y:S01]  /*10640*/  LEA R117, P2, R200.reuse, UR16, 0x1 ;  /* 0x00000010c8757c11 */ /* 0x040fe2000f8408ff */
[----:B------:R-:W-:Y:S01]  /*10650*/  IMAD.U32 R10, RZ, RZ, UR6 ;  /* 0x00000006ff0a7e24 */ /* 0x000fe2000f8e00ff */
[----:B------:R-:W-:Y:S01]  /*10660*/  @!UP0 UIMAD UR20, UR7, 0x30, URZ ;  /* 0x00000030071488a4 */ /* 0x000fe2000f8e023f */
[----:B------:R3:W-:Y:S01]  /*10670*/  STL.64 [R1+0x30], R54 ;  /* 0x0000303601007387 */ /* 0x0007e20000100a00 */
[----:B------:R-:W-:Y:S01]  /*10680*/  IMAD.U32 R8, RZ, RZ, UR6 ;  /* 0x00000006ff087e24 */ /* 0x000fe2000f8e00ff */
[--C-:B------:R-:W-:Y:S01]  /*10690*/  LEA.HI.X R251, R200, UR17, R201.reuse, 0x1, P2 ;  /* 0x00000011c8fb7c11 */ /* 0x100fe200090f0cc9 */
[----:B------:R-:W-:Y:S01]  /*106a0*/  IMAD.U32 R123, RZ, RZ, UR6 ;  /* 0x00000006ff7b7e24 */ /* 0x000fe2000f8e00ff */
[----:B------:R-:W-:Y:S01]  /*106b0*/  STL.64 [R1+0x28], R52 ;  /* 0x0000283401007387 */ /* 0x000fe20000100a00 */
[C---:B------:R-:W-:Y:S01]  /*106c0*/  @!P0 LEA R126, P2, R6.reuse, R117, 0x1 ;  /* 0x00000075067e8211 */ /* 0x040fe200078408ff */
[----:B------:R-:W-:Y:S01]  /*106d0*/  IMAD.U32 R125, RZ, RZ, UR6 ;  /* 0x00000006ff7d7e24 */ /* 0x000fe2000f8e00ff */
[----:B------:R-:W-:Y:S01]  /*106e0*/  @!UP0 UIMAD UR9, UR7, 0x50, URZ ;  /* 0x00000050070988a4 */ /* 0x000fe2000f8e023f */
[----:B------:R-:W-:Y:S01]  /*106f0*/  STL [R1+0x24], R51 ;  /* 0x0000243301007387 */ /* 0x000fe20000100800 */
[----:B------:R-:W-:Y:S01]  /*10700*/  IMAD.U32 R128, RZ, RZ, UR6 ;  /* 0x00000006ff807e24 */ /* 0x000fe2000f8e00ff */
[----:B------:R-:W-:Y:S01]  /*10710*/  @!P0 LEA.HI.X R127, R6, R251, R4, 0x1, P2 ;  /* 0x000000fb067f8211 */ /* 0x000fe200010f0c04 */
[----:B------:R-:W-:Y:S01]  /*10720*/  IMAD.U32 R119, RZ, RZ, UR6 ;  /* 0x00000006ff777e24 */ /* 0x000fe2000f8e00ff */
[----:B------:R4:W-:Y:S01]  /*10730*/  STL [R1+0x20], R49 ;  /* 0x0000203101007387 */ /* 0x0009e20000100800 */
[----:B------:R-:W-:Y:S01]  /*10740*/  IMAD.U32 R130, RZ, RZ, UR6 ;  /* 0x00000006ff827e24 */ /* 0x000fe2000f8e00ff */
[----:B------:R-:W-:Y:S01]  /*10750*/  @!P0 LEA R125, P2, R125, R200, 0x6 ;  /* 0x000000c87d7d8211 */ /* 0x000fe200078430ff */
[----:B------:R-:W-:Y:S01]  /*10760*/  @!P0 IMAD.WIDE.U32 R128, R128, 0x30, R200 ;  /* 0x0000003080808825 */ /* 0x000fe200078e00c8 */
[----:B------:R4:W-:Y:S01]  /*10770*/  STL [R1+0x1c], R47 ;  /* 0x00001c2f01007387 */ /* 0x0009e20000100800 */
[----:B------:R-:W-:-:S02]  /*10780*/  @!UP0 UIMAD UR4, UR7, 0x60, URZ ;  /* 0x00000060070488a4 */ /* 0x000fc4000f8e023f */
[--C-:B-1----:R-:W-:Y:S01]  /*10790*/  @!P0 IMAD.WIDE.U32 R58, R10, 0x60, R200.reuse ;  /* 0x000000600a3a8825 */ /* 0x102fe200078e00c8 */
[----:B------:R1:W-:Y:S03]  /*107a0*/  STL [R1+0x18], R45 ;  /* 0x0000182d01007387 */ /* 0x0003e60000100800 */
[--C-:B--2---:R-:W-:Y:S01]  /*107b0*/  @!P0 IMAD.WIDE.U32 R56, R8, 0x70, R200.reuse ;  /* 0x0000007008388825 */ /* 0x104fe200078e00c8 */
[----:B------:R2:W-:Y:S03]  /*107c0*/  STL.64 [R1+0x10], R2 ;  /* 0x0000100201007387 */ /* 0x0005e60000100a00 */
[--C-:B---3--:R-:W-:Y:S01]  /*107d0*/  @!P0 IMAD.WIDE.U32 R54, R10, 0x90, R200.reuse ;  /* 0x000000900a368825 */ /* 0x108fe200078e00c8 */
[----:B------:R3:W-:Y:S03]  /*107e0*/  @P0 STS.128 [R242+0x2000], RZ ;  /* 0x002000fff2000388 */ /* 0x0007e60000000c00 */
[----:B------:R-:W-:Y:S01]  /*107f0*/  IMAD.U32 R203, RZ, RZ, UR6 ;  /* 0x00000006ffcb7e24 */ /* 0x000fe2000f8e00ff */
[----:B------:R-:W-:Y:S01]  /*10800*/  @!PT LDS RZ, [RZ] ;  /* 0x00000000fffff984 */ /* 0x000fe20000000800 */
[----:B------:R-:W-:Y:S01]  /*10810*/  @!PT LDS RZ, [RZ] ;  /* 0x00000000fffff984 */ /* 0x000fe20000000800 */
[----:B------:R-:W-:Y:S01]  /*10820*/  @!PT LDS RZ, [RZ] ;  /* 0x00000000fffff984 */ /* 0x000fe20000000800 */
[----:B------:R3:W-:Y:S01]  /*10830*/  @!P0 LDGSTS.E.BYPASS.LTC128B.128 [R242+0x2000], desc[UR18][R126.64] ;  /* 0x020000007ef28fae */ /* 0x0007e2000b901d52 */
[----:B------:R-:W-:-:S04]  /*10840*/  @!P0 IMAD.WIDE.U32 R130, R130, 0x50, R200 ;  /* 0x0000005082828825 */ /* 0x000fc800078e00c8 */
[----:B----4-:R-:W-:-:S04]  /*10850*/  @!P0 IMAD.WIDE.U32 R48, R8, 0xd0, R200 ;  /* 0x000000d008308825 */ /* 0x010fc800078e00c8 */
[----:B------:R-:W-:-:S04]  /*10860*/  @!P0 IMAD.WIDE.U32 R46, R10, 0xc0, R200 ;  /* 0x000000c00a2e8825 */ /* 0x000fc800078e00c8 */
[--C-:B-1----:R-:W-:Y:S01]  /*10870*/  @!P0 IMAD.WIDE.U32 R44, R12, 0xb0, R200.reuse ;  /* 0x000000b00c2c8825 */ /* 0x102fe200078e00c8 */
[--C-:B------:R-:W-:Y:S02]  /*10880*/  @!P0 IADD3.X R12, R4, UR12, R201.reuse, P5, P4 ;  /* 0x0000000c040c8c10 */ /* 0x100fe4000afe84c9 */
[C---:B------:R-:W-:Y:S01]  /*10890*/  @!P0 LEA R52, P5, R121.reuse, UR16, 0x1 ;  /* 0x0000001079348c11 */ /* 0x040fe2000f8a08ff */
[----:B------:R-:W-:Y:S02]  /*108a0*/  IMAD.U32 R10, RZ, RZ, UR7 ;  /* 0x00000007ff0a7e24 */ /* 0x000fe4000f8e00ff */
[----:B--2---:R-:W-:Y:S01]  /*108b0*/  @!P0 IMAD.WIDE.U32 R2, R8, 0xa0, R200 ;  /* 0x000000a008028825 */ /* 0x004fe200078e00c8 */
[----:B------:R-:W-:Y:S02]  /*108c0*/  @!P0 LEA.HI.X R53, R121, UR17, R12, 0x1, P5 ;  /* 0x0000001179358c11 */ /* 0x000fe4000a8f0c0c */
[----:B------:R-:W-:Y:S01]  /*108d0*/  @!P0 LEA R8, P4, R123, R200, 0x5 ;  /* 0x000000c87b088211 */ /* 0x000fe200078828ff */
[----:B------:R-:W-:-:S02]  /*108e0*/  IMAD.U32 R121, RZ, RZ, UR6 ;  /* 0x00000006ff797e24 */ /* 0x000fc4000f8e00ff */
[----:B------:R-:W-:Y:S01]  /*108f0*/  IMAD.U32 R12, RZ, RZ, UR7 ;  /* 0x00000007ff0c7e24 */ /* 0x000fe2000f8e00ff */
[-C--:B------:R-:W-:Y:S01]  /*10900*/  @!P0 LEA.HI.X R119, R119, R201.reuse, R10, 0x5, P4 ;  /* 0x000000c977778211 */ /* 0x080fe200020f2c0a */
[----:B------:R-:W-:Y:S01]  /*10910*/  IMAD.U32 R14, RZ, RZ, UR6 ;  /* 0x00000006ff0e7e24 */ /* 0x000fe2000f8e00ff */
[----:B------:R-:W-:Y:S02]  /*10920*/  @!P0 LEA R18, P4, R121, R200, 0x7 ;  /* 0x000000c879128211 */ /* 0x000fe400078838ff */
[-C--:B------:R-:W-:Y:S01]  /*10930*/  @!P0 LEA.HI.X R123, R123, R201.reuse, R12, 0x6, P2 ;  /* 0x000000c97b7b8211 */ /* 0x080fe200010f340c */
[----:B------:R-:W-:Y:S01]  /*10940*/  @!P0 IMAD.WIDE.U32 R50, R14, 0xe0, R200 ;  /* 0x000000e00e328825 */ /* 0x000fe200078e00c8 */
[C---:B------:R-:W-:Y:S02]  /*10950*/  @!P0 IADD3 R121, P2, R6.reuse, R128, RZ ;  /* 0x0000008006798210 */ /* 0x040fe40007f5e0ff */
[----:B------:R-:W-:Y:S02]  /*10960*/  @!P0 LEA.HI.X R203, R203, R201, R10, 0x7, P4 ;  /* 0x000000c9cbcb8211 */ /* 0x000fe400020f3c0a */
[----:B---3--:R-:W-:-:S02]  /*10970*/  @!P0 IADD3 R127, P4, R6, R130, RZ ;  /* 0x00000082067f8210 */ /* 0x008fc40007f9e0ff */
        /* <DEDUP_REMOVED lines=8> */
[----:B------:R-:W-:Y:S01]  /*10a00*/  @!P0 IADD3 R22, P2, R6, R54, RZ ;  /* 0x0000003606168210 */ /* 0x000fe20007f5e0ff */
[----:B------:R1:W-:Y:S01]  /*10a10*/  @P0 STS.128 [R242+0x2800], RZ ;  /* 0x002800fff2000388 */ /* 0x0003e20000000c00 */
[----:B------:R-:W-:-:S02]  /*10a20*/  @!P0 IADD3.X R16, R4, UR20, R57, P4, !PT ;  /* 0x0000001404108c10 */ /* 0x000fc4000a7fe439 */
[----:B------:R-:W-:Y:S01]  /*10a30*/  @!P0 IADD3 R26, P4, R6, R2, RZ ;  /* 0x00000002061a8210 */ /* 0x000fe20007f9e0ff */
[----:B------:R-:W-:Y:S01]  /*10a40*/  @!UP0 UIMAD UR20, UR7, 0xb0, URZ ;  /* 0x000000b0071488a4 */ /* 0x000fe2000f8e023f */
[C---:B------:R-:W-:Y:S01]  /*10a50*/  @!P0 IADD3.X R20, R4.reuse, UR9, R55, P2, !PT ;  /* 0x0000000904148c10 */ /* 0x040fe200097fe437 */
[----:B------:R-:W-:Y:S01]  /*10a60*/  @!UP0 UIMAD UR9, UR7, 0xc0, URZ ;  /* 0x000000c0070988a4 */ /* 0x000fe2000f8e023f */
[----:B------:R-:W-:Y:S01]  /*10a70*/  @!P0 IADD3.X R24, R4, UR4, R3, P4, !PT ;  /* 0x0000000404188c10 */ /* 0x000fe2000a7fe403 */
[----:B------:R-:W-:Y:S01]  /*10a80*/  @!PT LDS RZ, [RZ] ;  /* 0x00000000fffff984 */ /* 0x000fe20000000800 */
[----:B------:R-:W-:Y:S01]  /*10a90*/  @!PT LDS RZ, [RZ] ;  /* 0x00000000fffff984 */ /* 0x000fe20000000800 */
[----:B------:R-:W-:Y:S01]  /*10aa0*/  @!PT LDS RZ, [RZ] ;  /* 0x00000000fffff984 */ /* 0x000fe20000000800 */
[----:B------:R-:W-:Y:S01]  /*10ab0*/  @!P0 LDGSTS.E.BYPASS.LTC128B.128 [R242+0x2800], desc[UR18][R52.64] ;  /* 0x0280000034f28fae */ /* 0x000fe2000b901d52 */
[C---:B------:R-:W-:Y:S02]  /*10ac0*/  @!P0 IADD3 R30, P2, R6.reuse, R44, RZ ;  /* 0x0000002c061e8210 */ /* 0x040fe40007f5e0ff */
[----:B------:R-:W-:Y:S01]  /*10ad0*/  @!P0 IADD3 R34, P4, R6, R46, RZ ;  /* 0x0000002e06228210 */ /* 0x000fe20007f9e0ff */
[----:B------:R-:W-:Y:S01]  /*10ae0*/  @!UP0 UIMAD UR4, UR7, 0xd0, URZ ;  /* 0x000000d0070488a4 */ /* 0x000fe2000f8e023f */
[C---:B------:R-:W-:Y:S01]  /*10af0*/  @!P0 IADD3.X R28, R4.reuse, UR20, R45, P2, !PT ;  /* 0x00000014041c8c10 */ /* 0x040fe200097fe42d */
[----:B------:R-:W5:Y:S01]  /*10b00*/  LDL.LU.64 R58, [R1+0x40] ;  /* 0x00004000013a7983 */ /* 0x000f620000300a00 */
[----:B------:R-:W-:-:S02]  /*10b10*/  @!P0 IADD3.X R32, R4, UR9, R47, P4, !PT ;  /* 0x0000000904208c10 */ /* 0x000fc4000a7fe42f */
[C---:B------:R-:W-:Y:S01]  /*10b20*/  @!P0 IADD3 R38, P2, R6.reuse, R48, RZ ;  /* 0x0000003006268210 */ /* 0x040fe20007f5e0ff */
[----:B------:R1:W-:Y:S01]  /*10b30*/  @P0 STS.128 [R242+0x3000], RZ ;  /* 0x003000fff2000388 */ /* 0x0003e20000000c00 */
[----:B------:R-:W-:Y:S02]  /*10b40*/  @!P0 IADD3 R8, P4, R6, R8, RZ ;  /* 0x0000000806088210 */ /* 0x000fe40007f9e0ff */
[----:B------:R-:W-:Y:S01]  /*10b50*/  @!P0 IADD3.X R36, R4, UR4, R49, P2, !PT ;  /* 0x0000000404248c10 */ /* 0x000fe200097fe431 */
[----:B------:R-:W-:Y:S01]  /*10b60*/  @!UP0 UIMAD UR4, UR7, 0xe0, URZ ;  /* 0x000000e0070488a4 */ /* 0x000fe2000f8e023f */
[----:B------:R-:W-:Y:S01]  /*10b70*/  @!P0 LEA R118, P5, R8, UR16, 0x1 ;  /* 0x0000001008768c11 */ /* 0x000fe2000f8a08ff */
[----:B------:R-:W-:Y:S01]  /*10b80*/  @!P0 IMAD.X R119, R4, 0x1, R119, P4 ;  /* 0x0000000104778824 */ /* 0x000fe200020e0677 */
[C---:B------:R-:W-:Y:S01]  /*10b90*/  @!P0 IADD3 R125, P4, R6.reuse, R125, RZ ;  /* 0x0000007d067d8210 */ /* 0x040fe20007f9e0ff */
[----:B------:R-:W5:Y:S01]  /*10ba0*/  LDL.LU.64 R56, [R1+0x38] ;  /* 0x0000380001387983 */ /* 0x000f620000300a00 */
[----:B------:R-:W-:-:S02]  /*10bb0*/  @!P0 IADD3 R40, P2, R6, R50, RZ ;  /* 0x0000003206288210 */ /* 0x000fc40007f5e0ff */
[----:B------:R-:W-:Y:S01]  /*10bc0*/  @!P0 LEA.HI.X R119, R8, UR17, R119, 0x1, P5 ;  /* 0x0000001108778c11 */ /* 0x000fe2000a8f0c77 */
[C---:B------:R-:W-:Y:S01]  /*10bd0*/  @!P0 IMAD.X R8, R4.reuse, 0x1, R123, P4 ;  /* 0x0000000104088824 */ /* 0x040fe200020e067b */
[----:B------:R-:W-:Y:S01]  /*10be0*/  @!P0 IADD3.X R42, R4, UR4, R51, P2, !PT ;  /* 0x00000004042a8c10 */ /* 0x000fe200097fe433 */
[----:B------:R-:W5:Y:S01]  /*10bf0*/  LDL.LU.64 R54, [R1+0x30] ;  /* 0x0000300001367983 */ /* 0x000f620000300a00 */
[----:B------:R-:W-:Y:S02]  /*10c00*/  @!P0 LEA R122, P2, R125, UR16, 0x1 ;  /* 0x000000107d7a8c11 */ /* 0x000fe4000f8408ff */
[----:B------:R-:W-:Y:S01]  /*10c10*/  @!P0 LEA R120, P4, R121, UR16, 0x1 ;  /* 0x0000001079788c11 */ /* 0x000fe2000f8808ff */
[----:B------:R-:W-:Y:S01]  /*10c20*/  @!PT LDS RZ, [RZ] ;  /* 0x00000000fffff984 */ /* 0x000fe20000000800 */
[----:B------:R-:W-:Y:S01]  /*10c30*/  @!PT LDS RZ, [RZ] ;  /* 0x00000000fffff984 */ /* 0x000fe20000000800 */
[----:B------:R-:W-:Y:S01]  /*10c40*/  @!PT LDS RZ, [RZ] ;  /* 0x00000000fffff984 */ /* 0x000fe20000000800 */
[----:B------:R2:W-:Y:S01]  /*10c50*/  @!P0 LDGSTS.E.BYPASS.LTC128B.128 [R242+0x3000], desc[UR18][R118.64] ;  /* 0x0300000076f28fae */ /* 0x0005e2000b901d52 */
[----:B------:R-:W-:Y:S02]  /*10c60*/  @!P0 LEA.HI.X R123, R125, UR17, R8, 0x1, P2 ;  /* 0x000000117d7b8c11 */ /* 0x000fe400090f0c08 */
[----:B------:R-:W-:Y:S01]  /*10c70*/  @!P0 IADD3 R18, P2, R6, R18, RZ ;  /* 0x0000001206128210 */ /* 0x000fe20007f5e0ff */
[----:B------:R-:W5:Y:S01]  /*10c80*/  LDL.LU.64 R52, [R1+0x28] ;  /* 0x0000280001347983 */ /* 0x000f620000300a00 */
[----:B------:R-:W-:-:S02]  /*10c90*/  @!P0 LEA.HI.X R121, R121, UR17, R10, 0x1, P4 ;  /* 0x0000001179798c11 */ /* 0x000fc4000a0f0c0a */
[C---:B------:R-:W-:Y:S01]  /*10ca0*/  @!P0 LEA R124, P4, R129.reuse, UR16, 0x1 ;  /* 0x00000010817c8c11 */ /* 0x040fe2000f8808ff */
[----:B------:R-:W-:Y:S01]  /*10cb0*/  @!P0 IMAD.X R203, R4, 0x1, R203, P2 ;  /* 0x0000000104cb8824 */ /* 0x000fe200010e06cb */
[C---:B------:R-:W-:Y:S02]  /*10cc0*/  @!P0 LEA R128, P2, R18.reuse, UR16, 0x1 ;  /* 0x0000001012808c11 */ /* 0x040fe4000f8408ff */
[----:B------:R-:W-:Y:S02]  /*10cd0*/  @!P0 LEA.HI.X R125, R129, UR17, R14, 0x1, P4 ;  /* 0x00000011817d8c11 */ /* 0x000fe4000a0f0c0e */
[C---:B------:R-:W-:Y:S02]  /*10ce0*/  @!P0 LEA R130, P4, R131.reuse, UR16, 0x1 ;  /* 0x0000001083828c11 */ /* 0x040fe4000f8808ff */
[----:B------:R-:W-:Y:S02]  /*10cf0*/  @!P0 LEA.HI.X R129, R18, UR17, R203, 0x1, P2 ;  /* 0x0000001112818c11 */ /* 0x000fe400090f0ccb */
[----:B------:R-:W-:-:S02]  /*10d00*/  @!P0 LEA.HI.X R131, R131, UR17, R16, 0x1, P4 ;  /* 0x0000001183838c11 */ /* 0x000fc4000a0f0c10 */
[----:B------:R-:W-:Y:S02]  /*10d10*/  @!P0 LEA R202, P2, R26, UR16, 0x1 ;  /* 0x000000101aca8c11 */ /* 0x000fe4000f8408ff */
[----:B------:R-:W-:Y:S02]  /*10d20*/  @!P0 LEA R2, P4, R22, UR16, 0x1 ;  /* 0x0000001016028c11 */ /* 0x000fe4000f8808ff */
[----:B------:R-:W-:Y:S02]  /*10d30*/  @!P0 LEA.HI.X R203, R26, UR17, R24, 0x1, P2 ;  /* 0x000000111acb8c11 */ /* 0x000fe400090f0c18 */
[----:B------:R-:W-:Y:S02]  /*10d40*/  @!P0 LEA.HI.X R3, R22, UR17, R20, 0x1, P4 ;  /* 0x0000001116038c11 */ /* 0x000fe4000a0f0c14 */
[----:B------:R-:W-:Y:S02]  /*10d50*/  @!P0 LEA R46, P2, R34, UR16, 0x1 ;  /* 0x00000010222e8c11 */ /* 0x000fe4000f8408ff */
[----:B------:R-:W-:-:S02]  /*10d60*/  @!P0 LEA R44, P4, R30, UR16, 0x1 ;  /* 0x000000101e2c8c11 */ /* 0x000fc4000f8808ff */
[----:B------:R-:W-:Y:S02]  /*10d70*/  @!P0 LEA.HI.X R47, R34, UR17, R32, 0x1, P2 ;  /* 0x00000011222f8c11 */ /* 0x000fe400090f0c20 */
[----:B------:R-:W-:Y:S02]  /*10d80*/  @!P0 LEA.HI.X R45, R30, UR17, R28, 0x1, P4 ;  /* 0x000000111e2d8c11 */ /* 0x000fe4000a0f0c1c */
[----:B------:R-:W-:Y:S02]  /*10d90*/  @!P0 LEA R50, P2, R40, UR16, 0x1 ;  /* 0x0000001028328c11 */ /* 0x000fe4000f8408ff */
[----:B------:R-:W-:Y:S02]  /*10da0*/  @!P0 LEA R126, P5, R127, UR16, 0x1 ;  /* 0x000000107f7e8c11 */ /* 0x000fe4000f8a08ff */
[----:B------:R-:W-:Y:S01]  /*10db0*/  @!P0 LEA R48, P4, R38, UR16, 0x1 ;  /* 0x0000001026308c11 */ /* 0x000fe2000f8808ff */
[----:B------:R1:W-:Y:S01]  /*10dc0*/  @P0 STS.128 [R242+0x3800], RZ ;  /* 0x003800fff2000388 */ /* 0x0003e20000000c00 */
[----:B------:R-:W-:-:S02]  /*10dd0*/  @!P0 LEA.HI.X R51, R40, UR17, R42, 0x1, P2 ;  /* 0x0000001128338c11 */ /* 0x000fc400090f0c2a */
[----:B------:R-:W-:Y:S01]  /*10de0*/  @!P0 LEA.HI.X R127, R127, UR17, R12, 0x1, P5 ;  /* 0x000000117f7f8c11 */ /* 0x000fe2000a8f0c0c */
[----:B------:R-:W-:Y:S01]  /*10df0*/  @!PT LDS RZ, [RZ] ;  /* 0x00000000fffff984 */ /* 0x000fe20000000800 */
[----:B------:R-:W-:Y:S01]  /*10e00*/  @!PT LDS RZ, [RZ] ;  /* 0x00000000fffff984 */ /* 0x000fe20000000800 */
[----:B------:R-:W-:Y:S01]  /*10e10*/  @!PT LDS RZ, [RZ] ;  /* 0x00000000fffff984 */ /* 0x000fe20000000800 */
[----:B------:R3:W-:Y:S01]  /*10e20*/  @!P0 LDGSTS.E.BYPASS.LTC128B.128 [R242+0x3800], desc[UR18][R120.64] ;  /* 0x0380000078f28fae */ /* 0x0007e2000b901d52 */
[----:B------:R-:W-:Y:S01]  /*10e30*/  @!P0 LEA.HI.X R49, R38, UR17, R36, 0x1, P4 ;  /* 0x0000001126318c11 */ /* 0x000fe2000a0f0c24 */
[----:B--2---:R-:W-:Y:S02]  /*10e40*/  IMAD.MOV.U32 R119, RZ, RZ, R51 ;  /* 0x000000ffff777224 */ /* 0x004fe400078e0033 */
[----:B------:R1:W-:Y:S04]  /*10e50*/  @P0 STS.128 [R242+0x4000], RZ ;  /* 0x004000fff2000388 */ /* 0x0003e80000000c00 */
[----:B------:R-:W-:Y:S01]  /*10e60*/  @!PT LDS RZ, [RZ] ;  /* 0x00000000fffff984 */ /* 0x000fe20000000800 */
[----:B------:R-:W-:Y:S01]  /*10e70*/  @!PT LDS RZ, [RZ] ;  /* 0x00000000fffff984 */ /* 0x000fe20000000800 */
[----:B------:R-:W-:Y:S01]  /*10e80*/  @!PT LDS RZ, [RZ] ;  /* 0x00000000fffff984 */ /* 0x000fe20000000800 */
[----:B------:R2:W-:Y:S04]  /*10e90*/  @!P0 LDGSTS.E.BYPASS.LTC128B.128 [R242+0x4000], desc[UR18][R122.64] ;  /* 0x040000007af28fae */ /* 0x0005e8000b901d52 */
[----:B------:R1:W-:Y:S04]  /*10ea0*/  @P0 STS.128 [R242+0x4800], RZ ;  /* 0x004800fff2000388 */ /* 0x0003e80000000c00 */
[----:B------:R-:W5:Y:S04]  /*10eb0*/  LDL.LU R51, [R1+0x24] ;  /* 0x0000240001337983 */ /* 0x000f680000300800 */
[----:B------:R-:W-:Y:S01]  /*10ec0*/  @!PT LDS RZ, [RZ] ;  /* 0x00000000fffff984 */ /* 0x000fe20000000800 */
[----:B------:R-:W-:Y:S01]  /*10ed0*/  @!PT LDS RZ, [RZ] ;  /* 0x00000000fffff984 */ /* 0x000fe20000000800 */
[----:B------:R-:W-:Y:S01]  /*10ee0*/  @!PT LDS RZ, [RZ] ;  /* 0x00000000fffff984 */ /* 0x000fe20000000800 */
[----:B------:R4:W-:Y:S04]  /*10ef0*/  @!P0 LDGSTS.E.BYPASS.LTC128B.128 [R242+0x4800], desc[UR18][R126.64] ;  /* 0x048000007ef28fae */ /* 0x0009e8000b901d52 */
[----:B------:R1:W-:Y:S01]  /*10f00*/  @P0 STS.128 [R242+0x5000], RZ ;  /* 0x005000fff2000388 */ /* 0x0003e20000000c00 */
[----:B---3--:R-:W-:-:S03]  /*10f10*/  IMAD.MOV.U32 R121, RZ, RZ, R49 ;  /* 0x000000ffff797224 */ /* 0x008fc600078e0031 */
[----:B------:R-:W-:Y:S01]  /*10f20*/  @!PT LDS RZ, [RZ] ;  /* 0x00000000fffff984 */ /* 0x000fe20000000800 */
[----:B------:R-:W-:Y:S01]  /*10f30*/  @!PT LDS RZ, [RZ] ;  /* 0x00000000fffff984 */ /* 0x000fe20000000800 */
[----:B------:R-:W-:Y:S01]  /*10f40*/  @!PT LDS RZ, [RZ] ;  /* 0x00000000fffff984 */ /* 0x000fe20000000800 */
[----:B------:R3:W-:Y:S04]  /*10f50*/  @!P0 LDGSTS.E.BYPASS.LTC128B.128 [R242+0x5000], desc[UR18][R124.64] ;  /* 0x050000007cf28fae */ /* 0x0007e8000b901d52 */
[----:B------:R1:W5:Y:S01]  /*10f60*/  LDL.LU R49, [R1+0x20] ;  /* 0x0000200001317983 */ /* 0x0003620000300800 */
[----:B--2---:R-:W-:-:S03]  /*10f70*/  IMAD.MOV.U32 R123, RZ, RZ, R47 ;  /* 0x000000ffff7b7224 */ /* 0x004fc600078e002f */
[----:B------:R1:W5:Y:S01]  /*10f80*/  LDL.LU R47, [R1+0x1c] ;  /* 0x00001c00012f7983 */ /* 0x0003620000300800 */
[----:B----4-:R-:W-:-:S03]  /*10f90*/  IMAD.MOV.U32 R127, RZ, RZ, R45 ;  /* 0x000000ffff7f7224 */ /* 0x010fc600078e002d */
[----:B------:R1:W5:Y:S01]  /*10fa0*/  LDL.LU R45, [R1+0x18] ;  /* 0x00001800012d7983 */ /* 0x0003620000300800 */
[----:B---3--:R-:W-:Y:S02]  /*10fb0*/  IMAD.MOV.U32 R124, RZ, RZ, R2 ;  /* 0x000000ffff7c7224 */ /* 0x008fe400078e0002 */
[----:B------:R-:W-:Y:S02]  /*10fc0*/  IMAD.MOV.U32 R125, RZ, RZ, R3 ;  /* 0x000000ffff7d7224 */ /* 0x000fe400078e0003 */
[----:B------:R1:W5:Y:S04]  /*10fd0*/  LDL.LU.64 R2, [R1+0x10] ;  /* 0x0000100001027983 */ /* 0x0003680000300a00 */
[----:B------:R1:W-:Y:S01]  /*10fe0*/  @P0 STS.128 [R242+0x5800], RZ ;  /* 0x005800fff2000388 */ /* 0x0003e20000000c00 */
[----:B------:R-:W-:-:S03]  /*10ff0*/  IMAD.MOV.U32 R126, RZ, RZ, R44 ;  /* 0x000000ffff7e7224 */ /* 0x000fc600078e002c */
[----:B------:R-:W-:Y:S01]  /*11000*/  @!PT LDS RZ, [RZ] ;  /* 0x00000000fffff984 */ /* 0x000fe20000000800 */
[----:B------:R-:W-:Y:S01]  /*11010*/  @!PT LDS RZ, [RZ] ;  /* 0x00000000fffff984 */ /* 0x000fe20000000800 */
[----:B------:R-:W-:Y:S01]  /*11020*/  @!PT LDS RZ, [RZ] ;  /* 0x00000000fffff984 */ /* 0x000fe20000000800 */
[----:B------:R1:W-:Y:S04]  /*11030*/  @!P0 LDGSTS.E.BYPASS.LTC128B.128 [R242+0x5800], desc[UR18][R130.64] ;  /* 0x0580000082f28fae */ /* 0x0003e8000b901d52 */
        /* <DEDUP_REMOVED lines=39> */
[----:B------:R-:W-:Y:S04]  /*112b0*/  BSSY B0, `(.L_x_3620) ;  /* 0x000000d000007945 */ /* 0x000fe80003800000 */
        /* <DEDUP_REMOVED lines=12> */
.L_x_3621:
[----:B------:R-:W-:Y:S05]  /*11380*/  BSYNC B0 ;  /* 0x0000000000007941 */ /* 0x000fea0003800000 */
.L_x_3620:
[----:B------:R-:W0:Y:S01]  /*11390*/  LDGDEPBAR ;  /* 0x00000000000079af */ /* 0x000e220000000000 */
[----:B------:R-:W-:-:S04]  /*113a0*/  LEA R250, P0, R6, R117, 0x1 ;  /* 0x0000007506fa7211 */ /* 0x000fc800078008ff */
[----:B------:R-:W-:-:S09]  /*113b0*/  LEA.HI.X R251, R6, R251, R4, 0x1, P0 ;  /* 0x000000fb06fb7211 */ /* 0x000fd200000f0c04 */
.L_x_3617:
[----:B-----5:R-:W-:Y:S01]  /*113c0*/  FMNMX.FTZ R4, R2, R49, !PT ;  /* 0x0000003102047209 */ /* 0x020fe20007810000 */
[----:B------:R-:W-:-:S03]  /*113d0*/  ULDC UR4, c[0x0][0x2ec] ;  /* 0x0000bb0000047ab9 */ /* 0x000fc60000000800 */
        /* <DEDUP_REMOVED lines=17> */
[----:B-12---:R-:W-:Y:S02]  /*114f0*/  FMNMX.FTZ R119, R45, R4, !PT ;  /* 0x000000042d777209 */ /* 0x006fe40007810000 */
        /* <DEDUP_REMOVED lines=120> */
[--C-:B------:R-:W-:Y:S01]  /*11c80*/  FFMA.FTZ R125, R115, UR4, -R124.reuse ;  /* 0x00000004737d7c23 */ /* 0x100fe2000801087c */
[----:B------:R-:W1:Y:S01]  /*11c90*/  SHFL.BFLY PT, R41, R6, 0x2, 0x1f ;  /* 0x0c401f0006297f89 */ /* 0x000e6200000e0000 */
        /* <DEDUP_REMOVED lines=9> */
[----:B------:R-:W-:Y:S01]  /*11d30*/  MUFU.EX2 R122, R122 ;  /* 0x0000007a007a7308 */ /* 0x000fe20000000800 */
[----:B------:R-:W-:Y:S01]  /*11d40*/  LDSM.16.MT88.4 R12, [R233+0xa000] ;  /* 0x00a00000e90c783b */ /* 0x000fe20000004200 */
        /* <DEDUP_REMOVED lines=12> */
[----:B-1----:R-:W-:Y:S01]  /*11e10*/  FMNMX.FTZ R4, R6, R41, !PT ;  /* 0x0000002906047209 */ /* 0x002fe20007810000 */
[--C-:B------:R-:W-:Y:S01]  /*11e20*/  FFMA.FTZ R99, R99, UR4, -R124.reuse ;  /* 0x0000000463637c23 */ /* 0x100fe2000801087c */
[----:B------:R-:W-:Y:S01]  /*11e30*/  MUFU.EX2 R125, R125 ;  /* 0x0000007d007d7308 */ /* 0x000fe20000000800 */
[----:B------:R-:W-:Y:S01]  /*11e40*/  LDSM.16.MT88.4 R40, [R234+0xa800] ;  /* 0x00a80000ea28783b */ /* 0x000fe20000004200 */
[--C-:B------:R-:W-:Y:S01]  /*11e50*/  FFMA.FTZ R181, R181, UR4, -R124.reuse ;  /* 0x00000004b5b57c23 */ /* 0x100fe2000801087c */
[--C-:B------:R-:W-:Y:S01]  /*11e60*/  FFMA.FTZ R86, R86, UR4, -R124.reuse ;  /* 0x0000000456567c23 */ /* 0x100fe2000801087c */
[--C-:B------:R-:W-:Y:S01]  /*11e70*/  FFMA.FTZ R91, R91, UR4, -R124.reuse ;  /* 0x000000045b5b7c23 */ /* 0x100fe2000801087c */
[----:B------:R-:W1:Y:S01]  /*11e80*/  SHFL.BFLY PT, R31, R4, 0x1, 0x1f ;  /* 0x0c201f00041f7f89 */ /* 0x000e6200000e0000 */
        /* <DEDUP_REMOVED lines=18> */
[----:B------:R-:W-:Y:S01]  /*11fb0*/  MUFU.EX2 R118, R118 ;  /* 0x0000007600767308 */ /* 0x000fe20000000800 */
[----:B---3--:R-:W-:-:S02]  /*11fc0*/  F2FP.F16.F32.PACK_AB R10, R120, R125 ;  /* 0x0000007d780a723e */ /* 0x008fc400000000ff */
[----:B-1----:R-:W-:-:S05]  /*11fd0*/  FMNMX.FTZ R126, R4, R31, !PT ;  /* 0x0000001f047e7209 */ /* 0x002fca0007810000 */
[----:B------:R-:W-:Y:S01]  /*11fe0*/  MUFU.EX2 R121, R121 ;  /* 0x0000007900797308 */ /* 0x000fe20000000800 */
[C---:B------:R-:W-:Y:S01]  /*11ff0*/  FSETP.NEU.FTZ.AND P0, PT, R126.reuse, -INF , PT ;  /* 0xff8000007e00780b */ /* 0x040fe20003f1d000 */
[----:B------:R-:W-:-:S05]  /*12000*/  FMUL.FTZ R106, R126, UR4 ;  /* 0x000000047e6a7c20 */ /* 0x000fca0008410000 */
[----:B------:R-:W-:Y:S01]  /*12010*/  FSEL R106, R106, RZ, P0 ;  /* 0x000000ff6a6a7208 */ /* 0x000fe20000000000 */
[----:B------:R-:W1:Y:S04]  /*12020*/  MUFU.EX2 R116, R116 ;  /* 0x0000007400747308 */ /* 0x000e680000000800 */
[--C-:B------:R-:W-:Y:S01]  /*12030*/  FFMA.FTZ R113, R5, UR4, -R106.reuse ;  /* 0x0000000405717c23 */ /* 0x100fe2000801086a */
[----:B------:R-:W-:Y:S01]  /*12040*/  FSEL R5, R128, RZ, P2 ;  /* 0x000000ff80057208 */ /* 0x000fe20001000000 */
[--C-:B------:R-:W-:Y:S01]  /*12050*/  FFMA.FTZ R102, R7, UR4, -R106.reuse ;  /* 0x0000000407667c23 */ /* 0x100fe2000801086a */
[--C-:B------:R-:W-:Y:S01]  /*12060*/  FFMA.FTZ R104, R35, UR4, -R106.reuse ;  /* 0x0000000423687c23 */ /* 0x100fe2000801086a */
[--C-:B------:R-:W-:Y:S01]  /*12070*/  FFMA.FTZ R129, R33, UR4, -R106.reuse ;  /* 0x0000000421817c23 */ /* 0x100fe2000801086a */
[--C-:B------:R-:W-:Y:S01]  /*12080*/  FFMA.FTZ R36, R29, UR4, -R106.reuse ;  /* 0x000000041d247c23 */ /* 0x100fe2000801086a */
[----:B------:R-:W-:Y:S01]  /*12090*/  FADD.FTZ R130, R2, -R5 ;  /* 0x8000000502827221 */ /* 0x000fe20000010000 */
[----:B------:R-:W-:Y:S01]  /*120a0*/  FSEL R5, R126, RZ, P0 ;  /* 0x000000ff7e057208 */ /* 0x000fe20000000000 */
[----:B------:R-:W-:Y:S01]  /*120b0*/  MUFU.EX2 R113, R113 ;  /* 0x0000007100717308 */ /* 0x000fe20000000800 */
[--C-:B------:R-:W-:Y:S01]  /*120c0*/  FFMA.FTZ R44, R37, UR4, -R106.reuse ;  /* 0x00000004252c7c23 */ /* 0x100fe2000801086a */
[----:B------:R-:W-:Y:S01]  /*120d0*/  FMUL.FTZ R130, R130, UR4 ;  /* 0x0000000482827c20 */ /* 0x000fe20008410000 */
[----:B------:R-:W-:Y:S01]  /*120e0*/  LDSM.16.MT88.4 R32, [R237+0xa800] ;  /* 0x00a80000ed20783b */ /* 0x000fe20000004200 */
[----:B------:R-:W-:Y:S01]  /*120f0*/  FADD.FTZ R0, R0, -R5 ;  /* 0x8000000500007221 */ /* 0x000fe20000010000 */
[----:B-1----:R-:W-:Y:S01]  /*12100*/  F2FP.F16.F32.PACK_AB R50, R116, R121 ;  /* 0x000000797432723e */ /* 0x002fe200000000ff */
[----:B------:R-:W-:Y:S01]  /*12110*/  FFMA.FTZ R164, R164, UR4, -R106 ;  /* 0x00000004a4a47c23 */ /* 0x000fe2000801086a */
[----:B------:R-:W1:Y:S01]  /*12120*/  LDSM.16.MT88.4 R4, [R234+0xa000] ;  /* 0x00a00000ea04783b */ /* 0x000e620000004200 */
[----:B------:R-:W2:Y:S01]  /*12130*/  MUFU.EX2 R130, R130 ;  /* 0x0000008200827308 */ /* 0x000ea20000000800 */
[----:B------:R-:W-:Y:S01]  /*12140*/  FMUL.FTZ R2, R0, UR4 ;  /* 0x0000000400027c20 */ /* 0x000fe20008410000 */
        /* <DEDUP_REMOVED lines=15> */
[-C--:B--2---:R-:W-:Y:S01]  /*12240*/  FMUL.FTZ R20, R160, R130.reuse ;  /* 0x00000082a0147220 */ /* 0x084fe20000410000 */
[-C--:B------:R-:W-:Y:S01]  /*12250*/  FMUL.FTZ R21, R161, R130.reuse ;  /* 0x00000082a1157220 */ /* 0x080fe20000410000 */
[--C-:B------:R-:W-:Y:S01]  /*12260*/  FFMA.FTZ R160, R25, UR4, -R106.reuse ;  /* 0x0000000419a07c23 */ /* 0x100fe2000801086a */
[-C--:B------:R-:W-:Y:S01]  /*12270*/  FMUL.FTZ R29, R153, R130.reuse ;  /* 0x00000082991d7220 */ /* 0x080fe20000410000 */
[-C--:B------:R-:W-:Y:S01]  /*12280*/  FMUL.FTZ R28, R152, R130.reuse ;  /* 0x00000082981c7220 */ /* 0x080fe20000410000 */
[-C--:B------:R-:W-:Y:S01]  /*12290*/  FMUL.FTZ R37, R145, R130.reuse ;  /* 0x0000008291257220 */ /* 0x080fe20000410000 */
[-C--:B------:R-:W-:Y:S01]  /*122a0*/  FMUL.FTZ R156, R156, R130.reuse ;  /* 0x000000829c9c7220 */ /* 0x080fe20000410000 */
[----:B------:R2:W-:Y:S01]  /*122b0*/  MUFU.EX2 R161, R24 ;  /* 0x0000001800a17308 */ /* 0x0005e20000000800 */
[----:B---3--:R-:W-:Y:S01]  /*122c0*/  F2FP.F16.F32.PACK_AB R9, R104, R113 ;  /* 0x000000716809723e */ /* 0x008fe200000000ff */
[-C--:B------:R-:W-:Y:S01]  /*122d0*/  FMUL.FTZ R157, R157, R130.reuse ;  /* 0x000000829d9d7220 */ /* 0x080fe20000410000 */
[-C--:B------:R-:W-:Y:S01]  /*122e0*/  FMUL.FTZ R148, R148, R130.reuse ;  /* 0x0000008294947220 */ /* 0x080fe20000410000 */
[-C--:B------:R-:W-:Y:S01]  /*122f0*/  FMUL.FTZ R149, R149, R130.reuse ;  /* 0x0000008295957220 */ /* 0x080fe20000410000 */
[-C--:B------:R-:W-:Y:S01]  /*12300*/  FMUL.FTZ R140, R140, R130.reuse ;  /* 0x000000828c8c7220 */ /* 0x080fe20000410000 */
[-C--:B------:R-:W-:Y:S01]  /*12310*/  FMUL.FTZ R141, R141, R130.reuse ;  /* 0x000000828d8d7220 */ /* 0x080fe20000410000 */
[-C--:B------:R-:W-:Y:S01]  /*12320*/  FMUL.FTZ R136, R136, R130.reuse ;  /* 0x0000008288887220 */ /* 0x080fe20000410000 */
[----:B------:R-:W3:Y:S01]  /*12330*/  MUFU.EX2 R129, R129 ;  /* 0x0000008100817308 */ /* 0x000ee20000000800 */
[-C--:B------:R-:W-:Y:S01]  /*12340*/  FMUL.FTZ R137, R137, R130.reuse ;  /* 0x0000008289897220 */ /* 0x080fe20000410000 */
[-C--:B------:R-:W-:Y:S01]  /*12350*/  FMUL.FTZ R132, R132, R130.reuse ;  /* 0x0000008284847220 */ /* 0x080fe20000410000 */
[-C--:B------:R-:W-:Y:S01]  /*12360*/  FMUL.FTZ R133, R133, R130.reuse ;  /* 0x0000008285857220 */ /* 0x080fe20000410000 */
[--C-:B------:R-:W-:Y:S01]  /*12370*/  FFMA.FTZ R152, R47, UR4, -R106.reuse ;  /* 0x000000042f987c23 */ /* 0x100fe2000801086a */
[--C-:B------:R-:W-:Y:S01]  /*12380*/  FFMA.FTZ R82, R82, UR4, -R106.reuse ;  /* 0x0000000452527c23 */ /* 0x100fe2000801086a */
[--C-:B------:R-:W-:Y:S01]  /*12390*/  FFMA.FTZ R85, R85, UR4, -R106.reuse ;  /* 0x0000000455557c23 */ /* 0x100fe2000801086a */
[--C-:B------:R-:W-:Y:S01]  /*123a0*/  FFMA.FTZ R80, R80, UR4, -R106.reuse ;  /* 0x0000000450507c23 */ /* 0x100fe2000801086a */
[----:B------:R-:W4:Y:S01]  /*123b0*/  MUFU.EX2 R2, R2 ;  /* 0x0000000200027308 */ /* 0x000f220000000800 */
[----:B--2---:R-:W2:Y:S01]  /*123c0*/  LDSM.16.MT88.4 R24, [R232+0xa000] ;  /* 0x00a00000e818783b */ /* 0x004ea20000004200 */
[--C-:B------:R-:W-:Y:S01]  /*123d0*/  FFMA.FTZ R79, R79, UR4, -R106.reuse ;  /* 0x000000044f4f7c23 */ /* 0x100fe2000801086a */
[--C-:B------:R-:W-:Y:S01]  /*123e0*/  FFMA.FTZ R74, R74, UR4, -R106.reuse ;  /* 0x000000044a4a7c23 */ /* 0x100fe2000801086a */
[--C-:B------:R-:W-:Y:S01]  /*123f0*/  FFMA.FTZ R77, R77, UR4, -R106.reuse ;  /* 0x000000044d4d7c23 */ /* 0x100fe2000801086a */
[--C-:B------:R-:W-:Y:S01]  /*12400*/  FFMA.FTZ R72, R72, UR4, -R106.reuse ;  /* 0x0000000448487c23 */ /* 0x100fe2000801086a */
[--C-:B------:R-:W-:Y:S01]  /*12410*/  FFMA.FTZ R73, R73, UR4, -R106.reuse ;  /* 0x0000000449497c23 */ /* 0x100fe2000801086a */
[----:B------:R-:W-:Y:S01]  /*12420*/  FFMA.FTZ R127, R252, R130, R127 ;  /* 0x00000082fc7f7223 */ /* 0x000fe2000001007f */
[----:B------:R1:W-:Y:S01]  /*12430*/  MUFU.EX2 R153, R36 ;  /* 0x0000002400997308 */ /* 0x0003e20000000800 */
[----:B---3--:R-:W-:Y:S01]  /*12440*/  F2FP.F16.F32.PACK_AB R11, R129, R102 ;  /* 0x00000066810b723e */ /* 0x008fe200000000ff */
[--C-:B------:R-:W-:Y:S01]  /*12450*/  FFMA.FTZ R68, R68, UR4, -R106.reuse ;  /* 0x0000000444447c23 */ /* 0x100fe2000801086a */
[----:B------:R-:W-:Y:S01]  /*12460*/  FADD.FTZ R122, R122, R127 ;  /* 0x0000007f7a7a7221 */ /* 0x000fe20000010000 */
[--C-:B------:R-:W-:Y:S01]  /*12470*/  FFMA.FTZ R69, R69, UR4, -R106.reuse ;  /* 0x0000000445457c23 */ /* 0x100fe2000801086a */
[--C-:B------:R-:W-:Y:S01]  /*12480*/  FFMA.FTZ R60, R60, UR4, -R106.reuse ;  /* 0x000000043c3c7c23 */ /* 0x100fe2000801086a */
[----:B------:R-:W-:Y:S01]  /*12490*/  FFMA.FTZ R63, R63, UR4, -R106 ;  /* 0x000000043f3f7c23 */ /* 0x000fe2000801086a */
[----:B------:R-:W-:Y:S01]  /*124a0*/  FADD.FTZ R125, R125, R122 ;  /* 0x0000007a7d7d7221 */ /* 0x000fe20000010000 */
[----:B------:R-:W3:Y:S01]  /*124b0*/  MUFU.EX2 R160, R160 ;  /* 0x000000a000a07308 */ /* 0x000ee20000000800 */
[-C--:B----4-:R-:W-:Y:S01]  /*124c0*/  FMUL.FTZ R22, R162, R2.reuse ;  /* 0x00000002a2167220 */ /* 0x090fe20000410000 */
[-C--:B------:R-:W-:Y:S01]  /*124d0*/  FMUL.FTZ R23, R163, R2.reuse ;  /* 0x00000002a3177220 */ /* 0x080fe20000410000 */
[-C--:B------:R-:W-:Y:S01]  /*124e0*/  FMUL.FTZ R30, R154, R2.reuse ;  /* 0x000000029a1e7220 */ /* 0x080fe20000410000 */
[-C--:B------:R-:W-:Y:S01]  /*124f0*/  FMUL.FTZ R31, R155, R2.reuse ;  /* 0x000000029b1f7220 */ /* 0x080fe20000410000 */
[-C--:B------:R-:W-:Y:S01]  /*12500*/  FMUL.FTZ R38, R146, R2.reuse ;  /* 0x0000000292267220 */ /* 0x080fe20000410000 */
[-C--:B------:R-:W-:Y:S01]  /*12510*/  FMUL.FTZ R39, R147, R2.reuse ;  /* 0x0000000293277220 */ /* 0x080fe20000410000 */
[-C--:B------:R-:W-:Y:S01]  /*12520*/  FMUL.FTZ R158, R158, R2.reuse ;  /* 0x000000029e9e7220 */ /* 0x080fe20000410000 */
[----:B------:R-:W-:Y:S01]  /*12530*/  FMUL.FTZ R159, R159, R2 ;  /* 0x000000029f9f7220 */ /* 0x000fe20000410000 */
[----:B-1----:R-:W-:Y:S01]  /*12540*/  FMUL.FTZ R36, R144, R130 ;  /* 0x0000008290247220 */ /* 0x002fe20000410000 */
        /* <DEDUP_REMOVED lines=8> */
[C---:B------:R-:W-:Y:S01]  /*125d0*/  HMMA.16816.F32 R20, R8.reuse, R16, R20 ;  /* 0x000000100814723c */ /* 0x040fe20000001814 */
[----:B------:R-:W-:Y:S01]  /*125e0*/  MUFU.EX2 R152, R152 ;  /* 0x0000009800987308 */ /* 0x000fe20000000800 */
[----:B---3--:R-:W-:Y:S01]  /*125f0*/  F2FP.F16.F32.PACK_AB R49, R153, R160 ;  /* 0x000000a09931723e */ /* 0x008fe200000000ff */
[--C-:B------:R-:W-:Y:S01]  /*12600*/  FFMA.FTZ R144, R186, UR4, -R106.reuse ;  /* 0x00000004ba907c23 */ /* 0x100fe2000801086a */
[--C-:B------:R-:W-:Y:S01]  /*12610*/  FFMA.FTZ R146, R206, UR4, -R106.reuse ;  /* 0x00000004ce927c23 */ /* 0x100fe2000801086a */
[--C-:B------:R-:W-:Y:S01]  /*12620*/  FFMA.FTZ R147, R182, UR4, -R106.reuse ;  /* 0x00000004b6937c23 */ /* 0x100fe2000801086a */
[C---:B------:R-:W-:Y:S01]  /*12630*/  HMMA.16816.F32 R28, R8.reuse, R4, R28 ;  /* 0x00000004081c723c */ /* 0x040fe2000000181c */
[--C-:B------:R-:W-:Y:S01]  /*12640*/  FFMA.FTZ R155, R178, UR4, -R106.reuse ;  /* 0x00000004b29b7c23 */ /* 0x100fe2000801086a */
[--C-:B------:R-:W-:Y:S01]  /*12650*/  FFMA.FTZ R154, R192, UR4, -R106.reuse ;  /* 0x00000004c09a7c23 */ /* 0x100fe2000801086a */
[----:B------:R1:W3:Y:S01]  /*12660*/  MUFU.EX2 R145, R44 ;  /* 0x0000002c00917308 */ /* 0x0002e20000000800 */
[--C-:B------:R-:W-:Y:S01]  /*12670*/  FFMA.FTZ R162, R170, UR4, -R106.reuse ;  /* 0x00000004aaa27c23 */ /* 0x100fe2000801086a */
[--C-:B------:R-:W-:Y:S01]  /*12680*/  FFMA.FTZ R163, R215, UR4, -R106.reuse ;  /* 0x00000004d7a37c23 */ /* 0x100fe2000801086a */
[C---:B------:R-:W-:Y:S01]  /*12690*/  HMMA.16816.F32 R36, R8.reuse, R12, R36 ;  /* 0x0000000c0824723c */ /* 0x040fe20000001824 */
[--C-:B------:R-:W-:Y:S01]  /*126a0*/  FFMA.FTZ R170, R195, UR4, -R106.reuse ;  /* 0x00000004c3aa7c23 */ /* 0x100fe2000801086a */
[--C-:B------:R-:W-:Y:S01]  /*126b0*/  FFMA.FTZ R195, R197, UR4, -R106.reuse ;  /* 0x00000004c5c37c23 */ /* 0x100fe2000801086a */
[----:B------:R-:W-:Y:S01]  /*126c0*/  FFMA.FTZ R178, R211, UR4, -R106 ;  /* 0x00000004d3b27c23 */ /* 0x000fe2000801086a */
[----:B------:R-:W-:Y:S01]  /*126d0*/  FFMA.FTZ R197, R199, UR4, -R124 ;  /* 0x00000004c7c57c23 */ /* 0x000fe2000801087c */
[----:B------:R-:W-:Y:S01]  /*126e0*/  MUFU.EX2 R119, R119 ;  /* 0x0000007700777308 */ /* 0x000fe20000000800 */
[C---:B------:R-:W-:Y:S01]  /*126f0*/  HMMA.16816.F32 R16, R8.reuse, R18, R156 ;  /* 0x000000120810723c */ /* 0x040fe2000000189c */
[----:B------:R-:W-:Y:S01]  /*12700*/  FFMA.FTZ R182, R207, UR4, -R106 ;  /* 0x00000004cfb67c23 */ /* 0x000fe2000801086a */
[--C-:B------:R-:W-:Y:S01]  /*12710*/  FFMA.FTZ R186, R189, UR4, -R124.reuse ;  /* 0x00000004bdba7c23 */ /* 0x100fe2000801087c */
[----:B------:R-:W-:Y:S01]  /*12720*/  FFMA.FTZ R192, R97, UR4, -R124 ;  /* 0x0000000461c07c23 */ /* 0x000fe2000801087c */
[----:B------:R-:W-:Y:S01]  /*12730*/  FFMA.FTZ R113, R248, R2, R113 ;  /* 0x00000002f8717223 */ /* 0x000fe20000010071 */
[----:B------:R-:W-:Y:S01]  /*12740*/  FADD.FTZ R120, R120, R125 ;  /* 0x0000007d78787221 */ /* 0x000fe20000010000 */
[C---:B------:R-:W-:Y:S01]  /*12750*/  HMMA.16816.F32 R4, R8.reuse, R6, R148 ;  /* 0x000000060804723c */ /* 0x040fe20000001894 */
[----:B------:R-:W4:Y:S01]  /*12760*/  MUFU.EX2 R114, R114 ;  /* 0x0000007200727308 */ /* 0x000f220000000800 */
[----:B-1----:R-:W1:Y:S01]  /*12770*/  LDSM.16.MT88.4 R44, [R233+0xa800] ;  /* 0x00a80000e92c783b */ /* 0x002e620000004200 */
[----:B---3--:R-:W-:Y:S01]  /*12780*/  F2FP.F16.F32.PACK_AB R51, R145, R152 ;  /* 0x000000989133723e */ /* 0x008fe200000000ff */
[----:B------:R-:W-:Y:S01]  /*12790*/  FFMA.FTZ R157, R176, UR4, -R106 ;  /* 0x00000004b09d7c23 */ /* 0x000fe2000801086a */
[----:B------:R-:W-:Y:S01]  /*127a0*/  FFMA.FTZ R156, R190, UR4, -R124 ;  /* 0x00000004be9c7c23 */ /* 0x000fe2000801087c */
[C---:B------:R-:W-:Y:S01]  /*127b0*/  HMMA.16816.F32 R12, R8.reuse, R14, R140 ;  /* 0x0000000e080c723c */ /* 0x040fe2000000188c */
[----:B------:R-:W-:Y:S01]  /*127c0*/  FFMA.FTZ R150, R194, UR4, -R106 ;  /* 0x00000004c2967c23 */ /* 0x000fe2000801086a */
[--C-:B------:R-:W-:Y:S01]  /*127d0*/  FFMA.FTZ R149, R184, UR4, -R124.reuse ;  /* 0x00000004b8957c23 */ /* 0x100fe2000801087c */
[----:B------:R3:W-:Y:S01]  /*127e0*/  MUFU.EX2 R140, R48 ;  /* 0x00000030008c7308 */ /* 0x0007e20000000800 */
[--C-:B------:R-:W-:Y:S01]  /*127f0*/  FFMA.FTZ R148, R198, UR4, -R124.reuse ;  /* 0x00000004c6947c23 */ /* 0x100fe2000801087c */
[----:B------:R-:W-:Y:S01]  /*12800*/  FFMA.FTZ R151, R180, UR4, -R124 ;  /* 0x00000004b4977c23 */ /* 0x000fe2000801087c */
[C---:B--2---:R-:W-:Y:S01]  /*12810*/  HMMA.16816.F32 R136, R8.reuse, R24, R136 ;  /* 0x000000180888723c */ /* 0x044fe20000001888 */
[----:B------:R-:W-:Y:S01]  /*12820*/  FFMA.FTZ R143, R208, UR4, -R106 ;  /* 0x00000004d08f7c23 */ /* 0x000fe2000801086a */
[--C-:B------:R-:W-:Y:S01]  /*12830*/  FFMA.FTZ R141, R196, UR4, -R124.reuse ;  /* 0x00000004c48d7c23 */ /* 0x100fe2000801087c */
[--C-:B------:R-:W-:Y:S01]  /*12840*/  FFMA.FTZ R142, R210, UR4, -R124.reuse ;  /* 0x00000004d28e7c23 */ /* 0x100fe2000801087c */
[--C-:B------:R-:W-:Y:S01]  /*12850*/  FFMA.FTZ R159, R174, UR4, -R124.reuse ;  /* 0x00000004ae9f7c23 */ /* 0x100fe2000801087c */
[----:B------:R-:W-:Y:S01]  /*12860*/  MUFU.EX2 R117, R117 ;  /* 0x0000007500757308 */ /* 0x000fe20000000800 */
[----:B------:R-:W-:Y:S01]  /*12870*/  HMMA.16816.F32 R132, R8, R26, R132 ;  /* 0x0000001a0884723c */ /* 0x000fe20000001884 */
[----:B------:R-:W2:Y:S01]  /*12880*/  LDSM.16.MT88.4 R8, [R232+0xa800] ;  /* 0x00a80000e808783b */ /* 0x000ea20000004200 */
[----:B------:R-:W-:Y:S01]  /*12890*/  FFMA.FTZ R158, R188, UR4, -R124 ;  /* 0x00000004bc9e7c23 */ /* 0x000fe2000801087c */
[--C-:B------:R-:W-:Y:S01]  /*128a0*/  FFMA.FTZ R176, R213, UR4, -R106.reuse ;  /* 0x00000004d5b07c23 */ /* 0x100fe2000801086a */
[--C-:B------:R-:W-:Y:S01]  /*128b0*/  FFMA.FTZ R184, R193, UR4, -R106.reuse ;  /* 0x00000004c1b87c23 */ /* 0x100fe2000801086a */
[----:B------:R-:W4:Y:S01]  /*128c0*/  LDSM.16.MT88.4 R24, [R237+0xb000] ;  /* 0x00b00000ed18783b */ /* 0x000f220000004200 */
[----:B------:R-:W-:Y:S01]  /*128d0*/  FFMA.FTZ R188, R101, UR4, -R106 ;  /* 0x0000000465bc7c23 */ /* 0x000fe2000801086a */
[----:B------:R-:W-:Y:S01]  /*128e0*/  MUFU.EX2 R112, R112 ;  /* 0x0000007000707308 */ /* 0x000fe20000000800 */
[----:B---3--:R-:W-:Y:S01]  /*128f0*/  F2FP.F16.F32.PACK_AB R48, R118, R123 ;  /* 0x0000007b7630723e */ /* 0x008fe200000000ff */
[--C-:B------:R-:W-:Y:S01]  /*12900*/  FFMA.FTZ R174, R249, UR4, -R124.reuse ;  /* 0x00000004f9ae7c23 */ /* 0x100fe2000801087c */
[----:B------:R-:W-:Y:S01]  /*12910*/  FFMA.FTZ R180, R209, UR4, -R124 ;  /* 0x00000004d1b47c23 */ /* 0x000fe2000801087c */
[--C-:B------:R-:W-:Y:S01]  /*12920*/  FFMA.FTZ R101, R167, UR4, -R106.reuse ;  /* 0x00000004a7657c23 */ /* 0x100fe2000801086a */
[----:B------:R-:W-:Y:S01]  /*12930*/  FFMA.FTZ R190, R95, UR4, -R106 ;  /* 0x000000045fbe7c23 */ /* 0x000fe2000801086a */
[--C-:B------:R-:W-:Y:S01]  /*12940*/  FFMA.FTZ R95, R165, UR4, -R124.reuse ;  /* 0x00000004a55f7c23 */ /* 0x100fe2000801087c */
[----:B------:R-:W-:Y:S01]  /*12950*/  FFMA.FTZ R194, R103, UR4, -R124 ;  /* 0x0000000467c27c23 */ /* 0x000fe2000801087c */
[C---:B------:R-:W-:Y:S01]  /*12960*/  HMMA.16816.F32 R20, R48.reuse, R32, R20 ;  /* 0x000000203014723c */ /* 0x040fe20000001814 */
[----:B------:R-:W-:Y:S01]  /*12970*/  MUFU.EX2 R143, R143 ;  /* 0x0000008f008f7308 */ /* 0x000fe20000000800 */
[----:B------:R-:W-:Y:S01]  /*12980*/  FADD.FTZ R113, R104, R113 ;  /* 0x0000007168717221 */ /* 0x000fe20000010000 */
[----:B------:R-:W-:Y:S01]  /*12990*/  FADD.FTZ R123, R123, R120 ;  /* 0x000000787b7b7221 */ /* 0x000fe20000010000 */
[--C-:B------:R-:W-:Y:S01]  /*129a0*/  FFMA.FTZ R58, R58, UR4, -R106.reuse ;  /* 0x000000043a3a7c23 */ /* 0x100fe2000801086a */
[--C-:B------:R-:W-:Y:S01]  /*129b0*/  FFMA.FTZ R61, R61, UR4, -R106.reuse ;  /* 0x000000043d3d7c23 */ /* 0x100fe2000801086a */
[C---:B------:R-:W-:Y:S01]  /*129c0*/  HMMA.16816.F32 R16, R48.reuse, R34, R16 ;  /* 0x000000223010723c */ /* 0x040fe20000001810 */
[----:B------:R-:W3:Y:S01]  /*129d0*/  LDSM.16.MT88.4 R32, [R234+0xb000] ;  /* 0x00b00000ea20783b */ /* 0x000ee20000004200 */
[----:B------:R-:W-:Y:S01]  /*129e0*/  FADD.FTZ R102, R102, R113 ;  /* 0x0000007166667221 */ /* 0x000fe20000010000 */
[----:B------:R-:W4:Y:S01]  /*129f0*/  MUFU.EX2 R144, R144 ;  /* 0x0000009000907308 */ /* 0x000f220000000800 */
[----:B------:R-:W-:Y:S01]  /*12a00*/  FADD.FTZ R118, R118, R123 ;  /* 0x0000007b76767221 */ /* 0x000fe20000010000 */
[----:B------:R-:W-:Y:S01]  /*12a10*/  FFMA.FTZ R56, R56, UR4, -R106 ;  /* 0x0000000438387c23 */ /* 0x000fe2000801086a */
[C---:B------:R-:W-:Y:S01]  /*12a20*/  HMMA.16816.F32 R28, R48.reuse, R40, R28 ;  /* 0x00000028301c723c */ /* 0x040fe2000000181c */
[----:B------:R-:W-:Y:S01]  /*12a30*/  FADD.FTZ R129, R129, R102 ;  /* 0x0000006681817221 */ /* 0x000fe20000010000 */
[----:B------:R-:W-:Y:S01]  /*12a40*/  FADD.FTZ R121, R121, R118 ;  /* 0x0000007679797221 */ /* 0x000fe20000010000 */
[--C-:B------:R-:W-:Y:S01]  /*12a50*/  FFMA.FTZ R57, R57, UR4, -R106.reuse ;  /* 0x0000000439397c23 */ /* 0x100fe2000801086a */
[--C-:B------:R-:W-:Y:S01]  /*12a60*/  FFMA.FTZ R55, R55, UR4, -R106.reuse ;  /* 0x0000000437377c23 */ /* 0x100fe2000801086a */
[----:B------:R-:W-:Y:S01]  /*12a70*/  MUFU.EX2 R146, R146 ;  /* 0x0000009200927308 */ /* 0x000fe20000000800 */
[C---:B------:R-:W-:Y:S01]  /*12a80*/  HMMA.16816.F32 R4, R48.reuse, R42, R4 ;  /* 0x0000002a3004723c */ /* 0x040fe20000001804 */
[----:B------:R-:W-:Y:S01]  /*12a90*/  LDSM.16.MT88.4 R40, [R233+0xb000] ;  /* 0x00b00000e928783b */ /* 0x000fe20000004200 */
[----:B------:R-:W-:Y:S01]  /*12aa0*/  FADD.FTZ R160, R160, R129 ;  /* 0x00000081a0a07221 */ /* 0x000fe20000010000 */
[----:B------:R-:W-:Y:S01]  /*12ab0*/  FADD.FTZ R116, R116, R121 ;  /* 0x0000007974747221 */ /* 0x000fe20000010000 */
[----:B------:R-:W-:Y:S01]  /*12ac0*/  FFMA.FTZ R53, R53, UR4, -R106 ;  /* 0x0000000435357c23 */ /* 0x000fe2000801086a */
[----:B------:R-:W-:Y:S01]  /*12ad0*/  FFMA.FTZ R252, R109, UR4, -R124 ;  /* 0x000000046dfc7c23 */ /* 0x000fe2000801087c */
[----:B-1----:R-:W-:Y:S01]  /*12ae0*/  HMMA.16816.F32 R36, R48, R44, R36 ;  /* 0x0000002c3024723c */ /* 0x002fe20000001824 */
[----:B------:R-:W1:Y:S01]  /*12af0*/  MUFU.EX2 R147, R147 ;  /* 0x0000009300937308 */ /* 0x000e620000000800 */
[----:B------:R-:W-:-:S04]  /*12b00*/  FADD.FTZ R153, R153, R160 ;  /* 0x000000a099997221 */ /* 0x000fc80000010000 */
[C---:B--2---:R-:W-:Y:S01]  /*12b10*/  HMMA.16816.F32 R136, R48.reuse, R8, R136 ;  /* 0x000000083088723c */ /* 0x044fe20000001888 */
[----:B----4-:R-:W-:Y:S01]  /*12b20*/  F2FP.F16.F32.PACK_AB R44, R114, R119 ;  /* 0x00000077722c723e */ /* 0x010fe200000000ff */
[----:B------:R-:W-:Y:S01]  /*12b30*/  FADD.FTZ R152, R152, R153 ;  /* 0x0000009998987221 */ /* 0x000fe20000010000 */
[----:B------:R-:W-:Y:S01]  /*12b40*/  F2FP.F16.F32.PACK_AB R45, R144, R143 ;  /* 0x0000008f902d723e */ /* 0x000fe200000000ff */
[----:B------:R-:W-:Y:S01]  /*12b50*/  MUFU.EX2 R115, R115 ;  /* 0x0000007300737308 */ /* 0x000fe20000000800 */
[----:B------:R-:W-:Y:S01]  /*12b60*/  FADD.FTZ R119, R119, R116 ;  /* 0x0000007477777221 */ /* 0x000fe20000010000 */
[----:B------:R-:W-:Y:S01]  /*12b70*/  HMMA.16816.F32 R132, R48, R10, R132 ;  /* 0x0000000a3084723c */ /* 0x000fe20000001884 */
[----:B------:R-:W2:Y:S01]  /*12b80*/  LDSM.16.MT88.4 R8, [R232+0xb000] ;  /* 0x00b00000e808783b */ /* 0x000ea20000004200 */
[----:B------:R-:W-:Y:S01]  /*12b90*/  FADD.FTZ R152, R145, R152 ;  /* 0x0000009891987221 */ /* 0x000fe20000010000 */
[----:B------:R-:W-:-:S03]  /*12ba0*/  FADD.FTZ R114, R114, R119 ;  /* 0x0000007772727221 */ /* 0x000fc60000010000 */
[----:B------:R-:W-:Y:S01]  /*12bb0*/  HMMA.16816.F32 R12, R48, R46, R12 ;  /* 0x0000002e300c723c */ /* 0x000fe2000000180c */
[----:B------:R-:W4:Y:S01]  /*12bc0*/  MUFU.EX2 R110, R110 ;  /* 0x0000006e006e7308 */ /* 0x000f220000000800 */
[----:B------:R-:W-:-:S04]  /*12bd0*/  FADD.FTZ R143, R143, R152 ;  /* 0x000000988f8f7221 */ /* 0x000fc80000010000 */
[----:B------:R-:W-:Y:S01]  /*12be0*/  FADD.FTZ R143, R144, R143 ;  /* 0x0000008f908f7221 */ /* 0x000fe20000010000 */
[----:B------:R-:W-:Y:S01]  /*12bf0*/  F2FP.F16.F32.PACK_AB R46, R112, R117 ;  /* 0x00000075702e723e */ /* 0x000fe200000000ff */
[----:B------:R-:W-:Y:S01]  /*12c00*/  FADD.FTZ R117, R117, R114 ;  /* 0x0000007275757221 */ /* 0x000fe20000010000 */
[----:B-1----:R-:W-:Y:S01]  /*12c10*/  F2FP.F16.F32.PACK_AB R47, R147, R146 ;  /* 0x00000092932f723e */ /* 0x002fe200000000ff */
[----:B------:R-:W-:Y:S01]  /*12c20*/  MUFU.EX2 R108, R108 ;  /* 0x0000006c006c7308 */ /* 0x000fe20000000800 */
[----:B------:R-:W-:Y:S01]  /*12c30*/  FADD.FTZ R146, R146, R143 ;  /* 0x0000008f92927221 */ /* 0x000fe20000010000 */
[----:B------:R-:W-:-:S03]  /*12c40*/  FADD.FTZ R112, R112, R117 ;  /* 0x0000007570707221 */ /* 0x000fc60000010000 */
[----:B------:R-:W-:Y:S01]  /*12c50*/  FADD.FTZ R147, R147, R146 ;  /* 0x0000009293937221 */ /* 0x000fe20000010000 */
[C---:B------:R-:W-:Y:S02]  /*12c60*/  HMMA.16816.F32 R20, R44.reuse, R24, R20 ;  /* 0x000000182c14723c */ /* 0x040fe40000001814 */
[----:B------:R-:W1:Y:S01]  /*12c70*/  MUFU.EX2 R131, R131 ;  /* 0x0000008300837308 */ /* 0x000e620000000800 */
[C---:B----4-:R-:W-:Y:S01]  /*12c80*/  F2FP.F16.F32.PACK_AB R48, R110.reuse, R115 ;  /* 0x000000736e30723e */ /* 0x050fe200000000ff */
[----:B------:R-:W-:Y:S02]  /*12c90*/  FADD.FTZ R115, R115, R112 ;  /* 0x0000007073737221 */ /* 0x000fe40000010000 */
[C---:B------:R-:W-:Y:S01]  /*12ca0*/  HMMA.16816.F32 R16, R44.reuse, R26, R16 ;  /* 0x0000001a2c10723c */ /* 0x040fe20000001810 */
[----:B------:R-:W4:Y:S01]  /*12cb0*/  LDSM.16.MT88.4 R24, [R237+0xb800] ;  /* 0x00b80000ed18783b */ /* 0x000f220000004200 */
[----:B------:R-:W-:Y:S02]  /*12cc0*/  FADD.FTZ R115, R110, R115 ;  /* 0x000000736e737221 */ /* 0x000fe40000010000 */
[----:B------:R-:W-:Y:S02]  /*12cd0*/  MUFU.EX2 R150, R150 ;  /* 0x0000009600967308 */ /* 0x000fe40000000800 */
[C---:B---3--:R-:W-:Y:S06]  /*12ce0*/  HMMA.16816.F32 R28, R44.reuse, R32, R28 ;  /* 0x000000202c1c723c */ /* 0x048fec000000181c */
[----:B------:R-:W3:Y:S01]  /*12cf0*/  MUFU.EX2 R155, R155 ;  /* 0x0000009b009b7308 */ /* 0x000ee20000000800 */
[----:B--2---:R-:W-:Y:S01]  /*12d00*/  HMMA.16816.F32 R136, R44, R8, R136 ;  /* 0x000000082c88723c */ /* 0x004fe20000001888 */
[----:B-1----:R-:W-:Y:S01]  /*12d10*/  F2FP.F16.F32.PACK_AB R50, R131, R108 ;  /* 0x0000006c8332723e */ /* 0x002fe200000000ff */
[----:B------:R-:W-:-:S04]  /*12d20*/  FADD.FTZ R108, R108, R115 ;  /* 0x000000736c6c7221 */ /* 0x000fc80000010000 */
[----:B------:R-:W-:Y:S01]  /*12d30*/  HMMA.16816.F32 R132, R44, R10, R132 ;  /* 0x0000000a2c84723c */ /* 0x000fe20000001884 */
[----:B------:R-:W1:Y:S01]  /*12d40*/  LDSM.16.MT88.4 R8, [R232+0xb800] ;  /* 0x00b80000e808783b */ /* 0x000e620000004200 */
[----:B------:R-:W-:Y:S01]  /*12d50*/  MUFU.EX2 R154, R154 ;  /* 0x0000009a009a7308 */ /* 0x000fe20000000800 */
[----:B------:R-:W-:-:S03]  /*12d60*/  FADD.FTZ R131, R131, R108 ;  /* 0x0000006c83837221 */ /* 0x000fc60000010000 */
[C---:B------:R-:W-:Y:S01]  /*12d70*/  HMMA.16816.F32 R4, R44.reuse, R34, R4 ;  /* 0x000000222c04723c */ /* 0x040fe20000001804 */
[----:B------:R-:W2:Y:S03]  /*12d80*/  LDSM.16.MT88.4 R32, [R234+0xb800] ;  /* 0x00b80000ea20783b */ /* 0x000ea60000004200 */
[----:B------:R-:W4:Y:S01]  /*12d90*/  MUFU.EX2 R157, R157 ;  /* 0x0000009d009d7308 */ /* 0x000f220000000800 */
[----:B---3--:R-:W-:Y:S01]  /*12da0*/  F2FP.F16.F32.PACK_AB R49, R155, R150 ;  /* 0x000000969b31723e */ /* 0x008fe200000000ff */
[----:B------:R-:W-:Y:S01]  /*12db0*/  HMMA.16816.F32 R36, R44, R40, R36 ;  /* 0x000000282c24723c */ /* 0x000fe20000001824 */
[----:B------:R-:W-:-:S04]  /*12dc0*/  FADD.FTZ R150, R150, R147 ;  /* 0x0000009396967221 */ /* 0x000fc80000010000 */
[----:B------:R-:W-:Y:S01]  /*12dd0*/  FADD.FTZ R155, R155, R150 ;  /* 0x000000969b9b7221 */ /* 0x000fe20000010000 */
[----:B------:R-:W-:Y:S01]  /*12de0*/  HMMA.16816.F32 R12, R44, R42, R12 ;  /* 0x0000002a2c0c723c */ /* 0x000fe2000000180c */
[----:B------:R-:W3:Y:S01]  /*12df0*/  LDSM.16.MT88.4 R40, [R233+0xb800] ;  /* 0x00b80000e928783b */ /* 0x000ee20000004200 */
[----:B------:R-:W1:Y:S01]  /*12e00*/  MUFU.EX2 R0, R0 ;  /* 0x0000000000007308 */ /* 0x000e620000000800 */
[----:B----4-:R-:W-:-:S07]  /*12e10*/  F2FP.F16.F32.PACK_AB R51, R157, R154 ;  /* 0x0000009a9d33723e */ /* 0x010fce00000000ff */
[----:B------:R-:W4:Y:S01]  /*12e20*/  MUFU.EX2 R141, R141 ;  /* 0x0000008d008d7308 */ /* 0x000f220000000800 */
[----:B------:R-:W-:-:S04]  /*12e30*/  FADD.FTZ R154, R154, R155 ;  /* 0x0000009b9a9a7221 */ /* 0x000fc80000010000 */
[----:B------:R-:W-:Y:S01]  /*12e40*/  FADD.FTZ R157, R157, R154 ;  /* 0x0000009a9d9d7221 */ /* 0x000fe20000010000 */
[C---:B------:R-:W-:Y:S02]  /*12e50*/  HMMA.16816.F32 R20, R48.reuse, R24, R20 ;  /* 0x000000183014723c */ /* 0x040fe40000001814 */
[----:B------:R-:W-:Y:S01]  /*12e60*/  MUFU.EX2 R162, R162 ;  /* 0x000000a200a27308 */ /* 0x000fe20000000800 */
[C---:B-1----:R-:W-:Y:S01]  /*12e70*/  F2FP.F16.F32.PACK_AB R44, R161.reuse, R0 ;  /* 0x00000000a12c723e */ /* 0x042fe200000000ff */
[----:B------:R-:W-:Y:S02]  /*12e80*/  FADD.FTZ R0, R0, R131 ;  /* 0x0000008300007221 */ /* 0x000fe40000010000 */
[C---:B------:R-:W-:Y:S01]  /*12e90*/  HMMA.16816.F32 R16, R48.reuse, R26, R16 ;  /* 0x0000001a3010723c */ /* 0x040fe20000001810 */
[----:B------:R-:W1:Y:S01]  /*12ea0*/  LDSM.16.MT88.4 R24, [R237+0xc000] ;  /* 0x00c00000ed18783b */ /* 0x000e620000004200 */
[----:B------:R-:W-:Y:S02]  /*12eb0*/  FADD.FTZ R161, R161, R0 ;  /* 0x00000000a1a17221 */ /* 0x000fe40000010000 */
[----:B------:R-:W3:Y:S01]  /*12ec0*/  MUFU.EX2 R163, R163 ;  /* 0x000000a300a37308 */ /* 0x000ee20000000800 */
[----:B----4-:R-:W-:Y:S01]  /*12ed0*/  F2FP.F16.F32.PACK_AB R46, R141, R140 ;  /* 0x0000008c8d2e723e */ /* 0x010fe200000000ff */
[----:B------:R-:W-:Y:S01]  /*12ee0*/  HMMA.16816.F32 R136, R48, R8, R136 ;  /* 0x000000083088723c */ /* 0x000fe20000001888 */
[----:B------:R-:W-:-:S04]  /*12ef0*/  FADD.FTZ R140, R140, R161 ;  /* 0x000000a18c8c7221 */ /* 0x000fc80000010000 */
[----:B------:R-:W-:Y:S01]  /*12f00*/  FADD.FTZ R141, R141, R140 ;  /* 0x0000008c8d8d7221 */ /* 0x000fe20000010000 */
[C---:B------:R-:W-:Y:S01]  /*12f10*/  HMMA.16816.F32 R132, R48.reuse, R10, R132 ;  /* 0x0000000a3084723c */ /* 0x040fe20000001884 */
[----:B------:R-:W4:Y:S01]  /*12f20*/  LDSM.16.MT88.4 R8, [R232+0xc000] ;  /* 0x00c00000e808783b */ /* 0x000f220000004200 */
[----:B------:R-:W-:Y:S04]  /*12f30*/  MUFU.EX2 R164, R164 ;  /* 0x000000a400a47308 */ /* 0x000fe80000000800 */
[----:B--2---:R-:W-:Y:S01]  /*12f40*/  HMMA.16816.F32 R28, R48, R32, R28 ;  /* 0x00000020301c723c */ /* 0x004fe2000000181c */
[----:B---3--:R-:W-:-:S03]  /*12f50*/  F2FP.F16.F32.PACK_AB R45, R163, R162 ;  /* 0x000000a2a32d723e */ /* 0x008fc600000000ff */
[----:B------:R-:W2:Y:S01]  /*12f60*/  MUFU.EX2 R183, R183 ;  /* 0x000000b700b77308 */ /* 0x000ea20000000800 */
[----:B------:R-:W-:Y:S01]  /*12f70*/  FADD.FTZ R162, R162, R157 ;  /* 0x0000009da2a27221 */ /* 0x000fe20000010000 */
[----:B------:R-:W-:Y:S01]  /*12f80*/  HMMA.16816.F32 R4, R48, R34, R4 ;  /* 0x000000223004723c */ /* 0x000fe20000001804 */
[----:B------:R-:W3:Y:S02]  /*12f90*/  LDSM.16.MT88.4 R32, [R234+0xc000] ;  /* 0x00c00000ea20783b */ /* 0x000ee40000004200 */
[----:B------:R-:W-:-:S03]  /*12fa0*/  FADD.FTZ R163, R163, R162 ;  /* 0x000000a2a3a37221 */ /* 0x000fc60000010000 */
[C---:B------:R-:W-:Y:S01]  /*12fb0*/  HMMA.16816.F32 R36, R48.reuse, R40, R36 ;  /* 0x000000283024723c */ /* 0x040fe20000001824 */
[----:B------:R-:W-:Y:S05]  /*12fc0*/  MUFU.EX2 R142, R142 ;  /* 0x0000008e008e7308 */ /* 0x000fea0000000800 */
[----:B------:R-:W-:Y:S01]  /*12fd0*/  HMMA.16816.F32 R12, R48, R42, R12 ;  /* 0x0000002a300c723c */ /* 0x000fe2000000180c */
[----:B------:R-:W3:Y:S01]  /*12fe0*/  LDSM.16.MT88.4 R40, [R233+0xc000] ;  /* 0x00c00000e928783b */ /* 0x000ee20000004200 */
[----:B--2---:R-:W-:Y:S01]  /*12ff0*/  F2FP.F16.F32.PACK_AB R47, R183, R164 ;  /* 0x000000a4b72f723e */ /* 0x004fe200000000ff */
[----:B------:R-:W2:Y:S01]  /*13000*/  MUFU.EX2 R149, R149 ;  /* 0x0000009500957308 */ /* 0x000ea20000000800 */
[----:B------:R-:W-:-:S04]  /*13010*/  FADD.FTZ R164, R164, R163 ;  /* 0x000000a3a4a47221 */ /* 0x000fc80000010000 */
[----:B------:R-:W-:Y:S01]  /*13020*/  FADD.FTZ R183, R183, R164 ;  /* 0x000000a4b7b77221 */ /* 0x000fe20000010000 */
[C---:B-1----:R-:W-:Y:S02]  /*13030*/  HMMA.16816.F32 R20, R44.reuse, R24, R20 ;  /* 0x000000182c14723c */ /* 0x042fe40000001814 */
[----:B------:R-:W-:Y:S04]  /*13040*/  MUFU.EX2 R148, R148 ;  /* 0x0000009400947308 */ /* 0x000fe80000000800 */
[C---:B------:R-:W-:Y:S01]  /*13050*/  HMMA.16816.F32 R16, R44.reuse, R26, R16 ;  /* 0x0000001a2c10723c */ /* 0x040fe20000001810 */
[----:B------:R-:W1:Y:S03]  /*13060*/  LDSM.16.MT88.4 R24, [R237+0xc800] ;  /* 0x00c80000ed18783b */ /* 0x000e660000004200 */
[----:B------:R-:W3:Y:S01]  /*13070*/  MUFU.EX2 R151, R151 ;  /* 0x0000009700977308 */ /* 0x000ee20000000800 */
[----:B--2---:R-:W-:Y:S01]  /*13080*/  F2FP.F16.F32.PACK_AB R48, R149, R142 ;  /* 0x0000008e9530723e */ /* 0x004fe200000000ff */
[----:B----4-:R-:W-:Y:S01]  /*13090*/  HMMA.16816.F32 R136, R44, R8, R136 ;  /* 0x000000082c88723c */ /* 0x010fe20000001888 */
[----:B------:R-:W-:-:S04]  /*130a0*/  FADD.FTZ R142, R142, R141 ;  /* 0x0000008d8e8e7221 */ /* 0x000fc80000010000 */
[----:B------:R-:W-:Y:S01]  /*130b0*/  FADD.FTZ R149, R149, R142 ;  /* 0x0000008e95957221 */ /* 0x000fe20000010000 */
[C---:B------:R-:W-:Y:S01]  /*130c0*/  HMMA.16816.F32 R132, R44.reuse, R10, R132 ;  /* 0x0000000a2c84723c */ /* 0x040fe20000001884 */
[----:B------:R-:W2:Y:S01]  /*130d0*/  LDSM.16.MT88.4 R8, [R232+0xc800] ;  /* 0x00c80000e808783b */ /* 0x000ea20000004200 */
[----:B------:R-:W-:Y:S03]  /*130e0*/  MUFU.EX2 R168, R168 ;  /* 0x000000a800a87308 */ /* 0x000fe60000000800 */
[----:B------:R-:W-:Y:S01]  /*130f0*/  LDSM.16.MT88.4 R140, [R233+0x11800] ;  /* 0x01180000e98c783b */ /* 0x000fe20000004200 */
[----:B---3--:R-:W-:Y:S01]  /*13100*/  HMMA.16816.F32 R28, R44, R32, R28 ;  /* 0x000000202c1c723c */ /* 0x008fe2000000181c */
[----:B------:R-:W-:-:S03]  /*13110*/  F2FP.F16.F32.PACK_AB R50, R151, R148 ;  /* 0x000000949732723e */ /* 0x000fc600000000ff */
[----:B------:R-:W3:Y:S01]  /*13120*/  MUFU.EX2 R191, R191 ;  /* 0x000000bf00bf7308 */ /* 0x000ee20000000800 */
[----:B------:R-:W-:Y:S01]  /*13130*/  FADD.FTZ R148, R148, R149 ;  /* 0x0000009594947221 */ /* 0x000fe20000010000 */
[----:B------:R-:W-:Y:S01]  /*13140*/  HMMA.16816.F32 R4, R44, R34, R4 ;  /* 0x000000222c04723c */ /* 0x000fe20000001804 */
[----:B------:R-:W4:Y:S02]  /*13150*/  LDSM.16.MT88.4 R32, [R234+0xc800] ;  /* 0x00c80000ea20783b */ /* 0x000f240000004200 */
[----:B------:R-:W-:-:S03]  /*13160*/  FADD.FTZ R151, R151, R148 ;  /* 0x0000009497977221 */ /* 0x000fc60000010000 */
[----:B------:R-:W-:Y:S01]  /*13170*/  MUFU.EX2 R170, R170 ;  /* 0x000000aa00aa7308 */ /* 0x000fe20000000800 */
[C---:B------:R-:W-:Y:S06]  /*13180*/  HMMA.16816.F32 R36, R44.reuse, R40, R36 ;  /* 0x000000282c24723c */ /* 0x040fec0000001824 */
[----:B------:R-:W-:Y:S01]  /*13190*/  HMMA.16816.F32 R12, R44, R42, R12 ;  /* 0x0000002a2c0c723c */ /* 0x000fe2000000180c */
[----:B------:R-:W1:Y:S01]  /*131a0*/  MUFU.EX2 R195, R195 ;  /* 0x000000c300c37308 */ /* 0x000e620000000800 */
[----:B------:R-:W4:Y:S01]  /*131b0*/  LDSM.16.MT88.4 R40, [R233+0xc800] ;  /* 0x00c80000e928783b */ /* 0x000f220000004200 */
[----:B---3--:R-:W-:Y:S01]  /*131c0*/  F2FP.F16.F32.PACK_AB R49, R191, R168 ;  /* 0x000000a8bf31723e */ /* 0x008fe200000000ff */
[----:B------:R-:W-:-:S04]  /*131d0*/  FADD.FTZ R168, R168, R183 ;  /* 0x000000b7a8a87221 */ /* 0x000fc80000010000 */
[----:B------:R-:W-:Y:S01]  /*131e0*/  FADD.FTZ R191, R191, R168 ;  /* 0x000000a8bfbf7221 */ /* 0x000fe20000010000 */
[----:B------:R-:W-:Y:S08]  /*131f0*/  MUFU.EX2 R156, R156 ;  /* 0x0000009c009c7308 */ /* 0x000ff00000000800 */
[----:B------:R-:W3:Y:S01]  /*13200*/  MUFU.EX2 R159, R159 ;  /* 0x0000009f009f7308 */ /* 0x000ee20000000800 */
[----:B-1----:R-:W-:Y:S01]  /*13210*/  F2FP.F16.F32.PACK_AB R51, R195, R170 ;  /* 0x000000aac333723e */ /* 0x002fe200000000ff */
[----:B------:R-:W-:-:S04]  /*13220*/  FADD.FTZ R170, R170, R191 ;  /* 0x000000bfaaaa7221 */ /* 0x000fc80000010000 */
[----:B------:R-:W-:Y:S02]  /*13230*/  FADD.FTZ R195, R195, R170 ;  /* 0x000000aac3c37221 */ /* 0x000fe40000010000 */
[C---:B------:R-:W-:Y:S01]  /*13240*/  HMMA.16816.F32 R20, R48.reuse, R24, R20 ;  /* 0x000000183014723c */ /* 0x040fe20000001814 */
[----:B------:R-:W-:Y:S05]  /*13250*/  MUFU.EX2 R158, R158 ;  /* 0x0000009e009e7308 */ /* 0x000fea0000000800 */
[C---:B------:R-:W-:Y:S01]  /*13260*/  HMMA.16816.F32 R16, R48.reuse, R26, R16 ;  /* 0x0000001a3010723c */ /* 0x040fe20000001810 */
[----:B------:R-:W1:Y:S02]  /*13270*/  LDSM.16.MT88.4 R24, [R237+0xd000] ;  /* 0x00d00000ed18783b */ /* 0x000e640000004200 */
[----:B------:R-:W4:Y:S01]  /*13280*/  MUFU.EX2 R185, R185 ;  /* 0x000000b900b97308 */ /* 0x000f220000000800 */
[C---:B---3--:R-:W-:Y:S01]  /*13290*/  F2FP.F16.F32.PACK_AB R44, R159.reuse, R156 ;  /* 0x0000009c9f2c723e */ /* 0x048fe200000000ff */
[----:B------:R-:W-:Y:S01]  /*132a0*/  FADD.FTZ R156, R156, R151 ;  /* 0x000000979c9c7221 */ /* 0x000fe20000010000 */
[----:B--2---:R-:W-:Y:S01]  /*132b0*/  HMMA.16816.F32 R136, R48, R8, R136 ;  /* 0x000000083088723c */ /* 0x004fe20000001888 */
[----:B------:R-:W-:Y:S02]  /*132c0*/  LDSM.16.MT88.4 R148, [R234+0x11800] ;  /* 0x01180000ea94783b */ /* 0x000fe40000004200 */
[----:B------:R-:W-:-:S02]  /*132d0*/  FADD.FTZ R159, R159, R156 ;  /* 0x0000009c9f9f7221 */ /* 0x000fc40000010000 */
[----:B------:R-:W-:Y:S01]  /*132e0*/  MUFU.EX2 R176, R176 ;  /* 0x000000b000b07308 */ /* 0x000fe20000000800 */
[C---:B------:R-:W-:Y:S01]  /*132f0*/  HMMA.16816.F32 R132, R48.reuse, R10, R132 ;  /* 0x0000000a3084723c */ /* 0x040fe20000001884 */
[----:B------:R-:W2:Y:S05]  /*13300*/  LDSM.16.MT88.4 R8, [R232+0xd000] ;  /* 0x00d00000e808783b */ /* 0x000eaa0000004200 */
[----:B----4-:R-:W-:Y:S01]  /*13310*/  HMMA.16816.F32 R28, R48, R32, R28 ;  /* 0x00000020301c723c */ /* 0x010fe2000000181c */
[----:B------:R-:W3:Y:S01]  /*13320*/  MUFU.EX2 R179, R179 ;  /* 0x000000b300b37308 */ /* 0x000ee20000000800 */
[----:B------:R-:W-:Y:S01]  /*13330*/  F2FP.F16.F32.PACK_AB R46, R185, R158 ;  /* 0x0000009eb92e723e */ /* 0x000fe200000000ff */
[----:B------:R-:W-:-:S03]  /*13340*/  FADD.FTZ R158, R158, R159 ;  /* 0x0000009f9e9e7221 */ /* 0x000fc60000010000 */
[C---:B------:R-:W-:Y:S01]  /*13350*/  HMMA.16816.F32 R4, R48.reuse, R34, R4 ;  /* 0x000000223004723c */ /* 0x040fe20000001804 */
[----:B------:R-:W4:Y:S01]  /*13360*/  LDSM.16.MT88.4 R32, [R234+0xd000] ;  /* 0x00d00000ea20783b */ /* 0x000f220000004200 */
[----:B------:R-:W-:Y:S01]  /*13370*/  FADD.FTZ R185, R185, R158 ;  /* 0x0000009eb9b97221 */ /* 0x000fe20000010000 */
[----:B------:R-:W-:Y:S02]  /*13380*/  MUFU.EX2 R178, R178 ;  /* 0x000000b200b27308 */ /* 0x000fe40000000800 */
[----:B------:R-:W-:Y:S01]  /*13390*/  LDSM.16.MT88.4 R156, [R237+0x11800] ;  /* 0x01180000ed9c783b */ /* 0x000fe20000004200 */
[C---:B------:R-:W-:Y:S05]  /*133a0*/  HMMA.16816.F32 R36, R48.reuse, R40, R36 ;  /* 0x000000283024723c */ /* 0x040fea0000001824 */
[----:B------:R-:W1:Y:S01]  /*133b0*/  MUFU.EX2 R175, R175 ;  /* 0x000000af00af7308 */ /* 0x000e620000000800 */
[----:B------:R-:W-:Y:S01]  /*133c0*/  HMMA.16816.F32 R12, R48, R42, R12 ;  /* 0x0000002a300c723c */ /* 0x000fe2000000180c */
[----:B------:R-:W4:Y:S01]  /*133d0*/  LDSM.16.MT88.4 R40, [R233+0xd000] ;  /* 0x00d00000e928783b */ /* 0x000f220000004200 */
[----:B---3--:R-:W-:Y:S01]  /*133e0*/  F2FP.F16.F32.PACK_AB R45, R179, R176 ;  /* 0x000000b0b32d723e */ /* 0x008fe200000000ff */
[----:B------:R-:W-:-:S04]  /*133f0*/  FADD.FTZ R176, R176, R195 ;  /* 0x000000c3b0b07221 */ /* 0x000fc80000010000 */
[----:B------:R-:W-:Y:S01]  /*13400*/  MUFU.EX2 R166, R166 ;  /* 0x000000a600a67308 */ /* 0x000fe20000000800 */
[----:B------:R-:W-:-:S07]  /*13410*/  FADD.FTZ R179, R179, R176 ;  /* 0x000000b0b3b37221 */ /* 0x000fce0000010000 */
        /* <DEDUP_REMOVED lines=11> */
[----:B--2---:R-:W-:Y:S03]  /*134d0*/  HMMA.16816.F32 R136, R44, R8, R136 ;  /* 0x000000082c88723c */ /* 0x004fe60000001888 */
        /* <DEDUP_REMOVED lines=11> */
[----:B------:R-:W-:Y:S03]  /*13590*/  MUFU.EX2 R184, R184 ;  /* 0x000000b800b87308 */ /* 0x000fe60000000800 */
        /* <DEDUP_REMOVED lines=10> */
[----:B------:R-:W-:-:S06]  /*13640*/  FADD.FTZ R184, R184, R169 ;  /* 0x000000a9b8b87221 */ /* 0x000fcc0000010000 */
        /* <DEDUP_REMOVED lines=24> */
[----:B---3--:R-:W-:-:S05]  /*137d0*/  F2FP.F16.F32.PACK_AB R45, R188, R171 ;  /* 0x000000abbc2d723e */ /* 0x008fca00000000ff */
[----:B------:R-:W-:Y:S08]  /*137e0*/  MUFU.EX2 R186, R186 ;  /* 0x000000ba00ba7308 */ /* 0x000ff00000000800 */
[----:B------:R-:W3:Y:S01]  /*137f0*/  MUFU.EX2 R99, R99 ;  /* 0x0000006300637308 */ /* 0x000ee20000000800 */
[----:B-1----:R-:W-:-:S07]  /*13800*/  F2FP.F16.F32.PACK_AB R47, R190, R101 ;  /* 0x00000065be2f723e */ /* 0x002fce00000000ff */
        /* <DEDUP_REMOVED lines=60> */
[----:B------:R-:W-:Y:S03]  /*13bd0*/  MUFU.EX2 R81, R81 ;  /* 0x0000005100517308 */ /* 0x000fe60000000800 */
[C---:B--2---:R-:W-:Y:S05]  /*13be0*/  HMMA.16816.F32 R136, R44.reuse, R8, R136 ;  /* 0x000000082c88723c */ /* 0x044fea0000001888 */
[----:B------:R-:W-:Y:S01]  /*13bf0*/  MUFU.EX2 R74, R74 ;  /* 0x0000004a004a7308 */ /* 0x000fe20000000800 */
[C---:B------:R-:W-:Y:S01]  /*13c00*/  HMMA.16816.F32 R132, R44.reuse, R10, R132 ;  /* 0x0000000a2c84723c */ /* 0x040fe20000001884 */
[----:B------:R-:W2:Y:S05]  /*13c10*/  LDSM.16.MT88.4 R8, [R232+0xf800] ;  /* 0x00f80000e808783b */ /* 0x000eaa0000004200 */
[C---:B----4-:R-:W-:Y:S01]  /*13c20*/  HMMA.16816.F32 R28, R44.reuse, R32, R28 ;  /* 0x000000202c1c723c */ /* 0x050fe2000000181c */
[----:B------:R-:W4:Y:S05]  /*13c30*/  MUFU.EX2 R77, R77 ;  /* 0x0000004d004d7308 */ /* 0x000f2a0000000800 */
[C---:B------:R-:W-:Y:S01]  /*13c40*/  HMMA.16816.F32 R4, R44.reuse, R34, R4 ;  /* 0x000000222c04723c */ /* 0x040fe20000001804 */
[----:B------:R-:W2:Y:S02]  /*13c50*/  LDSM.16.MT88.4 R32, [R234+0xf800] ;  /* 0x00f80000ea20783b */ /* 0x000ea40000004200 */
[----:B------:R-:W-:Y:S03]  /*13c60*/  MUFU.EX2 R72, R72 ;  /* 0x0000004800487308 */ /* 0x000fe60000000800 */
[C---:B------:R-:W-:Y:S05]  /*13c70*/  HMMA.16816.F32 R36, R44.reuse, R40, R36 ;  /* 0x000000282c24723c */ /* 0x040fea0000001824 */
[----:B------:R-:W1:Y:S01]  /*13c80*/  MUFU.EX2 R73, R73 ;  /* 0x0000004900497308 */ /* 0x000e620000000800 */
[----:B------:R-:W-:Y:S01]  /*13c90*/  HMMA.16816.F32 R12, R44, R42, R12 ;  /* 0x0000002a2c0c723c */ /* 0x000fe2000000180c */
[----:B------:R-:W2:Y:S06]  /*13ca0*/  LDSM.16.MT88.4 R40, [R233+0xf800] ;  /* 0x00f80000e928783b */ /* 0x000eac0000004200 */
[----:B---3--:R-:W-:Y:S01]  /*13cb0*/  F2FP.F16.F32.PACK_AB R44, R83, R84 ;  /* 0x00000054532c723e */ /* 0x008fe200000000ff */
[----:B------:R-:W-:Y:S01]  /*13cc0*/  MUFU.EX2 R92, R92 ;  /* 0x0000005c005c7308 */ /* 0x000fe20000000800 */
[----:B----4-:R-:W-:Y:S01]  /*13cd0*/  F2FP.F16.F32.PACK_AB R45, R77, R74 ;  /* 0x0000004a4d2d723e */ /* 0x010fe200000000ff */
[----:B------:R-:W-:Y:S01]  /*13ce0*/  FADD.FTZ R84, R84, R91 ;  /* 0x0000005b54547221 */ /* 0x000fe20000010000 */
[----:B------:R-:W-:-:S03]  /*13cf0*/  F2FP.F16.F32.PACK_AB R46, R81, R76 ;  /* 0x0000004c512e723e */ /* 0x000fc600000000ff */
[----:B------:R-:W-:Y:S01]  /*13d00*/  FADD.FTZ R83, R83, R84 ;  /* 0x0000005453537221 */ /* 0x000fe20000010000 */
[----:B-1----:R-:W-:Y:S01]  /*13d10*/  F2FP.F16.F32.PACK_AB R47, R73, R72 ;  /* 0x00000048492f723e */ /* 0x002fe200000000ff */
[----:B------:R-:W1:Y:S02]  /*13d20*/  MUFU.EX2 R87, R87 ;  /* 0x0000005700577308 */ /* 0x000e640000000800 */
[----:B------:R-:W-:-:S04]  /*13d30*/  FADD.FTZ R76, R76, R83 ;  /* 0x000000534c4c7221 */ /* 0x000fc80000010000 */
[----:B------:R-:W-:Y:S01]  /*13d40*/  FADD.FTZ R81, R81, R76 ;  /* 0x0000004c51517221 */ /* 0x000fe20000010000 */
[C---:B------:R-:W-:Y:S01]  /*13d50*/  HMMA.16816.F32 R20, R44.reuse, R24, R20 ;  /* 0x000000182c14723c */ /* 0x040fe20000001814 */
[----:B------:R-:W-:Y:S05]  /*13d60*/  MUFU.EX2 R2, R78 ;  /* 0x0000004e00027308 */ /* 0x000fea0000000800 */
[----:B------:R-:W-:Y:S01]  /*13d70*/  HMMA.16816.F32 R16, R44, R26, R16 ;  /* 0x0000001a2c10723c */ /* 0x000fe20000001810 */
[----:B------:R-:W3:Y:S02]  /*13d80*/  LDSM.16.MT88.4 R24, [R237+0x10000] ;  /* 0x01000000ed18783b */ /* 0x000ee40000004200 */
[----:B------:R-:W4:Y:S01]  /*13d90*/  MUFU.EX2 R75, R75 ;  /* 0x0000004b004b7308 */ /* 0x000f220000000800 */
[----:B-1----:R-:W-:-:S02]  /*13da0*/  F2FP.F16.F32.PACK_AB R48, R87, R92 ;  /* 0x0000005c5730723e */ /* 0x002fc400000000ff */
[----:B--2---:R-:W-:Y:S01]  /*13db0*/  HMMA.16816.F32 R136, R44, R8, R136 ;  /* 0x000000082c88723c */ /* 0x004fe20000001888 */
[----:B------:R-:W-:-:S04]  /*13dc0*/  FADD.FTZ R92, R92, R81 ;  /* 0x000000515c5c7221 */ /* 0x000fc80000010000 */
[----:B------:R-:W-:Y:S01]  /*13dd0*/  FADD.FTZ R87, R87, R92 ;  /* 0x0000005c57577221 */ /* 0x000fe20000010000 */
[C---:B------:R-:W-:Y:S01]  /*13de0*/  HMMA.16816.F32 R132, R44.reuse, R10, R132 ;  /* 0x0000000a2c84723c */ /* 0x040fe20000001884 */
[----:B------:R-:W1:Y:S01]  /*13df0*/  LDSM.16.MT88.4 R8, [R232+0x10000] ;  /* 0x01000000e808783b */ /* 0x000e620000004200 */
[----:B------:R-:W-:Y:S04]  /*13e00*/  MUFU.EX2 R68, R68 ;  /* 0x0000004400447308 */ /* 0x000fe80000000800 */
[----:B------:R-:W-:Y:S01]  /*13e10*/  HMMA.16816.F32 R28, R44, R32, R28 ;  /* 0x000000202c1c723c */ /* 0x000fe2000000181c */
[----:B----4-:R-:W-:-:S03]  /*13e20*/  F2FP.F16.F32.PACK_AB R50, R75, R2 ;  /* 0x000000024b32723e */ /* 0x010fc600000000ff */
[----:B------:R-:W2:Y:S01]  /*13e30*/  MUFU.EX2 R69, R69 ;  /* 0x0000004500457308 */ /* 0x000ea20000000800 */
[----:B------:R-:W-:Y:S01]  /*13e40*/  FADD.FTZ R2, R2, R87 ;  /* 0x0000005702027221 */ /* 0x000fe20000010000 */
[C---:B------:R-:W-:Y:S01]  /*13e50*/  HMMA.16816.F32 R4, R44.reuse, R34, R4 ;  /* 0x000000222c04723c */ /* 0x040fe20000001804 */
[----:B------:R-:W4:Y:S02]  /*13e60*/  LDSM.16.MT88.4 R32, [R234+0x10000] ;  /* 0x01000000ea20783b */ /* 0x000f240000004200 */
[----:B------:R-:W-:Y:S01]  /*13e70*/  FADD.FTZ R75, R75, R2 ;  /* 0x000000024b4b7221 */ /* 0x000fe20000010000 */
[----:B------:R-:W-:Y:S02]  /*13e80*/  MOV R2, R128 ;  /* 0x0000008000027202 */ /* 0x000fe40000000f00 */
[----:B------:R-:W-:Y:S01]  /*13e90*/  MUFU.EX2 R60, R60 ;  /* 0x0000003c003c7308 */ /* 0x000fe20000000800 */
[C---:B------:R-:W-:Y:S06]  /*13ea0*/  HMMA.16816.F32 R36, R44.reuse, R40, R36 ;  /* 0x000000282c24723c */ /* 0x040fec0000001824 */
[----:B------:R-:W-:Y:S01]  /*13eb0*/  HMMA.16816.F32 R12, R44, R42, R12 ;  /* 0x0000002a2c0c723c */ /* 0x000fe2000000180c */
[----:B------:R-:W3:Y:S01]  /*13ec0*/  MUFU.EX2 R63, R63 ;  /* 0x0000003f003f7308 */ /* 0x000ee20000000800 */
[----:B------:R-:W4:Y:S01]  /*13ed0*/  LDSM.16.MT88.4 R40, [R233+0x10000] ;  /* 0x01000000e928783b */ /* 0x000f220000004200 */
[----:B--2---:R-:W-:-:S03]  /*13ee0*/  F2FP.F16.F32.PACK_AB R49, R69, R68 ;  /* 0x000000444531723e */ /* 0x004fc600000000ff */
[----:B------:R-:W-:Y:S03]  /*13ef0*/  LDSM.16.MT88.4 R44, [R232+0x10800] ;  /* 0x01080000e82c783b */ /* 0x000fe60000004200 */
[----:B------:R-:W-:Y:S08]  /*13f00*/  MUFU.EX2 R62, R62 ;  /* 0x0000003e003e7308 */ /* 0x000ff00000000800 */
[----:B------:R-:W2:Y:S01]  /*13f10*/  MUFU.EX2 R67, R67 ;  /* 0x0000004300437308 */ /* 0x000ea20000000800 */
[----:B---3--:R-:W-:-:S07]  /*13f20*/  F2FP.F16.F32.PACK_AB R51, R63, R60 ;  /* 0x0000003c3f33723e */ /* 0x008fce00000000ff */
[C---:B------:R-:W-:Y:S01]  /*13f30*/  HMMA.16816.F32 R20, R48.reuse, R24, R20 ;  /* 0x000000183014723c */ /* 0x040fe20000001814 */
        /* <DEDUP_REMOVED lines=11> */
[----:B------:R-:W1:Y:S02]  /*13ff0*/  LDSM.16.MT88.4 R32, [R234+0x10800] ;  /* 0x01080000ea20783b */ /* 0x000e640000004200 */
[----:B------:R-:W-:Y:S03]  /*14000*/  MUFU.EX2 R56, R56 ;  /* 0x0000003800387308 */ /* 0x000fe60000000800 */
[C---:B------:R-:W-:Y:S05]  /*14010*/  HMMA.16816.F32 R36, R48.reuse, R40, R36 ;  /* 0x000000283024723c */ /* 0x040fea0000001824 */
[----:B------:R-:W3:Y:S01]  /*14020*/  MUFU.EX2 R57, R57 ;  /* 0x0000003900397308 */ /* 0x000ee20000000800 */
[----:B------:R-:W-:Y:S01]  /*14030*/  HMMA.16816.F32 R12, R48, R42, R12 ;  /* 0x0000002a300c723c */ /* 0x000fe2000000180c */
[----:B--2---:R-:W-:Y:S01]  /*14040*/  F2FP.F16.F32.PACK_AB R40, R67, R62 ;  /* 0x0000003e4328723e */ /* 0x004fe200000000ff */
[----:B------:R-:W-:Y:S01]  /*14050*/  FADD.FTZ R62, R62, R75 ;  /* 0x0000004b3e3e7221 */ /* 0x000fe20000010000 */
[----:B----4-:R-:W-:-:S03]  /*14060*/  F2FP.F16.F32.PACK_AB R41, R61, R58 ;  /* 0x0000003a3d29723e */ /* 0x010fc600000000ff */
[----:B------:R-:W-:Y:S01]  /*14070*/  FADD.FTZ R67, R67, R62 ;  /* 0x0000003e43437221 */ /* 0x000fe20000010000 */
[----:B------:R-:W-:Y:S01]  /*14080*/  F2FP.F16.F32.PACK_AB R42, R65, R66 ;  /* 0x00000042412a723e */ /* 0x000fe200000000ff */
[----:B------:R2:W-:Y:S01]  /*14090*/  MUFU.EX2 R0, R52 ;  /* 0x0000003400007308 */ /* 0x0005e20000000800 */
[--C-:B------:R-:W-:Y:S01]  /*140a0*/  FFMA.FTZ R48, R64, UR4, -R124.reuse ;  /* 0x0000000440307c23 */ /* 0x100fe2000801087c */
[--C-:B------:R-:W-:Y:S01]  /*140b0*/  FFMA.FTZ R49, R71, UR4, -R124.reuse ;  /* 0x0000000447317c23 */ /* 0x100fe2000801087c */
[----:B------:R-:W-:Y:S01]  /*140c0*/  FFMA.FTZ R51, R105, UR4, -R124 ;  /* 0x0000000469337c23 */ /* 0x000fe2000801087c */
[----:B------:R-:W-:Y:S01]  /*140d0*/  FFMA.FTZ R50, R70, UR4, -R106 ;  /* 0x0000000446327c23 */ /* 0x000fe2000801086a */
[----:B------:R-:W-:Y:S01]  /*140e0*/  FADD.FTZ R66, R66, R67 ;  /* 0x0000004342427221 */ /* 0x000fe20000010000 */
[----:B---3--:R-:W-:Y:S02]  /*140f0*/  F2FP.F16.F32.PACK_AB R43, R57, R56 ;  /* 0x00000038392b723e */ /* 0x008fe400000000ff */
[----:B------:R-:W-:Y:S01]  /*14100*/  MUFU.EX2 R48, R48 ;  /* 0x0000003000307308 */ /* 0x000fe20000000800 */
[----:B------:R-:W-:-:S04]  /*14110*/  FADD.FTZ R65, R65, R66 ;  /* 0x0000004241417221 */ /* 0x000fc80000010000 */
[C---:B------:R-:W-:Y:S01]  /*14120*/  HMMA.16816.F32 R20, R40.reuse, R24, R20 ;  /* 0x000000182814723c */ /* 0x040fe20000001814 */
[----:B--2---:R-:W-:Y:S02]  /*14130*/  FFMA.FTZ R52, R54, UR4, -R106 ;  /* 0x0000000436347c23 */ /* 0x004fe4000801086a */
[----:B------:R-:W2:Y:S01]  /*14140*/  MUFU.EX2 R49, R49 ;  /* 0x0000003100317308 */ /* 0x000ea20000000800 */
[----:B------:R-:W-:Y:S02]  /*14150*/  FFMA.FTZ R54, R100, UR4, -R124 ;  /* 0x0000000464367c23 */ /* 0x000fe4000801087c */
[C---:B------:R-:W-:Y:S01]  /*14160*/  HMMA.16816.F32 R16, R40.reuse, R26, R16 ;  /* 0x0000001a2810723c */ /* 0x040fe20000001810 */
[----:B------:R-:W3:Y:S04]  /*14170*/  LDSM.16.MT88.4 R24, [R237+0x11000] ;  /* 0x01100000ed18783b */ /* 0x000ee80000004200 */
[----:B------:R-:W-:Y:S01]  /*14180*/  MUFU.EX2 R51, R51 ;  /* 0x0000003300337308 */ /* 0x000fe20000000800 */
[C---:B-1----:R-:W-:Y:S06]  /*14190*/  HMMA.16816.F32 R36, R40.reuse, R8, R36 ;  /* 0x000000082824723c */ /* 0x042fec0000001824 */
[C---:B------:R-:W-:Y:S01]  /*141a0*/  HMMA.16816.F32 R12, R40.reuse, R10, R12 ;  /* 0x0000000a280c723c */ /* 0x040fe2000000180c */
[----:B------:R-:W1:Y:S01]  /*141b0*/  LDSM.16.MT88.4 R8, [R234+0x11000] ;  /* 0x01100000ea08783b */ /* 0x000e620000004200 */
[----:B------:R-:W-:Y:S04]  /*141c0*/  MUFU.EX2 R50, R50 ;  /* 0x0000003200327308 */ /* 0x000fe80000000800 */
[C---:B------:R-:W-:Y:S04]  /*141d0*/  HMMA.16816.F32 R28, R40.reuse, R32, R28 ;  /* 0x00000020281c723c */ /* 0x040fe8000000181c */
[----:B------:R-:W4:Y:S02]  /*141e0*/  MUFU.EX2 R55, R55 ;  /* 0x0000003700377308 */ /* 0x000f240000000800 */
[C---:B------:R-:W-:Y:S01]  /*141f0*/  HMMA.16816.F32 R4, R40.reuse, R34, R4 ;  /* 0x000000222804723c */ /* 0x040fe20000001804 */
[----:B------:R-:W1:Y:S05]  /*14200*/  LDSM.16.MT88.4 R32, [R233+0x11000] ;  /* 0x01100000e920783b */ /* 0x000e6a0000004200 */
[----:B------:R-:W-:Y:S01]  /*14210*/  MUFU.EX2 R52, R52 ;  /* 0x0000003400347308 */ /* 0x000fe20000000800 */
[C---:B------:R-:W-:Y:S06]  /*14220*/  HMMA.16816.F32 R136, R40.reuse, R44, R136 ;  /* 0x0000002c2888723c */ /* 0x040fec0000001888 */
[----:B------:R-:W-:Y:S01]  /*14230*/  HMMA.16816.F32 R132, R40, R46, R132 ;  /* 0x0000002e2884723c */ /* 0x000fe20000001884 */
[----:B------:R-:W3:Y:S01]  /*14240*/  MUFU.EX2 R53, R53 ;  /* 0x0000003500357308 */ /* 0x000ee20000000800 */
[----:B------:R-:W1:Y:S05]  /*14250*/  LDSM.16.MT88.4 R44, [R232+0x11000] ;  /* 0x01100000e82c783b */ /* 0x000e6a0000004200 */
[----:B--2---:R-:W-:Y:S01]  /*14260*/  F2FP.F16.F32.PACK_AB R40, R49, R48 ;  /* 0x000000303128723e */ /* 0x004fe200000000ff */
[----:B------:R-:W-:Y:S01]  /*14270*/  FADD.FTZ R48, R48, R65 ;  /* 0x0000004130307221 */ /* 0x000fe20000010000 */
[----:B----4-:R-:W-:Y:S01]  /*14280*/  F2FP.F16.F32.PACK_AB R41, R55, R50 ;  /* 0x000000323729723e */ /* 0x010fe200000000ff */
[----:B------:R-:W-:Y:S01]  /*14290*/  MUFU.EX2 R54, R54 ;  /* 0x0000003600367308 */ /* 0x000fe20000000800 */
[----:B------:R-:W-:Y:S01]  /*142a0*/  F2FP.F16.F32.PACK_AB R42, R51, R0 ;  /* 0x00000000332a723e */ /* 0x000fe200000000ff */
[----:B------:R-:W-:-:S04]  /*142b0*/  FADD.FTZ R49, R49, R48 ;  /* 0x0000003031317221 */ /* 0x000fc80000010000 */
[----:B------:R-:W-:Y:S01]  /*142c0*/  FADD.FTZ R0, R0, R49 ;  /* 0x0000003100007221 */ /* 0x000fe20000010000 */
[----:B---3--:R-:W-:Y:S01]  /*142d0*/  F2FP.F16.F32.PACK_AB R43, R53, R52 ;  /* 0x00000034352b723e */ /* 0x008fe200000000ff */
[----:B------:R-:W2:Y:S02]  /*142e0*/  MUFU.EX2 R59, R59 ;  /* 0x0000003b003b7308 */ /* 0x000ea40000000800 */
[----:B------:R-:W-:Y:S01]  /*142f0*/  FADD.FTZ R51, R51, R0 ;  /* 0x0000000033337221 */ /* 0x000fe20000010000 */
[----:B------:R-:W-:-:S03]  /*14300*/  MOV R0, R126 ;  /* 0x0000007e00007202 */ /* 0x000fc60000000f00 */
[C---:B------:R-:W-:Y:S02]  /*14310*/  HMMA.16816.F32 R20, R40.reuse, R24, R20 ;  /* 0x000000182814723c */ /* 0x040fe40000001814 */
[----:B------:R-:W-:Y:S04]  /*14320*/  MUFU.EX2 R252, R252 ;  /* 0x000000fc00fc7308 */ /* 0x000fe80000000800 */
[C---:B-1----:R-:W-:Y:S01]  /*14330*/  HMMA.16816.F32 R28, R40.reuse, R8, R28 ;  /* 0x00000008281c723c */ /* 0x042fe2000000181c */
[----:B------:R-:W-:Y:S01]  /*14340*/  FADD.FTZ R24, R3, R184 ;  /* 0x000000b803187221 */ /* 0x000fe20000010000 */
[----:B------:R-:W-:Y:S02]  /*14350*/  FFMA.FTZ R25, R107, UR4, -R106 ;  /* 0x000000046b197c23 */ /* 0x000fe4000801086a */
[----:B------:R-:W1:Y:S01]  /*14360*/  MUFU.EX2 R3, R98 ;  /* 0x0000006200037308 */ /* 0x000e620000000800 */
[----:B------:R-:W-:Y:S01]  /*14370*/  FADD.FTZ R171, R171, R24 ;  /* 0x00000018abab7221 */ /* 0x000fe20000010000 */
[----:B------:R-:W-:Y:S01]  /*14380*/  HMMA.16816.F32 R16, R40, R26, R16 ;  /* 0x0000001a2810723c */ /* 0x000fe20000001810 */
[----:B------:R-:W-:Y:S01]  /*14390*/  FFMA.FTZ R24, R96, UR4, -R106 ;  /* 0x0000000460187c23 */ /* 0x000fe2000801086a */
[----:B--2---:R-:W-:Y:S01]  /*143a0*/  F2FP.F16.F32.PACK_AB R8, R59, R54 ;  /* 0x000000363b08723e */ /* 0x004fe200000000ff */
[----:B------:R-:W-:Y:S01]  /*143b0*/  FADD.FTZ R188, R188, R171 ;  /* 0x000000abbcbc7221 */ /* 0x000fe20000010000 */
[----:B------:R-:W-:-:S02]  /*143c0*/  FADD.FTZ R54, R54, R51 ;  /* 0x0000003336367221 */ /* 0x000fc40000010000 */
[----:B------:R-:W-:Y:S01]  /*143d0*/  MUFU.EX2 R25, R25 ;  /* 0x0000001900197308 */ /* 0x000fe20000000800 */
[----:B------:R-:W-:Y:S01]  /*143e0*/  FADD.FTZ R9, R101, R188 ;  /* 0x000000bc65097221 */ /* 0x000fe20000010000 */
[--C-:B------:R-:W-:Y:S01]  /*143f0*/  FFMA.FTZ R26, R94, UR4, -R106.reuse ;  /* 0x000000045e1a7c23 */ /* 0x100fe2000801086a */
[----:B------:R-:W-:Y:S01]  /*14400*/  FFMA.FTZ R27, R111, UR4, -R106 ;  /* 0x000000046f1b7c23 */ /* 0x000fe2000801086a */
[C---:B------:R-:W-:Y:S01]  /*14410*/  HMMA.16816.F32 R4, R40.reuse, R10, R4 ;  /* 0x0000000a2804723c */ /* 0x040fe20000001804 */
[----:B------:R-:W-:Y:S01]  /*14420*/  FADD.FTZ R9, R190, R9 ;  /* 0x00000009be097221 */ /* 0x000fe20000010000 */
[----:B------:R-:W-:Y:S02]  /*14430*/  FADD.FTZ R54, R59, R54 ;  /* 0x000000363b367221 */ /* 0x000fe40000010000 */
[----:B------:R-:W2:Y:S01]  /*14440*/  MUFU.EX2 R24, R24 ;  /* 0x0000001800187308 */ /* 0x000ea20000000800 */
[----:B------:R-:W-:Y:S01]  /*14450*/  FADD.FTZ R90, R90, R9 ;  /* 0x000000095a5a7221 */ /* 0x000fe20000010000 */
[----:B------:R-:W-:Y:S01]  /*14460*/  HMMA.16816.F32 R36, R40, R32, R36 ;  /* 0x000000202824723c */ /* 0x000fe20000001824 */
[----:B-1----:R-:W-:Y:S01]  /*14470*/  F2FP.F16.F32.PACK_AB R10, R252, R3 ;  /* 0x00000003fc0a723e */ /* 0x002fe200000000ff */
[----:B------:R-:W-:Y:S01]  /*14480*/  FADD.FTZ R3, R3, R54 ;  /* 0x0000003603037221 */ /* 0x000fe20000010000 */
[----:B------:R-:W-:-:S03]  /*14490*/  FADD.FTZ R93, R93, R90 ;  /* 0x0000005a5d5d7221 */ /* 0x000fc60000010000 */
[----:B------:R-:W-:Y:S01]  /*144a0*/  MUFU.EX2 R26, R26 ;  /* 0x0000001a001a7308 */ /* 0x000fe20000000800 */
[----:B------:R-:W-:Y:S01]  /*144b0*/  FADD.FTZ R88, R88, R93 ;  /* 0x0000005d58587221 */ /* 0x000fe20000010000 */
[----:B------:R-:W-:Y:S01]  /*144c0*/  HMMA.16816.F32 R12, R40, R34, R12 ;  /* 0x00000022280c723c */ /* 0x000fe2000000180c */
[----:B------:R-:W-:Y:S02]  /*144d0*/  FADD.FTZ R252, R252, R3 ;  /* 0x00000003fcfc7221 */ /* 0x000fe40000010000 */
[----:B------:R-:W-:-:S03]  /*144e0*/  FADD.FTZ R89, R89, R88 ;  /* 0x0000005859597221 */ /* 0x000fc60000010000 */
[----:B------:R-:W1:Y:S01]  /*144f0*/  MUFU.EX2 R27, R27 ;  /* 0x0000001b001b7308 */ /* 0x000e620000000800 */
[----:B------:R-:W-:Y:S01]  /*14500*/  FADD.FTZ R82, R82, R89 ;  /* 0x0000005952527221 */ /* 0x000fe20000010000 */
[----:B--2---:R-:W-:Y:S01]  /*14510*/  F2FP.F16.F32.PACK_AB R9, R25, R24 ;  /* 0x000000181909723e */ /* 0x004fe200000000ff */
[----:B------:R-:W-:Y:S02]  /*14520*/  HMMA.16816.F32 R136, R40, R44, R136 ;  /* 0x0000002c2888723c */ /* 0x000fe40000001888 */
[----:B------:R-:W-:-:S04]  /*14530*/  FADD.FTZ R85, R85, R82 ;  /* 0x0000005255557221 */ /* 0x000fc80000010000 */
[----:B------:R-:W-:Y:S01]  /*14540*/  FADD.FTZ R80, R80, R85 ;  /* 0x0000005550507221 */ /* 0x000fe20000010000 */
[----:B------:R-:W-:Y:S03]  /*14550*/  HMMA.16816.F32 R132, R40, R46, R132 ;  /* 0x0000002e2884723c */ /* 0x000fe60000001884 */
[----:B------:R-:W-:-:S04]  /*14560*/  FADD.FTZ R79, R79, R80 ;  /* 0x000000504f4f7221 */ /* 0x000fc80000010000 */
[----:B------:R-:W-:Y:S01]  /*14570*/  FADD.FTZ R74, R74, R79 ;  /* 0x0000004f4a4a7221 */ /* 0x000fe20000010000 */
[----:B-1----:R-:W-:-:S03]  /*14580*/  F2FP.F16.F32.PACK_AB R11, R27, R26 ;  /* 0x0000001a1b0b723e */ /* 0x002fc600000000ff */
[----:B------:R-:W-:-:S04]  /*14590*/  FADD.FTZ R77, R77, R74 ;  /* 0x0000004a4d4d7221 */ /* 0x000fc80000010000 */
[----:B------:R-:W-:Y:S01]  /*145a0*/  FADD.FTZ R72, R72, R77 ;  /* 0x0000004d48487221 */ /* 0x000fe20000010000 */
[----:B------:R-:W-:Y:S03]  /*145b0*/  HMMA.16816.F32 R160, R8, R156, R20 ;  /* 0x0000009c08a0723c */ /* 0x000fe60000001814 */
[----:B------:R-:W-:-:S03]  /*145c0*/  FADD.FTZ R73, R73, R72 ;  /* 0x0000004849497221 */ /* 0x000fc60000010000 */
[C---:B------:R-:W-:Y:S01]  /*145d0*/  HMMA.16816.F32 R156, R8.reuse, R158, R16 ;  /* 0x0000009e089c723c */ /* 0x040fe20000001810 */
[----:B------:R-:W-:Y:S01]  /*145e0*/  FADD.FTZ R68, R68, R73 ;  /* 0x0000004944447221 */ /* 0x000fe20000010000 */
[----:B------:R-:W1:Y:S03]  /*145f0*/  LDSM.16.MT88.4 R16, [R232+0x11800] ;  /* 0x01180000e810783b */ /* 0x000e660000004200 */
        /* <DEDUP_REMOVED lines=10> */
[----:B------:R-:W-:-:S04]  /*146a0*/  FADD.FTZ R57, R57, R56 ;  /* 0x0000003839397221 */ /* 0x000fc80000010000 */
[----:B------:R-:W-:-:S04]  /*146b0*/  FADD.FTZ R50, R50, R57 ;  /* 0x0000003932327221 */ /* 0x000fc80000010000 */
[----:B------:R-:W-:-:S04]  /*146c0*/  FADD.FTZ R55, R55, R50 ;  /* 0x0000003237377221 */ /* 0x000fc80000010000 */
[----:B------:R-:W-:Y:S01]  /*146d0*/  FADD.FTZ R52, R52, R55 ;  /* 0x0000003734347221 */ /* 0x000fe20000010000 */
[----:B-1----:R-:W-:Y:S03]  /*146e0*/  HMMA.16816.F32 R136, R8, R16, R136 ;  /* 0x000000100888723c */ /* 0x002fe60000001888 */
[----:B------:R-:W-:-:S03]  /*146f0*/  FADD.FTZ R53, R53, R52 ;  /* 0x0000003435357221 */ /* 0x000fc60000010000 */
[----:B------:R-:W-:Y:S01]  /*14700*/  HMMA.16816.F32 R132, R8, R18, R132 ;  /* 0x000000120884723c */ /* 0x000fe20000001884 */
[----:B------:R-:W-:-:S04]  /*14710*/  FADD.FTZ R24, R24, R53 ;  /* 0x0000003518187221 */ /* 0x000fc80000010000 */
[----:B------:R-:W-:-:S04]  /*14720*/  FADD.FTZ R25, R25, R24 ;  /* 0x0000001819197221 */ /* 0x000fc80000010000 */
[----:B------:R-:W-:-:S04]  /*14730*/  FADD.FTZ R26, R26, R25 ;  /* 0x000000191a1a7221 */ /* 0x000fc80000010000 */
[----:B------:R-:W-:-:S05]  /*14740*/  FADD.FTZ R3, R27, R26 ;  /* 0x0000001a1b037221 */ /* 0x000fca0000010000 */
[----:B------:R2:W-:Y:S04]  /*14750*/  STL [R1], R3 ;  /* 0x0000000301007387 */ /* 0x0005e80000100800 */
.L_x_3614:
[----:B------:R-:W-:Y:S05]  /*14760*/  @!P1 BRA `(.L_x_3622) ;  /* 0x0000007000209947 */ /* 0x000fea0003800000 */
[----:B------:R-:W-:Y:S01]  /*14770*/  ULEA UR7, -UR8, URZ, 0x8 ;  /* 0x0000003f08077291 */ /* 0x000fe2000f8e413f */
[----:B------:R-:W-:Y:S01]  /*14780*/  IMAD.MOV.U32 R165, RZ, RZ, R0 ;  /* 0x000000ffffa57224 */ /* 0x000fe200078e0000 */
[----:B------:R-:W-:Y:S01]  /*14790*/  ULDC UR20, c[0x0][0x2d0] ;  /* 0x0000b40000147ab9 */ /* 0x000fe20000000800 */
[----:B--2---:R-:W-:Y:S01]  /*147a0*/  IMAD.MOV.U32 R3, RZ, RZ, R2 ;  /* 0x000000ffff037224 */ /* 0x004fe200078e0002 */
[----:B------:R-:W-:Y:S02]  /*147b0*/  USHF.R.S32.HI UR6, URZ, 0x1f, UR7 ;  /* 0x0000001f3f067899 */ /* 0x000fe40008011407 */
[----:B------:R-:W-:Y:S01]  /*147c0*/  MOV R249, UR7 ;  /* 0x0000000700f97c02 */ /* 0x000fe20008000f00 */
[----:B------:R-:W-:Y:S01]  /*147d0*/  ULDC UR4, c[0x0][0x2ec] ;  /* 0x0000bb0000047ab9 */ /* 0x000fe20000000800 */
[----:B------:R-:W-:Y:S01]  /*147e0*/  ULDC.64 UR8, c[0x0][0x248] ;  /* 0x0000920000087ab9 */ /* 0x000fe20000000a00 */
[----:B------:R-:W-:Y:S01]  /*147f0*/  ULDC.64 UR16, c[0x0][0x250] ;  /* 0x0000940000107ab9 */ /* 0x000fe20000000a00 */
[----:B-1----:R-:W-:Y:S01]  /*14800*/  MOV R248, UR6 ;  /* 0x0000000600f87c02 */ /* 0x002fe20008000f00 */
[----:B------:R-:W-:-:S06]  /*14810*/  ULDC.64 UR6, c[0x0][0x250] ;  /* 0x0000940000067ab9 */ /* 0x000fcc0000000a00 */
.L_x_3626:
        /* <DEDUP_REMOVED lines=75> */
.L_x_3623:
        /* <DEDUP_REMOVED lines=189> */
[----:B------:R-:W-:Y:S04]  /*158a0*/  LDSM.16.M88.4 R208, [R216+0x800] ;  /* 0x00080000d8d0783b */ /* 0x000fe80000000200 */
        /* <DEDUP_REMOVED lines=8> */
[----:B------:R-:W-:Y:S05]  /*15930*/  LDSM.16.M88.4 R188, [R235+0x3800] ;  /* 0x00380000ebbc783b */ /* 0x000fea0000000200 */
[C---:B------:R-:W-:Y:S06]  /*15940*/  HMMA.16816.F32 R44, R168.reuse, R192, RZ ;  /* 0x000000c0a82c723c */ /* 0x040fec00000018ff */
        /* <DEDUP_REMOVED lines=8> */
[C---:B--2---:R-:W-:Y:S06]  /*159d0*/  HMMA.16816.F32 R68, R168.reuse, R172, RZ ;  /* 0x000000aca844723c */ /* 0x044fec00000018ff */
[C---:B------:R-:W-:Y:S01]  /*159e0*/  HMMA.16816.F32 R72, R168.reuse, R174, RZ ;  /* 0x000000aea848723c */ /* 0x040fe200000018ff */
[--C-:B------:R-:W-:Y:S05]  /*159f0*/  IMAD R172, R238, 0x2, R243.reuse ;  /* 0x00000002eeac7824 */ /* 0x100fea00078e02f3 */
[C---:B---3--:R-:W-:Y:S01]  /*15a00*/  HMMA.16816.F32 R76, R168.reuse, R176, RZ ;  /* 0x000000b0a84c723c */ /* 0x048fe200000018ff */
[----:B------:R-:W-:Y:S05]  /*15a10*/  LDSM.16.M88.4 R172, [R172] ;  /* 0x00000000acac783b */ /* 0x000fea0000000200 */
[C---:B------:R-:W-:Y:S01]  /*15a20*/  HMMA.16816.F32 R80, R168.reuse, R178, RZ ;  /* 0x000000b2a850723c */ /* 0x040fe200000018ff */
[----:B------:R-:W1:Y:S05]  /*15a30*/  LDSM.16.M88.4 R176, [R235+0x2000] ;  /* 0x00200000ebb0783b */ /* 0x000e6a0000000200 */
[C---:B----4-:R-:W-:Y:S06]  /*15a40*/  HMMA.16816.F32 R84, R168.reuse, R180, RZ ;  /* 0x000000b4a854723c */ /* 0x050fec00000018ff */
[C---:B------:R-:W-:Y:S01]  /*15a50*/  HMMA.16816.F32 R88, R168.reuse, R182, RZ ;  /* 0x000000b6a858723c */ /* 0x040fe200000018ff */
[----:B------:R-:W2:Y:S05]  /*15a60*/  LDSM.16.M88.4 R180, [R235+0x2800] ;  /* 0x00280000ebb4783b */ /* 0x000eaa0000000200 */
[C---:B-----5:R-:W-:Y:S06]  /*15a70*/  HMMA.16816.F32 R92, R168.reuse, R184, RZ ;  /* 0x000000b8a85c723c */ /* 0x060fec00000018ff */
[C---:B------:R-:W-:Y:S01]  /*15a80*/  HMMA.16816.F32 R96, R168.reuse, R186, RZ ;  /* 0x000000baa860723c */ /* 0x040fe200000018ff */
[----:B------:R-:W3:Y:S05]  /*15a90*/  LDSM.16.M88.4 R184, [R235+0x3000] ;  /* 0x00300000ebb8783b */ /* 0x000eea0000000200 */
        /* <DEDUP_REMOVED lines=26> */
[----:B------:R-:W-:Y:S05]  /*15c40*/  LDSM.16.M88.4 R196, [R235+0x9800] ;  /* 0x00980000ebc4783b */ /* 0x000fea0000000200 */
[C---:B------:R-:W-:Y:S06]  /*15c50*/  HMMA.16816.F32 R52, R172.reuse, R200, R52 ;  /* 0x000000c8ac34723c */ /* 0x040fec0000001834 */
[C---:B------:R-:W-:Y:S01]  /*15c60*/  HMMA.16816.F32 R56, R172.reuse, R202, R56 ;  /* 0x000000caac38723c */ /* 0x040fe20000001838 */
[----:B------:R-:W-:Y:S05]  /*15c70*/  LDSM.16.M88.4 R200, [R240] ;  /* 0x00000000f0c8783b */ /* 0x000fea0000000200 */
[C---:B----4-:R-:W-:Y:S06]  /*15c80*/  HMMA.16816.F32 R60, R172.reuse, R168, R60 ;  /* 0x000000a8ac3c723c */ /* 0x050fec000000183c */
[C---:B------:R-:W-:Y:S01]  /*15c90*/  HMMA.16816.F32 R64, R172.reuse, R170, R64 ;  /* 0x000000aaac40723c */ /* 0x040fe20000001840 */
[----:B------:R-:W4:Y:S05]  /*15ca0*/  LDSM.16.M88.4 R168, [R235+0x8800] ;  /* 0x00880000eba8783b */ /* 0x000f2a0000000200 */
[C---:B-1----:R-:W-:Y:S06]  /*15cb0*/  HMMA.16816.F32 R68, R172.reuse, R176, R68 ;  /* 0x000000b0ac44723c */ /* 0x042fec0000001844 */
[C---:B------:R-:W-:Y:S01]  /*15cc0*/  HMMA.16816.F32 R72, R172.reuse, R178, R72 ;  /* 0x000000b2ac48723c */ /* 0x040fe20000001848 */
[----:B------:R-:W1:Y:S05]  /*15cd0*/  LDSM.16.M88.4 R176, [R235+0x9000] ;  /* 0x00900000ebb0783b */ /* 0x000e6a0000000200 */
[C---:B--2---:R-:W-:Y:S06]  /*15ce0*/  HMMA.16816.F32 R76, R172.reuse, R180, R76 ;  /* 0x000000b4ac4c723c */ /* 0x044fec000000184c */
[C---:B------:R-:W-:Y:S05]  /*15cf0*/  HMMA.16816.F32 R80, R172.reuse, R182, R80 ;  /* 0x000000b6ac50723c */ /* 0x040fea0000001850 */
[----:B------:R-:W-:Y:S01]  /*15d00*/  IMAD R180, R236, 0x2, R243 ;  /* 0x00000002ecb47824 */ /* 0x000fe200078e02f3 */
[C---:B---3--:R-:W-:Y:S05]  /*15d10*/  HMMA.16816.F32 R84, R172.reuse, R184, R84 ;  /* 0x000000b8ac54723c */ /* 0x048fea0000001854 */
[----:B------:R-:W2:Y:S01]  /*15d20*/  LDSM.16.M88.4 R180, [R180] ;  /* 0x00000000b4b4783b */ /* 0x000ea20000000200 */
[C---:B------:R-:W-:Y:S03]  /*15d30*/  HMMA.16816.F32 R88, R172.reuse, R186, R88 ;  /* 0x000000baac58723c */ /* 0x040fe60000001858 */
[----:B------:R-:W3:Y:S03]  /*15d40*/  LDSM.16.M88.4 R184, [R231] ;  /* 0x00000000e7b8783b */ /* 0x000ee60000000200 */
[C---:B-----5:R-:W-:Y:S06]  /*15d50*/  HMMA.16816.F32 R92, R172.reuse, R188, R92 ;  /* 0x000000bcac5c723c */ /* 0x060fec000000185c */
[C---:B------:R-:W-:Y:S01]  /*15d60*/  HMMA.16816.F32 R96, R172.reuse, R190, R96 ;  /* 0x000000beac60723c */ /* 0x040fe20000001860 */
[----:B------:R-:W5:Y:S05]  /*15d70*/  LDSM.16.M88.4 R188, [R230] ;  /* 0x00000000e6bc783b */ /* 0x000f6a0000000200 */
[C---:B------:R-:W-:Y:S06]  /*15d80*/  HMMA.16816.F32 R100, R172.reuse, R192, R100 ;  /* 0x000000c0ac64723c */ /* 0x040fec0000001864 */
[C---:B------:R-:W-:Y:S01]  /*15d90*/  HMMA.16816.F32 R104, R172.reuse, R194, R104 ;  /* 0x000000c2ac68723c */ /* 0x040fe20000001868 */
[----:B------:R-:W5:Y:S05]  /*15da0*/  LDSM.16.M88.4 R192, [R228] ;  /* 0x00000000e4c0783b */ /* 0x000f6a0000000200 */
[C---:B----4-:R-:W-:Y:S06]  /*15db0*/  HMMA.16816.F32 R108, R172.reuse, R168, R108 ;  /* 0x000000a8ac6c723c */ /* 0x050fec000000186c */
[C---:B------:R-:W-:Y:S01]  /*15dc0*/  HMMA.16816.F32 R112, R172.reuse, R170, R112 ;  /* 0x000000aaac70723c */ /* 0x040fe20000001870 */
[----:B------:R-:W4:Y:S05]  /*15dd0*/  LDSM.16.M88.4 R168, [R227] ;  /* 0x00000000e3a8783b */ /* 0x000f2a0000000200 */
[C---:B-1----:R-:W-:Y:S06]  /*15de0*/  HMMA.16816.F32 R116, R172.reuse, R176, R116 ;  /* 0x000000b0ac74723c */ /* 0x042fec0000001874 */
[C---:B------:R-:W-:Y:S01]  /*15df0*/  HMMA.16816.F32 R120, R172.reuse, R178, R120 ;  /* 0x000000b2ac78723c */ /* 0x040fe20000001878 */
[----:B------:R-:W-:Y:S05]  /*15e00*/  LDSM.16.M88.4 R176, [R225] ;  /* 0x00000000e1b0783b */ /* 0x000fea0000000200 */
[C---:B------:R-:W-:Y:S06]  /*15e10*/  HMMA.16816.F32 R124, R172.reuse, R196, R124 ;  /* 0x000000c4ac7c723c */ /* 0x040fec000000187c */
[----:B------:R-:W-:Y:S01]  /*15e20*/  HMMA.16816.F32 R128, R172, R198, R128 ;  /* 0x000000c6ac80723c */ /* 0x000fe20000001880 */
[----:B------:R-:W1:Y:S04]  /*15e30*/  LDSM.16.M88.4 R172, [R226] ;  /* 0x00000000e2ac783b */ /* 0x000e680000000200 */
[----:B------:R-:W1:Y:S01]  /*15e40*/  LDSM.16.M88.4 R196, [R224] ;  /* 0x00000000e0c4783b */ /* 0x000e620000000200 */
[C---:B--2---:R-:W-:Y:S06]  /*15e50*/  HMMA.16816.F32 R4, R180.reuse, R200, R4 ;  /* 0x000000c8b404723c */ /* 0x044fec0000001804 */
[C---:B------:R-:W-:Y:S01]  /*15e60*/  HMMA.16816.F32 R8, R180.reuse, R202, R8 ;  /* 0x000000cab408723c */ /* 0x040fe20000001808 */
[----:B------:R-:W-:Y:S05]  /*15e70*/  LDSM.16.M88.4 R200, [R239] ;  /* 0x00000000efc8783b */ /* 0x000fea0000000200 */
[C---:B---3--:R-:W-:Y:S06]  /*15e80*/  HMMA.16816.F32 R12, R180.reuse, R184, R12 ;  /* 0x000000b8b40c723c */ /* 0x048fec000000180c */
[C---:B------:R-:W-:Y:S01]  /*15e90*/  HMMA.16816.F32 R16, R180.reuse, R186, R16 ;  /* 0x000000bab410723c */ /* 0x040fe20000001810 */
[----:B------:R-:W2:Y:S05]  /*15ea0*/  LDSM.16.M88.4 R184, [R223] ;  /* 0x00000000dfb8783b */ /* 0x000eaa0000000200 */
[C---:B-----5:R-:W-:Y:S06]  /*15eb0*/  HMMA.16816.F32 R20, R180.reuse, R188, R20 ;  /* 0x000000bcb414723c */ /* 0x060fec0000001814 */
[C---:B------:R-:W-:Y:S01]  /*15ec0*/  HMMA.16816.F32 R24, R180.reuse, R190, R24 ;  /* 0x000000beb418723c */ /* 0x040fe20000001818 */
[----:B------:R-:W3:Y:S05]  /*15ed0*/  LDSM.16.M88.4 R188, [R222] ;  /* 0x00000000debc783b */ /* 0x000eea0000000200 */
[C---:B------:R-:W-:Y:S06]  /*15ee0*/  HMMA.16816.F32 R28, R180.reuse, R204, R28 ;  /* 0x000000ccb41c723c */ /* 0x040fec000000181c */
[C---:B------:R-:W-:Y:S01]  /*15ef0*/  HMMA.16816.F32 R32, R180.reuse, R206, R32 ;  /* 0x000000ceb420723c */ /* 0x040fe20000001820 */
[----:B------:R-:W-:Y:S05]  /*15f00*/  LDSM.16.M88.4 R204, [R216] ;  /* 0x00000000d8cc783b */ /* 0x000fea0000000200 */
        /* <DEDUP_REMOVED lines=32> */
[----:B------:R-:W5:Y:S05]  /*16110*/  LDSM.16.M88.4 R176, [R216+0x3800] ;  /* 0x00380000d8b0783b */ /* 0x000f6a0000000200 */
[C---:B------:R-:W-:Y:S06]  /*16120*/  HMMA.16816.F32 R124, R180.reuse, R196, R124 ;  /* 0x000000c4b47c723c */ /* 0x040fec000000187c */
[----:B------:R-:W-:Y:S01]  /*16130*/  HMMA.16816.F32 R128, R180, R198, R128 ;  /* 0x000000c6b480723c */ /* 0x000fe20000001880 */
[----:B------:R-:W5:Y:S04]  /*16140*/  LDSM.16.M88.4 R180, [R216+0x4000] ;  /* 0x00400000d8b4783b */ /* 0x000f680000000200 */
[----:B------:R-:W-:Y:S01]  /*16150*/  LDSM.16.M88.4 R196, [R216+0x5800] ;  /* 0x00580000d8c4783b */ /* 0x000fe20000000200 */
        /* <DEDUP_REMOVED lines=14> */
[----:B------:R-:W3:Y:S01]  /*16240*/  LDSM.16.M88.4 R188, [R216+0x6000] ;  /* 0x00600000d8bc783b */ /* 0x000ee20000000200 */
[----:B------:R-:W-:Y:S04]  /*16250*/  DEPBAR.LE SB0, 0x0 ;  /* 0x000080000000791a */ /* 0x000fe80000000000 */
[C---:B----4-:R-:W-:Y:S01]  /*16260*/  HMMA.16816.F32 R44, R200.reuse, R168, R44 ;  /* 0x000000a8c82c723c */ /* 0x050fe2000000182c */
[----:B------:R-:W-:Y:S05]  /*16270*/  BAR.SYNC.DEFER_BLOCKING 0x0 ;  /* 0x0000000000007b1d */ /* 0x000fea0000010000 */
[C---:B------:R-:W-:Y:S06]  /*16280*/  HMMA.16816.F32 R48, R200.reuse, R170, R48 ;  /* 0x000000aac830723c */ /* 0x040fec0000001830 */
[C---:B-1----:R-:W-:Y:S06]  /*16290*/  HMMA.16816.F32 R52, R200.reuse, R172, R52 ;  /* 0x000000acc834723c */ /* 0x042fec0000001834 */
[C---:B------:R-:W-:Y:S06]  /*162a0*/  HMMA.16816.F32 R56, R200.reuse, R174, R56 ;  /* 0x000000aec838723c */ /* 0x040fec0000001838 */
[C---:B-----5:R-:W-:Y:S06]  /*162b0*/  HMMA.16816.F32 R60, R200.reuse, R176, R60 ;  /* 0x000000b0c83c723c */ /* 0x060fec000000183c */
        /* <DEDUP_REMOVED lines=9> */
[C---:B---3--:R-:W-:Y:S06]  /*16350*/  HMMA.16816.F32 R100, R200.reuse, R188, R100 ;  /* 0x000000bcc864723c */ /* 0x048fec0000001864 */
[C---:B------:R-:W-:Y:S06]  /*16360*/  HMMA.16816.F32 R104, R200.reuse, R190, R104 ;  /* 0x000000bec868723c */ /* 0x040fec0000001868 */
[C---:B------:R-:W-:Y:S06]  /*16370*/  HMMA.16816.F32 R108, R200.reuse, R204, R108 ;  /* 0x000000ccc86c723c */ /* 0x040fec000000186c */
[C---:B------:R-:W-:Y:S05]  /*16380*/  HMMA.16816.F32 R112, R200.reuse, R206, R112 ;  /* 0x000000cec870723c */ /* 0x040fea0000001870 */
[----:B------:R-:W-:Y:S01]  /*16390*/  IMAD.MOV.U32 R204, RZ, RZ, R166 ;  /* 0x000000ffffcc7224 */ /* 0x000fe200078e00a6 */
[C---:B------:R-:W-:Y:S05]  /*163a0*/  HMMA.16816.F32 R116, R200.reuse, R208, R116 ;  /* 0x000000d0c874723c */ /* 0x040fea0000001874 */
[----:B------:R-:W-:Y:S01]  /*163b0*/  IMAD.MOV.U32 R205, RZ, RZ, R167 ;  /* 0x000000ffffcd7224 */ /* 0x000fe200078e00a7 */
[C---:B------:R-:W-:Y:S06]  /*163c0*/  HMMA.16816.F32 R120, R200.reuse, R210, R120 ;  /* 0x000000d2c878723c */ /* 0x040fec0000001878 */
[C---:B------:R-:W-:Y:S06]  /*163d0*/  HMMA.16816.F32 R124, R200.reuse, R212, R124 ;  /* 0x000000d4c87c723c */ /* 0x040fec000000187c */
        /* <DEDUP_REMOVED lines=75> */
.L_x_3625:
        /* <DEDUP_REMOVED lines=184> */
.L_x_3624:
[----:B------:R-:W-:Y:S01]  /*17410*/  MOV R0, UR14 ;  /* 0x0000000e00007c02 */ /* 0x000fe20008000f00 */
[----:B------:R-:W3:Y:S01]  /*17420*/  LDL.LU R203, [R1] ;  /* 0x0000000001cb7983 */ /* 0x000ee20000300800 */
[----:B------:R-:W-:Y:S02]  /*17430*/  UISETP.GT.AND UP0, UPT, UR14, UR11, UPT ;  /* 0x0000000b0e00728c */ /* 0x000fe4000bf04270 */
[----:B------:R-:W-:Y:S01]  /*17440*/  LEA R0, R0, R245, 0x8 ;  /* 0x000000f500007211 */ /* 0x000fe200078e40ff */
[----:B------:R-:W-:Y:S01]  /*17450*/  UMOV UR16, UR22 ;  /* 0x0000001600107c82 */ /* 0x000fe20008000000 */
[----:B------:R-:W-:Y:S02]  /*17460*/  UMOV UR17, UR21 ;  /* 0x0000001500117c82 */ /* 0x000fe40008000000 */
[----:B--2---:R-:W-:Y:S02]  /*17470*/  I2FP.F32.S32 R167, R0 ;  /* 0x0000000000a77245 */ /* 0x004fe40000201400 */
[C---:B------:R-:W-:Y:S02]  /*17480*/  IADD3 R164, R0.reuse, 0x9, RZ ;  /* 0x0000000900a47810 */ /* 0x040fe40007ffe0ff */
[C---:B------:R-:W-:Y:S01]  /*17490*/  IADD3 R169, R0.reuse, 0x8, RZ ;  /* 0x0000000800a97810 */ /* 0x040fe20007ffe0ff */
        /* <DEDUP_REMOVED lines=8> */
[C---:B------:R-:W-:Y:S01]  /*17520*/  IADD3 R164, R0.reuse, 0x19, RZ ;  /* 0x0000001900a47810 */ /* 0x040fe20007ffe0ff */
[C---:B------:R-:W-:Y:S01]  /*17530*/  FFMA.FTZ R10, R169.reuse, UR5, R10 ;  /* 0x00000005a90a7c23 */ /* 0x040fe2000801000a */
[----:B------:R-:W-:Y:S01]  /*17540*/  FFMA.FTZ R8, R169, UR5, R8 ;  /* 0x00000005a9087c23 */ /* 0x000fe20008010008 */
[C---:B------:R-:W-:Y:S01]  /*17550*/  IADD3 R169, R0.reuse, 0x18, RZ ;  /* 0x0000001800a97810 */ /* 0x040fe20007ffe0ff */
[C---:B------:R-:W-:Y:S01]  /*17560*/  FFMA.FTZ R14, R167.reuse, UR5, R14 ;  /* 0x00000005a70e7c23 */ /* 0x040fe2000801000e */
[C---:B------:R-:W-:Y:S01]  /*17570*/  IADD3 R2, R0.reuse, 0x1, RZ ;  /* 0x0000000100027810 */ /* 0x040fe20007ffe0ff */
[----:B------:R-:W-:Y:S01]  /*17580*/  FFMA.FTZ R12, R167, UR5, R12 ;  /* 0x00000005a70c7c23 */ /* 0x000fe2000801000c */
[----:B------:R-:W-:Y:S02]  /*17590*/  I2FP.F32.S32 R164, R164 ;  /* 0x000000a400a47245 */ /* 0x000fe40000201400 */
[----:B------:R-:W-:Y:S02]  /*175a0*/  IADD3 R167, R0, 0x20, RZ ;  /* 0x0000002000a77810 */ /* 0x000fe40007ffe0ff */
[----:B------:R-:W-:Y:S01]  /*175b0*/  I2FP.F32.S32 R169, R169 ;  /* 0x000000a900a97245 */ /* 0x000fe20000201400 */
[C---:B------:R-:W-:Y:S01]  /*175c0*/  FFMA.FTZ R19, R164.reuse, UR5, R19 ;  /* 0x00000005a4137c23 */ /* 0x040fe20008010013 */
[----:B------:R-:W-:Y:S01]  /*175d0*/  I2FP.F32.S32 R2, R2 ;  /* 0x0000000200027245 */ /* 0x000fe20000201400 */
[----:B------:R-:W-:Y:S01]  /*175e0*/  FFMA.FTZ R17, R164, UR5, R17 ;  /* 0x00000005a4117c23 */ /* 0x000fe20008010011 */
[----:B------:R-:W-:Y:S01]  /*175f0*/  I2FP.F32.S32 R167, R167 ;  /* 0x000000a700a77245 */ /* 0x000fe20000201400 */
[C---:B------:R-:W-:Y:S01]  /*17600*/  FFMA.FTZ R18, R169.reuse, UR5, R18 ;  /* 0x00000005a9127c23 */ /* 0x040fe20008010012 */
[----:B------:R-:W-:Y:S01]  /*17610*/  FFMA.FTZ R16, R169, UR5, R16 ;  /* 0x00000005a9107c23 */ /* 0x000fe20008010010 */
[----:B------:R-:W-:Y:S01]  /*17620*/  IADD3 R164, R0, 0x29, RZ ;  /* 0x0000002900a47810 */ /* 0x000fe20007ffe0ff */
[----:B------:R-:W-:Y:S01]  /*17630*/  FFMA.FTZ R7, R2, UR5, R7 ;  /* 0x0000000502077c23 */ /* 0x000fe20008010007 */
[----:B------:R-:W-:Y:S01]  /*17640*/  IADD3 R169, R0, 0x28, RZ ;  /* 0x0000002800a97810 */ /* 0x000fe20007ffe0ff */
[----:B------:R-:W-:Y:S01]  /*17650*/  FFMA.FTZ R5, R2, UR5, R5 ;  /* 0x0000000502057c23 */ /* 0x000fe20008010005 */
        /* <DEDUP_REMOVED lines=24> */
[----:B------:R-:W-:Y:S01]  /*177e0*/  I2FP.F32.S32 R167, R167 ;  /* 0x000000a700a77245 */ /* 0x000fe20000201400 */
[----:B------:R-:W-:Y:S01]  /*177f0*/  FFMA.FTZ R33, R164, UR5, R33 ;  /* 0x00000005a4217c23 */ /* 0x000fe20008010021 */
        /* <DEDUP_REMOVED lines=63> */
[----:B------:R-:W-:Y:S01]  /*17bf0*/  FMNMX.FTZ R166, R6, R165, !PT ;  /* 0x000000a506a67209 */ /* 0x000fe20007810000 */
[C---:B------:R-:W-:Y:S01]  /*17c00*/  FFMA.FTZ R66, R169.reuse, UR5, R66 ;  /* 0x00000005a9427c23 */ /* 0x040fe20008010042 */
[----:B------:R-:W-:Y:S01]  /*17c10*/  I2FP.F32.S32 R167, R167 ;  /* 0x000000a700a77245 */ /* 0x000fe20000201400 */
[----:B------:R-:W-:Y:S01]  /*17c20*/  FFMA.FTZ R64, R169, UR5, R64 ;  /* 0x00000005a9407c23 */ /* 0x000fe20008010040 */
[----:B------:R-:W-:Y:S01]  /*17c30*/  FMNMX.FTZ R164, R4, R3, !PT ;  /* 0x0000000304a47209 */ /* 0x000fe20007810000 */
[C---:B------:R-:W-:Y:S01]  /*17c40*/  FFMA.FTZ R55, R2.reuse, UR5, R55 ;  /* 0x0000000502377c23 */ /* 0x040fe20008010037 */
[----:B------:R-:W-:Y:S01]  /*17c50*/  FFMA.FTZ R53, R2, UR5, R53 ;  /* 0x0000000502357c23 */ /* 0x000fe20008010035 */
[----:B------:R-:W-:Y:S01]  /*17c60*/  FMNMX.FTZ R169, R7, R166, !PT ;  /* 0x000000a607a97209 */ /* 0x000fe20007810000 */
[C---:B------:R-:W-:Y:S01]  /*17c70*/  FFMA.FTZ R70, R167.reuse, UR5, R70 ;  /* 0x00000005a7467c23 */ /* 0x040fe20008010046 */
[----:B------:R-:W-:Y:S01]  /*17c80*/  IADD3 R2, R0, 0x71, RZ ;  /* 0x0000007100027810 */ /* 0x000fe20007ffe0ff */
[----:B------:R-:W-:Y:S01]  /*17c90*/  FFMA.FTZ R68, R167, UR5, R68 ;  /* 0x00000005a7447c23 */ /* 0x000fe20008010044 */
[----:B------:R-:W-:Y:S02]  /*17ca0*/  FMNMX.FTZ R167, R5, R164, !PT ;  /* 0x000000a405a77209 */ /* 0x000fe40007810000 */
[----:B------:R-:W-:Y:S02]  /*17cb0*/  FMNMX.FTZ R166, R10, R169, !PT ;  /* 0x000000a90aa67209 */ /* 0x000fe40007810000 */
[----:B------:R-:W-:Y:S02]  /*17cc0*/  I2FP.F32.S32 R2, R2 ;  /* 0x0000000200027245 */ /* 0x000fe40000201400 */
[----:B------:R-:W-:Y:S02]  /*17cd0*/  FMNMX.FTZ R164, R8, R167, !PT ;  /* 0x000000a708a47209 */ /* 0x000fe40007810000 */
[----:B------:R-:W-:Y:S01]  /*17ce0*/  FMNMX.FTZ R167, R11, R166, !PT ;  /* 0x000000a60ba77209 */ /* 0x000fe20007810000 */
[----:B------:R-:W-:Y:S01]  /*17cf0*/  FFMA.FTZ R63, R2, UR5, R63 ;  /* 0x00000005023f7c23 */ /* 0x000fe2000801003f */
[----:B------:R-:W-:Y:S01]  /*17d00*/  IADD3 R169, R0, 0x88, RZ ;  /* 0x0000008800a97810 */ /* 0x000fe20007ffe0ff */
[----:B------:R-:W-:Y:S01]  /*17d10*/  FFMA.FTZ R61, R2, UR5, R61 ;  /* 0x00000005023d7c23 */ /* 0x000fe2000801003d */
[----:B------:R-:W-:Y:S02]  /*17d20*/  FMNMX.FTZ R171, R9, R164, !PT ;  /* 0x000000a409ab7209 */ /* 0x000fe40007810000 */
[----:B------:R-:W-:Y:S02]  /*17d30*/  IADD3 R2, R0, 0x81, RZ ;  /* 0x0000008100027810 */ /* 0x000fe40007ffe0ff */
[----:B------:R-:W-:Y:S02]  /*17d40*/  FMNMX.FTZ R166, R14, R167, !PT ;  /* 0x000000a70ea67209 */ /* 0x000fe40007810000 */
[----:B------:R-:W-:Y:S02]  /*17d50*/  I2FP.F32.S32 R169, R169 ;  /* 0x000000a900a97245 */ /* 0x000fe40000201400 */
[----:B------:R-:W-:Y:S02]  /*17d60*/  FMNMX.FTZ R164, R12, R171, !PT ;  /* 0x000000ab0ca47209 */ /* 0x000fe40007810000 */
[----:B------:R-:W-:Y:S01]  /*17d70*/  I2FP.F32.S32 R2, R2 ;  /* 0x0000000200027245 */ /* 0x000fe20000201400 */
[----:B------:R-:W-:Y:S01]  /*17d80*/  FFMA.FTZ R74, R169, UR5, R74 ;  /* 0x00000005a94a7c23 */ /* 0x000fe2000801004a */
[----:B------:R-:W-:Y:S01]  /*17d90*/  FMNMX.FTZ R171, R15, R166, !PT ;  /* 0x000000a60fab7209 */ /* 0x000fe20007810000 */
[----:B------:R-:W-:Y:S01]  /*17da0*/  FFMA.FTZ R72, R169, UR5, R72 ;  /* 0x00000005a9487c23 */ /* 0x000fe20008010048 */
[----:B------:R-:W-:Y:S01]  /*17db0*/  FMNMX.FTZ R169, R13, R164, !PT ;  /* 0x000000a40da97209 */ /* 0x000fe20007810000 */
[----:B------:R-:W-:Y:S01]  /*17dc0*/  FFMA.FTZ R71, R2, UR5, R71 ;  /* 0x0000000502477c23 */ /* 0x000fe20008010047 */
[----:B------:R-:W-:Y:S01]  /*17dd0*/  FMNMX.FTZ R166, R18, R171, !PT ;  /* 0x000000ab12a67209 */ /* 0x000fe20007810000 */
[----:B------:R-:W-:Y:S01]  /*17de0*/  FFMA.FTZ R69, R2, UR5, R69 ;  /* 0x0000000502457c23 */ /* 0x000fe20008010045 */
[----:B------:R-:W-:Y:S02]  /*17df0*/  IADD3 R2, R0, 0x89, RZ ;  /* 0x0000008900027810 */ /* 0x000fe40007ffe0ff */
        /* <DEDUP_REMOVED lines=8> */
[C---:B------:R-:W-:Y:S02]  /*17e80*/  IADD3 R167, R0.reuse, 0x90, RZ ;  /* 0x0000009000a77810 */ /* 0x040fe40007ffe0ff */
[----:B------:R-:W-:Y:S02]  /*17e90*/  FMNMX.FTZ R171, R23, R164, !PT ;  /* 0x000000a417ab7209 */ /* 0x000fe40007810000 */
[----:B------:R-:W-:Y:S02]  /*17ea0*/  IADD3 R166, R0, 0x91, RZ ;  /* 0x0000009100a67810 */ /* 0x000fe40007ffe0ff */
        /* <DEDUP_REMOVED lines=9> */
[----:B------:R-:W-:Y:S01]  /*17f40*/  IADD3 R167, R0, 0x98, RZ ;  /* 0x0000009800a77810 */ /* 0x000fe20007ffe0ff */
[----:B------:R-:W-:Y:S01]  /*17f50*/  FFMA.FTZ R77, R166, UR5, R77 ;  /* 0x00000005a64d7c23 */ /* 0x000fe2000801004d */
        /* <DEDUP_REMOVED lines=108> */
[----:B------:R-:W-:Y:S02]  /*18620*/  IADD3 R2, R0, 0xc9, RZ ;  /* 0x000000c900027810 */ /* 0x000fe40007ffe0ff */
[----:B------:R-:W-:Y:S02]  /*18630*/  FMNMX.FTZ R171, R81, R164, !PT ;  /* 0x000000a451ab7209 */ /* 0x000fe40007810000 */
[----:B------:R-:W-:Y:S02]  /*18640*/  FMNMX.FTZ R166, R86, R167, !PT ;  /* 0x000000a756a67209 */ /* 0x000fe40007810000 */
[----:B------:R-:W-:Y:S02]  /*18650*/  FMNMX.FTZ R164, R84, R171, !PT ;  /* 0x000000ab54a47209 */ /* 0x000fe40007810000 */
[----:B------:R-:W-:Y:S02]  /*18660*/  FMNMX.FTZ R171, R87, R166, !PT ;  /* 0x000000a657ab7209 */ /* 0x000fe40007810000 */
[----:B------:R-:W-:Y:S02]  /*18670*/  IADD3 R167, R0, 0xd8, RZ ;  /* 0x000000d800a77810 */ /* 0x000fe40007ffe0ff */
[----:B------:R-:W-:Y:S02]  /*18680*/  FMNMX.FTZ R166, R90, R171, !PT ;  /* 0x000000ab5aa67209 */ /* 0x000fe40007810000 */
[----:B------:R-:W-:Y:S02]  /*18690*/  I2FP.F32.S32 R169, R169 ;  /* 0x000000a900a97245 */ /* 0x000fe40000201400 */
[----:B------:R-:W-:Y:S02]  /*186a0*/  I2FP.F32.S32 R2, R2 ;  /* 0x0000000200027245 */ /* 0x000fe40000201400 */
[----:B------:R-:W-:Y:S01]  /*186b0*/  I2FP.F32.S32 R167, R167 ;  /* 0x000000a700a77245 */ /* 0x000fe20000201400 */
[C---:B------:R-:W-:Y:S01]  /*186c0*/  FFMA.FTZ R110, R169.reuse, UR5, R110 ;  /* 0x00000005a96e7c23 */ /* 0x040fe2000801006e */
[----:B------:R-:W-:Y:S01]  /*186d0*/  FFMA.FTZ R108, R169, UR5, R108 ;  /* 0x00000005a96c7c23 */ /* 0x000fe2000801006c */
[----:B------:R-:W-:Y:S01]  /*186e0*/  FMNMX.FTZ R169, R85, R164, !PT ;  /* 0x000000a455a97209 */ /* 0x000fe20007810000 */
[C---:B------:R-:W-:Y:S01]  /*186f0*/  FFMA.FTZ R107, R2.reuse, UR5, R107 ;  /* 0x00000005026b7c23 */ /* 0x040fe2000801006b */
[----:B------:R-:W-:Y:S01]  /*18700*/  FFMA.FTZ R105, R2, UR5, R105 ;  /* 0x0000000502697c23 */ /* 0x000fe20008010069 */
[----:B------:R-:W-:Y:S01]  /*18710*/  IADD3 R2, R0, 0xd1, RZ ;  /* 0x000000d100027810 */ /* 0x000fe20007ffe0ff */
[C---:B------:R-:W-:Y:S01]  /*18720*/  FFMA.FTZ R114, R167.reuse, UR5, R114 ;  /* 0x00000005a7727c23 */ /* 0x040fe20008010072 */
[----:B------:R-:W-:Y:S01]  /*18730*/  FMNMX.FTZ R164, R88, R169, !PT ;  /* 0x000000a958a47209 */ /* 0x000fe20007810000 */
[----:B------:R-:W-:Y:S01]  /*18740*/  FFMA.FTZ R112, R167, UR5, R112 ;  /* 0x00000005a7707c23 */ /* 0x000fe20008010070 */
[----:B------:R-:W-:Y:S02]  /*18750*/  FMNMX.FTZ R169, R91, R166, !PT ;  /* 0x000000a65ba97209 */ /* 0x000fe40007810000 */
[----:B------:R-:W-:Y:S02]  /*18760*/  FMNMX.FTZ R171, R89, R164, !PT ;  /* 0x000000a459ab7209 */ /* 0x000fe40007810000 */
[----:B------:R-:W-:Y:S02]  /*18770*/  FMNMX.FTZ R164, R94, R169, !PT ;  /* 0x000000a95ea47209 */ /* 0x000fe40007810000 */
[----:B------:R-:W-:Y:S02]  /*18780*/  I2FP.F32.S32 R2, R2 ;  /* 0x0000000200027245 */ /* 0x000fe40000201400 */
[C---:B------:R-:W-:Y:S02]  /*18790*/  IADD3 R166, R0.reuse, 0xd9, RZ ;  /* 0x000000d900a67810 */ /* 0x040fe40007ffe0ff */
[----:B------:R-:W-:Y:S01]  /*187a0*/  IADD3 R167, R0, 0xe0, RZ ;  /* 0x000000e000a77810 */ /* 0x000fe20007ffe0ff */
        /* <DEDUP_REMOVED lines=16> */
[C---:B------:R-:W-:Y:S01]  /*188b0*/  FFMA.FTZ R115, R166.reuse, UR5, R115 ;  /* 0x00000005a6737c23 */ /* 0x040fe20008010073 */
[----:B------:R-:W-:Y:S01]  /*188c0*/  FFMA.FTZ R113, R166, UR5, R113 ;  /* 0x00000005a6717c23 */ /* 0x000fe20008010071 */
[----:B------:R-:W-:Y:S01]  /*188d0*/  FMNMX.FTZ R166, R102, R171, !PT ;  /* 0x000000ab66a67209 */ /* 0x000fe20007810000 */
[C---:B------:R-:W-:Y:S01]  /*188e0*/  FFMA.FTZ R118, R167.reuse, UR5, R118 ;  /* 0x00000005a7767c23 */ /* 0x040fe20008010076 */
[----:B------:R-:W-:Y:S01]  /*188f0*/  FFMA.FTZ R116, R167, UR5, R116 ;  /* 0x00000005a7747c23 */ /* 0x000fe20008010074 */
[----:B------:R-:W-:Y:S02]  /*18900*/  FMNMX.FTZ R167, R101, R164, !PT ;  /* 0x000000a465a77209 */ /* 0x000fe40007810000 */
[----:B------:R-:W-:Y:S02]  /*18910*/  FMNMX.FTZ R169, R103, R166, !PT ;  /* 0x000000a667a97209 */ /* 0x000fe40007810000 */
[----:B------:R-:W-:Y:S02]  /*18920*/  FMNMX.FTZ R164, R104, R167, !PT ;  /* 0x000000a768a47209 */ /* 0x000fe40007810000 */
[----:B------:R-:W-:Y:S02]  /*18930*/  FMNMX.FTZ R166, R106, R169, !PT ;  /* 0x000000a96aa67209 */ /* 0x000fe40007810000 */
[----:B------:R-:W-:Y:S02]  /*18940*/  IADD3 R169, R0, 0xe8, RZ ;  /* 0x000000e800a97810 */ /* 0x000fe40007ffe0ff */
[----:B------:R-:W-:Y:S02]  /*18950*/  FMNMX.FTZ R167, R107, R166, !PT ;  /* 0x000000a66ba77209 */ /* 0x000fe40007810000 */
[----:B------:R-:W-:Y:S02]  /*18960*/  FMNMX.FTZ R171, R105, R164, !PT ;  /* 0x000000a469ab7209 */ /* 0x000fe40007810000 */
[----:B------:R-:W-:Y:S02]  /*18970*/  FMNMX.FTZ R166, R110, R167, !PT ;  /* 0x000000a76ea67209 */ /* 0x000fe40007810000 */
[----:B------:R-:W-:Y:S02]  /*18980*/  FMNMX.FTZ R164, R108, R171, !PT ;  /* 0x000000ab6ca47209 */ /* 0x000fe40007810000 */
[----:B------:R-:W-:Y:S02]  /*18990*/  FMNMX.FTZ R171, R111, R166, !PT ;  /* 0x000000a66fab7209 */ /* 0x000fe40007810000 */
[----:B------:R-:W-:Y:S02]  /*189a0*/  IADD3 R2, R0, 0xe9, RZ ;  /* 0x000000e900027810 */ /* 0x000fe40007ffe0ff */
[----:B------:R-:W-:Y:S02]  /*189b0*/  FMNMX.FTZ R166, R114, R171, !PT ;  /* 0x000000ab72a67209 */ /* 0x000fe40007810000 */
[----:B------:R-:W-:Y:S02]  /*189c0*/  IADD3 R167, R0, 0xf0, RZ ;  /* 0x000000f000a77810 */ /* 0x000fe40007ffe0ff */
        /* <DEDUP_REMOVED lines=9> */
[----:B------:R-:W-:Y:S04]  /*18a60*/  FMNMX.FTZ R169, R109, R164, !PT ;  /* 0x000000a46da97209 */ /* 0x000fe80007810000 */
[----:B------:R-:W-:Y:S02]  /*18a70*/  FMNMX.FTZ R164, R112, R169, !PT ;  /* 0x000000a970a47209 */ /* 0x000fe40007810000 */
[----:B------:R-:W-:Y:S02]  /*18a80*/  FMNMX.FTZ R169, R115, R166, !PT ;  /* 0x000000a673a97209 */ /* 0x000fe40007810000 */
[----:B------:R-:W-:Y:S02]  /*18a90*/  FMNMX.FTZ R171, R113, R164, !PT ;  /* 0x000000a471ab7209 */ /* 0x000fe40007810000 */
[----:B------:R-:W-:Y:S02]  /*18aa0*/  FMNMX.FTZ R164, R118, R169, !PT ;  /* 0x000000a976a47209 */ /* 0x000fe40007810000 */
[C---:B------:R-:W-:Y:S02]  /*18ab0*/  IADD3 R169, R0.reuse, 0xf8, RZ ;  /* 0x000000f800a97810 */ /* 0x040fe40007ffe0ff */
[----:B------:R-:W-:Y:S02]  /*18ac0*/  IADD3 R166, R0, 0xf1, RZ ;  /* 0x000000f100a67810 */ /* 0x000fe40007ffe0ff */
[----:B------:R-:W-:Y:S02]  /*18ad0*/  I2FP.F32.S32 R169, R169 ;  /* 0x000000a900a97245 */ /* 0x000fe40000201400 */
[----:B------:R-:W-:Y:S02]  /*18ae0*/  FMNMX.FTZ R2, R116, R171, !PT ;  /* 0x000000ab74027209 */ /* 0x000fe40007810000 */
[----:B------:R-:W-:Y:S01]  /*18af0*/  FMNMX.FTZ R171, R119, R164, !PT ;  /* 0x000000a477ab7209 */ /* 0x000fe20007810000 */
[C---:B------:R-:W-:Y:S01]  /*18b00*/  FFMA.FTZ R130, R169.reuse, UR5, R130 ;  /* 0x00000005a9827c23 */ /* 0x040fe20008010082 */
[----:B------:R-:W-:Y:S01]  /*18b10*/  FFMA.FTZ R128, R169, UR5, R128 ;  /* 0x00000005a9807c23 */ /* 0x000fe20008010080 */
[----:B------:R-:W-:Y:S02]  /*18b20*/  I2FP.F32.S32 R164, R166 ;  /* 0x000000a600a47245 */ /* 0x000fe40000201400 */
[----:B------:R-:W-:Y:S02]  /*18b30*/  FMNMX.FTZ R167, R117, R2, !PT ;  /* 0x0000000275a77209 */ /* 0x000fe40007810000 */
[----:B------:R-:W-:Y:S01]  /*18b40*/  FMNMX.FTZ R166, R122, R171, !PT ;  /* 0x000000ab7aa67209 */ /* 0x000fe20007810000 */
[C---:B------:R-:W-:Y:S01]  /*18b50*/  FFMA.FTZ R127, R164.reuse, UR5, R127 ;  /* 0x00000005a47f7c23 */ /* 0x040fe2000801007f */
[----:B------:R-:W-:Y:S01]  /*18b60*/  FFMA.FTZ R125, R164, UR5, R125 ;  /* 0x00000005a47d7c23 */ /* 0x000fe2000801007d */
[----:B------:R-:W-:Y:S02]  /*18b70*/  IADD3 R2, R0, 0xf9, RZ ;  /* 0x000000f900027810 */ /* 0x000fe40007ffe0ff */
[----:B------:R-:W-:Y:S02]  /*18b80*/  FMNMX.FTZ R171, R123, R166, !PT ;  /* 0x000000a67bab7209 */ /* 0x000fe40007810000 */
[----:B------:R-:W-:Y:S02]  /*18b90*/  I2FP.F32.S32 R2, R2 ;  /* 0x0000000200027245 */ /* 0x000fe40000201400 */
[----:B------:R-:W-:Y:S02]  /*18ba0*/  FMNMX.FTZ R164, R126, R171, !PT ;  /* 0x000000ab7ea47209 */ /* 0x000fe40007810000 */
[----:B------:R-:W-:Y:S01]  /*18bb0*/  FMNMX.FTZ R0, R120, R167, !PT ;  /* 0x000000a778007209 */ /* 0x000fe20007810000 */
[C---:B------:R-:W-:Y:S01]  /*18bc0*/  FFMA.FTZ R131, R2.reuse, UR5, R131 ;  /* 0x0000000502837c23 */ /* 0x040fe20008010083 */
[----:B------:R-:W-:Y:S02]  /*18bd0*/  FFMA.FTZ R129, R2, UR5, R129 ;  /* 0x0000000502817c23 */ /* 0x000fe40008010081 */
[----:B------:R-:W-:Y:S04]  /*18be0*/  FMNMX.FTZ R167, R121, R0, !PT ;  /* 0x0000000079a77209 */ /* 0x000fe80007810000 */
        /* <DEDUP_REMOVED lines=15> */
[----:B------:R-:W-:Y:S01]  /*18ce0*/  FADD.FTZ R3, -R2, R3 ;  /* 0x0000000302037221 */ /* 0x000fe20000010100 */
[C---:B------:R-:W-:Y:S01]  /*18cf0*/  FSETP.NEU.FTZ.AND P0, PT, R0.reuse, -INF , PT ;  /* 0xff8000000000780b */ /* 0x040fe20003f1d000 */
[C---:B------:R-:W-:Y:S01]  /*18d00*/  FMUL.FTZ R168, R0.reuse, UR4 ;  /* 0x0000000400a87c20 */ /* 0x040fe20008410000 */
[----:B------:R-:W-:Y:S01]  /*18d10*/  FADD.FTZ R164, -R0, R165 ;  /* 0x000000a500a47221 */ /* 0x000fe20000010100 */
[----:B------:R-:W-:Y:S03]  /*18d20*/  FMUL.FTZ R166, R3, UR4 ;  /* 0x0000000403a67c20 */ /* 0x000fe60008410000 */
[----:B------:R-:W-:Y:S01]  /*18d30*/  FSEL R167, R168, RZ, P0 ;  /* 0x000000ffa8a77208 */ /* 0x000fe20000000000 */
[----:B------:R1:W-:Y:S01]  /*18d40*/  MUFU.EX2 R3, R166 ;  /* 0x000000a600037308 */ /* 0x0003e20000000800 */
[----:B------:R-:W-:Y:S01]  /*18d50*/  LDSM.16.MT88.4 R168, [R233+0xa000] ;  /* 0x00a00000e9a8783b */ /* 0x000fe20000004200 */
[----:B------:R-:W-:Y:S01]  /*18d60*/  FMUL.FTZ R165, R164, UR4 ;  /* 0x00000004a4a57c20 */ /* 0x000fe20008410000 */
[----:B------:R-:W-:Y:S01]  /*18d70*/  FSETP.NEU.FTZ.AND P0, PT, R2, -INF , PT ;  /* 0xff8000000200780b */ /* 0x000fe20003f1d000 */
        /* <DEDUP_REMOVED lines=16> */
[--C-:B-1----:R-:W-:Y:S01]  /*18e80*/  FFMA.FTZ R166, R35, UR4, -R167.reuse ;  /* 0x0000000423a67c23 */ /* 0x102fe200080108a7 */
[--C-:B------:R-:W-:Y:S01]  /*18e90*/  FFMA.FTZ R62, R62, UR4, -R167.reuse ;  /* 0x000000043e3e7c23 */ /* 0x100fe200080108a7 */
[--C-:B------:R-:W-:Y:S01]  /*18ea0*/  FFMA.FTZ R63, R63, UR4, -R167.reuse ;  /* 0x000000043f3f7c23 */ /* 0x100fe200080108a7 */
[--C-:B------:R-:W-:Y:S03]  /*18eb0*/  FFMA.FTZ R66, R66, UR4, -R167.reuse ;  /* 0x0000000442427c23 */ /* 0x100fe600080108a7 */
[----:B------:R-:W1:Y:S01]  /*18ec0*/  MUFU.EX2 R194, R194 ;  /* 0x000000c200c27308 */ /* 0x000e620000000800 */
[C---:B--2---:R-:W-:Y:S01]  /*18ed0*/  FMUL.FTZ R10, R164.reuse, R158 ;  /* 0x0000009ea40a7220 */ /* 0x044fe20000410000 */
        /* <DEDUP_REMOVED lines=9> */
[----:B------:R-:W-:Y:S01]  /*18f70*/  FMUL.FTZ R35, R164, R135 ;  /* 0x00000087a4237220 */ /* 0x000fe20000410000 */
[--C-:B------:R-:W-:Y:S01]  /*18f80*/  FFMA.FTZ R67, R67, UR4, -R167.reuse ;  /* 0x0000000443437c23 */ /* 0x100fe200080108a7 */
[--C-:B------:R-:W-:Y:S01]  /*18f90*/  FFMA.FTZ R71, R71, UR4, -R167.reuse ;  /* 0x0000000447477c23 */ /* 0x100fe200080108a7 */
[--C-:B------:R-:W-:Y:S01]  /*18fa0*/  FFMA.FTZ R79, R79, UR4, -R167.reuse ;  /* 0x000000044f4f7c23 */ /* 0x100fe200080108a7 */
[--C-:B------:R-:W-:Y:S03]  /*18fb0*/  FFMA.FTZ R201, R6, UR4, -R167.reuse ;  /* 0x0000000406c97c23 */ /* 0x100fe600080108a7 */
[----:B------:R-:W2:Y:S01]  /*18fc0*/  MUFU.EX2 R192, R192 ;  /* 0x000000c000c07308 */ /* 0x000ea20000000800 */
[----:B------:R-:W-:Y:S01]  /*18fd0*/  FMUL.FTZ R6, R2, UR4 ;  /* 0x0000000402067c20 */ /* 0x000fe20008410000 */
[--C-:B------:R-:W-:Y:S01]  /*18fe0*/  FFMA.FTZ R200, R7, UR4, -R167.reuse ;  /* 0x0000000407c87c23 */ /* 0x100fe200080108a7 */
[----:B------:R-:W-:Y:S01]  /*18ff0*/  FMUL.FTZ R7, R164, R163 ;  /* 0x000000a3a4077220 */ /* 0x000fe20000410000 */
[----:B-1----:R-:W-:Y:S01]  /*19000*/  F2FP.F16.F32.PACK_AB R163, R194, R197 ;  /* 0x000000c5c2a3723e */ /* 0x002fe200000000ff */
[--C-:B------:R-:W-:Y:S01]  /*19010*/  FFMA.FTZ R123, R123, UR4, -R167.reuse ;  /* 0x000000047b7b7c23 */ /* 0x100fe200080108a7 */
[----:B------:R-:W-:Y:S01]  /*19020*/  FSEL R165, R6, RZ, P0 ;  /* 0x000000ff06a57208 */ /* 0x000fe20000000000 */
[----:B------:R-:W-:Y:S03]  /*19030*/  FMUL.FTZ R6, R164, R162 ;  /* 0x000000a2a4067220 */ /* 0x000fe60000410000 */
[----:B------:R-:W-:Y:S01]  /*19040*/  MUFU.EX2 R201, R201 ;  /* 0x000000c900c97308 */ /* 0x000fe20000000800 */
[--C-:B------:R-:W-:Y:S01]  /*19050*/  FFMA.FTZ R126, R126, UR4, -R167.reuse ;  /* 0x000000047e7e7c23 */ /* 0x100fe200080108a7 */
[----:B------:R-:W-:Y:S01]  /*19060*/  FFMA.FTZ R127, R127, UR4, -R167 ;  /* 0x000000047f7f7c23 */ /* 0x000fe200080108a7 */
[--C-:B------:R-:W-:Y:S01]  /*19070*/  FFMA.FTZ R189, R16, UR4, -R165.reuse ;  /* 0x0000000410bd7c23 */ /* 0x100fe200080108a5 */
[--C-:B------:R-:W-:Y:S01]  /*19080*/  FFMA.FTZ R188, R17, UR4, -R165.reuse ;  /* 0x0000000411bc7c23 */ /* 0x100fe200080108a5 */
[--C-:B------:R-:W-:Y:S01]  /*19090*/  FFMA.FTZ R181, R24, UR4, -R165.reuse ;  /* 0x0000000418b57c23 */ /* 0x100fe200080108a5 */
[----:B------:R-:W1:Y:S01]  /*190a0*/  LDSM.16.MT88.4 R16, [R237+0xa000] ;  /* 0x00a00000ed10783b */ /* 0x000e620000004200 */
[--C-:B------:R-:W-:Y:S03]  /*190b0*/  FFMA.FTZ R176, R25, UR4, -R165.reuse ;  /* 0x0000000419b07c23 */ /* 0x100fe600080108a5 */
[----:B------:R-:W4:Y:S01]  /*190c0*/  MUFU.EX2 R200, R200 ;  /* 0x000000c800c87308 */ /* 0x000f220000000800 */
[--C-:B------:R-:W-:Y:S01]  /*190d0*/  FFMA.FTZ R199, R8, UR4, -R165.reuse ;  /* 0x0000000408c77c23 */ /* 0x100fe200080108a5 */
[----:B------:R-:W-:Y:S01]  /*190e0*/  FMUL.FTZ R8, R3, R156 ;  /* 0x0000009c03087220 */ /* 0x000fe20000410000 */
[--C-:B------:R-:W-:Y:S01]  /*190f0*/  FFMA.FTZ R196, R9, UR4, -R165.reuse ;  /* 0x0000000409c47c23 */ /* 0x100fe200080108a5 */
[C---:B------:R-:W-:Y:S01]  /*19100*/  FMUL.FTZ R9, R3.reuse, R157 ;  /* 0x0000009d03097220 */ /* 0x040fe20000410000 */
[--C-:B------:R-:W-:Y:S01]  /*19110*/  FFMA.FTZ R193, R12, UR4, -R165.reuse ;  /* 0x000000040cc17c23 */ /* 0x100fe200080108a5 */
[----:B------:R-:W5:Y:S01]  /*19120*/  LDSM.16.MT88.4 R24, [R234+0xa000] ;  /* 0x00a00000ea18783b */ /* 0x000f620000004200 */
[----:B------:R-:W-:Y:S03]  /*19130*/  FMUL.FTZ R12, R3, R152 ;  /* 0x00000098030c7220 */ /* 0x000fe60000410000 */
[----:B------:R-:W-:Y:S01]  /*19140*/  MUFU.EX2 R199, R199 ;  /* 0x000000c700c77308 */ /* 0x000fe20000000800 */
[--C-:B------:R-:W-:Y:S01]  /*19150*/  FFMA.FTZ R190, R13, UR4, -R165.reuse ;  /* 0x000000040dbe7c23 */ /* 0x100fe200080108a5 */
[C---:B------:R-:W-:Y:S01]  /*19160*/  FMUL.FTZ R13, R3.reuse, R153 ;  /* 0x00000099030d7220 */ /* 0x040fe20000410000 */
[--C-:B------:R-:W-:Y:S01]  /*19170*/  FFMA.FTZ R187, R20, UR4, -R165.reuse ;  /* 0x0000000414bb7c23 */ /* 0x100fe200080108a5 */
[----:B------:R-:W-:Y:S01]  /*19180*/  FMUL.FTZ R20, R3, R144 ;  /* 0x0000009003147220 */ /* 0x000fe20000410000 */
[--C-:B------:R-:W-:Y:S01]  /*19190*/  FFMA.FTZ R184, R21, UR4, -R165.reuse ;  /* 0x0000000415b87c23 */ /* 0x100fe200080108a5 */
[----:B------:R-:W5:Y:S01]  /*191a0*/  LDSM.16.MT88.4 R152, [R232+0xa000] ;  /* 0x00a00000e898783b */ /* 0x000f620000004200 */
[C---:B------:R-:W-:Y:S03]  /*191b0*/  FMUL.FTZ R21, R3.reuse, R145 ;  /* 0x0000009103157220 */ /* 0x040fe60000410000 */
[----:B------:R-:W3:Y:S01]  /*191c0*/  MUFU.EX2 R196, R196 ;  /* 0x000000c400c47308 */ /* 0x000ee20000000800 */
        /* <DEDUP_REMOVED lines=10> */
[----:B--2---:R-:W-:Y:S01]  /*19270*/  F2FP.F16.F32.PACK_AB R133, R192, R195 ;  /* 0x000000c3c085723e */ /* 0x004fe200000000ff */
[--C-:B------:R-:W-:Y:S01]  /*19280*/  FFMA.FTZ R202, R4, UR4, -R165.reuse ;  /* 0x0000000404ca7c23 */ /* 0x100fe200080108a5 */
[----:B------:R-:W-:Y:S01]  /*19290*/  FMUL.FTZ R4, R3, R160 ;  /* 0x000000a003047220 */ /* 0x000fe20000410000 */
[----:B------:R-:W-:Y:S01]  /*192a0*/  LDSM.16.MT88.4 R136, [R233+0xa800] ;  /* 0x00a80000e988783b */ /* 0x000fe20000004200 */
[--C-:B------:R-:W-:Y:S03]  /*192b0*/  FFMA.FTZ R198, R5, UR4, -R165.reuse ;  /* 0x0000000405c67c23 */ /* 0x100fe600080108a5 */
[----:B------:R-:W2:Y:S01]  /*192c0*/  MUFU.EX2 R186, R186 ;  /* 0x000000ba00ba7308 */ /* 0x000ea20000000800 */
[----:B------:R-:W-:Y:S01]  /*192d0*/  FMUL.FTZ R5, R3, R161 ;  /* 0x000000a103057220 */ /* 0x000fe20000410000 */
[----:B----4-:R-:W-:Y:S01]  /*192e0*/  F2FP.F16.F32.PACK_AB R161, R200, R201 ;  /* 0x000000c9c8a1723e */ /* 0x010fe200000000ff */
[--C-:B------:R-:W-:Y:S01]  /*192f0*/  FFMA.FTZ R84, R84, UR4, -R165.reuse ;  /* 0x0000000454547c23 */ /* 0x100fe200080108a5 */
[----:B---3--:R-:W-:Y:S01]  /*19300*/  F2FP.F16.F32.PACK_AB R162, R196, R199 ;  /* 0x000000c7c4a2723e */ /* 0x008fe200000000ff */
[--C-:B------:R-:W-:Y:S01]  /*19310*/  FFMA.FTZ R85, R85, UR4, -R165.reuse ;  /* 0x0000000455557c23 */ /* 0x100fe200080108a5 */
[----:B------:R-:W-:Y:S01]  /*19320*/  LDSM.16.MT88.4 R144, [R237+0xb000] ;  /* 0x00b00000ed90783b */ /* 0x000fe20000004200 */
        /* <DEDUP_REMOVED lines=9> */
[----:B------:R-:W3:Y:S01]  /*193c0*/  MUFU.EX2 R198, R198 ;  /* 0x000000c600c67308 */ /* 0x000ee20000000800 */
[----:B--2---:R-:W-:Y:S01]  /*193d0*/  F2FP.F16.F32.PACK_AB R135, R186, R191 ;  /* 0x000000bfba87723e */ /* 0x004fe200000000ff */
[----:B------:R-:W-:Y:S01]  /*193e0*/  FFMA.FTZ R121, R121, UR4, -R165 ;  /* 0x0000000479797c23 */ /* 0x000fe200080108a5 */
[----:B------:R-:W-:Y:S01]  /*193f0*/  FFMA.FTZ R201, R164, R203, R201 ;  /* 0x000000cba4c97223 */ /* 0x000fe200000100c9 */
[----:B------:R-:W-:Y:S01]  /*19400*/  FFMA.FTZ R125, R125, UR4, -R165 ;  /* 0x000000047d7d7c23 */ /* 0x000fe200080108a5 */
[----:B------:R-:W-:Y:S02]  /*19410*/  PLOP3.LUT P0, PT, PT, PT, UP0, 0x80, 0x0 ;  /* 0x000000000000781c */ /* 0x000fe40003f0f008 */
[----:B------:R-:W-:Y:S03]  /*19420*/  FADD.FTZ R200, R200, R201 ;  /* 0x000000c9c8c87221 */ /* 0x000fe60000010000 */
[----:B------:R-:W-:Y:S01]  /*19430*/  MUFU.EX2 R193, R193 ;  /* 0x000000c100c17308 */ /* 0x000fe20000000800 */
[----:B------:R-:W-:Y:S04]  /*19440*/  FADD.FTZ R197, R197, R200 ;  /* 0x000000c8c5c57221 */ /* 0x000fe80000010000 */
[----:B------:R-:W-:Y:S05]  /*19450*/  FADD.FTZ R194, R194, R197 ;  /* 0x000000c5c2c27221 */ /* 0x000fea0000010000 */
[----:B------:R-:W2:Y:S01]  /*19460*/  MUFU.EX2 R190, R190 ;  /* 0x000000be00be7308 */ /* 0x000ea20000000800 */
[C---:B---3--:R-:W-:Y:S01]  /*19470*/  F2FP.F16.F32.PACK_AB R160, R198.reuse, R202 ;  /* 0x000000cac6a0723e */ /* 0x048fe200000000ff */
[----:B------:R-:W-:Y:S01]  /*19480*/  FFMA.FTZ R202, R3, R252, R202 ;  /* 0x000000fc03ca7223 */ /* 0x000fe200000100ca */
[----:B------:R-:W-:Y:S03]  /*19490*/  FADD.FTZ R195, R195, R194 ;  /* 0x000000c2c3c37221 */ /* 0x000fe60000010000 */
[----:B------:R-:W-:Y:S01]  /*194a0*/  FADD.FTZ R202, R198, R202 ;  /* 0x000000cac6ca7221 */ /* 0x000fe20000010000 */
[----:B------:R-:W-:Y:S03]  /*194b0*/  FADD.FTZ R192, R192, R195 ;  /* 0x000000c3c0c07221 */ /* 0x000fe60000010000 */
[----:B------:R-:W-:Y:S01]  /*194c0*/  MUFU.EX2 R189, R189 ;  /* 0x000000bd00bd7308 */ /* 0x000fe20000000800 */
[C---:B-1----:R-:W-:Y:S05]  /*194d0*/  HMMA.16816.F32 R4, R160.reuse, R16, R4 ;  /* 0x00000010a004723c */ /* 0x042fea0000001804 */
[----:B------:R-:W-:Y:S01]  /*194e0*/  FADD.FTZ R191, R191, R192 ;  /* 0x000000c0bfbf7221 */ /* 0x000fe20000010000 */
[C---:B------:R-:W-:Y:S03]  /*194f0*/  HMMA.16816.F32 R8, R160.reuse, R18, R8 ;  /* 0x00000012a008723c */ /* 0x040fe60000001808 */
[----:B------:R-:W1:Y:S02]  /*19500*/  MUFU.EX2 R188, R188 ;  /* 0x000000bc00bc7308 */ /* 0x000e640000000800 */
[----:B--2---:R-:W-:Y:S01]  /*19510*/  F2FP.F16.F32.PACK_AB R132, R190, R193 ;  /* 0x000000c1be84723e */ /* 0x004fe200000000ff */
[C---:B------:R-:W-:Y:S01]  /*19520*/  FMUL.FTZ R16, R3.reuse, R148 ;  /* 0x0000009403107220 */ /* 0x040fe20000410000 */
[----:B------:R-:W-:Y:S01]  /*19530*/  FMUL.FTZ R17, R3, R149 ;  /* 0x0000009503117220 */ /* 0x000fe20000410000 */
[--C-:B------:R-:W-:Y:S05]  /*19540*/  FFMA.FTZ R149, R39, UR4, -R167.reuse ;  /* 0x0000000427957c23 */ /* 0x100fea00080108a7 */
[----:B------:R2:W-:Y:S01]  /*19550*/  MUFU.EX2 R148, R38 ;  /* 0x0000002600947308 */ /* 0x0005e20000000800 */
[C---:B-----5:R-:W-:Y:S03]  /*19560*/  HMMA.16816.F32 R12, R160.reuse, R24, R12 ;  /* 0x00000018a00c723c */ /* 0x060fe6000000180c */
[----:B------:R-:W-:Y:S01]  /*19570*/  FMUL.FTZ R18, R164, R150 ;  /* 0x00000096a4127220 */ /* 0x000fe20000410000 */
[----:B------:R-:W-:Y:S01]  /*19580*/  FFMA.FTZ R150, R42, UR4, -R167 ;  /* 0x000000042a967c23 */ /* 0x000fe200080108a7 */
[----:B------:R-:W-:Y:S01]  /*19590*/  FFMA.FTZ R42, R36, UR4, -R165 ;  /* 0x00000004242a7c23 */ /* 0x000fe200080108a5 */
[----:B------:R-:W-:Y:S03]  /*195a0*/  FMUL.FTZ R19, R164, R151 ;  /* 0x00000097a4137220 */ /* 0x000fe60000410000 */
[----:B------:R-:W-:Y:S02]  /*195b0*/  MUFU.EX2 R185, R185 ;  /* 0x000000b900b97308 */ /* 0x000fe40000000800 */
[C---:B------:R-:W-:Y:S01]  /*195c0*/  FMUL.FTZ R24, R3.reuse, R140 ;  /* 0x0000008c03187220 */ /* 0x040fe20000410000 */
[----:B------:R-:W-:Y:S01]  /*195d0*/  FMUL.FTZ R25, R3, R141 ;  /* 0x0000008d03197220 */ /* 0x000fe20000410000 */
[----:B-1----:R-:W-:Y:S01]  /*195e0*/  F2FP.F16.F32.PACK_AB R134, R188, R189 ;  /* 0x000000bdbc86723e */ /* 0x002fe200000000ff */
[C---:B------:R-:W-:Y:S05]  /*195f0*/  HMMA.16816.F32 R16, R160.reuse, R26, R16 ;  /* 0x0000001aa010723c */ /* 0x040fea0000001810 */
[----:B------:R-:W-:Y:S01]  /*19600*/  MUFU.EX2 R182, R182 ;  /* 0x000000b600b67308 */ /* 0x000fe20000000800 */
[--C-:B------:R-:W-:Y:S01]  /*19610*/  FFMA.FTZ R151, R43, UR4, -R167.reuse ;  /* 0x000000042b977c23 */ /* 0x100fe200080108a7 */
[----:B------:R-:W-:Y:S01]  /*19620*/  FFMA.FTZ R3, R103, UR4, -R167 ;  /* 0x0000000467037c23 */ /* 0x000fe200080108a7 */
[--C-:B------:R-:W-:Y:S01]  /*19630*/  FFMA.FTZ R103, R104, UR4, -R165.reuse ;  /* 0x0000000468677c23 */ /* 0x100fe200080108a5 */
[C---:B------:R-:W-:Y:S06]  /*19640*/  HMMA.16816.F32 R20, R160.reuse, R168, R20 ;  /* 0x000000a8a014723c */ /* 0x040fec0000001814 */
[----:B------:R-:W-:Y:S01]  /*19650*/  MUFU.EX2 R183, R183 ;  /* 0x000000b700b77308 */ /* 0x000fe20000000800 */
[C---:B------:R-:W-:Y:S01]  /*19660*/  FMUL.FTZ R26, R164.reuse, R142 ;  /* 0x0000008ea41a7220 */ /* 0x040fe20000410000 */
[----:B------:R-:W-:Y:S03]  /*19670*/  FMUL.FTZ R27, R164, R143 ;  /* 0x0000008fa41b7220 */ /* 0x000fe60000410000 */
[----:B------:R-:W-:Y:S01]  /*19680*/  FFMA.FTZ R104, R105, UR4, -R165 ;  /* 0x0000000469687c23 */ /* 0x000fe200080108a5 */
[----:B------:R-:W1:Y:S01]  /*19690*/  LDSM.16.MT88.4 R140, [R234+0xa800] ;  /* 0x00a80000ea8c783b */ /* 0x000e620000004200 */
[--C-:B------:R-:W-:Y:S03]  /*196a0*/  FFMA.FTZ R105, R110, UR4, -R167.reuse ;  /* 0x000000046e697c23 */ /* 0x100fe600080108a7 */
[----:B------:R-:W3:Y:S01]  /*196b0*/  MUFU.EX2 R180, R180 ;  /* 0x000000b400b47308 */ /* 0x000ee20000000800 */
[C---:B------:R-:W-:Y:S03]  /*196c0*/  HMMA.16816.F32 R24, R160.reuse, R170, R24 ;  /* 0x000000aaa018723c */ /* 0x040fe60000001818 */
[--C-:B------:R-:W-:Y:S01]  /*196d0*/  FFMA.FTZ R110, R115, UR4, -R167.reuse ;  /* 0x00000004736e7c23 */ /* 0x100fe200080108a7 */
[----:B------:R-:W-:Y:S01]  /*196e0*/  FFMA.FTZ R115, R122, UR4, -R167 ;  /* 0x000000047a737c23 */ /* 0x000fe200080108a7 */
[----:B------:R-:W-:Y:S01]  /*196f0*/  FADD.FTZ R186, R186, R191 ;  /* 0x000000bfbaba7221 */ /* 0x000fe20000010000 */
[C---:B------:R-:W-:Y:S03]  /*19700*/  HMMA.16816.F32 R28, R160.reuse, R152, R28 ;  /* 0x00000098a01c723c */ /* 0x040fe6000000181c */
[----:B------:R-:W-:Y:S02]  /*19710*/  MUFU.EX2 R187, R187 ;  /* 0x000000bb00bb7308 */ /* 0x000fe40000000800 */
[----:B------:R-:W-:Y:S01]  /*19720*/  FADD.FTZ R199, R199, R202 ;  /* 0x000000cac7c77221 */ /* 0x000fe20000010000 */
[----:B------:R-:W-:Y:S07]  /*19730*/  HMMA.16816.F32 R32, R160, R154, R32 ;  /* 0x0000009aa020723c */ /* 0x000fee0000001820 */
[----:B------:R-:W4:Y:S01]  /*19740*/  MUFU.EX2 R184, R184 ;  /* 0x000000b800b87308 */ /* 0x000f220000000800 */
[----:B------:R-:W-:Y:S01]  /*19750*/  FFMA.FTZ R153, R37, UR4, -R165 ;  /* 0x0000000425997c23 */ /* 0x000fe200080108a5 */
[C---:B------:R-:W-:Y:S01]  /*19760*/  HMMA.16816.F32 R4, R132.reuse, R156, R4 ;  /* 0x0000009c8404723c */ /* 0x040fe20000001804 */
[----:B--2---:R-:W2:Y:S07]  /*19770*/  LDSM.16.MT88.4 R36, [R232+0xa800] ;  /* 0x00a80000e824783b */ /* 0x004eae0000004200 */
[----:B------:R-:W-:Y:S01]  /*19780*/  MUFU.EX2 R181, R181 ;  /* 0x000000b500b57308 */ /* 0x000fe20000000800 */
[C---:B------:R-:W-:Y:S03]  /*19790*/  HMMA.16816.F32 R8, R132.reuse, R158, R8 ;  /* 0x0000009e8408723c */ /* 0x040fe60000001808 */
[--C-:B------:R-:W-:Y:S01]  /*197a0*/  FFMA.FTZ R156, R51, UR4, -R167.reuse ;  /* 0x00000004339c7c23 */ /* 0x100fe200080108a7 */
[----:B---3--:R-:W-:Y:S05]  /*197b0*/  F2FP.F16.F32.PACK_AB R43, R180, R183 ;  /* 0x000000b7b42b723e */ /* 0x008fea00000000ff */
[----:B------:R-:W3:Y:S02]  /*197c0*/  MUFU.EX2 R176, R176 ;  /* 0x000000b000b07308 */ /* 0x000ee40000000800 */
[----:B------:R-:W-:Y:S01]  /*197d0*/  FFMA.FTZ R159, R50, UR4, -R167 ;  /* 0x00000004329f7c23 */ /* 0x000fe200080108a7 */
[C---:B-1----:R-:W-:Y:S03]  /*197e0*/  HMMA.16816.F32 R12, R132.reuse, R140, R12 ;  /* 0x0000008c840c723c */ /* 0x042fe6000000180c */
[--C-:B------:R-:W-:Y:S04]  /*197f0*/  FFMA.FTZ R154, R40, UR4, -R165.reuse ;  /* 0x00000004289a7c23 */ /* 0x100fe800080108a5 */
[----:B------:R3:W-:Y:S01]  /*19800*/  MUFU.EX2 R152, R42 ;  /* 0x0000002a00987308 */ /* 0x0007e20000000800 */
[----:B----4-:R-:W-:Y:S01]  /*19810*/  F2FP.F16.F32.PACK_AB R40, R184, R187 ;  /* 0x000000bbb828723e */ /* 0x010fe200000000ff */
[C---:B------:R-:W-:Y:S01]  /*19820*/  HMMA.16816.F32 R16, R132.reuse, R142, R16 ;  /* 0x0000008e8410723c */ /* 0x040fe20000001810 */
[----:B------:R-:W1:Y:S02]  /*19830*/  LDSM.16.MT88.4 R140, [R234+0xb000] ;  /* 0x00b00000ea8c783b */ /* 0x000e640000004200 */
[----:B------:R-:W-:Y:S05]  /*19840*/  FFMA.FTZ R155, R41, UR4, -R165 ;  /* 0x00000004299b7c23 */ /* 0x000fea00080108a5 */
[----:B------:R-:W-:Y:S01]  /*19850*/  MUFU.EX2 R175, R175 ;  /* 0x000000af00af7308 */ /* 0x000fe20000000800 */
[C---:B------:R-:W-:Y:S03]  /*19860*/  HMMA.16816.F32 R20, R132.reuse, R136, R20 ;  /* 0x000000888414723c */ /* 0x040fe60000001814 */
[----:B------:R-:W-:Y:S01]  /*19870*/  F2FP.F16.F32.PACK_AB R41, R182, R185 ;  /* 0x000000b9b629723e */ /* 0x000fe200000000ff */
[--C-:B------:R-:W-:Y:S02]  /*19880*/  FFMA.FTZ R157, R46, UR4, -R167.reuse ;  /* 0x000000042e9d7c23 */ /* 0x100fe400080108a7 */
[C---:B------:R-:W-:Y:S03]  /*19890*/  HMMA.16816.F32 R24, R132.reuse, R138, R24 ;  /* 0x0000008a8418723c */ /* 0x040fe60000001818 */
[----:B------:R-:W-:Y:S01]  /*198a0*/  MUFU.EX2 R174, R174 ;  /* 0x000000ae00ae7308 */ /* 0x000fe20000000800 */
[----:B------:R-:W4:Y:S01]  /*198b0*/  LDSM.16.MT88.4 R136, [R233+0xb000] ;  /* 0x00b00000e988783b */ /* 0x000f220000004200 */
[----:B---3--:R-:W-:Y:S01]  /*198c0*/  F2FP.F16.F32.PACK_AB R42, R176, R181 ;  /* 0x000000b5b02a723e */ /* 0x008fe200000000ff */
[C---:B--2---:R-:W-:Y:S07]  /*198d0*/  HMMA.16816.F32 R28, R132.reuse, R36, R28 ;  /* 0x00000024841c723c */ /* 0x044fee000000181c */
[----:B------:R-:W-:Y:S01]  /*198e0*/  MUFU.EX2 R173, R173 ;  /* 0x000000ad00ad7308 */ /* 0x000fe20000000800 */
[----:B------:R-:W-:Y:S01]  /*198f0*/  FFMA.FTZ R158, R47, UR4, -R167 ;  /* 0x000000042f9e7c23 */ /* 0x000fe200080108a7 */
[----:B------:R-:W-:Y:S01]  /*19900*/  HMMA.16816.F32 R32, R132, R38, R32 ;  /* 0x000000268420723c */ /* 0x000fe20000001820 */
[----:B------:R-:W2:Y:S07]  /*19910*/  LDSM.16.MT88.4 R36, [R232+0xb000] ;  /* 0x00b00000e824783b */ /* 0x000eae0000004200 */
[----:B------:R-:W3:Y:S01]  /*19920*/  MUFU.EX2 R166, R166 ;  /* 0x000000a600a67308 */ /* 0x000ee20000000800 */
[C---:B------:R-:W-:Y:S01]  /*19930*/  HMMA.16816.F32 R4, R40.reuse, R144, R4 ;  /* 0x000000902804723c */ /* 0x040fe20000001804 */
[----:B------:R-:W5:Y:S04]  /*19940*/  LDSM.16.MT88.4 R132, [R237+0xb800] ;  /* 0x00b80000ed84783b */ /* 0x000f680000004200 */
[--C-:B------:R-:W-:Y:S01]  /*19950*/  FFMA.FTZ R161, R44, UR4, -R165.reuse ;  /* 0x000000042ca17c23 */ /* 0x100fe200080108a5 */
[C---:B------:R-:W-:Y:S03]  /*19960*/  HMMA.16816.F32 R8, R40.reuse, R146, R8 ;  /* 0x000000922808723c */ /* 0x040fe60000001808 */
[----:B------:R-:W-:Y:S02]  /*19970*/  MUFU.EX2 R179, R179 ;  /* 0x000000b300b37308 */ /* 0x000fe40000000800 */
[----:B------:R-:W-:Y:S01]  /*19980*/  FFMA.FTZ R145, R48, UR4, -R165 ;  /* 0x0000000430917c23 */ /* 0x000fe200080108a5 */
[C---:B-1----:R-:W-:Y:S07]  /*19990*/  HMMA.16816.F32 R12, R40.reuse, R140, R12 ;  /* 0x0000008c280c723c */ /* 0x042fee000000180c */
[----:B------:R-:W1:Y:S01]  /*199a0*/  MUFU.EX2 R178, R178 ;  /* 0x000000b200b27308 */ /* 0x000e620000000800 */
[----:B------:R-:W-:Y:S01]  /*199b0*/  FFMA.FTZ R146, R59, UR4, -R167 ;  /* 0x000000043b927c23 */ /* 0x000fe200080108a7 */
[C---:B------:R-:W-:Y:S08]  /*199c0*/  HMMA.16816.F32 R16, R40.reuse, R142, R16 ;  /* 0x0000008e2810723c */ /* 0x040ff00000001810 */
[----:B------:R-:W-:Y:S01]  /*199d0*/  MUFU.EX2 R172, R172 ;  /* 0x000000ac00ac7308 */ /* 0x000fe20000000800 */
[C---:B----4-:R-:W-:Y:S03]  /*199e0*/  HMMA.16816.F32 R20, R40.reuse, R136, R20 ;  /* 0x000000882814723c */ /* 0x050fe60000001814 */
[----:B------:R-:W-:Y:S03]  /*199f0*/  FFMA.FTZ R140, R49, UR4, -R165 ;  /* 0x00000004318c7c23 */ /* 0x000fe600080108a5 */
[C---:B------:R-:W-:Y:S03]  /*19a00*/  HMMA.16816.F32 R24, R40.reuse, R138, R24 ;  /* 0x0000008a2818723c */ /* 0x040fe60000001818 */
[----:B------:R-:W4:Y:S01]  /*19a10*/  MUFU.EX2 R177, R177 ;  /* 0x000000b100b17308 */ /* 0x000f220000000800 */
[----:B------:R-:W5:Y:S01]  /*19a20*/  LDSM.16.MT88.4 R48, [R234+0xb800] ;  /* 0x00b80000ea30783b */ /* 0x000f620000004200 */
[--C-:B------:R-:W-:Y:S01]  /*19a30*/  FFMA.FTZ R141, R54, UR4, -R167.reuse ;  /* 0x00000004368d7c23 */ /* 0x100fe200080108a7 */
[C---:B--2---:R-:W-:Y:S07]  /*19a40*/  HMMA.16816.F32 R28, R40.reuse, R36, R28 ;  /* 0x00000024281c723c */ /* 0x044fee000000181c */
[----:B------:R-:W2:Y:S01]  /*19a50*/  MUFU.EX2 R149, R149 ;  /* 0x0000009500957308 */ /* 0x000ea20000000800 */
[----:B------:R-:W5:Y:S03]  /*19a60*/  LDSM.16.MT88.4 R136, [R233+0xb800] ;  /* 0x00b80000e988783b */ /* 0x000f660000004200 */
[--C-:B------:R-:W-:Y:S01]  /*19a70*/  FFMA.FTZ R142, R55, UR4, -R167.reuse ;  /* 0x00000004378e7c23 */ /* 0x100fe200080108a7 */
[----:B------:R-:W-:Y:S05]  /*19a80*/  HMMA.16816.F32 R32, R40, R38, R32 ;  /* 0x000000262820723c */ /* 0x000fea0000001820 */
[----:B------:R-:W-:Y:S01]  /*19a90*/  MUFU.EX2 R150, R150 ;  /* 0x0000009600967308 */ /* 0x000fe20000000800 */
[----:B------:R-:W5:Y:S01]  /*19aa0*/  LDSM.16.MT88.4 R36, [R232+0xb800] ;  /* 0x00b80000e824783b */ /* 0x000f620000004200 */
[----:B------:R-:W-:Y:S01]  /*19ab0*/  FFMA.FTZ R143, R58, UR4, -R167 ;  /* 0x000000043a8f7c23 */ /* 0x000fe200080108a7 */
[----:B---3--:R-:W-:Y:S03]  /*19ac0*/  F2FP.F16.F32.PACK_AB R47, R166, R173 ;  /* 0x000000ada62f723e */ /* 0x008fe600000000ff */
[----:B-1----:R-:W-:Y:S01]  /*19ad0*/  F2FP.F16.F32.PACK_AB R44, R178, R179 ;  /* 0x000000b3b22c723e */ /* 0x002fe200000000ff */
[----:B------:R-:W-:Y:S03]  /*19ae0*/  FFMA.FTZ R144, R45, UR4, -R165 ;  /* 0x000000042d907c23 */ /* 0x000fe600080108a5 */
[----:B------:R-:W1:Y:S01]  /*19af0*/  MUFU.EX2 R151, R151 ;  /* 0x0000009700977308 */ /* 0x000e620000000800 */
[----:B------:R-:W-:Y:S01]  /*19b00*/  F2FP.F16.F32.PACK_AB R45, R174, R175 ;  /* 0x000000afae2d723e */ /* 0x000fe200000000ff */
[----:B------:R-:W-:Y:S01]  /*19b10*/  FADD.FTZ R185, R185, R186 ;  /* 0x000000bab9b97221 */ /* 0x000fe20000010000 */
[----:B----4-:R-:W-:Y:S01]  /*19b20*/  F2FP.F16.F32.PACK_AB R46, R177, R172 ;  /* 0x000000acb12e723e */ /* 0x010fe200000000ff */
[----:B------:R-:W-:Y:S01]  /*19b30*/  FADD.FTZ R196, R196, R199 ;  /* 0x000000c7c4c47221 */ /* 0x000fe20000010000 */
[----:B--2---:R-:W-:Y:S01]  /*19b40*/  F2FP.F16.F32.PACK_AB R41, R149, R148 ;  /* 0x000000949529723e */ /* 0x004fe200000000ff */
[----:B------:R-:W-:Y:S04]  /*19b50*/  FADD.FTZ R182, R182, R185 ;  /* 0x000000b9b6b67221 */ /* 0x000fe80000010000 */
[----:B------:R-:W2:Y:S01]  /*19b60*/  MUFU.EX2 R153, R153 ;  /* 0x0000009900997308 */ /* 0x000ea20000000800 */
[----:B------:R-:W-:Y:S01]  /*19b70*/  FADD.FTZ R193, R193, R196 ;  /* 0x000000c4c1c17221 */ /* 0x000fe20000010000 */
[C---:B-----5:R-:W-:Y:S05]  /*19b80*/  HMMA.16816.F32 R4, R44.reuse, R132, R4 ;  /* 0x000000842c04723c */ /* 0x060fea0000001804 */
[----:B------:R-:W-:Y:S03]  /*19b90*/  FADD.FTZ R183, R183, R182 ;  /* 0x000000b6b7b77221 */ /* 0x000fe60000010000 */
[----:B------:R-:W-:Y:S03]  /*19ba0*/  MUFU.EX2 R154, R154 ;  /* 0x0000009a009a7308 */ /* 0x000fe60000000800 */
[--C-:B------:R-:W-:Y:S01]  /*19bb0*/  FFMA.FTZ R133, R52, UR4, -R165.reuse ;  /* 0x0000000434857c23 */ /* 0x100fe200080108a5 */
[----:B------:R-:W-:Y:S01]  /*19bc0*/  FFMA.FTZ R132, R56, UR4, -R165 ;  /* 0x0000000438847c23 */ /* 0x000fe200080108a5 */
[C---:B------:R-:W-:Y:S03]  /*19bd0*/  HMMA.16816.F32 R8, R44.reuse, R134, R8 ;  /* 0x000000862c08723c */ /* 0x040fe60000001808 */
[----:B-1----:R-:W-:Y:S01]  /*19be0*/  F2FP.F16.F32.PACK_AB R43, R151, R150 ;  /* 0x00000096972b723e */ /* 0x002fe200000000ff */
[----:B------:R-:W-:Y:S01]  /*19bf0*/  FADD.FTZ R180, R180, R183 ;  /* 0x000000b7b4b47221 */ /* 0x000fe20000010000 */
[----:B------:R-:W1:Y:S01]  /*19c00*/  MUFU.EX2 R155, R155 ;  /* 0x0000009b009b7308 */ /* 0x000e620000000800 */
[C---:B------:R-:W-:Y:S05]  /*19c10*/  HMMA.16816.F32 R12, R44.reuse, R48, R12 ;  /* 0x000000302c0c723c */ /* 0x040fea000000180c */
[--C-:B------:R-:W-:Y:S01]  /*19c20*/  FFMA.FTZ R134, R53, UR4, -R165.reuse ;  /* 0x0000000435867c23 */ /* 0x100fe200080108a5 */
[C---:B------:R-:W-:Y:S03]  /*19c30*/  HMMA.16816.F32 R16, R44.reuse, R50, R16 ;  /* 0x000000322c10723c */ /* 0x040fe60000001810 */
[----:B------:R-:W-:Y:S01]  /*19c40*/  MUFU.EX2 R157, R157 ;  /* 0x0000009d009d7308 */ /* 0x000fe20000000800 */
[----:B------:R-:W3:Y:S01]  /*19c50*/  LDSM.16.MT88.4 R52, [R237+0xc000] ;  /* 0x00c00000ed34783b */ /* 0x000ee20000004200 */
[--C-:B------:R-:W-:Y:S01]  /*19c60*/  FFMA.FTZ R135, R57, UR4, -R165.reuse ;  /* 0x0000000439877c23 */ /* 0x100fe200080108a5 */
[C---:B------:R-:W-:Y:S07]  /*19c70*/  HMMA.16816.F32 R20, R44.reuse, R136, R20 ;  /* 0x000000882c14723c */ /* 0x040fee0000001814 */
[----:B------:R-:W4:Y:S01]  /*19c80*/  MUFU.EX2 R158, R158 ;  /* 0x0000009e009e7308 */ /* 0x000f220000000800 */
[----:B------:R-:W5:Y:S03]  /*19c90*/  LDSM.16.MT88.4 R48, [R234+0xc000] ;  /* 0x00c00000ea30783b */ /* 0x000f660000004200 */
[----:B--2---:R-:W-:Y:S01]  /*19ca0*/  F2FP.F16.F32.PACK_AB R40, R153, R152 ;  /* 0x000000989928723e */ /* 0x004fe200000000ff */
[C---:B------:R-:W-:Y:S05]  /*19cb0*/  HMMA.16816.F32 R24, R44.reuse, R138, R24 ;  /* 0x0000008a2c18723c */ /* 0x040fea0000001818 */
[----:B------:R-:W-:Y:S01]  /*19cc0*/  MUFU.EX2 R159, R159 ;  /* 0x0000009f009f7308 */ /* 0x000fe20000000800 */
[----:B------:R-:W2:Y:S01]  /*19cd0*/  LDSM.16.MT88.4 R56, [R233+0xc000] ;  /* 0x00c00000e938783b */ /* 0x000ea20000004200 */
[C---:B------:R-:W-:Y:S04]  /*19ce0*/  HMMA.16816.F32 R28, R44.reuse, R36, R28 ;  /* 0x000000242c1c723c */ /* 0x040fe8000000181c */
[----:B-1----:R-:W-:Y:S01]  /*19cf0*/  F2FP.F16.F32.PACK_AB R42, R155, R154 ;  /* 0x0000009a9b2a723e */ /* 0x002fe200000000ff */
[--C-:B------:R-:W-:Y:S03]  /*19d00*/  FFMA.FTZ R136, R60, UR4, -R165.reuse ;  /* 0x000000043c887c23 */ /* 0x100fe600080108a5 */
[----:B------:R-:W1:Y:S01]  /*19d10*/  MUFU.EX2 R156, R156 ;  /* 0x0000009c009c7308 */ /* 0x000e620000000800 */
[----:B------:R-:W-:Y:S01]  /*19d20*/  HMMA.16816.F32 R32, R44, R38, R32 ;  /* 0x000000262c20723c */ /* 0x000fe20000001820 */
[----:B------:R-:W2:Y:S02]  /*19d30*/  LDSM.16.MT88.4 R36, [R232+0xc000] ;  /* 0x00c00000e824783b */ /* 0x000ea40000004200 */
[--C-:B------:R-:W-:Y:S01]  /*19d40*/  FFMA.FTZ R137, R61, UR4, -R165.reuse ;  /* 0x000000043d897c23 */ /* 0x100fe200080108a5 */
[--C-:B------:R-:W-:Y:S01]  /*19d50*/  FFMA.FTZ R61, R64, UR4, -R165.reuse ;  /* 0x00000004403d7c23 */ /* 0x100fe200080108a5 */
[----:B------:R-:W-:Y:S04]  /*19d60*/  FFMA.FTZ R60, R65, UR4, -R165 ;  /* 0x00000004413c7c23 */ /* 0x000fe800080108a5 */
[----:B------:R-:W-:Y:S02]  /*19d70*/  MUFU.EX2 R161, R161 ;  /* 0x000000a100a17308 */ /* 0x000fe40000000800 */
[----:B----4-:R-:W-:Y:S01]  /*19d80*/  F2FP.F16.F32.PACK_AB R45, R158, R157 ;  /* 0x0000009d9e2d723e */ /* 0x010fe200000000ff */
[--C-:B------:R-:W-:Y:S01]  /*19d90*/  FFMA.FTZ R64, R70, UR4, -R167.reuse ;  /* 0x0000000446407c23 */ /* 0x100fe200080108a7 */
[----:B------:R-:W-:Y:S01]  /*19da0*/  FFMA.FTZ R70, R75, UR4, -R167 ;  /* 0x000000044b467c23 */ /* 0x000fe200080108a7 */
[--C-:B------:R-:W-:Y:S01]  /*19db0*/  FFMA.FTZ R75, R68, UR4, -R165.reuse ;  /* 0x00000004444b7c23 */ /* 0x100fe200080108a5 */
[--C-:B------:R-:W-:Y:S04]  /*19dc0*/  FFMA.FTZ R68, R69, UR4, -R165.reuse ;  /* 0x0000000445447c23 */ /* 0x100fe800080108a5 */
[----:B------:R-:W4:Y:S01]  /*19dd0*/  MUFU.EX2 R144, R144 ;  /* 0x0000009000907308 */ /* 0x000f220000000800 */
[C---:B---3--:R-:W-:Y:S05]  /*19de0*/  HMMA.16816.F32 R4, R40.reuse, R52, R4 ;  /* 0x000000342804723c */ /* 0x048fea0000001804 */
[----:B-1----:R-:W-:Y:S01]  /*19df0*/  F2FP.F16.F32.PACK_AB R47, R156, R159 ;  /* 0x0000009f9c2f723e */ /* 0x002fe200000000ff */
[C---:B------:R-:W-:Y:S03]  /*19e00*/  HMMA.16816.F32 R8, R40.reuse, R54, R8 ;  /* 0x000000362808723c */ /* 0x040fe60000001808 */
[----:B------:R-:W-:Y:S01]  /*19e10*/  MUFU.EX2 R145, R145 ;  /* 0x0000009100917308 */ /* 0x000fe20000000800 */
[----:B------:R-:W1:Y:S01]  /*19e20*/  LDSM.16.MT88.4 R52, [R237+0xc800] ;  /* 0x00c80000ed34783b */ /* 0x000e620000004200 */
[----:B------:R-:W-:Y:S01]  /*19e30*/  FFMA.FTZ R69, R72, UR4, -R165 ;  /* 0x0000000448457c23 */ /* 0x000fe200080108a5 */
[C---:B-----5:R-:W-:Y:S07]  /*19e40*/  HMMA.16816.F32 R12, R40.reuse, R48, R12 ;  /* 0x00000030280c723c */ /* 0x060fee000000180c */
[----:B------:R-:W3:Y:S01]  /*19e50*/  MUFU.EX2 R140, R140 ;  /* 0x0000008c008c7308 */ /* 0x000ee20000000800 */
[----:B----4-:R-:W-:Y:S01]  /*19e60*/  F2FP.F16.F32.PACK_AB R44, R144, R161 ;  /* 0x000000a1902c723e */ /* 0x010fe200000000ff */
[C---:B------:R-:W-:Y:S01]  /*19e70*/  HMMA.16816.F32 R16, R40.reuse, R50, R16 ;  /* 0x000000322810723c */ /* 0x040fe20000001810 */
[----:B------:R-:W4:Y:S07]  /*19e80*/  LDSM.16.MT88.4 R48, [R234+0xc800] ;  /* 0x00c80000ea30783b */ /* 0x000f2e0000004200 */
[----:B------:R-:W-:Y:S01]  /*19e90*/  MUFU.EX2 R141, R141 ;  /* 0x0000008d008d7308 */ /* 0x000fe20000000800 */
[C---:B--2---:R-:W-:Y:S03]  /*19ea0*/  HMMA.16816.F32 R20, R40.reuse, R56, R20 ;  /* 0x000000382814723c */ /* 0x044fe60000001814 */
[----:B------:R-:W-:Y:S03]  /*19eb0*/  FFMA.FTZ R65, R74, UR4, -R167 ;  /* 0x000000044a417c23 */ /* 0x000fe600080108a7 */
[C---:B------:R-:W-:Y:S03]  /*19ec0*/  HMMA.16816.F32 R24, R40.reuse, R58, R24 ;  /* 0x0000003a2818723c */ /* 0x040fe60000001818 */
[----:B------:R-:W2:Y:S01]  /*19ed0*/  MUFU.EX2 R142, R142 ;  /* 0x0000008e008e7308 */ /* 0x000ea20000000800 */
[----:B------:R-:W5:Y:S01]  /*19ee0*/  LDSM.16.MT88.4 R56, [R233+0xc800] ;  /* 0x00c80000e938783b */ /* 0x000f620000004200 */
[----:B---3--:R-:W-:Y:S01]  /*19ef0*/  F2FP.F16.F32.PACK_AB R46, R140, R145 ;  /* 0x000000918c2e723e */ /* 0x008fe200000000ff */
[C---:B------:R-:W-:Y:S07]  /*19f00*/  HMMA.16816.F32 R28, R40.reuse, R36, R28 ;  /* 0x00000024281c723c */ /* 0x040fee000000181c */
[----:B------:R-:W-:Y:S01]  /*19f10*/  MUFU.EX2 R143, R143 ;  /* 0x0000008f008f7308 */ /* 0x000fe20000000800 */
[----:B------:R-:W-:Y:S01]  /*19f20*/  FFMA.FTZ R72, R73, UR4, -R165 ;  /* 0x0000000449487c23 */ /* 0x000fe200080108a5 */
[----:B------:R-:W-:Y:S01]  /*19f30*/  HMMA.16816.F32 R32, R40, R38, R32 ;  /* 0x000000262820723c */ /* 0x000fe20000001820 */
[----:B------:R-:W3:Y:S07]  /*19f40*/  LDSM.16.MT88.4 R36, [R232+0xc800] ;  /* 0x00c80000e824783b */ /* 0x000eee0000004200 */
[----:B------:R-:W5:Y:S01]  /*19f50*/  MUFU.EX2 R146, R146 ;  /* 0x0000009200927308 */ /* 0x000f620000000800 */
[C---:B-1----:R-:W-:Y:S05]  /*19f60*/  HMMA.16816.F32 R4, R44.reuse, R52, R4 ;  /* 0x000000342c04723c */ /* 0x042fea0000001804 */
[----:B--2---:R-:W-:Y:S01]  /*19f70*/  F2FP.F16.F32.PACK_AB R41, R142, R141 ;  /* 0x0000008d8e29723e */ /* 0x004fe200000000ff */
[C---:B------:R-:W-:Y:S03]  /*19f80*/  HMMA.16816.F32 R8, R44.reuse, R54, R8 ;  /* 0x000000362c08723c */ /* 0x040fe60000001808 */
[----:B------:R-:W-:Y:S01]  /*19f90*/  MUFU.EX2 R133, R133 ;  /* 0x0000008500857308 */ /* 0x000fe20000000800 */
[----:B------:R-:W1:Y:S01]  /*19fa0*/  LDSM.16.MT88.4 R52, [R237+0xd000] ;  /* 0x00d00000ed34783b */ /* 0x000e620000004200 */
[----:B------:R-:W-:Y:S01]  /*19fb0*/  FFMA.FTZ R73, R83, UR4, -R167 ;  /* 0x0000000453497c23 */ /* 0x000fe200080108a7 */
[C---:B----4-:R-:W-:Y:S07]  /*19fc0*/  HMMA.16816.F32 R12, R44.reuse, R48, R12 ;  /* 0x000000302c0c723c */ /* 0x050fee000000180c */
        /* <DEDUP_REMOVED lines=11> */
[C---:B---3--:R-:W-:Y:S07]  /*1a080*/  HMMA.16816.F32 R28, R44.reuse, R36, R28 ;  /* 0x000000242c1c723c */ /* 0x048fee000000181c */
[----:B------:R-:W-:Y:S01]  /*1a090*/  MUFU.EX2 R62, R62 ;  /* 0x0000003e003e7308 */ /* 0x000fe20000000800 */
[----:B------:R-:W-:Y:S01]  /*1a0a0*/  FFMA.FTZ R76, R77, UR4, -R165 ;  /* 0x000000044d4c7c23 */ /* 0x000fe200080108a5 */
[----:B------:R-:W-:Y:S01]  /*1a0b0*/  HMMA.16816.F32 R32, R44, R38, R32 ;  /* 0x000000262c20723c */ /* 0x000fe20000001820 */
[----:B------:R-:W2:Y:S07]  /*1a0c0*/  LDSM.16.MT88.4 R36, [R232+0xd000] ;  /* 0x00d00000e824783b */ /* 0x000eae0000004200 */
[----:B------:R-:W3:Y:S03]  /*1a0d0*/  MUFU.EX2 R63, R63 ;  /* 0x0000003f003f7308 */ /* 0x000ee60000000800 */
[----:B-----5:R-:W-:Y:S01]  /*1a0e0*/  F2FP.F16.F32.PACK_AB R42, R135, R132 ;  /* 0x00000084872a723e */ /* 0x020fe200000000ff */
[----:B------:R-:W-:Y:S01]  /*1a0f0*/  FFMA.FTZ R74, R78, UR4, -R167 ;  /* 0x000000044e4a7c23 */ /* 0x000fe200080108a7 */
[----:B------:R-:W-:Y:S01]  /*1a100*/  FFMA.FTZ R77, R80, UR4, -R165 ;  /* 0x00000004504d7c23 */ /* 0x000fe200080108a5 */
[----:B------:R-:W-:Y:S01]  /*1a110*/  FFMA.FTZ R78, R82, UR4, -R167 ;  /* 0x00000004524e7c23 */ /* 0x000fe200080108a7 */
[----:B------:R-:W-:Y:S03]  /*1a120*/  FFMA.FTZ R80, R81, UR4, -R165 ;  /* 0x0000000451507c23 */ /* 0x000fe600080108a5 */
[----:B------:R-:W-:Y:S01]  /*1a130*/  MUFU.EX2 R66, R66 ;  /* 0x0000004200427308 */ /* 0x000fe20000000800 */
[C---:B-1----:R-:W-:Y:S05]  /*1a140*/  HMMA.16816.F32 R4, R40.reuse, R52, R4 ;  /* 0x000000342804723c */ /* 0x042fea0000001804 */
[--C-:B------:R-:W-:Y:S01]  /*1a150*/  FFMA.FTZ R81, R86, UR4, -R167.reuse ;  /* 0x0000000456517c23 */ /* 0x100fe200080108a7 */
[C---:B------:R-:W-:Y:S03]  /*1a160*/  HMMA.16816.F32 R8, R40.reuse, R54, R8 ;  /* 0x000000362808723c */ /* 0x040fe60000001808 */
[----:B------:R-:W1:Y:S01]  /*1a170*/  MUFU.EX2 R67, R67 ;  /* 0x0000004300437308 */ /* 0x000e620000000800 */
[----:B------:R-:W5:Y:S01]  /*1a180*/  LDSM.16.MT88.4 R52, [R237+0xd800] ;  /* 0x00d80000ed34783b */ /* 0x000f620000004200 */
[----:B---3--:R-:W-:Y:S01]  /*1a190*/  F2FP.F16.F32.PACK_AB R45, R63, R62 ;  /* 0x0000003e3f2d723e */ /* 0x008fe200000000ff */
[C---:B----4-:R-:W-:Y:S07]  /*1a1a0*/  HMMA.16816.F32 R12, R40.reuse, R48, R12 ;  /* 0x00000030280c723c */ /* 0x050fee000000180c */
[----:B------:R-:W-:Y:S01]  /*1a1b0*/  MUFU.EX2 R136, R136 ;  /* 0x0000008800887308 */ /* 0x000fe20000000800 */
[--C-:B------:R-:W-:Y:S01]  /*1a1c0*/  FFMA.FTZ R82, R87, UR4, -R167.reuse ;  /* 0x0000000457527c23 */ /* 0x100fe200080108a7 */
        /* <DEDUP_REMOVED lines=8> */
[--C-:B------:R-:W-:Y:S01]  /*1a250*/  FFMA.FTZ R86, R90, UR4, -R167.reuse ;  /* 0x000000045a567c23 */ /* 0x100fe200080108a7 */
[C---:B--2---:R-:W-:Y:S07]  /*1a260*/  HMMA.16816.F32 R28, R40.reuse, R36, R28 ;  /* 0x00000024281c723c */ /* 0x044fee000000181c */
[----:B------:R-:W2:Y:S01]  /*1a270*/  MUFU.EX2 R60, R60 ;  /* 0x0000003c003c7308 */ /* 0x000ea20000000800 */
[----:B----4-:R-:W-:Y:S01]  /*1a280*/  F2FP.F16.F32.PACK_AB R44, R137, R136 ;  /* 0x00000088892c723e */ /* 0x010fe200000000ff */
[----:B------:R-:W-:Y:S01]  /*1a290*/  HMMA.16816.F32 R32, R40, R38, R32 ;  /* 0x000000262820723c */ /* 0x000fe20000001820 */
[----:B------:R-:W4:Y:S07]  /*1a2a0*/  LDSM.16.MT88.4 R36, [R232+0xd800] ;  /* 0x00d80000e824783b */ /* 0x000f2e0000004200 */
[----:B------:R-:W-:Y:S03]  /*1a2b0*/  MUFU.EX2 R64, R64 ;  /* 0x0000004000407308 */ /* 0x000fe60000000800 */
[--C-:B------:R-:W-:Y:S01]  /*1a2c0*/  FFMA.FTZ R87, R91, UR4, -R167.reuse ;  /* 0x000000045b577c23 */ /* 0x100fe200080108a7 */
[--C-:B------:R-:W-:Y:S01]  /*1a2d0*/  FFMA.FTZ R90, R94, UR4, -R167.reuse ;  /* 0x000000045e5a7c23 */ /* 0x100fe200080108a7 */
[----:B------:R-:W-:Y:S01]  /*1a2e0*/  FFMA.FTZ R94, R99, UR4, -R167 ;  /* 0x00000004635e7c23 */ /* 0x000fe200080108a7 */
[----:B------:R-:W-:Y:S01]  /*1a2f0*/  FFMA.FTZ R99, R93, UR4, -R165 ;  /* 0x000000045d637c23 */ /* 0x000fe200080108a5 */
[----:B------:R-:W-:Y:S03]  /*1a300*/  FFMA.FTZ R91, R95, UR4, -R167 ;  /* 0x000000045f5b7c23 */ /* 0x000fe600080108a7 */
[----:B------:R-:W3:Y:S01]  /*1a310*/  MUFU.EX2 R71, R71 ;  /* 0x0000004700477308 */ /* 0x000ee20000000800 */
[----:B--2---:R-:W-:Y:S01]  /*1a320*/  F2FP.F16.F32.PACK_AB R46, R60, R61 ;  /* 0x0000003d3c2e723e */ /* 0x004fe200000000ff */
[----:B------:R-:W-:Y:S01]  /*1a330*/  FFMA.FTZ R93, R96, UR4, -R165 ;  /* 0x00000004605d7c23 */ /* 0x000fe200080108a5 */
[----:B------:R-:W-:Y:S01]  /*1a340*/  FFMA.FTZ R95, R98, UR4, -R167 ;  /* 0x00000004625f7c23 */ /* 0x000fe200080108a7 */
[----:B------:R-:W-:Y:S01]  /*1a350*/  FFMA.FTZ R96, R97, UR4, -R165 ;  /* 0x0000000461607c23 */ /* 0x000fe200080108a5 */
[--C-:B------:R-:W-:Y:S01]  /*1a360*/  FFMA.FTZ R98, R102, UR4, -R167.reuse ;  /* 0x0000000466627c23 */ /* 0x100fe200080108a7 */
[--C-:B------:R-:W-:Y:S01]  /*1a370*/  FFMA.FTZ R97, R106, UR4, -R167.reuse ;  /* 0x000000046a617c23 */ /* 0x100fe200080108a7 */
[--C-:B------:R-:W-:Y:S03]  /*1a380*/  FFMA.FTZ R102, R107, UR4, -R167.reuse ;  /* 0x000000046b667c23 */ /* 0x100fe600080108a7 */
[----:B------:R-:W-:Y:S01]  /*1a390*/  MUFU.EX2 R65, R65 ;  /* 0x0000004100417308 */ /* 0x000fe20000000800 */
[C---:B-----5:R-:W-:Y:S05]  /*1a3a0*/  HMMA.16816.F32 R4, R44.reuse, R52, R4 ;  /* 0x000000342c04723c */ /* 0x060fea0000001804 */
[----:B------:R-:W-:Y:S01]  /*1a3b0*/  FFMA.FTZ R106, R111, UR4, -R167 ;  /* 0x000000046f6a7c23 */ /* 0x000fe200080108a7 */
[C---:B------:R-:W-:Y:S03]  /*1a3c0*/  HMMA.16816.F32 R8, R44.reuse, R54, R8 ;  /* 0x000000362c08723c */ /* 0x040fe60000001808 */
[----:B------:R-:W2:Y:S01]  /*1a3d0*/  MUFU.EX2 R70, R70 ;  /* 0x0000004600467308 */ /* 0x000ea20000000800 */
[----:B------:R-:W5:Y:S01]  /*1a3e0*/  LDSM.16.MT88.4 R52, [R237+0xe000] ;  /* 0x00e00000ed34783b */ /* 0x000f620000004200 */
[----:B---3--:R-:W-:Y:S01]  /*1a3f0*/  F2FP.F16.F32.PACK_AB R41, R71, R64 ;  /* 0x000000404729723e */ /* 0x008fe200000000ff */
[C---:B------:R-:W-:Y:S07]  /*1a400*/  HMMA.16816.F32 R12, R44.reuse, R48, R12 ;  /* 0x000000302c0c723c */ /* 0x040fee000000180c */
[----:B------:R-:W-:Y:S01]  /*1a410*/  MUFU.EX2 R75, R75 ;  /* 0x0000004b004b7308 */ /* 0x000fe20000000800 */
[----:B------:R-:W-:Y:S01]  /*1a420*/  FFMA.FTZ R111, R112, UR4, -R165 ;  /* 0x00000004706f7c23 */ /* 0x000fe200080108a5 */
[C---:B------:R-:W-:Y:S01]  /*1a430*/  HMMA.16816.F32 R16, R44.reuse, R50, R16 ;  /* 0x000000322c10723c */ /* 0x040fe20000001810 */
[----:B------:R-:W3:Y:S07]  /*1a440*/  LDSM.16.MT88.4 R48, [R234+0xe000] ;  /* 0x00e00000ea30783b */ /* 0x000eee0000004200 */
[----:B------:R-:W5:Y:S01]  /*1a450*/  MUFU.EX2 R68, R68 ;  /* 0x0000004400447308 */ /* 0x000f620000000800 */
[C---:B-1----:R-:W-:Y:S03]  /*1a460*/  HMMA.16816.F32 R20, R44.reuse, R56, R20 ;  /* 0x000000382c14723c */ /* 0x042fe60000001814 */
[----:B--2---:R-:W-:Y:S03]  /*1a470*/  F2FP.F16.F32.PACK_AB R43, R70, R65 ;  /* 0x00000041462b723e */ /* 0x004fe600000000ff */
[C---:B------:R-:W-:Y:S03]  /*1a480*/  HMMA.16816.F32 R24, R44.reuse, R58, R24 ;  /* 0x0000003a2c18723c */ /* 0x040fe60000001818 */
[----:B------:R-:W-:Y:S01]  /*1a490*/  MUFU.EX2 R69, R69 ;  /* 0x0000004500457308 */ /* 0x000fe20000000800 */
[----:B------:R-:W1:Y:S01]  /*1a4a0*/  LDSM.16.MT88.4 R56, [R233+0xe000] ;  /* 0x00e00000e938783b */ /* 0x000e620000004200 */
[----:B------:R-:W-:Y:S01]  /*1a4b0*/  FFMA.FTZ R107, R114, UR4, -R167 ;  /* 0x00000004726b7c23 */ /* 0x000fe200080108a7 */
[C---:B----4-:R-:W-:Y:S07]  /*1a4c0*/  HMMA.16816.F32 R28, R44.reuse, R36, R28 ;  /* 0x000000242c1c723c */ /* 0x050fee000000181c */
[----:B------:R-:W2:Y:S01]  /*1a4d0*/  MUFU.EX2 R72, R72 ;  /* 0x0000004800487308 */ /* 0x000ea20000000800 */
[----:B-----5:R-:W-:Y:S01]  /*1a4e0*/  F2FP.F16.F32.PACK_AB R40, R68, R75 ;  /* 0x0000004b4428723e */ /* 0x020fe200000000ff */
[----:B------:R-:W-:Y:S01]  /*1a4f0*/  HMMA.16816.F32 R32, R44, R38, R32 ;  /* 0x000000262c20723c */ /* 0x000fe20000001820 */
[----:B------:R-:W4:Y:S07]  /*1a500*/  LDSM.16.MT88.4 R36, [R232+0xe000] ;  /* 0x00e00000e824783b */ /* 0x000f2e0000004200 */
[----:B------:R-:W-:Y:S03]  /*1a510*/  MUFU.EX2 R74, R74 ;  /* 0x0000004a004a7308 */ /* 0x000fe60000000800 */
[----:B------:R-:W-:Y:S01]  /*1a520*/  FFMA.FTZ R112, R113, UR4, -R165 ;  /* 0x0000000471707c23 */ /* 0x000fe200080108a5 */
[--C-:B------:R-:W-:Y:S01]  /*1a530*/  FFMA.FTZ R114, R119, UR4, -R167.reuse ;  /* 0x0000000477727c23 */ /* 0x100fe200080108a7 */
[----:B------:R-:W-:Y:S01]  /*1a540*/  FFMA.FTZ R113, R118, UR4, -R167 ;  /* 0x0000000476717c23 */ /* 0x000fe200080108a7 */
[----:B------:R-:W5:Y:S01]  /*1a550*/  LDSM.16.MT88.4 R44, [R237+0xe800] ;  /* 0x00e80000ed2c783b */ /* 0x000f620000004200 */
[----:B------:R-:W-:Y:S01]  /*1a560*/  FADD.FTZ R175, R175, R180 ;  /* 0x000000b4afaf7221 */ /* 0x000fe20000010000 */
[----:B------:R-:W-:Y:S02]  /*1a570*/  FADD.FTZ R190, R190, R193 ;  /* 0x000000c1bebe7221 */ /* 0x000fe40000010000 */
        /* <DEDUP_REMOVED lines=11> */
[----:B------:R-:W-:Y:S01]  /*1a630*/  LDSM.16.MT88.4 R52, [R233+0xe800] ;  /* 0x00e80000e934783b */ /* 0x000fe20000004200 */
[----:B------:R-:W-:Y:S01]  /*1a640*/  FADD.FTZ R148, R148, R173 ;  /* 0x000000ad94947221 */ /* 0x000fe20000010000 */
[C---:B---3--:R-:W-:Y:S07]  /*1a650*/  HMMA.16816.F32 R12, R40.reuse, R48, R12 ;  /* 0x00000030280c723c */ /* 0x048fee000000180c */
[----:B------:R-:W-:Y:S01]  /*1a660*/  MUFU.EX2 R83, R83 ;  /* 0x0000005300537308 */ /* 0x000fe20000000800 */
[----:B------:R-:W-:Y:S01]  /*1a670*/  FADD.FTZ R149, R149, R148 ;  /* 0x0000009495957221 */ /* 0x000fe20000010000 */
[C---:B------:R-:W-:Y:S01]  /*1a680*/  HMMA.16816.F32 R16, R40.reuse, R50, R16 ;  /* 0x000000322810723c */ /* 0x040fe20000001810 */
[----:B------:R-:W3:Y:S07]  /*1a690*/  LDSM.16.MT88.4 R48, [R234+0xe800] ;  /* 0x00e80000ea30783b */ /* 0x000eee0000004200 */
[----:B------:R-:W2:Y:S01]  /*1a6a0*/  MUFU.EX2 R76, R76 ;  /* 0x0000004c004c7308 */ /* 0x000ea20000000800 */
[C---:B-1----:R-:W-:Y:S03]  /*1a6b0*/  HMMA.16816.F32 R20, R40.reuse, R56, R20 ;  /* 0x000000382814723c */ /* 0x042fe60000001814 */
[----:B------:R-:W-:Y:S03]  /*1a6c0*/  FADD.FTZ R150, R150, R149 ;  /* 0x0000009596967221 */ /* 0x000fe60000010000 */
[C---:B------:R-:W-:Y:S03]  /*1a6d0*/  HMMA.16816.F32 R24, R40.reuse, R58, R24 ;  /* 0x0000003a2818723c */ /* 0x040fe60000001818 */
[----:B------:R-:W-:Y:S01]  /*1a6e0*/  MUFU.EX2 R77, R77 ;  /* 0x0000004d004d7308 */ /* 0x000fe20000000800 */
[----:B------:R-:W-:Y:S01]  /*1a6f0*/  LDSM.16.MT88.4 R56, [R237+0xf000] ;  /* 0x00f00000ed38783b */ /* 0x000fe20000004200 */
[----:B------:R-:W-:Y:S01]  /*1a700*/  FADD.FTZ R150, R151, R150 ;  /* 0x0000009697967221 */ /* 0x000fe20000010000 */
[C---:B----4-:R-:W-:Y:S07]  /*1a710*/  HMMA.16816.F32 R28, R40.reuse, R36, R28 ;  /* 0x00000024281c723c */ /* 0x050fee000000181c */
[----:B------:R-:W1:Y:S01]  /*1a720*/  MUFU.EX2 R80, R80 ;  /* 0x0000005000507308 */ /* 0x000e620000000800 */
[----:B------:R-:W-:Y:S01]  /*1a730*/  FADD.FTZ R157, R157, R150 ;  /* 0x000000969d9d7221 */ /* 0x000fe20000010000 */
[----:B------:R-:W-:Y:S01]  /*1a740*/  HMMA.16816.F32 R32, R40, R38, R32 ;  /* 0x000000262820723c */ /* 0x000fe20000001820 */
[----:B------:R-:W4:Y:S07]  /*1a750*/  LDSM.16.MT88.4 R40, [R232+0xe800] ;  /* 0x00e80000e828783b */ /* 0x000f2e0000004200 */
[----:B------:R-:W-:Y:S03]  /*1a760*/  MUFU.EX2 R81, R81 ;  /* 0x0000005100517308 */ /* 0x000fe60000000800 */
[----:B-----5:R-:W-:Y:S01]  /*1a770*/  F2FP.F16.F32.PACK_AB R37, R79, R74 ;  /* 0x0000004a4f25723e */ /* 0x020fe200000000ff */
[----:B------:R-:W-:Y:S01]  /*1a780*/  FADD.FTZ R158, R158, R157 ;  /* 0x0000009d9e9e7221 */ /* 0x000fe20000010000 */
[----:B--2---:R-:W-:Y:S01]  /*1a790*/  F2FP.F16.F32.PACK_AB R39, R73, R78 ;  /* 0x0000004e4927723e */ /* 0x004fe200000000ff */
[----:B------:R-:W-:Y:S01]  /*1a7a0*/  LDSM.16.MT88.4 R148, [R234+0x11800] ;  /* 0x01180000ea94783b */ /* 0x000fe20000004200 */
        /* <DEDUP_REMOVED lines=9> */
[----:B------:R-:W-:Y:S01]  /*1a840*/  LDSM.16.MT88.4 R156, [R237+0x11800] ;  /* 0x01180000ed9c783b */ /* 0x000fe20000004200 */
[C---:B------:R-:W-:Y:S05]  /*1a850*/  HMMA.16816.F32 R4, R36.reuse, R44, R4 ;  /* 0x0000002c2404723c */ /* 0x040fea0000001804 */
[----:B------:R-:W-:Y:S03]  /*1a860*/  FADD.FTZ R142, R142, R141 ;  /* 0x0000008d8e8e7221 */ /* 0x000fe60000010000 */
[----:B------:R-:W1:Y:S01]  /*1a870*/  MUFU.EX2 R87, R87 ;  /* 0x0000005700577308 */ /* 0x000e620000000800 */
[C---:B------:R-:W-:Y:S03]  /*1a880*/  HMMA.16816.F32 R8, R36.reuse, R46, R8 ;  /* 0x0000002e2408723c */ /* 0x040fe60000001808 */
[----:B--2---:R-:W-:Y:S01]  /*1a890*/  F2FP.F16.F32.PACK_AB R45, R82, R81 ;  /* 0x00000051522d723e */ /* 0x004fe200000000ff */
[----:B------:R-:W-:Y:S02]  /*1a8a0*/  FADD.FTZ R181, R181, R184 ;  /* 0x000000b8b5b57221 */ /* 0x000fe40000010000 */
[C---:B---3--:R-:W-:Y:S03]  /*1a8b0*/  HMMA.16816.F32 R12, R36.reuse, R48, R12 ;  /* 0x00000030240c723c */ /* 0x048fe6000000180c */
[----:B------:R-:W-:Y:S02]  /*1a8c0*/  MUFU.EX2 R84, R84 ;  /* 0x0000005400547308 */ /* 0x000fe40000000800 */
[----:B------:R-:W-:Y:S01]  /*1a8d0*/  FADD.FTZ R176, R176, R181 ;  /* 0x000000b5b0b07221 */ /* 0x000fe20000010000 */
[C---:B------:R-:W-:Y:S01]  /*1a8e0*/  HMMA.16816.F32 R16, R36.reuse, R50, R16 ;  /* 0x000000322410723c */ /* 0x040fe20000001810 */
[----:B------:R-:W2:Y:S06]  /*1a8f0*/  LDSM.16.MT88.4 R48, [R234+0xf000] ;  /* 0x00f00000ea30783b */ /* 0x000eac0000004200 */
[----:B------:R-:W3:Y:S01]  /*1a900*/  MUFU.EX2 R85, R85 ;  /* 0x0000005500557308 */ /* 0x000ee20000000800 */
[----:B-1----:R-:W-:Y:S01]  /*1a910*/  F2FP.F16.F32.PACK_AB R47, R87, R86 ;  /* 0x00000056572f723e */ /* 0x002fe200000000ff */
[C---:B------:R-:W-:Y:S08]  /*1a920*/  HMMA.16816.F32 R20, R36.reuse, R52, R20 ;  /* 0x000000342414723c */ /* 0x040ff00000001814 */
[----:B------:R-:W-:Y:S01]  /*1a930*/  MUFU.EX2 R88, R88 ;  /* 0x0000005800587308 */ /* 0x000fe20000000800 */
[C---:B------:R-:W-:Y:S01]  /*1a940*/  HMMA.16816.F32 R24, R36.reuse, R54, R24 ;  /* 0x000000362418723c */ /* 0x040fe20000001818 */
[----:B------:R-:W1:Y:S02]  /*1a950*/  LDSM.16.MT88.4 R52, [R233+0xf000] ;  /* 0x00f00000e934783b */ /* 0x000e640000004200 */
[----:B------:R-:W-:Y:S03]  /*1a960*/  FADD.FTZ R139, R179, R176 ;  /* 0x000000b0b38b7221 */ /* 0x000fe60000010000 */
[C---:B----4-:R-:W-:Y:S03]  /*1a970*/  HMMA.16816.F32 R28, R36.reuse, R40, R28 ;  /* 0x00000028241c723c */ /* 0x050fe6000000181c */
[----:B------:R-:W4:Y:S02]  /*1a980*/  MUFU.EX2 R89, R89 ;  /* 0x0000005900597308 */ /* 0x000f240000000800 */
[----:B---3--:R-:W-:Y:S01]  /*1a990*/  F2FP.F16.F32.PACK_AB R44, R85, R84 ;  /* 0x00000054552c723e */ /* 0x008fe200000000ff */
[----:B------:R-:W-:Y:S01]  /*1a9a0*/  HMMA.16816.F32 R32, R36, R42, R32 ;  /* 0x0000002a2420723c */ /* 0x000fe20000001820 */
[----:B------:R-:W3:Y:S06]  /*1a9b0*/  LDSM.16.MT88.4 R36, [R232+0xf000] ;  /* 0x00f00000e824783b */ /* 0x000eec0000004200 */
[----:B------:R-:W-:Y:S01]  /*1a9c0*/  MUFU.EX2 R90, R90 ;  /* 0x0000005a005a7308 */ /* 0x000fe20000000800 */
[----:B------:R-:W-:Y:S09]  /*1a9d0*/  FADD.FTZ R139, R178, R139 ;  /* 0x0000008bb28b7221 */ /* 0x000ff20000010000 */
[----:B------:R-:W5:Y:S01]  /*1a9e0*/  MUFU.EX2 R91, R91 ;  /* 0x0000005b005b7308 */ /* 0x000f620000000800 */
[----:B----4-:R-:W-:Y:S01]  /*1a9f0*/  F2FP.F16.F32.PACK_AB R46, R89, R88 ;  /* 0x00000058592e723e */ /* 0x010fe200000000ff */
[----:B------:R-:W-:Y:S04]  /*1aa00*/  FADD.FTZ R172, R172, R139 ;  /* 0x0000008bacac7221 */ /* 0x000fe80000010000 */
[----:B------:R-:W-:Y:S04]  /*1aa10*/  FADD.FTZ R177, R177, R172 ;  /* 0x000000acb1b17221 */ /* 0x000fe80000010000 */
[----:B------:R-:W-:Y:S01]  /*1aa20*/  MUFU.EX2 R95, R95 ;  /* 0x0000005f005f7308 */ /* 0x000fe20000000800 */
[C---:B------:R-:W-:Y:S05]  /*1aa30*/  HMMA.16816.F32 R4, R44.reuse, R56, R4 ;  /* 0x000000382c04723c */ /* 0x040fea0000001804 */
[----:B------:R-:W-:Y:S01]  /*1aa40*/  FADD.FTZ R152, R152, R177 ;  /* 0x000000b198987221 */ /* 0x000fe20000010000 */
[C---:B------:R-:W-:Y:S03]  /*1aa50*/  HMMA.16816.F32 R8, R44.reuse, R58, R8 ;  /* 0x0000003a2c08723c */ /* 0x040fe60000001808 */
[----:B------:R-:W4:Y:S01]  /*1aa60*/  MUFU.EX2 R94, R94 ;  /* 0x0000005e005e7308 */ /* 0x000f220000000800 */
[----:B------:R-:W3:Y:S01]  /*1aa70*/  LDSM.16.MT88.4 R56, [R237+0xf800] ;  /* 0x00f80000ed38783b */ /* 0x000ee20000004200 */
        /* <DEDUP_REMOVED lines=11> */
[----:B------:R-:W1:Y:S02]  /*1ab30*/  LDSM.16.MT88.4 R52, [R233+0xf800] ;  /* 0x00f80000e934783b */ /* 0x000e640000004200 */
[C---:B---3--:R-:W-:Y:S07]  /*1ab40*/  HMMA.16816.F32 R28, R44.reuse, R36, R28 ;  /* 0x000000242c1c723c */ /* 0x048fee000000181c */
        /* <DEDUP_REMOVED lines=17> */
[----:B------:R-:W-:Y:S01]  /*1ac60*/  FADD.FTZ R140, R140, R145 ;  /* 0x000000918c8c7221 */ /* 0x000fe20000010000 */
[C---:B--2---:R-:W-:Y:S07]  /*1ac70*/  HMMA.16816.F32 R12, R40.reuse, R48, R12 ;  /* 0x00000030280c723c */ /* 0x044fee000000180c */
[----:B------:R-:W-:Y:S01]  /*1ac80*/  MUFU.EX2 R100, R100 ;  /* 0x0000006400647308 */ /* 0x000fe20000000800 */
[----:B------:R-:W-:Y:S01]  /*1ac90*/  FADD.FTZ R133, R133, R140 ;  /* 0x0000008c85857221 */ /* 0x000fe20000010000 */
[C---:B------:R-:W-:Y:S01]  /*1aca0*/  HMMA.16816.F32 R16, R40.reuse, R50, R16 ;  /* 0x000000322810723c */ /* 0x040fe20000001810 */
[----:B------:R-:W2:Y:S07]  /*1acb0*/  LDSM.16.MT88.4 R48, [R234+0x10000] ;  /* 0x01000000ea30783b */ /* 0x000eae0000004200 */
[----:B------:R-:W4:Y:S01]  /*1acc0*/  MUFU.EX2 R101, R101 ;  /* 0x0000006500657308 */ /* 0x000f220000000800 */
[C---:B-1----:R-:W-:Y:S03]  /*1acd0*/  HMMA.16816.F32 R20, R40.reuse, R52, R20 ;  /* 0x000000342814723c */ /* 0x042fe60000001814 */
[----:B-----5:R-:W-:Y:S03]  /*1ace0*/  F2FP.F16.F32.PACK_AB R45, R3, R98 ;  /* 0x00000062032d723e */ /* 0x020fe600000000ff */
[C---:B------:R-:W-:Y:S03]  /*1acf0*/  HMMA.16816.F32 R24, R40.reuse, R54, R24 ;  /* 0x000000362818723c */ /* 0x040fe60000001818 */
[----:B------:R-:W-:Y:S01]  /*1ad00*/  MUFU.EX2 R103, R103 ;  /* 0x0000006700677308 */ /* 0x000fe20000000800 */
[----:B------:R-:W1:Y:S01]  /*1ad10*/  LDSM.16.MT88.4 R52, [R233+0x10000] ;  /* 0x01000000e934783b */ /* 0x000e620000004200 */
[----:B---3--:R-:W-:Y:S01]  /*1ad20*/  F2FP.F16.F32.PACK_AB R47, R102, R97 ;  /* 0x00000061662f723e */ /* 0x008fe200000000ff */
[C---:B----4-:R-:W-:Y:S07]  /*1ad30*/  HMMA.16816.F32 R28, R40.reuse, R36, R28 ;  /* 0x00000024281c723c */ /* 0x050fee000000181c */
[----:B------:R-:W3:Y:S01]  /*1ad40*/  MUFU.EX2 R104, R104 ;  /* 0x0000006800687308 */ /* 0x000ee20000000800 */
[----:B------:R-:W-:Y:S01]  /*1ad50*/  F2FP.F16.F32.PACK_AB R44, R101, R100 ;  /* 0x00000064652c723e */ /* 0x000fe200000000ff */
        /* <DEDUP_REMOVED lines=20> */
[----:B------:R-:W-:Y:S01]  /*1aea0*/  FADD.FTZ R42, R66, R41 ;  /* 0x00000029422a7221 */ /* 0x000fe20000010000 */
[C---:B--2---:R-:W-:Y:S03]  /*1aeb0*/  HMMA.16816.F32 R12, R44.reuse, R48, R12 ;  /* 0x000000302c0c723c */ /* 0x044fe6000000180c */
[----:B-----5:R-:W-:Y:S03]  /*1aec0*/  F2FP.F16.F32.PACK_AB R41, R106, R105 ;  /* 0x000000696a29723e */ /* 0x020fe600000000ff */
[C---:B------:R-:W-:Y:S01]  /*1aed0*/  HMMA.16816.F32 R16, R44.reuse, R50, R16 ;  /* 0x000000322c10723c */ /* 0x040fe20000001810 */
[----:B------:R-:W2:Y:S01]  /*1aee0*/  LDSM.16.MT88.4 R48, [R234+0x10800] ;  /* 0x01080000ea30783b */ /* 0x000ea20000004200 */
[----:B------:R-:W-:Y:S03]  /*1aef0*/  MUFU.EX2 R108, R108 ;  /* 0x0000006c006c7308 */ /* 0x000fe60000000800 */
[----:B------:R-:W-:Y:S01]  /*1af00*/  FADD.FTZ R119, R61, R40 ;  /* 0x000000283d777221 */ /* 0x000fe20000010000 */
[C---:B-1----:R-:W-:Y:S06]  /*1af10*/  HMMA.16816.F32 R20, R44.reuse, R52, R20 ;  /* 0x000000342c14723c */ /* 0x042fec0000001814 */
[----:B------:R-:W1:Y:S01]  /*1af20*/  MUFU.EX2 R109, R109 ;  /* 0x0000006d006d7308 */ /* 0x000e620000000800 */
[----:B----4-:R-:W-:Y:S01]  /*1af30*/  F2FP.F16.F32.PACK_AB R43, R110, R107 ;  /* 0x0000006b6e2b723e */ /* 0x010fe200000000ff */
[C---:B------:R-:W-:Y:S01]  /*1af40*/  HMMA.16816.F32 R24, R44.reuse, R54, R24 ;  /* 0x000000362c18723c */ /* 0x040fe20000001818 */
[----:B------:R-:W4:Y:S02]  /*1af50*/  LDSM.16.MT88.4 R52, [R233+0x10800] ;  /* 0x01080000e934783b */ /* 0x000f240000004200 */
[----:B------:R-:W-:Y:S03]  /*1af60*/  FADD.FTZ R67, R67, R42 ;  /* 0x0000002a43437221 */ /* 0x000fe60000010000 */
[C---:B------:R-:W-:Y:S02]  /*1af70*/  HMMA.16816.F32 R28, R44.reuse, R36, R28 ;  /* 0x000000242c1c723c */ /* 0x040fe4000000181c */
[----:B------:R-:W-:Y:S03]  /*1af80*/  MUFU.EX2 R111, R111 ;  /* 0x0000006f006f7308 */ /* 0x000fe60000000800 */
[----:B------:R-:W-:Y:S01]  /*1af90*/  FFMA.FTZ R66, R117, UR4, -R165 ;  /* 0x0000000475427c23 */ /* 0x000fe200080108a5 */
[----:B------:R-:W-:Y:S01]  /*1afa0*/  HMMA.16816.F32 R32, R44, R38, R32 ;  /* 0x000000262c20723c */ /* 0x000fe20000001820 */
[----:B------:R-:W5:Y:S05]  /*1afb0*/  LDSM.16.MT88.4 R36, [R232+0x10800] ;  /* 0x01080000e824783b */ /* 0x000f6a0000004200 */
[----:B------:R-:W3:Y:S01]  /*1afc0*/  MUFU.EX2 R112, R112 ;  /* 0x0000007000707308 */ /* 0x000ee20000000800 */
[----:B-1----:R-:W-:Y:S01]  /*1afd0*/  F2FP.F16.F32.PACK_AB R40, R109, R108 ;  /* 0x0000006c6d28723e */ /* 0x002fe200000000ff */
[----:B------:R-:W-:Y:S03]  /*1afe0*/  FADD.FTZ R64, R64, R67 ;  /* 0x0000004340407221 */ /* 0x000fe60000010000 */
[----:B------:R-:W-:Y:S01]  /*1aff0*/  FFMA.FTZ R61, R120, UR4, -R165 ;  /* 0x00000004783d7c23 */ /* 0x000fe200080108a5 */
[----:B------:R-:W-:Y:S01]  /*1b000*/  FADD.FTZ R60, R60, R119 ;  /* 0x000000773c3c7221 */ /* 0x000fe20000010000 */
[----:B------:R-:W-:Y:S03]  /*1b010*/  FADD.FTZ R64, R71, R64 ;  /* 0x0000004047407221 */ /* 0x000fe60000010000 */
[----:B------:R-:W-:Y:S01]  /*1b020*/  MUFU.EX2 R113, R113 ;  /* 0x0000007100717308 */ /* 0x000fe20000000800 */
[----:B------:R-:W-:Y:S01]  /*1b030*/  FADD.FTZ R75, R75, R60 ;  /* 0x0000003c4b4b7221 */ /* 0x000fe20000010000 */
[--C-:B------:R-:W-:Y:S01]  /*1b040*/  FFMA.FTZ R67, R130, UR4, -R167.reuse ;  /* 0x0000000482437c23 */ /* 0x100fe200080108a7 */
[----:B------:R-:W-:Y:S01]  /*1b050*/  FADD.FTZ R65, R65, R64 ;  /* 0x0000004041417221 */ /* 0x000fe20000010000 */
[----:B------:R-:W-:Y:S01]  /*1b060*/  FFMA.FTZ R167, R131, UR4, -R167 ;  /* 0x0000000483a77c23 */ /* 0x000fe200080108a7 */
[----:B------:R-:W-:Y:S02]  /*1b070*/  FADD.FTZ R68, R68, R75 ;  /* 0x0000004b44447221 */ /* 0x000fe40000010000 */
[----:B------:R-:W-:Y:S01]  /*1b080*/  FADD.FTZ R45, R70, R65 ;  /* 0x00000041462d7221 */ /* 0x000fe20000010000 */
[----:B---3--:R-:W-:Y:S02]  /*1b090*/  F2FP.F16.F32.PACK_AB R42, R112, R111 ;  /* 0x0000006f702a723e */ /* 0x008fe400000000ff */
[----:B------:R-:W1:Y:S01]  /*1b0a0*/  MUFU.EX2 R114, R114 ;  /* 0x0000007200727308 */ /* 0x000e620000000800 */
        /* <DEDUP_REMOVED lines=9> */
[----:B-1----:R-:W-:Y:S01]  /*1b140*/  F2FP.F16.F32.PACK_AB R45, R114, R113 ;  /* 0x00000071722d723e */ /* 0x002fe200000000ff */
[C---:B--2---:R-:W-:Y:S03]  /*1b150*/  HMMA.16816.F32 R12, R40.reuse, R48, R12 ;  /* 0x00000030280c723c */ /* 0x044fe6000000180c */
[----:B------:R-:W-:Y:S03]  /*1b160*/  FADD.FTZ R78, R78, R79 ;  /* 0x0000004f4e4e7221 */ /* 0x000fe60000010000 */
[C---:B------:R-:W-:Y:S01]  /*1b170*/  HMMA.16816.F32 R16, R40.reuse, R50, R16 ;  /* 0x000000322810723c */ /* 0x040fe20000001810 */
[----:B------:R-:W1:Y:S01]  /*1b180*/  LDSM.16.MT88.4 R48, [R234+0x11000] ;  /* 0x01100000ea30783b */ /* 0x000e620000004200 */
[----:B------:R-:W2:Y:S03]  /*1b190*/  MUFU.EX2 R62, R123 ;  /* 0x0000007b003e7308 */ /* 0x000ea60000000800 */
[----:B------:R-:W-:Y:S01]  /*1b1a0*/  FADD.FTZ R78, R73, R78 ;  /* 0x0000004e494e7221 */ /* 0x000fe20000010000 */
[C---:B----4-:R-:W-:Y:S06]  /*1b1b0*/  HMMA.16816.F32 R20, R40.reuse, R52, R20 ;  /* 0x000000342814723c */ /* 0x050fec0000001814 */
[----:B------:R-:W-:Y:S01]  /*1b1c0*/  MUFU.EX2 R63, R116 ;  /* 0x00000074003f7308 */ /* 0x000fe20000000800 */
[----:B------:R-:W-:Y:S01]  /*1b1d0*/  FADD.FTZ R81, R81, R78 ;  /* 0x0000004e51517221 */ /* 0x000fe20000010000 */
[C---:B------:R-:W-:Y:S01]  /*1b1e0*/  HMMA.16816.F32 R24, R40.reuse, R54, R24 ;  /* 0x000000362818723c */ /* 0x040fe20000001818 */
[----:B------:R-:W4:Y:S02]  /*1b1f0*/  LDSM.16.MT88.4 R52, [R233+0x11000] ;  /* 0x01100000e934783b */ /* 0x000f240000004200 */
[----:B------:R-:W-:Y:S03]  /*1b200*/  FADD.FTZ R81, R82, R81 ;  /* 0x0000005152517221 */ /* 0x000fe60000010000 */
[C---:B-----5:R-:W-:Y:S02]  /*1b210*/  HMMA.16816.F32 R28, R40.reuse, R36, R28 ;  /* 0x00000024281c723c */ /* 0x060fe4000000181c */
[----:B------:R-:W5:Y:S03]  /*1b220*/  MUFU.EX2 R66, R66 ;  /* 0x0000004200427308 */ /* 0x000f660000000800 */
[----:B--2---:R-:W-:Y:S01]  /*1b230*/  F2FP.F16.F32.PACK_AB R47, R62, R115 ;  /* 0x000000733e2f723e */ /* 0x004fe200000000ff */
[----:B------:R-:W-:Y:S01]  /*1b240*/  HMMA.16816.F32 R32, R40, R38, R32 ;  /* 0x000000262820723c */ /* 0x000fe20000001820 */
[----:B------:R-:W2:Y:S05]  /*1b250*/  LDSM.16.MT88.4 R36, [R232+0x11000] ;  /* 0x01100000e824783b */ /* 0x000eaa0000004200 */
[----:B------:R-:W-:Y:S01]  /*1b260*/  MUFU.EX2 R61, R61 ;  /* 0x0000003d003d7308 */ /* 0x000fe20000000800 */
[----:B------:R-:W-:Y:S01]  /*1b270*/  FADD.FTZ R86, R86, R81 ;  /* 0x0000005156567221 */ /* 0x000fe20000010000 */
[----:B------:R-:W-:Y:S03]  /*1b280*/  FADD.FTZ R83, R83, R72 ;  /* 0x0000004853537221 */ /* 0x000fe60000010000 */
[--C-:B------:R-:W-:Y:S01]  /*1b290*/  FFMA.FTZ R40, R124, UR4, -R165.reuse ;  /* 0x000000047c287c23 */ /* 0x100fe200080108a5 */
[----:B------:R-:W-:Y:S04]  /*1b2a0*/  FFMA.FTZ R42, R128, UR4, -R165 ;  /* 0x00000004802a7c23 */ /* 0x000fe800080108a5 */
[----:B------:R-:W3:Y:S01]  /*1b2b0*/  MUFU.EX2 R60, R121 ;  /* 0x00000079003c7308 */ /* 0x000ee20000000800 */
[----:B-----5:R-:W-:Y:S01]  /*1b2c0*/  F2FP.F16.F32.PACK_AB R44, R66, R63 ;  /* 0x0000003f422c723e */ /* 0x020fe200000000ff */
[----:B------:R-:W-:Y:S01]  /*1b2d0*/  FADD.FTZ R87, R87, R86 ;  /* 0x0000005657577221 */ /* 0x000fe20000010000 */
[----:B------:R-:W-:Y:S01]  /*1b2e0*/  FADD.FTZ R76, R76, R83 ;  /* 0x000000534c4c7221 */ /* 0x000fe20000010000 */
[----:B------:R-:W-:Y:S02]  /*1b2f0*/  FFMA.FTZ R165, R129, UR4, -R165 ;  /* 0x0000000481a57c23 */ /* 0x000fe400080108a5 */
[----:B------:R-:W-:Y:S01]  /*1b300*/  FADD.FTZ R90, R90, R87 ;  /* 0x000000575a5a7221 */ /* 0x000fe20000010000 */
[----:B------:R-:W-:Y:S03]  /*1b310*/  FADD.FTZ R41, R77, R76 ;  /* 0x0000004c4d297221 */ /* 0x000fe60000010000 */
[----:B------:R-:W5:Y:S01]  /*1b320*/  MUFU.EX2 R67, R67 ;  /* 0x0000004300437308 */ /* 0x000f620000000800 */
[----:B------:R-:W-:Y:S01]  /*1b330*/  FADD.FTZ R90, R91, R90 ;  /* 0x0000005a5b5a7221 */ /* 0x000fe20000010000 */
[----:B------:R-:W-:Y:S03]  /*1b340*/  FADD.FTZ R41, R80, R41 ;  /* 0x0000002950297221 */ /* 0x000fe60000010000 */
[----:B------:R-:W-:Y:S01]  /*1b350*/  FADD.FTZ R95, R95, R90 ;  /* 0x0000005a5f5f7221 */ /* 0x000fe20000010000 */
[----:B------:R-:W-:Y:S04]  /*1b360*/  FADD.FTZ R84, R84, R41 ;  /* 0x0000002954547221 */ /* 0x000fe80000010000 */
[----:B------:R-:W-:Y:S01]  /*1b370*/  MUFU.EX2 R65, R127 ;  /* 0x0000007f00417308 */ /* 0x000fe20000000800 */
[----:B---3--:R-:W-:Y:S01]  /*1b380*/  F2FP.F16.F32.PACK_AB R46, R60, R61 ;  /* 0x0000003d3c2e723e */ /* 0x008fe200000000ff */
[----:B------:R-:W-:Y:S01]  /*1b390*/  FADD.FTZ R95, R94, R95 ;  /* 0x0000005f5e5f7221 */ /* 0x000fe20000010000 */
[----:B------:R-:W-:Y:S03]  /*1b3a0*/  FADD.FTZ R85, R85, R84 ;  /* 0x0000005455557221 */ /* 0x000fe60000010000 */
[----:B------:R-:W-:Y:S01]  /*1b3b0*/  FADD.FTZ R98, R98, R95 ;  /* 0x0000005f62627221 */ /* 0x000fe20000010000 */
[----:B------:R-:W-:Y:S01]  /*1b3c0*/  FADD.FTZ R88, R88, R85 ;  /* 0x0000005558587221 */ /* 0x000fe20000010000 */
[C---:B------:R-:W-:Y:S02]  /*1b3d0*/  HMMA.16816.F32 R4, R44.reuse, R56, R4 ;  /* 0x000000382c04723c */ /* 0x040fe40000001804 */
[----:B------:R-:W3:Y:S03]  /*1b3e0*/  MUFU.EX2 R64, R126 ;  /* 0x0000007e00407308 */ /* 0x000ee60000000800 */
[----:B------:R-:W-:Y:S01]  /*1b3f0*/  FADD.FTZ R98, R3, R98 ;  /* 0x0000006203627221 */ /* 0x000fe20000010000 */
[C---:B------:R-:W-:Y:S06]  /*1b400*/  HMMA.16816.F32 R8, R44.reuse, R58, R8 ;  /* 0x0000003a2c08723c */ /* 0x040fec0000001808 */
[----:B------:R-:W-:Y:S01]  /*1b410*/  MUFU.EX2 R40, R40 ;  /* 0x0000002800287308 */ /* 0x000fe20000000800 */
[----:B-----5:R-:W-:Y:S01]  /*1b420*/  F2FP.F16.F32.PACK_AB R135, R68, R67 ;  /* 0x000000434487723e */ /* 0x020fe200000000ff */
[C---:B-1----:R-:W-:Y:S03]  /*1b430*/  HMMA.16816.F32 R12, R44.reuse, R48, R12 ;  /* 0x000000302c0c723c */ /* 0x042fe6000000180c */
[----:B------:R-:W-:Y:S03]  /*1b440*/  FADD.FTZ R97, R97, R98 ;  /* 0x0000006261617221 */ /* 0x000fe60000010000 */
[C---:B------:R-:W-:Y:S02]  /*1b450*/  HMMA.16816.F32 R16, R44.reuse, R50, R16 ;  /* 0x000000322c10723c */ /* 0x040fe40000001810 */
[----:B------:R-:W1:Y:S03]  /*1b460*/  MUFU.EX2 R41, R125 ;  /* 0x0000007d00297308 */ /* 0x000e660000000800 */
[----:B---3--:R-:W-:Y:S01]  /*1b470*/  F2FP.F16.F32.PACK_AB R133, R65, R64 ;  /* 0x000000404185723e */ /* 0x008fe200000000ff */
[C---:B----4-:R-:W-:Y:S06]  /*1b480*/  HMMA.16816.F32 R20, R44.reuse, R52, R20 ;  /* 0x000000342c14723c */ /* 0x050fec0000001814 */
[----:B------:R-:W-:Y:S01]  /*1b490*/  MUFU.EX2 R42, R42 ;  /* 0x0000002a002a7308 */ /* 0x000fe20000000800 */
[----:B------:R-:W-:Y:S01]  /*1b4a0*/  FADD.FTZ R89, R89, R88 ;  /* 0x0000005859597221 */ /* 0x000fe20000010000 */
[C---:B------:R-:W-:Y:S08]  /*1b4b0*/  HMMA.16816.F32 R24, R44.reuse, R54, R24 ;  /* 0x000000362c18723c */ /* 0x040ff00000001818 */
[----:B------:R-:W3:Y:S01]  /*1b4c0*/  MUFU.EX2 R165, R165 ;  /* 0x000000a500a57308 */ /* 0x000ee20000000800 */
[C---:B--2---:R-:W-:Y:S03]  /*1b4d0*/  HMMA.16816.F32 R28, R44.reuse, R36, R28 ;  /* 0x000000242c1c723c */ /* 0x044fe6000000181c */
[----:B------:R-:W-:Y:S03]  /*1b4e0*/  FADD.FTZ R102, R102, R97 ;  /* 0x0000006166667221 */ /* 0x000fe60000010000 */
[----:B------:R-:W-:Y:S01]  /*1b4f0*/  HMMA.16816.F32 R32, R44, R38, R32 ;  /* 0x000000262c20723c */ /* 0x000fe20000001820 */
[----:B------:R-:W2:Y:S04]  /*1b500*/  LDSM.16.MT88.4 R36, [R232+0x11800] ;  /* 0x01180000e824783b */ /* 0x000ea80000004200 */
[----:B------:R-:W-:Y:S01]  /*1b510*/  FADD.FTZ R92, R92, R89 ;  /* 0x000000595c5c7221 */ /* 0x000fe20000010000 */
[----:B------:R-:W-:Y:S01]  /*1b520*/  FADD.FTZ R105, R105, R102 ;  /* 0x0000006669697221 */ /* 0x000fe20000010000 */
[----:B-1----:R-:W-:Y:S04]  /*1b530*/  F2FP.F16.F32.PACK_AB R132, R41, R40 ;  /* 0x000000282984723e */ /* 0x002fe800000000ff */
[----:B------:R-:W-:Y:S01]  /*1b540*/  FADD.FTZ R92, R99, R92 ;  /* 0x0000005c635c7221 */ /* 0x000fe20000010000 */
[----:B------:R-:W-:Y:S01]  /*1b550*/  FADD.FTZ R106, R106, R105 ;  /* 0x000000696a6a7221 */ /* 0x000fe20000010000 */
[----:B---3--:R-:W-:Y:S02]  /*1b560*/  F2FP.F16.F32.PACK_AB R134, R165, R42 ;  /* 0x0000002aa586723e */ /* 0x008fe400000000ff */
        /* <DEDUP_REMOVED lines=17> */
[C---:B--2---:R-:W-:Y:S05]  /*1b680*/  HMMA.16816.F32 R136, R132.reuse, R36, R28 ;  /* 0x000000248488723c */ /* 0x044fea000000181c */
        /* <DEDUP_REMOVED lines=10> */
[----:B------:R-:W-:Y:S02]  /*1b730*/  FADD.FTZ R63, R63, R112 ;  /* 0x000000703f3f7221 */ /* 0x000fe40000010000 */
[----:B------:R1:W-:Y:S02]  /*1b740*/  STL [R1], R3 ;  /* 0x0000000301007387 */ /* 0x0003e40000100800 */
        /* <DEDUP_REMOVED lines=8> */
[----:B------:R-:W-:Y:S01]  /*1b7d0*/  MOV R165, R0 ;  /* 0x0000000000a57202 */ /* 0x000fe20000000f00 */
[----:B------:R-:W-:Y:S06]  /*1b7e0*/  @P0 BRA `(.L_x_3626) ;  /* 0xffffff90000c0947 */ /* 0x000fec000383ffff */
.L_x_3622:
[----:B------:R-:W3:Y:S01]  /*1b7f0*/  LDL.LU R5, [R1] ;  /* 0x0000000001057983 */ /* 0x000ee20000300800 */
[----:B------:R-:W-:Y:S01]  /*1b800*/  MOV R11, 0x3f800000 ;  /* 0x3f800000000b7802 */ /* 0x000fe20000000f00 */
[----:B------:R-:W-:Y:S01]  /*1b810*/  IMAD.MOV.U32 R10, RZ, RZ, 0x3f800000 ;  /* 0x3f800000ff0a7424 */ /* 0x000fe200078e00ff */
[----:B------:R-:W4:Y:S01]  /*1b820*/  S2UR UR5, SR_CgaCtaId ;  /* 0x00000000000579c3 */ /* 0x000f220000008800 */
[----:B--2---:R-:W2:Y:S01]  /*1b830*/  SHFL.BFLY PT, R3, R252, 0x2, 0x1f ;  /* 0x0c401f00fc037f89 */ /* 0x004ea200000e0000 */
[----:B------:R-:W-:Y:S01]  /*1b840*/  UMOV UR4, 0x400 ;  /* 0x0000040000047882 */ /* 0x000fe20000000000 */
[----:B------:R-:W-:Y:S01]  /*1b850*/  BSSY B0, `(.L_x_3627) ;  /* 0x00000a3000007945 */ /* 0x000fe20003800000 */
[----:B------:R-:W5:Y:S01]  /*1b860*/  S2R R23, SR_CTAID.Y ;  /* 0x0000000000177919 */ /* 0x000f620000002600 */
[----:B------:R-:W1:Y:S01]  /*1b870*/  S2R R22, SR_CTAID.X ;  /* 0x0000000000167919 */ /* 0x000e620000002500 */
[----:B----4-:R-:W-:Y:S01]  /*1b880*/  ULEA UR5, UR5, UR4, 0x18 ;  /* 0x0000000405057291 */ /* 0x010fe2000f8ec03f */
[----:B--2---:R-:W-:Y:S01]  /*1b890*/  FADD.FTZ R8, R3, R252 ;  /* 0x000000fc03087221 */ /* 0x004fe20000010000 */
[----:B------:R-:W2:Y:S01]  /*1b8a0*/  S2UR UR4, SR_CTAID.Z ;  /* 0x00000000000479c3 */ /* 0x000ea20000002700 */
[----:B------:R-:W4:Y:S03]  /*1b8b0*/  S2R R3, SR_TID.X ;  /* 0x0000000000037919 */ /* 0x000f260000002100 */
[----:B------:R-:W5:Y:S01]  /*1b8c0*/  SHFL.BFLY PT, R7, R8, 0x1, 0x1f ;  /* 0x0c201f0008077f89 */ /* 0x000f6200000e0000 */
[----:B-1----:R-:W-:Y:S01]  /*1b8d0*/  SHF.L.U32 R22, R22, 0x6, RZ ;  /* 0x0000000616167819 */ /* 0x002fe200000006ff */
[----:B-----5:R-:W-:Y:S01]  /*1b8e0*/  FADD.FTZ R7, R8, R7 ;  /* 0x0000000708077221 */ /* 0x020fe20000010000 */
[----:B----4-:R-:W-:Y:S01]  /*1b8f0*/  SHF.R.S32.HI R6, RZ, 0x1f, R3 ;  /* 0x0000001fff067819 */ /* 0x010fe20000011403 */
[----:B------:R-:W-:Y:S03]  /*1b900*/  BAR.SYNC.DEFER_BLOCKING 0x0 ;  /* 0x0000000000007b1d */ /* 0x000fe60000010000 */
[----:B------:R-:W-:-:S02]  /*1b910*/  FSETP.NE.FTZ.AND P4, PT, R7, RZ, PT ;  /* 0x000000ff0700720b */ /* 0x000fc40003f95000 */
[CC--:B------:R-:W-:Y:S02]  /*1b920*/  LEA.HI R9, R6.reuse, R3.reuse, RZ, 0x2 ;  /* 0x0000000306097211 */ /* 0x0c0fe400078f10ff */
[----:B------:R-:W-:Y:S02]  /*1b930*/  LEA.HI R14, R6, R3, RZ, 0x4 ;  /* 0x00000003060e7211 */ /* 0x000fe400078f20ff */
[--C-:B------:R-:W-:Y:S02]  /*1b940*/  SHF.R.S32.HI R13, RZ, 0x2, R9.reuse ;  /* 0x00000002ff0d7819 */ /* 0x100fe40000011409 */
[----:B------:R-:W-:Y:S02]  /*1b950*/  SHF.R.S32.HI R8, RZ, 0x1f, R9 ;  /* 0x0000001fff087819 */ /* 0x000fe40000011409 */
[----:B------:R-:W-:Y:S02]  /*1b960*/  LOP3.LUT R14, R14, 0xfffffff0, RZ, 0xc0, !PT ;  /* 0xfffffff00e0e7812 */ /* 0x000fe400078ec0ff */
[----:B------:R-:W-:Y:S01]  /*1b970*/  LEA.HI R8, R8, R13, RZ, 0x3 ;  /* 0x0000000d08087211 */ /* 0x000fe200078f18ff */
[----:B------:R-:W1:Y:S01]  /*1b980*/  @P4 MUFU.RCP R11, R7 ;  /* 0x00000007000b4308 */ /* 0x000e620000001000 */
[----:B------:R-:W-:Y:S01]  /*1b990*/  LOP3.LUT R16, R9, 0x1ffffffc, RZ, 0xc0, !PT ;  /* 0x1ffffffc09107812 */ /* 0x000fe200078ec0ff */
[----:B------:R-:W4:Y:S01]  /*1b9a0*/  @P4 LDC R27, c[0x0][0x2e8] ;  /* 0x0000ba00ff1b4b82 */ /* 0x000f220000000800 */
[----:B------:R-:W-:-:S02]  /*1b9b0*/  LOP3.LUT R8, R8, 0xfffffff8, RZ, 0xc0, !PT ;  /* 0xfffffff808087812 */ /* 0x000fc400078ec0ff */
[----:B------:R-:W-:Y:S01]  /*1b9c0*/  LEA.HI R6, R6, R3, RZ, 0x5 ;  /* 0x0000000306067211 */ /* 0x000fe200078f28ff */
[----:B------:R-:W-:Y:S01]  /*1b9d0*/  IMAD.IADD R16, R3, 0x1, -R16 ;  /* 0x0000000103107824 */ /* 0x000fe200078e0a10 */
[----:B------:R-:W-:Y:S01]  /*1b9e0*/  IADD3 R8, R13, -R8, RZ ;  /* 0x800000080d087210 */ /* 0x000fe20007ffe0ff */
[----:B------:R-:W-:Y:S01]  /*1b9f0*/  IMAD.IADD R13, R3, 0x1, -R14 ;  /* 0x00000001030d7824 */ /* 0x000fe200078e0a0e */
[----:B------:R-:W-:Y:S01]  /*1ba00*/  SHF.R.S32.HI R9, RZ, 0x5, R6 ;  /* 0x00000005ff097819 */ /* 0x000fe20000011406 */
[----:B------:R-:W5:Y:S01]  /*1ba10*/  @P4 MUFU.LG2 R7, R7 ;  /* 0x0000000700074308 */ /* 0x000f620000000c00 */
[----:B------:R-:W-:Y:S02]  /*1ba20*/  LOP3.LUT R14, R8, 0x1, RZ, 0xc0, !PT ;  /* 0x00000001080e7812 */ /* 0x000fe400078ec0ff */
[----:B------:R-:W-:Y:S02]  /*1ba30*/  LEA R16, R9, R16, 0x9 ;  /* 0x0000001009107211 */ /* 0x000fe400078e48ff */
[----:B------:R-:W-:Y:S01]  /*1ba40*/  ISETP.NE.U32.AND P0, PT, R14, 0x1, PT ;  /* 0x000000010e00780c */ /* 0x000fe20003f05070 */
        /* <DEDUP_REMOVED lines=16> */
[----:B------:R-:W-:Y:S01]  /*1bb50*/  LOP3.LUT R6, R6, 0xffffffe0, RZ, 0xc0, !PT ;  /* 0xffffffe006067812 */ /* 0x000fe200078ec0ff */
[----:B-----5:R-:W-:-:S04]  /*1bb60*/  @P4 FMUL.FTZ R7, R7, 0.69314718246459960938 ;  /* 0x3f31721807074820 */ /* 0x020fc80000410000 */
[----:B------:R-:W-:Y:S01]  /*1bb70*/  IMAD.IADD R6, R3, 0x1, -R6 ;  /* 0x0000000103067824 */ /* 0x000fe200078e0a06 */
[----:B------:R-:W-:Y:S01]  /*1bb80*/  MOV R3, 0xff800000 ;  /* 0xff80000000037802 */ /* 0x000fe20000000f00 */
[----:B----4-:R-:W-:Y:S01]  /*1bb90*/  @P4 FFMA.FTZ R3, R2, R27, R7 ;  /* 0x0000001b02034223 */ /* 0x010fe20000010007 */
[----:B---3--:R-:W1:Y:S02]  /*1bba0*/  SHFL.BFLY PT, R4, R5, 0x2, 0x1f ;  /* 0x0c401f0005047f89 */ /* 0x008e6400000e0000 */
[----:B-1----:R-:W-:-:S05]  /*1bbb0*/  FADD.FTZ R4, R4, R5 ;  /* 0x0000000504047221 */ /* 0x002fca0000010000 */
[----:B------:R-:W1:Y:S02]  /*1bbc0*/  SHFL.BFLY PT, R5, R4, 0x1, 0x1f ;  /* 0x0c201f0004057f89 */ /* 0x000e6400000e0000 */
[----:B-1----:R-:W-:Y:S02]  /*1bbd0*/  FADD.FTZ R5, R4, R5 ;  /* 0x0000000504057221 */ /* 0x002fe40000010000 */
[----:B------:R-:W1:Y:S03]  /*1bbe0*/  S2R R4, SR_TID.X ;  /* 0x0000000000047919 */ /* 0x000e660000002100 */
[----:B------:R-:W-:-:S04]  /*1bbf0*/  FSETP.NE.FTZ.AND P3, PT, R5, RZ, PT ;  /* 0x000000ff0500720b */ /* 0x000fc80003f75000 */
[C---:B------:R-:W-:Y:S02]  /*1bc00*/  R2P PR, R8.reuse, 0x6 ;  /* 0x0000000608007804 */ /* 0x040fe40000000000 */
[----:B------:R-:W-:-:S04]  /*1bc10*/  SHF.L.U32 R8, R8, 0x6, RZ ;  /* 0x0000000608087819 */ /* 0x000fc800000006ff */
[----:B------:R-:W-:-:S03]  /*1bc20*/  LOP3.LUT R8, R8, 0x1c0, RZ, 0xc0, !PT ;  /* 0x000001c008087812 */ /* 0x000fc600078ec0ff */
[----:B------:R-:W3:Y:S01]  /*1bc30*/  @P3 MUFU.RCP R10, R5 ;  /* 0x00000005000a3308 */ /* 0x000ee20000001000 */
[----:B------:R-:W4:Y:S07]  /*1bc40*/  @P3 LDC R25, c[0x0][0x2e8] ;  /* 0x0000ba00ff193b82 */ /* 0x000f2e0000000800 */
[----:B------:R-:W5:Y:S01]  /*1bc50*/  @P3 MUFU.LG2 R5, R5 ;  /* 0x0000000500053308 */ /* 0x000f620000000c00 */
[----:B-1----:R-:W-:Y:S01]  /*1bc60*/  SHF.R.S32.HI R11, RZ, 0x1f, R4 ;  /* 0x0000001fff0b7819 */ /* 0x002fe20000011404 */
        /* <DEDUP_REMOVED lines=19> */
[----:B-----5:R-:W-:Y:S01]  /*1bda0*/  @P3 FMUL.FTZ R5, R5, 0.69314718246459960938 ;  /* 0x3f31721805053820 */ /* 0x020fe20000410000 */
[----:B------:R-:W-:-:S02]  /*1bdb0*/  LEA.HI R10, R13, R13, RZ, 0x1 ;  /* 0x0000000d0d0a7211 */ /* 0x000fc400078f08ff */
[----:B------:R-:W-:Y:S02]  /*1bdc0*/  LOP3.LUT R14, R15, 0x1c0, RZ, 0xc0, !PT ;  /* 0x000001c00f0e7812 */ /* 0x000fe400078ec0ff */
[----:B------:R-:W-:Y:S01]  /*1bdd0*/  LEA.HI R24, R11, R4, RZ, 0x5 ;  /* 0x000000040b187211 */ /* 0x000fe200078f28ff */
[C---:B------:R-:W-:Y:S01]  /*1bde0*/  IMAD.SHL.U32 R15, R10.reuse, 0x4, RZ ;  /* 0x000000040a0f7824 */ /* 0x040fe200078e00ff */
[----:B------:R-:W-:Y:S01]  /*1bdf0*/  LOP3.LUT R10, R10, 0xffffffe, RZ, 0xc0, !PT ;  /* 0x0ffffffe0a0a7812 */ /* 0x000fe200078ec0ff */
[----:B------:R-:W2:Y:S03]  /*1be00*/  LDC R11, c[0x0][0x270] ;  /* 0x00009c00ff0b7b82 */ /* 0x000ea60000000800 */
[----:B------:R-:W-:Y:S01]  /*1be10*/  LOP3.LUT R15, R14, 0x38, R15, 0xf8, !PT ;  /* 0x000000380e0f7812 */ /* 0x000fe200078ef80f */
[----:B------:R-:W-:Y:S01]  /*1be20*/  IMAD.IADD R17, R13, 0x1, -R10 ;  /* 0x000000010d117824 */ /* 0x000fe200078e0a0a */
[----:B------:R-:W-:-:S02]  /*1be30*/  SHF.R.U32.HI R14, RZ, 0x3, R14 ;  /* 0x00000003ff0e7819 */ /* 0x000fc4000001160e */
[----:B------:R-:W-:Y:S02]  /*1be40*/  MOV R10, 0x40 ;  /* 0x00000040000a7802 */ /* 0x000fe40000000f00 */
[----:B------:R-:W-:Y:S02]  /*1be50*/  LOP3.LUT R14, R15, R14, RZ, 0x3c, !PT ;  /* 0x0000000e0f0e7212 */ /* 0x000fe400078e3cff */
[----:B------:R-:W-:Y:S01]  /*1be60*/  LEA.HI R15, R8, R8, RZ, 0x1d ;  /* 0x00000008080f7211 */ /* 0x000fe200078fe8ff */
[----:B------:R-:W-:Y:S01]  /*1be70*/  IMAD.MOV.U32 R8, RZ, RZ, -0x20 ;  /* 0xffffffe0ff087424 */ /* 0x000fe200078e00ff */
[----:B------:R-:W-:Y:S01]  /*1be80*/  SEL R10, R10, 0xffffffc0, !P1 ;  /* 0xffffffc00a0a7807 */ /* 0x000fe20004800000 */
[----:B------:R-:W-:Y:S01]  /*1be90*/  IMAD R14, R17, 0x4, R14 ;  /* 0x00000004110e7824 */ /* 0x000fe200078e020e */
[----:B------:R-:W-:Y:S02]  /*1bea0*/  LEA R15, R16, R15, 0x1 ;  /* 0x0000000f100f7211 */ /* 0x000fe400078e08ff */
[----:B------:R-:W-:-:S02]  /*1beb0*/  SEL R8, R8, 0x20, !P0 ;  /* 0x0000002008087807 */ /* 0x000fc40004000000 */
[----:B------:R-:W-:Y:S02]  /*1bec0*/  LEA R15, R15, UR5, 0x2 ;  /* 0x000000050f0f7c11 */ /* 0x000fe4000f8e10ff */
[----:B------:R-:W-:Y:S01]  /*1bed0*/  LOP3.LUT P0, RZ, R6, 0x3, RZ, 0xc0, !PT ;  /* 0x0000000306ff7812 */ /* 0x000fe2000780c0ff */
[----:B------:R-:W-:Y:S01]  /*1bee0*/  IMAD.MOV.U32 R6, RZ, RZ, -0x800000 ;  /* 0xff800000ff067424 */ /* 0x000fe200078e00ff */
[C---:B------:R-:W-:Y:S01]  /*1bef0*/  IADD3 R19, R15.reuse, 0x80, RZ ;  /* 0x000000800f137810 */ /* 0x040fe20007ffe0ff */
[C-C-:B------:R-:W-:Y:S01]  /*1bf00*/  IMAD.IADD R16, R15.reuse, 0x1, R10.reuse ;  /* 0x000000010f107824 */ /* 0x140fe200078e020a */
[C---:B------:R-:W-:Y:S01]  /*1bf10*/  IADD3 R17, R15.reuse, R8, RZ ;  /* 0x000000080f117210 */ /* 0x040fe20007ffe0ff */
[----:B------:R-:W-:Y:S01]  /*1bf20*/  STS.64 [R15], R160 ;  /* 0x000000a00f007388 */ /* 0x000fe20000000a00 */
[----:B------:R-:W-:Y:S01]  /*1bf30*/  @P2 IADD3 R19, R15, -0x80, RZ ;  /* 0xffffff800f132810 */ /* 0x000fe20007ffe0ff */
[----:B----4-:R-:W-:Y:S02]  /*1bf40*/  @P3 FFMA.FTZ R6, R0, R25, R5 ;  /* 0x0000001900063223 */ /* 0x010fe40000010005 */
        /* <DEDUP_REMOVED lines=51> */
.L_x_3628:
[----:B------:R-:W-:Y:S05]  /*1c280*/  BSYNC B0 ;  /* 0x0000000000007941 */ /* 0x000fea0003800000 */
.L_x_3627:
        /* <DEDUP_REMOVED lines=9> */
[----:B------:R-:W-:Y:S02]  /*1c320*/  ISETP.GE.OR P1, PT, R12, UR10, P0 ;  /* 0x0000000a0c007c0c */ /* 0x000fe40008726670 */
[----:B------:R-:W-:Y:S01]  /*1c330*/  IMAD R9, R15, UR4, RZ ;  /* 0x000000040f097c24 */ /* 0x000fe2000f8e02ff */
[----:B------:R-:W5:Y:S01]  /*1c340*/  LDS.128 R24, [R8+0x2000] ;  /* 0x0020000008187984 */ /* 0x000f620000000c00 */
[----:B------:R-:W-:Y:S01]  /*1c350*/  ULDC.64 UR4, c[0x0][0x288] ;  /* 0x0000a20000047ab9 */ /* 0x000fe20000000a00 */
[----:B------:R-:W-:Y:S01]  /*1c360*/  ISETP.GE.OR P5, PT, R0, UR10, P0 ;  /* 0x0000000a00007c0c */ /* 0x000fe200087a6670 */
[C---:B------:R-:W-:Y:S01]  /*1c370*/  VIADD R2, R12.reuse, 0x8 ;  /* 0x000000080c027836 */ /* 0x040fe20000000000 */
[----:B------:R-:W5:Y:S01]  /*1c380*/  LDS.128 R20, [R8+0x2800] ;  /* 0x0028000008147984 */ /* 0x000f620000000c00 */
[----:B------:R-:W-:Y:S01]  /*1c390*/  IADD3 R10, P2, R9, R10, RZ ;  /* 0x0000000a090a7210 */ /* 0x000fe20007f5e0ff */
[----:B------:R-:W-:-:S02]  /*1c3a0*/  VIADD R0, R12, 0x28 ;  /* 0x000000280c007836 */ /* 0x000fc40000000000 */
[----:B-1----:R-:W1:Y:S01]  /*1c3b0*/  LDS.128 R4, [R8+0x3000] ;  /* 0x0030000008047984 */ /* 0x002e620000000c00 */
[----:B------:R-:W-:Y:S01]  /*1c3c0*/  LEA.HI.X.SX32 R9, R9, R11, 0x1, P2 ;  /* 0x0000000b09097211 */ /* 0x000fe200010f0eff */
[----:B------:R-:W-:Y:S01]  /*1c3d0*/  VIADD R3, R12, 0x18 ;  /* 0x000000180c037836 */ /* 0x000fe20000000000 */
[----:B------:R-:W-:Y:S01]  /*1c3e0*/  LEA R14, P2, R10, UR4, 0x2 ;  /* 0x000000040a0e7c11 */ /* 0x000fe2000f8410ff */
[----:B------:R1:W1:Y:S01]  /*1c3f0*/  LDS.128 R40, [R8+0x3800] ;  /* 0x0038000008287984 */ /* 0x0002620000000c00 */
[----:B------:R-:W-:Y:S01]  /*1c400*/  ISETP.GE.OR P6, PT, R2, UR10, P0 ;  /* 0x0000000a02007c0c */ /* 0x000fe200087c6670 */
[----:B------:R-:W-:Y:S01]  /*1c410*/  VIADD R2, R12, 0x20 ;  /* 0x000000200c027836 */ /* 0x000fe20000000000 */
[----:B------:R-:W-:Y:S02]  /*1c420*/  LEA.HI.X R15, R10, UR5, R9, 0x2, P2 ;  /* 0x000000050a0f7c11 */ /* 0x000fe400090f1409 */
        /* <DEDUP_REMOVED lines=18> */
.L_x_3629:
        /* <DEDUP_REMOVED lines=11> */
.L_x_7904:


//--------------------- .text._ZN5flash24flash_fwd_splitkv_kernelI23Flash_fwd_kernel_traitsILi64ELi64ELi256ELi4ELb0ELb0EN7cutlass6half_tE19Flash_kernel_traitsILi64ELi64ELi256ELi4ES3_EELb1ELb0ELb1ELb0ELb0ELb1ELb1ELb0EEEvNS_16Flash_fwd_paramsE --------------------------
	.section	.text._ZN5flash24flash_fwd_splitkv_kernelI23Flash_fwd_kernel_traitsILi64ELi64ELi256ELi4ELb0ELb0EN7cutlass6half_tE19Flash_kernel_traitsILi64ELi64ELi256ELi4ES3_EELb1ELb0ELb1ELb0ELb0ELb1ELb1ELb0EEEvNS_16Flash_fwd_paramsE,"ax",@progbits
	.align	128
        .global         _ZN5flash24flash_fwd_splitkv_kernelI23Flash_fwd_kernel_traitsILi64ELi64ELi256ELi4ELb0ELb0EN7cutlass6half_tE19Flash_kernel_traitsILi64ELi64ELi256ELi4ES3_EELb1ELb0ELb1ELb0ELb0ELb1ELb1ELb0EEEvNS_16Flash_fwd_paramsE
        .type           _ZN5flash24flash_fwd_splitkv_kernelI23Flash_fwd_kernel_traitsILi64ELi64ELi256ELi4ELb0ELb0EN7cutlass6half_tE19Flash_kernel_traitsILi64ELi64ELi256ELi4ES3_EELb1ELb0ELb1ELb0ELb0ELb1ELb1ELb0EEEvNS_16Flash_fwd_paramsE,@function
        .size           _ZN5flash24flash_fwd_splitkv_kernelI23Flash_fwd_kernel_traitsILi64ELi64ELi256ELi4ELb0ELb0EN7cutlass6half_tE19Flash_kernel_traitsILi64ELi64ELi256ELi4ES3_EELb1ELb0ELb1ELb0ELb0ELb1ELb1ELb0EEEvNS_16Flash_fwd_paramsE,(.L_x_7905 - _ZN5flash24flash_fwd_splitkv_kernelI23Flash_fwd_kernel_traitsILi64ELi64ELi256ELi4ELb0ELb0EN7cutlass6half_tE19Flash_kernel_traitsILi64ELi64ELi256ELi4ES3_EELb1ELb0ELb1ELb0ELb0ELb1ELb1ELb0EEEvNS_16Flash_fwd_paramsE)
        .other          _ZN5flash24flash_fwd_splitkv_kernelI23Flash_fwd_kernel_traitsILi64ELi64ELi256ELi4ELb0ELb0EN7cutlass6half_tE19Flash_kernel_traitsILi64ELi64ELi256ELi4ES3_EELb1ELb0ELb1ELb0ELb0ELb1ELb1ELb0EEEvNS_16Flash_fwd_paramsE,@"STO_CUDA_ENTRY STV_DEFAULT"
_ZN5flash24flash_fwd_splitkv_kernelI23Flash_fwd_kernel_traitsILi64ELi64ELi256ELi4ELb0ELb0EN7cutlass6half_tE19Flash_kernel_traitsILi64ELi64ELi256ELi4ES3_EELb1ELb0ELb1ELb0ELb0ELb1ELb1ELb0EEEvNS_16Flash_fwd_paramsE:
.text._ZN5flash24flash_fwd_splitkv_kernelI23Flash_fwd_kernel_traitsILi64ELi64ELi256ELi4ELb0ELb0EN7cutlass6half_tE19Flash_kernel_traitsILi64ELi64ELi256ELi4ES3_EELb1ELb0ELb1ELb0ELb0ELb1ELb1ELb0EEEvNS_16Flash_fwd_paramsE:
        /* <DEDUP_REMOVED lines=78> */
.L_x_3630:
[----:B------:R-:W-:-:S05]  /*04e0*/  ULDC UR8, c[0x0][0x2c8] ;  /* 0x0000b20000087ab9 */ /* 0x000fca0000000800 */
.L_x_3631:
        /* <DEDUP_REMOVED lines=166> */
.L_x_3632:
        /* <DEDUP_REMOVED lines=28> */
.L_x_3633:
        /* <DEDUP_REMOVED lines=79> */
[----:B------:R-:W-:Y:S02]  /*1600*/  UIMAD UR5, UR12, UR5, UR10 ;  /* 0x000000050c0572a4 */ /* 0x000fe4000f8e020a */
[----:B------:R-:W-:Y:S01]  /*1610*/  IADD3 R5, R5, R0, RZ ;  /* 0x0000000005057210 */ /* 0x000fe20007ffe0ff */
[----:B------:R-:W-:Y:S01]  /*1620*/  IMAD R0, R20, UR8, RZ ;  /* 0x0000000814007c24 */ /* 0x000fe2000f8e02ff */
[----:B------:R-:W-:-:S03]  /*1630*/  UIADD3 UR25, UR29, UR5, URZ ;  /* 0x000000051d197290 */ /* 0x000fc6000fffe03f */
[C---:B------:R-:W-:Y:S02]  /*1640*/  IMAD R0, R2.reuse, UR9, R0 ;  /* 0x0000000902007c24 */ /* 0x040fe4000f8e0200 */
[----:B------:R-:W-:-:S04]  /*1650*/  IMAD.WIDE.U32 R12, R2, UR8, R4 ;  /* 0x00000008020c7c25 */ /* 0x000fc8000f8e0004 */
[----:B------:R-:W-:Y:S01]  /*1660*/  IMAD.IADD R4, R13, 0x1, R0 ;  /* 0x000000010d047824 */ /* 0x000fe200078e0200 */
[----:B------:R-:W-:Y:S06]  /*1670*/  BRA `(.L_x_3635) ;  /* 0x0000000400507947 */ /* 0x000fec0003800000 */
.L_x_3634:
        /* <DEDUP_REMOVED lines=48> */
.L_x_3636:
        /* <DEDUP_REMOVED lines=21> */
[----:B------:R-:W-:Y:S01]  /*1ad0*/  MOV R12, R4 ;  /* 0x00000004000c7202 */ /* 0x000fe20000000f00 */
[----:B------:R-:W-:Y:S01]  /*1ae0*/  IMAD.IADD R4, R5, 0x1, R0 ;  /* 0x0000000105047824 */ /* 0x000fe200078e0200 */
        /* <DEDUP_REMOVED lines=13> */
.L_x_3635:
        /* <DEDUP_REMOVED lines=14> */
[C---:B------:R-:W-:Y:S01]  /*1ca0*/  VIADD R2, R18.reuse, 0x10 ;  /* 0x0000001012027836 */ /* 0x040fe20000000000 */
[----:B------:R-:W2:Y:S01]  /*1cb0*/  S2UR UR4, SR_CgaCtaId ;  /* 0x00000000000479c3 */ /* 0x000ea20000008800 */
[----:B------:R-:W-:Y:S01]  /*1cc0*/  IMAD.SHL.U32 R3, R18, 0x40, RZ ;  /* 0x0000004012037824 */ /* 0x000fe200078e00ff */
[----:B------:R-:W-:Y:S01]  /*1cd0*/  @UP0 UIMAD UR27, UR27, UR5, UR31 ;  /* 0x000000051b1b02a4 */ /* 0x000fe2000f8e021f */
[----:B------:R-:W-:Y:S01]  /*1ce0*/  IMAD.IADD R0, R164, 0x1, -R0 ;  /* 0x00000001a4007824 */ /* 0x000fe200078e0a00 */
[----:B------:R-:W-:Y:S01]  /*1cf0*/  UIADD3 UR5, -UR16, UR20, URZ ;  /* 0x0000001410057290 */ /* 0x000fe2000fffe13f */
[----:B------:R-:W-:Y:S01]  /*1d00*/  ISETP.GE.AND P6, PT, R2, UR10, PT ;  /* 0x0000000a02007c0c */ /* 0x000fe2000bfc6270 */
[----:B------:R-:W-:Y:S01]  /*1d10*/  @!UP0 USHF.R.S32.HI UR29, URZ, 0x1f, UR15 ;  /* 0x0000001f3f1d8899 */ /* 0x000fe2000801140f */
[----:B------:R-:W-:Y:S01]  /*1d20*/  IMAD.SHL.U32 R242, R0, 0x8, RZ ;  /* 0x0000000800f27824 */ /* 0x000fe200078e00ff */
[----:B------:R-:W-:Y:S01]  /*1d30*/  @!UP0 ULDC.64 UR8, c[0x0][0x228] ;  /* 0x00008a0000088ab9 */ /* 0x000fe20000000a00 */
[----:B------:R-:W-:Y:S01]  /*1d40*/  SHF.R.S32.HI R19, RZ, 0x1f, R18 ;  /* 0x0000001fff137819 */ /* 0x000fe20000011412 */
[----:B------:R-:W-:Y:S01]  /*1d50*/  @!UP0 UIMAD UR29, UR29, UR8, URZ ;  /* 0x000000081d1d82a4 */ /* 0x000fe2000f8e023f */
[C---:B------:R-:W-:Y:S01]  /*1d60*/  ISETP.GE.AND P5, PT, R2.reuse, UR5, PT ;  /* 0x0000000502007c0c */ /* 0x040fe2000bfa6270 */
[----:B------:R-:W-:Y:S01]  /*1d70*/  @!UP0 UIMAD.WIDE.U32 UR34, UR15, UR8, URZ ;  /* 0x000000080f2282a5 */ /* 0x000fe2000f8e003f */
[----:B------:R-:W-:Y:S01]  /*1d80*/  ISETP.GE.AND P4, PT, R2, UR5, PT ;  /* 0x0000000502007c0c */ /* 0x000fe2000bf86270 */
[----:B------:R-:W-:Y:S01]  /*1d90*/  @!UP0 UIMAD UR29, UR15, UR9, UR29 ;  /* 0x000000090f1d82a4 */ /* 0x000fe2000f8e021d */
[----:B------:R-:W-:Y:S01]  /*1da0*/  LOP3.LUT R2, R3, 0x1c0, RZ, 0xc0, !PT ;  /* 0x000001c003027812 */ /* 0x000fe200078ec0ff */
[----:B------:R-:W-:Y:S01]  /*1db0*/  UIMAD UR32, UR23, UR12, URZ ;  /* 0x0000000c172072a4 */ /* 0x000fe2000f8e023f */
[----:B------:R-:W-:Y:S01]  /*1dc0*/  LEA.HI R3, R7, R164, RZ, 0x6 ;  /* 0x000000a407037211 */ /* 0x000fe200078f30ff */
[----:B------:R-:W-:Y:S01]  /*1dd0*/  @!UP0 UIADD3 UR27, UR35, UR29, URZ ;  /* 0x0000001d231b8290 */ /* 0x000fe2000fffe03f */
[----:B------:R-:W-:Y:S01]  /*1de0*/  LOP3.LUT R5, R2, 0x38, R242, 0xf8, !PT ;  /* 0x0000003802057812 */ /* 0x000fe200078ef8f2 */
[----:B------:R-:W-:Y:S01]  /*1df0*/  @!UP0 UMOV UR30, UR34 ;  /* 0x00000022001e8c82 */ /* 0x000fe20008000000 */
[----:B------:R-:W-:Y:S01]  /*1e00*/  SHF.R.U32.HI R2, RZ, 0x3, R2 ;  /* 0x00000003ff027819 */ /* 0x000fe20000011602 */
[----:B------:R-:W-:Y:S01]  /*1e10*/  IMAD.SHL.U32 R3, R3, 0x8, RZ ;  /* 0x0000000803037824 */ /* 0x000fe200078e00ff */
[----:B------:R-:W-:Y:S01]  /*1e20*/  IADD3 R198, P2, R18, R198, RZ ;  /* 0x000000c612c67210 */ /* 0x000fe20007f5e0ff */
[----:B------:R-:W-:Y:S01]  /*1e30*/  IMAD.U32 R8, RZ, RZ, UR12 ;  /* 0x0000000cff087e24 */ /* 0x000fe2000f8e00ff */
[----:B------:R-:W-:Y:S01]  /*1e40*/  LOP3.LUT R2, R5, R2, RZ, 0x3c, !PT ;  /* 0x0000000205027212 */ /* 0x000fe200078e3cff */
[----:B------:R-:W-:Y:S01]  /*1e50*/  ULDC.64 UR8, c[0x0][0x268] ;  /* 0x00009a0000087ab9 */ /* 0x000fe20000000a00 */
[----:B------:R-:W-:Y:S01]  /*1e60*/  IADD3 R12, P0, R242, R12, RZ ;  /* 0x0000000cf20c7210 */ /* 0x000fe20007f1e0ff */
[----:B------:R-:W-:Y:S01]  /*1e70*/  IMAD.X R200, R19, 0x1, R200, P2 ;  /* 0x0000000113c87824 */ /* 0x000fe200010e06c8 */
[----:B------:R-:W-:Y:S01]  /*1e80*/  LOP3.LUT R241, R2, 0xfffffe00, R3, 0xf8, !PT ;  /* 0xfffffe0002f17812 */ /* 0x000fe200078ef803 */
[----:B------:R-:W-:Y:S01]  /*1e90*/  UIMAD UR13, UR26, UR13, UR32 ;  /* 0x0000000d1a0d72a4 */ /* 0x000fe2000f8e0220 */
[----:B------:R-:W-:Y:S01]  /*1ea0*/  SHF.R.S32.HI R2, RZ, 0x1f, R242 ;  /* 0x0000001fff027819 */ /* 0x000fe200000114f2 */
[----:B------:R-:W-:Y:S01]  /*1eb0*/  UMOV UR31, 0x400 ;  /* 0x00000400001f7882 */ /* 0x000fe20000000000 */
[----:B------:R-:W-:Y:S01]  /*1ec0*/  IADD3 R10, P1, R242, UR30, RZ ;  /* 0x0000001ef20a7c10 */ /* 0x000fe2000ff3e0ff */
[----:B------:R-:W-:Y:S01]  /*1ed0*/  IMAD R20, R20, UR8, RZ ;  /* 0x0000000814147c24 */ /* 0x000fe2000f8e02ff */
[----:B------:R-:W-:Y:S01]  /*1ee0*/  ISETP.GE.AND P2, PT, R18, UR10, PT ;  /* 0x0000000a12007c0c */ /* 0x000fe2000bf46270 */
[----:B------:R-:W-:Y:S01]  /*1ef0*/  IMAD.X R13, R2, 0x1, R4, P0 ;  /* 0x00000001020d7824 */ /* 0x000fe200000e0604 */
[----:B------:R-:W-:Y:S01]  /*1f00*/  IADD3 R4, P0, R242, UR28, RZ ;  /* 0x0000001cf2047c10 */ /* 0x000fe2000ff1e0ff */
[----:B--2---:R-:W-:Y:S01]  /*1f10*/  ULEA UR4, UR4, UR31, 0x18 ;  /* 0x0000001f04047291 */ /* 0x004fe2000f8ec03f */
[----:B------:R-:W-:Y:S01]  /*1f20*/  IADD3.X R11, R2, UR27, RZ, P1, !PT ;  /* 0x0000001b020b7c10 */ /* 0x000fe20008ffe4ff */
[----:B------:R-:W-:Y:S01]  /*1f30*/  VIADD R3, R18, 0x20 ;  /* 0x0000002012037836 */ /* 0x000fe20000000000 */
[----:B------:R-:W-:Y:S01]  /*1f40*/  IADD3.X R5, R2, UR25, RZ, P0, !PT ;  /* 0x0000001902057c10 */ /* 0x000fe200087fe4ff */
[----:B------:R-:W-:-:S02]  /*1f50*/  IMAD R20, R22, UR9, R20 ;  /* 0x0000000916147c24 */ /* 0x000fc4000f8e0214 */
[----:B------:R-:W-:Y:S01]  /*1f60*/  IMAD.WIDE.U32 R8, R8, UR26, R10 ;  /* 0x0000001a08087c25 */ /* 0x000fe2000f8e000a */
[C---:B------:R-:W-:Y:S02]  /*1f70*/  ISETP.GE.AND P0, PT, R3.reuse, UR10, PT ;  /* 0x0000000a03007c0c */ /* 0x040fe4000bf06270 */
[----:B------:R-:W-:Y:S01]  /*1f80*/  ISETP.GE.AND P1, PT, R3, UR5, PT ;  /* 0x0000000503007c0c */ /* 0x000fe2000bf26270 */
[----:B------:R-:W-:Y:S01]  /*1f90*/  IMAD.WIDE.U32 R22, R22, UR8, R4 ;  /* 0x0000000816167c25 */ /* 0x000fe2000f8e0004 */
[----:B------:R-:W-:-:S03]  /*1fa0*/  LEA R241, R241, UR4, 0x1 ;  /* 0x00000004f1f17c11 */ /* 0x000fc6000f8e08ff */
[----:B------:R-:W-:Y:S02]  /*1fb0*/  VIADD R11, R9, UR13 ;  /* 0x0000000d090b7c36 */ /* 0x000fe40008000000 */
[----:B-1----:R-:W-:Y:S01]  /*1fc0*/  IMAD.WIDE R14, R14, 0x40, R18 ;  /* 0x000000400e0e7825 */ /* 0x002fe200078e0212 */
        /* <DEDUP_REMOVED lines=18> */
.L_x_3638:
[----:B------:R-:W-:Y:S05]  /*20f0*/  BSYNC B0 ;  /* 0x0000000000007941 */ /* 0x000fea0003800000 */
.L_x_3637:
        /* <DEDUP_REMOVED lines=10> */
[----:B--2---:R-:W-:Y:S01]  /*21a0*/  MOV R17, R11 ;  /* 0x0000000b00117202 */ /* 0x004fe20000000f00 */
        /* <DEDUP_REMOVED lines=13> */
.L_x_3640:
[----:B------:R-:W-:Y:S05]  /*2280*/  BSYNC B0 ;  /* 0x0000000000007941 */ /* 0x000fea0003800000 */
.L_x_3639:
[----:B------:R-:W-:Y:S01]  /*2290*/  BSSY B0, `(.L_x_3641) ;  /* 0x0000018000007945 */ /* 0x000fe20003800000 */
[----:B------:R-:W-:Y:S01]  /*22a0*/  ISETP.GE.AND P6, PT, R2, UR10, PT ;  /* 0x0000000a02007c0c */ /* 0x000fe2000bfc6270 */
[----:B----4-:R-:W-:Y:S02]  /*22b0*/  IMAD R4, R19, UR6, RZ ;  /* 0x0000000613047c24 */ /* 0x010fe4000f8e02ff */
[----:B------:R-:W-:Y:S10]  /*22c0*/  @P0 BRA `(.L_x_3642) ;  /* 0x0000000000500947 */ /* 0x000ff40003800000 */
        /* <DEDUP_REMOVED lines=20> */
.L_x_3642:
[----:B------:R-:W-:Y:S05]  /*2410*/  BSYNC B0 ;  /* 0x0000000000007941 */ /* 0x000fea0003800000 */
.L_x_3641:
        /* <DEDUP_REMOVED lines=21> */
.L_x_3644:
[----:B------:R-:W-:Y:S05]  /*2570*/  BSYNC B0 ;  /* 0x0000000000007941 */ /* 0x000fea0003800000 */
.L_x_3643:
[C---:B------:R-:W-:Y:S01]  /*2580*/  ISETP.GE.AND P0, PT, R18.reuse, UR5, PT ;  /* 0x0000000512007c0c */ /* 0x040fe2000bf06270 */
[C---:B------:R-:W-:Y:S01]  /*2590*/  IMAD R4, R18.reuse, UR7, R4 ;  /* 0x0000000712047c24 */ /* 0x040fe2000f8e0204 */
[----:B------:R-:W-:Y:S01]  /*25a0*/  BSSY B0, `(.L_x_3645) ;  /* 0x0000011000007945 */ /* 0x000fe20003800000 */
[----:B------:R-:W-:Y:S01]  /*25b0*/  IMAD.WIDE.U32 R12, R18, UR6, R12 ;  /* 0x00000006120c7c25 */ /* 0x000fe2000f8e000c */
[----:B------:R-:W-:-:S04]  /*25c0*/  ISETP.GE.AND P6, PT, R2, UR5, PT ;  /* 0x0000000502007c0c */ /* 0x000fc8000bfc6270 */
        /* <DEDUP_REMOVED lines=14> */
.L_x_3646:
[----:B------:R-:W-:Y:S05]  /*26b0*/  BSYNC B0 ;  /* 0x0000000000007941 */ /* 0x000fea0003800000 */
.L_x_3645:
        /* <DEDUP_REMOVED lines=19> */
.L_x_3648:
[----:B------:R-:W-:Y:S05]  /*27f0*/  BSYNC B0 ;  /* 0x0000000000007941 */ /* 0x000fea0003800000 */
.L_x_3647:
        /* <DEDUP_REMOVED lines=19> */
.L_x_3650:
[----:B------:R-:W-:Y:S05]  /*2930*/  BSYNC B0 ;  /* 0x0000000000007941 */ /* 0x000fea0003800000 */
.L_x_3649:
        /* <DEDUP_REMOVED lines=21> */
.L_x_3652:
[----:B------:R-:W-:Y:S05]  /*2a90*/  BSYNC B0 ;  /* 0x0000000000007941 */ /* 0x000fea0003800000 */
.L_x_3651:
        /* <DEDUP_REMOVED lines=20> */
.L_x_3654:
[----:B------:R-:W-:Y:S05]  /*2be0*/  BSYNC B0 ;  /* 0x0000000000007941 */ /* 0x000fea0003800000 */
.L_x_3653:
        /* <DEDUP_REMOVED lines=21> */
.L_x_3656:
[----:B------:R-:W-:Y:S05]  /*2d40*/  BSYNC B0 ;  /* 0x0000000000007941 */ /* 0x000fea0003800000 */
.L_x_3655:
        /* <DEDUP_REMOVED lines=21> */
.L_x_3658:
[----:B------:R-:W-:Y:S05]  /*2ea0*/  BSYNC B0 ;  /* 0x0000000000007941 */ /* 0x000fea0003800000 */
.L_x_3657:
        /* <DEDUP_REMOVED lines=21> */
.L_x_3660:
[----:B------:R-:W-:Y:S05]  /*3000*/  BSYNC B0 ;  /* 0x0000000000007941 */ /* 0x000fea0003800000 */
.L_x_3659:
        /* <DEDUP_REMOVED lines=20> */
.L_x_3662:
[----:B------:R-:W-:Y:S05]  /*3150*/  BSYNC B0 ;  /* 0x0000000000007941 */ /* 0x000fea0003800000 */
.L_x_3661:
        /* <DEDUP_REMOVED lines=21> */
.L_x_3664:
[----:B------:R-:W-:Y:S05]  /*32b0*/  BSYNC B0 ;  /* 0x0000000000007941 */ /* 0x000fea0003800000 */
.L_x_3663:
        /* <DEDUP_REMOVED lines=21> */
.L_x_3666:
[----:B------:R-:W-:Y:S05]  /*3410*/  BSYNC B0 ;  /* 0x0000000000007941 */ /* 0x000fea0003800000 */
.L_x_3665:
        /* <DEDUP_REMOVED lines=21> */
.L_x_3668:
[----:B------:R-:W-:Y:S05]  /*3570*/  BSYNC B0 ;  /* 0x0000000000007941 */ /* 0x000fea0003800000 */
.L_x_3667:
        /* <DEDUP_REMOVED lines=22> */
.L_x_3670:
[----:B------:R-:W-:Y:S05]  /*36e0*/  BSYNC B0 ;  /* 0x0000000000007941 */ /* 0x000fea0003800000 */
.L_x_3669:
        /* <DEDUP_REMOVED lines=23> */
.L_x_3672:
[----:B------:R-:W-:Y:S05]  /*3860*/  BSYNC B0 ;  /* 0x0000000000007941 */ /* 0x000fea0003800000 */
.L_x_3671:
        /* <DEDUP_REMOVED lines=22> */
.L_x_3674:
[----:B------:R-:W-:Y:S05]  /*39d0*/  BSYNC B0 ;  /* 0x0000000000007941 */ /* 0x000fea0003800000 */
.L_x_3673:
        /* <DEDUP_REMOVED lines=19> */
.L_x_3676:
[----:B------:R-:W-:Y:S05]  /*3b10*/  BSYNC B0 ;  /* 0x0000000000007941 */ /* 0x000fea0003800000 */
.L_x_3675:
        /* <DEDUP_REMOVED lines=50> */
.L_x_3678:
[----:B------:R-:W-:Y:S05]  /*3e40*/  BSYNC B0 ;  /* 0x0000000000007941 */ /* 0x000fea0003800000 */
.L_x_3677:
        /* <DEDUP_REMOVED lines=19> */
.L_x_3680:
[----:B------:R-:W-:Y:S05]  /*3f80*/  BSYNC B0 ;  /* 0x0000000000007941 */ /* 0x000fea0003800000 */
.L_x_3679:
        /* <DEDUP_REMOVED lines=17> */
.L_x_3682:
[----:B------:R-:W-:Y:S05]  /*40a0*/  BSYNC B0 ;  /* 0x0000000000007941 */ /* 0x000fea0003800000 */
.L_x_3681:
        /* <DEDUP_REMOVED lines=18> */
.L_x_3684:
[----:B------:R-:W-:Y:S05]  /*41d0*/  BSYNC B0 ;  /* 0x0000000000007941 */ /* 0x000fea0003800000 */
.L_x_3683:
        /* <DEDUP_REMOVED lines=17> */
.L_x_3686:
[----:B------:R-:W-:Y:S05]  /*42f0*/  BSYNC B0 ;  /* 0x0000000000007941 */ /* 0x000fea0003800000 */
.L_x_3685:
        /* <DEDUP_REMOVED lines=20> */
.L_x_3688:
[----:B------:R-:W-:Y:S05]  /*4440*/  BSYNC B0 ;  /* 0x0000000000007941 */ /* 0x000fea0003800000 */
.L_x_3687:
        /* <DEDUP_REMOVED lines=20> */
.L_x_3690:
[----:B------:R-:W-:Y:S05]  /*4590*/  BSYNC B0 ;  /* 0x0000000000007941 */ /* 0x000fea0003800000 */
.L_x_3689:
        /* <DEDUP_REMOVED lines=21> */
.L_x_3692:
[----:B------:R-:W-:Y:S05]  /*46f0*/  BSYNC B0 ;  /* 0x0000000000007941 */ /* 0x000fea0003800000 */
.L_x_3691:
        /* <DEDUP_REMOVED lines=23> */
.L_x_3694:
[----:B------:R-:W-:Y:S05]  /*4870*/  BSYNC B0 ;  /* 0x0000000000007941 */ /* 0x000fea0003800000 */
.L_x_3693:
        /* <DEDUP_REMOVED lines=24> */
.L_x_3696:
[----:B------:R-:W-:Y:S05]  /*4a00*/  BSYNC B0 ;  /* 0x0000000000007941 */ /* 0x000fea0003800000 */
.L_x_3695:
        /* <DEDUP_REMOVED lines=26> */
.L_x_3698:
[----:B------:R-:W-:Y:S05]  /*4bb0*/  BSYNC B0 ;  /* 0x0000000000007941 */ /* 0x000fea0003800000 */
.L_x_3697:
        /* <DEDUP_REMOVED lines=17> */
.L_x_3700:
[----:B------:R-:W-:Y:S05]  /*4cd0*/  BSYNC B0 ;  /* 0x0000000000007941 */ /* 0x000fea0003800000 */
.L_x_3699:
        /* <DEDUP_REMOVED lines=17> */
.L_x_3702:
[----:B------:R-:W-:Y:S05]  /*4df0*/  BSYNC B0 ;  /* 0x0000000000007941 */ /* 0x000fea0003800000 */
.L_x_3701:
        /* <DEDUP_REMOVED lines=17> */
.L_x_3704:
[----:B------:R-:W-:Y:S05]  /*4f10*/  BSYNC B0 ;  /* 0x0000000000007941 */ /* 0x000fea0003800000 */
.L_x_3703:
        /* <DEDUP_REMOVED lines=17> */
.L_x_3706:
[----:B------:R-:W-:Y:S05]  /*5030*/  BSYNC B0 ;  /* 0x0000000000007941 */ /* 0x000fea0003800000 */
.L_x_3705:
        /* <DEDUP_REMOVED lines=25> */
.L_x_3708:
[----:B------:R-:W-:Y:S05]  /*51d0*/  BSYNC B0 ;  /* 0x0000000000007941 */ /* 0x000fea0003800000 */
.L_x_3707:
[----:B------:R-:W-:Y:S01]  /*51e0*/  LDSM.16.M88.4 R92, [R240] ;  /* 0x00000000f05c783b */ /* 0x000fe20000000200 */
[----:B------:R-:W-:Y:S01]  /*51f0*/  LOP3.LUT P0, RZ, R0, 0x2, RZ, 0xc0, !PT ;  /* 0x0000000200ff7812 */ /* 0x000fe2000780c0ff */
[--C-:B------:R-:W-:Y:S01]  /*5200*/  IMAD R196, R235, 0x2, R240.reuse ;  /* 0x00000002ebc47824 */ /* 0x100fe200078e02f0 */
[----:B------:R-:W-:Y:S01]  /*5210*/  ULDC UR21, c[0x0][0x39c] ;  /* 0x0000e70000157ab9 */ /* 0x000fe20000000800 */
[----:B------:R-:W2:Y:S01]  /*5220*/  LDSM.16.M88.4 R68, [R239+0x2800] ;  /* 0x00280000ef44783b */ /* 0x000ea20000000200 */
[----:B------:R-:W-:Y:S01]  /*5230*/  SEL R2, R2, 0xfffffff0, !P0 ;  /* 0xfffffff002027807 */ /* 0x000fe20004000000 */
[----:B------:R-:W-:Y:S01]  /*5240*/  VIADD R238, R239, 0x2040 ;  /* 0x00002040efee7836 */ /* 0x000fe20000000000 */
[----:B------:R-:W-:Y:S01]  /*5250*/  LOP3.LUT P0, RZ, R0, 0x4, RZ, 0xc0, !PT ;  /* 0x0000000400ff7812 */ /* 0x000fe2000780c0ff */
[----:B------:R-:W3:Y:S01]  /*5260*/  LDSM.16.M88.4 R48, [R239+0x3800] ;  /* 0x00380000ef30783b */ /* 0x000ee20000000200 */
[----:B------:R-:W-:Y:S01]  /*5270*/  IMAD R0, R234, 0x2, R240 ;  /* 0x00000002ea007824 */ /* 0x000fe200078e02f0 */
[----:B------:R-:W-:Y:S01]  /*5280*/  SHF.L.U32 R243, R164, 0x1, RZ ;  /* 0x00000001a4f37819 */ /* 0x000fe200000006ff */
[----:B------:R-:W-:Y:S01]  /*5290*/  IMAD R233, R2, 0x2, R239 ;  /* 0x0000000202e97824 */ /* 0x000fe200078e02ef */
[----:B------:R-:W4:Y:S01]  /*52a0*/  LDSM.16.M88.4 R76, [R239+0x2000] ;  /* 0x00200000ef4c783b */ /* 0x000f220000000200 */
[----:B------:R-:W-:-:S02]  /*52b0*/  IMAD R237, R235, 0x2, R0 ;  /* 0x00000002ebed7824 */ /* 0x000fc400078e0200 */
[----:B-----5:R-:W-:Y:S01]  /*52c0*/  FMUL.FTZ R167, R167, R3 ;  /* 0x00000003a7a77220 */ /* 0x020fe20000410000 */
[----:B------:R-:W-:Y:S01]  /*52d0*/  LOP3.LUT R243, R243, 0x6, RZ, 0xc0, !PT ;  /* 0x00000006f3f37812 */ /* 0x000fe200078ec0ff */
[----:B------:R-:W4:Y:S01]  /*52e0*/  LDSM.16.M88.4 R56, [R239+0x3000] ;  /* 0x00300000ef38783b */ /* 0x000f220000000200 */
[----:B------:R-:W-:Y:S01]  /*52f0*/  IMAD.MOV.U32 R164, RZ, RZ, 0x8 ;  /* 0x00000008ffa47424 */ /* 0x000fe200078e00ff */
[----:B------:R-:W-:Y:S01]  /*5300*/  LOP3.LUT R3, R197, R202, RZ, 0xfc, !PT ;  /* 0x000000cac5037212 */ /* 0x000fe200078efcff */
[----:B------:R-:W-:Y:S01]  /*5310*/  UISETP.GT.AND UP0, UPT, UR14, UR11, UPT ;  /* 0x0000000b0e00728c */ /* 0x000fe2000bf04270 */
[----:B------:R-:W4:Y:S01]  /*5320*/  LDSM.16.M88.4 R40, [R239+0x4000] ;  /* 0x00400000ef28783b */ /* 0x000f220000000200 */
[----:B------:R-:W-:Y:S02]  /*5330*/  R2UR UR5, R167 ;  /* 0x00000000a70572ca */ /* 0x000fe400000e0000 */
[C---:B------:R-:W-:Y:S01]  /*5340*/  VIADDMNMX R164, R165.reuse, R164, UR20, PT ;  /* 0x00000014a5a47e46 */ /* 0x040fe2000b8001a4 */
[----:B------:R-:W4:Y:S01]  /*5350*/  LDSM.16.M88.4 R32, [R239+0x4800] ;  /* 0x00480000ef20783b */ /* 0x000f220000000200 */
[----:B------:R-:W-:-:S03]  /*5360*/  VIMNMX R165, R165, UR20, PT ;  /* 0x00000014a5a57c48 */ /* 0x000fc6000bfe0100 */
[----:B------:R-:W4:Y:S04]  /*5370*/  LDSM.16.M88.4 R24, [R239+0x5000] ;  /* 0x00500000ef18783b */ /* 0x000f280000000200 */
[----:B------:R-:W4:Y:S04]  /*5380*/  LDSM.16.M88.4 R16, [R239+0x5800] ;  /* 0x00580000ef10783b */ /* 0x000f280000000200 */
[----:B-1----:R-:W1:Y:S04]  /*5390*/  LDSM.16.M88.4 R8, [R239+0x6000] ;  /* 0x00600000ef08783b */ /* 0x002e680000000200 */
[----:B------:R-:W1:Y:S04]  /*53a0*/  LDSM.16.M88.4 R180, [R239+0x6800] ;  /* 0x00680000efb4783b */ /* 0x000e680000000200 */
[----:B------:R-:W1:Y:S01]  /*53b0*/  LDSM.16.M88.4 R132, [R239+0x7000] ;  /* 0x00700000ef84783b */ /* 0x000e620000000200 */
[C---:B--2---:R-:W-:Y:S03]  /*53c0*/  HMMA.16816.F32 R72, R92.reuse, R68, RZ ;  /* 0x000000445c48723c */ /* 0x044fe600000018ff */
[----:B------:R-:W2:Y:S03]  /*53d0*/  LDSM.16.M88.4 R124, [R239+0x7800] ;  /* 0x00780000ef7c783b */ /* 0x000ea60000000200 */
[C---:B------:R-:W-:Y:S01]  /*53e0*/  HMMA.16816.F32 R68, R92.reuse, R70, RZ ;  /* 0x000000465c44723c */ /* 0x040fe200000018ff */
        /* <DEDUP_REMOVED lines=22> */
[C---:B-1----:R-:W-:Y:S06]  /*5550*/  HMMA.16816.F32 R12, R92.reuse, R8, RZ ;  /* 0x000000085c0c723c */ /* 0x042fec00000018ff */
[C---:B------:R-:W-:Y:S06]  /*5560*/  HMMA.16816.F32 R4, R92.reuse, R180, RZ ;  /* 0x000000b45c04723c */ /* 0x040fec00000018ff */
[C---:B------:R-:W-:Y:S06]  /*5570*/  HMMA.16816.F32 R136, R92.reuse, R132, RZ ;  /* 0x000000845c88723c */ /* 0x040fec00000018ff */
[C---:B--2---:R-:W-:Y:S06]  /*5580*/  HMMA.16816.F32 R128, R92.reuse, R124, RZ ;  /* 0x0000007c5c80723c */ /* 0x044fec00000018ff */
        /* <DEDUP_REMOVED lines=28> */
[C---:B-1----:R-:W-:Y:S06]  /*5750*/  HMMA.16816.F32 R28, R168.reuse, R84, R28 ;  /* 0x00000054a81c723c */ /* 0x042fec000000181c */
[----:B------:R-:W-:Y:S01]  /*5760*/  HMMA.16816.F32 R24, R168, R86, R24 ;  /* 0x00000056a818723c */ /* 0x000fe20000001818 */
[----:B------:R-:W-:-:S04]  /*5770*/  VIADD R84, R239, 0x2000 ;  /* 0x00002000ef547836 */ /* 0x000fc80000000000 */
[----:B------:R-:W-:Y:S01]  /*5780*/  @P0 VIADD R238, R84, 0xffffffc0 ;  /* 0xffffffc054ee0836 */ /* 0x000fe20000000000 */
[C---:B------:R-:W-:Y:S03]  /*5790*/  HMMA.16816.F32 R60, R168.reuse, R152, R60 ;  /* 0x00000098a83c723c */ /* 0x040fe6000000183c */
[----:B------:R-:W-:Y:S01]  /*57a0*/  IMAD R166, R2, 0x2, R238 ;  /* 0x0000000202a67824 */ /* 0x000fe200078e02ee */
[----:B------:R-:W1:Y:S01]  /*57b0*/  LDSM.16.M88.4 R84, [R238] ;  /* 0x00000000ee54783b */ /* 0x000e620000000200 */
[C---:B------:R-:W-:Y:S01]  /*57c0*/  IADD3 R229, R238.reuse, 0x800, RZ ;  /* 0x00000800eee57810 */ /* 0x040fe20007ffe0ff */
[C---:B------:R-:W-:Y:S01]  /*57d0*/  HMMA.16816.F32 R56, R168.reuse, R154, R56 ;  /* 0x0000009aa838723c */ /* 0x040fe20000001838 */
[C---:B------:R-:W-:Y:S01]  /*57e0*/  VIADD R228, R238.reuse, 0x1000 ;  /* 0x00001000eee47836 */ /* 0x040fe20000000000 */
[----:B------:R-:W4:Y:S01]  /*57f0*/  LDSM.16.M88.4 R152, [R233+0x8000] ;  /* 0x00800000e998783b */ /* 0x000f220000000200 */
[C---:B------:R-:W-:Y:S01]  /*5800*/  VIADD R227, R238.reuse, 0x1800 ;  /* 0x00001800eee37836 */ /* 0x040fe20000000000 */
[C---:B------:R-:W-:Y:S01]  /*5810*/  IADD3 R221, R238.reuse, 0x4800, RZ ;  /* 0x00004800eedd7810 */ /* 0x040fe20007ffe0ff */
[C---:B------:R-:W-:Y:S01]  /*5820*/  VIADD R226, R238.reuse, 0x2000 ;  /* 0x00002000eee27836 */ /* 0x040fe20000000000 */
[----:B--2---:R-:W-:Y:S01]  /*5830*/  HMMA.16816.F32 R20, R168, R144, R20 ;  /* 0x00000090a814723c */ /* 0x004fe20000001814 */
[----:B------:R-:W-:Y:S01]  /*5840*/  LDSM.16.M88.4 R176, [R166] ;  /* 0x00000000a6b0783b */ /* 0x000fe20000000200 */
[----:B------:R-:W-:-:S02]  /*5850*/  VIADD R225, R238, 0x2800 ;  /* 0x00002800eee17836 */ /* 0x000fc40000000000 */
[C---:B------:R-:W-:Y:S01]  /*5860*/  VIADD R224, R238.reuse, 0x3000 ;  /* 0x00003000eee07836 */ /* 0x040fe20000000000 */
[----:B------:R-:W-:Y:S01]  /*5870*/  LDSM.16.M88.4 R192, [R238+0x800] ;  /* 0x00080000eec0783b */ /* 0x000fe20000000200 */
[C---:B------:R-:W-:Y:S01]  /*5880*/  HMMA.16816.F32 R16, R168.reuse, R146, R16 ;  /* 0x00000092a810723c */ /* 0x040fe20000001810 */
[C---:B------:R-:W-:Y:S02]  /*5890*/  VIADD R223, R238.reuse, 0x3800 ;  /* 0x00003800eedf7836 */ /* 0x040fe40000000000 */
[----:B------:R-:W2:Y:S01]  /*58a0*/  LDSM.16.M88.4 R144, [R233+0x9000] ;  /* 0x00900000e990783b */ /* 0x000ea20000000200 */
[C---:B------:R-:W-:Y:S02]  /*58b0*/  VIADD R222, R238.reuse, 0x4000 ;  /* 0x00004000eede7836 */ /* 0x040fe40000000000 */
[----:B---3--:R-:W-:Y:S01]  /*58c0*/  HMMA.16816.F32 R12, R168, R140, R12 ;  /* 0x0000008ca80c723c */ /* 0x008fe2000000180c */
[----:B------:R-:W-:Y:S01]  /*58d0*/  LDSM.16.M88.4 R188, [R238+0x1000] ;  /* 0x00100000eebc783b */ /* 0x000fe20000000200 */
[----:B------:R-:W-:-:S02]  /*58e0*/  VIADD R220, R238, 0x5000 ;  /* 0x00005000eedc7836 */ /* 0x000fc40000000000 */
[C---:B------:R-:W-:Y:S01]  /*58f0*/  VIADD R219, R238.reuse, 0x5800 ;  /* 0x00005800eedb7836 */ /* 0x040fe20000000000 */
[----:B------:R-:W-:Y:S01]  /*5900*/  LDSM.16.M88.4 R184, [R238+0x1800] ;  /* 0x00180000eeb8783b */ /* 0x000fe20000000200 */
[C---:B------:R-:W-:Y:S01]  /*5910*/  HMMA.16816.F32 R8, R168.reuse, R142, R8 ;  /* 0x0000008ea808723c */ /* 0x040fe20000001808 */
[C---:B------:R-:W-:Y:S02]  /*5920*/  VIADD R218, R238.reuse, 0x6000 ;  /* 0x00006000eeda7836 */ /* 0x040fe40000000000 */
[----:B------:R-:W3:Y:S01]  /*5930*/  LDSM.16.M88.4 R140, [R233+0x9800] ;  /* 0x00980000e98c783b */ /* 0x000ee20000000200 */
[C---:B------:R-:W-:Y:S02]  /*5940*/  VIADD R217, R238.reuse, 0x6800 ;  /* 0x00006800eed97836 */ /* 0x040fe40000000000 */
[----:B------:R-:W-:Y:S01]  /*5950*/  HMMA.16816.F32 R80, R168, R156, R80 ;  /* 0x0000009ca850723c */ /* 0x000fe20000001850 */
[C---:B------:R-:W-:Y:S02]  /*5960*/  VIADD R216, R238.reuse, 0x7000 ;  /* 0x00007000eed87836 */ /* 0x040fe40000000000 */
[----:B------:R-:W-:-:S03]  /*5970*/  VIADD R167, R238, 0x7800 ;  /* 0x00007800eea77836 */ /* 0x000fc60000000000 */
[C---:B------:R-:W-:Y:S01]  /*5980*/  HMMA.16816.F32 R76, R168.reuse, R158, R76 ;  /* 0x0000009ea84c723c */ /* 0x040fe2000000184c */
[----:B------:R-:W-:Y:S05]  /*5990*/  LDSM.16.M88.4 R156, [R233+0x7800] ;  /* 0x00780000e99c783b */ /* 0x000fea0000000200 */
[C---:B------:R-:W-:Y:S06]  /*59a0*/  HMMA.16816.F32 R4, R168.reuse, R172, R4 ;  /* 0x000000aca804723c */ /* 0x040fec0000001804 */
[C---:B------:R-:W-:Y:S01]  /*59b0*/  HMMA.16816.F32 R180, R168.reuse, R174, R180 ;  /* 0x000000aea8b4723c */ /* 0x040fe200000018b4 */
[----:B------:R-:W3:Y:S05]  /*59c0*/  LDSM.16.M88.4 R172, [R237] ;  /* 0x00000000edac783b */ /* 0x000eea0000000200 */
[C---:B------:R-:W-:Y:S06]  /*59d0*/  HMMA.16816.F32 R44, R168.reuse, R148, R44 ;  /* 0x00000094a82c723c */ /* 0x040fec000000182c */
[----:B------:R-:W-:Y:S01]  /*59e0*/  HMMA.16816.F32 R40, R168, R150, R40 ;  /* 0x00000096a828723c */ /* 0x000fe20000001828 */
[----:B------:R-:W3:Y:S05]  /*59f0*/  LDSM.16.M88.4 R148, [R233+0x8800] ;  /* 0x00880000e994783b */ /* 0x000eea0000000200 */
[C---:B-1----:R-:W-:Y:S06]  /*5a00*/  HMMA.16816.F32 R80, R88.reuse, R84, R80 ;  /* 0x000000545850723c */ /* 0x042fec0000001850 */
[----:B------:R-:W-:Y:S01]  /*5a10*/  HMMA.16816.F32 R76, R88, R86, R76 ;  /* 0x00000056584c723c */ /* 0x000fe2000000184c */
        /* <DEDUP_REMOVED lines=9> */
[----:B------:R-:W3:Y:S05]  /*5ab0*/  LDSM.16.M88.4 R140, [R238+0x4000] ;  /* 0x00400000ee8c783b */ /* 0x000eea0000000200 */
[----:B------:R-:W-:Y:S06]  /*5ac0*/  HMMA.16816.F32 R80, R172, R176, R80 ;  /* 0x000000b0ac50723c */ /* 0x000fec0000001850 */
[----:B------:R-:W-:Y:S06]  /*5ad0*/  HMMA.16816.F32 R72, R88, R192, R72 ;  /* 0x000000c05848723c */ /* 0x000fec0000001848 */
[C---:B------:R-:W-:Y:S06]  /*5ae0*/  HMMA.16816.F32 R112, R168.reuse, R148, R112 ;  /* 0x00000094a870723c */ /* 0x040fec0000001870 */
[----:B------:R-:W-:Y:S01]  /*5af0*/  HMMA.16816.F32 R108, R168, R150, R108 ;  /* 0x00000096a86c723c */ /* 0x000fe2000000186c */
[----:B------:R-:W3:Y:S05]  /*5b00*/  LDSM.16.M88.4 R148, [R238+0x4800] ;  /* 0x00480000ee94783b */ /* 0x000eea0000000200 */
[----:B-1----:R-:W-:Y:S01]  /*5b10*/  HMMA.16816.F32 R20, R88, R84, R20 ;  /* 0x000000545814723c */ /* 0x002fe20000001814 */
[----:B------:R-:W-:Y:S01]  /*5b20*/  FMUL.FTZ R82, R82, UR21 ;  /* 0x0000001552527c20 */ /* 0x000fe20008410000 */
[----:B------:R-:W-:Y:S01]  /*5b30*/  FMUL.FTZ R83, R83, UR21 ;  /* 0x0000001553537c20 */ /* 0x000fe20008410000 */
[----:B------:R-:W-:Y:S01]  /*5b40*/  FMUL.FTZ R0, R80, UR21 ;  /* 0x0000001550007c20 */ /* 0x000fe20008410000 */
[----:B------:R-:W-:-:S02]  /*5b50*/  FMUL.FTZ R2, R81, UR21 ;  /* 0x0000001551027c20 */ /* 0x000fc40008410000 */
[C---:B------:R-:W-:Y:S01]  /*5b60*/  HMMA.16816.F32 R16, R88.reuse, R86, R16 ;  /* 0x000000565810723c */ /* 0x040fe20000001810 */
[----:B------:R-:W1:Y:S02]  /*5b70*/  LDSM.16.M88.4 R84, [R238+0x5000] ;  /* 0x00500000ee54783b */ /* 0x000e640000000200 */
[----:B------:R-:W1:Y:S03]  /*5b80*/  MUFU.TANH R0, R0 ;  /* 0x0000000000007308 */ /* 0x000e660000002400 */
[----:B----4-:R-:W-:Y:S05]  /*5b90*/  HMMA.16816.F32 R36, R88, R152, R36 ;  /* 0x000000985824723c */ /* 0x010fea0000001824 */
[----:B------:R-:W-:Y:S01]  /*5ba0*/  MUFU.TANH R152, R82 ;  /* 0x0000005200987308 */ /* 0x000fe20000002400 */
[C---:B------:R-:W-:Y:S06]  /*5bb0*/  HMMA.16816.F32 R76, R172.reuse, R178, R76 ;  /* 0x000000b2ac4c723c */ /* 0x040fec000000184c */
[----:B--2---:R-:W-:Y:S01]  /*5bc0*/  HMMA.16816.F32 R72, R172, R144, R72 ;  /* 0x00000090ac48723c */ /* 0x004fe20000001848 */
[----:B------:R2:W4:Y:S05]  /*5bd0*/  MUFU.TANH R153, R83 ;  /* 0x0000005300997308 */ /* 0x00052a0000002400 */
[C---:B---3--:R-:W-:Y:S03]  /*5be0*/  HMMA.16816.F32 R12, R88.reuse, R140, R12 ;  /* 0x0000008c580c723c */ /* 0x048fe6000000180c */
[----:B------:R-:W3:Y:S03]  /*5bf0*/  MUFU.TANH R2, R2 ;  /* 0x0000000200027308 */ /* 0x000ee60000002400 */
[C---:B------:R-:W-:Y:S01]  /*5c00*/  HMMA.16816.F32 R8, R88.reuse, R142, R8 ;  /* 0x0000008e5808723c */ /* 0x040fe20000001808 */
[----:B------:R-:W-:Y:S04]  /*5c10*/  LDSM.16.M88.4 R140, [R166+0x1000] ;  /* 0x00100000a68c783b */ /* 0x000fe80000000200 */
[----:B--2---:R-:W2:Y:S01]  /*5c20*/  LDSM.16.M88.4 R80, [R238+0x5800] ;  /* 0x00580000ee50783b */ /* 0x004ea20000000200 */
[----:B------:R-:W-:Y:S01]  /*5c30*/  HMMA.16816.F32 R68, R88, R194, R68 ;  /* 0x000000c25844723c */ /* 0x000fe20000001844 */
[----:B------:R-:W-:Y:S01]  /*5c40*/  FMUL.FTZ R76, R76, UR21 ;  /* 0x000000154c4c7c20 */ /* 0x000fe20008410000 */
[----:B------:R-:W-:Y:S01]  /*5c50*/  FMUL.FTZ R77, R77, UR21 ;  /* 0x000000154d4d7c20 */ /* 0x000fe20008410000 */
[----:B------:R-:W-:-:S03]  /*5c60*/  FMUL.FTZ R78, R78, UR21 ;  /* 0x000000154e4e7c20 */ /* 0x000fc60008410000 */
[----:B------:R-:W-:Y:S01]  /*5c70*/  FMUL.FTZ R72, R72, UR21 ;  /* 0x0000001548487c20 */ /* 0x000fe20008410000 */
[C---:B------:R-:W-:Y:S01]  /*5c80*/  HMMA.16816.F32 R136, R168.reuse, R160, R136 ;  /* 0x000000a0a888723c */ /* 0x040fe20000001888 */
[----:B------:R-:W-:Y:S01]  /*5c90*/  FMUL.FTZ R73, R73, UR21 ;  /* 0x0000001549497c20 */ /* 0x000fe20008410000 */
[----:B------:R-:W-:Y:S01]  /*5ca0*/  FMUL.FTZ R74, R74, UR21 ;  /* 0x000000154a4a7c20 */ /* 0x000fe20008410000 */
[----:B------:R-:W-:Y:S01]  /*5cb0*/  FMUL.FTZ R75, R75, UR21 ;  /* 0x000000154b4b7c20 */ /* 0x000fe20008410000 */
[----:B------:R-:W3:Y:S02]  /*5cc0*/  MUFU.TANH R144, R76 ;  /* 0x0000004c00907308 */ /* 0x000ee40000002400 */
[C---:B------:R-:W-:Y:S01]  /*5cd0*/  HMMA.16816.F32 R132, R168.reuse, R162, R132 ;  /* 0x000000a2a884723c */ /* 0x040fe20000001884 */
[----:B------:R-:W-:Y:S05]  /*5ce0*/  LDSM.16.M88.4 R160, [R238+0x3000] ;  /* 0x00300000eea0783b */ /* 0x000fea0000000200 */
[C---:B------:R-:W-:Y:S01]  /*5cf0*/  HMMA.16816.F32 R128, R168.reuse, R156, R128 ;  /* 0x0000009ca880723c */ /* 0x040fe20000001880 */
[----:B------:R-:W-:Y:S05]  /*5d00*/  MUFU.TANH R145, R77 ;  /* 0x0000004d00917308 */ /* 0x000fea0000002400 */
[----:B------:R-:W-:Y:S01]  /*5d10*/  HMMA.16816.F32 R124, R168, R158, R124 ;  /* 0x0000009ea87c723c */ /* 0x000fe2000000187c */
[----:B------:R-:W-:Y:S05]  /*5d20*/  LDSM.16.M88.4 R156, [R238+0x2000] ;  /* 0x00200000ee9c783b */ /* 0x000fea0000000200 */
[C---:B------:R-:W-:Y:S06]  /*5d30*/  HMMA.16816.F32 R60, R88.reuse, R188, R60 ;  /* 0x000000bc583c723c */ /* 0x040fec000000183c */
[C---:B------:R-:W-:Y:S01]  /*5d40*/  HMMA.16816.F32 R4, R88.reuse, R148, R4 ;  /* 0x000000945804723c */ /* 0x040fe20000001804 */
[----:B------:R4:W3:Y:S05]  /*5d50*/  MUFU.TANH R148, R78 ;  /* 0x0000004e00947308 */ /* 0x0008ea0000002400 */
[----:B------:R-:W-:Y:S01]  /*5d60*/  HMMA.16816.F32 R180, R88, R150, R180 ;  /* 0x0000009658b4723c */ /* 0x000fe200000018b4 */
[----:B------:R-:W-:-:S02]  /*5d70*/  FMUL.FTZ R149, R79, UR21 ;  /* 0x000000154f957c20 */ /* 0x000fc40008410000 */
[----:B------:R-:W-:Y:S03]  /*5d80*/  MUFU.TANH R150, R74 ;  /* 0x0000004a00967308 */ /* 0x000fe60000002400 */
[----:B------:R-:W-:Y:S05]  /*5d90*/  HMMA.16816.F32 R68, R172, R146, R68 ;  /* 0x00000092ac44723c */ /* 0x000fea0000001844 */
[----:B------:R-:W-:Y:S01]  /*5da0*/  MUFU.TANH R146, R72 ;  /* 0x0000004800927308 */ /* 0x000fe20000002400 */
[C---:B-1----:R-:W-:Y:S01]  /*5db0*/  HMMA.16816.F32 R136, R88.reuse, R84, R136 ;  /* 0x000000545888723c */ /* 0x042fe20000001888 */
[----:B----4-:R-:W1:Y:S05]  /*5dc0*/  LDSM.16.M88.4 R76, [R238+0x6000] ;  /* 0x00600000ee4c783b */ /* 0x010e6a0000000200 */
[C---:B------:R-:W-:Y:S01]  /*5dd0*/  HMMA.16816.F32 R132, R88.reuse, R86, R132 ;  /* 0x000000565884723c */ /* 0x040fe20000001884 */
[----:B------:R-:W-:Y:S01]  /*5de0*/  MUFU.TANH R147, R73 ;  /* 0x0000004900937308 */ /* 0x000fe20000002400 */
[----:B------:R-:W4:Y:S04]  /*5df0*/  LDSM.16.M88.4 R84, [R238+0x6800] ;  /* 0x00680000ee54783b */ /* 0x000f280000000200 */
[----:B--2---:R-:W-:Y:S03]  /*5e00*/  HMMA.16816.F32 R128, R88, R80, R128 ;  /* 0x000000505880723c */ /* 0x004fe60000001880 */
[----:B------:R2:W-:Y:S03]  /*5e10*/  MUFU.TANH R151, R75 ;  /* 0x0000004b00977308 */ /* 0x0005e60000002400 */
[----:B------:R-:W-:Y:S01]  /*5e20*/  HMMA.16816.F32 R60, R172, R140, R60 ;  /* 0x0000008cac3c723c */ /* 0x000fe2000000183c */
[----:B------:R-:W-:Y:S01]  /*5e30*/  FMUL.FTZ R68, R68, UR21 ;  /* 0x0000001544447c20 */ /* 0x000fe20008410000 */
[----:B------:R-:W-:Y:S01]  /*5e40*/  FMUL.FTZ R69, R69, UR21 ;  /* 0x0000001545457c20 */ /* 0x000fe20008410000 */
[----:B------:R-:W-:-:S02]  /*5e50*/  FMUL.FTZ R70, R70, UR21 ;  /* 0x0000001546467c20 */ /* 0x000fc40008410000 */
[----:B------:R-:W-:Y:S01]  /*5e60*/  MUFU.TANH R140, R68 ;  /* 0x00000044008c7308 */ /* 0x000fe20000002400 */
[C---:B------:R-:W-:Y:S01]  /*5e70*/  HMMA.16816.F32 R124, R88.reuse, R82, R124 ;  /* 0x00000052587c723c */ /* 0x040fe2000000187c */
[----:B------:R-:W-:Y:S05]  /*5e80*/  LDSM.16.M88.4 R80, [R166+0x1800] ;  /* 0x00180000a650783b */ /* 0x000fea0000000200 */
[C---:B------:R-:W-:Y:S01]  /*5e90*/  HMMA.16816.F32 R56, R88.reuse, R190, R56 ;  /* 0x000000be5838723c */ /* 0x040fe20000001838 */
[----:B------:R-:W-:Y:S01]  /*5ea0*/  MUFU.TANH R141, R69 ;  /* 0x00000045008d7308 */ /* 0x000fe20000002400 */
[----:B--2---:R-:W2:Y:S04]  /*5eb0*/  LDSM.16.M88.4 R72, [R238+0x7000] ;  /* 0x00700000ee48783b */ /* 0x004ea80000000200 */
[C---:B------:R-:W-:Y:S03]  /*5ec0*/  HMMA.16816.F32 R48, R88.reuse, R186, R48 ;  /* 0x000000ba5830723c */ /* 0x040fe60000001830 */
[----:B------:R-:W3:Y:S03]  /*5ed0*/  MUFU.TANH R149, R149 ;  /* 0x0000009500957308 */ /* 0x000ee60000002400 */
[----:B------:R-:W-:Y:S01]  /*5ee0*/  HMMA.16816.F32 R52, R88, R184, R52 ;  /* 0x000000b85834723c */ /* 0x000fe20000001834 */
[----:B------:R-:W-:Y:S01]  /*5ef0*/  FMUL.FTZ R60, R60, UR21 ;  /* 0x000000153c3c7c20 */ /* 0x000fe20008410000 */
[----:B------:R-:W-:Y:S01]  /*5f00*/  FMUL.FTZ R61, R61, UR21 ;  /* 0x000000153d3d7c20 */ /* 0x000fe20008410000 */
[----:B------:R-:W-:Y:S01]  /*5f10*/  FMUL.FTZ R62, R62, UR21 ;  /* 0x000000153e3e7c20 */ /* 0x000fe20008410000 */
[----:B------:R-:W-:-:S02]  /*5f20*/  FMUL.FTZ R63, R63, UR21 ;  /* 0x000000153f3f7c20 */ /* 0x000fc40008410000 */
[C---:B------:R-:W-:Y:S01]  /*5f30*/  HMMA.16816.F32 R32, R88.reuse, R154, R32 ;  /* 0x0000009a5820723c */ /* 0x040fe20000001820 */
[----:B------:R4:W3:Y:S05]  /*5f40*/  MUFU.TANH R154, R70 ;  /* 0x00000046009a7308 */ /* 0x0008ea0000002400 */
[----:B-1----:R-:W-:Y:S01]  /*5f50*/  HMMA.16816.F32 R120, R88, R76, R120 ;  /* 0x0000004c5878723c */ /* 0x002fe20000001878 */
[----:B------:R-:W-:-:S05]  /*5f60*/  FMUL.FTZ R155, R71, UR21 ;  /* 0x00000015479b7c20 */ /* 0x000fca0008410000 */
[----:B------:R-:W-:Y:S01]  /*5f70*/  HMMA.16816.F32 R116, R88, R78, R116 ;  /* 0x0000004e5874723c */ /* 0x000fe20000001874 */
[----:B------:R-:W1:Y:S01]  /*5f80*/  LDSM.16.M88.4 R76, [R166+0x2000] ;  /* 0x00200000a64c783b */ /* 0x000e620000000200 */
[----:B------:R-:W3:Y:S04]  /*5f90*/  MUFU.TANH R155, R155 ;  /* 0x0000009b009b7308 */ /* 0x000ee80000002400 */
[----:B------:R-:W-:Y:S01]  /*5fa0*/  HMMA.16816.F32 R56, R172, R142, R56 ;  /* 0x0000008eac38723c */ /* 0x000fe20000001838 */
[----:B----4-:R-:W-:Y:S03]  /*5fb0*/  LDSM.16.M88.4 R68, [R238+0x7800] ;  /* 0x00780000ee44783b */ /* 0x010fe60000000200 */
[----:B------:R-:W4:Y:S02]  /*5fc0*/  MUFU.TANH R142, R60 ;  /* 0x0000003c008e7308 */ /* 0x000f240000002400 */
[C---:B------:R-:W-:Y:S06]  /*5fd0*/  HMMA.16816.F32 R112, R88.reuse, R84, R112 ;  /* 0x000000545870723c */ /* 0x040fec0000001870 */
[C---:B------:R-:W-:Y:S01]  /*5fe0*/  HMMA.16816.F32 R108, R88.reuse, R86, R108 ;  /* 0x00000056586c723c */ /* 0x040fe2000000186c */
[----:B------:R-:W-:Y:S05]  /*5ff0*/  MUFU.TANH R84, R61 ;  /* 0x0000003d00547308 */ /* 0x000fea0000002400 */
[C---:B--2---:R-:W-:Y:S03]  /*6000*/  HMMA.16816.F32 R104, R88.reuse, R72, R104 ;  /* 0x000000485868723c */ /* 0x044fe60000001868 */
[----:B------:R-:W2:Y:S03]  /*6010*/  MUFU.TANH R85, R62 ;  /* 0x0000003e00557308 */ /* 0x000ea60000002400 */
[----:B------:R-:W-:Y:S01]  /*6020*/  HMMA.16816.F32 R100, R88, R74, R100 ;  /* 0x0000004a5864723c */ /* 0x000fe20000001864 */
[----:B------:R-:W3:Y:S01]  /*6030*/  LDSM.16.M88.4 R72, [R166+0x3000] ;  /* 0x00300000a648783b */ /* 0x000ee20000000200 */
[----:B------:R-:W-:Y:S01]  /*6040*/  FMUL.FTZ R56, R56, UR21 ;  /* 0x0000001538387c20 */ /* 0x000fe20008410000 */
[----:B------:R-:W-:Y:S01]  /*6050*/  FMUL.FTZ R57, R57, UR21 ;  /* 0x0000001539397c20 */ /* 0x000fe20008410000 */
[----:B------:R-:W-:Y:S01]  /*6060*/  FMUL.FTZ R58, R58, UR21 ;  /* 0x000000153a3a7c20 */ /* 0x000fe20008410000 */
[----:B------:R4:W2:Y:S01]  /*6070*/  MUFU.TANH R86, R63 ;  /* 0x0000003f00567308 */ /* 0x0008a20000002400 */
[----:B------:R-:W-:Y:S01]  /*6080*/  HMMA.16816.F32 R48, R172, R82, R48 ;  /* 0x00000052ac30723c */ /* 0x000fe20000001830 */
[----:B------:R-:W-:-:S05]  /*6090*/  FMUL.FTZ R59, R59, UR21 ;  /* 0x000000153b3b7c20 */ /* 0x000fca0008410000 */
[C---:B------:R-:W-:Y:S01]  /*60a0*/  HMMA.16816.F32 R40, R88.reuse, R158, R40 ;  /* 0x0000009e5828723c */ /* 0x040fe20000001828 */
[----:B------:R-:W-:Y:S05]  /*60b0*/  MUFU.TANH R87, R58 ;  /* 0x0000003a00577308 */ /* 0x000fea0000002400 */
[C---:B------:R-:W-:Y:S01]  /*60c0*/  HMMA.16816.F32 R28, R88.reuse, R160, R28 ;  /* 0x000000a0581c723c */ /* 0x040fe2000000181c */
[----:B----4-:R-:W4:Y:S05]  /*60d0*/  LDSM.16.M88.4 R60, [R166+0x2800] ;  /* 0x00280000a63c783b */ /* 0x010f2a0000000200 */
[----:B------:R-:W-:Y:S06]  /*60e0*/  HMMA.16816.F32 R24, R88, R162, R24 ;  /* 0x000000a25818723c */ /* 0x000fec0000001818 */
[----:B------:R-:W-:Y:S01]  /*60f0*/  HMMA.16816.F32 R52, R172, R80, R52 ;  /* 0x00000050ac34723c */ /* 0x000fe20000001834 */
[----:B------:R-:W-:Y:S01]  /*6100*/  FMUL.FTZ R48, R48, UR21 ;  /* 0x0000001530307c20 */ /* 0x000fe20008410000 */
[----:B------:R-:W-:Y:S01]  /*6110*/  FMUL.FTZ R49, R49, UR21 ;  /* 0x0000001531317c20 */ /* 0x000fe20008410000 */
[----:B------:R-:W-:Y:S01]  /*6120*/  FMUL.FTZ R50, R50, UR21 ;  /* 0x0000001532327c20 */ /* 0x000fe20008410000 */
[----:B------:R-:W-:Y:S01]  /*6130*/  FMUL.FTZ R51, R51, UR21 ;  /* 0x0000001533337c20 */ /* 0x000fe20008410000 */
[----:B------:R-:W-:Y:S01]  /*6140*/  MUFU.TANH R80, R56 ;  /* 0x0000003800507308 */ /* 0x000fe20000002400 */
[----:B------:R-:W-:Y:S06]  /*6150*/  HMMA.16816.F32 R44, R88, R156, R44 ;  /* 0x0000009c582c723c */ /* 0x000fec000000182c */
[C---:B-1----:R-:W-:Y:S01]  /*6160*/  HMMA.16816.F32 R40, R172.reuse, R78, R40 ;  /* 0x0000004eac28723c */ /* 0x042fe20000001828 */
[----:B------:R-:W-:Y:S05]  /*6170*/  MUFU.TANH R79, R48 ;  /* 0x00000030004f7308 */ /* 0x000fea0000002400 */
[C---:B---3--:R-:W-:Y:S03]  /*6180*/  HMMA.16816.F32 R28, R172.reuse, R72, R28 ;  /* 0x00000048ac1c723c */ /* 0x048fe6000000181c */
[----:B------:R-:W-:Y:S03]  /*6190*/  MUFU.TANH R72, R49 ;  /* 0x0000003100487308 */ /* 0x000fe60000002400 */
[----:B------:R-:W-:Y:S01]  /*61a0*/  HMMA.16816.F32 R24, R172, R74, R24 ;  /* 0x0000004aac18723c */ /* 0x000fe20000001818 */
[----:B------:R-:W-:Y:S01]  /*61b0*/  FMUL.FTZ R52, R52, UR21 ;  /* 0x0000001534347c20 */ /* 0x000fe20008410000 */
[----:B------:R-:W-:Y:S01]  /*61c0*/  FMUL.FTZ R53, R53, UR21 ;  /* 0x0000001535357c20 */ /* 0x000fe20008410000 */
[----:B------:R-:W-:Y:S01]  /*61d0*/  FMUL.FTZ R54, R54, UR21 ;  /* 0x0000001536367c20 */ /* 0x000fe20008410000 */
[----:B------:R-:W-:Y:S01]  /*61e0*/  FMUL.FTZ R55, R55, UR21 ;  /* 0x0000001537377c20 */ /* 0x000fe20008410000 */
[----:B------:R-:W-:Y:S01]  /*61f0*/  MUFU.TANH R73, R50 ;  /* 0x0000003200497308 */ /* 0x000fe20000002400 */
[C---:B------:R-:W-:Y:S06]  /*6200*/  HMMA.16816.F32 R96, R88.reuse, R68, R96 ;  /* 0x000000445860723c */ /* 0x040fec0000001860 */
[----:B------:R-:W-:Y:S01]  /*6210*/  HMMA.16816.F32 R92, R88, R70, R92 ;  /* 0x00000046585c723c */ /* 0x000fe2000000185c */
[----:B------:R1:W-:Y:S01]  /*6220*/  MUFU.TANH R74, R51 ;  /* 0x00000033004a7308 */ /* 0x0003e20000002400 */
[----:B------:R-:W3:Y:S01]  /*6230*/  LDSM.16.M88.4 R68, [R166+0x4000] ;  /* 0x00400000a644783b */ /* 0x000ee20000000200 */
[----:B------:R-:W-:Y:S01]  /*6240*/  FMUL.FTZ R40, R40, UR21 ;  /* 0x0000001528287c20 */ /* 0x000fe20008410000 */
[----:B------:R-:W-:Y:S01]  /*6250*/  FMUL.FTZ R41, R41, UR21 ;  /* 0x0000001529297c20 */ /* 0x000fe20008410000 */
[----:B------:R-:W-:Y:S01]  /*6260*/  FMUL.FTZ R42, R42, UR21 ;  /* 0x000000152a2a7c20 */ /* 0x000fe20008410000 */
[C---:B----4-:R-:W-:Y:S01]  /*6270*/  HMMA.16816.F32 R36, R172.reuse, R60, R36 ;  /* 0x0000003cac24723c */ /* 0x050fe20000001824 */
[----:B------:R-:W-:Y:S01]  /*6280*/  FMUL.FTZ R43, R43, UR21 ;  /* 0x000000152b2b7c20 */ /* 0x000fe20008410000 */
[----:B------:R-:W-:Y:S01]  /*6290*/  FMUL.FTZ R28, R28, UR21 ;  /* 0x000000151c1c7c20 */ /* 0x000fe20008410000 */
[----:B------:R-:W-:Y:S03]  /*62a0*/  MUFU.TANH R82, R52 ;  /* 0x0000003400527308 */ /* 0x000fe60000002400 */
[C---:B------:R-:W-:Y:S01]  /*62b0*/  HMMA.16816.F32 R32, R172.reuse, R62, R32 ;  /* 0x0000003eac20723c */ /* 0x040fe20000001820 */
[----:B------:R-:W4:Y:S04]  /*62c0*/  LDSM.16.M88.4 R60, [R166+0x5000] ;  /* 0x00500000a63c783b */ /* 0x000f280000000200 */
[----:B------:R-:W-:Y:S01]  /*62d0*/  MUFU.TANH R78, R55 ;  /* 0x00000037004e7308 */ /* 0x000fe20000002400 */
[----:B-1----:R-:W1:Y:S01]  /*62e0*/  LDSM.16.M88.4 R48, [R166+0x5800] ;  /* 0x00580000a630783b */ /* 0x002e620000000200 */
[----:B------:R-:W-:Y:S06]  /*62f0*/  HMMA.16816.F32 R44, R172, R76, R44 ;  /* 0x0000004cac2c723c */ /* 0x000fec000000182c */
[----:B------:R-:W-:Y:S05]  /*6300*/  MUFU.TANH R76, R53 ;  /* 0x00000035004c7308 */ /* 0x000fea0000002400 */
[----:B------:R-:W-:Y:S01]  /*6310*/  FMUL.FTZ R39, R39, UR21 ;  /* 0x0000001527277c20 */ /* 0x000fe20008410000 */
[----:B------:R-:W-:Y:S01]  /*6320*/  FMUL.FTZ R36, R36, UR21 ;  /* 0x0000001524247c20 */ /* 0x000fe20008410000 */
[----:B------:R-:W-:Y:S01]  /*6330*/  FMUL.FTZ R37, R37, UR21 ;  /* 0x0000001525257c20 */ /* 0x000fe20008410000 */
[----:B------:R2:W-:Y:S01]  /*6340*/  MUFU.TANH R77, R54 ;  /* 0x00000036004d7308 */ /* 0x0005e20000002400 */
[----:B------:R-:W-:-:S02]  /*6350*/  FMUL.FTZ R38, R38, UR21 ;  /* 0x0000001526267c20 */ /* 0x000fc40008410000 */
[----:B------:R-:W-:Y:S01]  /*6360*/  FMUL.FTZ R32, R32, UR21 ;  /* 0x0000001520207c20 */ /* 0x000fe20008410000 */
[----:B------:R-:W-:Y:S01]  /*6370*/  FMUL.FTZ R34, R34, UR21 ;  /* 0x0000001522227c20 */ /* 0x000fe20008410000 */
[----:B------:R-:W-:Y:S01]  /*6380*/  FMUL.FTZ R33, R33, UR21 ;  /* 0x0000001521217c20 */ /* 0x000fe20008410000 */
[----:B------:R-:W-:Y:S02]  /*6390*/  FMUL.FTZ R35, R35, UR21 ;  /* 0x0000001523237c20 */ /* 0x000fe40008410000 */
[----:B------:R-:W-:Y:S01]  /*63a0*/  MUFU.TANH R81, R57 ;  /* 0x0000003900517308 */ /* 0x000fe20000002400 */
[----:B---3--:R-:W-:Y:S01]  /*63b0*/  HMMA.16816.F32 R8, R172, R70, R8 ;  /* 0x00000046ac08723c */ /* 0x008fe20000001808 */
[----:B------:R-:W-:Y:S01]  /*63c0*/  FMUL.FTZ R44, R44, UR21 ;  /* 0x000000152c2c7c20 */ /* 0x000fe20008410000 */
[----:B------:R-:W-:Y:S01]  /*63d0*/  FMUL.FTZ R45, R45, UR21 ;  /* 0x000000152d2d7c20 */ /* 0x000fe20008410000 */
[----:B------:R-:W-:Y:S01]  /*63e0*/  FMUL.FTZ R46, R46, UR21 ;  /* 0x000000152e2e7c20 */ /* 0x000fe20008410000 */
[----:B------:R-:W-:-:S02]  /*63f0*/  FMUL.FTZ R47, R47, UR21 ;  /* 0x000000152f2f7c20 */ /* 0x000fc40008410000 */
[C---:B------:R-:W-:Y:S01]  /*6400*/  HMMA.16816.F32 R12, R172.reuse, R68, R12 ;  /* 0x00000044ac0c723c */ /* 0x040fe2000000180c */
[----:B------:R3:W3:Y:S01]  /*6410*/  MUFU.TANH R88, R59 ;  /* 0x0000003b00587308 */ /* 0x0006e20000002400 */
[----:B--2---:R-:W2:Y:S04]  /*6420*/  LDSM.16.M88.4 R52, [R166+0x4800] ;  /* 0x00480000a634783b */ /* 0x004ea80000000200 */
[C---:B----4-:R-:W-:Y:S03]  /*6430*/  HMMA.16816.F32 R136, R172.reuse, R60, R136 ;  /* 0x0000003cac88723c */ /* 0x050fe60000001888 */
[----:B------:R-:W-:Y:S03]  /*6440*/  MUFU.TANH R71, R40 ;  /* 0x0000002800477308 */ /* 0x000fe60000002400 */
[C---:B-1----:R-:W-:Y:S05]  /*6450*/  HMMA.16816.F32 R128, R172.reuse, R48, R128 ;  /* 0x00000030ac80723c */ /* 0x042fea0000001880 */
[----:B------:R-:W-:Y:S01]  /*6460*/  MUFU.TANH R60, R41 ;  /* 0x00000029003c7308 */ /* 0x000fe20000002400 */
[----:B---3--:R-:W1:Y:S01]  /*6470*/  LDSM.16.M88.4 R56, [R166+0x3800] ;  /* 0x00380000a638783b */ /* 0x008e620000000200 */
[C---:B------:R-:W-:Y:S06]  /*6480*/  HMMA.16816.F32 R124, R172.reuse, R50, R124 ;  /* 0x00000032ac7c723c */ /* 0x040fec000000187c */
[----:B------:R-:W-:Y:S01]  /*6490*/  MUFU.TANH R61, R42 ;  /* 0x0000002a003d7308 */ /* 0x000fe20000002400 */
[----:B------:R-:W-:Y:S04]  /*64a0*/  HMMA.16816.F32 R132, R172, R62, R132 ;  /* 0x0000003eac84723c */ /* 0x000fe80000001884 */
[----:B------:R-:W-:Y:S01]  /*64b0*/  FMUL.FTZ R137, R137, UR21 ;  /* 0x0000001589897c20 */ /* 0x000fe20008410000 */
[----:B------:R-:W-:-:S02]  /*64c0*/  FMUL.FTZ R139, R139, UR21 ;  /* 0x000000158b8b7c20 */ /* 0x000fc40008410000 */
[----:B------:R3:W-:Y:S03]  /*64d0*/  MUFU.TANH R48, R43 ;  /* 0x0000002b00307308 */ /* 0x0007e60000002400 */
[----:B------:R-:W-:Y:S01]  /*64e0*/  FMUL.FTZ R128, R128, UR21 ;  /* 0x0000001580807c20 */ /* 0x000fe20008410000 */
[----:B------:R-:W-:Y:S01]  /*64f0*/  FMUL.FTZ R130, R130, UR21 ;  /* 0x0000001582827c20 */ /* 0x000fe20008410000 */
[----:B------:R-:W-:Y:S01]  /*6500*/  FMUL.FTZ R131, R131, UR21 ;  /* 0x0000001583837c20 */ /* 0x000fe20008410000 */
[----:B------:R-:W-:Y:S02]  /*6510*/  FMUL.FTZ R129, R129, UR21 ;  /* 0x0000001581817c20 */ /* 0x000fe40008410000 */
[----:B------:R-:W4:Y:S01]  /*6520*/  MUFU.TANH R75, R44 ;  /* 0x0000002c004b7308 */ /* 0x000f220000002400 */
[----:B--2---:R-:W-:Y:S01]  /*6530*/  HMMA.16816.F32 R4, R172, R52, R4 ;  /* 0x00000034ac04723c */ /* 0x004fe20000001804 */
[----:B------:R-:W-:Y:S01]  /*6540*/  FMUL.FTZ R125, R125, UR21 ;  /* 0x000000157d7d7c20 */ /* 0x000fe20008410000 */
[----:B------:R-:W-:Y:S01]  /*6550*/  FMUL.FTZ R127, R127, UR21 ;  /* 0x000000157f7f7c20 */ /* 0x000fe20008410000 */
[----:B------:R-:W-:Y:S01]  /*6560*/  FMUL.FTZ R124, R124, UR21 ;  /* 0x000000157c7c7c20 */ /* 0x000fe20008410000 */
[----:B------:R-:W-:-:S02]  /*6570*/  FMUL.FTZ R126, R126, UR21 ;  /* 0x000000157e7e7c20 */ /* 0x000fc40008410000 */
[C---:B------:R-:W-:Y:S01]  /*6580*/  HMMA.16816.F32 R180, R172.reuse, R54, R180 ;  /* 0x00000036acb4723c */ /* 0x040fe200000018b4 */
[----:B------:R-:W-:Y:S01]  /*6590*/  MUFU.TANH R68, R45 ;  /* 0x0000002d00447308 */ /* 0x000fe20000002400 */
[----:B---3--:R-:W2:Y:S01]  /*65a0*/  LDSM.16.M88.4 R40, [R166+0x7800] ;  /* 0x00780000a628783b */ /* 0x008ea20000000200 */
[----:B------:R-:W-:Y:S01]  /*65b0*/  FMUL.FTZ R133, R133, UR21 ;  /* 0x0000001585857c20 */ /* 0x000fe20008410000 */
[----:B------:R-:W-:Y:S01]  /*65c0*/  FMUL.FTZ R134, R134, UR21 ;  /* 0x0000001586867c20 */ /* 0x000fe20008410000 */
[----:B------:R-:W-:Y:S01]  /*65d0*/  FMUL.FTZ R132, R132, UR21 ;  /* 0x0000001584847c20 */ /* 0x000fe20008410000 */
[----:B------:R-:W3:Y:S03]  /*65e0*/  LDSM.16.M88.4 R52, [R166+0x7000] ;  /* 0x00700000a634783b */ /* 0x000ee60000000200 */
[----:B------:R-:W4:Y:S01]  /*65f0*/  MUFU.TANH R69, R46 ;  /* 0x0000002e00457308 */ /* 0x000f220000002400 */
[C---:B-1----:R-:W-:Y:S06]  /*6600*/  HMMA.16816.F32 R20, R172.reuse, R56, R20 ;  /* 0x00000038ac14723c */ /* 0x042fec0000001814 */
[----:B------:R-:W-:Y:S01]  /*6610*/  HMMA.16816.F32 R16, R172, R58, R16 ;  /* 0x0000003aac10723c */ /* 0x000fe20000001810 */
[----:B------:R1:W4:Y:S01]  /*6620*/  MUFU.TANH R70, R47 ;  /* 0x0000002f00467308 */ /* 0x0003220000002400 */
[----:B------:R-:W4:Y:S06]  /*6630*/  LDSM.16.M88.4 R56, [R166+0x6000] ;  /* 0x00600000a638783b */ /* 0x000f2c0000000200 */
[----:B------:R-:W-:Y:S01]  /*6640*/  FMUL.FTZ R180, R180, UR21 ;  /* 0x00000015b4b47c20 */ /* 0x000fe20008410000 */
[----:B------:R2:W-:Y:S01]  /*6650*/  MUFU.TANH R51, R34 ;  /* 0x0000002200337308 */ /* 0x0005e20000002400 */
[----:B------:R-:W-:Y:S01]  /*6660*/  FMUL.FTZ R181, R181, UR21 ;  /* 0x00000015b5b57c20 */ /* 0x000fe20008410000 */
[----:B------:R-:W-:Y:S01]  /*6670*/  FMUL.FTZ R182, R182, UR21 ;  /* 0x00000015b6b67c20 */ /* 0x000fe20008410000 */
[----:B------:R-:W-:-:S05]  /*6680*/  FMUL.FTZ R183, R183, UR21 ;  /* 0x00000015b7b77c20 */ /* 0x000fca0008410000 */
[----:B------:R3:W-:Y:S01]  /*6690*/  MUFU.TANH R50, R33 ;  /* 0x0000002100327308 */ /* 0x0007e20000002400 */
[----:B-1----:R-:W1:Y:S01]  /*66a0*/  LDSM.16.M88.4 R44, [R166+0x6800] ;  /* 0x00680000a62c783b */ /* 0x002e620000000200 */
[----:B------:R-:W-:-:S06]  /*66b0*/  DEPBAR.LE SB0, 0x0 ;  /* 0x000080000000791a */ /* 0x000fcc0000000000 */
[----:B------:R4:W-:Y:S01]  /*66c0*/  MUFU.TANH R49, R36 ;  /* 0x0000002400317308 */ /* 0x0009e20000002400 */
[----:B--2---:R-:W-:Y:S01]  /*66d0*/  HMMA.16816.F32 R96, R172, R40, R96 ;  /* 0x00000028ac60723c */ /* 0x004fe20000001860 */
[----:B------:R-:W-:Y:S01]  /*66e0*/  FMUL.FTZ R34, R29, UR21 ;  /* 0x000000151d227c20 */ /* 0x000fe20008410000 */
[----:B------:R-:W-:Y:S01]  /*66f0*/  FMUL.FTZ R29, R25, UR21 ;  /* 0x00000015191d7c20 */ /* 0x000fe20008410000 */
[----:B------:R-:W-:-:S03]  /*6700*/  FMUL.FTZ R25, R13, UR21 ;  /* 0x000000150d197c20 */ /* 0x000fc60008410000 */
[C---:B---3--:R-:W-:Y:S01]  /*6710*/  HMMA.16816.F32 R104, R172.reuse, R52, R104 ;  /* 0x00000034ac68723c */ /* 0x048fe20000001868 */
[----:B------:R-:W-:Y:S01]  /*6720*/  FMUL.FTZ R41, R5, UR21 ;  /* 0x0000001505297c20 */ /* 0x000fe20008410000 */
[----:B------:R-:W-:Y:S01]  /*6730*/  VIADD R5, R243, UR16 ;  /* 0x00000010f3057c36 */ /* 0x000fe20008000000 */
[----:B------:R2:W-:Y:S01]  /*6740*/  MUFU.TANH R53, R28 ;  /* 0x0000001c00357308 */ /* 0x0005e20000002400 */
[----:B------:R-:W-:Y:S01]  /*6750*/  FMUL.FTZ R40, R4, UR21 ;  /* 0x0000001504287c20 */ /* 0x000fe20008410000 */
[----:B------:R-:W-:Y:S01]  /*6760*/  FMUL.FTZ R33, R30, UR21 ;  /* 0x000000151e217c20 */ /* 0x000fe20008410000 */
[----:B------:R-:W-:Y:S01]  /*6770*/  FMUL.FTZ R30, R14, UR21 ;  /* 0x000000150e1e7c20 */ /* 0x000fe20008410000 */
[----:B------:R-:W-:Y:S01]  /*6780*/  I2FP.F32.S32 R4, R5 ;  /* 0x0000000500047245 */ /* 0x000fe20000201400 */
[C---:B------:R-:W-:Y:S01]  /*6790*/  HMMA.16816.F32 R92, R172.reuse, R42, R92 ;  /* 0x0000002aac5c723c */ /* 0x040fe2000000185c */
[C---:B------:R-:W-:Y:S01]  /*67a0*/  ISETP.GE.AND P4, PT, R5.reuse, R164, PT ;  /* 0x000000a40500720c */ /* 0x040fe20003f86270 */
[----:B----4-:R-:W-:Y:S01]  /*67b0*/  FMUL.FTZ R36, R6, UR21 ;  /* 0x0000001506247c20 */ /* 0x010fe20008410000 */
[----:B------:R3:W-:Y:S01]  /*67c0*/  MUFU.TANH R14, R29 ;  /* 0x0000001d000e7308 */ /* 0x0007e20000002400 */
[C---:B------:R-:W-:Y:S01]  /*67d0*/  VIADD R161, R5.reuse, 0x51 ;  /* 0x0000005105a17836 */ /* 0x040fe20000000000 */
[C---:B------:R-:W-:Y:S01]  /*67e0*/  IADD3 R176, R5.reuse, 0x60, RZ ;  /* 0x0000006005b07810 */ /* 0x040fe20007ffe0ff */
[----:B------:R-:W-:Y:S01]  /*67f0*/  HMMA.16816.F32 R116, R172, R58, R116 ;  /* 0x0000003aac74723c */ /* 0x000fe20000001874 */
[----:B------:R-:W-:-:S02]  /*6800*/  VIADD R42, R5, 0x11 ;  /* 0x00000011052a7836 */ /* 0x000fc40000000000 */
[----:B------:R-:W-:Y:S01]  /*6810*/  FFMA.FTZ R0, R4, UR5, R0 ;  /* 0x0000000504007c23 */ /* 0x000fe20008010000 */
[----:B------:R-:W-:Y:S02]  /*6820*/  VIADD R178, R5, 0x61 ;  /* 0x0000006105b27836 */ /* 0x000fe40000000000 */
[----:B------:R-:W-:Y:S01]  /*6830*/  FMUL.FTZ R99, R99, UR21 ;  /* 0x0000001563637c20 */ /* 0x000fe20008410000 */
[----:B------:R4:W-:Y:S01]  /*6840*/  MUFU.TANH R52, R35 ;  /* 0x0000002300347308 */ /* 0x0009e20000002400 */
[----:B--2---:R-:W-:Y:S01]  /*6850*/  FMUL.FTZ R28, R23, UR21 ;  /* 0x00000015171c7c20 */ /* 0x004fe20008410000 */
[----:B------:R-:W-:Y:S01]  /*6860*/  FMUL.FTZ R58, R21, UR21 ;  /* 0x00000015153a7c20 */ /* 0x000fe20008410000 */
[----:B------:R-:W-:Y:S01]  /*6870*/  FMUL.FTZ R21, R16, UR21 ;  /* 0x0000001510157c20 */ /* 0x000fe20008410000 */
[----:B------:R-:W-:Y:S01]  /*6880*/  FMUL.FTZ R23, R17, UR21 ;  /* 0x0000001511177c20 */ /* 0x000fe20008410000 */
[----:B------:R-:W-:Y:S01]  /*6890*/  HMMA.16816.F32 R120, R172, R56, R120 ;  /* 0x00000038ac78723c */ /* 0x000fe20000001878 */
[----:B------:R-:W-:Y:S01]  /*68a0*/  FMUL.FTZ R59, R22, UR21 ;  /* 0x00000015163b7c20 */ /* 0x000fe20008410000 */
[----:B------:R-:W-:Y:S01]  /*68b0*/  FMUL.FTZ R22, R18, UR21 ;  /* 0x0000001512167c20 */ /* 0x000fe20008410000 */
[----:B------:R2:W-:Y:S01]  /*68c0*/  MUFU.TANH R63, R28 ;  /* 0x0000001c003f7308 */ /* 0x0005e20000002400 */
[----:B---3--:R-:W-:-:S02]  /*68d0*/  VIADD R29, R5, 0x8 ;  /* 0x00000008051d7836 */ /* 0x008fc40000000000 */
[----:B------:R-:W-:Y:S01]  /*68e0*/  FMUL.FTZ R18, R10, UR21 ;  /* 0x000000150a127c20 */ /* 0x000fe20008410000 */
[C---:B-1----:R-:W-:Y:S01]  /*68f0*/  HMMA.16816.F32 R112, R172.reuse, R44, R112 ;  /* 0x0000002cac70723c */ /* 0x042fe20000001870 */
[----:B------:R-:W-:Y:S01]  /*6900*/  FMUL.FTZ R57, R20, UR21 ;  /* 0x0000001514397c20 */ /* 0x000fe20008410000 */
[----:B------:R-:W-:Y:S01]  /*6910*/  FMUL.FTZ R20, R12, UR21 ;  /* 0x000000150c147c20 */ /* 0x000fe20008410000 */
[C---:B------:R-:W-:Y:S01]  /*6920*/  ISETP.GE.AND P1, PT, R29.reuse, R165, PT ;  /* 0x000000a51d00720c */ /* 0x040fe20003f26270 */
[----:B------:R-:W-:Y:S01]  /*6930*/  FMUL.FTZ R6, R92, UR21 ;  /* 0x000000155c067c20 */ /* 0x000fe20008410000 */
[----:B------:R1:W-:Y:S01]  /*6940*/  MUFU.TANH R45, R32 ;  /* 0x00000020002d7308 */ /* 0x0003e20000002400 */
[----:B------:R-:W-:Y:S01]  /*6950*/  ISETP.GE.AND P5, PT, R29, R164, PT ;  /* 0x000000a41d00720c */ /* 0x000fe20003fa6270 */
[----:B------:R-:W-:Y:S01]  /*6960*/  HMMA.16816.F32 R100, R172, R54, R100 ;  /* 0x00000036ac64723c */ /* 0x000fe20000001864 */
[----:B----4-:R-:W-:Y:S01]  /*6970*/  FMUL.FTZ R35, R9, UR21 ;  /* 0x0000001509237c20 */ /* 0x010fe20008410000 */
[----:B------:R-:W-:Y:S01]  /*6980*/  FMUL.FTZ R17, R138, UR21 ;  /* 0x000000158a117c20 */ /* 0x000fe20008410000 */
[C---:B------:R-:W-:Y:S01]  /*6990*/  VIADD R138, R5.reuse, 0x38 ;  /* 0x00000038058a7836 */ /* 0x040fe20000000000 */
[C---:B------:R-:W-:Y:S01]  /*69a0*/  IADD3 R56, R5.reuse, 0x40, RZ ;  /* 0x0000004005387810 */ /* 0x040fe20007ffe0ff */
[C---:B------:R-:W-:Y:S01]  /*69b0*/  VIADD R191, R5.reuse, 0x79 ;  /* 0x0000007905bf7836 */ /* 0x040fe20000000000 */
[----:B------:R3:W-:Y:S01]  /*69c0*/  MUFU.TANH R83, R21 ;  /* 0x0000001500537308 */ /* 0x0007e20000002400 */
[----:B--2---:R-:W-:-:S02]  /*69d0*/  VIADD R28, R5, 0x1 ;  /* 0x00000001051c7836 */ /* 0x004fc40000000000 */
[----:B------:R-:W-:Y:S01]  /*69e0*/  FMUL.FTZ R54, R26, UR21 ;  /* 0x000000151a367c20 */ /* 0x000fe20008410000 */
[----:B------:R-:W-:Y:S01]  /*69f0*/  FMUL.FTZ R26, R19, UR21 ;  /* 0x00000015131a7c20 */ /* 0x000fe20008410000 */
[----:B------:R-:W-:Y:S01]  /*6a00*/  FMUL.FTZ R19, R8, UR21 ;  /* 0x0000001508137c20 */ /* 0x000fe20008410000 */
[----:B------:R-:W-:Y:S01]  /*6a10*/  HMMA.16816.F32 R108, R172, R46, R108 ;  /* 0x0000002eac6c723c */ /* 0x000fe2000000186c */
[C---:B------:R-:W-:Y:S01]  /*6a20*/  ISETP.GE.AND P6, PT, R28.reuse, R165, PT ;  /* 0x000000a51c00720c */ /* 0x040fe20003fc6270 */
[----:B------:R-:W-:Y:S01]  /*6a30*/  FMUL.FTZ R55, R27, UR21 ;  /* 0x000000151b377c20 */ /* 0x000fe20008410000 */
[----:B------:R-:W-:Y:S01]  /*6a40*/  ISETP.GE.AND P0, PT, R28, R164, PT ;  /* 0x000000a41c00720c */ /* 0x000fe20003f06270 */
[----:B-1----:R-:W-:Y:S01]  /*6a50*/  FMUL.FTZ R32, R31, UR21 ;  /* 0x000000151f207c20 */ /* 0x002fe20008410000 */
[----:B------:R-:W-:Y:S01]  /*6a60*/  FMUL.FTZ R31, R24, UR21 ;  /* 0x00000015181f7c20 */ /* 0x000fe20008410000 */
[----:B------:R-:W-:Y:S01]  /*6a70*/  I2FP.F32.S32 R28, R28 ;  /* 0x0000001c001c7245 */ /* 0x000fe20000201400 */
[----:B------:R1:W-:Y:S01]  /*6a80*/  MUFU.TANH R62, R23 ;  /* 0x00000017003e7308 */ /* 0x0003e20000002400 */
[----:B------:R-:W-:Y:S01]  /*6a90*/  FMUL.FTZ R24, R15, UR21 ;  /* 0x000000150f187c20 */ /* 0x000fe20008410000 */
[----:B------:R-:W-:Y:S01]  /*6aa0*/  FMUL.FTZ R9, R113, UR21 ;  /* 0x0000001571097c20 */ /* 0x000fe20008410000 */
[----:B------:R-:W-:-:S02]  /*6ab0*/  VIADD R113, R5, 0x20 ;  /* 0x0000002005717836 */ /* 0x000fc40000000000 */
[----:B------:R-:W-:Y:S01]  /*6ac0*/  FFMA.FTZ R153, R28, UR5, R153 ;  /* 0x000000051c997c23 */ /* 0x000fe20008010099 */
[----:B---3--:R-:W-:Y:S01]  /*6ad0*/  FFMA.FTZ R21, R4, UR5, R152 ;  /* 0x0000000504157c23 */ /* 0x008fe20008010098 */
[----:B------:R-:W-:Y:S01]  /*6ae0*/  FMUL.FTZ R10, R112, UR21 ;  /* 0x00000015700a7c20 */ /* 0x000fe20008410000 */
[C---:B------:R-:W-:Y:S01]  /*6af0*/  VIADD R112, R5.reuse, 0x21 ;  /* 0x0000002105707836 */ /* 0x040fe20000000000 */
[----:B------:R2:W-:Y:S01]  /*6b00*/  MUFU.TANH R13, R31 ;  /* 0x0000001f000d7308 */ /* 0x0005e20000002400 */
[----:B------:R-:W-:Y:S01]  /*6b10*/  VIADD R46, R5, 0x29 ;  /* 0x00000029052e7836 */ /* 0x000fe20000000000 */
[----:B------:R-:W-:Y:S01]  /*6b20*/  FSEL R21, R21, -INF , !P4 ;  /* 0xff80000015157808 */ /* 0x000fe20006000000 */
[----:B------:R-:W-:Y:S01]  /*6b30*/  FMUL.FTZ R15, R135, UR21 ;  /* 0x00000015870f7c20 */ /* 0x000fe20008410000 */
[C---:B------:R-:W-:Y:S02]  /*6b40*/  VIADD R135, R5.reuse, 0x30 ;  /* 0x0000003005877836 */ /* 0x040fe40000000000 */
[----:B------:R-:W-:Y:S01]  /*6b50*/  FMUL.FTZ R27, R136, UR21 ;  /* 0x00000015881b7c20 */ /* 0x000fe20008410000 */
[----:B------:R-:W-:-:S02]  /*6b60*/  VIADD R47, R5, 0x31 ;  /* 0x00000031052f7836 */ /* 0x000fc40000000000 */
[----:B------:R-:W-:Y:S01]  /*6b70*/  FMUL.FTZ R116, R116, UR21 ;  /* 0x0000001574747c20 */ /* 0x000fe20008410000 */
[----:B------:R3:W-:Y:S01]  /*6b80*/  MUFU.TANH R44, R39 ;  /* 0x00000027002c7308 */ /* 0x0007e20000002400 */
[----:B-1----:R-:W-:Y:S01]  /*6b90*/  I2FP.F32.S32 R23, R29 ;  /* 0x0000001d00177245 */ /* 0x002fe20000201400 */
[----:B------:R-:W-:Y:S01]  /*6ba0*/  FFMA.FTZ R29, R28, UR5, R2 ;  /* 0x000000051c1d7c23 */ /* 0x000fe20008010002 */
[----:B------:R-:W-:Y:S02]  /*6bb0*/  VIADD R171, R5, 0x98 ;  /* 0x0000009805ab7836 */ /* 0x000fe40000000000 */
[----:B------:R-:W-:Y:S01]  /*6bc0*/  FMUL.FTZ R118, R118, UR21 ;  /* 0x0000001576767c20 */ /* 0x000fe20008410000 */
[----:B------:R-:W-:Y:S01]  /*6bd0*/  FMUL.FTZ R121, R121, UR21 ;  /* 0x0000001579797c20 */ /* 0x000fe20008410000 */
[C---:B------:R-:W-:Y:S01]  /*6be0*/  FFMA.FTZ R28, R23.reuse, UR5, R144 ;  /* 0x00000005171c7c23 */ /* 0x040fe20008010090 */
[----:B------:R-:W-:Y:S01]  /*6bf0*/  FFMA.FTZ R148, R23, UR5, R148 ;  /* 0x0000000517947c23 */ /* 0x000fe20008010094 */
[----:B------:R1:W-:Y:S01]  /*6c00*/  MUFU.TANH R90, R22 ;  /* 0x00000016005a7308 */ /* 0x0003e20000002400 */
[----:B--2---:R-:W-:Y:S01]  /*6c10*/  VIADD R31, R5, 0x9 ;  /* 0x00000009051f7836 */ /* 0x004fe20000000000 */
[----:B------:R-:W-:Y:S01]  /*6c20*/  FSEL R29, R29, -INF , !P6 ;  /* 0xff8000001d1d7808 */ /* 0x000fe20007000000 */
[----:B------:R-:W-:Y:S01]  /*6c30*/  FMUL.FTZ R120, R120, UR21 ;  /* 0x0000001578787c20 */ /* 0x000fe20008410000 */
[----:B------:R-:W-:Y:S01]  /*6c40*/  FSEL R28, R28, -INF , !P1 ;  /* 0xff8000001c1c7808 */ /* 0x000fe20004800000 */
[----:B------:R-:W-:Y:S01]  /*6c50*/  FMUL.FTZ R123, R123, UR21 ;  /* 0x000000157b7b7c20 */ /* 0x000fe20008410000 */
[----:B------:R-:W-:Y:S01]  /*6c60*/  ISETP.GE.AND P2, PT, R31, R165, PT ;  /* 0x000000a51f00720c */ /* 0x000fe20003f46270 */
[----:B------:R-:W-:Y:S01]  /*6c70*/  FMUL.FTZ R115, R115, UR21 ;  /* 0x0000001573737c20 */ /* 0x000fe20008410000 */
[-C--:B------:R-:W-:Y:S01]  /*6c80*/  ISETP.GE.AND P4, PT, R31, R164.reuse, PT ;  /* 0x000000a41f00720c */ /* 0x080fe20003f86270 */
[----:B---3--:R-:W-:Y:S01]  /*6c90*/  VIADD R39, R5, 0x18 ;  /* 0x0000001805277836 */ /* 0x008fe20000000000 */
[----:B------:R-:W-:Y:S01]  /*6ca0*/  I2FP.F32.S32 R31, R31 ;  /* 0x0000001f001f7245 */ /* 0x000fe20000201400 */
[----:B------:R2:W-:Y:S01]  /*6cb0*/  MUFU.TANH R89, R20 ;  /* 0x0000001400597308 */ /* 0x0005e20000002400 */
[-C--:B------:R-:W-:Y:S01]  /*6cc0*/  ISETP.GE.AND P1, PT, R42, R165.reuse, PT ;  /* 0x000000a52a00720c */ /* 0x080fe20003f26270 */
[----:B------:R-:W-:Y:S01]  /*6cd0*/  FMUL.FTZ R117, R117, UR21 ;  /* 0x0000001575757c20 */ /* 0x000fe20008410000 */
[----:B------:R-:W-:Y:S01]  /*6ce0*/  FMUL.FTZ R119, R119, UR21 ;  /* 0x0000001577777c20 */ /* 0x000fe20008410000 */
[C---:B------:R-:W-:Y:S01]  /*6cf0*/  FFMA.FTZ R23, R31.reuse, UR5, R145 ;  /* 0x000000051f177c23 */ /* 0x040fe20008010091 */
[----:B------:R-:W-:Y:S01]  /*6d00*/  FFMA.FTZ R149, R31, UR5, R149 ;  /* 0x000000051f957c23 */ /* 0x000fe20008010095 */
[----:B------:R-:W-:Y:S01]  /*6d10*/  VIADD R31, R5, 0x10 ;  /* 0x00000010051f7836 */ /* 0x000fe20000000000 */
[----:B-1----:R-:W-:Y:S01]  /*6d20*/  FSEL R22, R153, -INF , !P0 ;  /* 0xff80000099167808 */ /* 0x002fe20004000000 */
[----:B------:R1:W-:Y:S01]  /*6d30*/  MUFU.TANH R2, R26 ;  /* 0x0000001a00027308 */ /* 0x0003e20000002400 */
[----:B------:R-:W-:Y:S01]  /*6d40*/  FSEL R23, R23, -INF , !P2 ;  /* 0xff80000017177808 */ /* 0x000fe20005000000 */
[----:B------:R-:W-:Y:S01]  /*6d50*/  VIADD R153, R5, 0xa8 ;  /* 0x000000a805997836 */ /* 0x000fe20000000000 */
[C---:B------:R-:W-:Y:S01]  /*6d60*/  ISETP.GE.AND P6, PT, R31.reuse, R165, PT ;  /* 0x000000a51f00720c */ /* 0x040fe20003fc6270 */
[----:B------:R-:W-:Y:S01]  /*6d70*/  FMUL.FTZ R114, R114, UR21 ;  /* 0x0000001572727c20 */ /* 0x000fe20008410000 */
[-C--:B------:R-:W-:Y:S01]  /*6d80*/  ISETP.GE.AND P0, PT, R31, R164.reuse, PT ;  /* 0x000000a41f00720c */ /* 0x080fe20003f06270 */
[----:B------:R-:W-:Y:S01]  /*6d90*/  FMUL.FTZ R104, R104, UR21 ;  /* 0x0000001568687c20 */ /* 0x000fe20008410000 */
[----:B------:R-:W-:Y:S01]  /*6da0*/  I2FP.F32.S32 R31, R31 ;  /* 0x0000001f001f7245 */ /* 0x000fe20000201400 */
[----:B------:R3:W-:Y:S01]  /*6db0*/  MUFU.TANH R12, R33 ;  /* 0x00000021000c7308 */ /* 0x0007e20000002400 */
[----:B--2---:R-:W-:Y:S01]  /*6dc0*/  FSEL R20, R148, -INF , !P5 ;  /* 0xff80000094147808 */ /* 0x004fe20006800000 */
[----:B------:R-:W-:Y:S01]  /*6dd0*/  FMUL.FTZ R106, R106, UR21 ;  /* 0x000000156a6a7c20 */ /* 0x000fe20008410000 */
[----:B------:R-:W-:Y:S01]  /*6de0*/  ISETP.GE.AND P5, PT, R42, R164, PT ;  /* 0x000000a42a00720c */ /* 0x000fe20003fa6270 */
[----:B------:R-:W-:Y:S01]  /*6df0*/  FMUL.FTZ R108, R108, UR21 ;  /* 0x000000156c6c7c20 */ /* 0x000fe20008410000 */
[----:B------:R-:W-:Y:S01]  /*6e00*/  I2FP.F32.S32 R42, R42 ;  /* 0x0000002a002a7245 */ /* 0x000fe20000201400 */
[----:B------:R-:W-:Y:S01]  /*6e10*/  FMUL.FTZ R110, R110, UR21 ;  /* 0x000000156e6e7c20 */ /* 0x000fe20008410000 */
[----:B------:R-:W-:Y:S01]  /*6e20*/  ISETP.GE.AND P2, PT, R39, R165, PT ;  /* 0x000000a52700720c */ /* 0x000fe20003f46270 */
[----:B------:R2:W-:Y:S01]  /*6e30*/  MUFU.TANH R91, R25 ;  /* 0x00000019005b7308 */ /* 0x0005e20000002400 */
[----:B-1----:R-:W-:Y:S01]  /*6e40*/  FSEL R26, R149, -INF , !P4 ;  /* 0xff800000951a7808 */ /* 0x002fe20006000000 */
[----:B------:R-:W-:Y:S01]  /*6e50*/  FFMA.FTZ R151, R42, UR5, R151 ;  /* 0x000000052a977c23 */ /* 0x000fe20008010097 */
[----:B------:R-:W-:Y:S01]  /*6e60*/  ISETP.GE.AND P4, PT, R39, R164, PT ;  /* 0x000000a42700720c */ /* 0x000fe20003f86270 */
[----:B------:R-:W-:Y:S01]  /*6e70*/  FMUL.FTZ R100, R100, UR21 ;  /* 0x0000001564647c20 */ /* 0x000fe20008410000 */
[----:B------:R-:W-:Y:S01]  /*6e80*/  I2FP.F32.S32 R39, R39 ;  /* 0x0000002700277245 */ /* 0x000fe20000201400 */
[----:B------:R-:W-:Y:S01]  /*6e90*/  FMUL.FTZ R101, R101, UR21 ;  /* 0x0000001565657c20 */ /* 0x000fe20008410000 */
[----:B------:R-:W-:Y:S01]  /*6ea0*/  FMUL.FTZ R102, R102, UR21 ;  /* 0x0000001566667c20 */ /* 0x000fe20008410000 */
[----:B------:R1:W-:Y:S01]  /*6eb0*/  MUFU.TANH R143, R30 ;  /* 0x0000001e008f7308 */ /* 0x0003e20000002400 */
[----:B---3--:R-:W-:Y:S01]  /*6ec0*/  FFMA.FTZ R33, R31, UR5, R146 ;  /* 0x000000051f217c23 */ /* 0x008fe20008010092 */
[C---:B------:R-:W-:Y:S01]  /*6ed0*/  FFMA.FTZ R140, R39.reuse, UR5, R140 ;  /* 0x00000005278c7c23 */ /* 0x040fe2000801008c */
        /* <DEDUP_REMOVED lines=8> */
[C---:B------:R-:W-:Y:S01]  /*6f60*/  IADD3 R42, R5.reuse, 0x19, RZ ;  /* 0x00000019052a7810 */ /* 0x040fe20007ffe0ff */
[----:B------:R-:W-:-:S02]  /*6f70*/  VIADD R150, R5, 0x48 ;  /* 0x0000004805967836 */ /* 0x000fc40000000000 */
[----:B------:R-:W-:Y:S01]  /*6f80*/  FMUL.FTZ R96, R96, UR21 ;  /* 0x0000001560607c20 */ /* 0x000fe20008410000 */
[----:B------:R-:W-:Y:S01]  /*6f90*/  FSEL R25, R25, -INF , !P0 ;  /* 0xff80000019197808 */ /* 0x000fe20004000000 */
[----:B------:R-:W-:Y:S01]  /*6fa0*/  FMUL.FTZ R98, R98, UR21 ;  /* 0x0000001562627c20 */ /* 0x000fe20008410000 */
[----:B------:R2:W-:Y:S01]  /*6fb0*/  MUFU.TANH R147, R24 ;  /* 0x0000001800937308 */ /* 0x0005e20000002400 */
[----:B------:R-:W-:Y:S01]  /*6fc0*/  FSEL R31, R31, -INF , !P1 ;  /* 0xff8000001f1f7808 */ /* 0x000fe20004800000 */
[----:B------:R-:W-:Y:S01]  /*6fd0*/  FMUL.FTZ R103, R103, UR21 ;  /* 0x0000001567677c20 */ /* 0x000fe20008410000 */
[CC--:B------:R-:W-:Y:S01]  /*6fe0*/  ISETP.GE.AND P6, PT, R42.reuse, R165.reuse, PT ;  /* 0x000000a52a00720c */ /* 0x0c0fe20003fc6270 */
[----:B------:R-:W-:Y:S01]  /*6ff0*/  FMUL.FTZ R97, R97, UR21 ;  /* 0x0000001561617c20 */ /* 0x000fe20008410000 */
[----:B------:R-:W-:Y:S01]  /*7000*/  ISETP.GE.AND P0, PT, R42, R164, PT ;  /* 0x000000a42a00720c */ /* 0x000fe20003f06270 */
[----:B------:R-:W-:Y:S01]  /*7010*/  FMUL.FTZ R93, R93, UR21 ;  /* 0x000000155d5d7c20 */ /* 0x000fe20008410000 */
[-C--:B------:R-:W-:Y:S01]  /*7020*/  ISETP.GE.AND P1, PT, R113, R165.reuse, PT ;  /* 0x000000a57100720c */ /* 0x080fe20003f26270 */
[----:B------:R4:W-:Y:S01]  /*7030*/  MUFU.TANH R16, R34 ;  /* 0x0000002200107308 */ /* 0x0009e20000002400 */
[----:B------:R-:W-:Y:S01]  /*7040*/  I2FP.F32.S32 R42, R42 ;  /* 0x0000002a002a7245 */ /* 0x000fe20000201400 */
[----:B------:R-:W-:Y:S01]  /*7050*/  FMUL.FTZ R94, R94, UR21 ;  /* 0x000000155e5e7c20 */ /* 0x000fe20008410000 */
[----:B-1----:R-:W-:Y:S01]  /*7060*/  FSEL R30, R140, -INF , !P2 ;  /* 0xff8000008c1e7808 */ /* 0x002fe20005000000 */
[----:B------:R-:W-:Y:S01]  /*7070*/  FMUL.FTZ R95, R95, UR21 ;  /* 0x000000155f5f7c20 */ /* 0x000fe20008410000 */
[----:B---3--:R-:W-:Y:S01]  /*7080*/  FSEL R19, R154, -INF , !P4 ;  /* 0xff8000009a137808 */ /* 0x008fe20006000000 */
[----:B------:R-:W-:Y:S01]  /*7090*/  FFMA.FTZ R39, R42, UR5, R141 ;  /* 0x000000052a277c23 */ /* 0x000fe2000801008d */
[----:B------:R-:W-:Y:S01]  /*70a0*/  ISETP.GE.AND P2, PT, R112, R165, PT ;  /* 0x000000a57000720c */ /* 0x000fe20003f46270 */
[----:B------:R-:W-:Y:S01]  /*70b0*/  FFMA.FTZ R155, R42, UR5, R155 ;  /* 0x000000052a9b7c23 */ /* 0x000fe2000801009b */
[----:B--2---:R-:W-:Y:S01]  /*70c0*/  FSEL R24, R151, -INF , !P5 ;  /* 0xff80000097187808 */ /* 0x004fe20006800000 */
[----:B------:R-:W-:Y:S01]  /*70d0*/  VIADD R42, R5, 0x28 ;  /* 0x00000028052a7836 */ /* 0x000fe20000000000 */
[-C--:B------:R-:W-:Y:S01]  /*70e0*/  ISETP.GE.AND P5, PT, R113, R164.reuse, PT ;  /* 0x000000a47100720c */ /* 0x080fe20003fa6270 */
[----:B------:R1:W-:Y:S01]  /*70f0*/  MUFU.TANH R8, R32 ;  /* 0x0000002000087308 */ /* 0x0003e20000002400 */
[----:B------:R-:W-:Y:S01]  /*7100*/  I2FP.F32.S32 R113, R113 ;  /* 0x0000007100717245 */ /* 0x000fe20000201400 */
[----:B------:R-:W-:Y:S01]  /*7110*/  VIADD R151, R5, 0x49 ;  /* 0x0000004905977836 */ /* 0x000fe20000000000 */
[----:B------:R-:W-:-:S02]  /*7120*/  ISETP.GE.AND P4, PT, R112, R164, PT ;  /* 0x000000a47000720c */ /* 0x000fc40003f86270 */
[----:B------:R-:W-:Y:S01]  /*7130*/  I2FP.F32.S32 R112, R112 ;  /* 0x0000007000707245 */ /* 0x000fe20000201400 */
[C---:B------:R-:W-:Y:S01]  /*7140*/  FFMA.FTZ R142, R113.reuse, UR5, R142 ;  /* 0x00000005718e7c23 */ /* 0x040fe2000801008e */
[----:B------:R-:W-:Y:S01]  /*7150*/  FFMA.FTZ R113, R113, UR5, R85 ;  /* 0x0000000571717c23 */ /* 0x000fe20008010055 */
[----:B----4-:R-:W-:Y:S01]  /*7160*/  FMUL.FTZ R34, R11, UR21 ;  /* 0x000000150b227c20 */ /* 0x010fe20008410000 */
[----:B------:R2:W-:Y:S01]  /*7170*/  MUFU.TANH R85, R35 ;  /* 0x0000002300557308 */ /* 0x0005e20000002400 */
[C---:B------:R-:W-:Y:S01]  /*7180*/  FFMA.FTZ R43, R112.reuse, UR5, R84 ;  /* 0x00000005702b7c23 */ /* 0x040fe20008010054 */
[----:B------:R-:W-:Y:S01]  /*7190*/  FFMA.FTZ R112, R112, UR5, R86 ;  /* 0x0000000570707c23 */ /* 0x000fe20008010056 */
[----:B------:R-:W-:Y:S01]  /*71a0*/  FSEL R39, R39, -INF , !P6 ;  /* 0xff80000027277808 */ /* 0x000fe20007000000 */
[----:B------:R-:W-:Y:S01]  /*71b0*/  FMUL.FTZ R11, R122, UR21 ;  /* 0x000000157a0b7c20 */ /* 0x000fe20008410000 */
[----:B------:R-:W-:Y:S02]  /*71c0*/  ISETP.GE.AND P6, PT, R42, R165, PT ;  /* 0x000000a52a00720c */ /* 0x000fe40003fc6270 */
[----:B------:R-:W-:Y:S01]  /*71d0*/  FSEL R113, R113, -INF , !P5 ;  /* 0xff80000071717808 */ /* 0x000fe20006800000 */
[----:B------:R3:W-:Y:S01]  /*71e0*/  MUFU.TANH R84, R18 ;  /* 0x0000001200547308 */ /* 0x0007e20000002400 */
[-C--:B------:R-:W-:Y:S01]  /*71f0*/  ISETP.GE.AND P5, PT, R46, R164.reuse, PT ;  /* 0x000000a42e00720c */ /* 0x080fe20003fa6270 */
[----:B-1----:R-:W-:Y:S01]  /*7200*/  FMUL.FTZ R32, R7, UR21 ;  /* 0x0000001507207c20 */ /* 0x002fe20008410000 */
[----:B------:R-:W-:Y:S01]  /*7210*/  FSEL R112, R112, -INF , !P4 ;  /* 0xff80000070707808 */ /* 0x000fe20006000000 */
[----:B------:R-:W-:Y:S01]  /*7220*/  FMUL.FTZ R7, R111, UR21 ;  /* 0x000000156f077c20 */ /* 0x000fe20008410000 */
[----:B------:R-:W-:-:S03]  /*7230*/  ISETP.GE.AND P4, PT, R135, R164, PT ;  /* 0x000000a48700720c */ /* 0x000fc60003f86270 */
[----:B------:R1:W-:Y:S01]  /*7240*/  MUFU.TANH R86, R34 ;  /* 0x0000002200567308 */ /* 0x0003e20000002400 */
[----:B--2---:R-:W-:Y:S02]  /*7250*/  FSEL R35, R142, -INF , !P1 ;  /* 0xff8000008e237808 */ /* 0x004fe40004800000 */
[----:B------:R-:W-:Y:S02]  /*7260*/  ISETP.GE.AND P1, PT, R46, R165, PT ;  /* 0x000000a52e00720c */ /* 0x000fe40003f26270 */
[----:B------:R-:W-:-:S03]  /*7270*/  I2FP.F32.S32 R46, R46 ;  /* 0x0000002e002e7245 */ /* 0x000fc60000201400 */
[----:B------:R-:W2:Y:S01]  /*7280*/  MUFU.TANH R37, R37 ;  /* 0x0000002500257308 */ /* 0x000ea20000002400 */
[----:B---3--:R-:W-:Y:S01]  /*7290*/  FSEL R18, R155, -INF , !P0 ;  /* 0xff8000009b127808 */ /* 0x008fe20004000000 */
[----:B------:R-:W-:Y:S01]  /*72a0*/  FFMA.FTZ R88, R46, UR5, R88 ;  /* 0x000000052e587c23 */ /* 0x000fe20008010058 */
[----:B------:R-:W-:Y:S02]  /*72b0*/  ISETP.GE.AND P0, PT, R42, R164, PT ;  /* 0x000000a42a00720c */ /* 0x000fe40003f06270 */
[----:B------:R-:W-:Y:S02]  /*72c0*/  I2FP.F32.S32 R42, R42 ;  /* 0x0000002a002a7245 */ /* 0x000fe40000201400 */
[----:B------:R-:W-:Y:S01]  /*72d0*/  FSEL R202, R88, -INF , !P5 ;  /* 0xff80000058ca7808 */ /* 0x000fe20006800000 */
[----:B------:R-:W3:Y:S01]  /*72e0*/  MUFU.TANH R38, R38 ;  /* 0x0000002600267308 */ /* 0x000ee20000002400 */
[----:B-1----:R-:W-:Y:S01]  /*72f0*/  FSEL R34, R43, -INF , !P2 ;  /* 0xff8000002b227808 */ /* 0x002fe20005000000 */
[C---:B------:R-:W-:Y:S01]  /*7300*/  FFMA.FTZ R43, R42.reuse, UR5, R80 ;  /* 0x000000052a2b7c23 */ /* 0x040fe20008010050 */
[----:B------:R-:W-:Y:S01]  /*7310*/  ISETP.GE.AND P2, PT, R135, R165, PT ;  /* 0x000000a58700720c */ /* 0x000fe20003f46270 */
[----:B------:R-:W-:Y:S01]  /*7320*/  FFMA.FTZ R87, R42, UR5, R87 ;  /* 0x000000052a577c23 */ /* 0x000fe20008010057 */
[----:B------:R-:W-:Y:S01]  /*7330*/  I2FP.F32.S32 R135, R135 ;  /* 0x0000008700877245 */ /* 0x000fe20000201400 */
[----:B------:R-:W-:Y:S01]  /*7340*/  FFMA.FTZ R42, R46, UR5, R81 ;  /* 0x000000052e2a7c23 */ /* 0x000fe20008010051 */
[----:B------:R-:W-:Y:S01]  /*7350*/  VIADD R46, R5, 0x39 ;  /* 0x00000039052e7836 */ /* 0x000fe20000000000 */
[----:B------:R1:W-:Y:S01]  /*7360*/  MUFU.TANH R80, R40 ;  /* 0x0000002800507308 */ /* 0x0003e20000002400 */
[----:B------:R-:W-:-:S02]  /*7370*/  ISETP.GE.AND P5, PT, R138, R164, PT ;  /* 0x000000a48a00720c */ /* 0x000fc40003fa6270 */
[----:B------:R-:W-:Y:S02]  /*7380*/  FSEL R42, R42, -INF , !P1 ;  /* 0xff8000002a2a7808 */ /* 0x000fe40004800000 */
[-C--:B------:R-:W-:Y:S02]  /*7390*/  ISETP.GE.AND P1, PT, R138, R165.reuse, PT ;  /* 0x000000a58a00720c */ /* 0x080fe40003f26270 */
[----:B------:R-:W-:Y:S01]  /*73a0*/  I2FP.F32.S32 R138, R138 ;  /* 0x0000008a008a7245 */ /* 0x000fe20000201400 */
[----:B------:R-:W-:Y:S01]  /*73b0*/  MUFU.TANH R81, R32 ;  /* 0x0000002000517308 */ /* 0x000fe20000002400 */
[----:B------:R-:W-:Y:S02]  /*73c0*/  FSEL R43, R43, -INF , !P6 ;  /* 0xff8000002b2b7808 */ /* 0x000fe40007000000 */
[----:B------:R-:W-:Y:S02]  /*73d0*/  FSEL R111, R87, -INF , !P0 ;  /* 0xff800000576f7808 */ /* 0x000fe40004000000 */
[----:B------:R-:W-:-:S02]  /*73e0*/  ISETP.GE.AND P6, PT, R47, R165, PT ;  /* 0x000000a52f00720c */ /* 0x000fc40003fc6270 */
[----:B------:R-:W-:Y:S01]  /*73f0*/  ISETP.GE.AND P0, PT, R47, R164, PT ;  /* 0x000000a42f00720c */ /* 0x000fe20003f06270 */
[----:B------:R-:W4:Y:S01]  /*7400*/  MUFU.TANH R55, R55 ;  /* 0x0000003700377308 */ /* 0x000f220000002400 */
[C---:B-1----:R-:W-:Y:S01]  /*7410*/  FFMA.FTZ R40, R135.reuse, UR5, R82 ;  /* 0x0000000587287c23 */ /* 0x042fe20008010052 */
[----:B------:R-:W-:-:S04]  /*7420*/  FFMA.FTZ R135, R135, UR5, R77 ;  /* 0x0000000587877c23 */ /* 0x000fc8000801004d */
[----:B------:R-:W-:Y:S02]  /*7430*/  FSEL R40, R40, -INF , !P2 ;  /* 0xff80000028287808 */ /* 0x000fe40005000000 */
[----:B------:R1:W-:Y:S01]  /*7440*/  MUFU.TANH R77, R41 ;  /* 0x00000029004d7308 */ /* 0x0003e20000002400 */
[----:B------:R-:W-:Y:S02]  /*7450*/  FSEL R135, R135, -INF , !P4 ;  /* 0xff80000087877808 */ /* 0x000fe40006000000 */
[C---:B------:R-:W-:Y:S02]  /*7460*/  ISETP.GE.AND P2, PT, R46.reuse, R165, PT ;  /* 0x000000a52e00720c */ /* 0x040fe40003f46270 */
[----:B------:R-:W-:-:S03]  /*7470*/  ISETP.GE.AND P4, PT, R46, R164, PT ;  /* 0x000000a42e00720c */ /* 0x000fc60003f86270 */
[----:B------:R2:W-:Y:S08]  /*7480*/  MUFU.TANH R82, R36 ;  /* 0x0000002400527308 */ /* 0x0005f00000002400 */
[----:B------:R-:W4:Y:S01]  /*7490*/  MUFU.TANH R54, R54 ;  /* 0x0000003600367308 */ /* 0x000f220000002400 */
[----:B-1----:R-:W-:-:S05]  /*74a0*/  I2FP.F32.S32 R41, R47 ;  /* 0x0000002f00297245 */ /* 0x002fca0000201400 */
[C---:B------:R-:W-:Y:S01]  /*74b0*/  FFMA.FTZ R47, R41.reuse, UR5, R76 ;  /* 0x00000005292f7c23 */ /* 0x040fe2000801004c */
[----:B------:R-:W-:Y:S01]  /*74c0*/  FFMA.FTZ R78, R41, UR5, R78 ;  /* 0x00000005294e7c23 */ /* 0x000fe2000801004e */
[----:B------:R-:W1:Y:S01]  /*74d0*/  MUFU.TANH R57, R57 ;  /* 0x0000003900397308 */ /* 0x000e620000002400 */
[----:B--2---:R-:W-:Y:S01]  /*74e0*/  I2FP.F32.S32 R36, R46 ;  /* 0x0000002e00247245 */ /* 0x004fe20000201400 */
[C---:B------:R-:W-:Y:S01]  /*74f0*/  FFMA.FTZ R46, R138.reuse, UR5, R79 ;  /* 0x000000058a2e7c23 */ /* 0x040fe2000801004f */
[----:B------:R-:W-:Y:S01]  /*7500*/  FFMA.FTZ R138, R138, UR5, R73 ;  /* 0x000000058a8a7c23 */ /* 0x000fe20008010049 */
[----:B------:R-:W-:Y:S01]  /*7510*/  FSEL R47, R47, -INF , !P6 ;  /* 0xff8000002f2f7808 */ /* 0x000fe20007000000 */
[C---:B------:R-:W-:Y:S02]  /*7520*/  VIADD R76, R5.reuse, 0xc9 ;  /* 0x000000c9054c7836 */ /* 0x040fe40000000000 */
[C---:B------:R-:W-:Y:S01]  /*7530*/  FFMA.FTZ R41, R36.reuse, UR5, R72 ;  /* 0x0000000524297c23 */ /* 0x040fe20008010048 */
[----:B------:R-:W-:Y:S01]  /*7540*/  FFMA.FTZ R74, R36, UR5, R74 ;  /* 0x00000005244a7c23 */ /* 0x000fe2000801004a */
[C---:B------:R-:W-:Y:S01]  /*7550*/  VIADD R36, R5.reuse, 0x41 ;  /* 0x0000004105247836 */ /* 0x040fe20000000000 */
[----:B------:R-:W-:Y:S01]  /*7560*/  FSEL R136, R78, -INF , !P0 ;  /* 0xff8000004e887808 */ /* 0x000fe20004000000 */
[----:B------:R-:W-:Y:S01]  /*7570*/  MUFU.TANH R58, R58 ;  /* 0x0000003a003a7308 */ /* 0x000fe20000002400 */
[C---:B------:R-:W-:Y:S01]  /*7580*/  ISETP.GE.AND P6, PT, R56.reuse, R165, PT ;  /* 0x000000a53800720c */ /* 0x040fe20003fc6270 */
[----:B------:R-:W-:Y:S01]  /*7590*/  VIADD R78, R5, 0xc1 ;  /* 0x000000c1054e7836 */ /* 0x000fe20000000000 */
[----:B------:R-:W-:-:S02]  /*75a0*/  ISETP.GE.AND P0, PT, R56, R164, PT ;  /* 0x000000a43800720c */ /* 0x000fc40003f06270 */
[----:B------:R-:W-:Y:S02]  /*75b0*/  FSEL R46, R46, -INF , !P1 ;  /* 0xff8000002e2e7808 */ /* 0x000fe40004800000 */
[----:B------:R-:W-:Y:S01]  /*75c0*/  FSEL R138, R138, -INF , !P5 ;  /* 0xff8000008a8a7808 */ /* 0x000fe20006800000 */
[----:B------:R-:W2:Y:S01]  /*75d0*/  MUFU.TANH R59, R59 ;  /* 0x0000003b003b7308 */ /* 0x000ea20000002400 */
[----:B------:R-:W-:Y:S02]  /*75e0*/  I2FP.F32.S32 R56, R56 ;  /* 0x0000003800387245 */ /* 0x000fe40000201400 */
[CC--:B------:R-:W-:Y:S02]  /*75f0*/  ISETP.GE.AND P1, PT, R36.reuse, R165.reuse, PT ;  /* 0x000000a52400720c */ /* 0x0c0fe40003f26270 */
[----:B------:R-:W-:Y:S01]  /*7600*/  ISETP.GE.AND P5, PT, R36, R164, PT ;  /* 0x000000a42400720c */ /* 0x000fe20003fa6270 */
[C---:B------:R-:W-:Y:S01]  /*7610*/  FFMA.FTZ R32, R56.reuse, UR5, R75 ;  /* 0x0000000538207c23 */ /* 0x040fe2000801004b */
[----:B------:R-:W-:Y:S01]  /*7620*/  FSEL R41, R41, -INF , !P2 ;  /* 0xff80000029297808 */ /* 0x000fe20005000000 */
[----:B------:R-:W-:Y:S01]  /*7630*/  FFMA.FTZ R69, R56, UR5, R69 ;  /* 0x0000000538457c23 */ /* 0x000fe20008010045 */
[----:B------:R-:W-:Y:S01]  /*7640*/  FSEL R140, R74, -INF , !P4 ;  /* 0xff8000004a8c7808 */ /* 0x000fe20006000000 */
[----:B------:R-:W2:Y:S01]  /*7650*/  MUFU.TANH R72, R180 ;  /* 0x000000b400487308 */ /* 0x000ea20000002400 */
[----:B------:R-:W-:Y:S01]  /*7660*/  I2FP.F32.S32 R36, R36 ;  /* 0x0000002400247245 */ /* 0x000fe20000201400 */
[C---:B------:R-:W-:Y:S01]  /*7670*/  VIADD R74, R5.reuse, 0xd1 ;  /* 0x000000d1054a7836 */ /* 0x040fe20000000000 */
[CC--:B------:R-:W-:Y:S01]  /*7680*/  ISETP.GE.AND P2, PT, R150.reuse, R165.reuse, PT ;  /* 0x000000a59600720c */ /* 0x0c0fe20003f46270 */
[----:B------:R-:W-:Y:S01]  /*7690*/  VIADD R75, R5, 0xd0 ;  /* 0x000000d0054b7836 */ /* 0x000fe20000000000 */
[----:B------:R-:W-:Y:S01]  /*76a0*/  ISETP.GE.AND P4, PT, R150, R164, PT ;  /* 0x000000a49600720c */ /* 0x000fe20003f86270 */
[C---:B------:R-:W-:Y:S01]  /*76b0*/  FFMA.FTZ R56, R36.reuse, UR5, R68 ;  /* 0x0000000524387c23 */ /* 0x040fe20008010044 */
[----:B------:R-:W-:Y:S01]  /*76c0*/  I2FP.F32.S32 R150, R150 ;  /* 0x0000009600967245 */ /* 0x000fe20000201400 */
[----:B------:R-:W-:Y:S01]  /*76d0*/  FFMA.FTZ R70, R36, UR5, R70 ;  /* 0x0000000524467c23 */ /* 0x000fe20008010046 */
[----:B------:R-:W-:Y:S01]  /*76e0*/  FSEL R32, R32, -INF , !P6 ;  /* 0xff80000020207808 */ /* 0x000fe20007000000 */
[----:B------:R-:W-:Y:S01]  /*76f0*/  MUFU.TANH R73, R181 ;  /* 0x000000b500497308 */ /* 0x000fe20000002400 */
[----:B------:R-:W-:Y:S01]  /*7700*/  FSEL R146, R69, -INF , !P0 ;  /* 0xff80000045927808 */ /* 0x000fe20004000000 */
[C---:B------:R-:W-:Y:S01]  /*7710*/  FFMA.FTZ R36, R150.reuse, UR5, R71 ;  /* 0x0000000596247c23 */ /* 0x040fe20008010047 */
[----:B------:R-:W-:Y:S01]  /*7720*/  FFMA.FTZ R150, R150, UR5, R61 ;  /* 0x0000000596967c23 */ /* 0x000fe2000801003d */
[----:B------:R-:W-:Y:S01]  /*7730*/  VIADD R71, R5, 0x50 ;  /* 0x0000005005477836 */ /* 0x000fe20000000000 */
[----:B------:R-:W-:-:S02]  /*7740*/  ISETP.GE.AND P6, PT, R151, R165, PT ;  /* 0x000000a59700720c */ /* 0x000fc40003fc6270 */
[----:B------:R-:W-:Y:S01]  /*7750*/  FSEL R36, R36, -INF , !P2 ;  /* 0xff80000024247808 */ /* 0x000fe20005000000 */
[----:B------:R3:W-:Y:S01]  /*7760*/  MUFU.TANH R61, R27 ;  /* 0x0000001b003d7308 */ /* 0x0007e20000002400 */
[----:B------:R-:W-:Y:S02]  /*7770*/  FSEL R150, R150, -INF , !P4 ;  /* 0xff80000096967808 */ /* 0x000fe40006000000 */
[-C--:B------:R-:W-:Y:S02]  /*7780*/  ISETP.GE.AND P0, PT, R151, R164.reuse, PT ;  /* 0x000000a49700720c */ /* 0x080fe40003f06270 */
[C---:B------:R-:W-:Y:S02]  /*7790*/  ISETP.GE.AND P2, PT, R161.reuse, R165, PT ;  /* 0x000000a5a100720c */ /* 0x040fe40003f46270 */
[----:B------:R-:W-:Y:S01]  /*77a0*/  ISETP.GE.AND P4, PT, R161, R164, PT ;  /* 0x000000a4a100720c */ /* 0x000fe20003f86270 */
[----:B------:R-:W2:Y:S01]  /*77b0*/  MUFU.TANH R182, R182 ;  /* 0x000000b600b67308 */ /* 0x000ea20000002400 */
[----:B------:R-:W-:-:S02]  /*77c0*/  I2FP.F32.S32 R151, R151 ;  /* 0x0000009700977245 */ /* 0x000fc40000201400 */
[----:B------:R-:W-:Y:S02]  /*77d0*/  I2FP.F32.S32 R161, R161 ;  /* 0x000000a100a17245 */ /* 0x000fe40000201400 */
[----:B------:R-:W-:Y:S01]  /*77e0*/  I2FP.F32.S32 R69, R71 ;  /* 0x0000004700457245 */ /* 0x000fe20000201400 */
[C---:B------:R-:W-:Y:S01]  /*77f0*/  FFMA.FTZ R60, R151.reuse, UR5, R60 ;  /* 0x00000005973c7c23 */ /* 0x040fe2000801003c */
[----:B------:R-:W-:Y:S01]  /*7800*/  FFMA.FTZ R151, R151, UR5, R48 ;  /* 0x0000000597977c23 */ /* 0x000fe20008010030 */
[C---:B------:R-:W-:Y:S01]  /*7810*/  FFMA.FTZ R37, R161.reuse, UR5, R37 ;  /* 0x00000005a1257c23 */ /* 0x040fe20008010025 */
[----:B------:R-:W-:Y:S01]  /*7820*/  FFMA.FTZ R161, R161, UR5, R44 ;  /* 0x00000005a1a17c23 */ /* 0x000fe2000801002c */
[----:B---3--:R-:W-:Y:S01]  /*7830*/  FSEL R27, R56, -INF , !P1 ;  /* 0xff800000381b7808 */ /* 0x008fe20004800000 */
[----:B------:R-:W-:Y:S01]  /*7840*/  VIADD R44, R5, 0x58 ;  /* 0x00000058052c7836 */ /* 0x000fe20000000000 */
[----:B------:R-:W-:Y:S01]  /*7850*/  FSEL R149, R70, -INF , !P5 ;  /* 0xff80000046957808 */ /* 0x000fe20006800000 */
[C---:B------:R-:W-:Y:S01]  /*7860*/  FFMA.FTZ R56, R69.reuse, UR5, R49 ;  /* 0x0000000545387c23 */ /* 0x040fe20008010031 */
[----:B------:R-:W-:Y:S01]  /*7870*/  FFMA.FTZ R38, R69, UR5, R38 ;  /* 0x0000000545267c23 */ /* 0x000fe20008010026 */
[----:B------:R-:W-:Y:S01]  /*7880*/  ISETP.GE.AND P5, PT, R71, R164, PT ;  /* 0x000000a44700720c */ /* 0x000fe20003fa6270 */
[----:B------:R-:W-:Y:S01]  /*7890*/  VIADD R49, R5, 0x59 ;  /* 0x0000005905317836 */ /* 0x000fe20000000000 */
[----:B------:R-:W-:Y:S01]  /*78a0*/  FSEL R48, R60, -INF , !P6 ;  /* 0xff8000003c307808 */ /* 0x000fe20007000000 */
[----:B------:R-:W3:Y:S01]  /*78b0*/  MUFU.TANH R68, R183 ;  /* 0x000000b700447308 */ /* 0x000ee20000002400 */
[----:B------:R-:W-:Y:S01]  /*78c0*/  FSEL R151, R151, -INF , !P0 ;  /* 0xff80000097977808 */ /* 0x000fe20004000000 */
[----:B------:R-:W-:Y:S01]  /*78d0*/  VIADD R70, R5, 0xe1 ;  /* 0x000000e105467836 */ /* 0x000fe20000000000 */
[----:B------:R-:W-:-:S02]  /*78e0*/  FSEL R122, R37, -INF , !P2 ;  /* 0xff800000257a7808 */ /* 0x000fc40005000000 */
[----:B------:R-:W-:Y:S02]  /*78f0*/  FSEL R161, R161, -INF , !P4 ;  /* 0xff800000a1a17808 */ /* 0x000fe40006000000 */
[CC--:B------:R-:W-:Y:S01]  /*7900*/  ISETP.GE.AND P6, PT, R44.reuse, R165.reuse, PT ;  /* 0x000000a52c00720c */ /* 0x0c0fe20003fc6270 */
[----:B------:R4:W-:Y:S01]  /*7910*/  MUFU.TANH R37, R133 ;  /* 0x0000008500257308 */ /* 0x0009e20000002400 */
[-C--:B------:R-:W-:Y:S02]  /*7920*/  ISETP.GE.AND P0, PT, R44, R164.reuse, PT ;  /* 0x000000a42c00720c */ /* 0x080fe40003f06270 */
[C---:B------:R-:W-:Y:S02]  /*7930*/  ISETP.GE.AND P2, PT, R176.reuse, R165, PT ;  /* 0x000000a5b000720c */ /* 0x040fe40003f46270 */
[----:B------:R-:W-:Y:S02]  /*7940*/  ISETP.GE.AND P4, PT, R176, R164, PT ;  /* 0x000000a4b000720c */ /* 0x000fe40003f86270 */
[----:B------:R-:W-:Y:S01]  /*7950*/  I2FP.F32.S32 R44, R44 ;  /* 0x0000002c002c7245 */ /* 0x000fe20000201400 */
[----:B------:R-:W-:Y:S01]  /*7960*/  MUFU.TANH R137, R137 ;  /* 0x0000008900897308 */ /* 0x000fe20000002400 */
[----:B------:R-:W-:-:S02]  /*7970*/  FSEL R159, R38, -INF , !P5 ;  /* 0xff800000269f7808 */ /* 0x000fc40006800000 */
[----:B------:R-:W-:Y:S01]  /*7980*/  I2FP.F32.S32 R176, R176 ;  /* 0x000000b000b07245 */ /* 0x000fe20000201400 */
[C---:B------:R-:W-:Y:S01]  /*7990*/  FFMA.FTZ R45, R44.reuse, UR5, R45 ;  /* 0x000000052c2d7c23 */ /* 0x040fe2000801002d */
[----:B------:R-:W-:Y:S01]  /*79a0*/  I2FP.F32.S32 R38, R49 ;  /* 0x0000003100267245 */ /* 0x000fe20000201400 */
[----:B------:R-:W-:Y:S01]  /*79b0*/  FFMA.FTZ R51, R44, UR5, R51 ;  /* 0x000000052c337c23 */ /* 0x000fe20008010033 */
[-C--:B------:R-:W-:Y:S01]  /*79c0*/  ISETP.GE.AND P1, PT, R71, R165.reuse, PT ;  /* 0x000000a54700720c */ /* 0x080fe20003f26270 */
[C---:B------:R-:W-:Y:S01]  /*79d0*/  FFMA.FTZ R53, R176.reuse, UR5, R53 ;  /* 0x00000005b0357c23 */ /* 0x040fe20008010035 */
[----:B------:R-:W-:Y:S01]  /*79e0*/  FFMA.FTZ R176, R176, UR5, R12 ;  /* 0x00000005b0b07c23 */ /* 0x000fe2000801000c */
[C---:B------:R-:W-:Y:S01]  /*79f0*/  FFMA.FTZ R50, R38.reuse, UR5, R50 ;  /* 0x0000000526327c23 */ /* 0x040fe20008010032 */
[----:B------:R-:W-:Y:S01]  /*7a00*/  FFMA.FTZ R52, R38, UR5, R52 ;  /* 0x0000000526347c23 */ /* 0x000fe20008010034 */
[----:B------:R-:W-:Y:S01]  /*7a10*/  FSEL R56, R56, -INF , !P1 ;  /* 0xff80000038387808 */ /* 0x000fe20004800000 */
[----:B------:R-:W-:Y:S01]  /*7a20*/  VIADD R38, R5, 0x69 ;  /* 0x0000006905267836 */ /* 0x000fe20000000000 */
[----:B------:R-:W-:Y:S01]  /*7a30*/  ISETP.GE.AND P1, PT, R49, R165, PT ;  /* 0x000000a53100720c */ /* 0x000fe20003f26270 */
[----:B------:R-:W-:Y:S01]  /*7a40*/  VIADD R44, R5, 0x68 ;  /* 0x00000068052c7836 */ /* 0x000fe20000000000 */
[----:B------:R-:W-:Y:S01]  /*7a50*/  ISETP.GE.AND P5, PT, R49, R164, PT ;  /* 0x000000a43100720c */ /* 0x000fe20003fa6270 */
[----:B------:R1:W-:Y:S01]  /*7a60*/  MUFU.TANH R12, R134 ;  /* 0x00000086000c7308 */ /* 0x0003e20000002400 */
[----:B----4-:R-:W-:-:S02]  /*7a70*/  FSEL R133, R45, -INF , !P6 ;  /* 0xff8000002d857808 */ /* 0x010fc40007000000 */
[----:B------:R-:W-:Y:S02]  /*7a80*/  FSEL R162, R51, -INF , !P0 ;  /* 0xff80000033a27808 */ /* 0x000fe40004000000 */
[C---:B------:R-:W-:Y:S02]  /*7a90*/  ISETP.GE.AND P6, PT, R178.reuse, R165, PT ;  /* 0x000000a5b200720c */ /* 0x040fe40003fc6270 */
[----:B------:R-:W-:Y:S01]  /*7aa0*/  ISETP.GE.AND P0, PT, R178, R164, PT ;  /* 0x000000a4b200720c */ /* 0x000fe20003f06270 */
[----:B------:R-:W4:Y:S01]  /*7ab0*/  MUFU.TANH R17, R17 ;  /* 0x0000001100117308 */ /* 0x000f220000002400 */
[----:B------:R-:W-:Y:S02]  /*7ac0*/  FSEL R142, R53, -INF , !P2 ;  /* 0xff800000358e7808 */ /* 0x000fe40005000000 */
[----:B------:R-:W-:Y:S02]  /*7ad0*/  FSEL R176, R176, -INF , !P4 ;  /* 0xff800000b0b07808 */ /* 0x000fe40006000000 */
[----:B------:R-:W-:-:S02]  /*7ae0*/  I2FP.F32.S32 R178, R178 ;  /* 0x000000b200b27245 */ /* 0x000fc40000201400 */
[----:B------:R-:W-:Y:S01]  /*7af0*/  FSEL R169, R52, -INF , !P5 ;  /* 0xff80000034a97808 */ /* 0x000fe20006800000 */
[----:B------:R-:W4:Y:S01]  /*7b00*/  MUFU.TANH R139, R139 ;  /* 0x0000008b008b7308 */ /* 0x000f220000002400 */
[----:B-1----:R-:W-:Y:S01]  /*7b10*/  FSEL R134, R50, -INF , !P1 ;  /* 0xff80000032867808 */ /* 0x002fe20004800000 */
[----:B------:R-:W-:Y:S01]  /*7b20*/  FFMA.FTZ R16, R178, UR5, R16 ;  /* 0x00000005b2107c23 */ /* 0x000fe20008010010 */
[-C--:B------:R-:W-:Y:S01]  /*7b30*/  ISETP.GE.AND P2, PT, R38, R165.reuse, PT ;  /* 0x000000a52600720c */ /* 0x080fe20003f46270 */
[----:B------:R-:W-:Y:S01]  /*7b40*/  FFMA.FTZ R178, R178, UR5, R8 ;  /* 0x00000005b2b27c23 */ /* 0x000fe20008010008 */
[-C--:B------:R-:W-:Y:S01]  /*7b50*/  ISETP.GE.AND P4, PT, R38, R164.reuse, PT ;  /* 0x000000a42600720c */ /* 0x080fe20003f86270 */
[----:B------:R-:W-:Y:S01]  /*7b60*/  VIADD R8, R5, 0x78 ;  /* 0x0000007805087836 */ /* 0x000fe20000000000 */
[C---:B------:R-:W-:Y:S01]  /*7b70*/  ISETP.GE.AND P1, PT, R44.reuse, R165, PT ;  /* 0x000000a52c00720c */ /* 0x040fe20003f26270 */
[----:B------:R-:W1:Y:S01]  /*7b80*/  MUFU.TANH R132, R132 ;  /* 0x0000008400847308 */ /* 0x000e620000002400 */
[----:B------:R-:W-:-:S02]  /*7b90*/  ISETP.GE.AND P5, PT, R44, R164, PT ;  /* 0x000000a42c00720c */ /* 0x000fc40003fa6270 */
[----:B------:R-:W-:Y:S02]  /*7ba0*/  I2FP.F32.S32 R38, R38 ;  /* 0x0000002600267245 */ /* 0x000fe40000201400 */
[----:B------:R-:W-:Y:S02]  /*7bb0*/  I2FP.F32.S32 R44, R44 ;  /* 0x0000002c002c7245 */ /* 0x000fe40000201400 */
[----:B------:R-:W-:Y:S01]  /*7bc0*/  FSEL R144, R16, -INF , !P6 ;  /* 0xff80000010907808 */ /* 0x000fe20007000000 */
[C---:B------:R-:W-:Y:S01]  /*7bd0*/  FFMA.FTZ R152, R38.reuse, UR5, R14 ;  /* 0x0000000526987c23 */ /* 0x040fe2000801000e */
[----:B------:R-:W-:Y:S01]  /*7be0*/  FFMA.FTZ R55, R38, UR5, R55 ;  /* 0x0000000526377c23 */ /* 0x000fe20008010037 */
[----:B------:R-:W-:Y:S01]  /*7bf0*/  FFMA.FTZ R13, R44, UR5, R13 ;  /* 0x000000052c0d7c23 */ /* 0x000fe2000801000d */
[C---:B------:R-:W-:Y:S01]  /*7c00*/  VIADD R14, R5.reuse, 0x70 ;  /* 0x00000070050e7836 */ /* 0x040fe20000000000 */
[----:B------:R-:W-:Y:S01]  /*7c10*/  FSEL R178, R178, -INF , !P0 ;  /* 0xff800000b2b27808 */ /* 0x000fe20004000000 */
[----:B------:R-:W-:Y:S01]  /*7c20*/  VIADD R38, R5, 0x71 ;  /* 0x0000007105267836 */ /* 0x000fe20000000000 */
[----:B------:R-:W-:Y:S01]  /*7c30*/  FSEL R152, R152, -INF , !P2 ;  /* 0xff80000098987808 */ /* 0x000fe20005000000 */
[----:B------:R-:W-:Y:S01]  /*7c40*/  FFMA.FTZ R54, R44, UR5, R54 ;  /* 0x000000052c367c23 */ /* 0x000fe20008010036 */
[----:B------:R-:W-:Y:S01]  /*7c50*/  FSEL R180, R55, -INF , !P4 ;  /* 0xff80000037b47808 */ /* 0x000fe20006000000 */
[----:B------:R-:W1:Y:S01]  /*7c60*/  MUFU.TANH R128, R128 ;  /* 0x0000008000807308 */ /* 0x000e620000002400 */
[----:B------:R-:W-:-:S02]  /*7c70*/  ISETP.GE.AND P6, PT, R14, R165, PT ;  /* 0x000000a50e00720c */ /* 0x000fc40003fc6270 */
[-C--:B------:R-:W-:Y:S02]  /*7c80*/  ISETP.GE.AND P0, PT, R14, R164.reuse, PT ;  /* 0x000000a40e00720c */ /* 0x080fe40003f06270 */
[----:B------:R-:W-:Y:S02]  /*7c90*/  FSEL R145, R13, -INF , !P1 ;  /* 0xff8000000d917808 */ /* 0x000fe40004800000 */
[C---:B------:R-:W-:Y:S01]  /*7ca0*/  ISETP.GE.AND P2, PT, R8.reuse, R165, PT ;  /* 0x000000a50800720c */ /* 0x040fe20003f46270 */
[----:B------:R-:W1:Y:S01]  /*7cb0*/  MUFU.TANH R130, R130 ;  /* 0x0000008200827308 */ /* 0x000e620000002400 */
[----:B------:R-:W-:Y:S02]  /*7cc0*/  ISETP.GE.AND P4, PT, R8, R164, PT ;  /* 0x000000a40800720c */ /* 0x000fe40003f86270 */
[----:B------:R-:W-:Y:S02]  /*7cd0*/  I2FP.F32.S32 R14, R14 ;  /* 0x0000000e000e7245 */ /* 0x000fe40000201400 */
[----:B------:R-:W-:-:S02]  /*7ce0*/  I2FP.F32.S32 R13, R38 ;  /* 0x00000026000d7245 */ /* 0x000fc40000201400 */
[----:B------:R-:W-:Y:S01]  /*7cf0*/  I2FP.F32.S32 R8, R8 ;  /* 0x0000000800087245 */ /* 0x000fe20000201400 */
[----:B------:R-:W-:Y:S01]  /*7d00*/  FFMA.FTZ R57, R14, UR5, R57 ;  /* 0x000000050e397c23 */ /* 0x000fe20008010039 */
[----:B------:R-:W-:Y:S01]  /*7d10*/  FSEL R179, R54, -INF , !P5 ;  /* 0xff80000036b37808 */ /* 0x000fe20006800000 */
[----:B--2---:R-:W-:Y:S01]  /*7d20*/  FFMA.FTZ R59, R14, UR5, R59 ;  /* 0x000000050e3b7c23 */ /* 0x004fe2000801003b */
[C---:B------:R-:W-:Y:S01]  /*7d30*/  FFMA.FTZ R58, R13.reuse, UR5, R58 ;  /* 0x000000050d3a7c23 */ /* 0x040fe2000801003a */
[----:B------:R-:W-:Y:S01]  /*7d40*/  FFMA.FTZ R63, R13, UR5, R63 ;  /* 0x000000050d3f7c23 */ /* 0x000fe2000801003f */
[C---:B------:R-:W-:Y:S01]  /*7d50*/  FFMA.FTZ R83, R8.reuse, UR5, R83 ;  /* 0x0000000508537c23 */ /* 0x040fe20008010053 */
[----:B------:R-:W-:Y:S01]  /*7d60*/  FFMA.FTZ R90, R8, UR5, R90 ;  /* 0x00000005085a7c23 */ /* 0x000fe2000801005a */
[C---:B------:R-:W-:Y:S01]  /*7d70*/  ISETP.GE.AND P1, PT, R38.reuse, R165, PT ;  /* 0x000000a52600720c */ /* 0x040fe20003f26270 */
[C---:B------:R-:W-:Y:S01]  /*7d80*/  VIADD R8, R5.reuse, 0x81 ;  /* 0x0000008105087836 */ /* 0x040fe20000000000 */
[----:B------:R-:W-:Y:S01]  /*7d90*/  ISETP.GE.AND P5, PT, R38, R164, PT ;  /* 0x000000a42600720c */ /* 0x000fe20003fa6270 */
[----:B------:R-:W2:Y:S01]  /*7da0*/  MUFU.TANH R15, R15 ;  /* 0x0000000f000f7308 */ /* 0x000ea20000002400 */
[----:B------:R-:W-:-:S02]  /*7db0*/  IADD3 R13, R5, 0x80, RZ ;  /* 0x00000080050d7810 */ /* 0x000fc40007ffe0ff */
[----:B------:R-:W-:Y:S02]  /*7dc0*/  FSEL R156, R57, -INF , !P6 ;  /* 0xff800000399c7808 */ /* 0x000fe40007000000 */
[----:B------:R-:W-:Y:S02]  /*7dd0*/  FSEL R187, R59, -INF , !P0 ;  /* 0xff8000003bbb7808 */ /* 0x000fe40004000000 */
[----:B------:R-:W-:Y:S01]  /*7de0*/  FSEL R158, R58, -INF , !P1 ;  /* 0xff8000003a9e7808 */ /* 0x000fe20004800000 */
[----:B------:R-:W2:Y:S01]  /*7df0*/  MUFU.TANH R125, R125 ;  /* 0x0000007d007d7308 */ /* 0x000ea20000002400 */
[----:B------:R-:W-:Y:S02]  /*7e00*/  FSEL R189, R63, -INF , !P5 ;  /* 0xff8000003fbd7808 */ /* 0x000fe40006800000 */
[----:B------:R-:W-:Y:S02]  /*7e10*/  FSEL R170, R83, -INF , !P2 ;  /* 0xff80000053aa7808 */ /* 0x000fe40005000000 */
[----:B------:R-:W-:-:S02]  /*7e20*/  FSEL R190, R90, -INF , !P4 ;  /* 0xff8000005abe7808 */ /* 0x000fc40006000000 */
[CC--:B------:R-:W-:Y:S01]  /*7e30*/  ISETP.GE.AND P6, PT, R191.reuse, R165.reuse, PT ;  /* 0x000000a5bf00720c */ /* 0x0c0fe20003fc6270 */
[----:B------:R-:W2:Y:S01]  /*7e40*/  MUFU.TANH R127, R127 ;  /* 0x0000007f007f7308 */ /* 0x000ea20000002400 */
[-C--:B------:R-:W-:Y:S02]  /*7e50*/  ISETP.GE.AND P0, PT, R191, R164.reuse, PT ;  /* 0x000000a4bf00720c */ /* 0x080fe40003f06270 */
[CC--:B------:R-:W-:Y:S02]  /*7e60*/  ISETP.GE.AND P1, PT, R13.reuse, R165.reuse, PT ;  /* 0x000000a50d00720c */ /* 0x0c0fe40003f26270 */
[-C--:B------:R-:W-:Y:S02]  /*7e70*/  ISETP.GE.AND P5, PT, R13, R164.reuse, PT ;  /* 0x000000a40d00720c */ /* 0x080fe40003fa6270 */
[C---:B------:R-:W-:Y:S01]  /*7e80*/  ISETP.GE.AND P2, PT, R8.reuse, R165, PT ;  /* 0x000000a50800720c */ /* 0x040fe20003f46270 */
[----:B------:R-:W2:Y:S01]  /*7e90*/  MUFU.TANH R131, R131 ;  /* 0x0000008300837308 */ /* 0x000ea20000002400 */
[----:B------:R-:W-:-:S02]  /*7ea0*/  ISETP.GE.AND P4, PT, R8, R164, PT ;  /* 0x000000a40800720c */ /* 0x000fc40003f86270 */
        /* <DEDUP_REMOVED lines=25> */
[----:B------:R-:W2:Y:S01]  /*8040*/  MUFU.TANH R129, R129 ;  /* 0x0000008100817308 */ /* 0x000ea20000002400 */
        /* <DEDUP_REMOVED lines=12> */
[----:B------:R-:W-:Y:S01]  /*8110*/  VIADD R2, R5, 0x99 ;  /* 0x0000009905027836 */ /* 0x000fe20000000000 */
[----:B------:R-:W-:Y:S01]  /*8120*/  FSEL R186, R86, -INF , !P5 ;  /* 0xff80000056ba7808 */ /* 0x000fe20006800000 */
[----:B------:R-:W2:Y:S01]  /*8130*/  MUFU.TANH R116, R116 ;  /* 0x0000007400747308 */ /* 0x000ea20000002400 */
[----:B------:R-:W-:-:S02]  /*8140*/  FSEL R183, R92, -INF , !P6 ;  /* 0xff8000005cb77808 */ /* 0x000fc40007000000 */
[----:B------:R-:W-:Y:S02]  /*8150*/  FSEL R188, R84, -INF , !P0 ;  /* 0xff80000054bc7808 */ /* 0x000fe40004000000 */
[CC--:B------:R-:W-:Y:S02]  /*8160*/  ISETP.GE.AND P1, PT, R171.reuse, R165.reuse, PT ;  /* 0x000000a5ab00720c */ /* 0x0c0fe40003f26270 */
[----:B------:R-:W-:Y:S01]  /*8170*/  ISETP.GE.AND P5, PT, R171, R164, PT ;  /* 0x000000a4ab00720c */ /* 0x000fe20003fa6270 */
[----:B------:R-:W2:Y:S01]  /*8180*/  MUFU.TANH R118, R118 ;  /* 0x0000007600767308 */ /* 0x000ea20000002400 */
[----:B------:R-:W-:Y:S02]  /*8190*/  FSEL R192, R80, -INF , !P2 ;  /* 0xff80000050c07808 */ /* 0x000fe40005000000 */
[----:B------:R-:W-:Y:S02]  /*81a0*/  FSEL R175, R82, -INF , !P4 ;  /* 0xff80000052af7808 */ /* 0x000fe40006000000 */
[----:B------:R-:W-:-:S02]  /*81b0*/  ISETP.GE.AND P6, PT, R8, R165, PT ;  /* 0x000000a50800720c */ /* 0x000fc40003fc6270 */
[-C--:B------:R-:W-:Y:S01]  /*81c0*/  ISETP.GE.AND P0, PT, R8, R164.reuse, PT ;  /* 0x000000a40800720c */ /* 0x080fe20003f06270 */
[----:B------:R-:W2:Y:S01]  /*81d0*/  MUFU.TANH R121, R121 ;  /* 0x0000007900797308 */ /* 0x000ea20000002400 */
[----:B------:R-:W-:Y:S02]  /*81e0*/  I2FP.F32.S32 R171, R171 ;  /* 0x000000ab00ab7245 */ /* 0x000fe40000201400 */
[C---:B------:R-:W-:Y:S02]  /*81f0*/  ISETP.GE.AND P2, PT, R2.reuse, R165, PT ;  /* 0x000000a50200720c */ /* 0x040fe40003f46270 */
[----:B------:R-:W-:Y:S01]  /*8200*/  ISETP.GE.AND P4, PT, R2, R164, PT ;  /* 0x000000a40200720c */ /* 0x000fe20003f86270 */
[C---:B------:R-:W-:Y:S01]  /*8210*/  FFMA.FTZ R72, R171.reuse, UR5, R72 ;  /* 0x00000005ab487c23 */ /* 0x040fe20008010048 */
[----:B------:R-:W-:Y:S01]  /*8220*/  I2FP.F32.S32 R8, R8 ;  /* 0x0000000800087245 */ /* 0x000fe20000201400 */
[----:B------:R-:W-:Y:S01]  /*8230*/  FFMA.FTZ R171, R171, UR5, R182 ;  /* 0x00000005abab7c23 */ /* 0x000fe200080100b6 */
[----:B------:R-:W-:Y:S01]  /*8240*/  I2FP.F32.S32 R2, R2 ;  /* 0x0000000200027245 */ /* 0x000fe20000201400 */
[----:B------:R-:W-:Y:S01]  /*8250*/  MUFU.TANH R120, R120 ;  /* 0x0000007800787308 */ /* 0x000fe20000002400 */
[----:B------:R-:W-:Y:S01]  /*8260*/  FSEL R197, R72, -INF , !P1 ;  /* 0xff80000048c57808 */ /* 0x000fe20004800000 */
[C---:B------:R-:W-:Y:S01]  /*8270*/  FFMA.FTZ R77, R8.reuse, UR5, R77 ;  /* 0x00000005084d7c23 */ /* 0x040fe2000801004d */
[----:B------:R-:W-:Y:S01]  /*8280*/  FFMA.FTZ R81, R8, UR5, R81 ;  /* 0x0000000508517c23 */ /* 0x000fe20008010051 */
[C---:B------:R-:W-:Y:S01]  /*8290*/  FFMA.FTZ R73, R2.reuse, UR5, R73 ;  /* 0x0000000502497c23 */ /* 0x040fe20008010049 */
[----:B---3--:R-:W-:Y:S01]  /*82a0*/  FFMA.FTZ R68, R2, UR5, R68 ;  /* 0x0000000502447c23 */ /* 0x008fe20008010044 */
[C---:B------:R-:W-:Y:S01]  /*82b0*/  VIADD R2, R5.reuse, 0xa1 ;  /* 0x000000a105027836 */ /* 0x040fe20000000000 */
[----:B------:R-:W-:Y:S01]  /*82c0*/  IADD3 R8, R5, 0xa0, RZ ;  /* 0x000000a005087810 */ /* 0x000fe20007ffe0ff */
[----:B------:R-:W-:Y:S01]  /*82d0*/  MUFU.TANH R11, R11 ;  /* 0x0000000b000b7308 */ /* 0x000fe20000002400 */
[----:B------:R-:W-:Y:S01]  /*82e0*/  FSEL R195, R77, -INF , !P6 ;  /* 0xff8000004dc37808 */ /* 0x000fe20007000000 */
[----:B------:R-:W-:Y:S01]  /*82f0*/  VIADD R77, R5, 0xc8 ;  /* 0x000000c8054d7836 */ /* 0x000fe20000000000 */
[----:B------:R-:W-:-:S02]  /*8300*/  FSEL R173, R81, -INF , !P0 ;  /* 0xff80000051ad7808 */ /* 0x000fc40004000000 */
[----:B------:R-:W-:Y:S02]  /*8310*/  FSEL R171, R171, -INF , !P5 ;  /* 0xff800000abab7808 */ /* 0x000fe40006800000 */
[CC--:B------:R-:W-:Y:S01]  /*8320*/  ISETP.GE.AND P6, PT, R8.reuse, R165.reuse, PT ;  /* 0x000000a50800720c */ /* 0x0c0fe20003fc6270 */
[----:B------:R-:W3:Y:S01]  /*8330*/  MUFU.TANH R123, R123 ;  /* 0x0000007b007b7308 */ /* 0x000ee20000002400 */
[-C--:B------:R-:W-:Y:S02]  /*8340*/  ISETP.GE.AND P0, PT, R8, R164.reuse, PT ;  /* 0x000000a40800720c */ /* 0x080fe40003f06270 */
[C---:B------:R-:W-:Y:S02]  /*8350*/  ISETP.GE.AND P1, PT, R2.reuse, R165, PT ;  /* 0x000000a50200720c */ /* 0x040fe40003f26270 */
[----:B------:R-:W-:Y:S02]  /*8360*/  ISETP.GE.AND P5, PT, R2, R164, PT ;  /* 0x000000a40200720c */ /* 0x000fe40003fa6270 */
[----:B------:R-:W-:Y:S01]  /*8370*/  FSEL R184, R73, -INF , !P2 ;  /* 0xff80000049b87808 */ /* 0x000fe20005000000 */
[----:B------:R-:W3:Y:S01]  /*8380*/  MUFU.TANH R9, R9 ;  /* 0x0000000900097308 */ /* 0x000ee20000002400 */
[----:B------:R-:W-:Y:S01]  /*8390*/  FSEL R168, R68, -INF , !P4 ;  /* 0xff80000044a87808 */ /* 0x000fe20006000000 */
[----:B------:R-:W-:Y:S01]  /*83a0*/  VIADD R73, R5, 0xd8 ;  /* 0x000000d805497836 */ /* 0x000fe20000000000 */
[----:B------:R-:W-:-:S02]  /*83b0*/  I2FP.F32.S32 R8, R8 ;  /* 0x0000000800087245 */ /* 0x000fc40000201400 */
[----:B------:R-:W-:Y:S02]  /*83c0*/  I2FP.F32.S32 R2, R2 ;  /* 0x0000000200027245 */ /* 0x000fe40000201400 */
[C---:B------:R-:W-:Y:S01]  /*83d0*/  ISETP.GE.AND P2, PT, R153.reuse, R165, PT ;  /* 0x000000a59900720c */ /* 0x040fe20003f46270 */
[C---:B------:R-:W-:Y:S01]  /*83e0*/  FFMA.FTZ R61, R8.reuse, UR5, R61 ;  /* 0x00000005083d7c23 */ /* 0x040fe2000801003d */
[----:B------:R-:W-:Y:S01]  /*83f0*/  ISETP.GE.AND P4, PT, R153, R164, PT ;  /* 0x000000a49900720c */ /* 0x000fe20003f86270 */
[----:B----4-:R-:W-:Y:S01]  /*8400*/  FFMA.FTZ R17, R8, UR5, R17 ;  /* 0x0000000508117c23 */ /* 0x010fe20008010011 */
[----:B------:R-:W-:Y:S01]  /*8410*/  I2FP.F32.S32 R153, R153 ;  /* 0x0000009900997245 */ /* 0x000fe20000201400 */
[C---:B------:R-:W-:Y:S01]  /*8420*/  FFMA.FTZ R137, R2.reuse, UR5, R137 ;  /* 0x0000000502897c23 */ /* 0x040fe20008010089 */
[----:B------:R-:W-:Y:S01]  /*8430*/  FFMA.FTZ R139, R2, UR5, R139 ;  /* 0x00000005028b7c23 */ /* 0x000fe2000801008b */
[----:B------:R-:W-:Y:S01]  /*8440*/  VIADD R8, R5, 0xb0 ;  /* 0x000000b005087836 */ /* 0x000fe20000000000 */
[----:B------:R-:W-:Y:S01]  /*8450*/  FSEL R182, R61, -INF , !P6 ;  /* 0xff8000003db67808 */ /* 0x000fe20007000000 */
[C---:B-1----:R-:W-:Y:S01]  /*8460*/  FFMA.FTZ R132, R153.reuse, UR5, R132 ;  /* 0x0000000599847c23 */ /* 0x042fe20008010084 */
[----:B------:R-:W-:Y:S01]  /*8470*/  FFMA.FTZ R153, R153, UR5, R12 ;  /* 0x0000000599997c23 */ /* 0x000fe2000801000c */
[----:B------:R-:W-:Y:S01]  /*8480*/  VIADD R12, R5, 0xa9 ;  /* 0x000000a9050c7836 */ /* 0x000fe20000000000 */
[----:B------:R-:W-:Y:S01]  /*8490*/  FSEL R177, R137, -INF , !P1 ;  /* 0xff80000089b17808 */ /* 0x000fe20004800000 */
[----:B------:R-:W-:Y:S01]  /*84a0*/  VIADD R2, R5, 0xb1 ;  /* 0x000000b105027836 */ /* 0x000fe20000000000 */
[----:B------:R-:W-:Y:S01]  /*84b0*/  FSEL R154, R139, -INF , !P5 ;  /* 0xff8000008b9a7808 */ /* 0x000fe20006800000 */
[----:B------:R-:W1:Y:S01]  /*84c0*/  MUFU.TANH R115, R115 ;  /* 0x0000007300737308 */ /* 0x000e620000002400 */
[----:B------:R-:W-:-:S02]  /*84d0*/  ISETP.GE.AND P1, PT, R8, R165, PT ;  /* 0x000000a50800720c */ /* 0x000fc40003f26270 */
[----:B------:R-:W-:Y:S02]  /*84e0*/  ISETP.GE.AND P5, PT, R8, R164, PT ;  /* 0x000000a40800720c */ /* 0x000fe40003fa6270 */
[----:B------:R-:W-:Y:S02]  /*84f0*/  FSEL R155, R17, -INF , !P0 ;  /* 0xff800000119b7808 */ /* 0x000fe40004000000 */
[----:B------:R-:W-:Y:S01]  /*8500*/  I2FP.F32.S32 R8, R8 ;  /* 0x0000000800087245 */ /* 0x000fe20000201400 */
[----:B------:R-:W4:Y:S01]  /*8510*/  MUFU.TANH R117, R117 ;  /* 0x0000007500757308 */ /* 0x000f220000002400 */
[C---:B------:R-:W-:Y:S02]  /*8520*/  ISETP.GE.AND P6, PT, R12.reuse, R165, PT ;  /* 0x000000a50c00720c */ /* 0x040fe40003fc6270 */
[----:B------:R-:W-:Y:S01]  /*8530*/  ISETP.GE.AND P0, PT, R12, R164, PT ;  /* 0x000000a40c00720c */ /* 0x000fe20003f06270 */
[C---:B------:R-:W-:Y:S01]  /*8540*/  FFMA.FTZ R128, R8.reuse, UR5, R128 ;  /* 0x0000000508807c23 */ /* 0x040fe20008010080 */
[----:B------:R-:W-:Y:S01]  /*8550*/  I2FP.F32.S32 R12, R12 ;  /* 0x0000000c000c7245 */ /* 0x000fe20000201400 */
[----:B------:R-:W-:Y:S01]  /*8560*/  FFMA.FTZ R130, R8, UR5, R130 ;  /* 0x0000000508827c23 */ /* 0x000fe20008010082 */
[C---:B------:R-:W-:Y:S01]  /*8570*/  VIADD R8, R5.reuse, 0xb9 ;  /* 0x000000b905087836 */ /* 0x040fe20000000000 */
[----:B------:R-:W-:Y:S01]  /*8580*/  FSEL R163, R132, -INF , !P2 ;  /* 0xff80000084a37808 */ /* 0x000fe20005000000 */
[----:B------:R-:W-:Y:S01]  /*8590*/  MUFU.TANH R10, R10 ;  /* 0x0000000a000a7308 */ /* 0x000fe20000002400 */
[C---:B------:R-:W-:Y:S01]  /*85a0*/  FFMA.FTZ R37, R12.reuse, UR5, R37 ;  /* 0x000000050c257c23 */ /* 0x040fe20008010025 */
[----:B--2---:R-:W-:Y:S01]  /*85b0*/  FFMA.FTZ R15, R12, UR5, R15 ;  /* 0x000000050c0f7c23 */ /* 0x004fe2000801000f */
[----:B------:R-:W-:Y:S01]  /*85c0*/  VIADD R12, R5, 0xb8 ;  /* 0x000000b8050c7836 */ /* 0x000fe20000000000 */
[----:B------:R-:W-:-:S02]  /*85d0*/  FSEL R157, R128, -INF , !P1 ;  /* 0xff800000809d7808 */ /* 0x000fc40004800000 */
[----:B------:R-:W-:Y:S02]  /*85e0*/  FSEL R137, R130, -INF , !P5 ;  /* 0xff80000082897808 */ /* 0x000fe40006800000 */
[----:B------:R-:W-:Y:S01]  /*85f0*/  FSEL R153, R153, -INF , !P4 ;  /* 0xff80000099997808 */ /* 0x000fe20006000000 */
[----:B------:R-:W2:Y:S01]  /*8600*/  MUFU.TANH R119, R119 ;  /* 0x0000007700777308 */ /* 0x000ea20000002400 */
[CC--:B------:R-:W-:Y:S02]  /*8610*/  ISETP.GE.AND P1, PT, R8.reuse, R165.reuse, PT ;  /* 0x000000a50800720c */ /* 0x0c0fe40003f26270 */
[-C--:B------:R-:W-:Y:S02]  /*8620*/  ISETP.GE.AND P5, PT, R8, R164.reuse, PT ;  /* 0x000000a40800720c */ /* 0x080fe40003fa6270 */
[C---:B------:R-:W-:Y:S02]  /*8630*/  ISETP.GE.AND P2, PT, R2.reuse, R165, PT ;  /* 0x000000a50200720c */ /* 0x040fe40003f46270 */
[----:B------:R-:W-:Y:S01]  /*8640*/  ISETP.GE.AND P4, PT, R2, R164, PT ;  /* 0x000000a40200720c */ /* 0x000fe20003f86270 */
[----:B------:R-:W2:Y:S01]  /*8650*/  MUFU.TANH R114, R114 ;  /* 0x0000007200727308 */ /* 0x000ea20000002400 */
[----:B------:R-:W-:-:S02]  /*8660*/  FSEL R160, R37, -INF , !P6 ;  /* 0xff80000025a07808 */ /* 0x000fc40007000000 */
[----:B------:R-:W-:Y:S02]  /*8670*/  FSEL R148, R15, -INF , !P0 ;  /* 0xff8000000f947808 */ /* 0x000fe40004000000 */
[----:B------:R-:W-:Y:S02]  /*8680*/  I2FP.F32.S32 R8, R8 ;  /* 0x0000000800087245 */ /* 0x000fe40000201400 */
[----:B------:R-:W-:Y:S01]  /*8690*/  I2FP.F32.S32 R2, R2 ;  /* 0x0000000200027245 */ /* 0x000fe20000201400 */
[----:B------:R-:W2:Y:S01]  /*86a0*/  MUFU.TANH R104, R104 ;  /* 0x0000006800687308 */ /* 0x000ea20000002400 */
[----:B------:R-:W-:Y:S01]  /*86b0*/  ISETP.GE.AND P6, PT, R12, R165, PT ;  /* 0x000000a50c00720c */ /* 0x000fe20003fc6270 */
[----:B------:R-:W-:Y:S01]  /*86c0*/  FFMA.FTZ R125, R8, UR5, R125 ;  /* 0x00000005087d7c23 */ /* 0x000fe2000801007d */
[----:B------:R-:W-:Y:S01]  /*86d0*/  ISETP.GE.AND P0, PT, R12, R164, PT ;  /* 0x000000a40c00720c */ /* 0x000fe20003f06270 */
[----:B------:R-:W-:Y:S01]  /*86e0*/  FFMA.FTZ R127, R8, UR5, R127 ;  /* 0x00000005087f7c23 */ /* 0x000fe2000801007f */
[----:B------:R-:W-:Y:S01]  /*86f0*/  I2FP.F32.S32 R12, R12 ;  /* 0x0000000c000c7245 */ /* 0x000fe20000201400 */
[C---:B------:R-:W-:Y:S01]  /*8700*/  FFMA.FTZ R131, R2.reuse, UR5, R131 ;  /* 0x0000000502837c23 */ /* 0x040fe20008010083 */
[----:B------:R-:W-:Y:S01]  /*8710*/  FFMA.FTZ R129, R2, UR5, R129 ;  /* 0x0000000502817c23 */ /* 0x000fe20008010081 */
[----:B------:R-:W-:Y:S01]  /*8720*/  IADD3 R2, R5, 0xc0, RZ ;  /* 0x000000c005027810 */ /* 0x000fe20007ffe0ff */
[----:B------:R-:W2:Y:S01]  /*8730*/  MUFU.TANH R106, R106 ;  /* 0x0000006a006a7308 */ /* 0x000ea20000002400 */
[C---:B------:R-:W-:Y:S01]  /*8740*/  FFMA.FTZ R124, R12.reuse, UR5, R124 ;  /* 0x000000050c7c7c23 */ /* 0x040fe2000801007c */
[----:B------:R-:W-:Y:S01]  /*8750*/  FFMA.FTZ R126, R12, UR5, R126 ;  /* 0x000000050c7e7c23 */ /* 0x000fe2000801007e */
[----:B------:R-:W-:Y:S01]  /*8760*/  FSEL R141, R125, -INF , !P1 ;  /* 0xff8000007d8d7808 */ /* 0x000fe20004800000 */
[----:B------:R-:W-:Y:S01]  /*8770*/  VIADD R8, R5, 0xe9 ;  /* 0x000000e905087836 */ /* 0x000fe20000000000 */
[----:B------:R-:W-:-:S02]  /*8780*/  FSEL R130, R127, -INF , !P5 ;  /* 0xff8000007f827808 */ /* 0x000fc40006800000 */
[----:B------:R-:W-:Y:S01]  /*8790*/  FSEL R132, R131, -INF , !P4 ;  /* 0xff80000083847808 */ /* 0x000fe20006000000 */
[----:B------:R-:W2:Y:S01]  /*87a0*/  MUFU.TANH R108, R108 ;  /* 0x0000006c006c7308 */ /* 0x000ea20000002400 */
[C---:B------:R-:W-:Y:S02]  /*87b0*/  ISETP.GE.AND P1, PT, R77.reuse, R165, PT ;  /* 0x000000a54d00720c */ /* 0x040fe40003f26270 */
[----:B------:R-:W-:Y:S02]  /*87c0*/  ISETP.GE.AND P5, PT, R77, R164, PT ;  /* 0x000000a44d00720c */ /* 0x000fe40003fa6270 */
[----:B------:R-:W-:Y:S02]  /*87d0*/  FSEL R143, R124, -INF , !P6 ;  /* 0xff8000007c8f7808 */ /* 0x000fe40007000000 */
[----:B------:R-:W-:Y:S01]  /*87e0*/  FSEL R131, R126, -INF , !P0 ;  /* 0xff8000007e837808 */ /* 0x000fe20004000000 */
[----:B------:R-:W-:Y:S01]  /*87f0*/  MUFU.TANH R7, R7 ;  /* 0x0000000700077308 */ /* 0x000fe20000002400 */
[----:B------:R-:W-:-:S02]  /*8800*/  I2FP.F32.S32 R77, R77 ;  /* 0x0000004d004d7245 */ /* 0x000fc40000201400 */
[----:B------:R-:W-:Y:S02]  /*8810*/  FSEL R147, R129, -INF , !P2 ;  /* 0xff80000081937808 */ /* 0x000fe40005000000 */
[CC--:B------:R-:W-:Y:S01]  /*8820*/  ISETP.GE.AND P6, PT, R78.reuse, R165.reuse, PT ;  /* 0x000000a54e00720c */ /* 0x0c0fe20003fc6270 */
[C---:B------:R-:W-:Y:S01]  /*8830*/  FFMA.FTZ R116, R77.reuse, UR5, R116 ;  /* 0x000000054d747c23 */ /* 0x040fe20008010074 */
[-C--:B------:R-:W-:Y:S01]  /*8840*/  ISETP.GE.AND P0, PT, R78, R164.reuse, PT ;  /* 0x000000a44e00720c */ /* 0x080fe20003f06270 */
[----:B------:R-:W-:Y:S01]  /*8850*/  FFMA.FTZ R77, R77, UR5, R118 ;  /* 0x000000054d4d7c23 */ /* 0x000fe20008010076 */
[C---:B------:R-:W-:Y:S01]  /*8860*/  ISETP.GE.AND P2, PT, R2.reuse, R165, PT ;  /* 0x000000a50200720c */ /* 0x040fe20003f46270 */
[----:B------:R-:W2:Y:S01]  /*8870*/  MUFU.TANH R110, R110 ;  /* 0x0000006e006e7308 */ /* 0x000ea20000002400 */
[----:B------:R-:W-:Y:S02]  /*8880*/  ISETP.GE.AND P4, PT, R2, R164, PT ;  /* 0x000000a40200720c */ /* 0x000fe40003f86270 */
[----:B------:R-:W-:-:S02]  /*8890*/  I2FP.F32.S32 R78, R78 ;  /* 0x0000004e004e7245 */ /* 0x000fc40000201400 */
[----:B------:R-:W-:Y:S02]  /*88a0*/  I2FP.F32.S32 R2, R2 ;  /* 0x0000000200027245 */ /* 0x000fe40000201400 */
[----:B------:R-:W-:Y:S01]  /*88b0*/  FSEL R128, R116, -INF , !P1 ;  /* 0xff80000074807808 */ /* 0x000fe20004800000 */
[C---:B------:R-:W-:Y:S01]  /*88c0*/  FFMA.FTZ R121, R78.reuse, UR5, R121 ;  /* 0x000000054e797c23 */ /* 0x040fe20008010079 */
[----:B---3--:R-:W-:Y:S01]  /*88d0*/  FFMA.FTZ R78, R78, UR5, R123 ;  /* 0x000000054e4e7c23 */ /* 0x008fe2000801007b */
[C---:B------:R-:W-:Y:S01]  /*88e0*/  FFMA.FTZ R120, R2.reuse, UR5, R120 ;  /* 0x0000000502787c23 */ /* 0x040fe20008010078 */
[----:B------:R-:W-:Y:S01]  /*88f0*/  FFMA.FTZ R11, R2, UR5, R11 ;  /* 0x00000005020b7c23 */ /* 0x000fe2000801000b */
[----:B------:R-:W-:Y:S01]  /*8900*/  FSEL R77, R77, -INF , !P5 ;  /* 0xff8000004d4d7808 */ /* 0x000fe20006800000 */
[----:B------:R-:W-:Y:S01]  /*8910*/  VIADD R2, R5, 0xd9 ;  /* 0x000000d905027836 */ /* 0x000fe20000000000 */
[C---:B------:R-:W-:Y:S01]  /*8920*/  ISETP.GE.AND P1, PT, R74.reuse, R165, PT ;  /* 0x000000a54a00720c */ /* 0x040fe20003f26270 */
[----:B------:R-:W-:Y:S01]  /*8930*/  MUFU.TANH R100, R100 ;  /* 0x0000006400647308 */ /* 0x000fe20000002400 */
[----:B------:R-:W-:-:S02]  /*8940*/  ISETP.GE.AND P5, PT, R74, R164, PT ;  /* 0x000000a44a00720c */ /* 0x000fc40003fa6270 */
[----:B------:R-:W-:Y:S02]  /*8950*/  FSEL R139, R120, -INF , !P2 ;  /* 0xff800000788b7808 */ /* 0x000fe40005000000 */
[----:B------:R-:W-:Y:S02]  /*8960*/  FSEL R79, R11, -INF , !P4 ;  /* 0xff8000000b4f7808 */ /* 0x000fe40006000000 */
[----:B------:R-:W-:Y:S01]  /*8970*/  FSEL R129, R121, -INF , !P6 ;  /* 0xff80000079817808 */ /* 0x000fe20007000000 */
[----:B------:R-:W-:Y:S01]  /*8980*/  MUFU.TANH R101, R101 ;  /* 0x0000006500657308 */ /* 0x000fe20000002400 */
[----:B------:R-:W-:Y:S02]  /*8990*/  FSEL R78, R78, -INF , !P0 ;  /* 0xff8000004e4e7808 */ /* 0x000fe40004000000 */
[----:B------:R-:W-:Y:S02]  /*89a0*/  I2FP.F32.S32 R74, R74 ;  /* 0x0000004a004a7245 */ /* 0x000fe40000201400 */
[----:B------:R-:W-:-:S02]  /*89b0*/  ISETP.GE.AND P2, PT, R76, R165, PT ;  /* 0x000000a54c00720c */ /* 0x000fc40003f46270 */
[-C--:B------:R-:W-:Y:S01]  /*89c0*/  ISETP.GE.AND P4, PT, R76, R164.reuse, PT ;  /* 0x000000a44c00720c */ /* 0x080fe20003f86270 */
[C---:B------:R-:W-:Y:S01]  /*89d0*/  FFMA.FTZ R9, R74.reuse, UR5, R9 ;  /* 0x000000054a097c23 */ /* 0x040fe20008010009 */
[C---:B------:R-:W-:Y:S01]  /*89e0*/  ISETP.GE.AND P6, PT, R75.reuse, R165, PT ;  /* 0x000000a54b00720c */ /* 0x040fe20003fc6270 */
[----:B-1----:R-:W-:Y:S01]  /*89f0*/  FFMA.FTZ R74, R74, UR5, R115 ;  /* 0x000000054a4a7c23 */ /* 0x002fe20008010073 */
[----:B------:R-:W-:Y:S01]  /*8a00*/  ISETP.GE.AND P0, PT, R75, R164, PT ;  /* 0x000000a44b00720c */ /* 0x000fe20003f06270 */
[----:B------:R-:W-:Y:S01]  /*8a10*/  MUFU.TANH R102, R102 ;  /* 0x0000006600667308 */ /* 0x000fe20000002400 */
[----:B------:R-:W-:Y:S02]  /*8a20*/  I2FP.F32.S32 R76, R76 ;  /* 0x0000004c004c7245 */ /* 0x000fe40000201400 */
[----:B------:R-:W-:Y:S02]  /*8a30*/  I2FP.F32.S32 R75, R75 ;  /* 0x0000004b004b7245 */ /* 0x000fe40000201400 */
[----:B------:R-:W-:Y:S01]  /*8a40*/  IADD3 R71, R5, 0xe0, RZ ;  /* 0x000000e005477810 */ /* 0x000fe20007ffe0ff */
[C---:B----4-:R-:W-:Y:S01]  /*8a50*/  FFMA.FTZ R92, R76.reuse, UR5, R117 ;  /* 0x000000054c5c7c23 */ /* 0x050fe20008010075 */
[----:B--2---:R-:W-:Y:S01]  /*8a60*/  FFMA.FTZ R76, R76, UR5, R119 ;  /* 0x000000054c4c7c23 */ /* 0x004fe20008010077 */
[C---:B------:R-:W-:Y:S01]  /*8a70*/  FFMA.FTZ R10, R75.reuse, UR5, R10 ;  /* 0x000000054b0a7c23 */ /* 0x040fe2000801000a */
[----:B------:R-:W-:Y:S01]  /*8a80*/  FFMA.FTZ R75, R75, UR5, R114 ;  /* 0x000000054b4b7c23 */ /* 0x000fe20008010072 */
[----:B------:R-:W-:Y:S01]  /*8a90*/  FSEL R90, R9, -INF , !P1 ;  /* 0xff800000095a7808 */ /* 0x000fe20004800000 */
[----:B------:R-:W-:Y:S01]  /*8aa0*/  MUFU.TANH R105, R105 ;  /* 0x0000006900697308 */ /* 0x000fe20000002400 */
[----:B------:R-:W-:Y:S01]  /*8ab0*/  FSEL R74, R74, -INF , !P5 ;  /* 0xff8000004a4a7808 */ /* 0x000fe20006800000 */
[----:B------:R-:W-:Y:S01]  /*8ac0*/  VIADD R9, R5, 0xe8 ;  /* 0x000000e805097836 */ /* 0x000fe20000000000 */
[----:B------:R-:W-:-:S02]  /*8ad0*/  ISETP.GE.AND P1, PT, R71, R165, PT ;  /* 0x000000a54700720c */ /* 0x000fc40003f26270 */
[----:B------:R-:W-:Y:S02]  /*8ae0*/  ISETP.GE.AND P5, PT, R71, R164, PT ;  /* 0x000000a44700720c */ /* 0x000fe40003fa6270 */
[----:B------:R-:W-:Y:S01]  /*8af0*/  FSEL R92, R92, -INF , !P2 ;  /* 0xff8000005c5c7808 */ /* 0x000fe20005000000 */
[----:B------:R-:W1:Y:S01]  /*8b00*/  MUFU.TANH R109, R109 ;  /* 0x0000006d006d7308 */ /* 0x000e620000002400 */
[----:B------:R-:W-:Y:S02]  /*8b10*/  FSEL R76, R76, -INF , !P4 ;  /* 0xff8000004c4c7808 */ /* 0x000fe40006000000 */
[----:B------:R-:W-:Y:S02]  /*8b20*/  FSEL R91, R10, -INF , !P6 ;  /* 0xff8000000a5b7808 */ /* 0x000fe40007000000 */
[----:B------:R-:W-:Y:S02]  /*8b30*/  FSEL R75, R75, -INF , !P0 ;  /* 0xff8000004b4b7808 */ /* 0x000fe40004000000 */
[----:B------:R-:W-:Y:S01]  /*8b40*/  I2FP.F32.S32 R71, R71 ;  /* 0x0000004700477245 */ /* 0x000fe20000201400 */
[----:B------:R-:W2:Y:S01]  /*8b50*/  MUFU.TANH R107, R107 ;  /* 0x0000006b006b7308 */ /* 0x000ea20000002400 */
[----:B------:R-:W-:-:S02]  /*8b60*/  ISETP.GE.AND P2, PT, R73, R165, PT ;  /* 0x000000a54900720c */ /* 0x000fc40003f46270 */
[-C--:B------:R-:W-:Y:S01]  /*8b70*/  ISETP.GE.AND P4, PT, R73, R164.reuse, PT ;  /* 0x000000a44900720c */ /* 0x080fe20003f86270 */
[C---:B------:R-:W-:Y:S01]  /*8b80*/  FFMA.FTZ R87, R71.reuse, UR5, R104 ;  /* 0x0000000547577c23 */ /* 0x040fe20008010068 */
[C---:B------:R-:W-:Y:S01]  /*8b90*/  ISETP.GE.AND P6, PT, R2.reuse, R165, PT ;  /* 0x000000a50200720c */ /* 0x040fe20003fc6270 */
[----:B------:R-:W-:Y:S01]  /*8ba0*/  FFMA.FTZ R71, R71, UR5, R106 ;  /* 0x0000000547477c23 */ /* 0x000fe2000801006a */
[----:B------:R-:W-:Y:S01]  /*8bb0*/  ISETP.GE.AND P0, PT, R2, R164, PT ;  /* 0x000000a40200720c */ /* 0x000fe20003f06270 */
[----:B------:R-:W-:Y:S01]  /*8bc0*/  MUFU.TANH R62, R99 ;  /* 0x00000063003e7308 */ /* 0x000fe20000002400 */
[----:B------:R-:W-:Y:S02]  /*8bd0*/  I2FP.F32.S32 R73, R73 ;  /* 0x0000004900497245 */ /* 0x000fe40000201400 */
[----:B------:R-:W-:Y:S02]  /*8be0*/  I2FP.F32.S32 R2, R2 ;  /* 0x0000000200027245 */ /* 0x000fe40000201400 */
[----:B------:R-:W-:Y:S01]  /*8bf0*/  FSEL R87, R87, -INF , !P1 ;  /* 0xff80000057577808 */ /* 0x000fe20004800000 */
[C---:B------:R-:W-:Y:S01]  /*8c00*/  FFMA.FTZ R89, R73.reuse, UR5, R108 ;  /* 0x0000000549597c23 */ /* 0x040fe2000801006c */
[----:B------:R-:W-:Y:S01]  /*8c10*/  FFMA.FTZ R73, R73, UR5, R110 ;  /* 0x0000000549497c23 */ /* 0x000fe2000801006e */
[----:B------:R-:W-:Y:S01]  /*8c20*/  FFMA.FTZ R7, R2, UR5, R7 ;  /* 0x0000000502077c23 */ /* 0x000fe20008010007 */
[----:B------:R-:W-:Y:S01]  /*8c30*/  FSEL R71, R71, -INF , !P5 ;  /* 0xff80000047477808 */ /* 0x000fe20006800000 */
[----:B------:R-:W-:Y:S01]  /*8c40*/  MUFU.TANH R96, R96 ;  /* 0x0000006000607308 */ /* 0x000fe20000002400 */
[----:B------:R-:W-:Y:S01]  /*8c50*/  ISETP.GE.AND P1, PT, R8, R165, PT ;  /* 0x000000a50800720c */ /* 0x000fe20003f26270 */
[----:B-1----:R-:W-:Y:S01]  /*8c60*/  FFMA.FTZ R88, R2, UR5, R109 ;  /* 0x0000000502587c23 */ /* 0x002fe2000801006d */
[----:B------:R-:W-:Y:S01]  /*8c70*/  FSEL R72, R7, -INF , !P0 ;  /* 0xff80000007487808 */ /* 0x000fe20004000000 */
[----:B------:R-:W-:Y:S01]  /*8c80*/  VIADD R2, R5, 0xf0 ;  /* 0x000000f005027836 */ /* 0x000fe20000000000 */
[----:B------:R-:W-:-:S02]  /*8c90*/  ISETP.GE.AND P5, PT, R8, R164, PT ;  /* 0x000000a40800720c */ /* 0x000fc40003fa6270 */
[----:B------:R-:W-:Y:S01]  /*8ca0*/  FSEL R89, R89, -INF , !P2 ;  /* 0xff80000059597808 */ /* 0x000fe20005000000 */
[----:B------:R-:W-:Y:S01]  /*8cb0*/  MUFU.TANH R98, R98 ;  /* 0x0000006200627308 */ /* 0x000fe20000002400 */
[----:B------:R-:W-:Y:S02]  /*8cc0*/  FSEL R73, R73, -INF , !P4 ;  /* 0xff80000049497808 */ /* 0x000fe40006000000 */
[----:B------:R-:W-:Y:S02]  /*8cd0*/  I2FP.F32.S32 R7, R9 ;  /* 0x0000000900077245 */ /* 0x000fe40000201400 */
[----:B------:R-:W-:Y:S02]  /*8ce0*/  I2FP.F32.S32 R8, R8 ;  /* 0x0000000800087245 */ /* 0x000fe40000201400 */
[C---:B------:R-:W-:Y:S01]  /*8cf0*/  ISETP.GE.AND P2, PT, R70.reuse, R165, PT ;  /* 0x000000a54600720c */ /* 0x040fe20003f46270 */
[----:B------:R-:W1:Y:S01]  /*8d00*/  MUFU.TANH R103, R103 ;  /* 0x0000006700677308 */ /* 0x000e620000002400 */
[----:B------:R-:W-:Y:S01]  /*8d10*/  ISETP.GE.AND P4, PT, R70, R164, PT ;  /* 0x000000a44600720c */ /* 0x000fe20003f86270 */
[C---:B------:R-:W-:Y:S01]  /*8d20*/  FFMA.FTZ R85, R7.reuse, UR5, R100 ;  /* 0x0000000507557c23 */ /* 0x040fe20008010064 */
[----:B------:R-:W-:Y:S01]  /*8d30*/  I2FP.F32.S32 R70, R70 ;  /* 0x0000004600467245 */ /* 0x000fe20000201400 */
[----:B------:R-:W-:Y:S01]  /*8d40*/  FFMA.FTZ R69, R7, UR5, R102 ;  /* 0x0000000507457c23 */ /* 0x000fe20008010066 */
[----:B------:R-:W-:Y:S01]  /*8d50*/  FFMA.FTZ R84, R8, UR5, R101 ;  /* 0x0000000508547c23 */ /* 0x000fe20008010065 */
[----:B------:R-:W-:Y:S01]  /*8d60*/  ISETP.GE.AND P0, PT, R9, R164, PT ;  /* 0x000000a40900720c */ /* 0x000fe20003f06270 */
[----:B------:R-:W-:Y:S01]  /*8d70*/  VIADD R7, R5, 0xf1 ;  /* 0x000000f105077836 */ /* 0x000fe20000000000 */
[----:B------:R-:W3:Y:S01]  /*8d80*/  MUFU.TANH R97, R97 ;  /* 0x0000006100617308 */ /* 0x000ee20000002400 */
[C---:B------:R-:W-:Y:S01]  /*8d90*/  FFMA.FTZ R86, R70.reuse, UR5, R105 ;  /* 0x0000000546567c23 */ /* 0x040fe20008010069 */
[----:B--2---:R-:W-:Y:S01]  /*8da0*/  FFMA.FTZ R70, R70, UR5, R107 ;  /* 0x0000000546467c23 */ /* 0x004fe2000801006b */
[----:B------:R-:W-:-:S02]  /*8db0*/  FSEL R69, R69, -INF , !P0 ;  /* 0xff80000045457808 */ /* 0x000fc40004000000 */
[----:B------:R-:W-:Y:S02]  /*8dc0*/  FSEL R84, R84, -INF , !P1 ;  /* 0xff80000054547808 */ /* 0x000fe40004800000 */
[C---:B------:R-:W-:Y:S01]  /*8dd0*/  ISETP.GE.AND P0, PT, R7.reuse, R165, PT ;  /* 0x000000a50700720c */ /* 0x040fe20003f06270 */
[----:B------:R-:W2:Y:S01]  /*8de0*/  MUFU.TANH R6, R6 ;  /* 0x0000000600067308 */ /* 0x000ea20000002400 */
[-C--:B------:R-:W-:Y:S01]  /*8df0*/  ISETP.GE.AND P1, PT, R7, R164.reuse, PT ;  /* 0x000000a40700720c */ /* 0x080fe20003f26270 */
[----:B-1----:R-:W-:Y:S01]  /*8e00*/  FFMA.FTZ R68, R8, UR5, R103 ;  /* 0x0000000508447c23 */ /* 0x002fe20008010067 */
[----:B------:R-:W-:Y:S02]  /*8e10*/  I2FP.F32.S32 R7, R7 ;  /* 0x0000000700077245 */ /* 0x000fe40000201400 */
[----:B------:R-:W-:Y:S02]  /*8e20*/  FSEL R86, R86, -INF , !P2 ;  /* 0xff80000056567808 */ /* 0x000fe40005000000 */
[----:B------:R-:W-:Y:S01]  /*8e30*/  FSEL R70, R70, -INF , !P4 ;  /* 0xff80000046467808 */ /* 0x000fe20006000000 */
[----:B------:R-:W-:Y:S01]  /*8e40*/  MUFU.TANH R80, R93 ;  /* 0x0000005d00507308 */ /* 0x000fe20000002400 */
[C---:B------:R-:W-:Y:S01]  /*8e50*/  ISETP.GE.AND P2, PT, R2.reuse, R165, PT ;  /* 0x000000a50200720c */ /* 0x040fe20003f46270 */
[C---:B------:R-:W-:Y:S01]  /*8e60*/  FFMA.FTZ R62, R7.reuse, UR5, R62 ;  /* 0x00000005073e7c23 */ /* 0x040fe2000801003e */
[----:B------:R-:W-:Y:S01]  /*8e70*/  BAR.SYNC.DEFER_BLOCKING 0x0 ;  /* 0x0000000000007b1d */ /* 0x000fe20000010000 */
[----:B------:R-:W-:Y:S01]  /*8e80*/  ISETP.GE.AND P4, PT, R2, R164, PT ;  /* 0x000000a40200720c */ /* 0x000fe20003f86270 */
[----:B---3--:R-:W-:Y:S01]  /*8e90*/  FFMA.FTZ R82, R7, UR5, R97 ;  /* 0x0000000507527c23 */ /* 0x008fe20008010061 */
[----:B------:R-:W-:-:S02]  /*8ea0*/  FSEL R88, R88, -INF , !P6 ;  /* 0xff80000058587808 */ /* 0x000fc40007000000 */
[----:B------:R-:W-:Y:S01]  /*8eb0*/  I2FP.F32.S32 R2, R2 ;  /* 0x0000000200027245 */ /* 0x000fe20000201400 */
[----:B------:R-:W1:Y:S01]  /*8ec0*/  MUFU.TANH R61, R94 ;  /* 0x0000005e003d7308 */ /* 0x000e620000002400 */
[-C--:B------:R-:W-:Y:S02]  /*8ed0*/  ISETP.GE.AND P6, PT, R9, R165.reuse, PT ;  /* 0x000000a50900720c */ /* 0x080fe40003fc6270 */
[----:B------:R-:W-:Y:S01]  /*8ee0*/  FSEL R62, R62, -INF , !P1 ;  /* 0xff8000003e3e7808 */ /* 0x000fe20004800000 */
[C---:B------:R-:W-:Y:S01]  /*8ef0*/  FFMA.FTZ R83, R2.reuse, UR5, R96 ;  /* 0x0000000502537c23 */ /* 0x040fe20008010060 */
[----:B------:R-:W-:Y:S01]  /*8f00*/  FFMA.FTZ R63, R2, UR5, R98 ;  /* 0x00000005023f7c23 */ /* 0x000fe20008010062 */
[----:B------:R-:W-:Y:S01]  /*8f10*/  FSEL R85, R85, -INF , !P6 ;  /* 0xff80000055557808 */ /* 0x000fe20007000000 */
[C---:B------:R-:W-:Y:S01]  /*8f20*/  VIADD R2, R5.reuse, 0xf8 ;  /* 0x000000f805027836 */ /* 0x040fe20000000000 */
[----:B------:R-:W3:Y:S01]  /*8f30*/  MUFU.TANH R60, R95 ;  /* 0x0000005f003c7308 */ /* 0x000ee20000002400 */
[C---:B------:R-:W-:Y:S01]  /*8f40*/  ISETP.GE.AND P6, PT, R5.reuse, R165, PT ;  /* 0x000000a50500720c */ /* 0x040fe20003fc6270 */
[----:B------:R-:W-:Y:S01]  /*8f50*/  VIADD R5, R5, 0xf9 ;  /* 0x000000f905057836 */ /* 0x000fe20000000000 */
        /* <DEDUP_REMOVED lines=12> */
[C---:B--2---:R-:W-:Y:S01]  /*9020*/  FFMA.FTZ R81, R2.reuse, UR5, R6 ;  /* 0x0000000502517c23 */ /* 0x044fe20008010006 */
[----:B-1----:R-:W-:Y:S01]  /*9030*/  FFMA.FTZ R61, R2, UR5, R61 ;  /* 0x00000005023d7c23 */ /* 0x002fe2000801003d */
[C---:B------:R-:W-:Y:S01]  /*9040*/  FFMA.FTZ R80, R5.reuse, UR5, R80 ;  /* 0x0000000505507c23 */ /* 0x040fe20008010050 */
[----:B---3--:R-:W-:-:S02]  /*9050*/  FFMA.FTZ R60, R5, UR5, R60 ;  /* 0x00000005053c7c23 */ /* 0x008fc4000801003c */
        /* <DEDUP_REMOVED lines=67> */
.L_x_3710:
[----:B------:R-:W-:-:S04]  /*9490*/  ULEA UR16, -UR6, URZ, 0x8 ;  /* 0x0000003f06107291 */ /* 0x000fc8000f8e413f */
[----:B------:R-:W-:Y:S02]  /*94a0*/  USHF.R.S32.HI UR20, URZ, 0x1f, UR16 ;  /* 0x0000001f3f147899 */ /* 0x000fe40008011410 */
[----:B------:R-:W-:-:S04]  /*94b0*/  MOV R38, UR16 ;  /* 0x0000001000267c02 */ /* 0x000fc80008000f00 */
[----:B------:R-:W-:-:S07]  /*94c0*/  MOV R37, UR20 ;  /* 0x0000001400257c02 */ /* 0x000fce0008000f00 */
.L_x_3711:
        /* <DEDUP_REMOVED lines=46> */
[----:B------:R-:W-:Y:S01]  /*97b0*/  @!P0 IMAD.WIDE.U32 R52, R52, 0xb0, R10 ;  /* 0x000000b034348825 */ /* 0x000fe200078e000a */
[----:B------:R-:W-:-:S03]  /*97c0*/  @!P0 IADD3 R50, P5, R38, R50, RZ ;  /* 0x0000003226328210 */ /* 0x000fc60007fbe0ff */
[----:B------:R-:W-:Y:S01]  /*97d0*/  IMAD.U32 R12, RZ, RZ, UR6 ;  /* 0x00000006ff0c7e24 */ /* 0x000fe2000f8e00ff */
[----:B------:R-:W-:Y:S01]  /*97e0*/  @!P0 IADD3.X R49, R37, UR21, R51, P5, !PT ;  /* 0x0000001525318c10 */ /* 0x000fe2000affe433 */
        /* <DEDUP_REMOVED lines=11> */
[----:B------:R-:W-:Y:S01]  /*98a0*/  @!P0 IADD3 R45, P6, R38, R54, RZ ;  /* 0x00000036262d8210 */ /* 0x000fe20007fde0ff */
[----:B------:R-:W-:Y:S01]  /*98b0*/  @!P0 IMAD.WIDE.U32 R58, R58, 0xe0, R94 ;  /* 0x000000e03a3a8825 */ /* 0x000fe200078e005e */
[----:B------:R-:W-:-:S03]  /*98c0*/  @!P0 IADD3 R95, P4, R38, R6, RZ ;  /* 0x00000006265f8210 */ /* 0x000fc60007f9e0ff */
[C---:B------:R-:W-:Y:S01]  /*98d0*/  @!P0 IADD3.X R96, R37.reuse, UR16, R5, P2, !PT ;  /* 0x0000001025608c10 */ /* 0x040fe200097fe405 */
[----:B------:R-:W-:Y:S01]  /*98e0*/  @!UP0 UIMAD UR16, UR7, 0xc0, URZ ;  /* 0x000000c0071088a4 */ /* 0x000fe2000f8e023f */
[C---:B------:R-:W-:Y:S01]  /*98f0*/  @!P0 IADD3.X R94, R37.reuse, UR20, R7, P4, !PT ;  /* 0x00000014255e8c10 */ /* 0x040fe2000a7fe407 */
[----:B------:R-:W-:Y:S01]  /*9900*/  @!UP0 UIMAD UR20, UR7, 0xb0, URZ ;  /* 0x000000b0071488a4 */ /* 0x000fe2000f8e023f */
[----:B------:R-:W3:Y:S01]  /*9910*/  @!P0 LDC.64 R6, c[0x0][0x218] ;  /* 0x00008600ff068b82 */ /* 0x000ee20000000a00 */
[C---:B------:R-:W-:Y:S02]  /*9920*/  @!P0 IADD3 R52, P4, R38.reuse, R52, RZ ;  /* 0x0000003426348210 */ /* 0x040fe40007f9e0ff */
[C---:B------:R-:W-:Y:S02]  /*9930*/  @!P0 IADD3 R54, P2, R38.reuse, R12, RZ ;  /* 0x0000000c26368210 */ /* 0x040fe40007f5e0ff */
[C---:B------:R-:W-:Y:S01]  /*9940*/  @!P0 IADD3.X R51, R37.reuse, UR20, R53, P4, !PT ;  /* 0x0000001425338c10 */ /* 0x040fe2000a7fe435 */
[----:B------:R-:W-:Y:S01]  /*9950*/  @!UP0 UIMAD UR20, UR7, 0xd0, URZ ;  /* 0x000000d0071488a4 */ /* 0x000fe2000f8e023f */
[C---:B------:R-:W-:Y:S01]  /*9960*/  @!P0 IADD3.X R53, R37.reuse, UR16, R13, P2, !PT ;  /* 0x0000001025358c10 */ /* 0x040fe200097fe40d */
[----:B------:R-:W4:Y:S01]  /*9970*/  @!P0 LDC.64 R4, c[0x0][0x218] ;  /* 0x00008600ff048b82 */ /* 0x000f220000000a00 */
[----:B------:R-:W-:Y:S01]  /*9980*/  @!P0 IADD3 R102, P2, R38, R67, RZ ;  /* 0x0000004326668210 */ /* 0x000fe20007f5e0ff */
[----:B------:R-:W-:Y:S01]  /*9990*/  @!UP0 UIMAD UR16, UR7, 0xe0, URZ ;  /* 0x000000e0071088a4 */ /* 0x000fe2000f8e023f */
[----:B------:R-:W-:-:S02]  /*99a0*/  @!P0 IADD3.X R44, R37, UR26, R55, P6, !PT ;  /* 0x0000001a252c8c10 */ /* 0x000fc4000b7fe437 */
[----:B------:R-:W-:Y:S01]  /*99b0*/  @!P0 IADD3 R55, P4, R38, R10, RZ ;  /* 0x0000000a26378210 */ /* 0x000fe20007f9e0ff */
[C---:B------:R-:W-:Y:S01]  /*99c0*/  @!P0 IMAD.X R101, R37.reuse, 0x1, R66, P2 ;  /* 0x0000000125658824 */ /* 0x040fe200010e0642 */
[----:B--2---:R-:W-:Y:S01]  /*99d0*/  @!P0 LEA R108, P5, R102, R8, 0x1 ;  /* 0x00000008666c8211 */ /* 0x004fe200078a08ff */
[----:B------:R-:W2:Y:S01]  /*99e0*/  @!P0 LDC.64 R12, c[0x0][0x218] ;  /* 0x00008600ff0c8b82 */ /* 0x000ea20000000a00 */
[----:B------:R-:W-:Y:S02]  /*99f0*/  @!P0 IADD3 R57, P2, R38, R58, RZ ;  /* 0x0000003a26398210 */ /* 0x000fe40007f5e0ff */
[C---:B------:R-:W-:Y:S02]  /*9a00*/  @!P0 IADD3.X R58, R37.reuse, UR20, R11, P4, !PT ;  /* 0x00000014253a8c10 */ /* 0x040fe4000a7fe40b */
[----:B------:R-:W-:Y:S02]  /*9a10*/  @!P0 LEA.HI.X R109, R102, R9, R101, 0x1, P5 ;  /* 0x00000009666d8211 */ /* 0x000fe400028f0c65 */
[----:B------:R-:W-:Y:S01]  /*9a20*/  @!P0 IADD3.X R59, R37, UR16, R59, P2, !PT ;  /* 0x00000010253b8c10 */ /* 0x000fe200097fe43b */
[----:B------:R-:W5:Y:S01]  /*9a30*/  @!P0 LDC.64 R10, c[0x0][0x218] ;  /* 0x00008600ff0a8b82 */ /* 0x000f620000000a00 */
[C---:B------:R-:W-:Y:S01]  /*9a40*/  @!P0 IADD3 R102, P5, P4, R38.reuse, UR13, R67 ;  /* 0x0000000d26668c10 */ /* 0x040fe2000fcbe043 */
[----:B------:R-:W-:Y:S01]  /*9a50*/  @!PT LDS RZ, [RZ] ;  /* 0x00000000fffff984 */ /* 0x000fe20000000800 */
[----:B------:R-:W-:Y:S01]  /*9a60*/  @!PT LDS RZ, [RZ] ;  /* 0x00000000fffff984 */ /* 0x000fe20000000800 */
[----:B------:R-:W-:Y:S01]  /*9a70*/  @!PT LDS RZ, [RZ] ;  /* 0x00000000fffff984 */ /* 0x000fe20000000800 */
[----:B------:R-:W-:Y:S01]  /*9a80*/  @!P0 LDGSTS.E.BYPASS.LTC128B.128 [R241+0x2000], desc[UR18][R108.64] ;  /* 0x020000006cf18fae */ /* 0x000fe2000b901d52 */
[----:B------:R-:W-:-:S02]  /*9a90*/  @!P0 IADD3 R103, P2, R38, R103, RZ ;  /* 0x0000006726678210 */ /* 0x000fc40007f5e0ff */
[C---:B------:R-:W-:Y:S01]  /*9aa0*/  @!P0 IADD3.X R101, R37.reuse, UR12, R66, P5, P4 ;  /* 0x0000000c25658c10 */ /* 0x040fe2000afe8442 */
[----:B------:R1:W-:Y:S01]  /*9ab0*/  @P0 STS.128 [R241+0x2800], RZ ;  /* 0x002800fff1000388 */ /* 0x0003e20000000c00 */
[C---:B---3--:R-:W-:Y:S01]  /*9ac0*/  @!P0 LEA R104, P4, R102.reuse, R6, 0x1 ;  /* 0x0000000666688211 */ /* 0x048fe200078808ff */
[----:B------:R-:W3:Y:S01]  /*9ad0*/  @!P0 LDC.64 R8, c[0x0][0x218] ;  /* 0x00008600ff088b82 */ /* 0x000ee20000000a00 */
[----:B------:R-:W-:Y:S01]  /*9ae0*/  @!P0 IMAD.X R100, R37, 0x1, R100, P2 ;  /* 0x0000000125648824 */ /* 0x000fe200010e0664 */
[C---:B----4-:R-:W-:Y:S02]  /*9af0*/  @!P0 LEA R106, P2, R103.reuse, R4, 0x1 ;  /* 0x00000004676a8211 */ /* 0x050fe400078408ff */
        /* <DEDUP_REMOVED lines=124> */
.L_x_3713:
[----:B------:R-:W-:Y:S05]  /*a2c0*/  BSYNC B0 ;  /* 0x0000000000007941 */ /* 0x000fea0003800000 */
.L_x_3712:
[----:B------:R-:W0:Y:S01]  /*a2d0*/  LDGDEPBAR ;  /* 0x00000000000079af */ /* 0x000e220000000000 */
[----:B------:R-:W-:-:S04]  /*a2e0*/  IADD3 R67, P0, R38, R67, RZ ;  /* 0x0000004326437210 */ /* 0x000fc80007f1e0ff */
[----:B------:R-:W-:-:S09]  /*a2f0*/  IADD3.X R66, R37, R66, RZ, P0, !PT ;  /* 0x0000004225427210 */ /* 0x000fd200007fe4ff */
.L_x_3709:
        /* <DEDUP_REMOVED lines=121> */
[----:B------:R-:W-:-:S02]  /*aa90*/  LEA R236, R3, UR4, 0x1 ;  /* 0x0000000403ec7c11 */ /* 0x000fc4000f8e08ff */
[----:B------:R-:W-:Y:S02]  /*aaa0*/  FMNMX.FTZ R2, R82, R2, !PT ;  /* 0x0000000252027209 */ /* 0x000fe40007810000 */
[----:B------:R-:W-:Y:S02]  /*aab0*/  LEA R231, R234, R236, 0x1 ;  /* 0x000000eceae77211 */ /* 0x000fe400078e08ff */
[----:B------:R-:W-:Y:S02]  /*aac0*/  FMNMX.FTZ R2, R81, R2, !PT ;  /* 0x0000000251027209 */ /* 0x000fe40007810000 */
[C---:B------:R-:W-:Y:S01]  /*aad0*/  LEA R232, R235.reuse, R236, 0x1 ;  /* 0x000000ecebe87211 */ /* 0x040fe200078e08ff */
[----:B------:R-:W-:Y:S01]  /*aae0*/  LDSM.16.MT88.4 R12, [R231+0xa000] ;  /* 0x00a00000e70c783b */ /* 0x000fe20000004200 */
[----:B------:R-:W-:Y:S02]  /*aaf0*/  FMNMX.FTZ R2, R80, R2, !PT ;  /* 0x0000000250027209 */ /* 0x000fe40007810000 */
[----:B------:R-:W-:-:S03]  /*ab00*/  LEA R230, R235, R231, 0x1 ;  /* 0x000000e7ebe67211 */ /* 0x000fc600078e08ff */
[----:B------:R-:W1:Y:S04]  /*ab10*/  SHFL.BFLY PT, R5, R2, 0x2, 0x1f ;  /* 0x0c401f0002057f89 */ /* 0x000e6800000e0000 */
        /* <DEDUP_REMOVED lines=16> */
[----:B------:R-:W-:Y:S01]  /*ac20*/  FMNMX.FTZ R0, R61, R0, !PT ;  /* 0x000000003d007209 */ /* 0x000fe20007810000 */
[----:B------:R-:W-:Y:S01]  /*ac30*/  MUFU.EX2 R109, R109 ;  /* 0x0000006d006d7308 */ /* 0x000fe20000000800 */
[--C-:B------:R-:W-:Y:S01]  /*ac40*/  FFMA.FTZ R96, R47, UR16, -R110.reuse ;  /* 0x000000102f607c23 */ /* 0x100fe2000801086e */
[--C-:B------:R-:W-:Y:S01]  /*ac50*/  FFMA.FTZ R95, R46, UR16, -R110.reuse ;  /* 0x000000102e5f7c23 */ /* 0x100fe2000801086e */
[----:B------:R-:W-:Y:S01]  /*ac60*/  FMNMX.FTZ R0, R60, R0, !PT ;  /* 0x000000003c007209 */ /* 0x000fe20007810000 */
[----:B------:R-:W-:Y:S01]  /*ac70*/  LDSM.16.MT88.4 R44, [R236+0xa800] ;  /* 0x00a80000ec2c783b */ /* 0x000fe20000004200 */
        /* <DEDUP_REMOVED lines=14> */
[----:B------:R-:W-:Y:S01]  /*ad60*/  LDSM.16.MT88.4 R40, [R232+0xa800] ;  /* 0x00a80000e828783b */ /* 0x000fe20000004200 */
[--C-:B------:R-:W-:Y:S01]  /*ad70*/  FFMA.FTZ R126, R27, UR16, -R110.reuse ;  /* 0x000000101b7e7c23 */ /* 0x100fe2000801086e */
[--C-:B------:R-:W-:Y:S01]  /*ad80*/  FFMA.FTZ R124, R48, UR16, -R110.reuse ;  /* 0x00000010307c7c23 */ /* 0x100fe2000801086e */
[--C-:B------:R-:W-:Y:S01]  /*ad90*/  FFMA.FTZ R122, R122, UR16, -R110.reuse ;  /* 0x000000107a7a7c23 */ /* 0x100fe2000801086e */
[----:B------:R-:W-:Y:S01]  /*ada0*/  LDSM.16.MT88.4 R36, [R231+0xa800] ;  /* 0x00a80000e724783b */ /* 0x000fe20000004200 */
        /* <DEDUP_REMOVED lines=8> */
[----:B-1----:R-:W-:Y:S01]  /*ae30*/  FMNMX.FTZ R0, R0, R4, !PT ;  /* 0x0000000400007209 */ /* 0x002fe20007810000 */
        /* <DEDUP_REMOVED lines=28> */
[----:B-1----:R-:W-:Y:S01]  /*b000*/  FMNMX.FTZ R0, R0, R4, !PT ;  /* 0x0000000400007209 */ /* 0x002fe20007810000 */
[----:B------:R-:W-:Y:S01]  /*b010*/  FFMA.FTZ R129, R129, UR16, -R110 ;  /* 0x0000001081817c23 */ /* 0x000fe2000801086e */
[----:B------:R-:W-:Y:S01]  /*b020*/  F2FP.F16.F32.PACK_AB R4, R108, R109 ;  /* 0x0000006d6c04723e */ /* 0x000fe200000000ff */
[----:B------:R-:W-:Y:S01]  /*b030*/  FADD.FTZ R108, R109, R108 ;  /* 0x0000006c6d6c7221 */ /* 0x000fe20000010000 */
[C---:B------:R-:W-:Y:S01]  /*b040*/  FSETP.NEU.FTZ.AND P0, PT, R0.reuse, -INF , PT ;  /* 0xff8000000000780b */ /* 0x040fe20003f1d000 */
[----:B------:R-:W-:Y:S01]  /*b050*/  FMUL.FTZ R93, R0, UR16 ;  /* 0x00000010005d7c20 */ /* 0x000fe20008410000 */
[----:B------:R-:W-:Y:S01]  /*b060*/  MUFU.EX2 R101, R101 ;  /* 0x0000006500657308 */ /* 0x000fe20000000800 */
[----:B------:R-:W-:Y:S01]  /*b070*/  FADD.FTZ R108, R107, R108 ;  /* 0x0000006c6b6c7221 */ /* 0x000fe20000010000 */
[--C-:B------:R-:W-:Y:S01]  /*b080*/  FFMA.FTZ R128, R128, UR16, -R110.reuse ;  /* 0x0000001080807c23 */ /* 0x100fe2000801086e */
[----:B------:R-:W-:Y:S01]  /*b090*/  FFMA.FTZ R92, R92, UR16, -R110 ;  /* 0x000000105c5c7c23 */ /* 0x000fe2000801086e */
[----:B------:R-:W-:Y:S01]  /*b0a0*/  FSEL R93, R93, RZ, P0 ;  /* 0x000000ff5d5d7208 */ /* 0x000fe20000000000 */
[----:B------:R-:W-:Y:S01]  /*b0b0*/  FADD.FTZ R106, R106, R108 ;  /* 0x0000006c6a6a7221 */ /* 0x000fe20000010000 */
[----:B------:R-:W-:Y:S01]  /*b0c0*/  FFMA.FTZ R91, R91, UR16, -R110 ;  /* 0x000000105b5b7c23 */ /* 0x000fe2000801086e */
[----:B--2---:R-:W-:Y:S01]  /*b0d0*/  F2FP.F16.F32.PACK_AB R50, R102, R103 ;  /* 0x000000676632723e */ /* 0x004fe200000000ff */
[----:B------:R-:W-:Y:S01]  /*b0e0*/  MUFU.EX2 R100, R100 ;  /* 0x0000006400647308 */ /* 0x000fe20000000800 */
[--C-:B------:R-:W-:Y:S01]  /*b0f0*/  FFMA.FTZ R121, R21, UR16, -R93.reuse ;  /* 0x0000001015797c23 */ /* 0x100fe2000801085d */
        /* <DEDUP_REMOVED lines=58> */
[----:B------:R-:W-:Y:S01]  /*b4a0*/  FADD.FTZ R120, R121, R120 ;  /* 0x0000007879787221 */ /* 0x000fe20000010000 */
[--C-:B------:R-:W-:Y:S01]  /*b4b0*/  FFMA.FTZ R79, R79, UR16, -R93.reuse ;  /* 0x000000104f4f7c23 */ /* 0x100fe2000801085d */
[C---:B------:R-:W-:Y:S01]  /*b4c0*/  HMMA.16816.F32 R28, R4.reuse, R30, RZ ;  /* 0x0000001e041c723c */ /* 0x040fe200000018ff */
[--C-:B------:R-:W-:Y:S01]  /*b4d0*/  FFMA.FTZ R78, R78, UR16, -R93.reuse ;  /* 0x000000104e4e7c23 */ /* 0x100fe2000801085d */
[----:B------:R-:W-:Y:S01]  /*b4e0*/  FADD.FTZ R119, R119, R120 ;  /* 0x0000007877777221 */ /* 0x000fe20000010000 */
[----:B------:R-:W3:Y:S01]  /*b4f0*/  MUFU.EX2 R114, R114 ;  /* 0x0000007200727308 */ /* 0x000ee20000000800 */
[----:B--2---:R-:W-:Y:S01]  /*b500*/  F2FP.F16.F32.PACK_AB R49, R116, R117 ;  /* 0x000000757431723e */ /* 0x004fe200000000ff */
[--C-:B------:R-:W-:Y:S01]  /*b510*/  FFMA.FTZ R77, R77, UR16, -R93.reuse ;  /* 0x000000104d4d7c23 */ /* 0x100fe2000801085d */
[C---:B-1----:R-:W-:Y:S01]  /*b520*/  HMMA.16816.F32 R24, R4.reuse, R20, RZ ;  /* 0x000000140418723c */ /* 0x042fe200000018ff */
[----:B------:R-:W-:Y:S01]  /*b530*/  FFMA.FTZ R76, R76, UR16, -R93 ;  /* 0x000000104c4c7c23 */ /* 0x000fe2000801085d */
[----:B------:R-:W-:Y:S01]  /*b540*/  FADD.FTZ R119, R118, R119 ;  /* 0x0000007776777221 */ /* 0x000fe20000010000 */
        /* <DEDUP_REMOVED lines=10> */
[----:B------:R-:W2:Y:S01]  /*b5f0*/  MUFU.EX2 R98, R98 ;  /* 0x0000006200627308 */ /* 0x000ea20000000800 */
        /* <DEDUP_REMOVED lines=9> */
[----:B------:R-:W-:Y:S01]  /*b690*/  FADD.FTZ R102, R101, R102 ;  /* 0x0000006665667221 */ /* 0x000fe20000010000 */
[C---:B------:R-:W-:Y:S01]  /*b6a0*/  HMMA.16816.F32 R8, R4.reuse, R52, RZ ;  /* 0x000000340408723c */ /* 0x040fe200000018ff */
[--C-:B------:R-:W-:Y:S01]  /*b6b0*/  FFMA.FTZ R71, R71, UR16, -R93.reuse ;  /* 0x0000001047477c23 */ /* 0x100fe2000801085d */
[--C-:B------:R-:W-:Y:S01]  /*b6c0*/  FFMA.FTZ R70, R70, UR16, -R93.reuse ;  /* 0x0000001046467c23 */ /* 0x100fe2000801085d */
[C---:B------:R-:W-:Y:S01]  /*b6d0*/  FADD.FTZ R102, R100.reuse, R102 ;  /* 0x0000006664667221 */ /* 0x040fe20000010000 */
[--C-:B------:R-:W-:Y:S01]  /*b6e0*/  FFMA.FTZ R69, R69, UR16, -R93.reuse ;  /* 0x0000001045457c23 */ /* 0x100fe2000801085d */
[----:B------:R-:W3:Y:S01]  /*b6f0*/  MUFU.EX2 R112, R112 ;  /* 0x0000007000707308 */ /* 0x000ee20000000800 */
[----:B------:R-:W-:Y:S01]  /*b700*/  HMMA.16816.F32 R4, R4, R54, RZ ;  /* 0x000000360404723c */ /* 0x000fe200000018ff */
[----:B------:R-:W-:Y:S01]  /*b710*/  F2FP.F16.F32.PACK_AB R52, R100, R101 ;  /* 0x000000656434723e */ /* 0x000fe200000000ff */
[----:B-1----:R-:W-:Y:S01]  /*b720*/  FADD.FTZ R102, R99, R102 ;  /* 0x0000006663667221 */ /* 0x002fe20000010000 */
[--C-:B------:R-:W-:Y:S01]  /*b730*/  FFMA.FTZ R68, R68, UR16, -R93.reuse ;  /* 0x0000001044447c23 */ /* 0x100fe2000801085d */
[--C-:B------:R-:W-:Y:S01]  /*b740*/  FFMA.FTZ R82, R82, UR16, -R110.reuse ;  /* 0x0000001052527c23 */ /* 0x100fe2000801086e */
[----:B------:R-:W-:Y:S01]  /*b750*/  FFMA.FTZ R81, R81, UR16, -R110 ;  /* 0x0000001051517c23 */ /* 0x000fe2000801086e */
[C---:B------:R-:W-:Y:S01]  /*b760*/  HMMA.16816.F32 R32, R48.reuse, R44, R32 ;  /* 0x0000002c3020723c */ /* 0x040fe20000001820 */
[----:B------:R-:W-:Y:S01]  /*b770*/  MUFU.EX2 R111, R111 ;  /* 0x0000006f006f7308 */ /* 0x000fe20000000800 */
[C---:B--2---:R-:W-:Y:S01]  /*b780*/  F2FP.F16.F32.PACK_AB R54, R98.reuse, R99 ;  /* 0x000000636236723e */ /* 0x044fe200000000ff */
[----:B------:R-:W-:Y:S01]  /*b790*/  FADD.FTZ R98, R98, R102 ;  /* 0x0000006662627221 */ /* 0x000fe20000010000 */
[----:B------:R-:W-:Y:S01]  /*b7a0*/  FFMA.FTZ R250, R80, UR16, -R110 ;  /* 0x0000001050fa7c23 */ /* 0x000fe2000801086e */
[--C-:B------:R-:W-:Y:S01]  /*b7b0*/  FFMA.FTZ R63, R63, UR16, -R93.reuse ;  /* 0x000000103f3f7c23 */ /* 0x100fe2000801085d */
[C---:B------:R-:W-:Y:S01]  /*b7c0*/  HMMA.16816.F32 R28, R48.reuse, R46, R28 ;  /* 0x0000002e301c723c */ /* 0x040fe2000000181c */
[----:B------:R-:W1:Y:S01]  /*b7d0*/  LDSM.16.MT88.4 R44, [R236+0xb000] ;  /* 0x00b00000ec2c783b */ /* 0x000e620000004200 */
[----:B------:R-:W-:Y:S01]  /*b7e0*/  FFMA.FTZ R62, R62, UR16, -R93 ;  /* 0x000000103e3e7c23 */ /* 0x000fe2000801085d */
[----:B------:R-:W2:Y:S01]  /*b7f0*/  MUFU.EX2 R3, R3 ;  /* 0x0000000300037308 */ /* 0x000ea20000000800 */
[----:B---3--:R-:W-:Y:S01]  /*b800*/  F2FP.F16.F32.PACK_AB R53, R112, R113 ;  /* 0x000000717035723e */ /* 0x008fe200000000ff */
[----:B------:R-:W-:Y:S01]  /*b810*/  FADD.FTZ R113, R113, R117 ;  /* 0x0000007571717221 */ /* 0x000fe20000010000 */
[C---:B------:R-:W-:Y:S01]  /*b820*/  HMMA.16816.F32 R24, R48.reuse, R40, R24 ;  /* 0x000000283018723c */ /* 0x040fe20000001818 */
[--C-:B------:R-:W-:Y:S01]  /*b830*/  FFMA.FTZ R61, R61, UR16, -R93.reuse ;  /* 0x000000103d3d7c23 */ /* 0x100fe2000801085d */
[----:B------:R-:W-:Y:S01]  /*b840*/  FFMA.FTZ R251, R60, UR16, -R93 ;  /* 0x000000103cfb7c23 */ /* 0x000fe2000801085d */
[----:B------:R-:W-:Y:S01]  /*b850*/  FADD.FTZ R113, R112, R113 ;  /* 0x0000007170717221 */ /* 0x000fe20000010000 */
[----:B------:R-:W-:Y:S01]  /*b860*/  LEA R204, P0, R67, UR20, 0x1 ;  /* 0x0000001443cc7c11 */ /* 0x000fe2000f8008ff */
[----:B------:R-:W3:Y:S01]  /*b870*/  MUFU.EX2 R97, R97 ;  /* 0x0000006100617308 */ /* 0x000ee20000000800 */
[----:B------:R-:W-:Y:S01]  /*b880*/  HMMA.16816.F32 R20, R48, R42, R20 ;  /* 0x0000002a3014723c */ /* 0x000fe20000001814 */
[----:B------:R-:W4:Y:S01]  /*b890*/  LDSM.16.MT88.4 R40, [R232+0xb000] ;  /* 0x00b00000e828783b */ /* 0x000f220000004200 */
[----:B------:R-:W-:-:S04]  /*b8a0*/  MOV R249, R204 ;  /* 0x000000cc00f97202 */ /* 0x000fc80000000f00 */
[----:B------:R-:W-:Y:S01]  /*b8b0*/  HMMA.16816.F32 R16, R48, R36, R16 ;  /* 0x000000243010723c */ /* 0x000fe20000001810 */
[----:B------:R-:W5:Y:S01]  /*b8c0*/  MUFU.EX2 R96, R96 ;  /* 0x0000006000607308 */ /* 0x000f620000000800 */
[----:B--2---:R-:W-:-:S04]  /*b8d0*/  F2FP.F16.F32.PACK_AB R55, R3, R111 ;  /* 0x0000006f0337723e */ /* 0x004fc800000000ff */
[C---:B------:R-:W-:Y:S01]  /*b8e0*/  HMMA.16816.F32 R12, R48.reuse, R38, R12 ;  /* 0x00000026300c723c */ /* 0x040fe2000000180c */
[----:B------:R-:W2:Y:S02]  /*b8f0*/  LDSM.16.MT88.4 R36, [R231+0xb000] ;  /* 0x00b00000e724783b */ /* 0x000ea40000004200 */
[----:B------:R-:W1:Y:S01]  /*b900*/  MUFU.EX2 R95, R95 ;  /* 0x0000005f005f7308 */ /* 0x000e620000000800 */
[----:B---3--:R-:W-:Y:S02]  /*b910*/  FADD.FTZ R98, R97, R98 ;  /* 0x0000006261627221 */ /* 0x008fe40000010000 */
[C---:B------:R-:W-:Y:S05]  /*b920*/  HMMA.16816.F32 R8, R48.reuse, R56, R8 ;  /* 0x000000383008723c */ /* 0x040fea0000001808 */
[----:B------:R-:W3:Y:S01]  /*b930*/  MUFU.EX2 R94, R94 ;  /* 0x0000005e005e7308 */ /* 0x000ee20000000800 */
[----:B------:R-:W-:Y:S01]  /*b940*/  HMMA.16816.F32 R4, R48, R58, R4 ;  /* 0x0000003a3004723c */ /* 0x000fe20000001804 */
[----:B------:R-:W2:Y:S01]  /*b950*/  LDSM.16.MT88.4 R56, [R230+0xb000] ;  /* 0x00b00000e638783b */ /* 0x000ea20000004200 */
[----:B-----5:R-:W-:-:S04]  /*b960*/  FADD.FTZ R98, R96, R98 ;  /* 0x0000006260627221 */ /* 0x020fc80000010000 */
[----:B-1----:R-:W-:Y:S01]  /*b970*/  HMMA.16816.F32 R32, R52, R44, R32 ;  /* 0x0000002c3420723c */ /* 0x002fe20000001820 */
[----:B------:R-:W-:Y:S01]  /*b980*/  MUFU.EX2 R135, R135 ;  /* 0x0000008700877308 */ /* 0x000fe20000000800 */
[----:B------:R-:W-:Y:S01]  /*b990*/  F2FP.F16.F32.PACK_AB R48, R96, R97 ;  /* 0x000000616030723e */ /* 0x000fe200000000ff */
[----:B------:R-:W-:-:S03]  /*b9a0*/  FADD.FTZ R98, R95, R98 ;  /* 0x000000625f627221 */ /* 0x000fc60000010000 */
[C---:B------:R-:W-:Y:S01]  /*b9b0*/  HMMA.16816.F32 R28, R52.reuse, R46, R28 ;  /* 0x0000002e341c723c */ /* 0x040fe2000000181c */
[----:B------:R-:W1:Y:S02]  /*b9c0*/  LDSM.16.MT88.4 R44, [R236+0xb800] ;  /* 0x00b80000ec2c783b */ /* 0x000e640000004200 */
[----:B------:R-:W5:Y:S01]  /*b9d0*/  MUFU.EX2 R136, R136 ;  /* 0x0000008800887308 */ /* 0x000f620000000800 */
[C---:B---3--:R-:W-:Y:S01]  /*b9e0*/  F2FP.F16.F32.PACK_AB R50, R94.reuse, R95 ;  /* 0x0000005f5e32723e */ /* 0x048fe200000000ff */
[----:B------:R-:W-:Y:S01]  /*b9f0*/  FADD.FTZ R98, R94, R98 ;  /* 0x000000625e627221 */ /* 0x000fe20000010000 */
[C---:B----4-:R-:W-:Y:S05]  /*ba00*/  HMMA.16816.F32 R24, R52.reuse, R40, R24 ;  /* 0x000000283418723c */ /* 0x050fea0000001818 */
[----:B------:R-:W-:Y:S01]  /*ba10*/  MUFU.EX2 R138, R138 ;  /* 0x0000008a008a7308 */ /* 0x000fe20000000800 */
[C---:B------:R-:W-:Y:S01]  /*ba20*/  HMMA.16816.F32 R20, R52.reuse, R42, R20 ;  /* 0x0000002a3414723c */ /* 0x040fe20000001814 */
[----:B------:R-:W3:Y:S05]  /*ba30*/  LDSM.16.MT88.4 R40, [R232+0xb800] ;  /* 0x00b80000e828783b */ /* 0x000eea0000004200 */
[----:B--2---:R-:W-:Y:S01]  /*ba40*/  HMMA.16816.F32 R16, R52, R36, R16 ;  /* 0x000000243410723c */ /* 0x004fe20000001810 */
        /* <DEDUP_REMOVED lines=10> */
[----:B------:R-:W-:Y:S02]  /*baf0*/  MUFU.EX2 R125, R125 ;  /* 0x0000007d007d7308 */ /* 0x000fe40000000800 */
[C---:B-1----:R-:W-:Y:S06]  /*bb00*/  HMMA.16816.F32 R32, R48.reuse, R44, R32 ;  /* 0x0000002c3020723c */ /* 0x042fec0000001820 */
[----:B------:R-:W-:Y:S01]  /*bb10*/  HMMA.16816.F32 R28, R48, R46, R28 ;  /* 0x0000002e301c723c */ /* 0x000fe2000000181c */
[----:B------:R-:W1:Y:S01]  /*bb20*/  LDSM.16.MT88.4 R44, [R236+0xc000] ;  /* 0x00c00000ec2c783b */ /* 0x000e620000004200 */
[----:B------:R-:W2:Y:S01]  /*bb30*/  MUFU.EX2 R124, R124 ;  /* 0x0000007c007c7308 */ /* 0x000ea20000000800 */
[----:B-----5:R-:W-:Y:S01]  /*bb40*/  F2FP.F16.F32.PACK_AB R52, R126, R127 ;  /* 0x0000007f7e34723e */ /* 0x020fe200000000ff */
[----:B------:R-:W-:-:S02]  /*bb50*/  FADD.FTZ R127, R127, R98 ;  /* 0x000000627f7f7221 */ /* 0x000fc40000010000 */
[C---:B---3--:R-:W-:Y:S02]  /*bb60*/  HMMA.16816.F32 R24, R48.reuse, R40, R24 ;  /* 0x000000283018723c */ /* 0x048fe40000001818 */
[----:B------:R-:W-:Y:S02]  /*bb70*/  FADD.FTZ R127, R126, R127 ;  /* 0x0000007f7e7f7221 */ /* 0x000fe40000010000 */
[----:B------:R-:W-:Y:S02]  /*bb80*/  MUFU.EX2 R146, R146 ;  /* 0x0000009200927308 */ /* 0x000fe40000000800 */
        /* <DEDUP_REMOVED lines=15> */
[----:B------:R-:W-:Y:S08]  /*bc80*/  MUFU.EX2 R123, R123 ;  /* 0x0000007b007b7308 */ /* 0x000ff00000000800 */
[----:B------:R-:W4:Y:S01]  /*bc90*/  MUFU.EX2 R122, R122 ;  /* 0x0000007a007a7308 */ /* 0x000f220000000800 */
[----:B-----5:R-:W-:-:S07]  /*bca0*/  F2FP.F16.F32.PACK_AB R55, R151, R150 ;  /* 0x000000969737723e */ /* 0x020fce00000000ff */
[C---:B-1----:R-:W-:Y:S01]  /*bcb0*/  HMMA.16816.F32 R32, R52.reuse, R44, R32 ;  /* 0x0000002c3420723c */ /* 0x042fe20000001820 */
[----:B------:R-:W-:Y:S05]  /*bcc0*/  MUFU.EX2 R133, R133 ;  /* 0x0000008500857308 */ /* 0x000fea0000000800 */
[C---:B------:R-:W-:Y:S01]  /*bcd0*/  HMMA.16816.F32 R28, R52.reuse, R46, R28 ;  /* 0x0000002e341c723c */ /* 0x040fe2000000181c */
[----:B------:R-:W1:Y:S02]  /*bce0*/  LDSM.16.MT88.4 R44, [R236+0xc800] ;  /* 0x00c80000ec2c783b */ /* 0x000e640000004200 */
[----:B------:R-:W5:Y:S01]  /*bcf0*/  MUFU.EX2 R134, R134 ;  /* 0x0000008600867308 */ /* 0x000f620000000800 */
[C---:B----4-:R-:W-:Y:S01]  /*bd00*/  F2FP.F16.F32.PACK_AB R48, R122.reuse, R123 ;  /* 0x0000007b7a30723e */ /* 0x050fe200000000ff */
[----:B------:R-:W-:Y:S01]  /*bd10*/  FADD.FTZ R123, R123, R125 ;  /* 0x0000007d7b7b7221 */ /* 0x000fe20000010000 */
[----:B---3--:R-:W-:Y:S03]  /*bd20*/  HMMA.16816.F32 R24, R52, R40, R24 ;  /* 0x000000283418723c */ /* 0x008fe60000001818 */
[----:B------:R-:W-:-:S02]  /*bd30*/  FADD.FTZ R123, R122, R123 ;  /* 0x0000007b7a7b7221 */ /* 0x000fc40000010000 */
[----:B------:R-:W-:Y:S01]  /*bd40*/  MUFU.EX2 R159, R159 ;  /* 0x0000009f009f7308 */ /* 0x000fe20000000800 */
[C---:B------:R-:W-:Y:S01]  /*bd50*/  HMMA.16816.F32 R20, R52.reuse, R42, R20 ;  /* 0x0000002a3414723c */ /* 0x040fe20000001814 */
[----:B------:R-:W3:Y:S05]  /*bd60*/  LDSM.16.MT88.4 R40, [R232+0xc800] ;  /* 0x00c80000e828783b */ /* 0x000eea0000004200 */
[----:B--2---:R-:W-:Y:S01]  /*bd70*/  HMMA.16816.F32 R16, R52, R36, R16 ;  /* 0x000000243410723c */ /* 0x004fe20000001810 */
[----:B------:R-:W2:Y:S01]  /*bd80*/  MUFU.EX2 R161, R161 ;  /* 0x000000a100a17308 */ /* 0x000ea20000000800 */
        /* <DEDUP_REMOVED lines=10> */
[----:B--2---:R-:W-:-:S05]  /*be30*/  F2FP.F16.F32.PACK_AB R49, R161, R159 ;  /* 0x0000009fa131723e */ /* 0x004fca00000000ff */
[----:B------:R-:W2:Y:S08]  /*be40*/  MUFU.EX2 R142, R142 ;  /* 0x0000008e008e7308 */ /* 0x000eb00000000800 */
[----:B------:R-:W3:Y:S01]  /*be50*/  MUFU.EX2 R144, R144 ;  /* 0x0000009000907308 */ /* 0x000ee20000000800 */
[----:B-----5:R-:W-:-:S07]  /*be60*/  F2FP.F16.F32.PACK_AB R51, R169, R162 ;  /* 0x000000a2a933723e */ /* 0x020fce00000000ff */
[----:B-1----:R-:W-:Y:S01]  /*be70*/  HMMA.16816.F32 R32, R48, R44, R32 ;  /* 0x0000002c3020723c */ /* 0x002fe20000001820 */
[----:B------:R-:W1:Y:S01]  /*be80*/  MUFU.EX2 R145, R145 ;  /* 0x0000009100917308 */ /* 0x000e620000000800 */
[----:B--2---:R-:W-:-:S04]  /*be90*/  FADD.FTZ R133, R142, R133 ;  /* 0x000000858e857221 */ /* 0x004fc80000010000 */
        /* <DEDUP_REMOVED lines=21> */
[----:B-1----:R-:W-:-:S05]  /*bff0*/  F2FP.F16.F32.PACK_AB R53, R178, R176 ;  /* 0x000000b0b235723e */ /* 0x002fca00000000ff */
[----:B------:R-:W1:Y:S08]  /*c000*/  MUFU.EX2 R156, R156 ;  /* 0x0000009c009c7308 */ /* 0x000e700000000800 */
[----:B------:R-:W3:Y:S01]  /*c010*/  MUFU.EX2 R158, R158 ;  /* 0x0000009e009e7308 */ /* 0x000ee20000000800 */
[----:B-----5:R-:W-:-:S07]  /*c020*/  F2FP.F16.F32.PACK_AB R55, R180, R179 ;  /* 0x000000b3b437723e */ /* 0x020fce00000000ff */
        /* <DEDUP_REMOVED lines=52> */
[----:B----4-:R-:W-:-:S03]  /*c370*/  F2FP.F16.F32.PACK_AB R53, R193, R194 ;  /* 0x000000c2c135723e */ /* 0x010fc600000000ff */
[----:B------:R-:W4:Y:S02]  /*c380*/  LDSM.16.MT88.4 R48, [R236+0xe800] ;  /* 0x00e80000ec30783b */ /* 0x000f240000004200 */
[----:B------:R-:W-:Y:S08]  /*c390*/  MUFU.EX2 R192, R192 ;  /* 0x000000c000c07308 */ /* 0x000ff00000000800 */
[----:B------:R-:W2:Y:S01]  /*c3a0*/  MUFU.EX2 R195, R195 ;  /* 0x000000c300c37308 */ /* 0x000ea20000000800 */
[----:B-----5:R-:W-:-:S07]  /*c3b0*/  F2FP.F16.F32.PACK_AB R55, R186, R188 ;  /* 0x000000bcba37723e */ /* 0x020fce00000000ff */
[----:B------:R-:W-:Y:S01]  /*c3c0*/  MUFU.EX2 R197, R197 ;  /* 0x000000c500c57308 */ /* 0x000fe20000000800 */
[C---:B-1----:R-:W-:Y:S06]  /*c3d0*/  HMMA.16816.F32 R32, R52.reuse, R44, R32 ;  /* 0x0000002c3420723c */ /* 0x042fec0000001820 */
[C---:B------:R-:W-:Y:S01]  /*c3e0*/  HMMA.16816.F32 R28, R52.reuse, R46, R28 ;  /* 0x0000002e341c723c */ /* 0x040fe2000000181c */
[----:B------:R-:W1:Y:S01]  /*c3f0*/  MUFU.EX2 R184, R184 ;  /* 0x000000b800b87308 */ /* 0x000e620000000800 */
[----:B------:R-:W5:Y:S04]  /*c400*/  LDSM.16.MT88.4 R44, [R232+0xe800] ;  /* 0x00e80000e82c783b */ /* 0x000f680000004200 */
[C---:B---3--:R-:W-:Y:S03]  /*c410*/  HMMA.16816.F32 R24, R52.reuse, R40, R24 ;  /* 0x000000283418723c */ /* 0x048fe60000001818 */
[----:B------:R-:W-:Y:S03]  /*c420*/  MUFU.EX2 R175, R175 ;  /* 0x000000af00af7308 */ /* 0x000fe60000000800 */
[C---:B------:R-:W-:Y:S01]  /*c430*/  HMMA.16816.F32 R20, R52.reuse, R42, R20 ;  /* 0x0000002a3414723c */ /* 0x040fe20000001814 */
[----:B------:R-:W3:Y:S04]  /*c440*/  LDSM.16.MT88.4 R40, [R231+0xe800] ;  /* 0x00e80000e728783b */ /* 0x000ee80000004200 */
[----:B------:R-:W4:Y:S01]  /*c450*/  MUFU.EX2 R173, R173 ;  /* 0x000000ad00ad7308 */ /* 0x000f220000000800 */
[C---:B--2---:R-:W-:Y:S06]  /*c460*/  HMMA.16816.F32 R16, R52.reuse, R36, R16 ;  /* 0x000000243410723c */ /* 0x044fec0000001810 */
[----:B------:R-:W-:Y:S01]  /*c470*/  HMMA.16816.F32 R12, R52, R38, R12 ;  /* 0x00000026340c723c */ /* 0x000fe2000000180c */
[----:B------:R-:W-:Y:S01]  /*c480*/  MUFU.EX2 R171, R171 ;  /* 0x000000ab00ab7308 */ /* 0x000fe20000000800 */
[----:B------:R-:W-:Y:S01]  /*c490*/  F2FP.F16.F32.PACK_AB R36, R195, R192 ;  /* 0x000000c0c324723e */ /* 0x000fe200000000ff */
[----:B------:R-:W-:-:S03]  /*c4a0*/  FADD.FTZ R192, R192, R183 ;  /* 0x000000b7c0c07221 */ /* 0x000fc60000010000 */
[C---:B------:R-:W-:Y:S01]  /*c4b0*/  HMMA.16816.F32 R8, R52.reuse, R56, R8 ;  /* 0x000000383408723c */ /* 0x040fe20000001808 */
[----:B-1----:R-:W-:Y:S01]  /*c4c0*/  F2FP.F16.F32.PACK_AB R38, R184, R197 ;  /* 0x000000c5b826723e */ /* 0x002fe200000000ff */
[----:B------:R-:W-:Y:S01]  /*c4d0*/  FADD.FTZ R192, R195, R192 ;  /* 0x000000c0c3c07221 */ /* 0x000fe20000010000 */
[----:B------:R-:W1:Y:S01]  /*c4e0*/  MUFU.EX2 R168, R168 ;  /* 0x000000a800a87308 */ /* 0x000e620000000800 */
[----:B----4-:R-:W-:Y:S02]  /*c4f0*/  F2FP.F16.F32.PACK_AB R37, R173, R175 ;  /* 0x000000afad25723e */ /* 0x010fe400000000ff */
[----:B------:R-:W-:Y:S01]  /*c500*/  HMMA.16816.F32 R4, R52, R58, R4 ;  /* 0x0000003a3404723c */ /* 0x000fe20000001804 */
[----:B------:R-:W2:Y:S01]  /*c510*/  LDSM.16.MT88.4 R56, [R230+0xe800] ;  /* 0x00e80000e638783b */ /* 0x000ea20000004200 */
[----:B------:R-:W-:-:S03]  /*c520*/  FADD.FTZ R197, R197, R192 ;  /* 0x000000c0c5c57221 */ /* 0x000fc60000010000 */
[----:B------:R-:W-:Y:S01]  /*c530*/  MUFU.EX2 R182, R182 ;  /* 0x000000b600b67308 */ /* 0x000fe20000000800 */
[----:B------:R-:W-:-:S07]  /*c540*/  FADD.FTZ R197, R184, R197 ;  /* 0x000000c5b8c57221 */ /* 0x000fce0000010000 */
[----:B------:R-:W4:Y:S01]  /*c550*/  MUFU.EX2 R177, R177 ;  /* 0x000000b100b17308 */ /* 0x000f220000000800 */
[----:B-1----:R-:W-:-:S07]  /*c560*/  F2FP.F16.F32.PACK_AB R39, R168, R171 ;  /* 0x000000aba827723e */ /* 0x002fce00000000ff */
[C---:B------:R-:W-:Y:S01]  /*c570*/  HMMA.16816.F32 R32, R36.reuse, R48, R32 ;  /* 0x000000302420723c */ /* 0x040fe20000001820 */
[----:B------:R-:W1:Y:S05]  /*c580*/  MUFU.EX2 R163, R163 ;  /* 0x000000a300a37308 */ /* 0x000e6a0000000800 */
[C---:B------:R-:W-:Y:S01]  /*c590*/  HMMA.16816.F32 R28, R36.reuse, R50, R28 ;  /* 0x00000032241c723c */ /* 0x040fe2000000181c */
[----:B------:R-:W2:Y:S02]  /*c5a0*/  LDSM.16.MT88.4 R48, [R236+0xf000] ;  /* 0x00f00000ec30783b */ /* 0x000ea40000004200 */
[----:B------:R-:W3:Y:S01]  /*c5b0*/  MUFU.EX2 R160, R160 ;  /* 0x000000a000a07308 */ /* 0x000ee20000000800 */
[C---:B----4-:R-:W-:Y:S01]  /*c5c0*/  F2FP.F16.F32.PACK_AB R52, R177.reuse, R182 ;  /* 0x000000b6b134723e */ /* 0x050fe200000000ff */
[----:B------:R-:W-:Y:S01]  /*c5d0*/  FADD.FTZ R182, R182, R197 ;  /* 0x000000c5b6b67221 */ /* 0x000fe20000010000 */
[----:B-----5:R-:W-:Y:S03]  /*c5e0*/  HMMA.16816.F32 R24, R36, R44, R24 ;  /* 0x0000002c2418723c */ /* 0x020fe60000001818 */
[----:B------:R-:W-:-:S02]  /*c5f0*/  FADD.FTZ R182, R177, R182 ;  /* 0x000000b6b1b67221 */ /* 0x000fc40000010000 */
[----:B------:R-:W-:Y:S01]  /*c600*/  MUFU.EX2 R155, R155 ;  /* 0x0000009b009b7308 */ /* 0x000fe20000000800 */
[----:B------:R-:W-:Y:S01]  /*c610*/  HMMA.16816.F32 R20, R36, R46, R20 ;  /* 0x0000002e2414723c */ /* 0x000fe20000001814 */
[----:B------:R-:W4:Y:S01]  /*c620*/  LDSM.16.MT88.4 R44, [R232+0xf000] ;  /* 0x00f00000e82c783b */ /* 0x000f220000004200 */
[----:B-1----:R-:W-:-:S04]  /*c630*/  FADD.FTZ R182, R163, R182 ;  /* 0x000000b6a3b67221 */ /* 0x002fc80000010000 */
[----:B---3--:R-:W-:Y:S01]  /*c640*/  HMMA.16816.F32 R16, R36, R40, R16 ;  /* 0x000000282410723c */ /* 0x008fe20000001810 */
[----:B------:R-:W1:Y:S01]  /*c650*/  MUFU.EX2 R154, R154 ;  /* 0x0000009a009a7308 */ /* 0x000e620000000800 */
[C---:B------:R-:W-:Y:S01]  /*c660*/  F2FP.F16.F32.PACK_AB R54, R160.reuse, R163 ;  /* 0x000000a3a036723e */ /* 0x040fe200000000ff */
[----:B------:R-:W-:-:S03]  /*c670*/  FADD.FTZ R160, R160, R182 ;  /* 0x000000b6a0a07221 */ /* 0x000fc60000010000 */
[C---:B------:R-:W-:Y:S01]  /*c680*/  HMMA.16816.F32 R12, R36.reuse, R42, R12 ;  /* 0x0000002a240c723c */ /* 0x040fe2000000180c */
[----:B------:R-:W3:Y:S02]  /*c690*/  LDSM.16.MT88.4 R40, [R231+0xf000] ;  /* 0x00f00000e728783b */ /* 0x000ee40000004200 */
[----:B------:R-:W-:Y:S03]  /*c6a0*/  MUFU.EX2 R153, R153 ;  /* 0x0000009900997308 */ /* 0x000fe60000000800 */
[C---:B--2---:R-:W-:Y:S05]  /*c6b0*/  HMMA.16816.F32 R8, R36.reuse, R56, R8 ;  /* 0x000000382408723c */ /* 0x044fea0000001808 */
[----:B------:R-:W2:Y:S01]  /*c6c0*/  MUFU.EX2 R148, R148 ;  /* 0x0000009400947308 */ /* 0x000ea20000000800 */
[----:B------:R-:W-:Y:S01]  /*c6d0*/  HMMA.16816.F32 R4, R36, R58, R4 ;  /* 0x0000003a2404723c */ /* 0x000fe20000001804 */
[----:B-1----:R-:W-:Y:S01]  /*c6e0*/  F2FP.F16.F32.PACK_AB R53, R154, R155 ;  /* 0x0000009b9a35723e */ /* 0x002fe200000000ff */
[----:B------:R-:W1:Y:S01]  /*c6f0*/  LDSM.16.MT88.4 R36, [R230+0xf000] ;  /* 0x00f00000e624783b */ /* 0x000e620000004200 */
[--C-:B------:R-:W-:Y:S01]  /*c700*/  FFMA.FTZ R56, R90, UR16, -R110.reuse ;  /* 0x000000105a387c23 */ /* 0x100fe2000801086e */
[----:B------:R-:W-:-:S03]  /*c710*/  FFMA.FTZ R90, R89, UR16, -R110 ;  /* 0x00000010595a7c23 */ /* 0x000fc6000801086e */
[----:B------:R-:W5:Y:S08]  /*c720*/  MUFU.EX2 R157, R157 ;  /* 0x0000009d009d7308 */ /* 0x000f700000000800 */
[----:B------:R-:W1:Y:S01]  /*c730*/  MUFU.EX2 R147, R147 ;  /* 0x0000009300937308 */ /* 0x000e620000000800 */
[----:B--2---:R-:W-:-:S07]  /*c740*/  F2FP.F16.F32.PACK_AB R55, R148, R153 ;  /* 0x000000999437723e */ /* 0x004fce00000000ff */
[----:B------:R-:W-:Y:S01]  /*c750*/  HMMA.16816.F32 R32, R52, R48, R32 ;  /* 0x000000303420723c */ /* 0x000fe20000001820 */
[----:B------:R-:W-:Y:S01]  /*c760*/  MUFU.EX2 R143, R143 ;  /* 0x0000008f008f7308 */ /* 0x000fe20000000800 */
[----:B-----5:R-:W-:-:S04]  /*c770*/  FADD.FTZ R160, R157, R160 ;  /* 0x000000a09da07221 */ /* 0x020fc80000010000 */
[C---:B------:R-:W-:Y:S01]  /*c780*/  HMMA.16816.F32 R28, R52.reuse, R50, R28 ;  /* 0x00000032341c723c */ /* 0x040fe2000000181c */
[----:B------:R-:W2:Y:S02]  /*c790*/  LDSM.16.MT88.4 R48, [R236+0xf800] ;  /* 0x00f80000ec30783b */ /* 0x000ea40000004200 */
[----:B------:R-:W-:Y:S03]  /*c7a0*/  MUFU.EX2 R141, R141 ;  /* 0x0000008d008d7308 */ /* 0x000fe60000000800 */
[C---:B----4-:R-:W-:Y:S05]  /*c7b0*/  HMMA.16816.F32 R24, R52.reuse, R44, R24 ;  /* 0x0000002c3418723c */ /* 0x050fea0000001818 */
[----:B------:R-:W-:Y:S01]  /*c7c0*/  MUFU.EX2 R137, R137 ;  /* 0x0000008900897308 */ /* 0x000fe20000000800 */
[C---:B------:R-:W-:Y:S01]  /*c7d0*/  HMMA.16816.F32 R20, R52.reuse, R46, R20 ;  /* 0x0000002e3414723c */ /* 0x040fe20000001814 */
[----:B------:R-:W-:Y:S05]  /*c7e0*/  LDSM.16.MT88.4 R44, [R232+0xf800] ;  /* 0x00f80000e82c783b */ /* 0x000fea0000004200 */
[C---:B---3--:R-:W-:Y:S01]  /*c7f0*/  HMMA.16816.F32 R16, R52.reuse, R40, R16 ;  /* 0x000000283410723c */ /* 0x048fe20000001810 */
[----:B------:R-:W3:Y:S05]  /*c800*/  MUFU.EX2 R202, R202 ;  /* 0x000000ca00ca7308 */ /* 0x000eea0000000800 */
        /* <DEDUP_REMOVED lines=8> */
[----:B------:R-:W2:Y:S01]  /*c890*/  MUFU.EX2 R139, R139 ;  /* 0x0000008b008b7308 */ /* 0x000ea20000000800 */
[----:B---3--:R-:W-:Y:S01]  /*c8a0*/  F2FP.F16.F32.PACK_AB R53, R202, R137 ;  /* 0x00000089ca35723e */ /* 0x008fe200000000ff */
[----:B------:R-:W-:Y:S01]  /*c8b0*/  FADD.FTZ R147, R147, R160 ;  /* 0x000000a093937221 */ /* 0x000fe20000010000 */
[----:B------:R-:W-:-:S03]  /*c8c0*/  F2FP.F16.F32.PACK_AB R54, R141, R143 ;  /* 0x0000008f8d36723e */ /* 0x000fc600000000ff */
[----:B------:R-:W-:Y:S01]  /*c8d0*/  FADD.FTZ R147, R143, R147 ;  /* 0x000000938f937221 */ /* 0x000fe20000010000 */
[----:B-1----:R-:W-:Y:S01]  /*c8e0*/  F2FP.F16.F32.PACK_AB R55, R130, R131 ;  /* 0x000000838237723e */ /* 0x002fe200000000ff */
[----:B------:R-:W-:Y:S02]  /*c8f0*/  MUFU.EX2 R129, R129 ;  /* 0x0000008100817308 */ /* 0x000fe40000000800 */
[----:B------:R-:W-:-:S04]  /*c900*/  FADD.FTZ R141, R141, R147 ;  /* 0x000000938d8d7221 */ /* 0x000fc80000010000 */
[----:B--2---:R-:W-:Y:S02]  /*c910*/  HMMA.16816.F32 R32, R52, R48, R32 ;  /* 0x000000303420723c */ /* 0x004fe40000001820 */
        /* <DEDUP_REMOVED lines=248> */
.L_x_3715:
[----:B------:R-:W-:-:S04]  /*d8a0*/  ULEA UR4, -UR8, URZ, 0x8 ;  /* 0x0000003f08047291 */ /* 0x000fc8000f8e413f */
[----:B------:R-:W-:Y:S02]  /*d8b0*/  USHF.R.S32.HI UR16, URZ, 0x1f, UR4 ;  /* 0x0000001f3f107899 */ /* 0x000fe40008011404 */
[----:B------:R-:W-:-:S04]  /*d8c0*/  MOV R5, UR4 ;  /* 0x0000000400057c02 */ /* 0x000fc80008000f00 */
[----:B------:R-:W-:-:S07]  /*d8d0*/  MOV R4, UR16 ;  /* 0x0000001000047c02 */ /* 0x000fce0008000f00 */
.L_x_3716:
        /* <DEDUP_REMOVED lines=116> */
[----:B------:R-:W-:Y:S01]  /*e020*/  @!P0 LEA R10, P4, R13, UR22, 0x1 ;  /* 0x000000160d0a8c11 */ /* 0x000fe2000f8808ff */
[----:B------:R-:W-:Y:S01]  /*e030*/  IMAD.U32 R215, RZ, RZ, UR9 ;  /* 0x00000009ffd77e24 */ /* 0x000fe2000f8e00ff */
[----:B------:R-:W-:Y:S01]  /*e040*/  @!P0 LEA.HI.X R39, R7, UR23, R6, 0x1, P5 ;  /* 0x0000001707278c11 */ /* 0x000fe2000a8f0c06 */
[----:B------:R-:W-:Y:S01]  /*e050*/  IMAD.U32 R212, RZ, RZ, UR9 ;  /* 0x00000009ffd47e24 */ /* 0x000fe2000f8e00ff */
        /* <DEDUP_REMOVED lines=46> */
[--C-:B------:R-:W-:Y:S01]  /*e340*/  LOP3.LUT R215, R215, 0x30, R243.reuse, 0xfe, !PT ;  /* 0x00000030d7d77812 */ /* 0x100fe200078efef3 */
[----:B------:R-:W-:Y:S01]  /*e350*/  @!PT LDS RZ, [RZ] ;  /* 0x00000000fffff984 */ /* 0x000fe20000000800 */
[----:B------:R-:W-:Y:S01]  /*e360*/  @!PT LDS RZ, [RZ] ;  /* 0x00000000fffff984 */ /* 0x000fe20000000800 */
[----:B------:R-:W-:Y:S01]  /*e370*/  @!PT LDS RZ, [RZ] ;  /* 0x00000000fffff984 */ /* 0x000fe20000000800 */
[----:B------:R-:W-:Y:S01]  /*e380*/  @!P0 LDGSTS.E.BYPASS.LTC128B.128 [R241+0xd800], desc[UR18][R34.64] ;  /* 0x0d80000022f18fae */ /* 0x000fe2000b901d52 */
[----:B------:R-:W-:-:S03]  /*e390*/  LOP3.LUT R212, R212, 0x38, R243, 0xfe, !PT ;  /* 0x00000038d4d47812 */ /* 0x000fc600078efef3 */
        /* <DEDUP_REMOVED lines=45> */
[----:B------:R-:W-:Y:S04]  /*e670*/  LDSM.16.M88.4 R192, [R196] ;  /* 0x00000000c4c0783b */ /* 0x000fe80000000200 */
        /* <DEDUP_REMOVED lines=8> */
[C---:B------:R-:W-:Y:S01]  /*e700*/  HMMA.16816.F32 R36, R52.reuse, R38, RZ ;  /* 0x000000263424723c */ /* 0x040fe200000018ff */
[----:B------:R-:W1:Y:S04]  /*e710*/  LDSM.16.M88.4 R96, [R239+0x7000] ;  /* 0x00700000ef60783b */ /* 0x000e680000000200 */
[----:B------:R-:W1:Y:S01]  /*e720*/  LDSM.16.M88.4 R88, [R239+0x7800] ;  /* 0x00780000ef58783b */ /* 0x000e620000000200 */
[C---:B-----5:R-:W-:Y:S03]  /*e730*/  HMMA.16816.F32 R32, R52.reuse, R28, RZ ;  /* 0x0000001c3420723c */ /* 0x060fe600000018ff */
[----:B------:R-:W5:Y:S03]  /*e740*/  LDSM.16.M88.4 R80, [R239+0x8000] ;  /* 0x00800000ef50783b */ /* 0x000f660000000200 */
[C---:B--2---:R-:W-:Y:S01]  /*e750*/  HMMA.16816.F32 R24, R52.reuse, R20, RZ ;  /* 0x000000143418723c */ /* 0x044fe200000018ff */
[----:B------:R-:W2:Y:S04]  /*e760*/  LDSM.16.M88.4 R72, [R239+0x8800] ;  /* 0x00880000ef48783b */ /* 0x000ea80000000200 */
[----:B------:R-:W2:Y:S01]  /*e770*/  LDSM.16.M88.4 R60, [R239+0x9000] ;  /* 0x00900000ef3c783b */ /* 0x000ea20000000200 */
[C---:B----4-:R-:W-:Y:S03]  /*e780*/  HMMA.16816.F32 R16, R52.reuse, R12, RZ ;  /* 0x0000000c3410723c */ /* 0x050fe600000018ff */
[----:B------:R-:W4:Y:S03]  /*e790*/  LDSM.16.M88.4 R200, [R239+0x9800] ;  /* 0x00980000efc8783b */ /* 0x000f260000000200 */
[C---:B------:R-:W-:Y:S01]  /*e7a0*/  HMMA.16816.F32 R28, R52.reuse, R30, RZ ;  /* 0x0000001e341c723c */ /* 0x040fe200000018ff */
[----:B------:R-:W4:Y:S04]  /*e7b0*/  LDSM.16.M88.4 R184, [R233+0x2800] ;  /* 0x00280000e9b8783b */ /* 0x000f280000000200 */
[----:B------:R-:W4:Y:S01]  /*e7c0*/  LDSM.16.M88.4 R180, [R233+0x3000] ;  /* 0x00300000e9b4783b */ /* 0x000f220000000200 */
[C---:B------:R-:W-:Y:S03]  /*e7d0*/  HMMA.16816.F32 R20, R52.reuse, R22, RZ ;  /* 0x000000163414723c */ /* 0x040fe600000018ff */
[----:B------:R-:W4:Y:S03]  /*e7e0*/  LDSM.16.M88.4 R188, [R233+0x3800] ;  /* 0x00380000e9bc783b */ /* 0x000f260000000200 */
[----:B------:R-:W-:Y:S01]  /*e7f0*/  HMMA.16816.F32 R12, R52, R14, RZ ;  /* 0x0000000e340c723c */ /* 0x000fe200000018ff */
[----:B------:R-:W4:Y:S04]  /*e800*/  LDSM.16.M88.4 R48, [R233+0x4000] ;  /* 0x00400000e930783b */ /* 0x000f280000000200 */
[----:B------:R-:W4:Y:S01]  /*e810*/  LDSM.16.M88.4 R44, [R233+0x4800] ;  /* 0x00480000e92c783b */ /* 0x000f220000000200 */
[C---:B---3--:R-:W-:Y:S03]  /*e820*/  HMMA.16816.F32 R40, R192.reuse, R196, R40 ;  /* 0x000000c4c028723c */ /* 0x048fe60000001828 */
[----:B------:R-:W0:Y:S03]  /*e830*/  LDGDEPBAR ;  /* 0x00000000000079af */ /* 0x000e260000000000 */
[----:B------:R-:W-:Y:S01]  /*e840*/  HMMA.16816.F32 R36, R192, R198, R36 ;  /* 0x000000c6c024723c */ /* 0x000fe20000001824 */
        /* <DEDUP_REMOVED lines=11> */
[C---:B-----5:R-:W-:Y:S06]  /*e900*/  HMMA.16816.F32 R84, R52.reuse, R80, RZ ;  /* 0x000000503454723c */ /* 0x060fec00000018ff */
        /* <DEDUP_REMOVED lines=32> */
[C---:B-1----:R-:W-:Y:S06]  /*eb10*/  HMMA.16816.F32 R168, R192.reuse, R200, R168 ;  /* 0x000000c8c0a8723c */ /* 0x042fec00000018a8 */
[----:B------:R-:W-:Y:S01]  /*eb20*/  HMMA.16816.F32 R128, R192, R202, R128 ;  /* 0x000000cac080723c */ /* 0x000fe20000001880 */
[----:B------:R-:W-:-:S05]  /*eb30*/  IMAD R200, R234, 0x2, R240 ;  /* 0x00000002eac87824 */ /* 0x000fca00078e02f0 */
[C---:B--2---:R-:W-:Y:S01]  /*eb40*/  HMMA.16816.F32 R124, R192.reuse, R184, R124 ;  /* 0x000000b8c07c723c */ /* 0x044fe2000000187c */
[----:B------:R-:W-:Y:S05]  /*eb50*/  LDSM.16.M88.4 R200, [R200] ;  /* 0x00000000c8c8783b */ /* 0x000fea0000000200 */
[C---:B------:R-:W-:Y:S01]  /*eb60*/  HMMA.16816.F32 R120, R192.reuse, R186, R120 ;  /* 0x000000bac078723c */ /* 0x040fe20000001878 */
[----:B------:R-:W1:Y:S05]  /*eb70*/  LDSM.16.M88.4 R184, [R233+0x8800] ;  /* 0x00880000e9b8783b */ /* 0x000e6a0000000200 */
[C---:B----4-:R-:W-:Y:S06]  /*eb80*/  HMMA.16816.F32 R116, R192.reuse, R180, R116 ;  /* 0x000000b4c074723c */ /* 0x050fec0000001874 */
[C---:B------:R-:W-:Y:S01]  /*eb90*/  HMMA.16816.F32 R112, R192.reuse, R182, R112 ;  /* 0x000000b6c070723c */ /* 0x040fe20000001870 */
[----:B------:R-:W2:Y:S05]  /*eba0*/  LDSM.16.M88.4 R180, [R233+0x9000] ;  /* 0x00900000e9b4783b */ /* 0x000eaa0000000200 */
[C---:B-----5:R-:W-:Y:S06]  /*ebb0*/  HMMA.16816.F32 R100, R192.reuse, R188, R100 ;  /* 0x000000bcc064723c */ /* 0x060fec0000001864 */
[C---:B------:R-:W-:Y:S01]  /*ebc0*/  HMMA.16816.F32 R96, R192.reuse, R190, R96 ;  /* 0x000000bec060723c */ /* 0x040fe20000001860 */
[----:B------:R-:W4:Y:S05]  /*ebd0*/  LDSM.16.M88.4 R188, [R238] ;  /* 0x00000000eebc783b */ /* 0x000f2a0000000200 */
[C---:B------:R-:W-:Y:S06]  /*ebe0*/  HMMA.16816.F32 R92, R192.reuse, R48, R92 ;  /* 0x00000030c05c723c */ /* 0x040fec000000185c */
[C---:B------:R-:W-:Y:S01]  /*ebf0*/  HMMA.16816.F32 R88, R192.reuse, R50, R88 ;  /* 0x00000032c058723c */ /* 0x040fe20000001858 */
[----:B------:R-:W5:Y:S05]  /*ec00*/  LDSM.16.M88.4 R48, [R229] ;  /* 0x00000000e530783b */ /* 0x000f6a0000000200 */
[C---:B------:R-:W-:Y:S06]  /*ec10*/  HMMA.16816.F32 R84, R192.reuse, R44, R84 ;  /* 0x0000002cc054723c */ /* 0x040fec0000001854 */
[C---:B------:R-:W-:Y:S01]  /*ec20*/  HMMA.16816.F32 R80, R192.reuse, R46, R80 ;  /* 0x0000002ec050723c */ /* 0x040fe20000001850 */
[----:B------:R-:W5:Y:S05]  /*ec30*/  LDSM.16.M88.4 R44, [R228] ;  /* 0x00000000e42c783b */ /* 0x000f6a0000000200 */
[C---:B---3--:R-:W-:Y:S06]  /*ec40*/  HMMA.16816.F32 R56, R192.reuse, R196, R56 ;  /* 0x000000c4c038723c */ /* 0x048fec0000001838 */
[C---:B------:R-:W-:Y:S01]  /*ec50*/  HMMA.16816.F32 R52, R192.reuse, R198, R52 ;  /* 0x000000c6c034723c */ /* 0x040fe20000001834 */
[----:B------:R-:W3:Y:S05]  /*ec60*/  LDSM.16.M88.4 R196, [R225] ;  /* 0x00000000e1c4783b */ /* 0x000eea0000000200 */
[C---:B-1----:R-:W-:Y:S06]  /*ec70*/  HMMA.16816.F32 R76, R192.reuse, R184, R76 ;  /* 0x000000b8c04c723c */ /* 0x042fec000000184c */
[C---:B------:R-:W-:Y:S01]  /*ec80*/  HMMA.16816.F32 R72, R192.reuse, R186, R72 ;  /* 0x000000bac048723c */ /* 0x040fe20000001848 */
[----:B------:R-:W-:Y:S05]  /*ec90*/  LDSM.16.M88.4 R184, [R227] ;  /* 0x00000000e3b8783b */ /* 0x000fea0000000200 */
[C---:B--2---:R-:W-:Y:S06]  /*eca0*/  HMMA.16816.F32 R68, R192.reuse, R180, R68 ;  /* 0x000000b4c044723c */ /* 0x044fec0000001844 */
[----:B------:R-:W-:Y:S01]  /*ecb0*/  HMMA.16816.F32 R60, R192, R182, R60 ;  /* 0x000000b6c03c723c */ /* 0x000fe2000000183c */
[----:B------:R-:W1:Y:S04]  /*ecc0*/  LDSM.16.M88.4 R192, [R224] ;  /* 0x00000000e0c0783b */ /* 0x000e680000000200 */
[----:B------:R-:W-:Y:S01]  /*ecd0*/  LDSM.16.M88.4 R180, [R226] ;  /* 0x00000000e2b4783b */ /* 0x000fe20000000200 */
[C---:B----4-:R-:W-:Y:S06]  /*ece0*/  HMMA.16816.F32 R40, R200.reuse, R188, R40 ;  /* 0x000000bcc828723c */ /* 0x050fec0000001828 */
[C---:B------:R-:W-:Y:S01]  /*ecf0*/  HMMA.16816.F32 R36, R200.reuse, R190, R36 ;  /* 0x000000bec824723c */ /* 0x040fe20000001824 */
[----:B------:R-:W2:Y:S05]  /*ed00*/  LDSM.16.M88.4 R188, [R223] ;  /* 0x00000000dfbc783b */ /* 0x000eaa0000000200 */
[C---:B-----5:R-:W-:Y:S06]  /*ed10*/  HMMA.16816.F32 R32, R200.reuse, R48, R32 ;  /* 0x00000030c820723c */ /* 0x060fec0000001820 */
[C---:B------:R-:W-:Y:S01]  /*ed20*/  HMMA.16816.F32 R28, R200.reuse, R50, R28 ;  /* 0x00000032c81c723c */ /* 0x040fe2000000181c */
[----:B------:R-:W-:Y:S05]  /*ed30*/  LDSM.16.M88.4 R48, [R237] ;  /* 0x00000000ed30783b */ /* 0x000fea0000000200 */
[C---:B------:R-:W-:Y:S06]  /*ed40*/  HMMA.16816.F32 R24, R200.reuse, R44, R24 ;  /* 0x0000002cc818723c */ /* 0x040fec0000001818 */
[C---:B------:R-:W-:Y:S01]  /*ed50*/  HMMA.16816.F32 R20, R200.reuse, R46, R20 ;  /* 0x0000002ec814723c */ /* 0x040fe20000001814 */
[----:B------:R-:W4:Y:S05]  /*ed60*/  LDSM.16.M88.4 R44, [R166] ;  /* 0x00000000a62c783b */ /* 0x000f2a0000000200 */
[C---:B---3--:R-:W-:Y:S06]  /*ed70*/  HMMA.16816.F32 R176, R200.reuse, R196, R176 ;  /* 0x000000c4c8b0723c */ /* 0x048fec00000018b0 */
[C---:B------:R-:W-:Y:S01]  /*ed80*/  HMMA.16816.F32 R172, R200.reuse, R198, R172 ;  /* 0x000000c6c8ac723c */ /* 0x040fe200000018ac */
[----:B------:R-:W3:Y:S05]  /*ed90*/  LDSM.16.M88.4 R196, [R166+0x800] ;  /* 0x00080000a6c4783b */ /* 0x000eea0000000200 */
[C---:B-1----:R-:W-:Y:S06]  /*eda0*/  HMMA.16816.F32 R168, R200.reuse, R192, R168 ;  /* 0x000000c0c8a8723c */ /* 0x042fec00000018a8 */
[C---:B------:R-:W-:Y:S01]  /*edb0*/  HMMA.16816.F32 R128, R200.reuse, R194, R128 ;  /* 0x000000c2c880723c */ /* 0x040fe20000001880 */
[----:B------:R-:W1:Y:S05]  /*edc0*/  LDSM.16.M88.4 R192, [R220] ;  /* 0x00000000dcc0783b */ /* 0x000e6a0000000200 */
[C---:B--2---:R-:W-:Y:S06]  /*edd0*/  HMMA.16816.F32 R124, R200.reuse, R188, R124 ;  /* 0x000000bcc87c723c */ /* 0x044fec000000187c */
[C---:B------:R-:W-:Y:S01]  /*ede0*/  HMMA.16816.F32 R120, R200.reuse, R190, R120 ;  /* 0x000000bec878723c */ /* 0x040fe20000001878 */
[----:B------:R-:W2:Y:S05]  /*edf0*/  LDSM.16.M88.4 R188, [R219] ;  /* 0x00000000dbbc783b */ /* 0x000eaa0000000200 */
[C---:B------:R-:W-:Y:S06]  /*ee00*/  HMMA.16816.F32 R8, R200.reuse, R180, R8 ;  /* 0x000000b4c808723c */ /* 0x040fec0000001808 */
[----:B------:R-:W-:Y:S01]  /*ee10*/  HMMA.16816.F32 R4, R200, R182, R4 ;  /* 0x000000b6c804723c */ /* 0x000fe20000001804 */
[----:B------:R-:W5:Y:S05]  /*ee20*/  LDSM.16.M88.4 R180, [R221] ;  /* 0x00000000ddb4783b */ /* 0x000f6a0000000200 */
[C---:B----4-:R-:W-:Y:S06]  /*ee30*/  HMMA.16816.F32 R40, R48.reuse, R44, R40 ;  /* 0x0000002c3028723c */ /* 0x050fec0000001828 */
[C---:B------:R-:W-:Y:S01]  /*ee40*/  HMMA.16816.F32 R36, R48.reuse, R46, R36 ;  /* 0x0000002e3024723c */ /* 0x040fe20000001824 */
[----:B------:R-:W4:Y:S05]  /*ee50*/  LDSM.16.M88.4 R44, [R218] ;  /* 0x00000000da2c783b */ /* 0x000f2a0000000200 */
[----:B---3--:R-:W-:Y:S06]  /*ee60*/  HMMA.16816.F32 R32, R48, R196, R32 ;  /* 0x000000c43020723c */ /* 0x008fec0000001820 */
[C---:B------:R-:W-:Y:S06]  /*ee70*/  HMMA.16816.F32 R16, R200.reuse, R184, R16 ;  /* 0x000000b8c810723c */ /* 0x040fec0000001810 */
[----:B------:R-:W-:Y:S01]  /*ee80*/  HMMA.16816.F32 R12, R200, R186, R12 ;  /* 0x000000bac80c723c */ /* 0x000fe2000000180c */
[----:B------:R-:W3:Y:S01]  /*ee90*/  LDSM.16.M88.4 R184, [R222] ;  /* 0x00000000deb8783b */ /* 0x000ee20000000200 */
[----:B------:R-:W-:Y:S01]  /*eea0*/  FMUL.FTZ R40, R40, UR4 ;  /* 0x0000000428287c20 */ /* 0x000fe20008410000 */
[----:B------:R-:W-:Y:S01]  /*eeb0*/  FMUL.FTZ R41, R41, UR4 ;  /* 0x0000000429297c20 */ /* 0x000fe20008410000 */
[----:B------:R-:W-:-:S02]  /*eec0*/  FMUL.FTZ R42, R42, UR4 ;  /* 0x000000042a2a7c20 */ /* 0x000fc40008410000 */
[----:B------:R-:W-:Y:S01]  /*eed0*/  FMUL.FTZ R36, R36, UR4 ;  /* 0x0000000424247c20 */ /* 0x000fe20008410000 */
[----:B------:R-:W-:Y:S01]  /*eee0*/  FMUL.FTZ R37, R37, UR4 ;  /* 0x0000000425257c20 */ /* 0x000fe20008410000 */
[----:B------:R-:W-:Y:S01]  /*eef0*/  FMUL.FTZ R38, R38, UR4 ;  /* 0x0000000426267c20 */ /* 0x000fe20008410000 */
[----:B------:R-:W-:Y:S01]  /*ef00*/  FMUL.FTZ R39, R39, UR4 ;  /* 0x0000000427277c20 */ /* 0x000fe20008410000 */
[C---:B-1----:R-:W-:Y:S01]  /*ef10*/  HMMA.16816.F32 R96, R200.reuse, R194, R96 ;  /* 0x000000c2c860723c */ /* 0x042fe20000001860 */
[----:B------:R-:W-:Y:S01]  /*ef20*/  MUFU.TANH R194, R36 ;  /* 0x0000002400c27308 */ /* 0x000fe20000002400 */
[----:B------:R-:W-:Y:S01]  /*ef30*/  FMUL.FTZ R32, R32, UR4 ;  /* 0x0000000420207c20 */ /* 0x000fe20008410000 */
[----:B------:R-:W-:Y:S01]  /*ef40*/  FMUL.FTZ R33, R33, UR4 ;  /* 0x0000000421217c20 */ /* 0x000fe20008410000 */
[----:B------:R-:W-:Y:S02]  /*ef50*/  FMUL.FTZ R34, R34, UR4 ;  /* 0x0000000422227c20 */ /* 0x000fe40008410000 */
[----:B--2---:R-:W-:Y:S01]  /*ef60*/  HMMA.16816.F32 R92, R200, R188, R92 ;  /* 0x000000bcc85c723c */ /* 0x004fe2000000185c */
[----:B------:R-:W-:-:S02]  /*ef70*/  FMUL.FTZ R195, R35, UR4 ;  /* 0x0000000423c37c20 */ /* 0x000fc40008410000 */
[----:B------:R-:W-:Y:S03]  /*ef80*/  MUFU.TANH R188, R37 ;  /* 0x0000002500bc7308 */ /* 0x000fe60000002400 */
[C---:B------:R-:W-:Y:S05]  /*ef90*/  HMMA.16816.F32 R88, R200.reuse, R190, R88 ;  /* 0x000000bec858723c */ /* 0x040fea0000001858 */
[----:B------:R-:W-:Y:S01]  /*efa0*/  MUFU.TANH R189, R38 ;  /* 0x0000002600bd7308 */ /* 0x000fe20000002400 */
[C---:B-----5:R-:W-:Y:S06]  /*efb0*/  HMMA.16816.F32 R108, R200.reuse, R180, R108 ;  /* 0x000000b4c86c723c */ /* 0x060fec000000186c */
[C---:B------:R-:W-:Y:S01]  /*efc0*/  HMMA.16816.F32 R104, R200.reuse, R182, R104 ;  /* 0x000000b6c868723c */ /* 0x040fe20000001868 */
[----:B------:R1:W-:Y:S01]  /*efd0*/  MUFU.TANH R190, R39 ;  /* 0x0000002700be7308 */ /* 0x0003e20000002400 */
[----:B------:R-:W2:Y:S04]  /*efe0*/  LDSM.16.M88.4 R180, [R166+0x1000] ;  /* 0x00100000a6b4783b */ /* 0x000ea80000000200 */
[C---:B----4-:R-:W-:Y:S03]  /*eff0*/  HMMA.16816.F32 R84, R200.reuse, R44, R84 ;  /* 0x0000002cc854723c */ /* 0x050fe60000001854 */
[----:B------:R-:W-:Y:S03]  /*f000*/  MUFU.TANH R44, R32 ;  /* 0x00000020002c7308 */ /* 0x000fe60000002400 */
[----:B------:R-:W-:Y:S05]  /*f010*/  HMMA.16816.F32 R100, R200, R192, R100 ;  /* 0x000000c0c864723c */ /* 0x000fea0000001864 */
[----:B------:R-:W-:Y:S01]  /*f020*/  MUFU.TANH R191, R33 ;  /* 0x0000002100bf7308 */ /* 0x000fe20000002400 */
[----:B-1----:R-:W1:Y:S01]  /*f030*/  LDSM.16.M88.4 R36, [R167] ;  /* 0x00000000a724783b */ /* 0x002e620000000200 */
[----:B------:R-:W-:Y:S01]  /*f040*/  HMMA.16816.F32 R28, R48, R198, R28 ;  /* 0x000000c6301c723c */ /* 0x000fe2000000181c */
[----:B------:R-:W-:-:S05]  /*f050*/  FMUL.FTZ R193, R43, UR4 ;  /* 0x000000042bc17c20 */ /* 0x000fca0008410000 */
[----:B------:R4:W-:Y:S01]  /*f060*/  MUFU.TANH R45, R34 ;  /* 0x00000022002d7308 */ /* 0x0009e20000002400 */
[C---:B---3--:R-:W-:Y:S06]  /*f070*/  HMMA.16816.F32 R116, R200.reuse, R184, R116 ;  /* 0x000000b8c874723c */ /* 0x048fec0000001874 */
[C---:B------:R-:W-:Y:S01]  /*f080*/  HMMA.16816.F32 R112, R200.reuse, R186, R112 ;  /* 0x000000bac870723c */ /* 0x040fe20000001870 */
[----:B------:R-:W-:Y:S01]  /*f090*/  MUFU.TANH R205, R40 ;  /* 0x0000002800cd7308 */ /* 0x000fe20000002400 */
[----:B------:R-:W3:Y:S04]  /*f0a0*/  LDSM.16.M88.4 R184, [R216] ;  /* 0x00000000d8b8783b */ /* 0x000ee80000000200 */
[----:B------:R-:W-:Y:S03]  /*f0b0*/  HMMA.16816.F32 R80, R200, R46, R80 ;  /* 0x0000002ec850723c */ /* 0x000fe60000001850 */
[----:B------:R-:W-:Y:S01]  /*f0c0*/  MUFU.TANH R206, R41 ;  /* 0x0000002900ce7308 */ /* 0x000fe20000002400 */
[----:B----4-:R-:W4:Y:S01]  /*f0d0*/  LDSM.16.M88.4 R32, [R166+0x1800] ;  /* 0x00180000a620783b */ /* 0x010f220000000200 */
[----:B------:R-:W-:Y:S01]  /*f0e0*/  FMUL.FTZ R28, R28, UR4 ;  /* 0x000000041c1c7c20 */ /* 0x000fe20008410000 */
[----:B------:R-:W-:Y:S01]  /*f0f0*/  FMUL.FTZ R29, R29, UR4 ;  /* 0x000000041d1d7c20 */ /* 0x000fe20008410000 */
[----:B------:R-:W-:Y:S01]  /*f100*/  FMUL.FTZ R30, R30, UR4 ;  /* 0x000000041e1e7c20 */ /* 0x000fe20008410000 */
[C---:B--2---:R-:W-:Y:S03]  /*f110*/  HMMA.16816.F32 R24, R48.reuse, R180, R24 ;  /* 0x000000b43018723c */ /* 0x044fe60000001818 */
[----:B------:R2:W-:Y:S03]  /*f120*/  MUFU.TANH R192, R42 ;  /* 0x0000002a00c07308 */ /* 0x0005e60000002400 */
[----:B------:R-:W-:Y:S01]  /*f130*/  HMMA.16816.F32 R20, R48, R182, R20 ;  /* 0x000000b63014723c */ /* 0x000fe20000001814 */
[----:B------:R-:W-:-:S04]  /*f140*/  FMUL.FTZ R181, R31, UR4 ;  /* 0x000000041fb57c20 */ /* 0x000fc80008410000 */
[----:B------:R-:W-:Y:S01]  /*f150*/  MUFU.TANH R46, R28 ;  /* 0x0000001c002e7308 */ /* 0x000fe20000002400 */
[C---:B-1----:R-:W-:Y:S06]  /*f160*/  HMMA.16816.F32 R56, R200.reuse, R36, R56 ;  /* 0x00000024c838723c */ /* 0x042fec0000001838 */
[C---:B------:R-:W-:Y:S01]  /*f170*/  HMMA.16816.F32 R52, R200.reuse, R38, R52 ;  /* 0x00000026c834723c */ /* 0x040fe20000001834 */
[----:B------:R-:W-:Y:S01]  /*f180*/  MUFU.TANH R180, R29 ;  /* 0x0000001d00b47308 */ /* 0x000fe20000002400 */
[----:B--2---:R-:W1:Y:S04]  /*f190*/  LDSM.16.M88.4 R40, [R217] ;  /* 0x00000000d928783b */ /* 0x004e680000000200 */
[----:B------:R-:W2:Y:S01]  /*f1a0*/  LDSM.16.M88.4 R36, [R166+0x3000] ;  /* 0x00300000a624783b */ /* 0x000ea20000000200 */
[----:B------:R-:W-:Y:S01]  /*f1b0*/  FMUL.FTZ R24, R24, UR4 ;  /* 0x0000000418187c20 */ /* 0x000fe20008410000 */
[----:B------:R-:W-:Y:S01]  /*f1c0*/  FMUL.FTZ R25, R25, UR4 ;  /* 0x0000000419197c20 */ /* 0x000fe20008410000 */
[----:B------:R5:W-:Y:S01]  /*f1d0*/  MUFU.TANH R47, R30 ;  /* 0x0000001e002f7308 */ /* 0x000be20000002400 */
[----:B------:R-:W-:Y:S01]  /*f1e0*/  FMUL.FTZ R26, R26, UR4 ;  /* 0x000000041a1a7c20 */ /* 0x000fe20008410000 */
[----:B---3--:R-:W-:Y:S01]  /*f1f0*/  HMMA.16816.F32 R68, R200, R184, R68 ;  /* 0x000000b8c844723c */ /* 0x008fe20000001844 */
[----:B------:R-:W-:Y:S01]  /*f200*/  FMUL.FTZ R20, R20, UR4 ;  /* 0x0000000414147c20 */ /* 0x000fe20008410000 */
[----:B------:R-:W-:Y:S01]  /*f210*/  FMUL.FTZ R21, R21, UR4 ;  /* 0x0000000415157c20 */ /* 0x000fe20008410000 */
[----:B------:R-:W-:-:S03]  /*f220*/  FMUL.FTZ R22, R22, UR4 ;  /* 0x0000000416167c20 */ /* 0x000fc60008410000 */
[----:B------:R-:W-:Y:S01]  /*f230*/  MUFU.TANH R182, R24 ;  /* 0x0000001800b67308 */ /* 0x000fe20000002400 */
[----:B----4-:R-:W-:Y:S01]  /*f240*/  HMMA.16816.F32 R16, R48, R32, R16 ;  /* 0x000000203010723c */ /* 0x010fe20000001810 */
[----:B------:R-:W-:-:S05]  /*f250*/  FMUL.FTZ R184, R27, UR4 ;  /* 0x000000041bb87c20 */ /* 0x000fca0008410000 */
[----:B------:R-:W-:Y:S01]  /*f260*/  HMMA.16816.F32 R60, R200, R186, R60 ;  /* 0x000000bac83c723c */ /* 0x000fe2000000183c */
[----:B------:R-:W-:Y:S01]  /*f270*/  MUFU.TANH R183, R25 ;  /* 0x0000001900b77308 */ /* 0x000fe20000002400 */
[----:B-----5:R-:W3:Y:S04]  /*f280*/  LDSM.16.M88.4 R28, [R166+0x2800] ;  /* 0x00280000a61c783b */ /* 0x020ee80000000200 */
[----:B------:R-:W-:Y:S01]  /*f290*/  HMMA.16816.F32 R12, R48, R34, R12 ;  /* 0x00000022300c723c */ /* 0x000fe2000000180c */
[----:B------:R-:W4:Y:S02]  /*f2a0*/  LDSM.16.M88.4 R32, [R166+0x4000] ;  /* 0x00400000a620783b */ /* 0x000f240000000200 */
[----:B------:R5:W-:Y:S08]  /*f2b0*/  MUFU.TANH R185, R26 ;  /* 0x0000001a00b97308 */ /* 0x000bf00000002400 */
[----:B------:R-:W4:Y:S01]  /*f2c0*/  MUFU.TANH R193, R193 ;  /* 0x000000c100c17308 */ /* 0x000f220000002400 */
[----:B-1----:R-:W-:Y:S01]  /*f2d0*/  HMMA.16816.F32 R76, R200, R40, R76 ;  /* 0x00000028c84c723c */ /* 0x002fe2000000184c */
[----:B------:R-:W-:Y:S01]  /*f2e0*/  FMUL.FTZ R16, R16, UR4 ;  /* 0x0000000410107c20 */ /* 0x000fe20008410000 */
[----:B------:R-:W-:Y:S01]  /*f2f0*/  FMUL.FTZ R17, R17, UR4 ;  /* 0x0000000411117c20 */ /* 0x000fe20008410000 */
[----:B------:R-:W-:Y:S01]  /*f300*/  FMUL.FTZ R18, R18, UR4 ;  /* 0x0000000412127c20 */ /* 0x000fe20008410000 */
[----:B------:R-:W-:-:S02]  /*f310*/  FMUL.FTZ R186, R19, UR4 ;  /* 0x0000000413ba7c20 */ /* 0x000fc40008410000 */
[----:B------:R-:W-:Y:S01]  /*f320*/  HMMA.16816.F32 R72, R200, R42, R72 ;  /* 0x0000002ac848723c */ /* 0x000fe20000001848 */
[----:B------:R-:W1:Y:S01]  /*f330*/  LDSM.16.M88.4 R40, [R166+0x2000] ;  /* 0x00200000a628783b */ /* 0x000e620000000200 */
[----:B------:R-:W1:Y:S03]  /*f340*/  MUFU.TANH R195, R195 ;  /* 0x000000c300c37308 */ /* 0x000e660000002400 */
[----:B-----5:R-:W5:Y:S01]  /*f350*/  LDSM.16.M88.4 R24, [R166+0x3800] ;  /* 0x00380000a618783b */ /* 0x020f620000000200 */
[C---:B--2---:R-:W-:Y:S01]  /*f360*/  HMMA.16816.F32 R168, R48.reuse, R36, R168 ;  /* 0x0000002430a8723c */ /* 0x044fe200000018a8 */
[----:B------:R-:W-:Y:S01]  /*f370*/  FMUL.FTZ R12, R12, UR4 ;  /* 0x000000040c0c7c20 */ /* 0x000fe20008410000 */
[----:B------:R-:W-:Y:S01]  /*f380*/  FMUL.FTZ R13, R13, UR4 ;  /* 0x000000040d0d7c20 */ /* 0x000fe20008410000 */
[----:B------:R-:W-:Y:S01]  /*f390*/  FMUL.FTZ R14, R14, UR4 ;  /* 0x000000040e0e7c20 */ /* 0x000fe20008410000 */
[----:B------:R-:W-:Y:S01]  /*f3a0*/  MUFU.TANH R36, R16 ;  /* 0x0000001000247308 */ /* 0x000fe20000002400 */
[----:B------:R-:W-:Y:S01]  /*f3b0*/  IMAD.U32 R203, RZ, RZ, UR9 ;  /* 0x00000009ffcb7e24 */ /* 0x000fe2000f8e00ff */
[----:B------:R-:W-:Y:S04]  /*f3c0*/  HMMA.16816.F32 R128, R48, R38, R128 ;  /* 0x000000263080723c */ /* 0x000fe80000001880 */
[----:B------:R-:W-:-:S02]  /*f3d0*/  LOP3.LUT R203, R203, 0x48, R243, 0xfe, !PT ;  /* 0x00000048cbcb7812 */ /* 0x000fc400078efef3 */
[C---:B---3--:R-:W-:Y:S01]  /*f3e0*/  HMMA.16816.F32 R176, R48.reuse, R28, R176 ;  /* 0x0000001c30b0723c */ /* 0x048fe200000018b0 */
[----:B------:R-:W-:Y:S05]  /*f3f0*/  MUFU.TANH R38, R17 ;  /* 0x0000001100267308 */ /* 0x000fea0000002400 */
[C---:B------:R-:W-:Y:S01]  /*f400*/  HMMA.16816.F32 R172, R48.reuse, R30, R172 ;  /* 0x0000001e30ac723c */ /* 0x040fe200000018ac */
[----:B------:R-:W2:Y:S02]  /*f410*/  LDSM.16.M88.4 R28, [R166+0x5000] ;  /* 0x00500000a61c783b */ /* 0x000ea40000000200 */
[----:B------:R3:W-:Y:S03]  /*f420*/  MUFU.TANH R37, R18 ;  /* 0x0000001200257308 */ /* 0x0007e60000002400 */
[----:B----4-:R-:W-:Y:S01]  /*f430*/  HMMA.16816.F32 R116, R48, R32, R116 ;  /* 0x000000203074723c */ /* 0x010fe20000001874 */
[----:B------:R-:W-:Y:S01]  /*f440*/  FMUL.FTZ R171, R171, UR4 ;  /* 0x00000004abab7c20 */ /* 0x000fe20008410000 */
[----:B------:R-:W-:-:S03]  /*f450*/  FMUL.FTZ R170, R170, UR4 ;  /* 0x00000004aaaa7c20 */ /* 0x000fc60008410000 */
[----:B------:R-:W-:Y:S01]  /*f460*/  MUFU.TANH R32, R12 ;  /* 0x0000000c00207308 */ /* 0x000fe20000002400 */
[C---:B------:R-:W-:Y:S01]  /*f470*/  HMMA.16816.F32 R112, R48.reuse, R34, R112 ;  /* 0x000000223070723c */ /* 0x040fe20000001870 */
[----:B------:R-:W-:Y:S01]  /*f480*/  FMUL.FTZ R129, R129, UR4 ;  /* 0x0000000481817c20 */ /* 0x000fe20008410000 */
[----:B------:R-:W-:Y:S01]  /*f490*/  FMUL.FTZ R131, R131, UR4 ;  /* 0x0000000483837c20 */ /* 0x000fe20008410000 */
[----:B------:R-:W-:Y:S01]  /*f4a0*/  FMUL.FTZ R128, R128, UR4 ;  /* 0x0000000480807c20 */ /* 0x000fe20008410000 */
[----:B------:R-:W-:Y:S02]  /*f4b0*/  FMUL.FTZ R130, R130, UR4 ;  /* 0x0000000482827c20 */ /* 0x000fe40008410000 */
[----:B-1----:R-:W-:Y:S01]  /*f4c0*/  HMMA.16816.F32 R8, R48, R40, R8 ;  /* 0x000000283008723c */ /* 0x002fe20000001808 */
[----:B------:R-:W-:Y:S01]  /*f4d0*/  MUFU.TANH R40, R20 ;  /* 0x0000001400287308 */ /* 0x000fe20000002400 */
[----:B---3--:R-:W1:Y:S01]  /*f4e0*/  LDSM.16.M88.4 R16, [R166+0x5800] ;  /* 0x00580000a610783b */ /* 0x008e620000000200 */
[----:B------:R-:W-:-:S03]  /*f4f0*/  FMUL.FTZ R35, R15, UR4 ;  /* 0x000000040f237c20 */ /* 0x000fc60008410000 */
[C---:B------:R-:W-:Y:S03]  /*f500*/  HMMA.16816.F32 R4, R48.reuse, R42, R4 ;  /* 0x0000002a3004723c */ /* 0x040fe60000001804 */
[----:B------:R-:W-:Y:S03]  /*f510*/  MUFU.TANH R42, R21 ;  /* 0x00000015002a7308 */ /* 0x000fe60000002400 */
[C---:B-----5:R-:W-:Y:S01]  /*f520*/  HMMA.16816.F32 R124, R48.reuse, R24, R124 ;  /* 0x00000018307c723c */ /* 0x060fe2000000187c */
[----:B------:R-:W-:Y:S01]  /*f530*/  FMUL.FTZ R43, R23, UR4 ;  /* 0x00000004172b7c20 */ /* 0x000fe20008410000 */
[----:B------:R-:W-:Y:S01]  /*f540*/  FMUL.FTZ R117, R117, UR4 ;  /* 0x0000000475757c20 */ /* 0x000fe20008410000 */
[----:B------:R-:W-:Y:S01]  /*f550*/  FMUL.FTZ R119, R119, UR4 ;  /* 0x0000000477777c20 */ /* 0x000fe20008410000 */
[----:B------:R-:W-:Y:S01]  /*f560*/  FMUL.FTZ R116, R116, UR4 ;  /* 0x0000000474747c20 */ /* 0x000fe20008410000 */
[----:B------:R3:W-:Y:S01]  /*f570*/  MUFU.TANH R41, R22 ;  /* 0x0000001600297308 */ /* 0x0007e20000002400 */
[C---:B------:R-:W-:Y:S01]  /*f580*/  HMMA.16816.F32 R120, R48.reuse, R26, R120 ;  /* 0x0000001a3078723c */ /* 0x040fe20000001878 */
[----:B------:R-:W4:Y:S01]  /*f590*/  LDSM.16.M88.4 R24, [R166+0x6000] ;  /* 0x00600000a618783b */ /* 0x000f220000000200 */
[----:B------:R-:W-:Y:S01]  /*f5a0*/  FMUL.FTZ R113, R113, UR4 ;  /* 0x0000000471717c20 */ /* 0x000fe20008410000 */
[----:B------:R-:W-:Y:S01]  /*f5b0*/  FMUL.FTZ R115, R115, UR4 ;  /* 0x0000000473737c20 */ /* 0x000fe20008410000 */
[----:B------:R-:W-:Y:S01]  /*f5c0*/  FMUL.FTZ R118, R118, UR4 ;  /* 0x0000000476767c20 */ /* 0x000fe20008410000 */
[----:B------:R-:W-:Y:S01]  /*f5d0*/  FMUL.FTZ R112, R112, UR4 ;  /* 0x0000000470707c20 */ /* 0x000fe20008410000 */
[----:B------:R-:W-:Y:S01]  /*f5e0*/  FMUL.FTZ R8, R8, UR4 ;  /* 0x0000000408087c20 */ /* 0x000fe20008410000 */
[----:B------:R-:W-:Y:S01]  /*f5f0*/  FMUL.FTZ R9, R9, UR4 ;  /* 0x0000000409097c20 */ /* 0x000fe20008410000 */
[----:B------:R-:W-:Y:S01]  /*f600*/  FMUL.FTZ R10, R10, UR4 ;  /* 0x000000040a0a7c20 */ /* 0x000fe20008410000 */
[C---:B--2---:R-:W-:Y:S01]  /*f610*/  HMMA.16816.F32 R100, R48.reuse, R28, R100 ;  /* 0x0000001c3064723c */ /* 0x044fe20000001864 */
[----:B------:R-:W-:Y:S01]  /*f620*/  MUFU.TANH R28, R8 ;  /* 0x00000008001c7308 */ /* 0x000fe20000002400 */
[----:B------:R-:W-:Y:S01]  /*f630*/  FMUL.FTZ R114, R114, UR4 ;  /* 0x0000000472727c20 */ /* 0x000fe20008410000 */
[----:B------:R-:W-:Y:S01]  /*f640*/  FMUL.FTZ R7, R7, UR4 ;  /* 0x0000000407077c20 */ /* 0x000fe20008410000 */
[----:B------:R-:W-:Y:S01]  /*f650*/  FMUL.FTZ R5, R5, UR4 ;  /* 0x0000000405057c20 */ /* 0x000fe20008410000 */
[----:B------:R-:W-:Y:S01]  /*f660*/  FMUL.FTZ R4, R4, UR4 ;  /* 0x0000000404047c20 */ /* 0x000fe20008410000 */
[C---:B------:R-:W-:Y:S01]  /*f670*/  HMMA.16816.F32 R96, R48.reuse, R30, R96 ;  /* 0x0000001e3060723c */ /* 0x040fe20000001860 */
[----:B---3--:R-:W2:Y:S02]  /*f680*/  LDSM.16.M88.4 R20, [R166+0x4800] ;  /* 0x00480000a614783b */ /* 0x008ea40000000200 */
[----:B------:R-:W-:Y:S01]  /*f690*/  MUFU.TANH R29, R9 ;  /* 0x00000009001d7308 */ /* 0x000fe20000002400 */
[----:B------:R-:W-:Y:S01]  /*f6a0*/  FMUL.FTZ R125, R125, UR4 ;  /* 0x000000047d7d7c20 */ /* 0x000fe20008410000 */
[----:B------:R-:W-:Y:S01]  /*f6b0*/  FMUL.FTZ R127, R127, UR4 ;  /* 0x000000047f7f7c20 */ /* 0x000fe20008410000 */
[----:B------:R-:W-:Y:S01]  /*f6c0*/  FMUL.FTZ R124, R124, UR4 ;  /* 0x000000047c7c7c20 */ /* 0x000fe20008410000 */
[----:B------:R-:W-:Y:S01]  /*f6d0*/  LOP3.LUT R30, R243, UR9, RZ, 0xfc, !PT ;  /* 0x00000009f31e7c12 */ /* 0x000fe2000f8efcff */
[----:B------:R-:W-:Y:S01]  /*f6e0*/  FMUL.FTZ R126, R126, UR4 ;  /* 0x000000047e7e7c20 */ /* 0x000fe20008410000 */
[C---:B-1----:R-:W-:Y:S01]  /*f6f0*/  HMMA.16816.F32 R92, R48.reuse, R16, R92 ;  /* 0x00000010305c723c */ /* 0x042fe2000000185c */
[----:B------:R-:W-:Y:S01]  /*f700*/  FMUL.FTZ R121, R121, UR4 ;  /* 0x0000000479797c20 */ /* 0x000fe20008410000 */
[----:B------:R1:W-:Y:S01]  /*f710*/  MUFU.TANH R16, R10 ;  /* 0x0000000a00107308 */ /* 0x0003e20000002400 */
[----:B------:R-:W-:Y:S01]  /*f720*/  FMUL.FTZ R123, R123, UR4 ;  /* 0x000000047b7b7c20 */ /* 0x000fe20008410000 */
[----:B------:R-:W-:Y:S01]  /*f730*/  FMUL.FTZ R120, R120, UR4 ;  /* 0x0000000478787c20 */ /* 0x000fe20008410000 */
[----:B------:R-:W-:Y:S01]  /*f740*/  FMUL.FTZ R122, R122, UR4 ;  /* 0x000000047a7a7c20 */ /* 0x000fe20008410000 */
[----:B------:R-:W-:Y:S01]  /*f750*/  HMMA.16816.F32 R88, R48, R18, R88 ;  /* 0x000000123058723c */ /* 0x000fe20000001858 */
[----:B------:R-:W-:-:S02]  /*f760*/  FMUL.FTZ R17, R11, UR4 ;  /* 0x000000040b117c20 */ /* 0x000fc40008410000 */
[----:B------:R-:W-:Y:S01]  /*f770*/  FMUL.FTZ R101, R101, UR4 ;  /* 0x0000000465657c20 */ /* 0x000fe20008410000 */
[----:B------:R-:W-:Y:S01]  /*f780*/  MUFU.TANH R34, R13 ;  /* 0x0000000d00227308 */ /* 0x000fe20000002400 */
[----:B------:R-:W-:Y:S01]  /*f790*/  FMUL.FTZ R103, R103, UR4 ;  /* 0x0000000467677c20 */ /* 0x000fe20008410000 */
[----:B------:R-:W-:Y:S01]  /*f7a0*/  FMUL.FTZ R100, R100, UR4 ;  /* 0x0000000464647c20 */ /* 0x000fe20008410000 */
[----:B------:R-:W-:Y:S02]  /*f7b0*/  FMUL.FTZ R102, R102, UR4 ;  /* 0x0000000466667c20 */ /* 0x000fe40008410000 */
[----:B------:R-:W-:Y:S01]  /*f7c0*/  FMUL.FTZ R97, R97, UR4 ;  /* 0x0000000461617c20 */ /* 0x000fe20008410000 */
[----:B------:R-:W-:Y:S01]  /*f7d0*/  FMUL.FTZ R99, R99, UR4 ;  /* 0x0000000463637c20 */ /* 0x000fe20008410000 */
[----:B----4-:R-:W-:Y:S01]  /*f7e0*/  HMMA.16816.F32 R80, R48, R26, R80 ;  /* 0x0000001a3050723c */ /* 0x010fe20000001850 */
[----:B------:R3:W-:Y:S01]  /*f7f0*/  MUFU.TANH R33, R14 ;  /* 0x0000000e00217308 */ /* 0x0007e20000002400 */
[----:B-1----:R-:W1:Y:S01]  /*f800*/  LDSM.16.M88.4 R8, [R166+0x7800] ;  /* 0x00780000a608783b */ /* 0x002e620000000200 */
[----:B------:R-:W-:Y:S01]  /*f810*/  FMUL.FTZ R96, R96, UR4 ;  /* 0x0000000460607c20 */ /* 0x000fe20008410000 */
[----:B------:R-:W-:-:S02]  /*f820*/  FMUL.FTZ R98, R98, UR4 ;  /* 0x0000000462627c20 */ /* 0x000fc40008410000 */
[C---:B------:R-:W-:Y:S01]  /*f830*/  HMMA.16816.F32 R84, R48.reuse, R24, R84 ;  /* 0x000000183054723c */ /* 0x040fe20000001854 */
        /* <DEDUP_REMOVED lines=8> */
[----:B--2---:R-:W-:Y:S01]  /*f8c0*/  HMMA.16816.F32 R108, R48, R20, R108 ;  /* 0x00000014306c723c */ /* 0x004fe2000000186c */
[----:B------:R-:W-:Y:S01]  /*f8d0*/  FMUL.FTZ R88, R88, UR4 ;  /* 0x0000000458587c20 */ /* 0x000fe20008410000 */
[----:B------:R-:W2:Y:S01]  /*f8e0*/  MUFU.TANH R181, R181 ;  /* 0x000000b500b57308 */ /* 0x000ea20000002400 */
[----:B---3--:R-:W3:Y:S01]  /*f8f0*/  LDSM.16.M88.4 R12, [R166+0x6800] ;  /* 0x00680000a60c783b */ /* 0x008ee20000000200 */
[----:B------:R-:W-:-:S02]  /*f900*/  FMUL.FTZ R90, R90, UR4 ;  /* 0x000000045a5a7c20 */ /* 0x000fc40008410000 */
[----:B------:R-:W-:Y:S01]  /*f910*/  HMMA.16816.F32 R104, R48, R22, R104 ;  /* 0x000000163068723c */ /* 0x000fe20000001868 */
[----:B------:R-:W5:Y:S01]  /*f920*/  LDSM.16.M88.4 R20, [R166+0x7000] ;  /* 0x00700000a614783b */ /* 0x000f620000000200 */
[----:B------:R-:W-:-:S04]  /*f930*/  DEPBAR.LE SB0, 0x0 ;  /* 0x000080000000791a */ /* 0x000fc80000000000 */
[----:B----4-:R-:W-:Y:S01]  /*f940*/  VIADD R7, R30, 0x1 ;  /* 0x000000011e077836 */ /* 0x010fe20000000000 */
[----:B------:R-:W-:Y:S01]  /*f950*/  MUFU.TANH R43, R43 ;  /* 0x0000002b002b7308 */ /* 0x000fe20000002400 */
[----:B------:R-:W-:Y:S01]  /*f960*/  FMUL.FTZ R83, R83, UR4 ;  /* 0x0000000453537c20 */ /* 0x000fe20008410000 */
[----:B------:R-:W-:Y:S01]  /*f970*/  FMUL.FTZ R85, R85, UR4 ;  /* 0x0000000455557c20 */ /* 0x000fe20008410000 */
[----:B------:R-:W-:Y:S01]  /*f980*/  FMUL.FTZ R87, R87, UR4 ;  /* 0x0000000457577c20 */ /* 0x000fe20008410000 */
[C---:B------:R-:W-:Y:S01]  /*f990*/  ISETP.GE.AND P2, PT, R7.reuse, R165, PT ;  /* 0x000000a50700720c */ /* 0x040fe20003f46270 */
[----:B------:R-:W-:Y:S01]  /*f9a0*/  FMUL.FTZ R31, R86, UR4 ;  /* 0x00000004561f7c20 */ /* 0x000fe20008410000 */
[----:B------:R-:W-:Y:S01]  /*f9b0*/  ISETP.GE.AND P1, PT, R7, R164, PT ;  /* 0x000000a40700720c */ /* 0x000fe20003f26270 */
[----:B------:R-:W-:Y:S01]  /*f9c0*/  FMUL.FTZ R82, R82, UR4 ;  /* 0x0000000452527c20 */ /* 0x000fe20008410000 */
[----:B------:R-:W-:Y:S01]  /*f9d0*/  I2FP.F32.S32 R7, R7 ;  /* 0x0000000700077245 */ /* 0x000fe20000201400 */
[----:B------:R-:W4:Y:S01]  /*f9e0*/  MUFU.TANH R184, R184 ;  /* 0x000000b800b87308 */ /* 0x000f220000002400 */
[----:B------:R-:W-:Y:S01]  /*f9f0*/  FMUL.FTZ R80, R80, UR4 ;  /* 0x0000000450507c20 */ /* 0x000fe20008410000 */
[----:B------:R-:W-:Y:S01]  /*fa00*/  FMUL.FTZ R109, R109, UR4 ;  /* 0x000000046d6d7c20 */ /* 0x000fe20008410000 */
[----:B------:R-:W-:Y:S01]  /*fa10*/  FMUL.FTZ R111, R111, UR4 ;  /* 0x000000046f6f7c20 */ /* 0x000fe20008410000 */
[----:B------:R-:W-:Y:S01]  /*fa20*/  FFMA.FTZ R193, R7, UR5, R193 ;  /* 0x0000000507c17c23 */ /* 0x000fe200080100c1 */
[C---:B-1----:R-:W-:Y:S01]  /*fa30*/  HMMA.16816.F32 R56, R48.reuse, R8, R56 ;  /* 0x000000083038723c */ /* 0x042fe20000001838 */
[----:B------:R-:W-:Y:S01]  /*fa40*/  FMUL.FTZ R108, R108, UR4 ;  /* 0x000000046c6c7c20 */ /* 0x000fe20008410000 */
[----:B------:R-:W-:Y:S01]  /*fa50*/  FMUL.FTZ R110, R110, UR4 ;  /* 0x000000046e6e7c20 */ /* 0x000fe20008410000 */
[----:B------:R-:W1:Y:S01]  /*fa60*/  MUFU.TANH R186, R186 ;  /* 0x000000ba00ba7308 */ /* 0x000e620000002400 */
[----:B------:R-:W-:Y:S01]  /*fa70*/  FMUL.FTZ R105, R105, UR4 ;  /* 0x0000000469697c20 */ /* 0x000fe20008410000 */
[----:B------:R-:W-:Y:S01]  /*fa80*/  FMUL.FTZ R107, R107, UR4 ;  /* 0x000000046b6b7c20 */ /* 0x000fe20008410000 */
[----:B------:R-:W-:Y:S01]  /*fa90*/  HMMA.16816.F32 R52, R48, R10, R52 ;  /* 0x0000000a3034723c */ /* 0x000fe20000001834 */
[----:B------:R-:W-:-:S02]  /*faa0*/  VIADD R9, R30, 0x9 ;  /* 0x000000091e097836 */ /* 0x000fc40000000000 */
[----:B------:R-:W-:Y:S01]  /*fab0*/  FMUL.FTZ R106, R106, UR4 ;  /* 0x000000046a6a7c20 */ /* 0x000fe20008410000 */
[----:B------:R-:W-:Y:S02]  /*fac0*/  VIADD R8, R30, 0x11 ;  /* 0x000000111e087836 */ /* 0x000fe40000000000 */
[----:B------:R-:W-:Y:S01]  /*fad0*/  FMUL.FTZ R104, R104, UR4 ;  /* 0x0000000468687c20 */ /* 0x000fe20008410000 */
[----:B------:R-:W1:Y:S01]  /*fae0*/  MUFU.TANH R35, R35 ;  /* 0x0000002300237308 */ /* 0x000e620000002400 */
[----:B------:R-:W-:Y:S01]  /*faf0*/  ISETP.GE.AND P4, PT, R9, R165, PT ;  /* 0x000000a50900720c */ /* 0x000fe20003f86270 */
[----:B------:R-:W-:Y:S01]  /*fb00*/  FFMA.FTZ R10, R7, UR5, R206 ;  /* 0x00000005070a7c23 */ /* 0x000fe200080100ce */
[-C--:B------:R-:W-:Y:S01]  /*fb10*/  ISETP.GE.AND P6, PT, R9, R164.reuse, PT ;  /* 0x000000a40900720c */ /* 0x080fe20003fc6270 */
[----:B------:R-:W-:Y:S01]  /*fb20*/  VIADD R11, R30, 0x21 ;  /* 0x000000211e0b7836 */ /* 0x000fe20000000000 */
[----:B------:R-:W-:Y:S01]  /*fb30*/  I2FP.F32.S32 R9, R9 ;  /* 0x0000000900097245 */ /* 0x000fe20000201400 */
[C---:B---3--:R-:W-:Y:S01]  /*fb40*/  HMMA.16816.F32 R76, R48.reuse, R12, R76 ;  /* 0x0000000c304c723c */ /* 0x048fe2000000184c */
[----:B------:R-:W-:Y:S01]  /*fb50*/  FSEL R10, R10, -INF , !P2 ;  /* 0xff8000000a0a7808 */ /* 0x000fe20005000000 */
[----:B------:R-:W3:Y:S01]  /*fb60*/  MUFU.TANH R17, R17 ;  /* 0x0000001100117308 */ /* 0x000ee20000002400 */
[CC--:B------:R-:W-:Y:S01]  /*fb70*/  ISETP.GE.AND P5, PT, R8.reuse, R165.reuse, PT ;  /* 0x000000a50800720c */ /* 0x0c0fe20003fa6270 */
[C---:B------:R-:W-:Y:S01]  /*fb80*/  FFMA.FTZ R18, R9.reuse, UR5, R188 ;  /* 0x0000000509127c23 */ /* 0x040fe200080100bc */
[----:B------:R-:W-:Y:S01]  /*fb90*/  ISETP.GE.AND P2, PT, R8, R164, PT ;  /* 0x000000a40800720c */ /* 0x000fe20003f46270 */
[----:B------:R-:W-:Y:S01]  /*fba0*/  FFMA.FTZ R7, R9, UR5, R190 ;  /* 0x0000000509077c23 */ /* 0x000fe200080100be */
[----:B------:R-:W-:Y:S01]  /*fbb0*/  I2FP.F32.S32 R8, R8 ;  /* 0x0000000800087245 */ /* 0x000fe20000201400 */
[----:B------:R-:W-:Y:S01]  /*fbc0*/  VIADD R9, R30, 0x19 ;  /* 0x000000191e097836 */ /* 0x000fe20000000000 */
[----:B------:R-:W-:Y:S01]  /*fbd0*/  FSEL R18, R18, -INF , !P4 ;  /* 0xff80000012127808 */ /* 0x000fe20006000000 */
[C---:B------:R-:W-:Y:S01]  /*fbe0*/  HMMA.16816.F32 R72, R48.reuse, R14, R72 ;  /* 0x0000000e3048723c */ /* 0x040fe20000001848 */
[----:B------:R-:W-:Y:S01]  /*fbf0*/  FSEL R7, R7, -INF , !P6 ;  /* 0xff80000007077808 */ /* 0x000fe20007000000 */
[C---:B------:R-:W-:Y:S01]  /*fc00*/  FFMA.FTZ R13, R8.reuse, UR5, R191 ;  /* 0x00000005080d7c23 */ /* 0x040fe200080100bf */
[----:B------:R-:W-:Y:S01]  /*fc10*/  FFMA.FTZ R24, R8, UR5, R195 ;  /* 0x0000000508187c23 */ /* 0x000fe200080100c3 */
[----:B------:R-:W-:Y:S01]  /*fc20*/  FSEL R8, R193, -INF , !P1 ;  /* 0xff800000c1087808 */ /* 0x000fe20004800000 */
[----:B------:R-:W3:Y:S01]  /*fc30*/  MUFU.TANH R25, R5 ;  /* 0x0000000500197308 */ /* 0x000ee20000002400 */
[C---:B------:R-:W-:Y:S01]  /*fc40*/  ISETP.GE.AND P1, PT, R9.reuse, R165, PT ;  /* 0x000000a50900720c */ /* 0x040fe20003f26270 */
[C---:B-----5:R-:W-:Y:S01]  /*fc50*/  HMMA.16816.F32 R68, R48.reuse, R20, R68 ;  /* 0x000000143044723c */ /* 0x060fe20000001844 */
[-C--:B------:R-:W-:Y:S01]  /*fc60*/  ISETP.GE.AND P4, PT, R9, R164.reuse, PT ;  /* 0x000000a40900720c */ /* 0x080fe20003f86270 */
[C---:B------:R-:W-:Y:S01]  /*fc70*/  VIADD R15, R30.reuse, 0x29 ;  /* 0x000000291e0f7836 */ /* 0x040fe20000000000 */
[----:B------:R-:W-:Y:S01]  /*fc80*/  FSEL R13, R13, -INF , !P5 ;  /* 0xff8000000d0d7808 */ /* 0x000fe20006800000 */
[----:B------:R-:W-:Y:S01]  /*fc90*/  FMUL.FTZ R57, R57, UR4 ;  /* 0x0000000439397c20 */ /* 0x000fe20008410000 */
[----:B------:R-:W-:Y:S01]  /*fca0*/  I2FP.F32.S32 R9, R9 ;  /* 0x0000000900097245 */ /* 0x000fe20000201400 */
[----:B------:R-:W-:Y:S01]  /*fcb0*/  HMMA.16816.F32 R60, R48, R22, R60 ;  /* 0x00000016303c723c */ /* 0x000fe2000000183c */
[C---:B------:R-:W-:Y:S01]  /*fcc0*/  ISETP.GE.AND P6, PT, R11.reuse, R165, PT ;  /* 0x000000a50b00720c */ /* 0x040fe20003fc6270 */
[----:B------:R-:W5:Y:S01]  /*fcd0*/  MUFU.TANH R27, R27 ;  /* 0x0000001b001b7308 */ /* 0x000f620000002400 */
[-C--:B------:R-:W-:Y:S01]  /*fce0*/  ISETP.GE.AND P5, PT, R11, R164.reuse, PT ;  /* 0x000000a40b00720c */ /* 0x080fe20003fa6270 */
[C---:B------:R-:W-:Y:S01]  /*fcf0*/  FFMA.FTZ R12, R9.reuse, UR5, R180 ;  /* 0x00000005090c7c23 */ /* 0x040fe200080100b4 */
[----:B------:R-:W-:Y:S01]  /*fd00*/  I2FP.F32.S32 R11, R11 ;  /* 0x0000000b000b7245 */ /* 0x000fe20000201400 */
[----:B--2---:R-:W-:Y:S01]  /*fd10*/  FFMA.FTZ R39, R9, UR5, R181 ;  /* 0x0000000509277c23 */ /* 0x004fe200080100b5 */
[----:B------:R-:W-:Y:S01]  /*fd20*/  VIADD R9, R30, 0x31 ;  /* 0x000000311e097836 */ /* 0x000fe20000000000 */
[----:B------:R-:W-:Y:S01]  /*fd30*/  FSEL R24, R24, -INF , !P2 ;  /* 0xff80000018187808 */ /* 0x000fe20005000000 */
[----:B------:R-:W-:Y:S01]  /*fd40*/  FMUL.FTZ R49, R179, UR4 ;  /* 0x00000004b3317c20 */ /* 0x000fe20008410000 */
[C---:B------:R-:W-:Y:S01]  /*fd50*/  FFMA.FTZ R20, R11.reuse, UR5, R183 ;  /* 0x000000050b147c23 */ /* 0x040fe200080100b7 */
[----:B------:R-:W-:Y:S01]  /*fd60*/  FSEL R12, R12, -INF , !P1 ;  /* 0xff8000000c0c7808 */ /* 0x000fe20004800000 */
[----:B----4-:R-:W-:Y:S01]  /*fd70*/  FFMA.FTZ R184, R11, UR5, R184 ;  /* 0x000000050bb87c23 */ /* 0x010fe200080100b8 */
[C---:B------:R-:W-:Y:S01]  /*fd80*/  ISETP.GE.AND P2, PT, R15.reuse, R165, PT ;  /* 0x000000a50f00720c */ /* 0x040fe20003f46270 */
[----:B------:R-:W-:Y:S01]  /*fd90*/  VIADD R11, R30, 0x39 ;  /* 0x000000391e0b7836 */ /* 0x000fe20000000000 */
[-C--:B------:R-:W-:Y:S01]  /*fda0*/  ISETP.GE.AND P1, PT, R15, R164.reuse, PT ;  /* 0x000000a40f00720c */ /* 0x080fe20003f26270 */
[----:B------:R-:W-:Y:S01]  /*fdb0*/  FMUL.FTZ R50, R173, UR4 ;  /* 0x00000004ad327c20 */ /* 0x000fe20008410000 */
[----:B------:R-:W-:Y:S01]  /*fdc0*/  FSEL R39, R39, -INF , !P4 ;  /* 0xff80000027277808 */ /* 0x000fe20006000000 */
[----:B------:R-:W-:Y:S01]  /*fdd0*/  FMUL.FTZ R51, R175, UR4 ;  /* 0x00000004af337c20 */ /* 0x000fe20008410000 */
[----:B------:R-:W-:Y:S01]  /*fde0*/  FSEL R20, R20, -INF , !P6 ;  /* 0xff80000014147808 */ /* 0x000fe20007000000 */
[----:B------:R-:W2:Y:S01]  /*fdf0*/  MUFU.TANH R49, R49 ;  /* 0x0000003100317308 */ /* 0x000ea20000002400 */
[----:B------:R-:W-:Y:S01]  /*fe00*/  I2FP.F32.S32 R15, R15 ;  /* 0x0000000f000f7245 */ /* 0x000fe20000201400 */
[----:B------:R-:W-:Y:S01]  /*fe10*/  FMUL.FTZ R23, R168, UR4 ;  /* 0x00000004a8177c20 */ /* 0x000fe20008410000 */
[----:B------:R-:W-:Y:S01]  /*fe20*/  ISETP.GE.AND P4, PT, R9, R165, PT ;  /* 0x000000a50900720c */ /* 0x000fe20003f86270 */
[----:B------:R-:W-:Y:S01]  /*fe30*/  FMUL.FTZ R168, R169, UR4 ;  /* 0x00000004a9a87c20 */ /* 0x000fe20008410000 */
[-C--:B------:R-:W-:Y:S01]  /*fe40*/  ISETP.GE.AND P6, PT, R9, R164.reuse, PT ;  /* 0x000000a40900720c */ /* 0x080fe20003fc6270 */
[C---:B------:R-:W-:Y:S01]  /*fe50*/  FFMA.FTZ R19, R15.reuse, UR5, R42 ;  /* 0x000000050f137c23 */ /* 0x040fe2000801002a */
[----:B------:R-:W-:Y:S01]  /*fe60*/  I2FP.F32.S32 R9, R9 ;  /* 0x0000000900097245 */ /* 0x000fe20000201400 */
[----:B------:R-:W-:Y:S01]  /*fe70*/  FFMA.FTZ R43, R15, UR5, R43 ;  /* 0x000000050f2b7c23 */ /* 0x000fe2000801002b */
[----:B------:R-:W-:Y:S01]  /*fe80*/  VIADD R42, R30, 0x41 ;  /* 0x000000411e2a7836 */ /* 0x000fe20000000000 */
[----:B------:R-:W-:Y:S01]  /*fe90*/  FSEL R246, R184, -INF , !P5 ;  /* 0xff800000b8f67808 */ /* 0x000fe20006800000 */
[----:B------:R-:W4:Y:S01]  /*fea0*/  MUFU.TANH R50, R50 ;  /* 0x0000003200327308 */ /* 0x000f220000002400 */
[----:B------:R-:W-:Y:S01]  /*feb0*/  FFMA.FTZ R15, R9, UR5, R38 ;  /* 0x00000005090f7c23 */ /* 0x000fe20008010026 */
[----:B------:R-:W-:Y:S01]  /*fec0*/  FSEL R19, R19, -INF , !P2 ;  /* 0xff80000013137808 */ /* 0x000fe20005000000 */
[----:B-1----:R-:W-:Y:S01]  /*fed0*/  FFMA.FTZ R186, R9, UR5, R186 ;  /* 0x0000000509ba7c23 */ /* 0x002fe200080100ba */
[----:B------:R-:W-:Y:S01]  /*fee0*/  FSEL R213, R43, -INF , !P1 ;  /* 0xff8000002bd57808 */ /* 0x000fe20004800000 */
[----:B------:R-:W-:Y:S01]  /*fef0*/  FMUL.FTZ R22, R174, UR4 ;  /* 0x00000004ae167c20 */ /* 0x000fe20008410000 */
[----:B------:R-:W-:Y:S01]  /*ff00*/  FSEL R15, R15, -INF , !P4 ;  /* 0xff8000000f0f7808 */ /* 0x000fe20006000000 */
[----:B------:R-:W-:Y:S01]  /*ff10*/  FMUL.FTZ R21, R172, UR4 ;  /* 0x00000004ac157c20 */ /* 0x000fe20008410000 */
[CC--:B------:R-:W-:Y:S01]  /*ff20*/  ISETP.GE.AND P5, PT, R11.reuse, R165.reuse, PT ;  /* 0x000000a50b00720c */ /* 0x0c0fe20003fa6270 */
[----:B------:R-:W1:Y:S01]  /*ff30*/  MUFU.TANH R51, R51 ;  /* 0x0000003300337308 */ /* 0x000e620000002400 */
[-C--:B------:R-:W-:Y:S01]  /*ff40*/  ISETP.GE.AND P2, PT, R11, R164.reuse, PT ;  /* 0x000000a40b00720c */ /* 0x080fe20003f46270 */
[----:B------:R-:W-:Y:S01]  /*ff50*/  FMUL.FTZ R73, R73, UR4 ;  /* 0x0000000449497c20 */ /* 0x000fe20008410000 */
[C---:B------:R-:W-:Y:S01]  /*ff60*/  ISETP.GE.AND P1, PT, R42.reuse, R165, PT ;  /* 0x000000a52a00720c */ /* 0x040fe20003f26270 */
[----:B------:R-:W-:Y:S01]  /*ff70*/  FMUL.FTZ R77, R77, UR4 ;  /* 0x000000044d4d7c20 */ /* 0x000fe20008410000 */
[----:B------:R-:W-:Y:S01]  /*ff80*/  ISETP.GE.AND P4, PT, R42, R164, PT ;  /* 0x000000a42a00720c */ /* 0x000fe20003f86270 */
[----:B------:R-:W-:Y:S01]  /*ff90*/  FMUL.FTZ R75, R75, UR4 ;  /* 0x000000044b4b7c20 */ /* 0x000fe20008410000 */
[----:B------:R-:W-:Y:S01]  /*ffa0*/  I2FP.F32.S32 R11, R11 ;  /* 0x0000000b000b7245 */ /* 0x000fe20000201400 */
[----:B------:R-:W1:Y:S01]  /*ffb0*/  MUFU.TANH R168, R168 ;  /* 0x000000a800a87308 */ /* 0x000e620000002400 */
[----:B------:R-:W-:Y:S01]  /*ffc0*/  I2FP.F32.S32 R42, R42 ;  /* 0x0000002a002a7245 */ /* 0x000fe20000201400 */
[----:B------:R-:W-:Y:S01]  /*ffd0*/  FMUL.FTZ R38, R84, UR4 ;  /* 0x0000000454267c20 */ /* 0x000fe20008410000 */
[----:B------:R-:W-:Y:S01]  /*ffe0*/  FSEL R209, R186, -INF , !P6 ;  /* 0xff800000bad17808 */ /* 0x000fe20007000000 */
[C---:B------:R-:W-:Y:S01]  /*fff0*/  FFMA.FTZ R43, R11.reuse, UR5, R34 ;  /* 0x000000050b2b7c23 */ /* 0x040fe20008010022 */
[----:B------:R-:W-:Y:S01]  /*10000*/  FFMA.FTZ R35, R11, UR5, R35 ;  /* 0x000000050b237c23 */ /* 0x000fe20008010023 */
[----:B------:R-:W-:Y:S01]  /*10010*/  FFMA.FTZ R9, R42, UR5, R29 ;  /* 0x000000052a097c23 */ /* 0x000fe2000801001d */
[----:B------:R-:W-:-:S02]  /*10020*/  VIADD R29, R30, 0x49 ;  /* 0x000000491e1d7836 */ /* 0x000fc40000000000 */
[----:B---3--:R-:W-:Y:S01]  /*10030*/  FFMA.FTZ R17, R42, UR5, R17 ;  /* 0x000000052a117c23 */ /* 0x008fe20008010011 */
[----:B------:R-:W-:Y:S01]  /*10040*/  FSEL R11, R43, -INF , !P5 ;  /* 0xff8000002b0b7808 */ /* 0x000fe20006800000 */
[C---:B------:R-:W-:Y:S01]  /*10050*/  VIADD R34, R30.reuse, 0x59 ;  /* 0x000000591e227836 */ /* 0x040fe20000000000 */
[----:B------:R-:W3:Y:S01]  /*10060*/  MUFU.TANH R171, R171 ;  /* 0x000000ab00ab7308 */ /* 0x000ee20000002400 */
[C---:B------:R-:W-:Y:S01]  /*10070*/  ISETP.GE.AND P6, PT, R29.reuse, R165, PT ;  /* 0x000000a51d00720c */ /* 0x040fe20003fc6270 */
[----:B------:R-:W-:Y:S01]  /*10080*/  VIADD R42, R30, 0x51 ;  /* 0x000000511e2a7836 */ /* 0x000fe20000000000 */
[----:B------:R-:W-:Y:S01]  /*10090*/  ISETP.GE.AND P5, PT, R29, R164, PT ;  /* 0x000000a41d00720c */ /* 0x000fe20003fa6270 */
[----:B------:R-:W-:Y:S01]  /*100a0*/  FMUL.FTZ R43, R72, UR4 ;  /* 0x00000004482b7c20 */ /* 0x000fe20008410000 */
[----:B------:R-:W-:Y:S01]  /*100b0*/  I2FP.F32.S32 R29, R29 ;  /* 0x0000001d001d7245 */ /* 0x000fe20000201400 */
[----:B------:R-:W-:Y:S01]  /*100c0*/  VIADD R72, R30, 0xb1 ;  /* 0x000000b11e487836 */ /* 0x000fe20000000000 */
[----:B------:R-:W-:Y:S01]  /*100d0*/  FSEL R202, R17, -INF , !P4 ;  /* 0xff80000011ca7808 */ /* 0x000fe20006000000 */
[----:B------:R-:W3:Y:S01]  /*100e0*/  MUFU.TANH R129, R129 ;  /* 0x0000008100817308 */ /* 0x000ee20000002400 */
[-C--:B------:R-:W-:Y:S01]  /*100f0*/  ISETP.GE.AND P4, PT, R34, R165.reuse, PT ;  /* 0x000000a52200720c */ /* 0x080fe20003f86270 */
[C---:B------:R-:W-:Y:S01]  /*10100*/  FFMA.FTZ R48, R29.reuse, UR5, R25 ;  /* 0x000000051d307c23 */ /* 0x040fe20008010019 */
[----:B------:R-:W-:Y:S01]  /*10110*/  I2FP.F32.S32 R25, R42 ;  /* 0x0000002a00197245 */ /* 0x000fe20000201400 */
[----:B------:R-:W-:Y:S01]  /*10120*/  FFMA.FTZ R26, R29, UR5, R26 ;  /* 0x000000051d1a7c23 */ /* 0x000fe2000801001a */
[----:B------:R-:W-:Y:S01]  /*10130*/  FSEL R207, R35, -INF , !P2 ;  /* 0xff80000023cf7808 */ /* 0x000fe20005000000 */
[----:B------:R-:W-:Y:S01]  /*10140*/  VIADD R29, R30, 0x71 ;  /* 0x000000711e1d7836 */ /* 0x000fe20000000000 */
[----:B------:R-:W-:Y:S01]  /*10150*/  FSEL R48, R48, -INF , !P6 ;  /* 0xff80000030307808 */ /* 0x000fe20007000000 */
[C---:B-----5:R-:W-:Y:S01]  /*10160*/  FFMA.FTZ R27, R25.reuse, UR5, R27 ;  /* 0x00000005191b7c23 */ /* 0x060fe2000801001b */
[----:B------:R-:W-:Y:S01]  /*10170*/  ISETP.GE.AND P6, PT, R34, R164, PT ;  /* 0x000000a42200720c */ /* 0x000fe20003fc6270 */
[----:B--2---:R-:W-:Y:S01]  /*10180*/  FFMA.FTZ R49, R25, UR5, R49 ;  /* 0x0000000519317c23 */ /* 0x004fe20008010031 */
[----:B------:R-:W-:Y:S01]  /*10190*/  I2FP.F32.S32 R34, R34 ;  /* 0x0000002200227245 */ /* 0x000fe20000201400 */
[----:B------:R-:W-:Y:S01]  /*101a0*/  VIADD R25, R30, 0x69 ;  /* 0x000000691e197836 */ /* 0x000fe20000000000 */
[----:B------:R-:W-:Y:S01]  /*101b0*/  ISETP.GE.AND P2, PT, R42, R165, PT ;  /* 0x000000a52a00720c */ /* 0x000fe20003f46270 */
[----:B------:R-:W2:Y:S01]  /*101c0*/  MUFU.TANH R131, R131 ;  /* 0x0000008300837308 */ /* 0x000ea20000002400 */
[----:B------:R-:W-:Y:S01]  /*101d0*/  FSEL R200, R26, -INF , !P5 ;  /* 0xff8000001ac87808 */ /* 0x000fe20006800000 */
[C---:B----4-:R-:W-:Y:S01]  /*101e0*/  FFMA.FTZ R50, R34.reuse, UR5, R50 ;  /* 0x0000000522327c23 */ /* 0x050fe20008010032 */
[----:B-1----:R-:W-:Y:S01]  /*101f0*/  FFMA.FTZ R51, R34, UR5, R51 ;  /* 0x0000000522337c23 */ /* 0x002fe20008010033 */
[C---:B------:R-:W-:Y:S01]  /*10200*/  VIADD R34, R30.reuse, 0x61 ;  /* 0x000000611e227836 */ /* 0x040fe20000000000 */
[----:B------:R-:W-:Y:S01]  /*10210*/  FSEL R214, R27, -INF , !P2 ;  /* 0xff8000001bd67808 */ /* 0x000fe20005000000 */
[----:B------:R-:W-:Y:S01]  /*10220*/  VIADD R35, R30, 0xa1 ;  /* 0x000000a11e237836 */ /* 0x000fe20000000000 */
[----:B------:R-:W-:Y:S01]  /*10230*/  FSEL R9, R9, -INF , !P1 ;  /* 0xff80000009097808 */ /* 0x000fe20004800000 */
[----:B------:R-:W1:Y:S01]  /*10240*/  MUFU.TANH R125, R125 ;  /* 0x0000007d007d7308 */ /* 0x000e620000002400 */
[----:B------:R-:W-:Y:S01]  /*10250*/  I2FP.F32.S32 R26, R34 ;  /* 0x00000022001a7245 */ /* 0x000fe20000201400 */
[----:B------:R-:W-:Y:S01]  /*10260*/  FMUL.FTZ R17, R81, UR4 ;  /* 0x0000000451117c20 */ /* 0x000fe20008410000 */
[----:B------:R-:W-:Y:S01]  /*10270*/  I2FP.F32.S32 R27, R25 ;  /* 0x00000019001b7245 */ /* 0x000fe20000201400 */
[----:B------:R-:W-:Y:S01]  /*10280*/  FMUL.FTZ R81, R68, UR4 ;  /* 0x0000000444517c20 */ /* 0x000fe20008410000 */
[-C--:B------:R-:W-:Y:S01]  /*10290*/  ISETP.GE.AND P1, PT, R42, R164.reuse, PT ;  /* 0x000000a42a00720c */ /* 0x080fe20003f26270 */
[C---:B------:R-:W-:Y:S01]  /*102a0*/  FFMA.FTZ R168, R26.reuse, UR5, R168 ;  /* 0x000000051aa87c23 */ /* 0x040fe200080100a8 */
[----:B---3--:R-:W-:Y:S01]  /*102b0*/  FFMA.FTZ R171, R26, UR5, R171 ;  /* 0x000000051aab7c23 */ /* 0x008fe200080100ab */
[----:B------:R-:W3:Y:S01]  /*102c0*/  MUFU.TANH R127, R127 ;  /* 0x0000007f007f7308 */ /* 0x000ee20000002400 */
[----:B------:R-:W-:Y:S01]  /*102d0*/  FSEL R180, R49, -INF , !P1 ;  /* 0xff80000031b47808 */ /* 0x000fe20004800000 */
[C---:B------:R-:W-:Y:S01]  /*102e0*/  FFMA.FTZ R129, R27.reuse, UR5, R129 ;  /* 0x000000051b817c23 */ /* 0x040fe20008010081 */
[-C--:B------:R-:W-:Y:S01]  /*102f0*/  ISETP.GE.AND P5, PT, R34, R165.reuse, PT ;  /* 0x000000a52200720c */ /* 0x080fe20003fa6270 */
[----:B------:R-:W-:Y:S01]  /*10300*/  VIADD R26, R30, 0x79 ;  /* 0x000000791e1a7836 */ /* 0x000fe20000000000 */
[-C--:B------:R-:W-:Y:S01]  /*10310*/  ISETP.GE.AND P2, PT, R34, R164.reuse, PT ;  /* 0x000000a42200720c */ /* 0x080fe20003f46270 */
[----:B--2---:R-:W-:Y:S01]  /*10320*/  FFMA.FTZ R131, R27, UR5, R131 ;  /* 0x000000051b837c23 */ /* 0x004fe20008010083 */
[-C--:B------:R-:W-:Y:S01]  /*10330*/  ISETP.GE.AND P1, PT, R25, R165.reuse, PT ;  /* 0x000000a51900720c */ /* 0x080fe20003f26270 */
[----:B------:R-:W2:Y:S01]  /*10340*/  MUFU.TANH R121, R121 ;  /* 0x0000007900797308 */ /* 0x000ea20000002400 */
[----:B------:R-:W-:Y:S01]  /*10350*/  FSEL R179, R51, -INF , !P6 ;  /* 0xff80000033b37808 */ /* 0x000fe20007000000 */
[----:B------:R-:W-:Y:S01]  /*10360*/  VIADD R27, R30, 0x81 ;  /* 0x000000811e1b7836 */ /* 0x000fe20000000000 */
[----:B------:R-:W-:Y:S01]  /*10370*/  FSEL R206, R168, -INF , !P5 ;  /* 0xff800000a8ce7808 */ /* 0x000fe20006800000 */
[----:B------:R-:W-:Y:S01]  /*10380*/  VIADD R34, R30, 0x99 ;  /* 0x000000991e227836 */ /* 0x000fe20000000000 */
[----:B------:R-:W-:Y:S01]  /*10390*/  FSEL R188, R171, -INF , !P2 ;  /* 0xff800000abbc7808 */ /* 0x000fe20005000000 */
[----:B------:R-:W-:Y:S01]  /*103a0*/  FMUL.FTZ R42, R74, UR4 ;  /* 0x000000044a2a7c20 */ /* 0x000fe20008410000 */
[----:B------:R-:W-:Y:S01]  /*103b0*/  FSEL R199, R129, -INF , !P1 ;  /* 0xff80000081c77808 */ /* 0x000fe20004800000 */
[----:B------:R-:W4:Y:S01]  /*103c0*/  MUFU.TANH R123, R123 ;  /* 0x0000007b007b7308 */ /* 0x000f220000002400 */
[CC--:B------:R-:W-:Y:S01]  /*103d0*/  ISETP.GE.AND P6, PT, R29.reuse, R165.reuse, PT ;  /* 0x000000a51d00720c */ /* 0x0c0fe20003fc6270 */
[----:B------:R-:W-:Y:S01]  /*103e0*/  VIADD R74, R30, 0xb9 ;  /* 0x000000b91e4a7836 */ /* 0x000fe20000000000 */
[-C--:B------:R-:W-:Y:S01]  /*103f0*/  ISETP.GE.AND P5, PT, R29, R164.reuse, PT ;  /* 0x000000a41d00720c */ /* 0x080fe20003fa6270 */
[----:B------:R-:W-:Y:S01]  /*10400*/  FMUL.FTZ R51, R60, UR4 ;  /* 0x000000043c337c20 */ /* 0x000fe20008410000 */
[----:B------:R-:W-:Y:S01]  /*10410*/  ISETP.GE.AND P2, PT, R26, R165, PT ;  /* 0x000000a51a00720c */ /* 0x000fe20003f46270 */
[----:B------:R-:W-:Y:S01]  /*10420*/  FMUL.FTZ R49, R76, UR4 ;  /* 0x000000044c317c20 */ /* 0x000fe20008410000 */
[----:B------:R-:W-:Y:S01]  /*10430*/  ISETP.GE.AND P1, PT, R26, R164, PT ;  /* 0x000000a41a00720c */ /* 0x000fe20003f26270 */
[----:B------:R-:W5:Y:S01]  /*10440*/  MUFU.TANH R117, R117 ;  /* 0x0000007500757308 */ /* 0x000f620000002400 */
[----:B------:R-:W-:Y:S01]  /*10450*/  I2FP.F32.S32 R29, R29 ;  /* 0x0000001d001d7245 */ /* 0x000fe20000201400 */
[----:B------:R-:W-:Y:S01]  /*10460*/  VIADD R76, R30, 0xd1 ;  /* 0x000000d11e4c7836 */ /* 0x000fe20000000000 */
[----:B------:R-:W-:Y:S01]  /*10470*/  I2FP.F32.S32 R26, R26 ;  /* 0x0000001a001a7245 */ /* 0x000fe20000201400 */
[----:B------:R-:W-:Y:S01]  /*10480*/  FMUL.FTZ R59, R59, UR4 ;  /* 0x000000043b3b7c20 */ /* 0x000fe20008410000 */
[----:B------:R-:W-:Y:S01]  /*10490*/  FSEL R211, R50, -INF , !P4 ;  /* 0xff80000032d37808 */ /* 0x000fe20006000000 */
[C---:B-1----:R-:W-:Y:S01]  /*104a0*/  FFMA.FTZ R125, R29.reuse, UR5, R125 ;  /* 0x000000051d7d7c23 */ /* 0x042fe2000801007d */
[----:B---3--:R-:W-:Y:S01]  /*104b0*/  FFMA.FTZ R127, R29, UR5, R127 ;  /* 0x000000051d7f7c23 */ /* 0x008fe2000801007f */
[----:B------:R-:W1:Y:S01]  /*104c0*/  MUFU.TANH R113, R113 ;  /* 0x0000007100717308 */ /* 0x000e620000002400 */
[----:B--2---:R-:W-:Y:S01]  /*104d0*/  FFMA.FTZ R121, R26, UR5, R121 ;  /* 0x000000051a797c23 */ /* 0x004fe20008010079 */
[-C--:B------:R-:W-:Y:S01]  /*104e0*/  ISETP.GE.AND P4, PT, R25, R164.reuse, PT ;  /* 0x000000a41900720c */ /* 0x080fe20003f86270 */
[----:B------:R-:W-:Y:S01]  /*104f0*/  VIADD R29, R30, 0x89 ;  /* 0x000000891e1d7836 */ /* 0x000fe20000000000 */
[----:B------:R-:W-:Y:S01]  /*10500*/  FSEL R197, R125, -INF , !P6 ;  /* 0xff8000007dc57808 */ /* 0x000fe20007000000 */
[----:B----4-:R-:W-:Y:S01]  /*10510*/  FFMA.FTZ R123, R26, UR5, R123 ;  /* 0x000000051a7b7c23 */ /* 0x010fe2000801007b */
[----:B------:R-:W-:Y:S01]  /*10520*/  FSEL R191, R131, -INF , !P4 ;  /* 0xff80000083bf7808 */ /* 0x000fe20006000000 */
[----:B------:R-:W-:Y:S01]  /*10530*/  FMUL.FTZ R26, R69, UR4 ;  /* 0x00000004451a7c20 */ /* 0x000fe20008410000 */
[----:B------:R-:W2:Y:S01]  /*10540*/  MUFU.TANH R115, R115 ;  /* 0x0000007300737308 */ /* 0x000ea20000002400 */
[----:B------:R-:W-:Y:S01]  /*10550*/  FSEL R184, R127, -INF , !P5 ;  /* 0xff8000007fb87808 */ /* 0x000fe20006800000 */
[----:B------:R-:W-:Y:S01]  /*10560*/  FMUL.FTZ R25, R79, UR4 ;  /* 0x000000044f197c20 */ /* 0x000fe20008410000 */
[----:B------:R-:W-:Y:S01]  /*10570*/  FSEL R183, R121, -INF , !P2 ;  /* 0xff80000079b77808 */ /* 0x000fe20005000000 */
[----:B------:R-:W-:Y:S01]  /*10580*/  FMUL.FTZ R79, R70, UR4 ;  /* 0x00000004464f7c20 */ /* 0x000fe20008410000 */
[CC--:B------:R-:W-:Y:S01]  /*10590*/  ISETP.GE.AND P4, PT, R27.reuse, R165.reuse, PT ;  /* 0x000000a51b00720c */ /* 0x0c0fe20003f86270 */
[----:B------:R-:W-:Y:S01]  /*105a0*/  FMUL.FTZ R50, R62, UR4 ;  /* 0x000000043e327c20 */ /* 0x000fe20008410000 */
[-C--:B------:R-:W-:Y:S01]  /*105b0*/  ISETP.GE.AND P6, PT, R27, R164.reuse, PT ;  /* 0x000000a41b00720c */ /* 0x080fe20003fc6270 */
[----:B------:R-:W3:Y:S01]  /*105c0*/  MUFU.TANH R119, R119 ;  /* 0x0000007700777308 */ /* 0x000ee20000002400 */
[C---:B------:R-:W-:Y:S01]  /*105d0*/  ISETP.GE.AND P5, PT, R29.reuse, R165, PT ;  /* 0x000000a51d00720c */ /* 0x040fe20003fa6270 */
[----:B------:R-:W-:Y:S01]  /*105e0*/  VIADD R84, R30, 0xe1 ;  /* 0x000000e11e547836 */ /* 0x000fe20000000000 */
[-C--:B------:R-:W-:Y:S01]  /*105f0*/  ISETP.GE.AND P2, PT, R29, R164.reuse, PT ;  /* 0x000000a41d00720c */ /* 0x080fe20003f46270 */
[----:B------:R-:W-:Y:S01]  /*10600*/  FMUL.FTZ R5, R6, UR4 ;  /* 0x0000000406057c20 */ /* 0x000fe20008410000 */
[----:B------:R-:W-:Y:S01]  /*10610*/  I2FP.F32.S32 R27, R27 ;  /* 0x0000001b001b7245 */ /* 0x000fe20000201400 */
[----:B------:R-:W-:Y:S01]  /*10620*/  FMUL.FTZ R6, R176, UR4 ;  /* 0x00000004b0067c20 */ /* 0x000fe20008410000 */
[----:B------:R-:W-:Y:S01]  /*10630*/  I2FP.F32.S32 R29, R29 ;  /* 0x0000001d001d7245 */ /* 0x000fe20000201400 */
[----:B------:R-:W4:Y:S01]  /*10640*/  MUFU.TANH R109, R109 ;  /* 0x0000006d006d7308 */ /* 0x000f220000002400 */
[----:B------:R-:W-:Y:S01]  /*10650*/  FSEL R181, R123, -INF , !P1 ;  /* 0xff8000007bb57808 */ /* 0x000fe20004800000 */
[----:B-----5:R-:W-:Y:S01]  /*10660*/  FFMA.FTZ R117, R27, UR5, R117 ;  /* 0x000000051b757c23 */ /* 0x020fe20008010075 */
[----:B------:R-:W-:Y:S01]  /*10670*/  FMUL.FTZ R14, R178, UR4 ;  /* 0x00000004b20e7c20 */ /* 0x000fe20008410000 */
[C---:B-1----:R-:W-:Y:S01]  /*10680*/  FFMA.FTZ R113, R29.reuse, UR5, R113 ;  /* 0x000000051d717c23 */ /* 0x042fe20008010071 */
[----:B--2---:R-:W-:Y:S01]  /*10690*/  FFMA.FTZ R115, R29, UR5, R115 ;  /* 0x000000051d737c23 */ /* 0x004fe20008010073 */
[C---:B------:R-:W-:Y:S01]  /*106a0*/  VIADD R29, R30.reuse, 0x91 ;  /* 0x000000911e1d7836 */ /* 0x040fe20000000000 */
[----:B------:R-:W-:Y:S01]  /*106b0*/  FSEL R193, R117, -INF , !P4 ;  /* 0xff80000075c17808 */ /* 0x000fe20006000000 */
[----:B------:R-:W1:Y:S01]  /*106c0*/  MUFU.TANH R111, R111 ;  /* 0x0000006f006f7308 */ /* 0x000e620000002400 */
[----:B---3--:R-:W-:Y:S01]  /*106d0*/  FFMA.FTZ R119, R27, UR5, R119 ;  /* 0x000000051b777c23 */ /* 0x008fe20008010077 */
[----:B------:R-:W-:Y:S01]  /*106e0*/  FSEL R190, R113, -INF , !P5 ;  /* 0xff80000071be7808 */ /* 0x000fe20006800000 */
[----:B------:R-:W-:Y:S01]  /*106f0*/  FMUL.FTZ R27, R71, UR4 ;  /* 0x00000004471b7c20 */ /* 0x000fe20008410000 */
[C---:B------:R-:W-:Y:S01]  /*10700*/  ISETP.GE.AND P1, PT, R29.reuse, R165, PT ;  /* 0x000000a51d00720c */ /* 0x040fe20003f26270 */
[----:B------:R-:W-:Y:S01]  /*10710*/  VIADD R71, R30, 0xa9 ;  /* 0x000000a91e477836 */ /* 0x000fe20000000000 */
[-C--:B------:R-:W-:Y:S01]  /*10720*/  ISETP.GE.AND P4, PT, R29, R164.reuse, PT ;  /* 0x000000a41d00720c */ /* 0x080fe20003f86270 */
[----:B------:R-:W-:Y:S01]  /*10730*/  FMUL.FTZ R78, R78, UR4 ;  /* 0x000000044e4e7c20 */ /* 0x000fe20008410000 */
[----:B------:R-:W2:Y:S01]  /*10740*/  MUFU.TANH R105, R105 ;  /* 0x0000006900697308 */ /* 0x000ea20000002400 */
[----:B------:R-:W-:Y:S01]  /*10750*/  I2FP.F32.S32 R29, R29 ;  /* 0x0000001d001d7245 */ /* 0x000fe20000201400 */
[----:B------:R-:W-:Y:S01]  /*10760*/  FMUL.FTZ R52, R52, UR4 ;  /* 0x0000000434347c20 */ /* 0x000fe20008410000 */
[----:B------:R-:W-:Y:S01]  /*10770*/  FSEL R174, R119, -INF , !P6 ;  /* 0xff80000077ae7808 */ /* 0x000fe20007000000 */
[----:B------:R-:W-:Y:S01]  /*10780*/  FMUL.FTZ R54, R54, UR4 ;  /* 0x0000000436367c20 */ /* 0x000fe20008410000 */
[----:B------:R-:W-:Y:S01]  /*10790*/  FSEL R171, R115, -INF , !P2 ;  /* 0xff80000073ab7808 */ /* 0x000fe20005000000 */
[C---:B----4-:R-:W-:Y:S01]  /*107a0*/  FFMA.FTZ R109, R29.reuse, UR5, R109 ;  /* 0x000000051d6d7c23 */ /* 0x050fe2000801006d */
[C---:B------:R-:W-:Y:S01]  /*107b0*/  ISETP.GE.AND P6, PT, R34.reuse, R165, PT ;  /* 0x000000a52200720c */ /* 0x040fe20003fc6270 */
[----:B------:R-:W3:Y:S01]  /*107c0*/  MUFU.TANH R107, R107 ;  /* 0x0000006b006b7308 */ /* 0x000ee20000002400 */
[----:B------:R-:W-:Y:S01]  /*107d0*/  ISETP.GE.AND P5, PT, R34, R164, PT ;  /* 0x000000a42200720c */ /* 0x000fe20003fa6270 */
[----:B-1----:R-:W-:Y:S01]  /*107e0*/  FFMA.FTZ R111, R29, UR5, R111 ;  /* 0x000000051d6f7c23 */ /* 0x002fe2000801006f */
[----:B------:R-:W-:-:S02]  /*107f0*/  FSEL R177, R109, -INF , !P1 ;  /* 0xff8000006db17808 */ /* 0x000fc40004800000 */
[C---:B------:R-:W-:Y:S02]  /*10800*/  ISETP.GE.AND P2, PT, R35.reuse, R165, PT ;  /* 0x000000a52300720c */ /* 0x040fe40003f46270 */
[----:B------:R-:W-:Y:S01]  /*10810*/  ISETP.GE.AND P1, PT, R35, R164, PT ;  /* 0x000000a42300720c */ /* 0x000fe20003f26270 */
[----:B------:R-:W1:Y:S01]  /*10820*/  MUFU.TANH R101, R101 ;  /* 0x0000006500657308 */ /* 0x000e620000002400 */
[----:B------:R-:W-:Y:S02]  /*10830*/  I2FP.F32.S32 R34, R34 ;  /* 0x0000002200227245 */ /* 0x000fe40000201400 */
[----:B------:R-:W-:Y:S02]  /*10840*/  I2FP.F32.S32 R35, R35 ;  /* 0x0000002300237245 */ /* 0x000fe40000201400 */
[----:B------:R-:W-:Y:S01]  /*10850*/  FSEL R131, R111, -INF , !P4 ;  /* 0xff8000006f837808 */ /* 0x000fe20006000000 */
[C---:B--2---:R-:W-:Y:S01]  /*10860*/  FFMA.FTZ R105, R34.reuse, UR5, R105 ;  /* 0x0000000522697c23 */ /* 0x044fe20008010069 */
[----:B------:R-:W-:Y:S01]  /*10870*/  ISETP.GE.AND P4, PT, R71, R165, PT ;  /* 0x000000a54700720c */ /* 0x000fe20003f86270 */
[----:B------:R-:W2:Y:S01]  /*10880*/  MUFU.TANH R103, R103 ;  /* 0x0000006700677308 */ /* 0x000ea20000002400 */
[----:B---3--:R-:W-:Y:S01]  /*10890*/  FFMA.FTZ R69, R34, UR5, R107 ;  /* 0x0000000522457c23 */ /* 0x008fe2000801006b */
[----:B------:R-:W-:Y:S01]  /*108a0*/  FMUL.FTZ R34, R61, UR4 ;  /* 0x000000043d227c20 */ /* 0x000fe20008410000 */
[----:B------:R-:W-:-:S02]  /*108b0*/  FSEL R172, R105, -INF , !P6 ;  /* 0xff80000069ac7808 */ /* 0x000fc40007000000 */
[-C--:B------:R-:W-:Y:S02]  /*108c0*/  ISETP.GE.AND P6, PT, R71, R164.reuse, PT ;  /* 0x000000a44700720c */ /* 0x080fe40003fc6270 */
[----:B------:R-:W-:Y:S01]  /*108d0*/  FSEL R69, R69, -INF , !P5 ;  /* 0xff80000045457808 */ /* 0x000fe20006800000 */
[----:B------:R-:W3:Y:S01]  /*108e0*/  MUFU.TANH R97, R97 ;  /* 0x0000006100617308 */ /* 0x000ee20000002400 */
[----:B-1----:R-:W-:Y:S01]  /*108f0*/  FFMA.FTZ R101, R35, UR5, R101 ;  /* 0x0000000523657c23 */ /* 0x002fe20008010065 */
[C---:B------:R-:W-:Y:S02]  /*10900*/  ISETP.GE.AND P5, PT, R72.reuse, R165, PT ;  /* 0x000000a54800720c */ /* 0x040fe40003fa6270 */
[----:B------:R-:W-:Y:S02]  /*10910*/  I2FP.F32.S32 R71, R71 ;  /* 0x0000004700477245 */ /* 0x000fe40000201400 */
[----:B------:R-:W-:Y:S02]  /*10920*/  FSEL R169, R101, -INF , !P2 ;  /* 0xff80000065a97808 */ /* 0x000fe40005000000 */
[----:B------:R-:W1:Y:S01]  /*10930*/  MUFU.TANH R99, R99 ;  /* 0x0000006300637308 */ /* 0x000e620000002400 */
[----:B------:R-:W-:Y:S01]  /*10940*/  ISETP.GE.AND P2, PT, R72, R164, PT ;  /* 0x000000a44800720c */ /* 0x000fe20003f46270 */
[----:B--2---:R-:W-:Y:S01]  /*10950*/  FFMA.FTZ R68, R35, UR5, R103 ;  /* 0x0000000523447c23 */ /* 0x004fe20008010067 */
[----:B------:R-:W-:Y:S01]  /*10960*/  I2FP.F32.S32 R72, R72 ;  /* 0x0000004800487245 */ /* 0x000fe20000201400 */
[----:B------:R-:W-:-:S03]  /*10970*/  FMUL.FTZ R35, R63, UR4 ;  /* 0x000000043f237c20 */ /* 0x000fc60008410000 */
[----:B------:R-:W-:Y:S01]  /*10980*/  FSEL R68, R68, -INF , !P1 ;  /* 0xff80000044447808 */ /* 0x000fe20004800000 */
[----:B------:R-:W2:Y:S01]  /*10990*/  MUFU.TANH R93, R93 ;  /* 0x0000005d005d7308 */ /* 0x000ea20000002400 */
[----:B---3--:R-:W-:Y:S01]  /*109a0*/  FFMA.FTZ R70, R71, UR5, R97 ;  /* 0x0000000547467c23 */ /* 0x008fe20008010061 */
[----:B------:R-:W-:-:S04]  /*109b0*/  ISETP.GE.AND P1, PT, R74, R165, PT ;  /* 0x000000a54a00720c */ /* 0x000fc80003f26270 */
[----:B------:R-:W-:Y:S02]  /*109c0*/  FSEL R70, R70, -INF , !P4 ;  /* 0xff80000046467808 */ /* 0x000fe40006000000 */
[----:B------:R-:W3:Y:S01]  /*109d0*/  MUFU.TANH R95, R95 ;  /* 0x0000005f005f7308 */ /* 0x000ee20000002400 */
[----:B-1----:R-:W-:Y:S01]  /*109e0*/  FFMA.FTZ R62, R71, UR5, R99 ;  /* 0x00000005473e7c23 */ /* 0x002fe20008010063 */
[----:B------:R-:W-:Y:S02]  /*109f0*/  ISETP.GE.AND P4, PT, R74, R164, PT ;  /* 0x000000a44a00720c */ /* 0x000fe40003f86270 */
[----:B------:R-:W-:Y:S02]  /*10a00*/  I2FP.F32.S32 R74, R74 ;  /* 0x0000004a004a7245 */ /* 0x000fe40000201400 */
[----:B------:R-:W-:Y:S02]  /*10a10*/  FSEL R62, R62, -INF , !P6 ;  /* 0xff8000003e3e7808 */ /* 0x000fe40007000000 */
[----:B------:R-:W1:Y:S01]  /*10a20*/  MUFU.TANH R89, R89 ;  /* 0x0000005900597308 */ /* 0x000e620000002400 */
[----:B--2---:R-:W-:-:S07]  /*10a30*/  FFMA.FTZ R93, R72, UR5, R93 ;  /* 0x00000005485d7c23 */ /* 0x004fce000801005d */
[----:B------:R-:W2:Y:S01]  /*10a40*/  MUFU.TANH R91, R91 ;  /* 0x0000005b005b7308 */ /* 0x000ea20000002400 */
[----:B---3--:R-:W-:Y:S01]  /*10a50*/  FFMA.FTZ R61, R72, UR5, R95 ;  /* 0x00000005483d7c23 */ /* 0x008fe2000801005f */
[----:B------:R-:W-:Y:S01]  /*10a60*/  FSEL R72, R93, -INF , !P5 ;  /* 0xff8000005d487808 */ /* 0x000fe20006800000 */
[----:B------:R-:W-:Y:S01]  /*10a70*/  FMUL.FTZ R93, R58, UR4 ;  /* 0x000000043a5d7c20 */ /* 0x000fe20008410000 */
[----:B------:R-:W-:Y:S02]  /*10a80*/  FMUL.FTZ R95, R56, UR4 ;  /* 0x00000004385f7c20 */ /* 0x000fe40008410000 */
[----:B------:R-:W-:Y:S02]  /*10a90*/  FSEL R61, R61, -INF , !P2 ;  /* 0xff8000003d3d7808 */ /* 0x000fe40005000000 */
[----:B------:R-:W3:Y:S01]  /*10aa0*/  MUFU.TANH R85, R85 ;  /* 0x0000005500557308 */ /* 0x000ee20000002400 */
[----:B-1----:R-:W-:-:S05]  /*10ab0*/  FFMA.FTZ R71, R74, UR5, R89 ;  /* 0x000000054a477c23 */ /* 0x002fca0008010059 */
[----:B------:R-:W-:Y:S02]  /*10ac0*/  FSEL R71, R71, -INF , !P1 ;  /* 0xff80000047477808 */ /* 0x000fe40004800000 */
[----:B------:R-:W-:Y:S01]  /*10ad0*/  MUFU.TANH R29, R25 ;  /* 0x00000019001d7308 */ /* 0x000fe20000002400 */
[----:B--2---:R-:W-:Y:S01]  /*10ae0*/  FFMA.FTZ R60, R74, UR5, R91 ;  /* 0x000000054a3c7c23 */ /* 0x004fe2000801005b */
[----:B------:R-:W-:-:S04]  /*10af0*/  VIADD R74, R30, 0xc9 ;  /* 0x000000c91e4a7836 */ /* 0x000fc80000000000 */
[----:B------:R-:W-:Y:S02]  /*10b00*/  FSEL R60, R60, -INF , !P4 ;  /* 0xff8000003c3c7808 */ /* 0x000fe40006000000 */
[----:B------:R1:W-:Y:S01]  /*10b10*/  MUFU.TANH R25, R73 ;  /* 0x0000004900197308 */ /* 0x0003e20000002400 */
[CC--:B------:R-:W-:Y:S02]  /*10b20*/  ISETP.GE.AND P2, PT, R74.reuse, R165.reuse, PT ;  /* 0x000000a54a00720c */ /* 0x0c0fe40003f46270 */
[----:B------:R-:W-:Y:S02]  /*10b30*/  ISETP.GE.AND P1, PT, R74, R164, PT ;  /* 0x000000a44a00720c */ /* 0x000fe40003f26270 */
[----:B------:R-:W-:Y:S02]  /*10b40*/  ISETP.GE.AND P4, PT, R76, R165, PT ;  /* 0x000000a54c00720c */ /* 0x000fe40003f86270 */
[----:B------:R-:W-:Y:S01]  /*10b50*/  I2FP.F32.S32 R74, R74 ;  /* 0x0000004a004a7245 */ /* 0x000fe20000201400 */
[----:B------:R-:W2:Y:S08]  /*10b60*/  MUFU.TANH R87, R87 ;  /* 0x0000005700577308 */ /* 0x000eb00000002400 */
[----:B------:R-:W4:Y:S01]  /*10b70*/  MUFU.TANH R17, R17 ;  /* 0x0000001100117308 */ /* 0x000f220000002400 */
[----:B-1----:R-:W-:-:S05]  /*10b80*/  VIADD R73, R30, 0xc1 ;  /* 0x000000c11e497836 */ /* 0x002fca0000000000 */
[C---:B------:R-:W-:Y:S02]  /*10b90*/  ISETP.GE.AND P6, PT, R73.reuse, R165, PT ;  /* 0x000000a54900720c */ /* 0x040fe40003fc6270 */
[----:B------:R-:W-:Y:S01]  /*10ba0*/  ISETP.GE.AND P5, PT, R73, R164, PT ;  /* 0x000000a44900720c */ /* 0x000fe20003fa6270 */
[----:B------:R-:W1:Y:S01]  /*10bb0*/  MUFU.TANH R77, R77 ;  /* 0x0000004d004d7308 */ /* 0x000e620000002400 */
[----:B------:R-:W-:-:S05]  /*10bc0*/  I2FP.F32.S32 R73, R73 ;  /* 0x0000004900497245 */ /* 0x000fca0000201400 */
[C---:B---3--:R-:W-:Y:S01]  /*10bd0*/  FFMA.FTZ R63, R73.reuse, UR5, R85 ;  /* 0x00000005493f7c23 */ /* 0x048fe20008010055 */
[----:B--2---:R-:W-:Y:S01]  /*10be0*/  FFMA.FTZ R58, R73, UR5, R87 ;  /* 0x00000005493a7c23 */ /* 0x004fe20008010057 */
[----:B------:R-:W2:Y:S01]  /*10bf0*/  MUFU.TANH R83, R83 ;  /* 0x0000005300537308 */ /* 0x000ea20000002400 */
[----:B----4-:R-:W-:Y:S02]  /*10c00*/  FFMA.FTZ R17, R74, UR5, R17 ;  /* 0x000000054a117c23 */ /* 0x010fe40008010011 */
[----:B------:R-:W-:Y:S02]  /*10c10*/  FSEL R63, R63, -INF , !P6 ;  /* 0xff8000003f3f7808 */ /* 0x000fe40007000000 */
[----:B------:R-:W-:Y:S02]  /*10c20*/  ISETP.GE.AND P6, PT, R76, R164, PT ;  /* 0x000000a44c00720c */ /* 0x000fe40003fc6270 */
[----:B------:R-:W-:Y:S01]  /*10c30*/  I2FP.F32.S32 R76, R76 ;  /* 0x0000004c004c7245 */ /* 0x000fe20000201400 */
[----:B------:R-:W3:Y:S01]  /*10c40*/  MUFU.TANH R75, R75 ;  /* 0x0000004b004b7308 */ /* 0x000ee20000002400 */
[----:B------:R-:W-:-:S03]  /*10c50*/  FSEL R58, R58, -INF , !P5 ;  /* 0xff8000003a3a7808 */ /* 0x000fc60006800000 */
[C---:B-1----:R-:W-:Y:S01]  /*10c60*/  FFMA.FTZ R73, R76.reuse, UR5, R77 ;  /* 0x000000054c497c23 */ /* 0x042fe2000801004d */
[----:B------:R-:W-:Y:S01]  /*10c70*/  FFMA.FTZ R56, R76, UR5, R29 ;  /* 0x000000054c387c23 */ /* 0x000fe2000801001d */
[----:B------:R-:W-:Y:S02]  /*10c80*/  VIADD R76, R30, 0xd9 ;  /* 0x000000d91e4c7836 */ /* 0x000fe40000000000 */
[----:B------:R-:W1:Y:S01]  /*10c90*/  MUFU.TANH R26, R26 ;  /* 0x0000001a001a7308 */ /* 0x000e620000002400 */
[----:B--2---:R-:W-:Y:S01]  /*10ca0*/  FFMA.FTZ R83, R74, UR5, R83 ;  /* 0x000000054a537c23 */ /* 0x004fe20008010053 */
[----:B------:R-:W-:Y:S02]  /*10cb0*/  FSEL R74, R17, -INF , !P2 ;  /* 0xff800000114a7808 */ /* 0x000fe40005000000 */
[C---:B------:R-:W-:Y:S02]  /*10cc0*/  ISETP.GE.AND P5, PT, R76.reuse, R165, PT ;  /* 0x000000a54c00720c */ /* 0x040fe40003fa6270 */
[----:B------:R-:W-:-:S02]  /*10cd0*/  ISETP.GE.AND P2, PT, R76, R164, PT ;  /* 0x000000a44c00720c */ /* 0x000fc40003f46270 */
[----:B------:R-:W2:Y:S01]  /*10ce0*/  MUFU.TANH R27, R27 ;  /* 0x0000001b001b7308 */ /* 0x000ea20000002400 */
[----:B------:R-:W-:Y:S02]  /*10cf0*/  I2FP.F32.S32 R76, R76 ;  /* 0x0000004c004c7245 */ /* 0x000fe40000201400 */
[----:B------:R-:W-:Y:S02]  /*10d00*/  FSEL R73, R73, -INF , !P4 ;  /* 0xff80000049497808 */ /* 0x000fe40006000000 */
[----:B------:R-:W-:Y:S01]  /*10d10*/  FSEL R56, R56, -INF , !P6 ;  /* 0xff80000038387808 */ /* 0x000fe20007000000 */
[----:B------:R-:W-:Y:S01]  /*10d20*/  FFMA.FTZ R25, R76, UR5, R25 ;  /* 0x000000054c197c23 */ /* 0x000fe20008010019 */
[----:B------:R-:W-:Y:S01]  /*10d30*/  ISETP.GE.AND P4, PT, R84, R164, PT ;  /* 0x000000a45400720c */ /* 0x000fe20003f86270 */
[----:B------:R-:W4:Y:S08]  /*10d40*/  MUFU.TANH R34, R34 ;  /* 0x0000002200227308 */ /* 0x000f300000002400 */
[----:B------:R5:W4:Y:S08]  /*10d50*/  MUFU.TANH R77, R35 ;  /* 0x00000023004d7308 */ /* 0x000b300000002400 */
[----:B------:R3:W4:Y:S08]  /*10d60*/  MUFU.TANH R29, R57 ;  /* 0x00000039001d7308 */ /* 0x0007300000002400 */
[----:B------:R1:W4:Y:S01]  /*10d70*/  MUFU.TANH R17, R59 ;  /* 0x0000003b00117308 */ /* 0x0003220000002400 */
[----:B-----5:R-:W-:-:S05]  /*10d80*/  VIADD R35, R30, 0xe9 ;  /* 0x000000e91e237836 */ /* 0x020fca0000000000 */
[-C--:B------:R-:W-:Y:S02]  /*10d90*/  ISETP.GE.AND P6, PT, R35, R165.reuse, PT ;  /* 0x000000a52300720c */ /* 0x080fe40003fc6270 */
[----:B------:R-:W-:Y:S01]  /*10da0*/  MUFU.TANH R4, R4 ;  /* 0x0000000400047308 */ /* 0x000fe20000002400 */
[----:B---3--:R-:W-:Y:S01]  /*10db0*/  FSEL R57, R83, -INF , !P1 ;  /* 0xff80000053397808 */ /* 0x008fe20004800000 */
[----:B------:R-:W-:Y:S01]  /*10dc0*/  IMAD.U32 R83, RZ, RZ, UR9 ;  /* 0x00000009ff537e24 */ /* 0x000fe2000f8e00ff */
[----:B------:R-:W-:Y:S02]  /*10dd0*/  ISETP.GE.AND P1, PT, R84, R165, PT ;  /* 0x000000a55400720c */ /* 0x000fe40003f26270 */
[----:B------:R-:W-:Y:S02]  /*10de0*/  I2FP.F32.S32 R84, R84 ;  /* 0x0000005400547245 */ /* 0x000fe40000201400 */
[----:B------:R-:W-:Y:S01]  /*10df0*/  LOP3.LUT R83, R83, 0x18, R243, 0xfe, !PT ;  /* 0x0000001853537812 */ /* 0x000fe200078efef3 */
[----:B------:R-:W-:Y:S01]  /*10e00*/  MUFU.TANH R6, R6 ;  /* 0x0000000600067308 */ /* 0x000fe20000002400 */
[----:B-1----:R-:W-:Y:S01]  /*10e10*/  FSEL R59, R25, -INF , !P5 ;  /* 0xff800000193b7808 */ /* 0x002fe20006800000 */
[----:B------:R-:W-:Y:S01]  /*10e20*/  FMUL.FTZ R25, R53, UR4 ;  /* 0x0000000435197c20 */ /* 0x000fe20008410000 */
[----:B------:R-:W-:Y:S01]  /*10e30*/  ISETP.GE.AND P5, PT, R35, R164, PT ;  /* 0x000000a42300720c */ /* 0x000fe20003fa6270 */
[----:B------:R-:W-:Y:S01]  /*10e40*/  FFMA.FTZ R53, R76, UR5, R75 ;  /* 0x000000054c357c23 */ /* 0x000fe2000801004b */
[----:B------:R-:W-:Y:S01]  /*10e50*/  I2FP.F32.S32 R35, R35 ;  /* 0x0000002300237245 */ /* 0x000fe20000201400 */
[C---:B------:R-:W-:Y:S01]  /*10e60*/  FFMA.FTZ R87, R84.reuse, UR5, R26 ;  /* 0x0000000554577c23 */ /* 0x040fe2000801001a */
[----:B--2---:R-:W-:Y:S01]  /*10e70*/  FFMA.FTZ R76, R84, UR5, R27 ;  /* 0x00000005544c7c23 */ /* 0x004fe2000801001b */
[----:B------:R-:W-:Y:S01]  /*10e80*/  FMUL.FTZ R27, R55, UR4 ;  /* 0x00000004371b7c20 */ /* 0x000fe20008410000 */
[----:B------:R-:W1:Y:S01]  /*10e90*/  MUFU.TANH R25, R25 ;  /* 0x0000001900197308 */ /* 0x000e620000002400 */
[C---:B----4-:R-:W-:Y:S01]  /*10ea0*/  FFMA.FTZ R34, R35.reuse, UR5, R34 ;  /* 0x0000000523227c23 */ /* 0x050fe20008010022 */
[----:B------:R-:W-:Y:S01]  /*10eb0*/  FFMA.FTZ R75, R35, UR5, R77 ;  /* 0x00000005234b7c23 */ /* 0x000fe2000801004d */
[----:B------:R-:W-:Y:S01]  /*10ec0*/  VIADD R35, R30, 0xf1 ;  /* 0x000000f11e237836 */ /* 0x000fe20000000000 */
[----:B------:R-:W-:Y:S01]  /*10ed0*/  FSEL R87, R87, -INF , !P1 ;  /* 0xff80000057577808 */ /* 0x000fe20004800000 */
[----:B------:R-:W-:Y:S01]  /*10ee0*/  IMAD.U32 R26, RZ, RZ, UR9 ;  /* 0x00000009ff1a7e24 */ /* 0x000fe2000f8e00ff */
[----:B------:R-:W-:-:S02]  /*10ef0*/  FSEL R76, R76, -INF , !P4 ;  /* 0xff8000004c4c7808 */ /* 0x000fc40006000000 */
[C---:B------:R-:W-:Y:S01]  /*10f00*/  ISETP.GE.AND P1, PT, R35.reuse, R165, PT ;  /* 0x000000a52300720c */ /* 0x040fe20003f26270 */
[----:B------:R-:W2:Y:S01]  /*10f10*/  MUFU.TANH R27, R27 ;  /* 0x0000001b001b7308 */ /* 0x000ea20000002400 */
[-C--:B------:R-:W-:Y:S02]  /*10f20*/  ISETP.GE.AND P4, PT, R35, R164.reuse, PT ;  /* 0x000000a42300720c */ /* 0x080fe40003f86270 */
[----:B------:R-:W-:Y:S02]  /*10f30*/  I2FP.F32.S32 R35, R35 ;  /* 0x0000002300237245 */ /* 0x000fe40000201400 */
[----:B------:R-:W-:Y:S01]  /*10f40*/  FSEL R86, R34, -INF , !P6 ;  /* 0xff80000022567808 */ /* 0x000fe20007000000 */
[----:B------:R-:W-:Y:S01]  /*10f50*/  VIADD R34, R30, 0xf9 ;  /* 0x000000f91e227836 */ /* 0x000fe20000000000 */
[----:B------:R-:W-:Y:S01]  /*10f60*/  FSEL R75, R75, -INF , !P5 ;  /* 0xff8000004b4b7808 */ /* 0x000fe20006800000 */
[----:B------:R-:W-:Y:S01]  /*10f70*/  FFMA.FTZ R85, R35, UR5, R29 ;  /* 0x0000000523557c23 */ /* 0x000fe2000801001d */
[----:B------:R-:W-:Y:S01]  /*10f80*/  FSEL R77, R53, -INF , !P2 ;  /* 0xff800000354d7808 */ /* 0x000fe20005000000 */
[----:B------:R-:W-:Y:S01]  /*10f90*/  IMAD.U32 R53, RZ, RZ, UR9 ;  /* 0x00000009ff357e24 */ /* 0x000fe2000f8e00ff */
[C---:B------:R-:W-:Y:S01]  /*10fa0*/  ISETP.GE.AND P5, PT, R34.reuse, R165, PT ;  /* 0x000000a52200720c */ /* 0x040fe20003fa6270 */
[----:B------:R-:W-:Y:S01]  /*10fb0*/  FFMA.FTZ R17, R35, UR5, R17 ;  /* 0x0000000523117c23 */ /* 0x000fe20008010011 */
[----:B------:R-:W-:Y:S01]  /*10fc0*/  FSEL R85, R85, -INF , !P1 ;  /* 0xff80000055557808 */ /* 0x000fe20004800000 */
[----:B------:R-:W3:Y:S01]  /*10fd0*/  MUFU.TANH R5, R5 ;  /* 0x0000000500057308 */ /* 0x000ee20000002400 */
[----:B------:R-:W-:-:S02]  /*10fe0*/  ISETP.GE.AND P1, PT, R34, R164, PT ;  /* 0x000000a42200720c */ /* 0x000fc40003f26270 */
[----:B------:R-:W-:Y:S02]  /*10ff0*/  I2FP.F32.S32 R34, R34 ;  /* 0x0000002200227245 */ /* 0x000fe40000201400 */
[C---:B------:R-:W-:Y:S02]  /*11000*/  ISETP.GE.AND P2, PT, R30.reuse, R165, PT ;  /* 0x000000a51e00720c */ /* 0x040fe40003f46270 */
[----:B------:R-:W-:Y:S01]  /*11010*/  ISETP.GE.AND P6, PT, R30, R164, PT ;  /* 0x000000a41e00720c */ /* 0x000fe20003fc6270 */
[C---:B-1----:R-:W-:Y:S01]  /*11020*/  FFMA.FTZ R25, R34.reuse, UR5, R25 ;  /* 0x0000000522197c23 */ /* 0x042fe20008010019 */
[-C--:B------:R-:W-:Y:S01]  /*11030*/  I2FP.F32.S32 R29, R30.reuse ;  /* 0x0000001e001d7245 */ /* 0x080fe20000201400 */
[----:B--2---:R-:W-:Y:S01]  /*11040*/  FFMA.FTZ R27, R34, UR5, R27 ;  /* 0x00000005221b7c23 */ /* 0x004fe2000801001b */
[----:B------:R-:W-:Y:S01]  /*11050*/  I2FP.F32.S32 R30, R30 ;  /* 0x0000001e001e7245 */ /* 0x000fe20000201400 */
[----:B------:R-:W-:Y:S01]  /*11060*/  IMAD.U32 R34, RZ, RZ, UR9 ;  /* 0x00000009ff227e24 */ /* 0x000fe2000f8e00ff */
[----:B------:R-:W-:Y:S01]  /*11070*/  LOP3.LUT R26, R26, 0x8, R243, 0xfe, !PT ;  /* 0x000000081a1a7812 */ /* 0x000fe200078efef3 */
[----:B------:R-:W-:Y:S01]  /*11080*/  FFMA.FTZ R29, R29, UR5, R205 ;  /* 0x000000051d1d7c23 */ /* 0x000fe200080100cd */
[--C-:B------:R-:W-:Y:S01]  /*11090*/  LOP3.LUT R53, R53, 0x10, R243.reuse, 0xfe, !PT ;  /* 0x0000001035357812 */ /* 0x100fe200078efef3 */
[----:B------:R-:W-:Y:S01]  /*110a0*/  FFMA.FTZ R30, R30, UR5, R192 ;  /* 0x000000051e1e7c23 */ /* 0x000fe200080100c0 */
[----:B------:R-:W-:Y:S01]  /*110b0*/  FSEL R55, R17, -INF , !P4 ;  /* 0xff80000011377808 */ /* 0x000fe20006000000 */
[----:B------:R-:W-:Y:S01]  /*110c0*/  MUFU.TANH R21, R21 ;  /* 0x0000001500157308 */ /* 0x000fe20000002400 */
[----:B------:R-:W-:-:S02]  /*110d0*/  LOP3.LUT R34, R34, 0x20, R243, 0xfe, !PT ;  /* 0x0000002022227812 */ /* 0x000fc400078efef3 */
[----:B------:R-:W-:Y:S02]  /*110e0*/  FSEL R29, R29, -INF , !P2 ;  /* 0xff8000001d1d7808 */ /* 0x000fe40005000000 */
[----:B------:R-:W-:Y:S02]  /*110f0*/  FSEL R17, R30, -INF , !P6 ;  /* 0xff8000001e117808 */ /* 0x000fe40007000000 */
[----:B------:R-:W-:Y:S01]  /*11100*/  FSEL R84, R25, -INF , !P5 ;  /* 0xff80000019547808 */ /* 0x000fe20006800000 */
[----:B------:R-:W-:Y:S01]  /*11110*/  MUFU.TANH R22, R22 ;  /* 0x0000001600167308 */ /* 0x000fe20000002400 */
[CC--:B------:R-:W-:Y:S02]  /*11120*/  ISETP.GE.AND P4, PT, R26.reuse, R165.reuse, PT ;  /* 0x000000a51a00720c */ /* 0x0c0fe40003f86270 */
[----:B------:R-:W-:Y:S02]  /*11130*/  ISETP.GE.AND P2, PT, R26, R164, PT ;  /* 0x000000a41a00720c */ /* 0x000fe40003f46270 */
[----:B------:R-:W-:-:S02]  /*11140*/  ISETP.GE.AND P6, PT, R53, R165, PT ;  /* 0x000000a53500720c */ /* 0x000fc40003fc6270 */
[----:B------:R-:W-:Y:S01]  /*11150*/  ISETP.GE.AND P5, PT, R53, R164, PT ;  /* 0x000000a43500720c */ /* 0x000fe20003fa6270 */
[----:B------:R-:W1:Y:S01]  /*11160*/  MUFU.TANH R14, R14 ;  /* 0x0000000e000e7308 */ /* 0x000e620000002400 */
[----:B------:R-:W-:Y:S02]  /*11170*/  I2FP.F32.S32 R25, R53 ;  /* 0x0000003500197245 */ /* 0x000fe40000201400 */
[----:B------:R-:W-:Y:S02]  /*11180*/  I2FP.F32.S32 R26, R26 ;  /* 0x0000001a001a7245 */ /* 0x000fe40000201400 */
[----:B------:R-:W-:Y:S01]  /*11190*/  FSEL R53, R27, -INF , !P1 ;  /* 0xff8000001b357808 */ /* 0x000fe20004800000 */
[C---:B------:R-:W-:Y:S01]  /*111a0*/  FFMA.FTZ R30, R25.reuse, UR5, R44 ;  /* 0x00000005191e7c23 */ /* 0x040fe2000801002c */
[----:B------:R-:W-:Y:S01]  /*111b0*/  I2FP.F32.S32 R27, R34 ;  /* 0x00000022001b7245 */ /* 0x000fe20000201400 */
[C---:B------:R-:W-:Y:S01]  /*111c0*/  FFMA.FTZ R35, R26.reuse, UR5, R194 ;  /* 0x000000051a237c23 */ /* 0x040fe200080100c2 */
[----:B------:R-:W-:Y:S01]  /*111d0*/  I2FP.F32.S32 R44, R83 ;  /* 0x00000053002c7245 */ /* 0x000fe20000201400 */
[----:B------:R-:W-:Y:S01]  /*111e0*/  FFMA.FTZ R25, R25, UR5, R45 ;  /* 0x0000000519197c23 */ /* 0x000fe2000801002d */
[----:B------:R-:W-:Y:S01]  /*111f0*/  FFMA.FTZ R26, R26, UR5, R189 ;  /* 0x000000051a1a7c23 */ /* 0x000fe200080100bd */
[C---:B------:R-:W-:Y:S01]  /*11200*/  FFMA.FTZ R45, R27.reuse, UR5, R182 ;  /* 0x000000051b2d7c23 */ /* 0x040fe200080100b6 */
[----:B------:R-:W-:Y:S01]  /*11210*/  FFMA.FTZ R185, R27, UR5, R185 ;  /* 0x000000051bb97c23 */ /* 0x000fe200080100b9 */
[----:B------:R-:W-:-:S02]  /*11220*/  IMAD.U32 R27, RZ, RZ, UR9 ;  /* 0x00000009ff1b7e24 */ /* 0x000fc4000f8e00ff */
[----:B------:R-:W-:Y:S01]  /*11230*/  FFMA.FTZ R46, R44, UR5, R46 ;  /* 0x000000052c2e7c23 */ /* 0x000fe2000801002e */
[-C--:B------:R-:W-:Y:S01]  /*11240*/  ISETP.GE.AND P1, PT, R83, R165.reuse, PT ;  /* 0x000000a55300720c */ /* 0x080fe20003f26270 */
[----:B------:R-:W2:Y:S01]  /*11250*/  MUFU.TANH R23, R23 ;  /* 0x0000001700177308 */ /* 0x000ea20000002400 */
[----:B------:R-:W-:Y:S02]  /*11260*/  FSEL R26, R26, -INF , !P2 ;  /* 0xff8000001a1a7808 */ /* 0x000fe40005000000 */
[----:B------:R-:W-:Y:S02]  /*11270*/  FSEL R30, R30, -INF , !P6 ;  /* 0xff8000001e1e7808 */ /* 0x000fe40007000000 */
[C---:B------:R-:W-:Y:S02]  /*11280*/  ISETP.GE.AND P2, PT, R34.reuse, R165, PT ;  /* 0x000000a52200720c */ /* 0x040fe40003f46270 */
[-C--:B------:R-:W-:Y:S01]  /*11290*/  ISETP.GE.AND P6, PT, R34, R164.reuse, PT ;  /* 0x000000a42200720c */ /* 0x080fe20003fc6270 */
[----:B------:R-:W-:Y:S01]  /*112a0*/  FFMA.FTZ R34, R44, UR5, R47 ;  /* 0x000000052c227c23 */ /* 0x000fe2000801002f */
[----:B------:R-:W-:Y:S01]  /*112b0*/  LOP3.LUT R27, R27, 0x28, R243, 0xfe, !PT ;  /* 0x000000281b1b7812 */ /* 0x000fe200078efef3 */
[----:B------:R-:W-:Y:S01]  /*112c0*/  IMAD.U32 R44, RZ, RZ, UR9 ;  /* 0x00000009ff2c7e24 */ /* 0x000fe2000f8e00ff */
[----:B------:R-:W-:Y:S01]  /*112d0*/  FSEL R35, R35, -INF , !P4 ;  /* 0xff80000023237808 */ /* 0x000fe20006000000 */
[----:B------:R-:W4:Y:S01]  /*112e0*/  MUFU.TANH R170, R170 ;  /* 0x000000aa00aa7308 */ /* 0x000f220000002400 */
[----:B------:R-:W-:Y:S01]  /*112f0*/  ISETP.GE.AND P4, PT, R83, R164, PT ;  /* 0x000000a45300720c */ /* 0x000fe20003f86270 */
[----:B------:R-:W-:Y:S01]  /*11300*/  IMAD.U32 R83, RZ, RZ, UR9 ;  /* 0x00000009ff537e24 */ /* 0x000fe2000f8e00ff */
[----:B------:R-:W-:-:S02]  /*11310*/  FSEL R25, R25, -INF , !P5 ;  /* 0xff80000019197808 */ /* 0x000fc40006800000 */
[----:B------:R-:W-:Y:S02]  /*11320*/  FSEL R46, R46, -INF , !P1 ;  /* 0xff8000002e2e7808 */ /* 0x000fe40004800000 */
[C---:B------:R-:W-:Y:S01]  /*11330*/  ISETP.GE.AND P5, PT, R27.reuse, R165, PT ;  /* 0x000000a51b00720c */ /* 0x040fe20003fa6270 */
[----:B------:R-:W5:Y:S01]  /*11340*/  MUFU.TANH R128, R128 ;  /* 0x0000008000807308 */ /* 0x000f620000002400 */
        /* <DEDUP_REMOVED lines=8> */
[----:B------:R-:W5:Y:S01]  /*113d0*/  MUFU.TANH R130, R130 ;  /* 0x0000008200827308 */ /* 0x000f620000002400 */
[----:B------:R-:W-:-:S02]  /*113e0*/  I2FP.F32.S32 R215, R215 ;  /* 0x000000d700d77245 */ /* 0x000fc40000201400 */
[----:B------:R-:W-:Y:S02]  /*113f0*/  FSEL R129, R185, -INF , !P6 ;  /* 0xff800000b9817808 */ /* 0x000fe40007000000 */
[----:B------:R-:W-:Y:S01]  /*11400*/  FSEL R40, R40, -INF , !P5 ;  /* 0xff80000028287808 */ /* 0x000fe20006800000 */
[C---:B------:R-:W-:Y:S01]  /*11410*/  FFMA.FTZ R36, R215.reuse, UR5, R36 ;  /* 0x00000005d7247c23 */ /* 0x040fe20008010024 */
[----:B------:R-:W-:Y:S01]  /*11420*/  FFMA.FTZ R215, R215, UR5, R37 ;  /* 0x00000005d7d77c23 */ /* 0x000fe20008010025 */
[----:B------:R-:W-:Y:S01]  /*11430*/  IMAD.U32 R37, RZ, RZ, UR9 ;  /* 0x00000009ff257e24 */ /* 0x000fe2000f8e00ff */
[C---:B------:R-:W-:Y:S01]  /*11440*/  ISETP.GE.AND P6, PT, R212.reuse, R165, PT ;  /* 0x000000a5d400720c */ /* 0x040fe20003fc6270 */
[----:B------:R-:W5:Y:S01]  /*11450*/  MUFU.TANH R124, R124 ;  /* 0x0000007c007c7308 */ /* 0x000f620000002400 */
[----:B------:R-:W-:Y:S02]  /*11460*/  ISETP.GE.AND P5, PT, R212, R164, PT ;  /* 0x000000a4d400720c */ /* 0x000fe40003fa6270 */
[----:B------:R-:W-:-:S02]  /*11470*/  I2FP.F32.S32 R212, R212 ;  /* 0x000000d400d47245 */ /* 0x000fc40000201400 */
[----:B------:R-:W-:Y:S02]  /*11480*/  LOP3.LUT R37, R37, 0x40, R243, 0xfe, !PT ;  /* 0x0000004025257812 */ /* 0x000fe400078efef3 */
[----:B------:R-:W-:Y:S01]  /*11490*/  FSEL R252, R41, -INF , !P1 ;  /* 0xff80000029fc7808 */ /* 0x000fe20004800000 */
[----:B------:R-:W-:Y:S01]  /*114a0*/  FFMA.FTZ R27, R212, UR5, R32 ;  /* 0x00000005d41b7c23 */ /* 0x000fe20008010020 */
[----:B------:R-:W-:Y:S01]  /*114b0*/  FSEL R32, R36, -INF , !P4 ;  /* 0xff80000024207808 */ /* 0x000fe20006000000 */
[----:B------:R-:W-:Y:S01]  /*114c0*/  FFMA.FTZ R212, R212, UR5, R33 ;  /* 0x00000005d4d47c23 */ /* 0x000fe20008010021 */
[C---:B------:R-:W-:Y:S01]  /*114d0*/  ISETP.GE.AND P1, PT, R37.reuse, R165, PT ;  /* 0x000000a52500720c */ /* 0x040fe20003f26270 */
[----:B------:R-:W-:Y:S01]  /*114e0*/  IMAD.U32 R33, RZ, RZ, UR9 ;  /* 0x00000009ff217e24 */ /* 0x000fe2000f8e00ff */
[----:B------:R-:W-:Y:S01]  /*114f0*/  ISETP.GE.AND P4, PT, R37, R164, PT ;  /* 0x000000a42500720c */ /* 0x000fe20003f86270 */
[----:B------:R-:W5:Y:S01]  /*11500*/  MUFU.TANH R126, R126 ;  /* 0x0000007e007e7308 */ /* 0x000f620000002400 */
[----:B------:R-:W-:-:S02]  /*11510*/  I2FP.F32.S32 R37, R37 ;  /* 0x0000002500257245 */ /* 0x000fc40000201400 */
[----:B------:R-:W-:Y:S02]  /*11520*/  FSEL R215, R215, -INF , !P2 ;  /* 0xff800000d7d77808 */ /* 0x000fe40005000000 */
[----:B------:R-:W-:Y:S01]  /*11530*/  ISETP.GE.AND P2, PT, R203, R165, PT ;  /* 0x000000a5cb00720c */ /* 0x000fe20003f46270 */
[----:B------:R-:W-:Y:S01]  /*11540*/  FFMA.FTZ R41, R37, UR5, R28 ;  /* 0x0000000525297c23 */ /* 0x000fe2000801001c */
[----:B------:R-:W-:Y:S01]  /*11550*/  FSEL R28, R27, -INF , !P6 ;  /* 0xff8000001b1c7808 */ /* 0x000fe20007000000 */
[----:B------:R-:W-:Y:S01]  /*11560*/  FFMA.FTZ R16, R37, UR5, R16 ;  /* 0x0000000525107c23 */ /* 0x000fe20008010010 */
[----:B------:R-:W-:Y:S01]  /*11570*/  ISETP.GE.AND P6, PT, R203, R164, PT ;  /* 0x000000a4cb00720c */ /* 0x000fe20003fc6270 */
[----:B------:R-:W5:Y:S01]  /*11580*/  MUFU.TANH R120, R120 ;  /* 0x0000007800787308 */ /* 0x000f620000002400 */
[----:B------:R-:W-:Y:S02]  /*11590*/  I2FP.F32.S32 R203, R203 ;  /* 0x000000cb00cb7245 */ /* 0x000fe40000201400 */
[----:B------:R-:W-:-:S02]  /*115a0*/  LOP3.LUT R36, R44, 0x50, R243, 0xfe, !PT ;  /* 0x000000502c247812 */ /* 0x000fc400078efef3 */
[----:B------:R-:W-:Y:S01]  /*115b0*/  FSEL R212, R212, -INF , !P5 ;  /* 0xff800000d4d47808 */ /* 0x000fe20006800000 */
[----:B------:R-:W-:Y:S01]  /*115c0*/  FFMA.FTZ R4, R203, UR5, R4 ;  /* 0x00000005cb047c23 */ /* 0x000fe20008010004 */
[----:B------:R-:W-:Y:S01]  /*115d0*/  FSEL R27, R41, -INF , !P1 ;  /* 0xff800000291b7808 */ /* 0x000fe20004800000 */
[----:B---3--:R-:W-:Y:S01]  /*115e0*/  FFMA.FTZ R203, R203, UR5, R5 ;  /* 0x00000005cbcb7c23 */ /* 0x008fe20008010005 */
[C---:B------:R-:W-:Y:S01]  /*115f0*/  ISETP.GE.AND P5, PT, R36.reuse, R165, PT ;  /* 0x000000a52400720c */ /* 0x040fe20003fa6270 */
[----:B------:R-:W-:Y:S01]  /*11600*/  IMAD.U32 R5, RZ, RZ, UR9 ;  /* 0x00000009ff057e24 */ /* 0x000fe2000f8e00ff */
[----:B------:R-:W-:Y:S01]  /*11610*/  ISETP.GE.AND P1, PT, R36, R164, PT ;  /* 0x000000a42400720c */ /* 0x000fe20003f26270 */
[----:B------:R-:W3:Y:S01]  /*11620*/  MUFU.TANH R122, R122 ;  /* 0x0000007a007a7308 */ /* 0x000ee20000002400 */
[----:B------:R-:W-:Y:S02]  /*11630*/  LOP3.LUT R33, R33, 0x58, R243, 0xfe, !PT ;  /* 0x0000005821217812 */ /* 0x000fe400078efef3 */
[----:B------:R-:W-:-:S02]  /*11640*/  I2FP.F32.S32 R36, R36 ;  /* 0x0000002400247245 */ /* 0x000fc40000201400 */
[----:B------:R-:W-:Y:S01]  /*11650*/  FSEL R205, R16, -INF , !P4 ;  /* 0xff80000010cd7808 */ /* 0x000fe20006000000 */
[----:B------:R-:W-:Y:S01]  /*11660*/  IMAD.U32 R16, RZ, RZ, UR9 ;  /* 0x00000009ff107e24 */ /* 0x000fe2000f8e00ff */
[----:B------:R-:W-:Y:S01]  /*11670*/  FSEL R44, R4, -INF , !P2 ;  /* 0xff800000042c7808 */ /* 0x000fe20005000000 */
[C---:B------:R-:W-:Y:S01]  /*11680*/  FFMA.FTZ R6, R36.reuse, UR5, R6 ;  /* 0x0000000524067c23 */ /* 0x040fe20008010006 */
[C---:B------:R-:W-:Y:S01]  /*11690*/  ISETP.GE.AND P4, PT, R33.reuse, R165, PT ;  /* 0x000000a52100720c */ /* 0x040fe20003f86270 */
[----:B-1----:R-:W-:Y:S01]  /*116a0*/  FFMA.FTZ R14, R36, UR5, R14 ;  /* 0x00000005240e7c23 */ /* 0x002fe2000801000e */
[----:B------:R-:W-:Y:S01]  /*116b0*/  ISETP.GE.AND P2, PT, R33, R164, PT ;  /* 0x000000a42100720c */ /* 0x000fe20003f46270 */
[----:B------:R-:W-:Y:S01]  /*116c0*/  IMAD.U32 R4, RZ, RZ, UR9 ;  /* 0x00000009ff047e24 */ /* 0x000fe2000f8e00ff */
[----:B------:R-:W-:Y:S01]  /*116d0*/  I2FP.F32.S32 R33, R33 ;  /* 0x0000002100217245 */ /* 0x000fe20000201400 */
[----:B------:R-:W1:Y:S01]  /*116e0*/  MUFU.TANH R116, R116 ;  /* 0x0000007400747308 */ /* 0x000e620000002400 */
[----:B------:R-:W-:-:S02]  /*116f0*/  LOP3.LUT R16, R16, 0x60, R243, 0xfe, !PT ;  /* 0x0000006010107812 */ /* 0x000fc400078efef3 */
[----:B------:R-:W-:Y:S01]  /*11700*/  LOP3.LUT R5, R5, 0x68, R243, 0xfe, !PT ;  /* 0x0000006805057812 */ /* 0x000fe200078efef3 */
[C---:B------:R-:W-:Y:S01]  /*11710*/  FFMA.FTZ R21, R33.reuse, UR5, R21 ;  /* 0x0000000521157c23 */ /* 0x040fe20008010015 */
[----:B------:R-:W-:Y:S01]  /*11720*/  FFMA.FTZ R22, R33, UR5, R22 ;  /* 0x0000000521167c23 */ /* 0x000fe20008010016 */
[----:B------:R-:W-:Y:S02]  /*11730*/  FSEL R33, R6, -INF , !P5 ;  /* 0xff80000006217808 */ /* 0x000fe40006800000 */
[----:B------:R-:W-:Y:S01]  /*11740*/  I2FP.F32.S32 R6, R16 ;  /* 0x0000001000067245 */ /* 0x000fe20000201400 */
[----:B------:R-:W1:Y:S01]  /*11750*/  MUFU.TANH R118, R118 ;  /* 0x0000007600767308 */ /* 0x000e620000002400 */
[----:B------:R-:W-:Y:S01]  /*11760*/  FSEL R203, R203, -INF , !P6 ;  /* 0xff800000cbcb7808 */ /* 0x000fe20007000000 */
[----:B------:R1:W-:Y:S01]  /*11770*/  STL [R1], R33 ;  /* 0x0000002101007387 */ /* 0x0003e20000100800 */
[-C--:B------:R-:W-:Y:S01]  /*11780*/  ISETP.GE.AND P6, PT, R16, R165.reuse, PT ;  /* 0x000000a51000720c */ /* 0x080fe20003fc6270 */
[----:B--2---:R-:W-:Y:S01]  /*11790*/  FFMA.FTZ R23, R6, UR5, R23 ;  /* 0x0000000506177c23 */ /* 0x004fe20008010017 */
[----:B------:R-:W-:Y:S01]  /*117a0*/  FSEL R198, R14, -INF , !P1 ;  /* 0xff8000000ec67808 */ /* 0x000fe20004800000 */
[----:B----4-:R-:W-:Y:S01]  /*117b0*/  FFMA.FTZ R170, R6, UR5, R170 ;  /* 0x0000000506aa7c23 */ /* 0x010fe200080100aa */
[----:B------:R-:W-:Y:S01]  /*117c0*/  FSEL R247, R21, -INF , !P4 ;  /* 0xff80000015f77808 */ /* 0x000fe20006000000 */
[----:B------:R-:W-:Y:S01]  /*117d0*/  IMAD.U32 R6, RZ, RZ, UR9 ;  /* 0x00000009ff067e24 */ /* 0x000fe2000f8e00ff */
[----:B------:R-:W-:Y:S01]  /*117e0*/  LOP3.LUT R4, R4, 0x70, R243, 0xfe, !PT ;  /* 0x0000007004047812 */ /* 0x000fe200078efef3 */
[----:B------:R-:W2:Y:S01]  /*117f0*/  MUFU.TANH R112, R112 ;  /* 0x0000007000707308 */ /* 0x000ea20000002400 */
[C---:B------:R-:W-:Y:S01]  /*11800*/  ISETP.GE.AND P1, PT, R5.reuse, R165, PT ;  /* 0x000000a50500720c */ /* 0x040fe20003f26270 */
[----:B------:R-:W-:Y:S01]  /*11810*/  IMAD.U32 R14, RZ, RZ, UR9 ;  /* 0x00000009ff0e7e24 */ /* 0x000fe2000f8e00ff */
[----:B------:R-:W-:Y:S01]  /*11820*/  ISETP.GE.AND P4, PT, R5, R164, PT ;  /* 0x000000a40500720c */ /* 0x000fe20003f86270 */
[----:B------:R-:W-:Y:S01]  /*11830*/  IMAD.U32 R21, RZ, RZ, UR9 ;  /* 0x00000009ff157e24 */ /* 0x000fe2000f8e00ff */
[----:B------:R-:W-:-:S02]  /*11840*/  I2FP.F32.S32 R5, R5 ;  /* 0x0000000500057245 */ /* 0x000fc40000201400 */
[----:B------:R-:W-:Y:S01]  /*11850*/  FSEL R196, R22, -INF , !P2 ;  /* 0xff80000016c47808 */ /* 0x000fe20005000000 */
[----:B------:R-:W4:Y:S01]  /*11860*/  MUFU.TANH R114, R114 ;  /* 0x0000007200727308 */ /* 0x000f220000002400 */
[----:B------:R-:W-:Y:S01]  /*11870*/  FSEL R210, R23, -INF , !P6 ;  /* 0xff80000017d27808 */ /* 0x000fe20007000000 */
[C---:B-----5:R-:W-:Y:S01]  /*11880*/  FFMA.FTZ R128, R5.reuse, UR5, R128 ;  /* 0x0000000505807c23 */ /* 0x060fe20008010080 */
[CC--:B------:R-:W-:Y:S01]  /*11890*/  ISETP.GE.AND P2, PT, R4.reuse, R165.reuse, PT ;  /* 0x000000a50400720c */ /* 0x0c0fe20003f46270 */
[----:B------:R-:W-:Y:S01]  /*118a0*/  FFMA.FTZ R130, R5, UR5, R130 ;  /* 0x0000000505827c23 */ /* 0x000fe20008010082 */
[----:B------:R-:W-:Y:S01]  /*118b0*/  ISETP.GE.AND P6, PT, R4, R164, PT ;  /* 0x000000a40400720c */ /* 0x000fe20003fc6270 */
[----:B------:R-:W-:Y:S01]  /*118c0*/  IMAD.U32 R5, RZ, RZ, UR9 ;  /* 0x00000009ff057e24 */ /* 0x000fe2000f8e00ff */
[----:B------:R-:W-:Y:S01]  /*118d0*/  I2FP.F32.S32 R4, R4 ;  /* 0x0000000400047245 */ /* 0x000fe20000201400 */
[----:B------:R-:W5:Y:S01]  /*118e0*/  MUFU.TANH R108, R108 ;  /* 0x0000006c006c7308 */ /* 0x000f620000002400 */
[----:B------:R-:W-:Y:S01]  /*118f0*/  ISETP.GE.AND P5, PT, R16, R164, PT ;  /* 0x000000a41000720c */ /* 0x000fe20003fa6270 */
[----:B------:R-:W-:Y:S01]  /*11900*/  IMAD.U32 R22, RZ, RZ, UR9 ;  /* 0x00000009ff167e24 */ /* 0x000fe2000f8e00ff */
[--C-:B------:R-:W-:Y:S01]  /*11910*/  LOP3.LUT R6, R6, 0x78, R243.reuse, 0xfe, !PT ;  /* 0x0000007806067812 */ /* 0x100fe200078efef3 */
[C---:B------:R-:W-:Y:S01]  /*11920*/  FFMA.FTZ R124, R4.reuse, UR5, R124 ;  /* 0x00000005047c7c23 */ /* 0x040fe2000801007c */
[----:B------:R-:W-:Y:S01]  /*11930*/  LOP3.LUT R5, R5, 0x80, R243, 0xfe, !PT ;  /* 0x0000008005057812 */ /* 0x000fe200078efef3 */
[----:B------:R-:W-:Y:S01]  /*11940*/  FFMA.FTZ R126, R4, UR5, R126 ;  /* 0x00000005047e7c23 */ /* 0x000fe2000801007e */
[----:B------:R-:W-:Y:S01]  /*11950*/  FSEL R187, R170, -INF , !P5 ;  /* 0xff800000aabb7808 */ /* 0x000fe20006800000 */
[----:B------:R-:W-:Y:S01]  /*11960*/  IMAD.U32 R4, RZ, RZ, UR9 ;  /* 0x00000009ff047e24 */ /* 0x000fe2000f8e00ff */
[----:B------:R-:W-:Y:S01]  /*11970*/  FSEL R208, R128, -INF , !P1 ;  /* 0xff80000080d07808 */ /* 0x000fe20004800000 */
[----:B------:R-:W5:Y:S01]  /*11980*/  MUFU.TANH R110, R110 ;  /* 0x0000006e006e7308 */ /* 0x000f620000002400 */
[----:B------:R-:W-:Y:S01]  /*11990*/  FSEL R189, R130, -INF , !P4 ;  /* 0xff80000082bd7808 */ /* 0x000fe20006000000 */
[----:B------:R-:W-:Y:S01]  /*119a0*/  IMAD.U32 R23, RZ, RZ, UR9 ;  /* 0x00000009ff177e24 */ /* 0x000fe2000f8e00ff */
[----:B------:R-:W-:Y:S01]  /*119b0*/  FSEL R201, R124, -INF , !P2 ;  /* 0xff8000007cc97808 */ /* 0x000fe20005000000 */
[----:B------:R-:W-:Y:S01]  /*119c0*/  IMAD.U32 R16, RZ, RZ, UR9 ;  /* 0x00000009ff107e24 */ /* 0x000fe2000f8e00ff */
[----:B------:R-:W-:-:S02]  /*119d0*/  ISETP.GE.AND P5, PT, R6, R165, PT ;  /* 0x000000a50600720c */ /* 0x000fc40003fa6270 */
[-C--:B------:R-:W-:Y:S01]  /*119e0*/  ISETP.GE.AND P1, PT, R6, R164.reuse, PT ;  /* 0x000000a40600720c */ /* 0x080fe20003f26270 */
[----:B------:R-:W5:Y:S01]  /*119f0*/  MUFU.TANH R106, R106 ;  /* 0x0000006a006a7308 */ /* 0x000f620000002400 */
[C---:B------:R-:W-:Y:S02]  /*11a00*/  ISETP.GE.AND P4, PT, R5.reuse, R165, PT ;  /* 0x000000a50500720c */ /* 0x040fe40003f86270 */
[----:B------:R-:W-:Y:S02]  /*11a10*/  ISETP.GE.AND P2, PT, R5, R164, PT ;  /* 0x000000a40500720c */ /* 0x000fe40003f46270 */
[----:B------:R-:W-:Y:S02]  /*11a20*/  I2FP.F32.S32 R6, R6 ;  /* 0x0000000600067245 */ /* 0x000fe40000201400 */
[----:B------:R-:W-:Y:S01]  /*11a30*/  I2FP.F32.S32 R5, R5 ;  /* 0x0000000500057245 */ /* 0x000fe20000201400 */
[----:B------:R-:W-:Y:S01]  /*11a40*/  MUFU.TANH R100, R100 ;  /* 0x0000006400647308 */ /* 0x000fe20000002400 */
[--C-:B------:R-:W-:Y:S01]  /*11a50*/  LOP3.LUT R4, R4, 0x88, R243.reuse, 0xfe, !PT ;  /* 0x0000008804047812 */ /* 0x100fe200078efef3 */
[C---:B------:R-:W-:Y:S01]  /*11a60*/  FFMA.FTZ R120, R6.reuse, UR5, R120 ;  /* 0x0000000506787c23 */ /* 0x040fe20008010078 */
[----:B---3--:R-:W-:Y:S01]  /*11a70*/  FFMA.FTZ R122, R6, UR5, R122 ;  /* 0x00000005067a7c23 */ /* 0x008fe2000801007a */
[C---:B-1----:R-:W-:Y:S01]  /*11a80*/  FFMA.FTZ R116, R5.reuse, UR5, R116 ;  /* 0x0000000505747c23 */ /* 0x042fe20008010074 */
[----:B------:R-:W-:Y:S01]  /*11a90*/  LOP3.LUT R14, R14, 0x90, R243, 0xfe, !PT ;  /* 0x000000900e0e7812 */ /* 0x000fe200078efef3 */
[----:B------:R-:W-:Y:S01]  /*11aa0*/  IMAD.U32 R6, RZ, RZ, UR9 ;  /* 0x00000009ff067e24 */ /* 0x000fe2000f8e00ff */
[----:B------:R-:W-:Y:S01]  /*11ab0*/  FSEL R192, R126, -INF , !P6 ;  /* 0xff8000007ec07808 */ /* 0x000fe20007000000 */
[----:B------:R-:W1:Y:S01]  /*11ac0*/  MUFU.TANH R104, R104 ;  /* 0x0000006800687308 */ /* 0x000e620000002400 */
[----:B------:R-:W-:Y:S01]  /*11ad0*/  FSEL R195, R120, -INF , !P5 ;  /* 0xff80000078c37808 */ /* 0x000fe20006800000 */
[----:B------:R-:W-:Y:S01]  /*11ae0*/  FFMA.FTZ R118, R5, UR5, R118 ;  /* 0x0000000505767c23 */ /* 0x000fe20008010076 */
[----:B------:R-:W-:Y:S01]  /*11af0*/  FSEL R186, R122, -INF , !P1 ;  /* 0xff8000007aba7808 */ /* 0x000fe20004800000 */
[----:B------:R-:W-:Y:S01]  /*11b00*/  IMAD.U32 R5, RZ, RZ, UR9 ;  /* 0x00000009ff057e24 */ /* 0x000fe2000f8e00ff */
[----:B------:R-:W-:-:S02]  /*11b10*/  FSEL R185, R116, -INF , !P4 ;  /* 0xff80000074b97808 */ /* 0x000fc40006000000 */
[CC--:B------:R-:W-:Y:S01]  /*11b20*/  ISETP.GE.AND P6, PT, R4.reuse, R165.reuse, PT ;  /* 0x000000a50400720c */ /* 0x0c0fe20003fc6270 */
[----:B------:R-:W3:Y:S01]  /*11b30*/  MUFU.TANH R102, R102 ;  /* 0x0000006600667308 */ /* 0x000ee20000002400 */
[-C--:B------:R-:W-:Y:S02]  /*11b40*/  ISETP.GE.AND P5, PT, R4, R164.reuse, PT ;  /* 0x000000a40400720c */ /* 0x080fe40003fa6270 */
[C---:B------:R-:W-:Y:S02]  /*11b50*/  ISETP.GE.AND P1, PT, R14.reuse, R165, PT ;  /* 0x000000a50e00720c */ /* 0x040fe40003f26270 */
[----:B------:R-:W-:Y:S02]  /*11b60*/  ISETP.GE.AND P4, PT, R14, R164, PT ;  /* 0x000000a40e00720c */ /* 0x000fe40003f86270 */
[----:B------:R-:W-:Y:S01]  /*11b70*/  I2FP.F32.S32 R4, R4 ;  /* 0x0000000400047245 */ /* 0x000fe20000201400 */
[----:B------:R-:W-:Y:S01]  /*11b80*/  MUFU.TANH R96, R96 ;  /* 0x0000006000607308 */ /* 0x000fe20000002400 */
[----:B------:R-:W-:-:S02]  /*11b90*/  I2FP.F32.S32 R14, R14 ;  /* 0x0000000e000e7245 */ /* 0x000fc40000201400 */
[--C-:B------:R-:W-:Y:S01]  /*11ba0*/  LOP3.LUT R6, R6, 0x98, R243.reuse, 0xfe, !PT ;  /* 0x0000009806067812 */ /* 0x100fe200078efef3 */
[C---:B--2---:R-:W-:Y:S01]  /*11bb0*/  FFMA.FTZ R112, R4.reuse, UR5, R112 ;  /* 0x0000000504707c23 */ /* 0x044fe20008010070 */
[----:B----4-:R-:W-:Y:S01]  /*11bc0*/  FFMA.FTZ R114, R4, UR5, R114 ;  /* 0x0000000504727c23 */ /* 0x010fe20008010072 */
[----:B-----5:R-:W-:Y:S01]  /*11bd0*/  FFMA.FTZ R108, R14, UR5, R108 ;  /* 0x000000050e6c7c23 */ /* 0x020fe2000801006c */
[----:B------:R-:W-:Y:S01]  /*11be0*/  LOP3.LUT R83, R83, 0xa0, R243, 0xfe, !PT ;  /* 0x000000a053537812 */ /* 0x000fe200078efef3 */
[----:B------:R-:W-:Y:S01]  /*11bf0*/  MUFU.TANH R98, R98 ;  /* 0x0000006200627308 */ /* 0x000fe20000002400 */
[----:B------:R-:W-:Y:S01]  /*11c00*/  FSEL R176, R118, -INF , !P2 ;  /* 0xff80000076b07808 */ /* 0x000fe20005000000 */
[----:B------:R-:W-:Y:S01]  /*11c10*/  FFMA.FTZ R110, R14, UR5, R110 ;  /* 0x000000050e6e7c23 */ /* 0x000fe2000801006e */
[----:B------:R-:W-:Y:S01]  /*11c20*/  FSEL R194, R112, -INF , !P6 ;  /* 0xff80000070c27808 */ /* 0x000fe20007000000 */
[----:B------:R-:W-:Y:S01]  /*11c30*/  IMAD.U32 R14, RZ, RZ, UR9 ;  /* 0x00000009ff0e7e24 */ /* 0x000fe2000f8e00ff */
[----:B------:R-:W-:-:S02]  /*11c40*/  FSEL R175, R114, -INF , !P5 ;  /* 0xff80000072af7808 */ /* 0x000fc40006800000 */
[----:B------:R-:W-:Y:S01]  /*11c50*/  FSEL R182, R108, -INF , !P1 ;  /* 0xff8000006cb67808 */ /* 0x000fe20004800000 */
[----:B------:R-:W2:Y:S01]  /*11c60*/  MUFU.TANH R92, R92 ;  /* 0x0000005c005c7308 */ /* 0x000ea20000002400 */
[CC--:B------:R-:W-:Y:S02]  /*11c70*/  ISETP.GE.AND P2, PT, R6.reuse, R165.reuse, PT ;  /* 0x000000a50600720c */ /* 0x0c0fe40003f46270 */
[-C--:B------:R-:W-:Y:S02]  /*11c80*/  ISETP.GE.AND P6, PT, R6, R164.reuse, PT ;  /* 0x000000a40600720c */ /* 0x080fe40003fc6270 */
[C---:B------:R-:W-:Y:S02]  /*11c90*/  ISETP.GE.AND P5, PT, R83.reuse, R165, PT ;  /* 0x000000a55300720c */ /* 0x040fe40003fa6270 */
[----:B------:R-:W-:Y:S01]  /*11ca0*/  ISETP.GE.AND P1, PT, R83, R164, PT ;  /* 0x000000a45300720c */ /* 0x000fe20003f26270 */
[----:B------:R-:W4:Y:S01]  /*11cb0*/  MUFU.TANH R94, R94 ;  /* 0x0000005e005e7308 */ /* 0x000f220000002400 */
[----:B------:R-:W-:-:S02]  /*11cc0*/  I2FP.F32.S32 R6, R6 ;  /* 0x0000000600067245 */ /* 0x000fc40000201400 */
[----:B------:R-:W-:Y:S02]  /*11cd0*/  I2FP.F32.S32 R83, R83 ;  /* 0x0000005300537245 */ /* 0x000fe40000201400 */
[--C-:B------:R-:W-:Y:S01]  /*11ce0*/  LOP3.LUT R14, R14, 0xb0, R243.reuse, 0xfe, !PT ;  /* 0x000000b00e0e7812 */ /* 0x100fe200078efef3 */
[C---:B------:R-:W-:Y:S01]  /*11cf0*/  FFMA.FTZ R106, R6.reuse, UR5, R106 ;  /* 0x00000005066a7c23 */ /* 0x040fe2000801006a */
[----:B-1----:R-:W-:Y:S01]  /*11d00*/  FFMA.FTZ R104, R6, UR5, R104 ;  /* 0x0000000506687c23 */ /* 0x002fe20008010068 */
[----:B------:R-:W-:Y:S01]  /*11d10*/  FFMA.FTZ R100, R83, UR5, R100 ;  /* 0x0000000553647c23 */ /* 0x000fe20008010064 */
[----:B------:R-:W-:Y:S01]  /*11d20*/  LOP3.LUT R6, R5, 0xa8, R243, 0xfe, !PT ;  /* 0x000000a805067812 */ /* 0x000fe200078efef3 */
[----:B------:R-:W-:Y:S01]  /*11d30*/  MUFU.TANH R88, R88 ;  /* 0x0000005800587308 */ /* 0x000fe20000002400 */
[----:B------:R-:W-:Y:S01]  /*11d40*/  FSEL R168, R106, -INF , !P6 ;  /* 0xff8000006aa87808 */ /* 0x000fe20007000000 */
[----:B---3--:R-:W-:Y:S01]  /*11d50*/  FFMA.FTZ R83, R83, UR5, R102 ;  /* 0x0000000553537c23 */ /* 0x008fe20008010066 */
[----:B------:R-:W-:-:S02]  /*11d60*/  FSEL R173, R100, -INF , !P5 ;  /* 0xff80000064ad7808 */ /* 0x000fc40006800000 */
[CC--:B------:R-:W-:Y:S02]  /*11d70*/  ISETP.GE.AND P6, PT, R14.reuse, R165.reuse, PT ;  /* 0x000000a50e00720c */ /* 0x0c0fe40003fc6270 */
[----:B------:R-:W-:Y:S01]  /*11d80*/  ISETP.GE.AND P5, PT, R14, R164, PT ;  /* 0x000000a40e00720c */ /* 0x000fe20003fa6270 */
[----:B------:R1:W-:Y:S01]  /*11d90*/  MUFU.TANH R5, R82 ;  /* 0x0000005200057308 */ /* 0x0003e20000002400 */
[----:B------:R-:W-:Y:S02]  /*11da0*/  FSEL R170, R110, -INF , !P4 ;  /* 0xff8000006eaa7808 */ /* 0x000fe40006000000 */
[----:B------:R-:W-:Y:S02]  /*11db0*/  FSEL R178, R104, -INF , !P2 ;  /* 0xff80000068b27808 */ /* 0x000fe40005000000 */
[----:B------:R-:W-:Y:S02]  /*11dc0*/  I2FP.F32.S32 R14, R14 ;  /* 0x0000000e000e7245 */ /* 0x000fe40000201400 */
[C---:B------:R-:W-:Y:S01]  /*11dd0*/  ISETP.GE.AND P4, PT, R6.reuse, R165, PT ;  /* 0x000000a50600720c */ /* 0x040fe20003f86270 */
[----:B------:R-:W-:Y:S01]  /*11de0*/  MUFU.TANH R90, R90 ;  /* 0x0000005a005a7308 */ /* 0x000fe20000002400 */
[----:B------:R-:W-:Y:S01]  /*11df0*/  ISETP.GE.AND P2, PT, R6, R164, PT ;  /* 0x000000a40600720c */ /* 0x000fe20003f46270 */
[C---:B--2---:R-:W-:Y:S01]  /*11e00*/  FFMA.FTZ R92, R14.reuse, UR5, R92 ;  /* 0x000000050e5c7c23 */ /* 0x044fe2000801005c */
[----:B------:R-:W-:Y:S01]  /*11e10*/  FSEL R83, R83, -INF , !P1 ;  /* 0xff80000053537808 */ /* 0x000fe20004800000 */
[----:B----4-:R-:W-:Y:S01]  /*11e20*/  FFMA.FTZ R94, R14, UR5, R94 ;  /* 0x000000050e5e7c23 */ /* 0x010fe2000801005e */
[----:B------:R-:W-:-:S02]  /*11e30*/  LOP3.LUT R22, R22, 0xc8, R243, 0xfe, !PT ;  /* 0x000000c816167812 */ /* 0x000fc400078efef3 */
[----:B------:R-:W-:Y:S01]  /*11e40*/  FSEL R92, R92, -INF , !P6 ;  /* 0xff8000005c5c7808 */ /* 0x000fe20007000000 */
[----:B------:R-:W2:Y:S01]  /*11e50*/  MUFU.TANH R38, R38 ;  /* 0x0000002600267308 */ /* 0x000ea20000002400 */
[----:B-1----:R-:W-:Y:S01]  /*11e60*/  I2FP.F32.S32 R82, R6 ;  /* 0x0000000600527245 */ /* 0x002fe20000201400 */
[----:B------:R-:W-:Y:S01]  /*11e70*/  IMAD.U32 R6, RZ, RZ, UR9 ;  /* 0x00000009ff067e24 */ /* 0x000fe2000f8e00ff */
[--C-:B------:R-:W-:Y:S02]  /*11e80*/  LOP3.LUT R21, R21, 0xd0, R243.reuse, 0xfe, !PT ;  /* 0x000000d015157812 */ /* 0x100fe400078efef3 */
[--C-:B------:R-:W-:Y:S01]  /*11e90*/  LOP3.LUT R23, R23, 0xe8, R243.reuse, 0xfe, !PT ;  /* 0x000000e817177812 */ /* 0x100fe200078efef3 */
[C---:B------:R-:W-:Y:S01]  /*11ea0*/  FFMA.FTZ R96, R82.reuse, UR5, R96 ;  /* 0x0000000552607c23 */ /* 0x040fe20008010060 */
[----:B------:R-:W-:Y:S01]  /*11eb0*/  FFMA.FTZ R82, R82, UR5, R98 ;  /* 0x0000000552527c23 */ /* 0x000fe20008010062 */
[----:B------:R1:W-:Y:S01]  /*11ec0*/  MUFU.TANH R4, R80 ;  /* 0x0000005000047308 */ /* 0x0003e20000002400 */
[----:B------:R-:W-:-:S02]  /*11ed0*/  LOP3.LUT R6, R6, 0xc0, R243, 0xfe, !PT ;  /* 0x000000c006067812 */ /* 0x000fc400078efef3 */
[----:B------:R-:W-:Y:S02]  /*11ee0*/  FSEL R125, R96, -INF , !P4 ;  /* 0xff800000607d7808 */ /* 0x000fe40006000000 */
[----:B------:R-:W-:Y:S02]  /*11ef0*/  FSEL R82, R82, -INF , !P2 ;  /* 0xff80000052527808 */ /* 0x000fe40005000000 */
[C---:B------:R-:W-:Y:S01]  /*11f00*/  ISETP.GE.AND P2, PT, R6.reuse, R165, PT ;  /* 0x000000a50600720c */ /* 0x040fe20003f46270 */
[----:B------:R-:W3:Y:S01]  /*11f10*/  MUFU.TANH R31, R31 ;  /* 0x0000001f001f7308 */ /* 0x000ee20000002400 */
[----:B------:R-:W-:Y:S02]  /*11f20*/  ISETP.GE.AND P6, PT, R6, R164, PT ;  /* 0x000000a40600720c */ /* 0x000fe40003fc6270 */
[----:B------:R-:W-:Y:S02]  /*11f30*/  I2FP.F32.S32 R6, R6 ;  /* 0x0000000600067245 */ /* 0x000fe40000201400 */
[----:B------:R-:W-:-:S03]  /*11f40*/  LOP3.LUT R16, R16, 0xd8, R243, 0xfe, !PT ;  /* 0x000000d810107812 */ /* 0x000fc600078efef3 */
[----:B------:R-:W4:Y:S01]  /*11f50*/  MUFU.TANH R49, R49 ;  /* 0x0000003100317308 */ /* 0x000f220000002400 */
[----:B-1----:R-:W-:Y:S02]  /*11f60*/  IMAD.U32 R80, RZ, RZ, UR9 ;  /* 0x00000009ff507e24 */ /* 0x002fe4000f8e00ff */
[----:B--2---:R-:W-:-:S03]  /*11f70*/  FFMA.FTZ R38, R6, UR5, R38 ;  /* 0x0000000506267c23 */ /* 0x004fc60008010026 */
[----:B------:R-:W-:Y:S02]  /*11f80*/  LOP3.LUT R80, R80, 0xb8, R243, 0xfe, !PT ;  /* 0x000000b850507812 */ /* 0x000fe400078efef3 */
[----:B------:R-:W1:Y:S01]  /*11f90*/  MUFU.TANH R78, R78 ;  /* 0x0000004e004e7308 */ /* 0x000e620000002400 */
[----:B---3--:R-:W-:Y:S01]  /*11fa0*/  FFMA.FTZ R31, R6, UR5, R31 ;  /* 0x00000005061f7c23 */ /* 0x008fe2000801001f */
[C---:B------:R-:W-:Y:S01]  /*11fb0*/  ISETP.GE.AND P1, PT, R80.reuse, R165, PT ;  /* 0x000000a55000720c */ /* 0x040fe20003f26270 */
[----:B------:R-:W-:Y:S01]  /*11fc0*/  BAR.SYNC.DEFER_BLOCKING 0x0 ;  /* 0x0000000000007b1d */ /* 0x000fe20000010000 */
[----:B------:R-:W-:Y:S02]  /*11fd0*/  ISETP.GE.AND P4, PT, R80, R164, PT ;  /* 0x000000a45000720c */ /* 0x000fe40003f86270 */
[----:B------:R-:W-:-:S03]  /*11fe0*/  I2FP.F32.S32 R80, R80 ;  /* 0x0000005000507245 */ /* 0x000fc60000201400 */
[----:B------:R2:W3:Y:S02]  /*11ff0*/  MUFU.TANH R14, R81 ;  /* 0x00000051000e7308 */ /* 0x0004e40000002400 */
[C---:B------:R-:W-:Y:S01]  /*12000*/  FFMA.FTZ R88, R80.reuse, UR5, R88 ;  /* 0x0000000550587c23 */ /* 0x040fe20008010058 */
[----:B------:R-:W-:Y:S01]  /*12010*/  FFMA.FTZ R80, R80, UR5, R90 ;  /* 0x0000000550507c23 */ /* 0x000fe2000801005a */
[----:B------:R-:W-:Y:S02]  /*12020*/  FSEL R90, R38, -INF , !P2 ;  /* 0xff800000265a7808 */ /* 0x000fe40005000000 */
[-C--:B------:R-:W-:Y:S02]  /*12030*/  ISETP.GE.AND P2, PT, R21, R164.reuse, PT ;  /* 0x000000a41500720c */ /* 0x080fe40003f46270 */
[----:B------:R-:W-:Y:S01]  /*12040*/  FSEL R91, R88, -INF , !P1 ;  /* 0xff800000585b7808 */ /* 0x000fe20004800000 */
[----:B------:R5:W3:Y:S01]  /*12050*/  MUFU.TANH R6, R79 ;  /* 0x0000004f00067308 */ /* 0x000ae20000002400 */
[----:B------:R-:W-:-:S02]  /*12060*/  ISETP.GE.AND P1, PT, R22, R164, PT ;  /* 0x000000a41600720c */ /* 0x000fc40003f26270 */
[----:B------:R-:W-:Y:S02]  /*12070*/  FSEL R80, R80, -INF , !P4 ;  /* 0xff80000050507808 */ /* 0x000fe40006000000 */
[----:B------:R-:W-:Y:S02]  /*12080*/  ISETP.GE.AND P4, PT, R21, R165, PT ;  /* 0x000000a51500720c */ /* 0x000fe40003f86270 */
[----:B------:R-:W-:Y:S01]  /*12090*/  I2FP.F32.S32 R21, R21 ;  /* 0x0000001500157245 */ /* 0x000fe20000201400 */
[----:B------:R-:W3:Y:S01]  /*120a0*/  MUFU.TANH R43, R43 ;  /* 0x0000002b002b7308 */ /* 0x000ee20000002400 */
[----:B--2---:R-:W-:Y:S02]  /*120b0*/  FSEL R81, R94, -INF , !P5 ;  /* 0xff8000005e517808 */ /* 0x004fe40006800000 */
[----:B------:R-:W-:Y:S01]  /*120c0*/  ISETP.GE.AND P5, PT, R22, R165, PT ;  /* 0x000000a51600720c */ /* 0x000fe20003fa6270 */
[C---:B----4-:R-:W-:Y:S01]  /*120d0*/  FFMA.FTZ R49, R21.reuse, UR5, R49 ;  /* 0x0000000515317c23 */ /* 0x050fe20008010031 */
[----:B------:R-:W-:Y:S01]  /*120e0*/  I2FP.F32.S32 R22, R22 ;  /* 0x0000001600167245 */ /* 0x000fe20000201400 */
[----:B-1----:R-:W-:-:S02]  /*120f0*/  FFMA.FTZ R21, R21, UR5, R78 ;  /* 0x0000000515157c23 */ /* 0x002fc4000801004e */
[----:B------:R-:W1:Y:S01]  /*12100*/  MUFU.TANH R42, R42 ;  /* 0x0000002a002a7308 */ /* 0x000e620000002400 */
[----:B-----5:R-:W-:Y:S01]  /*12110*/  FSEL R79, R31, -INF , !P6 ;  /* 0xff8000001f4f7808 */ /* 0x020fe20007000000 */
[----:B------:R-:W-:Y:S02]  /*12120*/  IMAD.U32 R31, RZ, RZ, UR9 ;  /* 0x00000009ff1f7e24 */ /* 0x000fe4000f8e00ff */
[C---:B------:R-:W-:Y:S01]  /*12130*/  FFMA.FTZ R4, R22.reuse, UR5, R4 ;  /* 0x0000000516047c23 */ /* 0x040fe20008010004 */
[----:B------:R-:W-:Y:S01]  /*12140*/  FFMA.FTZ R22, R22, UR5, R5 ;  /* 0x0000000516167c23 */ /* 0x000fe20008010005 */
[----:B------:R-:W-:Y:S02]  /*12150*/  FSEL R88, R49, -INF , !P4 ;  /* 0xff80000031587808 */ /* 0x000fe40006000000 */
[----:B------:R-:W-:Y:S01]  /*12160*/  LOP3.LUT R31, R31, 0xe0, R243, 0xfe, !PT ;  /* 0x000000e01f1f7812 */ /* 0x000fe200078efef3 */
[----:B------:R-:W2:Y:S01]  /*12170*/  MUFU.TANH R50, R50 ;  /* 0x0000003200327308 */ /* 0x000ea20000002400 */
[----:B------:R-:W-:-:S02]  /*12180*/  FSEL R78, R22, -INF , !P1 ;  /* 0xff800000164e7808 */ /* 0x000fc40004800000 */
[C---:B------:R-:W-:Y:S02]  /*12190*/  ISETP.GE.AND P1, PT, R31.reuse, R165, PT ;  /* 0x000000a51f00720c */ /* 0x040fe40003f26270 */
[----:B------:R-:W-:Y:S02]  /*121a0*/  ISETP.GE.AND P4, PT, R31, R164, PT ;  /* 0x000000a41f00720c */ /* 0x000fe40003f86270 */
[----:B------:R-:W-:Y:S01]  /*121b0*/  I2FP.F32.S32 R31, R31 ;  /* 0x0000001f001f7245 */ /* 0x000fe20000201400 */
[----:B------:R-:W4:Y:S01]  /*121c0*/  MUFU.TANH R51, R51 ;  /* 0x0000003300337308 */ /* 0x000f220000002400 */
[----:B------:R-:W-:Y:S02]  /*121d0*/  FSEL R89, R4, -INF , !P5 ;  /* 0xff80000004597808 */ /* 0x000fe40006800000 */
[----:B------:R-:W-:Y:S01]  /*121e0*/  I2FP.F32.S32 R4, R16 ;  /* 0x0000001000047245 */ /* 0x000fe20000201400 */
[C---:B---3--:R-:W-:Y:S01]  /*121f0*/  FFMA.FTZ R14, R31.reuse, UR5, R14 ;  /* 0x000000051f0e7c23 */ /* 0x048fe2000801000e */
[C---:B------:R-:W-:Y:S01]  /*12200*/  ISETP.GE.AND P6, PT, R16.reuse, R165, PT ;  /* 0x000000a51000720c */ /* 0x040fe20003fc6270 */
[----:B------:R-:W-:Y:S01]  /*12210*/  FFMA.FTZ R6, R31, UR5, R6 ;  /* 0x000000051f067c23 */ /* 0x000fe20008010006 */
[-C--:B------:R-:W-:Y:S01]  /*12220*/  ISETP.GE.AND P5, PT, R16, R164.reuse, PT ;  /* 0x000000a41000720c */ /* 0x080fe20003fa6270 */
[----:B------:R3:W-:Y:S01]  /*12230*/  MUFU.TANH R22, R93 ;  /* 0x0000005d00167308 */ /* 0x0007e20000002400 */
[----:B------:R-:W-:Y:S01]  /*12240*/  FSEL R96, R14, -INF , !P1 ;  /* 0xff8000000e607808 */ /* 0x000fe20004800000 */
[C---:B------:R-:W-:Y:S01]  /*12250*/  FFMA.FTZ R43, R4.reuse, UR5, R43 ;  /* 0x00000005042b7c23 */ /* 0x040fe2000801002b */
[----:B------:R-:W-:Y:S01]  /*12260*/  ISETP.GE.AND P1, PT, R23, R164, PT ;  /* 0x000000a41700720c */ /* 0x000fe20003f26270 */
[----:B-1----:R-:W-:Y:S01]  /*12270*/  FFMA.FTZ R42, R4, UR5, R42 ;  /* 0x00000005042a7c23 */ /* 0x002fe2000801002a */
[----:B------:R-:W-:-:S02]  /*12280*/  IMAD.U32 R16, RZ, RZ, UR9 ;  /* 0x00000009ff107e24 */ /* 0x000fc4000f8e00ff */
[----:B------:R-:W-:Y:S01]  /*12290*/  IMAD.U32 R4, RZ, RZ, UR9 ;  /* 0x00000009ff047e24 */ /* 0x000fe2000f8e00ff */
[----:B------:R-:W1:Y:S01]  /*122a0*/  MUFU.TANH R5, R95 ;  /* 0x0000005f00057308 */ /* 0x000e620000002400 */
[----:B------:R-:W-:Y:S02]  /*122b0*/  FSEL R94, R43, -INF , !P6 ;  /* 0xff8000002b5e7808 */ /* 0x000fe40007000000 */
[--C-:B------:R-:W-:Y:S02]  /*122c0*/  LOP3.LUT R16, R16, 0xf0, R243.reuse, 0xfe, !PT ;  /* 0x000000f010107812 */ /* 0x100fe400078efef3 */
[----:B------:R-:W-:Y:S02]  /*122d0*/  LOP3.LUT R4, R4, 0xf8, R243, 0xfe, !PT ;  /* 0x000000f804047812 */ /* 0x000fe400078efef3 */
[----:B------:R-:W-:Y:S01]  /*122e0*/  ISETP.GE.AND P6, PT, R16, R165, PT ;  /* 0x000000a51000720c */ /* 0x000fe20003fc6270 */
[----:B------:R5:W-:Y:S01]  /*122f0*/  MUFU.TANH R14, R54 ;  /* 0x00000036000e7308 */ /* 0x000be20000002400 */
[----:B---3--:R-:W-:-:S02]  /*12300*/  FSEL R93, R21, -INF , !P2 ;  /* 0xff800000155d7808 */ /* 0x008fc40005000000 */
[----:B------:R-:W-:Y:S02]  /*12310*/  ISETP.GE.AND P2, PT, R23, R165, PT ;  /* 0x000000a51700720c */ /* 0x000fe40003f46270 */
[----:B------:R-:W-:-:S03]  /*12320*/  I2FP.F32.S32 R23, R23 ;  /* 0x0000001700177245 */ /* 0x000fc60000201400 */
[----:B------:R3:W1:Y:S02]  /*12330*/  MUFU.TANH R21, R52 ;  /* 0x0000003400157308 */ /* 0x0006640000002400 */
[C---:B--2---:R-:W-:Y:S01]  /*12340*/  FFMA.FTZ R50, R23.reuse, UR5, R50 ;  /* 0x0000000517327c23 */ /* 0x044fe20008010032 */
[----:B----4-:R-:W-:-:S04]  /*12350*/  FFMA.FTZ R51, R23, UR5, R51 ;  /* 0x0000000517337c23 */ /* 0x010fc80008010033 */
[----:B------:R-:W-:Y:S02]  /*12360*/  FSEL R97, R50, -INF , !P1 ;  /* 0xff80000032617808 */ /* 0x000fe40004800000 */
[----:B------:R-:W-:Y:S02]  /*12370*/  PLOP3.LUT P1, PT, PT, PT, UP1, 0x80, 0x0 ;  /* 0x000000000000781c */ /* 0x000fe40003f2f018 */
[----:B-----5:R-:W-:Y:S02]  /*12380*/  FSEL R54, R6, -INF , !P4 ;  /* 0xff80000006367808 */ /* 0x020fe40006000000 */
[----:B------:R-:W-:Y:S02]  /*12390*/  FSEL R95, R51, -INF , !P2 ;  /* 0xff800000335f7808 */ /* 0x000fe40005000000 */
[----:B------:R-:W-:Y:S02]  /*123a0*/  ISETP.GE.AND P4, PT, R16, R164, PT ;  /* 0x000000a41000720c */ /* 0x000fe40003f86270 */
[----:B---3--:R-:W-:-:S02]  /*123b0*/  FSEL R52, R42, -INF , !P5 ;  /* 0xff8000002a347808 */ /* 0x008fc40006800000 */
[C---:B------:R-:W-:Y:S02]  /*123c0*/  ISETP.GE.AND P5, PT, R4.reuse, R165, PT ;  /* 0x000000a50400720c */ /* 0x040fe40003fa6270 */
[----:B------:R-:W-:Y:S02]  /*123d0*/  ISETP.GE.AND P2, PT, R4, R164, PT ;  /* 0x000000a40400720c */ /* 0x000fe40003f46270 */
[----:B------:R-:W-:Y:S02]  /*123e0*/  I2FP.F32.S32 R16, R16 ;  /* 0x0000001000107245 */ /* 0x000fe40000201400 */
[----:B------:R-:W-:-:S03]  /*123f0*/  I2FP.F32.S32 R4, R4 ;  /* 0x0000000400047245 */ /* 0x000fc60000201400 */
[C---:B-1----:R-:W-:Y:S01]  /*12400*/  FFMA.FTZ R5, R16.reuse, UR5, R5 ;  /* 0x0000000510057c23 */ /* 0x042fe20008010005 */
        /* <DEDUP_REMOVED lines=40> */
[C---:B------:R-:W-:Y:S02]  /*12690*/  LOP3.LUT R14, R6.reuse, UR9, RZ, 0x3c, !PT ;  /* 0x00000009060e7c12 */ /* 0x040fe4000f8e3cff */
        /* <DEDUP_REMOVED lines=29> */
.L_x_3718:
[----:B------:R-:W-:-:S04]  /*12870*/  ULEA UR9, -UR6, URZ, 0x8 ;  /* 0x0000003f06097291 */ /* 0x000fc8000f8e413f */
[----:B------:R-:W-:Y:S02]  /*12880*/  USHF.R.S32.HI UR4, URZ, 0x1f, UR9 ;  /* 0x0000001f3f047899 */ /* 0x000fe40008011409 */
[----:B------:R-:W-:-:S04]  /*12890*/  MOV R5, UR9 ;  /* 0x0000000900057c02 */ /* 0x000fc80008000f00 */
[----:B------:R-:W-:-:S07]  /*128a0*/  MOV R4, UR4 ;  /* 0x0000000400047c02 */ /* 0x000fce0008000f00 */
.L_x_3719:
[----:B------:R-:W-:Y:S01]  /*128b0*/  ULDC.64 UR16, c[0x0][0x218] ;  /* 0x0000860000107ab9 */ /* 0x000fe20000000a00 */
[----:B------:R-:W-:Y:S01]  /*128c0*/  IMAD.U32 R36, RZ, RZ, UR6 ;  /* 0x00000006ff247e24 */ /* 0x000fe2000f8e00ff */
[C---:B------:R-:W-:Y:S01]  /*128d0*/  LEA R249, P2, R67.reuse, UR16, 0x1 ;  /* 0x0000001043f97c11 */ /* 0x040fe2000f8408ff */
[----:B------:R-:W-:Y:S01]  /*128e0*/  IMAD.U32 R118, RZ, RZ, UR6 ;  /* 0x00000006ff767e24 */ /* 0x000fe2000f8e00ff */
[----:B------:R1:W-:Y:S01]  /*128f0*/  @P0 STS.128 [R241+0x2000], RZ ;  /* 0x002000fff1000388 */ /* 0x0003e20000000c00 */
[----:B------:R-:W-:Y:S01]  /*12900*/  IMAD.U32 R116, RZ, RZ, UR6 ;  /* 0x00000006ff747e24 */ /* 0x000fe2000f8e00ff */
[--C-:B------:R-:W-:Y:S01]  /*12910*/  LEA.HI.X R248, R67, UR17, R66.reuse, 0x1, P2 ;  /* 0x0000001143f87c11 */ /* 0x100fe200090f0c42 */
[----:B------:R-:W-:Y:S01]  /*12920*/  @!P0 IMAD.MOV.U32 R22, RZ, RZ, R67 ;  /* 0x000000ffff168224 */ /* 0x000fe200078e0043 */
[C---:B------:R-:W-:Y:S01]  /*12930*/  @!P0 LEA R42, P2, R5.reuse, R249, 0x1 ;  /* 0x000000f9052a8211 */ /* 0x040fe200078408ff */
[----:B------:R-:W-:Y:S01]  /*12940*/  @!P0 IMAD.MOV.U32 R23, RZ, RZ, R66 ;  /* 0x000000ffff178224 */ /* 0x000fe200078e0042 */
[----:B------:R-:W-:Y:S01]  /*12950*/  @!UP0 UIMAD UR20, UR7, 0x30, URZ ;  /* 0x00000030071488a4 */ /* 0x000fe2000f8e023f */
[----:B------:R-:W-:Y:S01]  /*12960*/  IMAD.U32 R50, RZ, RZ, UR6 ;  /* 0x00000006ff327e24 */ /* 0x000fe2000f8e00ff */
[----:B------:R-:W-:Y:S01]  /*12970*/  @!P0 LEA.HI.X R43, R5, R248, R4, 0x1, P2 ;  /* 0x000000f8052b8211 */ /* 0x000fe200010f0c04 */
[----:B------:R-:W-:Y:S01]  /*12980*/  IMAD.U32 R114, RZ, RZ, UR6 ;  /* 0x00000006ff727e24 */ /* 0x000fe2000f8e00ff */
[----:B------:R-:W-:Y:S01]  /*12990*/  @!UP0 UIMAD UR9, UR7, 0x50, URZ ;  /* 0x00000050070988a4 */ /* 0x000fe2000f8e023f */
[----:B------:R-:W-:Y:S01]  /*129a0*/  IMAD.U32 R112, RZ, RZ, UR6 ;  /* 0x00000006ff707e24 */ /* 0x000fe2000f8e00ff */
[----:B------:R-:W-:Y:S01]  /*129b0*/  @!UP0 UIMAD UR4, UR7, 0x60, URZ ;  /* 0x00000060070488a4 */ /* 0x000fe2000f8e023f */
[----:B------:R-:W-:Y:S01]  /*129c0*/  IMAD.U32 R102, RZ, RZ, UR6 ;  /* 0x00000006ff667e24 */ /* 0x000fe2000f8e00ff */
[----:B------:R-:W-:Y:S01]  /*129d0*/  @!PT LDS RZ, [RZ] ;  /* 0x00000000fffff984 */ /* 0x000fe20000000800 */
[----:B------:R-:W-:Y:S01]  /*129e0*/  @!PT LDS RZ, [RZ] ;  /* 0x00000000fffff984 */ /* 0x000fe20000000800 */
[----:B------:R-:W-:Y:S01]  /*129f0*/  @!PT LDS RZ, [RZ] ;  /* 0x00000000fffff984 */ /* 0x000fe20000000800 */
[----:B------:R2:W-:Y:S01]  /*12a00*/  @!P0 LDGSTS.E.BYPASS.LTC128B.128 [R241+0x2000], desc[UR18][R42.64] ;  /* 0x020000002af18fae */ /* 0x0005e2000b901d52 */
[----:B------:R-:W-:Y:S01]  /*12a10*/  IMAD.U32 R104, RZ, RZ, UR6 ;  /* 0x00000006ff687e24 */ /* 0x000fe2000f8e00ff */
[----:B------:R-:W-:Y:S01]  /*12a20*/  BSSY B0, `(.L_x_3720) ;  /* 0x00000b2000007945 */ /* 0x000fe20003800000 */
[----:B------:R-:W-:Y:S01]  /*12a30*/  IMAD.U32 R106, RZ, RZ, UR6 ;  /* 0x00000006ff6a7e24 */ /* 0x000fe2000f8e00ff */
[----:B------:R1:W-:Y:S01]  /*12a40*/  @P0 STS.128 [R241+0x2800], RZ ;  /* 0x002800fff1000388 */ /* 0x0003e20000000c00 */
[----:B------:R-:W-:-:S04]  /*12a50*/  @!P0 IMAD.WIDE.U32 R36, R36, 0x30, R22 ;  /* 0x0000003024248825 */ /* 0x000fc800078e0016 */
        /* <DEDUP_REMOVED lines=8> */
[----:B------:R-:W-:-:S03]  /*12ae0*/  @!P0 IADD3 R22, P5, P4, R5, UR13, R67 ;  /* 0x0000000d05168c10 */ /* 0x000fc6000fcbe043 */
[----:B------:R-:W-:Y:S01]  /*12af0*/  IMAD.U32 R14, RZ, RZ, UR6 ;  /* 0x00000006ff0e7e24 */ /* 0x000fe2000f8e00ff */
[----:B------:R-:W-:Y:S01]  /*12b00*/  @!P0 IADD3.X R21, R4, UR12, R66, P5, P4 ;  /* 0x0000000c04158c10 */ /* 0x000fe2000afe8442 */
[----:B------:R-:W-:Y:S01]  /*12b10*/  IMAD.U32 R23, RZ, RZ, UR6 ;  /* 0x00000006ff177e24 */ /* 0x000fe2000f8e00ff */
[----:B------:R-:W-:Y:S01]  /*12b20*/  @!P0 LEA R110, P5, R22, UR16, 0x1 ;  /* 0x00000010166e8c11 */ /* 0x000fe2000f8a08ff */
[----:B------:R-:W-:Y:S01]  /*12b30*/  IMAD.U32 R16, RZ, RZ, UR6 ;  /* 0x00000006ff107e24 */ /* 0x000fe2000f8e00ff */
[-C--:B------:R-:W-:Y:S01]  /*12b40*/  @!P0 LEA R14, P4, R14, R67.reuse, 0x5 ;  /* 0x000000430e0e8211 */ /* 0x080fe200078828ff */
[----:B------:R-:W-:Y:S01]  /*12b50*/  IMAD.U32 R6, RZ, RZ, UR7 ;  /* 0x00000007ff067e24 */ /* 0x000fe2000f8e00ff */
[----:B------:R-:W-:Y:S01]  /*12b60*/  @!P0 LEA.HI.X R111, R22, UR17, R21, 0x1, P5 ;  /* 0x00000011166f8c11 */ /* 0x000fe2000a8f0c15 */
[----:B--2---:R-:W-:Y:S01]  /*12b70*/  IMAD.U32 R43, RZ, RZ, UR6 ;  /* 0x00000006ff2b7e24 */ /* 0x004fe2000f8e00ff */
[-C--:B------:R-:W-:Y:S01]  /*12b80*/  @!P0 LEA R23, P2, R23, R67.reuse, 0x6 ;  /* 0x0000004317178211 */ /* 0x080fe200078430ff */
[----:B------:R-:W-:Y:S01]  /*12b90*/  IMAD.U32 R21, RZ, RZ, UR6 ;  /* 0x00000006ff157e24 */ /* 0x000fe2000f8e00ff */
[CC--:B------:R-:W-:Y:S01]  /*12ba0*/  @!P0 LEA.HI.X R6, R16.reuse, R66.reuse, R6, 0x5, P4 ;  /* 0x0000004210068211 */ /* 0x0c0fe200020f2c06 */
[----:B------:R-:W-:Y:S01]  /*12bb0*/  IMAD.U32 R22, RZ, RZ, UR7 ;  /* 0x00000007ff167e24 */ /* 0x000fe2000f8e00ff */
[----:B------:R-:W-:Y:S01]  /*12bc0*/  @!P0 LEA R43, P4, R43, R67, 0x7 ;  /* 0x000000432b2b8211 */ /* 0x000fe200078838ff */
[----:B------:R-:W-:Y:S01]  /*12bd0*/  IMAD.U32 R42, RZ, RZ, UR7 ;  /* 0x00000007ff2a7e24 */ /* 0x000fe2000f8e00ff */
[----:B------:R-:W-:Y:S01]  /*12be0*/  @!PT LDS RZ, [RZ] ;  /* 0x00000000fffff984 */ /* 0x000fe20000000800 */
[----:B------:R-:W-:Y:S01]  /*12bf0*/  @!PT LDS RZ, [RZ] ;  /* 0x00000000fffff984 */ /* 0x000fe20000000800 */
[----:B------:R-:W-:Y:S01]  /*12c00*/  @!PT LDS RZ, [RZ] ;  /* 0x00000000fffff984 */ /* 0x000fe20000000800 */
[----:B------:R1:W-:Y:S01]  /*12c10*/  @!P0 LDGSTS.E.BYPASS.LTC128B.128 [R241+0x2800], desc[UR18][R110.64] ;  /* 0x028000006ef18fae */ /* 0x0003e2000b901d52 */
[----:B------:R-:W-:Y:S01]  /*12c20*/  IMAD.U32 R108, RZ, RZ, UR6 ;  /* 0x00000006ff6c7e24 */ /* 0x000fe2000f8e00ff */
[----:B------:R-:W-:Y:S01]  /*12c30*/  @!P0 LEA.HI.X R22, R21, R66, R22, 0x6, P2 ;  /* 0x0000004215168211 */ /* 0x000fe200010f3416 */
[----:B------:R-:W-:Y:S01]  /*12c40*/  @!P0 IMAD.MOV.U32 R120, RZ, RZ, R67 ;  /* 0x000000ffff788224 */ /* 0x000fe200078e0043 */
[C---:B------:R-:W-:Y:S01]  /*12c50*/  @!P0 IADD3 R21, P2, R5.reuse, R36, RZ ;  /* 0x0000002405158210 */ /* 0x040fe20007f5e0ff */
[----:B------:R-:W-:Y:S01]  /*12c60*/  @!P0 IMAD.MOV.U32 R121, RZ, RZ, R66 ;  /* 0x000000ffff798224 */ /* 0x000fe200078e0042 */
[----:B------:R-:W-:Y:S01]  /*12c70*/  @!P0 LEA.HI.X R42, R16, R66, R42, 0x7, P4 ;  /* 0x00000042102a8211 */ /* 0x000fe200020f3c2a */
[----:B------:R1:W-:Y:S01]  /*12c80*/  @P0 STS.128 [R241+0x3000], RZ ;  /* 0x003000fff1000388 */ /* 0x0003e20000000c00 */
[C---:B------:R-:W-:Y:S01]  /*12c90*/  @!P0 IADD3 R33, P4, R5.reuse, R118, RZ ;  /* 0x0000007605218210 */ /* 0x040fe20007f9e0ff */
[----:B------:R-:W-:Y:S01]  /*12ca0*/  @!P0 IMAD.WIDE.U32 R108, R108, 0xe0, R120 ;  /* 0x000000e06c6c8825 */ /* 0x000fe200078e0078 */
        /* <DEDUP_REMOVED lines=17> */
[----:B------:R-:W-:Y:S02]  /*12dc0*/  @!P0 IADD3 R104, P4, R5, R104, RZ ;  /* 0x0000006805688210 */ /* 0x000fe40007f9e0ff */
[C---:B------:R-:W-:Y:S02]  /*12dd0*/  @!P0 IADD3.X R101, R4.reuse, UR20, R103, P2, !PT ;  /* 0x0000001404658c10 */ /* 0x040fe400097fe467 */
[----:B------:R-:W-:-:S02]  /*12de0*/  @!P0 IADD3.X R103, R4, UR9, R105, P4, !PT ;  /* 0x0000000904678c10 */ /* 0x000fc4000a7fe469 */
[C---:B------:R-:W-:Y:S02]  /*12df0*/  @!P0 IADD3 R106, P2, R5.reuse, R106, RZ ;  /* 0x0000006a056a8210 */ /* 0x040fe40007f5e0ff */
        /* <DEDUP_REMOVED lines=9> */
[----:B------:R-:W-:Y:S02]  /*12e90*/  @!P0 LEA R114, P2, R23, UR16, 0x1 ;  /* 0x0000001017728c11 */ /* 0x000fe4000f8408ff */
[----:B------:R-:W-:Y:S02]  /*12ea0*/  @!P0 LEA R116, P4, R21, UR16, 0x1 ;  /* 0x0000001015748c11 */ /* 0x000fe4000f8808ff */
[----:B------:R-:W-:Y:S02]  /*12eb0*/  @!P0 LEA.HI.X R115, R23, UR17, R22, 0x1, P2 ;  /* 0x0000001117738c11 */ /* 0x000fe400090f0c16 */
[----:B------:R-:W-:Y:S02]  /*12ec0*/  @!P0 LEA.HI.X R117, R21, UR17, R16, 0x1, P4 ;  /* 0x0000001115758c11 */ /* 0x000fe4000a0f0c10 */
[----:B------:R-:W-:-:S02]  /*12ed0*/  @!P0 IADD3 R43, P2, R5, R43, RZ ;  /* 0x0000002b052b8210 */ /* 0x000fc40007f5e0ff */
[----:B------:R-:W-:Y:S02]  /*12ee0*/  @!P0 LEA R22, P4, R37, UR16, 0x1 ;  /* 0x0000001025168c11 */ /* 0x000fe4000f8808ff */
[----:B------:R-:W-:Y:S01]  /*12ef0*/  @!P0 LEA.HI.X R113, R14, UR17, R6, 0x1, P5 ;  /* 0x000000110e718c11 */ /* 0x000fe2000a8f0c06 */
[----:B------:R-:W-:Y:S01]  /*12f00*/  @!P0 IMAD.X R42, R4, 0x1, R42, P2 ;  /* 0x00000001042a8824 */ /* 0x000fe200010e062a */
[----:B------:R-:W-:Y:S02]  /*12f10*/  @!P0 LEA R118, P5, R33, UR16, 0x1 ;  /* 0x0000001021768c11 */ /* 0x000fe4000f8a08ff */
[----:B------:R-:W-:Y:S01]  /*12f20*/  @!P0 LEA.HI.X R23, R37, UR17, R36, 0x1, P4 ;  /* 0x0000001125178c11 */ /* 0x000fe2000a0f0c24 */
[----:B------:R-:W-:Y:S01]  /*12f30*/  @!PT LDS RZ, [RZ] ;  /* 0x00000000fffff984 */ /* 0x000fe20000000800 */
[----:B------:R-:W-:Y:S01]  /*12f40*/  @!PT LDS RZ, [RZ] ;  /* 0x00000000fffff984 */ /* 0x000fe20000000800 */
[----:B------:R-:W-:Y:S01]  /*12f50*/  @!PT LDS RZ, [RZ] ;  /* 0x00000000fffff984 */ /* 0x000fe20000000800 */
[----:B------:R1:W-:Y:S01]  /*12f60*/  @!P0 LDGSTS.E.BYPASS.LTC128B.128 [R241+0x3000], desc[UR18][R112.64] ;  /* 0x0300000070f18fae */ /* 0x0003e2000b901d52 */
        /* <DEDUP_REMOVED lines=30> */
[----:B------:R-:W-:-:S02]  /*13150*/  @!P0 LEA R102, P2, R107, UR16, 0x1 ;  /* 0x000000106b668c11 */ /* 0x000fc4000f8408ff */
[----:B------:R-:W-:Y:S01]  /*13160*/  @!P0 LEA.HI.X R105, R106, UR17, R105, 0x1, P4 ;  /* 0x000000116a698c11 */ /* 0x000fe2000a0f0c69 */
[----:B------:R-:W-:Y:S01]  /*13170*/  @!PT LDS RZ, [RZ] ;  /* 0x00000000fffff984 */ /* 0x000fe20000000800 */
[----:B------:R-:W-:Y:S01]  /*13180*/  @!PT LDS RZ, [RZ] ;  /* 0x00000000fffff984 */ /* 0x000fe20000000800 */
[----:B------:R-:W-:Y:S01]  /*13190*/  @!PT LDS RZ, [RZ] ;  /* 0x00000000fffff984 */ /* 0x000fe20000000800 */
[----:B------:R1:W-:Y:S01]  /*131a0*/  @!P0 LDGSTS.E.BYPASS.LTC128B.128 [R241+0x5000], desc[UR18][R22.64] ;  /* 0x0500000016f18fae */ /* 0x0003e2000b901d52 */
[----:B------:R-:W-:-:S03]  /*131b0*/  @!P0 LEA.HI.X R103, R107, UR17, R108, 0x1, P2 ;  /* 0x000000116b678c11 */ /* 0x000fc600090f0c6c */
        /* <DEDUP_REMOVED lines=56> */
.L_x_3721:
[----:B------:R-:W-:Y:S05]  /*13540*/  BSYNC B0 ;  /* 0x0000000000007941 */ /* 0x000fea0003800000 */
.L_x_3720:
[----:B------:R-:W0:Y:S01]  /*13550*/  LDGDEPBAR ;  /* 0x00000000000079af */ /* 0x000e220000000000 */
[----:B------:R-:W-:-:S04]  /*13560*/  LEA R249, P0, R5, R249, 0x1 ;  /* 0x000000f905f97211 */ /* 0x000fc800078008ff */
[----:B------:R-:W-:-:S09]  /*13570*/  LEA.HI.X R248, R5, R248, R4, 0x1, P0 ;  /* 0x000000f805f87211 */ /* 0x000fd200000f0c04 */
.L_x_3717:
[----:B------:R-:W3:Y:S01]  /*13580*/  LDL.LU R165, [R1] ;  /* 0x0000000001a57983 */ /* 0x000ee20000300800 */
        /* <DEDUP_REMOVED lines=104> */
[----:B------:R-:W-:Y:S01]  /*13c10*/  FMUL.FTZ R0, R0, UR4 ;  /* 0x0000000400007c20 */ /* 0x000fe20008410000 */
[--C-:B------:R-:W-:Y:S01]  /*13c20*/  FFMA.FTZ R101, R17, UR4, -R102.reuse ;  /* 0x0000000411657c23 */ /* 0x100fe20008010866 */
[--C-:B------:R-:W-:Y:S01]  /*13c30*/  FFMA.FTZ R66, R26, UR4, -R102.reuse ;  /* 0x000000041a427c23 */ /* 0x100fe20008010866 */
[----:B------:R-:W-:Y:S01]  /*13c40*/  FMNMX.FTZ R6, R201, R6, !PT ;  /* 0x00000006c9067209 */ /* 0x000fe20007810000 */
[----:B------:R-:W2:Y:S01]  /*13c50*/  MUFU.EX2 R122, R0 ;  /* 0x00000000007a7308 */ /* 0x000ea20000000800 */
        /* <DEDUP_REMOVED lines=16> */
[-C--:B--2---:R-:W-:Y:S01]  /*13d60*/  FMUL.FTZ R22, R162, R122.reuse ;  /* 0x0000007aa2167220 */ /* 0x084fe20000410000 */
[----:B------:R-:W-:Y:S01]  /*13d70*/  FMUL.FTZ R23, R163, R122 ;  /* 0x0000007aa3177220 */ /* 0x000fe20000410000 */
[----:B------:R-:W-:Y:S01]  /*13d80*/  FMNMX.FTZ R6, R193, R6, !PT ;  /* 0x00000006c1067209 */ /* 0x000fe20007810000 */
[-C--:B------:R-:W-:Y:S01]  /*13d90*/  FMUL.FTZ R31, R155, R122.reuse ;  /* 0x0000007a9b1f7220 */ /* 0x080fe20000410000 */
[-C--:B------:R-:W-:Y:S01]  /*13da0*/  FMUL.FTZ R38, R146, R122.reuse ;  /* 0x0000007a92267220 */ /* 0x080fe20000410000 */
[----:B------:R-:W-:Y:S01]  /*13db0*/  FMUL.FTZ R39, R147, R122 ;  /* 0x0000007a93277220 */ /* 0x000fe20000410000 */
[----:B------:R-:W-:Y:S01]  /*13dc0*/  FMNMX.FTZ R6, R194, R6, !PT ;  /* 0x00000006c2067209 */ /* 0x000fe20007810000 */
[----:B------:R-:W-:Y:S01]  /*13dd0*/  MUFU.EX2 R66, R66 ;  /* 0x0000004200427308 */ /* 0x000fe20000000800 */
[-C--:B------:R-:W-:Y:S01]  /*13de0*/  FMUL.FTZ R158, R158, R122.reuse ;  /* 0x0000007a9e9e7220 */ /* 0x080fe20000410000 */
[----:B------:R-:W-:Y:S01]  /*13df0*/  FMUL.FTZ R159, R159, R122 ;  /* 0x0000007a9f9f7220 */ /* 0x000fe20000410000 */
[----:B------:R-:W-:Y:S01]  /*13e00*/  FMNMX.FTZ R6, R190, R6, !PT ;  /* 0x00000006be067209 */ /* 0x000fe20007810000 */
[-C--:B------:R-:W-:Y:S01]  /*13e10*/  FMUL.FTZ R150, R150, R122.reuse ;  /* 0x0000007a96967220 */ /* 0x080fe20000410000 */
        /* <DEDUP_REMOVED lines=8> */
[----:B------:R-:W-:Y:S01]  /*13ea0*/  FMUL.FTZ R135, R135, R122 ;  /* 0x0000007a87877220 */ /* 0x000fe20000410000 */
        /* <DEDUP_REMOVED lines=8> */
[----:B------:R-:W1:Y:S01]  /*13f30*/  MUFU.EX2 R127, R127 ;  /* 0x0000007f007f7308 */ /* 0x000e620000000800 */
        /* <DEDUP_REMOVED lines=15> */
[----:B------:R-:W2:Y:S01]  /*14030*/  MUFU.EX2 R129, R129 ;  /* 0x0000008100817308 */ /* 0x000ea20000000800 */
[----:B------:R-:W-:Y:S01]  /*14040*/  FMNMX.FTZ R6, R92, R6, !PT ;  /* 0x000000065c067209 */ /* 0x000fe20007810000 */
[--C-:B------:R-:W-:Y:S01]  /*14050*/  FFMA.FTZ R82, R82, UR4, -R102.reuse ;  /* 0x0000000452527c23 */ /* 0x100fe20008010866 */
[----:B-1----:R-:W-:Y:S01]  /*14060*/  F2FP.F16.F32.PACK_AB R49, R127, R126 ;  /* 0x0000007e7f31723e */ /* 0x002fe200000000ff */
        /* <DEDUP_REMOVED lines=15> */
[----:B--2---:R-:W-:Y:S01]  /*14160*/  F2FP.F16.F32.PACK_AB R51, R129, R128 ;  /* 0x000000808133723e */ /* 0x004fe200000000ff */
[--C-:B------:R-:W-:Y:S01]  /*14170*/  FFMA.FTZ R56, R56, UR4, -R102.reuse ;  /* 0x0000000438387c23 */ /* 0x100fe20008010866 */
[----:B------:R-:W-:Y:S01]  /*14180*/  FMNMX.FTZ R6, R63, R6, !PT ;  /* 0x000000063f067209 */ /* 0x000fe20007810000 */
[--C-:B------:R-:W-:Y:S01]  /*14190*/  FFMA.FTZ R52, R52, UR4, -R102.reuse ;  /* 0x0000000434347c23 */ /* 0x100fe20008010866 */
[--C-:B------:R-:W-:Y:S01]  /*141a0*/  FFMA.FTZ R77, R77, UR4, -R102.reuse ;  /* 0x000000044d4d7c23 */ /* 0x100fe20008010866 */
[----:B------:R-:W-:Y:S01]  /*141b0*/  MUFU.EX2 R187, R187 ;  /* 0x000000bb00bb7308 */ /* 0x000fe20000000800 */
[----:B------:R-:W-:Y:S01]  /*141c0*/  FMNMX.FTZ R6, R89, R6, !PT ;  /* 0x0000000659067209 */ /* 0x000fe20007810000 */
[--C-:B------:R-:W-:Y:S01]  /*141d0*/  FFMA.FTZ R75, R75, UR4, -R102.reuse ;  /* 0x000000044b4b7c23 */ /* 0x100fe20008010866 */
[----:B------:R-:W-:-:S02]  /*141e0*/  FFMA.FTZ R3, R3, UR4, -R102 ;  /* 0x0000000403037c23 */ /* 0x000fc40008010866 */
        /* <DEDUP_REMOVED lines=31> */
[C---:B------:R-:W-:Y:S01]  /*143e0*/  FSETP.NEU.FTZ.AND P2, PT, R120.reuse, -INF , PT ;  /* 0xff8000007800780b */ /* 0x040fe20003f5d000 */
[----:B------:R-:W-:-:S03]  /*143f0*/  FMUL.FTZ R118, R120, UR4 ;  /* 0x0000000478767c20 */ /* 0x000fc60008410000 */
[----:B------:R-:W-:-:S03]  /*14400*/  FSEL R123, R120, RZ, P2 ;  /* 0x000000ff787b7208 */ /* 0x000fc60001000000 */
[----:B------:R-:W-:Y:S01]  /*14410*/  MUFU.EX2 R69, R69 ;  /* 0x0000004500457308 */ /* 0x000fe20000000800 */
[----:B------:R-:W-:Y:S01]  /*14420*/  FSEL R118, R118, RZ, P2 ;  /* 0x000000ff76767208 */ /* 0x000fe20001000000 */
[----:B------:R-:W-:-:S04]  /*14430*/  FADD.FTZ R123, R2, -R123 ;  /* 0x8000007b027b7221 */ /* 0x000fc80000010000 */
[--C-:B------:R-:W-:Y:S01]  /*14440*/  FFMA.FTZ R114, R18, UR4, -R118.reuse ;  /* 0x0000000412727c23 */ /* 0x100fe20008010876 */
[--C-:B------:R-:W-:Y:S01]  /*14450*/  FFMA.FTZ R112, R13, UR4, -R118.reuse ;  /* 0x000000040d707c23 */ /* 0x100fe20008010876 */
[--C-:B------:R-:W-:Y:S01]  /*14460*/  FFMA.FTZ R110, R12, UR4, -R118.reuse ;  /* 0x000000040c6e7c23 */ /* 0x100fe20008010876 */
[--C-:B------:R-:W-:Y:S01]  /*14470*/  FFMA.FTZ R106, R19, UR4, -R118.reuse ;  /* 0x00000004136a7c23 */ /* 0x100fe20008010876 */
[--C-:B------:R-:W-:Y:S01]  /*14480*/  FFMA.FTZ R104, R15, UR4, -R118.reuse ;  /* 0x000000040f687c23 */ /* 0x100fe20008010876 */
[----:B------:R1:W2:Y:S01]  /*14490*/  MUFU.EX2 R2, R7 ;  /* 0x0000000700027308 */ /* 0x0002a20000000800 */
[----:B------:R-:W3:Y:S01]  /*144a0*/  LDSM.16.MT88.4 R16, [R236+0xa000] ;  /* 0x00a00000ec10783b */ /* 0x000ee20000004200 */
[--C-:B------:R-:W-:Y:S01]  /*144b0*/  FFMA.FTZ R0, R27, UR4, -R118.reuse ;  /* 0x000000041b007c23 */ /* 0x100fe20008010876 */
[--C-:B------:R-:W-:Y:S01]  /*144c0*/  FFMA.FTZ R117, R29, UR4, -R118.reuse ;  /* 0x000000041d757c23 */ /* 0x100fe20008010876 */
[--C-:B------:R-:W-:Y:S01]  /*144d0*/  FFMA.FTZ R116, R10, UR4, -R118.reuse ;  /* 0x000000040a747c23 */ /* 0x100fe20008010876 */
[----:B------:R-:W-:Y:S01]  /*144e0*/  LDSM.16.MT88.4 R12, [R231+0xa000] ;  /* 0x00a00000e70c783b */ /* 0x000fe20000004200 */
[--C-:B------:R-:W-:Y:S01]  /*144f0*/  FFMA.FTZ R115, R35, UR4, -R118.reuse ;  /* 0x0000000423737c23 */ /* 0x100fe20008010876 */
[----:B------:R-:W-:Y:S01]  /*14500*/  FMUL.FTZ R123, R123, UR4 ;  /* 0x000000047b7b7c20 */ /* 0x000fe20008410000 */
[----:B------:R-:W-:Y:S01]  /*14510*/  MUFU.EX2 R114, R114 ;  /* 0x0000007200727308 */ /* 0x000fe20000000800 */
[----:B------:R-:W-:Y:S01]  /*14520*/  LDSM.16.MT88.4 R24, [R230+0xa000] ;  /* 0x00a00000e618783b */ /* 0x000fe20000004200 */
[--C-:B------:R-:W-:Y:S01]  /*14530*/  FFMA.FTZ R113, R30, UR4, -R118.reuse ;  /* 0x000000041e717c23 */ /* 0x100fe20008010876 */
[--C-:B------:R-:W-:Y:S01]  /*14540*/  FFMA.FTZ R108, R20, UR4, -R118.reuse ;  /* 0x00000004146c7c23 */ /* 0x100fe20008010876 */
[--C-:B------:R-:W-:Y:S01]  /*14550*/  FFMA.FTZ R103, R28, UR4, -R118.reuse ;  /* 0x000000041c677c23 */ /* 0x100fe20008010876 */
[--C-:B------:R-:W-:Y:S01]  /*14560*/  FFMA.FTZ R121, R11, UR4, -R118.reuse ;  /* 0x000000040b797c23 */ /* 0x100fe20008010876 */
[--C-:B------:R-:W-:Y:S01]  /*14570*/  FFMA.FTZ R124, R9, UR4, -R118.reuse ;  /* 0x00000004097c7c23 */ /* 0x100fe20008010876 */
[----:B------:R-:W-:Y:S01]  /*14580*/  F2FP.F16.F32.PACK_AB R9, R67, R101 ;  /* 0x000000654309723e */ /* 0x000fe200000000ff */
[----:B------:R-:W-:Y:S01]  /*14590*/  MUFU.EX2 R117, R117 ;  /* 0x0000007500757308 */ /* 0x000fe20000000800 */
[----:B-1----:R-:W1:Y:S01]  /*145a0*/  LDSM.16.MT88.4 R4, [R232+0xa000] ;  /* 0x00a00000e804783b */ /* 0x002e620000004200 */
[----:B--2---:R-:W-:Y:S01]  /*145b0*/  F2FP.F16.F32.PACK_AB R11, R2, R66 ;  /* 0x00000042020b723e */ /* 0x004fe200000000ff */
[-C--:B------:R-:W-:Y:S01]  /*145c0*/  FMUL.FTZ R30, R154, R122.reuse ;  /* 0x0000007a9a1e7220 */ /* 0x080fe20000410000 */
[--C-:B------:R-:W-:Y:S01]  /*145d0*/  FFMA.FTZ R105, R32, UR4, -R118.reuse ;  /* 0x0000000420697c23 */ /* 0x100fe20008010876 */
[--C-:B------:R-:W-:Y:S01]  /*145e0*/  FFMA.FTZ R111, R46, UR4, -R118.reuse ;  /* 0x000000042e6f7c23 */ /* 0x100fe20008010876 */
[----:B------:R-:W2:Y:S01]  /*145f0*/  LDSM.16.MT88.4 R32, [R236+0xa800] ;  /* 0x00a80000ec20783b */ /* 0x000ea20000004200 */
[--C-:B------:R-:W-:Y:S01]  /*14600*/  FFMA.FTZ R109, R45, UR4, -R118.reuse ;  /* 0x000000042d6d7c23 */ /* 0x100fe20008010876 */
[----:B------:R-:W4:Y:S01]  /*14610*/  MUFU.EX2 R116, R116 ;  /* 0x0000007400747308 */ /* 0x000f220000000800 */
[--C-:B------:R-:W-:Y:S01]  /*14620*/  FFMA.FTZ R107, R40, UR4, -R118.reuse ;  /* 0x00000004286b7c23 */ /* 0x100fe20008010876 */
[--C-:B------:R-:W-:Y:S01]  /*14630*/  FFMA.FTZ R130, R44, UR4, -R118.reuse ;  /* 0x000000042c827c23 */ /* 0x100fe20008010876 */
[----:B------:R-:W5:Y:S01]  /*14640*/  LDSM.16.MT88.4 R40, [R232+0xa800] ;  /* 0x00a80000e828783b */ /* 0x000f620000004200 */
[--C-:B------:R-:W-:Y:S01]  /*14650*/  FFMA.FTZ R146, R214, UR4, -R118.reuse ;  /* 0x00000004d6927c23 */ /* 0x100fe20008010876 */
[--C-:B------:R-:W-:Y:S01]  /*14660*/  FFMA.FTZ R147, R247, UR4, -R118.reuse ;  /* 0x00000004f7937c23 */ /* 0x100fe20008010876 */
[--C-:B------:R-:W-:Y:S01]  /*14670*/  FFMA.FTZ R154, R206, UR4, -R118.reuse ;  /* 0x00000004ce9a7c23 */ /* 0x100fe20008010876 */
[----:B------:R-:W5:Y:S01]  /*14680*/  LDSM.16.MT88.4 R44, [R231+0xa800] ;  /* 0x00a80000e72c783b */ /* 0x000f620000004200 */
        /* <DEDUP_REMOVED lines=20> */
[----:B------:R-:W-:Y:S01]  /*147d0*/  FFMA.FTZ R101, R251, R122, R101 ;  /* 0x0000007afb657223 */ /* 0x000fe20000010065 */
[--C-:B------:R-:W-:Y:S01]  /*147e0*/  FFMA.FTZ R88, R88, UR4, -R118.reuse ;  /* 0x0000000458587c23 */ /* 0x100fe20008010876 */
[--C-:B------:R-:W-:Y:S01]  /*147f0*/  FFMA.FTZ R92, R92, UR4, -R118.reuse ;  /* 0x000000045c5c7c23 */ /* 0x100fe20008010876 */
[----:B------:R-:W-:Y:S01]  /*14800*/  FFMA.FTZ R72, R72, UR4, -R118 ;  /* 0x0000000448487c23 */ /* 0x000fe20008010876 */
[----:B------:R-:W-:Y:S01]  /*14810*/  MUFU.EX2 R112, R112 ;  /* 0x0000007000707308 */ /* 0x000fe20000000800 */
        /* <DEDUP_REMOVED lines=23> */
[--C-:B------:R-:W-:Y:S01]  /*14990*/  FFMA.FTZ R160, R199, UR4, -R118.reuse ;  /* 0x00000004c7a07c23 */ /* 0x100fe20008010876 */
[--C-:B------:R-:W-:Y:S01]  /*149a0*/  FFMA.FTZ R161, R201, UR4, -R118.reuse ;  /* 0x00000004c9a17c23 */ /* 0x100fe20008010876 */
[----:B------:R-:W1:Y:S01]  /*149b0*/  MUFU.EX2 R110, R110 ;  /* 0x0000006e006e7308 */ /* 0x000e620000000800 */
[----:B------:R-:W-:Y:S01]  /*149c0*/  FFMA.FTZ R117, R250, R123, R117 ;  /* 0x0000007bfa757223 */ /* 0x000fe20000010075 */
[----:B------:R-:W-:Y:S01]  /*149d0*/  FADD.FTZ R101, R67, R101 ;  /* 0x0000006543657221 */ /* 0x000fe20000010000 */
[C---:B------:R-:W-:Y:S01]  /*149e0*/  HMMA.16816.F32 R36, R8.reuse, R12, R36 ;  /* 0x0000000c0824723c */ /* 0x040fe20000001824 */
[--C-:B------:R-:W-:Y:S01]  /*149f0*/  FFMA.FTZ R91, R91, UR4, -R118.reuse ;  /* 0x000000045b5b7c23 */ /* 0x100fe20008010876 */
[----:B------:R-:W-:Y:S01]  /*14a00*/  FADD.FTZ R117, R116, R117 ;  /* 0x0000007574757221 */ /* 0x000fe20000010000 */
[--C-:B------:R-:W-:Y:S01]  /*14a10*/  FFMA.FTZ R71, R71, UR4, -R118.reuse ;  /* 0x0000000447477c23 */ /* 0x100fe20008010876 */
[--C-:B------:R-:W-:Y:S01]  /*14a20*/  FFMA.FTZ R90, R90, UR4, -R118.reuse ;  /* 0x000000045a5a7c23 */ /* 0x100fe20008010876 */
[----:B------:R-:W3:Y:S01]  /*14a30*/  MUFU.EX2 R109, R109 ;  /* 0x0000006d006d7308 */ /* 0x000ee20000000800 */
[C---:B------:R-:W-:Y:S01]  /*14a40*/  HMMA.16816.F32 R16, R8.reuse, R18, R156 ;  /* 0x000000120810723c */ /* 0x040fe2000000189c */
[----:B------:R-:W-:Y:S01]  /*14a50*/  FADD.FTZ R117, R115, R117 ;  /* 0x0000007573757221 */ /* 0x000fe20000010000 */
[--C-:B------:R-:W-:Y:S01]  /*14a60*/  FFMA.FTZ R63, R63, UR4, -R118.reuse ;  /* 0x000000043f3f7c23 */ /* 0x100fe20008010876 */
[--C-:B------:R-:W-:Y:S01]  /*14a70*/  FFMA.FTZ R89, R89, UR4, -R118.reuse ;  /* 0x0000000459597c23 */ /* 0x100fe20008010876 */
[----:B------:R-:W-:Y:S01]  /*14a80*/  FFMA.FTZ R74, R74, UR4, -R118 ;  /* 0x000000044a4a7c23 */ /* 0x000fe20008010876 */
[----:B------:R-:W-:Y:S01]  /*14a90*/  FADD.FTZ R114, R114, R117 ;  /* 0x0000007572727221 */ /* 0x000fe20000010000 */
[C---:B------:R-:W-:Y:S01]  /*14aa0*/  HMMA.16816.F32 R4, R8.reuse, R6, R148 ;  /* 0x000000060804723c */ /* 0x040fe20000001894 */
[----:B------:R-:W4:Y:S01]  /*14ab0*/  MUFU.EX2 R108, R108 ;  /* 0x0000006c006c7308 */ /* 0x000f220000000800 */
[----:B-1----:R-:W-:Y:S01]  /*14ac0*/  F2FP.F16.F32.PACK_AB R50, R110, R111 ;  /* 0x0000006f6e32723e */ /* 0x002fe200000000ff */
[--C-:B------:R-:W-:Y:S01]  /*14ad0*/  FFMA.FTZ R156, R205, UR4, -R102.reuse ;  /* 0x00000004cd9c7c23 */ /* 0x100fe20008010866 */
[--C-:B------:R-:W-:Y:S01]  /*14ae0*/  FFMA.FTZ R157, R202, UR4, -R102.reuse ;  /* 0x00000004ca9d7c23 */ /* 0x100fe20008010866 */
[--C-:B------:R-:W-:Y:S01]  /*14af0*/  FFMA.FTZ R158, R203, UR4, -R102.reuse ;  /* 0x00000004cb9e7c23 */ /* 0x100fe20008010866 */
[C---:B------:R-:W-:Y:S01]  /*14b00*/  HMMA.16816.F32 R12, R8.reuse, R14, R140 ;  /* 0x0000000e080c723c */ /* 0x040fe2000000188c */
[--C-:B------:R-:W-:Y:S01]  /*14b10*/  FFMA.FTZ R149, R215, UR4, -R102.reuse ;  /* 0x00000004d7957c23 */ /* 0x100fe20008010866 */
[--C-:B------:R-:W-:Y:S01]  /*14b20*/  FFMA.FTZ R150, R209, UR4, -R102.reuse ;  /* 0x00000004d1967c23 */ /* 0x100fe20008010866 */
[----:B------:R-:W-:Y:S01]  /*14b30*/  MUFU.EX2 R107, R107 ;  /* 0x0000006b006b7308 */ /* 0x000fe20000000800 */
[--C-:B------:R-:W-:Y:S01]  /*14b40*/  FFMA.FTZ R151, R212, UR4, -R102.reuse ;  /* 0x00000004d4977c23 */ /* 0x100fe20008010866 */
        /* <DEDUP_REMOVED lines=11> */
[--C-:B------:R-:W-:Y:S01]  /*14c00*/  FFMA.FTZ R164, R180, UR4, -R102.reuse ;  /* 0x00000004b4a47c23 */ /* 0x100fe20008010866 */
[----:B------:R-:W1:Y:S01]  /*14c10*/  LDSM.16.MT88.4 R24, [R236+0xb000] ;  /* 0x00b00000ec18783b */ /* 0x000e620000004200 */
[C---:B--2---:R-:W-:Y:S01]  /*14c20*/  HMMA.16816.F32 R20, R48.reuse, R32, R20 ;  /* 0x000000203014723c */ /* 0x044fe20000001814 */
[----:B------:R-:W-:Y:S01]  /*14c30*/  MUFU.EX2 R142, R142 ;  /* 0x0000008e008e7308 */ /* 0x000fe20000000800 */
[----:B------:R-:W-:Y:S01]  /*14c40*/  FFMA.FTZ R165, R196, UR4, -R102 ;  /* 0x00000004c4a57c23 */ /* 0x000fe20008010866 */
[----:B------:R-:W-:Y:S01]  /*14c50*/  FFMA.FTZ R180, R195, UR4, -R118 ;  /* 0x00000004c3b47c23 */ /* 0x000fe20008010876 */
[----:B------:R-:W-:Y:S01]  /*14c60*/  FADD.FTZ R114, R113, R114 ;  /* 0x0000007271727221 */ /* 0x000fe20000010000 */
[----:B------:R-:W-:Y:S01]  /*14c70*/  FFMA.FTZ R59, R59, UR4, -R118 ;  /* 0x000000043b3b7c23 */ /* 0x000fe20008010876 */
[C---:B------:R-:W-:Y:S01]  /*14c80*/  HMMA.16816.F32 R16, R48.reuse, R34, R16 ;  /* 0x000000223010723c */ /* 0x040fe20000001810 */
[----:B------:R-:W2:Y:S01]  /*14c90*/  LDSM.16.MT88.4 R32, [R232+0xb000] ;  /* 0x00b00000e820783b */ /* 0x000ea20000004200 */
[----:B------:R-:W-:Y:S01]  /*14ca0*/  FADD.FTZ R114, R112, R114 ;  /* 0x0000007270727221 */ /* 0x000fe20000010000 */
[----:B------:R-:W4:Y:S01]  /*14cb0*/  MUFU.EX2 R143, R143 ;  /* 0x0000008f008f7308 */ /* 0x000f220000000800 */
[--C-:B------:R-:W-:Y:S01]  /*14cc0*/  FFMA.FTZ R94, R94, UR4, -R118.reuse ;  /* 0x000000045e5e7c23 */ /* 0x100fe20008010876 */
[----:B------:R-:W-:Y:S01]  /*14cd0*/  FFMA.FTZ R95, R95, UR4, -R118 ;  /* 0x000000045f5f7c23 */ /* 0x000fe20008010876 */
[C---:B-----5:R-:W-:Y:S01]  /*14ce0*/  HMMA.16816.F32 R28, R48.reuse, R40, R28 ;  /* 0x00000028301c723c */ /* 0x060fe2000000181c */
[----:B------:R-:W-:Y:S01]  /*14cf0*/  FADD.FTZ R114, R111, R114 ;  /* 0x000000726f727221 */ /* 0x000fe20000010000 */
[--C-:B------:R-:W-:Y:S01]  /*14d00*/  FFMA.FTZ R85, R85, UR4, -R118.reuse ;  /* 0x0000000455557c23 */ /* 0x100fe20008010876 */
[----:B------:R-:W-:Y:S01]  /*14d10*/  FFMA.FTZ R250, R84, UR4, -R118 ;  /* 0x0000000454fa7c23 */ /* 0x000fe20008010876 */
[----:B------:R-:W-:Y:S01]  /*14d20*/  FFMA.FTZ R251, R53, UR4, -R102 ;  /* 0x0000000435fb7c23 */ /* 0x000fe20008010866 */
[----:B------:R-:W-:Y:S01]  /*14d30*/  MUFU.EX2 R144, R144 ;  /* 0x0000009000907308 */ /* 0x000fe20000000800 */
[----:B------:R-:W-:Y:S01]  /*14d40*/  HMMA.16816.F32 R4, R48, R42, R4 ;  /* 0x0000002a3004723c */ /* 0x000fe20000001804 */
[----:B------:R-:W5:Y:S01]  /*14d50*/  LDSM.16.MT88.4 R40, [R231+0xb000] ;  /* 0x00b00000e728783b */ /* 0x000f620000004200 */
[----:B------:R-:W-:Y:S01]  /*14d60*/  FADD.FTZ R110, R110, R114 ;  /* 0x000000726e6e7221 */ /* 0x000fe20000010000 */
[----:B------:R-:W-:-:S03]  /*14d70*/  FFMA.FTZ R99, R99, UR4, -R118 ;  /* 0x0000000463637c23 */ /* 0x000fc60008010876 */
[----:B------:R-:W-:Y:S01]  /*14d80*/  HMMA.16816.F32 R36, R48, R44, R36 ;  /* 0x0000002c3024723c */ /* 0x000fe20000001824 */
[----:B------:R-:W2:Y:S01]  /*14d90*/  MUFU.EX2 R145, R145 ;  /* 0x0000009100917308 */ /* 0x000ea20000000800 */
[----:B---3--:R-:W-:-:S04]  /*14da0*/  FADD.FTZ R110, R109, R110 ;  /* 0x0000006e6d6e7221 */ /* 0x008fc80000010000 */
[C---:B------:R-:W-:Y:S01]  /*14db0*/  HMMA.16816.F32 R12, R48.reuse, R46, R12 ;  /* 0x0000002e300c723c */ /* 0x040fe2000000180c */
[C---:B----4-:R-:W-:Y:S01]  /*14dc0*/  F2FP.F16.F32.PACK_AB R44, R108.reuse, R109 ;  /* 0x0000006d6c2c723e */ /* 0x050fe200000000ff */
[----:B------:R-:W-:Y:S01]  /*14dd0*/  FADD.FTZ R110, R108, R110 ;  /* 0x0000006e6c6e7221 */ /* 0x000fe20000010000 */
[----:B------:R-:W-:Y:S01]  /*14de0*/  F2FP.F16.F32.PACK_AB R45, R143, R142 ;  /* 0x0000008e8f2d723e */ /* 0x000fe200000000ff */
[----:B------:R-:W3:Y:S02]  /*14df0*/  MUFU.EX2 R105, R105 ;  /* 0x0000006900697308 */ /* 0x000ee40000000800 */
[----:B-1----:R-:W-:Y:S01]  /*14e00*/  HMMA.16816.F32 R136, R48, R8, R136 ;  /* 0x000000083088723c */ /* 0x002fe20000001888 */
[----:B------:R-:W-:Y:S01]  /*14e10*/  F2FP.F16.F32.PACK_AB R46, R106, R107 ;  /* 0x0000006b6a2e723e */ /* 0x000fe200000000ff */
[----:B------:R-:W-:-:S04]  /*14e20*/  FADD.FTZ R110, R107, R110 ;  /* 0x0000006e6b6e7221 */ /* 0x000fc80000010000 */
[----:B------:R-:W-:Y:S01]  /*14e30*/  HMMA.16816.F32 R132, R48, R10, R132 ;  /* 0x0000000a3084723c */ /* 0x000fe20000001884 */
[----:B------:R-:W1:Y:S01]  /*14e40*/  LDSM.16.MT88.4 R8, [R230+0xb000] ;  /* 0x00b00000e608783b */ /* 0x000e620000004200 */
[----:B--2---:R-:W-:Y:S01]  /*14e50*/  F2FP.F16.F32.PACK_AB R47, R145, R144 ;  /* 0x00000090912f723e */ /* 0x004fe200000000ff */
[----:B------:R-:W2:Y:S01]  /*14e60*/  MUFU.EX2 R104, R104 ;  /* 0x0000006800687308 */ /* 0x000ea20000000800 */
[----:B------:R-:W-:-:S05]  /*14e70*/  FADD.FTZ R106, R106, R110 ;  /* 0x0000006e6a6a7221 */ /* 0x000fca0000010000 */
[C---:B------:R-:W-:Y:S01]  /*14e80*/  HMMA.16816.F32 R20, R44.reuse, R24, R20 ;  /* 0x000000182c14723c */ /* 0x040fe20000001814 */
[----:B---3--:R-:W-:Y:S01]  /*14e90*/  FADD.FTZ R106, R105, R106 ;  /* 0x0000006a696a7221 */ /* 0x008fe20000010000 */
[----:B------:R-:W3:Y:S04]  /*14ea0*/  MUFU.EX2 R103, R103 ;  /* 0x0000006700677308 */ /* 0x000ee80000000800 */
[C---:B------:R-:W-:Y:S01]  /*14eb0*/  HMMA.16816.F32 R16, R44.reuse, R26, R16 ;  /* 0x0000001a2c10723c */ /* 0x040fe20000001810 */
[----:B------:R-:W4:Y:S03]  /*14ec0*/  LDSM.16.MT88.4 R24, [R236+0xb800] ;  /* 0x00b80000ec18783b */ /* 0x000f260000004200 */
[----:B------:R-:W5:Y:S01]  /*14ed0*/  MUFU.EX2 R121, R121 ;  /* 0x0000007900797308 */ /* 0x000f620000000800 */
[C---:B--2---:R-:W-:Y:S01]  /*14ee0*/  F2FP.F16.F32.PACK_AB R48, R104.reuse, R105 ;  /* 0x000000696830723e */ /* 0x044fe200000000ff */
[----:B------:R-:W-:Y:S01]  /*14ef0*/  HMMA.16816.F32 R28, R44, R32, R28 ;  /* 0x000000202c1c723c */ /* 0x000fe2000000181c */
[----:B------:R-:W-:-:S05]  /*14f00*/  FADD.FTZ R106, R104, R106 ;  /* 0x0000006a686a7221 */ /* 0x000fca0000010000 */
[----:B------:R-:W-:Y:S01]  /*14f10*/  MUFU.EX2 R149, R149 ;  /* 0x0000009500957308 */ /* 0x000fe20000000800 */
[----:B------:R-:W-:Y:S01]  /*14f20*/  HMMA.16816.F32 R4, R44, R34, R4 ;  /* 0x000000222c04723c */ /* 0x000fe20000001804 */
[----:B------:R-:W2:Y:S01]  /*14f30*/  LDSM.16.MT88.4 R32, [R232+0xb800] ;  /* 0x00b80000e820783b */ /* 0x000ea20000004200 */
[----:B---3--:R-:W-:-:S04]  /*14f40*/  FADD.FTZ R106, R103, R106 ;  /* 0x0000006a676a7221 */ /* 0x008fc80000010000 */
[----:B-----5:R-:W-:Y:S01]  /*14f50*/  HMMA.16816.F32 R36, R44, R40, R36 ;  /* 0x000000282c24723c */ /* 0x020fe20000001824 */
[----:B------:R-:W3:Y:S01]  /*14f60*/  MUFU.EX2 R150, R150 ;  /* 0x0000009600967308 */ /* 0x000ee20000000800 */
[C---:B------:R-:W-:Y:S01]  /*14f70*/  F2FP.F16.F32.PACK_AB R50, R121.reuse, R103 ;  /* 0x000000677932723e */ /* 0x040fe200000000ff */
[----:B------:R-:W-:-:S03]  /*14f80*/  FADD.FTZ R106, R121, R106 ;  /* 0x0000006a796a7221 */ /* 0x000fc60000010000 */
[C---:B------:R-:W-:Y:S01]  /*14f90*/  HMMA.16816.F32 R12, R44.reuse, R42, R12 ;  /* 0x0000002a2c0c723c */ /* 0x040fe2000000180c */
[----:B------:R-:W-:Y:S02]  /*14fa0*/  LDSM.16.MT88.4 R40, [R231+0xb800] ;  /* 0x00b80000e728783b */ /* 0x000fe40000004200 */
[----:B------:R-:W-:Y:S03]  /*14fb0*/  MUFU.EX2 R151, R151 ;  /* 0x0000009700977308 */ /* 0x000fe60000000800 */
[C---:B-1----:R-:W-:Y:S05]  /*14fc0*/  HMMA.16816.F32 R136, R44.reuse, R8, R136 ;  /* 0x000000082c88723c */ /* 0x042fea0000001888 */
[----:B------:R-:W1:Y:S01]  /*14fd0*/  MUFU.EX2 R152, R152 ;  /* 0x0000009800987308 */ /* 0x000e620000000800 */
[----:B------:R-:W-:Y:S01]  /*14fe0*/  HMMA.16816.F32 R132, R44, R10, R132 ;  /* 0x0000000a2c84723c */ /* 0x000fe20000001884 */
[----:B------:R-:W5:Y:S01]  /*14ff0*/  LDSM.16.MT88.4 R8, [R230+0xb800] ;  /* 0x00b80000e608783b */ /* 0x000f620000004200 */
[----:B---3--:R-:W-:-:S05]  /*15000*/  F2FP.F16.F32.PACK_AB R49, R150, R149 ;  /* 0x000000959631723e */ /* 0x008fca00000000ff */
[----:B------:R-:W-:Y:S08]  /*15010*/  MUFU.EX2 R0, R0 ;  /* 0x0000000000007308 */ /* 0x000ff00000000800 */
[----:B------:R-:W3:Y:S01]  /*15020*/  MUFU.EX2 R124, R124 ;  /* 0x0000007c007c7308 */ /* 0x000ee20000000800 */
[----:B-1----:R-:W-:-:S07]  /*15030*/  F2FP.F16.F32.PACK_AB R51, R152, R151 ;  /* 0x000000979833723e */ /* 0x002fce00000000ff */
[C---:B----4-:R-:W-:Y:S01]  /*15040*/  HMMA.16816.F32 R20, R48.reuse, R24, R20 ;  /* 0x000000183014723c */ /* 0x050fe20000001814 */
[----:B------:R-:W-:Y:S05]  /*15050*/  MUFU.EX2 R130, R130 ;  /* 0x0000008200827308 */ /* 0x000fea0000000800 */
[C---:B------:R-:W-:Y:S01]  /*15060*/  HMMA.16816.F32 R16, R48.reuse, R26, R16 ;  /* 0x0000001a3010723c */ /* 0x040fe20000001810 */
[----:B------:R-:W1:Y:S02]  /*15070*/  LDSM.16.MT88.4 R24, [R236+0xc000] ;  /* 0x00c00000ec18783b */ /* 0x000e640000004200 */
[----:B------:R-:W4:Y:S01]  /*15080*/  MUFU.EX2 R140, R140 ;  /* 0x0000008c008c7308 */ /* 0x000f220000000800 */
[----:B---3--:R-:W-:Y:S01]  /*15090*/  F2FP.F16.F32.PACK_AB R44, R124, R0 ;  /* 0x000000007c2c723e */ /* 0x008fe200000000ff */
[----:B------:R-:W-:Y:S01]  /*150a0*/  FADD.FTZ R0, R0, R106 ;  /* 0x0000006a00007221 */ /* 0x000fe20000010000 */
[----:B--2---:R-:W-:Y:S03]  /*150b0*/  HMMA.16816.F32 R28, R48, R32, R28 ;  /* 0x00000020301c723c */ /* 0x004fe6000000181c */
[----:B------:R-:W-:-:S02]  /*150c0*/  FADD.FTZ R124, R124, R0 ;  /* 0x000000007c7c7221 */ /* 0x000fc40000010000 */
[----:B------:R-:W-:Y:S01]  /*150d0*/  MUFU.EX2 R156, R156 ;  /* 0x0000009c009c7308 */ /* 0x000fe20000000800 */
[C---:B-----5:R-:W-:Y:S06]  /*150e0*/  HMMA.16816.F32 R136, R48.reuse, R8, R136 ;  /* 0x000000083088723c */ /* 0x060fec0000001888 */
[----:B------:R-:W-:Y:S01]  /*150f0*/  HMMA.16816.F32 R132, R48, R10, R132 ;  /* 0x0000000a3084723c */ /* 0x000fe20000001884 */
[----:B------:R-:W2:Y:S01]  /*15100*/  MUFU.EX2 R157, R157 ;  /* 0x0000009d009d7308 */ /* 0x000ea20000000800 */
[----:B------:R-:W3:Y:S01]  /*15110*/  LDSM.16.MT88.4 R8, [R230+0xc000] ;  /* 0x00c00000e608783b */ /* 0x000ee20000004200 */
[----:B----4-:R-:W-:Y:S01]  /*15120*/  F2FP.F16.F32.PACK_AB R46, R140, R130 ;  /* 0x000000828c2e723e */ /* 0x010fe200000000ff */
[----:B------:R-:W-:-:S02]  /*15130*/  FADD.FTZ R130, R130, R124 ;  /* 0x0000007c82827221 */ /* 0x000fc40000010000 */
        /* <DEDUP_REMOVED lines=12> */
[C---:B-1----:R-:W-:Y:S01]  /*15200*/  HMMA.16816.F32 R20, R44.reuse, R24, R20 ;  /* 0x000000182c14723c */ /* 0x042fe20000001814 */
[----:B------:R-:W-:Y:S05]  /*15210*/  MUFU.EX2 R147, R147 ;  /* 0x0000009300937308 */ /* 0x000fea0000000800 */
[C---:B------:R-:W-:Y:S01]  /*15220*/  HMMA.16816.F32 R16, R44.reuse, R26, R16 ;  /* 0x0000001a2c10723c */ /* 0x040fe20000001810 */
[----:B------:R-:W1:Y:S02]  /*15230*/  LDSM.16.MT88.4 R24, [R236+0xc800] ;  /* 0x00c80000ec18783b */ /* 0x000e640000004200 */
[----:B------:R-:W5:Y:S01]  /*15240*/  MUFU.EX2 R148, R148 ;  /* 0x0000009400947308 */ /* 0x000f620000000800 */
[C---:B--2---:R-:W-:Y:S01]  /*15250*/  F2FP.F16.F32.PACK_AB R48, R146.reuse, R141 ;  /* 0x0000008d9230723e */ /* 0x044fe200000000ff */
[----:B------:R-:W-:Y:S01]  /*15260*/  FADD.FTZ R141, R141, R130 ;  /* 0x000000828d8d7221 */ /* 0x000fe20000010000 */
[----:B---3--:R-:W-:Y:S03]  /*15270*/  HMMA.16816.F32 R136, R44, R8, R136 ;  /* 0x000000082c88723c */ /* 0x008fe60000001888 */
        /* <DEDUP_REMOVED lines=12> */
[----:B--2---:R-:W-:Y:S02]  /*15340*/  F2FP.F16.F32.PACK_AB R49, R164, R163 ;  /* 0x000000a3a431723e */ /* 0x004fe400000000ff */
[C---:B------:R-:W-:Y:S05]  /*15350*/  HMMA.16816.F32 R36, R44.reuse, R40, R36 ;  /* 0x000000282c24723c */ /* 0x040fea0000001824 */
[----:B------:R-:W2:Y:S01]  /*15360*/  MUFU.EX2 R154, R154 ;  /* 0x0000009a009a7308 */ /* 0x000ea20000000800 */
[----:B------:R-:W-:Y:S01]  /*15370*/  HMMA.16816.F32 R12, R44, R42, R12 ;  /* 0x0000002a2c0c723c */ /* 0x000fe2000000180c */
[----:B------:R-:W5:Y:S01]  /*15380*/  LDSM.16.MT88.4 R40, [R231+0xc800] ;  /* 0x00c80000e728783b */ /* 0x000f620000004200 */
[----:B----4-:R-:W-:-:S05]  /*15390*/  F2FP.F16.F32.PACK_AB R51, R179, R165 ;  /* 0x000000a5b333723e */ /* 0x010fca00000000ff */
[----:B------:R-:W4:Y:S01]  /*153a0*/  MUFU.EX2 R155, R155 ;  /* 0x0000009b009b7308 */ /* 0x000f220000000800 */
[----:B------:R-:W-:Y:S01]  /*153b0*/  F2FP.F16.F32.PACK_AB R45, R188, R187 ;  /* 0x000000bbbc2d723e */ /* 0x000fe200000000ff */
[----:B-1----:R-:W-:Y:S01]  /*153c0*/  HMMA.16816.F32 R20, R48, R24, R20 ;  /* 0x000000183014723c */ /* 0x002fe20000001814 */
[----:B------:R-:W-:Y:S01]  /*153d0*/  F2FP.F16.F32.PACK_AB R47, R191, R189 ;  /* 0x000000bdbf2f723e */ /* 0x000fe200000000ff */
[----:B------:R-:W-:-:S04]  /*153e0*/  FADD.FTZ R147, R153, R147 ;  /* 0x0000009399937221 */ /* 0x000fc80000010000 */
[C---:B------:R-:W-:Y:S01]  /*153f0*/  HMMA.16816.F32 R16, R48.reuse, R26, R16 ;  /* 0x0000001a3010723c */ /* 0x040fe20000001810 */
[----:B------:R-:W1:Y:S01]  /*15400*/  LDSM.16.MT88.4 R24, [R236+0xd000] ;  /* 0x00d00000ec18783b */ /* 0x000e620000004200 */
[----:B------:R-:W5:Y:S01]  /*15410*/  MUFU.EX2 R160, R160 ;  /* 0x000000a000a07308 */ /* 0x000f620000000800 */
[C---:B--2---:R-:W-:Y:S01]  /*15420*/  F2FP.F16.F32.PACK_AB R44, R154.reuse, R153 ;  /* 0x000000999a2c723e */ /* 0x044fe200000000ff */
[----:B------:R-:W-:Y:S02]  /*15430*/  FADD.FTZ R154, R154, R147 ;  /* 0x000000939a9a7221 */ /* 0x000fe40000010000 */
[C---:B---3--:R-:W-:Y:S02]  /*15440*/  HMMA.16816.F32 R136, R48.reuse, R8, R136 ;  /* 0x000000083088723c */ /* 0x048fe40000001888 */
[----:B----4-:R-:W-:Y:S02]  /*15450*/  FADD.FTZ R154, R155, R154 ;  /* 0x0000009a9b9a7221 */ /* 0x010fe40000010000 */
[----:B------:R-:W2:Y:S02]  /*15460*/  MUFU.EX2 R161, R161 ;  /* 0x000000a100a17308 */ /* 0x000ea40000000800 */
[C---:B------:R-:W-:Y:S01]  /*15470*/  HMMA.16816.F32 R132, R48.reuse, R10, R132 ;  /* 0x0000000a3084723c */ /* 0x040fe20000001884 */
[----:B------:R-:W3:Y:S05]  /*15480*/  LDSM.16.MT88.4 R8, [R230+0xd000] ;  /* 0x00d00000e608783b */ /* 0x000eea0000004200 */
[----:B-----5:R-:W-:Y:S01]  /*15490*/  HMMA.16816.F32 R28, R48, R32, R28 ;  /* 0x00000020301c723c */ /* 0x020fe2000000181c */
[C---:B------:R-:W-:Y:S01]  /*154a0*/  F2FP.F16.F32.PACK_AB R46, R160.reuse, R155 ;  /* 0x0000009ba02e723e */ /* 0x040fe200000000ff */
[----:B------:R-:W4:Y:S01]  /*154b0*/  MUFU.EX2 R162, R162 ;  /* 0x000000a200a27308 */ /* 0x000f220000000800 */
[----:B------:R-:W-:-:S03]  /*154c0*/  FADD.FTZ R160, R160, R154 ;  /* 0x0000009aa0a07221 */ /* 0x000fc60000010000 */
[C---:B------:R-:W-:Y:S01]  /*154d0*/  HMMA.16816.F32 R4, R48.reuse, R34, R4 ;  /* 0x000000223004723c */ /* 0x040fe20000001804 */
[----:B------:R-:W5:Y:S01]  /*154e0*/  LDSM.16.MT88.4 R32, [R232+0xd000] ;  /* 0x00d00000e820783b */ /* 0x000f620000004200 */
[----:B--2---:R-:W-:Y:S02]  /*154f0*/  FADD.FTZ R160, R161, R160 ;  /* 0x000000a0a1a07221 */ /* 0x004fe40000010000 */
[----:B------:R-:W2:Y:S02]  /*15500*/  MUFU.EX2 R180, R180 ;  /* 0x000000b400b47308 */ /* 0x000ea40000000800 */
[C---:B------:R-:W-:Y:S06]  /*15510*/  HMMA.16816.F32 R36, R48.reuse, R40, R36 ;  /* 0x000000283024723c */ /* 0x040fec0000001824 */
[----:B------:R-:W-:Y:S01]  /*15520*/  HMMA.16816.F32 R12, R48, R42, R12 ;  /* 0x0000002a300c723c */ /* 0x000fe2000000180c */
[----:B------:R-:W5:Y:S01]  /*15530*/  LDSM.16.MT88.4 R40, [R231+0xd000] ;  /* 0x00d00000e728783b */ /* 0x000f620000004200 */
[----:B------:R-:W3:Y:S01]  /*15540*/  MUFU.EX2 R183, R183 ;  /* 0x000000b700b77308 */ /* 0x000ee20000000800 */
[----:B----4-:R-:W-:-:S03]  /*15550*/  FADD.FTZ R160, R162, R160 ;  /* 0x000000a0a2a07221 */ /* 0x010fc60000010000 */
[C---:B-1----:R-:W-:Y:S01]  /*15560*/  HMMA.16816.F32 R20, R44.reuse, R24, R20 ;  /* 0x000000182c14723c */ /* 0x042fe20000001814 */
[----:B------:R-:W-:Y:S02]  /*15570*/  F2FP.F16.F32.PACK_AB R48, R162, R161 ;  /* 0x000000a1a230723e */ /* 0x000fe400000000ff */
[----:B------:R-:W-:Y:S01]  /*15580*/  F2FP.F16.F32.PACK_AB R49, R184, R192 ;  /* 0x000000c0b831723e */ /* 0x000fe200000000ff */
[----:B------:R-:W1:Y:S01]  /*15590*/  MUFU.EX2 R185, R185 ;  /* 0x000000b900b97308 */ /* 0x000e620000000800 */
[----:B------:R-:W-:Y:S01]  /*155a0*/  F2FP.F16.F32.PACK_AB R51, R181, R186 ;  /* 0x000000bab533723e */ /* 0x000fe200000000ff */
[----:B------:R-:W-:Y:S01]  /*155b0*/  HMMA.16816.F32 R16, R44, R26, R16 ;  /* 0x0000001a2c10723c */ /* 0x000fe20000001810 */
[----:B------:R-:W4:Y:S01]  /*155c0*/  LDSM.16.MT88.4 R24, [R236+0xd800] ;  /* 0x00d80000ec18783b */ /* 0x000f220000004200 */
[----:B--2---:R-:W-:-:S04]  /*155d0*/  FADD.FTZ R160, R180, R160 ;  /* 0x000000a0b4a07221 */ /* 0x004fc80000010000 */
[----:B---3--:R-:W-:Y:S01]  /*155e0*/  HMMA.16816.F32 R136, R44, R8, R136 ;  /* 0x000000082c88723c */ /* 0x008fe20000001888 */
[C---:B------:R-:W-:Y:S01]  /*155f0*/  F2FP.F16.F32.PACK_AB R50, R183.reuse, R180 ;  /* 0x000000b4b732723e */ /* 0x040fe200000000ff */
[----:B------:R-:W2:Y:S01]  /*15600*/  MUFU.EX2 R193, R193 ;  /* 0x000000c100c17308 */ /* 0x000ea20000000800 */
[----:B------:R-:W-:-:S03]  /*15610*/  FADD.FTZ R183, R183, R160 ;  /* 0x000000a0b7b77221 */ /* 0x000fc60000010000 */
[C---:B------:R-:W-:Y:S01]  /*15620*/  HMMA.16816.F32 R132, R44.reuse, R10, R132 ;  /* 0x0000000a2c84723c */ /* 0x040fe20000001884 */
[----:B------:R-:W3:Y:S01]  /*15630*/  LDSM.16.MT88.4 R8, [R230+0xd800] ;  /* 0x00d80000e608783b */ /* 0x000ee20000004200 */
[----:B-1----:R-:W-:Y:S02]  /*15640*/  FADD.FTZ R183, R185, R183 ;  /* 0x000000b7b9b77221 */ /* 0x002fe40000010000 */
[----:B------:R-:W-:Y:S02]  /*15650*/  MUFU.EX2 R194, R194 ;  /* 0x000000c200c27308 */ /* 0x000fe40000000800 */
[C---:B-----5:R-:W-:Y:S06]  /*15660*/  HMMA.16816.F32 R28, R44.reuse, R32, R28 ;  /* 0x000000202c1c723c */ /* 0x060fec000000181c */
[----:B------:R-:W-:Y:S01]  /*15670*/  HMMA.16816.F32 R4, R44, R34, R4 ;  /* 0x000000222c04723c */ /* 0x000fe20000001804 */
[----:B------:R-:W1:Y:S01]  /*15680*/  LDSM.16.MT88.4 R32, [R232+0xd800] ;  /* 0x00d80000e820783b */ /* 0x000e620000004200 */
[----:B------:R-:W5:Y:S01]  /*15690*/  MUFU.EX2 R190, R190 ;  /* 0x000000be00be7308 */ /* 0x000f620000000800 */
[----:B--2---:R-:W-:-:S03]  /*156a0*/  FADD.FTZ R183, R193, R183 ;  /* 0x000000b7c1b77221 */ /* 0x004fc60000010000 */
[C---:B------:R-:W-:Y:S04]  /*156b0*/  HMMA.16816.F32 R36, R44.reuse, R40, R36 ;  /* 0x000000282c24723c */ /* 0x040fe80000001824 */
[----:B------:R-:W-:Y:S02]  /*156c0*/  MUFU.EX2 R182, R182 ;  /* 0x000000b600b67308 */ /* 0x000fe40000000800 */
[----:B------:R-:W-:Y:S01]  /*156d0*/  HMMA.16816.F32 R12, R44, R42, R12 ;  /* 0x0000002a2c0c723c */ /* 0x000fe2000000180c */
[----:B------:R-:W2:Y:S05]  /*156e0*/  LDSM.16.MT88.4 R40, [R231+0xd800] ;  /* 0x00d80000e728783b */ /* 0x000eaa0000004200 */
[----:B----4-:R-:W-:Y:S01]  /*156f0*/  HMMA.16816.F32 R20, R48, R24, R20 ;  /* 0x000000183014723c */ /* 0x010fe20000001814 */
[----:B------:R-:W-:Y:S01]  /*15700*/  F2FP.F16.F32.PACK_AB R44, R193, R185 ;  /* 0x000000b9c12c723e */ /* 0x000fe200000000ff */
[----:B------:R-:W4:Y:S01]  /*15710*/  MUFU.EX2 R177, R177 ;  /* 0x000000b100b17308 */ /* 0x000f220000000800 */
[----:B------:R-:W-:-:S02]  /*15720*/  F2FP.F16.F32.PACK_AB R45, R174, R176 ;  /* 0x000000b0ae2d723e */ /* 0x000fc400000000ff */
[----:B-----5:R-:W-:Y:S01]  /*15730*/  F2FP.F16.F32.PACK_AB R46, R190, R194 ;  /* 0x000000c2be2e723e */ /* 0x020fe200000000ff */
[C---:B------:R-:W-:Y:S01]  /*15740*/  HMMA.16816.F32 R16, R48.reuse, R26, R16 ;  /* 0x0000001a3010723c */ /* 0x040fe20000001810 */
[----:B------:R-:W5:Y:S01]  /*15750*/  LDSM.16.MT88.4 R24, [R236+0xe000] ;  /* 0x00e00000ec18783b */ /* 0x000f620000004200 */
[----:B------:R-:W-:Y:S01]  /*15760*/  F2FP.F16.F32.PACK_AB R47, R171, R175 ;  /* 0x000000afab2f723e */ /* 0x000fe200000000ff */
[----:B------:R-:W-:Y:S01]  /*15770*/  FADD.FTZ R194, R194, R183 ;  /* 0x000000b7c2c27221 */ /* 0x000fe20000010000 */
[----:B------:R-:W-:Y:S02]  /*15780*/  MUFU.EX2 R178, R178 ;  /* 0x000000b200b27308 */ /* 0x000fe40000000800 */
[----:B---3--:R-:W-:Y:S01]  /*15790*/  HMMA.16816.F32 R136, R48, R8, R136 ;  /* 0x000000083088723c */ /* 0x008fe20000001888 */
[----:B------:R-:W-:-:S05]  /*157a0*/  FADD.FTZ R194, R190, R194 ;  /* 0x000000c2bec27221 */ /* 0x000fca0000010000 */
[C---:B------:R-:W-:Y:S01]  /*157b0*/  HMMA.16816.F32 R132, R48.reuse, R10, R132 ;  /* 0x0000000a3084723c */ /* 0x040fe20000001884 */
[----:B------:R-:W3:Y:S01]  /*157c0*/  LDSM.16.MT88.4 R8, [R230+0xe000] ;  /* 0x00e00000e608783b */ /* 0x000ee20000004200 */
[----:B------:R-:W4:Y:S04]  /*157d0*/  MUFU.EX2 R172, R172 ;  /* 0x000000ac00ac7308 */ /* 0x000f280000000800 */
[C---:B-1----:R-:W-:Y:S04]  /*157e0*/  HMMA.16816.F32 R28, R48.reuse, R32, R28 ;  /* 0x00000020301c723c */ /* 0x042fe8000000181c */
[----:B------:R-:W-:Y:S02]  /*157f0*/  MUFU.EX2 R173, R173 ;  /* 0x000000ad00ad7308 */ /* 0x000fe40000000800 */
[C---:B------:R-:W-:Y:S01]  /*15800*/  HMMA.16816.F32 R4, R48.reuse, R34, R4 ;  /* 0x000000223004723c */ /* 0x040fe20000001804 */
[----:B------:R-:W1:Y:S05]  /*15810*/  LDSM.16.MT88.4 R32, [R232+0xe000] ;  /* 0x00e00000e820783b */ /* 0x000e6a0000004200 */
[C---:B--2---:R-:W-:Y:S01]  /*15820*/  HMMA.16816.F32 R36, R48.reuse, R40, R36 ;  /* 0x000000283024723c */ /* 0x044fe20000001824 */
[----:B------:R-:W2:Y:S05]  /*15830*/  MUFU.EX2 R169, R169 ;  /* 0x000000a900a97308 */ /* 0x000eaa0000000800 */
[----:B------:R-:W-:Y:S01]  /*15840*/  HMMA.16816.F32 R12, R48, R42, R12 ;  /* 0x0000002a300c723c */ /* 0x000fe2000000180c */
[----:B------:R-:W2:Y:S02]  /*15850*/  LDSM.16.MT88.4 R40, [R231+0xe000] ;  /* 0x00e00000e728783b */ /* 0x000ea40000004200 */
[----:B------:R-:W-:Y:S03]  /*15860*/  MUFU.EX2 R125, R125 ;  /* 0x0000007d007d7308 */ /* 0x000fe60000000800 */
[----:B-----5:R-:W-:Y:S01]  /*15870*/  HMMA.16816.F32 R20, R44, R24, R20 ;  /* 0x000000182c14723c */ /* 0x020fe20000001814 */
[----:B----4-:R-:W-:Y:S01]  /*15880*/  F2FP.F16.F32.PACK_AB R48, R177, R182 ;  /* 0x000000b6b130723e */ /* 0x010fe200000000ff */
[----:B------:R-:W-:Y:S01]  /*15890*/  FADD.FTZ R182, R182, R194 ;  /* 0x000000c2b6b67221 */ /* 0x000fe20000010000 */
[----:B------:R-:W-:-:S02]  /*158a0*/  F2FP.F16.F32.PACK_AB R49, R131, R170 ;  /* 0x000000aa8331723e */ /* 0x000fc400000000ff */
[----:B------:R-:W-:Y:S01]  /*158b0*/  F2FP.F16.F32.PACK_AB R50, R172, R178 ;  /* 0x000000b2ac32723e */ /* 0x000fe200000000ff */
[C---:B------:R-:W-:Y:S01]  /*158c0*/  HMMA.16816.F32 R16, R44.reuse, R26, R16 ;  /* 0x0000001a2c10723c */ /* 0x040fe20000001810 */
[----:B------:R-:W4:Y:S01]  /*158d0*/  LDSM.16.MT88.4 R24, [R236+0xe800] ;  /* 0x00e80000ec18783b */ /* 0x000f220000004200 */
[----:B------:R-:W-:Y:S01]  /*158e0*/  F2FP.F16.F32.PACK_AB R51, R69, R168 ;  /* 0x000000a84533723e */ /* 0x000fe200000000ff */
[----:B------:R-:W-:Y:S01]  /*158f0*/  MUFU.EX2 R70, R70 ;  /* 0x0000004600467308 */ /* 0x000fe20000000800 */
[----:B------:R-:W-:Y:S02]  /*15900*/  FADD.FTZ R182, R177, R182 ;  /* 0x000000b6b1b67221 */ /* 0x000fe40000010000 */
[----:B---3--:R-:W-:Y:S02]  /*15910*/  HMMA.16816.F32 R136, R44, R8, R136 ;  /* 0x000000082c88723c */ /* 0x008fe40000001888 */
[----:B------:R-:W-:-:S03]  /*15920*/  FADD.FTZ R178, R178, R182 ;  /* 0x000000b6b2b27221 */ /* 0x000fc60000010000 */
[----:B------:R-:W-:Y:S01]  /*15930*/  MUFU.EX2 R83, R83 ;  /* 0x0000005300537308 */ /* 0x000fe20000000800 */
[----:B------:R-:W-:Y:S01]  /*15940*/  HMMA.16816.F32 R132, R44, R10, R132 ;  /* 0x0000000a2c84723c */ /* 0x000fe20000001884 */
[----:B------:R-:W3:Y:S01]  /*15950*/  LDSM.16.MT88.4 R8, [R230+0xe800] ;  /* 0x00e80000e608783b */ /* 0x000ee20000004200 */
[----:B------:R-:W-:-:S04]  /*15960*/  FADD.FTZ R178, R172, R178 ;  /* 0x000000b2acb27221 */ /* 0x000fc80000010000 */
[C---:B-1----:R-:W-:Y:S01]  /*15970*/  HMMA.16816.F32 R28, R44.reuse, R32, R28 ;  /* 0x000000202c1c723c */ /* 0x042fe2000000181c */
[----:B------:R-:W1:Y:S05]  /*15980*/  MUFU.EX2 R68, R68 ;  /* 0x0000004400447308 */ /* 0x000e6a0000000800 */
[C---:B------:R-:W-:Y:S01]  /*15990*/  HMMA.16816.F32 R4, R44.reuse, R34, R4 ;  /* 0x000000222c04723c */ /* 0x040fe20000001804 */
[----:B------:R-:W5:Y:S02]  /*159a0*/  LDSM.16.MT88.4 R32, [R232+0xe800] ;  /* 0x00e80000e820783b */ /* 0x000f640000004200 */
[----:B------:R-:W-:Y:S03]  /*159b0*/  MUFU.EX2 R82, R82 ;  /* 0x0000005200527308 */ /* 0x000fe60000000800 */
[C---:B--2---:R-:W-:Y:S05]  /*159c0*/  HMMA.16816.F32 R36, R44.reuse, R40, R36 ;  /* 0x000000282c24723c */ /* 0x044fea0000001824 */
[----:B------:R-:W2:Y:S01]  /*159d0*/  MUFU.EX2 R62, R62 ;  /* 0x0000003e003e7308 */ /* 0x000ea20000000800 */
[----:B------:R-:W-:Y:S01]  /*159e0*/  HMMA.16816.F32 R12, R44, R42, R12 ;  /* 0x0000002a2c0c723c */ /* 0x000fe2000000180c */
[----:B------:R-:W5:Y:S05]  /*159f0*/  LDSM.16.MT88.4 R40, [R231+0xe800] ;  /* 0x00e80000e728783b */ /* 0x000f6a0000004200 */
[C---:B----4-:R-:W-:Y:S01]  /*15a00*/  HMMA.16816.F32 R20, R48.reuse, R24, R20 ;  /* 0x000000183014723c */ /* 0x050fe20000001814 */
[----:B------:R-:W-:Y:S01]  /*15a10*/  F2FP.F16.F32.PACK_AB R44, R169, R173 ;  /* 0x000000ada92c723e */ /* 0x000fe200000000ff */
[----:B------:R4:W-:Y:S01]  /*15a20*/  MUFU.EX2 R67, R88 ;  /* 0x0000005800437308 */ /* 0x0009e20000000800 */
[----:B-1----:R-:W-:Y:S01]  /*15a30*/  F2FP.F16.F32.PACK_AB R45, R68, R83 ;  /* 0x00000053442d723e */ /* 0x002fe200000000ff */
[----:B------:R-:W-:Y:S01]  /*15a40*/  FADD.FTZ R173, R173, R178 ;  /* 0x000000b2adad7221 */ /* 0x000fe20000010000 */
[----:B------:R-:W-:Y:S01]  /*15a50*/  F2FP.F16.F32.PACK_AB R46, R70, R125 ;  /* 0x0000007d462e723e */ /* 0x000fe200000000ff */
[C---:B------:R-:W-:Y:S01]  /*15a60*/  HMMA.16816.F32 R16, R48.reuse, R26, R16 ;  /* 0x0000001a3010723c */ /* 0x040fe20000001810 */
[----:B------:R-:W1:Y:S01]  /*15a70*/  LDSM.16.MT88.4 R24, [R236+0xf000] ;  /* 0x00f00000ec18783b */ /* 0x000e620000004200 */
[----:B------:R-:W-:Y:S01]  /*15a80*/  FADD.FTZ R173, R169, R173 ;  /* 0x000000ada9ad7221 */ /* 0x000fe20000010000 */
[----:B--2---:R-:W-:Y:S01]  /*15a90*/  F2FP.F16.F32.PACK_AB R47, R62, R82 ;  /* 0x000000523e2f723e */ /* 0x004fe200000000ff */
[----:B------:R-:W2:Y:S02]  /*15aa0*/  MUFU.EX2 R92, R92 ;  /* 0x0000005c005c7308 */ /* 0x000ea40000000800 */
[----:B---3--:R-:W-:Y:S01]  /*15ab0*/  HMMA.16816.F32 R136, R48, R8, R136 ;  /* 0x000000083088723c */ /* 0x008fe20000001888 */
[----:B------:R-:W-:-:S04]  /*15ac0*/  FADD.FTZ R173, R125, R173 ;  /* 0x000000ad7dad7221 */ /* 0x000fc80000010000 */
[----:B------:R-:W-:Y:S01]  /*15ad0*/  FADD.FTZ R70, R70, R173 ;  /* 0x000000ad46467221 */ /* 0x000fe20000010000 */
[C---:B------:R-:W-:Y:S01]  /*15ae0*/  HMMA.16816.F32 R132, R48.reuse, R10, R132 ;  /* 0x0000000a3084723c */ /* 0x040fe20000001884 */
[----:B------:R-:W3:Y:S01]  /*15af0*/  LDSM.16.MT88.4 R8, [R230+0xf000] ;  /* 0x00f00000e608783b */ /* 0x000ee20000004200 */
[----:B----4-:R-:W-:Y:S01]  /*15b00*/  FADD.FTZ R88, R66, R101 ;  /* 0x0000006542587221 */ /* 0x010fe20000010000 */
[----:B------:R-:W4:Y:S01]  /*15b10*/  MUFU.EX2 R72, R72 ;  /* 0x0000004800487308 */ /* 0x000f220000000800 */
[----:B------:R-:W-:Y:S01]  /*15b20*/  FFMA.FTZ R66, R73, UR4, -R118 ;  /* 0x0000000449427c23 */ /* 0x000fe20008010876 */
[----:B------:R-:W-:Y:S01]  /*15b30*/  FFMA.FTZ R73, R93, UR4, -R102 ;  /* 0x000000045d497c23 */ /* 0x000fe20008010866 */
[----:B-----5:R-:W-:Y:S01]  /*15b40*/  HMMA.16816.F32 R28, R48, R32, R28 ;  /* 0x00000020301c723c */ /* 0x020fe2000000181c */
[----:B------:R-:W-:Y:S01]  /*15b50*/  FADD.FTZ R88, R2, R88 ;  /* 0x0000005802587221 */ /* 0x000fe20000010000 */
[----:B--2---:R-:W-:-:S03]  /*15b60*/  FADD.FTZ R70, R92, R70 ;  /* 0x000000465c467221 */ /* 0x004fc60000010000 */
[----:B------:R-:W-:Y:S01]  /*15b70*/  MUFU.EX2 R91, R91 ;  /* 0x0000005b005b7308 */ /* 0x000fe20000000800 */
[----:B------:R-:W-:Y:S01]  /*15b80*/  HMMA.16816.F32 R4, R48, R34, R4 ;  /* 0x000000223004723c */ /* 0x000fe20000001804 */
[----:B------:R-:W2:Y:S01]  /*15b90*/  LDSM.16.MT88.4 R32, [R232+0xf000] ;  /* 0x00f00000e820783b */ /* 0x000ea20000004200 */
[----:B------:R-:W-:-:S04]  /*15ba0*/  FADD.FTZ R126, R126, R88 ;  /* 0x000000587e7e7221 */ /* 0x000fc80000010000 */
[----:B------:R-:W-:Y:S01]  /*15bb0*/  HMMA.16816.F32 R36, R48, R40, R36 ;  /* 0x000000283024723c */ /* 0x000fe20000001824 */
[----:B------:R-:W-:Y:S01]  /*15bc0*/  MUFU.EX2 R71, R71 ;  /* 0x0000004700477308 */ /* 0x000fe20000000800 */
[----:B------:R-:W-:-:S04]  /*15bd0*/  FADD.FTZ R126, R127, R126 ;  /* 0x0000007e7f7e7221 */ /* 0x000fc80000010000 */
[----:B------:R-:W-:Y:S01]  /*15be0*/  HMMA.16816.F32 R12, R48, R42, R12 ;  /* 0x0000002a300c723c */ /* 0x000fe2000000180c */
[----:B------:R-:W5:Y:S01]  /*15bf0*/  LDSM.16.MT88.4 R40, [R231+0xf000] ;  /* 0x00f00000e728783b */ /* 0x000f620000004200 */
[----:B------:R-:W-:Y:S01]  /*15c00*/  FADD.FTZ R126, R128, R126 ;  /* 0x0000007e807e7221 */ /* 0x000fe20000010000 */
[----:B------:R-:W-:Y:S03]  /*15c10*/  MUFU.EX2 R81, R81 ;  /* 0x0000005100517308 */ /* 0x000fe60000000800 */
[----:B-1----:R-:W-:Y:S01]  /*15c20*/  HMMA.16816.F32 R20, R44, R24, R20 ;  /* 0x000000182c14723c */ /* 0x002fe20000001814 */
[----:B------:R-:W-:-:S04]  /*15c30*/  FADD.FTZ R126, R129, R126 ;  /* 0x0000007e817e7221 */ /* 0x000fc80000010000 */
[----:B------:R-:W1:Y:S01]  /*15c40*/  MUFU.EX2 R61, R61 ;  /* 0x0000003d003d7308 */ /* 0x000e620000000800 */
[----:B------:R-:W-:Y:S01]  /*15c50*/  HMMA.16816.F32 R16, R44, R26, R16 ;  /* 0x0000001a2c10723c */ /* 0x000fe20000001810 */
[----:B------:R-:W1:Y:S01]  /*15c60*/  LDSM.16.MT88.4 R24, [R236+0xf800] ;  /* 0x00f80000ec18783b */ /* 0x000e620000004200 */
[----:B------:R-:W-:-:S04]  /*15c70*/  FADD.FTZ R142, R142, R126 ;  /* 0x0000007e8e8e7221 */ /* 0x000fc80000010000 */
[----:B---3--:R-:W-:Y:S01]  /*15c80*/  HMMA.16816.F32 R136, R44, R8, R136 ;  /* 0x000000082c88723c */ /* 0x008fe20000001888 */
[----:B------:R-:W-:Y:S01]  /*15c90*/  MUFU.EX2 R80, R80 ;  /* 0x0000005000507308 */ /* 0x000fe20000000800 */
[----:B------:R-:W-:-:S04]  /*15ca0*/  FADD.FTZ R142, R143, R142 ;  /* 0x0000008e8f8e7221 */ /* 0x000fc80000010000 */
[C---:B------:R-:W-:Y:S01]  /*15cb0*/  HMMA.16816.F32 R132, R44.reuse, R10, R132 ;  /* 0x0000000a2c84723c */ /* 0x040fe20000001884 */
[----:B------:R-:W3:Y:S01]  /*15cc0*/  LDSM.16.MT88.4 R8, [R230+0xf800] ;  /* 0x00f80000e608783b */ /* 0x000ee20000004200 */
[----:B------:R-:W-:Y:S01]  /*15cd0*/  FADD.FTZ R142, R144, R142 ;  /* 0x0000008e908e7221 */ /* 0x000fe20000010000 */
[----:B------:R-:W1:Y:S03]  /*15ce0*/  MUFU.EX2 R60, R60 ;  /* 0x0000003c003c7308 */ /* 0x000e660000000800 */
[C---:B--2---:R-:W-:Y:S01]  /*15cf0*/  HMMA.16816.F32 R28, R44.reuse, R32, R28 ;  /* 0x000000202c1c723c */ /* 0x044fe2000000181c */
[----:B------:R-:W-:Y:S02]  /*15d00*/  FADD.FTZ R145, R145, R142 ;  /* 0x0000008e91917221 */ /* 0x000fe40000010000 */
[----:B------:R-:W-:Y:S02]  /*15d10*/  LDSM.16.MT88.4 R140, [R231+0x11800] ;  /* 0x01180000e78c783b */ /* 0x000fe40000004200 */
[----:B------:R-:W-:Y:S01]  /*15d20*/  FADD.FTZ R145, R149, R145 ;  /* 0x0000009195917221 */ /* 0x000fe20000010000 */
[----:B------:R-:W-:Y:S01]  /*15d30*/  HMMA.16816.F32 R4, R44, R34, R4 ;  /* 0x000000222c04723c */ /* 0x000fe20000001804 */
[----:B------:R-:W2:Y:S01]  /*15d40*/  LDSM.16.MT88.4 R32, [R232+0xf800] ;  /* 0x00f80000e820783b */ /* 0x000ea20000004200 */
[----:B------:R-:W-:Y:S01]  /*15d50*/  MUFU.EX2 R90, R90 ;  /* 0x0000005a005a7308 */ /* 0x000fe20000000800 */
[----:B------:R-:W-:-:S03]  /*15d60*/  FADD.FTZ R150, R150, R145 ;  /* 0x0000009196967221 */ /* 0x000fc60000010000 */
[----:B-----5:R-:W-:Y:S01]  /*15d70*/  HMMA.16816.F32 R36, R44, R40, R36 ;  /* 0x000000282c24723c */ /* 0x020fe20000001824 */
[----:B------:R-:W-:-:S03]  /*15d80*/  FADD.FTZ R150, R151, R150 ;  /* 0x0000009697967221 */ /* 0x000fc60000010000 */
[----:B------:R-:W5:Y:S01]  /*15d90*/  MUFU.EX2 R63, R63 ;  /* 0x0000003f003f7308 */ /* 0x000f620000000800 */
[----:B------:R-:W-:Y:S01]  /*15da0*/  FADD.FTZ R152, R152, R150 ;  /* 0x0000009698987221 */ /* 0x000fe20000010000 */
[----:B------:R-:W-:Y:S01]  /*15db0*/  HMMA.16816.F32 R12, R44, R42, R12 ;  /* 0x0000002a2c0c723c */ /* 0x000fe2000000180c */
[----:B------:R-:W2:Y:S02]  /*15dc0*/  LDSM.16.MT88.4 R40, [R231+0xf800] ;  /* 0x00f80000e728783b */ /* 0x000ea40000004200 */
[----:B------:R-:W-:Y:S02]  /*15dd0*/  FADD.FTZ R152, R156, R152 ;  /* 0x000000989c987221 */ /* 0x000fe40000010000 */
[----:B------:R-:W-:Y:S01]  /*15de0*/  LDSM.16.MT88.4 R148, [R232+0x11800] ;  /* 0x01180000e894783b */ /* 0x000fe20000004200 */
[----:B------:R-:W-:Y:S01]  /*15df0*/  MUFU.EX2 R89, R89 ;  /* 0x0000005900597308 */ /* 0x000fe20000000800 */
[C---:B----4-:R-:W-:Y:S01]  /*15e00*/  F2FP.F16.F32.PACK_AB R44, R72.reuse, R92 ;  /* 0x0000005c482c723e */ /* 0x050fe200000000ff */
[----:B------:R-:W-:Y:S01]  /*15e10*/  FADD.FTZ R157, R157, R152 ;  /* 0x000000989d9d7221 */ /* 0x000fe20000010000 */
[----:B-1----:R-:W-:Y:S01]  /*15e20*/  F2FP.F16.F32.PACK_AB R45, R61, R81 ;  /* 0x000000513d2d723e */ /* 0x002fe200000000ff */
[----:B------:R-:W-:Y:S01]  /*15e30*/  FADD.FTZ R72, R72, R70 ;  /* 0x0000004648487221 */ /* 0x000fe20000010000 */
[----:B------:R-:W-:Y:S01]  /*15e40*/  F2FP.F16.F32.PACK_AB R46, R71, R91 ;  /* 0x0000005b472e723e */ /* 0x000fe200000000ff */
[----:B------:R-:W-:Y:S01]  /*15e50*/  FADD.FTZ R157, R158, R157 ;  /* 0x0000009d9e9d7221 */ /* 0x000fe20000010000 */
[----:B------:R-:W-:Y:S01]  /*15e60*/  F2FP.F16.F32.PACK_AB R47, R60, R80 ;  /* 0x000000503c2f723e */ /* 0x000fe200000000ff */
[----:B------:R-:W1:Y:S01]  /*15e70*/  MUFU.EX2 R74, R74 ;  /* 0x0000004a004a7308 */ /* 0x000e620000000800 */
[----:B-----5:R-:W-:Y:S01]  /*15e80*/  F2FP.F16.F32.PACK_AB R48, R63, R90 ;  /* 0x0000005a3f30723e */ /* 0x020fe200000000ff */
[----:B------:R-:W-:Y:S01]  /*15e90*/  FADD.FTZ R159, R159, R157 ;  /* 0x0000009d9f9f7221 */ /* 0x000fe20000010000 */
[----:B------:R-:W-:-:S03]  /*15ea0*/  FADD.FTZ R72, R91, R72 ;  /* 0x000000485b487221 */ /* 0x000fc60000010000 */
[C---:B------:R-:W-:Y:S01]  /*15eb0*/  HMMA.16816.F32 R20, R44.reuse, R24, R20 ;  /* 0x000000182c14723c */ /* 0x040fe20000001814 */
[----:B------:R-:W-:Y:S01]  /*15ec0*/  FADD.FTZ R159, R163, R159 ;  /* 0x0000009fa39f7221 */ /* 0x000fe20000010000 */
[----:B------:R-:W-:Y:S01]  /*15ed0*/  MUFU.EX2 R79, R79 ;  /* 0x0000004f004f7308 */ /* 0x000fe20000000800 */
[----:B------:R-:W-:Y:S02]  /*15ee0*/  FADD.FTZ R71, R71, R72 ;  /* 0x0000004847477221 */ /* 0x000fe40000010000 */
[----:B------:R-:W-:Y:S01]  /*15ef0*/  FADD.FTZ R164, R164, R159 ;  /* 0x0000009fa4a47221 */ /* 0x000fe20000010000 */
[C---:B------:R-:W-:Y:S01]  /*15f00*/  HMMA.16816.F32 R16, R44.reuse, R26, R16 ;  /* 0x0000001a2c10723c */ /* 0x040fe20000001810 */
[----:B------:R-:W4:Y:S01]  /*15f10*/  LDSM.16.MT88.4 R24, [R236+0x10000] ;  /* 0x01000000ec18783b */ /* 0x000f220000004200 */
[----:B------:R-:W-:Y:S01]  /*15f20*/  FADD.FTZ R71, R90, R71 ;  /* 0x000000475a477221 */ /* 0x000fe20000010000 */
[----:B------:R-:W-:Y:S01]  /*15f30*/  FADD.FTZ R165, R165, R164 ;  /* 0x000000a4a5a57221 */ /* 0x000fe20000010000 */
[----:B------:R-:W5:Y:S01]  /*15f40*/  MUFU.EX2 R58, R58 ;  /* 0x0000003a003a7308 */ /* 0x000f620000000800 */
[----:B-1----:R-:W-:Y:S01]  /*15f50*/  F2FP.F16.F32.PACK_AB R50, R74, R89 ;  /* 0x000000594a32723e */ /* 0x002fe200000000ff */
[----:B---3--:R-:W-:Y:S01]  /*15f60*/  HMMA.16816.F32 R136, R44, R8, R136 ;  /* 0x000000082c88723c */ /* 0x008fe20000001888 */
[----:B------:R-:W-:Y:S01]  /*15f70*/  FADD.FTZ R165, R179, R165 ;  /* 0x000000a5b3a57221 */ /* 0x000fe20000010000 */
[----:B------:R-:W-:Y:S01]  /*15f80*/  LDSM.16.MT88.4 R156, [R236+0x11800] ;  /* 0x01180000ec9c783b */ /* 0x000fe20000004200 */
[----:B------:R-:W-:-:S02]  /*15f90*/  FADD.FTZ R63, R63, R71 ;  /* 0x000000473f3f7221 */ /* 0x000fc40000010000 */
[----:B------:R-:W-:Y:S01]  /*15fa0*/  FADD.FTZ R187, R187, R165 ;  /* 0x000000a5bbbb7221 */ /* 0x000fe20000010000 */
[----:B------:R-:W-:Y:S01]  /*15fb0*/  MUFU.EX2 R78, R78 ;  /* 0x0000004e004e7308 */ /* 0x000fe20000000800 */
[----:B------:R-:W-:Y:S01]  /*15fc0*/  HMMA.16816.F32 R132, R44, R10, R132 ;  /* 0x0000000a2c84723c */ /* 0x000fe20000001884 */
[----:B------:R-:W1:Y:S01]  /*15fd0*/  LDSM.16.MT88.4 R8, [R230+0x10000] ;  /* 0x01000000e608783b */ /* 0x000e620000004200 */
[----:B------:R-:W-:Y:S01]  /*15fe0*/  FADD.FTZ R187, R188, R187 ;  /* 0x000000bbbcbb7221 */ /* 0x000fe20000010000 */
[----:B------:R-:W-:-:S03]  /*15ff0*/  FADD.FTZ R63, R89, R63 ;  /* 0x0000003f593f7221 */ /* 0x000fc60000010000 */
[C---:B--2---:R-:W-:Y:S01]  /*16000*/  HMMA.16816.F32 R28, R44.reuse, R32, R28 ;  /* 0x000000202c1c723c */ /* 0x044fe2000000181c */
[----:B------:R-:W2:Y:S01]  /*16010*/  MUFU.EX2 R57, R57 ;  /* 0x0000003900397308 */ /* 0x000ea20000000800 */
[----:B-----5:R-:W-:Y:S01]  /*16020*/  F2FP.F16.F32.PACK_AB R49, R58, R79 ;  /* 0x0000004f3a31723e */ /* 0x020fe200000000ff */
[----:B------:R-:W-:Y:S01]  /*16030*/  FADD.FTZ R189, R189, R187 ;  /* 0x000000bbbdbd7221 */ /* 0x000fe20000010000 */
[----:B------:R-:W-:Y:S02]  /*16040*/  FADD.FTZ R74, R74, R63 ;  /* 0x0000003f4a4a7221 */ /* 0x000fe40000010000 */
[----:B------:R-:W-:Y:S01]  /*16050*/  HMMA.16816.F32 R4, R44, R34, R4 ;  /* 0x000000222c04723c */ /* 0x000fe20000001804 */
[----:B------:R-:W3:Y:S01]  /*16060*/  LDSM.16.MT88.4 R32, [R232+0x10000] ;  /* 0x01000000e820783b */ /* 0x000ee20000004200 */
[----:B------:R-:W-:Y:S01]  /*16070*/  FADD.FTZ R189, R191, R189 ;  /* 0x000000bdbfbd7221 */ /* 0x000fe20000010000 */
[----:B------:R-:W5:Y:S01]  /*16080*/  MUFU.EX2 R66, R66 ;  /* 0x0000004200427308 */ /* 0x000f620000000800 */
[----:B------:R-:W-:-:S02]  /*16090*/  FADD.FTZ R74, R67, R74 ;  /* 0x0000004a434a7221 */ /* 0x000fc40000010000 */
[----:B------:R-:W-:Y:S01]  /*160a0*/  HMMA.16816.F32 R36, R44, R40, R36 ;  /* 0x000000282c24723c */ /* 0x000fe20000001824 */
[----:B------:R-:W-:-:S04]  /*160b0*/  FADD.FTZ R192, R192, R189 ;  /* 0x000000bdc0c07221 */ /* 0x000fc80000010000 */
[----:B------:R-:W-:Y:S01]  /*160c0*/  MUFU.EX2 R2, R94 ;  /* 0x0000005e00027308 */ /* 0x000fe20000000800 */
[----:B------:R-:W-:Y:S01]  /*160d0*/  HMMA.16816.F32 R12, R44, R42, R12 ;  /* 0x0000002a2c0c723c */ /* 0x000fe2000000180c */
[----:B------:R-:W5:Y:S01]  /*160e0*/  LDSM.16.MT88.4 R40, [R231+0x10000] ;  /* 0x01000000e728783b */ /* 0x000f620000004200 */
[----:B--2---:R-:W-:Y:S01]  /*160f0*/  F2FP.F16.F32.PACK_AB R51, R57, R78 ;  /* 0x0000004e3933723e */ /* 0x004fe200000000ff */
[----:B------:R-:W-:Y:S02]  /*16100*/  FADD.FTZ R192, R184, R192 ;  /* 0x000000c0b8c07221 */ /* 0x000fe40000010000 */
[----:B------:R-:W-:Y:S02]  /*16110*/  LDSM.16.MT88.4 R44, [R230+0x10800] ;  /* 0x01080000e62c783b */ /* 0x000fe40000004200 */
[----:B------:R-:W-:Y:S01]  /*16120*/  MUFU.EX2 R59, R59 ;  /* 0x0000003b003b7308 */ /* 0x000fe20000000800 */
[----:B------:R-:W-:Y:S01]  /*16130*/  FADD.FTZ R186, R186, R192 ;  /* 0x000000c0baba7221 */ /* 0x000fe20000010000 */
[----:B----4-:R-:W-:Y:S03]  /*16140*/  HMMA.16816.F32 R20, R48, R24, R20 ;  /* 0x000000183014723c */ /* 0x010fe60000001814 */
[----:B------:R-:W-:-:S03]  /*16150*/  FADD.FTZ R181, R181, R186 ;  /* 0x000000bab5b57221 */ /* 0x000fc60000010000 */
[----:B------:R-:W-:Y:S01]  /*16160*/  HMMA.16816.F32 R16, R48, R26, R16 ;  /* 0x0000001a3010723c */ /* 0x000fe20000001810 */
[----:B------:R-:W2:Y:S01]  /*16170*/  LDSM.16.MT88.4 R24, [R236+0x10800] ;  /* 0x01080000ec18783b */ /* 0x000ea20000004200 */
[----:B------:R-:W-:Y:S01]  /*16180*/  MUFU.EX2 R73, R73 ;  /* 0x0000004900497308 */ /* 0x000fe20000000800 */
[----:B------:R-:W-:-:S03]  /*16190*/  FADD.FTZ R181, R176, R181 ;  /* 0x000000b5b0b57221 */ /* 0x000fc60000010000 */
[----:B-1----:R-:W-:Y:S01]  /*161a0*/  HMMA.16816.F32 R136, R48, R8, R136 ;  /* 0x000000083088723c */ /* 0x002fe20000001888 */
[----:B------:R-:W-:-:S03]  /*161b0*/  FADD.FTZ R174, R174, R181 ;  /* 0x000000b5aeae7221 */ /* 0x000fc60000010000 */
[----:B------:R-:W1:Y:S01]  /*161c0*/  MUFU.EX2 R56, R56 ;  /* 0x0000003800387308 */ /* 0x000e620000000800 */
[----:B------:R-:W-:Y:S01]  /*161d0*/  FADD.FTZ R174, R175, R174 ;  /* 0x000000aeafae7221 */ /* 0x000fe20000010000 */
[----:B------:R-:W-:Y:S01]  /*161e0*/  HMMA.16816.F32 R132, R48, R10, R132 ;  /* 0x0000000a3084723c */ /* 0x000fe20000001884 */
[----:B------:R-:W4:Y:S02]  /*161f0*/  LDSM.16.MT88.4 R8, [R231+0x10800] ;  /* 0x01080000e708783b */ /* 0x000f240000004200 */
[----:B------:R-:W-:-:S03]  /*16200*/  FADD.FTZ R171, R171, R174 ;  /* 0x000000aeabab7221 */ /* 0x000fc60000010000 */
[----:B------:R-:W-:Y:S01]  /*16210*/  MUFU.EX2 R52, R52 ;  /* 0x0000003400347308 */ /* 0x000fe20000000800 */
[----:B---3--:R-:W-:Y:S01]  /*16220*/  HMMA.16816.F32 R28, R48, R32, R28 ;  /* 0x00000020301c723c */ /* 0x008fe2000000181c */
[----:B------:R-:W-:-:S04]  /*16230*/  FADD.FTZ R171, R170, R171 ;  /* 0x000000abaaab7221 */ /* 0x000fc80000010000 */
[----:B------:R-:W-:Y:S01]  /*16240*/  FADD.FTZ R131, R131, R171 ;  /* 0x000000ab83837221 */ /* 0x000fe20000010000 */
[----:B------:R-:W-:Y:S01]  /*16250*/  HMMA.16816.F32 R4, R48, R34, R4 ;  /* 0x000000223004723c */ /* 0x000fe20000001804 */
[----:B------:R-:W3:Y:S01]  /*16260*/  MUFU.EX2 R77, R77 ;  /* 0x0000004d004d7308 */ /* 0x000ee20000000800 */
[----:B------:R-:W4:Y:S01]  /*16270*/  LDSM.16.MT88.4 R32, [R232+0x10800] ;  /* 0x01080000e820783b */ /* 0x000f220000004200 */
[----:B------:R-:W-:-:S03]  /*16280*/  FADD.FTZ R131, R168, R131 ;  /* 0x00000083a8837221 */ /* 0x000fc60000010000 */
[C---:B-----5:R-:W-:Y:S01]  /*16290*/  HMMA.16816.F32 R36, R48.reuse, R40, R36 ;  /* 0x000000283024723c */ /* 0x060fe20000001824 */
[----:B------:R-:W-:Y:S02]  /*162a0*/  FADD.FTZ R69, R69, R131 ;  /* 0x0000008345457221 */ /* 0x000fe40000010000 */
[----:B------:R-:W-:Y:S02]  /*162b0*/  MUFU.EX2 R0, R95 ;  /* 0x0000005f00007308 */ /* 0x000fe40000000800 */
[----:B------:R-:W-:Y:S01]  /*162c0*/  FADD.FTZ R69, R83, R69 ;  /* 0x0000004553457221 */ /* 0x000fe20000010000 */
[----:B------:R-:W-:Y:S01]  /*162d0*/  HMMA.16816.F32 R12, R48, R42, R12 ;  /* 0x0000002a300c723c */ /* 0x000fe2000000180c */
[C---:B------:R-:W-:Y:S01]  /*162e0*/  F2FP.F16.F32.PACK_AB R40, R66.reuse, R67 ;  /* 0x000000434228723e */ /* 0x040fe200000000ff */
[----:B------:R-:W-:Y:S01]  /*162f0*/  FADD.FTZ R66, R66, R74 ;  /* 0x0000004a42427221 */ /* 0x000fe20000010000 */
[----:B-1----:R-:W-:Y:S01]  /*16300*/  F2FP.F16.F32.PACK_AB R41, R56, R73 ;  /* 0x000000493829723e */ /* 0x002fe200000000ff */
[----:B------:R-:W-:Y:S01]  /*16310*/  FADD.FTZ R69, R68, R69 ;  /* 0x0000004544457221 */ /* 0x000fe20000010000 */
[----:B------:R-:W-:Y:S01]  /*16320*/  MUFU.EX2 R75, R75 ;  /* 0x0000004b004b7308 */ /* 0x000fe20000000800 */
[----:B------:R-:W-:Y:S01]  /*16330*/  FADD.FTZ R66, R2, R66 ;  /* 0x0000004202427221 */ /* 0x000fe20000010000 */
[----:B------:R-:W-:Y:S01]  /*16340*/  F2FP.F16.F32.PACK_AB R42, R59, R2 ;  /* 0x000000023b2a723e */ /* 0x000fe200000000ff */
[--C-:B------:R-:W-:Y:S01]  /*16350*/  FFMA.FTZ R51, R54, UR4, -R102.reuse ;  /* 0x0000000436337c23 */ /* 0x100fe20008010866 */
[----:B---3--:R-:W-:Y:S01]  /*16360*/  F2FP.F16.F32.PACK_AB R43, R77, R52 ;  /* 0x000000344d2b723e */ /* 0x008fe200000000ff */
[----:B------:R-:W-:Y:S01]  /*16370*/  FFMA.FTZ R54, R76, UR4, -R102 ;  /* 0x000000044c367c23 */ /* 0x000fe20008010866 */
[--C-:B------:R-:W-:Y:S01]  /*16380*/  FFMA.FTZ R48, R96, UR4, -R118.reuse ;  /* 0x0000000460307c23 */ /* 0x100fe20008010876 */
[--C-:B------:R-:W-:Y:S01]  /*16390*/  FFMA.FTZ R49, R87, UR4, -R118.reuse ;  /* 0x0000000457317c23 */ /* 0x100fe20008010876 */
[----:B------:R-:W-:Y:S01]  /*163a0*/  FFMA.FTZ R50, R86, UR4, -R118 ;  /* 0x0000000456327c23 */ /* 0x000fe20008010876 */
[----:B------:R-:W-:Y:S01]  /*163b0*/  FFMA.FTZ R76, R97, UR4, -R102 ;  /* 0x00000004614c7c23 */ /* 0x000fe20008010866 */
[----:B------:R-:W-:Y:S01]  /*163c0*/  MUFU.EX2 R51, R51 ;  /* 0x0000003300337308 */ /* 0x000fe20000000800 */
[----:B--2---:R-:W-:Y:S01]  /*163d0*/  HMMA.16816.F32 R20, R40, R24, R20 ;  /* 0x000000182814723c */ /* 0x004fe20000001814 */
[----:B------:R-:W-:Y:S01]  /*163e0*/  FFMA.FTZ R86, R100, UR4, -R118 ;  /* 0x0000000464567c23 */ /* 0x000fe20008010876 */
[----:B------:R-:W-:Y:S01]  /*163f0*/  FADD.FTZ R82, R82, R69 ;  /* 0x0000004552527221 */ /* 0x000fe20000010000 */
[----:B------:R-:W-:Y:S01]  /*16400*/  FADD.FTZ R59, R59, R66 ;  /* 0x000000423b3b7221 */ /* 0x000fe20000010000 */
[----:B------:R-:W-:-:S02]  /*16410*/  MOV R2, R120 ;  /* 0x0000007800027202 */ /* 0x000fc40000000f00 */
[----:B------:R-:W-:Y:S01]  /*16420*/  HMMA.16816.F32 R16, R40, R26, R16 ;  /* 0x0000001a2810723c */ /* 0x000fe20000001810 */
[----:B------:R-:W1:Y:S01]  /*16430*/  LDSM.16.MT88.4 R24, [R236+0x11000] ;  /* 0x01100000ec18783b */ /* 0x000e620000004200 */
[----:B------:R-:W2:Y:S01]  /*16440*/  MUFU.EX2 R48, R48 ;  /* 0x0000003000307308 */ /* 0x000ea20000000800 */
[----:B------:R-:W-:-:S03]  /*16450*/  FADD.FTZ R82, R62, R82 ;  /* 0x000000523e527221 */ /* 0x000fc60000010000 */
[----:B----4-:R-:W-:Y:S01]  /*16460*/  HMMA.16816.F32 R36, R40, R8, R36 ;  /* 0x000000082824723c */ /* 0x010fe20000001824 */
[----:B------:R-:W-:-:S03]  /*16470*/  FADD.FTZ R82, R81, R82 ;  /* 0x0000005251527221 */ /* 0x000fc60000010000 */
[----:B------:R-:W3:Y:S01]  /*16480*/  MUFU.EX2 R49, R49 ;  /* 0x0000003100317308 */ /* 0x000ee20000000800 */
[----:B------:R-:W-:Y:S01]  /*16490*/  FADD.FTZ R61, R61, R82 ;  /* 0x000000523d3d7221 */ /* 0x000fe20000010000 */
[----:B------:R-:W-:Y:S01]  /*164a0*/  HMMA.16816.F32 R12, R40, R10, R12 ;  /* 0x0000000a280c723c */ /* 0x000fe2000000180c */
[----:B------:R-:W4:Y:S02]  /*164b0*/  LDSM.16.MT88.4 R8, [R232+0x11000] ;  /* 0x01100000e808783b */ /* 0x000f240000004200 */
[----:B------:R-:W-:-:S03]  /*164c0*/  FADD.FTZ R61, R80, R61 ;  /* 0x0000003d503d7221 */ /* 0x000fc60000010000 */
[----:B------:R-:W-:Y:S01]  /*164d0*/  MUFU.EX2 R50, R50 ;  /* 0x0000003200327308 */ /* 0x000fe20000000800 */
[----:B------:R-:W-:Y:S01]  /*164e0*/  HMMA.16816.F32 R28, R40, R32, R28 ;  /* 0x00000020281c723c */ /* 0x000fe2000000181c */
[----:B------:R-:W-:Y:S01]  /*164f0*/  FADD.FTZ R60, R60, R61 ;  /* 0x0000003d3c3c7221 */ /* 0x000fe20000010000 */
[----:B--2---:R-:W-:-:S03]  /*16500*/  FADD.FTZ R59, R48, R59 ;  /* 0x0000003b303b7221 */ /* 0x004fc60000010000 */
[----:B------:R-:W-:Y:S01]  /*16510*/  FADD.FTZ R60, R79, R60 ;  /* 0x0000003c4f3c7221 */ /* 0x000fe20000010000 */
[----:B------:R-:W-:Y:S01]  /*16520*/  HMMA.16816.F32 R4, R40, R34, R4 ;  /* 0x000000222804723c */ /* 0x000fe20000001804 */
[----:B------:R-:W2:Y:S01]  /*16530*/  MUFU.EX2 R54, R54 ;  /* 0x0000003600367308 */ /* 0x000ea20000000800 */
[----:B------:R-:W5:Y:S01]  /*16540*/  LDSM.16.MT88.4 R32, [R231+0x11000] ;  /* 0x01100000e720783b */ /* 0x000f620000004200 */
[----:B------:R-:W-:-:S03]  /*16550*/  FADD.FTZ R58, R58, R60 ;  /* 0x0000003c3a3a7221 */ /* 0x000fc60000010000 */
[C---:B------:R-:W-:Y:S01]  /*16560*/  HMMA.16816.F32 R136, R40.reuse, R44, R136 ;  /* 0x0000002c2888723c */ /* 0x040fe20000001888 */
[----:B------:R-:W-:Y:S02]  /*16570*/  FADD.FTZ R58, R78, R58 ;  /* 0x0000003a4e3a7221 */ /* 0x000fe40000010000 */
[----:B------:R-:W1:Y:S02]  /*16580*/  MUFU.EX2 R76, R76 ;  /* 0x0000004c004c7308 */ /* 0x000e640000000800 */
[----:B------:R-:W-:Y:S01]  /*16590*/  FADD.FTZ R57, R57, R58 ;  /* 0x0000003a39397221 */ /* 0x000fe20000010000 */
[----:B------:R-:W-:Y:S01]  /*165a0*/  HMMA.16816.F32 R132, R40, R46, R132 ;  /* 0x0000002e2884723c */ /* 0x000fe20000001884 */
[----:B------:R-:W5:Y:S02]  /*165b0*/  LDSM.16.MT88.4 R44, [R230+0x11000] ;  /* 0x01100000e62c783b */ /* 0x000f640000004200 */
[----:B------:R-:W-:Y:S02]  /*165c0*/  FADD.FTZ R57, R73, R57 ;  /* 0x0000003949397221 */ /* 0x000fe40000010000 */
[----:B------:R-:W4:Y:S02]  /*165d0*/  MUFU.EX2 R86, R86 ;  /* 0x0000005600567308 */ /* 0x000f240000000800 */
[C---:B---3--:R-:W-:Y:S01]  /*165e0*/  F2FP.F16.F32.PACK_AB R40, R49.reuse, R48 ;  /* 0x000000303128723e */ /* 0x048fe200000000ff */
[----:B------:R-:W-:Y:S01]  /*165f0*/  FADD.FTZ R56, R56, R57 ;  /* 0x0000003938387221 */ /* 0x000fe20000010000 */
[----:B--2---:R-:W-:Y:S01]  /*16600*/  F2FP.F16.F32.PACK_AB R41, R54, R51 ;  /* 0x000000333629723e */ /* 0x004fe200000000ff */
[----:B------:R-:W-:Y:S01]  /*16610*/  FADD.FTZ R49, R49, R59 ;  /* 0x0000003b31317221 */ /* 0x000fe20000010000 */
[----:B------:R-:W-:Y:S01]  /*16620*/  F2FP.F16.F32.PACK_AB R42, R50, R0 ;  /* 0x00000000322a723e */ /* 0x000fe200000000ff */
[----:B------:R-:W-:Y:S01]  /*16630*/  FADD.FTZ R56, R52, R56 ;  /* 0x0000003834387221 */ /* 0x000fe20000010000 */
[----:B------:R-:W2:Y:S01]  /*16640*/  MUFU.EX2 R85, R85 ;  /* 0x0000005500557308 */ /* 0x000ea20000000800 */
[----:B-1----:R-:W-:Y:S01]  /*16650*/  F2FP.F16.F32.PACK_AB R43, R75, R76 ;  /* 0x0000004c4b2b723e */ /* 0x002fe200000000ff */
[----:B------:R-:W-:Y:S01]  /*16660*/  FADD.FTZ R49, R0, R49 ;  /* 0x0000003100317221 */ /* 0x000fe20000010000 */
[----:B------:R-:W-:Y:S01]  /*16670*/  FADD.FTZ R77, R77, R56 ;  /* 0x000000384d4d7221 */ /* 0x000fe20000010000 */
[----:B------:R-:W-:-:S02]  /*16680*/  MOV R0, R119 ;  /* 0x0000007700007202 */ /* 0x000fc40000000f00 */
[----:B------:R-:W-:Y:S01]  /*16690*/  FADD.FTZ R50, R50, R49 ;  /* 0x0000003132327221 */ /* 0x000fe20000010000 */
[----:B------:R-:W-:Y:S01]  /*166a0*/  FADD.FTZ R77, R51, R77 ;  /* 0x0000004d334d7221 */ /* 0x000fe20000010000 */
[----:B------:R-:W-:Y:S01]  /*166b0*/  HMMA.16816.F32 R20, R40, R24, R20 ;  /* 0x000000182814723c */ /* 0x000fe20000001814 */
[----:B------:R-:W1:Y:S01]  /*166c0*/  MUFU.EX2 R24, R99 ;  /* 0x0000006300187308 */ /* 0x000e620000000800 */
[----:B----4-:R-:W-:Y:S01]  /*166d0*/  FADD.FTZ R50, R86, R50 ;  /* 0x0000003256327221 */ /* 0x010fe20000010000 */
[----:B------:R-:W-:-:S03]  /*166e0*/  FADD.FTZ R54, R54, R77 ;  /* 0x0000004d36367221 */ /* 0x000fc60000010000 */
[C---:B------:R-:W-:Y:S01]  /*166f0*/  HMMA.16816.F32 R16, R40.reuse, R26, R16 ;  /* 0x0000001a2810723c */ /* 0x040fe20000001810 */
[----:B------:R-:W-:Y:S01]  /*16700*/  FFMA.FTZ R25, R98, UR4, -R102 ;  /* 0x0000000462197c23 */ /* 0x000fe20008010866 */
[----:B------:R-:W-:Y:S01]  /*16710*/  FADD.FTZ R54, R76, R54 ;  /* 0x000000364c367221 */ /* 0x000fe20000010000 */
[----:B------:R-:W3:Y:S01]  /*16720*/  MUFU.EX2 R250, R250 ;  /* 0x000000fa00fa7308 */ /* 0x000ee20000000800 */
[----:B--2---:R-:W-:Y:S02]  /*16730*/  FADD.FTZ R50, R85, R50 ;  /* 0x0000003255327221 */ /* 0x004fe40000010000 */
[----:B------:R-:W-:Y:S01]  /*16740*/  HMMA.16816.F32 R28, R40, R8, R28 ;  /* 0x00000008281c723c */ /* 0x000fe2000000181c */
[----:B------:R-:W-:Y:S01]  /*16750*/  FFMA.FTZ R26, R55, UR4, -R102 ;  /* 0x00000004371a7c23 */ /* 0x000fe20008010866 */
[----:B------:R-:W-:-:S03]  /*16760*/  FADD.FTZ R75, R75, R54 ;  /* 0x000000364b4b7221 */ /* 0x000fc60000010000 */
[----:B------:R-:W2:Y:S01]  /*16770*/  MUFU.EX2 R25, R25 ;  /* 0x0000001900197308 */ /* 0x000ea20000000800 */
[----:B------:R-:W-:Y:S01]  /*16780*/  HMMA.16816.F32 R4, R40, R10, R4 ;  /* 0x0000000a2804723c */ /* 0x000fe20000001804 */
[----:B------:R-:W-:Y:S01]  /*16790*/  F2FP.F16.F32.PACK_AB R8, R85, R86 ;  /* 0x000000565508723e */ /* 0x000fe200000000ff */
[----:B-1----:R-:W-:-:S04]  /*167a0*/  FADD.FTZ R50, R24, R50 ;  /* 0x0000003218327221 */ /* 0x002fc80000010000 */
[----:B-----5:R-:W-:Y:S01]  /*167b0*/  HMMA.16816.F32 R36, R40, R32, R36 ;  /* 0x000000202824723c */ /* 0x020fe20000001824 */
[----:B------:R-:W1:Y:S01]  /*167c0*/  MUFU.EX2 R26, R26 ;  /* 0x0000001a001a7308 */ /* 0x000e620000000800 */
[C---:B---3--:R-:W-:Y:S01]  /*167d0*/  F2FP.F16.F32.PACK_AB R10, R250.reuse, R24 ;  /* 0x00000018fa0a723e */ /* 0x048fe200000000ff */
[----:B------:R-:W-:-:S03]  /*167e0*/  FADD.FTZ R250, R250, R50 ;  /* 0x00000032fafa7221 */ /* 0x000fc60000010000 */
[C---:B------:R-:W-:Y:S03]  /*167f0*/  HMMA.16816.F32 R12, R40.reuse, R34, R12 ;  /* 0x00000022280c723c */ /* 0x040fe6000000180c */
[----:B------:R-:W3:Y:S01]  /*16800*/  MUFU.EX2 R3, R3 ;  /* 0x0000000300037308 */ /* 0x000ee20000000800 */
[----:B--2---:R-:W-:Y:S02]  /*16810*/  FADD.FTZ R75, R25, R75 ;  /* 0x0000004b194b7221 */ /* 0x004fe40000010000 */
[C---:B------:R-:W-:Y:S05]  /*16820*/  HMMA.16816.F32 R136, R40.reuse, R44, R136 ;  /* 0x0000002c2888723c */ /* 0x040fea0000001888 */
[----:B------:R-:W2:Y:S01]  /*16830*/  MUFU.EX2 R251, R251 ;  /* 0x000000fb00fb7308 */ /* 0x000ea20000000800 */
[C---:B-1----:R-:W-:Y:S01]  /*16840*/  F2FP.F16.F32.PACK_AB R9, R26.reuse, R25 ;  /* 0x000000191a09723e */ /* 0x042fe200000000ff */
[----:B------:R-:W-:Y:S01]  /*16850*/  HMMA.16816.F32 R132, R40, R46, R132 ;  /* 0x0000002e2884723c */ /* 0x000fe20000001884 */
[----:B------:R-:W-:-:S04]  /*16860*/  FADD.FTZ R75, R26, R75 ;  /* 0x0000004b1a4b7221 */ /* 0x000fc80000010000 */
[----:B---3--:R-:W-:Y:S01]  /*16870*/  FADD.FTZ R75, R3, R75 ;  /* 0x0000004b034b7221 */ /* 0x008fe20000010000 */
        /* <DEDUP_REMOVED lines=12> */
.L_x_3714:
[----:B------:R-:W-:Y:S05]  /*16940*/  @!P1 BRA `(.L_x_3722) ;  /* 0x0000008000789947 */ /* 0x000fea0003800000 */
[----:B------:R-:W-:Y:S01]  /*16950*/  ULEA UR7, -UR8, URZ, 0x8 ;  /* 0x0000003f08077291 */ /* 0x000fe2000f8e413f */
[----:B------:R-:W-:Y:S01]  /*16960*/  IMAD.MOV.U32 R165, RZ, RZ, R0 ;  /* 0x000000ffffa57224 */ /* 0x000fe200078e0000 */
[----:B------:R-:W-:Y:S01]  /*16970*/  ULDC UR21, c[0x0][0x2d0] ;  /* 0x0000b40000157ab9 */ /* 0x000fe20000000800 */
[----:B------:R-:W-:Y:S01]  /*16980*/  IMAD.MOV.U32 R164, RZ, RZ, R2 ;  /* 0x000000ffffa47224 */ /* 0x000fe200078e0002 */
[----:B------:R-:W-:Y:S02]  /*16990*/  USHF.R.S32.HI UR6, URZ, 0x1f, UR7 ;  /* 0x0000001f3f067899 */ /* 0x000fe40008011407 */
[----:B------:R-:W-:Y:S01]  /*169a0*/  MOV R247, UR7 ;  /* 0x0000000700f77c02 */ /* 0x000fe20008000f00 */
[----:B------:R-:W-:Y:S01]  /*169b0*/  ULDC UR20, c[0x0][0x39c] ;  /* 0x0000e70000147ab9 */ /* 0x000fe20000000800 */
[----:B------:R-:W-:Y:S01]  /*169c0*/  ULDC UR4, c[0x0][0x2ec] ;  /* 0x0000bb0000047ab9 */ /* 0x000fe20000000800 */
[----:B------:R-:W-:Y:S01]  /*169d0*/  ULDC.64 UR8, c[0x0][0x248] ;  /* 0x0000920000087ab9 */ /* 0x000fe20000000a00 */
[----:B------:R-:W-:Y:S01]  /*169e0*/  MOV R246, UR6 ;  /* 0x0000000600f67c02 */ /* 0x000fe20008000f00 */
[----:B------:R-:W-:Y:S01]  /*169f0*/  ULDC.64 UR16, c[0x0][0x250] ;  /* 0x0000940000107ab9 */ /* 0x000fe20000000a00 */
[----:B------:R-:W-:-:S05]  /*16a00*/  ULDC.64 UR6, c[0x0][0x250] ;  /* 0x0000940000067ab9 */ /* 0x000fca0000000a00 */
.L_x_3726:
        /* <DEDUP_REMOVED lines=75> */
.L_x_3723:
[CC--:B------:R-:W-:Y:S01]  /*16ec0*/  LEA R24, P2, R10.reuse, R65.reuse, 0x1 ;  /* 0x000000410a187211 */ /* 0x0c0fe200078408ff */
[----:B------:R-:W-:Y:S01]  /*16ed0*/  @P0 STS.128 [R241+0xa000], RZ ;  /* 0x00a000fff1000388 */ /* 0x000fe20000000c00 */
[C---:B------:R-:W-:Y:S01]  /*16ee0*/  @!P0 IADD3 R12, P1, R10.reuse, UR25, RZ ;  /* 0x000000190a0c8c10 */ /* 0x040fe2000ff3e0ff */
[----:B------:R-:W3:Y:S01]  /*16ef0*/  @!P0 LDC.64 R6, c[0x0][0x250] ;  /* 0x00009400ff068b82 */ /* 0x000ee20000000a00 */
[----:B------:R-:W-:Y:S01]  /*16f00*/  LEA.HI.X R25, R10, R64, R0, 0x1, P2 ;  /* 0x000000400a197211 */ /* 0x000fe200010f0c00 */
[----:B--2---:R-:W-:Y:S01]  /*16f10*/  @!P0 IMAD R9, R9, 0x30, RZ ;  /* 0x0000003009098824 */ /* 0x004fe200078e02ff */
[----:B------:R-:W-:Y:S01]  /*16f20*/  @!P0 IADD3.X R11, R0, UR24, RZ, P1, !PT ;  /* 0x00000018000b8c10 */ /* 0x000fe20008ffe4ff */
[----:B------:R-:W-:Y:S01]  /*16f30*/  UISETP.GT.AND UP0, UPT, UR14, UR11, UPT ;  /* 0x0000000b0e00728c */ /* 0x000fe2000bf04270 */
[CC--:B------:R-:W-:Y:S01]  /*16f40*/  @!P0 LEA R14, P1, R12.reuse, R65.reuse, 0x1 ;  /* 0x000000410c0e8211 */ /* 0x0c0fe200078208ff */
        /* <DEDUP_REMOVED lines=34> */
[----:B------:R2:W-:Y:S01]  /*17170*/  @!P0 LDGSTS.E.BYPASS.LTC128B.128 [R241+0xb800], desc[UR18][R14.64] ;  /* 0x0b8000000ef18fae */ /* 0x0005e2000b901d52 */
[C---:B---3--:R-:W-:Y:S07]  /*17180*/  @!P0 LEA R13, P1, R6.reuse, R10, 0x6 ;  /* 0x0000000a060d8211 */ /* 0x048fee00078230ff */
        /* <DEDUP_REMOVED lines=28> */
[----:B-----5:R-:W-:Y:S02]  /*17350*/  @!P0 IMAD.WIDE.U32 R18, R2, 0x70, R10 ;  /* 0x0000007002128825 */ /* 0x020fe400078e000a */
        /* <DEDUP_REMOVED lines=32> */
[----:B-----5:R-:W-:Y:S02]  /*17560*/  @!P0 IMAD.WIDE.U32 R16, R4, 0xa0, R10 ;  /* 0x000000a004108825 */ /* 0x020fe400078e000a */
        /* <DEDUP_REMOVED lines=246> */
[----:B--2---:R-:W-:Y:S09]  /*184d0*/  STL [R1+0x4], R3 ;  /* 0x0000040301007387 */ /* 0x004ff20000100800 */
        /* <DEDUP_REMOVED lines=62> */
[----:B------:R-:W-:Y:S09]  /*188c0*/  FMUL.FTZ R53, R53, UR20 ;  /* 0x0000001435357c20 */ /* 0x000ff20008410000 */
[----:B---3--:R-:W3:Y:S01]  /*188d0*/  MUFU.TANH R3, R43 ;  /* 0x0000002b00037308 */ /* 0x008ee20000002400 */
[C---:B--2---:R-:W-:Y:S03]  /*188e0*/  HMMA.16816.F32 R60, R208.reuse, R8, R60 ;  /* 0x00000008d03c723c */ /* 0x044fe6000000183c */
[----:B------:R-:W-:Y:S01]  /*188f0*/  FMUL.FTZ R56, R56, UR20 ;  /* 0x0000001438387c20 */ /* 0x000fe20008410000 */
[----:B------:R-:W-:Y:S02]  /*18900*/  FMUL.FTZ R57, R57, UR20 ;  /* 0x0000001439397c20 */ /* 0x000fe40008410000 */
[C---:B------:R-:W-:Y:S03]  /*18910*/  HMMA.16816.F32 R64, R208.reuse, R10, R64 ;  /* 0x0000000ad040723c */ /* 0x040fe60000001840 */
[----:B------:R2:W4:Y:S01]  /*18920*/  MUFU.TANH R215, R56 ;  /* 0x0000003800d77308 */ /* 0x0005220000002400 */
[----:B------:R-:W5:Y:S09]  /*18930*/  LDSM.16.M88.4 R8, [R166+0x4800] ;  /* 0x00480000a608783b */ /* 0x000f720000000200 */
[----:B------:R4:W4:Y:S01]  /*18940*/  MUFU.TANH R214, R57 ;  /* 0x0000003900d67308 */ /* 0x0009220000002400 */
[----:B---3--:R-:W-:Y:S01]  /*18950*/  STL [R1+0xc], R3 ;  /* 0x00000c0301007387 */ /* 0x008fe20000100800 */
[C---:B-1----:R-:W-:Y:S03]  /*18960*/  HMMA.16816.F32 R68, R208.reuse, R4, R68 ;  /* 0x00000004d044723c */ /* 0x042fe60000001844 */
[----:B------:R-:W-:Y:S01]  /*18970*/  FMUL.FTZ R43, R45, UR20 ;  /* 0x000000142d2b7c20 */ /* 0x000fe20008410000 */
[----:B------:R-:W-:Y:S01]  /*18980*/  FMUL.FTZ R45, R47, UR20 ;  /* 0x000000142f2d7c20 */ /* 0x000fe20008410000 */
[----:B------:R-:W-:Y:S03]  /*18990*/  FMUL.FTZ R47, R49, UR20 ;  /* 0x00000014312f7c20 */ /* 0x000fe60008410000 */
[----:B------:R1:W3:Y:S01]  /*189a0*/  MUFU.TANH R252, R53 ;  /* 0x0000003500fc7308 */ /* 0x0002e20000002400 */
[C---:B------:R-:W-:Y:S01]  /*189b0*/  HMMA.16816.F32 R72, R208.reuse, R6, R72 ;  /* 0x00000006d048723c */ /* 0x040fe20000001848 */
[----:B------:R-:W3:Y:S02]  /*189c0*/  LDSM.16.M88.4 R4, [R166+0x5000] ;  /* 0x00500000a604783b */ /* 0x000ee40000000200 */
[----:B--2---:R-:W-:Y:S01]  /*189d0*/  FMUL.FTZ R56, R61, UR20 ;  /* 0x000000143d387c20 */ /* 0x004fe20008410000 */
[----:B------:R-:W-:Y:S01]  /*189e0*/  MOV R61, R177 ;  /* 0x000000b1003d7202 */ /* 0x000fe20000000f00 */
[----:B------:R-:W-:Y:S04]  /*189f0*/  FMUL.FTZ R49, R51, UR20 ;  /* 0x0000001433317c20 */ /* 0x000fe80008410000 */
[----:B------:R-:W2:Y:S02]  /*18a00*/  MUFU.TANH R27, R27 ;  /* 0x0000001b001b7308 */ /* 0x000ea40000002400 */
[----:B----4-:R-:W-:Y:S01]  /*18a10*/  FMUL.FTZ R57, R60, UR20 ;  /* 0x000000143c397c20 */ /* 0x010fe20008410000 */
[----:B------:R-:W-:Y:S01]  /*18a20*/  MOV R60, R176 ;  /* 0x000000b0003c7202 */ /* 0x000fe20000000f00 */
[----:B------:R-:W-:Y:S01]  /*18a30*/  FMUL.FTZ R51, R52, UR20 ;  /* 0x0000001434337c20 */ /* 0x000fe20008410000 */
[----:B------:R-:W-:Y:S01]  /*18a40*/  FMUL.FTZ R52, R55, UR20 ;  /* 0x0000001437347c20 */ /* 0x000fe20008410000 */
[----:B------:R-:W-:Y:S04]  /*18a50*/  FMUL.FTZ R55, R58, UR20 ;  /* 0x000000143a377c20 */ /* 0x000fe80008410000 */
[----:B------:R-:W4:Y:S01]  /*18a60*/  MUFU.TANH R28, R28 ;  /* 0x0000001c001c7308 */ /* 0x000f220000002400 */
[----:B-1----:R-:W-:Y:S01]  /*18a70*/  FMUL.FTZ R53, R54, UR20 ;  /* 0x0000001436357c20 */ /* 0x002fe20008410000 */
        /* <DEDUP_REMOVED lines=12> */
[----:B------:R-:W1:Y:S01]  /*18b40*/  MUFU.TANH R200, R69 ;  /* 0x0000004500c87308 */ /* 0x000e620000002400 */
[----:B------:R-:W5:Y:S01]  /*18b50*/  LDSM.16.M88.4 R8, [R166+0x5800] ;  /* 0x00580000a608783b */ /* 0x000f620000000200 */
[----:B------:R-:W-:Y:S01]  /*18b60*/  FMUL.FTZ R75, R75, UR20 ;  /* 0x000000144b4b7c20 */ /* 0x000fe20008410000 */
[----:B------:R-:W-:Y:S01]  /*18b70*/  FMUL.FTZ R59, R67, UR20 ;  /* 0x00000014433b7c20 */ /* 0x000fe20008410000 */
[----:B------:R-:W-:Y:S01]  /*18b80*/  FMUL.FTZ R62, R62, UR20 ;  /* 0x000000143e3e7c20 */ /* 0x000fe20008410000 */
[----:B------:R-:W-:Y:S05]  /*18b90*/  FMUL.FTZ R63, R63, UR20 ;  /* 0x000000143f3f7c20 */ /* 0x000fea0008410000 */
[----:B------:R-:W1:Y:S01]  /*18ba0*/  MUFU.TANH R205, R70 ;  /* 0x0000004600cd7308 */ /* 0x000e620000002400 */
[C---:B---3--:R-:W-:Y:S03]  /*18bb0*/  HMMA.16816.F32 R84, R208.reuse, R4, R84 ;  /* 0x00000004d054723c */ /* 0x048fe60000001854 */
[----:B------:R-:W-:Y:S01]  /*18bc0*/  FMUL.FTZ R64, R64, UR20 ;  /* 0x0000001440407c20 */ /* 0x000fe20008410000 */
[----:B------:R-:W-:Y:S05]  /*18bd0*/  FMUL.FTZ R65, R65, UR20 ;  /* 0x0000001441417c20 */ /* 0x000fea0008410000 */
[----:B------:R-:W3:Y:S01]  /*18be0*/  MUFU.TANH R204, R71 ;  /* 0x0000004700cc7308 */ /* 0x000ee20000002400 */
[C---:B------:R-:W-:Y:S01]  /*18bf0*/  HMMA.16816.F32 R88, R208.reuse, R6, R88 ;  /* 0x00000006d058723c */ /* 0x040fe20000001858 */
[----:B------:R-:W2:Y:S02]  /*18c00*/  LDSM.16.M88.4 R4, [R166+0x6000] ;  /* 0x00600000a604783b */ /* 0x000ea40000000200 */
        /* <DEDUP_REMOVED lines=15> */
[C---:B-----5:R-:W-:Y:S03]  /*18d00*/  HMMA.16816.F32 R92, R208.reuse, R8, R92 ;  /* 0x00000008d05c723c */ /* 0x060fe6000000185c */
[----:B------:R-:W-:Y:S01]  /*18d10*/  FMUL.FTZ R88, R88, UR20 ;  /* 0x0000001458587c20 */ /* 0x000fe20008410000 */
[----:B------:R-:W-:Y:S01]  /*18d20*/  FMUL.FTZ R89, R89, UR20 ;  /* 0x0000001459597c20 */ /* 0x000fe20008410000 */
[----:B------:R-:W-:Y:S01]  /*18d30*/  FMUL.FTZ R90, R90, UR20 ;  /* 0x000000145a5a7c20 */ /* 0x000fe20008410000 */
[C---:B------:R-:W-:Y:S03]  /*18d40*/  HMMA.16816.F32 R96, R208.reuse, R10, R96 ;  /* 0x0000000ad060723c */ /* 0x040fe60000001860 */
[----:B------:R-:W1:Y:S01]  /*18d50*/  MUFU.TANH R202, R75 ;  /* 0x0000004b00ca7308 */ /* 0x000e620000002400 */
[----:B------:R-:W5:Y:S01]  /*18d60*/  LDSM.16.M88.4 R8, [R166+0x6800] ;  /* 0x00680000a608783b */ /* 0x000f620000000200 */
[----:B------:R-:W-:Y:S08]  /*18d70*/  FMUL.FTZ R91, R91, UR20 ;  /* 0x000000145b5b7c20 */ /* 0x000ff00008410000 */
[----:B------:R-:W1:Y:S01]  /*18d80*/  MUFU.TANH R194, R76 ;  /* 0x0000004c00c27308 */ /* 0x000e620000002400 */
[C---:B--2---:R-:W-:Y:S09]  /*18d90*/  HMMA.16816.F32 R100, R208.reuse, R4, R100 ;  /* 0x00000004d064723c */ /* 0x044ff20000001864 */
[----:B------:R-:W2:Y:S01]  /*18da0*/  MUFU.TANH R193, R77 ;  /* 0x0000004d00c17308 */ /* 0x000ea20000002400 */
[C---:B------:R-:W-:Y:S01]  /*18db0*/  HMMA.16816.F32 R104, R208.reuse, R6, R104 ;  /* 0x00000006d068723c */ /* 0x040fe20000001868 */
[----:B------:R-:W4:Y:S02]  /*18dc0*/  LDSM.16.M88.4 R4, [R166+0x7000] ;  /* 0x00700000a604783b */ /* 0x000f240000000200 */
[----:B------:R-:W-:Y:S01]  /*18dd0*/  FMUL.FTZ R92, R92, UR20 ;  /* 0x000000145c5c7c20 */ /* 0x000fe20008410000 */
[----:B------:R-:W-:Y:S01]  /*18de0*/  FMUL.FTZ R93, R93, UR20 ;  /* 0x000000145d5d7c20 */ /* 0x000fe20008410000 */
[----:B------:R-:W-:Y:S04]  /*18df0*/  FMUL.FTZ R97, R97, UR20 ;  /* 0x0000001461617c20 */ /* 0x000fe80008410000 */
[----:B------:R-:W2:Y:S02]  /*18e00*/  MUFU.TANH R197, R78 ;  /* 0x0000004e00c57308 */ /* 0x000ea40000002400 */
[----:B------:R-:W-:Y:S01]  /*18e10*/  FMUL.FTZ R94, R94, UR20 ;  /* 0x000000145e5e7c20 */ /* 0x000fe20008410000 */
[----:B------:R-:W-:Y:S01]  /*18e20*/  FMUL.FTZ R95, R95, UR20 ;  /* 0x000000145f5f7c20 */ /* 0x000fe20008410000 */
[----:B------:R-:W-:Y:S01]  /*18e30*/  FMUL.FTZ R96, R96, UR20 ;  /* 0x0000001460607c20 */ /* 0x000fe20008410000 */
[----:B------:R-:W-:Y:S01]  /*18e40*/  FMUL.FTZ R98, R98, UR20 ;  /* 0x0000001462627c20 */ /* 0x000fe20008410000 */
[----:B------:R-:W-:Y:S04]  /*18e50*/  FMUL.FTZ R99, R99, UR20 ;  /* 0x0000001463637c20 */ /* 0x000fe80008410000 */
[----:B------:R-:W2:Y:S01]  /*18e60*/  MUFU.TANH R192, R79 ;  /* 0x0000004f00c07308 */ /* 0x000ea20000002400 */
[----:B-1----:R-:W-:Y:S01]  /*18e70*/  FMUL.FTZ R68, R101, UR20 ;  /* 0x0000001465447c20 */ /* 0x002fe20008410000 */
[----:B------:R-:W-:Y:S08]  /*18e80*/  FMUL.FTZ R102, R102, UR20 ;  /* 0x0000001466667c20 */ /* 0x000ff00008410000 */
[----:B------:R-:W1:Y:S01]  /*18e90*/  MUFU.TANH R191, R80 ;  /* 0x0000005000bf7308 */ /* 0x000e620000002400 */
[C---:B-----5:R-:W-:Y:S06]  /*18ea0*/  HMMA.16816.F32 R108, R208.reuse, R8, R108 ;  /* 0x00000008d06c723c */ /* 0x060fec000000186c */
[C---:B------:R-:W-:Y:S03]  /*18eb0*/  HMMA.16816.F32 R112, R208.reuse, R10, R112 ;  /* 0x0000000ad070723c */ /* 0x040fe60000001870 */
[----:B------:R5:W1:Y:S01]  /*18ec0*/  MUFU.TANH R190, R81 ;  /* 0x0000005100be7308 */ /* 0x000a620000002400 */
[----:B------:R-:W3:Y:S02]  /*18ed0*/  LDSM.16.M88.4 R8, [R166+0x7800] ;  /* 0x00780000a608783b */ /* 0x000ee40000000200 */
[----:B------:R-:W-:Y:S07]  /*18ee0*/  DEPBAR.LE SB0, 0x0 ;  /* 0x000080000000791a */ /* 0x000fee0000000000 */
[----:B------:R2:W1:Y:S01]  /*18ef0*/  MUFU.TANH R196, R82 ;  /* 0x0000005200c47308 */ /* 0x0004620000002400 */
[----:B------:R-:W-:Y:S01]  /*18f00*/  BAR.SYNC.DEFER_BLOCKING 0x0 ;  /* 0x0000000000007b1d */ /* 0x000fe20000010000 */
[C---:B----4-:R-:W-:Y:S08]  /*18f10*/  HMMA.16816.F32 R116, R208.reuse, R4, R116 ;  /* 0x00000004d074723c */ /* 0x050ff00000001874 */
[----:B------:R4:W1:Y:S01]  /*18f20*/  MUFU.TANH R195, R83 ;  /* 0x0000005300c37308 */ /* 0x0008620000002400 */
[C---:B------:R-:W-:Y:S03]  /*18f30*/  HMMA.16816.F32 R120, R208.reuse, R6, R120 ;  /* 0x00000006d078723c */ /* 0x040fe60000001878 */
[----:B-----5:R-:W-:Y:S06]  /*18f40*/  FMUL.FTZ R81, R113, UR20 ;  /* 0x0000001471517c20 */ /* 0x020fec0008410000 */
[----:B------:R5:W1:Y:S02]  /*18f50*/  MUFU.TANH R185, R84 ;  /* 0x0000005400b97308 */ /* 0x000a640000002400 */
[----:B--2---:R-:W-:Y:S08]  /*18f60*/  FMUL.FTZ R82, R112, UR20 ;  /* 0x0000001470527c20 */ /* 0x004ff00008410000 */
[----:B------:R2:W1:Y:S01]  /*18f70*/  MUFU.TANH R184, R85 ;  /* 0x0000005500b87308 */ /* 0x0004620000002400 */
[----:B----4-:R-:W-:Y:S01]  /*18f80*/  FMUL.FTZ R83, R109, UR20 ;  /* 0x000000146d537c20 */ /* 0x010fe20008410000 */
[----:B------:R-:W-:Y:S01]  /*18f90*/  FMUL.FTZ R76, R116, UR20 ;  /* 0x00000014744c7c20 */ /* 0x000fe20008410000 */
[----:B------:R-:W-:Y:S01]  /*18fa0*/  FMUL.FTZ R75, R117, UR20 ;  /* 0x00000014754b7c20 */ /* 0x000fe20008410000 */
[----:B------:R-:W-:Y:S01]  /*18fb0*/  FMUL.FTZ R80, R118, UR20 ;  /* 0x0000001476507c20 */ /* 0x000fe20008410000 */
[----:B------:R-:W-:Y:S05]  /*18fc0*/  FMUL.FTZ R79, R119, UR20 ;  /* 0x00000014774f7c20 */ /* 0x000fea0008410000 */
[----:B------:R4:W1:Y:S01]  /*18fd0*/  MUFU.TANH R189, R86 ;  /* 0x0000005600bd7308 */ /* 0x0008620000002400 */
[C---:B---3--:R-:W-:Y:S03]  /*18fe0*/  HMMA.16816.F32 R124, R208.reuse, R8, R124 ;  /* 0x00000008d07c723c */ /* 0x048fe6000000187c */
[----:B-----5:R-:W-:Y:S01]  /*18ff0*/  FMUL.FTZ R84, R108, UR20 ;  /* 0x000000146c547c20 */ /* 0x020fe20008410000 */
        /* <DEDUP_REMOVED lines=66> */
[----:B----4-:R-:W-:Y:S09]  /*19420*/  MOV R65, R60 ;  /* 0x0000003c00417202 */ /* 0x010ff20000000f00 */
        /* <DEDUP_REMOVED lines=95> */
[----:B------:R-:W5:Y:S01]  /*19a20*/  LDC.64 R4, c[0x0][0x230] ;  /* 0x00008c00ff047b82 */ /* 0x000f620000000a00 */
        /* <DEDUP_REMOVED lines=13> */
.L_x_3725:
[----:B------:R2:W-:Y:S01]  /*19b00*/  @P0 STS.128 [R241+0x2000], RZ ;  /* 0x002000fff1000388 */ /* 0x0005e20000000c00 */
[CC--:B------:R-:W-:Y:S01]  /*19b10*/  LEA R104, P2, R60.reuse, R249.reuse, 0x1 ;  /* 0x000000f93c687211 */ /* 0x0c0fe200078408ff */
[--C-:B------:R-:W-:Y:S01]  /*19b20*/  @!P0 IMAD.MOV.U32 R61, RZ, RZ, R10.reuse ;  /* 0x000000ffff3d8224 */ /* 0x100fe200078e000a */
[C---:B------:R-:W-:Y:S01]  /*19b30*/  @!P0 IADD3 R5, P1, R60.reuse, UR13, RZ ;  /* 0x0000000d3c058c10 */ /* 0x040fe2000ff3e0ff */
[----:B------:R-:W5:Y:S01]  /*19b40*/  @!P0 LDC R8, c[0x0][0x24c] ;  /* 0x00009300ff088b82 */ /* 0x000f620000000800 */
[----:B------:R-:W-:Y:S01]  /*19b50*/  LEA.HI.X R105, R60, R248, R10, 0x1, P2 ;  /* 0x000000f83c697211 */ /* 0x000fe200010f0c0a */
[----:B------:R-:W-:Y:S01]  /*19b60*/  @!P0 IMAD.WIDE.U32 R94, R6, 0x30, R60 ;  /* 0x00000030065e8825 */ /* 0x000fe200078e003c */
[----:B------:R-:W-:Y:S01]  /*19b70*/  @!P0 IADD3.X R4, R10, UR12, RZ, P1, !PT ;  /* 0x0000000c0a048c10 */ /* 0x000fe20008ffe4ff */
[----:B------:R-:W-:Y:S01]  /*19b80*/  UMOV UR8, UR16 ;  /* 0x0000001000087c82 */ /* 0x000fe20008000000 */
[CC--:B------:R-:W-:Y:S01]  /*19b90*/  @!P0 LEA R98, P1, R5.reuse, R249.reuse, 0x1 ;  /* 0x000000f905628211 */ /* 0x0c0fe200078208ff */
[----:B------:R-:W-:Y:S01]  /*19ba0*/  @!PT LDS RZ, [RZ] ;  /* 0x00000000fffff984 */ /* 0x000fe20000000800 */
[----:B------:R-:W-:Y:S01]  /*19bb0*/  @!PT LDS RZ, [RZ] ;  /* 0x00000000fffff984 */ /* 0x000fe20000000800 */
[----:B------:R-:W-:Y:S01]  /*19bc0*/  @!PT LDS RZ, [RZ] ;  /* 0x00000000fffff984 */ /* 0x000fe20000000800 */
[----:B------:R-:W-:Y:S01]  /*19bd0*/  @!P0 LDGSTS.E.BYPASS.LTC128B.128 [R241+0x2000], desc[UR18][R104.64] ;  /* 0x0200000068f18fae */ /* 0x000fe2000b901d52 */
[C---:B------:R-:W-:Y:S01]  /*19be0*/  @!P0 LEA R11, P2, R6.reuse, R60, 0x5 ;  /* 0x0000003c060b8211 */ /* 0x040fe200078428ff */
[----:B------:R-:W-:Y:S01]  /*19bf0*/  @!P0 IMAD.MOV.U32 R108, RZ, RZ, R60 ;  /* 0x000000ffff6c8224 */ /* 0x000fe200078e003c */
[----:B------:R-:W-:Y:S01]  /*19c00*/  @!P0 LEA.HI.X R99, R5, R248, R4, 0x1, P1 ;  /* 0x000000f805638211 */ /* 0x000fe200008f0c04 */
[----:B------:R2:W-:Y:S01]  /*19c10*/  @P0 STS.128 [R241+0x2800], RZ ;  /* 0x002800fff1000388 */ /* 0x0005e20000000c00 */
[-C--:B------:R-:W-:Y:S01]  /*19c20*/  @!P0 LEA R62, P1, R11, R249.reuse, 0x1 ;  /* 0x000000f90b3e8211 */ /* 0x080fe200078208ff */
        /* <DEDUP_REMOVED lines=8> */
[----:B------:R-:W-:Y:S01]  /*19cb0*/  @!P0 LEA.HI.X R63, R11, R248, R9, 0x1, P1 ;  /* 0x000000f80b3f8211 */ /* 0x000fe200008f0c09 */
[----:B------:R2:W-:Y:S01]  /*19cc0*/  @P0 STS.128 [R241+0x3000], RZ ;  /* 0x003000fff1000388 */ /* 0x0005e20000000c00 */
[----:B------:R-:W-:Y:S01]  /*19cd0*/  @!P0 IMAD.IADD R4, R4, 0x1, R95 ;  /* 0x0000000104048824 */ /* 0x000fe200078e025f */
[-C--:B------:R-:W-:Y:S01]  /*19ce0*/  @!P0 LEA R102, P1, R94, R249.reuse, 0x1 ;  /* 0x000000f95e668211 */ /* 0x080fe200078208ff */
[----:B------:R-:W4:Y:S01]  /*19cf0*/  @!P0 LDC R7, c[0x0][0x24c] ;  /* 0x00009300ff078b82 */ /* 0x000f220000000800 */
[----:B------:R-:W-:Y:S01]  /*19d00*/  @!PT LDS RZ, [RZ] ;  /* 0x00000000fffff984 */ /* 0x000fe20000000800 */
[----:B------:R-:W-:Y:S01]  /*19d10*/  @!PT LDS RZ, [RZ] ;  /* 0x00000000fffff984 */ /* 0x000fe20000000800 */
[----:B------:R-:W-:Y:S01]  /*19d20*/  @!PT LDS RZ, [RZ] ;  /* 0x00000000fffff984 */ /* 0x000fe20000000800 */
[----:B------:R-:W-:Y:S01]  /*19d30*/  @!P0 LDGSTS.E.BYPASS.LTC128B.128 [R241+0x3000], desc[UR18][R62.64] ;  /* 0x030000003ef18fae */ /* 0x000fe2000b901d52 */
[----:B------:R-:W-:Y:S01]  /*19d40*/  @!P0 LEA R9, P2, R6, R60, 0x6 ;  /* 0x0000003c06098211 */ /* 0x000fe200078430ff */
[----:B------:R-:W-:Y:S01]  /*19d50*/  @!P0 IMAD.MOV.U32 R95, RZ, RZ, R10 ;  /* 0x000000ffff5f8224 */ /* 0x000fe200078e000a */
[----:B------:R-:W-:Y:S01]  /*19d60*/  @!P0 LEA.HI.X R103, R94, R248, R4, 0x1, P1 ;  /* 0x000000f85e678211 */ /* 0x000fe200008f0c04 */
[----:B------:R2:W-:Y:S01]  /*19d70*/  @P0 STS.128 [R241+0x3800], RZ ;  /* 0x003800fff1000388 */ /* 0x0005e20000000c00 */
[-C--:B------:R-:W-:Y:S01]  /*19d80*/  @!P0 LEA R100, P1, R9, R249.reuse, 0x1 ;  /* 0x000000f909648211 */ /* 0x080fe200078208ff */
        /* <DEDUP_REMOVED lines=14> */
[C---:B--2---:R-:W-:Y:S01]  /*19e70*/  @!P0 LEA R102, P2, R98.reuse, R249, 0x1 ;  /* 0x000000f962668211 */ /* 0x044fe200078408ff */
[----:B-1----:R-:W-:Y:S01]  /*19e80*/  @!P0 IMAD R5, R5, 0x60, RZ ;  /* 0x0000006005058824 */ /* 0x002fe200078e02ff */
[-C--:B------:R-:W-:Y:S02]  /*19e90*/  @!P0 LEA.HI.X R101, R9, R248.reuse, R8, 0x1, P1 ;  /* 0x000000f809658211 */ /* 0x080fe400008f0c08 */
[----:B------:R-:W-:Y:S01]  /*19ea0*/  @!P0 IADD3 R7, R7, R99, RZ ;  /* 0x0000006307078210 */ /* 0x000fe20007ffe0ff */
[----:B------:R-:W1:Y:S01]  /*19eb0*/  @!P0 LDC R9, c[0x0][0x24c] ;  /* 0x00009300ff098b82 */ /* 0x000e620000000800 */
[----:B------:R-:W-:Y:S01]  /*19ec0*/  @!P0 IMAD.IADD R5, R5, 0x1, R95 ;  /* 0x0000000105058824 */ /* 0x000fe200078e025f */
[----:B------:R-:W-:Y:S01]  /*19ed0*/  @!PT LDS RZ, [RZ] ;  /* 0x00000000fffff984 */ /* 0x000fe20000000800 */
[----:B------:R-:W-:Y:S01]  /*19ee0*/  @!PT LDS RZ, [RZ] ;  /* 0x00000000fffff984 */ /* 0x000fe20000000800 */
[----:B------:R-:W-:Y:S01]  /*19ef0*/  @!PT LDS RZ, [RZ] ;  /* 0x00000000fffff984 */ /* 0x000fe20000000800 */
[----:B------:R2:W-:Y:S01]  /*19f00*/  @!P0 LDGSTS.E.BYPASS.LTC128B.128 [R241+0x4000], desc[UR18][R100.64] ;  /* 0x0400000064f18fae */ /* 0x0005e2000b901d52 */
[----:B------:R-:W-:Y:S01]  /*19f10*/  @!P0 LEA.HI.X R103, R98, R248, R7, 0x1, P2 ;  /* 0x000000f862678211 */ /* 0x000fe200010f0c07 */
[----:B------:R-:W-:Y:S01]  /*19f20*/  @!P0 IMAD.MOV.U32 R99, RZ, RZ, R10 ;  /* 0x000000ffff638224 */ /* 0x000fe200078e000a */
[CC--:B------:R-:W-:Y:S01]  /*19f30*/  @!P0 LEA R62, P1, R94.reuse, R249.reuse, 0x1 ;  /* 0x000000f95e3e8211 */ /* 0x0c0fe200078208ff */
        /* <DEDUP_REMOVED lines=29> */
[CC--:B------:R-:W-:Y:S01]  /*1a110*/  @!P0 LEA R106, P2, R11.reuse, R249.reuse, 0x1 ;  /* 0x000000f90b6a8211 */ /* 0x0c0fe200078408ff */
[----:B------:R2:W-:Y:S01]  /*1a120*/  @P0 STS.128 [R241+0x6000], RZ ;  /* 0x006000fff1000388 */ /* 0x0005e20000000c00 */
[----:B----4-:R-:W-:Y:S01]  /*1a130*/  @!P0 IMAD R8, R8, 0x90, RZ ;  /* 0x0000009008088824 */ /* 0x010fe200078e02ff */
[----:B------:R-:W1:Y:S01]  /*1a140*/  @!P0 LDC R4, c[0x0][0x24c] ;  /* 0x00009300ff048b82 */ /* 0x000e620000000800 */
[----:B------:R-:W-:Y:S01]  /*1a150*/  @!P0 LEA.HI.X R107, R11, R248, R9, 0x1, P2 ;  /* 0x000000f80b6b8211 */ /* 0x000fe200010f0c09 */
        /* <DEDUP_REMOVED lines=13> */
[----:B------:R-:W-:Y:S01]  /*1a230*/  @!P0 LEA R10, P1, R108, R249, 0x1 ;  /* 0x000000f96c0a8211 */ /* 0x000fe200078208ff */
[----:B------:R-:W-:Y:S03]  /*1a240*/  @!P0 IMAD.WIDE.U32 R102, R6, 0xa0, R102 ;  /* 0x000000a006668825 */ /* 0x000fe600078e0066 */
[-C--:B------:R-:W-:Y:S01]  /*1a250*/  @!P0 LEA.HI.X R11, R108, R248.reuse, R8, 0x1, P1 ;  /* 0x000000f86c0b8211 */ /* 0x080fe200008f0c08 */
        /* <DEDUP_REMOVED lines=45> */
[-C--:B------:R-:W-:Y:S01]  /*1a530*/  @!P0 LEA.HI.X R5, R62, R248.reuse, R8, 0x1, P2 ;  /* 0x000000f83e058211 */ /* 0x080fe200010f0c08 */
        /* <DEDUP_REMOVED lines=21> */
.L_x_3724:
[----:B---3--:R-:W2:Y:S01]  /*1a690*/  LDL.LU R11, [R1+0x4] ;  /* 0x00000400010b7983 */ /* 0x008ea20000300800 */
[----:B------:R-:W-:Y:S01]  /*1a6a0*/  MOV R4, UR14 ;  /* 0x0000000e00047c02 */ /* 0x000fe20008000f00 */
[----:B------:R-:W-:Y:S02]  /*1a6b0*/  UISETP.GT.AND UP0, UPT, UR14, UR11, UPT ;  /* 0x0000000b0e00728c */ /* 0x000fe4000bf04270 */
[----:B------:R-:W3:Y:S01]  /*1a6c0*/  LDL.LU R60, [R1+0xc] ;  /* 0x00000c00013c7983 */ /* 0x000ee20000300800 */
[----:B------:R-:W-:Y:S01]  /*1a6d0*/  LEA R4, R4, R243, 0x8 ;  /* 0x000000f304047211 */ /* 0x000fe200078e40ff */
[----:B------:R-:W-:Y:S01]  /*1a6e0*/  UMOV UR16, UR23 ;  /* 0x0000001700107c82 */ /* 0x000fe20008000000 */
[----:B------:R-:W-:Y:S01]  /*1a6f0*/  UMOV UR17, UR22 ;  /* 0x0000001600117c82 */ /* 0x000fe20008000000 */
[----:B------:R-:W4:Y:S01]  /*1a700*/  LDL.LU R8, [R1+0x8] ;  /* 0x0000080001087983 */ /* 0x000f220000300800 */
        /* <DEDUP_REMOVED lines=23> */
[C---:B------:R-:W-:Y:S02]  /*1a880*/  IADD3 R10, R4.reuse, 0x9, RZ ;  /* 0x00000009040a7810 */ /* 0x040fe40007ffe0ff */
[----:B------:R-:W-:Y:S01]  /*1a890*/  I2FP.F32.S32 R9, R9 ;  /* 0x0000000900097245 */ /* 0x000fe20000201400 */
        /* <DEDUP_REMOVED lines=10> */
[----:B------:R-:W-:Y:S01]  /*1a940*/  IADD3 R5, R4, 0x61, RZ ;  /* 0x0000006104057810 */ /* 0x000fe20007ffe0ff */
[----:B------:R-:W-:Y:S01]  /*1a950*/  FFMA.FTZ R170, R10, UR5, R170 ;  /* 0x000000050aaa7c23 */ /* 0x000fe200080100aa */
[----:B------:R-:W-:Y:S01]  /*1a960*/  IADD3 R2, R4, 0x29, RZ ;  /* 0x0000002904027810 */ /* 0x000fe20007ffe0ff */
[----:B------:R-:W-:Y:S01]  /*1a970*/  FFMA.FTZ R10, R10, UR5, R175 ;  /* 0x000000050a0a7c23 */ /* 0x000fe200080100af */
        /* <DEDUP_REMOVED lines=38> */
[C---:B------:R-:W-:Y:S01]  /*1abe0*/  IADD3 R2, R4.reuse, 0x68, RZ ;  /* 0x0000006804027810 */ /* 0x040fe20007ffe0ff */
[----:B------:R-:W-:Y:S01]  /*1abf0*/  FFMA.FTZ R63, R119, UR5, R38 ;  /* 0x00000005773f7c23 */ /* 0x000fe20008010026 */
[C---:B------:R-:W-:Y:S02]  /*1ac00*/  IADD3 R0, R4.reuse, 0x39, RZ ;  /* 0x0000003904007810 */ /* 0x040fe40007ffe0ff */
[----:B------:R-:W-:Y:S02]  /*1ac10*/  I2FP.F32.S32 R2, R2 ;  /* 0x0000000200027245 */ /* 0x000fe40000201400 */
[----:B------:R-:W-:Y:S02]  /*1ac20*/  I2FP.F32.S32 R0, R0 ;  /* 0x0000000000007245 */ /* 0x000fe40000201400 */
[----:B------:R-:W-:Y:S01]  /*1ac30*/  IADD3 R122, R4, 0x41, RZ ;  /* 0x00000041047a7810 */ /* 0x000fe20007ffe0ff */
[C---:B------:R-:W-:Y:S01]  /*1ac40*/  FFMA.FTZ R55, R2.reuse, UR5, R55 ;  /* 0x0000000502377c23 */ /* 0x040fe20008010037 */
[----:B------:R-:W-:Y:S01]  /*1ac50*/  FFMA.FTZ R215, R2, UR5, R215 ;  /* 0x0000000502d77c23 */ /* 0x000fe200080100d7 */
[----:B------:R-:W-:Y:S01]  /*1ac60*/  IADD3 R2, R4, 0x80, RZ ;  /* 0x0000008004027810 */ /* 0x000fe20007ffe0ff */
[C---:B------:R-:W-:Y:S01]  /*1ac70*/  FFMA.FTZ R35, R0.reuse, UR5, R35 ;  /* 0x0000000500237c23 */ /* 0x040fe20008010023 */
[----:B------:R-:W-:Y:S01]  /*1ac80*/  I2FP.F32.S32 R122, R122 ;  /* 0x0000007a007a7245 */ /* 0x000fe20000201400 */
[----:B------:R-:W-:Y:S01]  /*1ac90*/  FFMA.FTZ R33, R0, UR5, R33 ;  /* 0x0000000500217c23 */ /* 0x000fe20008010021 */
        /* <DEDUP_REMOVED lines=64> */
[C---:B------:R-:W-:Y:S01]  /*1b0a0*/  IADD3 R0, R4.reuse, 0x81, RZ ;  /* 0x0000008104007810 */ /* 0x040fe20007ffe0ff */
[----:B------:R-:W-:Y:S01]  /*1b0b0*/  LDSM.16.MT88.4 R56, [R232+0xa800] ;  /* 0x00a80000e838783b */ /* 0x000fe20000004200 */
        /* <DEDUP_REMOVED lines=46> */
[C---:B------:R-:W-:Y:S01]  /*1b3a0*/  IADD3 R0, R4.reuse, 0xf0, RZ ;  /* 0x000000f004007810 */ /* 0x040fe20007ffe0ff */
[C---:B--2---:R-:W-:Y:S01]  /*1b3b0*/  FFMA.FTZ R11, R9.reuse, UR5, R11 ;  /* 0x00000005090b7c23 */ /* 0x044fe2000801000b */
[----:B----4-:R-:W-:Y:S01]  /*1b3c0*/  MOV R61, R8 ;  /* 0x00000008003d7202 */ /* 0x010fe20000000f00 */
[----:B------:R-:W-:Y:S01]  /*1b3d0*/  FFMA.FTZ R9, R9, UR5, R173 ;  /* 0x0000000509097c23 */ /* 0x000fe200080100ad */
[----:B------:R-:W-:Y:S01]  /*1b3e0*/  IADD3 R8, R4, 0x31, RZ ;  /* 0x0000003104087810 */ /* 0x000fe20007ffe0ff */
[----:B---3--:R-:W-:Y:S01]  /*1b3f0*/  FFMA.FTZ R60, R126, UR5, R60 ;  /* 0x000000057e3c7c23 */ /* 0x008fe2000801003c */
[----:B------:R-:W-:Y:S01]  /*1b400*/  FMNMX.FTZ R5, R11, R5, !PT ;  /* 0x000000050b057209 */ /* 0x000fe20007810000 */
[----:B------:R-:W-:Y:S01]  /*1b410*/  FFMA.FTZ R119, R119, UR5, R61 ;  /* 0x0000000577777c23 */ /* 0x000fe2000801003d */
[----:B------:R-:W-:Y:S01]  /*1b420*/  I2FP.F32.S32 R8, R8 ;  /* 0x0000000800087245 */ /* 0x000fe20000201400 */
[----:B------:R-:W-:Y:S01]  /*1b430*/  FFMA.FTZ R61, R124, UR5, R42 ;  /* 0x000000057c3d7c23 */ /* 0x000fe2000801002a */
[----:B------:R-:W-:Y:S01]  /*1b440*/  FMNMX.FTZ R5, R170, R5, !PT ;  /* 0x00000005aa057209 */ /* 0x000fe20007810000 */
[----:B------:R-:W-:Y:S01]  /*1b450*/  FFMA.FTZ R124, R124, UR5, R40 ;  /* 0x000000057c7c7c23 */ /* 0x000fe20008010028 */
[----:B------:R-:W-:Y:S01]  /*1b460*/  FFMA.FTZ R126, R126, UR5, R41 ;  /* 0x000000057e7e7c23 */ /* 0x000fe20008010029 */
        /* <DEDUP_REMOVED lines=79> */
[C---:B------:R-:W-:Y:S01]  /*1b960*/  FFMA.FTZ R81, R37.reuse, UR5, R81 ;  /* 0x0000000525517c23 */ /* 0x040fe20008010051 */
[C---:B------:R-:W-:Y:S01]  /*1b970*/  IADD3 R2, R4.reuse, 0xd1, RZ ;  /* 0x000000d104027810 */ /* 0x040fe20007ffe0ff */
[----:B------:R-:W-:Y:S01]  /*1b980*/  FFMA.FTZ R85, R37, UR5, R85 ;  /* 0x0000000525557c23 */ /* 0x000fe20008010055 */
[----:B------:R-:W-:Y:S01]  /*1b990*/  IADD3 R37, R4, 0xe8, RZ ;  /* 0x000000e804257810 */ /* 0x000fe20007ffe0ff */
[C---:B------:R-:W-:Y:S01]  /*1b9a0*/  FFMA.FTZ R72, R0.reuse, UR5, R72 ;  /* 0x0000000500487c23 */ /* 0x040fe20008010048 */
[----:B------:R-:W-:Y:S01]  /*1b9b0*/  I2FP.F32.S32 R2, R2 ;  /* 0x0000000200027245 */ /* 0x000fe20000201400 */
[----:B------:R-:W-:Y:S01]  /*1b9c0*/  FFMA.FTZ R70, R0, UR5, R70 ;  /* 0x0000000500467c23 */ /* 0x000fe20008010046 */
        /* <DEDUP_REMOVED lines=108> */
[C---:B------:R-:W-:Y:S01]  /*1c090*/  FMUL.FTZ R68, R2.reuse, UR4 ;  /* 0x0000000402447c20 */ /* 0x040fe20008410000 */
[----:B------:R-:W-:Y:S01]  /*1c0a0*/  LDSM.16.MT88.4 R60, [R231+0xa800] ;  /* 0x00a80000e73c783b */ /* 0x000fe20000004200 */
[----:B------:R-:W-:Y:S03]  /*1c0b0*/  FSETP.NEU.FTZ.AND P0, PT, R2, -INF , PT ;  /* 0xff8000000200780b */ /* 0x000fe60003f1d000 */
[----:B------:R-:W-:Y:S01]  /*1c0c0*/  MUFU.EX2 R113, R113 ;  /* 0x0000007100717308 */ /* 0x000fe20000000800 */
[--C-:B------:R-:W-:Y:S01]  /*1c0d0*/  FFMA.FTZ R175, R172, UR4, -R39.reuse ;  /* 0x00000004acaf7c23 */ /* 0x100fe20008010827 */
[--C-:B------:R-:W-:Y:S01]  /*1c0e0*/  FFMA.FTZ R172, R169, UR4, -R39.reuse ;  /* 0x00000004a9ac7c23 */ /* 0x100fe20008010827 */
[----:B------:R-:W-:Y:S01]  /*1c0f0*/  FSEL R68, R68, RZ, P0 ;  /* 0x000000ff44447208 */ /* 0x000fe20000000000 */
[--C-:B------:R-:W-:Y:S01]  /*1c100*/  FFMA.FTZ R131, R170, UR4, -R39.reuse ;  /* 0x00000004aa837c23 */ /* 0x100fe20008010827 */
[--C-:B------:R-:W-:Y:S01]  /*1c110*/  FFMA.FTZ R165, R11, UR4, -R39.reuse ;  /* 0x000000040ba57c23 */ /* 0x100fe20008010827 */
[----:B------:R-:W-:Y:S01]  /*1c120*/  FMUL.FTZ R4, R4, UR4 ;  /* 0x0000000404047c20 */ /* 0x000fe20008410000 */
[--C-:B------:R-:W-:Y:S03]  /*1c130*/  FFMA.FTZ R125, R14, UR4, -R39.reuse ;  /* 0x000000040e7d7c23 */ /* 0x100fe60008010827 */
[----:B------:R-:W-:Y:S01]  /*1c140*/  MUFU.EX2 R175, R175 ;  /* 0x000000af00af7308 */ /* 0x000fe20000000800 */
[--C-:B------:R-:W-:Y:S01]  /*1c150*/  FFMA.FTZ R115, R16, UR4, -R68.reuse ;  /* 0x0000000410737c23 */ /* 0x100fe20008010844 */
[--C-:B------:R-:W-:Y:S01]  /*1c160*/  FFMA.FTZ R114, R17, UR4, -R68.reuse ;  /* 0x0000000411727c23 */ /* 0x100fe20008010844 */
[--C-:B------:R-:W-:Y:S01]  /*1c170*/  FFMA.FTZ R102, R24, UR4, -R68.reuse ;  /* 0x0000000418667c23 */ /* 0x100fe20008010844 */
[----:B------:R-:W1:Y:S01]  /*1c180*/  LDSM.16.MT88.4 R16, [R236+0xa000] ;  /* 0x00a00000ec10783b */ /* 0x000e620000004200 */
        /* <DEDUP_REMOVED lines=11> */
[----:B------:R-:W4:Y:S01]  /*1c240*/  MUFU.EX2 R172, R172 ;  /* 0x000000ac00ac7308 */ /* 0x000f220000000800 */
[--C-:B------:R-:W-:Y:S01]  /*1c250*/  FFMA.FTZ R111, R22, UR4, -R39.reuse ;  /* 0x00000004166f7c23 */ /* 0x100fe20008010827 */
[--C-:B------:R-:W-:Y:S01]  /*1c260*/  FFMA.FTZ R106, R23, UR4, -R39.reuse ;  /* 0x00000004176a7c23 */ /* 0x100fe20008010827 */
[--C-:B------:R-:W-:Y:S01]  /*1c270*/  FFMA.FTZ R112, R20, UR4, -R68.reuse ;  /* 0x0000000414707c23 */ /* 0x100fe20008010844 */
[----:B------:R-:W5:Y:S01]  /*1c280*/  LDSM.16.MT88.4 R28, [R231+0xa000] ;  /* 0x00a00000e71c783b */ /* 0x000f620000004200 */
[--C-:B------:R-:W-:Y:S01]  /*1c290*/  FFMA.FTZ R107, R21, UR4, -R68.reuse ;  /* 0x00000004156b7c23 */ /* 0x100fe20008010844 */
[--C-:B------:R-:W-:Y:S01]  /*1c2a0*/  FFMA.FTZ R90, R34, UR4, -R39.reuse ;  /* 0x00000004225a7c23 */ /* 0x100fe20008010827 */
[----:B------:R-:W-:Y:S03]  /*1c2b0*/  FFMA.FTZ R88, R35, UR4, -R39 ;  /* 0x0000000423587c23 */ /* 0x000fe60008010827 */
[----:B------:R-:W-:Y:S01]  /*1c2c0*/  MUFU.EX2 R165, R165 ;  /* 0x000000a500a57308 */ /* 0x000fe20000000800 */
[C---:B--2---:R-:W-:Y:S01]  /*1c2d0*/  FMUL.FTZ R6, R38.reuse, R162 ;  /* 0x000000a226067220 */ /* 0x044fe20000410000 */
[C---:B------:R-:W-:Y:S01]  /*1c2e0*/  FMUL.FTZ R7, R38.reuse, R163 ;  /* 0x000000a326077220 */ /* 0x040fe20000410000 */
[----:B------:R-:W-:Y:S01]  /*1c2f0*/  MOV R163, R54 ;  /* 0x0000003600a37202 */ /* 0x000fe20000000f00 */
[C---:B------:R-:W-:Y:S01]  /*1c300*/  FMUL.FTZ R11, R38.reuse, R159 ;  /* 0x0000009f260b7220 */ /* 0x040fe20000410000 */
[----:B------:R-:W-:Y:S01]  /*1c310*/  MOV R159, R47 ;  /* 0x0000002f009f7202 */ /* 0x000fe20000000f00 */
[----:B------:R-:W-:Y:S01]  /*1c320*/  FMUL.FTZ R14, R38, R154 ;  /* 0x0000009a260e7220 */ /* 0x000fe20000410000 */
[----:B------:R-:W-:Y:S03]  /*1c330*/  MOV R154, R44 ;  /* 0x0000002c009a7202 */ /* 0x000fe60000000f00 */
[----:B------:R-:W2:Y:S01]  /*1c340*/  MUFU.EX2 R131, R131 ;  /* 0x0000008300837308 */ /* 0x000ea20000000800 */
[----:B------:R-:W5:Y:S01]  /*1c350*/  LDSM.16.MT88.4 R44, [R230+0xa000] ;  /* 0x00a00000e62c783b */ /* 0x000f620000004200 */
[----:B----4-:R-:W-:Y:S01]  /*1c360*/  F2FP.F16.F32.PACK_AB R41, R172, R175 ;  /* 0x000000afac29723e */ /* 0x010fe200000000ff */
[C---:B------:R-:W-:Y:S01]  /*1c370*/  FMUL.FTZ R15, R38.reuse, R155 ;  /* 0x0000009b260f7220 */ /* 0x040fe20000410000 */
[C---:B------:R-:W-:Y:S01]  /*1c380*/  FMUL.FTZ R22, R38.reuse, R146 ;  /* 0x0000009226167220 */ /* 0x040fe20000410000 */
[C---:B------:R-:W-:Y:S01]  /*1c390*/  FMUL.FTZ R23, R38.reuse, R147 ;  /* 0x0000009326177220 */ /* 0x040fe20000410000 */
[C---:B------:R-:W-:Y:S01]  /*1c3a0*/  FMUL.FTZ R34, R38.reuse, R134 ;  /* 0x0000008626227220 */ /* 0x040fe20000410000 */
[C---:B------:R-:W-:Y:S03]  /*1c3b0*/  FMUL.FTZ R35, R38.reuse, R135 ;  /* 0x0000008726237220 */ /* 0x040fe60000410000 */
[----:B------:R-:W-:Y:S01]  /*1c3c0*/  MUFU.EX2 R173, R173 ;  /* 0x000000ad00ad7308 */ /* 0x000fe20000000800 */
[----:B------:R-:W-:Y:S01]  /*1c3d0*/  FFMA.FTZ R175, R38, R251, R175 ;  /* 0x000000fb26af7223 */ /* 0x000fe200000100af */
[--C-:B------:R-:W-:Y:S01]  /*1c3e0*/  FFMA.FTZ R91, R32, UR4, -R68.reuse ;  /* 0x00000004205b7c23 */ /* 0x100fe20008010844 */
[----:B------:R-:W-:Y:S01]  /*1c3f0*/  MOV R162, R51 ;  /* 0x0000003300a27202 */ /* 0x000fe20000000f00 */
[--C-:B------:R-:W-:Y:S01]  /*1c400*/  FFMA.FTZ R128, R128, UR4, -R39.reuse ;  /* 0x0000000480807c23 */ /* 0x100fe20008010827 */
[----:B------:R-:W-:Y:S01]  /*1c410*/  F2FP.F16.F32.PACK_AB R51, R113, R116 ;  /* 0x000000747133723e */ /* 0x000fe200000000ff */
[--C-:B------:R-:W-:Y:S01]  /*1c420*/  FFMA.FTZ R130, R130, UR4, -R39.reuse ;  /* 0x0000000482827c23 */ /* 0x100fe20008010827 */
[----:B------:R-:W-:Y:S03]  /*1c430*/  MOV R155, R50 ;  /* 0x00000032009b7202 */ /* 0x000fe60000000f00 */
        /* <DEDUP_REMOVED lines=17> */
[----:B----4-:R-:W-:Y:S01]  /*1c550*/  F2FP.F16.F32.PACK_AB R40, R170, R173 ;  /* 0x000000adaa28723e */ /* 0x010fe200000000ff */
        /* <DEDUP_REMOVED lines=20> */
[----:B------:R-:W-:Y:S01]  /*1c6a0*/  FADD.FTZ R5, -R2, R164 ;  /* 0x000000a402057221 */ /* 0x000fe20000010100 */
[--C-:B------:R-:W-:Y:S03]  /*1c6b0*/  FFMA.FTZ R164, R10, UR4, -R68.reuse ;  /* 0x000000040aa47c23 */ /* 0x100fe60008010844 */
[----:B------:R-:W-:Y:S01]  /*1c6c0*/  MUFU.EX2 R118, R118 ;  /* 0x0000007600767308 */ /* 0x000fe20000000800 */
[----:B------:R-:W-:Y:S01]  /*1c6d0*/  FMUL.FTZ R10, R38, R158 ;  /* 0x0000009e260a7220 */ /* 0x000fe20000410000 */
[----:B------:R-:W-:Y:S01]  /*1c6e0*/  MOV R158, R53 ;  /* 0x00000035009e7202 */ /* 0x000fe20000000f00 */
[----:B------:R-:W-:Y:S01]  /*1c6f0*/  FMUL.FTZ R5, R5, UR4 ;  /* 0x0000000405057c20 */ /* 0x000fe20008410000 */
[----:B--2---:R-:W-:Y:S01]  /*1c700*/  F2FP.F16.F32.PACK_AB R49, R121, R125 ;  /* 0x0000007d7931723e */ /* 0x004fe200000000ff */
        /* <DEDUP_REMOVED lines=20> */
[C---:B--2---:R-:W-:Y:S01]  /*1c850*/  FMUL.FTZ R4, R37.reuse, R160 ;  /* 0x000000a025047220 */ /* 0x044fe20000410000 */
[----:B------:R-:W-:Y:S01]  /*1c860*/  MOV R160, R55 ;  /* 0x0000003700a07202 */ /* 0x000fe20000000f00 */
[C---:B------:R-:W-:Y:S01]  /*1c870*/  FMUL.FTZ R5, R37.reuse, R161 ;  /* 0x000000a125057220 */ /* 0x040fe20000410000 */
[----:B------:R-:W-:Y:S01]  /*1c880*/  MOV R161, R52 ;  /* 0x0000003400a17202 */ /* 0x000fe20000000f00 */
[C---:B------:R-:W-:Y:S01]  /*1c890*/  FMUL.FTZ R8, R37.reuse, R156 ;  /* 0x0000009c25087220 */ /* 0x040fe20000410000 */
[----:B------:R-:W2:Y:S01]  /*1c8a0*/  LDSM.16.MT88.4 R52, [R236+0xa800] ;  /* 0x00a80000ec34783b */ /* 0x000ea20000004200 */
[C---:B------:R-:W-:Y:S03]  /*1c8b0*/  FMUL.FTZ R9, R37.reuse, R157 ;  /* 0x0000009d25097220 */ /* 0x040fe60000410000 */
[----:B------:R-:W5:Y:S01]  /*1c8c0*/  MUFU.EX2 R114, R114 ;  /* 0x0000007200727308 */ /* 0x000f620000000800 */
[----:B----4-:R-:W-:Y:S01]  /*1c8d0*/  F2FP.F16.F32.PACK_AB R42, R164, R169 ;  /* 0x000000a9a42a723e */ /* 0x010fe200000000ff */
[C---:B------:R-:W-:Y:S01]  /*1c8e0*/  FMUL.FTZ R12, R37.reuse, R152 ;  /* 0x00000098250c7220 */ /* 0x040fe20000410000 */
[C---:B------:R-:W-:Y:S01]  /*1c8f0*/  FMUL.FTZ R13, R37.reuse, R153 ;  /* 0x00000099250d7220 */ /* 0x040fe20000410000 */
[C---:B------:R-:W-:Y:S01]  /*1c900*/  FMUL.FTZ R20, R37.reuse, R144 ;  /* 0x0000009025147220 */ /* 0x040fe20000410000 */
[C---:B------:R-:W-:Y:S01]  /*1c910*/  FMUL.FTZ R21, R37.reuse, R145 ;  /* 0x0000009125157220 */ /* 0x040fe20000410000 */
[C---:B------:R-:W-:Y:S01]  /*1c920*/  FMUL.FTZ R32, R37.reuse, R132 ;  /* 0x0000008425207220 */ /* 0x040fe20000410000 */
[----:B------:R-:W-:Y:S03]  /*1c930*/  MOV R157, R96 ;  /* 0x00000060009d7202 */ /* 0x000fe60000000f00 */
[----:B------:R-:W-:Y:S01]  /*1c940*/  MUFU.EX2 R111, R111 ;  /* 0x0000006f006f7308 */ /* 0x000fe20000000800 */
[C---:B-1----:R-:W-:Y:S01]  /*1c950*/  HMMA.16816.F32 R4, R40.reuse, R16, R4 ;  /* 0x000000102804723c */ /* 0x042fe20000001804 */
[----:B------:R-:W-:Y:S04]  /*1c960*/  PLOP3.LUT P0, PT, PT, PT, UP0, 0x80, 0x0 ;  /* 0x000000000000781c */ /* 0x000fe80003f0f008 */
[----:B------:R-:W-:Y:S01]  /*1c970*/  MOV R156, R48 ;  /* 0x00000030009c7202 */ /* 0x000fe20000000f00 */
[C---:B------:R-:W-:Y:S03]  /*1c980*/  HMMA.16816.F32 R8, R40.reuse, R18, R8 ;  /* 0x000000122808723c */ /* 0x040fe60000001808 */
[----:B------:R-:W1:Y:S02]  /*1c990*/  MUFU.EX2 R106, R106 ;  /* 0x0000006a006a7308 */ /* 0x000e640000000800 */
[C---:B------:R-:W-:Y:S01]  /*1c9a0*/  FMUL.FTZ R16, R37.reuse, R148 ;  /* 0x0000009425107220 */ /* 0x040fe20000410000 */
[C---:B---3--:R-:W-:Y:S07]  /*1c9b0*/  HMMA.16816.F32 R12, R40.reuse, R24, R12 ;  /* 0x00000018280c723c */ /* 0x048fee000000180c */
[----:B------:R-:W-:Y:S01]  /*1c9c0*/  MUFU.EX2 R105, R105 ;  /* 0x0000006900697308 */ /* 0x000fe20000000800 */
[C---:B------:R-:W-:Y:S03]  /*1c9d0*/  FMUL.FTZ R18, R38.reuse, R150 ;  /* 0x0000009626127220 */ /* 0x040fe60000410000 */
[----:B------:R-:W-:Y:S01]  /*1c9e0*/  FMUL.FTZ R19, R38, R151 ;  /* 0x0000009726137220 */ /* 0x000fe20000410000 */
[C---:B------:R-:W-:Y:S01]  /*1c9f0*/  FMUL.FTZ R17, R37.reuse, R149 ;  /* 0x0000009525117220 */ /* 0x040fe20000410000 */
[C---:B------:R-:W-:Y:S04]  /*1ca00*/  FMUL.FTZ R24, R37.reuse, R140 ;  /* 0x0000008c25187220 */ /* 0x040fe80000410000 */
[----:B------:R-:W3:Y:S01]  /*1ca10*/  MUFU.EX2 R101, R101 ;  /* 0x0000006500657308 */ /* 0x000ee20000000800 */
[----:B------:R-:W-:Y:S01]  /*1ca20*/  FMUL.FTZ R25, R37, R141 ;  /* 0x0000008d25197220 */ /* 0x000fe20000410000 */
[----:B------:R-:W-:Y:S01]  /*1ca30*/  F2FP.F16.F32.PACK_AB R48, R118, R123 ;  /* 0x0000007b7630723e */ /* 0x000fe200000000ff */
[C---:B------:R-:W-:Y:S03]  /*1ca40*/  HMMA.16816.F32 R16, R40.reuse, R26, R16 ;  /* 0x0000001a2810723c */ /* 0x040fe60000001810 */
[----:B-----5:R-:W-:Y:S01]  /*1ca50*/  F2FP.F16.F32.PACK_AB R50, R114, R115 ;  /* 0x000000737232723e */ /* 0x020fe200000000ff */
[--C-:B------:R-:W-:Y:S03]  /*1ca60*/  FFMA.FTZ R141, R215, UR4, -R68.reuse ;  /* 0x00000004d78d7c23 */ /* 0x100fe60008010844 */
[----:B------:R-:W-:Y:S01]  /*1ca70*/  MUFU.EX2 R112, R112 ;  /* 0x0000007000707308 */ /* 0x000fe20000000800 */
[C---:B------:R-:W-:Y:S03]  /*1ca80*/  HMMA.16816.F32 R20, R40.reuse, R28, R20 ;  /* 0x0000001c2814723c */ /* 0x040fe60000001814 */
[C---:B------:R-:W-:Y:S01]  /*1ca90*/  FMUL.FTZ R26, R38.reuse, R142 ;  /* 0x0000008e261a7220 */ /* 0x040fe20000410000 */
[----:B------:R-:W-:Y:S05]  /*1caa0*/  FMUL.FTZ R27, R38, R143 ;  /* 0x0000008f261b7220 */ /* 0x000fea0000410000 */
[----:B------:R-:W4:Y:S02]  /*1cab0*/  MUFU.EX2 R107, R107 ;  /* 0x0000006b006b7308 */ /* 0x000f240000000800 */
[C---:B------:R-:W-:Y:S01]  /*1cac0*/  FMUL.FTZ R28, R37.reuse, R136 ;  /* 0x00000088251c7220 */ /* 0x040fe20000410000 */
[----:B------:R-:W-:Y:S01]  /*1cad0*/  FMUL.FTZ R29, R37, R137 ;  /* 0x00000089251d7220 */ /* 0x000fe20000410000 */
[--C-:B------:R-:W-:Y:S01]  /*1cae0*/  FFMA.FTZ R150, R209, UR4, -R68.reuse ;  /* 0x00000004d1967c23 */ /* 0x100fe20008010844 */
[C---:B------:R-:W-:Y:S05]  /*1caf0*/  HMMA.16816.F32 R24, R40.reuse, R30, R24 ;  /* 0x0000001e2818723c */ /* 0x040fea0000001818 */
[----:B------:R-:W-:Y:S01]  /*1cb00*/  MUFU.EX2 R102, R102 ;  /* 0x0000006600667308 */ /* 0x000fe20000000800 */
[--C-:B------:R-:W-:Y:S01]  /*1cb10*/  FFMA.FTZ R149, R206, UR4, -R68.reuse ;  /* 0x00000004ce957c23 */ /* 0x100fe20008010844 */
[--C-:B------:R-:W-:Y:S01]  /*1cb20*/  FFMA.FTZ R96, R33, UR4, -R68.reuse ;  /* 0x0000000421607c23 */ /* 0x100fe20008010844 */
[----:B------:R-:W-:Y:S03]  /*1cb30*/  FMUL.FTZ R33, R37, R133 ;  /* 0x0000008525217220 */ /* 0x000fe60000410000 */
[--C-:B------:R-:W-:Y:S01]  /*1cb40*/  FFMA.FTZ R132, R155, UR4, -R39.reuse ;  /* 0x000000049b847c23 */ /* 0x100fe20008010827 */
[C---:B------:R-:W-:Y:S01]  /*1cb50*/  FMUL.FTZ R30, R38.reuse, R138 ;  /* 0x0000008a261e7220 */ /* 0x040fe20000410000 */
[----:B------:R-:W-:Y:S02]  /*1cb60*/  FMUL.FTZ R31, R38, R139 ;  /* 0x0000008b261f7220 */ /* 0x000fe40000410000 */
[----:B------:R-:W5:Y:S01]  /*1cb70*/  MUFU.EX2 R95, R95 ;  /* 0x0000005f005f7308 */ /* 0x000f620000000800 */
[--C-:B------:R-:W-:Y:S01]  /*1cb80*/  FFMA.FTZ R137, R157, UR4, -R68.reuse ;  /* 0x000000049d897c23 */ /* 0x100fe20008010844 */
[--C-:B------:R-:W-:Y:S01]  /*1cb90*/  FFMA.FTZ R157, R200, UR4, -R68.reuse ;  /* 0x00000004c89d7c23 */ /* 0x100fe20008010844 */
[--C-:B------:R-:W-:Y:S01]  /*1cba0*/  FFMA.FTZ R134, R156, UR4, -R68.reuse ;  /* 0x000000049c867c23 */ /* 0x100fe20008010844 */
[--C-:B------:R-:W-:Y:S01]  /*1cbb0*/  FFMA.FTZ R156, R204, UR4, -R39.reuse ;  /* 0x00000004cc9c7c23 */ /* 0x100fe20008010827 */
[C---:B------:R-:W-:Y:S05]  /*1cbc0*/  HMMA.16816.F32 R28, R40.reuse, R44, R28 ;  /* 0x0000002c281c723c */ /* 0x040fea000000181c */
[----:B------:R-:W-:Y:S01]  /*1cbd0*/  MUFU.EX2 R94, R94 ;  /* 0x0000005e005e7308 */ /* 0x000fe20000000800 */
[--C-:B------:R-:W-:Y:S01]  /*1cbe0*/  FFMA.FTZ R133, R159, UR4, -R68.reuse ;  /* 0x000000049f857c23 */ /* 0x100fe20008010844 */
[--C-:B------:R-:W-:Y:S01]  /*1cbf0*/  FFMA.FTZ R159, R201, UR4, -R68.reuse ;  /* 0x00000004c99f7c23 */ /* 0x100fe20008010844 */
[----:B------:R-:W-:Y:S01]  /*1cc00*/  HMMA.16816.F32 R32, R40, R46, R32 ;  /* 0x0000002e2820723c */ /* 0x000fe20000001820 */
[----:B------:R-:W5:Y:S06]  /*1cc10*/  LDSM.16.MT88.4 R40, [R230+0xa800] ;  /* 0x00a80000e628783b */ /* 0x000f6c0000004200 */
[----:B------:R-:W5:Y:S01]  /*1cc20*/  MUFU.EX2 R93, R93 ;  /* 0x0000005d005d7308 */ /* 0x000f620000000800 */
[C---:B--2---:R-:W-:Y:S05]  /*1cc30*/  HMMA.16816.F32 R4, R48.reuse, R52, R4 ;  /* 0x000000343004723c */ /* 0x044fea0000001804 */
[----:B-1----:R-:W-:Y:S01]  /*1cc40*/  F2FP.F16.F32.PACK_AB R45, R106, R111 ;  /* 0x0000006f6a2d723e */ /* 0x002fe200000000ff */
[C---:B------:R-:W-:Y:S03]  /*1cc50*/  HMMA.16816.F32 R8, R48.reuse, R54, R8 ;  /* 0x000000363008723c */ /* 0x040fe60000001808 */
[----:B------:R-:W-:Y:S01]  /*1cc60*/  MUFU.EX2 R90, R90 ;  /* 0x0000005a005a7308 */ /* 0x000fe20000000800 */
[----:B------:R-:W1:Y:S01]  /*1cc70*/  LDSM.16.MT88.4 R52, [R236+0xb000] ;  /* 0x00b00000ec34783b */ /* 0x000e620000004200 */
[----:B---3--:R-:W-:Y:S01]  /*1cc80*/  F2FP.F16.F32.PACK_AB R47, R101, R105 ;  /* 0x00000069652f723e */ /* 0x008fe200000000ff */
[C---:B------:R-:W-:Y:S07]  /*1cc90*/  HMMA.16816.F32 R12, R48.reuse, R56, R12 ;  /* 0x00000038300c723c */ /* 0x040fee000000180c */
[----:B------:R-:W2:Y:S01]  /*1cca0*/  MUFU.EX2 R88, R88 ;  /* 0x0000005800587308 */ /* 0x000ea20000000800 */
[----:B----4-:R-:W-:Y:S01]  /*1ccb0*/  F2FP.F16.F32.PACK_AB R44, R107, R112 ;  /* 0x000000706b2c723e */ /* 0x010fe200000000ff */
[C---:B------:R-:W-:Y:S01]  /*1ccc0*/  HMMA.16816.F32 R16, R48.reuse, R58, R16 ;  /* 0x0000003a3010723c */ /* 0x040fe20000001810 */
[----:B------:R-:W3:Y:S07]  /*1ccd0*/  LDSM.16.MT88.4 R56, [R232+0xb000] ;  /* 0x00b00000e838783b */ /* 0x000eee0000004200 */
[----:B------:R-:W-:Y:S01]  /*1cce0*/  MUFU.EX2 R99, R99 ;  /* 0x0000006300637308 */ /* 0x000fe20000000800 */
[C---:B------:R-:W-:Y:S03]  /*1ccf0*/  HMMA.16816.F32 R20, R48.reuse, R60, R20 ;  /* 0x0000003c3014723c */ /* 0x040fe60000001814 */
[----:B-----5:R-:W-:Y:S03]  /*1cd00*/  F2FP.F16.F32.PACK_AB R46, R95, R102 ;  /* 0x000000665f2e723e */ /* 0x020fe600000000ff */
[C---:B------:R-:W-:Y:S03]  /*1cd10*/  HMMA.16816.F32 R24, R48.reuse, R62, R24 ;  /* 0x0000003e3018723c */ /* 0x040fe60000001818 */
[----:B------:R-:W4:Y:S01]  /*1cd20*/  MUFU.EX2 R98, R98 ;  /* 0x0000006200627308 */ /* 0x000f220000000800 */
[----:B------:R-:W5:Y:S01]  /*1cd30*/  LDSM.16.MT88.4 R60, [R231+0xb000] ;  /* 0x00b00000e73c783b */ /* 0x000f620000004200 */
[--C-:B------:R-:W-:Y:S01]  /*1cd40*/  FFMA.FTZ R136, R161, UR4, -R39.reuse ;  /* 0x00000004a1887c23 */ /* 0x100fe20008010827 */
[C---:B------:R-:W-:Y:S07]  /*1cd50*/  HMMA.16816.F32 R28, R48.reuse, R40, R28 ;  /* 0x00000028301c723c */ /* 0x040fee000000181c */
[----:B------:R-:W-:Y:S01]  /*1cd60*/  MUFU.EX2 R91, R91 ;  /* 0x0000005b005b7308 */ /* 0x000fe20000000800 */
[--C-:B------:R-:W-:Y:S01]  /*1cd70*/  FFMA.FTZ R139, R160, UR4, -R39.reuse ;  /* 0x00000004a08b7c23 */ /* 0x100fe20008010827 */
[----:B------:R-:W-:Y:S01]  /*1cd80*/  HMMA.16816.F32 R32, R48, R42, R32 ;  /* 0x0000002a3020723c */ /* 0x000fe20000001820 */
[----:B------:R-:W5:Y:S07]  /*1cd90*/  LDSM.16.MT88.4 R40, [R230+0xb000] ;  /* 0x00b00000e628783b */ /* 0x000f6e0000004200 */
[----:B------:R-:W5:Y:S01]  /*1cda0*/  MUFU.EX2 R96, R96 ;  /* 0x0000006000607308 */ /* 0x000f620000000800 */
[C---:B-1----:R-:W-:Y:S05]  /*1cdb0*/  HMMA.16816.F32 R4, R44.reuse, R52, R4 ;  /* 0x000000342c04723c */ /* 0x042fea0000001804 */
[----:B------:R-:W-:Y:S01]  /*1cdc0*/  F2FP.F16.F32.PACK_AB R49, R93, R94 ;  /* 0x0000005e5d31723e */ /* 0x000fe200000000ff */
[C---:B------:R-:W-:Y:S03]  /*1cdd0*/  HMMA.16816.F32 R8, R44.reuse, R54, R8 ;  /* 0x000000362c08723c */ /* 0x040fe60000001808 */
[----:B------:R-:W-:Y:S01]  /*1cde0*/  MUFU.EX2 R100, R100 ;  /* 0x0000006400647308 */ /* 0x000fe20000000800 */
[----:B------:R-:W1:Y:S01]  /*1cdf0*/  LDSM.16.MT88.4 R52, [R236+0xb800] ;  /* 0x00b80000ec34783b */ /* 0x000e620000004200 */
[----:B--2---:R-:W-:Y:S01]  /*1ce00*/  F2FP.F16.F32.PACK_AB R51, R88, R90 ;  /* 0x0000005a5833723e */ /* 0x004fe200000000ff */
[C---:B---3--:R-:W-:Y:S07]  /*1ce10*/  HMMA.16816.F32 R12, R44.reuse, R56, R12 ;  /* 0x000000382c0c723c */ /* 0x048fee000000180c */
[----:B------:R-:W2:Y:S01]  /*1ce20*/  MUFU.EX2 R103, R103 ;  /* 0x0000006700677308 */ /* 0x000ea20000000800 */
[----:B----4-:R-:W-:Y:S01]  /*1ce30*/  F2FP.F16.F32.PACK_AB R48, R98, R99 ;  /* 0x000000636230723e */ /* 0x010fe200000000ff */
[C---:B------:R-:W-:Y:S01]  /*1ce40*/  HMMA.16816.F32 R16, R44.reuse, R58, R16 ;  /* 0x0000003a2c10723c */ /* 0x040fe20000001810 */
[----:B------:R-:W3:Y:S07]  /*1ce50*/  LDSM.16.MT88.4 R56, [R232+0xb800] ;  /* 0x00b80000e838783b */ /* 0x000eee0000004200 */
[----:B------:R-:W-:Y:S01]  /*1ce60*/  MUFU.EX2 R108, R108 ;  /* 0x0000006c006c7308 */ /* 0x000fe20000000800 */
[C---:B-----5:R-:W-:Y:S03]  /*1ce70*/  HMMA.16816.F32 R20, R44.reuse, R60, R20 ;  /* 0x0000003c2c14723c */ /* 0x060fe60000001814 */
[----:B------:R-:W-:Y:S03]  /*1ce80*/  F2FP.F16.F32.PACK_AB R50, R96, R91 ;  /* 0x0000005b6032723e */ /* 0x000fe600000000ff */
        /* <DEDUP_REMOVED lines=9> */
[----:B------:R-:W3:Y:S01]  /*1cf20*/  MUFU.EX2 R122, R122 ;  /* 0x0000007a007a7308 */ /* 0x000ee20000000800 */
[C---:B-1----:R-:W-:Y:S05]  /*1cf30*/  HMMA.16816.F32 R4, R48.reuse, R52, R4 ;  /* 0x000000343004723c */ /* 0x042fea0000001804 */
[----:B--2---:R-:W-:Y:S01]  /*1cf40*/  F2FP.F16.F32.PACK_AB R45, R103, R100 ;  /* 0x00000064672d723e */ /* 0x004fe200000000ff */
[C---:B------:R-:W-:Y:S03]  /*1cf50*/  HMMA.16816.F32 R8, R48.reuse, R54, R8 ;  /* 0x000000363008723c */ /* 0x040fe60000001808 */
[----:B------:R-:W-:Y:S01]  /*1cf60*/  MUFU.EX2 R124, R124 ;  /* 0x0000007c007c7308 */ /* 0x000fe20000000800 */
[----:B------:R-:W1:Y:S01]  /*1cf70*/  LDSM.16.MT88.4 R52, [R236+0xc000] ;  /* 0x00c00000ec34783b */ /* 0x000e620000004200 */
[----:B----4-:R-:W-:Y:S01]  /*1cf80*/  F2FP.F16.F32.PACK_AB R47, R109, R108 ;  /* 0x0000006c6d2f723e */ /* 0x010fe200000000ff */
[C---:B---3--:R-:W-:Y:S07]  /*1cf90*/  HMMA.16816.F32 R12, R48.reuse, R56, R12 ;  /* 0x00000038300c723c */ /* 0x048fee000000180c */
[----:B------:R-:W2:Y:S01]  /*1cfa0*/  MUFU.EX2 R126, R126 ;  /* 0x0000007e007e7308 */ /* 0x000ea20000000800 */
[----:B------:R-:W-:Y:S01]  /*1cfb0*/  F2FP.F16.F32.PACK_AB R44, R122, R119 ;  /* 0x000000777a2c723e */ /* 0x000fe200000000ff */
[C---:B------:R-:W-:Y:S01]  /*1cfc0*/  HMMA.16816.F32 R16, R48.reuse, R58, R16 ;  /* 0x0000003a3010723c */ /* 0x040fe20000001810 */
[----:B------:R-:W3:Y:S07]  /*1cfd0*/  LDSM.16.MT88.4 R56, [R232+0xc000] ;  /* 0x00c00000e838783b */ /* 0x000eee0000004200 */
[----:B------:R-:W-:Y:S01]  /*1cfe0*/  MUFU.EX2 R128, R128 ;  /* 0x0000008000807308 */ /* 0x000fe20000000800 */
[C---:B-----5:R-:W-:Y:S03]  /*1cff0*/  HMMA.16816.F32 R20, R48.reuse, R60, R20 ;  /* 0x0000003c3014723c */ /* 0x060fe60000001814 */
[--C-:B------:R-:W-:Y:S03]  /*1d000*/  FFMA.FTZ R145, R213, UR4, -R39.reuse ;  /* 0x00000004d5917c23 */ /* 0x100fe60008010827 */
[C---:B------:R-:W-:Y:S03]  /*1d010*/  HMMA.16816.F32 R24, R48.reuse, R62, R24 ;  /* 0x0000003e3018723c */ /* 0x040fe60000001818 */
[----:B------:R-:W4:Y:S01]  /*1d020*/  MUFU.EX2 R130, R130 ;  /* 0x0000008200827308 */ /* 0x000f220000000800 */
[----:B------:R-:W5:Y:S01]  /*1d030*/  LDSM.16.MT88.4 R60, [R231+0xc000] ;  /* 0x00c00000e73c783b */ /* 0x000f620000004200 */
[----:B--2---:R-:W-:Y:S01]  /*1d040*/  F2FP.F16.F32.PACK_AB R46, R126, R124 ;  /* 0x0000007c7e2e723e */ /* 0x004fe200000000ff */
[C---:B------:R-:W-:Y:S07]  /*1d050*/  HMMA.16816.F32 R28, R48.reuse, R40, R28 ;  /* 0x00000028301c723c */ /* 0x040fee000000181c */
[----:B------:R-:W-:Y:S01]  /*1d060*/  MUFU.EX2 R132, R132 ;  /* 0x0000008400847308 */ /* 0x000fe20000000800 */
[--C-:B------:R-:W-:Y:S01]  /*1d070*/  FFMA.FTZ R148, R210, UR4, -R39.reuse ;  /* 0x00000004d2947c23 */ /* 0x100fe20008010827 */
[----:B------:R-:W-:Y:S01]  /*1d080*/  HMMA.16816.F32 R32, R48, R42, R32 ;  /* 0x0000002a3020723c */ /* 0x000fe20000001820 */
[----:B------:R-:W2:Y:S07]  /*1d090*/  LDSM.16.MT88.4 R40, [R230+0xc000] ;  /* 0x00c00000e628783b */ /* 0x000eae0000004200 */
[----:B------:R-:W5:Y:S01]  /*1d0a0*/  MUFU.EX2 R127, R127 ;  /* 0x0000007f007f7308 */ /* 0x000f620000000800 */
[C---:B-1----:R-:W-:Y:S05]  /*1d0b0*/  HMMA.16816.F32 R4, R44.reuse, R52, R4 ;  /* 0x000000342c04723c */ /* 0x042fea0000001804 */
[----:B----4-:R-:W-:Y:S01]  /*1d0c0*/  F2FP.F16.F32.PACK_AB R49, R130, R128 ;  /* 0x000000808231723e */ /* 0x010fe200000000ff */
[C---:B------:R-:W-:Y:S03]  /*1d0d0*/  HMMA.16816.F32 R8, R44.reuse, R54, R8 ;  /* 0x000000362c08723c */ /* 0x040fe60000001808 */
[----:B------:R-:W-:Y:S01]  /*1d0e0*/  MUFU.EX2 R137, R137 ;  /* 0x0000008900897308 */ /* 0x000fe20000000800 */
[----:B------:R-:W1:Y:S01]  /*1d0f0*/  LDSM.16.MT88.4 R52, [R236+0xc800] ;  /* 0x00c80000ec34783b */ /* 0x000e620000004200 */
[--C-:B------:R-:W-:Y:S01]  /*1d100*/  FFMA.FTZ R153, R208, UR4, -R68.reuse ;  /* 0x00000004d0997c23 */ /* 0x100fe20008010844 */
[C---:B---3--:R-:W-:Y:S07]  /*1d110*/  HMMA.16816.F32 R12, R44.reuse, R56, R12 ;  /* 0x000000382c0c723c */ /* 0x048fee000000180c */
[----:B------:R-:W-:Y:S01]  /*1d120*/  MUFU.EX2 R134, R134 ;  /* 0x0000008600867308 */ /* 0x000fe20000000800 */
[----:B-----5:R-:W-:Y:S01]  /*1d130*/  F2FP.F16.F32.PACK_AB R51, R127, R132 ;  /* 0x000000847f33723e */ /* 0x020fe200000000ff */
[C---:B------:R-:W-:Y:S01]  /*1d140*/  HMMA.16816.F32 R16, R44.reuse, R58, R16 ;  /* 0x0000003a2c10723c */ /* 0x040fe20000001810 */
[----:B------:R-:W3:Y:S07]  /*1d150*/  LDSM.16.MT88.4 R56, [R232+0xc800] ;  /* 0x00c80000e838783b */ /* 0x000eee0000004200 */
[----:B------:R-:W4:Y:S01]  /*1d160*/  MUFU.EX2 R133, R133 ;  /* 0x0000008500857308 */ /* 0x000f220000000800 */
[C---:B------:R-:W-:Y:S03]  /*1d170*/  HMMA.16816.F32 R20, R44.reuse, R60, R20 ;  /* 0x0000003c2c14723c */ /* 0x040fe60000001814 */
[--C-:B------:R-:W-:Y:S03]  /*1d180*/  FFMA.FTZ R151, R207, UR4, -R68.reuse ;  /* 0x00000004cf977c23 */ /* 0x100fe60008010844 */
[C---:B------:R-:W-:Y:S03]  /*1d190*/  HMMA.16816.F32 R24, R44.reuse, R62, R24 ;  /* 0x0000003e2c18723c */ /* 0x040fe60000001818 */
[----:B------:R-:W-:Y:S01]  /*1d1a0*/  MUFU.EX2 R135, R135 ;  /* 0x0000008700877308 */ /* 0x000fe20000000800 */
[----:B------:R-:W5:Y:S01]  /*1d1b0*/  LDSM.16.MT88.4 R60, [R231+0xc800] ;  /* 0x00c80000e73c783b */ /* 0x000f620000004200 */
        /* <DEDUP_REMOVED lines=9> */
[--C-:B------:R-:W-:Y:S01]  /*1d250*/  FFMA.FTZ R163, R197, UR4, -R39.reuse ;  /* 0x00000004c5a37c23 */ /* 0x100fe20008010827 */
[--C-:B------:R-:W-:Y:S01]  /*1d260*/  FFMA.FTZ R160, R195, UR4, -R39.reuse ;  /* 0x00000004c3a07c23 */ /* 0x100fe20008010827 */
[--C-:B------:R-:W-:Y:S03]  /*1d270*/  FFMA.FTZ R138, R154, UR4, -R68.reuse ;  /* 0x000000049a8a7c23 */ /* 0x100fe60008010844 */
[----:B------:R-:W1:Y:S01]  /*1d280*/  MUFU.EX2 R140, R140 ;  /* 0x0000008c008c7308 */ /* 0x000e620000000800 */
[----:B--2---:R-:W-:Y:S01]  /*1d290*/  F2FP.F16.F32.PACK_AB R45, R136, R135 ;  /* 0x00000087882d723e */ /* 0x004fe200000000ff */
[--C-:B------:R-:W-:Y:S01]  /*1d2a0*/  FFMA.FTZ R154, R203, UR4, -R39.reuse ;  /* 0x00000004cb9a7c23 */ /* 0x100fe20008010827 */
[--C-:B------:R-:W-:Y:S01]  /*1d2b0*/  FFMA.FTZ R142, R162, UR4, -R68.reuse ;  /* 0x00000004a28e7c23 */ /* 0x100fe20008010844 */
[----:B------:R-:W-:Y:S01]  /*1d2c0*/  FFMA.FTZ R162, R196, UR4, -R39 ;  /* 0x00000004c4a27c23 */ /* 0x000fe20008010827 */
[--C-:B------:R-:W-:Y:S01]  /*1d2d0*/  FFMA.FTZ R144, R252, UR4, -R68.reuse ;  /* 0x00000004fc907c23 */ /* 0x100fe20008010844 */
[----:B------:R-:W-:Y:S01]  /*1d2e0*/  FFMA.FTZ R173, R37, R250, R173 ;  /* 0x000000fa25ad7223 */ /* 0x000fe200000100ad */
[--C-:B------:R-:W-:Y:S03]  /*1d2f0*/  FFMA.FTZ R37, R87, UR4, -R39.reuse ;  /* 0x0000000457257c23 */ /* 0x100fe60008010827 */
[----:B------:R-:W2:Y:S01]  /*1d300*/  MUFU.EX2 R138, R138 ;  /* 0x0000008a008a7308 */ /* 0x000ea20000000800 */
[----:B------:R-:W-:Y:S01]  /*1d310*/  FFMA.FTZ R87, R86, UR4, -R39 ;  /* 0x0000000456577c23 */ /* 0x000fe20008010827 */
[----:B------:R-:W-:Y:S01]  /*1d320*/  FFMA.FTZ R81, R81, UR4, -R68 ;  /* 0x0000000451517c23 */ /* 0x000fe20008010844 */
[----:B------:R-:W-:Y:S01]  /*1d330*/  FADD.FTZ R173, R170, R173 ;  /* 0x000000adaaad7221 */ /* 0x000fe20000010000 */
[----:B------:R-:W-:Y:S03]  /*1d340*/  FADD.FTZ R175, R172, R175 ;  /* 0x000000afacaf7221 */ /* 0x000fe60000010000 */
[----:B------:R-:W-:Y:S03]  /*1d350*/  FADD.FTZ R169, R169, R173 ;  /* 0x000000ada9a97221 */ /* 0x000fe60000010000 */
[----:B------:R-:W-:Y:S01]  /*1d360*/  MUFU.EX2 R142, R142 ;  /* 0x0000008e008e7308 */ /* 0x000fe20000000800 */
[----:B-1----:R-:W-:Y:S01]  /*1d370*/  F2FP.F16.F32.PACK_AB R47, R140, R139 ;  /* 0x0000008b8c2f723e */ /* 0x002fe200000000ff */
[----:B------:R-:W-:Y:S01]  /*1d380*/  FADD.FTZ R175, R165, R175 ;  /* 0x000000afa5af7221 */ /* 0x000fe20000010000 */
[----:B------:R-:W-:Y:S01]  /*1d390*/  FADD.FTZ R169, R164, R169 ;  /* 0x000000a9a4a97221 */ /* 0x000fe20000010000 */
[----:B------:R-:W-:Y:S02]  /*1d3a0*/  MOV R165, R0 ;  /* 0x0000000000a57202 */ /* 0x000fe40000000f00 */
[----:B------:R-:W-:Y:S01]  /*1d3b0*/  FADD.FTZ R175, R131, R175 ;  /* 0x000000af83af7221 */ /* 0x000fe20000010000 */
[----:B------:R-:W-:Y:S03]  /*1d3c0*/  FADD.FTZ R123, R123, R169 ;  /* 0x000000a97b7b7221 */ /* 0x000fe60000010000 */
[----:B------:R-:W1:Y:S01]  /*1d3d0*/  MUFU.EX2 R144, R144 ;  /* 0x0000009000907308 */ /* 0x000e620000000800 */
[----:B--2---:R-:W-:Y:S01]  /*1d3e0*/  F2FP.F16.F32.PACK_AB R48, R137, R138 ;  /* 0x0000008a8930723e */ /* 0x004fe200000000ff */
[----:B------:R-:W-:Y:S01]  /*1d3f0*/  FADD.FTZ R175, R125, R175 ;  /* 0x000000af7daf7221 */ /* 0x000fe20000010000 */
[----:B------:R-:W-:Y:S01]  /*1d400*/  FADD.FTZ R123, R118, R123 ;  /* 0x0000007b767b7221 */ /* 0x000fe20000010000 */
[----:B------:R-:W-:Y:S02]  /*1d410*/  MOV R164, R2 ;  /* 0x0000000200a47202 */ /* 0x000fe40000000f00 */
        /* <DEDUP_REMOVED lines=8> */
[----:B-1----:R-:W-:Y:S01]  /*1d4a0*/  F2FP.F16.F32.PACK_AB R44, R144, R142 ;  /* 0x0000008e902c723e */ /* 0x002fe200000000ff */
[C---:B---3--:R-:W-:Y:S07]  /*1d4b0*/  HMMA.16816.F32 R12, R48.reuse, R56, R12 ;  /* 0x00000038300c723c */ /* 0x048fee000000180c */
[----:B------:R-:W-:Y:S01]  /*1d4c0*/  MUFU.EX2 R145, R145 ;  /* 0x0000009100917308 */ /* 0x000fe20000000800 */
[----:B------:R-:W-:Y:S01]  /*1d4d0*/  FADD.FTZ R114, R112, R114 ;  /* 0x0000007270727221 */ /* 0x000fe20000010000 */
[C---:B------:R-:W-:Y:S01]  /*1d4e0*/  HMMA.16816.F32 R16, R48.reuse, R58, R16 ;  /* 0x0000003a3010723c */ /* 0x040fe20000001810 */
[----:B------:R-:W1:Y:S07]  /*1d4f0*/  LDSM.16.MT88.4 R56, [R232+0xd000] ;  /* 0x00d00000e838783b */ /* 0x000e6e0000004200 */
[----:B------:R-:W3:Y:S01]  /*1d500*/  MUFU.EX2 R146, R146 ;  /* 0x0000009200927308 */ /* 0x000ee20000000800 */
[C---:B-----5:R-:W-:Y:S03]  /*1d510*/  HMMA.16816.F32 R20, R48.reuse, R60, R20 ;  /* 0x0000003c3014723c */ /* 0x060fe60000001814 */
[----:B--2---:R-:W-:Y:S03]  /*1d520*/  F2FP.F16.F32.PACK_AB R46, R143, R141 ;  /* 0x0000008d8f2e723e */ /* 0x004fe600000000ff */
        /* <DEDUP_REMOVED lines=8> */
[----:B------:R-:W5:Y:S07]  /*1d5b0*/  LDSM.16.MT88.4 R40, [R230+0xd000] ;  /* 0x00d00000e628783b */ /* 0x000f6e0000004200 */
[----:B------:R-:W-:Y:S01]  /*1d5c0*/  MUFU.EX2 R150, R150 ;  /* 0x0000009600967308 */ /* 0x000fe20000000800 */
[C---:B------:R-:W-:Y:S05]  /*1d5d0*/  HMMA.16816.F32 R4, R44.reuse, R52, R4 ;  /* 0x000000342c04723c */ /* 0x040fea0000001804 */
[----:B---3--:R-:W-:Y:S01]  /*1d5e0*/  F2FP.F16.F32.PACK_AB R49, R146, R145 ;  /* 0x000000919231723e */ /* 0x008fe200000000ff */
[C---:B------:R-:W-:Y:S03]  /*1d5f0*/  HMMA.16816.F32 R8, R44.reuse, R54, R8 ;  /* 0x000000362c08723c */ /* 0x040fe60000001808 */
[----:B------:R-:W3:Y:S01]  /*1d600*/  MUFU.EX2 R153, R153 ;  /* 0x0000009900997308 */ /* 0x000ee20000000800 */
[----:B------:R-:W5:Y:S01]  /*1d610*/  LDSM.16.MT88.4 R52, [R236+0xd800] ;  /* 0x00d80000ec34783b */ /* 0x000f620000004200 */
[----:B----4-:R-:W-:Y:S01]  /*1d620*/  F2FP.F16.F32.PACK_AB R51, R148, R147 ;  /* 0x000000939433723e */ /* 0x010fe200000000ff */
[C---:B-1----:R-:W-:Y:S07]  /*1d630*/  HMMA.16816.F32 R12, R44.reuse, R56, R12 ;  /* 0x000000382c0c723c */ /* 0x042fee000000180c */
[----:B------:R-:W-:Y:S01]  /*1d640*/  MUFU.EX2 R151, R151 ;  /* 0x0000009700977308 */ /* 0x000fe20000000800 */
[----:B------:R-:W-:Y:S01]  /*1d650*/  FADD.FTZ R102, R95, R102 ;  /* 0x000000665f667221 */ /* 0x000fe20000010000 */
[C---:B------:R-:W-:Y:S01]  /*1d660*/  HMMA.16816.F32 R16, R44.reuse, R58, R16 ;  /* 0x0000003a2c10723c */ /* 0x040fe20000001810 */
[----:B------:R-:W1:Y:S07]  /*1d670*/  LDSM.16.MT88.4 R56, [R232+0xd800] ;  /* 0x00d80000e838783b */ /* 0x000e6e0000004200 */
[----:B------:R-:W4:Y:S01]  /*1d680*/  MUFU.EX2 R149, R149 ;  /* 0x0000009500957308 */ /* 0x000f220000000800 */
[C---:B--2---:R-:W-:Y:S03]  /*1d690*/  HMMA.16816.F32 R20, R44.reuse, R60, R20 ;  /* 0x0000003c2c14723c */ /* 0x044fe60000001814 */
[----:B---3--:R-:W-:Y:S03]  /*1d6a0*/  F2FP.F16.F32.PACK_AB R48, R153, R150 ;  /* 0x000000969930723e */ /* 0x008fe600000000ff */
[C---:B------:R-:W-:Y:S03]  /*1d6b0*/  HMMA.16816.F32 R24, R44.reuse, R62, R24 ;  /* 0x0000003e2c18723c */ /* 0x040fe60000001818 */
[----:B------:R-:W-:Y:S01]  /*1d6c0*/  MUFU.EX2 R152, R152 ;  /* 0x0000009800987308 */ /* 0x000fe20000000800 */
[----:B------:R-:W2:Y:S01]  /*1d6d0*/  LDSM.16.MT88.4 R60, [R231+0xd800] ;  /* 0x00d80000e73c783b */ /* 0x000ea20000004200 */
[----:B------:R-:W-:Y:S01]  /*1d6e0*/  FADD.FTZ R99, R99, R102 ;  /* 0x0000006663637221 */ /* 0x000fe20000010000 */
[C---:B-----5:R-:W-:Y:S07]  /*1d6f0*/  HMMA.16816.F32 R28, R44.reuse, R40, R28 ;  /* 0x000000282c1c723c */ /* 0x060fee000000181c */
[----:B------:R-:W3:Y:S01]  /*1d700*/  MUFU.EX2 R156, R156 ;  /* 0x0000009c009c7308 */ /* 0x000ee20000000800 */
[----:B----4-:R-:W-:Y:S01]  /*1d710*/  F2FP.F16.F32.PACK_AB R50, R149, R151 ;  /* 0x000000979532723e */ /* 0x010fe200000000ff */
[----:B------:R-:W-:Y:S01]  /*1d720*/  HMMA.16816.F32 R32, R44, R42, R32 ;  /* 0x0000002a2c20723c */ /* 0x000fe20000001820 */
[----:B------:R-:W4:Y:S07]  /*1d730*/  LDSM.16.MT88.4 R40, [R230+0xd800] ;  /* 0x00d80000e628783b */ /* 0x000f2e0000004200 */
[----:B------:R-:W-:Y:S01]  /*1d740*/  MUFU.EX2 R154, R154 ;  /* 0x0000009a009a7308 */ /* 0x000fe20000000800 */
[C---:B------:R-:W-:Y:S05]  /*1d750*/  HMMA.16816.F32 R4, R48.reuse, R52, R4 ;  /* 0x000000343004723c */ /* 0x040fea0000001804 */
[----:B------:R-:W-:Y:S01]  /*1d760*/  FADD.FTZ R98, R98, R99 ;  /* 0x0000006362627221 */ /* 0x000fe20000010000 */
[C---:B------:R-:W-:Y:S03]  /*1d770*/  HMMA.16816.F32 R8, R48.reuse, R54, R8 ;  /* 0x000000363008723c */ /* 0x040fe60000001808 */
[----:B------:R-:W5:Y:S01]  /*1d780*/  MUFU.EX2 R155, R155 ;  /* 0x0000009b009b7308 */ /* 0x000f620000000800 */
[----:B------:R-:W4:Y:S01]  /*1d790*/  LDSM.16.MT88.4 R52, [R236+0xe000] ;  /* 0x00e00000ec34783b */ /* 0x000f220000004200 */
[----:B---3--:R-:W-:Y:S01]  /*1d7a0*/  F2FP.F16.F32.PACK_AB R45, R156, R152 ;  /* 0x000000989c2d723e */ /* 0x008fe200000000ff */
[C---:B-1----:R-:W-:Y:S07]  /*1d7b0*/  HMMA.16816.F32 R12, R48.reuse, R56, R12 ;  /* 0x00000038300c723c */ /* 0x042fee000000180c */
[----:B------:R-:W-:Y:S01]  /*1d7c0*/  MUFU.EX2 R159, R159 ;  /* 0x0000009f009f7308 */ /* 0x000fe20000000800 */
[----:B------:R-:W-:Y:S01]  /*1d7d0*/  FADD.FTZ R98, R91, R98 ;  /* 0x000000625b627221 */ /* 0x000fe20000010000 */
[C---:B------:R-:W-:Y:S01]  /*1d7e0*/  HMMA.16816.F32 R16, R48.reuse, R58, R16 ;  /* 0x0000003a3010723c */ /* 0x040fe20000001810 */
[----:B------:R-:W1:Y:S07]  /*1d7f0*/  LDSM.16.MT88.4 R56, [R232+0xe000] ;  /* 0x00e00000e838783b */ /* 0x000e6e0000004200 */
[----:B------:R-:W3:Y:S01]  /*1d800*/  MUFU.EX2 R157, R157 ;  /* 0x0000009d009d7308 */ /* 0x000ee20000000800 */
[C---:B--2---:R-:W-:Y:S03]  /*1d810*/  HMMA.16816.F32 R20, R48.reuse, R60, R20 ;  /* 0x0000003c3014723c */ /* 0x044fe60000001814 */
[----:B-----5:R-:W-:Y:S03]  /*1d820*/  F2FP.F16.F32.PACK_AB R47, R155, R154 ;  /* 0x0000009a9b2f723e */ /* 0x020fe600000000ff */
[C---:B------:R-:W-:Y:S03]  /*1d830*/  HMMA.16816.F32 R24, R48.reuse, R62, R24 ;  /* 0x0000003e3018723c */ /* 0x040fe60000001818 */
[----:B------:R-:W-:Y:S01]  /*1d840*/  MUFU.EX2 R158, R158 ;  /* 0x0000009e009e7308 */ /* 0x000fe20000000800 */
[----:B------:R-:W2:Y:S01]  /*1d850*/  LDSM.16.MT88.4 R60, [R231+0xe000] ;  /* 0x00e00000e73c783b */ /* 0x000ea20000004200 */
[----:B------:R-:W-:Y:S01]  /*1d860*/  FADD.FTZ R98, R96, R98 ;  /* 0x0000006260627221 */ /* 0x000fe20000010000 */
[C---:B----4-:R-:W-:Y:S07]  /*1d870*/  HMMA.16816.F32 R28, R48.reuse, R40, R28 ;  /* 0x00000028301c723c */ /* 0x050fee000000181c */
[----:B------:R-:W4:Y:S01]  /*1d880*/  MUFU.EX2 R161, R161 ;  /* 0x000000a100a17308 */ /* 0x000f220000000800 */
[----:B---3--:R-:W-:Y:S01]  /*1d890*/  F2FP.F16.F32.PACK_AB R44, R157, R159 ;  /* 0x0000009f9d2c723e */ /* 0x008fe200000000ff */
[----:B------:R-:W-:Y:S01]  /*1d8a0*/  HMMA.16816.F32 R32, R48, R42, R32 ;  /* 0x0000002a3020723c */ /* 0x000fe20000001820 */
[----:B------:R-:W3:Y:S07]  /*1d8b0*/  LDSM.16.MT88.4 R40, [R230+0xe000] ;  /* 0x00e00000e628783b */ /* 0x000eee0000004200 */
[----:B------:R-:W-:Y:S03]  /*1d8c0*/  MUFU.EX2 R163, R163 ;  /* 0x000000a300a37308 */ /* 0x000fe60000000800 */
[----:B------:R-:W-:Y:S01]  /*1d8d0*/  FADD.FTZ R98, R119, R98 ;  /* 0x0000006277627221 */ /* 0x000fe20000010000 */
[----:B------:R-:W-:Y:S01]  /*1d8e0*/  FADD.FTZ R121, R116, R121 ;  /* 0x0000007974797221 */ /* 0x000fe20000010000 */
[----:B------:R-:W5:Y:S02]  /*1d8f0*/  LDSM.16.MT88.4 R48, [R236+0xe800] ;  /* 0x00e80000ec30783b */ /* 0x000f640000004200 */
        /* <DEDUP_REMOVED lines=13> */
[----:B------:R-:W4:Y:S01]  /*1d9d0*/  LDSM.16.MT88.4 R52, [R232+0xe800] ;  /* 0x00e80000e834783b */ /* 0x000f220000004200 */
[----:B------:R-:W-:Y:S01]  /*1d9e0*/  FADD.FTZ R137, R137, R126 ;  /* 0x0000007e89897221 */ /* 0x000fe20000010000 */
[C---:B-1----:R-:W-:Y:S07]  /*1d9f0*/  HMMA.16816.F32 R12, R44.reuse, R56, R12 ;  /* 0x000000382c0c723c */ /* 0x042fee000000180c */
[----:B------:R-:W-:Y:S01]  /*1da00*/  MUFU.EX2 R194, R194 ;  /* 0x000000c200c27308 */ /* 0x000fe20000000800 */
[----:B------:R-:W-:Y:S01]  /*1da10*/  FADD.FTZ R137, R134, R137 ;  /* 0x0000008986897221 */ /* 0x000fe20000010000 */
[C---:B------:R-:W-:Y:S01]  /*1da20*/  HMMA.16816.F32 R16, R44.reuse, R58, R16 ;  /* 0x0000003a2c10723c */ /* 0x040fe20000001810 */
[----:B------:R-:W1:Y:S07]  /*1da30*/  LDSM.16.MT88.4 R56, [R231+0xe800] ;  /* 0x00e80000e738783b */ /* 0x000e6e0000004200 */
[----:B------:R-:W4:Y:S01]  /*1da40*/  MUFU.EX2 R193, R193 ;  /* 0x000000c100c17308 */ /* 0x000f220000000800 */
[C---:B--2---:R-:W-:Y:S03]  /*1da50*/  HMMA.16816.F32 R20, R44.reuse, R60, R20 ;  /* 0x0000003c2c14723c */ /* 0x044fe60000001814 */
[----:B------:R-:W-:Y:S03]  /*1da60*/  FADD.FTZ R137, R133, R137 ;  /* 0x0000008985897221 */ /* 0x000fe60000010000 */
[C---:B------:R-:W-:Y:S03]  /*1da70*/  HMMA.16816.F32 R24, R44.reuse, R62, R24 ;  /* 0x0000003e2c18723c */ /* 0x040fe60000001818 */
[----:B------:R-:W-:Y:S01]  /*1da80*/  MUFU.EX2 R191, R191 ;  /* 0x000000bf00bf7308 */ /* 0x000fe20000000800 */
[----:B------:R-:W-:Y:S01]  /*1da90*/  LDSM.16.MT88.4 R60, [R236+0xf000] ;  /* 0x00f00000ec3c783b */ /* 0x000fe20000004200 */
[----:B------:R-:W-:Y:S01]  /*1daa0*/  FADD.FTZ R142, R142, R137 ;  /* 0x000000898e8e7221 */ /* 0x000fe20000010000 */
[C---:B---3--:R-:W-:Y:S07]  /*1dab0*/  HMMA.16816.F32 R28, R44.reuse, R40, R28 ;  /* 0x000000282c1c723c */ /* 0x048fee000000181c */
[----:B------:R-:W2:Y:S01]  /*1dac0*/  MUFU.EX2 R190, R190 ;  /* 0x000000be00be7308 */ /* 0x000ea20000000800 */
[----:B------:R-:W-:Y:S01]  /*1dad0*/  FADD.FTZ R142, R144, R142 ;  /* 0x0000008e908e7221 */ /* 0x000fe20000010000 */
[----:B------:R-:W-:Y:S01]  /*1dae0*/  HMMA.16816.F32 R32, R44, R42, R32 ;  /* 0x0000002a2c20723c */ /* 0x000fe20000001820 */
[----:B------:R-:W3:Y:S07]  /*1daf0*/  LDSM.16.MT88.4 R44, [R230+0xe800] ;  /* 0x00e80000e62c783b */ /* 0x000eee0000004200 */
[----:B------:R-:W-:Y:S03]  /*1db00*/  MUFU.EX2 R189, R189 ;  /* 0x000000bd00bd7308 */ /* 0x000fe60000000800 */
[----:B-----5:R-:W-:Y:S01]  /*1db10*/  F2FP.F16.F32.PACK_AB R41, R192, R163 ;  /* 0x000000a3c029723e */ /* 0x020fe200000000ff */
[----:B------:R-:W-:Y:S01]  /*1db20*/  FADD.FTZ R142, R141, R142 ;  /* 0x0000008e8d8e7221 */ /* 0x000fe20000010000 */
[----:B----4-:R-:W-:Y:S02]  /*1db30*/  F2FP.F16.F32.PACK_AB R43, R160, R162 ;  /* 0x000000a2a02b723e */ /* 0x010fe400000000ff */
[----:B------:R-:W-:Y:S01]  /*1db40*/  F2FP.F16.F32.PACK_AB R40, R193, R194 ;  /* 0x000000c2c128723e */ /* 0x000fe200000000ff */
[----:B------:R-:W-:Y:S02]  /*1db50*/  FADD.FTZ R143, R143, R142 ;  /* 0x0000008e8f8f7221 */ /* 0x000fe40000010000 */
[----:B------:R-:W4:Y:S01]  /*1db60*/  MUFU.EX2 R188, R188 ;  /* 0x000000bc00bc7308 */ /* 0x000f220000000800 */
        /* <DEDUP_REMOVED lines=9> */
[----:B------:R-:W2:Y:S02]  /*1dc00*/  MUFU.EX2 R186, R186 ;  /* 0x000000ba00ba7308 */ /* 0x000ea40000000800 */
[----:B------:R-:W-:Y:S01]  /*1dc10*/  FADD.FTZ R151, R149, R151 ;  /* 0x0000009795977221 */ /* 0x000fe20000010000 */
[C---:B------:R-:W-:Y:S07]  /*1dc20*/  HMMA.16816.F32 R12, R40.reuse, R52, R12 ;  /* 0x00000034280c723c */ /* 0x040fee000000180c */
[----:B------:R-:W-:Y:S01]  /*1dc30*/  MUFU.EX2 R185, R185 ;  /* 0x000000b900b97308 */ /* 0x000fe20000000800 */
[----:B------:R-:W-:Y:S01]  /*1dc40*/  FADD.FTZ R151, R159, R151 ;  /* 0x000000979f977221 */ /* 0x000fe20000010000 */
[C---:B------:R-:W-:Y:S01]  /*1dc50*/  HMMA.16816.F32 R16, R40.reuse, R54, R16 ;  /* 0x000000362810723c */ /* 0x040fe20000001810 */
[----:B------:R-:W5:Y:S07]  /*1dc60*/  LDSM.16.MT88.4 R52, [R232+0xf000] ;  /* 0x00f00000e834783b */ /* 0x000f6e0000004200 */
[----:B------:R-:W2:Y:S01]  /*1dc70*/  MUFU.EX2 R184, R184 ;  /* 0x000000b800b87308 */ /* 0x000ea20000000800 */
[C---:B-1----:R-:W-:Y:S03]  /*1dc80*/  HMMA.16816.F32 R20, R40.reuse, R56, R20 ;  /* 0x000000382814723c */ /* 0x042fe60000001814 */
[----:B------:R-:W-:Y:S03]  /*1dc90*/  FADD.FTZ R151, R157, R151 ;  /* 0x000000979d977221 */ /* 0x000fe60000010000 */
[C---:B------:R-:W-:Y:S03]  /*1dca0*/  HMMA.16816.F32 R24, R40.reuse, R58, R24 ;  /* 0x0000003a2818723c */ /* 0x040fe60000001818 */
[----:B------:R-:W-:Y:S01]  /*1dcb0*/  MUFU.EX2 R183, R183 ;  /* 0x000000b700b77308 */ /* 0x000fe20000000800 */
[----:B------:R-:W1:Y:S01]  /*1dcc0*/  LDSM.16.MT88.4 R56, [R231+0xf000] ;  /* 0x00f00000e738783b */ /* 0x000e620000004200 */
[----:B------:R-:W-:Y:S01]  /*1dcd0*/  FADD.FTZ R151, R158, R151 ;  /* 0x000000979e977221 */ /* 0x000fe20000010000 */
[C---:B---3--:R-:W-:Y:S07]  /*1dce0*/  HMMA.16816.F32 R28, R40.reuse, R44, R28 ;  /* 0x0000002c281c723c */ /* 0x048fee000000181c */
[----:B------:R-:W3:Y:S01]  /*1dcf0*/  MUFU.EX2 R182, R182 ;  /* 0x000000b600b67308 */ /* 0x000ee20000000800 */
[----:B------:R-:W-:Y:S01]  /*1dd00*/  FADD.FTZ R151, R161, R151 ;  /* 0x00000097a1977221 */ /* 0x000fe20000010000 */
[----:B------:R-:W-:Y:S01]  /*1dd10*/  HMMA.16816.F32 R32, R40, R46, R32 ;  /* 0x0000002e2820723c */ /* 0x000fe20000001820 */
[----:B------:R-:W1:Y:S07]  /*1dd20*/  LDSM.16.MT88.4 R40, [R230+0xf000] ;  /* 0x00f00000e628783b */ /* 0x000e6e0000004200 */
[----:B------:R-:W-:Y:S03]  /*1dd30*/  MUFU.EX2 R181, R181 ;  /* 0x000000b500b57308 */ /* 0x000fe60000000800 */
[----:B------:R-:W-:Y:S01]  /*1dd40*/  FADD.FTZ R194, R194, R151 ;  /* 0x00000097c2c27221 */ /* 0x000fe20000010000 */
[----:B----4-:R-:W-:Y:S01]  /*1dd50*/  F2FP.F16.F32.PACK_AB R49, R188, R189 ;  /* 0x000000bdbc31723e */ /* 0x010fe200000000ff */
[----:B------:R-:W-:Y:S01]  /*1dd60*/  FADD.FTZ R105, R94, R105 ;  /* 0x000000695e697221 */ /* 0x000fe20000010000 */
[----:B--2---:R-:W-:Y:S03]  /*1dd70*/  F2FP.F16.F32.PACK_AB R51, R186, R187 ;  /* 0x000000bbba33723e */ /* 0x004fe600000000ff */
[----:B------:R-:W-:Y:S01]  /*1dd80*/  FADD.FTZ R105, R93, R105 ;  /* 0x000000695d697221 */ /* 0x000fe20000010000 */
[----:B------:R-:W2:Y:S01]  /*1dd90*/  MUFU.EX2 R180, R180 ;  /* 0x000000b400b47308 */ /* 0x000ea20000000800 */
[----:B------:R-:W-:Y:S01]  /*1dda0*/  F2FP.F16.F32.PACK_AB R48, R184, R185 ;  /* 0x000000b9b830723e */ /* 0x000fe200000000ff */
[----:B------:R-:W-:Y:S01]  /*1ddb0*/  FADD.FTZ R193, R193, R194 ;  /* 0x000000c2c1c17221 */ /* 0x000fe20000010000 */
[----:B---3--:R-:W-:Y:S01]  /*1ddc0*/  F2FP.F16.F32.PACK_AB R50, R182, R183 ;  /* 0x000000b7b632723e */ /* 0x008fe200000000ff */
[----:B------:R-:W-:Y:S02]  /*1ddd0*/  FADD.FTZ R90, R90, R105 ;  /* 0x000000695a5a7221 */ /* 0x000fe40000010000 */
[----:B------:R-:W-:Y:S04]  /*1dde0*/  FADD.FTZ R193, R191, R193 ;  /* 0x000000c1bfc17221 */ /* 0x000fe80000010000 */
[----:B------:R-:W-:Y:S01]  /*1ddf0*/  MUFU.EX2 R179, R179 ;  /* 0x000000b300b37308 */ /* 0x000fe20000000800 */
[----:B------:R-:W-:Y:S01]  /*1de00*/  FADD.FTZ R90, R88, R90 ;  /* 0x0000005a585a7221 */ /* 0x000fe20000010000 */
[C---:B------:R-:W-:Y:S05]  /*1de10*/  HMMA.16816.F32 R4, R48.reuse, R60, R4 ;  /* 0x0000003c3004723c */ /* 0x040fea0000001804 */
[----:B------:R-:W-:Y:S03]  /*1de20*/  FADD.FTZ R90, R100, R90 ;  /* 0x0000005a645a7221 */ /* 0x000fe60000010000 */
[----:B------:R-:W3:Y:S01]  /*1de30*/  MUFU.EX2 R178, R178 ;  /* 0x000000b200b27308 */ /* 0x000ee20000000800 */
[C---:B------:R-:W-:Y:S01]  /*1de40*/  HMMA.16816.F32 R8, R48.reuse, R62, R8 ;  /* 0x0000003e3008723c */ /* 0x040fe20000001808 */
[----:B------:R-:W4:Y:S02]  /*1de50*/  LDSM.16.MT88.4 R60, [R236+0xf800] ;  /* 0x00f80000ec3c783b */ /* 0x000f240000004200 */
[----:B--2---:R-:W-:Y:S01]  /*1de60*/  F2FP.F16.F32.PACK_AB R45, R180, R181 ;  /* 0x000000b5b42d723e */ /* 0x004fe200000000ff */
[----:B------:R-:W-:Y:S02]  /*1de70*/  FADD.FTZ R90, R103, R90 ;  /* 0x0000005a675a7221 */ /* 0x000fe40000010000 */
[C---:B-----5:R-:W-:Y:S03]  /*1de80*/  HMMA.16816.F32 R12, R48.reuse, R52, R12 ;  /* 0x00000034300c723c */ /* 0x060fe6000000180c */
[----:B------:R-:W-:Y:S02]  /*1de90*/  MUFU.EX2 R177, R177 ;  /* 0x000000b100b17308 */ /* 0x000fe40000000800 */
[----:B------:R-:W-:Y:S01]  /*1dea0*/  FADD.FTZ R90, R108, R90 ;  /* 0x0000005a6c5a7221 */ /* 0x000fe20000010000 */
[C---:B------:R-:W-:Y:S01]  /*1deb0*/  HMMA.16816.F32 R16, R48.reuse, R54, R16 ;  /* 0x000000363010723c */ /* 0x040fe20000001810 */
[----:B------:R-:W2:Y:S06]  /*1dec0*/  LDSM.16.MT88.4 R52, [R232+0xf800] ;  /* 0x00f80000e834783b */ /* 0x000eac0000004200 */
[----:B------:R-:W5:Y:S01]  /*1ded0*/  MUFU.EX2 R176, R176 ;  /* 0x000000b000b07308 */ /* 0x000f620000000800 */
[----:B---3--:R-:W-:Y:S01]  /*1dee0*/  F2FP.F16.F32.PACK_AB R47, R178, R179 ;  /* 0x000000b3b22f723e */ /* 0x008fe200000000ff */
[C---:B-1----:R-:W-:Y:S08]  /*1def0*/  HMMA.16816.F32 R20, R48.reuse, R56, R20 ;  /* 0x000000383014723c */ /* 0x042ff00000001814 */
[----:B------:R-:W-:Y:S01]  /*1df00*/  MUFU.EX2 R174, R174 ;  /* 0x000000ae00ae7308 */ /* 0x000fe20000000800 */
[C---:B------:R-:W-:Y:S01]  /*1df10*/  HMMA.16816.F32 R24, R48.reuse, R58, R24 ;  /* 0x0000003a3018723c */ /* 0x040fe20000001818 */
[----:B------:R-:W1:Y:S02]  /*1df20*/  LDSM.16.MT88.4 R56, [R231+0xf800] ;  /* 0x00f80000e738783b */ /* 0x000e640000004200 */
[----:B------:R-:W-:Y:S03]  /*1df30*/  FADD.FTZ R90, R109, R90 ;  /* 0x0000005a6d5a7221 */ /* 0x000fe60000010000 */
[C---:B------:R-:W-:Y:S03]  /*1df40*/  HMMA.16816.F32 R28, R48.reuse, R40, R28 ;  /* 0x00000028301c723c */ /* 0x040fe6000000181c */
[----:B------:R-:W3:Y:S02]  /*1df50*/  MUFU.EX2 R171, R171 ;  /* 0x000000ab00ab7308 */ /* 0x000ee40000000800 */
[----:B-----5:R-:W-:Y:S01]  /*1df60*/  F2FP.F16.F32.PACK_AB R44, R176, R177 ;  /* 0x000000b1b02c723e */ /* 0x020fe200000000ff */
[----:B------:R-:W-:Y:S01]  /*1df70*/  HMMA.16816.F32 R32, R48, R42, R32 ;  /* 0x0000002a3020723c */ /* 0x000fe20000001820 */
[----:B------:R-:W5:Y:S06]  /*1df80*/  LDSM.16.MT88.4 R40, [R230+0xf800] ;  /* 0x00f80000e628783b */ /* 0x000f6c0000004200 */
[----:B------:R-:W-:Y:S01]  /*1df90*/  MUFU.EX2 R168, R168 ;  /* 0x000000a800a87308 */ /* 0x000fe20000000800 */
[----:B------:R-:W-:Y:S03]  /*1dfa0*/  FADD.FTZ R90, R128, R90 ;  /* 0x0000005a805a7221 */ /* 0x000fe60000010000 */
[----:B------:R-:W-:Y:S06]  /*1dfb0*/  FADD.FTZ R190, R190, R193 ;  /* 0x000000c1bebe7221 */ /* 0x000fec0000010000 */
[----:B------:R-:W2:Y:S01]  /*1dfc0*/  MUFU.EX2 R129, R129 ;  /* 0x0000008100817308 */ /* 0x000ea20000000800 */
[----:B---3--:R-:W-:Y:S01]  /*1dfd0*/  F2FP.F16.F32.PACK_AB R46, R171, R174 ;  /* 0x000000aeab2e723e */ /* 0x008fe200000000ff */
[----:B------:R-:W-:Y:S01]  /*1dfe0*/  FADD.FTZ R90, R130, R90 ;  /* 0x0000005a825a7221 */ /* 0x000fe20000010000 */
[----:B------:R-:W-:Y:S03]  /*1dff0*/  FADD.FTZ R190, R185, R190 ;  /* 0x000000beb9be7221 */ /* 0x000fe60000010000 */
[----:B------:R-:W-:Y:S01]  /*1e000*/  FADD.FTZ R132, R132, R90 ;  /* 0x0000005a84847221 */ /* 0x000fe20000010000 */
[----:B------:R-:W-:Y:S03]  /*1e010*/  FADD.FTZ R190, R184, R190 ;  /* 0x000000beb8be7221 */ /* 0x000fe60000010000 */
[----:B------:R-:W-:Y:S01]  /*1e020*/  MUFU.EX2 R120, R120 ;  /* 0x0000007800787308 */ /* 0x000fe20000000800 */
[C---:B----4-:R-:W-:Y:S05]  /*1e030*/  HMMA.16816.F32 R4, R44.reuse, R60, R4 ;  /* 0x0000003c2c04723c */ /* 0x050fea0000001804 */
[----:B------:R-:W-:Y:S01]  /*1e040*/  FADD.FTZ R132, R127, R132 ;  /* 0x000000847f847221 */ /* 0x000fe20000010000 */
[C---:B------:R-:W-:Y:S03]  /*1e050*/  HMMA.16816.F32 R8, R44.reuse, R62, R8 ;  /* 0x0000003e2c08723c */ /* 0x040fe60000001808 */
[----:B------:R-:W3:Y:S01]  /*1e060*/  MUFU.EX2 R117, R117 ;  /* 0x0000007500757308 */ /* 0x000ee20000000800 */
[----:B------:R-:W4:Y:S01]  /*1e070*/  LDSM.16.MT88.4 R60, [R236+0x10000] ;  /* 0x01000000ec3c783b */ /* 0x000f220000004200 */
[----:B--2---:R-:W-:Y:S01]  /*1e080*/  F2FP.F16.F32.PACK_AB R49, R129, R168 ;  /* 0x000000a88131723e */ /* 0x004fe200000000ff */
[C---:B------:R-:W-:Y:S07]  /*1e090*/  HMMA.16816.F32 R12, R44.reuse, R52, R12 ;  /* 0x000000342c0c723c */ /* 0x040fee000000180c */
        /* <DEDUP_REMOVED lines=21> */
[----:B------:R-:W-:Y:S01]  /*1e1f0*/  MUFU.EX2 R80, R80 ;  /* 0x0000005000507308 */ /* 0x000fe20000000800 */
        /* <DEDUP_REMOVED lines=10> */
[----:B------:R-:W-:Y:S01]  /*1e2a0*/  MUFU.EX2 R78, R78 ;  /* 0x0000004e004e7308 */ /* 0x000fe20000000800 */
[----:B------:R-:W-:Y:S01]  /*1e2b0*/  FADD.FTZ R148, R148, R140 ;  /* 0x0000008c94947221 */ /* 0x000fe20000010000 */
[C---:B--2---:R-:W-:Y:S01]  /*1e2c0*/  HMMA.16816.F32 R12, R48.reuse, R52, R12 ;  /* 0x00000034300c723c */ /* 0x044fe2000000180c */
[----:B------:R-:W-:Y:S07]  /*1e2d0*/  LDSM.16.MT88.4 R140, [R231+0x11800] ;  /* 0x01180000e78c783b */ /* 0x000fee0000004200 */
[----:B------:R-:W-:Y:S01]  /*1e2e0*/  MUFU.EX2 R77, R77 ;  /* 0x0000004d004d7308 */ /* 0x000fe20000000800 */
[C---:B------:R-:W-:Y:S01]  /*1e2f0*/  HMMA.16816.F32 R16, R48.reuse, R54, R16 ;  /* 0x000000363010723c */ /* 0x040fe20000001810 */
[----:B------:R-:W2:Y:S05]  /*1e300*/  LDSM.16.MT88.4 R52, [R232+0x10800] ;  /* 0x01080000e834783b */ /* 0x000eaa0000004200 */
[C---:B-1----:R-:W-:Y:S03]  /*1e310*/  HMMA.16816.F32 R20, R48.reuse, R56, R20 ;  /* 0x000000383014723c */ /* 0x042fe60000001814 */
[----:B------:R-:W1:Y:S02]  /*1e320*/  MUFU.EX2 R86, R37 ;  /* 0x0000002500567308 */ /* 0x000e640000000800 */
[----:B------:R-:W-:Y:S01]  /*1e330*/  FADD.FTZ R148, R152, R148 ;  /* 0x0000009498947221 */ /* 0x000fe20000010000 */
[C---:B------:R-:W-:Y:S01]  /*1e340*/  HMMA.16816.F32 R24, R48.reuse, R58, R24 ;  /* 0x0000003a3018723c */ /* 0x040fe20000001818 */
[----:B------:R-:W5:Y:S06]  /*1e350*/  LDSM.16.MT88.4 R56, [R231+0x10800] ;  /* 0x01080000e738783b */ /* 0x000f6c0000004200 */
[----:B------:R-:W-:Y:S01]  /*1e360*/  MUFU.EX2 R87, R87 ;  /* 0x0000005700577308 */ /* 0x000fe20000000800 */
[----:B------:R-:W-:Y:S01]  /*1e370*/  FADD.FTZ R148, R156, R148 ;  /* 0x000000949c947221 */ /* 0x000fe20000010000 */
[C---:B----4-:R-:W-:Y:S01]  /*1e380*/  HMMA.16816.F32 R28, R48.reuse, R40, R28 ;  /* 0x00000028301c723c */ /* 0x050fe2000000181c */
[----:B------:R-:W-:Y:S07]  /*1e390*/  LDSM.16.MT88.4 R156, [R236+0x11800] ;  /* 0x01180000ec9c783b */ /* 0x000fee0000004200 */
[----:B------:R-:W4:Y:S01]  /*1e3a0*/  MUFU.EX2 R85, R85 ;  /* 0x0000005500557308 */ /* 0x000f220000000800 */
[----:B------:R-:W-:Y:S03]  /*1e3b0*/  HMMA.16816.F32 R32, R48, R42, R32 ;  /* 0x0000002a3020723c */ /* 0x000fe60000001820 */
[----:B-1----:R-:W-:Y:S01]  /*1e3c0*/  F2FP.F16.F32.PACK_AB R45, R86, R89 ;  /* 0x00000059562d723e */ /* 0x002fe200000000ff */
[----:B------:R-:W1:Y:S05]  /*1e3d0*/  LDSM.16.MT88.4 R40, [R230+0x10800] ;  /* 0x01080000e628783b */ /* 0x000e6a0000004200 */
[----:B------:R-:W-:Y:S02]  /*1e3e0*/  MUFU.EX2 R84, R84 ;  /* 0x0000005400547308 */ /* 0x000fe40000000800 */
[--C-:B------:R-:W-:Y:S01]  /*1e3f0*/  FFMA.FTZ R37, R75, UR4, -R68.reuse ;  /* 0x000000044b257c23 */ /* 0x100fe20008010844 */
[----:B------:R-:W-:Y:S01]  /*1e400*/  FFMA.FTZ R75, R74, UR4, -R68 ;  /* 0x000000044a4b7c23 */ /* 0x000fe20008010844 */
[----:B------:R-:W-:Y:S01]  /*1e410*/  FADD.FTZ R148, R154, R148 ;  /* 0x000000949a947221 */ /* 0x000fe20000010000 */
[----:B------:R-:W-:Y:S01]  /*1e420*/  FADD.FTZ R177, R174, R177 ;  /* 0x000000b1aeb17221 */ /* 0x000fe20000010000 */
[----:B------:R-:W1:Y:S04]  /*1e430*/  LDSM.16.MT88.4 R48, [R236+0x11000] ;  /* 0x01100000ec30783b */ /* 0x000e680000004200 */
[----:B------:R-:W3:Y:S01]  /*1e440*/  MUFU.EX2 R83, R83 ;  /* 0x0000005300537308 */ /* 0x000ee20000000800 */
[----:B----4-:R-:W-:Y:S01]  /*1e450*/  F2FP.F16.F32.PACK_AB R47, R85, R87 ;  /* 0x00000057552f723e */ /* 0x010fe200000000ff */
[----:B------:R-:W-:Y:S01]  /*1e460*/  FADD.FTZ R148, R155, R148 ;  /* 0x000000949b947221 */ /* 0x000fe20000010000 */
[----:B------:R-:W-:Y:S03]  /*1e470*/  FADD.FTZ R171, R171, R177 ;  /* 0x000000b1abab7221 */ /* 0x000fe60000010000 */
[----:B------:R-:W-:Y:S01]  /*1e480*/  FADD.FTZ R148, R163, R148 ;  /* 0x00000094a3947221 */ /* 0x000fe20000010000 */
[----:B------:R-:W-:Y:S03]  /*1e490*/  FADD.FTZ R171, R110, R171 ;  /* 0x000000ab6eab7221 */ /* 0x000fe60000010000 */
[----:B------:R-:W4:Y:S01]  /*1e4a0*/  MUFU.EX2 R82, R82 ;  /* 0x0000005200527308 */ /* 0x000f220000000800 */
[----:B------:R-:W-:Y:S01]  /*1e4b0*/  FADD.FTZ R192, R192, R148 ;  /* 0x00000094c0c07221 */ /* 0x000fe20000010000 */
[----:B------:R-:W-:Y:S01]  /*1e4c0*/  FADD.FTZ R104, R104, R171 ;  /* 0x000000ab68687221 */ /* 0x000fe20000010000 */
[----:B------:R-:W-:Y:S02]  /*1e4d0*/  LDSM.16.MT88.4 R148, [R232+0x11800] ;  /* 0x01180000e894783b */ /* 0x000fe40000004200 */
[----:B------:R-:W-:Y:S01]  /*1e4e0*/  FADD.FTZ R162, R162, R192 ;  /* 0x000000c0a2a27221 */ /* 0x000fe20000010000 */
[----:B------:R-:W-:Y:S04]  /*1e4f0*/  FADD.FTZ R104, R97, R104 ;  /* 0x0000006861687221 */ /* 0x000fe80000010000 */
        /* <DEDUP_REMOVED lines=10> */
[----:B----4-:R-:W-:Y:S04]  /*1e5a0*/  FADD.FTZ R84, R82, R84 ;  /* 0x0000005452547221 */ /* 0x010fe80000010000 */
[----:B------:R3:W4:Y:S01]  /*1e5b0*/  MUFU.EX2 R74, R37 ;  /* 0x00000025004a7308 */ /* 0x0007220000000800 */
[C---:B--2---:R-:W-:Y:S01]  /*1e5c0*/  F2FP.F16.F32.PACK_AB R46, R81.reuse, R82 ;  /* 0x00000052512e723e */ /* 0x044fe200000000ff */
[----:B------:R-:W-:Y:S01]  /*1e5d0*/  FADD.FTZ R187, R186, R187 ;  /* 0x000000bbbabb7221 */ /* 0x000fe20000010000 */
[----:B------:R-:W-:Y:S03]  /*1e5e0*/  FADD.FTZ R81, R81, R84 ;  /* 0x0000005451517221 */ /* 0x000fe60000010000 */
[----:B------:R-:W-:Y:S02]  /*1e5f0*/  FADD.FTZ R187, R181, R187 ;  /* 0x000000bbb5bb7221 */ /* 0x000fe40000010000 */
[C---:B------:R-:W-:Y:S02]  /*1e600*/  HMMA.16816.F32 R4, R44.reuse, R60, R4 ;  /* 0x0000003c2c04723c */ /* 0x040fe40000001804 */
[----:B------:R-:W-:Y:S03]  /*1e610*/  MUFU.EX2 R75, R75 ;  /* 0x0000004b004b7308 */ /* 0x000fe60000000800 */
[----:B------:R-:W-:Y:S01]  /*1e620*/  FADD.FTZ R187, R180, R187 ;  /* 0x000000bbb4bb7221 */ /* 0x000fe20000010000 */
[C---:B------:R-:W-:Y:S05]  /*1e630*/  HMMA.16816.F32 R8, R44.reuse, R62, R8 ;  /* 0x0000003e2c08723c */ /* 0x040fea0000001808 */
[----:B---3--:R-:W-:Y:S01]  /*1e640*/  F2FP.F16.F32.PACK_AB R37, R79, R80 ;  /* 0x000000504f25723e */ /* 0x008fe200000000ff */
        /* <DEDUP_REMOVED lines=12> */
[C---:B-1----:R-:W-:Y:S04]  /*1e710*/  HMMA.16816.F32 R28, R44.reuse, R40, R28 ;  /* 0x000000282c1c723c */ /* 0x042fe8000000181c */
[----:B------:R-:W-:Y:S02]  /*1e720*/  FFMA.FTZ R39, R3, UR4, -R39 ;  /* 0x0000000403277c23 */ /* 0x000fe40008010827 */
[----:B------:R-:W-:Y:S01]  /*1e730*/  HMMA.16816.F32 R32, R44, R42, R32 ;  /* 0x0000002a2c20723c */ /* 0x000fe20000001820 */
[----:B------:R-:W1:Y:S01]  /*1e740*/  LDSM.16.MT88.4 R40, [R230+0x11000] ;  /* 0x01100000e628783b */ /* 0x000e620000004200 */
[----:B------:R-:W-:Y:S03]  /*1e750*/  MUFU.EX2 R61, R61 ;  /* 0x0000003d003d7308 */ /* 0x000fe60000000800 */
[----:B----4-:R-:W-:Y:S01]  /*1e760*/  F2FP.F16.F32.PACK_AB R36, R74, R76 ;  /* 0x0000004c4a24723e */ /* 0x010fe200000000ff */
        /* <DEDUP_REMOVED lines=15> */
[----:B----4-:R-:W-:Y:S01]  /*1e860*/  F2FP.F16.F32.PACK_AB R39, R77, R78 ;  /* 0x0000004e4d27723e */ /* 0x010fe200000000ff */
[----:B------:R-:W-:Y:S01]  /*1e870*/  FADD.FTZ R75, R60, R75 ;  /* 0x0000004b3c4b7221 */ /* 0x000fe20000010000 */
[----:B-----5:R-:W-:Y:S01]  /*1e880*/  F2FP.F16.F32.PACK_AB R135, R251, R63 ;  /* 0x0000003ffb87723e */ /* 0x020fe200000000ff */
[----:B------:R-:W-:Y:S04]  /*1e890*/  FADD.FTZ R168, R120, R168 ;  /* 0x000000a878a87221 */ /* 0x000fe80000010000 */
[C---:B------:R-:W-:Y:S02]  /*1e8a0*/  HMMA.16816.F32 R4, R36.reuse, R48, R4 ;  /* 0x000000302404723c */ /* 0x040fe40000001804 */
[----:B------:R-:W4:Y:S03]  /*1e8b0*/  MUFU.EX2 R44, R44 ;  /* 0x0000002c002c7308 */ /* 0x000f260000000800 */
[----:B--2---:R-:W-:Y:S01]  /*1e8c0*/  F2FP.F16.F32.PACK_AB R133, R62, R61 ;  /* 0x0000003d3e85723e */ /* 0x004fe200000000ff */
[C---:B------:R-:W-:Y:S06]  /*1e8d0*/  HMMA.16816.F32 R8, R36.reuse, R50, R8 ;  /* 0x000000322408723c */ /* 0x040fec0000001808 */
[----:B------:R-:W-:Y:S01]  /*1e8e0*/  MUFU.EX2 R45, R45 ;  /* 0x0000002d002d7308 */ /* 0x000fe20000000800 */
[----:B------:R-:W-:Y:S01]  /*1e8f0*/  FADD.FTZ R117, R117, R168 ;  /* 0x000000a875757221 */ /* 0x000fe20000010000 */
[C---:B------:R-:W-:Y:S08]  /*1e900*/  HMMA.16816.F32 R12, R36.reuse, R52, R12 ;  /* 0x00000034240c723c */ /* 0x040ff0000000180c */
[----:B------:R-:W2:Y:S01]  /*1e910*/  MUFU.EX2 R68, R68 ;  /* 0x0000004400447308 */ /* 0x000ea20000000800 */
[C---:B------:R-:W-:Y:S03]  /*1e920*/  HMMA.16816.F32 R16, R36.reuse, R54, R16 ;  /* 0x000000362410723c */ /* 0x040fe60000001810 */
[----:B----4-:R-:W-:Y:S03]  /*1e930*/  F2FP.F16.F32.PACK_AB R132, R44, R3 ;  /* 0x000000032c84723e */ /* 0x010fe600000000ff */
[C---:B---3--:R-:W-:Y:S05]  /*1e940*/  HMMA.16816.F32 R20, R36.reuse, R56, R20 ;  /* 0x000000382414723c */ /* 0x048fea0000001814 */
[----:B------:R-:W-:Y:S01]  /*1e950*/  FADD.FTZ R117, R89, R117 ;  /* 0x0000007559757221 */ /* 0x000fe20000010000 */
[C---:B------:R-:W-:Y:S05]  /*1e960*/  HMMA.16816.F32 R24, R36.reuse, R58, R24 ;  /* 0x0000003a2418723c */ /* 0x040fea0000001818 */
[----:B--2---:R-:W-:Y:S01]  /*1e970*/  F2FP.F16.F32.PACK_AB R134, R68, R45 ;  /* 0x0000002d4486723e */ /* 0x004fe200000000ff */
[C---:B-1----:R-:W-:Y:S05]  /*1e980*/  HMMA.16816.F32 R28, R36.reuse, R40, R28 ;  /* 0x00000028241c723c */ /* 0x042fea000000181c */
        /* <DEDUP_REMOVED lines=20> */
[----:B------:R-:W-:Y:S05]  /*1ead0*/  FADD.FTZ R75, R44, R75 ;  /* 0x0000004b2c4b7221 */ /* 0x000fea0000010000 */
[----:B------:R-:W-:Y:S01]  /*1eae0*/  FADD.FTZ R61, R63, R61 ;  /* 0x0000003d3f3d7221 */ /* 0x000fe20000010000 */
[----:B------:R-:W-:Y:S03]  /*1eaf0*/  FADD.FTZ R75, R45, R75 ;  /* 0x0000004b2d4b7221 */ /* 0x000fe60000010000 */
[----:B------:R-:W-:Y:S01]  /*1eb00*/  FADD.FTZ R251, R251, R61 ;  /* 0x0000003dfbfb7221 */ /* 0x000fe20000010000 */
[----:B------:R-:W-:Y:S01]  /*1eb10*/  FADD.FTZ R250, R68, R75 ;  /* 0x0000004b44fa7221 */ /* 0x000fe20000010000 */
[----:B------:R-:W-:Y:S07]  /*1eb20*/  @P0 BRA `(.L_x_3726) ;  /* 0xffffff7c00b80947 */ /* 0x000fee000383ffff */
.L_x_3722:
        /* <DEDUP_REMOVED lines=168> */
.L_x_3728:
[----:B------:R-:W-:Y:S05]  /*1f5b0*/  BSYNC B0 ;  /* 0x0000000000007941 */ /* 0x000fea0003800000 */
.L_x_3727:
        /* <DEDUP_REMOVED lines=44> */
.L_x_3729:
        /* <DEDUP_REMOVED lines=16> */
.L_x_7905:


//--------------------- .text._ZN5flash24flash_fwd_splitkv_kernelI23Flash_fwd_kernel_traitsILi64ELi64ELi256ELi4ELb0ELb0EN7cutlass6half_tE19Flash_kernel_traitsILi64ELi64ELi256ELi4ES3_EELb1ELb0ELb0ELb0ELb1ELb0ELb1ELb1EEEvNS_16Flash_fwd_paramsE --------------------------
	.section	.text._ZN5flash24flash_fwd_splitkv_kernelI23Flash_fwd_kernel_traitsILi64ELi64ELi256ELi4ELb0ELb0EN7cutlass6half_tE19Flash_kernel_traitsILi64ELi64ELi256ELi4ES3_EELb1ELb0ELb0ELb0ELb1ELb0ELb1ELb1EEEvNS_16Flash_fwd_paramsE,"ax",@progbits
	.align	128
        .global         _ZN5flash24flash_fwd_splitkv_kernelI23Flash_fwd_kernel_traitsILi64ELi64ELi256ELi4ELb0ELb0EN7cutlass6half_tE19Flash_kernel_traitsILi64ELi64ELi256ELi4ES3_EELb1ELb0ELb0ELb0ELb1ELb0ELb1ELb1EEEvNS_16Flash_fwd_paramsE
        .type           _ZN5flash24flash_fwd_splitkv_kernelI23Flash_fwd_kernel_traitsILi64ELi64ELi256ELi4ELb0ELb0EN7cutlass6half_tE19Flash_kernel_traitsILi64ELi64ELi256ELi4ES3_EELb1ELb0ELb0ELb0ELb1ELb0ELb1ELb1EEEvNS_16Flash_fwd_paramsE,@function
        .size           _ZN5flash24flash_fwd_splitkv_kernelI23Flash_fwd_kernel_traitsILi64ELi64ELi256ELi4ELb0ELb0EN7cutlass6half_tE19Flash_kernel_traitsILi64ELi64ELi256ELi4ES3_EELb1ELb0ELb0ELb0ELb1ELb0ELb1ELb1EEEvNS_16Flash_fwd_paramsE,(.L_x_7906 - _ZN5flash24flash_fwd_splitkv_kernelI23Flash_fwd_kernel_traitsILi64ELi64ELi256ELi4ELb0ELb0EN7cutlass6half_tE19Flash_kernel_traitsILi64ELi64ELi256ELi4ES3_EELb1ELb0ELb0ELb0ELb1ELb0ELb1ELb1EEEvNS_16Flash_fwd_paramsE)
        .other          _ZN5flash24flash_fwd_splitkv_kernelI23Flash_fwd_kernel_traitsILi64ELi64ELi256ELi4ELb0ELb0EN7cutlass6half_tE19Flash_kernel_traitsILi64ELi64ELi256ELi4ES3_EELb1ELb0ELb0ELb0ELb1ELb0ELb1ELb1EEEvNS_16Flash_fwd_paramsE,@"STO_CUDA_ENTRY STV_DEFAULT"
_ZN5flash24flash_fwd_splitkv_kernelI23Flash_fwd_kernel_traitsILi64ELi64ELi256ELi4ELb0ELb0EN7cutlass6half_tE19Flash_kernel_traitsILi64ELi64ELi256ELi4ES3_EELb1ELb0ELb0ELb0ELb1ELb0ELb1ELb1EEEvNS_16Flash_fwd_paramsE:
.text._ZN5flash24flash_fwd_splitkv_kernelI23Flash_fwd_kernel_traitsILi64ELi64ELi256ELi4ELb0ELb0EN7cutlass6half_tE19Flash_kernel_traitsILi64ELi64ELi256ELi4ES3_EELb1ELb0ELb0ELb0ELb1ELb0ELb1ELb1EEEvNS_16Flash_fwd_paramsE:
[----:B------:R-:W-:Y:S01]  /*0000*/  LDC R1, c[0x0][0x28] ;  /* 0x00000a00ff017b82 */ /* 0x000fe20000000800 */
[----:B------:R-:W-:-:S07]  /*0010*/  ULDC UR14, c[0x0][0x270] ;  /* 0x00009c00000e7ab9 */ /* 0x000fce0000000800 */
[----:B------:R-:W1:Y:S01]  /*0020*/  S2UR UR15, SR_CTAID.Z ;  /* 0x00000000000f79c3 */ /* 0x000e620000002700 */
[----:B------:R-:W2:Y:S01]  /*0030*/  I2F.U32.RP R0, UR14 ;  /* 0x0000000e00007d06 */ /* 0x000ea20008209000 */
[----:B------:R-:W-:Y:S01]  /*0040*/  UISETP.NE.U32.AND UP1, UPT, UR14, URZ, UPT ;  /* 0x0000003f0e00728c */ /* 0x000fe2000bf25070 */
[----:B------:R-:W-:Y:S02]  /*0050*/  ULDC.64 UR8, c[0x0][0x300] ;  /* 0x0000c00000087ab9 */ /* 0x000fe40000000a00 */
[----:B------:R-:W-:-:S03]  /*0060*/  IMAD.U32 R55, RZ, RZ, UR8 ;  /* 0x00000008ff377e24 */ /* 0x000fc6000f8e00ff */
[----:B------:R-:W3:Y:S08]  /*0070*/  LDC.64 R8, c[0x0][0x2f0] ;  /* 0x0000bc00ff087b82 */ /* 0x000ef00000000a00 */
[----:B------:R-:W4:Y:S01]  /*0080*/  LDC.U8 R4, c[0x0][0x3c2] ;  /* 0x0000f080ff047b82 */ /* 0x000f220000000000 */
[----:B--2---:R-:W2:Y:S07]  /*0090*/  MUFU.RCP R0, R0 ;  /* 0x0000000000007308 */ /* 0x004eae0000001000 */
[----:B------:R-:W4:Y:S01]  /*00a0*/  LDC.64 R2, c[0x0][0x2f8] ;  /* 0x0000be00ff027b82 */ /* 0x000f220000000a00 */
[----:B------:R-:W-:Y:S01]  /*00b0*/  UMOV UR17, 0xffffffff ;  /* 0xffffffff00117882 */ /* 0x000fe20000000000 */
[----:B------:R-:W-:-:S02]  /*00c0*/  IMAD.U32 R54, RZ, RZ, UR9 ;  /* 0x00000009ff367e24 */ /* 0x000fc4000f8e00ff */
[----:B--2---:R-:W-:-:S06]  /*00d0*/  VIADD R0, R0, 0xffffffe ;  /* 0x0ffffffe00007836 */ /* 0x004fcc0000000000 */
[----:B------:R-:W2:Y:S02]  /*00e0*/  F2I.FTZ.U32.TRUNC.NTZ R0, R0 ;  /* 0x0000000000007305 */ /* 0x000ea4000021f000 */
[----:B--2---:R-:W-:-:S13]  /*00f0*/  R2UR UR5, R0 ;  /* 0x00000000000572ca */ /* 0x004fda00000e0000 */
[----:B------:R-:W-:-:S04]  /*0100*/  UIADD3 UR4, URZ, -UR5, URZ ;  /* 0x800000053f047290 */ /* 0x000fc8000fffe03f */
[----:B------:R-:W-:-:S03]  /*0110*/  UIMAD UR6, UR4, UR14, URZ ;  /* 0x0000000e040672a4 */ /* 0x000fc6000f8e023f */
[----:B------:R-:W-:Y:S02]  /*0120*/  UMOV UR4, URZ ;  /* 0x0000003f00047c82 */ /* 0x000fe40008000000 */
[----:B------:R-:W-:-:S03]  /*0130*/  UIMAD.WIDE.U32 UR4, UR5, UR6, UR4 ;  /* 0x00000006050472a5 */ /* 0x000fc6000f8e0004 */
[----:B------:R-:W-:-:S04]  /*0140*/  ULDC.64 UR6, c[0x0][0x208] ;  /* 0x0000820000067ab9 */ /* 0x000fc80000000a00 */
[----:B------:R-:W-:Y:S02]  /*0150*/  UMOV UR4, UR5 ;  /* 0x0000000500047c82 */ /* 0x000fe40008000000 */
[----:B-1----:R-:W-:-:S07]  /*0160*/  UIMAD.WIDE.U32 UR4, UR4, UR15, URZ ;  /* 0x0000000f040472a5 */ /* 0x002fce000f8e003f */
[----:B------:R-:W-:Y:S02]  /*0170*/  UMOV UR58, UR5 ;  /* 0x00000005003a7c82 */ /* 0x000fe40008000000 */
[----:B------:R-:W-:-:S04]  /*0180*/  UIADD3 UR4, -UR58, URZ, URZ ;  /* 0x0000003f3a047290 */ /* 0x000fc8000fffe13f */
[----:B------:R-:W-:-:S04]  /*0190*/  UIMAD UR4, UR14, UR4, UR15 ;  /* 0x000000040e0472a4 */ /* 0x000fc8000f8e020f */
[----:B------:R-:W-:-:S11]  /*01a0*/  UISETP.GE.U32.AND UP0, UPT, UR4, UR14, UPT ;  /* 0x0000000e0400728c */ /* 0x000fd6000bf06070 */
[----:B------:R-:W-:Y:S02]  /*01b0*/  @UP0 UIADD3 UR4, UR4, -UR14, URZ ;  /* 0x8000000e04040290 */ /* 0x000fe4000fffe03f */
[----:B------:R-:W-:Y:S02]  /*01c0*/  @UP0 UIADD3 UR58, UR58, 0x1, URZ ;  /* 0x000000013a3a0890 */ /* 0x000fe4000fffe03f */
[----:B------:R-:W-:-:S03]  /*01d0*/  UISETP.GE.U32.AND UP2, UPT, UR4, UR14, UPT ;  /* 0x0000000e0400728c */ /* 0x000fc6000bf46070 */
[----:B------:R-:W-:Y:S02]  /*01e0*/  ULDC.64 UR4, c[0x0][0x2f0] ;  /* 0x0000bc0000047ab9 */ /* 0x000fe40000000a00 */
[----:B------:R-:W-:-:S03]  /*01f0*/  UISETP.NE.U32.AND UP0, UPT, UR4, URZ, UPT ;  /* 0x0000003f0400728c */ /* 0x000fc6000bf05070 */
[----:B------:R-:W-:Y:S01]  /*0200*/  UMOV UR4, UR8 ;  /* 0x0000000800047c82 */ /* 0x000fe20008000000 */
[----:B------:R-:W-:Y:S01]  /*0210*/  UISETP.NE.AND.EX UP0, UPT, UR5, URZ, UPT, UP0 ;  /* 0x0000003f0500728c */ /* 0x000fe2000bf05300 */
[----:B------:R-:W-:Y:S01]  /*0220*/  ISETP.NE.U32.AND P4, PT, RZ, UR4, PT ;  /* 0x00000004ff007c0c */ /* 0x000fe2000bf85070 */
[----:B------:R-:W-:Y:S02]  /*0230*/  @UP2 UIADD3 UR58, UR58, 0x1, URZ ;  /* 0x000000013a3a2890 */ /* 0x000fe4000fffe03f */
[----:B------:R-:W-:Y:S02]  /*0240*/  @!UP1 ULOP3.LUT UR58, URZ, UR14, URZ, 0x33, !UPT ;  /* 0x0000000e3f3a9292 */ /* 0x000fe4000f8e333f */
[----:B------:R-:W-:Y:S01]  /*0250*/  PLOP3.LUT P0, PT, PT, PT, UP0, 0x80, 0x0 ;  /* 0x000000000000781c */ /* 0x000fe20003f0f008 */
[----:B------:R-:W-:Y:S01]  /*0260*/  UMOV UR8, UR9 ;  /* 0x0000000900087c82 */ /* 0x000fe20008000000 */
[----:B------:R-:W-:Y:S02]  /*0270*/  ULDC.64 UR4, c[0x0][0x300] ;  /* 0x0000c00000047ab9 */ /* 0x000fe40000000a00 */
[----:B------:R-:W-:-:S04]  /*0280*/  IMAD.U32 R6, RZ, RZ, UR58 ;  /* 0x0000003aff067e24 */ /* 0x000fc8000f8e00ff */
[----:B---3--:R-:W-:-:S05]  /*0290*/  IMAD.WIDE R6, R6, 0x4, R8 ;  /* 0x0000000406067825 */ /* 0x008fca00078e0208 */
[----:B------:R-:W2:Y:S04]  /*02a0*/  @P0 LDG.E R5, desc[UR6][R6.64] ;  /* 0x0000000606050981 */ /* 0x000ea8000c1e1900 */
[----:B------:R1:W3:Y:S01]  /*02b0*/  @P0 LDG.E R0, desc[UR6][R6.64+0x4] ;  /* 0x0000040606000981 */ /* 0x0002e2000c1e1900 */
[----:B------:R-:W-:Y:S01]  /*02c0*/  ISETP.NE.AND.EX P4, PT, RZ, UR8, PT, P4 ;  /* 0x00000008ff007c0c */ /* 0x000fe2000bf85340 */
[----:B------:R-:W-:Y:S01]  /*02d0*/  UIMAD.WIDE UR4, UR58, 0x4, UR4 ;  /* 0x000000043a0478a5 */ /* 0x000fe2000f8e0204 */
[----:B----4-:R-:W-:Y:S02]  /*02e0*/  ISETP.NE.AND P2, PT, R4, RZ, PT ;  /* 0x000000ff0400720c */ /* 0x010fe40003f45270 */
[----:B------:R-:W-:-:S03]  /*02f0*/  ISETP.EQ.U32.AND P1, PT, R2, RZ, PT ;  /* 0x000000ff0200720c */ /* 0x000fc60003f22070 */
[----:B------:R-:W-:Y:S01]  /*0300*/  IMAD.U32 R144, RZ, RZ, UR4 ;  /* 0x00000004ff907e24 */ /* 0x000fe2000f8e00ff */
[----:B------:R-:W-:Y:S01]  /*0310*/  ISETP.EQ.OR.EX P1, PT, R3, RZ, !P2, P1 ;  /* 0x000000ff0300720c */ /* 0x000fe20005722710 */
[----:B------:R-:W-:Y:S01]  /*0320*/  IMAD.U32 R145, RZ, RZ, UR5 ;  /* 0x00000005ff917e24 */ /* 0x000fe2000f8e00ff */
[----:B------:R-:W-:Y:S02]  /*0330*/  ULDC.64 UR4, c[0x0][0x2f8] ;  /* 0x0000be0000047ab9 */ /* 0x000fe40000000a00 */
[----:B------:R-:W-:Y:S01]  /*0340*/  UIMAD.WIDE UR4, UR58, 0x4, UR4 ;  /* 0x000000043a0478a5 */ /* 0x000fe2000f8e0204 */
[----:B------:R-:W-:Y:S01]  /*0350*/  IMAD.MOV.U32 R9, RZ, RZ, -0x1 ;  /* 0xffffffffff097424 */ /* 0x000fe200078e00ff */
[----:B------:R-:W4:Y:S04]  /*0360*/  @P4 LDG.E R4, desc[UR6][R144.64] ;  /* 0x0000000690044981 */ /* 0x000f28000c1e1900 */
[----:B-1----:R-:W-:-:S02]  /*0370*/  IMAD.U32 R6, RZ, RZ, UR4 ;  /* 0x00000004ff067e24 */ /* 0x002fc4000f8e00ff */
[----:B------:R-:W-:-:S05]  /*0380*/  IMAD.U32 R7, RZ, RZ, UR5 ;  /* 0x00000005ff077e24 */ /* 0x000fca000f8e00ff */
[----:B------:R1:W5:Y:S01]  /*0390*/  @!P1 LDG.E R9, desc[UR6][R6.64] ;  /* 0x0000000606099981 */ /* 0x000362000c1e1900 */
[----:B------:R-:W-:Y:S01]  /*03a0*/  UMOV UR12, URZ ;  /* 0x0000003f000c7c82 */ /* 0x000fe20008000000 */
[----:B------:R-:W1:Y:S08]  /*03b0*/  S2UR UR9, SR_CTAID.X ;  /* 0x00000000000979c3 */ /* 0x000e700000002500 */
[----:B------:R-:W1:Y:S01]  /*03c0*/  S2UR UR16, SR_CTAID.Y ;  /* 0x00000000001079c3 */ /* 0x000e620000002600 */
[----:B--2---:R-:W-:-:S02]  /*03d0*/  @P0 R2UR UR17, R5 ;  /* 0x00000000051102ca */ /* 0x004fc400000e0000 */
[----:B---3--:R-:W-:Y:S02]  /*03e0*/  @P0 R2UR UR4, R0 ;  /* 0x00000000000402ca */ /* 0x008fe400000e0000 */
[----:B------:R-:W-:-:S04]  /*03f0*/  ISETP.NE.U32.AND P0, PT, R2, RZ, PT ;  /* 0x000000ff0200720c */ /* 0x000fc80003f05070 */
[----:B------:R-:W-:-:S07]  /*0400*/  ISETP.NE.AND.EX P0, PT, R3, RZ, PT, P0 ;  /* 0x000000ff0300720c */ /* 0x000fce0003f05300 */
[----:B------:R-:W-:Y:S02]  /*0410*/  @UP0 UIADD3 UR59, UR4, -UR17, URZ ;  /* 0x80000011043b0290 */ /* 0x000fe4000fffe03f */
[----:B------:R-:W-:Y:S01]  /*0420*/  UIADD3 UR4, -UR58, URZ, URZ ;  /* 0x0000003f3a047290 */ /* 0x000fe2000fffe13f */
[----:B----4-:R-:W-:-:S03]  /*0430*/  @P4 R2UR UR12, R4 ;  /* 0x00000000040c42ca */ /* 0x010fc600000e0000 */
[----:B------:R-:W-:Y:S01]  /*0440*/  UIMAD UR15, UR14, UR4, UR15 ;  /* 0x000000040e0f72a4 */ /* 0x000fe2000f8e020f */
[----:B------:R-:W-:Y:S01]  /*0450*/  @!UP0 ULDC UR59, c[0x0][0x2c4] ;  /* 0x0000b100003b8ab9 */ /* 0x000fe20000000800 */
[----:B-1----:R-:W-:Y:S10]  /*0460*/  @!P0 BRA `(.L_x_3730) ;  /* 0x0000000000208947 */ /* 0x002ff40003800000 */
[----:B------:R-:W2:Y:S04]  /*0470*/  @P2 LDG.E R0, desc[UR6][R6.64+0x4] ;  /* 0x0000040606002981 */ /* 0x000ea8000c1e1900 */
[----:B------:R-:W3:Y:S01]  /*0480*/  @!P2 LDG.E R6, desc[UR6][R6.64] ;  /* 0x000000060606a981 */ /* 0x000ee2000c1e1900 */
[----:B------:R-:W-:Y:S01]  /*0490*/  VOTEU.ANY UP0, P2 ;  /* 0x00000000003f7886 */ /* 0x000fe20001000100 */
[----:B--2--5:R-:W-:-:S05]  /*04a0*/  @P2 IMAD.IADD R0, R0, 0x1, -R9 ;  /* 0x0000000100002824 */ /* 0x024fca00078e0a09 */
[----:B------:R-:W-:-:S13]  /*04b0*/  @P2 R2UR UR4, R0 ;  /* 0x00000000000422ca */ /* 0x000fda00000e0000 */
[----:B------:R-:W-:Y:S01]  /*04c0*/  @UP0 UMOV UR8, UR4 ;  /* 0x0000000400080c82 */ /* 0x000fe20008000000 */
[----:B---3--:R-:W-:Y:S01]  /*04d0*/  @!P2 R2UR UR8, R6 ;  /* 0x000000000608a2ca */ /* 0x008fe200000e0000 */
[----:B------:R-:W-:-:S14]  /*04e0*/  BRA `(.L_x_3731) ;  /* 0x0000000000047947 */ /* 0x000fdc0003800000 */
.L_x_3730:
[----:B------:R-:W-:-:S05]  /*04f0*/  ULDC UR8, c[0x0][0x2c8] ;  /* 0x0000b20000087ab9 */ /* 0x000fca0000000800 */
.L_x_3731:
        /* <DEDUP_REMOVED lines=11> */
[----:B------:R-:W-:Y:S01]  /*05b0*/  UISETP.GT.AND UP1, UPT, UR59, UR9, UPT ;  /* 0x000000093b00728c */ /* 0x000fe2000bf24270 */
[----:B------:R-:W-:Y:S01]  /*05c0*/  IMAD.U32 R56, RZ, RZ, UR9 ;  /* 0x00000009ff387e24 */ /* 0x000fe2000f8e00ff */
[----:B------:R-:W-:Y:S02]  /*05d0*/  @!UP2 UISETP.NE.U32.AND UP0, UPT, UR4, URZ, UPT ;  /* 0x0000003f0400a28c */ /* 0x000fe4000bf05070 */
[----:B------:R-:W-:Y:S02]  /*05e0*/  UIADD3 UR56, UR8, -UR12, URZ ;  /* 0x8000000c08387290 */ /* 0x000fe4000fffe03f */
[----:B------:R-:W-:Y:S01]  /*05f0*/  @!UP2 UISETP.NE.AND.EX UP0, UPT, UR5, URZ, UPT, UP0 ;  /* 0x0000003f0500a28c */ /* 0x000fe2000bf05300 */
[----:B------:R-:W-:-:S03]  /*0600*/  @!UP2 ULDC UR4, c[0x0][0x2cc] ;  /* 0x0000b3000004aab9 */ /* 0x000fc60000000800 */
[----:B------:R-:W-:Y:S01]  /*0610*/  @!UP2 USEL UR4, UR4, URZ, UP0 ;  /* 0x0000003f0404a287 */ /* 0x000fe20008000000 */
[----:B--2---:R-:W-:Y:S02]  /*0620*/  @P0 R2UR UR9, R0 ;  /* 0x00000000000902ca */ /* 0x004fe400000e0000 */
[----:B------:R-:W-:-:S11]  /*0630*/  PLOP3.LUT P0, PT, PT, PT, UP1, 0x80, 0x0 ;  /* 0x000000000000781c */ /* 0x000fd60003f0f018 */
[----:B------:R-:W-:Y:S02]  /*0640*/  @UP2 UIADD3 UR55, UR9, -UR12, URZ ;  /* 0x8000000c09372290 */ /* 0x000fe4000fffe03f */
[----:B------:R-:W-:Y:S01]  /*0650*/  @!UP2 UIADD3 UR55, UR56, UR4, URZ ;  /* 0x000000043837a290 */ /* 0x000fe2000fffe03f */
[----:B------:R-:W-:Y:S11]  /*0660*/  @!P0 EXIT ;  /* 0x000000000000894d */ /* 0x000ff60003800000 */
[----:B------:R-:W-:Y:S01]  /*0670*/  ULDC UR10, c[0x0][0x10] ;  /* 0x00000400000a7ab9 */ /* 0x000fe20000000800 */
[----:B------:R-:W1:Y:S01]  /*0680*/  LDC R0, c[0x0][0x10] ;  /* 0x00000400ff007b82 */ /* 0x000e620000000800 */
[----:B------:R-:W-:Y:S01]  /*0690*/  ULDC UR5, c[0x0][0x2c8] ;  /* 0x0000b20000057ab9 */ /* 0x000fe20000000800 */
[----:B------:R-:W-:Y:S01]  /*06a0*/  UISETP.NE.AND UP1, UPT, UR10, URZ, UPT ;  /* 0x0000003f0a00728c */ /* 0x000fe2000bf25270 */
[----:B------:R-:W-:Y:S01]  /*06b0*/  R2UR UR18, R56 ;  /* 0x00000000381272ca */ /* 0x000fe200000e0000 */
[----:B------:R-:W-:Y:S01]  /*06c0*/  UIADD3 UR5, UR5, 0xff, URZ ;  /* 0x000000ff05057890 */ /* 0x000fe2000fffe03f */
[----:B------:R-:W2:Y:S03]  /*06d0*/  S2R R36, SR_TID.X ;  /* 0x0000000000247919 */ /* 0x000ea60000002100 */
[----:B------:R-:W-:-:S04]  /*06e0*/  USHF.R.S32.HI UR4, URZ, 0x1f, UR5 ;  /* 0x0000001f3f047899 */ /* 0x000fc80008011405 */
        /* <DEDUP_REMOVED lines=12> */
[----:B------:R-:W-:-:S05]  /*07b0*/  IMAD.U32 R2, RZ, RZ, UR13 ;  /* 0x0000000dff027e24 */ /* 0x000fca000f8e00ff */
[----:B------:R-:W-:-:S04]  /*07c0*/  IABS R2, R2 ;  /* 0x0000000200027213 */ /* 0x000fc80000000000 */
[----:B------:R-:W-:-:S03]  /*07d0*/  R2UR UR11, R2 ;  /* 0x00000000020b72ca */ /* 0x000fc600000e0000 */
[----:B------:R-:W-:-:S04]  /*07e0*/  UIADD3 UR4, URZ, -UR5, URZ ;  /* 0x800000053f047290 */ /* 0x000fc8000fffe03f */
[----:B------:R-:W-:-:S03]  /*07f0*/  UIMAD UR8, UR4, UR9, URZ ;  /* 0x00000009040872a4 */ /* 0x000fc6000f8e023f */
[----:B------:R-:W-:Y:S02]  /*0800*/  UMOV UR4, URZ ;  /* 0x0000003f00047c82 */ /* 0x000fe40008000000 */
[----:B------:R-:W-:Y:S02]  /*0810*/  UIMAD.WIDE.U32 UR4, UR5, UR8, UR4 ;  /* 0x00000008050472a5 */ /* 0x000fe4000f8e0004 */
[----:B------:R-:W-:-:S05]  /*0820*/  R2UR UR8, R0 ;  /* 0x00000000000872ca */ /* 0x000fca00000e0000 */
[----:B------:R-:W-:Y:S02]  /*0830*/  UMOV UR4, UR5 ;  /* 0x0000000500047c82 */ /* 0x000fe40008000000 */
[----:B------:R-:W-:-:S07]  /*0840*/  UIMAD.WIDE.U32 UR4, UR4, UR11, URZ ;  /* 0x0000000b040472a5 */ /* 0x000fce000f8e003f */
[----:B------:R-:W-:Y:S02]  /*0850*/  UMOV UR4, UR5 ;  /* 0x0000000500047c82 */ /* 0x000fe40008000000 */
[----:B------:R-:W-:Y:S02]  /*0860*/  UIMAD UR5, UR4, UR8, UR11 ;  /* 0x00000008040572a4 */ /* 0x000fe4000f8e020b */
[----:B------:R-:W-:Y:S02]  /*0870*/  ULOP3.LUT UR8, UR13, UR10, URZ, 0x3c, !UPT ;  /* 0x0000000a0d087292 */ /* 0x000fe4000f8e3c3f */
        /* <DEDUP_REMOVED lines=8> */
[----:B------:R-:W-:-:S04]  /*0900*/  @UP2 UIADD3 UR4, UR4, 0x1, URZ ;  /* 0x0000000104042890 */ /* 0x000fc8000fffe03f */
[----:B------:R-:W-:Y:S01]  /*0910*/  @!UP0 UIADD3 UR4, -UR4, URZ, URZ ;  /* 0x0000003f04048290 */ /* 0x000fe2000fffe13f */
[----:B------:R-:W-:Y:S01]  /*0920*/  IMAD.U32 R2, RZ, RZ, UR5 ;  /* 0x00000005ff027e24 */ /* 0x000fe2000f8e00ff */
[----:B------:R-:W-:Y:S01]  /*0930*/  @!UP1 ULOP3.LUT UR4, URZ, UR10, URZ, 0x33, !UPT ;  /* 0x0000000a3f049292 */ /* 0x000fe2000f8e333f */
[----:B------:R-:W-:-:S03]  /*0940*/  ULDC UR5, c[0x0][0x398] ;  /* 0x0000e60000057ab9 */ /* 0x000fc60000000800 */
[----:B------:R-:W-:Y:S01]  /*0950*/  UIMAD UR54, UR4, UR16, URZ ;  /* 0x00000010043672a4 */ /* 0x000fe2000f8e023f */
[----:B------:R-:W-:Y:S01]  /*0960*/  SHF.R.S32.HI R2, RZ, 0x8, R2 ;  /* 0x00000008ff027819 */ /* 0x000fe20000011402 */
[----:B------:R-:W-:Y:S01]  /*0970*/  IMAD.U32 R0, RZ, RZ, UR4 ;  /* 0x00000004ff007e24 */ /* 0x000fe2000f8e00ff */
[----:B------:R-:W-:-:S04]  /*0980*/  UIADD3 UR4, -UR59, 0x13f, UR18 ;  /* 0x0000013f3b047890 */ /* 0x000fc8000fffe112 */
[----:B------:R-:W-:Y:S01]  /*0990*/  VIADDMNMX R0, R0, UR54, R2, PT ;  /* 0x0000003600007c46 */ /* 0x000fe2000b800102 */
[----:B------:R-:W-:-:S03]  /*09a0*/  UIADD3 UR4, UR4, UR5, UR55 ;  /* 0x0000000504047290 */ /* 0x000fc6000fffe037 */
[----:B------:R-:W-:Y:S01]  /*09b0*/  R2UR UR8, R0 ;  /* 0x00000000000872ca */ /* 0x000fe200000e0000 */
[----:B------:R-:W-:-:S04]  /*09c0*/  USHF.R.S32.HI UR5, URZ, 0x1f, UR4 ;  /* 0x0000001f3f057899 */ /* 0x000fc80008011404 */
[----:B------:R-:W-:-:S04]  /*09d0*/  ULEA.HI UR4, UR5, UR4, URZ, 0x8 ;  /* 0x0000000405047291 */ /* 0x000fc8000f8f403f */
[----:B------:R-:W-:-:S04]  /*09e0*/  USHF.R.S32.HI UR4, URZ, 0x8, UR4 ;  /* 0x000000083f047899 */ /* 0x000fc80008011404 */
[----:B------:R-:W-:-:S04]  /*09f0*/  UISETP.LT.AND UP0, UPT, UR8, UR4, UPT ;  /* 0x000000040800728c */ /* 0x000fc8000bf01270 */
[----:B------:R-:W-:-:S04]  /*0a00*/  USEL UR60, UR8, UR4, UP0 ;  /* 0x00000004083c7287 */ /* 0x000fc80008000000 */
[----:B------:R-:W-:-:S06]  /*0a10*/  UISETP.GE.AND UP0, UPT, UR54, UR60, UPT ;  /* 0x0000003c3600728c */ /* 0x000fcc000bf06270 */
[----:B------:R-:W-:-:S13]  /*0a20*/  PLOP3.LUT P0, PT, PT, PT, UP0, 0x80, 0x0 ;  /* 0x000000000000781c */ /* 0x000fda0003f0f008 */
[----:B--2---:R-:W-:Y:S05]  /*0a30*/  @!P0 BRA `(.L_x_3732) ;  /* 0x0000000400388947 */ /* 0x004fea0003800000 */
[----:B------:R-:W-:Y:S01]  /*0a40*/  SHF.R.S32.HI R0, RZ, 0x1f, R36 ;  /* 0x0000001fff007819 */ /* 0x000fe20000011424 */
[----:B------:R-:W-:Y:S01]  /*0a50*/  ULDC.64 UR8, c[0x0][0x2c0] ;  /* 0x0000b00000087ab9 */ /* 0x000fe20000000a00 */
[----:B------:R-:W-:Y:S01]  /*0a60*/  R2UR UR10, R56 ;  /* 0x00000000380a72ca */ /* 0x000fe200000e0000 */
[----:B------:R-:W-:Y:S01]  /*0a70*/  UIMAD UR5, UR16, UR8, UR58 ;  /* 0x00000008100572a4 */ /* 0x000fe2000f8e023a */
[----:B------:R-:W-:Y:S01]  /*0a80*/  LEA.HI R0, R0, R36, RZ, 0x4 ;  /* 0x0000002400007211 */ /* 0x000fe200078f20ff */
[----:B------:R-:W-:Y:S01]  /*0a90*/  ULDC UR4, c[0x0][0x2dc] ;  /* 0x0000b70000047ab9 */ /* 0x000fe20000000800 */
[----:B------:R-:W-:Y:S01]  /*0aa0*/  LOP3.LUT P6, RZ, R36, 0xf, RZ, 0xc0, !PT ;  /* 0x0000000f24ff7812 */ /* 0x000fe200078cc0ff */
[----:B------:R-:W-:Y:S01]  /*0ab0*/  UIMAD UR5, UR5, UR14, UR15 ;  /* 0x0000000e050572a4 */ /* 0x000fe2000f8e020f */
[----:B------:R-:W-:Y:S02]  /*0ac0*/  LOP3.LUT R4, R0, 0x3ffffff0, RZ, 0xc0, !PT ;  /* 0x3ffffff000047812 */ /* 0x000fe400078ec0ff */
[----:B------:R-:W-:-:S03]  /*0ad0*/  SHF.R.S32.HI R0, RZ, 0x4, R0 ;  /* 0x00000004ff007819 */ /* 0x000fc60000011400 */
[----:B------:R-:W-:Y:S02]  /*0ae0*/  IMAD.IADD R4, R36, 0x1, -R4 ;  /* 0x0000000124047824 */ /* 0x000fe400078e0a04 */
[----:B------:R-:W-:Y:S01]  /*0af0*/  UIMAD UR5, UR5, UR9, UR10 ;  /* 0x00000009050572a4 */ /* 0x000fe2000f8e020a */
[----:B-----5:R-:W-:Y:S02]  /*0b00*/  VIADD R9, R0, 0x8 ;  /* 0x0000000800097836 */ /* 0x020fe40000000000 */
[----:B------:R-:W-:Y:S01]  /*0b10*/  IMAD.SHL.U32 R4, R4, 0x4, RZ ;  /* 0x0000000404047824 */ /* 0x000fe200078e00ff */
[----:B------:R-:W-:Y:S01]  /*0b20*/  UIMAD UR4, UR5, UR4, URZ ;  /* 0x00000004050472a4 */ /* 0x000fe2000f8e023f */
[C---:B------:R-:W-:Y:S01]  /*0b30*/  VIADD R7, R0.reuse, 0x18 ;  /* 0x0000001800077836 */ /* 0x040fe20000000000 */
[----:B------:R-:W-:Y:S01]  /*0b40*/  ULDC.64 UR8, c[0x0][0x288] ;  /* 0x0000a20000087ab9 */ /* 0x000fe20000000a00 */
[C---:B------:R-:W-:Y:S01]  /*0b50*/  VIADD R8, R0.reuse, 0x10 ;  /* 0x0000001000087836 */ /* 0x040fe20000000000 */
[----:B------:R-:W-:Y:S01]  /*0b60*/  SHF.R.S32.HI R5, RZ, 0x1f, R4 ;  /* 0x0000001fff057819 */ /* 0x000fe20000011404 */
[----:B------:R-:W-:-:S02]  /*0b70*/  VIADD R6, R0, 0x20 ;  /* 0x0000002000067836 */ /* 0x000fc40000000000 */
[----:B------:R-:W-:Y:S02]  /*0b80*/  IMAD.U32 R2, RZ, RZ, UR4 ;  /* 0x00000004ff027e24 */ /* 0x000fe4000f8e00ff */
[----:B------:R-:W-:-:S03]  /*0b90*/  IMAD.WIDE R4, R0, 0x40, R4 ;  /* 0x0000004000047825 */ /* 0x000fc600078e0204 */
[----:B------:R-:W-:Y:S01]  /*0ba0*/  IADD3 R3, P0, R4, UR4, RZ ;  /* 0x0000000404037c10 */ /* 0x000fe2000ff1e0ff */
[----:B------:R-:W-:Y:S01]  /*0bb0*/  UIADD3 UR4, -UR10, UR59, URZ ;  /* 0x0000003b0a047290 */ /* 0x000fe2000fffe13f */
[----:B------:R-:W-:Y:S01]  /*0bc0*/  VIADD R4, R0, 0x30 ;  /* 0x0000003000047836 */ /* 0x000fe20000000000 */
[----:B------:R-:W-:Y:S01]  /*0bd0*/  USHF.R.S32.HI UR10, URZ, 0x1f, UR5 ;  /* 0x0000001f3f0a7899 */ /* 0x000fe20008011405 */
[----:B------:R-:W-:Y:S01]  /*0be0*/  LEA.HI.X.SX32 R2, R2, R5, 0x1, P0 ;  /* 0x0000000502027211 */ /* 0x000fe200000f0eff */
[C---:B------:R-:W-:Y:S01]  /*0bf0*/  VIADD R5, R0.reuse, 0x28 ;  /* 0x0000002800057836 */ /* 0x040fe20000000000 */
[----:B------:R-:W-:Y:S02]  /*0c00*/  LEA R10, P0, R3, UR8, 0x2 ;  /* 0x00000008030a7c11 */ /* 0x000fe4000f8010ff */
[----:B------:R-:W-:Y:S02]  /*0c10*/  ISETP.GE.AND P5, PT, R9, UR4, PT ;  /* 0x0000000409007c0c */ /* 0x000fe4000bfa6270 */
[----:B------:R-:W-:Y:S01]  /*0c20*/  LEA.HI.X R11, R3, UR9, R2, 0x2, P0 ;  /* 0x00000009030b7c11 */ /* 0x000fe200080f1402 */
[C---:B------:R-:W-:Y:S01]  /*0c30*/  VIADD R3, R0.reuse, 0x38 ;  /* 0x0000003800037836 */ /* 0x040fe20000000000 */
[----:B------:R-:W-:Y:S01]  /*0c40*/  ISETP.GE.AND P0, PT, R7, UR4, PT ;  /* 0x0000000407007c0c */ /* 0x000fe2000bf06270 */
[----:B------:R-:W-:Y:S01]  /*0c50*/  ULDC.64 UR8, c[0x0][0x2b8] ;  /* 0x0000ae0000087ab9 */ /* 0x000fe20000000a00 */
[----:B------:R-:W-:-:S02]  /*0c60*/  ISETP.GE.AND P2, PT, R0, UR4, PT ;  /* 0x0000000400007c0c */ /* 0x000fc4000bf46270 */
[----:B------:R-:W-:Y:S02]  /*0c70*/  ISETP.GE.AND P1, PT, R8, UR4, PT ;  /* 0x0000000408007c0c */ /* 0x000fe4000bf26270 */
[----:B------:R-:W-:Y:S02]  /*0c80*/  ISETP.GE.AND P4, PT, R6, UR4, PT ;  /* 0x0000000406007c0c */ /* 0x000fe4000bf86270 */
[----:B------:R-:W-:Y:S01]  /*0c90*/  ISETP.GE.AND P3, PT, R5, UR4, PT ;  /* 0x0000000405007c0c */ /* 0x000fe2000bf66270 */
[----:B------:R-:W-:Y:S01]  /*0ca0*/  @!P5 STG.E.128 desc[UR6][R10.64+0x800], RZ ;  /* 0x000800ff0a00d986 */ /* 0x000fe2000c101d06 */
[----:B------:R-:W-:-:S03]  /*0cb0*/  ISETP.GE.OR P5, PT, R0, UR4, P6 ;  /* 0x0000000400007c0c */ /* 0x000fc6000b7a6670 */
[----:B------:R-:W-:Y:S01]  /*0cc0*/  @!P0 STG.E.128 desc[UR6][R10.64+0x1800], RZ ;  /* 0x001800ff0a008986 */ /* 0x000fe2000c101d06 */
[----:B------:R-:W-:-:S03]  /*0cd0*/  IADD3 R2, P0, R0, UR5, RZ ;  /* 0x0000000500027c10 */ /* 0x000fc6000ff1e0ff */
[----:B------:R-:W-:Y:S01]  /*0ce0*/  @!P2 STG.E.128 desc[UR6][R10.64], RZ ;  /* 0x000000ff0a00a986 */ /* 0x000fe2000c101d06 */
[----:B------:R-:W-:Y:S02]  /*0cf0*/  ISETP.GE.AND P2, PT, R4, UR4, PT ;  /* 0x0000000404007c0c */ /* 0x000fe4000bf46270 */
[----:B------:R-:W-:Y:S01]  /*0d00*/  LEA.HI.X.SX32 R0, R0, UR10, 0x1, P0 ;  /* 0x0000000a00007c11 */ /* 0x000fe200080f0eff */
[----:B------:R-:W-:Y:S01]  /*0d10*/  @!P1 STG.E.128 desc[UR6][R10.64+0x1000], RZ ;  /* 0x001000ff0a009986 */ /* 0x000fe2000c101d06 */
[----:B------:R-:W-:Y:S02]  /*0d20*/  ISETP.GE.AND P1, PT, R3, UR4, PT ;  /* 0x0000000403007c0c */ /* 0x000fe4000bf26270 */
        /* <DEDUP_REMOVED lines=9> */
[----:B------:R-:W-:-:S03]  /*0dc0*/  ISETP.GE.OR P2, PT, R7, UR4, P6 ;  /* 0x0000000407007c0c */ /* 0x000fc6000b746670 */
[----:B------:R-:W-:Y:S01]  /*0dd0*/  @!P1 STG.E.128 desc[UR6][R10.64+0x3800], RZ ;  /* 0x003800ff0a009986 */ /* 0x000fe2000c101d06 */
[----:B------:R-:W-:-:S03]  /*0de0*/  ISETP.GE.OR P1, PT, R6, UR4, P6 ;  /* 0x0000000406007c0c */ /* 0x000fc6000b726670 */
[----:B------:R1:W-:Y:S01]  /*0df0*/  @!P5 STG.E desc[UR6][R12.64], R0 ;  /* 0x000000000c00d986 */ /* 0x0003e2000c101906 */
[----:B------:R-:W-:Y:S01]  /*0e00*/  ISETP.GE.OR P5, PT, R4, UR4, P6 ;  /* 0x0000000404007c0c */ /* 0x000fe2000b7a6670 */
[----:B------:R-:W-:Y:S01]  /*0e10*/  @!P3 IMAD.MOV.U32 R6, RZ, RZ, -0x800000 ;  /* 0xff800000ff06b424 */ /* 0x000fe200078e00ff */
[----:B------:R-:W-:Y:S01]  /*0e20*/  ISETP.GE.OR P6, PT, R3, UR4, P6 ;  /* 0x0000000403007c0c */ /* 0x000fe2000b7c6670 */
[----:B------:R-:W-:Y:S02]  /*0e30*/  @!P0 IMAD.MOV.U32 R2, RZ, RZ, -0x800000 ;  /* 0xff800000ff028424 */ /* 0x000fe400078e00ff */
[----:B------:R-:W-:Y:S01]  /*0e40*/  @!P2 IMAD.MOV.U32 R5, RZ, RZ, -0x800000 ;  /* 0xff800000ff05a424 */ /* 0x000fe200078e00ff */
[----:B------:R-:W-:Y:S03]  /*0e50*/  @!P3 STG.E desc[UR6][R12.64+0x40], R6 ;  /* 0x000040060c00b986 */ /* 0x000fe6000c101906 */
[----:B------:R-:W-:Y:S01]  /*0e60*/  @!P1 IMAD.MOV.U32 R4, RZ, RZ, -0x800000 ;  /* 0xff800000ff049424 */ /* 0x000fe200078e00ff */
        /* <DEDUP_REMOVED lines=11> */
.L_x_3732:
[----:B------:R-:W1:Y:S01]  /*0f20*/  LDC.64 R2, c[0x0][0x368] ;  /* 0x0000da00ff027b82 */ /* 0x000e620000000a00 */
[----:B------:R-:W-:Y:S01]  /*0f30*/  IMAD.U32 R11, RZ, RZ, UR58 ;  /* 0x0000003aff0b7e24 */ /* 0x000fe2000f8e00ff */
[----:B------:R-:W-:Y:S01]  /*0f40*/  ULDC.64 UR10, c[0x0][0x370] ;  /* 0x0000dc00000a7ab9 */ /* 0x000fe20000000a00 */
[----:B-1----:R-:W-:Y:S02]  /*0f50*/  ISETP.NE.U32.AND P0, PT, R2, RZ, PT ;  /* 0x000000ff0200720c */ /* 0x002fe40003f05070 */
[----:B------:R-:W-:-:S11]  /*0f60*/  R2UR UR4, R3 ;  /* 0x00000000030472ca */ /* 0x000fd600000e0000 */
[----:B------:R-:W-:Y:S02]  /*0f70*/  VOTEU.ANY UP0, P0 ;  /* 0x00000000003f7886 */ /* 0x000fe40000000100 */
[----:B------:R-:W-:-:S06]  /*0f80*/  UISETP.NE.AND.EX UP0, UPT, UR4, URZ, UPT, UP0 ;  /* 0x0000003f0400728c */ /* 0x000fcc000bf05300 */
[----:B------:R-:W-:-:S05]  /*0f90*/  PLOP3.LUT P0, PT, PT, PT, UP0, 0x80, 0x0 ;  /* 0x000000000000781c */ /* 0x000fca0003f0f008 */
[----:B------:R-:W-:Y:S02]  /*0fa0*/  @UP0 ULDC.64 UR4, c[0x0][0x368] ;  /* 0x0000da0000040ab9 */ /* 0x000fe40000000a00 */
[----:B------:R-:W-:-:S06]  /*0fb0*/  @UP0 UIMAD.WIDE UR4, UR58, 0x4, UR4 ;  /* 0x000000043a0408a5 */ /* 0x000fcc000f8e0204 */
[----:B------:R-:W-:Y:S02]  /*0fc0*/  IMAD.U32 R2, RZ, RZ, UR4 ;  /* 0x00000004ff027e24 */ /* 0x000fe4000f8e00ff */
[----:B------:R-:W-:-:S05]  /*0fd0*/  IMAD.U32 R3, RZ, RZ, UR5 ;  /* 0x00000005ff037e24 */ /* 0x000fca000f8e00ff */
[----:B------:R1:W5:Y:S01]  /*0fe0*/  @P0 LDG.E R11, desc[UR6][R2.64] ;  /* 0x00000006020b0981 */ /* 0x000362000c1e1900 */
[----:B------:R-:W-:Y:S01]  /*0ff0*/  ISETP.NE.U32.AND P0, PT, RZ, UR10, PT ;  /* 0x0000000aff007c0c */ /* 0x000fe2000bf05070 */
[----:B------:R-:W-:Y:S01]  /*1000*/  UPLOP3.LUT UP1, UPT, UPT, UPT, UPT, 0x40, 0x0 ;  /* 0x000000000000789c */ /* 0x000fe20003f2e870 */
[----:B------:R-:W-:Y:S01]  /*1010*/  CS2R R246, SRZ ;  /* 0x0000000000f67805 */ /* 0x000fe2000001ff00 */
[----:B------:R-:W-:Y:S01]  /*1020*/  USHF.R.S32.HI UR16, URZ, 0x1f, UR58 ;  /* 0x0000001f3f107899 */ /* 0x000fe2000801143a */
[----:B------:R-:W-:-:S13]  /*1030*/  ISETP.NE.AND.EX P0, PT, RZ, UR11, PT, P0 ;  /* 0x0000000bff007c0c */ /* 0x000fda000bf05300 */
[----:B------:R-:W-:Y:S05]  /*1040*/  @!P0 BRA `(.L_x_3733) ;  /* 0x0000000000308947 */ /* 0x000fea0003800000 */
[----:B------:R-:W-:Y:S02]  /*1050*/  ULDC.64 UR8, c[0x0][0x378] ;  /* 0x0000de0000087ab9 */ /* 0x000fe40000000a00 */
        /* <DEDUP_REMOVED lines=8> */
[----:B------:R-:W-:-:S03]  /*10e0*/  MOV R247, UR5 ;  /* 0x0000000500f77c02 */ /* 0x000fc60008000f00 */
[----:B------:R-:W-:Y:S02]  /*10f0*/  UISETP.NE.AND.EX UP1, UPT, UR4, URZ, UPT, UP1 ;  /* 0x0000003f0400728c */ /* 0x000fe4000bf25310 */
[----:B------:R-:W-:-:S09]  /*1100*/  MOV R246, UR4 ;  /* 0x0000000400f67c02 */ /* 0x000fd20008000f00 */
.L_x_3733:
        /* <DEDUP_REMOVED lines=16> */
[----:B-----5:R-:W2:Y:S02]  /*1210*/  F2I.FTZ.U32.TRUNC.NTZ R9, R8 ;  /* 0x0000000800097305 */ /* 0x020ea4000021f000 */
        /* <DEDUP_REMOVED lines=19> */
[----:B------:R-:W-:-:S04]  /*1350*/  IMAD.MOV R6, RZ, RZ, -R6 ;  /* 0x000000ffff067224 */ /* 0x000fc800078e0a06 */
[----:B------:R-:W-:-:S05]  /*1360*/  IMAD R6, R0, R6, R28 ;  /* 0x0000000600067224 */ /* 0x000fca00078e021c */
[----:B------:R-:W-:Y:S02]  /*1370*/  SHF.R.S32.HI R0, RZ, 0x1f, R6 ;  /* 0x0000001fff007819 */ /* 0x000fe40000011406 */
[----:B---3--:R-:W-:Y:S01]  /*1380*/  IABS R2, R7 ;  /* 0x0000000700027213 */ /* 0x008fe20000000000 */
[----:B------:R-:W-:-:S03]  /*1390*/  IMAD.U32 R3, RZ, RZ, UR15 ;  /* 0x0000000fff037e24 */ /* 0x000fc6000f8e00ff */
[----:B------:R-:W3:Y:S02]  /*13a0*/  I2F.RP R8, R2 ;  /* 0x0000000200087306 */ /* 0x000ee40000209400 */
[----:B------:R-:W-:-:S06]  /*13b0*/  IABS R3, R3 ;  /* 0x0000000300037213 */ /* 0x000fcc0000000000 */
[----:B---3--:R-:W3:Y:S02]  /*13c0*/  MUFU.RCP R8, R8 ;  /* 0x0000000800087308 */ /* 0x008ee40000001000 */
[----:B---3--:R-:W-:-:S06]  /*13d0*/  VIADD R8, R8, 0xffffffe ;  /* 0x0ffffffe08087836 */ /* 0x008fcc0000000000 */
[----:B------:R-:W3:Y:S02]  /*13e0*/  F2I.FTZ.U32.TRUNC.NTZ R9, R8 ;  /* 0x0000000800097305 */ /* 0x000ee4000021f000 */
[----:B---3--:R-:W-:Y:S02]  /*13f0*/  IADD3 R4, RZ, -R9, RZ ;  /* 0x80000009ff047210 */ /* 0x008fe40007ffe0ff */
        /* <DEDUP_REMOVED lines=12> */
[----:B------:R-:W-:-:S04]  /*14c0*/  LOP3.LUT R2, R7, UR15, RZ, 0x3c, !PT ;  /* 0x0000000f07027c12 */ /* 0x000fc8000f8e3cff */
[----:B------:R-:W-:Y:S02]  /*14d0*/  ISETP.GE.AND P0, PT, R2, RZ, PT ;  /* 0x000000ff0200720c */ /* 0x000fe40003f06270 */
[----:B------:R-:W3:Y:S05]  /*14e0*/  LDC.64 R2, c[0x0][0x238] ;  /* 0x00008e00ff027b82 */ /* 0x000eea0000000a00 */
[----:B------:R-:W-:-:S06]  /*14f0*/  @P2 IADD3 R8, R8, 0x1, RZ ;  /* 0x0000000108082810 */ /* 0x000fcc0007ffe0ff */
[----:B------:R-:W-:Y:S01]  /*1500*/  @!P0 IMAD.MOV R8, RZ, RZ, -R8 ;  /* 0x000000ffff088224 */ /* 0x000fe200078e0a08 */
[----:B------:R-:W-:-:S04]  /*1510*/  @!P1 LOP3.LUT R8, RZ, R7, RZ, 0x33, !PT ;  /* 0x00000007ff089212 */ /* 0x000fc800078e33ff */
[----:B------:R-:W-:Y:S02]  /*1520*/  SHF.R.S32.HI R90, RZ, 0x1f, R8 ;  /* 0x0000001fff5a7819 */ /* 0x000fe40000011408 */
[----:B--2---:R-:W-:Y:S01]  /*1530*/  SHF.R.S32.HI R4, RZ, 0x1f, R5 ;  /* 0x0000001fff047819 */ /* 0x004fe20000011405 */
[----:B------:R-:W-:-:S04]  /*1540*/  IMAD.WIDE.U32 R10, R5, UR4, RZ ;  /* 0x00000004050a7c25 */ /* 0x000fc8000f8e00ff */
[C---:B------:R-:W-:Y:S02]  /*1550*/  IMAD R9, R4.reuse, UR4, RZ ;  /* 0x0000000404097c24 */ /* 0x040fe4000f8e02ff */
[-C--:B---3--:R-:W-:Y:S02]  /*1560*/  IMAD R4, R4, R2.reuse, RZ ;  /* 0x0000000204047224 */ /* 0x088fe400078e02ff */
[C---:B------:R-:W-:Y:S01]  /*1570*/  IMAD R9, R5.reuse, UR5, R9 ;  /* 0x0000000505097c24 */ /* 0x040fe2000f8e0209 */
[----:B------:R-:W-:Y:S01]  /*1580*/  ULDC.64 UR4, c[0x0][0x260] ;  /* 0x0000980000047ab9 */ /* 0x000fe20000000a00 */
[C---:B------:R-:W-:Y:S02]  /*1590*/  IMAD R3, R5.reuse, R3, R4 ;  /* 0x0000000305037224 */ /* 0x040fe400078e0204 */
[----:B------:R-:W-:Y:S01]  /*15a0*/  IMAD.WIDE.U32 R4, R5, R2, RZ ;  /* 0x0000000205047225 */ /* 0x000fe200078e00ff */
[----:B------:R-:W-:-:S03]  /*15b0*/  IADD3 R11, R11, R9, RZ ;  /* 0x000000090b0b7210 */ /* 0x000fc60007ffe0ff */
[-C--:B-1----:R-:W-:Y:S01]  /*15c0*/  IMAD R9, R0, R176.reuse, RZ ;  /* 0x000000b000097224 */ /* 0x082fe200078e02ff */
[----:B------:R-:W-:Y:S01]  /*15d0*/  IADD3 R5, R5, R3, RZ ;  /* 0x0000000305057210 */ /* 0x000fe20007ffe0ff */
[----:B------:R-:W-:-:S04]  /*15e0*/  IMAD.WIDE.U32 R10, R6, R176, R10 ;  /* 0x000000b0060a7225 */ /* 0x000fc800078e000a */
[----:B------:R-:W-:Y:S02]  /*15f0*/  IMAD R7, R6, R177, R9 ;  /* 0x000000b106077224 */ /* 0x000fe400078e0209 */
[----:B------:R-:W-:-:S03]  /*1600*/  IMAD.MOV.U32 R16, RZ, RZ, R4 ;  /* 0x000000ffff107224 */ /* 0x000fc600078e0004 */
[----:B------:R-:W-:Y:S01]  /*1610*/  IADD3 R11, R11, R7, RZ ;  /* 0x000000070b0b7210 */ /* 0x000fe20007ffe0ff */
[----:B------:R-:W-:-:S04]  /*1620*/  IMAD R7, R90, UR4, RZ ;  /* 0x000000045a077c24 */ /* 0x000fc8000f8e02ff */
[C---:B------:R-:W-:Y:S02]  /*1630*/  IMAD R7, R8.reuse, UR5, R7 ;  /* 0x0000000508077c24 */ /* 0x040fe4000f8e0207 */
[----:B------:R-:W-:-:S05]  /*1640*/  IMAD.WIDE.U32 R10, R8, UR4, R10 ;  /* 0x00000004080a7c25 */ /* 0x000fca000f8e000a */
[----:B------:R-:W-:Y:S01]  /*1650*/  IADD3 R9, R11, R7, RZ ;  /* 0x000000070b097210 */ /* 0x000fe20007ffe0ff */
[----:B------:R-:W-:Y:S06]  /*1660*/  BRA `(.L_x_3735) ;  /* 0x00000004003c7947 */ /* 0x000fec0003800000 */
.L_x_3734:
[----:B------:R-:W1:Y:S01]  /*1670*/  LDC R10, c[0x0][0x278] ;  /* 0x00009e00ff0a7b82 */ /* 0x000e620000000800 */
[----:B------:R-:W-:Y:S01]  /*1680*/  MOV R0, UR15 ;  /* 0x0000000f00007c02 */ /* 0x000fe20008000f00 */
[----:B------:R-:W-:Y:S01]  /*1690*/  ULEA UR4, UR60, 0xffffff00, 0x8 ;  /* 0xffffff003c047891 */ /* 0x000fe2000f8e403f */
[----:B-----5:R-:W-:Y:S02]  /*16a0*/  ISETP.NE.AND P3, PT, R9, -0x1, PT ;  /* 0xffffffff0900780c */ /* 0x020fe40003f65270 */
[----:B------:R-:W-:-:S03]  /*16b0*/  IABS R0, R0 ;  /* 0x0000000000007213 */ /* 0x000fc60000000000 */
[----:B------:R-:W-:-:S08]  /*16c0*/  IMAD.U32 R28, RZ, RZ, UR4 ;  /* 0x00000004ff1c7e24 */ /* 0x000fd0000f8e00ff */
[----:B------:R-:W2:Y:S01]  /*16d0*/  @P3 LDC.64 R176, c[0x0][0x248] ;  /* 0x00009200ffb03b82 */ /* 0x000ea20000000a00 */
[----:B------:R-:W-:Y:S01]  /*16e0*/  @P3 VIADD R12, R9, UR12 ;  /* 0x0000000c090c3c36 */ /* 0x000fe20008000000 */
[----:B-1----:R-:W-:-:S04]  /*16f0*/  IABS R2, R10 ;  /* 0x0000000a00027213 */ /* 0x002fc80000000000 */
[----:B------:R-:W1:Y:S01]  /*1700*/  I2F.RP R4, R2 ;  /* 0x0000000200047306 */ /* 0x000e620000209400 */
[C---:B--2---:R-:W-:Y:S02]  /*1710*/  @P3 IMAD R7, R12.reuse, R177, RZ ;  /* 0x000000b10c073224 */ /* 0x044fe400078e02ff */
[----:B------:R-:W-:-:S05]  /*1720*/  @P3 IMAD.WIDE.U32 R12, R12, R176, RZ ;  /* 0x000000b00c0c3225 */ /* 0x000fca00078e00ff */
[----:B-1----:R-:W1:Y:S01]  /*1730*/  MUFU.RCP R4, R4 ;  /* 0x0000000400047308 */ /* 0x002e620000001000 */
[----:B------:R-:W-:Y:S02]  /*1740*/  @P3 IMAD.IADD R7, R13, 0x1, R7 ;  /* 0x000000010d073824 */ /* 0x000fe400078e0207 */
[----:B-1----:R-:W-:-:S05]  /*1750*/  VIADD R4, R4, 0xffffffe ;  /* 0x0ffffffe04047836 */ /* 0x002fca0000000000 */
[----:B------:R-:W1:Y:S02]  /*1760*/  F2I.FTZ.U32.TRUNC.NTZ R5, R4 ;  /* 0x0000000400057305 */ /* 0x000e64000021f000 */
[----:B-1----:R-:W-:Y:S02]  /*1770*/  IMAD.MOV R3, RZ, RZ, -R5 ;  /* 0x000000ffff037224 */ /* 0x002fe400078e0a05 */
[----:B------:R-:W-:Y:S02]  /*1780*/  IMAD.MOV.U32 R4, RZ, RZ, RZ ;  /* 0x000000ffff047224 */ /* 0x000fe400078e00ff */
[----:B------:R-:W-:-:S04]  /*1790*/  IMAD R3, R3, R2, RZ ;  /* 0x0000000203037224 */ /* 0x000fc800078e02ff */
[----:B------:R-:W-:Y:S01]  /*17a0*/  IMAD.HI.U32 R4, R5, R3, R4 ;  /* 0x0000000305047227 */ /* 0x000fe200078e0004 */
[----:B------:R-:W-:-:S05]  /*17b0*/  MOV R3, R0 ;  /* 0x0000000000037202 */ /* 0x000fca0000000f00 */
[----:B------:R-:W-:Y:S02]  /*17c0*/  IMAD.HI.U32 R8, R4, R3, RZ ;  /* 0x0000000304087227 */ /* 0x000fe400078e00ff */
[----:B------:R-:W1:Y:S02]  /*17d0*/  @P3 LDC.64 R4, c[0x0][0x250] ;  /* 0x00009400ff043b82 */ /* 0x000e640000000a00 */
[----:B------:R-:W-:-:S04]  /*17e0*/  IMAD.MOV R0, RZ, RZ, -R8 ;  /* 0x000000ffff007224 */ /* 0x000fc800078e0a08 */
[----:B------:R-:W-:-:S05]  /*17f0*/  IMAD R0, R2, R0, R3 ;  /* 0x0000000002007224 */ /* 0x000fca00078e0203 */
[----:B------:R-:W-:-:S13]  /*1800*/  ISETP.GT.U32.AND P0, PT, R2, R0, PT ;  /* 0x000000000200720c */ /* 0x000fda0003f04070 */
[-C--:B------:R-:W-:Y:S02]  /*1810*/  @!P0 IADD3 R0, R0, -R2.reuse, RZ ;  /* 0x8000000200008210 */ /* 0x080fe40007ffe0ff */
[----:B------:R-:W-:Y:S02]  /*1820*/  @!P0 IADD3 R8, R8, 0x1, RZ ;  /* 0x0000000108088810 */ /* 0x000fe40007ffe0ff */
[----:B------:R-:W-:Y:S02]  /*1830*/  ISETP.GE.U32.AND P2, PT, R0, R2, PT ;  /* 0x000000020000720c */ /* 0x000fe40003f46070 */
[----:B------:R-:W2:Y:S01]  /*1840*/  LDC.64 R2, c[0x0][0x260] ;  /* 0x00009800ff027b82 */ /* 0x000ea20000000a00 */
[C---:B------:R-:W-:Y:S02]  /*1850*/  LOP3.LUT R0, R10.reuse, UR15, RZ, 0x3c, !PT ;  /* 0x0000000f0a007c12 */ /* 0x040fe4000f8e3cff */
[----:B------:R-:W-:Y:S02]  /*1860*/  ISETP.NE.AND P0, PT, R10, RZ, PT ;  /* 0x000000ff0a00720c */ /* 0x000fe40003f05270 */
[----:B------:R-:W-:-:S02]  /*1870*/  ISETP.GE.AND P1, PT, R0, RZ, PT ;  /* 0x000000ff0000720c */ /* 0x000fc40003f26270 */
[----:B------:R-:W-:-:S04]  /*1880*/  SHF.R.S32.HI R0, RZ, 0x1f, R28 ;  /* 0x0000001fff007819 */ /* 0x000fc8000001141c */
[----:B------:R-:W-:-:S07]  /*1890*/  @P2 IADD3 R8, R8, 0x1, RZ ;  /* 0x0000000108082810 */ /* 0x000fce0007ffe0ff */
[----:B------:R-:W-:Y:S01]  /*18a0*/  @!P1 IADD3 R8, -R8, RZ, RZ ;  /* 0x000000ff08089210 */ /* 0x000fe20007ffe1ff */
[----:B-1----:R-:W-:Y:S06]  /*18b0*/  @P3 BRA `(.L_x_3736) ;  /* 0x0000000000303947 */ /* 0x002fec0003800000 */
[----:B------:R-:W1:Y:S01]  /*18c0*/  LDC.64 R176, c[0x0][0x248] ;  /* 0x00009200ffb07b82 */ /* 0x000e620000000a00 */
[----:B------:R-:W-:Y:S01]  /*18d0*/  USHF.R.S32.HI UR4, URZ, 0x1f, UR12 ;  /* 0x0000001f3f047899 */ /* 0x000fe2000801140c */
[----:B------:R-:W-:-:S06]  /*18e0*/  SHF.R.S32.HI R12, RZ, 0x1f, R11 ;  /* 0x0000001fff0c7819 */ /* 0x000fcc000001140b */
[----:B------:R-:W3:Y:S01]  /*18f0*/  LDC.64 R6, c[0x0][0x230] ;  /* 0x00008c00ff067b82 */ /* 0x000ee20000000a00 */
[C---:B-1----:R-:W-:Y:S02]  /*1900*/  IMAD R13, R176.reuse, UR4, RZ ;  /* 0x00000004b00d7c24 */ /* 0x042fe4000f8e02ff */
[----:B------:R-:W-:-:S04]  /*1910*/  IMAD.WIDE.U32 R14, R176, UR12, RZ ;  /* 0x0000000cb00e7c25 */ /* 0x000fc8000f8e00ff */
[----:B------:R-:W-:Y:S02]  /*1920*/  IMAD R13, R177, UR12, R13 ;  /* 0x0000000cb10d7c24 */ /* 0x000fe4000f8e020d */
[----:B---3--:R-:W-:-:S03]  /*1930*/  IMAD R12, R12, R6, RZ ;  /* 0x000000060c0c7224 */ /* 0x008fc600078e02ff */
[----:B------:R-:W-:Y:S01]  /*1940*/  IADD3 R15, R15, R13, RZ ;  /* 0x0000000d0f0f7210 */ /* 0x000fe20007ffe0ff */
[C---:B------:R-:W-:Y:S02]  /*1950*/  IMAD R7, R11.reuse, R7, R12 ;  /* 0x000000070b077224 */ /* 0x040fe400078e020c */
[----:B------:R-:W-:-:S05]  /*1960*/  IMAD.WIDE.U32 R12, R11, R6, R14 ;  /* 0x000000060b0c7225 */ /* 0x000fca00078e000e */
[----:B------:R-:W-:-:S07]  /*1970*/  IADD3 R7, R13, R7, RZ ;  /* 0x000000070d077210 */ /* 0x000fce0007ffe0ff */
.L_x_3736:
[----:B------:R-:W-:Y:S01]  /*1980*/  MOV R13, R7 ;  /* 0x00000007000d7202 */ /* 0x000fe20000000f00 */
[----:B------:R-:W-:Y:S01]  /*1990*/  IMAD R6, R0, R176, RZ ;  /* 0x000000b000067224 */ /* 0x000fe200078e02ff */
[----:B------:R-:W-:Y:S02]  /*19a0*/  @!P0 LOP3.LUT R8, RZ, R10, RZ, 0x33, !PT ;  /* 0x0000000aff088212 */ /* 0x000fe400078e33ff */
[----:B------:R-:W-:Y:S01]  /*19b0*/  @P3 IADD3 R9, R9, UR12, RZ ;  /* 0x0000000c09093c10 */ /* 0x000fe2000fffe0ff */
[----:B------:R-:W-:Y:S01]  /*19c0*/  IMAD.WIDE.U32 R12, R176, R28, R12 ;  /* 0x0000001cb00c7225 */ /* 0x000fe200078e000c */
[----:B------:R-:W-:-:S03]  /*19d0*/  SHF.R.S32.HI R90, RZ, 0x1f, R8 ;  /* 0x0000001fff5a7819 */ /* 0x000fc60000011408 */
[----:B------:R-:W-:Y:S02]  /*19e0*/  IMAD R6, R177, R28, R6 ;  /* 0x0000001cb1067224 */ /* 0x000fe400078e0206 */
[----:B------:R-:W-:-:S03]  /*19f0*/  @P3 IMAD.WIDE.U32 R16, R9, R4, RZ ;  /* 0x0000000409103225 */ /* 0x000fc600078e00ff */
[----:B------:R-:W-:Y:S01]  /*1a00*/  IADD3 R13, R13, R6, RZ ;  /* 0x000000060d0d7210 */ /* 0x000fe20007ffe0ff */
[-C--:B--2---:R-:W-:Y:S02]  /*1a10*/  IMAD R6, R90, R2.reuse, RZ ;  /* 0x000000025a067224 */ /* 0x084fe400078e02ff */
[----:B------:R-:W-:Y:S02]  /*1a20*/  @P3 IMAD R5, R9, R5, R17 ;  /* 0x0000000509053224 */ /* 0x000fe400078e0211 */
[----:B------:R-:W-:-:S04]  /*1a30*/  IMAD.WIDE.U32 R12, R8, R2, R12 ;  /* 0x00000002080c7225 */ /* 0x000fc800078e000c */
[----:B------:R-:W-:Y:S01]  /*1a40*/  IMAD R3, R8, R3, R6 ;  /* 0x0000000308037224 */ /* 0x000fe200078e0206 */
[----:B------:R-:W-:Y:S02]  /*1a50*/  MOV R10, R12 ;  /* 0x0000000c000a7202 */ /* 0x000fe40000000f00 */
[----:B------:R-:W-:Y:S02]  /*1a60*/  MOV R6, R28 ;  /* 0x0000001c00067202 */ /* 0x000fe40000000f00 */
[----:B------:R-:W-:Y:S01]  /*1a70*/  IADD3 R9, R13, R3, RZ ;  /* 0x000000030d097210 */ /* 0x000fe20007ffe0ff */
[----:B------:R-:W-:Y:S06]  /*1a80*/  @P3 BRA `(.L_x_3735) ;  /* 0x0000000000343947 */ /* 0x000fec0003800000 */
[----:B------:R-:W1:Y:S01]  /*1a90*/  LDC.64 R4, c[0x0][0x250] ;  /* 0x00009400ff047b82 */ /* 0x000e620000000a00 */
[----:B------:R-:W-:Y:S01]  /*1aa0*/  USHF.R.S32.HI UR4, URZ, 0x1f, UR12 ;  /* 0x0000001f3f047899 */ /* 0x000fe2000801140c */
[----:B------:R-:W-:-:S06]  /*1ab0*/  SHF.R.S32.HI R7, RZ, 0x1f, R11 ;  /* 0x0000001fff077819 */ /* 0x000fcc000001140b */
[----:B------:R-:W2:Y:S01]  /*1ac0*/  LDC.64 R2, c[0x0][0x238] ;  /* 0x00008e00ff027b82 */ /* 0x000ea20000000a00 */
[----:B-1----:R-:W-:-:S04]  /*1ad0*/  IMAD R12, R4, UR4, RZ ;  /* 0x00000004040c7c24 */ /* 0x002fc8000f8e02ff */
[----:B------:R-:W-:Y:S02]  /*1ae0*/  IMAD R5, R5, UR12, R12 ;  /* 0x0000000c05057c24 */ /* 0x000fe4000f8e020c */
[----:B------:R-:W-:-:S04]  /*1af0*/  IMAD.WIDE.U32 R12, R4, UR12, RZ ;  /* 0x0000000c040c7c25 */ /* 0x000fc8000f8e00ff */
[----:B--2---:R-:W-:Y:S01]  /*1b00*/  IMAD R7, R7, R2, RZ ;  /* 0x0000000207077224 */ /* 0x004fe200078e02ff */
[----:B------:R-:W-:-:S03]  /*1b10*/  IADD3 R13, R13, R5, RZ ;  /* 0x000000050d0d7210 */ /* 0x000fc60007ffe0ff */
[C---:B------:R-:W-:Y:S02]  /*1b20*/  IMAD R3, R11.reuse, R3, R7 ;  /* 0x000000030b037224 */ /* 0x040fe400078e0207 */
[----:B------:R-:W-:-:S05]  /*1b30*/  IMAD.WIDE.U32 R12, R11, R2, R12 ;  /* 0x000000020b0c7225 */ /* 0x000fca00078e000c */
[----:B------:R-:W-:Y:S02]  /*1b40*/  IADD3 R5, R13, R3, RZ ;  /* 0x000000030d057210 */ /* 0x000fe40007ffe0ff */
[----:B------:R-:W-:-:S07]  /*1b50*/  MOV R16, R12 ;  /* 0x0000000c00107202 */ /* 0x000fce0000000f00 */
.L_x_3735:
[----:B------:R1:W5:Y:S01]  /*1b60*/  @P4 LDG.E R7, desc[UR6][R144.64] ;  /* 0x0000000690074981 */ /* 0x000362000c1e1900 */
[----:B------:R-:W-:Y:S01]  /*1b70*/  SHF.R.S32.HI R37, RZ, 0x1f, R36 ;  /* 0x0000001fff257819 */ /* 0x000fe20000011424 */
[----:B------:R-:W-:Y:S01]  /*1b80*/  UISETP.NE.AND UP0, UPT, UR17, -0x1, UPT ;  /* 0xffffffff1100788c */ /* 0x000fe2000bf05270 */
[----:B------:R-:W2:Y:S01]  /*1b90*/  LDC.64 R152, c[0x0][0x250] ;  /* 0x00009400ff987b82 */ /* 0x000ea20000000a00 */
[----:B------:R-:W3:Y:S01]  /*1ba0*/  S2R R12, SR_CTAID.X ;  /* 0x00000000000c7919 */ /* 0x000ee20000002500 */
[CC--:B------:R-:W-:Y:S01]  /*1bb0*/  LEA.HI R39, R37.reuse, R36.reuse, RZ, 0x3 ;  /* 0x0000002425277211 */ /* 0x0c0fe200078f18ff */
[----:B------:R-:W-:Y:S01]  /*1bc0*/  ULDC.64 UR10, c[0x0][0x240] ;  /* 0x00009000000a7ab9 */ /* 0x000fe20000000a00 */
[----:B------:R-:W-:Y:S01]  /*1bd0*/  LEA.HI R41, R37, R36, RZ, 0x4 ;  /* 0x0000002425297211 */ /* 0x000fe200078f20ff */
[----:B------:R-:W-:Y:S01]  /*1be0*/  IMAD.MOV.U32 R167, RZ, RZ, 0x10 ;  /* 0x00000010ffa77424 */ /* 0x000fe200078e00ff */
[----:B------:R-:W-:Y:S01]  /*1bf0*/  SHF.R.S32.HI R148, RZ, 0x3, R39 ;  /* 0x00000003ff947819 */ /* 0x000fe20000011427 */
[----:B------:R-:W-:Y:S01]  /*1c00*/  IMAD.MOV.U32 R166, RZ, RZ, 0x20 ;  /* 0x00000020ffa67424 */ /* 0x000fe200078e00ff */
[----:B------:R-:W-:Y:S01]  /*1c10*/  LOP3.LUT R39, R39, 0xfffffff8, RZ, 0xc0, !PT ;  /* 0xfffffff827277812 */ /* 0x000fe200078ec0ff */
[----:B------:R-:W4:Y:S01]  /*1c20*/  LDC R51, c[0x0][0x2e0] ;  /* 0x0000b800ff337b82 */ /* 0x000f220000000800 */
[----:B------:R-:W-:Y:S01]  /*1c30*/  LOP3.LUT R3, R41, 0xfffffff0, RZ, 0xc0, !PT ;  /* 0xfffffff029037812 */ /* 0x000fe200078ec0ff */
[----:B------:R-:W-:Y:S01]  /*1c40*/  IMAD.SHL.U32 R53, R148, 0x40, RZ ;  /* 0x0000004094357824 */ /* 0x000fe200078e00ff */
[----:B------:R-:W-:Y:S01]  /*1c50*/  @!UP0 ULDC.64 UR12, c[0x0][0x228] ;  /* 0x00008a00000c8ab9 */ /* 0x000fe20000000a00 */
[C---:B------:R-:W-:Y:S01]  /*1c60*/  IMAD.IADD R39, R36.reuse, 0x1, -R39 ;  /* 0x0000000124277824 */ /* 0x040fe200078e0a27 */
[----:B------:R-:W-:Y:S01]  /*1c70*/  @!UP0 UIMAD UR14, UR16, UR12, URZ ;  /* 0x0000000c100e82a4 */ /* 0x000fe2000f8e023f */
[----:B------:R-:W-:Y:S01]  /*1c80*/  IMAD.IADD R3, R36, 0x1, -R3 ;  /* 0x0000000124037824 */ /* 0x000fe200078e0a03 */
[----:B------:R-:W-:Y:S01]  /*1c90*/  LOP3.LUT R53, R53, 0x1c0, RZ, 0xc0, !PT ;  /* 0x000001c035357812 */ /* 0x000fe200078ec0ff */
[----:B------:R-:W-:Y:S01]  /*1ca0*/  IMAD.SHL.U32 R14, R39, 0x8, RZ ;  /* 0x00000008270e7824 */ /* 0x000fe200078e00ff */
[----:B------:R-:W-:Y:S01]  /*1cb0*/  @!UP0 UIMAD.WIDE.U32 UR4, UR58, UR12, URZ ;  /* 0x0000000c3a0482a5 */ /* 0x000fe2000f8e003f */
[----:B------:R-:W-:Y:S01]  /*1cc0*/  SHF.R.S32.HI R149, RZ, 0x1f, R148 ;  /* 0x0000001fff957819 */ /* 0x000fe20000011494 */
[----:B------:R-:W-:Y:S01]  /*1cd0*/  @!UP0 UIMAD UR14, UR58, UR13, UR14 ;  /* 0x0000000d3a0e82a4 */ /* 0x000fe2000f8e020e */
[----:B------:R-:W-:Y:S01]  /*1ce0*/  SHF.R.S32.HI R40, RZ, 0x1f, R3 ;  /* 0x0000001fff287819 */ /* 0x000fe20000011403 */
[----:B------:R-:W-:Y:S01]  /*1cf0*/  @UP0 UIMAD.WIDE.U32 UR8, UR17, UR10, URZ ;  /* 0x0000000a110802a5 */ /* 0x000fe2000f8e003f */
[--C-:B------:R-:W-:Y:S01]  /*1d00*/  LOP3.LUT R2, R53, 0x38, R14.reuse, 0xf8, !PT ;  /* 0x0000003835027812 */ /* 0x100fe200078ef80e */
[----:B------:R-:W-:Y:S01]  /*1d10*/  ULDC.64 UR12, c[0x0][0x268] ;  /* 0x00009a00000c7ab9 */ /* 0x000fe20000000a00 */
[----:B------:R-:W-:Y:S01]  /*1d20*/  SHF.R.U32.HI R53, RZ, 0x3, R53 ;  /* 0x00000003ff357819 */ /* 0x000fe20000011635 */
[----:B------:R-:W-:Y:S01]  /*1d30*/  @UP0 UIMAD UR9, UR17, UR11, UR9 ;  /* 0x0000000b110902a4 */ /* 0x000fe2000f8e0209 */
[----:B------:R-:W-:Y:S01]  /*1d40*/  IADD3 R16, P0, R14, R16, RZ ;  /* 0x000000100e107210 */ /* 0x000fe20007f1e0ff */
[----:B------:R-:W-:Y:S01]  /*1d50*/  @!UP0 UIADD3 UR9, UR5, UR14, URZ ;  /* 0x0000000e05098290 */ /* 0x000fe2000fffe03f */
[----:B------:R-:W-:Y:S01]  /*1d60*/  LOP3.LUT R53, R2, R53, RZ, 0x3c, !PT ;  /* 0x0000003502357212 */ /* 0x000fe200078e3cff */
[----:B------:R-:W-:Y:S01]  /*1d70*/  @!UP0 UMOV UR8, UR4 ;  /* 0x0000000400088c82 */ /* 0x000fe20008000000 */
[----:B------:R-:W-:Y:S01]  /*1d80*/  LEA.HI R2, R37, R36, RZ, 0x6 ;  /* 0x0000002425027211 */ /* 0x000fe200078f30ff */
[----:B------:R-:W-:Y:S01]  /*1d90*/  ULDC.64 UR4, c[0x0][0x258] ;  /* 0x0000960000047ab9 */ /* 0x000fe20000000a00 */
[----:B------:R-:W-:Y:S01]  /*1da0*/  SHF.R.S32.HI R15, RZ, 0x1f, R14 ;  /* 0x0000001fff0f7819 */ /* 0x000fe2000001140e */
[----:B---3--:R-:W-:Y:S01]  /*1db0*/  IMAD.WIDE R12, R12, 0x40, R148 ;  /* 0x000000400c0c7825 */ /* 0x008fe200078e0294 */
[----:B------:R-:W-:-:S02]  /*1dc0*/  LEA.HI R40, R40, R3, RZ, 0x3 ;  /* 0x0000000328287211 */ /* 0x000fc400078f18ff */
[----:B------:R-:W-:Y:S01]  /*1dd0*/  IADD3 R4, P1, R14, UR8, RZ ;  /* 0x000000080e047c10 */ /* 0x000fe2000ff3e0ff */
[----:B------:R-:W-:Y:S01]  /*1de0*/  IMAD.SHL.U32 R2, R2, 0x8, RZ ;  /* 0x0000000802027824 */ /* 0x000fe200078e00ff */
[----:B------:R-:W-:Y:S01]  /*1df0*/  LOP3.LUT R52, R40, 0xfffffff8, RZ, 0xc0, !PT ;  /* 0xfffffff828347812 */ /* 0x000fe200078ec0ff */
[----:B------:R-:W-:Y:S01]  /*1e00*/  IMAD.X R17, R15, 0x1, R5, P0 ;  /* 0x000000010f117824 */ /* 0x000fe200000e0605 */
[----:B------:R-:W-:Y:S01]  /*1e10*/  IADD3 R6, P0, R148, R6, RZ ;  /* 0x0000000694067210 */ /* 0x000fe20007f1e0ff */
[----:B------:R-:W-:Y:S01]  /*1e20*/  USHF.R.S32.HI UR8, URZ, 0x1f, UR15 ;  /* 0x0000001f3f087899 */ /* 0x000fe2000801140f */
[----:B------:R-:W-:Y:S01]  /*1e30*/  LOP3.LUT R53, R53, 0xfffffe00, R2, 0xf8, !PT ;  /* 0xfffffe0035357812 */ /* 0x000fe200078ef802 */
[----:B------:R-:W-:Y:S01]  /*1e40*/  IMAD R2, R90, UR12, RZ ;  /* 0x0000000c5a027c24 */ /* 0x000fe2000f8e02ff */
[----:B------:R-:W-:Y:S01]  /*1e50*/  IADD3.X R5, R15, UR9, RZ, P1, !PT ;  /* 0x000000090f057c10 */ /* 0x000fe20008ffe4ff */
[C---:B------:R-:W-:Y:S01]  /*1e60*/  IMAD.WIDE.U32 R16, R8.reuse, UR12, R16 ;  /* 0x0000000c08107c25 */ /* 0x040fe2000f8e0010 */
[----:B----4-:R-:W-:Y:S01]  /*1e70*/  LEA.HI R51, R51, R51, RZ, 0x1 ;  /* 0x0000003333337211 */ /* 0x010fe200078f08ff */
[----:B------:R-:W-:Y:S01]  /*1e80*/  UIMAD UR8, UR8, UR4, URZ ;  /* 0x00000004080872a4 */ /* 0x000fe2000f8e023f */
[----:B------:R-:W-:Y:S01]  /*1e90*/  LEA.HI R37, R37, R36, RZ, 0x5 ;  /* 0x0000002425257211 */ /* 0x000fe200078f28ff */
[----:B------:R-:W-:Y:S01]  /*1ea0*/  IMAD R2, R8, UR13, R2 ;  /* 0x0000000d08027c24 */ /* 0x000fe2000f8e0202 */
[----:B------:R-:W-:Y:S01]  /*1eb0*/  ULDC.64 UR12, c[0x0][0x220] ;  /* 0x00008800000c7ab9 */ /* 0x000fe20000000a00 */
[----:B------:R-:W-:Y:S01]  /*1ec0*/  IMAD.IADD R52, R3, 0x1, -R52 ;  /* 0x0000000103347824 */ /* 0x000fe200078e0a34 */
[----:B------:R-:W-:Y:S01]  /*1ed0*/  SHF.R.S32.HI R50, RZ, 0x1, R51 ;  /* 0x00000001ff327819 */ /* 0x000fe20000011433 */
[----:B------:R-:W-:Y:S01]  /*1ee0*/  IMAD.IADD R17, R17, 0x1, R2 ;  /* 0x0000000111117824 */ /* 0x000fe200078e0202 */
[----:B------:R-:W-:Y:S01]  /*1ef0*/  UIMAD UR5, UR15, UR5, UR8 ;  /* 0x000000050f0572a4 */ /* 0x000fe2000f8e0208 */
[----:B------:R-:W-:Y:S01]  /*1f00*/  IMAD.X R0, R149, 0x1, R0, P0 ;  /* 0x0000000195007824 */ /* 0x000fe200000e0600 */
[----:B------:R-:W-:Y:S01]  /*1f10*/  IADD3 R10, P0, R14, R10, RZ ;  /* 0x0000000a0e0a7210 */ /* 0x000fe20007f1e0ff */
[----:B------:R-:W-:Y:S01]  /*1f20*/  IMAD R3, R13, UR10, RZ ;  /* 0x0000000a0d037c24 */ /* 0x000fe2000f8e02ff */
[----:B------:R-:W-:Y:S01]  /*1f30*/  LOP3.LUT R38, R37, 0xffffffe0, RZ, 0xc0, !PT ;  /* 0xffffffe025267812 */ /* 0x000fe200078ec0ff */
[----:B--2---:R-:W-:Y:S01]  /*1f40*/  IMAD.WIDE.U32 R16, R6, R152, R16 ;  /* 0x0000009806107225 */ /* 0x004fe200078e0010 */
[----:B------:R-:W-:-:S02]  /*1f50*/  SHF.L.U64.HI R42, R176, 0x4, R177 ;  /* 0x00000004b02a7819 */ /* 0x000fc400000102b1 */
[----:B------:R-:W-:Y:S01]  /*1f60*/  SHF.L.U64.HI R44, R152, 0x4, R153 ;  /* 0x00000004982c7819 */ /* 0x000fe20000010299 */
[C---:B------:R-:W-:Y:S01]  /*1f70*/  IMAD R3, R12.reuse, UR11, R3 ;  /* 0x0000000b0c037c24 */ /* 0x040fe2000f8e0203 */
[----:B------:R-:W-:Y:S01]  /*1f80*/  SHF.R.S32.HI R41, RZ, 0x4, R41 ;  /* 0x00000004ff297819 */ /* 0x000fe20000011429 */
[----:B------:R-:W-:Y:S01]  /*1f90*/  IMAD.WIDE.U32 R12, R12, UR10, R4 ;  /* 0x0000000a0c0c7c25 */ /* 0x000fe2000f8e0004 */
[----:B------:R-:W-:Y:S01]  /*1fa0*/  ULDC.64 UR10, c[0x0][0x218] ;  /* 0x00008600000a7ab9 */ /* 0x000fe20000000a00 */
[----:B------:R-:W-:Y:S02]  /*1fb0*/  SHF.R.S32.HI R37, RZ, 0x5, R37 ;  /* 0x00000005ff257819 */ /* 0x000fe40000011425 */
[----:B------:R-:W-:Y:S01]  /*1fc0*/  IMAD.X R11, R15, 0x1, R9, P0 ;  /* 0x000000010f0b7824 */ /* 0x000fe200000e0609 */
[----:B------:R-:W-:Y:S01]  /*1fd0*/  LEA R5, P0, R16, UR12, 0x1 ;  /* 0x0000000c10057c11 */ /* 0x000fe2000f8008ff */
[----:B------:R-:W-:Y:S01]  /*1fe0*/  USHF.R.S32.HI UR12, URZ, 0x1f, UR56 ;  /* 0x0000001f3f0c7899 */ /* 0x000fe20008011438 */
[----:B------:R-:W-:-:S02]  /*1ff0*/  IMAD R2, R149, R176, RZ ;  /* 0x000000b095027224 */ /* 0x000fc400078e02ff */
[----:B------:R-:W-:Y:S01]  /*2000*/  IMAD R0, R0, R152, RZ ;  /* 0x0000009800007224 */ /* 0x000fe200078e02ff */
[----:B------:R-:W-:Y:S01]  /*2010*/  ULEA.HI UR12, UR12, UR56, URZ, 0x8 ;  /* 0x000000380c0c7291 */ /* 0x000fe2000f8f403f */
[C---:B------:R-:W-:Y:S02]  /*2020*/  IMAD R2, R148.reuse, R177, R2 ;  /* 0x000000b194027224 */ /* 0x040fe400078e0202 */
[----:B------:R-:W-:Y:S01]  /*2030*/  IMAD.WIDE.U32 R10, R148, R176, R10 ;  /* 0x000000b0940a7225 */ /* 0x000fe200078e000a */
[----:B------:R-:W-:-:S03]  /*2040*/  USHF.R.S32.HI UR12, URZ, 0x8, UR12 ;  /* 0x000000083f0c7899 */ /* 0x000fc6000801140c */
[----:B------:R-:W-:Y:S01]  /*2050*/  IMAD R4, R6, R153, R0 ;  /* 0x0000009906047224 */ /* 0x000fe200078e0200 */
[----:B------:R-:W-:Y:S01]  /*2060*/  UISETP.LT.AND UP0, UPT, UR54, UR12, UPT ;  /* 0x0000000c3600728c */ /* 0x000fe2000bf01270 */
[----:B------:R-:W-:Y:S01]  /*2070*/  IMAD.IADD R2, R11, 0x1, R2 ;  /* 0x000000010b027824 */ /* 0x000fe200078e0202 */
[C---:B------:R-:W-:Y:S01]  /*2080*/  LEA R0, P1, R10.reuse, UR10, 0x1 ;  /* 0x0000000a0a007c11 */ /* 0x040fe2000f8208ff */
[----:B------:R-:W-:Y:S01]  /*2090*/  IMAD.IADD R4, R17, 0x1, R4 ;  /* 0x0000000111047824 */ /* 0x000fe200078e0204 */
[----:B------:R-:W-:Y:S01]  /*20a0*/  USEL UR12, UR54, UR12, !UP0 ;  /* 0x0000000c360c7287 */ /* 0x000fe2000c000000 */
[----:B------:R-:W-:Y:S01]  /*20b0*/  IMAD.SHL.U32 R48, R39, 0x4, RZ ;  /* 0x0000000427307824 */ /* 0x000fe200078e00ff */
[----:B------:R-:W-:Y:S01]  /*20c0*/  SHF.L.U64.HI R6, R10, 0x1, R2 ;  /* 0x000000010a067819 */ /* 0x000fe20000010202 */
[----:B------:R-:W-:Y:S01]  /*20d0*/  IMAD.IADD R13, R13, 0x1, R3 ;  /* 0x000000010d0d7824 */ /* 0x000fe200078e0203 */
[----:B------:R-:W-:Y:S01]  /*20e0*/  UISETP.GT.AND UP0, UPT, UR60, UR12, UPT ;  /* 0x0000000c3c00728c */ /* 0x000fe2000bf04270 */
[----:B------:R-:W-:Y:S01]  /*20f0*/  SHF.L.U64.HI R4, R16, 0x1, R4 ;  /* 0x0000000110047819 */ /* 0x000fe20000010204 */
[----:B------:R-:W-:Y:S01]  /*2100*/  IMAD.U32 R146, RZ, RZ, UR4 ;  /* 0x00000004ff927e24 */ /* 0x000fe2000f8e00ff */
[----:B------:R-:W-:Y:S01]  /*2110*/  IADD3.X R6, R6, UR11, RZ, P1, !PT ;  /* 0x0000000b06067c10 */ /* 0x000fe20008ffe4ff */
[----:B------:R-:W-:Y:S01]  /*2120*/  IMAD R49, R148, R50, R48 ;  /* 0x0000003294317224 */ /* 0x000fe200078e0230 */
[----:B------:R-:W-:Y:S01]  /*2130*/  IADD3.X R4, R4, UR13, RZ, P0, !PT ;  /* 0x0000000d04047c10 */ /* 0x000fe200087fe4ff */
[----:B------:R-:W-:Y:S01]  /*2140*/  IMAD.WIDE.U32 R146, R146, UR15, R12 ;  /* 0x0000000f92927c25 */ /* 0x000fe2000f8e000c */
[----:B------:R-:W-:-:S02]  /*2150*/  R2P PR, R52, 0x6 ;  /* 0x0000000634007804 */ /* 0x000fc40000000000 */
[----:B------:R-:W-:Y:S01]  /*2160*/  PLOP3.LUT P0, PT, PT, PT, UP0, 0x80, 0x0 ;  /* 0x000000000000781c */ /* 0x000fe20003f0f008 */
[--C-:B------:R-:W-:Y:S01]  /*2170*/  IMAD.IADD R48, R48, 0x1, R49.reuse ;  /* 0x0000000130307824 */ /* 0x100fe200078e0231 */
[----:B------:R-:W-:Y:S01]  /*2180*/  SHF.R.S32.HI R47, RZ, 0x1f, R49 ;  /* 0x0000001fff2f7819 */ /* 0x000fe20000011431 */
[----:B------:R-:W-:Y:S01]  /*2190*/  VIADD R151, R147, UR5 ;  /* 0x0000000593977c36 */ /* 0x000fe20008000000 */
[----:B------:R-:W-:Y:S01]  /*21a0*/  SEL R167, R167, 0xfffffff0, !P1 ;  /* 0xfffffff0a7a77807 */ /* 0x000fe20004800000 */
[----:B------:R-:W-:Y:S01]  /*21b0*/  IMAD.SHL.U32 R43, R176, 0x10, RZ ;  /* 0x00000010b02b7824 */ /* 0x000fe200078e00ff */
[----:B------:R-:W-:Y:S01]  /*21c0*/  SHF.R.S32.HI R46, RZ, 0x1f, R48 ;  /* 0x0000001fff2e7819 */ /* 0x000fe20000011430 */
[----:B------:R-:W-:Y:S01]  /*21d0*/  IMAD.SHL.U32 R45, R152, 0x10, RZ ;  /* 0x00000010982d7824 */ /* 0x000fe200078e00ff */
[----:B------:R-:W-:Y:S01]  /*21e0*/  SEL R166, R166, 0xffffffe0, !P2 ;  /* 0xffffffe0a6a67807 */ /* 0x000fe20005000000 */
[----:B------:R-:W-:Y:S02]  /*21f0*/  IMAD.IADD R38, R36, 0x1, -R38 ;  /* 0x0000000124267824 */ /* 0x000fe400078e0a26 */
[----:B------:R-:W-:-:S02]  /*2200*/  IMAD.MOV.U32 R243, RZ, RZ, R0 ;  /* 0x000000fffff37224 */ /* 0x000fc400078e0000 */
[----:B------:R-:W-:Y:S02]  /*2210*/  IMAD.MOV.U32 R242, RZ, RZ, R6 ;  /* 0x000000fffff27224 */ /* 0x000fe400078e0006 */
[----:B------:R-:W-:Y:S02]  /*2220*/  IMAD.MOV.U32 R245, RZ, RZ, R5 ;  /* 0x000000fffff57224 */ /* 0x000fe400078e0005 */
[----:B------:R-:W-:Y:S02]  /*2230*/  IMAD.MOV.U32 R244, RZ, RZ, R4 ;  /* 0x000000fffff47224 */ /* 0x000fe400078e0004 */
[----:B------:R-:W-:Y:S01]  /*2240*/  @!P4 IMAD.MOV.U32 R7, RZ, RZ, RZ ;  /* 0x000000ffff07c224 */ /* 0x000fe200078e00ff */
[----:B-1----:R-:W-:Y:S06]  /*2250*/  @!P0 BRA `(.L_x_3737) ;  /* 0x000000e000008947 */ /* 0x002fec0003800000 */
[----:B------:R-:W1:Y:S01]  /*2260*/  LDC.64 R2, c[0x0][0x338] ;  /* 0x0000ce00ff027b82 */ /* 0x000e620000000a00 */
[----:B------:R-:W-:Y:S01]  /*2270*/  ULDC.64 UR4, c[0x0][0x328] ;  /* 0x0000ca0000047ab9 */ /* 0x000fe20000000a00 */
[----:B------:R-:W-:Y:S01]  /*2280*/  ULDC.64 UR8, c[0x0][0x330] ;  /* 0x0000cc0000087ab9 */ /* 0x000fe20000000a00 */
[----:B------:R-:W-:Y:S01]  /*2290*/  UIMAD UR11, UR16, UR4, URZ ;  /* 0x00000004100b72a4 */ /* 0x000fe2000f8e023f */
[----:B------:R-:W-:Y:S01]  /*22a0*/  MOV R10, UR8 ;  /* 0x00000008000a7c02 */ /* 0x000fe20008000f00 */
[----:B------:R-:W-:Y:S01]  /*22b0*/  IMAD.U32 R9, RZ, RZ, UR4 ;  /* 0x00000004ff097e24 */ /* 0x000fe2000f8e00ff */
[----:B------:R-:W-:Y:S01]  /*22c0*/  UIMAD UR10, UR16, UR8, URZ ;  /* 0x00000008100a72a4 */ /* 0x000fe2000f8e023f */
[----:B------:R-:W-:Y:S01]  /*22d0*/  IMAD.SHL.U32 R74, R153, 0x40, RZ ;  /* 0x00000040994a7824 */ /* 0x000fe200078e00ff */
[----:B------:R-:W-:Y:S01]  /*22e0*/  UIMAD UR4, UR58, UR5, UR11 ;  /* 0x000000053a0472a4 */ /* 0x000fe2000f8e020b */
[----:B------:R-:W-:Y:S01]  /*22f0*/  IMAD.WIDE.U32 R20, R10, UR58, R14 ;  /* 0x0000003a0a147c25 */ /* 0x000fe2000f8e000e */
[----:B------:R-:W-:Y:S01]  /*2300*/  USHF.R.S32.HI UR5, URZ, 0x1f, UR56 ;  /* 0x0000001f3f057899 */ /* 0x000fe20008011438 */
[----:B------:R-:W-:Y:S01]  /*2310*/  IADD3 R10, P1, P0, R28, -UR56, R148 ;  /* 0x800000381c0a7c10 */ /* 0x000fe2000f83e094 */
[----:B------:R-:W-:Y:S01]  /*2320*/  UIMAD UR9, UR58, UR9, UR10 ;  /* 0x000000093a0972a4 */ /* 0x000fe2000f8e020a */
[----:B------:R-:W-:Y:S01]  /*2330*/  IMAD.WIDE.U32 R18, R9, UR58, R14 ;  /* 0x0000003a09127c25 */ /* 0x000fe2000f8e000e */
[----:B------:R-:W-:Y:S01]  /*2340*/  SHF.R.S32.HI R9, RZ, 0x1f, R28 ;  /* 0x0000001fff097819 */ /* 0x000fe2000001141c */
[----:B------:R-:W-:Y:S01]  /*2350*/  ULDC.64 UR10, c[0x0][0x350] ;  /* 0x0000d400000a7ab9 */ /* 0x000fe20000000a00 */
[----:B-----5:R-:W-:Y:S01]  /*2360*/  IADD3 R28, R7, R28, RZ ;  /* 0x0000001c071c7210 */ /* 0x020fe20007ffe0ff */
[----:B------:R-:W-:Y:S01]  /*2370*/  VIADD R19, R19, UR4 ;  /* 0x0000000413137c36 */ /* 0x000fe20008000000 */
[----:B------:R-:W-:Y:S01]  /*2380*/  IADD3.X R7, R9, ~UR5, R149, P1, P0 ;  /* 0x8000000509077c10 */ /* 0x000fe20008fe0495 */
[----:B------:R-:W-:Y:S01]  /*2390*/  ULDC.64 UR4, c[0x0][0x340] ;  /* 0x0000d00000047ab9 */ /* 0x000fe20000000a00 */
[----:B------:R-:W-:Y:S01]  /*23a0*/  IADD3 R21, R21, UR9, RZ ;  /* 0x0000000915157c10 */ /* 0x000fe2000fffe0ff */
[----:B------:R-:W-:Y:S01]  /*23b0*/  IMAD.WIDE.U32 R16, R152, 0x40, RZ ;  /* 0x0000004098107825 */ /* 0x000fe200078e00ff */
[----:B------:R-:W-:Y:S01]  /*23c0*/  ULDC.64 UR8, c[0x0][0x348] ;  /* 0x0000d20000087ab9 */ /* 0x000fe20000000a00 */
[----:B------:R-:W2:Y:S01]  /*23d0*/  LDC R57, c[0x0][0x340] ;  /* 0x0000d000ff397b82 */ /* 0x000ea20000000800 */
[----:B------:R-:W-:Y:S01]  /*23e0*/  SHF.L.U32 R79, R153, 0x7, RZ ;  /* 0x00000007994f7819 */ /* 0x000fe200000006ff */
[----:B------:R-:W-:Y:S01]  /*23f0*/  IMAD R9, R7, UR4, RZ ;  /* 0x0000000407097c24 */ /* 0x000fe2000f8e02ff */
[----:B------:R-:W-:Y:S01]  /*2400*/  SHF.L.U32 R71, R153, 0x5, RZ ;  /* 0x0000000599477819 */ /* 0x000fe200000006ff */
[-C--:B-1----:R-:W-:Y:S01]  /*2410*/  IMAD R7, R7, R2.reuse, RZ ;  /* 0x0000000207077224 */ /* 0x082fe200078e02ff */
[----:B------:R-:W-:Y:S01]  /*2420*/  USHF.L.U64.HI UR13, UR4, 0x4, UR5 ;  /* 0x00000004040d7899 */ /* 0x000fe20008010205 */
[C---:B------:R-:W-:Y:S01]  /*2430*/  IMAD R9, R10.reuse, UR5, R9 ;  /* 0x000000050a097c24 */ /* 0x040fe2000f8e0209 */
[----:B------:R-:W-:Y:S01]  /*2440*/  USHF.L.U32 UR36, UR4, 0x4, URZ ;  /* 0x0000000404247899 */ /* 0x000fe2000800063f */
[C---:B------:R-:W-:Y:S01]  /*2450*/  IMAD R7, R10.reuse, R3, R7 ;  /* 0x000000030a077224 */ /* 0x040fe200078e0207 */
[----:B------:R-:W-:Y:S01]  /*2460*/  USHF.L.U64.HI UR37, UR4, 0x5, UR5 ;  /* 0x0000000504257899 */ /* 0x000fe20008010205 */
[C---:B------:R-:W-:Y:S01]  /*2470*/  IMAD.WIDE.U32 R20, R10.reuse, UR4, R20 ;  /* 0x000000040a147c25 */ /* 0x040fe2000f8e0014 */
[----:B------:R-:W-:Y:S01]  /*2480*/  USHF.L.U32 UR38, UR4, 0x5, URZ ;  /* 0x0000000504267899 */ /* 0x000fe2000800063f */
[----:B------:R-:W-:Y:S01]  /*2490*/  SHF.L.U32 R70, R177, 0x7, RZ ;  /* 0x00000007b1467819 */ /* 0x000fe200000006ff */
[----:B------:R-:W-:Y:S01]  /*24a0*/  UIMAD.WIDE.U32 UR34, UR4, 0x60, URZ ;  /* 0x00000060042278a5 */ /* 0x000fe2000f8e003f */
[----:B------:R-:W-:Y:S01]  /*24b0*/  IMAD.IADD R74, R17, 0x1, R74 ;  /* 0x00000001114a7824 */ /* 0x000fe200078e024a */
[----:B------:R-:W-:Y:S01]  /*24c0*/  IADD3 R21, R21, R9, RZ ;  /* 0x0000000915157210 */ /* 0x000fe20007ffe0ff */
[----:B------:R-:W-:Y:S01]  /*24d0*/  IMAD.WIDE.U32 R10, R10, R2, R18 ;  /* 0x000000020a0a7225 */ /* 0x000fe200078e0012 */
[----:B------:R-:W-:Y:S01]  /*24e0*/  UIMAD UR39, UR5, 0x60, URZ ;  /* 0x00000060052778a4 */ /* 0x000fe2000f8e023f */
[----:B------:R-:W-:Y:S01]  /*24f0*/  SHF.L.U32 R127, R50, 0x4, RZ ;  /* 0x00000004327f7819 */ /* 0x000fe200000006ff */
[----:B------:R-:W-:Y:S01]  /*2500*/  USHF.L.U64.HI UR40, UR4, 0x6, UR5 ;  /* 0x0000000604287899 */ /* 0x000fe20008010205 */
[----:B------:R-:W-:Y:S01]  /*2510*/  IMAD R88, R90, UR10, RZ ;  /* 0x0000000a5a587c24 */ /* 0x000fe2000f8e02ff */
[C---:B------:R-:W-:Y:S01]  /*2520*/  SHF.L.U64.HI R74, R16.reuse, 0x1, R74 ;  /* 0x00000001104a7819 */ /* 0x040fe2000001024a */
[----:B------:R-:W-:Y:S01]  /*2530*/  IMAD.SHL.U32 R75, R16, 0x2, RZ ;  /* 0x00000002104b7824 */ /* 0x000fe200078e00ff */
[----:B------:R-:W-:Y:S01]  /*2540*/  IADD3 R17, R11, R7, RZ ;  /* 0x000000070b117210 */ /* 0x000fe20007ffe0ff */
[----:B------:R-:W-:Y:S01]  /*2550*/  IMAD R90, R90, UR8, RZ ;  /* 0x000000085a5a7c24 */ /* 0x000fe2000f8e02ff */
[----:B------:R-:W-:Y:S01]  /*2560*/  USHF.L.U32 UR41, UR4, 0x6, URZ ;  /* 0x0000000604297899 */ /* 0x000fe2000800063f */
[----:B------:R-:W-:Y:S01]  /*2570*/  IMAD.MOV.U32 R16, RZ, RZ, R10 ;  /* 0x000000ffff107224 */ /* 0x000fe200078e000a */
[----:B------:R-:W-:Y:S01]  /*2580*/  UIMAD.WIDE.U32 UR32, UR4, 0xa0, URZ ;  /* 0x000000a0042078a5 */ /* 0x000fe2000f8e003f */
[C---:B------:R-:W-:Y:S01]  /*2590*/  IMAD R88, R8.reuse, UR11, R88 ;  /* 0x0000000b08587c24 */ /* 0x040fe2000f8e0258 */
[----:B------:R-:W-:Y:S01]  /*25a0*/  UIMAD UR42, UR5, 0xa0, URZ ;  /* 0x000000a0052a78a4 */ /* 0x000fe2000f8e023f */
[----:B------:R-:W-:Y:S01]  /*25b0*/  IMAD.WIDE.U32 R10, R8, UR10, R20 ;  /* 0x0000000a080a7c25 */ /* 0x000fe2000f8e0014 */
[----:B------:R-:W-:Y:S01]  /*25c0*/  ULDC.64 UR10, c[0x0][0x320] ;  /* 0x0000c800000a7ab9 */ /* 0x000fe20000000a00 */
[----:B------:R-:W-:Y:S01]  /*25d0*/  UIMAD.WIDE.U32 UR30, UR4, 0xc0, URZ ;  /* 0x000000c0041e78a5 */ /* 0x000fe2000f8e003f */
[----:B------:R-:W-:Y:S01]  /*25e0*/  SHF.L.U32 R126, R50, 0x5, RZ ;  /* 0x00000005327e7819 */ /* 0x000fe200000006ff */
[C---:B------:R-:W-:Y:S01]  /*25f0*/  IMAD R90, R8.reuse, UR9, R90 ;  /* 0x00000009085a7c24 */ /* 0x040fe2000f8e025a */
[----:B------:R-:W-:Y:S01]  /*2600*/  IADD3 R88, R11, R88, RZ ;  /* 0x000000580b587210 */ /* 0x000fe20007ffe0ff */
[----:B------:R-:W-:Y:S01]  /*2610*/  IMAD.WIDE.U32 R8, R8, UR8, R16 ;  /* 0x0000000808087c25 */ /* 0x000fe2000f8e0010 */
[----:B------:R-:W-:Y:S01]  /*2620*/  ULDC.64 UR8, c[0x0][0x318] ;  /* 0x0000c60000087ab9 */ /* 0x000fe20000000a00 */
[----:B------:R-:W-:Y:S01]  /*2630*/  LEA R89, P1, R10, UR10, 0x1 ;  /* 0x0000000a0a597c11 */ /* 0x000fe2000f8208ff */
[----:B------:R-:W-:Y:S01]  /*2640*/  UIMAD UR43, UR5, 0xc0, URZ ;  /* 0x000000c0052b78a4 */ /* 0x000fe2000f8e023f */
[----:B------:R-:W-:Y:S01]  /*2650*/  IMAD.IADD R90, R9, 0x1, R90 ;  /* 0x00000001095a7824 */ /* 0x000fe200078e025a */
[----:B------:R-:W-:Y:S01]  /*2660*/  LEA R91, P0, R8, UR8, 0x1 ;  /* 0x00000008085b7c11 */ /* 0x000fe2000f8008ff */
[----:B------:R-:W-:Y:S01]  /*2670*/  IMAD R28, R50, R28, RZ ;  /* 0x0000001c321c7224 */ /* 0x000fe200078e02ff */
[----:B------:R-:W-:Y:S01]  /*2680*/  LEA.HI.X R88, R10, UR11, R88, 0x1, P1 ;  /* 0x0000000b0a587c11 */ /* 0x000fe200088f0c58 */
[----:B------:R-:W-:Y:S01]  /*2690*/  IMAD.WIDE.U32 R12, R152, 0x80, RZ ;  /* 0x00000080980c7825 */ /* 0x000fe200078e00ff */
[----:B------:R-:W-:Y:S01]  /*26a0*/  LEA.HI.X R90, R8, UR9, R90, 0x1, P0 ;  /* 0x00000009085a7c11 */ /* 0x000fe200080f0c5a */
[----:B------:R-:W-:Y:S01]  /*26b0*/  UIMAD.WIDE.U32 UR28, UR4, 0xe0, URZ ;  /* 0x000000e0041c78a5 */ /* 0x000fe2000f8e003f */
[----:B------:R-:W-:Y:S01]  /*26c0*/  SHF.R.S32.HI R27, RZ, 0x1f, R28 ;  /* 0x0000001fff1b7819 */ /* 0x000fe2000001141c */
[----:B------:R-:W-:Y:S01]  /*26d0*/  IMAD.SHL.U32 R80, R12, 0x2, RZ ;  /* 0x000000020c507824 */ /* 0x000fe200078e00ff */
[-C--:B------:R-:W-:Y:S01]  /*26e0*/  IADD3 R95, P0, R48, R28.reuse, RZ ;  /* 0x0000001c305f7210 */ /* 0x080fe20007f1e0ff */
[----:B------:R-:W-:Y:S01]  /*26f0*/  UIMAD UR44, UR5, 0xe0, URZ ;  /* 0x000000e0052c78a4 */ /* 0x000fe2000f8e023f */
[----:B------:R-:W-:Y:S01]  /*2700*/  IADD3 R28, P1, R49, R28, RZ ;  /* 0x0000001c311c7210 */ /* 0x000fe20007f3e0ff */
[----:B------:R-:W-:Y:S01]  /*2710*/  USHF.L.U64.HI UR45, UR4, 0x7, UR5 ;  /* 0x00000007042d7899 */ /* 0x000fe20008010205 */
[----:B------:R-:W-:Y:S01]  /*2720*/  IADD3.X R94, R46, R27, RZ, P0, !PT ;  /* 0x0000001b2e5e7210 */ /* 0x000fe200007fe4ff */
[----:B------:R-:W-:Y:S01]  /*2730*/  USHF.L.U32 UR46, UR4, 0x7, URZ ;  /* 0x00000007042e7899 */ /* 0x000fe2000800063f */
[----:B------:R-:W-:Y:S01]  /*2740*/  IADD3 R79, R13, R79, RZ ;  /* 0x0000004f0d4f7210 */ /* 0x000fe20007ffe0ff */
[----:B------:R-:W-:Y:S01]  /*2750*/  IMAD.X R27, R47, 0x1, R27, P1 ;  /* 0x000000012f1b7824 */ /* 0x000fe200008e061b */
[C---:B------:R-:W-:Y:S01]  /*2760*/  SHF.L.U64.HI R94, R95.reuse, 0x1, R94 ;  /* 0x000000015f5e7819 */ /* 0x040fe2000001025e */
[----:B------:R-:W-:Y:S01]  /*2770*/  UIMAD.WIDE.U32 UR26, UR4, 0x120, URZ ;  /* 0x00000120041a78a5 */ /* 0x000fe2000f8e003f */
[----:B------:R-:W-:Y:S01]  /*2780*/  SHF.L.U64.HI R79, R12, 0x1, R79 ;  /* 0x000000010c4f7819 */ /* 0x000fe2000001024f */
[----:B------:R-:W-:Y:S01]  /*2790*/  IMAD.WIDE.U32 R12, R152, 0x20, RZ ;  /* 0x00000020980c7825 */ /* 0x000fe200078e00ff */
[C---:B------:R-:W-:Y:S01]  /*27a0*/  SHF.L.U64.HI R27, R28.reuse, 0x1, R27 ;  /* 0x000000011c1b7819 */ /* 0x040fe2000001021b */
[----:B------:R-:W-:Y:S01]  /*27b0*/  UIMAD UR47, UR5, 0x120, URZ ;  /* 0x00000120052f78a4 */ /* 0x000fe2000f8e023f */
[----:B------:R-:W-:Y:S01]  /*27c0*/  SHF.L.U32 R95, R95, 0x1, RZ ;  /* 0x000000015f5f7819 */ /* 0x000fe200000006ff */
[----:B------:R-:W-:Y:S01]  /*27d0*/  IMAD.SHL.U32 R28, R28, 0x2, RZ ;  /* 0x000000021c1c7824 */ /* 0x000fe200078e00ff */
[----:B------:R-:W-:Y:S01]  /*27e0*/  UIMAD.WIDE.U32 UR24, UR4, 0x140, URZ ;  /* 0x00000140041878a5 */ /* 0x000fe2000f8e003f */
[C---:B------:R-:W-:Y:S01]  /*27f0*/  IMAD.SHL.U32 R67, R177.reuse, 0x40, RZ ;  /* 0x00000040b1437824 */ /* 0x040fe200078e00ff */
[----:B------:R-:W-:Y:S01]  /*2800*/  UIMAD UR48, UR5, 0x140, URZ ;  /* 0x00000140053078a4 */ /* 0x000fe2000f8e023f */
[----:B------:R-:W-:Y:S01]  /*2810*/  IMAD.SHL.U32 R64, R177, 0x20, RZ ;  /* 0x00000020b1407824 */ /* 0x000fe200078e00ff */
[----:B------:R-:W-:Y:S01]  /*2820*/  UIMAD.WIDE.U32 UR22, UR4, 0x160, URZ ;  /* 0x00000160041678a5 */ /* 0x000fe2000f8e003f */
[----:B------:R-:W-:Y:S01]  /*2830*/  IMAD.WIDE.U32 R180, R176, 0x40, RZ ;  /* 0x00000040b0b47825 */ /* 0x000fe200078e00ff */
[----:B------:R-:W-:Y:S01]  /*2840*/  UIMAD UR49, UR5, 0x160, URZ ;  /* 0x00000160053178a4 */ /* 0x000fe2000f8e023f */
[----:B------:R-:W-:Y:S01]  /*2850*/  SHF.L.U32 R120, R50, 0x7, RZ ;  /* 0x0000000732787819 */ /* 0x000fe200000006ff */
[----:B------:R-:W-:Y:S01]  /*2860*/  UIMAD.WIDE.U32 UR20, UR4, 0x180, URZ ;  /* 0x00000180041478a5 */ /* 0x000fe2000f8e003f */
[----:B------:R-:W-:Y:S01]  /*2870*/  IMAD.WIDE.U32 R178, R176, 0x80, RZ ;  /* 0x00000080b0b27825 */ /* 0x000fe200078e00ff */
[----:B------:R-:W-:Y:S01]  /*2880*/  UIMAD UR50, UR5, 0x180, URZ ;  /* 0x00000180053278a4 */ /* 0x000fe2000f8e023f */
[----:B------:R-:W-:Y:S01]  /*2890*/  SHF.L.U32 R72, R12, 0x1, RZ ;  /* 0x000000010c487819 */ /* 0x000fe200000006ff */
        /* <DEDUP_REMOVED lines=8> */
[----:B------:R-:W-:Y:S01]  /*2920*/  UIMAD UR53, UR5, 0x1e0, URZ ;  /* 0x000001e0053578a4 */ /* 0x000fe2000f8e023f */
[C---:B------:R-:W-:Y:S01]  /*2930*/  IMAD R81, R153.reuse, 0x120, RZ ;  /* 0x0000012099517824 */ /* 0x040fe200078e02ff */
[----:B------:R-:W-:Y:S01]  /*2940*/  UIMAD.WIDE.U32 UR14, UR4, 0x1e0, URZ ;  /* 0x000001e0040e78a5 */ /* 0x000fe2000f8e003f */
[C---:B------:R-:W-:Y:S01]  /*2950*/  IMAD R82, R153.reuse, 0x140, RZ ;  /* 0x0000014099527824 */ /* 0x040fe200078e02ff */
[----:B------:R-:W-:Y:S01]  /*2960*/  ULDC.64 UR8, c[0x0][0x360] ;  /* 0x0000d80000087ab9 */ /* 0x000fe20000000a00 */
[C---:B------:R-:W-:Y:S01]  /*2970*/  IMAD R83, R153.reuse, 0x160, RZ ;  /* 0x0000016099537824 */ /* 0x040fe200078e02ff */
[----:B------:R-:W-:Y:S01]  /*2980*/  ULDC.64 UR4, c[0x0][0x358] ;  /* 0x0000d60000047ab9 */ /* 0x000fe20000000a00 */
[----:B------:R-:W-:Y:S01]  /*2990*/  IMAD R84, R153, 0x180, RZ ;  /* 0x0000018099547824 */ /* 0x000fe200078e02ff */
[----:B------:R-:W-:Y:S01]  /*29a0*/  IADD3 R93, P3, R95, UR8, RZ ;  /* 0x000000085f5d7c10 */ /* 0x000fe2000ff7e0ff */
[C---:B------:R-:W-:Y:S01]  /*29b0*/  IMAD R85, R153.reuse, 0x1a0, RZ ;  /* 0x000001a099557824 */ /* 0x040fe200078e02ff */
[C---:B------:R-:W-:Y:S01]  /*29c0*/  IADD3 R10, P1, R28.reuse, UR8, RZ ;  /* 0x000000081c0a7c10 */ /* 0x040fe2000ff3e0ff */
[----:B------:R-:W-:Y:S01]  /*29d0*/  IMAD R86, R153, 0x1c0, RZ ;  /* 0x000001c099567824 */ /* 0x000fe200078e02ff */
[----:B------:R-:W-:Y:S01]  /*29e0*/  IADD3 R95, P2, R95, UR4, RZ ;  /* 0x000000045f5f7c10 */ /* 0x000fe2000ff5e0ff */
[----:B------:R-:W-:Y:S01]  /*29f0*/  IMAD R87, R153, 0x1e0, RZ ;  /* 0x000001e099577824 */ /* 0x000fe200078e02ff */
[----:B------:R-:W-:Y:S01]  /*2a00*/  IADD3 R28, P0, R28, UR4, RZ ;  /* 0x000000041c1c7c10 */ /* 0x000fe2000ff1e0ff */
[----:B------:R-:W-:Y:S01]  /*2a10*/  IMAD.WIDE.U32 R174, R152, 0x60, RZ ;  /* 0x0000006098ae7825 */ /* 0x000fe200078e00ff */
[----:B------:R-:W-:Y:S01]  /*2a20*/  IADD3.X R92, R94, UR9, RZ, P3, !PT ;  /* 0x000000095e5c7c10 */ /* 0x000fe20009ffe4ff */
[----:B------:R-:W-:Y:S01]  /*2a30*/  USHF.L.U64.HI UR13, UR36, 0x1, UR13 ;  /* 0x00000001240d7899 */ /* 0x000fe2000801020d */
[C---:B------:R-:W-:Y:S01]  /*2a40*/  IADD3.X R9, R27.reuse, UR9, RZ, P1, !PT ;  /* 0x000000091b097c10 */ /* 0x040fe20008ffe4ff */
[----:B------:R-:W-:Y:S01]  /*2a50*/  IMAD.WIDE.U32 R172, R152, 0xa0, RZ ;  /* 0x000000a098ac7825 */ /* 0x000fe200078e00ff */
[----:B------:R-:W-:Y:S01]  /*2a60*/  IADD3.X R94, R94, UR5, RZ, P2, !PT ;  /* 0x000000055e5e7c10 */ /* 0x000fe200097fe4ff */
[----:B------:R-:W-:Y:S01]  /*2a70*/  USHF.L.U64.HI UR37, UR38, 0x1, UR37 ;  /* 0x0000000126257899 */ /* 0x000fe20008010225 */
[----:B------:R-:W-:Y:S01]  /*2a80*/  IADD3.X R27, R27, UR5, RZ, P0, !PT ;  /* 0x000000051b1b7c10 */ /* 0x000fe200087fe4ff */
[----:B------:R-:W-:Y:S01]  /*2a90*/  IMAD.WIDE.U32 R170, R152, 0xc0, RZ ;  /* 0x000000c098aa7825 */ /* 0x000fe200078e00ff */
[C-C-:B------:R-:W-:Y:S01]  /*2aa0*/  SHF.L.U64.HI R62, R2.reuse, 0x5, R3.reuse ;  /* 0x00000005023e7819 */ /* 0x140fe20000010203 */
[----:B------:R-:W-:Y:S01]  /*2ab0*/  USHF.L.U64.HI UR40, UR41, 0x1, UR40 ;  /* 0x0000000129287899 */ /* 0x000fe20008010228 */
[--C-:B------:R-:W-:Y:S01]  /*2ac0*/  SHF.L.U64.HI R65, R2, 0x6, R3.reuse ;  /* 0x0000000602417819 */ /* 0x100fe20000010203 */
[----:B------:R-:W-:Y:S01]  /*2ad0*/  IMAD.WIDE.U32 R168, R152, 0xe0, RZ ;  /* 0x000000e098a87825 */ /* 0x000fe200078e00ff */
[C-C-:B------:R-:W-:Y:S01]  /*2ae0*/  SHF.L.U64.HI R68, R2.reuse, 0x7, R3.reuse ;  /* 0x0000000702447819 */ /* 0x140fe20000010203 */
[----:B------:R-:W-:Y:S01]  /*2af0*/  USHF.L.U64.HI UR45, UR46, 0x1, UR45 ;  /* 0x000000012e2d7899 */ /* 0x000fe2000801022d */
[----:B------:R-:W-:Y:S01]  /*2b00*/  SHF.L.U64.HI R96, R2, 0x4, R3 ;  /* 0x0000000402607819 */ /* 0x000fe20000010203 */
[----:B------:R-:W-:Y:S01]  /*2b10*/  IMAD.WIDE.U32 R164, R152, 0x120, RZ ;  /* 0x0000012098a47825 */ /* 0x000fe200078e00ff */
[C---:B------:R-:W-:Y:S01]  /*2b20*/  SHF.L.U32 R63, R2.reuse, 0x5, RZ ;  /* 0x00000005023f7819 */ /* 0x040fe200000006ff */
[----:B------:R-:W-:Y:S01]  /*2b30*/  ULDC UR4, c[0x0][0x2e0] ;  /* 0x0000b80000047ab9 */ /* 0x000fe20000000800 */
[----:B------:R-:W-:Y:S01]  /*2b40*/  SHF.L.U32 R69, R2, 0x7, RZ ;  /* 0x0000000702457819 */ /* 0x000fe200000006ff */
[C---:B------:R-:W-:Y:S01]  /*2b50*/  IMAD.WIDE.U32 R162, R152.reuse, 0x140, RZ ;  /* 0x0000014098a27825 */ /* 0x040fe200078e00ff */
[----:B------:R-:W-:Y:S01]  /*2b60*/  MOV R58, R6 ;  /* 0x00000006003a7202 */ /* 0x000fe20000000f00 */
[----:B------:R-:W-:Y:S01]  /*2b70*/  ULDC.U8 UR57, c[0x0][0x3c3] ;  /* 0x0000f0c000397ab9 */ /* 0x000fe20000000000 */
[----:B------:R-:W-:Y:S01]  /*2b80*/  MOV R60, R4 ;  /* 0x00000004003c7202 */ /* 0x000fe20000000f00 */
[----:B------:R-:W-:Y:S01]  /*2b90*/  IMAD.WIDE.U32 R160, R152, 0x160, RZ ;  /* 0x0000016098a07825 */ /* 0x000fe200078e00ff */
[C---:B------:R-:W-:Y:S01]  /*2ba0*/  IADD3 R142, R148.reuse, 0x10, RZ ;  /* 0x00000010948e7810 */ /* 0x040fe20007ffe0ff */
[----:B------:R-:W-:Y:S01]  /*2bb0*/  USHF.L.U32 UR36, UR36, 0x1, URZ ;  /* 0x0000000124247899 */ /* 0x000fe2000800063f */
[----:B------:R-:W-:Y:S01]  /*2bc0*/  IADD3 R141, R148, 0x20, RZ ;  /* 0x00000020948d7810 */ /* 0x000fe20007ffe0ff */
[----:B------:R-:W-:Y:S01]  /*2bd0*/  IMAD.WIDE.U32 R158, R152, 0x180, RZ ;  /* 0x00000180989e7825 */ /* 0x000fe200078e00ff */
[C---:B------:R-:W-:Y:S01]  /*2be0*/  IADD3 R139, R148.reuse, 0x40, RZ ;  /* 0x00000040948b7810 */ /* 0x040fe20007ffe0ff */
[----:B------:R-:W-:Y:S01]  /*2bf0*/  USHF.L.U32 UR38, UR38, 0x1, URZ ;  /* 0x0000000126267899 */ /* 0x000fe2000800063f */
[----:B------:R-:W-:Y:S01]  /*2c00*/  IADD3 R138, R148, 0x50, RZ ;  /* 0x00000050948a7810 */ /* 0x000fe20007ffe0ff */
[----:B------:R-:W-:Y:S01]  /*2c10*/  IMAD.WIDE.U32 R156, R152, 0x1a0, RZ ;  /* 0x000001a0989c7825 */ /* 0x000fe200078e00ff */
[C---:B------:R-:W-:Y:S01]  /*2c20*/  IADD3 R136, R148.reuse, 0x70, RZ ;  /* 0x0000007094887810 */ /* 0x040fe20007ffe0ff */
[----:B------:R-:W-:Y:S01]  /*2c30*/  UIADD3 UR39, UR35, UR39, URZ ;  /* 0x0000002723277290 */ /* 0x000fe2000fffe03f */
[----:B------:R-:W-:Y:S01]  /*2c40*/  IADD3 R135, R148, 0x80, RZ ;  /* 0x0000008094877810 */ /* 0x000fe20007ffe0ff */
[----:B------:R-:W-:Y:S01]  /*2c50*/  IMAD.WIDE.U32 R154, R152, 0x1c0, RZ ;  /* 0x000001c0989a7825 */ /* 0x000fe200078e00ff */
[C---:B------:R-:W-:Y:S01]  /*2c60*/  IADD3 R133, R148.reuse, 0xa0, RZ ;  /* 0x000000a094857810 */ /* 0x040fe20007ffe0ff */
[----:B------:R-:W-:Y:S01]  /*2c70*/  USHF.L.U32 UR41, UR41, 0x1, URZ ;  /* 0x0000000129297899 */ /* 0x000fe2000800063f */
[C---:B------:R-:W-:Y:S01]  /*2c80*/  IADD3 R132, R148.reuse, 0xb0, RZ ;  /* 0x000000b094847810 */ /* 0x040fe20007ffe0ff */
[----:B------:R-:W-:Y:S01]  /*2c90*/  IMAD.IADD R71, R13, 0x1, R71 ;  /* 0x000000010d477824 */ /* 0x000fe200078e0247 */
[----:B------:R-:W-:Y:S01]  /*2ca0*/  IADD3 R130, R148, 0xd0, RZ ;  /* 0x000000d094827810 */ /* 0x000fe20007ffe0ff */
[----:B------:R-:W-:Y:S01]  /*2cb0*/  IMAD.WIDE.U32 R176, R176, 0x20, RZ ;  /* 0x00000020b0b07825 */ /* 0x000fe200078e00ff */
[----:B------:R-:W-:Y:S01]  /*2cc0*/  IADD3 R129, R148, 0xe0, RZ ;  /* 0x000000e094817810 */ /* 0x000fe20007ffe0ff */
[----:B------:R-:W-:Y:S01]  /*2cd0*/  UIADD3 UR42, UR33, UR42, URZ ;  /* 0x0000002a212a7290 */ /* 0x000fe2000fffe03f */
[----:B------:R-:W-:Y:S01]  /*2ce0*/  SHF.L.U64.HI R71, R12, 0x1, R71 ;  /* 0x000000010c477819 */ /* 0x000fe20000010247 */
[----:B------:R-:W-:Y:S01]  /*2cf0*/  IMAD.WIDE.U32 R152, R152, 0x1e0, RZ ;  /* 0x000001e098987825 */ /* 0x000fe200078e00ff */
[----:B------:R-:W-:Y:S01]  /*2d00*/  MOV R11, UR60 ;  /* 0x0000003c000b7c02 */ /* 0x000fe20008000f00 */
[----:B------:R-:W-:Y:S01]  /*2d10*/  UIADD3 UR43, UR31, UR43, URZ ;  /* 0x0000002b1f2b7290 */ /* 0x000fe2000fffe03f */
[----:B------:R-:W-:Y:S01]  /*2d20*/  IADD3 R70, R179, R70, RZ ;  /* 0x00000046b3467210 */ /* 0x000fe20007ffe0ff */
[C---:B------:R-:W-:Y:S01]  /*2d30*/  IMAD R125, R50.reuse, 0x30, RZ ;  /* 0x00000030327d7824 */ /* 0x040fe200078e02ff */
[----:B------:R-:W-:Y:S01]  /*2d40*/  IADD3 R64, R177, R64, RZ ;  /* 0x00000040b1407210 */ /* 0x000fe20007ffe0ff */
[C---:B------:R-:W-:Y:S01]  /*2d50*/  IMAD.SHL.U32 R124, R50.reuse, 0x40, RZ ;  /* 0x00000040327c7824 */ /* 0x040fe200078e00ff */
[----:B------:R-:W-:Y:S01]  /*2d60*/  IADD3 R76, R173, R76, RZ ;  /* 0x0000004cad4c7210 */ /* 0x000fe20007ffe0ff */
[C---:B------:R-:W-:Y:S01]  /*2d70*/  IMAD R123, R50.reuse, 0x50, RZ ;  /* 0x00000050327b7824 */ /* 0x040fe200078e02ff */
        /* <DEDUP_REMOVED lines=12> */
[----:B------:R-:W-:Y:S01]  /*2e40*/  SHF.R.S32.HI R112, RZ, 0x1f, R127 ;  /* 0x0000001fff707819 */ /* 0x000fe2000001147f */
[C---:B------:R-:W-:Y:S01]  /*2e50*/  IMAD R115, R50.reuse, 0xd0, RZ ;  /* 0x000000d032737824 */ /* 0x040fe200078e02ff */
[----:B------:R-:W-:Y:S01]  /*2e60*/  SHF.R.S32.HI R111, RZ, 0x1f, R126 ;  /* 0x0000001fff6f7819 */ /* 0x000fe2000001147e */
[C---:B------:R-:W-:Y:S01]  /*2e70*/  IMAD R114, R50.reuse, 0xe0, RZ ;  /* 0x000000e032727824 */ /* 0x040fe200078e02ff */
[----:B------:R-:W-:Y:S01]  /*2e80*/  SHF.R.S32.HI R110, RZ, 0x1f, R125 ;  /* 0x0000001fff6e7819 */ /* 0x000fe2000001147d */
[----:B------:R-:W-:Y:S01]  /*2e90*/  IMAD R113, R50, 0xf0, RZ ;  /* 0x000000f032717824 */ /* 0x000fe200078e02ff */
[----:B------:R-:W-:Y:S01]  /*2ea0*/  SHF.R.S32.HI R109, RZ, 0x1f, R124 ;  /* 0x0000001fff6d7819 */ /* 0x000fe2000001147c */
[C---:B------:R-:W-:Y:S01]  /*2eb0*/  IMAD.SHL.U32 R66, R2.reuse, 0x40, RZ ;  /* 0x0000004002427824 */ /* 0x040fe200078e00ff */
        /* <DEDUP_REMOVED lines=22> */
[----:B--2---:R-:W-:Y:S01]  /*3020*/  LEA R57, -R57, RZ, 0x8 ;  /* 0x000000ff39397211 */ /* 0x004fe200078e41ff */
[----:B------:R-:W-:Y:S01]  /*3030*/  IMAD.IADD R83, R161, 0x1, R83 ;  /* 0x00000001a1537824 */ /* 0x000fe200078e0253 */
[----:B------:R-:W-:Y:S01]  /*3040*/  UIADD3 UR44, UR29, UR44, URZ ;  /* 0x0000002c1d2c7290 */ /* 0x000fe2000fffe03f */
[----:B------:R-:W-:Y:S01]  /*3050*/  IMAD.IADD R86, R155, 0x1, R86 ;  /* 0x000000019b567824 */ /* 0x000fe200078e0256 */
[----:B------:R-:W-:-:S02]  /*3060*/  USHF.L.U32 UR46, UR46, 0x1, URZ ;  /* 0x000000012e2e7899 */ /* 0x000fc4000800063f */
[----:B------:R-:W-:Y:S02]  /*3070*/  UIADD3 UR47, UR27, UR47, URZ ;  /* 0x0000002f1b2f7290 */ /* 0x000fe4000fffe03f */
[----:B------:R-:W-:Y:S02]  /*3080*/  UIADD3 UR48, UR25, UR48, URZ ;  /* 0x0000003019307290 */ /* 0x000fe4000fffe03f */
[----:B------:R-:W-:Y:S02]  /*3090*/  UIADD3 UR49, UR23, UR49, URZ ;  /* 0x0000003117317290 */ /* 0x000fe4000fffe03f */
[----:B------:R-:W-:Y:S02]  /*30a0*/  UIADD3 UR50, UR21, UR50, URZ ;  /* 0x0000003215327290 */ /* 0x000fe4000fffe03f */
[----:B------:R-:W-:Y:S02]  /*30b0*/  UIADD3 UR51, UR19, UR51, URZ ;  /* 0x0000003313337290 */ /* 0x000fe4000fffe03f */
[----:B------:R-:W-:-:S02]  /*30c0*/  UIADD3 UR52, UR17, UR52, URZ ;  /* 0x0000003411347290 */ /* 0x000fc4000fffe03f */
[----:B------:R-:W-:Y:S01]  /*30d0*/  UIADD3 UR53, UR15, UR53, URZ ;  /* 0x000000350f357290 */ /* 0x000fe2000fffe03f */
[----:B------:R-:W-:-:S11]  /*30e0*/  ULDC UR61, c[0x0][0x2e0] ;  /* 0x0000b800003d7ab9 */ /* 0x000fd60000000800 */
.L_x_3839:
[----:B------:R-:W-:Y:S02]  /*30f0*/  IMAD.SHL.U32 R13, R11, 0x100, RZ ;  /* 0x000001000b0d7824 */ /* 0x000fe400078e00ff */
[----:B------:R-:W-:Y:S02]  /*3100*/  IMAD.MOV.U32 R2, RZ, RZ, R89 ;  /* 0x000000ffff027224 */ /* 0x000fe400078e0059 */
[----:B------:R-:W-:Y:S02]  /*3110*/  VIADD R12, R13, 0xffffff00 ;  /* 0xffffff000d0c7836 */ /* 0x000fe40000000000 */
[----:B------:R-:W-:Y:S03]  /*3120*/  IMAD.MOV.U32 R3, RZ, RZ, R88 ;  /* 0x000000ffff037224 */ /* 0x000fe600078e0058 */
[C---:B------:R-:W-:Y:S02]  /*3130*/  IADD3 R182, -R12.reuse, UR55, RZ ;  /* 0x000000370cb67c10 */ /* 0x040fe4000fffe1ff */
[----:B------:R-:W-:Y:S02]  /*3140*/  IADD3 R143, -R12, UR56, RZ ;  /* 0x000000380c8f7c10 */ /* 0x000fe4000fffe1ff */
[-C--:B------:R-:W-:Y:S02]  /*3150*/  ISETP.GE.AND P0, PT, R148, R182.reuse, PT ;  /* 0x000000b69400720c */ /* 0x080fe40003f06270 */
[-C--:B------:R-:W-:Y:S02]  /*3160*/  ISETP.GE.AND P1, PT, R142, R182.reuse, PT ;  /* 0x000000b68e00720c */ /* 0x080fe40003f26270 */
[-C--:B------:R-:W-:Y:S02]  /*3170*/  ISETP.GE.AND P0, PT, R148, R143.reuse, !P0 ;  /* 0x0000008f9400720c */ /* 0x080fe40004706270 */
[-C--:B------:R-:W-:Y:S11]  /*3180*/  ISETP.GE.AND P1, PT, R142, R143.reuse, !P1 ;  /* 0x0000008f8e00720c */ /* 0x080ff60004f26270 */
[----:B-1234-:R-:W2:Y:S01]  /*3190*/  @P0 LDG.E.128 R4, desc[UR6][R2.64] ;  /* 0x0000000602040981 */ /* 0x01eea2000c1e1d00 */
[----:B------:R-:W-:Y:S01]  /*31a0*/  @P0 IMAD.MOV.U32 R18, RZ, RZ, R61 ;  /* 0x000000ffff120224 */ /* 0x000fe200078e003d */
[----:B------:R-:W-:Y:S01]  /*31b0*/  @P1 IADD3 R16, P2, R89, UR36, RZ ;  /* 0x0000002459101c10 */ /* 0x000fe2000ff5e0ff */
[----:B------:R-:W-:Y:S03]  /*31c0*/  @P0 IMAD.MOV.U32 R19, RZ, RZ, R60 ;  /* 0x000000ffff130224 */ /* 0x000fe600078e003c */
[C---:B------:R-:W-:Y:S02]  /*31d0*/  @P1 IADD3.X R17, R88.reuse, UR13, RZ, P2, !PT ;  /* 0x0000000d58111c10 */ /* 0x040fe400097fe4ff */
        /* <DEDUP_REMOVED lines=98> */
[-C--:B------:R-:W-:Y:S01]  /*3800*/  ISETP.GE.AND P2, PT, R129, R143.reuse, !P2 ;  /* 0x0000008f8100720c */ /* 0x080fe20005746270 */
        /* <DEDUP_REMOVED lines=92> */
.L_x_3741:
[----:B------:R-:W-:Y:S05]  /*3dd0*/  BSYNC B0 ;  /* 0x0000000000007941 */ /* 0x000fea0003800000 */
.L_x_3740:
        /* <DEDUP_REMOVED lines=61> */
.L_x_3743:
[----:B------:R-:W-:Y:S05]  /*41b0*/  BSYNC B0 ;  /* 0x0000000000007941 */ /* 0x000fea0003800000 */
.L_x_3742:
        /* <DEDUP_REMOVED lines=62> */
.L_x_3745:
[----:B------:R-:W-:Y:S05]  /*45a0*/  BSYNC B0 ;  /* 0x0000000000007941 */ /* 0x000fea0003800000 */
.L_x_3744:
        /* <DEDUP_REMOVED lines=72> */
.L_x_3747:
[----:B------:R-:W-:Y:S05]  /*4a30*/  BSYNC B0 ;  /* 0x0000000000007941 */ /* 0x000fea0003800000 */
.L_x_3746:
        /* <DEDUP_REMOVED lines=62> */
.L_x_3749:
[----:B------:R-:W-:Y:S05]  /*4e20*/  BSYNC B0 ;  /* 0x0000000000007941 */ /* 0x000fea0003800000 */
.L_x_3748:
        /* <DEDUP_REMOVED lines=72> */
.L_x_3751:
[----:B------:R-:W-:Y:S05]  /*52b0*/  BSYNC B0 ;  /* 0x0000000000007941 */ /* 0x000fea0003800000 */
.L_x_3750:
        /* <DEDUP_REMOVED lines=70> */
.L_x_3753:
[----:B------:R-:W-:Y:S05]  /*5720*/  BSYNC B0 ;  /* 0x0000000000007941 */ /* 0x000fea0003800000 */
.L_x_3752:
        /* <DEDUP_REMOVED lines=72> */
.L_x_3755:
[----:B------:R-:W-:Y:S05]  /*5bb0*/  BSYNC B0 ;  /* 0x0000000000007941 */ /* 0x000fea0003800000 */
.L_x_3754:
        /* <DEDUP_REMOVED lines=62> */
.L_x_3757:
[----:B------:R-:W-:Y:S05]  /*5fa0*/  BSYNC B0 ;  /* 0x0000000000007941 */ /* 0x000fea0003800000 */
.L_x_3756:
        /* <DEDUP_REMOVED lines=72> */
.L_x_3759:
[----:B------:R-:W-:Y:S05]  /*6430*/  BSYNC B0 ;  /* 0x0000000000007941 */ /* 0x000fea0003800000 */
.L_x_3758:
        /* <DEDUP_REMOVED lines=70> */
.L_x_3761:
[----:B------:R-:W-:Y:S05]  /*68a0*/  BSYNC B0 ;  /* 0x0000000000007941 */ /* 0x000fea0003800000 */
.L_x_3760:
        /* <DEDUP_REMOVED lines=77> */
.L_x_3763:
[----:B------:R-:W-:Y:S05]  /*6d80*/  BSYNC B0 ;  /* 0x0000000000007941 */ /* 0x000fea0003800000 */
.L_x_3762:
        /* <DEDUP_REMOVED lines=69> */
.L_x_3765:
[----:B------:R-:W-:Y:S05]  /*71e0*/  BSYNC B0 ;  /* 0x0000000000007941 */ /* 0x000fea0003800000 */
.L_x_3764:
        /* <DEDUP_REMOVED lines=69> */
.L_x_3767:
[----:B------:R-:W-:Y:S05]  /*7640*/  BSYNC B0 ;  /* 0x0000000000007941 */ /* 0x000fea0003800000 */
.L_x_3766:
        /* <DEDUP_REMOVED lines=69> */
.L_x_3769:
[----:B------:R-:W-:Y:S05]  /*7aa0*/  BSYNC B0 ;  /* 0x0000000000007941 */ /* 0x000fea0003800000 */
.L_x_3768:
        /* <DEDUP_REMOVED lines=69> */
.L_x_3771:
[----:B------:R-:W-:Y:S05]  /*7f00*/  BSYNC B0 ;  /* 0x0000000000007941 */ /* 0x000fea0003800000 */
.L_x_3770:
[C---:B------:R-:W-:Y:S01]  /*7f10*/  LEA R28, P1, R25.reuse, R26, 0x1 ;  /* 0x0000001a191c7211 */ /* 0x040fe200078208ff */
[----:B------:R-:W-:Y:S01]  /*7f20*/  IMAD.MOV.U32 R8, RZ, RZ, R10 ;  /* 0x000000ffff087224 */ /* 0x000fe200078e000a */
[----:B------:R-:W-:Y:S02]  /*7f30*/  ULDC UR4, c[0x0][0x2e0] ;  /* 0x0000b80000047ab9 */ /* 0x000fe40000000800 */
[C---:B------:R-:W-:Y:S02]  /*7f40*/  LEA.HI.X.SX32 R27, R25.reuse, R27, 0x1, P1 ;  /* 0x0000001b191b7211 */ /* 0x040fe400008f0eff */
[C---:B------:R-:W-:Y:S04]  /*7f50*/  LEA R10, P0, R25.reuse, R8, 0x1 ;  /* 0x00000008190a7211 */ /* 0x040fe800078008ff */
[----:B------:R-:W-:Y:S01]  /*7f60*/  LEA.HI.X.SX32 R9, R25, R9, 0x1, P0 ;  /* 0x0000000919097211 */ /* 0x000fe200000f0eff */
[----:B------:R-:W-:Y:S08]  /*7f70*/  BRA `(.L_x_3772) ;  /* 0x0000007c00187947 */ /* 0x000ff00003800000 */
.L_x_3739:
        /* <DEDUP_REMOVED lines=101> */
.L_x_3776:
[----:B------:R-:W-:Y:S05]  /*85d0*/  BSYNC B0 ;  /* 0x0000000000007941 */ /* 0x000fea0003800000 */
.L_x_3775:
[----:B-----5:R2:W-:Y:S02]  /*85e0*/  STG.E.128 desc[UR6][R188.64], R4 ;  /* 0x00000004bc007986 */ /* 0x0205e4000c101d06 */
.L_x_3774:
[----:B------:R-:W-:Y:S05]  /*85f0*/  BSYNC B1 ;  /* 0x0000000000017941 */ /* 0x000fea0003800000 */
.L_x_3773:
        /* <DEDUP_REMOVED lines=101> */
.L_x_3780:
[----:B------:R-:W-:Y:S05]  /*8c50*/  BSYNC B0 ;  /* 0x0000000000007941 */ /* 0x000fea0003800000 */
.L_x_3779:
[----:B-----5:R3:W-:Y:S02]  /*8c60*/  STG.E.128 desc[UR6][R188.64], R4 ;  /* 0x00000004bc007986 */ /* 0x0207e4000c101d06 */
.L_x_3778:
[----:B------:R-:W-:Y:S05]  /*8c70*/  BSYNC B1 ;  /* 0x0000000000017941 */ /* 0x000fea0003800000 */
.L_x_3777:
        /* <DEDUP_REMOVED lines=101> */
.L_x_3784:
[----:B------:R-:W-:Y:S05]  /*92d0*/  BSYNC B0 ;  /* 0x0000000000007941 */ /* 0x000fea0003800000 */
.L_x_3783:
[----:B-----5:R4:W-:Y:S02]  /*92e0*/  STG.E.128 desc[UR6][R188.64], R4 ;  /* 0x00000004bc007986 */ /* 0x0209e4000c101d06 */
.L_x_3782:
[----:B------:R-:W-:Y:S05]  /*92f0*/  BSYNC B1 ;  /* 0x0000000000017941 */ /* 0x000fea0003800000 */
.L_x_3781:
        /* <DEDUP_REMOVED lines=109> */
.L_x_3788:
[----:B------:R-:W-:Y:S05]  /*99d0*/  BSYNC B0 ;  /* 0x0000000000007941 */ /* 0x000fea0003800000 */
.L_x_3787:
[----:B-----5:R1:W-:Y:S02]  /*99e0*/  STG.E.128 desc[UR6][R188.64], R4 ;  /* 0x00000004bc007986 */ /* 0x0203e4000c101d06 */
.L_x_3786:
[----:B------:R-:W-:Y:S05]  /*99f0*/  BSYNC B1 ;  /* 0x0000000000017941 */ /* 0x000fea0003800000 */
.L_x_3785:
        /* <DEDUP_REMOVED lines=101> */
.L_x_3792:
[----:B------:R-:W-:Y:S05]  /*a050*/  BSYNC B0 ;  /* 0x0000000000007941 */ /* 0x000fea0003800000 */
.L_x_3791:
[----:B-----5:R2:W-:Y:S02]  /*a060*/  STG.E.128 desc[UR6][R188.64], R4 ;  /* 0x00000004bc007986 */ /* 0x0205e4000c101d06 */
.L_x_3790:
[----:B------:R-:W-:Y:S05]  /*a070*/  BSYNC B1 ;  /* 0x0000000000017941 */ /* 0x000fea0003800000 */
.L_x_3789:
        /* <DEDUP_REMOVED lines=109> */
.L_x_3796:
[----:B------:R-:W-:Y:S05]  /*a750*/  BSYNC B0 ;  /* 0x0000000000007941 */ /* 0x000fea0003800000 */
.L_x_3795:
[----:B-----5:R1:W-:Y:S02]  /*a760*/  STG.E.128 desc[UR6][R188.64], R4 ;  /* 0x00000004bc007986 */ /* 0x0203e4000c101d06 */
.L_x_3794:
[----:B------:R-:W-:Y:S05]  /*a770*/  BSYNC B1 ;  /* 0x0000000000017941 */ /* 0x000fea0003800000 */
.L_x_3793:
        /* <DEDUP_REMOVED lines=109> */
.L_x_3800:
[----:B------:R-:W-:Y:S05]  /*ae50*/  BSYNC B0 ;  /* 0x0000000000007941 */ /* 0x000fea0003800000 */
.L_x_3799:
[----:B-----5:R1:W-:Y:S02]  /*ae60*/  STG.E.128 desc[UR6][R188.64], R4 ;  /* 0x00000004bc007986 */ /* 0x0203e4000c101d06 */
.L_x_3798:
[----:B------:R-:W-:Y:S05]  /*ae70*/  BSYNC B1 ;  /* 0x0000000000017941 */ /* 0x000fea0003800000 */
.L_x_3797:
        /* <DEDUP_REMOVED lines=109> */
.L_x_3804:
[----:B------:R-:W-:Y:S05]  /*b550*/  BSYNC B0 ;  /* 0x0000000000007941 */ /* 0x000fea0003800000 */
.L_x_3803:
[----:B-----5:R1:W-:Y:S02]  /*b560*/  STG.E.128 desc[UR6][R188.64], R4 ;  /* 0x00000004bc007986 */ /* 0x0203e4000c101d06 */
.L_x_3802:
[----:B------:R-:W-:Y:S05]  /*b570*/  BSYNC B1 ;  /* 0x0000000000017941 */ /* 0x000fea0003800000 */
.L_x_3801:
        /* <DEDUP_REMOVED lines=101> */
.L_x_3808:
[----:B------:R-:W-:Y:S05]  /*bbd0*/  BSYNC B0 ;  /* 0x0000000000007941 */ /* 0x000fea0003800000 */
.L_x_3807:
[----:B-----5:R2:W-:Y:S02]  /*bbe0*/  STG.E.128 desc[UR6][R188.64], R4 ;  /* 0x00000004bc007986 */ /* 0x0205e4000c101d06 */
.L_x_3806:
[----:B------:R-:W-:Y:S05]  /*bbf0*/  BSYNC B1 ;  /* 0x0000000000017941 */ /* 0x000fea0003800000 */
.L_x_3805:
        /* <DEDUP_REMOVED lines=109> */
.L_x_3812:
[----:B------:R-:W-:Y:S05]  /*c2d0*/  BSYNC B0 ;  /* 0x0000000000007941 */ /* 0x000fea0003800000 */
.L_x_3811:
[----:B-----5:R1:W-:Y:S02]  /*c2e0*/  STG.E.128 desc[UR6][R188.64], R4 ;  /* 0x00000004bc007986 */ /* 0x0203e4000c101d06 */
.L_x_3810:
[----:B------:R-:W-:Y:S05]  /*c2f0*/  BSYNC B1 ;  /* 0x0000000000017941 */ /* 0x000fea0003800000 */
.L_x_3809:
        /* <DEDUP_REMOVED lines=109> */
.L_x_3816:
[----:B------:R-:W-:Y:S05]  /*c9d0*/  BSYNC B0 ;  /* 0x0000000000007941 */ /* 0x000fea0003800000 */
.L_x_3815:
[----:B-----5:R1:W-:Y:S02]  /*c9e0*/  STG.E.128 desc[UR6][R188.64], R4 ;  /* 0x00000004bc007986 */ /* 0x0203e4000c101d06 */
.L_x_3814:
[----:B------:R-:W-:Y:S05]  /*c9f0*/  BSYNC B1 ;  /* 0x0000000000017941 */ /* 0x000fea0003800000 */
.L_x_3813:
        /* <DEDUP_REMOVED lines=109> */
.L_x_3820:
[----:B------:R-:W-:Y:S05]  /*d0d0*/  BSYNC B0 ;  /* 0x0000000000007941 */ /* 0x000fea0003800000 */
.L_x_3819:
[----:B-----5:R1:W-:Y:S02]  /*d0e0*/  STG.E.128 desc[UR6][R188.64], R4 ;  /* 0x00000004bc007986 */ /* 0x0203e4000c101d06 */
.L_x_3818:
[----:B------:R-:W-:Y:S05]  /*d0f0*/  BSYNC B1 ;  /* 0x0000000000017941 */ /* 0x000fea0003800000 */
.L_x_3817:
        /* <DEDUP_REMOVED lines=109> */
.L_x_3824:
[----:B------:R-:W-:Y:S05]  /*d7d0*/  BSYNC B0 ;  /* 0x0000000000007941 */ /* 0x000fea0003800000 */
.L_x_3823:
[----:B-----5:R1:W-:Y:S02]  /*d7e0*/  STG.E.128 desc[UR6][R188.64], R4 ;  /* 0x00000004bc007986 */ /* 0x0203e4000c101d06 */
.L_x_3822:
[----:B------:R-:W-:Y:S05]  /*d7f0*/  BSYNC B1 ;  /* 0x0000000000017941 */ /* 0x000fea0003800000 */
.L_x_3821:
        /* <DEDUP_REMOVED lines=109> */
.L_x_3828:
[----:B------:R-:W-:Y:S05]  /*ded0*/  BSYNC B0 ;  /* 0x0000000000007941 */ /* 0x000fea0003800000 */
.L_x_3827:
[----:B-----5:R1:W-:Y:S02]  /*dee0*/  STG.E.128 desc[UR6][R188.64], R4 ;  /* 0x00000004bc007986 */ /* 0x0203e4000c101d06 */
.L_x_3826:
[----:B------:R-:W-:Y:S05]  /*def0*/  BSYNC B1 ;  /* 0x0000000000017941 */ /* 0x000fea0003800000 */
.L_x_3825:
        /* <DEDUP_REMOVED lines=109> */
.L_x_3832:
[----:B------:R-:W-:Y:S05]  /*e5d0*/  BSYNC B0 ;  /* 0x0000000000007941 */ /* 0x000fea0003800000 */
.L_x_3831:
[----:B-----5:R1:W-:Y:S02]  /*e5e0*/  STG.E.128 desc[UR6][R188.64], R4 ;  /* 0x00000004bc007986 */ /* 0x0203e4000c101d06 */
.L_x_3830:
[----:B------:R-:W-:Y:S05]  /*e5f0*/  BSYNC B1 ;  /* 0x0000000000017941 */ /* 0x000fea0003800000 */
.L_x_3829:
        /* <DEDUP_REMOVED lines=108> */
.L_x_3836:
[----:B------:R-:W-:Y:S05]  /*ecc0*/  BSYNC B0 ;  /* 0x0000000000007941 */ /* 0x000fea0003800000 */
.L_x_3835:
[----:B-----5:R1:W-:Y:S02]  /*ecd0*/  STG.E.128 desc[UR6][R188.64], R4 ;  /* 0x00000004bc007986 */ /* 0x0203e4000c101d06 */
.L_x_3834:
[----:B------:R-:W-:Y:S05]  /*ece0*/  BSYNC B1 ;  /* 0x0000000000017941 */ /* 0x000fea0003800000 */
.L_x_3833:
        /* <DEDUP_REMOVED lines=12> */
.L_x_3738:
        /* <DEDUP_REMOVED lines=22> */
[CC--:B------:R-:W-:Y:S04]  /*ef10*/  ISETP.GE.AND P1, PT, R140.reuse, R182.reuse, PT ;  /* 0x000000b68c00720c */ /* 0x0c0fe80003f26270 */
[----:B------:R-:W-:Y:S11]  /*ef20*/  ISETP.GE.AND P1, PT, R140, R143, !P1 ;  /* 0x0000008f8c00720c */ /* 0x000ff60004f26270 */
        /* <DEDUP_REMOVED lines=203> */
.L_x_3772:
        /* <DEDUP_REMOVED lines=9> */
[----:B------:R-:W-:Y:S11]  /*fc70*/  ISETP.GT.AND P0, PT, R0, UR12, PT ;  /* 0x0000000c00007c0c */ /* 0x000ff6000bf04270 */
[----:B------:R-:W-:Y:S02]  /*fc80*/  @!UPT UIADD3 URZ, URZ, URZ, URZ ;  /* 0x0000003f3f3ff290 */ /* 0x000fe4000fffe03f */
[----:B------:R-:W-:Y:S05]  /*fc90*/  @!P0 BRA `(.L_x_3838) ;  /* 0x0000000400608947 */ /* 0x000fea0003800000 */
[----:B-1234-:R-:W-:Y:S01]  /*fca0*/  IMAD.MOV.U32 R16, RZ, RZ, RZ ;  /* 0x000000ffff107224 */ /* 0x01efe200078e00ff */
[----:B------:R-:W1:Y:S01]  /*fcb0*/  LDC R3, c[0x0][0x380] ;  /* 0x0000e000ff037b82 */ /* 0x000e620000000800 */
[----:B------:R-:W-:Y:S01]  /*fcc0*/  ULDC.64 UR8, c[0x0][0x250] ;  /* 0x0000940000087ab9 */ /* 0x000fe20000000a00 */
[----:B------:R-:W-:Y:S01]  /*fcd0*/  ULDC.64 UR10, c[0x0][0x238] ;  /* 0x00008e00000a7ab9 */ /* 0x000fe20000000a00 */
[----:B-1----:R-:W-:Y:S04]  /*fce0*/  IABS R5, R3 ;  /* 0x0000000300057213 */ /* 0x002fe80000000000 */
[----:B------:R-:W1:Y:S10]  /*fcf0*/  I2F.RP R0, R5 ;  /* 0x0000000500007306 */ /* 0x000e740000209400 */
[----:B-1----:R-:W1:Y:S02]  /*fd00*/  MUFU.RCP R0, R0 ;  /* 0x0000000000007308 */ /* 0x002e640000001000 */
[----:B-1----:R-:W-:Y:S08]  /*fd10*/  VIADD R0, R0, 0xffffffe ;  /* 0x0ffffffe00007836 */ /* 0x002ff00000000000 */
[----:B------:R-:W1:Y:S02]  /*fd20*/  F2I.FTZ.U32.TRUNC.NTZ R17, R0 ;  /* 0x0000000000117305 */ /* 0x000e64000021f000 */
[--C-:B-1----:R-:W-:Y:S01]  /*fd30*/  IMAD.MOV R2, RZ, RZ, -R17.reuse ;  /* 0x000000ffff027224 */ /* 0x102fe200078e0a11 */
[----:B------:R-:W-:Y:S02]  /*fd40*/  IADD3 R0, R13, -0x200, RZ ;  /* 0xfffffe000d007810 */ /* 0x000fe40007ffe0ff */
[----:B------:R-:W-:Y:S01]  /*fd50*/  IABS R13, R12 ;  /* 0x0000000c000d7213 */ /* 0x000fe20000000000 */
[----:B------:R-:W-:Y:S01]  /*fd60*/  IMAD R2, R2, R5, RZ ;  /* 0x0000000502027224 */ /* 0x000fe200078e02ff */
[----:B------:R-:W-:Y:S03]  /*fd70*/  IABS R7, R0 ;  /* 0x0000000000077213 */ /* 0x000fe60000000000 */
[----:B------:R-:W-:Y:S06]  /*fd80*/  IMAD.HI.U32 R2, R17, R2, R16 ;  /* 0x0000000211027227 */ /* 0x000fec00078e0010 */
[C---:B------:R-:W-:Y:S04]  /*fd90*/  IMAD.HI.U32 R4, R2.reuse, R13, RZ ;  /* 0x0000000d02047227 */ /* 0x040fe800078e00ff */
[----:B------:R-:W-:Y:S04]  /*fda0*/  IMAD.HI.U32 R2, R2, R7, RZ ;  /* 0x0000000702027227 */ /* 0x000fe800078e00ff */
[----:B------:R-:W-:Y:S01]  /*fdb0*/  IMAD.MOV R8, RZ, RZ, -R4 ;  /* 0x000000ffff087224 */ /* 0x000fe200078e0a04 */
[----:B------:R-:W-:Y:S03]  /*fdc0*/  IADD3 R6, -R2, RZ, RZ ;  /* 0x000000ff02067210 */ /* 0x000fe60007ffe1ff */
[C---:B------:R-:W-:Y:S02]  /*fdd0*/  IMAD R13, R5.reuse, R8, R13 ;  /* 0x00000008050d7224 */ /* 0x040fe400078e020d */
[C---:B------:R-:W-:Y:S01]  /*fde0*/  IMAD R7, R5.reuse, R6, R7 ;  /* 0x0000000605077224 */ /* 0x040fe200078e0207 */
[----:B------:R-:W-:Y:S02]  /*fdf0*/  LOP3.LUT R6, R12, R3, RZ, 0x3c, !PT ;  /* 0x000000030c067212 */ /* 0x000fe400078e3cff */
[C---:B------:R-:W-:Y:S02]  /*fe00*/  ISETP.GT.U32.AND P3, PT, R5.reuse, R13, PT ;  /* 0x0000000d0500720c */ /* 0x040fe40003f64070 */
[----:B------:R-:W-:Y:S02]  /*fe10*/  ISETP.GT.U32.AND P0, PT, R5, R7, PT ;  /* 0x000000070500720c */ /* 0x000fe40003f04070 */
[----:B------:R-:W-:Y:S09]  /*fe20*/  ISETP.GE.AND P2, PT, R6, RZ, PT ;  /* 0x000000ff0600720c */ /* 0x000ff20003f46270 */
[----:B------:R-:W-:Y:S01]  /*fe30*/  @!P3 IADD3 R4, R4, 0x1, RZ ;  /* 0x000000010404b810 */ /* 0x000fe20007ffe0ff */
[--C-:B------:R-:W-:Y:S02]  /*fe40*/  @!P3 IMAD.IADD R13, R13, 0x1, -R5.reuse ;  /* 0x000000010d0db824 */ /* 0x100fe400078e0a05 */
[----:B------:R-:W-:Y:S02]  /*fe50*/  @!P0 IMAD.IADD R7, R7, 0x1, -R5 ;  /* 0x0000000107078824 */ /* 0x000fe400078e0a05 */
[----:B------:R-:W-:Y:S01]  /*fe60*/  @!P0 VIADD R2, R2, 0x1 ;  /* 0x0000000102028836 */ /* 0x000fe20000000000 */
[-C--:B------:R-:W-:Y:S02]  /*fe70*/  ISETP.GE.U32.AND P5, PT, R13, R5.reuse, PT ;  /* 0x000000050d00720c */ /* 0x080fe40003fa6070 */
[----:B------:R-:W-:Y:S02]  /*fe80*/  ISETP.GE.U32.AND P4, PT, R7, R5, PT ;  /* 0x000000050700720c */ /* 0x000fe40003f86070 */
[-C--:B------:R-:W-:Y:S02]  /*fe90*/  LOP3.LUT R5, R0, R3.reuse, RZ, 0x3c, !PT ;  /* 0x0000000300057212 */ /* 0x080fe400078e3cff */
[----:B------:R-:W-:Y:S02]  /*fea0*/  ISETP.NE.AND P0, PT, R3, RZ, PT ;  /* 0x000000ff0300720c */ /* 0x000fe40003f05270 */
[----:B------:R-:W-:Y:S02]  /*feb0*/  ISETP.GE.AND P1, PT, R5, RZ, PT ;  /* 0x000000ff0500720c */ /* 0x000fe40003f26270 */
[----:B------:R-:W-:Y:S02]  /*fec0*/  LOP3.LUT R5, RZ, R3, RZ, 0x33, !PT ;  /* 0x00000003ff057212 */ /* 0x000fe400078e33ff */
[----:B------:R-:W-:Y:S02]  /*fed0*/  IADD3 R0, -R12, R0, RZ ;  /* 0x000000000c007210 */ /* 0x000fe40007ffe1ff */
[----:B------:R-:W-:Y:S01]  /*fee0*/  @P5 IADD3 R4, R4, 0x1, RZ ;  /* 0x0000000104045810 */ /* 0x000fe20007ffe0ff */
[----:B------:R-:W-:Y:S03]  /*fef0*/  @P4 VIADD R2, R2, 0x1 ;  /* 0x0000000102024836 */ /* 0x000fe60000000000 */
[----:B------:R-:W-:Y:S03]  /*ff00*/  @!P2 IADD3 R4, -R4, RZ, RZ ;  /* 0x000000ff0404a210 */ /* 0x000fe60007ffe1ff */
[----:B------:R-:W-:Y:S01]  /*ff10*/  @!P1 IMAD.MOV R2, RZ, RZ, -R2 ;  /* 0x000000ffff029224 */ /* 0x000fe200078e0a02 */
[C---:B------:R-:W-:Y:S04]  /*ff20*/  SEL R4, R5.reuse, R4, !P0 ;  /* 0x0000000405047207 */ /* 0x040fe80004000000 */
[----:B------:R-:W-:Y:S02]  /*ff30*/  SEL R5, R5, R2, !P0 ;  /* 0x0000000205057207 */ /* 0x000fe40004000000 */
[CC--:B------:R-:W-:Y:S02]  /*ff40*/  LEA R6, P0, R4.reuse, R246.reuse, 0x2 ;  /* 0x000000f604067211 */ /* 0x0c0fe400078010ff */
[C---:B------:R-:W-:Y:S01]  /*ff50*/  LEA R16, P1, R5.reuse, R246, 0x2 ;  /* 0x000000f605107211 */ /* 0x040fe200078210ff */
[C---:B------:R-:W-:Y:S01]  /*ff60*/  IMAD.IADD R2, R4.reuse, 0x1, -R5 ;  /* 0x0000000104027824 */ /* 0x040fe200078e0a05 */
[-C--:B------:R-:W-:Y:S02]  /*ff70*/  LEA.HI.X.SX32 R7, R4, R247.reuse, 0x2, P0 ;  /* 0x000000f704077211 */ /* 0x080fe400000f16ff */
[----:B------:R-:W-:Y:S01]  /*ff80*/  LEA.HI.X.SX32 R17, R5, R247, 0x2, P1 ;  /* 0x000000f705117211 */ /* 0x000fe200008f16ff */
[----:B------:R-:W-:Y:S02]  /*ff90*/  IMAD R0, R2, R3, R0 ;  /* 0x0000000302007224 */ /* 0x000fe400078e0200 */
[----:B------:R-:W2:Y:S02]  /*ffa0*/  LDG.E R4, desc[UR6][R6.64] ;  /* 0x0000000606047981 */ /* 0x000ea4000c1e1900 */
[C---:B------:R-:W-:Y:S01]  /*ffb0*/  IMAD.WIDE.U32 R12, R0.reuse, UR8, RZ ;  /* 0x00000008000c7c25 */ /* 0x040fe2000f8e00ff */
[----:B------:R-:W-:Y:S01]  /*ffc0*/  SHF.R.S32.HI R3, RZ, 0x1f, R0 ;  /* 0x0000001fff037819 */ /* 0x000fe20000011400 */
[----:B------:R-:W2:Y:S04]  /*ffd0*/  LDG.E R5, desc[UR6][R16.64] ;  /* 0x0000000610057981 */ /* 0x000ea8000c1e1900 */
[----:B------:R-:W-:Y:S04]  /*ffe0*/  IMAD R2, R3, UR8, RZ ;  /* 0x0000000803027c24 */ /* 0x000fe8000f8e02ff */
[----:B------:R-:W-:Y:S01]  /*fff0*/  IMAD R2, R0, UR9, R2 ;  /* 0x0000000900027c24 */ /* 0x000fe2000f8e0202 */
[----:B------:R-:W-:Y:S03]  /*10000*/  ULDC.64 UR8, c[0x0][0x230] ;  /* 0x00008c0000087ab9 */ /* 0x000fe60000000a00 */
[----:B------:R-:W-:Y:S01]  /*10010*/  IMAD.IADD R13, R13, 0x1, R2 ;  /* 0x000000010d0d7824 */ /* 0x000fe200078e0202 */
[----:B--2---:R-:W-:Y:S04]  /*10020*/  IADD3 R5, -R4, R5, RZ ;  /* 0x0000000504057210 */ /* 0x004fe80007ffe1ff */
[----:B------:R-:W-:Y:S01]  /*10030*/  SHF.R.S32.HI R4, RZ, 0x1f, R5 ;  /* 0x0000001fff047819 */ /* 0x000fe20000011405 */
[C---:B------:R-:W-:Y:S04]  /*10040*/  IMAD.WIDE.U32 R16, R5.reuse, UR8, RZ ;  /* 0x0000000805107c25 */ /* 0x040fe8000f8e00ff */
[C---:B------:R-:W-:Y:S02]  /*10050*/  IMAD R6, R4.reuse, UR8, RZ ;  /* 0x0000000804067c24 */ /* 0x040fe4000f8e02ff */
[----:B------:R-:W-:Y:S02]  /*10060*/  IMAD R4, R4, UR10, RZ ;  /* 0x0000000a04047c24 */ /* 0x000fe4000f8e02ff */
[C---:B------:R-:W-:Y:S01]  /*10070*/  IMAD R6, R5.reuse, UR9, R6 ;  /* 0x0000000905067c24 */ /* 0x040fe2000f8e0206 */
[----:B------:R-:W-:Y:S01]  /*10080*/  ULDC.64 UR8, c[0x0][0x248] ;  /* 0x0000920000087ab9 */ /* 0x000fe20000000a00 */
[----:B------:R-:W-:Y:S03]  /*10090*/  IMAD.WIDE.U32 R12, R5, UR10, R12 ;  /* 0x0000000a050c7c25 */ /* 0x000fe6000f8e000c */
[----:B------:R-:W-:Y:S01]  /*100a0*/  IADD3 R17, R17, R6, RZ ;  /* 0x0000000611117210 */ /* 0x000fe20007ffe0ff */
[----:B------:R-:W-:Y:S01]  /*100b0*/  IMAD R3, R3, UR8, RZ ;  /* 0x0000000803037c24 */ /* 0x000fe2000f8e02ff */
[----:B------:R-:W-:Y:S01]  /*100c0*/  LEA R61, P1, R12, R61, 0x1 ;  /* 0x0000003d0c3d7211 */ /* 0x000fe200078208ff */
[----:B------:R-:W-:Y:S02]  /*100d0*/  IMAD R4, R5, UR11, R4 ;  /* 0x0000000b05047c24 */ /* 0x000fe4000f8e0204 */
[C---:B------:R-:W-:Y:S04]  /*100e0*/  IMAD.WIDE.U32 R16, R0.reuse, UR8, R16 ;  /* 0x0000000800107c25 */ /* 0x040fe8000f8e0010 */
[----:B------:R-:W-:Y:S01]  /*100f0*/  IMAD R3, R0, UR9, R3 ;  /* 0x0000000900037c24 */ /* 0x000fe2000f8e0203 */
[----:B------:R-:W-:Y:S01]  /*10100*/  LEA R59, P0, R16, R59, 0x1 ;  /* 0x0000003b103b7211 */ /* 0x000fe200078008ff */
[----:B------:R-:W-:Y:S03]  /*10110*/  IMAD.IADD R4, R13, 0x1, R4 ;  /* 0x000000010d047824 */ /* 0x000fe600078e0204 */
[----:B------:R-:W-:Y:S02]  /*10120*/  IADD3 R3, R17, R3, RZ ;  /* 0x0000000311037210 */ /* 0x000fe40007ffe0ff */
[----:B------:R-:W-:Y:S02]  /*10130*/  LEA.HI.X R60, R12, R60, R4, 0x1, P1 ;  /* 0x0000003c0c3c7211 */ /* 0x000fe400008f0c04 */
[----:B------:R-:W-:Y:S01]  /*10140*/  LEA.HI.X R58, R16, R58, R3, 0x1, P0 ;  /* 0x0000003a103a7211 */ /* 0x000fe200000f0c03 */
[----:B------:R-:W-:Y:S06]  /*10150*/  BRA `(.L_x_3838) ;  /* 0x0000000000307947 */ /* 0x000fec0003800000 */
.L_x_3837:
        /* <DEDUP_REMOVED lines=12> */
.L_x_3838:
[----:B------:R-:W-:Y:S04]  /*10220*/  IADD3 R11, R11, -0x1, RZ ;  /* 0xffffffff0b0b7810 */ /* 0x000fe80007ffe0ff */
[----:B------:R-:W-:Y:S11]  /*10230*/  ISETP.GT.AND P0, PT, R11, UR12, PT ;  /* 0x0000000c0b007c0c */ /* 0x000ff6000bf04270 */
[----:B------:R-:W-:Y:S02]  /*10240*/  @!UPT UIADD3 URZ, URZ, URZ, URZ ;  /* 0x0000003f3f3ff290 */ /* 0x000fe4000fffe03f */
[----:B------:R-:W-:Y:S05]  /*10250*/  @P0 BRA `(.L_x_3839) ;  /* 0xffffff2c00a40947 */ /* 0x000fea000383ffff */
.L_x_3737:
[----:B------:R-:W1:Y:S01]  /*10260*/  S2UR UR4, SR_CgaCtaId ;  /* 0x00000000000479c3 */ /* 0x000e620000008800 */
[----:B------:R-:W-:Y:S01]  /*10270*/  ULDC UR12, c[0x0][0x2e0] ;  /* 0x0000b800000c7ab9 */ /* 0x000fe20000000800 */
[----:B------:R-:W-:-:S06]  /*10280*/  UMOV UR5, 0x400 ;  /* 0x0000040000057882 */ /* 0x000fcc0000000000 */
[----:B------:R-:W-:Y:S01]  /*10290*/  BAR.SYNC.DEFER_BLOCKING 0x0 ;  /* 0x0000000000007b1d */ /* 0x000fe20000010000 */
[----:B------:R-:W-:-:S07]  /*102a0*/  ISETP.NE.AND P0, PT, RZ, UR12, PT ;  /* 0x0000000cff007c0c */ /* 0x000fce000bf05270 */
[----:B------:R-:W2:Y:S01]  /*102b0*/  LDC.64 R2, c[0x0][0x240] ;  /* 0x00009000ff027b82 */ /* 0x000ea20000000a00 */
[----:B------:R-:W-:Y:S01]  /*102c0*/  BSSY B2, `(.L_x_3840) ;  /* 0x0000302000027945 */ /* 0x000fe20003800000 */
[----:B-1----:R-:W-:-:S06]  /*102d0*/  ULEA UR4, UR4, UR5, 0x18 ;  /* 0x0000000504047291 */ /* 0x002fcc000f8ec03f */
[----:B------:R-:W-:Y:S02]  /*102e0*/  LEA R248, R53, UR4, 0x1 ;  /* 0x0000000435f87c11 */ /* 0x000fe4000f8e08ff */
[C---:B--234-:R-:W-:Y:S01]  /*102f0*/  SHF.L.U64.HI R16, R2.reuse, 0x4, R3 ;  /* 0x0000000402107819 */ /* 0x05cfe20000010203 */
[----:B------:R-:W-:Y:S01]  /*10300*/  IMAD.SHL.U32 R17, R2, 0x10, RZ ;  /* 0x0000001002117824 */ /* 0x000fe200078e00ff */
[----:B------:R-:W-:Y:S06]  /*10310*/  @!P0 BRA `(.L_x_3841) ;  /* 0x0000002c005c8947 */ /* 0x000fec0003800000 */
[----:B------:R-:W-:Y:S02]  /*10320*/  R2UR UR8, R55 ;  /* 0x00000000370872ca */ /* 0x000fe400000e0000 */
[----:B------:R-:W-:Y:S02]  /*10330*/  R2UR UR5, R54 ;  /* 0x00000000360572ca */ /* 0x000fe400000e0000 */
[----:B------:R-:W-:-:S09]  /*10340*/  R2UR UR10, R56 ;  /* 0x00000000380a72ca */ /* 0x000fd200000e0000 */
[----:B------:R-:W-:Y:S01]  /*10350*/  ISETP.NE.U32.AND P0, PT, RZ, UR8, PT ;  /* 0x00000008ff007c0c */ /* 0x000fe2000bf05070 */
[----:B------:R-:W-:Y:S01]  /*10360*/  IMAD.MOV.U32 R150, RZ, RZ, R146 ;  /* 0x000000ffff967224 */ /* 0x000fe200078e0092 */
[----:B------:R-:W-:Y:S02]  /*10370*/  ULDC.64 UR8, c[0x0][0x210] ;  /* 0x0000840000087ab9 */ /* 0x000fe40000000a00 */
[----:B------:R-:W-:-:S13]  /*10380*/  ISETP.NE.AND.EX P0, PT, RZ, UR5, PT, P0 ;  /* 0x00000005ff007c0c */ /* 0x000fda000bf05300 */
[----:B------:R-:W2:Y:S01]  /*10390*/  @P0 LDG.E R144, desc[UR6][R144.64] ;  /* 0x0000000690900981 */ /* 0x000ea2000c1e1900 */
[----:B------:R-:W-:Y:S01]  /*103a0*/  UMOV UR5, URZ ;  /* 0x0000003f00057c82 */ /* 0x000fe20008000000 */
[----:B-----5:R-:W-:Y:S01]  /*103b0*/  IMAD.WIDE.U32 R6, R2, 0x30, R150 ;  /* 0x0000003002067825 */ /* 0x020fe200078e0096 */
[----:B------:R-:W-:-:S03]  /*103c0*/  IADD3 R17, P1, R17, R146, RZ ;  /* 0x0000009211117210 */ /* 0x000fc60007f3e0ff */
[----:B------:R-:W-:Y:S01]  /*103d0*/  IMAD.SHL.U32 R12, R50, 0x10, RZ ;  /* 0x00000010320c7824 */ /* 0x000fe200078e00ff */
[----:B------:R-:W-:Y:S01]  /*103e0*/  LEA R28, P2, R17, UR8, 0x1 ;  /* 0x00000008111c7c11 */ /* 0x000fe2000f8408ff */
[----:B------:R-:W-:-:S05]  /*103f0*/  IMAD.X R16, R16, 0x1, R151, P1 ;  /* 0x0000000110107824 */ /* 0x000fca00008e0697 */
[----:B------:R-:W-:Y:S02]  /*10400*/  LEA.HI.X R29, R17, UR9, R16, 0x1, P2 ;  /* 0x00000009111d7c11 */ /* 0x000fe400090f0c10 */
[----:B--2---:R-:W-:Y:S02]  /*10410*/  @P0 R2UR UR5, R144 ;  /* 0x00000000900502ca */ /* 0x004fe400000e0000 */
[----:B------:R-:W-:-:S04]  /*10420*/  LEA R0, P0, R2, R146, 0x5 ;  /* 0x0000009202007211 */ /* 0x000fc800078028ff */
[----:B------:R-:W-:Y:S01]  /*10430*/  LEA.HI.X R2, R2, R151, R3, 0x5, P0 ;  /* 0x0000009702027211 */ /* 0x000fe200000f2c03 */
[----:B------:R-:W-:Y:S01]  /*10440*/  IMAD R3, R3, 0x30, RZ ;  /* 0x0000003003037824 */ /* 0x000fe200078e02ff */
[----:B------:R-:W-:Y:S02]  /*10450*/  LEA R8, P0, R146, UR8, 0x1 ;  /* 0x0000000892087c11 */ /* 0x000fe4000f8008ff */
[----:B------:R-:W-:Y:S01]  /*10460*/  LEA R26, P1, R0, UR8, 0x1 ;  /* 0x00000008001a7c11 */ /* 0x000fe2000f8208ff */
[----:B------:R-:W-:Y:S01]  /*10470*/  IMAD.IADD R4, R7, 0x1, R3 ;  /* 0x0000000107047824 */ /* 0x000fe200078e0203 */
[----:B------:R-:W-:Y:S01]  /*10480*/  LEA.HI.X R9, R146, UR9, R151, 0x1, P0 ;  /* 0x0000000992097c11 */ /* 0x000fe200080f0c97 */
[----:B------:R-:W-:Y:S01]  /*10490*/  UIADD3 UR5, UR5, UR56, UR10 ;  /* 0x0000003805057290 */ /* 0x000fe2000fffe00a */
[----:B------:R-:W-:Y:S02]  /*104a0*/  LEA R24, P0, R6, UR8, 0x1 ;  /* 0x0000000806187c11 */ /* 0x000fe4000f8008ff */
[----:B------:R-:W-:-:S02]  /*104b0*/  LEA.HI.X R27, R0, UR9, R2, 0x1, P1 ;  /* 0x00000009001b7c11 */ /* 0x000fc400088f0c02 */
[----:B------:R-:W-:Y:S01]  /*104c0*/  LEA.HI.X R25, R6, UR9, R4, 0x1, P0 ;  /* 0x0000000906197c11 */ /* 0x000fe200080f0c04 */
[----:B------:R-:W-:Y:S01]  /*104d0*/  IMAD R3, R50, UR5, RZ ;  /* 0x0000000532037c24 */ /* 0x000fe2000f8e02ff */
[----:B------:R-:W-:Y:S02]  /*104e0*/  ULDC.U8 UR5, c[0x0][0x3c3] ;  /* 0x0000f0c000057ab9 */ /* 0x000fe40000000000 */
[----:B------:R-:W-:Y:S01]  /*104f0*/  ISETP.NE.AND P0, PT, RZ, UR5, PT ;  /* 0x00000005ff007c0c */ /* 0x000fe2000bf05270 */
[----:B------:R-:W-:Y:S01]  /*10500*/  UIADD3 UR5, -UR10, UR59, URZ ;  /* 0x0000003b0a057290 */ /* 0x000fe2000fffe13f */
[-C--:B------:R-:W-:Y:S02]  /*10510*/  IADD3 R6, P2, R49, R3.reuse, RZ ;  /* 0x0000000331067210 */ /* 0x080fe40007f5e0ff */
[----:B------:R-:W-:Y:S02]  /*10520*/  SHF.R.S32.HI R0, RZ, 0x1f, R3 ;  /* 0x0000001fff007819 */ /* 0x000fe40000011403 */
[----:B------:R-:W-:-:S03]  /*10530*/  IADD3 R2, P1, R48, R3, RZ ;  /* 0x0000000330027210 */ /* 0x000fc60007f3e0ff */
[--C-:B------:R-:W-:Y:S02]  /*10540*/  IMAD.X R7, R47, 0x1, R0.reuse, P2 ;  /* 0x000000012f077824 */ /* 0x100fe400010e0600 */
[----:B------:R-:W-:Y:S02]  /*10550*/  IMAD.X R3, R46, 0x1, R0, P1 ;  /* 0x000000012e037824 */ /* 0x000fe400008e0600 */
[----:B------:R-:W-:Y:S06]  /*10560*/  @!P0 BRA `(.L_x_3842) ;  /* 0x0000001000308947 */ /* 0x000fec0003800000 */
[----:B------:R-:W-:Y:S01]  /*10570*/  ISETP.GE.AND P0, PT, R148, UR5, PT ;  /* 0x0000000594007c0c */ /* 0x000fe2000bf06270 */
        /* <DEDUP_REMOVED lines=14> */
[----:B------:R-:W-:-:S03]  /*10660*/  IADD3.X R5, R0, UR11, RZ, P1, !PT ;  /* 0x0000000b00057c10 */ /* 0x000fc60008ffe4ff */
[----:B------:R1:W2:Y:S04]  /*10670*/  LDG.E.64 R2, desc[UR6][R16.64] ;  /* 0x0000000610027981 */ /* 0x0002a8000c1e1b00 */
[----:B------:R-:W3:Y:S01]  /*10680*/  LDG.E.64 R4, desc[UR6][R4.64] ;  /* 0x0000000604047981 */ /* 0x000ee2000c1e1b00 */
[----:B-----5:R-:W-:Y:S02]  /*10690*/  MOV R20, R9 ;  /* 0x0000000900147202 */ /* 0x020fe40000000f00 */
[----:B------:R-:W-:Y:S02]  /*106a0*/  MOV R0, R8 ;  /* 0x0000000800007202 */ /* 0x000fe40000000f00 */
[----:B------:R-:W-:Y:S01]  /*106b0*/  MOV R19, R10 ;  /* 0x0000000a00137202 */ /* 0x000fe20000000f00 */
[----:B------:R-:W-:-:S02]  /*106c0*/  HADD2.F32 R21, -RZ, R20.H0_H0 ;  /* 0x20000014ff157230 */ /* 0x000fc40000004100 */
[----:B------:R-:W-:Y:S01]  /*106d0*/  HADD2.F32 R20, -RZ, R20.H1_H1 ;  /* 0x30000014ff147230 */ /* 0x000fe20000004100 */
[----:B-1----:R-:W-:-:S05]  /*106e0*/  MOV R17, R11 ;  /* 0x0000000b00117202 */ /* 0x002fca0000000f00 */
[--C-:B------:R-:W-:Y:S02]  /*106f0*/  HADD2.F32 R18, -RZ, R17.reuse.H0_H0 ;  /* 0x20000011ff127230 */ /* 0x100fe40000004100 */
        /* <DEDUP_REMOVED lines=37> */
.L_x_3846:
[----:B------:R-:W-:Y:S05]  /*10950*/  BSYNC B0 ;  /* 0x0000000000007941 */ /* 0x000fea0003800000 */
.L_x_3845:
[----:B-----5:R1:W-:Y:S02]  /*10960*/  STS.128 [R248], R8 ;  /* 0x00000008f8007388 */ /* 0x0203e40000000c00 */
.L_x_3844:
[----:B------:R-:W-:Y:S05]  /*10970*/  BSYNC B1 ;  /* 0x0000000000017941 */ /* 0x000fea0003800000 */
.L_x_3843:
[----:B------:R-:W-:Y:S01]  /*10980*/  VIADD R0, R148, 0x10 ;  /* 0x0000001094007836 */ /* 0x000fe20000000000 */
[----:B------:R-:W-:Y:S04]  /*10990*/  BSSY B1, `(.L_x_3847) ;  /* 0x0000041000017945 */ /* 0x000fe80003800000 */
[----:B------:R-:W-:-:S04]  /*109a0*/  ISETP.GE.AND P0, PT, R0, UR5, PT ;  /* 0x0000000500007c0c */ /* 0x000fc8000bf06270 */
        /* <DEDUP_REMOVED lines=21> */
[----:B------:R-:W-:-:S02]  /*10b00*/  HADD2.F32 R21, -RZ, R20.H0_H0 ;  /* 0x20000014ff157230 */ /* 0x000fc40000004100 */
[--C-:B------:R-:W-:Y:S02]  /*10b10*/  HADD2.F32 R18, -RZ, R17.reuse.H0_H0 ;  /* 0x20000011ff127230 */ /* 0x100fe40000004100 */
[----:B------:R-:W-:Y:S02]  /*10b20*/  HADD2.F32 R20, -RZ, R20.H1_H1 ;  /* 0x30000014ff147230 */ /* 0x000fe40000004100 */
[----:B------:R-:W-:Y:S02]  /*10b30*/  HADD2.F32 R17, -RZ, R17.H1_H1 ;  /* 0x30000011ff117230 */ /* 0x000fe40000004100 */
[----:B--2---:R-:W-:Y:S02]  /*10b40*/  HADD2.F32 R11, -RZ, R2.H1_H1 ;  /* 0x30000002ff0b7230 */ /* 0x004fe40000004100 */
[----:B------:R-:W-:Y:S02]  /*10b50*/  HADD2.F32 R9, -RZ, R3.H1_H1 ;  /* 0x30000003ff097230 */ /* 0x000fe40000004100 */
[----:B---3--:R-:W-:-:S02]  /*10b60*/  HADD2.F32 R16, -RZ, R4.H1_H1 ;  /* 0x30000004ff107230 */ /* 0x008fc40000004100 */
        /* <DEDUP_REMOVED lines=33> */
.L_x_3850:
[----:B------:R-:W-:Y:S05]  /*10d80*/  BSYNC B0 ;  /* 0x0000000000007941 */ /* 0x000fea0003800000 */
.L_x_3849:
[----:B-----5:R2:W-:Y:S02]  /*10d90*/  STS.128 [R248+0x800], R8 ;  /* 0x00080008f8007388 */ /* 0x0205e40000000c00 */
.L_x_3848:
[----:B------:R-:W-:Y:S05]  /*10da0*/  BSYNC B1 ;  /* 0x0000000000017941 */ /* 0x000fea0003800000 */
.L_x_3847:
[----:B------:R-:W-:Y:S01]  /*10db0*/  VIADD R12, R148, 0x20 ;  /* 0x00000020940c7836 */ /* 0x000fe20000000000 */
[----:B------:R-:W-:Y:S04]  /*10dc0*/  BSSY B1, `(.L_x_3851) ;  /* 0x0000042000017945 */ /* 0x000fe80003800000 */
[----:B------:R-:W-:-:S04]  /*10dd0*/  ISETP.GE.AND P0, PT, R12, UR5, PT ;  /* 0x000000050c007c0c */ /* 0x000fc8000bf06270 */
        /* <DEDUP_REMOVED lines=43> */
[--C-:B------:R-:W-:Y:S01]  /*11090*/  HADD2.F32 R8, -RZ, R20.reuse.H0_H0 ;  /* 0x20000014ff087230 */ /* 0x100fe20000004100 */
[----:B------:R-:W-:Y:S01]  /*110a0*/  MOV R9, R11 ;  /* 0x0000000b00097202 */ /* 0x000fe20000000f00 */
[----:B------:R-:W-:Y:S02]  /*110b0*/  HADD2.F32 R3, -RZ, R3.H0_H0 ;  /* 0x20000003ff037230 */ /* 0x000fe40000004100 */
[----:B------:R-:W-:Y:S01]  /*110c0*/  FMUL.FTZ R19, R16, R2 ;  /* 0x0000000210137220 */ /* 0x000fe20000410000 */
[----:B------:R-:W-:Y:S01]  /*110d0*/  HADD2.F32 R20, -RZ, R20.H1_H1 ;  /* 0x30000014ff147230 */ /* 0x000fe20000004100 */
[----:B------:R-:W-:Y:S01]  /*110e0*/  MOV R11, R10 ;  /* 0x0000000a000b7202 */ /* 0x000fe20000000f00 */
[----:B------:R-:W-:-:S02]  /*110f0*/  HADD2.F32 R18, -RZ, R5.H0_H0 ;  /* 0x20000005ff127230 */ /* 0x000fc40000004100 */
        /* <DEDUP_REMOVED lines=12> */
.L_x_3854:
[----:B------:R-:W-:Y:S05]  /*111c0*/  BSYNC B0 ;  /* 0x0000000000007941 */ /* 0x000fea0003800000 */
.L_x_3853:
[----:B-----5:R3:W-:Y:S02]  /*111d0*/  STS.128 [R248+0x1000], R8 ;  /* 0x00100008f8007388 */ /* 0x0207e40000000c00 */
.L_x_3852:
[----:B------:R-:W-:Y:S05]  /*111e0*/  BSYNC B1 ;  /* 0x0000000000017941 */ /* 0x000fea0003800000 */
.L_x_3851:
[----:B------:R-:W-:-:S05]  /*111f0*/  VIADD R13, R148, 0x30 ;  /* 0x00000030940d7836 */ /* 0x000fca0000000000 */
[----:B------:R-:W-:-:S04]  /*11200*/  ISETP.GE.AND P0, PT, R13, UR5, PT ;  /* 0x000000050d007c0c */ /* 0x000fc8000bf06270 */
[----:B------:R-:W-:-:S13]  /*11210*/  ISETP.LT.OR P0, PT, R36, -0x187, P0 ;  /* 0xfffffe792400780c */ /* 0x000fda0000701670 */
[----:B------:R-:W-:Y:S05]  /*11220*/  @P0 BRA `(.L_x_3855) ;  /* 0x00000020002c0947 */ /* 0x000fea0003800000 */
[----:B-1----:R-:W5:Y:S01]  /*11230*/  LDG.E.128 R24, desc[UR6][R24.64] ;  /* 0x0000000618187981 */ /* 0x002f62000c1e1d00 */
        /* <DEDUP_REMOVED lines=10> */
[C---:B--23--:R-:W-:Y:S02]  /*112e0*/  IADD3 R8, P0, R2.reuse, UR8, RZ ;  /* 0x0000000802087c10 */ /* 0x04cfe4000ff1e0ff */
        /* <DEDUP_REMOVED lines=33> */
[-C--:B------:R-:W-:Y:S01]  /*11500*/  FMUL.FTZ R16, R11, R2.reuse ;  /* 0x000000020b107220 */ /* 0x080fe20000410000 */
        /* <DEDUP_REMOVED lines=15> */
.L_x_3857:
[----:B------:R-:W-:Y:S05]  /*11600*/  BSYNC B0 ;  /* 0x0000000000007941 */ /* 0x000fea0003800000 */
.L_x_3856:
[----:B-----5:R1:W-:Y:S01]  /*11610*/  STS.128 [R248+0x1800], R24 ;  /* 0x00180018f8007388 */ /* 0x0203e20000000c00 */
[----:B------:R-:W-:Y:S05]  /*11620*/  BRA `(.L_x_3855) ;  /* 0x0000001c002c7947 */ /* 0x000fea0003800000 */
.L_x_3842:
[----:B------:R-:W-:Y:S01]  /*11630*/  ISETP.GE.AND P0, PT, R148, UR5, PT ;  /* 0x0000000594007c0c */ /* 0x000fe2000bf06270 */
        /* <DEDUP_REMOVED lines=14> */
[----:B------:R-:W-:Y:S02]  /*11720*/  @P1 IADD3 R6, -R50, RZ, RZ ;  /* 0x000000ff32061210 */ /* 0x000fe40007ffe1ff */
        /* <DEDUP_REMOVED lines=42> */
[----:B------:R-:W-:Y:S01]  /*119d0*/  FMUL.FTZ R31, R17, R31 ;  /* 0x0000001f111f7220 */ /* 0x000fe20000410000 */
[----:B------:R-:W-:Y:S01]  /*119e0*/  FMUL.FTZ R7, R19, R7 ;  /* 0x0000000713077220 */ /* 0x000fe20000410000 */
[----:B------:R-:W-:Y:S01]  /*119f0*/  FMUL.FTZ R5, R18, R5 ;  /* 0x0000000512057220 */ /* 0x000fe20000410000 */
[----:B----4-:R-:W-:-:S02]  /*11a00*/  HADD2.F32 R17, -RZ, R8.H0_H0 ;  /* 0x20000008ff117230 */ /* 0x010fc40000004100 */
[----:B------:R-:W-:Y:S01]  /*11a10*/  @!P1 FADD.FTZ R23, -R23, -RZ ;  /* 0x800000ff17179221 */ /* 0x000fe20000010100 */
[----:B------:R-:W-:Y:S02]  /*11a20*/  HADD2.F32 R19, -RZ, R8.H1_H1 ;  /* 0x30000008ff137230 */ /* 0x000fe40000004100 */
[----:B------:R-:W-:Y:S01]  /*11a30*/  FMUL.FTZ R6, R4, R6 ;  /* 0x0000000604067220 */ /* 0x000fe20000410000 */
[----:B------:R-:W-:Y:S02]  /*11a40*/  HADD2.F32 R22, -RZ, R22.H1_H1 ;  /* 0x30000016ff167230 */ /* 0x000fe40000004100 */
[----:B------:R-:W-:Y:S01]  /*11a50*/  @!P1 FADD.FTZ R30, -R30, -RZ ;  /* 0x800000ff1e1e9221 */ /* 0x000fe20000010100 */
[----:B------:R-:W-:Y:S02]  /*11a60*/  HADD2.F32 R18, -RZ, R0.H0_H0 ;  /* 0x20000000ff127230 */ /* 0x000fe40000004100 */
[----:B------:R-:W-:Y:S02]  /*11a70*/  HADD2.F32 R8, -RZ, R9.H0_H0 ;  /* 0x20000009ff087230 */ /* 0x000fe40000004100 */
[----:B------:R-:W-:-:S02]  /*11a80*/  HADD2.F32 R4, -RZ, R20.H0_H0 ;  /* 0x20000014ff047230 */ /* 0x000fc40000004100 */
[----:B------:R-:W-:Y:S01]  /*11a90*/  FMUL.FTZ R33, R33, R23 ;  /* 0x0000001721217220 */ /* 0x000fe20000410000 */
[----:B------:R-:W-:Y:S01]  /*11aa0*/  FMUL.FTZ R22, R22, R30 ;  /* 0x0000001e16167220 */ /* 0x000fe20000410000 */
[----:B------:R-:W-:Y:S02]  /*11ab0*/  HADD2.F32 R23, -RZ, R9.H1_H1 ;  /* 0x30000009ff177230 */ /* 0x000fe40000004100 */
[----:B------:R-:W-:Y:S01]  /*11ac0*/  FFMA.FTZ R8, R18, R8, R16 ;  /* 0x0000000812087223 */ /* 0x000fe20000010010 */
[--C-:B------:R-:W-:Y:S02]  /*11ad0*/  HADD2.F32 R9, -RZ, R10.reuse.H0_H0 ;  /* 0x2000000aff097230 */ /* 0x100fe40000004100 */
[----:B------:R-:W-:Y:S01]  /*11ae0*/  FFMA.FTZ R4, R4, R17, R32 ;  /* 0x0000001104047223 */ /* 0x000fe20000010020 */
[----:B------:R-:W-:Y:S02]  /*11af0*/  HADD2.F32 R30, -RZ, R10.H1_H1 ;  /* 0x3000000aff1e7230 */ /* 0x000fe40000004100 */
[----:B------:R-:W-:-:S02]  /*11b00*/  HADD2.F32 R16, -RZ, R0.H1_H1 ;  /* 0x30000000ff107230 */ /* 0x000fc40000004100 */
[----:B------:R-:W-:Y:S02]  /*11b10*/  HADD2.F32 R10, -RZ, R11.H0_H0 ;  /* 0x2000000bff0a7230 */ /* 0x000fe40000004100 */
[----:B------:R-:W-:Y:S02]  /*11b20*/  HADD2.F32 R0, -RZ, R21.H0_H0 ;  /* 0x20000015ff007230 */ /* 0x000fe40000004100 */
[----:B------:R-:W-:Y:S02]  /*11b30*/  HADD2.F32 R17, -RZ, R13.H0_H0 ;  /* 0x2000000dff117230 */ /* 0x000fe40000004100 */
[----:B------:R-:W-:Y:S02]  /*11b40*/  HADD2.F32 R20, -RZ, R20.H1_H1 ;  /* 0x30000014ff147230 */ /* 0x000fe40000004100 */
[----:B------:R-:W-:Y:S02]  /*11b50*/  HADD2.F32 R11, -RZ, R11.H1_H1 ;  /* 0x3000000bff0b7230 */ /* 0x000fe40000004100 */
[----:B------:R-:W-:-:S02]  /*11b60*/  HADD2.F32 R21, -RZ, R21.H1_H1 ;  /* 0x30000015ff157230 */ /* 0x000fc40000004100 */
[----:B------:R-:W-:Y:S02]  /*11b70*/  HADD2.F32 R13, -RZ, R13.H1_H1 ;  /* 0x3000000dff0d7230 */ /* 0x000fe40000004100 */
[----:B------:R-:W-:Y:S01]  /*11b80*/  FFMA.FTZ R19, R20, R19, R33 ;  /* 0x0000001314137223 */ /* 0x000fe20000010021 */
[----:B------:R-:W-:Y:S01]  /*11b90*/  FFMA.FTZ R16, R16, R23, R22 ;  /* 0x0000001710107223 */ /* 0x000fe20000010016 */
[----:B------:R-:W-:Y:S01]  /*11ba0*/  FFMA.FTZ R0, R0, R9, R5 ;  /* 0x0000000900007223 */ /* 0x000fe20000010005 */
[----:B------:R-:W-:Y:S01]  /*11bb0*/  FFMA.FTZ R21, R21, R30, R31 ;  /* 0x0000001e15157223 */ /* 0x000fe2000001001f */
[----:B------:R-:W-:Y:S01]  /*11bc0*/  FFMA.FTZ R6, R17, R10, R6 ;  /* 0x0000000a11067223 */ /* 0x000fe20000010006 */
[----:B------:R-:W-:Y:S01]  /*11bd0*/  FFMA.FTZ R7, R13, R11, R7 ;  /* 0x0000000b0d077223 */ /* 0x000fe20000010007 */
[----:B------:R-:W-:Y:S02]  /*11be0*/  F2FP.F16.F32.PACK_AB R4, R19, R4 ;  /* 0x000000041304723e */ /* 0x000fe400000000ff */
[----:B------:R-:W-:-:S02]  /*11bf0*/  F2FP.F16.F32.PACK_AB R8, R16, R8 ;  /* 0x000000081008723e */ /* 0x000fc400000000ff */
[----:B------:R-:W-:Y:S02]  /*11c00*/  F2FP.F16.F32.PACK_AB R0, R21, R0 ;  /* 0x000000001500723e */ /* 0x000fe400000000ff */
[----:B------:R-:W-:Y:S02]  /*11c10*/  F2FP.F16.F32.PACK_AB R6, R7, R6 ;  /* 0x000000060706723e */ /* 0x000fe400000000ff */
[----:B------:R-:W-:Y:S02]  /*11c20*/  MOV R20, R4 ;  /* 0x0000000400147202 */ /* 0x000fe40000000f00 */
[----:B------:R-:W-:Y:S02]  /*11c30*/  MOV R21, R8 ;  /* 0x0000000800157202 */ /* 0x000fe40000000f00 */
[----:B------:R-:W-:Y:S02]  /*11c40*/  MOV R22, R0 ;  /* 0x0000000000167202 */ /* 0x000fe40000000f00 */
[----:B------:R-:W-:-:S02]  /*11c50*/  MOV R23, R6 ;  /* 0x0000000600177202 */ /* 0x000fc40000000f00 */
.L_x_3861:
[----:B------:R-:W-:Y:S05]  /*11c60*/  BSYNC B0 ;  /* 0x0000000000007941 */ /* 0x000fea0003800000 */
.L_x_3860:
[----:B-----5:R2:W-:Y:S02]  /*11c70*/  STS.128 [R248], R20 ;  /* 0x00000014f8007388 */ /* 0x0205e40000000c00 */
.L_x_3859:
[----:B------:R-:W-:Y:S05]  /*11c80*/  BSYNC B1 ;  /* 0x0000000000017941 */ /* 0x000fea0003800000 */
.L_x_3858:
[----:B------:R-:W-:Y:S01]  /*11c90*/  VIADD R0, R148, 0x10 ;  /* 0x0000001094007836 */ /* 0x000fe20000000000 */
[----:B------:R-:W-:Y:S04]  /*11ca0*/  BSSY B1, `(.L_x_3862) ;  /* 0x0000067000017945 */ /* 0x000fe80003800000 */
[----:B------:R-:W-:-:S04]  /*11cb0*/  ISETP.GE.AND P0, PT, R0, UR5, PT ;  /* 0x0000000500007c0c */ /* 0x000fc8000bf06270 */
        /* <DEDUP_REMOVED lines=36> */
[----:B------:R-:W-:Y:S02]  /*11f00*/  HADD2.F32 R23, -RZ, R4.H1_H1 ;  /* 0x30000004ff177230 */ /* 0x000fe40000004100 */
[--C-:B------:R-:W-:Y:S02]  /*11f10*/  HADD2.F32 R4, -RZ, R5.reuse.H0_H0 ;  /* 0x20000005ff047230 */ /* 0x100fe40000004100 */
[--C-:B------:R-:W-:Y:S02]  /*11f20*/  HADD2.F32 R30, -RZ, R16.reuse.H0_H0 ;  /* 0x20000010ff1e7230 */ /* 0x100fe40000004100 */
[----:B------:R-:W-:Y:S02]  /*11f30*/  HADD2.F32 R31, -RZ, R16.H1_H1 ;  /* 0x30000010ff1f7230 */ /* 0x000fe40000004100 */
[----:B------:R-:W-:Y:S01]  /*11f40*/  @!P0 FADD.FTZ R18, -R18, -RZ ;  /* 0x800000ff12128221 */ /* 0x000fe20000010100 */
[----:B--2---:R-:W-:Y:S02]  /*11f50*/  HADD2.F32 R28, -RZ, R5.H1_H1 ;  /* 0x30000005ff1c7230 */ /* 0x004fe40000004100 */
        /* <DEDUP_REMOVED lines=19> */
[----:B------:R-:W-:-:S02]  /*12090*/  HADD2.F32 R17, -RZ, R8.H0_H0 ;  /* 0x20000008ff117230 */ /* 0x000fc40000004100 */
        /* <DEDUP_REMOVED lines=37> */
.L_x_3865:
[----:B------:R-:W-:Y:S05]  /*122f0*/  BSYNC B0 ;  /* 0x0000000000007941 */ /* 0x000fea0003800000 */
.L_x_3864:
[----:B-----5:R3:W-:Y:S02]  /*12300*/  STS.128 [R248+0x800], R20 ;  /* 0x00080014f8007388 */ /* 0x0207e40000000c00 */
.L_x_3863:
[----:B------:R-:W-:Y:S05]  /*12310*/  BSYNC B1 ;  /* 0x0000000000017941 */ /* 0x000fea0003800000 */
.L_x_3862:
[----:B------:R-:W-:Y:S01]  /*12320*/  VIADD R12, R148, 0x20 ;  /* 0x00000020940c7836 */ /* 0x000fe20000000000 */
[----:B------:R-:W-:Y:S04]  /*12330*/  BSSY B1, `(.L_x_3866) ;  /* 0x0000067000017945 */ /* 0x000fe80003800000 */
[----:B------:R-:W-:-:S04]  /*12340*/  ISETP.GE.AND P0, PT, R12, UR5, PT ;  /* 0x000000050c007c0c */ /* 0x000fc8000bf06270 */
        /* <DEDUP_REMOVED lines=13> */
[----:B------:R-:W-:Y:S02]  /*12420*/  @P0 IADD3 R4, -R50, RZ, RZ ;  /* 0x000000ff32040210 */ /* 0x000fe40007ffe1ff */
[----:B------:R-:W-:Y:S02]  /*12430*/  IADD3 R9, P1, R8, R2, RZ ;  /* 0x0000000208097210 */ /* 0x000fe40007f3e0ff */
[----:B------:R-:W-:Y:S02]  /*12440*/  @P0 IADD3 R6, -R50, RZ, RZ ;  /* 0x000000ff32060210 */ /* 0x000fe40007ffe1ff */
        /* <DEDUP_REMOVED lines=10> */
[----:B------:R1:W4:Y:S01]  /*124f0*/  LDG.E.128 R4, desc[UR6][R28.64] ;  /* 0x000000061c047981 */ /* 0x000322000c1e1d00 */
[----:B------:R-:W-:Y:S02]  /*12500*/  LEA.HI.X.SX32 R8, R10, R8, 0x1, P1 ;  /* 0x000000080a087211 */ /* 0x000fe400008f0eff */
[----:B------:R-:W-:-:S04]  /*12510*/  LEA R10, P1, R9, UR8, 0x1 ;  /* 0x00000008090a7c11 */ /* 0x000fc8000f8208ff */
[----:B------:R-:W-:-:S06]  /*12520*/  LEA.HI.X R11, R9, UR9, R8, 0x1, P1 ;  /* 0x00000009090b7c11 */ /* 0x000fcc00088f0c08 */
[----:B------:R-:W2:Y:S01]  /*12530*/  LDG.E.128 R8, desc[UR6][R10.64] ;  /* 0x000000060a087981 */ /* 0x000ea2000c1e1d00 */
[----:B-----5:R-:W-:Y:S02]  /*12540*/  MOV R13, R21 ;  /* 0x00000015000d7202 */ /* 0x020fe40000000f00 */
[----:B------:R-:W-:Y:S02]  /*12550*/  MOV R21, R20 ;  /* 0x0000001400157202 */ /* 0x000fe40000000f00 */
[----:B------:R-:W-:Y:S02]  /*12560*/  MOV R20, R23 ;  /* 0x0000001700147202 */ /* 0x000fe40000000f00 */
[----:B---3--:R-:W-:Y:S02]  /*12570*/  MOV R23, R17 ;  /* 0x0000001100177202 */ /* 0x008fe40000000f00 */
[----:B------:R-:W-:Y:S01]  /*12580*/  MOV R17, R18 ;  /* 0x0000001200117202 */ /* 0x000fe20000000f00 */
[----:B-1----:R-:W-:-:S02]  /*12590*/  HADD2.F32 R29, -RZ, R16.H0_H0 ;  /* 0x20000010ff1d7230 */ /* 0x002fc40000004100 */
[--C-:B----4-:R-:W-:Y:S02]  /*125a0*/  HADD2.F32 R18, -RZ, R4.reuse.H0_H0 ;  /* 0x20000004ff127230 */ /* 0x110fe40000004100 */
[----:B--2---:R-:W-:Y:S02]  /*125b0*/  HADD2.F32 R26, -RZ, R4.H1_H1 ;  /* 0x30000004ff1a7230 */ /* 0x004fe40000004100 */
        /* <DEDUP_REMOVED lines=60> */
.L_x_3869:
[----:B------:R-:W-:Y:S05]  /*12980*/  BSYNC B0 ;  /* 0x0000000000007941 */ /* 0x000fea0003800000 */
.L_x_3868:
[----:B-----5:R4:W-:Y:S02]  /*12990*/  STS.128 [R248+0x1000], R20 ;  /* 0x00100014f8007388 */ /* 0x0209e40000000c00 */
.L_x_3867:
[----:B------:R-:W-:Y:S05]  /*129a0*/  BSYNC B1 ;  /* 0x0000000000017941 */ /* 0x000fea0003800000 */
.L_x_3866:
[----:B------:R-:W-:-:S05]  /*129b0*/  VIADD R13, R148, 0x30 ;  /* 0x00000030940d7836 */ /* 0x000fca0000000000 */
[----:B------:R-:W-:-:S04]  /*129c0*/  ISETP.GE.AND P0, PT, R13, UR5, PT ;  /* 0x000000050d007c0c */ /* 0x000fc8000bf06270 */
        /* <DEDUP_REMOVED lines=15> */
[----:B--234-:R-:W-:Y:S01]  /*12ac0*/  IMAD.WIDE R20, R5, 0x2, R24 ;  /* 0x0000000205147825 */ /* 0x01cfe200078e0218 */
[----:B------:R-:W-:-:S04]  /*12ad0*/  IADD3 R2, P1, R7, R2, RZ ;  /* 0x0000000207027210 */ /* 0x000fc80007f3e0ff */
[----:B------:R-:W-:Y:S01]  /*12ae0*/  LEA.HI.X.SX32 R3, R7, R3, 0x1, P1 ;  /* 0x0000000307037211 */ /* 0x000fe200008f0eff */
[----:B------:R-:W2:Y:S01]  /*12af0*/  LDG.E.128 R20, desc[UR6][R20.64] ;  /* 0x0000000614147981 */ /* 0x000ea2000c1e1d00 */
[----:B------:R-:W-:-:S04]  /*12b00*/  IADD3 R6, P1, R4, R2, RZ ;  /* 0x0000000204067210 */ /* 0x000fc80007f3e0ff */
[----:B------:R-:W-:Y:S02]  /*12b10*/  LEA.HI.X.SX32 R4, R4, R3, 0x1, P1 ;  /* 0x0000000304047211 */ /* 0x000fe400008f0eff */
[----:B-1----:R-:W-:-:S04]  /*12b20*/  LEA R8, P1, R6, UR8, 0x1 ;  /* 0x0000000806087c11 */ /* 0x002fc8000f8208ff */
[----:B------:R-:W-:Y:S01]  /*12b30*/  LEA.HI.X R9, R6, UR9, R4, 0x1, P1 ;  /* 0x0000000906097c11 */ /* 0x000fe200088f0c04 */
[----:B------:R-:W-:Y:S01]  /*12b40*/  ULDC.64 UR8, c[0x0][0x358] ;  /* 0x0000d60000087ab9 */ /* 0x000fe20000000a00 */
[----:B------:R-:W-:-:S03]  /*12b50*/  @P0 SHF.R.S32.HI R51, RZ, 0x1, R51 ;  /* 0x00000001ff330819 */ /* 0x000fc60000011433 */
[----:B------:R1:W3:Y:S02]  /*12b60*/  LDG.E.128 R4, desc[UR6][R8.64] ;  /* 0x0000000608047981 */ /* 0x0002e4000c1e1d00 */
[----:B-1----:R-:W-:Y:S02]  /*12b70*/  MOV R8, RZ ;  /* 0x000000ff00087202 */ /* 0x002fe40000000f00 */
[----:B------:R-:W-:-:S04]  /*12b80*/  @P0 IADD3 R8, -R51, RZ, RZ ;  /* 0x000000ff33080210 */ /* 0x000fc80007ffe1ff */
[----:B------:R-:W-:-:S04]  /*12b90*/  IADD3 R2, P1, R8, R2, RZ ;  /* 0x0000000208027210 */ /* 0x000fc80007f3e0ff */
[----:B------:R-:W-:Y:S02]  /*12ba0*/  LEA.HI.X.SX32 R3, R8, R3, 0x1, P1 ;  /* 0x0000000308037211 */ /* 0x000fe400008f0eff */
[----:B------:R-:W-:-:S04]  /*12bb0*/  LEA R8, P1, R2, UR8, 0x1 ;  /* 0x0000000802087c11 */ /* 0x000fc8000f8208ff */
[----:B------:R-:W-:-:S06]  /*12bc0*/  LEA.HI.X R9, R2, UR9, R3, 0x1, P1 ;  /* 0x0000000902097c11 */ /* 0x000fcc00088f0c03 */
[----:B------:R-:W4:Y:S01]  /*12bd0*/  LDG.E.128 R8, desc[UR6][R8.64] ;  /* 0x0000000608087981 */ /* 0x000f22000c1e1d00 */
[----:B-----5:R-:W-:Y:S02]  /*12be0*/  MOV R14, R16 ;  /* 0x00000010000e7202 */ /* 0x020fe40000000f00 */
[----:B------:R-:W-:Y:S02]  /*12bf0*/  MOV R16, R18 ;  /* 0x0000001200107202 */ /* 0x000fe40000000f00 */
[----:B------:R-:W-:Y:S02]  /*12c00*/  MOV R3, R19 ;  /* 0x0000001300037202 */ /* 0x000fe40000000f00 */
[----:B------:R-:W-:Y:S02]  /*12c10*/  MOV R2, R17 ;  /* 0x0000001100027202 */ /* 0x000fe40000000f00 */
[----:B--2---:R-:W-:Y:S02]  /*12c20*/  MOV R18, R21 ;  /* 0x0000001500127202 */ /* 0x004fe40000000f00 */
[----:B------:R-:W-:-:S02]  /*12c30*/  MOV R15, R20 ;  /* 0x00000014000f7202 */ /* 0x000fc40000000f00 */
[----:B------:R-:W-:Y:S01]  /*12c40*/  MOV R17, R22 ;  /* 0x0000001600117202 */ /* 0x000fe20000000f00 */
[--C-:B------:R-:W-:Y:S01]  /*12c50*/  HADD2.F32 R24, -RZ, R18.reuse.H0_H0 ;  /* 0x20000012ff187230 */ /* 0x100fe20000004100 */
[----:B------:R-:W-:Y:S01]  /*12c60*/  MOV R20, R23 ;  /* 0x0000001700147202 */ /* 0x000fe20000000f00 */
[----:B------:R-:W-:Y:S02]  /*12c70*/  HADD2.F32 R18, -RZ, R18.H1_H1 ;  /* 0x30000012ff127230 */ /* 0x000fe40000004100 */
[--C-:B---3--:R-:W-:Y:S02]  /*12c80*/  HADD2.F32 R19, -RZ, R5.reuse.H0_H0 ;  /* 0x20000005ff137230 */ /* 0x108fe40000004100 */
        /* <DEDUP_REMOVED lines=24> */
[----:B------:R-:W-:Y:S01]  /*12e10*/  @!P0 FADD.FTZ R22, -R22, -RZ ;  /* 0x800000ff16168221 */ /* 0x000fe20000010100 */
[----:B------:R-:W-:Y:S02]  /*12e20*/  HADD2.F32 R15, -RZ, R15.H1_H1 ;  /* 0x3000000fff0f7230 */ /* 0x000fe40000004100 */
[----:B------:R-:W-:Y:S01]  /*12e30*/  @!P0 FADD.FTZ R4, -R4, -RZ ;  /* 0x800000ff04048221 */ /* 0x000fe20000010100 */
[----:B------:R-:W-:Y:S01]  /*12e40*/  FMUL.FTZ R25, R25, R21 ;  /* 0x0000001519197220 */ /* 0x000fe20000410000 */
[----:B------:R-:W-:Y:S01]  /*12e50*/  FMUL.FTZ R7, R20, R7 ;  /* 0x0000000714077220 */ /* 0x000fe20000410000 */
[----:B------:R-:W-:Y:S01]  /*12e60*/  FMUL.FTZ R15, R15, R22 ;  /* 0x000000160f0f7220 */ /* 0x000fe20000410000 */
[----:B------:R-:W-:Y:S01]  /*12e70*/  FMUL.FTZ R4, R19, R4 ;  /* 0x0000000413047220 */ /* 0x000fe20000410000 */
[----:B------:R-:W-:-:S02]  /*12e80*/  HADD2.F32 R19, -RZ, R14.H0_H0 ;  /* 0x2000000eff137230 */ /* 0x000fc40000004100 */
[--C-:B----4-:R-:W-:Y:S02]  /*12e90*/  HADD2.F32 R2, -RZ, R9.reuse.H0_H0 ;  /* 0x20000009ff027230 */ /* 0x110fe40000004100 */
[----:B------:R-:W-:Y:S02]  /*12ea0*/  HADD2.F32 R9, -RZ, R9.H1_H1 ;  /* 0x30000009ff097230 */ /* 0x000fe40000004100 */
[--C-:B------:R-:W-:Y:S02]  /*12eb0*/  HADD2.F32 R20, -RZ, R8.reuse.H0_H0 ;  /* 0x20000008ff147230 */ /* 0x100fe40000004100 */
[----:B------:R-:W-:Y:S01]  /*12ec0*/  FFMA.FTZ R2, R5, R2, R24 ;  /* 0x0000000205027223 */ /* 0x000fe20000010018 */
[----:B------:R-:W-:Y:S02]  /*12ed0*/  HADD2.F32 R21, -RZ, R8.H1_H1 ;  /* 0x30000008ff157230 */ /* 0x000fe40000004100 */
[----:B------:R-:W-:Y:S01]  /*12ee0*/  FFMA.FTZ R9, R17, R9, R18 ;  /* 0x0000000911097223 */ /* 0x000fe20000010012 */
[----:B------:R-:W-:-:S02]  /*12ef0*/  HADD2.F32 R8, -RZ, R11.H0_H0 ;  /* 0x2000000bff087230 */ /* 0x000fc40000004100 */
[----:B------:R-:W-:Y:S02]  /*12f00*/  HADD2.F32 R22, -RZ, R10.H0_H0 ;  /* 0x2000000aff167230 */ /* 0x000fe40000004100 */
[----:B------:R-:W-:Y:S02]  /*12f10*/  HADD2.F32 R5, -RZ, R3.H0_H0 ;  /* 0x20000003ff057230 */ /* 0x000fe40000004100 */
[----:B------:R-:W-:Y:S02]  /*12f20*/  HADD2.F32 R17, -RZ, R16.H0_H0 ;  /* 0x20000010ff117230 */ /* 0x000fe40000004100 */
[----:B------:R-:W-:Y:S02]  /*12f30*/  HADD2.F32 R11, -RZ, R11.H1_H1 ;  /* 0x3000000bff0b7230 */ /* 0x000fe40000004100 */
[----:B------:R-:W-:Y:S02]  /*12f40*/  HADD2.F32 R10, -RZ, R10.H1_H1 ;  /* 0x3000000aff0a7230 */ /* 0x000fe40000004100 */
[----:B------:R-:W-:-:S02]  /*12f50*/  HADD2.F32 R14, -RZ, R14.H1_H1 ;  /* 0x3000000eff0e7230 */ /* 0x000fc40000004100 */
[----:B------:R-:W-:Y:S02]  /*12f60*/  HADD2.F32 R3, -RZ, R3.H1_H1 ;  /* 0x30000003ff037230 */ /* 0x000fe40000004100 */
[----:B------:R-:W-:Y:S02]  /*12f70*/  HADD2.F32 R16, -RZ, R16.H1_H1 ;  /* 0x30000010ff107230 */ /* 0x000fe40000004100 */
[----:B------:R-:W-:Y:S01]  /*12f80*/  FFMA.FTZ R19, R19, R20, R25 ;  /* 0x0000001413137223 */ /* 0x000fe20000010019 */
        /* <DEDUP_REMOVED lines=12> */
[----:B------:R-:W-:Y:S02]  /*13050*/  MOV R19, R3 ;  /* 0x0000000300137202 */ /* 0x000fe40000000f00 */
.L_x_3871:
[----:B------:R-:W-:Y:S05]  /*13060*/  BSYNC B0 ;  /* 0x0000000000007941 */ /* 0x000fea0003800000 */
.L_x_3870:
[----:B-----5:R1:W-:Y:S01]  /*13070*/  STS.128 [R248+0x1800], R16 ;  /* 0x00180010f8007388 */ /* 0x0203e20000000c00 */
[----:B------:R-:W-:Y:S05]  /*13080*/  BRA `(.L_x_3855) ;  /* 0x0000000000947947 */ /* 0x000fea0003800000 */
.L_x_3841:
[----:B------:R-:W-:Y:S01]  /*13090*/  R2UR UR5, R56 ;  /* 0x00000000380572ca */ /* 0x000fe200000e0000 */
[C---:B------:R-:W-:Y:S02]  /*130a0*/  VIADD R0, R148.reuse, 0x10 ;  /* 0x0000001094007836 */ /* 0x040fe40000000000 */
[C---:B------:R-:W-:Y:S02]  /*130b0*/  VIADD R12, R148.reuse, 0x20 ;  /* 0x00000020940c7836 */ /* 0x040fe40000000000 */
[----:B------:R-:W-:-:S08]  /*130c0*/  VIADD R13, R148, 0x30 ;  /* 0x00000030940d7836 */ /* 0x000fd00000000000 */
[----:B------:R-:W-:-:S06]  /*130d0*/  UIADD3 UR5, -UR5, UR59, URZ ;  /* 0x0000003b05057290 */ /* 0x000fcc000fffe13f */
[----:B------:R-:W-:Y:S02]  /*130e0*/  ISETP.GE.AND P5, PT, R0, UR5, PT ;  /* 0x0000000500007c0c */ /* 0x000fe4000bfa6270 */
[----:B------:R-:W-:Y:S02]  /*130f0*/  ISETP.GE.AND P6, PT, R148, UR5, PT ;  /* 0x0000000594007c0c */ /* 0x000fe4000bfc6270 */
[----:B------:R-:W-:Y:S02]  /*13100*/  ISETP.GE.AND P4, PT, R12, UR5, PT ;  /* 0x000000050c007c0c */ /* 0x000fe4000bf86270 */
[----:B------:R-:W-:-:S07]  /*13110*/  ISETP.GE.AND P3, PT, R13, UR5, PT ;  /* 0x000000050d007c0c */ /* 0x000fce000bf66270 */
[----:B------:R-:W1:Y:S01]  /*13120*/  @!P5 LDC.64 R8, c[0x0][0x210] ;  /* 0x00008400ff08db82 */ /* 0x000e620000000a00 */
[----:B------:R-:W-:-:S03]  /*13130*/  @!P5 IADD3 R17, P1, R17, R146, RZ ;  /* 0x000000921111d210 */ /* 0x000fc60007f3e0ff */
[----:B------:R-:W-:Y:S02]  /*13140*/  @!P4 LEA R15, P0, R2, R146, 0x5 ;  /* 0x00000092020fc211 */ /* 0x000fe400078028ff */
[----:B------:R-:W-:Y:S02]  /*13150*/  @!P3 IMAD.MOV.U32 R18, RZ, RZ, R146 ;  /* 0x000000ffff12b224 */ /* 0x000fe400078e0092 */
[----:B------:R-:W2:Y:S01]  /*13160*/  @!P6 LDC.64 R10, c[0x0][0x210] ;  /* 0x00008400ff0aeb82 */ /* 0x000ea20000000a00 */
[--C-:B------:R-:W-:Y:S02]  /*13170*/  @!P3 IMAD.MOV.U32 R19, RZ, RZ, R151.reuse ;  /* 0x000000ffff13b224 */ /* 0x100fe400078e0097 */
[----:B------:R-:W-:Y:S02]  /*13180*/  @!P5 IMAD.X R16, R16, 0x1, R151, P1 ;  /* 0x000000011010d824 */ /* 0x000fe400008e0697 */
[----:B------:R-:W-:Y:S02]  /*13190*/  @!P3 IMAD R14, R3, 0x30, RZ ;  /* 0x00000030030eb824 */ /* 0x000fe400078e02ff */
[C---:B------:R-:W-:Y:S01]  /*131a0*/  @!P3 IMAD.WIDE.U32 R18, R2.reuse, 0x30, R18 ;  /* 0x000000300212b825 */ /* 0x040fe200078e0012 */
[----:B-----5:R-:W3:Y:S01]  /*131b0*/  @!P4 LDC.64 R6, c[0x0][0x210] ;  /* 0x00008400ff06cb82 */ /* 0x020ee20000000a00 */
[----:B------:R-:W-:-:S02]  /*131c0*/  @!P4 LEA.HI.X R2, R2, R151, R3, 0x5, P0 ;  /* 0x000000970202c211 */ /* 0x000fc400000f2c03 */
[----:B------:R-:W-:-:S05]  /*131d0*/  @!P3 IMAD.IADD R14, R19, 0x1, R14 ;  /* 0x00000001130eb824 */ /* 0x000fca00078e020e */
[----:B------:R-:W4:Y:S01]  /*131e0*/  @!P3 LDC.64 R4, c[0x0][0x210] ;  /* 0x00008400ff04bb82 */ /* 0x000f220000000a00 */
[----:B-1----:R-:W-:-:S04]  /*131f0*/  @!P5 LEA R8, P1, R17, R8, 0x1 ;  /* 0x000000081108d211 */ /* 0x002fc800078208ff */
[----:B------:R-:W-:Y:S02]  /*13200*/  @!P5 LEA.HI.X R9, R17, R9, R16, 0x1, P1 ;  /* 0x000000091109d211 */ /* 0x000fe400008f0c10 */
[----:B--2---:R-:W-:-:S04]  /*13210*/  @!P6 LEA R10, P2, R146, R10, 0x1 ;  /* 0x0000000a920ae211 */ /* 0x004fc800078408ff */
[----:B------:R-:W-:Y:S02]  /*13220*/  @!P6 LEA.HI.X R11, R146, R11, R151, 0x1, P2 ;  /* 0x0000000b920be211 */ /* 0x000fe400010f0c97 */
[----:B---3--:R-:W-:-:S03]  /*13230*/  @!P4 LEA R6, P1, R15, R6, 0x1 ;  /* 0x000000060f06c211 */ /* 0x008fc600078208ff */
[----:B------:R-:W-:Y:S01]  /*13240*/  @!PT LDS RZ, [RZ] ;  /* 0x00000000fffff984 */ /* 0x000fe20000000800 */
[----:B------:R-:W-:Y:S01]  /*13250*/  @!PT LDS RZ, [RZ] ;  /* 0x00000000fffff984 */ /* 0x000fe20000000800 */
[----:B------:R-:W-:Y:S01]  /*13260*/  @!PT LDS RZ, [RZ] ;  /* 0x00000000fffff984 */ /* 0x000fe20000000800 */
[----:B------:R1:W-:Y:S01]  /*13270*/  @!P6 LDGSTS.E.BYPASS.LTC128B.128 [R248], desc[UR6][R10.64] ;  /* 0x000000000af8efae */ /* 0x0003e2000b901d46 */
[----:B------:R-:W-:-:S03]  /*13280*/  @!P4 LEA.HI.X R7, R15, R7, R2, 0x1, P1 ;  /* 0x000000070f07c211 */ /* 0x000fc600008f0c02 */
[----:B------:R1:W-:Y:S01]  /*13290*/  @!P5 LDGSTS.E.BYPASS.LTC128B.128 [R248+0x800], desc[UR6][R8.64] ;  /* 0x0080000008f8dfae */ /* 0x0003e2000b901d46 */
[----:B----4-:R-:W-:-:S03]  /*132a0*/  @!P3 LEA R4, P0, R18, R4, 0x1 ;  /* 0x000000041204b211 */ /* 0x010fc600078008ff */
[----:B------:R1:W-:Y:S01]  /*132b0*/  @!P4 LDGSTS.E.BYPASS.LTC128B.128 [R248+0x1000], desc[UR6][R6.64] ;  /* 0x0100000006f8cfae */ /* 0x0003e2000b901d46 */
[----:B------:R-:W-:-:S05]  /*132c0*/  @!P3 LEA.HI.X R5, R18, R5, R14, 0x1, P0 ;  /* 0x000000051205b211 */ /* 0x000fca00000f0c0e */
[----:B------:R1:W-:Y:S04]  /*132d0*/  @!P3 LDGSTS.E.BYPASS.LTC128B.128 [R248+0x1800], desc[UR6][R4.64] ;  /* 0x0180000004f8bfae */ /* 0x0003e8000b901d46 */
.L_x_3855:
[----:B------:R-:W-:Y:S05]  /*132e0*/  BSYNC B2 ;  /* 0x0000000000027941 */ /* 0x000fea0003800000 */
.L_x_3840:
[----:B------:R-:W-:Y:S01]  /*132f0*/  UIADD3 UR9, UR60, -0x1, URZ ;  /* 0xffffffff3c097890 */ /* 0x000fe2000fffe03f */
[----:B-1----:R-:W-:Y:S01]  /*13300*/  VIADD R17, R148, 0x40 ;  /* 0x0000004094117836 */ /* 0x002fe20000000000 */
[----:B------:R-:W-:Y:S01]  /*13310*/  R2UR UR10, R56 ;  /* 0x00000000380a72ca */ /* 0x000fe200000e0000 */
[C---:B------:R-:W-:Y:S01]  /*13320*/  VIADD R16, R148.reuse, 0x50 ;  /* 0x0000005094107836 */ /* 0x040fe20000000000 */
[----:B------:R-:W-:Y:S01]  /*13330*/  USHF.L.U32 UR8, UR9, 0x8, URZ ;  /* 0x0000000809087899 */ /* 0x000fe2000800063f */
[C---:B------:R-:W-:Y:S01]  /*13340*/  VIADD R15, R148.reuse, 0x60 ;  /* 0x00000060940f7836 */ /* 0x040fe20000000000 */
[----:B------:R-:W-:Y:S01]  /*13350*/  UISETP.GT.AND UP0, UPT, UR9, UR54, UPT ;  /* 0x000000360900728c */ /* 0x000fe2000bf04270 */
[----:B------:R-:W-:Y:S01]  /*13360*/  VIADD R14, R148, 0x70 ;  /* 0x00000070940e7836 */ /* 0x000fe20000000000 */
[----:B------:R-:W-:Y:S01]  /*13370*/  UIADD3 UR5, -UR8, UR55, URZ ;  /* 0x0000003708057290 */ /* 0x000fe2000fffe13f */
[----:B------:R-:W-:Y:S02]  /*13380*/  IMAD.SHL.U32 R52, R52, 0x40, RZ ;  /* 0x0000004034347824 */ /* 0x000fe400078e00ff */
[----:B------:R-:W-:-:S03]  /*13390*/  IMAD.SHL.U32 R36, R36, 0x2, RZ ;  /* 0x0000000224247824 */ /* 0x000fc600078e00ff */
[----:B------:R-:W-:Y:S02]  /*133a0*/  ISETP.GE.AND P6, PT, R12, UR5, PT ;  /* 0x000000050c007c0c */ /* 0x000fe4000bfc6270 */
[----:B------:R-:W-:Y:S02]  /*133b0*/  ISETP.GE.AND P5, PT, R13, UR5, PT ;  /* 0x000000050d007c0c */ /* 0x000fe4000bfa6270 */
[----:B------:R-:W-:Y:S02]  /*133c0*/  ISETP.GE.AND P4, PT, R17, UR5, PT ;  /* 0x0000000511007c0c */ /* 0x000fe4000bf86270 */
[----:B------:R-:W-:Y:S02]  /*133d0*/  ISETP.GE.AND P1, PT, R148, UR5, PT ;  /* 0x0000000594007c0c */ /* 0x000fe4000bf26270 */
[----:B------:R-:W-:Y:S02]  /*133e0*/  ISETP.GE.AND P0, PT, R0, UR5, PT ;  /* 0x0000000500007c0c */ /* 0x000fe4000bf06270 */
[----:B------:R-:W-:-:S02]  /*133f0*/  ISETP.GE.AND P3, PT, R16, UR5, PT ;  /* 0x0000000510007c0c */ /* 0x000fc4000bf66270 */
[----:B------:R-:W-:Y:S01]  /*13400*/  ISETP.GE.AND P2, PT, R15, UR5, PT ;  /* 0x000000050f007c0c */ /* 0x000fe2000bf46270 */
[----:B------:R-:W4:Y:S01]  /*13410*/  @!P6 LDC.64 R6, c[0x0][0x248] ;  /* 0x00009200ff06eb82 */ /* 0x000f220000000a00 */
[----:B------:R-:W-:-:S05]  /*13420*/  LOP3.LUT R36, R36, 0x6, RZ, 0xc0, !PT ;  /* 0x0000000624247812 */ /* 0x000fca00078ec0ff */
[----:B--23--:R-:W-:Y:S02]  /*13430*/  @!P1 IMAD.MOV.U32 R8, RZ, RZ, R243 ;  /* 0x000000ffff089224 */ /* 0x00cfe400078e00f3 */
[----:B------:R-:W1:Y:S01]  /*13440*/  @!P5 LDC.64 R4, c[0x0][0x248] ;  /* 0x00009200ff04db82 */ /* 0x000e620000000a00 */
[----:B------:R-:W-:-:S05]  /*13450*/  @!P1 IMAD.MOV.U32 R9, RZ, RZ, R242 ;  /* 0x000000ffff099224 */ /* 0x000fca00078e00f2 */
[----:B------:R-:W-:Y:S01]  /*13460*/  @!PT LDS RZ, [RZ] ;  /* 0x00000000fffff984 */ /* 0x000fe20000000800 */
[----:B------:R-:W-:Y:S01]  /*13470*/  @!PT LDS RZ, [RZ] ;  /* 0x00000000fffff984 */ /* 0x000fe20000000800 */
[----:B------:R-:W-:Y:S01]  /*13480*/  @!PT LDS RZ, [RZ] ;  /* 0x00000000fffff984 */ /* 0x000fe20000000800 */
[----:B------:R2:W-:Y:S01]  /*13490*/  @!P1 LDGSTS.E.BYPASS.LTC128B.128 [R248+0x2000], desc[UR6][R8.64] ;  /* 0x0200000008f89fae */ /* 0x0005e2000b901d46 */
[C---:B------:R-:W-:Y:S01]  /*134a0*/  @!P0 LEA R18, P1, R43.reuse, R243, 0x1 ;  /* 0x000000f32b128211 */ /* 0x040fe200078208ff */
[----:B------:R-:W3:Y:S03]  /*134b0*/  @!P4 LDC.64 R2, c[0x0][0x248] ;  /* 0x00009200ff02cb82 */ /* 0x000ee60000000a00 */
[----:B------:R-:W-:Y:S02]  /*134c0*/  @!P0 LEA.HI.X R19, R43, R242, R42, 0x1, P1 ;  /* 0x000000f22b138211 */ /* 0x000fe400008f0c2a */
[----:B------:R-:W-:-:S03]  /*134d0*/  ISETP.GE.AND P1, PT, R14, UR5, PT ;  /* 0x000000050e007c0c */ /* 0x000fc6000bf26270 */
[----:B------:R-:W5:Y:S01]  /*134e0*/  @!P3 LDC.64 R10, c[0x0][0x248] ;  /* 0x00009200ff0abb82 */ /* 0x000f620000000a00 */
[----:B------:R1:W-:Y:S01]  /*134f0*/  @!P0 LDGSTS.E.BYPASS.LTC128B.128 [R248+0x2800], desc[UR6][R18.64] ;  /* 0x0280000012f88fae */ /* 0x0003e2000b901d46 */
[----:B----4-:R-:W-:-:S04]  /*13500*/  @!P6 LEA R20, P0, R6, R243, 0x6 ;  /* 0x000000f30614e211 */ /* 0x010fc800078030ff */
[----:B------:R-:W-:-:S05]  /*13510*/  @!P6 LEA.HI.X R21, R6, R242, R7, 0x6, P0 ;  /* 0x000000f20615e211 */ /* 0x000fca00000f3407 */
[----:B------:R4:W-:Y:S01]  /*13520*/  @!P6 LDGSTS.E.BYPASS.LTC128B.128 [R248+0x3000], desc[UR6][R20.64] ;  /* 0x0300000014f8efae */ /* 0x0009e2000b901d46 */
[C---:B---3--:R-:W-:Y:S01]  /*13530*/  @!P4 LEA R6, P0, R2.reuse, R243, 0x7 ;  /* 0x000000f30206c211 */ /* 0x048fe200078038ff */
[----:B--2---:R-:W2:Y:S03]  /*13540*/  @!P2 LDC.64 R8, c[0x0][0x248] ;  /* 0x00009200ff08ab82 */ /* 0x004ea60000000a00 */
[----:B------:R-:W-:Y:S01]  /*13550*/  @!P4 LEA.HI.X R7, R2, R242, R3, 0x7, P0 ;  /* 0x000000f20207c211 */ /* 0x000fe200000f3c03 */
[----:B------:R-:W-:Y:S02]  /*13560*/  @!P3 IMAD.MOV.U32 R2, RZ, RZ, R243 ;  /* 0x000000ffff02b224 */ /* 0x000fe400078e00f3 */
[----:B------:R-:W-:Y:S02]  /*13570*/  @!P3 IMAD.MOV.U32 R3, RZ, RZ, R242 ;  /* 0x000000ffff03b224 */ /* 0x000fe400078e00f2 */
[----:B-----5:R-:W-:-:S02]  /*13580*/  @!P3 IMAD R11, R11, 0xa0, RZ ;  /* 0x000000a00b0bb824 */ /* 0x020fc400078e02ff */
[----:B------:R-:W-:-:S04]  /*13590*/  @!P3 IMAD.WIDE.U32 R24, R10, 0xa0, R2 ;  /* 0x000000a00a18b825 */ /* 0x000fc800078e0002 */
[--C-:B-1----:R-:W-:Y:S02]  /*135a0*/  @!P5 IMAD.MOV.U32 R18, RZ, RZ, R243.reuse ;  /* 0x000000ffff12d224 */ /* 0x102fe400078e00f3 */
[----:B------:R-:W-:Y:S02]  /*135b0*/  @!P5 IMAD.MOV.U32 R19, RZ, RZ, R242 ;  /* 0x000000ffff13d224 */ /* 0x000fe400078e00f2 */
[----:B------:R-:W-:Y:S02]  /*135c0*/  @!P2 IMAD.MOV.U32 R2, RZ, RZ, R243 ;  /* 0x000000ffff02a224 */ /* 0x000fe400078e00f3 */
[----:B------:R-:W-:-:S04]  /*135d0*/  @!P5 IMAD.WIDE.U32 R22, R4, 0x60, R18 ;  /* 0x000000600416d825 */ /* 0x000fc800078e0012 */
[----:B------:R-:W-:Y:S02]  /*135e0*/  VIADD R18, R148, 0x80 ;  /* 0x0000008094127836 */ /* 0x000fe40000000000 */
[----:B------:R-:W-:Y:S02]  /*135f0*/  @!P5 IMAD R19, R5, 0x60, RZ ;  /* 0x000000600513d824 */ /* 0x000fe400078e02ff */
[----:B------:R-:W1:Y:S01]  /*13600*/  @!P1 LDC.64 R4, c[0x0][0x248] ;  /* 0x00009200ff049b82 */ /* 0x000e620000000a00 */
[----:B------:R-:W-:Y:S01]  /*13610*/  ISETP.GE.AND P0, PT, R18, UR5, PT ;  /* 0x0000000512007c0c */ /* 0x000fe2000bf06270 */
[----:B------:R-:W-:Y:S02]  /*13620*/  @!P5 IMAD.IADD R23, R19, 0x1, R23 ;  /* 0x000000011317d824 */ /* 0x000fe400078e0217 */
[----:B------:R-:W-:Y:S02]  /*13630*/  @!P2 IMAD.MOV.U32 R3, RZ, RZ, R242 ;  /* 0x000000ffff03a224 */ /* 0x000fe400078e00f2 */
[C---:B----4-:R-:W-:Y:S01]  /*13640*/  VIADD R20, R148.reuse, 0xa0 ;  /* 0x000000a094147836 */ /* 0x050fe20000000000 */
[----:B------:R3:W-:Y:S01]  /*13650*/  @!P5 LDGSTS.E.BYPASS.LTC128B.128 [R248+0x3800], desc[UR6][R22.64] ;  /* 0x0380000016f8dfae */ /* 0x0007e2000b901d46 */
[----:B------:R-:W-:-:S02]  /*13660*/  VIADD R19, R148, 0x90 ;  /* 0x0000009094137836 */ /* 0x000fc40000000000 */
[----:B------:R-:W-:Y:S01]  /*13670*/  VIADD R21, R148, 0xb0 ;  /* 0x000000b094157836 */ /* 0x000fe20000000000 */
[----:B------:R4:W-:Y:S01]  /*13680*/  @!P4 LDGSTS.E.BYPASS.LTC128B.128 [R248+0x4000], desc[UR6][R6.64] ;  /* 0x0400000006f8cfae */ /* 0x0009e2000b901d46 */
[----:B------:R-:W-:Y:S01]  /*13690*/  ISETP.GE.AND P5, PT, R20, UR5, PT ;  /* 0x0000000514007c0c */ /* 0x000fe2000bfa6270 */
[----:B--2---:R-:W-:Y:S01]  /*136a0*/  @!P2 IMAD R9, R9, 0xc0, RZ ;  /* 0x000000c00909a824 */ /* 0x004fe200078e02ff */
[----:B------:R-:W-:Y:S01]  /*136b0*/  ISETP.GE.AND P4, PT, R19, UR5, PT ;  /* 0x0000000513007c0c */ /* 0x000fe2000bf86270 */
[----:B------:R-:W-:Y:S01]  /*136c0*/  @!P3 IMAD.IADD R25, R11, 0x1, R25 ;  /* 0x000000010b19b824 */ /* 0x000fe200078e0219 */
[----:B------:R-:W-:-:S04]  /*136d0*/  ISETP.GE.AND P6, PT, R21, UR5, PT ;  /* 0x0000000515007c0c */ /* 0x000fc8000bfc6270 */
[----:B------:R2:W-:Y:S01]  /*136e0*/  @!P3 LDGSTS.E.BYPASS.LTC128B.128 [R248+0x4800], desc[UR6][R24.64] ;  /* 0x0480000018f8bfae */ /* 0x0005e2000b901d46 */
[----:B-1----:R-:W-:-:S04]  /*136f0*/  @!P1 IMAD R5, R5, 0xe0, RZ ;  /* 0x000000e005059824 */ /* 0x002fc800078e02ff */
[--C-:B------:R-:W-:Y:S02]  /*13700*/  @!P5 IMAD.MOV.U32 R28, RZ, RZ, R243.reuse ;  /* 0x000000ffff1cd224 */ /* 0x100fe400078e00f3 */
[--C-:B------:R-:W-:Y:S02]  /*13710*/  @!P5 IMAD.MOV.U32 R29, RZ, RZ, R242.reuse ;  /* 0x000000ffff1dd224 */ /* 0x100fe400078e00f2 */
[--C-:B------:R-:W-:Y:S02]  /*13720*/  @!P6 IMAD.MOV.U32 R30, RZ, RZ, R243.reuse ;  /* 0x000000ffff1ee224 */ /* 0x100fe400078e00f3 */
[--C-:B------:R-:W-:Y:S02]  /*13730*/  @!P6 IMAD.MOV.U32 R31, RZ, RZ, R242.reuse ;  /* 0x000000ffff1fe224 */ /* 0x100fe400078e00f2 */
[----:B---3--:R-:W-:Y:S02]  /*13740*/  @!P1 IMAD.MOV.U32 R22, RZ, RZ, R243 ;  /* 0x000000ffff169224 */ /* 0x008fe400078e00f3 */
[----:B------:R-:W-:-:S02]  /*13750*/  @!P1 IMAD.MOV.U32 R23, RZ, RZ, R242 ;  /* 0x000000ffff179224 */ /* 0x000fc400078e00f2 */
[----:B----4-:R-:W-:Y:S02]  /*13760*/  @!P2 IMAD.WIDE.U32 R6, R8, 0xc0, R2 ;  /* 0x000000c00806a825 */ /* 0x010fe400078e0002 */
[----:B------:R-:W1:Y:S02]  /*13770*/  @!P0 LDC.64 R2, c[0x0][0x248] ;  /* 0x00009200ff028b82 */ /* 0x000e640000000a00 */
[----:B------:R-:W-:-:S04]  /*13780*/  @!P1 IMAD.WIDE.U32 R22, R4, 0xe0, R22 ;  /* 0x000000e004169825 */ /* 0x000fc800078e0016 */
[----:B------:R-:W-:Y:S02]  /*13790*/  @!P2 IMAD.IADD R11, R9, 0x1, R7 ;  /* 0x00000001090ba824 */ /* 0x000fe400078e0207 */
[----:B------:R-:W-:Y:S01]  /*137a0*/  @!P2 IMAD.MOV.U32 R10, RZ, RZ, R6 ;  /* 0x000000ffff0aa224 */ /* 0x000fe200078e0006 */
[----:B------:R-:W3:Y:S01]  /*137b0*/  @!P4 LDC.64 R8, c[0x0][0x248] ;  /* 0x00009200ff08cb82 */ /* 0x000ee20000000a00 */
[----:B------:R-:W-:Y:S02]  /*137c0*/  @!P1 IMAD.IADD R23, R5, 0x1, R23 ;  /* 0x0000000105179824 */ /* 0x000fe400078e0217 */
[C---:B--2---:R-:W-:Y:S01]  /*137d0*/  VIADD R24, R148.reuse, 0xc0 ;  /* 0x000000c094187836 */ /* 0x044fe20000000000 */
[----:B------:R1:W-:Y:S01]  /*137e0*/  @!P2 LDGSTS.E.BYPASS.LTC128B.128 [R248+0x5000], desc[UR6][R10.64] ;  /* 0x050000000af8afae */ /* 0x0003e2000b901d46 */
[----:B------:R-:W-:-:S03]  /*137f0*/  VIADD R25, R148, 0xf0 ;  /* 0x000000f094197836 */ /* 0x000fc60000000000 */
[----:B------:R-:W2:Y:S01]  /*13800*/  @!P5 LDC.64 R6, c[0x0][0x248] ;  /* 0x00009200ff06db82 */ /* 0x000ea20000000a00 */
[----:B------:R4:W-:Y:S01]  /*13810*/  @!P1 LDGSTS.E.BYPASS.LTC128B.128 [R248+0x5800], desc[UR6][R22.64] ;  /* 0x0580000016f89fae */ /* 0x0009e2000b901d46 */
[----:B------:R-:W-:-:S06]  /*13820*/  ISETP.GE.AND P3, PT, R24, UR5, PT ;  /* 0x0000000518007c0c */ /* 0x000fcc000bf66270 */
[----:B------:R-:W5:Y:S01]  /*13830*/  @!P6 LDC.64 R4, c[0x0][0x248] ;  /* 0x00009200ff04eb82 */ /* 0x000f620000000a00 */
[----:B-1----:R-:W-:Y:S01]  /*13840*/  @!P0 LEA R10, P1, R2, R243, 0x8 ;  /* 0x000000f3020a8211 */ /* 0x002fe200078240ff */
[----:B--2---:R-:W-:-:S03]  /*13850*/  @!P5 IMAD.WIDE.U32 R28, R6, 0x140, R28 ;  /* 0x00000140061cd825 */ /* 0x004fc600078e001c */
[----:B------:R-:W-:Y:S01]  /*13860*/  @!P0 LEA.HI.X R11, R2, R242, R3, 0x8, P1 ;  /* 0x000000f2020b8211 */ /* 0x000fe200008f4403 */
[C---:B----4-:R-:W-:Y:S02]  /*13870*/  VIADD R23, R148.reuse, 0xd0 ;  /* 0x000000d094177836 */ /* 0x050fe40000000000 */
[----:B------:R-:W-:Y:S02]  /*13880*/  VIADD R22, R148, 0xe0 ;  /* 0x000000e094167836 */ /* 0x000fe40000000000 */
[----:B------:R1:W-:Y:S01]  /*13890*/  @!P0 LDGSTS.E.BYPASS.LTC128B.128 [R248+0x6000], desc[UR6][R10.64] ;  /* 0x060000000af88fae */ /* 0x0003e2000b901d46 */
[----:B------:R-:W-:Y:S01]  /*138a0*/  ISETP.GE.AND P2, PT, R23, UR5, PT ;  /* 0x0000000517007c0c */ /* 0x000fe2000bf46270 */
[----:B------:R-:W-:Y:S01]  /*138b0*/  @!P4 IMAD.MOV.U32 R2, RZ, RZ, R243 ;  /* 0x000000ffff02c224 */ /* 0x000fe200078e00f3 */
[----:B------:R-:W-:Y:S01]  /*138c0*/  ISETP.GE.AND P1, PT, R22, UR5, PT ;  /* 0x0000000516007c0c */ /* 0x000fe2000bf26270 */
[----:B------:R-:W-:Y:S01]  /*138d0*/  @!P4 IMAD.MOV.U32 R3, RZ, RZ, R242 ;  /* 0x000000ffff03c224 */ /* 0x000fe200078e00f2 */
[----:B------:R-:W-:Y:S01]  /*138e0*/  ISETP.GE.AND P0, PT, R25, UR5, PT ;  /* 0x0000000519007c0c */ /* 0x000fe2000bf06270 */
[----:B---3--:R-:W-:-:S02]  /*138f0*/  @!P4 IMAD R6, R9, 0x120, RZ ;  /* 0x000001200906c824 */ /* 0x008fc400078e02ff */
[----:B------:R-:W-:-:S04]  /*13900*/  @!P4 IMAD.WIDE.U32 R26, R8, 0x120, R2 ;  /* 0x00000120081ac825 */ /* 0x000fc800078e0002 */
[----:B-----5:R-:W-:Y:S02]  /*13910*/  @!P6 IMAD.WIDE.U32 R30, R4, 0x160, R30 ;  /* 0x00000160041ee825 */ /* 0x020fe400078e001e */
[----:B------:R-:W2:Y:S02]  /*13920*/  @!P2 LDC.64 R2, c[0x0][0x248] ;  /* 0x00009200ff02ab82 */ /* 0x000ea40000000a00 */
[----:B------:R-:W-:Y:S02]  /*13930*/  @!P5 IMAD R4, R7, 0x140, RZ ;  /* 0x000001400704d824 */ /* 0x000fe400078e02ff */
[----:B------:R-:W-:Y:S02]  /*13940*/  @!P4 IMAD.IADD R27, R6, 0x1, R27 ;  /* 0x00000001061bc824 */ /* 0x000fe400078e021b */
[----:B------:R-:W-:Y:S02]  /*13950*/  @!P6 IMAD R5, R5, 0x160, RZ ;  /* 0x000001600505e824 */ /* 0x000fe400078e02ff */
[----:B------:R-:W3:Y:S01]  /*13960*/  @!P1 LDC.64 R8, c[0x0][0x248] ;  /* 0x00009200ff089b82 */ /* 0x000ee20000000a00 */
[----:B------:R-:W-:Y:S01]  /*13970*/  @!P5 IMAD.IADD R29, R4, 0x1, R29 ;  /* 0x00000001041dd824 */ /* 0x000fe200078e021d */
[----:B------:R4:W-:Y:S01]  /*13980*/  @!P4 LDGSTS.E.BYPASS.LTC128B.128 [R248+0x6800], desc[UR6][R26.64] ;  /* 0x068000001af8cfae */ /* 0x0009e2000b901d46 */
[----:B------:R-:W-:Y:S01]  /*13990*/  @!P6 IMAD.IADD R31, R5, 0x1, R31 ;  /* 0x00000001051fe824 */ /* 0x000fe200078e021f */
[----:B------:R-:W-:Y:S01]  /*139a0*/  ISETP.GE.AND P4, PT, R12, UR5, PT ;  /* 0x000000050c007c0c */ /* 0x000fe2000bf86270 */
[--C-:B------:R-:W-:Y:S01]  /*139b0*/  @!P3 IMAD.MOV.U32 R4, RZ, RZ, R243.reuse ;  /* 0x000000ffff04b224 */ /* 0x100fe200078e00f3 */
[----:B------:R-:W-:Y:S01]  /*139c0*/  @!P5 LDGSTS.E.BYPASS.LTC128B.128 [R248+0x7000], desc[UR6][R28.64] ;  /* 0x070000001cf8dfae */ /* 0x000fe2000b901d46 */
[--C-:B------:R-:W-:Y:S01]  /*139d0*/  @!P3 IMAD.MOV.U32 R5, RZ, RZ, R242.reuse ;  /* 0x000000ffff05b224 */ /* 0x100fe200078e00f2 */
[----:B-1----:R-:W1:Y:S01]  /*139e0*/  @!P3 LDC.64 R10, c[0x0][0x248] ;  /* 0x00009200ff0abb82 */ /* 0x002e620000000a00 */
[----:B------:R-:W-:Y:S01]  /*139f0*/  ISETP.GE.AND P5, PT, R13, UR5, PT ;  /* 0x000000050d007c0c */ /* 0x000fe2000bfa6270 */
[----:B------:R-:W-:Y:S01]  /*13a00*/  @!P2 IMAD.MOV.U32 R12, RZ, RZ, R243 ;  /* 0x000000ffff0ca224 */ /* 0x000fe200078e00f3 */
[----:B------:R-:W-:Y:S01]  /*13a10*/  @!P6 LDGSTS.E.BYPASS.LTC128B.128 [R248+0x7800], desc[UR6][R30.64] ;  /* 0x078000001ef8efae */ /* 0x000fe2000b901d46 */
[----:B------:R-:W-:Y:S01]  /*13a20*/  @!P2 IMAD.MOV.U32 R13, RZ, RZ, R242 ;  /* 0x000000ffff0da224 */ /* 0x000fe200078e00f2 */
[----:B------:R-:W-:-:S03]  /*13a30*/  ISETP.GE.AND P6, PT, R0, UR5, PT ;  /* 0x0000000500007c0c */ /* 0x000fc6000bfc6270 */
[----:B------:R-:W5:Y:S01]  /*13a40*/  @!P0 LDC.64 R6, c[0x0][0x248] ;  /* 0x00009200ff068b82 */ /* 0x000f620000000a00 */
[----:B--2---:R-:W-:-:S04]  /*13a50*/  @!P2 IMAD.WIDE.U32 R12, R2, 0x1a0, R12 ;  /* 0x000001a0020ca825 */ /* 0x004fc800078e000c */
[----:B------:R-:W-:Y:S02]  /*13a60*/  @!P2 IMAD R3, R3, 0x1a0, RZ ;  /* 0x000001a00303a824 */ /* 0x000fe400078e02ff */
[----:B---3--:R-:W-:Y:S02]  /*13a70*/  @!P1 IMAD R9, R9, 0x1c0, RZ ;  /* 0x000001c009099824 */ /* 0x008fe400078e02ff */
[----:B------:R-:W-:Y:S02]  /*13a80*/  @!P2 IMAD.IADD R13, R3, 0x1, R13 ;  /* 0x00000001030da824 */ /* 0x000fe400078e020d */
[----:B------:R-:W2:Y:S01]  /*13a90*/  @!P5 LDC.64 R2, c[0x0][0x250] ;  /* 0x00009400ff02db82 */ /* 0x000ea20000000a00 */
[----:B----4-:R-:W-:Y:S02]  /*13aa0*/  @!P1 IMAD.MOV.U32 R26, RZ, RZ, R243 ;  /* 0x000000ffff1a9224 */ /* 0x010fe400078e00f3 */
[----:B------:R-:W-:Y:S02]  /*13ab0*/  @!P1 IMAD.MOV.U32 R27, RZ, RZ, R242 ;  /* 0x000000ffff1b9224 */ /* 0x000fe400078e00f2 */
[----:B-1----:R-:W-:-:S04]  /*13ac0*/  @!P3 IMAD.WIDE.U32 R4, R10, 0x180, R4 ;  /* 0x000001800a04b825 */ /* 0x002fc800078e0004 */
[----:B------:R-:W-:Y:S02]  /*13ad0*/  @!P3 IMAD R11, R11, 0x180, RZ ;  /* 0x000001800b0bb824 */ /* 0x000fe400078e02ff */
[----:B------:R-:W-:Y:S02]  /*13ae0*/  @!P0 IMAD.MOV.U32 R10, RZ, RZ, R243 ;  /* 0x000000ffff0a8224 */ /* 0x000fe400078e00f3 */
[----:B------:R-:W-:Y:S02]  /*13af0*/  @!P3 IMAD.IADD R5, R11, 0x1, R5 ;  /* 0x000000010b05b824 */ /* 0x000fe400078e0205 */
[----:B------:R-:W-:Y:S02]  /*13b00*/  @!P0 IMAD.MOV.U32 R11, RZ, RZ, R242 ;  /* 0x000000ffff0b8224 */ /* 0x000fe400078e00f2 */
[----:B------:R-:W-:Y:S01]  /*13b10*/  @!P1 IMAD.WIDE.U32 R26, R8, 0x1c0, R26 ;  /* 0x000001c0081a9825 */ /* 0x000fe200078e001a */
[----:B------:R1:W-:Y:S01]  /*13b20*/  @!P3 LDGSTS.E.BYPASS.LTC128B.128 [R248+0x8000], desc[UR6][R4.64] ;  /* 0x0800000004f8bfae */ /* 0x0003e2000b901d46 */
[----:B------:R-:W-:-:S02]  /*13b30*/  ISETP.GE.AND P3, PT, R17, UR5, PT ;  /* 0x0000000511007c0c */ /* 0x000fc4000bf66270 */
[----:B-----5:R-:W-:Y:S01]  /*13b40*/  @!P0 IMAD.WIDE.U32 R10, R6, 0x1e0, R10 ;  /* 0x000001e0060a8825 */ /* 0x020fe200078e000a */
[----:B------:R3:W-:Y:S01]  /*13b50*/  @!P2 LDGSTS.E.BYPASS.LTC128B.128 [R248+0x8800], desc[UR6][R12.64] ;  /* 0x088000000cf8afae */ /* 0x0007e2000b901d46 */
[----:B------:R-:W-:Y:S02]  /*13b60*/  ISETP.GE.AND P2, PT, R16, UR5, PT ;  /* 0x0000000510007c0c */ /* 0x000fe4000bf46270 */
[----:B------:R-:W-:Y:S02]  /*13b70*/  @!P0 IMAD R7, R7, 0x1e0, RZ ;  /* 0x000001e007078824 */ /* 0x000fe400078e02ff */
[----:B------:R-:W-:Y:S02]  /*13b80*/  @!P1 IMAD.IADD R27, R9, 0x1, R27 ;  /* 0x00000001091b9824 */ /* 0x000fe400078e021b */
[----:B------:R-:W-:Y:S02]  /*13b90*/  @!P0 IMAD.IADD R11, R7, 0x1, R11 ;  /* 0x00000001070b8824 */ /* 0x000fe400078e020b */
[----:B--2---:R-:W-:Y:S01]  /*13ba0*/  @!P5 IMAD R0, R3, 0x60, RZ ;  /* 0x000000600300d824 */ /* 0x004fe200078e02ff */
[----:B------:R-:W-:Y:S01]  /*13bb0*/  @!P1 LDGSTS.E.BYPASS.LTC128B.128 [R248+0x9000], desc[UR6][R26.64] ;  /* 0x090000001af89fae */ /* 0x000fe2000b901d46 */
[C---:B------:R-:W-:Y:S01]  /*13bc0*/  ISETP.GE.AND P1, PT, R148.reuse, UR5, PT ;  /* 0x0000000594007c0c */ /* 0x040fe2000bf26270 */
[----:B------:R-:W2:Y:S01]  /*13bd0*/  @!P3 LDC.64 R6, c[0x0][0x250] ;  /* 0x00009400ff06bb82 */ /* 0x000ea20000000a00 */
[----:B------:R-:W-:Y:S01]  /*13be0*/  IMAD.SHL.U32 R148, R148, 0x8, RZ ;  /* 0x0000000894947824 */ /* 0x000fe200078e00ff */
[----:B------:R4:W-:Y:S01]  /*13bf0*/  @!P0 LDGSTS.E.BYPASS.LTC128B.128 [R248+0x9800], desc[UR6][R10.64] ;  /* 0x098000000af88fae */ /* 0x0009e2000b901d46 */
[----:B------:R-:W-:-:S03]  /*13c00*/  @!P6 LEA R8, P0, R45, R245, 0x1 ;  /* 0x000000f52d08e211 */ /* 0x000fc600078008ff */
[----:B------:R-:W0:Y:S01]  /*13c10*/  LDGDEPBAR ;  /* 0x00000000000079af */ /* 0x000e220000000000 */
[----:B------:R-:W-:Y:S02]  /*13c20*/  @!P6 LEA.HI.X R9, R45, R244, R44, 0x1, P0 ;  /* 0x000000f42d09e211 */ /* 0x000fe400000f0c2c */
[----:B------:R-:W-:Y:S01]  /*13c30*/  ISETP.GE.AND P0, PT, R14, UR5, PT ;  /* 0x000000050e007c0c */ /* 0x000fe2000bf06270 */
[----:B------:R-:W-:Y:S01]  /*13c40*/  @!P5 IMAD.MOV.U32 R14, RZ, RZ, R245 ;  /* 0x000000ffff0ed224 */ /* 0x000fe200078e00f5 */
[----:B-1----:R-:W1:Y:S01]  /*13c50*/  @!P4 LDC.64 R4, c[0x0][0x250] ;  /* 0x00009400ff04cb82 */ /* 0x002e620000000a00 */
[----:B---3--:R-:W-:-:S04]  /*13c60*/  LEA.HI R12, R41, R41, RZ, 0x1 ;  /* 0x00000029290c7211 */ /* 0x008fc800078f08ff */
[----:B------:R-:W-:-:S05]  /*13c70*/  LOP3.LUT R12, R12, 0xfffffffe, RZ, 0xc0, !PT ;  /* 0xfffffffe0c0c7812 */ /* 0x000fca00078ec0ff */
[----:B------:R-:W-:Y:S02]  /*13c80*/  IMAD.IADD R41, R41, 0x1, -R12 ;  /* 0x0000000129297824 */ /* 0x000fe400078e0a0c */
[----:B----4-:R-:W-:Y:S01]  /*13c90*/  @!P1 IMAD.MOV.U32 R10, RZ, RZ, R245 ;  /* 0x000000ffff0a9224 */ /* 0x010fe200078e00f5 */
[----:B------:R-:W-:-:S04]  /*13ca0*/  DEPBAR.LE SB0, 0x0 ;  /* 0x000080000000791a */ /* 0x000fc80000000000 */
[----:B------:R-:W-:Y:S01]  /*13cb0*/  BAR.SYNC.DEFER_BLOCKING 0x0 ;  /* 0x0000000000007b1d */ /* 0x000fe20000010000 */
[----:B------:R-:W-:-:S05]  /*13cc0*/  @!P1 IMAD.MOV.U32 R11, RZ, RZ, R244 ;  /* 0x000000ffff0b9224 */ /* 0x000fca00078e00f4 */
[----:B------:R-:W-:Y:S04]  /*13cd0*/  @P1 STS.128 [R248+0xa000], RZ ;  /* 0x00a000fff8001388 */ /* 0x000fe80000000c00 */
[----:B------:R-:W-:Y:S01]  /*13ce0*/  @!PT LDS RZ, [RZ] ;  /* 0x00000000fffff984 */ /* 0x000fe20000000800 */
[----:B------:R-:W-:Y:S01]  /*13cf0*/  @!PT LDS RZ, [RZ] ;  /* 0x00000000fffff984 */ /* 0x000fe20000000800 */
[----:B------:R-:W-:Y:S01]  /*13d00*/  @!PT LDS RZ, [RZ] ;  /* 0x00000000fffff984 */ /* 0x000fe20000000800 */
[----:B------:R1:W-:Y:S01]  /*13d10*/  @!P1 LDGSTS.E.BYPASS.LTC128B.128 [R248+0xa000], desc[UR6][R10.64] ;  /* 0x0a0000000af89fae */ /* 0x0003e2000b901d46 */
[----:B------:R-:W-:Y:S01]  /*13d20*/  ISETP.GE.AND P1, PT, R15, UR5, PT ;  /* 0x000000050f007c0c */ /* 0x000fe2000bf26270 */
[----:B------:R-:W-:Y:S02]  /*13d30*/  @!P5 IMAD.MOV.U32 R15, RZ, RZ, R244 ;  /* 0x000000ffff0fd224 */ /* 0x000fe400078e00f4 */
[----:B------:R-:W-:Y:S01]  /*13d40*/  @P6 STS.128 [R248+0xa800], RZ ;  /* 0x00a800fff8006388 */ /* 0x000fe20000000c00 */
[----:B------:R-:W-:-:S03]  /*13d50*/  @!P5 IMAD.WIDE.U32 R14, R2, 0x60, R14 ;  /* 0x00000060020ed825 */ /* 0x000fc600078e000e */
[----:B------:R-:W-:Y:S01]  /*13d60*/  @!PT LDS RZ, [RZ] ;  /* 0x00000000fffff984 */ /* 0x000fe20000000800 */
[----:B------:R-:W-:Y:S01]  /*13d70*/  @!PT LDS RZ, [RZ] ;  /* 0x00000000fffff984 */ /* 0x000fe20000000800 */
[----:B------:R-:W-:Y:S01]  /*13d80*/  @!PT LDS RZ, [RZ] ;  /* 0x00000000fffff984 */ /* 0x000fe20000000800 */
[----:B------:R3:W-:Y:S01]  /*13d90*/  @!P6 LDGSTS.E.BYPASS.LTC128B.128 [R248+0xa800], desc[UR6][R8.64] ;  /* 0x0a80000008f8efae */ /* 0x0007e2000b901d46 */
[----:B------:R-:W-:-:S03]  /*13da0*/  @!P5 IMAD.IADD R15, R0, 0x1, R15 ;  /* 0x00000001000fd824 */ /* 0x000fc600078e020f */
[----:B------:R-:W-:Y:S01]  /*13db0*/  @P4 STS.128 [R248+0xb000], RZ ;  /* 0x00b000fff8004388 */ /* 0x000fe20000000c00 */
[----:B------:R-:W-:Y:S01]  /*13dc0*/  IMAD.SHL.U32 R0, R39, 0x40, RZ ;  /* 0x0000004027007824 */ /* 0x000fe200078e00ff */
[----:B------:R-:W4:Y:S04]  /*13dd0*/  @!P1 LDC.64 R2, c[0x0][0x250] ;  /* 0x00009400ff029b82 */ /* 0x000f280000000a00 */
[----:B------:R-:W-:-:S04]  /*13de0*/  LOP3.LUT R0, R0, 0x1c0, RZ, 0xc0, !PT ;  /* 0x000001c000007812 */ /* 0x000fc800078ec0ff */
[----:B------:R-:W-:Y:S02]  /*13df0*/  LOP3.LUT R148, R0, 0x8, R148, 0xf8, !PT ;  /* 0x0000000800947812 */ /* 0x000fe400078ef894 */
[----:B------:R-:W-:Y:S02]  /*13e00*/  SHF.R.U32.HI R240, RZ, 0x3, R0 ;  /* 0x00000003fff07819 */ /* 0x000fe40000011600 */
[----:B------:R-:W-:Y:S02]  /*13e10*/  LOP3.LUT R0, R52, 0x1c0, RZ, 0xc0, !PT ;  /* 0x000001c034007812 */ /* 0x000fe400078ec0ff */
[----:B-1----:R-:W-:Y:S02]  /*13e20*/  @!P4 LEA R10, P6, R4, R245, 0x6 ;  /* 0x000000f5040ac211 */ /* 0x002fe400078c30ff */
[----:B------:R-:W-:Y:S02]  /*13e30*/  LOP3.LUT R240, R148, R240, RZ, 0x3c, !PT ;  /* 0x000000f094f07212 */ /* 0x000fe400078e3cff */
[----:B------:R-:W-:-:S02]  /*13e40*/  @!P4 LEA.HI.X R11, R4, R244, R5, 0x6, P6 ;  /* 0x000000f4040bc211 */ /* 0x000fc400030f3405 */
[----:B------:R-:W-:Y:S01]  /*13e50*/  ISETP.GE.AND P6, PT, R18, UR5, PT ;  /* 0x0000000512007c0c */ /* 0x000fe2000bfc6270 */
[----:B---3--:R-:W1:Y:S01]  /*13e60*/  @!P2 LDC.64 R8, c[0x0][0x250] ;  /* 0x00009400ff08ab82 */ /* 0x008e620000000a00 */
[----:B------:R-:W-:Y:S01]  /*13e70*/  IMAD R240, R41, 0x200, R240 ;  /* 0x0000020029f07824 */ /* 0x000fe200078e02f0 */
[----:B------:R-:W-:Y:S01]  /*13e80*/  @!PT LDS RZ, [RZ] ;  /* 0x00000000fffff984 */ /* 0x000fe20000000800 */
[----:B------:R-:W-:Y:S01]  /*13e90*/  @!PT LDS RZ, [RZ] ;  /* 0x00000000fffff984 */ /* 0x000fe20000000800 */
[----:B------:R-:W-:Y:S01]  /*13ea0*/  @!PT LDS RZ, [RZ] ;  /* 0x00000000fffff984 */ /* 0x000fe20000000800 */
[----:B------:R2:W-:Y:S01]  /*13eb0*/  @!P4 LDGSTS.E.BYPASS.LTC128B.128 [R248+0xb000], desc[UR6][R10.64] ;  /* 0x0b0000000af8cfae */ /* 0x0005e2000b901d46 */
[----:B----4-:R-:W-:-:S03]  /*13ec0*/  @!P1 IMAD R3, R3, 0xc0, RZ ;  /* 0x000000c003039824 */ /* 0x010fc600078e02ff */
[----:B------:R-:W-:Y:S01]  /*13ed0*/  @P5 STS.128 [R248+0xb800], RZ ;  /* 0x00b800fff8005388 */ /* 0x000fe20000000c00 */
[----:B------:R-:W-:Y:S01]  /*13ee0*/  LEA R240, R240, UR4, 0x1 ;  /* 0x00000004f0f07c11 */ /* 0x000fe2000f8e08ff */
[----:B------:R-:W3:Y:S02]  /*13ef0*/  @!P0 LDC.64 R4, c[0x0][0x250] ;  /* 0x00009400ff048b82 */ /* 0x000ee40000000a00 */
[----:B------:R-:W-:Y:S01]  /*13f00*/  @!PT LDS RZ, [RZ] ;  /* 0x00000000fffff984 */ /* 0x000fe20000000800 */
[----:B------:R-:W-:Y:S01]  /*13f10*/  @!PT LDS RZ, [RZ] ;  /* 0x00000000fffff984 */ /* 0x000fe20000000800 */
[----:B------:R-:W-:Y:S01]  /*13f20*/  @!PT LDS RZ, [RZ] ;  /* 0x00000000fffff984 */ /* 0x000fe20000000800 */
[----:B------:R4:W-:Y:S01]  /*13f30*/  @!P5 LDGSTS.E.BYPASS.LTC128B.128 [R248+0xb800], desc[UR6][R14.64] ;  /* 0x0b8000000ef8dfae */ /* 0x0009e2000b901d46 */
[----:B------:R-:W-:Y:S01]  /*13f40*/  ISETP.GE.AND P5, PT, R19, UR5, PT ;  /* 0x0000000513007c0c */ /* 0x000fe2000bfa6270 */
[----:B------:R-:W-:Y:S02]  /*13f50*/  VIADD R238, R240, 0x2040 ;  /* 0x00002040f0ee7836 */ /* 0x000fe40000000000 */
[----:B------:R-:W-:Y:S01]  /*13f60*/  @P3 STS.128 [R248+0xc000], RZ ;  /* 0x00c000fff8003388 */ /* 0x000fe20000000c00 */
[----:B-1----:R-:W-:Y:S01]  /*13f70*/  @!P2 IMAD R9, R9, 0xa0, RZ ;  /* 0x000000a00909a824 */ /* 0x002fe200078e02ff */
[----:B--2---:R-:W-:Y:S01]  /*13f80*/  @!P3 LEA R10, P4, R6, R245, 0x7 ;  /* 0x000000f5060ab211 */ /* 0x004fe200078838ff */
[----:B---3--:R-:W-:-:S03]  /*13f90*/  @!P0 IMAD R5, R5, 0xe0, RZ ;  /* 0x000000e005058824 */ /* 0x008fc600078e02ff */
[----:B------:R-:W-:Y:S01]  /*13fa0*/  @!P3 LEA.HI.X R11, R6, R244, R7, 0x7, P4 ;  /* 0x000000f4060bb211 */ /* 0x000fe200020f3c07 */
[----:B------:R-:W-:Y:S01]  /*13fb0*/  @!P2 IMAD.MOV.U32 R6, RZ, RZ, R245 ;  /* 0x000000ffff06a224 */ /* 0x000fe200078e00f5 */
[----:B------:R-:W-:Y:S01]  /*13fc0*/  ISETP.GE.AND P4, PT, R20, UR5, PT ;  /* 0x0000000514007c0c */ /* 0x000fe2000bf86270 */
[----:B------:R-:W-:Y:S02]  /*13fd0*/  @!P2 IMAD.MOV.U32 R7, RZ, RZ, R244 ;  /* 0x000000ffff07a224 */ /* 0x000fe400078e00f4 */
[----:B------:R-:W-:Y:S01]  /*13fe0*/  @!PT LDS RZ, [RZ] ;  /* 0x00000000fffff984 */ /* 0x000fe20000000800 */
[----:B------:R-:W-:Y:S01]  /*13ff0*/  @!PT LDS RZ, [RZ] ;  /* 0x00000000fffff984 */ /* 0x000fe20000000800 */
[----:B------:R-:W-:Y:S01]  /*14000*/  @!PT LDS RZ, [RZ] ;  /* 0x00000000fffff984 */ /* 0x000fe20000000800 */
[----:B------:R1:W-:Y:S01]  /*14010*/  @!P3 LDGSTS.E.BYPASS.LTC128B.128 [R248+0xc000], desc[UR6][R10.64] ;  /* 0x0c0000000af8bfae */ /* 0x0003e2000b901d46 */
[----:B------:R-:W-:Y:S01]  /*14020*/  ISETP.GE.AND P3, PT, R21, UR5, PT ;  /* 0x0000000515007c0c */ /* 0x000fe2000bf66270 */
[----:B------:R-:W-:Y:S02]  /*14030*/  @!P2 IMAD.WIDE.U32 R12, R8, 0xa0, R6 ;  /* 0x000000a0080ca825 */ /* 0x000fe400078e0006 */
[----:B------:R-:W2:Y:S01]  /*14040*/  @!P6 LDC.64 R6, c[0x0][0x250] ;  /* 0x00009400ff06eb82 */ /* 0x000ea20000000a00 */
[----:B------:R-:W-:Y:S01]  /*14050*/  @P2 STS.128 [R248+0xc800], RZ ;  /* 0x00c800fff8002388 */ /* 0x000fe20000000c00 */
[----:B------:R-:W-:-:S02]  /*14060*/  @!P2 IMAD.IADD R13, R9, 0x1, R13 ;  /* 0x00000001090da824 */ /* 0x000fc400078e020d */
[--C-:B------:R-:W-:Y:S02]  /*14070*/  @!P1 IMAD.MOV.U32 R8, RZ, RZ, R245.reuse ;  /* 0x000000ffff089224 */ /* 0x100fe400078e00f5 */
[----:B------:R-:W-:Y:S01]  /*14080*/  @!P1 IMAD.MOV.U32 R9, RZ, RZ, R244 ;  /* 0x000000ffff099224 */ /* 0x000fe200078e00f4 */
[----:B------:R-:W-:Y:S01]  /*14090*/  @!PT LDS RZ, [RZ] ;  /* 0x00000000fffff984 */ /* 0x000fe20000000800 */
[----:B------:R-:W-:Y:S01]  /*140a0*/  @!PT LDS RZ, [RZ] ;  /* 0x00000000fffff984 */ /* 0x000fe20000000800 */
[----:B------:R-:W-:Y:S01]  /*140b0*/  @!PT LDS RZ, [RZ] ;  /* 0x00000000fffff984 */ /* 0x000fe20000000800 */
[----:B------:R3:W-:Y:S01]  /*140c0*/  @!P2 LDGSTS.E.BYPASS.LTC128B.128 [R248+0xc800], desc[UR6][R12.64] ;  /* 0x0c8000000cf8afae */ /* 0x0007e2000b901d46 */
[----:B------:R-:W-:Y:S01]  /*140d0*/  ISETP.GE.AND P2, PT, R24, UR5, PT ;  /* 0x0000000518007c0c */ /* 0x000fe2000bf46270 */
[----:B----4-:R-:W-:Y:S02]  /*140e0*/  @!P4 IMAD.MOV.U32 R14, RZ, RZ, R245 ;  /* 0x000000ffff0ec224 */ /* 0x010fe400078e00f5 */
[----:B------:R-:W-:Y:S01]  /*140f0*/  @!P1 IMAD.WIDE.U32 R8, R2, 0xc0, R8 ;  /* 0x000000c002089825 */ /* 0x000fe200078e0008 */
[----:B------:R-:W-:Y:S03]  /*14100*/  @P1 STS.128 [R248+0xd000], RZ ;  /* 0x00d000fff8001388 */ /* 0x000fe60000000c00 */
[----:B------:R-:W-:-:S02]  /*14110*/  @!P1 IMAD.IADD R9, R3, 0x1, R9 ;  /* 0x0000000103099824 */ /* 0x000fc400078e0209 */
[----:B------:R-:W4:Y:S01]  /*14120*/  @!P5 LDC.64 R2, c[0x0][0x250] ;  /* 0x00009400ff02db82 */ /* 0x000f220000000a00 */
[--C-:B------:R-:W-:Y:S02]  /*14130*/  @!P4 IMAD.MOV.U32 R15, RZ, RZ, R244.reuse ;  /* 0x000000ffff0fc224 */ /* 0x100fe400078e00f4 */
[----:B------:R-:W-:Y:S01]  /*14140*/  @!PT LDS RZ, [RZ] ;  /* 0x00000000fffff984 */ /* 0x000fe20000000800 */
[----:B------:R-:W-:Y:S01]  /*14150*/  @!PT LDS RZ, [RZ] ;  /* 0x00000000fffff984 */ /* 0x000fe20000000800 */
[----:B------:R-:W-:Y:S01]  /*14160*/  @!PT LDS RZ, [RZ] ;  /* 0x00000000fffff984 */ /* 0x000fe20000000800 */
[----:B------:R2:W-:Y:S01]  /*14170*/  @!P1 LDGSTS.E.BYPASS.LTC128B.128 [R248+0xd000], desc[UR6][R8.64] ;  /* 0x0d00000008f89fae */ /* 0x0005e2000b901d46 */
[----:B------:R-:W-:Y:S01]  /*14180*/  ISETP.GE.AND P1, PT, R23, UR5, PT ;  /* 0x0000000517007c0c */ /* 0x000fe2000bf26270 */
[--C-:B------:R-:W-:Y:S02]  /*14190*/  @!P3 IMAD.MOV.U32 R16, RZ, RZ, R245.reuse ;  /* 0x000000ffff10b224 */ /* 0x100fe400078e00f5 */
[----:B-1----:R-:W-:Y:S01]  /*141a0*/  @!P0 IMAD.MOV.U32 R10, RZ, RZ, R245 ;  /* 0x000000ffff0a8224 */ /* 0x002fe200078e00f5 */
[----:B------:R-:W-:Y:S01]  /*141b0*/  @P0 STS.128 [R248+0xd800], RZ ;  /* 0x00d800fff8000388 */ /* 0x000fe20000000c00 */
[--C-:B------:R-:W-:Y:S02]  /*141c0*/  @!P0 IMAD.MOV.U32 R11, RZ, RZ, R244.reuse ;  /* 0x000000ffff0b8224 */ /* 0x100fe400078e00f4 */
[----:B------:R-:W-:-:S02]  /*141d0*/  @!P3 IMAD.MOV.U32 R17, RZ, RZ, R244 ;  /* 0x000000ffff11b224 */ /* 0x000fc400078e00f4 */
        /* <DEDUP_REMOVED lines=8> */
[----:B------:R-:W-:-:S03]  /*14260*/  @!P5 IMAD.MOV.U32 R13, RZ, RZ, R244 ;  /* 0x000000ffff0dd224 */ /* 0x000fc600078e00f4 */
[----:B------:R-:W-:Y:S01]  /*14270*/  @P6 STS.128 [R248+0xe000], RZ ;  /* 0x00e000fff8006388 */ /* 0x000fe20000000c00 */
[----:B----4-:R-:W-:Y:S01]  /*14280*/  @!P5 IMAD.WIDE.U32 R12, R2, 0x120, R12 ;  /* 0x00000120020cd825 */ /* 0x010fe200078e000c */
[----:B--2---:R-:W-:-:S03]  /*14290*/  @!P6 LEA R8, P0, R6, R245, 0x8 ;  /* 0x000000f50608e211 */ /* 0x004fc600078040ff */
[----:B------:R-:W-:Y:S01]  /*142a0*/  @!P5 IMAD R2, R3, 0x120, RZ ;  /* 0x000001200302d824 */ /* 0x000fe200078e02ff */
[----:B------:R-:W-:-:S03]  /*142b0*/  @!P6 LEA.HI.X R9, R6, R244, R7, 0x8, P0 ;  /* 0x000000f40609e211 */ /* 0x000fc600000f4407 */
[----:B------:R-:W-:Y:S01]  /*142c0*/  @!P5 IMAD.IADD R13, R2, 0x1, R13 ;  /* 0x00000001020dd824 */ /* 0x000fe200078e020d */
[----:B------:R-:W2:Y:S01]  /*142d0*/  @!P3 LDC.64 R6, c[0x0][0x250] ;  /* 0x00009400ff06bb82 */ /* 0x000ea20000000a00 */
[----:B------:R-:W-:Y:S01]  /*142e0*/  ISETP.GE.AND P0, PT, R22, UR5, PT ;  /* 0x0000000516007c0c */ /* 0x000fe2000bf06270 */
[----:B------:R-:W-:Y:S01]  /*142f0*/  IMAD.SHL.U32 R2, R40, 0x40, RZ ;  /* 0x0000004028027824 */ /* 0x000fe200078e00ff */
[----:B------:R-:W-:Y:S01]  /*14300*/  @!PT LDS RZ, [RZ] ;  /* 0x00000000fffff984 */ /* 0x000fe20000000800 */
[----:B------:R-:W-:Y:S01]  /*14310*/  @!PT LDS RZ, [RZ] ;  /* 0x00000000fffff984 */ /* 0x000fe20000000800 */
[----:B------:R-:W-:Y:S01]  /*14320*/  @!PT LDS RZ, [RZ] ;  /* 0x00000000fffff984 */ /* 0x000fe20000000800 */
[----:B------:R4:W-:Y:S01]  /*14330*/  @!P6 LDGSTS.E.BYPASS.LTC128B.128 [R248+0xe000], desc[UR6][R8.64] ;  /* 0x0e00000008f8efae */ /* 0x0009e2000b901d46 */
[----:B------:R-:W-:Y:S01]  /*14340*/  ISETP.GE.AND P6, PT, R25, UR5, PT ;  /* 0x0000000519007c0c */ /* 0x000fe2000bfc6270 */
[----:B------:R-:W-:Y:S01]  /*14350*/  ULDC UR5, c[0x0][0x398] ;  /* 0x0000e60000057ab9 */ /* 0x000fe20000000800 */
[----:B-1----:R-:W-:Y:S01]  /*14360*/  @!P4 IMAD R5, R5, 0x140, RZ ;  /* 0x000001400505c824 */ /* 0x002fe200078e02ff */
[----:B------:R-:W-:Y:S01]  /*14370*/  @P5 STS.128 [R248+0xe800], RZ ;  /* 0x00e800fff8005388 */ /* 0x000fe20000000c00 */
[----:B------:R-:W-:Y:S01]  /*14380*/  @!P4 IMAD.WIDE.U32 R14, R4, 0x140, R14 ;  /* 0x00000140040ec825 */ /* 0x000fe200078e000e */
[----:B------:R-:W-:-:S02]  /*14390*/  LOP3.LUT R2, R2, 0xfffffe00, RZ, 0xc0, !PT ;  /* 0xfffffe0002027812 */ /* 0x000fc400078ec0ff */
[----:B------:R-:W-:Y:S01]  /*143a0*/  @!PT LDS RZ, [RZ] ;  /* 0x00000000fffff984 */ /* 0x000fe20000000800 */
[----:B------:R-:W-:Y:S01]  /*143b0*/  @!PT LDS RZ, [RZ] ;  /* 0x00000000fffff984 */ /* 0x000fe20000000800 */
[----:B------:R-:W-:Y:S01]  /*143c0*/  @!PT LDS RZ, [RZ] ;  /* 0x00000000fffff984 */ /* 0x000fe20000000800 */
[----:B------:R1:W-:Y:S01]  /*143d0*/  @!P5 LDGSTS.E.BYPASS.LTC128B.128 [R248+0xe800], desc[UR6][R12.64] ;  /* 0x0e8000000cf8dfae */ /* 0x0003e2000b901d46 */
[----:B---3--:R-:W-:Y:S02]  /*143e0*/  IMAD.SHL.U32 R10, R41, 0x8, RZ ;  /* 0x00000008290a7824 */ /* 0x008fe400078e00ff */
[----:B------:R-:W-:Y:S01]  /*143f0*/  @!P4 IMAD.IADD R15, R5, 0x1, R15 ;  /* 0x00000001050fc824 */ /* 0x000fe200078e020f */
[----:B------:R-:W-:Y:S02]  /*14400*/  @P4 STS.128 [R248+0xf000], RZ ;  /* 0x00f000fff8004388 */ /* 0x000fe40000000c00 */
[----:B------:R-:W3:Y:S01]  /*14410*/  @!P6 LDC.64 R4, c[0x0][0x250] ;  /* 0x00009400ff04eb82 */ /* 0x000ee20000000a00 */
[----:B------:R-:W-:Y:S01]  /*14420*/  LOP3.LUT R3, R0, 0x8, R10, 0xf8, !PT ;  /* 0x0000000800037812 */ /* 0x000fe200078ef80a */
[C---:B------:R-:W-:Y:S01]  /*14430*/  IMAD R241, R37.reuse, 0x400, R2 ;  /* 0x0000040025f17824 */ /* 0x040fe200078e0202 */
[----:B------:R-:W-:Y:S01]  /*14440*/  SHF.R.U32.HI R0, RZ, 0x3, R0 ;  /* 0x00000003ff007819 */ /* 0x000fe20000011600 */
[----:B------:R-:W-:Y:S01]  /*14450*/  @!PT LDS RZ, [RZ] ;  /* 0x00000000fffff984 */ /* 0x000fe20000000800 */
[----:B------:R-:W-:Y:S01]  /*14460*/  @!PT LDS RZ, [RZ] ;  /* 0x00000000fffff984 */ /* 0x000fe20000000800 */
[----:B------:R-:W-:Y:S01]  /*14470*/  @!PT LDS RZ, [RZ] ;  /* 0x00000000fffff984 */ /* 0x000fe20000000800 */
[----:B------:R5:W-:Y:S01]  /*14480*/  @!P4 LDGSTS.E.BYPASS.LTC128B.128 [R248+0xf000], desc[UR6][R14.64] ;  /* 0x0f0000000ef8cfae */ /* 0x000be2000b901d46 */
[----:B------:R-:W-:-:S02]  /*14490*/  LEA R37, R37, UR10, 0x4 ;  /* 0x0000000a25257c11 */ /* 0x000fc4000f8e20ff */
[----:B------:R-:W-:Y:S01]  /*144a0*/  LOP3.LUT R3, R3, R0, RZ, 0x3c, !PT ;  /* 0x0000000003037212 */ /* 0x000fe200078e3cff */
[----:B------:R-:W5:Y:S01]  /*144b0*/  @!P1 LDC.64 R10, c[0x0][0x250] ;  /* 0x00009400ff0a9b82 */ /* 0x000f620000000a00 */
[----:B--2---:R-:W-:Y:S01]  /*144c0*/  @!P3 IMAD.WIDE.U32 R16, R6, 0x160, R16 ;  /* 0x000001600610b825 */ /* 0x004fe200078e0010 */
[----:B------:R-:W-:Y:S03]  /*144d0*/  @P3 STS.128 [R248+0xf800], RZ ;  /* 0x00f800fff8003388 */ /* 0x000fe60000000c00 */
[----:B------:R-:W-:Y:S02]  /*144e0*/  @!P3 IMAD R0, R7, 0x160, RZ ;  /* 0x000001600700b824 */ /* 0x000fe400078e02ff */
[C---:B------:R-:W-:Y:S01]  /*144f0*/  IMAD.IADD R241, R3.reuse, 0x1, R241 ;  /* 0x0000000103f17824 */ /* 0x040fe200078e02f1 */
[----:B----4-:R-:W2:Y:S01]  /*14500*/  @!P2 LDC.64 R8, c[0x0][0x250] ;  /* 0x00009400ff08ab82 */ /* 0x010ea20000000a00 */
[----:B------:R-:W-:Y:S01]  /*14510*/  @!P3 IMAD.IADD R17, R0, 0x1, R17 ;  /* 0x000000010011b824 */ /* 0x000fe200078e0211 */
[----:B------:R-:W-:Y:S01]  /*14520*/  LOP3.LUT R3, R3, R2, RZ, 0xfc, !PT ;  /* 0x0000000203037212 */ /* 0x000fe200078efcff */
[----:B------:R-:W-:Y:S01]  /*14530*/  IMAD.MOV.U32 R0, RZ, RZ, 0x20 ;  /* 0x00000020ff007424 */ /* 0x000fe200078e00ff */
[----:B------:R-:W-:Y:S01]  /*14540*/  LEA R241, R241, UR4, 0x1 ;  /* 0x00000004f1f17c11 */ /* 0x000fe2000f8e08ff */
[----:B-1----:R-:W-:Y:S01]  /*14550*/  @!P2 IMAD.MOV.U32 R12, RZ, RZ, R245 ;  /* 0x000000ffff0ca224 */ /* 0x002fe200078e00f5 */
[----:B------:R-:W-:Y:S01]  /*14560*/  @!PT LDS RZ, [RZ] ;  /* 0x00000000fffff984 */ /* 0x000fe20000000800 */
[----:B------:R-:W-:Y:S01]  /*14570*/  @!PT LDS RZ, [RZ] ;  /* 0x00000000fffff984 */ /* 0x000fe20000000800 */
[----:B------:R-:W-:Y:S01]  /*14580*/  @!PT LDS RZ, [RZ] ;  /* 0x00000000fffff984 */ /* 0x000fe20000000800 */
[----:B------:R-:W-:Y:S02]  /*14590*/  @!P3 LDGSTS.E.BYPASS.LTC128B.128 [R248+0xf800], desc[UR6][R16.64] ;  /* 0x0f80000010f8bfae */ /* 0x000fe4000b901d46 */
[----:B------:R-:W1:Y:S01]  /*145a0*/  @!P0 LDC.64 R6, c[0x0][0x250] ;  /* 0x00009400ff068b82 */ /* 0x000e620000000a00 */
[----:B------:R-:W-:Y:S01]  /*145b0*/  @!P2 IMAD.MOV.U32 R13, RZ, RZ, R244 ;  /* 0x000000ffff0da224 */ /* 0x000fe200078e00f4 */
[----:B------:R-:W-:Y:S01]  /*145c0*/  @P2 STS.128 [R248+0x10000], RZ ;  /* 0x010000fff8002388 */ /* 0x000fe20000000c00 */
[----:B---3--:R-:W-:-:S02]  /*145d0*/  @!P6 IMAD R5, R5, 0x1e0, RZ ;  /* 0x000001e00505e824 */ /* 0x008fc400078e02ff */
[----:B------:R-:W-:Y:S02]  /*145e0*/  IMAD R193, R167, 0x2, R241 ;  /* 0x00000002a7c17824 */ /* 0x000fe400078e02f1 */
[----:B-----5:R-:W-:Y:S02]  /*145f0*/  @!P1 IMAD.MOV.U32 R14, RZ, RZ, R245 ;  /* 0x000000ffff0e9224 */ /* 0x020fe400078e00f5 */
[----:B------:R-:W-:Y:S02]  /*14600*/  @!P1 IMAD.MOV.U32 R15, RZ, RZ, R244 ;  /* 0x000000ffff0f9224 */ /* 0x000fe400078e00f4 */
[----:B------:R-:W-:Y:S02]  /*14610*/  @!P1 IMAD R11, R11, 0x1a0, RZ ;  /* 0x000001a00b0b9824 */ /* 0x000fe400078e02ff */
[----:B--2---:R-:W-:-:S04]  /*14620*/  @!P2 IMAD.WIDE.U32 R12, R8, 0x180, R12 ;  /* 0x00000180080ca825 */ /* 0x004fc800078e000c */
[----:B------:R-:W-:-:S04]  /*14630*/  @!P2 IMAD R9, R9, 0x180, RZ ;  /* 0x000001800909a824 */ /* 0x000fc800078e02ff */
[----:B------:R-:W-:Y:S02]  /*14640*/  @!P2 IMAD.IADD R13, R9, 0x1, R13 ;  /* 0x00000001090da824 */ /* 0x000fe400078e020d */
[----:B------:R-:W-:-:S03]  /*14650*/  @!P1 IMAD.WIDE.U32 R8, R10, 0x1a0, R14 ;  /* 0x000001a00a089825 */ /* 0x000fc600078e000e */
[----:B------:R-:W-:Y:S01]  /*14660*/  @!PT LDS RZ, [RZ] ;  /* 0x00000000fffff984 */ /* 0x000fe20000000800 */
[----:B------:R-:W-:Y:S01]  /*14670*/  @!PT LDS RZ, [RZ] ;  /* 0x00000000fffff984 */ /* 0x000fe20000000800 */
[----:B------:R-:W-:Y:S01]  /*14680*/  @!PT LDS RZ, [RZ] ;  /* 0x00000000fffff984 */ /* 0x000fe20000000800 */
[----:B------:R2:W-:Y:S01]  /*14690*/  @!P2 LDGSTS.E.BYPASS.LTC128B.128 [R248+0x10000], desc[UR6][R12.64] ;  /* 0x100000000cf8afae */ /* 0x0005e2000b901d46 */
[----:B------:R-:W-:Y:S02]  /*146a0*/  @!P1 IMAD.IADD R9, R11, 0x1, R9 ;  /* 0x000000010b099824 */ /* 0x000fe400078e0209 */
[----:B------:R-:W-:Y:S01]  /*146b0*/  @!P0 IMAD.MOV.U32 R10, RZ, RZ, R245 ;  /* 0x000000ffff0a8224 */ /* 0x000fe200078e00f5 */
[----:B------:R-:W-:Y:S01]  /*146c0*/  @P1 STS.128 [R248+0x10800], RZ ;  /* 0x010800fff8001388 */ /* 0x000fe20000000c00 */
[----:B------:R-:W-:Y:S02]  /*146d0*/  @!P0 IMAD.MOV.U32 R11, RZ, RZ, R244 ;  /* 0x000000ffff0b8224 */ /* 0x000fe400078e00f4 */
[----:B-1----:R-:W-:Y:S01]  /*146e0*/  @!P0 IMAD R7, R7, 0x1c0, RZ ;  /* 0x000001c007078824 */ /* 0x002fe200078e02ff */
[----:B------:R-:W-:Y:S01]  /*146f0*/  @!PT LDS RZ, [RZ] ;  /* 0x00000000fffff984 */ /* 0x000fe20000000800 */
[----:B------:R-:W-:Y:S01]  /*14700*/  @!PT LDS RZ, [RZ] ;  /* 0x00000000fffff984 */ /* 0x000fe20000000800 */
[----:B------:R-:W-:Y:S01]  /*14710*/  @!PT LDS RZ, [RZ] ;  /* 0x00000000fffff984 */ /* 0x000fe20000000800 */
[----:B------:R-:W-:Y:S01]  /*14720*/  @!P1 LDGSTS.E.BYPASS.LTC128B.128 [R248+0x10800], desc[UR6][R8.64] ;  /* 0x1080000008f89fae */ /* 0x000fe2000b901d46 */
[----:B------:R-:W-:Y:S01]  /*14730*/  @!P0 IMAD.WIDE.U32 R10, R6, 0x1c0, R10 ;  /* 0x000001c0060a8825 */ /* 0x000fe200078e000a */
[----:B------:R-:W-:-:S02]  /*14740*/  R2P PR, R39, 0x6 ;  /* 0x0000000627007804 */ /* 0x000fc40000000000 */
[----:B------:R-:W-:Y:S01]  /*14750*/  @P0 STS.128 [R248+0x11000], RZ ;  /* 0x011000fff8000388 */ /* 0x000fe20000000c00 */
[----:B------:R-:W-:Y:S02]  /*14760*/  @!P0 IMAD.IADD R11, R7, 0x1, R11 ;  /* 0x00000001070b8824 */ /* 0x000fe400078e020b */
[----:B------:R-:W-:Y:S01]  /*14770*/  SEL R239, R0, 0xffffffe0, !P1 ;  /* 0xffffffe000ef7807 */ /* 0x000fe20004800000 */
[C---:B------:R-:W-:Y:S02]  /*14780*/  VIADD R0, R240.reuse, 0x2000 ;  /* 0x00002000f0007836 */ /* 0x040fe40000000000 */
[----:B------:R-:W-:Y:S01]  /*14790*/  @!PT LDS RZ, [RZ] ;  /* 0x00000000fffff984 */ /* 0x000fe20000000800 */
[----:B------:R-:W-:Y:S01]  /*147a0*/  @!PT LDS RZ, [RZ] ;  /* 0x00000000fffff984 */ /* 0x000fe20000000800 */
[----:B------:R-:W-:Y:S01]  /*147b0*/  @!PT LDS RZ, [RZ] ;  /* 0x00000000fffff984 */ /* 0x000fe20000000800 */
[----:B------:R1:W-:Y:S02]  /*147c0*/  @!P0 LDGSTS.E.BYPASS.LTC128B.128 [R248+0x11000], desc[UR6][R10.64] ;  /* 0x110000000af88fae */ /* 0x0003e4000b901d46 */
[----:B------:R-:W-:Y:S02]  /*147d0*/  IMAD.IADD R192, R240, 0x1, R239 ;  /* 0x00000001f0c07824 */ /* 0x000fe400078e02ef */
[----:B------:R-:W-:Y:S01]  /*147e0*/  @P6 STS.128 [R248+0x11800], RZ ;  /* 0x011800fff8006388 */ /* 0x000fe20000000c00 */
[----:B------:R-:W-:-:S02]  /*147f0*/  @P2 VIADD R238, R0, 0xffffffc0 ;  /* 0xffffffc000ee2836 */ /* 0x000fc40000000000 */
[----:B------:R-:W-:Y:S02]  /*14800*/  IMAD R0, R166, 0x2, R241 ;  /* 0x00000002a6007824 */ /* 0x000fe400078e02f1 */
[----:B--2---:R-:W-:Y:S02]  /*14810*/  @!P6 IMAD.MOV.U32 R12, RZ, RZ, R245 ;  /* 0x000000ffff0ce224 */ /* 0x004fe400078e00f5 */
[----:B------:R-:W-:Y:S02]  /*14820*/  @!P6 IMAD.MOV.U32 R13, RZ, RZ, R244 ;  /* 0x000000ffff0de224 */ /* 0x000fe400078e00f4 */
[----:B------:R-:W-:Y:S02]  /*14830*/  IMAD R237, R167, 0x2, R0 ;  /* 0x00000002a7ed7824 */ /* 0x000fe400078e0200 */
[----:B------:R-:W-:-:S04]  /*14840*/  @!P6 IMAD.WIDE.U32 R12, R4, 0x1e0, R12 ;  /* 0x000001e0040ce825 */ /* 0x000fc800078e000c */
[----:B------:R-:W-:Y:S02]  /*14850*/  @!P6 IMAD.IADD R13, R5, 0x1, R13 ;  /* 0x00000001050de824 */ /* 0x000fe400078e020d */
[----:B------:R-:W-:-:S03]  /*14860*/  IMAD.IADD R233, R239, 0x1, R238 ;  /* 0x00000001efe97824 */ /* 0x000fc600078e02ee */
[----:B------:R-:W-:Y:S01]  /*14870*/  @!PT LDS RZ, [RZ] ;  /* 0x00000000fffff984 */ /* 0x000fe20000000800 */
[----:B------:R-:W-:Y:S01]  /*14880*/  @!PT LDS RZ, [RZ] ;  /* 0x00000000fffff984 */ /* 0x000fe20000000800 */
[----:B------:R-:W-:Y:S01]  /*14890*/  @!PT LDS RZ, [RZ] ;  /* 0x00000000fffff984 */ /* 0x000fe20000000800 */
[----:B------:R2:W-:Y:S04]  /*148a0*/  @!P6 LDGSTS.E.BYPASS.LTC128B.128 [R248+0x11800], desc[UR6][R12.64] ;  /* 0x118000000cf8efae */ /* 0x0005e8000b901d46 */
[----:B------:R-:W-:Y:S04]  /*148b0*/  LDSM.16.M88.4 R80, [R241] ;  /* 0x00000000f150783b */ /* 0x000fe80000000200 */
[----:B------:R-:W3:Y:S04]  /*148c0*/  LDSM.16.M88.4 R60, [R240+0x2000] ;  /* 0x00200000f03c783b */ /* 0x000ee80000000200 */
[----:B------:R-:W4:Y:S04]  /*148d0*/  LDSM.16.M88.4 R24, [R240+0x4000] ;  /* 0x00400000f018783b */ /* 0x000f280000000200 */
[----:B------:R-:W5:Y:S04]  /*148e0*/  LDSM.16.M88.4 R16, [R240+0x4800] ;  /* 0x00480000f010783b */ /* 0x000f680000000200 */
[----:B-1----:R-:W2:Y:S04]  /*148f0*/  LDSM.16.M88.4 R8, [R240+0x5000] ;  /* 0x00500000f008783b */ /* 0x002ea80000000200 */
[----:B------:R-:W1:Y:S04]  /*14900*/  LDSM.16.M88.4 R52, [R240+0x2800] ;  /* 0x00280000f034783b */ /* 0x000e680000000200 */
[----:B------:R-:W1:Y:S04]  /*14910*/  LDSM.16.M88.4 R44, [R240+0x3000] ;  /* 0x00300000f02c783b */ /* 0x000e680000000200 */
[----:B------:R-:W1:Y:S04]  /*14920*/  LDSM.16.M88.4 R32, [R240+0x3800] ;  /* 0x00380000f020783b */ /* 0x000e680000000200 */
[----:B------:R-:W1:Y:S04]  /*14930*/  LDSM.16.M88.4 R168, [R240+0x5800] ;  /* 0x00580000f0a8783b */ /* 0x000e680000000200 */
[----:B------:R-:W1:Y:S04]  /*14940*/  LDSM.16.M88.4 R156, [R240+0x6000] ;  /* 0x00600000f09c783b */ /* 0x000e680000000200 */
[----:B------:R-:W1:Y:S04]  /*14950*/  LDSM.16.M88.4 R148, [R240+0x6800] ;  /* 0x00680000f094783b */ /* 0x000e680000000200 */
[----:B------:R-:W1:Y:S01]  /*14960*/  LDSM.16.M88.4 R140, [R240+0x7000] ;  /* 0x00700000f08c783b */ /* 0x000e620000000200 */
        /* <DEDUP_REMOVED lines=10> */
[C---:B------:R-:W-:Y:S03]  /*14a10*/  HMMA.16816.F32 R24, R80.reuse, R26, RZ ;  /* 0x0000001a5018723c */ /* 0x040fe600000018ff */
[----:B------:R-:W5:Y:S03]  /*14a20*/  LDSM.16.M88.4 R124, [R192+0x2000] ;  /* 0x00200000c07c783b */ /* 0x000f660000000200 */
[C---:B------:R-:W-:Y:S01]  /*14a30*/  HMMA.16816.F32 R16, R80.reuse, R18, RZ ;  /* 0x000000125010723c */ /* 0x040fe200000018ff */
[----:B------:R-:W5:Y:S04]  /*14a40*/  LDSM.16.M88.4 R76, [R192+0x4000] ;  /* 0x00400000c04c783b */ /* 0x000f680000000200 */
[----:B------:R-:W5:Y:S01]  /*14a50*/  LDSM.16.M88.4 R72, [R192+0x4800] ;  /* 0x00480000c048783b */ /* 0x000f620000000200 */
[C---:B--2---:R-:W-:Y:S03]  /*14a60*/  HMMA.16816.F32 R12, R80.reuse, R8, RZ ;  /* 0x00000008500c723c */ /* 0x044fe600000018ff */
[----:B------:R-:W2:Y:S03]  /*14a70*/  LDSM.16.M88.4 R68, [R192+0x5000] ;  /* 0x00500000c044783b */ /* 0x000ea60000000200 */
[C---:B------:R-:W-:Y:S01]  /*14a80*/  HMMA.16816.F32 R8, R80.reuse, R10, RZ ;  /* 0x0000000a5008723c */ /* 0x040fe200000018ff */
[----:B------:R-:W2:Y:S04]  /*14a90*/  LDSM.16.M88.4 R120, [R192+0x2800] ;  /* 0x00280000c078783b */ /* 0x000ea80000000200 */
[----:B------:R-:W2:Y:S01]  /*14aa0*/  LDSM.16.M88.4 R180, [R192+0x6800] ;  /* 0x00680000c0b4783b */ /* 0x000ea20000000200 */
[C---:B-1----:R-:W-:Y:S03]  /*14ab0*/  HMMA.16816.F32 R56, R80.reuse, R52, RZ ;  /* 0x000000345038723c */ /* 0x042fe600000018ff */
        /* <DEDUP_REMOVED lines=29> */
[----:B------:R-:W1:Y:S05]  /*14c90*/  LDSM.16.M88.4 R172, [R192+0x7800] ;  /* 0x00780000c0ac783b */ /* 0x000e6a0000000200 */
[C---:B------:R-:W-:Y:S06]  /*14ca0*/  HMMA.16816.F32 R64, R128.reuse, R124, R64 ;  /* 0x0000007c8040723c */ /* 0x040fec0000001840 */
[C---:B------:R-:W-:Y:S01]  /*14cb0*/  HMMA.16816.F32 R60, R128.reuse, R126, R60 ;  /* 0x0000007e803c723c */ /* 0x040fe2000000183c */
[----:B------:R-:W3:Y:S05]  /*14cc0*/  LDSM.16.M88.4 R124, [R192+0x8000] ;  /* 0x00800000c07c783b */ /* 0x000eea0000000200 */
[C---:B------:R-:W-:Y:S06]  /*14cd0*/  HMMA.16816.F32 R28, R128.reuse, R76, R28 ;  /* 0x0000004c801c723c */ /* 0x040fec000000181c */
[C---:B------:R-:W-:Y:S01]  /*14ce0*/  HMMA.16816.F32 R24, R128.reuse, R78, R24 ;  /* 0x0000004e8018723c */ /* 0x040fe20000001818 */
[----:B------:R4:W-:Y:S05]  /*14cf0*/  LDSM.16.M88.4 R76, [R0] ;  /* 0x00000000004c783b */ /* 0x0009ea0000000200 */
[C---:B------:R-:W-:Y:S06]  /*14d00*/  HMMA.16816.F32 R20, R128.reuse, R72, R20 ;  /* 0x000000488014723c */ /* 0x040fec0000001814 */
[C---:B------:R-:W-:Y:S01]  /*14d10*/  HMMA.16816.F32 R16, R128.reuse, R74, R16 ;  /* 0x0000004a8010723c */ /* 0x040fe20000001810 */
[----:B------:R-:W5:Y:S05]  /*14d20*/  LDSM.16.M88.4 R72, [R238] ;  /* 0x00000000ee48783b */ /* 0x000f6a0000000200 */
[C---:B--2---:R-:W-:Y:S06]  /*14d30*/  HMMA.16816.F32 R12, R128.reuse, R68, R12 ;  /* 0x00000044800c723c */ /* 0x044fec000000180c */
[----:B------:R-:W-:Y:S01]  /*14d40*/  HMMA.16816.F32 R8, R128, R70, R8 ;  /* 0x000000468008723c */ /* 0x000fe20000001808 */
[----:B------:R-:W2:Y:S01]  /*14d50*/  LDSM.16.M88.4 R68, [R238+0x800] ;  /* 0x00080000ee44783b */ /* 0x000ea20000000200 */
[----:B----4-:R-:W-:-:S04]  /*14d60*/  SHF.R.S32.HI R0, RZ, 0x1f, R38 ;  /* 0x0000001fff007819 */ /* 0x010fc80000011426 */
[----:B------:R-:W-:Y:S01]  /*14d70*/  HMMA.16816.F32 R56, R128, R120, R56 ;  /* 0x000000788038723c */ /* 0x000fe20000001838 */
[----:B------:R-:W-:Y:S01]  /*14d80*/  LEA.HI R38, R0, R38, RZ, 0x2 ;  /* 0x0000002600267211 */ /* 0x000fe200078f10ff */
[----:B------:R-:W-:-:S03]  /*14d90*/  IMAD.U32 R0, RZ, RZ, UR55 ;  /* 0x00000037ff007e24 */ /* 0x000fc6000f8e00ff */
[----:B------:R-:W-:Y:S01]  /*14da0*/  SHF.R.S32.HI R38, RZ, 0x2, R38 ;  /* 0x00000002ff267819 */ /* 0x000fe20000011426 */
[----:B------:R-:W-:Y:S01]  /*14db0*/  HMMA.16816.F32 R52, R128, R122, R52 ;  /* 0x0000007a8034723c */ /* 0x000fe20000001834 */
[----:B------:R-:W-:Y:S02]  /*14dc0*/  LDSM.16.M88.4 R120, [R192+0x8800] ;  /* 0x00880000c078783b */ /* 0x000fe40000000200 */
[----:B------:R-:W-:-:S03]  /*14dd0*/  IADD3 R37, R37, 0x1, R38 ;  /* 0x0000000125257810 */ /* 0x000fc60007ffe026 */
[C---:B------:R-:W-:Y:S01]  /*14de0*/  HMMA.16816.F32 R152, R128.reuse, R180, R152 ;  /* 0x000000b48098723c */ /* 0x040fe20000001898 */
[----:B------:R-:W-:Y:S01]  /*14df0*/  IADD3 R164, R0, -UR59, R37 ;  /* 0x8000003b00a47c10 */ /* 0x000fe2000fffe025 */
[----:B------:R-:W-:Y:S02]  /*14e00*/  VIADD R0, R36, UR8 ;  /* 0x0000000824007c36 */ /* 0x000fe40008000000 */
[----:B------:R-:W-:Y:S02]  /*14e10*/  LDSM.16.M88.4 R36, [R238+0x2000] ;  /* 0x00200000ee24783b */ /* 0x000fe40000000200 */
[----:B------:R-:W-:Y:S01]  /*14e20*/  HMMA.16816.F32 R148, R128, R182, R148 ;  /* 0x000000b68094723c */ /* 0x000fe20000001894 */
[----:B------:R-:W-:Y:S02]  /*14e30*/  VIADD R164, R164, UR5 ;  /* 0x00000005a4a47c36 */ /* 0x000fe40008000000 */
[----:B------:R-:W-:-:S03]  /*14e40*/  VIADD R2, R0, 0x8 ;  /* 0x0000000800027836 */ /* 0x000fc60000000000 */
[----:B-1----:R-:W-:Y:S01]  /*14e50*/  HMMA.16816.F32 R136, R128, R172, R136 ;  /* 0x000000ac8088723c */ /* 0x002fe20000001888 */
[----:B------:R-:W-:-:S04]  /*14e60*/  VIMNMX R165, R164, UR55, PT ;  /* 0x00000037a4a57c48 */ /* 0x000fc8000bfe0100 */
[----:B------:R-:W-:Y:S01]  /*14e70*/  ISETP.GE.AND P3, PT, R2, R165, PT ;  /* 0x000000a50200720c */ /* 0x000fe20003f66270 */
[C---:B------:R-:W-:Y:S01]  /*14e80*/  HMMA.16816.F32 R132, R128.reuse, R174, R132 ;  /* 0x000000ae8084723c */ /* 0x040fe20000001884 */
[----:B------:R-:W-:Y:S05]  /*14e90*/  LDSM.16.M88.4 R172, [R237] ;  /* 0x00000000edac783b */ /* 0x000fea0000000200 */
[C---:B---3--:R-:W-:Y:S01]  /*14ea0*/  HMMA.16816.F32 R180, R128.reuse, R124, R108 ;  /* 0x0000007c80b4723c */ /* 0x048fe2000000186c */
[----:B------:R-:W1:Y:S05]  /*14eb0*/  LDSM.16.M88.4 R108, [R233] ;  /* 0x00000000e96c783b */ /* 0x000e6a0000000200 */
[C---:B------:R-:W-:Y:S06]  /*14ec0*/  HMMA.16816.F32 R40, R128.reuse, R112, R40 ;  /* 0x000000708028723c */ /* 0x040fec0000001828 */
[C---:B------:R-:W-:Y:S01]  /*14ed0*/  HMMA.16816.F32 R32, R128.reuse, R114, R32 ;  /* 0x000000728020723c */ /* 0x040fe20000001820 */
[----:B------:R-:W3:Y:S05]  /*14ee0*/  LDSM.16.M88.4 R112, [R192+0x9800] ;  /* 0x00980000c070783b */ /* 0x000eea0000000200 */
[C---:B------:R-:W-:Y:S06]  /*14ef0*/  HMMA.16816.F32 R144, R128.reuse, R176, R144 ;  /* 0x000000b08090723c */ /* 0x040fec0000001890 */
[----:B------:R-:W-:Y:S01]  /*14f00*/  HMMA.16816.F32 R140, R128, R178, R140 ;  /* 0x000000b2808c723c */ /* 0x000fe2000000188c */
[----:B------:R-:W4:Y:S05]  /*14f10*/  LDSM.16.M88.4 R176, [R238+0x1000] ;  /* 0x00100000eeb0783b */ /* 0x000f2a0000000200 */
[C---:B-----5:R-:W-:Y:S06]  /*14f20*/  HMMA.16816.F32 R64, R76.reuse, R72, R64 ;  /* 0x000000484c40723c */ /* 0x060fec0000001840 */
[C---:B------:R-:W-:Y:S01]  /*14f30*/  HMMA.16816.F32 R60, R76.reuse, R74, R60 ;  /* 0x0000004a4c3c723c */ /* 0x040fe2000000183c */
[----:B------:R-:W-:Y:S05]  /*14f40*/  LDSM.16.M88.4 R72, [R238+0x1800] ;  /* 0x00180000ee48783b */ /* 0x000fea0000000200 */
[C---:B--2---:R-:W-:Y:S06]  /*14f50*/  HMMA.16816.F32 R56, R76.reuse, R68, R56 ;  /* 0x000000444c38723c */ /* 0x044fec0000001838 */
[----:B------:R-:W-:Y:S01]  /*14f60*/  HMMA.16816.F32 R52, R76, R70, R52 ;  /* 0x000000464c34723c */ /* 0x000fe20000001834 */
[----:B------:R-:W2:Y:S05]  /*14f70*/  LDSM.16.M88.4 R68, [R233+0x800] ;  /* 0x00080000e944783b */ /* 0x000eaa0000000200 */
[C---:B------:R-:W-:Y:S06]  /*14f80*/  HMMA.16816.F32 R48, R128.reuse, R116, R48 ;  /* 0x000000748030723c */ /* 0x040fec0000001830 */
[----:B------:R-:W-:Y:S01]  /*14f90*/  HMMA.16816.F32 R44, R128, R118, R44 ;  /* 0x00000076802c723c */ /* 0x000fe2000000182c */
[----:B------:R-:W5:Y:S05]  /*14fa0*/  LDSM.16.M88.4 R116, [R192+0x9000] ;  /* 0x00900000c074783b */ /* 0x000f6a0000000200 */
[C---:B-1----:R-:W-:Y:S06]  /*14fb0*/  HMMA.16816.F32 R64, R172.reuse, R108, R64 ;  /* 0x0000006cac40723c */ /* 0x042fec0000001840 */
[----:B------:R-:W-:Y:S01]  /*14fc0*/  HMMA.16816.F32 R60, R172, R110, R60 ;  /* 0x0000006eac3c723c */ /* 0x000fe2000000183c */
[----:B------:R-:W1:Y:S05]  /*14fd0*/  LDSM.16.M88.4 R108, [R233+0x1000] ;  /* 0x00100000e96c783b */ /* 0x000e6a0000000200 */
[----:B---3--:R-:W-:Y:S06]  /*14fe0*/  HMMA.16816.F32 R84, R128, R112, R84 ;  /* 0x000000708054723c */ /* 0x008fec0000001854 */
[----:B----4-:R-:W-:Y:S01]  /*14ff0*/  HMMA.16816.F32 R48, R76, R176, R48 ;  /* 0x000000b04c30723c */ /* 0x010fe20000001830 */
[----:B------:R-:W-:-:S02]  /*15000*/  IMAD.MOV.U32 R113, RZ, RZ, 0x8 ;  /* 0x00000008ff717424 */ /* 0x000fc400078e00ff */
[----:B------:R-:W-:-:S03]  /*15010*/  VIADD R112, R0, 0x1 ;  /* 0x0000000100707836 */ /* 0x000fc60000000000 */
[----:B--2---:R-:W-:Y:S01]  /*15020*/  HMMA.16816.F32 R56, R172, R68, R56 ;  /* 0x00000044ac38723c */ /* 0x004fe20000001838 */
[----:B------:R-:W-:Y:S02]  /*15030*/  VIADDMNMX R164, R164, R113, UR55, PT ;  /* 0x00000037a4a47e46 */ /* 0x000fe4000b800171 */
[C---:B------:R-:W-:Y:S02]  /*15040*/  ISETP.GE.AND P1, PT, R112.reuse, R165, PT ;  /* 0x000000a57000720c */ /* 0x040fe40003f26270 */
[-C--:B------:R-:W-:Y:S01]  /*15050*/  ISETP.GE.AND P0, PT, R112, R164.reuse, PT ;  /* 0x000000a47000720c */ /* 0x080fe20003f06270 */
[----:B------:R-:W-:Y:S01]  /*15060*/  HMMA.16816.F32 R40, R76, R72, R40 ;  /* 0x000000484c28723c */ /* 0x000fe20000001828 */
[-C--:B------:R-:W-:Y:S01]  /*15070*/  ISETP.GE.AND P5, PT, R2, R164.reuse, PT ;  /* 0x000000a40200720c */ /* 0x080fe20003fa6270 */
[C---:B------:R-:W-:Y:S01]  /*15080*/  VIADD R2, R0.reuse, 0x10 ;  /* 0x0000001000027836 */ /* 0x040fe20000000000 */
[----:B------:R-:W-:Y:S02]  /*15090*/  FSEL R219, R67, -INF , !P0 ;  /* 0xff80000043db7808 */ /* 0x000fe40004000000 */
[C---:B------:R-:W-:Y:S01]  /*150a0*/  ISETP.GE.AND P4, PT, R0.reuse, R164, PT ;  /* 0x000000a40000720c */ /* 0x040fe20003f86270 */
[----:B------:R-:W-:Y:S01]  /*150b0*/  HMMA.16816.F32 R80, R128, R114, R80 ;  /* 0x000000728050723c */ /* 0x000fe20000001850 */
[----:B------:R-:W-:Y:S01]  /*150c0*/  VIADD R72, R0, 0x9 ;  /* 0x0000000900487836 */ /* 0x000fe20000000000 */
[----:B------:R-:W2:Y:S01]  /*150d0*/  LDSM.16.M88.4 R112, [R238+0x2800] ;  /* 0x00280000ee70783b */ /* 0x000ea20000000200 */
[----:B------:R-:W-:-:S02]  /*150e0*/  FSEL R218, R66, -INF , !P4 ;  /* 0xff80000042da7808 */ /* 0x000fc40006000000 */
[-C--:B------:R-:W-:Y:S01]  /*150f0*/  ISETP.GE.AND P4, PT, R2, R165.reuse, PT ;  /* 0x000000a50200720c */ /* 0x080fe20003f86270 */
[----:B------:R-:W-:Y:S01]  /*15100*/  HMMA.16816.F32 R32, R76, R74, R32 ;  /* 0x0000004a4c20723c */ /* 0x000fe20000001820 */
[C---:B------:R-:W-:Y:S02]  /*15110*/  ISETP.GE.AND P2, PT, R72.reuse, R165, PT ;  /* 0x000000a54800720c */ /* 0x040fe40003f46270 */
[----:B------:R-:W-:Y:S02]  /*15120*/  ISETP.GE.AND P6, PT, R72, R164, PT ;  /* 0x000000a44800720c */ /* 0x000fe40003fc6270 */
[----:B------:R-:W3:Y:S01]  /*15130*/  LDSM.16.M88.4 R72, [R233+0x1800] ;  /* 0x00180000e948783b */ /* 0x000ee20000000200 */
[----:B-----5:R-:W-:Y:S01]  /*15140*/  HMMA.16816.F32 R92, R128, R116, R92 ;  /* 0x00000074805c723c */ /* 0x020fe2000000185c */
[----:B------:R-:W-:Y:S02]  /*15150*/  FSEL R221, R62, -INF , !P5 ;  /* 0xff8000003edd7808 */ /* 0x000fe40006800000 */
[----:B------:R-:W-:-:S03]  /*15160*/  FSEL R222, R63, -INF , !P6 ;  /* 0xff8000003fde7808 */ /* 0x000fc60007000000 */
[----:B------:R-:W-:Y:S01]  /*15170*/  HMMA.16816.F32 R52, R172, R70, R52 ;  /* 0x00000046ac34723c */ /* 0x000fe20000001834 */
[----:B------:R-:W-:Y:S01]  /*15180*/  FSEL R116, R65, -INF , !P1 ;  /* 0xff80000041747808 */ /* 0x000fe20004800000 */
[----:B------:R-:W-:Y:S01]  /*15190*/  VIADD R65, R0, 0x11 ;  /* 0x0000001100417836 */ /* 0x000fe20000000000 */
[-C--:B------:R-:W-:Y:S01]  /*151a0*/  ISETP.GE.AND P1, PT, R2, R164.reuse, PT ;  /* 0x000000a40200720c */ /* 0x080fe20003f26270 */
[----:B------:R-:W-:Y:S01]  /*151b0*/  VIADD R2, R0, 0x18 ;  /* 0x0000001800027836 */ /* 0x000fe20000000000 */
[----:B------:R-:W-:Y:S01]  /*151c0*/  FSEL R117, R60, -INF , !P3 ;  /* 0xff8000003c757808 */ /* 0x000fe20005800000 */
[C---:B------:R-:W-:Y:S01]  /*151d0*/  HMMA.16816.F32 R44, R76.reuse, R178, R44 ;  /* 0x000000b24c2c723c */ /* 0x040fe2000000182c */
[CC--:B------:R-:W-:Y:S02]  /*151e0*/  ISETP.GE.AND P0, PT, R65.reuse, R165.reuse, PT ;  /* 0x000000a54100720c */ /* 0x0c0fe40003f06270 */
[----:B------:R-:W-:Y:S02]  /*151f0*/  FSEL R58, R58, -INF , !P1 ;  /* 0xff8000003a3a7808 */ /* 0x000fe40004800000 */
[----:B------:R-:W-:Y:S01]  /*15200*/  ISETP.GE.AND P5, PT, R2, R165, PT ;  /* 0x000000a50200720c */ /* 0x000fe20003fa6270 */
[----:B------:R-:W-:Y:S01]  /*15210*/  HMMA.16816.F32 R28, R76, R36, R28 ;  /* 0x000000244c1c723c */ /* 0x000fe2000000181c */
[----:B------:R-:W-:Y:S01]  /*15220*/  ISETP.GE.AND P3, PT, R65, R164, PT ;  /* 0x000000a44100720c */ /* 0x000fe20003f66270 */
[----:B------:R-:W-:-:S03]  /*15230*/  VIADD R65, R0, 0x38 ;  /* 0x0000003800417836 */ /* 0x000fc60000000000 */
[----:B------:R-:W-:Y:S01]  /*15240*/  FSEL R59, R59, -INF , !P3 ;  /* 0xff8000003b3b7808 */ /* 0x000fe20005800000 */
[----:B-1----:R-:W-:Y:S01]  /*15250*/  HMMA.16816.F32 R48, R172, R108, R48 ;  /* 0x0000006cac30723c */ /* 0x002fe20000001830 */
[----:B------:R-:W-:-:S05]  /*15260*/  VIADD R36, R0, 0x20 ;  /* 0x0000002000247836 */ /* 0x000fca0000000000 */
[C---:B------:R-:W-:Y:S01]  /*15270*/  ISETP.GE.AND P1, PT, R36.reuse, R165, PT ;  /* 0x000000a52400720c */ /* 0x040fe20003f26270 */
[----:B------:R-:W-:Y:S01]  /*15280*/  HMMA.16816.F32 R24, R76, R38, R24 ;  /* 0x000000264c18723c */ /* 0x000fe20000001818 */
[----:B------:R-:W-:Y:S02]  /*15290*/  FSEL R108, R57, -INF , !P0 ;  /* 0xff800000396c7808 */ /* 0x000fe40004000000 */
[----:B------:R-:W-:Y:S02]  /*152a0*/  ISETP.GE.AND P0, PT, R36, R164, PT ;  /* 0x000000a42400720c */ /* 0x000fe40003f06270 */
[----:B------:R-:W1:Y:S01]  /*152b0*/  LDSM.16.M88.4 R36, [R233+0x2000] ;  /* 0x00200000e924783b */ /* 0x000e620000000200 */
[----:B------:R-:W-:Y:S01]  /*152c0*/  HMMA.16816.F32 R88, R128, R118, R88 ;  /* 0x000000768058723c */ /* 0x000fe20000001858 */
[----:B------:R-:W-:Y:S01]  /*152d0*/  FSEL R109, R52, -INF , !P5 ;  /* 0xff800000346d7808 */ /* 0x000fe20006800000 */
[----:B------:R-:W-:-:S04]  /*152e0*/  VIADD R52, R0, 0x30 ;  /* 0x0000003000347836 */ /* 0x000fc80000000000 */
[----:B------:R-:W-:Y:S01]  /*152f0*/  HMMA.16816.F32 R44, R172, R110, R44 ;  /* 0x0000006eac2c723c */ /* 0x000fe2000000182c */
[----:B------:R-:W-:Y:S02]  /*15300*/  FSEL R118, R61, -INF , !P2 ;  /* 0xff8000003d767808 */ /* 0x000fe40005000000 */
[-C--:B------:R-:W-:Y:S01]  /*15310*/  ISETP.GE.AND P2, PT, R2, R164.reuse, PT ;  /* 0x000000a40200720c */ /* 0x080fe20003f46270 */
[----:B------:R-:W-:Y:S01]  /*15320*/  VIADD R2, R0, 0x19 ;  /* 0x0000001900027836 */ /* 0x000fe20000000000 */
[----:B------:R-:W-:Y:S01]  /*15330*/  FSEL R119, R56, -INF , !P4 ;  /* 0xff80000038777808 */ /* 0x000fe20006000000 */
[----:B------:R-:W-:Y:S01]  /*15340*/  VIADD R56, R0, 0x28 ;  /* 0x0000002800387836 */ /* 0x000fe20000000000 */
[----:B------:R-:W-:Y:S01]  /*15350*/  FSEL R57, R54, -INF , !P2 ;  /* 0xff80000036397808 */ /* 0x000fe20005000000 */
[----:B--2---:R-:W-:Y:S01]  /*15360*/  HMMA.16816.F32 R20, R76, R112, R20 ;  /* 0x000000704c14723c */ /* 0x004fe20000001814 */
[CC--:B------:R-:W-:Y:S01]  /*15370*/  ISETP.GE.AND P6, PT, R2.reuse, R165.reuse, PT ;  /* 0x000000a50200720c */ /* 0x0c0fe20003fc6270 */
[----:B------:R-:W2:Y:S01]  /*15380*/  LDSM.16.M88.4 R60, [R238+0x3000] ;  /* 0x00300000ee3c783b */ /* 0x000ea20000000200 */
[----:B------:R-:W-:Y:S01]  /*15390*/  ISETP.GE.AND P4, PT, R2, R164, PT ;  /* 0x000000a40200720c */ /* 0x000fe20003f86270 */
[----:B------:R-:W-:Y:S01]  /*153a0*/  VIADD R2, R0, 0x21 ;  /* 0x0000002100027836 */ /* 0x000fe20000000000 */
[----:B------:R-:W-:Y:S01]  /*153b0*/  FSEL R110, R53, -INF , !P6 ;  /* 0xff800000356e7808 */ /* 0x000fe20007000000 */
[----:B---3--:R-:W-:Y:S01]  /*153c0*/  HMMA.16816.F32 R40, R172, R72, R40 ;  /* 0x00000048ac28723c */ /* 0x008fe20000001828 */
[----:B------:R-:W-:-:S02]  /*153d0*/  ISETP.GE.AND P2, PT, R56, R165, PT ;  /* 0x000000a53800720c */ /* 0x000fc40003f46270 */
[-C--:B------:R-:W-:Y:S02]  /*153e0*/  ISETP.GE.AND P3, PT, R2, R165.reuse, PT ;  /* 0x000000a50200720c */ /* 0x080fe40003f66270 */
[----:B------:R-:W-:Y:S01]  /*153f0*/  ISETP.GE.AND P6, PT, R56, R164, PT ;  /* 0x000000a43800720c */ /* 0x000fe20003fc6270 */
[----:B------:R-:W-:Y:S01]  /*15400*/  HMMA.16816.F32 R32, R172, R74, R32 ;  /* 0x0000004aac20723c */ /* 0x000fe20000001820 */
[----:B------:R-:W-:Y:S02]  /*15410*/  FSEL R212, R50, -INF , !P0 ;  /* 0xff80000032d47808 */ /* 0x000fe40004000000 */
[----:B------:R-:W-:Y:S02]  /*15420*/  FSEL R112, R49, -INF , !P3 ;  /* 0xff80000031707808 */ /* 0x000fe40005800000 */
[----:B------:R-:W-:Y:S01]  /*15430*/  FSEL R56, R55, -INF , !P4 ;  /* 0xff80000037387808 */ /* 0x000fe20006000000 */
[----:B------:R-:W-:Y:S01]  /*15440*/  HMMA.16816.F32 R4, R128, R188, R4 ;  /* 0x000000bc8004723c */ /* 0x000fe20000001804 */
[----:B------:R-:W-:-:S02]  /*15450*/  ISETP.GE.AND P0, PT, R52, R165, PT ;  /* 0x000000a53400720c */ /* 0x000fc40003f06270 */
[-C--:B------:R-:W-:Y:S02]  /*15460*/  ISETP.GE.AND P3, PT, R52, R164.reuse, PT ;  /* 0x000000a43400720c */ /* 0x080fe40003f66270 */
[----:B------:R-:W3:Y:S01]  /*15470*/  LDSM.16.M88.4 R52, [R238+0x3800] ;  /* 0x00380000ee34783b */ /* 0x000ee20000000200 */
[----:B------:R-:W-:Y:S01]  /*15480*/  ISETP.GE.AND P5, PT, R2, R164, PT ;  /* 0x000000a40200720c */ /* 0x000fe20003fa6270 */
[----:B------:R-:W-:Y:S01]  /*15490*/  VIADD R2, R0, 0x29 ;  /* 0x0000002900027836 */ /* 0x000fe20000000000 */
[----:B------:R-:W-:Y:S01]  /*154a0*/  FSEL R111, R48, -INF , !P1 ;  /* 0xff800000306f7808 */ /* 0x000fe20004800000 */
[----:B-1----:R-:W-:Y:S01]  /*154b0*/  HMMA.16816.F32 R28, R172, R36, R28 ;  /* 0x00000024ac1c723c */ /* 0x002fe2000000181c */
[----:B------:R-:W-:Y:S02]  /*154c0*/  FSEL R215, R51, -INF , !P5 ;  /* 0xff80000033d77808 */ /* 0x000fe40006800000 */
[----:B------:R-:W1:Y:S01]  /*154d0*/  LDSM.16.M88.4 R48, [R233+0x2800] ;  /* 0x00280000e930783b */ /* 0x000e620000000200 */
[----:B------:R-:W-:-:S02]  /*154e0*/  ISETP.GE.AND P4, PT, R2, R165, PT ;  /* 0x000000a50200720c */ /* 0x000fc40003f86270 */
[-C--:B------:R-:W-:Y:S01]  /*154f0*/  ISETP.GE.AND P1, PT, R2, R164.reuse, PT ;  /* 0x000000a40200720c */ /* 0x080fe20003f26270 */
[----:B------:R-:W-:Y:S01]  /*15500*/  VIADD R2, R0, 0x31 ;  /* 0x0000003100027836 */ /* 0x000fe20000000000 */
[----:B------:R-:W-:Y:S01]  /*15510*/  FSEL R113, R44, -INF , !P2 ;  /* 0xff8000002c717808 */ /* 0x000fe20005000000 */
[C---:B------:R-:W-:Y:S01]  /*15520*/  HMMA.16816.F32 R16, R76.reuse, R114, R16 ;  /* 0x000000724c10723c */ /* 0x040fe20000001810 */
[----:B------:R-:W-:Y:S01]  /*15530*/  FSEL R208, R42, -INF , !P3 ;  /* 0xff8000002ad07808 */ /* 0x000fe20005800000 */
[----:B------:R-:W-:Y:S01]  /*15540*/  VIADD R44, R0, 0x40 ;  /* 0x00000040002c7836 */ /* 0x000fe20000000000 */
[----:B------:R-:W-:Y:S01]  /*15550*/  ISETP.GE.AND P5, PT, R2, R165, PT ;  /* 0x000000a50200720c */ /* 0x000fe20003fa6270 */
[----:B------:R-:W-:Y:S01]  /*15560*/  VIADD R36, R0, 0x48 ;  /* 0x0000004800247836 */ /* 0x000fe20000000000 */
[----:B------:R-:W-:Y:S01]  /*15570*/  ISETP.GE.AND P2, PT, R2, R164, PT ;  /* 0x000000a40200720c */ /* 0x000fe20003f46270 */
[----:B------:R-:W-:Y:S01]  /*15580*/  VIADD R2, R0, 0x39 ;  /* 0x0000003900027836 */ /* 0x000fe20000000000 */
[----:B------:R-:W-:Y:S01]  /*15590*/  FSEL R115, R40, -INF , !P0 ;  /* 0xff80000028737808 */ /* 0x000fe20004000000 */
[----:B--2---:R-:W-:Y:S01]  /*155a0*/  HMMA.16816.F32 R12, R76, R60, R12 ;  /* 0x0000003c4c0c723c */ /* 0x004fe2000000180c */
[----:B------:R-:W-:-:S02]  /*155b0*/  FSEL R37, R41, -INF , !P5 ;  /* 0xff80000029257808 */ /* 0x000fc40006800000 */
[----:B------:R-:W-:Y:S02]  /*155c0*/  FSEL R211, R43, -INF , !P2 ;  /* 0xff8000002bd37808 */ /* 0x000fe40005000000 */
[----:B------:R-:W2:Y:S01]  /*155d0*/  LDSM.16.M88.4 R40, [R233+0x3000] ;  /* 0x00300000e928783b */ /* 0x000ea20000000200 */
[----:B------:R-:W-:Y:S01]  /*155e0*/  FSEL R213, R47, -INF , !P1 ;  /* 0xff8000002fd57808 */ /* 0x000fe20004800000 */
[----:B------:R-:W-:Y:S01]  /*155f0*/  HMMA.16816.F32 R24, R172, R38, R24 ;  /* 0x00000026ac18723c */ /* 0x000fe20000001818 */
[----:B------:R-:W-:Y:S02]  /*15600*/  FSEL R214, R46, -INF , !P6 ;  /* 0xff8000002ed67808 */ /* 0x000fe40007000000 */
[CC--:B------:R-:W-:Y:S02]  /*15610*/  ISETP.GE.AND P1, PT, R2.reuse, R165.reuse, PT ;  /* 0x000000a50200720c */ /* 0x0c0fe40003f26270 */
[----:B------:R-:W-:Y:S01]  /*15620*/  ISETP.GE.AND P0, PT, R2, R164, PT ;  /* 0x000000a40200720c */ /* 0x000fe20003f06270 */
[----:B------:R-:W-:Y:S01]  /*15630*/  VIADD R2, R0, 0x41 ;  /* 0x0000004100027836 */ /* 0x000fe20000000000 */
[-C--:B------:R-:W-:Y:S01]  /*15640*/  ISETP.GE.AND P6, PT, R65, R165.reuse, PT ;  /* 0x000000a54100720c */ /* 0x080fe20003fc6270 */
[----:B------:R-:W-:Y:S01]  /*15650*/  HMMA.16816.F32 R8, R76, R62, R8 ;  /* 0x0000003e4c08723c */ /* 0x000fe20000001808 */
[----:B------:R-:W-:-:S02]  /*15660*/  ISETP.GE.AND P3, PT, R44, R165, PT ;  /* 0x000000a52c00720c */ /* 0x000fc40003f66270 */
[----:B------:R-:W-:Y:S01]  /*15670*/  FSEL R229, R32, -INF , !P6 ;  /* 0xff80000020e57808 */ /* 0x000fe20007000000 */
[----:B------:R-:W-:Y:S01]  /*15680*/  VIADD R32, R0, 0x50 ;  /* 0x0000005000207836 */ /* 0x000fe20000000000 */
[-C--:B------:R-:W-:Y:S01]  /*15690*/  ISETP.GE.AND P5, PT, R44, R164.reuse, PT ;  /* 0x000000a42c00720c */ /* 0x080fe20003fa6270 */
[----:B---3--:R-:W-:Y:S01]  /*156a0*/  HMMA.16816.F32 R4, R76, R52, R4 ;  /* 0x000000344c04723c */ /* 0x008fe20000001804 */
[C---:B------:R-:W-:Y:S02]  /*156b0*/  ISETP.GE.AND P2, PT, R2.reuse, R165, PT ;  /* 0x000000a50200720c */ /* 0x040fe40003f46270 */
[----:B------:R-:W-:Y:S01]  /*156c0*/  ISETP.GE.AND P6, PT, R2, R164, PT ;  /* 0x000000a40200720c */ /* 0x000fe20003fc6270 */
[----:B------:R-:W-:Y:S01]  /*156d0*/  VIADD R2, R0, 0x49 ;  /* 0x0000004900027836 */ /* 0x000fe20000000000 */
[----:B------:R-:W-:Y:S01]  /*156e0*/  FSEL R201, R30, -INF , !P5 ;  /* 0xff8000001ec97808 */ /* 0x000fe20006800000 */
[----:B-1----:R-:W-:Y:S01]  /*156f0*/  HMMA.16816.F32 R20, R172, R48, R20 ;  /* 0x00000030ac14723c */ /* 0x002fe20000001814 */
[----:B------:R-:W-:-:S02]  /*15700*/  FSEL R53, R28, -INF , !P3 ;  /* 0xff8000001c357808 */ /* 0x000fc40005800000 */
[----:B------:R-:W-:Y:S02]  /*15710*/  FSEL R38, R29, -INF , !P2 ;  /* 0xff8000001d267808 */ /* 0x000fe40005000000 */
[----:B------:R-:W-:Y:S01]  /*15720*/  FSEL R204, R31, -INF , !P6 ;  /* 0xff8000001fcc7808 */ /* 0x000fe20007000000 */
[----:B------:R-:W-:Y:S01]  /*15730*/  HMMA.16816.F32 R16, R172, R50, R16 ;  /* 0x00000032ac10723c */ /* 0x000fe20000001810 */
[----:B------:R-:W1:Y:S01]  /*15740*/  LDSM.16.M88.4 R28, [R233+0x3800] ;  /* 0x00380000e91c783b */ /* 0x000e620000000200 */
[----:B------:R-:W-:Y:S01]  /*15750*/  FSEL R114, R45, -INF , !P4 ;  /* 0xff8000002d727808 */ /* 0x000fe20006000000 */
[----:B------:R-:W-:Y:S01]  /*15760*/  VIADD R48, R0, 0x58 ;  /* 0x0000005800307836 */ /* 0x000fe20000000000 */
[----:B------:R-:W-:Y:S01]  /*15770*/  ISETP.GE.AND P4, PT, R65, R164, PT ;  /* 0x000000a44100720c */ /* 0x000fe20003f86270 */
[----:B------:R-:W3:Y:S01]  /*15780*/  LDSM.16.M88.4 R44, [R238+0x4000] ;  /* 0x00400000ee2c783b */ /* 0x000ee20000000200 */
[----:B------:R-:W-:Y:S01]  /*15790*/  FSEL R209, R35, -INF , !P0 ;  /* 0xff80000023d17808 */ /* 0x000fe20004000000 */
[----:B------:R-:W-:Y:S01]  /*157a0*/  HMMA.16816.F32 R168, R128, R190, R168 ;  /* 0x000000be80a8723c */ /* 0x000fe200000018a8 */
[----:B------:R-:W-:-:S02]  /*157b0*/  FSEL R210, R34, -INF , !P4 ;  /* 0xff80000022d27808 */ /* 0x000fc40006000000 */
[CC--:B------:R-:W-:Y:S02]  /*157c0*/  ISETP.GE.AND P0, PT, R2.reuse, R165.reuse, PT ;  /* 0x000000a50200720c */ /* 0x0c0fe40003f06270 */
[-C--:B------:R-:W-:Y:S01]  /*157d0*/  ISETP.GE.AND P3, PT, R2, R164.reuse, PT ;  /* 0x000000a40200720c */ /* 0x080fe20003f66270 */
[----:B------:R-:W-:Y:S01]  /*157e0*/  VIADD R2, R0, 0x51 ;  /* 0x0000005100027836 */ /* 0x000fe20000000000 */
[-C--:B------:R-:W-:Y:S01]  /*157f0*/  ISETP.GE.AND P4, PT, R36, R165.reuse, PT ;  /* 0x000000a52400720c */ /* 0x080fe20003f86270 */
[----:B------:R-:W-:Y:S01]  /*15800*/  HMMA.16816.F32 R160, R128, R184, R160 ;  /* 0x000000b880a0723c */ /* 0x000fe200000018a0 */
[----:B------:R-:W-:Y:S02]  /*15810*/  FSEL R230, R33, -INF , !P1 ;  /* 0xff80000021e67808 */ /* 0x000fe40004800000 */
[CC--:B------:R-:W-:Y:S02]  /*15820*/  ISETP.GE.AND P5, PT, R32.reuse, R165.reuse, PT ;  /* 0x000000a52000720c */ /* 0x0c0fe40003fa6270 */
[----:B------:R-:W-:Y:S01]  /*15830*/  ISETP.GE.AND P2, PT, R32, R164, PT ;  /* 0x000000a42000720c */ /* 0x000fe20003f46270 */
[----:B--2---:R-:W-:Y:S01]  /*15840*/  HMMA.16816.F32 R12, R172, R40, R12 ;  /* 0x00000028ac0c723c */ /* 0x004fe2000000180c */
[----:B------:R-:W2:Y:S01]  /*15850*/  LDSM.16.M88.4 R32, [R238+0x4800] ;  /* 0x00480000ee20783b */ /* 0x000ea20000000200 */
[----:B------:R-:W-:Y:S01]  /*15860*/  FSEL R39, R24, -INF , !P4 ;  /* 0xff80000018277808 */ /* 0x000fe20006000000 */
[----:B------:R-:W-:Y:S01]  /*15870*/  VIADD R24, R0, 0x60 ;  /* 0x0000006000187836 */ /* 0x000fe20000000000 */
[----:B------:R-:W-:-:S02]  /*15880*/  ISETP.GE.AND P6, PT, R2, R165, PT ;  /* 0x000000a50200720c */ /* 0x000fc40003fc6270 */
[-C--:B------:R-:W-:Y:S01]  /*15890*/  ISETP.GE.AND P4, PT, R2, R164.reuse, PT ;  /* 0x000000a40200720c */ /* 0x080fe20003f86270 */
[----:B------:R-:W-:Y:S01]  /*158a0*/  VIADD R2, R0, 0x59 ;  /* 0x0000005900027836 */ /* 0x000fe20000000000 */
[----:B------:R-:W-:Y:S01]  /*158b0*/  FSEL R52, R20, -INF , !P5 ;  /* 0xff80000014347808 */ /* 0x000fe20006800000 */
[----:B------:R-:W-:Y:S01]  /*158c0*/  HMMA.16816.F32 R156, R128, R186, R156 ;  /* 0x000000ba809c723c */ /* 0x000fe2000000189c */
[----:B------:R-:W-:Y:S01]  /*158d0*/  FSEL R195, R22, -INF , !P2 ;  /* 0xff80000016c37808 */ /* 0x000fe20005000000 */
[----:B------:R-:W-:Y:S01]  /*158e0*/  VIADD R40, R0, 0x68 ;  /* 0x0000006800287836 */ /* 0x000fe20000000000 */
[----:B------:R-:W-:Y:S02]  /*158f0*/  FSEL R228, R21, -INF , !P6 ;  /* 0xff80000015e47808 */ /* 0x000fe40007000000 */
[----:B------:R-:W-:Y:S01]  /*15900*/  FSEL R198, R23, -INF , !P4 ;  /* 0xff80000017c67808 */ /* 0x000fe20006000000 */
[----:B------:R-:W-:Y:S01]  /*15910*/  HMMA.16816.F32 R8, R172, R42, R8 ;  /* 0x0000002aac08723c */ /* 0x000fe20000001808 */
[----:B------:R-:W4:Y:S01]  /*15920*/  LDSM.16.M88.4 R20, [R233+0x4000] ;  /* 0x00400000e914783b */ /* 0x000f220000000200 */
[----:B------:R-:W-:-:S02]  /*15930*/  ISETP.GE.AND P1, PT, R36, R164, PT ;  /* 0x000000a42400720c */ /* 0x000fc40003f26270 */
[----:B------:R-:W-:Y:S02]  /*15940*/  FSEL R36, R25, -INF , !P0 ;  /* 0xff80000019247808 */ /* 0x000fe40004000000 */
[----:B------:R-:W-:Y:S01]  /*15950*/  FSEL R203, R26, -INF , !P1 ;  /* 0xff8000001acb7808 */ /* 0x000fe20004800000 */
[----:B-1----:R-:W-:Y:S01]  /*15960*/  HMMA.16816.F32 R184, R172, R28, R4 ;  /* 0x0000001cacb8723c */ /* 0x002fe20000001804 */
[----:B------:R-:W-:Y:S01]  /*15970*/  FSEL R202, R27, -INF , !P3 ;  /* 0xff8000001bca7808 */ /* 0x000fe20005800000 */
[----:B------:R-:W-:Y:S01]  /*15980*/  LDSM.16.M88.4 R4, [R238+0x5800] ;  /* 0x00580000ee04783b */ /* 0x000fe20000000200 */
[CC--:B------:R-:W-:Y:S02]  /*15990*/  ISETP.GE.AND P2, PT, R24.reuse, R165.reuse, PT ;  /* 0x000000a51800720c */ /* 0x0c0fe40003f46270 */
[----:B------:R-:W-:Y:S01]  /*159a0*/  ISETP.GE.AND P6, PT, R24, R164, PT ;  /* 0x000000a41800720c */ /* 0x000fe20003fc6270 */
[----:B------:R-:W-:Y:S01]  /*159b0*/  HMMA.16816.F32 R168, R76, R54, R168 ;  /* 0x000000364ca8723c */ /* 0x000fe200000018a8 */
[----:B------:R-:W1:Y:S01]  /*159c0*/  LDSM.16.M88.4 R24, [R238+0x5000] ;  /* 0x00500000ee18783b */ /* 0x000e620000000200 */
[----:B------:R-:W-:-:S02]  /*159d0*/  ISETP.GE.AND P3, PT, R2, R165, PT ;  /* 0x000000a50200720c */ /* 0x000fc40003f66270 */
[-C--:B------:R-:W-:Y:S01]  /*159e0*/  ISETP.GE.AND P5, PT, R2, R164.reuse, PT ;  /* 0x000000a40200720c */ /* 0x080fe20003fa6270 */
[----:B------:R-:W-:Y:S01]  /*159f0*/  VIADD R2, R0, 0x61 ;  /* 0x0000006100027836 */ /* 0x000fe20000000000 */
[-C--:B------:R-:W-:Y:S01]  /*15a00*/  ISETP.GE.AND P1, PT, R48, R165.reuse, PT ;  /* 0x000000a53000720c */ /* 0x080fe20003f26270 */
[C---:B---3--:R-:W-:Y:S01]  /*15a10*/  HMMA.16816.F32 R160, R76.reuse, R44, R160 ;  /* 0x0000002c4ca0723c */ /* 0x048fe200000018a0 */
[----:B------:R-:W-:Y:S02]  /*15a20*/  FSEL R225, R12, -INF , !P2 ;  /* 0xff8000000ce17808 */ /* 0x000fe40005000000 */
[----:B------:R-:W-:Y:S01]  /*15a30*/  FSEL R227, R16, -INF , !P1 ;  /* 0xff80000010e37808 */ /* 0x000fe20004800000 */
[----:B------:R-:W-:Y:S01]  /*15a40*/  VIADD R16, R0, 0x70 ;  /* 0x0000007000107836 */ /* 0x000fe20000000000 */
[C---:B------:R-:W-:Y:S01]  /*15a50*/  ISETP.GE.AND P4, PT, R2.reuse, R165, PT ;  /* 0x000000a50200720c */ /* 0x040fe20003f86270 */
[----:B------:R-:W-:Y:S01]  /*15a60*/  HMMA.16816.F32 R156, R76, R46, R156 ;  /* 0x0000002e4c9c723c */ /* 0x000fe2000000189c */
[----:B------:R-:W-:Y:S01]  /*15a70*/  ISETP.GE.AND P1, PT, R2, R164, PT ;  /* 0x000000a40200720c */ /* 0x000fe20003f26270 */
[----:B------:R-:W-:Y:S01]  /*15a80*/  VIADD R2, R0, 0x69 ;  /* 0x0000006900027836 */ /* 0x000fe20000000000 */
[----:B------:R-:W-:-:S02]  /*15a90*/  FSEL R190, R14, -INF , !P6 ;  /* 0xff8000000ebe7808 */ /* 0x000fc40007000000 */
[----:B------:R-:W-:Y:S01]  /*15aa0*/  FSEL R224, R13, -INF , !P4 ;  /* 0xff8000000de07808 */ /* 0x000fe20006000000 */
[C---:B--2---:R-:W-:Y:S01]  /*15ab0*/  HMMA.16816.F32 R152, R76.reuse, R32, R152 ;  /* 0x000000204c98723c */ /* 0x044fe20000001898 */
[----:B------:R-:W-:Y:S02]  /*15ac0*/  FSEL R194, R15, -INF , !P1 ;  /* 0xff8000000fc27808 */ /* 0x000fe40004800000 */
[----:B------:R-:W2:Y:S01]  /*15ad0*/  LDSM.16.M88.4 R12, [R233+0x4800] ;  /* 0x00480000e90c783b */ /* 0x000ea20000000200 */
[----:B------:R-:W-:Y:S02]  /*15ae0*/  ISETP.GE.AND P0, PT, R48, R164, PT ;  /* 0x000000a43000720c */ /* 0x000fe40003f06270 */
[----:B------:R-:W-:Y:S01]  /*15af0*/  FSEL R226, R17, -INF , !P3 ;  /* 0xff80000011e27808 */ /* 0x000fe20005800000 */
[----:B------:R-:W-:Y:S01]  /*15b00*/  HMMA.16816.F32 R148, R76, R34, R148 ;  /* 0x000000224c94723c */ /* 0x000fe20000001894 */
[----:B------:R-:W-:Y:S02]  /*15b10*/  FSEL R196, R19, -INF , !P5 ;  /* 0xff80000013c47808 */ /* 0x000fe40006800000 */
[----:B------:R-:W-:-:S02]  /*15b20*/  ISETP.GE.AND P6, PT, R16, R165, PT ;  /* 0x000000a51000720c */ /* 0x000fc40003fc6270 */
[-C--:B------:R-:W-:Y:S01]  /*15b30*/  ISETP.GE.AND P4, PT, R16, R164.reuse, PT ;  /* 0x000000a41000720c */ /* 0x080fe20003f86270 */
[----:B------:R-:W-:Y:S01]  /*15b40*/  VIADD R16, R0, 0x78 ;  /* 0x0000007800107836 */ /* 0x000fe20000000000 */
[-C--:B------:R-:W-:Y:S01]  /*15b50*/  ISETP.GE.AND P3, PT, R40, R164.reuse, PT ;  /* 0x000000a42800720c */ /* 0x080fe20003f66270 */
[C---:B------:R-:W-:Y:S01]  /*15b60*/  HMMA.16816.F32 R168, R172.reuse, R30, R168 ;  /* 0x0000001eaca8723c */ /* 0x040fe200000018a8 */
[-C--:B------:R-:W-:Y:S01]  /*15b70*/  ISETP.GE.AND P5, PT, R2, R165.reuse, PT ;  /* 0x000000a50200720c */ /* 0x080fe20003fa6270 */
[----:B------:R-:W-:Y:S01]  /*15b80*/  LDSM.16.M88.4 R28, [R233+0x6000] ;  /* 0x00600000e91c783b */ /* 0x000fe20000000200 */
[----:B------:R-:W-:Y:S02]  /*15b90*/  FSEL R197, R18, -INF , !P0 ;  /* 0xff80000012c57808 */ /* 0x000fe40004000000 */
[----:B------:R-:W-:Y:S01]  /*15ba0*/  ISETP.GE.AND P2, PT, R2, R164, PT ;  /* 0x000000a40200720c */ /* 0x000fe20003f46270 */
[----:B------:R-:W-:Y:S01]  /*15bb0*/  VIADD R2, R0, 0x71 ;  /* 0x0000007100027836 */ /* 0x000fe20000000000 */
[----:B------:R-:W-:Y:S01]  /*15bc0*/  ISETP.GE.AND P0, PT, R40, R165, PT ;  /* 0x000000a52800720c */ /* 0x000fe20003f06270 */
[----:B----4-:R-:W-:Y:S01]  /*15bd0*/  HMMA.16816.F32 R160, R172, R20, R160 ;  /* 0x00000014aca0723c */ /* 0x010fe200000018a0 */
[----:B------:R-:W-:-:S02]  /*15be0*/  FSEL R191, R10, -INF , !P3 ;  /* 0xff8000000abf7808 */ /* 0x000fc40005800000 */
[----:B------:R-:W-:Y:S02]  /*15bf0*/  FSEL R220, R9, -INF , !P5 ;  /* 0xff80000009dc7808 */ /* 0x000fe40006800000 */
[CC--:B------:R-:W-:Y:S01]  /*15c00*/  ISETP.GE.AND P3, PT, R16.reuse, R165.reuse, PT ;  /* 0x000000a51000720c */ /* 0x0c0fe20003f66270 */
[----:B-1----:R-:W-:Y:S01]  /*15c10*/  HMMA.16816.F32 R144, R76, R24, R144 ;  /* 0x000000184c90723c */ /* 0x002fe20000001890 */
[----:B------:R-:W-:Y:S01]  /*15c20*/  ISETP.GE.AND P5, PT, R16, R164, PT ;  /* 0x000000a41000720c */ /* 0x000fe20003fa6270 */
[----:B------:R-:W-:Y:S01]  /*15c30*/  VIADD R20, R0, 0x88 ;  /* 0x0000008800147836 */ /* 0x000fe20000000000 */
[----:B------:R-:W-:Y:S01]  /*15c40*/  FSEL R223, R8, -INF , !P0 ;  /* 0xff80000008df7808 */ /* 0x000fe20004000000 */
[----:B------:R-:W1:Y:S01]  /*15c50*/  LDSM.16.M88.4 R16, [R233+0x5000] ;  /* 0x00500000e910783b */ /* 0x000e620000000200 */
[----:B------:R-:W-:Y:S01]  /*15c60*/  ISETP.GE.AND P1, PT, R2, R165, PT ;  /* 0x000000a50200720c */ /* 0x000fe20003f26270 */
[----:B------:R-:W-:Y:S01]  /*15c70*/  VIADD R8, R0, 0x80 ;  /* 0x0000008000087836 */ /* 0x000fe20000000000 */
[----:B------:R-:W-:Y:S01]  /*15c80*/  FSEL R188, R186, -INF , !P4 ;  /* 0xff800000babc7808 */ /* 0x000fe20006000000 */
[----:B------:R-:W-:Y:S01]  /*15c90*/  HMMA.16816.F32 R156, R172, R22, R156 ;  /* 0x00000016ac9c723c */ /* 0x000fe2000000189c */
[----:B------:R-:W-:-:S02]  /*15ca0*/  FSEL R216, R185, -INF , !P1 ;  /* 0xff800000b9d87808 */ /* 0x000fc40004800000 */
[----:B------:R-:W-:Y:S02]  /*15cb0*/  FSEL R189, R11, -INF , !P2 ;  /* 0xff8000000bbd7808 */ /* 0x000fe40005000000 */
[CC--:B------:R-:W-:Y:S01]  /*15cc0*/  ISETP.GE.AND P4, PT, R8.reuse, R165.reuse, PT ;  /* 0x000000a50800720c */ /* 0x0c0fe20003f86270 */
[----:B--2---:R-:W-:Y:S01]  /*15cd0*/  HMMA.16816.F32 R152, R172, R12, R152 ;  /* 0x0000000cac98723c */ /* 0x004fe20000001898 */
[-C--:B------:R-:W-:Y:S02]  /*15ce0*/  ISETP.GE.AND P1, PT, R8, R164.reuse, PT ;  /* 0x000000a40800720c */ /* 0x080fe40003f26270 */
[----:B------:R-:W2:Y:S01]  /*15cf0*/  LDSM.16.M88.4 R8, [R238+0x6000] ;  /* 0x00600000ee08783b */ /* 0x000ea20000000200 */
[----:B------:R-:W-:Y:S01]  /*15d00*/  ISETP.GE.AND P0, PT, R2, R164, PT ;  /* 0x000000a40200720c */ /* 0x000fe20003f06270 */
[----:B------:R-:W-:Y:S01]  /*15d10*/  VIADD R2, R0, 0x79 ;  /* 0x0000007900027836 */ /* 0x000fe20000000000 */
[----:B------:R-:W-:Y:S01]  /*15d20*/  FSEL R217, R184, -INF , !P6 ;  /* 0xff800000b8d97808 */ /* 0x000fe20007000000 */
[----:B------:R-:W-:Y:S01]  /*15d30*/  HMMA.16816.F32 R136, R76, R4, R136 ;  /* 0x000000044c88723c */ /* 0x000fe20000001888 */
[----:B------:R-:W-:Y:S01]  /*15d40*/  FSEL R187, R187, -INF , !P0 ;  /* 0xff800000bbbb7808 */ /* 0x000fe20004000000 */
[----:B------:R-:W-:Y:S01]  /*15d50*/  VIADD R12, R0, 0x98 ;  /* 0x00000098000c7836 */ /* 0x000fe20000000000 */
[----:B------:R-:W-:-:S02]  /*15d60*/  ISETP.GE.AND P2, PT, R2, R165, PT ;  /* 0x000000a50200720c */ /* 0x000fc40003f46270 */
[----:B------:R-:W-:Y:S01]  /*15d70*/  ISETP.GE.AND P6, PT, R2, R164, PT ;  /* 0x000000a40200720c */ /* 0x000fe20003fc6270 */
[C---:B------:R-:W-:Y:S01]  /*15d80*/  VIADD R2, R0.reuse, 0x81 ;  /* 0x0000008100027836 */ /* 0x040fe20000000000 */
[----:B------:R-:W-:Y:S01]  /*15d90*/  HMMA.16816.F32 R140, R76, R26, R140 ;  /* 0x0000001a4c8c723c */ /* 0x000fe2000000188c */
[----:B------:R-:W-:Y:S01]  /*15da0*/  VIADD R4, R0, 0x90 ;  /* 0x0000009000047836 */ /* 0x000fe20000000000 */
[----:B------:R-:W-:Y:S02]  /*15db0*/  FSEL R168, R168, -INF , !P3 ;  /* 0xff800000a8a87808 */ /* 0x000fe40005800000 */
[----:B------:R-:W-:Y:S02]  /*15dc0*/  ISETP.GE.AND P0, PT, R2, R165, PT ;  /* 0x000000a50200720c */ /* 0x000fe40003f06270 */
[----:B------:R-:W-:Y:S01]  /*15dd0*/  FSEL R184, R162, -INF , !P1 ;  /* 0xff800000a2b87808 */ /* 0x000fe20004800000 */
[----:B------:R-:W-:Y:S01]  /*15de0*/  HMMA.16816.F32 R24, R172, R14, R148 ;  /* 0x0000000eac18723c */ /* 0x000fe20000001894 */
[----:B------:R-:W-:-:S02]  /*15df0*/  FSEL R205, R161, -INF , !P0 ;  /* 0xff800000a1cd7808 */ /* 0x000fc40004000000 */
[-C--:B------:R-:W-:Y:S01]  /*15e00*/  ISETP.GE.AND P3, PT, R2, R164.reuse, PT ;  /* 0x000000a40200720c */ /* 0x080fe20003f66270 */
[----:B------:R-:W-:Y:S01]  /*15e10*/  VIADD R2, R0, 0x89 ;  /* 0x0000008900027836 */ /* 0x000fe20000000000 */
[C---:B------:R-:W-:Y:S01]  /*15e20*/  ISETP.GE.AND P1, PT, R4.reuse, R165, PT ;  /* 0x000000a50400720c */ /* 0x040fe20003f26270 */
[----:B------:R-:W-:Y:S01]  /*15e30*/  HMMA.16816.F32 R132, R76, R6, R132 ;  /* 0x000000064c84723c */ /* 0x000fe20000001884 */
[----:B------:R-:W-:Y:S02]  /*15e40*/  ISETP.GE.AND P0, PT, R4, R164, PT ;  /* 0x000000a40400720c */ /* 0x000fe40003f06270 */
[----:B------:R-:W3:Y:S01]  /*15e50*/  LDSM.16.M88.4 R4, [R233+0x5800] ;  /* 0x00580000e904783b */ /* 0x000ee20000000200 */
[----:B------:R-:W-:Y:S02]  /*15e60*/  FSEL R186, R170, -INF , !P5 ;  /* 0xff800000aaba7808 */ /* 0x000fe40006800000 */
[----:B------:R-:W-:Y:S01]  /*15e70*/  FSEL R207, R169, -INF , !P2 ;  /* 0xff800000a9cf7808 */ /* 0x000fe20005000000 */
[----:B-1----:R-:W-:Y:S01]  /*15e80*/  HMMA.16816.F32 R144, R172, R16, R144 ;  /* 0x00000010ac90723c */ /* 0x002fe20000001890 */
[----:B------:R-:W-:-:S02]  /*15e90*/  FSEL R185, R171, -INF , !P6 ;  /* 0xff800000abb97808 */ /* 0x000fc40007000000 */
[CC--:B------:R-:W-:Y:S02]  /*15ea0*/  ISETP.GE.AND P5, PT, R20.reuse, R165.reuse, PT ;  /* 0x000000a51400720c */ /* 0x0c0fe40003fa6270 */
[-C--:B------:R-:W-:Y:S01]  /*15eb0*/  ISETP.GE.AND P2, PT, R20, R164.reuse, PT ;  /* 0x000000a41400720c */ /* 0x080fe20003f46270 */
[C---:B------:R-:W-:Y:S01]  /*15ec0*/  HMMA.16816.F32 R104, R128.reuse, R126, R104 ;  /* 0x0000007e8068723c */ /* 0x040fe20000001868 */
[----:B------:R-:W-:Y:S01]  /*15ed0*/  ISETP.GE.AND P6, PT, R2, R165, PT ;  /* 0x000000a50200720c */ /* 0x000fe20003fc6270 */
[----:B------:R-:W1:Y:S01]  /*15ee0*/  LDSM.16.M88.4 R20, [R238+0x6800] ;  /* 0x00680000ee14783b */ /* 0x000e620000000200 */
[----:B------:R-:W-:Y:S02]  /*15ef0*/  FSEL R206, R160, -INF , !P4 ;  /* 0xff800000a0ce7808 */ /* 0x000fe40006000000 */
[----:B------:R-:W-:Y:S01]  /*15f00*/  ISETP.GE.AND P4, PT, R2, R164, PT ;  /* 0x000000a40200720c */ /* 0x000fe20003f86270 */
[----:B------:R-:W-:Y:S01]  /*15f10*/  VIADD R2, R0, 0x91 ;  /* 0x0000009100027836 */ /* 0x000fe20000000000 */
[----:B------:R-:W-:Y:S01]  /*15f20*/  FSEL R177, R158, -INF , !P2 ;  /* 0xff8000009eb17808 */ /* 0x000fe20005000000 */
[----:B------:R-:W-:Y:S01]  /*15f30*/  HMMA.16816.F32 R100, R128, R120, R100 ;  /* 0x000000788064723c */ /* 0x000fe20000001864 */
[----:B------:R-:W-:-:S02]  /*15f40*/  FSEL R199, R157, -INF , !P6 ;  /* 0xff8000009dc77808 */ /* 0x000fc40007000000 */
[CC--:B------:R-:W-:Y:S02]  /*15f50*/  ISETP.GE.AND P2, PT, R12.reuse, R165.reuse, PT ;  /* 0x000000a50c00720c */ /* 0x0c0fe40003f46270 */
[-C--:B------:R-:W-:Y:S01]  /*15f60*/  ISETP.GE.AND P6, PT, R12, R164.reuse, PT ;  /* 0x000000a40c00720c */ /* 0x080fe20003fc6270 */
[----:B------:R-:W-:Y:S01]  /*15f70*/  HMMA.16816.F32 R140, R172, R18, R140 ;  /* 0x00000012ac8c723c */ /* 0x000fe2000000188c */
[----:B------:R-:W-:Y:S01]  /*15f80*/  FSEL R179, R163, -INF , !P3 ;  /* 0xff800000a3b37808 */ /* 0x000fe20005800000 */
[----:B------:R-:W4:Y:S01]  /*15f90*/  LDSM.16.M88.4 R16, [R238+0x7000] ;  /* 0x00700000ee10783b */ /* 0x000f220000000200 */
[----:B------:R-:W-:Y:S02]  /*15fa0*/  FSEL R200, R156, -INF , !P5 ;  /* 0xff8000009cc87808 */ /* 0x000fe40006800000 */
[C---:B------:R-:W-:Y:S01]  /*15fb0*/  ISETP.GE.AND P3, PT, R2.reuse, R165, PT ;  /* 0x000000a50200720c */ /* 0x040fe20003f66270 */
[----:B--2---:R-:W-:Y:S01]  /*15fc0*/  HMMA.16816.F32 R12, R76, R8, R180 ;  /* 0x000000084c0c723c */ /* 0x004fe200000018b4 */
[----:B------:R-:W-:Y:S01]  /*15fd0*/  ISETP.GE.AND P5, PT, R2, R164, PT ;  /* 0x000000a40200720c */ /* 0x000fe20003fa6270 */
[----:B------:R-:W-:Y:S01]  /*15fe0*/  VIADD R2, R0, 0x99 ;  /* 0x0000009900027836 */ /* 0x000fe20000000000 */
[----:B------:R-:W-:-:S02]  /*15ff0*/  FSEL R176, R159, -INF , !P4 ;  /* 0xff8000009fb07808 */ /* 0x000fc40006000000 */
[----:B------:R-:W-:Y:S01]  /*16000*/  FSEL R159, R154, -INF , !P0 ;  /* 0xff8000009a9f7808 */ /* 0x000fe20004000000 */
[----:B------:R-:W-:Y:S01]  /*16010*/  HMMA.16816.F32 R96, R128, R122, R96 ;  /* 0x0000007a8060723c */ /* 0x000fe20000001860 */
[----:B------:R-:W-:Y:S01]  /*16020*/  VIADD R8, R0, 0xa0 ;  /* 0x000000a000087836 */ /* 0x000fe20000000000 */
[----:B------:R-:W-:Y:S02]  /*16030*/  FSEL R182, R153, -INF , !P3 ;  /* 0xff80000099b67808 */ /* 0x000fe40005800000 */
[----:B------:R-:W-:Y:S02]  /*16040*/  FSEL R183, R152, -INF , !P1 ;  /* 0xff80000098b77808 */ /* 0x000fe40004800000 */
[CC--:B------:R-:W-:Y:S01]  /*16050*/  ISETP.GE.AND P0, PT, R8.reuse, R165.reuse, PT ;  /* 0x000000a50800720c */ /* 0x0c0fe20003f06270 */
[----:B------:R-:W-:Y:S01]  /*16060*/  HMMA.16816.F32 R104, R76, R10, R104 ;  /* 0x0000000a4c68723c */ /* 0x000fe20000001868 */
[----:B------:R-:W-:Y:S01]  /*16070*/  ISETP.GE.AND P3, PT, R8, R164, PT ;  /* 0x000000a40800720c */ /* 0x000fe20003f66270 */
[----:B------:R-:W-:Y:S01]  /*16080*/  VIADD R8, R0, 0xa8 ;  /* 0x000000a800087836 */ /* 0x000fe20000000000 */
[----:B------:R-:W-:-:S02]  /*16090*/  ISETP.GE.AND P4, PT, R2, R165, PT ;  /* 0x000000a50200720c */ /* 0x000fc40003f86270 */
[-C--:B------:R-:W-:Y:S01]  /*160a0*/  ISETP.GE.AND P1, PT, R2, R164.reuse, PT ;  /* 0x000000a40200720c */ /* 0x080fe20003f26270 */
[----:B------:R-:W-:Y:S01]  /*160b0*/  VIADD R2, R0, 0xa1 ;  /* 0x000000a100027836 */ /* 0x000fe20000000000 */
[----:B------:R-:W-:Y:S01]  /*160c0*/  FSEL R151, R26, -INF , !P6 ;  /* 0xff8000001a977808 */ /* 0x000fe20007000000 */
[----:B---3--:R-:W-:Y:S01]  /*160d0*/  HMMA.16816.F32 R136, R172, R4, R136 ;  /* 0x00000004ac88723c */ /* 0x008fe20000001888 */
[----:B------:R-:W-:Y:S02]  /*160e0*/  FSEL R180, R25, -INF , !P4 ;  /* 0xff80000019b47808 */ /* 0x000fe40006000000 */
[----:B------:R-:W-:Y:S02]  /*160f0*/  FSEL R155, R155, -INF , !P5 ;  /* 0xff8000009b9b7808 */ /* 0x000fe40006800000 */
[CC--:B------:R-:W-:Y:S01]  /*16100*/  ISETP.GE.AND P6, PT, R8.reuse, R165.reuse, PT ;  /* 0x000000a50800720c */ /* 0x0c0fe20003fc6270 */
[----:B-1----:R-:W-:Y:S01]  /*16110*/  HMMA.16816.F32 R100, R76, R20, R100 ;  /* 0x000000144c64723c */ /* 0x002fe20000001864 */
[----:B------:R-:W-:Y:S01]  /*16120*/  ISETP.GE.AND P4, PT, R8, R164, PT ;  /* 0x000000a40800720c */ /* 0x000fe20003f86270 */
[----:B------:R-:W-:Y:S01]  /*16130*/  VIADD R8, R0, 0xb0 ;  /* 0x000000b000087836 */ /* 0x000fe20000000000 */
[-C--:B------:R-:W-:Y:S01]  /*16140*/  ISETP.GE.AND P5, PT, R2, R165.reuse, PT ;  /* 0x000000a50200720c */ /* 0x080fe20003fa6270 */
[----:B------:R-:W-:Y:S01]  /*16150*/  VIADD R4, R0, 0xb8 ;  /* 0x000000b800047836 */ /* 0x000fe20000000000 */
[----:B------:R-:W-:Y:S01]  /*16160*/  FSEL R60, R146, -INF , !P3 ;  /* 0xff800000923c7808 */ /* 0x000fe20005800000 */
[----:B------:R-:W-:Y:S01]  /*16170*/  HMMA.16816.F32 R12, R172, R28, R12 ;  /* 0x0000001cac0c723c */ /* 0x000fe2000000180c */
[----:B------:R-:W-:Y:S01]  /*16180*/  FSEL R171, R145, -INF , !P5 ;  /* 0xff80000091ab7808 */ /* 0x000fe20006800000 */
[----:B------:R-:W-:Y:S01]  /*16190*/  VIADD R20, R0, 0xb9 ;  /* 0x000000b900147836 */ /* 0x000fe20000000000 */
[----:B------:R-:W-:-:S02]  /*161a0*/  ISETP.GE.AND P3, PT, R8, R165, PT ;  /* 0x000000a50800720c */ /* 0x000fc40003f66270 */
[-C--:B------:R-:W-:Y:S01]  /*161b0*/  ISETP.GE.AND P5, PT, R8, R164.reuse, PT ;  /* 0x000000a40800720c */ /* 0x080fe20003fa6270 */
[----:B------:R-:W-:Y:S01]  /*161c0*/  HMMA.16816.F32 R96, R76, R22, R96 ;  /* 0x000000164c60723c */ /* 0x000fe20000001860 */
[----:B------:R-:W1:Y:S01]  /*161d0*/  LDSM.16.M88.4 R8, [R233+0x6800] ;  /* 0x00680000e908783b */ /* 0x000e620000000200 */
[----:B------:R-:W-:Y:S01]  /*161e0*/  FSEL R181, R24, -INF , !P2 ;  /* 0xff80000018b57808 */ /* 0x000fe20005000000 */
[----:B------:R-:W-:Y:S01]  /*161f0*/  VIADD R24, R0, 0xc8 ;  /* 0x000000c800187836 */ /* 0x000fe20000000000 */
[----:B------:R-:W-:Y:S01]  /*16200*/  ISETP.GE.AND P2, PT, R2, R164, PT ;  /* 0x000000a40200720c */ /* 0x000fe20003f46270 */
[----:B------:R-:W-:Y:S01]  /*16210*/  VIADD R2, R0, 0xa9 ;  /* 0x000000a900027836 */ /* 0x000fe20000000000 */
[----:B------:R-:W-:Y:S01]  /*16220*/  FSEL R149, R27, -INF , !P1 ;  /* 0xff8000001b957808 */ /* 0x000fe20004800000 */
[----:B------:R-:W-:Y:S01]  /*16230*/  HMMA.16816.F32 R132, R172, R6, R132 ;  /* 0x00000006ac84723c */ /* 0x000fe20000001884 */
[----:B------:R-:W-:Y:S02]  /*16240*/  FSEL R62, R142, -INF , !P4 ;  /* 0xff8000008e3e7808 */ /* 0x000fe40006000000 */
[----:B------:R-:W-:-:S02]  /*16250*/  ISETP.GE.AND P1, PT, R2, R165, PT ;  /* 0x000000a50200720c */ /* 0x000fc40003f26270 */
[----:B------:R-:W-:Y:S01]  /*16260*/  FSEL R178, R144, -INF , !P0 ;  /* 0xff80000090b27808 */ /* 0x000fe20004000000 */
[----:B------:R-:W-:Y:S01]  /*16270*/  HMMA.16816.F32 R104, R172, R30, R104 ;  /* 0x0000001eac68723c */ /* 0x000fe20000001868 */
[----:B------:R-:W-:Y:S02]  /*16280*/  FSEL R150, R141, -INF , !P1 ;  /* 0xff8000008d967808 */ /* 0x000fe40004800000 */
[C---:B------:R-:W-:Y:S02]  /*16290*/  ISETP.GE.AND P4, PT, R4.reuse, R165, PT ;  /* 0x000000a50400720c */ /* 0x040fe40003f86270 */
[-C--:B------:R-:W-:Y:S01]  /*162a0*/  ISETP.GE.AND P1, PT, R4, R164.reuse, PT ;  /* 0x000000a40400720c */ /* 0x080fe20003f26270 */
[----:B----4-:R-:W-:Y:S01]  /*162b0*/  HMMA.16816.F32 R92, R76, R16, R92 ;  /* 0x000000104c5c723c */ /* 0x010fe2000000185c */
[----:B------:R-:W-:Y:S01]  /*162c0*/  ISETP.GE.AND P0, PT, R2, R164, PT ;  /* 0x000000a40200720c */ /* 0x000fe20003f06270 */
[----:B------:R-:W2:Y:S01]  /*162d0*/  LDSM.16.M88.4 R4, [R238+0x7800] ;  /* 0x00780000ee04783b */ /* 0x000ea20000000200 */
[----:B------:R-:W-:Y:S01]  /*162e0*/  VIADD R2, R0, 0xb1 ;  /* 0x000000b100027836 */ /* 0x000fe20000000000 */
[----:B------:R-:W-:-:S02]  /*162f0*/  FSEL R63, R147, -INF , !P2 ;  /* 0xff800000933f7808 */ /* 0x000fc40005000000 */
[----:B------:R-:W-:Y:S01]  /*16300*/  FSEL R169, R140, -INF , !P6 ;  /* 0xff8000008ca97808 */ /* 0x000fe20007000000 */
[----:B------:R-:W-:Y:S01]  /*16310*/  HMMA.16816.F32 R16, R76, R18, R88 ;  /* 0x000000124c10723c */ /* 0x000fe20000001858 */
        /* <DEDUP_REMOVED lines=9> */
[C---:B-1----:R-:W-:Y:S01]  /*163b0*/  HMMA.16816.F32 R100, R172.reuse, R8, R100 ;  /* 0x00000008ac64723c */ /* 0x042fe20000001864 */
[C---:B------:R-:W-:Y:S01]  /*163c0*/  ISETP.GE.AND P5, PT, R2.reuse, R165, PT ;  /* 0x000000a50200720c */ /* 0x040fe20003fa6270 */
[----:B------:R-:W1:Y:S01]  /*163d0*/  LDSM.16.M88.4 R20, [R233+0x7000] ;  /* 0x00700000e914783b */ /* 0x000e620000000200 */
[----:B------:R-:W-:Y:S01]  /*163e0*/  ISETP.GE.AND P2, PT, R2, R164, PT ;  /* 0x000000a40200720c */ /* 0x000fe20003f46270 */
[C---:B------:R-:W-:Y:S01]  /*163f0*/  VIADD R2, R0.reuse, 0xc1 ;  /* 0x000000c100027836 */ /* 0x040fe20000000000 */
[----:B------:R-:W-:Y:S01]  /*16400*/  FSEL R65, R139, -INF , !P6 ;  /* 0xff8000008b417808 */ /* 0x000fe20007000000 */
[----:B------:R-:W-:Y:S01]  /*16410*/  HMMA.16816.F32 R96, R172, R10, R96 ;  /* 0x0000000aac60723c */ /* 0x000fe20000001860 */
[----:B------:R-:W-:Y:S01]  /*16420*/  VIADD R8, R0, 0xd0 ;  /* 0x000000d000087836 */ /* 0x000fe20000000000 */
[----:B------:R-:W-:-:S02]  /*16430*/  FSEL R69, R14, -INF , !P2 ;  /* 0xff8000000e457808 */ /* 0x000fc40005000000 */
[-C--:B------:R-:W-:Y:S02]  /*16440*/  ISETP.GE.AND P6, PT, R2, R165.reuse, PT ;  /* 0x000000a50200720c */ /* 0x080fe40003fc6270 */
[C---:B------:R-:W-:Y:S02]  /*16450*/  ISETP.GE.AND P2, PT, R8.reuse, R165, PT ;  /* 0x000000a50800720c */ /* 0x040fe40003f46270 */
[----:B------:R-:W-:Y:S02]  /*16460*/  FSEL R73, R13, -INF , !P6 ;  /* 0xff8000000d497808 */ /* 0x000fe40007000000 */
[----:B------:R-:W-:Y:S02]  /*16470*/  ISETP.GE.AND P6, PT, R8, R164, PT ;  /* 0x000000a40800720c */ /* 0x000fe40003fc6270 */
[----:B------:R-:W3:Y:S01]  /*16480*/  LDSM.16.M88.4 R8, [R233+0x7800] ;  /* 0x00780000e908783b */ /* 0x000ee20000000200 */
[----:B------:R-:W-:Y:S01]  /*16490*/  FSEL R67, R132, -INF , !P4 ;  /* 0xff80000084437808 */ /* 0x000fe20006000000 */
[----:B------:R-:W-:-:S04]  /*164a0*/  DEPBAR.LE SB0, 0x0 ;  /* 0x000080000000791a */ /* 0x000fc80000000000 */
[----:B------:R-:W-:Y:S02]  /*164b0*/  FSEL R71, R134, -INF , !P1 ;  /* 0xff80000086477808 */ /* 0x000fe40004800000 */
[----:B------:R-:W-:Y:S01]  /*164c0*/  FSEL R74, R12, -INF , !P5 ;  /* 0xff8000000c4a7808 */ /* 0x000fe20006800000 */
[----:B------:R-:W-:Y:S01]  /*164d0*/  VIADD R12, R0, 0xd1 ;  /* 0x000000d1000c7836 */ /* 0x000fe20000000000 */
[----:B------:R-:W-:Y:S01]  /*164e0*/  BAR.SYNC.DEFER_BLOCKING 0x0 ;  /* 0x0000000000007b1d */ /* 0x000fe20000010000 */
[----:B------:R-:W-:Y:S01]  /*164f0*/  ISETP.GE.AND P4, PT, R2, R164, PT ;  /* 0x000000a40200720c */ /* 0x000fe20003f86270 */
[----:B------:R-:W-:Y:S01]  /*16500*/  VIADD R2, R0, 0xc9 ;  /* 0x000000c900027836 */ /* 0x000fe20000000000 */
[----:B------:R-:W-:Y:S02]  /*16510*/  ISETP.GE.AND P1, PT, R24, R165, PT ;  /* 0x000000a51800720c */ /* 0x000fe40003f26270 */
[----:B------:R-:W-:Y:S02]  /*16520*/  FSEL R68, R15, -INF , !P4 ;  /* 0xff8000000f447808 */ /* 0x000fe40006000000 */
[----:B------:R-:W-:-:S02]  /*16530*/  FSEL R72, R104, -INF , !P1 ;  /* 0xff80000068487808 */ /* 0x000fc40004800000 */
[CC--:B------:R-:W-:Y:S02]  /*16540*/  ISETP.GE.AND P4, PT, R12.reuse, R165.reuse, PT ;  /* 0x000000a50c00720c */ /* 0x0c0fe40003f86270 */
[-C--:B------:R-:W-:Y:S02]  /*16550*/  ISETP.GE.AND P1, PT, R12, R164.reuse, PT ;  /* 0x000000a40c00720c */ /* 0x080fe40003f26270 */
[----:B--2---:R-:W-:Y:S01]  /*16560*/  HMMA.16816.F32 R12, R76, R4, R84 ;  /* 0x000000044c0c723c */ /* 0x004fe20000001854 */
[----:B------:R-:W-:Y:S02]  /*16570*/  FSEL R70, R135, -INF , !P3 ;  /* 0xff80000087467808 */ /* 0x000fe40005800000 */
[----:B------:R-:W-:Y:S02]  /*16580*/  FSEL R75, R133, -INF , !P0 ;  /* 0xff800000854b7808 */ /* 0x000fe40004000000 */
[C---:B------:R-:W-:Y:S01]  /*16590*/  ISETP.GE.AND P3, PT, R2.reuse, R165, PT ;  /* 0x000000a50200720c */ /* 0x040fe20003f66270 */
[----:B-1----:R-:W-:Y:S01]  /*165a0*/  HMMA.16816.F32 R92, R172, R20, R92 ;  /* 0x00000014ac5c723c */ /* 0x002fe2000000185c */
[-C--:B------:R-:W-:Y:S01]  /*165b0*/  ISETP.GE.AND P5, PT, R2, R164.reuse, PT ;  /* 0x000000a40200720c */ /* 0x080fe20003fa6270 */
[----:B------:R-:W-:Y:S01]  /*165c0*/  VIADD R2, R0, 0xd8 ;  /* 0x000000d800027836 */ /* 0x000fe20000000000 */
[----:B------:R-:W-:-:S02]  /*165d0*/  ISETP.GE.AND P0, PT, R24, R164, PT ;  /* 0x000000a41800720c */ /* 0x000fc40003f06270 */
[----:B------:R-:W-:Y:S01]  /*165e0*/  FSEL R87, R105, -INF , !P3 ;  /* 0xff80000069577808 */ /* 0x000fe20005800000 */
[----:B------:R-:W-:Y:S01]  /*165f0*/  HMMA.16816.F32 R4, R76, R6, R80 ;  /* 0x000000064c04723c */ /* 0x000fe20000001850 */
[----:B------:R-:W-:Y:S01]  /*16600*/  FSEL R85, R106, -INF , !P0 ;  /* 0xff8000006a557808 */ /* 0x000fe20004000000 */
[----:B------:R-:W-:Y:S01]  /*16610*/  VIADD R20, R0, 0xe0 ;  /* 0x000000e000147836 */ /* 0x000fe20000000000 */
        /* <DEDUP_REMOVED lines=8> */
[----:B------:R-:W-:Y:S01]  /*166a0*/  ISETP.GE.AND P2, PT, R2, R164, PT ;  /* 0x000000a40200720c */ /* 0x000fe20003f46270 */
[----:B---3--:R-:W-:Y:S01]  /*166b0*/  HMMA.16816.F32 R12, R172, R8, R12 ;  /* 0x00000008ac0c723c */ /* 0x008fe2000000180c */
        /* <DEDUP_REMOVED lines=8> */
[-C--:B------:R-:W-:Y:S01]  /*16740*/  ISETP.GE.AND P4, PT, R20, R164.reuse, PT ;  /* 0x000000a41400720c */ /* 0x080fe20003f86270 */
[----:B------:R-:W-:Y:S01]  /*16750*/  HMMA.16816.F32 R4, R172, R10, R4 ;  /* 0x0000000aac04723c */ /* 0x000fe20000001804 */
[----:B------:R-:W-:Y:S02]  /*16760*/  FSEL R81, R93, -INF , !P1 ;  /* 0xff8000005d517808 */ /* 0x000fe40004800000 */
[----:B------:R-:W-:Y:S02]  /*16770*/  FSEL R76, R94, -INF , !P4 ;  /* 0xff8000005e4c7808 */ /* 0x000fe40006000000 */
[C---:B------:R-:W-:Y:S02]  /*16780*/  ISETP.GE.AND P4, PT, R2.reuse, R165, PT ;  /* 0x000000a50200720c */ /* 0x040fe40003f86270 */
[----:B------:R-:W-:Y:S01]  /*16790*/  ISETP.GE.AND P1, PT, R2, R164, PT ;  /* 0x000000a40200720c */ /* 0x000fe20003f26270 */
[----:B------:R-:W-:Y:S01]  /*167a0*/  VIADD R2, R0, 0xf1 ;  /* 0x000000f100027836 */ /* 0x000fe20000000000 */
[----:B------:R-:W-:-:S02]  /*167b0*/  FSEL R93, R95, -INF , !P0 ;  /* 0xff8000005f5d7808 */ /* 0x000fc40004000000 */
[----:B------:R-:W-:Y:S02]  /*167c0*/  FSEL R80, R102, -INF , !P6 ;  /* 0xff80000066507808 */ /* 0x000fe40007000000 */
[-C--:B------:R-:W-:Y:S02]  /*167d0*/  ISETP.GE.AND P0, PT, R2, R165.reuse, PT ;  /* 0x000000a50200720c */ /* 0x080fe40003f06270 */
[-C--:B------:R-:W-:Y:S01]  /*167e0*/  ISETP.GE.AND P6, PT, R20, R165.reuse, PT ;  /* 0x000000a51400720c */ /* 0x080fe20003fc6270 */
[----:B------:R-:W-:Y:S01]  /*167f0*/  VIADD R20, R0, 0xe9 ;  /* 0x000000e900147836 */ /* 0x000fe20000000000 */
[----:B------:R-:W-:Y:S02]  /*16800*/  FSEL R78, R98, -INF , !P3 ;  /* 0xff800000624e7808 */ /* 0x000fe40005800000 */
[----:B------:R-:W-:Y:S02]  /*16810*/  FSEL R94, R13, -INF , !P0 ;  /* 0xff8000000d5e7808 */ /* 0x000fe40004000000 */
[----:B------:R-:W-:-:S02]  /*16820*/  ISETP.GE.AND P3, PT, R21, R165, PT ;  /* 0x000000a51500720c */ /* 0x000fc40003f66270 */
[----:B------:R-:W-:Y:S02]  /*16830*/  PLOP3.LUT P0, PT, PT, PT, UP0, 0x80, 0x0 ;  /* 0x000000000000781c */ /* 0x000fe40003f0f008 */
[----:B------:R-:W-:Y:S02]  /*16840*/  FSEL R83, R97, -INF , !P5 ;  /* 0xff80000061537808 */ /* 0x000fe40006800000 */
[----:B------:R-:W-:Y:S02]  /*16850*/  FSEL R82, R92, -INF , !P6 ;  /* 0xff8000005c527808 */ /* 0x000fe40007000000 */
[----:B------:R-:W-:Y:S02]  /*16860*/  FSEL R97, R16, -INF , !P3 ;  /* 0xff80000010617808 */ /* 0x000fe40005800000 */
[----:B------:R-:W-:Y:S02]  /*16870*/  FSEL R77, R99, -INF , !P2 ;  /* 0xff800000634d7808 */ /* 0x000fe40005000000 */
[----:B------:R-:W-:-:S02]  /*16880*/  ISETP.GE.AND P6, PT, R20, R164, PT ;  /* 0x000000a41400720c */ /* 0x000fc40003fc6270 */
[-C--:B------:R-:W-:Y:S01]  /*16890*/  ISETP.GE.AND P3, PT, R2, R164.reuse, PT ;  /* 0x000000a40200720c */ /* 0x080fe20003f66270 */
[----:B------:R-:W-:Y:S01]  /*168a0*/  VIADD R2, R0, 0xf9 ;  /* 0x000000f900027836 */ /* 0x000fe20000000000 */
[----:B------:R-:W-:Y:S02]  /*168b0*/  ISETP.GE.AND P5, PT, R21, R164, PT ;  /* 0x000000a41500720c */ /* 0x000fe40003fa6270 */
[----:B------:R-:W-:Y:S02]  /*168c0*/  ISETP.GE.AND P2, PT, R20, R165, PT ;  /* 0x000000a51400720c */ /* 0x000fe40003f46270 */
[----:B------:R-:W-:Y:S02]  /*168d0*/  FSEL R91, R19, -INF , !P6 ;  /* 0xff800000135b7808 */ /* 0x000fe40007000000 */
[----:B------:R-:W-:Y:S02]  /*168e0*/  FSEL R92, R18, -INF , !P5 ;  /* 0xff800000125c7808 */ /* 0x000fe40006800000 */
[----:B------:R-:W-:-:S02]  /*168f0*/  FSEL R96, R17, -INF , !P2 ;  /* 0xff80000011607808 */ /* 0x000fc40005000000 */
[-C--:B------:R-:W-:Y:S02]  /*16900*/  ISETP.GE.AND P6, PT, R0, R165.reuse, PT ;  /* 0x000000a50000720c */ /* 0x080fe40003fc6270 */
[----:B------:R-:W-:Y:S02]  /*16910*/  FSEL R95, R12, -INF , !P4 ;  /* 0xff8000000c5f7808 */ /* 0x000fe40006000000 */
[----:B------:R-:W-:Y:S02]  /*16920*/  FSEL R90, R14, -INF , !P1 ;  /* 0xff8000000e5a7808 */ /* 0x000fe40004800000 */
[CC--:B------:R-:W-:Y:S02]  /*16930*/  ISETP.GE.AND P5, PT, R8.reuse, R165.reuse, PT ;  /* 0x000000a50800720c */ /* 0x0c0fe40003fa6270 */
[----:B------:R-:W-:Y:S02]  /*16940*/  ISETP.GE.AND P2, PT, R8, R164, PT ;  /* 0x000000a40800720c */ /* 0x000fe40003f46270 */
[----:B------:R-:W-:-:S02]  /*16950*/  ISETP.GE.AND P4, PT, R2, R165, PT ;  /* 0x000000a50200720c */ /* 0x000fc40003f86270 */
[----:B------:R-:W-:Y:S02]  /*16960*/  ISETP.GE.AND P1, PT, R2, R164, PT ;  /* 0x000000a40200720c */ /* 0x000fe40003f26270 */
[----:B------:R-:W-:Y:S02]  /*16970*/  FSEL R0, R64, -INF , !P6 ;  /* 0xff80000040007808 */ /* 0x000fe40007000000 */
[----:B------:R-:W-:Y:S02]  /*16980*/  FSEL R99, R15, -INF , !P3 ;  /* 0xff8000000f637808 */ /* 0x000fe40005800000 */
[----:B------:R-:W-:Y:S02]  /*16990*/  FSEL R101, R4, -INF , !P5 ;  /* 0xff80000004657808 */ /* 0x000fe40006800000 */
[----:B------:R-:W-:Y:S02]  /*169a0*/  FSEL R98, R6, -INF , !P2 ;  /* 0xff80000006627808 */ /* 0x000fe40005000000 */
[----:B------:R-:W-:-:S02]  /*169b0*/  FSEL R100, R5, -INF , !P4 ;  /* 0xff80000005647808 */ /* 0x000fc40006000000 */
[----:B------:R-:W-:Y:S01]  /*169c0*/  FSEL R64, R7, -INF , !P1 ;  /* 0xff80000007407808 */ /* 0x000fe20004800000 */
[----:B------:R-:W-:Y:S06]  /*169d0*/  @!P0 BRA `(.L_x_3872) ;  /* 0x0000000400f08947 */ /* 0x000fec0003800000 */
[----:B------:R-:W-:-:S13]  /*169e0*/  PLOP3.LUT P1, PT, PT, PT, UP1, 0x40, 0x0 ;  /* 0x000000000000781c */ /* 0x000fda0003f2e818 */
[----:B------:R-:W-:Y:S05]  /*169f0*/  @P1 BRA `(.L_x_3873) ;  /* 0x0000000000f41947 */ /* 0x000fea0003800000 */
[----:B------:R-:W1:Y:S01]  /*16a00*/  LDC R4, c[0x0][0x380] ;  /* 0x0000e000ff047b82 */ /* 0x000e620000000800 */
[----:B------:R-:W-:Y:S01]  /*16a10*/  UIADD3 UR5, UR8, -0x100, URZ ;  /* 0xffffff0008057890 */ /* 0x000fe2000fffe03f */
[----:B------:R-:W-:Y:S01]  /*16a20*/  IABS R8, UR8 ;  /* 0x0000000800087c13 */ /* 0x000fe20008000000 */
[----:B------:R-:W-:Y:S01]  /*16a30*/  ULDC.64 UR10, c[0x0][0x248] ;  /* 0x00009200000a7ab9 */ /* 0x000fe20000000a00 */
[----:B------:R-:W-:-:S03]  /*16a40*/  ULDC.64 UR12, c[0x0][0x230] ;  /* 0x00008c00000c7ab9 */ /* 0x000fc60000000a00 */
        /* <DEDUP_REMOVED lines=56> */
.L_x_3873:
[----:B------:R-:W-:Y:S02]  /*16dd0*/  ULDC UR10, c[0x0][0x248] ;  /* 0x00009200000a7ab9 */ /* 0x000fe40000000800 */
[----:B------:R-:W-:-:S06]  /*16de0*/  USHF.L.U32 UR5, UR10, 0x8, URZ ;  /* 0x000000080a057899 */ /* 0x000fcc000800063f */
[----:B------:R-:W-:-:S04]  /*16df0*/  IADD3 R6, RZ, -UR5, RZ ;  /* 0x80000005ff067c10 */ /* 0x000fc8000fffe0ff */
[----:B------:R-:W-:-:S07]  /*16e00*/  SHF.R.S32.HI R4, RZ, 0x1f, R6 ;  /* 0x0000001fff047819 */ /* 0x000fce0000011406 */
.L_x_3874:
        /* <DEDUP_REMOVED lines=57> */
.L_x_3872:
[----:B------:R-:W-:Y:S01]  /*171a0*/  FMNMX.FTZ R2, R0, R116, !PT ;  /* 0x0000007400027209 */ /* 0x000fe20007810000 */
[----:B------:R-:W-:Y:S01]  /*171b0*/  ULDC UR5, c[0x0][0x2ec] ;  /* 0x0000bb0000057ab9 */ /* 0x000fe20000000800 */
[----:B---3--:R-:W-:Y:S02]  /*171c0*/  FMNMX.FTZ R4, R218, R219, !PT ;  /* 0x000000dbda047209 */ /* 0x008fe40007810000 */
        /* <DEDUP_REMOVED lines=115> */
[-C--:B------:R-:W-:Y:S01]  /*17900*/  LEA R235, R166, R3.reuse, 0x1 ;  /* 0x00000003a6eb7211 */ /* 0x080fe200078e08ff */
        /* <DEDUP_REMOVED lines=43> */
[----:B------:R-:W-:Y:S01]  /*17bc0*/  LDSM.16.MT88.4 R36, [R235+0xa800] ;  /* 0x00a80000eb24783b */ /* 0x000fe20000004200 */
        /* <DEDUP_REMOVED lines=47> */
[----:B------:R-:W-:-:S03]  /*17ec0*/  FFMA.FTZ R252, R100, UR5, -R133 ;  /* 0x0000000564fc7c23 */ /* 0x000fc60008010885 */
[----:B------:R-:W-:Y:S01]  /*17ed0*/  MUFU.EX2 R124, R124 ;  /* 0x0000007c007c7308 */ /* 0x000fe20000000800 */
[----:B-1----:R-:W-:-:S07]  /*17ee0*/  FMNMX.FTZ R0, R0, R4, !PT ;  /* 0x0000000400007209 */ /* 0x002fce0007810000 */
[----:B------:R-:W-:Y:S01]  /*17ef0*/  MUFU.EX2 R123, R123 ;  /* 0x0000007b007b7308 */ /* 0x000fe20000000800 */
[----:B------:R-:W-:Y:S01]  /*17f00*/  F2FP.F16.F32.PACK_AB R4, R131, R132 ;  /* 0x000000848304723e */ /* 0x000fe200000000ff */
[----:B------:R-:W-:Y:S01]  /*17f10*/  FADD.FTZ R131, R132, R131 ;  /* 0x0000008384837221 */ /* 0x000fe20000010000 */
[C---:B------:R-:W-:Y:S01]  /*17f20*/  FSETP.NEU.FTZ.AND P1, PT, R0.reuse, -INF , PT ;  /* 0xff8000000000780b */ /* 0x040fe20003f3d000 */
[----:B------:R-:W-:Y:S01]  /*17f30*/  FMUL.FTZ R110, R0, UR5 ;  /* 0x00000005006e7c20 */ /* 0x000fe20008410000 */
[----:B--2---:R-:W-:Y:S01]  /*17f40*/  F2FP.F16.F32.PACK_AB R54, R125, R126 ;  /* 0x0000007e7d36723e */ /* 0x004fe200000000ff */
[----:B------:R-:W-:Y:S02]  /*17f50*/  FADD.FTZ R130, R130, R131 ;  /* 0x0000008382827221 */ /* 0x000fe40000010000 */
[----:B------:R-:W-:Y:S01]  /*17f60*/  MUFU.EX2 R122, R122 ;  /* 0x0000007a007a7308 */ /* 0x000fe20000000800 */
[----:B------:R-:W-:Y:S01]  /*17f70*/  FSEL R110, R110, RZ, P1 ;  /* 0x000000ff6e6e7208 */ /* 0x000fe20000800000 */
[----:B------:R-:W-:-:S04]  /*17f80*/  FADD.FTZ R129, R129, R130 ;  /* 0x0000008281817221 */ /* 0x000fc80000010000 */
        /* <DEDUP_REMOVED lines=56> */
[----:B------:R-:W-:Y:S01]  /*18310*/  FFMA.FTZ R61, R61, UR5, -R110 ;  /* 0x000000053d3d7c23 */ /* 0x000fe2000801086e */
[----:B------:R-:W-:Y:S01]  /*18320*/  FADD.FTZ R108, R109, R108 ;  /* 0x0000006c6d6c7221 */ /* 0x000fe20000010000 */
[--C-:B------:R-:W-:Y:S01]  /*18330*/  FFMA.FTZ R66, R66, UR5, -R110.reuse ;  /* 0x0000000542427c23 */ /* 0x100fe2000801086e */
[----:B------:R-:W-:Y:S01]  /*18340*/  FFMA.FTZ R65, R65, UR5, -R110 ;  /* 0x0000000541417c23 */ /* 0x000fe2000801086e */
[C---:B------:R-:W-:Y:S01]  /*18350*/  HMMA.16816.F32 R24, R4.reuse, R20, RZ ;  /* 0x000000140418723c */ /* 0x040fe200000018ff */
[----:B------:R-:W-:Y:S01]  /*18360*/  FADD.FTZ R107, R107, R108 ;  /* 0x0000006c6b6b7221 */ /* 0x000fe20000010000 */
[--C-:B------:R-:W-:Y:S01]  /*18370*/  FFMA.FTZ R71, R71, UR5, -R110.reuse ;  /* 0x0000000547477c23 */ /* 0x100fe2000801086e */
[----:B------:R-:W3:Y:S01]  /*18380*/  MUFU.EX2 R102, R102 ;  /* 0x0000006600667308 */ /* 0x000ee20000000800 */
[----:B--2---:R-:W-:Y:S01]  /*18390*/  F2FP.F16.F32.PACK_AB R53, R104, R105 ;  /* 0x000000696835723e */ /* 0x004fe200000000ff */
[----:B------:R-:W-:Y:S01]  /*183a0*/  FADD.FTZ R106, R106, R107 ;  /* 0x0000006b6a6a7221 */ /* 0x000fe20000010000 */
[C---:B------:R-:W-:Y:S01]  /*183b0*/  HMMA.16816.F32 R16, R4.reuse, R12, RZ ;  /* 0x0000000c0410723c */ /* 0x040fe200000018ff */
[----:B------:R-:W-:Y:S01]  /*183c0*/  FFMA.FTZ R70, R70, UR5, -R110 ;  /* 0x0000000546467c23 */ /* 0x000fe2000801086e */
[----:B------:R-:W-:Y:S01]  /*183d0*/  FADD.FTZ R129, R128, R129 ;  /* 0x0000008180817221 */ /* 0x000fe20000010000 */
[----:B------:R-:W-:Y:S01]  /*183e0*/  FADD.FTZ R106, R105, R106 ;  /* 0x0000006a696a7221 */ /* 0x000fe20000010000 */
[----:B------:R-:W-:Y:S01]  /*183f0*/  FFMA.FTZ R80, R80, UR5, -R110 ;  /* 0x0000000550507c23 */ /* 0x000fe2000801086e */
[----:B------:R-:W-:Y:S01]  /*18400*/  MUFU.EX2 R121, R121 ;  /* 0x0000007900797308 */ /* 0x000fe20000000800 */
[C---:B------:R-:W-:Y:S01]  /*18410*/  HMMA.16816.F32 R28, R4.reuse, R30, RZ ;  /* 0x0000001e041c723c */ /* 0x040fe200000018ff */
[----:B------:R-:W-:Y:S01]  /*18420*/  FADD.FTZ R129, R127, R129 ;  /* 0x000000817f817221 */ /* 0x000fe20000010000 */
[----:B------:R-:W-:Y:S01]  /*18430*/  FADD.FTZ R106, R104, R106 ;  /* 0x0000006a686a7221 */ /* 0x000fe20000010000 */
[--C-:B------:R-:W-:Y:S01]  /*18440*/  FFMA.FTZ R79, R79, UR5, -R110.reuse ;  /* 0x000000054f4f7c23 */ /* 0x100fe2000801086e */
[----:B------:R-:W-:Y:S01]  /*18450*/  FFMA.FTZ R78, R78, UR5, -R110 ;  /* 0x000000054e4e7c23 */ /* 0x000fe2000801086e */
[----:B------:R-:W-:Y:S01]  /*18460*/  FADD.FTZ R126, R126, R129 ;  /* 0x000000817e7e7221 */ /* 0x000fe20000010000 */
[C---:B------:R-:W-:Y:S01]  /*18470*/  HMMA.16816.F32 R20, R4.reuse, R22, RZ ;  /* 0x000000160414723c */ /* 0x040fe200000018ff */
[----:B------:R-:W-:Y:S01]  /*18480*/  MUFU.EX2 R134, R134 ;  /* 0x0000008600867308 */ /* 0x000fe20000000800 */
[C---:B---3--:R-:W-:Y:S01]  /*18490*/  F2FP.F16.F32.PACK_AB R55, R102.reuse, R103 ;  /* 0x000000676637723e */ /* 0x048fe200000000ff */
[----:B------:R-:W-:Y:S01]  /*184a0*/  FADD.FTZ R106, R103, R106 ;  /* 0x0000006a676a7221 */ /* 0x000fe20000010000 */
[----:B------:R-:W-:Y:S01]  /*184b0*/  FADD.FTZ R126, R125, R126 ;  /* 0x0000007e7d7e7221 */ /* 0x000fe20000010000 */
[----:B------:R-:W-:Y:S01]  /*184c0*/  FFMA.FTZ R77, R77, UR5, -R110 ;  /* 0x000000054d4d7c23 */ /* 0x000fe2000801086e */
[C---:B------:R-:W-:Y:S01]  /*184d0*/  HMMA.16816.F32 R12, R4.reuse, R14, RZ ;  /* 0x0000000e040c723c */ /* 0x040fe200000018ff */
[----:B------:R-:W-:Y:S01]  /*184e0*/  FADD.FTZ R106, R102, R106 ;  /* 0x0000006a666a7221 */ /* 0x000fe20000010000 */
[----:B------:R-:W-:Y:S01]  /*184f0*/  FADD.FTZ R126, R124, R126 ;  /* 0x0000007e7c7e7221 */ /* 0x000fe20000010000 */
[----:B------:R-:W2:Y:S01]  /*18500*/  MUFU.EX2 R135, R135 ;  /* 0x0000008700877308 */ /* 0x000ea20000000800 */
[--C-:B------:R-:W-:Y:S01]  /*18510*/  FFMA.FTZ R76, R76, UR5, -R110.reuse ;  /* 0x000000054c4c7c23 */ /* 0x100fe2000801086e */
[----:B------:R-:W-:Y:S01]  /*18520*/  FFMA.FTZ R91, R91, UR5, -R110 ;  /* 0x000000055b5b7c23 */ /* 0x000fe2000801086e */
[C---:B------:R-:W-:Y:S01]  /*18530*/  HMMA.16816.F32 R8, R4.reuse, R48, RZ ;  /* 0x000000300408723c */ /* 0x040fe200000018ff */
[----:B------:R-:W-:Y:S01]  /*18540*/  FADD.FTZ R126, R123, R126 ;  /* 0x0000007e7b7e7221 */ /* 0x000fe20000010000 */
[--C-:B------:R-:W-:Y:S01]  /*18550*/  FFMA.FTZ R90, R90, UR5, -R110.reuse ;  /* 0x000000055a5a7c23 */ /* 0x100fe2000801086e */
[--C-:B------:R-:W-:Y:S01]  /*18560*/  FFMA.FTZ R251, R64, UR5, -R110.reuse ;  /* 0x0000000540fb7c23 */ /* 0x100fe2000801086e */
[----:B------:R-:W-:Y:S01]  /*18570*/  FFMA.FTZ R99, R99, UR5, -R110 ;  /* 0x0000000563637c23 */ /* 0x000fe2000801086e */
[----:B------:R-:W3:Y:S01]  /*18580*/  MUFU.EX2 R136, R136 ;  /* 0x0000008800887308 */ /* 0x000ee20000000800 */
[----:B------:R-:W-:Y:S01]  /*18590*/  HMMA.16816.F32 R4, R4, R50, RZ ;  /* 0x000000320404723c */ /* 0x000fe200000018ff */
[----:B------:R-:W-:Y:S01]  /*185a0*/  F2FP.F16.F32.PACK_AB R48, R123, R124 ;  /* 0x0000007c7b30723e */ /* 0x000fe200000000ff */
[----:B------:R-:W-:-:S04]  /*185b0*/  FADD.FTZ R126, R122, R126 ;  /* 0x0000007e7a7e7221 */ /* 0x000fc80000010000 */
[C---:B------:R-:W-:Y:S01]  /*185c0*/  HMMA.16816.F32 R32, R52.reuse, R44, R32 ;  /* 0x0000002c3420723c */ /* 0x040fe20000001820 */
[----:B------:R-:W4:Y:S01]  /*185d0*/  MUFU.EX2 R137, R137 ;  /* 0x0000008900897308 */ /* 0x000f220000000800 */
[----:B--2---:R-:W-:Y:S01]  /*185e0*/  F2FP.F16.F32.PACK_AB R49, R135, R134 ;  /* 0x000000868731723e */ /* 0x004fe200000000ff */
[----:B------:R-:W-:Y:S01]  /*185f0*/  FADD.FTZ R134, R134, R106 ;  /* 0x0000006a86867221 */ /* 0x000fe20000010000 */
[C---:B------:R-:W-:Y:S01]  /*18600*/  F2FP.F16.F32.PACK_AB R50, R121.reuse, R122 ;  /* 0x0000007a7932723e */ /* 0x040fe200000000ff */
[----:B------:R-:W-:Y:S01]  /*18610*/  FADD.FTZ R121, R121, R126 ;  /* 0x0000007e79797221 */ /* 0x000fe20000010000 */
[C---:B------:R-:W-:Y:S01]  /*18620*/  HMMA.16816.F32 R28, R52.reuse, R46, R28 ;  /* 0x0000002e341c723c */ /* 0x040fe2000000181c */
[----:B------:R-:W2:Y:S01]  /*18630*/  LDSM.16.MT88.4 R44, [R3+0xb000] ;  /* 0x00b00000032c783b */ /* 0x000ea20000004200 */
[----:B------:R-:W-:Y:S01]  /*18640*/  FADD.FTZ R134, R135, R134 ;  /* 0x0000008687867221 */ /* 0x000fe20000010000 */
[----:B------:R-:W5:Y:S03]  /*18650*/  MUFU.EX2 R120, R120 ;  /* 0x0000007800787308 */ /* 0x000f660000000800 */
[----:B------:R-:W-:Y:S01]  /*18660*/  HMMA.16816.F32 R24, R52, R40, R24 ;  /* 0x000000283418723c */ /* 0x000fe20000001818 */
[----:B---3--:R-:W-:-:S04]  /*18670*/  FADD.FTZ R134, R136, R134 ;  /* 0x0000008688867221 */ /* 0x008fc80000010000 */
[----:B------:R-:W3:Y:S01]  /*18680*/  MUFU.EX2 R119, R119 ;  /* 0x0000007700777308 */ /* 0x000ee20000000800 */
[----:B------:R-:W-:Y:S01]  /*18690*/  HMMA.16816.F32 R20, R52, R42, R20 ;  /* 0x0000002a3414723c */ /* 0x000fe20000001814 */
[----:B------:R-:W3:Y:S01]  /*186a0*/  LDSM.16.MT88.4 R40, [R236+0xb000] ;  /* 0x00b00000ec28783b */ /* 0x000ee20000004200 */
[C---:B----4-:R-:W-:Y:S01]  /*186b0*/  F2FP.F16.F32.PACK_AB R51, R137.reuse, R136 ;  /* 0x000000888933723e */ /* 0x050fe200000000ff */
[----:B------:R-:W-:-:S03]  /*186c0*/  FADD.FTZ R134, R137, R134 ;  /* 0x0000008689867221 */ /* 0x000fc60000010000 */
[----:B-1----:R-:W-:Y:S01]  /*186d0*/  HMMA.16816.F32 R8, R52, R56, R8 ;  /* 0x000000383408723c */ /* 0x002fe20000001808 */
[----:B------:R-:W-:Y:S01]  /*186e0*/  MUFU.EX2 R118, R118 ;  /* 0x0000007600767308 */ /* 0x000fe20000000800 */
[----:B-----5:R-:W-:-:S04]  /*186f0*/  FADD.FTZ R121, R120, R121 ;  /* 0x0000007978797221 */ /* 0x020fc80000010000 */
[C---:B------:R-:W-:Y:S01]  /*18700*/  HMMA.16816.F32 R4, R52.reuse, R58, R4 ;  /* 0x0000003a3404723c */ /* 0x040fe20000001804 */
[----:B------:R-:W1:Y:S02]  /*18710*/  LDSM.16.MT88.4 R56, [R234+0xb000] ;  /* 0x00b00000ea38783b */ /* 0x000e640000004200 */
[----:B------:R-:W4:Y:S03]  /*18720*/  MUFU.EX2 R117, R117 ;  /* 0x0000007500757308 */ /* 0x000f260000000800 */
[C---:B------:R-:W-:Y:S05]  /*18730*/  HMMA.16816.F32 R16, R52.reuse, R36, R16 ;  /* 0x000000243410723c */ /* 0x040fea0000001810 */
[----:B------:R-:W5:Y:S01]  /*18740*/  MUFU.EX2 R141, R141 ;  /* 0x0000008d008d7308 */ /* 0x000f620000000800 */
[----:B------:R-:W-:Y:S01]  /*18750*/  HMMA.16816.F32 R12, R52, R38, R12 ;  /* 0x00000026340c723c */ /* 0x000fe2000000180c */
[----:B------:R-:W1:Y:S05]  /*18760*/  LDSM.16.MT88.4 R36, [R235+0xb000] ;  /* 0x00b00000eb24783b */ /* 0x000e6a0000004200 */
[----:B--2---:R-:W-:Y:S01]  /*18770*/  HMMA.16816.F32 R32, R48, R44, R32 ;  /* 0x0000002c3020723c */ /* 0x004fe20000001820 */
[----:B------:R-:W2:Y:S01]  /*18780*/  MUFU.EX2 R142, R142 ;  /* 0x0000008e008e7308 */ /* 0x000ea20000000800 */
[C---:B---3--:R-:W-:Y:S01]  /*18790*/  F2FP.F16.F32.PACK_AB R52, R119.reuse, R120 ;  /* 0x000000787734723e */ /* 0x048fe200000000ff */
[----:B------:R-:W-:Y:S01]  /*187a0*/  FADD.FTZ R119, R119, R121 ;  /* 0x0000007977777221 */ /* 0x000fe20000010000 */
[----:B----4-:R-:W-:-:S02]  /*187b0*/  F2FP.F16.F32.PACK_AB R54, R117, R118 ;  /* 0x000000767536723e */ /* 0x010fc400000000ff */
[C---:B------:R-:W-:Y:S01]  /*187c0*/  HMMA.16816.F32 R28, R48.reuse, R46, R28 ;  /* 0x0000002e301c723c */ /* 0x040fe2000000181c */
[----:B------:R-:W3:Y:S01]  /*187d0*/  LDSM.16.MT88.4 R44, [R3+0xb800] ;  /* 0x00b80000032c783b */ /* 0x000ee20000004200 */
[----:B------:R-:W-:Y:S01]  /*187e0*/  FADD.FTZ R119, R118, R119 ;  /* 0x0000007776777221 */ /* 0x000fe20000010000 */
[----:B------:R-:W4:Y:S01]  /*187f0*/  MUFU.EX2 R143, R143 ;  /* 0x0000008f008f7308 */ /* 0x000f220000000800 */
[----:B-----5:R-:W-:Y:S02]  /*18800*/  FADD.FTZ R134, R141, R134 ;  /* 0x000000868d867221 */ /* 0x020fe40000010000 */
[----:B------:R-:W-:Y:S01]  /*18810*/  HMMA.16816.F32 R24, R48, R40, R24 ;  /* 0x000000283018723c */ /* 0x000fe20000001818 */
[----:B------:R-:W-:-:S04]  /*18820*/  FADD.FTZ R117, R117, R119 ;  /* 0x0000007775757221 */ /* 0x000fc80000010000 */
[----:B------:R-:W5:Y:S01]  /*18830*/  MUFU.EX2 R144, R144 ;  /* 0x0000009000907308 */ /* 0x000f620000000800 */
[----:B------:R-:W-:Y:S01]  /*18840*/  HMMA.16816.F32 R20, R48, R42, R20 ;  /* 0x0000002a3014723c */ /* 0x000fe20000001814 */
[----:B------:R-:W3:Y:S01]  /*18850*/  LDSM.16.MT88.4 R40, [R236+0xb800] ;  /* 0x00b80000ec28783b */ /* 0x000ee20000004200 */
        /* <DEDUP_REMOVED lines=8> */
[C---:B-----5:R-:W-:Y:S01]  /*188e0*/  F2FP.F16.F32.PACK_AB R55, R144.reuse, R143 ;  /* 0x0000008f9037723e */ /* 0x060fe200000000ff */
[----:B------:R-:W-:Y:S01]  /*188f0*/  FADD.FTZ R142, R144, R142 ;  /* 0x0000008e908e7221 */ /* 0x000fe20000010000 */
[C---:B------:R-:W-:Y:S05]  /*18900*/  HMMA.16816.F32 R16, R48.reuse, R36, R16 ;  /* 0x000000243010723c */ /* 0x040fea0000001810 */
[----:B------:R-:W5:Y:S01]  /*18910*/  MUFU.EX2 R114, R114 ;  /* 0x0000007200727308 */ /* 0x000f620000000800 */
[----:B------:R-:W-:Y:S01]  /*18920*/  HMMA.16816.F32 R12, R48, R38, R12 ;  /* 0x00000026300c723c */ /* 0x000fe2000000180c */
[----:B------:R-:W2:Y:S01]  /*18930*/  LDSM.16.MT88.4 R36, [R235+0xb800] ;  /* 0x00b80000eb24783b */ /* 0x000ea20000004200 */
[----:B-1----:R-:W-:-:S04]  /*18940*/  FADD.FTZ R117, R116, R117 ;  /* 0x0000007574757221 */ /* 0x002fc80000010000 */
[----:B---3--:R-:W-:Y:S01]  /*18950*/  HMMA.16816.F32 R32, R52, R44, R32 ;  /* 0x0000002c3420723c */ /* 0x008fe20000001820 */
[----:B------:R-:W1:Y:S01]  /*18960*/  MUFU.EX2 R113, R113 ;  /* 0x0000007100717308 */ /* 0x000e620000000800 */
[C---:B----4-:R-:W-:Y:S01]  /*18970*/  F2FP.F16.F32.PACK_AB R48, R115.reuse, R116 ;  /* 0x000000747330723e */ /* 0x050fe200000000ff */
[----:B------:R-:W-:-:S03]  /*18980*/  FADD.FTZ R115, R115, R117 ;  /* 0x0000007573737221 */ /* 0x000fc60000010000 */
[C---:B------:R-:W-:Y:S01]  /*18990*/  HMMA.16816.F32 R28, R52.reuse, R46, R28 ;  /* 0x0000002e341c723c */ /* 0x040fe2000000181c */
[----:B------:R-:W3:Y:S02]  /*189a0*/  LDSM.16.MT88.4 R44, [R3+0xc000] ;  /* 0x00c00000032c783b */ /* 0x000ee40000004200 */
[----:B------:R-:W-:Y:S01]  /*189b0*/  MUFU.EX2 R153, R153 ;  /* 0x0000009900997308 */ /* 0x000fe20000000800 */
[----:B-----5:R-:W-:Y:S02]  /*189c0*/  FADD.FTZ R115, R114, R115 ;  /* 0x0000007372737221 */ /* 0x020fe40000010000 */
[C---:B------:R-:W-:Y:S05]  /*189d0*/  HMMA.16816.F32 R24, R52.reuse, R40, R24 ;  /* 0x000000283418723c */ /* 0x040fea0000001818 */
[----:B------:R-:W4:Y:S01]  /*189e0*/  MUFU.EX2 R154, R154 ;  /* 0x0000009a009a7308 */ /* 0x000f220000000800 */
        /* <DEDUP_REMOVED lines=14> */
[----:B------:R-:W-:Y:S01]  /*18ad0*/  HMMA.16816.F32 R12, R52, R38, R12 ;  /* 0x00000026340c723c */ /* 0x000fe2000000180c */
[----:B------:R-:W1:Y:S06]  /*18ae0*/  LDSM.16.MT88.4 R36, [R235+0xc000] ;  /* 0x00c00000eb24783b */ /* 0x000e6c0000004200 */
[----:B------:R-:W5:Y:S01]  /*18af0*/  MUFU.EX2 R111, R111 ;  /* 0x0000006f006f7308 */ /* 0x000f620000000800 */
[----:B--2---:R-:W-:Y:S01]  /*18b00*/  F2FP.F16.F32.PACK_AB R51, R157, R156 ;  /* 0x0000009c9d33723e */ /* 0x004fe200000000ff */
[----:B------:R-:W-:-:S04]  /*18b10*/  FADD.FTZ R156, R156, R153 ;  /* 0x000000999c9c7221 */ /* 0x000fc80000010000 */
[----:B------:R-:W-:Y:S02]  /*18b20*/  FADD.FTZ R156, R157, R156 ;  /* 0x0000009c9d9c7221 */ /* 0x000fe40000010000 */
[----:B---3--:R-:W-:Y:S01]  /*18b30*/  HMMA.16816.F32 R32, R48, R44, R32 ;  /* 0x0000002c3020723c */ /* 0x008fe20000001820 */
        /* <DEDUP_REMOVED lines=12> */
[----:B-1----:R-:W-:Y:S01]  /*18c00*/  HMMA.16816.F32 R8, R48, R56, R8 ;  /* 0x000000383008723c */ /* 0x002fe20000001808 */
[----:B------:R-:W1:Y:S01]  /*18c10*/  MUFU.EX2 R163, R163 ;  /* 0x000000a300a37308 */ /* 0x000e620000000800 */
[C---:B----4-:R-:W-:Y:S01]  /*18c20*/  F2FP.F16.F32.PACK_AB R54, R139.reuse, R138 ;  /* 0x0000008a8b36723e */ /* 0x050fe200000000ff */
[----:B------:R-:W-:-:S03]  /*18c30*/  FADD.FTZ R111, R139, R111 ;  /* 0x0000006f8b6f7221 */ /* 0x000fc60000010000 */
[C---:B------:R-:W-:Y:S01]  /*18c40*/  HMMA.16816.F32 R4, R48.reuse, R58, R4 ;  /* 0x0000003a3004723c */ /* 0x040fe20000001804 */
[----:B------:R-:W2:Y:S02]  /*18c50*/  LDSM.16.MT88.4 R56, [R234+0xc800] ;  /* 0x00c80000ea38783b */ /* 0x000ea40000004200 */
[----:B------:R-:W4:Y:S03]  /*18c60*/  MUFU.EX2 R168, R168 ;  /* 0x000000a800a87308 */ /* 0x000f260000000800 */
[C---:B------:R-:W-:Y:S05]  /*18c70*/  HMMA.16816.F32 R16, R48.reuse, R36, R16 ;  /* 0x000000243010723c */ /* 0x040fea0000001810 */
[----:B------:R-:W3:Y:S01]  /*18c80*/  MUFU.EX2 R170, R170 ;  /* 0x000000aa00aa7308 */ /* 0x000ee20000000800 */
[----:B------:R-:W-:Y:S01]  /*18c90*/  HMMA.16816.F32 R12, R48, R38, R12 ;  /* 0x00000026300c723c */ /* 0x000fe2000000180c */
[----:B------:R-:W2:Y:S01]  /*18ca0*/  LDSM.16.MT88.4 R36, [R235+0xc800] ;  /* 0x00c80000eb24783b */ /* 0x000ea20000004200 */
[----:B-1----:R-:W-:Y:S01]  /*18cb0*/  F2FP.F16.F32.PACK_AB R53, R163, R162 ;  /* 0x000000a2a335723e */ /* 0x002fe200000000ff */
[----:B------:R-:W-:-:S04]  /*18cc0*/  FADD.FTZ R162, R162, R156 ;  /* 0x0000009ca2a27221 */ /* 0x000fc80000010000 */
[----:B------:R-:W-:Y:S01]  /*18cd0*/  MUFU.EX2 R140, R140 ;  /* 0x0000008c008c7308 */ /* 0x000fe20000000800 */
[----:B------:R-:W-:-:S04]  /*18ce0*/  FADD.FTZ R163, R163, R162 ;  /* 0x000000a2a3a37221 */ /* 0x000fc80000010000 */
[----:B----4-:R-:W-:-:S03]  /*18cf0*/  FADD.FTZ R163, R168, R163 ;  /* 0x000000a3a8a37221 */ /* 0x010fc60000010000 */
[----:B------:R-:W1:Y:S01]  /*18d00*/  MUFU.EX2 R146, R146 ;  /* 0x0000009200927308 */ /* 0x000e620000000800 */
[C---:B---3--:R-:W-:Y:S01]  /*18d10*/  F2FP.F16.F32.PACK_AB R55, R170.reuse, R168 ;  /* 0x000000a8aa37723e */ /* 0x048fe200000000ff */
[----:B------:R-:W-:-:S06]  /*18d20*/  FADD.FTZ R170, R170, R163 ;  /* 0x000000a3aaaa7221 */ /* 0x000fcc0000010000 */
[C---:B------:R-:W-:Y:S01]  /*18d30*/  HMMA.16816.F32 R32, R52.reuse, R44, R32 ;  /* 0x0000002c3420723c */ /* 0x040fe20000001820 */
[----:B------:R-:W-:Y:S05]  /*18d40*/  MUFU.EX2 R148, R148 ;  /* 0x0000009400947308 */ /* 0x000fea0000000800 */
[C---:B------:R-:W-:Y:S01]  /*18d50*/  HMMA.16816.F32 R28, R52.reuse, R46, R28 ;  /* 0x0000002e341c723c */ /* 0x040fe2000000181c */
[----:B------:R-:W3:Y:S02]  /*18d60*/  LDSM.16.MT88.4 R44, [R3+0xd000] ;  /* 0x00d00000032c783b */ /* 0x000ee40000004200 */
[----:B------:R-:W4:Y:S01]  /*18d70*/  MUFU.EX2 R152, R152 ;  /* 0x0000009800987308 */ /* 0x000f220000000800 */
[----:B-1----:R-:W-:Y:S01]  /*18d80*/  F2FP.F16.F32.PACK_AB R48, R146, R140 ;  /* 0x0000008c9230723e */ /* 0x002fe200000000ff */
        /* <DEDUP_REMOVED lines=9> */
[----:B------:R-:W-:-:S02]  /*18e20*/  FADD.FTZ R148, R148, R140 ;  /* 0x0000008c94947221 */ /* 0x000fc40000010000 */
[----:B------:R-:W-:Y:S01]  /*18e30*/  LDSM.16.MT88.4 R140, [R235+0x11800] ;  /* 0x01180000eb8c783b */ /* 0x000fe20000004200 */
[C---:B------:R-:W-:Y:S01]  /*18e40*/  HMMA.16816.F32 R4, R52.reuse, R58, R4 ;  /* 0x0000003a3404723c */ /* 0x040fe20000001804 */
[----:B------:R-:W-:Y:S02]  /*18e50*/  FADD.FTZ R148, R152, R148 ;  /* 0x0000009498947221 */ /* 0x000fe40000010000 */
[----:B------:R-:W4:Y:S01]  /*18e60*/  LDSM.16.MT88.4 R56, [R234+0xd000] ;  /* 0x00d00000ea38783b */ /* 0x000f220000004200 */
[----:B------:R-:W3:Y:S01]  /*18e70*/  MUFU.EX2 R191, R191 ;  /* 0x000000bf00bf7308 */ /* 0x000ee20000000800 */
[----:B-1----:R-:W-:Y:S01]  /*18e80*/  FADD.FTZ R170, R175, R170 ;  /* 0x000000aaafaa7221 */ /* 0x002fe20000010000 */
[C---:B------:R-:W-:Y:S06]  /*18e90*/  HMMA.16816.F32 R16, R52.reuse, R36, R16 ;  /* 0x000000243410723c */ /* 0x040fec0000001810 */
[----:B------:R-:W1:Y:S01]  /*18ea0*/  MUFU.EX2 R189, R189 ;  /* 0x000000bd00bd7308 */ /* 0x000e620000000800 */
[----:B------:R-:W-:Y:S01]  /*18eb0*/  HMMA.16816.F32 R12, R52, R38, R12 ;  /* 0x00000026340c723c */ /* 0x000fe2000000180c */
[----:B------:R-:W4:Y:S01]  /*18ec0*/  LDSM.16.MT88.4 R36, [R235+0xd000] ;  /* 0x00d00000eb24783b */ /* 0x000f220000004200 */
[C---:B--2---:R-:W-:Y:S01]  /*18ed0*/  F2FP.F16.F32.PACK_AB R49, R190.reuse, R175 ;  /* 0x000000afbe31723e */ /* 0x044fe200000000ff */
[----:B------:R-:W-:-:S04]  /*18ee0*/  FADD.FTZ R190, R190, R170 ;  /* 0x000000aabebe7221 */ /* 0x000fc80000010000 */
[----:B------:R-:W2:Y:S01]  /*18ef0*/  MUFU.EX2 R158, R158 ;  /* 0x0000009e009e7308 */ /* 0x000ea20000000800 */
[----:B---3--:R-:W-:-:S07]  /*18f00*/  FADD.FTZ R190, R191, R190 ;  /* 0x000000bebfbe7221 */ /* 0x008fce0000010000 */
[----:B------:R-:W3:Y:S01]  /*18f10*/  MUFU.EX2 R160, R160 ;  /* 0x000000a000a07308 */ /* 0x000ee20000000800 */
        /* <DEDUP_REMOVED lines=8> */
[C---:B---3--:R-:W-:Y:S01]  /*18fa0*/  F2FP.F16.F32.PACK_AB R52, R160.reuse, R158 ;  /* 0x0000009ea034723e */ /* 0x048fe200000000ff */
[----:B------:R-:W-:Y:S01]  /*18fb0*/  FADD.FTZ R148, R160, R148 ;  /* 0x00000094a0947221 */ /* 0x000fe20000010000 */
[C---:B-----5:R-:W-:Y:S05]  /*18fc0*/  HMMA.16816.F32 R24, R48.reuse, R40, R24 ;  /* 0x000000283018723c */ /* 0x060fea0000001818 */
        /* <DEDUP_REMOVED lines=16> */
[C---:B----4-:R-:W-:Y:S01]  /*190d0*/  F2FP.F16.F32.PACK_AB R53, R187.reuse, R188 ;  /* 0x000000bcbb35723e */ /* 0x050fe200000000ff */
[----:B------:R-:W-:-:S02]  /*190e0*/  FADD.FTZ R187, R187, R189 ;  /* 0x000000bdbbbb7221 */ /* 0x000fc40000010000 */
[----:B------:R-:W4:Y:S02]  /*190f0*/  LDSM.16.MT88.4 R48, [R3+0xe000] ;  /* 0x00e000000330783b */ /* 0x000f240000004200 */
[----:B------:R-:W5:Y:S08]  /*19100*/  MUFU.EX2 R173, R173 ;  /* 0x000000ad00ad7308 */ /* 0x000f700000000800 */
[----:B------:R-:W4:Y:S01]  /*19110*/  MUFU.EX2 R174, R174 ;  /* 0x000000ae00ae7308 */ /* 0x000f220000000800 */
        /* <DEDUP_REMOVED lines=12> */
[----:B------:R-:W3:Y:S05]  /*191e0*/  LDSM.16.MT88.4 R40, [R235+0xe000] ;  /* 0x00e00000eb28783b */ /* 0x000eea0000004200 */
[C---:B--2---:R-:W-:Y:S01]  /*191f0*/  HMMA.16816.F32 R8, R52.reuse, R56, R8 ;  /* 0x000000383408723c */ /* 0x044fe20000001808 */
[----:B------:R-:W2:Y:S05]  /*19200*/  MUFU.EX2 R179, R179 ;  /* 0x000000b300b37308 */ /* 0x000eaa0000000800 */
        /* <DEDUP_REMOVED lines=8> */
[----:B--2---:R-:W-:Y:S01]  /*19290*/  F2FP.F16.F32.PACK_AB R37, R179, R184 ;  /* 0x000000b8b325723e */ /* 0x004fe200000000ff */
[----:B------:R-:W-:-:S02]  /*192a0*/  FADD.FTZ R184, R184, R186 ;  /* 0x000000bab8b87221 */ /* 0x000fc40000010000 */
[----:B------:R-:W-:Y:S01]  /*192b0*/  FADD.FTZ R174, R194, R174 ;  /* 0x000000aec2ae7221 */ /* 0x000fe20000010000 */
[----:B------:R-:W-:Y:S01]  /*192c0*/  F2FP.F16.F32.PACK_AB R38, R195, R194 ;  /* 0x000000c2c326723e */ /* 0x000fe200000000ff */
[----:B------:R-:W2:Y:S01]  /*192d0*/  MUFU.EX2 R183, R183 ;  /* 0x000000b700b77308 */ /* 0x000ea20000000800 */
        /* <DEDUP_REMOVED lines=8> */
[----:B--2---:R-:W-:-:S03]  /*19360*/  FADD.FTZ R195, R183, R195 ;  /* 0x000000c3b7c37221 */ /* 0x004fc60000010000 */
[C---:B------:R-:W-:Y:S01]  /*19370*/  HMMA.16816.F32 R28, R36.reuse, R50, R28 ;  /* 0x00000032241c723c */ /* 0x040fe2000000181c */
[----:B------:R-:W2:Y:S03]  /*19380*/  LDSM.16.MT88.4 R48, [R3+0xe800] ;  /* 0x00e800000330783b */ /* 0x000ea60000004200 */
[----:B------:R-:W5:Y:S01]  /*19390*/  MUFU.EX2 R180, R180 ;  /* 0x000000b400b47308 */ /* 0x000f620000000800 */
[C---:B-1----:R-:W-:Y:S01]  /*193a0*/  F2FP.F16.F32.PACK_AB R52, R182.reuse, R183 ;  /* 0x000000b7b634723e */ /* 0x042fe200000000ff */
[----:B------:R-:W-:Y:S01]  /*193b0*/  HMMA.16816.F32 R24, R36, R44, R24 ;  /* 0x0000002c2418723c */ /* 0x000fe20000001818 */
[----:B------:R-:W-:-:S05]  /*193c0*/  FADD.FTZ R195, R182, R195 ;  /* 0x000000c3b6c37221 */ /* 0x000fca0000010000 */
[----:B------:R-:W-:Y:S01]  /*193d0*/  HMMA.16816.F32 R20, R36, R46, R20 ;  /* 0x0000002e2414723c */ /* 0x000fe20000001814 */
[----:B------:R-:W1:Y:S01]  /*193e0*/  LDSM.16.MT88.4 R44, [R236+0xe800] ;  /* 0x00e80000ec2c783b */ /* 0x000e620000004200 */
[----:B------:R-:W2:Y:S01]  /*193f0*/  MUFU.EX2 R159, R159 ;  /* 0x0000009f009f7308 */ /* 0x000ea20000000800 */
[----:B----4-:R-:W-:-:S03]  /*19400*/  FADD.FTZ R195, R181, R195 ;  /* 0x000000c3b5c37221 */ /* 0x010fc60000010000 */
[----:B---3--:R-:W-:Y:S01]  /*19410*/  HMMA.16816.F32 R16, R36, R40, R16 ;  /* 0x000000282410723c */ /* 0x008fe20000001810 */
[----:B-----5:R-:W-:-:S03]  /*19420*/  F2FP.F16.F32.PACK_AB R54, R180, R181 ;  /* 0x000000b5b436723e */ /* 0x020fc600000000ff */
[----:B------:R-:W3:Y:S01]  /*19430*/  MUFU.EX2 R155, R155 ;  /* 0x0000009b009b7308 */ /* 0x000ee20000000800 */
[----:B------:R-:W-:Y:S01]  /*19440*/  FADD.FTZ R180, R180, R195 ;  /* 0x000000c3b4b47221 */ /* 0x000fe20000010000 */
[C---:B------:R-:W-:Y:S01]  /*19450*/  HMMA.16816.F32 R12, R36.reuse, R42, R12 ;  /* 0x0000002a240c723c */ /* 0x040fe2000000180c */
[----:B------:R-:W-:Y:S05]  /*19460*/  LDSM.16.MT88.4 R40, [R235+0xe800] ;  /* 0x00e80000eb28783b */ /* 0x000fea0000004200 */
[----:B------:R-:W-:Y:S01]  /*19470*/  HMMA.16816.F32 R8, R36, R56, R8 ;  /* 0x000000382408723c */ /* 0x000fe20000001808 */
[----:B------:R-:W-:Y:S01]  /*19480*/  MUFU.EX2 R151, R151 ;  /* 0x0000009700977308 */ /* 0x000fe20000000800 */
[----:B--2---:R-:W-:-:S04]  /*19490*/  FADD.FTZ R177, R159, R177 ;  /* 0x000000b19fb17221 */ /* 0x004fc80000010000 */
[----:B------:R-:W-:Y:S01]  /*194a0*/  HMMA.16816.F32 R4, R36, R58, R4 ;  /* 0x0000003a2404723c */ /* 0x000fe20000001804 */
[----:B------:R-:W2:Y:S02]  /*194b0*/  LDSM.16.MT88.4 R36, [R234+0xe800] ;  /* 0x00e80000ea24783b */ /* 0x000ea40000004200 */
[----:B------:R-:W4:Y:S01]  /*194c0*/  MUFU.EX2 R149, R149 ;  /* 0x0000009500957308 */ /* 0x000f220000000800 */
[C---:B---3--:R-:W-:Y:S01]  /*194d0*/  F2FP.F16.F32.PACK_AB R53, R155.reuse, R159 ;  /* 0x0000009f9b35723e */ /* 0x048fe200000000ff */
[----:B------:R-:W-:-:S06]  /*194e0*/  FADD.FTZ R177, R155, R177 ;  /* 0x000000b19bb17221 */ /* 0x000fcc0000010000 */
[----:B------:R-:W3:Y:S08]  /*194f0*/  MUFU.EX2 R178, R178 ;  /* 0x000000b200b27308 */ /* 0x000ef00000000800 */
[----:B------:R-:W5:Y:S01]  /*19500*/  MUFU.EX2 R171, R171 ;  /* 0x000000ab00ab7308 */ /* 0x000f620000000800 */
[----:B----4-:R-:W-:Y:S01]  /*19510*/  F2FP.F16.F32.PACK_AB R55, R149, R151 ;  /* 0x000000979537723e */ /* 0x010fe200000000ff */
[----:B------:R-:W-:-:S04]  /*19520*/  FADD.FTZ R151, R151, R177 ;  /* 0x000000b197977221 */ /* 0x000fc80000010000 */
[----:B------:R-:W-:Y:S02]  /*19530*/  FADD.FTZ R151, R149, R151 ;  /* 0x0000009795977221 */ /* 0x000fe40000010000 */
[----:B------:R-:W-:Y:S01]  /*19540*/  HMMA.16816.F32 R32, R52, R48, R32 ;  /* 0x000000303420723c */ /* 0x000fe20000001820 */
[----:B------:R-:W-:Y:S01]  /*19550*/  MUFU.EX2 R169, R169 ;  /* 0x000000a900a97308 */ /* 0x000fe20000000800 */
[----:B---3--:R-:W-:-:S04]  /*19560*/  FADD.FTZ R180, R178, R180 ;  /* 0x000000b4b2b47221 */ /* 0x008fc80000010000 */
[C---:B------:R-:W-:Y:S01]  /*19570*/  HMMA.16816.F32 R28, R52.reuse, R50, R28 ;  /* 0x00000032341c723c */ /* 0x040fe2000000181c */
[----:B------:R-:W-:Y:S02]  /*19580*/  LDSM.16.MT88.4 R48, [R3+0xf000] ;  /* 0x00f000000330783b */ /* 0x000fe40000004200 */
[----:B------:R-:W3:Y:S01]  /*19590*/  MUFU.EX2 R150, R150 ;  /* 0x0000009600967308 */ /* 0x000ee20000000800 */
[C---:B-----5:R-:W-:Y:S01]  /*195a0*/  F2FP.F16.F32.PACK_AB R56, R171.reuse, R178 ;  /* 0x000000b2ab38723e */ /* 0x060fe200000000ff */
[----:B------:R-:W-:Y:S01]  /*195b0*/  FADD.FTZ R180, R171, R180 ;  /* 0x000000b4abb47221 */ /* 0x000fe20000010000 */
[C---:B-1----:R-:W-:Y:S05]  /*195c0*/  HMMA.16816.F32 R24, R52.reuse, R44, R24 ;  /* 0x0000002c3418723c */ /* 0x042fea0000001818 */
[----:B------:R-:W1:Y:S01]  /*195d0*/  MUFU.EX2 R60, R60 ;  /* 0x0000003c003c7308 */ /* 0x000e620000000800 */
[C---:B--2---:R-:W-:Y:S06]  /*195e0*/  HMMA.16816.F32 R8, R52.reuse, R36, R8 ;  /* 0x000000243408723c */ /* 0x044fec0000001808 */
[----:B------:R-:W-:Y:S01]  /*195f0*/  HMMA.16816.F32 R4, R52, R38, R4 ;  /* 0x000000263404723c */ /* 0x000fe20000001804 */
[----:B------:R-:W2:Y:S01]  /*19600*/  LDSM.16.MT88.4 R36, [R234+0xf000] ;  /* 0x00f00000ea24783b */ /* 0x000ea20000004200 */
[----:B------:R-:W4:Y:S01]  /*19610*/  MUFU.EX2 R63, R63 ;  /* 0x0000003f003f7308 */ /* 0x000f220000000800 */
[----:B---3--:R-:W-:Y:S01]  /*19620*/  F2FP.F16.F32.PACK_AB R58, R150, R169 ;  /* 0x000000a9963a723e */ /* 0x008fe200000000ff */
[----:B------:R-:W-:-:S02]  /*19630*/  FADD.FTZ R169, R169, R180 ;  /* 0x000000b4a9a97221 */ /* 0x000fc40000010000 */
[C---:B------:R-:W-:Y:S01]  /*19640*/  HMMA.16816.F32 R20, R52.reuse, R46, R20 ;  /* 0x0000002e3414723c */ /* 0x040fe20000001814 */
[----:B------:R-:W3:Y:S01]  /*19650*/  LDSM.16.MT88.4 R44, [R236+0xf000] ;  /* 0x00f00000ec2c783b */ /* 0x000ee20000004200 */
[----:B------:R-:W-:Y:S02]  /*19660*/  FADD.FTZ R169, R150, R169 ;  /* 0x000000a996a97221 */ /* 0x000fe40000010000 */
[----:B------:R-:W5:Y:S01]  /*19670*/  MUFU.EX2 R62, R62 ;  /* 0x0000003e003e7308 */ /* 0x000f620000000800 */
[----:B-1----:R-:W-:Y:S01]  /*19680*/  FADD.FTZ R151, R60, R151 ;  /* 0x000000973c977221 */ /* 0x002fe20000010000 */
[C---:B------:R-:W-:Y:S06]  /*19690*/  HMMA.16816.F32 R16, R52.reuse, R40, R16 ;  /* 0x000000283410723c */ /* 0x040fec0000001810 */
[----:B------:R-:W-:Y:S01]  /*196a0*/  HMMA.16816.F32 R12, R52, R42, R12 ;  /* 0x0000002a340c723c */ /* 0x000fe2000000180c */
[----:B------:R-:W1:Y:S01]  /*196b0*/  LDSM.16.MT88.4 R40, [R235+0xf000] ;  /* 0x00f00000eb28783b */ /* 0x000e620000004200 */
[----:B------:R-:W2:Y:S01]  /*196c0*/  MUFU.EX2 R61, R61 ;  /* 0x0000003d003d7308 */ /* 0x000ea20000000800 */
[C---:B----4-:R-:W-:Y:S01]  /*196d0*/  F2FP.F16.F32.PACK_AB R57, R63.reuse, R60 ;  /* 0x0000003c3f39723e */ /* 0x050fe200000000ff */
[----:B------:R-:W-:-:S04]  /*196e0*/  FADD.FTZ R63, R63, R151 ;  /* 0x000000973f3f7221 */ /* 0x000fc80000010000 */
[----:B-----5:R-:W-:Y:S02]  /*196f0*/  FADD.FTZ R63, R62, R63 ;  /* 0x0000003f3e3f7221 */ /* 0x020fe40000010000 */
[----:B------:R-:W-:Y:S08]  /*19700*/  MUFU.EX2 R147, R147 ;  /* 0x0000009300937308 */ /* 0x000ff00000000800 */
[----:B------:R-:W4:Y:S01]  /*19710*/  MUFU.EX2 R145, R145 ;  /* 0x0000009100917308 */ /* 0x000f220000000800 */
[C---:B--2---:R-:W-:Y:S01]  /*19720*/  F2FP.F16.F32.PACK_AB R59, R61.reuse, R62 ;  /* 0x0000003e3d3b723e */ /* 0x044fe200000000ff */
[----:B------:R-:W-:-:S06]  /*19730*/  FADD.FTZ R63, R61, R63 ;  /* 0x0000003f3d3f7221 */ /* 0x000fcc0000010000 */
[C---:B------:R-:W-:Y:S01]  /*19740*/  HMMA.16816.F32 R8, R56.reuse, R36, R8 ;  /* 0x000000243808723c */ /* 0x040fe20000001808 */
[----:B------:R-:W-:Y:S05]  /*19750*/  MUFU.EX2 R67, R67 ;  /* 0x0000004300437308 */ /* 0x000fea0000000800 */
[C---:B------:R-:W-:Y:S01]  /*19760*/  HMMA.16816.F32 R4, R56.reuse, R38, R4 ;  /* 0x000000263804723c */ /* 0x040fe20000001804 */
[----:B------:R-:W2:Y:S02]  /*19770*/  LDSM.16.MT88.4 R36, [R234+0xf800] ;  /* 0x00f80000ea24783b */ /* 0x000ea40000004200 */
[----:B------:R-:W5:Y:S01]  /*19780*/  MUFU.EX2 R75, R75 ;  /* 0x0000004b004b7308 */ /* 0x000f620000000800 */
[----:B----4-:R-:W-:Y:S01]  /*19790*/  F2FP.F16.F32.PACK_AB R52, R145, R147 ;  /* 0x000000939134723e */ /* 0x010fe200000000ff */
        /* <DEDUP_REMOVED lines=18> */
[----:B---3--:R-:W-:Y:S01]  /*198c0*/  F2FP.F16.F32.PACK_AB R53, R65, R66 ;  /* 0x000000424135723e */ /* 0x008fe200000000ff */
[----:B------:R-:W-:-:S04]  /*198d0*/  FADD.FTZ R66, R66, R63 ;  /* 0x0000003f42427221 */ /* 0x000fc80000010000 */
        /* <DEDUP_REMOVED lines=9> */
[----:B-1----:R-:W-:Y:S01]  /*19970*/  F2FP.F16.F32.PACK_AB R55, R70, R71 ;  /* 0x000000474637723e */ /* 0x002fe200000000ff */
[--C-:B------:R-:W-:Y:S01]  /*19980*/  FFMA.FTZ R86, R97, UR5, -R133.reuse ;  /* 0x0000000561567c23 */ /* 0x100fe20008010885 */
[--C-:B------:R-:W-:Y:S01]  /*19990*/  FFMA.FTZ R87, R96, UR5, -R133.reuse ;  /* 0x0000000560577c23 */ /* 0x100fe20008010885 */
[--C-:B------:R-:W-:Y:S01]  /*199a0*/  FFMA.FTZ R88, R93, UR5, -R110.reuse ;  /* 0x000000055d587c23 */ /* 0x100fe2000801086e */
[----:B------:R-:W1:Y:S01]  /*199b0*/  MUFU.EX2 R73, R73 ;  /* 0x0000004900497308 */ /* 0x000e620000000800 */
[----:B------:R-:W-:Y:S01]  /*199c0*/  FFMA.FTZ R89, R92, UR5, -R110 ;  /* 0x000000055c597c23 */ /* 0x000fe2000801086e */
[--C-:B------:R-:W-:Y:S01]  /*199d0*/  FFMA.FTZ R93, R94, UR5, -R133.reuse ;  /* 0x000000055e5d7c23 */ /* 0x100fe20008010885 */
[----:B--2---:R-:W-:Y:S01]  /*199e0*/  HMMA.16816.F32 R8, R52, R36, R8 ;  /* 0x000000243408723c */ /* 0x004fe20000001808 */
[--C-:B------:R-:W-:Y:S01]  /*199f0*/  FFMA.FTZ R92, R95, UR5, -R133.reuse ;  /* 0x000000055f5c7c23 */ /* 0x100fe20008010885 */
[----:B------:R-:W-:Y:S01]  /*19a00*/  FFMA.FTZ R94, R101, UR5, -R133 ;  /* 0x00000005655e7c23 */ /* 0x000fe20008010885 */
[----:B------:R-:W-:-:S02]  /*19a10*/  FADD.FTZ R66, R65, R66 ;  /* 0x0000004241427221 */ /* 0x000fc40000010000 */
[----:B------:R-:W-:Y:S01]  /*19a20*/  MUFU.EX2 R72, R72 ;  /* 0x0000004800487308 */ /* 0x000fe20000000800 */
[----:B------:R-:W-:Y:S01]  /*19a30*/  HMMA.16816.F32 R4, R52, R38, R4 ;  /* 0x000000263404723c */ /* 0x000fe20000001804 */
[----:B------:R-:W2:Y:S01]  /*19a40*/  LDSM.16.MT88.4 R36, [R234+0x10000] ;  /* 0x01000000ea24783b */ /* 0x000ea20000004200 */
[----:B------:R-:W-:-:S04]  /*19a50*/  FADD.FTZ R71, R71, R66 ;  /* 0x0000004247477221 */ /* 0x000fc80000010000 */
[----:B----4-:R-:W-:Y:S01]  /*19a60*/  HMMA.16816.F32 R32, R52, R48, R32 ;  /* 0x000000303420723c */ /* 0x010fe20000001820 */
[----:B------:R-:W-:Y:S01]  /*19a70*/  MUFU.EX2 R56, R56 ;  /* 0x0000003800387308 */ /* 0x000fe20000000800 */
[----:B------:R-:W-:-:S04]  /*19a80*/  FADD.FTZ R71, R70, R71 ;  /* 0x0000004746477221 */ /* 0x000fc80000010000 */
        /* <DEDUP_REMOVED lines=14> */
[----:B----4-:R-:W-:Y:S01]  /*19b70*/  F2FP.F16.F32.PACK_AB R53, R59, R58 ;  /* 0x0000003a3b35723e */ /* 0x010fe200000000ff */
        /* <DEDUP_REMOVED lines=33> */
[----:B-----5:R-:W-:Y:S01]  /*19d90*/  F2FP.F16.F32.PACK_AB R45, R79, R80 ;  /* 0x000000504f2d723e */ /* 0x020fe200000000ff */
[----:B------:R-:W5:Y:S01]  /*19da0*/  LDSM.16.MT88.4 R52, [R234+0x10800] ;  /* 0x01080000ea34783b */ /* 0x000f620000004200 */
[----:B------:R-:W-:Y:S01]  /*19db0*/  FADD.FTZ R80, R80, R68 ;  /* 0x0000004450507221 */ /* 0x000fe20000010000 */
[----:B------:R-:W-:-:S03]  /*19dc0*/  FADD.FTZ R85, R83, R85 ;  /* 0x0000005553557221 */ /* 0x000fc60000010000 */
[----:B------:R-:W-:Y:S01]  /*19dd0*/  FADD.FTZ R80, R79, R80 ;  /* 0x000000504f507221 */ /* 0x000fe20000010000 */
[----:B------:R-:W-:Y:S08]  /*19de0*/  MUFU.EX2 R82, R82 ;  /* 0x0000005200527308 */ /* 0x000ff00000000800 */
        /* <DEDUP_REMOVED lines=40> */
[----:B------:R4:W1:Y:S02]  /*1a070*/  LDSM.16.MT88.4 R36, [R3+0x11800] ;  /* 0x011800000324783b */ /* 0x0008640000004200 */
[----:B------:R-:W4:Y:S01]  /*1a080*/  MUFU.EX2 R252, R252 ;  /* 0x000000fc00fc7308 */ /* 0x000f220000000800 */
[C---:B---3--:R-:W-:Y:S01]  /*1a090*/  F2FP.F16.F32.PACK_AB R132, R93.reuse, R92 ;  /* 0x0000005c5d84723e */ /* 0x048fe200000000ff */
[----:B------:R-:W-:Y:S01]  /*1a0a0*/  FADD.FTZ R86, R93, R86 ;  /* 0x000000565d567221 */ /* 0x000fe20000010000 */
[C---:B------:R-:W-:Y:S05]  /*1a0b0*/  HMMA.16816.F32 R28, R48.reuse, R42, R28 ;  /* 0x0000002a301c723c */ /* 0x040fea000000181c */
[----:B------:R-:W3:Y:S01]  /*1a0c0*/  MUFU.EX2 R90, R90 ;  /* 0x0000005a005a7308 */ /* 0x000ee20000000800 */
[----:B-----5:R-:W-:Y:S01]  /*1a0d0*/  HMMA.16816.F32 R16, R48, R44, R16 ;  /* 0x0000002c3010723c */ /* 0x020fe20000001810 */
[----:B--2---:R-:W-:-:S05]  /*1a0e0*/  FADD.FTZ R86, R94, R86 ;  /* 0x000000565e567221 */ /* 0x004fca0000010000 */
[C---:B------:R-:W-:Y:S01]  /*1a0f0*/  HMMA.16816.F32 R32, R48.reuse, R40, R32 ;  /* 0x000000283020723c */ /* 0x040fe20000001820 */
[----:B------:R-:W-:Y:S01]  /*1a100*/  FFMA.FTZ R44, R98, UR5, -R110 ;  /* 0x00000005622c7c23 */ /* 0x000fe2000801086e */
[----:B------:R-:W-:Y:S01]  /*1a110*/  MUFU.EX2 R251, R251 ;  /* 0x000000fb00fb7308 */ /* 0x000fe20000000800 */
[C---:B----4-:R-:W-:Y:S01]  /*1a120*/  F2FP.F16.F32.PACK_AB R134, R252.reuse, R94 ;  /* 0x0000005efc86723e */ /* 0x050fe200000000ff */
[----:B------:R-:W2:Y:S01]  /*1a130*/  LDSM.16.MT88.4 R40, [R236+0x11800] ;  /* 0x01180000ec28783b */ /* 0x000ea20000004200 */
[----:B------:R-:W-:Y:S01]  /*1a140*/  FADD.FTZ R252, R252, R86 ;  /* 0x00000056fcfc7221 */ /* 0x000fe20000010000 */
[C---:B------:R-:W-:Y:S04]  /*1a150*/  HMMA.16816.F32 R12, R48.reuse, R46, R12 ;  /* 0x0000002e300c723c */ /* 0x040fe8000000180c */
[----:B------:R-:W4:Y:S01]  /*1a160*/  MUFU.EX2 R3, R99 ;  /* 0x0000006300037308 */ /* 0x000f220000000800 */
[----:B---3--:R-:W-:Y:S01]  /*1a170*/  FADD.FTZ R89, R90, R89 ;  /* 0x000000595a597221 */ /* 0x008fe20000010000 */
[C---:B-1----:R-:W-:Y:S06]  /*1a180*/  HMMA.16816.F32 R8, R48.reuse, R52, R8 ;  /* 0x000000343008723c */ /* 0x042fec0000001808 */
[----:B------:R-:W1:Y:S01]  /*1a190*/  MUFU.EX2 R44, R44 ;  /* 0x0000002c002c7308 */ /* 0x000e620000000800 */
[----:B------:R-:W-:Y:S01]  /*1a1a0*/  HMMA.16816.F32 R4, R48, R54, R4 ;  /* 0x000000363004723c */ /* 0x000fe20000001804 */
[C---:B----4-:R-:W-:Y:S01]  /*1a1b0*/  F2FP.F16.F32.PACK_AB R133, R3.reuse, R90 ;  /* 0x0000005a0385723e */ /* 0x050fe200000000ff */
[----:B------:R-:W-:Y:S01]  /*1a1c0*/  FADD.FTZ R89, R3, R89 ;  /* 0x0000005903597221 */ /* 0x000fe20000010000 */
[----:B-1----:R-:W-:-:S03]  /*1a1d0*/  F2FP.F16.F32.PACK_AB R135, R251, R44 ;  /* 0x0000002cfb87723e */ /* 0x002fc600000000ff */
[----:B------:R-:W-:-:S04]  /*1a1e0*/  FADD.FTZ R89, R44, R89 ;  /* 0x000000592c597221 */ /* 0x000fc80000010000 */
[----:B------:R-:W-:Y:S01]  /*1a1f0*/  FADD.FTZ R251, R251, R89 ;  /* 0x00000059fbfb7221 */ /* 0x000fe20000010000 */
[C---:B------:R-:W-:Y:S01]  /*1a200*/  HMMA.16816.F32 R156, R132.reuse, R38, R28 ;  /* 0x00000026849c723c */ /* 0x040fe2000000181c */
[----:B------:R-:W1:Y:S05]  /*1a210*/  LDSM.16.MT88.4 R28, [R234+0x11800] ;  /* 0x01180000ea1c783b */ /* 0x000e6a0000004200 */
[C---:B------:R-:W-:Y:S06]  /*1a220*/  HMMA.16816.F32 R144, R132.reuse, R140, R16 ;  /* 0x0000008c8490723c */ /* 0x040fec0000001810 */
[C---:B------:R-:W-:Y:S06]  /*1a230*/  HMMA.16816.F32 R160, R132.reuse, R36, R32 ;  /* 0x0000002484a0723c */ /* 0x040fec0000001820 */
[C---:B--2---:R-:W-:Y:S06]  /*1a240*/  HMMA.16816.F32 R152, R132.reuse, R40, R24 ;  /* 0x000000288498723c */ /* 0x044fec0000001818 */
[C---:B------:R-:W-:Y:S06]  /*1a250*/  HMMA.16816.F32 R148, R132.reuse, R42, R20 ;  /* 0x0000002a8494723c */ /* 0x040fec0000001814 */
[C---:B------:R-:W-:Y:S06]  /*1a260*/  HMMA.16816.F32 R140, R132.reuse, R142, R12 ;  /* 0x0000008e848c723c */ /* 0x040fec000000180c */
[C---:B-1----:R-:W-:Y:S06]  /*1a270*/  HMMA.16816.F32 R136, R132.reuse, R28, R8 ;  /* 0x0000001c8488723c */ /* 0x042fec0000001808 */
[----:B------:R-:W-:Y:S01]  /*1a280*/  HMMA.16816.F32 R132, R132, R30, R4 ;  /* 0x0000001e8484723c */ /* 0x000fe20000001804 */
[----:B------:R-:W-:-:S08]  /*1a290*/  NOP ;  /* 0x0000000000007918 */ /* 0x000fd00000000000 */
[----:B------:R-:W-:-:S15]  /*1a2a0*/  @!P0 BRA `(.L_x_3875) ;  /* 0x0000006800308947 */ /* 0x000fde0003800000 */
        /* <DEDUP_REMOVED lines=68> */
.L_x_3876:
[----:B------:R-:W-:Y:S02]  /*1a6f0*/  ULDC UR4, c[0x0][0x250] ;  /* 0x0000940000047ab9 */ /* 0x000fe40000000800 */
[----:B------:R-:W-:-:S06]  /*1a700*/  USHF.L.U32 UR5, UR4, 0x8, URZ ;  /* 0x0000000804057899 */ /* 0x000fcc000800063f */
[----:B------:R-:W-:-:S04]  /*1a710*/  IADD3 R6, RZ, -UR5, RZ ;  /* 0x80000005ff067c10 */ /* 0x000fc8000fffe0ff */
[----:B------:R-:W-:-:S07]  /*1a720*/  SHF.R.S32.HI R4, RZ, 0x1f, R6 ;  /* 0x0000001fff047819 */ /* 0x000fce0000011406 */
.L_x_3877:
        /* <DEDUP_REMOVED lines=9> */
[----:B------:R-:W-:Y:S01]  /*1a7c0*/  UISETP.GT.AND UP0, UPT, UR9, UR54, UPT ;  /* 0x000000360900728c */ /* 0x000fe2000bf04270 */
        /* <DEDUP_REMOVED lines=45> */
[----:B------:R1:W-:Y:S01]  /*1aaa0*/  LDGSTS.E.BYPASS.LTC128B.128 [R248+0x10800], desc[UR6][R8.64] ;  /* 0x1080000008f87fae */ /* 0x0003e2000b901d46 */
[----:B--2---:R-:W-:-:S04]  /*1aab0*/  IADD3 R4, P0, R8, UR5, RZ ;  /* 0x0000000508047c10 */ /* 0x004fc8000ff1e0ff */
[----:B------:R-:W-:Y:S02]  /*1aac0*/  IADD3.X R5, R9, UR4, RZ, P0, !PT ;  /* 0x0000000409057c10 */ /* 0x000fe400087fe4ff */
[----:B------:R-:W-:-:S03]  /*1aad0*/  IADD3 R6, P0, R4, UR5, RZ ;  /* 0x0000000504067c10 */ /* 0x000fc6000ff1e0ff */
[----:B------:R-:W-:Y:S01]  /*1aae0*/  LDGSTS.E.BYPASS.LTC128B.128 [R248+0x11000], desc[UR6][R4.64] ;  /* 0x1100000004f87fae */ /* 0x000fe2000b901d46 */
[----:B------:R-:W-:Y:S01]  /*1aaf0*/  IADD3.X R7, R5, UR4, RZ, P0, !PT ;  /* 0x0000000405077c10 */ /* 0x000fe200087fe4ff */
[----:B------:R-:W-:-:S04]  /*1ab00*/  USHF.L.U32 UR4, UR9, 0x8, URZ ;  /* 0x0000000809047899 */ /* 0x000fc8000800063f */
[----:B------:R2:W-:Y:S02]  /*1ab10*/  LDGSTS.E.BYPASS.LTC128B.128 [R248+0x11800], desc[UR6][R6.64] ;  /* 0x1180000006f87fae */ /* 0x0005e4000b901d46 */
[----:B------:R-:W-:Y:S02]  /*1ab20*/  IMAD.U32 R3, RZ, RZ, UR4 ;  /* 0x00000004ff037e24 */ /* 0x000fe4000f8e00ff */
[----:B------:R-:W-:Y:S04]  /*1ab30*/  LDSM.16.M88.4 R212, [R241] ;  /* 0x00000000f1d4783b */ /* 0x000fe80000000200 */
[----:B------:R-:W3:Y:S04]  /*1ab40*/  LDSM.16.M88.4 R76, [R240+0x2000] ;  /* 0x00200000f04c783b */ /* 0x000ee80000000200 */
[----:B------:R-:W4:Y:S04]  /*1ab50*/  LDSM.16.M88.4 R68, [R240+0x2800] ;  /* 0x00280000f044783b */ /* 0x000f280000000200 */
[----:B------:R-:W-:Y:S04]  /*1ab60*/  LDSM.16.M88.4 R208, [R193] ;  /* 0x00000000c1d0783b */ /* 0x000fe80000000200 */
[----:B-1----:R-:W1:Y:S04]  /*1ab70*/  LDSM.16.M88.4 R8, [R192+0x2000] ;  /* 0x00200000c008783b */ /* 0x002e680000000200 */
[----:B------:R-:W-:Y:S04]  /*1ab80*/  LDSM.16.M88.4 R52, [R240+0x3800] ;  /* 0x00380000f034783b */ /* 0x000fe80000000200 */
[----:B--2---:R-:W2:Y:S04]  /*1ab90*/  LDSM.16.M88.4 R4, [R192+0x2800] ;  /* 0x00280000c004783b */ /* 0x004ea80000000200 */
[----:B------:R-:W5:Y:S04]  /*1aba0*/  LDSM.16.M88.4 R28, [R240+0x5000] ;  /* 0x00500000f01c783b */ /* 0x000f680000000200 */
[----:B------:R-:W5:Y:S04]  /*1abb0*/  LDSM.16.M88.4 R84, [R192+0x3800] ;  /* 0x00380000c054783b */ /* 0x000f680000000200 */
[----:B------:R-:W5:Y:S04]  /*1abc0*/  LDSM.16.M88.4 R36, [R240+0x4800] ;  /* 0x00480000f024783b */ /* 0x000f680000000200 */
[----:B------:R-:W-:Y:S01]  /*1abd0*/  LDSM.16.M88.4 R60, [R240+0x3000] ;  /* 0x00300000f03c783b */ /* 0x000fe20000000200 */
[C---:B---3--:R-:W-:Y:S03]  /*1abe0*/  HMMA.16816.F32 R80, R212.reuse, R76, RZ ;  /* 0x0000004cd450723c */ /* 0x048fe600000018ff */
[----:B------:R-:W-:Y:S04]  /*1abf0*/  LDSM.16.M88.4 R16, [R192+0x4800] ;  /* 0x00480000c010783b */ /* 0x000fe80000000200 */
        /* <DEDUP_REMOVED lines=8> */
[C---:B-1----:R-:W-:Y:S01]  /*1ac80*/  HMMA.16816.F32 R80, R208.reuse, R8, R80 ;  /* 0x00000008d050723c */ /* 0x042fe20000001850 */
[----:B------:R-:W-:Y:S04]  /*1ac90*/  LDSM.16.M88.4 R120, [R240+0x7800] ;  /* 0x00780000f078783b */ /* 0x000fe80000000200 */
[----:B------:R-:W-:Y:S01]  /*1aca0*/  LDSM.16.M88.4 R44, [R240+0x4000] ;  /* 0x00400000f02c783b */ /* 0x000fe20000000200 */
[C---:B------:R-:W-:Y:S03]  /*1acb0*/  HMMA.16816.F32 R76, R208.reuse, R10, R76 ;  /* 0x0000000ad04c723c */ /* 0x040fe6000000184c */
[----:B------:R-:W1:Y:S03]  /*1acc0*/  LDSM.16.M88.4 R8, [R192+0x5000] ;  /* 0x00500000c008783b */ /* 0x000e660000000200 */
[C---:B--2---:R-:W-:Y:S01]  /*1acd0*/  HMMA.16816.F32 R72, R208.reuse, R4, R72 ;  /* 0x00000004d048723c */ /* 0x044fe20000001848 */
[----:B------:R-:W-:Y:S04]  /*1ace0*/  LDSM.16.M88.4 R92, [R192+0x7800] ;  /* 0x00780000c05c783b */ /* 0x000fe80000000200 */
[----:B------:R-:W-:Y:S01]  /*1acf0*/  LDSM.16.M88.4 R24, [R192+0x4000] ;  /* 0x00400000c018783b */ /* 0x000fe20000000200 */
[----:B------:R-:W-:Y:S03]  /*1ad00*/  HMMA.16816.F32 R68, R208, R6, R68 ;  /* 0x00000006d044723c */ /* 0x000fe60000001844 */
[----:B------:R-:W2:Y:S03]  /*1ad10*/  LDSM.16.M88.4 R4, [R240+0x6800] ;  /* 0x00680000f004783b */ /* 0x000ea60000000200 */
[C---:B------:R-:W-:Y:S01]  /*1ad20*/  HMMA.16816.F32 R56, R212.reuse, R52, RZ ;  /* 0x00000034d438723c */ /* 0x040fe200000018ff */
[----:B------:R-:W-:Y:S04]  /*1ad30*/  LDSM.16.M88.4 R20, [R240+0x5800] ;  /* 0x00580000f014783b */ /* 0x000fe80000000200 */
[----:B------:R-:W-:Y:S01]  /*1ad40*/  LDSM.16.M88.4 R128, [R240+0x7000] ;  /* 0x00700000f080783b */ /* 0x000fe20000000200 */
[C---:B------:R-:W-:Y:S03]  /*1ad50*/  HMMA.16816.F32 R52, R212.reuse, R54, RZ ;  /* 0x00000036d434723c */ /* 0x040fe600000018ff */
[----:B------:R-:W-:Y:S03]  /*1ad60*/  LDSM.16.M88.4 R172, [R192+0x5800] ;  /* 0x00580000c0ac783b */ /* 0x000fe60000000200 */
[C---:B-----5:R-:W-:Y:S01]  /*1ad70*/  HMMA.16816.F32 R32, R212.reuse, R28, RZ ;  /* 0x0000001cd420723c */ /* 0x060fe200000018ff */
[----:B------:R-:W-:Y:S04]  /*1ad80*/  LDSM.16.M88.4 R196, [R196] ;  /* 0x00000000c4c4783b */ /* 0x000fe80000000200 */
[----:B------:R-:W-:Y:S01]  /*1ad90*/  LDSM.16.M88.4 R100, [R192+0x7000] ;  /* 0x00700000c064783b */ /* 0x000fe20000000200 */
[----:B------:R-:W-:Y:S03]  /*1ada0*/  HMMA.16816.F32 R28, R212, R30, RZ ;  /* 0x0000001ed41c723c */ /* 0x000fe600000018ff */
[----:B------:R-:W-:Y:S03]  /*1adb0*/  LDSM.16.M88.4 R96, [R240+0x9000] ;  /* 0x00900000f060783b */ /* 0x000fe60000000200 */
[C---:B------:R-:W-:Y:S01]  /*1adc0*/  HMMA.16816.F32 R56, R208.reuse, R84, R56 ;  /* 0x00000054d038723c */ /* 0x040fe20000001838 */
[----:B------:R-:W-:Y:S04]  /*1add0*/  LDSM.16.M88.4 R176, [R176] ;  /* 0x00000000b0b0783b */ /* 0x000fe80000000200 */
[----:B------:R-:W-:Y:S01]  /*1ade0*/  LDSM.16.M88.4 R216, [R240+0x9800] ;  /* 0x00980000f0d8783b */ /* 0x000fe20000000200 */
[----:B------:R-:W-:Y:S03]  /*1adf0*/  HMMA.16816.F32 R52, R208, R86, R52 ;  /* 0x00000056d034723c */ /* 0x000fe60000001834 */
[----:B------:R-:W3:Y:S03]  /*1ae00*/  LDSM.16.M88.4 R84, [R192+0x6800] ;  /* 0x00680000c054783b */ /* 0x000ee60000000200 */
[C---:B------:R-:W-:Y:S01]  /*1ae10*/  HMMA.16816.F32 R40, R212.reuse, R36, RZ ;  /* 0x00000024d428723c */ /* 0x040fe200000018ff */
[----:B------:R-:W-:Y:S04]  /*1ae20*/  LDSM.16.M88.4 R184, [R184] ;  /* 0x00000000b8b8783b */ /* 0x000fe80000000200 */
[----:B------:R-:W-:Y:S01]  /*1ae30*/  LDSM.16.M88.4 R204, [R192+0x9800] ;  /* 0x00980000c0cc783b */ /* 0x000fe20000000200 */
[----:B------:R-:W-:Y:S03]  /*1ae40*/  HMMA.16816.F32 R36, R212, R38, RZ ;  /* 0x00000026d424723c */ /* 0x000fe600000018ff */
[----:B------:R-:W-:Y:S03]  /*1ae50*/  LDSM.16.M88.4 R180, [R180] ;  /* 0x00000000b4b4783b */ /* 0x000fe60000000200 */
[C---:B-1----:R-:W-:Y:S01]  /*1ae60*/  HMMA.16816.F32 R32, R208.reuse, R8, R32 ;  /* 0x00000008d020723c */ /* 0x042fe20000001820 */
[----:B------:R-:W-:Y:S04]  /*1ae70*/  LDSM.16.M88.4 R188, [R188] ;  /* 0x00000000bcbc783b */ /* 0x000fe80000000200 */
[----:B------:R-:W0:Y:S01]  /*1ae80*/  LDGDEPBAR ;  /* 0x00000000000079af */ /* 0x000e220000000000 */
[----:B------:R-:W-:Y:S06]  /*1ae90*/  HMMA.16816.F32 R28, R208, R10, R28 ;  /* 0x0000000ad01c723c */ /* 0x000fec000000181c */
[C---:B--2---:R-:W-:Y:S06]  /*1aea0*/  HMMA.16816.F32 R8, R212.reuse, R4, RZ ;  /* 0x00000004d408723c */ /* 0x044fec00000018ff */
[C---:B------:R-:W-:Y:S06]  /*1aeb0*/  HMMA.16816.F32 R4, R212.reuse, R6, RZ ;  /* 0x00000006d404723c */ /* 0x040fec00000018ff */
[C---:B------:R-:W-:Y:S06]  /*1aec0*/  HMMA.16816.F32 R64, R212.reuse, R60, RZ ;  /* 0x0000003cd440723c */ /* 0x040fec00000018ff */
[----:B------:R-:W-:Y:S06]  /*1aed0*/  HMMA.16816.F32 R60, R212, R62, RZ ;  /* 0x0000003ed43c723c */ /* 0x000fec00000018ff */
[C---:B------:R-:W-:Y:S06]  /*1aee0*/  HMMA.16816.F32 R40, R208.reuse, R16, R40 ;  /* 0x00000010d028723c */ /* 0x040fec0000001828 */
[----:B------:R-:W-:Y:S06]  /*1aef0*/  HMMA.16816.F32 R36, R208, R18, R36 ;  /* 0x00000012d024723c */ /* 0x000fec0000001824 */
[C---:B------:R-:W-:Y:S06]  /*1af00*/  HMMA.16816.F32 R16, R212.reuse, R12, RZ ;  /* 0x0000000cd410723c */ /* 0x040fec00000018ff */
[----:B------:R-:W-:Y:S06]  /*1af10*/  HMMA.16816.F32 R12, R212, R14, RZ ;  /* 0x0000000ed40c723c */ /* 0x000fec00000018ff */
[C---:B---3--:R-:W-:Y:S06]  /*1af20*/  HMMA.16816.F32 R8, R208.reuse, R84, R8 ;  /* 0x00000054d008723c */ /* 0x048fec0000001808 */
[C---:B------:R-:W-:Y:S01]  /*1af30*/  HMMA.16816.F32 R4, R208.reuse, R86, R4 ;  /* 0x00000056d004723c */ /* 0x040fe20000001804 */
[----:B------:R-:W1:Y:S05]  /*1af40*/  LDSM.16.M88.4 R84, [R192+0x8800] ;  /* 0x00880000c054783b */ /* 0x000e6a0000000200 */
[C---:B------:R-:W-:Y:S06]  /*1af50*/  HMMA.16816.F32 R64, R208.reuse, R88, R64 ;  /* 0x00000058d040723c */ /* 0x040fec0000001840 */
[C---:B------:R-:W-:Y:S01]  /*1af60*/  HMMA.16816.F32 R60, R208.reuse, R90, R60 ;  /* 0x0000005ad03c723c */ /* 0x040fe2000000183c */
[----:B------:R-:W2:Y:S05]  /*1af70*/  LDSM.16.M88.4 R88, [R192+0x8000] ;  /* 0x00800000c058783b */ /* 0x000eaa0000000200 */
[C---:B------:R-:W-:Y:S06]  /*1af80*/  HMMA.16816.F32 R16, R208.reuse, R108, R16 ;  /* 0x0000006cd010723c */ /* 0x040fec0000001810 */
        /* <DEDUP_REMOVED lines=8> */
[----:B------:R-:W-:Y:S06]  /*1b010*/  HMMA.16816.F32 R44, R212, R46, RZ ;  /* 0x0000002ed42c723c */ /* 0x000fec00000018ff */
[C---:B-1----:R-:W-:Y:S06]  /*1b020*/  HMMA.16816.F32 R108, R208.reuse, R84, R108 ;  /* 0x00000054d06c723c */ /* 0x042fec000000186c */
[----:B--2---:R-:W-:Y:S01]  /*1b030*/  HMMA.16816.F32 R116, R208, R88, R116 ;  /* 0x00000058d074723c */ /* 0x004fe20000001874 */
[----:B------:R-:W-:-:S05]  /*1b040*/  VIADD R84, R238, 0x2800 ;  /* 0x00002800ee547836 */ /* 0x000fca0000000000 */
[----:B------:R-:W-:Y:S01]  /*1b050*/  HMMA.16816.F32 R124, R208, R92, R124 ;  /* 0x0000005cd07c723c */ /* 0x000fe2000000187c */
[----:B------:R-:W-:-:S05]  /*1b060*/  VIADD R88, R238, 0x800 ;  /* 0x00000800ee587836 */ /* 0x000fca0000000000 */
[C---:B------:R-:W-:Y:S01]  /*1b070*/  HMMA.16816.F32 R120, R208.reuse, R94, R120 ;  /* 0x0000005ed078723c */ /* 0x040fe20000001878 */
[----:B------:R-:W1:Y:S05]  /*1b080*/  LDSM.16.M88.4 R92, [R238] ;  /* 0x00000000ee5c783b */ /* 0x000e6a0000000200 */
[C---:B------:R-:W-:Y:S01]  /*1b090*/  HMMA.16816.F32 R104, R208.reuse, R86, R104 ;  /* 0x00000056d068723c */ /* 0x040fe20000001868 */
[----:B------:R-:W2:Y:S05]  /*1b0a0*/  LDSM.16.M88.4 R84, [R84] ;  /* 0x000000005454783b */ /* 0x000eaa0000000200 */
[C---:B------:R-:W-:Y:S01]  /*1b0b0*/  HMMA.16816.F32 R112, R208.reuse, R90, R112 ;  /* 0x0000005ad070723c */ /* 0x040fe20000001870 */
[----:B------:R-:W3:Y:S05]  /*1b0c0*/  LDSM.16.M88.4 R88, [R88] ;  /* 0x000000005858783b */ /* 0x000eea0000000200 */
[C---:B------:R-:W-:Y:S06]  /*1b0d0*/  HMMA.16816.F32 R48, R208.reuse, R24, R48 ;  /* 0x00000018d030723c */ /* 0x040fec0000001830 */
[----:B------:R-:W-:Y:S06]  /*1b0e0*/  HMMA.16816.F32 R44, R208, R26, R44 ;  /* 0x0000001ad02c723c */ /* 0x000fec000000182c */
[C---:B------:R-:W-:Y:S06]  /*1b0f0*/  HMMA.16816.F32 R24, R212.reuse, R20, RZ ;  /* 0x00000014d418723c */ /* 0x040fec00000018ff */
[C---:B------:R-:W-:Y:S06]  /*1b100*/  HMMA.16816.F32 R20, R212.reuse, R22, RZ ;  /* 0x00000016d414723c */ /* 0x040fec00000018ff */
[C---:B------:R-:W-:Y:S06]  /*1b110*/  HMMA.16816.F32 R168, R212.reuse, R128, RZ ;  /* 0x00000080d4a8723c */ /* 0x040fec00000018ff */
[----:B------:R-:W-:Y:S06]  /*1b120*/  HMMA.16816.F32 R128, R212, R130, RZ ;  /* 0x00000082d480723c */ /* 0x000fec00000018ff */
[C---:B------:R-:W-:Y:S06]  /*1b130*/  HMMA.16816.F32 R24, R208.reuse, R172, R24 ;  /* 0x000000acd018723c */ /* 0x040fec0000001818 */
[----:B------:R-:W-:Y:S01]  /*1b140*/  HMMA.16816.F32 R20, R208, R174, R20 ;  /* 0x000000aed014723c */ /* 0x000fe20000001814 */
[----:B------:R4:W5:Y:S05]  /*1b150*/  LDSM.16.M88.4 R172, [R192+0x9000] ;  /* 0x00900000c0ac783b */ /* 0x00096a0000000200 */
[C---:B-1----:R-:W-:Y:S06]  /*1b160*/  HMMA.16816.F32 R80, R196.reuse, R92, R80 ;  /* 0x0000005cc450723c */ /* 0x042fec0000001850 */
[----:B--2---:R-:W-:Y:S01]  /*1b170*/  HMMA.16816.F32 R40, R196, R84, R40 ;  /* 0x00000054c428723c */ /* 0x004fe20000001828 */
[----:B------:R-:W-:-:S05]  /*1b180*/  VIADD R92, R238, 0x3800 ;  /* 0x00003800ee5c7836 */ /* 0x000fca0000000000 */
[----:B---3--:R-:W-:Y:S01]  /*1b190*/  HMMA.16816.F32 R72, R196, R88, R72 ;  /* 0x00000058c448723c */ /* 0x008fe20000001848 */
[----:B------:R-:W-:-:S05]  /*1b1a0*/  VIADD R84, R238, 0x4800 ;  /* 0x00004800ee547836 */ /* 0x000fca0000000000 */
[----:B------:R-:W-:Y:S01]  /*1b1b0*/  HMMA.16816.F32 R76, R196, R94, R76 ;  /* 0x0000005ec44c723c */ /* 0x000fe2000000184c */
[C---:B------:R-:W-:Y:S01]  /*1b1c0*/  VIADD R88, R238.reuse, 0x4000 ;  /* 0x00004000ee587836 */ /* 0x040fe20000000000 */
[----:B------:R-:W1:Y:S01]  /*1b1d0*/  LDSM.16.M88.4 R92, [R92] ;  /* 0x000000005c5c783b */ /* 0x000e620000000200 */
[----:B----4-:R-:W-:-:S03]  /*1b1e0*/  VIADD R192, R238, 0x5000 ;  /* 0x00005000eec07836 */ /* 0x010fc60000000000 */
[C---:B------:R-:W-:Y:S01]  /*1b1f0*/  HMMA.16816.F32 R36, R196.reuse, R86, R36 ;  /* 0x00000056c424723c */ /* 0x040fe20000001824 */
[----:B------:R-:W2:Y:S04]  /*1b200*/  LDSM.16.M88.4 R84, [R84] ;  /* 0x000000005454783b */ /* 0x000ea80000000200 */
[----:B------:R-:W-:Y:S01]  /*1b210*/  LDSM.16.M88.4 R192, [R192] ;  /* 0x00000000c0c0783b */ /* 0x000fe20000000200 */
[----:B------:R-:W-:Y:S03]  /*1b220*/  HMMA.16816.F32 R68, R196, R90, R68 ;  /* 0x0000005ac444723c */ /* 0x000fe60000001844 */
[----:B------:R-:W3:Y:S03]  /*1b230*/  LDSM.16.M88.4 R88, [R88] ;  /* 0x000000005858783b */ /* 0x000ee60000000200 */
[C---:B------:R-:W-:Y:S06]  /*1b240*/  HMMA.16816.F32 R168, R208.reuse, R100, R168 ;  /* 0x00000064d0a8723c */ /* 0x040fec00000018a8 */
[----:B------:R-:W-:Y:S06]  /*1b250*/  HMMA.16816.F32 R128, R208, R102, R128 ;  /* 0x00000066d080723c */ /* 0x000fec0000001880 */
[C---:B------:R-:W-:Y:S06]  /*1b260*/  HMMA.16816.F32 R100, R212.reuse, R96, RZ ;  /* 0x00000060d464723c */ /* 0x040fec00000018ff */
[----:B------:R-:W-:Y:S06]  /*1b270*/  HMMA.16816.F32 R96, R212, R98, RZ ;  /* 0x00000062d460723c */ /* 0x000fec00000018ff */
[----:B------:R-:W-:Y:S06]  /*1b280*/  HMMA.16816.F32 R48, R196, R176, R48 ;  /* 0x000000b0c430723c */ /* 0x000fec0000001830 */
[----:B------:R-:W-:Y:S01]  /*1b290*/  HMMA.16816.F32 R200, R212, R216, RZ ;  /* 0x000000d8d4c8723c */ /* 0x000fe200000018ff */
[----:B------:R-:W-:-:S05]  /*1b2a0*/  VIADD R176, R238, 0x7000 ;  /* 0x00007000eeb07836 */ /* 0x000fca0000000000 */
[C---:B------:R-:W-:Y:S01]  /*1b2b0*/  HMMA.16816.F32 R44, R196.reuse, R178, R44 ;  /* 0x000000b2c42c723c */ /* 0x040fe2000000182c */
[----:B------:R-:W4:Y:S05]  /*1b2c0*/  LDSM.16.M88.4 R176, [R176] ;  /* 0x00000000b0b0783b */ /* 0x000f2a0000000200 */
[----:B------:R-:W-:Y:S06]  /*1b2d0*/  HMMA.16816.F32 R64, R196, R184, R64 ;  /* 0x000000b8c440723c */ /* 0x000fec0000001840 */
[----:B-----5:R-:W-:Y:S01]  /*1b2e0*/  HMMA.16816.F32 R100, R208, R172, R100 ;  /* 0x000000acd064723c */ /* 0x020fe20000001864 */
[----:B------:R-:W-:-:S05]  /*1b2f0*/  VIADD R184, R238, 0x6000 ;  /* 0x00006000eeb87836 */ /* 0x000fca0000000000 */
[----:B------:R-:W-:Y:S01]  /*1b300*/  HMMA.16816.F32 R60, R196, R186, R60 ;  /* 0x000000bac43c723c */ /* 0x000fe2000000183c */
[C---:B------:R-:W-:Y:S01]  /*1b310*/  VIADD R172, R238.reuse, 0x3000 ;  /* 0x00003000eeac7836 */ /* 0x040fe20000000000 */
[----:B------:R-:W5:Y:S04]  /*1b320*/  LDSM.16.M88.4 R184, [R184] ;  /* 0x00000000b8b8783b */ /* 0x000f680000000200 */
[----:B------:R-:W-:Y:S01]  /*1b330*/  HMMA.16816.F32 R96, R208, R174, R96 ;  /* 0x000000aed060723c */ /* 0x000fe20000001860 */
[----:B------:R-:W5:Y:S05]  /*1b340*/  LDSM.16.M88.4 R172, [R172] ;  /* 0x00000000acac783b */ /* 0x000f6a0000000200 */
[C---:B-1----:R-:W-:Y:S06]  /*1b350*/  HMMA.16816.F32 R24, R196.reuse, R92, R24 ;  /* 0x0000005cc418723c */ /* 0x042fec0000001818 */
[C---:B------:R-:W-:Y:S01]  /*1b360*/  HMMA.16816.F32 R20, R196.reuse, R94, R20 ;  /* 0x0000005ec414723c */ /* 0x040fe20000001814 */
[----:B------:R-:W-:Y:S05]  /*1b370*/  LDSM.16.M88.4 R92, [R237] ;  /* 0x00000000ed5c783b */ /* 0x000fea0000000200 */
[C---:B--2---:R-:W-:Y:S06]  /*1b380*/  HMMA.16816.F32 R8, R196.reuse, R84, R8 ;  /* 0x00000054c408723c */ /* 0x044fec0000001808 */
[C---:B------:R-:W-:Y:S01]  /*1b390*/  HMMA.16816.F32 R4, R196.reuse, R86, R4 ;  /* 0x00000056c404723c */ /* 0x040fe20000001804 */
[----:B------:R-:W1:Y:S05]  /*1b3a0*/  LDSM.16.M88.4 R84, [R233+0x800] ;  /* 0x00080000e954783b */ /* 0x000e6a0000000200 */
[C---:B---3--:R-:W-:Y:S06]  /*1b3b0*/  HMMA.16816.F32 R16, R196.reuse, R88, R16 ;  /* 0x00000058c410723c */ /* 0x048fec0000001810 */
[----:B------:R-:W-:Y:S01]  /*1b3c0*/  HMMA.16816.F32 R12, R196, R90, R12 ;  /* 0x0000005ac40c723c */ /* 0x000fe2000000180c */
[----:B------:R-:W2:Y:S05]  /*1b3d0*/  LDSM.16.M88.4 R88, [R233] ;  /* 0x00000000e958783b */ /* 0x000eaa0000000200 */
[----:B------:R-:W-:Y:S01]  /*1b3e0*/  HMMA.16816.F32 R200, R208, R204, R200 ;  /* 0x000000ccd0c8723c */ /* 0x000fe200000018c8 */
[----:B------:R-:W3:Y:S05]  /*1b3f0*/  S2R R204, SR_TID.X ;  /* 0x0000000000cc7919 */ /* 0x000eea0000002100 */
[C---:B------:R-:W-:Y:S06]  /*1b400*/  HMMA.16816.F32 R56, R196.reuse, R180, R56 ;  /* 0x000000b4c438723c */ /* 0x040fec0000001838 */
[----:B------:R-:W-:Y:S01]  /*1b410*/  HMMA.16816.F32 R52, R196, R182, R52 ;  /* 0x000000b6c434723c */ /* 0x000fe20000001834 */
[----:B------:R-:W-:-:S05]  /*1b420*/  VIADD R180, R238, 0x6800 ;  /* 0x00006800eeb47836 */ /* 0x000fca0000000000 */
[C---:B----4-:R-:W-:Y:S01]  /*1b430*/  HMMA.16816.F32 R100, R196.reuse, R176, R100 ;  /* 0x000000b0c464723c */ /* 0x050fe20000001864 */
[----:B------:R-:W4:Y:S05]  /*1b440*/  LDSM.16.M88.4 R180, [R180] ;  /* 0x00000000b4b4783b */ /* 0x000f2a0000000200 */
[C---:B------:R-:W-:Y:S01]  /*1b450*/  HMMA.16816.F32 R96, R196.reuse, R178, R96 ;  /* 0x000000b2c460723c */ /* 0x040fe20000001860 */
[----:B------:R-:W4:Y:S05]  /*1b460*/  LDSM.16.M88.4 R176, [R233+0x1800] ;  /* 0x00180000e9b0783b */ /* 0x000f2a0000000200 */
[C---:B-----5:R-:W-:Y:S06]  /*1b470*/  HMMA.16816.F32 R112, R196.reuse, R186, R112 ;  /* 0x000000bac470723c */ /* 0x060fec0000001870 */
[----:B------:R-:W-:Y:S01]  /*1b480*/  HMMA.16816.F32 R32, R196, R172, R32 ;  /* 0x000000acc420723c */ /* 0x000fe20000001820 */
[----:B---3--:R-:W-:-:S05]  /*1b490*/  IMAD.SHL.U32 R187, R204, 0x2, RZ ;  /* 0x00000002ccbb7824 */ /* 0x008fca00078e00ff */
[----:B-1----:R-:W-:Y:S01]  /*1b4a0*/  HMMA.16816.F32 R72, R92, R84, R72 ;  /* 0x000000545c48723c */ /* 0x002fe20000001848 */
[----:B------:R-:W-:Y:S01]  /*1b4b0*/  VIADD R172, R238, 0x7800 ;  /* 0x00007800eeac7836 */ /* 0x000fe20000000000 */
[----:B------:R-:W-:-:S04]  /*1b4c0*/  LOP3.LUT R187, R187, 0x6, RZ, 0xc0, !PT ;  /* 0x00000006bbbb7812 */ /* 0x000fc800078ec0ff */
[C---:B--2---:R-:W-:Y:S01]  /*1b4d0*/  HMMA.16816.F32 R80, R92.reuse, R88, R80 ;  /* 0x000000585c50723c */ /* 0x044fe20000001850 */
[----:B------:R-:W-:Y:S01]  /*1b4e0*/  IMAD.U32 R84, RZ, RZ, UR4 ;  /* 0x00000004ff547e24 */ /* 0x000fe2000f8e00ff */
[--C-:B------:R-:W-:Y:S02]  /*1b4f0*/  LOP3.LUT R3, R3, 0x8, R187.reuse, 0xfe, !PT ;  /* 0x0000000803037812 */ /* 0x100fe400078efebb */
[----:B------:R-:W-:Y:S02]  /*1b500*/  LOP3.LUT R224, R187, UR4, RZ, 0xfc, !PT ;  /* 0x00000004bbe07c12 */ /* 0x000fe4000f8efcff */
[----:B------:R-:W-:Y:S01]  /*1b510*/  HMMA.16816.F32 R76, R92, R90, R76 ;  /* 0x0000005a5c4c723c */ /* 0x000fe2000000184c */
[----:B------:R-:W1:Y:S01]  /*1b520*/  LDSM.16.M88.4 R88, [R233+0x2000] ;  /* 0x00200000e958783b */ /* 0x000e620000000200 */
[----:B------:R-:W-:Y:S02]  /*1b530*/  LOP3.LUT R84, R84, 0x10, R187, 0xfe, !PT ;  /* 0x0000001054547812 */ /* 0x000fe400078efebb */
[----:B------:R-:W-:-:S02]  /*1b540*/  ISETP.GE.AND P1, PT, R3, R165, PT ;  /* 0x000000a50300720c */ /* 0x000fc40003f26270 */
[C---:B------:R-:W-:Y:S01]  /*1b550*/  HMMA.16816.F32 R28, R196.reuse, R174, R28 ;  /* 0x000000aec41c723c */ /* 0x040fe2000000181c */
[----:B------:R-:W2:Y:S01]  /*1b560*/  LDSM.16.M88.4 R172, [R172] ;  /* 0x00000000acac783b */ /* 0x000ea20000000200 */
[CC--:B------:R-:W-:Y:S02]  /*1b570*/  ISETP.GE.AND P6, PT, R84.reuse, R165.reuse, PT ;  /* 0x000000a55400720c */ /* 0x0c0fe40003fc6270 */
[-C--:B------:R-:W-:Y:S02]  /*1b580*/  ISETP.GE.AND P3, PT, R84, R164.reuse, PT ;  /* 0x000000a45400720c */ /* 0x080fe40003f66270 */
[C---:B------:R-:W-:Y:S01]  /*1b590*/  HMMA.16816.F32 R168, R196.reuse, R192, R168 ;  /* 0x000000c0c4a8723c */ /* 0x040fe200000018a8 */
[----:B------:R-:W-:Y:S01]  /*1b5a0*/  ISETP.GE.AND P0, PT, R3, R164, PT ;  /* 0x000000a40300720c */ /* 0x000fe20003f06270 */
[----:B------:R-:W-:Y:S01]  /*1b5b0*/  VIADD R3, R224, 0x1 ;  /* 0x00000001e0037836 */ /* 0x000fe20000000000 */
[----:B------:R-:W-:Y:S02]  /*1b5c0*/  FSEL R72, R72, -INF , !P6 ;  /* 0xff80000048487808 */ /* 0x000fe40007000000 */
[----:B------:R-:W-:Y:S01]  /*1b5d0*/  FSEL R74, R74, -INF , !P3 ;  /* 0xff8000004a4a7808 */ /* 0x000fe20005800000 */
[----:B------:R-:W-:Y:S01]  /*1b5e0*/  HMMA.16816.F32 R128, R196, R194, R128 ;  /* 0x000000c2c480723c */ /* 0x000fe20000001880 */
[----:B------:R-:W3:Y:S01]  /*1b5f0*/  LDSM.16.M88.4 R192, [R233+0x1000] ;  /* 0x00100000e9c0783b */ /* 0x000ee20000000200 */
[----:B------:R-:W-:-:S02]  /*1b600*/  ISETP.GE.AND P4, PT, R3, R165, PT ;  /* 0x000000a50300720c */ /* 0x000fc40003f86270 */
[----:B------:R-:W-:Y:S01]  /*1b610*/  ISETP.GE.AND P5, PT, R3, R164, PT ;  /* 0x000000a40300720c */ /* 0x000fe20003fa6270 */
[----:B------:R-:W-:Y:S01]  /*1b620*/  VIADD R3, R224, 0x11 ;  /* 0x00000011e0037836 */ /* 0x000fe20000000000 */
[----:B------:R-:W-:Y:S01]  /*1b630*/  HMMA.16816.F32 R68, R92, R86, R68 ;  /* 0x000000565c44723c */ /* 0x000fe20000001844 */
[----:B------:R-:W5:Y:S01]  /*1b640*/  LDSM.16.M88.4 R84, [R233+0x2800] ;  /* 0x00280000e954783b */ /* 0x000f620000000200 */
[----:B------:R-:W-:Y:S02]  /*1b650*/  FSEL R221, R81, -INF , !P4 ;  /* 0xff80000051dd7808 */ /* 0x000fe40006000000 */
[----:B------:R-:W-:Y:S02]  /*1b660*/  FSEL R220, R83, -INF , !P5 ;  /* 0xff80000053dc7808 */ /* 0x000fe40006800000 */
[----:B----4-:R-:W-:Y:S01]  /*1b670*/  HMMA.16816.F32 R108, R196, R180, R108 ;  /* 0x000000b4c46c723c */ /* 0x010fe2000000186c */
[----:B------:R-:W-:-:S04]  /*1b680*/  ISETP.GE.AND P5, PT, R3, R165, PT ;  /* 0x000000a50300720c */ /* 0x000fc80003fa6270 */
[----:B------:R-:W-:Y:S01]  /*1b690*/  FSEL R226, R73, -INF , !P5 ;  /* 0xff80000049e27808 */ /* 0x000fe20006800000 */
[----:B------:R-:W-:Y:S01]  /*1b6a0*/  HMMA.16816.F32 R104, R196, R182, R104 ;  /* 0x000000b6c468723c */ /* 0x000fe20000001868 */
[----:B------:R-:W4:Y:S05]  /*1b6b0*/  LDSM.16.M88.4 R180, [R233+0x3000] ;  /* 0x00300000e9b4783b */ /* 0x000f2a0000000200 */
[C---:B------:R-:W-:Y:S06]  /*1b6c0*/  HMMA.16816.F32 R56, R92.reuse, R176, R56 ;  /* 0x000000b05c38723c */ /* 0x040fec0000001838 */
[C---:B------:R-:W-:Y:S01]  /*1b6d0*/  HMMA.16816.F32 R52, R92.reuse, R178, R52 ;  /* 0x000000b25c34723c */ /* 0x040fe20000001834 */
[----:B------:R-:W4:Y:S05]  /*1b6e0*/  LDSM.16.M88.4 R176, [R233+0x3800] ;  /* 0x00380000e9b0783b */ /* 0x000f2a0000000200 */
[C---:B-1----:R-:W-:Y:S06]  /*1b6f0*/  HMMA.16816.F32 R48, R92.reuse, R88, R48 ;  /* 0x000000585c30723c */ /* 0x042fec0000001830 */
[----:B------:R-:W-:Y:S01]  /*1b700*/  HMMA.16816.F32 R44, R92, R90, R44 ;  /* 0x0000005a5c2c723c */ /* 0x000fe2000000182c */
[----:B------:R-:W1:Y:S05]  /*1b710*/  LDSM.16.M88.4 R88, [R233+0x4000] ;  /* 0x00400000e958783b */ /* 0x000e6a0000000200 */
[----:B--2---:R-:W-:Y:S06]  /*1b720*/  HMMA.16816.F32 R200, R196, R172, R200 ;  /* 0x000000acc4c8723c */ /* 0x004fec00000018c8 */
[----:B---3--:R-:W-:Y:S01]  /*1b730*/  HMMA.16816.F32 R64, R92, R192, R64 ;  /* 0x000000c05c40723c */ /* 0x008fe20000001840 */
[----:B------:R-:W-:-:S05]  /*1b740*/  VIADD R172, R224, 0x9 ;  /* 0x00000009e0ac7836 */ /* 0x000fca0000000000 */
[C---:B-----5:R-:W-:Y:S01]  /*1b750*/  HMMA.16816.F32 R40, R92.reuse, R84, R40 ;  /* 0x000000545c28723c */ /* 0x060fe20000001828 */
[CC--:B------:R-:W-:Y:S02]  /*1b760*/  ISETP.GE.AND P2, PT, R172.reuse, R165.reuse, PT ;  /* 0x000000a5ac00720c */ /* 0x0c0fe40003f46270 */
[-C--:B------:R-:W-:Y:S02]  /*1b770*/  ISETP.GE.AND P4, PT, R172, R164.reuse, PT ;  /* 0x000000a4ac00720c */ /* 0x080fe40003f86270 */
[----:B------:R-:W-:Y:S01]  /*1b780*/  FSEL R223, R77, -INF , !P2 ;  /* 0xff8000004ddf7808 */ /* 0x000fe20005000000 */
[C---:B------:R-:W-:Y:S01]  /*1b790*/  HMMA.16816.F32 R36, R92.reuse, R86, R36 ;  /* 0x000000565c24723c */ /* 0x040fe20000001824 */
[----:B------:R-:W2:Y:S01]  /*1b7a0*/  LDSM.16.M88.4 R84, [R233+0x4800] ;  /* 0x00480000e954783b */ /* 0x000ea20000000200 */
[C---:B------:R-:W-:Y:S01]  /*1b7b0*/  VIADD R77, R224.reuse, 0x19 ;  /* 0x00000019e04d7836 */ /* 0x040fe20000000000 */
[----:B------:R-:W-:Y:S02]  /*1b7c0*/  FSEL R222, R79, -INF , !P4 ;  /* 0xff8000004fde7808 */ /* 0x000fe40006000000 */
[-C--:B------:R-:W-:Y:S01]  /*1b7d0*/  ISETP.GE.AND P2, PT, R3, R164.reuse, PT ;  /* 0x000000a40300720c */ /* 0x080fe20003f46270 */
[----:B------:R-:W-:Y:S01]  /*1b7e0*/  HMMA.16816.F32 R60, R92, R194, R60 ;  /* 0x000000c25c3c723c */ /* 0x000fe2000000183c */
[C---:B------:R-:W-:Y:S01]  /*1b7f0*/  ISETP.GE.AND P4, PT, R77.reuse, R165, PT ;  /* 0x000000a54d00720c */ /* 0x040fe20003f86270 */
[----:B------:R-:W-:Y:S01]  /*1b800*/  VIADD R3, R224, 0x21 ;  /* 0x00000021e0037836 */ /* 0x000fe20000000000 */
[----:B------:R-:W-:-:S02]  /*1b810*/  ISETP.GE.AND P5, PT, R77, R164, PT ;  /* 0x000000a44d00720c */ /* 0x000fc40003fa6270 */
[----:B------:R-:W-:Y:S01]  /*1b820*/  FSEL R227, R69, -INF , !P4 ;  /* 0xff80000045e37808 */ /* 0x000fe20006000000 */
[C---:B----4-:R-:W-:Y:S01]  /*1b830*/  HMMA.16816.F32 R32, R92.reuse, R180, R32 ;  /* 0x000000b45c20723c */ /* 0x050fe20000001820 */
[----:B------:R-:W-:Y:S01]  /*1b840*/  FSEL R75, R75, -INF , !P2 ;  /* 0xff8000004b4b7808 */ /* 0x000fe20005000000 */
[C---:B------:R-:W-:Y:S01]  /*1b850*/  VIADD R69, R224.reuse, 0x29 ;  /* 0x00000029e0457836 */ /* 0x040fe20000000000 */
[CC--:B------:R-:W-:Y:S02]  /*1b860*/  ISETP.GE.AND P2, PT, R3.reuse, R165.reuse, PT ;  /* 0x000000a50300720c */ /* 0x0c0fe40003f46270 */
[----:B------:R-:W-:Y:S01]  /*1b870*/  ISETP.GE.AND P4, PT, R3, R164, PT ;  /* 0x000000a40300720c */ /* 0x000fe20003f86270 */
[----:B------:R-:W-:Y:S01]  /*1b880*/  HMMA.16816.F32 R28, R92, R182, R28 ;  /* 0x000000b65c1c723c */ /* 0x000fe2000000181c */
[----:B------:R-:W3:Y:S01]  /*1b890*/  LDSM.16.M88.4 R180, [R233+0x5000] ;  /* 0x00500000e9b4783b */ /* 0x000ee20000000200 */
[----:B------:R-:W-:Y:S01]  /*1b8a0*/  FSEL R71, R71, -INF , !P5 ;  /* 0xff80000047477808 */ /* 0x000fe20006800000 */
[----:B------:R-:W-:Y:S01]  /*1b8b0*/  VIADD R3, R224, 0x31 ;  /* 0x00000031e0037836 */ /* 0x000fe20000000000 */
[----:B------:R-:W-:-:S02]  /*1b8c0*/  ISETP.GE.AND P5, PT, R69, R165, PT ;  /* 0x000000a54500720c */ /* 0x000fc40003fa6270 */
[C---:B------:R-:W-:Y:S01]  /*1b8d0*/  HMMA.16816.F32 R24, R92.reuse, R176, R24 ;  /* 0x000000b05c18723c */ /* 0x040fe20000001818 */
[----:B------:R-:W-:Y:S02]  /*1b8e0*/  FSEL R65, R65, -INF , !P2 ;  /* 0xff80000041417808 */ /* 0x000fe40005000000 */
[----:B------:R-:W-:Y:S01]  /*1b8f0*/  FSEL R195, R67, -INF , !P4 ;  /* 0xff80000043c37808 */ /* 0x000fe20006000000 */
[----:B------:R-:W-:Y:S01]  /*1b900*/  VIADD R67, R224, 0x39 ;  /* 0x00000039e0437836 */ /* 0x000fe20000000000 */
[----:B------:R-:W-:Y:S01]  /*1b910*/  ISETP.GE.AND P2, PT, R69, R164, PT ;  /* 0x000000a44500720c */ /* 0x000fe20003f46270 */
[----:B------:R-:W-:Y:S01]  /*1b920*/  HMMA.16816.F32 R20, R92, R178, R20 ;  /* 0x000000b25c14723c */ /* 0x000fe20000001814 */
[----:B------:R-:W4:Y:S01]  /*1b930*/  LDSM.16.M88.4 R176, [R233+0x5800] ;  /* 0x00580000e9b0783b */ /* 0x000f220000000200 */
[----:B------:R-:W-:Y:S02]  /*1b940*/  FSEL R61, R61, -INF , !P5 ;  /* 0xff8000003d3d7808 */ /* 0x000fe40006800000 */
[----:B------:R-:W-:-:S02]  /*1b950*/  ISETP.GE.AND P4, PT, R3, R165, PT ;  /* 0x000000a50300720c */ /* 0x000fc40003f86270 */
[-C--:B------:R-:W-:Y:S01]  /*1b960*/  ISETP.GE.AND P5, PT, R3, R164.reuse, PT ;  /* 0x000000a40300720c */ /* 0x080fe20003fa6270 */
[C---:B------:R-:W-:Y:S01]  /*1b970*/  VIADD R3, R224.reuse, 0x41 ;  /* 0x00000041e0037836 */ /* 0x040fe20000000000 */
[----:B------:R-:W-:Y:S01]  /*1b980*/  FSEL R193, R63, -INF , !P2 ;  /* 0xff8000003fc17808 */ /* 0x000fe20005000000 */
[C---:B------:R-:W-:Y:S01]  /*1b990*/  HMMA.16816.F32 R124, R196.reuse, R188, R124 ;  /* 0x000000bcc47c723c */ /* 0x040fe2000000187c */
[-C--:B------:R-:W-:Y:S01]  /*1b9a0*/  ISETP.GE.AND P2, PT, R67, R165.reuse, PT ;  /* 0x000000a54300720c */ /* 0x080fe20003f46270 */
[----:B------:R-:W-:Y:S01]  /*1b9b0*/  IMAD.U32 R63, RZ, RZ, UR4 ;  /* 0x00000004ff3f7e24 */ /* 0x000fe2000f8e00ff */
[----:B------:R-:W-:Y:S02]  /*1b9c0*/  FSEL R57, R57, -INF , !P4 ;  /* 0xff80000039397808 */ /* 0x000fe40006000000 */
[----:B------:R-:W-:Y:S01]  /*1b9d0*/  FSEL R69, R53, -INF , !P2 ;  /* 0xff80000035457808 */ /* 0x000fe20005000000 */
[----:B------:R-:W-:Y:S01]  /*1b9e0*/  HMMA.16816.F32 R120, R196, R190, R120 ;  /* 0x000000bec478723c */ /* 0x000fe20000001878 */
[----:B------:R-:W-:Y:S01]  /*1b9f0*/  FSEL R188, R59, -INF , !P5 ;  /* 0xff8000003bbc7808 */ /* 0x000fe20006800000 */
[C---:B------:R-:W-:Y:S01]  /*1ba00*/  VIADD R53, R224.reuse, 0x51 ;  /* 0x00000051e0357836 */ /* 0x040fe20000000000 */
[CC--:B------:R-:W-:Y:S01]  /*1ba10*/  ISETP.GE.AND P5, PT, R3.reuse, R165.reuse, PT ;  /* 0x000000a50300720c */ /* 0x0c0fe20003fa6270 */
[----:B------:R-:W-:Y:S01]  /*1ba20*/  IMAD.U32 R59, RZ, RZ, UR4 ;  /* 0x00000004ff3b7e24 */ /* 0x000fe2000f8e00ff */
[-C--:B------:R-:W-:Y:S01]  /*1ba30*/  ISETP.GE.AND P2, PT, R3, R164.reuse, PT ;  /* 0x000000a40300720c */ /* 0x080fe20003f46270 */
[C---:B------:R-:W-:Y:S01]  /*1ba40*/  VIADD R3, R224.reuse, 0x49 ;  /* 0x00000049e0037836 */ /* 0x040fe20000000000 */
[-C--:B------:R-:W-:Y:S01]  /*1ba50*/  ISETP.GE.AND P4, PT, R67, R164.reuse, PT ;  /* 0x000000a44300720c */ /* 0x080fe20003f86270 */
[C---:B-1----:R-:W-:Y:S01]  /*1ba60*/  HMMA.16816.F32 R16, R92.reuse, R88, R16 ;  /* 0x000000585c10723c */ /* 0x042fe20000001810 */
[----:B------:R-:W-:Y:S01]  /*1ba70*/  FSEL R73, R49, -INF , !P5 ;  /* 0xff80000031497808 */ /* 0x000fe20006800000 */
[C---:B------:R-:W-:Y:S01]  /*1ba80*/  VIADD R49, R224.reuse, 0x59 ;  /* 0x00000059e0317836 */ /* 0x040fe20000000000 */
[----:B------:R-:W-:Y:S01]  /*1ba90*/  FSEL R186, R55, -INF , !P4 ;  /* 0xff80000037ba7808 */ /* 0x000fe20006000000 */
[----:B------:R-:W-:Y:S01]  /*1baa0*/  IMAD.U32 R67, RZ, RZ, UR4 ;  /* 0x00000004ff437e24 */ /* 0x000fe2000f8e00ff */
[CC--:B------:R-:W-:Y:S01]  /*1bab0*/  ISETP.GE.AND P4, PT, R3.reuse, R165.reuse, PT ;  /* 0x000000a50300720c */ /* 0x0c0fe20003f86270 */
[C---:B------:R-:W-:Y:S01]  /*1bac0*/  HMMA.16816.F32 R12, R92.reuse, R90, R12 ;  /* 0x0000005a5c0c723c */ /* 0x040fe2000000180c */
[----:B------:R-:W1:Y:S01]  /*1bad0*/  LDSM.16.M88.4 R88, [R233+0x6000] ;  /* 0x00600000e958783b */ /* 0x000e620000000200 */
[----:B------:R-:W-:Y:S01]  /*1bae0*/  ISETP.GE.AND P5, PT, R3, R164, PT ;  /* 0x000000a40300720c */ /* 0x000fe20003fa6270 */
[----:B------:R-:W-:Y:S01]  /*1baf0*/  IMAD.U32 R55, RZ, RZ, UR4 ;  /* 0x00000004ff377e24 */ /* 0x000fe2000f8e00ff */
[----:B------:R-:W-:Y:S01]  /*1bb00*/  FSEL R3, R51, -INF , !P2 ;  /* 0xff80000033037808 */ /* 0x000fe20005000000 */
[----:B------:R-:W-:Y:S01]  /*1bb10*/  IMAD.U32 R51, RZ, RZ, UR4 ;  /* 0x00000004ff337e24 */ /* 0x000fe2000f8e00ff */
[----:B------:R-:W-:Y:S01]  /*1bb20*/  ISETP.GE.AND P2, PT, R53, R165, PT ;  /* 0x000000a53500720c */ /* 0x000fe20003f46270 */
[----:B--2---:R-:W-:Y:S01]  /*1bb30*/  HMMA.16816.F32 R8, R92, R84, R8 ;  /* 0x000000545c08723c */ /* 0x004fe20000001808 */
[----:B------:R-:W-:Y:S01]  /*1bb40*/  FSEL R205, R45, -INF , !P4 ;  /* 0xff8000002dcd7808 */ /* 0x000fe20006000000 */
[----:B------:R-:W-:Y:S01]  /*1bb50*/  VIADD R45, R224, 0x61 ;  /* 0x00000061e02d7836 */ /* 0x000fe20000000000 */
[----:B------:R-:W-:-:S02]  /*1bb60*/  FSEL R47, R47, -INF , !P5 ;  /* 0xff8000002f2f7808 */ /* 0x000fc40006800000 */
[----:B------:R-:W-:Y:S01]  /*1bb70*/  FSEL R194, R41, -INF , !P2 ;  /* 0xff80000029c27808 */ /* 0x000fe20005000000 */
[C---:B------:R-:W-:Y:S01]  /*1bb80*/  HMMA.16816.F32 R4, R92.reuse, R86, R4 ;  /* 0x000000565c04723c */ /* 0x040fe20000001804 */
[----:B------:R-:W2:Y:S01]  /*1bb90*/  LDSM.16.M88.4 R84, [R233+0x6800] ;  /* 0x00680000e954783b */ /* 0x000ea20000000200 */
[C---:B------:R-:W-:Y:S01]  /*1bba0*/  ISETP.GE.AND P5, PT, R49.reuse, R165, PT ;  /* 0x000000a53100720c */ /* 0x040fe20003fa6270 */
[C---:B------:R-:W-:Y:S01]  /*1bbb0*/  VIADD R41, R224.reuse, 0x69 ;  /* 0x00000069e0297836 */ /* 0x040fe20000000000 */
[-C--:B------:R-:W-:Y:S01]  /*1bbc0*/  ISETP.GE.AND P2, PT, R49, R164.reuse, PT ;  /* 0x000000a43100720c */ /* 0x080fe20003f46270 */
[----:B------:R-:W-:Y:S01]  /*1bbd0*/  IMAD.U32 R49, RZ, RZ, UR4 ;  /* 0x00000004ff317e24 */ /* 0x000fe2000f8e00ff */
[-C--:B------:R-:W-:Y:S01]  /*1bbe0*/  ISETP.GE.AND P4, PT, R53, R164.reuse, PT ;  /* 0x000000a43500720c */ /* 0x080fe20003f86270 */
[C---:B---3--:R-:W-:Y:S01]  /*1bbf0*/  HMMA.16816.F32 R168, R92.reuse, R180, R168 ;  /* 0x000000b45ca8723c */ /* 0x048fe200000018a8 */
[----:B------:R-:W-:Y:S01]  /*1bc00*/  FSEL R189, R37, -INF , !P5 ;  /* 0xff80000025bd7808 */ /* 0x000fe20006800000 */
[----:B------:R-:W-:Y:S01]  /*1bc10*/  VIADD R37, R224, 0x71 ;  /* 0x00000071e0257836 */ /* 0x000fe20000000000 */
[----:B------:R-:W-:Y:S01]  /*1bc20*/  FSEL R39, R39, -INF , !P2 ;  /* 0xff80000027277808 */ /* 0x000fe20005000000 */
[----:B------:R-:W-:Y:S01]  /*1bc30*/  IMAD.U32 R53, RZ, RZ, UR4 ;  /* 0x00000004ff357e24 */ /* 0x000fe2000f8e00ff */
[----:B------:R-:W-:Y:S01]  /*1bc40*/  FSEL R43, R43, -INF , !P4 ;  /* 0xff8000002b2b7808 */ /* 0x000fe20006000000 */
[----:B------:R-:W-:Y:S01]  /*1bc50*/  HMMA.16816.F32 R128, R92, R182, R128 ;  /* 0x000000b65c80723c */ /* 0x000fe20000001880 */
[----:B------:R-:W3:Y:S01]  /*1bc60*/  LDSM.16.M88.4 R180, [R233+0x7000] ;  /* 0x00700000e9b4783b */ /* 0x000ee20000000200 */
[----:B------:R-:W-:-:S02]  /*1bc70*/  ISETP.GE.AND P5, PT, R45, R164, PT ;  /* 0x000000a42d00720c */ /* 0x000fc40003fa6270 */
[-C--:B------:R-:W-:Y:S02]  /*1bc80*/  ISETP.GE.AND P2, PT, R41, R165.reuse, PT ;  /* 0x000000a52900720c */ /* 0x080fe40003f46270 */
[----:B------:R-:W-:Y:S01]  /*1bc90*/  HMMA.16816.F32 R116, R196, R184, R116 ;  /* 0x000000b8c474723c */ /* 0x000fe20000001874 */
[-C--:B------:R-:W-:Y:S01]  /*1bca0*/  ISETP.GE.AND P4, PT, R45, R165.reuse, PT ;  /* 0x000000a52d00720c */ /* 0x080fe20003f86270 */
[----:B------:R-:W-:Y:S01]  /*1bcb0*/  VIADD R45, R224, 0x81 ;  /* 0x00000081e02d7836 */ /* 0x000fe20000000000 */
[----:B------:R-:W-:Y:S02]  /*1bcc0*/  FSEL R35, R35, -INF , !P5 ;  /* 0xff80000023237808 */ /* 0x000fe40006800000 */
[----:B------:R-:W-:Y:S01]  /*1bcd0*/  FSEL R29, R29, -INF , !P2 ;  /* 0xff8000001d1d7808 */ /* 0x000fe20005000000 */
[----:B----4-:R-:W-:Y:S01]  /*1bce0*/  HMMA.16816.F32 R124, R92, R176, R124 ;  /* 0x000000b05c7c723c */ /* 0x010fe2000000187c */
[----:B------:R-:W-:Y:S02]  /*1bcf0*/  FSEL R185, R33, -INF , !P4 ;  /* 0xff80000021b97808 */ /* 0x000fe40006000000 */
[----:B------:R-:W-:-:S02]  /*1bd00*/  ISETP.GE.AND P5, PT, R37, R165, PT ;  /* 0x000000a52500720c */ /* 0x000fc40003fa6270 */
[-C--:B------:R-:W-:Y:S01]  /*1bd10*/  ISETP.GE.AND P2, PT, R37, R164.reuse, PT ;  /* 0x000000a42500720c */ /* 0x080fe20003f46270 */
[C---:B------:R-:W-:Y:S01]  /*1bd20*/  HMMA.16816.F32 R120, R92.reuse, R178, R120 ;  /* 0x000000b25c78723c */ /* 0x040fe20000001878 */
[----:B------:R-:W4:Y:S01]  /*1bd30*/  LDSM.16.M88.4 R176, [R233+0x7800] ;  /* 0x00780000e9b0783b */ /* 0x000f220000000200 */
[----:B------:R-:W-:Y:S01]  /*1bd40*/  ISETP.GE.AND P4, PT, R41, R164, PT ;  /* 0x000000a42900720c */ /* 0x000fe20003f86270 */
[C---:B------:R-:W-:Y:S01]  /*1bd50*/  VIADD R37, R224.reuse, 0x79 ;  /* 0x00000079e0257836 */ /* 0x040fe20000000000 */
        /* <DEDUP_REMOVED lines=42> */
[C---:B------:R-:W-:Y:S01]  /*1c000*/  VIADD R5, R224.reuse, 0xb1 ;  /* 0x000000b1e0057836 */ /* 0x040fe20000000000 */
[CC--:B------:R-:W-:Y:S01]  /*1c010*/  ISETP.GE.AND P5, PT, R13.reuse, R165.reuse, PT ;  /* 0x000000a50d00720c */ /* 0x0c0fe20003fa6270 */
[----:B----4-:R-:W-:Y:S01]  /*1c020*/  HMMA.16816.F32 R200, R92, R176, R200 ;  /* 0x000000b05cc8723c */ /* 0x010fe200000018c8 */
[-C--:B------:R-:W-:Y:S01]  /*1c030*/  ISETP.GE.AND P2, PT, R13, R164.reuse, PT ;  /* 0x000000a40d00720c */ /* 0x080fe20003f46270 */
[----:B------:R-:W-:Y:S01]  /*1c040*/  IMAD.U32 R13, RZ, RZ, UR4 ;  /* 0x00000004ff0d7e24 */ /* 0x000fe2000f8e00ff */
[----:B------:R-:W-:Y:S01]  /*1c050*/  FSEL R88, R7, -INF , !P4 ;  /* 0xff80000007587808 */ /* 0x000fe20006000000 */
[C---:B------:R-:W-:Y:S01]  /*1c060*/  VIADD R7, R224.reuse, 0xb9 ;  /* 0x000000b9e0077836 */ /* 0x040fe20000000000 */
[-C--:B------:R-:W-:Y:S01]  /*1c070*/  ISETP.GE.AND P4, PT, R9, R165.reuse, PT ;  /* 0x000000a50900720c */ /* 0x080fe20003f86270 */
[----:B------:R-:W-:Y:S01]  /*1c080*/  HMMA.16816.F32 R212, R208, R206, R212 ;  /* 0x000000ced0d4723c */ /* 0x000fe200000018d4 */
[----:B------:R-:W-:Y:S01]  /*1c090*/  FSEL R89, R169, -INF , !P5 ;  /* 0xff800000a9597808 */ /* 0x000fe20006800000 */
[----:B------:R-:W-:Y:S01]  /*1c0a0*/  IMAD.U32 R177, RZ, RZ, UR4 ;  /* 0x00000004ffb17e24 */ /* 0x000fe2000f8e00ff */
[----:B------:R-:W-:Y:S01]  /*1c0b0*/  FSEL R90, R171, -INF , !P2 ;  /* 0xff800000ab5a7808 */ /* 0x000fe20005000000 */
[----:B------:R-:W-:Y:S01]  /*1c0c0*/  IMAD.U32 R176, RZ, RZ, UR4 ;  /* 0x00000004ffb07e24 */ /* 0x000fe2000f8e00ff */
[-C--:B------:R-:W-:Y:S01]  /*1c0d0*/  ISETP.GE.AND P5, PT, R9, R164.reuse, PT ;  /* 0x000000a40900720c */ /* 0x080fe20003fa6270 */
[C---:B------:R-:W-:Y:S01]  /*1c0e0*/  VIADD R9, R224.reuse, 0xf1 ;  /* 0x000000f1e0097836 */ /* 0x040fe20000000000 */
[-C--:B------:R-:W-:Y:S01]  /*1c0f0*/  ISETP.GE.AND P2, PT, R5, R165.reuse, PT ;  /* 0x000000a50500720c */ /* 0x080fe20003f46270 */
[----:B------:R-:W-:Y:S01]  /*1c100*/  IMAD.U32 R180, RZ, RZ, UR4 ;  /* 0x00000004ffb47e24 */ /* 0x000fe2000f8e00ff */
        /* <DEDUP_REMOVED lines=8> */
[CC--:B------:R-:W-:Y:S01]  /*1c190*/  ISETP.GE.AND P5, PT, R7.reuse, R165.reuse, PT ;  /* 0x000000a50700720c */ /* 0x0c0fe20003fa6270 */
[----:B------:R-:W-:Y:S01]  /*1c1a0*/  IMAD.U32 R129, RZ, RZ, UR4 ;  /* 0x00000004ff817e24 */ /* 0x000fe2000f8e00ff */
        /* <DEDUP_REMOVED lines=30> */
[----:B------:R-:W-:Y:S01]  /*1c390*/  IMAD.U32 R7, RZ, RZ, UR4 ;  /* 0x00000004ff077e24 */ /* 0x000fe2000f8e00ff */
        /* <DEDUP_REMOVED lines=28> */
[----:B------:R-:W-:Y:S02]  /*1c560*/  FSEL R7, R78, -INF , !P0 ;  /* 0xff8000004e077808 */ /* 0x000fe40004000000 */
[----:B------:R-:W-:Y:S02]  /*1c570*/  ISETP.GE.AND P0, PT, R13, R165, PT ;  /* 0x000000a50d00720c */ /* 0x000fe40003f06270 */
[--C-:B------:R-:W-:Y:S02]  /*1c580*/  LOP3.LUT R177, R177, 0x40, R187.reuse, 0xfe, !PT ;  /* 0x00000040b1b17812 */ /* 0x100fe400078efebb */
[----:B------:R-:W-:Y:S02]  /*1c590*/  FSEL R60, R60, -INF , !P0 ;  /* 0xff8000003c3c7808 */ /* 0x000fe40004000000 */
[----:B------:R-:W-:Y:S02]  /*1c5a0*/  ISETP.GE.AND P0, PT, R177, R164, PT ;  /* 0x000000a4b100720c */ /* 0x000fe40003f06270 */
[----:B------:R-:W-:-:S02]  /*1c5b0*/  LOP3.LUT R131, R131, 0x60, R187, 0xfe, !PT ;  /* 0x0000006083837812 */ /* 0x000fc400078efebb */
[--C-:B------:R-:W-:Y:S02]  /*1c5c0*/  LOP3.LUT R181, R181, 0x30, R187.reuse, 0xfe, !PT ;  /* 0x00000030b5b57812 */ /* 0x100fe400078efebb */
[----:B------:R-:W-:Y:S02]  /*1c5d0*/  ISETP.GE.AND P6, PT, R13, R164, PT ;  /* 0x000000a40d00720c */ /* 0x000fe40003fc6270 */
[----:B------:R-:W-:Y:S02]  /*1c5e0*/  FSEL R219, R50, -INF , !P0 ;  /* 0xff80000032db7808 */ /* 0x000fe40004000000 */
[--C-:B------:R-:W-:Y:S02]  /*1c5f0*/  LOP3.LUT R176, R176, 0x48, R187.reuse, 0xfe, !PT ;  /* 0x00000048b0b07812 */ /* 0x100fe400078efebb */
[----:B------:R-:W-:Y:S02]  /*1c600*/  ISETP.GE.AND P0, PT, R131, R165, PT ;  /* 0x000000a58300720c */ /* 0x000fe40003f06270 */
[----:B------:R-:W-:-:S02]  /*1c610*/  LOP3.LUT R180, R180, 0x38, R187, 0xfe, !PT ;  /* 0x00000038b4b47812 */ /* 0x000fc400078efebb */
[----:B------:R-:W-:Y:S02]  /*1c620*/  LOP3.LUT R82, R82, 0x78, R187, 0xfe, !PT ;  /* 0x0000007852527812 */ /* 0x000fe400078efebb */
[-C--:B------:R-:W-:Y:S02]  /*1c630*/  ISETP.GE.AND P3, PT, R181, R165.reuse, PT ;  /* 0x000000a5b500720c */ /* 0x080fe40003f66270 */
[----:B------:R-:W-:Y:S02]  /*1c640*/  FSEL R232, R62, -INF , !P6 ;  /* 0xff8000003ee87808 */ /* 0x000fe40007000000 */
[----:B------:R-:W-:Y:S02]  /*1c650*/  FSEL R70, R70, -INF , !P2 ;  /* 0xff80000046467808 */ /* 0x000fe40005000000 */
[----:B------:R-:W-:Y:S02]  /*1c660*/  ISETP.GE.AND P6, PT, R176, R165, PT ;  /* 0x000000a5b000720c */ /* 0x000fe40003fc6270 */
[----:B------:R-:W-:-:S02]  /*1c670*/  FSEL R225, R32, -INF , !P0 ;  /* 0xff80000020e17808 */ /* 0x000fc40004000000 */
[----:B------:R-:W-:Y:S02]  /*1c680*/  FSEL R13, R68, -INF , !P5 ;  /* 0xff800000440d7808 */ /* 0x000fe40006800000 */
[----:B------:R-:W-:Y:S02]  /*1c690*/  ISETP.GE.AND P2, PT, R180, R165, PT ;  /* 0x000000a5b400720c */ /* 0x000fe40003f46270 */
[----:B------:R-:W-:Y:S02]  /*1c6a0*/  FSEL R64, R64, -INF , !P4 ;  /* 0xff80000040407808 */ /* 0x000fe40006000000 */
[----:B------:R-:W-:Y:S02]  /*1c6b0*/  FSEL R249, R66, -INF , !P1 ;  /* 0xff80000042f97808 */ /* 0x000fe40004800000 */
[----:B------:R-:W-:Y:S02]  /*1c6c0*/  ISETP.GE.AND P0, PT, R82, R164, PT ;  /* 0x000000a45200720c */ /* 0x000fe40003f06270 */
[----:B------:R-:W-:-:S02]  /*1c6d0*/  LOP3.LUT R171, R171, 0x50, R187, 0xfe, !PT ;  /* 0x00000050abab7812 */ /* 0x000fc400078efebb */
[--C-:B------:R-:W-:Y:S02]  /*1c6e0*/  LOP3.LUT R63, R63, 0x98, R187.reuse, 0xfe, !PT ;  /* 0x000000983f3f7812 */ /* 0x100fe400078efebb */
[-C--:B------:R-:W-:Y:S02]  /*1c6f0*/  ISETP.GE.AND P5, PT, R181, R164.reuse, PT ;  /* 0x000000a4b500720c */ /* 0x080fe40003fa6270 */
[----:B------:R-:W-:Y:S02]  /*1c700*/  ISETP.GE.AND P4, PT, R180, R164, PT ;  /* 0x000000a4b400720c */ /* 0x000fe40003f86270 */
[----:B------:R-:W-:Y:S02]  /*1c710*/  ISETP.GE.AND P1, PT, R177, R165, PT ;  /* 0x000000a5b100720c */ /* 0x000fe40003f26270 */
[----:B------:R-:W-:Y:S02]  /*1c720*/  LOP3.LUT R169, R169, 0x58, R187, 0xfe, !PT ;  /* 0x00000058a9a97812 */ /* 0x000fe400078efebb */
[----:B------:R-:W-:-:S02]  /*1c730*/  FSEL R56, R56, -INF , !P3 ;  /* 0xff80000038387808 */ /* 0x000fc40005800000 */
[-C--:B------:R-:W-:Y:S02]  /*1c740*/  ISETP.GE.AND P3, PT, R176, R164.reuse, PT ;  /* 0x000000a4b000720c */ /* 0x080fe40003f66270 */
[----:B------:R-:W-:Y:S02]  /*1c750*/  FSEL R250, R44, -INF , !P6 ;  /* 0xff8000002cfa7808 */ /* 0x000fe40007000000 */
[----:B------:R-:W-:Y:S02]  /*1c760*/  LOP3.LUT R129, R129, 0x68, R187, 0xfe, !PT ;  /* 0x0000006881817812 */ /* 0x000fe400078efebb */
        /* <DEDUP_REMOVED lines=9> */
[-C--:B------:R-:W-:Y:S02]  /*1c800*/  ISETP.GE.AND P5, PT, R171, R165.reuse, PT ;  /* 0x000000a5ab00720c */ /* 0x080fe40003fa6270 */
[CC--:B------:R-:W-:Y:S02]  /*1c810*/  ISETP.GE.AND P4, PT, R169.reuse, R165.reuse, PT ;  /* 0x000000a5a900720c */ /* 0x0c0fe40003f86270 */
[----:B------:R-:W-:Y:S02]  /*1c820*/  ISETP.GE.AND P1, PT, R169, R164, PT ;  /* 0x000000a4a900720c */ /* 0x000fe40003f26270 */
[----:B------:R-:W-:Y:S02]  /*1c830*/  LOP3.LUT R127, R127, 0x70, R187, 0xfe, !PT ;  /* 0x000000707f7f7812 */ /* 0x000fe400078efebb */
[----:B------:R-:W-:Y:S02]  /*1c840*/  FSEL R218, R46, -INF , !P3 ;  /* 0xff8000002eda7808 */ /* 0x000fe40005800000 */
[----:B------:R-:W-:-:S02]  /*1c850*/  ISETP.GE.AND P3, PT, R129, R165, PT ;  /* 0x000000a58100720c */ /* 0x000fc40003f66270 */
[----:B------:R-:W-:Y:S02]  /*1c860*/  FSEL R192, R34, -INF , !P6 ;  /* 0xff80000022c07808 */ /* 0x000fe40007000000 */
[----:B------:R-:W-:Y:S02]  /*1c870*/  LOP3.LUT R80, R80, 0x80, R187, 0xfe, !PT ;  /* 0x0000008050507812 */ /* 0x000fe400078efebb */
[----:B------:R-:W-:Y:S02]  /*1c880*/  FSEL R203, R42, -INF , !P2 ;  /* 0xff8000002acb7808 */ /* 0x000fe40005000000 */
[----:B------:R-:W-:Y:S02]  /*1c890*/  FSEL R34, R4, -INF , !P0 ;  /* 0xff80000004227808 */ /* 0x000fe40004000000 */
[----:B------:R-:W-:Y:S02]  /*1c8a0*/  FSEL R231, R40, -INF , !P5 ;  /* 0xff80000028e77808 */ /* 0x000fe40006800000 */
[----:B------:R-:W-:-:S02]  /*1c8b0*/  FSEL R228, R36, -INF , !P4 ;  /* 0xff80000024e47808 */ /* 0x000fc40006000000 */
[----:B------:R-:W-:Y:S02]  /*1c8c0*/  FSEL R42, R38, -INF , !P1 ;  /* 0xff800000262a7808 */ /* 0x000fe40004800000 */
[-C--:B------:R-:W-:Y:S02]  /*1c8d0*/  ISETP.GE.AND P0, PT, R53, R164.reuse, PT ;  /* 0x000000a43500720c */ /* 0x080fe40003f06270 */
[----:B------:R-:W-:Y:S02]  /*1c8e0*/  LOP3.LUT R25, R25, 0xd0, R187, 0xfe, !PT ;  /* 0x000000d019197812 */ /* 0x000fe400078efebb */
[-C--:B------:R-:W-:Y:S02]  /*1c8f0*/  ISETP.GE.AND P5, PT, R129, R164.reuse, PT ;  /* 0x000000a48100720c */ /* 0x080fe40003fa6270 */
[C---:B------:R-:W-:Y:S02]  /*1c900*/  ISETP.GE.AND P2, PT, R127.reuse, R165, PT ;  /* 0x000000a57f00720c */ /* 0x040fe40003f46270 */
[----:B------:R-:W-:-:S02]  /*1c910*/  ISETP.GE.AND P4, PT, R127, R164, PT ;  /* 0x000000a47f00720c */ /* 0x000fc40003f86270 */
[-C--:B------:R-:W-:Y:S02]  /*1c920*/  ISETP.GE.AND P1, PT, R82, R165.reuse, PT ;  /* 0x000000a55200720c */ /* 0x080fe40003f26270 */
[--C-:B------:R-:W-:Y:S02]  /*1c930*/  LOP3.LUT R76, R76, 0x88, R187.reuse, 0xfe, !PT ;  /* 0x000000884c4c7812 */ /* 0x100fe400078efebb */
[----:B------:R-:W-:Y:S02]  /*1c940*/  LOP3.LUT R67, R67, 0x90, R187, 0xfe, !PT ;  /* 0x0000009043437812 */ /* 0x000fe400078efebb */
[----:B------:R-:W-:Y:S02]  /*1c950*/  FSEL R217, R28, -INF , !P3 ;  /* 0xff8000001cd97808 */ /* 0x000fe40005800000 */
        /* <DEDUP_REMOVED lines=11> */
[----:B------:R-:W-:Y:S02]  /*1ca10*/  LOP3.LUT R15, R15, 0xf8, R187, 0xfe, !PT ;  /* 0x000000f80f0f7812 */ /* 0x000fe400078efebb */
[----:B------:R-:W-:Y:S02]  /*1ca20*/  FSEL R80, R126, -INF , !P0 ;  /* 0xff8000007e507808 */ /* 0x000fe40004000000 */
[----:B------:R-:W-:-:S02]  /*1ca30*/  FSEL R190, R30, -INF , !P5 ;  /* 0xff8000001ebe7808 */ /* 0x000fc40006800000 */
[----:B------:R-:W-:Y:S02]  /*1ca40*/  FSEL R216, R24, -INF , !P2 ;  /* 0xff80000018d87808 */ /* 0x000fe40005000000 */
[----:B------:R-:W-:Y:S02]  /*1ca50*/  FSEL R187, R26, -INF , !P4 ;  /* 0xff8000001abb7808 */ /* 0x000fe40006000000 */
[----:B------:R-:W-:Y:S01]  /*1ca60*/  FSEL R40, R20, -INF , !P1 ;  /* 0xff80000014287808 */ /* 0x000fe20004800000 */
[----:B------:R-:W-:Y:S01]  /*1ca70*/  BAR.SYNC.DEFER_BLOCKING 0x0 ;  /* 0x0000000000007b1d */ /* 0x000fe20000010000 */
[-C--:B------:R-:W-:Y:S02]  /*1ca80*/  ISETP.GE.AND P0, PT, R25, R165.reuse, PT ;  /* 0x000000a51900720c */ /* 0x080fe40003f06270 */
[C---:B------:R-:W-:Y:S02]  /*1ca90*/  ISETP.GE.AND P5, PT, R76.reuse, R165, PT ;  /* 0x000000a54c00720c */ /* 0x040fe40003fa6270 */
[----:B------:R-:W-:-:S02]  /*1caa0*/  ISETP.GE.AND P2, PT, R76, R164, PT ;  /* 0x000000a44c00720c */ /* 0x000fc40003f46270 */
[C---:B------:R-:W-:Y:S02]  /*1cab0*/  ISETP.GE.AND P4, PT, R67.reuse, R165, PT ;  /* 0x000000a54300720c */ /* 0x040fe40003f86270 */
[----:B------:R-:W-:Y:S02]  /*1cac0*/  ISETP.GE.AND P1, PT, R67, R164, PT ;  /* 0x000000a44300720c */ /* 0x000fe40003f26270 */
[----:B------:R-:W-:Y:S02]  /*1cad0*/  FSEL R108, R108, -INF , !P0 ;  /* 0xff8000006c6c7808 */ /* 0x000fe40004000000 */
[----:B------:R-:W-:Y:S02]  /*1cae0*/  FSEL R201, R16, -INF , !P6 ;  /* 0xff80000010c97808 */ /* 0x000fe40007000000 */
        /* <DEDUP_REMOVED lines=16> */
[----:B------:R-:W-:Y:S02]  /*1cbf0*/  FSEL R46, R128, -INF , !P2 ;  /* 0xff800000802e7808 */ /* 0x000fe40005000000 */
[----:B------:R-:W-:Y:S02]  /*1cc00*/  FSEL R76, R130, -INF , !P4 ;  /* 0xff800000824c7808 */ /* 0x000fe40006000000 */
[----:B------:R-:W-:Y:S02]  /*1cc10*/  FSEL R78, R124, -INF , !P1 ;  /* 0xff8000007c4e7808 */ /* 0x000fe40004800000 */
[----:B------:R-:W-:-:S02]  /*1cc20*/  PLOP3.LUT P0, PT, PT, PT, UP0, 0x80, 0x0 ;  /* 0x000000000000781c */ /* 0x000fc40003f0f008 */
[CC--:B------:R-:W-:Y:S02]  /*1cc30*/  ISETP.GE.AND P6, PT, R51.reuse, R165.reuse, PT ;  /* 0x000000a53300720c */ /* 0x0c0fe40003fc6270 */
        /* <DEDUP_REMOVED lines=14> */
[CC--:B------:R-:W-:Y:S02]  /*1cd20*/  ISETP.GE.AND P2, PT, R21.reuse, R165.reuse, PT ;  /* 0x000000a51500720c */ /* 0x0c0fe40003f46270 */
[----:B------:R-:W-:Y:S02]  /*1cd30*/  ISETP.GE.AND P4, PT, R21, R164, PT ;  /* 0x000000a41500720c */ /* 0x000fe40003f86270 */
[----:B------:R-:W-:-:S02]  /*1cd40*/  ISETP.GE.AND P1, PT, R19, R165, PT ;  /* 0x000000a51300720c */ /* 0x000fc40003f26270 */
[----:B------:R-:W-:Y:S02]  /*1cd50*/  FSEL R92, R110, -INF , !P6 ;  /* 0xff8000006e5c7808 */ /* 0x000fe40007000000 */
[----:B------:R-:W-:Y:S02]  /*1cd60*/  FSEL R93, R104, -INF , !P3 ;  /* 0xff800000685d7808 */ /* 0x000fe40005800000 */
[----:B------:R-:W-:Y:S02]  /*1cd70*/  FSEL R94, R106, -INF , !P5 ;  /* 0xff8000006a5e7808 */ /* 0x000fe40006800000 */
[----:B------:R-:W-:Y:S02]  /*1cd80*/  FSEL R95, R100, -INF , !P2 ;  /* 0xff800000645f7808 */ /* 0x000fe40005000000 */
[----:B------:R-:W-:Y:S02]  /*1cd90*/  FSEL R102, R102, -INF , !P4 ;  /* 0xff80000066667808 */ /* 0x000fe40006000000 */
[----:B------:R-:W-:-:S02]  /*1cda0*/  FSEL R96, R96, -INF , !P1 ;  /* 0xff80000060607808 */ /* 0x000fc40004800000 */
        /* <DEDUP_REMOVED lines=77> */
.L_x_3879:
[----:B------:R-:W-:Y:S02]  /*1d280*/  ULDC UR4, c[0x0][0x248] ;  /* 0x0000920000047ab9 */ /* 0x000fe40000000800 */
[----:B------:R-:W-:-:S06]  /*1d290*/  USHF.L.U32 UR5, UR4, 0x8, URZ ;  /* 0x0000000804057899 */ /* 0x000fcc000800063f */
[----:B------:R-:W-:-:S04]  /*1d2a0*/  IADD3 R14, RZ, -UR5, RZ ;  /* 0x80000005ff0e7c10 */ /* 0x000fc8000fffe0ff */
[----:B------:R-:W-:-:S07]  /*1d2b0*/  SHF.R.S32.HI R6, RZ, 0x1f, R14 ;  /* 0x0000001fff067819 */ /* 0x000fce000001140e */
.L_x_3880:
        /* <DEDUP_REMOVED lines=57> */
.L_x_3878:
[----:B------:R-:W-:Y:S01]  /*1d650*/  FMNMX.FTZ R8, R2, R11, !PT ;  /* 0x0000000b02087209 */ /* 0x000fe20007810000 */
[----:B------:R-:W-:Y:S01]  /*1d660*/  ULDC UR4, c[0x0][0x2ec] ;  /* 0x0000bb0000047ab9 */ /* 0x000fe20000000800 */
[----:B------:R-:W-:Y:S01]  /*1d670*/  FMNMX.FTZ R4, R0, R5, !PT ;  /* 0x0000000500047209 */ /* 0x000fe20007810000 */
[----:B------:R-:W1:Y:S01]  /*1d680*/  S2UR UR5, SR_CgaCtaId ;  /* 0x00000000000579c3 */ /* 0x000e620000008800 */
[----:B------:R-:W-:Y:S01]  /*1d690*/  FMNMX.FTZ R8, R221, R8, !PT ;  /* 0x00000008dd087209 */ /* 0x000fe20007810000 */
[----:B------:R-:W-:Y:S01]  /*1d6a0*/  UMOV UR6, 0x400 ;  /* 0x0000040000067882 */ /* 0x000fe20000000000 */
[----:B------:R-:W-:Y:S01]  /*1d6b0*/  FMNMX.FTZ R4, R220, R4, !PT ;  /* 0x00000004dc047209 */ /* 0x000fe20007810000 */
[----:B---3--:R-:W-:Y:S01]  /*1d6c0*/  LDSM.16.MT88.4 R16, [R235+0xa000] ;  /* 0x00a00000eb10783b */ /* 0x008fe20000004200 */
[----:B------:R-:W-:Y:S02]  /*1d6d0*/  FMNMX.FTZ R8, R9, R8, !PT ;  /* 0x0000000809087209 */ /* 0x000fe40007810000 */
[----:B------:R-:W-:Y:S01]  /*1d6e0*/  FMNMX.FTZ R4, R7, R4, !PT ;  /* 0x0000000407047209 */ /* 0x000fe20007810000 */
[----:B------:R-:W-:Y:S01]  /*1d6f0*/  LDSM.16.MT88.4 R48, [R234+0xa000] ;  /* 0x00a00000ea30783b */ /* 0x000fe20000004200 */
        /* <DEDUP_REMOVED lines=8> */
[----:B-1----:R-:W-:Y:S01]  /*1d780*/  ULEA UR5, UR5, UR6, 0x18 ;  /* 0x0000000605057291 */ /* 0x002fe2000f8ec03f */
        /* <DEDUP_REMOVED lines=113> */
[----:B------:R-:W-:-:S03]  /*1dea0*/  FMNMX.FTZ R4, R106, R4, !PT ;  /* 0x000000046a047209 */ /* 0x000fc60007810000 */
[----:B------:R-:W1:Y:S04]  /*1deb0*/  SHFL.BFLY PT, R6, R8, 0x2, 0x1f ;  /* 0x0c401f0008067f89 */ /* 0x000e6800000e0000 */
[----:B------:R-:W2:Y:S01]  /*1dec0*/  SHFL.BFLY PT, R177, R4, 0x2, 0x1f ;  /* 0x0c401f0004b17f89 */ /* 0x000ea200000e0000 */
[----:B-1----:R-:W-:Y:S02]  /*1ded0*/  FMNMX.FTZ R6, R8, R6, !PT ;  /* 0x0000000608067209 */ /* 0x002fe40007810000 */
[----:B------:R-:W-:Y:S02]  /*1dee0*/  SHF.R.S32.HI R8, RZ, 0x1f, R204 ;  /* 0x0000001fff087819 */ /* 0x000fe400000114cc */
[----:B--2---:R-:W-:Y:S01]  /*1def0*/  FMNMX.FTZ R177, R4, R177, !PT ;  /* 0x000000b104b17209 */ /* 0x004fe20007810000 */
[----:B------:R-:W1:Y:S01]  /*1df00*/  SHFL.BFLY PT, R178, R6, 0x1, 0x1f ;  /* 0x0c201f0006b27f89 */ /* 0x000e6200000e0000 */
[----:B------:R-:W-:-:S03]  /*1df10*/  LEA.HI R8, R8, R204, RZ, 0x4 ;  /* 0x000000cc08087211 */ /* 0x000fc600078f20ff */
[----:B------:R-:W2:Y:S01]  /*1df20*/  SHFL.BFLY PT, R4, R177, 0x1, 0x1f ;  /* 0x0c201f00b1047f89 */ /* 0x000ea200000e0000 */
[----:B-1----:R-:W-:Y:S02]  /*1df30*/  FMNMX.FTZ R178, R6, R178, !PT ;  /* 0x000000b206b27209 */ /* 0x002fe40007810000 */
[----:B------:R-:W-:Y:S02]  /*1df40*/  LOP3.LUT R6, R8, 0xfffffff0, RZ, 0xc0, !PT ;  /* 0xfffffff008067812 */ /* 0x000fe400078ec0ff */
[C---:B------:R-:W-:Y:S01]  /*1df50*/  FSETP.NEU.FTZ.AND P2, PT, R178.reuse, -INF , PT ;  /* 0xff800000b200780b */ /* 0x040fe20003f5d000 */
[----:B------:R-:W-:Y:S01]  /*1df60*/  FMUL.FTZ R176, R178, UR4 ;  /* 0x00000004b2b07c20 */ /* 0x000fe20008410000 */
[----:B------:R-:W-:Y:S02]  /*1df70*/  IADD3 R6, -R6, R204, RZ ;  /* 0x000000cc06067210 */ /* 0x000fe40007ffe1ff */
[----:B------:R-:W-:Y:S02]  /*1df80*/  SHF.R.S32.HI R8, RZ, 0x4, R8 ;  /* 0x00000004ff087819 */ /* 0x000fe40000011408 */
[----:B------:R-:W-:-:S02]  /*1df90*/  FSEL R176, R176, RZ, P2 ;  /* 0x000000ffb0b07208 */ /* 0x000fc40001000000 */
[----:B--2---:R-:W-:Y:S02]  /*1dfa0*/  FMNMX.FTZ R177, R177, R4, !PT ;  /* 0x00000004b1b17209 */ /* 0x004fe40007810000 */
[----:B------:R-:W-:Y:S01]  /*1dfb0*/  LEA.HI R10, R8, R8, RZ, 0x1 ;  /* 0x00000008080a7211 */ /* 0x000fe200078f08ff */
[----:B------:R-:W-:Y:S01]  /*1dfc0*/  FFMA.FTZ R171, R9, UR4, -R176 ;  /* 0x0000000409ab7c23 */ /* 0x000fe200080108b0 */
[----:B------:R-:W-:Y:S01]  /*1dfd0*/  SHF.R.S32.HI R9, RZ, 0x1f, R6 ;  /* 0x0000001fff097819 */ /* 0x000fe20000011406 */
[C---:B------:R-:W-:Y:S01]  /*1dfe0*/  FMUL.FTZ R131, R177.reuse, UR4 ;  /* 0x00000004b1837c20 */ /* 0x040fe20008410000 */
[----:B------:R-:W-:Y:S01]  /*1dff0*/  FSETP.NEU.FTZ.AND P1, PT, R177, -INF , PT ;  /* 0xff800000b100780b */ /* 0x000fe20003f3d000 */
[--C-:B------:R-:W-:Y:S01]  /*1e000*/  FFMA.FTZ R175, R11, UR4, -R176.reuse ;  /* 0x000000040baf7c23 */ /* 0x100fe200080108b0 */
[----:B------:R-:W-:Y:S01]  /*1e010*/  LEA.HI R4, R9, R6, RZ, 0x3 ;  /* 0x0000000609047211 */ /* 0x000fe200078f18ff */
[--C-:B------:R-:W-:Y:S01]  /*1e020*/  FFMA.FTZ R174, R221, UR4, -R176.reuse ;  /* 0x00000004ddae7c23 */ /* 0x100fe200080108b0 */
[----:B------:R-:W-:Y:S01]  /*1e030*/  LOP3.LUT R9, R10, 0xfffffffe, RZ, 0xc0, !PT ;  /* 0xfffffffe0a097812 */ /* 0x000fe200078ec0ff */
[--C-:B------:R-:W-:Y:S01]  /*1e040*/  FFMA.FTZ R170, R223, UR4, -R176.reuse ;  /* 0x00000004dfaa7c23 */ /* 0x100fe200080108b0 */
[----:B------:R-:W-:Y:S01]  /*1e050*/  LOP3.LUT R10, R4, 0xfffffff8, RZ, 0xc0, !PT ;  /* 0xfffffff8040a7812 */ /* 0x000fe200078ec0ff */
[----:B------:R-:W-:Y:S01]  /*1e060*/  MUFU.EX2 R175, R175 ;  /* 0x000000af00af7308 */ /* 0x000fe20000000800 */
[----:B------:R-:W-:Y:S01]  /*1e070*/  IADD3 R9, R8, -R9, RZ ;  /* 0x8000000908097210 */ /* 0x000fe20007ffe0ff */
[--C-:B------:R-:W-:Y:S01]  /*1e080*/  FFMA.FTZ R57, R57, UR4, -R176.reuse ;  /* 0x0000000439397c23 */ /* 0x100fe200080108b0 */
[----:B------:R-:W-:Y:S01]  /*1e090*/  IADD3 R6, R6, -R10, RZ ;  /* 0x8000000a06067210 */ /* 0x000fe20007ffe0ff */
[--C-:B------:R-:W-:Y:S01]  /*1e0a0*/  FFMA.FTZ R165, R13, UR4, -R176.reuse ;  /* 0x000000040da57c23 */ /* 0x100fe200080108b0 */
[----:B------:R-:W-:Y:S01]  /*1e0b0*/  FSEL R131, R131, RZ, P1 ;  /* 0x000000ff83837208 */ /* 0x000fe20000800000 */
[----:B------:R-:W-:Y:S01]  /*1e0c0*/  FFMA.FTZ R130, R64, UR4, -R176 ;  /* 0x0000000440827c23 */ /* 0x000fe200080108b0 */
[----:B------:R-:W-:Y:S01]  /*1e0d0*/  SHF.L.U32 R6, R6, 0x6, RZ ;  /* 0x0000000606067819 */ /* 0x000fe200000006ff */
[----:B------:R-:W1:Y:S01]  /*1e0e0*/  MUFU.EX2 R174, R174 ;  /* 0x000000ae00ae7308 */ /* 0x000e620000000800 */
[----:B------:R-:W-:Y:S01]  /*1e0f0*/  SHF.L.U32 R9, R9, 0x3, RZ ;  /* 0x0000000309097819 */ /* 0x000fe200000006ff */
[--C-:B------:R-:W-:Y:S01]  /*1e100*/  FFMA.FTZ R129, R5, UR4, -R131.reuse ;  /* 0x0000000405817c23 */ /* 0x100fe20008010883 */
[----:B------:R-:W-:Y:S01]  /*1e110*/  LOP3.LUT R6, R6, 0x1c0, RZ, 0xc0, !PT ;  /* 0x000001c006067812 */ /* 0x000fe200078ec0ff */
[--C-:B------:R-:W-:Y:S01]  /*1e120*/  FFMA.FTZ R127, R7, UR4, -R131.reuse ;  /* 0x00000004077f7c23 */ /* 0x100fe20008010883 */
[----:B------:R-:W-:Y:S01]  /*1e130*/  SHF.L.U32 R4, R4, 0x6, RZ ;  /* 0x0000000604047819 */ /* 0x000fe200000006ff */
[----:B------:R-:W-:Y:S01]  /*1e140*/  FFMA.FTZ R128, R220, UR4, -R131 ;  /* 0x00000004dc807c23 */ /* 0x000fe20008010883 */
[----:B------:R-:W-:Y:S01]  /*1e150*/  LOP3.LUT R5, R6, 0x8, R9, 0xf8, !PT ;  /* 0x0000000806057812 */ /* 0x000fe200078ef809 */
[----:B------:R-:W-:Y:S01]  /*1e160*/  FFMA.FTZ R222, R222, UR4, -R131 ;  /* 0x00000004dede7c23 */ /* 0x000fe20008010883 */
[----:B------:R-:W-:Y:S01]  /*1e170*/  SHF.R.U32.HI R6, RZ, 0x3, R6 ;  /* 0x00000003ff067819 */ /* 0x000fe20000011606 */
[----:B------:R-:W-:Y:S01]  /*1e180*/  MUFU.EX2 R171, R171 ;  /* 0x000000ab00ab7308 */ /* 0x000fe20000000800 */
[----:B------:R-:W-:Y:S01]  /*1e190*/  LOP3.LUT R4, R4, 0xfffffe00, RZ, 0xc0, !PT ;  /* 0xfffffe0004047812 */ /* 0x000fe200078ec0ff */
[--C-:B------:R-:W-:Y:S01]  /*1e1a0*/  FFMA.FTZ R179, R65, UR4, -R176.reuse ;  /* 0x0000000441b37c23 */ /* 0x100fe200080108b0 */
[----:B------:R-:W-:Y:S01]  /*1e1b0*/  LOP3.LUT R5, R5, R6, RZ, 0x3c, !PT ;  /* 0x0000000605057212 */ /* 0x000fe200078e3cff */
[--C-:B------:R-:W-:Y:S01]  /*1e1c0*/  FFMA.FTZ R169, R72, UR4, -R176.reuse ;  /* 0x0000000448a97c23 */ /* 0x100fe200080108b0 */
[----:B------:R-:W-:Y:S01]  /*1e1d0*/  FSEL R181, R178, RZ, P2 ;  /* 0x000000ffb2b57208 */ /* 0x000fe20001000000 */
[--C-:B------:R-:W-:Y:S01]  /*1e1e0*/  FFMA.FTZ R168, R226, UR4, -R176.reuse ;  /* 0x00000004e2a87c23 */ /* 0x100fe200080108b0 */
[----:B------:R-:W-:Y:S01]  /*1e1f0*/  LOP3.LUT R104, R5, R4, RZ, 0xfc, !PT ;  /* 0x0000000405687212 */ /* 0x000fe200078efcff */
[----:B------:R-:W2:Y:S01]  /*1e200*/  MUFU.EX2 R170, R170 ;  /* 0x000000aa00aa7308 */ /* 0x000ea20000000800 */
[----:B------:R-:W-:Y:S01]  /*1e210*/  FSEL R4, R177, RZ, P1 ;  /* 0x000000ffb1047208 */ /* 0x000fe20000800000 */
[----:B------:R-:W-:Y:S01]  /*1e220*/  FADD.FTZ R181, R2, -R181 ;  /* 0x800000b502b57221 */ /* 0x000fe20000010000 */
[----:B------:R-:W-:Y:S01]  /*1e230*/  LEA R104, R104, UR5, 0x1 ;  /* 0x0000000568687c11 */ /* 0x000fe2000f8e08ff */
[----:B------:R-:W-:Y:S01]  /*1e240*/  FFMA.FTZ R164, R227, UR4, -R176 ;  /* 0x00000004e3a47c23 */ /* 0x000fe200080108b0 */
[----:B-1----:R-:W-:Y:S01]  /*1e250*/  F2FP.F16.F32.PACK_AB R8, R174, R175 ;  /* 0x000000afae08723e */ /* 0x002fe200000000ff */
[----:B------:R-:W-:Y:S01]  /*1e260*/  FADD.FTZ R0, R0, -R4 ;  /* 0x8000000400007221 */ /* 0x000fe20000010000 */
[----:B------:R-:W-:Y:S01]  /*1e270*/  FMUL.FTZ R181, R181, UR4 ;  /* 0x00000004b5b57c20 */ /* 0x000fe20008410000 */
[----:B------:R-:W1:Y:S01]  /*1e280*/  LDSM.16.MT88.4 R20, [R104+0xa000] ;  /* 0x00a000006814783b */ /* 0x000e620000004200 */
[----:B------:R-:W-:Y:S01]  /*1e290*/  MUFU.EX2 R129, R129 ;  /* 0x0000008100817308 */ /* 0x000fe20000000800 */
[----:B------:R-:W-:Y:S01]  /*1e2a0*/  FMUL.FTZ R0, R0, UR4 ;  /* 0x0000000400007c20 */ /* 0x000fe20008410000 */
[--C-:B------:R-:W-:Y:S01]  /*1e2b0*/  FFMA.FTZ R70, R70, UR4, -R131.reuse ;  /* 0x0000000446467c23 */ /* 0x100fe20008010883 */
[----:B------:R-:W3:Y:S01]  /*1e2c0*/  LDSM.16.MT88.4 R4, [R236+0xa000] ;  /* 0x00a00000ec04783b */ /* 0x000ee20000004200 */
[--C-:B------:R-:W-:Y:S01]  /*1e2d0*/  FFMA.FTZ R71, R71, UR4, -R131.reuse ;  /* 0x0000000447477c23 */ /* 0x100fe20008010883 */
[--C-:B------:R-:W-:Y:S01]  /*1e2e0*/  FFMA.FTZ R75, R75, UR4, -R131.reuse ;  /* 0x000000044b4b7c23 */ /* 0x100fe20008010883 */
[--C-:B------:R-:W-:Y:S01]  /*1e2f0*/  FFMA.FTZ R3, R3, UR4, -R131.reuse ;  /* 0x0000000403037c23 */ /* 0x100fe20008010883 */
[--C-:B------:R-:W-:Y:S01]  /*1e300*/  FFMA.FTZ R196, R41, UR4, -R176.reuse ;  /* 0x0000000429c47c23 */ /* 0x100fe200080108b0 */
[----:B------:R-:W4:Y:S01]  /*1e310*/  MUFU.EX2 R181, R181 ;  /* 0x000000b500b57308 */ /* 0x000f220000000800 */
[----:B--2---:R-:W-:Y:S01]  /*1e320*/  F2FP.F16.F32.PACK_AB R10, R170, R171 ;  /* 0x000000abaa0a723e */ /* 0x004fe200000000ff */
        /* <DEDUP_REMOVED lines=15> */
[-C--:B----4-:R-:W-:Y:S01]  /*1e420*/  FMUL.FTZ R13, R161, R181.reuse ;  /* 0x000000b5a10d7220 */ /* 0x090fe20000410000 */
[-C--:B------:R-:W-:Y:S01]  /*1e430*/  FMUL.FTZ R24, R152, R181.reuse ;  /* 0x000000b598187220 */ /* 0x080fe20000410000 */
[--C-:B------:R-:W-:Y:S01]  /*1e440*/  FFMA.FTZ R161, R56, UR4, -R176.reuse ;  /* 0x0000000438a17c23 */ /* 0x100fe200080108b0 */
[-C--:B------:R-:W-:Y:S01]  /*1e450*/  FMUL.FTZ R12, R160, R181.reuse ;  /* 0x000000b5a00c7220 */ /* 0x080fe20000410000 */
[-C--:B------:R-:W-:Y:S01]  /*1e460*/  FMUL.FTZ R25, R153, R181.reuse ;  /* 0x000000b599197220 */ /* 0x080fe20000410000 */
[-C--:B------:R-:W-:Y:S01]  /*1e470*/  FMUL.FTZ R56, R144, R181.reuse ;  /* 0x000000b590387220 */ /* 0x080fe20000410000 */
[----:B------:R-:W-:Y:S01]  /*1e480*/  FMUL.FTZ R156, R156, R181 ;  /* 0x000000b59c9c7220 */ /* 0x000fe20000410000 */
[----:B------:R-:W4:Y:S01]  /*1e490*/  MUFU.EX2 R2, R222 ;  /* 0x000000de00027308 */ /* 0x000f220000000800 */
[----:B--2---:R-:W-:Y:S01]  /*1e4a0*/  F2FP.F16.F32.PACK_AB R9, R128, R129 ;  /* 0x000000818009723e */ /* 0x004fe200000000ff */
[-C--:B------:R-:W-:Y:S01]  /*1e4b0*/  FMUL.FTZ R157, R157, R181.reuse ;  /* 0x000000b59d9d7220 */ /* 0x080fe20000410000 */
[-C--:B------:R-:W-:Y:S01]  /*1e4c0*/  FMUL.FTZ R148, R148, R181.reuse ;  /* 0x000000b594947220 */ /* 0x080fe20000410000 */
[-C--:B------:R-:W-:Y:S01]  /*1e4d0*/  FMUL.FTZ R149, R149, R181.reuse ;  /* 0x000000b595957220 */ /* 0x080fe20000410000 */
[-C--:B------:R-:W-:Y:S01]  /*1e4e0*/  FMUL.FTZ R140, R140, R181.reuse ;  /* 0x000000b58c8c7220 */ /* 0x080fe20000410000 */
[-C--:B------:R-:W-:Y:S01]  /*1e4f0*/  FMUL.FTZ R141, R141, R181.reuse ;  /* 0x000000b58d8d7220 */ /* 0x080fe20000410000 */
[-C--:B------:R-:W-:Y:S01]  /*1e500*/  FMUL.FTZ R64, R136, R181.reuse ;  /* 0x000000b588407220 */ /* 0x080fe20000410000 */
[----:B------:R-:W2:Y:S01]  /*1e510*/  MUFU.EX2 R180, R0 ;  /* 0x0000000000b47308 */ /* 0x000ea20000000800 */
[-C--:B------:R-:W-:Y:S01]  /*1e520*/  FMUL.FTZ R65, R137, R181.reuse ;  /* 0x000000b589417220 */ /* 0x080fe20000410000 */
[-C--:B------:R-:W-:Y:S01]  /*1e530*/  FMUL.FTZ R132, R132, R181.reuse ;  /* 0x000000b584847220 */ /* 0x080fe20000410000 */
[----:B------:R-:W-:Y:S01]  /*1e540*/  FMUL.FTZ R133, R133, R181 ;  /* 0x000000b585857220 */ /* 0x000fe20000410000 */
[--C-:B------:R-:W-:Y:S01]  /*1e550*/  FFMA.FTZ R160, R61, UR4, -R176.reuse ;  /* 0x000000043da07c23 */ /* 0x100fe200080108b0 */
[--C-:B------:R-:W-:Y:S01]  /*1e560*/  FFMA.FTZ R153, R52, UR4, -R176.reuse ;  /* 0x0000000434997c23 */ /* 0x100fe200080108b0 */
[--C-:B------:R-:W-:Y:S01]  /*1e570*/  FFMA.FTZ R136, R69, UR4, -R176.reuse ;  /* 0x0000000445887c23 */ /* 0x100fe200080108b0 */
[----:B------:R-:W-:Y:S01]  /*1e580*/  LDSM.16.MT88.4 R52, [R104+0xa800] ;  /* 0x00a800006834783b */ /* 0x000fe20000004200 */
[----:B------:R5:W-:Y:S01]  /*1e590*/  MUFU.EX2 R152, R57 ;  /* 0x0000003900987308 */ /* 0x000be20000000800 */
        /* <DEDUP_REMOVED lines=16> */
[----:B-----5:R-:W-:Y:S01]  /*1e6a0*/  FMUL.FTZ R57, R145, R181 ;  /* 0x000000b591397220 */ /* 0x020fe20000410000 */
        /* <DEDUP_REMOVED lines=9> */
[C---:B-1----:R-:W-:Y:S01]  /*1e740*/  HMMA.16816.F32 R12, R8.reuse, R20, R12 ;  /* 0x00000014080c723c */ /* 0x042fe2000000180c */
[----:B------:R-:W1:Y:S01]  /*1e750*/  LDSM.16.MT88.4 R60, [R236+0xa800] ;  /* 0x00a80000ec3c783b */ /* 0x000e620000004200 */
[--C-:B------:R-:W-:Y:S01]  /*1e760*/  FFMA.FTZ R154, R74, UR4, -R131.reuse ;  /* 0x000000044a9a7c23 */ /* 0x100fe20008010883 */
[----:B------:R-:W2:Y:S01]  /*1e770*/  MUFU.EX2 R168, R168 ;  /* 0x000000a800a87308 */ /* 0x000ea20000000800 */
[--C-:B------:R-:W-:Y:S01]  /*1e780*/  FFMA.FTZ R138, R73, UR4, -R176.reuse ;  /* 0x00000004498a7c23 */ /* 0x100fe200080108b0 */
[--C-:B------:R-:W-:Y:S01]  /*1e790*/  FFMA.FTZ R145, R193, UR4, -R131.reuse ;  /* 0x00000004c1917c23 */ /* 0x100fe20008010883 */
[C---:B---3--:R-:W-:Y:S01]  /*1e7a0*/  HMMA.16816.F32 R24, R8.reuse, R4, R24 ;  /* 0x000000040818723c */ /* 0x048fe20000001818 */
        /* <DEDUP_REMOVED lines=10> */
[--C-:B------:R-:W-:Y:S01]  /*1e850*/  FFMA.FTZ R194, R33, UR4, -R176.reuse ;  /* 0x0000000421c27c23 */ /* 0x100fe200080108b0 */
[C---:B------:R-:W-:Y:S01]  /*1e860*/  HMMA.16816.F32 R20, R8.reuse, R22, R156 ;  /* 0x000000160814723c */ /* 0x040fe2000000189c */
[----:B------:R-:W3:Y:S01]  /*1e870*/  MUFU.EX2 R164, R164 ;  /* 0x000000a400a47308 */ /* 0x000ee20000000800 */
[----:B--2---:R-:W-:Y:S01]  /*1e880*/  F2FP.F16.F32.PACK_AB R72, R168, R169 ;  /* 0x000000a9a848723e */ /* 0x004fe200000000ff */
        /* <DEDUP_REMOVED lines=14> */
[----:B------:R-:W2:Y:S01]  /*1e970*/  MUFU.EX2 R148, R75 ;  /* 0x0000004b00947308 */ /* 0x000ea20000000800 */
[C---:B------:R-:W-:Y:S01]  /*1e980*/  HMMA.16816.F32 R64, R8.reuse, R48, R64 ;  /* 0x000000300840723c */ /* 0x040fe20000001840 */
[----:B---3--:R-:W-:Y:S01]  /*1e990*/  F2FP.F16.F32.PACK_AB R74, R164, R165 ;  /* 0x000000a5a44a723e */ /* 0x008fe200000000ff */
[--C-:B------:R-:W-:Y:S01]  /*1e9a0*/  FFMA.FTZ R141, R249, UR4, -R131.reuse ;  /* 0x00000004f98d7c23 */ /* 0x100fe20008010883 */
[--C-:B------:R-:W-:Y:S01]  /*1e9b0*/  FFMA.FTZ R142, R195, UR4, -R131.reuse ;  /* 0x00000004c38e7c23 */ /* 0x100fe20008010883 */
[--C-:B------:R-:W-:Y:S01]  /*1e9c0*/  FFMA.FTZ R143, R232, UR4, -R131.reuse ;  /* 0x00000004e88f7c23 */ /* 0x100fe20008010883 */
[--C-:B------:R-:W-:Y:S01]  /*1e9d0*/  FFMA.FTZ R195, R40, UR4, -R176.reuse ;  /* 0x0000000428c37c23 */ /* 0x100fe200080108b0 */
[----:B------:R-:W-:Y:S01]  /*1e9e0*/  HMMA.16816.F32 R132, R8, R50, R132 ;  /* 0x000000320884723c */ /* 0x000fe20000001884 */
[----:B------:R-:W3:Y:S01]  /*1e9f0*/  LDSM.16.MT88.4 R8, [R234+0xa800] ;  /* 0x00a80000ea08783b */ /* 0x000ee20000004200 */
[----:B------:R-:W-:Y:S01]  /*1ea00*/  MUFU.EX2 R144, R70 ;  /* 0x0000004600907308 */ /* 0x000fe20000000800 */
[--C-:B------:R-:W-:Y:S01]  /*1ea10*/  FFMA.FTZ R159, R225, UR4, -R176.reuse ;  /* 0x00000004e19f7c23 */ /* 0x100fe200080108b0 */
[--C-:B------:R-:W-:Y:S01]  /*1ea20*/  FFMA.FTZ R188, R217, UR4, -R176.reuse ;  /* 0x00000004d9bc7c23 */ /* 0x100fe200080108b0 */
[----:B------:R-:W-:Y:S01]  /*1ea30*/  LDSM.16.MT88.4 R48, [R104+0xb000] ;  /* 0x00b000006830783b */ /* 0x000fe20000004200 */
[--C-:B------:R-:W-:Y:S01]  /*1ea40*/  FFMA.FTZ R80, R80, UR4, -R131.reuse ;  /* 0x0000000450507c23 */ /* 0x100fe20008010883 */
[----:B------:R-:W-:Y:S01]  /*1ea50*/  FFMA.FTZ R86, R86, UR4, -R131 ;  /* 0x0000000456567c23 */ /* 0x000fe20008010883 */
[--C-:B------:R-:W-:Y:S01]  /*1ea60*/  FFMA.FTZ R85, R85, UR4, -R176.reuse ;  /* 0x0000000455557c23 */ /* 0x100fe200080108b0 */
[----:B------:R-:W-:Y:S01]  /*1ea70*/  FFMA.FTZ R175, R252, R181, R175 ;  /* 0x000000b5fcaf7223 */ /* 0x000fe200000100af */
[----:B------:R4:W5:Y:S01]  /*1ea80*/  MUFU.EX2 R140, R71 ;  /* 0x00000047008c7308 */ /* 0x0009620000000800 */
[----:B--2---:R-:W-:Y:S01]  /*1ea90*/  F2FP.F16.F32.PACK_AB R73, R148, R154 ;  /* 0x0000009a9449723e */ /* 0x004fe200000000ff */
[----:B------:R-:W-:Y:S01]  /*1eaa0*/  FFMA.FTZ R129, R251, R180, R129 ;  /* 0x000000b4fb817223 */ /* 0x000fe20000010081 */
[----:B------:R-:W-:Y:S01]  /*1eab0*/  FADD.FTZ R175, R174, R175 ;  /* 0x000000afaeaf7221 */ /* 0x000fe20000010000 */
        /* <DEDUP_REMOVED lines=8> */
[--C-:B------:R-:W-:Y:S01]  /*1eb40*/  FFMA.FTZ R102, R102, UR4, -R131.reuse ;  /* 0x0000000466667c23 */ /* 0x100fe20008010883 */
[----:B------:R-:W-:Y:S01]  /*1eb50*/  FFMA.FTZ R103, R103, UR4, -R131 ;  /* 0x0000000467677c23 */ /* 0x000fe20008010883 */
[----:B------:R-:W-:Y:S01]  /*1eb60*/  FADD.FTZ R127, R2, R127 ;  /* 0x0000007f027f7221 */ /* 0x000fe20000010000 */
[----:B------:R-:W-:Y:S01]  /*1eb70*/  FADD.FTZ R170, R169, R170 ;  /* 0x000000aaa9aa7221 */ /* 0x000fe20000010000 */
[----:B------:R-:W3:Y:S01]  /*1eb80*/  MUFU.EX2 R179, R179 ;  /* 0x000000b300b37308 */ /* 0x000ee20000000800 */
[----:B----4-:R-:W4:Y:S01]  /*1eb90*/  LDSM.16.MT88.4 R68, [R235+0xa800] ;  /* 0x00a80000eb44783b */ /* 0x010f220000004200 */
[----:B-----5:R-:W-:Y:S01]  /*1eba0*/  F2FP.F16.F32.PACK_AB R75, R140, R144 ;  /* 0x000000908c4b723e */ /* 0x020fe200000000ff */
[----:B------:R-:W-:Y:S01]  /*1ebb0*/  FADD.FTZ R154, R154, R127 ;  /* 0x0000007f9a9a7221 */ /* 0x000fe20000010000 */
[----:B------:R-:W-:Y:S01]  /*1ebc0*/  FADD.FTZ R170, R168, R170 ;  /* 0x000000aaa8aa7221 */ /* 0x000fe20000010000 */
[----:B------:R-:W-:Y:S01]  /*1ebd0*/  FFMA.FTZ R252, R124, UR4, -R176 ;  /* 0x000000047cfc7c23 */ /* 0x000fe200080108b0 */
[----:B------:R-:W-:Y:S01]  /*1ebe0*/  FFMA.FTZ R251, R106, UR4, -R131 ;  /* 0x000000046afb7c23 */ /* 0x000fe20008010883 */
[----:B------:R-:W-:Y:S01]  /*1ebf0*/  FADD.FTZ R154, R148, R154 ;  /* 0x0000009a949a7221 */ /* 0x000fe20000010000 */
[----:B------:R-:W5:Y:S01]  /*1ec00*/  MUFU.EX2 R0, R0 ;  /* 0x0000000000007308 */ /* 0x000f620000000800 */
[----:B-1----:R-:W-:Y:S01]  /*1ec10*/  HMMA.16816.F32 R24, R72, R60, R24 ;  /* 0x0000003c4818723c */ /* 0x002fe20000001818 */
[----:B------:R-:W-:Y:S01]  /*1ec20*/  FADD.FTZ R170, R165, R170 ;  /* 0x000000aaa5aa7221 */ /* 0x000fe20000010000 */
[----:B------:R-:W-:-:S03]  /*1ec30*/  FADD.FTZ R154, R144, R154 ;  /* 0x0000009a909a7221 */ /* 0x000fc60000010000 */
[----:B------:R-:W-:Y:S01]  /*1ec40*/  FADD.FTZ R164, R164, R170 ;  /* 0x000000aaa4a47221 */ /* 0x000fe20000010000 */
[C---:B------:R-:W-:Y:S01]  /*1ec50*/  HMMA.16816.F32 R4, R72.reuse, R62, R4 ;  /* 0x0000003e4804723c */ /* 0x040fe20000001804 */
[----:B------:R-:W1:Y:S01]  /*1ec60*/  LDSM.16.MT88.4 R60, [R235+0xb000] ;  /* 0x00b00000eb3c783b */ /* 0x000e620000004200 */
[----:B------:R-:W-:Y:S01]  /*1ec70*/  MUFU.EX2 R160, R160 ;  /* 0x000000a000a07308 */ /* 0x000fe20000000800 */
[----:B------:R-:W-:Y:S01]  /*1ec80*/  FADD.FTZ R154, R140, R154 ;  /* 0x0000009a8c9a7221 */ /* 0x000fe20000010000 */
[----:B--2---:R-:W-:Y:S02]  /*1ec90*/  FADD.FTZ R164, R130, R164 ;  /* 0x000000a482a47221 */ /* 0x004fe40000010000 */
[C---:B---3--:R-:W-:Y:S02]  /*1eca0*/  HMMA.16816.F32 R64, R72.reuse, R8, R64 ;  /* 0x000000084840723c */ /* 0x048fe40000001840 */
[----:B------:R-:W-:Y:S02]  /*1ecb0*/  FADD.FTZ R164, R179, R164 ;  /* 0x000000a4b3a47221 */ /* 0x000fe40000010000 */
[----:B------:R-:W-:Y:S02]  /*1ecc0*/  MUFU.EX2 R141, R141 ;  /* 0x0000008d008d7308 */ /* 0x000fe40000000800 */
[----:B------:R-:W-:Y:S01]  /*1ecd0*/  HMMA.16816.F32 R132, R72, R10, R132 ;  /* 0x0000000a4884723c */ /* 0x000fe20000001884 */
[----:B------:R-:W2:Y:S01]  /*1ece0*/  LDSM.16.MT88.4 R8, [R234+0xb000] ;  /* 0x00b00000ea08783b */ /* 0x000ea20000004200 */
[----:B-----5:R-:W-:-:S04]  /*1ecf0*/  FADD.FTZ R164, R0, R164 ;  /* 0x000000a400a47221 */ /* 0x020fc80000010000 */
[C---:B------:R-:W-:Y:S01]  /*1ed00*/  HMMA.16816.F32 R12, R72.reuse, R52, R12 ;  /* 0x00000034480c723c */ /* 0x040fe2000000180c */
[----:B------:R-:W3:Y:S05]  /*1ed10*/  MUFU.EX2 R142, R142 ;  /* 0x0000008e008e7308 */ /* 0x000eea0000000800 */
[C---:B------:R-:W-:Y:S01]  /*1ed20*/  HMMA.16816.F32 R20, R72.reuse, R54, R20 ;  /* 0x000000364814723c */ /* 0x040fe20000001814 */
[----:B------:R-:W5:Y:S02]  /*1ed30*/  LDSM.16.MT88.4 R52, [R236+0xb000] ;  /* 0x00b00000ec34783b */ /* 0x000f640000004200 */
[----:B------:R-:W1:Y:S03]  /*1ed40*/  MUFU.EX2 R143, R143 ;  /* 0x0000008f008f7308 */ /* 0x000e660000000800 */
        /* <DEDUP_REMOVED lines=10> */
[----:B-1----:R-:W-:Y:S01]  /*1edf0*/  FADD.FTZ R141, R143, R141 ;  /* 0x0000008d8f8d7221 */ /* 0x002fe20000010000 */
[C---:B----4-:R-:W-:Y:S02]  /*1ee00*/  F2FP.F16.F32.PACK_AB R71, R145.reuse, R143 ;  /* 0x0000008f9147723e */ /* 0x050fe400000000ff */
[----:B------:R-:W1:Y:S01]  /*1ee10*/  MUFU.EX2 R153, R153 ;  /* 0x0000009900997308 */ /* 0x000e620000000800 */
        /* <DEDUP_REMOVED lines=10> */
[----:B--2---:R-:W-:Y:S01]  /*1eec0*/  HMMA.16816.F32 R64, R68, R8, R64 ;  /* 0x000000084440723c */ /* 0x004fe20000001840 */
[----:B-1----:R-:W-:-:S05]  /*1eed0*/  FADD.FTZ R160, R153, R160 ;  /* 0x000000a099a07221 */ /* 0x002fca0000010000 */
        /* <DEDUP_REMOVED lines=47> */
[--C-:B------:R-:W-:Y:S01]  /*1f1d0*/  FFMA.FTZ R75, R43, UR4, -R131.reuse ;  /* 0x000000042b4b7c23 */ /* 0x100fe20008010883 */
[----:B------:R-:W-:Y:S01]  /*1f1e0*/  MUFU.EX2 R149, R149 ;  /* 0x0000009500957308 */ /* 0x000fe20000000800 */
[----:B------:R-:W-:Y:S01]  /*1f1f0*/  FFMA.FTZ R72, R216, UR4, -R176 ;  /* 0x00000004d8487c23 */ /* 0x000fe200080108b0 */
[----:B------:R-:W-:Y:S01]  /*1f200*/  FFMA.FTZ R203, R28, UR4, -R131 ;  /* 0x000000041ccb7c23 */ /* 0x000fe20008010883 */
[----:B-----5:R-:W-:-:S05]  /*1f210*/  F2FP.F16.F32.PACK_AB R71, R186, R185 ;  /* 0x000000b9ba47723e */ /* 0x020fca00000000ff */
[----:B------:R-:W4:Y:S02]  /*1f220*/  MUFU.EX2 R147, R147 ;  /* 0x0000009300937308 */ /* 0x000f240000000800 */
[C---:B---3--:R-:W-:Y:S06]  /*1f230*/  HMMA.16816.F32 R56, R68.reuse, R60, R56 ;  /* 0x0000003c4438723c */ /* 0x048fec0000001838 */
        /* <DEDUP_REMOVED lines=48> */
[----:B------:R-:W-:Y:S01]  /*1f540*/  F2FP.F16.F32.PACK_AB R40, R162, R159 ;  /* 0x0000009fa228723e */ /* 0x000fe200000000ff */
        /* <DEDUP_REMOVED lines=18> */
[----:B------:R-:W-:-:S03]  /*1f670*/  FFMA.FTZ R73, R121, UR4, -R176 ;  /* 0x0000000479497c23 */ /* 0x000fc600080108b0 */
        /* <DEDUP_REMOVED lines=68> */
[----:B-----5:R-:W-:Y:S01]  /*1fac0*/  F2FP.F16.F32.PACK_AB R40, R172, R182 ;  /* 0x000000b6ac28723e */ /* 0x020fe200000000ff */
        /* <DEDUP_REMOVED lines=133> */
[C---:B---3--:R-:W-:Y:S01]  /*20320*/  HMMA.16816.F32 R56, R40.reuse, R28, R56 ;  /* 0x0000001c2838723c */ /* 0x048fe20000001838 */
[----:B------:R-:W1:Y:S01]  /*20330*/  MUFU.EX2 R50, R50 ;  /* 0x0000003200327308 */ /* 0x000e620000000800 */
[----:B------:R-:W-:Y:S01]  /*20340*/  F2FP.F16.F32.PACK_AB R38, R48, R2 ;  /* 0x000000023026723e */ /* 0x000fe200000000ff */
[----:B------:R-:W-:Y:S01]  /*20350*/  FADD.FTZ R47, R2, R47 ;  /* 0x0000002f022f7221 */ /* 0x000fe20000010000 */
[----:B------:R-:W-:Y:S02]  /*20360*/  MOV R2, R178 ;  /* 0x000000b200027202 */ /* 0x000fe40000000f00 */
        /* <DEDUP_REMOVED lines=11> */
[--C-:B---3--:R-:W-:Y:S01]  /*20420*/  FFMA.FTZ R94, R97, UR4, -R176.reuse ;  /* 0x00000004615e7c23 */ /* 0x108fe200080108b0 */
[----:B------:R-:W-:-:S06]  /*20430*/  FFMA.FTZ R97, R126, UR4, -R176 ;  /* 0x000000047e617c23 */ /* 0x000fcc00080108b0 */
        /* <DEDUP_REMOVED lines=60> */
[----:B------:R-:W-:-:S03]  /*20800*/  FFMA.FTZ R30, R110, UR4, -R131 ;  /* 0x000000046e1e7c23 */ /* 0x000fc60008010883 */
        /* <DEDUP_REMOVED lines=8> */
[----:B---3--:R-:W-:Y:S01]  /*20890*/  F2FP.F16.F32.PACK_AB R10, R252, R97 ;  /* 0x00000061fc0a723e */ /* 0x008fe200000000ff */
[----:B-1----:R-:W-:Y:S01]  /*208a0*/  HMMA.16816.F32 R56, R36, R32, R56 ;  /* 0x000000202438723c */ /* 0x002fe20000001838 */
[----:B------:R-:W-:Y:S01]  /*208b0*/  FADD.FTZ R60, R70, R60 ;  /* 0x0000003c463c7221 */ /* 0x000fe20000010000 */
[----:B------:R-:W-:-:S03]  /*208c0*/  FADD.FTZ R252, R252, R94 ;  /* 0x0000005efcfc7221 */ /* 0x000fc60000010000 */
[----:B------:R-:W-:Y:S01]  /*208d0*/  FADD.FTZ R71, R71, R60 ;  /* 0x0000003c47477221 */ /* 0x000fe20000010000 */
[----:B------:R-:W-:Y:S01]  /*208e0*/  MUFU.EX2 R30, R30 ;  /* 0x0000001e001e7308 */ /* 0x000fe20000000800 */
[----:B------:R-:W-:Y:S02]  /*208f0*/  HMMA.16816.F32 R16, R36, R34, R16 ;  /* 0x000000222410723c */ /* 0x000fe40000001810 */
[----:B------:R-:W-:-:S04]  /*20900*/  FADD.FTZ R71, R54, R71 ;  /* 0x0000004736477221 */ /* 0x000fc80000010000 */
[----:B------:R-:W-:Y:S01]  /*20910*/  FADD.FTZ R71, R55, R71 ;  /* 0x0000004737477221 */ /* 0x000fe20000010000 */
[----:B------:R-:W1:Y:S01]  /*20920*/  MUFU.EX2 R251, R251 ;  /* 0x000000fb00fb7308 */ /* 0x000e620000000800 */
[----:B--2---:R-:W-:Y:S01]  /*20930*/  F2FP.F16.F32.PACK_AB R9, R29, R28 ;  /* 0x0000001c1d09723e */ /* 0x004fe200000000ff */
[----:B------:R-:W-:Y:S01]  /*20940*/  HMMA.16816.F32 R64, R36, R40, R64 ;  /* 0x000000282440723c */ /* 0x000fe20000001840 */
        /* <DEDUP_REMOVED lines=32> */
[----:B------:R-:W-:-:S04]  /*20b50*/  FADD.FTZ R96, R30, R96 ;  /* 0x000000601e607221 */ /* 0x000fc80000010000 */
[----:B------:R-:W-:-:S07]  /*20b60*/  FADD.FTZ R251, R251, R96 ;  /* 0x00000060fbfb7221 */ /* 0x000fce0000010000 */
.L_x_3875:
[----:B------:R-:W-:Y:S05]  /*20b70*/  @!P0 BRA `(.L_x_3881) ;  /* 0x0000005000e08947 */ /* 0x000fea0003800000 */
[----:B------:R-:W1:Y:S01]  /*20b80*/  S2R R3, SR_TID.X ;  /* 0x0000000000037919 */ /* 0x000e620000002100 */
[----:B------:R-:W2:Y:S01]  /*20b90*/  S2UR UR10, SR_CgaCtaId ;  /* 0x00000000000a79c3 */ /* 0x000ea20000008800 */
[----:B------:R-:W-:Y:S01]  /*20ba0*/  ULDC UR11, c[0x0][0x250] ;  /* 0x00009400000b7ab9 */ /* 0x000fe20000000800 */
[----:B------:R-:W-:Y:S01]  /*20bb0*/  UMOV UR4, 0x400 ;  /* 0x0000040000047882 */ /* 0x000fe20000000000 */
[----:B------:R-:W-:Y:S01]  /*20bc0*/  ULEA UR11, -UR11, URZ, 0x8 ;  /* 0x0000003f0b0b7291 */ /* 0x000fe2000f8e413f */
[----:B------:R-:W-:Y:S01]  /*20bd0*/  IMAD.MOV.U32 R164, RZ, RZ, R2 ;  /* 0x000000ffffa47224 */ /* 0x000fe200078e0002 */
[----:B------:R-:W-:Y:S01]  /*20be0*/  ULDC.64 UR6, c[0x0][0x250] ;  /* 0x0000940000067ab9 */ /* 0x000fe20000000a00 */
[----:B------:R-:W-:Y:S01]  /*20bf0*/  ULDC UR8, c[0x0][0x248] ;  /* 0x0000920000087ab9 */ /* 0x000fe20000000800 */
[----:B------:R-:W-:Y:S01]  /*20c00*/  ULDC UR5, c[0x0][0x24c] ;  /* 0x0000930000057ab9 */ /* 0x000fe20000000800 */
[----:B------:R-:W-:Y:S01]  /*20c10*/  USHF.L.U64.HI UR7, UR6, 0x5, UR7 ;  /* 0x0000000506077899 */ /* 0x000fe20008010207 */
[----:B------:R-:W-:Y:S01]  /*20c20*/  IMAD.U32 R250, RZ, RZ, UR11 ;  /* 0x0000000bfffa7e24 */ /* 0x000fe2000f8e00ff */
[----:B------:R-:W-:-:S02]  /*20c30*/  USHF.L.U32 UR6, UR6, 0x5, URZ ;  /* 0x0000000506067899 */ /* 0x000fc4000800063f */
[----:B------:R-:W-:Y:S02]  /*20c40*/  USHF.L.U64.HI UR5, UR8, 0x5, UR5 ;  /* 0x0000000508057899 */ /* 0x000fe40008010205 */
[----:B------:R-:W-:Y:S01]  /*20c50*/  USHF.L.U32 UR16, UR8, 0x5, URZ ;  /* 0x0000000508107899 */ /* 0x000fe2000800063f */
[----:B------:R-:W-:Y:S01]  /*20c60*/  ULDC.64 UR12, c[0x0][0x208] ;  /* 0x00008200000c7ab9 */ /* 0x000fe20000000a00 */
[----:B--2---:R-:W-:Y:S02]  /*20c70*/  ULEA UR4, UR10, UR4, 0x18 ;  /* 0x000000040a047291 */ /* 0x004fe4000f8ec03f */
[----:B------:R-:W-:Y:S01]  /*20c80*/  USHF.R.S32.HI UR10, URZ, 0x1f, UR11 ;  /* 0x0000001f3f0a7899 */ /* 0x000fe2000801140b */
[----:B-1----:R-:W-:-:S05]  /*20c90*/  SHF.R.S32.HI R7, RZ, 0x1f, R3 ;  /* 0x0000001fff077819 */ /* 0x002fca0000011403 */
[----:B------:R-:W-:Y:S01]  /*20ca0*/  IMAD.U32 R249, RZ, RZ, UR10 ;  /* 0x0000000afff97e24 */ /* 0x000fe2000f8e00ff */
[----:B------:R-:W-:-:S04]  /*20cb0*/  LEA.HI R7, R7, R3, RZ, 0x4 ;  /* 0x0000000307077211 */ /* 0x000fc800078f20ff */
[----:B------:R-:W-:Y:S02]  /*20cc0*/  LOP3.LUT R6, R7, 0xfffffff0, RZ, 0xc0, !PT ;  /* 0xfffffff007067812 */ /* 0x000fe400078ec0ff */
[----:B------:R-:W-:-:S03]  /*20cd0*/  SHF.R.S32.HI R7, RZ, 0x4, R7 ;  /* 0x00000004ff077819 */ /* 0x000fc60000011407 */
[----:B------:R-:W-:Y:S01]  /*20ce0*/  IMAD.IADD R6, R3, 0x1, -R6 ;  /* 0x0000000103067824 */ /* 0x000fe200078e0a06 */
[----:B------:R-:W-:-:S04]  /*20cf0*/  LEA.HI R3, R7, R7, RZ, 0x1 ;  /* 0x0000000707037211 */ /* 0x000fc800078f08ff */
[----:B------:R-:W-:Y:S02]  /*20d00*/  SHF.R.S32.HI R5, RZ, 0x1f, R6 ;  /* 0x0000001fff057819 */ /* 0x000fe40000011406 */
[----:B------:R-:W-:Y:S02]  /*20d10*/  LOP3.LUT R3, R3, 0xfffffffe, RZ, 0xc0, !PT ;  /* 0xfffffffe03037812 */ /* 0x000fe400078ec0ff */
[----:B------:R-:W-:-:S03]  /*20d20*/  LEA.HI R5, R5, R6, RZ, 0x3 ;  /* 0x0000000605057211 */ /* 0x000fc600078f18ff */
[----:B------:R-:W-:Y:S01]  /*20d30*/  IMAD.IADD R3, R7, 0x1, -R3 ;  /* 0x0000000107037824 */ /* 0x000fe200078e0a03 */
[C---:B------:R-:W-:Y:S01]  /*20d40*/  LOP3.LUT R4, R5.reuse, 0xfffffff8, RZ, 0xc0, !PT ;  /* 0xfffffff805047812 */ /* 0x040fe200078ec0ff */
[----:B------:R-:W-:Y:S02]  /*20d50*/  IMAD.SHL.U32 R5, R5, 0x40, RZ ;  /* 0x0000004005057824 */ /* 0x000fe400078e00ff */
[----:B------:R-:W-:Y:S02]  /*20d60*/  IMAD.SHL.U32 R3, R3, 0x8, RZ ;  /* 0x0000000803037824 */ /* 0x000fe400078e00ff */
[----:B------:R-:W-:Y:S01]  /*20d70*/  IMAD.IADD R4, R6, 0x1, -R4 ;  /* 0x0000000106047824 */ /* 0x000fe200078e0a04 */
[----:B------:R-:W-:-:S03]  /*20d80*/  LOP3.LUT R5, R5, 0xfffffe00, RZ, 0xc0, !PT ;  /* 0xfffffe0005057812 */ /* 0x000fc600078ec0ff */
[----:B------:R-:W-:-:S05]  /*20d90*/  IMAD.SHL.U32 R4, R4, 0x40, RZ ;  /* 0x0000004004047824 */ /* 0x000fca00078e00ff */
[----:B------:R-:W-:-:S04]  /*20da0*/  LOP3.LUT R4, R4, 0x1c0, RZ, 0xc0, !PT ;  /* 0x000001c004047812 */ /* 0x000fc800078ec0ff */
[----:B------:R-:W-:Y:S02]  /*20db0*/  LOP3.LUT R3, R4, 0x8, R3, 0xf8, !PT ;  /* 0x0000000804037812 */ /* 0x000fe400078ef803 */
[----:B------:R-:W-:-:S04]  /*20dc0*/  SHF.R.U32.HI R4, RZ, 0x3, R4 ;  /* 0x00000003ff047819 */ /* 0x000fc80000011604 */
[----:B------:R-:W-:-:S04]  /*20dd0*/  LOP3.LUT R3, R3, R4, RZ, 0x3c, !PT ;  /* 0x0000000403037212 */ /* 0x000fc800078e3cff */
[----:B------:R-:W-:Y:S01]  /*20de0*/  LOP3.LUT R232, R3, R5, RZ, 0xfc, !PT ;  /* 0x0000000503e87212 */ /* 0x000fe200078efcff */
[----:B------:R-:W-:-:S03]  /*20df0*/  IMAD.MOV.U32 R3, RZ, RZ, R0 ;  /* 0x000000ffff037224 */ /* 0x000fc600078e0000 */
[----:B------:R-:W-:Y:S01]  /*20e00*/  LEA R232, R232, UR4, 0x1 ;  /* 0x00000004e8e87c11 */ /* 0x000fe2000f8e08ff */
[----:B------:R-:W-:-:S06]  /*20e10*/  ULDC UR4, c[0x0][0x2ec] ;  /* 0x0000bb0000047ab9 */ /* 0x000fcc0000000800 */
.L_x_3885:
[----:B------:R-:W-:Y:S04]  /*20e20*/  DEPBAR.LE SB0, 0x0 ;  /* 0x000080000000791a */ /* 0x000fe80000000000 */
[----:B------:R-:W-:Y:S01]  /*20e30*/  BAR.SYNC.DEFER_BLOCKING 0x0 ;  /* 0x0000000000007b1d */ /* 0x000fe20000010000 */
[----:B------:R-:W-:Y:S01]  /*20e40*/  PLOP3.LUT P0, PT, PT, PT, UP1, 0x40, 0x0 ;  /* 0x000000000000781c */ /* 0x000fe20003f0e818 */
[----:B------:R-:W-:Y:S01]  /*20e50*/  UIADD3 UR9, UR9, -0x1, URZ ;  /* 0xffffffff09097890 */ /* 0x000fe2000fffe03f */
[----:B------:R-:W-:Y:S01]  /*20e60*/  MOV R2, R249 ;  /* 0x000000f900027202 */ /* 0x000fe20000000f00 */
[----:B------:R-:W-:Y:S10]  /*20e70*/  IMAD.MOV.U32 R10, RZ, RZ, R250 ;  /* 0x000000ffff0a7224 */ /* 0x000ff400078e00fa */
[----:B------:R-:W-:Y:S05]  /*20e80*/  @P0 BRA `(.L_x_3882) ;  /* 0x0000000000fc0947 */ /* 0x000fea0003800000 */
        /* <DEDUP_REMOVED lines=63> */
.L_x_3882:
[----:B------:R-:W-:Y:S01]  /*21280*/  LEA R245, P0, R10, R245, 0x1 ;  /* 0x000000f50af57211 */ /* 0x000fe200078008ff */
[----:B------:R-:W-:Y:S01]  /*21290*/  IMAD R172, R167, 0x2, R241 ;  /* 0x00000002a7ac7824 */ /* 0x000fe200078e02f1 */
[----:B------:R-:W-:Y:S01]  /*212a0*/  UISETP.GT.AND UP0, UPT, UR9, UR54, UPT ;  /* 0x000000360900728c */ /* 0x000fe2000bf04270 */
        /* <DEDUP_REMOVED lines=136> */
[C---:B------:R-:W-:Y:S05]  /*21b30*/  HMMA.16816.F32 R48, R172.reuse, R198, R48 ;  /* 0x000000c6ac30723c */ /* 0x040fea0000001830 */
[----:B------:R-:W-:Y:S01]  /*21b40*/  VIADD R196, R238, 0x6800 ;  /* 0x00006800eec47836 */ /* 0x000fe20000000000 */
[C---:B--2---:R-:W-:Y:S05]  /*21b50*/  HMMA.16816.F32 R52, R172.reuse, R168, R52 ;  /* 0x000000a8ac34723c */ /* 0x044fea0000001834 */
[----:B------:R-:W-:Y:S01]  /*21b60*/  LDSM.16.M88.4 R196, [R196] ;  /* 0x00000000c4c4783b */ /* 0x000fe20000000200 */
[C---:B------:R-:W-:Y:S03]  /*21b70*/  HMMA.16816.F32 R56, R172.reuse, R170, R56 ;  /* 0x000000aaac38723c */ /* 0x040fe60000001838 */
[----:B------:R-:W2:Y:S03]  /*21b80*/  LDSM.16.M88.4 R168, [R0+0x9000] ;  /* 0x0090000000a8783b */ /* 0x000ea60000000200 */
[C---:B-1----:R-:W-:Y:S06]  /*21b90*/  HMMA.16816.F32 R60, R172.reuse, R176, R60 ;  /* 0x000000b0ac3c723c */ /* 0x042fec000000183c */
[C---:B------:R-:W-:Y:S01]  /*21ba0*/  HMMA.16816.F32 R64, R172.reuse, R178, R64 ;  /* 0x000000b2ac40723c */ /* 0x040fe20000001840 */
[----:B------:R-:W1:Y:S05]  /*21bb0*/  LDSM.16.M88.4 R176, [R0+0x9800] ;  /* 0x0098000000b0783b */ /* 0x000e6a0000000200 */
[C---:B------:R-:W-:Y:S06]  /*21bc0*/  HMMA.16816.F32 R68, R172.reuse, R200, R68 ;  /* 0x000000c8ac44723c */ /* 0x040fec0000001844 */
[C---:B------:R-:W-:Y:S01]  /*21bd0*/  HMMA.16816.F32 R72, R172.reuse, R202, R72 ;  /* 0x000000caac48723c */ /* 0x040fe20000001848 */
[----:B------:R-:W-:Y:S05]  /*21be0*/  LDSM.16.M88.4 R200, [R233] ;  /* 0x00000000e9c8783b */ /* 0x000fea0000000200 */
[C---:B-----5:R-:W-:Y:S06]  /*21bf0*/  HMMA.16816.F32 R76, R172.reuse, R180, R76 ;  /* 0x000000b4ac4c723c */ /* 0x060fec000000184c */
[C---:B------:R-:W-:Y:S05]  /*21c00*/  HMMA.16816.F32 R80, R172.reuse, R182, R80 ;  /* 0x000000b6ac50723c */ /* 0x040fea0000001850 */
[----:B------:R-:W-:Y:S01]  /*21c10*/  IMAD R180, R166, 0x2, R241 ;  /* 0x00000002a6b47824 */ /* 0x000fe200078e02f1 */
[C---:B------:R-:W-:Y:S05]  /*21c20*/  HMMA.16816.F32 R84, R172.reuse, R204, R84 ;  /* 0x000000ccac54723c */ /* 0x040fea0000001854 */
[----:B------:R-:W-:Y:S01]  /*21c30*/  LDSM.16.M88.4 R180, [R180] ;  /* 0x00000000b4b4783b */ /* 0x000fe20000000200 */
[C---:B------:R-:W-:Y:S03]  /*21c40*/  HMMA.16816.F32 R88, R172.reuse, R206, R88 ;  /* 0x000000ceac58723c */ /* 0x040fe60000001858 */
[----:B------:R-:W-:Y:S03]  /*21c50*/  LDSM.16.M88.4 R204, [R233+0x2800] ;  /* 0x00280000e9cc783b */ /* 0x000fe60000000200 */
[C---:B---3--:R-:W-:Y:S06]  /*21c60*/  HMMA.16816.F32 R92, R172.reuse, R184, R92 ;  /* 0x000000b8ac5c723c */ /* 0x048fec000000185c */
[C---:B------:R-:W-:Y:S01]  /*21c70*/  HMMA.16816.F32 R96, R172.reuse, R186, R96 ;  /* 0x000000baac60723c */ /* 0x040fe20000001860 */
[----:B------:R-:W3:Y:S05]  /*21c80*/  LDSM.16.M88.4 R184, [R238] ;  /* 0x00000000eeb8783b */ /* 0x000eea0000000200 */
[C---:B------:R-:W-:Y:S06]  /*21c90*/  HMMA.16816.F32 R100, R172.reuse, R188, R100 ;  /* 0x000000bcac64723c */ /* 0x040fec0000001864 */
[C---:B------:R-:W-:Y:S05]  /*21ca0*/  HMMA.16816.F32 R104, R172.reuse, R190, R104 ;  /* 0x000000beac68723c */ /* 0x040fea0000001868 */
[C---:B------:R-:W-:Y:S01]  /*21cb0*/  VIADD R188, R238.reuse, 0x800 ;  /* 0x00000800eebc7836 */ /* 0x040fe20000000000 */
[C---:B------:R-:W-:Y:S05]  /*21cc0*/  HMMA.16816.F32 R108, R172.reuse, R192, R108 ;  /* 0x000000c0ac6c723c */ /* 0x040fea000000186c */
[----:B------:R-:W4:Y:S01]  /*21cd0*/  LDSM.16.M88.4 R188, [R188] ;  /* 0x00000000bcbc783b */ /* 0x000f220000000200 */
        /* <DEDUP_REMOVED lines=8> */
[----:B------:R-:W-:Y:S05]  /*21d60*/  HMMA.16816.F32 R128, R172, R178, R128 ;  /* 0x000000b2ac80723c */ /* 0x000fea0000001880 */
[C---:B------:R-:W-:Y:S01]  /*21d70*/  VIADD R176, R238.reuse, 0x2800 ;  /* 0x00002800eeb07836 */ /* 0x040fe20000000000 */
[C---:B---3--:R-:W-:Y:S05]  /*21d80*/  HMMA.16816.F32 R4, R180.reuse, R184, R4 ;  /* 0x000000b8b404723c */ /* 0x048fea0000001804 */
[C---:B------:R-:W-:Y:S01]  /*21d90*/  VIADD R172, R238.reuse, 0x2000 ;  /* 0x00002000eeac7836 */ /* 0x040fe20000000000 */
[C---:B------:R-:W-:Y:S01]  /*21da0*/  HMMA.16816.F32 R8, R180.reuse, R186, R8 ;  /* 0x000000bab408723c */ /* 0x040fe20000001808 */
[----:B------:R-:W-:Y:S04]  /*21db0*/  LDSM.16.M88.4 R176, [R176] ;  /* 0x00000000b0b0783b */ /* 0x000fe80000000200 */
[----:B------:R-:W3:Y:S01]  /*21dc0*/  LDSM.16.M88.4 R172, [R172] ;  /* 0x00000000acac783b */ /* 0x000ee20000000200 */
[C---:B----4-:R-:W-:Y:S05]  /*21dd0*/  HMMA.16816.F32 R12, R180.reuse, R188, R12 ;  /* 0x000000bcb40c723c */ /* 0x050fea000000180c */
[C---:B------:R-:W-:Y:S01]  /*21de0*/  VIADD R184, R238.reuse, 0x3000 ;  /* 0x00003000eeb87836 */ /* 0x040fe20000000000 */
[C---:B------:R-:W-:Y:S05]  /*21df0*/  HMMA.16816.F32 R16, R180.reuse, R190, R16 ;  /* 0x000000beb410723c */ /* 0x040fea0000001810 */
[----:B------:R-:W4:Y:S01]  /*21e00*/  LDSM.16.M88.4 R184, [R184] ;  /* 0x00000000b8b8783b */ /* 0x000f220000000200 */
[C---:B--2---:R-:W-:Y:S05]  /*21e10*/  HMMA.16816.F32 R20, R180.reuse, R192, R20 ;  /* 0x000000c0b414723c */ /* 0x044fea0000001814 */
[C---:B------:R-:W-:Y:S01]  /*21e20*/  VIADD R188, R238.reuse, 0x3800 ;  /* 0x00003800eebc7836 */ /* 0x040fe20000000000 */
[C---:B------:R-:W-:Y:S05]  /*21e30*/  HMMA.16816.F32 R24, R180.reuse, R194, R24 ;  /* 0x000000c2b418723c */ /* 0x040fea0000001818 */
[----:B------:R-:W2:Y:S01]  /*21e40*/  LDSM.16.M88.4 R188, [R188] ;  /* 0x00000000bcbc783b */ /* 0x000ea20000000200 */
[C---:B-1----:R-:W-:Y:S05]  /*21e50*/  HMMA.16816.F32 R28, R180.reuse, R168, R28 ;  /* 0x000000a8b41c723c */ /* 0x042fea000000181c */
[C---:B------:R-:W-:Y:S01]  /*21e60*/  VIADD R192, R238.reuse, 0x4000 ;  /* 0x00004000eec07836 */ /* 0x040fe20000000000 */
[C---:B------:R-:W-:Y:S05]  /*21e70*/  HMMA.16816.F32 R32, R180.reuse, R170, R32 ;  /* 0x000000aab420723c */ /* 0x040fea0000001820 */
[----:B------:R-:W1:Y:S01]  /*21e80*/  LDSM.16.M88.4 R192, [R192] ;  /* 0x00000000c0c0783b */ /* 0x000e620000000200 */
[C---:B------:R-:W-:Y:S01]  /*21e90*/  VIADD R168, R238.reuse, 0x4800 ;  /* 0x00004800eea87836 */ /* 0x040fe20000000000 */
[C---:B---3--:R-:W-:Y:S05]  /*21ea0*/  HMMA.16816.F32 R36, R180.reuse, R172, R36 ;  /* 0x000000acb424723c */ /* 0x048fea0000001824 */
[----:B------:R-:W3:Y:S01]  /*21eb0*/  LDSM.16.M88.4 R168, [R168] ;  /* 0x00000000a8a8783b */ /* 0x000ee20000000200 */
[C---:B------:R-:W-:Y:S05]  /*21ec0*/  HMMA.16816.F32 R40, R180.reuse, R174, R40 ;  /* 0x000000aeb428723c */ /* 0x040fea0000001828 */
[C---:B------:R-:W-:Y:S01]  /*21ed0*/  VIADD R172, R238.reuse, 0x5000 ;  /* 0x00005000eeac7836 */ /* 0x040fe20000000000 */
[C---:B------:R-:W-:Y:S05]  /*21ee0*/  HMMA.16816.F32 R44, R180.reuse, R176, R44 ;  /* 0x000000b0b42c723c */ /* 0x040fea000000182c */
[----:B------:R-:W5:Y:S01]  /*21ef0*/  LDSM.16.M88.4 R172, [R172] ;  /* 0x00000000acac783b */ /* 0x000f620000000200 */
[C---:B------:R-:W-:Y:S05]  /*21f00*/  HMMA.16816.F32 R48, R180.reuse, R178, R48 ;  /* 0x000000b2b430723c */ /* 0x040fea0000001830 */
[C---:B------:R-:W-:Y:S01]  /*21f10*/  VIADD R176, R238.reuse, 0x5800 ;  /* 0x00005800eeb07836 */ /* 0x040fe20000000000 */
[C---:B----4-:R-:W-:Y:S05]  /*21f20*/  HMMA.16816.F32 R52, R180.reuse, R184, R52 ;  /* 0x000000b8b434723c */ /* 0x050fea0000001834 */
        /* <DEDUP_REMOVED lines=11> */
[C---:B---3--:R-:W-:Y:S05]  /*21fe0*/  HMMA.16816.F32 R76, R180.reuse, R168, R76 ;  /* 0x000000a8b44c723c */ /* 0x048fea000000184c */
[----:B------:R-:W3:Y:S01]  /*21ff0*/  LDSM.16.M88.4 R192, [R192] ;  /* 0x00000000c0c0783b */ /* 0x000ee20000000200 */
[C---:B------:R-:W-:Y:S03]  /*22000*/  HMMA.16816.F32 R80, R180.reuse, R170, R80 ;  /* 0x000000aab450723c */ /* 0x040fe60000001850 */
[----:B------:R-:W3:Y:S03]  /*22010*/  LDSM.16.M88.4 R168, [R237] ;  /* 0x00000000eda8783b */ /* 0x000ee60000000200 */
[C---:B-----5:R-:W-:Y:S06]  /*22020*/  HMMA.16816.F32 R84, R180.reuse, R172, R84 ;  /* 0x000000acb454723c */ /* 0x060fec0000001854 */
[C---:B------:R-:W-:Y:S01]  /*22030*/  HMMA.16816.F32 R88, R180.reuse, R174, R88 ;  /* 0x000000aeb458723c */ /* 0x040fe20000001858 */
[----:B------:R-:W5:Y:S05]  /*22040*/  LDSM.16.M88.4 R172, [R233+0x800] ;  /* 0x00080000e9ac783b */ /* 0x000f6a0000000200 */
[C---:B----4-:R-:W-:Y:S06]  /*22050*/  HMMA.16816.F32 R92, R180.reuse, R176, R92 ;  /* 0x000000b0b45c723c */ /* 0x050fec000000185c */
[C---:B------:R-:W-:Y:S01]  /*22060*/  HMMA.16816.F32 R96, R180.reuse, R178, R96 ;  /* 0x000000b2b460723c */ /* 0x040fe20000001860 */
[----:B------:R-:W4:Y:S05]  /*22070*/  LDSM.16.M88.4 R176, [R233+0x1000] ;  /* 0x00100000e9b0783b */ /* 0x000f2a0000000200 */
[C---:B--2---:R-:W-:Y:S06]  /*22080*/  HMMA.16816.F32 R100, R180.reuse, R184, R100 ;  /* 0x000000b8b464723c */ /* 0x044fec0000001864 */
[C---:B------:R-:W-:Y:S01]  /*22090*/  HMMA.16816.F32 R104, R180.reuse, R186, R104 ;  /* 0x000000bab468723c */ /* 0x040fe20000001868 */
[----:B------:R-:W2:Y:S05]  /*220a0*/  LDSM.16.M88.4 R184, [R233+0x1800] ;  /* 0x00180000e9b8783b */ /* 0x000eaa0000000200 */
[C---:B------:R-:W-:Y:S06]  /*220b0*/  HMMA.16816.F32 R108, R180.reuse, R196, R108 ;  /* 0x000000c4b46c723c */ /* 0x040fec000000186c */
[C---:B------:R-:W-:Y:S01]  /*220c0*/  HMMA.16816.F32 R112, R180.reuse, R198, R112 ;  /* 0x000000c6b470723c */ /* 0x040fe20000001870 */
[----:B------:R-:W2:Y:S05]  /*220d0*/  LDSM.16.M88.4 R196, [R233+0x2000] ;  /* 0x00200000e9c4783b */ /* 0x000eaa0000000200 */
[C---:B-1----:R-:W-:Y:S06]  /*220e0*/  HMMA.16816.F32 R116, R180.reuse, R188, R116 ;  /* 0x000000bcb474723c */ /* 0x042fec0000001874 */
[C---:B------:R-:W-:Y:S01]  /*220f0*/  HMMA.16816.F32 R120, R180.reuse, R190, R120 ;  /* 0x000000beb478723c */ /* 0x040fe20000001878 */
[----:B------:R-:W1:Y:S05]  /*22100*/  LDSM.16.M88.4 R188, [R233+0x4000] ;  /* 0x00400000e9bc783b */ /* 0x000e6a0000000200 */
        /* <DEDUP_REMOVED lines=11> */
[C---:B----4-:R-:W-:Y:S06]  /*221c0*/  HMMA.16816.F32 R20, R168.reuse, R176, R20 ;  /* 0x000000b0a814723c */ /* 0x050fec0000001814 */
        /* <DEDUP_REMOVED lines=30> */
[----:B------:R-:W-:Y:S01]  /*223b0*/  ULEA UR15, -UR8, URZ, 0x8 ;  /* 0x0000003f080f7291 */ /* 0x000fe2000f8e413f */
[----:B------:R-:W-:Y:S01]  /*223c0*/  PLOP3.LUT P0, PT, PT, PT, UP1, 0x40, 0x0 ;  /* 0x000000000000781c */ /* 0x000fe20003f0e818 */
[----:B------:R-:W-:Y:S02]  /*223d0*/  ULDC.64 UR10, c[0x0][0x208] ;  /* 0x00008200000a7ab9 */ /* 0x000fe40000000a00 */
[----:B------:R-:W-:Y:S02]  /*223e0*/  USHF.R.S32.HI UR14, URZ, 0x1f, UR15 ;  /* 0x0000001f3f0e7899 */ /* 0x000fe4000801140f */
[----:B------:R-:W-:Y:S04]  /*223f0*/  IMAD.U32 R170, RZ, RZ, UR15 ;  /* 0x0000000fffaa7e24 */ /* 0x000fe8000f8e00ff */
[----:B------:R-:W-:Y:S04]  /*22400*/  MOV R2, UR14 ;  /* 0x0000000e00027c02 */ /* 0x000fe80008000f00 */
        /* <DEDUP_REMOVED lines=64> */
.L_x_3884:
        /* <DEDUP_REMOVED lines=54> */
.L_x_3883:
[----:B---3--:R-:W-:Y:S01]  /*22b70*/  FMNMX.FTZ R168, R4, R164, !PT ;  /* 0x000000a404a87209 */ /* 0x008fe20007810000 */
[----:B------:R-:W-:Y:S01]  /*22b80*/  UISETP.GT.AND UP0, UPT, UR9, UR54, UPT ;  /* 0x000000360900728c */ /* 0x000fe2000bf04270 */
        /* <DEDUP_REMOVED lines=234> */
[----:B------:R-:W-:Y:S06]  /*23a30*/  PLOP3.LUT P0, PT, PT, PT, UP0, 0x80, 0x0 ;  /* 0x000000000000781c */ /* 0x000fec0003f0f008 */
        /* <DEDUP_REMOVED lines=588> */
.L_x_3881:
[----:B------:R-:W1:Y:S01]  /*25f00*/  SHFL.BFLY PT, R3, R252, 0x2, 0x1f ;  /* 0x0c401f00fc037f89 */ /* 0x000e6200000e0000 */
[----:B------:R-:W-:Y:S01]  /*25f10*/  MOV R11, 0x3f800000 ;  /* 0x3f800000000b7802 */ /* 0x000fe20000000f00 */
[----:B------:R-:W-:Y:S01]  /*25f20*/  IMAD.MOV.U32 R10, RZ, RZ, 0x3f800000 ;  /* 0x3f800000ff0a7424 */ /* 0x000fe200078e00ff */
[----:B------:R-:W2:Y:S01]  /*25f30*/  S2UR UR4, SR_CgaCtaId ;  /* 0x00000000000479c3 */ /* 0x000ea20000008800 */
[----:B------:R-:W3:Y:S01]  /*25f40*/  SHFL.BFLY PT, R4, R251, 0x2, 0x1f ;  /* 0x0c401f00fb047f89 */ /* 0x000ee200000e0000 */
[----:B------:R-:W-:Y:S01]  /*25f50*/  UMOV UR5, 0x400 ;  /* 0x0000040000057882 */ /* 0x000fe20000000000 */
[----:B------:R-:W-:Y:S01]  /*25f60*/  ULDC.64 UR8, c[0x0][0x208] ;  /* 0x0000820000087ab9 */ /* 0x000fe20000000a00 */
[----:B------:R-:W-:Y:S04]  /*25f70*/  BSSY B0, `(.L_x_3886) ;  /* 0x00000a9000007945 */ /* 0x000fe80003800000 */
[----:B------:R-:W-:Y:S08]  /*25f80*/  BAR.SYNC.DEFER_BLOCKING 0x0 ;  /* 0x0000000000007b1d */ /* 0x000ff00000010000 */
[----:B------:R-:W4:Y:S01]  /*25f90*/  S2UR UR10, SR_CTAID.X ;  /* 0x00000000000a79c3 */ /* 0x000f220000002500 */
[----:B-1----:R-:W-:-:S02]  /*25fa0*/  FADD.FTZ R252, R3, R252 ;  /* 0x000000fc03fc7221 */ /* 0x002fc40000010000 */
[----:B------:R-:W1:Y:S01]  /*25fb0*/  S2R R3, SR_TID.X ;  /* 0x0000000000037919 */ /* 0x000e620000002100 */
[----:B--2---:R-:W-:Y:S01]  /*25fc0*/  ULEA UR4, UR4, UR5, 0x18 ;  /* 0x0000000504047291 */ /* 0x004fe2000f8ec03f */
[----:B---3--:R-:W-:-:S03]  /*25fd0*/  FADD.FTZ R251, R4, R251 ;  /* 0x000000fb04fb7221 */ /* 0x008fc60000010000 */
[----:B------:R-:W2:Y:S01]  /*25fe0*/  S2UR UR5, SR_CTAID.Z ;  /* 0x00000000000579c3 */ /* 0x000ea20000002700 */
[----:B------:R-:W3:Y:S04]  /*25ff0*/  SHFL.BFLY PT, R7, R252, 0x1, 0x1f ;  /* 0x0c201f00fc077f89 */ /* 0x000ee800000e0000 */
[----:B------:R-:W5:Y:S01]  /*26000*/  SHFL.BFLY PT, R6, R251, 0x1, 0x1f ;  /* 0x0c201f00fb067f89 */ /* 0x000f6200000e0000 */
[----:B------:R-:W4:Y:S01]  /*26010*/  S2R R4, SR_TID.X ;  /* 0x0000000000047919 */ /* 0x000f220000002100 */
[----:B---3--:R-:W-:Y:S01]  /*26020*/  FADD.FTZ R7, R252, R7 ;  /* 0x00000007fc077221 */ /* 0x008fe20000010000 */
[----:B-----5:R-:W-:-:S04]  /*26030*/  FADD.FTZ R6, R251, R6 ;  /* 0x00000006fb067221 */ /* 0x020fc80000010000 */
        /* <DEDUP_REMOVED lines=9> */
[----:B------:R-:W3:Y:S01]  /*260d0*/  @P4 LDC R46, c[0x0][0x2e8] ;  /* 0x0000ba00ff2e4b82 */ /* 0x000ee20000000800 */
[----:B------:R-:W-:-:S03]  /*260e0*/  LEA.HI R8, R8, R12, RZ, 0x3 ;  /* 0x0000000c08087211 */ /* 0x000fc600078f18ff */
[----:B------:R-:W-:Y:S01]  /*260f0*/  IMAD.IADD R9, R3, 0x1, -R9 ;  /* 0x0000000103097824 */ /* 0x000fe200078e0a09 */
[----:B------:R-:W-:Y:S01]  /*26100*/  LOP3.LUT R8, R8, 0xfffffff8, RZ, 0xc0, !PT ;  /* 0xfffffff808087812 */ /* 0x000fe200078ec0ff */
[----:B------:R-:W5:Y:S02]  /*26110*/  @P3 MUFU.RCP R10, R6 ;  /* 0x00000006000a3308 */ /* 0x000f640000001000 */
[----:B------:R-:W2:Y:S01]  /*26120*/  @P3 LDC R45, c[0x0][0x2e8] ;  /* 0x0000ba00ff2d3b82 */ /* 0x000ea20000000800 */
[----:B------:R-:W-:-:S04]  /*26130*/  IADD3 R8, R12, -R8, RZ ;  /* 0x800000080c087210 */ /* 0x000fc80007ffe0ff */
[----:B------:R-:W-:Y:S01]  /*26140*/  LOP3.LUT R14, R8, 0x1, RZ, 0xc0, !PT ;  /* 0x00000001080e7812 */ /* 0x000fe200078ec0ff */
[----:B------:R-:W3:Y:S01]  /*26150*/  @P4 MUFU.LG2 R7, R7 ;  /* 0x0000000700074308 */ /* 0x000ee20000000c00 */
        /* <DEDUP_REMOVED lines=16> */
[----:B----4-:R-:W-:Y:S01]  /*26260*/  SHF.R.S32.HI R11, RZ, 0x1f, R4 ;  /* 0x0000001fff0b7819 */ /* 0x010fe20000011404 */
[C---:B-----5:R-:W-:Y:S01]  /*26270*/  FMUL.FTZ R163, R10.reuse, R163 ;  /* 0x000000a30aa37220 */ /* 0x060fe20000410000 */
[C---:B------:R-:W-:Y:S01]  /*26280*/  FMUL.FTZ R162, R10.reuse, R162 ;  /* 0x000000a20aa27220 */ /* 0x040fe20000410000 */
[C---:B------:R-:W-:Y:S01]  /*26290*/  FMUL.FTZ R159, R10.reuse, R159 ;  /* 0x0000009f0a9f7220 */ /* 0x040fe20000410000 */
[----:B------:R-:W-:Y:S01]  /*262a0*/  LEA.HI R12, R11, R4, RZ, 0x4 ;  /* 0x000000040b0c7211 */ /* 0x000fe200078f20ff */
[C---:B------:R-:W-:Y:S01]  /*262b0*/  FMUL.FTZ R158, R10.reuse, R158 ;  /* 0x0000009e0a9e7220 */ /* 0x040fe20000410000 */
[C---:B------:R-:W-:Y:S01]  /*262c0*/  FMUL.FTZ R155, R10.reuse, R155 ;  /* 0x0000009b0a9b7220 */ /* 0x040fe20000410000 */
[----:B------:R-:W-:Y:S01]  /*262d0*/  FMUL.FTZ R154, R10, R154 ;  /* 0x0000009a0a9a7220 */ /* 0x000fe20000410000 */
[----:B------:R-:W-:Y:S01]  /*262e0*/  LOP3.LUT R13, R12, 0xfffffff0, RZ, 0xc0, !PT ;  /* 0xfffffff00c0d7812 */ /* 0x000fe200078ec0ff */
[C---:B------:R-:W-:Y:S01]  /*262f0*/  FMUL.FTZ R151, R10.reuse, R151 ;  /* 0x000000970a977220 */ /* 0x040fe20000410000 */
[----:B------:R-:W-:Y:S01]  /*26300*/  SHF.R.S32.HI R12, RZ, 0x4, R12 ;  /* 0x00000004ff0c7819 */ /* 0x000fe2000001140c */
        /* <DEDUP_REMOVED lines=13> */
[----:B---3--:R-:W-:Y:S01]  /*263e0*/  @P4 FMUL.FTZ R7, R7, 0.69314718246459960938 ;  /* 0x3f31721807074820 */ /* 0x008fe20000410000 */
[----:B------:R-:W-:-:S02]  /*263f0*/  ISETP.NE.U32.AND P0, PT, R14, 0x1, PT ;  /* 0x000000010e00780c */ /* 0x000fc40003f05070 */
[----:B------:R-:W-:Y:S01]  /*26400*/  LOP3.LUT R14, R15, 0x1c0, RZ, 0xc0, !PT ;  /* 0x000001c00f0e7812 */ /* 0x000fe200078ec0ff */
[----:B------:R-:W-:Y:S01]  /*26410*/  IMAD.SHL.U32 R15, R10, 0x4, RZ ;  /* 0x000000040a0f7824 */ /* 0x000fe200078e00ff */
[C---:B------:R-:W-:Y:S02]  /*26420*/  SHF.L.U32 R16, R8.reuse, 0x6, RZ ;  /* 0x0000000608107819 */ /* 0x040fe400000006ff */
[----:B------:R-:W-:Y:S02]  /*26430*/  R2P PR, R8, 0x6 ;  /* 0x0000000608007804 */ /* 0x000fe40000000000 */
[----:B------:R-:W-:Y:S02]  /*26440*/  LOP3.LUT R15, R14, 0x38, R15, 0xf8, !PT ;  /* 0x000000380e0f7812 */ /* 0x000fe400078ef80f */
[----:B------:R-:W-:Y:S02]  /*26450*/  SHF.R.S32.HI R8, RZ, 0x5, R5 ;  /* 0x00000005ff087819 */ /* 0x000fe40000011405 */
[----:B------:R-:W-:-:S02]  /*26460*/  LOP3.LUT R16, R16, 0x1c0, RZ, 0xc0, !PT ;  /* 0x000001c010107812 */ /* 0x000fc400078ec0ff */
[----:B------:R-:W-:Y:S01]  /*26470*/  SHF.R.U32.HI R14, RZ, 0x3, R14 ;  /* 0x00000003ff0e7819 */ /* 0x000fe2000001160e */
[----:B-1----:R-:W-:Y:S01]  /*26480*/  @P3 FMUL.FTZ R6, R6, 0.69314718246459960938 ;  /* 0x3f31721806063820 */ /* 0x002fe20000410000 */
[----:B------:R-:W-:Y:S02]  /*26490*/  LEA R9, R8, R9, 0x9 ;  /* 0x0000000908097211 */ /* 0x000fe400078e48ff */
[----:B------:R-:W-:Y:S02]  /*264a0*/  LEA.HI R16, R16, R16, RZ, 0x1d ;  /* 0x0000001010107211 */ /* 0x000fe400078fe8ff */
[----:B------:R-:W-:Y:S02]  /*264b0*/  LOP3.LUT R14, R15, R14, RZ, 0x3c, !PT ;  /* 0x0000000e0f0e7212 */ /* 0x000fe400078e3cff */
[----:B------:R-:W-:Y:S01]  /*264c0*/  LOP3.LUT R15, R10, 0xffffffe, RZ, 0xc0, !PT ;  /* 0x0ffffffe0a0f7812 */ /* 0x000fe200078ec0ff */
[----:B------:R-:W-:Y:S01]  /*264d0*/  IMAD.MOV.U32 R10, RZ, RZ, 0x20 ;  /* 0x00000020ff0a7424 */ /* 0x000fe200078e00ff */
[----:B------:R-:W-:-:S02]  /*264e0*/  LEA R9, R9, R16, 0x1 ;  /* 0x0000001009097211 */ /* 0x000fc400078e08ff */
[----:B------:R-:W-:Y:S01]  /*264f0*/  LEA.HI R44, R11, R4, RZ, 0x5 ;  /* 0x000000040b2c7211 */ /* 0x000fe200078f28ff */
[----:B------:R-:W-:Y:S01]  /*26500*/  IMAD.IADD R16, R13, 0x1, -R15 ;  /* 0x000000010d107824 */ /* 0x000fe200078e0a0f */
[----:B------:R-:W-:Y:S02]  /*26510*/  MOV R15, 0x40 ;  /* 0x00000040000f7802 */ /* 0x000fe40000000f00 */
[----:B------:R-:W-:Y:S01]  /*26520*/  LEA R9, R9, UR4, 0x2 ;  /* 0x0000000409097c11 */ /* 0x000fe2000f8e10ff */
[----:B------:R-:W-:Y:S01]  /*26530*/  IMAD R14, R16, 0x4, R14 ;  /* 0x00000004100e7824 */ /* 0x000fe200078e020e */
[----:B------:R-:W-:Y:S02]  /*26540*/  SEL R10, R10, 0xffffffe0, P0 ;  /* 0xffffffe00a0a7807 */ /* 0x000fe40000000000 */
[----:B------:R-:W-:Y:S01]  /*26550*/  SEL R15, R15, 0xffffffc0, !P1 ;  /* 0xffffffc00f0f7807 */ /* 0x000fe20004800000 */
[----:B------:R-:W-:Y:S01]  /*26560*/  STS.64 [R9], R160 ;  /* 0x000000a009007388 */ /* 0x000fe20000000a00 */
[----:B------:R-:W-:-:S02]  /*26570*/  IADD3 R17, R9, 0x80, RZ ;  /* 0x0000008009117810 */ /* 0x000fc40007ffe0ff */
[C---:B------:R-:W-:Y:S01]  /*26580*/  IADD3 R16, R9.reuse, R10, RZ ;  /* 0x0000000a09107210 */ /* 0x040fe20007ffe0ff */
[C-C-:B------:R-:W-:Y:S01]  /*26590*/  IMAD.IADD R18, R9.reuse, 0x1, R15.reuse ;  /* 0x0000000109127824 */ /* 0x140fe200078e020f */
[----:B------:R-:W-:Y:S01]  /*265a0*/  @P2 IADD3 R17, R9, -0x80, RZ ;  /* 0xffffff8009112810 */ /* 0x000fe20007ffe0ff */
[----:B------:R1:W-:Y:S01]  /*265b0*/  STS.64 [R9+0x800], R162 ;  /* 0x000800a209007388 */ /* 0x0003e20000000a00 */
[----:B------:R-:W-:Y:S01]  /*265c0*/  LOP3.LUT R5, R5, 0xffffffe0, RZ, 0xc0, !PT ;  /* 0xffffffe005057812 */ /* 0x000fe200078ec0ff */
[----:B------:R-:W-:Y:S01]  /*265d0*/  IMAD.IADD R19, R16, 0x1, R15 ;  /* 0x0000000110137824 */ /* 0x000fe200078e020f */
[----:B------:R-:W-:Y:S01]  /*265e0*/  LOP3.LUT R44, R44, 0xffffffe0, RZ, 0xc0, !PT ;  /* 0xffffffe02c2c7812 */ /* 0x000fe200078ec0ff */
[----:B------:R-:W-:Y:S01]  /*265f0*/  IMAD.IADD R10, R10, 0x1, R17 ;  /* 0x000000010a0a7824 */ /* 0x000fe200078e0211 */
[----:B------:R-:W-:Y:S01]  /*26600*/  STS.64 [R16], R156 ;  /* 0x0000009c10007388 */ /* 0x000fe20000000a00 */
[----:B------:R-:W-:Y:S02]  /*26610*/  IADD3 R5, -R5, R3, RZ ;  /* 0x0000000305057210 */ /* 0x000fe40007ffe1ff */
[----:B------:R-:W-:Y:S01]  /*26620*/  SHF.R.S32.HI R47, RZ, 0x1f, R8 ;  /* 0x0000001fff2f7819 */ /* 0x000fe20000011408 */
[----:B------:R-:W-:Y:S01]  /*26630*/  STS.64 [R16+0x800], R158 ;  /* 0x0008009e10007388 */ /* 0x000fe20000000a00 */
[----:B------:R-:W-:-:S02]  /*26640*/  IADD3 R44, -R44, R4, RZ ;  /* 0x000000042c2c7210 */ /* 0x000fc40007ffe1ff */
[----:B------:R-:W-:Y:S01]  /*26650*/  IADD3 R3, RZ, -UR58, RZ ;  /* 0x8000003aff037c10 */ /* 0x000fe2000fffe0ff */
[----:B------:R-:W-:Y:S01]  /*26660*/  STS.64 [R18], R152 ;  /* 0x0000009812007388 */ /* 0x000fe20000000a00 */
[----:B------:R-:W-:Y:S01]  /*26670*/  LOP3.LUT P0, RZ, R5, 0x3, RZ, 0xc0, !PT ;  /* 0x0000000305ff7812 */ /* 0x000fe2000780c0ff */
[----:B------:R-:W-:Y:S01]  /*26680*/  IMAD.MOV.U32 R5, RZ, RZ, -0x800000 ;  /* 0xff800000ff057424 */ /* 0x000fe200078e00ff */
[----:B------:R-:W-:Y:S01]  /*26690*/  LEA.HI R47, R47, R8, RZ, 0x2 ;  /* 0x000000082f2f7211 */ /* 0x000fe200078f10ff */
[----:B------:R-:W-:Y:S01]  /*266a0*/  STS.64 [R18+0x800], R154 ;  /* 0x0008009a12007388 */ /* 0x000fe20000000a00 */
[----:B------:R-:W-:Y:S01]  /*266b0*/  SHF.R.S32.HI R4, RZ, 0x1f, R44 ;  /* 0x0000001fff047819 */ /* 0x000fe2000001142c */
[----:B------:R-:W-:Y:S01]  /*266c0*/  @P4 FFMA.FTZ R5, R2, R46, R7 ;  /* 0x0000002e02054223 */ /* 0x000fe20000010007 */
[----:B------:R-:W-:Y:S01]  /*266d0*/  LOP3.LUT R47, R47, 0xffffffc, RZ, 0xc0, !PT ;  /* 0x0ffffffc2f2f7812 */ /* 0x000fe200078ec0ff */
[----:B------:R-:W-:Y:S01]  /*266e0*/  STS.64 [R19], R148 ;  /* 0x0000009413007388 */ /* 0x000fe20000000a00 */
[----:B------:R-:W-:-:S03]  /*266f0*/  LEA.HI R4, R4, R44, RZ, 0x2 ;  /* 0x0000002c04047211 */ /* 0x000fc600078f10ff */
[----:B------:R-:W-:Y:S01]  /*26700*/  STS.64 [R19+0x800], R150 ;  /* 0x0008009613007388 */ /* 0x000fe20000000a00 */
[----:B------:R-:W-:Y:S01]  /*26710*/  IMAD.IADD R47, R8, 0x1, -R47 ;  /* 0x00000001082f7824 */ /* 0x000fe200078e0a2f */
[C---:B-1----:R-:W-:Y:S01]  /*26720*/  IADD3 R9, R15.reuse, R17, RZ ;  /* 0x000000110f097210 */ /* 0x042fe20007ffe0ff */
[----:B------:R-:W-:Y:S01]  /*26730*/  IMAD.IADD R15, R15, 0x1, R10 ;  /* 0x000000010f0f7824 */ /* 0x000fe200078e020a */
[----:B------:R-:W-:Y:S01]  /*26740*/  STS.64 [R17], R144 ;  /* 0x0000009011007388 */ /* 0x000fe20000000a00 */
[----:B------:R-:W-:Y:S02]  /*26750*/  SHF.R.S32.HI R4, RZ, 0x2, R4 ;  /* 0x00000002ff047819 */ /* 0x000fe40000011404 */
[----:B------:R-:W-:Y:S01]  /*26760*/  MOV R8, 0xff800000 ;  /* 0xff80000000087802 */ /* 0x000fe20000000f00 */
[----:B------:R-:W-:Y:S01]  /*26770*/  STS.64 [R17+0x800], R146 ;  /* 0x0008009211007388 */ /* 0x000fe20000000a00 */
[----:B------:R-:W-:Y:S01]  /*26780*/  LEA R4, R47, R4, 0x4 ;  /* 0x000000042f047211 */ /* 0x000fe200078e20ff */
[----:B--2---:R-:W-:-:S02]  /*26790*/  @P3 FFMA.FTZ R8, R0, R45, R6 ;  /* 0x0000002d00083223 */ /* 0x004fc40000010006 */
[----:B------:R-:W-:Y:S04]  /*267a0*/  STS.64 [R10], R140 ;  /* 0x0000008c0a007388 */ /* 0x000fe80000000a00 */
[----:B------:R1:W-:Y:S04]  /*267b0*/  STS.64 [R10+0x800], R142 ;  /* 0x0008008e0a007388 */ /* 0x0003e80000000a00 */
[----:B------:R-:W-:Y:S04]  /*267c0*/  STS.64 [R9], R136 ;  /* 0x0000008809007388 */ /* 0x000fe80000000a00 */
[----:B------:R2:W-:Y:S04]  /*267d0*/  STS.64 [R9+0x800], R138 ;  /* 0x0008008a09007388 */ /* 0x0005e80000000a00 */
[----:B------:R-:W-:Y:S04]  /*267e0*/  STS.64 [R15], R132 ;  /* 0x000000840f007388 */ /* 0x000fe80000000a00 */
[----:B------:R3:W-:Y:S01]  /*267f0*/  STS.64 [R15+0x800], R134 ;  /* 0x000800860f007388 */ /* 0x0007e20000000a00 */
[----:B-1----:R-:W1:Y:S01]  /*26800*/  LDC.64 R10, c[0x0][0x2c0] ;  /* 0x0000b000ff0a7b82 */ /* 0x002e620000000a00 */
[----:B--2---:R-:W1:Y:S01]  /*26810*/  S2R R9, SR_CTAID.Y ;  /* 0x0000000000097919 */ /* 0x004e620000002600 */
[----:B---3--:R-:W-:-:S06]  /*26820*/  LEA R15, R14, UR4, 0x2 ;  /* 0x000000040e0f7c11 */ /* 0x008fcc000f8e10ff */
[----:B------:R-:W-:Y:S01]  /*26830*/  BAR.SYNC.DEFER_BLOCKING 0x0 ;  /* 0x0000000000007b1d */ /* 0x000fe20000010000 */
[----:B------:R-:W-:-:S07]  /*26840*/  USHF.L.U32 UR4, UR10, 0x6, URZ ;  /* 0x000000060a047899 */ /* 0x000fce000800063f */
[----:B------:R-:W2:Y:S01]  /*26850*/  LDC R14, c[0x0][0x270] ;  /* 0x00009c00ff0e7b82 */ /* 0x000ea20000000800 */
[----:B-1----:R-:W-:Y:S01]  /*26860*/  IMAD R9, R9, R10, UR58 ;  /* 0x0000003a09097e24 */ /* 0x002fe2000f8e020a */
[----:B------:R1:W3:Y:S01]  /*26870*/  LDS.128 R40, [R15] ;  /* 0x000000000f287984 */ /* 0x0002e20000000c00 */
[----:B------:R-:W-:-:S03]  /*26880*/  SHF.L.U32 R10, R13, 0x2, RZ ;  /* 0x000000020d0a7819 */ /* 0x000fc600000006ff */
[----:B------:R1:W4:Y:S01]  /*26890*/  LDS.128 R36, [R15+0x800] ;  /* 0x000800000f247984 */ /* 0x0003220000000c00 */
[----:B--2---:R-:W-:-:S03]  /*268a0*/  IMAD R3, R14, R3, UR5 ;  /* 0x000000050e037e24 */ /* 0x004fc6000f8e0203 */
[----:B------:R1:W2:Y:S01]  /*268b0*/  LDS.128 R32, [R15+0x1000] ;  /* 0x001000000f207984 */ /* 0x0002a20000000c00 */
[----:B------:R-:W-:-:S03]  /*268c0*/  IMAD R3, R9, R14, R3 ;  /* 0x0000000e09037224 */ /* 0x000fc600078e0203 */
[----:B------:R1:W1:Y:S01]  /*268d0*/  LDS.128 R28, [R15+0x1800] ;  /* 0x001800000f1c7984 */ /* 0x0002620000000c00 */
[----:B------:R-:W-:Y:S01]  /*268e0*/  IMAD R3, R3, R11, UR4 ;  /* 0x0000000403037e24 */ /* 0x000fe2000f8e020b */
[----:B------:R-:W-:Y:S02]  /*268f0*/  SHF.R.S32.HI R11, RZ, 0x1f, R10 ;  /* 0x0000001fff0b7819 */ /* 0x000fe4000001140a */
[----:B------:R1:W1:Y:S04]  /*26900*/  LDS.128 R24, [R15+0x2000] ;  /* 0x002000000f187984 */ /* 0x0002680000000c00 */
[----:B------:R1:W1:Y:S04]  /*26910*/  LDS.128 R20, [R15+0x2800] ;  /* 0x002800000f147984 */ /* 0x0002680000000c00 */
[----:B------:R1:W1:Y:S01]  /*26920*/  LDS.128 R16, [R15+0x3000] ;  /* 0x003000000f107984 */ /* 0x0002620000000c00 */
[----:B---34-:R-:W-:Y:S05]  /*26930*/  @P0 BRA `(.L_x_3887) ;  /* 0x0000000000300947 */ /* 0x018fea0003800000 */
[----:B------:R-:W-:Y:S01]  /*26940*/  UIMAD UR4, UR10, -0x40, UR59 ;  /* 0xffffffc00a0478a4 */ /* 0x000fe2000f8e023b */
[C---:B------:R-:W-:Y:S01]  /*26950*/  VIADD R6, R4.reuse, 0x8 ;  /* 0x0000000804067836 */ /* 0x040fe20000000000 */
[----:B------:R-:W-:Y:S02]  /*26960*/  SHF.R.S32.HI R2, RZ, 0x1f, R4 ;  /* 0x0000001fff027819 */ /* 0x000fe40000011404 */
[C---:B------:R-:W-:Y:S02]  /*26970*/  IADD3 R0, P0, R3.reuse, R4, RZ ;  /* 0x0000000403007210 */ /* 0x040fe40007f1e0ff */
[----:B------:R-:W-:Y:S02]  /*26980*/  ISETP.GE.AND P2, PT, R4, UR4, PT ;  /* 0x0000000404007c0c */ /* 0x000fe4000bf46270 */
[----:B------:R-:W-:Y:S01]  /*26990*/  ISETP.GE.AND P1, PT, R6, UR4, PT ;  /* 0x0000000406007c0c */ /* 0x000fe2000bf26270 */
[----:B------:R-:W-:Y:S01]  /*269a0*/  ULDC.64 UR4, c[0x0][0x2b8] ;  /* 0x0000ae0000047ab9 */ /* 0x000fe20000000a00 */
[----:B------:R-:W-:-:S02]  /*269b0*/  LEA.HI.X.SX32 R2, R3, R2, 0x1, P0 ;  /* 0x0000000203027211 */ /* 0x000fc400000f0eff */
[----:B------:R-:W-:-:S04]  /*269c0*/  LEA R6, P0, R0, UR4, 0x2 ;  /* 0x0000000400067c11 */ /* 0x000fc8000f8010ff */
[----:B------:R-:W-:-:S05]  /*269d0*/  LEA.HI.X R7, R0, UR5, R2, 0x2, P0 ;  /* 0x0000000500077c11 */ /* 0x000fca00080f1402 */
[----:B------:R3:W-:Y:S04]  /*269e0*/  @!P2 STG.E desc[UR8][R6.64], R5 ;  /* 0x000000050600a986 */ /* 0x0007e8000c101908 */
[----:B------:R3:W-:Y:S02]  /*269f0*/  @!P1 STG.E desc[UR8][R6.64+0x20], R8 ;  /* 0x0000200806009986 */ /* 0x0007e4000c101908 */
.L_x_3887:
[----:B------:R-:W-:Y:S05]  /*26a00*/  BSYNC B0 ;  /* 0x0000000000007941 */ /* 0x000fea0003800000 */
.L_x_3886:
[----:B------:R-:W-:Y:S01]  /*26a10*/  ULDC UR5, c[0x0][0x2dc] ;  /* 0x0000b70000057ab9 */ /* 0x000fe20000000800 */
[----:B---3--:R3:W4:Y:S01]  /*26a20*/  LDS.128 R4, [R15+0x3800] ;  /* 0x003800000f047984 */ /* 0x0087220000000c00 */
[C---:B------:R-:W-:Y:S01]  /*26a30*/  IMAD.WIDE R10, R12.reuse, 0x40, R10 ;  /* 0x000000400c0a7825 */ /* 0x040fe200078e020a */
[----:B------:R-:W-:Y:S01]  /*26a40*/  UIMAD UR4, UR10, -0x40, UR59 ;  /* 0xffffffc00a0478a4 */ /* 0x000fe2000f8e023b */
[----:B------:R-:W-:Y:S02]  /*26a50*/  ULDC.64 UR6, c[0x0][0x288] ;  /* 0x0000a20000067ab9 */ /* 0x000fe40000000a00 */
[----:B------:R-:W-:Y:S02]  /*26a60*/  IMAD R2, R3, UR5, RZ ;  /* 0x0000000503027c24 */ /* 0x000fe4000f8e02ff */
[C---:B------:R-:W-:Y:S01]  /*26a70*/  VIADD R8, R12.reuse, 0x10 ;  /* 0x000000100c087836 */ /* 0x040fe20000000000 */
[C---:B------:R-:W-:Y:S01]  /*26a80*/  ISETP.GE.AND P6, PT, R12.reuse, UR4, PT ;  /* 0x000000040c007c0c */ /* 0x040fe2000bfc6270 */
[----:B------:R-:W-:Y:S01]  /*26a90*/  VIADD R0, R12, 0x8 ;  /* 0x000000080c007836 */ /* 0x000fe20000000000 */
[----:B------:R-:W-:Y:S01]  /*26aa0*/  IADD3 R9, P0, R2, R10, RZ ;  /* 0x0000000a02097210 */ /* 0x000fe20007f1e0ff */
[----:B------:R-:W-:Y:S01]  /*26ab0*/  VIADD R3, R12, 0x18 ;  /* 0x000000180c037836 */ /* 0x000fe20000000000 */
[----:B------:R-:W-:-:S02]  /*26ac0*/  ISETP.GE.AND P4, PT, R8, UR4, PT ;  /* 0x0000000408007c0c */ /* 0x000fc4000bf86270 */
[----:B------:R-:W-:Y:S01]  /*26ad0*/  LEA.HI.X.SX32 R8, R2, R11, 0x1, P0 ;  /* 0x0000000b02087211 */ /* 0x000fe200000f0eff */
[----:B------:R-:W-:Y:S01]  /*26ae0*/  VIADD R2, R12, 0x28 ;  /* 0x000000280c027836 */ /* 0x000fe20000000000 */
[----:B------:R-:W-:Y:S02]  /*26af0*/  LEA R10, P0, R9, UR6, 0x2 ;  /* 0x00000006090a7c11 */ /* 0x000fe4000f8010ff */
[----:B------:R-:W-:Y:S01]  /*26b00*/  ISETP.GE.AND P5, PT, R0, UR4, PT ;  /* 0x0000000400007c0c */ /* 0x000fe2000bfa6270 */
[C---:B------:R-:W-:Y:S01]  /*26b10*/  VIADD R0, R12.reuse, 0x30 ;  /* 0x000000300c007836 */ /* 0x040fe20000000000 */
[----:B------:R-:W-:Y:S01]  /*26b20*/  ISETP.GE.AND P3, PT, R3, UR4, PT ;  /* 0x0000000403007c0c */ /* 0x000fe2000bf66270 */
[C---:B------:R-:W-:Y:S01]  /*26b30*/  VIADD R3, R12.reuse, 0x20 ;  /* 0x000000200c037836 */ /* 0x040fe20000000000 */
[----:B------:R-:W-:Y:S01]  /*26b40*/  LEA.HI.X R11, R9, UR7, R8, 0x2, P0 ;  /* 0x00000007090b7c11 */ /* 0x000fe200080f1408 */
[----:B------:R-:W-:Y:S01]  /*26b50*/  VIADD R12, R12, 0x38 ;  /* 0x000000380c0c7836 */ /* 0x000fe20000000000 */
[----:B------:R-:W-:-:S02]  /*26b60*/  ISETP.GE.AND P1, PT, R2, UR4, PT ;  /* 0x0000000402007c0c */ /* 0x000fc4000bf26270 */
[----:B------:R-:W-:Y:S01]  /*26b70*/  ISETP.GE.AND P2, PT, R3, UR4, PT ;  /* 0x0000000403007c0c */ /* 0x000fe2000bf46270 */
[----:B------:R3:W-:Y:S01]  /*26b80*/  @!P6 STG.E.64 desc[UR8][R10.64], R40 ;  /* 0x000000280a00e986 */ /* 0x0007e2000c101b08 */
[----:B------:R-:W-:-:S03]  /*26b90*/  ISETP.GE.AND P0, PT, R0, UR4, PT ;  /* 0x0000000400007c0c */ /* 0x000fc6000bf06270 */
[----:B------:R3:W-:Y:S01]  /*26ba0*/  @!P6 STG.E.64 desc[UR8][R10.64+0x8], R42 ;  /* 0x0000082a0a00e986 */ /* 0x0007e2000c101b08 */
[----:B------:R-:W-:-:S03]  /*26bb0*/  ISETP.GE.AND P6, PT, R12, UR4, PT ;  /* 0x000000040c007c0c */ /* 0x000fc6000bfc6270 */
[----:B------:R3:W-:Y:S04]  /*26bc0*/  @!P5 STG.E.128 desc[UR8][R10.64+0x800], R36 ;  /* 0x000800240a00d986 */ /* 0x0007e8000c101d08 */
[----:B--2---:R3:W-:Y:S04]  /*26bd0*/  @!P4 STG.E.128 desc[UR8][R10.64+0x1000], R32 ;  /* 0x001000200a00c986 */ /* 0x0047e8000c101d08 */
[----:B-1----:R3:W-:Y:S04]  /*26be0*/  @!P3 STG.E.128 desc[UR8][R10.64+0x1800], R28 ;  /* 0x0018001c0a00b986 */ /* 0x0027e8000c101d08 */
[----:B------:R3:W-:Y:S04]  /*26bf0*/  @!P2 STG.E.128 desc[UR8][R10.64+0x2000], R24 ;  /* 0x002000180a00a986 */ /* 0x0007e8000c101d08 */
[----:B------:R3:W-:Y:S04]  /*26c00*/  @!P1 STG.E.128 desc[UR8][R10.64+0x2800], R20 ;  /* 0x002800140a009986 */ /* 0x0007e8000c101d08 */
[----:B------:R3:W-:Y:S01]  /*26c10*/  @!P0 STG.E.128 desc[UR8][R10.64+0x3000], R16 ;  /* 0x003000100a008986 */ /* 0x0007e2000c101d08 */
[----:B----4-:R-:W-:Y:S05]  /*26c20*/  @P6 EXIT ;  /* 0x000000000000694d */ /* 0x010fea0003800000 */
[----:B------:R-:W-:Y:S01]  /*26c30*/  STG.E.128 desc[UR8][R10.64+0x3800], R4 ;  /* 0x003800040a007986 */ /* 0x000fe2000c101d08 */
[----:B------:R-:W-:Y:S05]  /*26c40*/  EXIT ;  /* 0x000000000000794d */ /* 0x000fea0003800000 */
.L_x_3888:
        /* <DEDUP_REMOVED lines=11> */
.L_x_7906:


//--------------------- .text._ZN5flash24flash_fwd_splitkv_kernelI23Flash_fwd_kernel_traitsILi64ELi64ELi256ELi4ELb0ELb0EN7cutlass6half_tE19Flash_kernel_traitsILi64ELi64ELi256ELi4ES3_EELb1ELb0ELb0ELb0ELb1ELb1ELb1ELb1EEEvNS_16Flash_fwd_paramsE --------------------------
	.section	.text._ZN5flash24flash_fwd_splitkv_kernelI23Flash_fwd_kernel_traitsILi64ELi64ELi256ELi4ELb0ELb0EN7cutlass6half_tE19Flash_kernel_traitsILi64ELi64ELi256ELi4ES3_EELb1ELb0ELb0ELb0ELb1ELb1ELb1ELb1EEEvNS_16Flash_fwd_paramsE,"ax",@progbits
	.align	128
        .global         _ZN5flash24flash_fwd_splitkv_kernelI23Flash_fwd_kernel_traitsILi64ELi64ELi256ELi4ELb0ELb0EN7cutlass6half_tE19Flash_kernel_traitsILi64ELi64ELi256ELi4ES3_EELb1ELb0ELb0ELb0ELb1ELb1ELb1ELb1EEEvNS_16Flash_fwd_paramsE
        .type           _ZN5flash24flash_fwd_splitkv_kernelI23Flash_fwd_kernel_traitsILi64ELi64ELi256ELi4ELb0ELb0EN7cutlass6half_tE19Flash_kernel_traitsILi64ELi64ELi256ELi4ES3_EELb1ELb0ELb0ELb0ELb1ELb1ELb1ELb1EEEvNS_16Flash_fwd_paramsE,@function
        .size           _ZN5flash24flash_fwd_splitkv_kernelI23Flash_fwd_kernel_traitsILi64ELi64ELi256ELi4ELb0ELb0EN7cutlass6half_tE19Flash_kernel_traitsILi64ELi64ELi256ELi4ES3_EELb1ELb0ELb0ELb0ELb1ELb1ELb1ELb1EEEvNS_16Flash_fwd_paramsE,(.L_x_7907 - _ZN5flash24flash_fwd_splitkv_kernelI23Flash_fwd_kernel_traitsILi64ELi64ELi256ELi4ELb0ELb0EN7cutlass6half_tE19Flash_kernel_traitsILi64ELi64ELi256ELi4ES3_EELb1ELb0ELb0ELb0ELb1ELb1ELb1ELb1EEEvNS_16Flash_fwd_paramsE)
        .other          _ZN5flash24flash_fwd_splitkv_kernelI23Flash_fwd_kernel_traitsILi64ELi64ELi256ELi4ELb0ELb0EN7cutlass6half_tE19Flash_kernel_traitsILi64ELi64ELi256ELi4ES3_EELb1ELb0ELb0ELb0ELb1ELb1ELb1ELb1EEEvNS_16Flash_fwd_paramsE,@"STO_CUDA_ENTRY STV_DEFAULT"
_ZN5flash24flash_fwd_splitkv_kernelI23Flash_fwd_kernel_traitsILi64ELi64ELi256ELi4ELb0ELb0EN7cutlass6half_tE19Flash_kernel_traitsILi64ELi64ELi256ELi4ES3_EELb1ELb0ELb0ELb0ELb1ELb1ELb1ELb1EEEvNS_16Flash_fwd_paramsE:
.text._ZN5flash24flash_fwd_splitkv_kernelI23Flash_fwd_kernel_traitsILi64ELi64ELi256ELi4ELb0ELb0EN7cutlass6half_tE19Flash_kernel_traitsILi64ELi64ELi256ELi4ES3_EELb1ELb0ELb0ELb0ELb1ELb1ELb1ELb1EEEvNS_16Flash_fwd_paramsE:
[----:B------:R-:W1:Y:S01]  /*0000*/  LDC R1, c[0x0][0x28] ;  /* 0x00000a00ff017b82 */ /* 0x000e620000000800 */
[----:B------:R-:W-:-:S07]  /*0010*/  ULDC UR14, c[0x0][0x270] ;  /* 0x00009c00000e7ab9 */ /* 0x000fce0000000800 */
[----:B------:R-:W2:Y:S01]  /*0020*/  S2UR UR15, SR_CTAID.Z ;  /* 0x00000000000f79c3 */ /* 0x000ea20000002700 */
[----:B------:R-:W3:Y:S01]  /*0030*/  I2F.U32.RP R0, UR14 ;  /* 0x0000000e00007d06 */ /* 0x000ee20008209000 */
[----:B------:R-:W-:Y:S01]  /*0040*/  UISETP.NE.U32.AND UP1, UPT, UR14, URZ, UPT ;  /* 0x0000003f0e00728c */ /* 0x000fe2000bf25070 */
[----:B-1----:R-:W-:Y:S01]  /*0050*/  VIADD R1, R1, 0xffffffd0 ;  /* 0xffffffd001017836 */ /* 0x002fe20000000000 */
[----:B------:R-:W-:Y:S02]  /*0060*/  ULDC.64 UR8, c[0x0][0x300] ;  /* 0x0000c00000087ab9 */ /* 0x000fe40000000a00 */
[----:B------:R-:W-:Y:S02]  /*0070*/  IMAD.U32 R55, RZ, RZ, UR8 ;  /* 0x00000008ff377e24 */ /* 0x000fe4000f8e00ff */
[----:B------:R-:W1:Y:S08]  /*0080*/  LDC.64 R8, c[0x0][0x2f0] ;  /* 0x0000bc00ff087b82 */ /* 0x000e700000000a00 */
[----:B------:R-:W4:Y:S01]  /*0090*/  LDC.U8 R4, c[0x0][0x3c2] ;  /* 0x0000f080ff047b82 */ /* 0x000f220000000000 */
[----:B---3--:R-:W3:Y:S07]  /*00a0*/  MUFU.RCP R0, R0 ;  /* 0x0000000000007308 */ /* 0x008eee0000001000 */
[----:B------:R-:W4:Y:S01]  /*00b0*/  LDC.64 R2, c[0x0][0x2f8] ;  /* 0x0000be00ff027b82 */ /* 0x000f220000000a00 */
[----:B------:R-:W-:Y:S01]  /*00c0*/  UMOV UR17, 0xffffffff ;  /* 0xffffffff00117882 */ /* 0x000fe20000000000 */
[----:B------:R-:W-:-:S02]  /*00d0*/  IMAD.U32 R54, RZ, RZ, UR9 ;  /* 0x00000009ff367e24 */ /* 0x000fc4000f8e00ff */
[----:B---3--:R-:W-:-:S06]  /*00e0*/  VIADD R0, R0, 0xffffffe ;  /* 0x0ffffffe00007836 */ /* 0x008fcc0000000000 */
[----:B------:R-:W3:Y:S02]  /*00f0*/  F2I.FTZ.U32.TRUNC.NTZ R0, R0 ;  /* 0x0000000000007305 */ /* 0x000ee4000021f000 */
[----:B---3--:R-:W-:-:S13]  /*0100*/  R2UR UR5, R0 ;  /* 0x00000000000572ca */ /* 0x008fda00000e0000 */
[----:B------:R-:W-:-:S04]  /*0110*/  UIADD3 UR4, URZ, -UR5, URZ ;  /* 0x800000053f047290 */ /* 0x000fc8000fffe03f */
[----:B------:R-:W-:-:S03]  /*0120*/  UIMAD UR6, UR4, UR14, URZ ;  /* 0x0000000e040672a4 */ /* 0x000fc6000f8e023f */
[----:B------:R-:W-:Y:S02]  /*0130*/  UMOV UR4, URZ ;  /* 0x0000003f00047c82 */ /* 0x000fe40008000000 */
[----:B------:R-:W-:-:S03]  /*0140*/  UIMAD.WIDE.U32 UR4, UR5, UR6, UR4 ;  /* 0x00000006050472a5 */ /* 0x000fc6000f8e0004 */
[----:B------:R-:W-:-:S04]  /*0150*/  ULDC.64 UR6, c[0x0][0x208] ;  /* 0x0000820000067ab9 */ /* 0x000fc80000000a00 */
[----:B------:R-:W-:Y:S02]  /*0160*/  UMOV UR4, UR5 ;  /* 0x0000000500047c82 */ /* 0x000fe40008000000 */
[----:B--2---:R-:W-:-:S07]  /*0170*/  UIMAD.WIDE.U32 UR4, UR4, UR15, URZ ;  /* 0x0000000f040472a5 */ /* 0x004fce000f8e003f */
        /* <DEDUP_REMOVED lines=18> */
[----:B-1----:R-:W-:-:S05]  /*02a0*/  IMAD.WIDE R6, R6, 0x4, R8 ;  /* 0x0000000406067825 */ /* 0x002fca00078e0208 */
        /* <DEDUP_REMOVED lines=37> */
.L_x_3889:
[----:B------:R-:W-:-:S05]  /*0500*/  ULDC UR8, c[0x0][0x2c8] ;  /* 0x0000b20000087ab9 */ /* 0x000fca0000000800 */
.L_x_3890:
        /* <DEDUP_REMOVED lines=162> */
.L_x_3891:
        /* <DEDUP_REMOVED lines=31> */
.L_x_3892:
        /* <DEDUP_REMOVED lines=86> */
.L_x_3893:
        /* <DEDUP_REMOVED lines=49> */
.L_x_3895:
        /* <DEDUP_REMOVED lines=30> */
.L_x_3894:
        /* <DEDUP_REMOVED lines=345> */
.L_x_3998:
        /* <DEDUP_REMOVED lines=206> */
.L_x_3900:
[----:B------:R-:W-:Y:S05]  /*3de0*/  BSYNC B0 ;  /* 0x0000000000007941 */ /* 0x000fea0003800000 */
.L_x_3899:
        /* <DEDUP_REMOVED lines=61> */
.L_x_3902:
[----:B------:R-:W-:Y:S05]  /*41c0*/  BSYNC B0 ;  /* 0x0000000000007941 */ /* 0x000fea0003800000 */
.L_x_3901:
        /* <DEDUP_REMOVED lines=62> */
.L_x_3904:
[----:B------:R-:W-:Y:S05]  /*45b0*/  BSYNC B0 ;  /* 0x0000000000007941 */ /* 0x000fea0003800000 */
.L_x_3903:
        /* <DEDUP_REMOVED lines=72> */
.L_x_3906:
[----:B------:R-:W-:Y:S05]  /*4a40*/  BSYNC B0 ;  /* 0x0000000000007941 */ /* 0x000fea0003800000 */
.L_x_3905:
        /* <DEDUP_REMOVED lines=62> */
.L_x_3908:
[----:B------:R-:W-:Y:S05]  /*4e30*/  BSYNC B0 ;  /* 0x0000000000007941 */ /* 0x000fea0003800000 */
.L_x_3907:
        /* <DEDUP_REMOVED lines=72> */
.L_x_3910:
[----:B------:R-:W-:Y:S05]  /*52c0*/  BSYNC B0 ;  /* 0x0000000000007941 */ /* 0x000fea0003800000 */
.L_x_3909:
        /* <DEDUP_REMOVED lines=70> */
.L_x_3912:
[----:B------:R-:W-:Y:S05]  /*5730*/  BSYNC B0 ;  /* 0x0000000000007941 */ /* 0x000fea0003800000 */
.L_x_3911:
        /* <DEDUP_REMOVED lines=72> */
.L_x_3914:
[----:B------:R-:W-:Y:S05]  /*5bc0*/  BSYNC B0 ;  /* 0x0000000000007941 */ /* 0x000fea0003800000 */
.L_x_3913:
        /* <DEDUP_REMOVED lines=62> */
.L_x_3916:
[----:B------:R-:W-:Y:S05]  /*5fb0*/  BSYNC B0 ;  /* 0x0000000000007941 */ /* 0x000fea0003800000 */
.L_x_3915:
        /* <DEDUP_REMOVED lines=72> */
.L_x_3918:
[----:B------:R-:W-:Y:S05]  /*6440*/  BSYNC B0 ;  /* 0x0000000000007941 */ /* 0x000fea0003800000 */
.L_x_3917:
        /* <DEDUP_REMOVED lines=70> */
.L_x_3920:
[----:B------:R-:W-:Y:S05]  /*68b0*/  BSYNC B0 ;  /* 0x0000000000007941 */ /* 0x000fea0003800000 */
.L_x_3919:
        /* <DEDUP_REMOVED lines=77> */
.L_x_3922:
[----:B------:R-:W-:Y:S05]  /*6d90*/  BSYNC B0 ;  /* 0x0000000000007941 */ /* 0x000fea0003800000 */
.L_x_3921:
        /* <DEDUP_REMOVED lines=69> */
.L_x_3924:
[----:B------:R-:W-:Y:S05]  /*71f0*/  BSYNC B0 ;  /* 0x0000000000007941 */ /* 0x000fea0003800000 */
.L_x_3923:
        /* <DEDUP_REMOVED lines=69> */
.L_x_3926:
[----:B------:R-:W-:Y:S05]  /*7650*/  BSYNC B0 ;  /* 0x0000000000007941 */ /* 0x000fea0003800000 */
.L_x_3925:
        /* <DEDUP_REMOVED lines=69> */
.L_x_3928:
[----:B------:R-:W-:Y:S05]  /*7ab0*/  BSYNC B0 ;  /* 0x0000000000007941 */ /* 0x000fea0003800000 */
.L_x_3927:
        /* <DEDUP_REMOVED lines=69> */
.L_x_3930:
[----:B------:R-:W-:Y:S05]  /*7f10*/  BSYNC B0 ;  /* 0x0000000000007941 */ /* 0x000fea0003800000 */
.L_x_3929:
[C---:B------:R-:W-:Y:S01]  /*7f20*/  LEA R28, P1, R25.reuse, R26, 0x1 ;  /* 0x0000001a191c7211 */ /* 0x040fe200078208ff */
[----:B------:R-:W-:Y:S01]  /*7f30*/  IMAD.MOV.U32 R8, RZ, RZ, R10 ;  /* 0x000000ffff087224 */ /* 0x000fe200078e000a */
[----:B------:R-:W-:Y:S02]  /*7f40*/  ULDC UR4, c[0x0][0x2e0] ;  /* 0x0000b80000047ab9 */ /* 0x000fe40000000800 */
[C---:B------:R-:W-:Y:S02]  /*7f50*/  LEA.HI.X.SX32 R27, R25.reuse, R27, 0x1, P1 ;  /* 0x0000001b191b7211 */ /* 0x040fe400008f0eff */
[C---:B------:R-:W-:Y:S04]  /*7f60*/  LEA R10, P0, R25.reuse, R8, 0x1 ;  /* 0x00000008190a7211 */ /* 0x040fe800078008ff */
[----:B------:R-:W-:Y:S01]  /*7f70*/  LEA.HI.X.SX32 R9, R25, R9, 0x1, P0 ;  /* 0x0000000919097211 */ /* 0x000fe200000f0eff */
[----:B------:R-:W-:Y:S08]  /*7f80*/  BRA `(.L_x_3931) ;  /* 0x0000007c00187947 */ /* 0x000ff00003800000 */
.L_x_3898:
        /* <DEDUP_REMOVED lines=101> */
.L_x_3935:
[----:B------:R-:W-:Y:S05]  /*85e0*/  BSYNC B0 ;  /* 0x0000000000007941 */ /* 0x000fea0003800000 */
.L_x_3934:
[----:B-----5:R2:W-:Y:S02]  /*85f0*/  STG.E.128 desc[UR6][R188.64], R4 ;  /* 0x00000004bc007986 */ /* 0x0205e4000c101d06 */
.L_x_3933:
[----:B------:R-:W-:Y:S05]  /*8600*/  BSYNC B1 ;  /* 0x0000000000017941 */ /* 0x000fea0003800000 */
.L_x_3932:
        /* <DEDUP_REMOVED lines=101> */
.L_x_3939:
[----:B------:R-:W-:Y:S05]  /*8c60*/  BSYNC B0 ;  /* 0x0000000000007941 */ /* 0x000fea0003800000 */
.L_x_3938:
[----:B-----5:R3:W-:Y:S02]  /*8c70*/  STG.E.128 desc[UR6][R188.64], R4 ;  /* 0x00000004bc007986 */ /* 0x0207e4000c101d06 */
.L_x_3937:
[----:B------:R-:W-:Y:S05]  /*8c80*/  BSYNC B1 ;  /* 0x0000000000017941 */ /* 0x000fea0003800000 */
.L_x_3936:
        /* <DEDUP_REMOVED lines=101> */
.L_x_3943:
[----:B------:R-:W-:Y:S05]  /*92e0*/  BSYNC B0 ;  /* 0x0000000000007941 */ /* 0x000fea0003800000 */
.L_x_3942:
[----:B-----5:R4:W-:Y:S02]  /*92f0*/  STG.E.128 desc[UR6][R188.64], R4 ;  /* 0x00000004bc007986 */ /* 0x0209e4000c101d06 */
.L_x_3941:
[----:B------:R-:W-:Y:S05]  /*9300*/  BSYNC B1 ;  /* 0x0000000000017941 */ /* 0x000fea0003800000 */
.L_x_3940:
        /* <DEDUP_REMOVED lines=109> */
.L_x_3947:
[----:B------:R-:W-:Y:S05]  /*99e0*/  BSYNC B0 ;  /* 0x0000000000007941 */ /* 0x000fea0003800000 */
.L_x_3946:
[----:B-----5:R1:W-:Y:S02]  /*99f0*/  STG.E.128 desc[UR6][R188.64], R4 ;  /* 0x00000004bc007986 */ /* 0x0203e4000c101d06 */
.L_x_3945:
[----:B------:R-:W-:Y:S05]  /*9a00*/  BSYNC B1 ;  /* 0x0000000000017941 */ /* 0x000fea0003800000 */
.L_x_3944:
        /* <DEDUP_REMOVED lines=101> */
.L_x_3951:
[----:B------:R-:W-:Y:S05]  /*a060*/  BSYNC B0 ;  /* 0x0000000000007941 */ /* 0x000fea0003800000 */
.L_x_3950:
[----:B-----5:R2:W-:Y:S02]  /*a070*/  STG.E.128 desc[UR6][R188.64], R4 ;  /* 0x00000004bc007986 */ /* 0x0205e4000c101d06 */
.L_x_3949:
[----:B------:R-:W-:Y:S05]  /*a080*/  BSYNC B1 ;  /* 0x0000000000017941 */ /* 0x000fea0003800000 */
.L_x_3948:
        /* <DEDUP_REMOVED lines=109> */
.L_x_3955:
[----:B------:R-:W-:Y:S05]  /*a760*/  BSYNC B0 ;  /* 0x0000000000007941 */ /* 0x000fea0003800000 */
.L_x_3954:
[----:B-----5:R1:W-:Y:S02]  /*a770*/  STG.E.128 desc[UR6][R188.64], R4 ;  /* 0x00000004bc007986 */ /* 0x0203e4000c101d06 */
.L_x_3953:
[----:B------:R-:W-:Y:S05]  /*a780*/  BSYNC B1 ;  /* 0x0000000000017941 */ /* 0x000fea0003800000 */
.L_x_3952:
        /* <DEDUP_REMOVED lines=109> */
.L_x_3959:
[----:B------:R-:W-:Y:S05]  /*ae60*/  BSYNC B0 ;  /* 0x0000000000007941 */ /* 0x000fea0003800000 */
.L_x_3958:
[----:B-----5:R1:W-:Y:S02]  /*ae70*/  STG.E.128 desc[UR6][R188.64], R4 ;  /* 0x00000004bc007986 */ /* 0x0203e4000c101d06 */
.L_x_3957:
[----:B------:R-:W-:Y:S05]  /*ae80*/  BSYNC B1 ;  /* 0x0000000000017941 */ /* 0x000fea0003800000 */
.L_x_3956:
        /* <DEDUP_REMOVED lines=109> */
.L_x_3963:
[----:B------:R-:W-:Y:S05]  /*b560*/  BSYNC B0 ;  /* 0x0000000000007941 */ /* 0x000fea0003800000 */
.L_x_3962:
[----:B-----5:R1:W-:Y:S02]  /*b570*/  STG.E.128 desc[UR6][R188.64], R4 ;  /* 0x00000004bc007986 */ /* 0x0203e4000c101d06 */
.L_x_3961:
[----:B------:R-:W-:Y:S05]  /*b580*/  BSYNC B1 ;  /* 0x0000000000017941 */ /* 0x000fea0003800000 */
.L_x_3960:
        /* <DEDUP_REMOVED lines=101> */
.L_x_3967:
[----:B------:R-:W-:Y:S05]  /*bbe0*/  BSYNC B0 ;  /* 0x0000000000007941 */ /* 0x000fea0003800000 */
.L_x_3966:
[----:B-----5:R2:W-:Y:S02]  /*bbf0*/  STG.E.128 desc[UR6][R188.64], R4 ;  /* 0x00000004bc007986 */ /* 0x0205e4000c101d06 */
.L_x_3965:
[----:B------:R-:W-:Y:S05]  /*bc00*/  BSYNC B1 ;  /* 0x0000000000017941 */ /* 0x000fea0003800000 */
.L_x_3964:
        /* <DEDUP_REMOVED lines=109> */
.L_x_3971:
[----:B------:R-:W-:Y:S05]  /*c2e0*/  BSYNC B0 ;  /* 0x0000000000007941 */ /* 0x000fea0003800000 */
.L_x_3970:
[----:B-----5:R1:W-:Y:S02]  /*c2f0*/  STG.E.128 desc[UR6][R188.64], R4 ;  /* 0x00000004bc007986 */ /* 0x0203e4000c101d06 */
.L_x_3969:
[----:B------:R-:W-:Y:S05]  /*c300*/  BSYNC B1 ;  /* 0x0000000000017941 */ /* 0x000fea0003800000 */
.L_x_3968:
        /* <DEDUP_REMOVED lines=109> */
.L_x_3975:
[----:B------:R-:W-:Y:S05]  /*c9e0*/  BSYNC B0 ;  /* 0x0000000000007941 */ /* 0x000fea0003800000 */
.L_x_3974:
[----:B-----5:R1:W-:Y:S02]  /*c9f0*/  STG.E.128 desc[UR6][R188.64], R4 ;  /* 0x00000004bc007986 */ /* 0x0203e4000c101d06 */
.L_x_3973:
[----:B------:R-:W-:Y:S05]  /*ca00*/  BSYNC B1 ;  /* 0x0000000000017941 */ /* 0x000fea0003800000 */
.L_x_3972:
        /* <DEDUP_REMOVED lines=109> */
.L_x_3979:
[----:B------:R-:W-:Y:S05]  /*d0e0*/  BSYNC B0 ;  /* 0x0000000000007941 */ /* 0x000fea0003800000 */
.L_x_3978:
[----:B-----5:R1:W-:Y:S02]  /*d0f0*/  STG.E.128 desc[UR6][R188.64], R4 ;  /* 0x00000004bc007986 */ /* 0x0203e4000c101d06 */
.L_x_3977:
[----:B------:R-:W-:Y:S05]  /*d100*/  BSYNC B1 ;  /* 0x0000000000017941 */ /* 0x000fea0003800000 */
.L_x_3976:
        /* <DEDUP_REMOVED lines=109> */
.L_x_3983:
[----:B------:R-:W-:Y:S05]  /*d7e0*/  BSYNC B0 ;  /* 0x0000000000007941 */ /* 0x000fea0003800000 */
.L_x_3982:
[----:B-----5:R1:W-:Y:S02]  /*d7f0*/  STG.E.128 desc[UR6][R188.64], R4 ;  /* 0x00000004bc007986 */ /* 0x0203e4000c101d06 */
.L_x_3981:
[----:B------:R-:W-:Y:S05]  /*d800*/  BSYNC B1 ;  /* 0x0000000000017941 */ /* 0x000fea0003800000 */
.L_x_3980:
        /* <DEDUP_REMOVED lines=109> */
.L_x_3987:
[----:B------:R-:W-:Y:S05]  /*dee0*/  BSYNC B0 ;  /* 0x0000000000007941 */ /* 0x000fea0003800000 */
.L_x_3986:
[----:B-----5:R1:W-:Y:S02]  /*def0*/  STG.E.128 desc[UR6][R188.64], R4 ;  /* 0x00000004bc007986 */ /* 0x0203e4000c101d06 */
.L_x_3985:
[----:B------:R-:W-:Y:S05]  /*df00*/  BSYNC B1 ;  /* 0x0000000000017941 */ /* 0x000fea0003800000 */
.L_x_3984:
        /* <DEDUP_REMOVED lines=109> */
.L_x_3991:
[----:B------:R-:W-:Y:S05]  /*e5e0*/  BSYNC B0 ;  /* 0x0000000000007941 */ /* 0x000fea0003800000 */
.L_x_3990:
[----:B-----5:R1:W-:Y:S02]  /*e5f0*/  STG.E.128 desc[UR6][R188.64], R4 ;  /* 0x00000004bc007986 */ /* 0x0203e4000c101d06 */
.L_x_3989:
[----:B------:R-:W-:Y:S05]  /*e600*/  BSYNC B1 ;  /* 0x0000000000017941 */ /* 0x000fea0003800000 */
.L_x_3988:
        /* <DEDUP_REMOVED lines=108> */
.L_x_3995:
[----:B------:R-:W-:Y:S05]  /*ecd0*/  BSYNC B0 ;  /* 0x0000000000007941 */ /* 0x000fea0003800000 */
.L_x_3994:
[----:B-----5:R1:W-:Y:S02]  /*ece0*/  STG.E.128 desc[UR6][R188.64], R4 ;  /* 0x00000004bc007986 */ /* 0x0203e4000c101d06 */
.L_x_3993:
[----:B------:R-:W-:Y:S05]  /*ecf0*/  BSYNC B1 ;  /* 0x0000000000017941 */ /* 0x000fea0003800000 */
.L_x_3992:
        /* <DEDUP_REMOVED lines=12> */
.L_x_3897:
        /* <DEDUP_REMOVED lines=227> */
.L_x_3931:
        /* <DEDUP_REMOVED lines=88> */
.L_x_3996:
        /* <DEDUP_REMOVED lines=12> */
.L_x_3997:
[----:B------:R-:W-:Y:S04]  /*10230*/  IADD3 R11, R11, -0x1, RZ ;  /* 0xffffffff0b0b7810 */ /* 0x000fe80007ffe0ff */
[----:B------:R-:W-:Y:S11]  /*10240*/  ISETP.GT.AND P0, PT, R11, UR12, PT ;  /* 0x0000000c0b007c0c */ /* 0x000ff6000bf04270 */
[----:B------:R-:W-:Y:S02]  /*10250*/  @!UPT UIADD3 URZ, URZ, URZ, URZ ;  /* 0x0000003f3f3ff290 */ /* 0x000fe4000fffe03f */
[----:B------:R-:W-:Y:S05]  /*10260*/  @P0 BRA `(.L_x_3998) ;  /* 0xffffff2c00a40947 */ /* 0x000fea000383ffff */
.L_x_3896:
        /* <DEDUP_REMOVED lines=111> */
.L_x_4005:
[----:B------:R-:W-:Y:S05]  /*10960*/  BSYNC B0 ;  /* 0x0000000000007941 */ /* 0x000fea0003800000 */
.L_x_4004:
[----:B-----5:R1:W-:Y:S02]  /*10970*/  STS.128 [R248], R8 ;  /* 0x00000008f8007388 */ /* 0x0203e40000000c00 */
.L_x_4003:
[----:B------:R-:W-:Y:S05]  /*10980*/  BSYNC B1 ;  /* 0x0000000000017941 */ /* 0x000fea0003800000 */
.L_x_4002:
        /* <DEDUP_REMOVED lines=64> */
.L_x_4009:
[----:B------:R-:W-:Y:S05]  /*10d90*/  BSYNC B0 ;  /* 0x0000000000007941 */ /* 0x000fea0003800000 */
.L_x_4008:
[----:B-----5:R2:W-:Y:S02]  /*10da0*/  STS.128 [R248+0x800], R8 ;  /* 0x00080008f8007388 */ /* 0x0205e40000000c00 */
.L_x_4007:
[----:B------:R-:W-:Y:S05]  /*10db0*/  BSYNC B1 ;  /* 0x0000000000017941 */ /* 0x000fea0003800000 */
.L_x_4006:
        /* <DEDUP_REMOVED lines=65> */
.L_x_4013:
[----:B------:R-:W-:Y:S05]  /*111d0*/  BSYNC B0 ;  /* 0x0000000000007941 */ /* 0x000fea0003800000 */
.L_x_4012:
[----:B-----5:R3:W-:Y:S02]  /*111e0*/  STS.128 [R248+0x1000], R8 ;  /* 0x00100008f8007388 */ /* 0x0207e40000000c00 */
.L_x_4011:
[----:B------:R-:W-:Y:S05]  /*111f0*/  BSYNC B1 ;  /* 0x0000000000017941 */ /* 0x000fea0003800000 */
.L_x_4010:
        /* <DEDUP_REMOVED lines=65> */
.L_x_4016:
[----:B------:R-:W-:Y:S05]  /*11610*/  BSYNC B0 ;  /* 0x0000000000007941 */ /* 0x000fea0003800000 */
.L_x_4015:
[----:B-----5:R1:W-:Y:S01]  /*11620*/  STS.128 [R248+0x1800], R24 ;  /* 0x00180018f8007388 */ /* 0x0203e20000000c00 */
[----:B------:R-:W-:Y:S05]  /*11630*/  BRA `(.L_x_4014) ;  /* 0x0000001c002c7947 */ /* 0x000fea0003800000 */
.L_x_4001:
        /* <DEDUP_REMOVED lines=99> */
.L_x_4020:
[----:B------:R-:W-:Y:S05]  /*11c70*/  BSYNC B0 ;  /* 0x0000000000007941 */ /* 0x000fea0003800000 */
.L_x_4019:
[----:B-----5:R2:W-:Y:S02]  /*11c80*/  STS.128 [R248], R20 ;  /* 0x00000014f8007388 */ /* 0x0205e40000000c00 */
.L_x_4018:
[----:B------:R-:W-:Y:S05]  /*11c90*/  BSYNC B1 ;  /* 0x0000000000017941 */ /* 0x000fea0003800000 */
.L_x_4017:
        /* <DEDUP_REMOVED lines=102> */
.L_x_4024:
[----:B------:R-:W-:Y:S05]  /*12300*/  BSYNC B0 ;  /* 0x0000000000007941 */ /* 0x000fea0003800000 */
.L_x_4023:
[----:B-----5:R3:W-:Y:S02]  /*12310*/  STS.128 [R248+0x800], R20 ;  /* 0x00080014f8007388 */ /* 0x0207e40000000c00 */
.L_x_4022:
[----:B------:R-:W-:Y:S05]  /*12320*/  BSYNC B1 ;  /* 0x0000000000017941 */ /* 0x000fea0003800000 */
.L_x_4021:
        /* <DEDUP_REMOVED lines=102> */
.L_x_4028:
[----:B------:R-:W-:Y:S05]  /*12990*/  BSYNC B0 ;  /* 0x0000000000007941 */ /* 0x000fea0003800000 */
.L_x_4027:
[----:B-----5:R4:W-:Y:S02]  /*129a0*/  STS.128 [R248+0x1000], R20 ;  /* 0x00100014f8007388 */ /* 0x0209e40000000c00 */
.L_x_4026:
[----:B------:R-:W-:Y:S05]  /*129b0*/  BSYNC B1 ;  /* 0x0000000000017941 */ /* 0x000fea0003800000 */
.L_x_4025:
        /* <DEDUP_REMOVED lines=107> */
.L_x_4030:
[----:B------:R-:W-:Y:S05]  /*13070*/  BSYNC B0 ;  /* 0x0000000000007941 */ /* 0x000fea0003800000 */
.L_x_4029:
[----:B-----5:R1:W-:Y:S01]  /*13080*/  STS.128 [R248+0x1800], R16 ;  /* 0x00180010f8007388 */ /* 0x0203e20000000c00 */
[----:B------:R-:W-:Y:S05]  /*13090*/  BRA `(.L_x_4014) ;  /* 0x0000000000947947 */ /* 0x000fea0003800000 */
.L_x_4000:
        /* <DEDUP_REMOVED lines=37> */
.L_x_4014:
[----:B------:R-:W-:Y:S05]  /*132f0*/  BSYNC B2 ;  /* 0x0000000000027941 */ /* 0x000fea0003800000 */
.L_x_3999:
[----:B------:R-:W-:Y:S01]  /*13300*/  UIADD3 UR10, UR60, -0x1, URZ ;  /* 0xffffffff3c0a7890 */ /* 0x000fe2000fffe03f */
[----:B-1----:R-:W-:Y:S01]  /*13310*/  VIADD R17, R148, 0x40 ;  /* 0x0000004094117836 */ /* 0x002fe20000000000 */
[----:B------:R-:W-:Y:S01]  /*13320*/  R2UR UR12, R56 ;  /* 0x00000000380c72ca */ /* 0x000fe200000e0000 */
[C---:B------:R-:W-:Y:S01]  /*13330*/  VIADD R16, R148.reuse, 0x50 ;  /* 0x0000005094107836 */ /* 0x040fe20000000000 */
[----:B------:R-:W-:Y:S01]  /*13340*/  USHF.L.U32 UR11, UR10, 0x8, URZ ;  /* 0x000000080a0b7899 */ /* 0x000fe2000800063f */
[C---:B------:R-:W-:Y:S01]  /*13350*/  VIADD R15, R148.reuse, 0x60 ;  /* 0x00000060940f7836 */ /* 0x040fe20000000000 */
[----:B------:R-:W-:Y:S01]  /*13360*/  ULDC.64 UR8, c[0x0][0x398] ;  /* 0x0000e60000087ab9 */ /* 0x000fe20000000a00 */
[----:B------:R-:W-:Y:S01]  /*13370*/  VIADD R14, R148, 0x70 ;  /* 0x00000070940e7836 */ /* 0x000fe20000000000 */
[----:B------:R-:W-:Y:S01]  /*13380*/  UIADD3 UR5, -UR11, UR55, URZ ;  /* 0x000000370b057290 */ /* 0x000fe2000fffe13f */
[----:B------:R-:W-:Y:S01]  /*13390*/  IMAD.SHL.U32 R52, R52, 0x40, RZ ;  /* 0x0000004034347824 */ /* 0x000fe200078e00ff */
[----:B------:R-:W-:Y:S01]  /*133a0*/  UISETP.GT.AND UP0, UPT, UR10, UR54, UPT ;  /* 0x000000360a00728c */ /* 0x000fe2000bf04270 */
[----:B------:R-:W-:-:S02]  /*133b0*/  IMAD.SHL.U32 R104, R40, 0x40, RZ ;  /* 0x0000004028687824 */ /* 0x000fc400078e00ff */
[----:B------:R-:W-:Y:S01]  /*133c0*/  IMAD.U32 R181, RZ, RZ, UR55 ;  /* 0x00000037ffb57e24 */ /* 0x000fe2000f8e00ff */
[----:B------:R-:W-:Y:S01]  /*133d0*/  ISETP.GE.AND P6, PT, R12, UR5, PT ;  /* 0x000000050c007c0c */ /* 0x000fe2000bfc6270 */
[----:B------:R-:W-:Y:S01]  /*133e0*/  IMAD.MOV.U32 R180, RZ, RZ, 0x8 ;  /* 0x00000008ffb47424 */ /* 0x000fe200078e00ff */
        /* <DEDUP_REMOVED lines=10> */
[----:B------:R-:W-:Y:S02]  /*13490*/  @!P1 IMAD.MOV.U32 R9, RZ, RZ, R242 ;  /* 0x000000ffff099224 */ /* 0x000fe400078e00f2 */
[----:B------:R-:W-:-:S03]  /*134a0*/  IMAD R241, R37, 0x400, R104 ;  /* 0x0000040025f17824 */ /* 0x000fc600078e0268 */
        /* <DEDUP_REMOVED lines=64> */
[-C--:B------:R-:W-:Y:S01]  /*138b0*/  @!P0 LEA.HI.X R11, R2, R242.reuse, R3, 0x8, P1 ;  /* 0x000000f2020b8211 */ /* 0x080fe200008f4403 */
[C---:B----4-:R-:W-:Y:S01]  /*138c0*/  VIADD R23, R148.reuse, 0xd0 ;  /* 0x000000d094177836 */ /* 0x050fe20000000000 */
[----:B------:R-:W-:Y:S01]  /*138d0*/  @!P4 MOV R3, R242 ;  /* 0x000000f20003c202 */ /* 0x000fe20000000f00 */
[----:B------:R-:W-:Y:S02]  /*138e0*/  VIADD R22, R148, 0xe0 ;  /* 0x000000e094167836 */ /* 0x000fe40000000000 */
[----:B------:R1:W-:Y:S01]  /*138f0*/  @!P0 LDGSTS.E.BYPASS.LTC128B.128 [R248+0x6000], desc[UR6][R10.64] ;  /* 0x060000000af88fae */ /* 0x0003e2000b901d46 */
[----:B------:R-:W-:Y:S01]  /*13900*/  ISETP.GE.AND P2, PT, R23, UR5, PT ;  /* 0x0000000517007c0c */ /* 0x000fe2000bf46270 */
[----:B------:R-:W-:Y:S01]  /*13910*/  @!P4 IMAD.MOV.U32 R2, RZ, RZ, R243 ;  /* 0x000000ffff02c224 */ /* 0x000fe200078e00f3 */
[----:B------:R-:W-:Y:S01]  /*13920*/  ISETP.GE.AND P1, PT, R22, UR5, PT ;  /* 0x0000000516007c0c */ /* 0x000fe2000bf26270 */
[----:B---3--:R-:W-:Y:S01]  /*13930*/  @!P4 IMAD R6, R9, 0x120, RZ ;  /* 0x000001200906c824 */ /* 0x008fe200078e02ff */
[----:B------:R-:W-:Y:S01]  /*13940*/  ISETP.GE.AND P0, PT, R25, UR5, PT ;  /* 0x0000000519007c0c */ /* 0x000fe2000bf06270 */
[----:B------:R-:W-:-:S04]  /*13950*/  @!P4 IMAD.WIDE.U32 R26, R8, 0x120, R2 ;  /* 0x00000120081ac825 */ /* 0x000fc800078e0002 */
[----:B-----5:R-:W-:-:S04]  /*13960*/  @!P6 IMAD.WIDE.U32 R30, R4, 0x160, R30 ;  /* 0x00000160041ee825 */ /* 0x020fc800078e001e */
[----:B------:R-:W2:Y:S01]  /*13970*/  @!P2 LDC.64 R2, c[0x0][0x248] ;  /* 0x00009200ff02ab82 */ /* 0x000ea20000000a00 */
[----:B------:R-:W-:Y:S02]  /*13980*/  @!P5 IMAD R4, R7, 0x140, RZ ;  /* 0x000001400704d824 */ /* 0x000fe400078e02ff */
[----:B------:R-:W-:Y:S02]  /*13990*/  @!P4 IMAD.IADD R27, R6, 0x1, R27 ;  /* 0x00000001061bc824 */ /* 0x000fe400078e021b */
[----:B------:R-:W-:Y:S02]  /*139a0*/  @!P6 IMAD R5, R5, 0x160, RZ ;  /* 0x000001600505e824 */ /* 0x000fe400078e02ff */
[----:B------:R-:W-:Y:S01]  /*139b0*/  @!P5 IMAD.IADD R29, R4, 0x1, R29 ;  /* 0x00000001041dd824 */ /* 0x000fe200078e021d */
[----:B------:R-:W3:Y:S01]  /*139c0*/  @!P1 LDC.64 R8, c[0x0][0x248] ;  /* 0x00009200ff089b82 */ /* 0x000ee20000000a00 */
[----:B------:R-:W-:Y:S01]  /*139d0*/  @!P6 IMAD.IADD R31, R5, 0x1, R31 ;  /* 0x00000001051fe824 */ /* 0x000fe200078e021f */
[----:B------:R4:W-:Y:S01]  /*139e0*/  @!P4 LDGSTS.E.BYPASS.LTC128B.128 [R248+0x6800], desc[UR6][R26.64] ;  /* 0x068000001af8cfae */ /* 0x0009e2000b901d46 */
[--C-:B------:R-:W-:Y:S01]  /*139f0*/  @!P3 IMAD.MOV.U32 R4, RZ, RZ, R243.reuse ;  /* 0x000000ffff04b224 */ /* 0x100fe200078e00f3 */
[----:B------:R-:W-:Y:S01]  /*13a00*/  ISETP.GE.AND P4, PT, R12, UR5, PT ;  /* 0x000000050c007c0c */ /* 0x000fe2000bf86270 */
[--C-:B------:R-:W-:Y:S01]  /*13a10*/  @!P3 IMAD.MOV.U32 R5, RZ, RZ, R242.reuse ;  /* 0x000000ffff05b224 */ /* 0x100fe200078e00f2 */
[----:B------:R-:W-:Y:S01]  /*13a20*/  @!P5 LDGSTS.E.BYPASS.LTC128B.128 [R248+0x7000], desc[UR6][R28.64] ;  /* 0x070000001cf8dfae */ /* 0x000fe2000b901d46 */
[----:B------:R-:W-:Y:S01]  /*13a30*/  ISETP.GE.AND P5, PT, R13, UR5, PT ;  /* 0x000000050d007c0c */ /* 0x000fe2000bfa6270 */
[----:B-1----:R-:W1:Y:S01]  /*13a40*/  @!P3 LDC.64 R10, c[0x0][0x248] ;  /* 0x00009200ff0abb82 */ /* 0x002e620000000a00 */
[----:B------:R-:W-:Y:S01]  /*13a50*/  @!P2 IMAD.MOV.U32 R12, RZ, RZ, R243 ;  /* 0x000000ffff0ca224 */ /* 0x000fe200078e00f3 */
[----:B------:R-:W-:Y:S01]  /*13a60*/  @!P6 LDGSTS.E.BYPASS.LTC128B.128 [R248+0x7800], desc[UR6][R30.64] ;  /* 0x078000001ef8efae */ /* 0x000fe2000b901d46 */
[----:B------:R-:W-:Y:S01]  /*13a70*/  @!P2 IMAD.MOV.U32 R13, RZ, RZ, R242 ;  /* 0x000000ffff0da224 */ /* 0x000fe200078e00f2 */
[----:B------:R-:W-:-:S04]  /*13a80*/  ISETP.GE.AND P6, PT, R0, UR5, PT ;  /* 0x0000000500007c0c */ /* 0x000fc8000bfc6270 */
        /* <DEDUP_REMOVED lines=35> */
[----:B------:R-:W-:-:S04]  /*13cc0*/  LOP3.LUT R12, R12, 0xfffffffe, RZ, 0xc0, !PT ;  /* 0xfffffffe0c0c7812 */ /* 0x000fc800078ec0ff */
[----:B------:R-:W-:-:S05]  /*13cd0*/  IADD3 R41, R41, -R12, RZ ;  /* 0x8000000c29297210 */ /* 0x000fca0007ffe0ff */
[----:B------:R-:W-:Y:S01]  /*13ce0*/  IMAD.SHL.U32 R63, R41, 0x8, RZ ;  /* 0x00000008293f7824 */ /* 0x000fe200078e00ff */
[----:B------:R-:W-:-:S04]  /*13cf0*/  DEPBAR.LE SB0, 0x0 ;  /* 0x000080000000791a */ /* 0x000fc80000000000 */
[----:B------:R-:W-:Y:S01]  /*13d00*/  BAR.SYNC.DEFER_BLOCKING 0x0 ;  /* 0x0000000000007b1d */ /* 0x000fe20000010000 */
[----:B----4-:R-:W-:Y:S02]  /*13d10*/  @!P1 IMAD.MOV.U32 R10, RZ, RZ, R245 ;  /* 0x000000ffff0a9224 */ /* 0x010fe400078e00f5 */
[----:B------:R-:W-:-:S03]  /*13d20*/  @!P1 IMAD.MOV.U32 R11, RZ, RZ, R244 ;  /* 0x000000ffff0b9224 */ /* 0x000fc600078e00f4 */
        /* <DEDUP_REMOVED lines=22> */
[----:B------:R-:W-:Y:S02]  /*13e90*/  LOP3.LUT R63, R0, 0x8, R63, 0xf8, !PT ;  /* 0x00000008003f7812 */ /* 0x000fe400078ef83f */
[----:B------:R-:W-:-:S02]  /*13ea0*/  @!P4 LEA.HI.X R11, R4, R244, R5, 0x6, P6 ;  /* 0x000000f4040bc211 */ /* 0x000fc400030f3405 */
[----:B------:R-:W-:Y:S01]  /*13eb0*/  ISETP.GE.AND P6, PT, R18, UR5, PT ;  /* 0x0000000512007c0c */ /* 0x000fe2000bfc6270 */
[----:B---3--:R-:W1:Y:S01]  /*13ec0*/  @!P2 LDC.64 R8, c[0x0][0x250] ;  /* 0x00009400ff08ab82 */ /* 0x008e620000000a00 */
[----:B------:R-:W-:Y:S01]  /*13ed0*/  SHF.R.U32.HI R0, RZ, 0x3, R0 ;  /* 0x00000003ff007819 */ /* 0x000fe20000011600 */
[----:B------:R-:W-:Y:S01]  /*13ee0*/  @!PT LDS RZ, [RZ] ;  /* 0x00000000fffff984 */ /* 0x000fe20000000800 */
[----:B------:R-:W-:Y:S01]  /*13ef0*/  @!PT LDS RZ, [RZ] ;  /* 0x00000000fffff984 */ /* 0x000fe20000000800 */
[----:B------:R-:W-:Y:S01]  /*13f00*/  @!PT LDS RZ, [RZ] ;  /* 0x00000000fffff984 */ /* 0x000fe20000000800 */
[----:B------:R2:W-:Y:S01]  /*13f10*/  @!P4 LDGSTS.E.BYPASS.LTC128B.128 [R248+0xb000], desc[UR6][R10.64] ;  /* 0x0b0000000af8cfae */ /* 0x0005e2000b901d46 */
[----:B----4-:R-:W-:Y:S01]  /*13f20*/  @!P1 IMAD R3, R3, 0xc0, RZ ;  /* 0x000000c003039824 */ /* 0x010fe200078e02ff */
[----:B------:R-:W-:Y:S02]  /*13f30*/  LOP3.LUT R240, R148, R240, RZ, 0x3c, !PT ;  /* 0x000000f094f07212 */ /* 0x000fe400078e3cff */
[----:B------:R-:W-:Y:S01]  /*13f40*/  @P5 STS.128 [R248+0xb800], RZ ;  /* 0x00b800fff8005388 */ /* 0x000fe20000000c00 */
[----:B------:R-:W-:Y:S01]  /*13f50*/  LOP3.LUT R63, R63, R0, RZ, 0x3c, !PT ;  /* 0x000000003f3f7212 */ /* 0x000fe200078e3cff */
[----:B------:R-:W3:Y:S01]  /*13f60*/  @!P0 LDC.64 R4, c[0x0][0x250] ;  /* 0x00009400ff048b82 */ /* 0x000ee20000000a00 */
[----:B------:R-:W-:Y:S01]  /*13f70*/  IMAD R240, R41, 0x200, R240 ;  /* 0x0000020029f07824 */ /* 0x000fe200078e02f0 */
[----:B------:R-:W-:Y:S01]  /*13f80*/  @!PT LDS RZ, [RZ] ;  /* 0x00000000fffff984 */ /* 0x000fe20000000800 */
[----:B------:R-:W-:Y:S01]  /*13f90*/  @!PT LDS RZ, [RZ] ;  /* 0x00000000fffff984 */ /* 0x000fe20000000800 */
[----:B------:R-:W-:Y:S01]  /*13fa0*/  @!PT LDS RZ, [RZ] ;  /* 0x00000000fffff984 */ /* 0x000fe20000000800 */
[----:B------:R4:W-:Y:S01]  /*13fb0*/  @!P5 LDGSTS.E.BYPASS.LTC128B.128 [R248+0xb800], desc[UR6][R14.64] ;  /* 0x0b8000000ef8dfae */ /* 0x0009e2000b901d46 */
[----:B------:R-:W-:Y:S01]  /*13fc0*/  ISETP.GE.AND P5, PT, R19, UR5, PT ;  /* 0x0000000513007c0c */ /* 0x000fe2000bfa6270 */
[C---:B------:R-:W-:Y:S01]  /*13fd0*/  IMAD.IADD R241, R63.reuse, 0x1, R241 ;  /* 0x000000013ff17824 */ /* 0x040fe200078e02f1 */
[----:B------:R-:W-:Y:S01]  /*13fe0*/  LOP3.LUT R104, R63, R104, RZ, 0xfc, !PT ;  /* 0x000000683f687212 */ /* 0x000fe200078efcff */
[----:B------:R-:W-:Y:S01]  /*13ff0*/  @P3 STS.128 [R248+0xc000], RZ ;  /* 0x00c000fff8003388 */ /* 0x000fe20000000c00 */
[----:B------:R-:W-:-:S02]  /*14000*/  LEA R240, R240, UR4, 0x1 ;  /* 0x00000004f0f07c11 */ /* 0x000fc4000f8e08ff */
[----:B------:R-:W-:-:S03]  /*14010*/  LEA R241, R241, UR4, 0x1 ;  /* 0x00000004f1f17c11 */ /* 0x000fc6000f8e08ff */
[----:B------:R-:W-:Y:S02]  /*14020*/  VIADD R238, R240, 0x2040 ;  /* 0x00002040f0ee7836 */ /* 0x000fe40000000000 */
[----:B------:R-:W-:Y:S02]  /*14030*/  IMAD R60, R167, 0x2, R241 ;  /* 0x00000002a73c7824 */ /* 0x000fe400078e02f1 */
        /* <DEDUP_REMOVED lines=16> */
[----:B------:R-:W-:Y:S02]  /*14140*/  @!P1 IMAD.MOV.U32 R8, RZ, RZ, R245 ;  /* 0x000000ffff089224 */ /* 0x000fe400078e00f5 */
[----:B------:R-:W-:Y:S01]  /*14150*/  @!P1 IMAD.MOV.U32 R9, RZ, RZ, R244 ;  /* 0x000000ffff099224 */ /* 0x000fe200078e00f4 */
[----:B------:R-:W-:Y:S01]  /*14160*/  @!PT LDS RZ, [RZ] ;  /* 0x00000000fffff984 */ /* 0x000fe20000000800 */
[----:B------:R-:W-:Y:S01]  /*14170*/  @!PT LDS RZ, [RZ] ;  /* 0x00000000fffff984 */ /* 0x000fe20000000800 */
[----:B------:R-:W-:Y:S01]  /*14180*/  @!PT LDS RZ, [RZ] ;  /* 0x00000000fffff984 */ /* 0x000fe20000000800 */
[----:B------:R3:W-:Y:S01]  /*14190*/  @!P2 LDGSTS.E.BYPASS.LTC128B.128 [R248+0xc800], desc[UR6][R12.64] ;  /* 0x0c8000000cf8afae */ /* 0x0007e2000b901d46 */
[----:B------:R-:W-:Y:S01]  /*141a0*/  ISETP.GE.AND P2, PT, R24, UR5, PT ;  /* 0x0000000518007c0c */ /* 0x000fe2000bf46270 */
[----:B------:R-:W-:Y:S02]  /*141b0*/  @!P1 IMAD.WIDE.U32 R8, R2, 0xc0, R8 ;  /* 0x000000c002089825 */ /* 0x000fe400078e0008 */
[----:B------:R-:W-:Y:S02]  /*141c0*/  @P1 STS.128 [R248+0xd000], RZ ;  /* 0x00d000fff8001388 */ /* 0x000fe40000000c00 */
[----:B------:R-:W-:Y:S02]  /*141d0*/  @!P1 IMAD.IADD R9, R3, 0x1, R9 ;  /* 0x0000000103099824 */ /* 0x000fe400078e0209 */
[----:B------:R-:W5:Y:S01]  /*141e0*/  @!P5 LDC.64 R2, c[0x0][0x250] ;  /* 0x00009400ff02db82 */ /* 0x000f620000000a00 */
[----:B----4-:R-:W-:-:S02]  /*141f0*/  @!P3 IMAD.MOV.U32 R14, RZ, RZ, R245 ;  /* 0x000000ffff0eb224 */ /* 0x010fc400078e00f5 */
        /* <DEDUP_REMOVED lines=17> */
[----:B-----5:R-:W-:-:S03]  /*14310*/  @!P5 IMAD R12, R3, 0x120, RZ ;  /* 0x00000120030cd824 */ /* 0x020fc600078e02ff */
[----:B------:R-:W-:Y:S01]  /*14320*/  @P6 STS.128 [R248+0xe000], RZ ;  /* 0x00e000fff8006388 */ /* 0x000fe20000000c00 */
[----:B--2---:R-:W-:-:S04]  /*14330*/  @!P6 LEA R8, P0, R6, R245, 0x8 ;  /* 0x000000f50608e211 */ /* 0x004fc800078040ff */
[----:B------:R-:W-:Y:S02]  /*14340*/  @!P6 LEA.HI.X R9, R6, R244, R7, 0x8, P0 ;  /* 0x000000f40609e211 */ /* 0x000fe400000f4407 */
[----:B------:R-:W2:Y:S01]  /*14350*/  @!P3 LDC.64 R6, c[0x0][0x250] ;  /* 0x00009400ff06bb82 */ /* 0x000ea20000000a00 */
[----:B------:R-:W-:Y:S02]  /*14360*/  ISETP.GE.AND P0, PT, R22, UR5, PT ;  /* 0x0000000516007c0c */ /* 0x000fe4000bf06270 */
[----:B------:R-:W-:Y:S01]  /*14370*/  @!PT LDS RZ, [RZ] ;  /* 0x00000000fffff984 */ /* 0x000fe20000000800 */
[----:B------:R-:W-:Y:S01]  /*14380*/  @!PT LDS RZ, [RZ] ;  /* 0x00000000fffff984 */ /* 0x000fe20000000800 */
[----:B------:R-:W-:Y:S01]  /*14390*/  @!PT LDS RZ, [RZ] ;  /* 0x00000000fffff984 */ /* 0x000fe20000000800 */
[----:B------:R4:W-:Y:S01]  /*143a0*/  @!P6 LDGSTS.E.BYPASS.LTC128B.128 [R248+0xe000], desc[UR6][R8.64] ;  /* 0x0e00000008f8efae */ /* 0x0009e2000b901d46 */
[----:B------:R-:W-:Y:S01]  /*143b0*/  ISETP.GE.AND P6, PT, R25, UR5, PT ;  /* 0x0000000519007c0c */ /* 0x000fe2000bfc6270 */
[----:B-1----:R-:W-:Y:S02]  /*143c0*/  @!P4 IMAD R5, R5, 0x140, RZ ;  /* 0x000001400505c824 */ /* 0x002fe400078e02ff */
[----:B------:R-:W-:Y:S01]  /*143d0*/  @P5 STS.128 [R248+0xe800], RZ ;  /* 0x00e800fff8005388 */ /* 0x000fe20000000c00 */
[----:B---3--:R-:W-:-:S02]  /*143e0*/  @!P5 IMAD.MOV.U32 R10, RZ, RZ, R245 ;  /* 0x000000ffff0ad224 */ /* 0x008fc400078e00f5 */
[----:B------:R-:W-:Y:S02]  /*143f0*/  @!P5 IMAD.MOV.U32 R11, RZ, RZ, R244 ;  /* 0x000000ffff0bd224 */ /* 0x000fe400078e00f4 */
[----:B------:R-:W-:Y:S02]  /*14400*/  @!P5 IMAD.WIDE.U32 R10, R2, 0x120, R10 ;  /* 0x00000120020ad825 */ /* 0x000fe400078e000a */
[----:B------:R-:W1:Y:S02]  /*14410*/  @!P1 LDC.64 R2, c[0x0][0x250] ;  /* 0x00009400ff029b82 */ /* 0x000e640000000a00 */
[----:B------:R-:W-:Y:S02]  /*14420*/  @!P5 IMAD.IADD R11, R12, 0x1, R11 ;  /* 0x000000010c0bd824 */ /* 0x000fe400078e020b */
[----:B------:R-:W-:Y:S02]  /*14430*/  @!P4 IMAD.MOV.U32 R12, RZ, RZ, R245 ;  /* 0x000000ffff0cc224 */ /* 0x000fe400078e00f5 */
[----:B--2---:R-:W-:Y:S01]  /*14440*/  @!P3 IMAD.WIDE.U32 R14, R6, 0x160, R14 ;  /* 0x00000160060eb825 */ /* 0x004fe200078e000e */
[----:B------:R-:W-:Y:S01]  /*14450*/  @!PT LDS RZ, [RZ] ;  /* 0x00000000fffff984 */ /* 0x000fe20000000800 */
[----:B------:R-:W-:Y:S01]  /*14460*/  @!PT LDS RZ, [RZ] ;  /* 0x00000000fffff984 */ /* 0x000fe20000000800 */
[----:B------:R-:W-:Y:S01]  /*14470*/  @!PT LDS RZ, [RZ] ;  /* 0x00000000fffff984 */ /* 0x000fe20000000800 */
[----:B------:R2:W-:Y:S01]  /*14480*/  @!P5 LDGSTS.E.BYPASS.LTC128B.128 [R248+0xe800], desc[UR6][R10.64] ;  /* 0x0e8000000af8dfae */ /* 0x0005e2000b901d46 */
[----:B----4-:R-:W3:Y:S02]  /*14490*/  @!P2 LDC.64 R8, c[0x0][0x250] ;  /* 0x00009400ff08ab82 */ /* 0x010ee40000000a00 */
[----:B------:R-:W-:Y:S01]  /*144a0*/  @!P4 IMAD.WIDE.U32 R12, R4, 0x140, R12 ;  /* 0x00000140040cc825 */ /* 0x000fe200078e000c */
[----:B------:R-:W-:Y:S03]  /*144b0*/  @P4 STS.128 [R248+0xf000], RZ ;  /* 0x00f000fff8004388 */ /* 0x000fe60000000c00 */
[----:B------:R-:W-:-:S02]  /*144c0*/  @!P3 IMAD R0, R7, 0x160, RZ ;  /* 0x000001600700b824 */ /* 0x000fc400078e02ff */
[----:B------:R-:W-:Y:S01]  /*144d0*/  @!P4 IMAD.IADD R13, R5, 0x1, R13 ;  /* 0x00000001050dc824 */ /* 0x000fe200078e020d */
[----:B------:R-:W4:Y:S01]  /*144e0*/  @!P0 LDC.64 R6, c[0x0][0x250] ;  /* 0x00009400ff068b82 */ /* 0x000f220000000a00 */
[----:B------:R-:W-:Y:S02]  /*144f0*/  @!P3 IMAD.IADD R15, R0, 0x1, R15 ;  /* 0x00000001000fb824 */ /* 0x000fe400078e020f */
[----:B------:R-:W-:Y:S01]  /*14500*/  IMAD.MOV.U32 R0, RZ, RZ, 0x20 ;  /* 0x00000020ff007424 */ /* 0x000fe200078e00ff */
[----:B------:R-:W-:Y:S01]  /*14510*/  @!PT LDS RZ, [RZ] ;  /* 0x00000000fffff984 */ /* 0x000fe20000000800 */
[----:B------:R-:W-:Y:S01]  /*14520*/  @!PT LDS RZ, [RZ] ;  /* 0x00000000fffff984 */ /* 0x000fe20000000800 */
[----:B------:R-:W-:Y:S01]  /*14530*/  @!PT LDS RZ, [RZ] ;  /* 0x00000000fffff984 */ /* 0x000fe20000000800 */
[----:B------:R5:W-:Y:S01]  /*14540*/  @!P4 LDGSTS.E.BYPASS.LTC128B.128 [R248+0xf000], desc[UR6][R12.64] ;  /* 0x0f0000000cf8cfae */ /* 0x000be2000b901d46 */
[----:B-1----:R-:W-:-:S03]  /*14550*/  @!P1 IMAD R3, R3, 0x1a0, RZ ;  /* 0x000001a003039824 */ /* 0x002fc600078e02ff */
[----:B------:R-:W1:Y:S01]  /*14560*/  @!P6 LDC.64 R4, c[0x0][0x250] ;  /* 0x00009400ff04eb82 */ /* 0x000e620000000a00 */
[----:B------:R-:W-:Y:S04]  /*14570*/  @P3 STS.128 [R248+0xf800], RZ ;  /* 0x00f800fff8003388 */ /* 0x000fe80000000c00 */
[----:B------:R-:W-:Y:S01]  /*14580*/  @!PT LDS RZ, [RZ] ;  /* 0x00000000fffff984 */ /* 0x000fe20000000800 */
[----:B------:R-:W-:Y:S01]  /*14590*/  @!PT LDS RZ, [RZ] ;  /* 0x00000000fffff984 */ /* 0x000fe20000000800 */
[----:B------:R-:W-:Y:S01]  /*145a0*/  @!PT LDS RZ, [RZ] ;  /* 0x00000000fffff984 */ /* 0x000fe20000000800 */
[----:B------:R-:W-:Y:S01]  /*145b0*/  @!P3 LDGSTS.E.BYPASS.LTC128B.128 [R248+0xf800], desc[UR6][R14.64] ;  /* 0x0f8000000ef8bfae */ /* 0x000fe2000b901d46 */
[----:B---3--:R-:W-:Y:S01]  /*145c0*/  @!P2 IMAD R9, R9, 0x180, RZ ;  /* 0x000001800909a824 */ /* 0x008fe200078e02ff */
[----:B--2---:R-:W-:Y:S01]  /*145d0*/  @!P2 MOV R10, R245 ;  /* 0x000000f5000aa202 */ /* 0x004fe20000000f00 */
[----:B------:R-:W-:Y:S01]  /*145e0*/  @!P2 IMAD.MOV.U32 R11, RZ, RZ, R244 ;  /* 0x000000ffff0ba224 */ /* 0x000fe200078e00f4 */
[----:B------:R-:W-:Y:S03]  /*145f0*/  @P2 STS.128 [R248+0x10000], RZ ;  /* 0x010000fff8002388 */ /* 0x000fe60000000c00 */
[----:B------:R-:W-:-:S04]  /*14600*/  @!P2 IMAD.WIDE.U32 R10, R8, 0x180, R10 ;  /* 0x00000180080aa825 */ /* 0x000fc800078e000a */
[----:B------:R-:W-:Y:S02]  /*14610*/  @!P2 IMAD.IADD R11, R9, 0x1, R11 ;  /* 0x00000001090ba824 */ /* 0x000fe400078e020b */
[----:B----4-:R-:W-:Y:S02]  /*14620*/  @!P0 IMAD R7, R7, 0x1c0, RZ ;  /* 0x000001c007078824 */ /* 0x010fe400078e02ff */
[----:B-----5:R-:W-:Y:S01]  /*14630*/  @!P1 IMAD.MOV.U32 R12, RZ, RZ, R245 ;  /* 0x000000ffff0c9224 */ /* 0x020fe200078e00f5 */
[----:B------:R-:W-:Y:S01]  /*14640*/  @!PT LDS RZ, [RZ] ;  /* 0x00000000fffff984 */ /* 0x000fe20000000800 */
[----:B------:R-:W-:Y:S01]  /*14650*/  @!PT LDS RZ, [RZ] ;  /* 0x00000000fffff984 */ /* 0x000fe20000000800 */
[----:B------:R-:W-:Y:S01]  /*14660*/  @!PT LDS RZ, [RZ] ;  /* 0x00000000fffff984 */ /* 0x000fe20000000800 */
[----:B------:R2:W-:Y:S01]  /*14670*/  @!P2 LDGSTS.E.BYPASS.LTC128B.128 [R248+0x10000], desc[UR6][R10.64] ;  /* 0x100000000af8afae */ /* 0x0005e2000b901d46 */
[----:B------:R-:W-:Y:S02]  /*14680*/  @!P1 IMAD.MOV.U32 R13, RZ, RZ, R244 ;  /* 0x000000ffff0d9224 */ /* 0x000fe400078e00f4 */
[----:B-1----:R-:W-:Y:S01]  /*14690*/  @!P6 IMAD R5, R5, 0x1e0, RZ ;  /* 0x000001e00505e824 */ /* 0x002fe200078e02ff */
[----:B------:R-:W-:Y:S01]  /*146a0*/  @P1 STS.128 [R248+0x10800], RZ ;  /* 0x010800fff8001388 */ /* 0x000fe20000000c00 */
[----:B------:R-:W-:-:S04]  /*146b0*/  @!P1 IMAD.WIDE.U32 R8, R2, 0x1a0, R12 ;  /* 0x000001a002089825 */ /* 0x000fc800078e000c */
[----:B------:R-:W-:Y:S02]  /*146c0*/  @!P1 IMAD.IADD R9, R3, 0x1, R9 ;  /* 0x0000000103099824 */ /* 0x000fe400078e0209 */
[----:B------:R-:W-:Y:S02]  /*146d0*/  @!P0 IMAD.MOV.U32 R2, RZ, RZ, R245 ;  /* 0x000000ffff028224 */ /* 0x000fe400078e00f5 */
[----:B------:R-:W-:Y:S01]  /*146e0*/  @!P0 IMAD.MOV.U32 R3, RZ, RZ, R244 ;  /* 0x000000ffff038224 */ /* 0x000fe200078e00f4 */
[----:B------:R-:W-:Y:S01]  /*146f0*/  @!PT LDS RZ, [RZ] ;  /* 0x00000000fffff984 */ /* 0x000fe20000000800 */
[----:B------:R-:W-:Y:S01]  /*14700*/  @!PT LDS RZ, [RZ] ;  /* 0x00000000fffff984 */ /* 0x000fe20000000800 */
[----:B------:R-:W-:Y:S01]  /*14710*/  @!PT LDS RZ, [RZ] ;  /* 0x00000000fffff984 */ /* 0x000fe20000000800 */
[----:B------:R-:W-:Y:S01]  /*14720*/  @!P1 LDGSTS.E.BYPASS.LTC128B.128 [R248+0x10800], desc[UR6][R8.64] ;  /* 0x1080000008f89fae */ /* 0x000fe2000b901d46 */
[----:B------:R-:W-:Y:S01]  /*14730*/  R2P PR, R39, 0x6 ;  /* 0x0000000627007804 */ /* 0x000fe20000000000 */
[----:B------:R-:W-:Y:S02]  /*14740*/  @!P0 IMAD.WIDE.U32 R2, R6, 0x1c0, R2 ;  /* 0x000001c006028825 */ /* 0x000fe400078e0002 */
[----:B------:R-:W-:Y:S02]  /*14750*/  @P0 STS.128 [R248+0x11000], RZ ;  /* 0x011000fff8000388 */ /* 0x000fe40000000c00 */
[----:B------:R-:W-:Y:S01]  /*14760*/  SEL R239, R0, 0xffffffe0, !P1 ;  /* 0xffffffe000ef7807 */ /* 0x000fe20004800000 */
[----:B------:R-:W-:-:S02]  /*14770*/  @!P0 IMAD.IADD R3, R7, 0x1, R3 ;  /* 0x0000000107038824 */ /* 0x000fc400078e0203 */
[----:B------:R-:W-:Y:S02]  /*14780*/  IMAD R0, R166, 0x2, R241 ;  /* 0x00000002a6007824 */ /* 0x000fe400078e02f1 */
[----:B------:R-:W-:Y:S01]  /*14790*/  IMAD.IADD R164, R240, 0x1, R239 ;  /* 0x00000001f0a47824 */ /* 0x000fe200078e02ef */
[----:B------:R-:W-:Y:S01]  /*147a0*/  @!PT LDS RZ, [RZ] ;  /* 0x00000000fffff984 */ /* 0x000fe20000000800 */
[----:B------:R-:W-:Y:S01]  /*147b0*/  @!PT LDS RZ, [RZ] ;  /* 0x00000000fffff984 */ /* 0x000fe20000000800 */
[----:B------:R-:W-:Y:S01]  /*147c0*/  @!PT LDS RZ, [RZ] ;  /* 0x00000000fffff984 */ /* 0x000fe20000000800 */
[----:B------:R1:W-:Y:S01]  /*147d0*/  @!P0 LDGSTS.E.BYPASS.LTC128B.128 [R248+0x11000], desc[UR6][R2.64] ;  /* 0x1100000002f88fae */ /* 0x0003e2000b901d46 */
[----:B--2---:R-:W-:Y:S02]  /*147e0*/  @!P6 IMAD.MOV.U32 R10, RZ, RZ, R245 ;  /* 0x000000ffff0ae224 */ /* 0x004fe400078e00f5 */
[----:B------:R-:W-:Y:S01]  /*147f0*/  @!P6 IMAD.MOV.U32 R11, RZ, RZ, R244 ;  /* 0x000000ffff0be224 */ /* 0x000fe200078e00f4 */
[----:B------:R-:W-:Y:S01]  /*14800*/  @P6 STS.128 [R248+0x11800], RZ ;  /* 0x011800fff8006388 */ /* 0x000fe20000000c00 */
[----:B------:R-:W-:Y:S02]  /*14810*/  IMAD R237, R167, 0x2, R0 ;  /* 0x00000002a7ed7824 */ /* 0x000fe400078e0200 */
[----:B------:R-:W-:-:S04]  /*14820*/  @!P6 IMAD.WIDE.U32 R10, R4, 0x1e0, R10 ;  /* 0x000001e0040ae825 */ /* 0x000fc800078e000a */
[----:B------:R-:W-:-:S05]  /*14830*/  @!P6 IMAD.IADD R11, R5, 0x1, R11 ;  /* 0x00000001050be824 */ /* 0x000fca00078e020b */
[----:B------:R-:W-:Y:S01]  /*14840*/  @!PT LDS RZ, [RZ] ;  /* 0x00000000fffff984 */ /* 0x000fe20000000800 */
[----:B------:R-:W-:Y:S01]  /*14850*/  @!PT LDS RZ, [RZ] ;  /* 0x00000000fffff984 */ /* 0x000fe20000000800 */
[----:B------:R-:W-:Y:S01]  /*14860*/  @!PT LDS RZ, [RZ] ;  /* 0x00000000fffff984 */ /* 0x000fe20000000800 */
[----:B------:R2:W-:Y:S04]  /*14870*/  @!P6 LDGSTS.E.BYPASS.LTC128B.128 [R248+0x11800], desc[UR6][R10.64] ;  /* 0x118000000af8efae */ /* 0x0005e8000b901d46 */
[----:B------:R-:W-:Y:S04]  /*14880*/  LDSM.16.M88.4 R32, [R240+0x2000] ;  /* 0x00200000f020783b */ /* 0x000fe80000000200 */
[----:B------:R-:W-:Y:S01]  /*14890*/  LDSM.16.M88.4 R24, [R60] ;  /* 0x000000003c18783b */ /* 0x000fe20000000200 */
[----:B-1----:R-:W-:-:S03]  /*148a0*/  VIADD R2, R240, 0x2000 ;  /* 0x00002000f0027836 */ /* 0x002fc60000000000 */
[----:B------:R-:W-:Y:S01]  /*148b0*/  LDSM.16.M88.4 R20, [R164+0x2000] ;  /* 0x00200000a414783b */ /* 0x000fe20000000200 */
[----:B------:R-:W-:-:S03]  /*148c0*/  @P2 VIADD R238, R2, 0xffffffc0 ;  /* 0xffffffc002ee2836 */ /* 0x000fc60000000000 */
[----:B------:R-:W-:Y:S01]  /*148d0*/  LDSM.16.M88.4 R68, [R240+0x2800] ;  /* 0x00280000f044783b */ /* 0x000fe20000000200 */
[----:B------:R-:W-:-:S03]  /*148e0*/  SHF.R.S32.HI R2, RZ, 0x1f, R38 ;  /* 0x0000001fff027819 */ /* 0x000fc60000011426 */
[----:B------:R-:W-:Y:S01]  /*148f0*/  LDSM.16.M88.4 R12, [R0] ;  /* 0x00000000000c783b */ /* 0x000fe20000000200 */
[----:B------:R-:W-:Y:S02]  /*14900*/  IADD3 R233, R239, R238, RZ ;  /* 0x000000eeefe97210 */ /* 0x000fe40007ffe0ff */
[----:B------:R-:W-:Y:S01]  /*14910*/  LEA.HI R38, R2, R38, RZ, 0x2 ;  /* 0x0000002602267211 */ /* 0x000fe200078f10ff */
[----:B------:R-:W-:Y:S01]  /*14920*/  LDSM.16.M88.4 R16, [R238] ;  /* 0x00000000ee10783b */ /* 0x000fe20000000200 */
[----:B------:R-:W-:Y:S02]  /*14930*/  LEA R2, R37, UR12, 0x4 ;  /* 0x0000000c25027c11 */ /* 0x000fe4000f8e20ff */
[----:B------:R-:W-:Y:S01]  /*14940*/  SHF.R.S32.HI R38, RZ, 0x2, R38 ;  /* 0x00000002ff267819 */ /* 0x000fe20000011426 */
[----:B--2---:R-:W1:Y:S03]  /*14950*/  LDSM.16.M88.4 R8, [R241] ;  /* 0x00000000f108783b */ /* 0x004e660000000200 */
[----:B------:R-:W-:Y:S01]  /*14960*/  IADD3 R2, R2, 0x1, R38 ;  /* 0x0000000102027810 */ /* 0x000fe20007ffe026 */
[----:B------:R-:W2:Y:S03]  /*14970*/  LDSM.16.M88.4 R64, [R164+0x2800] ;  /* 0x00280000a440783b */ /* 0x000ea60000000200 */
[----:B------:R-:W-:Y:S01]  /*14980*/  IADD3 R181, R181, -UR59, R2 ;  /* 0x8000003bb5b57c10 */ /* 0x000fe2000fffe002 */
[----:B------:R-:W3:Y:S04]  /*14990*/  LDSM.16.M88.4 R28, [R240+0x3000] ;  /* 0x00300000f01c783b */ /* 0x000ee80000000200 */
[----:B------:R-:W-:Y:S01]  /*149a0*/  LDSM.16.M88.4 R4, [R237] ;  /* 0x00000000ed04783b */ /* 0x000fe20000000200 */
[----:B------:R-:W-:-:S03]  /*149b0*/  VIADD R181, R181, UR8 ;  /* 0x00000008b5b57c36 */ /* 0x000fc60008000000 */
[----:B------:R-:W-:Y:S02]  /*149c0*/  LDSM.16.M88.4 R44, [R233] ;  /* 0x00000000e92c783b */ /* 0x000fe40000000200 */
[C---:B------:R-:W-:Y:S02]  /*149d0*/  VIADDMNMX R180, R181.reuse, R180, UR55, PT ;  /* 0x00000037b5b47e46 */ /* 0x040fe4000b8001b4 */
[----:B------:R-:W4:Y:S01]  /*149e0*/  LDSM.16.M88.4 R40, [R238+0x800] ;  /* 0x00080000ee28783b */ /* 0x000f220000000200 */
[----:B------:R-:W-:-:S03]  /*149f0*/  VIMNMX R181, R181, UR55, PT ;  /* 0x00000037b5b57c48 */ /* 0x000fc6000bfe0100 */
[----:B------:R-:W-:Y:S04]  /*14a00*/  LDSM.16.M88.4 R52, [R233+0x800] ;  /* 0x00080000e934783b */ /* 0x000fe80000000200 */
[----:B------:R-:W-:Y:S04]  /*14a10*/  LDSM.16.M88.4 R72, [R238+0x1000] ;  /* 0x00100000ee48783b */ /* 0x000fe80000000200 */
[----:B------:R-:W0:Y:S01]  /*14a20*/  LDGDEPBAR ;  /* 0x00000000000079af */ /* 0x000e220000000000 */
[C---:B-1----:R-:W-:Y:S06]  /*14a30*/  HMMA.16816.F32 R56, R8.reuse, R32, RZ ;  /* 0x000000200838723c */ /* 0x042fec00000018ff */
[C---:B------:R-:W-:Y:S06]  /*14a40*/  HMMA.16816.F32 R32, R8.reuse, R34, RZ ;  /* 0x000000220820723c */ /* 0x040fec00000018ff */
[C---:B------:R-:W-:Y:S06]  /*14a50*/  HMMA.16816.F32 R48, R8.reuse, R68, RZ ;  /* 0x000000440830723c */ /* 0x040fec00000018ff */
[----:B------:R-:W-:Y:S06]  /*14a60*/  HMMA.16816.F32 R68, R8, R70, RZ ;  /* 0x000000460844723c */ /* 0x000fec00000018ff */
[C---:B------:R-:W-:Y:S06]  /*14a70*/  HMMA.16816.F32 R56, R24.reuse, R20, R56 ;  /* 0x000000141838723c */ /* 0x040fec0000001838 */
[C---:B------:R-:W-:Y:S01]  /*14a80*/  HMMA.16816.F32 R32, R24.reuse, R22, R32 ;  /* 0x000000161820723c */ /* 0x040fe20000001820 */
[----:B------:R-:W1:Y:S05]  /*14a90*/  LDSM.16.M88.4 R20, [R164+0x3000] ;  /* 0x00300000a414783b */ /* 0x000e6a0000000200 */
[C---:B--2---:R-:W-:Y:S06]  /*14aa0*/  HMMA.16816.F32 R48, R24.reuse, R64, R48 ;  /* 0x000000401830723c */ /* 0x044fec0000001830 */
[----:B------:R-:W-:Y:S01]  /*14ab0*/  HMMA.16816.F32 R68, R24, R66, R68 ;  /* 0x000000421844723c */ /* 0x000fe20000001844 */
[----:B------:R-:W2:Y:S05]  /*14ac0*/  LDSM.16.M88.4 R64, [R240+0x3800] ;  /* 0x00380000f040783b */ /* 0x000eaa0000000200 */
[C---:B------:R-:W-:Y:S06]  /*14ad0*/  HMMA.16816.F32 R56, R12.reuse, R16, R56 ;  /* 0x000000100c38723c */ /* 0x040fec0000001838 */
[----:B------:R-:W-:Y:S06]  /*14ae0*/  HMMA.16816.F32 R32, R12, R18, R32 ;  /* 0x000000120c20723c */ /* 0x000fec0000001820 */
[C---:B---3--:R-:W-:Y:S06]  /*14af0*/  HMMA.16816.F32 R16, R8.reuse, R28, RZ ;  /* 0x0000001c0810723c */ /* 0x048fec00000018ff */
[----:B------:R-:W-:Y:S06]  /*14b00*/  HMMA.16816.F32 R28, R8, R30, RZ ;  /* 0x0000001e081c723c */ /* 0x000fec00000018ff */
[----:B----4-:R-:W-:Y:S06]  /*14b10*/  HMMA.16816.F32 R48, R12, R40, R48 ;  /* 0x000000280c30723c */ /* 0x010fec0000001830 */
[----:B------:R-:W-:Y:S06]  /*14b20*/  HMMA.16816.F32 R32, R4, R46, R32 ;  /* 0x0000002e0420723c */ /* 0x000fec0000001820 */
[----:B------:R-:W-:Y:S01]  /*14b30*/  HMMA.16816.F32 R68, R12, R42, R68 ;  /* 0x0000002a0c44723c */ /* 0x000fe20000001844 */
[----:B------:R-:W3:Y:S05]  /*14b40*/  LDSM.16.M88.4 R40, [R164+0x3800] ;  /* 0x00380000a428783b */ /* 0x000eea0000000200 */
[C---:B-1----:R-:W-:Y:S06]  /*14b50*/  HMMA.16816.F32 R16, R24.reuse, R20, R16 ;  /* 0x000000141810723c */ /* 0x042fec0000001810 */
[----:B------:R-:W-:Y:S06]  /*14b60*/  HMMA.16816.F32 R28, R24, R22, R28 ;  /* 0x00000016181c723c */ /* 0x000fec000000181c */
[----:B--2---:R-:W-:Y:S01]  /*14b70*/  HMMA.16816.F32 R20, R8, R64, RZ ;  /* 0x000000400814723c */ /* 0x004fe200000018ff */
[----:B------:R-:W-:Y:S01]  /*14b80*/  FMUL.FTZ R32, R32, UR9 ;  /* 0x0000000920207c20 */ /* 0x000fe20008410000 */
[----:B------:R-:W-:Y:S01]  /*14b90*/  FMUL.FTZ R33, R33, UR9 ;  /* 0x0000000921217c20 */ /* 0x000fe20008410000 */
[----:B------:R-:W-:Y:S01]  /*14ba0*/  FMUL.FTZ R34, R34, UR9 ;  /* 0x0000000922227c20 */ /* 0x000fe20008410000 */
[----:B------:R-:W-:Y:S01]  /*14bb0*/  FMUL.FTZ R101, R35, UR9 ;  /* 0x0000000923657c20 */ /* 0x000fe20008410000 */
[----:B------:R-:W-:Y:S01]  /*14bc0*/  MUFU.TANH R61, R32 ;  /* 0x00000020003d7308 */ /* 0x000fe20000002400 */
[C---:B------:R-:W-:Y:S01]  /*14bd0*/  HMMA.16816.F32 R56, R4.reuse, R44, R56 ;  /* 0x0000002c0438723c */ /* 0x040fe20000001838 */
[----:B------:R-:W1:Y:S05]  /*14be0*/  LDSM.16.M88.4 R44, [R233+0x1000] ;  /* 0x00100000e92c783b */ /* 0x000e6a0000000200 */
[C---:B------:R-:W-:Y:S01]  /*14bf0*/  HMMA.16816.F32 R48, R4.reuse, R52, R48 ;  /* 0x000000340430723c */ /* 0x040fe20000001830 */
[----:B------:R-:W-:Y:S05]  /*14c00*/  MUFU.TANH R121, R33 ;  /* 0x0000002100797308 */ /* 0x000fea0000002400 */
[----:B------:R-:W-:Y:S01]  /*14c10*/  HMMA.16816.F32 R68, R4, R54, R68 ;  /* 0x000000360444723c */ /* 0x000fe20000001844 */
[----:B------:R-:W2:Y:S02]  /*14c20*/  LDSM.16.M88.4 R52, [R238+0x1800] ;  /* 0x00180000ee34783b */ /* 0x000ea40000000200 */
[----:B------:R4:W-:Y:S03]  /*14c30*/  MUFU.TANH R102, R34 ;  /* 0x0000002200667308 */ /* 0x0009e60000002400 */
[----:B------:R-:W-:Y:S05]  /*14c40*/  HMMA.16816.F32 R16, R12, R72, R16 ;  /* 0x000000480c10723c */ /* 0x000fea0000001810 */
[----:B------:R-:W-:Y:S01]  /*14c50*/  MUFU.TANH R101, R101 ;  /* 0x0000006500657308 */ /* 0x000fe20000002400 */
[----:B---3--:R-:W-:Y:S01]  /*14c60*/  HMMA.16816.F32 R20, R24, R40, R20 ;  /* 0x000000281814723c */ /* 0x008fe20000001814 */
[----:B------:R-:W-:Y:S01]  /*14c70*/  FMUL.FTZ R59, R59, UR9 ;  /* 0x000000093b3b7c20 */ /* 0x000fe20008410000 */
[----:B------:R-:W-:Y:S01]  /*14c80*/  FMUL.FTZ R57, R57, UR9 ;  /* 0x0000000939397c20 */ /* 0x000fe20008410000 */
[----:B------:R-:W-:-:S03]  /*14c90*/  FMUL.FTZ R3, R58, UR9 ;  /* 0x000000093a037c20 */ /* 0x000fc60008410000 */
[----:B------:R-:W-:Y:S01]  /*14ca0*/  HMMA.16816.F32 R28, R12, R74, R28 ;  /* 0x0000004a0c1c723c */ /* 0x000fe2000000181c */
[----:B------:R-:W-:Y:S01]  /*14cb0*/  FMUL.FTZ R48, R48, UR9 ;  /* 0x0000000930307c20 */ /* 0x000fe20008410000 */
[----:B----4-:R-:W3:Y:S01]  /*14cc0*/  LDSM.16.M88.4 R32, [R240+0x4000] ;  /* 0x00400000f020783b */ /* 0x010ee20000000200 */
[----:B------:R-:W-:Y:S01]  /*14cd0*/  FMUL.FTZ R49, R49, UR9 ;  /* 0x0000000931317c20 */ /* 0x000fe20008410000 */
[----:B------:R-:W-:Y:S01]  /*14ce0*/  FMUL.FTZ R50, R50, UR9 ;  /* 0x0000000932327c20 */ /* 0x000fe20008410000 */
[----:B------:R-:W-:Y:S01]  /*14cf0*/  MUFU.TANH R120, R48 ;  /* 0x0000003000787308 */ /* 0x000fe20000002400 */
[----:B------:R-:W-:Y:S01]  /*14d00*/  HMMA.16816.F32 R64, R8, R66, RZ ;  /* 0x000000420840723c */ /* 0x000fe200000018ff */
[----:B------:R-:W4:Y:S01]  /*14d10*/  LDSM.16.M88.4 R72, [R233+0x1800] ;  /* 0x00180000e948783b */ /* 0x000f220000000200 */
[----:B------:R-:W-:Y:S01]  /*14d20*/  FMUL.FTZ R99, R51, UR9 ;  /* 0x0000000933637c20 */ /* 0x000fe20008410000 */
[----:B------:R-:W-:Y:S01]  /*14d30*/  FMUL.FTZ R68, R68, UR9 ;  /* 0x0000000944447c20 */ /* 0x000fe20008410000 */
[----:B------:R-:W-:Y:S01]  /*14d40*/  FMUL.FTZ R69, R69, UR9 ;  /* 0x0000000945457c20 */ /* 0x000fe20008410000 */
[----:B------:R-:W-:Y:S01]  /*14d50*/  FMUL.FTZ R70, R70, UR9 ;  /* 0x0000000946467c20 */ /* 0x000fe20008410000 */
[----:B-1----:R-:W-:Y:S01]  /*14d60*/  HMMA.16816.F32 R16, R4, R44, R16 ;  /* 0x0000002c0410723c */ /* 0x002fe20000001810 */
[----:B------:R-:W-:Y:S01]  /*14d70*/  MUFU.TANH R119, R49 ;  /* 0x0000003100777308 */ /* 0x000fe20000002400 */
[----:B------:R-:W-:-:S07]  /*14d80*/  FMUL.FTZ R97, R71, UR9 ;  /* 0x0000000947617c20 */ /* 0x000fce0008410000 */
[----:B------:R1:W-:Y:S01]  /*14d90*/  MUFU.TANH R100, R50 ;  /* 0x0000003200647308 */ /* 0x0003e20000002400 */
[----:B--2---:R-:W-:Y:S06]  /*14da0*/  HMMA.16816.F32 R20, R12, R52, R20 ;  /* 0x000000340c14723c */ /* 0x004fec0000001814 */
[----:B------:R-:W-:Y:S01]  /*14db0*/  HMMA.16816.F32 R28, R4, R46, R28 ;  /* 0x0000002e041c723c */ /* 0x000fe2000000181c */
[----:B------:R-:W-:Y:S01]  /*14dc0*/  MUFU.TANH R118, R68 ;  /* 0x0000004400767308 */ /* 0x000fe20000002400 */
[----:B------:R-:W-:Y:S04]  /*14dd0*/  LDSM.16.M88.4 R44, [R238+0x2000] ;  /* 0x00200000ee2c783b */ /* 0x000fe80000000200 */
[----:B------:R-:W-:Y:S02]  /*14de0*/  HMMA.16816.F32 R64, R24, R42, R64 ;  /* 0x0000002a1840723c */ /* 0x000fe40000001840 */
[----:B------:R-:W-:Y:S01]  /*14df0*/  FMUL.FTZ R16, R16, UR9 ;  /* 0x0000000910107c20 */ /* 0x000fe20008410000 */
[----:B------:R-:W-:Y:S01]  /*14e00*/  FMUL.FTZ R17, R17, UR9 ;  /* 0x0000000911117c20 */ /* 0x000fe20008410000 */
[----:B-1----:R-:W1:Y:S01]  /*14e10*/  LDSM.16.M88.4 R48, [R164+0x4000] ;  /* 0x00400000a430783b */ /* 0x002e620000000200 */
[----:B------:R-:W-:Y:S01]  /*14e20*/  MUFU.TANH R117, R69 ;  /* 0x0000004500757308 */ /* 0x000fe20000002400 */
[----:B------:R-:W-:Y:S01]  /*14e30*/  FMUL.FTZ R18, R18, UR9 ;  /* 0x0000000912127c20 */ /* 0x000fe20008410000 */
[----:B------:R-:W-:Y:S01]  /*14e40*/  FMUL.FTZ R95, R19, UR9 ;  /* 0x00000009135f7c20 */ /* 0x000fe20008410000 */
[C---:B---3--:R-:W-:Y:S05]  /*14e50*/  HMMA.16816.F32 R40, R8.reuse, R32, RZ ;  /* 0x000000200828723c */ /* 0x048fea00000018ff */
[----:B------:R2:W-:Y:S01]  /*14e60*/  MUFU.TANH R98, R70 ;  /* 0x0000004600627308 */ /* 0x0005e20000002400 */
[----:B------:R-:W-:Y:S04]  /*14e70*/  HMMA.16816.F32 R32, R8, R34, RZ ;  /* 0x000000220820723c */ /* 0x000fe800000018ff */
[----:B------:R-:W-:-:S02]  /*14e80*/  FMUL.FTZ R28, R28, UR9 ;  /* 0x000000091c1c7c20 */ /* 0x000fc40008410000 */
[----:B----4-:R-:W-:Y:S01]  /*14e90*/  HMMA.16816.F32 R20, R4, R72, R20 ;  /* 0x000000480414723c */ /* 0x010fe20000001814 */
[----:B------:R-:W-:Y:S01]  /*14ea0*/  FMUL.FTZ R29, R29, UR9 ;  /* 0x000000091d1d7c20 */ /* 0x000fe20008410000 */
[----:B------:R-:W-:Y:S01]  /*14eb0*/  FMUL.FTZ R30, R30, UR9 ;  /* 0x000000091e1e7c20 */ /* 0x000fe20008410000 */
[----:B------:R-:W-:Y:S01]  /*14ec0*/  MUFU.TANH R116, R16 ;  /* 0x0000001000747308 */ /* 0x000fe20000002400 */
[----:B------:R-:W-:Y:S02]  /*14ed0*/  FMUL.FTZ R93, R31, UR9 ;  /* 0x000000091f5d7c20 */ /* 0x000fe40008410000 */
[----:B------:R-:W-:Y:S01]  /*14ee0*/  HMMA.16816.F32 R64, R12, R54, R64 ;  /* 0x000000360c40723c */ /* 0x000fe20000001840 */
[----:B------:R-:W-:Y:S04]  /*14ef0*/  LDSM.16.M88.4 R52, [R233+0x2000] ;  /* 0x00200000e934783b */ /* 0x000fe80000000200 */
[----:B--2---:R-:W2:Y:S01]  /*14f00*/  LDSM.16.M88.4 R68, [R240+0x4800] ;  /* 0x00480000f044783b */ /* 0x004ea20000000200 */
[----:B------:R-:W-:Y:S08]  /*14f10*/  MUFU.TANH R115, R17 ;  /* 0x0000001100737308 */ /* 0x000ff00000002400 */
[----:B------:R3:W-:Y:S01]  /*14f20*/  MUFU.TANH R96, R18 ;  /* 0x0000001200607308 */ /* 0x0007e20000002400 */
[----:B-1----:R-:W-:Y:S03]  /*14f30*/  HMMA.16816.F32 R40, R24, R48, R40 ;  /* 0x000000301828723c */ /* 0x002fe60000001828 */
[----:B------:R-:W-:Y:S01]  /*14f40*/  FMUL.FTZ R20, R20, UR9 ;  /* 0x0000000914147c20 */ /* 0x000fe20008410000 */
[----:B------:R-:W-:Y:S01]  /*14f50*/  FMUL.FTZ R22, R22, UR9 ;  /* 0x0000000916167c20 */ /* 0x000fe20008410000 */
[----:B------:R-:W-:-:S02]  /*14f60*/  FMUL.FTZ R0, R21, UR9 ;  /* 0x0000000915007c20 */ /* 0x000fc40008410000 */
[----:B------:R-:W-:Y:S01]  /*14f70*/  MUFU.TANH R114, R28 ;  /* 0x0000001c00727308 */ /* 0x000fe20000002400 */
[----:B------:R-:W-:Y:S01]  /*14f80*/  FMUL.FTZ R91, R23, UR9 ;  /* 0x00000009175b7c20 */ /* 0x000fe20008410000 */
[----:B------:R-:W-:Y:S06]  /*14f90*/  HMMA.16816.F32 R32, R24, R50, R32 ;  /* 0x000000321820723c */ /* 0x000fec0000001820 */
[----:B------:R-:W-:Y:S01]  /*14fa0*/  MUFU.TANH R113, R29 ;  /* 0x0000001d00717308 */ /* 0x000fe20000002400 */
[----:B---3--:R-:W1:Y:S01]  /*14fb0*/  LDSM.16.M88.4 R16, [R164+0x4800] ;  /* 0x00480000a410783b */ /* 0x008e620000000200 */
[----:B------:R-:W-:Y:S03]  /*14fc0*/  HMMA.16816.F32 R64, R4, R74, R64 ;  /* 0x0000004a0440723c */ /* 0x000fe60000001840 */
[----:B------:R-:W-:Y:S03]  /*14fd0*/  LDSM.16.M88.4 R72, [R238+0x2800] ;  /* 0x00280000ee48783b */ /* 0x000fe60000000200 */
[----:B------:R3:W-:Y:S01]  /*14fe0*/  MUFU.TANH R94, R30 ;  /* 0x0000001e005e7308 */ /* 0x0007e20000002400 */
[----:B------:R-:W-:Y:S07]  /*14ff0*/  HMMA.16816.F32 R40, R12, R44, R40 ;  /* 0x0000002c0c28723c */ /* 0x000fee0000001828 */
[----:B------:R-:W-:Y:S01]  /*15000*/  MUFU.TANH R112, R20 ;  /* 0x0000001400707308 */ /* 0x000fe20000002400 */
[C---:B--2---:R-:W-:Y:S06]  /*15010*/  HMMA.16816.F32 R48, R8.reuse, R68, RZ ;  /* 0x000000440830723c */ /* 0x044fec00000018ff */
[----:B------:R-:W-:Y:S01]  /*15020*/  HMMA.16816.F32 R68, R8, R70, RZ ;  /* 0x000000460844723c */ /* 0x000fe200000018ff */
[----:B---3--:R-:W2:Y:S01]  /*15030*/  LDSM.16.M88.4 R28, [R240+0x5000] ;  /* 0x00500000f01c783b */ /* 0x008ea20000000200 */
[----:B------:R3:W-:Y:S01]  /*15040*/  MUFU.TANH R92, R22 ;  /* 0x00000016005c7308 */ /* 0x0007e20000002400 */
[----:B------:R-:W-:Y:S01]  /*15050*/  FMUL.FTZ R64, R64, UR9 ;  /* 0x0000000940407c20 */ /* 0x000fe20008410000 */
[----:B------:R-:W-:Y:S01]  /*15060*/  FMUL.FTZ R65, R65, UR9 ;  /* 0x0000000941417c20 */ /* 0x000fe20008410000 */
[----:B------:R-:W-:Y:S01]  /*15070*/  FMUL.FTZ R66, R66, UR9 ;  /* 0x0000000942427c20 */ /* 0x000fe20008410000 */
[----:B------:R-:W-:Y:S01]  /*15080*/  HMMA.16816.F32 R32, R12, R46, R32 ;  /* 0x0000002e0c20723c */ /* 0x000fe20000001820 */
[----:B------:R-:W-:Y:S01]  /*15090*/  FMUL.FTZ R133, R67, UR9 ;  /* 0x0000000943857c20 */ /* 0x000fe20008410000 */
[----:B------:R-:W-:Y:S02]  /*150a0*/  LDSM.16.M88.4 R44, [R233+0x2800] ;  /* 0x00280000e92c783b */ /* 0x000fe40000000200 */
[----:B------:R-:W-:Y:S02]  /*150b0*/  MUFU.TANH R111, R64 ;  /* 0x00000040006f7308 */ /* 0x000fe40000002400 */
[----:B------:R-:W-:Y:S06]  /*150c0*/  HMMA.16816.F32 R40, R4, R52, R40 ;  /* 0x000000340428723c */ /* 0x000fec0000001828 */
[C---:B-1----:R-:W-:Y:S01]  /*150d0*/  HMMA.16816.F32 R48, R24.reuse, R16, R48 ;  /* 0x000000101830723c */ /* 0x042fe20000001830 */
[----:B---3--:R-:W1:Y:S01]  /*150e0*/  LDSM.16.M88.4 R20, [R164+0x5000] ;  /* 0x00500000a414783b */ /* 0x008e620000000200 */
[----:B------:R-:W-:Y:S04]  /*150f0*/  MUFU.TANH R105, R65 ;  /* 0x0000004100697308 */ /* 0x000fe80000002400 */
[----:B------:R-:W-:Y:S04]  /*15100*/  HMMA.16816.F32 R68, R24, R18, R68 ;  /* 0x000000121844723c */ /* 0x000fe80000001844 */
[----:B------:R3:W-:Y:S02]  /*15110*/  MUFU.TANH R90, R66 ;  /* 0x00000042005a7308 */ /* 0x0007e40000002400 */
[----:B------:R-:W-:Y:S01]  /*15120*/  HMMA.16816.F32 R32, R4, R54, R32 ;  /* 0x000000360420723c */ /* 0x000fe20000001820 */
[----:B------:R-:W4:Y:S05]  /*15130*/  LDSM.16.M88.4 R52, [R238+0x3000] ;  /* 0x00300000ee34783b */ /* 0x000f2a0000000200 */
[----:B------:R-:W-:Y:S01]  /*15140*/  FMUL.FTZ R40, R40, UR9 ;  /* 0x0000000928287c20 */ /* 0x000fe20008410000 */
[----:B------:R-:W-:Y:S01]  /*15150*/  FMUL.FTZ R41, R41, UR9 ;  /* 0x0000000929297c20 */ /* 0x000fe20008410000 */
[----:B------:R-:W-:Y:S01]  /*15160*/  FMUL.FTZ R42, R42, UR9 ;  /* 0x000000092a2a7c20 */ /* 0x000fe20008410000 */
[----:B------:R-:W-:Y:S01]  /*15170*/  FMUL.FTZ R130, R43, UR9 ;  /* 0x000000092b827c20 */ /* 0x000fe20008410000 */
[----:B------:R-:W-:Y:S01]  /*15180*/  MUFU.TANH R132, R40 ;  /* 0x0000002800847308 */ /* 0x000fe20000002400 */
[C---:B--2---:R-:W-:Y:S01]  /*15190*/  HMMA.16816.F32 R16, R8.reuse, R28, RZ ;  /* 0x0000001c0810723c */ /* 0x044fe200000018ff */
[----:B---3--:R-:W2:Y:S05]  /*151a0*/  LDSM.16.M88.4 R64, [R240+0x5800] ;  /* 0x00580000f040783b */ /* 0x008eaa0000000200 */
[----:B------:R-:W-:Y:S01]  /*151b0*/  HMMA.16816.F32 R28, R8, R30, RZ ;  /* 0x0000001e081c723c */ /* 0x000fe200000018ff */
[----:B------:R-:W-:Y:S05]  /*151c0*/  MUFU.TANH R110, R41 ;  /* 0x00000029006e7308 */ /* 0x000fea0000002400 */
[C---:B------:R-:W-:Y:S01]  /*151d0*/  HMMA.16816.F32 R48, R12.reuse, R72, R48 ;  /* 0x000000480c30723c */ /* 0x040fe20000001830 */
[----:B------:R-:W-:Y:S01]  /*151e0*/  FMUL.FTZ R32, R32, UR9 ;  /* 0x0000000920207c20 */ /* 0x000fe20008410000 */
[----:B------:R-:W-:Y:S01]  /*151f0*/  FMUL.FTZ R33, R33, UR9 ;  /* 0x0000000921217c20 */ /* 0x000fe20008410000 */
[----:B------:R3:W-:Y:S01]  /*15200*/  MUFU.TANH R131, R42 ;  /* 0x0000002a00837308 */ /* 0x0007e20000002400 */
[----:B------:R-:W-:Y:S01]  /*15210*/  FMUL.FTZ R34, R34, UR9 ;  /* 0x0000000922227c20 */ /* 0x000fe20008410000 */
[----:B------:R-:W-:Y:S01]  /*15220*/  FMUL.FTZ R128, R35, UR9 ;  /* 0x0000000923807c20 */ /* 0x000fe20008410000 */
[----:B------:R-:W-:Y:S01]  /*15230*/  HMMA.16816.F32 R68, R12, R74, R68 ;  /* 0x0000004a0c44723c */ /* 0x000fe20000001844 */
[----:B------:R-:W5:Y:S04]  /*15240*/  LDSM.16.M88.4 R72, [R233+0x3000] ;  /* 0x00300000e948783b */ /* 0x000f680000000200 */
[----:B------:R-:W-:Y:S01]  /*15250*/  MUFU.TANH R103, R59 ;  /* 0x0000003b00677308 */ /* 0x000fe20000002400 */
[C---:B-1----:R-:W-:Y:S06]  /*15260*/  HMMA.16816.F32 R16, R24.reuse, R20, R16 ;  /* 0x000000141810723c */ /* 0x042fec0000001810 */
[----:B------:R-:W-:Y:S01]  /*15270*/  HMMA.16816.F32 R28, R24, R22, R28 ;  /* 0x00000016181c723c */ /* 0x000fe2000000181c */
[----:B------:R-:W-:Y:S01]  /*15280*/  MUFU.TANH R109, R32 ;  /* 0x00000020006d7308 */ /* 0x000fe20000002400 */
[----:B---3--:R-:W1:Y:S04]  /*15290*/  LDSM.16.M88.4 R40, [R164+0x5800] ;  /* 0x00580000a428783b */ /* 0x008e680000000200 */
[C---:B------:R-:W-:Y:S03]  /*152a0*/  HMMA.16816.F32 R48, R4.reuse, R44, R48 ;  /* 0x0000002c0430723c */ /* 0x040fe60000001830 */
[----:B------:R-:W-:Y:S03]  /*152b0*/  MUFU.TANH R59, R33 ;  /* 0x00000021003b7308 */ /* 0x000fe60000002400 */
[----:B------:R-:W-:Y:S01]  /*152c0*/  HMMA.16816.F32 R68, R4, R46, R68 ;  /* 0x0000002e0444723c */ /* 0x000fe20000001844 */
[----:B------:R-:W3:Y:S04]  /*152d0*/  LDSM.16.M88.4 R44, [R238+0x3800] ;  /* 0x00380000ee2c783b */ /* 0x000ee80000000200 */
[----:B------:R5:W-:Y:S01]  /*152e0*/  MUFU.TANH R129, R34 ;  /* 0x0000002200817308 */ /* 0x000be20000002400 */
[----:B----4-:R-:W-:Y:S06]  /*152f0*/  HMMA.16816.F32 R16, R12, R52, R16 ;  /* 0x000000340c10723c */ /* 0x010fec0000001810 */
[C---:B--2---:R-:W-:Y:S01]  /*15300*/  HMMA.16816.F32 R20, R8.reuse, R64, RZ ;  /* 0x000000400814723c */ /* 0x044fe200000018ff */
[----:B------:R-:W2:Y:S05]  /*15310*/  MUFU.TANH R62, R57 ;  /* 0x00000039003e7308 */ /* 0x000eaa0000002400 */
[----:B------:R-:W-:Y:S01]  /*15320*/  HMMA.16816.F32 R64, R8, R66, RZ ;  /* 0x000000420840723c */ /* 0x000fe200000018ff */
[----:B------:R-:W-:Y:S01]  /*15330*/  FMUL.FTZ R48, R48, UR9 ;  /* 0x0000000930307c20 */ /* 0x000fe20008410000 */
[----:B------:R-:W-:Y:S01]  /*15340*/  FMUL.FTZ R49, R49, UR9 ;  /* 0x0000000931317c20 */ /* 0x000fe20008410000 */
[----:B------:R-:W-:Y:S01]  /*15350*/  FMUL.FTZ R50, R50, UR9 ;  /* 0x0000000932327c20 */ /* 0x000fe20008410000 */
[----:B-----5:R-:W4:Y:S01]  /*15360*/  LDSM.16.M88.4 R32, [R240+0x6000] ;  /* 0x00600000f020783b */ /* 0x020f220000000200 */
[----:B------:R-:W-:Y:S01]  /*15370*/  MUFU.TANH R58, R48 ;  /* 0x00000030003a7308 */ /* 0x000fe20000002400 */
[----:B------:R-:W-:Y:S01]  /*15380*/  HMMA.16816.F32 R28, R12, R54, R28 ;  /* 0x000000360c1c723c */ /* 0x000fe2000000181c */
[----:B------:R-:W-:Y:S01]  /*15390*/  FMUL.FTZ R126, R51, UR9 ;  /* 0x00000009337e7c20 */ /* 0x000fe20008410000 */
[----:B------:R-:W-:Y:S01]  /*153a0*/  FMUL.FTZ R68, R68, UR9 ;  /* 0x0000000944447c20 */ /* 0x000fe20008410000 */
[----:B------:R-:W-:Y:S01]  /*153b0*/  FMUL.FTZ R69, R69, UR9 ;  /* 0x0000000945457c20 */ /* 0x000fe20008410000 */
[----:B------:R-:W-:Y:S01]  /*153c0*/  FMUL.FTZ R70, R70, UR9 ;  /* 0x0000000946467c20 */ /* 0x000fe20008410000 */
[----:B------:R-:W-:Y:S01]  /*153d0*/  FMUL.FTZ R71, R71, UR9 ;  /* 0x0000000947477c20 */ /* 0x000fe20008410000 */
[----:B------:R-:W-:Y:S01]  /*153e0*/  HMMA.16816.F32 R16, R4, R72, R16 ;  /* 0x000000480410723c */ /* 0x000fe20000001810 */
[----:B------:R-:W-:Y:S05]  /*153f0*/  MUFU.TANH R57, R49 ;  /* 0x0000003100397308 */ /* 0x000fea0000002400 */
[C---:B-1----:R-:W-:Y:S03]  /*15400*/  HMMA.16816.F32 R20, R24.reuse, R40, R20 ;  /* 0x000000281814723c */ /* 0x042fe60000001814 */
[----:B------:R1:W-:Y:S03]  /*15410*/  MUFU.TANH R127, R50 ;  /* 0x00000032007f7308 */ /* 0x0003e60000002400 */
[----:B------:R-:W-:Y:S01]  /*15420*/  HMMA.16816.F32 R64, R24, R42, R64 ;  /* 0x0000002a1840723c */ /* 0x000fe20000001840 */
[----:B------:R-:W5:Y:S04]  /*15430*/  LDSM.16.M88.4 R40, [R233+0x3800] ;  /* 0x00380000e928783b */ /* 0x000f680000000200 */
[----:B------:R-:W-:Y:S01]  /*15440*/  MUFU.TANH R108, R68 ;  /* 0x00000044006c7308 */ /* 0x000fe20000002400 */
[----:B------:R-:W-:Y:S06]  /*15450*/  HMMA.16816.F32 R28, R4, R74, R28 ;  /* 0x0000004a041c723c */ /* 0x000fec000000181c */
[----:B------:R-:W-:Y:S01]  /*15460*/  FMUL.FTZ R16, R16, UR9 ;  /* 0x0000000910107c20 */ /* 0x000fe20008410000 */
[----:B------:R-:W-:Y:S01]  /*15470*/  FMUL.FTZ R17, R17, UR9 ;  /* 0x0000000911117c20 */ /* 0x000fe20008410000 */
[----:B-1----:R-:W1:Y:S01]  /*15480*/  LDSM.16.M88.4 R48, [R164+0x6000] ;  /* 0x00600000a430783b */ /* 0x002e620000000200 */
[----:B------:R-:W-:Y:S01]  /*15490*/  FMUL.FTZ R18, R18, UR9 ;  /* 0x0000000912127c20 */ /* 0x000fe20008410000 */
[----:B------:R-:W-:Y:S01]  /*154a0*/  MUFU.TANH R106, R16 ;  /* 0x00000010006a7308 */ /* 0x000fe20000002400 */
[----:B------:R-:W-:Y:S01]  /*154b0*/  FMUL.FTZ R87, R19, UR9 ;  /* 0x0000000913577c20 */ /* 0x000fe20008410000 */
[----:B---3--:R-:W-:Y:S06]  /*154c0*/  HMMA.16816.F32 R20, R12, R44, R20 ;  /* 0x0000002c0c14723c */ /* 0x008fec0000001814 */
[----:B------:R-:W-:Y:S01]  /*154d0*/  MUFU.TANH R88, R17 ;  /* 0x0000001100587308 */ /* 0x000fe20000002400 */
[C---:B----4-:R-:W-:Y:S05]  /*154e0*/  HMMA.16816.F32 R52, R8.reuse, R32, RZ ;  /* 0x000000200834723c */ /* 0x050fea00000018ff */
[----:B------:R-:W-:Y:S01]  /*154f0*/  FMUL.FTZ R28, R28, UR9 ;  /* 0x000000091c1c7c20 */ /* 0x000fe20008410000 */
[----:B------:R-:W-:Y:S01]  /*15500*/  HMMA.16816.F32 R32, R8, R34, RZ ;  /* 0x000000220820723c */ /* 0x000fe200000018ff */
[----:B------:R3:W-:Y:S01]  /*15510*/  MUFU.TANH R89, R18 ;  /* 0x0000001200597308 */ /* 0x0007e20000002400 */
[----:B------:R-:W-:Y:S01]  /*15520*/  FMUL.FTZ R29, R29, UR9 ;  /* 0x000000091d1d7c20 */ /* 0x000fe20008410000 */
[----:B------:R-:W-:Y:S01]  /*15530*/  FMUL.FTZ R30, R30, UR9 ;  /* 0x000000091e1e7c20 */ /* 0x000fe20008410000 */
[----:B------:R-:W-:-:S02]  /*15540*/  FMUL.FTZ R83, R31, UR9 ;  /* 0x000000091f537c20 */ /* 0x000fc40008410000 */
[----:B------:R-:W-:Y:S01]  /*15550*/  HMMA.16816.F32 R64, R12, R46, R64 ;  /* 0x0000002e0c40723c */ /* 0x000fe20000001840 */
[----:B------:R-:W-:Y:S02]  /*15560*/  LDSM.16.M88.4 R44, [R233+0x4000] ;  /* 0x00400000e92c783b */ /* 0x000fe40000000200 */
[----:B------:R-:W-:Y:S03]  /*15570*/  MUFU.TANH R107, R69 ;  /* 0x00000045006b7308 */ /* 0x000fe60000002400 */
[----:B-----5:R-:W-:Y:S05]  /*15580*/  HMMA.16816.F32 R20, R4, R40, R20 ;  /* 0x000000280414723c */ /* 0x020fea0000001814 */
[----:B------:R-:W-:Y:S01]  /*15590*/  MUFU.TANH R125, R70 ;  /* 0x00000046007d7308 */ /* 0x000fe20000002400 */
[----:B---3--:R-:W3:Y:S01]  /*155a0*/  LDSM.16.M88.4 R16, [R240+0x6800] ;  /* 0x00680000f010783b */ /* 0x008ee20000000200 */
[C---:B-1----:R-:W-:Y:S06]  /*155b0*/  HMMA.16816.F32 R52, R24.reuse, R48, R52 ;  /* 0x000000301834723c */ /* 0x042fec0000001834 */
[----:B------:R1:W-:Y:S01]  /*155c0*/  MUFU.TANH R124, R71 ;  /* 0x00000047007c7308 */ /* 0x0003e20000002400 */
[----:B------:R-:W-:Y:S01]  /*155d0*/  HMMA.16816.F32 R32, R24, R50, R32 ;  /* 0x000000321820723c */ /* 0x000fe20000001820 */
[----:B------:R-:W-:Y:S06]  /*155e0*/  LDSM.16.M88.4 R48, [R238+0x4800] ;  /* 0x00480000ee30783b */ /* 0x000fec0000000200 */
[----:B------:R-:W-:Y:S01]  /*155f0*/  MUFU.TANH R86, R28 ;  /* 0x0000001c00567308 */ /* 0x000fe20000002400 */
[----:B------:R-:W-:Y:S02]  /*15600*/  HMMA.16816.F32 R64, R4, R42, R64 ;  /* 0x0000002a0440723c */ /* 0x000fe40000001840 */
[----:B------:R-:W-:Y:S01]  /*15610*/  FMUL.FTZ R20, R20, UR9 ;  /* 0x0000000914147c20 */ /* 0x000fe20008410000 */
[----:B------:R-:W-:Y:S01]  /*15620*/  FMUL.FTZ R21, R21, UR9 ;  /* 0x0000000915157c20 */ /* 0x000fe20008410000 */
[----:B------:R-:W-:Y:S01]  /*15630*/  FMUL.FTZ R22, R22, UR9 ;  /* 0x0000000916167c20 */ /* 0x000fe20008410000 */
[----:B------:R-:W-:-:S02]  /*15640*/  FMUL.FTZ R23, R23, UR9 ;  /* 0x0000000917177c20 */ /* 0x000fc40008410000 */
[----:B------:R-:W-:Y:S01]  /*15650*/  MUFU.TANH R84, R29 ;  /* 0x0000001d00547308 */ /* 0x000fe20000002400 */
[----:B-1----:R-:W1:Y:S07]  /*15660*/  LDSM.16.M88.4 R68, [R238+0x4000] ;  /* 0x00400000ee44783b */ /* 0x002e6e0000000200 */
[----:B------:R4:W-:Y:S08]  /*15670*/  MUFU.TANH R85, R30 ;  /* 0x0000001e00557308 */ /* 0x0009f00000002400 */
[----:B------:R-:W-:Y:S01]  /*15680*/  MUFU.TANH R82, R20 ;  /* 0x0000001400527308 */ /* 0x000fe20000002400 */
[----:B---3--:R-:W-:Y:S01]  /*15690*/  HMMA.16816.F32 R40, R8, R16, RZ ;  /* 0x000000100828723c */ /* 0x008fe200000018ff */
[----:B------:R-:W-:Y:S01]  /*156a0*/  FMUL.FTZ R64, R64, UR9 ;  /* 0x0000000940407c20 */ /* 0x000fe20008410000 */
[----:B------:R-:W-:Y:S01]  /*156b0*/  FMUL.FTZ R65, R65, UR9 ;  /* 0x0000000941417c20 */ /* 0x000fe20008410000 */
[----:B------:R-:W-:Y:S01]  /*156c0*/  FMUL.FTZ R66, R66, UR9 ;  /* 0x0000000942427c20 */ /* 0x000fe20008410000 */
[----:B------:R-:W-:-:S02]  /*156d0*/  FMUL.FTZ R67, R67, UR9 ;  /* 0x0000000943437c20 */ /* 0x000fc40008410000 */
[----:B------:R-:W-:Y:S01]  /*156e0*/  HMMA.16816.F32 R16, R8, R18, RZ ;  /* 0x000000120810723c */ /* 0x000fe200000018ff */
[----:B------:R-:W-:Y:S01]  /*156f0*/  MUFU.TANH R80, R21 ;  /* 0x0000001500507308 */ /* 0x000fe20000002400 */
[----:B----4-:R-:W3:Y:S07]  /*15700*/  LDSM.16.M88.4 R28, [R164+0x6800] ;  /* 0x00680000a41c783b */ /* 0x010eee0000000200 */
[----:B------:R-:W-:Y:S08]  /*15710*/  MUFU.TANH R81, R22 ;  /* 0x0000001600517308 */ /* 0x000ff00000002400 */
[----:B------:R4:W-:Y:S01]  /*15720*/  MUFU.TANH R79, R23 ;  /* 0x00000017004f7308 */ /* 0x0009e20000002400 */
[C---:B-1----:R-:W-:Y:S06]  /*15730*/  HMMA.16816.F32 R52, R12.reuse, R68, R52 ;  /* 0x000000440c34723c */ /* 0x042fec0000001834 */
[----:B------:R-:W-:Y:S01]  /*15740*/  HMMA.16816.F32 R32, R12, R70, R32 ;  /* 0x000000460c20723c */ /* 0x000fe20000001820 */
[----:B------:R-:W-:Y:S08]  /*15750*/  MUFU.TANH R78, R64 ;  /* 0x00000040004e7308 */ /* 0x000ff00000002400 */
[----:B------:R-:W-:Y:S01]  /*15760*/  MUFU.TANH R76, R65 ;  /* 0x00000041004c7308 */ /* 0x000fe20000002400 */
[----:B----4-:R-:W1:Y:S07]  /*15770*/  LDSM.16.M88.4 R20, [R240+0x7000] ;  /* 0x00700000f014783b */ /* 0x010e6e0000000200 */
[----:B------:R-:W-:Y:S01]  /*15780*/  MUFU.TANH R77, R66 ;  /* 0x00000042004d7308 */ /* 0x000fe20000002400 */
[C---:B---3--:R-:W-:Y:S06]  /*15790*/  HMMA.16816.F32 R40, R24.reuse, R28, R40 ;  /* 0x0000001c1828723c */ /* 0x048fec0000001828 */
[----:B------:R-:W-:Y:S01]  /*157a0*/  HMMA.16816.F32 R16, R24, R30, R16 ;  /* 0x0000001e1810723c */ /* 0x000fe20000001810 */
[----:B------:R-:W3:Y:S01]  /*157b0*/  LDSM.16.M88.4 R28, [R233+0x4800] ;  /* 0x00480000e91c783b */ /* 0x000ee20000000200 */
[----:B------:R4:W-:Y:S04]  /*157c0*/  MUFU.TANH R75, R67 ;  /* 0x00000043004b7308 */ /* 0x0009e80000002400 */
[C---:B------:R-:W-:Y:S04]  /*157d0*/  HMMA.16816.F32 R52, R4.reuse, R44, R52 ;  /* 0x0000002c0434723c */ /* 0x040fe80000001834 */
[----:B------:R-:W5:Y:S02]  /*157e0*/  MUFU.TANH R3, R3 ;  /* 0x0000000300037308 */ /* 0x000f640000002400 */
[----:B------:R-:W-:Y:S01]  /*157f0*/  HMMA.16816.F32 R32, R4, R46, R32 ;  /* 0x0000002e0420723c */ /* 0x000fe20000001820 */
[----:B------:R-:W2:Y:S05]  /*15800*/  LDSM.16.M88.4 R44, [R164+0x7000] ;  /* 0x00700000a42c783b */ /* 0x000eaa0000000200 */
[----:B------:R-:W-:Y:S01]  /*15810*/  HMMA.16816.F32 R40, R12, R48, R40 ;  /* 0x000000300c28723c */ /* 0x000fe20000001828 */
[----:B----4-:R-:W4:Y:S01]  /*15820*/  LDSM.16.M88.4 R64, [R240+0x7800] ;  /* 0x00780000f040783b */ /* 0x010f220000000200 */
[----:B------:R-:W4:Y:S05]  /*15830*/  MUFU.TANH R99, R99 ;  /* 0x0000006300637308 */ /* 0x000f2a0000002400 */
[----:B------:R-:W-:-:S02]  /*15840*/  IMAD.SHL.U32 R48, R36, 0x2, RZ ;  /* 0x0000000224307824 */ /* 0x000fc400078e00ff */
[----:B------:R-:W-:Y:S01]  /*15850*/  HMMA.16816.F32 R36, R12, R50, R16 ;  /* 0x000000320c24723c */ /* 0x000fe20000001810 */
[----:B------:R-:W4:Y:S02]  /*15860*/  MUFU.TANH R97, R97 ;  /* 0x0000006100617308 */ /* 0x000f240000002400 */
[----:B------:R-:W-:Y:S01]  /*15870*/  FMUL.FTZ R52, R52, UR9 ;  /* 0x0000000934347c20 */ /* 0x000fe20008410000 */
[----:B------:R-:W-:Y:S01]  /*15880*/  FMUL.FTZ R53, R53, UR9 ;  /* 0x0000000935357c20 */ /* 0x000fe20008410000 */
[----:B------:R-:W-:Y:S01]  /*15890*/  FMUL.FTZ R54, R54, UR9 ;  /* 0x0000000936367c20 */ /* 0x000fe20008410000 */
[----:B-1----:R-:W-:Y:S01]  /*158a0*/  HMMA.16816.F32 R16, R8, R20, RZ ;  /* 0x000000140810723c */ /* 0x002fe200000018ff */
[----:B------:R-:W-:Y:S01]  /*158b0*/  FMUL.FTZ R55, R55, UR9 ;  /* 0x0000000937377c20 */ /* 0x000fe20008410000 */
[----:B------:R-:W-:Y:S01]  /*158c0*/  LOP3.LUT R2, R48, 0x6, RZ, 0xc0, !PT ;  /* 0x0000000630027812 */ /* 0x000fe200078ec0ff */
[----:B------:R-:W-:Y:S01]  /*158d0*/  MUFU.TANH R74, R52 ;  /* 0x00000034004a7308 */ /* 0x000fe20000002400 */
[----:B------:R-:W-:Y:S01]  /*158e0*/  FMUL.FTZ R32, R32, UR9 ;  /* 0x0000000920207c20 */ /* 0x000fe20008410000 */
[----:B------:R-:W-:Y:S01]  /*158f0*/  FMUL.FTZ R33, R33, UR9 ;  /* 0x0000000921217c20 */ /* 0x000fe20008410000 */
[----:B------:R-:W-:Y:S01]  /*15900*/  FMUL.FTZ R34, R34, UR9 ;  /* 0x0000000922227c20 */ /* 0x000fe20008410000 */
[----:B------:R-:W-:-:S02]  /*15910*/  VIADD R2, R2, UR11 ;  /* 0x0000000b02027c36 */ /* 0x000fc40008000000 */
[----:B------:R-:W-:Y:S01]  /*15920*/  FMUL.FTZ R35, R35, UR9 ;  /* 0x0000000923237c20 */ /* 0x000fe20008410000 */
[----:B---3--:R-:W-:Y:S01]  /*15930*/  HMMA.16816.F32 R40, R4, R28, R40 ;  /* 0x0000001c0428723c */ /* 0x008fe20000001828 */
[----:B------:R-:W1:Y:S01]  /*15940*/  LDSM.16.M88.4 R48, [R164+0x7800] ;  /* 0x00780000a430783b */ /* 0x000e620000000200 */
[----:B------:R-:W-:Y:S01]  /*15950*/  MUFU.TANH R72, R53 ;  /* 0x0000003500487308 */ /* 0x000fe20000002400 */
[C---:B------:R-:W-:Y:S01]  /*15960*/  VIADD R20, R2.reuse, 0x1 ;  /* 0x0000000102147836 */ /* 0x040fe20000000000 */
[----:B------:R-:W-:-:S03]  /*15970*/  ISETP.GE.AND P1, PT, R2, R180, PT ;  /* 0x000000b40200720c */ /* 0x000fc60003f26270 */
[----:B------:R-:W-:Y:S01]  /*15980*/  VIADD R28, R2, 0x8 ;  /* 0x00000008021c7836 */ /* 0x000fe20000000000 */
[CC--:B------:R-:W-:Y:S01]  /*15990*/  ISETP.GE.AND P6, PT, R20.reuse, R181.reuse, PT ;  /* 0x000000b51400720c */ /* 0x0c0fe20003fc6270 */
[----:B------:R-:W-:Y:S01]  /*159a0*/  HMMA.16816.F32 R36, R4, R30, R36 ;  /* 0x0000001e0424723c */ /* 0x000fe20000001824 */
[----:B------:R-:W-:Y:S01]  /*159b0*/  MUFU.TANH R73, R54 ;  /* 0x0000003600497308 */ /* 0x000fe20000002400 */
[-C--:B------:R-:W-:Y:S02]  /*159c0*/  ISETP.GE.AND P0, PT, R20, R180.reuse, PT ;  /* 0x000000b41400720c */ /* 0x080fe40003f06270 */
[C---:B------:R-:W-:Y:S02]  /*159d0*/  ISETP.GE.AND P3, PT, R28.reuse, R181, PT ;  /* 0x000000b51c00720c */ /* 0x040fe40003f66270 */
[----:B--2---:R-:W-:Y:S01]  /*159e0*/  HMMA.16816.F32 R16, R24, R44, R16 ;  /* 0x0000002c1810723c */ /* 0x004fe20000001810 */
[----:B------:R-:W-:Y:S01]  /*159f0*/  ISETP.GE.AND P5, PT, R28, R180, PT ;  /* 0x000000b41c00720c */ /* 0x000fe20003fa6270 */
[----:B------:R-:W-:Y:S01]  /*15a00*/  VIADD R28, R2, 0x9 ;  /* 0x00000009021c7836 */ /* 0x000fe20000000000 */
[----:B------:R2:W-:Y:S01]  /*15a10*/  MUFU.TANH R71, R55 ;  /* 0x0000003700477308 */ /* 0x0005e20000002400 */
[----:B------:R-:W-:-:S02]  /*15a20*/  FSEL R123, R62, -INF , !P6 ;  /* 0xff8000003e7b7808 */ /* 0x000fc40007000000 */
[C---:B------:R-:W-:Y:S01]  /*15a30*/  HMMA.16816.F32 R20, R8.reuse, R22, RZ ;  /* 0x000000160814723c */ /* 0x040fe200000018ff */
[CC--:B------:R-:W-:Y:S02]  /*15a40*/  ISETP.GE.AND P2, PT, R28.reuse, R181.reuse, PT ;  /* 0x000000b51c00720c */ /* 0x0c0fe40003f46270 */
[-C--:B------:R-:W-:Y:S01]  /*15a50*/  ISETP.GE.AND P4, PT, R28, R180.reuse, PT ;  /* 0x000000b41c00720c */ /* 0x080fe20003f86270 */
[----:B------:R-:W-:Y:S01]  /*15a60*/  VIADD R28, R2, 0x10 ;  /* 0x00000010021c7836 */ /* 0x000fe20000000000 */
[----:B------:R-:W-:Y:S01]  /*15a70*/  MUFU.TANH R70, R32 ;  /* 0x0000002000467308 */ /* 0x000fe20000002400 */
[----:B------:R-:W-:Y:S01]  /*15a80*/  FMUL.FTZ R62, R40, UR9 ;  /* 0x00000009283e7c20 */ /* 0x000fe20008410000 */
[----:B-----5:R-:W-:Y:S01]  /*15a90*/  FSEL R3, R3, -INF , !P1 ;  /* 0xff80000003037808 */ /* 0x020fe20004800000 */
[----:B------:R-:W-:Y:S01]  /*15aa0*/  VIADD R40, R2, 0x11 ;  /* 0x0000001102287836 */ /* 0x000fe20000000000 */
[CC--:B------:R-:W-:Y:S01]  /*15ab0*/  ISETP.GE.AND P1, PT, R28.reuse, R181.reuse, PT ;  /* 0x000000b51c00720c */ /* 0x0c0fe20003f26270 */
[----:B------:R-:W-:Y:S01]  /*15ac0*/  FMUL.FTZ R41, R41, UR9 ;  /* 0x0000000929297c20 */ /* 0x000fe20008410000 */
[-C--:B------:R-:W-:Y:S01]  /*15ad0*/  ISETP.GE.AND P6, PT, R28, R180.reuse, PT ;  /* 0x000000b41c00720c */ /* 0x080fe20003fc6270 */
[----:B------:R-:W-:Y:S01]  /*15ae0*/  FMUL.FTZ R42, R42, UR9 ;  /* 0x000000092a2a7c20 */ /* 0x000fe20008410000 */
[----:B------:R-:W-:Y:S01]  /*15af0*/  MUFU.TANH R68, R33 ;  /* 0x0000002100447308 */ /* 0x000fe20000002400 */
[----:B--2---:R-:W2:Y:S01]  /*15b00*/  LDSM.16.M88.4 R52, [R238+0x5000] ;  /* 0x00500000ee34783b */ /* 0x004ea20000000200 */
[----:B----4-:R-:W-:Y:S01]  /*15b10*/  HMMA.16816.F32 R28, R8, R64, RZ ;  /* 0x00000040081c723c */ /* 0x010fe200000018ff */
[----:B------:R-:W-:Y:S01]  /*15b20*/  FSEL R103, R103, -INF , !P0 ;  /* 0xff80000067677808 */ /* 0x000fe20004000000 */
[----:B------:R-:W-:Y:S01]  /*15b30*/  FMUL.FTZ R43, R43, UR9 ;  /* 0x000000092b2b7c20 */ /* 0x000fe20008410000 */
[----:B------:R-:W-:Y:S01]  /*15b40*/  FSEL R122, R61, -INF , !P3 ;  /* 0xff8000003d7a7808 */ /* 0x000fe20005800000 */
[----:B------:R-:W-:Y:S01]  /*15b50*/  FMUL.FTZ R195, R36, UR9 ;  /* 0x0000000924c37c20 */ /* 0x000fe20008410000 */
[CC--:B------:R-:W-:Y:S01]  /*15b60*/  ISETP.GE.AND P0, PT, R40.reuse, R181.reuse, PT ;  /* 0x000000b52800720c */ /* 0x0c0fe20003f06270 */
[----:B------:R-:W-:Y:S01]  /*15b70*/  MUFU.TANH R69, R34 ;  /* 0x0000002200457308 */ /* 0x000fe20000002400 */
[-C--:B------:R-:W-:Y:S01]  /*15b80*/  ISETP.GE.AND P3, PT, R40, R180.reuse, PT ;  /* 0x000000b42800720c */ /* 0x080fe20003f66270 */
[----:B------:R-:W-:Y:S01]  /*15b90*/  VIADD R40, R2, 0x18 ;  /* 0x0000001802287836 */ /* 0x000fe20000000000 */
[----:B------:R-:W-:Y:S01]  /*15ba0*/  HMMA.16816.F32 R20, R24, R46, R20 ;  /* 0x0000002e1814723c */ /* 0x000fe20000001814 */
[----:B------:R-:W-:Y:S01]  /*15bb0*/  FSEL R102, R102, -INF , !P5 ;  /* 0xff80000066667808 */ /* 0x000fe20006800000 */
[----:B------:R-:W3:Y:S01]  /*15bc0*/  LDSM.16.M88.4 R44, [R238+0x5800] ;  /* 0x00580000ee2c783b */ /* 0x000ee20000000200 */
[----:B------:R-:W-:Y:S01]  /*15bd0*/  FSEL R121, R121, -INF , !P2 ;  /* 0xff80000079797808 */ /* 0x000fe20005000000 */
[----:B------:R-:W-:Y:S01]  /*15be0*/  VIADD R36, R2, 0x21 ;  /* 0x0000002102247836 */ /* 0x000fe20000000000 */
[----:B------:R4:W-:Y:S01]  /*15bf0*/  MUFU.TANH R63, R35 ;  /* 0x00000023003f7308 */ /* 0x0009e20000002400 */
[CC--:B------:R-:W-:Y:S01]  /*15c00*/  ISETP.GE.AND P5, PT, R40.reuse, R181.reuse, PT ;  /* 0x000000b52800720c */ /* 0x0c0fe20003fa6270 */
[----:B------:R-:W-:Y:S01]  /*15c10*/  HMMA.16816.F32 R64, R8, R66, RZ ;  /* 0x000000420840723c */ /* 0x000fe200000018ff */
[-C--:B------:R-:W-:Y:S01]  /*15c20*/  ISETP.GE.AND P2, PT, R40, R180.reuse, PT ;  /* 0x000000b42800720c */ /* 0x080fe20003f46270 */
[----:B------:R-:W-:Y:S01]  /*15c30*/  VIADD R40, R2, 0x19 ;  /* 0x0000001902287836 */ /* 0x000fe20000000000 */
[----:B------:R-:W-:Y:S01]  /*15c40*/  FSEL R101, R101, -INF , !P4 ;  /* 0xff80000065657808 */ /* 0x000fe20006000000 */
[----:B------:R-:W-:Y:S01]  /*15c50*/  FMUL.FTZ R37, R37, UR9 ;  /* 0x0000000925257c20 */ /* 0x000fe20008410000 */
[----:B------:R-:W-:Y:S01]  /*15c60*/  FSEL R120, R120, -INF , !P1 ;  /* 0xff80000078787808 */ /* 0x000fe20004800000 */
[----:B------:R-:W-:Y:S01]  /*15c70*/  MUFU.TANH R61, R41 ;  /* 0x00000029003d7308 */ /* 0x000fe20000002400 */
[CC--:B------:R-:W-:Y:S01]  /*15c80*/  ISETP.GE.AND P4, PT, R40.reuse, R181.reuse, PT ;  /* 0x000000b52800720c */ /* 0x0c0fe20003f86270 */
[----:B-1----:R-:W-:Y:S01]  /*15c90*/  HMMA.16816.F32 R28, R24, R48, R28 ;  /* 0x00000030181c723c */ /* 0x002fe2000000181c */
[-C--:B------:R-:W-:Y:S01]  /*15ca0*/  ISETP.GE.AND P1, PT, R40, R180.reuse, PT ;  /* 0x000000b42800720c */ /* 0x080fe20003f26270 */
[----:B------:R-:W-:Y:S01]  /*15cb0*/  VIADD R40, R2, 0x20 ;  /* 0x0000002002287836 */ /* 0x000fe20000000000 */
[----:B------:R-:W-:Y:S01]  /*15cc0*/  FSEL R100, R100, -INF , !P6 ;  /* 0xff80000064647808 */ /* 0x000fe20007000000 */
[----:B------:R-:W-:Y:S01]  /*15cd0*/  FMUL.FTZ R38, R38, UR9 ;  /* 0x0000000926267c20 */ /* 0x000fe20008410000 */
[----:B------:R-:W-:Y:S01]  /*15ce0*/  FSEL R119, R119, -INF , !P0 ;  /* 0xff80000077777808 */ /* 0x000fe20004000000 */
[----:B------:R-:W-:Y:S01]  /*15cf0*/  MUFU.TANH R170, R42 ;  /* 0x0000002a00aa7308 */ /* 0x000fe20000002400 */
[----:B----4-:R-:W1:Y:S01]  /*15d00*/  LDSM.16.M88.4 R32, [R233+0x5000] ;  /* 0x00500000e920783b */ /* 0x010e620000000200 */
[C---:B------:R-:W-:Y:S01]  /*15d10*/  ISETP.GE.AND P6, PT, R40.reuse, R181, PT ;  /* 0x000000b52800720c */ /* 0x040fe20003fc6270 */
[----:B------:R-:W-:Y:S01]  /*15d20*/  FMUL.FTZ R162, R39, UR9 ;  /* 0x0000000927a27c20 */ /* 0x000fe20008410000 */
[----:B------:R-:W-:-:S02]  /*15d30*/  ISETP.GE.AND P0, PT, R40, R180, PT ;  /* 0x000000b42800720c */ /* 0x000fc40003f06270 */
[----:B------:R-:W-:Y:S02]  /*15d40*/  FSEL R99, R99, -INF , !P3 ;  /* 0xff80000063637808 */ /* 0x000fe40005800000 */
[----:B------:R4:W-:Y:S01]  /*15d50*/  MUFU.TANH R169, R43 ;  /* 0x0000002b00a97308 */ /* 0x0009e20000002400 */
[C---:B--2---:R-:W-:Y:S01]  /*15d60*/  HMMA.16816.F32 R16, R12.reuse, R52, R16 ;  /* 0x000000340c10723c */ /* 0x044fe20000001810 */
[----:B------:R-:W-:Y:S02]  /*15d70*/  FSEL R118, R118, -INF , !P5 ;  /* 0xff80000076767808 */ /* 0x000fe40006800000 */
[CC--:B------:R-:W-:Y:S02]  /*15d80*/  ISETP.GE.AND P3, PT, R36.reuse, R181.reuse, PT ;  /* 0x000000b52400720c */ /* 0x0c0fe40003f66270 */
[-C--:B------:R-:W-:Y:S01]  /*15d90*/  ISETP.GE.AND P5, PT, R36, R180.reuse, PT ;  /* 0x000000b42400720c */ /* 0x080fe20003fa6270 */
[----:B------:R-:W-:Y:S01]  /*15da0*/  VIADD R36, R2, 0x28 ;  /* 0x0000002802247836 */ /* 0x000fe20000000000 */
[----:B------:R-:W-:Y:S01]  /*15db0*/  FSEL R98, R98, -INF , !P2 ;  /* 0xff80000062627808 */ /* 0x000fe20005000000 */
[----:B------:R-:W-:Y:S01]  /*15dc0*/  MUFU.TANH R191, R37 ;  /* 0x0000002500bf7308 */ /* 0x000fe20000002400 */
[----:B------:R-:W-:Y:S01]  /*15dd0*/  FSEL R117, R117, -INF , !P4 ;  /* 0xff80000075757808 */ /* 0x000fe20006000000 */
[----:B------:R-:W-:Y:S01]  /*15de0*/  HMMA.16816.F32 R20, R12, R54, R20 ;  /* 0x000000360c14723c */ /* 0x000fe20000001814 */
[C---:B------:R-:W-:Y:S01]  /*15df0*/  ISETP.GE.AND P2, PT, R36.reuse, R181, PT ;  /* 0x000000b52400720c */ /* 0x040fe20003f46270 */
[----:B------:R-:W-:Y:S01]  /*15e00*/  LDSM.16.M88.4 R52, [R164+0x8000] ;  /* 0x00800000a434783b */ /* 0x000fe20000000200 */
[----:B------:R-:W-:-:S02]  /*15e10*/  ISETP.GE.AND P4, PT, R36, R180, PT ;  /* 0x000000b42400720c */ /* 0x000fc40003f86270 */
[----:B------:R-:W-:Y:S01]  /*15e20*/  FSEL R97, R97, -INF , !P1 ;  /* 0xff80000061617808 */ /* 0x000fe20004800000 */
[----:B----4-:R-:W2:Y:S01]  /*15e30*/  LDSM.16.M88.4 R40, [R240+0x8000] ;  /* 0x00800000f028783b */ /* 0x010ea20000000200 */
[----:B------:R4:W-:Y:S01]  /*15e40*/  MUFU.TANH R168, R38 ;  /* 0x0000002600a87308 */ /* 0x0009e20000002400 */
[----:B------:R-:W-:Y:S01]  /*15e50*/  HMMA.16816.F32 R64, R24, R50, R64 ;  /* 0x000000321840723c */ /* 0x000fe20000001840 */
[----:B------:R-:W-:Y:S01]  /*15e60*/  FSEL R116, R116, -INF , !P6 ;  /* 0xff80000074747808 */ /* 0x000fe20007000000 */
[----:B------:R-:W-:Y:S01]  /*15e70*/  LDSM.16.M88.4 R48, [R164+0x8800] ;  /* 0x00880000a430783b */ /* 0x000fe20000000200 */
[----:B------:R-:W-:Y:S02]  /*15e80*/  FSEL R96, R96, -INF , !P0 ;  /* 0xff80000060607808 */ /* 0x000fe40004000000 */
[----:B------:R-:W-:Y:S01]  /*15e90*/  FSEL R115, R115, -INF , !P3 ;  /* 0xff80000073737808 */ /* 0x000fe20005800000 */
[----:B---3--:R-:W-:Y:S01]  /*15ea0*/  HMMA.16816.F32 R28, R12, R44, R28 ;  /* 0x0000002c0c1c723c */ /* 0x008fe2000000181c */
[----:B------:R-:W3:Y:S01]  /*15eb0*/  MUFU.TANH R95, R95 ;  /* 0x0000005f005f7308 */ /* 0x000ee20000002400 */
[----:B------:R-:W-:-:S02]  /*15ec0*/  FSEL R114, R114, -INF , !P2 ;  /* 0xff80000072727808 */ /* 0x000fc40005000000 */
[----:B------:R-:W-:Y:S02]  /*15ed0*/  FSEL R94, R94, -INF , !P4 ;  /* 0xff8000005e5e7808 */ /* 0x000fe40006000000 */
[C---:B-1----:R-:W-:Y:S03]  /*15ee0*/  HMMA.16816.F32 R16, R4.reuse, R32, R16 ;  /* 0x000000200410723c */ /* 0x042fe60000001810 */
[----:B------:R-:W1:Y:S01]  /*15ef0*/  MUFU.TANH R93, R93 ;  /* 0x0000005d005d7308 */ /* 0x000e620000002400 */
[----:B----4-:R-:W4:Y:S02]  /*15f00*/  LDSM.16.M88.4 R36, [R233+0x5800] ;  /* 0x00580000e924783b */ /* 0x010f240000000200 */
[----:B------:R-:W-:Y:S01]  /*15f10*/  HMMA.16816.F32 R20, R4, R34, R20 ;  /* 0x000000220414723c */ /* 0x000fe20000001814 */
[----:B------:R-:W-:-:S04]  /*15f20*/  VIADD R32, R2, 0x29 ;  /* 0x0000002902207836 */ /* 0x000fc80000000000 */
[----:B------:R-:W5:Y:S01]  /*15f30*/  MUFU.TANH R0, R0 ;  /* 0x0000000000007308 */ /* 0x000f620000002400 */
[----:B---3--:R-:W-:Y:S02]  /*15f40*/  FSEL R95, R95, -INF , !P5 ;  /* 0xff8000005f5f7808 */ /* 0x008fe40006800000 */
[CC--:B------:R-:W-:Y:S01]  /*15f50*/  ISETP.GE.AND P1, PT, R32.reuse, R181.reuse, PT ;  /* 0x000000b52000720c */ /* 0x0c0fe20003f26270 */
[----:B------:R-:W-:Y:S01]  /*15f60*/  HMMA.16816.F32 R64, R12, R46, R64 ;  /* 0x0000002e0c40723c */ /* 0x000fe20000001840 */
[----:B------:R-:W-:Y:S01]  /*15f70*/  ISETP.GE.AND P6, PT, R32, R180, PT ;  /* 0x000000b42000720c */ /* 0x000fe20003fc6270 */
[----:B------:R-:W-:Y:S01]  /*15f80*/  VIADD R32, R2, 0x30 ;  /* 0x0000003002207836 */ /* 0x000fe20000000000 */
[----:B------:R-:W-:Y:S01]  /*15f90*/  FSEL R113, R113, -INF , !P1 ;  /* 0xff80000071717808 */ /* 0x000fe20004800000 */
[----:B------:R-:W-:Y:S01]  /*15fa0*/  LDSM.16.M88.4 R44, [R240+0x8800] ;  /* 0x00880000f02c783b */ /* 0x000fe20000000200 */
[----:B-1----:R-:W-:Y:S01]  /*15fb0*/  FSEL R93, R93, -INF , !P6 ;  /* 0xff8000005d5d7808 */ /* 0x002fe20007000000 */
[----:B------:R-:W1:Y:S01]  /*15fc0*/  MUFU.TANH R133, R133 ;  /* 0x0000008500857308 */ /* 0x000e620000002400 */
[----:B------:R-:W-:-:S02]  /*15fd0*/  ISETP.GE.AND P0, PT, R32, R181, PT ;  /* 0x000000b52000720c */ /* 0x000fc40003f06270 */
[-C--:B------:R-:W-:Y:S01]  /*15fe0*/  ISETP.GE.AND P3, PT, R32, R180.reuse, PT ;  /* 0x000000b42000720c */ /* 0x080fe20003f66270 */
[----:B------:R-:W-:Y:S02]  /*15ff0*/  VIADD R32, R2, 0x31 ;  /* 0x0000003102207836 */ /* 0x000fe40000000000 */
[----:B------:R-:W-:Y:S01]  /*16000*/  FMUL.FTZ R16, R16, UR9 ;  /* 0x0000000910107c20 */ /* 0x000fe20008410000 */
[----:B------:R-:W-:Y:S01]  /*16010*/  FSEL R112, R112, -INF , !P0 ;  /* 0xff80000070707808 */ /* 0x000fe20004000000 */
[----:B------:R-:W-:Y:S01]  /*16020*/  FMUL.FTZ R17, R17, UR9 ;  /* 0x0000000911117c20 */ /* 0x000fe20008410000 */
[----:B------:R-:W-:Y:S01]  /*16030*/  FMUL.FTZ R18, R18, UR9 ;  /* 0x0000000912127c20 */ /* 0x000fe20008410000 */
[C---:B------:R-:W-:Y:S01]  /*16040*/  ISETP.GE.AND P5, PT, R32.reuse, R181, PT ;  /* 0x000000b52000720c */ /* 0x040fe20003fa6270 */
[----:B------:R3:W-:Y:S01]  /*16050*/  MUFU.TANH R182, R16 ;  /* 0x0000001000b67308 */ /* 0x0007e20000002400 */
[----:B------:R-:W-:Y:S01]  /*16060*/  ISETP.GE.AND P2, PT, R32, R180, PT ;  /* 0x000000b42000720c */ /* 0x000fe20003f46270 */
[----:B------:R-:W-:-:S02]  /*16070*/  VIADD R32, R2, 0x38 ;  /* 0x0000003802207836 */ /* 0x000fc40000000000 */
[----:B------:R-:W-:Y:S01]  /*16080*/  FMUL.FTZ R19, R19, UR9 ;  /* 0x0000000913137c20 */ /* 0x000fe20008410000 */
[----:B------:R-:W-:Y:S01]  /*16090*/  FSEL R92, R92, -INF , !P3 ;  /* 0xff8000005c5c7808 */ /* 0x000fe20005800000 */
[----:B------:R-:W-:Y:S01]  /*160a0*/  FMUL.FTZ R20, R20, UR9 ;  /* 0x0000000914147c20 */ /* 0x000fe20008410000 */
[----:B-----5:R-:W-:Y:S01]  /*160b0*/  FSEL R0, R0, -INF , !P5 ;  /* 0xff80000000007808 */ /* 0x020fe20006800000 */
[----:B------:R-:W-:Y:S01]  /*160c0*/  FMUL.FTZ R21, R21, UR9 ;  /* 0x0000000915157c20 */ /* 0x000fe20008410000 */
[CC--:B------:R-:W-:Y:S01]  /*160d0*/  ISETP.GE.AND P4, PT, R32.reuse, R181.reuse, PT ;  /* 0x000000b52000720c */ /* 0x0c0fe20003f86270 */
[----:B------:R-:W-:Y:S01]  /*160e0*/  MUFU.TANH R177, R17 ;  /* 0x0000001100b17308 */ /* 0x000fe20000002400 */
[----:B------:R-:W-:Y:S01]  /*160f0*/  ISETP.GE.AND P1, PT, R32, R180, PT ;  /* 0x000000b42000720c */ /* 0x000fe20003f26270 */
[----:B------:R-:W-:Y:S01]  /*16100*/  FMUL.FTZ R22, R22, UR9 ;  /* 0x0000000916167c20 */ /* 0x000fe20008410000 */
[----:B--2---:R-:W-:Y:S01]  /*16110*/  HMMA.16816.F32 R32, R8, R40, RZ ;  /* 0x000000280820723c */ /* 0x004fe200000018ff */
[----:B------:R-:W-:Y:S01]  /*16120*/  FSEL R111, R111, -INF , !P4 ;  /* 0xff8000006f6f7808 */ /* 0x000fe20006000000 */
[----:B------:R-:W-:Y:S01]  /*16130*/  FMUL.FTZ R23, R23, UR9 ;  /* 0x0000000917177c20 */ /* 0x000fe20008410000 */
[----:B------:R-:W-:Y:S01]  /*16140*/  FSEL R90, R90, -INF , !P1 ;  /* 0xff8000005a5a7808 */ /* 0x000fe20004800000 */
[----:B---3--:R-:W-:Y:S01]  /*16150*/  VIADD R16, R2, 0x39 ;  /* 0x0000003902107836 */ /* 0x008fe20000000000 */
[----:B------:R-:W-:Y:S01]  /*16160*/  MUFU.TANH R149, R18 ;  /* 0x0000001200957308 */ /* 0x000fe20000002400 */
[----:B----4-:R-:W-:Y:S03]  /*16170*/  HMMA.16816.F32 R28, R4, R36, R28 ;  /* 0x00000024041c723c */ /* 0x010fe6000000181c */
[----:B------:R-:W-:-:S02]  /*16180*/  ISETP.GE.AND P6, PT, R16, R181, PT ;  /* 0x000000b51000720c */ /* 0x000fc40003fc6270 */
[-C--:B------:R-:W-:Y:S01]  /*16190*/  ISETP.GE.AND P0, PT, R16, R180.reuse, PT ;  /* 0x000000b41000720c */ /* 0x080fe20003f06270 */
[C---:B------:R-:W-:Y:S01]  /*161a0*/  VIADD R16, R2.reuse, 0x40 ;  /* 0x0000004002107836 */ /* 0x040fe20000000000 */
[----:B------:R2:W-:Y:S01]  /*161b0*/  MUFU.TANH R146, R19 ;  /* 0x0000001300927308 */ /* 0x0005e20000002400 */
[----:B------:R-:W-:Y:S01]  /*161c0*/  HMMA.16816.F32 R40, R8, R42, RZ ;  /* 0x0000002a0828723c */ /* 0x000fe200000018ff */
[----:B------:R-:W-:Y:S01]  /*161d0*/  FSEL R105, R105, -INF , !P6 ;  /* 0xff80000069697808 */ /* 0x000fe20007000000 */
[----:B------:R-:W-:Y:S01]  /*161e0*/  VIADD R36, R2, 0x41 ;  /* 0x0000004102247836 */ /* 0x000fe20000000000 */
[C---:B------:R-:W-:Y:S02]  /*161f0*/  ISETP.GE.AND P3, PT, R16.reuse, R181, PT ;  /* 0x000000b51000720c */ /* 0x040fe40003f66270 */
[----:B------:R-:W-:Y:S01]  /*16200*/  ISETP.GE.AND P5, PT, R16, R180, PT ;  /* 0x000000b41000720c */ /* 0x000fe20003fa6270 */
[----:B------:R-:W-:Y:S01]  /*16210*/  HMMA.16816.F32 R64, R4, R38, R64 ;  /* 0x000000260440723c */ /* 0x000fe20000001840 */
[----:B------:R-:W3:Y:S01]  /*16220*/  MUFU.TANH R91, R91 ;  /* 0x0000005b005b7308 */ /* 0x000ee20000002400 */
[----:B-1----:R-:W-:-:S02]  /*16230*/  FSEL R139, R133, -INF , !P0 ;  /* 0xff800000858b7808 */ /* 0x002fc40004000000 */
[----:B------:R-:W-:Y:S02]  /*16240*/  FSEL R196, R132, -INF , !P3 ;  /* 0xff80000084c47808 */ /* 0x000fe40005800000 */
[C---:B------:R-:W-:Y:S01]  /*16250*/  HMMA.16816.F32 R32, R24.reuse, R52, R32 ;  /* 0x000000341820723c */ /* 0x040fe20000001820 */
[-C--:B------:R-:W-:Y:S02]  /*16260*/  ISETP.GE.AND P4, PT, R36, R180.reuse, PT ;  /* 0x000000b42400720c */ /* 0x080fe40003f86270 */
[----:B------:R1:W-:Y:S01]  /*16270*/  MUFU.TANH R172, R20 ;  /* 0x0000001400ac7308 */ /* 0x0003e20000002400 */
[----:B--2---:R-:W2:Y:S01]  /*16280*/  LDSM.16.M88.4 R16, [R238+0x6000] ;  /* 0x00600000ee10783b */ /* 0x004ea20000000200 */
[----:B------:R-:W-:Y:S01]  /*16290*/  FMUL.FTZ R155, R28, UR9 ;  /* 0x000000091c9b7c20 */ /* 0x000fe20008410000 */
[----:B------:R-:W-:Y:S01]  /*162a0*/  VIADD R28, R2, 0x51 ;  /* 0x00000051021c7836 */ /* 0x000fe20000000000 */
[----:B------:R-:W-:Y:S01]  /*162b0*/  FSEL R148, R131, -INF , !P5 ;  /* 0xff80000083947808 */ /* 0x000fe20006800000 */
[----:B------:R-:W-:Y:S01]  /*162c0*/  FMUL.FTZ R29, R29, UR9 ;  /* 0x000000091d1d7c20 */ /* 0x000fe20008410000 */
[----:B------:R-:W-:Y:S01]  /*162d0*/  FMUL.FTZ R30, R30, UR9 ;  /* 0x000000091e1e7c20 */ /* 0x000fe20008410000 */
[----:B------:R-:W-:Y:S01]  /*162e0*/  FMUL.FTZ R136, R31, UR9 ;  /* 0x000000091f887c20 */ /* 0x000fe20008410000 */
[----:B------:R-:W4:Y:S01]  /*162f0*/  MUFU.TANH R130, R130 ;  /* 0x0000008200827308 */ /* 0x000f220000002400 */
[----:B---3--:R-:W-:Y:S01]  /*16300*/  FSEL R91, R91, -INF , !P2 ;  /* 0xff8000005b5b7808 */ /* 0x008fe20005000000 */
[----:B------:R-:W-:Y:S01]  /*16310*/  HMMA.16816.F32 R40, R24, R54, R40 ;  /* 0x000000361828723c */ /* 0x000fe20000001828 */
[-C--:B------:R-:W-:Y:S01]  /*16320*/  ISETP.GE.AND P2, PT, R36, R181.reuse, PT ;  /* 0x000000b52400720c */ /* 0x080fe20003f46270 */
[----:B------:R-:W-:Y:S03]  /*16330*/  LDSM.16.M88.4 R52, [R233+0x6800] ;  /* 0x00680000e934783b */ /* 0x000fe60000000200 */
[----:B------:R-:W-:Y:S01]  /*16340*/  FSEL R110, R110, -INF , !P2 ;  /* 0xff8000006e6e7808 */ /* 0x000fe20005000000 */
[----:B------:R-:W3:Y:S01]  /*16350*/  MUFU.TANH R128, R128 ;  /* 0x0000008000807308 */ /* 0x000ee20000002400 */
[----:B-1----:R-:W-:Y:S01]  /*16360*/  VIADD R20, R2, 0x48 ;  /* 0x0000004802147836 */ /* 0x002fe20000000000 */
[----:B------:R-:W1:Y:S01]  /*16370*/  LDSM.16.M88.4 R36, [R233+0x6000] ;  /* 0x00600000e924783b */ /* 0x000e620000000200 */
[----:B------:R-:W-:Y:S01]  /*16380*/  FMUL.FTZ R64, R64, UR9 ;  /* 0x0000000940407c20 */ /* 0x000fe20008410000 */
[----:B------:R-:W-:Y:S01]  /*16390*/  FMUL.FTZ R65, R65, UR9 ;  /* 0x0000000941417c20 */ /* 0x000fe20008410000 */
[----:B------:R-:W-:Y:S01]  /*163a0*/  FMUL.FTZ R66, R66, UR9 ;  /* 0x0000000942427c20 */ /* 0x000fe20008410000 */
[C---:B------:R-:W-:Y:S01]  /*163b0*/  ISETP.GE.AND P1, PT, R20.reuse, R181, PT ;  /* 0x000000b51400720c */ /* 0x040fe20003f26270 */
[----:B------:R-:W-:Y:S01]  /*163c0*/  FMUL.FTZ R67, R67, UR9 ;  /* 0x0000000943437c20 */ /* 0x000fe20008410000 */
[----:B------:R-:W-:Y:S01]  /*163d0*/  ISETP.GE.AND P6, PT, R20, R180, PT ;  /* 0x000000b41400720c */ /* 0x000fe20003fc6270 */
[----:B------:R-:W-:Y:S01]  /*163e0*/  MUFU.TANH R160, R21 ;  /* 0x0000001500a07308 */ /* 0x000fe20000002400 */
[----:B------:R-:W-:-:S02]  /*163f0*/  IADD3 R20, R2, 0x49, RZ ;  /* 0x0000004902147810 */ /* 0x000fc40007ffe0ff */
[----:B----4-:R-:W-:Y:S02]  /*16400*/  FSEL R150, R130, -INF , !P4 ;  /* 0xff80000082967808 */ /* 0x010fe40006000000 */
[CC--:B------:R-:W-:Y:S02]  /*16410*/  ISETP.GE.AND P0, PT, R20.reuse, R181.reuse, PT ;  /* 0x000000b51400720c */ /* 0x0c0fe40003f06270 */
[----:B------:R-:W-:Y:S01]  /*16420*/  ISETP.GE.AND P3, PT, R20, R180, PT ;  /* 0x000000b41400720c */ /* 0x000fe20003f66270 */
[----:B------:R-:W-:Y:S01]  /*16430*/  VIADD R20, R2, 0x50 ;  /* 0x0000005002147836 */ /* 0x000fe20000000000 */
[----:B------:R-:W-:Y:S01]  /*16440*/  MUFU.TANH R144, R22 ;  /* 0x0000001600907308 */ /* 0x000fe20000002400 */
[----:B------:R-:W-:Y:S02]  /*16450*/  FSEL R109, R109, -INF , !P1 ;  /* 0xff8000006d6d7808 */ /* 0x000fe40004800000 */
[-C--:B------:R-:W-:Y:S02]  /*16460*/  ISETP.GE.AND P4, PT, R28, R181.reuse, PT ;  /* 0x000000b51c00720c */ /* 0x080fe40003f86270 */
[----:B------:R-:W-:-:S02]  /*16470*/  ISETP.GE.AND P5, PT, R20, R181, PT ;  /* 0x000000b51400720c */ /* 0x000fc40003fa6270 */
[-C--:B------:R-:W-:Y:S01]  /*16480*/  ISETP.GE.AND P2, PT, R20, R180.reuse, PT ;  /* 0x000000b41400720c */ /* 0x080fe20003f46270 */
[----:B------:R4:W-:Y:S01]  /*16490*/  MUFU.TANH R143, R23 ;  /* 0x00000017008f7308 */ /* 0x0009e20000002400 */
[-C--:B------:R-:W-:Y:S01]  /*164a0*/  ISETP.GE.AND P1, PT, R28, R180.reuse, PT ;  /* 0x000000b41c00720c */ /* 0x080fe20003f26270 */
[----:B------:R-:W-:Y:S01]  /*164b0*/  VIADD R28, R2, 0x58 ;  /* 0x00000058021c7836 */ /* 0x000fe20000000000 */
[----:B------:R-:W-:Y:S01]  /*164c0*/  FSEL R151, R129, -INF , !P6 ;  /* 0xff80000081977808 */ /* 0x000fe20007000000 */
[C---:B--2---:R-:W-:Y:S01]  /*164d0*/  HMMA.16816.F32 R32, R12.reuse, R16, R32 ;  /* 0x000000100c20723c */ /* 0x044fe20000001820 */
[----:B------:R-:W-:Y:S02]  /*164e0*/  FSEL R59, R59, -INF , !P0 ;  /* 0xff8000003b3b7808 */ /* 0x000fe40004000000 */
[C---:B------:R-:W-:Y:S01]  /*164f0*/  ISETP.GE.AND P6, PT, R28.reuse, R181, PT ;  /* 0x000000b51c00720c */ /* 0x040fe20003fc6270 */
[----:B------:R-:W-:Y:S01]  /*16500*/  MUFU.TANH R153, R29 ;  /* 0x0000001d00997308 */ /* 0x000fe20000002400 */
[----:B------:R-:W-:Y:S01]  /*16510*/  ISETP.GE.AND P0, PT, R28, R180, PT ;  /* 0x000000b41c00720c */ /* 0x000fe20003f06270 */
[----:B------:R-:W-:Y:S01]  /*16520*/  HMMA.16816.F32 R40, R12, R18, R40 ;  /* 0x000000120c28723c */ /* 0x000fe20000001828 */
[----:B------:R-:W-:Y:S01]  /*16530*/  VIADD R16, R2, 0x59 ;  /* 0x0000005902107836 */ /* 0x000fe20000000000 */
[----:B---3--:R-:W-:-:S02]  /*16540*/  FSEL R152, R128, -INF , !P3 ;  /* 0xff80000080987808 */ /* 0x008fc40005800000 */
[----:B------:R-:W-:Y:S02]  /*16550*/  FSEL R58, R58, -INF , !P5 ;  /* 0xff8000003a3a7808 */ /* 0x000fe40006800000 */
[----:B------:R2:W-:Y:S01]  /*16560*/  MUFU.TANH R137, R30 ;  /* 0x0000001e00897308 */ /* 0x0005e20000002400 */
[C---:B----4-:R-:W-:Y:S01]  /*16570*/  HMMA.16816.F32 R20, R8.reuse, R44, RZ ;  /* 0x0000002c0814723c */ /* 0x050fe200000018ff */
[C---:B------:R-:W-:Y:S02]  /*16580*/  ISETP.GE.AND P3, PT, R16.reuse, R181, PT ;  /* 0x000000b51000720c */ /* 0x040fe40003f66270 */
[----:B------:R-:W-:Y:S01]  /*16590*/  ISETP.GE.AND P5, PT, R16, R180, PT ;  /* 0x000000b41000720c */ /* 0x000fe20003fa6270 */
[----:B------:R-:W-:Y:S01]  /*165a0*/  VIADD R16, R2, 0x60 ;  /* 0x0000006002107836 */ /* 0x000fe20000000000 */
[----:B------:R-:W-:Y:S01]  /*165b0*/  FSEL R158, R127, -INF , !P2 ;  /* 0xff8000007f9e7808 */ /* 0x000fe20005000000 */
[----:B------:R-:W-:Y:S01]  /*165c0*/  HMMA.16816.F32 R44, R8, R46, RZ ;  /* 0x0000002e082c723c */ /* 0x000fe200000018ff */
[----:B------:R-:W3:Y:S01]  /*165d0*/  MUFU.TANH R126, R126 ;  /* 0x0000007e007e7308 */ /* 0x000ee20000002400 */
[----:B------:R-:W-:-:S02]  /*165e0*/  FSEL R57, R57, -INF , !P4 ;  /* 0xff80000039397808 */ /* 0x000fc40006000000 */
[C---:B------:R-:W-:Y:S02]  /*165f0*/  ISETP.GE.AND P2, PT, R16.reuse, R181, PT ;  /* 0x000000b51000720c */ /* 0x040fe40003f46270 */
[-C--:B------:R-:W-:Y:S01]  /*16600*/  ISETP.GE.AND P4, PT, R16, R180.reuse, PT ;  /* 0x000000b41000720c */ /* 0x080fe20003f86270 */
[----:B------:R-:W-:Y:S01]  /*16610*/  VIADD R16, R2, 0x61 ;  /* 0x0000006102107836 */ /* 0x000fe20000000000 */
[----:B------:R-:W-:Y:S01]  /*16620*/  FSEL R108, R108, -INF , !P6 ;  /* 0xff8000006c6c7808 */ /* 0x000fe20007000000 */
[----:B------:R-:W4:Y:S01]  /*16630*/  MUFU.TANH R87, R87 ;  /* 0x0000005700577308 */ /* 0x000f220000002400 */
[----:B--2---:R-:W2:Y:S01]  /*16640*/  LDSM.16.M88.4 R28, [R238+0x6800] ;  /* 0x00680000ee1c783b */ /* 0x004ea20000000200 */
[----:B------:R-:W-:Y:S01]  /*16650*/  FSEL R161, R125, -INF , !P0 ;  /* 0xff8000007da17808 */ /* 0x000fe20004000000 */
[----:B-1----:R-:W-:Y:S01]  /*16660*/  HMMA.16816.F32 R32, R4, R36, R32 ;  /* 0x000000240420723c */ /* 0x002fe20000001820 */
[----:B------:R-:W-:Y:S02]  /*16670*/  ISETP.GE.AND P6, PT, R16, R180, PT ;  /* 0x000000b41000720c */ /* 0x000fe40003fc6270 */
[----:B------:R-:W-:-:S02]  /*16680*/  FSEL R107, R107, -INF , !P3 ;  /* 0xff8000006b6b7808 */ /* 0x000fc40005800000 */
[----:B------:R-:W1:Y:S01]  /*16690*/  MUFU.TANH R83, R83 ;  /* 0x0000005300537308 */ /* 0x000e620000002400 */
[C---:B------:R-:W-:Y:S01]  /*166a0*/  HMMA.16816.F32 R20, R24.reuse, R48, R20 ;  /* 0x000000301814723c */ /* 0x040fe20000001814 */
[----:B---3--:R-:W-:Y:S01]  /*166b0*/  FSEL R159, R126, -INF , !P1 ;  /* 0xff8000007e9f7808 */ /* 0x008fe20004800000 */
[----:B------:R-:W-:Y:S01]  /*166c0*/  VIADD R36, R2, 0x69 ;  /* 0x0000006902247836 */ /* 0x000fe20000000000 */
[-C--:B------:R-:W-:Y:S01]  /*166d0*/  ISETP.GE.AND P1, PT, R16, R181.reuse, PT ;  /* 0x000000b51000720c */ /* 0x080fe20003f26270 */
[----:B------:R-:W-:Y:S01]  /*166e0*/  VIADD R16, R2, 0x68 ;  /* 0x0000006802107836 */ /* 0x000fe20000000000 */
[----:B------:R-:W-:Y:S01]  /*166f0*/  FSEL R163, R124, -INF , !P5 ;  /* 0xff8000007ca37808 */ /* 0x000fe20006800000 */
[----:B------:R-:W-:Y:S01]  /*16700*/  HMMA.16816.F32 R44, R24, R50, R44 ;  /* 0x00000032182c723c */ /* 0x000fe2000000182c */
[----:B------:R-:W-:Y:S01]  /*16710*/  FSEL R106, R106, -INF , !P2 ;  /* 0xff8000006a6a7808 */ /* 0x000fe20005000000 */
[----:B------:R-:W-:Y:S01]  /*16720*/  LDSM.16.M88.4 R48, [R238+0x7000] ;  /* 0x00700000ee30783b */ /* 0x000fe20000000200 */
[CC--:B------:R-:W-:Y:S01]  /*16730*/  ISETP.GE.AND P0, PT, R16.reuse, R181.reuse, PT ;  /* 0x000000b51000720c */ /* 0x0c0fe20003f06270 */
[----:B------:R-:W-:Y:S01]  /*16740*/  MUFU.TANH R142, R64 ;  /* 0x00000040008e7308 */ /* 0x000fe20000002400 */
[----:B------:R-:W-:Y:S01]  /*16750*/  ISETP.GE.AND P3, PT, R16, R180, PT ;  /* 0x000000b41000720c */ /* 0x000fe20003f66270 */
[----:B------:R-:W-:Y:S01]  /*16760*/  HMMA.16816.F32 R40, R4, R38, R40 ;  /* 0x000000260428723c */ /* 0x000fe20000001828 */
[----:B------:R-:W3:Y:S01]  /*16770*/  LDSM.16.M88.4 R16, [R240+0x9000] ;  /* 0x00900000f010783b */ /* 0x000ee20000000200 */
[----:B------:R-:W-:-:S02]  /*16780*/  ISETP.GE.AND P5, PT, R36, R181, PT ;  /* 0x000000b52400720c */ /* 0x000fc40003fa6270 */
[----:B------:R-:W-:Y:S01]  /*16790*/  ISETP.GE.AND P2, PT, R36, R180, PT ;  /* 0x000000b42400720c */ /* 0x000fe20003f46270 */
[----:B------:R-:W-:Y:S01]  /*167a0*/  VIADD R36, R2, 0x70 ;  /* 0x0000007002247836 */ /* 0x000fe20000000000 */
[----:B----4-:R-:W-:Y:S01]  /*167b0*/  FSEL R175, R87, -INF , !P6 ;  /* 0xff80000057af7808 */ /* 0x010fe20007000000 */
[----:B------:R-:W-:Y:S01]  /*167c0*/  FMUL.FTZ R32, R32, UR9 ;  /* 0x0000000920207c20 */ /* 0x000fe20008410000 */
[----:B------:R-:W-:Y:S01]  /*167d0*/  FSEL R145, R86, -INF , !P0 ;  /* 0xff80000056917808 */ /* 0x000fe20004000000 */
[----:B------:R-:W-:Y:S01]  /*167e0*/  FMUL.FTZ R33, R33, UR9 ;  /* 0x0000000921217c20 */ /* 0x000fe20008410000 */
[----:B------:R-:W-:Y:S01]  /*167f0*/  FSEL R174, R89, -INF , !P4 ;  /* 0xff80000059ae7808 */ /* 0x000fe20006000000 */
[----:B------:R-:W-:Y:S01]  /*16800*/  FMUL.FTZ R34, R34, UR9 ;  /* 0x0000000922227c20 */ /* 0x000fe20008410000 */
[----:B------:R-:W-:Y:S01]  /*16810*/  FSEL R140, R88, -INF , !P1 ;  /* 0xff800000588c7808 */ /* 0x000fe20004800000 */
[----:B------:R-:W-:Y:S01]  /*16820*/  MUFU.TANH R138, R32 ;  /* 0x00000020008a7308 */ /* 0x000fe20000002400 */
[----:B------:R-:W-:-:S02]  /*16830*/  ISETP.GE.AND P4, PT, R36, R181, PT ;  /* 0x000000b52400720c */ /* 0x000fc40003f86270 */
[----:B------:R-:W-:Y:S02]  /*16840*/  ISETP.GE.AND P1, PT, R36, R180, PT ;  /* 0x000000b42400720c */ /* 0x000fe40003f26270 */
[----:B------:R-:W4:Y:S01]  /*16850*/  LDSM.16.M88.4 R36, [R164+0x9000] ;  /* 0x00900000a424783b */ /* 0x000f220000000200 */
[----:B------:R-:W-:Y:S01]  /*16860*/  FSEL R176, R85, -INF , !P3 ;  /* 0xff80000055b07808 */ /* 0x000fe20005800000 */
[C---:B--2---:R-:W-:Y:S01]  /*16870*/  HMMA.16816.F32 R20, R12.reuse, R28, R20 ;  /* 0x0000001c0c14723c */ /* 0x044fe20000001814 */
[----:B------:R-:W-:Y:S01]  /*16880*/  FSEL R147, R84, -INF , !P5 ;  /* 0xff80000054937808 */ /* 0x000fe20006800000 */
[----:B------:R-:W-:Y:S01]  /*16890*/  MUFU.TANH R133, R33 ;  /* 0x0000002100857308 */ /* 0x000fe20000002400 */
[----:B-1----:R-:W-:Y:S01]  /*168a0*/  FSEL R178, R83, -INF , !P2 ;  /* 0xff80000053b27808 */ /* 0x002fe20005000000 */
[----:B------:R-:W-:Y:S01]  /*168b0*/  FMUL.FTZ R40, R40, UR9 ;  /* 0x0000000928287c20 */ /* 0x000fe20008410000 */
[----:B------:R-:W-:Y:S01]  /*168c0*/  FSEL R154, R82, -INF , !P4 ;  /* 0xff800000529a7808 */ /* 0x000fe20006000000 */
[----:B------:R-:W-:Y:S01]  /*168d0*/  HMMA.16816.F32 R44, R12, R30, R44 ;  /* 0x0000001e0c2c723c */ /* 0x000fe2000000182c */
[----:B------:R-:W-:Y:S01]  /*168e0*/  VIADD R28, R2, 0x71 ;  /* 0x00000071021c7836 */ /* 0x000fe20000000000 */
[----:B------:R-:W-:Y:S01]  /*168f0*/  FSEL R188, R81, -INF , !P1 ;  /* 0xff80000051bc7808 */ /* 0x000fe20004800000 */
[----:B------:R-:W-:Y:S01]  /*16900*/  FMUL.FTZ R41, R41, UR9 ;  /* 0x0000000929297c20 */ /* 0x000fe20008410000 */
[----:B------:R1:W-:Y:S01]  /*16910*/  MUFU.TANH R132, R40 ;  /* 0x0000002800847308 */ /* 0x0003e20000002400 */
[----:B------:R-:W-:Y:S01]  /*16920*/  FMUL.FTZ R42, R42, UR9 ;  /* 0x000000092a2a7c20 */ /* 0x000fe20008410000 */
[----:B------:R-:W-:-:S02]  /*16930*/  ISETP.GE.AND P6, PT, R28, R181, PT ;  /* 0x000000b51c00720c */ /* 0x000fc40003fc6270 */
[-C--:B------:R-:W-:Y:S01]  /*16940*/  ISETP.GE.AND P0, PT, R28, R180.reuse, PT ;  /* 0x000000b41c00720c */ /* 0x080fe20003f06270 */
[----:B------:R-:W-:Y:S01]  /*16950*/  VIADD R28, R2, 0x78 ;  /* 0x00000078021c7836 */ /* 0x000fe20000000000 */
[----:B------:R-:W-:Y:S02]  /*16960*/  FSEL R156, R80, -INF , !P6 ;  /* 0xff800000509c7808 */ /* 0x000fe40007000000 */
[----:B------:R-:W-:Y:S01]  /*16970*/  FSEL R190, R79, -INF , !P0 ;  /* 0xff8000004fbe7808 */ /* 0x000fe20004000000 */
[----:B------:R2:W-:Y:S01]  /*16980*/  MUFU.TANH R141, R65 ;  /* 0x00000041008d7308 */ /* 0x0005e20000002400 */
[C---:B------:R-:W-:Y:S02]  /*16990*/  ISETP.GE.AND P3, PT, R28.reuse, R181, PT ;  /* 0x000000b51c00720c */ /* 0x040fe40003f66270 */
[----:B------:R-:W-:Y:S01]  /*169a0*/  ISETP.GE.AND P5, PT, R28, R180, PT ;  /* 0x000000b41c00720c */ /* 0x000fe20003fa6270 */
[----:B------:R-:W-:Y:S01]  /*169b0*/  VIADD R28, R2, 0x79 ;  /* 0x00000079021c7836 */ /* 0x000fe20000000000 */
[----:B------:R-:W-:Y:S01]  /*169c0*/  HMMA.16816.F32 R20, R4, R52, R20 ;  /* 0x000000340414723c */ /* 0x000fe20000001814 */
[----:B------:R-:W-:-:S02]  /*169d0*/  FSEL R157, R78, -INF , !P3 ;  /* 0xff8000004e9d7808 */ /* 0x000fc40005800000 */
[----:B------:R3:W-:Y:S01]  /*169e0*/  MUFU.TANH R52, R34 ;  /* 0x0000002200347308 */ /* 0x0007e20000002400 */
[-C--:B------:R-:W-:Y:S01]  /*169f0*/  ISETP.GE.AND P2, PT, R28, R181.reuse, PT ;  /* 0x000000b51c00720c */ /* 0x080fe20003f46270 */
[----:B-1----:R-:W-:Y:S01]  /*16a00*/  VIADD R40, R2, 0x88 ;  /* 0x0000008802287836 */ /* 0x002fe20000000000 */
[-C--:B------:R-:W-:Y:S01]  /*16a10*/  ISETP.GE.AND P4, PT, R28, R180.reuse, PT ;  /* 0x000000b41c00720c */ /* 0x080fe20003f86270 */
[----:B------:R-:W-:Y:S02]  /*16a20*/  VIADD R28, R2, 0x80 ;  /* 0x00000080021c7836 */ /* 0x000fe40000000000 */
[----:B------:R-:W-:Y:S01]  /*16a30*/  FMUL.FTZ R53, R35, UR9 ;  /* 0x0000000923357c20 */ /* 0x000fe20008410000 */
[----:B------:R-:W-:Y:S01]  /*16a40*/  FSEL R192, R77, -INF , !P5 ;  /* 0xff8000004dc07808 */ /* 0x000fe20006800000 */
[----:B------:R-:W-:Y:S01]  /*16a50*/  HMMA.16816.F32 R44, R4, R54, R44 ;  /* 0x00000036042c723c */ /* 0x000fe2000000182c */
[----:B------:R-:W-:Y:S01]  /*16a60*/  FSEL R165, R76, -INF , !P2 ;  /* 0xff8000004ca57808 */ /* 0x000fe20005000000 */
[----:B------:R-:W-:Y:S01]  /*16a70*/  MUFU.TANH R89, R41 ;  /* 0x0000002900597308 */ /* 0x000fe20000002400 */
[CC--:B------:R-:W-:Y:S01]  /*16a80*/  ISETP.GE.AND P1, PT, R28.reuse, R181.reuse, PT ;  /* 0x000000b51c00720c */ /* 0x0c0fe20003f26270 */
[----:B--2---:R-:W-:Y:S01]  /*16a90*/  FMUL.FTZ R65, R43, UR9 ;  /* 0x000000092b417c20 */ /* 0x004fe20008410000 */
[----:B------:R-:W-:Y:S01]  /*16aa0*/  ISETP.GE.AND P6, PT, R28, R180, PT ;  /* 0x000000b41c00720c */ /* 0x000fe20003fc6270 */
[----:B------:R-:W-:Y:S01]  /*16ab0*/  VIADD R28, R2, 0x81 ;  /* 0x00000081021c7836 */ /* 0x000fe20000000000 */
[----:B------:R-:W-:-:S02]  /*16ac0*/  ISETP.GE.AND P5, PT, R40, R181, PT ;  /* 0x000000b52800720c */ /* 0x000fc40003fa6270 */
[----:B------:R-:W-:Y:S01]  /*16ad0*/  FSEL R189, R73, -INF , !P6 ;  /* 0xff80000049bd7808 */ /* 0x000fe20007000000 */
[C---:B---3--:R-:W-:Y:S01]  /*16ae0*/  HMMA.16816.F32 R32, R8.reuse, R16, RZ ;  /* 0x000000100820723c */ /* 0x048fe200000018ff */
[CC--:B------:R-:W-:Y:S01]  /*16af0*/  ISETP.GE.AND P0, PT, R28.reuse, R181.reuse, PT ;  /* 0x000000b51c00720c */ /* 0x0c0fe20003f06270 */
[----:B------:R1:W-:Y:S01]  /*16b00*/  MUFU.TANH R64, R42 ;  /* 0x0000002a00407308 */ /* 0x0003e20000002400 */
[-C--:B------:R-:W-:Y:S01]  /*16b10*/  ISETP.GE.AND P3, PT, R28, R180.reuse, PT ;  /* 0x000000b41c00720c */ /* 0x080fe20003f66270 */
[----:B------:R-:W-:Y:S01]  /*16b20*/  FMUL.FTZ R88, R20, UR9 ;  /* 0x0000000914587c20 */ /* 0x000fe20008410000 */
[----:B------:R-:W2:Y:S01]  /*16b30*/  LDSM.16.M88.4 R28, [R240+0x9800] ;  /* 0x00980000f01c783b */ /* 0x000ea20000000200 */
[----:B------:R-:W-:Y:S01]  /*16b40*/  HMMA.16816.F32 R16, R8, R18, RZ ;  /* 0x000000120810723c */ /* 0x000fe200000018ff */
[----:B------:R-:W-:Y:S01]  /*16b50*/  FSEL R173, R72, -INF , !P0 ;  /* 0xff80000048ad7808 */ /* 0x000fe20004000000 */
[----:B------:R-:W-:Y:S01]  /*16b60*/  VIADD R20, R2, 0x91 ;  /* 0x0000009102147836 */ /* 0x000fe20000000000 */
[-C--:B------:R-:W-:Y:S01]  /*16b70*/  ISETP.GE.AND P2, PT, R40, R180.reuse, PT ;  /* 0x000000b42800720c */ /* 0x080fe20003f46270 */
[----:B------:R-:W-:Y:S01]  /*16b80*/  VIADD R40, R2, 0x89 ;  /* 0x0000008902287836 */ /* 0x000fe20000000000 */
[----:B------:R-:W-:Y:S01]  /*16b90*/  FSEL R186, R71, -INF , !P3 ;  /* 0xff80000047ba7808 */ /* 0x000fe20005800000 */
[----:B------:R-:W-:Y:S01]  /*16ba0*/  FMUL.FTZ R21, R21, UR9 ;  /* 0x0000000915157c20 */ /* 0x000fe20008410000 */
[----:B------:R-:W-:Y:S01]  /*16bb0*/  FSEL R179, R70, -INF , !P5 ;  /* 0xff80000046b37808 */ /* 0x000fe20006800000 */
[----:B------:R-:W-:Y:S01]  /*16bc0*/  FMUL.FTZ R22, R22, UR9 ;  /* 0x0000000916167c20 */ /* 0x000fe20008410000 */
[----:B------:R-:W-:Y:S01]  /*16bd0*/  FSEL R193, R75, -INF , !P4 ;  /* 0xff8000004bc17808 */ /* 0x000fe20006000000 */
[----:B------:R-:W-:Y:S01]  /*16be0*/  MUFU.TANH R87, R21 ;  /* 0x0000001500577308 */ /* 0x000fe20000002400 */
[CC--:B------:R-:W-:Y:S01]  /*16bf0*/  ISETP.GE.AND P3, PT, R20.reuse, R181.reuse, PT ;  /* 0x000000b51400720c */ /* 0x0c0fe20003f66270 */
[----:B------:R-:W-:Y:S01]  /*16c00*/  FMUL.FTZ R71, R23, UR9 ;  /* 0x0000000917477c20 */ /* 0x000fe20008410000 */
[-C--:B------:R-:W-:Y:S01]  /*16c10*/  ISETP.GE.AND P5, PT, R20, R180.reuse, PT ;  /* 0x000000b41400720c */ /* 0x080fe20003fa6270 */
[----:B------:R-:W-:Y:S01]  /*16c20*/  VIADD R20, R2, 0x98 ;  /* 0x0000009802147836 */ /* 0x000fe20000000000 */
[-C--:B------:R-:W-:Y:S01]  /*16c30*/  ISETP.GE.AND P4, PT, R40, R181.reuse, PT ;  /* 0x000000b52800720c */ /* 0x080fe20003f86270 */
[----:B------:R-:W-:Y:S01]  /*16c40*/  FMUL.FTZ R44, R44, UR9 ;  /* 0x000000092c2c7c20 */ /* 0x000fe20008410000 */
[----:B------:R-:W-:Y:S01]  /*16c50*/  FSEL R184, R69, -INF , !P2 ;  /* 0xff80000045b87808 */ /* 0x000fe20005000000 */
[C---:B----4-:R-:W-:Y:S01]  /*16c60*/  HMMA.16816.F32 R32, R24.reuse, R36, R32 ;  /* 0x000000241820723c */ /* 0x050fe20000001820 */
[----:B------:R-:W-:Y:S01]  /*16c70*/  FSEL R185, R68, -INF , !P4 ;  /* 0xff80000044b97808 */ /* 0x000fe20006000000 */
[----:B------:R2:W-:Y:S01]  /*16c80*/  MUFU.TANH R72, R22 ;  /* 0x0000001600487308 */ /* 0x0005e20000002400 */
[----:B------:R-:W-:Y:S01]  /*16c90*/  FSEL R171, R74, -INF , !P1 ;  /* 0xff8000004aab7808 */ /* 0x000fe20004800000 */
[----:B------:R-:W-:Y:S01]  /*16ca0*/  FMUL.FTZ R47, R47, UR9 ;  /* 0x000000092f2f7c20 */ /* 0x000fe20008410000 */
[-C--:B------:R-:W-:Y:S01]  /*16cb0*/  ISETP.GE.AND P2, PT, R20, R181.reuse, PT ;  /* 0x000000b51400720c */ /* 0x080fe20003f46270 */
[----:B------:R-:W-:Y:S01]  /*16cc0*/  HMMA.16816.F32 R16, R24, R38, R16 ;  /* 0x000000261810723c */ /* 0x000fe20000001810 */
[----:B------:R-:W-:Y:S01]  /*16cd0*/  VIADD R36, R2, 0x90 ;  /* 0x0000009002247836 */ /* 0x000fe20000000000 */
[-C--:B------:R-:W-:Y:S01]  /*16ce0*/  ISETP.GE.AND P4, PT, R20, R180.reuse, PT ;  /* 0x000000b41400720c */ /* 0x080fe20003f86270 */
[----:B------:R-:W-:Y:S01]  /*16cf0*/  FMUL.FTZ R46, R46, UR9 ;  /* 0x000000092e2e7c20 */ /* 0x000fe20008410000 */
[-C--:B------:R-:W-:Y:S01]  /*16d00*/  ISETP.GE.AND P1, PT, R40, R180.reuse, PT ;  /* 0x000000b42800720c */ /* 0x080fe20003f26270 */
[----:B------:R-:W3:Y:S01]  /*16d10*/  MUFU.TANH R195, R195 ;  /* 0x000000c300c37308 */ /* 0x000ee20000002400 */
[C---:B------:R-:W-:Y:S01]  /*16d20*/  ISETP.GE.AND P6, PT, R36.reuse, R181, PT ;  /* 0x000000b52400720c */ /* 0x040fe20003fc6270 */
[----:B-1----:R-:W-:Y:S01]  /*16d30*/  LDSM.16.M88.4 R40, [R233+0x7000] ;  /* 0x00700000e928783b */ /* 0x002fe20000000200 */
[----:B------:R-:W-:Y:S01]  /*16d40*/  ISETP.GE.AND P0, PT, R36, R180, PT ;  /* 0x000000b42400720c */ /* 0x000fe20003f06270 */
[----:B------:R-:W-:Y:S01]  /*16d50*/  FMUL.FTZ R45, R45, UR9 ;  /* 0x000000092d2d7c20 */ /* 0x000fe20008410000 */
[----:B------:R-:W-:Y:S01]  /*16d60*/  FSEL R194, R61, -INF , !P3 ;  /* 0xff8000003dc27808 */ /* 0x000fe20005800000 */
[----:B------:R-:W1:Y:S01]  /*16d70*/  LDSM.16.M88.4 R36, [R164+0x9800] ;  /* 0x00980000a424783b */ /* 0x000e620000000200 */
[----:B------:R-:W-:Y:S01]  /*16d80*/  FSEL R170, R170, -INF , !P0 ;  /* 0xff800000aaaa7808 */ /* 0x000fe20004000000 */
[----:B------:R-:W4:Y:S01]  /*16d90*/  MUFU.TANH R62, R62 ;  /* 0x0000003e003e7308 */ /* 0x000f220000002400 */
[----:B------:R-:W-:Y:S01]  /*16da0*/  FSEL R183, R63, -INF , !P1 ;  /* 0xff8000003fb77808 */ /* 0x000fe20004800000 */
[----:B--2---:R-:W-:Y:S01]  /*16db0*/  HMMA.16816.F32 R20, R8, R28, RZ ;  /* 0x0000001c0814723c */ /* 0x004fe200000018ff */
[----:B------:R-:W-:-:S02]  /*16dc0*/  FSEL R169, R169, -INF , !P5 ;  /* 0xff800000a9a97808 */ /* 0x000fc40006800000 */
[----:B------:R-:W-:-:S03]  /*16dd0*/  FSEL R168, R168, -INF , !P4 ;  /* 0xff800000a8a87808 */ /* 0x000fc60006000000 */
[----:B------:R-:W-:Y:S01]  /*16de0*/  HMMA.16816.F32 R8, R8, R30, RZ ;  /* 0x0000001e0808723c */ /* 0x000fe200000018ff */
[----:B------:R-:W-:Y:S01]  /*16df0*/  VIADD R28, R2, 0xa0 ;  /* 0x000000a0021c7836 */ /* 0x000fe20000000000 */
[----:B------:R-:W2:Y:S01]  /*16e00*/  MUFU.TANH R162, R162 ;  /* 0x000000a200a27308 */ /* 0x000ea20000002400 */
[----:B---3--:R-:W-:-:S03]  /*16e10*/  FSEL R195, R195, -INF , !P2 ;  /* 0xff800000c3c37808 */ /* 0x008fc60005000000 */
[C---:B------:R-:W-:Y:S01]  /*16e20*/  ISETP.GE.AND P0, PT, R28.reuse, R181, PT ;  /* 0x000000b51c00720c */ /* 0x040fe20003f06270 */
[C---:B------:R-:W-:Y:S01]  /*16e30*/  HMMA.16816.F32 R32, R12.reuse, R48, R32 ;  /* 0x000000300c20723c */ /* 0x040fe20000001820 */
[----:B------:R-:W-:Y:S02]  /*16e40*/  ISETP.GE.AND P3, PT, R28, R180, PT ;  /* 0x000000b41c00720c */ /* 0x000fe40003f66270 */
[----:B------:R-:W3:Y:S01]  /*16e50*/  LDSM.16.M88.4 R28, [R238+0x7800] ;  /* 0x00780000ee1c783b */ /* 0x000ee20000000200 */
[----:B------:R-:W5:Y:S01]  /*16e60*/  MUFU.TANH R155, R155 ;  /* 0x0000009b009b7308 */ /* 0x000f620000002400 */
[----:B----4-:R-:W-:Y:S01]  /*16e70*/  FSEL R187, R62, -INF , !P6 ;  /* 0xff8000003ebb7808 */ /* 0x010fe20007000000 */
[----:B------:R-:W-:Y:S01]  /*16e80*/  HMMA.16816.F32 R16, R12, R50, R16 ;  /* 0x000000320c10723c */ /* 0x000fe20000001810 */
[----:B------:R-:W-:Y:S01]  /*16e90*/  VIADD R48, R2, 0x99 ;  /* 0x0000009902307836 */ /* 0x000fe20000000000 */
[----:B------:R-:W-:Y:S02]  /*16ea0*/  FSEL R182, R182, -INF , !P0 ;  /* 0xff800000b6b67808 */ /* 0x000fe40004000000 */
[----:B------:R-:W-:-:S02]  /*16eb0*/  FSEL R149, R149, -INF , !P3 ;  /* 0xff80000095957808 */ /* 0x000fc40005800000 */
[C---:B------:R-:W-:Y:S01]  /*16ec0*/  ISETP.GE.AND P1, PT, R48.reuse, R181, PT ;  /* 0x000000b53000720c */ /* 0x040fe20003f26270 */
[----:B------:R-:W4:Y:S01]  /*16ed0*/  MUFU.TANH R135, R66 ;  /* 0x0000004200877308 */ /* 0x000f220000002400 */
[----:B------:R-:W-:Y:S02]  /*16ee0*/  ISETP.GE.AND P6, PT, R48, R180, PT ;  /* 0x000000b43000720c */ /* 0x000fe40003fc6270 */
[----:B------:R-:W-:Y:S02]  /*16ef0*/  FSEL R191, R191, -INF , !P1 ;  /* 0xff800000bfbf7808 */ /* 0x000fe40004800000 */
[----:B--2---:R-:W-:-:S03]  /*16f00*/  FSEL R162, R162, -INF , !P6 ;  /* 0xff800000a2a27808 */ /* 0x004fc60007000000 */
[----:B------:R-:W2:Y:S01]  /*16f10*/  MUFU.TANH R134, R67 ;  /* 0x0000004300867308 */ /* 0x000ea20000002400 */
[C---:B-1----:R-:W-:Y:S06]  /*16f20*/  HMMA.16816.F32 R20, R24.reuse, R36, R20 ;  /* 0x000000241814723c */ /* 0x042fec0000001814 */
[----:B------:R-:W-:Y:S01]  /*16f30*/  HMMA.16816.F32 R24, R24, R38, R8 ;  /* 0x000000261818723c */ /* 0x000fe20000001808 */
[----:B------:R-:W1:Y:S01]  /*16f40*/  LDSM.16.M88.4 R8, [R233+0x7800] ;  /* 0x00780000e908783b */ /* 0x000e620000000200 */
[----:B------:R-:W2:Y:S01]  /*16f50*/  MUFU.TANH R136, R136 ;  /* 0x0000008800887308 */ /* 0x000ea20000002400 */
[----:B------:R-:W-:Y:S01]  /*16f60*/  VIADD R36, R2, 0xb0 ;  /* 0x000000b002247836 */ /* 0x000fe20000000000 */
[----:B------:R-:W-:-:S04]  /*16f70*/  DEPBAR.LE SB0, 0x0 ;  /* 0x000080000000791a */ /* 0x000fc80000000000 */
[C---:B------:R-:W-:Y:S01]  /*16f80*/  HMMA.16816.F32 R32, R4.reuse, R40, R32 ;  /* 0x000000280420723c */ /* 0x040fe20000001820 */
[----:B------:R-:W-:Y:S01]  /*16f90*/  ISETP.GE.AND P3, PT, R36, R181, PT ;  /* 0x000000b52400720c */ /* 0x000fe20003f66270 */
[----:B------:R-:W2:Y:S03]  /*16fa0*/  MUFU.TANH R65, R65 ;  /* 0x0000004100417308 */ /* 0x000ea60000002400 */
[----:B-----5:R-:W-:Y:S01]  /*16fb0*/  FSEL R155, R155, -INF , !P3 ;  /* 0xff8000009b9b7808 */ /* 0x020fe20005800000 */
[----:B------:R-:W-:Y:S01]  /*16fc0*/  HMMA.16816.F32 R16, R4, R42, R16 ;  /* 0x0000002a0410723c */ /* 0x000fe20000001810 */
[----:B------:R-:W-:-:S03]  /*16fd0*/  VIADD R40, R2, 0xa1 ;  /* 0x000000a102287836 */ /* 0x000fc60000000000 */
[----:B------:R-:W5:Y:S02]  /*16fe0*/  MUFU.TANH R88, R88 ;  /* 0x0000005800587308 */ /* 0x000f640000002400 */
[C---:B---3--:R-:W-:Y:S01]  /*16ff0*/  HMMA.16816.F32 R20, R12.reuse, R28, R20 ;  /* 0x0000001c0c14723c */ /* 0x048fe20000001814 */
[CC--:B------:R-:W-:Y:S02]  /*17000*/  ISETP.GE.AND P5, PT, R40.reuse, R181.reuse, PT ;  /* 0x000000b52800720c */ /* 0x0c0fe40003fa6270 */
[-C--:B------:R-:W-:Y:S02]  /*17010*/  ISETP.GE.AND P2, PT, R40, R180.reuse, PT ;  /* 0x000000b42800720c */ /* 0x080fe40003f46270 */
[----:B------:R-:W-:Y:S01]  /*17020*/  IADD3 R40, R2, 0xa8, RZ ;  /* 0x000000a802287810 */ /* 0x000fe20007ffe0ff */
[----:B------:R-:W-:Y:S01]  /*17030*/  HMMA.16816.F32 R24, R12, R30, R24 ;  /* 0x0000001e0c18723c */ /* 0x000fe20000001818 */
[----:B------:R-:W-:Y:S01]  /*17040*/  FSEL R146, R146, -INF , !P2 ;  /* 0xff80000092927808 */ /* 0x000fe20005000000 */
[----:B------:R-:W3:Y:S01]  /*17050*/  MUFU.TANH R53, R53 ;  /* 0x0000003500357308 */ /* 0x000ee20000002400 */
[-C--:B------:R-:W-:Y:S01]  /*17060*/  ISETP.GE.AND P4, PT, R40, R181.reuse, PT ;  /* 0x000000b52800720c */ /* 0x080fe20003f86270 */
[----:B------:R-:W-:Y:S01]  /*17070*/  VIADD R29, R2, 0xb9 ;  /* 0x000000b9021d7836 */ /* 0x000fe20000000000 */
[-C--:B------:R-:W-:Y:S01]  /*17080*/  ISETP.GE.AND P1, PT, R40, R180.reuse, PT ;  /* 0x000000b42800720c */ /* 0x080fe20003f26270 */
[----:B------:R-:W-:Y:S01]  /*17090*/  FMUL.FTZ R32, R32, UR9 ;  /* 0x0000000920207c20 */ /* 0x000fe20008410000 */
[----:B------:R-:W-:Y:S01]  /*170a0*/  VIADD R40, R2, 0xa9 ;  /* 0x000000a902287836 */ /* 0x000fe20000000000 */
[----:B------:R-:W-:Y:S01]  /*170b0*/  FSEL R172, R172, -INF , !P4 ;  /* 0xff800000acac7808 */ /* 0x000fe20006000000 */
[C---:B------:R-:W-:Y:S01]  /*170c0*/  VIADD R28, R2.reuse, 0xc0 ;  /* 0x000000c0021c7836 */ /* 0x040fe20000000000 */
[----:B------:R4:W-:Y:S01]  /*170d0*/  MUFU.TANH R84, R32 ;  /* 0x0000002000547308 */ /* 0x0009e20000002400 */
[----:B------:R-:W-:Y:S01]  /*170e0*/  FSEL R177, R177, -INF , !P5 ;  /* 0xff800000b1b17808 */ /* 0x000fe20006800000 */
[----:B------:R-:W-:Y:S01]  /*170f0*/  VIADD R12, R2, 0xd0 ;  /* 0x000000d0020c7836 */ /* 0x000fe20000000000 */
[-C--:B------:R-:W-:Y:S01]  /*17100*/  ISETP.GE.AND P6, PT, R40, R181.reuse, PT ;  /* 0x000000b52800720c */ /* 0x080fe20003fc6270 */
[----:B------:R-:W-:Y:S01]  /*17110*/  FMUL.FTZ R82, R16, UR9 ;  /* 0x0000000910527c20 */ /* 0x000fe20008410000 */
[-C--:B------:R-:W-:Y:S01]  /*17120*/  ISETP.GE.AND P0, PT, R40, R180.reuse, PT ;  /* 0x000000b42800720c */ /* 0x080fe20003f06270 */
[----:B------:R-:W-:Y:S01]  /*17130*/  VIADD R16, R2, 0xc1 ;  /* 0x000000c102107836 */ /* 0x000fe20000000000 */
[-C--:B------:R-:W-:Y:S01]  /*17140*/  ISETP.GE.AND P5, PT, R36, R180.reuse, PT ;  /* 0x000000b42400720c */ /* 0x080fe20003fa6270 */
[C---:B-1----:R-:W-:Y:S01]  /*17150*/  HMMA.16816.F32 R20, R4.reuse, R8, R20 ;  /* 0x000000080414723c */ /* 0x042fe20000001814 */
[----:B------:R-:W1:Y:S01]  /*17160*/  MUFU.TANH R71, R71 ;  /* 0x0000004700477308 */ /* 0x000e620000002400 */
[----:B------:R-:W-:Y:S01]  /*17170*/  FSEL R160, R160, -INF , !P6 ;  /* 0xff800000a0a07808 */ /* 0x000fe20007000000 */
[----:B------:R-:W-:Y:S01]  /*17180*/  FMUL.FTZ R35, R35, UR9 ;  /* 0x0000000923237c20 */ /* 0x000fe20008410000 */
[----:B------:R-:W-:Y:S01]  /*17190*/  FSEL R143, R143, -INF , !P0 ;  /* 0xff8000008f8f7808 */ /* 0x000fe20004000000 */
[----:B------:R-:W-:Y:S01]  /*171a0*/  FMUL.FTZ R33, R33, UR9 ;  /* 0x0000000921217c20 */ /* 0x000fe20008410000 */
[----:B------:R-:W-:Y:S01]  /*171b0*/  FSEL R137, R137, -INF , !P5 ;  /* 0xff80000089897808 */ /* 0x000fe20006800000 */
[C---:B------:R-:W-:Y:S01]  /*171c0*/  VIADD R9, R2.reuse, 0xc8 ;  /* 0x000000c802097836 */ /* 0x040fe20000000000 */
[-C--:B------:R-:W-:Y:S01]  /*171d0*/  ISETP.GE.AND P0, PT, R29, R181.reuse, PT ;  /* 0x000000b51d00720c */ /* 0x080fe20003f06270 */
[----:B----4-:R-:W-:Y:S01]  /*171e0*/  VIADD R32, R2, 0xb1 ;  /* 0x000000b102207836 */ /* 0x010fe20000000000 */
[----:B------:R-:W4:Y:S01]  /*171f0*/  MUFU.TANH R86, R44 ;  /* 0x0000002c00567308 */ /* 0x000f220000002400 */
[-C--:B------:R-:W-:Y:S01]  /*17200*/  ISETP.GE.AND P5, PT, R28, R181.reuse, PT ;  /* 0x000000b51c00720c */ /* 0x080fe20003fa6270 */
[----:B------:R-:W-:Y:S01]  /*17210*/  VIADD R8, R2, 0xc9 ;  /* 0x000000c902087836 */ /* 0x000fe20000000000 */
[----:B------:R-:W-:Y:S01]  /*17220*/  FSEL R144, R144, -INF , !P1 ;  /* 0xff80000090907808 */ /* 0x000fe20004800000 */
[----:B------:R-:W-:Y:S01]  /*17230*/  HMMA.16816.F32 R24, R4, R10, R24 ;  /* 0x0000000a0418723c */ /* 0x000fe20000001818 */
[-C--:B------:R-:W-:Y:S01]  /*17240*/  ISETP.GE.AND P2, PT, R32, R181.reuse, PT ;  /* 0x000000b52000720c */ /* 0x080fe20003f46270 */
[----:B------:R-:W-:Y:S01]  /*17250*/  FMUL.FTZ R34, R34, UR9 ;  /* 0x0000000922227c20 */ /* 0x000fe20008410000 */
[-C--:B------:R-:W-:Y:S01]  /*17260*/  ISETP.GE.AND P4, PT, R32, R180.reuse, PT ;  /* 0x000000b42000720c */ /* 0x080fe20003f86270 */
[----:B------:R-:W-:Y:S01]  /*17270*/  VIADD R32, R2, 0xb8 ;  /* 0x000000b802207836 */ /* 0x000fe20000000000 */
[----:B------:R-:W-:Y:S01]  /*17280*/  FSEL R153, R153, -INF , !P2 ;  /* 0xff80000099997808 */ /* 0x000fe20005000000 */
[----:B------:R-:W4:Y:S01]  /*17290*/  MUFU.TANH R69, R47 ;  /* 0x0000002f00457308 */ /* 0x000f220000002400 */
[-C--:B------:R-:W-:Y:S01]  /*172a0*/  ISETP.GE.AND P2, PT, R28, R180.reuse, PT ;  /* 0x000000b41c00720c */ /* 0x080fe20003f46270 */
[----:B------:R-:W-:Y:S01]  /*172b0*/  VIADD R4, R2, 0xd9 ;  /* 0x000000d902047836 */ /* 0x000fe20000000000 */
[-C--:B------:R-:W-:Y:S01]  /*172c0*/  ISETP.GE.AND P6, PT, R32, R180.reuse, PT ;  /* 0x000000b42000720c */ /* 0x080fe20003fc6270 */
[----:B------:R-:W-:Y:S01]  /*172d0*/  VIADD R5, R2, 0xd8 ;  /* 0x000000d802057836 */ /* 0x000fe20000000000 */
[-C--:B------:R-:W-:Y:S01]  /*172e0*/  ISETP.GE.AND P3, PT, R29, R180.reuse, PT ;  /* 0x000000b41d00720c */ /* 0x080fe20003f66270 */
[----:B------:R-:W-:Y:S01]  /*172f0*/  FMUL.FTZ R21, R21, UR9 ;  /* 0x0000000915157c20 */ /* 0x000fe20008410000 */
[-C--:B------:R-:W-:Y:S01]  /*17300*/  ISETP.GE.AND P1, PT, R32, R181.reuse, PT ;  /* 0x000000b52000720c */ /* 0x080fe20003f26270 */
[----:B------:R-:W4:Y:S01]  /*17310*/  MUFU.TANH R70, R46 ;  /* 0x0000002e00467308 */ /* 0x000f220000002400 */
[----:B------:R-:W-:Y:S01]  /*17320*/  FSEL R135, R135, -INF , !P6 ;  /* 0xff80000087877808 */ /* 0x000fe20007000000 */
[----:B------:R-:W-:Y:S01]  /*17330*/  FMUL.FTZ R17, R17, UR9 ;  /* 0x0000000911117c20 */ /* 0x000fe20008410000 */
[----:B------:R-:W-:Y:S01]  /*17340*/  FSEL R141, R141, -INF , !P0 ;  /* 0xff8000008d8d7808 */ /* 0x000fe20004000000 */
[----:B------:R-:W-:Y:S01]  /*17350*/  FMUL.FTZ R18, R18, UR9 ;  /* 0x0000000912127c20 */ /* 0x000fe20008410000 */
[----:B------:R-:W-:Y:S01]  /*17360*/  FSEL R138, R138, -INF , !P5 ;  /* 0xff8000008a8a7808 */ /* 0x000fe20006800000 */
[----:B------:R-:W-:Y:S01]  /*17370*/  FMUL.FTZ R20, R20, UR9 ;  /* 0x0000000914147c20 */ /* 0x000fe20008410000 */
[----:B------:R-:W-:Y:S01]  /*17380*/  FSEL R76, R52, -INF , !P2 ;  /* 0xff800000344c7808 */ /* 0x000fe20005000000 */
[----:B------:R-:W4:Y:S01]  /*17390*/  MUFU.TANH R67, R35 ;  /* 0x0000002300437308 */ /* 0x000f220000002400 */
[CC--:B------:R-:W-:Y:S01]  /*173a0*/  ISETP.GE.AND P6, PT, R9.reuse, R181.reuse, PT ;  /* 0x000000b50900720c */ /* 0x0c0fe20003fc6270 */
[----:B------:R-:W-:Y:S01]  /*173b0*/  FMUL.FTZ R22, R22, UR9 ;  /* 0x0000000916167c20 */ /* 0x000fe20008410000 */
[-C--:B------:R-:W-:Y:S01]  /*173c0*/  ISETP.GE.AND P0, PT, R9, R180.reuse, PT ;  /* 0x000000b40900720c */ /* 0x080fe20003f06270 */
[----:B------:R-:W-:Y:S01]  /*173d0*/  VIADD R9, R2, 0xd1 ;  /* 0x000000d102097836 */ /* 0x000fe20000000000 */
[----:B--2---:R-:W-:Y:S01]  /*173e0*/  FSEL R134, R134, -INF , !P3 ;  /* 0xff80000086867808 */ /* 0x004fe20005800000 */
[----:B------:R-:W-:Y:S01]  /*173f0*/  FMUL.FTZ R23, R23, UR9 ;  /* 0x0000000917177c20 */ /* 0x000fe20008410000 */
[-C--:B------:R-:W-:Y:S01]  /*17400*/  ISETP.GE.AND P5, PT, R8, R180.reuse, PT ;  /* 0x000000b40800720c */ /* 0x080fe20003fa6270 */
[----:B------:R-:W2:Y:S01]  /*17410*/  MUFU.TANH R82, R82 ;  /* 0x0000005200527308 */ /* 0x000ea20000002400 */
[-C--:B------:R-:W-:Y:S01]  /*17420*/  ISETP.GE.AND P2, PT, R12, R181.reuse, PT ;  /* 0x000000b50c00720c */ /* 0x080fe20003f46270 */
[----:B------:R-:W-:Y:S01]  /*17430*/  FMUL.FTZ R24, R24, UR9 ;  /* 0x0000000918187c20 */ /* 0x000fe20008410000 */
[----:B------:R-:W-:Y:S01]  /*17440*/  FSEL R136, R136, -INF , !P4 ;  /* 0xff80000088887808 */ /* 0x000fe20006000000 */
[----:B------:R-:W-:Y:S01]  /*17450*/  FMUL.FTZ R25, R25, UR9 ;  /* 0x0000000919197c20 */ /* 0x000fe20008410000 */
[----:B------:R-:W-:Y:S01]  /*17460*/  FSEL R142, R142, -INF , !P1 ;  /* 0xff8000008e8e7808 */ /* 0x000fe20004800000 */
[----:B------:R-:W-:Y:S01]  /*17470*/  FMUL.FTZ R26, R26, UR9 ;  /* 0x000000091a1a7c20 */ /* 0x000fe20008410000 */
[-C--:B------:R-:W-:Y:S01]  /*17480*/  ISETP.GE.AND P3, PT, R8, R181.reuse, PT ;  /* 0x000000b50800720c */ /* 0x080fe20003f66270 */
[----:B------:R-:W2:Y:S01]  /*17490*/  MUFU.TANH R85, R45 ;  /* 0x0000002d00557308 */ /* 0x000ea20000002400 */
[C---:B------:R-:W-:Y:S01]  /*174a0*/  ISETP.GE.AND P4, PT, R16.reuse, R181, PT ;  /* 0x000000b51000720c */ /* 0x040fe20003f86270 */
[----:B------:R-:W-:Y:S01]  /*174b0*/  FMUL.FTZ R8, R19, UR9 ;  /* 0x0000000913087c20 */ /* 0x000fe20008410000 */
[----:B------:R-:W-:Y:S01]  /*174c0*/  ISETP.GE.AND P1, PT, R16, R180, PT ;  /* 0x000000b41000720c */ /* 0x000fe20003f26270 */
[----:B------:R-:W-:Y:S01]  /*174d0*/  FMUL.FTZ R27, R27, UR9 ;  /* 0x000000091b1b7c20 */ /* 0x000fe20008410000 */
[----:B------:R-:W-:Y:S01]  /*174e0*/  FSEL R73, R65, -INF , !P5 ;  /* 0xff80000041497808 */ /* 0x000fe20006800000 */
[----:B------:R-:W-:Y:S01]  /*174f0*/  VIADD R6, R2, 0xf8 ;  /* 0x000000f802067836 */ /* 0x000fe20000000000 */
[----:B-----5:R-:W-:Y:S01]  /*17500*/  FSEL R88, R88, -INF , !P2 ;  /* 0xff80000058587808 */ /* 0x020fe20005000000 */
[----:B------:R-:W5:Y:S01]  /*17510*/  MUFU.TANH R79, R21 ;  /* 0x00000015004f7308 */ /* 0x000f620000002400 */
[----:B------:R-:W-:-:S02]  /*17520*/  FSEL R132, R132, -INF , !P6 ;  /* 0xff80000084847808 */ /* 0x000fc40007000000 */
[----:B------:R-:W-:Y:S02]  /*17530*/  FSEL R74, R64, -INF , !P0 ;  /* 0xff800000404a7808 */ /* 0x000fe40004000000 */
[----:B------:R-:W-:Y:S02]  /*17540*/  FSEL R89, R89, -INF , !P3 ;  /* 0xff80000059597808 */ /* 0x000fe40005800000 */
[C---:B------:R-:W-:Y:S01]  /*17550*/  ISETP.GE.AND P5, PT, R4.reuse, R181, PT ;  /* 0x000000b50400720c */ /* 0x040fe20003fa6270 */
[----:B------:R-:W-:Y:S01]  /*17560*/  MUFU.TANH R83, R33 ;  /* 0x0000002100537308 */ /* 0x000fe20000002400 */
[----:B------:R-:W-:Y:S01]  /*17570*/  ISETP.GE.AND P2, PT, R4, R180, PT ;  /* 0x000000b40400720c */ /* 0x000fe20003f46270 */
[----:B------:R-:W-:Y:S01]  /*17580*/  VIADD R4, R2, 0xe1 ;  /* 0x000000e102047836 */ /* 0x000fe20000000000 */
[----:B------:R-:W-:Y:S02]  /*17590*/  FSEL R133, R133, -INF , !P4 ;  /* 0xff80000085857808 */ /* 0x000fe40006000000 */
[----:B---3--:R-:W-:-:S02]  /*175a0*/  FSEL R75, R53, -INF , !P1 ;  /* 0xff800000354b7808 */ /* 0x008fc40004800000 */
[-C--:B------:R-:W-:Y:S01]  /*175b0*/  ISETP.GE.AND P6, PT, R9, R180.reuse, PT ;  /* 0x000000b40900720c */ /* 0x080fe20003fc6270 */
[----:B------:R-:W3:Y:S01]  /*175c0*/  MUFU.TANH R68, R34 ;  /* 0x0000002200447308 */ /* 0x000ee20000002400 */
[CC--:B------:R-:W-:Y:S02]  /*175d0*/  ISETP.GE.AND P0, PT, R5.reuse, R181.reuse, PT ;  /* 0x000000b50500720c */ /* 0x0c0fe40003f06270 */
[-C--:B------:R-:W-:Y:S01]  /*175e0*/  ISETP.GE.AND P3, PT, R5, R180.reuse, PT ;  /* 0x000000b40500720c */ /* 0x080fe20003f66270 */
[----:B------:R-:W-:Y:S01]  /*175f0*/  VIADD R5, R2, 0xe0 ;  /* 0x000000e002057836 */ /* 0x000fe20000000000 */
[----:B------:R-:W-:Y:S02]  /*17600*/  ISETP.GE.AND P4, PT, R12, R180, PT ;  /* 0x000000b40c00720c */ /* 0x000fe40003f86270 */
[----:B------:R-:W-:Y:S01]  /*17610*/  ISETP.GE.AND P1, PT, R9, R181, PT ;  /* 0x000000b50900720c */ /* 0x000fe20003f26270 */
[----:B------:R-:W-:Y:S01]  /*17620*/  MUFU.TANH R81, R17 ;  /* 0x0000001100517308 */ /* 0x000fe20000002400 */
[----:B-1----:R-:W-:-:S02]  /*17630*/  FSEL R71, R71, -INF , !P6 ;  /* 0xff80000047477808 */ /* 0x002fc40007000000 */
[----:B----4-:R-:W-:Y:S02]  /*17640*/  FSEL R86, R86, -INF , !P0 ;  /* 0xff80000056567808 */ /* 0x010fe40004000000 */
[----:B------:R-:W-:Y:S02]  /*17650*/  FSEL R72, R72, -INF , !P4 ;  /* 0xff80000048487808 */ /* 0x000fe40006000000 */
[----:B------:R-:W-:Y:S01]  /*17660*/  FSEL R87, R87, -INF , !P1 ;  /* 0xff80000057577808 */ /* 0x000fe20004800000 */
[----:B------:R-:W1:Y:S01]  /*17670*/  MUFU.TANH R66, R18 ;  /* 0x0000001200427308 */ /* 0x000e620000002400 */
[CC--:B------:R-:W-:Y:S02]  /*17680*/  ISETP.GE.AND P6, PT, R4.reuse, R181.reuse, PT ;  /* 0x000000b50400720c */ /* 0x0c0fe40003fc6270 */
[----:B------:R-:W-:Y:S01]  /*17690*/  ISETP.GE.AND P0, PT, R4, R180, PT ;  /* 0x000000b40400720c */ /* 0x000fe20003f06270 */
[----:B------:R-:W-:Y:S01]  /*176a0*/  VIADD R4, R2, 0xe9 ;  /* 0x000000e902047836 */ /* 0x000fe20000000000 */
[----:B------:R-:W-:-:S02]  /*176b0*/  ISETP.GE.AND P4, PT, R5, R181, PT ;  /* 0x000000b50500720c */ /* 0x000fc40003f86270 */
[-C--:B------:R-:W-:Y:S01]  /*176c0*/  ISETP.GE.AND P1, PT, R5, R180.reuse, PT ;  /* 0x000000b40500720c */ /* 0x080fe20003f26270 */
[----:B------:R-:W-:Y:S01]  /*176d0*/  VIADD R5, R2, 0xe8 ;  /* 0x000000e802057836 */ /* 0x000fe20000000000 */
[----:B------:R-:W-:Y:S01]  /*176e0*/  FSEL R69, R69, -INF , !P2 ;  /* 0xff80000045457808 */ /* 0x000fe20005000000 */
[----:B------:R-:W4:Y:S01]  /*176f0*/  MUFU.TANH R8, R8 ;  /* 0x0000000800087308 */ /* 0x000f220000002400 */
[----:B------:R-:W-:Y:S02]  /*17700*/  FSEL R84, R84, -INF , !P4 ;  /* 0xff80000054547808 */ /* 0x000fe40006000000 */
[----:B------:R-:W-:Y:S02]  /*17710*/  FSEL R70, R70, -INF , !P3 ;  /* 0xff80000046467808 */ /* 0x000fe40005800000 */
[CC--:B------:R-:W-:Y:S02]  /*17720*/  ISETP.GE.AND P2, PT, R4.reuse, R181.reuse, PT ;  /* 0x000000b50400720c */ /* 0x0c0fe40003f46270 */
[----:B------:R-:W-:Y:S01]  /*17730*/  ISETP.GE.AND P4, PT, R4, R180, PT ;  /* 0x000000b40400720c */ /* 0x000fe20003f86270 */
[----:B------:R-:W-:Y:S01]  /*17740*/  VIADD R4, R2, 0xf1 ;  /* 0x000000f102047836 */ /* 0x000fe20000000000 */
[----:B------:R-:W-:Y:S01]  /*17750*/  ISETP.GE.AND P3, PT, R5, R181, PT ;  /* 0x000000b50500720c */ /* 0x000fe20003f66270 */
[----:B------:R-:W4:Y:S01]  /*17760*/  MUFU.TANH R80, R20 ;  /* 0x0000001400507308 */ /* 0x000f220000002400 */
[----:B------:R-:W-:-:S02]  /*17770*/  FSEL R67, R67, -INF , !P0 ;  /* 0xff80000043437808 */ /* 0x000fc40004000000 */
[----:B--2---:R-:W-:Y:S02]  /*17780*/  FSEL R82, R82, -INF , !P3 ;  /* 0xff80000052527808 */ /* 0x004fe40005800000 */
[C---:B------:R-:W-:Y:S02]  /*17790*/  ISETP.GE.AND P0, PT, R4.reuse, R181, PT ;  /* 0x000000b50400720c */ /* 0x040fe40003f06270 */
[-C--:B------:R-:W-:Y:S01]  /*177a0*/  ISETP.GE.AND P3, PT, R4, R180.reuse, PT ;  /* 0x000000b40400720c */ /* 0x080fe20003f66270 */
[----:B------:R-:W-:Y:S01]  /*177b0*/  FMUL.FTZ R4, R56, UR9 ;  /* 0x0000000938047c20 */ /* 0x000fe20008410000 */
[----:B------:R-:W2:Y:S01]  /*177c0*/  MUFU.TANH R64, R22 ;  /* 0x0000001600407308 */ /* 0x000ea20000002400 */
[----:B------:R-:W-:Y:S02]  /*177d0*/  FSEL R85, R85, -INF , !P5 ;  /* 0xff80000055557808 */ /* 0x000fe40006800000 */
[----:B------:R-:W-:Y:S01]  /*177e0*/  ISETP.GE.AND P5, PT, R5, R180, PT ;  /* 0x000000b40500720c */ /* 0x000fe20003fa6270 */
[----:B------:R-:W-:Y:S01]  /*177f0*/  VIADD R5, R2, 0xf0 ;  /* 0x000000f002057836 */ /* 0x000fe20000000000 */
[----:B-----5:R-:W-:-:S02]  /*17800*/  FSEL R79, R79, -INF , !P0 ;  /* 0xff8000004f4f7808 */ /* 0x020fc40004000000 */
[----:B------:R-:W-:Y:S01]  /*17810*/  PLOP3.LUT P0, PT, PT, PT, UP0, 0x80, 0x0 ;  /* 0x000000000000781c */ /* 0x000fe20003f0f008 */
[----:B------:R-:W5:Y:S01]  /*17820*/  MUFU.TANH R63, R23 ;  /* 0x00000017003f7308 */ /* 0x000f620000002400 */
[----:B---3--:R-:W-:Y:S02]  /*17830*/  FSEL R68, R68, -INF , !P1 ;  /* 0xff80000044447808 */ /* 0x008fe40004800000 */
[----:B------:R-:W-:Y:S02]  /*17840*/  FSEL R83, R83, -INF , !P6 ;  /* 0xff80000053537808 */ /* 0x000fe40007000000 */
[C---:B------:R-:W-:Y:S02]  /*17850*/  ISETP.GE.AND P1, PT, R5.reuse, R181, PT ;  /* 0x000000b50500720c */ /* 0x040fe40003f26270 */
[----:B------:R-:W-:Y:S01]  /*17860*/  ISETP.GE.AND P6, PT, R5, R180, PT ;  /* 0x000000b40500720c */ /* 0x000fe20003fc6270 */
[----:B------:R-:W3:Y:S01]  /*17870*/  MUFU.TANH R78, R24 ;  /* 0x00000018004e7308 */ /* 0x000ee20000002400 */
[----:B------:R-:W-:Y:S01]  /*17880*/  VIADD R5, R2, 0xf9 ;  /* 0x000000f902057836 */ /* 0x000fe20000000000 */
[----:B-1----:R-:W-:-:S02]  /*17890*/  FSEL R66, R66, -INF , !P5 ;  /* 0xff80000042427808 */ /* 0x002fc40006800000 */
[----:B------:R-:W-:Y:S02]  /*178a0*/  FSEL R81, R81, -INF , !P2 ;  /* 0xff80000051517808 */ /* 0x000fe40005000000 */
[----:B----4-:R-:W-:Y:S02]  /*178b0*/  FSEL R65, R8, -INF , !P4 ;  /* 0xff80000008417808 */ /* 0x010fe40006000000 */
[----:B------:R-:W1:Y:S01]  /*178c0*/  MUFU.TANH R77, R25 ;  /* 0x00000019004d7308 */ /* 0x000e620000002400 */
[----:B------:R-:W-:Y:S02]  /*178d0*/  FSEL R80, R80, -INF , !P1 ;  /* 0xff80000050507808 */ /* 0x000fe40004800000 */
[----:B--2---:R-:W-:Y:S02]  /*178e0*/  FSEL R64, R64, -INF , !P6 ;  /* 0xff80000040407808 */ /* 0x004fe40007000000 */
[CC--:B------:R-:W-:Y:S02]  /*178f0*/  ISETP.GE.AND P5, PT, R6.reuse, R181.reuse, PT ;  /* 0x000000b50600720c */ /* 0x0c0fe40003fa6270 */
[----:B------:R-:W-:Y:S01]  /*17900*/  ISETP.GE.AND P2, PT, R6, R180, PT ;  /* 0x000000b40600720c */ /* 0x000fe20003f46270 */
[----:B------:R-:W2:Y:S01]  /*17910*/  MUFU.TANH R62, R26 ;  /* 0x0000001a003e7308 */ /* 0x000ea20000002400 */
[----:B------:R-:W-:-:S02]  /*17920*/  ISETP.GE.AND P4, PT, R5, R181, PT ;  /* 0x000000b50500720c */ /* 0x000fc40003f86270 */
[----:B------:R-:W-:Y:S01]  /*17930*/  ISETP.GE.AND P1, PT, R5, R180, PT ;  /* 0x000000b40500720c */ /* 0x000fe20003f26270 */
[----:B------:R-:W-:Y:S01]  /*17940*/  BAR.SYNC.DEFER_BLOCKING 0x0 ;  /* 0x0000000000007b1d */ /* 0x000fe20000010000 */
[----:B------:R-:W-:Y:S02]  /*17950*/  ISETP.GE.AND P6, PT, R2, R181, PT ;  /* 0x000000b50200720c */ /* 0x000fe40003fc6270 */
[----:B-----5:R-:W-:Y:S02]  /*17960*/  FSEL R63, R63, -INF , !P3 ;  /* 0xff8000003f3f7808 */ /* 0x020fe40005800000 */
[----:B---3--:R-:W-:Y:S01]  /*17970*/  FSEL R78, R78, -INF , !P5 ;  /* 0xff8000004e4e7808 */ /* 0x008fe20006800000 */
[----:B------:R-:W3:Y:S01]  /*17980*/  MUFU.TANH R61, R27 ;  /* 0x0000001b003d7308 */ /* 0x000ee20000002400 */
[----:B-1----:R-:W-:Y:S02]  /*17990*/  FSEL R77, R77, -INF , !P4 ;  /* 0xff8000004d4d7808 */ /* 0x002fe40006000000 */
[----:B--2---:R-:W-:-:S05]  /*179a0*/  FSEL R62, R62, -INF , !P2 ;  /* 0xff8000003e3e7808 */ /* 0x004fca0005000000 */
[----:B------:R-:W1:Y:S01]  /*179b0*/  MUFU.TANH R4, R4 ;  /* 0x0000000400047308 */ /* 0x000e620000002400 */
[----:B---3--:R-:W-:Y:S02]  /*179c0*/  FSEL R61, R61, -INF , !P1 ;  /* 0xff8000003d3d7808 */ /* 0x008fe40004800000 */
[----:B-1----:R-:W-:Y:S01]  /*179d0*/  FSEL R4, R4, -INF , !P6 ;  /* 0xff80000004047808 */ /* 0x002fe20007000000 */
        /* <DEDUP_REMOVED lines=64> */
.L_x_4032:
[----:B------:R-:W-:Y:S02]  /*17de0*/  ULDC UR12, c[0x0][0x248] ;  /* 0x00009200000c7ab9 */ /* 0x000fe40000000800 */
[----:B------:R-:W-:-:S06]  /*17df0*/  USHF.L.U32 UR5, UR12, 0x8, URZ ;  /* 0x000000080c057899 */ /* 0x000fcc000800063f */
[----:B------:R-:W-:-:S04]  /*17e00*/  IADD3 R8, RZ, -UR5, RZ ;  /* 0x80000005ff087c10 */ /* 0x000fc8000fffe0ff */
[----:B------:R-:W-:-:S07]  /*17e10*/  SHF.R.S32.HI R5, RZ, 0x1f, R8 ;  /* 0x0000001fff057819 */ /* 0x000fce0000011408 */
.L_x_4033:
        /* <DEDUP_REMOVED lines=57> */
.L_x_4031:
        /* <DEDUP_REMOVED lines=120> */
[----:B------:R-:W-:-:S05]  /*18930*/  FMNMX.FTZ R2, R77, R2, !PT ;  /* 0x000000024d027209 */ /* 0x000fca0007810000 */
[----:B---3--:R-:W1:Y:S02]  /*18940*/  SHFL.BFLY PT, R6, R2, 0x2, 0x1f ;  /* 0x0c401f0002067f89 */ /* 0x008e6400000e0000 */
        /* <DEDUP_REMOVED lines=27> */
[----:B------:R-:W-:Y:S01]  /*18b00*/  FMNMX.FTZ R4, R61, R4, !PT ;  /* 0x000000043d047209 */ /* 0x000fe20007810000 */
        /* <DEDUP_REMOVED lines=28> */
[----:B--2---:R-:W-:Y:S01]  /*18cd0*/  FMNMX.FTZ R4, R4, R5, !PT ;  /* 0x0000000504047209 */ /* 0x004fe20007810000 */
[----:B------:R-:W1:Y:S01]  /*18ce0*/  MUFU.EX2 R125, R125 ;  /* 0x0000007d007d7308 */ /* 0x000e620000000800 */
[----:B---3--:R-:W-:Y:S01]  /*18cf0*/  F2FP.F16.F32.PACK_AB R46, R127, R128 ;  /* 0x000000807f2e723e */ /* 0x008fe200000000ff */
[--C-:B------:R-:W-:Y:S01]  /*18d00*/  FFMA.FTZ R194, R194, UR5, -R131.reuse ;  /* 0x00000005c2c27c23 */ /* 0x100fe20008010883 */
[--C-:B------:R-:W-:Y:S01]  /*18d10*/  FFMA.FTZ R195, R195, UR5, -R131.reuse ;  /* 0x00000005c3c37c23 */ /* 0x100fe20008010883 */
[----:B------:R-:W2:Y:S01]  /*18d20*/  SHFL.BFLY PT, R5, R4, 0x1, 0x1f ;  /* 0x0c201f0004057f89 */ /* 0x000ea200000e0000 */
[--C-:B------:R-:W-:Y:S01]  /*18d30*/  FFMA.FTZ R191, R191, UR5, -R131.reuse ;  /* 0x00000005bfbf7c23 */ /* 0x100fe20008010883 */
[--C-:B------:R-:W-:Y:S01]  /*18d40*/  FFMA.FTZ R182, R182, UR5, -R131.reuse ;  /* 0x00000005b6b67c23 */ /* 0x100fe20008010883 */
[--C-:B------:R-:W-:Y:S01]  /*18d50*/  FFMA.FTZ R177, R177, UR5, -R131.reuse ;  /* 0x00000005b1b17c23 */ /* 0x100fe20008010883 */
[----:B------:R-:W-:Y:S01]  /*18d60*/  MUFU.EX2 R124, R124 ;  /* 0x0000007c007c7308 */ /* 0x000fe20000000800 */
[--C-:B------:R-:W-:Y:S01]  /*18d70*/  FFMA.FTZ R172, R172, UR5, -R131.reuse ;  /* 0x00000005acac7c23 */ /* 0x100fe20008010883 */
[----:B------:R-:W-:Y:S01]  /*18d80*/  FFMA.FTZ R160, R160, UR5, -R131 ;  /* 0x00000005a0a07c23 */ /* 0x000fe20008010883 */
[----:B------:R-:W-:Y:S01]  /*18d90*/  FADD.FTZ R129, R130, R129 ;  /* 0x0000008182817221 */ /* 0x000fe20000010000 */
[--C-:B------:R-:W-:Y:S01]  /*18da0*/  FFMA.FTZ R155, R155, UR5, -R131.reuse ;  /* 0x000000059b9b7c23 */ /* 0x100fe20008010883 */
[--C-:B------:R-:W-:Y:S01]  /*18db0*/  FFMA.FTZ R153, R153, UR5, -R131.reuse ;  /* 0x0000000599997c23 */ /* 0x100fe20008010883 */
[----:B------:R-:W-:Y:S01]  /*18dc0*/  FFMA.FTZ R142, R142, UR5, -R131 ;  /* 0x000000058e8e7c23 */ /* 0x000fe20008010883 */
[----:B------:R-:W-:Y:S01]  /*18dd0*/  FADD.FTZ R128, R128, R129 ;  /* 0x0000008180807221 */ /* 0x000fe20000010000 */
[----:B------:R-:W3:Y:S01]  /*18de0*/  MUFU.EX2 R123, R123 ;  /* 0x0000007b007b7308 */ /* 0x000ee20000000800 */
[----:B-1----:R-:W-:Y:S01]  /*18df0*/  F2FP.F16.F32.PACK_AB R48, R125, R126 ;  /* 0x0000007e7d30723e */ /* 0x002fe200000000ff */
[--C-:B------:R-:W-:Y:S01]  /*18e00*/  FFMA.FTZ R141, R141, UR5, -R131.reuse ;  /* 0x000000058d8d7c23 */ /* 0x100fe20008010883 */
[----:B------:R-:W-:Y:S01]  /*18e10*/  FADD.FTZ R127, R127, R128 ;  /* 0x000000807f7f7221 */ /* 0x000fe20000010000 */
        /* <DEDUP_REMOVED lines=8> */
[----:B--2---:R-:W-:Y:S01]  /*18ea0*/  FMNMX.FTZ R0, R4, R5, !PT ;  /* 0x0000000504007209 */ /* 0x004fe20007810000 */
[--C-:B------:R-:W-:Y:S01]  /*18eb0*/  FFMA.FTZ R84, R84, UR5, -R131.reuse ;  /* 0x0000000554547c23 */ /* 0x100fe20008010883 */
[--C-:B------:R-:W-:Y:S01]  /*18ec0*/  FFMA.FTZ R83, R83, UR5, -R131.reuse ;  /* 0x0000000553537c23 */ /* 0x100fe20008010883 */
[----:B------:R-:W-:Y:S01]  /*18ed0*/  FFMA.FTZ R82, R82, UR5, -R131 ;  /* 0x0000000552527c23 */ /* 0x000fe20008010883 */
[C---:B------:R-:W-:Y:S01]  /*18ee0*/  FSETP.NEU.FTZ.AND P1, PT, R0.reuse, -INF , PT ;  /* 0xff8000000000780b */ /* 0x040fe20003f3d000 */
[----:B------:R-:W-:Y:S01]  /*18ef0*/  FMUL.FTZ R4, R0, UR5 ;  /* 0x0000000500047c20 */ /* 0x000fe20008410000 */
[----:B---3--:R-:W-:Y:S01]  /*18f00*/  F2FP.F16.F32.PACK_AB R50, R123, R124 ;  /* 0x0000007c7b32723e */ /* 0x008fe200000000ff */
[----:B------:R-:W-:Y:S01]  /*18f10*/  MUFU.EX2 R121, R121 ;  /* 0x0000007900797308 */ /* 0x000fe20000000800 */
[----:B------:R-:W-:Y:S01]  /*18f20*/  FADD.FTZ R124, R124, R127 ;  /* 0x0000007f7c7c7221 */ /* 0x000fe20000010000 */
[--C-:B------:R-:W-:Y:S01]  /*18f30*/  FFMA.FTZ R81, R81, UR5, -R131.reuse ;  /* 0x0000000551517c23 */ /* 0x100fe20008010883 */
[----:B------:R-:W-:Y:S01]  /*18f40*/  FSEL R105, R4, RZ, P1 ;  /* 0x000000ff04697208 */ /* 0x000fe20000800000 */
[--C-:B------:R-:W-:Y:S01]  /*18f50*/  FFMA.FTZ R80, R80, UR5, -R131.reuse ;  /* 0x0000000550507c23 */ /* 0x100fe20008010883 */
[----:B------:R-:W-:Y:S01]  /*18f60*/  FADD.FTZ R124, R123, R124 ;  /* 0x0000007c7b7c7221 */ /* 0x000fe20000010000 */
[--C-:B------:R-:W-:Y:S01]  /*18f70*/  FFMA.FTZ R79, R79, UR5, -R131.reuse ;  /* 0x000000054f4f7c23 */ /* 0x100fe20008010883 */
[----:B------:R-:W-:Y:S01]  /*18f80*/  FFMA.FTZ R78, R78, UR5, -R131 ;  /* 0x000000054e4e7c23 */ /* 0x000fe20008010883 */
[--C-:B------:R-:W-:Y:S01]  /*18f90*/  FFMA.FTZ R4, R3, UR5, -R105.reuse ;  /* 0x0000000503047c23 */ /* 0x100fe20008010869 */
[----:B------:R-:W-:Y:S01]  /*18fa0*/  LEA R3, R104, UR4, 0x1 ;  /* 0x0000000468037c11 */ /* 0x000fe2000f8e08ff */
[--C-:B------:R-:W-:Y:S01]  /*18fb0*/  FFMA.FTZ R103, R103, UR5, -R105.reuse ;  /* 0x0000000567677c23 */ /* 0x100fe20008010869 */
[--C-:B------:R-:W-:Y:S01]  /*18fc0*/  FFMA.FTZ R102, R102, UR5, -R105.reuse ;  /* 0x0000000566667c23 */ /* 0x100fe20008010869 */
[--C-:B------:R-:W-:Y:S01]  /*18fd0*/  FFMA.FTZ R101, R101, UR5, -R105.reuse ;  /* 0x0000000565657c23 */ /* 0x100fe20008010869 */
[-C--:B------:R-:W-:Y:S01]  /*18fe0*/  LEA R235, R166, R3.reuse, 0x1 ;  /* 0x00000003a6eb7211 */ /* 0x080fe200078e08ff */
[----:B------:R-:W-:Y:S01]  /*18ff0*/  MUFU.EX2 R104, R4 ;  /* 0x0000000400687308 */ /* 0x000fe20000000800 */
[C---:B------:R-:W-:Y:S01]  /*19000*/  LEA R236, R167.reuse, R3, 0x1 ;  /* 0x00000003a7ec7211 */ /* 0x040fe200078e08ff */
[----:B------:R-:W-:Y:S01]  /*19010*/  LDSM.16.MT88.4 R24, [R3+0xa000] ;  /* 0x00a000000318783b */ /* 0x000fe20000004200 */
[----:B------:R-:W-:Y:S01]  /*19020*/  LEA R234, R167, R235, 0x1 ;  /* 0x000000eba7ea7211 */ /* 0x000fe200078e08ff */
[--C-:B------:R-:W-:Y:S01]  /*19030*/  FFMA.FTZ R100, R100, UR5, -R105.reuse ;  /* 0x0000000564647c23 */ /* 0x100fe20008010869 */
[--C-:B------:R-:W-:Y:S01]  /*19040*/  FFMA.FTZ R99, R99, UR5, -R105.reuse ;  /* 0x0000000563637c23 */ /* 0x100fe20008010869 */
[----:B------:R-:W1:Y:S01]  /*19050*/  LDSM.16.MT88.4 R8, [R235+0xa000] ;  /* 0x00a00000eb08783b */ /* 0x000e620000004200 */
        /* <DEDUP_REMOVED lines=11> */
[----:B------:R-:W5:Y:S01]  /*19110*/  LDSM.16.MT88.4 R52, [R234+0xa000] ;  /* 0x00a00000ea34783b */ /* 0x000f620000004200 */
[--C-:B------:R-:W-:Y:S01]  /*19120*/  FFMA.FTZ R91, R91, UR5, -R105.reuse ;  /* 0x000000055b5b7c23 */ /* 0x100fe20008010869 */
[--C-:B------:R-:W-:Y:S01]  /*19130*/  FFMA.FTZ R90, R90, UR5, -R105.reuse ;  /* 0x000000055a5a7c23 */ /* 0x100fe20008010869 */
[--C-:B------:R-:W-:Y:S01]  /*19140*/  FFMA.FTZ R139, R139, UR5, -R105.reuse ;  /* 0x000000058b8b7c23 */ /* 0x100fe20008010869 */
[----:B------:R-:W5:Y:S01]  /*19150*/  LDSM.16.MT88.4 R36, [R236+0xa800] ;  /* 0x00a80000ec24783b */ /* 0x000f620000004200 */
[--C-:B------:R-:W-:Y:S01]  /*19160*/  FFMA.FTZ R148, R148, UR5, -R105.reuse ;  /* 0x0000000594947c23 */ /* 0x100fe20008010869 */
[----:B------:R-:W1:Y:S01]  /*19170*/  MUFU.EX2 R101, R101 ;  /* 0x0000006500657308 */ /* 0x000e620000000800 */
[----:B--2---:R-:W-:Y:S01]  /*19180*/  F2FP.F16.F32.PACK_AB R45, R103, R104 ;  /* 0x00000068672d723e */ /* 0x004fe200000000ff */
[----:B------:R-:W2:Y:S01]  /*19190*/  LDSM.16.MT88.4 R40, [R3+0xa800] ;  /* 0x00a800000328783b */ /* 0x000ea20000004200 */
        /* <DEDUP_REMOVED lines=31> */
[----:B---3--:R-:W-:Y:S01]  /*19390*/  F2FP.F16.F32.PACK_AB R49, R99, R100 ;  /* 0x000000646331723e */ /* 0x008fe200000000ff */
[--C-:B------:R-:W-:Y:S01]  /*193a0*/  FFMA.FTZ R149, R149, UR5, -R105.reuse ;  /* 0x0000000595957c23 */ /* 0x100fe20008010869 */
[C---:B------:R-:W-:Y:S01]  /*193b0*/  HMMA.16816.F32 R20, R44.reuse, R16, RZ ;  /* 0x000000102c14723c */ /* 0x040fe200000018ff */
[--C-:B------:R-:W-:Y:S01]  /*193c0*/  FFMA.FTZ R146, R146, UR5, -R105.reuse ;  /* 0x0000000592927c23 */ /* 0x100fe20008010869 */
[--C-:B------:R-:W-:Y:S01]  /*193d0*/  FFMA.FTZ R144, R144, UR5, -R105.reuse ;  /* 0x0000000590907c23 */ /* 0x100fe20008010869 */
[----:B------:R-:W-:Y:S01]  /*193e0*/  FFMA.FTZ R143, R143, UR5, -R105 ;  /* 0x000000058f8f7c23 */ /* 0x000fe20008010869 */
[----:B------:R-:W-:Y:S01]  /*193f0*/  FADD.FTZ R103, R104, R103 ;  /* 0x0000006768677221 */ /* 0x000fe20000010000 */
[----:B------:R-:W3:Y:S01]  /*19400*/  MUFU.EX2 R120, R120 ;  /* 0x0000007800787308 */ /* 0x000ee20000000800 */
[C---:B------:R-:W-:Y:S01]  /*19410*/  HMMA.16816.F32 R28, R44.reuse, R24, RZ ;  /* 0x000000182c1c723c */ /* 0x040fe200000018ff */
[----:B------:R-:W-:Y:S01]  /*19420*/  FFMA.FTZ R137, R137, UR5, -R105 ;  /* 0x0000000589897c23 */ /* 0x000fe20008010869 */
[----:B------:R-:W-:Y:S01]  /*19430*/  FADD.FTZ R102, R102, R103 ;  /* 0x0000006766667221 */ /* 0x000fe20000010000 */
[--C-:B------:R-:W-:Y:S01]  /*19440*/  FFMA.FTZ R136, R136, UR5, -R105.reuse ;  /* 0x0000000588887c23 */ /* 0x100fe20008010869 */
[--C-:B------:R-:W-:Y:S01]  /*19450*/  FFMA.FTZ R135, R135, UR5, -R105.reuse ;  /* 0x0000000587877c23 */ /* 0x100fe20008010869 */
[--C-:B------:R-:W-:Y:S01]  /*19460*/  FFMA.FTZ R134, R134, UR5, -R105.reuse ;  /* 0x0000000586867c23 */ /* 0x100fe20008010869 */
[C---:B------:R-:W-:Y:S01]  /*19470*/  HMMA.16816.F32 R16, R44.reuse, R18, RZ ;  /* 0x000000122c10723c */ /* 0x040fe200000018ff */
[----:B------:R-:W-:Y:S01]  /*19480*/  MUFU.EX2 R119, R119 ;  /* 0x0000007700777308 */ /* 0x000fe20000000800 */
[----:B-1----:R-:W-:Y:S01]  /*19490*/  F2FP.F16.F32.PACK_AB R51, R97, R98 ;  /* 0x000000626133723e */ /* 0x002fe200000000ff */
[----:B------:R-:W-:Y:S01]  /*194a0*/  FADD.FTZ R101, R101, R102 ;  /* 0x0000006665657221 */ /* 0x000fe20000010000 */
[----:B------:R-:W-:Y:S01]  /*194b0*/  FADD.FTZ R124, R122, R124 ;  /* 0x0000007c7a7c7221 */ /* 0x000fe20000010000 */
[----:B------:R-:W-:Y:S01]  /*194c0*/  FFMA.FTZ R75, R75, UR5, -R105 ;  /* 0x000000054b4b7c23 */ /* 0x000fe20008010869 */
[----:B------:R-:W-:Y:S01]  /*194d0*/  HMMA.16816.F32 R24, R44, R26, RZ ;  /* 0x0000001a2c18723c */ /* 0x000fe200000018ff */
[----:B------:R-:W-:Y:S01]  /*194e0*/  FADD.FTZ R101, R100, R101 ;  /* 0x0000006564657221 */ /* 0x000fe20000010000 */
[----:B------:R-:W-:Y:S01]  /*194f0*/  FADD.FTZ R124, R121, R124 ;  /* 0x0000007c797c7221 */ /* 0x000fe20000010000 */
[----:B------:R-:W-:Y:S01]  /*19500*/  MUFU.EX2 R96, R96 ;  /* 0x0000006000607308 */ /* 0x000fe20000000800 */
[----:B------:R-:W-:Y:S01]  /*19510*/  FFMA.FTZ R74, R74, UR5, -R105 ;  /* 0x000000054a4a7c23 */ /* 0x000fe20008010869 */
[----:B------:R-:W-:Y:S01]  /*19520*/  FADD.FTZ R101, R99, R101 ;  /* 0x0000006563657221 */ /* 0x000fe20000010000 */
[C---:B----4-:R-:W-:Y:S01]  /*19530*/  HMMA.16816.F32 R12, R48.reuse, R32, R12 ;  /* 0x00000020300c723c */ /* 0x050fe2000000180c */
[----:B---3--:R-:W-:Y:S01]  /*19540*/  FADD.FTZ R124, R120, R124 ;  /* 0x0000007c787c7221 */ /* 0x008fe20000010000 */
[----:B------:R-:W-:Y:S01]  /*19550*/  FFMA.FTZ R73, R73, UR5, -R105 ;  /* 0x0000000549497c23 */ /* 0x000fe20008010869 */
[----:B------:R-:W-:Y:S01]  /*19560*/  FADD.FTZ R101, R98, R101 ;  /* 0x0000006562657221 */ /* 0x000fe20000010000 */
[----:B------:R-:W-:Y:S01]  /*19570*/  FFMA.FTZ R72, R72, UR5, -R105 ;  /* 0x0000000548487c23 */ /* 0x000fe20008010869 */
[----:B------:R-:W1:Y:S01]  /*19580*/  MUFU.EX2 R95, R95 ;  /* 0x0000005f005f7308 */ /* 0x000e620000000800 */
[----:B------:R-:W-:Y:S01]  /*19590*/  HMMA.16816.F32 R8, R48, R34, R8 ;  /* 0x000000223008723c */ /* 0x000fe20000001808 */
[----:B------:R-:W3:Y:S01]  /*195a0*/  LDSM.16.MT88.4 R32, [R235+0xb000] ;  /* 0x00b00000eb20783b */ /* 0x000ee20000004200 */
[----:B------:R-:W-:Y:S01]  /*195b0*/  FADD.FTZ R101, R97, R101 ;  /* 0x0000006561657221 */ /* 0x000fe20000010000 */
[--C-:B------:R-:W-:Y:S01]  /*195c0*/  FFMA.FTZ R71, R71, UR5, -R105.reuse ;  /* 0x0000000547477c23 */ /* 0x100fe20008010869 */
[--C-:B------:R-:W-:Y:S01]  /*195d0*/  FFMA.FTZ R70, R70, UR5, -R105.reuse ;  /* 0x0000000546467c23 */ /* 0x100fe20008010869 */
[--C-:B------:R-:W-:Y:S01]  /*195e0*/  FFMA.FTZ R69, R69, UR5, -R105.reuse ;  /* 0x0000000545457c23 */ /* 0x100fe20008010869 */
[C---:B-----5:R-:W-:Y:S01]  /*195f0*/  HMMA.16816.F32 R4, R44.reuse, R52, RZ ;  /* 0x000000342c04723c */ /* 0x060fe200000018ff */
[----:B------:R-:W4:Y:S01]  /*19600*/  MUFU.EX2 R94, R94 ;  /* 0x0000005e005e7308 */ /* 0x000f220000000800 */
[--C-:B------:R-:W-:Y:S01]  /*19610*/  FFMA.FTZ R68, R68, UR5, -R105.reuse ;  /* 0x0000000544447c23 */ /* 0x100fe20008010869 */
[--C-:B------:R-:W-:Y:S01]  /*19620*/  FFMA.FTZ R67, R67, UR5, -R105.reuse ;  /* 0x0000000543437c23 */ /* 0x100fe20008010869 */
[--C-:B------:R-:W-:Y:S01]  /*19630*/  FFMA.FTZ R66, R66, UR5, -R105.reuse ;  /* 0x0000000542427c23 */ /* 0x100fe20008010869 */
[----:B------:R-:W-:Y:S01]  /*19640*/  FFMA.FTZ R65, R65, UR5, -R105 ;  /* 0x0000000541417c23 */ /* 0x000fe20008010869 */
[----:B------:R-:W-:Y:S01]  /*19650*/  HMMA.16816.F32 R44, R44, R54, RZ ;  /* 0x000000362c2c723c */ /* 0x000fe200000018ff */
[----:B------:R-:W-:Y:S01]  /*19660*/  F2FP.F16.F32.PACK_AB R52, R121, R122 ;  /* 0x0000007a7934723e */ /* 0x000fe200000000ff */
[----:B------:R-:W-:Y:S01]  /*19670*/  FFMA.FTZ R252, R77, UR5, -R131 ;  /* 0x000000054dfc7c23 */ /* 0x000fe20008010883 */
[----:B------:R-:W5:Y:S01]  /*19680*/  MUFU.EX2 R93, R93 ;  /* 0x0000005d005d7308 */ /* 0x000f620000000800 */
[----:B-1----:R-:W-:Y:S01]  /*19690*/  F2FP.F16.F32.PACK_AB R53, R95, R96 ;  /* 0x000000605f35723e */ /* 0x002fe200000000ff */
[----:B------:R-:W-:Y:S01]  /*196a0*/  FADD.FTZ R96, R96, R101 ;  /* 0x0000006560607221 */ /* 0x000fe20000010000 */
[C---:B------:R-:W-:Y:S01]  /*196b0*/  HMMA.16816.F32 R20, R48.reuse, R36, R20 ;  /* 0x000000243014723c */ /* 0x040fe20000001814 */
[C---:B------:R-:W-:Y:S01]  /*196c0*/  F2FP.F16.F32.PACK_AB R54, R119.reuse, R120 ;  /* 0x000000787736723e */ /* 0x040fe200000000ff */
[----:B------:R-:W-:Y:S01]  /*196d0*/  FADD.FTZ R119, R119, R124 ;  /* 0x0000007c77777221 */ /* 0x000fe20000010000 */
[----:B------:R-:W-:Y:S01]  /*196e0*/  FADD.FTZ R96, R95, R96 ;  /* 0x000000605f607221 */ /* 0x000fe20000010000 */
[--C-:B------:R-:W-:Y:S01]  /*196f0*/  FFMA.FTZ R64, R64, UR5, -R105.reuse ;  /* 0x0000000540407c23 */ /* 0x100fe20008010869 */
[----:B------:R-:W1:Y:S01]  /*19700*/  MUFU.EX2 R118, R118 ;  /* 0x0000007600767308 */ /* 0x000e620000000800 */
[C---:B------:R-:W-:Y:S01]  /*19710*/  HMMA.16816.F32 R16, R48.reuse, R38, R16 ;  /* 0x000000263010723c */ /* 0x040fe20000001810 */
[----:B------:R-:W3:Y:S01]  /*19720*/  LDSM.16.MT88.4 R36, [R236+0xb000] ;  /* 0x00b00000ec24783b */ /* 0x000ee20000004200 */
[----:B----4-:R-:W-:Y:S01]  /*19730*/  FADD.FTZ R96, R94, R96 ;  /* 0x000000605e607221 */ /* 0x010fe20000010000 */
[--C-:B------:R-:W-:Y:S01]  /*19740*/  FFMA.FTZ R62, R62, UR5, -R105.reuse ;  /* 0x000000053e3e7c23 */ /* 0x100fe20008010869 */
[--C-:B------:R-:W-:Y:S01]  /*19750*/  FFMA.FTZ R251, R61, UR5, -R105.reuse ;  /* 0x000000053dfb7c23 */ /* 0x100fe20008010869 */
[----:B------:R-:W-:Y:S01]  /*19760*/  FFMA.FTZ R63, R63, UR5, -R105 ;  /* 0x000000053f3f7c23 */ /* 0x000fe20008010869 */
[----:B--2---:R-:W-:Y:S01]  /*19770*/  HMMA.16816.F32 R28, R48, R40, R28 ;  /* 0x00000028301c723c */ /* 0x004fe2000000181c */
[----:B------:R-:W2:Y:S01]  /*19780*/  MUFU.EX2 R117, R117 ;  /* 0x0000007500757308 */ /* 0x000ea20000000800 */
[C---:B-----5:R-:W-:Y:S01]  /*19790*/  F2FP.F16.F32.PACK_AB R55, R93.reuse, R94 ;  /* 0x0000005e5d37723e */ /* 0x060fe200000000ff */
[----:B------:R-:W-:-:S03]  /*197a0*/  FADD.FTZ R96, R93, R96 ;  /* 0x000000605d607221 */ /* 0x000fc60000010000 */
[C---:B------:R-:W-:Y:S01]  /*197b0*/  HMMA.16816.F32 R24, R48.reuse, R42, R24 ;  /* 0x0000002a3018723c */ /* 0x040fe20000001818 */
[----:B------:R-:W4:Y:S02]  /*197c0*/  LDSM.16.MT88.4 R40, [R3+0xb000] ;  /* 0x00b000000328783b */ /* 0x000f240000004200 */
[----:B------:R-:W5:Y:S01]  /*197d0*/  MUFU.EX2 R116, R116 ;  /* 0x0000007400747308 */ /* 0x000f620000000800 */
[----:B-1----:R-:W-:Y:S02]  /*197e0*/  FADD.FTZ R119, R118, R119 ;  /* 0x0000007776777221 */ /* 0x002fe40000010000 */
[C---:B------:R-:W-:Y:S05]  /*197f0*/  HMMA.16816.F32 R4, R48.reuse, R56, R4 ;  /* 0x000000383004723c */ /* 0x040fea0000001804 */
[----:B------:R-:W1:Y:S01]  /*19800*/  MUFU.EX2 R115, R115 ;  /* 0x0000007300737308 */ /* 0x000e620000000800 */
[----:B------:R-:W-:Y:S01]  /*19810*/  HMMA.16816.F32 R44, R48, R58, R44 ;  /* 0x0000003a302c723c */ /* 0x000fe2000000182c */
[----:B------:R-:W4:Y:S05]  /*19820*/  LDSM.16.MT88.4 R56, [R234+0xb000] ;  /* 0x00b00000ea38783b */ /* 0x000f2a0000004200 */
[----:B---3--:R-:W-:Y:S01]  /*19830*/  HMMA.16816.F32 R12, R52, R32, R12 ;  /* 0x00000020340c723c */ /* 0x008fe2000000180c */
[----:B------:R-:W3:Y:S01]  /*19840*/  MUFU.EX2 R92, R92 ;  /* 0x0000005c005c7308 */ /* 0x000ee20000000800 */
[C---:B--2---:R-:W-:Y:S01]  /*19850*/  F2FP.F16.F32.PACK_AB R48, R117.reuse, R118 ;  /* 0x000000767530723e */ /* 0x044fe200000000ff */
[----:B------:R-:W-:-:S03]  /*19860*/  FADD.FTZ R117, R117, R119 ;  /* 0x0000007775757221 */ /* 0x000fc60000010000 */
[C---:B------:R-:W-:Y:S01]  /*19870*/  HMMA.16816.F32 R8, R52.reuse, R34, R8 ;  /* 0x000000223408723c */ /* 0x040fe20000001808 */
[----:B------:R-:W2:Y:S01]  /*19880*/  LDSM.16.MT88.4 R32, [R235+0xb800] ;  /* 0x00b80000eb20783b */ /* 0x000ea20000004200 */
[----:B-----5:R-:W-:Y:S01]  /*19890*/  FADD.FTZ R117, R116, R117 ;  /* 0x0000007574757221 */ /* 0x020fe20000010000 */
[----:B------:R-:W5:Y:S01]  /*198a0*/  MUFU.EX2 R91, R91 ;  /* 0x0000005b005b7308 */ /* 0x000f620000000800 */
[C---:B-1----:R-:W-:Y:S02]  /*198b0*/  F2FP.F16.F32.PACK_AB R50, R115.reuse, R116 ;  /* 0x000000747332723e */ /* 0x042fe400000000ff */
[----:B------:R-:W-:Y:S01]  /*198c0*/  HMMA.16816.F32 R20, R52, R36, R20 ;  /* 0x000000243414723c */ /* 0x000fe20000001814 */
[----:B------:R-:W-:-:S04]  /*198d0*/  FADD.FTZ R115, R115, R117 ;  /* 0x0000007573737221 */ /* 0x000fc80000010000 */
[----:B------:R-:W1:Y:S01]  /*198e0*/  MUFU.EX2 R90, R90 ;  /* 0x0000005a005a7308 */ /* 0x000e620000000800 */
        /* <DEDUP_REMOVED lines=14> */
[C---:B---3--:R-:W-:Y:S01]  /*199d0*/  F2FP.F16.F32.PACK_AB R51, R139.reuse, R90 ;  /* 0x0000005a8b33723e */ /* 0x048fe200000000ff */
[----:B------:R-:W3:Y:S01]  /*199e0*/  LDSM.16.MT88.4 R56, [R234+0xb800] ;  /* 0x00b80000ea38783b */ /* 0x000ee20000004200 */
[----:B------:R-:W-:-:S04]  /*199f0*/  FADD.FTZ R91, R139, R91 ;  /* 0x0000005b8b5b7221 */ /* 0x000fc80000010000 */
[----:B------:R-:W4:Y:S01]  /*19a00*/  MUFU.EX2 R112, R112 ;  /* 0x0000007000707308 */ /* 0x000f220000000800 */
[----:B--2---:R-:W-:Y:S01]  /*19a10*/  HMMA.16816.F32 R12, R48, R32, R12 ;  /* 0x00000020300c723c */ /* 0x004fe2000000180c */
[----:B-----5:R-:W-:-:S05]  /*19a20*/  FADD.FTZ R115, R114, R115 ;  /* 0x0000007372737221 */ /* 0x020fca0000010000 */
[C---:B------:R-:W-:Y:S01]  /*19a30*/  HMMA.16816.F32 R8, R48.reuse, R34, R8 ;  /* 0x000000223008723c */ /* 0x040fe20000001808 */
[----:B------:R-:W2:Y:S01]  /*19a40*/  LDSM.16.MT88.4 R32, [R235+0xc000] ;  /* 0x00c00000eb20783b */ /* 0x000ea20000004200 */
[----:B------:R-:W5:Y:S01]  /*19a50*/  MUFU.EX2 R111, R111 ;  /* 0x0000006f006f7308 */ /* 0x000f620000000800 */
[C---:B-1----:R-:W-:Y:S01]  /*19a60*/  F2FP.F16.F32.PACK_AB R52, R113.reuse, R114 ;  /* 0x000000727134723e */ /* 0x042fe200000000ff */
[----:B------:R-:W-:Y:S02]  /*19a70*/  FADD.FTZ R113, R113, R115 ;  /* 0x0000007371717221 */ /* 0x000fe40000010000 */
[C---:B------:R-:W-:Y:S04]  /*19a80*/  HMMA.16816.F32 R20, R48.reuse, R36, R20 ;  /* 0x000000243014723c */ /* 0x040fe80000001814 */
[----:B------:R-:W-:Y:S01]  /*19a90*/  MUFU.EX2 R148, R148 ;  /* 0x0000009400947308 */ /* 0x000fe20000000800 */
[----:B----4-:R-:W-:Y:S01]  /*19aa0*/  FADD.FTZ R113, R112, R113 ;  /* 0x0000007170717221 */ /* 0x010fe20000010000 */
[C---:B------:R-:W-:Y:S01]  /*19ab0*/  HMMA.16816.F32 R16, R48.reuse, R38, R16 ;  /* 0x000000263010723c */ /* 0x040fe20000001810 */
[----:B------:R-:W1:Y:S05]  /*19ac0*/  LDSM.16.MT88.4 R36, [R236+0xc000] ;  /* 0x00c00000ec24783b */ /* 0x000e6a0000004200 */
[----:B------:R-:W-:Y:S01]  /*19ad0*/  HMMA.16816.F32 R28, R48, R40, R28 ;  /* 0x00000028301c723c */ /* 0x000fe2000000181c */
[----:B------:R-:W4:Y:S01]  /*19ae0*/  MUFU.EX2 R150, R150 ;  /* 0x0000009600967308 */ /* 0x000f220000000800 */
[C---:B-----5:R-:W-:Y:S01]  /*19af0*/  F2FP.F16.F32.PACK_AB R54, R111.reuse, R112 ;  /* 0x000000706f36723e */ /* 0x060fe200000000ff */
[----:B------:R-:W-:-:S03]  /*19b00*/  FADD.FTZ R111, R111, R113 ;  /* 0x000000716f6f7221 */ /* 0x000fc60000010000 */
[C---:B------:R-:W-:Y:S01]  /*19b10*/  HMMA.16816.F32 R24, R48.reuse, R42, R24 ;  /* 0x0000002a3018723c */ /* 0x040fe20000001818 */
[----:B------:R-:W5:Y:S02]  /*19b20*/  LDSM.16.MT88.4 R40, [R3+0xc000] ;  /* 0x00c000000328783b */ /* 0x000f640000004200 */
[----:B------:R-:W-:Y:S03]  /*19b30*/  MUFU.EX2 R151, R151 ;  /* 0x0000009700977308 */ /* 0x000fe60000000800 */
[C---:B---3--:R-:W-:Y:S05]  /*19b40*/  HMMA.16816.F32 R4, R48.reuse, R56, R4 ;  /* 0x000000383004723c */ /* 0x048fea0000001804 */
[----:B------:R-:W3:Y:S01]  /*19b50*/  MUFU.EX2 R152, R152 ;  /* 0x0000009800987308 */ /* 0x000ee20000000800 */
[----:B------:R-:W-:Y:S01]  /*19b60*/  HMMA.16816.F32 R44, R48, R58, R44 ;  /* 0x0000003a302c723c */ /* 0x000fe2000000182c */
[----:B----4-:R-:W-:Y:S01]  /*19b70*/  F2FP.F16.F32.PACK_AB R53, R150, R148 ;  /* 0x000000949635723e */ /* 0x010fe200000000ff */
[----:B------:R-:W4:Y:S01]  /*19b80*/  LDSM.16.MT88.4 R56, [R234+0xc000] ;  /* 0x00c00000ea38783b */ /* 0x000f220000004200 */
[----:B------:R-:W-:-:S04]  /*19b90*/  FADD.FTZ R148, R148, R91 ;  /* 0x0000005b94947221 */ /* 0x000fc80000010000 */
[----:B------:R-:W1:Y:S01]  /*19ba0*/  MUFU.EX2 R110, R110 ;  /* 0x0000006e006e7308 */ /* 0x000e620000000800 */
[----:B------:R-:W-:-:S07]  /*19bb0*/  FADD.FTZ R148, R150, R148 ;  /* 0x0000009496947221 */ /* 0x000fce0000010000 */
[----:B------:R-:W5:Y:S01]  /*19bc0*/  MUFU.EX2 R109, R109 ;  /* 0x0000006d006d7308 */ /* 0x000f620000000800 */
[----:B---3--:R-:W-:Y:S01]  /*19bd0*/  F2FP.F16.F32.PACK_AB R55, R152, R151 ;  /* 0x000000979837723e */ /* 0x008fe200000000ff */
[----:B------:R-:W-:-:S04]  /*19be0*/  FADD.FTZ R151, R151, R148 ;  /* 0x0000009497977221 */ /* 0x000fc80000010000 */
[----:B------:R-:W-:Y:S02]  /*19bf0*/  FADD.FTZ R151, R152, R151 ;  /* 0x0000009798977221 */ /* 0x000fe40000010000 */
[----:B--2---:R-:W-:Y:S01]  /*19c00*/  HMMA.16816.F32 R12, R52, R32, R12 ;  /* 0x00000020340c723c */ /* 0x004fe2000000180c */
        /* <DEDUP_REMOVED lines=8> */
[----:B------:R-:W-:Y:S01]  /*19c90*/  MUFU.EX2 R158, R158 ;  /* 0x0000009e009e7308 */ /* 0x000fe20000000800 */
[----:B------:R-:W-:Y:S01]  /*19ca0*/  HMMA.16816.F32 R16, R52, R38, R16 ;  /* 0x000000263410723c */ /* 0x000fe20000001810 */
[----:B------:R-:W5:Y:S01]  /*19cb0*/  LDSM.16.MT88.4 R36, [R236+0xc800] ;  /* 0x00c80000ec24783b */ /* 0x000f620000004200 */
[----:B--2---:R-:W-:-:S04]  /*19cc0*/  FADD.FTZ R109, R108, R109 ;  /* 0x0000006d6c6d7221 */ /* 0x004fc80000010000 */
[----:B------:R-:W-:Y:S01]  /*19cd0*/  HMMA.16816.F32 R28, R52, R40, R28 ;  /* 0x00000028341c723c */ /* 0x000fe2000000181c */
[----:B------:R-:W2:Y:S01]  /*19ce0*/  MUFU.EX2 R159, R159 ;  /* 0x0000009f009f7308 */ /* 0x000ea20000000800 */
[C---:B---3--:R-:W-:Y:S01]  /*19cf0*/  F2FP.F16.F32.PACK_AB R50, R107.reuse, R108 ;  /* 0x0000006c6b32723e */ /* 0x048fe200000000ff */
[----:B------:R-:W-:-:S03]  /*19d00*/  FADD.FTZ R109, R107, R109 ;  /* 0x0000006d6b6d7221 */ /* 0x000fc60000010000 */
[C---:B------:R-:W-:Y:S01]  /*19d10*/  HMMA.16816.F32 R24, R52.reuse, R42, R24 ;  /* 0x0000002a3418723c */ /* 0x040fe20000001818 */
[----:B------:R-:W3:Y:S02]  /*19d20*/  LDSM.16.MT88.4 R40, [R3+0xc800] ;  /* 0x00c800000328783b */ /* 0x000ee40000004200 */
[----:B------:R-:W1:Y:S03]  /*19d30*/  MUFU.EX2 R161, R161 ;  /* 0x000000a100a17308 */ /* 0x000e660000000800 */
[C---:B----4-:R-:W-:Y:S05]  /*19d40*/  HMMA.16816.F32 R4, R52.reuse, R56, R4 ;  /* 0x000000383404723c */ /* 0x050fea0000001804 */
[----:B------:R-:W4:Y:S01]  /*19d50*/  MUFU.EX2 R163, R163 ;  /* 0x000000a300a37308 */ /* 0x000f220000000800 */
[----:B------:R-:W-:Y:S01]  /*19d60*/  HMMA.16816.F32 R44, R52, R58, R44 ;  /* 0x0000003a342c723c */ /* 0x000fe2000000182c */
[----:B--2---:R-:W-:Y:S01]  /*19d70*/  F2FP.F16.F32.PACK_AB R49, R159, R158 ;  /* 0x0000009e9f31723e */ /* 0x004fe200000000ff */
[----:B------:R-:W2:Y:S01]  /*19d80*/  LDSM.16.MT88.4 R56, [R234+0xc800] ;  /* 0x00c80000ea38783b */ /* 0x000ea20000004200 */
[----:B------:R-:W-:-:S04]  /*19d90*/  FADD.FTZ R158, R158, R151 ;  /* 0x000000979e9e7221 */ /* 0x000fc80000010000 */
[----:B------:R-:W-:Y:S01]  /*19da0*/  MUFU.EX2 R106, R106 ;  /* 0x0000006a006a7308 */ /* 0x000fe20000000800 */
[----:B------:R-:W-:-:S04]  /*19db0*/  FADD.FTZ R159, R159, R158 ;  /* 0x0000009e9f9f7221 */ /* 0x000fc80000010000 */
[----:B-1----:R-:W-:-:S03]  /*19dc0*/  FADD.FTZ R159, R161, R159 ;  /* 0x0000009fa19f7221 */ /* 0x002fc60000010000 */
[----:B------:R-:W1:Y:S01]  /*19dd0*/  MUFU.EX2 R140, R140 ;  /* 0x0000008c008c7308 */ /* 0x000e620000000800 */
[C---:B----4-:R-:W-:Y:S01]  /*19de0*/  F2FP.F16.F32.PACK_AB R51, R163.reuse, R161 ;  /* 0x000000a1a333723e */ /* 0x050fe200000000ff */
[----:B------:R-:W-:-:S06]  /*19df0*/  FADD.FTZ R163, R163, R159 ;  /* 0x0000009fa3a37221 */ /* 0x000fcc0000010000 */
[C---:B------:R-:W-:Y:S01]  /*19e00*/  HMMA.16816.F32 R12, R48.reuse, R32, R12 ;  /* 0x00000020300c723c */ /* 0x040fe2000000180c */
[----:B------:R-:W-:Y:S05]  /*19e10*/  MUFU.EX2 R145, R145 ;  /* 0x0000009100917308 */ /* 0x000fea0000000800 */
[C---:B------:R-:W-:Y:S01]  /*19e20*/  HMMA.16816.F32 R8, R48.reuse, R34, R8 ;  /* 0x000000223008723c */ /* 0x040fe20000001808 */
[----:B------:R-:W4:Y:S02]  /*19e30*/  LDSM.16.MT88.4 R32, [R235+0xd000] ;  /* 0x00d00000eb20783b */ /* 0x000f240000004200 */
[----:B------:R-:W2:Y:S01]  /*19e40*/  MUFU.EX2 R147, R147 ;  /* 0x0000009300937308 */ /* 0x000ea20000000800 */
[----:B-1----:R-:W-:Y:S01]  /*19e50*/  F2FP.F16.F32.PACK_AB R52, R140, R106 ;  /* 0x0000006a8c34723e */ /* 0x002fe200000000ff */
        /* <DEDUP_REMOVED lines=13> */
[----:B------:R-:W4:Y:S01]  /*19f30*/  MUFU.EX2 R176, R176 ;  /* 0x000000b000b07308 */ /* 0x000f220000000800 */
[----:B-1----:R-:W-:Y:S02]  /*19f40*/  FADD.FTZ R163, R174, R163 ;  /* 0x000000a3aea37221 */ /* 0x002fe40000010000 */
[C---:B------:R-:W-:Y:S05]  /*19f50*/  HMMA.16816.F32 R4, R48.reuse, R56, R4 ;  /* 0x000000383004723c */ /* 0x040fea0000001804 */
[----:B------:R-:W1:Y:S01]  /*19f60*/  MUFU.EX2 R178, R178 ;  /* 0x000000b200b27308 */ /* 0x000e620000000800 */
[----:B------:R-:W-:Y:S01]  /*19f70*/  HMMA.16816.F32 R44, R48, R58, R44 ;  /* 0x0000003a302c723c */ /* 0x000fe2000000182c */
[C---:B---3--:R-:W-:Y:S01]  /*19f80*/  F2FP.F16.F32.PACK_AB R53, R175.reuse, R174 ;  /* 0x000000aeaf35723e */ /* 0x048fe200000000ff */
[----:B------:R-:W3:Y:S01]  /*19f90*/  LDSM.16.MT88.4 R56, [R234+0xd000] ;  /* 0x00d00000ea38783b */ /* 0x000ee20000004200 */
[----:B------:R-:W-:-:S04]  /*19fa0*/  FADD.FTZ R175, R175, R163 ;  /* 0x000000a3afaf7221 */ /* 0x000fc80000010000 */
[----:B------:R-:W5:Y:S01]  /*19fb0*/  MUFU.EX2 R154, R154 ;  /* 0x0000009a009a7308 */ /* 0x000f620000000800 */
[----:B----4-:R-:W-:-:S07]  /*19fc0*/  FADD.FTZ R175, R176, R175 ;  /* 0x000000afb0af7221 */ /* 0x010fce0000010000 */
[----:B------:R-:W4:Y:S01]  /*19fd0*/  MUFU.EX2 R156, R156 ;  /* 0x0000009c009c7308 */ /* 0x000f220000000800 */
[C---:B-1----:R-:W-:Y:S01]  /*19fe0*/  F2FP.F16.F32.PACK_AB R55, R178.reuse, R176 ;  /* 0x000000b0b237723e */ /* 0x042fe200000000ff */
[----:B------:R-:W-:-:S06]  /*19ff0*/  FADD.FTZ R178, R178, R175 ;  /* 0x000000afb2b27221 */ /* 0x000fcc0000010000 */
[----:B------:R-:W-:Y:S01]  /*1a000*/  HMMA.16816.F32 R12, R52, R32, R12 ;  /* 0x00000020340c723c */ /* 0x000fe2000000180c */
[----:B------:R-:W-:Y:S01]  /*1a010*/  MUFU.EX2 R157, R157 ;  /* 0x0000009d009d7308 */ /* 0x000fe20000000800 */
[----:B-----5:R-:W-:-:S04]  /*1a020*/  FADD.FTZ R145, R154, R145 ;  /* 0x000000919a917221 */ /* 0x020fc80000010000 */
[C---:B------:R-:W-:Y:S01]  /*1a030*/  HMMA.16816.F32 R8, R52.reuse, R34, R8 ;  /* 0x000000223408723c */ /* 0x040fe20000001808 */
[----:B------:R-:W1:Y:S02]  /*1a040*/  LDSM.16.MT88.4 R32, [R235+0xd800] ;  /* 0x00d80000eb20783b */ /* 0x000e640000004200 */
[----:B------:R-:W5:Y:S01]  /*1a050*/  MUFU.EX2 R165, R165 ;  /* 0x000000a500a57308 */ /* 0x000f620000000800 */
[C---:B----4-:R-:W-:Y:S01]  /*1a060*/  F2FP.F16.F32.PACK_AB R48, R156.reuse, R154 ;  /* 0x0000009a9c30723e */ /* 0x050fe200000000ff */
[----:B------:R-:W-:Y:S01]  /*1a070*/  FADD.FTZ R145, R156, R145 ;  /* 0x000000919c917221 */ /* 0x000fe20000010000 */
[C---:B------:R-:W-:Y:S05]  /*1a080*/  HMMA.16816.F32 R20, R52.reuse, R36, R20 ;  /* 0x000000243414723c */ /* 0x040fea0000001814 */
[----:B------:R-:W4:Y:S01]  /*1a090*/  MUFU.EX2 R188, R188 ;  /* 0x000000bc00bc7308 */ /* 0x000f220000000800 */
[C---:B------:R-:W-:Y:S01]  /*1a0a0*/  HMMA.16816.F32 R16, R52.reuse, R38, R16 ;  /* 0x000000263410723c */ /* 0x040fe20000001810 */
[----:B------:R-:W1:Y:S05]  /*1a0b0*/  LDSM.16.MT88.4 R36, [R236+0xd800] ;  /* 0x00d80000ec24783b */ /* 0x000e6a0000004200 */
[----:B--2---:R-:W-:Y:S01]  /*1a0c0*/  HMMA.16816.F32 R28, R52, R40, R28 ;  /* 0x00000028341c723c */ /* 0x004fe2000000181c */
[----:B------:R-:W2:Y:S01]  /*1a0d0*/  MUFU.EX2 R190, R190 ;  /* 0x000000be00be7308 */ /* 0x000ea20000000800 */
[----:B-----5:R-:W-:Y:S01]  /*1a0e0*/  F2FP.F16.F32.PACK_AB R50, R165, R157 ;  /* 0x0000009da532723e */ /* 0x020fe200000000ff */
[----:B------:R-:W-:-:S03]  /*1a0f0*/  FADD.FTZ R157, R157, R145 ;  /* 0x000000919d9d7221 */ /* 0x000fc60000010000 */
[C---:B------:R-:W-:Y:S01]  /*1a100*/  HMMA.16816.F32 R24, R52.reuse, R42, R24 ;  /* 0x0000002a3418723c */ /* 0x040fe20000001818 */
[----:B------:R-:W5:Y:S01]  /*1a110*/  LDSM.16.MT88.4 R40, [R3+0xd800] ;  /* 0x00d800000328783b */ /* 0x000f620000004200 */
[----:B------:R-:W-:Y:S01]  /*1a120*/  FADD.FTZ R157, R165, R157 ;  /* 0x0000009da59d7221 */ /* 0x000fe20000010000 */
[----:B------:R-:W-:Y:S01]  /*1a130*/  MUFU.EX2 R192, R192 ;  /* 0x000000c000c07308 */ /* 0x000fe20000000800 */
[----:B----4-:R-:W-:Y:S02]  /*1a140*/  FADD.FTZ R178, R188, R178 ;  /* 0x000000b2bcb27221 */ /* 0x010fe40000010000 */
[C---:B---3--:R-:W-:Y:S05]  /*1a150*/  HMMA.16816.F32 R4, R52.reuse, R56, R4 ;  /* 0x000000383404723c */ /* 0x048fea0000001804 */
[----:B------:R-:W3:Y:S01]  /*1a160*/  MUFU.EX2 R193, R193 ;  /* 0x000000c100c17308 */ /* 0x000ee20000000800 */
[----:B------:R-:W-:Y:S01]  /*1a170*/  HMMA.16816.F32 R44, R52, R58, R44 ;  /* 0x0000003a342c723c */ /* 0x000fe2000000182c */
[C---:B--2---:R-:W-:Y:S01]  /*1a180*/  F2FP.F16.F32.PACK_AB R49, R190.reuse, R188 ;  /* 0x000000bcbe31723e */ /* 0x044fe200000000ff */
[----:B------:R-:W2:Y:S01]  /*1a190*/  LDSM.16.MT88.4 R56, [R234+0xd800] ;  /* 0x00d80000ea38783b */ /* 0x000ea20000004200 */
[----:B------:R-:W-:-:S04]  /*1a1a0*/  FADD.FTZ R190, R190, R178 ;  /* 0x000000b2bebe7221 */ /* 0x000fc80000010000 */
[----:B------:R-:W4:Y:S08]  /*1a1b0*/  MUFU.EX2 R171, R171 ;  /* 0x000000ab00ab7308 */ /* 0x000f300000000800 */
[----:B------:R-:W5:Y:S01]  /*1a1c0*/  MUFU.EX2 R173, R173 ;  /* 0x000000ad00ad7308 */ /* 0x000f620000000800 */
[----:B---3--:R-:W-:Y:S01]  /*1a1d0*/  F2FP.F16.F32.PACK_AB R51, R193, R192 ;  /* 0x000000c0c133723e */ /* 0x008fe200000000ff */
[----:B------:R-:W-:-:S04]  /*1a1e0*/  FADD.FTZ R192, R192, R190 ;  /* 0x000000bec0c07221 */ /* 0x000fc80000010000 */
[----:B------:R-:W-:Y:S02]  /*1a1f0*/  FADD.FTZ R192, R193, R192 ;  /* 0x000000c0c1c07221 */ /* 0x000fe40000010000 */
        /* <DEDUP_REMOVED lines=8> */
[C---:B------:R-:W-:Y:S01]  /*1a280*/  HMMA.16816.F32 R20, R48.reuse, R36, R20 ;  /* 0x000000243014723c */ /* 0x040fe20000001814 */
[----:B------:R-:W-:Y:S04]  /*1a290*/  LDSM.16.MT88.4 R156, [R3+0x11800] ;  /* 0x01180000039c783b */ /* 0x000fe80000004200 */
[----:B------:R-:W-:Y:S01]  /*1a2a0*/  MUFU.EX2 R189, R189 ;  /* 0x000000bd00bd7308 */ /* 0x000fe20000000800 */
[----:B------:R-:W-:Y:S01]  /*1a2b0*/  HMMA.16816.F32 R16, R48, R38, R16 ;  /* 0x000000263010723c */ /* 0x000fe20000001810 */
[----:B------:R-:W5:Y:S01]  /*1a2c0*/  LDSM.16.MT88.4 R36, [R236+0xe000] ;  /* 0x00e00000ec24783b */ /* 0x000f620000004200 */
[----:B-1----:R-:W-:-:S04]  /*1a2d0*/  FADD.FTZ R173, R179, R173 ;  /* 0x000000adb3ad7221 */ /* 0x002fc80000010000 */
[----:B------:R-:W-:Y:S01]  /*1a2e0*/  HMMA.16816.F32 R28, R48, R40, R28 ;  /* 0x00000028301c723c */ /* 0x000fe2000000181c */
[----:B------:R-:W1:Y:S01]  /*1a2f0*/  MUFU.EX2 R186, R186 ;  /* 0x000000ba00ba7308 */ /* 0x000e620000000800 */
[C---:B----4-:R-:W-:Y:S01]  /*1a300*/  F2FP.F16.F32.PACK_AB R54, R185.reuse, R179 ;  /* 0x000000b3b936723e */ /* 0x050fe200000000ff */
[----:B------:R-:W-:-:S03]  /*1a310*/  FADD.FTZ R185, R185, R173 ;  /* 0x000000adb9b97221 */ /* 0x000fc60000010000 */
[C---:B------:R-:W-:Y:S01]  /*1a320*/  HMMA.16816.F32 R24, R48.reuse, R42, R24 ;  /* 0x0000002a3018723c */ /* 0x040fe20000001818 */
[----:B------:R-:W4:Y:S02]  /*1a330*/  LDSM.16.MT88.4 R40, [R3+0xe000] ;  /* 0x00e000000328783b */ /* 0x000f240000004200 */
[----:B------:R-:W-:Y:S03]  /*1a340*/  MUFU.EX2 R184, R184 ;  /* 0x000000b800b87308 */ /* 0x000fe60000000800 */
[C---:B--2---:R-:W-:Y:S05]  /*1a350*/  HMMA.16816.F32 R4, R48.reuse, R56, R4 ;  /* 0x000000383004723c */ /* 0x044fea0000001804 */
[----:B------:R-:W2:Y:S01]  /*1a360*/  MUFU.EX2 R183, R183 ;  /* 0x000000b700b77308 */ /* 0x000ea20000000800 */
[----:B------:R-:W-:Y:S01]  /*1a370*/  HMMA.16816.F32 R44, R48, R58, R44 ;  /* 0x0000003a302c723c */ /* 0x000fe2000000182c */
[----:B-1----:R-:W-:Y:S01]  /*1a380*/  F2FP.F16.F32.PACK_AB R53, R186, R189 ;  /* 0x000000bdba35723e */ /* 0x002fe200000000ff */
[----:B------:R-:W1:Y:S01]  /*1a390*/  LDSM.16.MT88.4 R56, [R234+0xe000] ;  /* 0x00e00000ea38783b */ /* 0x000e620000004200 */
[----:B------:R-:W-:-:S04]  /*1a3a0*/  FADD.FTZ R189, R189, R192 ;  /* 0x000000c0bdbd7221 */ /* 0x000fc80000010000 */
[----:B------:R-:W5:Y:S01]  /*1a3b0*/  MUFU.EX2 R187, R187 ;  /* 0x000000bb00bb7308 */ /* 0x000f620000000800 */
[----:B------:R-:W-:-:S07]  /*1a3c0*/  FADD.FTZ R189, R186, R189 ;  /* 0x000000bdbabd7221 */ /* 0x000fce0000010000 */
[----:B------:R-:W4:Y:S01]  /*1a3d0*/  MUFU.EX2 R194, R194 ;  /* 0x000000c200c27308 */ /* 0x000f220000000800 */
[----:B--2---:R-:W-:Y:S01]  /*1a3e0*/  F2FP.F16.F32.PACK_AB R55, R183, R184 ;  /* 0x000000b8b737723e */ /* 0x004fe200000000ff */
[----:B------:R-:W-:-:S04]  /*1a3f0*/  FADD.FTZ R184, R184, R189 ;  /* 0x000000bdb8b87221 */ /* 0x000fc80000010000 */
[----:B------:R-:W-:Y:S02]  /*1a400*/  FADD.FTZ R184, R183, R184 ;  /* 0x000000b8b7b87221 */ /* 0x000fe40000010000 */
[----:B---3--:R-:W-:Y:S01]  /*1a410*/  HMMA.16816.F32 R12, R52, R32, R12 ;  /* 0x00000020340c723c */ /* 0x008fe2000000180c */
[----:B------:R-:W2:Y:S01]  /*1a420*/  MUFU.EX2 R195, R195 ;  /* 0x000000c300c37308 */ /* 0x000ea20000000800 */
[----:B-----5:R-:W-:-:S04]  /*1a430*/  FADD.FTZ R185, R187, R185 ;  /* 0x000000b9bbb97221 */ /* 0x020fc80000010000 */
[C---:B------:R-:W-:Y:S01]  /*1a440*/  HMMA.16816.F32 R8, R52.reuse, R34, R8 ;  /* 0x000000223408723c */ /* 0x040fe20000001808 */
[----:B------:R-:W3:Y:S02]  /*1a450*/  LDSM.16.MT88.4 R32, [R235+0xe800] ;  /* 0x00e80000eb20783b */ /* 0x000ee40000004200 */
[----:B------:R-:W5:Y:S01]  /*1a460*/  MUFU.EX2 R191, R191 ;  /* 0x000000bf00bf7308 */ /* 0x000f620000000800 */
[C---:B----4-:R-:W-:Y:S01]  /*1a470*/  F2FP.F16.F32.PACK_AB R48, R194.reuse, R187 ;  /* 0x000000bbc230723e */ /* 0x050fe200000000ff */
[----:B------:R-:W-:Y:S01]  /*1a480*/  FADD.FTZ R185, R194, R185 ;  /* 0x000000b9c2b97221 */ /* 0x000fe20000010000 */
[C---:B------:R-:W-:Y:S05]  /*1a490*/  HMMA.16816.F32 R20, R52.reuse, R36, R20 ;  /* 0x000000243414723c */ /* 0x040fea0000001814 */
[----:B------:R-:W4:Y:S01]  /*1a4a0*/  MUFU.EX2 R170, R170 ;  /* 0x000000aa00aa7308 */ /* 0x000f220000000800 */
[----:B------:R-:W-:Y:S01]  /*1a4b0*/  HMMA.16816.F32 R16, R52, R38, R16 ;  /* 0x000000263410723c */ /* 0x000fe20000001810 */
[----:B------:R-:W3:Y:S01]  /*1a4c0*/  LDSM.16.MT88.4 R36, [R236+0xe800] ;  /* 0x00e80000ec24783b */ /* 0x000ee20000004200 */
[----:B--2---:R-:W-:-:S04]  /*1a4d0*/  FADD.FTZ R185, R195, R185 ;  /* 0x000000b9c3b97221 */ /* 0x004fc80000010000 */
[----:B------:R-:W-:Y:S01]  /*1a4e0*/  HMMA.16816.F32 R28, R52, R40, R28 ;  /* 0x00000028341c723c */ /* 0x000fe2000000181c */
[----:B------:R-:W2:Y:S01]  /*1a4f0*/  MUFU.EX2 R169, R169 ;  /* 0x000000a900a97308 */ /* 0x000ea20000000800 */
[C---:B-----5:R-:W-:Y:S01]  /*1a500*/  F2FP.F16.F32.PACK_AB R50, R191.reuse, R195 ;  /* 0x000000c3bf32723e */ /* 0x060fe200000000ff */
[----:B------:R-:W-:-:S03]  /*1a510*/  FADD.FTZ R191, R191, R185 ;  /* 0x000000b9bfbf7221 */ /* 0x000fc60000010000 */
[C---:B------:R-:W-:Y:S01]  /*1a520*/  HMMA.16816.F32 R24, R52.reuse, R42, R24 ;  /* 0x0000002a3418723c */ /* 0x040fe20000001818 */
[----:B------:R-:W5:Y:S02]  /*1a530*/  LDSM.16.MT88.4 R40, [R3+0xe800] ;  /* 0x00e800000328783b */ /* 0x000f640000004200 */
[----:B------:R-:W-:Y:S01]  /*1a540*/  MUFU.EX2 R168, R168 ;  /* 0x000000a800a87308 */ /* 0x000fe20000000800 */
[----:B----4-:R-:W-:Y:S02]  /*1a550*/  FADD.FTZ R184, R170, R184 ;  /* 0x000000b8aab87221 */ /* 0x010fe40000010000 */
[C---:B-1----:R-:W-:Y:S05]  /*1a560*/  HMMA.16816.F32 R4, R52.reuse, R56, R4 ;  /* 0x000000383404723c */ /* 0x042fea0000001804 */
[----:B------:R-:W1:Y:S01]  /*1a570*/  MUFU.EX2 R162, R162 ;  /* 0x000000a200a27308 */ /* 0x000e620000000800 */
[----:B------:R-:W-:Y:S01]  /*1a580*/  HMMA.16816.F32 R44, R52, R58, R44 ;  /* 0x0000003a342c723c */ /* 0x000fe2000000182c */
[C---:B--2---:R-:W-:Y:S01]  /*1a590*/  F2FP.F16.F32.PACK_AB R49, R169.reuse, R170 ;  /* 0x000000aaa931723e */ /* 0x044fe200000000ff */
[----:B------:R-:W2:Y:S01]  /*1a5a0*/  LDSM.16.MT88.4 R56, [R234+0xe800] ;  /* 0x00e80000ea38783b */ /* 0x000ea20000004200 */
[----:B------:R-:W-:-:S04]  /*1a5b0*/  FADD.FTZ R184, R169, R184 ;  /* 0x000000b8a9b87221 */ /* 0x000fc80000010000 */
[----:B------:R-:W4:Y:S08]  /*1a5c0*/  MUFU.EX2 R182, R182 ;  /* 0x000000b600b67308 */ /* 0x000f300000000800 */
[----:B------:R-:W5:Y:S01]  /*1a5d0*/  MUFU.EX2 R177, R177 ;  /* 0x000000b100b17308 */ /* 0x000f620000000800 */
[----:B-1----:R-:W-:Y:S01]  /*1a5e0*/  F2FP.F16.F32.PACK_AB R51, R162, R168 ;  /* 0x000000a8a233723e */ /* 0x002fe200000000ff */
[----:B------:R-:W-:-:S04]  /*1a5f0*/  FADD.FTZ R168, R168, R184 ;  /* 0x000000b8a8a87221 */ /* 0x000fc80000010000 */
[----:B------:R-:W-:Y:S02]  /*1a600*/  FADD.FTZ R168, R162, R168 ;  /* 0x000000a8a2a87221 */ /* 0x000fe40000010000 */
[----:B---3--:R-:W-:Y:S01]  /*1a610*/  HMMA.16816.F32 R12, R48, R32, R12 ;  /* 0x00000020300c723c */ /* 0x008fe2000000180c */
[----:B------:R-:W-:Y:S01]  /*1a620*/  MUFU.EX2 R172, R172 ;  /* 0x000000ac00ac7308 */ /* 0x000fe20000000800 */
[----:B----4-:R-:W-:-:S04]  /*1a630*/  FADD.FTZ R191, R182, R191 ;  /* 0x000000bfb6bf7221 */ /* 0x010fc80000010000 */
[C---:B------:R-:W-:Y:S01]  /*1a640*/  HMMA.16816.F32 R8, R48.reuse, R34, R8 ;  /* 0x000000223008723c */ /* 0x040fe20000001808 */
[----:B------:R-:W1:Y:S02]  /*1a650*/  LDSM.16.MT88.4 R32, [R235+0xf000] ;  /* 0x00f00000eb20783b */ /* 0x000e640000004200 */
[----:B------:R-:W3:Y:S01]  /*1a660*/  MUFU.EX2 R160, R160 ;  /* 0x000000a000a07308 */ /* 0x000ee20000000800 */
[C---:B-----5:R-:W-:Y:S01]  /*1a670*/  F2FP.F16.F32.PACK_AB R52, R177.reuse, R182 ;  /* 0x000000b6b134723e */ /* 0x060fe200000000ff */
        /* <DEDUP_REMOVED lines=16> */
[----:B------:R-:W-:Y:S01]  /*1a780*/  HMMA.16816.F32 R44, R48, R58, R44 ;  /* 0x0000003a302c723c */ /* 0x000fe2000000182c */
[C---:B-1----:R-:W-:Y:S01]  /*1a790*/  F2FP.F16.F32.PACK_AB R53, R146.reuse, R149 ;  /* 0x000000959235723e */ /* 0x042fe200000000ff */
        /* <DEDUP_REMOVED lines=16> */
[----:B------:R-:W-:Y:S01]  /*1a8a0*/  MUFU.EX2 R137, R137 ;  /* 0x0000008900897308 */ /* 0x000fe20000000800 */
[C---:B------:R-:W-:Y:S01]  /*1a8b0*/  HMMA.16816.F32 R16, R52.reuse, R38, R16 ;  /* 0x000000263410723c */ /* 0x040fe20000001810 */
[----:B------:R-:W4:Y:S05]  /*1a8c0*/  LDSM.16.MT88.4 R36, [R236+0xf800] ;  /* 0x00f80000ec24783b */ /* 0x000f2a0000004200 */
[----:B---3--:R-:W-:Y:S01]  /*1a8d0*/  HMMA.16816.F32 R28, R52, R40, R28 ;  /* 0x00000028341c723c */ /* 0x008fe2000000181c */
[----:B------:R-:W3:Y:S01]  /*1a8e0*/  MUFU.EX2 R136, R136 ;  /* 0x0000008800887308 */ /* 0x000ee20000000800 */
[----:B-1----:R-:W-:Y:S01]  /*1a8f0*/  F2FP.F16.F32.PACK_AB R50, R141, R142 ;  /* 0x0000008e8d32723e */ /* 0x002fe200000000ff */
[----:B------:R-:W-:-:S03]  /*1a900*/  FADD.FTZ R142, R142, R155 ;  /* 0x0000009b8e8e7221 */ /* 0x000fc60000010000 */
[C---:B------:R-:W-:Y:S01]  /*1a910*/  HMMA.16816.F32 R24, R52.reuse, R42, R24 ;  /* 0x0000002a3418723c */ /* 0x040fe20000001818 */
[----:B------:R-:W1:Y:S01]  /*1a920*/  LDSM.16.MT88.4 R40, [R3+0xf800] ;  /* 0x00f800000328783b */ /* 0x000e620000004200 */
[----:B------:R-:W-:Y:S01]  /*1a930*/  FADD.FTZ R142, R141, R142 ;  /* 0x0000008e8d8e7221 */ /* 0x000fe20000010000 */
[----:B------:R-:W-:Y:S03]  /*1a940*/  MUFU.EX2 R135, R135 ;  /* 0x0000008700877308 */ /* 0x000fe60000000800 */
[C---:B------:R-:W-:Y:S05]  /*1a950*/  HMMA.16816.F32 R4, R52.reuse, R56, R4 ;  /* 0x000000383404723c */ /* 0x040fea0000001804 */
[----:B------:R-:W5:Y:S01]  /*1a960*/  MUFU.EX2 R134, R134 ;  /* 0x0000008600867308 */ /* 0x000f620000000800 */
[----:B------:R-:W-:Y:S01]  /*1a970*/  HMMA.16816.F32 R44, R52, R58, R44 ;  /* 0x0000003a342c723c */ /* 0x000fe2000000182c */
[----:B---3--:R-:W-:Y:S01]  /*1a980*/  F2FP.F16.F32.PACK_AB R49, R136, R137 ;  /* 0x000000898831723e */ /* 0x008fe200000000ff */
[----:B------:R-:W3:Y:S01]  /*1a990*/  LDSM.16.MT88.4 R52, [R234+0xf800] ;  /* 0x00f80000ea34783b */ /* 0x000ee20000004200 */
[----:B------:R-:W-:Y:S01]  /*1a9a0*/  FFMA.FTZ R57, R89, UR5, -R131 ;  /* 0x0000000559397c23 */ /* 0x000fe20008010883 */
[----:B------:R-:W-:-:S03]  /*1a9b0*/  FADD.FTZ R137, R137, R146 ;  /* 0x0000009289897221 */ /* 0x000fc60000010000 */
[----:B------:R-:W-:Y:S01]  /*1a9c0*/  FFMA.FTZ R59, R76, UR5, -R105 ;  /* 0x000000054c3b7c23 */ /* 0x000fe20008010869 */
[----:B------:R-:W-:Y:S01]  /*1a9d0*/  MUFU.EX2 R138, R138 ;  /* 0x0000008a008a7308 */ /* 0x000fe20000000800 */
[--C-:B------:R-:W-:Y:S01]  /*1a9e0*/  FFMA.FTZ R58, R88, UR5, -R131.reuse ;  /* 0x00000005583a7c23 */ /* 0x100fe20008010883 */
[----:B------:R-:W-:Y:S01]  /*1a9f0*/  FFMA.FTZ R76, R87, UR5, -R131 ;  /* 0x00000005574c7c23 */ /* 0x000fe20008010883 */
[----:B------:R-:W-:Y:S01]  /*1aa00*/  FADD.FTZ R137, R136, R137 ;  /* 0x0000008988897221 */ /* 0x000fe20000010000 */
[----:B-----5:R-:W-:-:S04]  /*1aa10*/  F2FP.F16.F32.PACK_AB R51, R134, R135 ;  /* 0x000000878633723e */ /* 0x020fc800000000ff */
[----:B------:R-:W5:Y:S01]  /*1aa20*/  MUFU.EX2 R133, R133 ;  /* 0x0000008500857308 */ /* 0x000f620000000800 */
[----:B------:R-:W-:-:S04]  /*1aa30*/  FADD.FTZ R135, R135, R137 ;  /* 0x0000008987877221 */ /* 0x000fc80000010000 */
[----:B------:R-:W-:Y:S01]  /*1aa40*/  FADD.FTZ R135, R134, R135 ;  /* 0x0000008786877221 */ /* 0x000fe20000010000 */
[C---:B--2---:R-:W-:Y:S02]  /*1aa50*/  HMMA.16816.F32 R12, R48.reuse, R32, R12 ;  /* 0x00000020300c723c */ /* 0x044fe4000000180c */
[----:B------:R-:W-:Y:S04]  /*1aa60*/  MUFU.EX2 R56, R132 ;  /* 0x0000008400387308 */ /* 0x000fe80000000800 */
[C---:B------:R-:W-:Y:S01]  /*1aa70*/  HMMA.16816.F32 R8, R48.reuse, R34, R8 ;  /* 0x000000223008723c */ /* 0x040fe20000001808 */
[----:B------:R-:W2:Y:S03]  /*1aa80*/  LDSM.16.MT88.4 R32, [R235+0x10000] ;  /* 0x01000000eb20783b */ /* 0x000ea60000004200 */
[----:B------:R-:W-:Y:S02]  /*1aa90*/  MUFU.EX2 R57, R57 ;  /* 0x0000003900397308 */ /* 0x000fe40000000800 */
[C---:B----4-:R-:W-:Y:S06]  /*1aaa0*/  HMMA.16816.F32 R20, R48.reuse, R36, R20 ;  /* 0x000000243014723c */ /* 0x050fec0000001814 */
[C---:B------:R-:W-:Y:S01]  /*1aab0*/  HMMA.16816.F32 R16, R48.reuse, R38, R16 ;  /* 0x000000263010723c */ /* 0x040fe20000001810 */
[----:B------:R-:W-:Y:S01]  /*1aac0*/  MUFU.EX2 R59, R59 ;  /* 0x0000003b003b7308 */ /* 0x000fe20000000800 */
[----:B------:R-:W4:Y:S04]  /*1aad0*/  LDSM.16.MT88.4 R36, [R236+0x10000] ;  /* 0x01000000ec24783b */ /* 0x000f280000004200 */
[C---:B-1----:R-:W-:Y:S03]  /*1aae0*/  HMMA.16816.F32 R28, R48.reuse, R40, R28 ;  /* 0x00000028301c723c */ /* 0x042fe6000000181c */
[----:B------:R-:W1:Y:S03]  /*1aaf0*/  MUFU.EX2 R75, R75 ;  /* 0x0000004b004b7308 */ /* 0x000e660000000800 */
[C---:B------:R-:W-:Y:S01]  /*1ab00*/  HMMA.16816.F32 R24, R48.reuse, R42, R24 ;  /* 0x0000002a3018723c */ /* 0x040fe20000001818 */
[----:B------:R-:W4:Y:S04]  /*1ab10*/  LDSM.16.MT88.4 R40, [R3+0x10000] ;  /* 0x010000000328783b */ /* 0x000f280000004200 */
[----:B------:R-:W-:Y:S01]  /*1ab20*/  MUFU.EX2 R74, R74 ;  /* 0x0000004a004a7308 */ /* 0x000fe20000000800 */
[C---:B---3--:R-:W-:Y:S06]  /*1ab30*/  HMMA.16816.F32 R4, R48.reuse, R52, R4 ;  /* 0x000000343004723c */ /* 0x048fec0000001804 */
[----:B------:R-:W-:Y:S01]  /*1ab40*/  HMMA.16816.F32 R44, R48, R54, R44 ;  /* 0x00000036302c723c */ /* 0x000fe2000000182c */
[----:B------:R-:W3:Y:S01]  /*1ab50*/  MUFU.EX2 R73, R73 ;  /* 0x0000004900497308 */ /* 0x000ee20000000800 */
[----:B-----5:R-:W-:Y:S01]  /*1ab60*/  F2FP.F16.F32.PACK_AB R52, R133, R138 ;  /* 0x0000008a8534723e */ /* 0x020fe200000000ff */
[----:B------:R-:W5:Y:S01]  /*1ab70*/  LDSM.16.MT88.4 R48, [R234+0x10000] ;  /* 0x01000000ea30783b */ /* 0x000f620000004200 */
[----:B-1----:R-:W-:Y:S01]  /*1ab80*/  F2FP.F16.F32.PACK_AB R53, R75, R59 ;  /* 0x0000003b4b35723e */ /* 0x002fe200000000ff */
[----:B------:R-:W-:Y:S01]  /*1ab90*/  FADD.FTZ R138, R138, R142 ;  /* 0x0000008e8a8a7221 */ /* 0x000fe20000010000 */
[----:B------:R-:W-:Y:S01]  /*1aba0*/  FADD.FTZ R59, R59, R135 ;  /* 0x000000873b3b7221 */ /* 0x000fe20000010000 */
[----:B------:R-:W-:-:S02]  /*1abb0*/  F2FP.F16.F32.PACK_AB R54, R57, R56 ;  /* 0x000000383936723e */ /* 0x000fc400000000ff */
[----:B------:R-:W-:Y:S01]  /*1abc0*/  MUFU.EX2 R58, R58 ;  /* 0x0000003a003a7308 */ /* 0x000fe20000000800 */
[----:B------:R-:W-:Y:S01]  /*1abd0*/  FADD.FTZ R138, R133, R138 ;  /* 0x0000008a858a7221 */ /* 0x000fe20000010000 */
[----:B------:R-:W-:-:S03]  /*1abe0*/  FADD.FTZ R59, R75, R59 ;  /* 0x0000003b4b3b7221 */ /* 0x000fc60000010000 */
[----:B------:R-:W-:-:S03]  /*1abf0*/  FADD.FTZ R56, R56, R138 ;  /* 0x0000008a38387221 */ /* 0x000fc60000010000 */
[----:B------:R-:W1:Y:S01]  /*1ac00*/  MUFU.EX2 R76, R76 ;  /* 0x0000004c004c7308 */ /* 0x000e620000000800 */
[----:B---3--:R-:W-:Y:S01]  /*1ac10*/  F2FP.F16.F32.PACK_AB R55, R73, R74 ;  /* 0x0000004a4937723e */ /* 0x008fe200000000ff */
[----:B------:R-:W-:Y:S01]  /*1ac20*/  FADD.FTZ R74, R74, R59 ;  /* 0x0000003b4a4a7221 */ /* 0x000fe20000010000 */
[----:B------:R-:W-:-:S03]  /*1ac30*/  FADD.FTZ R56, R57, R56 ;  /* 0x0000003839387221 */ /* 0x000fc60000010000 */
[----:B------:R-:W-:Y:S02]  /*1ac40*/  FADD.FTZ R74, R73, R74 ;  /* 0x0000004a494a7221 */ /* 0x000fe40000010000 */
[C---:B--2---:R-:W-:Y:S01]  /*1ac50*/  HMMA.16816.F32 R12, R52.reuse, R32, R12 ;  /* 0x00000020340c723c */ /* 0x044fe2000000180c */
[----:B------:R-:W-:Y:S05]  /*1ac60*/  MUFU.EX2 R86, R86 ;  /* 0x0000005600567308 */ /* 0x000fea0000000800 */
[C---:B------:R-:W-:Y:S01]  /*1ac70*/  HMMA.16816.F32 R8, R52.reuse, R34, R8 ;  /* 0x000000223408723c */ /* 0x040fe20000001808 */
[----:B------:R-:W2:Y:S02]  /*1ac80*/  LDSM.16.MT88.4 R32, [R236+0x10800] ;  /* 0x01080000ec20783b */ /* 0x000ea40000004200 */
[----:B------:R-:W-:Y:S03]  /*1ac90*/  MUFU.EX2 R85, R85 ;  /* 0x0000005500557308 */ /* 0x000fe60000000800 */
[C---:B----4-:R-:W-:Y:S05]  /*1aca0*/  HMMA.16816.F32 R20, R52.reuse, R36, R20 ;  /* 0x000000243414723c */ /* 0x050fea0000001814 */
        /* <DEDUP_REMOVED lines=11> */
[----:B-1----:R-:W-:Y:S01]  /*1ad60*/  F2FP.F16.F32.PACK_AB R48, R76, R58 ;  /* 0x0000003a4c30723e */ /* 0x002fe200000000ff */
[----:B------:R-:W1:Y:S01]  /*1ad70*/  LDSM.16.MT88.4 R52, [R234+0x10800] ;  /* 0x01080000ea34783b */ /* 0x000e620000004200 */
[----:B----4-:R-:W-:Y:S01]  /*1ad80*/  F2FP.F16.F32.PACK_AB R49, R71, R72 ;  /* 0x000000484731723e */ /* 0x010fe200000000ff */
[----:B------:R-:W-:Y:S01]  /*1ad90*/  FADD.FTZ R58, R58, R56 ;  /* 0x000000383a3a7221 */ /* 0x000fe20000010000 */
[----:B------:R-:W-:-:S02]  /*1ada0*/  FADD.FTZ R72, R72, R74 ;  /* 0x0000004a48487221 */ /* 0x000fc40000010000 */
[----:B------:R-:W-:Y:S01]  /*1adb0*/  F2FP.F16.F32.PACK_AB R50, R85, R86 ;  /* 0x000000565532723e */ /* 0x000fe200000000ff */
[----:B------:R-:W-:Y:S01]  /*1adc0*/  MUFU.EX2 R84, R84 ;  /* 0x0000005400547308 */ /* 0x000fe20000000800 */
[----:B------:R-:W-:Y:S01]  /*1add0*/  FADD.FTZ R58, R76, R58 ;  /* 0x0000003a4c3a7221 */ /* 0x000fe20000010000 */
[----:B------:R-:W-:-:S03]  /*1ade0*/  FADD.FTZ R72, R71, R72 ;  /* 0x0000004847487221 */ /* 0x000fc60000010000 */
[----:B------:R-:W-:Y:S01]  /*1adf0*/  FADD.FTZ R86, R86, R58 ;  /* 0x0000003a56567221 */ /* 0x000fe20000010000 */
[----:B-----5:R-:W-:Y:S02]  /*1ae00*/  F2FP.F16.F32.PACK_AB R51, R69, R70 ;  /* 0x000000464533723e */ /* 0x020fe400000000ff */
[----:B------:R-:W4:Y:S01]  /*1ae10*/  MUFU.EX2 R83, R83 ;  /* 0x0000005300537308 */ /* 0x000f220000000800 */
[----:B------:R-:W-:Y:S01]  /*1ae20*/  FADD.FTZ R70, R70, R72 ;  /* 0x0000004846467221 */ /* 0x000fe20000010000 */
[----:B------:R-:W-:-:S03]  /*1ae30*/  FADD.FTZ R86, R85, R86 ;  /* 0x0000005655567221 */ /* 0x000fc60000010000 */
[----:B------:R-:W-:Y:S01]  /*1ae40*/  FADD.FTZ R70, R69, R70 ;  /* 0x0000004645467221 */ /* 0x000fe20000010000 */
[C---:B--2---:R-:W-:Y:S02]  /*1ae50*/  HMMA.16816.F32 R20, R48.reuse, R32, R20 ;  /* 0x000000203014723c */ /* 0x044fe40000001814 */
[----:B------:R-:W-:Y:S04]  /*1ae60*/  MUFU.EX2 R82, R82 ;  /* 0x0000005200527308 */ /* 0x000fe80000000800 */
[C---:B------:R-:W-:Y:S01]  /*1ae70*/  HMMA.16816.F32 R16, R48.reuse, R34, R16 ;  /* 0x000000223010723c */ /* 0x040fe20000001810 */
[----:B------:R-:W2:Y:S03]  /*1ae80*/  LDSM.16.MT88.4 R32, [R3+0x11000] ;  /* 0x011000000320783b */ /* 0x000ea60000004200 */
[----:B------:R-:W-:Y:S02]  /*1ae90*/  MUFU.EX2 R81, R81 ;  /* 0x0000005100517308 */ /* 0x000fe40000000800 */
[C---:B---3--:R-:W-:Y:S06]  /*1aea0*/  HMMA.16816.F32 R12, R48.reuse, R36, R12 ;  /* 0x00000024300c723c */ /* 0x048fec000000180c */
[C---:B------:R-:W-:Y:S01]  /*1aeb0*/  HMMA.16816.F32 R8, R48.reuse, R38, R8 ;  /* 0x000000263008723c */ /* 0x040fe20000001808 */
[----:B------:R-:W-:Y:S01]  /*1aec0*/  MUFU.EX2 R68, R68 ;  /* 0x0000004400447308 */ /* 0x000fe20000000800 */
[----:B------:R-:W3:Y:S04]  /*1aed0*/  LDSM.16.MT88.4 R36, [R236+0x11000] ;  /* 0x01100000ec24783b */ /* 0x000ee80000004200 */
[C---:B------:R-:W-:Y:S03]  /*1aee0*/  HMMA.16816.F32 R28, R48.reuse, R40, R28 ;  /* 0x00000028301c723c */ /* 0x040fe6000000181c */
[----:B------:R-:W5:Y:S03]  /*1aef0*/  MUFU.EX2 R67, R67 ;  /* 0x0000004300437308 */ /* 0x000f660000000800 */
[C---:B------:R-:W-:Y:S01]  /*1af00*/  HMMA.16816.F32 R24, R48.reuse, R42, R24 ;  /* 0x0000002a3018723c */ /* 0x040fe20000001818 */
[----:B------:R-:W3:Y:S04]  /*1af10*/  LDSM.16.MT88.4 R40, [R235+0x11000] ;  /* 0x01100000eb28783b */ /* 0x000ee80000004200 */
[----:B------:R-:W-:Y:S01]  /*1af20*/  MUFU.EX2 R66, R66 ;  /* 0x0000004200427308 */ /* 0x000fe20000000800 */
[C---:B-1----:R-:W-:Y:S06]  /*1af30*/  HMMA.16816.F32 R4, R48.reuse, R52, R4 ;  /* 0x000000343004723c */ /* 0x042fec0000001804 */
[----:B------:R-:W-:Y:S01]  /*1af40*/  HMMA.16816.F32 R44, R48, R54, R44 ;  /* 0x00000036302c723c */ /* 0x000fe2000000182c */
[----:B------:R-:W1:Y:S01]  /*1af50*/  MUFU.EX2 R65, R65 ;  /* 0x0000004100417308 */ /* 0x000e620000000800 */
[----:B------:R-:W3:Y:S05]  /*1af60*/  LDSM.16.MT88.4 R52, [R234+0x11000] ;  /* 0x01100000ea34783b */ /* 0x000eea0000004200 */
[----:B----4-:R-:W-:Y:S01]  /*1af70*/  F2FP.F16.F32.PACK_AB R48, R83, R84 ;  /* 0x000000545330723e */ /* 0x010fe200000000ff */
[----:B------:R-:W-:Y:S01]  /*1af80*/  FADD.FTZ R84, R84, R86 ;  /* 0x0000005654547221 */ /* 0x000fe20000010000 */
[----:B-----5:R-:W-:Y:S01]  /*1af90*/  F2FP.F16.F32.PACK_AB R49, R67, R68 ;  /* 0x000000444331723e */ /* 0x020fe200000000ff */
[----:B------:R-:W4:Y:S01]  /*1afa0*/  MUFU.EX2 R80, R80 ;  /* 0x0000005000507308 */ /* 0x000f220000000800 */
[----:B------:R-:W-:Y:S01]  /*1afb0*/  F2FP.F16.F32.PACK_AB R50, R81, R82 ;  /* 0x000000525132723e */ /* 0x000fe200000000ff */
        /* <DEDUP_REMOVED lines=9> */
[----:B--2---:R-:W-:Y:S02]  /*1b050*/  HMMA.16816.F32 R28, R48, R32, R28 ;  /* 0x00000020301c723c */ /* 0x004fe4000000181c */
[----:B------:R-:W2:Y:S01]  /*1b060*/  MUFU.EX2 R78, R78 ;  /* 0x0000004e004e7308 */ /* 0x000ea20000000800 */
[----:B----4-:R-:W-:-:S03]  /*1b070*/  FADD.FTZ R82, R80, R82 ;  /* 0x0000005250527221 */ /* 0x010fc60000010000 */
[C---:B------:R-:W-:Y:S01]  /*1b080*/  HMMA.16816.F32 R24, R48.reuse, R34, R24 ;  /* 0x000000223018723c */ /* 0x040fe20000001818 */
[----:B------:R-:W4:Y:S03]  /*1b090*/  LDSM.16.MT88.4 R32, [R236+0x11800] ;  /* 0x01180000ec20783b */ /* 0x000f260000004200 */
[----:B------:R-:W5:Y:S01]  /*1b0a0*/  MUFU.EX2 R252, R252 ;  /* 0x000000fc00fc7308 */ /* 0x000f620000000800 */
[C---:B-1----:R-:W-:Y:S01]  /*1b0b0*/  FADD.FTZ R82, R79.reuse, R82 ;  /* 0x000000524f527221 */ /* 0x042fe20000010000 */
[C---:B---3--:R-:W-:Y:S06]  /*1b0c0*/  HMMA.16816.F32 R20, R48.reuse, R36, R20 ;  /* 0x000000243014723c */ /* 0x048fec0000001814 */
[----:B------:R-:W1:Y:S01]  /*1b0d0*/  MUFU.EX2 R64, R64 ;  /* 0x0000004000407308 */ /* 0x000e620000000800 */
[----:B------:R-:W-:Y:S01]  /*1b0e0*/  HMMA.16816.F32 R16, R48, R38, R16 ;  /* 0x000000263010723c */ /* 0x000fe20000001810 */
[----:B------:R-:W-:Y:S01]  /*1b0f0*/  F2FP.F16.F32.PACK_AB R36, R79, R80 ;  /* 0x000000504f24723e */ /* 0x000fe200000000ff */
[----:B--2---:R-:W-:-:S04]  /*1b100*/  FADD.FTZ R82, R78, R82 ;  /* 0x000000524e527221 */ /* 0x004fc80000010000 */
[----:B------:R-:W-:Y:S01]  /*1b110*/  HMMA.16816.F32 R12, R48, R40, R12 ;  /* 0x00000028300c723c */ /* 0x000fe2000000180c */
[----:B------:R-:W2:Y:S01]  /*1b120*/  MUFU.EX2 R3, R63 ;  /* 0x0000003f00037308 */ /* 0x000ea20000000800 */
[C---:B-----5:R-:W-:Y:S01]  /*1b130*/  F2FP.F16.F32.PACK_AB R38, R252.reuse, R78 ;  /* 0x0000004efc26723e */ /* 0x060fe200000000ff */
[----:B------:R-:W-:-:S03]  /*1b140*/  FADD.FTZ R252, R252, R82 ;  /* 0x00000052fcfc7221 */ /* 0x000fc60000010000 */
[C---:B------:R-:W-:Y:S01]  /*1b150*/  HMMA.16816.F32 R8, R48.reuse, R42, R8 ;  /* 0x0000002a3008723c */ /* 0x040fe20000001808 */
[----:B------:R-:W3:Y:S02]  /*1b160*/  LDSM.16.MT88.4 R40, [R235+0x11800] ;  /* 0x01180000eb28783b */ /* 0x000ee40000004200 */
[----:B------:R-:W5:Y:S01]  /*1b170*/  MUFU.EX2 R62, R62 ;  /* 0x0000003e003e7308 */ /* 0x000f620000000800 */
[----:B-1----:R-:W-:Y:S02]  /*1b180*/  FADD.FTZ R66, R64, R66 ;  /* 0x0000004240427221 */ /* 0x002fe40000010000 */
[C---:B------:R-:W-:Y:S05]  /*1b190*/  HMMA.16816.F32 R4, R48.reuse, R52, R4 ;  /* 0x000000343004723c */ /* 0x040fea0000001804 */
[----:B------:R-:W1:Y:S01]  /*1b1a0*/  MUFU.EX2 R251, R251 ;  /* 0x000000fb00fb7308 */ /* 0x000e620000000800 */
[C---:B--2---:R-:W-:Y:S01]  /*1b1b0*/  F2FP.F16.F32.PACK_AB R37, R3.reuse, R64 ;  /* 0x000000400325723e */ /* 0x044fe200000000ff */
[----:B------:R-:W-:Y:S01]  /*1b1c0*/  HMMA.16816.F32 R44, R48, R54, R44 ;  /* 0x00000036302c723c */ /* 0x000fe2000000182c */
[----:B------:R-:W-:-:S04]  /*1b1d0*/  FADD.FTZ R66, R3, R66 ;  /* 0x0000004203427221 */ /* 0x000fc80000010000 */
[----:B-----5:R-:W-:Y:S01]  /*1b1e0*/  FADD.FTZ R66, R62, R66 ;  /* 0x000000423e427221 */ /* 0x020fe20000010000 */
[----:B-1----:R-:W-:-:S03]  /*1b1f0*/  F2FP.F16.F32.PACK_AB R39, R251, R62 ;  /* 0x0000003efb27723e */ /* 0x002fc600000000ff */
[----:B------:R-:W-:-:S04]  /*1b200*/  FADD.FTZ R251, R251, R66 ;  /* 0x00000042fbfb7221 */ /* 0x000fc80000010000 */
[C---:B------:R-:W-:Y:S06]  /*1b210*/  HMMA.16816.F32 R160, R36.reuse, R156, R28 ;  /* 0x0000009c24a0723c */ /* 0x040fec000000181c */
[C---:B------:R-:W-:Y:S01]  /*1b220*/  HMMA.16816.F32 R156, R36.reuse, R158, R24 ;  /* 0x0000009e249c723c */ /* 0x040fe20000001818 */
[----:B------:R-:W1:Y:S05]  /*1b230*/  LDSM.16.MT88.4 R24, [R234+0x11800] ;  /* 0x01180000ea18783b */ /* 0x000e6a0000004200 */
[C---:B----4-:R-:W-:Y:S06]  /*1b240*/  HMMA.16816.F32 R152, R36.reuse, R32, R20 ;  /* 0x000000202498723c */ /* 0x050fec0000001814 */
[C---:B------:R-:W-:Y:S06]  /*1b250*/  HMMA.16816.F32 R148, R36.reuse, R34, R16 ;  /* 0x000000222494723c */ /* 0x040fec0000001810 */
[C---:B---3--:R-:W-:Y:S06]  /*1b260*/  HMMA.16816.F32 R144, R36.reuse, R40, R12 ;  /* 0x000000282490723c */ /* 0x048fec000000180c */
        /* <DEDUP_REMOVED lines=73> */
.L_x_4035:
[----:B------:R-:W-:Y:S02]  /*1b700*/  ULDC UR4, c[0x0][0x250] ;  /* 0x0000940000047ab9 */ /* 0x000fe40000000800 */
[----:B------:R-:W-:-:S06]  /*1b710*/  USHF.L.U32 UR5, UR4, 0x8, URZ ;  /* 0x0000000804057899 */ /* 0x000fcc000800063f */
[----:B------:R-:W-:-:S04]  /*1b720*/  IADD3 R6, RZ, -UR5, RZ ;  /* 0x80000005ff067c10 */ /* 0x000fc8000fffe0ff */
[----:B------:R-:W-:-:S07]  /*1b730*/  SHF.R.S32.HI R4, RZ, 0x1f, R6 ;  /* 0x0000001fff047819 */ /* 0x000fce0000011406 */
.L_x_4036:
        /* <DEDUP_REMOVED lines=67> */
[----:B------:R-:W2:Y:S01]  /*1bb70*/  LDSM.16.M88.4 R44, [R240+0x2000] ;  /* 0x00200000f02c783b */ /* 0x000ea20000000200 */
[----:B------:R-:W-:Y:S02]  /*1bb80*/  IMAD.U32 R221, RZ, RZ, UR4 ;  /* 0x00000004ffdd7e24 */ /* 0x000fe4000f8e00ff */
[----:B------:R-:W-:Y:S01]  /*1bb90*/  IMAD.U32 R220, RZ, RZ, UR4 ;  /* 0x00000004ffdc7e24 */ /* 0x000fe2000f8e00ff */
[----:B------:R-:W3:Y:S01]  /*1bba0*/  LDSM.16.M88.4 R32, [R240+0x2800] ;  /* 0x00280000f020783b */ /* 0x000ee20000000200 */
[----:B------:R-:W-:-:S02]  /*1bbb0*/  IMAD.U32 R219, RZ, RZ, UR4 ;  /* 0x00000004ffdb7e24 */ /* 0x000fc4000f8e00ff */
[----:B------:R-:W-:Y:S01]  /*1bbc0*/  IMAD.U32 R218, RZ, RZ, UR4 ;  /* 0x00000004ffda7e24 */ /* 0x000fe2000f8e00ff */
        /* <DEDUP_REMOVED lines=69> */
[----:B------:R2:W-:Y:S02]  /*1c020*/  MUFU.TANH R176, R47 ;  /* 0x0000002f00b07308 */ /* 0x0005e40000002400 */
[----:B------:R-:W-:Y:S01]  /*1c030*/  HMMA.16816.F32 R20, R124, R70, R20 ;  /* 0x000000467c14723c */ /* 0x000fe20000001814 */
[----:B------:R-:W3:Y:S01]  /*1c040*/  LDSM.16.M88.4 R68, [R240+0x7000] ;  /* 0x00700000f044783b */ /* 0x000ee20000000200 */
[----:B------:R-:W-:Y:S01]  /*1c050*/  FMUL.FTZ R12, R12, UR5 ;  /* 0x000000050c0c7c20 */ /* 0x000fe20008410000 */
[----:B------:R-:W-:Y:S01]  /*1c060*/  FMUL.FTZ R13, R13, UR5 ;  /* 0x000000050d0d7c20 */ /* 0x000fe20008410000 */
[----:B------:R-:W-:Y:S01]  /*1c070*/  FMUL.FTZ R14, R14, UR5 ;  /* 0x000000050e0e7c20 */ /* 0x000fe20008410000 */
[----:B------:R-:W-:Y:S01]  /*1c080*/  FMUL.FTZ R15, R15, UR5 ;  /* 0x000000050f0f7c20 */ /* 0x000fe20008410000 */
[C---:B------:R-:W-:Y:S01]  /*1c090*/  HMMA.16816.F32 R172, R28.reuse, R60, R172 ;  /* 0x0000003c1cac723c */ /* 0x040fe200000018ac */
[----:B------:R-:W-:Y:S05]  /*1c0a0*/  MUFU.TANH R184, R36 ;  /* 0x0000002400b87308 */ /* 0x000fea0000002400 */
[----:B------:R-:W-:Y:S01]  /*1c0b0*/  HMMA.16816.F32 R4, R28, R62, R4 ;  /* 0x0000003e1c04723c */ /* 0x000fe20000001804 */
[----:B------:R-:W4:Y:S02]  /*1c0c0*/  LDSM.16.M88.4 R60, [R240+0x7800] ;  /* 0x00780000f03c783b */ /* 0x000f240000000200 */
[----:B------:R-:W-:Y:S02]  /*1c0d0*/  MUFU.TANH R177, R37 ;  /* 0x0000002500b17308 */ /* 0x000fe40000002400 */
[----:B--2---:R-:W2:Y:S01]  /*1c0e0*/  LDSM.16.M88.4 R44, [R240+0x8800] ;  /* 0x00880000f02c783b */ /* 0x004ea20000000200 */
[C---:B------:R-:W-:Y:S03]  /*1c0f0*/  HMMA.16816.F32 R32, R16.reuse, R54, R32 ;  /* 0x000000361020723c */ /* 0x040fe60000001820 */
[----:B------:R-:W5:Y:S02]  /*1c100*/  LDSM.16.M88.4 R52, [R240+0x8000] ;  /* 0x00800000f034783b */ /* 0x000f640000000200 */
[----:B------:R-:W-:Y:S01]  /*1c110*/  MUFU.TANH R183, R38 ;  /* 0x0000002600b77308 */ /* 0x000fe20000002400 */
[C---:B------:R-:W-:Y:S06]  /*1c120*/  HMMA.16816.F32 R56, R16.reuse, R64, R56 ;  /* 0x000000401038723c */ /* 0x040fec0000001838 */
[----:B------:R-:W-:Y:S01]  /*1c130*/  HMMA.16816.F32 R24, R16, R50, R24 ;  /* 0x000000321018723c */ /* 0x000fe20000001818 */
[----:B------:R3:W-:Y:S05]  /*1c140*/  MUFU.TANH R196, R39 ;  /* 0x0000002700c47308 */ /* 0x0007ea0000002400 */
[----:B------:R-:W-:Y:S03]  /*1c150*/  HMMA.16816.F32 R20, R28, R178, R20 ;  /* 0x000000b21c14723c */ /* 0x000fe60000001814 */
[----:B------:R-:W-:Y:S03]  /*1c160*/  MUFU.TANH R190, R12 ;  /* 0x0000000c00be7308 */ /* 0x000fe60000002400 */
[----:B------:R-:W-:Y:S01]  /*1c170*/  FMUL.FTZ R32, R32, UR5 ;  /* 0x0000000520207c20 */ /* 0x000fe20008410000 */
[----:B------:R-:W-:Y:S01]  /*1c180*/  FMUL.FTZ R33, R33, UR5 ;  /* 0x0000000521217c20 */ /* 0x000fe20008410000 */
[----:B------:R-:W-:Y:S01]  /*1c190*/  FMUL.FTZ R34, R34, UR5 ;  /* 0x0000000522227c20 */ /* 0x000fe20008410000 */
[----:B------:R-:W-:Y:S01]  /*1c1a0*/  FMUL.FTZ R35, R35, UR5 ;  /* 0x0000000523237c20 */ /* 0x000fe20008410000 */
[C---:B-1----:R-:W-:Y:S01]  /*1c1b0*/  HMMA.16816.F32 R172, R16.reuse, R40, R172 ;  /* 0x0000002810ac723c */ /* 0x042fe200000018ac */
[----:B------:R-:W-:Y:S01]  /*1c1c0*/  MUFU.TANH R201, R13 ;  /* 0x0000000d00c97308 */ /* 0x000fe20000002400 */
[----:B---3--:R-:W1:Y:S01]  /*1c1d0*/  LDSM.16.M88.4 R36, [R240+0x9000] ;  /* 0x00900000f024783b */ /* 0x008e620000000200 */
[----:B------:R-:W-:Y:S01]  /*1c1e0*/  FMUL.FTZ R56, R56, UR5 ;  /* 0x0000000538387c20 */ /* 0x000fe20008410000 */
[----:B------:R-:W-:Y:S01]  /*1c1f0*/  FMUL.FTZ R57, R57, UR5 ;  /* 0x0000000539397c20 */ /* 0x000fe20008410000 */
[----:B------:R-:W-:Y:S01]  /*1c200*/  FMUL.FTZ R58, R58, UR5 ;  /* 0x000000053a3a7c20 */ /* 0x000fe20008410000 */
[----:B------:R-:W-:Y:S01]  /*1c210*/  FMUL.FTZ R59, R59, UR5 ;  /* 0x000000053b3b7c20 */ /* 0x000fe20008410000 */
[----:B------:R-:W-:Y:S01]  /*1c220*/  HMMA.16816.F32 R4, R16, R42, R4 ;  /* 0x0000002a1004723c */ /* 0x000fe20000001804 */
[----:B------:R-:W-:Y:S01]  /*1c230*/  FMUL.FTZ R24, R24, UR5 ;  /* 0x0000000518187c20 */ /* 0x000fe20008410000 */
[----:B------:R-:W-:Y:S01]  /*1c240*/  MUFU.TANH R191, R14 ;  /* 0x0000000e00bf7308 */ /* 0x000fe20000002400 */
[----:B------:R-:W-:Y:S01]  /*1c250*/  FMUL.FTZ R25, R25, UR5 ;  /* 0x0000000519197c20 */ /* 0x000fe20008410000 */
[----:B------:R-:W-:Y:S01]  /*1c260*/  FMUL.FTZ R26, R26, UR5 ;  /* 0x000000051a1a7c20 */ /* 0x000fe20008410000 */
[----:B------:R-:W-:Y:S01]  /*1c270*/  FMUL.FTZ R27, R27, UR5 ;  /* 0x000000051b1b7c20 */ /* 0x000fe20008410000 */
[C---:B------:R-:W-:Y:S04]  /*1c280*/  HMMA.16816.F32 R112, R128.reuse, R108, RZ ;  /* 0x0000006c8070723c */ /* 0x040fe800000018ff */
[----:B------:R3:W-:Y:S02]  /*1c290*/  MUFU.TANH R200, R15 ;  /* 0x0000000f00c87308 */ /* 0x0007e40000002400 */
[C---:B------:R-:W-:Y:S05]  /*1c2a0*/  HMMA.16816.F32 R108, R128.reuse, R110, RZ ;  /* 0x0000006e806c723c */ /* 0x040fea00000018ff */
[----:B------:R-:W-:Y:S01]  /*1c2b0*/  FMUL.FTZ R173, R173, UR5 ;  /* 0x00000005adad7c20 */ /* 0x000fe20008410000 */
[----:B------:R-:W-:Y:S01]  /*1c2c0*/  MUFU.TANH R182, R56 ;  /* 0x0000003800b67308 */ /* 0x000fe20000002400 */
[----:B------:R-:W-:Y:S01]  /*1c2d0*/  HMMA.16816.F32 R104, R128, R100, RZ ;  /* 0x000000648068723c */ /* 0x000fe200000018ff */
[----:B------:R-:W-:-:S04]  /*1c2e0*/  FMUL.FTZ R172, R172, UR5 ;  /* 0x00000005acac7c20 */ /* 0x000fc80008410000 */
[----:B------:R-:W-:Y:S01]  /*1c2f0*/  FMUL.FTZ R4, R4, UR5 ;  /* 0x0000000504047c20 */ /* 0x000fe20008410000 */
[C---:B------:R-:W-:Y:S01]  /*1c300*/  HMMA.16816.F32 R96, R128.reuse, R92, RZ ;  /* 0x0000005c8060723c */ /* 0x040fe200000018ff */
[----:B------:R-:W1:Y:S01]  /*1c310*/  MUFU.TANH R194, R57 ;  /* 0x0000003900c27308 */ /* 0x000e620000002400 */
[----:B---3--:R-:W3:Y:S01]  /*1c320*/  LDSM.16.M88.4 R12, [R233+0x2000] ;  /* 0x00200000e90c783b */ /* 0x008ee20000000200 */
[----:B------:R-:W-:Y:S01]  /*1c330*/  FMUL.FTZ R5, R5, UR5 ;  /* 0x0000000505057c20 */ /* 0x000fe20008410000 */
[----:B------:R-:W-:Y:S01]  /*1c340*/  FMUL.FTZ R6, R6, UR5 ;  /* 0x0000000506067c20 */ /* 0x000fe20008410000 */
[----:B------:R-:W-:Y:S01]  /*1c350*/  FMUL.FTZ R7, R7, UR5 ;  /* 0x0000000507077c20 */ /* 0x000fe20008410000 */
[C---:B------:R-:W-:Y:S03]  /*1c360*/  HMMA.16816.F32 R88, R128.reuse, R84, RZ ;  /* 0x000000548058723c */ /* 0x040fe600000018ff */
[----:B------:R-:W-:Y:S03]  /*1c370*/  MUFU.TANH R187, R58 ;  /* 0x0000003a00bb7308 */ /* 0x000fe60000002400 */
[C---:B------:R-:W-:Y:S05]  /*1c380*/  HMMA.16816.F32 R80, R128.reuse, R76, RZ ;  /* 0x0000004c8050723c */ /* 0x040fea00000018ff */
[----:B------:R5:W3:Y:S01]  /*1c390*/  MUFU.TANH R165, R59 ;  /* 0x0000003b00a57308 */ /* 0x000ae20000002400 */
[C---:B------:R-:W-:Y:S06]  /*1c3a0*/  HMMA.16816.F32 R72, R128.reuse, R68, RZ ;  /* 0x000000448048723c */ /* 0x040fec00000018ff */
[C---:B----4-:R-:W-:Y:S01]  /*1c3b0*/  HMMA.16816.F32 R64, R128.reuse, R60, RZ ;  /* 0x0000003c8040723c */ /* 0x050fe200000018ff */
[----:B------:R-:W-:Y:S05]  /*1c3c0*/  MUFU.TANH R188, R32 ;  /* 0x0000002000bc7308 */ /* 0x000fea0000002400 */
[C---:B--2---:R-:W-:Y:S03]  /*1c3d0*/  HMMA.16816.F32 R48, R128.reuse, R44, RZ ;  /* 0x0000002c8030723c */ /* 0x044fe600000018ff */
[----:B------:R-:W-:Y:S03]  /*1c3e0*/  MUFU.TANH R197, R33 ;  /* 0x0000002100c57308 */ /* 0x000fe60000002400 */
[C---:B-----5:R-:W-:Y:S05]  /*1c3f0*/  HMMA.16816.F32 R56, R128.reuse, R52, RZ ;  /* 0x000000348038723c */ /* 0x060fea00000018ff */
[----:B------:R-:W-:Y:S01]  /*1c400*/  MUFU.TANH R189, R34 ;  /* 0x0000002200bd7308 */ /* 0x000fe20000002400 */
[C---:B-1----:R-:W-:Y:S06]  /*1c410*/  HMMA.16816.F32 R40, R128.reuse, R36, RZ ;  /* 0x000000248028723c */ /* 0x042fec00000018ff */
        /* <DEDUP_REMOVED lines=23> */
[----:B------:R-:W1:Y:S04]  /*1c590*/  LDSM.16.M88.4 R168, [R164+0x5800] ;  /* 0x00580000a4a8783b */ /* 0x000e680000000200 */
[----:B------:R-:W-:Y:S01]  /*1c5a0*/  MUFU.TANH R175, R5 ;  /* 0x0000000500af7308 */ /* 0x000fe20000002400 */
[C---:B---3--:R-:W-:Y:S06]  /*1c5b0*/  HMMA.16816.F32 R8, R16.reuse, R12, R8 ;  /* 0x0000000c1008723c */ /* 0x048fec0000001808 */
        /* <DEDUP_REMOVED lines=43> */
[----:B------:R3:W4:Y:S01]  /*1c870*/  MUFU.TANH R170, R23 ;  /* 0x0000001700aa7308 */ /* 0x0007220000002400 */
[C---:B-1----:R-:W-:Y:S06]  /*1c880*/  HMMA.16816.F32 R104, R16.reuse, R24, R104 ;  /* 0x000000181068723c */ /* 0x042fec0000001868 */
[----:B------:R-:W-:Y:S01]  /*1c890*/  HMMA.16816.F32 R100, R16, R26, R100 ;  /* 0x0000001a1064723c */ /* 0x000fe20000001864 */
[----:B------:R-:W-:-:S02]  /*1c8a0*/  VIADD R24, R238, 0x4000 ;  /* 0x00004000ee187836 */ /* 0x000fc40000000000 */
[----:B------:R-:W-:Y:S01]  /*1c8b0*/  FMUL.FTZ R113, R113, UR5 ;  /* 0x0000000571717c20 */ /* 0x000fe20008410000 */
[----:B------:R-:W-:Y:S01]  /*1c8c0*/  FMUL.FTZ R115, R115, UR5 ;  /* 0x0000000573737c20 */ /* 0x000fe20008410000 */
[----:B------:R-:W-:Y:S01]  /*1c8d0*/  MUFU.TANH R172, R172 ;  /* 0x000000ac00ac7308 */ /* 0x000fe20000002400 */
[----:B------:R-:W-:Y:S01]  /*1c8e0*/  FMUL.FTZ R112, R112, UR5 ;  /* 0x0000000570707c20 */ /* 0x000fe20008410000 */
[----:B--2---:R-:W-:Y:S01]  /*1c8f0*/  HMMA.16816.F32 R96, R28, R12, R96 ;  /* 0x0000000c1c60723c */ /* 0x004fe20000001860 */
[----:B------:R-:W1:Y:S01]  /*1c900*/  LDSM.16.M88.4 R24, [R24] ;  /* 0x000000001818783b */ /* 0x000e620000000200 */
[----:B------:R-:W-:-:S03]  /*1c910*/  FMUL.FTZ R121, R121, UR5 ;  /* 0x0000000579797c20 */ /* 0x000fc60008410000 */
[----:B---3--:R-:W-:Y:S01]  /*1c920*/  LDSM.16.M88.4 R20, [R164+0x7000] ;  /* 0x00700000a414783b */ /* 0x008fe20000000200 */
[C---:B------:R-:W-:Y:S01]  /*1c930*/  HMMA.16816.F32 R80, R124.reuse, R8, R80 ;  /* 0x000000087c50723c */ /* 0x040fe20000001850 */
[----:B------:R2:W-:Y:S05]  /*1c940*/  MUFU.TANH R211, R113 ;  /* 0x0000007100d37308 */ /* 0x0005ea0000002400 */
[----:B------:R-:W-:Y:S01]  /*1c950*/  HMMA.16816.F32 R76, R124, R10, R76 ;  /* 0x0000000a7c4c723c */ /* 0x000fe2000000184c */
[----:B------:R-:W3:Y:S01]  /*1c960*/  LDSM.16.M88.4 R8, [R233+0x3800] ;  /* 0x00380000e908783b */ /* 0x000ee20000000200 */
[----:B------:R-:W-:Y:S01]  /*1c970*/  FMUL.FTZ R105, R105, UR5 ;  /* 0x0000000569697c20 */ /* 0x000fe20008410000 */
[----:B------:R-:W-:Y:S01]  /*1c980*/  MUFU.TANH R208, R121 ;  /* 0x0000007900d07308 */ /* 0x000fe20000002400 */
[----:B------:R-:W-:-:S02]  /*1c990*/  FMUL.FTZ R104, R104, UR5 ;  /* 0x0000000568687c20 */ /* 0x000fc40008410000 */
[----:B------:R-:W-:Y:S01]  /*1c9a0*/  HMMA.16816.F32 R92, R28, R14, R92 ;  /* 0x0000000e1c5c723c */ /* 0x000fe2000000185c */
[----:B------:R-:W-:Y:S01]  /*1c9b0*/  LDSM.16.M88.4 R12, [R164+0x9800] ;  /* 0x00980000a40c783b */ /* 0x000fe20000000200 */
[----:B------:R-:W-:Y:S01]  /*1c9c0*/  FMUL.FTZ R101, R101, UR5 ;  /* 0x0000000565657c20 */ /* 0x000fe20008410000 */
[----:B------:R-:W-:Y:S01]  /*1c9d0*/  FMUL.FTZ R103, R103, UR5 ;  /* 0x0000000567677c20 */ /* 0x000fe20008410000 */
[----:B------:R-:W-:Y:S01]  /*1c9e0*/  FMUL.FTZ R100, R100, UR5 ;  /* 0x0000000564647c20 */ /* 0x000fe20008410000 */
[----:B------:R1:W-:Y:S01]  /*1c9f0*/  MUFU.TANH R206, R105 ;  /* 0x0000006900ce7308 */ /* 0x0003e20000002400 */
[----:B-----5:R-:W-:Y:S01]  /*1ca00*/  HMMA.16816.F32 R64, R124, R4, R64 ;  /* 0x000000047c40723c */ /* 0x020fe20000001840 */
[----:B--2---:R-:W-:Y:S01]  /*1ca10*/  FMUL.FTZ R113, R114, UR5 ;  /* 0x0000000572717c20 */ /* 0x004fe20008410000 */
[----:B------:R-:W-:Y:S01]  /*1ca20*/  FMUL.FTZ R114, R120, UR5 ;  /* 0x0000000578727c20 */ /* 0x000fe20008410000 */
[----:B------:R-:W-:-:S03]  /*1ca30*/  FMUL.FTZ R120, R123, UR5 ;  /* 0x000000057b787c20 */ /* 0x000fc60008410000 */
[C---:B------:R-:W-:Y:S01]  /*1ca40*/  HMMA.16816.F32 R60, R124.reuse, R6, R60 ;  /* 0x000000067c3c723c */ /* 0x040fe2000000183c */
[----:B------:R-:W2:Y:S01]  /*1ca50*/  LDSM.16.M88.4 R4, [R164+0x9000] ;  /* 0x00900000a404783b */ /* 0x000ea20000000200 */
[----:B------:R5:W-:Y:S04]  /*1ca60*/  MUFU.TANH R205, R101 ;  /* 0x0000006500cd7308 */ /* 0x000be80000002400 */
[----:B----4-:R-:W-:Y:S01]  /*1ca70*/  HMMA.16816.F32 R56, R124, R108, R56 ;  /* 0x0000006c7c38723c */ /* 0x010fe20000001838 */
[----:B-1----:R-:W-:Y:S01]  /*1ca80*/  FMUL.FTZ R105, R106, UR5 ;  /* 0x000000056a697c20 */ /* 0x002fe20008410000 */
[----:B------:R-:W-:-:S04]  /*1ca90*/  FMUL.FTZ R106, R107, UR5 ;  /* 0x000000056b6a7c20 */ /* 0x000fc80008410000 */
[----:B------:R-:W-:Y:S01]  /*1caa0*/  HMMA.16816.F32 R108, R124, R110, R52 ;  /* 0x0000006e7c6c723c */ /* 0x000fe20000001834 */
[----:B------:R-:W1:Y:S01]  /*1cab0*/  LDSM.16.M88.4 R52, [R233+0x4000] ;  /* 0x00400000e934783b */ /* 0x000e620000000200 */
[----:B------:R4:W1:Y:S04]  /*1cac0*/  MUFU.TANH R171, R115 ;  /* 0x0000007300ab7308 */ /* 0x0008680000002400 */
[----:B------:R-:W-:Y:S01]  /*1cad0*/  HMMA.16816.F32 R88, R28, R24, R88 ;  /* 0x000000181c58723c */ /* 0x000fe20000001858 */
[----:B-----5:R-:W-:Y:S02]  /*1cae0*/  FMUL.FTZ R101, R102, UR5 ;  /* 0x0000000566657c20 */ /* 0x020fe40008410000 */
[----:B------:R-:W5:Y:S01]  /*1caf0*/  S2R R102, SR_TID.X ;  /* 0x0000000000667919 */ /* 0x000f620000002100 */
[----:B------:R-:W5:Y:S02]  /*1cb00*/  MUFU.TANH R120, R120 ;  /* 0x0000007800787308 */ /* 0x000f640000002400 */
[C---:B---3--:R-:W-:Y:S06]  /*1cb10*/  HMMA.16816.F32 R96, R16.reuse, R8, R96 ;  /* 0x000000081060723c */ /* 0x048fec0000001860 */
[----:B------:R-:W-:Y:S01]  /*1cb20*/  HMMA.16816.F32 R92, R16, R10, R92 ;  /* 0x0000000a105c723c */ /* 0x000fe2000000185c */
[----:B------:R-:W-:-:S02]  /*1cb30*/  VIADD R8, R238, 0x4800 ;  /* 0x00004800ee087836 */ /* 0x000fc40000000000 */
[----:B----4-:R-:W-:Y:S01]  /*1cb40*/  FMUL.FTZ R115, R122, UR5 ;  /* 0x000000057a737c20 */ /* 0x010fe20008410000 */
[----:B------:R-:W3:Y:S02]  /*1cb50*/  MUFU.TANH R106, R106 ;  /* 0x0000006a006a7308 */ /* 0x000ee40000002400 */
[C---:B------:R-:W-:Y:S01]  /*1cb60*/  HMMA.16816.F32 R72, R124.reuse, R20, R72 ;  /* 0x000000147c48723c */ /* 0x040fe20000001848 */
[----:B------:R-:W4:Y:S05]  /*1cb70*/  LDSM.16.M88.4 R8, [R8] ;  /* 0x000000000808783b */ /* 0x000f2a0000000200 */
[----:B------:R-:W-:Y:S01]  /*1cb80*/  MUFU.TANH R115, R115 ;  /* 0x0000007300737308 */ /* 0x000fe20000002400 */
[C---:B--2---:R-:W-:Y:S06]  /*1cb90*/  HMMA.16816.F32 R40, R124.reuse, R4, R40 ;  /* 0x000000047c28723c */ /* 0x044fec0000001828 */
[----:B------:R-:W-:Y:S01]  /*1cba0*/  HMMA.16816.F32 R36, R124, R6, R36 ;  /* 0x000000067c24723c */ /* 0x000fe20000001824 */
[----:B------:R-:W-:-:S02]  /*1cbb0*/  VIADD R4, R238, 0x5000 ;  /* 0x00005000ee047836 */ /* 0x000fc40000000000 */
[----:B------:R-:W-:Y:S01]  /*1cbc0*/  FMUL.FTZ R96, R96, UR5 ;  /* 0x0000000560607c20 */ /* 0x000fe20008410000 */
[----:B------:R-:W-:Y:S02]  /*1cbd0*/  MUFU.TANH R100, R100 ;  /* 0x0000006400647308 */ /* 0x000fe40000002400 */
[----:B-1----:R-:W-:Y:S01]  /*1cbe0*/  HMMA.16816.F32 R88, R16, R52, R88 ;  /* 0x000000341058723c */ /* 0x002fe20000001858 */
[----:B------:R-:W1:Y:S01]  /*1cbf0*/  LDSM.16.M88.4 R4, [R4] ;  /* 0x000000000404783b */ /* 0x000e620000000200 */
[----:B------:R-:W-:-:S04]  /*1cc00*/  FMUL.FTZ R92, R92, UR5 ;  /* 0x000000055c5c7c20 */ /* 0x000fc80008410000 */
[----:B------:R-:W-:Y:S01]  /*1cc10*/  MUFU.TANH R173, R173 ;  /* 0x000000ad00ad7308 */ /* 0x000fe20000002400 */
[C---:B------:R-:W-:Y:S01]  /*1cc20*/  HMMA.16816.F32 R68, R124.reuse, R22, R68 ;  /* 0x000000167c44723c */ /* 0x040fe20000001844 */
[----:B------:R2:W3:Y:S05]  /*1cc30*/  LDSM.16.M88.4 R20, [R164+0x8800] ;  /* 0x00880000a414783b */ /* 0x0004ea0000000200 */
[C---:B------:R-:W-:Y:S01]  /*1cc40*/  HMMA.16816.F32 R32, R124.reuse, R12, R32 ;  /* 0x0000000c7c20723c */ /* 0x040fe20000001820 */
[----:B------:R-:W-:Y:S05]  /*1cc50*/  MUFU.TANH R112, R112 ;  /* 0x0000007000707308 */ /* 0x000fea0000002400 */
[----:B------:R-:W-:Y:S01]  /*1cc60*/  HMMA.16816.F32 R128, R124, R14, R128 ;  /* 0x0000000e7c80723c */ /* 0x000fe20000001880 */
[----:B------:R-:W-:-:S02]  /*1cc70*/  VIADD R12, R238, 0x5800 ;  /* 0x00005800ee0c7836 */ /* 0x000fc40000000000 */
[----:B------:R-:W-:Y:S03]  /*1cc80*/  MUFU.TANH R104, R104 ;  /* 0x0000006800687308 */ /* 0x000fe60000002400 */
[C---:B----4-:R-:W-:Y:S01]  /*1cc90*/  HMMA.16816.F32 R80, R28.reuse, R8, R80 ;  /* 0x000000081c50723c */ /* 0x050fe20000001850 */
[----:B------:R-:W4:Y:S01]  /*1cca0*/  LDSM.16.M88.4 R12, [R12] ;  /* 0x000000000c0c783b */ /* 0x000f220000000200 */
[----:B------:R-:W-:Y:S01]  /*1ccb0*/  FMUL.FTZ R88, R88, UR5 ;  /* 0x0000000558587c20 */ /* 0x000fe20008410000 */
[----:B------:R-:W-:Y:S02]  /*1ccc0*/  FMUL.FTZ R89, R89, UR5 ;  /* 0x0000000559597c20 */ /* 0x000fe40008410000 */
[----:B------:R-:W-:Y:S01]  /*1ccd0*/  MUFU.TANH R113, R113 ;  /* 0x0000007100717308 */ /* 0x000fe20000002400 */
[----:B------:R-:W-:Y:S01]  /*1cce0*/  HMMA.16816.F32 R76, R28, R10, R76 ;  /* 0x0000000a1c4c723c */ /* 0x000fe2000000184c */
[----:B------:R-:W-:-:S05]  /*1ccf0*/  VIADD R8, R238, 0x6000 ;  /* 0x00006000ee087836 */ /* 0x000fca0000000000 */
[C---:B------:R-:W-:Y:S01]  /*1cd00*/  HMMA.16816.F32 R84, R28.reuse, R26, R84 ;  /* 0x0000001a1c54723c */ /* 0x040fe20000001854 */
[----:B--2---:R-:W-:Y:S01]  /*1cd10*/  MUFU.TANH R164, R103 ;  /* 0x0000006700a47308 */ /* 0x004fe20000002400 */
[----:B------:R-:W2:Y:S04]  /*1cd20*/  LDSM.16.M88.4 R8, [R8] ;  /* 0x000000000808783b */ /* 0x000ea80000000200 */
[----:B-1----:R-:W-:Y:S03]  /*1cd30*/  HMMA.16816.F32 R72, R28, R4, R72 ;  /* 0x000000041c48723c */ /* 0x002fe60000001848 */
[----:B------:R1:W-:Y:S03]  /*1cd40*/  MUFU.TANH R103, R96 ;  /* 0x0000006000677308 */ /* 0x0003e60000002400 */
[----:B---3--:R-:W-:Y:S01]  /*1cd50*/  HMMA.16816.F32 R48, R124, R20, R48 ;  /* 0x000000147c30723c */ /* 0x008fe20000001830 */
[----:B------:R-:W-:-:S04]  /*1cd60*/  IMAD.U32 R4, RZ, RZ, UR4 ;  /* 0x00000004ff047e24 */ /* 0x000fc8000f8e00ff */
[----:B------:R3:W-:Y:S01]  /*1cd70*/  MUFU.TANH R179, R89 ;  /* 0x0000005900b37308 */ /* 0x0007e20000002400 */
[----:B------:R-:W-:Y:S01]  /*1cd80*/  HMMA.16816.F32 R44, R124, R22, R44 ;  /* 0x000000167c2c723c */ /* 0x000fe2000000182c */
[----:B------:R-:W5:Y:S05]  /*1cd90*/  LDSM.16.M88.4 R20, [R233+0x4800] ;  /* 0x00480000e914783b */ /* 0x000f6a0000000200 */
[----:B------:R-:W-:Y:S01]  /*1cda0*/  HMMA.16816.F32 R68, R28, R6, R68 ;  /* 0x000000061c44723c */ /* 0x000fe20000001844 */
[----:B------:R-:W-:Y:S01]  /*1cdb0*/  MUFU.TANH R114, R114 ;  /* 0x0000007200727308 */ /* 0x000fe20000002400 */
[----:B-1----:R-:W-:Y:S01]  /*1cdc0*/  FMUL.FTZ R96, R97, UR5 ;  /* 0x0000000561607c20 */ /* 0x002fe20008410000 */
[----:B------:R-:W-:Y:S01]  /*1cdd0*/  FMUL.FTZ R97, R98, UR5 ;  /* 0x0000000562617c20 */ /* 0x000fe20008410000 */
[----:B------:R-:W-:-:S02]  /*1cde0*/  FMUL.FTZ R98, R99, UR5 ;  /* 0x0000000563627c20 */ /* 0x000fc40008410000 */
[C---:B----4-:R-:W-:Y:S03]  /*1cdf0*/  HMMA.16816.F32 R64, R28.reuse, R12, R64 ;  /* 0x0000000c1c40723c */ /* 0x050fe60000001840 */
[----:B------:R1:W-:Y:S01]  /*1ce00*/  MUFU.TANH R99, R92 ;  /* 0x0000005c00637308 */ /* 0x0003e20000002400 */
[----:B---3--:R-:W-:Y:S01]  /*1ce10*/  FMUL.FTZ R89, R90, UR5 ;  /* 0x000000055a597c20 */ /* 0x008fe20008410000 */
[----:B------:R-:W-:Y:S01]  /*1ce20*/  FMUL.FTZ R90, R91, UR5 ;  /* 0x000000055b5a7c20 */ /* 0x000fe20008410000 */
[C---:B------:R-:W-:Y:S05]  /*1ce30*/  HMMA.16816.F32 R60, R28.reuse, R14, R60 ;  /* 0x0000000e1c3c723c */ /* 0x040fea000000183c */
[----:B------:R-:W3:Y:S01]  /*1ce40*/  MUFU.TANH R98, R98 ;  /* 0x0000006200627308 */ /* 0x000ee20000002400 */
[C---:B--2---:R-:W-:Y:S06]  /*1ce50*/  HMMA.16816.F32 R56, R28.reuse, R8, R56 ;  /* 0x000000081c38723c */ /* 0x044fec0000001838 */
[----:B------:R-:W-:Y:S01]  /*1ce60*/  HMMA.16816.F32 R108, R28, R10, R108 ;  /* 0x0000000a1c6c723c */ /* 0x000fe2000000186c */
[----:B------:R-:W-:-:S02]  /*1ce70*/  VIADD R8, R238, 0x7000 ;  /* 0x00007000ee087836 */ /* 0x000fc40000000000 */
[----:B-1----:R-:W-:Y:S01]  /*1ce80*/  FMUL.FTZ R92, R93, UR5 ;  /* 0x000000055d5c7c20 */ /* 0x002fe20008410000 */
[----:B------:R-:W-:Y:S01]  /*1ce90*/  FMUL.FTZ R93, R94, UR5 ;  /* 0x000000055e5d7c20 */ /* 0x000fe20008410000 */
[----:B------:R-:W-:Y:S01]  /*1cea0*/  FMUL.FTZ R94, R95, UR5 ;  /* 0x000000055f5e7c20 */ /* 0x000fe20008410000 */
[----:B------:R-:W-:Y:S01]  /*1ceb0*/  MUFU.TANH R96, R96 ;  /* 0x0000006000607308 */ /* 0x000fe20000002400 */
[C---:B------:R-:W-:Y:S01]  /*1cec0*/  HMMA.16816.F32 R84, R16.reuse, R54, R84 ;  /* 0x000000361054723c */ /* 0x040fe20000001854 */
[----:B------:R-:W1:Y:S04]  /*1ced0*/  LDSM.16.M88.4 R8, [R8] ;  /* 0x000000000808783b */ /* 0x000e680000000200 */
[----:B------:R-:W2:Y:S01]  /*1cee0*/  LDSM.16.M88.4 R52, [R233+0x7000] ;  /* 0x00700000e934783b */ /* 0x000ea20000000200 */
[C---:B-----5:R-:W-:Y:S01]  /*1cef0*/  HMMA.16816.F32 R80, R16.reuse, R20, R80 ;  /* 0x000000141050723c */ /* 0x060fe20000001850 */
[----:B------:R4:W-:Y:S05]  /*1cf00*/  MUFU.TANH R95, R88 ;  /* 0x00000058005f7308 */ /* 0x0009ea0000002400 */
[----:B------:R-:W-:Y:S03]  /*1cf10*/  HMMA.16816.F32 R76, R16, R22, R76 ;  /* 0x00000016104c723c */ /* 0x000fe6000000184c */
[----:B------:R-:W5:Y:S08]  /*1cf20*/  MUFU.TANH R92, R92 ;  /* 0x0000005c005c7308 */ /* 0x000f700000002400 */
[----:B------:R-:W5:Y:S01]  /*1cf30*/  MUFU.TANH R94, R94 ;  /* 0x0000005e005e7308 */ /* 0x000f620000002400 */
[----:B----4-:R-:W-:-:S02]  /*1cf40*/  IMAD.SHL.U32 R88, R102, 0x2, RZ ;  /* 0x0000000266587824 */ /* 0x010fc400078e00ff */
[----:B------:R-:W-:Y:S01]  /*1cf50*/  FMUL.FTZ R84, R84, UR5 ;  /* 0x0000000554547c20 */ /* 0x000fe20008410000 */
[----:B------:R-:W-:Y:S02]  /*1cf60*/  FMUL.FTZ R87, R87, UR5 ;  /* 0x0000000557577c20 */ /* 0x000fe40008410000 */
[----:B------:R-:W-:Y:S01]  /*1cf70*/  LOP3.LUT R88, R88, 0x6, RZ, 0xc0, !PT ;  /* 0x0000000658587812 */ /* 0x000fe200078ec0ff */
[----:B------:R-:W-:Y:S01]  /*1cf80*/  FMUL.FTZ R83, R83, UR5 ;  /* 0x0000000553537c20 */ /* 0x000fe20008410000 */
[----:B------:R4:W-:Y:S01]  /*1cf90*/  MUFU.TANH R91, R84 ;  /* 0x00000054005b7308 */ /* 0x0009e20000002400 */
[----:B------:R-:W-:Y:S01]  /*1cfa0*/  FMUL.FTZ R81, R81, UR5 ;  /* 0x0000000551517c20 */ /* 0x000fe20008410000 */
[----:B------:R-:W-:Y:S01]  /*1cfb0*/  LOP3.LUT R215, R88, UR4, RZ, 0xfc, !PT ;  /* 0x0000000458d77c12 */ /* 0x000fe2000f8efcff */
[----:B------:R-:W-:Y:S01]  /*1cfc0*/  FMUL.FTZ R80, R80, UR5 ;  /* 0x0000000550507c20 */ /* 0x000fe20008410000 */
[----:B------:R-:W-:Y:S01]  /*1cfd0*/  LOP3.LUT R4, R4, 0x8, R88, 0xfe, !PT ;  /* 0x0000000804047812 */ /* 0x000fe200078efe58 */
[----:B------:R-:W-:Y:S01]  /*1cfe0*/  FMUL.FTZ R77, R77, UR5 ;  /* 0x000000054d4d7c20 */ /* 0x000fe20008410000 */
[----:B------:R-:W-:Y:S01]  /*1cff0*/  FMUL.FTZ R79, R79, UR5 ;  /* 0x000000054f4f7c20 */ /* 0x000fe20008410000 */
        /* <DEDUP_REMOVED lines=8> */
[C---:B------:R-:W-:Y:S01]  /*1d080*/  VIADD R5, R215.reuse, 0x9 ;  /* 0x00000009d7057836 */ /* 0x040fe20000000000 */
[----:B------:R-:W-:Y:S01]  /*1d090*/  FSEL R107, R194, -INF , !P3 ;  /* 0xff800000c26b7808 */ /* 0x000fe20005800000 */
[C---:B-1----:R-:W-:Y:S01]  /*1d0a0*/  HMMA.16816.F32 R40, R28.reuse, R8, R40 ;  /* 0x000000081c28723c */ /* 0x042fe20000001828 */
[CC--:B------:R-:W-:Y:S01]  /*1d0b0*/  ISETP.GE.AND P6, PT, R12.reuse, R181.reuse, PT ;  /* 0x000000b50c00720c */ /* 0x0c0fe20003fc6270 */
[----:B------:R-:W-:Y:S01]  /*1d0c0*/  VIADD R24, R215, 0x69 ;  /* 0x00000069d7187836 */ /* 0x000fe20000000000 */
[-C--:B------:R-:W-:Y:S01]  /*1d0d0*/  ISETP.GE.AND P5, PT, R5, R181.reuse, PT ;  /* 0x000000b50500720c */ /* 0x080fe20003fa6270 */
[----:B----4-:R-:W-:Y:S01]  /*1d0e0*/  FMUL.FTZ R84, R85, UR5 ;  /* 0x0000000555547c20 */ /* 0x010fe20008410000 */
[-C--:B------:R-:W-:Y:S01]  /*1d0f0*/  ISETP.GE.AND P1, PT, R5, R180.reuse, PT ;  /* 0x000000b40500720c */ /* 0x080fe20003f26270 */
[----:B------:R-:W-:Y:S01]  /*1d100*/  HMMA.16816.F32 R36, R28, R10, R36 ;  /* 0x0000000a1c24723c */ /* 0x000fe20000001824 */
[----:B------:R-:W1:Y:S01]  /*1d110*/  LDSM.16.M88.4 R4, [R4] ;  /* 0x000000000404783b */ /* 0x000e620000000200 */
[-C--:B------:R-:W-:Y:S01]  /*1d120*/  ISETP.GE.AND P3, PT, R12, R180.reuse, PT ;  /* 0x000000b40c00720c */ /* 0x080fe20003f66270 */
[----:B------:R-:W-:Y:S01]  /*1d130*/  VIADD R12, R215, 0x19 ;  /* 0x00000019d70c7836 */ /* 0x000fe20000000000 */
[----:B------:R-:W-:Y:S01]  /*1d140*/  FSEL R121, R165, -INF , !P2 ;  /* 0xff800000a5797808 */ /* 0x000fe20005000000 */
[----:B------:R-:W-:Y:S01]  /*1d150*/  LDSM.16.M88.4 R8, [R233+0x6000] ;  /* 0x00600000e908783b */ /* 0x000fe20000000200 */
[----:B------:R-:W-:Y:S01]  /*1d160*/  FSEL R123, R3, -INF , !P5 ;  /* 0xff800000037b7808 */ /* 0x000fe20006800000 */
[----:B------:R-:W-:Y:S01]  /*1d170*/  VIADD R3, R215, 0x21 ;  /* 0x00000021d7037836 */ /* 0x000fe20000000000 */
[CC--:B------:R-:W-:Y:S01]  /*1d180*/  ISETP.GE.AND P2, PT, R12.reuse, R181.reuse, PT ;  /* 0x000000b50c00720c */ /* 0x0c0fe20003f46270 */
[----:B------:R-:W4:Y:S01]  /*1d190*/  MUFU.TANH R90, R90 ;  /* 0x0000005a005a7308 */ /* 0x000f220000002400 */
[-C--:B------:R-:W-:Y:S01]  /*1d1a0*/  ISETP.GE.AND P5, PT, R12, R180.reuse, PT ;  /* 0x000000b40c00720c */ /* 0x080fe20003fa6270 */
[----:B------:R-:W-:Y:S01]  /*1d1b0*/  FMUL.FTZ R85, R86, UR5 ;  /* 0x0000000556557c20 */ /* 0x000fe20008410000 */
[----:B------:R-:W3:Y:S01]  /*1d1c0*/  LDSM.16.M88.4 R12, [R233+0x5000] ;  /* 0x00500000e90c783b */ /* 0x000ee20000000200 */
[----:B------:R-:W-:Y:S01]  /*1d1d0*/  FSEL R127, R177, -INF , !P6 ;  /* 0xff800000b17f7808 */ /* 0x000fe20007000000 */
[----:B------:R-:W-:Y:S01]  /*1d1e0*/  FMUL.FTZ R76, R76, UR5 ;  /* 0x000000054c4c7c20 */ /* 0x000fe20008410000 */
[----:B------:R-:W-:Y:S01]  /*1d1f0*/  FSEL R125, R196, -INF , !P3 ;  /* 0xff800000c47d7808 */ /* 0x000fe20005800000 */
[----:B------:R-:W-:Y:S01]  /*1d200*/  FMUL.FTZ R78, R78, UR5 ;  /* 0x000000054e4e7c20 */ /* 0x000fe20008410000 */
[----:B------:R-:W-:Y:S01]  /*1d210*/  FSEL R223, R197, -INF , !P2 ;  /* 0xff800000c5df7808 */ /* 0x000fe20005000000 */
[----:B------:R-:W4:Y:S01]  /*1d220*/  MUFU.TANH R84, R84 ;  /* 0x0000005400547308 */ /* 0x000f220000002400 */
[----:B------:R-:W-:Y:S01]  /*1d230*/  ISETP.GE.AND P6, PT, R3, R180, PT ;  /* 0x000000b40300720c */ /* 0x000fe20003fc6270 */
[----:B--2---:R-:W-:Y:S01]  /*1d240*/  HMMA.16816.F32 R40, R16, R52, R40 ;  /* 0x000000341028723c */ /* 0x004fe20000001828 */
[----:B------:R-:W-:-:S02]  /*1d250*/  ISETP.GE.AND P3, PT, R20, R181, PT ;  /* 0x000000b51400720c */ /* 0x000fc40003f66270 */
[----:B------:R-:W-:Y:S01]  /*1d260*/  ISETP.GE.AND P2, PT, R20, R180, PT ;  /* 0x000000b41400720c */ /* 0x000fe20003f46270 */
[----:B------:R-:W-:Y:S01]  /*1d270*/  VIADD R20, R215, 0x31 ;  /* 0x00000031d7147836 */ /* 0x000fe20000000000 */
[----:B------:R-:W-:Y:S01]  /*1d280*/  FSEL R212, R200, -INF , !P6 ;  /* 0xff800000c8d47808 */ /* 0x000fe20007000000 */
[----:B------:R-:W-:Y:S01]  /*1d290*/  MUFU.TANH R165, R83 ;  /* 0x0000005300a57308 */ /* 0x000fe20000002400 */
[----:B------:R-:W-:Y:S01]  /*1d2a0*/  FSEL R126, R202, -INF , !P3 ;  /* 0xff800000ca7e7808 */ /* 0x000fe20005800000 */
[----:B------:R-:W-:Y:S01]  /*1d2b0*/  HMMA.16816.F32 R36, R16, R54, R36 ;  /* 0x000000361024723c */ /* 0x000fe20000001824 */
[----:B------:R-:W-:Y:S01]  /*1d2c0*/  FSEL R214, R199, -INF , !P5 ;  /* 0xff800000c7d67808 */ /* 0x000fe20006800000 */
[----:B------:R-:W-:Y:S01]  /*1d2d0*/  IMAD.U32 R53, RZ, RZ, UR4 ;  /* 0x00000004ff357e24 */ /* 0x000fe2000f8e00ff */
[----:B------:R-:W-:Y:S01]  /*1d2e0*/  ISETP.GE.AND P5, PT, R20, R181, PT ;  /* 0x000000b51400720c */ /* 0x000fe20003fa6270 */
[----:B------:R-:W-:Y:S01]  /*1d2f0*/  IMAD.U32 R52, RZ, RZ, UR4 ;  /* 0x00000004ff347e24 */ /* 0x000fe2000f8e00ff */
[----:B------:R-:W-:Y:S01]  /*1d300*/  FSEL R210, R203, -INF , !P2 ;  /* 0xff800000cbd27808 */ /* 0x000fe20005000000 */
[----:B------:R-:W-:Y:S01]  /*1d310*/  MUFU.TANH R89, R89 ;  /* 0x0000005900597308 */ /* 0x000fe20000002400 */
[----:B------:R-:W-:-:S02]  /*1d320*/  FSEL R124, R204, -INF , !P5 ;  /* 0xff800000cc7c7808 */ /* 0x000fc40006800000 */
[----:B------:R-:W-:Y:S02]  /*1d330*/  FSEL R122, R176, -INF , !P1 ;  /* 0xff800000b07a7808 */ /* 0x000fe40004800000 */
[-C--:B------:R-:W-:Y:S01]  /*1d340*/  ISETP.GE.AND P1, PT, R3, R181.reuse, PT ;  /* 0x000000b50300720c */ /* 0x080fe20003f26270 */
[C---:B-1----:R-:W-:Y:S02]  /*1d350*/  HMMA.16816.F32 R48, R28.reuse, R4, R48 ;  /* 0x000000041c30723c */ /* 0x042fe40000001830 */
[----:B------:R-:W1:Y:S01]  /*1d360*/  MUFU.TANH R3, R87 ;  /* 0x0000005700037308 */ /* 0x000e620000002400 */
[----:B------:R-:W-:Y:S01]  /*1d370*/  FSEL R222, R201, -INF , !P1 ;  /* 0xff800000c9de7808 */ /* 0x000fe20004800000 */
[----:B------:R-:W-:Y:S01]  /*1d380*/  FMUL.FTZ R41, R41, UR5 ;  /* 0x0000000529297c20 */ /* 0x000fe20008410000 */
[-C--:B------:R-:W-:Y:S01]  /*1d390*/  ISETP.GE.AND P1, PT, R20, R180.reuse, PT ;  /* 0x000000b41400720c */ /* 0x080fe20003f26270 */
[----:B------:R-:W-:Y:S01]  /*1d3a0*/  VIADD R20, R238, 0x7800 ;  /* 0x00007800ee147836 */ /* 0x000fe20000000000 */
[----:B------:R-:W-:Y:S01]  /*1d3b0*/  HMMA.16816.F32 R44, R28, R6, R44 ;  /* 0x000000061c2c723c */ /* 0x000fe2000000182c */
[C---:B------:R-:W-:Y:S01]  /*1d3c0*/  VIADD R4, R215.reuse, 0x39 ;  /* 0x00000039d7047836 */ /* 0x040fe20000000000 */
[----:B------:R-:W-:Y:S01]  /*1d3d0*/  FSEL R209, R174, -INF , !P1 ;  /* 0xff800000aed17808 */ /* 0x000fe20004800000 */
[----:B------:R2:W-:Y:S01]  /*1d3e0*/  MUFU.TANH R176, R81 ;  /* 0x0000005100b07308 */ /* 0x0005e20000002400 */
[--C-:B------:R-:W-:Y:S01]  /*1d3f0*/  LOP3.LUT R226, R226, 0x18, R88.reuse, 0xfe, !PT ;  /* 0x00000018e2e27812 */ /* 0x100fe200078efe58 */
[----:B------:R-:W5:Y:S01]  /*1d400*/  LDSM.16.M88.4 R20, [R20] ;  /* 0x000000001414783b */ /* 0x000f620000000200 */
[CC--:B------:R-:W-:Y:S01]  /*1d410*/  ISETP.GE.AND P6, PT, R4.reuse, R181.reuse, PT ;  /* 0x000000b50400720c */ /* 0x0c0fe20003fc6270 */
[C---:B---3--:R-:W-:Y:S01]  /*1d420*/  HMMA.16816.F32 R72, R16.reuse, R12, R72 ;  /* 0x0000000c1048723c */ /* 0x048fe20000001848 */
[-C--:B------:R-:W-:Y:S01]  /*1d430*/  ISETP.GE.AND P3, PT, R4, R180.reuse, PT ;  /* 0x000000b40400720c */ /* 0x080fe20003f66270 */
[----:B------:R-:W-:Y:S01]  /*1d440*/  VIADD R4, R215, 0x41 ;  /* 0x00000041d7047836 */ /* 0x000fe20000000000 */
[----:B------:R-:W-:Y:S01]  /*1d450*/  FSEL R217, R175, -INF , !P6 ;  /* 0xff800000afd97808 */ /* 0x000fe20007000000 */
[----:B------:R-:W-:Y:S01]  /*1d460*/  FMUL.FTZ R37, R37, UR5 ;  /* 0x0000000525257c20 */ /* 0x000fe20008410000 */
[----:B------:R-:W-:Y:S01]  /*1d470*/  FSEL R207, R207, -INF , !P3 ;  /* 0xff800000cfcf7808 */ /* 0x000fe20005800000 */
[C---:B------:R-:W-:Y:S01]  /*1d480*/  HMMA.16816.F32 R68, R16.reuse, R14, R68 ;  /* 0x0000000e1044723c */ /* 0x040fe20000001844 */
[CC--:B------:R-:W-:Y:S01]  /*1d490*/  ISETP.GE.AND P2, PT, R4.reuse, R181.reuse, PT ;  /* 0x000000b50400720c */ /* 0x0c0fe20003f46270 */
[C---:B------:R-:W-:Y:S01]  /*1d4a0*/  VIADD R12, R215.reuse, 0x49 ;  /* 0x00000049d70c7836 */ /* 0x040fe20000000000 */
[-C--:B------:R-:W-:Y:S01]  /*1d4b0*/  ISETP.GE.AND P5, PT, R4, R180.reuse, PT ;  /* 0x000000b40400720c */ /* 0x080fe20003fa6270 */
[----:B------:R-:W3:Y:S01]  /*1d4c0*/  MUFU.TANH R175, R77 ;  /* 0x0000004d00af7308 */ /* 0x000ee20000002400 */
[----:B------:R-:W4:Y:S01]  /*1d4d0*/  LDSM.16.M88.4 R4, [R233+0x5800] ;  /* 0x00580000e904783b */ /* 0x000f220000000200 */
[----:B------:R-:W-:Y:S01]  /*1d4e0*/  FSEL R216, R178, -INF , !P2 ;  /* 0xff800000b2d87808 */ /* 0x000fe20005000000 */
[----:B------:R-:W-:Y:S01]  /*1d4f0*/  HMMA.16816.F32 R108, R16, R10, R108 ;  /* 0x0000000a106c723c */ /* 0x000fe2000000186c */
[-C--:B------:R-:W-:Y:S01]  /*1d500*/  ISETP.GE.AND P1, PT, R12, R181.reuse, PT ;  /* 0x000000b50c00720c */ /* 0x080fe20003f26270 */
[----:B--2---:R-:W-:Y:S01]  /*1d510*/  FMUL.FTZ R81, R82, UR5 ;  /* 0x0000000552517c20 */ /* 0x004fe20008410000 */
[-C--:B------:R-:W-:Y:S01]  /*1d520*/  ISETP.GE.AND P6, PT, R12, R180.reuse, PT ;  /* 0x000000b40c00720c */ /* 0x080fe20003fc6270 */
[----:B------:R-:W-:Y:S01]  /*1d530*/  VIADD R12, R215, 0x51 ;  /* 0x00000051d70c7836 */ /* 0x000fe20000000000 */
[----:B------:R-:W-:Y:S01]  /*1d540*/  FSEL R204, R168, -INF , !P5 ;  /* 0xff800000a8cc7808 */ /* 0x000fe20006800000 */
[----:B------:R-:W-:Y:S01]  /*1d550*/  IMAD.U32 R168, RZ, RZ, UR4 ;  /* 0x00000004ffa87e24 */ /* 0x000fe2000f8e00ff */
[----:B------:R-:W-:Y:S01]  /*1d560*/  FSEL R213, R169, -INF , !P1 ;  /* 0xff800000a9d57808 */ /* 0x000fe20004800000 */
[----:B------:R-:W-:Y:S01]  /*1d570*/  IMAD.U32 R87, RZ, RZ, UR4 ;  /* 0x00000004ff577e24 */ /* 0x000fe2000f8e00ff */
[CC--:B------:R-:W-:Y:S01]  /*1d580*/  ISETP.GE.AND P3, PT, R12.reuse, R181.reuse, PT ;  /* 0x000000b50c00720c */ /* 0x0c0fe20003f66270 */
[----:B------:R-:W-:Y:S01]  /*1d590*/  FMUL.FTZ R43, R43, UR5 ;  /* 0x000000052b2b7c20 */ /* 0x000fe20008410000 */
[-C--:B------:R-:W-:Y:S01]  /*1d5a0*/  ISETP.GE.AND P2, PT, R12, R180.reuse, PT ;  /* 0x000000b40c00720c */ /* 0x080fe20003f46270 */
[----:B------:R-:W-:Y:S01]  /*1d5b0*/  VIADD R12, R215, 0x59 ;  /* 0x00000059d70c7836 */ /* 0x000fe20000000000 */
[----:B------:R-:W-:Y:S01]  /*1d5c0*/  FSEL R203, R170, -INF , !P6 ;  /* 0xff800000aacb7808 */ /* 0x000fe20007000000 */
[----:B------:R-:W-:Y:S01]  /*1d5d0*/  FMUL.FTZ R75, R75, UR5 ;  /* 0x000000054b4b7c20 */ /* 0x000fe20008410000 */
[----:B------:R-:W-:Y:S01]  /*1d5e0*/  FSEL R201, R171, -INF , !P2 ;  /* 0xff800000abc97808 */ /* 0x000fe20005000000 */
[----:B------:R-:W-:Y:S01]  /*1d5f0*/  FMUL.FTZ R73, R73, UR5 ;  /* 0x0000000549497c20 */ /* 0x000fe20008410000 */
[-C--:B------:R-:W-:Y:S01]  /*1d600*/  ISETP.GE.AND P5, PT, R12, R181.reuse, PT ;  /* 0x000000b50c00720c */ /* 0x080fe20003fa6270 */
[----:B------:R-:W-:Y:S01]  /*1d610*/  FMUL.FTZ R74, R74, UR5 ;  /* 0x000000054a4a7c20 */ /* 0x000fe20008410000 */
[-C--:B------:R-:W-:Y:S01]  /*1d620*/  ISETP.GE.AND P1, PT, R12, R180.reuse, PT ;  /* 0x000000b40c00720c */ /* 0x080fe20003f26270 */
[C---:B------:R-:W-:Y:S01]  /*1d630*/  VIADD R12, R215.reuse, 0x61 ;  /* 0x00000061d70c7836 */ /* 0x040fe20000000000 */
[----:B------:R-:W-:Y:S01]  /*1d640*/  FSEL R208, R208, -INF , !P5 ;  /* 0xff800000d0d07808 */ /* 0x000fe20006800000 */
[----:B------:R-:W-:Y:S01]  /*1d650*/  MUFU.TANH R170, R73 ;  /* 0x0000004900aa7308 */ /* 0x000fe20000002400 */
[-C--:B------:R-:W-:Y:S01]  /*1d660*/  ISETP.GE.AND P2, PT, R24, R181.reuse, PT ;  /* 0x000000b51800720c */ /* 0x080fe20003f46270 */
[----:B------:R-:W-:Y:S01]  /*1d670*/  FMUL.FTZ R68, R68, UR5 ;  /* 0x0000000544447c20 */ /* 0x000fe20008410000 */
[-C--:B------:R-:W-:Y:S01]  /*1d680*/  ISETP.GE.AND P5, PT, R24, R180.reuse, PT ;  /* 0x000000b41800720c */ /* 0x080fe20003fa6270 */
[----:B------:R-:W-:Y:S01]  /*1d690*/  VIADD R24, R215, 0x71 ;  /* 0x00000071d7187836 */ /* 0x000fe20000000000 */
[CC--:B------:R-:W-:Y:S01]  /*1d6a0*/  ISETP.GE.AND P6, PT, R12.reuse, R181.reuse, PT ;  /* 0x000000b50c00720c */ /* 0x0c0fe20003fc6270 */
[C---:B-----5:R-:W-:Y:S01]  /*1d6b0*/  HMMA.16816.F32 R32, R28.reuse, R20, R32 ;  /* 0x000000141c20723c */ /* 0x060fe20000001820 */
[----:B------:R-:W-:Y:S01]  /*1d6c0*/  FSEL R211, R211, -INF , !P3 ;  /* 0xff800000d3d37808 */ /* 0x000fe20005800000 */
[----:B------:R-:W-:Y:S01]  /*1d6d0*/  MUFU.TANH R21, R79 ;  /* 0x0000004f00157308 */ /* 0x000fe20000002400 */
[-C--:B------:R-:W-:Y:S01]  /*1d6e0*/  ISETP.GE.AND P3, PT, R12, R180.reuse, PT ;  /* 0x000000b40c00720c */ /* 0x080fe20003f66270 */
[----:B------:R-:W-:Y:S01]  /*1d6f0*/  FMUL.FTZ R70, R70, UR5 ;  /* 0x0000000546467c20 */ /* 0x000fe20008410000 */
[----:B------:R-:W2:Y:S01]  /*1d700*/  LDSM.16.M88.4 R12, [R233+0x6800] ;  /* 0x00680000e90c783b */ /* 0x000ea20000000200 */
[----:B------:R-:W-:Y:S01]  /*1d710*/  FSEL R199, R120, -INF , !P1 ;  /* 0xff80000078c77808 */ /* 0x000fe20004800000 */
[----:B------:R-:W-:Y:S01]  /*1d720*/  HMMA.16816.F32 R128, R28, R22, R128 ;  /* 0x000000161c80723c */ /* 0x000fe20000001880 */
[----:B------:R-:W-:Y:S01]  /*1d730*/  FSEL R206, R206, -INF , !P6 ;  /* 0xff800000cece7808 */ /* 0x000fe20007000000 */
[----:B------:R-:W-:Y:S01]  /*1d740*/  FMUL.FTZ R20, R72, UR5 ;  /* 0x0000000548147c20 */ /* 0x000fe20008410000 */
[CC--:B------:R-:W-:Y:S01]  /*1d750*/  ISETP.GE.AND P1, PT, R24.reuse, R181.reuse, PT ;  /* 0x000000b51800720c */ /* 0x0c0fe20003f26270 */
[----:B------:R-:W-:Y:S01]  /*1d760*/  MUFU.TANH R83, R74 ;  /* 0x0000004a00537308 */ /* 0x000fe20000002400 */
[-C--:B------:R-:W-:Y:S01]  /*1d770*/  ISETP.GE.AND P6, PT, R24, R180.reuse, PT ;  /* 0x000000b41800720c */ /* 0x080fe20003fc6270 */
[----:B------:R-:W-:Y:S01]  /*1d780*/  VIADD R24, R215, 0x79 ;  /* 0x00000079d7187836 */ /* 0x000fe20000000000 */
[----:B------:R-:W-:Y:S01]  /*1d790*/  FSEL R196, R106, -INF , !P3 ;  /* 0xff8000006ac47808 */ /* 0x000fe20005800000 */
[C---:B----4-:R-:W-:Y:S01]  /*1d7a0*/  HMMA.16816.F32 R64, R16.reuse, R4, R64 ;  /* 0x000000041040723c */ /* 0x050fe20000001840 */
[----:B------:R-:W-:Y:S01]  /*1d7b0*/  FSEL R205, R205, -INF , !P2 ;  /* 0xff800000cdcd7808 */ /* 0x000fe20005000000 */
[C---:B------:R-:W-:Y:S01]  /*1d7c0*/  VIADD R22, R215.reuse, 0xb1 ;  /* 0x000000b1d7167836 */ /* 0x040fe20000000000 */
[CC--:B------:R-:W-:Y:S01]  /*1d7d0*/  ISETP.GE.AND P3, PT, R24.reuse, R181.reuse, PT ;  /* 0x000000b51800720c */ /* 0x0c0fe20003f66270 */
[----:B------:R-:W-:Y:S01]  /*1d7e0*/  MUFU.TANH R169, R68 ;  /* 0x0000004400a97308 */ /* 0x000fe20000002400 */
[-C--:B------:R-:W-:Y:S01]  /*1d7f0*/  ISETP.GE.AND P2, PT, R24, R180.reuse, PT ;  /* 0x000000b41800720c */ /* 0x080fe20003f46270 */
[C---:B------:R-:W-:Y:S01]  /*1d800*/  HMMA.16816.F32 R4, R16.reuse, R6, R60 ;  /* 0x000000061004723c */ /* 0x040fe2000000183c */
[----:B------:R-:W-:Y:S01]  /*1d810*/  FSEL R178, R98, -INF , !P6 ;  /* 0xff80000062b27808 */ /* 0x000fe20007000000 */
[----:B------:R-:W-:Y:S01]  /*1d820*/  IMAD.U32 R120, RZ, RZ, UR4 ;  /* 0x00000004ff787e24 */ /* 0x000fe2000f8e00ff */
[----:B------:R-:W-:Y:S01]  /*1d830*/  FSEL R200, R92, -INF , !P3 ;  /* 0xff8000005cc87808 */ /* 0x000fe20005800000 */
[----:B------:R-:W-:Y:S01]  /*1d840*/  IMAD.U32 R106, RZ, RZ, UR4 ;  /* 0x00000004ff6a7e24 */ /* 0x000fe2000f8e00ff */
[----:B------:R-:W-:Y:S01]  /*1d850*/  FSEL R194, R164, -INF , !P5 ;  /* 0xff800000a4c27808 */ /* 0x000fe20006800000 */
[C---:B------:R-:W-:Y:S01]  /*1d860*/  HMMA.16816.F32 R24, R16.reuse, R8, R56 ;  /* 0x000000081018723c */ /* 0x040fe20000001838 */
[----:B------:R-:W-:Y:S01]  /*1d870*/  VIADD R60, R215, 0x81 ;  /* 0x00000081d73c7836 */ /* 0x000fe20000000000 */
[----:B------:R-:W-:Y:S01]  /*1d880*/  FSEL R177, R94, -INF , !P2 ;  /* 0xff8000005eb17808 */ /* 0x000fe20005000000 */
[----:B------:R-:W-:Y:S01]  /*1d890*/  FMUL.FTZ R61, R69, UR5 ;  /* 0x00000005453d7c20 */ /* 0x000fe20008410000 */
[----:B------:R-:W-:Y:S01]  /*1d8a0*/  FSEL R202, R96, -INF , !P1 ;  /* 0xff80000060ca7808 */ /* 0x000fe20004800000 */
[----:B------:R-:W-:Y:S01]  /*1d8b0*/  FMUL.FTZ R96, R109, UR5 ;  /* 0x000000056d607c20 */ /* 0x000fe20008410000 */
[CC--:B------:R-:W-:Y:S01]  /*1d8c0*/  ISETP.GE.AND P5, PT, R60.reuse, R181.reuse, PT ;  /* 0x000000b53c00720c */ /* 0x0c0fe20003fa6270 */
[----:B------:R-:W-:Y:S01]  /*1d8d0*/  VIADD R8, R215, 0x89 ;  /* 0x00000089d7087836 */ /* 0x000fe20000000000 */
[-C--:B------:R-:W-:Y:S01]  /*1d8e0*/  ISETP.GE.AND P1, PT, R60, R180.reuse, PT ;  /* 0x000000b43c00720c */ /* 0x080fe20003f26270 */
[----:B------:R-:W-:Y:S01]  /*1d8f0*/  IMAD.U32 R9, RZ, RZ, UR4 ;  /* 0x00000004ff097e24 */ /* 0x000fe2000f8e00ff */
[----:B------:R-:W-:Y:S01]  /*1d900*/  FSEL R197, R179, -INF , !P5 ;  /* 0xff800000b3c57808 */ /* 0x000fe20006800000 */
[----:B------:R4:W-:Y:S01]  /*1d910*/  MUFU.TANH R57, R75 ;  /* 0x0000004b00397308 */ /* 0x0009e20000002400 */
[CC--:B------:R-:W-:Y:S01]  /*1d920*/  ISETP.GE.AND P6, PT, R8.reuse, R181.reuse, PT ;  /* 0x000000b50800720c */ /* 0x0c0fe20003fc6270 */
[----:B------:R-:W-:Y:S01]  /*1d930*/  FMUL.FTZ R60, R65, UR5 ;  /* 0x00000005413c7c20 */ /* 0x000fe20008410000 */
[-C--:B------:R-:W-:Y:S01]  /*1d940*/  ISETP.GE.AND P3, PT, R8, R180.reuse, PT ;  /* 0x000000b40800720c */ /* 0x080fe20003f66270 */
[----:B------:R-:W-:Y:S01]  /*1d950*/  VIADD R8, R215, 0x91 ;  /* 0x00000091d7087836 */ /* 0x000fe20000000000 */
[----:B------:R-:W-:Y:S01]  /*1d960*/  FSEL R174, R90, -INF , !P1 ;  /* 0xff8000005aae7808 */ /* 0x000fe20004800000 */
[----:B------:R-:W-:Y:S01]  /*1d970*/  FMUL.FTZ R56, R71, UR5 ;  /* 0x0000000547387c20 */ /* 0x000fe20008410000 */
[----:B------:R-:W-:Y:S01]  /*1d980*/  FSEL R179, R84, -INF , !P6 ;  /* 0xff80000054b37808 */ /* 0x000fe20007000000 */
[C---:B--2---:R-:W-:Y:S01]  /*1d990*/  HMMA.16816.F32 R48, R16.reuse, R12, R48 ;  /* 0x0000000c1030723c */ /* 0x044fe20000001830 */
[CC--:B------:R-:W-:Y:S01]  /*1d9a0*/  ISETP.GE.AND P2, PT, R8.reuse, R181.reuse, PT ;  /* 0x000000b50800720c */ /* 0x0c0fe20003f46270 */
[----:B------:R-:W2:Y:S01]  /*1d9b0*/  MUFU.TANH R61, R61 ;  /* 0x0000003d003d7308 */ /* 0x000ea20000002400 */
[-C--:B------:R-:W-:Y:S01]  /*1d9c0*/  ISETP.GE.AND P5, PT, R8, R180.reuse, PT ;  /* 0x000000b40800720c */ /* 0x080fe20003fa6270 */
[----:B------:R-:W-:Y:S01]  /*1d9d0*/  VIADD R8, R215, 0x99 ;  /* 0x00000099d7087836 */ /* 0x000fe20000000000 */
[--C-:B------:R-:W-:Y:S01]  /*1d9e0*/  LOP3.LUT R65, R9, 0x10, R88.reuse, 0xfe, !PT ;  /* 0x0000001009417812 */ /* 0x100fe200078efe58 */
[----:B------:R-:W-:Y:S01]  /*1d9f0*/  FMUL.FTZ R67, R67, UR5 ;  /* 0x0000000543437c20 */ /* 0x000fe20008410000 */
[----:B------:R-:W-:Y:S01]  /*1da00*/  FMUL.FTZ R5, R5, UR5 ;  /* 0x0000000505057c20 */ /* 0x000fe20008410000 */
[----:B-1----:R-:W-:Y:S01]  /*1da10*/  FSEL R171, R3, -INF , !P3 ;  /* 0xff80000003ab7808 */ /* 0x002fe20005800000 */
[----:B------:R-:W-:Y:S01]  /*1da20*/  VIADD R3, R215, 0xa9 ;  /* 0x000000a9d7037836 */ /* 0x000fe20000000000 */
[CC--:B------:R-:W-:Y:S01]  /*1da30*/  ISETP.GE.AND P1, PT, R8.reuse, R181.reuse, PT ;  /* 0x000000b50800720c */ /* 0x0c0fe20003f26270 */
[----:B------:R-:W1:Y:S01]  /*1da40*/  MUFU.TANH R56, R56 ;  /* 0x0000003800387308 */ /* 0x000e620000002400 */
[-C--:B------:R-:W-:Y:S01]  /*1da50*/  ISETP.GE.AND P6, PT, R8, R180.reuse, PT ;  /* 0x000000b40800720c */ /* 0x080fe20003fc6270 */
[----:B------:R-:W-:Y:S01]  /*1da60*/  IMAD.U32 R8, RZ, RZ, UR4 ;  /* 0x00000004ff087e24 */ /* 0x000fe2000f8e00ff */
[----:B------:R-:W-:Y:S01]  /*1da70*/  HMMA.16816.F32 R44, R16, R14, R44 ;  /* 0x0000000e102c723c */ /* 0x000fe2000000182c */
[----:B------:R-:W-:Y:S01]  /*1da80*/  FSEL R165, R165, -INF , !P5 ;  /* 0xff800000a5a57808 */ /* 0x000fe20006800000 */
[----:B------:R-:W-:Y:S01]  /*1da90*/  IMAD.U32 R58, RZ, RZ, UR4 ;  /* 0x00000004ff3a7e24 */ /* 0x000fe2000f8e00ff */
[----:B---3--:R-:W-:Y:S01]  /*1daa0*/  FSEL R175, R175, -INF , !P1 ;  /* 0xff800000afaf7808 */ /* 0x008fe20004800000 */
[----:B------:R-:W-:Y:S01]  /*1dab0*/  FMUL.FTZ R25, R25, UR5 ;  /* 0x0000000519197c20 */ /* 0x000fe20008410000 */
[----:B------:R-:W-:Y:S01]  /*1dac0*/  LOP3.LUT R109, R8, 0x68, R88, 0xfe, !PT ;  /* 0x00000068086d7812 */ /* 0x000fe200078efe58 */
[----:B------:R-:W-:Y:S01]  /*1dad0*/  MUFU.TANH R60, R60 ;  /* 0x0000003c003c7308 */ /* 0x000fe20000002400 */
[----:B------:R-:W3:Y:S01]  /*1dae0*/  LDSM.16.M88.4 R8, [R233+0x7800] ;  /* 0x00780000e908783b */ /* 0x000ee20000000200 */
[----:B------:R-:W-:Y:S01]  /*1daf0*/  FSEL R176, R176, -INF , !P2 ;  /* 0xff800000b0b07808 */ /* 0x000fe20005000000 */
[----:B------:R-:W-:Y:S01]  /*1db00*/  FMUL.FTZ R7, R7, UR5 ;  /* 0x0000000507077c20 */ /* 0x000fe20008410000 */
[----:B------:R-:W-:Y:S01]  /*1db10*/  FMUL.FTZ R49, R49, UR5 ;  /* 0x0000000531317c20 */ /* 0x000fe20008410000 */
[----:B------:R-:W-:Y:S01]  /*1db20*/  ISETP.GE.AND P5, PT, R3, R181, PT ;  /* 0x000000b50300720c */ /* 0x000fe20003fa6270 */
[----:B----4-:R-:W-:Y:S01]  /*1db30*/  FMUL.FTZ R75, R111, UR5 ;  /* 0x000000056f4b7c20 */ /* 0x010fe20008410000 */
[-C--:B------:R-:W-:Y:S01]  /*1db40*/  ISETP.GE.AND P1, PT, R3, R180.reuse, PT ;  /* 0x000000b40300720c */ /* 0x080fe20003f26270 */
[----:B------:R4:W-:Y:S01]  /*1db50*/  MUFU.TANH R94, R49 ;  /* 0x00000031005e7308 */ /* 0x0009e20000002400 */
[----:B------:R-:W-:Y:S01]  /*1db60*/  VIADD R3, R215, 0xb9 ;  /* 0x000000b9d7037836 */ /* 0x000fe20000000000 */
[----:B--2---:R-:W-:Y:S01]  /*1db70*/  FSEL R61, R61, -INF , !P5 ;  /* 0xff8000003d3d7808 */ /* 0x004fe20006800000 */
[----:B------:R-:W-:Y:S01]  /*1db80*/  FMUL.FTZ R27, R27, UR5 ;  /* 0x000000051b1b7c20 */ /* 0x000fe20008410000 */
[----:B-1----:R-:W-:Y:S01]  /*1db90*/  FSEL R56, R56, -INF , !P1 ;  /* 0xff80000038387808 */ /* 0x002fe20004800000 */
[----:B------:R-:W-:Y:S01]  /*1dba0*/  FMUL.FTZ R51, R51, UR5 ;  /* 0x0000000533337c20 */ /* 0x000fe20008410000 */
[----:B------:R-:W-:Y:S01]  /*1dbb0*/  ISETP.GE.AND P5, PT, R3, R180, PT ;  /* 0x000000b40300720c */ /* 0x000fe20003fa6270 */
[----:B------:R-:W-:Y:S01]  /*1dbc0*/  IMAD.U32 R164, RZ, RZ, UR4 ;  /* 0x00000004ffa47e24 */ /* 0x000fe2000f8e00ff */
[----:B------:R-:W-:Y:S01]  /*1dbd0*/  MUFU.TANH R67, R67 ;  /* 0x0000004300437308 */ /* 0x000fe20000002400 */
[----:B------:R-:W-:-:S02]  /*1dbe0*/  IMAD.U32 R74, RZ, RZ, UR4 ;  /* 0x00000004ff4a7e24 */ /* 0x000fc4000f8e00ff */
[----:B------:R-:W-:Y:S01]  /*1dbf0*/  FMUL.FTZ R47, R47, UR5 ;  /* 0x000000052f2f7c20 */ /* 0x000fe20008410000 */
[----:B------:R-:W-:Y:S01]  /*1dc00*/  FMUL.FTZ R45, R45, UR5 ;  /* 0x000000052d2d7c20 */ /* 0x000fe20008410000 */
[----:B------:R-:W-:Y:S01]  /*1dc10*/  IMAD.U32 R72, RZ, RZ, UR4 ;  /* 0x00000004ff487e24 */ /* 0x000fe2000f8e00ff */
[--C-:B------:R-:W-:Y:S01]  /*1dc20*/  LOP3.LUT R225, R225, 0x20, R88.reuse, 0xfe, !PT ;  /* 0x00000020e1e17812 */ /* 0x100fe200078efe58 */
[----:B------:R-:W-:Y:S01]  /*1dc30*/  IMAD.U32 R68, RZ, RZ, UR4 ;  /* 0x00000004ff447e24 */ /* 0x000fe2000f8e00ff */
[--C-:B------:R-:W-:Y:S01]  /*1dc40*/  LOP3.LUT R224, R224, 0x28, R88.reuse, 0xfe, !PT ;  /* 0x00000028e0e07812 */ /* 0x100fe200078efe58 */
[----:B------:R-:W1:Y:S01]  /*1dc50*/  MUFU.TANH R59, R5 ;  /* 0x00000005003b7308 */ /* 0x000e620000002400 */
[----:B----4-:R-:W-:Y:S01]  /*1dc60*/  VIADD R49, R215, 0xa1 ;  /* 0x000000a1d7317836 */ /* 0x010fe20000000000 */
[--C-:B------:R-:W-:Y:S01]  /*1dc70*/  LOP3.LUT R221, R221, 0x30, R88.reuse, 0xfe, !PT ;  /* 0x00000030dddd7812 */ /* 0x100fe200078efe58 */
[----:B------:R-:W-:Y:S01]  /*1dc80*/  IMAD.U32 R63, RZ, RZ, UR4 ;  /* 0x00000004ff3f7e24 */ /* 0x000fe2000f8e00ff */
[--C-:B------:R-:W-:Y:S01]  /*1dc90*/  LOP3.LUT R220, R220, 0x38, R88.reuse, 0xfe, !PT ;  /* 0x00000038dcdc7812 */ /* 0x100fe200078efe58 */
[----:B------:R-:W-:Y:S01]  /*1dca0*/  IMAD.U32 R62, RZ, RZ, UR4 ;  /* 0x00000004ff3e7e24 */ /* 0x000fe2000f8e00ff */
[CC--:B------:R-:W-:Y:S01]  /*1dcb0*/  ISETP.GE.AND P2, PT, R49.reuse, R180.reuse, PT ;  /* 0x000000b43100720c */ /* 0x0c0fe20003f46270 */
[----:B------:R-:W-:Y:S01]  /*1dcc0*/  IMAD.U32 R69, RZ, RZ, UR4 ;  /* 0x00000004ff457e24 */ /* 0x000fe2000f8e00ff */
[----:B------:R2:W-:Y:S01]  /*1dcd0*/  MUFU.TANH R98, R25 ;  /* 0x0000001900627308 */ /* 0x0005e20000002400 */
[-C--:B------:R-:W-:Y:S01]  /*1dce0*/  ISETP.GE.AND P3, PT, R49, R181.reuse, PT ;  /* 0x000000b53100720c */ /* 0x080fe20003f66270 */
[----:B------:R-:W-:Y:S01]  /*1dcf0*/  IMAD.U32 R15, RZ, RZ, UR4 ;  /* 0x00000004ff0f7e24 */ /* 0x000fe2000f8e00ff */
[----:B------:R-:W-:Y:S01]  /*1dd00*/  FSEL R57, R57, -INF , !P2 ;  /* 0xff80000039397808 */ /* 0x000fe20005000000 */
[----:B------:R-:W-:Y:S01]  /*1dd10*/  IMAD.U32 R14, RZ, RZ, UR4 ;  /* 0x00000004ff0e7e24 */ /* 0x000fe2000f8e00ff */
[-C--:B------:R-:W-:Y:S01]  /*1dd20*/  ISETP.GE.AND P2, PT, R3, R181.reuse, PT ;  /* 0x000000b50300720c */ /* 0x080fe20003f46270 */
[----:B------:R-:W-:Y:S01]  /*1dd30*/  VIADD R3, R215, 0xc1 ;  /* 0x000000c1d7037836 */ /* 0x000fe20000000000 */
[----:B------:R-:W-:Y:S01]  /*1dd40*/  FSEL R170, R170, -INF , !P3 ;  /* 0xff800000aaaa7808 */ /* 0x000fe20005800000 */
[----:B------:R4:W5:Y:S01]  /*1dd50*/  MUFU.TANH R79, R7 ;  /* 0x00000007004f7308 */ /* 0x0009620000002400 */
[C---:B---3--:R-:W-:Y:S01]  /*1dd60*/  HMMA.16816.F32 R32, R16.reuse, R8, R32 ;  /* 0x000000081020723c */ /* 0x048fe20000001820 */
[-C--:B------:R-:W-:Y:S01]  /*1dd70*/  ISETP.GE.AND P3, PT, R22, R180.reuse, PT ;  /* 0x000000b41600720c */ /* 0x080fe20003f66270 */
[----:B------:R-:W-:Y:S01]  /*1dd80*/  IMAD.U32 R13, RZ, RZ, UR4 ;  /* 0x00000004ff0d7e24 */ /* 0x000fe2000f8e00ff */
[-C--:B------:R-:W-:Y:S01]  /*1dd90*/  ISETP.GE.AND P1, PT, R3, R181.reuse, PT ;  /* 0x000000b50300720c */ /* 0x080fe20003f26270 */
[----:B------:R-:W-:Y:S01]  /*1dda0*/  IMAD.U32 R12, RZ, RZ, UR4 ;  /* 0x00000004ff0c7e24 */ /* 0x000fe2000f8e00ff */
[----:B-1----:R-:W-:Y:S01]  /*1ddb0*/  FSEL R59, R59, -INF , !P2 ;  /* 0xff8000003b3b7808 */ /* 0x002fe20005000000 */
[----:B------:R-:W-:Y:S01]  /*1ddc0*/  IMAD.U32 R5, RZ, RZ, UR4 ;  /* 0x00000004ff057e24 */ /* 0x000fe2000f8e00ff */
[----:B------:R-:W1:Y:S01]  /*1ddd0*/  MUFU.TANH R77, R27 ;  /* 0x0000001b004d7308 */ /* 0x000e620000002400 */
[--C-:B--2---:R-:W-:Y:S01]  /*1dde0*/  LOP3.LUT R25, R58, 0xc8, R88.reuse, 0xfe, !PT ;  /* 0x000000c83a197812 */ /* 0x104fe200078efe58 */
[----:B------:R-:W-:Y:S01]  /*1ddf0*/  VIADD R8, R215, 0xc9 ;  /* 0x000000c9d7087836 */ /* 0x000fe20000000000 */
[----:B------:R-:W-:Y:S01]  /*1de00*/  FSEL R58, R21, -INF , !P6 ;  /* 0xff800000153a7808 */ /* 0x000fe20007000000 */
[----:B------:R-:W-:Y:S01]  /*1de10*/  VIADD R21, R215, 0xd1 ;  /* 0x000000d1d7157836 */ /* 0x000fe20000000000 */
[-C--:B------:R-:W-:Y:S01]  /*1de20*/  ISETP.GE.AND P6, PT, R22, R181.reuse, PT ;  /* 0x000000b51600720c */ /* 0x080fe20003fc6270 */
[----:B------:R-:W-:Y:S01]  /*1de30*/  FMUL.FTZ R39, R39, UR5 ;  /* 0x0000000527277c20 */ /* 0x000fe20008410000 */
[-C--:B------:R-:W-:Y:S01]  /*1de40*/  ISETP.GE.AND P2, PT, R8, R180.reuse, PT ;  /* 0x000000b40800720c */ /* 0x080fe20003f46270 */
[----:B------:R-:W2:Y:S01]  /*1de50*/  MUFU.TANH R96, R96 ;  /* 0x0000006000607308 */ /* 0x000ea20000002400 */
[----:B------:R-:W-:Y:S01]  /*1de60*/  FSEL R60, R60, -INF , !P6 ;  /* 0xff8000003c3c7808 */ /* 0x000fe20007000000 */
[----:B----4-:R-:W-:Y:S01]  /*1de70*/  IMAD.U32 R7, RZ, RZ, UR4 ;  /* 0x00000004ff077e24 */ /* 0x010fe2000f8e00ff */
[----:B------:R-:W-:Y:S01]  /*1de80*/  ISETP.GE.AND P6, PT, R3, R180, PT ;  /* 0x000000b40300720c */ /* 0x000fe20003fc6270 */
[----:B------:R-:W-:Y:S01]  /*1de90*/  VIADD R23, R215, 0xf9 ;  /* 0x000000f9d7177836 */ /* 0x000fe20000000000 */
[----:B------:R-:W-:Y:S01]  /*1dea0*/  FSEL R3, R67, -INF , !P3 ;  /* 0xff80000043037808 */ /* 0x000fe20005800000 */
[----:B------:R-:W-:Y:S01]  /*1deb0*/  FMUL.FTZ R28, R64, UR5 ;  /* 0x00000005401c7c20 */ /* 0x000fe20008410000 */
[-C--:B------:R-:W-:Y:S01]  /*1dec0*/  ISETP.GE.AND P3, PT, R8, R181.reuse, PT ;  /* 0x000000b50800720c */ /* 0x080fe20003f66270 */
[----:B------:R-:W3:Y:S01]  /*1ded0*/  MUFU.TANH R75, R75 ;  /* 0x0000004b004b7308 */ /* 0x000ee20000002400 */
[----:B------:R-:W-:Y:S01]  /*1dee0*/  HMMA.16816.F32 R8, R16, R10, R128 ;  /* 0x0000000a1008723c */ /* 0x000fe20000001880 */
[----:B------:R-:W-:Y:S01]  /*1def0*/  FMUL.FTZ R33, R33, UR5 ;  /* 0x0000000521217c20 */ /* 0x000fe20008410000 */
[----:B-----5:R-:W-:Y:S01]  /*1df00*/  FSEL R79, R79, -INF , !P5 ;  /* 0xff8000004f4f7808 */ /* 0x020fe20006800000 */
[----:B------:R-:W-:Y:S01]  /*1df10*/  FMUL.FTZ R35, R35, UR5 ;  /* 0x0000000523237c20 */ /* 0x000fe20008410000 */
[--C-:B------:R-:W-:Y:S01]  /*1df20*/  LOP3.LUT R219, R219, 0x40, R88.reuse, 0xfe, !PT ;  /* 0x00000040dbdb7812 */ /* 0x100fe200078efe58 */
[----:B------:R-:W-:Y:S01]  /*1df30*/  FMUL.FTZ R31, R6, UR5 ;  /* 0x00000005061f7c20 */ /* 0x000fe20008410000 */
[--C-:B------:R-:W-:Y:S01]  /*1df40*/  LOP3.LUT R218, R218, 0x48, R88.reuse, 0xfe, !PT ;  /* 0x00000048dada7812 */ /* 0x100fe200078efe58 */
[----:B------:R-:W4:Y:S01]  /*1df50*/  MUFU.TANH R71, R47 ;  /* 0x0000002f00477308 */ /* 0x000f220000002400 */
[C---:B------:R-:W-:Y:S01]  /*1df60*/  VIADD R17, R215.reuse, 0xd9 ;  /* 0x000000d9d7117836 */ /* 0x040fe20000000000 */
[--C-:B------:R-:W-:Y:S01]  /*1df70*/  LOP3.LUT R168, R168, 0x50, R88.reuse, 0xfe, !PT ;  /* 0x00000050a8a87812 */ /* 0x100fe200078efe58 */
[C---:B------:R-:W-:Y:S01]  /*1df80*/  VIADD R16, R215.reuse, 0xe1 ;  /* 0x000000e1d7107836 */ /* 0x040fe20000000000 */
[--C-:B------:R-:W-:Y:S01]  /*1df90*/  LOP3.LUT R164, R164, 0x58, R88.reuse, 0xfe, !PT ;  /* 0x00000058a4a47812 */ /* 0x100fe200078efe58 */
[----:B------:R-:W-:Y:S01]  /*1dfa0*/  VIADD R18, R215, 0xe9 ;  /* 0x000000e9d7127836 */ /* 0x000fe20000000000 */
[--C-:B------:R-:W-:Y:S01]  /*1dfb0*/  LOP3.LUT R120, R120, 0x60, R88.reuse, 0xfe, !PT ;  /* 0x0000006078787812 */ /* 0x100fe200078efe58 */
[----:B------:R-:W-:Y:S01]  /*1dfc0*/  FMUL.FTZ R4, R4, UR5 ;  /* 0x0000000504047c20 */ /* 0x000fe20008410000 */
[----:B------:R5:W-:Y:S01]  /*1dfd0*/  MUFU.TANH R82, R70 ;  /* 0x0000004600527308 */ /* 0x000be20000002400 */
[--C-:B------:R-:W-:Y:S01]  /*1dfe0*/  LOP3.LUT R106, R106, 0x70, R88.reuse, 0xfe, !PT ;  /* 0x000000706a6a7812 */ /* 0x100fe200078efe58 */
[----:B------:R-:W-:Y:S01]  /*1dff0*/  FMUL.FTZ R24, R24, UR5 ;  /* 0x0000000518187c20 */ /* 0x000fe20008410000 */
[--C-:B------:R-:W-:Y:S01]  /*1e000*/  LOP3.LUT R87, R87, 0x78, R88.reuse, 0xfe, !PT ;  /* 0x0000007857577812 */ /* 0x100fe200078efe58 */
[----:B------:R-:W-:Y:S01]  /*1e010*/  FMUL.FTZ R36, R36, UR5 ;  /* 0x0000000524247c20 */ /* 0x000fe20008410000 */
[--C-:B------:R-:W-:Y:S01]  /*1e020*/  LOP3.LUT R74, R74, 0x80, R88.reuse, 0xfe, !PT ;  /* 0x000000804a4a7812 */ /* 0x100fe200078efe58 */
[----:B------:R-:W-:Y:S01]  /*1e030*/  FMUL.FTZ R29, R66, UR5 ;  /* 0x00000005421d7c20 */ /* 0x000fe20008410000 */
[--C-:B------:R-:W-:Y:S01]  /*1e040*/  LOP3.LUT R72, R72, 0x88, R88.reuse, 0xfe, !PT ;  /* 0x0000008848487812 */ /* 0x100fe200078efe58 */
[----:B------:R-:W4:Y:S01]  /*1e050*/  MUFU.TANH R73, R51 ;  /* 0x0000003300497308 */ /* 0x000f220000002400 */
        /* <DEDUP_REMOVED lines=8> */
[----:B-----5:R-:W-:Y:S01]  /*1e0e0*/  IMAD.U32 R70, RZ, RZ, UR4 ;  /* 0x00000004ff467e24 */ /* 0x020fe2000f8e00ff */
[--C-:B------:R-:W-:Y:S01]  /*1e0f0*/  LOP3.LUT R52, R52, 0xb8, R88.reuse, 0xfe, !PT ;  /* 0x000000b834347812 */ /* 0x100fe200078efe58 */
[----:B------:R-:W-:Y:S01]  /*1e100*/  FMUL.FTZ R40, R40, UR5 ;  /* 0x0000000528287c20 */ /* 0x000fe20008410000 */
[--C-:B------:R-:W-:Y:S01]  /*1e110*/  LOP3.LUT R27, R69, 0xc0, R88.reuse, 0xfe, !PT ;  /* 0x000000c0451b7812 */ /* 0x100fe200078efe58 */
[----:B------:R-:W-:Y:S01]  /*1e120*/  FMUL.FTZ R46, R46, UR5 ;  /* 0x000000052e2e7c20 */ /* 0x000fe20008410000 */
[--C-:B------:R-:W-:Y:S01]  /*1e130*/  LOP3.LUT R70, R70, 0x90, R88.reuse, 0xfe, !PT ;  /* 0x0000009046467812 */ /* 0x100fe200078efe58 */
[----:B------:R-:W-:Y:S01]  /*1e140*/  FMUL.FTZ R42, R42, UR5 ;  /* 0x000000052a2a7c20 */ /* 0x000fe20008410000 */
[----:B------:R5:W4:Y:S01]  /*1e150*/  MUFU.TANH R92, R45 ;  /* 0x0000002d005c7308 */ /* 0x000b220000002400 */
[--C-:B------:R-:W-:Y:S01]  /*1e160*/  LOP3.LUT R15, R15, 0xd0, R88.reuse, 0xfe, !PT ;  /* 0x000000d00f0f7812 */ /* 0x100fe200078efe58 */
[----:B------:R-:W-:Y:S01]  /*1e170*/  FMUL.FTZ R38, R38, UR5 ;  /* 0x0000000526267c20 */ /* 0x000fe20008410000 */
[--C-:B------:R-:W-:Y:S01]  /*1e180*/  LOP3.LUT R14, R14, 0xd8, R88.reuse, 0xfe, !PT ;  /* 0x000000d80e0e7812 */ /* 0x100fe200078efe58 */
[----:B------:R-:W-:Y:S01]  /*1e190*/  FMUL.FTZ R32, R32, UR5 ;  /* 0x0000000520207c20 */ /* 0x000fe20008410000 */
[--C-:B------:R-:W-:Y:S01]  /*1e1a0*/  LOP3.LUT R13, R13, 0xe0, R88.reuse, 0xfe, !PT ;  /* 0x000000e00d0d7812 */ /* 0x100fe200078efe58 */
[----:B------:R-:W-:Y:S01]  /*1e1b0*/  FMUL.FTZ R34, R34, UR5 ;  /* 0x0000000522227c20 */ /* 0x000fe20008410000 */
[--C-:B------:R-:W-:Y:S01]  /*1e1c0*/  LOP3.LUT R12, R12, 0xe8, R88.reuse, 0xfe, !PT ;  /* 0x000000e80c0c7812 */ /* 0x100fe200078efe58 */
[----:B------:R4:W4:Y:S01]  /*1e1d0*/  MUFU.TANH R90, R41 ;  /* 0x00000029005a7308 */ /* 0x0009220000002400 */
[--C-:B------:R-:W-:Y:S01]  /*1e1e0*/  LOP3.LUT R7, R7, 0xf0, R88.reuse, 0xfe, !PT ;  /* 0x000000f007077812 */ /* 0x100fe200078efe58 */
[----:B------:R-:W-:Y:S01]  /*1e1f0*/  FMUL.FTZ R8, R8, UR5 ;  /* 0x0000000508087c20 */ /* 0x000fe20008410000 */
[----:B------:R-:W-:Y:S01]  /*1e200*/  LOP3.LUT R5, R5, 0xf8, R88, 0xfe, !PT ;  /* 0x000000f805057812 */ /* 0x000fe200078efe58 */
[----:B------:R-:W-:Y:S01]  /*1e210*/  FMUL.FTZ R10, R10, UR5 ;  /* 0x000000050a0a7c20 */ /* 0x000fe20008410000 */
[-C--:B------:R-:W-:Y:S01]  /*1e220*/  ISETP.GE.AND P5, PT, R21, R181.reuse, PT ;  /* 0x000000b51500720c */ /* 0x080fe20003fa6270 */
[----:B------:R-:W-:Y:S01]  /*1e230*/  FMUL.FTZ R11, R11, UR5 ;  /* 0x000000050b0b7c20 */ /* 0x000fe20008410000 */
[----:B-1----:R-:W-:Y:S01]  /*1e240*/  FSEL R77, R77, -INF , !P6 ;  /* 0xff8000004d4d7808 */ /* 0x002fe20007000000 */
[----:B------:R-:W1:Y:S01]  /*1e250*/  MUFU.TANH R88, R37 ;  /* 0x0000002500587308 */ /* 0x000e620000002400 */
[----:B--2---:R-:W-:Y:S01]  /*1e260*/  FSEL R96, R96, -INF , !P3 ;  /* 0xff80000060607808 */ /* 0x004fe20005800000 */
[----:B-----5:R-:W-:Y:S01]  /*1e270*/  FMUL.FTZ R45, R50, UR5 ;  /* 0x00000005322d7c20 */ /* 0x020fe20008410000 */
[----:B------:R-:W-:Y:S01]  /*1e280*/  ISETP.GE.AND P6, PT, R17, R181, PT ;  /* 0x000000b51100720c */ /* 0x000fe20003fc6270 */
[----:B------:R-:W-:-:S04]  /*1e290*/  DEPBAR.LE SB0, 0x0 ;  /* 0x000080000000791a */ /* 0x000fc80000000000 */
[----:B------:R2:W5:Y:S01]  /*1e2a0*/  MUFU.TANH R69, R43 ;  /* 0x0000002b00457308 */ /* 0x0005620000002400 */
[-C--:B------:R-:W-:Y:S01]  /*1e2b0*/  ISETP.GE.AND P3, PT, R17, R180.reuse, PT ;  /* 0x000000b41100720c */ /* 0x080fe20003f66270 */
[----:B------:R-:W-:Y:S01]  /*1e2c0*/  VIADD R17, R215, 0xf1 ;  /* 0x000000f1d7117836 */ /* 0x000fe20000000000 */
[----:B---3--:R-:W-:Y:S01]  /*1e2d0*/  FSEL R75, R75, -INF , !P2 ;  /* 0xff8000004b4b7808 */ /* 0x008fe20005000000 */
[----:B----4-:R-:W-:Y:S01]  /*1e2e0*/  FMUL.FTZ R41, R110, UR5 ;  /* 0x000000056e297c20 */ /* 0x010fe20008410000 */
[----:B------:R-:W-:Y:S02]  /*1e2f0*/  FSEL R94, R94, -INF , !P5 ;  /* 0xff8000005e5e7808 */ /* 0x000fe40006800000 */
[C---:B------:R-:W-:Y:S01]  /*1e300*/  ISETP.GE.AND P2, PT, R16.reuse, R181, PT ;  /* 0x000000b51000720c */ /* 0x040fe20003f46270 */
[----:B------:R3:W4:Y:S01]  /*1e310*/  MUFU.TANH R67, R39 ;  /* 0x0000002700437308 */ /* 0x0007220000002400 */
[----:B------:R-:W-:Y:S02]  /*1e320*/  ISETP.GE.AND P5, PT, R16, R180, PT ;  /* 0x000000b41000720c */ /* 0x000fe40003fa6270 */
[----:B------:R-:W-:-:S02]  /*1e330*/  FSEL R98, R98, -INF , !P1 ;  /* 0xff80000062627808 */ /* 0x000fc40004800000 */
[-C--:B------:R-:W-:Y:S02]  /*1e340*/  ISETP.GE.AND P1, PT, R21, R180.reuse, PT ;  /* 0x000000b41500720c */ /* 0x080fe40003f26270 */
[----:B------:R-:W-:Y:S01]  /*1e350*/  FSEL R71, R71, -INF , !P3 ;  /* 0xff80000047477808 */ /* 0x000fe20005800000 */
[----:B------:R-:W4:Y:S01]  /*1e360*/  MUFU.TANH R16, R35 ;  /* 0x0000002300107308 */ /* 0x000f220000002400 */
[-C--:B------:R-:W-:Y:S01]  /*1e370*/  ISETP.GE.AND P3, PT, R17, R181.reuse, PT ;  /* 0x000000b51100720c */ /* 0x080fe20003f66270 */
[----:B--2---:R-:W-:Y:S01]  /*1e380*/  FMUL.FTZ R43, R48, UR5 ;  /* 0x00000005302b7c20 */ /* 0x004fe20008410000 */
[----:B------:R-:W-:Y:S02]  /*1e390*/  FSEL R73, R73, -INF , !P1 ;  /* 0xff80000049497808 */ /* 0x000fe40004800000 */
[----:B------:R-:W-:Y:S02]  /*1e3a0*/  ISETP.GE.AND P1, PT, R18, R181, PT ;  /* 0x000000b51200720c */ /* 0x000fe40003f26270 */
[----:B------:R-:W-:Y:S01]  /*1e3b0*/  FSEL R86, R86, -INF , !P3 ;  /* 0xff80000056567808 */ /* 0x000fe20005800000 */
[----:B------:R2:W2:Y:S01]  /*1e3c0*/  MUFU.TANH R84, R9 ;  /* 0x0000000900547308 */ /* 0x0004a20000002400 */
[----:B------:R-:W-:Y:S01]  /*1e3d0*/  FSEL R92, R92, -INF , !P6 ;  /* 0xff8000005c5c7808 */ /* 0x000fe20007000000 */
[----:B---3--:R-:W-:Y:S01]  /*1e3e0*/  FMUL.FTZ R39, R108, UR5 ;  /* 0x000000056c277c20 */ /* 0x008fe20008410000 */
[----:B------:R-:W-:-:S02]  /*1e3f0*/  ISETP.GE.AND P3, PT, R65, R180, PT ;  /* 0x000000b44100720c */ /* 0x000fc40003f66270 */
[-C--:B------:R-:W-:Y:S02]  /*1e400*/  ISETP.GE.AND P6, PT, R18, R180.reuse, PT ;  /* 0x000000b41200720c */ /* 0x080fe40003fc6270 */
[----:B------:R-:W-:Y:S01]  /*1e410*/  FSEL R18, R186, -INF , !P0 ;  /* 0xff800000ba127808 */ /* 0x000fe20004000000 */
[----:B------:R-:W3:Y:S01]  /*1e420*/  MUFU.TANH R81, R81 ;  /* 0x0000005100517308 */ /* 0x000ee20000002400 */
[----:B------:R-:W-:Y:S02]  /*1e430*/  FSEL R90, R90, -INF , !P2 ;  /* 0xff8000005a5a7808 */ /* 0x000fe40005000000 */
[----:B-1----:R-:W-:Y:S02]  /*1e440*/  FSEL R88, R88, -INF , !P1 ;  /* 0xff80000058587808 */ /* 0x002fe40004800000 */
[-C--:B------:R-:W-:Y:S02]  /*1e450*/  ISETP.GE.AND P0, PT, R225, R180.reuse, PT ;  /* 0x000000b4e100720c */ /* 0x080fe40003f06270 */
[-C--:B------:R-:W-:Y:S01]  /*1e460*/  ISETP.GE.AND P2, PT, R17, R180.reuse, PT ;  /* 0x000000b41100720c */ /* 0x080fe20003f46270 */
[----:B------:R-:W1:Y:S01]  /*1e470*/  MUFU.TANH R101, R101 ;  /* 0x0000006500657308 */ /* 0x000e620000002400 */
[----:B------:R-:W-:-:S02]  /*1e480*/  ISETP.GE.AND P1, PT, R215, R180, PT ;  /* 0x000000b4d700720c */ /* 0x000fc40003f26270 */
[----:B------:R-:W-:Y:S02]  /*1e490*/  FSEL R33, R183, -INF , !P3 ;  /* 0xff800000b7217808 */ /* 0x000fe40005800000 */
[-C--:B------:R-:W-:Y:S02]  /*1e4a0*/  ISETP.GE.AND P3, PT, R221, R181.reuse, PT ;  /* 0x000000b5dd00720c */ /* 0x080fe40003f66270 */
[----:B-----5:R-:W-:Y:S01]  /*1e4b0*/  FSEL R69, R69, -INF , !P5 ;  /* 0xff80000045457808 */ /* 0x020fe20006800000 */
[----:B------:R-:W5:Y:S01]  /*1e4c0*/  MUFU.TANH R93, R93 ;  /* 0x0000005d005d7308 */ /* 0x000f620000002400 */
[----:B----4-:R-:W-:Y:S02]  /*1e4d0*/  FSEL R67, R67, -INF , !P6 ;  /* 0xff80000043437808 */ /* 0x010fe40007000000 */
[-C--:B------:R-:W-:Y:S02]  /*1e4e0*/  ISETP.GE.AND P5, PT, R215, R181.reuse, PT ;  /* 0x000000b5d700720c */ /* 0x080fe40003fa6270 */
[----:B------:R-:W-:-:S02]  /*1e4f0*/  ISETP.GE.AND P6, PT, R65, R181, PT ;  /* 0x000000b54100720c */ /* 0x000fc40003fc6270 */
[----:B------:R-:W-:Y:S01]  /*1e500*/  FSEL R227, R191, -INF , !P0 ;  /* 0xff800000bfe37808 */ /* 0x000fe20004000000 */
[----:B------:R-:W4:Y:S01]  /*1e510*/  MUFU.TANH R28, R28 ;  /* 0x0000001c001c7308 */ /* 0x000f220000002400 */
[----:B------:R-:W-:Y:S02]  /*1e520*/  FSEL R65, R16, -INF , !P2 ;  /* 0xff80000010417808 */ /* 0x000fe40005000000 */
[----:B--2---:R-:W-:Y:S02]  /*1e530*/  FSEL R9, R187, -INF , !P1 ;  /* 0xff800000bb097808 */ /* 0x004fe40004800000 */
[-C--:B------:R-:W-:Y:S02]  /*1e540*/  ISETP.GE.AND P0, PT, R219, R181.reuse, PT ;  /* 0x000000b5db00720c */ /* 0x080fe40003f06270 */
[-C--:B------:R-:W-:Y:S01]  /*1e550*/  ISETP.GE.AND P2, PT, R23, R181.reuse, PT ;  /* 0x000000b51700720c */ /* 0x080fe20003f46270 */
[----:B------:R2:W-:Y:S01]  /*1e560*/  MUFU.TANH R30, R4 ;  /* 0x00000004001e7308 */ /* 0x0005e20000002400 */
[----:B------:R-:W-:-:S02]  /*1e570*/  ISETP.GE.AND P1, PT, R225, R181, PT ;  /* 0x000000b5e100720c */ /* 0x000fc40003f26270 */
[----:B------:R-:W-:Y:S02]  /*1e580*/  FSEL R16, R172, -INF , !P3 ;  /* 0xff800000ac107808 */ /* 0x000fe40005800000 */
[----:B------:R-:W-:Y:S02]  /*1e590*/  ISETP.GE.AND P3, PT, R218, R180, PT ;  /* 0x000000b4da00720c */ /* 0x000fe40003f66270 */
[----:B------:R-:W-:Y:S01]  /*1e5a0*/  FSEL R17, R182, -INF , !P5 ;  /* 0xff800000b6117808 */ /* 0x000fe20006800000 */
[----:B------:R-:W4:Y:S01]  /*1e5b0*/  MUFU.TANH R105, R105 ;  /* 0x0000006900697308 */ /* 0x000f220000002400 */
[----:B------:R-:W-:Y:S02]  /*1e5c0*/  FSEL R6, R185, -INF , !P4 ;  /* 0xff800000b9067808 */ /* 0x000fe40006000000 */
[-C--:B------:R-:W-:Y:S02]  /*1e5d0*/  ISETP.GE.AND P5, PT, R226, R181.reuse, PT ;  /* 0x000000b5e200720c */ /* 0x080fe40003fa6270 */
[----:B------:R-:W-:-:S02]  /*1e5e0*/  ISETP.GE.AND P4, PT, R224, R181, PT ;  /* 0x000000b5e000720c */ /* 0x000fc40003f86270 */
[----:B------:R-:W-:Y:S01]  /*1e5f0*/  FSEL R49, R116, -INF , !P0 ;  /* 0xff80000074317808 */ /* 0x000fe20004000000 */
[----:B------:R-:W4:Y:S01]  /*1e600*/  MUFU.TANH R97, R97 ;  /* 0x0000006100617308 */ /* 0x000f220000002400 */
[----:B------:R-:W-:Y:S02]  /*1e610*/  FSEL R84, R84, -INF , !P2 ;  /* 0xff80000054547808 */ /* 0x000fe40005000000 */
[----:B------:R-:W-:Y:S02]  /*1e620*/  FSEL R21, R190, -INF , !P1 ;  /* 0xff800000be157808 */ /* 0x000fe40004800000 */
[-C--:B------:R-:W-:Y:S02]  /*1e630*/  ISETP.GE.AND P0, PT, R164, R180.reuse, PT ;  /* 0x000000b4a400720c */ /* 0x080fe40003f06270 */
[----:B------:R-:W-:Y:S01]  /*1e640*/  ISETP.GE.AND P2, PT, R226, R180, PT ;  /* 0x000000b4e200720c */ /* 0x000fe20003f46270 */
[----:B------:R-:W4:Y:S01]  /*1e650*/  MUFU.TANH R76, R76 ;  /* 0x0000004c004c7308 */ /* 0x000f220000002400 */
[----:B------:R-:W-:-:S02]  /*1e660*/  FSEL R19, R184, -INF , !P6 ;  /* 0xff800000b8137808 */ /* 0x000fc40007000000 */
[-C--:B------:R-:W-:Y:S02]  /*1e670*/  ISETP.GE.AND P1, PT, R220, R180.reuse, PT ;  /* 0x000000b4dc00720c */ /* 0x080fe40003f26270 */
[----:B------:R-:W-:Y:S02]  /*1e680*/  FSEL R215, R119, -INF , !P3 ;  /* 0xff80000077d77808 */ /* 0x000fe40005800000 */
[----:B------:R-:W-:Y:S01]  /*1e690*/  ISETP.GE.AND P6, PT, R224, R180, PT ;  /* 0x000000b4e000720c */ /* 0x000fe20003fc6270 */
[----:B------:R-:W4:Y:S01]  /*1e6a0*/  MUFU.TANH R41, R41 ;  /* 0x0000002900297308 */ /* 0x000f220000002400 */
[----:B------:R-:W-:Y:S02]  /*1e6b0*/  ISETP.GE.AND P3, PT, R109, R181, PT ;  /* 0x000000b56d00720c */ /* 0x000fe40003f66270 */
[----:B------:R-:W-:Y:S02]  /*1e6c0*/  FSEL R22, R188, -INF , !P5 ;  /* 0xff800000bc167808 */ /* 0x000fe40006800000 */
[----:B--2---:R-:W-:-:S02]  /*1e6d0*/  FSEL R4, R192, -INF , !P4 ;  /* 0xff800000c0047808 */ /* 0x004fc40006000000 */
[-C--:B------:R-:W-:Y:S01]  /*1e6e0*/  ISETP.GE.AND P5, PT, R221, R180.reuse, PT ;  /* 0x000000b4dd00720c */ /* 0x080fe20003fa6270 */
[----:B------:R-:W2:Y:S01]  /*1e6f0*/  MUFU.TANH R85, R85 ;  /* 0x0000005500557308 */ /* 0x000ea20000002400 */
[----:B------:R-:W-:Y:S02]  /*1e700*/  ISETP.GE.AND P4, PT, R219, R180, PT ;  /* 0x000000b4db00720c */ /* 0x000fe40003f86270 */
[----:B------:R-:W-:Y:S02]  /*1e710*/  FSEL R192, R115, -INF , !P0 ;  /* 0xff80000073c07808 */ /* 0x000fe40004000000 */
[----:B------:R-:W-:Y:S02]  /*1e720*/  FSEL R37, R189, -INF , !P2 ;  /* 0xff800000bd257808 */ /* 0x000fe40005000000 */
[----:B------:R-:W-:Y:S01]  /*1e730*/  FSEL R221, R198, -INF , !P1 ;  /* 0xff800000c6dd7808 */ /* 0x000fe20004800000 */
[----:B------:R-:W2:Y:S01]  /*1e740*/  MUFU.TANH R80, R80 ;  /* 0x0000005000507308 */ /* 0x000ea20000002400 */
[----:B------:R-:W-:-:S02]  /*1e750*/  ISETP.GE.AND P0, PT, R87, R181, PT ;  /* 0x000000b55700720c */ /* 0x000fc40003f06270 */
[-C--:B------:R-:W-:Y:S02]  /*1e760*/  ISETP.GE.AND P2, PT, R220, R181.reuse, PT ;  /* 0x000000b5dc00720c */ /* 0x080fe40003f46270 */
[----:B------:R-:W-:Y:S02]  /*1e770*/  FSEL R226, R193, -INF , !P6 ;  /* 0xff800000c1e27808 */ /* 0x000fe40007000000 */
[----:B------:R-:W-:Y:S01]  /*1e780*/  FSEL R198, R100, -INF , !P3 ;  /* 0xff80000064c67808 */ /* 0x000fe20005800000 */
[----:B------:R3:W-:Y:S01]  /*1e790*/  MUFU.TANH R35, R24 ;  /* 0x0000001800237308 */ /* 0x0007e20000002400 */
[----:B------:R-:W-:Y:S02]  /*1e7a0*/  ISETP.GE.AND P6, PT, R218, R181, PT ;  /* 0x000000b5da00720c */ /* 0x000fe40003fc6270 */
[----:B------:R-:W-:Y:S02]  /*1e7b0*/  ISETP.GE.AND P3, PT, R74, R180, PT ;  /* 0x000000b44a00720c */ /* 0x000fe40003f66270 */
[----:B------:R-:W-:-:S02]  /*1e7c0*/  FSEL R224, R173, -INF , !P5 ;  /* 0xff800000ade07808 */ /* 0x000fc40006800000 */
[----:B------:R-:W-:Y:S01]  /*1e7d0*/  FSEL R218, R117, -INF , !P4 ;  /* 0xff80000075da7808 */ /* 0x000fe20006000000 */
[----:B------:R-:W-:Y:S01]  /*1e7e0*/  MUFU.TANH R78, R78 ;  /* 0x0000004e004e7308 */ /* 0x000fe20000002400 */
[-C--:B------:R-:W-:Y:S02]  /*1e7f0*/  ISETP.GE.AND P5, PT, R168, R181.reuse, PT ;  /* 0x000000b5a800720c */ /* 0x080fe40003fa6270 */
[----:B------:R-:W-:Y:S02]  /*1e800*/  ISETP.GE.AND P4, PT, R120, R181, PT ;  /* 0x000000b57800720c */ /* 0x000fe40003f86270 */
[----:B------:R-:W-:Y:S02]  /*1e810*/  FSEL R189, R99, -INF , !P0 ;  /* 0xff80000063bd7808 */ /* 0x000fe40004000000 */
[----:B------:R-:W-:Y:S01]  /*1e820*/  ISETP.GE.AND P0, PT, R70, R180, PT ;  /* 0x000000b44600720c */ /* 0x000fe20003f06270 */
[----:B------:R-:W-:Y:S01]  /*1e830*/  MUFU.TANH R20, R20 ;  /* 0x0000001400147308 */ /* 0x000fe20000002400 */
[----:B---3--:R-:W-:-:S02]  /*1e840*/  FSEL R24, R195, -INF , !P2 ;  /* 0xff800000c3187808 */ /* 0x008fc40005000000 */
[-C--:B------:R-:W-:Y:S02]  /*1e850*/  ISETP.GE.AND P2, PT, R168, R180.reuse, PT ;  /* 0x000000b4a800720c */ /* 0x080fe40003f46270 */
[----:B------:R-:W-:Y:S02]  /*1e860*/  ISETP.GE.AND P1, PT, R164, R181, PT ;  /* 0x000000b5a400720c */ /* 0x000fe40003f26270 */
[----:B------:R-:W-:Y:S01]  /*1e870*/  FSEL R182, R89, -INF , !P3 ;  /* 0xff80000059b67808 */ /* 0x000fe20005800000 */
[----:B------:R-:W-:Y:S01]  /*1e880*/  MUFU.TANH R29, R29 ;  /* 0x0000001d001d7308 */ /* 0x000fe20000002400 */
[----:B------:R-:W-:Y:S02]  /*1e890*/  FSEL R225, R112, -INF , !P5 ;  /* 0xff80000070e17808 */ /* 0x000fe40006800000 */
[----:B------:R-:W-:Y:S02]  /*1e8a0*/  FSEL R219, R104, -INF , !P4 ;  /* 0xff80000068db7808 */ /* 0x000fe40006000000 */
[----:B------:R-:W-:-:S02]  /*1e8b0*/  ISETP.GE.AND P5, PT, R109, R180, PT ;  /* 0x000000b46d00720c */ /* 0x000fc40003fa6270 */
[----:B------:R-:W-:Y:S01]  /*1e8c0*/  ISETP.GE.AND P4, PT, R87, R180, PT ;  /* 0x000000b45700720c */ /* 0x000fe20003f86270 */
[----:B------:R-:W3:Y:S01]  /*1e8d0*/  MUFU.TANH R89, R36 ;  /* 0x0000002400597308 */ /* 0x000ee20000002400 */
[----:B------:R-:W-:Y:S02]  /*1e8e0*/  FSEL R168, R81, -INF , !P0 ;  /* 0xff80000051a87808 */ /* 0x000fe40004000000 */
[----:B------:R-:W-:Y:S02]  /*1e8f0*/  FSEL R228, R118, -INF , !P6 ;  /* 0xff80000076e47808 */ /* 0x000fe40007000000 */
[----:B------:R-:W-:Y:S02]  /*1e900*/  FSEL R193, R113, -INF , !P2 ;  /* 0xff80000071c17808 */ /* 0x000fe40005000000 */
[----:B------:R-:W-:Y:S01]  /*1e910*/  FSEL R220, R114, -INF , !P1 ;  /* 0xff80000072dc7808 */ /* 0x000fe20004800000 */
[----:B------:R-:W3:Y:S01]  /*1e920*/  MUFU.TANH R31, R31 ;  /* 0x0000001f001f7308 */ /* 0x000ee20000002400 */
[----:B------:R-:W-:-:S02]  /*1e930*/  ISETP.GE.AND P0, PT, R53, R181, PT ;  /* 0x000000b53500720c */ /* 0x000fc40003f06270 */
[-C--:B------:R-:W-:Y:S02]  /*1e940*/  ISETP.GE.AND P6, PT, R120, R180.reuse, PT ;  /* 0x000000b47800720c */ /* 0x080fe40003fc6270 */
[CC--:B------:R-:W-:Y:S02]  /*1e950*/  ISETP.GE.AND P2, PT, R106.reuse, R181.reuse, PT ;  /* 0x000000b56a00720c */ /* 0x0c0fe40003f46270 */
[----:B------:R-:W-:Y:S01]  /*1e960*/  ISETP.GE.AND P1, PT, R106, R180, PT ;  /* 0x000000b46a00720c */ /* 0x000fe20003f26270 */
[----:B------:R-:W3:Y:S01]  /*1e970*/  MUFU.TANH R26, R26 ;  /* 0x0000001a001a7308 */ /* 0x000ee20000002400 */
[----:B-1----:R-:W-:Y:S02]  /*1e980*/  FSEL R190, R101, -INF , !P5 ;  /* 0xff80000065be7808 */ /* 0x002fe40006800000 */
[----:B-----5:R-:W-:Y:S02]  /*1e990*/  FSEL R185, R93, -INF , !P4 ;  /* 0xff8000005db97808 */ /* 0x020fe40006000000 */
[----:B------:R-:W-:-:S02]  /*1e9a0*/  ISETP.GE.AND P4, PT, R68, R181, PT ;  /* 0x000000b54400720c */ /* 0x000fc40003f86270 */
[----:B----4-:R-:W-:Y:S01]  /*1e9b0*/  FSEL R101, R28, -INF , !P0 ;  /* 0xff8000001c657808 */ /* 0x010fe20004000000 */
[----:B------:R-:W1:Y:S01]  /*1e9c0*/  MUFU.TANH R39, R39 ;  /* 0x0000002700277308 */ /* 0x000e620000002400 */
[----:B------:R-:W-:Y:S02]  /*1e9d0*/  FSEL R188, R105, -INF , !P6 ;  /* 0xff80000069bc7808 */ /* 0x000fe40007000000 */
[----:B------:R-:W-:Y:S02]  /*1e9e0*/  FSEL R195, R103, -INF , !P2 ;  /* 0xff80000067c37808 */ /* 0x000fe40005000000 */
[----:B------:R-:W-:Y:S02]  /*1e9f0*/  FSEL R186, R97, -INF , !P1 ;  /* 0xff80000061ba7808 */ /* 0x000fe40004800000 */
[----:B------:R-:W-:Y:S01]  /*1ea00*/  ISETP.GE.AND P0, PT, R25, R180, PT ;  /* 0x000000b41900720c */ /* 0x000fe20003f06270 */
[----:B------:R-:W4:Y:S01]  /*1ea10*/  MUFU.TANH R43, R43 ;  /* 0x0000002b002b7308 */ /* 0x000f220000002400 */
[----:B------:R-:W-:-:S02]  /*1ea20*/  ISETP.GE.AND P6, PT, R74, R181, PT ;  /* 0x000000b54a00720c */ /* 0x000fc40003fc6270 */
[CC--:B------:R-:W-:Y:S02]  /*1ea30*/  ISETP.GE.AND P5, PT, R72.reuse, R181.reuse, PT ;  /* 0x000000b54800720c */ /* 0x0c0fe40003fa6270 */
[----:B------:R-:W-:Y:S02]  /*1ea40*/  ISETP.GE.AND P2, PT, R72, R180, PT ;  /* 0x000000b44800720c */ /* 0x000fe40003f46270 */
[----:B------:R-:W-:Y:S01]  /*1ea50*/  ISETP.GE.AND P1, PT, R70, R181, PT ;  /* 0x000000b54600720c */ /* 0x000fe20003f26270 */
[----:B------:R-:W5:Y:S01]  /*1ea60*/  MUFU.TANH R45, R45 ;  /* 0x0000002d002d7308 */ /* 0x000f620000002400 */
[----:B------:R-:W-:Y:S02]  /*1ea70*/  FSEL R183, R76, -INF , !P4 ;  /* 0xff8000004cb77808 */ /* 0x000fe40006000000 */
[----:B------:R-:W-:Y:S02]  /*1ea80*/  FSEL R76, R41, -INF , !P0 ;  /* 0xff800000294c7808 */ /* 0x000fe40004000000 */
[----:B------:R-:W-:-:S02]  /*1ea90*/  FSEL R187, R95, -INF , !P6 ;  /* 0xff8000005fbb7808 */ /* 0x000fc40007000000 */
[----:B------:R-:W-:Y:S01]  /*1eaa0*/  FSEL R191, R91, -INF , !P5 ;  /* 0xff8000005bbf7808 */ /* 0x000fe20006800000 */
[----:B------:R-:W5:Y:S01]  /*1eab0*/  MUFU.TANH R44, R44 ;  /* 0x0000002c002c7308 */ /* 0x000f620000002400 */
[----:B--2---:R-:W-:Y:S02]  /*1eac0*/  FSEL R173, R85, -INF , !P2 ;  /* 0xff80000055ad7808 */ /* 0x004fe40005000000 */
[----:B------:R-:W-:Y:S02]  /*1ead0*/  FSEL R184, R80, -INF , !P1 ;  /* 0xff80000050b87808 */ /* 0x000fe40004800000 */
[-C--:B------:R-:W-:Y:S02]  /*1eae0*/  ISETP.GE.AND P0, PT, R12, R181.reuse, PT ;  /* 0x000000b50c00720c */ /* 0x080fe40003f06270 */
[----:B------:R-:W-:Y:S01]  /*1eaf0*/  ISETP.GE.AND P6, PT, R68, R180, PT ;  /* 0x000000b44400720c */ /* 0x000fe20003fc6270 */
[----:B------:R-:W2:Y:S01]  /*1eb00*/  MUFU.TANH R72, R46 ;  /* 0x0000002e00487308 */ /* 0x000ea20000002400 */
[----:B------:R-:W-:-:S02]  /*1eb10*/  ISETP.GE.AND P3, PT, R63, R181, PT ;  /* 0x000000b53f00720c */ /* 0x000fc40003f66270 */
[-C--:B------:R-:W-:Y:S02]  /*1eb20*/  ISETP.GE.AND P5, PT, R63, R180.reuse, PT ;  /* 0x000000b43f00720c */ /* 0x080fe40003fa6270 */
[C---:B------:R-:W-:Y:S02]  /*1eb30*/  ISETP.GE.AND P2, PT, R62.reuse, R181, PT ;  /* 0x000000b53e00720c */ /* 0x040fe40003f46270 */
[----:B------:R-:W-:Y:S01]  /*1eb40*/  ISETP.GE.AND P1, PT, R62, R180, PT ;  /* 0x000000b43e00720c */ /* 0x000fe20003f26270 */
[----:B------:R-:W2:Y:S01]  /*1eb50*/  MUFU.TANH R40, R40 ;  /* 0x0000002800287308 */ /* 0x000ea20000002400 */
[----:B---3--:R-:W-:Y:S02]  /*1eb60*/  FSEL R89, R89, -INF , !P0 ;  /* 0xff80000059597808 */ /* 0x008fe40004000000 */
[----:B------:R-:W-:Y:S02]  /*1eb70*/  FSEL R164, R78, -INF , !P6 ;  /* 0xff8000004ea47808 */ /* 0x000fe40007000000 */
[----:B------:R-:W-:-:S02]  /*1eb80*/  FSEL R172, R20, -INF , !P3 ;  /* 0xff80000014ac7808 */ /* 0x000fc40005800000 */
[----:B------:R-:W-:Y:S01]  /*1eb90*/  FSEL R83, R83, -INF , !P5 ;  /* 0xff80000053537808 */ /* 0x000fe20006800000 */
[----:B------:R-:W3:Y:S01]  /*1eba0*/  MUFU.TANH R70, R42 ;  /* 0x0000002a00467308 */ /* 0x000ee20000002400 */
[----:B------:R-:W-:Y:S02]  /*1ebb0*/  FSEL R169, R169, -INF , !P2 ;  /* 0xff800000a9a97808 */ /* 0x000fe40005000000 */
[----:B------:R-:W-:Y:S02]  /*1ebc0*/  FSEL R82, R82, -INF , !P1 ;  /* 0xff80000052527808 */ /* 0x000fe40004800000 */
[----:B------:R-:W-:Y:S02]  /*1ebd0*/  PLOP3.LUT P0, PT, PT, PT, UP0, 0x80, 0x0 ;  /* 0x000000000000781c */ /* 0x000fe40003f0f008 */
[----:B------:R-:W-:Y:S01]  /*1ebe0*/  ISETP.GE.AND P4, PT, R53, R180, PT ;  /* 0x000000b43500720c */ /* 0x000fe20003f86270 */
[----:B------:R-:W3:Y:S01]  /*1ebf0*/  MUFU.TANH R68, R38 ;  /* 0x0000002600447308 */ /* 0x000ee20000002400 */
[----:B------:R-:W-:-:S02]  /*1ec00*/  ISETP.GE.AND P6, PT, R52, R181, PT ;  /* 0x000000b53400720c */ /* 0x000fc40003fc6270 */
[-C--:B------:R-:W-:Y:S02]  /*1ec10*/  ISETP.GE.AND P3, PT, R52, R180.reuse, PT ;  /* 0x000000b43400720c */ /* 0x080fe40003f66270 */
[CC--:B------:R-:W-:Y:S02]  /*1ec20*/  ISETP.GE.AND P5, PT, R27.reuse, R181.reuse, PT ;  /* 0x000000b51b00720c */ /* 0x0c0fe40003fa6270 */
[----:B------:R-:W-:Y:S01]  /*1ec30*/  ISETP.GE.AND P2, PT, R27, R180, PT ;  /* 0x000000b41b00720c */ /* 0x000fe20003f46270 */
[----:B------:R-:W3:Y:S01]  /*1ec40*/  MUFU.TANH R87, R32 ;  /* 0x0000002000577308 */ /* 0x000ee20000002400 */
[----:B------:R-:W-:Y:S02]  /*1ec50*/  ISETP.GE.AND P1, PT, R25, R181, PT ;  /* 0x000000b51900720c */ /* 0x000fe40003f26270 */
[----:B------:R-:W-:Y:S02]  /*1ec60*/  FSEL R81, R29, -INF , !P4 ;  /* 0xff8000001d517808 */ /* 0x000fe40006000000 */
[----:B------:R-:W-:-:S02]  /*1ec70*/  FSEL R100, R30, -INF , !P6 ;  /* 0xff8000001e647808 */ /* 0x000fc40007000000 */
[----:B------:R-:W-:Y:S01]  /*1ec80*/  FSEL R80, R31, -INF , !P3 ;  /* 0xff8000001f507808 */ /* 0x000fe20005800000 */
[----:B------:R-:W3:Y:S01]  /*1ec90*/  MUFU.TANH R66, R34 ;  /* 0x0000002200427308 */ /* 0x000ee20000002400 */
[----:B------:R-:W-:Y:S02]  /*1eca0*/  FSEL R99, R35, -INF , !P5 ;  /* 0xff80000023637808 */ /* 0x000fe40006800000 */
[----:B------:R-:W-:Y:S02]  /*1ecb0*/  FSEL R78, R26, -INF , !P2 ;  /* 0xff8000001a4e7808 */ /* 0x000fe40005000000 */
[----:B-1----:R-:W-:Y:S02]  /*1ecc0*/  FSEL R97, R39, -INF , !P1 ;  /* 0xff80000027617808 */ /* 0x002fe40004800000 */
[C---:B------:R-:W-:Y:S01]  /*1ecd0*/  ISETP.GE.AND P4, PT, R15.reuse, R181, PT ;  /* 0x000000b50f00720c */ /* 0x040fe20003f86270 */
[----:B------:R-:W1:Y:S01]  /*1ece0*/  MUFU.TANH R85, R8 ;  /* 0x0000000800557308 */ /* 0x000e620000002400 */
[----:B------:R-:W-:-:S02]  /*1ecf0*/  ISETP.GE.AND P6, PT, R15, R180, PT ;  /* 0x000000b40f00720c */ /* 0x000fc40003fc6270 */
[CC--:B------:R-:W-:Y:S02]  /*1ed00*/  ISETP.GE.AND P3, PT, R14.reuse, R181.reuse, PT ;  /* 0x000000b50e00720c */ /* 0x0c0fe40003f66270 */
[-C--:B------:R-:W-:Y:S02]  /*1ed10*/  ISETP.GE.AND P5, PT, R14, R180.reuse, PT ;  /* 0x000000b40e00720c */ /* 0x080fe40003fa6270 */
[C---:B------:R-:W-:Y:S01]  /*1ed20*/  ISETP.GE.AND P2, PT, R13.reuse, R181, PT ;  /* 0x000000b50d00720c */ /* 0x040fe20003f46270 */
[----:B------:R-:W1:Y:S01]  /*1ed30*/  MUFU.TANH R64, R10 ;  /* 0x0000000a00407308 */ /* 0x000e620000002400 */
[----:B------:R-:W-:Y:S01]  /*1ed40*/  BAR.SYNC.DEFER_BLOCKING 0x0 ;  /* 0x0000000000007b1d */ /* 0x000fe20000010000 */
[----:B------:R-:W-:Y:S02]  /*1ed50*/  ISETP.GE.AND P1, PT, R13, R180, PT ;  /* 0x000000b40d00720c */ /* 0x000fe40003f26270 */
[----:B----4-:R-:W-:Y:S02]  /*1ed60*/  FSEL R95, R43, -INF , !P4 ;  /* 0xff8000002b5f7808 */ /* 0x010fe40006000000 */
[----:B-----5:R-:W-:-:S02]  /*1ed70*/  FSEL R74, R45, -INF , !P6 ;  /* 0xff8000002d4a7808 */ /* 0x020fc40007000000 */
[----:B------:R-:W4:Y:S01]  /*1ed80*/  MUFU.TANH R63, R11 ;  /* 0x0000000b003f7308 */ /* 0x000f220000002400 */
[----:B------:R-:W-:Y:S02]  /*1ed90*/  FSEL R93, R44, -INF , !P3 ;  /* 0xff8000002c5d7808 */ /* 0x000fe40005800000 */
[----:B--2---:R-:W-:Y:S02]  /*1eda0*/  FSEL R72, R72, -INF , !P5 ;  /* 0xff80000048487808 */ /* 0x004fe40006800000 */
[----:B------:R-:W-:Y:S02]  /*1edb0*/  FSEL R91, R40, -INF , !P2 ;  /* 0xff800000285b7808 */ /* 0x000fe40005000000 */
[----:B---3--:R-:W-:Y:S02]  /*1edc0*/  FSEL R70, R70, -INF , !P1 ;  /* 0xff80000046467808 */ /* 0x008fe40004800000 */
[----:B------:R-:W-:Y:S02]  /*1edd0*/  ISETP.GE.AND P4, PT, R12, R180, PT ;  /* 0x000000b40c00720c */ /* 0x000fe40003f86270 */
        /* <DEDUP_REMOVED lines=8> */
[----:B-1----:R-:W-:Y:S02]  /*1ee60*/  FSEL R85, R85, -INF , !P5 ;  /* 0xff80000055557808 */ /* 0x002fe40006800000 */
[----:B------:R-:W-:Y:S02]  /*1ee70*/  FSEL R64, R64, -INF , !P2 ;  /* 0xff80000040407808 */ /* 0x000fe40005000000 */
[----:B----4-:R-:W-:Y:S01]  /*1ee80*/  FSEL R63, R63, -INF , !P1 ;  /* 0xff8000003f3f7808 */ /* 0x010fe20004800000 */
        /* <DEDUP_REMOVED lines=65> */
.L_x_4038:
[----:B------:R-:W-:Y:S02]  /*1f2a0*/  ULDC UR4, c[0x0][0x248] ;  /* 0x0000920000047ab9 */ /* 0x000fe40000000800 */
[----:B------:R-:W-:-:S06]  /*1f2b0*/  USHF.L.U32 UR5, UR4, 0x8, URZ ;  /* 0x0000000804057899 */ /* 0x000fcc000800063f */
[----:B------:R-:W-:-:S04]  /*1f2c0*/  IADD3 R10, RZ, -UR5, RZ ;  /* 0x80000005ff0a7c10 */ /* 0x000fc8000fffe0ff */
[----:B------:R-:W-:-:S07]  /*1f2d0*/  SHF.R.S32.HI R7, RZ, 0x1f, R10 ;  /* 0x0000001fff077819 */ /* 0x000fce000001140a */
.L_x_4039:
        /* <DEDUP_REMOVED lines=57> */
.L_x_4037:
[----:B------:R-:W-:Y:S01]  /*1f670*/  FMNMX.FTZ R8, R2, R17, !PT ;  /* 0x0000001102087209 */ /* 0x000fe20007810000 */
[----:B------:R-:W1:Y:S01]  /*1f680*/  S2UR UR5, SR_CgaCtaId ;  /* 0x00000000000579c3 */ /* 0x000e620000008800 */
[----:B------:R-:W-:Y:S01]  /*1f690*/  FMNMX.FTZ R5, R0, R9, !PT ;  /* 0x0000000900057209 */ /* 0x000fe20007810000 */
[----:B------:R-:W-:Y:S01]  /*1f6a0*/  ULDC UR4, c[0x0][0x2ec] ;  /* 0x0000bb0000047ab9 */ /* 0x000fe20000000800 */
        /* <DEDUP_REMOVED lines=8> */
[----:B------:R-:W-:Y:S01]  /*1f730*/  FMNMX.FTZ R5, R122, R5, !PT ;  /* 0x000000057a057209 */ /* 0x000fe20007810000 */
[----:B------:R-:W-:Y:S01]  /*1f740*/  LDSM.16.MT88.4 R40, [R236+0xa800] ;  /* 0x00a80000ec28783b */ /* 0x000fe20000004200 */
[----:B------:R-:W-:Y:S02]  /*1f750*/  FMNMX.FTZ R8, R19, R8, !PT ;  /* 0x0000000813087209 */ /* 0x000fe40007810000 */
[----:B------:R-:W-:Y:S02]  /*1f760*/  FMNMX.FTZ R5, R33, R5, !PT ;  /* 0x0000000521057209 */ /* 0x000fe40007810000 */
[----:B------:R-:W-:Y:S02]  /*1f770*/  FMNMX.FTZ R8, R127, R8, !PT ;  /* 0x000000087f087209 */ /* 0x000fe40007810000 */
[----:B------:R-:W-:Y:S02]  /*1f780*/  FMNMX.FTZ R5, R125, R5, !PT ;  /* 0x000000057d057209 */ /* 0x000fe40007810000 */
[----:B------:R-:W-:Y:S01]  /*1f790*/  FMNMX.FTZ R8, R22, R8, !PT ;  /* 0x0000000816087209 */ /* 0x000fe20007810000 */
[----:B-1----:R-:W-:Y:S01]  /*1f7a0*/  ULEA UR5, UR5, UR6, 0x18 ;  /* 0x0000000605057291 */ /* 0x002fe2000f8ec03f */
        /* <DEDUP_REMOVED lines=125> */
[----:B------:R-:W-:Y:S01]  /*1ff80*/  SHF.R.S32.HI R8, RZ, 0x4, R8 ;  /* 0x00000004ff087819 */ /* 0x000fe20000011408 */
[----:B------:R-:W-:Y:S01]  /*1ff90*/  FMUL.FTZ R115, R117, UR4 ;  /* 0x0000000475737c20 */ /* 0x000fe20008410000 */
[----:B------:R-:W-:Y:S02]  /*1ffa0*/  IADD3 R7, -R7, R102, RZ ;  /* 0x0000006607077210 */ /* 0x000fe40007ffe1ff */
[----:B--2---:R-:W-:Y:S02]  /*1ffb0*/  FMNMX.FTZ R116, R116, R5, !PT ;  /* 0x0000000574747209 */ /* 0x004fe40007810000 */
[----:B------:R-:W-:-:S02]  /*1ffc0*/  SHF.R.S32.HI R10, RZ, 0x1f, R7 ;  /* 0x0000001fff0a7819 */ /* 0x000fc40000011407 */
[----:B------:R-:W-:Y:S01]  /*1ffd0*/  LEA.HI R11, R8, R8, RZ, 0x1 ;  /* 0x00000008080b7211 */ /* 0x000fe200078f08ff */
[----:B------:R-:W-:Y:S01]  /*1ffe0*/  FMUL.FTZ R105, R116, UR4 ;  /* 0x0000000474697c20 */ /* 0x000fe20008410000 */
[----:B------:R-:W-:Y:S02]  /*1fff0*/  LEA.HI R5, R10, R7, RZ, 0x3 ;  /* 0x000000070a057211 */ /* 0x000fe400078f18ff */
[----:B------:R-:W-:Y:S02]  /*20000*/  LOP3.LUT R10, R11, 0xfffffffe, RZ, 0xc0, !PT ;  /* 0xfffffffe0b0a7812 */ /* 0x000fe400078ec0ff */
[----:B------:R-:W-:Y:S02]  /*20010*/  LOP3.LUT R11, R5, 0xfffffff8, RZ, 0xc0, !PT ;  /* 0xfffffff8050b7812 */ /* 0x000fe400078ec0ff */
[----:B------:R-:W-:Y:S02]  /*20020*/  IADD3 R10, R8, -R10, RZ ;  /* 0x8000000a080a7210 */ /* 0x000fe40007ffe0ff */
[----:B------:R-:W-:-:S02]  /*20030*/  IADD3 R7, R7, -R11, RZ ;  /* 0x8000000b07077210 */ /* 0x000fc40007ffe0ff */
[----:B------:R-:W-:Y:S02]  /*20040*/  SHF.L.U32 R5, R5, 0x6, RZ ;  /* 0x0000000605057819 */ /* 0x000fe400000006ff */
[----:B------:R-:W-:Y:S02]  /*20050*/  SHF.L.U32 R8, R7, 0x6, RZ ;  /* 0x0000000607087819 */ /* 0x000fe400000006ff */
[----:B------:R-:W-:Y:S02]  /*20060*/  SHF.L.U32 R7, R10, 0x3, RZ ;  /* 0x000000030a077819 */ /* 0x000fe400000006ff */
[----:B------:R-:W-:Y:S02]  /*20070*/  LOP3.LUT R8, R8, 0x1c0, RZ, 0xc0, !PT ;  /* 0x000001c008087812 */ /* 0x000fe400078ec0ff */
[----:B------:R-:W-:Y:S02]  /*20080*/  LOP3.LUT R5, R5, 0xfffffe00, RZ, 0xc0, !PT ;  /* 0xfffffe0005057812 */ /* 0x000fe400078ec0ff */
[----:B------:R-:W-:-:S02]  /*20090*/  LOP3.LUT R7, R8, 0x8, R7, 0xf8, !PT ;  /* 0x0000000808077812 */ /* 0x000fc400078ef807 */
[----:B------:R-:W-:Y:S02]  /*200a0*/  SHF.R.U32.HI R8, RZ, 0x3, R8 ;  /* 0x00000003ff087819 */ /* 0x000fe40000011608 */
[----:B------:R-:W-:Y:S02]  /*200b0*/  FSETP.NEU.FTZ.AND P2, PT, R117, -INF , PT ;  /* 0xff8000007500780b */ /* 0x000fe40003f5d000 */
[----:B------:R-:W-:Y:S02]  /*200c0*/  LOP3.LUT R7, R7, R8, RZ, 0x3c, !PT ;  /* 0x0000000807077212 */ /* 0x000fe400078e3cff */
[----:B------:R-:W-:Y:S02]  /*200d0*/  FSEL R115, R115, RZ, P2 ;  /* 0x000000ff73737208 */ /* 0x000fe40001000000 */
[----:B------:R-:W-:Y:S02]  /*200e0*/  LOP3.LUT R62, R7, R5, RZ, 0xfc, !PT ;  /* 0x00000005073e7212 */ /* 0x000fe400078efcff */
[----:B------:R-:W-:Y:S01]  /*200f0*/  FSETP.NEU.FTZ.AND P1, PT, R116, -INF , PT ;  /* 0xff8000007400780b */ /* 0x000fe20003f3d000 */
[--C-:B------:R-:W-:Y:S01]  /*20100*/  FFMA.FTZ R108, R22, UR4, -R115.reuse ;  /* 0x00000004166c7c23 */ /* 0x100fe20008010873 */
[----:B------:R-:W-:Y:S01]  /*20110*/  LEA R62, R62, UR5, 0x1 ;  /* 0x000000053e3e7c11 */ /* 0x000fe2000f8e08ff */
[--C-:B------:R-:W-:Y:S01]  /*20120*/  FFMA.FTZ R106, R21, UR4, -R115.reuse ;  /* 0x00000004156a7c23 */ /* 0x100fe20008010873 */
[----:B------:R-:W-:Y:S01]  /*20130*/  FSEL R120, R117, RZ, P2 ;  /* 0x000000ff75787208 */ /* 0x000fe20001000000 */
[--C-:B------:R-:W-:Y:S01]  /*20140*/  FFMA.FTZ R111, R123, UR4, -R115.reuse ;  /* 0x000000047b6f7c23 */ /* 0x100fe20008010873 */
[----:B------:R-:W-:Y:S01]  /*20150*/  FSEL R5, R116, RZ, P1 ;  /* 0x000000ff74057208 */ /* 0x000fe20000800000 */
[----:B------:R-:W1:Y:S01]  /*20160*/  LDSM.16.MT88.4 R20, [R62+0xa000] ;  /* 0x00a000003e14783b */ /* 0x000e620000004200 */
[----:B------:R-:W-:Y:S01]  /*20170*/  FSEL R105, R105, RZ, P1 ;  /* 0x000000ff69697208 */ /* 0x000fe20000800000 */
[----:B------:R-:W-:Y:S01]  /*20180*/  FADD.FTZ R120, R2, -R120 ;  /* 0x8000007802787221 */ /* 0x000fe20000010000 */
[----:B------:R-:W-:Y:S01]  /*20190*/  FFMA.FTZ R123, R24, UR4, -R115 ;  /* 0x00000004187b7c23 */ /* 0x000fe20008010873 */
[----:B------:R-:W-:Y:S01]  /*201a0*/  FADD.FTZ R0, R0, -R5 ;  /* 0x8000000500007221 */ /* 0x000fe20000010000 */
[----:B------:R-:W2:Y:S01]  /*201b0*/  LDSM.16.MT88.4 R24, [R234+0xa000] ;  /* 0x00a00000ea18783b */ /* 0x000ea20000004200 */
[--C-:B------:R-:W-:Y:S01]  /*201c0*/  FFMA.FTZ R114, R17, UR4, -R115.reuse ;  /* 0x0000000411727c23 */ /* 0x100fe20008010873 */
[--C-:B------:R-:W-:Y:S01]  /*201d0*/  FFMA.FTZ R113, R107, UR4, -R115.reuse ;  /* 0x000000046b717c23 */ /* 0x100fe20008010873 */
[----:B------:R-:W-:Y:S01]  /*201e0*/  FFMA.FTZ R112, R18, UR4, -R115 ;  /* 0x0000000412707c23 */ /* 0x000fe20008010873 */
[--C-:B------:R-:W-:Y:S01]  /*201f0*/  FFMA.FTZ R104, R9, UR4, -R105.reuse ;  /* 0x0000000409687c23 */ /* 0x100fe20008010869 */
[--C-:B------:R-:W-:Y:S01]  /*20200*/  FFMA.FTZ R103, R121, UR4, -R105.reuse ;  /* 0x0000000479677c23 */ /* 0x100fe20008010869 */
[--C-:B------:R-:W-:Y:S01]  /*20210*/  FFMA.FTZ R102, R6, UR4, -R105.reuse ;  /* 0x0000000406667c23 */ /* 0x100fe20008010869 */
[----:B------:R-:W-:Y:S01]  /*20220*/  FMUL.FTZ R120, R120, UR4 ;  /* 0x0000000478787c20 */ /* 0x000fe20008410000 */
[----:B------:R-:W-:Y:S01]  /*20230*/  FFMA.FTZ R122, R122, UR4, -R105 ;  /* 0x000000047a7a7c23 */ /* 0x000fe20008010869 */
[----:B------:R-:W-:Y:S01]  /*20240*/  FMUL.FTZ R0, R0, UR4 ;  /* 0x0000000400007c20 */ /* 0x000fe20008410000 */
        /* <DEDUP_REMOVED lines=20> */
[----:B------:R-:W-:Y:S01]  /*20390*/  FFMA.FTZ R181, R200, UR4, -R115 ;  /* 0x00000004c8b57c23 */ /* 0x000fe20008010873 */
[--C-:B------:R-:W-:Y:S01]  /*203a0*/  FFMA.FTZ R186, R186, UR4, -R105.reuse ;  /* 0x00000004baba7c23 */ /* 0x100fe20008010869 */
[--C-:B------:R-:W-:Y:S01]  /*203b0*/  FFMA.FTZ R178, R178, UR4, -R105.reuse ;  /* 0x00000004b2b27c23 */ /* 0x100fe20008010869 */
[--C-:B------:R-:W-:Y:S01]  /*203c0*/  FFMA.FTZ R185, R185, UR4, -R105.reuse ;  /* 0x00000004b9b97c23 */ /* 0x100fe20008010869 */
[----:B------:R-:W3:Y:S01]  /*203d0*/  MUFU.EX2 R111, R111 ;  /* 0x0000006f006f7308 */ /* 0x000ee20000000800 */
[----:B------:R-:W-:Y:S01]  /*203e0*/  FFMA.FTZ R177, R177, UR4, -R105 ;  /* 0x00000004b1b17c23 */ /* 0x000fe20008010869 */
[--C-:B------:R-:W-:Y:S01]  /*203f0*/  FFMA.FTZ R187, R187, UR4, -R115.reuse ;  /* 0x00000004bbbb7c23 */ /* 0x100fe20008010873 */
[--C-:B------:R-:W-:Y:S01]  /*20400*/  FFMA.FTZ R191, R191, UR4, -R115.reuse ;  /* 0x00000004bfbf7c23 */ /* 0x100fe20008010873 */
        /* <DEDUP_REMOVED lines=14> */
[----:B------:R-:W-:Y:S01]  /*204f0*/  FFMA.FTZ R164, R164, UR4, -R105 ;  /* 0x00000004a4a47c23 */ /* 0x000fe20008010869 */
[--C-:B------:R-:W-:Y:S01]  /*20500*/  FFMA.FTZ R172, R172, UR4, -R115.reuse ;  /* 0x00000004acac7c23 */ /* 0x100fe20008010873 */
[--C-:B------:R-:W-:Y:S01]  /*20510*/  FFMA.FTZ R170, R170, UR4, -R115.reuse ;  /* 0x00000004aaaa7c23 */ /* 0x100fe20008010873 */
[--C-:B------:R-:W-:Y:S01]  /*20520*/  FFMA.FTZ R169, R169, UR4, -R115.reuse ;  /* 0x00000004a9a97c23 */ /* 0x100fe20008010873 */
[----:B------:R-:W-:Y:S01]  /*20530*/  FFMA.FTZ R61, R61, UR4, -R115 ;  /* 0x000000043d3d7c23 */ /* 0x000fe20008010873 */
[--C-:B------:R-:W-:Y:S01]  /*20540*/  FFMA.FTZ R83, R83, UR4, -R105.reuse ;  /* 0x0000000453537c23 */ /* 0x100fe20008010869 */
[----:B------:R-:W-:Y:S01]  /*20550*/  MUFU.EX2 R102, R102 ;  /* 0x0000006600667308 */ /* 0x000fe20000000800 */
[--C-:B------:R-:W-:Y:S01]  /*20560*/  FFMA.FTZ R82, R82, UR4, -R105.reuse ;  /* 0x0000000452527c23 */ /* 0x100fe20008010869 */
[----:B------:R-:W-:Y:S01]  /*20570*/  FFMA.FTZ R196, R56, UR4, -R105 ;  /* 0x0000000438c47c23 */ /* 0x000fe20008010869 */
[----:B------:R-:W-:Y:S01]  /*20580*/  FFMA.FTZ R100, R100, UR4, -R115 ;  /* 0x0000000464647c23 */ /* 0x000fe20008010873 */
[--C-:B------:R-:W-:Y:S01]  /*20590*/  FFMA.FTZ R81, R81, UR4, -R105.reuse ;  /* 0x0000000451517c23 */ /* 0x100fe20008010869 */
[--C-:B------:R-:W-:Y:S01]  /*205a0*/  FFMA.FTZ R3, R3, UR4, -R105.reuse ;  /* 0x0000000403037c23 */ /* 0x100fe20008010869 */
[--C-:B------:R-:W-:Y:S01]  /*205b0*/  FFMA.FTZ R80, R80, UR4, -R105.reuse ;  /* 0x0000000450507c23 */ /* 0x100fe20008010869 */
[----:B------:R-:W-:Y:S01]  /*205c0*/  FFMA.FTZ R79, R79, UR4, -R105 ;  /* 0x000000044f4f7c23 */ /* 0x000fe20008010869 */
[----:B------:R3:W5:Y:S01]  /*205d0*/  MUFU.EX2 R2, R122 ;  /* 0x0000007a00027308 */ /* 0x0007620000000800 */
[----:B----4-:R-:W-:Y:S01]  /*205e0*/  F2FP.F16.F32.PACK_AB R5, R103, R104 ;  /* 0x000000686705723e */ /* 0x010fe200000000ff */
[--C-:B------:R-:W-:Y:S01]  /*205f0*/  FFMA.FTZ R99, R99, UR4, -R115.reuse ;  /* 0x0000000463637c23 */ /* 0x100fe20008010873 */
[--C-:B------:R-:W-:Y:S01]  /*20600*/  FFMA.FTZ R98, R98, UR4, -R115.reuse ;  /* 0x0000000462627c23 */ /* 0x100fe20008010873 */
[--C-:B------:R-:W-:Y:S01]  /*20610*/  FFMA.FTZ R97, R97, UR4, -R115.reuse ;  /* 0x0000000461617c23 */ /* 0x100fe20008010873 */
[----:B------:R-:W-:Y:S01]  /*20620*/  FFMA.FTZ R96, R96, UR4, -R115 ;  /* 0x0000000460607c23 */ /* 0x000fe20008010873 */
[--C-:B------:R-:W-:Y:S01]  /*20630*/  FFMA.FTZ R78, R78, UR4, -R105.reuse ;  /* 0x000000044e4e7c23 */ /* 0x100fe20008010869 */
[----:B------:R-:W-:Y:S01]  /*20640*/  FFMA.FTZ R77, R77, UR4, -R105 ;  /* 0x000000044d4d7c23 */ /* 0x000fe20008010869 */
[----:B------:R-:W4:Y:S01]  /*20650*/  MUFU.EX2 R120, R120 ;  /* 0x0000007800787308 */ /* 0x000f220000000800 */
[----:B------:R-:W-:Y:S01]  /*20660*/  FFMA.FTZ R93, R93, UR4, -R115 ;  /* 0x000000045d5d7c23 */ /* 0x000fe20008010873 */
[--C-:B------:R-:W-:Y:S01]  /*20670*/  FFMA.FTZ R72, R72, UR4, -R105.reuse ;  /* 0x0000000448487c23 */ /* 0x100fe20008010869 */
[--C-:B------:R-:W-:Y:S01]  /*20680*/  FFMA.FTZ R70, R70, UR4, -R105.reuse ;  /* 0x0000000446467c23 */ /* 0x100fe20008010869 */
[--C-:B------:R-:W-:Y:S01]  /*20690*/  FFMA.FTZ R69, R69, UR4, -R105.reuse ;  /* 0x0000000445457c23 */ /* 0x100fe20008010869 */
[--C-:B------:R-:W-:Y:S01]  /*206a0*/  FFMA.FTZ R68, R68, UR4, -R105.reuse ;  /* 0x0000000444447c23 */ /* 0x100fe20008010869 */
[----:B------:R-:W-:Y:S01]  /*206b0*/  FFMA.FTZ R67, R67, UR4, -R105 ;  /* 0x0000000443437c23 */ /* 0x000fe20008010869 */
[--C-:B------:R-:W-:Y:S01]  /*206c0*/  FFMA.FTZ R85, R85, UR4, -R115.reuse ;  /* 0x0000000455557c23 */ /* 0x100fe20008010873 */
[----:B------:R1:W2:Y:S01]  /*206d0*/  MUFU.EX2 R119, R0 ;  /* 0x0000000000777308 */ /* 0x0002a20000000800 */
[----:B---3--:R-:W-:Y:S01]  /*206e0*/  FFMA.FTZ R122, R126, UR4, -R115 ;  /* 0x000000047e7a7c23 */ /* 0x008fe20008010873 */
[----:B------:R-:W-:Y:S01]  /*206f0*/  FFMA.FTZ R126, R33, UR4, -R105 ;  /* 0x00000004217e7c23 */ /* 0x000fe20008010869 */
[----:B-----5:R-:W-:Y:S01]  /*20700*/  F2FP.F16.F32.PACK_AB R7, R2, R102 ;  /* 0x000000660207723e */ /* 0x020fe200000000ff */
[----:B------:R-:W3:Y:S04]  /*20710*/  LDSM.16.MT88.4 R32, [R62+0xa800] ;  /* 0x00a800003e20783b */ /* 0x000ee80000004200 */
        /* <DEDUP_REMOVED lines=52> */
[--C-:B------:R-:W-:Y:S01]  /*20a60*/  FFMA.FTZ R145, R209, UR4, -R105.reuse ;  /* 0x00000004d1917c23 */ /* 0x100fe20008010869 */
[--C-:B------:R-:W-:Y:S01]  /*20a70*/  FFMA.FTZ R146, R221, UR4, -R105.reuse ;  /* 0x00000004dd927c23 */ /* 0x100fe20008010869 */
[----:B------:R-:W-:Y:S01]  /*20a80*/  FFMA.FTZ R147, R207, UR4, -R105 ;  /* 0x00000004cf937c23 */ /* 0x000fe20008010869 */
[C---:B------:R-:W-:Y:S01]  /*20a90*/  HMMA.16816.F32 R16, R4.reuse, R28, R16 ;  /* 0x0000001c0410723c */ /* 0x040fe20000001810 */
[----:B------:R-:W1:Y:S01]  /*20aa0*/  MUFU.EX2 R128, R128 ;  /* 0x0000008000807308 */ /* 0x000e620000000800 */
[----:B--2---:R-:W-:Y:S01]  /*20ab0*/  F2FP.F16.F32.PACK_AB R53, R125, R126 ;  /* 0x0000007e7d35723e */ /* 0x004fe200000000ff */
[----:B------:R-:W-:Y:S01]  /*20ac0*/  FFMA.FTZ R136, R228, UR4, -R115 ;  /* 0x00000004e4887c23 */ /* 0x000fe20008010873 */
        /* <DEDUP_REMOVED lines=10> */
[----:B------:R-:W-:Y:S01]  /*20b70*/  FFMA.FTZ R162, R199, UR4, -R105 ;  /* 0x00000004c7a27c23 */ /* 0x000fe20008010869 */
[--C-:B------:R-:W-:Y:S01]  /*20b80*/  FFMA.FTZ R156, R198, UR4, -R115.reuse ;  /* 0x00000004c69c7c23 */ /* 0x100fe20008010873 */
[--C-:B------:R-:W-:Y:S01]  /*20b90*/  FFMA.FTZ R158, R205, UR4, -R115.reuse ;  /* 0x00000004cd9e7c23 */ /* 0x100fe20008010873 */
[----:B------:R-:W2:Y:S01]  /*20ba0*/  MUFU.EX2 R118, R118 ;  /* 0x0000007600767308 */ /* 0x000ea20000000800 */
[----:B------:R-:W-:Y:S01]  /*20bb0*/  HMMA.16816.F32 R12, R4, R14, R140 ;  /* 0x0000000e040c723c */ /* 0x000fe2000000188c */
[----:B------:R-:W4:Y:S01]  /*20bc0*/  LDSM.16.MT88.4 R4, [R234+0xa800] ;  /* 0x00a80000ea04783b */ /* 0x000f220000004200 */
[----:B-1----:R-:W-:Y:S01]  /*20bd0*/  F2FP.F16.F32.PACK_AB R55, R128, R127 ;  /* 0x0000007f8037723e */ /* 0x002fe200000000ff */
[--C-:B------:R-:W-:Y:S01]  /*20be0*/  FFMA.FTZ R148, R220, UR4, -R115.reuse ;  /* 0x00000004dc947c23 */ /* 0x100fe20008010873 */
[--C-:B------:R-:W-:Y:S01]  /*20bf0*/  FFMA.FTZ R149, R208, UR4, -R115.reuse ;  /* 0x00000004d0957c23 */ /* 0x100fe20008010873 */
[--C-:B------:R-:W-:Y:S01]  /*20c00*/  FFMA.FTZ R150, R219, UR4, -R115.reuse ;  /* 0x00000004db967c23 */ /* 0x100fe20008010873 */
[----:B------:R-:W-:Y:S01]  /*20c10*/  FFMA.FTZ R151, R206, UR4, -R115 ;  /* 0x00000004ce977c23 */ /* 0x000fe20008010873 */
[----:B------:R-:W-:Y:S01]  /*20c20*/  FFMA.FTZ R140, R210, UR4, -R105 ;  /* 0x00000004d28c7c23 */ /* 0x000fe20008010869 */
[----:B------:R-:W-:Y:S01]  /*20c30*/  MUFU.EX2 R0, R0 ;  /* 0x0000000000007308 */ /* 0x000fe20000000800 */
[C---:B---3--:R-:W-:Y:S01]  /*20c40*/  HMMA.16816.F32 R8, R52.reuse, R32, R8 ;  /* 0x000000203408723c */ /* 0x048fe20000001808 */
[--C-:B------:R-:W-:Y:S01]  /*20c50*/  FFMA.FTZ R141, R213, UR4, -R115.reuse ;  /* 0x00000004d58d7c23 */ /* 0x100fe20008010873 */
[--C-:B------:R-:W-:Y:S01]  /*20c60*/  FFMA.FTZ R143, R225, UR4, -R115.reuse ;  /* 0x00000004e18f7c23 */ /* 0x100fe20008010873 */
[----:B------:R-:W-:Y:S01]  /*20c70*/  FFMA.FTZ R142, R211, UR4, -R115 ;  /* 0x00000004d38e7c23 */ /* 0x000fe20008010873 */
[----:B------:R-:W-:Y:S01]  /*20c80*/  FFMA.FTZ R192, R194, UR4, -R105 ;  /* 0x00000004c2c07c23 */ /* 0x000fe20008010869 */
[--C-:B------:R-:W-:Y:S01]  /*20c90*/  FFMA.FTZ R157, R195, UR4, -R115.reuse ;  /* 0x00000004c39d7c23 */ /* 0x100fe20008010873 */
[C---:B------:R-:W-:Y:S01]  /*20ca0*/  HMMA.16816.F32 R20, R52.reuse, R34, R20 ;  /* 0x000000223414723c */ /* 0x040fe20000001814 */
[----:B------:R-:W1:Y:S01]  /*20cb0*/  MUFU.EX2 R122, R122 ;  /* 0x0000007a007a7308 */ /* 0x000e620000000800 */
[----:B------:R-:W3:Y:S01]  /*20cc0*/  LDSM.16.MT88.4 R32, [R236+0xb000] ;  /* 0x00b00000ec20783b */ /* 0x000ee20000004200 */
[--C-:B------:R-:W-:Y:S01]  /*20cd0*/  FFMA.FTZ R163, R202, UR4, -R115.reuse ;  /* 0x00000004caa37c23 */ /* 0x100fe20008010873 */
[----:B------:R-:W-:Y:S01]  /*20ce0*/  FFMA.FTZ R193, R197, UR4, -R115 ;  /* 0x00000004c5c17c23 */ /* 0x000fe20008010873 */
[--C-:B------:R-:W-:Y:S01]  /*20cf0*/  FFMA.FTZ R194, R58, UR4, -R105.reuse ;  /* 0x000000043ac27c23 */ /* 0x100fe20008010869 */
[C---:B------:R-:W-:Y:S01]  /*20d00*/  HMMA.16816.F32 R16, R52.reuse, R40, R16 ;  /* 0x000000283410723c */ /* 0x040fe20000001810 */
[----:B------:R-:W-:Y:S01]  /*20d10*/  FFMA.FTZ R195, R57, UR4, -R105 ;  /* 0x0000000439c37c23 */ /* 0x000fe20008010869 */
[----:B------:R-:W-:Y:S01]  /*20d20*/  FFMA.FTZ R114, R252, R120, R114 ;  /* 0x00000078fc727223 */ /* 0x000fe20000010072 */
[----:B------:R-:W-:Y:S01]  /*20d30*/  MUFU.EX2 R137, R137 ;  /* 0x0000008900897308 */ /* 0x000fe20000000800 */
[----:B------:R-:W-:Y:S01]  /*20d40*/  FFMA.FTZ R104, R251, R119, R104 ;  /* 0x00000077fb687223 */ /* 0x000fe20000010068 */
[--C-:B------:R-:W-:Y:S01]  /*20d50*/  FFMA.FTZ R197, R59, UR4, -R115.reuse ;  /* 0x000000043bc57c23 */ /* 0x100fe20008010873 */
[C---:B------:R-:W-:Y:S01]  /*20d60*/  HMMA.16816.F32 R28, R52.reuse, R42, R28 ;  /* 0x0000002a341c723c */ /* 0x040fe2000000181c */
[----:B------:R-:W5:Y:S01]  /*20d70*/  LDSM.16.MT88.4 R40, [R235+0xb000] ;  /* 0x00b00000eb28783b */ /* 0x000f620000004200 */
[----:B------:R-:W-:Y:S01]  /*20d80*/  FADD.FTZ R114, R113, R114 ;  /* 0x0000007271727221 */ /* 0x000fe20000010000 */
[----:B------:R-:W-:Y:S01]  /*20d90*/  FADD.FTZ R103, R103, R104 ;  /* 0x0000006867677221 */ /* 0x000fe20000010000 */
[----:B------:R-:W-:Y:S01]  /*20da0*/  FFMA.FTZ R252, R84, UR4, -R115 ;  /* 0x0000000454fc7c23 */ /* 0x000fe20008010873 */
[----:B------:R-:W1:Y:S01]  /*20db0*/  MUFU.EX2 R138, R138 ;  /* 0x0000008a008a7308 */ /* 0x000e620000000800 */
[----:B------:R-:W-:Y:S01]  /*20dc0*/  HMMA.16816.F32 R36, R52, R48, R36 ;  /* 0x000000303424723c */ /* 0x000fe20000001824 */
[----:B------:R-:W-:Y:S01]  /*20dd0*/  FADD.FTZ R114, R112, R114 ;  /* 0x0000007270727221 */ /* 0x000fe20000010000 */
[----:B------:R-:W-:Y:S01]  /*20de0*/  FADD.FTZ R102, R102, R103 ;  /* 0x0000006766667221 */ /* 0x000fe20000010000 */
[----:B------:R-:W-:-:S02]  /*20df0*/  FFMA.FTZ R251, R63, UR4, -R105 ;  /* 0x000000043ffb7c23 */ /* 0x000fc40008010869 */
[----:B------:R-:W-:Y:S01]  /*20e00*/  FADD.FTZ R111, R111, R114 ;  /* 0x000000726f6f7221 */ /* 0x000fe20000010000 */
[C---:B------:R-:W-:Y:S01]  /*20e10*/  HMMA.16816.F32 R12, R52.reuse, R50, R12 ;  /* 0x00000032340c723c */ /* 0x040fe2000000180c */
[----:B------:R-:W-:Y:S01]  /*20e20*/  MUFU.EX2 R139, R139 ;  /* 0x0000008b008b7308 */ /* 0x000fe20000000800 */
[----:B--2---:R-:W-:Y:S01]  /*20e30*/  F2FP.F16.F32.PACK_AB R48, R118, R106 ;  /* 0x0000006a7630723e */ /* 0x004fe200000000ff */
[----:B------:R-:W-:Y:S01]  /*20e40*/  FADD.FTZ R102, R2, R102 ;  /* 0x0000006602667221 */ /* 0x000fe20000010000 */
[----:B------:R-:W-:Y:S02]  /*20e50*/  FADD.FTZ R111, R110, R111 ;  /* 0x0000006f6e6f7221 */ /* 0x000fe40000010000 */
[C---:B----4-:R-:W-:Y:S01]  /*20e60*/  HMMA.16816.F32 R44, R52.reuse, R4, R44 ;  /* 0x00000004342c723c */ /* 0x050fe2000000182c */
[----:B-1----:R-:W-:Y:S01]  /*20e70*/  F2FP.F16.F32.PACK_AB R50, R122, R0 ;  /* 0x000000007a32723e */ /* 0x002fe200000000ff */
[----:B------:R-:W-:Y:S01]  /*20e80*/  FADD.FTZ R126, R126, R102 ;  /* 0x000000667e7e7221 */ /* 0x000fe20000010000 */
[----:B------:R-:W1:Y:S01]  /*20e90*/  MUFU.EX2 R140, R140 ;  /* 0x0000008c008c7308 */ /* 0x000e620000000800 */
[----:B------:R-:W-:Y:S01]  /*20ea0*/  F2FP.F16.F32.PACK_AB R49, R138, R137 ;  /* 0x000000898a31723e */ /* 0x000fe200000000ff */
[----:B------:R-:W-:Y:S01]  /*20eb0*/  FADD.FTZ R111, R109, R111 ;  /* 0x0000006f6d6f7221 */ /* 0x000fe20000010000 */
[----:B------:R-:W-:Y:S01]  /*20ec0*/  HMMA.16816.F32 R132, R52, R6, R132 ;  /* 0x000000063484723c */ /* 0x000fe20000001884 */
[----:B------:R-:W2:Y:S01]  /*20ed0*/  LDSM.16.MT88.4 R4, [R234+0xb000] ;  /* 0x00b00000ea04783b */ /* 0x000ea20000004200 */
[----:B------:R-:W-:Y:S01]  /*20ee0*/  FADD.FTZ R126, R125, R126 ;  /* 0x0000007e7d7e7221 */ /* 0x000fe20000010000 */
[----:B------:R-:W-:-:S02]  /*20ef0*/  FADD.FTZ R111, R108, R111 ;  /* 0x0000006f6c6f7221 */ /* 0x000fc40000010000 */
[----:B------:R-:W-:Y:S01]  /*20f00*/  MUFU.EX2 R121, R121 ;  /* 0x0000007900797308 */ /* 0x000fe20000000800 */
[----:B------:R-:W-:Y:S01]  /*20f10*/  FADD.FTZ R126, R127, R126 ;  /* 0x0000007e7f7e7221 */ /* 0x000fe20000010000 */
[----:B------:R-:W-:-:S03]  /*20f20*/  FADD.FTZ R107, R107, R111 ;  /* 0x0000006f6b6b7221 */ /* 0x000fc60000010000 */
[----:B------:R-:W-:Y:S01]  /*20f30*/  FADD.FTZ R126, R128, R126 ;  /* 0x0000007e807e7221 */ /* 0x000fe20000010000 */
[----:B------:R-:W-:Y:S02]  /*20f40*/  FADD.FTZ R107, R106, R107 ;  /* 0x0000006b6a6b7221 */ /* 0x000fe40000010000 */
[----:B------:R-:W4:Y:S01]  /*20f50*/  MUFU.EX2 R124, R124 ;  /* 0x0000007c007c7308 */ /* 0x000f220000000800 */
[----:B-1----:R-:W-:Y:S01]  /*20f60*/  F2FP.F16.F32.PACK_AB R51, R140, R139 ;  /* 0x0000008b8c33723e */ /* 0x002fe200000000ff */
[----:B------:R-:W-:Y:S01]  /*20f70*/  FADD.FTZ R137, R137, R126 ;  /* 0x0000007e89897221 */ /* 0x000fe20000010000 */
[----:B------:R-:W-:-:S03]  /*20f80*/  FADD.FTZ R107, R118, R107 ;  /* 0x0000006b766b7221 */ /* 0x000fc60000010000 */
[----:B------:R-:W-:Y:S01]  /*20f90*/  FADD.FTZ R137, R138, R137 ;  /* 0x000000898a897221 */ /* 0x000fe20000010000 */
[----:B------:R-:W-:Y:S01]  /*20fa0*/  FADD.FTZ R107, R0, R107 ;  /* 0x0000006b006b7221 */ /* 0x000fe20000010000 */
[----:B------:R-:W-:Y:S01]  /*20fb0*/  HMMA.16816.F32 R8, R48, R24, R8 ;  /* 0x000000183008723c */ /* 0x000fe20000001808 */
[----:B------:R-:W1:Y:S01]  /*20fc0*/  MUFU.EX2 R123, R123 ;  /* 0x0000007b007b7308 */ /* 0x000e620000000800 */
[----:B------:R-:W-:Y:S01]  /*20fd0*/  FADD.FTZ R137, R139, R137 ;  /* 0x000000898b897221 */ /* 0x000fe20000010000 */
[----:B------:R-:W-:-:S03]  /*20fe0*/  FADD.FTZ R122, R122, R107 ;  /* 0x0000006b7a7a7221 */ /* 0x000fc60000010000 */
[C---:B------:R-:W-:Y:S01]  /*20ff0*/  HMMA.16816.F32 R20, R48.reuse, R26, R20 ;  /* 0x0000001a3014723c */ /* 0x040fe20000001814 */
[----:B------:R-:W2:Y:S01]  /*21000*/  LDSM.16.MT88.4 R24, [R62+0xb800] ;  /* 0x00b800003e18783b */ /* 0x000ea20000004200 */
[----:B------:R-:W-:Y:S01]  /*21010*/  FADD.FTZ R140, R140, R137 ;  /* 0x000000898c8c7221 */ /* 0x000fe20000010000 */
[----:B------:R-:W5:Y:S01]  /*21020*/  MUFU.EX2 R129, R129 ;  /* 0x0000008100817308 */ /* 0x000f620000000800 */
[C---:B----4-:R-:W-:Y:S01]  /*21030*/  F2FP.F16.F32.PACK_AB R52, R124.reuse, R121 ;  /* 0x000000797c34723e */ /* 0x050fe200000000ff */
[----:B------:R-:W-:Y:S01]  /*21040*/  FADD.FTZ R122, R121, R122 ;  /* 0x0000007a797a7221 */ /* 0x000fe20000010000 */
[C---:B---3--:R-:W-:Y:S03]  /*21050*/  HMMA.16816.F32 R16, R48.reuse, R32, R16 ;  /* 0x000000203010723c */ /* 0x048fe60000001810 */
[----:B------:R-:W-:Y:S02]  /*21060*/  FADD.FTZ R122, R124, R122 ;  /* 0x0000007a7c7a7221 */ /* 0x000fe40000010000 */
[----:B------:R-:W3:Y:S01]  /*21070*/  MUFU.EX2 R144, R144 ;  /* 0x0000009000907308 */ /* 0x000ee20000000800 */
[----:B------:R-:W-:Y:S01]  /*21080*/  HMMA.16816.F32 R28, R48, R34, R28 ;  /* 0x00000022301c723c */ /* 0x000fe2000000181c */
[----:B------:R-:W4:Y:S01]  /*21090*/  LDSM.16.MT88.4 R32, [R236+0xb800] ;  /* 0x00b80000ec20783b */ /* 0x000f220000004200 */
[----:B-1----:R-:W-:-:S04]  /*210a0*/  FADD.FTZ R122, R123, R122 ;  /* 0x0000007a7b7a7221 */ /* 0x002fc80000010000 */
[----:B-----5:R-:W-:Y:S01]  /*210b0*/  HMMA.16816.F32 R36, R48, R40, R36 ;  /* 0x000000283024723c */ /* 0x020fe20000001824 */
[----:B------:R-:W1:Y:S01]  /*210c0*/  MUFU.EX2 R145, R145 ;  /* 0x0000009100917308 */ /* 0x000e620000000800 */
[C---:B------:R-:W-:Y:S01]  /*210d0*/  F2FP.F16.F32.PACK_AB R54, R129.reuse, R123 ;  /* 0x0000007b8136723e */ /* 0x040fe200000000ff */
[----:B------:R-:W-:-:S03]  /*210e0*/  FADD.FTZ R122, R129, R122 ;  /* 0x0000007a817a7221 */ /* 0x000fc60000010000 */
[C---:B------:R-:W-:Y:S01]  /*210f0*/  HMMA.16816.F32 R12, R48.reuse, R42, R12 ;  /* 0x0000002a300c723c */ /* 0x040fe2000000180c */
[----:B------:R-:W5:Y:S02]  /*21100*/  LDSM.16.MT88.4 R40, [R235+0xb800] ;  /* 0x00b80000eb28783b */ /* 0x000f640000004200 */
[----:B------:R-:W1:Y:S01]  /*21110*/  MUFU.EX2 R146, R146 ;  /* 0x0000009200927308 */ /* 0x000e620000000800 */
[----:B---3--:R-:W-:Y:S02]  /*21120*/  FADD.FTZ R140, R144, R140 ;  /* 0x0000008c908c7221 */ /* 0x008fe40000010000 */
        /* <DEDUP_REMOVED lines=8> */
[----:B------:R-:W3:Y:S01]  /*211b0*/  MUFU.EX2 R131, R131 ;  /* 0x0000008300837308 */ /* 0x000ee20000000800 */
[C---:B--2---:R-:W-:Y:S01]  /*211c0*/  F2FP.F16.F32.PACK_AB R55, R147.reuse, R146 ;  /* 0x000000929337723e */ /* 0x044fe200000000ff */
[----:B------:R-:W-:-:S06]  /*211d0*/  FADD.FTZ R147, R147, R145 ;  /* 0x0000009193937221 */ /* 0x000fcc0000010000 */
[C---:B------:R-:W-:Y:S01]  /*211e0*/  HMMA.16816.F32 R8, R52.reuse, R24, R8 ;  /* 0x000000183408723c */ /* 0x040fe20000001808 */
[----:B------:R-:W-:Y:S05]  /*211f0*/  MUFU.EX2 R136, R136 ;  /* 0x0000008800887308 */ /* 0x000fea0000000800 */
[C---:B------:R-:W-:Y:S01]  /*21200*/  HMMA.16816.F32 R20, R52.reuse, R26, R20 ;  /* 0x0000001a3414723c */ /* 0x040fe20000001814 */
[----:B------:R-:W2:Y:S02]  /*21210*/  LDSM.16.MT88.4 R24, [R62+0xc000] ;  /* 0x00c000003e18783b */ /* 0x000ea40000004200 */
[----:B------:R-:W1:Y:S01]  /*21220*/  MUFU.EX2 R141, R141 ;  /* 0x0000008d008d7308 */ /* 0x000e620000000800 */
[C---:B---3--:R-:W-:Y:S01]  /*21230*/  F2FP.F16.F32.PACK_AB R48, R131.reuse, R130 ;  /* 0x000000828330723e */ /* 0x048fe200000000ff */
[----:B------:R-:W-:Y:S01]  /*21240*/  FADD.FTZ R130, R130, R122 ;  /* 0x0000007a82827221 */ /* 0x000fe20000010000 */
[----:B----4-:R-:W-:Y:S03]  /*21250*/  HMMA.16816.F32 R16, R52, R32, R16 ;  /* 0x000000203410723c */ /* 0x010fe60000001810 */
[----:B------:R-:W-:-:S02]  /*21260*/  FADD.FTZ R130, R131, R130 ;  /* 0x0000008283827221 */ /* 0x000fc40000010000 */
[----:B------:R-:W3:Y:S01]  /*21270*/  MUFU.EX2 R152, R152 ;  /* 0x0000009800987308 */ /* 0x000ee20000000800 */
[C---:B------:R-:W-:Y:S01]  /*21280*/  HMMA.16816.F32 R28, R52.reuse, R34, R28 ;  /* 0x00000022341c723c */ /* 0x040fe2000000181c */
[----:B------:R-:W4:Y:S05]  /*21290*/  LDSM.16.MT88.4 R32, [R236+0xc000] ;  /* 0x00c00000ec20783b */ /* 0x000f2a0000004200 */
[----:B-----5:R-:W-:Y:S01]  /*212a0*/  HMMA.16816.F32 R36, R52, R40, R36 ;  /* 0x000000283424723c */ /* 0x020fe20000001824 */
[----:B------:R-:W5:Y:S01]  /*212b0*/  MUFU.EX2 R153, R153 ;  /* 0x0000009900997308 */ /* 0x000f620000000800 */
[----:B-1----:R-:W-:Y:S01]  /*212c0*/  F2FP.F16.F32.PACK_AB R50, R141, R136 ;  /* 0x000000888d32723e */ /* 0x002fe200000000ff */
[----:B------:R-:W-:-:S03]  /*212d0*/  FADD.FTZ R136, R136, R130 ;  /* 0x0000008288887221 */ /* 0x000fc60000010000 */
[C---:B------:R-:W-:Y:S01]  /*212e0*/  HMMA.16816.F32 R12, R52.reuse, R42, R12 ;  /* 0x0000002a340c723c */ /* 0x040fe2000000180c */
[----:B------:R-:W1:Y:S01]  /*212f0*/  LDSM.16.MT88.4 R40, [R235+0xc000] ;  /* 0x00c00000eb28783b */ /* 0x000e620000004200 */
[----:B------:R-:W-:Y:S01]  /*21300*/  FADD.FTZ R136, R141, R136 ;  /* 0x000000888d887221 */ /* 0x000fe20000010000 */
[----:B------:R-:W2:Y:S01]  /*21310*/  MUFU.EX2 R154, R154 ;  /* 0x0000009a009a7308 */ /* 0x000ea20000000800 */
[----:B---3--:R-:W-:Y:S02]  /*21320*/  FADD.FTZ R147, R152, R147 ;  /* 0x0000009398937221 */ /* 0x008fe40000010000 */
[C---:B------:R-:W-:Y:S05]  /*21330*/  HMMA.16816.F32 R44, R52.reuse, R4, R44 ;  /* 0x00000004342c723c */ /* 0x040fea000000182c */
[----:B------:R-:W3:Y:S01]  /*21340*/  MUFU.EX2 R155, R155 ;  /* 0x0000009b009b7308 */ /* 0x000ee20000000800 */
[C---:B-----5:R-:W-:Y:S01]  /*21350*/  F2FP.F16.F32.PACK_AB R49, R153.reuse, R152 ;  /* 0x000000989931723e */ /* 0x060fe200000000ff */
[----:B------:R-:W-:Y:S01]  /*21360*/  HMMA.16816.F32 R132, R52, R6, R132 ;  /* 0x000000063484723c */ /* 0x000fe20000001884 */
[----:B------:R-:W5:Y:S01]  /*21370*/  LDSM.16.MT88.4 R4, [R234+0xc000] ;  /* 0x00c00000ea04783b */ /* 0x000f620000004200 */
[----:B------:R-:W-:-:S04]  /*21380*/  FADD.FTZ R153, R153, R147 ;  /* 0x0000009399997221 */ /* 0x000fc80000010000 */
[----:B------:R-:W-:Y:S01]  /*21390*/  MUFU.EX2 R143, R143 ;  /* 0x0000008f008f7308 */ /* 0x000fe20000000800 */
[----:B--2---:R-:W-:-:S07]  /*213a0*/  FADD.FTZ R153, R154, R153 ;  /* 0x000000999a997221 */ /* 0x004fce0000010000 */
[----:B------:R-:W2:Y:S01]  /*213b0*/  MUFU.EX2 R142, R142 ;  /* 0x0000008e008e7308 */ /* 0x000ea20000000800 */
[C---:B---3--:R-:W-:Y:S01]  /*213c0*/  F2FP.F16.F32.PACK_AB R51, R155.reuse, R154 ;  /* 0x0000009a9b33723e */ /* 0x048fe200000000ff */
[----:B------:R-:W-:-:S06]  /*213d0*/  FADD.FTZ R155, R155, R153 ;  /* 0x000000999b9b7221 */ /* 0x000fcc0000010000 */
[C---:B------:R-:W-:Y:S01]  /*213e0*/  HMMA.16816.F32 R8, R48.reuse, R24, R8 ;  /* 0x000000183008723c */ /* 0x040fe20000001808 */
[----:B------:R-:W-:Y:S05]  /*213f0*/  MUFU.EX2 R148, R148 ;  /* 0x0000009400947308 */ /* 0x000fea0000000800 */
[C---:B------:R-:W-:Y:S01]  /*21400*/  HMMA.16816.F32 R20, R48.reuse, R26, R20 ;  /* 0x0000001a3014723c */ /* 0x040fe20000001814 */
[----:B------:R-:W3:Y:S02]  /*21410*/  LDSM.16.MT88.4 R24, [R62+0xc800] ;  /* 0x00c800003e18783b */ /* 0x000ee40000004200 */
[----:B------:R-:W5:Y:S01]  /*21420*/  MUFU.EX2 R149, R149 ;  /* 0x0000009500957308 */ /* 0x000f620000000800 */
[C---:B--2---:R-:W-:Y:S01]  /*21430*/  F2FP.F16.F32.PACK_AB R52, R142.reuse, R143 ;  /* 0x0000008f8e34723e */ /* 0x044fe200000000ff */
[----:B------:R-:W-:Y:S01]  /*21440*/  FADD.FTZ R143, R143, R136 ;  /* 0x000000888f8f7221 */ /* 0x000fe20000010000 */
[----:B----4-:R-:W-:Y:S03]  /*21450*/  HMMA.16816.F32 R16, R48, R32, R16 ;  /* 0x000000203010723c */ /* 0x010fe60000001810 */
[----:B------:R-:W-:-:S02]  /*21460*/  FADD.FTZ R143, R142, R143 ;  /* 0x0000008f8e8f7221 */ /* 0x000fc40000010000 */
[----:B------:R-:W2:Y:S01]  /*21470*/  MUFU.EX2 R159, R159 ;  /* 0x0000009f009f7308 */ /* 0x000ea20000000800 */
[C---:B------:R-:W-:Y:S01]  /*21480*/  HMMA.16816.F32 R28, R48.reuse, R34, R28 ;  /* 0x00000022301c723c */ /* 0x040fe2000000181c */
[----:B------:R-:W4:Y:S05]  /*21490*/  LDSM.16.MT88.4 R32, [R236+0xc800] ;  /* 0x00c80000ec20783b */ /* 0x000f2a0000004200 */
[----:B-1----:R-:W-:Y:S01]  /*214a0*/  HMMA.16816.F32 R36, R48, R40, R36 ;  /* 0x000000283024723c */ /* 0x002fe20000001824 */
[----:B------:R-:W1:Y:S01]  /*214b0*/  MUFU.EX2 R160, R160 ;  /* 0x000000a000a07308 */ /* 0x000e620000000800 */
[----:B-----5:R-:W-:Y:S01]  /*214c0*/  F2FP.F16.F32.PACK_AB R54, R149, R148 ;  /* 0x000000949536723e */ /* 0x020fe200000000ff */
[----:B------:R-:W-:-:S02]  /*214d0*/  FADD.FTZ R148, R148, R143 ;  /* 0x0000008f94947221 */ /* 0x000fc40000010000 */
[----:B------:R-:W-:Y:S01]  /*214e0*/  LDSM.16.MT88.4 R140, [R235+0x11800] ;  /* 0x01180000eb8c783b */ /* 0x000fe20000004200 */
[C---:B------:R-:W-:Y:S01]  /*214f0*/  HMMA.16816.F32 R12, R48.reuse, R42, R12 ;  /* 0x0000002a300c723c */ /* 0x040fe2000000180c */
[----:B------:R-:W-:Y:S02]  /*21500*/  FADD.FTZ R148, R149, R148 ;  /* 0x0000009495947221 */ /* 0x000fe40000010000 */
[----:B------:R-:W-:Y:S01]  /*21510*/  MUFU.EX2 R161, R161 ;  /* 0x000000a100a17308 */ /* 0x000fe20000000800 */
[----:B------:R-:W5:Y:S01]  /*21520*/  LDSM.16.MT88.4 R40, [R235+0xc800] ;  /* 0x00c80000eb28783b */ /* 0x000f620000004200 */
[----:B--2---:R-:W-:Y:S01]  /*21530*/  FADD.FTZ R155, R159, R155 ;  /* 0x0000009b9f9b7221 */ /* 0x004fe20000010000 */
[C---:B------:R-:W-:Y:S05]  /*21540*/  HMMA.16816.F32 R44, R48.reuse, R4, R44 ;  /* 0x00000004302c723c */ /* 0x040fea000000182c */
[----:B------:R-:W2:Y:S01]  /*21550*/  MUFU.EX2 R162, R162 ;  /* 0x000000a200a27308 */ /* 0x000ea20000000800 */
[C---:B-1----:R-:W-:Y:S01]  /*21560*/  F2FP.F16.F32.PACK_AB R53, R160.reuse, R159 ;  /* 0x0000009fa035723e */ /* 0x042fe200000000ff */
[----:B------:R-:W-:Y:S01]  /*21570*/  HMMA.16816.F32 R132, R48, R6, R132 ;  /* 0x000000063084723c */ /* 0x000fe20000001884 */
[----:B------:R-:W1:Y:S01]  /*21580*/  LDSM.16.MT88.4 R4, [R234+0xc800] ;  /* 0x00c80000ea04783b */ /* 0x000e620000004200 */
[----:B------:R-:W-:-:S04]  /*21590*/  FADD.FTZ R160, R160, R155 ;  /* 0x0000009ba0a07221 */ /* 0x000fc80000010000 */
[----:B------:R-:W4:Y:S08]  /*215a0*/  MUFU.EX2 R150, R150 ;  /* 0x0000009600967308 */ /* 0x000f300000000800 */
        /* <DEDUP_REMOVED lines=38> */
[----:B------:R-:W1:Y:S01]  /*21810*/  MUFU.EX2 R180, R180 ;  /* 0x000000b400b47308 */ /* 0x000e620000000800 */
[----:B-----5:R-:W-:-:S04]  /*21820*/  FADD.FTZ R158, R157, R158 ;  /* 0x0000009e9d9e7221 */ /* 0x020fc80000010000 */
[C---:B------:R-:W-:Y:S01]  /*21830*/  HMMA.16816.F32 R20, R48.reuse, R26, R20 ;  /* 0x0000001a3014723c */ /* 0x040fe20000001814 */
[----:B------:R-:W3:Y:S02]  /*21840*/  LDSM.16.MT88.4 R24, [R62+0xd800] ;  /* 0x00d800003e18783b */ /* 0x000ee40000004200 */
        /* <DEDUP_REMOVED lines=16> */
[C---:B--2---:R-:W-:Y:S05]  /*21950*/  HMMA.16816.F32 R44, R48.reuse, R4, R44 ;  /* 0x00000004302c723c */ /* 0x044fea000000182c */
[----:B------:R-:W2:Y:S01]  /*21960*/  MUFU.EX2 R177, R177 ;  /* 0x000000b100b17308 */ /* 0x000ea20000000800 */
[----:B-1----:R-:W-:Y:S01]  /*21970*/  F2FP.F16.F32.PACK_AB R53, R178, R186 ;  /* 0x000000bab235723e */ /* 0x002fe200000000ff */
[----:B------:R-:W-:Y:S01]  /*21980*/  HMMA.16816.F32 R132, R48, R6, R132 ;  /* 0x000000063084723c */ /* 0x000fe20000001884 */
[----:B------:R-:W1:Y:S01]  /*21990*/  LDSM.16.MT88.4 R4, [R234+0xd800] ;  /* 0x00d80000ea04783b */ /* 0x000e620000004200 */
[----:B------:R-:W-:-:S04]  /*219a0*/  FADD.FTZ R186, R186, R190 ;  /* 0x000000bebaba7221 */ /* 0x000fc80000010000 */
[----:B------:R-:W4:Y:S01]  /*219b0*/  MUFU.EX2 R187, R187 ;  /* 0x000000bb00bb7308 */ /* 0x000f220000000800 */
[----:B------:R-:W-:-:S07]  /*219c0*/  FADD.FTZ R186, R178, R186 ;  /* 0x000000bab2ba7221 */ /* 0x000fce0000010000 */
[----:B------:R-:W5:Y:S01]  /*219d0*/  MUFU.EX2 R193, R193 ;  /* 0x000000c100c17308 */ /* 0x000f620000000800 */
[----:B--2---:R-:W-:Y:S01]  /*219e0*/  F2FP.F16.F32.PACK_AB R55, R177, R185 ;  /* 0x000000b9b137723e */ /* 0x004fe200000000ff */
[----:B------:R-:W-:-:S04]  /*219f0*/  FADD.FTZ R185, R185, R186 ;  /* 0x000000bab9b97221 */ /* 0x000fc80000010000 */
[----:B------:R-:W-:Y:S02]  /*21a00*/  FADD.FTZ R177, R177, R185 ;  /* 0x000000b9b1b17221 */ /* 0x000fe40000010000 */
[----:B---3--:R-:W-:Y:S01]  /*21a10*/  HMMA.16816.F32 R8, R52, R24, R8 ;  /* 0x000000183408723c */ /* 0x008fe20000001808 */
[----:B------:R-:W-:Y:S01]  /*21a20*/  MUFU.EX2 R191, R191 ;  /* 0x000000bf00bf7308 */ /* 0x000fe20000000800 */
[----:B----4-:R-:W-:-:S04]  /*21a30*/  FADD.FTZ R181, R187, R181 ;  /* 0x000000b5bbb57221 */ /* 0x010fc80000010000 */
[C---:B------:R-:W-:Y:S01]  /*21a40*/  HMMA.16816.F32 R20, R52.reuse, R26, R20 ;  /* 0x0000001a3414723c */ /* 0x040fe20000001814 */
[----:B------:R-:W2:Y:S02]  /*21a50*/  LDSM.16.MT88.4 R24, [R62+0xe000] ;  /* 0x00e000003e18783b */ /* 0x000ea40000004200 */
        /* <DEDUP_REMOVED lines=8> */
[----:B------:R-:W2:Y:S01]  /*21ae0*/  MUFU.EX2 R174, R174 ;  /* 0x000000ae00ae7308 */ /* 0x000ea20000000800 */
[----:B---3--:R-:W-:Y:S01]  /*21af0*/  F2FP.F16.F32.PACK_AB R50, R179, R191 ;  /* 0x000000bfb332723e */ /* 0x008fe200000000ff */
[----:B------:R-:W-:-:S03]  /*21b00*/  FADD.FTZ R191, R191, R181 ;  /* 0x000000b5bfbf7221 */ /* 0x000fc60000010000 */
[C---:B------:R-:W-:Y:S01]  /*21b10*/  HMMA.16816.F32 R12, R52.reuse, R42, R12 ;  /* 0x0000002a340c723c */ /* 0x040fe2000000180c */
[----:B------:R-:W3:Y:S01]  /*21b20*/  LDSM.16.MT88.4 R40, [R235+0xe000] ;  /* 0x00e00000eb28783b */ /* 0x000ee20000004200 */
[----:B------:R-:W-:Y:S01]  /*21b30*/  FADD.FTZ R191, R179, R191 ;  /* 0x000000bfb3bf7221 */ /* 0x000fe20000010000 */
[----:B------:R-:W5:Y:S01]  /*21b40*/  MUFU.EX2 R173, R173 ;  /* 0x000000ad00ad7308 */ /* 0x000f620000000800 */
[----:B----4-:R-:W-:Y:S02]  /*21b50*/  FADD.FTZ R177, R182, R177 ;  /* 0x000000b1b6b17221 */ /* 0x010fe40000010000 */
[C---:B-1----:R-:W-:Y:S05]  /*21b60*/  HMMA.16816.F32 R44, R52.reuse, R4, R44 ;  /* 0x00000004342c723c */ /* 0x042fea000000182c */
[----:B------:R-:W1:Y:S01]  /*21b70*/  MUFU.EX2 R171, R171 ;  /* 0x000000ab00ab7308 */ /* 0x000e620000000800 */
[C---:B--2---:R-:W-:Y:S01]  /*21b80*/  F2FP.F16.F32.PACK_AB R49, R174.reuse, R182 ;  /* 0x000000b6ae31723e */ /* 0x044fe200000000ff */
[----:B------:R-:W-:Y:S01]  /*21b90*/  HMMA.16816.F32 R132, R52, R6, R132 ;  /* 0x000000063484723c */ /* 0x000fe20000001884 */
[----:B------:R-:W2:Y:S01]  /*21ba0*/  LDSM.16.MT88.4 R4, [R234+0xe000] ;  /* 0x00e00000ea04783b */ /* 0x000ea20000004200 */
[----:B------:R-:W-:-:S04]  /*21bb0*/  FADD.FTZ R174, R174, R177 ;  /* 0x000000b1aeae7221 */ /* 0x000fc80000010000 */
[----:B------:R-:W-:Y:S01]  /*21bc0*/  MUFU.EX2 R184, R184 ;  /* 0x000000b800b87308 */ /* 0x000fe20000000800 */
[--C-:B------:R-:W-:Y:S01]  /*21bd0*/  FFMA.FTZ R52, R101, UR4, -R115.reuse ;  /* 0x0000000465347c23 */ /* 0x100fe20008010873 */
[----:B------:R-:W-:Y:S01]  /*21be0*/  FFMA.FTZ R101, R60, UR4, -R115 ;  /* 0x000000043c657c23 */ /* 0x000fe20008010873 */
[----:B-----5:R-:W-:-:S05]  /*21bf0*/  FADD.FTZ R174, R173, R174 ;  /* 0x000000aeadae7221 */ /* 0x020fca0000010000 */
[----:B------:R-:W-:Y:S01]  /*21c00*/  MUFU.EX2 R176, R176 ;  /* 0x000000b000b07308 */ /* 0x000fe20000000800 */
[C---:B-1----:R-:W-:Y:S01]  /*21c10*/  F2FP.F16.F32.PACK_AB R51, R171.reuse, R173 ;  /* 0x000000adab33723e */ /* 0x042fe200000000ff */
[----:B------:R-:W-:-:S06]  /*21c20*/  FADD.FTZ R171, R171, R174 ;  /* 0x000000aeabab7221 */ /* 0x000fcc0000010000 */
[C---:B------:R-:W-:Y:S01]  /*21c30*/  HMMA.16816.F32 R8, R48.reuse, R24, R8 ;  /* 0x000000183008723c */ /* 0x040fe20000001808 */
[----:B------:R-:W-:Y:S05]  /*21c40*/  MUFU.EX2 R183, R183 ;  /* 0x000000b700b77308 */ /* 0x000fea0000000800 */
[C---:B------:R-:W-:Y:S01]  /*21c50*/  HMMA.16816.F32 R20, R48.reuse, R26, R20 ;  /* 0x0000001a3014723c */ /* 0x040fe20000001814 */
[----:B------:R-:W1:Y:S02]  /*21c60*/  LDSM.16.MT88.4 R24, [R62+0xe800] ;  /* 0x00e800003e18783b */ /* 0x000e640000004200 */
[----:B------:R-:W4:Y:S03]  /*21c70*/  MUFU.EX2 R175, R175 ;  /* 0x000000af00af7308 */ /* 0x000f260000000800 */
[C---:B------:R-:W-:Y:S05]  /*21c80*/  HMMA.16816.F32 R16, R48.reuse, R32, R16 ;  /* 0x000000203010723c */ /* 0x040fea0000001810 */
[----:B------:R-:W5:Y:S01]  /*21c90*/  MUFU.EX2 R168, R168 ;  /* 0x000000a800a87308 */ /* 0x000f620000000800 */
[C---:B------:R-:W-:Y:S01]  /*21ca0*/  HMMA.16816.F32 R28, R48.reuse, R34, R28 ;  /* 0x00000022301c723c */ /* 0x040fe2000000181c */
[----:B------:R-:W1:Y:S05]  /*21cb0*/  LDSM.16.MT88.4 R32, [R236+0xe800] ;  /* 0x00e80000ec20783b */ /* 0x000e6a0000004200 */
[----:B---3--:R-:W-:Y:S01]  /*21cc0*/  HMMA.16816.F32 R36, R48, R40, R36 ;  /* 0x000000283024723c */ /* 0x008fe20000001824 */
[----:B------:R-:W3:Y:S01]  /*21cd0*/  MUFU.EX2 R165, R165 ;  /* 0x000000a500a57308 */ /* 0x000ee20000000800 */
[----:B----4-:R-:W-:-:S04]  /*21ce0*/  F2FP.F16.F32.PACK_AB R54, R175, R183 ;  /* 0x000000b7af36723e */ /* 0x010fc800000000ff */
[C---:B------:R-:W-:Y:S01]  /*21cf0*/  HMMA.16816.F32 R12, R48.reuse, R42, R12 ;  /* 0x0000002a300c723c */ /* 0x040fe2000000180c */
[----:B------:R-:W4:Y:S02]  /*21d00*/  LDSM.16.MT88.4 R40, [R235+0xe800] ;  /* 0x00e80000eb28783b */ /* 0x000f240000004200 */
[----:B------:R-:W3:Y:S01]  /*21d10*/  MUFU.EX2 R164, R164 ;  /* 0x000000a400a47308 */ /* 0x000ee20000000800 */
[----:B-----5:R-:W-:Y:S02]  /*21d20*/  FADD.FTZ R171, R168, R171 ;  /* 0x000000aba8ab7221 */ /* 0x020fe40000010000 */
[C---:B--2---:R-:W-:Y:S05]  /*21d30*/  HMMA.16816.F32 R44, R48.reuse, R4, R44 ;  /* 0x00000004302c723c */ /* 0x044fea000000182c */
[----:B------:R-:W2:Y:S01]  /*21d40*/  MUFU.EX2 R194, R194 ;  /* 0x000000c200c27308 */ /* 0x000ea20000000800 */
[C---:B---3--:R-:W-:Y:S01]  /*21d50*/  F2FP.F16.F32.PACK_AB R53, R165.reuse, R168 ;  /* 0x000000a8a535723e */ /* 0x048fe200000000ff */
[----:B------:R-:W-:Y:S01]  /*21d60*/  HMMA.16816.F32 R132, R48, R6, R132 ;  /* 0x000000063084723c */ /* 0x000fe20000001884 */
[----:B------:R-:W3:Y:S01]  /*21d70*/  LDSM.16.MT88.4 R4, [R234+0xe800] ;  /* 0x00e80000ea04783b */ /* 0x000ee20000004200 */
[----:B------:R-:W-:-:S04]  /*21d80*/  FADD.FTZ R171, R165, R171 ;  /* 0x000000aba5ab7221 */ /* 0x000fc80000010000 */
[----:B------:R5:W-:Y:S01]  /*21d90*/  MUFU.EX2 R60, R52 ;  /* 0x00000034003c7308 */ /* 0x000be20000000800 */
[----:B------:R-:W-:-:S07]  /*21da0*/  FADD.FTZ R171, R164, R171 ;  /* 0x000000aba4ab7221 */ /* 0x000fce0000010000 */
[----:B------:R-:W-:Y:S01]  /*21db0*/  MUFU.EX2 R172, R172 ;  /* 0x000000ac00ac7308 */ /* 0x000fe20000000800 */
[C---:B--2---:R-:W-:Y:S01]  /*21dc0*/  F2FP.F16.F32.PACK_AB R55, R194.reuse, R164 ;  /* 0x000000a4c237723e */ /* 0x044fe200000000ff */
[----:B------:R-:W-:-:S06]  /*21dd0*/  FADD.FTZ R194, R194, R171 ;  /* 0x000000abc2c27221 */ /* 0x000fcc0000010000 */
[----:B------:R-:W2:Y:S01]  /*21de0*/  MUFU.EX2 R170, R170 ;  /* 0x000000aa00aa7308 */ /* 0x000ea20000000800 */
[----:B-----5:R-:W-:Y:S01]  /*21df0*/  F2FP.F16.F32.PACK_AB R52, R176, R184 ;  /* 0x000000b8b034723e */ /* 0x020fe200000000ff */
[----:B------:R-:W-:-:S04]  /*21e00*/  FADD.FTZ R184, R184, R191 ;  /* 0x000000bfb8b87221 */ /* 0x000fc80000010000 */
[----:B------:R-:W-:Y:S02]  /*21e10*/  FADD.FTZ R184, R176, R184 ;  /* 0x000000b8b0b87221 */ /* 0x000fe40000010000 */
[----:B-1----:R-:W-:Y:S01]  /*21e20*/  HMMA.16816.F32 R8, R52, R24, R8 ;  /* 0x000000183408723c */ /* 0x002fe20000001808 */
[----:B------:R-:W-:Y:S01]  /*21e30*/  MUFU.EX2 R169, R169 ;  /* 0x000000a900a97308 */ /* 0x000fe20000000800 */
[----:B------:R-:W-:-:S04]  /*21e40*/  FADD.FTZ R184, R183, R184 ;  /* 0x000000b8b7b87221 */ /* 0x000fc80000010000 */
[C---:B------:R-:W-:Y:S01]  /*21e50*/  HMMA.16816.F32 R20, R52.reuse, R26, R20 ;  /* 0x0000001a3414723c */ /* 0x040fe20000001814 */
[----:B------:R-:W1:Y:S01]  /*21e60*/  LDSM.16.MT88.4 R24, [R62+0xf000] ;  /* 0x00f000003e18783b */ /* 0x000e620000004200 */
[----:B------:R-:W-:Y:S01]  /*21e70*/  FADD.FTZ R184, R175, R184 ;  /* 0x000000b8afb87221 */ /* 0x000fe20000010000 */
[----:B------:R-:W5:Y:S01]  /*21e80*/  MUFU.EX2 R61, R61 ;  /* 0x0000003d003d7308 */ /* 0x000f620000000800 */
[----:B--2---:R-:W-:Y:S02]  /*21e90*/  F2FP.F16.F32.PACK_AB R48, R170, R172 ;  /* 0x000000acaa30723e */ /* 0x004fe400000000ff */
[----:B------:R-:W-:Y:S01]  /*21ea0*/  HMMA.16816.F32 R16, R52, R32, R16 ;  /* 0x000000203410723c */ /* 0x000fe20000001810 */
[----:B------:R-:W-:-:S04]  /*21eb0*/  FADD.FTZ R172, R172, R184 ;  /* 0x000000b8acac7221 */ /* 0x000fc80000010000 */
[----:B------:R-:W2:Y:S01]  /*21ec0*/  MUFU.EX2 R83, R83 ;  /* 0x0000005300537308 */ /* 0x000ea20000000800 */
[----:B------:R-:W-:Y:S01]  /*21ed0*/  HMMA.16816.F32 R28, R52, R34, R28 ;  /* 0x00000022341c723c */ /* 0x000fe2000000181c */
[----:B------:R-:W1:Y:S01]  /*21ee0*/  LDSM.16.MT88.4 R32, [R236+0xf000] ;  /* 0x00f00000ec20783b */ /* 0x000e620000004200 */
[----:B------:R-:W-:-:S04]  /*21ef0*/  FADD.FTZ R172, R170, R172 ;  /* 0x000000acaaac7221 */ /* 0x000fc80000010000 */
[----:B----4-:R-:W-:Y:S01]  /*21f00*/  HMMA.16816.F32 R36, R52, R40, R36 ;  /* 0x000000283424723c */ /* 0x010fe20000001824 */
[----:B------:R-:W4:Y:S01]  /*21f10*/  MUFU.EX2 R195, R195 ;  /* 0x000000c300c37308 */ /* 0x000f220000000800 */
[----:B-----5:R-:W-:Y:S01]  /*21f20*/  F2FP.F16.F32.PACK_AB R50, R61, R169 ;  /* 0x000000a93d32723e */ /* 0x020fe200000000ff */
[----:B------:R-:W-:-:S03]  /*21f30*/  FADD.FTZ R172, R169, R172 ;  /* 0x000000aca9ac7221 */ /* 0x000fc60000010000 */
[C---:B------:R-:W-:Y:S01]  /*21f40*/  HMMA.16816.F32 R12, R52.reuse, R42, R12 ;  /* 0x0000002a340c723c */ /* 0x040fe2000000180c */
[----:B------:R-:W5:Y:S01]  /*21f50*/  LDSM.16.MT88.4 R40, [R235+0xf000] ;  /* 0x00f00000eb28783b */ /* 0x000f620000004200 */
[----:B------:R-:W-:Y:S01]  /*21f60*/  FADD.FTZ R61, R61, R172 ;  /* 0x000000ac3d3d7221 */ /* 0x000fe20000010000 */
[----:B------:R-:W-:Y:S01]  /*21f70*/  MUFU.EX2 R82, R82 ;  /* 0x0000005200527308 */ /* 0x000fe20000000800 */
[----:B--2---:R-:W-:Y:S02]  /*21f80*/  FADD.FTZ R194, R83, R194 ;  /* 0x000000c253c27221 */ /* 0x004fe40000010000 */
[----:B---3--:R-:W-:Y:S01]  /*21f90*/  HMMA.16816.F32 R44, R52, R4, R44 ;  /* 0x00000004342c723c */ /* 0x008fe2000000182c */
[----:B------:R-:W-:-:S04]  /*21fa0*/  FADD.FTZ R61, R60, R61 ;  /* 0x0000003d3c3d7221 */ /* 0x000fc80000010000 */
[----:B------:R-:W2:Y:S01]  /*21fb0*/  MUFU.EX2 R196, R196 ;  /* 0x000000c400c47308 */ /* 0x000ea20000000800 */
[C---:B----4-:R-:W-:Y:S01]  /*21fc0*/  F2FP.F16.F32.PACK_AB R49, R195.reuse, R83 ;  /* 0x00000053c331723e */ /* 0x050fe200000000ff */
[----:B------:R-:W-:Y:S01]  /*21fd0*/  HMMA.16816.F32 R132, R52, R6, R132 ;  /* 0x000000063484723c */ /* 0x000fe20000001884 */
[----:B------:R-:W3:Y:S01]  /*21fe0*/  LDSM.16.MT88.4 R4, [R234+0xf000] ;  /* 0x00f00000ea04783b */ /* 0x000ee20000004200 */
[----:B------:R-:W-:-:S03]  /*21ff0*/  FADD.FTZ R194, R195, R194 ;  /* 0x000000c2c3c27221 */ /* 0x000fc60000010000 */
[----:B------:R-:W-:Y:S01]  /*22000*/  LDSM.16.MT88.4 R52, [R236+0xf800] ;  /* 0x00f80000ec34783b */ /* 0x000fe20000004200 */
[----:B------:R-:W4:Y:S08]  /*22010*/  MUFU.EX2 R101, R101 ;  /* 0x0000006500657308 */ /* 0x000f300000000800 */
[----:B------:R-:W5:Y:S01]  /*22020*/  MUFU.EX2 R100, R100 ;  /* 0x0000006400647308 */ /* 0x000f620000000800 */
[----:B--2---:R-:W-:Y:S01]  /*22030*/  F2FP.F16.F32.PACK_AB R51, R196, R82 ;  /* 0x00000052c433723e */ /* 0x004fe200000000ff */
[----:B------:R-:W-:-:S04]  /*22040*/  FADD.FTZ R82, R82, R194 ;  /* 0x000000c252527221 */ /* 0x000fc80000010000 */
[----:B------:R-:W-:Y:S02]  /*22050*/  FADD.FTZ R82, R196, R82 ;  /* 0x00000052c4527221 */ /* 0x000fe40000010000 */
[----:B-1----:R-:W-:Y:S01]  /*22060*/  HMMA.16816.F32 R8, R48, R24, R8 ;  /* 0x000000183008723c */ /* 0x002fe20000001808 */
        /* <DEDUP_REMOVED lines=9> */
[----:B------:R-:W-:Y:S01]  /*22100*/  HMMA.16816.F32 R28, R48, R34, R28 ;  /* 0x00000022301c723c */ /* 0x000fe2000000181c */
[----:B------:R-:W2:Y:S01]  /*22110*/  LDSM.16.MT88.4 R32, [R235+0xf800] ;  /* 0x00f80000eb20783b */ /* 0x000ea20000004200 */
[C---:B-1----:R-:W-:Y:S01]  /*22120*/  F2FP.F16.F32.PACK_AB R58, R197.reuse, R100 ;  /* 0x00000064c53a723e */ /* 0x042fe200000000ff */
[----:B------:R-:W-:-:S03]  /*22130*/  FADD.FTZ R197, R197, R101 ;  /* 0x00000065c5c57221 */ /* 0x000fc60000010000 */
[----:B------:R-:W-:Y:S01]  /*22140*/  HMMA.16816.F32 R36, R48, R40, R36 ;  /* 0x000000283024723c */ /* 0x000fe20000001824 */
[----:B------:R-:W1:Y:S01]  /*22150*/  MUFU.EX2 R80, R80 ;  /* 0x0000005000507308 */ /* 0x000e620000000800 */
[----:B----4-:R-:W-:-:S04]  /*22160*/  FADD.FTZ R82, R81, R82 ;  /* 0x0000005251527221 */ /* 0x010fc80000010000 */
[C---:B------:R-:W-:Y:S01]  /*22170*/  HMMA.16816.F32 R12, R48.reuse, R42, R12 ;  /* 0x0000002a300c723c */ /* 0x040fe2000000180c */
[----:B------:R-:W4:Y:S02]  /*22180*/  LDSM.16.MT88.4 R40, [R234+0xf800] ;  /* 0x00f80000ea28783b */ /* 0x000f240000004200 */
[----:B------:R-:W1:Y:S01]  /*22190*/  MUFU.EX2 R79, R79 ;  /* 0x0000004f004f7308 */ /* 0x000e620000000800 */
[C---:B-----5:R-:W-:Y:S01]  /*221a0*/  F2FP.F16.F32.PACK_AB R57, R3.reuse, R81 ;  /* 0x000000510339723e */ /* 0x060fe200000000ff */
[----:B------:R-:W-:Y:S01]  /*221b0*/  FADD.FTZ R3, R3, R82 ;  /* 0x0000005203037221 */ /* 0x000fe20000010000 */
[C---:B---3--:R-:W-:Y:S05]  /*221c0*/  HMMA.16816.F32 R44, R48.reuse, R4, R44 ;  /* 0x00000004302c723c */ /* 0x048fea000000182c */
[----:B------:R-:W3:Y:S01]  /*221d0*/  MUFU.EX2 R99, R99 ;  /* 0x0000006300637308 */ /* 0x000ee20000000800 */
[----:B------:R-:W-:Y:S01]  /*221e0*/  HMMA.16816.F32 R132, R48, R6, R132 ;  /* 0x000000063084723c */ /* 0x000fe20000001884 */
[----:B------:R-:W-:Y:S01]  /*221f0*/  LDSM.16.MT88.4 R4, [R62+0x10000] ;  /* 0x010000003e04783b */ /* 0x000fe20000004200 */
[----:B-1----:R-:W-:-:S05]  /*22200*/  FADD.FTZ R3, R80, R3 ;  /* 0x0000000350037221 */ /* 0x002fca0000010000 */
[----:B------:R-:W1:Y:S01]  /*22210*/  MUFU.EX2 R98, R98 ;  /* 0x0000006200627308 */ /* 0x000e620000000800 */
[C---:B------:R-:W-:Y:S01]  /*22220*/  F2FP.F16.F32.PACK_AB R59, R79.reuse, R80 ;  /* 0x000000504f3b723e */ /* 0x040fe200000000ff */
[----:B------:R-:W-:-:S06]  /*22230*/  FADD.FTZ R79, R79, R3 ;  /* 0x000000034f4f7221 */ /* 0x000fcc0000010000 */
        /* <DEDUP_REMOVED lines=9> */
[----:B------:R-:W1:Y:S01]  /*222d0*/  MUFU.EX2 R78, R78 ;  /* 0x0000004e004e7308 */ /* 0x000e620000000800 */
[C---:B------:R-:W-:Y:S01]  /*222e0*/  HMMA.16816.F32 R28, R56.reuse, R54, R28 ;  /* 0x00000036381c723c */ /* 0x040fe2000000181c */
[--C-:B------:R-:W-:Y:S01]  /*222f0*/  FFMA.FTZ R52, R76, UR4, -R105.reuse ;  /* 0x000000044c347c23 */ /* 0x100fe20008010869 */
[----:B------:R-:W-:Y:S01]  /*22300*/  FFMA.FTZ R53, R75, UR4, -R105 ;  /* 0x000000044b357c23 */ /* 0x000fe20008010869 */
[--C-:B------:R-:W-:Y:S01]  /*22310*/  FFMA.FTZ R75, R87, UR4, -R115.reuse ;  /* 0x00000004574b7c23 */ /* 0x100fe20008010873 */
[--C-:B------:R-:W-:Y:S01]  /*22320*/  FFMA.FTZ R76, R86, UR4, -R115.reuse ;  /* 0x00000004564c7c23 */ /* 0x100fe20008010873 */
[----:B--2---:R-:W-:Y:S01]  /*22330*/  FADD.FTZ R98, R97, R98 ;  /* 0x0000006261627221 */ /* 0x004fe20000010000 */
[C---:B------:R-:W-:Y:S01]  /*22340*/  HMMA.16816.F32 R36, R56.reuse, R32, R36 ;  /* 0x000000203824723c */ /* 0x040fe20000001824 */
[----:B------:R-:W2:Y:S01]  /*22350*/  MUFU.EX2 R77, R77 ;  /* 0x0000004d004d7308 */ /* 0x000ea20000000800 */
[----:B-----5:R-:W-:Y:S01]  /*22360*/  F2FP.F16.F32.PACK_AB R50, R96, R97 ;  /* 0x000000616032723e */ /* 0x020fe200000000ff */
[--C-:B------:R-:W-:Y:S01]  /*22370*/  FFMA.FTZ R54, R95, UR4, -R115.reuse ;  /* 0x000000045f367c23 */ /* 0x100fe20008010873 */
[----:B------:R-:W-:Y:S01]  /*22380*/  FFMA.FTZ R55, R94, UR4, -R115 ;  /* 0x000000045e377c23 */ /* 0x000fe20008010873 */
[----:B------:R-:W-:Y:S01]  /*22390*/  FADD.FTZ R96, R96, R98 ;  /* 0x0000006260607221 */ /* 0x000fe20000010000 */
[----:B------:R-:W-:Y:S01]  /*223a0*/  HMMA.16816.F32 R12, R56, R34, R12 ;  /* 0x00000022380c723c */ /* 0x000fe2000000180c */
[----:B------:R-:W5:Y:S02]  /*223b0*/  LDSM.16.MT88.4 R32, [R235+0x10000] ;  /* 0x01000000eb20783b */ /* 0x000f640000004200 */
[----:B------:R-:W3:Y:S01]  /*223c0*/  MUFU.EX2 R52, R52 ;  /* 0x0000003400347308 */ /* 0x000ee20000000800 */
[----:B-1----:R-:W-:-:S02]  /*223d0*/  FADD.FTZ R79, R78, R79 ;  /* 0x0000004f4e4f7221 */ /* 0x002fc40000010000 */
[C---:B----4-:R-:W-:Y:S05]  /*223e0*/  HMMA.16816.F32 R44, R56.reuse, R40, R44 ;  /* 0x00000028382c723c */ /* 0x050fea000000182c */
[----:B------:R-:W1:Y:S01]  /*223f0*/  MUFU.EX2 R53, R53 ;  /* 0x0000003500357308 */ /* 0x000e620000000800 */
[----:B------:R-:W-:Y:S01]  /*22400*/  HMMA.16816.F32 R132, R56, R42, R132 ;  /* 0x0000002a3884723c */ /* 0x000fe20000001884 */
[C---:B--2---:R-:W-:Y:S01]  /*22410*/  F2FP.F16.F32.PACK_AB R49, R77.reuse, R78 ;  /* 0x0000004e4d31723e */ /* 0x044fe200000000ff */
[----:B------:R-:W2:Y:S01]  /*22420*/  LDSM.16.MT88.4 R40, [R234+0x10000] ;  /* 0x01000000ea28783b */ /* 0x000ea20000004200 */
        /* <DEDUP_REMOVED lines=9> */
[----:B---3--:R-:W-:Y:S01]  /*224c0*/  FADD.FTZ R77, R52, R77 ;  /* 0x0000004d344d7221 */ /* 0x008fe20000010000 */
        /* <DEDUP_REMOVED lines=11> */
[----:B------:R-:W3:Y:S02]  /*22580*/  LDSM.16.MT88.4 R4, [R62+0x10800] ;  /* 0x010800003e04783b */ /* 0x000ee40000004200 */
[----:B------:R-:W4:Y:S03]  /*22590*/  MUFU.EX2 R57, R57 ;  /* 0x0000003900397308 */ /* 0x000f260000000800 */
[C---:B-----5:R-:W-:Y:S05]  /*225a0*/  HMMA.16816.F32 R36, R48.reuse, R32, R36 ;  /* 0x000000203024723c */ /* 0x060fea0000001824 */
[----:B------:R-:W5:Y:S01]  /*225b0*/  MUFU.EX2 R58, R58 ;  /* 0x0000003a003a7308 */ /* 0x000f620000000800 */
[C---:B------:R-:W-:Y:S01]  /*225c0*/  HMMA.16816.F32 R12, R48.reuse, R34, R12 ;  /* 0x00000022300c723c */ /* 0x040fe2000000180c */
[----:B------:R-:W3:Y:S05]  /*225d0*/  LDSM.16.MT88.4 R32, [R235+0x10800] ;  /* 0x01080000eb20783b */ /* 0x000eea0000004200 */
[----:B--2---:R-:W-:Y:S01]  /*225e0*/  HMMA.16816.F32 R44, R48, R40, R44 ;  /* 0x00000028302c723c */ /* 0x004fe2000000182c */
        /* <DEDUP_REMOVED lines=10> */
[----:B------:R-:W-:Y:S01]  /*22690*/  FADD.FTZ R55, R2, R55 ;  /* 0x0000003702377221 */ /* 0x000fe20000010000 */
[----:B------:R-:W-:Y:S01]  /*226a0*/  MOV R2, R117 ;  /* 0x0000007500027202 */ /* 0x000fe20000000f00 */
[----:B------:R-:W5:Y:S01]  /*226b0*/  MUFU.EX2 R71, R71 ;  /* 0x0000004700477308 */ /* 0x000f620000000800 */
[----:B--2---:R-:W-:Y:S01]  /*226c0*/  FFMA.FTZ R72, R90, UR4, -R115 ;  /* 0x000000045a487c23 */ /* 0x004fe20008010873 */
        /* <DEDUP_REMOVED lines=12> */
[C---:B---3--:R-:W-:Y:S05]  /*22790*/  HMMA.16816.F32 R8, R40.reuse, R4, R8 ;  /* 0x000000042808723c */ /* 0x048fea0000001808 */
        /* <DEDUP_REMOVED lines=34> */
[----:B------:R-:W-:-:S05]  /*229c0*/  FFMA.FTZ R26, R64, UR4, -R105 ;  /* 0x00000004401a7c23 */ /* 0x000fca0008010869 */
        /* <DEDUP_REMOVED lines=8> */
[C---:B------:R-:W-:Y:S03]  /*22a50*/  HMMA.16816.F32 R12, R40.reuse, R34, R12 ;  /* 0x00000022280c723c */ /* 0x040fe6000000180c */
[----:B------:R-:W3:Y:S01]  /*22a60*/  MUFU.EX2 R26, R26 ;  /* 0x0000001a001a7308 */ /* 0x000ee20000000800 */
[----:B--2---:R-:W-:Y:S02]  /*22a70*/  FADD.FTZ R67, R24, R67 ;  /* 0x0000004318437221 */ /* 0x004fe40000010000 */
[C---:B----4-:R-:W-:Y:S05]  /*22a80*/  HMMA.16816.F32 R44, R40.reuse, R48, R44 ;  /* 0x00000030282c723c */ /* 0x050fea000000182c */
[----:B------:R-:W2:Y:S01]  /*22a90*/  MUFU.EX2 R251, R251 ;  /* 0x000000fb00fb7308 */ /* 0x000ea20000000800 */
[C---:B-1----:R-:W-:Y:S01]  /*22aa0*/  F2FP.F16.F32.PACK_AB R5, R25.reuse, R24 ;  /* 0x000000181905723e */ /* 0x042fe200000000ff */
[----:B------:R-:W-:Y:S01]  /*22ab0*/  HMMA.16816.F32 R132, R40, R50, R132 ;  /* 0x000000322884723c */ /* 0x000fe20000001884 */
[----:B------:R-:W-:-:S04]  /*22ac0*/  FADD.FTZ R67, R25, R67 ;  /* 0x0000004319437221 */ /* 0x000fc80000010000 */
[----:B---3--:R-:W-:Y:S01]  /*22ad0*/  FADD.FTZ R67, R26, R67 ;  /* 0x000000431a437221 */ /* 0x008fe20000010000 */
[----:B--2---:R-:W-:-:S03]  /*22ae0*/  F2FP.F16.F32.PACK_AB R7, R251, R26 ;  /* 0x0000001afb07723e */ /* 0x004fc600000000ff */
[----:B------:R-:W-:-:S04]  /*22af0*/  FADD.FTZ R251, R251, R67 ;  /* 0x00000043fbfb7221 */ /* 0x000fc80000010000 */
        /* <DEDUP_REMOVED lines=10> */
.L_x_4034:
[----:B------:R-:W-:Y:S05]  /*22ba0*/  @!P0 BRA `(.L_x_4040) ;  /* 0x00000064003c8947 */ /* 0x000fea0003800000 */
[----:B------:R-:W1:Y:S01]  /*22bb0*/  S2R R3, SR_TID.X ;  /* 0x0000000000037919 */ /* 0x000e620000002100 */
[----:B------:R-:W2:Y:S01]  /*22bc0*/  S2UR UR11, SR_CgaCtaId ;  /* 0x00000000000b79c3 */ /* 0x000ea20000008800 */
[----:B------:R-:W-:Y:S01]  /*22bd0*/  ULDC.64 UR4, c[0x0][0x250] ;  /* 0x0000940000047ab9 */ /* 0x000fe20000000a00 */
[----:B------:R-:W-:Y:S01]  /*22be0*/  ULDC UR12, c[0x0][0x250] ;  /* 0x00009400000c7ab9 */ /* 0x000fe20000000800 */
[----:B------:R-:W-:Y:S01]  /*22bf0*/  USHF.L.U64.HI UR8, UR4, 0x5, UR5 ;  /* 0x0000000504087899 */ /* 0x000fe20008010205 */
[----:B------:R-:W-:Y:S01]  /*22c00*/  IMAD.MOV.U32 R164, RZ, RZ, R0 ;  /* 0x000000ffffa47224 */ /* 0x000fe200078e0000 */
[----:B------:R-:W-:Y:S01]  /*22c10*/  ULEA UR12, -UR12, URZ, 0x8 ;  /* 0x0000003f0c0c7291 */ /* 0x000fe2000f8e413f */
[----:B------:R-:W-:Y:S01]  /*22c20*/  IMAD.MOV.U32 R165, RZ, RZ, R2 ;  /* 0x000000ffffa57224 */ /* 0x000fe200078e0002 */
[----:B------:R-:W-:Y:S01]  /*22c30*/  UMOV UR5, 0x400 ;  /* 0x0000040000057882 */ /* 0x000fe20000000000 */
[----:B------:R-:W-:Y:S01]  /*22c40*/  ULDC UR9, c[0x0][0x248] ;  /* 0x0000920000097ab9 */ /* 0x000fe20000000800 */
[----:B------:R-:W-:Y:S01]  /*22c50*/  ULDC UR6, c[0x0][0x24c] ;  /* 0x0000930000067ab9 */ /* 0x000fe20000000800 */
[----:B------:R-:W-:Y:S01]  /*22c60*/  USHF.L.U32 UR7, UR4, 0x5, URZ ;  /* 0x0000000504077899 */ /* 0x000fe2000800063f */
[----:B------:R-:W-:Y:S01]  /*22c70*/  IMAD.U32 R250, RZ, RZ, UR12 ;  /* 0x0000000cfffa7e24 */ /* 0x000fe2000f8e00ff */
[----:B------:R-:W-:-:S02]  /*22c80*/  USHF.L.U64.HI UR6, UR9, 0x5, UR6 ;  /* 0x0000000509067899 */ /* 0x000fc40008010206 */
[----:B------:R-:W-:Y:S01]  /*22c90*/  USHF.L.U32 UR17, UR9, 0x5, URZ ;  /* 0x0000000509117899 */ /* 0x000fe2000800063f */
[----:B------:R-:W-:Y:S01]  /*22ca0*/  ULDC UR4, c[0x0][0x2ec] ;  /* 0x0000bb0000047ab9 */ /* 0x000fe20000000800 */
        /* <DEDUP_REMOVED lines=24> */
[----:B------:R-:W-:-:S04]  /*22e30*/  LOP3.LUT R232, R3, R5, RZ, 0xfc, !PT ;  /* 0x0000000503e87212 */ /* 0x000fc800078efcff */
[----:B------:R-:W-:Y:S01]  /*22e40*/  LEA R232, R232, UR5, 0x1 ;  /* 0x00000005e8e87c11 */ /* 0x000fe2000f8e08ff */
[----:B------:R-:W-:-:S06]  /*22e50*/  ULDC UR5, c[0x0][0x39c] ;  /* 0x0000e70000057ab9 */ /* 0x000fcc0000000800 */
.L_x_4044:
        /* <DEDUP_REMOVED lines=70> */
.L_x_4041:
[C---:B------:R-:W-:Y:S01]  /*232c0*/  LEA R245, P0, R8.reuse, R245, 0x1 ;  /* 0x000000f508f57211 */ /* 0x040fe200078008ff */
[----:B------:R-:W-:Y:S01]  /*232d0*/  UISETP.GT.AND UP0, UPT, UR10, UR54, UPT ;  /* 0x000000360a00728c */ /* 0x000fe2000bf04270 */
        /* <DEDUP_REMOVED lines=85> */
[----:B------:R-:W-:Y:S08]  /*23830*/  LDSM.16.M88.4 R212, [R216+0x9000] ;  /* 0x00900000d8d4783b */ /* 0x000ff00000000200 */
        /* <DEDUP_REMOVED lines=48> */
[C---:B------:R-:W-:Y:S03]  /*23b40*/  HMMA.16816.F32 R36, R172.reuse, R192, R36 ;  /* 0x000000c0ac24723c */ /* 0x040fe60000001824 */
[----:B------:R-:W5:Y:S03]  /*23b50*/  LDSM.16.M88.4 R216, [R216+0x9800] ;  /* 0x00980000d8d8783b */ /* 0x000f660000000200 */
        /* <DEDUP_REMOVED lines=50> */
[----:B------:R-:W-:Y:S02]  /*23e80*/  IADD3 R224, R238, 0x7800, RZ ;  /* 0x00007800eee07810 */ /* 0x000fe40007ffe0ff */
[----:B------:R-:W3:Y:S01]  /*23e90*/  LDSM.16.M88.4 R172, [R172] ;  /* 0x00000000acac783b */ /* 0x000ee20000000200 */
[C---:B------:R-:W-:Y:S06]  /*23ea0*/  HMMA.16816.F32 R12, R220.reuse, R228, R12 ;  /* 0x000000e4dc0c723c */ /* 0x040fec000000180c */
[C---:B------:R-:W-:Y:S01]  /*23eb0*/  HMMA.16816.F32 R16, R220.reuse, R230, R16 ;  /* 0x000000e6dc10723c */ /* 0x040fe20000001810 */
[----:B------:R-:W4:Y:S05]  /*23ec0*/  LDSM.16.M88.4 R224, [R224] ;  /* 0x00000000e0e0783b */ /* 0x000f2a0000000200 */
[C---:B-1----:R-:W-:Y:S03]  /*23ed0*/  HMMA.16816.F32 R20, R220.reuse, R192, R20 ;  /* 0x000000c0dc14723c */ /* 0x042fe60000001814 */
[----:B------:R-:W-:Y:S03]  /*23ee0*/  LDSM.16.M88.4 R228, [R233] ;  /* 0x00000000e9e4783b */ /* 0x000fe60000000200 */
[C---:B------:R-:W-:Y:S05]  /*23ef0*/  HMMA.16816.F32 R24, R220.reuse, R194, R24 ;  /* 0x000000c2dc18723c */ /* 0x040fea0000001818 */
[----:B------:R-:W1:Y:S01]  /*23f00*/  LDSM.16.M88.4 R192, [R237] ;  /* 0x00000000edc0783b */ /* 0x000e620000000200 */
[C---:B--2---:R-:W-:Y:S06]  /*23f10*/  HMMA.16816.F32 R28, R220.reuse, R168, R28 ;  /* 0x000000a8dc1c723c */ /* 0x044fec000000181c */
[C---:B------:R-:W-:Y:S01]  /*23f20*/  HMMA.16816.F32 R32, R220.reuse, R170, R32 ;  /* 0x000000aadc20723c */ /* 0x040fe20000001820 */
[----:B------:R-:W2:Y:S05]  /*23f30*/  LDSM.16.M88.4 R168, [R233+0x800] ;  /* 0x00080000e9a8783b */ /* 0x000eaa0000000200 */
        /* <DEDUP_REMOVED lines=56> */
[----:B-1----:R1:W-:Y:S09]  /*242c0*/  STL [R1], R0 ;  /* 0x0000000001007387 */ /* 0x0023f20000100800 */
        /* <DEDUP_REMOVED lines=283> */
[----:B------:R-:W-:Y:S01]  /*25480*/  ULEA UR16, -UR9, URZ, 0x8 ;  /* 0x0000003f09107291 */ /* 0x000fe2000f8e413f */
[----:B------:R-:W-:Y:S01]  /*25490*/  PLOP3.LUT P0, PT, PT, PT, UP1, 0x40, 0x0 ;  /* 0x000000000000781c */ /* 0x000fe20003f0e818 */
[----:B------:R-:W-:Y:S02]  /*254a0*/  ULDC.64 UR12, c[0x0][0x208] ;  /* 0x00008200000c7ab9 */ /* 0x000fe40000000a00 */
[----:B------:R-:W-:Y:S02]  /*254b0*/  USHF.R.S32.HI UR11, URZ, 0x1f, UR16 ;  /* 0x0000001f3f0b7899 */ /* 0x000fe40008011410 */
[----:B------:R-:W-:Y:S04]  /*254c0*/  IMAD.U32 R8, RZ, RZ, UR16 ;  /* 0x00000010ff087e24 */ /* 0x000fe8000f8e00ff */
[----:B------:R-:W-:Y:S04]  /*254d0*/  MOV R2, UR11 ;  /* 0x0000000b00027c02 */ /* 0x000fe80008000f00 */
[----:B------:R-:W-:Y:S05]  /*254e0*/  @P0 BRA `(.L_x_4043) ;  /* 0x0000000000fc0947 */ /* 0x000fea0003800000 */
        /* <DEDUP_REMOVED lines=63> */
.L_x_4043:
        /* <DEDUP_REMOVED lines=54> */
.L_x_4042:
[----:B-1-3--:R-:W2:Y:S01]  /*25c40*/  LDL.LU R42, [R1+0xc] ;  /* 0x00000c00012a7983 */ /* 0x00aea20000300800 */
[----:B------:R-:W-:Y:S01]  /*25c50*/  FMNMX.FTZ R4, R183, R165, !PT ;  /* 0x000000a5b7047209 */ /* 0x000fe20007810000 */
[----:B------:R-:W-:Y:S01]  /*25c60*/  UISETP.GT.AND UP0, UPT, UR10, UR54, UPT ;  /* 0x000000360a00728c */ /* 0x000fe2000bf04270 */
[----:B------:R-:W-:Y:S01]  /*25c70*/  FMNMX.FTZ R0, R181, R164, !PT ;  /* 0x000000a4b5007209 */ /* 0x000fe20007810000 */
[----:B------:R-:W3:Y:S01]  /*25c80*/  LDL.LU R41, [R1+0x8] ;  /* 0x0000080001297983 */ /* 0x000ee20000300800 */
[----:B------:R-:W-:Y:S02]  /*25c90*/  FMNMX.FTZ R4, R182, R4, !PT ;  /* 0x00000004b6047209 */ /* 0x000fe40007810000 */
[----:B------:R-:W-:Y:S01]  /*25ca0*/  MOV R6, R186 ;  /* 0x000000ba00067202 */ /* 0x000fe20000000f00 */
[----:B------:R-:W4:Y:S01]  /*25cb0*/  LDL.LU R40, [R1+0x4] ;  /* 0x0000040001287983 */ /* 0x000f220000300800 */
[----:B------:R-:W-:Y:S03]  /*25cc0*/  MOV R127, R185 ;  /* 0x000000b9007f7202 */ /* 0x000fe60000000f00 */
[----:B------:R-:W5:Y:S04]  /*25cd0*/  LDL.LU R35, [R1] ;  /* 0x0000000001237983 */ /* 0x000f680000300800 */
        /* <DEDUP_REMOVED lines=10> */
[----:B------:R-:W-:Y:S01]  /*25d80*/  LDSM.16.MT88.4 R60, [R235+0xa800] ;  /* 0x00a80000eb3c783b */ /* 0x000fe20000004200 */
        /* <DEDUP_REMOVED lines=163> */
[--C-:B------:R-:W-:Y:S01]  /*267c0*/  FFMA.FTZ R185, R181, UR4, -R39.reuse ;  /* 0x00000004b5b97c23 */ /* 0x100fe20008010827 */
[----:B------:R-:W3:Y:S01]  /*267d0*/  LDSM.16.MT88.4 R24, [R236+0xa000] ;  /* 0x00a00000ec18783b */ /* 0x000ee20000004200 */
[--C-:B------:R-:W-:Y:S01]  /*267e0*/  FFMA.FTZ R181, R42, UR4, -R39.reuse ;  /* 0x000000042ab57c23 */ /* 0x100fe20008010827 */
[--C-:B------:R-:W-:Y:S03]  /*267f0*/  FFMA.FTZ R165, R35, UR4, -R39.reuse ;  /* 0x0000000423a57c23 */ /* 0x100fe60008010827 */
[----:B------:R-:W-:Y:S01]  /*26800*/  MUFU.EX2 R131, R131 ;  /* 0x0000008300837308 */ /* 0x000fe20000000800 */
        /* <DEDUP_REMOVED lines=15> */
[----:B------:R-:W-:Y:S01]  /*26900*/  MUFU.EX2 R181, R181 ;  /* 0x000000b500b57308 */ /* 0x000fe20000000800 */
[--C-:B------:R-:W-:Y:S01]  /*26910*/  FFMA.FTZ R130, R230, UR4, -R39.reuse ;  /* 0x00000004e6827c23 */ /* 0x100fe20008010827 */
[--C-:B------:R-:W-:Y:S01]  /*26920*/  FFMA.FTZ R132, R229, UR4, -R39.reuse ;  /* 0x00000004e5847c23 */ /* 0x100fe20008010827 */
[----:B------:R-:W-:Y:S01]  /*26930*/  FFMA.FTZ R193, R188, UR4, -R39 ;  /* 0x00000004bcc17c23 */ /* 0x000fe20008010827 */
[----:B------:R-:W-:Y:S01]  /*26940*/  FFMA.FTZ R188, R189, UR4, -R71 ;  /* 0x00000004bdbc7c23 */ /* 0x000fe20008010847 */
[--C-:B------:R-:W-:Y:S01]  /*26950*/  FFMA.FTZ R189, R67, UR4, -R39.reuse ;  /* 0x0000000443bd7c23 */ /* 0x100fe20008010827 */
[--C-:B------:R-:W-:Y:S01]  /*26960*/  FFMA.FTZ R190, R190, UR4, -R39.reuse ;  /* 0x00000004bebe7c23 */ /* 0x100fe20008010827 */
[----:B------:R-:W-:Y:S03]  /*26970*/  LDSM.16.MT88.4 R64, [R236+0xe800] ;  /* 0x00e80000ec40783b */ /* 0x000fe60000004200 */
        /* <DEDUP_REMOVED lines=11> */
[----:B------:R-:W-:Y:S01]  /*26a30*/  FFMA.FTZ R99, R99, UR4, -R71 ;  /* 0x0000000463637c23 */ /* 0x000fe20008010847 */
[--C-:B------:R-:W-:Y:S01]  /*26a40*/  FFMA.FTZ R88, R88, UR4, -R39.reuse ;  /* 0x0000000458587c23 */ /* 0x100fe20008010827 */
[--C-:B------:R-:W-:Y:S01]  /*26a50*/  FFMA.FTZ R87, R87, UR4, -R39.reuse ;  /* 0x0000000457577c23 */ /* 0x100fe20008010827 */
[--C-:B------:R-:W-:Y:S01]  /*26a60*/  FFMA.FTZ R80, R80, UR4, -R39.reuse ;  /* 0x0000000450507c23 */ /* 0x100fe20008010827 */
[--C-:B------:R-:W-:Y:S03]  /*26a70*/  FFMA.FTZ R79, R79, UR4, -R39.reuse ;  /* 0x000000044f4f7c23 */ /* 0x100fe60008010827 */
[----:B------:R-:W5:Y:S01]  /*26a80*/  MUFU.EX2 R122, R122 ;  /* 0x0000007a007a7308 */ /* 0x000f620000000800 */
[----:B----4-:R-:W-:Y:S01]  /*26a90*/  F2FP.F16.F32.PACK_AB R43, R131, R165 ;  /* 0x000000a5832b723e */ /* 0x010fe200000000ff */
[--C-:B------:R-:W-:Y:S01]  /*26aa0*/  FFMA.FTZ R76, R76, UR4, -R39.reuse ;  /* 0x000000044c4c7c23 */ /* 0x100fe20008010827 */
[----:B------:R-:W-:Y:S01]  /*26ab0*/  FFMA.FTZ R70, R70, UR4, -R39 ;  /* 0x0000000446467c23 */ /* 0x000fe20008010827 */
[--C-:B------:R-:W-:Y:S01]  /*26ac0*/  FFMA.FTZ R186, R183, UR4, -R71.reuse ;  /* 0x00000004b7ba7c23 */ /* 0x100fe20008010847 */
[--C-:B------:R-:W-:Y:S01]  /*26ad0*/  FFMA.FTZ R183, R182, UR4, -R71.reuse ;  /* 0x00000004b6b77c23 */ /* 0x100fe20008010847 */
[--C-:B------:R-:W-:Y:S01]  /*26ae0*/  FFMA.FTZ R182, R41, UR4, -R71.reuse ;  /* 0x0000000429b67c23 */ /* 0x100fe20008010847 */
[----:B------:R-:W-:Y:S03]  /*26af0*/  F2FP.F16.F32.PACK_AB R41, R181, R185 ;  /* 0x000000b9b529723e */ /* 0x000fe600000000ff */
[----:B------:R-:W-:Y:S01]  /*26b00*/  MUFU.EX2 R118, R118 ;  /* 0x0000007600767308 */ /* 0x000fe20000000800 */
[----:B------:R-:W-:Y:S01]  /*26b10*/  FMUL.FTZ R4, R4, UR4 ;  /* 0x0000000404047c20 */ /* 0x000fe20008410000 */
[--C-:B------:R-:W-:Y:S01]  /*26b20*/  FFMA.FTZ R111, R7, UR4, -R71.reuse ;  /* 0x00000004076f7c23 */ /* 0x100fe20008010847 */
[--C-:B------:R-:W-:Y:S01]  /*26b30*/  FFMA.FTZ R106, R6, UR4, -R71.reuse ;  /* 0x00000004066a7c23 */ /* 0x100fe20008010847 */
[--C-:B------:R-:W-:Y:S01]  /*26b40*/  FFMA.FTZ R123, R11, UR4, -R71.reuse ;  /* 0x000000040b7b7c23 */ /* 0x100fe20008010847 */
[--C-:B------:R-:W-:Y:S01]  /*26b50*/  FFMA.FTZ R120, R10, UR4, -R71.reuse ;  /* 0x000000040a787c23 */ /* 0x100fe20008010847 */
[--C-:B------:R-:W-:Y:S01]  /*26b60*/  FFMA.FTZ R115, R9, UR4, -R71.reuse ;  /* 0x0000000409737c23 */ /* 0x100fe20008010847 */
[----:B------:R-:W-:Y:S03]  /*26b70*/  FMUL.FTZ R9, R38, R157 ;  /* 0x0000009d26097220 */ /* 0x000fe60000410000 */
[----:B------:R4:W2:Y:S01]  /*26b80*/  MUFU.EX2 R37, R4 ;  /* 0x0000000400257308 */ /* 0x0008a20000000800 */
[----:B-----5:R-:W-:Y:S01]  /*26b90*/  F2FP.F16.F32.PACK_AB R49, R122, R124 ;  /* 0x0000007c7a31723e */ /* 0x020fe200000000ff */
[--C-:B------:R-:W-:Y:S01]  /*26ba0*/  FFMA.FTZ R157, R203, UR4, -R71.reuse ;  /* 0x00000004cb9d7c23 */ /* 0x100fe20008010847 */
[--C-:B------:R-:W-:Y:S01]  /*26bb0*/  FFMA.FTZ R113, R8, UR4, -R71.reuse ;  /* 0x0000000408717c23 */ /* 0x100fe20008010847 */
[----:B------:R-:W-:Y:S01]  /*26bc0*/  FMUL.FTZ R8, R38, R156 ;  /* 0x0000009c26087220 */ /* 0x000fe20000410000 */
[--C-:B------:R-:W-:Y:S01]  /*26bd0*/  FFMA.FTZ R156, R204, UR4, -R71.reuse ;  /* 0x00000004cc9c7c23 */ /* 0x100fe20008010847 */
[--C-:B------:R-:W-:Y:S01]  /*26be0*/  FFMA.FTZ R103, R14, UR4, -R71.reuse ;  /* 0x000000040e677c23 */ /* 0x100fe20008010847 */
[--C-:B------:R-:W-:Y:S03]  /*26bf0*/  FFMA.FTZ R104, R23, UR4, -R71.reuse ;  /* 0x0000000417687c23 */ /* 0x100fe60008010847 */
[----:B------:R-:W-:Y:S01]  /*26c00*/  MUFU.EX2 R186, R186 ;  /* 0x000000ba00ba7308 */ /* 0x000fe20000000800 */
[----:B------:R-:W-:Y:S01]  /*26c10*/  FFMA.FTZ R114, R20, UR4, -R71 ;  /* 0x0000000414727c23 */ /* 0x000fe20008010847 */
[----:B------:R-:W-:Y:S01]  /*26c20*/  FMUL.FTZ R20, R38, R144 ;  /* 0x0000009026147220 */ /* 0x000fe20000410000 */
[----:B------:R-:W-:Y:S01]  /*26c30*/  FFMA.FTZ R144, R218, UR4, -R39 ;  /* 0x00000004da907c23 */ /* 0x000fe20008010827 */
[--C-:B------:R-:W-:Y:S01]  /*26c40*/  FFMA.FTZ R116, R34, UR4, -R71.reuse ;  /* 0x0000000422747c23 */ /* 0x100fe20008010847 */
[--C-:B------:R-:W-:Y:S01]  /*26c50*/  FFMA.FTZ R145, R217, UR4, -R71.reuse ;  /* 0x00000004d9917c23 */ /* 0x100fe20008010847 */
[--C-:B------:R-:W-:Y:S01]  /*26c60*/  FFMA.FTZ R152, R208, UR4, -R71.reuse ;  /* 0x00000004d0987c23 */ /* 0x100fe20008010847 */
[----:B------:R-:W-:Y:S03]  /*26c70*/  FFMA.FTZ R153, R207, UR4, -R71 ;  /* 0x00000004cf997c23 */ /* 0x000fe60008010847 */
[----:B------:R-:W5:Y:S01]  /*26c80*/  MUFU.EX2 R183, R183 ;  /* 0x000000b700b77308 */ /* 0x000f620000000800 */
[----:B----4-:R-:W-:Y:S01]  /*26c90*/  FMUL.FTZ R4, R38, R160 ;  /* 0x000000a026047220 */ /* 0x010fe20000410000 */
[C---:B--2---:R-:W-:Y:S01]  /*26ca0*/  FMUL.FTZ R6, R37.reuse, R162 ;  /* 0x000000a225067220 */ /* 0x044fe20000410000 */
[C---:B------:R-:W-:Y:S01]  /*26cb0*/  FMUL.FTZ R7, R37.reuse, R163 ;  /* 0x000000a325077220 */ /* 0x040fe20000410000 */
[C---:B------:R-:W-:Y:S01]  /*26cc0*/  FMUL.FTZ R10, R37.reuse, R158 ;  /* 0x0000009e250a7220 */ /* 0x040fe20000410000 */
[C---:B------:R-:W-:Y:S01]  /*26cd0*/  FMUL.FTZ R11, R37.reuse, R159 ;  /* 0x0000009f250b7220 */ /* 0x040fe20000410000 */
[C---:B------:R-:W-:Y:S01]  /*26ce0*/  FMUL.FTZ R14, R37.reuse, R154 ;  /* 0x0000009a250e7220 */ /* 0x040fe20000410000 */
[C---:B------:R-:W-:Y:S03]  /*26cf0*/  FMUL.FTZ R15, R37.reuse, R155 ;  /* 0x0000009b250f7220 */ /* 0x040fe60000410000 */
[----:B------:R-:W2:Y:S01]  /*26d00*/  MUFU.EX2 R182, R182 ;  /* 0x000000b600b67308 */ /* 0x000ea20000000800 */
[C---:B------:R-:W-:Y:S01]  /*26d10*/  FMUL.FTZ R22, R37.reuse, R146 ;  /* 0x0000009225167220 */ /* 0x040fe20000410000 */
[C---:B------:R-:W-:Y:S01]  /*26d20*/  FMUL.FTZ R23, R37.reuse, R147 ;  /* 0x0000009325177220 */ /* 0x040fe20000410000 */
[C---:B------:R-:W-:Y:S01]  /*26d30*/  FMUL.FTZ R34, R37.reuse, R134 ;  /* 0x0000008625227220 */ /* 0x040fe20000410000 */
[----:B------:R-:W-:Y:S01]  /*26d40*/  FMUL.FTZ R35, R37, R135 ;  /* 0x0000008725237220 */ /* 0x000fe20000410000 */
        /* <DEDUP_REMOVED lines=9> */
[----:B------:R-:W-:Y:S01]  /*26de0*/  FFMA.FTZ R163, R197, UR4, -R39 ;  /* 0x00000004c5a37c23 */ /* 0x000fe20008010827 */
[----:B------:R-:W-:Y:S03]  /*26df0*/  FFMA.FTZ R185, R37, R251, R185 ;  /* 0x000000fb25b97223 */ /* 0x000fe600000100b9 */
[----:B------:R-:W5:Y:S01]  /*26e00*/  MUFU.EX2 R120, R120 ;  /* 0x0000007800787308 */ /* 0x000f620000000800 */
        /* <DEDUP_REMOVED lines=8> */
[C---:B------:R-:W-:Y:S01]  /*26e90*/  HMMA.16816.F32 R4, R40.reuse, R16, R4 ;  /* 0x000000102804723c */ /* 0x040fe20000001804 */
[----:B------:R-:W-:Y:S04]  /*26ea0*/  PLOP3.LUT P0, PT, PT, PT, UP0, 0x80, 0x0 ;  /* 0x000000000000781c */ /* 0x000fe80003f0f008 */
[----:B----4-:R-:W-:Y:S01]  /*26eb0*/  F2FP.F16.F32.PACK_AB R48, R123, R125 ;  /* 0x0000007d7b30723e */ /* 0x010fe200000000ff */
[C---:B------:R-:W-:Y:S03]  /*26ec0*/  HMMA.16816.F32 R8, R40.reuse, R18, R8 ;  /* 0x000000122808723c */ /* 0x040fe60000001808 */
[----:B------:R-:W2:Y:S02]  /*26ed0*/  MUFU.EX2 R117, R117 ;  /* 0x0000007500757308 */ /* 0x000ea40000000800 */
[C---:B------:R-:W-:Y:S01]  /*26ee0*/  FMUL.FTZ R16, R38.reuse, R148 ;  /* 0x0000009426107220 */ /* 0x040fe20000410000 */
[C---:B---3--:R-:W-:Y:S07]  /*26ef0*/  HMMA.16816.F32 R12, R40.reuse, R24, R12 ;  /* 0x00000018280c723c */ /* 0x048fee000000180c */
[----:B------:R-:W-:Y:S01]  /*26f00*/  MUFU.EX2 R115, R115 ;  /* 0x0000007300737308 */ /* 0x000fe20000000800 */
[C---:B------:R-:W-:Y:S03]  /*26f10*/  FMUL.FTZ R17, R38.reuse, R149 ;  /* 0x0000009526117220 */ /* 0x040fe60000410000 */
[C---:B------:R-:W-:Y:S01]  /*26f20*/  FMUL.FTZ R18, R37.reuse, R150 ;  /* 0x0000009625127220 */ /* 0x040fe20000410000 */
[----:B------:R-:W-:Y:S01]  /*26f30*/  FMUL.FTZ R19, R37, R151 ;  /* 0x0000009725137220 */ /* 0x000fe20000410000 */
[C---:B------:R-:W-:Y:S04]  /*26f40*/  FMUL.FTZ R24, R38.reuse, R140 ;  /* 0x0000008c26187220 */ /* 0x040fe80000410000 */
[----:B------:R-:W3:Y:S01]  /*26f50*/  MUFU.EX2 R113, R113 ;  /* 0x0000007100717308 */ /* 0x000ee20000000800 */
[----:B------:R-:W-:Y:S01]  /*26f60*/  FMUL.FTZ R25, R38, R141 ;  /* 0x0000008d26197220 */ /* 0x000fe20000410000 */
[----:B-----5:R-:W-:Y:S01]  /*26f70*/  F2FP.F16.F32.PACK_AB R50, R118, R120 ;  /* 0x000000787632723e */ /* 0x020fe200000000ff */
[C---:B------:R-:W-:Y:S03]  /*26f80*/  HMMA.16816.F32 R16, R40.reuse, R26, R16 ;  /* 0x0000001a2810723c */ /* 0x040fe60000001810 */
[----:B--2---:R-:W-:Y:S01]  /*26f90*/  F2FP.F16.F32.PACK_AB R51, R117, R119 ;  /* 0x000000777533723e */ /* 0x004fe200000000ff */
[----:B------:R-:W-:Y:S03]  /*26fa0*/  FFMA.FTZ R140, R221, UR4, -R71 ;  /* 0x00000004dd8c7c23 */ /* 0x000fe60008010847 */
[----:B------:R-:W-:Y:S01]  /*26fb0*/  MUFU.EX2 R112, R112 ;  /* 0x0000007000707308 */ /* 0x000fe20000000800 */
[C---:B-1----:R-:W-:Y:S03]  /*26fc0*/  HMMA.16816.F32 R20, R40.reuse, R28, R20 ;  /* 0x0000001c2814723c */ /* 0x042fe60000001814 */
[C---:B------:R-:W-:Y:S01]  /*26fd0*/  FMUL.FTZ R26, R37.reuse, R142 ;  /* 0x0000008e251a7220 */ /* 0x040fe20000410000 */
[----:B------:R-:W-:Y:S05]  /*26fe0*/  FMUL.FTZ R27, R37, R143 ;  /* 0x0000008f251b7220 */ /* 0x000fea0000410000 */
[----:B------:R-:W1:Y:S02]  /*26ff0*/  MUFU.EX2 R110, R110 ;  /* 0x0000006e006e7308 */ /* 0x000e640000000800 */
[C---:B------:R-:W-:Y:S01]  /*27000*/  FMUL.FTZ R28, R38.reuse, R136 ;  /* 0x00000088261c7220 */ /* 0x040fe20000410000 */
[----:B------:R-:W-:Y:S01]  /*27010*/  FMUL.FTZ R29, R38, R137 ;  /* 0x00000089261d7220 */ /* 0x000fe20000410000 */
[----:B------:R-:W-:Y:S01]  /*27020*/  FFMA.FTZ R137, R226, UR4, -R39 ;  /* 0x00000004e2897c23 */ /* 0x000fe20008010827 */
[C---:B------:R-:W-:Y:S05]  /*27030*/  HMMA.16816.F32 R24, R40.reuse, R30, R24 ;  /* 0x0000001e2818723c */ /* 0x040fea0000001818 */
[----:B------:R-:W-:Y:S01]  /*27040*/  MUFU.EX2 R111, R111 ;  /* 0x0000006f006f7308 */ /* 0x000fe20000000800 */
[----:B------:R-:W-:Y:S01]  /*27050*/  FFMA.FTZ R141, R219, UR4, -R71 ;  /* 0x00000004db8d7c23 */ /* 0x000fe20008010847 */
[--C-:B------:R-:W-:Y:S01]  /*27060*/  FFMA.FTZ R142, R216, UR4, -R39.reuse ;  /* 0x00000004d88e7c23 */ /* 0x100fe20008010827 */
[----:B------:R-:W-:Y:S03]  /*27070*/  FFMA.FTZ R148, R214, UR4, -R39 ;  /* 0x00000004d6947c23 */ /* 0x000fe60008010827 */
[----:B------:R-:W-:Y:S01]  /*27080*/  FFMA.FTZ R149, R211, UR4, -R71 ;  /* 0x00000004d3957c23 */ /* 0x000fe20008010847 */
[C---:B------:R-:W-:Y:S01]  /*27090*/  FMUL.FTZ R30, R37.reuse, R138 ;  /* 0x0000008a251e7220 */ /* 0x040fe20000410000 */
[----:B------:R-:W-:Y:S02]  /*270a0*/  FMUL.FTZ R31, R37, R139 ;  /* 0x0000008b251f7220 */ /* 0x000fe40000410000 */
[----:B------:R-:W2:Y:S01]  /*270b0*/  MUFU.EX2 R106, R106 ;  /* 0x0000006a006a7308 */ /* 0x000ea20000000800 */
[--C-:B------:R-:W-:Y:S01]  /*270c0*/  FFMA.FTZ R139, R222, UR4, -R39.reuse ;  /* 0x00000004de8b7c23 */ /* 0x100fe20008010827 */
[--C-:B------:R-:W-:Y:S01]  /*270d0*/  FFMA.FTZ R138, R220, UR4, -R39.reuse ;  /* 0x00000004dc8a7c23 */ /* 0x100fe20008010827 */
[--C-:B------:R-:W-:Y:S01]  /*270e0*/  FFMA.FTZ R150, R209, UR4, -R39.reuse ;  /* 0x00000004d1967c23 */ /* 0x100fe20008010827 */
[----:B------:R-:W-:Y:S01]  /*270f0*/  FFMA.FTZ R151, R210, UR4, -R39 ;  /* 0x00000004d2977c23 */ /* 0x000fe20008010827 */
[C---:B------:R-:W-:Y:S05]  /*27100*/  HMMA.16816.F32 R28, R40.reuse, R44, R28 ;  /* 0x0000002c281c723c */ /* 0x040fea000000181c */
[----:B------:R-:W-:Y:S01]  /*27110*/  MUFU.EX2 R108, R108 ;  /* 0x0000006c006c7308 */ /* 0x000fe20000000800 */
[--C-:B------:R-:W-:Y:S01]  /*27120*/  FFMA.FTZ R143, R215, UR4, -R71.reuse ;  /* 0x00000004d78f7c23 */ /* 0x100fe20008010847 */
[----:B------:R-:W-:Y:S01]  /*27130*/  FFMA.FTZ R174, R174, UR4, -R71 ;  /* 0x00000004aeae7c23 */ /* 0x000fe20008010847 */
[----:B------:R-:W-:Y:S01]  /*27140*/  HMMA.16816.F32 R32, R40, R46, R32 ;  /* 0x0000002e2820723c */ /* 0x000fe20000001820 */
[----:B------:R-:W4:Y:S06]  /*27150*/  LDSM.16.MT88.4 R40, [R234+0xa800] ;  /* 0x00a80000ea28783b */ /* 0x000f2c0000004200 */
[----:B------:R-:W5:Y:S01]  /*27160*/  MUFU.EX2 R105, R105 ;  /* 0x0000006900697308 */ /* 0x000f620000000800 */
[C---:B------:R-:W-:Y:S05]  /*27170*/  HMMA.16816.F32 R4, R48.reuse, R52, R4 ;  /* 0x000000343004723c */ /* 0x040fea0000001804 */
        /* <DEDUP_REMOVED lines=12> */
[----:B-----5:R-:W-:Y:S03]  /*27240*/  F2FP.F16.F32.PACK_AB R47, R105, R108 ;  /* 0x0000006c692f723e */ /* 0x020fe600000000ff */
[C---:B------:R-:W-:Y:S03]  /*27250*/  HMMA.16816.F32 R24, R48.reuse, R62, R24 ;  /* 0x0000003e3018723c */ /* 0x040fe60000001818 */
[----:B------:R-:W5:Y:S01]  /*27260*/  MUFU.EX2 R100, R100 ;  /* 0x0000006400647308 */ /* 0x000f620000000800 */
[----:B------:R-:W2:Y:S01]  /*27270*/  LDSM.16.MT88.4 R60, [R235+0xb000] ;  /* 0x00b00000eb3c783b */ /* 0x000ea20000004200 */
[----:B------:R-:W-:Y:S01]  /*27280*/  FFMA.FTZ R186, R38, R252, R186 ;  /* 0x000000fc26ba7223 */ /* 0x000fe200000100ba */
[C---:B----4-:R-:W-:Y:S07]  /*27290*/  HMMA.16816.F32 R28, R48.reuse, R40, R28 ;  /* 0x00000028301c723c */ /* 0x050fee000000181c */
[----:B------:R-:W-:Y:S01]  /*272a0*/  MUFU.EX2 R103, R103 ;  /* 0x0000006700677308 */ /* 0x000fe20000000800 */
[----:B------:R-:W-:Y:S01]  /*272b0*/  FFMA.FTZ R38, R95, UR4, -R39 ;  /* 0x000000045f267c23 */ /* 0x000fe20008010827 */
[----:B------:R-:W-:Y:S01]  /*272c0*/  HMMA.16816.F32 R32, R48, R42, R32 ;  /* 0x0000002a3020723c */ /* 0x000fe20000001820 */
[----:B------:R-:W4:Y:S07]  /*272d0*/  LDSM.16.MT88.4 R40, [R234+0xb000] ;  /* 0x00b00000ea28783b */ /* 0x000f2e0000004200 */
[----:B------:R-:W2:Y:S01]  /*272e0*/  MUFU.EX2 R104, R104 ;  /* 0x0000006800687308 */ /* 0x000ea20000000800 */
[C---:B---3--:R-:W-:Y:S05]  /*272f0*/  HMMA.16816.F32 R4, R44.reuse, R52, R4 ;  /* 0x000000342c04723c */ /* 0x048fea0000001804 */
[----:B-1----:R-:W-:Y:S01]  /*27300*/  F2FP.F16.F32.PACK_AB R48, R98, R102 ;  /* 0x000000666230723e */ /* 0x002fe200000000ff */
[C---:B------:R-:W-:Y:S03]  /*27310*/  HMMA.16816.F32 R8, R44.reuse, R54, R8 ;  /* 0x000000362c08723c */ /* 0x040fe60000001808 */
[----:B------:R-:W-:Y:S01]  /*27320*/  MUFU.EX2 R109, R109 ;  /* 0x0000006d006d7308 */ /* 0x000fe20000000800 */
[----:B------:R-:W1:Y:S01]  /*27330*/  LDSM.16.MT88.4 R52, [R232+0xb800] ;  /* 0x00b80000e834783b */ /* 0x000e620000004200 */
[----:B-----5:R-:W-:Y:S01]  /*27340*/  F2FP.F16.F32.PACK_AB R49, R100, R101 ;  /* 0x000000656431723e */ /* 0x020fe200000000ff */
[C---:B--2---:R-:W-:Y:S07]  /*27350*/  HMMA.16816.F32 R12, R44.reuse, R56, R12 ;  /* 0x000000382c0c723c */ /* 0x044fee000000180c */
[----:B------:R-:W2:Y:S01]  /*27360*/  MUFU.EX2 R107, R107 ;  /* 0x0000006b006b7308 */ /* 0x000ea20000000800 */
[----:B------:R-:W-:Y:S01]  /*27370*/  F2FP.F16.F32.PACK_AB R50, R104, R103 ;  /* 0x000000676832723e */ /* 0x000fe200000000ff */
[C---:B------:R-:W-:Y:S01]  /*27380*/  HMMA.16816.F32 R16, R44.reuse, R58, R16 ;  /* 0x0000003a2c10723c */ /* 0x040fe20000001810 */
[----:B------:R-:W3:Y:S07]  /*27390*/  LDSM.16.MT88.4 R56, [R236+0xb800] ;  /* 0x00b80000ec38783b */ /* 0x000eee0000004200 */
[----:B------:R-:W-:Y:S01]  /*273a0*/  MUFU.EX2 R114, R114 ;  /* 0x0000007200727308 */ /* 0x000fe20000000800 */
[C---:B------:R-:W-:Y:S03]  /*273b0*/  HMMA.16816.F32 R20, R44.reuse, R60, R20 ;  /* 0x0000003c2c14723c */ /* 0x040fe60000001814 */
[--C-:B------:R-:W-:Y:S03]  /*273c0*/  FFMA.FTZ R93, R93, UR4, -R71.reuse ;  /* 0x000000045d5d7c23 */ /* 0x100fe60008010847 */
[C---:B------:R-:W-:Y:S03]  /*273d0*/  HMMA.16816.F32 R24, R44.reuse, R62, R24 ;  /* 0x0000003e2c18723c */ /* 0x040fe60000001818 */
[----:B------:R-:W5:Y:S01]  /*273e0*/  MUFU.EX2 R116, R116 ;  /* 0x0000007400747308 */ /* 0x000f620000000800 */
[----:B------:R-:W3:Y:S01]  /*273f0*/  LDSM.16.MT88.4 R60, [R235+0xb800] ;  /* 0x00b80000eb3c783b */ /* 0x000ee20000004200 */
[----:B--2---:R-:W-:Y:S01]  /*27400*/  F2FP.F16.F32.PACK_AB R51, R107, R109 ;  /* 0x0000006d6b33723e */ /* 0x004fe200000000ff */
[C---:B----4-:R-:W-:Y:S07]  /*27410*/  HMMA.16816.F32 R28, R44.reuse, R40, R28 ;  /* 0x000000282c1c723c */ /* 0x050fee000000181c */
[----:B------:R-:W-:Y:S01]  /*27420*/  MUFU.EX2 R121, R121 ;  /* 0x0000007900797308 */ /* 0x000fe20000000800 */
[--C-:B------:R-:W-:Y:S01]  /*27430*/  FFMA.FTZ R90, R90, UR4, -R71.reuse ;  /* 0x000000045a5a7c23 */ /* 0x100fe20008010847 */
[----:B------:R-:W-:Y:S01]  /*27440*/  HMMA.16816.F32 R32, R44, R42, R32 ;  /* 0x0000002a2c20723c */ /* 0x000fe20000001820 */
[----:B------:R-:W2:Y:S07]  /*27450*/  LDSM.16.MT88.4 R40, [R234+0xb800] ;  /* 0x00b80000ea28783b */ /* 0x000eae0000004200 */
[----:B------:R-:W4:Y:S01]  /*27460*/  MUFU.EX2 R126, R126 ;  /* 0x0000007e007e7308 */ /* 0x000f220000000800 */
[C---:B-1----:R-:W-:Y:S05]  /*27470*/  HMMA.16816.F32 R4, R48.reuse, R52, R4 ;  /* 0x000000343004723c */ /* 0x042fea0000001804 */
[----:B-----5:R-:W-:Y:S01]  /*27480*/  F2FP.F16.F32.PACK_AB R44, R116, R114 ;  /* 0x00000072742c723e */ /* 0x020fe200000000ff */
[C---:B------:R-:W-:Y:S03]  /*27490*/  HMMA.16816.F32 R8, R48.reuse, R54, R8 ;  /* 0x000000363008723c */ /* 0x040fe60000001808 */
[----:B------:R-:W-:Y:S01]  /*274a0*/  MUFU.EX2 R130, R130 ;  /* 0x0000008200827308 */ /* 0x000fe20000000800 */
[----:B------:R-:W1:Y:S01]  /*274b0*/  LDSM.16.MT88.4 R52, [R232+0xc000] ;  /* 0x00c00000e834783b */ /* 0x000e620000004200 */
[--C-:B------:R-:W-:Y:S01]  /*274c0*/  FFMA.FTZ R89, R89, UR4, -R71.reuse ;  /* 0x0000000459597c23 */ /* 0x100fe20008010847 */
[C---:B---3--:R-:W-:Y:S07]  /*274d0*/  HMMA.16816.F32 R12, R48.reuse, R56, R12 ;  /* 0x00000038300c723c */ /* 0x048fee000000180c */
[----:B------:R-:W3:Y:S01]  /*274e0*/  MUFU.EX2 R132, R132 ;  /* 0x0000008400847308 */ /* 0x000ee20000000800 */
[----:B----4-:R-:W-:Y:S01]  /*274f0*/  F2FP.F16.F32.PACK_AB R45, R126, R121 ;  /* 0x000000797e2d723e */ /* 0x010fe200000000ff */
        /* <DEDUP_REMOVED lines=8> */
[----:B---3--:R-:W-:Y:S01]  /*27580*/  F2FP.F16.F32.PACK_AB R47, R132, R130 ;  /* 0x00000082842f723e */ /* 0x008fe200000000ff */
[C---:B--2---:R-:W-:Y:S07]  /*27590*/  HMMA.16816.F32 R28, R48.reuse, R40, R28 ;  /* 0x00000028301c723c */ /* 0x044fee000000181c */
[----:B------:R-:W-:Y:S01]  /*275a0*/  MUFU.EX2 R139, R139 ;  /* 0x0000008b008b7308 */ /* 0x000fe20000000800 */
[--C-:B------:R-:W-:Y:S01]  /*275b0*/  FFMA.FTZ R85, R85, UR4, -R71.reuse ;  /* 0x0000000455557c23 */ /* 0x100fe20008010847 */
[----:B------:R-:W-:Y:S01]  /*275c0*/  HMMA.16816.F32 R32, R48, R42, R32 ;  /* 0x0000002a3020723c */ /* 0x000fe20000001820 */
[----:B------:R-:W2:Y:S07]  /*275d0*/  LDSM.16.MT88.4 R40, [R234+0xc000] ;  /* 0x00c00000ea28783b */ /* 0x000eae0000004200 */
[----:B------:R-:W3:Y:S03]  /*275e0*/  MUFU.EX2 R138, R138 ;  /* 0x0000008a008a7308 */ /* 0x000ee60000000800 */
[--C-:B------:R-:W-:Y:S01]  /*275f0*/  FFMA.FTZ R127, R127, UR4, -R71.reuse ;  /* 0x000000047f7f7c23 */ /* 0x100fe20008010847 */
[----:B-----5:R-:W-:Y:S01]  /*27600*/  F2FP.F16.F32.PACK_AB R49, R134, R137 ;  /* 0x000000898631723e */ /* 0x020fe200000000ff */
        /* <DEDUP_REMOVED lines=12> */
[----:B---3--:R-:W-:Y:S01]  /*276d0*/  F2FP.F16.F32.PACK_AB R51, R138, R139 ;  /* 0x0000008b8a33723e */ /* 0x008fe200000000ff */
[--C-:B------:R-:W-:Y:S01]  /*276e0*/  FFMA.FTZ R81, R81, UR4, -R71.reuse ;  /* 0x0000000451517c23 */ /* 0x100fe20008010847 */
[--C-:B------:R-:W-:Y:S01]  /*276f0*/  FFMA.FTZ R78, R78, UR4, -R71.reuse ;  /* 0x000000044e4e7c23 */ /* 0x100fe20008010847 */
[----:B------:R-:W-:Y:S01]  /*27700*/  FFMA.FTZ R77, R77, UR4, -R71 ;  /* 0x000000044d4d7c23 */ /* 0x000fe20008010847 */
[----:B------:R-:W-:Y:S01]  /*27710*/  FADD.FTZ R186, R183, R186 ;  /* 0x000000bab7ba7221 */ /* 0x000fe20000010000 */
[----:B------:R-:W-:Y:S01]  /*27720*/  FADD.FTZ R185, R181, R185 ;  /* 0x000000b9b5b97221 */ /* 0x000fe20000010000 */
[----:B------:R-:W-:Y:S03]  /*27730*/  FFMA.FTZ R69, R69, UR4, -R71 ;  /* 0x0000000445457c23 */ /* 0x000fe60008010847 */
[----:B------:R-:W-:Y:S01]  /*27740*/  MUFU.EX2 R133, R133 ;  /* 0x0000008500857308 */ /* 0x000fe20000000800 */
[----:B------:R-:W-:Y:S01]  /*27750*/  FADD.FTZ R182, R182, R186 ;  /* 0x000000bab6b67221 */ /* 0x000fe20000010000 */
[----:B------:R-:W-:Y:S01]  /*27760*/  FADD.FTZ R185, R165, R185 ;  /* 0x000000b9a5b97221 */ /* 0x000fe20000010000 */
[----:B------:R-:W-:Y:S02]  /*27770*/  MOV R165, R2 ;  /* 0x0000000200a57202 */ /* 0x000fe40000000f00 */
[----:B------:R-:W-:Y:S01]  /*27780*/  FADD.FTZ R164, R164, R182 ;  /* 0x000000b6a4a47221 */ /* 0x000fe20000010000 */
[----:B------:R-:W-:Y:S04]  /*27790*/  FADD.FTZ R131, R131, R185 ;  /* 0x000000b983837221 */ /* 0x000fe80000010000 */
[----:B------:R-:W3:Y:S01]  /*277a0*/  MUFU.EX2 R128, R128 ;  /* 0x0000008000807308 */ /* 0x000ee20000000800 */
[----:B-----5:R-:W-:Y:S01]  /*277b0*/  F2FP.F16.F32.PACK_AB R46, R129, R127 ;  /* 0x0000007f812e723e */ /* 0x020fe200000000ff */
[----:B------:R-:W-:Y:S01]  /*277c0*/  FADD.FTZ R164, R125, R164 ;  /* 0x000000a47da47221 */ /* 0x000fe20000010000 */
[----:B------:R-:W-:Y:S03]  /*277d0*/  FADD.FTZ R131, R124, R131 ;  /* 0x000000837c837221 */ /* 0x000fe60000010000 */
[----:B------:R-:W-:Y:S01]  /*277e0*/  FADD.FTZ R164, R123, R164 ;  /* 0x000000a47ba47221 */ /* 0x000fe20000010000 */
[----:B------:R-:W-:Y:S03]  /*277f0*/  FADD.FTZ R131, R122, R131 ;  /* 0x000000837a837221 */ /* 0x000fe60000010000 */
[----:B------:R-:W-:Y:S01]  /*27800*/  MUFU.EX2 R136, R136 ;  /* 0x0000008800887308 */ /* 0x000fe20000000800 */
[C---:B-1----:R-:W-:Y:S05]  /*27810*/  HMMA.16816.F32 R4, R44.reuse, R52, R4 ;  /* 0x000000342c04723c */ /* 0x042fea0000001804 */
[----:B------:R-:W-:Y:S01]  /*27820*/  FADD.FTZ R164, R120, R164 ;  /* 0x000000a478a47221 */ /* 0x000fe20000010000 */
[C---:B------:R-:W-:Y:S03]  /*27830*/  HMMA.16816.F32 R8, R44.reuse, R54, R8 ;  /* 0x000000362c08723c */ /* 0x040fe60000001808 */
[----:B------:R-:W1:Y:S01]  /*27840*/  MUFU.EX2 R135, R135 ;  /* 0x0000008700877308 */ /* 0x000e620000000800 */
[----:B------:R-:W5:Y:S01]  /*27850*/  LDSM.16.MT88.4 R52, [R232+0xc800] ;  /* 0x00c80000e834783b */ /* 0x000f620000004200 */
[----:B---3--:R-:W-:Y:S01]  /*27860*/  F2FP.F16.F32.PACK_AB R48, R128, R133 ;  /* 0x000000858030723e */ /* 0x008fe200000000ff */
[C---:B----4-:R-:W-:Y:S07]  /*27870*/  HMMA.16816.F32 R12, R44.reuse, R56, R12 ;  /* 0x000000382c0c723c */ /* 0x050fee000000180c */
        /* <DEDUP_REMOVED lines=13> */
[----:B------:R-:W-:Y:S01]  /*27950*/  FADD.FTZ R113, R113, R164 ;  /* 0x000000a471717221 */ /* 0x000fe20000010000 */
[----:B------:R-:W-:Y:S01]  /*27960*/  HMMA.16816.F32 R32, R44, R42, R32 ;  /* 0x0000002a2c20723c */ /* 0x000fe20000001820 */
[----:B------:R-:W1:Y:S07]  /*27970*/  LDSM.16.MT88.4 R40, [R234+0xc800] ;  /* 0x00c80000ea28783b */ /* 0x000e6e0000004200 */
[----:B------:R-:W-:Y:S01]  /*27980*/  MUFU.EX2 R145, R145 ;  /* 0x0000009100917308 */ /* 0x000fe20000000800 */
[C---:B-----5:R-:W-:Y:S05]  /*27990*/  HMMA.16816.F32 R4, R48.reuse, R52, R4 ;  /* 0x000000343004723c */ /* 0x060fea0000001804 */
[----:B----4-:R-:W-:Y:S01]  /*279a0*/  F2FP.F16.F32.PACK_AB R44, R141, R140 ;  /* 0x0000008c8d2c723e */ /* 0x010fe200000000ff */
[C---:B------:R-:W-:Y:S03]  /*279b0*/  HMMA.16816.F32 R8, R48.reuse, R54, R8 ;  /* 0x000000363008723c */ /* 0x040fe60000001808 */
[----:B------:R-:W4:Y:S01]  /*279c0*/  MUFU.EX2 R143, R143 ;  /* 0x0000008f008f7308 */ /* 0x000f220000000800 */
[----:B------:R-:W5:Y:S01]  /*279d0*/  LDSM.16.MT88.4 R52, [R232+0xd000] ;  /* 0x00d00000e834783b */ /* 0x000f620000004200 */
[----:B--2---:R-:W-:Y:S01]  /*279e0*/  F2FP.F16.F32.PACK_AB R45, R142, R144 ;  /* 0x000000908e2d723e */ /* 0x004fe200000000ff */
[C---:B---3--:R-:W-:Y:S07]  /*279f0*/  HMMA.16816.F32 R12, R48.reuse, R56, R12 ;  /* 0x00000038300c723c */ /* 0x048fee000000180c */
[----:B------:R-:W-:Y:S01]  /*27a00*/  MUFU.EX2 R148, R148 ;  /* 0x0000009400947308 */ /* 0x000fe20000000800 */
[----:B------:R-:W-:Y:S01]  /*27a10*/  FADD.FTZ R113, R111, R113 ;  /* 0x000000716f717221 */ /* 0x000fe20000010000 */
        /* <DEDUP_REMOVED lines=14> */
[----:B------:R-:W-:Y:S01]  /*27b00*/  MUFU.EX2 R150, R150 ;  /* 0x0000009600967308 */ /* 0x000fe20000000800 */
[C---:B-----5:R-:W-:Y:S05]  /*27b10*/  HMMA.16816.F32 R4, R44.reuse, R52, R4 ;  /* 0x000000342c04723c */ /* 0x060fea0000001804 */
[----:B------:R-:W-:Y:S01]  /*27b20*/  FADD.FTZ R106, R102, R106 ;  /* 0x0000006a666a7221 */ /* 0x000fe20000010000 */
[C---:B------:R-:W-:Y:S03]  /*27b30*/  HMMA.16816.F32 R8, R44.reuse, R54, R8 ;  /* 0x000000362c08723c */ /* 0x040fe60000001808 */
[----:B------:R-:W5:Y:S01]  /*27b40*/  MUFU.EX2 R151, R151 ;  /* 0x0000009700977308 */ /* 0x000f620000000800 */
[----:B------:R-:W3:Y:S01]  /*27b50*/  LDSM.16.MT88.4 R52, [R232+0xd800] ;  /* 0x00d80000e834783b */ /* 0x000ee20000004200 */
        /* <DEDUP_REMOVED lines=19> */
[----:B------:R-:W-:Y:S01]  /*27c90*/  FADD.FTZ R103, R104, R103 ;  /* 0x0000006768677221 */ /* 0x000fe20000010000 */
[----:B------:R-:W-:Y:S01]  /*27ca0*/  FADD.FTZ R131, R119, R131 ;  /* 0x0000008377837221 */ /* 0x000fe20000010000 */
[----:B------:R-:W-:Y:S01]  /*27cb0*/  MOV R164, R0 ;  /* 0x0000000000a47202 */ /* 0x000fe20000000f00 */
[----:B------:R-:W5:Y:S01]  /*27cc0*/  LDSM.16.MT88.4 R44, [R232+0xe000] ;  /* 0x00e00000e82c783b */ /* 0x000f620000004200 */
        /* <DEDUP_REMOVED lines=13> */
[----:B------:R-:W3:Y:S01]  /*27da0*/  LDSM.16.MT88.4 R52, [R236+0xe000] ;  /* 0x00e00000ec34783b */ /* 0x000ee20000004200 */
[----:B------:R-:W-:Y:S01]  /*27db0*/  FADD.FTZ R133, R133, R129 ;  /* 0x0000008185857221 */ /* 0x000fe20000010000 */
[C---:B--2---:R-:W-:Y:S07]  /*27dc0*/  HMMA.16816.F32 R12, R48.reuse, R56, R12 ;  /* 0x00000038300c723c */ /* 0x044fee000000180c */
[----:B------:R-:W-:Y:S01]  /*27dd0*/  MUFU.EX2 R161, R161 ;  /* 0x000000a100a17308 */ /* 0x000fe20000000800 */
[----:B------:R-:W-:Y:S01]  /*27de0*/  FADD.FTZ R133, R128, R133 ;  /* 0x0000008580857221 */ /* 0x000fe20000010000 */
[C---:B------:R-:W-:Y:S01]  /*27df0*/  HMMA.16816.F32 R16, R48.reuse, R58, R16 ;  /* 0x0000003a3010723c */ /* 0x040fe20000001810 */
[----:B------:R-:W2:Y:S07]  /*27e00*/  LDSM.16.MT88.4 R56, [R235+0xe000] ;  /* 0x00e00000eb38783b */ /* 0x000eae0000004200 */
[----:B------:R-:W3:Y:S01]  /*27e10*/  MUFU.EX2 R160, R160 ;  /* 0x000000a000a07308 */ /* 0x000ee20000000800 */
        /* <DEDUP_REMOVED lines=14> */
[----:B---3--:R-:W-:Y:S02]  /*27f00*/  F2FP.F16.F32.PACK_AB R41, R159, R158 ;  /* 0x0000009e9f29723e */ /* 0x008fe400000000ff */
[----:B------:R-:W-:Y:S01]  /*27f10*/  F2FP.F16.F32.PACK_AB R42, R160, R161 ;  /* 0x000000a1a02a723e */ /* 0x000fe200000000ff */
[----:B------:R-:W-:Y:S02]  /*27f20*/  FADD.FTZ R145, R145, R133 ;  /* 0x0000008591917221 */ /* 0x000fe40000010000 */
[----:B------:R-:W3:Y:S01]  /*27f30*/  MUFU.EX2 R191, R191 ;  /* 0x000000bf00bf7308 */ /* 0x000ee20000000800 */
[----:B-1----:R-:W-:Y:S01]  /*27f40*/  F2FP.F16.F32.PACK_AB R43, R163, R162 ;  /* 0x000000a2a32b723e */ /* 0x002fe200000000ff */
        /* <DEDUP_REMOVED lines=15> */
[----:B------:R-:W5:Y:S01]  /*28040*/  MUFU.EX2 R187, R187 ;  /* 0x000000bb00bb7308 */ /* 0x000f620000000800 */
[C---:B--2---:R-:W-:Y:S03]  /*28050*/  HMMA.16816.F32 R20, R40.reuse, R56, R20 ;  /* 0x000000382814723c */ /* 0x044fe60000001814 */
[----:B-1----:R-:W-:Y:S03]  /*28060*/  F2FP.F16.F32.PACK_AB R45, R193, R190 ;  /* 0x000000bec12d723e */ /* 0x002fe600000000ff */
[C---:B------:R-:W-:Y:S03]  /*28070*/  HMMA.16816.F32 R24, R40.reuse, R58, R24 ;  /* 0x0000003a2818723c */ /* 0x040fe60000001818 */
[----:B------:R-:W-:Y:S01]  /*28080*/  MUFU.EX2 R184, R184 ;  /* 0x000000b800b87308 */ /* 0x000fe20000000800 */
[----:B------:R-:W1:Y:S01]  /*28090*/  LDSM.16.MT88.4 R56, [R234+0xe800] ;  /* 0x00e80000ea38783b */ /* 0x000e620000004200 */
[----:B------:R-:W-:Y:S01]  /*280a0*/  FADD.FTZ R153, R153, R143 ;  /* 0x0000008f99997221 */ /* 0x000fe20000010000 */
[C---:B----4-:R-:W-:Y:S07]  /*280b0*/  HMMA.16816.F32 R28, R40.reuse, R48, R28 ;  /* 0x00000030281c723c */ /* 0x050fee000000181c */
[----:B------:R-:W2:Y:S01]  /*280c0*/  MUFU.EX2 R179, R179 ;  /* 0x000000b300b37308 */ /* 0x000ea20000000800 */
        /* <DEDUP_REMOVED lines=20> */
[----:B-----5:R-:W-:Y:S01]  /*28210*/  F2FP.F16.F32.PACK_AB R40, R178, R180 ;  /* 0x000000b4b228723e */ /* 0x020fe200000000ff */
[C---:B------:R-:W-:Y:S07]  /*28220*/  HMMA.16816.F32 R12, R44.reuse, R64, R12 ;  /* 0x000000402c0c723c */ /* 0x040fee000000180c */
[----:B------:R-:W-:Y:S01]  /*28230*/  MUFU.EX2 R175, R175 ;  /* 0x000000af00af7308 */ /* 0x000fe20000000800 */
[----:B------:R-:W-:Y:S01]  /*28240*/  FADD.FTZ R121, R126, R121 ;  /* 0x000000797e797221 */ /* 0x000fe20000010000 */
[C---:B------:R-:W-:Y:S08]  /*28250*/  HMMA.16816.F32 R16, R44.reuse, R66, R16 ;  /* 0x000000422c10723c */ /* 0x040ff00000001810 */
[----:B------:R-:W5:Y:S01]  /*28260*/  MUFU.EX2 R174, R174 ;  /* 0x000000ae00ae7308 */ /* 0x000f620000000800 */
[C---:B---3--:R-:W-:Y:S03]  /*28270*/  HMMA.16816.F32 R20, R44.reuse, R52, R20 ;  /* 0x000000342c14723c */ /* 0x048fe60000001814 */
        /* <DEDUP_REMOVED lines=9> */
[----:B------:R-:W3:Y:S07]  /*28310*/  LDSM.16.MT88.4 R44, [R234+0xf000] ;  /* 0x00f00000ea2c783b */ /* 0x000eee0000004200 */
[----:B------:R-:W-:Y:S03]  /*28320*/  MUFU.EX2 R195, R195 ;  /* 0x000000c300c37308 */ /* 0x000fe60000000800 */
[----:B------:R-:W-:Y:S01]  /*28330*/  FFMA.FTZ R66, R96, UR4, -R39 ;  /* 0x0000000460427c23 */ /* 0x000fe20008010827 */
[--C-:B------:R-:W-:Y:S01]  /*28340*/  FFMA.FTZ R65, R97, UR4, -R71.reuse ;  /* 0x0000000461417c23 */ /* 0x100fe20008010847 */
[----:B------:R-:W-:Y:S01]  /*28350*/  FFMA.FTZ R67, R94, UR4, -R71 ;  /* 0x000000045e437c23 */ /* 0x000fe20008010847 */
[----:B------:R-:W5:Y:S01]  /*28360*/  LDSM.16.MT88.4 R56, [R232+0xf800] ;  /* 0x00f80000e838783b */ /* 0x000f620000004200 */
[----:B------:R-:W-:Y:S01]  /*28370*/  FADD.FTZ R121, R130, R121 ;  /* 0x0000007982797221 */ /* 0x000fe20000010000 */
        /* <DEDUP_REMOVED lines=37> */
[----:B---3--:R-:W-:Y:S01]  /*285d0*/  F2FP.F16.F32.PACK_AB R51, R64, R169 ;  /* 0x000000a94033723e */ /* 0x008fe200000000ff */
[----:B------:R-:W-:Y:S01]  /*285e0*/  LDSM.16.MT88.4 R140, [R235+0x11800] ;  /* 0x01180000eb8c783b */ /* 0x000fe20000004200 */
[----:B------:R-:W-:Y:S01]  /*285f0*/  FADD.FTZ R148, R148, R137 ;  /* 0x0000008994947221 */ /* 0x000fe20000010000 */
[----:B------:R-:W-:Y:S03]  /*28600*/  FADD.FTZ R187, R180, R187 ;  /* 0x000000bbb4bb7221 */ /* 0x000fe60000010000 */
[----:B------:R-:W-:Y:S03]  /*28610*/  FADD.FTZ R147, R147, R148 ;  /* 0x0000009493937221 */ /* 0x000fe60000010000 */
[----:B------:R-:W-:Y:S01]  /*28620*/  MUFU.EX2 R38, R38 ;  /* 0x0000002600267308 */ /* 0x000fe20000000800 */
[C---:B-----5:R-:W-:Y:S05]  /*28630*/  HMMA.16816.F32 R4, R48.reuse, R56, R4 ;  /* 0x000000383004723c */ /* 0x060fea0000001804 */
[----:B------:R-:W-:Y:S01]  /*28640*/  FADD.FTZ R147, R150, R147 ;  /* 0x0000009396937221 */ /* 0x000fe20000010000 */
[C---:B------:R-:W-:Y:S03]  /*28650*/  HMMA.16816.F32 R8, R48.reuse, R58, R8 ;  /* 0x0000003a3008723c */ /* 0x040fe60000001808 */
[----:B------:R-:W3:Y:S01]  /*28660*/  MUFU.EX2 R66, R66 ;  /* 0x0000004200427308 */ /* 0x000ee20000000800 */
[----:B------:R-:W5:Y:S01]  /*28670*/  LDSM.16.MT88.4 R56, [R232+0x10000] ;  /* 0x01000000e838783b */ /* 0x000f620000004200 */
[----:B------:R-:W-:Y:S01]  /*28680*/  FADD.FTZ R147, R151, R147 ;  /* 0x0000009397937221 */ /* 0x000fe20000010000 */
[C---:B--2---:R-:W-:Y:S07]  /*28690*/  HMMA.16816.F32 R12, R48.reuse, R60, R12 ;  /* 0x0000003c300c723c */ /* 0x044fee000000180c */
[----:B------:R-:W-:Y:S01]  /*286a0*/  MUFU.EX2 R67, R67 ;  /* 0x0000004300437308 */ /* 0x000fe20000000800 */
[----:B------:R-:W-:Y:S03]  /*286b0*/  LDSM.16.MT88.4 R148, [R236+0x11800] ;  /* 0x01180000ec94783b */ /* 0x000fe60000004200 */
[----:B------:R-:W-:Y:S01]  /*286c0*/  FADD.FTZ R147, R154, R147 ;  /* 0x000000939a937221 */ /* 0x000fe20000010000 */
[C---:B------:R-:W-:Y:S05]  /*286d0*/  HMMA.16816.F32 R16, R48.reuse, R62, R16 ;  /* 0x0000003e3010723c */ /* 0x040fea0000001810 */
[----:B------:R-:W2:Y:S01]  /*286e0*/  MUFU.EX2 R93, R93 ;  /* 0x0000005d005d7308 */ /* 0x000ea20000000800 */
[C---:B-1----:R-:W-:Y:S01]  /*286f0*/  HMMA.16816.F32 R20, R48.reuse, R52, R20 ;  /* 0x000000343014723c */ /* 0x042fe20000001814 */
[----:B------:R-:W1:Y:S04]  /*28700*/  LDSM.16.MT88.4 R60, [R236+0x10000] ;  /* 0x01000000ec3c783b */ /* 0x000e680000004200 */
[----:B---3--:R-:W-:Y:S01]  /*28710*/  F2FP.F16.F32.PACK_AB R45, R66, R38 ;  /* 0x00000026422d723e */ /* 0x008fe200000000ff */
[C---:B------:R-:W-:Y:S03]  /*28720*/  HMMA.16816.F32 R24, R48.reuse, R54, R24 ;  /* 0x000000363018723c */ /* 0x040fe60000001818 */
[----:B------:R-:W-:Y:S01]  /*28730*/  MUFU.EX2 R92, R92 ;  /* 0x0000005c005c7308 */ /* 0x000fe20000000800 */
[----:B------:R-:W3:Y:S01]  /*28740*/  LDSM.16.MT88.4 R52, [R235+0x10000] ;  /* 0x01000000eb34783b */ /* 0x000ee20000004200 */
[----:B------:R-:W-:Y:S01]  /*28750*/  FADD.FTZ R155, R155, R147 ;  /* 0x000000939b9b7221 */ /* 0x000fe20000010000 */
[C---:B----4-:R-:W-:Y:S07]  /*28760*/  HMMA.16816.F32 R28, R48.reuse, R40, R28 ;  /* 0x00000028301c723c */ /* 0x050fee000000181c */
[----:B------:R-:W4:Y:S01]  /*28770*/  MUFU.EX2 R91, R91 ;  /* 0x0000005b005b7308 */ /* 0x000f220000000800 */
[----:B--2---:R-:W-:Y:S01]  /*28780*/  F2FP.F16.F32.PACK_AB R46, R93, R67 ;  /* 0x000000435d2e723e */ /* 0x004fe200000000ff */
[----:B------:R-:W-:Y:S01]  /*28790*/  HMMA.16816.F32 R32, R48, R42, R32 ;  /* 0x0000002a3020723c */ /* 0x000fe20000001820 */
[----:B------:R-:W2:Y:S07]  /*287a0*/  LDSM.16.MT88.4 R40, [R234+0x10000] ;  /* 0x01000000ea28783b */ /* 0x000eae0000004200 */
[----:B------:R5:W-:Y:S03]  /*287b0*/  MUFU.EX2 R83, R44 ;  /* 0x0000002c00537308 */ /* 0x000be60000000800 */
[----:B------:R-:W-:Y:S01]  /*287c0*/  FADD.FTZ R155, R158, R155 ;  /* 0x0000009b9e9b7221 */ /* 0x000fe20000010000 */
[----:B------:R-:W-:Y:S03]  /*287d0*/  FADD.FTZ R187, R178, R187 ;  /* 0x000000bbb2bb7221 */ /* 0x000fe60000010000 */
[----:B------:R-:W-:Y:S01]  /*287e0*/  FADD.FTZ R159, R159, R155 ;  /* 0x0000009b9f9f7221 */ /* 0x000fe20000010000 */
[----:B------:R-:W-:Y:S02]  /*287f0*/  FADD.FTZ R175, R175, R187 ;  /* 0x000000bbafaf7221 */ /* 0x000fe40000010000 */
[----:B------:R-:W-:Y:S01]  /*28800*/  MUFU.EX2 R90, R90 ;  /* 0x0000005a005a7308 */ /* 0x000fe20000000800 */
[----:B----4-:R-:W-:Y:S01]  /*28810*/  F2FP.F16.F32.PACK_AB R47, R91, R92 ;  /* 0x0000005c5b2f723e */ /* 0x010fe200000000ff */
[----:B------:R-:W-:Y:S01]  /*28820*/  FADD.FTZ R159, R162, R159 ;  /* 0x0000009fa29f7221 */ /* 0x000fe20000010000 */
[----:B------:R-:W-:Y:S03]  /*28830*/  FADD.FTZ R175, R174, R175 ;  /* 0x000000afaeaf7221 */ /* 0x000fe60000010000 */
[----:B------:R-:W-:Y:S01]  /*28840*/  FADD.FTZ R159, R163, R159 ;  /* 0x0000009fa39f7221 */ /* 0x000fe20000010000 */
[----:B------:R-:W-:Y:S03]  /*28850*/  FADD.FTZ R175, R195, R175 ;  /* 0x000000afc3af7221 */ /* 0x000fe60000010000 */
[----:B------:R-:W4:Y:S01]  /*28860*/  MUFU.EX2 R89, R89 ;  /* 0x0000005900597308 */ /* 0x000f220000000800 */
[----:B-----5:R-:W-:Y:S01]  /*28870*/  F2FP.F16.F32.PACK_AB R44, R65, R37 ;  /* 0x00000025412c723e */ /* 0x020fe200000000ff */
[----:B------:R-:W-:Y:S01]  /*28880*/  FADD.FTZ R159, R190, R159 ;  /* 0x0000009fbe9f7221 */ /* 0x000fe20000010000 */
[----:B------:R-:W-:Y:S03]  /*28890*/  FADD.FTZ R175, R196, R175 ;  /* 0x000000afc4af7221 */ /* 0x000fe60000010000 */
[----:B------:R-:W-:Y:S01]  /*288a0*/  FADD.FTZ R193, R193, R159 ;  /* 0x0000009fc1c17221 */ /* 0x000fe20000010000 */
[----:B------:R-:W-:Y:S01]  /*288b0*/  FADD.FTZ R171, R171, R175 ;  /* 0x000000afabab7221 */ /* 0x000fe20000010000 */
[C---:B------:R-:W-:Y:S01]  /*288c0*/  HMMA.16816.F32 R4, R44.reuse, R56, R4 ;  /* 0x000000382c04723c */ /* 0x040fe20000001804 */
[----:B------:R-:W-:Y:S01]  /*288d0*/  LDSM.16.MT88.4 R156, [R232+0x11800] ;  /* 0x01180000e89c783b */ /* 0x000fe20000004200 */
[----:B------:R-:W-:Y:S03]  /*288e0*/  MUFU.EX2 R88, R88 ;  /* 0x0000005800587308 */ /* 0x000fe60000000800 */
[----:B------:R-:W-:Y:S01]  /*288f0*/  FADD.FTZ R193, R184, R193 ;  /* 0x000000c1b8c17221 */ /* 0x000fe20000010000 */
[C---:B------:R-:W-:Y:S03]  /*28900*/  HMMA.16816.F32 R8, R44.reuse, R58, R8 ;  /* 0x0000003a2c08723c */ /* 0x040fe60000001808 */
[----:B------:R-:W5:Y:S03]  /*28910*/  LDSM.16.MT88.4 R56, [R232+0x10800] ;  /* 0x01080000e838783b */ /* 0x000f660000004200 */
[----:B------:R-:W2:Y:S01]  /*28920*/  MUFU.EX2 R87, R87 ;  /* 0x0000005700577308 */ /* 0x000ea20000000800 */
[----:B----4-:R-:W-:Y:S01]  /*28930*/  F2FP.F16.F32.PACK_AB R48, R89, R90 ;  /* 0x0000005a5930723e */ /* 0x010fe200000000ff */
[C---:B-1----:R-:W-:Y:S03]  /*28940*/  HMMA.16816.F32 R12, R44.reuse, R60, R12 ;  /* 0x0000003c2c0c723c */ /* 0x042fe6000000180c */
[----:B------:R-:W-:Y:S03]  /*28950*/  FADD.FTZ R193, R179, R193 ;  /* 0x000000c1b3c17221 */ /* 0x000fe60000010000 */
[C---:B------:R-:W-:Y:S01]  /*28960*/  HMMA.16816.F32 R16, R44.reuse, R62, R16 ;  /* 0x0000003e2c10723c */ /* 0x040fe20000001810 */
[----:B------:R-:W1:Y:S01]  /*28970*/  LDSM.16.MT88.4 R60, [R236+0x10800] ;  /* 0x01080000ec3c783b */ /* 0x000e620000004200 */
[----:B------:R-:W-:Y:S03]  /*28980*/  MUFU.EX2 R86, R86 ;  /* 0x0000005600567308 */ /* 0x000fe60000000800 */
[----:B------:R-:W-:Y:S01]  /*28990*/  FADD.FTZ R177, R177, R193 ;  /* 0x000000c1b1b17221 */ /* 0x000fe20000010000 */
[C---:B---3--:R-:W-:Y:S06]  /*289a0*/  HMMA.16816.F32 R20, R44.reuse, R52, R20 ;  /* 0x000000342c14723c */ /* 0x048fec0000001814 */
[----:B------:R-:W3:Y:S01]  /*289b0*/  MUFU.EX2 R85, R85 ;  /* 0x0000005500557308 */ /* 0x000ee20000000800 */
[----:B--2---:R-:W-:Y:S01]  /*289c0*/  F2FP.F16.F32.PACK_AB R49, R87, R88 ;  /* 0x000000585731723e */ /* 0x004fe200000000ff */
[C---:B------:R-:W-:Y:S01]  /*289d0*/  HMMA.16816.F32 R24, R44.reuse, R54, R24 ;  /* 0x000000362c18723c */ /* 0x040fe20000001818 */
[----:B------:R-:W2:Y:S02]  /*289e0*/  LDSM.16.MT88.4 R52, [R235+0x10800] ;  /* 0x01080000eb34783b */ /* 0x000ea40000004200 */
[----:B------:R-:W-:Y:S03]  /*289f0*/  FADD.FTZ R177, R176, R177 ;  /* 0x000000b1b0b17221 */ /* 0x000fe60000010000 */
[C---:B------:R-:W-:Y:S02]  /*28a00*/  HMMA.16816.F32 R28, R44.reuse, R40, R28 ;  /* 0x000000282c1c723c */ /* 0x040fe4000000181c */
[----:B------:R-:W4:Y:S03]  /*28a10*/  MUFU.EX2 R84, R84 ;  /* 0x0000005400547308 */ /* 0x000f260000000800 */
[----:B------:R-:W-:Y:S01]  /*28a20*/  FADD.FTZ R177, R189, R177 ;  /* 0x000000b1bdb17221 */ /* 0x000fe20000010000 */
[----:B------:R-:W-:Y:S01]  /*28a30*/  HMMA.16816.F32 R32, R44, R42, R32 ;  /* 0x0000002a2c20723c */ /* 0x000fe20000001820 */
[----:B------:R-:W2:Y:S05]  /*28a40*/  LDSM.16.MT88.4 R40, [R234+0x10800] ;  /* 0x01080000ea28783b */ /* 0x000eaa0000004200 */
[----:B------:R-:W-:Y:S01]  /*28a50*/  MUFU.EX2 R82, R82 ;  /* 0x0000005200527308 */ /* 0x000fe20000000800 */
[----:B---3--:R-:W-:Y:S01]  /*28a60*/  F2FP.F16.F32.PACK_AB R50, R85, R86 ;  /* 0x000000565532723e */ /* 0x008fe200000000ff */
[----:B------:R-:W-:Y:S01]  /*28a70*/  FADD.FTZ R177, R194, R177 ;  /* 0x000000b1c2b17221 */ /* 0x000fe20000010000 */
[----:B------:R-:W3:Y:S07]  /*28a80*/  LDSM.16.MT88.4 R44, [R232+0x11000] ;  /* 0x01100000e82c783b */ /* 0x000eee0000004200 */
[----:B------:R-:W3:Y:S01]  /*28a90*/  MUFU.EX2 R81, R81 ;  /* 0x0000005100517308 */ /* 0x000ee20000000800 */
[----:B----4-:R-:W-:Y:S01]  /*28aa0*/  F2FP.F16.F32.PACK_AB R51, R84, R83 ;  /* 0x000000535433723e */ /* 0x010fe200000000ff */
[----:B------:R-:W-:Y:S04]  /*28ab0*/  FADD.FTZ R173, R173, R177 ;  /* 0x000000b1adad7221 */ /* 0x000fe80000010000 */
[----:B------:R-:W-:Y:S02]  /*28ac0*/  FADD.FTZ R173, R172, R173 ;  /* 0x000000adacad7221 */ /* 0x000fe40000010000 */
[C---:B-----5:R-:W-:Y:S02]  /*28ad0*/  HMMA.16816.F32 R4, R48.reuse, R56, R4 ;  /* 0x000000383004723c */ /* 0x060fe40000001804 */
[----:B------:R-:W-:Y:S03]  /*28ae0*/  MUFU.EX2 R80, R80 ;  /* 0x0000005000507308 */ /* 0x000fe60000000800 */
[----:B------:R-:W-:Y:S01]  /*28af0*/  FADD.FTZ R173, R169, R173 ;  /* 0x000000ada9ad7221 */ /* 0x000fe20000010000 */
[C---:B------:R-:W-:Y:S01]  /*28b00*/  HMMA.16816.F32 R8, R48.reuse, R58, R8 ;  /* 0x0000003a3008723c */ /* 0x040fe20000001808 */
[----:B------:R-:W4:Y:S05]  /*28b10*/  LDSM.16.MT88.4 R56, [R236+0x11000] ;  /* 0x01100000ec38783b */ /* 0x000f2a0000004200 */
[----:B------:R-:W5:Y:S01]  /*28b20*/  MUFU.EX2 R79, R79 ;  /* 0x0000004f004f7308 */ /* 0x000f620000000800 */
[----:B------:R-:W-:Y:S01]  /*28b30*/  FADD.FTZ R64, R64, R173 ;  /* 0x000000ad40407221 */ /* 0x000fe20000010000 */
[C---:B-1----:R-:W-:Y:S03]  /*28b40*/  HMMA.16816.F32 R12, R48.reuse, R60, R12 ;  /* 0x0000003c300c723c */ /* 0x042fe6000000180c */
[----:B------:R-:W-:Y:S03]  /*28b50*/  FADD.FTZ R64, R38, R64 ;  /* 0x0000004026407221 */ /* 0x000fe60000010000 */
[C---:B------:R-:W-:Y:S02]  /*28b60*/  HMMA.16816.F32 R16, R48.reuse, R62, R16 ;  /* 0x0000003e3010723c */ /* 0x040fe40000001810 */
[----:B------:R-:W-:Y:S03]  /*28b70*/  MUFU.EX2 R78, R78 ;  /* 0x0000004e004e7308 */ /* 0x000fe60000000800 */
[--C-:B------:R-:W-:Y:S01]  /*28b80*/  FFMA.FTZ R60, R74, UR4, -R39.reuse ;  /* 0x000000044a3c7c23 */ /* 0x100fe20008010827 */
[C---:B--2---:R-:W-:Y:S06]  /*28b90*/  HMMA.16816.F32 R20, R48.reuse, R52, R20 ;  /* 0x000000343014723c */ /* 0x044fec0000001814 */
[----:B------:R-:W1:Y:S01]  /*28ba0*/  MUFU.EX2 R77, R77 ;  /* 0x0000004d004d7308 */ /* 0x000e620000000800 */
[----:B------:R-:W-:Y:S01]  /*28bb0*/  FFMA.FTZ R63, R72, UR4, -R39 ;  /* 0x00000004483f7c23 */ /* 0x000fe20008010827 */
[C---:B------:R-:W-:Y:S01]  /*28bc0*/  HMMA.16816.F32 R24, R48.reuse, R54, R24 ;  /* 0x000000363018723c */ /* 0x040fe20000001818 */
[----:B------:R-:W2:Y:S07]  /*28bd0*/  LDSM.16.MT88.4 R52, [R235+0x11000] ;  /* 0x01100000eb34783b */ /* 0x000eae0000004200 */
[----:B------:R-:W-:Y:S01]  /*28be0*/  MUFU.EX2 R76, R76 ;  /* 0x0000004c004c7308 */ /* 0x000fe20000000800 */
[C---:B------:R-:W-:Y:S03]  /*28bf0*/  HMMA.16816.F32 R28, R48.reuse, R40, R28 ;  /* 0x00000028301c723c */ /* 0x040fe6000000181c */
[--C-:B------:R-:W-:Y:S03]  /*28c00*/  FFMA.FTZ R61, R75, UR4, -R71.reuse ;  /* 0x000000044b3d7c23 */ /* 0x100fe60008010847 */
[----:B------:R-:W-:Y:S03]  /*28c10*/  HMMA.16816.F32 R32, R48, R42, R32 ;  /* 0x0000002a3020723c */ /* 0x000fe60000001820 */
[----:B------:R-:W4:Y:S01]  /*28c20*/  MUFU.EX2 R60, R60 ;  /* 0x0000003c003c7308 */ /* 0x000f220000000800 */
[----:B------:R-:W2:Y:S01]  /*28c30*/  LDSM.16.MT88.4 R48, [R234+0x11000] ;  /* 0x01100000ea30783b */ /* 0x000ea20000004200 */
[----:B---3--:R-:W-:Y:S01]  /*28c40*/  F2FP.F16.F32.PACK_AB R40, R81, R82 ;  /* 0x000000525128723e */ /* 0x008fe200000000ff */
[--C-:B------:R-:W-:Y:S01]  /*28c50*/  FFMA.FTZ R62, R73, UR4, -R71.reuse ;  /* 0x00000004493e7c23 */ /* 0x100fe20008010847 */
[----:B-----5:R-:W-:Y:S01]  /*28c60*/  F2FP.F16.F32.PACK_AB R41, R79, R80 ;  /* 0x000000504f29723e */ /* 0x020fe200000000ff */
[----:B------:R-:W-:Y:S05]  /*28c70*/  FFMA.FTZ R71, R68, UR4, -R71 ;  /* 0x0000000444477c23 */ /* 0x000fea0008010847 */
[----:B------:R-:W-:Y:S01]  /*28c80*/  MUFU.EX2 R61, R61 ;  /* 0x0000003d003d7308 */ /* 0x000fe20000000800 */
[----:B-1----:R-:W-:Y:S01]  /*28c90*/  F2FP.F16.F32.PACK_AB R42, R77, R78 ;  /* 0x0000004e4d2a723e */ /* 0x002fe200000000ff */
[----:B------:R-:W-:Y:S04]  /*28ca0*/  FADD.FTZ R66, R66, R64 ;  /* 0x0000004042427221 */ /* 0x000fe80000010000 */
[----:B------:R-:W-:Y:S04]  /*28cb0*/  FADD.FTZ R66, R92, R66 ;  /* 0x000000425c427221 */ /* 0x000fe80000010000 */
[----:B------:R-:W1:Y:S01]  /*28cc0*/  MUFU.EX2 R62, R62 ;  /* 0x0000003e003e7308 */ /* 0x000e620000000800 */
[----:B----4-:R-:W-:Y:S01]  /*28cd0*/  F2FP.F16.F32.PACK_AB R43, R60, R76 ;  /* 0x0000004c3c2b723e */ /* 0x010fe200000000ff */
[----:B------:R-:W-:Y:S04]  /*28ce0*/  FADD.FTZ R66, R91, R66 ;  /* 0x000000425b427221 */ /* 0x000fe80000010000 */
[----:B------:R-:W-:Y:S02]  /*28cf0*/  FADD.FTZ R88, R88, R66 ;  /* 0x0000004258587221 */ /* 0x000fe40000010000 */
[C---:B------:R-:W-:Y:S02]  /*28d00*/  HMMA.16816.F32 R4, R40.reuse, R44, R4 ;  /* 0x0000002c2804723c */ /* 0x040fe40000001804 */
[----:B------:R-:W-:Y:S03]  /*28d10*/  MUFU.EX2 R63, R63 ;  /* 0x0000003f003f7308 */ /* 0x000fe60000000800 */
[----:B------:R-:W-:Y:S01]  /*28d20*/  FADD.FTZ R88, R87, R88 ;  /* 0x0000005857587221 */ /* 0x000fe20000010000 */
[C---:B------:R-:W-:Y:S06]  /*28d30*/  HMMA.16816.F32 R8, R40.reuse, R46, R8 ;  /* 0x0000002e2808723c */ /* 0x040fec0000001808 */
[----:B------:R-:W3:Y:S01]  /*28d40*/  MUFU.EX2 R70, R70 ;  /* 0x0000004600467308 */ /* 0x000ee20000000800 */
[--C-:B------:R-:W-:Y:S01]  /*28d50*/  FFMA.FTZ R45, R36, UR4, -R39.reuse ;  /* 0x00000004242d7c23 */ /* 0x100fe20008010827 */
[C---:B------:R-:W-:Y:S03]  /*28d60*/  HMMA.16816.F32 R12, R40.reuse, R56, R12 ;  /* 0x00000038280c723c */ /* 0x040fe6000000180c */
[----:B------:R-:W-:Y:S03]  /*28d70*/  FFMA.FTZ R39, R3, UR4, -R39 ;  /* 0x0000000403277c23 */ /* 0x000fe60008010827 */
[C---:B------:R-:W-:Y:S02]  /*28d80*/  HMMA.16816.F32 R16, R40.reuse, R58, R16 ;  /* 0x0000003a2810723c */ /* 0x040fe40000001810 */
[----:B------:R-:W-:Y:S03]  /*28d90*/  MUFU.EX2 R44, R69 ;  /* 0x00000045002c7308 */ /* 0x000fe60000000800 */
[----:B------:R-:W-:Y:S01]  /*28da0*/  FADD.FTZ R3, R170, R171 ;  /* 0x000000abaa037221 */ /* 0x000fe20000010000 */
[C---:B--2---:R-:W-:Y:S06]  /*28db0*/  HMMA.16816.F32 R20, R40.reuse, R52, R20 ;  /* 0x000000342814723c */ /* 0x044fec0000001814 */
        /* <DEDUP_REMOVED lines=8> */
[----:B--2---:R-:W2:Y:S01]  /*28e40*/  LDSM.16.MT88.4 R36, [R234+0x11800] ;  /* 0x01180000ea24783b */ /* 0x004ea20000004200 */
[----:B---3--:R-:W-:Y:S01]  /*28e50*/  F2FP.F16.F32.PACK_AB R133, R70, R63 ;  /* 0x0000003f4685723e */ /* 0x008fe200000000ff */
        /* <DEDUP_REMOVED lines=23> */
[C---:B--2---:R-:W-:Y:S05]  /*28fd0*/  HMMA.16816.F32 R136, R132.reuse, R36, R28 ;  /* 0x000000248488723c */ /* 0x044fea000000181c */
        /* <DEDUP_REMOVED lines=12> */
.L_x_4040:
        /* <DEDUP_REMOVED lines=61> */
[C---:B------:R-:W-:Y:S01]  /*29470*/  FMUL.FTZ R154, R10.reuse, R154 ;  /* 0x0000009a0a9a7220 */ /* 0x040fe20000410000 */
        /* <DEDUP_REMOVED lines=114> */
.L_x_4046:
[----:B------:R-:W-:Y:S05]  /*29ba0*/  BSYNC B0 ;  /* 0x0000000000007941 */ /* 0x000fea0003800000 */
.L_x_4045:
[----:B------:R-:W-:Y:S01]  /*29bb0*/  ULDC UR5, c[0x0][0x2dc] ;  /* 0x0000b70000057ab9 */ /* 0x000fe20000000800 */
[----:B---3--:R3:W4:Y:S01]  /*29bc0*/  LDS.128 R4, [R15+0x3800] ;  /* 0x003800000f047984 */ /* 0x0087220000000c00 */
[----:B------:R-:W-:Y:S01]  /*29bd0*/  IMAD.WIDE R10, R13, 0x40, R10 ;  /* 0x000000400d0a7825 */ /* 0x000fe200078e020a */
[----:B------:R-:W-:Y:S01]  /*29be0*/  UIMAD UR4, UR10, -0x40, UR59 ;  /* 0xffffffc00a0478a4 */ /* 0x000fe2000f8e023b */
[----:B------:R-:W-:Y:S02]  /*29bf0*/  ULDC.64 UR6, c[0x0][0x288] ;  /* 0x0000a20000067ab9 */ /* 0x000fe40000000a00 */
[----:B------:R-:W-:Y:S02]  /*29c00*/  IMAD R2, R3, UR5, RZ ;  /* 0x0000000503027c24 */ /* 0x000fe4000f8e02ff */
[C---:B------:R-:W-:Y:S01]  /*29c10*/  VIADD R8, R13.reuse, 0x10 ;  /* 0x000000100d087836 */ /* 0x040fe20000000000 */
[C---:B------:R-:W-:Y:S01]  /*29c20*/  ISETP.GE.AND P6, PT, R13.reuse, UR4, PT ;  /* 0x000000040d007c0c */ /* 0x040fe2000bfc6270 */
[C---:B------:R-:W-:Y:S01]  /*29c30*/  VIADD R0, R13.reuse, 0x8 ;  /* 0x000000080d007836 */ /* 0x040fe20000000000 */
[----:B------:R-:W-:Y:S01]  /*29c40*/  IADD3 R9, P0, R2, R10, RZ ;  /* 0x0000000a02097210 */ /* 0x000fe20007f1e0ff */
[----:B------:R-:W-:Y:S01]  /*29c50*/  VIADD R3, R13, 0x18 ;  /* 0x000000180d037836 */ /* 0x000fe20000000000 */
[----:B------:R-:W-:-:S02]  /*29c60*/  ISETP.GE.AND P4, PT, R8, UR4, PT ;  /* 0x0000000408007c0c */ /* 0x000fc4000bf86270 */
[----:B------:R-:W-:Y:S01]  /*29c70*/  LEA.HI.X.SX32 R8, R2, R11, 0x1, P0 ;  /* 0x0000000b02087211 */ /* 0x000fe200000f0eff */
[----:B------:R-:W-:Y:S01]  /*29c80*/  VIADD R2, R13, 0x28 ;  /* 0x000000280d027836 */ /* 0x000fe20000000000 */
[----:B------:R-:W-:Y:S02]  /*29c90*/  LEA R10, P0, R9, UR6, 0x2 ;  /* 0x00000006090a7c11 */ /* 0x000fe4000f8010ff */
[----:B------:R-:W-:Y:S01]  /*29ca0*/  ISETP.GE.AND P5, PT, R0, UR4, PT ;  /* 0x0000000400007c0c */ /* 0x000fe2000bfa6270 */
[----:B------:R-:W-:Y:S01]  /*29cb0*/  VIADD R0, R13, 0x30 ;  /* 0x000000300d007836 */ /* 0x000fe20000000000 */
[----:B------:R-:W-:Y:S01]  /*29cc0*/  ISETP.GE.AND P3, PT, R3, UR4, PT ;  /* 0x0000000403007c0c */ /* 0x000fe2000bf66270 */
[----:B------:R-:W-:Y:S01]  /*29cd0*/  VIADD R3, R13, 0x20 ;  /* 0x000000200d037836 */ /* 0x000fe20000000000 */
        /* <DEDUP_REMOVED lines=17> */
.L_x_4047:
        /* <DEDUP_REMOVED lines=9> */
.L_x_7907:


//--------------------- .text._ZN5flash24flash_fwd_splitkv_kernelI23Flash_fwd_kernel_traitsILi64ELi64ELi256ELi4ELb0ELb0EN7cutlass6half_tE19Flash_kernel_traitsILi64ELi64ELi256ELi4ES3_EELb1ELb0ELb1ELb0ELb0ELb0ELb1ELb1EEEvNS_16Flash_fwd_paramsE --------------------------
	.section	.text._ZN5flash24flash_fwd_splitkv_kernelI23Flash_fwd_kernel_traitsILi64ELi64ELi256ELi4ELb0ELb0EN7cutlass6half_tE19Flash_kernel_traitsILi64ELi64ELi256ELi4ES3_EELb1ELb0ELb1ELb0ELb0ELb0ELb1ELb1EEEvNS_16Flash_fwd_paramsE,"ax",@progbits
	.align	128
        .global         _ZN5flash24flash_fwd_splitkv_kernelI23Flash_fwd_kernel_traitsILi64ELi64ELi256ELi4ELb0ELb0EN7cutlass6half_tE19Flash_kernel_traitsILi64ELi64ELi256ELi4ES3_EELb1ELb0ELb1ELb0ELb0ELb0ELb1ELb1EEEvNS_16Flash_fwd_paramsE
        .type           _ZN5flash24flash_fwd_splitkv_kernelI23Flash_fwd_kernel_traitsILi64ELi64ELi256ELi4ELb0ELb0EN7cutlass6half_tE19Flash_kernel_traitsILi64ELi64ELi256ELi4ES3_EELb1ELb0ELb1ELb0ELb0ELb0ELb1ELb1EEEvNS_16Flash_fwd_paramsE,@function
        .size           _ZN5flash24flash_fwd_splitkv_kernelI23Flash_fwd_kernel_traitsILi64ELi64ELi256ELi4ELb0ELb0EN7cutlass6half_tE19Flash_kernel_traitsILi64ELi64ELi256ELi4ES3_EELb1ELb0ELb1ELb0ELb0ELb0ELb1ELb1EEEvNS_16Flash_fwd_paramsE,(.L_x_7852 - _ZN5flash24flash_fwd_splitkv_kernelI23Flash_fwd_kernel_traitsILi64ELi64ELi256ELi4ELb0ELb0EN7cutlass6half_tE19Flash_kernel_traitsILi64ELi64ELi256ELi4ES3_EELb1ELb0ELb1ELb0ELb0ELb0ELb1ELb1EEEvNS_16Flash_fwd_paramsE)
        .other          _ZN5flash24flash_fwd_splitkv_kernelI23Flash_fwd_kernel_traitsILi64ELi64ELi256ELi4ELb0ELb0EN7cutlass6half_tE19Flash_kernel_traitsILi64ELi64ELi256ELi4ES3_EELb1ELb0ELb1ELb0ELb0ELb0ELb1ELb1EEEvNS_16Flash_fwd_paramsE,@"STO_CUDA_ENTRY STV_DEFAULT"
_ZN5flash24flash_fwd_splitkv_kernelI23Flash_fwd_kernel_traitsILi64ELi64ELi256ELi4ELb0ELb0EN7cutlass6half_tE19Flash_kernel_traitsILi64ELi64ELi256ELi4ES3_EELb1ELb0ELb1ELb0ELb0ELb0ELb1ELb1EEEvNS_16Flash_fwd_paramsE:
.text._ZN5flash24flash_fwd_splitkv_kernelI23Flash_fwd_kernel_traitsILi64ELi64ELi256ELi4ELb0ELb0EN7cutlass6half_tE19Flash_kernel_traitsILi64ELi64ELi256ELi4ES3_EELb1ELb0ELb1ELb0ELb0ELb0ELb1ELb1EEEvNS_16Flash_fwd_paramsE:
        /* <DEDUP_REMOVED lines=30> */
[----:B-1----:R-:W-:Y:S05]  /*01e0*/  CALL.REL.NOINC `($_ZN5flash24flash_fwd_splitkv_kernelI23Flash_fwd_kernel_traitsILi64ELi64ELi256ELi4ELb0ELb0EN7cutlass6half_tE19Flash_kernel_traitsILi64ELi64ELi256ELi4ES3_EELb1ELb0ELb1ELb0ELb0ELb0ELb1ELb1EEEvNS_16Flash_fwd_paramsE$_ZN5flash30compute_attn_1rowblock_splitkvI23Flash_fwd_kernel_traitsILi64ELi64ELi256ELi4ELb0ELb0EN7cutlass6half_tE19Flash_kernel_traitsILi64ELi64ELi256ELi4ES3_EELb1ELb0ELb1ELb0ELb0ELb0ELb1ELb1ENS_16Flash_fwd_paramsEEEvRKT8_iiiii) ;  /* 0x0000000000087944 */ /* 0x002fea0003c00000 */
[----:B------:R-:W-:Y:S05]  /*01f0*/  BSYNC B3 ;  /* 0x0000000000037941 */ /* 0x000fea0003800000 */
.L_x_4048:
[----:B------:R-:W-:Y:S05]  /*0200*/  EXIT ;  /* 0x000000000000794d */ /* 0x000fea0003800000 */
        .type           $_ZN5flash24flash_fwd_splitkv_kernelI23Flash_fwd_kernel_traitsILi64ELi64ELi256ELi4ELb0ELb0EN7cutlass6half_tE19Flash_kernel_traitsILi64ELi64ELi256ELi4ES3_EELb1ELb0ELb1ELb0ELb0ELb0ELb1ELb1EEEvNS_16Flash_fwd_paramsE$_ZN5flash30compute_attn_1rowblock_splitkvI23Flash_fwd_kernel_traitsILi64ELi64ELi256ELi4ELb0ELb0EN7cutlass6half_tE19Flash_kernel_traitsILi64ELi64ELi256ELi4ES3_EELb1ELb0ELb1ELb0ELb0ELb0ELb1ELb1ENS_16Flash_fwd_paramsEEEvRKT8_iiiii,@function
        .size           $_ZN5flash24flash_fwd_splitkv_kernelI23Flash_fwd_kernel_traitsILi64ELi64ELi256ELi4ELb0ELb0EN7cutlass6half_tE19Flash_kernel_traitsILi64ELi64ELi256ELi4ES3_EELb1ELb0ELb1ELb0ELb0ELb0ELb1ELb1EEEvNS_16Flash_fwd_paramsE$_ZN5flash30compute_attn_1rowblock_splitkvI23Flash_fwd_kernel_traitsILi64ELi64ELi256ELi4ELb0ELb0EN7cutlass6half_tE19Flash_kernel_traitsILi64ELi64ELi256ELi4ES3_EELb1ELb0ELb1ELb0ELb0ELb0ELb1ELb1ENS_16Flash_fwd_paramsEEEvRKT8_iiiii,(.L_x_7852 - $_ZN5flash24flash_fwd_splitkv_kernelI23Flash_fwd_kernel_traitsILi64ELi64ELi256ELi4ELb0ELb0EN7cutlass6half_tE19Flash_kernel_traitsILi64ELi64ELi256ELi4ES3_EELb1ELb0ELb1ELb0ELb0ELb0ELb1ELb1EEEvNS_16Flash_fwd_paramsE$_ZN5flash30compute_attn_1rowblock_splitkvI23Flash_fwd_kernel_traitsILi64ELi64ELi256ELi4ELb0ELb0EN7cutlass6half_tE19Flash_kernel_traitsILi64ELi64ELi256ELi4ES3_EELb1ELb0ELb1ELb0ELb0ELb0ELb1ELb1ENS_16Flash_fwd_paramsEEEvRKT8_iiiii)
$_ZN5flash24flash_fwd_splitkv_kernelI23Flash_fwd_kernel_traitsILi64ELi64ELi256ELi4ELb0ELb0EN7cutlass6half_tE19Flash_kernel_traitsILi64ELi64ELi256ELi4ES3_EELb1ELb0ELb1ELb0ELb0ELb0ELb1ELb1EEEvNS_16Flash_fwd_paramsE$_ZN5flash30compute_attn_1rowblock_splitkvI23Flash_fwd_kernel_traitsILi64ELi64ELi256ELi4ELb0ELb0EN7cutlass6half_tE19Flash_kernel_traitsILi64ELi64ELi256ELi4ES3_EELb1ELb0ELb1ELb0ELb0ELb0ELb1ELb1ENS_16Flash_fwd_paramsEEEvRKT8_iiiii:
        /* <DEDUP_REMOVED lines=29> */
.L_x_4050:
[----:B------:R-:W-:Y:S05]  /*03e0*/  BSYNC B0 ;  /* 0x0000000000007941 */ /* 0x000fea0003800000 */
.L_x_4049:
        /* <DEDUP_REMOVED lines=8> */
.L_x_4052:
[----:B------:R3:W5:Y:S02]  /*0470*/  LD.E R0, desc[UR6][R160.64+0xb8] ;  /* 0x0000b806a0007980 */ /* 0x000764000c101900 */
.L_x_4053:
[----:B------:R-:W-:Y:S05]  /*0480*/  BSYNC B0 ;  /* 0x0000000000007941 */ /* 0x000fea0003800000 */
.L_x_4051:
        /* <DEDUP_REMOVED lines=10> */
.L_x_4055:
[----:B------:R-:W2:Y:S01]  /*0530*/  LD.E.64 R2, desc[UR6][R160.64+0x108] ;  /* 0x00010806a0027980 */ /* 0x000ea2000c101b00 */
[----:B------:R-:W-:Y:S01]  /*0540*/  BSSY B0, `(.L_x_4057) ;  /* 0x0000006000007945 */ /* 0x000fe20003800000 */
[----:B------:R-:W-:Y:S01]  /*0550*/  IMAD.MOV.U32 R0, RZ, RZ, RZ ;  /* 0x000000ffff007224 */ /* 0x000fe200078e00ff */
[----:B--2---:R-:W-:-:S04]  /*0560*/  ISETP.NE.U32.AND P0, PT, R2, RZ, PT ;  /* 0x000000ff0200720c */ /* 0x004fc80003f05070 */
[----:B------:R-:W-:-:S13]  /*0570*/  ISETP.NE.AND.EX P0, PT, R3, RZ, PT, P0 ;  /* 0x000000ff0300720c */ /* 0x000fda0003f05300 */
[----:B------:R-:W-:Y:S05]  /*0580*/  @!P0 BRA `(.L_x_4058) ;  /* 0x0000000000048947 */ /* 0x000fea0003800000 */
[----:B------:R2:W5:Y:S02]  /*0590*/  LD.E R0, desc[UR6][R160.64+0xbc] ;  /* 0x0000bc06a0007980 */ /* 0x000564000c101900 */
.L_x_4058:
[----:B------:R-:W-:Y:S05]  /*05a0*/  BSYNC B0 ;  /* 0x0000000000007941 */ /* 0x000fea0003800000 */
.L_x_4057:
[----:B-----5:R-:W-:Y:S02]  /*05b0*/  IADD3 R252, R157, R0, RZ ;  /* 0x000000009dfc7210 */ /* 0x020fe40007ffe0ff */
.L_x_4056:
[----:B------:R-:W-:Y:S05]  /*05c0*/  BSYNC B1 ;  /* 0x0000000000017941 */ /* 0x000fea0003800000 */
.L_x_4054:
[----:B------:R-:W4:Y:S01]  /*05d0*/  S2R R36, SR_CTAID.X ;  /* 0x0000000000247919 */ /* 0x000f220000002500 */
[----:B------:R-:W-:Y:S01]  /*05e0*/  MOV R15, 0x1f0 ;  /* 0x000001f0000f7802 */ /* 0x000fe20000000f00 */
[----:B------:R-:W-:-:S03]  /*05f0*/  IMAD.MOV.U32 R3, RZ, RZ, 0x0 ;  /* 0x00000000ff037424 */ /* 0x000fc600078e00ff */
[----:B------:R-:W-:Y:S01]  /*0600*/  MOV R2, R15 ;  /* 0x0000000f00027202 */ /* 0x000fe20000000f00 */
[----:B----4-:R-:W-:-:S05]  /*0610*/  IMAD.SHL.U32 R13, R36, 0x40, RZ ;  /* 0x00000040240d7824 */ /* 0x010fca00078e00ff */
[----:B------:R-:W-:-:S13]  /*0620*/  ISETP.GT.AND P0, PT, R14, R13, PT ;  /* 0x0000000d0e00720c */ /* 0x000fda0003f04270 */
[----:B-123--:R-:W-:Y:S05]  /*0630*/  @!P0 RET.REL.NODEC R2 `(_ZN5flash24flash_fwd_splitkv_kernelI23Flash_fwd_kernel_traitsILi64ELi64ELi256ELi4ELb0ELb0EN7cutlass6half_tE19Flash_kernel_traitsILi64ELi64ELi256ELi4ES3_EELb1ELb0ELb1ELb0ELb0ELb0ELb1ELb1EEEvNS_16Flash_fwd_paramsE) ;  /* 0xfffffff802708950 */ /* 0x00efea0003c3ffff */
        /* <DEDUP_REMOVED lines=137> */
[----:B-1----:R-:W-:Y:S05]  /*0ed0*/  @P0 RET.REL.NODEC R2 `(_ZN5flash24flash_fwd_splitkv_kernelI23Flash_fwd_kernel_traitsILi64ELi64ELi256ELi4ELb0ELb0EN7cutlass6half_tE19Flash_kernel_traitsILi64ELi64ELi256ELi4ES3_EELb1ELb0ELb1ELb0ELb0ELb0ELb1ELb1EEEvNS_16Flash_fwd_paramsE) ;  /* 0xfffffff002480950 */ /* 0x002fea0003c3ffff */
[----:B------:R-:W-:Y:S02]  /*0ee0*/  MOV R0, 0xff800000 ;  /* 0xff80000000007802 */ /* 0x000fe40000000f00 */
[----:B------:R-:W-:Y:S02]  /*0ef0*/  MOV R2, R15 ;  /* 0x0000000f00027202 */ /* 0x000fe40000000f00 */
[----:B------:R-:W-:Y:S01]  /*0f00*/  MOV R3, 0x0 ;  /* 0x0000000000037802 */ /* 0x000fe20000000f00 */
[----:B------:R1:W-:Y:S03]  /*0f10*/  ST.E desc[UR6][R4.64+0xe0], R0 ;  /* 0x0000e00004007985 */ /* 0x0003e6000c101906 */
[----:B-1----:R-:W-:Y:S05]  /*0f20*/  RET.REL.NODEC R2 `(_ZN5flash24flash_fwd_splitkv_kernelI23Flash_fwd_kernel_traitsILi64ELi64ELi256ELi4ELb0ELb0EN7cutlass6half_tE19Flash_kernel_traitsILi64ELi64ELi256ELi4ES3_EELb1ELb0ELb1ELb0ELb0ELb0ELb1ELb1EEEvNS_16Flash_fwd_paramsE) ;  /* 0xfffffff002347950 */ /* 0x002fea0003c3ffff */
.L_x_4059:
        /* <DEDUP_REMOVED lines=92> */
[----:B------:R-:W-:-:S04]  /*14f0*/  IMAD.MOV.U32 R0, RZ, RZ, R2 ;  /* 0x000000ffff007224 */ /* 0x000fc800078e0002 */
[----:B------:R-:W-:Y:S01]  /*1500*/  @!P0 IMAD.MOV R0, RZ, RZ, -R0 ;  /* 0x000000ffff008224 */ /* 0x000fe200078e0a00 */
[----:B------:R-:W-:-:S04]  /*1510*/  @!P1 LOP3.LUT R0, RZ, R12, RZ, 0x33, !PT ;  /* 0x0000000cff009212 */ /* 0x000fc800078e33ff */
[--C-:B------:R-:W-:Y:S01]  /*1520*/  SHF.R.S32.HI R26, RZ, 0x1f, R0.reuse ;  /* 0x0000001fff1a7819 */ /* 0x100fe20000011400 */
[----:B------:R-:W-:Y:S01]  /*1530*/  IMAD.MOV.U32 R16, RZ, RZ, R0 ;  /* 0x000000ffff107224 */ /* 0x000fe200078e0000 */
[----:B---3--:R-:W-:Y:S01]  /*1540*/  SHF.R.S32.HI R13, RZ, 0x1f, R7 ;  /* 0x0000001fff0d7819 */ /* 0x008fe20000011407 */
[----:B------:R-:W-:-:S04]  /*1550*/  IMAD R3, R5, R7, RZ ;  /* 0x0000000705037224 */ /* 0x000fc800078e02ff */
[C---:B------:R-:W-:Y:S02]  /*1560*/  IMAD R3, R4.reuse, R13, R3 ;  /* 0x0000000d04037224 */ /* 0x040fe400078e0203 */
[----:B------:R-:W-:-:S05]  /*1570*/  IMAD.WIDE.U32 R4, R4, R7, RZ ;  /* 0x0000000704047225 */ /* 0x000fca00078e00ff */
[----:B------:R-:W-:Y:S01]  /*1580*/  IADD3 R3, R5, R3, RZ ;  /* 0x0000000305037210 */ /* 0x000fe20007ffe0ff */
[----:B------:R-:W-:Y:S01]  /*1590*/  IMAD R5, R193, R14, RZ ;  /* 0x0000000ec1057224 */ /* 0x000fe200078e02ff */
[----:B------:R-:W-:-:S03]  /*15a0*/  MOV R2, R4 ;  /* 0x0000000400027202 */ /* 0x000fc60000000f00 */
[----:B------:R-:W-:Y:S02]  /*15b0*/  IMAD R4, R192, R22, R5 ;  /* 0x00000016c0047224 */ /* 0x000fe400078e0205 */
        /* <DEDUP_REMOVED lines=13> */
.L_x_4061:
        /* <DEDUP_REMOVED lines=26> */
[----:B------:R-:W-:Y:S02]  /*1830*/  MOV R0, R4 ;  /* 0x0000000400007202 */ /* 0x000fe40000000f00 */
[----:B------:R-:W-:-:S03]  /*1840*/  IADD3 R3, RZ, -R5, RZ ;  /* 0x80000005ff037210 */ /* 0x000fc60007ffe0ff */
        /* <DEDUP_REMOVED lines=11> */
[----:B------:R-:W-:-:S04]  /*1900*/  @P3 IMAD.WIDE.U32 R4, R192, R4, RZ ;  /* 0x00000004c0043225 */ /* 0x000fc800078e00ff */
[----:B------:R-:W-:Y:S02]  /*1910*/  @!P0 IMAD.IADD R0, R0, 0x1, -R20 ;  /* 0x0000000100008824 */ /* 0x000fe400078e0a14 */
[C---:B------:R-:W-:Y:S02]  /*1920*/  @!P3 IMAD R7, R6.reuse, R9, R7 ;  /* 0x000000090607b224 */ /* 0x040fe400078e0207 */
[----:B------:R-:W-:Y:S01]  /*1930*/  @!P3 IMAD.WIDE.U32 R2, R6, R10, R2 ;  /* 0x0000000a0602b225 */ /* 0x000fe200078e0002 */
[----:B------:R-:W-:Y:S02]  /*1940*/  @P3 IADD3 R6, R5, R13, RZ ;  /* 0x0000000d05063210 */ /* 0x000fe40007ffe0ff */
[----:B------:R-:W-:Y:S02]  /*1950*/  ISETP.GE.U32.AND P2, PT, R0, R20, PT ;  /* 0x000000140000720c */ /* 0x000fe40003f46070 */
[----:B------:R-:W-:Y:S01]  /*1960*/  @!P3 IADD3 R6, R3, R7, RZ ;  /* 0x000000070306b210 */ /* 0x000fe20007ffe0ff */
[----:B------:R-:W-:Y:S01]  /*1970*/  @!P3 IMAD R3, R23, R12, RZ ;  /* 0x0000000c1703b224 */ /* 0x000fe200078e02ff */
[----:B------:R-:W-:-:S02]  /*1980*/  @!P3 SHF.R.S32.HI R0, RZ, 0x1f, R12 ;  /* 0x0000001fff00b819 */ /* 0x000fc4000001140c */
[----:B------:R-:W-:Y:S02]  /*1990*/  @!P3 MOV R4, R2 ;  /* 0x000000020004b202 */ /* 0x000fe40000000f00 */
[----:B------:R-:W-:Y:S01]  /*19a0*/  LOP3.LUT R2, R37, R11, RZ, 0x3c, !PT ;  /* 0x0000000b25027212 */ /* 0x000fe200078e3cff */
[----:B------:R-:W-:Y:S01]  /*19b0*/  @!P3 IMAD R0, R0, R21, R3 ;  /* 0x000000150000b224 */ /* 0x000fe200078e0203 */
[----:B------:R-:W-:Y:S01]  /*19c0*/  MOV R3, R6 ;  /* 0x0000000600037202 */ /* 0x000fe20000000f00 */
[-C--:B------:R-:W-:Y:S01]  /*19d0*/  IMAD R5, R193, R17.reuse, RZ ;  /* 0x00000011c1057224 */ /* 0x080fe200078e02ff */
[----:B------:R-:W-:Y:S01]  /*19e0*/  ISETP.GE.AND P1, PT, R2, RZ, PT ;  /* 0x000000ff0200720c */ /* 0x000fe20003f26270 */
[----:B------:R-:W-:Y:S01]  /*19f0*/  IMAD.MOV.U32 R2, RZ, RZ, R4 ;  /* 0x000000ffff027224 */ /* 0x000fe200078e0004 */
[----:B------:R-:W-:Y:S01]  /*1a00*/  @!P0 IADD3 R8, R8, 0x1, RZ ;  /* 0x0000000108088810 */ /* 0x000fe20007ffe0ff */
[----:B------:R-:W-:Y:S01]  /*1a10*/  IMAD R5, R22, R192, R5 ;  /* 0x000000c016057224 */ /* 0x000fe200078e0205 */
[----:B------:R-:W-:Y:S01]  /*1a20*/  ISETP.NE.AND P0, PT, R11, RZ, PT ;  /* 0x000000ff0b00720c */ /* 0x000fe20003f05270 */
[----:B------:R-:W-:-:S04]  /*1a30*/  IMAD.WIDE.U32 R2, R192, R17, R2 ;  /* 0x00000011c0027225 */ /* 0x000fc800078e0002 */
[----:B------:R-:W-:Y:S01]  /*1a40*/  @!P3 IMAD.WIDE.U32 R6, R21, R12, RZ ;  /* 0x0000000c1506b225 */ /* 0x000fe200078e00ff */
[----:B------:R-:W-:-:S03]  /*1a50*/  IADD3 R5, R3, R5, RZ ;  /* 0x0000000503057210 */ /* 0x000fc60007ffe0ff */
[----:B------:R-:W-:Y:S01]  /*1a60*/  @P2 VIADD R8, R8, 0x1 ;  /* 0x0000000108082836 */ /* 0x000fe20000000000 */
[----:B------:R-:W-:Y:S02]  /*1a70*/  @!P3 IADD3 R3, R7, R0, RZ ;  /* 0x000000000703b210 */ /* 0x000fe40007ffe0ff */
[----:B------:R-:W-:Y:S01]  /*1a80*/  MOV R4, R2 ;  /* 0x0000000200047202 */ /* 0x000fe20000000f00 */
[----:B------:R-:W-:Y:S01]  /*1a90*/  IMAD.MOV.U32 R0, RZ, RZ, R8 ;  /* 0x000000ffff007224 */ /* 0x000fe200078e0008 */
[----:B------:R-:W-:Y:S01]  /*1aa0*/  @!P3 MOV R2, R6 ;  /* 0x000000060002b202 */ /* 0x000fe20000000f00 */
[----:B------:R-:W-:Y:S01]  /*1ab0*/  @!P3 IMAD R7, R15, R10, RZ ;  /* 0x0000000a0f07b224 */ /* 0x000fe200078e02ff */
[----:B------:R-:W-:Y:S01]  /*1ac0*/  @!P3 SHF.R.S32.HI R6, RZ, 0x1f, R10 ;  /* 0x0000001fff06b819 */ /* 0x000fe2000001140a */
[----:B------:R-:W-:Y:S01]  /*1ad0*/  @!P1 IMAD.MOV R0, RZ, RZ, -R0 ;  /* 0x000000ffff009224 */ /* 0x000fe200078e0a00 */
[----:B------:R-:W-:Y:S02]  /*1ae0*/  @!P0 LOP3.LUT R0, RZ, R11, RZ, 0x33, !PT ;  /* 0x0000000bff008212 */ /* 0x000fe400078e33ff */
[----:B------:R-:W-:Y:S01]  /*1af0*/  @P3 IADD3 R8, R12, R16, RZ ;  /* 0x000000100c083210 */ /* 0x000fe20007ffe0ff */
[C---:B------:R-:W-:Y:S01]  /*1b00*/  @!P3 IMAD R12, R14.reuse, R6, R7 ;  /* 0x000000060e0cb224 */ /* 0x040fe200078e0207 */
[----:B------:R-:W-:Y:S01]  /*1b10*/  SHF.R.S32.HI R26, RZ, 0x1f, R0 ;  /* 0x0000001fff1a7819 */ /* 0x000fe20000011400 */
[----:B------:R-:W-:-:S04]  /*1b20*/  @!P3 IMAD.WIDE.U32 R6, R14, R10, R2 ;  /* 0x0000000a0e06b225 */ /* 0x000fc800078e0002 */
[----:B------:R-:W-:Y:S02]  /*1b30*/  IMAD R10, R19, R0, RZ ;  /* 0x00000000130a7224 */ /* 0x000fe400078e02ff */
[-C--:B------:R-:W-:Y:S02]  /*1b40*/  @P3 IMAD R11, R23, R8.reuse, RZ ;  /* 0x00000008170b3224 */ /* 0x080fe400078e02ff */
[----:B------:R-:W-:-:S04]  /*1b50*/  @P3 IMAD.WIDE.U32 R8, R21, R8, RZ ;  /* 0x0000000815083225 */ /* 0x000fc800078e00ff */
[----:B------:R-:W-:Y:S01]  /*1b60*/  IMAD.WIDE.U32 R2, R18, R0, R4 ;  /* 0x0000000012027225 */ /* 0x000fe200078e0004 */
[----:B------:R-:W-:-:S03]  /*1b70*/  @P3 IADD3 R9, R9, R11, RZ ;  /* 0x0000000b09093210 */ /* 0x000fc60007ffe0ff */
[----:B------:R-:W-:Y:S01]  /*1b80*/  IMAD R4, R18, R26, R10 ;  /* 0x0000001a12047224 */ /* 0x000fe200078e020a */
[----:B------:R-:W-:Y:S01]  /*1b90*/  @!P3 MOV R8, R6 ;  /* 0x000000060008b202 */ /* 0x000fe20000000f00 */
[----:B------:R-:W-:Y:S01]  /*1ba0*/  @!P3 IMAD.IADD R9, R7, 0x1, R12 ;  /* 0x000000010709b824 */ /* 0x000fe200078e020c */
[----:B------:R-:W-:Y:S01]  /*1bb0*/  MOV R15, R2 ;  /* 0x00000002000f7202 */ /* 0x000fe20000000f00 */
[----:B------:R-:W-:Y:S01]  /*1bc0*/  IMAD.IADD R23, R3, 0x1, R4 ;  /* 0x0000000103177824 */ /* 0x000fe200078e0204 */
[----:B------:R-:W-:Y:S02]  /*1bd0*/  MOV R14, R17 ;  /* 0x00000011000e7202 */ /* 0x000fe40000000f00 */
[----:B-1----:R-:W-:Y:S02]  /*1be0*/  MOV R16, R0 ;  /* 0x0000000000107202 */ /* 0x002fe40000000f00 */
.L_x_4062:
[----:B------:R-:W-:Y:S05]  /*1bf0*/  BSYNC B0 ;  /* 0x0000000000007941 */ /* 0x000fea0003800000 */
.L_x_4060:
[----:B------:R-:W2:Y:S04]  /*1c00*/  LDL R30, [R1+0x10] ;  /* 0x00001000011e7983 */ /* 0x000ea80000100800 */
[----:B------:R-:W3:Y:S01]  /*1c10*/  LDL R34, [R1+0x14] ;  /* 0x0000140001227983 */ /* 0x000ee20000100800 */
[----:B------:R-:W-:-:S03]  /*1c20*/  ISETP.NE.AND P1, PT, R27, -0x1, PT ;  /* 0xffffffff1b00780c */ /* 0x000fc60003f25270 */
[----:B------:R-:W4:Y:S04]  /*1c30*/  LD.E.64 R4, desc[UR6][R160.64+0x30] ;  /* 0x00003006a0047980 */ /* 0x000f28000c101b00 */
[----:B------:R-:W4:Y:S04]  /*1c40*/  LD.E.64 R12, desc[UR6][R160.64+0x48] ;  /* 0x00004806a00c7980 */ /* 0x000f28000c101b00 */
[----:B------:R-:W4:Y:S04]  /*1c50*/  LD.E.64 R18, desc[UR6][R160.64+0x8] ;  /* 0x00000806a0127980 */ /* 0x000f28000c101b00 */
[----:B------:R-:W4:Y:S04]  /*1c60*/  @!P1 LD.E.64 R6, desc[UR6][R160.64+0x18] ;  /* 0x00001806a0069980 */ /* 0x000f28000c101b00 */
[----:B------:R-:W4:Y:S04]  /*1c70*/  LD.E.64 R20, desc[UR6][R160.64+0x10] ;  /* 0x00001006a0147980 */ /* 0x000f28000c101b00 */
[----:B------:R-:W4:Y:S04]  /*1c80*/  LD.E R38, desc[UR6][R160.64+0xc0] ;  /* 0x0000c006a0267980 */ /* 0x000f28000c101900 */
        /* <DEDUP_REMOVED lines=9> */
[----:B------:R-:W-:Y:S01]  /*1d20*/  SHF.R.S32.HI R159, RZ, 0x1f, R158 ;  /* 0x0000001fff9f7819 */ /* 0x000fe2000001149e */
[----:B------:R-:W-:-:S03]  /*1d30*/  IMAD.SHL.U32 R8, R78, 0x40, RZ ;  /* 0x000000404e087824 */ /* 0x000fc600078e00ff */
[----:B------:R-:W-:Y:S02]  /*1d40*/  IADD3.X R3, R159, R9, RZ, P0, !PT ;  /* 0x000000099f037210 */ /* 0x000fe400007fe4ff */
[----:B------:R-:W-:Y:S01]  /*1d50*/  LOP3.LUT R8, R8, 0x1c0, RZ, 0xc0, !PT ;  /* 0x000001c008087812 */ /* 0x000fe200078ec0ff */
[----:B-----5:R-:W-:-:S04]  /*1d60*/  IMAD R10, R25, R16, RZ ;  /* 0x00000010190a7224 */ /* 0x020fc800078e02ff */
[----:B------:R-:W-:Y:S01]  /*1d70*/  IMAD R10, R26, R24, R10 ;  /* 0x000000181a0a7224 */ /* 0x000fe200078e020a */
[----:B------:R-:W-:Y:S02]  /*1d80*/  SHF.R.S32.HI R246, RZ, 0x1f, R31 ;  /* 0x0000001ffff67819 */ /* 0x000fe4000001141f */
[----:B------:R-:W-:Y:S02]  /*1d90*/  SHF.R.S32.HI R249, RZ, 0x1f, R37 ;  /* 0x0000001ffff97819 */ /* 0x000fe40000011425 */
[----:B------:R-:W-:Y:S01]  /*1da0*/  SHF.R.S32.HI R79, RZ, 0x1f, R78 ;  /* 0x0000001fff4f7819 */ /* 0x000fe2000001144e */
[----:B------:R-:W-:Y:S01]  /*1db0*/  IMAD.MOV.U32 R190, RZ, RZ, 0x20 ;  /* 0x00000020ffbe7424 */ /* 0x000fe200078e00ff */
[C---:B------:R-:W-:Y:S01]  /*1dc0*/  SHF.L.U64.HI R162, R192.reuse, 0x4, R193 ;  /* 0x00000004c0a27819 */ /* 0x040fe200000102c1 */
[----:B------:R-:W-:Y:S02]  /*1dd0*/  IMAD.SHL.U32 R156, R192, 0x10, RZ ;  /* 0x00000010c09c7824 */ /* 0x000fe400078e00ff */
[----:B--2---:R-:W-:-:S02]  /*1de0*/  IMAD R0, R22, R30, RZ ;  /* 0x0000001e16007224 */ /* 0x004fc400078e02ff */
[----:B------:R-:W-:-:S04]  /*1df0*/  IMAD.WIDE.U32 R2, R14, R30, R2 ;  /* 0x0000001e0e027225 */ /* 0x000fc800078e0002 */
[----:B---3--:R-:W-:Y:S01]  /*1e00*/  IMAD R9, R14, R34, R0 ;  /* 0x000000220e097224 */ /* 0x008fe200078e0200 */
[----:B------:R-:W-:Y:S02]  /*1e10*/  LOP3.LUT R0, R8, 0x38, R158, 0xf8, !PT ;  /* 0x0000003808007812 */ /* 0x000fe400078ef89e */
[----:B------:R-:W-:Y:S01]  /*1e20*/  SHF.R.U32.HI R8, RZ, 0x3, R8 ;  /* 0x00000003ff087819 */ /* 0x000fe20000011608 */
[----:B------:R-:W-:Y:S01]  /*1e30*/  IMAD.IADD R3, R3, 0x1, R9 ;  /* 0x0000000103037824 */ /* 0x000fe200078e0209 */
[----:B------:R-:W-:Y:S02]  /*1e40*/  LEA.HI R9, R29, R32, RZ, 0x6 ;  /* 0x000000201d097211 */ /* 0x000fe400078f30ff */
[----:B------:R-:W-:Y:S01]  /*1e50*/  LOP3.LUT R8, R0, R8, RZ, 0x3c, !PT ;  /* 0x0000000800087212 */ /* 0x000fe200078e3cff */
[----:B------:R-:W-:-:S04]  /*1e60*/  IMAD.WIDE.U32 R2, R16, R24, R2 ;  /* 0x0000001810027225 */ /* 0x000fc800078e0002 */
[----:B------:R-:W-:Y:S02]  /*1e70*/  IMAD.SHL.U32 R0, R9, 0x8, RZ ;  /* 0x0000000809007824 */ /* 0x000fe400078e00ff */
[----:B------:R-:W-:Y:S02]  /*1e80*/  IMAD.IADD R11, R3, 0x1, R10 ;  /* 0x00000001030b7824 */ /* 0x000fe400078e020a */
[----:B------:R-:W-:Y:S01]  /*1e90*/  IMAD.MOV.U32 R10, RZ, RZ, R2 ;  /* 0x000000ffff0a7224 */ /* 0x000fe200078e0002 */
[----:B------:R-:W-:Y:S01]  /*1ea0*/  LOP3.LUT R244, R8, 0xfffffe00, R0, 0xf8, !PT ;  /* 0xfffffe0008f47812 */ /* 0x000fe200078ef800 */
[----:B----4-:R-:W-:Y:S01]  /*1eb0*/  @P1 IMAD.WIDE.U32 R8, R4, R27, RZ ;  /* 0x0000001b04081225 */ /* 0x010fe200078e00ff */
[----:B------:R-:W-:Y:S02]  /*1ec0*/  @P1 MOV R200, R4 ;  /* 0x0000000400c81202 */ /* 0x000fe40000000f00 */
[----:B------:R-:W-:Y:S01]  /*1ed0*/  LEA.HI R22, R29, R32, RZ, 0x4 ;  /* 0x000000201d167211 */ /* 0x000fe200078f20ff */
[----:B------:R-:W-:-:S02]  /*1ee0*/  @!P1 IMAD R0, R7, R31, RZ ;  /* 0x0000001f07009224 */ /* 0x000fc400078e02ff */
[----:B------:R-:W-:-:S04]  /*1ef0*/  @!P1 IMAD.WIDE.U32 R2, R6, R31, RZ ;  /* 0x0000001f06029225 */ /* 0x000fc800078e00ff */
[----:B------:R-:W-:Y:S02]  /*1f00*/  @!P1 IMAD.MOV.U32 R200, RZ, RZ, R4 ;  /* 0x000000ffffc89224 */ /* 0x000fe400078e0004 */
[----:B------:R-:W-:Y:S02]  /*1f10*/  @P1 IMAD.MOV.U32 R4, RZ, RZ, R8 ;  /* 0x000000ffff041224 */ /* 0x000fe400078e0008 */
[----:B------:R-:W-:Y:S02]  /*1f20*/  @P1 IMAD R14, R5, R27, RZ ;  /* 0x0000001b050e1224 */ /* 0x000fe400078e02ff */
[----:B------:R-:W-:Y:S02]  /*1f30*/  @!P1 IMAD R7, R6, R246, R0 ;  /* 0x000000f606079224 */ /* 0x000fe400078e0200 */
[----:B------:R-:W-:Y:S01]  /*1f40*/  @!P1 IMAD.MOV.U32 R4, RZ, RZ, R2 ;  /* 0x000000ffff049224 */ /* 0x000fe200078e0002 */
[----:B------:R-:W-:Y:S01]  /*1f50*/  LOP3.LUT R2, R22, 0xfffffff0, RZ, 0xc0, !PT ;  /* 0xfffffff016027812 */ /* 0x000fe200078ec0ff */
[----:B------:R-:W-:-:S02]  /*1f60*/  IMAD R0, R13, R37, RZ ;  /* 0x000000250d007224 */ /* 0x000fc400078e02ff */
[----:B------:R-:W-:Y:S01]  /*1f70*/  @P1 IMAD.MOV.U32 R201, RZ, RZ, R5 ;  /* 0x000000ffffc91224 */ /* 0x000fe200078e0005 */
[----:B------:R-:W-:Y:S01]  /*1f80*/  @!P1 MOV R201, R5 ;  /* 0x0000000500c99202 */ /* 0x000fe20000000f00 */
[----:B------:R-:W-:Y:S01]  /*1f90*/  @P1 IMAD.IADD R5, R9, 0x1, R14 ;  /* 0x0000000109051824 */ /* 0x000fe200078e020e */
[----:B------:R-:W-:Y:S01]  /*1fa0*/  @!P1 IADD3 R5, R3, R7, RZ ;  /* 0x0000000703059210 */ /* 0x000fe20007ffe0ff */
[----:B------:R-:W-:Y:S01]  /*1fb0*/  IMAD R14, R12, R249, R0 ;  /* 0x000000f90c0e7224 */ /* 0x000fe200078e0200 */
[----:B------:R-:W-:Y:S01]  /*1fc0*/  IADD3 R4, P1, R158, R4, RZ ;  /* 0x000000049e047210 */ /* 0x000fe20007f3e0ff */
[----:B------:R-:W-:Y:S01]  /*1fd0*/  IMAD.IADD R0, R32, 0x1, -R2 ;  /* 0x0000000120007824 */ /* 0x000fe200078e0a02 */
[----:B------:R-:W-:Y:S01]  /*1fe0*/  IADD3 R2, P0, R158, R15, RZ ;  /* 0x0000000f9e027210 */ /* 0x000fe20007f1e0ff */
[-C--:B------:R-:W-:Y:S02]  /*1ff0*/  IMAD R9, R193, R78.reuse, RZ ;  /* 0x0000004ec1097224 */ /* 0x080fe400078e02ff */
[C---:B------:R-:W-:Y:S01]  /*2000*/  IMAD.X R5, R159.reuse, 0x1, R5, P1 ;  /* 0x000000019f057824 */ /* 0x040fe200008e0605 */
[----:B------:R-:W-:Y:S01]  /*2010*/  IADD3.X R3, R159, R23, RZ, P0, !PT ;  /* 0x000000179f037210 */ /* 0x000fe200007fe4ff */
[----:B------:R-:W-:-:S02]  /*2020*/  IMAD R8, R34, R78, RZ ;  /* 0x0000004e22087224 */ /* 0x000fc400078e02ff */
[----:B------:R-:W-:-:S04]  /*2030*/  IMAD.WIDE.U32 R6, R37, R12, R4 ;  /* 0x0000000c25067225 */ /* 0x000fc800078e0004 */
[-C--:B------:R-:W-:Y:S02]  /*2040*/  IMAD R12, R79, R192.reuse, R9 ;  /* 0x000000c04f0c7224 */ /* 0x080fe400078e0209 */
[----:B------:R-:W-:-:S04]  /*2050*/  IMAD.WIDE.U32 R2, R78, R192, R2 ;  /* 0x000000c04e027225 */ /* 0x000fc800078e0002 */
[-C--:B------:R-:W-:Y:S02]  /*2060*/  IMAD R13, R79, R30.reuse, R8 ;  /* 0x0000001e4f0d7224 */ /* 0x080fe400078e0208 */
[----:B------:R-:W-:Y:S01]  /*2070*/  IMAD.WIDE.U32 R4, R78, R30, R10 ;  /* 0x0000001e4e047225 */ /* 0x000fe200078e000a */
[----:B------:R-:W-:-:S03]  /*2080*/  LEA R231, P1, R2, R18, 0x1 ;  /* 0x0000001202e77211 */ /* 0x000fc600078208ff */
        /* <DEDUP_REMOVED lines=14> */
[----:B------:R-:W-:-:S03]  /*2170*/  SHF.R.S32.HI R2, RZ, 0x8, R2 ;  /* 0x00000008ff027819 */ /* 0x000fc60000011402 */
[----:B------:R-:W-:Y:S01]  /*2180*/  IMAD.IADD R251, R0, 0x1, -R11 ;  /* 0x0000000100fb7824 */ /* 0x000fe200078e0a0b */
[----:B------:R-:W-:Y:S02]  /*2190*/  VIMNMX R139, R35, R2, !PT ;  /* 0x00000002238b7248 */ /* 0x000fe40007fe0100 */
[----:B------:R-:W-:Y:S02]  /*21a0*/  SHF.L.U64.HI R3, R30, 0x4, R34 ;  /* 0x000000041e037819 */ /* 0x000fe40000010222 */
[----:B------:R-:W-:Y:S02]  /*21b0*/  R2P PR, R251, 0x6 ;  /* 0x00000006fb007804 */ /* 0x000fe40000000000 */
[----:B------:R-:W-:Y:S01]  /*21c0*/  ISETP.GT.AND P0, PT, R33, R139, PT ;  /* 0x0000008b2100720c */ /* 0x000fe20003f04270 */
[----:B------:R-:W-:Y:S01]  /*21d0*/  STL [R1+0x4], R38 ;  /* 0x0000042601007387 */ /* 0x000fe20000100800 */
[----:B------:R-:W-:-:S03]  /*21e0*/  IMAD R0, R9, R200, RZ ;  /* 0x000000c809007224 */ /* 0x000fc600078e02ff */
[----:B------:R-:W-:Y:S04]  /*21f0*/  STL [R1+0xc], R15 ;  /* 0x00000c0f01007387 */ /* 0x000fe80000100800 */
[----:B------:R1:W-:Y:S01]  /*2200*/  STL [R1], R3 ;  /* 0x0000000301007387 */ /* 0x0003e20000100800 */
[----:B------:R-:W-:Y:S01]  /*2210*/  IMAD R5, R8, R201, R0 ;  /* 0x000000c908057224 */ /* 0x000fe200078e0200 */
[----:B------:R-:W-:Y:S01]  /*2220*/  MOV R0, 0x10 ;  /* 0x0000001000007802 */ /* 0x000fe20000000f00 */
[----:B------:R-:W-:Y:S01]  /*2230*/  @!P4 IMAD.MOV.U32 R28, RZ, RZ, RZ ;  /* 0x000000ffff1cc224 */ /* 0x000fe200078e00ff */
[----:B------:R-:W-:Y:S01]  /*2240*/  SHF.L.U32 R226, R30, 0x4, RZ ;  /* 0x000000041ee27819 */ /* 0x000fe200000006ff */
[----:B------:R-:W-:Y:S01]  /*2250*/  IMAD.IADD R245, R243, 0x1, R5 ;  /* 0x00000001f3f57824 */ /* 0x000fe200078e0205 */
[----:B------:R-:W-:-:S02]  /*2260*/  SHF.R.S32.HI R250, RZ, 0x4, R22 ;  /* 0x00000004fffa7819 */ /* 0x000fc40000011416 */
[----:B------:R-:W-:Y:S02]  /*2270*/  SHF.L.U32 R27, R247, 0x2, RZ ;  /* 0x00000002f71b7819 */ /* 0x000fe400000006ff */
[----:B------:R-:W-:Y:S02]  /*2280*/  SEL R189, R0, 0xfffffff0, !P1 ;  /* 0xfffffff000bd7807 */ /* 0x000fe40004800000 */
[----:B------:R-:W-:Y:S02]  /*2290*/  SEL R190, R190, 0xffffffe0, !P2 ;  /* 0xffffffe0bebe7807 */ /* 0x000fe40005000000 */
[----:B-1----:R-:W-:-:S04]  /*22a0*/  LEA.HI R3, R29, R32, RZ, 0x5 ;  /* 0x000000201d037211 */ /* 0x002fc800078f28ff */
[----:B------:R-:W-:Y:S02]  /*22b0*/  LOP3.LUT R2, R3, 0xffffffe0, RZ, 0xc0, !PT ;  /* 0xffffffe003027812 */ /* 0x000fe400078ec0ff */
[----:B------:R-:W-:-:S03]  /*22c0*/  SHF.R.S32.HI R3, RZ, 0x5, R3 ;  /* 0x00000005ff037819 */ /* 0x000fc60000011403 */
[----:B------:R-:W-:Y:S01]  /*22d0*/  IMAD.IADD R2, R32, 0x1, -R2 ;  /* 0x0000000120027824 */ /* 0x000fe200078e0a02 */
        /* <DEDUP_REMOVED lines=14> */
[----:B------:R-:W-:Y:S01]  /*23c0*/  IADD3 R93, R78, 0x30, RZ ;  /* 0x000000304e5d7810 */ /* 0x000fe20007ffe0ff */
[----:B------:R-:W-:Y:S01]  /*23d0*/  IMAD.WIDE.U32 R194, R30, 0xa0, RZ ;  /* 0x000000a01ec27825 */ /* 0x000fe200078e00ff */
[C---:B------:R-:W-:Y:S02]  /*23e0*/  IADD3 R92, R78.reuse, 0x40, RZ ;  /* 0x000000404e5c7810 */ /* 0x040fe40007ffe0ff */
[----:B------:R-:W-:Y:S01]  /*23f0*/  IADD3 R90, R78, 0x60, RZ ;  /* 0x000000604e5a7810 */ /* 0x000fe20007ffe0ff */
[----:B------:R-:W-:Y:S01]  /*2400*/  IMAD.WIDE.U32 R184, R30, 0xe0, RZ ;  /* 0x000000e01eb87825 */ /* 0x000fe200078e00ff */
[C---:B------:R-:W-:Y:S02]  /*2410*/  IADD3 R89, R78.reuse, 0x70, RZ ;  /* 0x000000704e597810 */ /* 0x040fe40007ffe0ff */
[----:B------:R-:W-:Y:S01]  /*2420*/  IADD3 R87, R78, 0x90, RZ ;  /* 0x000000904e577810 */ /* 0x000fe20007ffe0ff */
[----:B------:R-:W-:Y:S01]  /*2430*/  IMAD.WIDE.U32 R182, R30, 0x120, RZ ;  /* 0x000001201eb67825 */ /* 0x000fe200078e00ff */
[----:B------:R-:W-:-:S02]  /*2440*/  IADD3 R86, R78, 0xa0, RZ ;  /* 0x000000a04e567810 */ /* 0x000fc40007ffe0ff */
[----:B------:R-:W-:Y:S01]  /*2450*/  IADD3 R84, R78, 0xc0, RZ ;  /* 0x000000c04e547810 */ /* 0x000fe20007ffe0ff */
[----:B------:R-:W-:Y:S01]  /*2460*/  IMAD.WIDE.U32 R178, R30, 0x160, RZ ;  /* 0x000001601eb27825 */ /* 0x000fe200078e00ff */
[C---:B------:R-:W-:Y:S02]  /*2470*/  IADD3 R83, R78.reuse, 0xd0, RZ ;  /* 0x000000d04e537810 */ /* 0x040fe40007ffe0ff */
[----:B------:R-:W-:Y:S01]  /*2480*/  IADD3 R94, R78, 0xf0, RZ ;  /* 0x000000f04e5e7810 */ /* 0x000fe20007ffe0ff */
[----:B------:R-:W-:Y:S01]  /*2490*/  IMAD.WIDE.U32 R176, R30, 0x180, RZ ;  /* 0x000001801eb07825 */ /* 0x000fe200078e00ff */
[C-C-:B------:R-:W-:Y:S02]  /*24a0*/  SHF.L.U64.HI R138, R192.reuse, 0x5, R193.reuse ;  /* 0x00000005c08a7819 */ /* 0x140fe400000102c1 */
[----:B------:R-:W-:Y:S01]  /*24b0*/  SHF.L.U32 R101, R192, 0x5, RZ ;  /* 0x00000005c0657819 */ /* 0x000fe200000006ff */
[----:B------:R-:W-:Y:S01]  /*24c0*/  IMAD.WIDE.U32 R172, R30, 0x1c0, RZ ;  /* 0x000001c01eac7825 */ /* 0x000fe200078e00ff */
[----:B------:R-:W-:-:S02]  /*24d0*/  SHF.L.U64.HI R137, R192, 0x6, R193 ;  /* 0x00000006c0897819 */ /* 0x000fc400000102c1 */
[----:B------:R-:W-:Y:S01]  /*24e0*/  SHF.L.U64.HI R136, R192, 0x7, R193 ;  /* 0x00000007c0887819 */ /* 0x000fe200000102c1 */
[----:B------:R-:W-:Y:S01]  /*24f0*/  IMAD.WIDE.U32 R186, R30, 0xc0, RZ ;  /* 0x000000c01eba7825 */ /* 0x000fe200078e00ff */
        /* <DEDUP_REMOVED lines=20> */
[C---:B-----5:R-:W-:Y:S02]  /*2640*/  SHF.L.U64.HI R132, R64.reuse, 0x5, R65 ;  /* 0x0000000540847819 */ /* 0x060fe40000010241 */
        /* <DEDUP_REMOVED lines=12> */
[-C--:B------:R-:W-:Y:S01]  /*2710*/  IMAD R11, R65, R17.reuse, RZ ;  /* 0x00000011410b7224 */ /* 0x080fe200078e02ff */
        /* <DEDUP_REMOVED lines=45> */
[----:B------:R-:W-:Y:S01]  /*29f0*/  IMAD R11, R34, 0x160, RZ ;  /* 0x00000160220b7824 */ /* 0x000fe200078e02ff */
[----:B------:R-:W-:Y:S01]  /*2a00*/  LEA.HI.X.SX32 R0, R0, R12, 0x1, P2 ;  /* 0x0000000c00007211 */ /* 0x000fe200010f0eff */
[----:B------:R-:W-:Y:S01]  /*2a10*/  IMAD R7, R34, 0x1c0, RZ ;  /* 0x000001c022077824 */ /* 0x000fe200078e02ff */
[----:B------:R-:W-:Y:S01]  /*2a20*/  SHF.L.U32 R17, R16, 0x1, RZ ;  /* 0x0000000110117819 */ /* 0x000fe200000006ff */
[----:B------:R-:W-:Y:S01]  /*2a30*/  IMAD R12, R34, 0x140, RZ ;  /* 0x00000140220c7824 */ /* 0x000fe200078e02ff */
        /* <DEDUP_REMOVED lines=15> */
[C---:B------:R-:W-:Y:S01]  /*2b30*/  IMAD R18, R34.reuse, 0xa0, RZ ;  /* 0x000000a022127824 */ /* 0x040fe200078e02ff */
[C---:B------:R-:W-:Y:S01]  /*2b40*/  IADD3.X R31, R15.reuse, R16, RZ, P1, !PT ;  /* 0x000000100f1f7210 */ /* 0x040fe20000ffe4ff */
[C---:B------:R-:W-:Y:S01]  /*2b50*/  IMAD R10, R34.reuse, 0x180, RZ ;  /* 0x00000180220a7824 */ /* 0x040fe200078e02ff */
[-C--:B------:R-:W-:Y:S01]  /*2b60*/  IADD3.X R75, R15, R0.reuse, RZ, P3, !PT ;  /* 0x000000000f4b7210 */ /* 0x080fe20001ffe4ff */
[----:B------:R-:W-:Y:S01]  /*2b70*/  IMAD R15, R34, 0xc0, RZ ;  /* 0x000000c0220f7824 */ /* 0x000fe200078e02ff */
[----:B------:R-:W-:Y:S01]  /*2b80*/  IADD3.X R74, R19, R0, RZ, P2, !PT ;  /* 0x00000000134a7210 */ /* 0x000fe200017fe4ff */
[----:B------:R-:W-:Y:S01]  /*2b90*/  IMAD R12, R3, 0x1c0, RZ ;  /* 0x000001c0030c7824 */ /* 0x000fe200078e02ff */
[C---:B------:R-:W-:Y:S01]  /*2ba0*/  SHF.L.U32 R0, R30.reuse, 0x5, RZ ;  /* 0x000000051e007819 */ /* 0x040fe200000006ff */
[----:B------:R-:W-:Y:S01]  /*2bb0*/  IMAD.IADD R233, R187, 0x1, R15 ;  /* 0x00000001bbe97824 */ /* 0x000fe200078e020f */
[C-C-:B------:R-:W-:Y:S01]  /*2bc0*/  SHF.L.U64.HI R22, R30.reuse, 0x6, R34.reuse ;  /* 0x000000061e167819 */ /* 0x140fe20000010222 */
[----:B------:R-:W-:Y:S01]  /*2bd0*/  IMAD R15, R3, 0x160, RZ ;  /* 0x00000160030f7824 */ /* 0x000fe200078e02ff */
[----:B------:R-:W-:Y:S01]  /*2be0*/  SHF.L.U64.HI R23, R30, 0x7, R34 ;  /* 0x000000071e177819 */ /* 0x000fe20000010222 */
        /* <DEDUP_REMOVED lines=90> */
.L_x_4167:
[----:B------:R-:W-:Y:S01]  /*3190*/  LOP3.LUT R33, R33, 0xfffffeff, RZ, 0xc0, !PT ;  /* 0xfffffeff21217812 */ /* 0x000fe200078ec0ff */
[----:B--2---:R-:W2:Y:S01]  /*31a0*/  LDL R2, [R1+0x4] ;  /* 0x0000040001027983 */ /* 0x004ea20000100800 */
[----:B------:R-:W-:Y:S01]  /*31b0*/  IMAD.SHL.U32 R20, R19, 0x100, RZ ;  /* 0x0000010013147824 */ /* 0x000fe200078e00ff */
[----:B------:R-:W-:Y:S02]  /*31c0*/  BSSY B2, `(.L_x_4064) ;  /* 0x0000cb3000027945 */ /* 0x000fe40003800000 */
[----:B---3--:R-:W3:Y:S01]  /*31d0*/  LDL R0, [R1] ;  /* 0x0000000001007983 */ /* 0x008ee20000100800 */
[----:B------:R-:W-:Y:S04]  /*31e0*/  VIADD R18, R20, 0xffffff00 ;  /* 0xffffff0014127836 */ /* 0x000fe80000000000 */
[--C-:B------:R-:W-:Y:S02]  /*31f0*/  IMAD.IADD R66, R252, 0x1, -R18.reuse ;  /* 0x00000001fc427824 */ /* 0x100fe400078e0a12 */
[----:B------:R-:W-:Y:S01]  /*3200*/  IMAD.IADD R67, R157, 0x1, -R18 ;  /* 0x000000019d437824 */ /* 0x000fe200078e0a12 */
[----:B--2---:R-:W-:Y:S04]  /*3210*/  ISETP.GE.AND P0, PT, R158, R2, PT ;  /* 0x000000029e00720c */ /* 0x004fe80003f06270 */
[CC--:B------:R-:W-:Y:S02]  /*3220*/  ISETP.GE.OR P1, PT, R81.reuse, R66.reuse, P0 ;  /* 0x000000425100720c */ /* 0x0c0fe40000726670 */
[-C--:B------:R-:W-:Y:S02]  /*3230*/  ISETP.GE.OR P3, PT, R92, R66.reuse, P0 ;  /* 0x000000425c00720c */ /* 0x080fe40000766670 */
[-C--:B------:R-:W-:Y:S02]  /*3240*/  ISETP.LT.OR P4, PT, R81, R67.reuse, P1 ;  /* 0x000000435100720c */ /* 0x080fe40000f81670 */
[CC--:B------:R-:W-:Y:S04]  /*3250*/  ISETP.GE.OR P1, PT, R80.reuse, R66.reuse, P0 ;  /* 0x000000425000720c */ /* 0x0c0fe80000726670 */
[-C--:B------:R-:W-:Y:S02]  /*3260*/  ISETP.LT.OR P6, PT, R80, R67.reuse, P1 ;  /* 0x000000435000720c */ /* 0x080fe40000fc1670 */
[C---:B------:R-:W-:Y:S04]  /*3270*/  ISETP.GE.OR P1, PT, R93.reuse, R66, P0 ;  /* 0x000000425d00720c */ /* 0x040fe80000726670 */
[----:B------:R-:W-:Y:S02]  /*3280*/  ISETP.LT.OR P5, PT, R93, R67, P1 ;  /* 0x000000435d00720c */ /* 0x000fe40000fa1670 */
[----:B------:R-:W-:Y:S02]  /*3290*/  @P4 LOP3.LUT R33, R33, 0x100, RZ, 0xfc, !PT ;  /* 0x0000010021214812 */ /* 0x000fe400078efcff */
[----:B----4-:R-:W-:Y:S02]  /*32a0*/  @!P4 IADD3 R4, P2, R46, R216, RZ ;  /* 0x000000d82e04c210 */ /* 0x010fe40007f5e0ff */
[----:B------:R-:W-:Y:S02]  /*32b0*/  LOP3.LUT R33, R33, 0xffffff7f, RZ, 0xc0, !PT ;  /* 0xffffff7f21217812 */ /* 0x000fe400078ec0ff */
[----:B------:R-:W-:Y:S02]  /*32c0*/  @!P4 LEA R2, P1, R226, R73, 0x1 ;  /* 0x00000049e202c211 */ /* 0x000fe400078208ff */
[----:B------:R-:W-:Y:S02]  /*32d0*/  @P6 LOP3.LUT R33, R33, 0x80, RZ, 0xfc, !PT ;  /* 0x0000008021216812 */ /* 0x000fe400078efcff */
[-C--:B------:R-:W-:Y:S02]  /*32e0*/  ISETP.LT.OR P4, PT, R92, R67.reuse, P3 ;  /* 0x000000435c00720c */ /* 0x080fe40001f81670 */
[C---:B------:R-:W-:Y:S02]  /*32f0*/  LOP3.LUT P3, RZ, R33.reuse, 0x100, RZ, 0xc0, !PT ;  /* 0x0000010021ff7812 */ /* 0x040fe4000786c0ff */
[----:B------:R-:W-:Y:S04]  /*3300*/  LOP3.LUT R33, R33, 0xffffffbf, RZ, 0xc0, !PT ;  /* 0xffffffbf21217812 */ /* 0x000fe800078ec0ff */
[----:B------:R-:W-:Y:S04]  /*3310*/  @P5 LOP3.LUT R33, R33, 0x40, RZ, 0xfc, !PT ;  /* 0x0000004021215812 */ /* 0x000fe800078efcff */
[----:B------:R-:W-:Y:S03]  /*3320*/  LOP3.LUT R33, R33, 0xffffffdf, RZ, 0xc0, !PT ;  /* 0xffffffdf21217812 */ /* 0x000fe600078ec0ff */
[----:B---3--:R-:W-:Y:S01]  /*3330*/  @!P3 LEA.HI.X R3, R226, R72, R0, 0x1, P1 ;  /* 0x00000048e203b211 */ /* 0x008fe200008f0c00 */
[----:B------:R-:W-:Y:S01]  /*3340*/  @!P3 IMAD.X R5, R47, 0x1, R217, P2 ;  /* 0x000000012f05b824 */ /* 0x000fe200010e06d9 */
[C---:B------:R-:W-:Y:S02]  /*3350*/  @!P6 IADD3 R8, P1, R46.reuse, R214, RZ ;  /* 0x000000d62e08e210 */ /* 0x040fe40007f3e0ff */
        /* <DEDUP_REMOVED lines=8> */
[----:B------:R-:W-:Y:S02]  /*33e0*/  @!P4 IADD3 R28, P1, R46, R212, RZ ;  /* 0x000000d42e1cc210 */ /* 0x000fe40007f3e0ff */
[-C--:B------:R-:W-:Y:S02]  /*33f0*/  ISETP.LT.OR P6, PT, R86, R67.reuse, P6 ;  /* 0x000000435600720c */ /* 0x080fe400037c1670 */
[----:B------:R-:W-:Y:S01]  /*3400*/  ISETP.GE.OR P5, PT, R85, R66, P0 ;  /* 0x000000425500720c */ /* 0x000fe200007a6670 */
[----:B------:R-:W-:Y:S01]  /*3410*/  @!P4 IMAD.X R29, R47, 0x1, R213, P1 ;  /* 0x000000012f1dc824 */ /* 0x000fe200008e06d5 */
[----:B------:R-:W-:Y:S02]  /*3420*/  @!P2 IADD3 R36, P1, R46, R166, RZ ;  /* 0x000000a62e24a210 */ /* 0x000fe40007f3e0ff */
[----:B------:R-:W-:Y:S02]  /*3430*/  @P2 LOP3.LUT R33, R33, 0x10, RZ, 0xfc, !PT ;  /* 0x0000001021212812 */ /* 0x000fe400078efcff */
[-C--:B------:R-:W-:Y:S01]  /*3440*/  ISETP.LT.OR P5, PT, R85, R67.reuse, P5 ;  /* 0x000000435500720c */ /* 0x080fe20002fa1670 */
[----:B------:R-:W-:Y:S01]  /*3450*/  @!P2 IMAD.X R37, R47, 0x1, R208, P1 ;  /* 0x000000012f25a824 */ /* 0x000fe200008e06d0 */
[CC--:B------:R-:W-:Y:S02]  /*3460*/  ISETP.GE.OR P1, PT, R90.reuse, R66.reuse, P0 ;  /* 0x000000425a00720c */ /* 0x0c0fe40000726670 */
[----:B------:R-:W-:Y:S02]  /*3470*/  LOP3.LUT R33, R33, 0xfffffff7, RZ, 0xc0, !PT ;  /* 0xfffffff721217812 */ /* 0x000fe400078ec0ff */
[-C--:B------:R-:W-:Y:S02]  /*3480*/  ISETP.LT.OR P2, PT, R90, R67.reuse, P1 ;  /* 0x000000435a00720c */ /* 0x080fe40000f41670 */
[CC--:B------:R-:W-:Y:S02]  /*3490*/  ISETP.GE.OR P4, PT, R84.reuse, R66.reuse, P0 ;  /* 0x000000425400720c */ /* 0x0c0fe40000786670 */
[C---:B------:R-:W-:Y:S02]  /*34a0*/  ISETP.GE.OR P3, PT, R83.reuse, R66, P0 ;  /* 0x000000425300720c */ /* 0x040fe40000766670 */
[-C--:B------:R-:W-:Y:S02]  /*34b0*/  ISETP.LT.OR P4, PT, R84, R67.reuse, P4 ;  /* 0x000000435400720c */ /* 0x080fe40002781670 */
[-C--:B------:R-:W-:Y:S05]  /*34c0*/  ISETP.LT.OR P3, PT, R83, R67.reuse, P3 ;  /* 0x000000435300720c */ /* 0x080fea0001f61670 */
        /* <DEDUP_REMOVED lines=60> */
[----:B------:R-:W-:Y:S02]  /*3890*/  @P5 LOP3.LUT R33, R33, 0x8000, RZ, 0xfc, !PT ;  /* 0x0000800021215812 */ /* 0x000fe400078efcff */
[----:B------:R-:W-:Y:S02]  /*38a0*/  @!P1 IADD3 R62, P6, R46, R140, RZ ;  /* 0x0000008c2e3e9210 */ /* 0x000fe40007fde0ff */
[C---:B------:R-:W-:Y:S02]  /*38b0*/  LOP3.LUT P5, RZ, R33.reuse, 0x40, RZ, 0xc0, !PT ;  /* 0x0000004021ff7812 */ /* 0x040fe400078ac0ff */
[----:B------:R-:W-:Y:S01]  /*38c0*/  LOP3.LUT R33, R33, 0xffffefff, RZ, 0xc0, !PT ;  /* 0xffffefff21217812 */ /* 0x000fe200078ec0ff */
[----:B------:R-:W-:Y:S01]  /*38d0*/  @!P1 IMAD.X R63, R47, 0x1, R163, P6 ;  /* 0x000000012f3f9824 */ /* 0x000fe200030e06a3 */
[----:B------:R-:W-:Y:S02]  /*38e0*/  ISETP.NE.AND P6, PT, R0, RZ, PT ;  /* 0x000000ff0000720c */ /* 0x000fe40003fc5270 */
[----:B------:R-:W-:Y:S04]  /*38f0*/  @P4 LOP3.LUT R33, R33, 0x1000, RZ, 0xfc, !PT ;  /* 0x0000100021214812 */ /* 0x000fe800078efcff */
[C---:B------:R-:W-:Y:S02]  /*3900*/  LOP3.LUT P4, RZ, R33.reuse, 0x20, RZ, 0xc0, !PT ;  /* 0x0000002021ff7812 */ /* 0x040fe4000788c0ff */
[----:B------:R-:W-:Y:S04]  /*3910*/  LOP3.LUT R33, R33, 0xfffbffff, RZ, 0xc0, !PT ;  /* 0xfffbffff21217812 */ /* 0x000fe800078ec0ff */
[----:B------:R-:W-:Y:S04]  /*3920*/  @P3 LOP3.LUT R33, R33, 0x40000, RZ, 0xfc, !PT ;  /* 0x0004000021213812 */ /* 0x000fe800078efcff */
[C---:B------:R-:W-:Y:S02]  /*3930*/  LOP3.LUT P3, RZ, R33.reuse, 0x80, RZ, 0xc0, !PT ;  /* 0x0000008021ff7812 */ /* 0x040fe4000786c0ff */
[----:B------:R-:W-:Y:S04]  /*3940*/  LOP3.LUT R33, R33, 0xfffffdff, RZ, 0xc0, !PT ;  /* 0xfffffdff21217812 */ /* 0x000fe800078ec0ff */
[----:B------:R-:W-:Y:S01]  /*3950*/  @P0 LOP3.LUT R33, R33, 0x200, RZ, 0xfc, !PT ;  /* 0x0000020021210812 */ /* 0x000fe200078efcff */
[----:B--2---:R1:W-:Y:S06]  /*3960*/  @!P0 ST.E.128 desc[UR6][R6.64], R24 ;  /* 0x0000001806008985 */ /* 0x0043ec000c101d06 */
        /* <DEDUP_REMOVED lines=12> */
[C---:B------:R-:W-:Y:S01]  /*3a30*/  LOP3.LUT P6, RZ, R33.reuse, 0x80000, RZ, 0xc0, !PT ;  /* 0x0008000021ff7812 */ /* 0x040fe200078cc0ff */
[----:B-1----:R-:W2:Y:S04]  /*3a40*/  @!P3 LD.E.128 R24, desc[UR6][R8.64] ;  /* 0x000000060818b980 */ /* 0x002ea8000c101d00 */
[----:B--2---:R1:W-:Y:S01]  /*3a50*/  @!P3 ST.E.128 desc[UR6][R6.64], R24 ;  /* 0x000000180600b985 */ /* 0x0043e2000c101d06 */
[----:B------:R-:W-:Y:S03]  /*3a60*/  LOP3.LUT P3, RZ, R33, 0x40000, RZ, 0xc0, !PT ;  /* 0x0004000021ff7812 */ /* 0x000fe6000786c0ff */
[----:B------:R-:W2:Y:S04]  /*3a70*/  @!P5 LD.E.128 R12, desc[UR6][R12.64] ;  /* 0x000000060c0cd980 */ /* 0x000ea8000c101d00 */
[----:B-1----:R-:W-:Y:S05]  /*3a80*/  @!P6 IADD3 R6, P0, R73, R186, RZ ;  /* 0x000000ba4906e210 */ /* 0x002fea0007f1e0ff */
[C---:B------:R-:W-:Y:S01]  /*3a90*/  @!P6 IMAD.X R7, R72.reuse, 0x1, R233, P0 ;  /* 0x000000014807e824 */ /* 0x040fe200000e06e9 */
[----:B------:R-:W-:Y:S11]  /*3aa0*/  LOP3.LUT P6, RZ, R33, 0x20000, RZ, 0xc0, !PT ;  /* 0x0002000021ff7812 */ /* 0x000ff600078cc0ff */
[----:B------:R-:W-:Y:S02]  /*3ab0*/  @!UPT UIADD3 URZ, URZ, URZ, URZ ;  /* 0x0000003f3f3ff290 */ /* 0x000fe4000fffe03f */
[----:B------:R-:W-:Y:S05]  /*3ac0*/  @!P6 IADD3 R24, P0, R73, R184, RZ ;  /* 0x000000b84918e210 */ /* 0x000fea0007f1e0ff */
[C---:B------:R-:W-:Y:S01]  /*3ad0*/  @!P6 IMAD.X R25, R72.reuse, 0x1, R232, P0 ;  /* 0x000000014819e824 */ /* 0x040fe200000e06e8 */
[----:B------:R-:W-:Y:S11]  /*3ae0*/  LOP3.LUT P6, RZ, R33, 0x10000, RZ, 0xc0, !PT ;  /* 0x0001000021ff7812 */ /* 0x000ff600078cc0ff */
[----:B------:R-:W-:Y:S02]  /*3af0*/  @!UPT UIADD3 URZ, URZ, URZ, URZ ;  /* 0x0000003f3f3ff290 */ /* 0x000fe4000fffe03f */
[----:B------:R-:W-:Y:S05]  /*3b00*/  @!P6 IADD3 R2, P0, R73, R236, RZ ;  /* 0x000000ec4902e210 */ /* 0x000fea0007f1e0ff */
[C---:B------:R-:W-:Y:S01]  /*3b10*/  @!P6 IMAD.X R3, R72.reuse, 0x1, R237, P0 ;  /* 0x000000014803e824 */ /* 0x040fe200000e06ed */
[C---:B------:R-:W-:Y:S01]  /*3b20*/  LOP3.LUT P6, RZ, R33.reuse, 0x4000, RZ, 0xc0, !PT ;  /* 0x0000400021ff7812 */ /* 0x040fe200078cc0ff */
[----:B--2---:R1:W-:Y:S01]  /*3b30*/  @!P5 ST.E.128 desc[UR6][R10.64], R12 ;  /* 0x0000000c0a00d985 */ /* 0x0043e2000c101d06 */
[----:B------:R-:W-:Y:S03]  /*3b40*/  LOP3.LUT P5, RZ, R33, 0x8000, RZ, 0xc0, !PT ;  /* 0x0000800021ff7812 */ /* 0x000fe600078ac0ff */
[----:B-1----:R-:W2:Y:S08]  /*3b50*/  @!P4 LD.E.128 R8, desc[UR6][R28.64] ;  /* 0x000000061c08c980 */ /* 0x002eb0000c101d00 */
[----:B------:R-:W-:Y:S05]  /*3b60*/  @!P6 IADD3 R14, P0, R73, R182, RZ ;  /* 0x000000b6490ee210 */ /* 0x000fea0007f1e0ff */
[C---:B------:R-:W-:Y:S01]  /*3b70*/  @!P6 IMAD.X R15, R72.reuse, 0x1, R230, P0 ;  /* 0x00000001480fe824 */ /* 0x040fe200000e06e6 */
[----:B------:R-:W-:Y:S11]  /*3b80*/  LOP3.LUT P6, RZ, R33, 0x2000, RZ, 0xc0, !PT ;  /* 0x0000200021ff7812 */ /* 0x000ff600078cc0ff */
[----:B------:R-:W-:Y:S02]  /*3b90*/  @!UPT UIADD3 URZ, URZ, URZ, URZ ;  /* 0x0000003f3f3ff290 */ /* 0x000fe4000fffe03f */
[C---:B------:R-:W-:Y:S05]  /*3ba0*/  @!P6 IADD3 R12, P0, R73.reuse, R180, RZ ;  /* 0x000000b4490ce210 */ /* 0x040fea0007f1e0ff */
[C---:B------:R-:W-:Y:S01]  /*3bb0*/  @!P6 IMAD.X R13, R72.reuse, 0x1, R223, P0 ;  /* 0x00000001480de824 */ /* 0x040fe200000e06df */
[----:B------:R-:W-:Y:S05]  /*3bc0*/  @!P5 IADD3 R34, P0, R73, R178, RZ ;  /* 0x000000b24922d210 */ /* 0x000fea0007f1e0ff */
[C---:B------:R-:W-:Y:S01]  /*3bd0*/  @!P5 IMAD.X R35, R72.reuse, 0x1, R222, P0 ;  /* 0x000000014823d824 */ /* 0x040fe200000e06de */
[----:B--2---:R1:W-:Y:S01]  /*3be0*/  @!P4 ST.E.128 desc[UR6][R4.64], R8 ;  /* 0x000000080400c985 */ /* 0x0043e2000c101d06 */
[C---:B------:R-:W-:Y:S02]  /*3bf0*/  LOP3.LUT P4, RZ, R33.reuse, 0x1000, RZ, 0xc0, !PT ;  /* 0x0000100021ff7812 */ /* 0x040fe4000788c0ff */
[----:B------:R-:W-:Y:S04]  /*3c00*/  LOP3.LUT R33, R33, 0xfffffbff, RZ, 0xc0, !PT ;  /* 0xfffffbff21217812 */ /* 0x000fe800078ec0ff */
        /* <DEDUP_REMOVED lines=16> */
[C---:B------:R-:W-:Y:S03]  /*3d10*/  @!P2 IADD3 R28, P0, R73.reuse, R172, RZ ;  /* 0x000000ac491ca210 */ /* 0x040fe60007f1e0ff */
[----:B------:R-:W2:Y:S02]  /*3d20*/  @!P6 LD.E.128 R36, desc[UR6][R44.64] ;  /* 0x000000062c24e980 */ /* 0x000ea4000c101d00 */
[C---:B------:R-:W-:Y:S01]  /*3d30*/  @!P2 IMAD.X R29, R72.reuse, 0x1, R219, P0 ;  /* 0x00000001481da824 */ /* 0x040fe200000e06db */
[----:B------:R-:W-:Y:S05]  /*3d40*/  @!P1 IADD3 R42, P0, R73, R170, RZ ;  /* 0x000000aa492a9210 */ /* 0x000fea0007f1e0ff */
[----:B------:R-:W-:Y:S01]  /*3d50*/  @!P1 IMAD.X R43, R72, 0x1, R218, P0 ;  /* 0x00000001482b9824 */ /* 0x000fe200000e06da */
[C---:B------:R-:W-:Y:S01]  /*3d60*/  LOP3.LUT P0, RZ, R33.reuse, 0x1, RZ, 0xc0, !PT ;  /* 0x0000000121ff7812 */ /* 0x040fe2000780c0ff */
[----:B--2---:R-:W-:Y:S01]  /*3d70*/  @!P6 ST.E.128 desc[UR6][R24.64], R36 ;  /* 0x000000241800e985 */ /* 0x004fe2000c101d06 */
[C---:B------:R-:W-:Y:S11]  /*3d80*/  LOP3.LUT P6, RZ, R33.reuse, 0x800, RZ, 0xc0, !PT ;  /* 0x0000080021ff7812 */ /* 0x040ff600078cc0ff */
[----:B------:R-:W-:Y:S02]  /*3d90*/  @!UPT UIADD3 URZ, URZ, URZ, URZ ;  /* 0x0000003f3f3ff290 */ /* 0x000fe4000fffe03f */
[----:B-1----:R-:W2:Y:S04]  /*3da0*/  @!P6 LD.E.128 R4, desc[UR6][R48.64] ;  /* 0x000000063004e980 */ /* 0x002ea8000c101d00 */
[----:B--2---:R1:W-:Y:S01]  /*3db0*/  @!P6 ST.E.128 desc[UR6][R2.64], R4 ;  /* 0x000000040200e985 */ /* 0x0043e2000c101d06 */
[----:B------:R-:W-:Y:S03]  /*3dc0*/  LOP3.LUT P6, RZ, R33, 0x400, RZ, 0xc0, !PT ;  /* 0x0000040021ff7812 */ /* 0x000fe600078cc0ff */
[----:B-1----:R-:W2:Y:S04]  /*3dd0*/  @!P0 LD.E.128 R4, desc[UR6][R50.64] ;  /* 0x0000000632048980 */ /* 0x002ea8000c101d00 */
[----:B--2---:R-:W-:Y:S06]  /*3de0*/  @!P0 ST.E.128 desc[UR6][R14.64], R4 ;  /* 0x000000040e008985 */ /* 0x004fec000c101d06 */
[----:B------:R-:W2:Y:S04]  /*3df0*/  @!P6 LD.E.128 R24, desc[UR6][R52.64] ;  /* 0x000000063418e980 */ /* 0x000ea8000c101d00 */
        /* <DEDUP_REMOVED lines=95> */
.L_x_4068:
[----:B------:R-:W-:Y:S05]  /*43f0*/  BSYNC B0 ;  /* 0x0000000000007941 */ /* 0x000fea0003800000 */
.L_x_4067:
        /* <DEDUP_REMOVED lines=61> */
.L_x_4070:
[----:B------:R-:W-:Y:S05]  /*47d0*/  BSYNC B0 ;  /* 0x0000000000007941 */ /* 0x000fea0003800000 */
.L_x_4069:
        /* <DEDUP_REMOVED lines=64> */
.L_x_4072:
[----:B------:R-:W-:Y:S05]  /*4be0*/  BSYNC B0 ;  /* 0x0000000000007941 */ /* 0x000fea0003800000 */
.L_x_4071:
        /* <DEDUP_REMOVED lines=71> */
.L_x_4074:
[----:B------:R-:W-:Y:S05]  /*5060*/  BSYNC B0 ;  /* 0x0000000000007941 */ /* 0x000fea0003800000 */
.L_x_4073:
        /* <DEDUP_REMOVED lines=64> */
.L_x_4076:
[----:B------:R-:W-:Y:S05]  /*5470*/  BSYNC B0 ;  /* 0x0000000000007941 */ /* 0x000fea0003800000 */
.L_x_4075:
        /* <DEDUP_REMOVED lines=71> */
.L_x_4078:
[----:B------:R-:W-:Y:S05]  /*58f0*/  BSYNC B0 ;  /* 0x0000000000007941 */ /* 0x000fea0003800000 */
.L_x_4077:
        /* <DEDUP_REMOVED lines=71> */
.L_x_4080:
[----:B------:R-:W-:Y:S05]  /*5d70*/  BSYNC B0 ;  /* 0x0000000000007941 */ /* 0x000fea0003800000 */
.L_x_4079:
        /* <DEDUP_REMOVED lines=71> */
.L_x_4082:
[----:B------:R-:W-:Y:S05]  /*61f0*/  BSYNC B0 ;  /* 0x0000000000007941 */ /* 0x000fea0003800000 */
.L_x_4081:
        /* <DEDUP_REMOVED lines=65> */
.L_x_4084:
[----:B------:R-:W-:Y:S05]  /*6610*/  BSYNC B0 ;  /* 0x0000000000007941 */ /* 0x000fea0003800000 */
.L_x_4083:
        /* <DEDUP_REMOVED lines=71> */
.L_x_4086:
[----:B------:R-:W-:Y:S05]  /*6a90*/  BSYNC B0 ;  /* 0x0000000000007941 */ /* 0x000fea0003800000 */
.L_x_4085:
        /* <DEDUP_REMOVED lines=69> */
.L_x_4088:
[----:B------:R-:W-:Y:S05]  /*6ef0*/  BSYNC B0 ;  /* 0x0000000000007941 */ /* 0x000fea0003800000 */
.L_x_4087:
        /* <DEDUP_REMOVED lines=80> */
.L_x_4090:
[----:B------:R-:W-:Y:S05]  /*7400*/  BSYNC B0 ;  /* 0x0000000000007941 */ /* 0x000fea0003800000 */
.L_x_4089:
        /* <DEDUP_REMOVED lines=68> */
.L_x_4092:
[----:B------:R-:W-:Y:S05]  /*7850*/  BSYNC B0 ;  /* 0x0000000000007941 */ /* 0x000fea0003800000 */
.L_x_4091:
        /* <DEDUP_REMOVED lines=68> */
.L_x_4094:
[----:B------:R-:W-:Y:S05]  /*7ca0*/  BSYNC B0 ;  /* 0x0000000000007941 */ /* 0x000fea0003800000 */
.L_x_4093:
        /* <DEDUP_REMOVED lines=68> */
.L_x_4096:
[----:B------:R-:W-:Y:S05]  /*80f0*/  BSYNC B0 ;  /* 0x0000000000007941 */ /* 0x000fea0003800000 */
.L_x_4095:
        /* <DEDUP_REMOVED lines=68> */
.L_x_4098:
[----:B------:R-:W-:Y:S05]  /*8540*/  BSYNC B0 ;  /* 0x0000000000007941 */ /* 0x000fea0003800000 */
.L_x_4097:
        /* <DEDUP_REMOVED lines=10> */
.L_x_4066:
        /* <DEDUP_REMOVED lines=100> */
.L_x_4103:
[----:B------:R-:W-:Y:S05]  /*8c30*/  BSYNC B0 ;  /* 0x0000000000007941 */ /* 0x000fea0003800000 */
.L_x_4102:
[----:B-----5:R2:W-:Y:S02]  /*8c40*/  ST.E.128 desc[UR6][R34.64], R8 ;  /* 0x0000000822007985 */ /* 0x0205e4000c101d06 */
.L_x_4101:
[----:B------:R-:W-:Y:S05]  /*8c50*/  BSYNC B1 ;  /* 0x0000000000017941 */ /* 0x000fea0003800000 */
.L_x_4100:
        /* <DEDUP_REMOVED lines=99> */
.L_x_4107:
[----:B------:R-:W-:Y:S05]  /*9290*/  BSYNC B0 ;  /* 0x0000000000007941 */ /* 0x000fea0003800000 */
.L_x_4106:
[----:B-----5:R3:W-:Y:S02]  /*92a0*/  ST.E.128 desc[UR6][R34.64], R8 ;  /* 0x0000000822007985 */ /* 0x0207e4000c101d06 */
.L_x_4105:
[----:B------:R-:W-:Y:S05]  /*92b0*/  BSYNC B1 ;  /* 0x0000000000017941 */ /* 0x000fea0003800000 */
.L_x_4104:
        /* <DEDUP_REMOVED lines=99> */
.L_x_4111:
[----:B------:R-:W-:Y:S05]  /*98f0*/  BSYNC B0 ;  /* 0x0000000000007941 */ /* 0x000fea0003800000 */
.L_x_4110:
[----:B-----5:R4:W-:Y:S02]  /*9900*/  ST.E.128 desc[UR6][R34.64], R8 ;  /* 0x0000000822007985 */ /* 0x0209e4000c101d06 */
.L_x_4109:
[----:B------:R-:W-:Y:S05]  /*9910*/  BSYNC B1 ;  /* 0x0000000000017941 */ /* 0x000fea0003800000 */
.L_x_4108:
        /* <DEDUP_REMOVED lines=106> */
.L_x_4115:
[----:B------:R-:W-:Y:S05]  /*9fc0*/  BSYNC B0 ;  /* 0x0000000000007941 */ /* 0x000fea0003800000 */
.L_x_4114:
[----:B-----5:R2:W-:Y:S02]  /*9fd0*/  ST.E.128 desc[UR6][R34.64], R8 ;  /* 0x0000000822007985 */ /* 0x0205e4000c101d06 */
.L_x_4113:
[----:B------:R-:W-:Y:S05]  /*9fe0*/  BSYNC B1 ;  /* 0x0000000000017941 */ /* 0x000fea0003800000 */
.L_x_4112:
        /* <DEDUP_REMOVED lines=99> */
.L_x_4119:
[----:B------:R-:W-:Y:S05]  /*a620*/  BSYNC B0 ;  /* 0x0000000000007941 */ /* 0x000fea0003800000 */
.L_x_4118:
[----:B-----5:R2:W-:Y:S02]  /*a630*/  ST.E.128 desc[UR6][R34.64], R8 ;  /* 0x0000000822007985 */ /* 0x0205e4000c101d06 */
.L_x_4117:
[----:B------:R-:W-:Y:S05]  /*a640*/  BSYNC B1 ;  /* 0x0000000000017941 */ /* 0x000fea0003800000 */
.L_x_4116:
        /* <DEDUP_REMOVED lines=106> */
.L_x_4123:
[----:B------:R-:W-:Y:S05]  /*acf0*/  BSYNC B0 ;  /* 0x0000000000007941 */ /* 0x000fea0003800000 */
.L_x_4122:
[----:B-----5:R2:W-:Y:S02]  /*ad00*/  ST.E.128 desc[UR6][R34.64], R8 ;  /* 0x0000000822007985 */ /* 0x0205e4000c101d06 */
.L_x_4121:
[----:B------:R-:W-:Y:S05]  /*ad10*/  BSYNC B1 ;  /* 0x0000000000017941 */ /* 0x000fea0003800000 */
.L_x_4120:
        /* <DEDUP_REMOVED lines=106> */
.L_x_4127:
[----:B------:R-:W-:Y:S05]  /*b3c0*/  BSYNC B0 ;  /* 0x0000000000007941 */ /* 0x000fea0003800000 */
.L_x_4126:
[----:B-----5:R2:W-:Y:S02]  /*b3d0*/  ST.E.128 desc[UR6][R34.64], R8 ;  /* 0x0000000822007985 */ /* 0x0205e4000c101d06 */
.L_x_4125:
[----:B------:R-:W-:Y:S05]  /*b3e0*/  BSYNC B1 ;  /* 0x0000000000017941 */ /* 0x000fea0003800000 */
.L_x_4124:
        /* <DEDUP_REMOVED lines=106> */
.L_x_4131:
[----:B------:R-:W-:Y:S05]  /*ba90*/  BSYNC B0 ;  /* 0x0000000000007941 */ /* 0x000fea0003800000 */
.L_x_4130:
[----:B-----5:R2:W-:Y:S02]  /*baa0*/  ST.E.128 desc[UR6][R34.64], R8 ;  /* 0x0000000822007985 */ /* 0x0205e4000c101d06 */
.L_x_4129:
[----:B------:R-:W-:Y:S05]  /*bab0*/  BSYNC B1 ;  /* 0x0000000000017941 */ /* 0x000fea0003800000 */
.L_x_4128:
        /* <DEDUP_REMOVED lines=99> */
.L_x_4135:
[----:B------:R-:W-:Y:S05]  /*c0f0*/  BSYNC B0 ;  /* 0x0000000000007941 */ /* 0x000fea0003800000 */
.L_x_4134:
[----:B-----5:R2:W-:Y:S02]  /*c100*/  ST.E.128 desc[UR6][R34.64], R8 ;  /* 0x0000000822007985 */ /* 0x0205e4000c101d06 */
.L_x_4133:
[----:B------:R-:W-:Y:S05]  /*c110*/  BSYNC B1 ;  /* 0x0000000000017941 */ /* 0x000fea0003800000 */
.L_x_4132:
        /* <DEDUP_REMOVED lines=106> */
.L_x_4139:
[----:B------:R-:W-:Y:S05]  /*c7c0*/  BSYNC B0 ;  /* 0x0000000000007941 */ /* 0x000fea0003800000 */
.L_x_4138:
[----:B-----5:R2:W-:Y:S02]  /*c7d0*/  ST.E.128 desc[UR6][R34.64], R8 ;  /* 0x0000000822007985 */ /* 0x0205e4000c101d06 */
.L_x_4137:
[----:B------:R-:W-:Y:S05]  /*c7e0*/  BSYNC B1 ;  /* 0x0000000000017941 */ /* 0x000fea0003800000 */
.L_x_4136:
        /* <DEDUP_REMOVED lines=106> */
.L_x_4143:
[----:B------:R-:W-:Y:S05]  /*ce90*/  BSYNC B0 ;  /* 0x0000000000007941 */ /* 0x000fea0003800000 */
.L_x_4142:
[----:B-----5:R2:W-:Y:S02]  /*cea0*/  ST.E.128 desc[UR6][R34.64], R8 ;  /* 0x0000000822007985 */ /* 0x0205e4000c101d06 */
.L_x_4141:
[----:B------:R-:W-:Y:S05]  /*ceb0*/  BSYNC B1 ;  /* 0x0000000000017941 */ /* 0x000fea0003800000 */
.L_x_4140:
        /* <DEDUP_REMOVED lines=106> */
.L_x_4147:
[----:B------:R-:W-:Y:S05]  /*d560*/  BSYNC B0 ;  /* 0x0000000000007941 */ /* 0x000fea0003800000 */
.L_x_4146:
[----:B-----5:R2:W-:Y:S02]  /*d570*/  ST.E.128 desc[UR6][R34.64], R8 ;  /* 0x0000000822007985 */ /* 0x0205e4000c101d06 */
.L_x_4145:
[----:B------:R-:W-:Y:S05]  /*d580*/  BSYNC B1 ;  /* 0x0000000000017941 */ /* 0x000fea0003800000 */
.L_x_4144:
        /* <DEDUP_REMOVED lines=106> */
.L_x_4151:
[----:B------:R-:W-:Y:S05]  /*dc30*/  BSYNC B0 ;  /* 0x0000000000007941 */ /* 0x000fea0003800000 */
.L_x_4150:
[----:B-----5:R2:W-:Y:S02]  /*dc40*/  ST.E.128 desc[UR6][R34.64], R8 ;  /* 0x0000000822007985 */ /* 0x0205e4000c101d06 */
.L_x_4149:
[----:B------:R-:W-:Y:S05]  /*dc50*/  BSYNC B1 ;  /* 0x0000000000017941 */ /* 0x000fea0003800000 */
.L_x_4148:
        /* <DEDUP_REMOVED lines=106> */
.L_x_4155:
[----:B------:R-:W-:Y:S05]  /*e300*/  BSYNC B0 ;  /* 0x0000000000007941 */ /* 0x000fea0003800000 */
.L_x_4154:
[----:B-----5:R2:W-:Y:S02]  /*e310*/  ST.E.128 desc[UR6][R34.64], R8 ;  /* 0x0000000822007985 */ /* 0x0205e4000c101d06 */
.L_x_4153:
[----:B------:R-:W-:Y:S05]  /*e320*/  BSYNC B1 ;  /* 0x0000000000017941 */ /* 0x000fea0003800000 */
.L_x_4152:
        /* <DEDUP_REMOVED lines=106> */
.L_x_4159:
[----:B------:R-:W-:Y:S05]  /*e9d0*/  BSYNC B0 ;  /* 0x0000000000007941 */ /* 0x000fea0003800000 */
.L_x_4158:
[----:B-----5:R2:W-:Y:S02]  /*e9e0*/  ST.E.128 desc[UR6][R34.64], R8 ;  /* 0x0000000822007985 */ /* 0x0205e4000c101d06 */
.L_x_4157:
[----:B------:R-:W-:Y:S05]  /*e9f0*/  BSYNC B1 ;  /* 0x0000000000017941 */ /* 0x000fea0003800000 */
.L_x_4156:
        /* <DEDUP_REMOVED lines=105> */
.L_x_4163:
[----:B------:R-:W-:Y:S05]  /*f090*/  BSYNC B0 ;  /* 0x0000000000007941 */ /* 0x000fea0003800000 */
.L_x_4162:
[----:B-----5:R2:W-:Y:S02]  /*f0a0*/  ST.E.128 desc[UR6][R34.64], R8 ;  /* 0x0000000822007985 */ /* 0x0205e4000c101d06 */
.L_x_4161:
[----:B------:R-:W-:Y:S05]  /*f0b0*/  BSYNC B1 ;  /* 0x0000000000017941 */ /* 0x000fea0003800000 */
.L_x_4160:
        /* <DEDUP_REMOVED lines=11> */
.L_x_4065:
        /* <DEDUP_REMOVED lines=184> */
.L_x_4099:
[----:B------:R-:W-:Y:S05]  /*fcf0*/  BSYNC B2 ;  /* 0x0000000000027941 */ /* 0x000fea0003800000 */
.L_x_4064:
        /* <DEDUP_REMOVED lines=91> */
.L_x_4165:
        /* <DEDUP_REMOVED lines=12> */
.L_x_4166:
[----:B------:R-:W-:Y:S05]  /*10370*/  BSYNC B0 ;  /* 0x0000000000007941 */ /* 0x000fea0003800000 */
.L_x_4164:
[----:B------:R-:W-:Y:S04]  /*10380*/  IADD3 R19, R19, -0x1, RZ ;  /* 0xffffffff13137810 */ /* 0x000fe80007ffe0ff */
[----:B------:R-:W-:Y:S11]  /*10390*/  ISETP.GT.AND P0, PT, R19, R139, PT ;  /* 0x0000008b1300720c */ /* 0x000ff60003f04270 */
[----:B------:R-:W-:Y:S02]  /*103a0*/  @!UPT UIADD3 URZ, URZ, URZ, URZ ;  /* 0x0000003f3f3ff290 */ /* 0x000fe4000fffe03f */
[----:B------:R-:W-:Y:S05]  /*103b0*/  @P0 BRA `(.L_x_4167) ;  /* 0xffffff2c00740947 */ /* 0x000fea000383ffff */
.L_x_4063:
[----:B------:R-:W-:Y:S05]  /*103c0*/  WARPSYNC.ALL ;  /* 0x0000000000007948 */ /* 0x000fea0003800000 */
[----:B------:R-:W-:Y:S06]  /*103d0*/  BAR.SYNC.DEFER_BLOCKING 0x0 ;  /* 0x0000000000007b1d */ /* 0x000fec0000010000 */
[----:B------:R1:W5:Y:S04]  /*103e0*/  LDL R41, [R1+0x154] ;  /* 0x0001540001297983 */ /* 0x0003680000100800 */
[----:B------:R1:W5:Y:S04]  /*103f0*/  LDL R230, [R1+0x15c] ;  /* 0x00015c0001e67983 */ /* 0x0003680000100800 */
[----:B------:R-:W4:Y:S01]  /*10400*/  LD.E R33, desc[UR6][R160.64+0xd0] ;  /* 0x0000d006a0217980 */ /* 0x000f22000c101900 */
[----:B------:R-:W1:Y:S01]  /*10410*/  S2UR UR4, SR_CgaCtaId ;  /* 0x00000000000479c3 */ /* 0x000e620000008800 */
[----:B------:R-:W-:Y:S01]  /*10420*/  UMOV UR5, 0x400 ;  /* 0x0000040000057882 */ /* 0x000fe20000000000 */
[----:B------:R-:W-:Y:S01]  /*10430*/  BSSY B2, `(.L_x_4168) ;  /* 0x0000318000027945 */ /* 0x000fe20003800000 */
[----:B------:R-:W1:Y:S01]  /*10440*/  S2R R0, SR_CTAID.X ;  /* 0x0000000000007919 */ /* 0x000e620000002500 */
[C---:B--23--:R-:W-:Y:S01]  /*10450*/  SHF.L.U64.HI R6, R200.reuse, 0x4, R201 ;  /* 0x00000004c8067819 */ /* 0x04cfe200000102c9 */
[----:B----4-:R-:W-:Y:S01]  /*10460*/  IMAD.SHL.U32 R4, R200, 0x10, RZ ;  /* 0x00000010c8047824 */ /* 0x010fe200078e00ff */
[----:B------:R-:W2:Y:S01]  /*10470*/  S2R R184, SR_TID.X ;  /* 0x0000000000b87919 */ /* 0x000ea20000002100 */
[----:B-1----:R-:W-:-:S06]  /*10480*/  ULEA UR4, UR4, UR5, 0x18 ;  /* 0x0000000504047291 */ /* 0x002fcc000f8ec03f */
[----:B------:R-:W-:Y:S01]  /*10490*/  LEA R191, R244, UR4, 0x1 ;  /* 0x00000004f4bf7c11 */ /* 0x000fe2000f8e08ff */
[----:B------:R-:W-:Y:S01]  /*104a0*/  IMAD.SHL.U32 R195, R0, 0x40, RZ ;  /* 0x0000004000c37824 */ /* 0x000fe200078e00ff */
[----:B------:R-:W-:-:S13]  /*104b0*/  ISETP.NE.AND P0, PT, R33, RZ, PT ;  /* 0x000000ff2100720c */ /* 0x000fda0003f05270 */
[----:B--2---:R-:W-:Y:S05]  /*104c0*/  @!P0 BRA `(.L_x_4169) ;  /* 0x0000002c002c8947 */ /* 0x004fea0003800000 */
[----:B------:R-:W2:Y:S01]  /*104d0*/  LD.E.64 R2, desc[UR6][R160.64+0xf0] ;  /* 0x0000f006a0027980 */ /* 0x000ea2000c101b00 */
[----:B------:R-:W-:-:S03]  /*104e0*/  IMAD.MOV.U32 R0, RZ, RZ, RZ ;  /* 0x000000ffff007224 */ /* 0x000fc600078e00ff */
[----:B------:R-:W3:Y:S04]  /*104f0*/  LD.E.U8 R12, desc[UR6][R160.64+0x1b3] ;  /* 0x0001b306a00c7980 */ /* 0x000ee8000c101100 */
[----:B------:R-:W5:Y:S04]  /*10500*/  LD.E R36, desc[UR6][R160.64+0xc0] ;  /* 0x0000c006a0247980 */ /* 0x000f68000c101900 */
[----:B------:R-:W5:Y:S04]  /*10510*/  LD.E.64 R28, desc[UR6][R160.64+0x148] ;  /* 0x00014806a01c7980 */ /* 0x000f68000c101b00 */
[----:B------:R-:W5:Y:S01]  /*10520*/  LD.E.64 R26, desc[UR6][R160.64+0x150] ;  /* 0x00015006a01a7980 */ /* 0x000f62000c101b00 */
[----:B--2---:R-:W-:-:S04]  /*10530*/  ISETP.NE.U32.AND P1, PT, R2, RZ, PT ;  /* 0x000000ff0200720c */ /* 0x004fc80003f25070 */
[----:B------:R-:W-:-:S13]  /*10540*/  ISETP.NE.AND.EX P1, PT, R3, RZ, PT, P1 ;  /* 0x000000ff0300720c */ /* 0x000fda0003f25310 */
[----:B-----5:R-:W-:-:S04]  /*10550*/  @P1 LEA R2, P0, R41, R2, 0x2 ;  /* 0x0000000229021211 */ /* 0x020fc800078010ff */
[----:B------:R-:W-:-:S05]  /*10560*/  @P1 LEA.HI.X R3, R41, R3, R246, 0x2, P0 ;  /* 0x0000000329031211 */ /* 0x000fca00000f14f6 */
        /* <DEDUP_REMOVED lines=16> */
[----:B---3--:R-:W-:Y:S02]  /*10670*/  ISETP.NE.AND P0, PT, R12, RZ, PT ;  /* 0x000000ff0c00720c */ /* 0x008fe40003f05270 */
        /* <DEDUP_REMOVED lines=75> */
.L_x_4174:
[----:B------:R-:W-:Y:S05]  /*10b30*/  BSYNC B0 ;  /* 0x0000000000007941 */ /* 0x000fea0003800000 */
.L_x_4173:
[----:B-----5:R3:W-:Y:S02]  /*10b40*/  STS.128 [R191], R4 ;  /* 0x00000004bf007388 */ /* 0x0207e40000000c00 */
.L_x_4172:
[----:B------:R-:W-:Y:S05]  /*10b50*/  BSYNC B1 ;  /* 0x0000000000017941 */ /* 0x000fea0003800000 */
.L_x_4171:
        /* <DEDUP_REMOVED lines=62> */
.L_x_4178:
[----:B------:R-:W-:Y:S05]  /*10f40*/  BSYNC B0 ;  /* 0x0000000000007941 */ /* 0x000fea0003800000 */
.L_x_4177:
[----:B-----5:R1:W-:Y:S02]  /*10f50*/  STS.128 [R191+0x800], R4 ;  /* 0x00080004bf007388 */ /* 0x0203e40000000c00 */
.L_x_4176:
[----:B------:R-:W-:Y:S05]  /*10f60*/  BSYNC B1 ;  /* 0x0000000000017941 */ /* 0x000fea0003800000 */
.L_x_4175:
        /* <DEDUP_REMOVED lines=63> */
.L_x_4182:
[----:B------:R-:W-:Y:S05]  /*11360*/  BSYNC B0 ;  /* 0x0000000000007941 */ /* 0x000fea0003800000 */
.L_x_4181:
[----:B-----5:R3:W-:Y:S02]  /*11370*/  STS.128 [R191+0x1000], R4 ;  /* 0x00100004bf007388 */ /* 0x0207e40000000c00 */
.L_x_4180:
[----:B------:R-:W-:Y:S05]  /*11380*/  BSYNC B1 ;  /* 0x0000000000017941 */ /* 0x000fea0003800000 */
.L_x_4179:
        /* <DEDUP_REMOVED lines=62> */
.L_x_4185:
[----:B------:R-:W-:Y:S05]  /*11770*/  BSYNC B0 ;  /* 0x0000000000007941 */ /* 0x000fea0003800000 */
.L_x_4184:
[----:B-----5:R1:W-:Y:S01]  /*11780*/  STS.128 [R191+0x1800], R4 ;  /* 0x00180004bf007388 */ /* 0x0203e20000000c00 */
[----:B------:R-:W-:Y:S05]  /*11790*/  BRA `(.L_x_4183) ;  /* 0x0000001c00847947 */ /* 0x000fea0003800000 */
.L_x_4170:
        /* <DEDUP_REMOVED lines=98> */
.L_x_4189:
[----:B------:R-:W-:Y:S05]  /*11dc0*/  BSYNC B0 ;  /* 0x0000000000007941 */ /* 0x000fea0003800000 */
.L_x_4188:
[----:B-----5:R3:W-:Y:S02]  /*11dd0*/  STS.128 [R191], R4 ;  /* 0x00000004bf007388 */ /* 0x0207e40000000c00 */
.L_x_4187:
[----:B------:R-:W-:Y:S05]  /*11de0*/  BSYNC B1 ;  /* 0x0000000000017941 */ /* 0x000fea0003800000 */
.L_x_4186:
        /* <DEDUP_REMOVED lines=101> */
.L_x_4193:
[----:B------:R-:W-:Y:S05]  /*12440*/  BSYNC B0 ;  /* 0x0000000000007941 */ /* 0x000fea0003800000 */
.L_x_4192:
[----:B-----5:R1:W-:Y:S02]  /*12450*/  STS.128 [R191+0x800], R4 ;  /* 0x00080004bf007388 */ /* 0x0203e40000000c00 */
.L_x_4191:
[----:B------:R-:W-:Y:S05]  /*12460*/  BSYNC B1 ;  /* 0x0000000000017941 */ /* 0x000fea0003800000 */
.L_x_4190:
        /* <DEDUP_REMOVED lines=102> */
.L_x_4197:
[----:B------:R-:W-:Y:S05]  /*12ad0*/  BSYNC B0 ;  /* 0x0000000000007941 */ /* 0x000fea0003800000 */
.L_x_4196:
[----:B-----5:R3:W-:Y:S02]  /*12ae0*/  STS.128 [R191+0x1000], R4 ;  /* 0x00100004bf007388 */ /* 0x0207e40000000c00 */
.L_x_4195:
[----:B------:R-:W-:Y:S05]  /*12af0*/  BSYNC B1 ;  /* 0x0000000000017941 */ /* 0x000fea0003800000 */
.L_x_4194:
        /* <DEDUP_REMOVED lines=101> */
.L_x_4199:
[----:B------:R-:W-:Y:S05]  /*13150*/  BSYNC B0 ;  /* 0x0000000000007941 */ /* 0x000fea0003800000 */
.L_x_4198:
[----:B-----5:R1:W-:Y:S01]  /*13160*/  STS.128 [R191+0x1800], R4 ;  /* 0x00180004bf007388 */ /* 0x0203e20000000c00 */
[----:B------:R-:W-:Y:S05]  /*13170*/  BRA `(.L_x_4183) ;  /* 0x00000004000c7947 */ /* 0x000fea0003800000 */
.L_x_4169:
        /* <DEDUP_REMOVED lines=20> */
.L_x_4201:
[----:B------:R-:W-:Y:S05]  /*132c0*/  BSYNC B0 ;  /* 0x0000000000007941 */ /* 0x000fea0003800000 */
.L_x_4200:
        /* <DEDUP_REMOVED lines=14> */
.L_x_4203:
[----:B------:R-:W-:Y:S05]  /*133b0*/  BSYNC B0 ;  /* 0x0000000000007941 */ /* 0x000fea0003800000 */
.L_x_4202:
        /* <DEDUP_REMOVED lines=14> */
.L_x_4205:
[----:B------:R-:W-:Y:S05]  /*134a0*/  BSYNC B0 ;  /* 0x0000000000007941 */ /* 0x000fea0003800000 */
.L_x_4204:
        /* <DEDUP_REMOVED lines=16> */
.L_x_4183:
[----:B------:R-:W-:Y:S05]  /*135b0*/  BSYNC B2 ;  /* 0x0000000000027941 */ /* 0x000fea0003800000 */
.L_x_4168:
[----:B------:R-:W5:Y:S01]  /*135c0*/  LDL R0, [R1+0x6c] ;  /* 0x00006c0001007983 */ /* 0x000f620000100800 */
[C---:B------:R-:W-:Y:S01]  /*135d0*/  VIADD R11, R78.reuse, 0x40 ;  /* 0x000000404e0b7836 */ /* 0x040fe20000000000 */
[----:B------:R-:W-:Y:S01]  /*135e0*/  BSSY B0, `(.L_x_4206) ;  /* 0x000001a000007945 */ /* 0x000fe20003800000 */
[C---:B------:R-:W-:Y:S02]  /*135f0*/  VIADD R10, R78.reuse, 0x50 ;  /* 0x000000504e0a7836 */ /* 0x040fe40000000000 */
[C---:B--2---:R-:W-:Y:S02]  /*13600*/  VIADD R9, R78.reuse, 0x60 ;  /* 0x000000604e097836 */ /* 0x044fe40000000000 */
[----:B------:R-:W-:Y:S02]  /*13610*/  VIADD R15, R78, 0x70 ;  /* 0x000000704e0f7836 */ /* 0x000fe40000000000 */
[----:B-----5:R-:W-:-:S04]  /*13620*/  VIADD R183, R0, 0xffffffff ;  /* 0xffffffff00b77836 */ /* 0x020fc80000000000 */
        /* <DEDUP_REMOVED lines=11> */
[----:B------:R-:W5:Y:S02]  /*136e0*/  LDL R0, [R1+0x4] ;  /* 0x0000040001007983 */ /* 0x000f640000100800 */
[----:B-----5:R-:W-:-:S13]  /*136f0*/  ISETP.GE.AND P2, PT, R158, R0, PT ;  /* 0x000000009e00720c */ /* 0x020fda0003f46270 */
        /* <DEDUP_REMOVED lines=8> */
.L_x_4207:
[----:B------:R-:W-:Y:S05]  /*13780*/  BSYNC B0 ;  /* 0x0000000000007941 */ /* 0x000fea0003800000 */
.L_x_4206:
[----:B------:R-:W-:Y:S01]  /*13790*/  BSSY B0, `(.L_x_4208) ;  /* 0x000000e000007945 */ /* 0x000fe20003800000 */
[----:B------:R-:W-:Y:S02]  /*137a0*/  ISETP.GE.AND P2, PT, R15, R8, PT ;  /* 0x000000080f00720c */ /* 0x000fe40003f46270 */
[----:B------:R-:W-:Y:S01]  /*137b0*/  IADD3 R14, R78, 0x80, RZ ;  /* 0x000000804e0e7810 */ /* 0x000fe20007ffe0ff */
[----:B------:R-:W-:Y:S05]  /*137c0*/  @P1 BRA `(.L_x_4209) ;  /* 0x0000000000281947 */ /* 0x000fea0003800000 */
[----:B------:R-:W5:Y:S02]  /*137d0*/  LDL R0, [R1+0x4] ;  /* 0x0000040001007983 */ /* 0x000f640000100800 */
[----:B-----5:R-:W-:-:S13]  /*137e0*/  ISETP.GE.AND P1, PT, R158, R0, PT ;  /* 0x000000009e00720c */ /* 0x020fda0003f26270 */
        /* <DEDUP_REMOVED lines=8> */
.L_x_4209:
[----:B------:R-:W-:Y:S05]  /*13870*/  BSYNC B0 ;  /* 0x0000000000007941 */ /* 0x000fea0003800000 */
.L_x_4208:
        /* <DEDUP_REMOVED lines=14> */
.L_x_4211:
[----:B------:R-:W-:Y:S05]  /*13960*/  BSYNC B0 ;  /* 0x0000000000007941 */ /* 0x000fea0003800000 */
.L_x_4210:
        /* <DEDUP_REMOVED lines=17> */
.L_x_4213:
[----:B------:R-:W-:Y:S05]  /*13a80*/  BSYNC B0 ;  /* 0x0000000000007941 */ /* 0x000fea0003800000 */
.L_x_4212:
        /* <DEDUP_REMOVED lines=14> */
.L_x_4215:
[----:B------:R-:W-:Y:S05]  /*13b70*/  BSYNC B0 ;  /* 0x0000000000007941 */ /* 0x000fea0003800000 */
.L_x_4214:
        /* <DEDUP_REMOVED lines=17> */
.L_x_4217:
[----:B------:R-:W-:Y:S05]  /*13c90*/  BSYNC B0 ;  /* 0x0000000000007941 */ /* 0x000fea0003800000 */
.L_x_4216:
        /* <DEDUP_REMOVED lines=17> */
.L_x_4219:
[----:B------:R-:W-:Y:S05]  /*13db0*/  BSYNC B0 ;  /* 0x0000000000007941 */ /* 0x000fea0003800000 */
.L_x_4218:
        /* <DEDUP_REMOVED lines=17> */
.L_x_4221:
[----:B------:R-:W-:Y:S05]  /*13ed0*/  BSYNC B0 ;  /* 0x0000000000007941 */ /* 0x000fea0003800000 */
.L_x_4220:
        /* <DEDUP_REMOVED lines=14> */
.L_x_4223:
[----:B------:R-:W-:Y:S05]  /*13fc0*/  BSYNC B0 ;  /* 0x0000000000007941 */ /* 0x000fea0003800000 */
.L_x_4222:
[----:B------:R-:W-:Y:S01]  /*13fd0*/  BSSY B0, `(.L_x_4224) ;  /* 0x0000010000007945 */ /* 0x000fe20003800000 */
[----:B------:R-:W-:-:S03]  /*13fe0*/  ISETP.GE.AND P1, PT, R20, R8, PT ;  /* 0x000000081400720c */ /* 0x000fc60003f26270 */
[----:B------:R-:W-:Y:S10]  /*13ff0*/  @P0 BRA `(.L_x_4225) ;  /* 0x0000000000340947 */ /* 0x000ff40003800000 */
        /* <DEDUP_REMOVED lines=13> */
.L_x_4225:
[----:B------:R-:W-:Y:S05]  /*140d0*/  BSYNC B0 ;  /* 0x0000000000007941 */ /* 0x000fea0003800000 */
.L_x_4224:
[----:B------:R-:W-:Y:S04]  /*140e0*/  BSSY B0, `(.L_x_4226) ;  /* 0x000000f000007945 */ /* 0x000fe80003800000 */
        /* <DEDUP_REMOVED lines=14> */
.L_x_4227:
[----:B------:R-:W-:Y:S05]  /*141d0*/  BSYNC B0 ;  /* 0x0000000000007941 */ /* 0x000fea0003800000 */
.L_x_4226:
        /* <DEDUP_REMOVED lines=15> */
.L_x_4229:
[----:B------:R-:W-:Y:S05]  /*142d0*/  BSYNC B0 ;  /* 0x0000000000007941 */ /* 0x000fea0003800000 */
.L_x_4228:
        /* <DEDUP_REMOVED lines=15> */
.L_x_4231:
[----:B------:R-:W-:Y:S05]  /*143d0*/  BSYNC B0 ;  /* 0x0000000000007941 */ /* 0x000fea0003800000 */
.L_x_4230:
        /* <DEDUP_REMOVED lines=15> */
.L_x_4233:
[----:B------:R-:W-:Y:S05]  /*144d0*/  BSYNC B0 ;  /* 0x0000000000007941 */ /* 0x000fea0003800000 */
.L_x_4232:
        /* <DEDUP_REMOVED lines=15> */
.L_x_4235:
[----:B------:R-:W-:Y:S05]  /*145d0*/  BSYNC B0 ;  /* 0x0000000000007941 */ /* 0x000fea0003800000 */
.L_x_4234:
        /* <DEDUP_REMOVED lines=15> */
.L_x_4237:
[----:B------:R-:W-:Y:S05]  /*146d0*/  BSYNC B0 ;  /* 0x0000000000007941 */ /* 0x000fea0003800000 */
.L_x_4236:
[----:B------:R-:W2:Y:S04]  /*146e0*/  LDL R0, [R1+0x158] ;  /* 0x0001580001007983 */ /* 0x000ea80000100800 */
[----:B----4-:R-:W4:Y:S04]  /*146f0*/  LD.E.64 R2, desc[UR6][R160.64+0x1c0] ;  /* 0x0001c006a0027980 */ /* 0x010f28000c101b00 */
[----:B-1----:R-:W3:Y:S01]  /*14700*/  LD.E.64 R6, desc[UR6][R160.64+0x1b8] ;  /* 0x0001b806a0067980 */ /* 0x002ee2000c101b00 */
[-C--:B------:R-:W-:Y:S02]  /*14710*/  ISETP.GE.AND P1, PT, R38, R8.reuse, PT ;  /* 0x000000082600720c */ /* 0x080fe40003f26270 */
[-C--:B------:R-:W-:Y:S01]  /*14720*/  ISETP.GE.AND P0, PT, R34, R8.reuse, PT ;  /* 0x000000082200720c */ /* 0x080fe20003f06270 */
[----:B------:R-:W0:Y:S01]  /*14730*/  LDGDEPBAR ;  /* 0x00000000000079af */ /* 0x000e220000000000 */
[----:B------:R-:W-:-:S02]  /*14740*/  ISETP.GE.AND P6, PT, R30, R8, PT ;  /* 0x000000081e00720c */ /* 0x000fc40003fc6270 */
[-C--:B------:R-:W-:Y:S01]  /*14750*/  ISETP.GE.AND P5, PT, R11, R8.reuse, PT ;  /* 0x000000080b00720c */ /* 0x080fe20003fa6270 */
[----:B------:R1:W5:Y:S01]  /*14760*/  LD.E R157, desc[UR6][R160.64+0xd8] ;  /* 0x0000d806a09d7980 */ /* 0x000362000c101900 */
[-C--:B------:R-:W-:Y:S02]  /*14770*/  ISETP.GE.AND P4, PT, R10, R8.reuse, PT ;  /* 0x000000080a00720c */ /* 0x080fe40003f86270 */
[----:B------:R-:W-:Y:S01]  /*14780*/  ISETP.GE.AND P3, PT, R9, R8, PT ;  /* 0x000000080900720c */ /* 0x000fe20003f66270 */
[----:B------:R1:W5:Y:S01]  /*14790*/  LD.E R181, desc[UR6][R160.64+0x188] ;  /* 0x00018806a0b57980 */ /* 0x000362000c101900 */
[----:B------:R-:W-:Y:S01]  /*147a0*/  BSSY B0, `(.L_x_4238) ;  /* 0x0000018000007945 */ /* 0x000fe20003800000 */
[----:B--2---:R-:W-:Y:S02]  /*147b0*/  IMAD.MOV.U32 R248, RZ, RZ, R0 ;  /* 0x000000fffff87224 */ /* 0x004fe400078e0000 */
[----:B----4-:R-:W-:Y:S02]  /*147c0*/  IMAD R3, R3, R41, RZ ;  /* 0x0000002903037224 */ /* 0x010fe400078e02ff */
[----:B------:R-:W-:-:S04]  /*147d0*/  IMAD.WIDE.U32 R4, R41, R2, R248 ;  /* 0x0000000229047225 */ /* 0x000fc800078e00f8 */
[----:B------:R-:W-:Y:S01]  /*147e0*/  IMAD R3, R2, R246, R3 ;  /* 0x000000f602037224 */ /* 0x000fe200078e0203 */
[----:B---3--:R-:W-:-:S03]  /*147f0*/  LEA R2, P2, R4, R6, 0x2 ;  /* 0x0000000604027211 */ /* 0x008fc600078410ff */
[----:B------:R-:W-:-:S05]  /*14800*/  IMAD.IADD R3, R5, 0x1, R3 ;  /* 0x0000000105037824 */ /* 0x000fca00078e0203 */
[----:B------:R-:W-:Y:S02]  /*14810*/  LEA.HI.X R3, R4, R7, R3, 0x2, P2 ;  /* 0x0000000704037211 */ /* 0x000fe400010f1403 */
[----:B------:R-:W-:-:S03]  /*14820*/  ISETP.GE.AND P2, PT, R78, R8, PT ;  /* 0x000000084e00720c */ /* 0x000fc60003f46270 */
[----:B------:R1:W5:Y:S01]  /*14830*/  LD.E R182, desc[UR6][R2.64] ;  /* 0x0000000602b67980 */ /* 0x000362000c101900 */
[----:B------:R-:W-:-:S04]  /*14840*/  DEPBAR.LE SB0, 0x0 ;  /* 0x000080000000791a */ /* 0x000fc80000000000 */
[----:B------:R-:W-:Y:S06]  /*14850*/  BAR.SYNC.DEFER_BLOCKING 0x0 ;  /* 0x0000000000007b1d */ /* 0x000fec0000010000 */
        /* <DEDUP_REMOVED lines=12> */
.L_x_4239:
[----:B------:R-:W-:Y:S05]  /*14920*/  BSYNC B0 ;  /* 0x0000000000007941 */ /* 0x000fea0003800000 */
.L_x_4238:
[----:B------:R4:W-:Y:S01]  /*14930*/  @P1 STS.128 [R191+0xa800], RZ ;  /* 0x00a800ffbf001388 */ /* 0x0009e20000000c00 */
[----:B------:R-:W-:Y:S01]  /*14940*/  BSSY B0, `(.L_x_4240) ;  /* 0x000000e000007945 */ /* 0x000fe20003800000 */
[----:B------:R-:W-:-:S03]  /*14950*/  ISETP.GE.AND P2, PT, R15, R8, PT ;  /* 0x000000080f00720c */ /* 0x000fc60003f46270 */
[----:B------:R-:W-:Y:S10]  /*14960*/  @P1 BRA `(.L_x_4241) ;  /* 0x00000000002c1947 */ /* 0x000ff40003800000 */
[----:B------:R-:W2:Y:S02]  /*14970*/  LDL R0, [R1+0x4] ;  /* 0x0000040001007983 */ /* 0x000ea40000100800 */
[----:B--2---:R-:W-:-:S13]  /*14980*/  ISETP.GE.AND P1, PT, R158, R0, PT ;  /* 0x000000009e00720c */ /* 0x004fda0003f26270 */
[----:B------:R2:W-:Y:S01]  /*14990*/  @P1 STS.128 [R191+0xa800], RZ ;  /* 0x00a800ffbf001388 */ /* 0x0005e20000000c00 */
[----:B------:R-:W-:Y:S05]  /*149a0*/  @P1 BRA `(.L_x_4241) ;  /* 0x00000000001c1947 */ /* 0x000fea0003800000 */
[----:B------:R-:W4:Y:S01]  /*149b0*/  LDL R0, [R1] ;  /* 0x0000000001007983 */ /* 0x000f220000100800 */
[----:B-1-3--:R-:W-:-:S04]  /*149c0*/  LEA R2, P1, R226, R224, 0x1 ;  /* 0x000000e0e2027211 */ /* 0x00afc800078208ff */
[----:B----4-:R-:W-:-:S05]  /*149d0*/  LEA.HI.X R3, R226, R225, R0, 0x1, P1 ;  /* 0x000000e1e2037211 */ /* 0x010fca00008f0c00 */
[----:B------:R-:W-:Y:S01]  /*149e0*/  @!PT LDS RZ, [RZ] ;  /* 0x00000000fffff984 */ /* 0x000fe20000000800 */
[----:B------:R-:W-:Y:S01]  /*149f0*/  @!PT LDS RZ, [RZ] ;  /* 0x00000000fffff984 */ /* 0x000fe20000000800 */
[----:B------:R-:W-:Y:S01]  /*14a00*/  @!PT LDS RZ, [RZ] ;  /* 0x00000000fffff984 */ /* 0x000fe20000000800 */
[----:B------:R1:W-:Y:S04]  /*14a10*/  LDGSTS.E.BYPASS.LTC128B.128 [R191+0xa800], desc[UR6][R2.64] ;  /* 0x0a80000002bf7fae */ /* 0x0003e8000b901d46 */
.L_x_4241:
[----:B------:R-:W-:Y:S05]  /*14a20*/  BSYNC B0 ;  /* 0x0000000000007941 */ /* 0x000fea0003800000 */
.L_x_4240:
        /* <DEDUP_REMOVED lines=8> */
[----:B------:R-:W1:Y:S04]  /*14ab0*/  LDL R0, [R1+0x10] ;  /* 0x0000100001007983 */ /* 0x000e680000100800 */
[----:B------:R-:W4:Y:S01]  /*14ac0*/  LDL R4, [R1+0x14] ;  /* 0x0000140001047983 */ /* 0x000f220000100800 */
[----:B-1-3--:R-:W-:-:S04]  /*14ad0*/  LEA R2, P0, R0, R224, 0x6 ;  /* 0x000000e000027211 */ /* 0x00afc800078030ff */
[----:B----4-:R-:W-:-:S05]  /*14ae0*/  LEA.HI.X R3, R0, R225, R4, 0x6, P0 ;  /* 0x000000e100037211 */ /* 0x010fca00000f3404 */
[----:B------:R-:W-:Y:S01]  /*14af0*/  @!PT LDS RZ, [RZ] ;  /* 0x00000000fffff984 */ /* 0x000fe20000000800 */
[----:B------:R-:W-:Y:S01]  /*14b00*/  @!PT LDS RZ, [RZ] ;  /* 0x00000000fffff984 */ /* 0x000fe20000000800 */
[----:B------:R-:W-:Y:S01]  /*14b10*/  @!PT LDS RZ, [RZ] ;  /* 0x00000000fffff984 */ /* 0x000fe20000000800 */
[----:B------:R1:W-:Y:S04]  /*14b20*/  LDGSTS.E.BYPASS.LTC128B.128 [R191+0xb000], desc[UR6][R2.64] ;  /* 0x0b00000002bf7fae */ /* 0x0003e8000b901d46 */
.L_x_4243:
[----:B------:R-:W-:Y:S05]  /*14b30*/  BSYNC B0 ;  /* 0x0000000000007941 */ /* 0x000fea0003800000 */
.L_x_4242:
        /* <DEDUP_REMOVED lines=20> */
.L_x_4245:
[----:B------:R-:W-:Y:S05]  /*14c80*/  BSYNC B0 ;  /* 0x0000000000007941 */ /* 0x000fea0003800000 */
.L_x_4244:
        /* <DEDUP_REMOVED lines=16> */
.L_x_4247:
[----:B------:R-:W-:Y:S05]  /*14d90*/  BSYNC B0 ;  /* 0x0000000000007941 */ /* 0x000fea0003800000 */
.L_x_4246:
        /* <DEDUP_REMOVED lines=20> */
.L_x_4249:
[----:B------:R-:W-:Y:S05]  /*14ee0*/  BSYNC B0 ;  /* 0x0000000000007941 */ /* 0x000fea0003800000 */
.L_x_4248:
[----:B------:R1:W-:Y:S01]  /*14ef0*/  @P3 STS.128 [R191+0xd000], RZ ;  /* 0x00d000ffbf003388 */ /* 0x0003e20000000c00 */
[----:B------:R-:W-:Y:S01]  /*14f00*/  BSSY B0, `(.L_x_4250) ;  /* 0x0000014000007945 */ /* 0x000fe20003800000 */
[----:B------:R-:W-:Y:S02]  /*14f10*/  ISETP.GE.AND P4, PT, R16, R8, PT ;  /* 0x000000081000720c */ /* 0x000fe40003f86270 */
[----:B------:R-:W-:Y:S01]  /*14f20*/  LEA.HI R7, R250, R250, RZ, 0x1 ;  /* 0x000000fafa077211 */ /* 0x000fe200078f08ff */
[----:B------:R-:W-:Y:S05]  /*14f30*/  @P3 BRA `(.L_x_4251) ;  /* 0x0000000000403947 */ /* 0x000fea0003800000 */
[----:B------:R-:W3:Y:S02]  /*14f40*/  LDL R0, [R1+0x4] ;  /* 0x0000040001007983 */ /* 0x000ee40000100800 */
[----:B---3--:R-:W-:-:S13]  /*14f50*/  ISETP.GE.AND P3, PT, R158, R0, PT ;  /* 0x000000009e00720c */ /* 0x008fda0003f66270 */
[----:B------:R3:W-:Y:S01]  /*14f60*/  @P3 STS.128 [R191+0xd000], RZ ;  /* 0x00d000ffbf003388 */ /* 0x0007e20000000c00 */
[----:B------:R-:W-:Y:S05]  /*14f70*/  @P3 BRA `(.L_x_4251) ;  /* 0x0000000000303947 */ /* 0x000fea0003800000 */
[----:B-1----:R-:W2:Y:S04]  /*14f80*/  LDL R2, [R1+0x10] ;  /* 0x0000100001027983 */ /* 0x002ea80000100800 */
        /* <DEDUP_REMOVED lines=11> */
.L_x_4251:
[----:B------:R-:W-:Y:S05]  /*15040*/  BSYNC B0 ;  /* 0x0000000000007941 */ /* 0x000fea0003800000 */
.L_x_4250:
        /* <DEDUP_REMOVED lines=24> */
.L_x_4253:
[----:B------:R-:W-:Y:S05]  /*151d0*/  BSYNC B0 ;  /* 0x0000000000007941 */ /* 0x000fea0003800000 */
.L_x_4252:
[----:B------:R-:W4:Y:S01]  /*151e0*/  LDL.LU R6, [R1+0xc] ;  /* 0x00000c0001067983 */ /* 0x000f220000300800 */
[----:B-1-3--:R-:W-:Y:S01]  /*151f0*/  IMAD.SHL.U32 R2, R78, 0x8, RZ ;  /* 0x000000084e027824 */ /* 0x00afe200078e00ff */
[----:B------:R-:W-:Y:S01]  /*15200*/  LOP3.LUT R9, R5, 0x1c0, RZ, 0xc0, !PT ;  /* 0x000001c005097812 */ /* 0x000fe200078ec0ff */
[----:B------:R-:W-:Y:S01]  /*15210*/  IMAD.SHL.U32 R3, R7, 0x8, RZ ;  /* 0x0000000807037824 */ /* 0x000fe200078e00ff */
[----:B------:R-:W1:Y:S01]  /*15220*/  S2R R10, SR_TID.X ;  /* 0x00000000000a7919 */ /* 0x000e620000002100 */
[----:B------:R-:W-:Y:S01]  /*15230*/  LOP3.LUT R0, R4, 0x1c0, RZ, 0xc0, !PT ;  /* 0x000001c004007812 */ /* 0x000fe200078ec0ff */
[----:B------:R-:W-:Y:S01]  /*15240*/  BSSY B0, `(.L_x_4254) ;  /* 0x000001c000007945 */ /* 0x000fe20003800000 */
[----:B------:R-:W-:Y:S01]  /*15250*/  SHF.R.U32.HI R4, RZ, 0x3, R9 ;  /* 0x00000003ff047819 */ /* 0x000fe20000011609 */
[----:B------:R3:W-:Y:S01]  /*15260*/  @P1 STS.128 [R191+0xe000], RZ ;  /* 0x00e000ffbf001388 */ /* 0x0007e20000000c00 */
[----:B------:R-:W-:Y:S02]  /*15270*/  ISETP.GE.AND P2, PT, R19, R8, PT ;  /* 0x000000081300720c */ /* 0x000fe40003f46270 */
[----:B-1----:R-:W-:-:S04]  /*15280*/  SHF.R.S32.HI R194, RZ, 0x1f, R10 ;  /* 0x0000001fffc27819 */ /* 0x002fc8000001140a */
[----:B------:R-:W-:-:S04]  /*15290*/  LEA.HI R194, R194, R10, RZ, 0x5 ;  /* 0x0000000ac2c27211 */ /* 0x000fc800078f28ff */
[----:B------:R-:W-:Y:S01]  /*152a0*/  SHF.R.S32.HI R194, RZ, 0x5, R194 ;  /* 0x00000005ffc27819 */ /* 0x000fe200000114c2 */
[----:B----4-:R-:W-:Y:S01]  /*152b0*/  IMAD.SHL.U32 R5, R6, 0x40, RZ ;  /* 0x0000004006057824 */ /* 0x010fe200078e00ff */
[----:B------:R-:W-:Y:S02]  /*152c0*/  LOP3.LUT R6, R9, 0x8, R2, 0xf8, !PT ;  /* 0x0000000809067812 */ /* 0x000fe400078ef802 */
[----:B------:R-:W-:Y:S02]  /*152d0*/  LOP3.LUT R2, R0, 0x8, R3, 0xf8, !PT ;  /* 0x0000000800027812 */ /* 0x000fe400078ef803 */
[----:B------:R-:W-:Y:S02]  /*152e0*/  LOP3.LUT R71, R5, 0xfffffe00, RZ, 0xc0, !PT ;  /* 0xfffffe0005477812 */ /* 0x000fe400078ec0ff */
[----:B------:R-:W-:Y:S02]  /*152f0*/  SHF.R.U32.HI R0, RZ, 0x3, R0 ;  /* 0x00000003ff007819 */ /* 0x000fe40000011600 */
[----:B------:R-:W-:Y:S01]  /*15300*/  LOP3.LUT R5, R6, R4, RZ, 0x3c, !PT ;  /* 0x0000000406057212 */ /* 0x000fe200078e3cff */
[----:B------:R-:W-:Y:S01]  /*15310*/  IMAD R4, R194, 0x400, R71 ;  /* 0x00000400c2047824 */ /* 0x000fe200078e0247 */
[----:B------:R-:W-:Y:S01]  /*15320*/  LOP3.LUT R70, R2, R0, RZ, 0x3c, !PT ;  /* 0x0000000002467212 */ /* 0x000fe200078e3cff */
[----:B---3--:R-:W-:Y:S06]  /*15330*/  @P1 BRA `(.L_x_4255) ;  /* 0x0000000000301947 */ /* 0x008fec0003800000 */
[----:B------:R-:W3:Y:S02]  /*15340*/  LDL R10, [R1+0x4] ;  /* 0x00000400010a7983 */ /* 0x000ee40000100800 */
[----:B---3--:R-:W-:-:S13]  /*15350*/  ISETP.GE.AND P1, PT, R158, R10, PT ;  /* 0x0000000a9e00720c */ /* 0x008fda0003f26270 */
[----:B------:R1:W-:Y:S01]  /*15360*/  @P1 STS.128 [R191+0xe000], RZ ;  /* 0x00e000ffbf001388 */ /* 0x0003e20000000c00 */
[----:B------:R-:W-:Y:S05]  /*15370*/  @P1 BRA `(.L_x_4255) ;  /* 0x0000000000201947 */ /* 0x000fea0003800000 */
[----:B------:R-:W3:Y:S04]  /*15380*/  LDL R10, [R1+0x10] ;  /* 0x00001000010a7983 */ /* 0x000ee80000100800 */
[----:B------:R-:W4:Y:S01]  /*15390*/  LDL R11, [R1+0x14] ;  /* 0x00001400010b7983 */ /* 0x000f220000100800 */
[----:B---3--:R-:W-:-:S04]  /*153a0*/  LEA R2, P1, R10, R224, 0x8 ;  /* 0x000000e00a027211 */ /* 0x008fc800078240ff */
[----:B----4-:R-:W-:-:S05]  /*153b0*/  LEA.HI.X R3, R10, R225, R11, 0x8, P1 ;  /* 0x000000e10a037211 */ /* 0x010fca00008f440b */
[----:B------:R-:W-:Y:S01]  /*153c0*/  @!PT LDS RZ, [RZ] ;  /* 0x00000000fffff984 */ /* 0x000fe20000000800 */
[----:B------:R-:W-:Y:S01]  /*153d0*/  @!PT LDS RZ, [RZ] ;  /* 0x00000000fffff984 */ /* 0x000fe20000000800 */
[----:B------:R-:W-:Y:S01]  /*153e0*/  @!PT LDS RZ, [RZ] ;  /* 0x00000000fffff984 */ /* 0x000fe20000000800 */
[----:B------:R3:W-:Y:S04]  /*153f0*/  LDGSTS.E.BYPASS.LTC128B.128 [R191+0xe000], desc[UR6][R2.64] ;  /* 0x0e00000002bf7fae */ /* 0x0007e8000b901d46 */
.L_x_4255:
[----:B------:R-:W-:Y:S05]  /*15400*/  BSYNC B0 ;  /* 0x0000000000007941 */ /* 0x000fea0003800000 */
.L_x_4254:
        /* <DEDUP_REMOVED lines=8> */
[----:B------:R-:W3:Y:S02]  /*15490*/  LDL R3, [R1+0x4] ;  /* 0x0000040001037983 */ /* 0x000ee40000100800 */
[----:B---3--:R-:W-:-:S13]  /*154a0*/  ISETP.GE.AND P0, PT, R158, R3, PT ;  /* 0x000000039e00720c */ /* 0x008fda0003f06270 */
[----:B------:R3:W-:Y:S01]  /*154b0*/  @P0 STS.128 [R191+0xe800], RZ ;  /* 0x00e800ffbf000388 */ /* 0x0007e20000000c00 */
[----:B------:R-:W-:Y:S05]  /*154c0*/  @P0 BRA `(.L_x_4257) ;  /* 0x00000000002c0947 */ /* 0x000fea0003800000 */
[----:B------:R-:W2:Y:S04]  /*154d0*/  LDL R3, [R1+0x14] ;  /* 0x0000140001037983 */ /* 0x000ea80000100800 */
[----:B------:R-:W4:Y:S01]  /*154e0*/  LDL R6, [R1+0x10] ;  /* 0x0000100001067983 */ /* 0x000f220000100800 */
        /* <DEDUP_REMOVED lines=9> */
.L_x_4257:
[----:B------:R-:W-:Y:S05]  /*15580*/  BSYNC B0 ;  /* 0x0000000000007941 */ /* 0x000fea0003800000 */
.L_x_4256:
[----:B------:R1:W-:Y:S01]  /*15590*/  @P6 STS.128 [R191+0xf000], RZ ;  /* 0x00f000ffbf006388 */ /* 0x0003e20000000c00 */
[----:B------:R-:W-:Y:S04]  /*155a0*/  BSSY B0, `(.L_x_4258) ;  /* 0x0000012000007945 */ /* 0x000fe80003800000 */
[----:B------:R-:W-:Y:S05]  /*155b0*/  @P6 BRA `(.L_x_4259) ;  /* 0x0000000000406947 */ /* 0x000fea0003800000 */
[----:B------:R-:W4:Y:S02]  /*155c0*/  LDL R0, [R1+0x4] ;  /* 0x0000040001007983 */ /* 0x000f240000100800 */
        /* <DEDUP_REMOVED lines=15> */
.L_x_4259:
[----:B------:R-:W-:Y:S05]  /*156c0*/  BSYNC B0 ;  /* 0x0000000000007941 */ /* 0x000fea0003800000 */
.L_x_4258:
[----:B------:R1:W-:Y:S01]  /*156d0*/  @P5 STS.128 [R191+0xf800], RZ ;  /* 0x00f800ffbf005388 */ /* 0x0003e20000000c00 */
[----:B------:R-:W-:Y:S04]  /*156e0*/  BSSY B0, `(.L_x_4260) ;  /* 0x0000012000007945 */ /* 0x000fe80003800000 */
[----:B------:R-:W-:Y:S05]  /*156f0*/  @P5 BRA `(.L_x_4261) ;  /* 0x0000000000405947 */ /* 0x000fea0003800000 */
[----:B------:R-:W3:Y:S02]  /*15700*/  LDL R0, [R1+0x4] ;  /* 0x0000040001007983 */ /* 0x000ee40000100800 */
[----:B---3--:R-:W-:-:S13]  /*15710*/  ISETP.GE.AND P0, PT, R158, R0, PT ;  /* 0x000000009e00720c */ /* 0x008fda0003f06270 */
[----:B------:R3:W-:Y:S01]  /*15720*/  @P0 STS.128 [R191+0xf800], RZ ;  /* 0x00f800ffbf000388 */ /* 0x0007e20000000c00 */
[----:B------:R-:W-:Y:S05]  /*15730*/  @P0 BRA `(.L_x_4261) ;  /* 0x0000000000300947 */ /* 0x000fea0003800000 */
[----:B--2---:R-:W2:Y:S04]  /*15740*/  LDL R2, [R1+0x10] ;  /* 0x0000100001027983 */ /* 0x004ea80000100800 */
        /* <DEDUP_REMOVED lines=11> */
.L_x_4261:
[----:B------:R-:W-:Y:S05]  /*15800*/  BSYNC B0 ;  /* 0x0000000000007941 */ /* 0x000fea0003800000 */
.L_x_4260:
        /* <DEDUP_REMOVED lines=19> */
.L_x_4263:
[----:B------:R-:W-:Y:S05]  /*15940*/  BSYNC B0 ;  /* 0x0000000000007941 */ /* 0x000fea0003800000 */
.L_x_4262:
        /* <DEDUP_REMOVED lines=19> */
.L_x_4265:
[----:B------:R-:W-:Y:S05]  /*15a80*/  BSYNC B0 ;  /* 0x0000000000007941 */ /* 0x000fea0003800000 */
.L_x_4264:
        /* <DEDUP_REMOVED lines=19> */
.L_x_4267:
[----:B------:R-:W-:Y:S05]  /*15bc0*/  BSYNC B0 ;  /* 0x0000000000007941 */ /* 0x000fea0003800000 */
.L_x_4266:
        /* <DEDUP_REMOVED lines=19> */
.L_x_4269:
[----:B------:R-:W-:Y:S05]  /*15d00*/  BSYNC B0 ;  /* 0x0000000000007941 */ /* 0x000fea0003800000 */
.L_x_4268:
[----:B------:R-:W-:Y:S01]  /*15d10*/  LDSM.16.M88.4 R4, [R186] ;  /* 0x00000000ba04783b */ /* 0x000fe20000000200 */
[----:B------:R-:W-:Y:S01]  /*15d20*/  R2P PR, R247, 0x6 ;  /* 0x00000006f7007804 */ /* 0x000fe20000000000 */
[----:B------:R-:W-:Y:S02]  /*15d30*/  IMAD.MOV.U32 R0, RZ, RZ, 0x20 ;  /* 0x00000020ff007424 */ /* 0x000fe400078e00ff */
[----:B------:R-:W4:Y:S01]  /*15d40*/  LDSM.16.M88.4 R20, [R163+0x3800] ;  /* 0x00380000a314783b */ /* 0x000f220000000200 */
[----:B--2---:R-:W-:Y:S02]  /*15d50*/  IMAD R2, R189, 0x2, R186 ;  /* 0x00000002bd027824 */ /* 0x004fe400078e02ba */
[----:B------:R-:W-:Y:S01]  /*15d60*/  SEL R187, R0, 0xffffffe0, !P1 ;  /* 0xffffffe000bb7807 */ /* 0x000fe20004800000 */
[----:B------:R-:W2:Y:S01]  /*15d70*/  LDSM.16.M88.4 R8, [R163+0x5000] ;  /* 0x00500000a308783b */ /* 0x000ea20000000200 */
[----:B------:R-:W-:-:S03]  /*15d80*/  VIADD R180, R163, 0x2040 ;  /* 0x00002040a3b47836 */ /* 0x000fc60000000000 */
[----:B------:R-:W1:Y:S01]  /*15d90*/  LDSM.16.M88.4 R48, [R163+0x6800] ;  /* 0x00680000a330783b */ /* 0x000e620000000200 */
[----:B------:R-:W-:-:S03]  /*15da0*/  IMAD.IADD R68, R163, 0x1, R187 ;  /* 0x00000001a3447824 */ /* 0x000fc600078e02bb */
[----:B------:R-:W3:Y:S04]  /*15db0*/  LDSM.16.M88.4 R24, [R163+0x3000] ;  /* 0x00300000a318783b */ /* 0x000ee80000000200 */
[----:B------:R-:W3:Y:S04]  /*15dc0*/  LDSM.16.M88.4 R16, [R163+0x4000] ;  /* 0x00400000a310783b */ /* 0x000ee80000000200 */
[----:B------:R-:W3:Y:S04]  /*15dd0*/  LDSM.16.M88.4 R12, [R163+0x4800] ;  /* 0x00480000a30c783b */ /* 0x000ee80000000200 */
[----:B------:R-:W3:Y:S04]  /*15de0*/  LDSM.16.M88.4 R32, [R163+0x2000] ;  /* 0x00200000a320783b */ /* 0x000ee80000000200 */
[----:B------:R-:W-:Y:S04]  /*15df0*/  LDSM.16.M88.4 R44, [R163+0x7000] ;  /* 0x00700000a32c783b */ /* 0x000fe80000000200 */
[----:B------:R-:W-:Y:S04]  /*15e00*/  LDSM.16.M88.4 R36, [R163+0x5800] ;  /* 0x00580000a324783b */ /* 0x000fe80000000200 */
[----:B------:R-:W-:Y:S01]  /*15e10*/  LDSM.16.M88.4 R40, [R163+0x6000] ;  /* 0x00600000a328783b */ /* 0x000fe20000000200 */
[C---:B----4-:R-:W-:Y:S03]  /*15e20*/  HMMA.16816.F32 R96, R4.reuse, R20, RZ ;  /* 0x000000140460723c */ /* 0x050fe600000018ff */
[----:B------:R-:W-:Y:S04]  /*15e30*/  LDSM.16.M88.4 R28, [R163+0x2800] ;  /* 0x00280000a31c783b */ /* 0x000fe80000000200 */
[----:B------:R-:W-:Y:S01]  /*15e40*/  STL [R1+0x70], R2 ;  /* 0x0000700201007387 */ /* 0x000fe20000100800 */
[C---:B------:R-:W-:Y:S03]  /*15e50*/  HMMA.16816.F32 R88, R4.reuse, R22, RZ ;  /* 0x000000160458723c */ /* 0x040fe600000018ff */
[----:B------:R-:W4:Y:S03]  /*15e60*/  LDSM.16.M88.4 R20, [R163+0x9000] ;  /* 0x00900000a314783b */ /* 0x000f260000000200 */
[C---:B--2---:R-:W-:Y:S01]  /*15e70*/  HMMA.16816.F32 R76, R4.reuse, R8, RZ ;  /* 0x00000008044c723c */ /* 0x044fe200000018ff */
[----:B------:R-:W0:Y:S05]  /*15e80*/  LDGDEPBAR ;  /* 0x00000000000079af */ /* 0x000e2a0000000000 */
[C---:B------:R-:W-:Y:S01]  /*15e90*/  HMMA.16816.F32 R64, R4.reuse, R10, RZ ;  /* 0x0000000a0440723c */ /* 0x040fe200000018ff */
[----:B------:R-:W-:Y:S05]  /*15ea0*/  LDSM.16.M88.4 R8, [R2] ;  /* 0x000000000208783b */ /* 0x000fea0000000200 */
[C---:B-1----:R-:W-:Y:S06]  /*15eb0*/  HMMA.16816.F32 R128, R4.reuse, R48, RZ ;  /* 0x000000300480723c */ /* 0x042fec00000018ff */
[C---:B------:R-:W-:Y:S01]  /*15ec0*/  HMMA.16816.F32 R132, R4.reuse, R50, RZ ;  /* 0x000000320484723c */ /* 0x040fe200000018ff */
[----:B------:R-:W1:Y:S05]  /*15ed0*/  LDSM.16.M88.4 R48, [R68+0x2000] ;  /* 0x002000004430783b */ /* 0x000e6a0000000200 */
[C---:B---3--:R-:W-:Y:S06]  /*15ee0*/  HMMA.16816.F32 R104, R4.reuse, R24, RZ ;  /* 0x000000180468723c */ /* 0x048fec00000018ff */
[C---:B------:R-:W-:Y:S01]  /*15ef0*/  HMMA.16816.F32 R100, R4.reuse, R26, RZ ;  /* 0x0000001a0464723c */ /* 0x040fe200000018ff */
[----:B------:R-:W2:Y:S05]  /*15f00*/  LDSM.16.M88.4 R24, [R163+0x7800] ;  /* 0x00780000a318783b */ /* 0x000eaa0000000200 */
[C---:B------:R-:W-:Y:S06]  /*15f10*/  HMMA.16816.F32 R92, R4.reuse, R16, RZ ;  /* 0x00000010045c723c */ /* 0x040fec00000018ff */
[C---:B------:R-:W-:Y:S01]  /*15f20*/  HMMA.16816.F32 R84, R4.reuse, R18, RZ ;  /* 0x000000120454723c */ /* 0x040fe200000018ff */
[----:B------:R-:W3:Y:S05]  /*15f30*/  LDSM.16.M88.4 R16, [R163+0x8000] ;  /* 0x00800000a310783b */ /* 0x000eea0000000200 */
[C---:B------:R-:W-:Y:S06]  /*15f40*/  HMMA.16816.F32 R80, R4.reuse, R12, RZ ;  /* 0x0000000c0450723c */ /* 0x040fec00000018ff */
[C---:B------:R-:W-:Y:S01]  /*15f50*/  HMMA.16816.F32 R72, R4.reuse, R14, RZ ;  /* 0x0000000e0448723c */ /* 0x040fe200000018ff */
[----:B------:R-:W3:Y:S05]  /*15f60*/  LDSM.16.M88.4 R12, [R163+0x8800] ;  /* 0x00880000a30c783b */ /* 0x000eea0000000200 */
[C---:B------:R-:W-:Y:S06]  /*15f70*/  HMMA.16816.F32 R120, R4.reuse, R32, RZ ;  /* 0x000000200478723c */ /* 0x040fec00000018ff */
[C---:B------:R-:W-:Y:S01]  /*15f80*/  HMMA.16816.F32 R116, R4.reuse, R34, RZ ;  /* 0x000000220474723c */ /* 0x040fe200000018ff */
[----:B------:R-:W3:Y:S05]  /*15f90*/  LDSM.16.M88.4 R32, [R163+0x9800] ;  /* 0x00980000a320783b */ /* 0x000eea0000000200 */
[C---:B----4-:R-:W-:Y:S06]  /*15fa0*/  HMMA.16816.F32 R220, R4.reuse, R20, RZ ;  /* 0x0000001404dc723c */ /* 0x050fec00000018ff */
[----:B------:R-:W-:Y:S06]  /*15fb0*/  HMMA.16816.F32 R240, R4, R22, RZ ;  /* 0x0000001604f0723c */ /* 0x000fec00000018ff */
[----:B-1----:R-:W-:Y:S06]  /*15fc0*/  HMMA.16816.F32 R20, R8, R48, R120 ;  /* 0x000000300814723c */ /* 0x002fec0000001878 */
[C---:B------:R-:W-:Y:S06]  /*15fd0*/  HMMA.16816.F32 R136, R4.reuse, R44, RZ ;  /* 0x0000002c0488723c */ /* 0x040fec00000018ff */
[C---:B------:R-:W-:Y:S01]  /*15fe0*/  HMMA.16816.F32 R144, R4.reuse, R46, RZ ;  /* 0x0000002e0490723c */ /* 0x040fe200000018ff */
[----:B------:R-:W1:Y:S05]  /*15ff0*/  LDSM.16.M88.4 R44, [R68+0x2800] ;  /* 0x00280000442c783b */ /* 0x000e6a0000000200 */
[C---:B--2---:R-:W-:Y:S06]  /*16000*/  HMMA.16816.F32 R172, R4.reuse, R24, RZ ;  /* 0x0000001804ac723c */ /* 0x044fec00000018ff */
[----:B------:R-:W-:Y:S01]  /*16010*/  HMMA.16816.F32 R176, R4, R26, RZ ;  /* 0x0000001a04b0723c */ /* 0x000fe200000018ff */
[----:B------:R-:W2:Y:S01]  /*16020*/  LDSM.16.M88.4 R24, [R68+0x4800] ;  /* 0x004800004418783b */ /* 0x000ea20000000200 */
[----:B------:R-:W-:-:S02]  /*16030*/  IMAD.MOV.U32 R121, RZ, RZ, R20 ;  /* 0x000000ffff797224 */ /* 0x000fc400078e0014 */
[----:B------:R-:W-:Y:S02]  /*16040*/  IMAD.MOV.U32 R120, RZ, RZ, R21 ;  /* 0x000000ffff787224 */ /* 0x000fe400078e0015 */
[----:B------:R-:W-:Y:S01]  /*16050*/  HMMA.16816.F32 R56, R4, R36, RZ ;  /* 0x000000240438723c */ /* 0x000fe200000018ff */
[----:B------:R-:W-:Y:S02]  /*16060*/  IMAD.MOV.U32 R49, RZ, RZ, R22 ;  /* 0x000000ffff317224 */ /* 0x000fe400078e0016 */
[----:B------:R-:W-:-:S03]  /*16070*/  IMAD.MOV.U32 R48, RZ, RZ, R23 ;  /* 0x000000ffff307224 */ /* 0x000fc600078e0017 */
[C---:B------:R-:W-:Y:S01]  /*16080*/  HMMA.16816.F32 R60, R4.reuse, R38, RZ ;  /* 0x00000026043c723c */ /* 0x040fe200000018ff */
[----:B------:R-:W-:Y:S05]  /*16090*/  LDSM.16.M88.4 R36, [R68+0x3800] ;  /* 0x003800004424783b */ /* 0x000fea0000000200 */
[C---:B------:R-:W-:Y:S06]  /*160a0*/  HMMA.16816.F32 R52, R4.reuse, R40, RZ ;  /* 0x000000280434723c */ /* 0x040fec00000018ff */
[C---:B------:R-:W-:Y:S01]  /*160b0*/  HMMA.16816.F32 R124, R4.reuse, R42, RZ ;  /* 0x0000002a047c723c */ /* 0x040fe200000018ff */
[----:B------:R-:W4:Y:S05]  /*160c0*/  LDSM.16.M88.4 R40, [R68+0x3000] ;  /* 0x003000004428783b */ /* 0x000f2a0000000200 */
[C---:B---3--:R-:W-:Y:S06]  /*160d0*/  HMMA.16816.F32 R196, R4.reuse, R16, RZ ;  /* 0x0000001004c4723c */ /* 0x048fec00000018ff */
[C---:B------:R-:W-:Y:S01]  /*160e0*/  HMMA.16816.F32 R200, R4.reuse, R18, RZ ;  /* 0x0000001204c8723c */ /* 0x040fe200000018ff */
[----:B------:R-:W3:Y:S05]  /*160f0*/  LDSM.16.M88.4 R16, [R68+0x5000] ;  /* 0x005000004410783b */ /* 0x000eea0000000200 */
[C---:B------:R-:W-:Y:S06]  /*16100*/  HMMA.16816.F32 R204, R4.reuse, R12, RZ ;  /* 0x0000000c04cc723c */ /* 0x040fec00000018ff */
[C---:B------:R-:W-:Y:S01]  /*16110*/  HMMA.16816.F32 R208, R4.reuse, R14, RZ ;  /* 0x0000000e04d0723c */ /* 0x040fe200000018ff */
[----:B------:R-:W3:Y:S05]  /*16120*/  LDSM.16.M88.4 R12, [R68+0x5800] ;  /* 0x00580000440c783b */ /* 0x000eea0000000200 */
[C---:B------:R-:W-:Y:S06]  /*16130*/  HMMA.16816.F32 R140, R4.reuse, R34, RZ ;  /* 0x00000022048c723c */ /* 0x040fec00000018ff */
[----:B------:R-:W-:Y:S06]  /*16140*/  HMMA.16816.F32 R112, R4, R28, RZ ;  /* 0x0000001c0470723c */ /* 0x000fec00000018ff */
[----:B------:R-:W-:Y:S06]  /*16150*/  HMMA.16816.F32 R20, R8, R50, R116 ;  /* 0x000000320814723c */ /* 0x000fec0000001874 */
[C---:B------:R-:W-:Y:S01]  /*16160*/  HMMA.16816.F32 R108, R4.reuse, R30, RZ ;  /* 0x0000001e046c723c */ /* 0x040fe200000018ff */
[----:B------:R-:W-:Y:S05]  /*16170*/  LDSM.16.M88.4 R28, [R68+0x4000] ;  /* 0x00400000441c783b */ /* 0x000fea0000000200 */
[----:B------:R-:W-:Y:S01]  /*16180*/  HMMA.16816.F32 R248, R4, R32, RZ ;  /* 0x0000002004f8723c */ /* 0x000fe200000018ff */
[----:B------:R-:W3:Y:S01]  /*16190*/  LDSM.16.M88.4 R4, [R68+0x6000] ;  /* 0x006000004404783b */ /* 0x000ee20000000200 */
[----:B------:R-:W-:-:S02]  /*161a0*/  IMAD.MOV.U32 R0, RZ, RZ, R140 ;  /* 0x000000ffff007224 */ /* 0x000fc400078e008c */
[----:B------:R-:W-:Y:S01]  /*161b0*/  IMAD.MOV.U32 R188, RZ, RZ, R141 ;  /* 0x000000ffffbc7224 */ /* 0x000fe200078e008d */
[----:B------:R-:W-:Y:S01]  /*161c0*/  LDSM.16.M88.4 R32, [R68+0x6800] ;  /* 0x006800004420783b */ /* 0x000fe20000000200 */
[----:B------:R-:W-:Y:S01]  /*161d0*/  IMAD.MOV.U32 R185, RZ, RZ, R142 ;  /* 0x000000ffffb97224 */ /* 0x000fe200078e008e */
[C---:B-1----:R-:W-:Y:S01]  /*161e0*/  HMMA.16816.F32 R244, R8.reuse, R44, R112 ;  /* 0x0000002c08f4723c */ /* 0x042fe20000001870 */
[----:B------:R-:W-:Y:S02]  /*161f0*/  IMAD.MOV.U32 R3, RZ, RZ, R143 ;  /* 0x000000ffff037224 */ /* 0x000fe400078e008f */
[----:B------:R-:W-:Y:S02]  /*16200*/  IMAD.MOV.U32 R123, RZ, RZ, R0 ;  /* 0x000000ffff7b7224 */ /* 0x000fe400078e0000 */
[----:B------:R-:W-:Y:S01]  /*16210*/  IMAD.MOV.U32 R51, RZ, RZ, R20 ;  /* 0x000000ffff337224 */ /* 0x000fe200078e0014 */
[----:B--2---:R-:W-:Y:S01]  /*16220*/  HMMA.16816.F32 R148, R8, R24, R80 ;  /* 0x000000180894723c */ /* 0x004fe20000001850 */
[----:B------:R-:W-:-:S02]  /*16230*/  IMAD.MOV.U32 R50, RZ, RZ, R21 ;  /* 0x000000ffff327224 */ /* 0x000fc400078e0015 */
[----:B------:R-:W-:Y:S02]  /*16240*/  IMAD.MOV.U32 R2, RZ, RZ, R22 ;  /* 0x000000ffff027224 */ /* 0x000fe400078e0016 */
[----:B------:R-:W-:Y:S01]  /*16250*/  IMAD.MOV.U32 R0, RZ, RZ, R23 ;  /* 0x000000ffff007224 */ /* 0x000fe200078e0017 */
[C---:B------:R-:W-:Y:S01]  /*16260*/  HMMA.16816.F32 R140, R8.reuse, R26, R72 ;  /* 0x0000001a088c723c */ /* 0x040fe20000001848 */
[----:B------:R-:W1:Y:S04]  /*16270*/  LDSM.16.M88.4 R24, [R68+0x7000] ;  /* 0x007000004418783b */ /* 0x000e680000000200 */
[----:B------:R-:W2:Y:S01]  /*16280*/  LDSM.16.M88.4 R20, [R68+0x7800] ;  /* 0x007800004414783b */ /* 0x000ea20000000200 */
[C---:B----4-:R-:W-:Y:S06]  /*16290*/  HMMA.16816.F32 R232, R8.reuse, R40, R104 ;  /* 0x0000002808e8723c */ /* 0x050fec0000001868 */
[C---:B------:R-:W-:Y:S06]  /*162a0*/  HMMA.16816.F32 R212, R8.reuse, R36, R96 ;  /* 0x0000002408d4723c */ /* 0x040fec0000001860 */
[C---:B---3--:R-:W-:Y:S06]  /*162b0*/  HMMA.16816.F32 R112, R8.reuse, R16, R76 ;  /* 0x000000100870723c */ /* 0x048fec000000184c */
[C---:B------:R-:W-:Y:S01]  /*162c0*/  HMMA.16816.F32 R104, R8.reuse, R18, R64 ;  /* 0x000000120868723c */ /* 0x040fe20000001840 */
[----:B------:R-:W3:Y:S05]  /*162d0*/  LDSM.16.M88.4 R16, [R68+0x8000] ;  /* 0x008000004410783b */ /* 0x000eea0000000200 */
[C---:B------:R-:W-:Y:S06]  /*162e0*/  HMMA.16816.F32 R96, R8.reuse, R12, R56 ;  /* 0x0000000c0860723c */ /* 0x040fec0000001838 */
[C---:B------:R-:W-:Y:S01]  /*162f0*/  HMMA.16816.F32 R76, R8.reuse, R14, R60 ;  /* 0x0000000e084c723c */ /* 0x040fe2000000183c */
[----:B------:R-:W4:Y:S05]  /*16300*/  LDSM.16.M88.4 R12, [R68+0x8800] ;  /* 0x00880000440c783b */ /* 0x000f2a0000000200 */
[C---:B------:R-:W-:Y:S06]  /*16310*/  HMMA.16816.F32 R56, R8.reuse, R6, R124 ;  /* 0x000000060838723c */ /* 0x040fec000000187c */
[----:B------:R-:W-:Y:S01]  /*16320*/  HMMA.16816.F32 R236, R8, R46, R108 ;  /* 0x0000002e08ec723c */ /* 0x000fe2000000186c */
[----:B------:R-:W-:Y:S01]  /*16330*/  IMAD.MOV.U32 R127, RZ, RZ, R0 ;  /* 0x000000ffff7f7224 */ /* 0x000fe200078e0000 */
[----:B------:R-:W4:Y:S01]  /*16340*/  LDSM.16.M88.4 R44, [R68+0x9800] ;  /* 0x00980000442c783b */ /* 0x000f220000000200 */
[----:B------:R-:W-:-:S02]  /*16350*/  VIADD R0, R163, 0x2000 ;  /* 0x00002000a3007836 */ /* 0x000fc40000000000 */
[----:B------:R-:W-:Y:S01]  /*16360*/  IMAD.MOV.U32 R126, RZ, RZ, R2 ;  /* 0x000000ffff7e7224 */ /* 0x000fe200078e0002 */
[C---:B------:R-:W-:Y:S01]  /*16370*/  HMMA.16816.F32 R168, R8.reuse, R38, R88 ;  /* 0x0000002608a8723c */ /* 0x040fe20000001858 */
[----:B------:R-:W-:Y:S02]  /*16380*/  IMAD R2, R190, 0x2, R186 ;  /* 0x00000002be027824 */ /* 0x000fe400078e02ba */
[----:B------:R-:W-:Y:S02]  /*16390*/  @P2 VIADD R180, R0, 0xffffffc0 ;  /* 0xffffffc000b42836 */ /* 0x000fe40000000000 */
[----:B------:R-:W-:Y:S01]  /*163a0*/  IMAD.MOV.U32 R124, RZ, RZ, R51 ;  /* 0x000000ffff7c7224 */ /* 0x000fe200078e0033 */
[C---:B------:R-:W-:Y:S01]  /*163b0*/  HMMA.16816.F32 R152, R8.reuse, R28, R92 ;  /* 0x0000001c0898723c */ /* 0x040fe2000000185c */
[----:B------:R-:W-:Y:S01]  /*163c0*/  IMAD.MOV.U32 R125, RZ, RZ, R50 ;  /* 0x000000ffff7d7224 */ /* 0x000fe200078e0032 */
[----:B------:R-:W-:Y:S04]  /*163d0*/  LDSM.16.M88.4 R36, [R180+0x1000] ;  /* 0x00100000b424783b */ /* 0x000fe80000000200 */
[C---:B------:R-:W-:Y:S01]  /*163e0*/  HMMA.16816.F32 R164, R8.reuse, R30, R84 ;  /* 0x0000001e08a4723c */ /* 0x040fe20000001854 */
[----:B------:R-:W4:Y:S01]  /*163f0*/  LDSM.16.M88.4 R28, [R68+0x9000] ;  /* 0x00900000441c783b */ /* 0x000f220000000200 */
[----:B------:R-:W3:Y:S04]  /*16400*/  S2R R0, SR_TID.X ;  /* 0x0000000000007919 */ /* 0x000ee80000002100 */
[C---:B------:R-:W-:Y:S01]  /*16410*/  HMMA.16816.F32 R216, R8.reuse, R42, R100 ;  /* 0x0000002a08d8723c */ /* 0x040fe20000001864 */
[----:B------:R-:W-:Y:S05]  /*16420*/  LDSM.16.M88.4 R40, [R180+0x800] ;  /* 0x00080000b428783b */ /* 0x000fea0000000200 */
[C---:B------:R-:W-:Y:S01]  /*16430*/  HMMA.16816.F32 R64, R8.reuse, R4, R52 ;  /* 0x000000040840723c */ /* 0x040fe20000001834 */
[----:B------:R-:W4:Y:S04]  /*16440*/  LDSM.16.M88.4 R4, [R2] ;  /* 0x000000000204783b */ /* 0x000f280000000200 */
[----:B------:R-:W-:Y:S01]  /*16450*/  LDSM.16.M88.4 R52, [R180] ;  /* 0x00000000b434783b */ /* 0x000fe20000000200 */
[C---:B-1----:R-:W-:Y:S06]  /*16460*/  HMMA.16816.F32 R92, R8.reuse, R26, R144 ;  /* 0x0000001a085c723c */ /* 0x042fec0000001890 */
[----:B--2---:R-:W-:Y:S01]  /*16470*/  HMMA.16816.F32 R88, R8, R20, R172 ;  /* 0x000000140858723c */ /* 0x004fe200000018ac */
        /* <DEDUP_REMOVED lines=8> */
[----:B------:R-:W1:Y:S01]  /*16500*/  LDSM.16.M88.4 R32, [R180+0x1800] ;  /* 0x00180000b420783b */ /* 0x000e620000000200 */
[----:B------:R-:W-:Y:S01]  /*16510*/  IMAD.MOV.U32 R175, RZ, RZ, R3 ;  /* 0x000000ffffaf7224 */ /* 0x000fe200078e0003 */
[----:B---3--:R-:W-:Y:S01]  /*16520*/  SHF.R.S32.HI R3, RZ, 0x1f, R0 ;  /* 0x0000001fff037819 */ /* 0x008fe20000011400 */
[----:B------:R-:W-:-:S02]  /*16530*/  IMAD.MOV.U32 R147, RZ, RZ, R48 ;  /* 0x000000ffff937224 */ /* 0x000fc400078e0030 */
[C---:B------:R-:W-:Y:S01]  /*16540*/  HMMA.16816.F32 R100, R8.reuse, R24, R136 ;  /* 0x000000180864723c */ /* 0x040fe20000001888 */
[----:B------:R-:W2:Y:S01]  /*16550*/  LDSM.16.M88.4 R24, [R180+0x2800] ;  /* 0x00280000b418783b */ /* 0x000ea20000000200 */
[----:B------:R-:W-:Y:S01]  /*16560*/  IMAD R188, R189, 0x2, R2 ;  /* 0x00000002bdbc7824 */ /* 0x000fe200078e0202 */
[----:B------:R-:W-:Y:S01]  /*16570*/  LEA.HI R3, R3, R0, RZ, 0x5 ;  /* 0x0000000003037211 */ /* 0x000fe200078f28ff */
[----:B------:R-:W-:Y:S01]  /*16580*/  IMAD.IADD R185, R187, 0x1, R180 ;  /* 0x00000001bbb97824 */ /* 0x000fe200078e02b4 */
[----:B------:R-:W-:Y:S01]  /*16590*/  LDSM.16.M88.4 R48, [R180+0x2000] ;  /* 0x00200000b430783b */ /* 0x000fe20000000200 */
[----:B------:R-:W-:Y:S01]  /*165a0*/  HMMA.16816.F32 R72, R8, R16, R196 ;  /* 0x000000100848723c */ /* 0x000fe200000018c4 */
[----:B------:R-:W-:-:S05]  /*165b0*/  LOP3.LUT R3, R3, 0xffffffe0, RZ, 0xc0, !PT ;  /* 0xffffffe003037812 */ /* 0x000fca00078ec0ff */
[----:B------:R-:W-:Y:S01]  /*165c0*/  HMMA.16816.F32 R108, R8, R18, R200 ;  /* 0x00000012086c723c */ /* 0x000fe200000018c8 */
[----:B------:R-:W3:Y:S01]  /*165d0*/  LDSM.16.M88.4 R16, [R180+0x3800] ;  /* 0x00380000b410783b */ /* 0x000ee20000000200 */
[----:B------:R-:W-:-:S04]  /*165e0*/  IMAD.IADD R3, R0, 0x1, -R3 ;  /* 0x0000000100037824 */ /* 0x000fc800078e0a03 */
[----:B----4-:R-:W-:Y:S01]  /*165f0*/  HMMA.16816.F32 R116, R8, R12, R204 ;  /* 0x0000000c0874723c */ /* 0x010fe200000018cc */
[----:B------:R-:W-:-:S04]  /*16600*/  SHF.R.S32.HI R0, RZ, 0x1f, R3 ;  /* 0x0000001fff007819 */ /* 0x000fc80000011403 */
[----:B------:R-:W-:Y:S01]  /*16610*/  LEA.HI R0, R0, R3, RZ, 0x2 ;  /* 0x0000000300007211 */ /* 0x000fe200078f10ff */
[----:B------:R-:W-:Y:S01]  /*16620*/  HMMA.16816.F32 R120, R8, R14, R208 ;  /* 0x0000000e0878723c */ /* 0x000fe200000018d0 */
[----:B------:R-:W4:Y:S01]  /*16630*/  LDSM.16.M88.4 R12, [R180+0x4000] ;  /* 0x00400000b40c783b */ /* 0x000f220000000200 */
[----:B------:R-:W-:Y:S01]  /*16640*/  IMAD.SHL.U32 R3, R184, 0x2, RZ ;  /* 0x00000002b8037824 */ /* 0x000fe200078e00ff */
[----:B------:R-:W-:-:S03]  /*16650*/  SHF.R.S32.HI R0, RZ, 0x2, R0 ;  /* 0x00000002ff007819 */ /* 0x000fc60000011400 */
[----:B------:R-:W-:Y:S01]  /*16660*/  HMMA.16816.F32 R136, R8, R44, R248 ;  /* 0x0000002c0888723c */ /* 0x000fe200000018f8 */
[----:B------:R-:W-:Y:S01]  /*16670*/  LOP3.LUT R3, R3, 0x6, RZ, 0xc0, !PT ;  /* 0x0000000603037812 */ /* 0x000fe200078ec0ff */
[----:B------:R-:W-:-:S04]  /*16680*/  IMAD R0, R194, 0x10, R0 ;  /* 0x00000010c2007824 */ /* 0x000fc800078e0200 */
[----:B------:R-:W-:Y:S01]  /*16690*/  HMMA.16816.F32 R80, R8, R22, R176 ;  /* 0x000000160850723c */ /* 0x000fe200000018b0 */
[----:B------:R-:W4:Y:S01]  /*166a0*/  LDSM.16.M88.4 R20, [R180+0x3000] ;  /* 0x00300000b414783b */ /* 0x000f220000000200 */
[----:B------:R-:W-:Y:S01]  /*166b0*/  IADD3 R0, R0, 0x1, R195 ;  /* 0x0000000100007810 */ /* 0x000fe20007ffe0c3 */
[----:B------:R-:W-:-:S03]  /*166c0*/  IMAD.IADD R3, R69, 0x1, R3 ;  /* 0x0000000145037824 */ /* 0x000fc600078e0203 */
[----:B------:R-:W-:Y:S01]  /*166d0*/  HMMA.16816.F32 R128, R8, R28, R220 ;  /* 0x0000001c0880723c */ /* 0x000fe200000018dc */
[----:B------:R-:W-:-:S05]  /*166e0*/  IADD3 R0, R252, R0, -R230 ;  /* 0x00000000fc007210 */ /* 0x000fca0007ffe8e6 */
[C---:B------:R-:W-:Y:S01]  /*166f0*/  HMMA.16816.F32 R132, R8.reuse, R30, R240 ;  /* 0x0000001e0884723c */ /* 0x040fe200000018f0 */
[----:B------:R-:W-:Y:S05]  /*16700*/  LDSM.16.M88.4 R28, [R180+0x5800] ;  /* 0x00580000b41c783b */ /* 0x000fea0000000200 */
[----:B------:R-:W-:Y:S01]  /*16710*/  HMMA.16816.F32 R44, R8, R46, R172 ;  /* 0x0000002e082c723c */ /* 0x000fe200000018ac */
[----:B------:R-:W4:Y:S05]  /*16720*/  LDSM.16.M88.4 R8, [R180+0x4800] ;  /* 0x00480000b408783b */ /* 0x000f2a0000000200 */
        /* <DEDUP_REMOVED lines=19> */
[C---:B------:R-:W-:Y:S06]  /*16860*/  HMMA.16816.F32 R220, R4.reuse, R50, R164 ;  /* 0x0000003204dc723c */ /* 0x040fec00000018a4 */
[C---:B------:R-:W-:Y:S06]  /*16870*/  HMMA.16816.F32 R152, R4.reuse, R20, R112 ;  /* 0x000000140498723c */ /* 0x040fec0000001870 */
[C---:B------:R-:W-:Y:S01]  /*16880*/  HMMA.16816.F32 R164, R4.reuse, R22, R104 ;  /* 0x0000001604a4723c */ /* 0x040fe20000001868 */
[----:B------:R-:W-:Y:S05]  /*16890*/  LDSM.16.M88.4 R20, [R185] ;  /* 0x00000000b914783b */ /* 0x000fea0000000200 */
[C---:B------:R-:W-:Y:S06]  /*168a0*/  HMMA.16816.F32 R148, R4.reuse, R8, R60 ;  /* 0x000000080494723c */ /* 0x040fec000000183c */
[C---:B------:R-:W-:Y:S01]  /*168b0*/  HMMA.16816.F32 R140, R4.reuse, R10, R84 ;  /* 0x0000000a048c723c */ /* 0x040fe20000001854 */
[----:B------:R-:W4:Y:S05]  /*168c0*/  LDSM.16.M88.4 R8, [R188] ;  /* 0x00000000bc08783b */ /* 0x000f2a0000000200 */
[C---:B------:R-:W-:Y:S06]  /*168d0*/  HMMA.16816.F32 R96, R4.reuse, R28, R88 ;  /* 0x0000001c0460723c */ /* 0x040fec0000001858 */
[C---:B------:R-:W-:Y:S06]  /*168e0*/  HMMA.16816.F32 R172, R4.reuse, R54, R124 ;  /* 0x0000003604ac723c */ /* 0x040fec000000187c */
[C---:B------:R-:W-:Y:S01]  /*168f0*/  HMMA.16816.F32 R88, R4.reuse, R30, R80 ;  /* 0x0000001e0458723c */ /* 0x040fe20000001850 */
[----:B------:R-:W4:Y:S05]  /*16900*/  LDSM.16.M88.4 R28, [R185+0x800] ;  /* 0x00080000b91c783b */ /* 0x000f2a0000000200 */
[C---:B------:R-:W-:Y:S06]  /*16910*/  HMMA.16816.F32 R144, R4.reuse, R52, R144 ;  /* 0x000000340490723c */ /* 0x040fec0000001890 */
[C---:B-1----:R-:W-:Y:S06]  /*16920*/  HMMA.16816.F32 R124, R4.reuse, R32, R100 ;  /* 0x00000020047c723c */ /* 0x042fec0000001864 */
[C---:B------:R-:W-:Y:S06]  /*16930*/  HMMA.16816.F32 R80, R4.reuse, R36, R72 ;  /* 0x000000240450723c */ /* 0x040fec0000001848 */
[C---:B------:R-:W-:Y:S01]  /*16940*/  HMMA.16816.F32 R100, R4.reuse, R34, R92 ;  /* 0x000000220464723c */ /* 0x040fe2000000185c */
[----:B------:R-:W-:Y:S05]  /*16950*/  LDSM.16.M88.4 R32, [R185+0x1800] ;  /* 0x00180000b920783b */ /* 0x000fea0000000200 */
[C---:B------:R-:W-:Y:S01]  /*16960*/  HMMA.16816.F32 R72, R4.reuse, R38, R108 ;  /* 0x000000260448723c */ /* 0x040fe2000000186c */
        /* <DEDUP_REMOVED lines=8> */
[----:B------:R-:W-:Y:S01]  /*169f0*/  HMMA.16816.F32 R48, R4, R14, R44 ;  /* 0x0000000e0430723c */ /* 0x000fe2000000182c */
[----:B------:R-:W2:Y:S04]  /*16a00*/  LDSM.16.M88.4 R4, [R185+0x3800] ;  /* 0x00380000b904783b */ /* 0x000ea80000000200 */
[----:B------:R-:W3:Y:S01]  /*16a10*/  LDSM.16.M88.4 R12, [R185+0x3000] ;  /* 0x00300000b90c783b */ /* 0x000ee20000000200 */
[C---:B------:R-:W-:Y:S06]  /*16a20*/  HMMA.16816.F32 R44, R8.reuse, R20, R144 ;  /* 0x00000014082c723c */ /* 0x040fec0000001890 */
[C---:B------:R-:W-:Y:S01]  /*16a30*/  HMMA.16816.F32 R84, R8.reuse, R22, R172 ;  /* 0x000000160854723c */ /* 0x040fe200000018ac */
[----:B------:R-:W4:Y:S05]  /*16a40*/  LDSM.16.M88.4 R20, [R185+0x5000] ;  /* 0x00500000b914783b */ /* 0x000f2a0000000200 */
[C---:B------:R-:W-:Y:S06]  /*16a50*/  HMMA.16816.F32 R92, R8.reuse, R28, R176 ;  /* 0x0000001c085c723c */ /* 0x040fec00000018b0 */
[C---:B------:R-:W-:Y:S01]  /*16a60*/  HMMA.16816.F32 R104, R8.reuse, R30, R196 ;  /* 0x0000001e0868723c */ /* 0x040fe200000018c4 */
[----:B------:R-:W-:Y:S05]  /*16a70*/  LDSM.16.M88.4 R28, [R185+0x4000] ;  /* 0x00400000b91c783b */ /* 0x000fea0000000200 */
[C---:B-1----:R-:W-:Y:S06]  /*16a80*/  HMMA.16816.F32 R108, R8.reuse, R36, R232 ;  /* 0x00000024086c723c */ /* 0x042fec00000018e8 */
        /* <DEDUP_REMOVED lines=10> */
[----:B------:R-:W2:Y:S05]  /*16b30*/  LDSM.16.M88.4 R40, [R185+0x6800] ;  /* 0x00680000b928783b */ /* 0x000eaa0000000200 */
[C---:B------:R-:W-:Y:S06]  /*16b40*/  HMMA.16816.F32 R136, R8.reuse, R16, R244 ;  /* 0x000000100888723c */ /* 0x040fec00000018f4 */
[----:B------:R-:W-:Y:S01]  /*16b50*/  HMMA.16816.F32 R144, R8, R18, R216 ;  /* 0x000000120890723c */ /* 0x000fe200000018d8 */
[----:B------:R-:W2:Y:S01]  /*16b60*/  LDSM.16.M88.4 R16, [R185+0x7800] ;  /* 0x00780000b910783b */ /* 0x000ea20000000200 */
[----:B------:R-:W-:-:S04]  /*16b70*/  DEPBAR.LE SB0, 0x0 ;  /* 0x000080000000791a */ /* 0x000fc80000000000 */
[C---:B---3--:R-:W-:Y:S01]  /*16b80*/  HMMA.16816.F32 R152, R8.reuse, R12, R152 ;  /* 0x0000000c0898723c */ /* 0x048fe20000001898 */
[----:B-----5:R-:W3:Y:S05]  /*16b90*/  MUFU.RCP R12, R157 ;  /* 0x0000009d000c7308 */ /* 0x020eea0000001000 */
[C---:B----4-:R-:W-:Y:S01]  /*16ba0*/  HMMA.16816.F32 R124, R8.reuse, R20, R124 ;  /* 0x00000014087c723c */ /* 0x050fe2000000187c */
[----:B------:R-:W4:Y:S05]  /*16bb0*/  LDL R20, [R1+0x150] ;  /* 0x0001500001147983 */ /* 0x000f2a0000100800 */
[C---:B-1----:R-:W-:Y:S06]  /*16bc0*/  HMMA.16816.F32 R56, R8.reuse, R4, R56 ;  /* 0x000000040838723c */ /* 0x042fec0000001838 */
[----:B------:R-:W-:Y:S01]  /*16bd0*/  HMMA.16816.F32 R52, R8, R6, R52 ;  /* 0x000000060834723c */ /* 0x000fe20000001834 */
[----:B------:R-:W-:-:S02]  /*16be0*/  IMAD.IADD R5, R181, 0x1, R0 ;  /* 0x00000001b5057824 */ /* 0x000fc400078e0200 */
[----:B------:R-:W-:-:S03]  /*16bf0*/  VIADD R4, R3, 0x1 ;  /* 0x0000000103047836 */ /* 0x000fc60000000000 */
[C---:B------:R-:W-:Y:S01]  /*16c00*/  HMMA.16816.F32 R164, R8.reuse, R14, R164 ;  /* 0x0000000e08a4723c */ /* 0x040fe200000018a4 */
[C---:B------:R-:W-:Y:S02]  /*16c10*/  VIMNMX R7, R5.reuse, R252, PT ;  /* 0x000000fc05077248 */ /* 0x040fe40003fe0100 */
[----:B------:R-:W-:Y:S01]  /*16c20*/  VIADDMNMX R5, R5, 0x8, R252, PT ;  /* 0x0000000805057846 */ /* 0x000fe200038001fc */
[----:B---3--:R-:W-:Y:S01]  /*16c30*/  FMUL.FTZ R157, R182, R12 ;  /* 0x0000000cb69d7220 */ /* 0x008fe20000410000 */
[----:B------:R-:W-:Y:S01]  /*16c40*/  I2FP.F32.S32 R6, R3 ;  /* 0x0000000300067245 */ /* 0x000fe20000201400 */
[C---:B------:R-:W-:Y:S01]  /*16c50*/  HMMA.16816.F32 R208, R8.reuse, R28, R208 ;  /* 0x0000001c08d0723c */ /* 0x040fe200000018d0 */
[C---:B------:R-:W-:Y:S02]  /*16c60*/  ISETP.GE.AND P1, PT, R4.reuse, R7, PT ;  /* 0x000000070400720c */ /* 0x040fe40003f26270 */
[-C--:B------:R-:W-:Y:S02]  /*16c70*/  ISETP.GE.AND P0, PT, R4, R5.reuse, PT ;  /* 0x000000050400720c */ /* 0x080fe40003f06270 */
[----:B------:R-:W-:Y:S01]  /*16c80*/  I2FP.F32.S32 R4, R4 ;  /* 0x0000000400047245 */ /* 0x000fe20000201400 */
[----:B------:R-:W-:Y:S01]  /*16c90*/  HMMA.16816.F32 R200, R8, R30, R200 ;  /* 0x0000001e08c8723c */ /* 0x000fe200000018c8 */
[----:B------:R-:W-:-:S03]  /*16ca0*/  ISETP.GE.AND P4, PT, R3, R5, PT ;  /* 0x000000050300720c */ /* 0x000fc60003f86270 */
[C---:B------:R-:W-:Y:S02]  /*16cb0*/  FFMA.FTZ R14, R157.reuse, R4, R47 ;  /* 0x000000049d0e7223 */ /* 0x040fe4000001002f */
        /* <DEDUP_REMOVED lines=10> */
[----:B------:R-:W-:Y:S01]  /*16d60*/  HMMA.16816.F32 R48, R8, R18, R48 ;  /* 0x000000120830723c */ /* 0x000fe20000001830 */
[----:B------:R-:W-:-:S06]  /*16d70*/  FFMA.FTZ R17, R157, R6, R44 ;  /* 0x000000069d117223 */ /* 0x000fcc000001002c */
[----:B------:R-:W-:Y:S01]  /*16d80*/  FFMA.FTZ R9, R157, R6, R46 ;  /* 0x000000069d097223 */ /* 0x000fe2000001002e */
[----:B------:R-:W-:Y:S02]  /*16d90*/  VIADD R8, R3, 0x8 ;  /* 0x0000000803087836 */ /* 0x000fe40000000000 */
[----:B------:R-:W-:Y:S01]  /*16da0*/  FFMA.FTZ R10, R157, R4, R45 ;  /* 0x000000049d0a7223 */ /* 0x000fe2000001002d */
[C---:B------:R-:W-:Y:S02]  /*16db0*/  VIADD R6, R3.reuse, 0x9 ;  /* 0x0000000903067836 */ /* 0x040fe40000000000 */
[----:B------:R-:W-:Y:S01]  /*16dc0*/  VIADD R4, R3, 0x10 ;  /* 0x0000001003047836 */ /* 0x000fe20000000000 */
[C---:B------:R-:W-:Y:S02]  /*16dd0*/  ISETP.GE.AND P3, PT, R8.reuse, R7, PT ;  /* 0x000000070800720c */ /* 0x040fe40003f66270 */
[----:B------:R-:W-:Y:S02]  /*16de0*/  ISETP.GE.AND P6, PT, R8, R5, PT ;  /* 0x000000050800720c */ /* 0x000fe40003fc6270 */
[C---:B------:R-:W-:Y:S01]  /*16df0*/  ISETP.GE.AND P5, PT, R6.reuse, R7, PT ;  /* 0x000000070600720c */ /* 0x040fe20003fa6270 */
[----:B------:R-:W-:Y:S01]  /*16e00*/  BAR.SYNC.DEFER_BLOCKING 0x0 ;  /* 0x0000000000007b1d */ /* 0x000fe20000010000 */
[----:B------:R-:W-:-:S02]  /*16e10*/  ISETP.GE.AND P2, PT, R6, R5, PT ;  /* 0x000000050600720c */ /* 0x000fc40003f46270 */
[----:B------:R-:W-:Y:S02]  /*16e20*/  FSEL R176, R9, -INF , !P4 ;  /* 0xff80000009b07808 */ /* 0x000fe40006000000 */
[----:B------:R-:W-:Y:S02]  /*16e30*/  FSEL R177, R10, -INF , !P1 ;  /* 0xff8000000ab17808 */ /* 0x000fe40004800000 */
[----:B------:R-:W-:Y:S02]  /*16e40*/  I2FP.F32.S32 R8, R8 ;  /* 0x0000000800087245 */ /* 0x000fe40000201400 */
[----:B------:R-:W-:Y:S02]  /*16e50*/  I2FP.F32.S32 R6, R6 ;  /* 0x0000000600067245 */ /* 0x000fe40000201400 */
[C---:B------:R-:W-:Y:S02]  /*16e60*/  ISETP.GE.AND P4, PT, R4.reuse, R7, PT ;  /* 0x000000070400720c */ /* 0x040fe40003f86270 */
[----:B------:R-:W-:-:S02]  /*16e70*/  ISETP.GE.AND P1, PT, R4, R5, PT ;  /* 0x000000050400720c */ /* 0x000fc40003f26270 */
[----:B------:R-:W-:Y:S01]  /*16e80*/  I2FP.F32.S32 R4, R4 ;  /* 0x0000000400047245 */ /* 0x000fe20000201400 */
[CC--:B------:R-:W-:Y:S01]  /*16e90*/  FFMA.FTZ R13, R157.reuse, R8.reuse, R84 ;  /* 0x000000089d0d7223 */ /* 0x0c0fe20000010054 */
[C---:B------:R-:W-:Y:S01]  /*16ea0*/  FFMA.FTZ R9, R157.reuse, R8, R86 ;  /* 0x000000089d097223 */ /* 0x040fe20000010056 */
[CC--:B------:R-:W-:Y:S01]  /*16eb0*/  FFMA.FTZ R10, R157.reuse, R6.reuse, R85 ;  /* 0x000000069d0a7223 */ /* 0x0c0fe20000010055 */
[C---:B------:R-:W-:Y:S01]  /*16ec0*/  FFMA.FTZ R11, R157.reuse, R6, R87 ;  /* 0x000000069d0b7223 */ /* 0x040fe20000010057 */
[CC--:B------:R-:W-:Y:S01]  /*16ed0*/  FFMA.FTZ R12, R157.reuse, R4.reuse, R92 ;  /* 0x000000049d0c7223 */ /* 0x0c0fe2000001005c */
[----:B------:R-:W-:Y:S01]  /*16ee0*/  FFMA.FTZ R15, R157, R4, R94 ;  /* 0x000000049d0f7223 */ /* 0x000fe2000001005e */
[C---:B------:R-:W-:Y:S02]  /*16ef0*/  VIADD R8, R3.reuse, 0x11 ;  /* 0x0000001103087836 */ /* 0x040fe40000000000 */
[C---:B------:R-:W-:Y:S02]  /*16f00*/  VIADD R6, R3.reuse, 0x18 ;  /* 0x0000001803067836 */ /* 0x040fe40000000000 */
        /* <DEDUP_REMOVED lines=9> */
[----:B------:R-:W-:Y:S02]  /*16fa0*/  FSEL R84, R11, -INF , !P2 ;  /* 0xff8000000b547808 */ /* 0x000fe40005000000 */
[----:B------:R-:W-:Y:S02]  /*16fb0*/  FSEL R94, R12, -INF , !P4 ;  /* 0xff8000000c5e7808 */ /* 0x000fe40006000000 */
[----:B------:R-:W-:Y:S02]  /*16fc0*/  I2FP.F32.S32 R8, R8 ;  /* 0x0000000800087245 */ /* 0x000fe40000201400 */
[----:B------:R-:W-:Y:S02]  /*16fd0*/  I2FP.F32.S32 R6, R6 ;  /* 0x0000000600067245 */ /* 0x000fe40000201400 */
[----:B------:R-:W-:-:S02]  /*16fe0*/  ISETP.GE.AND P2, PT, R4, R7, PT ;  /* 0x000000070400720c */ /* 0x000fc40003f46270 */
[----:B------:R-:W-:Y:S02]  /*16ff0*/  ISETP.GE.AND P4, PT, R4, R5, PT ;  /* 0x000000050400720c */ /* 0x000fe40003f86270 */
        /* <DEDUP_REMOVED lines=8> */
[----:B------:R-:W-:-:S02]  /*17080*/  VIADD R6, R3, 0x21 ;  /* 0x0000002103067836 */ /* 0x000fc40000000000 */
[----:B------:R-:W-:Y:S01]  /*17090*/  VIADD R4, R3, 0x28 ;  /* 0x0000002803047836 */ /* 0x000fe20000000000 */
[----:B------:R-:W-:Y:S02]  /*170a0*/  LOP3.LUT R0, R70, R71, RZ, 0xfc, !PT ;  /* 0x0000004746007212 */ /* 0x000fe400078efcff */
        /* <DEDUP_REMOVED lines=8> */
[----:B------:R-:W-:Y:S02]  /*17130*/  FSEL R86, R9, -INF , !P5 ;  /* 0xff80000009567808 */ /* 0x000fe40006800000 */
[----:B------:R-:W-:Y:S02]  /*17140*/  FSEL R105, R11, -INF , !P2 ;  /* 0xff8000000b697808 */ /* 0x000fe40005000000 */
[----:B------:R-:W-:-:S02]  /*17150*/  I2FP.F32.S32 R8, R8 ;  /* 0x0000000800087245 */ /* 0x000fc40000201400 */
[----:B------:R-:W-:Y:S02]  /*17160*/  I2FP.F32.S32 R6, R6 ;  /* 0x0000000600067245 */ /* 0x000fe40000201400 */
[C---:B------:R-:W-:Y:S02]  /*17170*/  ISETP.GE.AND P5, PT, R4.reuse, R7, PT ;  /* 0x000000070400720c */ /* 0x040fe40003fa6270 */
        /* <DEDUP_REMOVED lines=8> */
[----:B------:R-:W-:-:S02]  /*17200*/  VIADD R8, R3, 0x29 ;  /* 0x0000002903087836 */ /* 0x000fc40000000000 */
[C---:B------:R-:W-:Y:S02]  /*17210*/  VIADD R6, R3.reuse, 0x30 ;  /* 0x0000003003067836 */ /* 0x040fe40000000000 */
[----:B------:R-:W-:Y:S01]  /*17220*/  VIADD R4, R3, 0x31 ;  /* 0x0000003103047836 */ /* 0x000fe20000000000 */
        /* <DEDUP_REMOVED lines=375> */
[C---:B------:R-:W-:Y:S01]  /*189a0*/  FFMA.FTZ R10, R157.reuse, R8, R58 ;  /* 0x000000089d0a7223 */ /* 0x040fe2000001003a */
[CC--:B------:R-:W-:Y:S01]  /*189b0*/  FFMA.FTZ R12, R157.reuse, R6.reuse, R57 ;  /* 0x000000069d0c7223 */ /* 0x0c0fe20000010039 */
[----:B------:R-:W-:Y:S01]  /*189c0*/  FFMA.FTZ R9, R157, R6, R59 ;  /* 0x000000069d097223 */ /* 0x000fe2000001003b */
[----:B------:R-:W-:-:S02]  /*189d0*/  VIADD R6, R3, 0xf0 ;  /* 0x000000f003067836 */ /* 0x000fc40000000000 */
[CC--:B------:R-:W-:Y:S01]  /*189e0*/  FFMA.FTZ R11, R157.reuse, R4.reuse, R52 ;  /* 0x000000049d0b7223 */ /* 0x0c0fe20000010034 */
[C---:B------:R-:W-:Y:S01]  /*189f0*/  FFMA.FTZ R14, R157.reuse, R4, R54 ;  /* 0x000000049d0e7223 */ /* 0x040fe20000010036 */
[----:B------:R-:W-:Y:S01]  /*18a00*/  FFMA.FTZ R13, R157, R8, R56 ;  /* 0x000000089d0d7223 */ /* 0x000fe20000010038 */
[C---:B------:R-:W-:Y:S02]  /*18a10*/  VIADD R4, R3.reuse, 0xf1 ;  /* 0x000000f103047836 */ /* 0x040fe40000000000 */
[----:B------:R-:W-:Y:S01]  /*18a20*/  VIADD R8, R3, 0xe9 ;  /* 0x000000e903087836 */ /* 0x000fe20000000000 */
        /* <DEDUP_REMOVED lines=8> */
[----:B------:R-:W-:-:S02]  /*18ab0*/  I2FP.F32.S32 R6, R6 ;  /* 0x0000000600067245 */ /* 0x000fc40000201400 */
[C---:B------:R-:W-:Y:S02]  /*18ac0*/  ISETP.GE.AND P0, PT, R4.reuse, R7, PT ;  /* 0x000000070400720c */ /* 0x040fe40003f06270 */
[----:B------:R-:W-:Y:S02]  /*18ad0*/  ISETP.GE.AND P3, PT, R4, R5, PT ;  /* 0x000000050400720c */ /* 0x000fe40003f66270 */
[C---:B------:R-:W-:Y:S02]  /*18ae0*/  ISETP.GE.AND P5, PT, R8.reuse, R7, PT ;  /* 0x000000070800720c */ /* 0x040fe40003fa6270 */
[----:B------:R-:W-:Y:S02]  /*18af0*/  ISETP.GE.AND P2, PT, R8, R5, PT ;  /* 0x000000050800720c */ /* 0x000fe40003f46270 */
[----:B------:R-:W-:Y:S02]  /*18b00*/  I2FP.F32.S32 R4, R4 ;  /* 0x0000000400047245 */ /* 0x000fe40000201400 */
[----:B------:R-:W-:Y:S01]  /*18b10*/  I2FP.F32.S32 R8, R8 ;  /* 0x0000000800087245 */ /* 0x000fe20000201400 */
[----:B------:R-:W-:-:S02]  /*18b20*/  FFMA.FTZ R11, R157, R6, R76 ;  /* 0x000000069d0b7223 */ /* 0x000fc4000001004c */
[C---:B------:R-:W-:Y:S02]  /*18b30*/  FFMA.FTZ R10, R157.reuse, R4, R77 ;  /* 0x000000049d0a7223 */ /* 0x040fe4000001004d */
[----:B------:R-:W-:Y:S01]  /*18b40*/  FFMA.FTZ R9, R157, R8, R53 ;  /* 0x000000089d097223 */ /* 0x000fe20000010035 */
[----:B------:R-:W-:Y:S01]  /*18b50*/  FSEL R230, R11, -INF , !P4 ;  /* 0xff8000000be67808 */ /* 0x000fe20006000000 */
[----:B------:R-:W-:Y:S01]  /*18b60*/  VIADD R11, R180, 0x800 ;  /* 0x00000800b40b7836 */ /* 0x000fe20000000000 */
[----:B------:R-:W-:Y:S01]  /*18b70*/  FSEL R232, R10, -INF , !P0 ;  /* 0xff8000000ae87808 */ /* 0x000fe20004000000 */
[C---:B------:R-:W-:Y:S01]  /*18b80*/  VIADD R10, R180.reuse, 0x1000 ;  /* 0x00001000b40a7836 */ /* 0x040fe20000000000 */
[----:B------:R-:W-:Y:S01]  /*18b90*/  FSEL R219, R9, -INF , !P5 ;  /* 0xff80000009db7808 */ /* 0x000fe20006800000 */
        /* <DEDUP_REMOVED lines=16> */
[----:B------:R-:W-:Y:S01]  /*18ca0*/  FFMA.FTZ R12, R157, R4, R79 ;  /* 0x000000049d0c7223 */ /* 0x000fe2000001004f */
[----:B------:R-:W-:Y:S01]  /*18cb0*/  FSEL R214, R14, -INF , !P6 ;  /* 0xff8000000ed67808 */ /* 0x000fe20007000000 */
[C---:B-1----:R-:W-:Y:S02]  /*18cc0*/  VIADD R11, R180.reuse, 0x5000 ;  /* 0x00005000b40b7836 */ /* 0x042fe40000000000 */
[----:B--2---:R-:W-:-:S03]  /*18cd0*/  VIADD R10, R180, 0x5800 ;  /* 0x00005800b40a7836 */ /* 0x004fc60000000000 */
[----:B------:R1:W-:Y:S01]  /*18ce0*/  STL [R1+0xf8], R11 ;  /* 0x0000f80b01007387 */ /* 0x0003e20000100800 */
[----:B---3--:R-:W-:-:S03]  /*18cf0*/  VIADD R9, R180, 0x6000 ;  /* 0x00006000b4097836 */ /* 0x008fc60000000000 */
[----:B------:R2:W-:Y:S04]  /*18d00*/  STL [R1+0xfc], R10 ;  /* 0x0000fc0a01007387 */ /* 0x0005e80000100800 */
[----:B------:R3:W-:Y:S01]  /*18d10*/  STL [R1+0x100], R9 ;  /* 0x0001000901007387 */ /* 0x0007e20000100800 */
[C---:B------:R-:W-:Y:S01]  /*18d20*/  FFMA.FTZ R8, R157.reuse, R8, R55 ;  /* 0x000000089d087223 */ /* 0x040fe20000010037 */
[----:B------:R-:W-:Y:S01]  /*18d30*/  FFMA.FTZ R6, R157, R6, R78 ;  /* 0x000000069d067223 */ /* 0x000fe2000001004e */
[C---:B------:R-:W-:Y:S01]  /*18d40*/  VIADD R4, R3.reuse, 0xf8 ;  /* 0x000000f803047836 */ /* 0x040fe20000000000 */
[C---:B------:R-:W-:Y:S01]  /*18d50*/  ISETP.GE.AND P6, PT, R3.reuse, R7, PT ;  /* 0x000000070300720c */ /* 0x040fe20003fc6270 */
[----:B------:R-:W-:Y:S01]  /*18d60*/  VIADD R3, R3, 0xf9 ;  /* 0x000000f903037836 */ /* 0x000fe20000000000 */
[----:B------:R-:W-:Y:S01]  /*18d70*/  FSEL R222, R12, -INF , !P3 ;  /* 0xff8000000cde7808 */ /* 0x000fe20005800000 */
[----:B-1----:R-:W-:-:S02]  /*18d80*/  VIADD R11, R180, 0x6800 ;  /* 0x00006800b40b7836 */ /* 0x002fc40000000000 */
[----:B--2---:R-:W-:-:S03]  /*18d90*/  VIADD R10, R180, 0x7000 ;  /* 0x00007000b40a7836 */ /* 0x004fc60000000000 */
[----:B------:R1:W-:Y:S01]  /*18da0*/  STL [R1+0x104], R11 ;  /* 0x0001040b01007387 */ /* 0x0003e20000100800 */
[----:B---3--:R-:W-:-:S03]  /*18db0*/  VIADD R9, R180, 0x7800 ;  /* 0x00007800b4097836 */ /* 0x008fc60000000000 */
[----:B------:R1:W-:Y:S04]  /*18dc0*/  STL [R1+0x108], R10 ;  /* 0x0001080a01007387 */ /* 0x0003e80000100800 */
[----:B------:R1:W-:Y:S01]  /*18dd0*/  STL [R1+0x10c], R9 ;  /* 0x00010c0901007387 */ /* 0x0003e20000100800 */
[----:B----4-:R-:W-:Y:S02]  /*18de0*/  ISETP.GT.AND P3, PT, R183, R20, PT ;  /* 0x00000014b700720c */ /* 0x010fe40003f64270 */
[----:B------:R-:W-:Y:S02]  /*18df0*/  FSEL R220, R8, -INF , !P2 ;  /* 0xff80000008dc7808 */ /* 0x000fe40005000000 */
[----:B------:R-:W-:Y:S02]  /*18e00*/  FSEL R221, R6, -INF , !P1 ;  /* 0xff80000006dd7808 */ /* 0x000fe40004800000 */
[----:B------:R-:W-:-:S02]  /*18e10*/  ISETP.GE.AND P5, PT, R4, R7, PT ;  /* 0x000000070400720c */ /* 0x000fc40003fa6270 */
        /* <DEDUP_REMOVED lines=9> */
[----:B------:R-:W-:Y:S01]  /*18eb0*/  ISETP.NE.U32.AND P0, PT, R228, RZ, PT ;  /* 0x000000ffe400720c */ /* 0x000fe20003f05070 */
[----:B------:R-:W-:Y:S01]  /*18ec0*/  BSSY B1, `(.L_x_4270) ;  /* 0x0000103000017945 */ /* 0x000fe20003800000 */
[----:B------:R-:W-:Y:S02]  /*18ed0*/  FSEL R233, R8, -INF , !P5 ;  /* 0xff80000008e97808 */ /* 0x000fe40006800000 */
[----:B------:R-:W-:Y:S02]  /*18ee0*/  ISETP.NE.AND.EX P0, PT, R229, RZ, PT, P0 ;  /* 0x000000ffe500720c */ /* 0x000fe40003f05300 */
[----:B------:R-:W-:-:S02]  /*18ef0*/  FSEL R223, R4, -INF , !P2 ;  /* 0xff80000004df7808 */ /* 0x000fc40005000000 */
[----:B------:R-:W-:Y:S02]  /*18f00*/  FSEL R234, R6, -INF , !P4 ;  /* 0xff80000006ea7808 */ /* 0x000fe40006000000 */
[----:B------:R-:W-:Y:S02]  /*18f10*/  FSEL R235, R3, -INF , !P1 ;  /* 0xff80000003eb7808 */ /* 0x000fe40004800000 */
[----:B------:R-:W-:Y:S01]  /*18f20*/  FSEL R46, R17, -INF , !P6 ;  /* 0xff800000112e7808 */ /* 0x000fe20007000000 */
[----:B-1----:R-:W-:Y:S06]  /*18f30*/  @!P3 BRA `(.L_x_4271) ;  /* 0x0000000c00ecb947 */ /* 0x002fec0003800000 */
[----:B------:R-:W-:Y:S04]  /*18f40*/  BSSY B0, `(.L_x_4272) ;  /* 0x0000045000007945 */ /* 0x000fe80003800000 */
[----:B------:R-:W-:Y:S05]  /*18f50*/  @!P0 BRA `(.L_x_4273) ;  /* 0x0000000400008947 */ /* 0x000fea0003800000 */
[----:B------:R-:W2:Y:S01]  /*18f60*/  LD.E R3, desc[UR6][R160.64+0x170] ;  /* 0x00017006a0037980 */ /* 0x000ea2000c101900 */
        /* <DEDUP_REMOVED lines=63> */
.L_x_4273:
[----:B------:R-:W2:Y:S02]  /*19360*/  LD.E R3, desc[UR6][R160.64+0x38] ;  /* 0x00003806a0037980 */ /* 0x000ea4000c101900 */
[----:B--2---:R-:W-:-:S04]  /*19370*/  LEA R3, -R3, RZ, 0x8 ;  /* 0x000000ff03037211 */ /* 0x004fc800078e41ff */
[----:B------:R-:W-:Y:S02]  /*19380*/  SHF.R.S32.HI R4, RZ, 0x1f, R3 ;  /* 0x0000001fff047819 */ /* 0x000fe40000011403 */
.L_x_4274:
[----:B------:R-:W-:Y:S05]  /*19390*/  BSYNC B0 ;  /* 0x0000000000007941 */ /* 0x000fea0003800000 */
.L_x_4272:
[----:B------:R-:W2:Y:S01]  /*193a0*/  LDL R6, [R1+0x4] ;  /* 0x0000040001067983 */ /* 0x000ea20000100800 */
        /* <DEDUP_REMOVED lines=176> */
.L_x_4276:
[----:B------:R-:W-:Y:S05]  /*19eb0*/  BSYNC B0 ;  /* 0x0000000000007941 */ /* 0x000fea0003800000 */
.L_x_4275:
[----:B------:R-:W0:Y:S01]  /*19ec0*/  LDGDEPBAR ;  /* 0x00000000000079af */ /* 0x000e220000000000 */
[----:B------:R-:W-:-:S04]  /*19ed0*/  LEA R231, P1, R3, R231, 0x1 ;  /* 0x000000e703e77211 */ /* 0x000fc800078208ff */
[----:B------:R-:W-:-:S09]  /*19ee0*/  LEA.HI.X R227, R3, R227, R4, 0x1, P1 ;  /* 0x000000e303e37211 */ /* 0x000fd200008f0c04 */
.L_x_4271:
[----:B------:R-:W-:Y:S05]  /*19ef0*/  BSYNC B1 ;  /* 0x0000000000017941 */ /* 0x000fea0003800000 */
.L_x_4270:
        /* <DEDUP_REMOVED lines=164> */
[----:B------:R1:W-:Y:S08]  /*1a940*/  MUFU.EX2 R29, R8 ;  /* 0x00000008001d7308 */ /* 0x0003f00000000800 */
[----:B------:R2:W-:Y:S01]  /*1a950*/  MUFU.EX2 R13, R0 ;  /* 0x00000000000d7308 */ /* 0x0005e20000000800 */
[----:B-1----:R-:W-:-:S02]  /*1a960*/  FFMA.FTZ R8, R46, R3, -R6 ;  /* 0x000000032e087223 */ /* 0x002fc40000010806 */
[----:B------:R-:W1:Y:S05]  /*1a970*/  LDSM.16.MT88.4 R44, [R184+0xa800] ;  /* 0x00a80000b82c783b */ /* 0x000e6a0000004200 */
[----:B------:R-:W3:Y:S01]  /*1a980*/  MUFU.EX2 R71, R8 ;  /* 0x0000000800477308 */ /* 0x000ee20000000800 */
[----:B--2---:R-:W-:-:S07]  /*1a990*/  FFMA.FTZ R0, R87, R3, -R6 ;  /* 0x0000000357007223 */ /* 0x004fce0000010806 */
[----:B------:R2:W4:Y:S01]  /*1a9a0*/  MUFU.EX2 R84, R0 ;  /* 0x0000000000547308 */ /* 0x0005220000000800 */
[----:B---3--:R-:W-:Y:S01]  /*1a9b0*/  F2FP.F16.F32.PACK_AB R8, R13, R71 ;  /* 0x000000470d08723e */ /* 0x008fe200000000ff */
[----:B------:R-:W-:Y:S01]  /*1a9c0*/  FADD.FTZ R13, R71, R13 ;  /* 0x0000000d470d7221 */ /* 0x000fe20000010000 */
[----:B--2---:R-:W-:-:S03]  /*1a9d0*/  FFMA.FTZ R0, R92, R3, -R6 ;  /* 0x000000035c007223 */ /* 0x004fc60000010806 */
[----:B----4-:R-:W-:Y:S02]  /*1a9e0*/  FADD.FTZ R13, R84, R13 ;  /* 0x0000000d540d7221 */ /* 0x010fe40000010000 */
[----:B------:R2:W3:Y:S02]  /*1a9f0*/  MUFU.EX2 R85, R0 ;  /* 0x0000000000557308 */ /* 0x0004e40000000800 */
[----:B--2---:R-:W-:Y:S01]  /*1aa00*/  FFMA.FTZ R0, R86, R3, -R4 ;  /* 0x0000000356007223 */ /* 0x004fe20000010804 */
[C---:B---3--:R-:W-:Y:S01]  /*1aa10*/  F2FP.F16.F32.PACK_AB R10, R85.reuse, R84 ;  /* 0x00000054550a723e */ /* 0x048fe200000000ff */
[----:B------:R-:W-:-:S04]  /*1aa20*/  FADD.FTZ R13, R85, R13 ;  /* 0x0000000d550d7221 */ /* 0x000fc80000010000 */
[----:B------:R2:W-:Y:S02]  /*1aa30*/  MUFU.EX2 R15, R0 ;  /* 0x00000000000f7308 */ /* 0x0005e40000000800 */
[C---:B------:R-:W-:Y:S06]  /*1aa40*/  HMMA.16816.F32 R32, R8.reuse, R16, RZ ;  /* 0x000000100820723c */ /* 0x040fec00000018ff */
[C---:B------:R-:W-:Y:S06]  /*1aa50*/  HMMA.16816.F32 R52, R8.reuse, R20, RZ ;  /* 0x000000140834723c */ /* 0x040fec00000018ff */
[----:B------:R-:W-:Y:S01]  /*1aa60*/  HMMA.16816.F32 R40, R8, R22, RZ ;  /* 0x000000160828723c */ /* 0x000fe200000018ff */
[----:B--2---:R-:W-:-:S04]  /*1aa70*/  FFMA.FTZ R0, R94, R3, -R6 ;  /* 0x000000035e007223 */ /* 0x004fc80000010806 */
[----:B------:R2:W3:Y:S01]  /*1aa80*/  MUFU.EX2 R87, R0 ;  /* 0x0000000000577308 */ /* 0x0004e20000000800 */
[C---:B------:R-:W-:Y:S06]  /*1aa90*/  HMMA.16816.F32 R20, R8.reuse, R18, RZ ;  /* 0x000000120814723c */ /* 0x040fec00000018ff */
[C---:B------:R-:W-:Y:S06]  /*1aaa0*/  HMMA.16816.F32 R60, R8.reuse, R36, RZ ;  /* 0x00000024083c723c */ /* 0x040fec00000018ff */
[----:B------:R-:W-:Y:S01]  /*1aab0*/  HMMA.16816.F32 R56, R8, R38, RZ ;  /* 0x000000260838723c */ /* 0x000fe200000018ff */
[----:B--2---:R-:W-:Y:S01]  /*1aac0*/  FFMA.FTZ R0, R93, R3, -R6 ;  /* 0x000000035d007223 */ /* 0x004fe20000010806 */
[----:B---3--:R-:W-:-:S03]  /*1aad0*/  FADD.FTZ R13, R87, R13 ;  /* 0x0000000d570d7221 */ /* 0x008fc60000010000 */
[----:B------:R2:W3:Y:S02]  /*1aae0*/  MUFU.EX2 R86, R0 ;  /* 0x0000000000567308 */ /* 0x0004e40000000800 */
[----:B--2---:R-:W-:Y:S01]  /*1aaf0*/  FFMA.FTZ R0, R104, R3, -R6 ;  /* 0x0000000368007223 */ /* 0x004fe20000010806 */
[----:B------:R-:W-:Y:S01]  /*1ab00*/  MOV R104, R28 ;  /* 0x0000001c00687202 */ /* 0x000fe20000000f00 */
[----:B---3--:R-:W-:-:S04]  /*1ab10*/  FADD.FTZ R13, R86, R13 ;  /* 0x0000000d560d7221 */ /* 0x008fc80000010000 */
[----:B------:R2:W-:Y:S02]  /*1ab20*/  MUFU.EX2 R94, R0 ;  /* 0x00000000005e7308 */ /* 0x0005e40000000800 */
[----:B--2---:R-:W-:Y:S01]  /*1ab30*/  FFMA.FTZ R0, R105, R3, -R6 ;  /* 0x0000000369007223 */ /* 0x004fe20000010806 */
[----:B------:R-:W-:Y:S02]  /*1ab40*/  MOV R105, R29 ;  /* 0x0000001d00697202 */ /* 0x000fe40000000f00 */
[C---:B------:R-:W-:Y:S03]  /*1ab50*/  HMMA.16816.F32 R28, R8.reuse, R24, RZ ;  /* 0x00000018081c723c */ /* 0x040fe600000018ff */
[----:B------:R2:W3:Y:S03]  /*1ab60*/  MUFU.EX2 R16, R0 ;  /* 0x0000000000107308 */ /* 0x0004e60000000800 */
[----:B------:R-:W-:Y:S07]  /*1ab70*/  HMMA.16816.F32 R24, R8, R26, RZ ;  /* 0x0000001a0818723c */ /* 0x000fee00000018ff */
[----:B------:R-:W-:-:S02]  /*1ab80*/  F2FP.F16.F32.PACK_AB R8, R86, R87 ;  /* 0x000000575608723e */ /* 0x000fc400000000ff */
[----:B------:R-:W-:Y:S01]  /*1ab90*/  F2FP.F16.F32.PACK_AB R9, R105, R12 ;  /* 0x0000000c6909723e */ /* 0x000fe200000000ff */
[-CC-:B--2---:R-:W-:Y:S01]  /*1aba0*/  FFMA.FTZ R0, R95, R3.reuse, -R4.reuse ;  /* 0x000000035f007223 */ /* 0x184fe20000010804 */
[----:B---3--:R-:W-:Y:S02]  /*1abb0*/  MOV R95, R16 ;  /* 0x00000010005f7202 */ /* 0x008fe40000000f00 */
[----:B------:R-:W2:Y:S01]  /*1abc0*/  LDSM.16.MT88.4 R16, [R182+0xa800] ;  /* 0x00a80000b610783b */ /* 0x000ea20000004200 */
[----:B------:R3:W4:Y:S01]  /*1abd0*/  MUFU.EX2 R93, R0 ;  /* 0x00000000005d7308 */ /* 0x0007220000000800 */
[----:B------:R-:W-:Y:S01]  /*1abe0*/  F2FP.F16.F32.PACK_AB R10, R95, R94 ;  /* 0x0000005e5f0a723e */ /* 0x000fe200000000ff */
[----:B---3--:R-:W-:Y:S01]  /*1abf0*/  FFMA.FTZ R0, R108, R3, -R4 ;  /* 0x000000036c007223 */ /* 0x008fe20000010804 */
[----:B----4-:R-:W-:-:S05]  /*1ac00*/  F2FP.F16.F32.PACK_AB R11, R93, R15 ;  /* 0x0000000f5d0b723e */ /* 0x010fca00000000ff */
[----:B------:R3:W-:Y:S02]  /*1ac10*/  MUFU.EX2 R92, R0 ;  /* 0x00000000005c7308 */ /* 0x0007e40000000800 */
[C---:B------:R-:W-:Y:S06]  /*1ac20*/  HMMA.16816.F32 R64, R8.reuse, R48, R52 ;  /* 0x000000300840723c */ /* 0x040fec0000001834 */
[C---:B-1----:R-:W-:Y:S06]  /*1ac30*/  HMMA.16816.F32 R52, R8.reuse, R44, R32 ;  /* 0x0000002c0834723c */ /* 0x042fec0000001820 */
[C---:B------:R-:W-:Y:S01]  /*1ac40*/  HMMA.16816.F32 R44, R8.reuse, R46, R20 ;  /* 0x0000002e082c723c */ /* 0x040fe20000001814 */
[-CC-:B---3--:R-:W-:Y:S01]  /*1ac50*/  FFMA.FTZ R0, R107, R3.reuse, -R4.reuse ;  /* 0x000000036b007223 */ /* 0x188fe20000010804 */
[----:B------:R-:W1:Y:S03]  /*1ac60*/  LDSM.16.MT88.4 R20, [R183+0xa800] ;  /* 0x00a80000b714783b */ /* 0x000e660000004200 */
[----:B------:R3:W4:Y:S01]  /*1ac70*/  MUFU.EX2 R70, R0 ;  /* 0x0000000000467308 */ /* 0x0007220000000800 */
[C---:B------:R-:W-:Y:S06]  /*1ac80*/  HMMA.16816.F32 R48, R8.reuse, R50, R40 ;  /* 0x000000320830723c */ /* 0x040fec0000001828 */
[C---:B--2---:R-:W-:Y:S06]  /*1ac90*/  HMMA.16816.F32 R40, R8.reuse, R16, R28 ;  /* 0x000000100828723c */ /* 0x044fec000000181c */
[----:B------:R-:W-:Y:S01]  /*1aca0*/  HMMA.16816.F32 R36, R8, R18, R24 ;  /* 0x000000120824723c */ /* 0x000fe20000001818 */
[----:B------:R-:W2:Y:S01]  /*1acb0*/  LDSM.16.MT88.4 R16, [R184+0xb000] ;  /* 0x00b00000b810783b */ /* 0x000ea20000004200 */
[----:B---3--:R-:W-:-:S03]  /*1acc0*/  FFMA.FTZ R0, R106, R3, -R4 ;  /* 0x000000036a007223 */ /* 0x008fc60000010804 */
[----:B------:R-:W-:Y:S01]  /*1acd0*/  LDSM.16.MT88.4 R24, [R182+0xb000] ;  /* 0x00b00000b618783b */ /* 0x000fe20000004200 */
[----:B------:R3:W-:Y:S01]  /*1ace0*/  MUFU.EX2 R73, R0 ;  /* 0x0000000000497308 */ /* 0x0007e20000000800 */
[----:B-1----:R-:W-:Y:S01]  /*1acf0*/  HMMA.16816.F32 R32, R8, R20, R60 ;  /* 0x000000140820723c */ /* 0x002fe2000000183c */
[----:B---3--:R-:W-:-:S06]  /*1ad00*/  FFMA.FTZ R0, R111, R3, -R6 ;  /* 0x000000036f007223 */ /* 0x008fcc0000010806 */
[----:B------:R1:W-:Y:S01]  /*1ad10*/  MUFU.EX2 R69, R0 ;  /* 0x0000000000457308 */ /* 0x0003e20000000800 */
[----:B------:R-:W-:Y:S01]  /*1ad20*/  HMMA.16816.F32 R28, R8, R22, R56 ;  /* 0x00000016081c723c */ /* 0x000fe20000001838 */
[----:B------:R-:W3:Y:S06]  /*1ad30*/  LDSM.16.MT88.4 R20, [R181+0xb000] ;  /* 0x00b00000b514783b */ /* 0x000eec0000004200 */
[----:B----4-:R-:W-:Y:S01]  /*1ad40*/  F2FP.F16.F32.PACK_AB R9, R70, R92 ;  /* 0x0000005c4609723e */ /* 0x010fe200000000ff */
        /* <DEDUP_REMOVED lines=9> */
[----:B------:R-:W1:Y:S02]  /*1ade0*/  MUFU.EX2 R106, R0 ;  /* 0x00000000006a7308 */ /* 0x000e640000000800 */
[----:B-1----:R-:W-:Y:S01]  /*1adf0*/  F2FP.F16.F32.PACK_AB R11, R106, R73 ;  /* 0x000000496a0b723e */ /* 0x002fe200000000ff */
[----:B------:R-:W-:-:S05]  /*1ae00*/  FFMA.FTZ R0, R118, R3, -R4 ;  /* 0x0000000376007223 */ /* 0x000fca0000010804 */
[----:B------:R1:W-:Y:S01]  /*1ae10*/  MUFU.EX2 R107, R0 ;  /* 0x00000000006b7308 */ /* 0x0003e20000000800 */
[C---:B--2---:R-:W-:Y:S06]  /*1ae20*/  HMMA.16816.F32 R52, R8.reuse, R16, R52 ;  /* 0x000000100834723c */ /* 0x044fec0000001834 */
[C---:B------:R-:W-:Y:S01]  /*1ae30*/  HMMA.16816.F32 R44, R8.reuse, R18, R44 ;  /* 0x00000012082c723c */ /* 0x040fe2000000182c */
[----:B------:R-:W2:Y:S05]  /*1ae40*/  LDSM.16.MT88.4 R16, [R183+0xb000] ;  /* 0x00b00000b710783b */ /* 0x000eaa0000004200 */
[----:B---3--:R-:W-:Y:S01]  /*1ae50*/  HMMA.16816.F32 R64, R8, R20, R64 ;  /* 0x000000140840723c */ /* 0x008fe20000001840 */
[----:B-1----:R-:W-:-:S05]  /*1ae60*/  FFMA.FTZ R0, R116, R3, -R4 ;  /* 0x0000000374007223 */ /* 0x002fca0000010804 */
[C---:B------:R-:W-:Y:S01]  /*1ae70*/  HMMA.16816.F32 R56, R8.reuse, R22, R48 ;  /* 0x000000160838723c */ /* 0x040fe20000001830 */
[----:B------:R1:W3:Y:S05]  /*1ae80*/  MUFU.EX2 R110, R0 ;  /* 0x00000000006e7308 */ /* 0x0002ea0000000800 */
[C---:B------:R-:W-:Y:S06]  /*1ae90*/  HMMA.16816.F32 R48, R8.reuse, R24, R40 ;  /* 0x000000180830723c */ /* 0x040fec0000001828 */
[----:B------:R-:W-:Y:S01]  /*1aea0*/  HMMA.16816.F32 R36, R8, R26, R36 ;  /* 0x0000001a0824723c */ /* 0x000fe20000001824 */
[----:B------:R-:W-:Y:S01]  /*1aeb0*/  LDSM.16.MT88.4 R24, [R182+0xb800] ;  /* 0x00b80000b618783b */ /* 0x000fe20000004200 */
[----:B-1----:R-:W-:Y:S01]  /*1aec0*/  FFMA.FTZ R0, R115, R3, -R4 ;  /* 0x0000000373007223 */ /* 0x002fe20000010804 */
[----:B------:R-:W-:-:S03]  /*1aed0*/  MOV R115, R73 ;  /* 0x0000004900737202 */ /* 0x000fc60000000f00 */
[----:B------:R1:W4:Y:S01]  /*1aee0*/  MUFU.EX2 R20, R0 ;  /* 0x0000000000147308 */ /* 0x0003220000000800 */
        /* <DEDUP_REMOVED lines=9> */
[----:B----4-:R-:W-:Y:S02]  /*1af80*/  MOV R117, R20 ;  /* 0x0000001400757202 */ /* 0x010fe40000000f00 */
[----:B---3--:R-:W-:-:S03]  /*1af90*/  F2FP.F16.F32.PACK_AB R8, R113, R114 ;  /* 0x000000727108723e */ /* 0x008fc600000000ff */
[----:B------:R1:W-:Y:S01]  /*1afa0*/  MUFU.EX2 R118, R0 ;  /* 0x0000000000767308 */ /* 0x0003e20000000800 */
[----:B------:R-:W3:Y:S01]  /*1afb0*/  LDSM.16.MT88.4 R20, [R181+0xb800] ;  /* 0x00b80000b514783b */ /* 0x000ee20000004200 */
[----:B-1----:R-:W-:Y:S01]  /*1afc0*/  FFMA.FTZ R0, R120, R3, -R6 ;  /* 0x0000000378007223 */ /* 0x002fe20000010806 */
[----:B------:R-:W-:-:S05]  /*1afd0*/  MOV R120, R72 ;  /* 0x0000004800787202 */ /* 0x000fca0000000f00 */
[----:B------:R1:W4:Y:S02]  /*1afe0*/  MUFU.EX2 R116, R0 ;  /* 0x0000000000747308 */ /* 0x0003240000000800 */
[----:B-1----:R-:W-:Y:S01]  /*1aff0*/  FFMA.FTZ R0, R119, R3, -R4 ;  /* 0x0000000377007223 */ /* 0x002fe20000010804 */
[----:B----4-:R-:W-:Y:S02]  /*1b000*/  F2FP.F16.F32.PACK_AB R10, R116, R118 ;  /* 0x00000076740a723e */ /* 0x010fe400000000ff */
        /* <DEDUP_REMOVED lines=9> */
[----:B---3--:R-:W-:Y:S01]  /*1b0a0*/  HMMA.16816.F32 R64, R8, R20, R64 ;  /* 0x000000140840723c */ /* 0x008fe20000001840 */
        /* <DEDUP_REMOVED lines=145> */
[----:B------:R-:W-:Y:S01]  /*1b9c0*/  HMMA.16816.F32 R36, R8, R22, R56 ;  /* 0x000000160824723c */ /* 0x000fe20000001838 */
[----:B------:R-:W2:Y:S01]  /*1b9d0*/  LDSM.16.MT88.4 R20, [R182+0xd800] ;  /* 0x00d80000b614783b */ /* 0x000ea20000004200 */
[----:B------:R3:W4:Y:S02]  /*1b9e0*/  MUFU.EX2 R138, R0 ;  /* 0x00000000008a7308 */ /* 0x0007240000000800 */
[----:B---3--:R-:W-:Y:S01]  /*1b9f0*/  FFMA.FTZ R0, R148, R3, -R4 ;  /* 0x0000000394007223 */ /* 0x008fe20000010804 */
[----:B------:R-:W-:-:S05]  /*1ba00*/  MOV R148, R123 ;  /* 0x0000007b00947202 */ /* 0x000fca0000000f00 */
[----:B------:R3:W-:Y:S01]  /*1ba10*/  MUFU.EX2 R145, R0 ;  /* 0x0000000000917308 */ /* 0x0007e20000000800 */
[----:B-1----:R-:W-:Y:S01]  /*1ba20*/  HMMA.16816.F32 R60, R8, R18, R52 ;  /* 0x00000012083c723c */ /* 0x002fe20000001834 */
[----:B---3--:R-:W-:-:S05]  /*1ba30*/  FFMA.FTZ R0, R174, R3, -R6 ;  /* 0x00000003ae007223 */ /* 0x008fca0000010806 */
[C---:B--2---:R-:W-:Y:S01]  /*1ba40*/  HMMA.16816.F32 R40, R8.reuse, R20, R72 ;  /* 0x000000140828723c */ /* 0x044fe20000001848 */
[----:B------:R-:W-:Y:S01]  /*1ba50*/  MOV R174, R122 ;  /* 0x0000007a00ae7202 */ /* 0x000fe20000000f00 */
[----:B------:R1:W-:Y:S04]  /*1ba60*/  MUFU.EX2 R136, R0 ;  /* 0x0000000000887308 */ /* 0x0003e80000000800 */
[C---:B------:R-:W-:Y:S01]  /*1ba70*/  HMMA.16816.F32 R76, R8.reuse, R22, R76 ;  /* 0x00000016084c723c */ /* 0x040fe2000000184c */
[----:B------:R-:W2:Y:S05]  /*1ba80*/  LDSM.16.MT88.4 R20, [R182+0xe000] ;  /* 0x00e00000b614783b */ /* 0x000eaa0000004200 */
[----:B------:R-:W-:Y:S01]  /*1ba90*/  HMMA.16816.F32 R72, R8, R16, R64 ;  /* 0x000000100848723c */ /* 0x000fe20000001840 */
[----:B------:R-:W3:Y:S06]  /*1baa0*/  LDSM.16.MT88.4 R16, [R183+0xe000] ;  /* 0x00e00000b710783b */ /* 0x000eec0000004200 */
[----:B----4-:R-:W-:Y:S01]  /*1bab0*/  F2FP.F16.F32.PACK_AB R9, R138, R137 ;  /* 0x000000898a09723e */ /* 0x010fe200000000ff */
[----:B-1----:R-:W-:Y:S01]  /*1bac0*/  FFMA.FTZ R0, R175, R3, -R6 ;  /* 0x00000003af007223 */ /* 0x002fe20000010806 */
[----:B------:R-:W-:-:S03]  /*1bad0*/  MOV R175, R105 ;  /* 0x0000006900af7202 */ /* 0x000fc60000000f00 */
[----:B------:R1:W4:Y:S02]  /*1bae0*/  MUFU.EX2 R131, R0 ;  /* 0x0000000000837308 */ /* 0x0003240000000800 */
[-CC-:B-1----:R-:W-:Y:S01]  /*1baf0*/  FFMA.FTZ R0, R173, R3.reuse, -R6.reuse ;  /* 0x00000003ad007223 */ /* 0x182fe20000010806 */
[----:B------:R-:W-:Y:S01]  /*1bb00*/  MOV R173, R12 ;  /* 0x0000000c00ad7202 */ /* 0x000fe20000000f00 */
[----:B------:R-:W-:Y:S01]  /*1bb10*/  FFMA.FTZ R12, R149, R3, -R6 ;  /* 0x00000003950c7223 */ /* 0x000fe20000010806 */
[----:B----4-:R-:W-:-:S03]  /*1bb20*/  F2FP.F16.F32.PACK_AB R8, R131, R136 ;  /* 0x000000888308723e */ /* 0x010fc600000000ff */
[----:B------:R1:W-:Y:S01]  /*1bb30*/  MUFU.EX2 R129, R0 ;  /* 0x0000000000817308 */ /* 0x0003e20000000800 */
[----:B------:R-:W-:-:S07]  /*1bb40*/  MOV R149, R104 ;  /* 0x0000006800957202 */ /* 0x000fce0000000f00 */
[----:B------:R-:W4:Y:S01]  /*1bb50*/  MUFU.EX2 R130, R12 ;  /* 0x0000000c00827308 */ /* 0x000f220000000800 */
[----:B-1----:R-:W-:-:S07]  /*1bb60*/  FFMA.FTZ R0, R150, R3, -R4 ;  /* 0x0000000396007223 */ /* 0x002fce0000010804 */
[----:B------:R1:W5:Y:S01]  /*1bb70*/  MUFU.EX2 R128, R0 ;  /* 0x0000000000807308 */ /* 0x0003620000000800 */
[----:B----4-:R-:W-:Y:S01]  /*1bb80*/  F2FP.F16.F32.PACK_AB R10, R130, R129 ;  /* 0x00000081820a723e */ /* 0x010fe200000000ff */
[----:B------:R-:W-:-:S04]  /*1bb90*/  FADD.FTZ R12, R83, R82 ;  /* 0x00000052530c7221 */ /* 0x000fc80000010000 */
[----:B------:R-:W-:-:S04]  /*1bba0*/  FADD.FTZ R12, R251, R12 ;  /* 0x0000000cfb0c7221 */ /* 0x000fc80000010000 */
[----:B------:R-:W-:Y:S01]  /*1bbb0*/  FADD.FTZ R12, R149, R12 ;  /* 0x0000000c950c7221 */ /* 0x000fe20000010000 */
[----:B------:R-:W-:Y:S02]  /*1bbc0*/  MOV R149, R174 ;  /* 0x000000ae00957202 */ /* 0x000fe40000000f00 */
[----:B------:R-:W-:Y:S01]  /*1bbd0*/  MOV R174, R95 ;  /* 0x0000005f00ae7202 */ /* 0x000fe20000000f00 */
[----:B-1----:R-:W-:Y:S01]  /*1bbe0*/  FFMA.FTZ R0, R151, R3, -R4 ;  /* 0x0000000397007223 */ /* 0x002fe20000010804 */
[----:B-----5:R-:W-:Y:S01]  /*1bbf0*/  F2FP.F16.F32.PACK_AB R11, R128, R145 ;  /* 0x00000091800b723e */ /* 0x020fe200000000ff */
[----:B------:R-:W-:Y:S01]  /*1bc00*/  FADD.FTZ R12, R173, R12 ;  /* 0x0000000cad0c7221 */ /* 0x000fe20000010000 */
[----:B------:R-:W-:Y:S01]  /*1bc10*/  MOV R173, R94 ;  /* 0x0000005e00ad7202 */ /* 0x000fe20000000f00 */
[----:B------:R1:W-:Y:S02]  /*1bc20*/  MUFU.EX2 R118, R0 ;  /* 0x0000000000767308 */ /* 0x0003e40000000800 */
[----:B------:R-:W-:Y:S01]  /*1bc30*/  FADD.FTZ R12, R175, R12 ;  /* 0x0000000caf0c7221 */ /* 0x000fe20000010000 */
[----:B------:R-:W-:Y:S01]  /*1bc40*/  MOV R175, R93 ;  /* 0x0000005d00af7202 */ /* 0x000fe20000000f00 */
[C---:B------:R-:W-:Y:S06]  /*1bc50*/  HMMA.16816.F32 R64, R8.reuse, R24, R48 ;  /* 0x000000180840723c */ /* 0x040fec0000001830 */
[C---:B------:R-:W-:Y:S06]  /*1bc60*/  HMMA.16816.F32 R52, R8.reuse, R28, R32 ;  /* 0x0000001c0834723c */ /* 0x040fec0000001820 */
[C---:B------:R-:W-:Y:S01]  /*1bc70*/  HMMA.16816.F32 R48, R8.reuse, R30, R36 ;  /* 0x0000001e0830723c */ /* 0x040fe20000001824 */
[-CC-:B-1----:R-:W-:Y:S01]  /*1bc80*/  FFMA.FTZ R0, R126, R3.reuse, -R4.reuse ;  /* 0x000000037e007223 */ /* 0x182fe20000010804 */
[----:B------:R-:W1:Y:S03]  /*1bc90*/  LDSM.16.MT88.4 R28, [R181+0xe800] ;  /* 0x00e80000b51c783b */ /* 0x000e660000004200 */
[----:B------:R4:W5:Y:S01]  /*1bca0*/  MUFU.EX2 R121, R0 ;  /* 0x0000000000797308 */ /* 0x0009620000000800 */
[C---:B------:R-:W-:Y:S01]  /*1bcb0*/  HMMA.16816.F32 R56, R8.reuse, R26, R44 ;  /* 0x0000001a0838723c */ /* 0x040fe2000000182c */
[----:B------:R-:W-:Y:S05]  /*1bcc0*/  LDSM.16.MT88.4 R24, [R184+0xe800] ;  /* 0x00e80000b818783b */ /* 0x000fea0000004200 */
[C---:B--2---:R-:W-:Y:S01]  /*1bcd0*/  HMMA.16816.F32 R36, R8.reuse, R20, R40 ;  /* 0x000000140824723c */ /* 0x044fe20000001828 */
[----:B------:R-:W-:Y:S05]  /*1bce0*/  LDSM.16.MT88.4 R40, [R182+0xe800] ;  /* 0x00e80000b628783b */ /* 0x000fea0000004200 */
[----:B------:R-:W-:Y:S01]  /*1bcf0*/  HMMA.16816.F32 R32, R8, R22, R76 ;  /* 0x000000160820723c */ /* 0x000fe2000000184c */
[----:B----4-:R-:W-:-:S05]  /*1bd00*/  FFMA.FTZ R0, R124, R3, -R4 ;  /* 0x000000037c007223 */ /* 0x010fca0000010804 */
[C---:B---3--:R-:W-:Y:S01]  /*1bd10*/  HMMA.16816.F32 R44, R8.reuse, R16, R72 ;  /* 0x00000010082c723c */ /* 0x048fe20000001848 */
[----:B------:R2:W-:Y:S05]  /*1bd20*/  MUFU.EX2 R124, R0 ;  /* 0x00000000007c7308 */ /* 0x0005ea0000000800 */
[----:B------:R-:W-:Y:S01]  /*1bd30*/  HMMA.16816.F32 R20, R8, R18, R60 ;  /* 0x000000120814723c */ /* 0x000fe2000000183c */
[----:B------:R-:W3:Y:S06]  /*1bd40*/  LDSM.16.MT88.4 R16, [R183+0xe800] ;  /* 0x00e80000b710783b */ /* 0x000eec0000004200 */
[----:B-----5:R-:W-:Y:S01]  /*1bd50*/  F2FP.F16.F32.PACK_AB R9, R121, R118 ;  /* 0x000000767909723e */ /* 0x020fe200000000ff */
        /* <DEDUP_REMOVED lines=15> */
[C---:B-1----:R-:W-:Y:S06]  /*1be50*/  HMMA.16816.F32 R64, R8.reuse, R28, R64 ;  /* 0x0000001c0840723c */ /* 0x042fec0000001840 */
[C---:B------:R-:W-:Y:S06]  /*1be60*/  HMMA.16816.F32 R60, R8.reuse, R30, R56 ;  /* 0x0000001e083c723c */ /* 0x040fec0000001838 */
[----:B---3--:R-:W-:Y:S01]  /*1be70*/  HMMA.16816.F32 R44, R8, R16, R44 ;  /* 0x00000010082c723c */ /* 0x008fe2000000182c */
[----:B--2---:R-:W-:-:S04]  /*1be80*/  FFMA.FTZ R0, R101, R3, -R4 ;  /* 0x0000000365007223 */ /* 0x004fc80000010804 */
[----:B------:R1:W2:Y:S01]  /*1be90*/  MUFU.EX2 R116, R0 ;  /* 0x0000000000747308 */ /* 0x0002a20000000800 */
[C---:B------:R-:W-:Y:S01]  /*1bea0*/  HMMA.16816.F32 R28, R8.reuse, R18, R20 ;  /* 0x00000012081c723c */ /* 0x040fe20000001814 */
[----:B------:R-:W3:Y:S04]  /*1beb0*/  LDSM.16.MT88.4 R16, [R184+0xf000] ;  /* 0x00f00000b810783b */ /* 0x000ee80000004200 */
[----:B------:R-:W4:Y:S01]  /*1bec0*/  LDSM.16.MT88.4 R20, [R181+0xf000] ;  /* 0x00f00000b514783b */ /* 0x000f220000004200 */
[C---:B------:R-:W-:Y:S06]  /*1bed0*/  HMMA.16816.F32 R56, R8.reuse, R24, R52 ;  /* 0x000000180838723c */ /* 0x040fec0000001834 */
[----:B------:R-:W-:Y:S01]  /*1bee0*/  HMMA.16816.F32 R48, R8, R26, R48 ;  /* 0x0000001a0830723c */ /* 0x000fe20000001830 */
[----:B------:R-:W5:Y:S01]  /*1bef0*/  LDSM.16.MT88.4 R24, [R182+0xf000] ;  /* 0x00f00000b618783b */ /* 0x000f620000004200 */
[----:B-1----:R-:W-:-:S04]  /*1bf00*/  FFMA.FTZ R0, R100, R3, -R4 ;  /* 0x0000000364007223 */ /* 0x002fc80000010804 */
[C---:B------:R-:W-:Y:S01]  /*1bf10*/  HMMA.16816.F32 R36, R8.reuse, R40, R36 ;  /* 0x000000280824723c */ /* 0x040fe20000001824 */
[----:B------:R1:W-:Y:S05]  /*1bf20*/  MUFU.EX2 R115, R0 ;  /* 0x0000000000737308 */ /* 0x0003ea0000000800 */
[----:B------:R-:W-:Y:S07]  /*1bf30*/  HMMA.16816.F32 R32, R8, R42, R32 ;  /* 0x0000002a0820723c */ /* 0x000fee0000001820 */
[----:B------:R-:W-:Y:S01]  /*1bf40*/  FFMA.FTZ R8, R127, R3, -R6 ;  /* 0x000000037f087223 */ /* 0x000fe20000010806 */
[----:B--2---:R-:W-:-:S03]  /*1bf50*/  F2FP.F16.F32.PACK_AB R9, R116, R110 ;  /* 0x0000006e7409723e */ /* 0x004fc600000000ff */
[----:B------:R-:W-:Y:S01]  /*1bf60*/  MUFU.EX2 R109, R8 ;  /* 0x00000008006d7308 */ /* 0x000fe20000000800 */
[----:B-1----:R-:W-:-:S07]  /*1bf70*/  FFMA.FTZ R0, R143, R3, -R6 ;  /* 0x000000038f007223 */ /* 0x002fce0000010806 */
        /* <DEDUP_REMOVED lines=8> */
[----:B------:R1:W2:Y:S02]  /*1c000*/  MUFU.EX2 R108, R0 ;  /* 0x00000000006c7308 */ /* 0x0002a40000000800 */
[----:B-1----:R-:W-:Y:S01]  /*1c010*/  FFMA.FTZ R0, R90, R3, -R4 ;  /* 0x000000035a007223 */ /* 0x002fe20000010804 */
[----:B--2---:R-:W-:-:S05]  /*1c020*/  F2FP.F16.F32.PACK_AB R11, R108, R115 ;  /* 0x000000736c0b723e */ /* 0x004fca00000000ff */
[----:B------:R1:W-:Y:S02]  /*1c030*/  MUFU.EX2 R104, R0 ;  /* 0x0000000000687308 */ /* 0x0003e40000000800 */
[C---:B---3--:R-:W-:Y:S06]  /*1c040*/  HMMA.16816.F32 R56, R8.reuse, R16, R56 ;  /* 0x000000100838723c */ /* 0x048fec0000001838 */
[C---:B------:R-:W-:Y:S01]  /*1c050*/  HMMA.16816.F32 R48, R8.reuse, R18, R48 ;  /* 0x000000120830723c */ /* 0x040fe20000001830 */
[----:B------:R-:W2:Y:S05]  /*1c060*/  LDSM.16.MT88.4 R16, [R183+0xf000] ;  /* 0x00f00000b710783b */ /* 0x000eaa0000004200 */
[----:B----4-:R-:W-:Y:S01]  /*1c070*/  HMMA.16816.F32 R52, R8, R20, R64 ;  /* 0x000000140834723c */ /* 0x010fe20000001840 */
[----:B-1----:R-:W-:-:S04]  /*1c080*/  FFMA.FTZ R0, R96, R3, -R4 ;  /* 0x0000000360007223 */ /* 0x002fc80000010804 */
[----:B------:R1:W3:Y:S01]  /*1c090*/  MUFU.EX2 R105, R0 ;  /* 0x0000000000697308 */ /* 0x0002e20000000800 */
[C---:B------:R-:W-:Y:S01]  /*1c0a0*/  HMMA.16816.F32 R60, R8.reuse, R22, R60 ;  /* 0x00000016083c723c */ /* 0x040fe2000000183c */
[----:B------:R-:W4:Y:S05]  /*1c0b0*/  LDSM.16.MT88.4 R20, [R181+0xf800] ;  /* 0x00f80000b514783b */ /* 0x000f2a0000004200 */
[C---:B-----5:R-:W-:Y:S06]  /*1c0c0*/  HMMA.16816.F32 R36, R8.reuse, R24, R36 ;  /* 0x000000180824723c */ /* 0x060fec0000001824 */
[----:B------:R-:W-:Y:S01]  /*1c0d0*/  HMMA.16816.F32 R64, R8, R26, R32 ;  /* 0x0000001a0840723c */ /* 0x000fe20000001820 */
[----:B------:R-:W5:Y:S01]  /*1c0e0*/  LDSM.16.MT88.4 R24, [R184+0xf800] ;  /* 0x00f80000b818783b */ /* 0x000f620000004200 */
[----:B-1----:R-:W-:-:S04]  /*1c0f0*/  FFMA.FTZ R0, R81, R3, -R4 ;  /* 0x0000000351007223 */ /* 0x002fc80000010804 */
[----:B------:R1:W-:Y:S01]  /*1c100*/  MUFU.EX2 R106, R0 ;  /* 0x00000000006a7308 */ /* 0x0003e20000000800 */
[----:B--2---:R-:W-:Y:S01]  /*1c110*/  HMMA.16816.F32 R40, R8, R18, R28 ;  /* 0x000000120828723c */ /* 0x004fe2000000181c */
[----:B-1----:R-:W-:-:S05]  /*1c120*/  FFMA.FTZ R0, R80, R3, -R4 ;  /* 0x0000000350007223 */ /* 0x002fca0000010804 */
[----:B------:R-:W-:Y:S01]  /*1c130*/  HMMA.16816.F32 R80, R8, R16, R44 ;  /* 0x000000100850723c */ /* 0x000fe2000000182c */
[----:B------:R-:W1:Y:S01]  /*1c140*/  LDSM.16.MT88.4 R16, [R182+0xf800] ;  /* 0x00f80000b610783b */ /* 0x000e620000004200 */
[----:B------:R2:W4:Y:S05]  /*1c150*/  MUFU.EX2 R107, R0 ;  /* 0x00000000006b7308 */ /* 0x00052a0000000800 */
        /* <DEDUP_REMOVED lines=17> */
[----:B-----5:R-:W-:Y:S01]  /*1c270*/  HMMA.16816.F32 R44, R8, R24, R56 ;  /* 0x00000018082c723c */ /* 0x020fe20000001838 */
[----:B--2---:R-:W-:-:S04]  /*1c280*/  FFMA.FTZ R0, R89, R3, -R4 ;  /* 0x0000000359007223 */ /* 0x004fc80000010804 */
[----:B------:R2:W4:Y:S01]  /*1c290*/  MUFU.EX2 R97, R0 ;  /* 0x0000000000617308 */ /* 0x0005220000000800 */
[C---:B------:R-:W-:Y:S01]  /*1c2a0*/  HMMA.16816.F32 R52, R8.reuse, R26, R48 ;  /* 0x0000001a0834723c */ /* 0x040fe20000001830 */
[----:B------:R-:W5:Y:S04]  /*1c2b0*/  LDSM.16.MT88.4 R24, [R181+0x10000] ;  /* 0x01000000b518783b */ /* 0x000f680000004200 */
[----:B------:R-:W-:Y:S01]  /*1c2c0*/  LDSM.16.MT88.4 R48, [R182+0x10000] ;  /* 0x01000000b630783b */ /* 0x000fe20000004200 */
[C---:B-1----:R-:W-:Y:S03]  /*1c2d0*/  HMMA.16816.F32 R72, R8.reuse, R16, R36 ;  /* 0x000000100848723c */ /* 0x042fe60000001824 */
[----:B------:R-:W1:Y:S03]  /*1c2e0*/  LDSM.16.MT88.4 R36, [R184+0x10000] ;  /* 0x01000000b824783b */ /* 0x000e660000004200 */
[----:B------:R-:W-:Y:S01]  /*1c2f0*/  HMMA.16816.F32 R56, R8, R18, R64 ;  /* 0x000000120838723c */ /* 0x000fe20000001840 */
[----:B------:R-:W1:Y:S01]  /*1c300*/  LDSM.16.MT88.4 R64, [R183+0x10000] ;  /* 0x01000000b740783b */ /* 0x000e620000004200 */
[----:B--2---:R-:W-:Y:S01]  /*1c310*/  FFMA.FTZ R0, R200, R3, -R4 ;  /* 0x00000003c8007223 */ /* 0x004fe20000010804 */
[----:B----4-:R-:W-:-:S03]  /*1c320*/  F2FP.F16.F32.PACK_AB R17, R97, R99 ;  /* 0x000000636111723e */ /* 0x010fc600000000ff */
[----:B------:R2:W-:Y:S01]  /*1c330*/  MUFU.EX2 R98, R0 ;  /* 0x0000000000627308 */ /* 0x0005e20000000800 */
[C---:B---3--:R-:W-:Y:S06]  /*1c340*/  HMMA.16816.F32 R80, R8.reuse, R20, R80 ;  /* 0x000000140850723c */ /* 0x048fec0000001850 */
[----:B------:R-:W-:Y:S01]  /*1c350*/  HMMA.16816.F32 R76, R8, R22, R40 ;  /* 0x00000016084c723c */ /* 0x000fe20000001828 */
[----:B------:R-:W-:Y:S01]  /*1c360*/  LDSM.16.MT88.4 R40, [R182+0x10800] ;  /* 0x01080000b628783b */ /* 0x000fe20000004200 */
[----:B--2---:R-:W-:-:S03]  /*1c370*/  FFMA.FTZ R0, R201, R3, -R4 ;  /* 0x00000003c9007223 */ /* 0x004fc60000010804 */
[----:B------:R-:W-:Y:S01]  /*1c380*/  LDSM.16.MT88.4 R20, [R181+0x10800] ;  /* 0x01080000b514783b */ /* 0x000fe20000004200 */
[----:B------:R2:W3:Y:S01]  /*1c390*/  MUFU.EX2 R96, R0 ;  /* 0x0000000000607308 */ /* 0x0004e20000000800 */
[----:B------:R-:W-:-:S07]  /*1c3a0*/  FFMA.FTZ R9, R211, R3, -R4 ;  /* 0x00000003d3097223 */ /* 0x000fce0000010804 */
[----:B------:R-:W-:Y:S01]  /*1c3b0*/  MUFU.EX2 R84, R9 ;  /* 0x0000000900547308 */ /* 0x000fe20000000800 */
[----:B--2---:R-:W-:Y:S01]  /*1c3c0*/  FFMA.FTZ R0, R198, R3, -R4 ;  /* 0x00000003c6007223 */ /* 0x004fe20000010804 */
[----:B---3--:R-:W-:-:S06]  /*1c3d0*/  F2FP.F16.F32.PACK_AB R19, R96, R98 ;  /* 0x000000626013723e */ /* 0x008fcc00000000ff */
[----:B------:R2:W-:Y:S02]  /*1c3e0*/  MUFU.EX2 R95, R0 ;  /* 0x00000000005f7308 */ /* 0x0005e40000000800 */
[----:B--2---:R-:W-:-:S06]  /*1c3f0*/  FFMA.FTZ R0, R206, R3, -R6 ;  /* 0x00000003ce007223 */ /* 0x004fcc0000010806 */
[----:B------:R2:W-:Y:S02]  /*1c400*/  MUFU.EX2 R94, R0 ;  /* 0x00000000005e7308 */ /* 0x0005e40000000800 */
[----:B--2---:R-:W-:-:S06]  /*1c410*/  FFMA.FTZ R0, R207, R3, -R6 ;  /* 0x00000003cf007223 */ /* 0x004fcc0000010806 */
[----:B------:R2:W3:Y:S02]  /*1c420*/  MUFU.EX2 R91, R0 ;  /* 0x00000000005b7308 */ /* 0x0004e40000000800 */
[----:B--2---:R-:W-:Y:S01]  /*1c430*/  FFMA.FTZ R0, R204, R3, -R6 ;  /* 0x00000003cc007223 */ /* 0x004fe20000010806 */
[----:B---3--:R-:W-:-:S05]  /*1c440*/  F2FP.F16.F32.PACK_AB R16, R91, R94 ;  /* 0x0000005e5b10723e */ /* 0x008fca00000000ff */
[----:B------:R2:W-:Y:S02]  /*1c450*/  MUFU.EX2 R93, R0 ;  /* 0x00000000005d7308 */ /* 0x0005e40000000800 */
[----:B--2---:R-:W-:Y:S01]  /*1c460*/  FADD.FTZ R0, R149, R12 ;  /* 0x0000000c95007221 */ /* 0x004fe20000010000 */
[----:B------:R-:W-:-:S03]  /*1c470*/  FFMA.FTZ R12, R203, R3, -R6 ;  /* 0x00000003cb0c7223 */ /* 0x000fc60000010806 */
[----:B------:R-:W-:Y:S02]  /*1c480*/  FADD.FTZ R0, R175, R0 ;  /* 0x00000000af007221 */ /* 0x000fe40000010000 */
[----:B------:R2:W3:Y:S02]  /*1c490*/  MUFU.EX2 R90, R12 ;  /* 0x0000000c005a7308 */ /* 0x0004e40000000800 */
[----:B------:R-:W-:Y:S01]  /*1c4a0*/  FADD.FTZ R0, R92, R0 ;  /* 0x000000005c007221 */ /* 0x000fe20000010000 */
[----:B--2---:R-:W-:Y:S01]  /*1c4b0*/  FADD.FTZ R12, R173, R13 ;  /* 0x0000000dad0c7221 */ /* 0x004fe20000010000 */
[----:B------:R-:W-:Y:S01]  /*1c4c0*/  FFMA.FTZ R13, R202, R3, -R4 ;  /* 0x00000003ca0d7223 */ /* 0x000fe20000010804 */
[----:B---3--:R-:W-:Y:S02]  /*1c4d0*/  F2FP.F16.F32.PACK_AB R18, R90, R93 ;  /* 0x0000005d5a12723e */ /* 0x008fe400000000ff */
[----:B------:R-:W-:Y:S01]  /*1c4e0*/  FADD.FTZ R12, R174, R12 ;  /* 0x0000000cae0c7221 */ /* 0x000fe20000010000 */
[----:B------:R2:W3:Y:S03]  /*1c4f0*/  MUFU.EX2 R92, R13 ;  /* 0x0000000d005c7308 */ /* 0x0004e60000000800 */
[----:B------:R-:W-:Y:S01]  /*1c500*/  FADD.FTZ R12, R148, R12 ;  /* 0x0000000c940c7221 */ /* 0x000fe20000010000 */
[----:B-----5:R-:W-:Y:S01]  /*1c510*/  HMMA.16816.F32 R60, R16, R24, R32 ;  /* 0x00000018103c723c */ /* 0x020fe20000001820 */
[----:B------:R-:W-:Y:S02]  /*1c520*/  LDSM.16.MT88.4 R32, [R184+0x10800] ;  /* 0x01080000b820783b */ /* 0x000fe40000004200 */
[----:B------:R-:W-:-:S03]  /*1c530*/  FADD.FTZ R12, R172, R12 ;  /* 0x0000000cac0c7221 */ /* 0x000fc60000010000 */
[----:B------:R-:W-:Y:S01]  /*1c540*/  HMMA.16816.F32 R24, R16, R26, R28 ;  /* 0x0000001a1018723c */ /* 0x000fe2000000181c */
[----:B------:R-:W-:-:S04]  /*1c550*/  FADD.FTZ R8, R169, R12 ;  /* 0x0000000ca9087221 */ /* 0x000fc80000010000 */
[----:B------:R-:W-:Y:S01]  /*1c560*/  FADD.FTZ R8, R168, R8 ;  /* 0x00000008a8087221 */ /* 0x000fe20000010000 */
[C---:B-1----:R-:W-:Y:S01]  /*1c570*/  HMMA.16816.F32 R28, R16.reuse, R36, R44 ;  /* 0x00000024101c723c */ /* 0x042fe2000000182c */
[----:B--2---:R-:W-:Y:S01]  /*1c580*/  FADD.FTZ R13, R170, R0 ;  /* 0x00000000aa0d7221 */ /* 0x004fe20000010000 */
[----:B------:R-:W-:Y:S01]  /*1c590*/  FFMA.FTZ R0, R205, R3, -R4 ;  /* 0x00000003cd007223 */ /* 0x000fe20000010804 */
[----:B------:R-:W-:Y:S01]  /*1c5a0*/  FADD.FTZ R8, R164, R8 ;  /* 0x00000008a4087221 */ /* 0x000fe20000010000 */
[----:B---3--:R-:W-:Y:S02]  /*1c5b0*/  F2FP.F16.F32.PACK_AB R9, R92, R95 ;  /* 0x0000005f5c09723e */ /* 0x008fe400000000ff */
[----:B------:R1:W2:Y:S01]  /*1c5c0*/  MUFU.EX2 R89, R0 ;  /* 0x0000000000597308 */ /* 0x0002a20000000800 */
[C---:B------:R-:W-:Y:S06]  /*1c5d0*/  HMMA.16816.F32 R44, R16.reuse, R48, R72 ;  /* 0x00000030102c723c */ /* 0x040fec0000001848 */
[C---:B------:R-:W-:Y:S06]  /*1c5e0*/  HMMA.16816.F32 R48, R16.reuse, R50, R56 ;  /* 0x000000321030723c */ /* 0x040fec0000001838 */
[----:B------:R-:W-:Y:S01]  /*1c5f0*/  HMMA.16816.F32 R56, R16, R64, R80 ;  /* 0x000000401038723c */ /* 0x000fe20000001850 */
[----:B-1----:R-:W-:Y:S01]  /*1c600*/  FFMA.FTZ R0, R209, R3, -R6 ;  /* 0x00000003d1007223 */ /* 0x002fe20000010806 */
[----:B--2---:R-:W-:-:S04]  /*1c610*/  F2FP.F16.F32.PACK_AB R11, R84, R89 ;  /* 0x00000059540b723e */ /* 0x004fc800000000ff */
[C---:B------:R-:W-:Y:S01]  /*1c620*/  HMMA.16816.F32 R64, R16.reuse, R66, R76 ;  /* 0x000000421040723c */ /* 0x040fe2000000184c */
[----:B------:R1:W-:Y:S05]  /*1c630*/  MUFU.EX2 R88, R0 ;  /* 0x0000000000587308 */ /* 0x0003ea0000000800 */
[----:B------:R-:W-:Y:S01]  /*1c640*/  HMMA.16816.F32 R36, R16, R38, R52 ;  /* 0x000000261024723c */ /* 0x000fe20000001834 */
[----:B------:R-:W2:Y:S04]  /*1c650*/  LDSM.16.MT88.4 R52, [R183+0x10800] ;  /* 0x01080000b734783b */ /* 0x000ea80000004200 */
[----:B------:R-:W3:Y:S01]  /*1c660*/  LDSM.16.MT88.4 R16, [R184+0x11000] ;  /* 0x01100000b810783b */ /* 0x000ee20000004200 */
[----:B-1----:R-:W-:-:S04]  /*1c670*/  FFMA.FTZ R0, R208, R3, -R6 ;  /* 0x00000003d0007223 */ /* 0x002fc80000010806 */
[----:B------:R1:W4:Y:S02]  /*1c680*/  MUFU.EX2 R87, R0 ;  /* 0x0000000000577308 */ /* 0x0003240000000800 */
[----:B-1----:R-:W-:-:S06]  /*1c690*/  FFMA.FTZ R0, R210, R3, -R6 ;  /* 0x00000003d2007223 */ /* 0x002fcc0000010806 */
[----:B------:R1:W-:Y:S02]  /*1c6a0*/  MUFU.EX2 R86, R0 ;  /* 0x0000000000567308 */ /* 0x0003e40000000800 */
[----:B-1----:R-:W-:-:S06]  /*1c6b0*/  FFMA.FTZ R0, R212, R3, -R6 ;  /* 0x00000003d4007223 */ /* 0x002fcc0000010806 */
[----:B------:R1:W5:Y:S02]  /*1c6c0*/  MUFU.EX2 R85, R0 ;  /* 0x0000000000557308 */ /* 0x0003640000000800 */
[----:B-1----:R-:W-:Y:S01]  /*1c6d0*/  FADD.FTZ R0, R167, R13 ;  /* 0x0000000da7007221 */ /* 0x002fe20000010000 */
[----:B------:R-:W-:Y:S01]  /*1c6e0*/  FADD.FTZ R13, R166, R8 ;  /* 0x00000008a60d7221 */ /* 0x000fe20000010000 */
[----:B----4-:R-:W-:Y:S02]  /*1c6f0*/  F2FP.F16.F32.PACK_AB R8, R87, R88 ;  /* 0x000000585708723e */ /* 0x010fe400000000ff */
[----:B------:R-:W-:Y:S01]  /*1c700*/  FADD.FTZ R0, R171, R0 ;  /* 0x00000000ab007221 */ /* 0x000fe20000010000 */
[----:B------:R-:W-:Y:S01]  /*1c710*/  FADD.FTZ R13, R132, R13 ;  /* 0x0000000d840d7221 */ /* 0x000fe20000010000 */
[----:B-----5:R-:W-:Y:S02]  /*1c720*/  F2FP.F16.F32.PACK_AB R10, R85, R86 ;  /* 0x00000056550a723e */ /* 0x020fe400000000ff */
[----:B------:R-:W-:Y:S01]  /*1c730*/  FADD.FTZ R0, R195, R0 ;  /* 0x00000000c3007221 */ /* 0x000fe20000010000 */
[----:B------:R-:W-:-:S03]  /*1c740*/  FADD.FTZ R13, R134, R13 ;  /* 0x0000000d860d7221 */ /* 0x000fc60000010000 */
[----:B------:R-:W-:Y:S01]  /*1c750*/  FADD.FTZ R12, R165, R0 ;  /* 0x00000000a50c7221 */ /* 0x000fe20000010000 */
[----:B------:R-:W-:Y:S01]  /*1c760*/  FFMA.FTZ R0, R213, R3, -R4 ;  /* 0x00000003d5007223 */ /* 0x000fe20000010804 */
[----:B------:R-:W-:Y:S01]  /*1c770*/  FADD.FTZ R13, R248, R13 ;  /* 0x0000000df80d7221 */ /* 0x000fe20000010000 */
[----:B--2---:R-:W-:Y:S01]  /*1c780*/  HMMA.16816.F32 R56, R8, R52, R56 ;  /* 0x000000340838723c */ /* 0x004fe20000001838 */
[----:B------:R-:W-:Y:S01]  /*1c790*/  LDSM.16.MT88.4 R164, [R181+0x11800] ;  /* 0x01180000b5a4783b */ /* 0x000fe20000004200 */
[----:B------:R1:W-:Y:S01]  /*1c7a0*/  MUFU.EX2 R80, R0 ;  /* 0x0000000000507308 */ /* 0x0003e20000000800 */
[----:B------:R-:W-:-:S03]  /*1c7b0*/  FADD.FTZ R13, R247, R13 ;  /* 0x0000000df70d7221 */ /* 0x000fc60000010000 */
[----:B------:R-:W-:Y:S01]  /*1c7c0*/  HMMA.16816.F32 R48, R8, R42, R48 ;  /* 0x0000002a0830723c */ /* 0x000fe20000001830 */
[----:B------:R-:W-:-:S04]  /*1c7d0*/  FADD.FTZ R13, R245, R13 ;  /* 0x0000000df50d7221 */ /* 0x000fc80000010000 */
[----:B------:R-:W-:Y:S01]  /*1c7e0*/  FADD.FTZ R13, R246, R13 ;  /* 0x0000000df60d7221 */ /* 0x000fe20000010000 */
[----:B------:R-:W-:Y:S03]  /*1c7f0*/  HMMA.16816.F32 R44, R8, R40, R44 ;  /* 0x00000028082c723c */ /* 0x000fe6000000182c */
[----:B------:R-:W-:-:S03]  /*1c800*/  FADD.FTZ R13, R70, R13 ;  /* 0x0000000d460d7221 */ /* 0x000fc60000010000 */
[----:B------:R-:W-:Y:S01]  /*1c810*/  HMMA.16816.F32 R36, R8, R34, R36 ;  /* 0x000000220824723c */ /* 0x000fe20000001824 */
[----:B-1----:R-:W-:Y:S01]  /*1c820*/  FFMA.FTZ R0, R215, R3, -R4 ;  /* 0x00000003d7007223 */ /* 0x002fe20000010804 */
[----:B------:R-:W-:-:S03]  /*1c830*/  FADD.FTZ R13, R240, R13 ;  /* 0x0000000df00d7221 */ /* 0x000fc60000010000 */
[----:B------:R1:W2:Y:S01]  /*1c840*/  MUFU.EX2 R78, R0 ;  /* 0x00000000004e7308 */ /* 0x0002a20000000800 */
[----:B------:R-:W-:Y:S01]  /*1c850*/  FADD.FTZ R13, R69, R13 ;  /* 0x0000000d450d7221 */ /* 0x000fe20000010000 */
[----:B------:R-:W-:Y:S03]  /*1c860*/  HMMA.16816.F32 R60, R8, R20, R60 ;  /* 0x00000014083c723c */ /* 0x000fe6000000183c */
[----:B------:R-:W-:-:S03]  /*1c870*/  FADD.FTZ R13, R239, R13 ;  /* 0x0000000def0d7221 */ /* 0x000fc60000010000 */
[C---:B------:R-:W-:Y:S01]  /*1c880*/  HMMA.16816.F32 R72, R8.reuse, R22, R24 ;  /* 0x000000160848723c */ /* 0x040fe20000001818 */
[----:B------:R-:W-:Y:S01]  /*1c890*/  FADD.FTZ R13, R179, R13 ;  /* 0x0000000db30d7221 */ /* 0x000fe20000010000 */
[----:B------:R-:W4:Y:S03]  /*1c8a0*/  LDSM.16.MT88.4 R20, [R181+0x11000] ;  /* 0x01100000b514783b */ /* 0x000f260000004200 */
[----:B------:R-:W-:Y:S01]  /*1c8b0*/  FADD.FTZ R13, R178, R13 ;  /* 0x0000000db20d7221 */ /* 0x000fe20000010000 */
[----:B------:R-:W-:Y:S01]  /*1c8c0*/  LDSM.16.MT88.4 R24, [R183+0x11000] ;  /* 0x01100000b718783b */ /* 0x000fe20000004200 */
[----:B-1----:R-:W-:Y:S01]  /*1c8d0*/  FADD.FTZ R0, R135, R12 ;  /* 0x0000000c87007221 */ /* 0x002fe20000010000 */
[-CC-:B------:R-:W-:Y:S01]  /*1c8e0*/  FFMA.FTZ R12, R214, R3.reuse, -R4.reuse ;  /* 0x00000003d60c7223 */ /* 0x180fe20000010804 */
[----:B------:R-:W-:Y:S01]  /*1c8f0*/  FADD.FTZ R13, R15, R13 ;  /* 0x0000000d0f0d7221 */ /* 0x000fe20000010000 */
[----:B------:R-:W-:Y:S01]  /*1c900*/  FFMA.FTZ R15, R222, R3, -R4 ;  /* 0x00000003de0f7223 */ /* 0x000fe20000010804 */
[----:B------:R-:W-:Y:S01]  /*1c910*/  FADD.FTZ R0, R133, R0 ;  /* 0x0000000085007221 */ /* 0x000fe20000010000 */
[----:B------:R1:W-:Y:S01]  /*1c920*/  MUFU.EX2 R77, R12 ;  /* 0x0000000c004d7308 */ /* 0x0003e20000000800 */
[----:B------:R-:W-:Y:S01]  /*1c930*/  FADD.FTZ R13, R177, R13 ;  /* 0x0000000db10d7221 */ /* 0x000fe20000010000 */
[C---:B------:R-:W-:Y:S01]  /*1c940*/  HMMA.16816.F32 R132, R8.reuse, R32, R28 ;  /* 0x000000200884723c */ /* 0x040fe2000000181c */
[----:B------:R-:W-:Y:S01]  /*1c950*/  FADD.FTZ R0, R249, R0 ;  /* 0x00000000f9007221 */ /* 0x000fe20000010000 */
[----:B------:R-:W5:Y:S03]  /*1c960*/  LDSM.16.MT88.4 R28, [R182+0x11000] ;  /* 0x01100000b61c783b */ /* 0x000f660000004200 */
[----:B------:R-:W-:Y:S01]  /*1c970*/  FADD.FTZ R0, R250, R0 ;  /* 0x00000000fa007221 */ /* 0x000fe20000010000 */
[----:B------:R-:W-:Y:S01]  /*1c980*/  HMMA.16816.F32 R32, R8, R54, R64 ;  /* 0x000000360820723c */ /* 0x000fe20000001840 */
[----:B------:R-:W-:Y:S02]  /*1c990*/  MUFU.EX2 R42, R15 ;  /* 0x0000000f002a7308 */ /* 0x000fe40000000800 */
[----:B------:R-:W-:-:S04]  /*1c9a0*/  FADD.FTZ R0, R252, R0 ;  /* 0x00000000fc007221 */ /* 0x000fc80000010000 */
[----:B------:R-:W-:Y:S01]  /*1c9b0*/  FADD.FTZ R0, R244, R0 ;  /* 0x00000000f4007221 */ /* 0x000fe20000010000 */
[----:B--2---:R-:W-:Y:S01]  /*1c9c0*/  F2FP.F16.F32.PACK_AB R9, R78, R80 ;  /* 0x000000504e09723e */ /* 0x004fe200000000ff */
[----:B-1----:R-:W-:Y:S02]  /*1c9d0*/  FFMA.FTZ R12, R216, R3, -R6 ;  /* 0x00000003d80c7223 */ /* 0x002fe40000010806 */
[----:B------:R-:W-:Y:S02]  /*1c9e0*/  FADD.FTZ R0, R241, R0 ;  /* 0x00000000f1007221 */ /* 0x000fe40000010000 */
[----:B------:R1:W-:Y:S02]  /*1c9f0*/  MUFU.EX2 R76, R12 ;  /* 0x0000000c004c7308 */ /* 0x0003e40000000800 */
[----:B------:R-:W-:-:S04]  /*1ca00*/  FADD.FTZ R0, R242, R0 ;  /* 0x00000000f2007221 */ /* 0x000fc80000010000 */
[----:B------:R-:W-:-:S04]  /*1ca10*/  FADD.FTZ R0, R243, R0 ;  /* 0x00000000f3007221 */ /* 0x000fc80000010000 */
[----:B------:R-:W-:-:S04]  /*1ca20*/  FADD.FTZ R0, R238, R0 ;  /* 0x00000000ee007221 */ /* 0x000fc80000010000 */
[----:B------:R-:W-:Y:S01]  /*1ca30*/  FADD.FTZ R0, R194, R0 ;  /* 0x00000000c2007221 */ /* 0x000fe20000010000 */
[----:B-1----:R-:W-:-:S03]  /*1ca40*/  FFMA.FTZ R12, R217, R3, -R6 ;  /* 0x00000003d90c7223 */ /* 0x002fc60000010806 */
[----:B------:R-:W-:Y:S01]  /*1ca50*/  FADD.FTZ R0, R237, R0 ;  /* 0x00000000ed007221 */ /* 0x000fe20000010000 */
        /* <DEDUP_REMOVED lines=9> */
[----:B-1----:R-:W-:Y:S01]  /*1caf0*/  FADD.FTZ R12, R236, R0 ;  /* 0x00000000ec0c7221 */ /* 0x002fe20000010000 */
[----:B------:R-:W-:Y:S01]  /*1cb00*/  FFMA.FTZ R0, R221, R3, -R4 ;  /* 0x00000003dd007223 */ /* 0x000fe20000010804 */
[----:B--2---:R-:W-:Y:S02]  /*1cb10*/  F2FP.F16.F32.PACK_AB R11, R52, R77 ;  /* 0x0000004d340b723e */ /* 0x004fe400000000ff */
[----:B------:R-:W-:Y:S02]  /*1cb20*/  FADD.FTZ R12, R176, R12 ;  /* 0x0000000cb00c7221 */ /* 0x000fe40000010000 */
[----:B------:R1:W2:Y:S03]  /*1cb30*/  MUFU.EX2 R43, R0 ;  /* 0x00000000002b7308 */ /* 0x0002a60000000800 */
[C---:B---3--:R-:W-:Y:S06]  /*1cb40*/  HMMA.16816.F32 R132, R8.reuse, R16, R132 ;  /* 0x000000100884723c */ /* 0x048fec0000001884 */
[C---:B----4-:R-:W-:Y:S06]  /*1cb50*/  HMMA.16816.F32 R168, R8.reuse, R20, R60 ;  /* 0x0000001408a8723c */ /* 0x050fec000000183c */
[C---:B-----5:R-:W-:Y:S01]  /*1cb60*/  HMMA.16816.F32 R140, R8.reuse, R28, R44 ;  /* 0x0000001c088c723c */ /* 0x060fe2000000182c */
[----:B-1----:R-:W-:Y:S01]  /*1cb70*/  FADD.FTZ R0, R153, R12 ;  /* 0x0000000c99007221 */ /* 0x002fe20000010000 */
[----:B------:R-:W-:Y:S01]  /*1cb80*/  FADD.FTZ R12, R152, R13 ;  /* 0x0000000d980c7221 */ /* 0x000fe20000010000 */
[----:B------:R-:W-:Y:S01]  /*1cb90*/  FFMA.FTZ R13, R223, R3, -R4 ;  /* 0x00000003df0d7223 */ /* 0x000fe20000010804 */
[----:B--2---:R-:W-:Y:S01]  /*1cba0*/  F2FP.F16.F32.PACK_AB R153, R42, R43 ;  /* 0x0000002b2a99723e */ /* 0x004fe200000000ff */
        /* <DEDUP_REMOVED lines=26> */
[----:B------:R-:W-:Y:S01]  /*1cd50*/  HMMA.16816.F32 R32, R8, R26, R32 ;  /* 0x0000001a0820723c */ /* 0x000fe20000001820 */
[----:B------:R-:W4:Y:S02]  /*1cd60*/  LDSM.16.MT88.4 R8, [R183+0x11800] ;  /* 0x01180000b708783b */ /* 0x000f240000004200 */
        /* <DEDUP_REMOVED lines=146> */
.L_x_4279:
[----:B-1----:R-:W3:Y:S02]  /*1d690*/  LD.E R0, desc[UR6][R160.64+0x40] ;  /* 0x00004006a0007980 */ /* 0x002ee4000c101900 */
[----:B---3--:R-:W-:-:S04]  /*1d6a0*/  LEA R0, -R0, RZ, 0x8 ;  /* 0x000000ff00007211 */ /* 0x008fc800078e41ff */
[----:B------:R-:W-:Y:S02]  /*1d6b0*/  SHF.R.S32.HI R3, RZ, 0x1f, R0 ;  /* 0x0000001fff037819 */ /* 0x000fe40000011400 */
.L_x_4280:
[----:B------:R-:W-:Y:S05]  /*1d6c0*/  BSYNC B0 ;  /* 0x0000000000007941 */ /* 0x000fea0003800000 */
.L_x_4278:
[----:B------:R-:W3:Y:S04]  /*1d6d0*/  LDL R6, [R1] ;  /* 0x0000000001067983 */ /* 0x000ee80000100800 */
[----:B------:R-:W4:Y:S04]  /*1d6e0*/  LDL.LU R24, [R1+0x70] ;  /* 0x0000700001187983 */ /* 0x000f280000300800 */
[----:B------:R-:W2:Y:S04]  /*1d6f0*/  LDL.LU R23, [R1+0xd8] ;  /* 0x0000d80001177983 */ /* 0x000ea80000300800 */
[----:B------:R-:W3:Y:S04]  /*1d700*/  LDL.LU R22, [R1+0x100] ;  /* 0x0001000001167983 */ /* 0x000ee80000300800 */
[----:B------:R-:W3:Y:S04]  /*1d710*/  LDL.LU R21, [R1+0xe4] ;  /* 0x0000e40001157983 */ /* 0x000ee80000300800 */
[----:B------:R-:W3:Y:S04]  /*1d720*/  LDL.LU R20, [R1+0xe0] ;  /* 0x0000e00001147983 */ /* 0x000ee80000300800 */
[----:B------:R-:W3:Y:S04]  /*1d730*/  LDL.LU R19, [R1+0xf4] ;  /* 0x0000f40001137983 */ /* 0x000ee80000300800 */
[----:B------:R-:W3:Y:S04]  /*1d740*/  LDL.LU R18, [R1+0xdc] ;  /* 0x0000dc0001127983 */ /* 0x000ee80000300800 */
[----:B------:R-:W3:Y:S04]  /*1d750*/  LDL.LU R17, [R1+0x10c] ;  /* 0x00010c0001117983 */ /* 0x000ee80000300800 */
[----:B------:R-:W3:Y:S04]  /*1d760*/  LDL.LU R16, [R1+0xfc] ;  /* 0x0000fc0001107983 */ /* 0x000ee80000300800 */
[----:B------:R-:W3:Y:S04]  /*1d770*/  LDL.LU R15, [R1+0xf8] ;  /* 0x0000f800010f7983 */ /* 0x000ee80000300800 */
[----:B------:R-:W3:Y:S04]  /*1d780*/  LDL R13, [R1+0x150] ;  /* 0x00015000010d7983 */ /* 0x000ee80000100800 */
[----:B------:R-:W3:Y:S04]  /*1d790*/  LDL.LU R12, [R1+0xd4] ;  /* 0x0000d400010c7983 */ /* 0x000ee80000300800 */
[----:B------:R-:W3:Y:S04]  /*1d7a0*/  LDL.LU R11, [R1+0xe8] ;  /* 0x0000e800010b7983 */ /* 0x000ee80000300800 */
[----:B------:R-:W3:Y:S04]  /*1d7b0*/  LDL.LU R10, [R1+0xf0] ;  /* 0x0000f000010a7983 */ /* 0x000ee80000300800 */
[----:B------:R-:W3:Y:S04]  /*1d7c0*/  LDL.LU R9, [R1+0xec] ;  /* 0x0000ec0001097983 */ /* 0x000ee80000300800 */
[----:B------:R-:W3:Y:S04]  /*1d7d0*/  LDL.LU R8, [R1+0x104] ;  /* 0x0001040001087983 */ /* 0x000ee80000300800 */
[----:B------:R-:W3:Y:S04]  /*1d7e0*/  LDL R4, [R1+0x4] ;  /* 0x0000040001047983 */ /* 0x000ee80000100800 */
[----:B------:R-:W3:Y:S04]  /*1d7f0*/  LDL R25, [R1+0x10] ;  /* 0x0000100001197983 */ /* 0x000ee80000100800 */
[----:B------:R-:W3:Y:S01]  /*1d800*/  LDL R26, [R1+0x14] ;  /* 0x00001400011a7983 */ /* 0x000ee20000100800 */
[----:B------:R-:W-:-:S04]  /*1d810*/  LEA R114, P3, R0, R224, 0x1 ;  /* 0x000000e000727211 */ /* 0x000fc800078608ff */
[----:B------:R-:W-:Y:S01]  /*1d820*/  LEA.HI.X R115, R0, R225, R3, 0x1, P3 ;  /* 0x000000e100737211 */ /* 0x000fe200018f0c03 */
[----:B------:R-:W-:Y:S04]  /*1d830*/  STL [R1+0x168], R132 ;  /* 0x0001688401007387 */ /* 0x000fe80000100800 */
[----:B------:R-:W-:Y:S04]  /*1d840*/  STL [R1+0x164], R112 ;  /* 0x0001647001007387 */ /* 0x000fe80000100800 */
[----:B------:R-:W-:Y:S01]  /*1d850*/  STL [R1+0x160], R14 ;  /* 0x0001600e01007387 */ /* 0x000fe20000100800 */
[----:B----4-:R-:W-:-:S02]  /*1d860*/  IMAD.MOV.U32 R63, RZ, RZ, R24 ;  /* 0x000000ffff3f7224 */ /* 0x010fc400078e0018 */
[----:B--2---:R-:W-:Y:S02]  /*1d870*/  IMAD.MOV.U32 R62, RZ, RZ, R23 ;  /* 0x000000ffff3e7224 */ /* 0x004fe400078e0017 */
[----:B---3--:R-:W-:Y:S02]  /*1d880*/  IMAD.MOV.U32 R61, RZ, RZ, R22 ;  /* 0x000000ffff3d7224 */ /* 0x008fe400078e0016 */
        /* <DEDUP_REMOVED lines=10> */
[----:B------:R-:W-:Y:S02]  /*1d930*/  @!P1 IMAD.MOV.U32 R8, RZ, RZ, R0 ;  /* 0x000000ffff089224 */ /* 0x000fe400078e0000 */
[----:B------:R-:W-:Y:S02]  /*1d940*/  @!P1 IMAD.MOV.U32 R9, RZ, RZ, R3 ;  /* 0x000000ffff099224 */ /* 0x000fe400078e0003 */
[----:B------:R-:W-:Y:S01]  /*1d950*/  @!P1 IMAD.X R6, R3, 0x1, R6, P2 ;  /* 0x0000000103069824 */ /* 0x000fe200010e0606 */
[----:B------:R-:W-:Y:S01]  /*1d960*/  @!P1 LEA R46, P2, R4, R224, 0x1 ;  /* 0x000000e0042e9211 */ /* 0x000fe200078408ff */
[----:B------:R-:W-:Y:S01]  /*1d970*/  IMAD.MOV.U32 R50, RZ, RZ, R10 ;  /* 0x000000ffff327224 */ /* 0x000fe200078e000a */
[----:B------:R-:W-:Y:S01]  /*1d980*/  @!P1 LEA R10, P4, R64, R0, 0x5 ;  /* 0x00000000400a9211 */ /* 0x000fe200078828ff */
[----:B------:R-:W-:Y:S02]  /*1d990*/  @!P1 IMAD R11, R26, 0x30, RZ ;  /* 0x000000301a0b9824 */ /* 0x000fe400078e02ff */
[----:B------:R-:W-:Y:S01]  /*1d9a0*/  @!P1 IMAD.WIDE.U32 R8, R64, 0x30, R8 ;  /* 0x0000003040089825 */ /* 0x000fe200078e0008 */
[----:B------:R-:W-:-:S02]  /*1d9b0*/  @!P1 LEA.HI.X R47, R4, R225, R6, 0x1, P2 ;  /* 0x000000e1042f9211 */ /* 0x000fc400010f0c06 */
[C---:B------:R-:W-:Y:S01]  /*1d9c0*/  @!P1 LEA R4, P3, R64.reuse, R0, 0x6 ;  /* 0x0000000040049211 */ /* 0x040fe200078630ff */
[----:B------:R-:W-:Y:S01]  /*1d9d0*/  IMAD.MOV.U32 R52, RZ, RZ, R12 ;  /* 0x000000ffff347224 */ /* 0x000fe200078e000c */
[-CC-:B------:R-:W-:Y:S01]  /*1d9e0*/  @!P1 LEA.HI.X R12, R64, R3.reuse, R26.reuse, 0x5, P4 ;  /* 0x00000003400c9211 */ /* 0x180fe200020f2c1a */
[----:B------:R-:W-:Y:S01]  /*1d9f0*/  @!P1 IMAD.IADD R11, R9, 0x1, R11 ;  /* 0x00000001090b9824 */ /* 0x000fe200078e020b */
[----:B------:R-:W-:Y:S01]  /*1da00*/  @!P1 LEA R42, P4, R8, R224, 0x1 ;  /* 0x000000e0082a9211 */ /* 0x000fe200078808ff */
[----:B------:R-:W-:Y:S01]  /*1da10*/  IMAD.MOV.U32 R53, RZ, RZ, R13 ;  /* 0x000000ffff357224 */ /* 0x000fe200078e000d */
[C---:B------:R-:W-:Y:S01]  /*1da20*/  @!P1 LEA.HI.X R13, R64.reuse, R3, R26, 0x6, P3 ;  /* 0x00000003400d9211 */ /* 0x040fe200018f341a */
[----:B------:R-:W-:Y:S01]  /*1da30*/  @!P1 IMAD.MOV.U32 R9, RZ, RZ, R3 ;  /* 0x000000ffff099224 */ /* 0x000fe200078e0003 */
[----:B------:R-:W-:Y:S02]  /*1da40*/  @!P1 LEA R6, P2, R64, R0, 0x7 ;  /* 0x0000000040069211 */ /* 0x000fe400078438ff */
[----:B------:R-:W-:-:S02]  /*1da50*/  @!P1 LEA R40, P3, R4, R224, 0x1 ;  /* 0x000000e004289211 */ /* 0x000fc400078608ff */
[----:B------:R-:W-:Y:S01]  /*1da60*/  @!P1 LEA.HI.X R43, R8, R225, R11, 0x1, P4 ;  /* 0x000000e1082b9211 */ /* 0x000fe200020f0c0b */
[----:B------:R-:W-:Y:S01]  /*1da70*/  @!P1 IMAD.MOV.U32 R8, RZ, RZ, R0 ;  /* 0x000000ffff089224 */ /* 0x000fe200078e0000 */
[-C--:B------:R-:W-:Y:S01]  /*1da80*/  @!P1 LEA R44, P5, R10, R224.reuse, 0x1 ;  /* 0x000000e00a2c9211 */ /* 0x080fe200078a08ff */
[----:B------:R-:W-:Y:S01]  /*1da90*/  IMAD.MOV.U32 R54, RZ, RZ, R15 ;  /* 0x000000ffff367224 */ /* 0x000fe200078e000f */
        /* <DEDUP_REMOVED lines=52> */
[----:B------:R-:W-:-:S02]  /*1dde0*/  @!P1 IMAD.MOV.U32 R10, RZ, RZ, R0 ;  /* 0x000000ffff0a9224 */ /* 0x000fc400078e0000 */
[----:B------:R-:W-:Y:S01]  /*1ddf0*/  @!P1 IMAD.MOV.U32 R8, RZ, RZ, R0 ;  /* 0x000000ffff089224 */ /* 0x000fe200078e0000 */
        /* <DEDUP_REMOVED lines=9> */
[----:B------:R-:W-:-:S02]  /*1de90*/  @!P1 IMAD.MOV.U32 R13, RZ, RZ, R3 ;  /* 0x000000ffff0d9224 */ /* 0x000fc400078e0003 */
[--C-:B------:R-:W-:Y:S01]  /*1dea0*/  @!P1 IMAD.MOV.U32 R11, RZ, RZ, R3.reuse ;  /* 0x000000ffff0b9224 */ /* 0x100fe200078e0003 */
[----:B------:R-:W-:Y:S01]  /*1deb0*/  @!PT LDS RZ, [RZ] ;  /* 0x00000000fffff984 */ /* 0x000fe20000000800 */
[----:B------:R-:W-:Y:S01]  /*1dec0*/  @!PT LDS RZ, [RZ] ;  /* 0x00000000fffff984 */ /* 0x000fe20000000800 */
[----:B------:R-:W-:Y:S01]  /*1ded0*/  @!PT LDS RZ, [RZ] ;  /* 0x00000000fffff984 */ /* 0x000fe20000000800 */
[----:B------:R-:W-:Y:S01]  /*1dee0*/  @!P1 LDGSTS.E.BYPASS.LTC128B.128 [R191+0xb800], desc[UR6][R42.64] ;  /* 0x0b8000002abf9fae */ /* 0x000fe2000b901d46 */
[----:B------:R-:W-:Y:S02]  /*1def0*/  @!P1 IMAD.MOV.U32 R9, RZ, RZ, R3 ;  /* 0x000000ffff099224 */ /* 0x000fe400078e0003 */
[C---:B------:R-:W-:Y:S01]  /*1df00*/  @!P1 IMAD R6, R26.reuse, 0xc0, RZ ;  /* 0x000000c01a069824 */ /* 0x040fe200078e02ff */
[----:B------:R-:W-:Y:S01]  /*1df10*/  @P1 STS.128 [R191+0xc000], RZ ;  /* 0x00c000ffbf001388 */ /* 0x000fe20000000c00 */
[C---:B------:R-:W-:Y:S02]  /*1df20*/  @!P1 IMAD R3, R26.reuse, 0xd0, RZ ;  /* 0x000000d01a039824 */ /* 0x040fe400078e02ff */
[C---:B------:R-:W-:Y:S01]  /*1df30*/  @!P1 IMAD R4, R26.reuse, 0xe0, RZ ;  /* 0x000000e01a049824 */ /* 0x040fe200078e02ff */
[----:B------:R-:W-:Y:S01]  /*1df40*/  @!PT LDS RZ, [RZ] ;  /* 0x00000000fffff984 */ /* 0x000fe20000000800 */
[----:B------:R-:W-:Y:S01]  /*1df50*/  @!PT LDS RZ, [RZ] ;  /* 0x00000000fffff984 */ /* 0x000fe20000000800 */
[----:B------:R-:W-:Y:S01]  /*1df60*/  @!PT LDS RZ, [RZ] ;  /* 0x00000000fffff984 */ /* 0x000fe20000000800 */
[----:B------:R-:W-:Y:S01]  /*1df70*/  @!P1 LDGSTS.E.BYPASS.LTC128B.128 [R191+0xc000], desc[UR6][R40.64] ;  /* 0x0c00000028bf9fae */ /* 0x000fe2000b901d46 */
[----:B------:R-:W-:Y:S01]  /*1df80*/  @!P1 IMAD R15, R26, 0xf0, RZ ;  /* 0x000000f01a0f9824 */ /* 0x000fe200078e02ff */
[----:B------:R-:W-:Y:S01]  /*1df90*/  @!P1 LEA R26, P2, R18, R224, 0x1 ;  /* 0x000000e0121a9211 */ /* 0x000fe200078408ff */
[----:B------:R-:W-:Y:S01]  /*1dfa0*/  @!P1 IMAD.IADD R0, R19, 0x1, R0 ;  /* 0x0000000113009824 */ /* 0x000fe200078e0200 */
[----:B------:R-:W-:Y:S01]  /*1dfb0*/  @P1 STS.128 [R191+0xc800], RZ ;  /* 0x00c800ffbf001388 */ /* 0x000fe20000000c00 */
[----:B------:R-:W-:-:S03]  /*1dfc0*/  @!P1 IMAD.WIDE.U32 R16, R64, 0xc0, R16 ;  /* 0x000000c040109825 */ /* 0x000fc600078e0010 */
[----:B------:R-:W-:Y:S01]  /*1dfd0*/  @!PT LDS RZ, [RZ] ;  /* 0x00000000fffff984 */ /* 0x000fe20000000800 */
[----:B------:R-:W-:Y:S01]  /*1dfe0*/  @!PT LDS RZ, [RZ] ;  /* 0x00000000fffff984 */ /* 0x000fe20000000800 */
[----:B------:R-:W-:Y:S01]  /*1dff0*/  @!PT LDS RZ, [RZ] ;  /* 0x00000000fffff984 */ /* 0x000fe20000000800 */
[----:B------:R-:W-:Y:S01]  /*1e000*/  @!P1 LDGSTS.E.BYPASS.LTC128B.128 [R191+0xc800], desc[UR6][R36.64] ;  /* 0x0c80000024bf9fae */ /* 0x000fe2000b901d46 */
[----:B------:R-:W-:Y:S01]  /*1e010*/  @!P1 IMAD.WIDE.U32 R12, R64, 0xd0, R12 ;  /* 0x000000d0400c9825 */ /* 0x000fe200078e000c */
[----:B------:R-:W-:Y:S02]  /*1e020*/  @!P1 LEA.HI.X R27, R18, R225, R0, 0x1, P2 ;  /* 0x000000e1121b9211 */ /* 0x000fe400010f0c00 */
[----:B------:R-:W-:Y:S01]  /*1e030*/  @P1 STS.128 [R191+0xd000], RZ ;  /* 0x00d000ffbf001388 */ /* 0x000fe20000000c00 */
[----:B------:R-:W-:-:S03]  /*1e040*/  @!P1 IMAD.WIDE.U32 R10, R64, 0xe0, R10 ;  /* 0x000000e0400a9825 */ /* 0x000fc600078e000a */
[----:B------:R-:W-:Y:S01]  /*1e050*/  @!PT LDS RZ, [RZ] ;  /* 0x00000000fffff984 */ /* 0x000fe20000000800 */
[----:B------:R-:W-:Y:S01]  /*1e060*/  @!PT LDS RZ, [RZ] ;  /* 0x00000000fffff984 */ /* 0x000fe20000000800 */
[----:B------:R-:W-:Y:S01]  /*1e070*/  @!PT LDS RZ, [RZ] ;  /* 0x00000000fffff984 */ /* 0x000fe20000000800 */
[----:B------:R-:W-:Y:S01]  /*1e080*/  @!P1 LDGSTS.E.BYPASS.LTC128B.128 [R191+0xd000], desc[UR6][R34.64] ;  /* 0x0d00000022bf9fae */ /* 0x000fe2000b901d46 */
[----:B------:R-:W-:Y:S01]  /*1e090*/  @!P1 IMAD.IADD R0, R6, 0x1, R17 ;  /* 0x0000000106009824 */ /* 0x000fe200078e0211 */
[----:B------:R-:W-:Y:S02]  /*1e0a0*/  @!P1 LEA R24, P5, R16, R224, 0x1 ;  /* 0x000000e010189211 */ /* 0x000fe400078a08ff */
        /* <DEDUP_REMOVED lines=58> */
[----:B------:R-:W-:Y:S01]  /*1e450*/  LDSM.16.M88.4 R72, [R68+0x2000] ;  /* 0x002000004448783b */ /* 0x000fe20000000200 */
[----:B------:R-:W-:-:S02]  /*1e460*/  IMAD.MOV.U32 R101, RZ, RZ, R55 ;  /* 0x000000ffff657224 */ /* 0x000fc400078e0037 */
[----:B------:R-:W-:Y:S01]  /*1e470*/  IMAD.MOV.U32 R102, RZ, RZ, R54 ;  /* 0x000000ffff667224 */ /* 0x000fe200078e0036 */
[----:B--2---:R-:W-:Y:S04]  /*1e480*/  LDSM.16.M88.4 R24, [R163+0x2800] ;  /* 0x00280000a318783b */ /* 0x004fe80000000200 */
[----:B---3--:R-:W2:Y:S01]  /*1e490*/  LDSM.16.M88.4 R20, [R63] ;  /* 0x000000003f14783b */ /* 0x008ea20000000200 */
[----:B------:R-:W-:Y:S02]  /*1e4a0*/  IMAD.MOV.U32 R103, RZ, RZ, R53 ;  /* 0x000000ffff677224 */ /* 0x000fe400078e0035 */
[----:B------:R-:W-:Y:S01]  /*1e4b0*/  IMAD.MOV.U32 R96, RZ, RZ, R52 ;  /* 0x000000ffff607224 */ /* 0x000fe200078e0034 */
[----:B------:R-:W-:Y:S04]  /*1e4c0*/  LDSM.16.M88.4 R36, [R163+0x3800] ;  /* 0x00380000a324783b */ /* 0x000fe80000000200 */
[----:B----4-:R-:W3:Y:S01]  /*1e4d0*/  LDSM.16.M88.4 R16, [R163+0x3000] ;  /* 0x00300000a310783b */ /* 0x010ee20000000200 */
[----:B------:R-:W-:-:S02]  /*1e4e0*/  IMAD.MOV.U32 R71, RZ, RZ, R62 ;  /* 0x000000ffff477224 */ /* 0x000fc400078e003e */
[----:B------:R-:W-:Y:S01]  /*1e4f0*/  IMAD.MOV.U32 R70, RZ, RZ, R61 ;  /* 0x000000ffff467224 */ /* 0x000fe200078e003d */
[----:B------:R-:W-:Y:S01]  /*1e500*/  LDSM.16.M88.4 R76, [R163+0x4000] ;  /* 0x00400000a34c783b */ /* 0x000fe20000000200 */
[----:B------:R-:W-:Y:S02]  /*1e510*/  IMAD.MOV.U32 R69, RZ, RZ, R60 ;  /* 0x000000ffff457224 */ /* 0x000fe400078e003c */
[----:B------:R-:W-:Y:S01]  /*1e520*/  IMAD.MOV.U32 R97, RZ, RZ, R59 ;  /* 0x000000ffff617224 */ /* 0x000fe200078e003b */
[----:B------:R-:W-:Y:S01]  /*1e530*/  LDSM.16.M88.4 R60, [R68+0x2800] ;  /* 0x00280000443c783b */ /* 0x000fe20000000200 */
[----:B------:R-:W-:Y:S02]  /*1e540*/  IMAD.MOV.U32 R98, RZ, RZ, R58 ;  /* 0x000000ffff627224 */ /* 0x000fe400078e003a */
[----:B------:R-:W-:Y:S01]  /*1e550*/  IMAD.MOV.U32 R99, RZ, RZ, R57 ;  /* 0x000000ffff637224 */ /* 0x000fe200078e0039 */
[----:B------:R-:W-:Y:S01]  /*1e560*/  LDSM.16.M88.4 R44, [R68+0x3800] ;  /* 0x00380000442c783b */ /* 0x000fe20000000200 */
[----:B------:R-:W-:-:S03]  /*1e570*/  IMAD.MOV.U32 R100, RZ, RZ, R56 ;  /* 0x000000ffff647224 */ /* 0x000fc600078e0038 */
[----:B------:R-:W4:Y:S01]  /*1e580*/  LDSM.16.M88.4 R56, [R68+0x3000] ;  /* 0x003000004438783b */ /* 0x000f220000000200 */
[C---:B-1----:R-:W-:Y:S01]  /*1e590*/  HMMA.16816.F32 R52, R8.reuse, R28, RZ ;  /* 0x0000001c0834723c */ /* 0x042fe200000018ff */
[----:B------:R-:W-:Y:S02]  /*1e5a0*/  IMAD.MOV.U32 R95, RZ, RZ, R51 ;  /* 0x000000ffff5f7224 */ /* 0x000fe400078e0033 */
[----:B------:R-:W1:Y:S03]  /*1e5b0*/  LDSM.16.M88.4 R84, [R68+0x4000] ;  /* 0x004000004454783b */ /* 0x000e660000000200 */
[----:B------:R-:W-:Y:S01]  /*1e5c0*/  HMMA.16816.F32 R64, R8, R30, RZ ;  /* 0x0000001e0840723c */ /* 0x000fe200000018ff */
[----:B------:R-:W-:Y:S01]  /*1e5d0*/  IMAD.MOV.U32 R94, RZ, RZ, R50 ;  /* 0x000000ffff5e7224 */ /* 0x000fe200078e0032 */
[----:B------:R-:W1:Y:S01]  /*1e5e0*/  LDSM.16.M88.4 R80, [R163+0x4800] ;  /* 0x00480000a350783b */ /* 0x000e620000000200 */
[----:B------:R-:W-:-:S02]  /*1e5f0*/  IMAD.MOV.U32 R93, RZ, RZ, R49 ;  /* 0x000000ffff5d7224 */ /* 0x000fc400078e0031 */
[----:B------:R-:W-:Y:S01]  /*1e600*/  IMAD.MOV.U32 R92, RZ, RZ, R48 ;  /* 0x000000ffff5c7224 */ /* 0x000fe200078e0030 */
[----:B------:R-:W-:Y:S04]  /*1e610*/  LDSM.16.M88.4 R88, [R163+0x5000] ;  /* 0x00500000a358783b */ /* 0x000fe80000000200 */
[----:B------:R-:W-:Y:S04]  /*1e620*/  LDSM.16.M88.4 R104, [R68+0x7000] ;  /* 0x007000004468783b */ /* 0x000fe80000000200 */
[----:B------:R-:W-:Y:S04]  /*1e630*/  LDSM.16.M88.4 R120, [R163+0x9800] ;  /* 0x00980000a378783b */ /* 0x000fe80000000200 */
[----:B--2---:R-:W-:Y:S01]  /*1e640*/  HMMA.16816.F32 R12, R20, R72, R52 ;  /* 0x00000048140c723c */ /* 0x004fe20000001834 */
[----:B------:R-:W2:Y:S04]  /*1e650*/  LDSM.16.M88.4 R52, [R68+0x4800] ;  /* 0x004800004434783b */ /* 0x000ea80000000200 */
[----:B------:R-:W-:Y:S01]  /*1e660*/  LDSM.16.M88.4 R116, [R68+0x6000] ;  /* 0x006000004474783b */ /* 0x000fe20000000200 */
[C---:B------:R-:W-:Y:S03]  /*1e670*/  HMMA.16816.F32 R48, R8.reuse, R24, RZ ;  /* 0x000000180830723c */ /* 0x040fe600000018ff */
[----:B------:R-:W-:Y:S03]  /*1e680*/  LDSM.16.M88.4 R128, [R68+0x5800] ;  /* 0x005800004480783b */ /* 0x000fe60000000200 */
[----:B---3--:R-:W-:Y:S01]  /*1e690*/  HMMA.16816.F32 R32, R8, R16, RZ ;  /* 0x000000100820723c */ /* 0x008fe200000018ff */
[----:B------:R-:W-:Y:S04]  /*1e6a0*/  LDSM.16.M88.4 R108, [R68+0x6800] ;  /* 0x00680000446c783b */ /* 0x000fe80000000200 */
[----:B------:R-:W-:Y:S04]  /*1e6b0*/  LDSM.16.M88.4 R124, [R68+0x7800] ;  /* 0x00780000447c783b */ /* 0x000fe80000000200 */
[----:B------:R-:W0:Y:S03]  /*1e6c0*/  LDGDEPBAR ;  /* 0x00000000000079af */ /* 0x000e260000000000 */
[----:B------:R-:W-:-:S02]  /*1e6d0*/  IMAD.MOV.U32 R203, RZ, RZ, R13 ;  /* 0x000000ffffcb7224 */ /* 0x000fc400078e000d */
[----:B------:R-:W-:Y:S02]  /*1e6e0*/  IMAD.MOV.U32 R202, RZ, RZ, R12 ;  /* 0x000000ffffca7224 */ /* 0x000fe400078e000c */
[----:B------:R-:W-:Y:S02]  /*1e6f0*/  IMAD.MOV.U32 R252, RZ, RZ, R14 ;  /* 0x000000fffffc7224 */ /* 0x000fe400078e000e */
[----:B------:R-:W-:Y:S02]  /*1e700*/  IMAD.MOV.U32 R226, RZ, RZ, R15 ;  /* 0x000000ffffe27224 */ /* 0x000fe400078e000f */
[----:B------:R-:W-:Y:S01]  /*1e710*/  HMMA.16816.F32 R12, R20, R74, R64 ;  /* 0x0000004a140c723c */ /* 0x000fe20000001840 */
[----:B------:R-:W3:Y:S04]  /*1e720*/  LDSM.16.M88.4 R64, [R163+0x7000] ;  /* 0x00700000a340783b */ /* 0x000ee80000000200 */
[----:B------:R-:W-:Y:S01]  /*1e730*/  LDSM.16.M88.4 R72, [R163+0x9000] ;  /* 0x00900000a348783b */ /* 0x000fe20000000200 */
[C---:B------:R-:W-:Y:S06]  /*1e740*/  HMMA.16816.F32 R40, R8.reuse, R26, RZ ;  /* 0x0000001a0828723c */ /* 0x040fec00000018ff */
[C---:B------:R-:W-:Y:S06]  /*1e750*/  HMMA.16816.F32 R24, R8.reuse, R36, RZ ;  /* 0x000000240818723c */ /* 0x040fec00000018ff */
[----:B------:R-:W-:Y:S06]  /*1e760*/  HMMA.16816.F32 R28, R8, R18, RZ ;  /* 0x00000012081c723c */ /* 0x000fec00000018ff */
[----:B------:R-:W-:-:S02]  /*1e770*/  IMAD.MOV.U32 R225, RZ, RZ, R12 ;  /* 0x000000ffffe17224 */ /* 0x000fc400078e000c */
[----:B------:R-:W-:Y:S02]  /*1e780*/  IMAD.MOV.U32 R224, RZ, RZ, R13 ;  /* 0x000000ffffe07224 */ /* 0x000fe400078e000d */
[----:B------:R-:W-:Y:S02]  /*1e790*/  IMAD.MOV.U32 R199, RZ, RZ, R14 ;  /* 0x000000ffffc77224 */ /* 0x000fe400078e000e */
[----:B------:R-:W-:Y:S01]  /*1e7a0*/  IMAD.MOV.U32 R198, RZ, RZ, R15 ;  /* 0x000000ffffc67224 */ /* 0x000fe200078e000f */
[C---:B----4-:R-:W-:Y:S06]  /*1e7b0*/  HMMA.16816.F32 R32, R20.reuse, R56, R32 ;  /* 0x000000381420723c */ /* 0x050fec0000001820 */
[----:B------:R-:W-:Y:S06]  /*1e7c0*/  HMMA.16816.F32 R12, R20, R60, R48 ;  /* 0x0000003c140c723c */ /* 0x000fec0000001830 */
[C---:B------:R-:W-:Y:S06]  /*1e7d0*/  HMMA.16816.F32 R16, R8.reuse, R38, RZ ;  /* 0x000000260810723c */ /* 0x040fec00000018ff */
[----:B------:R-:W-:Y:S06]  /*1e7e0*/  HMMA.16816.F32 R36, R8, R76, RZ ;  /* 0x0000004c0824723c */ /* 0x000fec00000018ff */
[----:B------:R-:W-:Y:S01]  /*1e7f0*/  HMMA.16816.F32 R24, R20, R44, R24 ;  /* 0x0000002c1418723c */ /* 0x000fe20000001818 */
[----:B------:R-:W-:-:S05]  /*1e800*/  IMAD.MOV.U32 R6, RZ, RZ, R35 ;  /* 0x000000ffff067224 */ /* 0x000fca00078e0023 */
[----:B------:R-:W-:Y:S01]  /*1e810*/  HMMA.16816.F32 R28, R20, R58, R28 ;  /* 0x0000003a141c723c */ /* 0x000fe2000000181c */
[----:B------:R-:W-:Y:S01]  /*1e820*/  IMAD.MOV.U32 R175, RZ, RZ, R12 ;  /* 0x000000ffffaf7224 */ /* 0x000fe200078e000c */
[----:B------:R-:W-:Y:S01]  /*1e830*/  LDSM.16.M88.4 R56, [R163+0x6800] ;  /* 0x00680000a338783b */ /* 0x000fe20000000200 */
[----:B------:R-:W-:Y:S02]  /*1e840*/  IMAD.MOV.U32 R4, RZ, RZ, R13 ;  /* 0x000000ffff047224 */ /* 0x000fe400078e000d */
[----:B------:R-:W-:Y:S02]  /*1e850*/  IMAD.MOV.U32 R0, RZ, RZ, R15 ;  /* 0x000000ffff007224 */ /* 0x000fe400078e000f */
[----:B------:R-:W-:Y:S02]  /*1e860*/  IMAD.MOV.U32 R15, RZ, RZ, R32 ;  /* 0x000000ffff0f7224 */ /* 0x000fe400078e0020 */
[----:B------:R-:W-:Y:S02]  /*1e870*/  IMAD.MOV.U32 R13, RZ, RZ, R33 ;  /* 0x000000ffff0d7224 */ /* 0x000fe400078e0021 */
[----:B------:R-:W-:-:S02]  /*1e880*/  IMAD.MOV.U32 R12, RZ, RZ, R34 ;  /* 0x000000ffff0c7224 */ /* 0x000fc400078e0022 */
[----:B------:R-:W-:Y:S01]  /*1e890*/  HMMA.16816.F32 R32, R8, R78, RZ ;  /* 0x0000004e0820723c */ /* 0x000fe200000018ff */
[----:B------:R-:W-:Y:S01]  /*1e8a0*/  IMAD.MOV.U32 R3, RZ, RZ, R14 ;  /* 0x000000ffff037224 */ /* 0x000fe200078e000e */
[----:B------:R-:W-:Y:S04]  /*1e8b0*/  LDSM.16.M88.4 R76, [R163+0x7800] ;  /* 0x00780000a34c783b */ /* 0x000fe80000000200 */
[----:B-1----:R-:W-:Y:S01]  /*1e8c0*/  HMMA.16816.F32 R208, R20, R84, R36 ;  /* 0x0000005414d0723c */ /* 0x002fe20000001824 */
[----:B------:R-:W1:Y:S01]  /*1e8d0*/  LDSM.16.M88.4 R36, [R163+0x5800] ;  /* 0x00580000a324783b */ /* 0x000e620000000200 */
[----:B------:R-:W-:Y:S02]  /*1e8e0*/  IMAD.MOV.U32 R132, RZ, RZ, R24 ;  /* 0x000000ffff847224 */ /* 0x000fe400078e0018 */
[----:B------:R-:W-:-:S02]  /*1e8f0*/  IMAD.MOV.U32 R112, RZ, RZ, R25 ;  /* 0x000000ffff707224 */ /* 0x000fc400078e0019 */
[----:B------:R-:W-:Y:S01]  /*1e900*/  HMMA.16816.F32 R16, R20, R46, R16 ;  /* 0x0000002e1410723c */ /* 0x000fe20000001810 */
[----:B------:R-:W-:Y:S01]  /*1e910*/  IMAD.MOV.U32 R14, RZ, RZ, R26 ;  /* 0x000000ffff0e7224 */ /* 0x000fe200078e001a */
[----:B------:R-:W4:Y:S01]  /*1e920*/  LDSM.16.M88.4 R44, [R163+0x6000] ;  /* 0x00600000a32c783b */ /* 0x000f220000000200 */
[----:B------:R-:W-:-:S03]  /*1e930*/  IMAD.MOV.U32 R197, RZ, RZ, R27 ;  /* 0x000000ffffc57224 */ /* 0x000fc600078e001b */
[C---:B------:R-:W-:Y:S01]  /*1e940*/  HMMA.16816.F32 R24, R8.reuse, R82, RZ ;  /* 0x000000520818723c */ /* 0x040fe200000018ff */
[----:B------:R-:W-:Y:S02]  /*1e950*/  IMAD.MOV.U32 R230, RZ, RZ, R29 ;  /* 0x000000ffffe67224 */ /* 0x000fe400078e001d */
[----:B------:R-:W-:Y:S02]  /*1e960*/  IMAD.MOV.U32 R207, RZ, RZ, R30 ;  /* 0x000000ffffcf7224 */ /* 0x000fe400078e001e */
[----:B------:R-:W-:Y:S02]  /*1e970*/  IMAD.MOV.U32 R206, RZ, RZ, R31 ;  /* 0x000000ffffce7224 */ /* 0x000fe400078e001f */
[----:B------:R-:W-:Y:S02]  /*1e980*/  IMAD.MOV.U32 R205, RZ, RZ, R28 ;  /* 0x000000ffffcd7224 */ /* 0x000fe400078e001c */
[----:B------:R-:W-:Y:S01]  /*1e990*/  HMMA.16816.F32 R28, R8, R80, RZ ;  /* 0x00000050081c723c */ /* 0x000fe200000018ff */
[----:B------:R-:W-:Y:S05]  /*1e9a0*/  LDSM.16.M88.4 R80, [R163+0x8800] ;  /* 0x00880000a350783b */ /* 0x000fea0000000200 */
[C---:B------:R-:W-:Y:S01]  /*1e9b0*/  HMMA.16816.F32 R244, R20.reuse, R86, R32 ;  /* 0x0000005614f4723c */ /* 0x040fe20000001820 */
[----:B------:R-:W4:Y:S05]  /*1e9c0*/  LDSM.16.M88.4 R84, [R163+0x8000] ;  /* 0x00800000a354783b */ /* 0x000f2a0000000200 */
[C---:B------:R-:W-:Y:S01]  /*1e9d0*/  HMMA.16816.F32 R176, R20.reuse, R62, R40 ;  /* 0x0000003e14b0723c */ /* 0x040fe20000001828 */
[----:B------:R-:W4:Y:S05]  /*1e9e0*/  LDSM.16.M88.4 R60, [R68+0x5000] ;  /* 0x00500000443c783b */ /* 0x000f2a0000000200 */
[----:B--2---:R-:W-:Y:S06]  /*1e9f0*/  HMMA.16816.F32 R240, R20, R54, R24 ;  /* 0x0000003614f0723c */ /* 0x004fec0000001818 */
[----:B---3--:R-:W-:Y:S01]  /*1ea00*/  HMMA.16816.F32 R24, R8, R64, RZ ;  /* 0x000000400818723c */ /* 0x008fe200000018ff */
[----:B------:R-:W-:-:S02]  /*1ea10*/  IMAD.MOV.U32 R235, RZ, RZ, R16 ;  /* 0x000000ffffeb7224 */ /* 0x000fc400078e0010 */
[----:B------:R-:W-:Y:S02]  /*1ea20*/  IMAD.MOV.U32 R234, RZ, RZ, R17 ;  /* 0x000000ffffea7224 */ /* 0x000fe400078e0011 */
[----:B------:R-:W-:Y:S02]  /*1ea30*/  IMAD.MOV.U32 R233, RZ, RZ, R18 ;  /* 0x000000ffffe97224 */ /* 0x000fe400078e0012 */
[----:B------:R-:W-:Y:S01]  /*1ea40*/  IMAD.MOV.U32 R232, RZ, RZ, R19 ;  /* 0x000000ffffe87224 */ /* 0x000fe200078e0013 */
[----:B------:R-:W-:Y:S06]  /*1ea50*/  HMMA.16816.F32 R220, R20, R52, R28 ;  /* 0x0000003414dc723c */ /* 0x000fec000000181c */
[C---:B------:R-:W-:Y:S06]  /*1ea60*/  HMMA.16816.F32 R16, R8.reuse, R88, RZ ;  /* 0x000000580810723c */ /* 0x040fec00000018ff */
[C---:B-1----:R-:W-:Y:S06]  /*1ea70*/  HMMA.16816.F32 R52, R8.reuse, R36, RZ ;  /* 0x000000240834723c */ /* 0x042fec00000018ff */
[C---:B------:R-:W-:Y:S06]  /*1ea80*/  HMMA.16816.F32 R48, R8.reuse, R38, RZ ;  /* 0x000000260830723c */ /* 0x040fec00000018ff */
[----:B----4-:R-:W-:Y:S06]  /*1ea90*/  HMMA.16816.F32 R36, R8, R46, RZ ;  /* 0x0000002e0824723c */ /* 0x010fec00000018ff */
[----:B------:R-:W-:Y:S01]  /*1eaa0*/  HMMA.16816.F32 R248, R20, R104, R24 ;  /* 0x0000006814f8723c */ /* 0x000fe20000001818 */
[----:B------:R-:W1:Y:S01]  /*1eab0*/  LDSM.16.M88.4 R24, [R68+0x9000] ;  /* 0x009000004418783b */ /* 0x000e620000000200 */
[----:B------:R-:W-:-:S02]  /*1eac0*/  IMAD.MOV.U32 R113, RZ, RZ, R103 ;  /* 0x000000ffff717224 */ /* 0x000fc400078e0067 */
[----:B------:R-:W-:Y:S02]  /*1ead0*/  IMAD.MOV.U32 R174, RZ, RZ, R102 ;  /* 0x000000ffffae7224 */ /* 0x000fe400078e0066 */
[----:B------:R-:W-:Y:S01]  /*1eae0*/  IMAD.MOV.U32 R173, RZ, RZ, R101 ;  /* 0x000000ffffad7224 */ /* 0x000fe200078e0065 */
[C---:B------:R-:W-:Y:S01]  /*1eaf0*/  HMMA.16816.F32 R40, R8.reuse, R44, RZ ;  /* 0x0000002c0828723c */ /* 0x040fe200000018ff */
[----:B------:R-:W-:Y:S02]  /*1eb00*/  IMAD.MOV.U32 R172, RZ, RZ, R100 ;  /* 0x000000ffffac7224 */ /* 0x000fe400078e0064 */
[----:B------:R-:W-:Y:S02]  /*1eb10*/  IMAD.MOV.U32 R195, RZ, RZ, R99 ;  /* 0x000000ffffc37224 */ /* 0x000fe400078e0063 */
[----:B------:R-:W-:Y:S01]  /*1eb20*/  IMAD.MOV.U32 R200, RZ, RZ, R98 ;  /* 0x000000ffffc87224 */ /* 0x000fe200078e0062 */
[----:B------:R-:W-:Y:S01]  /*1eb30*/  HMMA.16816.F32 R32, R8, R56, RZ ;  /* 0x000000380820723c */ /* 0x000fe200000018ff */
[----:B------:R-:W-:-:S02]  /*1eb40*/  IMAD.MOV.U32 R201, RZ, RZ, R97 ;  /* 0x000000ffffc97224 */ /* 0x000fc400078e0061 */
[----:B------:R-:W-:Y:S02]  /*1eb50*/  IMAD.MOV.U32 R236, RZ, RZ, R96 ;  /* 0x000000ffffec7224 */ /* 0x000fe400078e0060 */
[----:B------:R-:W-:Y:S01]  /*1eb60*/  IMAD.MOV.U32 R237, RZ, RZ, R95 ;  /* 0x000000ffffed7224 */ /* 0x000fe200078e005f */
[C---:B------:R-:W-:Y:S01]  /*1eb70*/  HMMA.16816.F32 R28, R8.reuse, R58, RZ ;  /* 0x0000003a081c723c */ /* 0x040fe200000018ff */
[----:B------:R-:W-:Y:S02]  /*1eb80*/  IMAD.MOV.U32 R238, RZ, RZ, R94 ;  /* 0x000000ffffee7224 */ /* 0x000fe400078e005e */
[----:B------:R-:W-:Y:S02]  /*1eb90*/  IMAD.MOV.U32 R239, RZ, RZ, R93 ;  /* 0x000000ffffef7224 */ /* 0x000fe400078e005d */
[----:B------:R-:W-:Y:S01]  /*1eba0*/  IMAD.MOV.U32 R204, RZ, RZ, R92 ;  /* 0x000000ffffcc7224 */ /* 0x000fe200078e005c */
[C---:B------:R-:W-:Y:S06]  /*1ebb0*/  HMMA.16816.F32 R100, R8.reuse, R84, RZ ;  /* 0x000000540864723c */ /* 0x040fec00000018ff */
        /* <DEDUP_REMOVED lines=12> */
[C---:B------:R-:W-:Y:S06]  /*1ec80*/  HMMA.16816.F32 R8, R20.reuse, R118, R36 ;  /* 0x000000761408723c */ /* 0x040fec0000001824 */
[C---:B------:R-:W-:Y:S06]  /*1ec90*/  HMMA.16816.F32 R48, R20.reuse, R130, R48 ;  /* 0x000000821430723c */ /* 0x040fec0000001830 */
[C---:B------:R-:W-:Y:S06]  /*1eca0*/  HMMA.16816.F32 R120, R20.reuse, R116, R40 ;  /* 0x000000741478723c */ /* 0x040fec0000001828 */
[----:B-1----:R-:W-:Y:S06]  /*1ecb0*/  HMMA.16816.F32 R80, R20, R24, R80 ;  /* 0x000000181450723c */ /* 0x002fec0000001850 */
[----:B------:R-:W-:-:S02]  /*1ecc0*/  IMAD.MOV.U32 R130, RZ, RZ, R8 ;  /* 0x000000ffff827224 */ /* 0x000fc400078e0008 */
[----:B------:R-:W-:Y:S02]  /*1ecd0*/  IMAD.MOV.U32 R119, RZ, RZ, R9 ;  /* 0x000000ffff777224 */ /* 0x000fe400078e0009 */
[----:B------:R-:W-:Y:S02]  /*1ece0*/  IMAD.MOV.U32 R118, RZ, RZ, R10 ;  /* 0x000000ffff767224 */ /* 0x000fe400078e000a */
[----:B------:R-:W-:Y:S02]  /*1ecf0*/  IMAD.MOV.U32 R117, RZ, RZ, R11 ;  /* 0x000000ffff757224 */ /* 0x000fe400078e000b */
[C---:B------:R-:W-:Y:S01]  /*1ed00*/  HMMA.16816.F32 R8, R20.reuse, R110, R28 ;  /* 0x0000006e1408723c */ /* 0x040fe2000000181c */
[----:B------:R-:W-:Y:S01]  /*1ed10*/  IMAD.MOV.U32 R43, RZ, RZ, R71 ;  /* 0x000000ffff2b7224 */ /* 0x000fe200078e0047 */
[----:B------:R-:W-:Y:S04]  /*1ed20*/  LDSM.16.M88.4 R28, [R68+0x8800] ;  /* 0x00880000441c783b */ /* 0x000fe80000000200 */
[----:B------:R-:W-:Y:S01]  /*1ed30*/  HMMA.16816.F32 R212, R20, R62, R88 ;  /* 0x0000003e14d4723c */ /* 0x000fe20000001858 */
[----:B------:R-:W-:-:S06]  /*1ed40*/  IMAD.MOV.U32 R131, RZ, RZ, R237 ;  /* 0x000000ffff837224 */ /* 0x000fcc00078e00ed */
[----:B------:R-:W-:Y:S02]  /*1ed50*/  IMAD.MOV.U32 R89, RZ, RZ, R230 ;  /* 0x000000ffff597224 */ /* 0x000fe400078e00e6 */
[----:B------:R-:W-:Y:S02]  /*1ed60*/  IMAD.MOV.U32 R90, RZ, RZ, R207 ;  /* 0x000000ffff5a7224 */ /* 0x000fe400078e00cf */
[----:B------:R-:W-:Y:S02]  /*1ed70*/  IMAD.MOV.U32 R91, RZ, RZ, R206 ;  /* 0x000000ffff5b7224 */ /* 0x000fe400078e00ce */
[----:B------:R-:W-:Y:S02]  /*1ed80*/  IMAD.MOV.U32 R88, RZ, RZ, R205 ;  /* 0x000000ffff587224 */ /* 0x000fe400078e00cd */
[----:B------:R-:W-:Y:S02]  /*1ed90*/  IMAD.MOV.U32 R230, RZ, RZ, R204 ;  /* 0x000000ffffe67224 */ /* 0x000fe400078e00cc */
[----:B------:R-:W-:Y:S01]  /*1eda0*/  HMMA.16816.F32 R204, R20, R128, R52 ;  /* 0x0000008014cc723c */ /* 0x000fe20000001834 */
[----:B------:R-:W-:-:S02]  /*1edb0*/  IMAD.MOV.U32 R116, RZ, RZ, R8 ;  /* 0x000000ffff747224 */ /* 0x000fc400078e0008 */
[----:B------:R-:W-:-:S03]  /*1edc0*/  IMAD.MOV.U32 R71, RZ, RZ, R11 ;  /* 0x000000ffff477224 */ /* 0x000fc600078e000b */
[C---:B------:R-:W-:Y:S01]  /*1edd0*/  HMMA.16816.F32 R52, R20.reuse, R108, R32 ;  /* 0x0000006c1434723c */ /* 0x040fe20000001820 */
[----:B------:R-:W-:Y:S01]  /*1ede0*/  IMAD.MOV.U32 R129, RZ, RZ, R239 ;  /* 0x000000ffff817224 */ /* 0x000fe200078e00ef */
[----:B------:R-:W1:Y:S01]  /*1edf0*/  LDSM.16.M88.4 R32, [R68+0x8000] ;  /* 0x008000004420783b */ /* 0x000e620000000200 */
[----:B------:R-:W-:Y:S02]  /*1ee00*/  IMAD.MOV.U32 R128, RZ, RZ, R238 ;  /* 0x000000ffff807224 */ /* 0x000fe400078e00ee */
[----:B------:R-:W-:Y:S01]  /*1ee10*/  IMAD.MOV.U32 R42, RZ, RZ, R236 ;  /* 0x000000ffff2a7224 */ /* 0x000fe200078e00ec */
[----:B------:R-:W-:Y:S01]  /*1ee20*/  HMMA.16816.F32 R60, R20, R124, R44 ;  /* 0x0000007c143c723c */ /* 0x000fe2000000182c */
[----:B------:R-:W-:Y:S02]  /*1ee30*/  IMAD.MOV.U32 R108, RZ, RZ, R70 ;  /* 0x000000ffff6c7224 */ /* 0x000fe400078e0046 */
[----:B------:R-:W-:Y:S01]  /*1ee40*/  IMAD.MOV.U32 R109, RZ, RZ, R69 ;  /* 0x000000ffff6d7224 */ /* 0x000fe200078e0045 */
[----:B------:R-:W-:Y:S01]  /*1ee50*/  LDSM.16.M88.4 R36, [R42] ;  /* 0x000000002a24783b */ /* 0x000fe20000000200 */
[----:B------:R-:W-:-:S02]  /*1ee60*/  IMAD.MOV.U32 R69, RZ, RZ, R9 ;  /* 0x000000ffff457224 */ /* 0x000fc400078e0009 */
[----:B------:R-:W-:Y:S01]  /*1ee70*/  IMAD.MOV.U32 R70, RZ, RZ, R10 ;  /* 0x000000ffff467224 */ /* 0x000fe200078e000a */
[----:B------:R-:W-:Y:S01]  /*1ee80*/  HMMA.16816.F32 R236, R20, R106, R16 ;  /* 0x0000006a14ec723c */ /* 0x000fe20000001810 */
[----:B------:R2:W3:Y:S01]  /*1ee90*/  LDSM.16.M88.4 R8, [R68+0x9800] ;  /* 0x009800004408783b */ /* 0x0004e20000000200 */
[----:B------:R-:W-:Y:S02]  /*1eea0*/  IMAD.MOV.U32 R125, RZ, RZ, R4 ;  /* 0x000000ffff7d7224 */ /* 0x000fe400078e0004 */
[----:B------:R-:W-:Y:S01]  /*1eeb0*/  IMAD.MOV.U32 R4, RZ, RZ, R80 ;  /* 0x000000ffff047224 */ /* 0x000fe200078e0050 */
[----:B------:R4:W3:Y:S01]  /*1eec0*/  LDSM.16.M88.4 R16, [R2] ;  /* 0x000000000210783b */ /* 0x0008e20000000200 */
[----:B------:R-:W-:Y:S02]  /*1eed0*/  IMAD.MOV.U32 R80, RZ, RZ, R132 ;  /* 0x000000ffff507224 */ /* 0x000fe400078e0084 */
[----:B------:R-:W-:Y:S01]  /*1eee0*/  IMAD.MOV.U32 R46, RZ, RZ, R0 ;  /* 0x000000ffff2e7224 */ /* 0x000fe200078e0000 */
[----:B------:R1:W5:Y:S01]  /*1eef0*/  LDL.LU R132, [R1+0x168] ;  /* 0x0001680001847983 */ /* 0x0003620000300800 */
[----:B------:R-:W-:-:S02]  /*1ef00*/  IMAD.MOV.U32 R0, RZ, RZ, R83 ;  /* 0x000000ffff007224 */ /* 0x000fc400078e0053 */
[----:B------:R-:W-:Y:S01]  /*1ef10*/  IMAD.MOV.U32 R83, RZ, RZ, R197 ;  /* 0x000000ffff537224 */ /* 0x000fe200078e00c5 */
[----:B------:R-:W-:Y:S01]  /*1ef20*/  HMMA.16816.F32 R56, R20, R126, R56 ;  /* 0x0000007e1438723c */ /* 0x000fe20000001838 */
[----:B------:R-:W-:Y:S01]  /*1ef30*/  IMAD.MOV.U32 R124, RZ, RZ, R175 ;  /* 0x000000ffff7c7224 */ /* 0x000fe200078e00af */
[----:B------:R-:W-:Y:S01]  /*1ef40*/  LDSM.16.M88.4 R40, [R43] ;  /* 0x000000002b28783b */ /* 0x000fe20000000200 */
[----:B--2---:R-:W-:Y:S02]  /*1ef50*/  IMAD.MOV.U32 R68, RZ, RZ, R3 ;  /* 0x000000ffff447224 */ /* 0x004fe400078e0003 */
[----:B------:R-:W-:Y:S02]  /*1ef60*/  IMAD.MOV.U32 R3, RZ, RZ, R81 ;  /* 0x000000ffff037224 */ /* 0x000fe400078e0051 */
[----:B----4-:R-:W-:Y:S02]  /*1ef70*/  IMAD.MOV.U32 R2, RZ, RZ, R82 ;  /* 0x000000ffff027224 */ /* 0x010fe400078e0052 */
[----:B------:R-:W-:-:S02]  /*1ef80*/  IMAD.MOV.U32 R81, RZ, RZ, R112 ;  /* 0x000000ffff517224 */ /* 0x000fc400078e0070 */
[----:B------:R2:W5:Y:S01]  /*1ef90*/  LDL.LU R112, [R1+0x164] ;  /* 0x0001640001707983 */ /* 0x0005620000300800 */
[----:B------:R-:W-:-:S03]  /*1efa0*/  IMAD.MOV.U32 R82, RZ, RZ, R14 ;  /* 0x000000ffff527224 */ /* 0x000fc600078e000e */
[----:B------:R2:W5:Y:S04]  /*1efb0*/  LDL.LU R14, [R1+0x160] ;  /* 0x00016000010e7983 */ /* 0x0005680000300800 */
[----:B------:R-:W4:Y:S01]  /*1efc0*/  LDL.LU R197, [R1+0x108] ;  /* 0x0001080001c57983 */ /* 0x000f220000300800 */
[----:B------:R-:W-:Y:S02]  /*1efd0*/  IMAD.MOV.U32 R127, RZ, RZ, R195 ;  /* 0x000000ffff7f7224 */ /* 0x000fe400078e00c3 */
[----:B------:R-:W-:Y:S02]  /*1efe0*/  IMAD.MOV.U32 R107, RZ, RZ, R108 ;  /* 0x000000ffff6b7224 */ /* 0x000fe400078e006c */
[----:B------:R-:W-:Y:S02]  /*1eff0*/  IMAD.MOV.U32 R106, RZ, RZ, R109 ;  /* 0x000000ffff6a7224 */ /* 0x000fe400078e006d */
[----:B------:R-:W-:-:S02]  /*1f000*/  IMAD.MOV.U32 R126, RZ, RZ, R128 ;  /* 0x000000ffff7e7224 */ /* 0x000fc400078e0080 */
[----:B------:R-:W-:Y:S02]  /*1f010*/  IMAD.MOV.U32 R108, RZ, RZ, R174 ;  /* 0x000000ffff6c7224 */ /* 0x000fe400078e00ae */
[----:B------:R-:W-:Y:S02]  /*1f020*/  IMAD.MOV.U32 R109, RZ, RZ, R173 ;  /* 0x000000ffff6d7224 */ /* 0x000fe400078e00ad */
[----:B------:R-:W-:Y:S02]  /*1f030*/  IMAD.MOV.U32 R195, RZ, RZ, R172 ;  /* 0x000000ffffc37224 */ /* 0x000fe400078e00ac */
[----:B-1----:R-:W-:Y:S01]  /*1f040*/  HMMA.16816.F32 R172, R20, R32, R100 ;  /* 0x0000002014ac723c */ /* 0x002fe20000001864 */
[----:B------:R-:W-:Y:S02]  /*1f050*/  IMAD.MOV.U32 R104, RZ, RZ, R131 ;  /* 0x000000ffff687224 */ /* 0x000fe400078e0083 */
[----:B------:R-:W-:-:S04]  /*1f060*/  IMAD.MOV.U32 R45, RZ, RZ, R203 ;  /* 0x000000ffff2d7224 */ /* 0x000fc800078e00cb */
        /* <DEDUP_REMOVED lines=14> */
[----:B------:R-:W-:Y:S01]  /*1f150*/  IMAD.MOV.U32 R68, RZ, RZ, R15 ;  /* 0x000000ffff447224 */ /* 0x000fe200078e000f */
[C---:B------:R-:W-:Y:S01]  /*1f160*/  HMMA.16816.F32 R128, R20.reuse, R28, R92 ;  /* 0x0000001c1480723c */ /* 0x040fe2000000185c */
[----:B------:R-:W-:Y:S02]  /*1f170*/  IMAD.MOV.U32 R106, RZ, RZ, R12 ;  /* 0x000000ffff6a7224 */ /* 0x000fe400078e000c */
[----:B------:R-:W-:Y:S02]  /*1f180*/  IMAD.MOV.U32 R107, RZ, RZ, R6 ;  /* 0x000000ffff6b7224 */ /* 0x000fe400078e0006 */
[----:B------:R-:W-:Y:S01]  /*1f190*/  IMAD.MOV.U32 R99, RZ, RZ, R101 ;  /* 0x000000ffff637224 */ /* 0x000fe200078e0065 */
[----:B------:R-:W-:Y:S01]  /*1f1a0*/  HMMA.16816.F32 R92, R20, R30, R84 ;  /* 0x0000001e145c723c */ /* 0x000fe20000001854 */
        /* <DEDUP_REMOVED lines=14> */
[----:B---3--:R-:W-:Y:S01]  /*1f290*/  HMMA.16816.F32 R116, R20, R10, R64 ;  /* 0x0000000a1474723c */ /* 0x008fe20000001840 */
[----:B------:R-:W-:-:S02]  /*1f2a0*/  IMAD.MOV.U32 R85, RZ, RZ, R234 ;  /* 0x000000ffff557224 */ /* 0x000fc400078e00ea */
[----:B------:R-:W-:Y:S02]  /*1f2b0*/  IMAD.MOV.U32 R86, RZ, RZ, R233 ;  /* 0x000000ffff567224 */ /* 0x000fe400078e00e9 */
[----:B------:R-:W-:Y:S02]  /*1f2c0*/  IMAD.MOV.U32 R87, RZ, RZ, R232 ;  /* 0x000000ffff577224 */ /* 0x000fe400078e00e8 */
[----:B------:R-:W-:Y:S01]  /*1f2d0*/  HMMA.16816.F32 R232, R20, R8, R72 ;  /* 0x0000000814e8723c */ /* 0x000fe20000001848 */
[----:B------:R-:W1:Y:S04]  /*1f2e0*/  LDSM.16.M88.4 R20, [R111] ;  /* 0x000000006f14783b */ /* 0x000e680000000200 */
[----:B------:R-:W3:Y:S01]  /*1f2f0*/  LDSM.16.M88.4 R8, [R32] ;  /* 0x000000002008783b */ /* 0x000ee20000000200 */
[----:B------:R-:W-:-:S02]  /*1f300*/  IMAD.MOV.U32 R15, RZ, RZ, R24 ;  /* 0x000000ffff0f7224 */ /* 0x000fc400078e0018 */
[----:B------:R-:W-:Y:S02]  /*1f310*/  IMAD.MOV.U32 R13, RZ, RZ, R25 ;  /* 0x000000ffff0d7224 */ /* 0x000fe400078e0019 */
[----:B------:R-:W-:Y:S02]  /*1f320*/  IMAD.MOV.U32 R12, RZ, RZ, R26 ;  /* 0x000000ffff0c7224 */ /* 0x000fe400078e001a */
[----:B------:R-:W-:Y:S02]  /*1f330*/  IMAD.MOV.U32 R6, RZ, RZ, R27 ;  /* 0x000000ffff067224 */ /* 0x000fe400078e001b */
[----:B------:R2:W3:Y:S01]  /*1f340*/  LDSM.16.M88.4 R24, [R99] ;  /* 0x000000006318783b */ /* 0x0004e20000000200 */
[----:B------:R-:W-:Y:S02]  /*1f350*/  IMAD.MOV.U32 R97, RZ, RZ, R33 ;  /* 0x000000ffff617224 */ /* 0x000fe400078e0021 */
[----:B------:R-:W-:Y:S01]  /*1f360*/  IMAD.MOV.U32 R98, RZ, RZ, R44 ;  /* 0x000000ffff627224 */ /* 0x000fe200078e002c */
[----:B------:R-:W-:Y:S01]  /*1f370*/  LDSM.16.M88.4 R32, [R46] ;  /* 0x000000002e20783b */ /* 0x000fe20000000200 */
[----:B------:R-:W-:-:S02]  /*1f380*/  IMAD.MOV.U32 R28, RZ, RZ, R110 ;  /* 0x000000ffff1c7224 */ /* 0x000fc400078e006e */
[----:B--2---:R-:W-:Y:S02]  /*1f390*/  IMAD.MOV.U32 R99, RZ, RZ, R45 ;  /* 0x000000ffff637224 */ /* 0x004fe400078e002d */
[----:B------:R-:W2:Y:S01]  /*1f3a0*/  LDSM.16.M88.4 R44, [R47] ;  /* 0x000000002f2c783b */ /* 0x000ea20000000200 */
[----:B------:R-:W-:Y:S01]  /*1f3b0*/  IMAD.MOV.U32 R29, RZ, RZ, R108 ;  /* 0x000000ffff1d7224 */ /* 0x000fe200078e006c */
[----:B------:R-:W-:Y:S01]  /*1f3c0*/  HMMA.16816.F32 R124, R16, R36, R124 ;  /* 0x00000024107c723c */ /* 0x000fe2000000187c */
[----:B------:R-:W-:-:S05]  /*1f3d0*/  IMAD.MOV.U32 R96, RZ, RZ, R109 ;  /* 0x000000ffff607224 */ /* 0x000fca00078e006d */
[C---:B------:R-:W-:Y:S01]  /*1f3e0*/  HMMA.16816.F32 R108, R16.reuse, R38, R176 ;  /* 0x00000026106c723c */ /* 0x040fe200000018b0 */
[----:B------:R-:W-:Y:S05]  /*1f3f0*/  LDSM.16.M88.4 R36, [R28] ;  /* 0x000000001c24783b */ /* 0x000fea0000000200 */
[C---:B-1----:R-:W-:Y:S06]  /*1f400*/  HMMA.16816.F32 R208, R16.reuse, R20, R208 ;  /* 0x0000001410d0723c */ /* 0x042fec00000018d0 */
[C---:B------:R-:W-:Y:S01]  /*1f410*/  HMMA.16816.F32 R244, R16.reuse, R22, R244 ;  /* 0x0000001610f4723c */ /* 0x040fe200000018f4 */
[----:B------:R-:W1:Y:S05]  /*1f420*/  LDSM.16.M88.4 R20, [R97] ;  /* 0x000000006114783b */ /* 0x000e6a0000000200 */
[C---:B---3--:R-:W-:Y:S06]  /*1f430*/  HMMA.16816.F32 R220, R16.reuse, R8, R220 ;  /* 0x0000000810dc723c */ /* 0x048fec00000018dc */
[C---:B------:R-:W-:Y:S01]  /*1f440*/  HMMA.16816.F32 R240, R16.reuse, R10, R240 ;  /* 0x0000000a10f0723c */ /* 0x040fe200000018f0 */
[----:B------:R-:W3:Y:S05]  /*1f450*/  LDSM.16.M88.4 R8, [R230] ;  /* 0x00000000e608783b */ /* 0x000eea0000000200 */
[C---:B------:R-:W-:Y:S06]  /*1f460*/  HMMA.16816.F32 R76, R16.reuse, R24, R80 ;  /* 0x00000018104c723c */ /* 0x040fec0000001850 */
[C---:B------:R-:W-:Y:S01]  /*1f470*/  HMMA.16816.F32 R84, R16.reuse, R26, R84 ;  /* 0x0000001a1054723c */ /* 0x040fe20000001854 */
[----:B------:R3:W3:Y:S05]  /*1f480*/  LDSM.16.M88.4 R24, [R96] ;  /* 0x000000006018783b */ /* 0x0006ea0000000200 */
[C---:B--2---:R-:W-:Y:S01]  /*1f490*/  HMMA.16816.F32 R176, R16.reuse, R46, R48 ;  /* 0x0000002e10b0723c */ /* 0x044fe20000001830 */
[----:B------:R-:W2:Y:S05]  /*1f4a0*/  LDSM.16.M88.4 R48, [R180] ;  /* 0x00000000b430783b */ /* 0x000eaa0000000200 */
[C---:B------:R-:W-:Y:S06]  /*1f4b0*/  HMMA.16816.F32 R100, R16.reuse, R40, R100 ;  /* 0x000000281064723c */ /* 0x040fec0000001864 */
[C---:B------:R-:W-:Y:S01]  /*1f4c0*/  HMMA.16816.F32 R88, R16.reuse, R42, R88 ;  /* 0x0000002a1058723c */ /* 0x040fe20000001858 */
[----:B------:R-:W-:Y:S04]  /*1f4d0*/  LDSM.16.M88.4 R40, [R31] ;  /* 0x000000001f28783b */ /* 0x000fe80000000200 */
[----:B------:R-:W4:Y:S01]  /*1f4e0*/  LDSM.16.M88.4 R28, [R29] ;  /* 0x000000001d1c783b */ /* 0x000f220000000200 */
[C---:B------:R-:W-:Y:S06]  /*1f4f0*/  HMMA.16816.F32 R216, R16.reuse, R32, R216 ;  /* 0x0000002010d8723c */ /* 0x040fec00000018d8 */
[----:B-1----:R-:W-:Y:S01]  /*1f500*/  HMMA.16816.F32 R64, R16, R20, R172 ;  /* 0x000000141040723c */ /* 0x002fe200000018ac */
[----:B------:R-:W-:-:S02]  /*1f510*/  IMAD.MOV.U32 R32, RZ, RZ, R98 ;  /* 0x000000ffff207224 */ /* 0x000fc400078e0062 */
[----:B------:R-:W-:-:S03]  /*1f520*/  IMAD.MOV.U32 R33, RZ, RZ, R99 ;  /* 0x000000ffff217224 */ /* 0x000fc600078e0063 */
[C---:B---3--:R-:W-:Y:S06]  /*1f530*/  HMMA.16816.F32 R96, R16.reuse, R36, R52 ;  /* 0x000000241060723c */ /* 0x048fec0000001834 */
[C---:B------:R-:W-:Y:S06]  /*1f540*/  HMMA.16816.F32 R172, R16.reuse, R22, R200 ;  /* 0x0000001610ac723c */ /* 0x040fec00000018c8 */
[C---:B------:R-:W-:Y:S01]  /*1f550*/  HMMA.16816.F32 R80, R16.reuse, R38, R68 ;  /* 0x000000261050723c */ /* 0x040fe20000001844 */
[----:B------:R-:W-:Y:S05]  /*1f560*/  LDSM.16.M88.4 R36, [R185] ;  /* 0x00000000b924783b */ /* 0x000fea0000000200 */
[C---:B------:R-:W-:Y:S06]  /*1f570*/  HMMA.16816.F32 R128, R16.reuse, R8, R128 ;  /* 0x000000081080723c */ /* 0x040fec0000001880 */
[C---:B------:R-:W-:Y:S01]  /*1f580*/  HMMA.16816.F32 R200, R16.reuse, R10, R92 ;  /* 0x0000000a10c8723c */ /* 0x040fe2000000185c */
[----:B------:R-:W-:Y:S05]  /*1f590*/  LDSM.16.M88.4 R8, [R188] ;  /* 0x00000000bc08783b */ /* 0x000fea0000000200 */
[----:B------:R-:W-:Y:S07]  /*1f5a0*/  HMMA.16816.F32 R212, R16, R34, R212 ;  /* 0x0000002210d4723c */ /* 0x000fee00000018d4 */
[----:B------:R-:W-:-:S02]  /*1f5b0*/  IMAD.MOV.U32 R34, RZ, RZ, R252 ;  /* 0x000000ffff227224 */ /* 0x000fc400078e00fc */
[----:B------:R-:W-:Y:S01]  /*1f5c0*/  IMAD.MOV.U32 R35, RZ, RZ, R226 ;  /* 0x000000ffff237224 */ /* 0x000fe200078e00e2 */
[C---:B------:R-:W-:Y:S06]  /*1f5d0*/  HMMA.16816.F32 R60, R16.reuse, R24, R60 ;  /* 0x00000018103c723c */ /* 0x040fec000000183c */
[C---:B------:R-:W-:Y:S06]  /*1f5e0*/  HMMA.16816.F32 R56, R16.reuse, R26, R56 ;  /* 0x0000001a1038723c */ /* 0x040fec0000001838 */
[C---:B--2---:R-:W-:Y:S01]  /*1f5f0*/  HMMA.16816.F32 R24, R16.reuse, R48, R32 ;  /* 0x000000301018723c */ /* 0x044fe20000001820 */
[----:B------:R-:W-:Y:S05]  /*1f600*/  LDSM.16.M88.4 R32, [R185+0x800] ;  /* 0x00080000b920783b */ /* 0x000fea0000000200 */
[C---:B------:R-:W-:Y:S01]  /*1f610*/  HMMA.16816.F32 R204, R16.reuse, R44, R204 ;  /* 0x0000002c10cc723c */ /* 0x040fe200000018cc */
[----:B------:R-:W-:Y:S04]  /*1f620*/  LDSM.16.M88.4 R44, [R195] ;  /* 0x00000000c32c783b */ /* 0x000fe80000000200 */
[----:B----4-:R-:W1:Y:S01]  /*1f630*/  LDSM.16.M88.4 R52, [R197] ;  /* 0x00000000c534783b */ /* 0x010e620000000200 */
[C---:B------:R-:W-:Y:S06]  /*1f640*/  HMMA.16816.F32 R68, R16.reuse, R30, R236 ;  /* 0x0000001e1044723c */ /* 0x040fec00000018ec */
[----:B------:R-:W-:Y:S01]  /*1f650*/  HMMA.16816.F32 R72, R16, R28, R248 ;  /* 0x0000001c1048723c */ /* 0x000fe200000018f8 */
[----:B------:R-:W-:Y:S01]  /*1f660*/  IMAD.MOV.U32 R236, RZ, RZ, R4 ;  /* 0x000000ffffec7224 */ /* 0x000fe200078e0004 */
[----:B------:R-:W-:Y:S01]  /*1f670*/  LDSM.16.M88.4 R28, [R185+0x1000] ;  /* 0x00100000b91c783b */ /* 0x000fe20000000200 */
[----:B------:R-:W-:-:S02]  /*1f680*/  IMAD.MOV.U32 R237, RZ, RZ, R3 ;  /* 0x000000ffffed7224 */ /* 0x000fc400078e0003 */
[----:B------:R-:W-:Y:S02]  /*1f690*/  IMAD.MOV.U32 R238, RZ, RZ, R2 ;  /* 0x000000ffffee7224 */ /* 0x000fe400078e0002 */
[----:B------:R-:W-:Y:S02]  /*1f6a0*/  IMAD.MOV.U32 R239, RZ, RZ, R0 ;  /* 0x000000ffffef7224 */ /* 0x000fe400078e0000 */
[----:B------:R-:W-:Y:S02]  /*1f6b0*/  IMAD.MOV.U32 R248, RZ, RZ, R15 ;  /* 0x000000fffff87224 */ /* 0x000fe400078e000f */
[----:B------:R-:W-:Y:S02]  /*1f6c0*/  IMAD.MOV.U32 R249, RZ, RZ, R13 ;  /* 0x000000fffff97224 */ /* 0x000fe400078e000d */
[----:B------:R-:W-:Y:S02]  /*1f6d0*/  IMAD.MOV.U32 R250, RZ, RZ, R12 ;  /* 0x000000fffffa7224 */ /* 0x000fe400078e000c */
[----:B------:R-:W-:Y:S01]  /*1f6e0*/  IMAD.MOV.U32 R251, RZ, RZ, R6 ;  /* 0x000000fffffb7224 */ /* 0x000fe200078e0006 */
[----:B------:R-:W-:Y:S01]  /*1f6f0*/  HMMA.16816.F32 R120, R16, R40, R120 ;  /* 0x000000281078723c */ /* 0x000fe20000001878 */
[----:B------:R-:W-:-:S05]  /*1f700*/  IMAD.MOV.U32 R252, RZ, RZ, R113 ;  /* 0x000000fffffc7224 */ /* 0x000fca00078e0071 */
[----:B------:R-:W-:Y:S01]  /*1f710*/  HMMA.16816.F32 R104, R16, R42, R104 ;  /* 0x0000002a1068723c */ /* 0x000fe20000001868 */
[----:B------:R-:W-:Y:S02]  /*1f720*/  IMAD.MOV.U32 R40, RZ, RZ, R225 ;  /* 0x000000ffff287224 */ /* 0x000fe400078e00e1 */
[----:B------:R-:W-:-:S04]  /*1f730*/  IMAD.MOV.U32 R41, RZ, RZ, R224 ;  /* 0x000000ffff297224 */ /* 0x000fc800078e00e0 */
[----:B------:R-:W-:Y:S01]  /*1f740*/  IMAD.MOV.U32 R42, RZ, RZ, R199 ;  /* 0x000000ffff2a7224 */ /* 0x000fe200078e00c7 */
[----:B-1----:R-:W-:Y:S01]  /*1f750*/  HMMA.16816.F32 R236, R16, R52, R236 ;  /* 0x0000003410ec723c */ /* 0x002fe200000018ec */
[----:B------:R-:W-:-:S05]  /*1f760*/  IMAD.MOV.U32 R43, RZ, RZ, R198 ;  /* 0x000000ffff2b7224 */ /* 0x000fca00078e00c6 */
[----:B------:R-:W-:Y:S06]  /*1f770*/  HMMA.16816.F32 R52, R16, R54, R248 ;  /* 0x000000361034723c */ /* 0x000fec00000018f8 */
[----:B------:R-:W-:Y:S01]  /*1f780*/  HMMA.16816.F32 R248, R8, R36, R24 ;  /* 0x0000002408f8723c */ /* 0x000fe20000001818 */
[----:B------:R-:W1:Y:S01]  /*1f790*/  LDSM.16.M88.4 R24, [R185+0x4000] ;  /* 0x00400000b918783b */ /* 0x000e620000000200 */
[----:B------:R-:W2:Y:S04]  /*1f7a0*/  S2R R113, SR_TID.X ;  /* 0x0000000000717919 */ /* 0x000ea80000002100 */
[C---:B------:R-:W-:Y:S01]  /*1f7b0*/  HMMA.16816.F32 R20, R16.reuse, R50, R40 ;  /* 0x000000321014723c */ /* 0x040fe20000001828 */
[----:B------:R-:W3:Y:S05]  /*1f7c0*/  LDSM.16.M88.4 R40, [R185+0x1800] ;  /* 0x00180000b928783b */ /* 0x000eea0000000200 */
[C---:B------:R-:W-:Y:S01]  /*1f7d0*/  HMMA.16816.F32 R232, R16.reuse, R44, R232 ;  /* 0x0000002c10e8723c */ /* 0x040fe200000018e8 */
[----:B------:R-:W-:Y:S05]  /*1f7e0*/  LDSM.16.M88.4 R48, [R185+0x2000] ;  /* 0x00200000b930783b */ /* 0x000fea0000000200 */
[----:B------:R-:W-:Y:S01]  /*1f7f0*/  HMMA.16816.F32 R116, R16, R46, R116 ;  /* 0x0000002e1074723c */ /* 0x000fe20000001874 */
[----:B------:R-:W4:Y:S01]  /*1f800*/  LDSM.16.M88.4 R16, [R185+0x5000] ;  /* 0x00500000b910783b */ /* 0x000f220000000200 */
[----:B------:R-:W-:-:S03]  /*1f810*/  IMAD.MOV.U32 R224, RZ, RZ, R194 ;  /* 0x000000ffffe07224 */ /* 0x000fc600078e00c2 */
[----:B------:R-:W4:Y:S01]  /*1f820*/  LDSM.16.M88.4 R44, [R185+0x2800] ;  /* 0x00280000b92c783b */ /* 0x000f220000000200 */
[C---:B------:R-:W-:Y:S06]  /*1f830*/  HMMA.16816.F32 R124, R8.reuse, R32, R124 ;  /* 0x00000020087c723c */ /* 0x040fec000000187c */
[C---:B------:R-:W-:Y:S01]  /*1f840*/  HMMA.16816.F32 R92, R8.reuse, R38, R20 ;  /* 0x00000026085c723c */ /* 0x040fe20000001814 */
[----:B------:R-:W-:Y:S04]  /*1f850*/  LDSM.16.M88.4 R36, [R185+0x5800] ;  /* 0x00580000b924783b */ /* 0x000fe80000000200 */
[----:B------:R-:W-:Y:S01]  /*1f860*/  LDSM.16.M88.4 R20, [R185+0x4800] ;  /* 0x00480000b914783b */ /* 0x000fe20000000200 */
[----:B--2---:R-:W-:Y:S01]  /*1f870*/  IMAD.SHL.U32 R225, R113, 0x2, RZ ;  /* 0x0000000271e17824 */ /* 0x004fe200078e00ff */
[----:B------:R-:W-:Y:S02]  /*1f880*/  HMMA.16816.F32 R108, R8, R34, R108 ;  /* 0x00000022086c723c */ /* 0x000fe4000000186c */
[----:B------:R-:W2:Y:S02]  /*1f890*/  LDSM.16.M88.4 R32, [R185+0x3000] ;  /* 0x00300000b920783b */ /* 0x000ea40000000200 */
[----:B------:R-:W-:-:S02]  /*1f8a0*/  LOP3.LUT R225, R225, 0x6, RZ, 0xc0, !PT ;  /* 0x00000006e1e17812 */ /* 0x000fc400078ec0ff */
[C---:B-1----:R-:W-:Y:S07]  /*1f8b0*/  HMMA.16816.F32 R120, R8.reuse, R24, R120 ;  /* 0x000000180878723c */ /* 0x042fee0000001878 */
[----:B------:R-:W-:Y:S01]  /*1f8c0*/  IMAD.SHL.U32 R24, R224, 0x100, RZ ;  /* 0x00000100e0187824 */ /* 0x000fe200078e00ff */
[----:B------:R-:W-:Y:S04]  /*1f8d0*/  HMMA.16816.F32 R100, R8, R28, R100 ;  /* 0x0000001c0864723c */ /* 0x000fe80000001864 */
[----:B------:R-:W-:-:S02]  /*1f8e0*/  LOP3.LUT R2, R24, 0x8, R225, 0xfe, !PT ;  /* 0x0000000818027812 */ /* 0x000fc400078efee1 */
[----:B------:R-:W-:Y:S02]  /*1f8f0*/  LOP3.LUT R0, R24, 0x10, R225, 0xfe, !PT ;  /* 0x0000001018007812 */ /* 0x000fe400078efee1 */
[C---:B------:R-:W-:Y:S02]  /*1f900*/  ISETP.GE.AND P5, PT, R2.reuse, R7, PT ;  /* 0x000000070200720c */ /* 0x040fe40003fa6270 */
[----:B------:R-:W-:Y:S02]  /*1f910*/  ISETP.GE.AND P4, PT, R2, R5, PT ;  /* 0x000000050200720c */ /* 0x000fe40003f86270 */
[----:B------:R-:W-:Y:S01]  /*1f920*/  I2FP.F32.S32 R2, R2 ;  /* 0x0000000200027245 */ /* 0x000fe20000201400 */
[----:B------:R-:W-:Y:S01]  /*1f930*/  HMMA.16816.F32 R88, R8, R30, R88 ;  /* 0x0000001e0858723c */ /* 0x000fe20000001858 */
[C---:B------:R-:W-:Y:S01]  /*1f940*/  ISETP.GE.AND P6, PT, R0.reuse, R7, PT ;  /* 0x000000070000720c */ /* 0x040fe20003fc6270 */
[----:B------:R-:W-:Y:S01]  /*1f950*/  LDSM.16.M88.4 R28, [R185+0x3800] ;  /* 0x00380000b91c783b */ /* 0x000fe20000000200 */
[----:B------:R-:W-:Y:S01]  /*1f960*/  ISETP.GE.AND P2, PT, R0, R5, PT ;  /* 0x000000050000720c */ /* 0x000fe20003f46270 */
[----:B------:R-:W-:Y:S01]  /*1f970*/  FFMA.FTZ R13, R157, R2, R92 ;  /* 0x000000029d0d7223 */ /* 0x000fe2000001005c */
[----:B------:R-:W-:-:S02]  /*1f980*/  I2FP.F32.S32 R0, R0 ;  /* 0x0000000000007245 */ /* 0x000fc40000201400 */
[C-C-:B------:R-:W-:Y:S01]  /*1f990*/  LOP3.LUT R3, R24.reuse, 0x18, R225.reuse, 0xfe, !PT ;  /* 0x0000001818037812 */ /* 0x140fe200078efee1 */
[C---:B---3--:R-:W-:Y:S01]  /*1f9a0*/  HMMA.16816.F32 R76, R8.reuse, R40, R76 ;  /* 0x00000028084c723c */ /* 0x048fe2000000184c */
[C---:B------:R-:W-:Y:S01]  /*1f9b0*/  FFMA.FTZ R4, R157.reuse, R2, R94 ;  /* 0x000000029d047223 */ /* 0x040fe2000001005e */
[-C--:B------:R-:W-:Y:S01]  /*1f9c0*/  FFMA.FTZ R6, R157, R0.reuse, R124 ;  /* 0x000000009d067223 */ /* 0x080fe2000001007c */
[----:B------:R-:W-:Y:S02]  /*1f9d0*/  FSEL R124, R13, -INF , !P5 ;  /* 0xff8000000d7c7808 */ /* 0x000fe40006800000 */
[----:B------:R-:W-:Y:S01]  /*1f9e0*/  LOP3.LUT R2, R24, 0x20, R225, 0xfe, !PT ;  /* 0x0000002018027812 */ /* 0x000fe200078efee1 */
[----:B------:R-:W-:Y:S01]  /*1f9f0*/  HMMA.16816.F32 R84, R8, R42, R84 ;  /* 0x0000002a0854723c */ /* 0x000fe20000001854 */
[----:B------:R-:W1:Y:S01]  /*1fa00*/  LDSM.16.M88.4 R40, [R185+0x6000] ;  /* 0x00600000b928783b */ /* 0x000e620000000200 */
[----:B------:R-:W-:Y:S01]  /*1fa10*/  I2FP.F32.S32 R13, R3 ;  /* 0x00000003000d7245 */ /* 0x000fe20000201400 */
[----:B------:R-:W-:-:S03]  /*1fa20*/  FFMA.FTZ R12, R157, R0, R126 ;  /* 0x000000009d0c7223 */ /* 0x000fc6000001007e */
[----:B----4-:R-:W-:Y:S01]  /*1fa30*/  HMMA.16816.F32 R72, R8, R16, R72 ;  /* 0x000000100848723c */ /* 0x010fe20000001848 */
[----:B------:R-:W-:Y:S02]  /*1fa40*/  FSEL R113, R4, -INF , !P4 ;  /* 0xff80000004717808 */ /* 0x000fe40006000000 */
[----:B------:R-:W-:-:S03]  /*1fa50*/  FSEL R126, R6, -INF , !P6 ;  /* 0xff800000067e7808 */ /* 0x000fc60007000000 */
[----:B------:R-:W-:Y:S01]  /*1fa60*/  HMMA.16816.F32 R68, R8, R18, R68 ;  /* 0x000000120844723c */ /* 0x000fe20000001844 */
[----:B------:R-:W3:Y:S01]  /*1fa70*/  LDSM.16.M88.4 R16, [R185+0x6800] ;  /* 0x00680000b910783b */ /* 0x000ee20000000200 */
[C---:B------:R-:W-:Y:S02]  /*1fa80*/  ISETP.GE.AND P3, PT, R3.reuse, R7, PT ;  /* 0x000000070300720c */ /* 0x040fe40003f66270 */
[----:B------:R-:W-:Y:S01]  /*1fa90*/  ISETP.GE.AND P5, PT, R3, R5, PT ;  /* 0x000000050300720c */ /* 0x000fe20003fa6270 */
[----:B------:R-:W-:Y:S01]  /*1faa0*/  FFMA.FTZ R3, R157, R13, R108 ;  /* 0x0000000d9d037223 */ /* 0x000fe2000001006c */
[C---:B------:R-:W-:Y:S02]  /*1fab0*/  ISETP.GE.AND P4, PT, R2.reuse, R7, PT ;  /* 0x000000070200720c */ /* 0x040fe40003f86270 */
[----:B------:R-:W-:Y:S02]  /*1fac0*/  ISETP.GE.AND P6, PT, R2, R5, PT ;  /* 0x000000050200720c */ /* 0x000fe40003fc6270 */
[----:B------:R-:W-:-:S02]  /*1fad0*/  I2FP.F32.S32 R2, R2 ;  /* 0x0000000200027245 */ /* 0x000fc40000201400 */
[----:B------:R-:W-:Y:S01]  /*1fae0*/  LOP3.LUT R0, R24, 0x28, R225, 0xfe, !PT ;  /* 0x0000002818007812 */ /* 0x000fe200078efee1 */
[----:B------:R-:W-:Y:S01]  /*1faf0*/  HMMA.16816.F32 R208, R8, R48, R208 ;  /* 0x0000003008d0723c */ /* 0x000fe200000018d0 */
[----:B------:R-:W-:Y:S01]  /*1fb00*/  FSEL R108, R12, -INF , !P2 ;  /* 0xff8000000c6c7808 */ /* 0x000fe20005000000 */
[----:B------:R-:W-:Y:S01]  /*1fb10*/  FFMA.FTZ R4, R157, R13, R110 ;  /* 0x0000000d9d047223 */ /* 0x000fe2000001006e */
[----:B------:R-:W-:Y:S01]  /*1fb20*/  FSEL R194, R3, -INF , !P3 ;  /* 0xff80000003c27808 */ /* 0x000fe20005800000 */
[CC--:B------:R-:W-:Y:S01]  /*1fb30*/  FFMA.FTZ R6, R157.reuse, R2.reuse, R100 ;  /* 0x000000029d067223 */ /* 0x0c0fe20000010064 */
[C---:B------:R-:W-:Y:S01]  /*1fb40*/  ISETP.GE.AND P2, PT, R0.reuse, R7, PT ;  /* 0x000000070000720c */ /* 0x040fe20003f46270 */
[----:B------:R-:W-:Y:S01]  /*1fb50*/  FFMA.FTZ R12, R157, R2, R102 ;  /* 0x000000029d0c7223 */ /* 0x000fe20000010066 */
[----:B------:R-:W-:Y:S02]  /*1fb60*/  ISETP.GE.AND P3, PT, R0, R5, PT ;  /* 0x000000050000720c */ /* 0x000fe40003f66270 */
[----:B------:R-:W-:-:S02]  /*1fb70*/  I2FP.F32.S32 R0, R0 ;  /* 0x0000000000007245 */ /* 0x000fc40000201400 */
[--C-:B------:R-:W-:Y:S01]  /*1fb80*/  LOP3.LUT R2, R24, 0x30, R225.reuse, 0xfe, !PT ;  /* 0x0000003018027812 */ /* 0x100fe200078efee1 */
[C---:B------:R-:W-:Y:S01]  /*1fb90*/  HMMA.16816.F32 R244, R8.reuse, R50, R244 ;  /* 0x0000003208f4723c */ /* 0x040fe200000018f4 */
[----:B------:R-:W-:Y:S02]  /*1fba0*/  FSEL R94, R4, -INF , !P5 ;  /* 0xff800000045e7808 */ /* 0x000fe40006800000 */
[----:B------:R-:W-:Y:S01]  /*1fbb0*/  FSEL R195, R6, -INF , !P4 ;  /* 0xff80000006c37808 */ /* 0x000fe20006000000 */
[CC--:B------:R-:W-:Y:S01]  /*1fbc0*/  FFMA.FTZ R13, R157.reuse, R0.reuse, R88 ;  /* 0x000000009d0d7223 */ /* 0x0c0fe20000010058 */
[C---:B------:R-:W-:Y:S02]  /*1fbd0*/  ISETP.GE.AND P5, PT, R2.reuse, R7, PT ;  /* 0x000000070200720c */ /* 0x040fe40003fa6270 */
[----:B------:R-:W-:Y:S01]  /*1fbe0*/  ISETP.GE.AND P4, PT, R2, R5, PT ;  /* 0x000000050200720c */ /* 0x000fe20003f86270 */
[----:B------:R-:W-:Y:S01]  /*1fbf0*/  FFMA.FTZ R15, R157, R0, R90 ;  /* 0x000000009d0f7223 */ /* 0x000fe2000001005a */
[----:B------:R-:W-:Y:S01]  /*1fc00*/  I2FP.F32.S32 R2, R2 ;  /* 0x0000000200027245 */ /* 0x000fe20000201400 */
[----:B------:R-:W-:Y:S01]  /*1fc10*/  HMMA.16816.F32 R220, R8, R44, R220 ;  /* 0x0000002c08dc723c */ /* 0x000fe200000018dc */
[----:B------:R-:W-:-:S02]  /*1fc20*/  LOP3.LUT R0, R24, 0x38, R225, 0xfe, !PT ;  /* 0x0000003818007812 */ /* 0x000fc400078efee1 */
[----:B------:R-:W-:Y:S01]  /*1fc30*/  FSEL R197, R13, -INF , !P2 ;  /* 0xff8000000dc57808 */ /* 0x000fe20005000000 */
[----:B------:R-:W-:Y:S01]  /*1fc40*/  FFMA.FTZ R6, R157, R2, R76 ;  /* 0x000000029d067223 */ /* 0x000fe2000001004c */
[----:B------:R-:W-:Y:S02]  /*1fc50*/  I2FP.F32.S32 R13, R0 ;  /* 0x00000000000d7245 */ /* 0x000fe40000201400 */
[----:B------:R-:W-:Y:S01]  /*1fc60*/  LOP3.LUT R3, R24, 0x40, R225, 0xfe, !PT ;  /* 0x0000004018037812 */ /* 0x000fe200078efee1 */
[----:B------:R-:W-:Y:S01]  /*1fc70*/  HMMA.16816.F32 R240, R8, R46, R240 ;  /* 0x0000002e08f0723c */ /* 0x000fe200000018f0 */
[----:B------:R-:W-:Y:S01]  /*1fc80*/  FSEL R88, R15, -INF , !P3 ;  /* 0xff8000000f587808 */ /* 0x000fe20005800000 */
[C---:B------:R-:W-:Y:S01]  /*1fc90*/  FFMA.FTZ R2, R157.reuse, R2, R78 ;  /* 0x000000029d027223 */ /* 0x040fe2000001004e */
[----:B------:R-:W-:Y:S01]  /*1fca0*/  FSEL R198, R6, -INF , !P5 ;  /* 0xff80000006c67808 */ /* 0x000fe20006800000 */
[----:B------:R-:W-:Y:S01]  /*1fcb0*/  FFMA.FTZ R4, R157, R13, R84 ;  /* 0x0000000d9d047223 */ /* 0x000fe20000010054 */
[----:B------:R-:W-:-:S02]  /*1fcc0*/  FSEL R90, R12, -INF , !P6 ;  /* 0xff8000000c5a7808 */ /* 0x000fc40007000000 */
[C---:B------:R-:W-:Y:S02]  /*1fcd0*/  ISETP.GE.AND P3, PT, R3.reuse, R7, PT ;  /* 0x000000070300720c */ /* 0x040fe40003f66270 */
[----:B------:R-:W-:Y:S02]  /*1fce0*/  ISETP.GE.AND P5, PT, R3, R5, PT ;  /* 0x000000050300720c */ /* 0x000fe40003fa6270 */
[C---:B------:R-:W-:Y:S02]  /*1fcf0*/  ISETP.GE.AND P6, PT, R0.reuse, R7, PT ;  /* 0x000000070000720c */ /* 0x040fe40003fc6270 */
[----:B------:R-:W-:Y:S02]  /*1fd00*/  ISETP.GE.AND P2, PT, R0, R5, PT ;  /* 0x000000050000720c */ /* 0x000fe40003f46270 */
[----:B------:R-:W-:Y:S02]  /*1fd10*/  I2FP.F32.S32 R3, R3 ;  /* 0x0000000300037245 */ /* 0x000fe40000201400 */
[----:B------:R-:W-:Y:S01]  /*1fd20*/  LOP3.LUT R0, R24, 0x48, R225, 0xfe, !PT ;  /* 0x0000004818007812 */ /* 0x000fe200078efee1 */
[----:B--2---:R-:W-:Y:S01]  /*1fd30*/  HMMA.16816.F32 R216, R8, R32, R216 ;  /* 0x0000002008d8723c */ /* 0x004fe200000018d8 */
[----:B------:R-:W-:Y:S01]  /*1fd40*/  FSEL R76, R2, -INF , !P4 ;  /* 0xff800000024c7808 */ /* 0x000fe20006000000 */
[C---:B------:R-:W-:Y:S01]  /*1fd50*/  FFMA.FTZ R13, R157.reuse, R13, R86 ;  /* 0x0000000d9d0d7223 */ /* 0x040fe20000010056 */
[----:B------:R-:W-:Y:S01]  /*1fd60*/  FSEL R199, R4, -INF , !P6 ;  /* 0xff80000004c77808 */ /* 0x000fe20007000000 */
[C---:B------:R-:W-:Y:S01]  /*1fd70*/  FFMA.FTZ R15, R157.reuse, R3, R208 ;  /* 0x000000039d0f7223 */ /* 0x040fe200000100d0 */
[C---:B------:R-:W-:Y:S01]  /*1fd80*/  ISETP.GE.AND P4, PT, R0.reuse, R7, PT ;  /* 0x000000070000720c */ /* 0x040fe20003f86270 */
[----:B------:R-:W-:Y:S01]  /*1fd90*/  FFMA.FTZ R6, R157, R3, R210 ;  /* 0x000000039d067223 */ /* 0x000fe200000100d2 */
[----:B------:R-:W-:-:S02]  /*1fda0*/  ISETP.GE.AND P6, PT, R0, R5, PT ;  /* 0x000000050000720c */ /* 0x000fc40003fc6270 */
[----:B------:R-:W-:Y:S02]  /*1fdb0*/  I2FP.F32.S32 R0, R0 ;  /* 0x0000000000007245 */ /* 0x000fe40000201400 */
[C-C-:B------:R-:W-:Y:S02]  /*1fdc0*/  LOP3.LUT R3, R24.reuse, 0x50, R225.reuse, 0xfe, !PT ;  /* 0x0000005018037812 */ /* 0x140fe400078efee1 */
[----:B------:R-:W-:Y:S01]  /*1fdd0*/  FSEL R84, R13, -INF , !P2 ;  /* 0xff8000000d547808 */ /* 0x000fe20005000000 */
[----:B------:R-:W-:Y:S01]  /*1fde0*/  HMMA.16816.F32 R212, R8, R34, R212 ;  /* 0x0000002208d4723c */ /* 0x000fe200000018d4 */
[----:B------:R-:W-:Y:S01]  /*1fdf0*/  I2FP.F32.S32 R13, R3 ;  /* 0x00000003000d7245 */ /* 0x000fe20000201400 */
[----:B------:R-:W-:Y:S01]  /*1fe00*/  FFMA.FTZ R12, R157, R0, R244 ;  /* 0x000000009d0c7223 */ /* 0x000fe200000100f4 */
[----:B------:R-:W-:-:S03]  /*1fe10*/  LOP3.LUT R2, R24, 0x58, R225, 0xfe, !PT ;  /* 0x0000005818027812 */ /* 0x000fc600078efee1 */
[----:B-1----:R-:W-:Y:S01]  /*1fe20*/  HMMA.16816.F32 R64, R8, R40, R64 ;  /* 0x000000280840723c */ /* 0x002fe20000001840 */
[----:B------:R-:W-:Y:S01]  /*1fe30*/  ISETP.GE.AND P2, PT, R3, R7, PT ;  /* 0x000000070300720c */ /* 0x000fe20003f46270 */
[----:B------:R-:W-:-:S04]  /*1fe40*/  FFMA.FTZ R4, R157, R0, R246 ;  /* 0x000000009d047223 */ /* 0x000fc800000100f6 */
[----:B------:R-:W-:Y:S01]  /*1fe50*/  HMMA.16816.F32 R172, R8, R42, R172 ;  /* 0x0000002a08ac723c */ /* 0x000fe200000018ac */
[----:B------:R-:W-:-:S05]  /*1fe60*/  FSEL R86, R6, -INF , !P5 ;  /* 0xff80000006567808 */ /* 0x000fca0006800000 */
[----:B---3--:R-:W-:Y:S01]  /*1fe70*/  HMMA.16816.F32 R40, R8, R16, R128 ;  /* 0x000000100828723c */ /* 0x008fe20000001880 */
[----:B------:R-:W-:Y:S02]  /*1fe80*/  LOP3.LUT R0, R24, 0x60, R225, 0xfe, !PT ;  /* 0x0000006018007812 */ /* 0x000fe400078efee1 */
[----:B------:R-:W-:-:S03]  /*1fe90*/  ISETP.GE.AND P5, PT, R2, R7, PT ;  /* 0x000000070200720c */ /* 0x000fc60003fa6270 */
[----:B------:R-:W-:Y:S01]  /*1fea0*/  HMMA.16816.F32 R204, R8, R28, R204 ;  /* 0x0000001c08cc723c */ /* 0x000fe200000018cc */
[----:B------:R-:W-:Y:S02]  /*1feb0*/  FSEL R129, R15, -INF , !P3 ;  /* 0xff8000000f817808 */ /* 0x000fe40005800000 */
[----:B------:R-:W-:Y:S01]  /*1fec0*/  ISETP.GE.AND P3, PT, R3, R5, PT ;  /* 0x000000050300720c */ /* 0x000fe20003f66270 */
[----:B------:R-:W-:Y:S01]  /*1fed0*/  FFMA.FTZ R3, R157, R13, R220 ;  /* 0x0000000d9d037223 */ /* 0x000fe200000100dc */
[----:B------:R-:W-:Y:S02]  /*1fee0*/  FSEL R130, R12, -INF , !P4 ;  /* 0xff8000000c827808 */ /* 0x000fe40006000000 */
[----:B------:R-:W-:Y:S02]  /*1fef0*/  ISETP.GE.AND P4, PT, R2, R5, PT ;  /* 0x000000050200720c */ /* 0x000fe40003f86270 */
[----:B------:R-:W-:Y:S02]  /*1ff00*/  I2FP.F32.S32 R2, R2 ;  /* 0x0000000200027245 */ /* 0x000fe40000201400 */
[----:B------:R-:W-:-:S02]  /*1ff10*/  FSEL R92, R4, -INF , !P6 ;  /* 0xff800000045c7808 */ /* 0x000fc40007000000 */
[----:B------:R-:W-:Y:S02]  /*1ff20*/  FSEL R208, R3, -INF , !P2 ;  /* 0xff80000003d07808 */ /* 0x000fe40005000000 */
[C---:B------:R-:W-:Y:S02]  /*1ff30*/  ISETP.GE.AND P6, PT, R0.reuse, R7, PT ;  /* 0x000000070000720c */ /* 0x040fe40003fc6270 */
[----:B------:R-:W-:Y:S01]  /*1ff40*/  ISETP.GE.AND P2, PT, R0, R5, PT ;  /* 0x000000050000720c */ /* 0x000fe20003f46270 */
[C---:B------:R-:W-:Y:S01]  /*1ff50*/  HMMA.16816.F32 R176, R8.reuse, R30, R176 ;  /* 0x0000001e08b0723c */ /* 0x040fe200000018b0 */
[----:B------:R-:W-:Y:S01]  /*1ff60*/  I2FP.F32.S32 R0, R0 ;  /* 0x0000000000007245 */ /* 0x000fe20000201400 */
[C---:B------:R-:W-:Y:S01]  /*1ff70*/  FFMA.FTZ R4, R157.reuse, R13, R222 ;  /* 0x0000000d9d047223 */ /* 0x040fe200000100de */
[CC--:B------:R-:W-:Y:S01]  /*1ff80*/  FFMA.FTZ R6, R157.reuse, R2.reuse, R240 ;  /* 0x000000029d067223 */ /* 0x0c0fe200000100f0 */
[C---:B------:R-:W-:Y:S01]  /*1ff90*/  FFMA.FTZ R12, R157.reuse, R2, R242 ;  /* 0x000000029d0c7223 */ /* 0x040fe200000100f2 */
[----:B------:R-:W-:Y:S01]  /*1ffa0*/  LOP3.LUT R2, R24, 0x68, R225, 0xfe, !PT ;  /* 0x0000006818027812 */ /* 0x000fe200078efee1 */
[----:B------:R-:W-:Y:S01]  /*1ffb0*/  HMMA.16816.F32 R60, R8, R36, R60 ;  /* 0x00000024083c723c */ /* 0x000fe2000000183c */
[CC--:B------:R-:W-:Y:S01]  /*1ffc0*/  FFMA.FTZ R13, R157.reuse, R0.reuse, R216 ;  /* 0x000000009d0d7223 */ /* 0x0c0fe200000100d8 */
[----:B------:R-:W-:Y:S01]  /*1ffd0*/  FFMA.FTZ R15, R157, R0, R218 ;  /* 0x000000009d0f7223 */ /* 0x000fe200000100da */
[----:B------:R-:W-:-:S03]  /*1ffe0*/  FSEL R100, R4, -INF , !P3 ;  /* 0xff80000004647808 */ /* 0x000fc60005800000 */
[----:B------:R-:W-:Y:S01]  /*1fff0*/  HMMA.16816.F32 R56, R8, R38, R56 ;  /* 0x000000260838723c */ /* 0x000fe20000001838 */
[----:B------:R-:W-:Y:S02]  /*20000*/  LOP3.LUT R0, R24, 0x70, R225, 0xfe, !PT ;  /* 0x0000007018007812 */ /* 0x000fe400078efee1 */
[----:B------:R-:W-:-:S03]  /*20010*/  ISETP.GE.AND P3, PT, R2, R7, PT ;  /* 0x000000070200720c */ /* 0x000fc60003f66270 */
[C---:B------:R-:W-:Y:S01]  /*20020*/  HMMA.16816.F32 R36, R8.reuse, R18, R200 ;  /* 0x000000120824723c */ /* 0x040fe200000018c8 */
[----:B------:R-:W-:Y:S01]  /*20030*/  LOP3.LUT R3, R24, 0x78, R225, 0xfe, !PT ;  /* 0x0000007818037812 */ /* 0x000fe200078efee1 */
[----:B------:R-:W-:Y:S05]  /*20040*/  LDSM.16.M88.4 R16, [R185+0x7800] ;  /* 0x00780000b910783b */ /* 0x000fea0000000200 */
[----:B------:R-:W-:Y:S02]  /*20050*/  FSEL R200, R6, -INF , !P5 ;  /* 0xff80000006c87808 */ /* 0x000fe40006800000 */
[----:B------:R-:W-:Y:S02]  /*20060*/  ISETP.GE.AND P5, PT, R2, R5, PT ;  /* 0x000000050200720c */ /* 0x000fe40003fa6270 */
[----:B------:R-:W-:Y:S01]  /*20070*/  I2FP.F32.S32 R2, R2 ;  /* 0x0000000200027245 */ /* 0x000fe20000201400 */
[----:B------:R-:W-:Y:S01]  /*20080*/  HMMA.16816.F32 R104, R8, R26, R104 ;  /* 0x0000001a0868723c */ /* 0x000fe20000001868 */
[----:B------:R-:W-:-:S02]  /*20090*/  FSEL R201, R13, -INF , !P6 ;  /* 0xff8000000dc97808 */ /* 0x000fc40007000000 */
[----:B------:R-:W-:Y:S01]  /*200a0*/  I2FP.F32.S32 R13, R0 ;  /* 0x00000000000d7245 */ /* 0x000fe20000201400 */
[CC--:B------:R-:W-:Y:S01]  /*200b0*/  FFMA.FTZ R6, R157.reuse, R2.reuse, R212 ;  /* 0x000000029d067223 */ /* 0x0c0fe200000100d4 */
[----:B------:R-:W-:Y:S01]  /*200c0*/  FSEL R102, R12, -INF , !P4 ;  /* 0xff8000000c667808 */ /* 0x000fe20006000000 */
[C---:B------:R-:W-:Y:S01]  /*200d0*/  FFMA.FTZ R2, R157.reuse, R2, R214 ;  /* 0x000000029d027223 */ /* 0x040fe200000100d6 */
[----:B------:R-:W-:Y:S01]  /*200e0*/  HMMA.16816.F32 R96, R8, R20, R96 ;  /* 0x000000140860723c */ /* 0x000fe20000001860 */
[----:B------:R-:W-:Y:S01]  /*200f0*/  FFMA.FTZ R4, R157, R13, R204 ;  /* 0x0000000d9d047223 */ /* 0x000fe200000100cc */
[C---:B------:R-:W-:Y:S02]  /*20100*/  ISETP.GE.AND P4, PT, R0.reuse, R7, PT ;  /* 0x000000070000720c */ /* 0x040fe40003f86270 */
[----:B------:R-:W-:Y:S02]  /*20110*/  ISETP.GE.AND P6, PT, R0, R5, PT ;  /* 0x000000050000720c */ /* 0x000fe40003fc6270 */
[----:B------:R-:W-:-:S02]  /*20120*/  LOP3.LUT R0, R24, 0x80, R225, 0xfe, !PT ;  /* 0x0000008018007812 */ /* 0x000fc400078efee1 */
[----:B------:R-:W-:Y:S02]  /*20130*/  FSEL R110, R15, -INF , !P2 ;  /* 0xff8000000f6e7808 */ /* 0x000fe40005000000 */
[----:B------:R-:W-:Y:S01]  /*20140*/  FSEL R202, R6, -INF , !P3 ;  /* 0xff80000006ca7808 */ /* 0x000fe20005800000 */
[----:B------:R-:W-:Y:S01]  /*20150*/  HMMA.16816.F32 R80, R8, R22, R80 ;  /* 0x000000160850723c */ /* 0x000fe20000001850 */
[C---:B------:R-:W-:Y:S01]  /*20160*/  ISETP.GE.AND P2, PT, R3.reuse, R7, PT ;  /* 0x000000070300720c */ /* 0x040fe20003f46270 */
[----:B------:R-:W1:Y:S01]  /*20170*/  LDSM.16.M88.4 R20, [R185+0x7000] ;  /* 0x00700000b914783b */ /* 0x000e620000000200 */
[----:B------:R-:W-:Y:S02]  /*20180*/  ISETP.GE.AND P3, PT, R3, R5, PT ;  /* 0x000000050300720c */ /* 0x000fe40003f66270 */
[----:B------:R-:W-:Y:S01]  /*20190*/  FSEL R128, R2, -INF , !P5 ;  /* 0xff80000002807808 */ /* 0x000fe20006800000 */
[----:B------:R-:W-:Y:S01]  /*201a0*/  FFMA.FTZ R13, R157, R13, R206 ;  /* 0x0000000d9d0d7223 */ /* 0x000fe200000100ce */
[----:B------:R-:W-:Y:S01]  /*201b0*/  I2FP.F32.S32 R3, R3 ;  /* 0x0000000300037245 */ /* 0x000fe20000201400 */
[----:B------:R-:W-:-:S04]  /*201c0*/  DEPBAR.LE SB0, 0x0 ;  /* 0x000080000000791a */ /* 0x000fc80000000000 */
[----:B------:R-:W-:Y:S02]  /*201d0*/  FSEL R210, R4, -INF , !P4 ;  /* 0xff80000004d27808 */ /* 0x000fe40006000000 */
[C---:B------:R-:W-:Y:S01]  /*201e0*/  ISETP.GE.AND P5, PT, R0.reuse, R7, PT ;  /* 0x000000070000720c */ /* 0x040fe20003fa6270 */
[----:B------:R-:W-:Y:S01]  /*201f0*/  BAR.SYNC.DEFER_BLOCKING 0x0 ;  /* 0x0000000000007b1d */ /* 0x000fe20000010000 */
[----:B------:R-:W-:Y:S02]  /*20200*/  ISETP.GE.AND P4, PT, R0, R5, PT ;  /* 0x000000050000720c */ /* 0x000fe40003f86270 */
[----:B------:R-:W-:Y:S01]  /*20210*/  I2FP.F32.S32 R0, R0 ;  /* 0x0000000000007245 */ /* 0x000fe20000201400 */
[CC--:B------:R-:W-:Y:S01]  /*20220*/  FFMA.FTZ R15, R157.reuse, R3.reuse, R176 ;  /* 0x000000039d0f7223 */ /* 0x0c0fe200000100b0 */
[C---:B------:R-:W-:Y:S01]  /*20230*/  FFMA.FTZ R6, R157.reuse, R3, R178 ;  /* 0x000000039d067223 */ /* 0x040fe200000100b2 */
[----:B------:R-:W-:Y:S02]  /*20240*/  LOP3.LUT R3, R24, 0x88, R225, 0xfe, !PT ;  /* 0x0000008818037812 */ /* 0x000fe400078efee1 */
[----:B------:R-:W-:Y:S01]  /*20250*/  FFMA.FTZ R12, R157, R0, R120 ;  /* 0x000000009d0c7223 */ /* 0x000fe20000010078 */
[----:B------:R-:W-:-:S02]  /*20260*/  FSEL R120, R13, -INF , !P6 ;  /* 0xff8000000d787808 */ /* 0x000fc40007000000 */
[----:B------:R-:W-:Y:S02]  /*20270*/  I2FP.F32.S32 R13, R3 ;  /* 0x00000003000d7245 */ /* 0x000fe40000201400 */
[----:B------:R-:W-:Y:S01]  /*20280*/  LOP3.LUT R2, R24, 0x90, R225, 0xfe, !PT ;  /* 0x0000009018027812 */ /* 0x000fe200078efee1 */
[----:B------:R-:W-:Y:S01]  /*20290*/  FFMA.FTZ R4, R157, R0, R122 ;  /* 0x000000009d047223 */ /* 0x000fe2000001007a */
[----:B------:R-:W-:Y:S02]  /*202a0*/  FSEL R206, R15, -INF , !P2 ;  /* 0xff8000000fce7808 */ /* 0x000fe40005000000 */
[C---:B------:R-:W-:Y:S02]  /*202b0*/  ISETP.GE.AND P6, PT, R3.reuse, R7, PT ;  /* 0x000000070300720c */ /* 0x040fe40003fc6270 */
[----:B------:R-:W-:Y:S01]  /*202c0*/  ISETP.GE.AND P2, PT, R3, R5, PT ;  /* 0x000000050300720c */ /* 0x000fe20003f46270 */
[----:B------:R-:W-:Y:S01]  /*202d0*/  FFMA.FTZ R3, R157, R13, R104 ;  /* 0x0000000d9d037223 */ /* 0x000fe20000010068 */
[----:B------:R-:W-:-:S02]  /*202e0*/  FSEL R122, R6, -INF , !P3 ;  /* 0xff800000067a7808 */ /* 0x000fc40005800000 */
[----:B------:R-:W-:Y:S02]  /*202f0*/  FSEL R214, R12, -INF , !P5 ;  /* 0xff8000000cd67808 */ /* 0x000fe40006800000 */
[C---:B------:R-:W-:Y:S02]  /*20300*/  ISETP.GE.AND P3, PT, R2.reuse, R7, PT ;  /* 0x000000070200720c */ /* 0x040fe40003f66270 */
[----:B------:R-:W-:Y:S02]  /*20310*/  ISETP.GE.AND P5, PT, R2, R5, PT ;  /* 0x000000050200720c */ /* 0x000fe40003fa6270 */
[----:B------:R-:W-:Y:S02]  /*20320*/  I2FP.F32.S32 R2, R2 ;  /* 0x0000000200027245 */ /* 0x000fe40000201400 */
[----:B------:R-:W-:Y:S02]  /*20330*/  LOP3.LUT R0, R24, 0x98, R225, 0xfe, !PT ;  /* 0x0000009818007812 */ /* 0x000fe400078efee1 */
[----:B------:R-:W-:Y:S01]  /*20340*/  FSEL R131, R4, -INF , !P4 ;  /* 0xff80000004837808 */ /* 0x000fe20006000000 */
[----:B------:R-:W-:Y:S01]  /*20350*/  FFMA.FTZ R4, R157, R13, R106 ;  /* 0x0000000d9d047223 */ /* 0x000fe2000001006a */
[----:B------:R-:W-:Y:S01]  /*20360*/  FSEL R216, R3, -INF , !P6 ;  /* 0xff80000003d87808 */ /* 0x000fe20007000000 */
[CC--:B------:R-:W-:Y:S01]  /*20370*/  FFMA.FTZ R6, R157.reuse, R2.reuse, R96 ;  /* 0x000000029d067223 */ /* 0x0c0fe20000010060 */
[C---:B------:R-:W-:Y:S01]  /*20380*/  ISETP.GE.AND P4, PT, R0.reuse, R7, PT ;  /* 0x000000070000720c */ /* 0x040fe20003f86270 */
[----:B------:R-:W-:Y:S01]  /*20390*/  FFMA.FTZ R12, R157, R2, R98 ;  /* 0x000000029d0c7223 */ /* 0x000fe20000010062 */
[----:B------:R-:W-:-:S02]  /*203a0*/  ISETP.GE.AND P6, PT, R0, R5, PT ;  /* 0x000000050000720c */ /* 0x000fc40003fc6270 */
[----:B------:R-:W-:Y:S02]  /*203b0*/  I2FP.F32.S32 R0, R0 ;  /* 0x0000000000007245 */ /* 0x000fe40000201400 */
[----:B------:R-:W-:Y:S02]  /*203c0*/  LOP3.LUT R2, R24, 0xa0, R225, 0xfe, !PT ;  /* 0x000000a018027812 */ /* 0x000fe400078efee1 */
[----:B------:R-:W-:Y:S01]  /*203d0*/  FSEL R176, R4, -INF , !P2 ;  /* 0xff80000004b07808 */ /* 0x000fe20005000000 */
[CC--:B------:R-:W-:Y:S01]  /*203e0*/  FFMA.FTZ R13, R157.reuse, R0.reuse, R80 ;  /* 0x000000009d0d7223 */ /* 0x0c0fe20000010050 */
[----:B------:R-:W-:Y:S01]  /*203f0*/  FSEL R220, R6, -INF , !P3 ;  /* 0xff80000006dc7808 */ /* 0x000fe20005800000 */
[----:B------:R-:W-:Y:S01]  /*20400*/  FFMA.FTZ R15, R157, R0, R82 ;  /* 0x000000009d0f7223 */ /* 0x000fe20000010052 */
[C---:B------:R-:W-:Y:S02]  /*20410*/  ISETP.GE.AND P2, PT, R2.reuse, R7, PT ;  /* 0x000000070200720c */ /* 0x040fe40003f46270 */
[----:B------:R-:W-:-:S02]  /*20420*/  ISETP.GE.AND P3, PT, R2, R5, PT ;  /* 0x000000050200720c */ /* 0x000fc40003f66270 */
[--C-:B------:R-:W-:Y:S02]  /*20430*/  LOP3.LUT R0, R24, 0xa8, R225.reuse, 0xfe, !PT ;  /* 0x000000a818007812 */ /* 0x100fe400078efee1 */
[----:B------:R-:W-:Y:S02]  /*20440*/  I2FP.F32.S32 R2, R2 ;  /* 0x0000000200027245 */ /* 0x000fe40000201400 */
[----:B------:R-:W-:Y:S02]  /*20450*/  FSEL R178, R12, -INF , !P5 ;  /* 0xff8000000cb27808 */ /* 0x000fe40006800000 */
[----:B------:R-:W-:Y:S01]  /*20460*/  I2FP.F32.S32 R12, R0 ;  /* 0x00000000000c7245 */ /* 0x000fe20000201400 */
[CC--:B------:R-:W-:Y:S01]  /*20470*/  FFMA.FTZ R6, R157.reuse, R2.reuse, R72 ;  /* 0x000000029d067223 */ /* 0x0c0fe20000010048 */
[----:B------:R-:W-:Y:S01]  /*20480*/  LOP3.LUT R3, R24, 0xb0, R225, 0xfe, !PT ;  /* 0x000000b018037812 */ /* 0x000fe200078efee1 */
[----:B------:R-:W-:Y:S01]  /*20490*/  FFMA.FTZ R2, R157, R2, R74 ;  /* 0x000000029d027223 */ /* 0x000fe2000001004a */
[----:B------:R-:W-:Y:S01]  /*204a0*/  FSEL R222, R13, -INF , !P4 ;  /* 0xff8000000dde7808 */ /* 0x000fe20006000000 */
[----:B------:R-:W-:Y:S01]  /*204b0*/  FFMA.FTZ R4, R157, R12, R68 ;  /* 0x0000000c9d047223 */ /* 0x000fe20000010044 */
[----:B------:R-:W-:-:S02]  /*204c0*/  ISETP.GE.AND P5, PT, R0, R7, PT ;  /* 0x000000070000720c */ /* 0x000fc40003fa6270 */
[----:B------:R-:W-:Y:S02]  /*204d0*/  ISETP.GE.AND P4, PT, R0, R5, PT ;  /* 0x000000050000720c */ /* 0x000fe40003f86270 */
[----:B------:R-:W-:Y:S02]  /*204e0*/  FSEL R203, R15, -INF , !P6 ;  /* 0xff8000000fcb7808 */ /* 0x000fe40007000000 */
[----:B------:R-:W-:Y:S02]  /*204f0*/  FSEL R230, R6, -INF , !P2 ;  /* 0xff80000006e67808 */ /* 0x000fe40005000000 */
[----:B------:R-:W-:Y:S02]  /*20500*/  LOP3.LUT R0, R24, 0xb8, R225, 0xfe, !PT ;  /* 0x000000b818007812 */ /* 0x000fe400078efee1 */
[C---:B------:R-:W-:Y:S02]  /*20510*/  ISETP.GE.AND P6, PT, R3.reuse, R7, PT ;  /* 0x000000070300720c */ /* 0x040fe40003fc6270 */
[----:B------:R-:W-:Y:S01]  /*20520*/  ISETP.GE.AND P2, PT, R3, R5, PT ;  /* 0x000000050300720c */ /* 0x000fe20003f46270 */
[----:B-1----:R-:W-:Y:S01]  /*20530*/  HMMA.16816.F32 R32, R8, R20, R236 ;  /* 0x000000140820723c */ /* 0x002fe200000018ec */
[----:B------:R-:W-:-:S02]  /*20540*/  I2FP.F32.S32 R3, R3 ;  /* 0x0000000300037245 */ /* 0x000fc40000201400 */
[----:B------:R-:W-:Y:S02]  /*20550*/  FSEL R204, R2, -INF , !P3 ;  /* 0xff80000002cc7808 */ /* 0x000fe40005800000 */
[----:B------:R-:W-:Y:S02]  /*20560*/  ISETP.GE.AND P3, PT, R0, R7, PT ;  /* 0x000000070000720c */ /* 0x000fe40003f66270 */
[----:B------:R-:W-:Y:S02]  /*20570*/  FSEL R236, R4, -INF , !P5 ;  /* 0xff80000004ec7808 */ /* 0x000fe40006800000 */
[----:B------:R-:W-:Y:S01]  /*20580*/  ISETP.GE.AND P5, PT, R0, R5, PT ;  /* 0x000000050000720c */ /* 0x000fe20003fa6270 */
[C---:B------:R-:W-:Y:S01]  /*20590*/  FFMA.FTZ R4, R157.reuse, R12, R70 ;  /* 0x0000000c9d047223 */ /* 0x040fe20000010046 */
[----:B------:R-:W-:Y:S01]  /*205a0*/  I2FP.F32.S32 R0, R0 ;  /* 0x0000000000007245 */ /* 0x000fe20000201400 */
[CC--:B------:R-:W-:Y:S01]  /*205b0*/  FFMA.FTZ R6, R157.reuse, R3.reuse, R60 ;  /* 0x000000039d067223 */ /* 0x0c0fe2000001003c */
[C-C-:B------:R-:W-:Y:S01]  /*205c0*/  LOP3.LUT R2, R24.reuse, 0xc0, R225.reuse, 0xfe, !PT ;  /* 0x000000c018027812 */ /* 0x140fe200078efee1 */
[----:B------:R-:W-:Y:S01]  /*205d0*/  HMMA.16816.F32 R28, R8, R22, R52 ;  /* 0x00000016081c723c */ /* 0x000fe20000001834 */
[C---:B------:R-:W-:Y:S01]  /*205e0*/  FFMA.FTZ R12, R157.reuse, R3, R62 ;  /* 0x000000039d0c7223 */ /* 0x040fe2000001003e */
[CC--:B------:R-:W-:Y:S01]  /*205f0*/  FFMA.FTZ R13, R157.reuse, R0.reuse, R56 ;  /* 0x000000009d0d7223 */ /* 0x0c0fe20000010038 */
[----:B------:R-:W-:Y:S01]  /*20600*/  FFMA.FTZ R15, R157, R0, R58 ;  /* 0x000000009d0f7223 */ /* 0x000fe2000001003a */
[----:B------:R-:W-:-:S02]  /*20610*/  LOP3.LUT R0, R24, 0xc8, R225, 0xfe, !PT ;  /* 0x000000c818007812 */ /* 0x000fc400078efee1 */
[----:B------:R-:W-:Y:S01]  /*20620*/  HMMA.16816.F32 R20, R8, R16, R232 ;  /* 0x000000100814723c */ /* 0x000fe200000018e8 */
[----:B------:R-:W-:Y:S02]  /*20630*/  FSEL R212, R4, -INF , !P4 ;  /* 0xff80000004d47808 */ /* 0x000fe40006000000 */
[----:B------:R-:W-:-:S04]  /*20640*/  ISETP.GE.AND P4, PT, R2, R7, PT ;  /* 0x000000070200720c */ /* 0x000fc80003f86270 */
[----:B------:R-:W-:Y:S02]  /*20650*/  FSEL R234, R6, -INF , !P6 ;  /* 0xff80000006ea7808 */ /* 0x000fe40007000000 */
[----:B------:R-:W-:Y:S02]  /*20660*/  ISETP.GE.AND P6, PT, R2, R5, PT ;  /* 0x000000050200720c */ /* 0x000fe40003fc6270 */
        /* <DEDUP_REMOVED lines=10> */
[----:B------:R-:W-:Y:S02]  /*20710*/  LOP3.LUT R0, R24, 0xd8, R225, 0xfe, !PT ;  /* 0x000000d818007812 */ /* 0x000fe400078efee1 */
[----:B------:R-:W-:Y:S02]  /*20720*/  FSEL R226, R15, -INF , !P5 ;  /* 0xff8000000fe27808 */ /* 0x000fe40006800000 */
[----:B------:R-:W-:Y:S02]  /*20730*/  FSEL R238, R6, -INF , !P4 ;  /* 0xff80000006ee7808 */ /* 0x000fe40006000000 */
[C---:B------:R-:W-:Y:S02]  /*20740*/  ISETP.GE.AND P5, PT, R3.reuse, R7, PT ;  /* 0x000000070300720c */ /* 0x040fe40003fa6270 */
[----:B------:R-:W-:-:S02]  /*20750*/  ISETP.GE.AND P4, PT, R3, R5, PT ;  /* 0x000000050300720c */ /* 0x000fc40003f86270 */
[----:B------:R-:W-:Y:S02]  /*20760*/  I2FP.F32.S32 R3, R3 ;  /* 0x0000000300037245 */ /* 0x000fe40000201400 */
[----:B------:R-:W-:Y:S02]  /*20770*/  FSEL R232, R2, -INF , !P6 ;  /* 0xff80000002e87808 */ /* 0x000fe40007000000 */
[----:B------:R-:W-:Y:S02]  /*20780*/  FSEL R240, R4, -INF , !P2 ;  /* 0xff80000004f07808 */ /* 0x000fe40005000000 */
[C---:B------:R-:W-:Y:S02]  /*20790*/  ISETP.GE.AND P6, PT, R0.reuse, R7, PT ;  /* 0x000000070000720c */ /* 0x040fe40003fc6270 */
[----:B------:R-:W-:Y:S02]  /*207a0*/  ISETP.GE.AND P2, PT, R0, R5, PT ;  /* 0x000000050000720c */ /* 0x000fe40003f46270 */
[----:B------:R-:W-:Y:S01]  /*207b0*/  I2FP.F32.S32 R0, R0 ;  /* 0x0000000000007245 */ /* 0x000fe20000201400 */
[----:B------:R-:W-:Y:S01]  /*207c0*/  HMMA.16816.F32 R16, R8, R18, R116 ;  /* 0x000000120810723c */ /* 0x000fe20000001874 */
[----:B------:R-:W-:Y:S01]  /*207d0*/  FFMA.FTZ R6, R157, R12, R174 ;  /* 0x0000000c9d067223 */ /* 0x000fe200000100ae */
[----:B------:R-:W-:-:S05]  /*207e0*/  LOP3.LUT R2, R24, 0xe0, R225, 0xfe, !PT ;  /* 0x000000e018027812 */ /* 0x000fca00078efee1 */
[CC--:B------:R-:W-:Y:S01]  /*207f0*/  FFMA.FTZ R9, R157.reuse, R3.reuse, R40 ;  /* 0x000000039d097223 */ /* 0x0c0fe20000010028 */
[CC--:B------:R-:W-:Y:S01]  /*20800*/  FFMA.FTZ R8, R157.reuse, R0.reuse, R36 ;  /* 0x000000009d087223 */ /* 0x0c0fe20000010024 */
[----:B------:R-:W-:Y:S01]  /*20810*/  FFMA.FTZ R10, R157, R0, R38 ;  /* 0x000000009d0a7223 */ /* 0x000fe20000010026 */
[----:B------:R-:W-:Y:S02]  /*20820*/  LOP3.LUT R0, R24, 0xe8, R225, 0xfe, !PT ;  /* 0x000000e818007812 */ /* 0x000fe400078efee1 */
[----:B------:R-:W-:Y:S02]  /*20830*/  FSEL R233, R6, -INF , !P3 ;  /* 0xff80000006e97808 */ /* 0x000fe40005800000 */
[----:B------:R-:W-:Y:S01]  /*20840*/  FSEL R242, R9, -INF , !P5 ;  /* 0xff80000009f27808 */ /* 0x000fe20006800000 */
[----:B------:R-:W-:Y:S01]  /*20850*/  FFMA.FTZ R4, R157, R3, R42 ;  /* 0x000000039d047223 */ /* 0x000fe2000001002a */
[C---:B------:R-:W-:Y:S02]  /*20860*/  ISETP.GE.AND P3, PT, R2.reuse, R7, PT ;  /* 0x000000070200720c */ /* 0x040fe40003f66270 */
[----:B------:R-:W-:-:S02]  /*20870*/  ISETP.GE.AND P5, PT, R2, R5, PT ;  /* 0x000000050200720c */ /* 0x000fc40003fa6270 */
[----:B------:R-:W-:Y:S02]  /*20880*/  I2FP.F32.S32 R2, R2 ;  /* 0x0000000200027245 */ /* 0x000fe40000201400 */
[----:B------:R-:W-:Y:S02]  /*20890*/  FSEL R244, R8, -INF , !P6 ;  /* 0xff80000008f47808 */ /* 0x000fe40007000000 */
[----:B------:R-:W-:Y:S01]  /*208a0*/  I2FP.F32.S32 R8, R0 ;  /* 0x0000000000087245 */ /* 0x000fe20000201400 */
[CC--:B------:R-:W-:Y:S01]  /*208b0*/  FFMA.FTZ R6, R157.reuse, R2.reuse, R32 ;  /* 0x000000029d067223 */ /* 0x0c0fe20000010020 */
[----:B------:R-:W-:Y:S01]  /*208c0*/  FSEL R237, R4, -INF , !P4 ;  /* 0xff80000004ed7808 */ /* 0x000fe20006000000 */
[C---:B------:R-:W-:Y:S01]  /*208d0*/  FFMA.FTZ R2, R157.reuse, R2, R34 ;  /* 0x000000029d027223 */ /* 0x040fe20000010022 */
[C---:B------:R-:W-:Y:S01]  /*208e0*/  ISETP.GE.AND P4, PT, R0.reuse, R7, PT ;  /* 0x000000070000720c */ /* 0x040fe20003f86270 */
[----:B------:R-:W-:Y:S01]  /*208f0*/  FFMA.FTZ R4, R157, R8, R28 ;  /* 0x000000089d047223 */ /* 0x000fe2000001001c */
[----:B------:R-:W-:-:S02]  /*20900*/  ISETP.GE.AND P6, PT, R0, R5, PT ;  /* 0x000000050000720c */ /* 0x000fc40003fc6270 */
[--C-:B------:R-:W-:Y:S02]  /*20910*/  LOP3.LUT R0, R24, 0xf8, R225.reuse, 0xfe, !PT ;  /* 0x000000f818007812 */ /* 0x100fe400078efee1 */
[----:B------:R-:W-:Y:S02]  /*20920*/  FSEL R246, R2, -INF , !P5 ;  /* 0xff80000002f67808 */ /* 0x000fe40006800000 */
[----:B------:R-:W-:Y:S02]  /*20930*/  FSEL R72, R4, -INF , !P4 ;  /* 0xff80000004487808 */ /* 0x000fe40006000000 */
[----:B------:R-:W-:Y:S02]  /*20940*/  LOP3.LUT R3, R24, 0xf0, R225, 0xfe, !PT ;  /* 0x000000f018037812 */ /* 0x000fe400078efee1 */
[C---:B------:R-:W-:Y:S02]  /*20950*/  ISETP.GE.AND P5, PT, R0.reuse, R7, PT ;  /* 0x000000070000720c */ /* 0x040fe40003fa6270 */
[----:B------:R-:W-:-:S02]  /*20960*/  ISETP.GE.AND P4, PT, R0, R5, PT ;  /* 0x000000050000720c */ /* 0x000fc40003f86270 */
[----:B------:R-:W-:Y:S02]  /*20970*/  I2FP.F32.S32 R2, R0 ;  /* 0x0000000000027245 */ /* 0x000fe40000201400 */
[----:B------:R-:W-:Y:S02]  /*20980*/  LOP3.LUT R0, R24, R225, RZ, 0xfc, !PT ;  /* 0x000000e118007212 */ /* 0x000fe400078efcff */
[----:B------:R-:W-:Y:S02]  /*20990*/  FSEL R239, R10, -INF , !P2 ;  /* 0xff8000000aef7808 */ /* 0x000fe40005000000 */
[----:B------:R-:W-:Y:S01]  /*209a0*/  FSEL R55, R6, -INF , !P3 ;  /* 0xff80000006377808 */ /* 0x000fe20005800000 */
[----:B------:R-:W-:Y:S01]  /*209b0*/  FFMA.FTZ R6, R157, R8, R30 ;  /* 0x000000089d067223 */ /* 0x000fe2000001001e */
[C---:B------:R-:W-:Y:S02]  /*209c0*/  ISETP.GE.AND P2, PT, R3.reuse, R7, PT ;  /* 0x000000070300720c */ /* 0x040fe40003f46270 */
[----:B------:R-:W-:Y:S01]  /*209d0*/  ISETP.GE.AND P3, PT, R3, R5, PT ;  /* 0x000000050300720c */ /* 0x000fe20003f66270 */
[----:B------:R-:W-:Y:S01]  /*209e0*/  VIADD R4, R0, 0x1 ;  /* 0x0000000100047836 */ /* 0x000fe20000000000 */
[----:B------:R-:W-:Y:S01]  /*209f0*/  I2FP.F32.S32 R3, R3 ;  /* 0x0000000300037245 */ /* 0x000fe20000201400 */
[----:B------:R-:W-:Y:S01]  /*20a00*/  IMAD.MOV.U32 R225, RZ, RZ, R252 ;  /* 0x000000ffffe17224 */ /* 0x000fe200078e00fc */
[----:B------:R-:W-:-:S02]  /*20a10*/  FSEL R252, R6, -INF , !P6 ;  /* 0xff80000006fc7808 */ /* 0x000fc40007000000 */
[----:B------:R-:W-:Y:S01]  /*20a20*/  I2FP.F32.S32 R6, R4 ;  /* 0x0000000400067245 */ /* 0x000fe20000201400 */
[CC--:B------:R-:W-:Y:S01]  /*20a30*/  FFMA.FTZ R8, R157.reuse, R3.reuse, R20 ;  /* 0x000000039d087223 */ /* 0x0c0fe20000010014 */
[C---:B------:R-:W-:Y:S01]  /*20a40*/  FFMA.FTZ R9, R157.reuse, R3, R22 ;  /* 0x000000039d097223 */ /* 0x040fe20000010016 */
[----:B------:R-:W-:Y:S02]  /*20a50*/  VIADD R3, R0, 0x9 ;  /* 0x0000000900037836 */ /* 0x000fe40000000000 */
[C---:B------:R-:W-:Y:S01]  /*20a60*/  FFMA.FTZ R10, R157.reuse, R2, R16 ;  /* 0x000000029d0a7223 */ /* 0x040fe20000010010 */
[----:B------:R-:W-:Y:S02]  /*20a70*/  ISETP.GE.AND P6, PT, R4, R7, PT ;  /* 0x000000070400720c */ /* 0x000fe40003fc6270 */
[----:B------:R-:W-:Y:S01]  /*20a80*/  FSEL R70, R8, -INF , !P2 ;  /* 0xff80000008467808 */ /* 0x000fe20005000000 */
[C---:B------:R-:W-:Y:S01]  /*20a90*/  FFMA.FTZ R8, R157.reuse, R6, R249 ;  /* 0x000000069d087223 */ /* 0x040fe200000100f9 */
[----:B------:R-:W-:Y:S01]  /*20aa0*/  ISETP.GE.AND P2, PT, R4, R5, PT ;  /* 0x000000050400720c */ /* 0x000fe20003f46270 */
[----:B------:R-:W-:Y:S01]  /*20ab0*/  FFMA.FTZ R11, R157, R2, R18 ;  /* 0x000000029d0b7223 */ /* 0x000fe20000010012 */
[----:B------:R-:W-:Y:S01]  /*20ac0*/  I2FP.F32.S32 R4, R3 ;  /* 0x0000000300047245 */ /* 0x000fe20000201400 */
[----:B------:R-:W-:Y:S01]  /*20ad0*/  VIADD R2, R0, 0x11 ;  /* 0x0000001100027836 */ /* 0x000fe20000000000 */
[----:B------:R-:W-:Y:S01]  /*20ae0*/  FSEL R74, R9, -INF , !P3 ;  /* 0xff800000094a7808 */ /* 0x000fe20005800000 */
[C---:B------:R-:W-:Y:S01]  /*20af0*/  FFMA.FTZ R6, R157.reuse, R6, R251 ;  /* 0x000000069d067223 */ /* 0x040fe200000100fb */
[----:B------:R-:W-:Y:S01]  /*20b00*/  FSEL R68, R10, -INF , !P5 ;  /* 0xff8000000a447808 */ /* 0x000fe20006800000 */
[CC--:B------:R-:W-:Y:S01]  /*20b10*/  FFMA.FTZ R10, R157.reuse, R4.reuse, R93 ;  /* 0x000000049d0a7223 */ /* 0x0c0fe2000001005d */
[----:B------:R-:W-:Y:S01]  /*20b20*/  FSEL R53, R8, -INF , !P6 ;  /* 0xff80000008357808 */ /* 0x000fe20007000000 */
[----:B------:R-:W-:Y:S01]  /*20b30*/  FFMA.FTZ R8, R157, R4, R95 ;  /* 0x000000049d087223 */ /* 0x000fe2000001005f */
[C---:B------:R-:W-:Y:S01]  /*20b40*/  ISETP.GE.AND P3, PT, R3.reuse, R7, PT ;  /* 0x000000070300720c */ /* 0x040fe20003f66270 */
[----:B------:R-:W-:Y:S01]  /*20b50*/  VIADD R4, R0, 0x19 ;  /* 0x0000001900047836 */ /* 0x000fe20000000000 */
[----:B------:R-:W-:-:S02]  /*20b60*/  ISETP.GE.AND P5, PT, R3, R5, PT ;  /* 0x000000050300720c */ /* 0x000fc40003fa6270 */
[----:B------:R-:W-:Y:S02]  /*20b70*/  I2FP.F32.S32 R3, R2 ;  /* 0x0000000200037245 */ /* 0x000fe40000201400 */
[----:B------:R-:W-:Y:S02]  /*20b80*/  FSEL R249, R11, -INF , !P4 ;  /* 0xff8000000bf97808 */ /* 0x000fe40006000000 */
[----:B------:R-:W-:Y:S01]  /*20b90*/  FSEL R47, R6, -INF , !P2 ;  /* 0xff800000062f7808 */ /* 0x000fe20005000000 */
[CC--:B------:R-:W-:Y:S01]  /*20ba0*/  FFMA.FTZ R9, R157.reuse, R3.reuse, R125 ;  /* 0x000000039d097223 */ /* 0x0c0fe2000001007d */
[C---:B------:R-:W-:Y:S01]  /*20bb0*/  FFMA.FTZ R11, R157.reuse, R3, R127 ;  /* 0x000000039d0b7223 */ /* 0x040fe2000001007f */
[----:B------:R-:W-:Y:S01]  /*20bc0*/  I2FP.F32.S32 R6, R4 ;  /* 0x0000000400067245 */ /* 0x000fe20000201400 */
[----:B------:R-:W-:Y:S01]  /*20bd0*/  VIADD R3, R0, 0x21 ;  /* 0x0000002100037836 */ /* 0x000fe20000000000 */
[----:B------:R-:W-:Y:S02]  /*20be0*/  FSEL R52, R10, -INF , !P3 ;  /* 0xff8000000a347808 */ /* 0x000fe40005800000 */
[----:B------:R-:W-:Y:S01]  /*20bf0*/  FSEL R50, R8, -INF , !P5 ;  /* 0xff80000008327808 */ /* 0x000fe20006800000 */
[----:B------:R-:W-:Y:S01]  /*20c00*/  FFMA.FTZ R8, R157, R6, R109 ;  /* 0x000000069d087223 */ /* 0x000fe2000001006d */
[----:B------:R-:W-:-:S02]  /*20c10*/  ISETP.GE.AND P2, PT, R4, R7, PT ;  /* 0x000000070400720c */ /* 0x000fc40003f46270 */
[----:B------:R-:W-:Y:S02]  /*20c20*/  ISETP.GE.AND P3, PT, R4, R5, PT ;  /* 0x000000050400720c */ /* 0x000fe40003f66270 */
[C---:B------:R-:W-:Y:S02]  /*20c30*/  ISETP.GE.AND P4, PT, R2.reuse, R7, PT ;  /* 0x000000070200720c */ /* 0x040fe40003f86270 */
[----:B------:R-:W-:Y:S01]  /*20c40*/  ISETP.GE.AND P6, PT, R2, R5, PT ;  /* 0x000000050200720c */ /* 0x000fe20003fc6270 */
[----:B------:R-:W-:Y:S01]  /*20c50*/  VIADD R2, R0, 0x29 ;  /* 0x0000002900027836 */ /* 0x000fe20000000000 */
[----:B------:R-:W-:Y:S01]  /*20c60*/  I2FP.F32.S32 R4, R3 ;  /* 0x0000000300047245 */ /* 0x000fe20000201400 */
[----:B------:R-:W-:Y:S01]  /*20c70*/  FFMA.FTZ R6, R157, R6, R111 ;  /* 0x000000069d067223 */ /* 0x000fe2000001006f */
[----:B------:R-:W-:Y:S02]  /*20c80*/  FSEL R54, R9, -INF , !P4 ;  /* 0xff80000009367808 */ /* 0x000fe40006000000 */
[----:B------:R-:W-:Y:S01]  /*20c90*/  FSEL R58, R8, -INF , !P2 ;  /* 0xff800000083a7808 */ /* 0x000fe20005000000 */
[-C--:B------:R-:W-:Y:S01]  /*20ca0*/  FFMA.FTZ R10, R157, R4.reuse, R101 ;  /* 0x000000049d0a7223 */ /* 0x080fe20000010065 */
[----:B------:R-:W-:Y:S01]  /*20cb0*/  ISETP.GE.AND P5, PT, R3, R7, PT ;  /* 0x000000070300720c */ /* 0x000fe20003fa6270 */
[----:B------:R-:W-:Y:S01]  /*20cc0*/  FFMA.FTZ R8, R157, R4, R103 ;  /* 0x000000049d087223 */ /* 0x000fe20000010067 */
[----:B------:R-:W-:Y:S01]  /*20cd0*/  ISETP.GE.AND P4, PT, R3, R5, PT ;  /* 0x000000050300720c */ /* 0x000fe20003f86270 */
[----:B------:R-:W-:Y:S01]  /*20ce0*/  VIADD R4, R0, 0x31 ;  /* 0x0000003100047836 */ /* 0x000fe20000000000 */
[----:B------:R-:W-:-:S02]  /*20cf0*/  I2FP.F32.S32 R3, R2 ;  /* 0x0000000200037245 */ /* 0x000fc40000201400 */
        /* <DEDUP_REMOVED lines=155> */
[----:B------:R-:W-:Y:S02]  /*216b0*/  I2FP.F32.S32 R4, R3 ;  /* 0x0000000300047245 */ /* 0x000fe40000201400 */
[C---:B------:R-:W-:Y:S02]  /*216c0*/  ISETP.GE.AND P2, PT, R2.reuse, R7, PT ;  /* 0x000000070200720c */ /* 0x040fe40003f46270 */
[----:B------:R-:W-:Y:S01]  /*216d0*/  ISETP.GE.AND P3, PT, R2, R5, PT ;  /* 0x000000050200720c */ /* 0x000fe20003f66270 */
[----:B------:R-:W-:Y:S01]  /*216e0*/  VIADD R2, R0, 0xd1 ;  /* 0x000000d100027836 */ /* 0x000fe20000000000 */
[----:B------:R-:W-:Y:S01]  /*216f0*/  FSEL R127, R8, -INF , !P5 ;  /* 0xff800000087f7808 */ /* 0x000fe20006800000 */
[C---:B------:R-:W-:Y:S01]  /*21700*/  FFMA.FTZ R6, R157.reuse, R6, R67 ;  /* 0x000000069d067223 */ /* 0x040fe20000010043 */
[CC--:B------:R-:W-:Y:S01]  /*21710*/  FFMA.FTZ R10, R157.reuse, R4.reuse, R173 ;  /* 0x000000049d0a7223 */ /* 0x0c0fe200000100ad */
[----:B------:R-:W-:Y:S01]  /*21720*/  FFMA.FTZ R8, R157, R4, R175 ;  /* 0x000000049d087223 */ /* 0x000fe200000100af */
[----:B------:R-:W-:Y:S01]  /*21730*/  FSEL R123, R9, -INF , !P2 ;  /* 0xff800000097b7808 */ /* 0x000fe20005000000 */
[----:B------:R-:W-:Y:S01]  /*21740*/  VIADD R4, R0, 0xd9 ;  /* 0x000000d900047836 */ /* 0x000fe20000000000 */
[----:B------:R-:W-:-:S02]  /*21750*/  ISETP.GE.AND P6, PT, R3, R7, PT ;  /* 0x000000070300720c */ /* 0x000fc40003fc6270 */
[----:B------:R-:W-:Y:S02]  /*21760*/  ISETP.GE.AND P2, PT, R3, R5, PT ;  /* 0x000000050300720c */ /* 0x000fe40003f46270 */
[----:B------:R-:W-:Y:S02]  /*21770*/  I2FP.F32.S32 R3, R2 ;  /* 0x0000000200037245 */ /* 0x000fe40000201400 */
[----:B------:R-:W-:Y:S02]  /*21780*/  FSEL R119, R6, -INF , !P4 ;  /* 0xff80000006777808 */ /* 0x000fe40006000000 */
[----:B------:R-:W-:Y:S01]  /*21790*/  I2FP.F32.S32 R6, R4 ;  /* 0x0000000400067245 */ /* 0x000fe20000201400 */
[-C--:B------:R-:W-:Y:S01]  /*217a0*/  FFMA.FTZ R9, R157, R3.reuse, R41 ;  /* 0x000000039d097223 */ /* 0x080fe20000010029 */
[----:B------:R-:W-:Y:S01]  /*217b0*/  FSEL R117, R11, -INF , !P3 ;  /* 0xff8000000b757808 */ /* 0x000fe20005800000 */
[C---:B------:R-:W-:Y:S01]  /*217c0*/  FFMA.FTZ R11, R157.reuse, R3, R43 ;  /* 0x000000039d0b7223 */ /* 0x040fe2000001002b */
[----:B------:R-:W-:Y:S01]  /*217d0*/  ISETP.GE.AND P3, PT, R2, R7, PT ;  /* 0x000000070200720c */ /* 0x000fe20003f66270 */
[----:B------:R-:W-:Y:S01]  /*217e0*/  VIADD R3, R0, 0xe1 ;  /* 0x000000e100037836 */ /* 0x000fe20000000000 */
[----:B------:R-:W-:Y:S01]  /*217f0*/  ISETP.GE.AND P5, PT, R2, R5, PT ;  /* 0x000000050200720c */ /* 0x000fe20003fa6270 */
[----:B------:R-:W-:Y:S01]  /*21800*/  VIADD R2, R0, 0xe9 ;  /* 0x000000e900027836 */ /* 0x000fe20000000000 */
[----:B------:R-:W-:Y:S01]  /*21810*/  FSEL R125, R8, -INF , !P2 ;  /* 0xff800000087d7808 */ /* 0x000fe20005000000 */
[----:B------:R-:W-:Y:S01]  /*21820*/  FFMA.FTZ R8, R157, R6, R37 ;  /* 0x000000069d087223 */ /* 0x000fe20000010025 */
[----:B------:R-:W-:-:S02]  /*21830*/  ISETP.GE.AND P4, PT, R4, R7, PT ;  /* 0x000000070400720c */ /* 0x000fc40003f86270 */
[----:B------:R-:W-:Y:S02]  /*21840*/  FSEL R172, R10, -INF , !P6 ;  /* 0xff8000000aac7808 */ /* 0x000fe40007000000 */
[----:B------:R-:W-:Y:S02]  /*21850*/  ISETP.GE.AND P6, PT, R4, R5, PT ;  /* 0x000000050400720c */ /* 0x000fe40003fc6270 */
[----:B------:R-:W-:Y:S02]  /*21860*/  FSEL R174, R9, -INF , !P3 ;  /* 0xff80000009ae7808 */ /* 0x000fe40005800000 */
[C---:B------:R-:W-:Y:S02]  /*21870*/  ISETP.GE.AND P2, PT, R3.reuse, R7, PT ;  /* 0x000000070300720c */ /* 0x040fe40003f46270 */
[----:B------:R-:W-:Y:S02]  /*21880*/  ISETP.GE.AND P3, PT, R3, R5, PT ;  /* 0x000000050300720c */ /* 0x000fe40003f66270 */
[----:B------:R-:W-:-:S02]  /*21890*/  I2FP.F32.S32 R4, R3 ;  /* 0x0000000300047245 */ /* 0x000fc40000201400 */
[----:B------:R-:W-:Y:S02]  /*218a0*/  I2FP.F32.S32 R3, R2 ;  /* 0x0000000200037245 */ /* 0x000fe40000201400 */
[----:B------:R-:W-:Y:S02]  /*218b0*/  FSEL R173, R11, -INF , !P5 ;  /* 0xff8000000bad7808 */ /* 0x000fe40006800000 */
[----:B------:R-:W-:Y:S02]  /*218c0*/  FSEL R175, R8, -INF , !P4 ;  /* 0xff80000008af7808 */ /* 0x000fe40006000000 */
[C---:B------:R-:W-:Y:S02]  /*218d0*/  ISETP.GE.AND P5, PT, R2.reuse, R7, PT ;  /* 0x000000070200720c */ /* 0x040fe40003fa6270 */
[----:B------:R-:W-:Y:S01]  /*218e0*/  ISETP.GE.AND P4, PT, R2, R5, PT ;  /* 0x000000050200720c */ /* 0x000fe20003f86270 */
        /* <DEDUP_REMOVED lines=8> */
[----:B------:R-:W-:-:S02]  /*21970*/  FSEL R179, R4, -INF , !P3 ;  /* 0xff80000004b37808 */ /* 0x000fc40005800000 */
[----:B------:R-:W-:Y:S02]  /*21980*/  I2FP.F32.S32 R4, R3 ;  /* 0x0000000300047245 */ /* 0x000fe40000201400 */
[----:B------:R-:W-:Y:S02]  /*21990*/  FSEL R205, R9, -INF , !P2 ;  /* 0xff80000009cd7808 */ /* 0x000fe40005000000 */
[----:B------:R-:W-:Y:S02]  /*219a0*/  FSEL R207, R8, -INF , !P5 ;  /* 0xff80000008cf7808 */ /* 0x000fe40006800000 */
[-C--:B------:R-:W-:Y:S02]  /*219b0*/  ISETP.GE.AND P6, PT, R0, R7.reuse, PT ;  /* 0x000000070000720c */ /* 0x080fe40003fc6270 */
[-C--:B------:R-:W-:Y:S02]  /*219c0*/  ISETP.GE.AND P2, PT, R3, R7.reuse, PT ;  /* 0x000000070300720c */ /* 0x080fe40003f46270 */
[----:B------:R-:W-:-:S02]  /*219d0*/  ISETP.GE.AND P5, PT, R2, R7, PT ;  /* 0x000000070200720c */ /* 0x000fc40003fa6270 */
[----:B------:R-:W-:Y:S02]  /*219e0*/  FSEL R209, R6, -INF , !P4 ;  /* 0xff80000006d17808 */ /* 0x000fe40006000000 */
[-C--:B------:R-:W-:Y:S02]  /*219f0*/  ISETP.GE.AND P4, PT, R0, R5.reuse, PT ;  /* 0x000000050000720c */ /* 0x080fe40003f86270 */
[----:B------:R-:W-:Y:S01]  /*21a00*/  I2FP.F32.S32 R7, R0 ;  /* 0x0000000000077245 */ /* 0x000fe20000201400 */
[----:B------:R-:W-:Y:S01]  /*21a10*/  FFMA.FTZ R0, R157, R4, R23 ;  /* 0x000000049d007223 */ /* 0x000fe20000010017 */
[----:B------:R-:W-:-:S04]  /*21a20*/  ISETP.GE.AND P3, PT, R3, R5, PT ;  /* 0x000000050300720c */ /* 0x000fc80003f66270 */
[----:B------:R-:W-:Y:S02]  /*21a30*/  FSEL R211, R0, -INF , !P3 ;  /* 0xff80000000d37808 */ /* 0x000fe40005800000 */
[----:B------:R-:W-:Y:S01]  /*21a40*/  ISETP.GT.AND P3, PT, R224, R225, PT ;  /* 0x000000e1e000720c */ /* 0x000fe20003f64270 */
[----:B------:R-:W-:Y:S01]  /*21a50*/  FFMA.FTZ R6, R157, R4, R21 ;  /* 0x000000049d067223 */ /* 0x000fe20000010015 */
[----:B------:R-:W-:-:S04]  /*21a60*/  I2FP.F32.S32 R3, R2 ;  /* 0x0000000200037245 */ /* 0x000fc80000201400 */
[----:B------:R-:W-:Y:S01]  /*21a70*/  FSEL R213, R6, -INF , !P2 ;  /* 0xff80000006d57808 */ /* 0x000fe20005000000 */
[C---:B------:R-:W-:Y:S01]  /*21a80*/  FFMA.FTZ R4, R157.reuse, R3, R17 ;  /* 0x000000039d047223 */ /* 0x040fe20000010011 */
[----:B------:R-:W-:Y:S01]  /*21a90*/  ISETP.GE.AND P2, PT, R2, R5, PT ;  /* 0x000000050200720c */ /* 0x000fe20003f46270 */
[CC--:B------:R-:W-:Y:S01]  /*21aa0*/  FFMA.FTZ R5, R157.reuse, R7.reuse, R248 ;  /* 0x000000079d057223 */ /* 0x0c0fe200000100f8 */
        /* <DEDUP_REMOVED lines=39> */
[----:B------:R-:W-:Y:S02]  /*21d20*/  ISETP.GE.U32.AND P6, PT, R5, R6, PT ;  /* 0x000000060500720c */ /* 0x000fe40003fc6070 */
[----:B------:R-:W-:Y:S02]  /*21d30*/  LOP3.LUT R5, R24, R0, RZ, 0x3c, !PT ;  /* 0x0000000018057212 */ /* 0x000fe400078e3cff */
[----:B------:R-:W-:-:S02]  /*21d40*/  ISETP.GE.U32.AND P5, PT, R4, R6, PT ;  /* 0x000000060400720c */ /* 0x000fc40003fa6070 */
[-C--:B------:R-:W-:Y:S02]  /*21d50*/  LOP3.LUT R4, R8, R0.reuse, RZ, 0x3c, !PT ;  /* 0x0000000008047212 */ /* 0x080fe400078e3cff */
[----:B------:R-:W-:Y:S02]  /*21d60*/  ISETP.GE.AND P4, PT, R5, RZ, PT ;  /* 0x000000ff0500720c */ /* 0x000fe40003f86270 */
[----:B------:R-:W-:Y:S02]  /*21d70*/  ISETP.GE.AND P0, PT, R4, RZ, PT ;  /* 0x000000ff0400720c */ /* 0x000fe40003f06270 */
[----:B------:R-:W-:Y:S01]  /*21d80*/  ISETP.NE.AND P2, PT, R0, RZ, PT ;  /* 0x000000ff0000720c */ /* 0x000fe20003f45270 */
[----:B------:R-:W-:Y:S01]  /*21d90*/  @P6 VIADD R3, R3, 0x1 ;  /* 0x0000000103036836 */ /* 0x000fe20000000000 */
[----:B------:R-:W-:-:S03]  /*21da0*/  LOP3.LUT R6, RZ, R0, RZ, 0x33, !PT ;  /* 0x00000000ff067212 */ /* 0x000fc600078e33ff */
[----:B------:R-:W-:-:S04]  /*21db0*/  @P5 IADD3 R2, R2, 0x1, RZ ;  /* 0x0000000102025810 */ /* 0x000fc80007ffe0ff */
        /* <DEDUP_REMOVED lines=26> */
.L_x_4284:
[----:B------:R-:W2:Y:S02]  /*21f60*/  LD.E R0, desc[UR6][R160.64+0x38] ;  /* 0x00003806a0007980 */ /* 0x000ea4000c101900 */
[----:B--2---:R-:W-:-:S04]  /*21f70*/  LEA R0, -R0, RZ, 0x8 ;  /* 0x000000ff00007211 */ /* 0x004fc800078e41ff */
[----:B------:R-:W-:Y:S02]  /*21f80*/  SHF.R.S32.HI R2, RZ, 0x1f, R0 ;  /* 0x0000001fff027819 */ /* 0x000fe40000011400 */
.L_x_4285:
[----:B------:R-:W-:Y:S05]  /*21f90*/  BSYNC B0 ;  /* 0x0000000000007941 */ /* 0x000fea0003800000 */
.L_x_4283:
        /* <DEDUP_REMOVED lines=175> */
.L_x_4287:
[----:B------:R-:W-:Y:S05]  /*22a90*/  BSYNC B0 ;  /* 0x0000000000007941 */ /* 0x000fea0003800000 */
.L_x_4286:
[----:B------:R-:W0:Y:S01]  /*22aa0*/  LDGDEPBAR ;  /* 0x00000000000079af */ /* 0x000e220000000000 */
[----:B------:R-:W-:-:S04]  /*22ab0*/  LEA R231, P0, R0, R231, 0x1 ;  /* 0x000000e700e77211 */ /* 0x000fc800078008ff */
[----:B------:R-:W-:-:S09]  /*22ac0*/  LEA.HI.X R227, R0, R227, R2, 0x1, P0 ;  /* 0x000000e300e37211 */ /* 0x000fd200000f0c02 */
.L_x_4282:
[----:B------:R-:W-:Y:S05]  /*22ad0*/  BSYNC B1 ;  /* 0x0000000000017941 */ /* 0x000fea0003800000 */
.L_x_4281:
[----:B-----5:R-:W-:Y:S01]  /*22ae0*/  FMNMX.FTZ R0, R112, R38, !PT ;  /* 0x0000002670007209 */ /* 0x020fe20007810000 */
[----:B--2---:R-:W2:Y:S01]  /*22af0*/  LDL.LU R7, [R1+0xc] ;  /* 0x00000c0001077983 */ /* 0x004ea20000300800 */
[----:B------:R-:W-:Y:S02]  /*22b00*/  MOV R115, R74 ;  /* 0x0000004a00737202 */ /* 0x000fe40000000f00 */
[----:B------:R-:W-:Y:S01]  /*22b10*/  FMNMX.FTZ R0, R47, R0, !PT ;  /* 0x000000002f007209 */ /* 0x000fe20007810000 */
[----:B-1----:R-:W-:Y:S01]  /*22b20*/  LDSM.16.MT88.4 R16, [R184+0xa000] ;  /* 0x00a00000b810783b */ /* 0x002fe20000004200 */
        /* <DEDUP_REMOVED lines=8> */
[----:B------:R-:W3:Y:S01]  /*22bb0*/  LD.E R0, desc[UR6][R160.64+0xdc] ;  /* 0x0000dc06a0007980 */ /* 0x000ee2000c101900 */
[----:B------:R-:W-:Y:S02]  /*22bc0*/  MOV R59, R68 ;  /* 0x00000044003b7202 */ /* 0x000fe40000000f00 */
        /* <DEDUP_REMOVED lines=121> */
[----:B------:R-:W-:Y:S01]  /*23360*/  FMNMX.FTZ R2, R67, R2, !PT ;  /* 0x0000000243027209 */ /* 0x000fe20007810000 */
[----:B---3--:R-:W-:-:S03]  /*23370*/  FMUL.FTZ R3, R0, R77 ;  /* 0x0000004d00037220 */ /* 0x008fc60000410000 */
[----:B------:R-:W-:Y:S02]  /*23380*/  FMNMX.FTZ R2, R207, R2, !PT ;  /* 0x00000002cf027209 */ /* 0x000fe40007810000 */
[----:B------:R-:W-:Y:S02]  /*23390*/  FSETP.NEU.FTZ.AND P0, PT, R77, -INF , PT ;  /* 0xff8000004d00780b */ /* 0x000fe40003f1d000 */
[----:B------:R-:W-:Y:S02]  /*233a0*/  FMNMX.FTZ R2, R57, R2, !PT ;  /* 0x0000000239027209 */ /* 0x000fe40007810000 */
[----:B------:R-:W-:Y:S02]  /*233b0*/  FSEL R3, R3, RZ, P0 ;  /* 0x000000ff03037208 */ /* 0x000fe40000000000 */
[----:B------:R-:W-:-:S03]  /*233c0*/  FMNMX.FTZ R2, R213, R2, !PT ;  /* 0x00000002d5027209 */ /* 0x000fc60007810000 */
[----:B------:R-:W-:Y:S01]  /*233d0*/  FFMA.FTZ R4, R38, R0, -R3 ;  /* 0x0000000026047223 */ /* 0x000fe20000010803 */
[----:B------:R-:W-:-:S03]  /*233e0*/  FMNMX.FTZ R2, R59, R2, !PT ;  /* 0x000000023b027209 */ /* 0x000fc60007810000 */
[----:B------:R1:W-:Y:S01]  /*233f0*/  MUFU.EX2 R217, R4 ;  /* 0x0000000400d97308 */ /* 0x0003e20000000800 */
[----:B------:R-:W-:-:S05]  /*23400*/  FMNMX.FTZ R2, R114, R2, !PT ;  /* 0x0000000272027209 */ /* 0x000fca0007810000 */
[----:B------:R-:W3:Y:S01]  /*23410*/  SHFL.BFLY PT, R6, R2, 0x2, 0x1f ;  /* 0x0c401f0002067f89 */ /* 0x000ee200000e0000 */
[----:B-1----:R-:W-:-:S04]  /*23420*/  FFMA.FTZ R4, R47, R0, -R3 ;  /* 0x000000002f047223 */ /* 0x002fc80000010803 */
[----:B------:R1:W4:Y:S02]  /*23430*/  MUFU.EX2 R5, R4 ;  /* 0x0000000400057308 */ /* 0x0003240000000800 */
[----:B-1----:R-:W-:-:S06]  /*23440*/  FFMA.FTZ R4, R113, R0, -R3 ;  /* 0x0000000071047223 */ /* 0x002fcc0000010803 */
[----:B------:R1:W2:Y:S02]  /*23450*/  MUFU.EX2 R8, R4 ;  /* 0x0000000400087308 */ /* 0x0002a40000000800 */
[----:B-1----:R-:W-:-:S06]  /*23460*/  FFMA.FTZ R4, R50, R0, -R3 ;  /* 0x0000000032047223 */ /* 0x002fcc0000010803 */
[----:B------:R1:W2:Y:S01]  /*23470*/  MUFU.EX2 R65, R4 ;  /* 0x0000000400417308 */ /* 0x0002a20000000800 */
[----:B---3--:R-:W-:Y:S01]  /*23480*/  FMNMX.FTZ R2, R2, R6, !PT ;  /* 0x0000000602027209 */ /* 0x008fe20007810000 */
[----:B-1----:R-:W-:-:S06]  /*23490*/  FFMA.FTZ R4, R108, R0, -R3 ;  /* 0x000000006c047223 */ /* 0x002fcc0000010803 */
[----:B------:R1:W-:Y:S02]  /*234a0*/  MUFU.EX2 R26, R4 ;  /* 0x00000004001a7308 */ /* 0x0003e40000000800 */
[----:B-1----:R-:W-:-:S06]  /*234b0*/  FFMA.FTZ R4, R48, R0, -R3 ;  /* 0x0000000030047223 */ /* 0x002fcc0000010803 */
[----:B------:R1:W-:Y:S02]  /*234c0*/  MUFU.EX2 R28, R4 ;  /* 0x00000004001c7308 */ /* 0x0003e40000000800 */
[-CC-:B-1----:R-:W-:Y:S01]  /*234d0*/  FFMA.FTZ R4, R94, R0.reuse, -R3.reuse ;  /* 0x000000005e047223 */ /* 0x182fe20000010803 */
[----:B----4-:R-:W-:Y:S01]  /*234e0*/  MOV R94, R5 ;  /* 0x00000005005e7202 */ /* 0x010fe20000000f00 */
[----:B------:R-:W-:-:S04]  /*234f0*/  FFMA.FTZ R5, R90, R0, -R3 ;  /* 0x000000005a057223 */ /* 0x000fc80000010803 */
[----:B------:R1:W-:Y:S08]  /*23500*/  MUFU.EX2 R113, R5 ;  /* 0x0000000500717308 */ /* 0x0003f00000000800 */
[----:B------:R3:W-:Y:S01]  /*23510*/  MUFU.EX2 R29, R4 ;  /* 0x00000004001d7308 */ /* 0x0007e20000000800 */
[----:B-1----:R-:W1:Y:S01]  /*23520*/  SHFL.BFLY PT, R5, R2, 0x1, 0x1f ;  /* 0x0c201f0002057f89 */ /* 0x002e6200000e0000 */
[----:B---3--:R-:W-:-:S06]  /*23530*/  FFMA.FTZ R4, R46, R0, -R3 ;  /* 0x000000002e047223 */ /* 0x008fcc0000010803 */
[----:B------:R3:W-:Y:S02]  /*23540*/  MUFU.EX2 R27, R4 ;  /* 0x00000004001b7308 */ /* 0x0007e40000000800 */
[----:B---3--:R-:W-:-:S06]  /*23550*/  FFMA.FTZ R4, R45, R0, -R3 ;  /* 0x000000002d047223 */ /* 0x008fcc0000010803 */
[----:B------:R3:W-:Y:S02]  /*23560*/  MUFU.EX2 R90, R4 ;  /* 0x00000004005a7308 */ /* 0x0007e40000000800 */
[----:B---3--:R-:W-:-:S06]  /*23570*/  FFMA.FTZ R4, R88, R0, -R3 ;  /* 0x0000000058047223 */ /* 0x008fcc0000010803 */
[----:B------:R3:W-:Y:S02]  /*23580*/  MUFU.EX2 R41, R4 ;  /* 0x0000000400297308 */ /* 0x0007e40000000800 */
[----:B---3--:R-:W-:-:S06]  /*23590*/  FFMA.FTZ R4, R44, R0, -R3 ;  /* 0x000000002c047223 */ /* 0x008fcc0000010803 */
[----:B------:R3:W-:Y:S02]  /*235a0*/  MUFU.EX2 R13, R4 ;  /* 0x00000004000d7308 */ /* 0x0007e40000000800 */
[-CC-:B---3--:R-:W-:Y:S01]  /*235b0*/  FFMA.FTZ R4, R76, R0.reuse, -R3.reuse ;  /* 0x000000004c047223 */ /* 0x188fe20000010803 */
[----:B-1----:R-:W-:Y:S01]  /*235c0*/  FMNMX.FTZ R76, R2, R5, !PT ;  /* 0x00000005024c7209 */ /* 0x002fe20007810000 */
[----:B------:R-:W-:-:S04]  /*235d0*/  FFMA.FTZ R2, R84, R0, -R3 ;  /* 0x0000000054027223 */ /* 0x000fc80000010803 */
[----:B------:R1:W-:Y:S01]  /*235e0*/  MUFU.EX2 R24, R2 ;  /* 0x0000000200187308 */ /* 0x0003e20000000800 */
[----:B------:R-:W-:Y:S01]  /*235f0*/  FMUL.FTZ R5, R0, R76 ;  /* 0x0000004c00057220 */ /* 0x000fe20000410000 */
[----:B------:R-:W-:-:S04]  /*23600*/  FSETP.NEU.FTZ.AND P1, PT, R76, -INF , PT ;  /* 0xff8000004c00780b */ /* 0x000fc80003f3d000 */
[----:B------:R-:W-:Y:S01]  /*23610*/  FSEL R5, R5, RZ, P1 ;  /* 0x000000ff05057208 */ /* 0x000fe20000800000 */
[----:B-1----:R-:W-:-:S04]  /*23620*/  FFMA.FTZ R2, R40, R0, -R3 ;  /* 0x0000000028027223 */ /* 0x002fc80000010803 */
[----:B------:R1:W-:Y:S02]  /*23630*/  MUFU.EX2 R84, R2 ;  /* 0x0000000200547308 */ /* 0x0003e40000000800 */
[----:B-1----:R-:W-:-:S06]  /*23640*/  FFMA.FTZ R2, R86, R0, -R3 ;  /* 0x0000000056027223 */ /* 0x002fcc0000010803 */
[----:B------:R1:W-:Y:S02]  /*23650*/  MUFU.EX2 R74, R2 ;  /* 0x00000002004a7308 */ /* 0x0003e40000000800 */
[----:B-1----:R-:W-:-:S06]  /*23660*/  FFMA.FTZ R2, R39, R0, -R5 ;  /* 0x0000000027027223 */ /* 0x002fcc0000010805 */
[----:B------:R-:W-:Y:S01]  /*23670*/  MUFU.EX2 R108, R4 ;  /* 0x00000004006c7308 */ /* 0x000fe20000000800 */
[-CC-:B------:R-:W-:Y:S01]  /*23680*/  FFMA.FTZ R6, R52, R0.reuse, -R5.reuse ;  /* 0x0000000034067223 */ /* 0x180fe20000010805 */
[----:B--2---:R-:W-:Y:S01]  /*23690*/  MOV R12, R7 ;  /* 0x00000007000c7202 */ /* 0x004fe20000000f00 */
[----:B------:R-:W-:Y:S05]  /*236a0*/  LDSM.16.MT88.4 R36, [R184+0xa800] ;  /* 0x00a80000b824783b */ /* 0x000fea0000004200 */
[----:B------:R1:W-:Y:S02]  /*236b0*/  MUFU.EX2 R221, R2 ;  /* 0x0000000200dd7308 */ /* 0x0003e40000000800 */
[----:B-1----:R-:W-:-:S06]  /*236c0*/  FFMA.FTZ R2, R53, R0, -R5 ;  /* 0x0000000035027223 */ /* 0x002fcc0000010805 */
[----:B------:R1:W2:Y:S01]  /*236d0*/  MUFU.EX2 R241, R2 ;  /* 0x0000000200f17308 */ /* 0x0002a20000000800 */
[----:B------:R-:W-:-:S07]  /*236e0*/  FFMA.FTZ R4, R42, R0, -R3 ;  /* 0x000000002a047223 */ /* 0x000fce0000010803 */
[----:B------:R3:W-:Y:S01]  /*236f0*/  MUFU.EX2 R162, R4 ;  /* 0x0000000400a27308 */ /* 0x0007e20000000800 */
[----:B-1----:R-:W-:-:S07]  /*23700*/  FFMA.FTZ R2, R124, R0, -R5 ;  /* 0x000000007c027223 */ /* 0x002fce0000010805 */
[----:B------:R1:W-:Y:S01]  /*23710*/  MUFU.EX2 R250, R2 ;  /* 0x0000000200fa7308 */ /* 0x0003e20000000800 */
[----:B---3--:R-:W-:-:S07]  /*23720*/  FSEL R4, R76, RZ, P1 ;  /* 0x000000ff4c047208 */ /* 0x008fce0000800000 */
[----:B------:R3:W4:Y:S01]  /*23730*/  MUFU.EX2 R248, R6 ;  /* 0x0000000600f87308 */ /* 0x0007220000000800 */
[----:B-1----:R-:W-:-:S05]  /*23740*/  FSEL R2, R77, RZ, P0 ;  /* 0x000000ff4d027208 */ /* 0x002fca0000000000 */
[----:B------:R-:W-:-:S04]  /*23750*/  FADD.FTZ R2, R112, -R2 ;  /* 0x8000000270027221 */ /* 0x000fc80000010000 */
[----:B---3--:R-:W-:Y:S01]  /*23760*/  FMUL.FTZ R6, R0, R2 ;  /* 0x0000000200067220 */ /* 0x008fe20000410000 */
[----:B------:R-:W-:-:S04]  /*23770*/  FADD.FTZ R2, R14, -R4 ;  /* 0x800000040e027221 */ /* 0x000fc80000010000 */
[----:B------:R-:W-:Y:S01]  /*23780*/  FMUL.FTZ R2, R0, R2 ;  /* 0x0000000200027220 */ /* 0x000fe20000410000 */
[----:B------:R-:W1:Y:S01]  /*23790*/  MUFU.EX2 R6, R6 ;  /* 0x0000000600067308 */ /* 0x000e620000000800 */
[----:B------:R-:W-:Y:S02]  /*237a0*/  MOV R88, R8 ;  /* 0x0000000800587202 */ /* 0x000fe40000000f00 */
[----:B------:R-:W3:Y:S05]  /*237b0*/  LDSM.16.MT88.4 R8, [R181+0xa000] ;  /* 0x00a00000b508783b */ /* 0x000eea0000004200 */
[----:B------:R1:W1:Y:S01]  /*237c0*/  MUFU.EX2 R7, R2 ;  /* 0x0000000200077308 */ /* 0x0002620000000800 */
[----:B------:R-:W-:-:S02]  /*237d0*/  MOV R25, R12 ;  /* 0x0000000c00197202 */ /* 0x000fc40000000f00 */
[----:B------:R-:W-:Y:S02]  /*237e0*/  F2FP.F16.F32.PACK_AB R15, R65, R88 ;  /* 0x00000058410f723e */ /* 0x000fe400000000ff */
[----:B--2---:R-:W-:Y:S02]  /*237f0*/  F2FP.F16.F32.PACK_AB R12, R241, R221 ;  /* 0x000000ddf10c723e */ /* 0x004fe400000000ff */
[----:B----4-:R-:W-:Y:S01]  /*23800*/  F2FP.F16.F32.PACK_AB R14, R248, R250 ;  /* 0x000000faf80e723e */ /* 0x010fe200000000ff */
[-C--:B-1----:R-:W-:Y:S01]  /*23810*/  FMUL.FTZ R134, R134, R6.reuse ;  /* 0x0000000686867220 */ /* 0x082fe20000410000 */
[----:B------:R-:W-:Y:S01]  /*23820*/  FMUL.FTZ R135, R135, R6 ;  /* 0x0000000687877220 */ /* 0x000fe20000410000 */
[----:B------:R-:W-:Y:S01]  /*23830*/  FFMA.FTZ R2, R51, R0, -R3 ;  /* 0x0000000033027223 */ /* 0x000fe20000010803 */
[----:B------:R-:W-:-:S03]  /*23840*/  FMUL.FTZ R132, R132, R7 ;  /* 0x0000000784847220 */ /* 0x000fc60000410000 */
[----:B------:R1:W-:Y:S01]  /*23850*/  MUFU.EX2 R73, R2 ;  /* 0x0000000200497308 */ /* 0x0003e20000000800 */
[----:B------:R-:W-:Y:S01]  /*23860*/  FMUL.FTZ R133, R133, R7 ;  /* 0x0000000785857220 */ /* 0x000fe20000410000 */
[--C-:B------:R-:W-:Y:S01]  /*23870*/  FFMA.FTZ R4, R49, R0, -R3.reuse ;  /* 0x0000000031047223 */ /* 0x100fe20000010803 */
[----:B------:R-:W-:Y:S02]  /*23880*/  MOV R112, R28 ;  /* 0x0000001c00707202 */ /* 0x000fe40000000f00 */
[----:B------:R-:W-:Y:S01]  /*23890*/  MOV R124, R24 ;  /* 0x00000018007c7202 */ /* 0x000fe20000000f00 */
[-C--:B------:R-:W-:Y:S01]  /*238a0*/  FMUL.FTZ R170, R170, R6.reuse ;  /* 0x00000006aaaa7220 */ /* 0x080fe20000410000 */
[----:B------:R-:W-:Y:S01]  /*238b0*/  MOV R75, R25 ;  /* 0x00000019004b7202 */ /* 0x000fe20000000f00 */
        /* <DEDUP_REMOVED lines=8> */
[----:B------:R-:W-:Y:S01]  /*23940*/  FMUL.FTZ R138, R138, R6 ;  /* 0x000000068a8a7220 */ /* 0x000fe20000410000 */
[----:B-1----:R-:W-:Y:S01]  /*23950*/  FFMA.FTZ R2, R92, R0, -R3 ;  /* 0x000000005c027223 */ /* 0x002fe20000010803 */
[----:B------:R-:W-:Y:S01]  /*23960*/  MOV R92, R13 ;  /* 0x0000000d005c7202 */ /* 0x000fe20000000f00 */
[-C--:B------:R-:W-:Y:S01]  /*23970*/  FMUL.FTZ R139, R139, R6.reuse ;  /* 0x000000068b8b7220 */ /* 0x080fe20000410000 */
[----:B------:R-:W-:Y:S01]  /*23980*/  F2FP.F16.F32.PACK_AB R13, R94, R217 ;  /* 0x000000d95e0d723e */ /* 0x000fe200000000ff */
[----:B------:R1:W-:Y:S01]  /*23990*/  MUFU.EX2 R86, R2 ;  /* 0x0000000200567308 */ /* 0x0003e20000000800 */
[-C--:B------:R-:W-:Y:S01]  /*239a0*/  FMUL.FTZ R136, R136, R7.reuse ;  /* 0x0000000788887220 */ /* 0x080fe20000410000 */
[----:B------:R-:W-:Y:S01]  /*239b0*/  FMUL.FTZ R137, R137, R7 ;  /* 0x0000000789897220 */ /* 0x000fe20000410000 */
[-C--:B------:R-:W-:Y:S01]  /*239c0*/  FMUL.FTZ R150, R150, R6.reuse ;  /* 0x0000000696967220 */ /* 0x080fe20000410000 */
[----:B--2---:R-:W-:Y:S01]  /*239d0*/  MOV R4, R29 ;  /* 0x0000001d00047202 */ /* 0x004fe20000000f00 */
[-C--:B------:R-:W-:Y:S01]  /*239e0*/  FMUL.FTZ R151, R151, R6.reuse ;  /* 0x0000000697977220 */ /* 0x080fe20000410000 */
[C---:B------:R-:W-:Y:S01]  /*239f0*/  HMMA.16816.F32 R44, R12.reuse, R16, R132 ;  /* 0x000000100c2c723c */ /* 0x040fe20000001884 */
[----:B------:R-:W2:Y:S01]  /*23a00*/  LDSM.16.MT88.4 R28, [R183+0xa000] ;  /* 0x00a00000b71c783b */ /* 0x000ea20000004200 */
[-C--:B------:R-:W-:Y:S01]  /*23a10*/  FMUL.FTZ R148, R148, R7.reuse ;  /* 0x0000000794947220 */ /* 0x080fe20000410000 */
[-C--:B------:R-:W-:Y:S01]  /*23a20*/  FMUL.FTZ R149, R149, R7.reuse ;  /* 0x0000000795957220 */ /* 0x080fe20000410000 */
[-C--:B------:R-:W-:Y:S01]  /*23a30*/  FMUL.FTZ R154, R154, R6.reuse ;  /* 0x000000069a9a7220 */ /* 0x080fe20000410000 */
[----:B------:R-:W-:Y:S01]  /*23a40*/  FMUL.FTZ R155, R155, R6 ;  /* 0x000000069b9b7220 */ /* 0x000fe20000410000 */
[-C--:B------:R-:W-:Y:S01]  /*23a50*/  FMUL.FTZ R152, R152, R7.reuse ;  /* 0x0000000798987220 */ /* 0x080fe20000410000 */
[----:B------:R-:W-:Y:S01]  /*23a60*/  MOV R133, R26 ;  /* 0x0000001a00857202 */ /* 0x000fe20000000f00 */
[----:B------:R-:W-:Y:S01]  /*23a70*/  FMUL.FTZ R153, R153, R7 ;  /* 0x0000000799997220 */ /* 0x000fe20000410000 */
[-C--:B------:R-:W-:Y:S01]  /*23a80*/  FMUL.FTZ R142, R142, R6.reuse ;  /* 0x000000068e8e7220 */ /* 0x080fe20000410000 */
[----:B------:R-:W-:Y:S01]  /*23a90*/  FMUL.FTZ R143, R143, R6 ;  /* 0x000000068f8f7220 */ /* 0x000fe20000410000 */
[--C-:B-1----:R-:W-:Y:S01]  /*23aa0*/  FFMA.FTZ R2, R126, R0, -R5.reuse ;  /* 0x000000007e027223 */ /* 0x102fe20000010805 */
[----:B------:R-:W-:Y:S01]  /*23ab0*/  MOV R126, R27 ;  /* 0x0000001b007e7202 */ /* 0x000fe20000000f00 */
[-C--:B------:R-:W-:Y:S01]  /*23ac0*/  FMUL.FTZ R140, R140, R7.reuse ;  /* 0x000000078c8c7220 */ /* 0x080fe20000410000 */
[----:B------:R-:W1:Y:S01]  /*23ad0*/  LDSM.16.MT88.4 R24, [R181+0xa800] ;  /* 0x00a80000b518783b */ /* 0x000e620000004200 */
[----:B------:R4:W-:Y:S01]  /*23ae0*/  MUFU.EX2 R245, R2 ;  /* 0x0000000200f57308 */ /* 0x0009e20000000800 */
[----:B---3--:R-:W-:Y:S01]  /*23af0*/  HMMA.16816.F32 R168, R12, R8, R168 ;  /* 0x000000080ca8723c */ /* 0x008fe200000018a8 */
[-C--:B------:R-:W-:Y:S01]  /*23b00*/  FMUL.FTZ R141, R141, R7.reuse ;  /* 0x000000078d8d7220 */ /* 0x080fe20000410000 */
[-C--:B------:R-:W-:Y:S01]  /*23b10*/  FMUL.FTZ R146, R146, R6.reuse ;  /* 0x0000000692927220 */ /* 0x080fe20000410000 */
[----:B------:R-:W-:Y:S01]  /*23b20*/  FMUL.FTZ R147, R147, R6 ;  /* 0x0000000693937220 */ /* 0x000fe20000410000 */
[-C--:B------:R-:W-:Y:S01]  /*23b30*/  FMUL.FTZ R144, R144, R7.reuse ;  /* 0x0000000790907220 */ /* 0x080fe20000410000 */
[----:B------:R-:W-:Y:S01]  /*23b40*/  FMUL.FTZ R145, R145, R7 ;  /* 0x0000000791917220 */ /* 0x000fe20000410000 */
[----:B------:R-:W-:Y:S01]  /*23b50*/  LDSM.16.MT88.4 R48, [R182+0xb000] ;  /* 0x00b00000b630783b */ /* 0x000fe20000004200 */
[----:B----4-:R-:W-:-:S04]  /*23b60*/  FFMA.FTZ R2, R54, R0, -R5 ;  /* 0x0000000036027223 */ /* 0x010fc80000010805 */
[----:B------:R3:W4:Y:S02]  /*23b70*/  MUFU.EX2 R243, R2 ;  /* 0x0000000200f37308 */ /* 0x0007240000000800 */
[----:B---3--:R-:W-:-:S06]  /*23b80*/  FFMA.FTZ R2, R194, R0, -R5 ;  /* 0x00000000c2027223 */ /* 0x008fcc0000010805 */
[----:B------:R3:W-:Y:S01]  /*23b90*/  MUFU.EX2 R223, R2 ;  /* 0x0000000200df7308 */ /* 0x0007e20000000800 */
[----:B------:R-:W-:Y:S01]  /*23ba0*/  HMMA.16816.F32 R164, R12, R10, R164 ;  /* 0x0000000a0ca4723c */ /* 0x000fe200000018a4 */
[----:B---3--:R-:W-:-:S06]  /*23bb0*/  FFMA.FTZ R2, R58, R0, -R5 ;  /* 0x000000003a027223 */ /* 0x008fcc0000010805 */
[----:B------:R3:W2:Y:S01]  /*23bc0*/  MUFU.EX2 R219, R2 ;  /* 0x0000000200db7308 */ /* 0x0006a20000000800 */
[----:B------:R-:W-:Y:S01]  /*23bd0*/  HMMA.16816.F32 R52, R12, R18, R136 ;  /* 0x000000120c34723c */ /* 0x000fe20000001888 */
[----:B----4-:R-:W-:Y:S01]  /*23be0*/  F2FP.F16.F32.PACK_AB R8, R243, R245 ;  /* 0x000000f5f308723e */ /* 0x010fe200000000ff */
[----:B------:R-:W4:Y:S01]  /*23bf0*/  LDSM.16.MT88.4 R16, [R183+0xa800] ;  /* 0x00a80000b710783b */ /* 0x000f220000004200 */
[----:B------:R-:W-:Y:S02]  /*23c00*/  F2FP.F16.F32.PACK_AB R9, R112, R133 ;  /* 0x000000857009723e */ /* 0x000fe400000000ff */
[----:B------:R-:W-:Y:S01]  /*23c10*/  F2FP.F16.F32.PACK_AB R11, R126, R4 ;  /* 0x000000047e0b723e */ /* 0x000fe200000000ff */
[----:B---3--:R-:W-:-:S04]  /*23c20*/  FFMA.FTZ R2, R100, R0, -R3 ;  /* 0x0000000064027223 */ /* 0x008fc80000010803 */
[----:B------:R3:W-:Y:S01]  /*23c30*/  MUFU.EX2 R132, R2 ;  /* 0x0000000200847308 */ /* 0x0007e20000000800 */
[----:B--2---:R-:W-:Y:S01]  /*23c40*/  F2FP.F16.F32.PACK_AB R10, R219, R223 ;  /* 0x000000dfdb0a723e */ /* 0x004fe200000000ff */
[----:B------:R-:W-:Y:S01]  /*23c50*/  HMMA.16816.F32 R148, R12, R28, R148 ;  /* 0x0000001c0c94723c */ /* 0x000fe20000001894 */
[----:B---3--:R-:W-:-:S05]  /*23c60*/  FFMA.FTZ R2, R56, R0, -R3 ;  /* 0x0000000038027223 */ /* 0x008fca0000010803 */
[----:B------:R2:W-:Y:S01]  /*23c70*/  MUFU.EX2 R138, R2 ;  /* 0x00000002008a7308 */ /* 0x0005e20000000800 */
[----:B------:R-:W-:Y:S06]  /*23c80*/  HMMA.16816.F32 R152, R12, R30, R152 ;  /* 0x0000001e0c98723c */ /* 0x000fec0000001898 */
[----:B-1----:R-:W-:Y:S01]  /*23c90*/  HMMA.16816.F32 R28, R8, R24, R168 ;  /* 0x00000018081c723c */ /* 0x002fe200000018a8 */
[----:B--2---:R-:W-:-:S04]  /*23ca0*/  FFMA.FTZ R2, R102, R0, -R3 ;  /* 0x0000000066027223 */ /* 0x004fc80000010803 */
[----:B------:R1:W-:Y:S01]  /*23cb0*/  MUFU.EX2 R251, R2 ;  /* 0x0000000200fb7308 */ /* 0x0003e20000000800 */
[----:B------:R-:W-:Y:S01]  /*23cc0*/  HMMA.16816.F32 R140, R12, R20, R140 ;  /* 0x000000140c8c723c */ /* 0x000fe2000000188c */
[----:B-1----:R-:W-:-:S06]  /*23cd0*/  FFMA.FTZ R2, R195, R0, -R5 ;  /* 0x00000000c3027223 */ /* 0x002fcc0000010805 */
[----:B------:R1:W-:Y:S01]  /*23ce0*/  MUFU.EX2 R168, R2 ;  /* 0x0000000200a87308 */ /* 0x0003e20000000800 */
[----:B------:R-:W-:Y:S01]  /*23cf0*/  HMMA.16816.F32 R144, R12, R22, R144 ;  /* 0x000000160c90723c */ /* 0x000fe20000001890 */
[----:B------:R-:W2:Y:S05]  /*23d00*/  LDSM.16.MT88.4 R20, [R181+0xb000] ;  /* 0x00b00000b514783b */ /* 0x000eaa0000004200 */
[----:B------:R-:W-:Y:S01]  /*23d10*/  HMMA.16816.F32 R24, R8, R26, R164 ;  /* 0x0000001a0818723c */ /* 0x000fe200000018a4 */
[----:B-1----:R-:W-:-:S04]  /*23d20*/  FFMA.FTZ R2, R62, R0, -R5 ;  /* 0x000000003e027223 */ /* 0x002fc80000010805 */
[----:B------:R1:W3:Y:S02]  /*23d30*/  MUFU.EX2 R169, R2 ;  /* 0x0000000200a97308 */ /* 0x0002e40000000800 */
[----:B-1----:R-:W-:-:S06]  /*23d40*/  FFMA.FTZ R2, R197, R0, -R5 ;  /* 0x00000000c5027223 */ /* 0x002fcc0000010805 */
[----:B------:R1:W-:Y:S01]  /*23d50*/  MUFU.EX2 R167, R2 ;  /* 0x0000000200a77308 */ /* 0x0003e20000000800 */
[----:B------:R-:W-:Y:S02]  /*23d60*/  MOV R102, R41 ;  /* 0x0000002900667202 */ /* 0x000fe40000000f00 */
[----:B------:R-:W2:Y:S01]  /*23d70*/  LDSM.16.MT88.4 R40, [R184+0xb000] ;  /* 0x00b00000b828783b */ /* 0x000ea20000004200 */
[----:B-1----:R-:W-:-:S04]  /*23d80*/  FFMA.FTZ R2, R66, R0, -R5 ;  /* 0x0000000042027223 */ /* 0x002fc80000010805 */
[----:B------:R1:W3:Y:S01]  /*23d90*/  MUFU.EX2 R171, R2 ;  /* 0x0000000200ab7308 */ /* 0x0002e20000000800 */
[----:B------:R-:W-:Y:S01]  /*23da0*/  HMMA.16816.F32 R68, R8, R32, R140 ;  /* 0x000000200844723c */ /* 0x000fe2000000188c */
[----:B-1----:R-:W-:-:S06]  /*23db0*/  FFMA.FTZ R2, R60, R0, -R3 ;  /* 0x000000003c027223 */ /* 0x002fcc0000010803 */
[----:B------:R1:W-:Y:S01]  /*23dc0*/  MUFU.EX2 R247, R2 ;  /* 0x0000000200f77308 */ /* 0x0003e20000000800 */
[----:B------:R-:W-:Y:S01]  /*23dd0*/  MOV R140, R108 ;  /* 0x0000006c008c7202 */ /* 0x000fe20000000f00 */
[----:B------:R-:W-:Y:S01]  /*23de0*/  HMMA.16816.F32 R44, R8, R36, R44 ;  /* 0x00000024082c723c */ /* 0x000fe2000000182c */
[----:B------:R-:W-:Y:S02]  /*23df0*/  MOV R108, R75 ;  /* 0x0000004b006c7202 */ /* 0x000fe40000000f00 */
[----:B------:R-:W-:Y:S01]  /*23e00*/  MOV R135, R74 ;  /* 0x0000004a00877202 */ /* 0x000fe20000000f00 */
[----:B-1----:R-:W-:-:S04]  /*23e10*/  FFMA.FTZ R2, R110, R0, -R3 ;  /* 0x000000006e027223 */ /* 0x002fc80000010803 */
[----:B------:R1:W-:Y:S01]  /*23e20*/  MUFU.EX2 R197, R2 ;  /* 0x0000000200c57308 */ /* 0x0003e20000000800 */
[----:B------:R-:W-:Y:S01]  /*23e30*/  HMMA.16816.F32 R52, R8, R38, R52 ;  /* 0x000000260834723c */ /* 0x000fe20000001834 */
[----:B------:R-:W-:Y:S01]  /*23e40*/  MOV R134, R73 ;  /* 0x0000004900867202 */ /* 0x000fe20000000f00 */
[----:B------:R-:W2:Y:S01]  /*23e50*/  LDSM.16.MT88.4 R36, [R183+0xb000] ;  /* 0x00b00000b724783b */ /* 0x000ea20000004200 */
[----:B------:R-:W-:-:S03]  /*23e60*/  MOV R139, R72 ;  /* 0x00000048008b7202 */ /* 0x000fc60000000f00 */
[----:B----4-:R-:W-:Y:S01]  /*23e70*/  HMMA.16816.F32 R72, R8, R16, R148 ;  /* 0x000000100848723c */ /* 0x010fe20000001894 */
[----:B-1----:R-:W-:-:S05]  /*23e80*/  FFMA.FTZ R2, R64, R0, -R3 ;  /* 0x0000000040027223 */ /* 0x002fca0000010803 */
[----:B------:R-:W-:Y:S01]  /*23e90*/  HMMA.16816.F32 R152, R8, R18, R152 ;  /* 0x000000120898723c */ /* 0x000fe20000001898 */
[----:B------:R-:W1:Y:S01]  /*23ea0*/  LDSM.16.MT88.4 R16, [R181+0xb800] ;  /* 0x00b80000b510783b */ /* 0x000e620000004200 */
[----:B------:R4:W-:Y:S01]  /*23eb0*/  MUFU.EX2 R195, R2 ;  /* 0x0000000200c37308 */ /* 0x0009e20000000800 */
[----:B---3--:R-:W-:Y:S02]  /*23ec0*/  F2FP.F16.F32.PACK_AB R12, R169, R168 ;  /* 0x000000a8a90c723e */ /* 0x008fe400000000ff */
[----:B------:R-:W-:Y:S02]  /*23ed0*/  F2FP.F16.F32.PACK_AB R13, R90, R113 ;  /* 0x000000715a0d723e */ /* 0x000fe400000000ff */
[----:B------:R-:W-:Y:S01]  /*23ee0*/  F2FP.F16.F32.PACK_AB R14, R171, R167 ;  /* 0x000000a7ab0e723e */ /* 0x000fe200000000ff */
[----:B----4-:R-:W-:-:S04]  /*23ef0*/  FFMA.FTZ R2, R198, R0, -R5 ;  /* 0x00000000c6027223 */ /* 0x010fc80000010805 */
[----:B------:R3:W-:Y:S01]  /*23f00*/  MUFU.EX2 R165, R2 ;  /* 0x0000000200a57308 */ /* 0x0007e20000000800 */
[----:B------:R-:W-:Y:S02]  /*23f10*/  F2FP.F16.F32.PACK_AB R15, R92, R102 ;  /* 0x000000665c0f723e */ /* 0x000fe400000000ff */
[----:B------:R-:W-:Y:S01]  /*23f20*/  MOV R136, R162 ;  /* 0x000000a200887202 */ /* 0x000fe20000000f00 */
[----:B------:R-:W-:Y:S01]  /*23f30*/  HMMA.16816.F32 R60, R8, R34, R144 ;  /* 0x00000022083c723c */ /* 0x000fe20000001890 */
[----:B------:R-:W-:Y:S01]  /*23f40*/  MOV R110, R124 ;  /* 0x0000007c006e7202 */ /* 0x000fe20000000f00 */
[----:B---3--:R-:W-:-:S04]  /*23f50*/  FFMA.FTZ R2, R80, R0, -R5 ;  /* 0x0000000050027223 */ /* 0x008fc80000010805 */
[----:B------:R3:W4:Y:S01]  /*23f60*/  MUFU.EX2 R164, R2 ;  /* 0x0000000200a47308 */ /* 0x0007220000000800 */
[----:B------:R-:W-:Y:S01]  /*23f70*/  MOV R124, R156 ;  /* 0x0000009c007c7202 */ /* 0x000fe20000000f00 */
[C---:B--2---:R-:W-:Y:S01]  /*23f80*/  HMMA.16816.F32 R32, R12.reuse, R20, R28 ;  /* 0x000000140c20723c */ /* 0x044fe2000000181c */
[----:B------:R-:W2:Y:S05]  /*23f90*/  LDSM.16.MT88.4 R28, [R184+0xb800] ;  /* 0x00b80000b81c783b */ /* 0x000eaa0000004200 */
[----:B------:R-:W-:Y:S01]  /*23fa0*/  HMMA.16816.F32 R24, R12, R22, R24 ;  /* 0x000000160c18723c */ /* 0x000fe20000001818 */
[----:B---3--:R-:W-:-:S04]  /*23fb0*/  FFMA.FTZ R2, R199, R0, -R5 ;  /* 0x00000000c7027223 */ /* 0x008fc80000010805 */
[----:B------:R3:W-:Y:S02]  /*23fc0*/  MUFU.EX2 R162, R2 ;  /* 0x0000000200a27308 */ /* 0x0007e40000000800 */
[----:B---3--:R-:W-:-:S06]  /*23fd0*/  FFMA.FTZ R2, R79, R0, -R5 ;  /* 0x000000004f027223 */ /* 0x008fcc0000010805 */
[----:B------:R3:W1:Y:S01]  /*23fe0*/  MUFU.EX2 R156, R2 ;  /* 0x00000002009c7308 */ /* 0x0006620000000800 */
[----:B------:R-:W-:Y:S01]  /*23ff0*/  HMMA.16816.F32 R20, R12, R40, R44 ;  /* 0x000000280c14723c */ /* 0x000fe2000000182c */
[----:B----4-:R-:W-:Y:S02]  /*24000*/  F2FP.F16.F32.PACK_AB R8, R164, R165 ;  /* 0x000000a5a408723e */ /* 0x010fe400000000ff */
[----:B------:R-:W-:Y:S02]  /*24010*/  F2FP.F16.F32.PACK_AB R9, R136, R140 ;  /* 0x0000008c8809723e */ /* 0x000fe400000000ff */
[----:B------:R-:W-:Y:S01]  /*24020*/  F2FP.F16.F32.PACK_AB R11, R84, R110 ;  /* 0x0000006e540b723e */ /* 0x000fe200000000ff */
[----:B---3--:R-:W-:-:S04]  /*24030*/  FFMA.FTZ R2, R128, R0, -R3 ;  /* 0x0000000080027223 */ /* 0x008fc80000010803 */
[----:B------:R3:W-:Y:S01]  /*24040*/  MUFU.EX2 R194, R2 ;  /* 0x0000000200c27308 */ /* 0x0007e20000000800 */
[----:B------:R-:W-:Y:S01]  /*24050*/  HMMA.16816.F32 R40, R12, R42, R52 ;  /* 0x0000002a0c28723c */ /* 0x000fe20000001834 */
[----:B-1----:R-:W-:Y:S01]  /*24060*/  F2FP.F16.F32.PACK_AB R10, R156, R162 ;  /* 0x000000a29c0a723e */ /* 0x002fe200000000ff */
[----:B------:R-:W1:Y:S01]  /*24070*/  LDSM.16.MT88.4 R52, [R182+0xb800] ;  /* 0x00b80000b634783b */ /* 0x000e620000004200 */
[----:B------:R-:W-:Y:S02]  /*24080*/  MOV R100, R135 ;  /* 0x0000008700647202 */ /* 0x000fe40000000f00 */
[----:B------:R-:W-:Y:S01]  /*24090*/  MOV R141, R132 ;  /* 0x00000084008d7202 */ /* 0x000fe20000000f00 */
[----:B---3--:R-:W-:-:S04]  /*240a0*/  FFMA.FTZ R2, R78, R0, -R3 ;  /* 0x000000004e027223 */ /* 0x008fc80000010803 */
[----:B------:R3:W-:Y:S01]  /*240b0*/  MUFU.EX2 R170, R2 ;  /* 0x0000000200aa7308 */ /* 0x0007e20000000800 */
[----:B------:R-:W-:Y:S01]  /*240c0*/  MOV R135, R124 ;  /* 0x0000007c00877202 */ /* 0x000fe20000000f00 */
[----:B------:R-:W-:Y:S01]  /*240d0*/  HMMA.16816.F32 R72, R12, R36, R72 ;  /* 0x000000240c48723c */ /* 0x000fe20000001848 */
[----:B------:R-:W-:Y:S02]  /*240e0*/  MOV R78, R139 ;  /* 0x0000008b004e7202 */ /* 0x000fe40000000f00 */
[----:B------:R-:W-:Y:S02]  /*240f0*/  MOV R79, R134 ;  /* 0x00000086004f7202 */ /* 0x000fe40000000f00 */
[----:B------:R-:W-:Y:S02]  /*24100*/  MOV R132, R59 ;  /* 0x0000003b00847202 */ /* 0x000fe40000000f00 */
[----:B------:R-:W-:Y:S01]  /*24110*/  MOV R124, R57 ;  /* 0x00000039007c7202 */ /* 0x000fe20000000f00 */
[----:B---3--:R-:W-:Y:S01]  /*24120*/  FFMA.FTZ R2, R120, R0, -R3 ;  /* 0x0000000078027223 */ /* 0x008fe20000010803 */
[----:B------:R-:W-:-:S03]  /*24130*/  MOV R134, R67 ;  /* 0x0000004300867202 */ /* 0x000fc60000000f00 */
[----:B------:R3:W-:Y:S01]  /*24140*/  MUFU.EX2 R166, R2 ;  /* 0x0000000200a67308 */ /* 0x0007e20000000800 */
[----:B------:R-:W-:Y:S01]  /*24150*/  MOV R139, R65 ;  /* 0x00000041008b7202 */ /* 0x000fe20000000f00 */
[----:B------:R-:W-:Y:S01]  /*24160*/  HMMA.16816.F32 R56, R12, R38, R152 ;  /* 0x000000260c38723c */ /* 0x000fe20000001898 */
[----:B------:R-:W4:Y:S05]  /*24170*/  LDSM.16.MT88.4 R36, [R181+0xc000] ;  /* 0x00c00000b524783b */ /* 0x000f2a0000004200 */
[C---:B------:R-:W-:Y:S01]  /*24180*/  HMMA.16816.F32 R64, R8.reuse, R16, R32 ;  /* 0x000000100840723c */ /* 0x040fe20000001820 */
[----:B------:R-:W-:Y:S05]  /*24190*/  LDSM.16.MT88.4 R32, [R182+0xc000] ;  /* 0x00c00000b620783b */ /* 0x000fea0000004200 */
[----:B------:R-:W-:Y:S01]  /*241a0*/  HMMA.16816.F32 R44, R8, R18, R24 ;  /* 0x00000012082c723c */ /* 0x000fe20000001818 */
[----:B------:R-:W4:Y:S01]  /*241b0*/  LDSM.16.MT88.4 R16, [R184+0xc000] ;  /* 0x00c00000b810783b */ /* 0x000f220000004200 */
[----:B---3--:R-:W-:-:S04]  /*241c0*/  FFMA.FTZ R2, R129, R0, -R5 ;  /* 0x0000000081027223 */ /* 0x008fc80000010805 */
[----:B------:R3:W-:Y:S01]  /*241d0*/  MUFU.EX2 R152, R2 ;  /* 0x0000000200987308 */ /* 0x0007e20000000800 */
[C---:B------:R-:W-:Y:S06]  /*241e0*/  HMMA.16816.F32 R68, R12.reuse, R48, R68 ;  /* 0x000000300c44723c */ /* 0x040fec0000001844 */
[----:B------:R-:W-:Y:S01]  /*241f0*/  HMMA.16816.F32 R60, R12, R50, R60 ;  /* 0x000000320c3c723c */ /* 0x000fe2000000183c */
[----:B------:R-:W4:Y:S01]  /*24200*/  LDSM.16.MT88.4 R48, [R183+0xb800] ;  /* 0x00b80000b730783b */ /* 0x000f220000004200 */
[----:B---3--:R-:W-:-:S04]  /*24210*/  FFMA.FTZ R2, R87, R0, -R5 ;  /* 0x0000000057027223 */ /* 0x008fc80000010805 */
[----:B------:R3:W1:Y:S01]  /*24220*/  MUFU.EX2 R151, R2 ;  /* 0x0000000200977308 */ /* 0x0006620000000800 */
[C---:B--2---:R-:W-:Y:S06]  /*24230*/  HMMA.16816.F32 R24, R8.reuse, R28, R20 ;  /* 0x0000001c0818723c */ /* 0x044fec0000001814 */
[----:B------:R-:W-:Y:S01]  /*24240*/  HMMA.16816.F32 R20, R8, R30, R40 ;  /* 0x0000001e0814723c */ /* 0x000fe20000001828 */
[----:B---3--:R-:W-:-:S04]  /*24250*/  FFMA.FTZ R2, R130, R0, -R5 ;  /* 0x0000000082027223 */ /* 0x008fc80000010805 */
[----:B------:R2:W-:Y:S02]  /*24260*/  MUFU.EX2 R150, R2 ;  /* 0x0000000200967308 */ /* 0x0005e40000000800 */
[----:B--2---:R-:W-:-:S06]  /*24270*/  FFMA.FTZ R2, R89, R0, -R5 ;  /* 0x0000000059027223 */ /* 0x004fcc0000010805 */
[----:B------:R2:W3:Y:S01]  /*24280*/  MUFU.EX2 R149, R2 ;  /* 0x0000000200957308 */ /* 0x0004e20000000800 */
[----:B-1----:R-:W-:Y:S02]  /*24290*/  F2FP.F16.F32.PACK_AB R12, R151, R152 ;  /* 0x00000098970c723e */ /* 0x002fe400000000ff */
[----:B------:R-:W-:Y:S02]  /*242a0*/  F2FP.F16.F32.PACK_AB R13, R79, R100 ;  /* 0x000000644f0d723e */ /* 0x000fe400000000ff */
[----:B------:R-:W-:Y:S01]  /*242b0*/  F2FP.F16.F32.PACK_AB R15, R78, R86 ;  /* 0x000000564e0f723e */ /* 0x000fe200000000ff */
[----:B--2---:R-:W-:-:S04]  /*242c0*/  FFMA.FTZ R2, R82, R0, -R3 ;  /* 0x0000000052027223 */ /* 0x004fc80000010803 */
[----:B------:R1:W-:Y:S01]  /*242d0*/  MUFU.EX2 R155, R2 ;  /* 0x00000002009b7308 */ /* 0x0003e20000000800 */
[----:B---3--:R-:W-:Y:S01]  /*242e0*/  F2FP.F16.F32.PACK_AB R14, R149, R150 ;  /* 0x00000096950e723e */ /* 0x008fe200000000ff */
[----:B------:R-:W-:Y:S01]  /*242f0*/  HMMA.16816.F32 R68, R8, R52, R68 ;  /* 0x000000340844723c */ /* 0x000fe20000001844 */
[----:B-1----:R-:W-:-:S05]  /*24300*/  FFMA.FTZ R2, R122, R0, -R3 ;  /* 0x000000007a027223 */ /* 0x002fca0000010803 */
[----:B------:R1:W-:Y:S01]  /*24310*/  MUFU.EX2 R154, R2 ;  /* 0x00000002009a7308 */ /* 0x0003e20000000800 */
[----:B------:R-:W-:Y:S06]  /*24320*/  HMMA.16816.F32 R40, R8, R54, R60 ;  /* 0x000000360828723c */ /* 0x000fec000000183c */
[----:B----4-:R-:W-:Y:S01]  /*24330*/  HMMA.16816.F32 R52, R12, R38, R44 ;  /* 0x000000260c34723c */ /* 0x010fe2000000182c */
[----:B------:R-:W2:Y:S01]  /*24340*/  LDSM.16.MT88.4 R44, [R181+0xc800] ;  /* 0x00c80000b52c783b */ /* 0x000ea20000004200 */
[----:B-1----:R-:W-:-:S04]  /*24350*/  FFMA.FTZ R2, R85, R0, -R3 ;  /* 0x0000000055027223 */ /* 0x002fc80000010803 */
[----:B------:R1:W-:Y:S01]  /*24360*/  MUFU.EX2 R153, R2 ;  /* 0x0000000200997308 */ /* 0x0003e20000000800 */
[----:B------:R-:W-:Y:S01]  /*24370*/  HMMA.16816.F32 R28, R12, R18, R20 ;  /* 0x000000120c1c723c */ /* 0x000fe20000001814 */
[----:B------:R-:W3:Y:S01]  /*24380*/  LDSM.16.MT88.4 R20, [R184+0xc800] ;  /* 0x00c80000b814783b */ /* 0x000ee20000004200 */
[----:B-1----:R-:W-:-:S05]  /*24390*/  FFMA.FTZ R2, R208, R0, -R5 ;  /* 0x00000000d0027223 */ /* 0x002fca0000010805 */
[----:B------:R1:W-:Y:S01]  /*243a0*/  MUFU.EX2 R145, R2 ;  /* 0x0000000200917308 */ /* 0x0003e20000000800 */
[C---:B------:R-:W-:Y:S06]  /*243b0*/  HMMA.16816.F32 R72, R8.reuse, R48, R72 ;  /* 0x000000300848723c */ /* 0x040fec0000001848 */
[----:B------:R-:W-:Y:S01]  /*243c0*/  HMMA.16816.F32 R56, R8, R50, R56 ;  /* 0x000000320838723c */ /* 0x000fe20000001838 */
[----:B------:R-:W4:Y:S01]  /*243d0*/  LDSM.16.MT88.4 R48, [R183+0xc000] ;  /* 0x00c00000b730783b */ /* 0x000f220000004200 */
[----:B-1----:R-:W-:-:S04]  /*243e0*/  FFMA.FTZ R2, R93, R0, -R5 ;  /* 0x000000005d027223 */ /* 0x002fc80000010805 */
[----:B------:R1:W2:Y:S01]  /*243f0*/  MUFU.EX2 R144, R2 ;  /* 0x0000000200907308 */ /* 0x0002a20000000800 */
[C---:B------:R-:W-:Y:S06]  /*24400*/  HMMA.16816.F32 R64, R12.reuse, R36, R64 ;  /* 0x000000240c40723c */ /* 0x040fec0000001840 */
[----:B------:R-:W-:Y:S01]  /*24410*/  HMMA.16816.F32 R60, R12, R16, R24 ;  /* 0x000000100c3c723c */ /* 0x000fe20000001818 */
[----:B------:R-:W4:Y:S01]  /*24420*/  LDSM.16.MT88.4 R16, [R182+0xc800] ;  /* 0x00c80000b610783b */ /* 0x000f220000004200 */
[----:B------:R-:W-:-:S03]  /*24430*/  F2FP.F16.F32.PACK_AB R11, R247, R251 ;  /* 0x000000fbf70b723e */ /* 0x000fc600000000ff */
[----:B------:R-:W4:Y:S01]  /*24440*/  LDSM.16.MT88.4 R36, [R183+0xc800] ;  /* 0x00c80000b724783b */ /* 0x000f220000004200 */
[----:B-1----:R-:W-:-:S04]  /*24450*/  FFMA.FTZ R2, R200, R0, -R5 ;  /* 0x00000000c8027223 */ /* 0x002fc80000010805 */
[----:B------:R1:W-:Y:S02]  /*24460*/  MUFU.EX2 R143, R2 ;  /* 0x00000002008f7308 */ /* 0x0003e40000000800 */
[----:B-1----:R-:W-:-:S06]  /*24470*/  FFMA.FTZ R2, R95, R0, -R5 ;  /* 0x000000005f027223 */ /* 0x002fcc0000010805 */
[----:B------:R1:W3:Y:S01]  /*24480*/  MUFU.EX2 R142, R2 ;  /* 0x00000002008e7308 */ /* 0x0002e20000000800 */
[----:B------:R-:W-:Y:S01]  /*24490*/  MOV R200, R138 ;  /* 0x0000008a00c87202 */ /* 0x000fe20000000f00 */
[----:B------:R-:W-:Y:S01]  /*244a0*/  HMMA.16816.F32 R68, R12, R32, R68 ;  /* 0x000000200c44723c */ /* 0x000fe20000001844 */
[----:B--2---:R-:W-:Y:S02]  /*244b0*/  F2FP.F16.F32.PACK_AB R8, R144, R145 ;  /* 0x000000919008723e */ /* 0x004fe400000000ff */
[----:B------:R-:W-:Y:S01]  /*244c0*/  F2FP.F16.F32.PACK_AB R9, R200, R141 ;  /* 0x0000008dc809723e */ /* 0x000fe200000000ff */
[----:B-1----:R-:W-:-:S04]  /*244d0*/  FFMA.FTZ R2, R131, R0, -R3 ;  /* 0x0000000083027223 */ /* 0x002fc80000010803 */
[----:B------:R1:W-:Y:S01]  /*244e0*/  MUFU.EX2 R148, R2 ;  /* 0x0000000200947308 */ /* 0x0003e20000000800 */
[----:B---3--:R-:W-:Y:S01]  /*244f0*/  F2FP.F16.F32.PACK_AB R10, R142, R143 ;  /* 0x0000008f8e0a723e */ /* 0x008fe200000000ff */
[----:B------:R-:W-:Y:S01]  /*24500*/  HMMA.16816.F32 R24, R12, R34, R40 ;  /* 0x000000220c18723c */ /* 0x000fe20000001828 */
[----:B------:R-:W-:Y:S01]  /*24510*/  MOV R137, R135 ;  /* 0x0000008700897202 */ /* 0x000fe20000000f00 */
[----:B-1----:R-:W-:-:S04]  /*24520*/  FFMA.FTZ R2, R91, R0, -R3 ;  /* 0x000000005b027223 */ /* 0x002fc80000010803 */
[----:B------:R1:W-:Y:S01]  /*24530*/  MUFU.EX2 R147, R2 ;  /* 0x0000000200937308 */ /* 0x0003e20000000800 */
[C---:B------:R-:W-:Y:S06]  /*24540*/  HMMA.16816.F32 R64, R8.reuse, R44, R64 ;  /* 0x0000002c0840723c */ /* 0x040fec0000001840 */
[----:B------:R-:W-:Y:S01]  /*24550*/  HMMA.16816.F32 R52, R8, R46, R52 ;  /* 0x0000002e0834723c */ /* 0x000fe20000001834 */
[----:B------:R-:W2:Y:S01]  /*24560*/  LDSM.16.MT88.4 R44, [R181+0xd000] ;  /* 0x00d00000b52c783b */ /* 0x000ea20000004200 */
[----:B-1----:R-:W-:-:S04]  /*24570*/  FFMA.FTZ R2, R176, R0, -R3 ;  /* 0x00000000b0027223 */ /* 0x002fc80000010803 */
[----:B------:R1:W-:Y:S01]  /*24580*/  MUFU.EX2 R146, R2 ;  /* 0x0000000200927308 */ /* 0x0003e20000000800 */
[----:B------:R-:W-:Y:S01]  /*24590*/  HMMA.16816.F32 R32, R8, R22, R28 ;  /* 0x000000160820723c */ /* 0x000fe2000000181c */
[----:B------:R-:W3:Y:S01]  /*245a0*/  LDSM.16.MT88.4 R28, [R184+0xd000] ;  /* 0x00d00000b81c783b */ /* 0x000ee20000004200 */
[----:B------:R-:W-:Y:S01]  /*245b0*/  MOV R138, R134 ;  /* 0x00000086008a7202 */ /* 0x000fe20000000f00 */
[----:B-1----:R-:W-:-:S04]  /*245c0*/  FFMA.FTZ R2, R201, R0, -R5 ;  /* 0x00000000c9027223 */ /* 0x002fc80000010805 */
[----:B------:R1:W-:Y:S01]  /*245d0*/  MUFU.EX2 R135, R2 ;  /* 0x0000000200877308 */ /* 0x0003e20000000800 */
[----:B----4-:R-:W-:Y:S01]  /*245e0*/  HMMA.16816.F32 R72, R12, R48, R72 ;  /* 0x000000300c48723c */ /* 0x010fe20000001848 */
[----:B------:R-:W-:-:S05]  /*245f0*/  MOV R120, R133 ;  /* 0x0000008500787202 */ /* 0x000fca0000000f00 */
[----:B------:R-:W-:Y:S01]  /*24600*/  HMMA.16816.F32 R40, R12, R50, R56 ;  /* 0x000000320c28723c */ /* 0x000fe20000001838 */
[----:B-1----:R-:W-:-:S04]  /*24610*/  FFMA.FTZ R2, R98, R0, -R5 ;  /* 0x0000000062027223 */ /* 0x002fc80000010805 */
[----:B------:R1:W4:Y:S01]  /*24620*/  MUFU.EX2 R134, R2 ;  /* 0x0000000200867308 */ /* 0x0003220000000800 */
        /* <DEDUP_REMOVED lines=9> */
[----:B------:R1:W2:Y:S01]  /*246c0*/  MUFU.EX2 R132, R2 ;  /* 0x0000000200847308 */ /* 0x0002a20000000800 */
[----:B------:R-:W-:Y:S02]  /*246d0*/  MOV R201, R141 ;  /* 0x0000008d00c97202 */ /* 0x000fe40000000f00 */
[----:B------:R-:W-:Y:S01]  /*246e0*/  MOV R202, R140 ;  /* 0x0000008c00ca7202 */ /* 0x000fe20000000f00 */
[----:B------:R-:W-:Y:S01]  /*246f0*/  HMMA.16816.F32 R72, R8, R36, R72 ;  /* 0x000000240848723c */ /* 0x000fe20000001848 */
[----:B----4-:R-:W-:Y:S01]  /*24700*/  F2FP.F16.F32.PACK_AB R12, R134, R135 ;  /* 0x00000087860c723e */ /* 0x010fe200000000ff */
[----:B-1----:R-:W-:-:S04]  /*24710*/  FFMA.FTZ R2, R96, R0, -R3 ;  /* 0x0000000060027223 */ /* 0x002fc80000010803 */
[----:B------:R1:W-:Y:S01]  /*24720*/  MUFU.EX2 R141, R2 ;  /* 0x00000002008d7308 */ /* 0x0003e20000000800 */
[----:B------:R-:W-:Y:S01]  /*24730*/  F2FP.F16.F32.PACK_AB R13, R195, R197 ;  /* 0x000000c5c30d723e */ /* 0x000fe200000000ff */
[----:B------:R-:W-:Y:S01]  /*24740*/  HMMA.16816.F32 R40, R8, R38, R40 ;  /* 0x000000260828723c */ /* 0x000fe20000001828 */
[----:B--2---:R-:W-:Y:S02]  /*24750*/  F2FP.F16.F32.PACK_AB R14, R132, R133 ;  /* 0x00000085840e723e */ /* 0x004fe400000000ff */
[----:B------:R-:W-:Y:S02]  /*24760*/  F2FP.F16.F32.PACK_AB R15, R170, R194 ;  /* 0x000000c2aa0f723e */ /* 0x000fe400000000ff */
        /* <DEDUP_REMOVED lines=8> */
[----:B---3--:R-:W-:Y:S01]  /*247f0*/  HMMA.16816.F32 R36, R12, R30, R32 ;  /* 0x0000001e0c24723c */ /* 0x008fe20000001820 */
[----:B------:R-:W3:Y:S01]  /*24800*/  LDSM.16.MT88.4 R32, [R184+0xd800] ;  /* 0x00d80000b820783b */ /* 0x000ee20000004200 */
[----:B-1----:R-:W-:-:S05]  /*24810*/  FFMA.FTZ R2, R210, R0, -R5 ;  /* 0x00000000d2027223 */ /* 0x002fca0000010805 */
[----:B------:R1:W-:Y:S01]  /*24820*/  MUFU.EX2 R129, R2 ;  /* 0x0000000200817308 */ /* 0x0003e20000000800 */
[----:B------:R-:W-:Y:S01]  /*24830*/  HMMA.16816.F32 R60, R12, R28, R60 ;  /* 0x0000001c0c3c723c */ /* 0x000fe2000000183c */
[----:B-1----:R-:W-:-:S06]  /*24840*/  FFMA.FTZ R2, R103, R0, -R5 ;  /* 0x0000000067027223 */ /* 0x002fcc0000010805 */
[----:B------:R1:W4:Y:S01]  /*24850*/  MUFU.EX2 R131, R2 ;  /* 0x0000000200837308 */ /* 0x0003220000000800 */
[----:B------:R-:W-:Y:S01]  /*24860*/  HMMA.16816.F32 R68, R12, R20, R68 ;  /* 0x000000140c44723c */ /* 0x000fe20000001844 */
[----:B------:R-:W-:-:S05]  /*24870*/  MOV R80, R138 ;  /* 0x0000008a00507202 */ /* 0x000fca0000000f00 */
[----:B------:R-:W-:Y:S01]  /*24880*/  HMMA.16816.F32 R28, R12, R22, R24 ;  /* 0x000000160c1c723c */ /* 0x000fe20000001818 */
[----:B------:R-:W3:Y:S01]  /*24890*/  LDSM.16.MT88.4 R24, [R182+0xd800] ;  /* 0x00d80000b618783b */ /* 0x000ee20000004200 */
[----:B-1----:R-:W-:-:S04]  /*248a0*/  FFMA.FTZ R2, R206, R0, -R5 ;  /* 0x00000000ce027223 */ /* 0x002fc80000010805 */
[----:B------:R1:W-:Y:S01]  /*248b0*/  MUFU.EX2 R130, R2 ;  /* 0x0000000200827308 */ /* 0x0003e20000000800 */
[C---:B------:R-:W-:Y:S06]  /*248c0*/  HMMA.16816.F32 R72, R12.reuse, R16, R72 ;  /* 0x000000100c48723c */ /* 0x040fec0000001848 */
[----:B------:R-:W-:Y:S01]  /*248d0*/  HMMA.16816.F32 R20, R12, R18, R40 ;  /* 0x000000120c14723c */ /* 0x000fe20000001828 */
[----:B------:R-:W3:Y:S01]  /*248e0*/  LDSM.16.MT88.4 R16, [R183+0xd800] ;  /* 0x00d80000b710783b */ /* 0x000ee20000004200 */
[----:B------:R-:W-:Y:S02]  /*248f0*/  MOV R87, R136 ;  /* 0x0000008800577202 */ /* 0x000fe40000000f00 */
[----:B----4-:R-:W-:Y:S01]  /*24900*/  F2FP.F16.F32.PACK_AB R8, R131, R129 ;  /* 0x000000818308723e */ /* 0x010fe200000000ff */
[----:B------:R-:W-:Y:S01]  /*24910*/  LDSM.16.MT88.4 R40, [R184+0xe000] ;  /* 0x00e00000b828783b */ /* 0x000fe20000004200 */
[----:B-1----:R-:W-:-:S04]  /*24920*/  FFMA.FTZ R2, R104, R0, -R5 ;  /* 0x0000000068027223 */ /* 0x002fc80000010805 */
[----:B------:R1:W4:Y:S02]  /*24930*/  MUFU.EX2 R128, R2 ;  /* 0x0000000200807308 */ /* 0x0003240000000800 */
[----:B-1----:R-:W-:-:S06]  /*24940*/  FFMA.FTZ R2, R203, R0, -R3 ;  /* 0x00000000cb027223 */ /* 0x002fcc0000010803 */
[----:B------:R1:W-:Y:S01]  /*24950*/  MUFU.EX2 R138, R2 ;  /* 0x00000002008a7308 */ /* 0x0003e20000000800 */
[----:B------:R-:W-:Y:S02]  /*24960*/  F2FP.F16.F32.PACK_AB R9, R155, R166 ;  /* 0x000000a69b09723e */ /* 0x000fe400000000ff */
[----:B----4-:R-:W-:Y:S02]  /*24970*/  F2FP.F16.F32.PACK_AB R10, R128, R130 ;  /* 0x00000082800a723e */ /* 0x010fe400000000ff */
[----:B------:R-:W-:Y:S01]  /*24980*/  F2FP.F16.F32.PACK_AB R11, R153, R154 ;  /* 0x0000009a990b723e */ /* 0x000fe200000000ff */
[----:B-1----:R-:W-:Y:S01]  /*24990*/  FFMA.FTZ R2, R83, R0, -R3 ;  /* 0x0000000053027223 */ /* 0x002fe20000010803 */
[----:B------:R-:W-:Y:S02]  /*249a0*/  MOV R83, R120 ;  /* 0x0000007800537202 */ /* 0x000fe40000000f00 */
[----:B------:R-:W-:Y:S02]  /*249b0*/  MOV R120, R80 ;  /* 0x0000005000787202 */ /* 0x000fe40000000f00 */
[----:B------:R-:W-:-:S02]  /*249c0*/  MOV R80, R137 ;  /* 0x0000008900507202 */ /* 0x000fc40000000f00 */
[----:B------:R1:W-:Y:S01]  /*249d0*/  MUFU.EX2 R137, R2 ;  /* 0x0000000200897308 */ /* 0x0003e20000000800 */
[----:B------:R-:W-:Y:S01]  /*249e0*/  MOV R85, R115 ;  /* 0x0000007300557202 */ /* 0x000fe20000000f00 */
[----:B--2---:R-:W-:Y:S01]  /*249f0*/  HMMA.16816.F32 R64, R8, R44, R64 ;  /* 0x0000002c0840723c */ /* 0x004fe20000001840 */
[----:B-1----:R-:W-:-:S05]  /*24a00*/  FFMA.FTZ R2, R204, R0, -R3 ;  /* 0x00000000cc027223 */ /* 0x002fca0000010803 */
[----:B------:R1:W-:Y:S01]  /*24a10*/  MUFU.EX2 R136, R2 ;  /* 0x0000000200887308 */ /* 0x0003e20000000800 */
[----:B------:R-:W-:Y:S01]  /*24a20*/  HMMA.16816.F32 R52, R8, R46, R52 ;  /* 0x0000002e0834723c */ /* 0x000fe20000001834 */
[----:B------:R-:W2:Y:S01]  /*24a30*/  LDSM.16.MT88.4 R44, [R181+0xe000] ;  /* 0x00e00000b52c783b */ /* 0x000ea20000004200 */
[----:B------:R-:W-:-:S04]  /*24a40*/  MOV R208, R113 ;  /* 0x0000007100d07202 */ /* 0x000fc80000000f00 */
[----:B---3--:R-:W-:Y:S01]  /*24a50*/  HMMA.16816.F32 R60, R8, R32, R60 ;  /* 0x00000020083c723c */ /* 0x008fe2000000183c */
[----:B-1----:R-:W-:-:S04]  /*24a60*/  FFMA.FTZ R2, R214, R0, -R5 ;  /* 0x00000000d6027223 */ /* 0x002fc80000010805 */
[----:B------:R1:W-:Y:S01]  /*24a70*/  MUFU.EX2 R122, R2 ;  /* 0x00000002007a7308 */ /* 0x0003e20000000800 */
[----:B------:R-:W-:Y:S01]  /*24a80*/  HMMA.16816.F32 R48, R8, R34, R36 ;  /* 0x000000220830723c */ /* 0x000fe20000001824 */
[----:B------:R-:W3:Y:S01]  /*24a90*/  LDSM.16.MT88.4 R32, [R182+0xe000] ;  /* 0x00e00000b620783b */ /* 0x000ee20000004200 */
[----:B------:R-:W-:Y:S01]  /*24aa0*/  MOV R82, R112 ;  /* 0x0000007000527202 */ /* 0x000fe20000000f00 */
[----:B-1----:R-:W-:-:S04]  /*24ab0*/  FFMA.FTZ R2, R105, R0, -R5 ;  /* 0x0000000069027223 */ /* 0x002fc80000010805 */
[----:B------:R1:W4:Y:S01]  /*24ac0*/  MUFU.EX2 R115, R2 ;  /* 0x0000000200737308 */ /* 0x0003220000000800 */
[----:B------:R-:W-:Y:S01]  /*24ad0*/  MOV R89, R126 ;  /* 0x0000007e00597202 */ /* 0x000fe20000000f00 */
[----:B-1----:R-:W-:-:S06]  /*24ae0*/  FFMA.FTZ R2, R216, R0, -R5 ;  /* 0x00000000d8027223 */ /* 0x002fcc0000010805 */
[----:B------:R1:W-:Y:S01]  /*24af0*/  MUFU.EX2 R113, R2 ;  /* 0x0000000200717308 */ /* 0x0003e20000000800 */
[----:B------:R-:W-:Y:S01]  /*24b00*/  HMMA.16816.F32 R36, R8, R26, R28 ;  /* 0x0000001a0824723c */ /* 0x000fe2000000181c */
[----:B------:R-:W-:Y:S02]  /*24b10*/  MOV R93, R82 ;  /* 0x00000052005d7202 */ /* 0x000fe40000000f00 */
[----:B------:R-:W-:Y:S01]  /*24b20*/  MOV R82, R199 ;  /* 0x000000c700527202 */ /* 0x000fe20000000f00 */
[----:B-1----:R-:W-:-:S04]  /*24b30*/  FFMA.FTZ R2, R106, R0, -R5 ;  /* 0x000000006a027223 */ /* 0x002fc80000010805 */
[----:B------:R1:W2:Y:S01]  /*24b40*/  MUFU.EX2 R112, R2 ;  /* 0x0000000200707308 */ /* 0x0002a20000000800 */
[----:B------:R-:W-:Y:S01]  /*24b50*/  HMMA.16816.F32 R72, R8, R16, R72 ;  /* 0x000000100848723c */ /* 0x000fe20000001848 */
[----:B------:R-:W-:-:S05]  /*24b60*/  MOV R199, R124 ;  /* 0x0000007c00c77202 */ /* 0x000fca0000000f00 */
[----:B------:R-:W-:Y:S01]  /*24b70*/  HMMA.16816.F32 R28, R8, R18, R20 ;  /* 0x00000012081c723c */ /* 0x000fe20000001814 */
[----:B------:R-:W3:Y:S01]  /*24b80*/  LDSM.16.MT88.4 R16, [R183+0xe000] ;  /* 0x00e00000b710783b */ /* 0x000ee20000004200 */
[----:B----4-:R-:W-:Y:S02]  /*24b90*/  F2FP.F16.F32.PACK_AB R12, R115, R122 ;  /* 0x0000007a730c723e */ /* 0x010fe400000000ff */
[----:B------:R-:W-:Y:S01]  /*24ba0*/  F2FP.F16.F32.PACK_AB R13, R147, R148 ;  /* 0x00000094930d723e */ /* 0x000fe200000000ff */
[----:B------:R-:W4:Y:S01]  /*24bb0*/  LDSM.16.MT88.4 R20, [R181+0xe800] ;  /* 0x00e80000b514783b */ /* 0x000f220000004200 */
[----:B-1----:R-:W-:-:S04]  /*24bc0*/  FFMA.FTZ R2, R97, R0, -R3 ;  /* 0x0000000061027223 */ /* 0x002fc80000010803 */
[----:B------:R1:W-:Y:S02]  /*24bd0*/  MUFU.EX2 R126, R2 ;  /* 0x00000002007e7308 */ /* 0x0003e40000000800 */
[----:B-1----:R-:W-:Y:S01]  /*24be0*/  FFMA.FTZ R2, R212, R0, -R3 ;  /* 0x00000000d4027223 */ /* 0x002fe20000010803 */
[----:B------:R-:W-:-:S05]  /*24bf0*/  MOV R212, R208 ;  /* 0x000000d000d47202 */ /* 0x000fca0000000f00 */
[----:B------:R1:W-:Y:S01]  /*24c00*/  MUFU.EX2 R124, R2 ;  /* 0x00000002007c7308 */ /* 0x0003e20000000800 */
[----:B------:R-:W-:Y:S02]  /*24c10*/  MOV R208, R85 ;  /* 0x0000005500d07202 */ /* 0x000fe40000000f00 */
[----:B------:R-:W-:Y:S02]  /*24c20*/  MOV R85, R89 ;  /* 0x0000005900557202 */ /* 0x000fe40000000f00 */
[----:B------:R-:W-:Y:S01]  /*24c30*/  MOV R89, R120 ;  /* 0x0000007800597202 */ /* 0x000fe20000000f00 */
[----:B-1----:R-:W-:-:S04]  /*24c40*/  FFMA.FTZ R2, R99, R0, -R3 ;  /* 0x0000000063027223 */ /* 0x002fc80000010803 */
[----:B------:R1:W-:Y:S01]  /*24c50*/  MUFU.EX2 R120, R2 ;  /* 0x0000000200787308 */ /* 0x0003e20000000800 */
[----:B--2---:R-:W-:Y:S02]  /*24c60*/  F2FP.F16.F32.PACK_AB R14, R112, R113 ;  /* 0x00000071700e723e */ /* 0x004fe400000000ff */
[----:B------:R-:W-:Y:S01]  /*24c70*/  F2FP.F16.F32.PACK_AB R15, R141, R146 ;  /* 0x000000928d0f723e */ /* 0x000fe200000000ff */
[----:B-1----:R-:W-:-:S04]  /*24c80*/  FFMA.FTZ R2, R220, R0, -R5 ;  /* 0x00000000dc027223 */ /* 0x002fc80000010805 */
[----:B------:R1:W-:Y:S01]  /*24c90*/  MUFU.EX2 R106, R2 ;  /* 0x00000002006a7308 */ /* 0x0003e20000000800 */
[----:B------:R-:W-:Y:S06]  /*24ca0*/  HMMA.16816.F32 R68, R8, R24, R68 ;  /* 0x000000180844723c */ /* 0x000fec0000001844 */
[----:B------:R-:W-:Y:S01]  /*24cb0*/  HMMA.16816.F32 R64, R12, R44, R64 ;  /* 0x0000002c0c40723c */ /* 0x000fe20000001840 */
[----:B-1----:R-:W-:-:S04]  /*24cc0*/  FFMA.FTZ R2, R107, R0, -R5 ;  /* 0x000000006b027223 */ /* 0x002fc80000010805 */
[----:B------:R1:W2:Y:S01]  /*24cd0*/  MUFU.EX2 R105, R2 ;  /* 0x0000000200697308 */ /* 0x0002a20000000800 */
[C---:B------:R-:W-:Y:S01]  /*24ce0*/  HMMA.16816.F32 R24, R12.reuse, R46, R52 ;  /* 0x0000002e0c18723c */ /* 0x040fe20000001834 */
[----:B------:R-:W4:Y:S05]  /*24cf0*/  LDSM.16.MT88.4 R44, [R184+0xe800] ;  /* 0x00e80000b82c783b */ /* 0x000f2a0000004200 */
[----:B---3--:R-:W-:Y:S01]  /*24d00*/  HMMA.16816.F32 R52, R12, R34, R36 ;  /* 0x000000220c34723c */ /* 0x008fe20000001824 */
[----:B------:R-:W3:Y:S01]  /*24d10*/  LDSM.16.MT88.4 R36, [R183+0xe800] ;  /* 0x00e80000b724783b */ /* 0x000ee20000004200 */
[----:B-1----:R-:W-:-:S04]  /*24d20*/  FFMA.FTZ R2, R222, R0, -R5 ;  /* 0x00000000de027223 */ /* 0x002fc80000010805 */
[----:B------:R1:W-:Y:S01]  /*24d30*/  MUFU.EX2 R104, R2 ;  /* 0x0000000200687308 */ /* 0x0003e20000000800 */
[----:B------:R-:W-:Y:S02]  /*24d40*/  MOV R206, R110 ;  /* 0x0000006e00ce7202 */ /* 0x000fe40000000f00 */
[----:B------:R-:W-:Y:S01]  /*24d50*/  MOV R220, R4 ;  /* 0x0000000400dc7202 */ /* 0x000fe20000000f00 */
[----:B-1----:R-:W-:-:S04]  /*24d60*/  FFMA.FTZ R2, R111, R0, -R5 ;  /* 0x000000006f027223 */ /* 0x002fc80000010805 */
[----:B------:R1:W4:Y:S01]  /*24d70*/  MUFU.EX2 R103, R2 ;  /* 0x0000000200677308 */ /* 0x0003220000000800 */
[----:B------:R-:W-:Y:S01]  /*24d80*/  MOV R4, R108 ;  /* 0x0000006c00047202 */ /* 0x000fe20000000f00 */
[----:B------:R-:W-:Y:S01]  /*24d90*/  HMMA.16816.F32 R60, R12, R40, R60 ;  /* 0x000000280c3c723c */ /* 0x000fe2000000183c */
[----:B-1----:R-:W-:-:S05]  /*24da0*/  FFMA.FTZ R2, R218, R0, -R3 ;  /* 0x00000000da027223 */ /* 0x002fca0000010803 */
[----:B------:R1:W-:Y:S01]  /*24db0*/  MUFU.EX2 R110, R2 ;  /* 0x00000002006e7308 */ /* 0x0003e20000000800 */
[C---:B------:R-:W-:Y:S01]  /*24dc0*/  HMMA.16816.F32 R56, R12.reuse, R42, R48 ;  /* 0x0000002a0c38723c */ /* 0x040fe20000001830 */
[----:B------:R-:W3:Y:S05]  /*24dd0*/  LDSM.16.MT88.4 R48, [R182+0xe800] ;  /* 0x00e80000b630783b */ /* 0x000eea0000004200 */
[----:B------:R-:W-:Y:S01]  /*24de0*/  HMMA.16816.F32 R40, R12, R18, R28 ;  /* 0x000000120c28723c */ /* 0x000fe2000000181c */
[----:B-1----:R-:W-:-:S04]  /*24df0*/  FFMA.FTZ R2, R109, R0, -R3 ;  /* 0x000000006d027223 */ /* 0x002fc80000010803 */
[----:B------:R1:W-:Y:S01]  /*24e00*/  MUFU.EX2 R108, R2 ;  /* 0x00000002006c7308 */ /* 0x0003e20000000800 */
[----:B------:R-:W-:Y:S01]  /*24e10*/  MOV R203, R100 ;  /* 0x0000006400cb7202 */ /* 0x000fe20000000f00 */
[----:B-1----:R-:W-:-:S06]  /*24e20*/  FFMA.FTZ R2, R226, R0, -R3 ;  /* 0x00000000e2027223 */ /* 0x002fcc0000010803 */
[----:B------:R1:W-:Y:S01]  /*24e30*/  MUFU.EX2 R107, R2 ;  /* 0x00000002006b7308 */ /* 0x0003e20000000800 */
[----:B--2---:R-:W-:Y:S02]  /*24e40*/  F2FP.F16.F32.PACK_AB R8, R105, R106 ;  /* 0x0000006a6908723e */ /* 0x004fe400000000ff */
[----:B------:R-:W-:Y:S02]  /*24e50*/  F2FP.F16.F32.PACK_AB R9, R139, R140 ;  /* 0x0000008c8b09723e */ /* 0x000fe400000000ff */
[----:B----4-:R-:W-:Y:S01]  /*24e60*/  F2FP.F16.F32.PACK_AB R10, R103, R104 ;  /* 0x00000068670a723e */ /* 0x010fe200000000ff */
[----:B-1----:R-:W-:-:S04]  /*24e70*/  FFMA.FTZ R2, R230, R0, -R5 ;  /* 0x00000000e6027223 */ /* 0x002fc80000010805 */
[----:B------:R1:W-:Y:S01]  /*24e80*/  MUFU.EX2 R99, R2 ;  /* 0x0000000200637308 */ /* 0x0003e20000000800 */
[----:B------:R-:W-:Y:S01]  /*24e90*/  F2FP.F16.F32.PACK_AB R11, R137, R138 ;  /* 0x0000008a890b723e */ /* 0x000fe200000000ff */
[----:B------:R-:W-:Y:S01]  /*24ea0*/  HMMA.16816.F32 R68, R12, R32, R68 ;  /* 0x000000200c44723c */ /* 0x000fe20000001844 */
[----:B-1----:R-:W-:-:S05]  /*24eb0*/  FFMA.FTZ R2, R116, R0, -R5 ;  /* 0x0000000074027223 */ /* 0x002fca0000010805 */
[----:B------:R1:W2:Y:S01]  /*24ec0*/  MUFU.EX2 R100, R2 ;  /* 0x0000000200647308 */ /* 0x0002a20000000800 */
[----:B------:R-:W-:Y:S01]  /*24ed0*/  HMMA.16816.F32 R72, R12, R16, R72 ;  /* 0x000000100c48723c */ /* 0x000fe20000001848 */
[----:B------:R-:W-:Y:S01]  /*24ee0*/  LDSM.16.MT88.4 R12, [R184+0xf000] ;  /* 0x00f00000b80c783b */ /* 0x000fe20000004200 */
[----:B------:R-:W-:-:S04]  /*24ef0*/  MOV R214, R102 ;  /* 0x0000006600d67202 */ /* 0x000fc80000000f00 */
[----:B------:R-:W-:Y:S01]  /*24f00*/  HMMA.16816.F32 R64, R8, R20, R64 ;  /* 0x000000140840723c */ /* 0x000fe20000001840 */
[----:B-1----:R-:W-:-:S04]  /*24f10*/  FFMA.FTZ R2, R236, R0, -R5 ;  /* 0x00000000ec027223 */ /* 0x002fc80000010805 */
[----:B------:R1:W-:Y:S01]  /*24f20*/  MUFU.EX2 R98, R2 ;  /* 0x0000000200627308 */ /* 0x0003e20000000800 */
[C---:B------:R-:W-:Y:S01]  /*24f30*/  HMMA.16816.F32 R32, R8.reuse, R22, R24 ;  /* 0x000000160820723c */ /* 0x040fe20000001818 */
[----:B------:R-:W4:Y:S05]  /*24f40*/  LDSM.16.MT88.4 R20, [R181+0xf000] ;  /* 0x00f00000b514783b */ /* 0x000f2a0000004200 */
[----:B------:R-:W-:Y:S01]  /*24f50*/  HMMA.16816.F32 R28, R8, R44, R60 ;  /* 0x0000002c081c723c */ /* 0x000fe2000000183c */
[----:B-1----:R-:W-:-:S05]  /*24f60*/  FFMA.FTZ R2, R118, R0, -R5 ;  /* 0x0000000076027223 */ /* 0x002fca0000010805 */
[C---:B------:R-:W-:Y:S01]  /*24f70*/  HMMA.16816.F32 R24, R8.reuse, R46, R56 ;  /* 0x0000002e0818723c */ /* 0x040fe20000001838 */
[----:B------:R-:W1:Y:S01]  /*24f80*/  LDSM.16.MT88.4 R44, [R182+0xf000] ;  /* 0x00f00000b62c783b */ /* 0x000e620000004200 */
[----:B------:R2:W4:Y:S04]  /*24f90*/  MUFU.EX2 R97, R2 ;  /* 0x0000000200617308 */ /* 0x0005280000000800 */
[----:B---3--:R-:W-:Y:S01]  /*24fa0*/  HMMA.16816.F32 R56, R8, R38, R40 ;  /* 0x000000260838723c */ /* 0x008fe20000001828 */
[----:B------:R-:W3:Y:S01]  /*24fb0*/  LDSM.16.MT88.4 R40, [R183+0xf000] ;  /* 0x00f00000b728783b */ /* 0x000ee20000004200 */
[----:B--2---:R-:W-:-:S04]  /*24fc0*/  FFMA.FTZ R2, R117, R0, -R3 ;  /* 0x0000000075027223 */ /* 0x004fc80000010803 */
[----:B------:R2:W-:Y:S01]  /*24fd0*/  MUFU.EX2 R102, R2 ;  /* 0x0000000200667308 */ /* 0x0005e20000000800 */
[----:B------:R-:W-:Y:S01]  /*24fe0*/  HMMA.16816.F32 R68, R8, R48, R68 ;  /* 0x000000300844723c */ /* 0x000fe20000001844 */
[----:B--2---:R-:W-:-:S06]  /*24ff0*/  FFMA.FTZ R2, R232, R0, -R3 ;  /* 0x00000000e8027223 */ /* 0x004fcc0000010803 */
[----:B------:R2:W-:Y:S01]  /*25000*/  MUFU.EX2 R101, R2 ;  /* 0x0000000200657308 */ /* 0x0005e20000000800 */
[C---:B------:R-:W-:Y:S01]  /*25010*/  HMMA.16816.F32 R60, R8.reuse, R50, R52 ;  /* 0x00000032083c723c */ /* 0x040fe20000001834 */
[----:B------:R-:W-:Y:S01]  /*25020*/  MOV R111, R93 ;  /* 0x0000005d006f7202 */ /* 0x000fe20000000f00 */
[----:B------:R-:W3:Y:S04]  /*25030*/  LDSM.16.MT88.4 R48, [R181+0xf800] ;  /* 0x00f80000b530783b */ /* 0x000ee80000004200 */
[----:B------:R-:W-:Y:S01]  /*25040*/  HMMA.16816.F32 R72, R8, R36, R72 ;  /* 0x000000240848723c */ /* 0x000fe20000001848 */
[----:B------:R-:W-:Y:S01]  /*25050*/  MOV R204, R92 ;  /* 0x0000005c00cc7202 */ /* 0x000fe20000000f00 */
[----:B------:R-:W-:Y:S01]  /*25060*/  LDSM.16.MT88.4 R8, [R182+0xf800] ;  /* 0x00f80000b608783b */ /* 0x000fe20000004200 */
[----:B--2---:R-:W-:-:S04]  /*25070*/  FFMA.FTZ R2, R119, R0, -R3 ;  /* 0x0000000077027223 */ /* 0x004fc80000010803 */
[----:B------:R2:W-:Y:S02]  /*25080*/  MUFU.EX2 R96, R2 ;  /* 0x0000000200607308 */ /* 0x0005e40000000800 */
[----:B--2---:R-:W-:-:S06]  /*25090*/  FFMA.FTZ R2, R234, R0, -R5 ;  /* 0x00000000ea027223 */ /* 0x004fcc0000010805 */
[----:B------:R2:W-:Y:S01]  /*250a0*/  MUFU.EX2 R95, R2 ;  /* 0x00000002005f7308 */ /* 0x0005e20000000800 */
[----:B------:R-:W-:Y:S02]  /*250b0*/  F2FP.F16.F32.PACK_AB R16, R100, R99 ;  /* 0x000000636410723e */ /* 0x000fe400000000ff */
[----:B------:R-:W-:Y:S01]  /*250c0*/  F2FP.F16.F32.PACK_AB R17, R126, R136 ;  /* 0x000000887e11723e */ /* 0x000fe200000000ff */
[----:B--2---:R-:W-:-:S04]  /*250d0*/  FFMA.FTZ R2, R121, R0, -R5 ;  /* 0x0000000079027223 */ /* 0x004fc80000010805 */
[----:B------:R2:W3:Y:S01]  /*250e0*/  MUFU.EX2 R93, R2 ;  /* 0x00000002005d7308 */ /* 0x0004e20000000800 */
[----:B----4-:R-:W-:Y:S02]  /*250f0*/  F2FP.F16.F32.PACK_AB R18, R97, R98 ;  /* 0x000000626112723e */ /* 0x010fe400000000ff */
[----:B------:R-:W-:Y:S01]  /*25100*/  F2FP.F16.F32.PACK_AB R19, R120, R124 ;  /* 0x0000007c7813723e */ /* 0x000fe200000000ff */
[----:B--2---:R-:W-:-:S04]  /*25110*/  FFMA.FTZ R2, R235, R0, -R5 ;  /* 0x00000000eb027223 */ /* 0x004fc80000010805 */
[----:B------:R2:W-:Y:S01]  /*25120*/  MUFU.EX2 R92, R2 ;  /* 0x00000002005c7308 */ /* 0x0005e20000000800 */
[----:B------:R-:W-:Y:S01]  /*25130*/  MOV R109, R94 ;  /* 0x0000005e006d7202 */ /* 0x000fe20000000f00 */
[----:B------:R-:W-:Y:S01]  /*25140*/  HMMA.16816.F32 R52, R16, R22, R32 ;  /* 0x000000161034723c */ /* 0x000fe20000001820 */
[----:B------:R-:W-:Y:S02]  /*25150*/  MOV R218, R82 ;  /* 0x0000005200da7202 */ /* 0x000fe40000000f00 */
[----:B------:R-:W-:Y:S01]  /*25160*/  MOV R82, R80 ;  /* 0x0000005000527202 */ /* 0x000fe20000000f00 */
[----:B--2---:R-:W-:-:S04]  /*25170*/  FFMA.FTZ R2, R123, R0, -R5 ;  /* 0x000000007b027223 */ /* 0x004fc80000010805 */
[----:B------:R2:W4:Y:S01]  /*25180*/  MUFU.EX2 R91, R2 ;  /* 0x00000002005b7308 */ /* 0x0005220000000800 */
[----:B------:R-:W-:Y:S01]  /*25190*/  HMMA.16816.F32 R36, R16, R12, R28 ;  /* 0x0000000c1024723c */ /* 0x000fe2000000181c */
[----:B------:R-:W-:-:S05]  /*251a0*/  MOV R80, R90 ;  /* 0x0000005a00507202 */ /* 0x000fca0000000f00 */
[----:B------:R-:W-:Y:S01]  /*251b0*/  HMMA.16816.F32 R32, R16, R14, R24 ;  /* 0x0000000e1020723c */ /* 0x000fe20000001818 */
[----:B--2---:R-:W-:-:S05]  /*251c0*/  FFMA.FTZ R2, R233, R0, -R3 ;  /* 0x00000000e9027223 */ /* 0x004fca0000010803 */
[C---:B------:R-:W-:Y:S01]  /*251d0*/  HMMA.16816.F32 R64, R16.reuse, R20, R64 ;  /* 0x000000141040723c */ /* 0x040fe20000001840 */
[----:B------:R-:W2:Y:S01]  /*251e0*/  LDSM.16.MT88.4 R20, [R184+0xf800] ;  /* 0x00f80000b814783b */ /* 0x000ea20000004200 */
[----:B------:R3:W-:Y:S04]  /*251f0*/  MUFU.EX2 R94, R2 ;  /* 0x00000002005e7308 */ /* 0x0007e80000000800 */
[C---:B-1----:R-:W-:Y:S06]  /*25200*/  HMMA.16816.F32 R28, R16.reuse, R44, R68 ;  /* 0x0000002c101c723c */ /* 0x042fec0000001844 */
[----:B------:R-:W-:Y:S01]  /*25210*/  HMMA.16816.F32 R24, R16, R46, R60 ;  /* 0x0000002e1018723c */ /* 0x000fe2000000183c */
[----:B---3--:R-:W-:-:S05]  /*25220*/  FFMA.FTZ R2, R125, R0, -R3 ;  /* 0x000000007d027223 */ /* 0x008fca0000010803 */
[C---:B------:R-:W-:Y:S01]  /*25230*/  HMMA.16816.F32 R72, R16.reuse, R40, R72 ;  /* 0x000000281048723c */ /* 0x040fe20000001848 */
[----:B------:R1:W-:Y:S05]  /*25240*/  MUFU.EX2 R90, R2 ;  /* 0x00000002005a7308 */ /* 0x0003ea0000000800 */
[----:B------:R-:W-:Y:S01]  /*25250*/  HMMA.16816.F32 R44, R16, R42, R56 ;  /* 0x0000002a102c723c */ /* 0x000fe20000001838 */
[----:B------:R-:W3:Y:S01]  /*25260*/  LDSM.16.MT88.4 R40, [R183+0xf800] ;  /* 0x00f80000b728783b */ /* 0x000ee20000004200 */
[----:B------:R-:W-:Y:S02]  /*25270*/  MOV R176, R89 ;  /* 0x0000005900b07202 */ /* 0x000fe40000000f00 */
[----:B------:R-:W-:Y:S01]  /*25280*/  MOV R222, R88 ;  /* 0x0000005800de7202 */ /* 0x000fe20000000f00 */
[----:B------:R-:W-:Y:S01]  /*25290*/  FFMA.FTZ R6, R196, R6, R217 ;  /* 0x00000006c4067223 */ /* 0x000fe200000100d9 */
[----:B------:R-:W-:Y:S01]  /*252a0*/  MOV R216, R87 ;  /* 0x0000005700d87202 */ /* 0x000fe20000000f00 */
[----:B------:R-:W-:Y:S01]  /*252b0*/  LDSM.16.MT88.4 R56, [R181+0x10000] ;  /* 0x01000000b538783b */ /* 0x000fe20000004200 */
[----:B-1----:R-:W-:Y:S01]  /*252c0*/  FFMA.FTZ R2, R237, R0, -R3 ;  /* 0x00000000ed027223 */ /* 0x002fe20000010803 */
[----:B------:R-:W-:-:S02]  /*252d0*/  MOV R178, R86 ;  /* 0x0000005600b27202 */ /* 0x000fc40000000f00 */
[----:B------:R-:W-:Y:S01]  /*252e0*/  LDSM.16.MT88.4 R16, [R182+0x10000] ;  /* 0x01000000b610783b */ /* 0x000fe20000004200 */
[----:B------:R1:W-:Y:S02]  /*252f0*/  MUFU.EX2 R89, R2 ;  /* 0x0000000200597308 */ /* 0x0003e40000000800 */
[----:B-1----:R-:W-:-:S06]  /*25300*/  FFMA.FTZ R2, R238, R0, -R5 ;  /* 0x00000000ee027223 */ /* 0x002fcc0000010805 */
[----:B------:R1:W-:Y:S01]  /*25310*/  MUFU.EX2 R88, R2 ;  /* 0x0000000200587308 */ /* 0x0003e20000000800 */
[----:B------:R-:W-:Y:S01]  /*25320*/  MOV R81, R85 ;  /* 0x0000005500517202 */ /* 0x000fe20000000f00 */
[----:B-1----:R-:W-:-:S06]  /*25330*/  FFMA.FTZ R2, R127, R0, -R5 ;  /* 0x000000007f027223 */ /* 0x002fcc0000010805 */
[----:B------:R1:W3:Y:S01]  /*25340*/  MUFU.EX2 R87, R2 ;  /* 0x0000000200577308 */ /* 0x0002e20000000800 */
[----:B------:R-:W-:Y:S01]  /*25350*/  MOV R210, R84 ;  /* 0x0000005400d27202 */ /* 0x000fe20000000f00 */
[----:B-1----:R-:W-:-:S06]  /*25360*/  FFMA.FTZ R2, R240, R0, -R5 ;  /* 0x00000000f0027223 */ /* 0x002fcc0000010805 */
[----:B------:R1:W-:Y:S01]  /*25370*/  MUFU.EX2 R86, R2 ;  /* 0x0000000200567308 */ /* 0x0003e20000000800 */
[----:B------:R-:W-:Y:S02]  /*25380*/  F2FP.F16.F32.PACK_AB R12, R93, R95 ;  /* 0x0000005f5d0c723e */ /* 0x000fe400000000ff */
[----:B------:R-:W-:Y:S02]  /*25390*/  F2FP.F16.F32.PACK_AB R13, R108, R110 ;  /* 0x0000006e6c0d723e */ /* 0x000fe400000000ff */
[----:B----4-:R-:W-:Y:S02]  /*253a0*/  F2FP.F16.F32.PACK_AB R14, R91, R92 ;  /* 0x0000005c5b0e723e */ /* 0x010fe400000000ff */
[----:B------:R-:W-:Y:S01]  /*253b0*/  F2FP.F16.F32.PACK_AB R15, R102, R107 ;  /* 0x0000006b660f723e */ /* 0x000fe200000000ff */
[----:B-1----:R-:W-:-:S04]  /*253c0*/  FFMA.FTZ R2, R172, R0, -R5 ;  /* 0x00000000ac027223 */ /* 0x002fc80000010805 */
[----:B------:R1:W4:Y:S01]  /*253d0*/  MUFU.EX2 R85, R2 ;  /* 0x0000000200557308 */ /* 0x0003220000000800 */
[----:B------:R-:W-:Y:S01]  /*253e0*/  FADD.FTZ R6, R109, R6 ;  /* 0x000000066d067221 */ /* 0x000fe20000010000 */
[----:B------:R-:W-:Y:S01]  /*253f0*/  MOV R109, R83 ;  /* 0x00000053006d7202 */ /* 0x000fe20000000f00 */
[----:B------:R-:W-:Y:S01]  /*25400*/  HMMA.16816.F32 R64, R12, R48, R64 ;  /* 0x000000300c40723c */ /* 0x000fe20000001840 */
[----:B-1----:R-:W-:-:S04]  /*25410*/  FFMA.FTZ R2, R173, R0, -R3 ;  /* 0x00000000ad027223 */ /* 0x002fc80000010803 */
[----:B------:R1:W-:Y:S01]  /*25420*/  MUFU.EX2 R84, R2 ;  /* 0x0000000200547308 */ /* 0x0003e20000000800 */
[C---:B------:R-:W-:Y:S06]  /*25430*/  HMMA.16816.F32 R60, R12.reuse, R50, R52 ;  /* 0x000000320c3c723c */ /* 0x040fec0000001834 */
[----:B--2---:R-:W-:Y:S01]  /*25440*/  HMMA.16816.F32 R52, R12, R20, R36 ;  /* 0x000000140c34723c */ /* 0x004fe20000001824 */
[----:B------:R-:W-:Y:S01]  /*25450*/  LDSM.16.MT88.4 R36, [R184+0x10000] ;  /* 0x01000000b824783b */ /* 0x000fe20000004200 */
[----:B-1----:R-:W-:Y:S01]  /*25460*/  FFMA.FTZ R2, R4, R7, R221 ;  /* 0x0000000704027223 */ /* 0x002fe200000100dd */
[----:B------:R-:W-:-:S03]  /*25470*/  FFMA.FTZ R4, R239, R0, -R3 ;  /* 0x00000000ef047223 */ /* 0x000fc60000010803 */
[----:B------:R-:W-:Y:S01]  /*25480*/  HMMA.16816.F32 R48, R12, R22, R32 ;  /* 0x000000160c30723c */ /* 0x000fe20000001820 */
[----:B------:R-:W-:Y:S01]  /*25490*/  FADD.FTZ R7, R241, R2 ;  /* 0x00000002f1077221 */ /* 0x000fe20000010000 */
[----:B------:R1:W-:Y:S01]  /*254a0*/  MUFU.EX2 R83, R4 ;  /* 0x0000000400537308 */ /* 0x0003e20000000800 */
[----:B------:R-:W-:-:S03]  /*254b0*/  FFMA.FTZ R2, R242, R0, -R5 ;  /* 0x00000000f2027223 */ /* 0x000fc60000010805 */
[C---:B------:R-:W-:Y:S01]  /*254c0*/  HMMA.16816.F32 R32, R12.reuse, R8, R28 ;  /* 0x000000080c20723c */ /* 0x040fe2000000181c */
[----:B------:R-:W-:Y:S05]  /*254d0*/  LDSM.16.MT88.4 R28, [R181+0x10800] ;  /* 0x01080000b51c783b */ /* 0x000fea0000004200 */
[----:B------:R-:W-:Y:S01]  /*254e0*/  HMMA.16816.F32 R24, R12, R10, R24 ;  /* 0x0000000a0c18723c */ /* 0x000fe20000001818 */
[----:B-1----:R-:W-:Y:S01]  /*254f0*/  FADD.FTZ R4, R222, R6 ;  /* 0x00000006de047221 */ /* 0x002fe20000010000 */
[----:B------:R-:W-:-:S04]  /*25500*/  MOV R222, R220 ;  /* 0x000000dc00de7202 */ /* 0x000fc80000000f00 */
[C---:B---3--:R-:W-:Y:S01]  /*25510*/  HMMA.16816.F32 R72, R12.reuse, R40, R72 ;  /* 0x000000280c48723c */ /* 0x048fe20000001848 */
[----:B------:R-:W-:Y:S02]  /*25520*/  MOV R220, R214 ;  /* 0x000000d600dc7202 */ /* 0x000fe40000000f00 */
[----:B------:R-:W-:Y:S02]  /*25530*/  MOV R214, R206 ;  /* 0x000000ce00d67202 */ /* 0x000fe40000000f00 */
[----:B------:R-:W-:Y:S01]  /*25540*/  MOV R206, R82 ;  /* 0x0000005200ce7202 */ /* 0x000fe20000000f00 */
[----:B------:R-:W-:Y:S01]  /*25550*/  HMMA.16816.F32 R20, R12, R42, R44 ;  /* 0x0000002a0c14723c */ /* 0x000fe2000000182c */
[----:B------:R-:W1:Y:S01]  /*25560*/  LDSM.16.MT88.4 R12, [R183+0x10000] ;  /* 0x01000000b70c783b */ /* 0x000e620000004200 */
[----:B------:R2:W-:Y:S01]  /*25570*/  MUFU.EX2 R82, R2 ;  /* 0x0000000200527308 */ /* 0x0005e20000000800 */
[----:B------:R-:W-:Y:S01]  /*25580*/  FADD.FTZ R6, R250, R7 ;  /* 0x00000007fa067221 */ /* 0x000fe20000010000 */
[----:B------:R-:W-:Y:S01]  /*25590*/  FADD.FTZ R4, R218, R4 ;  /* 0x00000004da047221 */ /* 0x000fe20000010000 */
[----:B------:R-:W-:-:S02]  /*255a0*/  MOV R218, R81 ;  /* 0x0000005100da7202 */ /* 0x000fc40000000f00 */
[----:B------:R-:W-:-:S04]  /*255b0*/  FADD.FTZ R6, R248, R6 ;  /* 0x00000006f8067221 */ /* 0x000fc80000010000 */
[----:B------:R-:W-:Y:S01]  /*255c0*/  FADD.FTZ R6, R245, R6 ;  /* 0x00000006f5067221 */ /* 0x000fe20000010000 */
[----:B--2---:R-:W-:-:S04]  /*255d0*/  FFMA.FTZ R2, R174, R0, -R5 ;  /* 0x00000000ae027223 */ /* 0x004fc80000010805 */
[----:B------:R2:W3:Y:S02]  /*255e0*/  MUFU.EX2 R81, R2 ;  /* 0x0000000200517308 */ /* 0x0004e40000000800 */
[----:B--2---:R-:W-:Y:S01]  /*255f0*/  FADD.FTZ R2, R109, R4 ;  /* 0x000000046d027221 */ /* 0x004fe20000010000 */
[----:B------:R-:W-:-:S03]  /*25600*/  FFMA.FTZ R4, R244, R0, -R5 ;  /* 0x00000000f4047223 */ /* 0x000fc60000010805 */
[----:B------:R-:W-:Y:S01]  /*25610*/  FADD.FTZ R2, R111, R2 ;  /* 0x000000026f027221 */ /* 0x000fe20000010000 */
[----:B------:R-:W-:Y:S02]  /*25620*/  MOV R111, R80 ;  /* 0x00000050006f7202 */ /* 0x000fe40000000f00 */
[----:B------:R2:W-:Y:S01]  /*25630*/  MUFU.EX2 R80, R4 ;  /* 0x0000000400507308 */ /* 0x0005e20000000800 */
[----:B------:R-:W-:-:S04]  /*25640*/  FADD.FTZ R2, R222, R2 ;  /* 0x00000002de027221 */ /* 0x000fc80000010000 */
[----:B------:R-:W-:Y:S01]  /*25650*/  FADD.FTZ R2, R218, R2 ;  /* 0x00000002da027221 */ /* 0x000fe20000010000 */
[----:B--2---:R-:W-:-:S04]  /*25660*/  FADD.FTZ R4, R243, R6 ;  /* 0x00000006f3047221 */ /* 0x004fc80000010000 */
[----:B------:R-:W-:Y:S01]  /*25670*/  FADD.FTZ R4, R223, R4 ;  /* 0x00000004df047221 */ /* 0x000fe20000010000 */
[----:B------:R-:W-:-:S03]  /*25680*/  FADD.FTZ R2, R212, R2 ;  /* 0x00000002d4027221 */ /* 0x000fc60000010000 */
[----:B------:R-:W-:Y:S01]  /*25690*/  FADD.FTZ R4, R219, R4 ;  /* 0x00000004db047221 */ /* 0x000fe20000010000 */
[----:B------:R-:W-:Y:S01]  /*256a0*/  MOV R222, R220 ;  /* 0x000000dc00de7202 */ /* 0x000fe20000000f00 */
[----:B------:R-:W-:Y:S02]  /*256b0*/  FFMA.FTZ R6, R175, R0, -R5 ;  /* 0x00000000af067223 */ /* 0x000fe40000010805 */
[----:B------:R-:W-:Y:S01]  /*256c0*/  FADD.FTZ R4, R168, R4 ;  /* 0x00000004a8047221 */ /* 0x000fe20000010000 */
[----:B------:R-:W-:Y:S01]  /*256d0*/  MOV R220, R204 ;  /* 0x000000cc00dc7202 */ /* 0x000fe20000000f00 */
[----:B------:R-:W-:Y:S01]  /*256e0*/  FADD.FTZ R2, R111, R2 ;  /* 0x000000026f027221 */ /* 0x000fe20000010000 */
[----:B------:R-:W-:Y:S01]  /*256f0*/  MOV R204, R210 ;  /* 0x000000d200cc7202 */ /* 0x000fe20000000f00 */
[----:B------:R-:W-:Y:S01]  /*25700*/  FADD.FTZ R4, R169, R4 ;  /* 0x00000004a9047221 */ /* 0x000fe20000010000 */
[----:B------:R-:W-:Y:S02]  /*25710*/  MOV R210, R79 ;  /* 0x0000004f00d27202 */ /* 0x000fe40000000f00 */
[----:B------:R2:W3:Y:S01]  /*25720*/  MUFU.EX2 R79, R6 ;  /* 0x00000006004f7308 */ /* 0x0004e20000000800 */
[----:B------:R-:W-:Y:S01]  /*25730*/  F2FP.F16.F32.PACK_AB R8, R87, R88 ;  /* 0x000000585708723e */ /* 0x000fe200000000ff */
[----:B------:R-:W-:Y:S01]  /*25740*/  FADD.FTZ R2, R222, R2 ;  /* 0x00000002de027221 */ /* 0x000fe20000010000 */
[----:B------:R-:W-:Y:S01]  /*25750*/  F2FP.F16.F32.PACK_AB R9, R96, R101 ;  /* 0x000000656009723e */ /* 0x000fe200000000ff */
[----:B------:R-:W-:Y:S01]  /*25760*/  FADD.FTZ R7, R167, R4 ;  /* 0x00000004a7077221 */ /* 0x000fe20000010000 */
[----:B----4-:R-:W-:-:S02]  /*25770*/  F2FP.F16.F32.PACK_AB R10, R85, R86 ;  /* 0x00000056550a723e */ /* 0x010fc400000000ff */
[----:B------:R-:W-:Y:S02]  /*25780*/  F2FP.F16.F32.PACK_AB R11, R90, R94 ;  /* 0x0000005e5a0b723e */ /* 0x000fe400000000ff */
[----:B------:R-:W-:Y:S02]  /*25790*/  MOV R212, R202 ;  /* 0x000000ca00d47202 */ /* 0x000fe40000000f00 */
[----:B------:R-:W-:Y:S01]  /*257a0*/  MOV R202, R78 ;  /* 0x0000004e00ca7202 */ /* 0x000fe20000000f00 */
[-CC-:B------:R-:W-:Y:S01]  /*257b0*/  FFMA.FTZ R4, R246, R0.reuse, -R3.reuse ;  /* 0x00000000f6047223 */ /* 0x180fe20000010803 */
[----:B--2---:R-:W-:-:S04]  /*257c0*/  FFMA.FTZ R6, R177, R0, -R3 ;  /* 0x00000000b1067223 */ /* 0x004fc80000010803 */
[----:B------:R2:W4:Y:S01]  /*257d0*/  MUFU.EX2 R78, R6 ;  /* 0x00000006004e7308 */ /* 0x0005220000000800 */
[----:B-1----:R-:W-:Y:S07]  /*257e0*/  HMMA.16816.F32 R44, R8, R12, R72 ;  /* 0x0000000c082c723c */ /* 0x002fee0000001848 */
[----:B------:R1:W-:Y:S01]  /*257f0*/  MUFU.EX2 R72, R4 ;  /* 0x0000000400487308 */ /* 0x0003e20000000800 */
[----:B--2---:R-:W-:Y:S01]  /*25800*/  FADD.FTZ R6, R220, R2 ;  /* 0x00000002dc067221 */ /* 0x004fe20000010000 */
[----:B------:R-:W-:-:S03]  /*25810*/  FADD.FTZ R2, R171, R7 ;  /* 0x00000007ab027221 */ /* 0x000fc60000010000 */
[----:B------:R-:W-:Y:S01]  /*25820*/  FADD.FTZ R6, R212, R6 ;  /* 0x00000006d4067221 */ /* 0x000fe20000010000 */
[----:B-1----:R-:W-:-:S03]  /*25830*/  FADD.FTZ R4, R165, R2 ;  /* 0x00000002a5047221 */ /* 0x002fc60000010000 */
        /* <DEDUP_REMOVED lines=13> */
[----:B------:R-:W-:Y:S01]  /*25910*/  FFMA.FTZ R4, R252, R0, -R3 ;  /* 0x00000000fc047223 */ /* 0x000fe20000010803 */
[----:B------:R-:W-:Y:S02]  /*25920*/  FADD.FTZ R6, R149, R6 ;  /* 0x0000000695067221 */ /* 0x000fe40000010000 */
[----:B------:R-:W-:Y:S01]  /*25930*/  FADD.FTZ R2, R201, R2 ;  /* 0x00000002c9027221 */ /* 0x000fe20000010000 */
[----:B------:R1:W-:Y:S01]  /*25940*/  MUFU.EX2 R71, R4 ;  /* 0x0000000400477308 */ /* 0x0003e20000000800 */
[----:B------:R-:W-:Y:S02]  /*25950*/  FADD.FTZ R6, R145, R6 ;  /* 0x0000000691067221 */ /* 0x000fe40000010000 */
[----:B------:R-:W-:Y:S02]  /*25960*/  FADD.FTZ R2, R200, R2 ;  /* 0x00000002c8027221 */ /* 0x000fe40000010000 */
[----:B------:R-:W-:-:S02]  /*25970*/  FADD.FTZ R6, R144, R6 ;  /* 0x0000000690067221 */ /* 0x000fc40000010000 */
[----:B------:R-:W-:Y:S02]  /*25980*/  FADD.FTZ R2, R251, R2 ;  /* 0x00000002fb027221 */ /* 0x000fe40000010000 */
[----:B------:R-:W-:Y:S01]  /*25990*/  FADD.FTZ R6, R143, R6 ;  /* 0x000000068f067221 */ /* 0x000fe20000010000 */
[----:B-1----:R-:W-:-:S04]  /*259a0*/  FFMA.FTZ R4, R206, R0, -R5 ;  /* 0x00000000ce047223 */ /* 0x002fc80000010805 */
[----:B------:R1:W-:Y:S01]  /*259b0*/  MUFU.EX2 R69, R4 ;  /* 0x0000000400457308 */ /* 0x0003e20000000800 */
[----:B------:R-:W-:Y:S01]  /*259c0*/  FADD.FTZ R2, R247, R2 ;  /* 0x00000002f7027221 */ /* 0x000fe20000010000 */
[----:B------:R-:W-:Y:S01]  /*259d0*/  FADD.FTZ R6, R142, R6 ;  /* 0x000000068e067221 */ /* 0x000fe20000010000 */
[----:B------:R-:W-:Y:S02]  /*259e0*/  HMMA.16816.F32 R60, R8, R58, R60 ;  /* 0x0000003a083c723c */ /* 0x000fe4000000183c */
[----:B------:R-:W-:Y:S01]  /*259f0*/  FADD.FTZ R2, R197, R2 ;  /* 0x00000002c5027221 */ /* 0x000fe20000010000 */
[----:B------:R-:W-:Y:S01]  /*25a00*/  FADD.FTZ R6, R135, R6 ;  /* 0x0000000687067221 */ /* 0x000fe20000010000 */
[----:B-1----:R-:W-:-:S04]  /*25a10*/  FFMA.FTZ R4, R205, R0, -R5 ;  /* 0x00000000cd047223 */ /* 0x002fc80000010805 */
[----:B------:R1:W2:Y:S01]  /*25a20*/  MUFU.EX2 R68, R4 ;  /* 0x0000000400447308 */ /* 0x0002a20000000800 */
[----:B------:R-:W-:Y:S01]  /*25a30*/  FADD.FTZ R2, R195, R2 ;  /* 0x00000002c3027221 */ /* 0x000fe20000010000 */
[----:B------:R-:W-:Y:S01]  /*25a40*/  FADD.FTZ R6, R134, R6 ;  /* 0x0000000686067221 */ /* 0x000fe20000010000 */
[----:B------:R-:W-:Y:S02]  /*25a50*/  HMMA.16816.F32 R52, R8, R36, R52 ;  /* 0x000000240834723c */ /* 0x000fe40000001834 */
[----:B------:R-:W-:Y:S01]  /*25a60*/  FADD.FTZ R2, R194, R2 ;  /* 0x00000002c2027221 */ /* 0x000fe20000010000 */
[----:B-1----:R-:W-:-:S04]  /*25a70*/  FFMA.FTZ R4, R176, R0, -R5 ;  /* 0x00000000b0047223 */ /* 0x002fc80000010805 */
[----:B------:R1:W-:Y:S01]  /*25a80*/  MUFU.EX2 R59, R4 ;  /* 0x00000004003b7308 */ /* 0x0003e20000000800 */
[----:B------:R-:W-:Y:S01]  /*25a90*/  HMMA.16816.F32 R48, R8, R38, R48 ;  /* 0x000000260830723c */ /* 0x000fe20000001830 */
[----:B------:R-:W-:-:S05]  /*25aa0*/  FADD.FTZ R6, R133, R6 ;  /* 0x0000000685067221 */ /* 0x000fca0000010000 */
[----:B------:R-:W-:Y:S01]  /*25ab0*/  HMMA.16816.F32 R64, R8, R56, R64 ;  /* 0x000000380840723c */ /* 0x000fe20000001840 */
[----:B-1----:R-:W-:-:S04]  /*25ac0*/  FFMA.FTZ R4, R207, R0, -R5 ;  /* 0x00000000cf047223 */ /* 0x002fc80000010805 */
[----:B------:R1:W-:Y:S01]  /*25ad0*/  MUFU.EX2 R58, R4 ;  /* 0x00000004003a7308 */ /* 0x0003e20000000800 */
[----:B------:R-:W-:Y:S01]  /*25ae0*/  HMMA.16816.F32 R40, R8, R16, R32 ;  /* 0x000000100828723c */ /* 0x000fe20000001820 */
[----:B------:R-:W-:-:S05]  /*25af0*/  FADD.FTZ R6, R132, R6 ;  /* 0x0000000684067221 */ /* 0x000fca0000010000 */
[----:B------:R-:W-:Y:S01]  /*25b00*/  HMMA.16816.F32 R36, R8, R18, R24 ;  /* 0x000000120824723c */ /* 0x000fe20000001818 */
[----:B------:R-:W2:Y:S01]  /*25b10*/  LDSM.16.MT88.4 R16, [R183+0x10800] ;  /* 0x01080000b710783b */ /* 0x000ea20000004200 */
[----:B-1----:R-:W-:Y:S01]  /*25b20*/  FFMA.FTZ R4, R209, R0, -R3 ;  /* 0x00000000d1047223 */ /* 0x002fe20000010803 */
[----:B------:R-:W-:-:S03]  /*25b30*/  FADD.FTZ R6, R129, R6 ;  /* 0x0000000681067221 */ /* 0x000fc60000010000 */
[----:B------:R-:W-:Y:S01]  /*25b40*/  HMMA.16816.F32 R32, R8, R14, R20 ;  /* 0x0000000e0820723c */ /* 0x000fe20000001814 */
[----:B------:R-:W1:Y:S01]  /*25b50*/  LDSM.16.MT88.4 R24, [R184+0x10800] ;  /* 0x01080000b818783b */ /* 0x000e620000004200 */
[----:B------:R4:W-:Y:S01]  /*25b60*/  MUFU.EX2 R57, R4 ;  /* 0x0000000400397308 */ /* 0x0009e20000000800 */
[--C-:B------:R-:W-:Y:S02]  /*25b70*/  FFMA.FTZ R7, R179, R0, -R3.reuse ;  /* 0x00000000b3077223 */ /* 0x100fe40000010803 */
[----:B------:R-:W1:Y:S02]  /*25b80*/  LDSM.16.MT88.4 R12, [R182+0x10800] ;  /* 0x01080000b60c783b */ /* 0x000e640000004200 */
[----:B---3--:R-:W-:Y:S02]  /*25b90*/  F2FP.F16.F32.PACK_AB R8, R81, R82 ;  /* 0x000000525108723e */ /* 0x008fe400000000ff */
[----:B------:R-:W-:Y:S01]  /*25ba0*/  F2FP.F16.F32.PACK_AB R9, R84, R89 ;  /* 0x000000595409723e */ /* 0x000fe200000000ff */
[----:B------:R-:W3:Y:S01]  /*25bb0*/  LDSM.16.MT88.4 R20, [R184+0x11000] ;  /* 0x01100000b814783b */ /* 0x000ee20000004200 */
[----:B----4-:R-:W-:Y:S01]  /*25bc0*/  FADD.FTZ R4, R170, R2 ;  /* 0x00000002aa047221 */ /* 0x010fe20000010000 */
[----:B------:R-:W-:-:S03]  /*25bd0*/  FFMA.FTZ R2, R208, R0, -R3 ;  /* 0x00000000d0027223 */ /* 0x000fc60000010803 */
[----:B------:R-:W-:Y:S01]  /*25be0*/  FADD.FTZ R4, R166, R4 ;  /* 0x00000004a6047221 */ /* 0x000fe20000010000 */
[----:B------:R4:W-:Y:S01]  /*25bf0*/  MUFU.EX2 R56, R2 ;  /* 0x0000000200387308 */ /* 0x0009e20000000800 */
[----:B------:R-:W-:Y:S01]  /*25c00*/  F2FP.F16.F32.PACK_AB R10, R79, R80 ;  /* 0x000000504f0a723e */ /* 0x000fe200000000ff */
[----:B------:R-:W-:Y:S01]  /*25c10*/  LDSM.16.MT88.4 R164, [R181+0x11800] ;  /* 0x01180000b5a4783b */ /* 0x000fe20000004200 */
[----:B----4-:R-:W-:Y:S01]  /*25c20*/  FADD.FTZ R2, R155, R4 ;  /* 0x000000049b027221 */ /* 0x010fe20000010000 */
        /* <DEDUP_REMOVED lines=11> */
[----:B------:R-:W-:Y:S01]  /*25ce0*/  F2FP.F16.F32.PACK_AB R11, R78, R83 ;  /* 0x000000534e0b723e */ /* 0x000fe200000000ff */
[----:B------:R-:W-:Y:S01]  /*25cf0*/  FFMA.FTZ R6, R249, R0, -R3 ;  /* 0x00000000f9067223 */ /* 0x000fe20000010803 */
[----:B------:R-:W-:Y:S01]  /*25d00*/  FADD.FTZ R2, R141, R2 ;  /* 0x000000028d027221 */ /* 0x000fe20000010000 */
[----:B------:R-:W-:Y:S01]  /*25d10*/  FADD.FTZ R4, R112, R4 ;  /* 0x0000000470047221 */ /* 0x000fe20000010000 */
[----:B------:R4:W3:Y:S01]  /*25d20*/  MUFU.EX2 R70, R7 ;  /* 0x0000000700467308 */ /* 0x0008e20000000800 */
[----:B------:R-:W-:Y:S01]  /*25d30*/  LDSM.16.MT88.4 R144, [R182+0x11800] ;  /* 0x01180000b690783b */ /* 0x000fe20000004200 */
[----:B------:R-:W-:Y:S01]  /*25d40*/  FADD.FTZ R2, R140, R2 ;  /* 0x000000028c027221 */ /* 0x000fe20000010000 */
[----:B------:R-:W-:Y:S01]  /*25d50*/  FADD.FTZ R4, R106, R4 ;  /* 0x000000046a047221 */ /* 0x000fe20000010000 */
[----:B------:R-:W-:Y:S02]  /*25d60*/  HMMA.16816.F32 R64, R8, R28, R64 ;  /* 0x0000001c0840723c */ /* 0x000fe40000001840 */
[----:B------:R-:W-:Y:S01]  /*25d70*/  FADD.FTZ R2, R139, R2 ;  /* 0x000000028b027221 */ /* 0x000fe20000010000 */
[----:B------:R-:W-:-:S03]  /*25d80*/  FADD.FTZ R4, R105, R4 ;  /* 0x0000000469047221 */ /* 0x000fc60000010000 */
[----:B------:R-:W-:Y:S01]  /*25d90*/  HMMA.16816.F32 R60, R8, R30, R60 ;  /* 0x0000001e083c723c */ /* 0x000fe2000000183c */
[----:B------:R-:W-:-:S05]  /*25da0*/  FADD.FTZ R2, R138, R2 ;  /* 0x000000028a027221 */ /* 0x000fca0000010000 */
[C---:B--2---:R-:W-:Y:S01]  /*25db0*/  HMMA.16816.F32 R28, R8.reuse, R18, R32 ;  /* 0x00000012081c723c */ /* 0x044fe20000001820 */
[----:B------:R2:W-:Y:S01]  /*25dc0*/  MUFU.EX2 R34, R6 ;  /* 0x0000000600227308 */ /* 0x0005e20000000800 */
[----:B------:R-:W-:Y:S01]  /*25dd0*/  FADD.FTZ R4, R104, R4 ;  /* 0x0000000468047221 */ /* 0x000fe20000010000 */
[----:B------:R-:W-:Y:S01]  /*25de0*/  FADD.FTZ R2, R137, R2 ;  /* 0x0000000289027221 */ /* 0x000fe20000010000 */
[-C--:B----4-:R-:W-:Y:S02]  /*25df0*/  FFMA.FTZ R7, R211, R0.reuse, -R3 ;  /* 0x00000000d3077223 */ /* 0x090fe40000010803 */
[----:B------:R-:W-:Y:S01]  /*25e00*/  FADD.FTZ R4, R103, R4 ;  /* 0x0000000467047221 */ /* 0x000fe20000010000 */
[----:B------:R-:W-:Y:S01]  /*25e10*/  FADD.FTZ R2, R136, R2 ;  /* 0x0000000288027221 */ /* 0x000fe20000010000 */
[-C--:B--2---:R-:W-:Y:S01]  /*25e20*/  FFMA.FTZ R6, R199, R0.reuse, -R5 ;  /* 0x00000000c7067223 */ /* 0x084fe20000010805 */
[-C--:B------:R-:W-:Y:S01]  /*25e30*/  FFMA.FTZ R3, R215, R0.reuse, -R3 ;  /* 0x00000000d7037223 */ /* 0x080fe20000010803 */
[C---:B-1----:R-:W-:Y:S06]  /*25e40*/  HMMA.16816.F32 R52, R8.reuse, R24, R52 ;  /* 0x000000180834723c */ /* 0x042fec0000001834 */
[C---:B------:R-:W-:Y:S01]  /*25e50*/  HMMA.16816.F32 R48, R8.reuse, R26, R48 ;  /* 0x0000001a0830723c */ /* 0x040fe20000001830 */
[----:B------:R1:W2:Y:S01]  /*25e60*/  MUFU.EX2 R33, R6 ;  /* 0x0000000600217308 */ /* 0x0002a20000000800 */
[----:B------:R-:W4:Y:S04]  /*25e70*/  LDSM.16.MT88.4 R24, [R181+0x11000] ;  /* 0x01100000b518783b */ /* 0x000f280000004200 */
[C---:B------:R-:W-:Y:S01]  /*25e80*/  HMMA.16816.F32 R44, R8.reuse, R16, R44 ;  /* 0x00000010082c723c */ /* 0x040fe2000000182c */
[----:B------:R-:W2:Y:S05]  /*25e90*/  LDSM.16.MT88.4 R16, [R182+0x11000] ;  /* 0x01100000b610783b */ /* 0x000eaa0000004200 */
[C---:B------:R-:W-:Y:S06]  /*25ea0*/  HMMA.16816.F32 R40, R8.reuse, R12, R40 ;  /* 0x0000000c0828723c */ /* 0x040fec0000001828 */
[----:B------:R-:W-:Y:S01]  /*25eb0*/  HMMA.16816.F32 R36, R8, R14, R36 ;  /* 0x0000000e0824723c */ /* 0x000fe20000001824 */
[-CC-:B-1----:R-:W-:Y:S01]  /*25ec0*/  FFMA.FTZ R6, R213, R0.reuse, -R5.reuse ;  /* 0x00000000d5067223 */ /* 0x182fe20000010805 */
[----:B------:R-:W1:Y:S03]  /*25ed0*/  LDSM.16.MT88.4 R12, [R183+0x11000] ;  /* 0x01100000b70c783b */ /* 0x000e660000004200 */
[----:B------:R3:W-:Y:S01]  /*25ee0*/  MUFU.EX2 R32, R6 ;  /* 0x0000000600207308 */ /* 0x0007e20000000800 */
[----:B------:R-:W1:Y:S01]  /*25ef0*/  LDSM.16.MT88.4 R136, [R184+0x11800] ;  /* 0x01180000b888783b */ /* 0x000e620000004200 */
[-CC-:B---3--:R-:W-:Y:S01]  /*25f00*/  FFMA.FTZ R6, R198, R0.reuse, -R5.reuse ;  /* 0x00000000c6067223 */ /* 0x188fe20000010805 */
        /* <DEDUP_REMOVED lines=25> */
[----:B------:R-:W-:Y:S02]  /*260a0*/  F2FP.F16.F32.PACK_AB R8, R68, R69 ;  /* 0x000000454408723e */ /* 0x000fe400000000ff */
[----:B------:R-:W-:Y:S01]  /*260b0*/  FADD.FTZ R2, R82, R2 ;  /* 0x0000000252027221 */ /* 0x000fe20000010000 */
[----:B------:R-:W-:Y:S02]  /*260c0*/  F2FP.F16.F32.PACK_AB R9, R70, R72 ;  /* 0x000000484609723e */ /* 0x000fe400000000ff */
[----:B------:R-:W-:Y:S02]  /*260d0*/  F2FP.F16.F32.PACK_AB R10, R58, R59 ;  /* 0x0000003b3a0a723e */ /* 0x000fe400000000ff */
[----:B------:R-:W-:Y:S01]  /*260e0*/  F2FP.F16.F32.PACK_AB R11, R57, R71 ;  /* 0x00000047390b723e */ /* 0x000fe200000000ff */
[----:B------:R-:W-:Y:S01]  /*260f0*/  FADD.FTZ R0, R84, R0 ;  /* 0x0000000054007221 */ /* 0x000fe20000010000 */
[----:B------:R-:W-:Y:S01]  /*26100*/  FADD.FTZ R2, R81, R2 ;  /* 0x0000000251027221 */ /* 0x000fe20000010000 */
[----:B------:R-:W3:Y:S02]  /*26110*/  MUFU.EX2 R35, R7 ;  /* 0x0000000700237308 */ /* 0x000ee40000000800 */
[----:B------:R-:W-:Y:S01]  /*26120*/  FADD.FTZ R0, R83, R0 ;  /* 0x0000000053007221 */ /* 0x000fe20000010000 */
[----:B------:R-:W-:Y:S01]  /*26130*/  FADD.FTZ R2, R80, R2 ;  /* 0x0000000250027221 */ /* 0x000fe20000010000 */
[----:B------:R-:W-:Y:S02]  /*26140*/  HMMA.16816.F32 R132, R8, R20, R52 ;  /* 0x000000140884723c */ /* 0x000fe40000001834 */
[----:B------:R-:W-:-:S02]  /*26150*/  FADD.FTZ R0, R78, R0 ;  /* 0x000000004e007221 */ /* 0x000fc40000010000 */
[----:B------:R-:W3:Y:S01]  /*26160*/  MUFU.EX2 R21, R6 ;  /* 0x0000000600157308 */ /* 0x000ee20000000800 */
[----:B------:R-:W-:Y:S01]  /*26170*/  FADD.FTZ R2, R79, R2 ;  /* 0x000000024f027221 */ /* 0x000fe20000010000 */
[----:B------:R-:W-:-:S06]  /*26180*/  FADD.FTZ R0, R72, R0 ;  /* 0x0000000048007221 */ /* 0x000fcc0000010000 */
[----:B------:R4:W-:Y:S01]  /*26190*/  MUFU.EX2 R20, R5 ;  /* 0x0000000500147308 */ /* 0x0009e20000000800 */
[----:B------:R-:W-:Y:S01]  /*261a0*/  FADD.FTZ R2, R69, R2 ;  /* 0x0000000245027221 */ /* 0x000fe20000010000 */
[----:B------:R-:W-:-:S03]  /*261b0*/  FADD.FTZ R0, R70, R0 ;  /* 0x0000000046007221 */ /* 0x000fc60000010000 */
[----:B------:R-:W-:Y:S01]  /*261c0*/  FADD.FTZ R2, R68, R2 ;  /* 0x0000000244027221 */ /* 0x000fe20000010000 */
[----:B----4-:R-:W4:Y:S01]  /*261d0*/  LDSM.16.MT88.4 R4, [R183+0x11800] ;  /* 0x01180000b704783b */ /* 0x010f220000004200 */
[----:B------:R-:W-:Y:S02]  /*261e0*/  FADD.FTZ R0, R71, R0 ;  /* 0x0000000047007221 */ /* 0x000fe40000010000 */
[----:B------:R-:W-:Y:S01]  /*261f0*/  FADD.FTZ R2, R59, R2 ;  /* 0x000000023b027221 */ /* 0x000fe20000010000 */
[----:B------:R-:W-:Y:S01]  /*26200*/  HMMA.16816.F32 R168, R8, R24, R64 ;  /* 0x0000001808a8723c */ /* 0x000fe20000001840 */
[----:B------:R-:W3:Y:S01]  /*26210*/  MUFU.EX2 R3, R3 ;  /* 0x0000000300037308 */ /* 0x000ee20000000800 */
[----:B------:R-:W-:Y:S01]  /*26220*/  FADD.FTZ R0, R57, R0 ;  /* 0x0000000039007221 */ /* 0x000fe20000010000 */
[----:B------:R-:W-:-:S03]  /*26230*/  FADD.FTZ R2, R58, R2 ;  /* 0x000000023a027221 */ /* 0x000fc60000010000 */
[----:B--2---:R-:W-:Y:S01]  /*26240*/  HMMA.16816.F32 R140, R8, R16, R40 ;  /* 0x00000010088c723c */ /* 0x004fe20000001828 */
[----:B------:R-:W-:-:S05]  /*26250*/  FADD.FTZ R0, R56, R0 ;  /* 0x0000000038007221 */ /* 0x000fca0000010000 */
[C---:B------:R-:W-:Y:S06]  /*26260*/  HMMA.16816.F32 R24, R8.reuse, R26, R60 ;  /* 0x0000001a0818723c */ /* 0x040fec000000183c */
[C---:B------:R-:W-:Y:S06]  /*26270*/  HMMA.16816.F32 R48, R8.reuse, R22, R48 ;  /* 0x000000160830723c */ /* 0x040fec0000001830 */
[C---:B------:R-:W-:Y:S06]  /*26280*/  HMMA.16816.F32 R16, R8.reuse, R18, R36 ;  /* 0x000000120810723c */ /* 0x040fec0000001824 */
[----:B-1----:R-:W-:Y:S01]  /*26290*/  HMMA.16816.F32 R44, R8, R12, R44 ;  /* 0x0000000c082c723c */ /* 0x002fe2000000182c */
[----:B------:R-:W-:-:S05]  /*262a0*/  FADD.FTZ R2, R33, R2 ;  /* 0x0000000221027221 */ /* 0x000fca0000010000 */
[----:B------:R-:W-:Y:S01]  /*262b0*/  HMMA.16816.F32 R28, R8, R14, R28 ;  /* 0x0000000e081c723c */ /* 0x000fe2000000181c */
[----:B---3--:R-:W-:Y:S01]  /*262c0*/  FADD.FTZ R0, R35, R0 ;  /* 0x0000000023007221 */ /* 0x008fe20000010000 */
[----:B------:R-:W-:-:S03]  /*262d0*/  FADD.FTZ R2, R32, R2 ;  /* 0x0000000220027221 */ /* 0x000fc60000010000 */
[----:B------:R-:W-:Y:S01]  /*262e0*/  FADD.FTZ R0, R34, R0 ;  /* 0x0000000022007221 */ /* 0x000fe20000010000 */
[----:B------:R-:W-:Y:S01]  /*262f0*/  FADD.FTZ R2, R21, R2 ;  /* 0x0000000215027221 */ /* 0x000fe20000010000 */
[----:B------:R-:W-:Y:S02]  /*26300*/  F2FP.F16.F32.PACK_AB R152, R32, R33 ;  /* 0x000000212098723e */ /* 0x000fe400000000ff */
[----:B------:R-:W-:Y:S01]  /*26310*/  F2FP.F16.F32.PACK_AB R153, R35, R56 ;  /* 0x000000382399723e */ /* 0x000fe200000000ff */
[C---:B------:R-:W-:Y:S01]  /*26320*/  FADD.FTZ R196, R3.reuse, R0 ;  /* 0x0000000003c47221 */ /* 0x040fe20000010000 */
[C---:B------:R-:W-:Y:S02]  /*26330*/  F2FP.F16.F32.PACK_AB R154, R20.reuse, R21 ;  /* 0x00000015149a723e */ /* 0x040fe400000000ff */
[----:B------:R-:W-:Y:S01]  /*26340*/  F2FP.F16.F32.PACK_AB R155, R3, R34 ;  /* 0x00000022039b723e */ /* 0x000fe200000000ff */
[----:B------:R-:W-:-:S05]  /*26350*/  FADD.FTZ R0, R20, R2 ;  /* 0x0000000214007221 */ /* 0x000fca0000010000 */
[----:B------:R2:W-:Y:S01]  /*26360*/  STL [R1+0xc], R0 ;  /* 0x00000c0001007387 */ /* 0x0005e20000100800 */
        /* <DEDUP_REMOVED lines=8> */
[----:B------:R-:W-:-:S02]  /*263f0*/  MOV R112, R77 ;  /* 0x0000004d00707202 */ /* 0x000fc40000000f00 */
[----:B--2---:R-:W-:-:S15]  /*26400*/  MOV R14, R76 ;  /* 0x0000004c000e7202 */ /* 0x004fde0000000f00 */
[----:B------:R-:W-:-:S06]  /*26410*/  NOP ;  /* 0x0000000000007918 */ /* 0x000fcc0000000000 */
.L_x_4277:
[----:B------:R-:W-:Y:S05]  /*26420*/  @!P3 BRA `(.L_x_4288) ;  /* 0x0000007c0058b947 */ /* 0x000fea0003800000 */
[----:B------:R-:W2:Y:S04]  /*26430*/  LDL R24, [R1+0x14] ;  /* 0x0000140001187983 */ /* 0x000ea80000100800 */
[----:B------:R-:W3:Y:S01]  /*26440*/  LDL R23, [R1+0x10] ;  /* 0x0000100001177983 */ /* 0x000ee20000100800 */
        /* <DEDUP_REMOVED lines=136> */
.L_x_4297:
[----:B------:R-:W2:Y:S01]  /*26cd0*/  LDL.LU R241, [R1+0x8] ;  /* 0x0000080001f17983 */ /* 0x000ea20000300800 */
        /* <DEDUP_REMOVED lines=81> */
.L_x_4290:
[----:B------:R-:W-:Y:S02]  /*271f0*/  R2UR UR4, R12 ;  /* 0x000000000c0472ca */ /* 0x000fe400000e0000 */
[----:B------:R-:W-:Y:S11]  /*27200*/  R2UR UR5, R13 ;  /* 0x000000000d0572ca */ /* 0x000ff600000e0000 */
[----:B------:R-:W-:Y:S02]  /*27210*/  @!UPT UIADD3 URZ, URZ, URZ, URZ ;  /* 0x0000003f3f3ff290 */ /* 0x000fe4000fffe03f */
[----:B------:R-:W3:Y:S02]  /*27220*/  LD.E R0, desc[UR4][R160.64+0x40] ;  /* 0x00004004a0007980 */ /* 0x000ee4000c101900 */
[----:B---3--:R-:W-:Y:S05]  /*27230*/  IMAD.U32 R0, R0, -0x100, RZ ;  /* 0xffffff0000007824 */ /* 0x008fea00078e00ff */
[----:B------:R-:W-:Y:S02]  /*27240*/  SHF.R.S32.HI R2, RZ, 0x1f, R0 ;  /* 0x0000001fff027819 */ /* 0x000fe40000011400 */
.L_x_4291:
[----:B------:R-:W-:Y:S05]  /*27250*/  BSYNC B0 ;  /* 0x0000000000007941 */ /* 0x000fea0003800000 */
.L_x_4289:
[----:B------:R-:W3:Y:S01]  /*27260*/  LDL R202, [R1+0x4] ;  /* 0x0000040001ca7983 */ /* 0x000ee20000100800 */
        /* <DEDUP_REMOVED lines=93> */
[-C--:B------:R-:W-:Y:S01]  /*27840*/  @!P0 LEA.HI.X R27, R5, R225.reuse, R8, 0x1, P1 ;  /* 0x000000e1051b8211 */ /* 0x080fe200008f0c08 */
        /* <DEDUP_REMOVED lines=18> */
[-C--:B------:R-:W-:Y:S02]  /*27970*/  @!P0 LEA.HI.X R23, R4, R225.reuse, R8, 0x1, P3 ;  /* 0x000000e104178211 */ /* 0x080fe400018f0c08 */
        /* <DEDUP_REMOVED lines=32> */
[-C--:B------:R-:W-:Y:S02]  /*27b80*/  @!P0 LEA.HI.X R17, R3, R225.reuse, R7, 0x1, P4 ;  /* 0x000000e103118211 */ /* 0x080fe400020f0c07 */
        /* <DEDUP_REMOVED lines=8> */
[CC--:B------:R-:W-:Y:S04]  /*27c10*/  @!P0 LEA R14, P3, R4.reuse, R224.reuse, 0x1 ;  /* 0x000000e0040e8211 */ /* 0x0c0fe800078608ff */
[-C--:B------:R-:W-:Y:S02]  /*27c20*/  @!P0 LEA.HI.X R15, R4, R225.reuse, R8, 0x1, P3 ;  /* 0x000000e1040f8211 */ /* 0x080fe400018f0c08 */
        /* <DEDUP_REMOVED lines=8> */
[-C--:B------:R-:W-:Y:S02]  /*27cb0*/  @!P0 LEA.HI.X R13, R5, R225.reuse, R9, 0x1, P2 ;  /* 0x000000e1050d8211 */ /* 0x080fe400010f0c09 */
[----:B------:R-:W-:Y:S01]  /*27cc0*/  @!P0 IADD3 R5, P3, R0, R40, RZ ;  /* 0x0000002800058210 */ /* 0x000fe20007f7e0ff */
[----:B------:R-:W-:Y:S01]  /*27cd0*/  @!P0 IMAD.X R11, R2, 0x1, R11, P1 ;  /* 0x00000001020b8824 */ /* 0x000fe200008e060b */
[-C--:B------:R-:W-:Y:S01]  /*27ce0*/  @!P0 LEA R10, P1, R6, R224.reuse, 0x1 ;  /* 0x000000e0060a8211 */ /* 0x080fe200078208ff */
        /* <DEDUP_REMOVED lines=8> */
[C---:B------:R-:W-:Y:S02]  /*27d70*/  @!P0 LEA R6, P3, R5.reuse, R224, 0x1 ;  /* 0x000000e005068211 */ /* 0x040fe400078608ff */
[C---:B------:R-:W-:Y:S01]  /*27d80*/  @!P0 IADD3 R32, P2, R0.reuse, R32, RZ ;  /* 0x0000002000208210 */ /* 0x040fe20007f5e0ff */
[----:B------:R-:W-:Y:S01]  /*27d90*/  @!PT LDS RZ, [RZ] ;  /* 0x00000000fffff984 */ /* 0x000fe20000000800 */
[----:B------:R-:W-:Y:S01]  /*27da0*/  @!PT LDS RZ, [RZ] ;  /* 0x00000000fffff984 */ /* 0x000fe20000000800 */
[----:B------:R-:W-:Y:S01]  /*27db0*/  @!PT LDS RZ, [RZ] ;  /* 0x00000000fffff984 */ /* 0x000fe20000000800 */
[----:B------:R-:W-:Y:S01]  /*27dc0*/  @!P0 LDGSTS.E.BYPASS.LTC128B.128 [R191+0xf800], desc[UR18][R10.64] ;  /* 0x0f8000000abf8fae */ /* 0x000fe2000b901d52 */
[-C--:B------:R-:W-:Y:S02]  /*27dd0*/  @!P0 LEA.HI.X R7, R5, R225.reuse, R34, 0x1, P3 ;  /* 0x000000e105078211 */ /* 0x080fe400018f0c22 */
[----:B------:R-:W-:Y:S01]  /*27de0*/  @!P0 IADD3 R33, P1, R0, R38, RZ ;  /* 0x0000002600218210 */ /* 0x000fe20007f3e0ff */
[----:B------:R-:W-:Y:S01]  /*27df0*/  @P0 STS.128 [R191+0x10000], RZ ;  /* 0x010000ffbf000388 */ /* 0x000fe20000000c00 */
[----:B------:R-:W-:Y:S01]  /*27e00*/  @!P0 IMAD.X R35, R2, 0x1, R35, P2 ;  /* 0x0000000102238824 */ /* 0x000fe200010e0623 */
[-C--:B------:R-:W-:Y:S02]  /*27e10*/  @!P0 LEA R4, P2, R32, R224.reuse, 0x1 ;  /* 0x000000e020048211 */ /* 0x080fe400078408ff */
[----:B------:R-:W-:Y:S01]  /*27e20*/  @!PT LDS RZ, [RZ] ;  /* 0x00000000fffff984 */ /* 0x000fe20000000800 */
[----:B------:R-:W-:Y:S01]  /*27e30*/  @!PT LDS RZ, [RZ] ;  /* 0x00000000fffff984 */ /* 0x000fe20000000800 */
[----:B------:R-:W-:Y:S01]  /*27e40*/  @!PT LDS RZ, [RZ] ;  /* 0x00000000fffff984 */ /* 0x000fe20000000800 */
[----:B------:R1:W-:Y:S01]  /*27e50*/  @!P0 LDGSTS.E.BYPASS.LTC128B.128 [R191+0x10000], desc[UR16][R8.64] ;  /* 0x1000000008bf8fae */ /* 0x0003e2000b901d50 */
[----:B------:R-:W-:Y:S01]  /*27e60*/  @!P0 IMAD.X R0, R2, 0x1, R36, P1 ;  /* 0x0000000102008824 */ /* 0x000fe200008e0624 */
[-C--:B------:R-:W-:Y:S02]  /*27e70*/  @!P0 LEA.HI.X R5, R32, R225.reuse, R35, 0x1, P2 ;  /* 0x000000e120058211 */ /* 0x080fe400010f0c23 */
        /* <DEDUP_REMOVED lines=308> */
.L_x_4295:
[----:B------:R-:W2:Y:S02]  /*291c0*/  LD.E R0, desc[UR4][R160.64+0x38] ;  /* 0x00003804a0007980 */ /* 0x000ea4000c101900 */
[----:B--2---:R-:W-:Y:S04]  /*291d0*/  LEA R0, -R0, RZ, 0x8 ;  /* 0x000000ff00007211 */ /* 0x004fe800078e41ff */
[----:B------:R-:W-:Y:S02]  /*291e0*/  SHF.R.S32.HI R2, RZ, 0x1f, R0 ;  /* 0x0000001fff027819 */ /* 0x000fe40000011400 */
.L_x_4296:
[----:B------:R-:W-:Y:S05]  /*291f0*/  BSYNC B0 ;  /* 0x0000000000007941 */ /* 0x000fea0003800000 */
.L_x_4294:
        /* <DEDUP_REMOVED lines=176> */
.L_x_4293:
[----:B------:R-:W-:Y:S05]  /*29d00*/  BSYNC B1 ;  /* 0x0000000000017941 */ /* 0x000fea0003800000 */
.L_x_4292:
[----:B------:R-:W2:Y:S01]  /*29d10*/  S2R R0, SR_TID.X ;  /* 0x0000000000007919 */ /* 0x000ea20000002100 */
[----:B-1----:R-:W3:Y:S01]  /*29d20*/  LD.E R3, desc[UR4][R160.64+0xdc] ;  /* 0x0000dc04a0037980 */ /* 0x002ee2000c101900 */
[----:B--2---:R-:W-:Y:S04]  /*29d30*/  SHF.L.U32 R0, R0, 0x1, RZ ;  /* 0x0000000100007819 */ /* 0x004fe800000006ff */
[----:B------:R-:W-:Y:S04]  /*29d40*/  LOP3.LUT R0, R0, 0x6, RZ, 0xc0, !PT ;  /* 0x0000000600007812 */ /* 0x000fe800078ec0ff */
[----:B------:R-:W-:Y:S04]  /*29d50*/  LEA R0, R241, R0, 0x8 ;  /* 0x00000000f1007211 */ /* 0x000fe800078e40ff */
        /* <DEDUP_REMOVED lines=335> */
[----:B------:R-:W2:Y:S01]  /*2b250*/  LDL.LU R118, [R1+0xc] ;  /* 0x00000c0001767983 */ /* 0x000ea20000300800 */
        /* <DEDUP_REMOVED lines=10> */
[----:B------:R-:W4:Y:S01]  /*2b300*/  MUFU.EX2 R173, R173 ;  /* 0x000000ad00ad7308 */ /* 0x000f220000000800 */
[C---:B-1----:R-:W-:Y:S01]  /*2b310*/  FMUL.FTZ R6, R0.reuse, R170 ;  /* 0x000000aa00067220 */ /* 0x042fe20000410000 */
[C---:B------:R-:W-:Y:S01]  /*2b320*/  FMUL.FTZ R10, R0.reuse, R166 ;  /* 0x000000a6000a7220 */ /* 0x040fe20000410000 */
[C---:B------:R-:W-:Y:S01]  /*2b330*/  FMUL.FTZ R11, R0.reuse, R167 ;  /* 0x000000a7000b7220 */ /* 0x040fe20000410000 */
[C---:B------:R-:W-:Y:S01]  /*2b340*/  FMUL.FTZ R134, R0.reuse, R134 ;  /* 0x0000008600867220 */ /* 0x040fe20000410000 */
[C---:B------:R-:W-:Y:S01]  /*2b350*/  FMUL.FTZ R135, R0.reuse, R135 ;  /* 0x0000008700877220 */ /* 0x040fe20000410000 */
[C---:B------:R-:W-:Y:S01]  /*2b360*/  FMUL.FTZ R138, R0.reuse, R138 ;  /* 0x0000008a008a7220 */ /* 0x040fe20000410000 */
[C---:B------:R-:W-:Y:S03]  /*2b370*/  FMUL.FTZ R139, R0.reuse, R139 ;  /* 0x0000008b008b7220 */ /* 0x040fe60000410000 */
[----:B------:R-:W1:Y:S01]  /*2b380*/  MUFU.EX2 R175, R175 ;  /* 0x000000af00af7308 */ /* 0x000e620000000800 */
[C---:B---3--:R-:W-:Y:S01]  /*2b390*/  FMUL.FTZ R7, R0.reuse, R171 ;  /* 0x000000ab00077220 */ /* 0x048fe20000410000 */
        /* <DEDUP_REMOVED lines=9> */
[----:B----4-:R-:W-:Y:S01]  /*2b430*/  FFMA.FTZ R0, R0, R196, R173 ;  /* 0x000000c400007223 */ /* 0x010fe200000100ad */
[--C-:B------:R-:W-:Y:S01]  /*2b440*/  FFMA.FTZ R176, R18, R3, -R156.reuse ;  /* 0x0000000312b07223 */ /* 0x100fe2000001089c */
[C---:B------:R-:W-:Y:S01]  /*2b450*/  F2FP.F16.F32.PACK_AB R173, R14.reuse, R173 ;  /* 0x000000ad0ead723e */ /* 0x040fe200000000ff */
[-C--:B------:R-:W-:Y:S01]  /*2b460*/  FFMA.FTZ R174, R15, R3.reuse, -R156 ;  /* 0x000000030fae7223 */ /* 0x080fe2000001089c */
[----:B------:R-:W-:Y:S03]  /*2b470*/  FADD.FTZ R18, R14, R0 ;  /* 0x000000000e127221 */ /* 0x000fe60000010000 */
[----:B------:R-:W3:Y:S01]  /*2b480*/  MUFU.EX2 R15, R172 ;  /* 0x000000ac000f7308 */ /* 0x000ee20000000800 */
[----:B------:R-:W-:Y:S01]  /*2b490*/  FMNMX.FTZ R14, R4, R162, !PT ;  /* 0x000000a2040e7209 */ /* 0x000fe20007810000 */
[-C--:B------:R-:W-:Y:S01]  /*2b4a0*/  FFMA.FTZ R206, R51, R3.reuse, -R156 ;  /* 0x0000000333ce7223 */ /* 0x080fe2000001089c */
[----:B-1----:R-:W-:Y:S01]  /*2b4b0*/  FADD.FTZ R18, R175, R18 ;  /* 0x00000012af127221 */ /* 0x002fe20000010000 */
[-CC-:B------:R-:W-:Y:S01]  /*2b4c0*/  FFMA.FTZ R245, R114, R3.reuse, -R156.reuse ;  /* 0x0000000372f57223 */ /* 0x180fe2000001089c */
[----:B------:R-:W-:Y:S01]  /*2b4d0*/  FMNMX.FTZ R14, R5, R14, !PT ;  /* 0x0000000e050e7209 */ /* 0x000fe20007810000 */
[--C-:B------:R-:W-:Y:S01]  /*2b4e0*/  FFMA.FTZ R246, R115, R3, -R156.reuse ;  /* 0x0000000373f67223 */ /* 0x100fe2000001089c */
[----:B------:R-:W-:Y:S03]  /*2b4f0*/  MOV R115, R197 ;  /* 0x000000c500737202 */ /* 0x000fe60000000f00 */
        /* <DEDUP_REMOVED lines=10> */
[C---:B---3--:R-:W-:Y:S01]  /*2b5a0*/  FADD.FTZ R18, R15.reuse, R18 ;  /* 0x000000120f127221 */ /* 0x048fe20000010000 */
        /* <DEDUP_REMOVED lines=16> */
[--C-:B------:R-:W-:Y:S01]  /*2b6b0*/  FFMA.FTZ R236, R95, R3, -R156.reuse ;  /* 0x000000035fec7223 */ /* 0x100fe2000001089c */
[----:B------:R-:W-:Y:S01]  /*2b6c0*/  MOV R103, R241 ;  /* 0x000000f100677202 */ /* 0x000fe20000000f00 */
[-CC-:B------:R-:W-:Y:S01]  /*2b6d0*/  FFMA.FTZ R234, R91, R3.reuse, -R156.reuse ;  /* 0x000000035bea7223 */ /* 0x180fe2000001089c */
[----:B------:R-:W-:Y:S01]  /*2b6e0*/  FMNMX.FTZ R14, R21, R14, !PT ;  /* 0x0000000e150e7209 */ /* 0x000fe20007810000 */
[-CC-:B------:R-:W-:Y:S03]  /*2b6f0*/  FFMA.FTZ R243, R110, R3.reuse, -R156.reuse ;  /* 0x000000036ef37223 */ /* 0x180fe6000001089c */
[----:B------:R-:W-:Y:S01]  /*2b700*/  MUFU.EX2 R26, R194 ;  /* 0x000000c2001a7308 */ /* 0x000fe20000000800 */
[-CC-:B------:R-:W-:Y:S01]  /*2b710*/  FFMA.FTZ R248, R119, R3.reuse, -R156.reuse ;  /* 0x0000000377f87223 */ /* 0x180fe2000001089c */
[----:B------:R-:W-:Y:S01]  /*2b720*/  FMNMX.FTZ R14, R24, R14, !PT ;  /* 0x0000000e180e7209 */ /* 0x000fe20007810000 */
[-CC-:B------:R-:W-:Y:S01]  /*2b730*/  FFMA.FTZ R207, R50, R3.reuse, -R156.reuse ;  /* 0x0000000332cf7223 */ /* 0x180fe2000001089c */
[-CC-:B------:R-:W-:Y:S01]  /*2b740*/  FFMA.FTZ R212, R55, R3.reuse, -R156.reuse ;  /* 0x0000000337d47223 */ /* 0x180fe2000001089c */
        /* <DEDUP_REMOVED lines=38> */
[-C--:B------:R-:W-:Y:S03]  /*2b9b0*/  FFMA.FTZ R156, R131, R3.reuse, -R156 ;  /* 0x00000003839c7223 */ /* 0x080fe6000001089c */
[----:B------:R-:W-:Y:S04]  /*2b9c0*/  FMNMX.FTZ R14, R45, R14, !PT ;  /* 0x0000000e2d0e7209 */ /* 0x000fe80007810000 */
        /* <DEDUP_REMOVED lines=85> */
[----:B------:R4:W5:Y:S01]  /*2bf20*/  MUFU.EX2 R114, R5 ;  /* 0x0000000500727308 */ /* 0x0009620000000800 */
        /* <DEDUP_REMOVED lines=8> */
[----:B---3--:R-:W-:Y:S01]  /*2bfb0*/  FADD.FTZ R4, R177, R18 ;  /* 0x00000012b1047221 */ /* 0x008fe20000010000 */
[C---:B------:R-:W-:Y:S01]  /*2bfc0*/  FMUL.FTZ R145, R0.reuse, R145 ;  /* 0x0000009100917220 */ /* 0x040fe20000410000 */
[C---:B------:R-:W-:Y:S01]  /*2bfd0*/  FMUL.FTZ R148, R0.reuse, R148 ;  /* 0x0000009400947220 */ /* 0x040fe20000410000 */
[C---:B------:R-:W-:Y:S01]  /*2bfe0*/  FMUL.FTZ R149, R0.reuse, R149 ;  /* 0x0000009500957220 */ /* 0x040fe20000410000 */
[----:B------:R-:W-:Y:S01]  /*2bff0*/  FADD.FTZ R42, R15, R4 ;  /* 0x000000040f2a7221 */ /* 0x000fe20000010000 */
[C---:B------:R-:W-:Y:S01]  /*2c000*/  FMUL.FTZ R4, R0.reuse, R168 ;  /* 0x000000a800047220 */ /* 0x040fe20000410000 */
[C---:B------:R-:W-:Y:S03]  /*2c010*/  FMUL.FTZ R152, R0.reuse, R152 ;  /* 0x0000009800987220 */ /* 0x040fe60000410000 */
[----:B------:R3:W2:Y:S01]  /*2c020*/  MUFU.EX2 R196, R9 ;  /* 0x0000000900c47308 */ /* 0x0006a20000000800 */
[----:B----4-:R-:W-:Y:S01]  /*2c030*/  FMUL.FTZ R5, R0, R169 ;  /* 0x000000a900057220 */ /* 0x010fe20000410000 */
[----:B-----5:R-:W-:Y:S01]  /*2c040*/  F2FP.F16.F32.PACK_AB R172, R114, R51 ;  /* 0x0000003372ac723e */ /* 0x020fe200000000ff */
[----:B------:R-:W4:Y:S01]  /*2c050*/  LDSM.16.MT88.4 R168, [R181+0xa000] ;  /* 0x00a00000b5a8783b */ /* 0x000f220000004200 */
[----:B------:R-:W-:Y:S01]  /*2c060*/  FMUL.FTZ R153, R0, R153 ;  /* 0x0000009900997220 */ /* 0x000fe20000410000 */
[-CC-:B------:R-:W-:Y:S01]  /*2c070*/  FFMA.FTZ R12, R12, R3.reuse, -R46.reuse ;  /* 0x000000030c0c7223 */ /* 0x180fe2000001082e */
[--C-:B------:R-:W-:Y:S01]  /*2c080*/  FFMA.FTZ R13, R13, R3, -R46.reuse ;  /* 0x000000030d0d7223 */ /* 0x100fe2000001082e */
[----:B------:R-:W-:Y:S03]  /*2c090*/  F2FP.F16.F32.PACK_AB R177, R15, R177 ;  /* 0x000000b10fb1723e */ /* 0x000fe600000000ff */
        /* <DEDUP_REMOVED lines=8> */
[----:B------:R1:W5:Y:S01]  /*2c120*/  MUFU.EX2 R127, R17 ;  /* 0x00000011007f7308 */ /* 0x0003620000000800 */
[----:B---3--:R-:W-:Y:S01]  /*2c130*/  FMUL.FTZ R9, R0, R165 ;  /* 0x000000a500097220 */ /* 0x008fe20000410000 */
[----:B--2---:R-:W-:Y:S01]  /*2c140*/  F2FP.F16.F32.PACK_AB R174, R196, R197 ;  /* 0x000000c5c4ae723e */ /* 0x004fe200000000ff */
        /* <DEDUP_REMOVED lines=12> */
[--C-:B------:R-:W-:Y:S03]  /*2c210*/  FFMA.FTZ R105, R105, R3, -R46.reuse ;  /* 0x0000000369697223 */ /* 0x100fe6000001082e */
[----:B------:R3:W-:Y:S01]  /*2c220*/  MUFU.EX2 R122, R21 ;  /* 0x00000015007a7308 */ /* 0x0007e20000000800 */
[----:B-1----:R-:W-:Y:S01]  /*2c230*/  LDSM.16.MT88.4 R16, [R184+0xa800] ;  /* 0x00a80000b810783b */ /* 0x002fe20000004200 */
[----:B-----5:R-:W-:Y:S01]  /*2c240*/  F2FP.F16.F32.PACK_AB R178, R127, R123 ;  /* 0x0000007b7fb2723e */ /* 0x020fe200000000ff */
        /* <DEDUP_REMOVED lines=8> */
[C---:B----4-:R-:W-:Y:S07]  /*2c2d0*/  HMMA.16816.F32 R4, R172.reuse, R168, R4 ;  /* 0x000000a8ac04723c */ /* 0x050fee0000001804 */
[----:B------:R-:W-:Y:S01]  /*2c2e0*/  MUFU.EX2 R162, R25 ;  /* 0x0000001900a27308 */ /* 0x000fe20000000800 */
[C---:B------:R-:W-:Y:S01]  /*2c2f0*/  HMMA.16816.F32 R8, R172.reuse, R170, R8 ;  /* 0x000000aaac08723c */ /* 0x040fe20000001808 */
[----:B---3--:R-:W-:Y:S02]  /*2c300*/  LDSM.16.MT88.4 R20, [R184+0xb000] ;  /* 0x00b00000b814783b */ /* 0x008fe40000004200 */
        /* <DEDUP_REMOVED lines=10> */
[--C-:B------:R-:W-:Y:S01]  /*2c3b0*/  FFMA.FTZ R80, R80, R3, -R46.reuse ;  /* 0x0000000350507223 */ /* 0x100fe2000001082e */
[----:B------:R-:W-:Y:S05]  /*2c3c0*/  MOV R169, R115 ;  /* 0x0000007300a97202 */ /* 0x000fea0000000f00 */
[----:B------:R-:W-:Y:S02]  /*2c3d0*/  MUFU.EX2 R119, R37 ;  /* 0x0000002500777308 */ /* 0x000fe40000000800 */
[----:B------:R-:W-:Y:S02]  /*2c3e0*/  MOV R168, R103 ;  /* 0x0000006700a87202 */ /* 0x000fe40000000f00 */
[----:B------:R-:W-:Y:S01]  /*2c3f0*/  MOV R171, R95 ;  /* 0x0000005f00ab7202 */ /* 0x000fe20000000f00 */
        /* <DEDUP_REMOVED lines=17> */
[----:B------:R-:W-:Y:S04]  /*2c510*/  FFMA.FTZ R46, R129, R3, -R46 ;  /* 0x00000003812e7223 */ /* 0x000fe8000001082e */
[----:B------:R-:W-:Y:S01]  /*2c520*/  MUFU.EX2 R40, R209 ;  /* 0x000000d100287308 */ /* 0x000fe20000000800 */
[----:B--2---:R-:W-:Y:S09]  /*2c530*/  F2FP.F16.F32.PACK_AB R179, R27, R15 ;  /* 0x0000000f1bb3723e */ /* 0x004ff200000000ff */
        /* <DEDUP_REMOVED lines=13> */
[----:B------:R2:W-:Y:S02]  /*2c610*/  MUFU.EX2 R59, R12 ;  /* 0x0000000c003b7308 */ /* 0x0005e40000000800 */
[----:B------:R-:W-:Y:S08]  /*2c620*/  MOV R175, R168 ;  /* 0x000000a800af7202 */ /* 0x000ff00000000f00 */
[----:B------:R-:W3:Y:S01]  /*2c630*/  MUFU.EX2 R63, R13 ;  /* 0x0000000d003f7308 */ /* 0x000ee20000000800 */
[----:B------:R-:W-:Y:S04]  /*2c640*/  MOV R174, R169 ;  /* 0x000000a900ae7202 */ /* 0x000fe80000000f00 */
[----:B------:R-:W-:Y:S05]  /*2c650*/  ISETP.GT.AND P0, PT, R175, R174, PT ;  /* 0x000000aeaf00720c */ /* 0x000fea0003f04270 */
[----:B------:R-:W4:Y:S01]  /*2c660*/  MUFU.EX2 R13, R195 ;  /* 0x000000c3000d7308 */ /* 0x000f220000000800 */
[----:B--2---:R-:W-:Y:S04]  /*2c670*/  FADD.FTZ R12, R15, R42 ;  /* 0x0000002a0f0c7221 */ /* 0x004fe80000010000 */
[----:B------:R-:W-:Y:S05]  /*2c680*/  FADD.FTZ R12, R27, R12 ;  /* 0x0000000c1b0c7221 */ /* 0x000fea0000010000 */
[----:B------:R-:W2:Y:S01]  /*2c690*/  MUFU.EX2 R42, R205 ;  /* 0x000000cd002a7308 */ /* 0x000ea20000000800 */
        /* <DEDUP_REMOVED lines=15> */
[----:B------:R-:W-:Y:S03]  /*2c790*/  MUFU.EX2 R88, R88 ;  /* 0x0000005800587308 */ /* 0x000fe60000000800 */
[----:B------:R-:W-:Y:S07]  /*2c7a0*/  FADD.FTZ R12, R35, R12 ;  /* 0x0000000c230c7221 */ /* 0x000fee0000010000 */
        /* <DEDUP_REMOVED lines=18> */
[----:B------:R-:W-:Y:S01]  /*2c8d0*/  FFMA.FTZ R13, R0, R118, R51 ;  /* 0x00000076000d7223 */ /* 0x000fe20000010033 */
[----:B------:R-:W-:Y:S01]  /*2c8e0*/  F2FP.F16.F32.PACK_AB R19, R31, R30 ;  /* 0x0000001e1f13723e */ /* 0x000fe200000000ff */
[----:B------:R-:W-:Y:S01]  /*2c8f0*/  LDSM.16.MT88.4 R24, [R181+0xc800] ;  /* 0x00c80000b518783b */ /* 0x000fe20000004200 */
[----:B------:R-:W-:Y:S01]  /*2c900*/  F2FP.F16.F32.PACK_AB R16, R122, R54 ;  /* 0x000000367a10723e */ /* 0x000fe200000000ff */
[----:B------:R-:W-:Y:S01]  /*2c910*/  FADD.FTZ R0, R38, R12 ;  /* 0x0000000c26007221 */ /* 0x000fe20000010000 */
[----:B------:R-:W-:Y:S02]  /*2c920*/  F2FP.F16.F32.PACK_AB R18, R162, R131 ;  /* 0x00000083a212723e */ /* 0x000fe400000000ff */
[----:B------:R-:W-:Y:S01]  /*2c930*/  MUFU.EX2 R52, R241 ;  /* 0x000000f100347308 */ /* 0x000fe20000000800 */
[----:B------:R-:W-:Y:S01]  /*2c940*/  FADD.FTZ R15, R39, R0 ;  /* 0x00000000270f7221 */ /* 0x000fe20000010000 */
[----:B------:R-:W-:Y:S03]  /*2c950*/  FADD.FTZ R0, R114, R13 ;  /* 0x0000000d72007221 */ /* 0x000fe60000010000 */
[C---:B------:R-:W-:Y:S05]  /*2c960*/  HMMA.16816.F32 R4, R16.reuse, R164, R4 ;  /* 0x000000a41004723c */ /* 0x040fea0000001804 */
[----:B------:R1:W3:Y:S01]  /*2c970*/  MUFU.EX2 R164, R29 ;  /* 0x0000001d00a47308 */ /* 0x0002e20000000800 */
[----:B------:R-:W-:Y:S01]  /*2c980*/  FADD.FTZ R0, R197, R0 ;  /* 0x00000000c5007221 */ /* 0x000fe20000010000 */
[C---:B------:R-:W-:Y:S08]  /*2c990*/  HMMA.16816.F32 R8, R16.reuse, R166, R8 ;  /* 0x000000a61008723c */ /* 0x040ff00000001808 */
[----:B------:R-:W4:Y:S03]  /*2c9a0*/  MUFU.EX2 R166, R32 ;  /* 0x0000002000a67308 */ /* 0x000f260000000800 */
[----:B------:R-:W-:Y:S01]  /*2c9b0*/  FADD.FTZ R12, R196, R0 ;  /* 0x00000000c40c7221 */ /* 0x000fe20000010000 */
[C---:B------:R-:W-:Y:S03]  /*2c9c0*/  HMMA.16816.F32 R132, R16.reuse, R20, R132 ;  /* 0x000000141084723c */ /* 0x040fe60000001884 */
[----:B--2---:R-:W-:Y:S03]  /*2c9d0*/  FADD.FTZ R0, R42, R15 ;  /* 0x0000000f2a007221 */ /* 0x004fe60000010000 */
[C---:B------:R-:W-:Y:S01]  /*2c9e0*/  HMMA.16816.F32 R136, R16.reuse, R22, R136 ;  /* 0x000000161088723c */ /* 0x040fe20000001888 */
[----:B------:R-:W2:Y:S01]  /*2c9f0*/  LDSM.16.MT88.4 R20, [R182+0xb000] ;  /* 0x00b00000b614783b */ /* 0x000ea20000004200 */
[----:B------:R-:W5:Y:S03]  /*2ca00*/  MUFU.EX2 R165, R33 ;  /* 0x0000002100a57308 */ /* 0x000f660000000800 */
[----:B------:R-:W-:Y:S01]  /*2ca10*/  FADD.FTZ R0, R43, R0 ;  /* 0x000000002b007221 */ /* 0x000fe20000010000 */
[----:B------:R-:W-:Y:S03]  /*2ca20*/  FADD.FTZ R12, R59, R12 ;  /* 0x0000000c3b0c7221 */ /* 0x000fe60000010000 */
[----:B-1----:R-:W-:Y:S03]  /*2ca30*/  LDSM.16.MT88.4 R28, [R184+0xd800] ;  /* 0x00d80000b81c783b */ /* 0x002fe60000004200 */
[----:B------:R-:W-:Y:S01]  /*2ca40*/  MUFU.EX2 R114, R234 ;  /* 0x000000ea00727308 */ /* 0x000fe20000000800 */
[----:B------:R-:W-:Y:S01]  /*2ca50*/  FADD.FTZ R0, R47, R0 ;  /* 0x000000002f007221 */ /* 0x000fe20000010000 */
[----:B------:R-:W-:Y:S03]  /*2ca60*/  FADD.FTZ R12, R63, R12 ;  /* 0x0000000c3f0c7221 */ /* 0x000fe60000010000 */
        /* <DEDUP_REMOVED lines=8> */
[----:B------:R-:W-:Y:S04]  /*2caf0*/  FADD.FTZ R12, R122, R12 ;  /* 0x0000000c7a0c7221 */ /* 0x000fe80000010000 */
[----:B------:R-:W-:Y:S05]  /*2cb00*/  FADD.FTZ R12, R131, R12 ;  /* 0x0000000c830c7221 */ /* 0x000fea0000010000 */
[----:B------:R-:W1:Y:S01]  /*2cb10*/  MUFU.EX2 R67, R53 ;  /* 0x0000003500437308 */ /* 0x000e620000000800 */
[----:B------:R-:W-:Y:S01]  /*2cb20*/  FADD.FTZ R12, R162, R12 ;  /* 0x0000000ca20c7221 */ /* 0x000fe20000010000 */
[----:B------:R-:W-:Y:S03]  /*2cb30*/  MOV R162, R14 ;  /* 0x0000000e00a27202 */ /* 0x000fe60000000f00 */
[----:B------:R-:W-:Y:S01]  /*2cb40*/  FADD.FTZ R12, R91, R12 ;  /* 0x0000000c5b0c7221 */ /* 0x000fe20000010000 */
[C---:B--2---:R-:W-:Y:S04]  /*2cb50*/  HMMA.16816.F32 R140, R16.reuse, R20, R140 ;  /* 0x00000014108c723c */ /* 0x044fe8000000188c */
[----:B------:R-:W-:Y:S01]  /*2cb60*/  MUFU.EX2 R53, R239 ;  /* 0x000000ef00357308 */ /* 0x000fe20000000800 */
[----:B---3--:R-:W-:Y:S01]  /*2cb70*/  FADD.FTZ R0, R164, R12 ;  /* 0x0000000ca4007221 */ /* 0x008fe20000010000 */
[C---:B------:R-:W-:Y:S01]  /*2cb80*/  HMMA.16816.F32 R144, R16.reuse, R22, R144 ;  /* 0x000000161090723c */ /* 0x040fe20000001890 */
[----:B------:R-:W2:Y:S07]  /*2cb90*/  LDSM.16.MT88.4 R20, [R183+0xb000] ;  /* 0x00b00000b714783b */ /* 0x000eae0000004200 */
[----:B------:R-:W-:Y:S03]  /*2cba0*/  MUFU.EX2 R75, R56 ;  /* 0x00000038004b7308 */ /* 0x000fe60000000800 */
[----:B----4-:R-:W-:Y:S04]  /*2cbb0*/  FADD.FTZ R0, R166, R0 ;  /* 0x00000000a6007221 */ /* 0x010fe80000010000 */
[----:B-----5:R-:W-:Y:S03]  /*2cbc0*/  FADD.FTZ R12, R165, R0 ;  /* 0x00000000a50c7221 */ /* 0x020fe60000010000 */
[----:B------:R-:W-:Y:S01]  /*2cbd0*/  MUFU.EX2 R79, R57 ;  /* 0x00000039004f7308 */ /* 0x000fe20000000800 */
[----:B------:R-:W-:Y:S01]  /*2cbe0*/  FADD.FTZ R0, R55, R13 ;  /* 0x0000000d37007221 */ /* 0x000fe20000010000 */
[----:B------:R-:W-:Y:S03]  /*2cbf0*/  FADD.FTZ R12, R110, R12 ;  /* 0x0000000c6e0c7221 */ /* 0x000fe60000010000 */
[----:B------:R-:W-:Y:S01]  /*2cc00*/  FADD.FTZ R13, R58, R0 ;  /* 0x000000003a0d7221 */ /* 0x000fe20000010000 */
[----:B------:R-:W-:Y:S04]  /*2cc10*/  FADD.FTZ R0, R119, R12 ;  /* 0x0000000c77007221 */ /* 0x000fe80000010000 */
[----:B------:R-:W3:Y:S01]  /*2cc20*/  MUFU.EX2 R56, R216 ;  /* 0x000000d800387308 */ /* 0x000ee20000000800 */
[----:B------:R-:W-:Y:S04]  /*2cc30*/  FADD.FTZ R0, R126, R0 ;  /* 0x000000007e007221 */ /* 0x000fe80000010000 */
[----:B------:R-:W-:Y:S05]  /*2cc40*/  FADD.FTZ R0, R130, R0 ;  /* 0x0000000082007221 */ /* 0x000fea0000010000 */
[----:B------:R-:W4:Y:S01]  /*2cc50*/  MUFU.EX2 R60, R60 ;  /* 0x0000003c003c7308 */ /* 0x000f220000000800 */
[----:B------:R-:W-:Y:S04]  /*2cc60*/  FADD.FTZ R0, R86, R0 ;  /* 0x0000000056007221 */ /* 0x000fe80000010000 */
[----:B------:R-:W-:Y:S05]  /*2cc70*/  FADD.FTZ R0, R82, R0 ;  /* 0x0000000052007221 */ /* 0x000fea0000010000 */
[----:B------:R-:W5:Y:S01]  /*2cc80*/  MUFU.EX2 R61, R61 ;  /* 0x0000003d003d7308 */ /* 0x000f620000000800 */
[----:B------:R-:W-:Y:S01]  /*2cc90*/  FADD.FTZ R0, R94, R0 ;  /* 0x000000005e007221 */ /* 0x000fe20000010000 */
[C---:B--2---:R-:W-:Y:S08]  /*2cca0*/  HMMA.16816.F32 R148, R16.reuse, R20, R148 ;  /* 0x000000141094723c */ /* 0x044ff00000001894 */
[----:B------:R-:W2:Y:S03]  /*2ccb0*/  MUFU.EX2 R64, R64 ;  /* 0x0000004000407308 */ /* 0x000ea60000000800 */
[----:B------:R-:W-:Y:S01]  /*2ccc0*/  FADD.FTZ R12, R102, R0 ;  /* 0x00000000660c7221 */ /* 0x000fe20000010000 */
[----:B------:R-:W-:Y:S01]  /*2ccd0*/  FADD.FTZ R0, R45, R13 ;  /* 0x0000000d2d007221 */ /* 0x000fe20000010000 */
[----:B------:R-:W-:Y:S01]  /*2cce0*/  HMMA.16816.F32 R152, R16, R22, R152 ;  /* 0x000000161098723c */ /* 0x000fe20000001898 */
[----:B------:R-:W2:Y:S04]  /*2ccf0*/  LDSM.16.MT88.4 R20, [R181+0xb800] ;  /* 0x00b80000b514783b */ /* 0x000ea80000004200 */
[----:B------:R-:W2:Y:S01]  /*2cd00*/  MUFU.EX2 R71, R65 ;  /* 0x0000004100477308 */ /* 0x000ea20000000800 */
[----:B------:R-:W-:Y:S01]  /*2cd10*/  FADD.FTZ R12, R44, R12 ;  /* 0x0000000c2c0c7221 */ /* 0x000fe20000010000 */
[----:B------:R-:W-:Y:S01]  /*2cd20*/  F2FP.F16.F32.PACK_AB R17, R35, R34 ;  /* 0x000000222311723e */ /* 0x000fe200000000ff */
[----:B------:R-:W-:Y:S01]  /*2cd30*/  FADD.FTZ R0, R66, R0 ;  /* 0x0000000042007221 */ /* 0x000fe20000010000 */
[----:B------:R-:W-:Y:S02]  /*2cd40*/  LDSM.16.MT88.4 R32, [R182+0xe000] ;  /* 0x00e00000b620783b */ /* 0x000fe40000004200 */
[----:B------:R-:W-:Y:S01]  /*2cd50*/  F2FP.F16.F32.PACK_AB R19, R39, R38 ;  /* 0x000000262713723e */ /* 0x000fe200000000ff */
[----:B------:R-:W-:Y:S01]  /*2cd60*/  FADD.FTZ R0, R90, R0 ;  /* 0x000000005a007221 */ /* 0x000fe20000010000 */
[----:B------:R-:W-:Y:S02]  /*2cd70*/  F2FP.F16.F32.PACK_AB R16, R164, R91 ;  /* 0x0000005ba410723e */ /* 0x000fe400000000ff */
[----:B------:R-:W-:Y:S01]  /*2cd80*/  MUFU.EX2 R118, R222 ;  /* 0x000000de00767308 */ /* 0x000fe20000000800 */
[----:B------:R-:W-:Y:S01]  /*2cd90*/  F2FP.F16.F32.PACK_AB R18, R165, R166 ;  /* 0x000000a6a512723e */ /* 0x000fe200000000ff */
[----:B------:R-:W-:Y:S01]  /*2cda0*/  FADD.FTZ R0, R99, R0 ;  /* 0x0000000063007221 */ /* 0x000fe20000010000 */
[----:B------:R-:W-:Y:S01]  /*2cdb0*/  LDSM.16.MT88.4 R36, [R181+0xe800] ;  /* 0x00e80000b524783b */ /* 0x000fe20000004200 */
[----:B-1----:R-:W-:Y:S02]  /*2cdc0*/  FADD.FTZ R12, R67, R12 ;  /* 0x0000000c430c7221 */ /* 0x002fe40000010000 */
[----:B---3--:R-:W-:Y:S04]  /*2cdd0*/  FADD.FTZ R0, R56, R0 ;  /* 0x0000000038007221 */ /* 0x008fe80000010000 */
[----:B------:R-:W-:Y:S01]  /*2cde0*/  MUFU.EX2 R103, R223 ;  /* 0x000000df00677308 */ /* 0x000fe20000000800 */
[----:B------:R-:W-:Y:S01]  /*2cdf0*/  FADD.FTZ R12, R75, R12 ;  /* 0x0000000c4b0c7221 */ /* 0x000fe20000010000 */
[----:B------:R-:W-:Y:S01]  /*2ce00*/  FADD.FTZ R0, R62, R0 ;  /* 0x000000003e007221 */ /* 0x000fe20000010000 */
[----:B------:R-:W-:Y:S02]  /*2ce10*/  LDSM.16.MT88.4 R164, [R181+0x11800] ;  /* 0x01180000b5a4783b */ /* 0x000fe40000004200 */
[----:B------:R-:W-:Y:S01]  /*2ce20*/  FADD.FTZ R12, R79, R12 ;  /* 0x0000000c4f0c7221 */ /* 0x000fe20000010000 */
[----:B------:R-:W-:Y:S04]  /*2ce30*/  FADD.FTZ R0, R70, R0 ;  /* 0x0000000046007221 */ /* 0x000fe80000010000 */
[----:B------:R-:W-:Y:S01]  /*2ce40*/  MUFU.EX2 R115, R226 ;  /* 0x000000e200737308 */ /* 0x000fe20000000800 */
[----:B----4-:R-:W-:Y:S01]  /*2ce50*/  FADD.FTZ R12, R60, R12 ;  /* 0x0000000c3c0c7221 */ /* 0x010fe20000010000 */
[----:B------:R-:W-:Y:S03]  /*2ce60*/  FADD.FTZ R13, R78, R0 ;  /* 0x000000004e0d7221 */ /* 0x000fe60000010000 */
[----:B-----5:R-:W-:Y:S05]  /*2ce70*/  FADD.FTZ R12, R61, R12 ;  /* 0x0000000c3d0c7221 */ /* 0x020fea0000010000 */
[----:B------:R-:W1:Y:S01]  /*2ce80*/  MUFU.EX2 R76, R76 ;  /* 0x0000004c004c7308 */ /* 0x000e620000000800 */
[----:B--2---:R-:W-:Y:S01]  /*2ce90*/  FADD.FTZ R12, R64, R12 ;  /* 0x0000000c400c7221 */ /* 0x004fe20000010000 */
[C---:B------:R-:W-:Y:S03]  /*2cea0*/  HMMA.16816.F32 R4, R16.reuse, R20, R4 ;  /* 0x000000141004723c */ /* 0x040fe60000001804 */
[----:B------:R-:W-:Y:S01]  /*2ceb0*/  FADD.FTZ R0, R71, R12 ;  /* 0x0000000c47007221 */ /* 0x000fe20000010000 */
[----:B------:R-:W-:Y:S04]  /*2cec0*/  FADD.FTZ R12, R74, R13 ;  /* 0x0000000d4a0c7221 */ /* 0x000fe80000010000 */
[----:B------:R-:W2:Y:S01]  /*2ced0*/  MUFU.EX2 R77, R77 ;  /* 0x0000004d004d7308 */ /* 0x000ea20000000800 */
[C---:B------:R-:W-:Y:S01]  /*2cee0*/  HMMA.16816.F32 R8, R16.reuse, R22, R8 ;  /* 0x000000161008723c */ /* 0x040fe20000001808 */
[----:B------:R-:W3:Y:S02]  /*2cef0*/  LDSM.16.MT88.4 R20, [R184+0xb800] ;  /* 0x00b80000b814783b */ /* 0x000ee40000004200 */
[----:B------:R-:W-:Y:S01]  /*2cf00*/  FADD.FTZ R13, R68, R0 ;  /* 0x00000000440d7221 */ /* 0x000fe20000010000 */
[----:B------:R-:W-:Y:S05]  /*2cf10*/  FADD.FTZ R0, R83, R12 ;  /* 0x0000000c53007221 */ /* 0x000fea0000010000 */
[----:B------:R-:W4:Y:S02]  /*2cf20*/  MUFU.EX2 R80, R80 ;  /* 0x0000005000507308 */ /* 0x000f240000000800 */
[----:B------:R-:W-:Y:S01]  /*2cf30*/  FADD.FTZ R12, R69, R13 ;  /* 0x0000000d450c7221 */ /* 0x000fe20000010000 */
[----:B------:R-:W-:Y:S07]  /*2cf40*/  FADD.FTZ R0, R87, R0 ;  /* 0x0000000057007221 */ /* 0x000fee0000010000 */
[----:B------:R-:W5:Y:S01]  /*2cf50*/  MUFU.EX2 R95, R81 ;  /* 0x00000051005f7308 */ /* 0x000f620000000800 */
[----:B------:R-:W-:Y:S01]  /*2cf60*/  FADD.FTZ R12, R98, R12 ;  /* 0x0000000c620c7221 */ /* 0x000fe20000010000 */
[----:B------:R-:W-:Y:S03]  /*2cf70*/  FADD.FTZ R0, R111, R0 ;  /* 0x000000006f007221 */ /* 0x000fe60000010000 */
[----:B------:R-:W-:Y:S01]  /*2cf80*/  FADD.FTZ R13, R106, R12 ;  /* 0x0000000c6a0d7221 */ /* 0x000fe20000010000 */
[----:B------:R-:W-:Y:S04]  /*2cf90*/  FADD.FTZ R12, R107, R0 ;  /* 0x000000006b0c7221 */ /* 0x000fe80000010000 */
[----:B------:R-:W3:Y:S01]  /*2cfa0*/  MUFU.EX2 R81, R232 ;  /* 0x000000e800517308 */ /* 0x000ee20000000800 */
[----:B-1----:R-:W-:Y:S01]  /*2cfb0*/  FADD.FTZ R0, R76, R13 ;  /* 0x0000000d4c007221 */ /* 0x002fe20000010000 */
[----:B------:R-:W-:Y:S03]  /*2cfc0*/  FADD.FTZ R12, R118, R12 ;  /* 0x0000000c760c7221 */ /* 0x000fe60000010000 */
[----:B--2---:R-:W-:Y:S01]  /*2cfd0*/  FADD.FTZ R0, R77, R0 ;  /* 0x000000004d007221 */ /* 0x004fe20000010000 */
[----:B------:R-:W-:Y:S04]  /*2cfe0*/  FADD.FTZ R12, R103, R12 ;  /* 0x0000000c670c7221 */ /* 0x000fe80000010000 */
[----:B------:R-:W1:Y:S01]  /*2cff0*/  MUFU.EX2 R65, R235 ;  /* 0x000000eb00417308 */ /* 0x000e620000000800 */
[----:B----4-:R-:W-:Y:S01]  /*2d000*/  FADD.FTZ R13, R80, R0 ;  /* 0x00000000500d7221 */ /* 0x010fe20000010000 */
[----:B------:R-:W-:Y:S03]  /*2d010*/  FADD.FTZ R0, R115, R12 ;  /* 0x0000000c73007221 */ /* 0x000fe60000010000 */
[----:B-----5:R-:W-:Y:S01]  /*2d020*/  FADD.FTZ R12, R95, R13 ;  /* 0x0000000d5f0c7221 */ /* 0x020fe20000010000 */
[----:B------:R-:W-:Y:S04]  /*2d030*/  FADD.FTZ R0, R72, R0 ;  /* 0x0000000048007221 */ /* 0x000fe80000010000 */
[----:B------:R-:W2:Y:S01]  /*2d040*/  MUFU.EX2 R59, R236 ;  /* 0x000000ec003b7308 */ /* 0x000ea20000000800 */
[----:B------:R-:W-:Y:S01]  /*2d050*/  FADD.FTZ R12, R84, R12 ;  /* 0x0000000c540c7221 */ /* 0x000fe20000010000 */
[C---:B---3--:R-:W-:Y:S03]  /*2d060*/  HMMA.16816.F32 R132, R16.reuse, R20, R132 ;  /* 0x000000141084723c */ /* 0x048fe60000001884 */
[----:B------:R-:W-:Y:S01]  /*2d070*/  FADD.FTZ R0, R81, R0 ;  /* 0x0000000051007221 */ /* 0x000fe20000010000 */
[----:B------:R-:W-:Y:S02]  /*2d080*/  FADD.FTZ R12, R85, R12 ;  /* 0x0000000c550c7221 */ /* 0x000fe40000010000 */
[C---:B------:R-:W-:Y:S01]  /*2d090*/  HMMA.16816.F32 R136, R16.reuse, R22, R136 ;  /* 0x000000161088723c */ /* 0x040fe20000001888 */
[----:B------:R-:W3:Y:S01]  /*2d0a0*/  LDSM.16.MT88.4 R20, [R182+0xb800] ;  /* 0x00b80000b614783b */ /* 0x000ee20000004200 */
[----:B------:R-:W4:Y:S03]  /*2d0b0*/  MUFU.EX2 R63, R237 ;  /* 0x000000ed003f7308 */ /* 0x000f260000000800 */
[----:B------:R-:W-:Y:S01]  /*2d0c0*/  FADD.FTZ R13, R73, R0 ;  /* 0x00000000490d7221 */ /* 0x000fe20000010000 */
[----:B------:R-:W-:Y:S06]  /*2d0d0*/  FADD.FTZ R0, R88, R12 ;  /* 0x0000000c58007221 */ /* 0x000fec0000010000 */
[----:B------:R-:W5:Y:S01]  /*2d0e0*/  MUFU.EX2 R57, R238 ;  /* 0x000000ee00397308 */ /* 0x000f620000000800 */
[----:B------:R-:W-:Y:S01]  /*2d0f0*/  FADD.FTZ R12, R114, R13 ;  /* 0x0000000d720c7221 */ /* 0x000fe20000010000 */
[----:B------:R-:W-:Y:S03]  /*2d100*/  FADD.FTZ R13, R89, R0 ;  /* 0x00000000590d7221 */ /* 0x000fe60000010000 */
[----:B-1----:R-:W-:Y:S05]  /*2d110*/  FADD.FTZ R0, R65, R12 ;  /* 0x0000000c41007221 */ /* 0x002fea0000010000 */
[----:B------:R-:W1:Y:S01]  /*2d120*/  MUFU.EX2 R92, R92 ;  /* 0x0000005c005c7308 */ /* 0x000e620000000800 */
[----:B--2---:R-:W-:Y:S04]  /*2d130*/  FADD.FTZ R12, R59, R0 ;  /* 0x000000003b0c7221 */ /* 0x004fe80000010000 */
[----:B----4-:R-:W-:Y:S05]  /*2d140*/  FADD.FTZ R12, R63, R12 ;  /* 0x0000000c3f0c7221 */ /* 0x010fea0000010000 */
[----:B------:R-:W2:Y:S01]  /*2d150*/  MUFU.EX2 R93, R93 ;  /* 0x0000005d005d7308 */ /* 0x000ea20000000800 */
[----:B-----5:R-:W-:Y:S09]  /*2d160*/  FADD.FTZ R12, R57, R12 ;  /* 0x0000000c390c7221 */ /* 0x020ff20000010000 */
[----:B------:R-:W4:Y:S01]  /*2d170*/  MUFU.EX2 R96, R96 ;  /* 0x0000006000607308 */ /* 0x000f220000000800 */
[----:B-1----:R-:W-:Y:S01]  /*2d180*/  FADD.FTZ R13, R92, R13 ;  /* 0x0000000d5c0d7221 */ /* 0x002fe20000010000 */
[C---:B---3--:R-:W-:Y:S08]  /*2d190*/  HMMA.16816.F32 R140, R16.reuse, R20, R140 ;  /* 0x00000014108c723c */ /* 0x048ff0000000188c */
[----:B------:R-:W1:Y:S03]  /*2d1a0*/  MUFU.EX2 R97, R97 ;  /* 0x0000006100617308 */ /* 0x000e660000000800 */
[----:B--2---:R-:W-:Y:S01]  /*2d1b0*/  FADD.FTZ R0, R93, R13 ;  /* 0x0000000d5d007221 */ /* 0x004fe20000010000 */
[C---:B------:R-:W-:Y:S01]  /*2d1c0*/  HMMA.16816.F32 R144, R16.reuse, R22, R144 ;  /* 0x000000161090723c */ /* 0x040fe20000001890 */
[----:B------:R-:W2:Y:S05]  /*2d1d0*/  LDSM.16.MT88.4 R20, [R183+0xb800] ;  /* 0x00b80000b714783b */ /* 0x000eaa0000004200 */
[----:B------:R-:W-:Y:S01]  /*2d1e0*/  MUFU.EX2 R49, R244 ;  /* 0x000000f400317308 */ /* 0x000fe20000000800 */
[----:B----4-:R-:W-:Y:S09]  /*2d1f0*/  FADD.FTZ R0, R96, R0 ;  /* 0x0000000060007221 */ /* 0x010ff20000010000 */
[----:B------:R-:W-:Y:S01]  /*2d200*/  MUFU.EX2 R48, R245 ;  /* 0x000000f500307308 */ /* 0x000fe20000000800 */
[----:B-1----:R-:W-:Y:S01]  /*2d210*/  FADD.FTZ R13, R97, R0 ;  /* 0x00000000610d7221 */ /* 0x002fe20000010000 */
[----:B------:R-:W-:Y:S03]  /*2d220*/  FADD.FTZ R0, R53, R12 ;  /* 0x0000000c35007221 */ /* 0x000fe60000010000 */
[----:B------:R-:W-:Y:S01]  /*2d230*/  FADD.FTZ R3, R100, R13 ;  /* 0x0000000d64037221 */ /* 0x000fe20000010000 */
[----:B------:R-:W-:Y:S04]  /*2d240*/  FADD.FTZ R0, R54, R0 ;  /* 0x0000000036007221 */ /* 0x000fe80000010000 */
[----:B------:R-:W1:Y:S01]  /*2d250*/  MUFU.EX2 R108, R108 ;  /* 0x0000006c006c7308 */ /* 0x000e620000000800 */
[----:B------:R-:W-:Y:S01]  /*2d260*/  FADD.FTZ R3, R101, R3 ;  /* 0x0000000365037221 */ /* 0x000fe20000010000 */
[----:B------:R-:W-:Y:S03]  /*2d270*/  FADD.FTZ R0, R52, R0 ;  /* 0x0000000034007221 */ /* 0x000fe60000010000 */
[----:B------:R-:W-:Y:S01]  /*2d280*/  FADD.FTZ R3, R104, R3 ;  /* 0x0000000368037221 */ /* 0x000fe20000010000 */
[----:B------:R-:W-:Y:S04]  /*2d290*/  FADD.FTZ R0, R51, R0 ;  /* 0x0000000033007221 */ /* 0x000fe80000010000 */
[----:B------:R-:W3:Y:S01]  /*2d2a0*/  MUFU.EX2 R109, R109 ;  /* 0x0000006d006d7308 */ /* 0x000ee20000000800 */
[----:B------:R-:W-:Y:S09]  /*2d2b0*/  FADD.FTZ R3, R105, R3 ;  /* 0x0000000369037221 */ /* 0x000ff20000010000 */
[----:B------:R-:W4:Y:S01]  /*2d2c0*/  MUFU.EX2 R112, R112 ;  /* 0x0000007000707308 */ /* 0x000f220000000800 */
[----:B-1----:R-:W-:Y:S01]  /*2d2d0*/  FADD.FTZ R3, R108, R3 ;  /* 0x000000036c037221 */ /* 0x002fe20000010000 */
[C---:B--2---:R-:W-:Y:S08]  /*2d2e0*/  HMMA.16816.F32 R148, R16.reuse, R20, R148 ;  /* 0x000000141094723c */ /* 0x044ff00000001894 */
[----:B------:R-:W1:Y:S03]  /*2d2f0*/  MUFU.EX2 R113, R113 ;  /* 0x0000007100717308 */ /* 0x000e660000000800 */
[----:B---3--:R-:W-:Y:S01]  /*2d300*/  FADD.FTZ R3, R109, R3 ;  /* 0x000000036d037221 */ /* 0x008fe20000010000 */
[----:B------:R-:W-:Y:S01]  /*2d310*/  HMMA.16816.F32 R152, R16, R22, R152 ;  /* 0x000000161098723c */ /* 0x000fe20000001898 */
[----:B------:R-:W2:Y:S05]  /*2d320*/  LDSM.16.MT88.4 R20, [R181+0xc000] ;  /* 0x00c00000b514783b */ /* 0x000eaa0000004200 */
[----:B------:R-:W3:Y:S01]  /*2d330*/  MUFU.EX2 R116, R116 ;  /* 0x0000007400747308 */ /* 0x000ee20000000800 */
[----:B----4-:R-:W-:Y:S01]  /*2d340*/  FADD.FTZ R3, R112, R3 ;  /* 0x0000000370037221 */ /* 0x010fe20000010000 */
[----:B------:R-:W-:Y:S03]  /*2d350*/  F2FP.F16.F32.PACK_AB R17, R43, R42 ;  /* 0x0000002a2b11723e */ /* 0x000fe600000000ff */
[----:B------:R-:W-:Y:S05]  /*2d360*/  F2FP.F16.F32.PACK_AB R19, R50, R47 ;  /* 0x0000002f3213723e */ /* 0x000fea00000000ff */
[----:B------:R-:W4:Y:S01]  /*2d370*/  MUFU.EX2 R117, R117 ;  /* 0x0000007500757308 */ /* 0x000f220000000800 */
[----:B------:R-:W-:Y:S01]  /*2d380*/  F2FP.F16.F32.PACK_AB R16, R119, R110 ;  /* 0x0000006e7710723e */ /* 0x000fe200000000ff */
[----:B-1----:R-:W-:Y:S01]  /*2d390*/  FADD.FTZ R3, R113, R3 ;  /* 0x0000000371037221 */ /* 0x002fe20000010000 */
[----:B------:R-:W-:Y:S07]  /*2d3a0*/  F2FP.F16.F32.PACK_AB R18, R130, R126 ;  /* 0x0000007e8212723e */ /* 0x000fee00000000ff */
[----:B------:R-:W1:Y:S01]  /*2d3b0*/  MUFU.EX2 R50, R243 ;  /* 0x000000f300327308 */ /* 0x000e620000000800 */
[----:B---3--:R-:W-:Y:S09]  /*2d3c0*/  FADD.FTZ R3, R116, R3 ;  /* 0x0000000374037221 */ /* 0x008ff20000010000 */
[----:B------:R-:W-:Y:S01]  /*2d3d0*/  MUFU.EX2 R47, R246 ;  /* 0x000000f6002f7308 */ /* 0x000fe20000000800 */
[----:B----4-:R-:W-:Y:S09]  /*2d3e0*/  FADD.FTZ R3, R117, R3 ;  /* 0x0000000375037221 */ /* 0x010ff20000010000 */
[----:B------:R-:W3:Y:S01]  /*2d3f0*/  MUFU.EX2 R120, R120 ;  /* 0x0000007800787308 */ /* 0x000ee20000000800 */
[----:B-1----:R-:W-:Y:S01]  /*2d400*/  FADD.FTZ R0, R50, R0 ;  /* 0x0000000032007221 */ /* 0x002fe20000010000 */
[C---:B--2---:R-:W-:Y:S08]  /*2d410*/  HMMA.16816.F32 R4, R16.reuse, R20, R4 ;  /* 0x000000141004723c */ /* 0x044ff00000001804 */
[----:B------:R-:W1:Y:S03]  /*2d420*/  MUFU.EX2 R121, R121 ;  /* 0x0000007900797308 */ /* 0x000e660000000800 */
[----:B------:R-:W-:Y:S01]  /*2d430*/  FADD.FTZ R0, R49, R0 ;  /* 0x0000000031007221 */ /* 0x000fe20000010000 */
[C---:B------:R-:W-:Y:S01]  /*2d440*/  HMMA.16816.F32 R8, R16.reuse, R22, R8 ;  /* 0x000000161008723c */ /* 0x040fe20000001808 */
[----:B------:R-:W2:Y:S05]  /*2d450*/  LDSM.16.MT88.4 R20, [R184+0xc000] ;  /* 0x00c00000b814783b */ /* 0x000eaa0000004200 */
[----:B------:R-:W-:Y:S01]  /*2d460*/  MUFU.EX2 R15, R171 ;  /* 0x000000ab000f7308 */ /* 0x000fe20000000800 */
[----:B---3--:R-:W-:Y:S01]  /*2d470*/  FADD.FTZ R3, R120, R3 ;  /* 0x0000000378037221 */ /* 0x008fe20000010000 */
[----:B------:R-:W-:Y:S04]  /*2d480*/  FADD.FTZ R0, R48, R0 ;  /* 0x0000000030007221 */ /* 0x000fe80000010000 */
[----:B------:R-:W-:Y:S04]  /*2d490*/  FADD.FTZ R0, R47, R0 ;  /* 0x000000002f007221 */ /* 0x000fe80000010000 */
[----:B------:R-:W-:Y:S01]  /*2d4a0*/  MUFU.EX2 R128, R128 ;  /* 0x0000008000807308 */ /* 0x000fe20000000800 */
[----:B-1----:R-:W-:Y:S09]  /*2d4b0*/  FADD.FTZ R3, R121, R3 ;  /* 0x0000000379037221 */ /* 0x002ff20000010000 */
[----:B------:R-:W-:Y:S10]  /*2d4c0*/  MUFU.EX2 R125, R125 ;  /* 0x0000007d007d7308 */ /* 0x000ff40000000800 */
[----:B------:R-:W1:Y:S01]  /*2d4d0*/  MUFU.EX2 R124, R124 ;  /* 0x0000007c007c7308 */ /* 0x000e620000000800 */
[C---:B--2---:R-:W-:Y:S03]  /*2d4e0*/  HMMA.16816.F32 R132, R16.reuse, R20, R132 ;  /* 0x000000141084723c */ /* 0x044fe60000001884 */
[----:B-1----:R-:W-:Y:S03]  /*2d4f0*/  FADD.FTZ R3, R124, R3 ;  /* 0x000000037c037221 */ /* 0x002fe60000010000 */
[C---:B------:R-:W-:Y:S01]  /*2d500*/  HMMA.16816.F32 R136, R16.reuse, R22, R136 ;  /* 0x000000161088723c */ /* 0x040fe20000001888 */
[----:B------:R-:W1:Y:S04]  /*2d510*/  LDSM.16.MT88.4 R20, [R182+0xc000] ;  /* 0x00c00000b614783b */ /* 0x000e680000004200 */
[----:B------:R-:W-:Y:S06]  /*2d520*/  FADD.FTZ R3, R125, R3 ;  /* 0x000000037d037221 */ /* 0x000fec0000010000 */
[----:B------:R-:W-:Y:S01]  /*2d530*/  FADD.FTZ R3, R128, R3 ;  /* 0x0000000380037221 */ /* 0x000fe20000010000 */
[C---:B-1----:R-:W-:Y:S06]  /*2d540*/  HMMA.16816.F32 R140, R16.reuse, R20, R140 ;  /* 0x00000014108c723c */ /* 0x042fec000000188c */
[C---:B------:R-:W-:Y:S01]  /*2d550*/  HMMA.16816.F32 R144, R16.reuse, R22, R144 ;  /* 0x000000161090723c */ /* 0x040fe20000001890 */
[----:B------:R-:W1:Y:S05]  /*2d560*/  LDSM.16.MT88.4 R20, [R183+0xc000] ;  /* 0x00c00000b714783b */ /* 0x000e6a0000004200 */
[C---:B-1----:R-:W-:Y:S06]  /*2d570*/  HMMA.16816.F32 R148, R16.reuse, R20, R148 ;  /* 0x000000141094723c */ /* 0x042fec0000001894 */
[----:B------:R-:W-:Y:S01]  /*2d580*/  HMMA.16816.F32 R152, R16, R22, R152 ;  /* 0x000000161098723c */ /* 0x000fe20000001898 */
[----:B------:R-:W1:Y:S06]  /*2d590*/  LDSM.16.MT88.4 R20, [R184+0xc800] ;  /* 0x00c80000b814783b */ /* 0x000e6c0000004200 */
[----:B------:R-:W-:Y:S02]  /*2d5a0*/  F2FP.F16.F32.PACK_AB R17, R41, R40 ;  /* 0x000000282911723e */ /* 0x000fe400000000ff */
[----:B------:R-:W-:Y:S02]  /*2d5b0*/  LDSM.16.MT88.4 R40, [R183+0xf800] ;  /* 0x00f80000b728783b */ /* 0x000fe40000004200 */
[----:B------:R-:W-:Y:S02]  /*2d5c0*/  F2FP.F16.F32.PACK_AB R19, R58, R55 ;  /* 0x000000373a13723e */ /* 0x000fe400000000ff */
[----:B------:R-:W-:Y:S02]  /*2d5d0*/  F2FP.F16.F32.PACK_AB R16, R82, R86 ;  /* 0x000000565210723e */ /* 0x000fe400000000ff */
[----:B------:R-:W-:Y:S07]  /*2d5e0*/  F2FP.F16.F32.PACK_AB R18, R102, R94 ;  /* 0x0000005e6612723e */ /* 0x000fee00000000ff */
[C---:B------:R-:W-:Y:S06]  /*2d5f0*/  HMMA.16816.F32 R4, R16.reuse, R24, R4 ;  /* 0x000000181004723c */ /* 0x040fec0000001804 */
        /* <DEDUP_REMOVED lines=12> */
[----:B------:R-:W3:Y:S02]  /*2d6c0*/  MUFU.EX2 R45, R247 ;  /* 0x000000f7002d7308 */ /* 0x000ee40000000800 */
[----:B------:R-:W-:Y:S02]  /*2d6d0*/  F2FP.F16.F32.PACK_AB R19, R99, R90 ;  /* 0x0000005a6313723e */ /* 0x000fe400000000ff */
[----:B------:R-:W-:Y:S02]  /*2d6e0*/  F2FP.F16.F32.PACK_AB R16, R67, R44 ;  /* 0x0000002c4310723e */ /* 0x000fe400000000ff */
[----:B------:R-:W-:Y:S04]  /*2d6f0*/  F2FP.F16.F32.PACK_AB R18, R79, R75 ;  /* 0x0000004b4f12723e */ /* 0x000fe800000000ff */
[----:B------:R-:W4:Y:S03]  /*2d700*/  MUFU.EX2 R44, R248 ;  /* 0x000000f8002c7308 */ /* 0x000f260000000800 */
[C---:B--2---:R-:W-:Y:S03]  /*2d710*/  HMMA.16816.F32 R4, R16.reuse, R24, R4 ;  /* 0x000000181004723c */ /* 0x044fe60000001804 */
[----:B---3--:R-:W-:Y:S03]  /*2d720*/  FADD.FTZ R0, R45, R0 ;  /* 0x000000002d007221 */ /* 0x008fe60000010000 */
[C---:B------:R-:W-:Y:S01]  /*2d730*/  HMMA.16816.F32 R8, R16.reuse, R26, R8 ;  /* 0x0000001a1008723c */ /* 0x040fe20000001808 */
[----:B------:R-:W2:Y:S04]  /*2d740*/  LDSM.16.MT88.4 R24, [R182+0xd000] ;  /* 0x00d00000b618783b */ /* 0x000ea80000004200 */
[----:B----4-:R-:W-:Y:S01]  /*2d750*/  FADD.FTZ R0, R44, R0 ;  /* 0x000000002c007221 */ /* 0x010fe20000010000 */
        /* <DEDUP_REMOVED lines=32> */
[C---:B-1----:R-:W-:Y:S06]  /*2d960*/  HMMA.16816.F32 R132, R16.reuse, R20, R132 ;  /* 0x000000141084723c */ /* 0x042fec0000001884 */
[C---:B------:R-:W-:Y:S05]  /*2d970*/  HMMA.16816.F32 R136, R16.reuse, R22, R136 ;  /* 0x000000161088723c */ /* 0x040fea0000001888 */
[----:B------:R-:W-:Y:S01]  /*2d980*/  F2FP.F16.F32.PACK_AB R21, R118, R107 ;  /* 0x0000006b7615723e */ /* 0x000fe200000000ff */
[C---:B------:R-:W-:Y:S05]  /*2d990*/  HMMA.16816.F32 R140, R16.reuse, R32, R140 ;  /* 0x00000020108c723c */ /* 0x040fea000000188c */
[----:B------:R-:W-:Y:S01]  /*2d9a0*/  F2FP.F16.F32.PACK_AB R23, R115, R103 ;  /* 0x000000677317723e */ /* 0x000fe200000000ff */
[C---:B------:R-:W-:Y:S01]  /*2d9b0*/  HMMA.16816.F32 R144, R16.reuse, R34, R144 ;  /* 0x000000221090723c */ /* 0x040fe20000001890 */
[----:B------:R-:W1:Y:S04]  /*2d9c0*/  LDSM.16.MT88.4 R32, [R182+0xe800] ;  /* 0x00e80000b620783b */ /* 0x000e680000004200 */
[----:B------:R-:W-:Y:S01]  /*2d9d0*/  F2FP.F16.F32.PACK_AB R20, R77, R76 ;  /* 0x0000004c4d14723e */ /* 0x000fe200000000ff */
[C---:B--2---:R-:W-:Y:S05]  /*2d9e0*/  HMMA.16816.F32 R148, R16.reuse, R24, R148 ;  /* 0x000000181094723c */ /* 0x044fea0000001894 */
[----:B------:R-:W-:Y:S01]  /*2d9f0*/  F2FP.F16.F32.PACK_AB R22, R95, R80 ;  /* 0x000000505f16723e */ /* 0x000fe200000000ff */
[----:B------:R-:W-:Y:S01]  /*2da00*/  HMMA.16816.F32 R152, R16, R26, R152 ;  /* 0x0000001a1098723c */ /* 0x000fe20000001898 */
[----:B------:R-:W2:Y:S04]  /*2da10*/  LDSM.16.MT88.4 R16, [R183+0xe800] ;  /* 0x00e80000b710783b */ /* 0x000ea80000004200 */
[----:B------:R-:W-:Y:S01]  /*2da20*/  F2FP.F16.F32.PACK_AB R25, R81, R72 ;  /* 0x000000485119723e */ /* 0x000fe200000000ff */
[C---:B------:R-:W-:Y:S05]  /*2da30*/  HMMA.16816.F32 R4, R20.reuse, R36, R4 ;  /* 0x000000241404723c */ /* 0x040fea0000001804 */
[----:B------:R-:W-:Y:S01]  /*2da40*/  F2FP.F16.F32.PACK_AB R27, R114, R73 ;  /* 0x00000049721b723e */ /* 0x000fe200000000ff */
[C---:B------:R-:W-:Y:S01]  /*2da50*/  HMMA.16816.F32 R8, R20.reuse, R38, R8 ;  /* 0x000000261408723c */ /* 0x040fe20000001808 */
[----:B------:R-:W4:Y:S04]  /*2da60*/  LDSM.16.MT88.4 R36, [R181+0xf000] ;  /* 0x00f00000b524783b */ /* 0x000f280000004200 */
[----:B------:R-:W-:Y:S01]  /*2da70*/  F2FP.F16.F32.PACK_AB R24, R85, R84 ;  /* 0x000000545518723e */ /* 0x000fe200000000ff */
[C---:B---3--:R-:W-:Y:S05]  /*2da80*/  HMMA.16816.F32 R132, R20.reuse, R28, R132 ;  /* 0x0000001c1484723c */ /* 0x048fea0000001884 */
[----:B------:R-:W-:Y:S01]  /*2da90*/  F2FP.F16.F32.PACK_AB R26, R89, R88 ;  /* 0x00000058591a723e */ /* 0x000fe200000000ff */
[C---:B------:R-:W-:Y:S01]  /*2daa0*/  HMMA.16816.F32 R136, R20.reuse, R30, R136 ;  /* 0x0000001e1488723c */ /* 0x040fe20000001888 */
[----:B------:R-:W3:Y:S05]  /*2dab0*/  LDSM.16.MT88.4 R28, [R184+0xf000] ;  /* 0x00f00000b81c783b */ /* 0x000eea0000004200 */
[C---:B-1----:R-:W-:Y:S06]  /*2dac0*/  HMMA.16816.F32 R140, R20.reuse, R32, R140 ;  /* 0x00000020148c723c */ /* 0x042fec000000188c */
[C---:B------:R-:W-:Y:S01]  /*2dad0*/  HMMA.16816.F32 R144, R20.reuse, R34, R144 ;  /* 0x000000221490723c */ /* 0x040fe20000001890 */
[----:B------:R-:W1:Y:S05]  /*2dae0*/  LDSM.16.MT88.4 R32, [R182+0xf000] ;  /* 0x00f00000b620783b */ /* 0x000e6a0000004200 */
[C---:B--2---:R-:W-:Y:S06]  /*2daf0*/  HMMA.16816.F32 R148, R20.reuse, R16, R148 ;  /* 0x000000101494723c */ /* 0x044fec0000001894 */
[----:B------:R-:W-:Y:S01]  /*2db00*/  HMMA.16816.F32 R152, R20, R18, R152 ;  /* 0x000000121498723c */ /* 0x000fe20000001898 */
[----:B------:R-:W2:Y:S05]  /*2db10*/  LDSM.16.MT88.4 R16, [R183+0xf000] ;  /* 0x00f00000b710783b */ /* 0x000eaa0000004200 */
[C---:B----4-:R-:W-:Y:S05]  /*2db20*/  HMMA.16816.F32 R4, R24.reuse, R36, R4 ;  /* 0x000000241804723c */ /* 0x050fea0000001804 */
[----:B------:R-:W-:Y:S01]  /*2db30*/  F2FP.F16.F32.PACK_AB R21, R59, R65 ;  /* 0x000000413b15723e */ /* 0x000fe200000000ff */
[C---:B------:R-:W-:Y:S01]  /*2db40*/  HMMA.16816.F32 R8, R24.reuse, R38, R8 ;  /* 0x000000261808723c */ /* 0x040fe20000001808 */
[----:B------:R-:W4:Y:S04]  /*2db50*/  LDSM.16.MT88.4 R36, [R181+0xf800] ;  /* 0x00f80000b524783b */ /* 0x000f280000004200 */
[----:B------:R-:W-:Y:S01]  /*2db60*/  F2FP.F16.F32.PACK_AB R23, R57, R63 ;  /* 0x0000003f3917723e */ /* 0x000fe200000000ff */
[C---:B---3--:R-:W-:Y:S05]  /*2db70*/  HMMA.16816.F32 R132, R24.reuse, R28, R132 ;  /* 0x0000001c1884723c */ /* 0x048fea0000001884 */
[----:B------:R-:W-:Y:S01]  /*2db80*/  F2FP.F16.F32.PACK_AB R20, R93, R92 ;  /* 0x0000005c5d14723e */ /* 0x000fe200000000ff */
[C---:B------:R-:W-:Y:S01]  /*2db90*/  HMMA.16816.F32 R136, R24.reuse, R30, R136 ;  /* 0x0000001e1888723c */ /* 0x040fe20000001888 */
[----:B------:R-:W3:Y:S04]  /*2dba0*/  LDSM.16.MT88.4 R28, [R184+0xf800] ;  /* 0x00f80000b81c783b */ /* 0x000ee80000004200 */
[----:B------:R-:W-:Y:S01]  /*2dbb0*/  F2FP.F16.F32.PACK_AB R22, R97, R96 ;  /* 0x000000606116723e */ /* 0x000fe200000000ff */
[C---:B-1----:R-:W-:Y:S06]  /*2dbc0*/  HMMA.16816.F32 R140, R24.reuse, R32, R140 ;  /* 0x00000020188c723c */ /* 0x042fec000000188c */
[C---:B------:R-:W-:Y:S01]  /*2dbd0*/  HMMA.16816.F32 R144, R24.reuse, R34, R144 ;  /* 0x000000221890723c */ /* 0x040fe20000001890 */
[----:B------:R-:W1:Y:S05]  /*2dbe0*/  LDSM.16.MT88.4 R32, [R182+0xf800] ;  /* 0x00f80000b620783b */ /* 0x000e6a0000004200 */
[C---:B--2---:R-:W-:Y:S06]  /*2dbf0*/  HMMA.16816.F32 R148, R24.reuse, R16, R148 ;  /* 0x000000101894723c */ /* 0x044fec0000001894 */
[----:B------:R-:W-:Y:S01]  /*2dc00*/  HMMA.16816.F32 R152, R24, R18, R152 ;  /* 0x000000121898723c */ /* 0x000fe20000001898 */
[----:B------:R-:W2:Y:S04]  /*2dc10*/  LDSM.16.MT88.4 R24, [R181+0x10000] ;  /* 0x01000000b518783b */ /* 0x000ea80000004200 */
[----:B------:R-:W-:Y:S01]  /*2dc20*/  F2FP.F16.F32.PACK_AB R17, R54, R53 ;  /* 0x000000353611723e */ /* 0x000fe200000000ff */
[C---:B----4-:R-:W-:Y:S05]  /*2dc30*/  HMMA.16816.F32 R4, R20.reuse, R36, R4 ;  /* 0x000000241404723c */ /* 0x050fea0000001804 */
[----:B------:R-:W-:Y:S01]  /*2dc40*/  F2FP.F16.F32.PACK_AB R19, R51, R52 ;  /* 0x000000343313723e */ /* 0x000fe200000000ff */
[C---:B------:R-:W-:Y:S01]  /*2dc50*/  HMMA.16816.F32 R8, R20.reuse, R38, R8 ;  /* 0x000000261408723c */ /* 0x040fe20000001808 */
[----:B------:R-:W-:Y:S04]  /*2dc60*/  LDSM.16.MT88.4 R36, [R182+0x10000] ;  /* 0x01000000b624783b */ /* 0x000fe80000004200 */
        /* <DEDUP_REMOVED lines=8> */
[C---:B------:R-:W-:Y:S01]  /*2dcf0*/  HMMA.16816.F32 R148, R20.reuse, R40, R148 ;  /* 0x000000281494723c */ /* 0x040fe20000001894 */
[----:B------:R-:W-:Y:S05]  /*2dd00*/  MUFU.EX2 R40, R252 ;  /* 0x000000fc00287308 */ /* 0x000fea0000000800 */
[----:B------:R-:W-:Y:S05]  /*2dd10*/  HMMA.16816.F32 R152, R20, R42, R152 ;  /* 0x0000002a1498723c */ /* 0x000fea0000001898 */
[----:B------:R-:W4:Y:S01]  /*2dd20*/  MUFU.EX2 R43, R249 ;  /* 0x000000f9002b7308 */ /* 0x000f220000000800 */
[C---:B--2---:R-:W-:Y:S05]  /*2dd30*/  HMMA.16816.F32 R4, R16.reuse, R24, R4 ;  /* 0x000000181004723c */ /* 0x044fea0000001804 */
[----:B------:R-:W-:Y:S01]  /*2dd40*/  F2FP.F16.F32.PACK_AB R21, R49, R50 ;  /* 0x000000323115723e */ /* 0x000fe200000000ff */
[C---:B------:R-:W-:Y:S01]  /*2dd50*/  HMMA.16816.F32 R8, R16.reuse, R26, R8 ;  /* 0x0000001a1008723c */ /* 0x040fe20000001808 */
[----:B------:R-:W2:Y:S02]  /*2dd60*/  LDSM.16.MT88.4 R24, [R181+0x10800] ;  /* 0x01080000b518783b */ /* 0x000ea40000004200 */
[----:B------:R-:W5:Y:S02]  /*2dd70*/  MUFU.EX2 R42, R250 ;  /* 0x000000fa002a7308 */ /* 0x000f640000000800 */
[----:B------:R-:W-:Y:S01]  /*2dd80*/  F2FP.F16.F32.PACK_AB R23, R47, R48 ;  /* 0x000000302f17723e */ /* 0x000fe200000000ff */
[C---:B---3--:R-:W-:Y:S07]  /*2dd90*/  HMMA.16816.F32 R132, R16.reuse, R28, R132 ;  /* 0x0000001c1084723c */ /* 0x048fee0000001884 */
[----:B------:R-:W3:Y:S01]  /*2dda0*/  MUFU.EX2 R41, R251 ;  /* 0x000000fb00297308 */ /* 0x000ee20000000800 */
[----:B------:R-:W-:Y:S01]  /*2ddb0*/  F2FP.F16.F32.PACK_AB R20, R109, R108 ;  /* 0x0000006c6d14723e */ /* 0x000fe200000000ff */
[C---:B------:R-:W-:Y:S01]  /*2ddc0*/  HMMA.16816.F32 R136, R16.reuse, R30, R136 ;  /* 0x0000001e1088723c */ /* 0x040fe20000001888 */
[----:B------:R-:W2:Y:S02]  /*2ddd0*/  LDSM.16.MT88.4 R28, [R184+0x10800] ;  /* 0x01080000b81c783b */ /* 0x000ea40000004200 */
[----:B------:R-:W-:Y:S03]  /*2dde0*/  F2FP.F16.F32.PACK_AB R22, R113, R112 ;  /* 0x000000707116723e */ /* 0x000fe600000000ff */
[C---:B------:R-:W-:Y:S05]  /*2ddf0*/  HMMA.16816.F32 R140, R16.reuse, R36, R140 ;  /* 0x00000024108c723c */ /* 0x040fea000000188c */
[----:B----4-:R-:W-:Y:S01]  /*2de00*/  FADD.FTZ R0, R43, R0 ;  /* 0x000000002b007221 */ /* 0x010fe20000010000 */
[C---:B------:R-:W-:Y:S01]  /*2de10*/  HMMA.16816.F32 R144, R16.reuse, R38, R144 ;  /* 0x000000261090723c */ /* 0x040fe20000001890 */
[----:B------:R-:W4:Y:S04]  /*2de20*/  LDSM.16.MT88.4 R36, [R182+0x10800] ;  /* 0x01080000b624783b */ /* 0x000f280000004200 */
[----:B-----5:R-:W-:Y:S01]  /*2de30*/  FADD.FTZ R0, R42, R0 ;  /* 0x000000002a007221 */ /* 0x020fe20000010000 */
[C---:B-1----:R-:W-:Y:S05]  /*2de40*/  HMMA.16816.F32 R148, R16.reuse, R32, R148 ;  /* 0x000000201094723c */ /* 0x042fea0000001894 */
[----:B---3--:R-:W-:Y:S01]  /*2de50*/  FADD.FTZ R0, R41, R0 ;  /* 0x0000000029007221 */ /* 0x008fe20000010000 */
[----:B------:R-:W-:Y:S01]  /*2de60*/  HMMA.16816.F32 R152, R16, R34, R152 ;  /* 0x000000221098723c */ /* 0x000fe20000001898 */
[----:B------:R-:W1:Y:S04]  /*2de70*/  LDSM.16.MT88.4 R16, [R183+0x10800] ;  /* 0x01080000b710783b */ /* 0x000e680000004200 */
[----:B------:R-:W-:Y:S01]  /*2de80*/  FADD.FTZ R0, R40, R0 ;  /* 0x0000000028007221 */ /* 0x000fe20000010000 */
[C---:B--2---:R-:W-:Y:S03]  /*2de90*/  HMMA.16816.F32 R4, R20.reuse, R24, R4 ;  /* 0x000000181404723c */ /* 0x044fe60000001804 */
[----:B------:R-:W2:Y:S02]  /*2dea0*/  LDSM.16.MT88.4 R32, [R181+0x11000] ;  /* 0x01100000b520783b */ /* 0x000ea40000004200 */
[----:B------:R-:W-:Y:S01]  /*2deb0*/  FADD.FTZ R0, R15, R0 ;  /* 0x000000000f007221 */ /* 0x000fe20000010000 */
[C---:B------:R-:W-:Y:S05]  /*2dec0*/  HMMA.16816.F32 R8, R20.reuse, R26, R8 ;  /* 0x0000001a1408723c */ /* 0x040fea0000001808 */
[----:B------:R-:W-:Y:S01]  /*2ded0*/  F2FP.F16.F32.PACK_AB R25, R44, R45 ;  /* 0x0000002d2c19723e */ /* 0x000fe200000000ff */
        /* <DEDUP_REMOVED lines=9> */
[----:B------:R-:W-:Y:S01]  /*2df70*/  FADD.FTZ R196, R156, R0 ;  /* 0x000000009cc47221 */ /* 0x000fe20000010000 */
[C---:B-1----:R-:W-:Y:S05]  /*2df80*/  HMMA.16816.F32 R148, R20.reuse, R16, R148 ;  /* 0x000000101494723c */ /* 0x042fea0000001894 */
[----:B------:R-:W-:Y:S01]  /*2df90*/  FADD.FTZ R0, R46, R3 ;  /* 0x000000032e007221 */ /* 0x000fe20000010000 */
[----:B------:R-:W-:Y:S01]  /*2dfa0*/  HMMA.16816.F32 R152, R20, R18, R152 ;  /* 0x000000121498723c */ /* 0x000fe20000001898 */
[----:B------:R-:W1:Y:S04]  /*2dfb0*/  LDSM.16.MT88.4 R16, [R183+0x11000] ;  /* 0x01100000b710783b */ /* 0x000e680000004200 */
[----:B------:R-:W-:Y:S01]  /*2dfc0*/  MOV R112, R2 ;  /* 0x0000000200707202 */ /* 0x000fe20000000f00 */
[C---:B--2---:R-:W-:Y:S03]  /*2dfd0*/  HMMA.16816.F32 R4, R24.reuse, R32, R4 ;  /* 0x000000201804723c */ /* 0x044fe60000001804 */
[----:B------:R-:W-:Y:S02]  /*2dfe0*/  STL [R1+0xc], R0 ;  /* 0x00000c0001007387 */ /* 0x000fe40000100800 */
[----:B------:R-:W-:Y:S01]  /*2dff0*/  F2FP.F16.F32.PACK_AB R21, R40, R41 ;  /* 0x000000292815723e */ /* 0x000fe200000000ff */
[C---:B------:R-:W-:Y:S01]  /*2e000*/  HMMA.16816.F32 R8, R24.reuse, R34, R8 ;  /* 0x000000221808723c */ /* 0x040fe20000001808 */
[----:B------:R-:W2:Y:S04]  /*2e010*/  LDSM.16.MT88.4 R32, [R184+0x11800] ;  /* 0x01180000b820783b */ /* 0x000ea80000004200 */
[----:B------:R-:W-:Y:S01]  /*2e020*/  F2FP.F16.F32.PACK_AB R23, R156, R15 ;  /* 0x0000000f9c17723e */ /* 0x000fe200000000ff */
[C---:B---3--:R-:W-:Y:S05]  /*2e030*/  HMMA.16816.F32 R132, R24.reuse, R28, R132 ;  /* 0x0000001c1884723c */ /* 0x048fea0000001884 */
[----:B------:R-:W-:Y:S01]  /*2e040*/  F2FP.F16.F32.PACK_AB R20, R125, R124 ;  /* 0x0000007c7d14723e */ /* 0x000fe200000000ff */
[C---:B------:R-:W-:Y:S01]  /*2e050*/  HMMA.16816.F32 R136, R24.reuse, R30, R136 ;  /* 0x0000001e1888723c */ /* 0x040fe20000001888 */
[----:B------:R-:W3:Y:S04]  /*2e060*/  LDSM.16.MT88.4 R28, [R182+0x11800] ;  /* 0x01180000b61c783b */ /* 0x000ee80000004200 */
[----:B------:R-:W-:Y:S01]  /*2e070*/  F2FP.F16.F32.PACK_AB R22, R46, R128 ;  /* 0x000000802e16723e */ /* 0x000fe200000000ff */
[C---:B----4-:R-:W-:Y:S05]  /*2e080*/  HMMA.16816.F32 R140, R24.reuse, R36, R140 ;  /* 0x00000024188c723c */ /* 0x050fea000000188c */
[----:B------:R-:W-:Y:S01]  /*2e090*/  MOV R156, R2 ;  /* 0x00000002009c7202 */ /* 0x000fe20000000f00 */
[C---:B------:R-:W-:Y:S01]  /*2e0a0*/  HMMA.16816.F32 R144, R24.reuse, R38, R144 ;  /* 0x000000261890723c */ /* 0x040fe20000001890 */
[----:B------:R-:W4:Y:S05]  /*2e0b0*/  LDSM.16.MT88.4 R36, [R183+0x11800] ;  /* 0x01180000b724783b */ /* 0x000f2a0000004200 */
[C---:B-1----:R-:W-:Y:S06]  /*2e0c0*/  HMMA.16816.F32 R148, R24.reuse, R16, R148 ;  /* 0x000000101894723c */ /* 0x042fec0000001894 */
[----:B------:R-:W-:Y:S06]  /*2e0d0*/  HMMA.16816.F32 R152, R24, R18, R152 ;  /* 0x000000121898723c */ /* 0x000fec0000001898 */
[C---:B------:R-:W-:Y:S06]  /*2e0e0*/  HMMA.16816.F32 R168, R20.reuse, R164, R4 ;  /* 0x000000a414a8723c */ /* 0x040fec0000001804 */
[C---:B------:R-:W-:Y:S06]  /*2e0f0*/  HMMA.16816.F32 R164, R20.reuse, R166, R8 ;  /* 0x000000a614a4723c */ /* 0x040fec0000001808 */
[C---:B--2---:R-:W-:Y:S06]  /*2e100*/  HMMA.16816.F32 R132, R20.reuse, R32, R132 ;  /* 0x000000201484723c */ /* 0x044fec0000001884 */
[C---:B------:R-:W-:Y:S06]  /*2e110*/  HMMA.16816.F32 R136, R20.reuse, R34, R136 ;  /* 0x000000221488723c */ /* 0x040fec0000001888 */
[C---:B---3--:R-:W-:Y:S06]  /*2e120*/  HMMA.16816.F32 R140, R20.reuse, R28, R140 ;  /* 0x0000001c148c723c */ /* 0x048fec000000188c */
[C---:B------:R-:W-:Y:S06]  /*2e130*/  HMMA.16816.F32 R144, R20.reuse, R30, R144 ;  /* 0x0000001e1490723c */ /* 0x040fec0000001890 */
[C---:B----4-:R-:W-:Y:S06]  /*2e140*/  HMMA.16816.F32 R148, R20.reuse, R36, R148 ;  /* 0x000000241494723c */ /* 0x050fec0000001894 */
[----:B------:R-:W-:Y:S01]  /*2e150*/  HMMA.16816.F32 R152, R20, R38, R152 ;  /* 0x000000261498723c */ /* 0x000fe20000001898 */
[----:B------:R-:W-:Y:S11]  /*2e160*/  @!UPT UIADD3 URZ, URZ, URZ, URZ ;  /* 0x0000003f3f3ff290 */ /* 0x000ff6000fffe03f */
[----:B------:R-:W-:Y:S01]  /*2e170*/  @!UPT UIADD3 URZ, URZ, URZ, URZ ;  /* 0x0000003f3f3ff290 */ /* 0x000fe2000fffe03f */
[----:B------:R-:W-:Y:S11]  /*2e180*/  @P0 BRA `(.L_x_4297) ;  /* 0xffffff8800d00947 */ /* 0x000ff6000383ffff */
.L_x_4288:
[----:B------:R2:W5:Y:S01]  /*2e190*/  LDL R6, [R1+0xc] ;  /* 0x00000c0001067983 */ /* 0x0005620000100800 */
[----:B------:R-:W3:Y:S01]  /*2e1a0*/  LDC.64 R48, c[0x0][0x208] ;  /* 0x00008200ff307b82 */ /* 0x000ee20000000a00 */
[----:B------:R-:W4:Y:S01]  /*2e1b0*/  S2R R3, SR_TID.X ;  /* 0x0000000000037919 */ /* 0x000f220000002100 */
[----:B---3--:R-:W-:Y:S02]  /*2e1c0*/  R2UR UR4, R48 ;  /* 0x00000000300472ca */ /* 0x008fe400000e0000 */
[----:B------:R-:W-:Y:S02]  /*2e1d0*/  R2UR UR5, R49 ;  /* 0x00000000310572ca */ /* 0x000fe400000e0000 */
[----:B----4-:R-:W-:-:S04]  /*2e1e0*/  SHF.R.S32.HI R9, RZ, 0x1f, R3 ;  /* 0x0000001fff097819 */ /* 0x010fc80000011403 */
[----:B-1----:R-:W-:-:S07]  /*2e1f0*/  LEA.HI R0, R9, R3, RZ, 0x5 ;  /* 0x0000000309007211 */ /* 0x002fce00078f28ff */
        /* <DEDUP_REMOVED lines=11> */
[----:B------:R-:W3:Y:S01]  /*2e2b0*/  SHFL.BFLY PT, R2, R196, 0x2, 0x1f ;  /* 0x0c401f00c4027f89 */ /* 0x000ee200000e0000 */
[----:B-1----:R-:W-:Y:S01]  /*2e2c0*/  FADD.FTZ R5, R5, R6 ;  /* 0x0000000605057221 */ /* 0x002fe20000010000 */
[----:B---3--:R-:W-:-:S04]  /*2e2d0*/  FADD.FTZ R2, R2, R196 ;  /* 0x000000c402027221 */ /* 0x008fc80000010000 */
[----:B------:R-:W1:Y:S04]  /*2e2e0*/  SHFL.BFLY PT, R12, R5, 0x1, 0x1f ;  /* 0x0c201f00050c7f89 */ /* 0x000e6800000e0000 */
[----:B------:R3:W4:Y:S01]  /*2e2f0*/  SHFL.BFLY PT, R13, R2, 0x1, 0x1f ;  /* 0x0c201f00020d7f89 */ /* 0x00072200000e0000 */
[----:B-1----:R-:W-:-:S07]  /*2e300*/  FADD.FTZ R12, R5, R12 ;  /* 0x0000000c050c7221 */ /* 0x002fce0000010000 */
.L_x_4305:
        /* <DEDUP_REMOVED lines=8> */
[----:B------:R-:W2:Y:S01]  /*2e390*/  LDL.LU R21, [R1+0x154] ;  /* 0x0001540001157983 */ /* 0x000ea20000300800 */
[----:B-1----:R-:W-:-:S07]  /*2e3a0*/  SHF.R.S32.HI R19, RZ, 0x1f, R18 ;  /* 0x0000001fff137819 */ /* 0x002fce0000011412 */
[----:B------:R-:W1:Y:S01]  /*2e3b0*/  @P3 MUFU.RCP R3, R13 ;  /* 0x0000000d00033308 */ /* 0x000e620000001000 */
        /* <DEDUP_REMOVED lines=88> */
[----:B------:R-:W2:Y:S04]  /*2e940*/  LD.E.64 R10, desc[UR12][R160.64+0xb0] ;  /* 0x0000b00ca00a7980 */ /* 0x000ea8000c101b00 */
[----:B------:R-:W3:Y:S01]  /*2e950*/  LD.E R7, desc[UR10][R160.64+0x60] ;  /* 0x0000600aa0077980 */ /* 0x000ee2000c101900 */
        /* <DEDUP_REMOVED lines=36> */
[----:B--2---:R-:W-:Y:S02]  /*2eba0*/  IMAD R3, R10, UR8, R21 ;  /* 0x000000080a037c24 */ /* 0x004fe4000f8e0215 */
[----:B------:R1:W5:Y:S02]  /*2ebb0*/  LD.E R10, desc[UR14][R160.64+0xcc] ;  /* 0x0000cc0ea00a7980 */ /* 0x000364000c101900 */
[----:B---3--:R-:W-:-:S02]  /*2ebc0*/  IMAD R3, R3, R7, R20 ;  /* 0x0000000703037224 */ /* 0x008fc400078e0214 */
        /* <DEDUP_REMOVED lines=27> */
.L_x_4300:
[----:B------:R-:W-:Y:S05]  /*2ed80*/  BSYNC B0 ;  /* 0x0000000000007941 */ /* 0x000fea0003800000 */
.L_x_4299:
        /* <DEDUP_REMOVED lines=55> */
[----:B-1----:R-:W-:Y:S05]  /*2f100*/  @P0 RET.REL.NODEC R4 `(_ZN5flash24flash_fwd_splitkv_kernelI23Flash_fwd_kernel_traitsILi64ELi64ELi256ELi4ELb0ELb0EN7cutlass6half_tE19Flash_kernel_traitsILi64ELi64ELi256ELi4ES3_EELb1ELb0ELb1ELb0ELb0ELb0ELb1ELb1EEEvNS_16Flash_fwd_paramsE) ;  /* 0xfffffd0c04bc0950 */ /* 0x002fea0003c3ffff */
[----:B------:R-:W-:Y:S02]  /*2f110*/  R2UR UR4, R48 ;  /* 0x00000000300472ca */ /* 0x000fe400000e0000 */
[----:B------:R-:W-:-:S13]  /*2f120*/  R2UR UR5, R49 ;  /* 0x00000000310572ca */ /* 0x000fda00000e0000 */
[----:B------:R1:W-:Y:S02]  /*2f130*/  ST.E.128 desc[UR4][R2.64+0x3800], R12 ;  /* 0x0038000c02007985 */ /* 0x0003e4000c101d04 */
[----:B-1----:R-:W-:Y:S02]  /*2f140*/  IMAD.MOV.U32 R2, RZ, RZ, R11 ;  /* 0x000000ffff027224 */ /* 0x002fe400078e000b */
[----:B------:R-:W-:-:S04]  /*2f150*/  IMAD.MOV.U32 R3, RZ, RZ, 0x0 ;  /* 0x00000000ff037424 */ /* 0x000fc800078e00ff */
[----:B------:R-:W-:Y:S05]  /*2f160*/  RET.REL.NODEC R2 `(_ZN5flash24flash_fwd_splitkv_kernelI23Flash_fwd_kernel_traitsILi64ELi64ELi256ELi4ELb0ELb0EN7cutlass6half_tE19Flash_kernel_traitsILi64ELi64ELi256ELi4ES3_EELb1ELb0ELb1ELb0ELb0ELb0ELb1ELb1EEEvNS_16Flash_fwd_paramsE) ;  /* 0xfffffd0c02a47950 */ /* 0x000fea0003c3ffff */
.L_x_4298:
[----:B------:R-:W-:Y:S01]  /*2f170*/  IMAD.MOV.U32 R0, RZ, RZ, 0x2 ;  /* 0x00000002ff007424 */ /* 0x000fe200078e00ff */
[----:B-----5:R-:W-:Y:S01]  /*2f180*/  MOV R2, R6 ;  /* 0x0000000600027202 */ /* 0x020fe20000000f00 */
[----:B------:R-:W-:Y:S01]  /*2f190*/  IMAD.MOV.U32 R4, RZ, RZ, -0x1 ;  /* 0xffffffffff047424 */ /* 0x000fe200078e00ff */
[----:B------:R-:W-:-:S07]  /*2f1a0*/  MOV R3, 0x1f ;  /* 0x0000001f00037802 */ /* 0x000fce0000000f00 */
[----:B--2---:R-:W-:Y:S05]  /*2f1b0*/  WARPSYNC.COLLECTIVE R4, `(.L_x_4301) ;  /* 0x0000000004087348 */ /* 0x004fea0003c00000 */
[----:B------:R1:W3:Y:S02]  /*2f1c0*/  SHFL.BFLY P0, R0, R2, R0, R3 ;  /* 0x0c00000002007389 */ /* 0x0002e40000000003 */
[----:B-123--:R-:W-:Y:S01]  /*2f1d0*/  ENDCOLLECTIVE ;  /* 0x000000000000791b */ /* 0x00efe20003800000 */
.L_x_4301:
[----:B------:R-:W-:Y:S02]  /*2f1e0*/  MOV R5, R0 ;  /* 0x0000000000057202 */ /* 0x000fe40000000f00 */
[----:B------:R-:W-:-:S03]  /*2f1f0*/  MOV R0, 0x1 ;  /* 0x0000000100007802 */ /* 0x000fc60000000f00 */
[----:B------:R-:W-:-:S04]  /*2f200*/  FADD.FTZ R5, R5, R6 ;  /* 0x0000000605057221 */ /* 0x000fc80000010000 */
[----:B------:R-:W-:-:S07]  /*2f210*/  IMAD.MOV.U32 R2, RZ, RZ, R5 ;  /* 0x000000ffff027224 */ /* 0x000fce00078e0005 */
[----:B------:R-:W-:Y:S05]  /*2f220*/  WARPSYNC.COLLECTIVE R4, `(.L_x_4302) ;  /* 0x0000000004087348 */ /* 0x000fea0003c00000 */
[----:B------:R1:W2:Y:S02]  /*2f230*/  SHFL.BFLY P0, R0, R2, R0, R3 ;  /* 0x0c00000002007389 */ /* 0x0002a40000000003 */
[----:B-12---:R-:W-:Y:S01]  /*2f240*/  ENDCOLLECTIVE ;  /* 0x000000000000791b */ /* 0x006fe20003800000 */
.L_x_4302:
[----:B------:R-:W-:Y:S01]  /*2f250*/  IMAD.MOV.U32 R12, RZ, RZ, R0 ;  /* 0x000000ffff0c7224 */ /* 0x000fe200078e0000 */
[----:B------:R-:W-:Y:S02]  /*2f260*/  MOV R0, 0x2 ;  /* 0x0000000200007802 */ /* 0x000fe40000000f00 */
[----:B------:R-:W-:Y:S01]  /*2f270*/  MOV R2, R196 ;  /* 0x000000c400027202 */ /* 0x000fe20000000f00 */
[----:B------:R-:W-:-:S07]  /*2f280*/  FADD.FTZ R12, R5, R12 ;  /* 0x0000000c050c7221 */ /* 0x000fce0000010000 */
[----:B------:R-:W-:Y:S05]  /*2f290*/  WARPSYNC.COLLECTIVE R4, `(.L_x_4303) ;  /* 0x0000000004087348 */ /* 0x000fea0003c00000 */
[----:B------:R1:W2:Y:S02]  /*2f2a0*/  SHFL.BFLY P0, R0, R2, R0, R3 ;  /* 0x0c00000002007389 */ /* 0x0002a40000000003 */
[----:B-12---:R-:W-:Y:S01]  /*2f2b0*/  ENDCOLLECTIVE ;  /* 0x000000000000791b */ /* 0x006fe20003800000 */
.L_x_4303:
[----:B------:R-:W-:Y:S01]  /*2f2c0*/  IMAD.MOV.U32 R2, RZ, RZ, R0 ;  /* 0x000000ffff027224 */ /* 0x000fe200078e0000 */
[----:B------:R-:W-:-:S03]  /*2f2d0*/  MOV R0, 0x1 ;  /* 0x0000000100007802 */ /* 0x000fc60000000f00 */
[----:B------:R-:W-:-:S07]  /*2f2e0*/  FADD.FTZ R2, R2, R196 ;  /* 0x000000c402027221 */ /* 0x000fce0000010000 */
[----:B------:R-:W-:Y:S05]  /*2f2f0*/  WARPSYNC.COLLECTIVE R4, `(.L_x_4304) ;  /* 0x0000000004087348 */ /* 0x000fea0003c00000 */
[----:B------:R1:W2:Y:S02]  /*2f300*/  SHFL.BFLY P0, R0, R2, R0, R3 ;  /* 0x0c00000002007389 */ /* 0x0002a40000000003 */
[----:B-12---:R-:W-:Y:S01]  /*2f310*/  ENDCOLLECTIVE ;  /* 0x000000000000791b */ /* 0x006fe20003800000 */
.L_x_4304:
[----:B------:R-:W-:Y:S01]  /*2f320*/  MOV R13, R0 ;  /* 0x00000000000d7202 */ /* 0x000fe20000000f00 */
[----:B------:R-:W-:Y:S06]  /*2f330*/  BRA `(.L_x_4305) ;  /* 0xffffffec00f47947 */ /* 0x000fec000383ffff */
.L_x_4306:
        /* <DEDUP_REMOVED lines=12> */
.L_x_7852:


//--------------------- .text._ZN5flash24flash_fwd_splitkv_kernelI23Flash_fwd_kernel_traitsILi64ELi64ELi256ELi4ELb0ELb0EN7cutlass6half_tE19Flash_kernel_traitsILi64ELi64ELi256ELi4ES3_EELb1ELb0ELb1ELb0ELb0ELb1ELb1ELb1EEEvNS_16Flash_fwd_paramsE --------------------------
	.section	.text._ZN5flash24flash_fwd_splitkv_kernelI23Flash_fwd_kernel_traitsILi64ELi64ELi256ELi4ELb0ELb0EN7cutlass6half_tE19Flash_kernel_traitsILi64ELi64ELi256ELi4ES3_EELb1ELb0ELb1ELb0ELb0ELb1ELb1ELb1EEEvNS_16Flash_fwd_paramsE,"ax",@progbits
	.align	128
        .global         _ZN5flash24flash_fwd_splitkv_kernelI23Flash_fwd_kernel_traitsILi64ELi64ELi256ELi4ELb0ELb0EN7cutlass6half_tE19Flash_kernel_traitsILi64ELi64ELi256ELi4ES3_EELb1ELb0ELb1ELb0ELb0ELb1ELb1ELb1EEEvNS_16Flash_fwd_paramsE
        .type           _ZN5flash24flash_fwd_splitkv_kernelI23Flash_fwd_kernel_traitsILi64ELi64ELi256ELi4ELb0ELb0EN7cutlass6half_tE19Flash_kernel_traitsILi64ELi64ELi256ELi4ES3_EELb1ELb0ELb1ELb0ELb0ELb1ELb1ELb1EEEvNS_16Flash_fwd_paramsE,@function
        .size           _ZN5flash24flash_fwd_splitkv_kernelI23Flash_fwd_kernel_traitsILi64ELi64ELi256ELi4ELb0ELb0EN7cutlass6half_tE19Flash_kernel_traitsILi64ELi64ELi256ELi4ES3_EELb1ELb0ELb1ELb0ELb0ELb1ELb1ELb1EEEvNS_16Flash_fwd_paramsE,(.L_x_7853 - _ZN5flash24flash_fwd_splitkv_kernelI23Flash_fwd_kernel_traitsILi64ELi64ELi256ELi4ELb0ELb0EN7cutlass6half_tE19Flash_kernel_traitsILi64ELi64ELi256ELi4ES3_EELb1ELb0ELb1ELb0ELb0ELb1ELb1ELb1EEEvNS_16Flash_fwd_paramsE)
        .other          _ZN5flash24flash_fwd_splitkv_kernelI23Flash_fwd_kernel_traitsILi64ELi64ELi256ELi4ELb0ELb0EN7cutlass6half_tE19Flash_kernel_traitsILi64ELi64ELi256ELi4ES3_EELb1ELb0ELb1ELb0ELb0ELb1ELb1ELb1EEEvNS_16Flash_fwd_paramsE,@"STO_CUDA_ENTRY STV_DEFAULT"
_ZN5flash24flash_fwd_splitkv_kernelI23Flash_fwd_kernel_traitsILi64ELi64ELi256ELi4ELb0ELb0EN7cutlass6half_tE19Flash_kernel_traitsILi64ELi64ELi256ELi4ES3_EELb1ELb0ELb1ELb0ELb0ELb1ELb1ELb1EEEvNS_16Flash_fwd_paramsE:
.text._ZN5flash24flash_fwd_splitkv_kernelI23Flash_fwd_kernel_traitsILi64ELi64ELi256ELi4ELb0ELb0EN7cutlass6half_tE19Flash_kernel_traitsILi64ELi64ELi256ELi4ES3_EELb1ELb0ELb1ELb0ELb0ELb1ELb1ELb1EEEvNS_16Flash_fwd_paramsE:
        /* <DEDUP_REMOVED lines=30> */
[----:B-1----:R-:W-:Y:S05]  /*01e0*/  CALL.REL.NOINC `($_ZN5flash24flash_fwd_splitkv_kernelI23Flash_fwd_kernel_traitsILi64ELi64ELi256ELi4ELb0ELb0EN7cutlass6half_tE19Flash_kernel_traitsILi64ELi64ELi256ELi4ES3_EELb1ELb0ELb1ELb0ELb0ELb1ELb1ELb1EEEvNS_16Flash_fwd_paramsE$_ZN5flash30compute_attn_1rowblock_splitkvI23Flash_fwd_kernel_traitsILi64ELi64ELi256ELi4ELb0ELb0EN7cutlass6half_tE19Flash_kernel_traitsILi64ELi64ELi256ELi4ES3_EELb1ELb0ELb1ELb0ELb0ELb1ELb1ELb1ENS_16Flash_fwd_paramsEEEvRKT8_iiiii) ;  /* 0x0000000000087944 */ /* 0x002fea0003c00000 */
[----:B------:R-:W-:Y:S05]  /*01f0*/  BSYNC B3 ;  /* 0x0000000000037941 */ /* 0x000fea0003800000 */
.L_x_4307:
[----:B------:R-:W-:Y:S05]  /*0200*/  EXIT ;  /* 0x000000000000794d */ /* 0x000fea0003800000 */
        .type           $_ZN5flash24flash_fwd_splitkv_kernelI23Flash_fwd_kernel_traitsILi64ELi64ELi256ELi4ELb0ELb0EN7cutlass6half_tE19Flash_kernel_traitsILi64ELi64ELi256ELi4ES3_EELb1ELb0ELb1ELb0ELb0ELb1ELb1ELb1EEEvNS_16Flash_fwd_paramsE$_ZN5flash30compute_attn_1rowblock_splitkvI23Flash_fwd_kernel_traitsILi64ELi64ELi256ELi4ELb0ELb0EN7cutlass6half_tE19Flash_kernel_traitsILi64ELi64ELi256ELi4ES3_EELb1ELb0ELb1ELb0ELb0ELb1ELb1ELb1ENS_16Flash_fwd_paramsEEEvRKT8_iiiii,@function
        .size           $_ZN5flash24flash_fwd_splitkv_kernelI23Flash_fwd_kernel_traitsILi64ELi64ELi256ELi4ELb0ELb0EN7cutlass6half_tE19Flash_kernel_traitsILi64ELi64ELi256ELi4ES3_EELb1ELb0ELb1ELb0ELb0ELb1ELb1ELb1EEEvNS_16Flash_fwd_paramsE$_ZN5flash30compute_attn_1rowblock_splitkvI23Flash_fwd_kernel_traitsILi64ELi64ELi256ELi4ELb0ELb0EN7cutlass6half_tE19Flash_kernel_traitsILi64ELi64ELi256ELi4ES3_EELb1ELb0ELb1ELb0ELb0ELb1ELb1ELb1ENS_16Flash_fwd_paramsEEEvRKT8_iiiii,(.L_x_7853 - $_ZN5flash24flash_fwd_splitkv_kernelI23Flash_fwd_kernel_traitsILi64ELi64ELi256ELi4ELb0ELb0EN7cutlass6half_tE19Flash_kernel_traitsILi64ELi64ELi256ELi4ES3_EELb1ELb0ELb1ELb0ELb0ELb1ELb1ELb1EEEvNS_16Flash_fwd_paramsE$_ZN5flash30compute_attn_1rowblock_splitkvI23Flash_fwd_kernel_traitsILi64ELi64ELi256ELi4ELb0ELb0EN7cutlass6half_tE19Flash_kernel_traitsILi64ELi64ELi256ELi4ES3_EELb1ELb0ELb1ELb0ELb0ELb1ELb1ELb1ENS_16Flash_fwd_paramsEEEvRKT8_iiiii)
$_ZN5flash24flash_fwd_splitkv_kernelI23Flash_fwd_kernel_traitsILi64ELi64ELi256ELi4ELb0ELb0EN7cutlass6half_tE19Flash_kernel_traitsILi64ELi64ELi256ELi4ES3_EELb1ELb0ELb1ELb0ELb0ELb1ELb1ELb1EEEvNS_16Flash_fwd_paramsE$_ZN5flash30compute_attn_1rowblock_splitkvI23Flash_fwd_kernel_traitsILi64ELi64ELi256ELi4ELb0ELb0EN7cutlass6half_tE19Flash_kernel_traitsILi64ELi64ELi256ELi4ES3_EELb1ELb0ELb1ELb0ELb0ELb1ELb1ELb1ENS_16Flash_fwd_paramsEEEvRKT8_iiiii:
        /* <DEDUP_REMOVED lines=29> */
.L_x_4309:
[----:B------:R-:W-:Y:S05]  /*03e0*/  BSYNC B0 ;  /* 0x0000000000007941 */ /* 0x000fea0003800000 */
.L_x_4308:
        /* <DEDUP_REMOVED lines=8> */
.L_x_4311:
[----:B------:R3:W5:Y:S02]  /*0470*/  LD.E R0, desc[UR6][R22.64+0xb8] ;  /* 0x0000b80616007980 */ /* 0x000764000c101900 */
.L_x_4312:
[----:B------:R-:W-:Y:S05]  /*0480*/  BSYNC B0 ;  /* 0x0000000000007941 */ /* 0x000fea0003800000 */
.L_x_4310:
        /* <DEDUP_REMOVED lines=8> */
[----:B--2---:R-:W-:-:S05]  /*0510*/  IADD3 R0, R2, -R14, RZ ;  /* 0x8000000e02007210 */ /* 0x004fca0007ffe0ff */
[----:B------:R2:W-:Y:S01]  /*0520*/  STL [R1+0x4], R0 ;  /* 0x0000040001007387 */ /* 0x0005e20000100800 */
[----:B------:R-:W-:Y:S05]  /*0530*/  BRA `(.L_x_4315) ;  /* 0x0000000000287947 */ /* 0x000fea0003800000 */
.L_x_4314:
[----:B------:R-:W2:Y:S01]  /*0540*/  LD.E.64 R2, desc[UR6][R22.64+0x108] ;  /* 0x0001080616027980 */ /* 0x000ea2000c101b00 */
[----:B------:R-:W-:Y:S01]  /*0550*/  BSSY B0, `(.L_x_4316) ;  /* 0x0000006000007945 */ /* 0x000fe20003800000 */
[----:B------:R-:W-:Y:S01]  /*0560*/  IMAD.MOV.U32 R0, RZ, RZ, RZ ;  /* 0x000000ffff007224 */ /* 0x000fe200078e00ff */
[----:B--2---:R-:W-:-:S04]  /*0570*/  ISETP.NE.U32.AND P0, PT, R2, RZ, PT ;  /* 0x000000ff0200720c */ /* 0x004fc80003f05070 */
[----:B------:R-:W-:-:S13]  /*0580*/  ISETP.NE.AND.EX P0, PT, R3, RZ, PT, P0 ;  /* 0x000000ff0300720c */ /* 0x000fda0003f05300 */
[----:B------:R-:W-:Y:S05]  /*0590*/  @!P0 BRA `(.L_x_4317) ;  /* 0x0000000000048947 */ /* 0x000fea0003800000 */
[----:B------:R2:W5:Y:S02]  /*05a0*/  LD.E R0, desc[UR6][R22.64+0xbc] ;  /* 0x0000bc0616007980 */ /* 0x000564000c101900 */
.L_x_4317:
[----:B------:R-:W-:Y:S05]  /*05b0*/  BSYNC B0 ;  /* 0x0000000000007941 */ /* 0x000fea0003800000 */
.L_x_4316:
[----:B-----5:R-:W-:-:S05]  /*05c0*/  IADD3 R0, R166, R0, RZ ;  /* 0x00000000a6007210 */ /* 0x020fca0007ffe0ff */
[----:B------:R4:W-:Y:S02]  /*05d0*/  STL [R1+0x4], R0 ;  /* 0x0000040001007387 */ /* 0x0009e40000100800 */
.L_x_4315:
[----:B------:R-:W-:Y:S05]  /*05e0*/  BSYNC B1 ;  /* 0x0000000000017941 */ /* 0x000fea0003800000 */
.L_x_4313:
[----:B------:R-:W5:Y:S01]  /*05f0*/  S2R R38, SR_CTAID.X ;  /* 0x0000000000267919 */ /* 0x000f620000002500 */
[----:B------:R-:W-:Y:S01]  /*0600*/  MOV R15, 0x1f0 ;  /* 0x000001f0000f7802 */ /* 0x000fe20000000f00 */
[----:B------:R-:W-:-:S03]  /*0610*/  IMAD.MOV.U32 R3, RZ, RZ, 0x0 ;  /* 0x00000000ff037424 */ /* 0x000fc600078e00ff */
[----:B------:R-:W-:Y:S01]  /*0620*/  MOV R2, R15 ;  /* 0x0000000f00027202 */ /* 0x000fe20000000f00 */
[----:B-----5:R-:W-:-:S05]  /*0630*/  IMAD.SHL.U32 R13, R38, 0x40, RZ ;  /* 0x00000040260d7824 */ /* 0x020fca00078e00ff */
[----:B------:R-:W-:-:S13]  /*0640*/  ISETP.GT.AND P0, PT, R16, R13, PT ;  /* 0x0000000d1000720c */ /* 0x000fda0003f04270 */
[----:B-1234-:R-:W-:Y:S05]  /*0650*/  @!P0 RET.REL.NODEC R2 `(_ZN5flash24flash_fwd_splitkv_kernelI23Flash_fwd_kernel_traitsILi64ELi64ELi256ELi4ELb0ELb0EN7cutlass6half_tE19Flash_kernel_traitsILi64ELi64ELi256ELi4ES3_EELb1ELb0ELb1ELb0ELb0ELb1ELb1ELb1EEEvNS_16Flash_fwd_paramsE) ;  /* 0xfffffff802688950 */ /* 0x01efea0003c3ffff */
[----:B------:R-:W2:Y:S04]  /*0660*/  LD.E R0, desc[UR6][R22.64+0xb8] ;  /* 0x0000b80616007980 */ /* 0x000ea8000c101900 */
[----:B------:R-:W3:Y:S04]  /*0670*/  LDL R11, [R1+0x4] ;  /* 0x00000400010b7983 */ /* 0x000ee80000100800 */
[----:B------:R-:W4:Y:S01]  /*0680*/  LD.E R10, desc[UR6][R22.64+0x188] ;  /* 0x00018806160a7980 */ /* 0x000f22000c101900 */
[----:B------:R-:W-:-:S04]  /*0690*/  IABS R4, R7 ;  /* 0x0000000700047213 */ /* 0x000fc80000000000 */
[----:B------:R-:W1:Y:S08]  /*06a0*/  I2F.RP R2, R4 ;  /* 0x0000000400027306 */ /* 0x000e700000209400 */
[----:B-1----:R-:W1:Y:S02]  /*06b0*/  MUFU.RCP R2, R2 ;  /* 0x0000000200027308 */ /* 0x002e640000001000 */
[----:B-1----:R-:W-:-:S06]  /*06c0*/  VIADD R2, R2, 0xffffffe ;  /* 0x0ffffffe02027836 */ /* 0x002fcc0000000000 */
[----:B------:R1:W5:Y:S01]  /*06d0*/  F2I.FTZ.U32.TRUNC.NTZ R3, R2 ;  /* 0x0000000200037305 */ /* 0x000362000021f000 */
[----:B------:R-:W-:Y:S01]  /*06e0*/  IABS R8, R7 ;  /* 0x0000000700087213 */ /* 0x000fe20000000000 */
[----:B------:R-:W1:Y:S01]  /*06f0*/  S2R R36, SR_TID.X ;  /* 0x0000000000247919 */ /* 0x000e620000002100 */
[----:B--2---:R-:W-:-:S05]  /*0700*/  VIADD R0, R0, 0xff ;  /* 0x000000ff00007836 */ /* 0x004fca0000000000 */
[----:B-1----:R-:W-:-:S04]  /*0710*/  SHF.R.S32.HI R2, RZ, 0x1f, R0 ;  /* 0x0000001fff027819 */ /* 0x002fc80000011400 */
[----:B------:R-:W-:-:S04]  /*0720*/  LEA.HI R0, R2, R0, RZ, 0x8 ;  /* 0x0000000002007211 */ /* 0x000fc800078f40ff */
[----:B------:R-:W-:Y:S01]  /*0730*/  LEA.HI.SX32 R0, R0, R7, 0x18 ;  /* 0x0000000700007211 */ /* 0x000fe200078fc2ff */
[----:B-----5:R-:W-:-:S04]  /*0740*/  IMAD.MOV R2, RZ, RZ, -R3 ;  /* 0x000000ffff027224 */ /* 0x020fc800078e0a03 */
        /* <DEDUP_REMOVED lines=9> */
[----:B------:R-:W-:-:S05]  /*07e0*/  IMAD R2, R0, R3, R2 ;  /* 0x0000000300027224 */ /* 0x000fca00078e0202 */
[----:B------:R-:W-:-:S13]  /*07f0*/  ISETP.GT.U32.AND P1, PT, R4, R2, PT ;  /* 0x000000020400720c */ /* 0x000fda0003f24070 */
[----:B------:R-:W-:-:S05]  /*0800*/  @!P1 IMAD.IADD R2, R2, 0x1, -R4 ;  /* 0x0000000102029824 */ /* 0x000fca00078e0a04 */
[----:B------:R-:W-:Y:S02]  /*0810*/  ISETP.GE.U32.AND P2, PT, R2, R4, PT ;  /* 0x000000040200720c */ /* 0x000fe40003f46070 */
[----:B------:R-:W-:Y:S01]  /*0820*/  LOP3.LUT R2, R5, R7, RZ, 0x3c, !PT ;  /* 0x0000000705027212 */ /* 0x000fe200078e3cff */
[----:B------:R-:W-:Y:S01]  /*0830*/  @!P1 VIADD R0, R0, 0x1 ;  /* 0x0000000100009836 */ /* 0x000fe20000000000 */
[----:B------:R-:W-:Y:S02]  /*0840*/  ISETP.NE.AND P1, PT, R7, RZ, PT ;  /* 0x000000ff0700720c */ /* 0x000fe40003f25270 */
[----:B------:R-:W-:Y:S01]  /*0850*/  ISETP.GE.AND P0, PT, R2, RZ, PT ;  /* 0x000000ff0200720c */ /* 0x000fe20003f06270 */
[----:B---3--:R-:W-:Y:S01]  /*0860*/  VIADD R3, R11, 0xff ;  /* 0x000000ff0b037836 */ /* 0x008fe20000000000 */
[----:B------:R-:W-:-:S05]  /*0870*/  IADD3 R2, -R16, 0x13f, R13 ;  /* 0x0000013f10027810 */ /* 0x000fca0007ffe10d */
[----:B------:R-:W-:Y:S01]  /*0880*/  @P2 VIADD R0, R0, 0x1 ;  /* 0x0000000100002836 */ /* 0x000fe20000000000 */
[----:B----4-:R-:W-:Y:S02]  /*0890*/  IADD3 R2, R10, R2, R11 ;  /* 0x000000020a027210 */ /* 0x010fe40007ffe00b */
[----:B------:R-:W-:-:S03]  /*08a0*/  SHF.R.S32.HI R4, RZ, 0x1f, R3 ;  /* 0x0000001fff047819 */ /* 0x000fc60000011403 */
[----:B------:R-:W-:Y:S01]  /*08b0*/  @!P0 IMAD.MOV R0, RZ, RZ, -R0 ;  /* 0x000000ffff008224 */ /* 0x000fe200078e0a00 */
[----:B------:R-:W-:Y:S02]  /*08c0*/  @!P1 LOP3.LUT R0, RZ, R7, RZ, 0x33, !PT ;  /* 0x00000007ff009212 */ /* 0x000fe400078e33ff */
[----:B------:R-:W-:Y:S02]  /*08d0*/  SHF.R.S32.HI R5, RZ, 0x1f, R2 ;  /* 0x0000001fff057819 */ /* 0x000fe40000011402 */
[----:B------:R-:W-:Y:S01]  /*08e0*/  LEA.HI R3, R4, R3, RZ, 0x8 ;  /* 0x0000000304037211 */ /* 0x000fe200078f40ff */
[----:B------:R-:W-:Y:S01]  /*08f0*/  IMAD R37, R0, UR8, RZ ;  /* 0x0000000800257c24 */ /* 0x000fe2000f8e02ff */
[----:B------:R-:W-:Y:S02]  /*0900*/  LEA.HI R2, R5, R2, RZ, 0x8 ;  /* 0x0000000205027211 */ /* 0x000fe400078f40ff */
[----:B------:R-:W-:Y:S02]  /*0910*/  SHF.R.S32.HI R3, RZ, 0x8, R3 ;  /* 0x00000008ff037819 */ /* 0x000fe40000011403 */
[----:B------:R-:W-:-:S02]  /*0920*/  SHF.R.S32.HI R2, RZ, 0x8, R2 ;  /* 0x00000008ff027819 */ /* 0x000fc40000011402 */
[----:B------:R-:W-:-:S04]  /*0930*/  VIADDMNMX R0, R37, R0, R3, PT ;  /* 0x0000000025007246 */ /* 0x000fc80003800103 */
[----:B------:R-:W-:Y:S01]  /*0940*/  VIMNMX R34, R0, R2, PT ;  /* 0x0000000200227248 */ /* 0x000fe20003fe0100 */
[----:B------:R1:W-:Y:S04]  /*0950*/  STL [R1+0x158], R37 ;  /* 0x0001582501007387 */ /* 0x0003e80000100800 */
[----:B------:R1:W-:Y:S01]  /*0960*/  STL [R1+0x64], R34 ;  /* 0x0000642201007387 */ /* 0x0003e20000100800 */
[----:B------:R-:W-:-:S13]  /*0970*/  ISETP.GE.AND P0, PT, R37, R34, PT ;  /* 0x000000222500720c */ /* 0x000fda0003f06270 */
[----:B------:R-:W-:Y:S05]  /*0980*/  @!P0 BRA `(.L_x_4318) ;  /* 0x0000000400748947 */ /* 0x000fea0003800000 */
[----:B------:R-:W2:Y:S04]  /*0990*/  LD.E.64 R4, desc[UR6][R22.64+0xb0] ;  /* 0x0000b00616047980 */ /* 0x000ea8000c101b00 */
[----:B------:R-:W3:Y:S04]  /*09a0*/  LDL.LU R12, [R1+0x160] ;  /* 0x00016000010c7983 */ /* 0x000ee80000300800 */
[----:B------:R-:W3:Y:S04]  /*09b0*/  LD.E R2, desc[UR6][R22.64+0x60] ;  /* 0x0000600616027980 */ /* 0x000ee8000c101900 */
[----:B------:R-:W4:Y:S04]  /*09c0*/  LD.E R11, desc[UR6][R22.64+0xcc] ;  /* 0x0000cc06160b7980 */ /* 0x000f28000c101900 */
[----:B------:R-:W5:Y:S04]  /*09d0*/  LD.E R9, desc[UR6][R22.64+0xc0] ;  /* 0x0000c00616097980 */ /* 0x000f68000c101900 */
[----:B------:R-:W5:Y:S04]  /*09e0*/  LD.E.64 R6, desc[UR6][R22.64+0x78] ;  /* 0x0000780616067980 */ /* 0x000f68000c101b00 */
[----:B------:R-:W5:Y:S01]  /*09f0*/  LD.E.64 R22, desc[UR6][R22.64+0xa8] ;  /* 0x0000a80616167980 */ /* 0x000f62000c101b00 */
[----:B------:R-:W-:-:S04]  /*0a00*/  SHF.R.S32.HI R3, RZ, 0x1f, R36 ;  /* 0x0000001fff037819 */ /* 0x000fc80000011424 */
[----:B------:R-:W-:-:S04]  /*0a10*/  LEA.HI R3, R3, R36, RZ, 0x4 ;  /* 0x0000002403037211 */ /* 0x000fc800078f20ff */
[----:B------:R-:W-:-:S05]  /*0a20*/  LOP3.LUT R8, R3, 0xfffffff0, RZ, 0xc0, !PT ;  /* 0xfffffff003087812 */ /* 0x000fca00078ec0ff */
[----:B------:R-:W-:Y:S02]  /*0a30*/  IMAD.IADD R8, R36, 0x1, -R8 ;  /* 0x0000000124087824 */ /* 0x000fe400078e0a08 */
[----:B------:R-:W-:Y:S02]  /*0a40*/  IMAD.IADD R10, R16, 0x1, -R13 ;  /* 0x00000001100a7824 */ /* 0x000fe400078e0a0d */
[----:B--2---:R-:W-:-:S04]  /*0a50*/  IMAD R0, R4, UR8, R32 ;  /* 0x0000000804007c24 */ /* 0x004fc8000f8e0220 */
[----:B---3--:R-:W-:Y:S02]  /*0a60*/  IMAD R0, R0, R2, R12 ;  /* 0x0000000200007224 */ /* 0x008fe400078e020c */
[----:B------:R-:W-:Y:S02]  /*0a70*/  IMAD.SHL.U32 R2, R8, 0x4, RZ ;  /* 0x0000000408027824 */ /* 0x000fe400078e00ff */
[----:B------:R-:W-:Y:S01]  /*0a80*/  IMAD R12, R5, R0, R13 ;  /* 0x00000000050c7224 */ /* 0x000fe200078e020d */
[----:B------:R-:W-:Y:S02]  /*0a90*/  SHF.R.S32.HI R0, RZ, 0x4, R3 ;  /* 0x00000004ff007819 */ /* 0x000fe40000011403 */
[----:B------:R-:W-:Y:S01]  /*0aa0*/  SHF.R.S32.HI R3, RZ, 0x1f, R2 ;  /* 0x0000001fff037819 */ /* 0x000fe20000011402 */
[----:B----4-:R-:W-:Y:S02]  /*0ab0*/  IMAD R11, R12, R11, RZ ;  /* 0x0000000b0c0b7224 */ /* 0x010fe400078e02ff */
[----:B------:R-:W-:-:S02]  /*0ac0*/  VIADD R13, R0, 0x8 ;  /* 0x00000008000d7836 */ /* 0x000fc40000000000 */
[----:B------:R-:W-:Y:S01]  /*0ad0*/  IMAD.WIDE R4, R0, 0x40, R2 ;  /* 0x0000004000047825 */ /* 0x000fe200078e0202 */
[----:B-----5:R-:W-:-:S03]  /*0ae0*/  ISETP.GE.AND P3, PT, R2, R9, PT ;  /* 0x000000090200720c */ /* 0x020fc60003f66270 */
        /* <DEDUP_REMOVED lines=54> */
[----:B--2---:R-:W-:Y:S01]  /*0e50*/  @!P4 IMAD.MOV.U32 R6, RZ, RZ, -0x800000 ;  /* 0xff800000ff06c424 */ /* 0x004fe200078e00ff */
[----:B------:R2:W-:Y:S03]  /*0e60*/  @!P3 ST.E desc[UR6][R4.64+0x80], R3 ;  /* 0x000080030400b985 */ /* 0x0005e6000c101906 */
[----:B------:R-:W-:Y:S02]  /*0e70*/  @!P6 IMAD.MOV.U32 R7, RZ, RZ, -0x800000 ;  /* 0xff800000ff07e424 */ /* 0x000fe400078e00ff */
[----:B---3--:R-:W-:Y:S01]  /*0e80*/  @!P2 IMAD.MOV.U32 R2, RZ, RZ, -0x800000 ;  /* 0xff800000ff02a424 */ /* 0x008fe200078e00ff */
[----:B------:R-:W-:Y:S04]  /*0e90*/  @!P4 ST.E desc[UR6][R4.64+0x60], R6 ;  /* 0x000060060400c985 */ /* 0x000fe8000c101906 */
[----:B------:R3:W-:Y:S01]  /*0ea0*/  @!P2 ST.E desc[UR6][R4.64+0xa0], R2 ;  /* 0x0000a0020400a985 */ /* 0x0007e2000c101906 */
[----:B----4-:R-:W-:-:S03]  /*0eb0*/  @!P1 IMAD.MOV.U32 R0, RZ, RZ, -0x800000 ;  /* 0xff800000ff009424 */ /* 0x010fc600078e00ff */
[----:B------:R-:W-:Y:S01]  /*0ec0*/  @!P6 ST.E desc[UR6][R4.64], R7 ;  /* 0x000000070400e985 */ /* 0x000fe2000c101906 */
[----:B--2---:R-:W-:-:S03]  /*0ed0*/  IMAD.MOV.U32 R3, RZ, RZ, 0x0 ;  /* 0x00000000ff037424 */ /* 0x004fc600078e00ff */
[----:B------:R1:W-:Y:S01]  /*0ee0*/  @!P1 ST.E desc[UR6][R4.64+0xc0], R0 ;  /* 0x0000c00004009985 */ /* 0x0003e2000c101906 */
[----:B---3--:R-:W-:-:S04]  /*0ef0*/  IMAD.MOV.U32 R2, RZ, RZ, R15 ;  /* 0x000000ffff027224 */ /* 0x008fc800078e000f */
[----:B-1----:R-:W-:Y:S05]  /*0f00*/  @P0 RET.REL.NODEC R2 `(_ZN5flash24flash_fwd_splitkv_kernelI23Flash_fwd_kernel_traitsILi64ELi64ELi256ELi4ELb0ELb0EN7cutlass6half_tE19Flash_kernel_traitsILi64ELi64ELi256ELi4ES3_EELb1ELb0ELb1ELb0ELb0ELb1ELb1ELb1EEEvNS_16Flash_fwd_paramsE) ;  /* 0xfffffff0023c0950 */ /* 0x002fea0003c3ffff */
[----:B------:R-:W-:Y:S02]  /*0f10*/  MOV R0, 0xff800000 ;  /* 0xff80000000007802 */ /* 0x000fe40000000f00 */
[----:B------:R-:W-:Y:S02]  /*0f20*/  MOV R2, R15 ;  /* 0x0000000f00027202 */ /* 0x000fe40000000f00 */
[----:B------:R-:W-:Y:S01]  /*0f30*/  MOV R3, 0x0 ;  /* 0x0000000000037802 */ /* 0x000fe20000000f00 */
[----:B------:R1:W-:Y:S03]  /*0f40*/  ST.E desc[UR6][R4.64+0xe0], R0 ;  /* 0x0000e00004007985 */ /* 0x0003e6000c101906 */
[----:B-1----:R-:W-:Y:S05]  /*0f50*/  RET.REL.NODEC R2 `(_ZN5flash24flash_fwd_splitkv_kernelI23Flash_fwd_kernel_traitsILi64ELi64ELi256ELi4ELb0ELb0EN7cutlass6half_tE19Flash_kernel_traitsILi64ELi64ELi256ELi4ES3_EELb1ELb0ELb1ELb0ELb0ELb1ELb1ELb1EEEvNS_16Flash_fwd_paramsE) ;  /* 0xfffffff002287950 */ /* 0x002fea0003c3ffff */
.L_x_4318:
[----:B------:R-:W2:Y:S04]  /*0f60*/  LD.E.64 R2, desc[UR6][R22.64+0x160] ;  /* 0x0001600616027980 */ /* 0x000ea8000c101b00 */
[----:B------:R-:W3:Y:S04]  /*0f70*/  LD.E.64 R4, desc[UR6][R22.64+0x158] ;  /* 0x0001580616047980 */ /* 0x000ee8000c101b00 */
[----:B------:R-:W5:Y:S01]  /*0f80*/  LDL R39, [R1+0x160] ;  /* 0x0001600001277983 */ /* 0x000f620000100800 */
[----:B--2---:R-:W-:-:S04]  /*0f90*/  ISETP.NE.U32.AND P1, PT, R2, RZ, PT ;  /* 0x000000ff0200720c */ /* 0x004fc80003f25070 */
[----:B------:R-:W-:-:S13]  /*0fa0*/  ISETP.NE.AND.EX P1, PT, R3, RZ, PT, P1 ;  /* 0x000000ff0300720c */ /* 0x000fda0003f25310 */
[----:B------:R-:W2:Y:S01]  /*0fb0*/  @P1 LD.E.64 R6, desc[UR6][R22.64+0x168] ;  /* 0x0001680616061980 */ /* 0x000ea2000c101b00 */
[----:B---3--:R-:W-:-:S04]  /*0fc0*/  ISETP.NE.U32.AND P0, PT, R4, RZ, PT ;  /* 0x000000ff0400720c */ /* 0x008fc80003f05070 */
[----:B------:R-:W-:Y:S01]  /*0fd0*/  ISETP.NE.AND.EX P0, PT, R5, RZ, PT, P0 ;  /* 0x000000ff0500720c */ /* 0x000fe20003f05300 */
[--C-:B------:R-:W-:Y:S01]  /*0fe0*/  IMAD.MOV.U32 R13, RZ, RZ, R32.reuse ;  /* 0x000000ffff0d7224 */ /* 0x100fe200078e0020 */
[----:B------:R-:W-:-:S11]  /*0ff0*/  @P1 SHF.R.S32.HI R0, RZ, 0x1f, R32 ;  /* 0x0000001fff001819 */ /* 0x000fd60000011420 */
[----:B------:R-:W-:-:S05]  /*1000*/  @P0 IMAD.WIDE R4, R32, 0x4, R4 ;  /* 0x0000000420040825 */ /* 0x000fca00078e0204 */
[----:B------:R3:W5:Y:S01]  /*1010*/  @P0 LD.E R13, desc[UR6][R4.64] ;  /* 0x00000006040d0980 */ /* 0x000762000c101900 */
[----:B------:R-:W-:Y:S01]  /*1020*/  BSSY B0, `(.L_x_4319) ;  /* 0x00000be000007945 */ /* 0x000fe20003800000 */
[-C--:B--2---:R-:W-:Y:S02]  /*1030*/  @P1 IMAD R7, R7, R32.reuse, RZ ;  /* 0x0000002007071224 */ /* 0x084fe400078e02ff */
[----:B---3--:R-:W-:-:S04]  /*1040*/  @P1 IMAD.WIDE.U32 R4, R6, R32, RZ ;  /* 0x0000002006041225 */ /* 0x008fc800078e00ff */
        /* <DEDUP_REMOVED lines=11> */
[----:B------:R-:W2:Y:S04]  /*1100*/  LD.E R14, desc[UR6][R22.64+0x170] ;  /* 0x00017006160e7980 */ /* 0x000ea8000c101900 */
[----:B------:R-:W3:Y:S01]  /*1110*/  LD.E R15, desc[UR6][R22.64+0x68] ;  /* 0x00006806160f7980 */ /* 0x000ee2000c101900 */
[----:B------:R-:W-:-:S03]  /*1120*/  LEA R20, R34, 0xffffff00, 0x8 ;  /* 0xffffff0022147811 */ /* 0x000fc600078e40ff */
[----:B------:R-:W4:Y:S04]  /*1130*/  LD.E.64 R18, desc[UR6][R22.64+0x40] ;  /* 0x0000400616127980 */ /* 0x000f28000c101b00 */
[----:B------:R-:W4:Y:S04]  /*1140*/  LD.E.64 R190, desc[UR6][R22.64+0x38] ;  /* 0x0000380616be7980 */ /* 0x000f28000c101b00 */
[----:B------:R-:W4:Y:S04]  /*1150*/  LD.E.64 R8, desc[UR6][R22.64+0x28] ;  /* 0x0000280616087980 */ /* 0x000f28000c101b00 */
[----:B------:R-:W4:Y:S04]  /*1160*/  LD.E.64 R10, desc[UR6][R22.64+0x50] ;  /* 0x00005006160a7980 */ /* 0x000f28000c101b00 */
[----:B------:R-:W5:Y:S01]  /*1170*/  LD.E.64 R26, desc[UR6][R22.64+0x58] ;  /* 0x00005806161a7980 */ /* 0x000f62000c101b00 */
[----:B--2---:R-:W-:-:S04]  /*1180*/  IABS R4, R14 ;  /* 0x0000000e00047213 */ /* 0x004fc80000000000 */
[----:B------:R-:W2:Y:S08]  /*1190*/  I2F.RP R2, R4 ;  /* 0x0000000400027306 */ /* 0x000eb00000209400 */
[----:B--2---:R-:W2:Y:S02]  /*11a0*/  MUFU.RCP R2, R2 ;  /* 0x0000000200027308 */ /* 0x004ea40000001000 */
[----:B--2---:R-:W-:-:S06]  /*11b0*/  VIADD R2, R2, 0xffffffe ;  /* 0x0ffffffe02027836 */ /* 0x004fcc0000000000 */
[----:B------:R-:W2:Y:S01]  /*11c0*/  F2I.FTZ.U32.TRUNC.NTZ R3, R2 ;  /* 0x0000000200037305 */ /* 0x000ea2000021f000 */
[----:B------:R-:W-:Y:S01]  /*11d0*/  IABS R6, R14 ;  /* 0x0000000e00067213 */ /* 0x000fe20000000000 */
[----:B--2---:R-:W-:Y:S01]  /*11e0*/  IMAD.MOV R0, RZ, RZ, -R3 ;  /* 0x000000ffff007224 */ /* 0x004fe200078e0a03 */
[----:B------:R-:W-:-:S03]  /*11f0*/  MOV R2, RZ ;  /* 0x000000ff00027202 */ /* 0x000fc60000000f00 */
[----:B------:R-:W-:Y:S01]  /*1200*/  IMAD R5, R0, R4, RZ ;  /* 0x0000000400057224 */ /* 0x000fe200078e02ff */
[----:B------:R-:W-:-:S03]  /*1210*/  IABS R0, R20 ;  /* 0x0000001400007213 */ /* 0x000fc60000000000 */
[----:B------:R-:W-:-:S04]  /*1220*/  IMAD.HI.U32 R5, R3, R5, R2 ;  /* 0x0000000503057227 */ /* 0x000fc800078e0002 */
[----:B------:R-:W-:Y:S01]  /*1230*/  IMAD.MOV.U32 R2, RZ, RZ, R0 ;  /* 0x000000ffff027224 */ /* 0x000fe200078e0000 */
[----:B------:R-:W-:Y:S02]  /*1240*/  IADD3 R0, RZ, -R6, RZ ;  /* 0x80000006ff007210 */ /* 0x000fe40007ffe0ff */
[----:B------:R-:W2:Y:S03]  /*1250*/  LD.E.64 R6, desc[UR6][R22.64+0x20] ;  /* 0x0000200616067980 */ /* 0x000ea6000c101b00 */
        /* <DEDUP_REMOVED lines=15> */
[----:B------:R1:W2:Y:S01]  /*1350*/  LD.E R12, desc[UR6][R2.64] ;  /* 0x00000006020c7980 */ /* 0x0002a2000c101900 */
[----:B---3--:R-:W-:-:S04]  /*1360*/  IABS R4, R15 ;  /* 0x0000000f00047213 */ /* 0x008fc80000000000 */
[----:B-1----:R-:W1:Y:S08]  /*1370*/  I2F.RP R2, R4 ;  /* 0x0000000400027306 */ /* 0x002e700000209400 */
[----:B-1----:R-:W1:Y:S02]  /*1380*/  MUFU.RCP R2, R2 ;  /* 0x0000000200027308 */ /* 0x002e640000001000 */
[----:B-1----:R-:W-:-:S06]  /*1390*/  VIADD R2, R2, 0xffffffe ;  /* 0x0ffffffe02027836 */ /* 0x002fcc0000000000 */
[----:B------:R-:W1:Y:S01]  /*13a0*/  F2I.FTZ.U32.TRUNC.NTZ R3, R2 ;  /* 0x0000000200037305 */ /* 0x000e62000021f000 */
[----:B------:R-:W-:Y:S02]  /*13b0*/  IABS R16, R15 ;  /* 0x0000000f00107213 */ /* 0x000fe40000000000 */
[----:B-1----:R-:W-:Y:S01]  /*13c0*/  IADD3 R0, RZ, -R3, RZ ;  /* 0x80000003ff007210 */ /* 0x002fe20007ffe0ff */
[----:B------:R-:W-:-:S04]  /*13d0*/  IMAD.MOV.U32 R2, RZ, RZ, RZ ;  /* 0x000000ffff027224 */ /* 0x000fc800078e00ff */
[----:B-----5:R-:W-:Y:S01]  /*13e0*/  IMAD R13, R0, R4, RZ ;  /* 0x00000004000d7224 */ /* 0x020fe200078e02ff */
        /* <DEDUP_REMOVED lines=16> */
[----:B----4-:R1:W-:Y:S01]  /*14f0*/  STL.64 [R1+0x18], R18 ;  /* 0x0000181201007387 */ /* 0x0103e20000100a00 */
[----:B------:R-:W-:Y:S02]  /*1500*/  SHF.R.S32.HI R21, RZ, 0x1f, R14 ;  /* 0x0000001fff157819 */ /* 0x000fe4000001140e */
[----:B------:R-:W-:Y:S02]  /*1510*/  IMAD.MOV.U32 R0, RZ, RZ, R2 ;  /* 0x000000ffff007224 */ /* 0x000fe400078e0002 */
[----:B------:R-:W-:Y:S02]  /*1520*/  IMAD R4, R191, R14, RZ ;  /* 0x0000000ebf047224 */ /* 0x000fe400078e02ff */
[----:B------:R-:W-:Y:S02]  /*1530*/  @!P0 IMAD.MOV R0, RZ, RZ, -R0 ;  /* 0x000000ffff008224 */ /* 0x000fe400078e0a00 */
[----:B------:R-:W-:Y:S01]  /*1540*/  IMAD R4, R190, R21, R4 ;  /* 0x00000015be047224 */ /* 0x000fe200078e0204 */
[----:B------:R-:W-:-:S04]  /*1550*/  @!P1 LOP3.LUT R0, RZ, R15, RZ, 0x33, !PT ;  /* 0x0000000fff009212 */ /* 0x000fc800078e33ff */
[----:B------:R-:W-:Y:S02]  /*1560*/  SHF.R.S32.HI R28, RZ, 0x1f, R0 ;  /* 0x0000001fff1c7819 */ /* 0x000fe40000011400 */
[----:B--2---:R-:W-:Y:S01]  /*1570*/  SHF.R.S32.HI R16, RZ, 0x1f, R12 ;  /* 0x0000001fff107819 */ /* 0x004fe2000001140c */
        /* <DEDUP_REMOVED lines=19> */
.L_x_4320:
[----:B------:R-:W2:Y:S01]  /*16b0*/  LD.E R12, desc[UR6][R22.64+0x68] ;  /* 0x00006806160c7980 */ /* 0x000ea2000c101900 */
[----:B------:R-:W-:-:S03]  /*16c0*/  ISETP.NE.AND P3, PT, R24, -0x1, PT ;  /* 0xffffffff1800780c */ /* 0x000fc60003f65270 */
[----:B------:R-:W3:Y:S04]  /*16d0*/  LD.E.64 R2, desc[UR6][R22.64+0x40] ;  /* 0x0000400616027980 */ /* 0x000ee8000c101b00 */
[----:B------:R-:W4:Y:S04]  /*16e0*/  LD.E.64 R190, desc[UR6][R22.64+0x38] ;  /* 0x0000380616be7980 */ /* 0x000f28000c101b00 */
[----:B------:R-:W4:Y:S04]  /*16f0*/  LD.E.64 R18, desc[UR6][R22.64+0x50] ;  /* 0x0000500616127980 */ /* 0x000f28000c101b00 */
[----:B------:R-:W4:Y:S04]  /*1700*/  @!P3 LD.E.64 R10, desc[UR6][R22.64+0x20] ;  /* 0x00002006160ab980 */ /* 0x000f28000c101b00 */
[----:B------:R-:W4:Y:S04]  /*1710*/  @!P3 LD.E.64 R16, desc[UR6][R22.64+0x28] ;  /* 0x000028061610b980 */ /* 0x000f28000c101b00 */
[----:B------:R1:W5:Y:S02]  /*1720*/  LD.E.64 R26, desc[UR6][R22.64+0x58] ;  /* 0x00005806161a7980 */ /* 0x000364000c101b00 */
[----:B-----5:R-:W-:-:S02]  /*1730*/  @!P3 SHF.R.S32.HI R9, RZ, 0x1f, R13 ;  /* 0x0000001fff09b819 */ /* 0x020fc4000001140d */
[----:B------:R-:W-:-:S04]  /*1740*/  LEA R20, R34, 0xffffff00, 0x8 ;  /* 0xffffff0022147811 */ /* 0x000fc800078e40ff */
[----:B------:R-:W-:Y:S02]  /*1750*/  SHF.R.S32.HI R21, RZ, 0x1f, R20 ;  /* 0x0000001fff157819 */ /* 0x000fe40000011414 */
[----:B--2---:R-:W-:-:S04]  /*1760*/  IABS R0, R12 ;  /* 0x0000000c00007213 */ /* 0x004fc80000000000 */
[----:B------:R-:W-:Y:S01]  /*1770*/  MOV R6, R0 ;  /* 0x0000000000067202 */ /* 0x000fe20000000f00 */
[----:B---3--:R2:W-:Y:S01]  /*1780*/  STL.64 [R1+0x18], R2 ;  /* 0x0000180201007387 */ /* 0x0085e20000100a00 */
[----:B------:R-:W-:Y:S02]  /*1790*/  IMAD.MOV.U32 R25, RZ, RZ, R2 ;  /* 0x000000ffff197224 */ /* 0x000fe400078e0002 */
[----:B--2---:R-:W2:Y:S08]  /*17a0*/  I2F.RP R2, R6 ;  /* 0x0000000600027306 */ /* 0x004eb00000209400 */
[----:B--2---:R-:W2:Y:S01]  /*17b0*/  MUFU.RCP R2, R2 ;  /* 0x0000000200027308 */ /* 0x004ea20000001000 */
[----:B------:R-:W-:Y:S01]  /*17c0*/  MOV R28, R3 ;  /* 0x00000003001c7202 */ /* 0x000fe20000000f00 */
[----:B--2---:R-:W-:-:S06]  /*17d0*/  VIADD R2, R2, 0xffffffe ;  /* 0x0ffffffe02027836 */ /* 0x004fcc0000000000 */
[----:B------:R-:W2:Y:S01]  /*17e0*/  F2I.FTZ.U32.TRUNC.NTZ R3, R2 ;  /* 0x0000000200037305 */ /* 0x000ea2000021f000 */
[----:B------:R-:W-:Y:S02]  /*17f0*/  IABS R5, R12 ;  /* 0x0000000c00057213 */ /* 0x000fe40000000000 */
[----:B--2---:R-:W-:Y:S01]  /*1800*/  IADD3 R0, RZ, -R3, RZ ;  /* 0x80000003ff007210 */ /* 0x004fe20007ffe0ff */
        /* <DEDUP_REMOVED lines=8> */
[----:B----4-:R-:W-:-:S03]  /*1890*/  @!P3 IMAD R3, R191, R14, RZ ;  /* 0x0000000ebf03b224 */ /* 0x010fc600078e02ff */
        /* <DEDUP_REMOVED lines=20> */
[----:B------:R-:W-:Y:S01]  /*19e0*/  IMAD R5, R191, R20, RZ ;  /* 0x00000014bf057224 */ /* 0x000fe200078e02ff */
        /* <DEDUP_REMOVED lines=9> */
[----:B------:R-:W-:-:S03]  /*1a80*/  @!P3 IADD3 R3, R7, R0, RZ ;  /* 0x000000000703b210 */ /* 0x000fc60007ffe0ff */
[----:B------:R-:W-:Y:S01]  /*1a90*/  IMAD.MOV.U32 R0, RZ, RZ, R8 ;  /* 0x000000ffff007224 */ /* 0x000fe200078e0008 */
[----:B------:R-:W-:Y:S02]  /*1aa0*/  @P3 IADD3 R8, R14, R24, RZ ;  /* 0x000000180e083210 */ /* 0x000fe40007ffe0ff */
[----:B------:R-:W-:Y:S01]  /*1ab0*/  MOV R4, R2 ;  /* 0x0000000200047202 */ /* 0x000fe20000000f00 */
[----:B------:R-:W-:Y:S01]  /*1ac0*/  @!P1 IMAD.MOV R0, RZ, RZ, -R0 ;  /* 0x000000ffff009224 */ /* 0x000fe200078e0a00 */
[----:B------:R-:W-:Y:S02]  /*1ad0*/  @!P3 MOV R2, R6 ;  /* 0x000000060002b202 */ /* 0x000fe40000000f00 */
[----:B------:R-:W-:Y:S01]  /*1ae0*/  @!P0 LOP3.LUT R0, RZ, R12, RZ, 0x33, !PT ;  /* 0x0000000cff008212 */ /* 0x000fe200078e33ff */
[----:B------:R-:W-:Y:S01]  /*1af0*/  @!P3 IMAD R7, R17, R13, RZ ;  /* 0x0000000d1107b224 */ /* 0x000fe200078e02ff */
[----:B------:R-:W-:Y:S01]  /*1b00*/  @!P3 SHF.R.S32.HI R6, RZ, 0x1f, R13 ;  /* 0x0000001fff06b819 */ /* 0x000fe2000001140d */
[----:B------:R-:W-:Y:S01]  /*1b10*/  @P3 IMAD R11, R28, R8, RZ ;  /* 0x000000081c0b3224 */ /* 0x000fe200078e02ff */
[----:B------:R-:W-:Y:S01]  /*1b20*/  SHF.R.S32.HI R28, RZ, 0x1f, R0 ;  /* 0x0000001fff1c7819 */ /* 0x000fe20000011400 */
[----:B------:R-:W-:-:S02]  /*1b30*/  IMAD R10, R19, R0, RZ ;  /* 0x00000000130a7224 */ /* 0x000fc400078e02ff */
[----:B------:R-:W-:Y:S02]  /*1b40*/  @!P3 IMAD R12, R16, R6, R7 ;  /* 0x00000006100cb224 */ /* 0x000fe400078e0207 */
[----:B------:R-:W-:-:S04]  /*1b50*/  @P3 IMAD.WIDE.U32 R8, R25, R8, RZ ;  /* 0x0000000819083225 */ /* 0x000fc800078e00ff */
[----:B------:R-:W-:-:S04]  /*1b60*/  @!P3 IMAD.WIDE.U32 R6, R16, R13, R2 ;  /* 0x0000000d1006b225 */ /* 0x000fc800078e0002 */
        /* <DEDUP_REMOVED lines=9> */
.L_x_4321:
[----:B------:R-:W-:Y:S05]  /*1c00*/  BSYNC B0 ;  /* 0x0000000000007941 */ /* 0x000fea0003800000 */
.L_x_4319:
        /* <DEDUP_REMOVED lines=22> */
[----:B------:R-:W-:-:S04]  /*1d70*/  IMAD R10, R27, R16, RZ ;  /* 0x000000101b0a7224 */ /* 0x000fc800078e02ff */
[----:B------:R-:W-:Y:S01]  /*1d80*/  IMAD R10, R28, R26, R10 ;  /* 0x0000001a1c0a7224 */ /* 0x000fe200078e020a */
[----:B------:R-:W-:Y:S02]  /*1d90*/  SHF.R.S32.HI R213, RZ, 0x1f, R32 ;  /* 0x0000001fffd57819 */ /* 0x000fe40000011420 */
[----:B------:R-:W-:Y:S02]  /*1da0*/  SHF.R.S32.HI R219, RZ, 0x1f, R39 ;  /* 0x0000001fffdb7819 */ /* 0x000fe40000011427 */
[----:B------:R-:W-:Y:S01]  /*1db0*/  SHF.R.S32.HI R81, RZ, 0x1f, R80 ;  /* 0x0000001fff517819 */ /* 0x000fe20000011450 */
[----:B------:R-:W-:Y:S01]  /*1dc0*/  IMAD.MOV.U32 R188, RZ, RZ, 0x20 ;  /* 0x00000020ffbc7424 */ /* 0x000fe200078e00ff */
[C---:B------:R-:W-:Y:S01]  /*1dd0*/  SHF.L.U64.HI R200, R190.reuse, 0x4, R191 ;  /* 0x00000004bec87819 */ /* 0x040fe200000102bf */
[----:B------:R-:W-:Y:S01]  /*1de0*/  IMAD.SHL.U32 R118, R190, 0x10, RZ ;  /* 0x00000010be767824 */ /* 0x000fe200078e00ff */
[----:B------:R-:W-:Y:S01]  /*1df0*/  SHF.L.U32 R247, R220, 0x2, RZ ;  /* 0x00000002dcf77819 */ /* 0x000fe200000006ff */
        /* <DEDUP_REMOVED lines=65> */
[----:B------:R-:W-:Y:S04]  /*2210*/  STL [R1], R29 ;  /* 0x0000001d01007387 */ /* 0x000fe80000100800 */
[----:B------:R1:W-:Y:S01]  /*2220*/  STL [R1+0x30], R3 ;  /* 0x0000300301007387 */ /* 0x0003e20000100800 */
[----:B------:R-:W-:Y:S01]  /*2230*/  IMAD R5, R8, R171, R0 ;  /* 0x000000ab08057224 */ /* 0x000fe200078e0200 */
[----:B------:R-:W-:Y:S01]  /*2240*/  MOV R0, 0x10 ;  /* 0x0000001000007802 */ /* 0x000fe20000000f00 */
[----:B------:R-:W-:Y:S01]  /*2250*/  @!P4 IMAD.MOV.U32 R30, RZ, RZ, RZ ;  /* 0x000000ffff1ec224 */ /* 0x000fe200078e00ff */
[----:B------:R-:W-:Y:S01]  /*2260*/  SHF.L.U32 R201, R33, 0x4, RZ ;  /* 0x0000000421c97819 */ /* 0x000fe200000006ff */
[----:B------:R-:W-:Y:S01]  /*2270*/  IMAD.IADD R217, R215, 0x1, R5 ;  /* 0x00000001d7d97824 */ /* 0x000fe200078e0205 */
[----:B------:R-:W-:-:S02]  /*2280*/  SHF.R.S32.HI R225, RZ, 0x4, R21 ;  /* 0x00000004ffe17819 */ /* 0x000fc40000011415 */
        /* <DEDUP_REMOVED lines=241> */
.L_x_4426:
[----:B------:R-:W-:Y:S01]  /*31a0*/  LOP3.LUT R33, R33, 0xfffffeff, RZ, 0xc0, !PT ;  /* 0xfffffeff21217812 */ /* 0x000fe200078ec0ff */
[----:B--2---:R-:W2:Y:S01]  /*31b0*/  LDL R2, [R1+0x4] ;  /* 0x0000040001027983 */ /* 0x004ea20000100800 */
[----:B------:R-:W-:Y:S01]  /*31c0*/  IMAD.SHL.U32 R20, R19, 0x100, RZ ;  /* 0x0000010013147824 */ /* 0x000fe200078e00ff */
[----:B------:R-:W-:Y:S02]  /*31d0*/  BSSY B2, `(.L_x_4323) ;  /* 0x0000cb0000027945 */ /* 0x000fe40003800000 */
[----:B---3--:R-:W3:Y:S01]  /*31e0*/  LDL R3, [R1+0x8] ;  /* 0x0000080001037983 */ /* 0x008ee20000100800 */
[----:B------:R-:W-:Y:S03]  /*31f0*/  VIADD R18, R20, 0xffffff00 ;  /* 0xffffff0014127836 */ /* 0x000fe60000000000 */
[----:B----4-:R-:W4:Y:S01]  /*3200*/  LDL R0, [R1+0x30] ;  /* 0x0000300001007983 */ /* 0x010f220000100800 */
[--C-:B------:R-:W-:Y:S01]  /*3210*/  IMAD.IADD R69, R166, 0x1, -R18.reuse ;  /* 0x00000001a6457824 */ /* 0x100fe200078e0a12 */
[----:B---3--:R-:W-:Y:S01]  /*3220*/  ISETP.GE.AND P0, PT, R134, R3, PT ;  /* 0x000000038600720c */ /* 0x008fe20003f06270 */
[----:B--2---:R-:W-:Y:S05]  /*3230*/  IMAD.IADD R68, R2, 0x1, -R18 ;  /* 0x0000000102447824 */ /* 0x004fea00078e0a12 */
        /* <DEDUP_REMOVED lines=10> */
[----:B------:R-:W-:Y:S01]  /*32e0*/  @!P4 LEA R10, P2, R201, R75, 0x1 ;  /* 0x0000004bc90ac211 */ /* 0x000fe200078408ff */
        /* <DEDUP_REMOVED lines=15> */
[----:B----4-:R-:W-:Y:S02]  /*33e0*/  @!P3 LEA.HI.X R11, R201, R74, R0, 0x1, P2 ;  /* 0x0000004ac90bb211 */ /* 0x010fe400010f0c00 */
[C---:B------:R-:W-:Y:S02]  /*33f0*/  ISETP.GE.OR P2, PT, R93.reuse, R68, P0 ;  /* 0x000000445d00720c */ /* 0x040fe40000746670 */
        /* <DEDUP_REMOVED lines=253> */
.L_x_4327:
[----:B------:R-:W-:Y:S05]  /*43d0*/  BSYNC B0 ;  /* 0x0000000000007941 */ /* 0x000fea0003800000 */
.L_x_4326:
        /* <DEDUP_REMOVED lines=61> */
.L_x_4329:
[----:B------:R-:W-:Y:S05]  /*47b0*/  BSYNC B0 ;  /* 0x0000000000007941 */ /* 0x000fea0003800000 */
.L_x_4328:
        /* <DEDUP_REMOVED lines=64> */
.L_x_4331:
[----:B------:R-:W-:Y:S05]  /*4bc0*/  BSYNC B0 ;  /* 0x0000000000007941 */ /* 0x000fea0003800000 */
.L_x_4330:
        /* <DEDUP_REMOVED lines=71> */
.L_x_4333:
[----:B------:R-:W-:Y:S05]  /*5040*/  BSYNC B0 ;  /* 0x0000000000007941 */ /* 0x000fea0003800000 */
.L_x_4332:
        /* <DEDUP_REMOVED lines=64> */
.L_x_4335:
[----:B------:R-:W-:Y:S05]  /*5450*/  BSYNC B0 ;  /* 0x0000000000007941 */ /* 0x000fea0003800000 */
.L_x_4334:
        /* <DEDUP_REMOVED lines=71> */
.L_x_4337:
[----:B------:R-:W-:Y:S05]  /*58d0*/  BSYNC B0 ;  /* 0x0000000000007941 */ /* 0x000fea0003800000 */
.L_x_4336:
        /* <DEDUP_REMOVED lines=71> */
.L_x_4339:
[----:B------:R-:W-:Y:S05]  /*5d50*/  BSYNC B0 ;  /* 0x0000000000007941 */ /* 0x000fea0003800000 */
.L_x_4338:
        /* <DEDUP_REMOVED lines=71> */
.L_x_4341:
[----:B------:R-:W-:Y:S05]  /*61d0*/  BSYNC B0 ;  /* 0x0000000000007941 */ /* 0x000fea0003800000 */
.L_x_4340:
        /* <DEDUP_REMOVED lines=65> */
.L_x_4343:
[----:B------:R-:W-:Y:S05]  /*65f0*/  BSYNC B0 ;  /* 0x0000000000007941 */ /* 0x000fea0003800000 */
.L_x_4342:
        /* <DEDUP_REMOVED lines=71> */
.L_x_4345:
[----:B------:R-:W-:Y:S05]  /*6a70*/  BSYNC B0 ;  /* 0x0000000000007941 */ /* 0x000fea0003800000 */
.L_x_4344:
        /* <DEDUP_REMOVED lines=69> */
.L_x_4347:
[----:B------:R-:W-:Y:S05]  /*6ed0*/  BSYNC B0 ;  /* 0x0000000000007941 */ /* 0x000fea0003800000 */
.L_x_4346:
        /* <DEDUP_REMOVED lines=80> */
.L_x_4349:
[----:B------:R-:W-:Y:S05]  /*73e0*/  BSYNC B0 ;  /* 0x0000000000007941 */ /* 0x000fea0003800000 */
.L_x_4348:
        /* <DEDUP_REMOVED lines=68> */
.L_x_4351:
[----:B------:R-:W-:Y:S05]  /*7830*/  BSYNC B0 ;  /* 0x0000000000007941 */ /* 0x000fea0003800000 */
.L_x_4350:
        /* <DEDUP_REMOVED lines=68> */
.L_x_4353:
[----:B------:R-:W-:Y:S05]  /*7c80*/  BSYNC B0 ;  /* 0x0000000000007941 */ /* 0x000fea0003800000 */
.L_x_4352:
        /* <DEDUP_REMOVED lines=68> */
.L_x_4355:
[----:B------:R-:W-:Y:S05]  /*80d0*/  BSYNC B0 ;  /* 0x0000000000007941 */ /* 0x000fea0003800000 */
.L_x_4354:
        /* <DEDUP_REMOVED lines=68> */
.L_x_4357:
[----:B------:R-:W-:Y:S05]  /*8520*/  BSYNC B0 ;  /* 0x0000000000007941 */ /* 0x000fea0003800000 */
.L_x_4356:
        /* <DEDUP_REMOVED lines=10> */
.L_x_4325:
        /* <DEDUP_REMOVED lines=100> */
.L_x_4362:
[----:B------:R-:W-:Y:S05]  /*8c10*/  BSYNC B0 ;  /* 0x0000000000007941 */ /* 0x000fea0003800000 */
.L_x_4361:
[----:B-----5:R2:W-:Y:S02]  /*8c20*/  ST.E.128 desc[UR6][R34.64], R8 ;  /* 0x0000000822007985 */ /* 0x0205e4000c101d06 */
.L_x_4360:
[----:B------:R-:W-:Y:S05]  /*8c30*/  BSYNC B1 ;  /* 0x0000000000017941 */ /* 0x000fea0003800000 */
.L_x_4359:
        /* <DEDUP_REMOVED lines=99> */
.L_x_4366:
[----:B------:R-:W-:Y:S05]  /*9270*/  BSYNC B0 ;  /* 0x0000000000007941 */ /* 0x000fea0003800000 */
.L_x_4365:
[----:B-----5:R3:W-:Y:S02]  /*9280*/  ST.E.128 desc[UR6][R34.64], R8 ;  /* 0x0000000822007985 */ /* 0x0207e4000c101d06 */
.L_x_4364:
[----:B------:R-:W-:Y:S05]  /*9290*/  BSYNC B1 ;  /* 0x0000000000017941 */ /* 0x000fea0003800000 */
.L_x_4363:
        /* <DEDUP_REMOVED lines=99> */
.L_x_4370:
[----:B------:R-:W-:Y:S05]  /*98d0*/  BSYNC B0 ;  /* 0x0000000000007941 */ /* 0x000fea0003800000 */
.L_x_4369:
[----:B-----5:R4:W-:Y:S02]  /*98e0*/  ST.E.128 desc[UR6][R34.64], R8 ;  /* 0x0000000822007985 */ /* 0x0209e4000c101d06 */
.L_x_4368:
[----:B------:R-:W-:Y:S05]  /*98f0*/  BSYNC B1 ;  /* 0x0000000000017941 */ /* 0x000fea0003800000 */
.L_x_4367:
        /* <DEDUP_REMOVED lines=106> */
.L_x_4374:
[----:B------:R-:W-:Y:S05]  /*9fa0*/  BSYNC B0 ;  /* 0x0000000000007941 */ /* 0x000fea0003800000 */
.L_x_4373:
[----:B-----5:R2:W-:Y:S02]  /*9fb0*/  ST.E.128 desc[UR6][R34.64], R8 ;  /* 0x0000000822007985 */ /* 0x0205e4000c101d06 */
.L_x_4372:
[----:B------:R-:W-:Y:S05]  /*9fc0*/  BSYNC B1 ;  /* 0x0000000000017941 */ /* 0x000fea0003800000 */
.L_x_4371:
        /* <DEDUP_REMOVED lines=99> */
.L_x_4378:
[----:B------:R-:W-:Y:S05]  /*a600*/  BSYNC B0 ;  /* 0x0000000000007941 */ /* 0x000fea0003800000 */
.L_x_4377:
[----:B-----5:R2:W-:Y:S02]  /*a610*/  ST.E.128 desc[UR6][R34.64], R8 ;  /* 0x0000000822007985 */ /* 0x0205e4000c101d06 */
.L_x_4376:
[----:B------:R-:W-:Y:S05]  /*a620*/  BSYNC B1 ;  /* 0x0000000000017941 */ /* 0x000fea0003800000 */
.L_x_4375:
        /* <DEDUP_REMOVED lines=106> */
.L_x_4382:
[----:B------:R-:W-:Y:S05]  /*acd0*/  BSYNC B0 ;  /* 0x0000000000007941 */ /* 0x000fea0003800000 */
.L_x_4381:
[----:B-----5:R2:W-:Y:S02]  /*ace0*/  ST.E.128 desc[UR6][R34.64], R8 ;  /* 0x0000000822007985 */ /* 0x0205e4000c101d06 */
.L_x_4380:
[----:B------:R-:W-:Y:S05]  /*acf0*/  BSYNC B1 ;  /* 0x0000000000017941 */ /* 0x000fea0003800000 */
.L_x_4379:
        /* <DEDUP_REMOVED lines=106> */
.L_x_4386:
[----:B------:R-:W-:Y:S05]  /*b3a0*/  BSYNC B0 ;  /* 0x0000000000007941 */ /* 0x000fea0003800000 */
.L_x_4385:
[----:B-----5:R2:W-:Y:S02]  /*b3b0*/  ST.E.128 desc[UR6][R34.64], R8 ;  /* 0x0000000822007985 */ /* 0x0205e4000c101d06 */
.L_x_4384:
[----:B------:R-:W-:Y:S05]  /*b3c0*/  BSYNC B1 ;  /* 0x0000000000017941 */ /* 0x000fea0003800000 */
.L_x_4383:
        /* <DEDUP_REMOVED lines=106> */
.L_x_4390:
[----:B------:R-:W-:Y:S05]  /*ba70*/  BSYNC B0 ;  /* 0x0000000000007941 */ /* 0x000fea0003800000 */
.L_x_4389:
[----:B-----5:R2:W-:Y:S02]  /*ba80*/  ST.E.128 desc[UR6][R34.64], R8 ;  /* 0x0000000822007985 */ /* 0x0205e4000c101d06 */
.L_x_4388:
[----:B------:R-:W-:Y:S05]  /*ba90*/  BSYNC B1 ;  /* 0x0000000000017941 */ /* 0x000fea0003800000 */
.L_x_4387:
        /* <DEDUP_REMOVED lines=99> */
.L_x_4394:
[----:B------:R-:W-:Y:S05]  /*c0d0*/  BSYNC B0 ;  /* 0x0000000000007941 */ /* 0x000fea0003800000 */
.L_x_4393:
[----:B-----5:R2:W-:Y:S02]  /*c0e0*/  ST.E.128 desc[UR6][R34.64], R8 ;  /* 0x0000000822007985 */ /* 0x0205e4000c101d06 */
.L_x_4392:
[----:B------:R-:W-:Y:S05]  /*c0f0*/  BSYNC B1 ;  /* 0x0000000000017941 */ /* 0x000fea0003800000 */
.L_x_4391:
        /* <DEDUP_REMOVED lines=106> */
.L_x_4398:
[----:B------:R-:W-:Y:S05]  /*c7a0*/  BSYNC B0 ;  /* 0x0000000000007941 */ /* 0x000fea0003800000 */
.L_x_4397:
[----:B-----5:R2:W-:Y:S02]  /*c7b0*/  ST.E.128 desc[UR6][R34.64], R8 ;  /* 0x0000000822007985 */ /* 0x0205e4000c101d06 */
.L_x_4396:
[----:B------:R-:W-:Y:S05]  /*c7c0*/  BSYNC B1 ;  /* 0x0000000000017941 */ /* 0x000fea0003800000 */
.L_x_4395:
        /* <DEDUP_REMOVED lines=106> */
.L_x_4402:
[----:B------:R-:W-:Y:S05]  /*ce70*/  BSYNC B0 ;  /* 0x0000000000007941 */ /* 0x000fea0003800000 */
.L_x_4401:
[----:B-----5:R2:W-:Y:S02]  /*ce80*/  ST.E.128 desc[UR6][R34.64], R8 ;  /* 0x0000000822007985 */ /* 0x0205e4000c101d06 */
.L_x_4400:
[----:B------:R-:W-:Y:S05]  /*ce90*/  BSYNC B1 ;  /* 0x0000000000017941 */ /* 0x000fea0003800000 */
.L_x_4399:
        /* <DEDUP_REMOVED lines=106> */
.L_x_4406:
[----:B------:R-:W-:Y:S05]  /*d540*/  BSYNC B0 ;  /* 0x0000000000007941 */ /* 0x000fea0003800000 */
.L_x_4405:
[----:B-----5:R2:W-:Y:S02]  /*d550*/  ST.E.128 desc[UR6][R34.64], R8 ;  /* 0x0000000822007985 */ /* 0x0205e4000c101d06 */
.L_x_4404:
[----:B------:R-:W-:Y:S05]  /*d560*/  BSYNC B1 ;  /* 0x0000000000017941 */ /* 0x000fea0003800000 */
.L_x_4403:
        /* <DEDUP_REMOVED lines=106> */
.L_x_4410:
[----:B------:R-:W-:Y:S05]  /*dc10*/  BSYNC B0 ;  /* 0x0000000000007941 */ /* 0x000fea0003800000 */
.L_x_4409:
[----:B-----5:R2:W-:Y:S02]  /*dc20*/  ST.E.128 desc[UR6][R34.64], R8 ;  /* 0x0000000822007985 */ /* 0x0205e4000c101d06 */
.L_x_4408:
[----:B------:R-:W-:Y:S05]  /*dc30*/  BSYNC B1 ;  /* 0x0000000000017941 */ /* 0x000fea0003800000 */
.L_x_4407:
        /* <DEDUP_REMOVED lines=106> */
.L_x_4414:
[----:B------:R-:W-:Y:S05]  /*e2e0*/  BSYNC B0 ;  /* 0x0000000000007941 */ /* 0x000fea0003800000 */
.L_x_4413:
[----:B-----5:R2:W-:Y:S02]  /*e2f0*/  ST.E.128 desc[UR6][R34.64], R8 ;  /* 0x0000000822007985 */ /* 0x0205e4000c101d06 */
.L_x_4412:
[----:B------:R-:W-:Y:S05]  /*e300*/  BSYNC B1 ;  /* 0x0000000000017941 */ /* 0x000fea0003800000 */
.L_x_4411:
        /* <DEDUP_REMOVED lines=106> */
.L_x_4418:
[----:B------:R-:W-:Y:S05]  /*e9b0*/  BSYNC B0 ;  /* 0x0000000000007941 */ /* 0x000fea0003800000 */
.L_x_4417:
[----:B-----5:R2:W-:Y:S02]  /*e9c0*/  ST.E.128 desc[UR6][R34.64], R8 ;  /* 0x0000000822007985 */ /* 0x0205e4000c101d06 */
.L_x_4416:
[----:B------:R-:W-:Y:S05]  /*e9d0*/  BSYNC B1 ;  /* 0x0000000000017941 */ /* 0x000fea0003800000 */
.L_x_4415:
        /* <DEDUP_REMOVED lines=105> */
.L_x_4422:
[----:B------:R-:W-:Y:S05]  /*f070*/  BSYNC B0 ;  /* 0x0000000000007941 */ /* 0x000fea0003800000 */
.L_x_4421:
[----:B-----5:R2:W-:Y:S02]  /*f080*/  ST.E.128 desc[UR6][R34.64], R8 ;  /* 0x0000000822007985 */ /* 0x0205e4000c101d06 */
.L_x_4420:
[----:B------:R-:W-:Y:S05]  /*f090*/  BSYNC B1 ;  /* 0x0000000000017941 */ /* 0x000fea0003800000 */
.L_x_4419:
        /* <DEDUP_REMOVED lines=11> */
.L_x_4324:
        /* <DEDUP_REMOVED lines=184> */
.L_x_4358:
[----:B------:R-:W-:Y:S05]  /*fcd0*/  BSYNC B2 ;  /* 0x0000000000027941 */ /* 0x000fea0003800000 */
.L_x_4323:
        /* <DEDUP_REMOVED lines=92> */
.L_x_4424:
        /* <DEDUP_REMOVED lines=12> */
.L_x_4425:
[----:B------:R-:W-:Y:S05]  /*10360*/  BSYNC B0 ;  /* 0x0000000000007941 */ /* 0x000fea0003800000 */
.L_x_4423:
[----:B------:R-:W-:Y:S04]  /*10370*/  IADD3 R19, R19, -0x1, RZ ;  /* 0xffffffff13137810 */ /* 0x000fe80007ffe0ff */
[----:B------:R-:W-:Y:S11]  /*10380*/  ISETP.GT.AND P0, PT, R19, R119, PT ;  /* 0x000000771300720c */ /* 0x000ff60003f04270 */
[----:B------:R-:W-:Y:S02]  /*10390*/  @!UPT UIADD3 URZ, URZ, URZ, URZ ;  /* 0x0000003f3f3ff290 */ /* 0x000fe4000fffe03f */
[----:B------:R-:W-:Y:S05]  /*103a0*/  @P0 BRA `(.L_x_4426) ;  /* 0xffffff2c007c0947 */ /* 0x000fea000383ffff */
.L_x_4322:
[----:B------:R-:W-:Y:S05]  /*103b0*/  WARPSYNC.ALL ;  /* 0x0000000000007948 */ /* 0x000fea0003800000 */
[----:B------:R-:W-:Y:S06]  /*103c0*/  BAR.SYNC.DEFER_BLOCKING 0x0 ;  /* 0x0000000000007b1d */ /* 0x000fec0000010000 */
[----:B------:R1:W5:Y:S04]  /*103d0*/  LDL R47, [R1+0x15c] ;  /* 0x00015c00012f7983 */ /* 0x0003680000100800 */
[----:B------:R1:W5:Y:S04]  /*103e0*/  LDL R180, [R1+0x164] ;  /* 0x0001640001b47983 */ /* 0x0003680000100800 */
[----:B--234-:R-:W2:Y:S01]  /*103f0*/  LD.E R35, desc[UR6][R22.64+0xd0] ;  /* 0x0000d00616237980 */ /* 0x01cea2000c101900 */
[----:B------:R-:W3:Y:S01]  /*10400*/  S2UR UR4, SR_CgaCtaId ;  /* 0x00000000000479c3 */ /* 0x000ee20000008800 */
[----:B------:R-:W-:Y:S01]  /*10410*/  UMOV UR5, 0x400 ;  /* 0x0000040000057882 */ /* 0x000fe20000000000 */
[----:B------:R-:W-:Y:S01]  /*10420*/  BSSY B2, `(.L_x_4427) ;  /* 0x0000319000027945 */ /* 0x000fe20003800000 */
[----:B------:R-:W4:Y:S01]  /*10430*/  S2R R139, SR_TID.X ;  /* 0x00000000008b7919 */ /* 0x000f220000002100 */
[C---:B------:R-:W-:Y:S01]  /*10440*/  SHF.L.U64.HI R6, R170.reuse, 0x4, R171 ;  /* 0x00000004aa067819 */ /* 0x040fe200000102ab */
[----:B------:R-:W-:Y:S01]  /*10450*/  IMAD.SHL.U32 R4, R170, 0x10, RZ ;  /* 0x00000010aa047824 */ /* 0x000fe200078e00ff */
[----:B---3--:R-:W-:-:S06]  /*10460*/  ULEA UR4, UR4, UR5, 0x18 ;  /* 0x0000000504047291 */ /* 0x008fcc000f8ec03f */
[----:B------:R-:W-:Y:S02]  /*10470*/  LEA R189, R216, UR4, 0x1 ;  /* 0x00000004d8bd7c11 */ /* 0x000fe4000f8e08ff */
[----:B--2---:R-:W-:-:S13]  /*10480*/  ISETP.NE.AND P0, PT, R35, RZ, PT ;  /* 0x000000ff2300720c */ /* 0x004fda0003f05270 */
[----:B-1--4-:R-:W-:Y:S05]  /*10490*/  @!P0 BRA `(.L_x_4428) ;  /* 0x0000002c00308947 */ /* 0x012fea0003800000 */
[----:B------:R-:W2:Y:S01]  /*104a0*/  LD.E.64 R2, desc[UR6][R22.64+0xf0] ;  /* 0x0000f00616027980 */ /* 0x000ea2000c101b00 */
[----:B------:R-:W-:-:S03]  /*104b0*/  IMAD.MOV.U32 R0, RZ, RZ, RZ ;  /* 0x000000ffff007224 */ /* 0x000fc600078e00ff */
[----:B------:R-:W3:Y:S04]  /*104c0*/  LD.E.U8 R12, desc[UR6][R22.64+0x1b3] ;  /* 0x0001b306160c7980 */ /* 0x000ee8000c101100 */
[----:B------:R-:W5:Y:S04]  /*104d0*/  LD.E R39, desc[UR6][R22.64+0xc0] ;  /* 0x0000c00616277980 */ /* 0x000f68000c101900 */
[----:B-----5:R-:W5:Y:S04]  /*104e0*/  LD.E.64 R30, desc[UR6][R22.64+0x148] ;  /* 0x00014806161e7980 */ /* 0x020f68000c101b00 */
[----:B------:R-:W5:Y:S01]  /*104f0*/  LD.E.64 R28, desc[UR6][R22.64+0x150] ;  /* 0x00015006161c7980 */ /* 0x000f62000c101b00 */
        /* <DEDUP_REMOVED lines=97> */
.L_x_4433:
[----:B------:R-:W-:Y:S05]  /*10b10*/  BSYNC B0 ;  /* 0x0000000000007941 */ /* 0x000fea0003800000 */
.L_x_4432:
[----:B-----5:R3:W-:Y:S02]  /*10b20*/  STS.128 [R189], R4 ;  /* 0x00000004bd007388 */ /* 0x0207e40000000c00 */
.L_x_4431:
[----:B------:R-:W-:Y:S05]  /*10b30*/  BSYNC B1 ;  /* 0x0000000000017941 */ /* 0x000fea0003800000 */
.L_x_4430:
        /* <DEDUP_REMOVED lines=62> */
.L_x_4437:
[----:B------:R-:W-:Y:S05]  /*10f20*/  BSYNC B0 ;  /* 0x0000000000007941 */ /* 0x000fea0003800000 */
.L_x_4436:
[----:B-----5:R1:W-:Y:S02]  /*10f30*/  STS.128 [R189+0x800], R4 ;  /* 0x00080004bd007388 */ /* 0x0203e40000000c00 */
.L_x_4435:
[----:B------:R-:W-:Y:S05]  /*10f40*/  BSYNC B1 ;  /* 0x0000000000017941 */ /* 0x000fea0003800000 */
.L_x_4434:
        /* <DEDUP_REMOVED lines=63> */
.L_x_4441:
[----:B------:R-:W-:Y:S05]  /*11340*/  BSYNC B0 ;  /* 0x0000000000007941 */ /* 0x000fea0003800000 */
.L_x_4440:
[----:B-----5:R3:W-:Y:S02]  /*11350*/  STS.128 [R189+0x1000], R4 ;  /* 0x00100004bd007388 */ /* 0x0207e40000000c00 */
.L_x_4439:
[----:B------:R-:W-:Y:S05]  /*11360*/  BSYNC B1 ;  /* 0x0000000000017941 */ /* 0x000fea0003800000 */
.L_x_4438:
        /* <DEDUP_REMOVED lines=62> */
.L_x_4444:
[----:B------:R-:W-:Y:S05]  /*11750*/  BSYNC B0 ;  /* 0x0000000000007941 */ /* 0x000fea0003800000 */
.L_x_4443:
[----:B-----5:R1:W-:Y:S01]  /*11760*/  STS.128 [R189+0x1800], R4 ;  /* 0x00180004bd007388 */ /* 0x0203e20000000c00 */
[----:B------:R-:W-:Y:S05]  /*11770*/  BRA `(.L_x_4442) ;  /* 0x0000001c008c7947 */ /* 0x000fea0003800000 */
.L_x_4429:
        /* <DEDUP_REMOVED lines=98> */
.L_x_4448:
[----:B------:R-:W-:Y:S05]  /*11da0*/  BSYNC B0 ;  /* 0x0000000000007941 */ /* 0x000fea0003800000 */
.L_x_4447:
[----:B-----5:R3:W-:Y:S02]  /*11db0*/  STS.128 [R189], R4 ;  /* 0x00000004bd007388 */ /* 0x0207e40000000c00 */
.L_x_4446:
[----:B------:R-:W-:Y:S05]  /*11dc0*/  BSYNC B1 ;  /* 0x0000000000017941 */ /* 0x000fea0003800000 */
.L_x_4445:
        /* <DEDUP_REMOVED lines=101> */
.L_x_4452:
[----:B------:R-:W-:Y:S05]  /*12420*/  BSYNC B0 ;  /* 0x0000000000007941 */ /* 0x000fea0003800000 */
.L_x_4451:
[----:B-----5:R1:W-:Y:S02]  /*12430*/  STS.128 [R189+0x800], R4 ;  /* 0x00080004bd007388 */ /* 0x0203e40000000c00 */
.L_x_4450:
[----:B------:R-:W-:Y:S05]  /*12440*/  BSYNC B1 ;  /* 0x0000000000017941 */ /* 0x000fea0003800000 */
.L_x_4449:
        /* <DEDUP_REMOVED lines=102> */
.L_x_4456:
[----:B------:R-:W-:Y:S05]  /*12ab0*/  BSYNC B0 ;  /* 0x0000000000007941 */ /* 0x000fea0003800000 */
.L_x_4455:
[----:B-----5:R3:W-:Y:S02]  /*12ac0*/  STS.128 [R189+0x1000], R4 ;  /* 0x00100004bd007388 */ /* 0x0207e40000000c00 */
.L_x_4454:
[----:B------:R-:W-:Y:S05]  /*12ad0*/  BSYNC B1 ;  /* 0x0000000000017941 */ /* 0x000fea0003800000 */
.L_x_4453:
        /* <DEDUP_REMOVED lines=101> */
.L_x_4458:
[----:B------:R-:W-:Y:S05]  /*13130*/  BSYNC B0 ;  /* 0x0000000000007941 */ /* 0x000fea0003800000 */
.L_x_4457:
[----:B-----5:R1:W-:Y:S01]  /*13140*/  STS.128 [R189+0x1800], R4 ;  /* 0x00180004bd007388 */ /* 0x0203e20000000c00 */
[----:B------:R-:W-:Y:S05]  /*13150*/  BRA `(.L_x_4442) ;  /* 0x0000000400147947 */ /* 0x000fea0003800000 */
.L_x_4428:
        /* <DEDUP_REMOVED lines=22> */
.L_x_4460:
[----:B------:R-:W-:Y:S05]  /*132c0*/  BSYNC B0 ;  /* 0x0000000000007941 */ /* 0x000fea0003800000 */
.L_x_4459:
        /* <DEDUP_REMOVED lines=14> */
.L_x_4462:
[----:B------:R-:W-:Y:S05]  /*133b0*/  BSYNC B0 ;  /* 0x0000000000007941 */ /* 0x000fea0003800000 */
.L_x_4461:
        /* <DEDUP_REMOVED lines=14> */
.L_x_4464:
[----:B------:R-:W-:Y:S05]  /*134a0*/  BSYNC B0 ;  /* 0x0000000000007941 */ /* 0x000fea0003800000 */
.L_x_4463:
        /* <DEDUP_REMOVED lines=16> */
.L_x_4442:
[----:B------:R-:W-:Y:S05]  /*135b0*/  BSYNC B2 ;  /* 0x0000000000027941 */ /* 0x000fea0003800000 */
.L_x_4427:
[----:B------:R-:W3:Y:S04]  /*135c0*/  LDL R0, [R1+0x64] ;  /* 0x0000640001007983 */ /* 0x000ee80000100800 */
[----:B--2-4-:R-:W2:Y:S01]  /*135d0*/  LDL R2, [R1+0x4] ;  /* 0x0000040001027983 */ /* 0x014ea20000100800 */
[C---:B------:R-:W-:Y:S01]  /*135e0*/  VIADD R9, R80.reuse, 0x50 ;  /* 0x0000005050097836 */ /* 0x040fe20000000000 */
[C---:B------:R-:W-:Y:S01]  /*135f0*/  IADD3 R10, R80.reuse, 0x40, RZ ;  /* 0x00000040500a7810 */ /* 0x040fe20007ffe0ff */
[C---:B------:R-:W-:Y:S01]  /*13600*/  VIADD R8, R80.reuse, 0x60 ;  /* 0x0000006050087836 */ /* 0x040fe20000000000 */
[----:B------:R-:W-:Y:S01]  /*13610*/  BSSY B0, `(.L_x_4465) ;  /* 0x0000019000007945 */ /* 0x000fe20003800000 */
[----:B------:R-:W-:Y:S01]  /*13620*/  IADD3 R15, R80, 0x70, RZ ;  /* 0x00000070500f7810 */ /* 0x000fe20007ffe0ff */
[----:B---3--:R-:W-:-:S02]  /*13630*/  VIADD R136, R0, 0xffffffff ;  /* 0xffffffff00887836 */ /* 0x008fc40000000000 */
[----:B--2---:R-:W-:Y:S02]  /*13640*/  IMAD.MOV.U32 R119, RZ, RZ, R2 ;  /* 0x000000ffff777224 */ /* 0x004fe400078e0002 */
        /* <DEDUP_REMOVED lines=11> */
[----:B------:R-:W3:Y:S02]  /*13700*/  LDL R2, [R1+0x8] ;  /* 0x0000080001027983 */ /* 0x000ee40000100800 */
[----:B---3--:R-:W-:-:S13]  /*13710*/  ISETP.GE.AND P2, PT, R134, R2, PT ;  /* 0x000000028600720c */ /* 0x008fda0003f46270 */
[----:B------:R3:W-:Y:S01]  /*13720*/  @P2 STS.128 [R189+0x2000], RZ ;  /* 0x002000ffbd002388 */ /* 0x0007e20000000c00 */
[----:B------:R-:W-:Y:S05]  /*13730*/  @P2 BRA `(.L_x_4466) ;  /* 0x0000000000182947 */ /* 0x000fea0003800000 */
[----:B------:R-:W4:Y:S01]  /*13740*/  LDL R2, [R1] ;  /* 0x0000000001027983 */ /* 0x000f220000100800 */
[----:B------:R-:W-:-:S05]  /*13750*/  MOV R3, R252 ;  /* 0x000000fc00037202 */ /* 0x000fca0000000f00 */
[----:B------:R-:W-:Y:S01]  /*13760*/  @!PT LDS RZ, [RZ] ;  /* 0x00000000fffff984 */ /* 0x000fe20000000800 */
[----:B------:R-:W-:Y:S01]  /*13770*/  @!PT LDS RZ, [RZ] ;  /* 0x00000000fffff984 */ /* 0x000fe20000000800 */
[----:B------:R-:W-:Y:S01]  /*13780*/  @!PT LDS RZ, [RZ] ;  /* 0x00000000fffff984 */ /* 0x000fe20000000800 */
[----:B----4-:R4:W-:Y:S02]  /*13790*/  LDGSTS.E.BYPASS.LTC128B.128 [R189+0x2000], desc[UR6][R2.64] ;  /* 0x0200000002bd7fae */ /* 0x0109e4000b901d46 */
.L_x_4466:
[----:B------:R-:W-:Y:S05]  /*137a0*/  BSYNC B0 ;  /* 0x0000000000007941 */ /* 0x000fea0003800000 */
.L_x_4465:
        /* <DEDUP_REMOVED lines=8> */
[----:B------:R-:W2:Y:S02]  /*13830*/  LDL R2, [R1] ;  /* 0x0000000001027983 */ /* 0x000ea40000100800 */
[----:B--2---:R-:W-:-:S04]  /*13840*/  LEA R2, P1, R118, R2, 0x1 ;  /* 0x0000000276027211 */ /* 0x004fc800078208ff */
[----:B------:R-:W-:-:S05]  /*13850*/  LEA.HI.X R3, R118, R252, R200, 0x1, P1 ;  /* 0x000000fc76037211 */ /* 0x000fca00008f0cc8 */
[----:B------:R-:W-:Y:S01]  /*13860*/  @!PT LDS RZ, [RZ] ;  /* 0x00000000fffff984 */ /* 0x000fe20000000800 */
[----:B------:R-:W-:Y:S01]  /*13870*/  @!PT LDS RZ, [RZ] ;  /* 0x00000000fffff984 */ /* 0x000fe20000000800 */
[----:B------:R-:W-:Y:S01]  /*13880*/  @!PT LDS RZ, [RZ] ;  /* 0x00000000fffff984 */ /* 0x000fe20000000800 */
[----:B------:R2:W-:Y:S04]  /*13890*/  LDGSTS.E.BYPASS.LTC128B.128 [R189+0x2800], desc[UR6][R2.64] ;  /* 0x0280000002bd7fae */ /* 0x0005e8000b901d46 */
.L_x_4468:
[----:B------:R-:W-:Y:S05]  /*138a0*/  BSYNC B0 ;  /* 0x0000000000007941 */ /* 0x000fea0003800000 */
.L_x_4467:
[----:B------:R-:W-:Y:S01]  /*138b0*/  BSSY B0, `(.L_x_4469) ;  /* 0x000000f000007945 */ /* 0x000fe20003800000 */
[----:B------:R-:W-:Y:S02]  /*138c0*/  ISETP.GE.AND P1, PT, R14, R0, PT ;  /* 0x000000000e00720c */ /* 0x000fe40003f26270 */
[----:B------:R-:W-:Y:S01]  /*138d0*/  IADD3 R13, R80, 0x90, RZ ;  /* 0x00000090500d7810 */ /* 0x000fe20007ffe0ff */
[----:B------:R-:W-:Y:S05]  /*138e0*/  @P0 BRA `(.L_x_4470) ;  /* 0x00000000002c0947 */ /* 0x000fea0003800000 */
[----:B--2-4-:R-:W2:Y:S02]  /*138f0*/  LDL R2, [R1+0x8] ;  /* 0x0000080001027983 */ /* 0x014ea40000100800 */
[----:B--2---:R-:W-:-:S13]  /*13900*/  ISETP.GE.AND P0, PT, R134, R2, PT ;  /* 0x000000028600720c */ /* 0x004fda0003f06270 */
[----:B------:R2:W-:Y:S01]  /*13910*/  @P0 STS.128 [R189+0x3000], RZ ;  /* 0x003000ffbd000388 */ /* 0x0005e20000000c00 */
[----:B------:R-:W-:Y:S05]  /*13920*/  @P0 BRA `(.L_x_4470) ;  /* 0x00000000001c0947 */ /* 0x000fea0003800000 */
[----:B------:R-:W4:Y:S02]  /*13930*/  LDL R2, [R1] ;  /* 0x0000000001027983 */ /* 0x000f240000100800 */
[----:B----4-:R-:W-:-:S04]  /*13940*/  LEA R2, P0, R190, R2, 0x6 ;  /* 0x00000002be027211 */ /* 0x010fc800078030ff */
[----:B------:R-:W-:-:S05]  /*13950*/  LEA.HI.X R3, R190, R252, R191, 0x6, P0 ;  /* 0x000000fcbe037211 */ /* 0x000fca00000f34bf */
[----:B------:R-:W-:Y:S01]  /*13960*/  @!PT LDS RZ, [RZ] ;  /* 0x00000000fffff984 */ /* 0x000fe20000000800 */
[----:B------:R-:W-:Y:S01]  /*13970*/  @!PT LDS RZ, [RZ] ;  /* 0x00000000fffff984 */ /* 0x000fe20000000800 */
[----:B------:R-:W-:Y:S01]  /*13980*/  @!PT LDS RZ, [RZ] ;  /* 0x00000000fffff984 */ /* 0x000fe20000000800 */
[----:B------:R4:W-:Y:S04]  /*13990*/  LDGSTS.E.BYPASS.LTC128B.128 [R189+0x3000], desc[UR6][R2.64] ;  /* 0x0300000002bd7fae */ /* 0x0009e8000b901d46 */
.L_x_4470:
[----:B------:R-:W-:Y:S05]  /*139a0*/  BSYNC B0 ;  /* 0x0000000000007941 */ /* 0x000fea0003800000 */
.L_x_4469:
        /* <DEDUP_REMOVED lines=8> */
[----:B------:R-:W4:Y:S01]  /*13a30*/  LDL R2, [R1] ;  /* 0x0000000001027983 */ /* 0x000f220000100800 */
[----:B------:R-:W-:Y:S01]  /*13a40*/  MOV R3, R252 ;  /* 0x000000fc00037202 */ /* 0x000fe20000000f00 */
[----:B-1----:R-:W-:Y:S02]  /*13a50*/  IMAD R4, R191, 0x60, RZ ;  /* 0x00000060bf047824 */ /* 0x002fe400078e02ff */
[----:B----4-:R-:W-:-:S05]  /*13a60*/  IMAD.WIDE.U32 R2, R190, 0x60, R2 ;  /* 0x00000060be027825 */ /* 0x010fca00078e0002 */
[----:B------:R-:W-:-:S05]  /*13a70*/  IADD3 R3, R4, R3, RZ ;  /* 0x0000000304037210 */ /* 0x000fca0007ffe0ff */
[----:B------:R-:W-:Y:S01]  /*13a80*/  @!PT LDS RZ, [RZ] ;  /* 0x00000000fffff984 */ /* 0x000fe20000000800 */
[----:B------:R-:W-:Y:S01]  /*13a90*/  @!PT LDS RZ, [RZ] ;  /* 0x00000000fffff984 */ /* 0x000fe20000000800 */
[----:B------:R-:W-:Y:S01]  /*13aa0*/  @!PT LDS RZ, [RZ] ;  /* 0x00000000fffff984 */ /* 0x000fe20000000800 */
[----:B------:R1:W-:Y:S02]  /*13ab0*/  LDGSTS.E.BYPASS.LTC128B.128 [R189+0x3800], desc[UR6][R2.64] ;  /* 0x0380000002bd7fae */ /* 0x0003e4000b901d46 */
.L_x_4472:
[----:B------:R-:W-:Y:S05]  /*13ac0*/  BSYNC B0 ;  /* 0x0000000000007941 */ /* 0x000fea0003800000 */
.L_x_4471:
[----:B------:R-:W-:Y:S01]  /*13ad0*/  BSSY B0, `(.L_x_4473) ;  /* 0x000000f000007945 */ /* 0x000fe20003800000 */
[----:B------:R-:W-:Y:S02]  /*13ae0*/  ISETP.GE.AND P6, PT, R19, R0, PT ;  /* 0x000000001300720c */ /* 0x000fe40003fc6270 */
[----:B------:R-:W-:Y:S01]  /*13af0*/  IADD3 R12, R80, 0xb0, RZ ;  /* 0x000000b0500c7810 */ /* 0x000fe20007ffe0ff */
[----:B------:R-:W-:Y:S05]  /*13b00*/  @P5 BRA `(.L_x_4474) ;  /* 0x00000000002c5947 */ /* 0x000fea0003800000 */
[----:B-12-4-:R-:W2:Y:S02]  /*13b10*/  LDL R2, [R1+0x8] ;  /* 0x0000080001027983 */ /* 0x016ea40000100800 */
[----:B--2---:R-:W-:-:S13]  /*13b20*/  ISETP.GE.AND P5, PT, R134, R2, PT ;  /* 0x000000028600720c */ /* 0x004fda0003fa6270 */
        /* <DEDUP_REMOVED lines=9> */
.L_x_4474:
[----:B------:R-:W-:Y:S05]  /*13bc0*/  BSYNC B0 ;  /* 0x0000000000007941 */ /* 0x000fea0003800000 */
.L_x_4473:
        /* <DEDUP_REMOVED lines=8> */
[----:B------:R-:W2:Y:S01]  /*13c50*/  LDL R2, [R1] ;  /* 0x0000000001027983 */ /* 0x000ea20000100800 */
[----:B------:R-:W-:Y:S01]  /*13c60*/  MOV R3, R252 ;  /* 0x000000fc00037202 */ /* 0x000fe20000000f00 */
[----:B------:R-:W-:Y:S02]  /*13c70*/  IMAD R4, R191, 0xa0, RZ ;  /* 0x000000a0bf047824 */ /* 0x000fe400078e02ff */
[----:B--2---:R-:W-:-:S05]  /*13c80*/  IMAD.WIDE.U32 R2, R190, 0xa0, R2 ;  /* 0x000000a0be027825 */ /* 0x004fca00078e0002 */
[----:B------:R-:W-:-:S05]  /*13c90*/  IADD3 R3, R4, R3, RZ ;  /* 0x0000000304037210 */ /* 0x000fca0007ffe0ff */
[----:B------:R-:W-:Y:S01]  /*13ca0*/  @!PT LDS RZ, [RZ] ;  /* 0x00000000fffff984 */ /* 0x000fe20000000800 */
[----:B------:R-:W-:Y:S01]  /*13cb0*/  @!PT LDS RZ, [RZ] ;  /* 0x00000000fffff984 */ /* 0x000fe20000000800 */
[----:B------:R-:W-:Y:S01]  /*13cc0*/  @!PT LDS RZ, [RZ] ;  /* 0x00000000fffff984 */ /* 0x000fe20000000800 */
[----:B------:R2:W-:Y:S02]  /*13cd0*/  LDGSTS.E.BYPASS.LTC128B.128 [R189+0x4800], desc[UR6][R2.64] ;  /* 0x0480000002bd7fae */ /* 0x0005e4000b901d46 */
.L_x_4476:
[----:B------:R-:W-:Y:S05]  /*13ce0*/  BSYNC B0 ;  /* 0x0000000000007941 */ /* 0x000fea0003800000 */
.L_x_4475:
        /* <DEDUP_REMOVED lines=17> */
.L_x_4478:
[----:B------:R-:W-:Y:S05]  /*13e00*/  BSYNC B0 ;  /* 0x0000000000007941 */ /* 0x000fea0003800000 */
.L_x_4477:
        /* <DEDUP_REMOVED lines=17> */
.L_x_4480:
[----:B------:R-:W-:Y:S05]  /*13f20*/  BSYNC B0 ;  /* 0x0000000000007941 */ /* 0x000fea0003800000 */
.L_x_4479:
        /* <DEDUP_REMOVED lines=15> */
.L_x_4482:
[----:B------:R-:W-:Y:S05]  /*14020*/  BSYNC B0 ;  /* 0x0000000000007941 */ /* 0x000fea0003800000 */
.L_x_4481:
[----:B------:R-:W-:Y:S01]  /*14030*/  BSSY B0, `(.L_x_4483) ;  /* 0x0000010000007945 */ /* 0x000fe20003800000 */
[----:B------:R-:W-:-:S03]  /*14040*/  ISETP.GE.AND P1, PT, R11, R0, PT ;  /* 0x000000000b00720c */ /* 0x000fc60003f26270 */
[----:B------:R-:W-:Y:S10]  /*14050*/  @P0 BRA `(.L_x_4484) ;  /* 0x0000000000340947 */ /* 0x000ff40003800000 */
        /* <DEDUP_REMOVED lines=13> */
.L_x_4484:
[----:B------:R-:W-:Y:S05]  /*14130*/  BSYNC B0 ;  /* 0x0000000000007941 */ /* 0x000fea0003800000 */
.L_x_4483:
[----:B------:R-:W-:Y:S04]  /*14140*/  BSSY B0, `(.L_x_4485) ;  /* 0x000000f000007945 */ /* 0x000fe80003800000 */
        /* <DEDUP_REMOVED lines=14> */
.L_x_4486:
[----:B------:R-:W-:Y:S05]  /*14230*/  BSYNC B0 ;  /* 0x0000000000007941 */ /* 0x000fea0003800000 */
.L_x_4485:
        /* <DEDUP_REMOVED lines=15> */
.L_x_4488:
[----:B------:R-:W-:Y:S05]  /*14330*/  BSYNC B0 ;  /* 0x0000000000007941 */ /* 0x000fea0003800000 */
.L_x_4487:
        /* <DEDUP_REMOVED lines=15> */
.L_x_4490:
[----:B------:R-:W-:Y:S05]  /*14430*/  BSYNC B0 ;  /* 0x0000000000007941 */ /* 0x000fea0003800000 */
.L_x_4489:
        /* <DEDUP_REMOVED lines=15> */
.L_x_4492:
[----:B------:R-:W-:Y:S05]  /*14530*/  BSYNC B0 ;  /* 0x0000000000007941 */ /* 0x000fea0003800000 */
.L_x_4491:
        /* <DEDUP_REMOVED lines=15> */
.L_x_4494:
[----:B------:R-:W-:Y:S05]  /*14630*/  BSYNC B0 ;  /* 0x0000000000007941 */ /* 0x000fea0003800000 */
.L_x_4493:
        /* <DEDUP_REMOVED lines=15> */
.L_x_4496:
[----:B------:R-:W-:Y:S05]  /*14730*/  BSYNC B0 ;  /* 0x0000000000007941 */ /* 0x000fea0003800000 */
.L_x_4495:
[----:B-1----:R-:W3:Y:S04]  /*14740*/  LDL R4, [R1+0x160] ;  /* 0x0001600001047983 */ /* 0x002ee80000100800 */
[----:B--2-4-:R-:W2:Y:S04]  /*14750*/  LD.E.64 R2, desc[UR6][R22.64+0x1c0] ;  /* 0x0001c00616027980 */ /* 0x014ea8000c101b00 */
[----:B------:R-:W4:Y:S01]  /*14760*/  LD.E.64 R6, desc[UR6][R22.64+0x1b8] ;  /* 0x0001b80616067980 */ /* 0x000f22000c101b00 */
        /* <DEDUP_REMOVED lines=10> */
[----:B---3--:R-:W-:Y:S02]  /*14810*/  IMAD.MOV.U32 R218, RZ, RZ, R4 ;  /* 0x000000ffffda7224 */ /* 0x008fe400078e0004 */
[----:B--2---:R-:W-:Y:S02]  /*14820*/  IMAD R3, R3, R47, RZ ;  /* 0x0000002f03037224 */ /* 0x004fe400078e02ff */
[----:B------:R-:W-:-:S04]  /*14830*/  IMAD.WIDE.U32 R4, R47, R2, R218 ;  /* 0x000000022f047225 */ /* 0x000fc800078e00da */
[----:B------:R-:W-:Y:S01]  /*14840*/  IMAD R3, R2, R213, R3 ;  /* 0x000000d502037224 */ /* 0x000fe200078e0203 */
[----:B----4-:R-:W-:-:S03]  /*14850*/  LEA R2, P2, R4, R6, 0x2 ;  /* 0x0000000604027211 */ /* 0x010fc600078410ff */
        /* <DEDUP_REMOVED lines=18> */
.L_x_4498:
[----:B------:R-:W-:Y:S05]  /*14980*/  BSYNC B0 ;  /* 0x0000000000007941 */ /* 0x000fea0003800000 */
.L_x_4497:
[----:B------:R4:W-:Y:S01]  /*14990*/  @P1 STS.128 [R189+0xa800], RZ ;  /* 0x00a800ffbd001388 */ /* 0x0009e20000000c00 */
[----:B------:R-:W-:Y:S01]  /*149a0*/  BSSY B0, `(.L_x_4499) ;  /* 0x000000e000007945 */ /* 0x000fe20003800000 */
[----:B------:R-:W-:-:S03]  /*149b0*/  ISETP.GE.AND P2, PT, R15, R0, PT ;  /* 0x000000000f00720c */ /* 0x000fc60003f46270 */
[----:B------:R-:W-:Y:S10]  /*149c0*/  @P1 BRA `(.L_x_4500) ;  /* 0x00000000002c1947 */ /* 0x000ff40003800000 */
[----:B-1-3--:R-:W3:Y:S02]  /*149d0*/  LDL R2, [R1+0x8] ;  /* 0x0000080001027983 */ /* 0x00aee40000100800 */
[----:B---3--:R-:W-:-:S13]  /*149e0*/  ISETP.GE.AND P1, PT, R134, R2, PT ;  /* 0x000000028600720c */ /* 0x008fda0003f26270 */
[----:B------:R1:W-:Y:S01]  /*149f0*/  @P1 STS.128 [R189+0xa800], RZ ;  /* 0x00a800ffbd001388 */ /* 0x0003e20000000c00 */
[----:B------:R-:W-:Y:S05]  /*14a00*/  @P1 BRA `(.L_x_4500) ;  /* 0x00000000001c1947 */ /* 0x000fea0003800000 */
[----:B------:R-:W3:Y:S01]  /*14a10*/  LDL R4, [R1+0x30] ;  /* 0x0000300001047983 */ /* 0x000ee20000100800 */
[----:B------:R-:W-:-:S04]  /*14a20*/  LEA R2, P1, R201, R248, 0x1 ;  /* 0x000000f8c9027211 */ /* 0x000fc800078208ff */
[----:B---3--:R-:W-:-:S05]  /*14a30*/  LEA.HI.X R3, R201, R249, R4, 0x1, P1 ;  /* 0x000000f9c9037211 */ /* 0x008fca00008f0c04 */
[----:B------:R-:W-:Y:S01]  /*14a40*/  @!PT LDS RZ, [RZ] ;  /* 0x00000000fffff984 */ /* 0x000fe20000000800 */
[----:B------:R-:W-:Y:S01]  /*14a50*/  @!PT LDS RZ, [RZ] ;  /* 0x00000000fffff984 */ /* 0x000fe20000000800 */
[----:B------:R-:W-:Y:S01]  /*14a60*/  @!PT LDS RZ, [RZ] ;  /* 0x00000000fffff984 */ /* 0x000fe20000000800 */
[----:B------:R3:W-:Y:S04]  /*14a70*/  LDGSTS.E.BYPASS.LTC128B.128 [R189+0xa800], desc[UR6][R2.64] ;  /* 0x0a80000002bd7fae */ /* 0x0007e8000b901d46 */
.L_x_4500:
[----:B------:R-:W-:Y:S05]  /*14a80*/  BSYNC B0 ;  /* 0x0000000000007941 */ /* 0x000fea0003800000 */
.L_x_4499:
        /* <DEDUP_REMOVED lines=16> */
.L_x_4502:
[----:B------:R-:W-:Y:S05]  /*14b90*/  BSYNC B0 ;  /* 0x0000000000007941 */ /* 0x000fea0003800000 */
.L_x_4501:
[----:B------:R1:W-:Y:S01]  /*14ba0*/  @P6 STS.128 [R189+0xb800], RZ ;  /* 0x00b800ffbd006388 */ /* 0x0003e20000000c00 */
[----:B------:R-:W-:Y:S01]  /*14bb0*/  BSSY B0, `(.L_x_4503) ;  /* 0x0000013000007945 */ /* 0x000fe20003800000 */
[----:B------:R-:W-:-:S03]  /*14bc0*/  ISETP.GE.AND P0, PT, R13, R0, PT ;  /* 0x000000000d00720c */ /* 0x000fc60003f06270 */
[----:B------:R-:W-:Y:S10]  /*14bd0*/  @P6 BRA `(.L_x_4504) ;  /* 0x0000000000406947 */ /* 0x000ff40003800000 */
[----:B-123--:R-:W2:Y:S02]  /*14be0*/  LDL R2, [R1+0x8] ;  /* 0x0000080001027983 */ /* 0x00eea40000100800 */
        /* <DEDUP_REMOVED lines=15> */
.L_x_4504:
[----:B------:R-:W-:Y:S05]  /*14ce0*/  BSYNC B0 ;  /* 0x0000000000007941 */ /* 0x000fea0003800000 */
.L_x_4503:
        /* <DEDUP_REMOVED lines=16> */
.L_x_4506:
[----:B------:R-:W-:Y:S05]  /*14df0*/  BSYNC B0 ;  /* 0x0000000000007941 */ /* 0x000fea0003800000 */
.L_x_4505:
        /* <DEDUP_REMOVED lines=20> */
.L_x_4508:
[----:B------:R-:W-:Y:S05]  /*14f40*/  BSYNC B0 ;  /* 0x0000000000007941 */ /* 0x000fea0003800000 */
.L_x_4507:
        /* <DEDUP_REMOVED lines=20> */
.L_x_4510:
[----:B------:R-:W-:Y:S05]  /*15090*/  BSYNC B0 ;  /* 0x0000000000007941 */ /* 0x000fea0003800000 */
.L_x_4509:
        /* <DEDUP_REMOVED lines=20> */
.L_x_4512:
[----:B------:R-:W-:Y:S05]  /*151e0*/  BSYNC B0 ;  /* 0x0000000000007941 */ /* 0x000fea0003800000 */
.L_x_4511:
        /* <DEDUP_REMOVED lines=16> */
.L_x_4514:
[----:B------:R-:W-:Y:S05]  /*152f0*/  BSYNC B0 ;  /* 0x0000000000007941 */ /* 0x000fea0003800000 */
.L_x_4513:
        /* <DEDUP_REMOVED lines=20> */
.L_x_4516:
[----:B------:R-:W-:Y:S05]  /*15440*/  BSYNC B0 ;  /* 0x0000000000007941 */ /* 0x000fea0003800000 */
.L_x_4515:
[----:B------:R1:W-:Y:S01]  /*15450*/  @P6 STS.128 [R189+0xf000], RZ ;  /* 0x00f000ffbd006388 */ /* 0x0003e20000000c00 */
[----:B------:R-:W-:Y:S04]  /*15460*/  BSSY B0, `(.L_x_4517) ;  /* 0x0000012000007945 */ /* 0x000fe80003800000 */
[----:B------:R-:W-:Y:S05]  /*15470*/  @P6 BRA `(.L_x_4518) ;  /* 0x0000000000406947 */ /* 0x000fea0003800000 */
[----:B------:R-:W3:Y:S02]  /*15480*/  LDL R0, [R1+0x8] ;  /* 0x0000080001007983 */ /* 0x000ee40000100800 */
        /* <DEDUP_REMOVED lines=15> */
.L_x_4518:
[----:B------:R-:W-:Y:S05]  /*15580*/  BSYNC B0 ;  /* 0x0000000000007941 */ /* 0x000fea0003800000 */
.L_x_4517:
[----:B------:R1:W-:Y:S01]  /*15590*/  @P5 STS.128 [R189+0xf800], RZ ;  /* 0x00f800ffbd005388 */ /* 0x0003e20000000c00 */
[----:B------:R-:W-:Y:S04]  /*155a0*/  BSSY B0, `(.L_x_4519) ;  /* 0x0000012000007945 */ /* 0x000fe80003800000 */
        /* <DEDUP_REMOVED lines=17> */
.L_x_4520:
[----:B------:R-:W-:Y:S05]  /*156c0*/  BSYNC B0 ;  /* 0x0000000000007941 */ /* 0x000fea0003800000 */
.L_x_4519:
        /* <DEDUP_REMOVED lines=19> */
.L_x_4522:
[----:B------:R-:W-:Y:S05]  /*15800*/  BSYNC B0 ;  /* 0x0000000000007941 */ /* 0x000fea0003800000 */
.L_x_4521:
        /* <DEDUP_REMOVED lines=19> */
.L_x_4524:
[----:B------:R-:W-:Y:S05]  /*15940*/  BSYNC B0 ;  /* 0x0000000000007941 */ /* 0x000fea0003800000 */
.L_x_4523:
        /* <DEDUP_REMOVED lines=19> */
.L_x_4526:
[----:B------:R-:W-:Y:S05]  /*15a80*/  BSYNC B0 ;  /* 0x0000000000007941 */ /* 0x000fea0003800000 */
.L_x_4525:
        /* <DEDUP_REMOVED lines=19> */
.L_x_4528:
[----:B------:R-:W-:Y:S05]  /*15bc0*/  BSYNC B0 ;  /* 0x0000000000007941 */ /* 0x000fea0003800000 */
.L_x_4527:
[----:B-123--:R-:W2:Y:S01]  /*15bd0*/  LD.E R3, desc[UR6][R22.64+0x18c] ;  /* 0x00018c0616037980 */ /* 0x00eea2000c101900 */
[----:B------:R-:W-:Y:S01]  /*15be0*/  LEA.HI R0, R225, R225, RZ, 0x1 ;  /* 0x000000e1e1007211 */ /* 0x000fe200078f08ff */
[----:B------:R-:W-:Y:S01]  /*15bf0*/  IMAD.SHL.U32 R2, R245, 0x40, RZ ;  /* 0x00000040f5027824 */ /* 0x000fe200078e00ff */
[----:B------:R-:W-:Y:S01]  /*15c00*/  SHF.R.S32.HI R133, RZ, 0x1f, R139 ;  /* 0x0000001fff857819 */ /* 0x000fe2000001148b */
[----:B------:R-:W-:Y:S01]  /*15c10*/  IMAD.SHL.U32 R7, R80, 0x8, RZ ;  /* 0x0000000850077824 */ /* 0x000fe200078e00ff */
[----:B------:R-:W-:Y:S01]  /*15c20*/  LOP3.LUT R0, R0, 0xfffffffe, RZ, 0xc0, !PT ;  /* 0xfffffffe00007812 */ /* 0x000fe200078ec0ff */
[----:B------:R-:W-:Y:S01]  /*15c30*/  IMAD.SHL.U32 R6, R246, 0x40, RZ ;  /* 0x00000040f6067824 */ /* 0x000fe200078e00ff */
[----:B------:R-:W-:Y:S01]  /*15c40*/  LOP3.LUT R2, R2, 0x1c0, RZ, 0xc0, !PT ;  /* 0x000001c002027812 */ /* 0x000fe200078ec0ff */
[----:B-----5:R-:W1:Y:S01]  /*15c50*/  MUFU.RCP R90, R90 ;  /* 0x0000005a005a7308 */ /* 0x020e620000001000 */
[----:B------:R-:W-:Y:S01]  /*15c60*/  LEA.HI R133, R133, R139, RZ, 0x5 ;  /* 0x0000008b85857211 */ /* 0x000fe200078f28ff */
[----:B------:R-:W-:Y:S01]  /*15c70*/  IMAD.IADD R5, R225, 0x1, -R0 ;  /* 0x00000001e1057824 */ /* 0x000fe200078e0a00 */
[----:B------:R-:W-:Y:S01]  /*15c80*/  LOP3.LUT R21, R6, 0xfffffe00, RZ, 0xc0, !PT ;  /* 0xfffffe0006157812 */ /* 0x000fe200078ec0ff */
[C---:B------:R-:W-:Y:S01]  /*15c90*/  IMAD.SHL.U32 R0, R220.reuse, 0x40, RZ ;  /* 0x00000040dc007824 */ /* 0x040fe200078e00ff */
[----:B------:R-:W-:Y:S01]  /*15ca0*/  SHF.R.S32.HI R133, RZ, 0x5, R133 ;  /* 0x00000005ff857819 */ /* 0x000fe20000011485 */
[----:B------:R-:W-:Y:S01]  /*15cb0*/  IMAD.SHL.U32 R4, R5, 0x8, RZ ;  /* 0x0000000805047824 */ /* 0x000fe200078e00ff */
[----:B------:R-:W-:Y:S01]  /*15cc0*/  R2P PR, R220, 0x6 ;  /* 0x00000006dc007804 */ /* 0x000fe20000000000 */
[----:B------:R-:W0:Y:S01]  /*15cd0*/  LDGDEPBAR ;  /* 0x00000000000079af */ /* 0x000e220000000000 */
[----:B------:R-:W-:-:S02]  /*15ce0*/  LOP3.LUT R0, R0, 0x1c0, RZ, 0xc0, !PT ;  /* 0x000001c000007812 */ /* 0x000fc400078ec0ff */
[----:B------:R-:W-:Y:S02]  /*15cf0*/  LOP3.LUT R4, R2, 0x8, R4, 0xf8, !PT ;  /* 0x0000000802047812 */ /* 0x000fe400078ef804 */
[----:B------:R-:W-:Y:S02]  /*15d00*/  SHF.R.U32.HI R2, RZ, 0x3, R2 ;  /* 0x00000003ff027819 */ /* 0x000fe40000011602 */
[----:B------:R-:W-:Y:S02]  /*15d10*/  LOP3.LUT R7, R0, 0x8, R7, 0xf8, !PT ;  /* 0x0000000800077812 */ /* 0x000fe400078ef807 */
[----:B------:R-:W-:Y:S01]  /*15d20*/  SHF.R.U32.HI R0, RZ, 0x3, R0 ;  /* 0x00000003ff007819 */ /* 0x000fe20000011600 */
[----:B-1----:R-:W-:Y:S01]  /*15d30*/  FMUL.FTZ R132, R132, R90 ;  /* 0x0000005a84847220 */ /* 0x002fe20000410000 */
[----:B------:R-:W-:Y:S02]  /*15d40*/  LOP3.LUT R20, R4, R2, RZ, 0x3c, !PT ;  /* 0x0000000204147212 */ /* 0x000fe400078e3cff */
[----:B------:R-:W-:-:S02]  /*15d50*/  LEA R2, R133, R21, 0xa ;  /* 0x0000001585027211 */ /* 0x000fc400078e50ff */
        /* <DEDUP_REMOVED lines=10> */
[C---:B------:R-:W-:Y:S01]  /*15e00*/  IADD3 R0, R137.reuse, 0x2000, RZ ;  /* 0x0000200089007810 */ /* 0x040fe20007ffe0ff */
[----:B------:R-:W-:-:S02]  /*15e10*/  VIADD R138, R137, 0x2040 ;  /* 0x00002040898a7836 */ /* 0x000fc40000000000 */
[----:B------:R-:W3:Y:S01]  /*15e20*/  LDSM.16.M88.4 R16, [R137+0x4000] ;  /* 0x004000008910783b */ /* 0x000ee20000000200 */
[----:B------:R-:W-:Y:S02]  /*15e30*/  IMAD.IADD R88, R137, 0x1, R185 ;  /* 0x0000000189587824 */ /* 0x000fe400078e02b9 */
[----:B------:R-:W-:Y:S01]  /*15e40*/  IMAD R2, R188, 0x2, R184 ;  /* 0x00000002bc027824 */ /* 0x000fe200078e02b8 */
[----:B------:R-:W4:Y:S01]  /*15e50*/  LDSM.16.M88.4 R8, [R137+0x5000] ;  /* 0x005000008908783b */ /* 0x000f220000000200 */
[----:B------:R-:W-:Y:S02]  /*15e60*/  @P2 VIADD R138, R0, 0xffffffc0 ;  /* 0xffffffc0008a2836 */ /* 0x000fe40000000000 */
[----:B------:R-:W-:Y:S01]  /*15e70*/  IMAD R186, R187, 0x2, R2 ;  /* 0x00000002bbba7824 */ /* 0x000fe200078e0202 */
[----:B------:R-:W4:Y:S01]  /*15e80*/  LDSM.16.M88.4 R12, [R137+0x4800] ;  /* 0x00480000890c783b */ /* 0x000f220000000200 */
[----:B------:R-:W-:-:S03]  /*15e90*/  IMAD.IADD R183, R185, 0x1, R138 ;  /* 0x00000001b9b77824 */ /* 0x000fc600078e028a */
[----:B------:R-:W4:Y:S04]  /*15ea0*/  LDSM.16.M88.4 R44, [R137+0x6000] ;  /* 0x00600000892c783b */ /* 0x000f280000000200 */
[----:B------:R-:W4:Y:S04]  /*15eb0*/  LDSM.16.M88.4 R40, [R137+0x5800] ;  /* 0x005800008928783b */ /* 0x000f280000000200 */
[----:B------:R-:W-:Y:S04]  /*15ec0*/  LDSM.16.M88.4 R32, [R137+0x2800] ;  /* 0x002800008920783b */ /* 0x000fe80000000200 */
[----:B------:R-:W-:Y:S04]  /*15ed0*/  LDSM.16.M88.4 R28, [R137+0x3000] ;  /* 0x00300000891c783b */ /* 0x000fe80000000200 */
[----:B------:R-:W-:Y:S04]  /*15ee0*/  LDSM.16.M88.4 R24, [R137+0x3800] ;  /* 0x003800008918783b */ /* 0x000fe80000000200 */
[----:B------:R-:W-:Y:S01]  /*15ef0*/  LDSM.16.M88.4 R48, [R137+0x7000] ;  /* 0x007000008930783b */ /* 0x000fe20000000200 */
[C---:B-1----:R-:W-:Y:S03]  /*15f00*/  HMMA.16816.F32 R60, R4.reuse, R36, RZ ;  /* 0x00000024043c723c */ /* 0x042fe600000018ff */
[----:B------:R-:W-:Y:S03]  /*15f10*/  STL [R1+0x68], R84 ;  /* 0x0000685401007387 */ /* 0x000fe60000100800 */
[C---:B------:R-:W-:Y:S01]  /*15f20*/  HMMA.16816.F32 R52, R4.reuse, R38, RZ ;  /* 0x000000260434723c */ /* 0x040fe200000018ff */
[----:B------:R-:W1:Y:S05]  /*15f30*/  LDSM.16.M88.4 R36, [R137+0x6800] ;  /* 0x006800008924783b */ /* 0x000e6a0000000200 */
[C---:B---3--:R-:W-:Y:S06]  /*15f40*/  HMMA.16816.F32 R92, R4.reuse, R16, RZ ;  /* 0x00000010045c723c */ /* 0x048fec00000018ff */
[C---:B------:R-:W-:Y:S01]  /*15f50*/  HMMA.16816.F32 R96, R4.reuse, R18, RZ ;  /* 0x000000120460723c */ /* 0x040fe200000018ff */
[----:B------:R-:W3:Y:S05]  /*15f60*/  LDSM.16.M88.4 R16, [R137+0x8800] ;  /* 0x008800008910783b */ /* 0x000eea0000000200 */
        /* <DEDUP_REMOVED lines=8> */
[----:B------:R-:W4:Y:S05]  /*15ff0*/  LDSM.16.M88.4 R44, [R88+0x2000] ;  /* 0x00200000582c783b */ /* 0x000f2a0000000200 */
        /* <DEDUP_REMOVED lines=17> */
[----:B------:R-:W2:Y:S05]  /*16110*/  LDSM.16.M88.4 R48, [R88+0x3800] ;  /* 0x003800005830783b */ /* 0x000eaa0000000200 */
[C---:B---3--:R-:W-:Y:S06]  /*16120*/  HMMA.16816.F32 R212, R4.reuse, R16, RZ ;  /* 0x0000001004d4723c */ /* 0x048fec00000018ff */
[C---:B------:R-:W-:Y:S01]  /*16130*/  HMMA.16816.F32 R192, R4.reuse, R18, RZ ;  /* 0x0000001204c0723c */ /* 0x040fe200000018ff */
[----:B------:R-:W3:Y:S05]  /*16140*/  LDSM.16.M88.4 R16, [R88+0x4000] ;  /* 0x004000005810783b */ /* 0x000eea0000000200 */
[C---:B----4-:R-:W-:Y:S06]  /*16150*/  HMMA.16816.F32 R160, R4.reuse, R8, RZ ;  /* 0x0000000804a0723c */ /* 0x050fec00000018ff */
[----:B------:R-:W-:Y:S01]  /*16160*/  HMMA.16816.F32 R152, R4, R10, RZ ;  /* 0x0000000a0498723c */ /* 0x000fe200000018ff */
[----:B------:R-:W4:Y:S05]  /*16170*/  LDSM.16.M88.4 R8, [R88+0x4800] ;  /* 0x004800005808783b */ /* 0x000f2a0000000200 */
[C---:B------:R-:W-:Y:S01]  /*16180*/  HMMA.16816.F32 R84, R12.reuse, R46, R52 ;  /* 0x0000002e0c54723c */ /* 0x040fe20000001834 */
[----:B------:R-:W4:Y:S05]  /*16190*/  LDSM.16.M88.4 R52, [R88+0x5000] ;  /* 0x005000005834783b */ /* 0x000f2a0000000200 */
[C---:B------:R-:W-:Y:S06]  /*161a0*/  HMMA.16816.F32 R140, R12.reuse, R42, R72 ;  /* 0x0000002a0c8c723c */ /* 0x040fec0000001848 */
[C---:B------:R-:W-:Y:S01]  /*161b0*/  HMMA.16816.F32 R60, R12.reuse, R44, R60 ;  /* 0x0000002c0c3c723c */ /* 0x040fe2000000183c */
[----:B------:R-:W4:Y:S05]  /*161c0*/  LDSM.16.M88.4 R44, [R88+0x5800] ;  /* 0x00580000582c783b */ /* 0x000f2a0000000200 */
        /* <DEDUP_REMOVED lines=15> */
[----:B------:R-:W-:Y:S04]  /*162c0*/  LDSM.16.M88.4 R4, [R2] ;  /* 0x000000000204783b */ /* 0x000fe80000000200 */
[----:B------:R-:W-:Y:S01]  /*162d0*/  LDSM.16.M88.4 R32, [R88+0x7800] ;  /* 0x007800005820783b */ /* 0x000fe20000000200 */
[C---:B--2---:R-:W-:Y:S03]  /*162e0*/  HMMA.16816.F32 R124, R12.reuse, R48, R56 ;  /* 0x000000300c7c723c */ /* 0x044fe60000001838 */
[----:B------:R-:W-:Y:S03]  /*162f0*/  LDSM.16.M88.4 R56, [R88+0x7000] ;  /* 0x007000005838783b */ /* 0x000fe60000000200 */
[C---:B------:R-:W-:Y:S01]  /*16300*/  HMMA.16816.F32 R76, R12.reuse, R50, R80 ;  /* 0x000000320c4c723c */ /* 0x040fe20000001850 */
[----:B------:R-:W2:Y:S05]  /*16310*/  LDSM.16.M88.4 R48, [R138] ;  /* 0x000000008a30783b */ /* 0x000eaa0000000200 */
[C---:B---3--:R-:W-:Y:S06]  /*16320*/  HMMA.16816.F32 R120, R12.reuse, R16, R92 ;  /* 0x000000100c78723c */ /* 0x048fec000000185c */
[C---:B------:R-:W-:Y:S01]  /*16330*/  HMMA.16816.F32 R96, R12.reuse, R18, R96 ;  /* 0x000000120c60723c */ /* 0x040fe20000001860 */
[----:B------:R-:W3:Y:S05]  /*16340*/  LDSM.16.M88.4 R16, [R88+0x9000] ;  /* 0x009000005810783b */ /* 0x000eea0000000200 */
        /* <DEDUP_REMOVED lines=10> */
[----:B------:R-:W-:Y:S06]  /*163f0*/  HMMA.16816.F32 R240, R12, R38, R156 ;  /* 0x000000260cf0723c */ /* 0x000fec000000189c */
[----:B--2---:R-:W-:Y:S01]  /*16400*/  HMMA.16816.F32 R36, R4, R48, R60 ;  /* 0x000000300424723c */ /* 0x004fe2000000183c */
[----:B------:R-:W-:Y:S05]  /*16410*/  LDSM.16.M88.4 R60, [R138+0x1800] ;  /* 0x001800008a3c783b */ /* 0x000fea0000000200 */
[C---:B---3--:R-:W-:Y:S06]  /*16420*/  HMMA.16816.F32 R244, R12.reuse, R16, R160 ;  /* 0x000000100cf4723c */ /* 0x048fec00000018a0 */
[----:B------:R-:W-:Y:S06]  /*16430*/  HMMA.16816.F32 R80, R12, R18, R152 ;  /* 0x000000120c50723c */ /* 0x000fec0000001898 */
[----:B------:R-:W-:Y:S01]  /*16440*/  HMMA.16816.F32 R16, R4, R50, R84 ;  /* 0x000000320410723c */ /* 0x000fe20000001854 */
[----:B------:R-:W-:Y:S05]  /*16450*/  LDSM.16.M88.4 R48, [R138+0x3800] ;  /* 0x003800008a30783b */ /* 0x000fea0000000200 */
[C---:B------:R-:W-:Y:S06]  /*16460*/  HMMA.16816.F32 R224, R12.reuse, R32, R224 ;  /* 0x000000200ce0723c */ /* 0x040fec00000018e0 */
[C---:B------:R-:W-:Y:S01]  /*16470*/  HMMA.16816.F32 R220, R12.reuse, R34, R220 ;  /* 0x000000220cdc723c */ /* 0x040fe200000018dc */
[----:B------:R-:W1:Y:S05]  /*16480*/  LDSM.16.M88.4 R32, [R183+0x800] ;  /* 0x00080000b720783b */ /* 0x000e6a0000000200 */
[----:B------:R-:W-:Y:S01]  /*16490*/  HMMA.16816.F32 R216, R12, R28, R216 ;  /* 0x0000001c0cd8723c */ /* 0x000fe200000018d8 */
[----:B------:R-:W-:Y:S01]  /*164a0*/  MOV R153, R80 ;  /* 0x0000005000997202 */ /* 0x000fe20000000f00 */
[----:B------:R-:W-:-:S02]  /*164b0*/  IMAD.MOV.U32 R152, RZ, RZ, R81 ;  /* 0x000000ffff987224 */ /* 0x000fc400078e0051 */
[----:B------:R-:W-:Y:S02]  /*164c0*/  IMAD.MOV.U32 R117, RZ, RZ, R82 ;  /* 0x000000ffff757224 */ /* 0x000fe400078e0052 */
[----:B------:R-:W-:Y:S01]  /*164d0*/  HMMA.16816.F32 R196, R12, R30, R196 ;  /* 0x0000001e0cc4723c */ /* 0x000fe200000018c4 */
[----:B------:R-:W-:-:S05]  /*164e0*/  IMAD.MOV.U32 R91, RZ, RZ, R83 ;  /* 0x000000ffff5b7224 */ /* 0x000fca00078e0053 */
[----:B----4-:R-:W-:Y:S01]  /*164f0*/  HMMA.16816.F32 R28, R8, R68, R36 ;  /* 0x00000044081c723c */ /* 0x010fe20000001824 */
[----:B------:R-:W2:Y:S05]  /*16500*/  LDSM.16.M88.4 R36, [R138+0x3000] ;  /* 0x003000008a24783b */ /* 0x000eaa0000000200 */
[C---:B------:R-:W-:Y:S06]  /*16510*/  HMMA.16816.F32 R172, R12.reuse, R40, R168 ;  /* 0x000000280cac723c */ /* 0x040fec00000018a8 */
[C---:B------:R-:W-:Y:S01]  /*16520*/  HMMA.16816.F32 R144, R12.reuse, R42, R144 ;  /* 0x0000002a0c90723c */ /* 0x040fe20000001890 */
[----:B------:R-:W-:Y:S05]  /*16530*/  LDSM.16.M88.4 R40, [R138+0x2800] ;  /* 0x002800008a28783b */ /* 0x000fea0000000200 */
[C---:B------:R-:W-:Y:S06]  /*16540*/  HMMA.16816.F32 R228, R12.reuse, R56, R228 ;  /* 0x000000380ce4723c */ /* 0x040fec00000018e4 */
[C---:B------:R-:W-:Y:S01]  /*16550*/  HMMA.16816.F32 R232, R12.reuse, R58, R232 ;  /* 0x0000003a0ce8723c */ /* 0x040fe200000018e8 */
[----:B------:R-:W-:Y:S01]  /*16560*/  FMUL.FTZ R0, R28, R3 ;  /* 0x000000031c007220 */ /* 0x000fe20000410000 */
[----:B------:R-:W-:Y:S04]  /*16570*/  LDSM.16.M88.4 R56, [R138+0x2000] ;  /* 0x002000008a38783b */ /* 0x000fe80000000200 */
[C---:B------:R-:W-:Y:S06]  /*16580*/  HMMA.16816.F32 R212, R12.reuse, R24, R212 ;  /* 0x000000180cd4723c */ /* 0x040fec00000018d4 */
[C---:B------:R-:W-:Y:S06]  /*16590*/  HMMA.16816.F32 R192, R12.reuse, R26, R192 ;  /* 0x0000001a0cc0723c */ /* 0x040fec00000018c0 */
[C---:B------:R-:W-:Y:S06]  /*165a0*/  HMMA.16816.F32 R208, R12.reuse, R52, R208 ;  /* 0x000000340cd0723c */ /* 0x040fec00000018d0 */
[----:B------:R-:W-:Y:S06]  /*165b0*/  HMMA.16816.F32 R176, R12, R54, R176 ;  /* 0x000000360cb0723c */ /* 0x000fec00000018b0 */
[----:B------:R-:W-:Y:S06]  /*165c0*/  HMMA.16816.F32 R12, R4, R44, R148 ;  /* 0x0000002c040c723c */ /* 0x000fec0000001894 */
[----:B------:R-:W-:Y:S01]  /*165d0*/  HMMA.16816.F32 R24, R8, R70, R16 ;  /* 0x000000460818723c */ /* 0x000fe20000001810 */
[----:B------:R-:W3:Y:S05]  /*165e0*/  LDSM.16.M88.4 R16, [R138+0x4000] ;  /* 0x004000008a10783b */ /* 0x000eea0000000200 */
[C---:B------:R-:W-:Y:S06]  /*165f0*/  HMMA.16816.F32 R72, R4.reuse, R64, R72 ;  /* 0x000000400448723c */ /* 0x040fec0000001848 */
[C---:B------:R-:W-:Y:S01]  /*16600*/  HMMA.16816.F32 R64, R4.reuse, R66, R128 ;  /* 0x000000420440723c */ /* 0x040fe20000001880 */
[----:B------:R4:W-:Y:S05]  /*16610*/  MUFU.TANH R131, R0 ;  /* 0x0000000000837308 */ /* 0x0009ea0000002400 */
[----:B------:R-:W-:Y:S01]  /*16620*/  HMMA.16816.F32 R52, R4, R46, R140 ;  /* 0x0000002e0434723c */ /* 0x000fe2000000188c */
[----:B------:R-:W3:Y:S01]  /*16630*/  LDSM.16.M88.4 R44, [R183+0x1000] ;  /* 0x00100000b72c783b */ /* 0x000ee20000000200 */
[----:B------:R-:W-:-:S04]  /*16640*/  IMAD.MOV.U32 R129, RZ, RZ, R136 ;  /* 0x000000ffff817224 */ /* 0x000fc800078e0088 */
[----:B-1----:R-:W-:Y:S01]  /*16650*/  HMMA.16816.F32 R12, R8, R32, R12 ;  /* 0x00000020080c723c */ /* 0x002fe2000000180c */
[----:B----4-:R-:W-:-:S05]  /*16660*/  FMUL.FTZ R0, R29, R3 ;  /* 0x000000031d007220 */ /* 0x010fca0000410000 */
[C---:B--2---:R-:W-:Y:S01]  /*16670*/  HMMA.16816.F32 R100, R4.reuse, R36, R100 ;  /* 0x000000240464723c */ /* 0x044fe20000001864 */
[----:B------:R1:W-:Y:S05]  /*16680*/  MUFU.TANH R148, R0 ;  /* 0x0000000000947308 */ /* 0x0003ea0000002400 */
[C---:B------:R-:W-:Y:S01]  /*16690*/  HMMA.16816.F32 R156, R4.reuse, R38, R108 ;  /* 0x00000026049c723c */ /* 0x040fe2000000186c */
[----:B------:R-:W-:Y:S05]  /*166a0*/  LDSM.16.M88.4 R36, [R138+0x4800] ;  /* 0x004800008a24783b */ /* 0x000fea0000000200 */
[C---:B------:R-:W-:Y:S06]  /*166b0*/  HMMA.16816.F32 R80, R4.reuse, R60, R124 ;  /* 0x0000003c0450723c */ /* 0x040fec000000187c */
[----:B------:R-:W-:Y:S01]  /*166c0*/  HMMA.16816.F32 R124, R4, R62, R76 ;  /* 0x0000003e047c723c */ /* 0x000fe2000000184c */
[----:B-1----:R-:W-:-:S04]  /*166d0*/  FMUL.FTZ R0, R30, R3 ;  /* 0x000000031e007220 */ /* 0x002fc80000410000 */
[----:B------:R1:W2:Y:S01]  /*166e0*/  MUFU.TANH R68, R0 ;  /* 0x0000000000447308 */ /* 0x0002a20000002400 */
[C---:B---3--:R-:W-:Y:S06]  /*166f0*/  HMMA.16816.F32 R76, R4.reuse, R18, R144 ;  /* 0x00000012044c723c */ /* 0x048fec0000001890 */
[C---:B------:R-:W-:Y:S06]  /*16700*/  HMMA.16816.F32 R160, R4.reuse, R58, R96 ;  /* 0x0000003a04a0723c */ /* 0x040fec0000001860 */
[----:B------:R-:W-:Y:S01]  /*16710*/  HMMA.16816.F32 R164, R4, R40, R92 ;  /* 0x0000002804a4723c */ /* 0x000fe2000000185c */
[----:B-1----:R-:W-:-:S05]  /*16720*/  FMUL.FTZ R0, R31, R3 ;  /* 0x000000031f007220 */ /* 0x002fca0000410000 */
[----:B------:R-:W-:Y:S01]  /*16730*/  HMMA.16816.F32 R28, R8, R34, R52 ;  /* 0x00000022081c723c */ /* 0x000fe20000001834 */
[----:B------:R1:W-:Y:S05]  /*16740*/  MUFU.TANH R149, R0 ;  /* 0x0000000000957308 */ /* 0x0003ea0000002400 */
[----:B------:R-:W-:Y:S01]  /*16750*/  HMMA.16816.F32 R96, R4, R48, R112 ;  /* 0x000000300460723c */ /* 0x000fe20000001870 */
[----:B--2---:R-:W-:Y:S02]  /*16760*/  IMAD.MOV.U32 R53, RZ, RZ, R68 ;  /* 0x000000ffff357224 */ /* 0x004fe400078e0044 */
[----:B------:R-:W-:-:S03]  /*16770*/  IMAD.MOV.U32 R52, RZ, RZ, R180 ;  /* 0x000000ffff347224 */ /* 0x000fc600078e00b4 */
[C---:B------:R-:W-:Y:S01]  /*16780*/  HMMA.16816.F32 R92, R4.reuse, R50, R204 ;  /* 0x00000032045c723c */ /* 0x040fe200000018cc */
[----:B------:R-:W-:Y:S05]  /*16790*/  LDSM.16.M88.4 R48, [R183+0x1800] ;  /* 0x00180000b730783b */ /* 0x000fea0000000200 */
[----:B------:R-:W-:Y:S01]  /*167a0*/  HMMA.16816.F32 R104, R4, R42, R104 ;  /* 0x0000002a0468723c */ /* 0x000fe20000001868 */
[-C--:B-1----:R-:W-:Y:S01]  /*167b0*/  FMUL.FTZ R0, R24, R3.reuse ;  /* 0x0000000318007220 */ /* 0x082fe20000410000 */
[----:B------:R-:W1:Y:S03]  /*167c0*/  LDSM.16.M88.4 R40, [R138+0x6000] ;  /* 0x006000008a28783b */ /* 0x000e660000000200 */
[----:B------:R2:W-:Y:S01]  /*167d0*/  MUFU.TANH R130, R0 ;  /* 0x0000000000827308 */ /* 0x0005e20000002400 */
[----:B------:R-:W-:Y:S06]  /*167e0*/  HMMA.16816.F32 R32, R8, R46, R64 ;  /* 0x0000002e0820723c */ /* 0x000fec0000001840 */
[----:B------:R-:W-:Y:S01]  /*167f0*/  HMMA.16816.F32 R168, R4, R56, R120 ;  /* 0x0000003804a8723c */ /* 0x000fe20000001878 */
[----:B--2---:R-:W-:-:S04]  /*16800*/  FMUL.FTZ R0, R25, R3 ;  /* 0x0000000319007220 */ /* 0x004fc80000410000 */
[----:B------:R2:W3:Y:S01]  /*16810*/  MUFU.TANH R84, R0 ;  /* 0x0000000000547308 */ /* 0x0004e20000002400 */
[----:B-1----:R-:W-:Y:S01]  /*16820*/  HMMA.16816.F32 R108, R4, R42, R196 ;  /* 0x0000002a046c723c */ /* 0x002fe200000018c4 */
[----:B--2---:R-:W-:Y:S01]  /*16830*/  FMUL.FTZ R0, R26, R3 ;  /* 0x000000031a007220 */ /* 0x004fe20000410000 */
[----:B---3--:R-:W-:-:S05]  /*16840*/  IMAD.MOV.U32 R55, RZ, RZ, R84 ;  /* 0x000000ffff377224 */ /* 0x008fca00078e0054 */
[----:B------:R1:W-:Y:S01]  /*16850*/  MUFU.TANH R128, R0 ;  /* 0x0000000000807308 */ /* 0x0003e20000002400 */
[----:B------:R-:W-:Y:S01]  /*16860*/  HMMA.16816.F32 R84, R4, R16, R172 ;  /* 0x000000100454723c */ /* 0x000fe200000018ac */
[----:B------:R-:W2:Y:S06]  /*16870*/  LDSM.16.M88.4 R16, [R138+0x5800] ;  /* 0x005800008a10783b */ /* 0x000eac0000000200 */
[----:B------:R-:W-:Y:S02]  /*16880*/  IMAD.MOV.U32 R175, RZ, RZ, R119 ;  /* 0x000000ffffaf7224 */ /* 0x000fe400078e0077 */
[----:B------:R-:W-:-:S02]  /*16890*/  IMAD.MOV.U32 R174, RZ, RZ, R130 ;  /* 0x000000ffffae7224 */ /* 0x000fc400078e0082 */
[-C--:B-1----:R-:W-:Y:S02]  /*168a0*/  FMUL.FTZ R0, R27, R3.reuse ;  /* 0x000000031b007220 */ /* 0x082fe40000410000 */
[----:B------:R-:W1:Y:S02]  /*168b0*/  LDSM.16.M88.4 R24, [R138+0x5000] ;  /* 0x005000008a18783b */ /* 0x000e640000000200 */
[----:B------:R3:W4:Y:S02]  /*168c0*/  MUFU.TANH R69, R0 ;  /* 0x0000000000457308 */ /* 0x0007240000002400 */
[----:B---3--:R-:W-:Y:S01]  /*168d0*/  FMUL.FTZ R0, R12, R3 ;  /* 0x000000030c007220 */ /* 0x008fe20000410000 */
[----:B----4-:R-:W-:Y:S02]  /*168e0*/  MOV R54, R69 ;  /* 0x0000004500367202 */ /* 0x010fe40000000f00 */
[C---:B------:R-:W-:Y:S03]  /*168f0*/  HMMA.16816.F32 R68, R4.reuse, R38, R240 ;  /* 0x000000260444723c */ /* 0x040fe600000018f0 */
[----:B------:R3:W-:Y:S03]  /*16900*/  MUFU.TANH R136, R0 ;  /* 0x0000000000887308 */ /* 0x0007e60000002400 */
[----:B--2---:R-:W-:Y:S01]  /*16910*/  HMMA.16816.F32 R56, R4, R16, R224 ;  /* 0x000000100438723c */ /* 0x004fe200000018e0 */
[----:B------:R-:W-:Y:S01]  /*16920*/  IMAD.MOV.U32 R243, RZ, RZ, R91 ;  /* 0x000000fffff37224 */ /* 0x000fe200078e005b */
[----:B------:R-:W-:Y:S01]  /*16930*/  MOV R242, R117 ;  /* 0x0000007500f27202 */ /* 0x000fe20000000f00 */
[----:B------:R-:W-:-:S02]  /*16940*/  IMAD.MOV.U32 R240, RZ, RZ, R153 ;  /* 0x000000fffff07224 */ /* 0x000fc400078e0099 */
[----:B------:R-:W-:Y:S02]  /*16950*/  IMAD.MOV.U32 R241, RZ, RZ, R152 ;  /* 0x000000fffff17224 */ /* 0x000fe400078e0098 */
[----:B------:R-:W-:Y:S01]  /*16960*/  HMMA.16816.F32 R152, R4, R40, R216 ;  /* 0x000000280498723c */ /* 0x000fe200000018d8 */
[----:B------:R-:W-:Y:S01]  /*16970*/  LDSM.16.M88.4 R40, [R183+0x3000] ;  /* 0x00300000b728783b */ /* 0x000fe20000000200 */
[----:B---3--:R-:W-:-:S04]  /*16980*/  FMUL.FTZ R0, R13, R3 ;  /* 0x000000030d007220 */ /* 0x008fc80000410000 */
[C---:B-1----:R-:W-:Y:S01]  /*16990*/  HMMA.16816.F32 R60, R4.reuse, R24, R228 ;  /* 0x00000018043c723c */ /* 0x042fe200000018e4 */
[----:B------:R1:W-:Y:S05]  /*169a0*/  MUFU.TANH R151, R0 ;  /* 0x0000000000977308 */ /* 0x0003ea0000002400 */
[----:B------:R-:W-:Y:S01]  /*169b0*/  HMMA.16816.F32 R144, R4, R26, R232 ;  /* 0x0000001a0490723c */ /* 0x000fe200000018e8 */
[----:B------:R-:W2:Y:S01]  /*169c0*/  LDSM.16.M88.4 R24, [R138+0x7000] ;  /* 0x007000008a18783b */ /* 0x000ea20000000200 */
[----:B------:R-:W-:Y:S01]  /*169d0*/  IMAD.MOV.U32 R230, RZ, RZ, R148 ;  /* 0x000000ffffe67224 */ /* 0x000fe200078e0094 */
[----:B------:R-:W-:Y:S02]  /*169e0*/  MOV R229, R149 ;  /* 0x0000009500e57202 */ /* 0x000fe40000000f00 */
[----:B------:R-:W-:-:S02]  /*169f0*/  MOV R231, R55 ;  /* 0x0000003700e77202 */ /* 0x000fc40000000f00 */
[----:B------:R-:W-:Y:S02]  /*16a00*/  IMAD.MOV.U32 R235, RZ, RZ, R175 ;  /* 0x000000ffffeb7224 */ /* 0x000fe400078e00af */
[----:B------:R-:W-:Y:S02]  /*16a10*/  IMAD.MOV.U32 R175, RZ, RZ, R131 ;  /* 0x000000ffffaf7224 */ /* 0x000fe400078e0083 */
[----:B------:R-:W-:Y:S02]  /*16a20*/  IMAD.MOV.U32 R234, RZ, RZ, R52 ;  /* 0x000000ffffea7224 */ /* 0x000fe400078e0034 */
[----:B------:R-:W-:Y:S02]  /*16a30*/  IMAD.MOV.U32 R228, RZ, RZ, R229 ;  /* 0x000000ffffe47224 */ /* 0x000fe400078e00e5 */
[----:B-1----:R-:W-:Y:S01]  /*16a40*/  FMUL.FTZ R0, R14, R3 ;  /* 0x000000030e007220 */ /* 0x002fe20000410000 */
[----:B------:R-:W-:-:S03]  /*16a50*/  MOV R229, R230 ;  /* 0x000000e600e57202 */ /* 0x000fc60000000f00 */
[----:B------:R1:W-:Y:S02]  /*16a60*/  MUFU.TANH R119, R0 ;  /* 0x0000000000777308 */ /* 0x0003e40000002400 */
[----:B-1----:R-:W-:Y:S02]  /*16a70*/  FMUL.FTZ R0, R15, R3 ;  /* 0x000000030f007220 */ /* 0x002fe40000410000 */
[----:B------:R-:W-:Y:S04]  /*16a80*/  HMMA.16816.F32 R12, R8, R44, R72 ;  /* 0x0000002c080c723c */ /* 0x000fe80000001848 */
[----:B------:R1:W3:Y:S02]  /*16a90*/  MUFU.TANH R150, R0 ;  /* 0x0000000000967308 */ /* 0x0002e40000002400 */
[C---:B------:R-:W-:Y:S01]  /*16aa0*/  HMMA.16816.F32 R72, R4.reuse, R36, R236 ;  /* 0x000000240448723c */ /* 0x040fe200000018ec */
[----:B------:R-:W4:Y:S05]  /*16ab0*/  LDSM.16.M88.4 R36, [R138+0x6800] ;  /* 0x006800008a24783b */ /* 0x000f2a0000000200 */
[----:B------:R-:W-:Y:S01]  /*16ac0*/  HMMA.16816.F32 R44, R4, R18, R220 ;  /* 0x00000012042c723c */ /* 0x000fe200000018dc */
[----:B------:R-:W4:Y:S01]  /*16ad0*/  LDSM.16.M88.4 R16, [R138+0x7800] ;  /* 0x007800008a10783b */ /* 0x000f220000000200 */
[----:B------:R-:W-:-:S02]  /*16ae0*/  IMAD.MOV.U32 R238, RZ, RZ, R128 ;  /* 0x000000ffffee7224 */ /* 0x000fc400078e0080 */
[----:B------:R-:W-:Y:S02]  /*16af0*/  IMAD.MOV.U32 R239, RZ, RZ, R129 ;  /* 0x000000ffffef7224 */ /* 0x000fe400078e0081 */
[----:B--2---:R-:W-:Y:S01]  /*16b00*/  HMMA.16816.F32 R120, R4, R24, R244 ;  /* 0x000000180478723c */ /* 0x004fe200000018f4 */
[----:B-1----:R-:W-:Y:S01]  /*16b10*/  FMUL.FTZ R0, R28, R3 ;  /* 0x000000031c007220 */ /* 0x002fe20000410000 */
[----:B---3--:R-:W-:-:S03]  /*16b20*/  IMAD.MOV.U32 R237, RZ, RZ, R150 ;  /* 0x000000ffffed7224 */ /* 0x008fc600078e0096 */
[----:B------:R1:W2:Y:S02]  /*16b30*/  MUFU.TANH R172, R0 ;  /* 0x0000000000ac7308 */ /* 0x0002a40000002400 */
[----:B-1----:R-:W-:-:S06]  /*16b40*/  FMUL.FTZ R0, R29, R3 ;  /* 0x000000031d007220 */ /* 0x002fcc0000410000 */
[----:B------:R1:W-:Y:S01]  /*16b50*/  MUFU.TANH R236, R0 ;  /* 0x0000000000ec7308 */ /* 0x0003e20000002400 */
[C---:B----4-:R-:W-:Y:S06]  /*16b60*/  HMMA.16816.F32 R112, R4.reuse, R36, R212 ;  /* 0x000000240470723c */ /* 0x050fec00000018d4 */
[C---:B------:R-:W-:Y:S01]  /*16b70*/  HMMA.16816.F32 R140, R4.reuse, R38, R192 ;  /* 0x00000026048c723c */ /* 0x040fe200000018c0 */
[----:B------:R-:W3:Y:S05]  /*16b80*/  LDSM.16.M88.4 R36, [R183+0x2800] ;  /* 0x00280000b724783b */ /* 0x000eea0000000200 */
[----:B------:R-:W-:Y:S01]  /*16b90*/  HMMA.16816.F32 R128, R4, R16, R208 ;  /* 0x000000100480723c */ /* 0x000fe200000018d0 */
[----:B------:R-:W-:Y:S01]  /*16ba0*/  SHF.R.S32.HI R192, RZ, 0x1f, R139 ;  /* 0x0000001fffc07819 */ /* 0x000fe2000001148b */
[----:B-1----:R-:W-:Y:S01]  /*16bb0*/  FMUL.FTZ R0, R30, R3 ;  /* 0x000000031e007220 */ /* 0x002fe20000410000 */
[----:B------:R-:W4:Y:S02]  /*16bc0*/  LDL R211, [R1+0x158] ;  /* 0x0001580001d37983 */ /* 0x000f240000100800 */
[----:B------:R-:W-:Y:S01]  /*16bd0*/  LEA.HI R192, R192, R139, RZ, 0x5 ;  /* 0x0000008bc0c07211 */ /* 0x000fe200078f28ff */
[----:B------:R1:W2:Y:S03]  /*16be0*/  MUFU.TANH R207, R0 ;  /* 0x0000000000cf7308 */ /* 0x0002a60000002400 */
[----:B------:R-:W-:-:S05]  /*16bf0*/  LOP3.LUT R192, R192, 0xffffffe0, RZ, 0xc0, !PT ;  /* 0xffffffe0c0c07812 */ /* 0x000fca00078ec0ff */
[----:B------:R-:W-:Y:S02]  /*16c00*/  IMAD.IADD R192, R139, 0x1, -R192 ;  /* 0x000000018bc07824 */ /* 0x000fe400078e0ac0 */
[-C--:B-1----:R-:W-:Y:S02]  /*16c10*/  FMUL.FTZ R0, R31, R3.reuse ;  /* 0x000000031f007220 */ /* 0x082fe40000410000 */
[----:B------:R-:W1:Y:S02]  /*16c20*/  LDSM.16.M88.4 R28, [R183+0x2000] ;  /* 0x00200000b71c783b */ /* 0x000e640000000200 */
[----:B------:R2:W4:Y:S02]  /*16c30*/  MUFU.TANH R91, R0 ;  /* 0x00000000005b7308 */ /* 0x0005240000002400 */
[----:B--2---:R-:W-:-:S06]  /*16c40*/  FMUL.FTZ R0, R12, R3 ;  /* 0x000000030c007220 */ /* 0x004fcc0000410000 */
[----:B------:R2:W4:Y:S02]  /*16c50*/  MUFU.TANH R206, R0 ;  /* 0x0000000000ce7308 */ /* 0x0005240000002400 */
[----:B--2---:R-:W-:-:S06]  /*16c60*/  FMUL.FTZ R0, R13, R3 ;  /* 0x000000030d007220 */ /* 0x004fcc0000410000 */
[----:B------:R2:W-:Y:S02]  /*16c70*/  MUFU.TANH R205, R0 ;  /* 0x0000000000cd7308 */ /* 0x0005e40000002400 */
[----:B--2---:R-:W-:-:S06]  /*16c80*/  FMUL.FTZ R0, R14, R3 ;  /* 0x000000030e007220 */ /* 0x004fcc0000410000 */
[----:B------:R2:W4:Y:S02]  /*16c90*/  MUFU.TANH R204, R0 ;  /* 0x0000000000cc7308 */ /* 0x0005240000002400 */
[-C--:B--2---:R-:W-:Y:S02]  /*16ca0*/  FMUL.FTZ R0, R15, R3.reuse ;  /* 0x000000030f007220 */ /* 0x084fe40000410000 */
[C---:B------:R-:W-:Y:S04]  /*16cb0*/  HMMA.16816.F32 R12, R8.reuse, R48, R80 ;  /* 0x00000030080c723c */ /* 0x040fe80000001850 */
[----:B------:R2:W4:Y:S02]  /*16cc0*/  MUFU.TANH R203, R0 ;  /* 0x0000000000cb7308 */ /* 0x0005240000002400 */
[C---:B---3--:R-:W-:Y:S06]  /*16cd0*/  HMMA.16816.F32 R80, R8.reuse, R38, R104 ;  /* 0x000000260850723c */ /* 0x048fec0000001868 */
[C---:B------:R-:W-:Y:S06]  /*16ce0*/  HMMA.16816.F32 R104, R8.reuse, R40, R100 ;  /* 0x000000280868723c */ /* 0x040fec0000001864 */
[----:B------:R-:W-:Y:S01]  /*16cf0*/  HMMA.16816.F32 R100, R8, R42, R156 ;  /* 0x0000002a0864723c */ /* 0x000fe2000000189c */
[----:B--2---:R-:W-:-:S04]  /*16d00*/  FMUL.FTZ R0, R32, R3 ;  /* 0x0000000320007220 */ /* 0x004fc80000410000 */
[----:B------:R2:W3:-:S13]  /*16d10*/  MUFU.TANH R202, R0 ;  /* 0x0000000000ca7308 */ /* 0x0004da0000002400 */
[-C--:B------:R-:W-:Y:S01]  /*16d20*/  FMUL.FTZ R105, R105, R3.reuse ;  /* 0x0000000369697220 */ /* 0x080fe20000410000 */
[-C--:B------:R-:W-:Y:S01]  /*16d30*/  FMUL.FTZ R106, R106, R3.reuse ;  /* 0x000000036a6a7220 */ /* 0x080fe20000410000 */
[-C--:B------:R-:W-:Y:S01]  /*16d40*/  FMUL.FTZ R107, R107, R3.reuse ;  /* 0x000000036b6b7220 */ /* 0x080fe20000410000 */
[----:B--2---:R-:W-:-:S03]  /*16d50*/  FMUL.FTZ R0, R33, R3 ;  /* 0x0000000321007220 */ /* 0x004fc60000410000 */
[-C--:B------:R-:W-:Y:S01]  /*16d60*/  FMUL.FTZ R100, R100, R3.reuse ;  /* 0x0000000364647220 */ /* 0x080fe20000410000 */
[-C--:B------:R-:W-:Y:S01]  /*16d70*/  FMUL.FTZ R101, R101, R3.reuse ;  /* 0x0000000365657220 */ /* 0x080fe20000410000 */
[----:B------:R2:W-:Y:S01]  /*16d80*/  MUFU.TANH R196, R0 ;  /* 0x0000000000c47308 */ /* 0x0005e20000002400 */
[----:B------:R-:W-:-:S07]  /*16d90*/  FMUL.FTZ R102, R102, R3 ;  /* 0x0000000366667220 */ /* 0x000fce0000410000 */
[----:B------:R-:W-:Y:S08]  /*16da0*/  MUFU.TANH R105, R105 ;  /* 0x0000006900697308 */ /* 0x000ff00000002400 */
[----:B------:R-:W-:Y:S01]  /*16db0*/  MUFU.TANH R106, R106 ;  /* 0x0000006a006a7308 */ /* 0x000fe20000002400 */
[----:B--2---:R-:W-:-:S07]  /*16dc0*/  FMUL.FTZ R0, R34, R3 ;  /* 0x0000000322007220 */ /* 0x004fce0000410000 */
[----:B------:R2:W3:Y:S08]  /*16dd0*/  MUFU.TANH R117, R0 ;  /* 0x0000000000757308 */ /* 0x0004f00000002400 */
[----:B------:R-:W-:Y:S08]  /*16de0*/  MUFU.TANH R107, R107 ;  /* 0x0000006b006b7308 */ /* 0x000ff00000002400 */
[----:B------:R-:W-:Y:S01]  /*16df0*/  MUFU.TANH R100, R100 ;  /* 0x0000006400647308 */ /* 0x000fe20000002400 */
[----:B--2---:R-:W-:-:S02]  /*16e00*/  FMUL.FTZ R0, R35, R3 ;  /* 0x0000000323007220 */ /* 0x004fc40000410000 */
[----:B------:R-:W-:Y:S05]  /*16e10*/  HMMA.16816.F32 R32, R8, R50, R124 ;  /* 0x000000320820723c */ /* 0x000fea000000187c */
[----:B------:R2:W3:Y:S01]  /*16e20*/  MUFU.TANH R182, R0 ;  /* 0x0000000000b67308 */ /* 0x0004e20000002400 */
[----:B------:R-:W-:Y:S06]  /*16e30*/  HMMA.16816.F32 R124, R4, R26, R240 ;  /* 0x0000001a047c723c */ /* 0x000fec00000018f0 */
[----:B-1----:R-:W-:Y:S01]  /*16e40*/  HMMA.16816.F32 R24, R8, R30, R160 ;  /* 0x0000001e0818723c */ /* 0x002fe200000018a0 */
[----:B------:R-:W-:Y:S01]  /*16e50*/  IMAD.MOV.U32 R243, RZ, RZ, R151 ;  /* 0x000000fffff37224 */ /* 0x000fe200078e0097 */
[----:B------:R-:W-:Y:S01]  /*16e60*/  MUFU.TANH R101, R101 ;  /* 0x0000006500657308 */ /* 0x000fe20000002400 */
[----:B------:R-:W-:-:S02]  /*16e70*/  IMAD.MOV.U32 R242, RZ, RZ, R119 ;  /* 0x000000fffff27224 */ /* 0x000fc400078e0077 */
[----:B------:R-:W-:Y:S01]  /*16e80*/  IMAD.MOV.U32 R241, RZ, RZ, R53 ;  /* 0x000000fffff17224 */ /* 0x000fe200078e0035 */
[----:B------:R-:W-:Y:S01]  /*16e90*/  HMMA.16816.F32 R148, R4, R18, R176 ;  /* 0x000000120494723c */ /* 0x000fe200000018b0 */
[----:B------:R-:W-:Y:S01]  /*16ea0*/  IMAD.MOV.U32 R240, RZ, RZ, R54 ;  /* 0x000000fffff07224 */ /* 0x000fe200078e0036 */
[----:B------:R-:W1:Y:S01]  /*16eb0*/  LDSM.16.M88.4 R16, [R183+0x4000] ;  /* 0x00400000b710783b */ /* 0x000e620000000200 */
[----:B------:R-:W-:Y:S02]  /*16ec0*/  IMAD.MOV.U32 R230, RZ, RZ, R241 ;  /* 0x000000ffffe67224 */ /* 0x000fe400078e00f1 */
[-C--:B--2---:R-:W-:Y:S01]  /*16ed0*/  FMUL.FTZ R0, R12, R3.reuse ;  /* 0x000000030c007220 */ /* 0x084fe20000410000 */
[----:B------:R-:W-:Y:S01]  /*16ee0*/  IMAD.MOV.U32 R241, RZ, RZ, R136 ;  /* 0x000000fffff17224 */ /* 0x000fe200078e0088 */
[C---:B------:R-:W-:Y:S01]  /*16ef0*/  HMMA.16816.F32 R4, R8.reuse, R28, R168 ;  /* 0x0000001c0804723c */ /* 0x040fe200000018a8 */
[----:B------:R-:W-:Y:S01]  /*16f00*/  LDSM.16.M88.4 R28, [R183+0x4800] ;  /* 0x00480000b71c783b */ /* 0x000fe20000000200 */
[----:B------:R2:W3:Y:S04]  /*16f10*/  MUFU.TANH R181, R0 ;  /* 0x0000000000b57308 */ /* 0x0004e80000002400 */
[----:B------:R-:W-:Y:S01]  /*16f20*/  HMMA.16816.F32 R52, R8, R36, R164 ;  /* 0x000000240834723c */ /* 0x000fe200000018a4 */
[----:B------:R-:W3:Y:S03]  /*16f30*/  LDSM.16.M88.4 R36, [R183+0x5800] ;  /* 0x00580000b724783b */ /* 0x000ee60000000200 */
[----:B------:R-:W-:Y:S01]  /*16f40*/  MUFU.TANH R102, R102 ;  /* 0x0000006600667308 */ /* 0x000fe20000002400 */
[----:B--2---:R-:W-:-:S07]  /*16f50*/  FMUL.FTZ R0, R13, R3 ;  /* 0x000000030d007220 */ /* 0x004fce0000410000 */
[----:B------:R2:W-:Y:S01]  /*16f60*/  MUFU.TANH R180, R0 ;  /* 0x0000000000b47308 */ /* 0x0005e20000002400 */
[----:B-1----:R-:W-:Y:S01]  /*16f70*/  HMMA.16816.F32 R84, R8, R16, R84 ;  /* 0x000000100854723c */ /* 0x002fe20000001854 */
[----:B--2---:R-:W-:-:S05]  /*16f80*/  FMUL.FTZ R0, R14, R3 ;  /* 0x000000030e007220 */ /* 0x004fca0000410000 */
[C---:B------:R-:W-:Y:S01]  /*16f90*/  HMMA.16816.F32 R76, R8.reuse, R18, R76 ;  /* 0x00000012084c723c */ /* 0x040fe2000000184c */
[----:B------:R-:W-:Y:S01]  /*16fa0*/  LDSM.16.M88.4 R16, [R183+0x7000] ;  /* 0x00700000b710783b */ /* 0x000fe20000000200 */
[----:B------:R1:W2:Y:S04]  /*16fb0*/  MUFU.TANH R173, R0 ;  /* 0x0000000000ad7308 */ /* 0x0002a80000002400 */
[C---:B---3--:R-:W-:Y:S06]  /*16fc0*/  HMMA.16816.F32 R48, R8.reuse, R38, R44 ;  /* 0x000000260830723c */ /* 0x048fec000000182c */
[C---:B------:R-:W-:Y:S06]  /*16fd0*/  HMMA.16816.F32 R72, R8.reuse, R28, R72 ;  /* 0x0000001c0848723c */ /* 0x040fec0000001848 */
[C---:B------:R-:W-:Y:S01]  /*16fe0*/  HMMA.16816.F32 R68, R8.reuse, R30, R68 ;  /* 0x0000001e0844723c */ /* 0x040fe20000001844 */
[-C--:B-1----:R-:W-:Y:S01]  /*16ff0*/  FMUL.FTZ R0, R15, R3.reuse ;  /* 0x000000030f007220 */ /* 0x082fe20000410000 */
[-C--:B------:R-:W-:Y:S01]  /*17000*/  FMUL.FTZ R84, R84, R3.reuse ;  /* 0x0000000354547220 */ /* 0x080fe20000410000 */
[----:B------:R-:W1:Y:S01]  /*17010*/  LDSM.16.M88.4 R12, [R183+0x3800] ;  /* 0x00380000b70c783b */ /* 0x000e620000000200 */
[-C--:B------:R-:W-:Y:S01]  /*17020*/  FMUL.FTZ R85, R85, R3.reuse ;  /* 0x0000000355557220 */ /* 0x080fe20000410000 */
[----:B------:R3:W2:Y:S01]  /*17030*/  MUFU.TANH R119, R0 ;  /* 0x0000000000777308 */ /* 0x0006a20000002400 */
        /* <DEDUP_REMOVED lines=8> */
[----:B------:R-:W-:Y:S04]  /*170c0*/  MUFU.TANH R84, R84 ;  /* 0x0000005400547308 */ /* 0x000fe80000002400 */
[-C--:B------:R-:W-:Y:S01]  /*170d0*/  FMUL.FTZ R72, R72, R3.reuse ;  /* 0x0000000348487220 */ /* 0x080fe20000410000 */
[-C--:B------:R-:W-:Y:S01]  /*170e0*/  FMUL.FTZ R75, R75, R3.reuse ;  /* 0x000000034b4b7220 */ /* 0x080fe20000410000 */
[----:B---3--:R-:W-:-:S02]  /*170f0*/  FMUL.FTZ R0, R32, R3 ;  /* 0x0000000320007220 */ /* 0x008fc40000410000 */
[----:B------:R-:W-:Y:S02]  /*17100*/  MUFU.TANH R85, R85 ;  /* 0x0000005500557308 */ /* 0x000fe40000002400 */
[-C--:B------:R-:W-:Y:S01]  /*17110*/  FMUL.FTZ R68, R68, R3.reuse ;  /* 0x0000000344447220 */ /* 0x080fe20000410000 */
[-C--:B------:R-:W-:Y:S01]  /*17120*/  FMUL.FTZ R69, R69, R3.reuse ;  /* 0x0000000345457220 */ /* 0x080fe20000410000 */
[-C--:B------:R-:W-:Y:S01]  /*17130*/  FMUL.FTZ R70, R70, R3.reuse ;  /* 0x0000000346467220 */ /* 0x080fe20000410000 */
[----:B------:R-:W-:-:S03]  /*17140*/  FMUL.FTZ R71, R71, R3 ;  /* 0x0000000347477220 */ /* 0x000fc60000410000 */
[-C--:B------:R-:W-:Y:S01]  /*17150*/  FMUL.FTZ R56, R56, R3.reuse ;  /* 0x0000000338387220 */ /* 0x080fe20000410000 */
[----:B------:R3:W2:Y:S01]  /*17160*/  MUFU.TANH R171, R0 ;  /* 0x0000000000ab7308 */ /* 0x0006a20000002400 */
[-C--:B------:R-:W-:Y:S01]  /*17170*/  FMUL.FTZ R57, R57, R3.reuse ;  /* 0x0000000339397220 */ /* 0x080fe20000410000 */
[-C--:B------:R-:W-:Y:S01]  /*17180*/  FMUL.FTZ R58, R58, R3.reuse ;  /* 0x000000033a3a7220 */ /* 0x080fe20000410000 */
[----:B------:R-:W-:-:S05]  /*17190*/  FMUL.FTZ R59, R59, R3 ;  /* 0x000000033b3b7220 */ /* 0x000fca0000410000 */
[----:B------:R-:W-:Y:S01]  /*171a0*/  MUFU.TANH R86, R86 ;  /* 0x0000005600567308 */ /* 0x000fe20000002400 */
[----:B-1----:R-:W-:Y:S01]  /*171b0*/  HMMA.16816.F32 R96, R8, R12, R96 ;  /* 0x0000000c0860723c */ /* 0x002fe20000001860 */
[----:B---3--:R-:W-:-:S05]  /*171c0*/  FMUL.FTZ R0, R33, R3 ;  /* 0x0000000321007220 */ /* 0x008fca0000410000 */
[----:B------:R-:W-:Y:S01]  /*171d0*/  HMMA.16816.F32 R92, R8, R14, R92 ;  /* 0x0000000e085c723c */ /* 0x000fe2000000185c */
[----:B------:R-:W1:Y:S01]  /*171e0*/  LDSM.16.M88.4 R12, [R183+0x6800] ;  /* 0x00680000b70c783b */ /* 0x000e620000000200 */
[----:B------:R3:W-:-:S15]  /*171f0*/  MUFU.TANH R169, R0 ;  /* 0x0000000000a97308 */ /* 0x0007de0000002400 */
[----:B------:R-:W-:-:S01]  /*17200*/  NOP ;  /* 0x0000000000007918 */ /* 0x000fc20000000000 */
[-C--:B------:R-:W-:Y:S01]  /*17210*/  FMUL.FTZ R96, R96, R3.reuse ;  /* 0x0000000360607220 */ /* 0x080fe20000410000 */
[----:B---3--:R-:W-:-:S04]  /*17220*/  FMUL.FTZ R0, R34, R3 ;  /* 0x0000000322007220 */ /* 0x008fc80000410000 */
[----:B------:R3:W2:Y:S01]  /*17230*/  MUFU.TANH R166, R0 ;  /* 0x0000000000a67308 */ /* 0x0006a20000002400 */
[-C--:B------:R-:W-:Y:S01]  /*17240*/  FMUL.FTZ R92, R92, R3.reuse ;  /* 0x000000035c5c7220 */ /* 0x080fe20000410000 */
[-C--:B------:R-:W-:Y:S01]  /*17250*/  FMUL.FTZ R93, R93, R3.reuse ;  /* 0x000000035d5d7220 */ /* 0x080fe20000410000 */
[-C--:B------:R-:W-:Y:S01]  /*17260*/  FMUL.FTZ R94, R94, R3.reuse ;  /* 0x000000035e5e7220 */ /* 0x080fe20000410000 */
[----:B------:R-:W-:-:S04]  /*17270*/  FMUL.FTZ R95, R95, R3 ;  /* 0x000000035f5f7220 */ /* 0x000fc80000410000 */
[----:B------:R-:W-:Y:S08]  /*17280*/  MUFU.TANH R96, R96 ;  /* 0x0000006000607308 */ /* 0x000ff00000002400 */
[----:B------:R-:W-:Y:S01]  /*17290*/  MUFU.TANH R92, R92 ;  /* 0x0000005c005c7308 */ /* 0x000fe20000002400 */
[-C--:B---3--:R-:W-:Y:S01]  /*172a0*/  FMUL.FTZ R0, R35, R3.reuse ;  /* 0x0000000323007220 */ /* 0x088fe20000410000 */
[C---:B-1----:R-:W-:Y:S01]  /*172b0*/  HMMA.16816.F32 R36, R8.reuse, R12, R112 ;  /* 0x0000000c0824723c */ /* 0x042fe20000001870 */
[----:B------:R-:W1:Y:S05]  /*172c0*/  LDSM.16.M88.4 R32, [R183+0x5000] ;  /* 0x00500000b720783b */ /* 0x000e6a0000000200 */
[----:B------:R3:W2:Y:S01]  /*172d0*/  MUFU.TANH R163, R0 ;  /* 0x0000000000a37308 */ /* 0x0006a20000002400 */
[----:B------:R-:W-:Y:S07]  /*172e0*/  HMMA.16816.F32 R28, R8, R14, R140 ;  /* 0x0000000e081c723c */ /* 0x000fee000000188c */
[----:B------:R-:W-:Y:S08]  /*172f0*/  MUFU.TANH R93, R93 ;  /* 0x0000005d005d7308 */ /* 0x000ff00000002400 */
[----:B------:R-:W-:Y:S01]  /*17300*/  MUFU.TANH R94, R94 ;  /* 0x0000005e005e7308 */ /* 0x000fe20000002400 */
[-C--:B---3--:R-:W-:Y:S01]  /*17310*/  FMUL.FTZ R0, R4, R3.reuse ;  /* 0x0000000304007220 */ /* 0x088fe20000410000 */
[----:B------:R-:W-:-:S06]  /*17320*/  FMUL.FTZ R142, R36, R3 ;  /* 0x00000003248e7220 */ /* 0x000fcc0000410000 */
[----:B------:R3:W2:Y:S01]  /*17330*/  MUFU.TANH R162, R0 ;  /* 0x0000000000a27308 */ /* 0x0006a20000002400 */
[-C--:B------:R-:W-:Y:S01]  /*17340*/  FMUL.FTZ R165, R30, R3.reuse ;  /* 0x000000031ea57220 */ /* 0x080fe20000410000 */
[----:B------:R-:W-:-:S06]  /*17350*/  FMUL.FTZ R167, R31, R3 ;  /* 0x000000031fa77220 */ /* 0x000fcc0000410000 */
[----:B------:R-:W-:Y:S01]  /*17360*/  MUFU.TANH R95, R95 ;  /* 0x0000005f005f7308 */ /* 0x000fe20000002400 */
[----:B-1----:R-:W-:Y:S01]  /*17370*/  HMMA.16816.F32 R64, R8, R32, R60 ;  /* 0x000000200840723c */ /* 0x002fe2000000183c */
[----:B---3--:R-:W-:-:S05]  /*17380*/  FMUL.FTZ R0, R5, R3 ;  /* 0x0000000305007220 */ /* 0x008fca0000410000 */
[----:B------:R-:W-:Y:S01]  /*17390*/  HMMA.16816.F32 R60, R8, R34, R144 ;  /* 0x00000022083c723c */ /* 0x000fe20000001890 */
[----:B------:R-:W1:Y:S01]  /*173a0*/  LDSM.16.M88.4 R32, [R183+0x7800] ;  /* 0x00780000b720783b */ /* 0x000e620000000200 */
[----:B------:R3:W-:Y:S05]  /*173b0*/  MUFU.TANH R164, R0 ;  /* 0x0000000000a47308 */ /* 0x0007ea0000002400 */
[----:B------:R-:W-:-:S11]  /*173c0*/  FMUL.FTZ R146, R37, R3 ;  /* 0x0000000325927220 */ /* 0x000fd60000410000 */
[-C--:B------:R-:W-:Y:S01]  /*173d0*/  FMUL.FTZ R64, R64, R3.reuse ;  /* 0x0000000340407220 */ /* 0x080fe20000410000 */
[-C--:B------:R-:W-:Y:S01]  /*173e0*/  FMUL.FTZ R65, R65, R3.reuse ;  /* 0x0000000341417220 */ /* 0x080fe20000410000 */
[-C--:B------:R-:W-:Y:S01]  /*173f0*/  FMUL.FTZ R66, R66, R3.reuse ;  /* 0x0000000342427220 */ /* 0x080fe20000410000 */
[-C--:B---3--:R-:W-:Y:S01]  /*17400*/  FMUL.FTZ R0, R6, R3.reuse ;  /* 0x0000000306007220 */ /* 0x088fe20000410000 */
[----:B------:R-:W-:-:S03]  /*17410*/  FMUL.FTZ R67, R67, R3 ;  /* 0x0000000343437220 */ /* 0x000fc60000410000 */
[----:B------:R3:W2:Y:S01]  /*17420*/  MUFU.TANH R160, R0 ;  /* 0x0000000000a07308 */ /* 0x0006a20000002400 */
[-C--:B------:R-:W-:Y:S01]  /*17430*/  FMUL.FTZ R60, R60, R3.reuse ;  /* 0x000000033c3c7220 */ /* 0x080fe20000410000 */
[-C--:B------:R-:W-:Y:S01]  /*17440*/  FMUL.FTZ R61, R61, R3.reuse ;  /* 0x000000033d3d7220 */ /* 0x080fe20000410000 */
[-C--:B------:R-:W-:Y:S01]  /*17450*/  FMUL.FTZ R62, R62, R3.reuse ;  /* 0x000000033e3e7220 */ /* 0x080fe20000410000 */
[-C--:B------:R-:W-:Y:S01]  /*17460*/  FMUL.FTZ R63, R63, R3.reuse ;  /* 0x000000033f3f7220 */ /* 0x080fe20000410000 */
[----:B---3--:R-:W-:Y:S01]  /*17470*/  FMUL.FTZ R0, R7, R3 ;  /* 0x0000000307007220 */ /* 0x008fe20000410000 */
[----:B-1----:R-:W-:Y:S01]  /*17480*/  HMMA.16816.F32 R12, R8, R32, R128 ;  /* 0x00000020080c723c */ /* 0x002fe20000001880 */
[----:B------:R-:W1:Y:S01]  /*17490*/  LDSM.16.M88.4 R4, [R183+0x6000] ;  /* 0x00600000b704783b */ /* 0x000e620000000200 */
[----:B------:R-:W-:Y:S01]  /*174a0*/  MUFU.TANH R31, R70 ;  /* 0x00000046001f7308 */ /* 0x000fe20000002400 */
[----:B------:R-:W-:-:S04]  /*174b0*/  DEPBAR.LE SB0, 0x0 ;  /* 0x000080000000791a */ /* 0x000fc80000000000 */
[-C--:B------:R-:W-:Y:S01]  /*174c0*/  FMUL.FTZ R33, R73, R3.reuse ;  /* 0x0000000349217220 */ /* 0x080fe20000410000 */
[----:B------:R-:W-:Y:S02]  /*174d0*/  FMUL.FTZ R32, R74, R3 ;  /* 0x000000034a207220 */ /* 0x000fe40000410000 */
[----:B------:R3:W2:-:S14]  /*174e0*/  MUFU.TANH R161, R0 ;  /* 0x0000000000a17308 */ /* 0x00069c0000002400 */
[-C--:B------:R-:W-:Y:S01]  /*174f0*/  FMUL.FTZ R194, R12, R3.reuse ;  /* 0x000000030cc27220 */ /* 0x080fe20000410000 */
[-C--:B------:R-:W-:Y:S01]  /*17500*/  FMUL.FTZ R197, R14, R3.reuse ;  /* 0x000000030ec57220 */ /* 0x080fe20000410000 */
[-C--:B------:R-:W-:Y:S01]  /*17510*/  FMUL.FTZ R195, R13, R3.reuse ;  /* 0x000000030dc37220 */ /* 0x080fe20000410000 */
[-C--:B---3--:R-:W-:Y:S01]  /*17520*/  FMUL.FTZ R0, R24, R3.reuse ;  /* 0x0000000318007220 */ /* 0x088fe20000410000 */
[----:B------:R-:W-:-:S03]  /*17530*/  FMUL.FTZ R198, R15, R3 ;  /* 0x000000030fc67220 */ /* 0x000fc60000410000 */
[----:B------:R3:W2:Y:S01]  /*17540*/  MUFU.TANH R159, R0 ;  /* 0x00000000009f7308 */ /* 0x0006a20000002400 */
[C---:B-1----:R-:W-:Y:S06]  /*17550*/  HMMA.16816.F32 R44, R8.reuse, R4, R152 ;  /* 0x00000004082c723c */ /* 0x042fec0000001898 */
[----:B------:R-:W-:Y:S01]  /*17560*/  HMMA.16816.F32 R40, R8, R6, R108 ;  /* 0x000000060828723c */ /* 0x000fe2000000186c */
[-C--:B---3--:R-:W-:Y:S01]  /*17570*/  FMUL.FTZ R0, R25, R3.reuse ;  /* 0x0000000319007220 */ /* 0x088fe20000410000 */
[-C--:B------:R-:W-:Y:S01]  /*17580*/  FMUL.FTZ R4, R80, R3.reuse ;  /* 0x0000000350047220 */ /* 0x080fe20000410000 */
[-C--:B------:R-:W-:Y:S01]  /*17590*/  FMUL.FTZ R5, R82, R3.reuse ;  /* 0x0000000352057220 */ /* 0x080fe20000410000 */
[-C--:B------:R-:W-:Y:S01]  /*175a0*/  FMUL.FTZ R152, R28, R3.reuse ;  /* 0x000000031c987220 */ /* 0x080fe20000410000 */
[----:B------:R1:W-:Y:S01]  /*175b0*/  MUFU.TANH R158, R0 ;  /* 0x00000000009e7308 */ /* 0x0003e20000002400 */
[-C--:B------:R-:W-:Y:S01]  /*175c0*/  FMUL.FTZ R153, R29, R3.reuse ;  /* 0x000000031d997220 */ /* 0x080fe20000410000 */
[----:B------:R-:W-:-:S06]  /*175d0*/  FMUL.FTZ R6, R83, R3 ;  /* 0x0000000353067220 */ /* 0x000fcc0000410000 */
[----:B------:R3:W-:Y:S05]  /*175e0*/  MUFU.TANH R136, R4 ;  /* 0x0000000400887308 */ /* 0x0007ea0000002400 */
[-C--:B------:R-:W-:Y:S01]  /*175f0*/  FMUL.FTZ R46, R46, R3.reuse ;  /* 0x000000032e2e7220 */ /* 0x080fe20000410000 */
[-C--:B------:R-:W-:Y:S02]  /*17600*/  FMUL.FTZ R47, R47, R3.reuse ;  /* 0x000000032f2f7220 */ /* 0x080fe40000410000 */
[----:B------:R-:W-:Y:S01]  /*17610*/  MUFU.TANH R109, R5 ;  /* 0x00000005006d7308 */ /* 0x000fe20000002400 */
[-C--:B-1----:R-:W-:Y:S02]  /*17620*/  FMUL.FTZ R0, R26, R3.reuse ;  /* 0x000000031a007220 */ /* 0x082fe40000410000 */
[----:B------:R-:W-:-:S05]  /*17630*/  FMUL.FTZ R131, R43, R3 ;  /* 0x000000032b837220 */ /* 0x000fca0000410000 */
[----:B------:R1:W2:Y:S01]  /*17640*/  MUFU.TANH R157, R0 ;  /* 0x00000000009d7308 */ /* 0x0002a20000002400 */
[----:B---3--:R-:W-:-:S07]  /*17650*/  FMUL.FTZ R4, R81, R3 ;  /* 0x0000000351047220 */ /* 0x008fce0000410000 */
[----:B------:R3:W-:Y:S01]  /*17660*/  MUFU.TANH R108, R6 ;  /* 0x00000006006c7308 */ /* 0x0007e20000002400 */
[-C--:B-1----:R-:W-:Y:S02]  /*17670*/  FMUL.FTZ R0, R27, R3.reuse ;  /* 0x000000031b007220 */ /* 0x082fe40000410000 */
[C---:B------:R-:W-:Y:S05]  /*17680*/  HMMA.16816.F32 R24, R8.reuse, R16, R120 ;  /* 0x000000100818723c */ /* 0x040fea0000001878 */
[----:B------:R1:W2:Y:S01]  /*17690*/  MUFU.TANH R145, R0 ;  /* 0x0000000000917308 */ /* 0x0002a20000002400 */
[----:B------:R-:W-:Y:S01]  /*176a0*/  HMMA.16816.F32 R16, R8, R18, R124 ;  /* 0x000000120810723c */ /* 0x000fe2000000187c */
[-C--:B---3--:R-:W-:Y:S01]  /*176b0*/  FMUL.FTZ R6, R98, R3.reuse ;  /* 0x0000000362067220 */ /* 0x088fe20000410000 */
[-C--:B------:R-:W-:Y:S01]  /*176c0*/  FMUL.FTZ R98, R50, R3.reuse ;  /* 0x0000000332627220 */ /* 0x080fe20000410000 */
[----:B------:R-:W-:-:S03]  /*176d0*/  FMUL.FTZ R123, R40, R3 ;  /* 0x00000003287b7220 */ /* 0x000fc60000410000 */
[----:B------:R-:W-:Y:S01]  /*176e0*/  HMMA.16816.F32 R8, R8, R34, R148 ;  /* 0x000000220808723c */ /* 0x000fe20000001894 */
[-C--:B------:R-:W-:Y:S01]  /*176f0*/  FMUL.FTZ R125, R41, R3.reuse ;  /* 0x00000003297d7220 */ /* 0x080fe20000410000 */
[-C--:B------:R-:W-:Y:S01]  /*17700*/  FMUL.FTZ R126, R42, R3.reuse ;  /* 0x000000032a7e7220 */ /* 0x080fe20000410000 */
[----:B-1----:R-:W-:-:S04]  /*17710*/  FMUL.FTZ R0, R52, R3 ;  /* 0x0000000334007220 */ /* 0x002fc80000410000 */
[-C--:B------:R-:W-:Y:S01]  /*17720*/  FMUL.FTZ R35, R48, R3.reuse ;  /* 0x0000000330237220 */ /* 0x080fe20000410000 */
[-C--:B------:R-:W-:Y:S01]  /*17730*/  FMUL.FTZ R148, R38, R3.reuse ;  /* 0x0000000326947220 */ /* 0x080fe20000410000 */
[-C--:B------:R-:W-:Y:S01]  /*17740*/  FMUL.FTZ R151, R39, R3.reuse ;  /* 0x0000000327977220 */ /* 0x080fe20000410000 */
[----:B------:R1:W3:Y:S02]  /*17750*/  MUFU.TANH R156, R0 ;  /* 0x00000000009c7308 */ /* 0x0002e40000002400 */
[-C--:B------:R-:W-:Y:S01]  /*17760*/  FMUL.FTZ R168, R24, R3.reuse ;  /* 0x0000000318a87220 */ /* 0x080fe20000410000 */
[----:B------:R-:W-:-:S05]  /*17770*/  FMUL.FTZ R170, R25, R3 ;  /* 0x0000000319aa7220 */ /* 0x000fca0000410000 */
[-C--:B------:R-:W-:Y:S01]  /*17780*/  FMUL.FTZ R179, R18, R3.reuse ;  /* 0x0000000312b37220 */ /* 0x080fe20000410000 */
[-C--:B------:R-:W-:Y:S01]  /*17790*/  FMUL.FTZ R176, R17, R3.reuse ;  /* 0x0000000311b07220 */ /* 0x080fe20000410000 */
[----:B------:R-:W-:Y:S01]  /*177a0*/  MUFU.TANH R18, R6 ;  /* 0x0000000600127308 */ /* 0x000fe20000002400 */
[----:B------:R-:W-:-:S03]  /*177b0*/  FMUL.FTZ R193, R19, R3 ;  /* 0x0000000313c17220 */ /* 0x000fc60000410000 */
[-C--:B------:R-:W-:Y:S01]  /*177c0*/  FMUL.FTZ R199, R8, R3.reuse ;  /* 0x0000000308c77220 */ /* 0x080fe20000410000 */
[-C--:B------:R-:W-:Y:S01]  /*177d0*/  FMUL.FTZ R208, R9, R3.reuse ;  /* 0x0000000309d07220 */ /* 0x080fe20000410000 */
[-C--:B------:R-:W-:Y:S01]  /*177e0*/  FMUL.FTZ R209, R10, R3.reuse ;  /* 0x000000030ad17220 */ /* 0x080fe20000410000 */
[-C--:B------:R-:W-:Y:S01]  /*177f0*/  FMUL.FTZ R210, R11, R3.reuse ;  /* 0x000000030bd27220 */ /* 0x080fe20000410000 */
[----:B-1----:R-:W-:-:S04]  /*17800*/  FMUL.FTZ R0, R53, R3 ;  /* 0x0000000335007220 */ /* 0x002fc80000410000 */
[----:B------:R1:W-:Y:S02]  /*17810*/  MUFU.TANH R147, R0 ;  /* 0x0000000000937308 */ /* 0x0003e40000002400 */
[----:B-1----:R-:W-:-:S06]  /*17820*/  FMUL.FTZ R0, R54, R3 ;  /* 0x0000000336007220 */ /* 0x002fcc0000410000 */
[----:B------:R1:W3:Y:S02]  /*17830*/  MUFU.TANH R144, R0 ;  /* 0x0000000000907308 */ /* 0x0002e40000002400 */
[----:B-1----:R-:W-:-:S06]  /*17840*/  FMUL.FTZ R0, R55, R3 ;  /* 0x0000000337007220 */ /* 0x002fcc0000410000 */
[----:B------:R1:W3:Y:S02]  /*17850*/  MUFU.TANH R139, R0 ;  /* 0x00000000008b7308 */ /* 0x0002e40000002400 */
[----:B-1----:R-:W-:-:S04]  /*17860*/  SHF.R.S32.HI R0, RZ, 0x1f, R192 ;  /* 0x0000001fff007819 */ /* 0x002fc800000114c0 */
[----:B------:R-:W-:Y:S02]  /*17870*/  LEA.HI R0, R0, R192, RZ, 0x2 ;  /* 0x000000c000007211 */ /* 0x000fe400078f10ff */
[----:B------:R-:W1:Y:S02]  /*17880*/  S2R R192, SR_CTAID.X ;  /* 0x0000000000c07919 */ /* 0x000e640000002500 */
[----:B------:R-:W-:-:S05]  /*17890*/  SHF.R.S32.HI R0, RZ, 0x2, R0 ;  /* 0x00000002ff007819 */ /* 0x000fca0000011400 */
[----:B------:R-:W-:Y:S02]  /*178a0*/  IMAD R0, R133, 0x10, R0 ;  /* 0x0000001085007824 */ /* 0x000fe400078e0200 */
[----:B------:R4:W3:Y:S01]  /*178b0*/  MUFU.TANH R133, R4 ;  /* 0x0000000400857308 */ /* 0x0008e20000002400 */
[----:B-1----:R-:W-:-:S05]  /*178c0*/  IMAD.SHL.U32 R233, R192, 0x40, RZ ;  /* 0x00000040c0e97824 */ /* 0x002fca00078e00ff */
[----:B------:R-:W-:Y:S02]  /*178d0*/  IADD3 R0, R0, 0x1, R233 ;  /* 0x0000000100007810 */ /* 0x000fe40007ffe0e9 */
[----:B------:R-:W-:Y:S01]  /*178e0*/  MOV R233, R175 ;  /* 0x000000af00e97202 */ /* 0x000fe20000000f00 */
[----:B------:R-:W-:Y:S01]  /*178f0*/  FMUL.FTZ R175, R16, R3 ;  /* 0x0000000310af7220 */ /* 0x000fe20000410000 */
[----:B----4-:R-:W-:Y:S01]  /*17900*/  IADD3 R4, R235, R0, -R234 ;  /* 0x00000000eb047210 */ /* 0x010fe20007ffe8ea */
[----:B------:R-:W-:Y:S01]  /*17910*/  IMAD.MOV.U32 R234, RZ, RZ, R230 ;  /* 0x000000ffffea7224 */ /* 0x000fe200078e00e6 */
[----:B------:R-:W-:Y:S01]  /*17920*/  LOP3.LUT R0, R20, R21, RZ, 0xfc, !PT ;  /* 0x0000001514007212 */ /* 0x000fe200078efcff */
[-C--:B------:R-:W-:Y:S01]  /*17930*/  FMUL.FTZ R21, R103, R3.reuse ;  /* 0x0000000367157220 */ /* 0x080fe20000410000 */
[----:B------:R-:W-:Y:S02]  /*17940*/  IMAD.MOV.U32 R230, RZ, RZ, R238 ;  /* 0x000000ffffe67224 */ /* 0x000fe400078e00ee */
[----:B------:R-:W-:Y:S01]  /*17950*/  FMUL.FTZ R20, R99, R3 ;  /* 0x0000000363147220 */ /* 0x000fe20000410000 */
[----:B------:R-:W-:Y:S01]  /*17960*/  IMAD.IADD R4, R116, 0x1, R4 ;  /* 0x0000000174047824 */ /* 0x000fe200078e0204 */
[----:B------:R-:W-:Y:S01]  /*17970*/  MUFU.TANH R34, R21 ;  /* 0x0000001500227308 */ /* 0x000fe20000002400 */
[----:B------:R-:W-:-:S02]  /*17980*/  IMAD.MOV.U32 R238, RZ, RZ, R172 ;  /* 0x000000ffffee7224 */ /* 0x000fc400078e00ac */
[-C--:B------:R-:W-:Y:S01]  /*17990*/  FMUL.FTZ R99, R51, R3.reuse ;  /* 0x0000000333637220 */ /* 0x080fe20000410000 */
[----:B------:R-:W-:Y:S01]  /*179a0*/  FMUL.FTZ R103, R44, R3 ;  /* 0x000000032c677220 */ /* 0x000fe20000410000 */
[C---:B------:R-:W-:Y:S01]  /*179b0*/  VIMNMX R7, R4.reuse, R235, PT ;  /* 0x000000eb04077248 */ /* 0x040fe20003fe0100 */
[-C--:B------:R-:W-:Y:S01]  /*179c0*/  FMUL.FTZ R116, R45, R3.reuse ;  /* 0x000000032d747220 */ /* 0x080fe20000410000 */
[----:B------:R-:W-:Y:S01]  /*179d0*/  VIADDMNMX R5, R4, 0x8, R235, PT ;  /* 0x0000000804057846 */ /* 0x000fe200038001eb */
[----:B------:R-:W-:Y:S01]  /*179e0*/  FMUL.FTZ R4, R104, R3 ;  /* 0x0000000368047220 */ /* 0x000fe20000410000 */
[----:B------:R-:W-:Y:S01]  /*179f0*/  MOV R235, R229 ;  /* 0x000000e500eb7202 */ /* 0x000fe20000000f00 */
[-C--:B------:R-:W-:Y:S01]  /*17a00*/  FMUL.FTZ R172, R26, R3.reuse ;  /* 0x000000031aac7220 */ /* 0x080fe20000410000 */
[----:B------:R-:W1:Y:S01]  /*17a10*/  S2R R229, SR_TID.X ;  /* 0x0000000000e57919 */ /* 0x000e620000002100 */
[----:B------:R4:W3:Y:S08]  /*17a20*/  MUFU.TANH R81, R4 ;  /* 0x0000000400517308 */ /* 0x0008f00000002400 */
[----:B------:R-:W-:Y:S08]  /*17a30*/  MUFU.TANH R19, R78 ;  /* 0x0000004e00137308 */ /* 0x000ff00000002400 */
[----:B------:R-:W-:Y:S01]  /*17a40*/  MUFU.TANH R43, R69 ;  /* 0x00000045002b7308 */ /* 0x000fe20000002400 */
[----:B----4-:R-:W-:-:S07]  /*17a50*/  FMUL.FTZ R4, R97, R3 ;  /* 0x0000000361047220 */ /* 0x010fce0000410000 */
[----:B------:R-:W-:Y:S01]  /*17a60*/  MUFU.TANH R25, R20 ;  /* 0x0000001400197308 */ /* 0x000fe20000002400 */
[----:B-1----:R-:W-:Y:S02]  /*17a70*/  IMAD.SHL.U32 R21, R229, 0x2, RZ ;  /* 0x00000002e5157824 */ /* 0x002fe400078e00ff */
[----:B------:R-:W-:Y:S02]  /*17a80*/  IMAD.MOV.U32 R229, RZ, RZ, R174 ;  /* 0x000000ffffe57224 */ /* 0x000fe400078e00ae */
[----:B------:R-:W-:Y:S01]  /*17a90*/  FMUL.FTZ R174, R27, R3 ;  /* 0x000000031bae7220 */ /* 0x000fe20000410000 */
[----:B------:R-:W-:Y:S02]  /*17aa0*/  LOP3.LUT R21, R21, 0x6, RZ, 0xc0, !PT ;  /* 0x0000000615157812 */ /* 0x000fe400078ec0ff */
[----:B------:R1:W4:Y:S03]  /*17ab0*/  MUFU.TANH R27, R4 ;  /* 0x00000004001b7308 */ /* 0x0003260000002400 */
[----:B-1----:R-:W-:-:S04]  /*17ac0*/  IMAD.IADD R4, R89, 0x1, R21 ;  /* 0x0000000159047824 */ /* 0x002fc800078e0215 */
[C---:B------:R-:W-:Y:S01]  /*17ad0*/  VIADD R6, R4.reuse, 0x1 ;  /* 0x0000000104067836 */ /* 0x040fe20000000000 */
[----:B------:R-:W-:Y:S01]  /*17ae0*/  I2FP.F32.S32 R12, R4 ;  /* 0x00000004000c7245 */ /* 0x000fe20000201400 */
[C---:B------:R-:W-:Y:S01]  /*17af0*/  VIADD R8, R4.reuse, 0x8 ;  /* 0x0000000804087836 */ /* 0x040fe20000000000 */
[C---:B------:R-:W-:Y:S01]  /*17b00*/  ISETP.GE.AND P4, PT, R4.reuse, R5, PT ;  /* 0x000000050400720c */ /* 0x040fe20003f86270 */
[----:B------:R-:W-:Y:S01]  /*17b10*/  VIADD R3, R4, 0x10 ;  /* 0x0000001004037836 */ /* 0x000fe20000000000 */
[----:B------:R-:W-:Y:S01]  /*17b20*/  ISETP.GE.AND P1, PT, R6, R7, PT ;  /* 0x000000070600720c */ /* 0x000fe20003f26270 */
[-C--:B------:R-:W-:Y:S01]  /*17b30*/  FFMA.FTZ R9, R132, R12.reuse, R234 ;  /* 0x0000000c84097223 */ /* 0x080fe200000100ea */
[----:B------:R-:W-:Y:S01]  /*17b40*/  ISETP.GE.AND P0, PT, R6, R5, PT ;  /* 0x000000050600720c */ /* 0x000fe20003f06270 */
[----:B------:R-:W-:Y:S01]  /*17b50*/  FFMA.FTZ R48, R132, R12, R233 ;  /* 0x0000000c84307223 */ /* 0x000fe200000100e9 */
[----:B------:R-:W-:Y:S02]  /*17b60*/  I2FP.F32.S32 R6, R6 ;  /* 0x0000000600067245 */ /* 0x000fe40000201400 */
[----:B------:R-:W-:-:S02]  /*17b70*/  ISETP.GE.AND P3, PT, R8, R7, PT ;  /* 0x000000070800720c */ /* 0x000fc40003f66270 */
[----:B------:R-:W-:Y:S01]  /*17b80*/  ISETP.GE.AND P6, PT, R8, R5, PT ;  /* 0x000000050800720c */ /* 0x000fe20003fc6270 */
[CC--:B------:R-:W-:Y:S01]  /*17b90*/  FFMA.FTZ R10, R132.reuse, R6.reuse, R235 ;  /* 0x00000006840a7223 */ /* 0x0c0fe200000100eb */
[----:B------:R-:W-:Y:S01]  /*17ba0*/  FFMA.FTZ R14, R132, R6, R228 ;  /* 0x00000006840e7223 */ /* 0x000fe200000100e4 */
[----:B------:R-:W-:Y:S01]  /*17bb0*/  VIADD R6, R4, 0x9 ;  /* 0x0000000904067836 */ /* 0x000fe20000000000 */
[----:B------:R-:W-:Y:S02]  /*17bc0*/  FSEL R51, R9, -INF , !P4 ;  /* 0xff80000009337808 */ /* 0x000fe40006000000 */
[----:B------:R-:W-:Y:S02]  /*17bd0*/  FSEL R54, R10, -INF , !P1 ;  /* 0xff8000000a367808 */ /* 0x000fe40004800000 */
[----:B------:R-:W-:Y:S02]  /*17be0*/  I2FP.F32.S32 R8, R8 ;  /* 0x0000000800087245 */ /* 0x000fe40000201400 */
[----:B------:R-:W-:-:S02]  /*17bf0*/  ISETP.GE.AND P5, PT, R6, R7, PT ;  /* 0x000000070600720c */ /* 0x000fc40003fa6270 */
[----:B------:R-:W-:Y:S01]  /*17c00*/  ISETP.GE.AND P2, PT, R6, R5, PT ;  /* 0x000000050600720c */ /* 0x000fe20003f46270 */
[CC--:B------:R-:W-:Y:S01]  /*17c10*/  FFMA.FTZ R13, R132.reuse, R8.reuse, R229 ;  /* 0x00000008840d7223 */ /* 0x0c0fe200000100e5 */
[C---:B------:R-:W-:Y:S01]  /*17c20*/  ISETP.GE.AND P4, PT, R3.reuse, R7, PT ;  /* 0x000000070300720c */ /* 0x040fe20003f86270 */
[----:B------:R-:W-:Y:S01]  /*17c30*/  FFMA.FTZ R9, R132, R8, R230 ;  /* 0x0000000884097223 */ /* 0x000fe200000100e6 */
[----:B------:R-:W-:Y:S02]  /*17c40*/  ISETP.GE.AND P1, PT, R3, R5, PT ;  /* 0x000000050300720c */ /* 0x000fe40003f26270 */
[----:B------:R-:W-:Y:S02]  /*17c50*/  I2FP.F32.S32 R6, R6 ;  /* 0x0000000600067245 */ /* 0x000fe40000201400 */
[----:B------:R-:W-:Y:S02]  /*17c60*/  I2FP.F32.S32 R3, R3 ;  /* 0x0000000300037245 */ /* 0x000fe40000201400 */
[----:B------:R-:W-:Y:S01]  /*17c70*/  IADD3 R8, R4, 0x11, RZ ;  /* 0x0000001104087810 */ /* 0x000fe20007ffe0ff */
        /* <DEDUP_REMOVED lines=8> */
[C---:B------:R-:W-:Y:S02]  /*17d00*/  ISETP.GE.AND P0, PT, R8.reuse, R7, PT ;  /* 0x000000070800720c */ /* 0x040fe40003f06270 */
[----:B------:R-:W-:Y:S02]  /*17d10*/  ISETP.GE.AND P3, PT, R8, R5, PT ;  /* 0x000000050800720c */ /* 0x000fe40003f66270 */
[----:B------:R-:W-:Y:S02]  /*17d20*/  FSEL R53, R9, -INF , !P6 ;  /* 0xff80000009357808 */ /* 0x000fe40007000000 */
[----:B------:R-:W-:Y:S02]  /*17d30*/  FSEL R80, R10, -INF , !P5 ;  /* 0xff8000000a507808 */ /* 0x000fe40006800000 */
[----:B------:R-:W-:Y:S02]  /*17d40*/  FSEL R52, R11, -INF , !P2 ;  /* 0xff8000000b347808 */ /* 0x000fe40005000000 */
[----:B------:R-:W-:-:S02]  /*17d50*/  FSEL R83, R12, -INF , !P4 ;  /* 0xff8000000c537808 */ /* 0x000fc40006000000 */
[----:B------:R-:W-:Y:S02]  /*17d60*/  I2FP.F32.S32 R8, R8 ;  /* 0x0000000800087245 */ /* 0x000fe40000201400 */
[C---:B------:R-:W-:Y:S02]  /*17d70*/  ISETP.GE.AND P6, PT, R6.reuse, R7, PT ;  /* 0x000000070600720c */ /* 0x040fe40003fc6270 */
[----:B------:R-:W-:Y:S01]  /*17d80*/  ISETP.GE.AND P5, PT, R6, R5, PT ;  /* 0x000000050600720c */ /* 0x000fe20003fa6270 */
[CC--:B------:R-:W-:Y:S01]  /*17d90*/  FFMA.FTZ R13, R132.reuse, R8.reuse, R243 ;  /* 0x00000008840d7223 */ /* 0x0c0fe200000100f3 */
[C---:B------:R-:W-:Y:S01]  /*17da0*/  ISETP.GE.AND P2, PT, R3.reuse, R7, PT ;  /* 0x000000070300720c */ /* 0x040fe20003f46270 */
[----:B------:R-:W-:Y:S01]  /*17db0*/  FFMA.FTZ R10, R132, R8, R237 ;  /* 0x00000008840a7223 */ /* 0x000fe200000100ed */
[----:B------:R-:W-:Y:S02]  /*17dc0*/  ISETP.GE.AND P4, PT, R3, R5, PT ;  /* 0x000000050300720c */ /* 0x000fe40003f86270 */
[----:B------:R-:W-:-:S02]  /*17dd0*/  I2FP.F32.S32 R6, R6 ;  /* 0x0000000600067245 */ /* 0x000fc40000201400 */
[----:B------:R-:W-:Y:S01]  /*17de0*/  I2FP.F32.S32 R3, R3 ;  /* 0x0000000300037245 */ /* 0x000fe20000201400 */
[----:B------:R-:W-:Y:S02]  /*17df0*/  VIADD R8, R4, 0x20 ;  /* 0x0000002004087836 */ /* 0x000fe40000000000 */
[CC--:B------:R-:W-:Y:S01]  /*17e00*/  FFMA.FTZ R12, R132.reuse, R6.reuse, R238 ;  /* 0x00000006840c7223 */ /* 0x0c0fe200000100ee */
[C---:B------:R-:W-:Y:S01]  /*17e10*/  FFMA.FTZ R9, R132.reuse, R6, R207 ;  /* 0x0000000684097223 */ /* 0x040fe200000100cf */
[CC--:B------:R-:W-:Y:S01]  /*17e20*/  FFMA.FTZ R11, R132.reuse, R3.reuse, R236 ;  /* 0x00000003840b7223 */ /* 0x0c0fe200000100ec */
[----:B------:R-:W-:Y:S01]  /*17e30*/  FFMA.FTZ R14, R132, R3, R91 ;  /* 0x00000003840e7223 */ /* 0x000fe2000001005b */
[C---:B------:R-:W-:Y:S02]  /*17e40*/  VIADD R6, R4.reuse, 0x21 ;  /* 0x0000002104067836 */ /* 0x040fe40000000000 */
[----:B------:R-:W-:Y:S01]  /*17e50*/  VIADD R3, R4, 0x28 ;  /* 0x0000002804037836 */ /* 0x000fe20000000000 */
[----:B------:R-:W-:-:S02]  /*17e60*/  FSEL R50, R15, -INF , !P1 ;  /* 0xff8000000f327808 */ /* 0x000fc40004800000 */
[----:B------:R-:W-:Y:S02]  /*17e70*/  FSEL R82, R13, -INF , !P0 ;  /* 0xff8000000d527808 */ /* 0x000fe40004000000 */
[C---:B------:R-:W-:Y:S02]  /*17e80*/  ISETP.GE.AND P1, PT, R8.reuse, R7, PT ;  /* 0x000000070800720c */ /* 0x040fe40003f26270 */
[----:B------:R-:W-:Y:S02]  /*17e90*/  ISETP.GE.AND P0, PT, R8, R5, PT ;  /* 0x000000050800720c */ /* 0x000fe40003f06270 */
[----:B------:R-:W-:Y:S02]  /*17ea0*/  FSEL R55, R10, -INF , !P3 ;  /* 0xff8000000a377808 */ /* 0x000fe40005800000 */
[----:B------:R-:W-:Y:S02]  /*17eb0*/  FSEL R91, R12, -INF , !P6 ;  /* 0xff8000000c5b7808 */ /* 0x000fe40007000000 */
[----:B------:R-:W-:-:S02]  /*17ec0*/  FSEL R73, R9, -INF , !P5 ;  /* 0xff80000009497808 */ /* 0x000fc40006800000 */
[----:B------:R-:W-:Y:S02]  /*17ed0*/  FSEL R97, R11, -INF , !P2 ;  /* 0xff8000000b617808 */ /* 0x000fe40005000000 */
[----:B------:R-:W-:Y:S02]  /*17ee0*/  I2FP.F32.S32 R8, R8 ;  /* 0x0000000800087245 */ /* 0x000fe40000201400 */
[C---:B------:R-:W-:Y:S02]  /*17ef0*/  ISETP.GE.AND P3, PT, R6.reuse, R7, PT ;  /* 0x000000070600720c */ /* 0x040fe40003f66270 */
[----:B------:R-:W-:Y:S02]  /*17f00*/  ISETP.GE.AND P6, PT, R6, R5, PT ;  /* 0x000000050600720c */ /* 0x000fe40003fc6270 */
[C---:B------:R-:W-:Y:S02]  /*17f10*/  ISETP.GE.AND P5, PT, R3.reuse, R7, PT ;  /* 0x000000070300720c */ /* 0x040fe40003fa6270 */
[----:B------:R-:W-:-:S02]  /*17f20*/  ISETP.GE.AND P2, PT, R3, R5, PT ;  /* 0x000000050300720c */ /* 0x000fc40003f46270 */
        /* <DEDUP_REMOVED lines=8> */
[C---:B------:R-:W-:Y:S01]  /*17fb0*/  IADD3 R8, R4.reuse, 0x29, RZ ;  /* 0x0000002904087810 */ /* 0x040fe20007ffe0ff */
[----:B------:R-:W-:-:S02]  /*17fc0*/  VIADD R6, R4, 0x30 ;  /* 0x0000003004067836 */ /* 0x000fc40000000000 */
[----:B------:R-:W-:Y:S01]  /*17fd0*/  VIADD R3, R4, 0x31 ;  /* 0x0000003104037836 */ /* 0x000fe20000000000 */
[----:B------:R-:W-:Y:S02]  /*17fe0*/  FSEL R78, R14, -INF , !P4 ;  /* 0xff8000000e4e7808 */ /* 0x000fe40006000000 */
[----:B------:R-:W-:Y:S02]  /*17ff0*/  FSEL R112, R13, -INF , !P1 ;  /* 0xff8000000d707808 */ /* 0x000fe40004800000 */
[C---:B------:R-:W-:Y:S02]  /*18000*/  ISETP.GE.AND P4, PT, R8.reuse, R7, PT ;  /* 0x000000070800720c */ /* 0x040fe40003f86270 */
[----:B------:R-:W-:Y:S02]  /*18010*/  ISETP.GE.AND P1, PT, R8, R5, PT ;  /* 0x000000050800720c */ /* 0x000fe40003f26270 */
[----:B------:R-:W-:Y:S02]  /*18020*/  FSEL R111, R10, -INF , !P0 ;  /* 0xff8000000a6f7808 */ /* 0x000fe40004000000 */
[----:B------:R-:W-:-:S02]  /*18030*/  FSEL R113, R12, -INF , !P3 ;  /* 0xff8000000c717808 */ /* 0x000fc40005800000 */
[----:B------:R-:W-:Y:S02]  /*18040*/  FSEL R110, R9, -INF , !P6 ;  /* 0xff800000096e7808 */ /* 0x000fe40007000000 */
[----:B------:R-:W-:Y:S02]  /*18050*/  FSEL R117, R11, -INF , !P5 ;  /* 0xff8000000b757808 */ /* 0x000fe40006800000 */
[----:B------:R-:W-:Y:S02]  /*18060*/  I2FP.F32.S32 R8, R8 ;  /* 0x0000000800087245 */ /* 0x000fe40000201400 */
[C---:B------:R-:W-:Y:S02]  /*18070*/  ISETP.GE.AND P0, PT, R6.reuse, R7, PT ;  /* 0x000000070600720c */ /* 0x040fe40003f06270 */
[----:B------:R-:W-:Y:S02]  /*18080*/  ISETP.GE.AND P3, PT, R6, R5, PT ;  /* 0x000000050600720c */ /* 0x000fe40003f66270 */
[----:B------:R-:W-:-:S02]  /*18090*/  ISETP.GE.AND P6, PT, R3, R7, PT ;  /* 0x000000070300720c */ /* 0x000fc40003fc6270 */
[----:B------:R-:W-:Y:S02]  /*180a0*/  ISETP.GE.AND P5, PT, R3, R5, PT ;  /* 0x000000050300720c */ /* 0x000fe40003fa6270 */
[----:B------:R-:W-:Y:S02]  /*180b0*/  I2FP.F32.S32 R6, R6 ;  /* 0x0000000600067245 */ /* 0x000fe40000201400 */
[----:B------:R-:W-:Y:S01]  /*180c0*/  I2FP.F32.S32 R3, R3 ;  /* 0x0000000300037245 */ /* 0x000fe20000201400 */
[CC--:B------:R-:W-:Y:S01]  /*180d0*/  FFMA.FTZ R13, R132.reuse, R8.reuse, R196 ;  /* 0x00000008840d7223 */ /* 0x0c0fe200000100c4 */
[C---:B------:R-:W-:Y:S01]  /*180e0*/  FFMA.FTZ R10, R132.reuse, R8, R182 ;  /* 0x00000008840a7223 */ /* 0x040fe200000100b6 */
[CC--:B------:R-:W-:Y:S01]  /*180f0*/  FFMA.FTZ R12, R132.reuse, R6.reuse, R181 ;  /* 0x00000006840c7223 */ /* 0x0c0fe200000100b5 */
[C---:B--2---:R-:W-:Y:S01]  /*18100*/  FFMA.FTZ R9, R132.reuse, R6, R173 ;  /* 0x0000000684097223 */ /* 0x044fe200000100ad */
[CC--:B------:R-:W-:Y:S01]  /*18110*/  FFMA.FTZ R11, R132.reuse, R3.reuse, R180 ;  /* 0x00000003840b7223 */ /* 0x0c0fe200000100b4 */
[----:B------:R-:W-:Y:S01]  /*18120*/  FFMA.FTZ R14, R132, R3, R119 ;  /* 0x00000003840e7223 */ /* 0x000fe20000010077 */
[----:B------:R-:W-:-:S02]  /*18130*/  VIADD R8, R4, 0x38 ;  /* 0x0000003804087836 */ /* 0x000fc40000000000 */
[C---:B------:R-:W-:Y:S02]  /*18140*/  VIADD R6, R4.reuse, 0x39 ;  /* 0x0000003904067836 */ /* 0x040fe40000000000 */
[----:B------:R-:W-:Y:S01]  /*18150*/  VIADD R3, R4, 0x40 ;  /* 0x0000004004037836 */ /* 0x000fe20000000000 */
[----:B------:R-:W-:Y:S02]  /*18160*/  FSEL R104, R15, -INF , !P2 ;  /* 0xff8000000f687808 */ /* 0x000fe40005000000 */
[----:B------:R-:W-:Y:S02]  /*18170*/  FSEL R115, R13, -INF , !P4 ;  /* 0xff8000000d737808 */ /* 0x000fe40006000000 */
[C---:B------:R-:W-:Y:S02]  /*18180*/  ISETP.GE.AND P2, PT, R8.reuse, R7, PT ;  /* 0x000000070800720c */ /* 0x040fe40003f46270 */
[----:B------:R-:W-:Y:S02]  /*18190*/  ISETP.GE.AND P4, PT, R8, R5, PT ;  /* 0x000000050800720c */ /* 0x000fe40003f86270 */
[----:B------:R-:W-:-:S02]  /*181a0*/  FSEL R114, R10, -INF , !P1 ;  /* 0xff8000000a727808 */ /* 0x000fc40004800000 */
[----:B------:R-:W-:Y:S02]  /*181b0*/  FSEL R120, R12, -INF , !P0 ;  /* 0xff8000000c787808 */ /* 0x000fe40004000000 */
[----:B------:R-:W-:Y:S02]  /*181c0*/  FSEL R119, R9, -INF , !P3 ;  /* 0xff80000009777808 */ /* 0x000fe40005800000 */
[----:B------:R-:W-:Y:S02]  /*181d0*/  FSEL R121, R11, -INF , !P6 ;  /* 0xff8000000b797808 */ /* 0x000fe40007000000 */
[----:B------:R-:W-:Y:S02]  /*181e0*/  I2FP.F32.S32 R8, R8 ;  /* 0x0000000800087245 */ /* 0x000fe40000201400 */
[C---:B------:R-:W-:Y:S02]  /*181f0*/  ISETP.GE.AND P1, PT, R6.reuse, R7, PT ;  /* 0x000000070600720c */ /* 0x040fe40003f26270 */
[----:B------:R-:W-:-:S02]  /*18200*/  ISETP.GE.AND P0, PT, R6, R5, PT ;  /* 0x000000050600720c */ /* 0x000fc40003f06270 */
[C---:B------:R-:W-:Y:S02]  /*18210*/  ISETP.GE.AND P3, PT, R3.reuse, R7, PT ;  /* 0x000000070300720c */ /* 0x040fe40003f66270 */
[----:B------:R-:W-:Y:S02]  /*18220*/  ISETP.GE.AND P6, PT, R3, R5, PT ;  /* 0x000000050300720c */ /* 0x000fe40003fc6270 */
        /* <DEDUP_REMOVED lines=11> */
[----:B------:R1:W-:Y:S01]  /*182e0*/  MUFU.TANH R44, R68 ;  /* 0x00000044002c7308 */ /* 0x0003e20000002400 */
[----:B------:R-:W-:Y:S02]  /*182f0*/  FSEL R69, R14, -INF , !P5 ;  /* 0xff8000000e457808 */ /* 0x000fe40006800000 */
[----:B------:R-:W-:Y:S02]  /*18300*/  FSEL R124, R13, -INF , !P2 ;  /* 0xff8000000d7c7808 */ /* 0x000fe40005000000 */
[C---:B------:R-:W-:Y:S02]  /*18310*/  ISETP.GE.AND P5, PT, R8.reuse, R7, PT ;  /* 0x000000070800720c */ /* 0x040fe40003fa6270 */
[----:B------:R-:W-:Y:S02]  /*18320*/  ISETP.GE.AND P2, PT, R8, R5, PT ;  /* 0x000000050800720c */ /* 0x000fe40003f46270 */
[----:B------:R-:W-:-:S02]  /*18330*/  FSEL R122, R12, -INF , !P1 ;  /* 0xff8000000c7a7808 */ /* 0x000fc40004800000 */
[----:B------:R-:W-:Y:S02]  /*18340*/  FSEL R70, R9, -INF , !P0 ;  /* 0xff80000009467808 */ /* 0x000fe40004000000 */
[----:B------:R-:W-:Y:S02]  /*18350*/  FSEL R130, R11, -INF , !P3 ;  /* 0xff8000000b827808 */ /* 0x000fe40005800000 */
[----:B------:R-:W-:Y:S02]  /*18360*/  I2FP.F32.S32 R8, R8 ;  /* 0x0000000800087245 */ /* 0x000fe40000201400 */
[----:B-1----:R-:W-:Y:S02]  /*18370*/  FSEL R68, R10, -INF , !P4 ;  /* 0xff8000000a447808 */ /* 0x002fe40006000000 */
        /* <DEDUP_REMOVED lines=15> */
[----:B------:R1:W-:Y:S01]  /*18470*/  MUFU.TANH R26, R71 ;  /* 0x00000047001a7308 */ /* 0x0003e20000002400 */
[----:B------:R-:W-:Y:S02]  /*18480*/  FSEL R128, R15, -INF , !P6 ;  /* 0xff8000000f807808 */ /* 0x000fe40007000000 */
[----:B------:R-:W-:Y:S02]  /*18490*/  FSEL R129, R13, -INF , !P5 ;  /* 0xff8000000d817808 */ /* 0x000fe40006800000 */
[C---:B------:R-:W-:Y:S02]  /*184a0*/  ISETP.GE.AND P6, PT, R8.reuse, R7, PT ;  /* 0x000000070800720c */ /* 0x040fe40003fc6270 */
[----:B------:R-:W-:-:S02]  /*184b0*/  ISETP.GE.AND P5, PT, R8, R5, PT ;  /* 0x000000050800720c */ /* 0x000fc40003fa6270 */
[----:B------:R-:W-:Y:S02]  /*184c0*/  FSEL R127, R10, -INF , !P2 ;  /* 0xff8000000a7f7808 */ /* 0x000fe40005000000 */
[----:B------:R-:W-:Y:S02]  /*184d0*/  FSEL R141, R12, -INF , !P4 ;  /* 0xff8000000c8d7808 */ /* 0x000fe40006000000 */
[----:B------:R-:W-:Y:S02]  /*184e0*/  FSEL R140, R11, -INF , !P0 ;  /* 0xff8000000b8c7808 */ /* 0x000fe40004000000 */
[----:B------:R-:W-:Y:S02]  /*184f0*/  I2FP.F32.S32 R8, R8 ;  /* 0x0000000800087245 */ /* 0x000fe40000201400 */
[----:B-1----:R-:W-:Y:S02]  /*18500*/  FSEL R71, R9, -INF , !P1 ;  /* 0xff80000009477808 */ /* 0x002fe40004800000 */
[----:B------:R-:W-:-:S02]  /*18510*/  ISETP.GE.AND P2, PT, R6, R7, PT ;  /* 0x000000070600720c */ /* 0x000fc40003f46270 */
[----:B------:R-:W-:Y:S02]  /*18520*/  ISETP.GE.AND P4, PT, R6, R5, PT ;  /* 0x000000050600720c */ /* 0x000fe40003f86270 */
[C---:B------:R-:W-:Y:S02]  /*18530*/  ISETP.GE.AND P1, PT, R3.reuse, R7, PT ;  /* 0x000000070300720c */ /* 0x040fe40003f26270 */
[----:B------:R-:W-:Y:S02]  /*18540*/  ISETP.GE.AND P0, PT, R3, R5, PT ;  /* 0x000000050300720c */ /* 0x000fe40003f06270 */
[----:B------:R-:W-:Y:S02]  /*18550*/  I2FP.F32.S32 R6, R6 ;  /* 0x0000000600067245 */ /* 0x000fe40000201400 */
[----:B------:R-:W-:Y:S01]  /*18560*/  I2FP.F32.S32 R3, R3 ;  /* 0x0000000300037245 */ /* 0x000fe20000201400 */
[CC--:B---3--:R-:W-:Y:S01]  /*18570*/  FFMA.FTZ R13, R132.reuse, R8.reuse, R156 ;  /* 0x00000008840d7223 */ /* 0x0c8fe2000001009c */
        /* <DEDUP_REMOVED lines=63> */
[----:B------:R-:W-:Y:S01]  /*18970*/  FSEL R150, R11, -INF , !P2 ;  /* 0xff8000000b967808 */ /* 0x000fe20005000000 */
[----:B------:R-:W1:Y:S01]  /*18980*/  MUFU.TANH R87, R87 ;  /* 0x0000005700577308 */ /* 0x000e620000002400 */
[----:B------:R-:W-:Y:S02]  /*18990*/  I2FP.F32.S32 R8, R8 ;  /* 0x0000000800087245 */ /* 0x000fe40000201400 */
[C---:B------:R-:W-:Y:S02]  /*189a0*/  ISETP.GE.AND P3, PT, R6.reuse, R7, PT ;  /* 0x000000070600720c */ /* 0x040fe40003f66270 */
[----:B------:R-:W-:Y:S02]  /*189b0*/  ISETP.GE.AND P6, PT, R6, R5, PT ;  /* 0x000000050600720c */ /* 0x000fe40003fc6270 */
[C---:B------:R-:W-:Y:S01]  /*189c0*/  ISETP.GE.AND P5, PT, R3.reuse, R7, PT ;  /* 0x000000070300720c */ /* 0x040fe20003fa6270 */
[----:B------:R-:W2:Y:S01]  /*189d0*/  MUFU.TANH R76, R76 ;  /* 0x0000004c004c7308 */ /* 0x000ea20000002400 */
[----:B------:R-:W-:-:S02]  /*189e0*/  ISETP.GE.AND P2, PT, R3, R5, PT ;  /* 0x000000050300720c */ /* 0x000fc40003f46270 */
[----:B------:R-:W-:Y:S02]  /*189f0*/  I2FP.F32.S32 R6, R6 ;  /* 0x0000000600067245 */ /* 0x000fe40000201400 */
[----:B------:R-:W-:Y:S01]  /*18a00*/  I2FP.F32.S32 R3, R3 ;  /* 0x0000000300037245 */ /* 0x000fe20000201400 */
[CC--:B----4-:R-:W-:Y:S01]  /*18a10*/  FFMA.FTZ R13, R132.reuse, R8.reuse, R27 ;  /* 0x00000008840d7223 */ /* 0x0d0fe2000001001b */
        /* <DEDUP_REMOVED lines=8> */
[----:B------:R3:W-:Y:S01]  /*18aa0*/  MUFU.TANH R37, R90 ;  /* 0x0000005a00257308 */ /* 0x0007e20000002400 */
[----:B------:R-:W-:Y:S02]  /*18ab0*/  FSEL R93, R15, -INF , !P4 ;  /* 0xff8000000f5d7808 */ /* 0x000fe40006000000 */
[----:B------:R-:W-:Y:S02]  /*18ac0*/  FSEL R94, R13, -INF , !P1 ;  /* 0xff8000000d5e7808 */ /* 0x000fe40004800000 */
[C---:B------:R-:W-:Y:S02]  /*18ad0*/  ISETP.GE.AND P4, PT, R8.reuse, R7, PT ;  /* 0x000000070800720c */ /* 0x040fe40003f86270 */
[----:B------:R-:W-:Y:S01]  /*18ae0*/  ISETP.GE.AND P1, PT, R8, R5, PT ;  /* 0x000000050800720c */ /* 0x000fe20003f26270 */
[----:B------:R4:W-:Y:S01]  /*18af0*/  MUFU.TANH R18, R98 ;  /* 0x0000006200127308 */ /* 0x0009e20000002400 */
[----:B------:R-:W-:-:S02]  /*18b00*/  FSEL R92, R10, -INF , !P0 ;  /* 0xff8000000a5c7808 */ /* 0x000fc40004000000 */
[----:B------:R-:W-:Y:S02]  /*18b10*/  FSEL R95, R11, -INF , !P5 ;  /* 0xff8000000b5f7808 */ /* 0x000fe40006800000 */
[----:B------:R-:W-:Y:S02]  /*18b20*/  I2FP.F32.S32 R8, R8 ;  /* 0x0000000800087245 */ /* 0x000fe40000201400 */
[-C--:B------:R-:W-:Y:S01]  /*18b30*/  ISETP.GE.AND P0, PT, R6, R7.reuse, PT ;  /* 0x000000070600720c */ /* 0x080fe20003f06270 */
[----:B------:R-:W2:Y:S01]  /*18b40*/  MUFU.TANH R77, R77 ;  /* 0x0000004d004d7308 */ /* 0x000ea20000002400 */
[----:B---3--:R-:W-:Y:S02]  /*18b50*/  FSEL R90, R9, -INF , !P6 ;  /* 0xff800000095a7808 */ /* 0x008fe40007000000 */
[C---:B------:R-:W-:Y:S02]  /*18b60*/  ISETP.GE.AND P6, PT, R3.reuse, R7, PT ;  /* 0x000000070300720c */ /* 0x040fe40003fc6270 */
[----:B------:R-:W-:-:S02]  /*18b70*/  ISETP.GE.AND P5, PT, R3, R5, PT ;  /* 0x000000050300720c */ /* 0x000fc40003fa6270 */
[----:B------:R-:W-:Y:S01]  /*18b80*/  I2FP.F32.S32 R3, R3 ;  /* 0x0000000300037245 */ /* 0x000fe20000201400 */
[----:B------:R-:W3:Y:S01]  /*18b90*/  MUFU.TANH R79, R79 ;  /* 0x0000004f004f7308 */ /* 0x000ee20000002400 */
[----:B----4-:R-:W-:Y:S02]  /*18ba0*/  FSEL R98, R12, -INF , !P3 ;  /* 0xff8000000c627808 */ /* 0x010fe40005800000 */
[----:B------:R-:W-:Y:S02]  /*18bb0*/  ISETP.GE.AND P3, PT, R6, R5, PT ;  /* 0x000000050600720c */ /* 0x000fe40003f66270 */
[----:B------:R-:W-:-:S03]  /*18bc0*/  I2FP.F32.S32 R6, R6 ;  /* 0x0000000600067245 */ /* 0x000fc60000201400 */
[----:B------:R-:W4:Y:S01]  /*18bd0*/  MUFU.TANH R45, R72 ;  /* 0x00000048002d7308 */ /* 0x000f220000002400 */
[CC--:B------:R-:W-:Y:S01]  /*18be0*/  FFMA.FTZ R13, R132.reuse, R8.reuse, R84 ;  /* 0x00000008840d7223 */ /* 0x0c0fe20000010054 */
[C---:B------:R-:W-:Y:S01]  /*18bf0*/  FFMA.FTZ R10, R132.reuse, R8, R86 ;  /* 0x00000008840a7223 */ /* 0x040fe20000010056 */
[----:B------:R-:W-:-:S05]  /*18c00*/  FFMA.FTZ R12, R132, R6, R85 ;  /* 0x00000006840c7223 */ /* 0x000fca0000010055 */
[----:B------:R-:W-:Y:S01]  /*18c10*/  MUFU.TANH R33, R33 ;  /* 0x0000002100217308 */ /* 0x000fe20000002400 */
[C---:B-1----:R-:W-:Y:S01]  /*18c20*/  FFMA.FTZ R9, R132.reuse, R6, R87 ;  /* 0x0000000684097223 */ /* 0x042fe20000010057 */
[CC--:B--2---:R-:W-:Y:S01]  /*18c30*/  FFMA.FTZ R11, R132.reuse, R3.reuse, R76 ;  /* 0x00000003840b7223 */ /* 0x0c4fe2000001004c */
[----:B------:R-:W-:-:S05]  /*18c40*/  FFMA.FTZ R15, R132, R3, R19 ;  /* 0x00000003840f7223 */ /* 0x000fca0000010013 */
[----:B------:R-:W1:Y:S01]  /*18c50*/  MUFU.TANH R32, R32 ;  /* 0x0000002000207308 */ /* 0x000e620000002400 */
[C---:B------:R-:W-:Y:S01]  /*18c60*/  IADD3 R8, R4.reuse, 0x89, RZ ;  /* 0x0000008904087810 */ /* 0x040fe20007ffe0ff */
[----:B------:R-:W-:-:S06]  /*18c70*/  VIADD R6, R4, 0x90 ;  /* 0x0000009004067836 */ /* 0x000fcc0000000000 */
[----:B------:R-:W2:Y:S01]  /*18c80*/  MUFU.TANH R17, R75 ;  /* 0x0000004b00117308 */ /* 0x000ea20000002400 */
[----:B------:R-:W-:Y:S01]  /*18c90*/  VIADD R3, R4, 0x91 ;  /* 0x0000009104037836 */ /* 0x000fe20000000000 */
[----:B------:R-:W-:Y:S02]  /*18ca0*/  FSEL R76, R14, -INF , !P2 ;  /* 0xff8000000e4c7808 */ /* 0x000fe40005000000 */
[----:B------:R-:W-:Y:S02]  /*18cb0*/  FSEL R87, R13, -INF , !P4 ;  /* 0xff8000000d577808 */ /* 0x000fe40006000000 */
[C---:B------:R-:W-:Y:S02]  /*18cc0*/  ISETP.GE.AND P2, PT, R8.reuse, R7, PT ;  /* 0x000000070800720c */ /* 0x040fe40003f46270 */
[----:B------:R-:W-:Y:S01]  /*18cd0*/  MUFU.TANH R20, R35 ;  /* 0x0000002300147308 */ /* 0x000fe20000002400 */
[----:B------:R-:W-:Y:S02]  /*18ce0*/  ISETP.GE.AND P4, PT, R8, R5, PT ;  /* 0x000000050800720c */ /* 0x000fe40003f86270 */
[----:B------:R-:W-:-:S02]  /*18cf0*/  FSEL R85, R10, -INF , !P1 ;  /* 0xff8000000a557808 */ /* 0x000fc40004800000 */
[----:B------:R-:W-:-:S03]  /*18d00*/  FSEL R84, R9, -INF , !P3 ;  /* 0xff80000009547808 */ /* 0x000fc60005800000 */
[----:B------:R4:W-:Y:S01]  /*18d10*/  MUFU.TANH R35, R99 ;  /* 0x0000006300237308 */ /* 0x0009e20000002400 */
[----:B------:R-:W-:Y:S02]  /*18d20*/  I2FP.F32.S32 R8, R8 ;  /* 0x0000000800087245 */ /* 0x000fe40000201400 */
[-C--:B------:R-:W-:Y:S02]  /*18d30*/  ISETP.GE.AND P1, PT, R6, R7.reuse, PT ;  /* 0x000000070600720c */ /* 0x080fe40003f26270 */
[----:B------:R-:W-:-:S03]  /*18d40*/  ISETP.GE.AND P3, PT, R3, R7, PT ;  /* 0x000000070300720c */ /* 0x000fc60003f66270 */
[----:B------:R1:W-:Y:S01]  /*18d50*/  MUFU.TANH R27, R103 ;  /* 0x00000067001b7308 */ /* 0x0003e20000002400 */
[CC--:B------:R-:W-:Y:S01]  /*18d60*/  FFMA.FTZ R13, R132.reuse, R8.reuse, R77 ;  /* 0x00000008840d7223 */ /* 0x0c0fe2000001004d */
[----:B---3--:R-:W-:Y:S01]  /*18d70*/  FFMA.FTZ R10, R132, R8, R79 ;  /* 0x00000008840a7223 */ /* 0x008fe2000001004f */
[----:B----4-:R-:W-:-:S05]  /*18d80*/  FSEL R99, R12, -INF , !P0 ;  /* 0xff8000000c637808 */ /* 0x010fca0004000000 */
[----:B------:R-:W3:Y:S01]  /*18d90*/  MUFU.TANH R24, R64 ;  /* 0x0000004000187308 */ /* 0x000ee20000002400 */
[----:B------:R-:W-:Y:S02]  /*18da0*/  ISETP.GE.AND P0, PT, R6, R5, PT ;  /* 0x000000050600720c */ /* 0x000fe40003f06270 */
[----:B------:R-:W-:Y:S02]  /*18db0*/  I2FP.F32.S32 R6, R6 ;  /* 0x0000000600067245 */ /* 0x000fe40000201400 */
[----:B-1----:R-:W-:-:S03]  /*18dc0*/  FSEL R103, R11, -INF , !P6 ;  /* 0xff8000000b677808 */ /* 0x002fc60007000000 */
[----:B------:R-:W1:Y:S01]  /*18dd0*/  MUFU.TANH R16, R66 ;  /* 0x0000004200107308 */ /* 0x000e620000002400 */
[----:B------:R-:W-:Y:S02]  /*18de0*/  ISETP.GE.AND P6, PT, R3, R5, PT ;  /* 0x000000050300720c */ /* 0x000fe40003fc6270 */
[----:B------:R-:W-:Y:S01]  /*18df0*/  I2FP.F32.S32 R3, R3 ;  /* 0x0000000300037245 */ /* 0x000fe20000201400 */
[CC--:B------:R-:W-:Y:S01]  /*18e00*/  FFMA.FTZ R12, R132.reuse, R6.reuse, R45 ;  /* 0x00000006840c7223 */ /* 0x0c0fe2000001002d */
[----:B------:R-:W-:Y:S01]  /*18e10*/  FFMA.FTZ R9, R132, R6, R32 ;  /* 0x0000000684097223 */ /* 0x000fe20000010020 */
[----:B------:R-:W-:Y:S02]  /*18e20*/  VIADD R8, R4, 0x98 ;  /* 0x0000009804087836 */ /* 0x000fe40000000000 */
[CC--:B------:R-:W-:Y:S01]  /*18e30*/  FFMA.FTZ R11, R132.reuse, R3.reuse, R33 ;  /* 0x00000003840b7223 */ /* 0x0c0fe20000010021 */
[----:B--2---:R-:W-:Y:S01]  /*18e40*/  FFMA.FTZ R14, R132, R3, R17 ;  /* 0x00000003840e7223 */ /* 0x004fe20000010011 */
[----:B------:R-:W-:-:S02]  /*18e50*/  VIADD R6, R4, 0x99 ;  /* 0x0000009904067836 */ /* 0x000fc40000000000 */
[----:B------:R-:W-:Y:S01]  /*18e60*/  VIADD R3, R4, 0xa0 ;  /* 0x000000a004037836 */ /* 0x000fe20000000000 */
[----:B------:R-:W-:Y:S02]  /*18e70*/  FSEL R77, R15, -INF , !P5 ;  /* 0xff8000000f4d7808 */ /* 0x000fe40006800000 */
[----:B------:R-:W-:Y:S01]  /*18e80*/  FSEL R86, R13, -INF , !P2 ;  /* 0xff8000000d567808 */ /* 0x000fe20005000000 */
[----:B------:R-:W2:Y:S01]  /*18e90*/  MUFU.TANH R42, R65 ;  /* 0x00000041002a7308 */ /* 0x000ea20000002400 */
[C---:B------:R-:W-:Y:S02]  /*18ea0*/  ISETP.GE.AND P5, PT, R8.reuse, R7, PT ;  /* 0x000000070800720c */ /* 0x040fe40003fa6270 */
[----:B------:R-:W-:Y:S02]  /*18eb0*/  ISETP.GE.AND P2, PT, R8, R5, PT ;  /* 0x000000050800720c */ /* 0x000fe40003f46270 */
[----:B------:R-:W-:Y:S02]  /*18ec0*/  FSEL R79, R10, -INF , !P4 ;  /* 0xff8000000a4f7808 */ /* 0x000fe40006000000 */
[----:B------:R-:W-:Y:S01]  /*18ed0*/  FSEL R157, R12, -INF , !P1 ;  /* 0xff8000000c9d7808 */ /* 0x000fe20004800000 */
[----:B------:R-:W4:Y:S01]  /*18ee0*/  MUFU.TANH R41, R67 ;  /* 0x0000004300297308 */ /* 0x000f220000002400 */
[----:B------:R-:W-:-:S02]  /*18ef0*/  FSEL R155, R9, -INF , !P0 ;  /* 0xff800000099b7808 */ /* 0x000fc40004000000 */
[----:B------:R-:W-:Y:S02]  /*18f00*/  FSEL R156, R11, -INF , !P3 ;  /* 0xff8000000b9c7808 */ /* 0x000fe40005800000 */
[----:B------:R-:W-:Y:S02]  /*18f10*/  I2FP.F32.S32 R8, R8 ;  /* 0x0000000800087245 */ /* 0x000fe40000201400 */
[C---:B------:R-:W-:Y:S01]  /*18f20*/  ISETP.GE.AND P4, PT, R6.reuse, R7, PT ;  /* 0x000000070600720c */ /* 0x040fe20003f86270 */
[----:B------:R-:W4:Y:S01]  /*18f30*/  MUFU.TANH R40, R60 ;  /* 0x0000003c00287308 */ /* 0x000f220000002400 */
[----:B------:R-:W-:Y:S02]  /*18f40*/  ISETP.GE.AND P1, PT, R6, R5, PT ;  /* 0x000000050600720c */ /* 0x000fe40003f26270 */
[C---:B------:R-:W-:Y:S02]  /*18f50*/  ISETP.GE.AND P0, PT, R3.reuse, R7, PT ;  /* 0x000000070300720c */ /* 0x040fe40003f06270 */
[----:B------:R-:W-:-:S02]  /*18f60*/  ISETP.GE.AND P3, PT, R3, R5, PT ;  /* 0x000000050300720c */ /* 0x000fc40003f66270 */
[----:B------:R-:W-:Y:S01]  /*18f70*/  I2FP.F32.S32 R6, R6 ;  /* 0x0000000600067245 */ /* 0x000fe20000201400 */
[----:B------:R-:W-:Y:S01]  /*18f80*/  MUFU.TANH R30, R61 ;  /* 0x0000003d001e7308 */ /* 0x000fe20000002400 */
[----:B------:R-:W-:Y:S01]  /*18f90*/  I2FP.F32.S32 R3, R3 ;  /* 0x0000000300037245 */ /* 0x000fe20000201400 */
[CC--:B------:R-:W-:Y:S01]  /*18fa0*/  FFMA.FTZ R13, R132.reuse, R8.reuse, R44 ;  /* 0x00000008840d7223 */ /* 0x0c0fe2000001002c */
[----:B------:R-:W-:-:S05]  /*18fb0*/  FFMA.FTZ R10, R132, R8, R31 ;  /* 0x00000008840a7223 */ /* 0x000fca000001001f */
[----:B------:R-:W4:Y:S01]  /*18fc0*/  MUFU.TANH R29, R62 ;  /* 0x0000003e001d7308 */ /* 0x000f220000002400 */
[CC--:B------:R-:W-:Y:S01]  /*18fd0*/  FFMA.FTZ R12, R132.reuse, R6.reuse, R43 ;  /* 0x00000006840c7223 */ /* 0x0c0fe2000001002b */
[C---:B------:R-:W-:Y:S01]  /*18fe0*/  FFMA.FTZ R9, R132.reuse, R6, R26 ;  /* 0x0000000684097223 */ /* 0x040fe2000001001a */
[----:B---3--:R-:W-:-:S05]  /*18ff0*/  FFMA.FTZ R11, R132, R3, R24 ;  /* 0x00000003840b7223 */ /* 0x008fca0000010018 */
[----:B------:R-:W3:Y:S01]  /*19000*/  MUFU.TANH R21, R63 ;  /* 0x0000003f00157308 */ /* 0x000ee20000002400 */
[----:B-1----:R-:W-:Y:S01]  /*19010*/  FFMA.FTZ R15, R132, R3, R16 ;  /* 0x00000003840f7223 */ /* 0x002fe20000010010 */
[C---:B------:R-:W-:Y:S01]  /*19020*/  IADD3 R8, R4.reuse, 0xa1, RZ ;  /* 0x000000a104087810 */ /* 0x040fe20007ffe0ff */
[C---:B------:R-:W-:Y:S02]  /*19030*/  VIADD R6, R4.reuse, 0xa8 ;  /* 0x000000a804067836 */ /* 0x040fe40000000000 */
[----:B------:R-:W-:Y:S01]  /*19040*/  VIADD R3, R4, 0xa9 ;  /* 0x000000a904037836 */ /* 0x000fe20000000000 */
[----:B------:R-:W-:Y:S02]  /*19050*/  FSEL R154, R12, -INF , !P4 ;  /* 0xff8000000c9a7808 */ /* 0x000fe40006000000 */
[----:B------:R1:W-:Y:S01]  /*19060*/  MUFU.TANH R32, R125 ;  /* 0x0000007d00207308 */ /* 0x0003e20000002400 */
[----:B------:R-:W-:Y:S02]  /*19070*/  FSEL R160, R11, -INF , !P0 ;  /* 0xff8000000ba07808 */ /* 0x000fe40004000000 */
[----:B------:R-:W-:-:S02]  /*19080*/  ISETP.GE.AND P4, PT, R6, R5, PT ;  /* 0x000000050600720c */ /* 0x000fc40003f86270 */
[----:B------:R-:W-:-:S03]  /*19090*/  ISETP.GE.AND P0, PT, R3, R5, PT ;  /* 0x000000050300720c */ /* 0x000fc60003f06270 */
[----:B------:R2:W-:Y:S08]  /*190a0*/  MUFU.TANH R26, R131 ;  /* 0x00000083001a7308 */ /* 0x0005f00000002400 */
[----:B------:R4:W-:Y:S01]  /*190b0*/  MUFU.TANH R33, R123 ;  /* 0x0000007b00217308 */ /* 0x0009e20000002400 */
[----:B-1----:R-:W-:Y:S02]  /*190c0*/  FSEL R125, R14, -INF , !P6 ;  /* 0xff8000000e7d7808 */ /* 0x002fe40007000000 */
[----:B------:R-:W-:-:S05]  /*190d0*/  ISETP.GE.AND P6, PT, R8, R7, PT ;  /* 0x000000070800720c */ /* 0x000fca0003fc6270 */
[----:B------:R1:W-:Y:S01]  /*190e0*/  MUFU.TANH R17, R126 ;  /* 0x0000007e00117308 */ /* 0x0003e20000002400 */
[----:B--2---:R-:W-:Y:S02]  /*190f0*/  FSEL R131, R13, -INF , !P5 ;  /* 0xff8000000d837808 */ /* 0x004fe40006800000 */
[----:B------:R-:W-:Y:S02]  /*19100*/  ISETP.GE.AND P5, PT, R8, R5, PT ;  /* 0x000000050800720c */ /* 0x000fe40003fa6270 */
[----:B------:R-:W-:-:S03]  /*19110*/  I2FP.F32.S32 R8, R8 ;  /* 0x0000000800087245 */ /* 0x000fc60000201400 */
[----:B------:R-:W2:Y:S01]  /*19120*/  MUFU.TANH R39, R56 ;  /* 0x0000003800277308 */ /* 0x000ea20000002400 */
[----:B----4-:R-:W-:Y:S02]  /*19130*/  FSEL R123, R10, -INF , !P2 ;  /* 0xff8000000a7b7808 */ /* 0x010fe40005000000 */
[-C--:B------:R-:W-:Y:S02]  /*19140*/  ISETP.GE.AND P2, PT, R6, R7.reuse, PT ;  /* 0x000000070600720c */ /* 0x080fe40003f46270 */
[----:B------:R-:W-:Y:S02]  /*19150*/  I2FP.F32.S32 R6, R6 ;  /* 0x0000000600067245 */ /* 0x000fe40000201400 */
[----:B-1----:R-:W-:Y:S01]  /*19160*/  FSEL R126, R9, -INF , !P1 ;  /* 0xff800000097e7808 */ /* 0x002fe20004800000 */
[----:B------:R-:W-:Y:S01]  /*19170*/  MUFU.TANH R38, R57 ;  /* 0x0000003900267308 */ /* 0x000fe20000002400 */
[----:B------:R-:W-:Y:S02]  /*19180*/  ISETP.GE.AND P1, PT, R3, R7, PT ;  /* 0x000000070300720c */ /* 0x000fe40003f26270 */
[----:B------:R-:W-:Y:S01]  /*19190*/  I2FP.F32.S32 R3, R3 ;  /* 0x0000000300037245 */ /* 0x000fe20000201400 */
[----:B------:R-:W-:-:S04]  /*191a0*/  FFMA.FTZ R13, R132, R8, R42 ;  /* 0x00000008840d7223 */ /* 0x000fc8000001002a */
[----:B------:R-:W1:Y:S01]  /*191b0*/  MUFU.TANH R36, R58 ;  /* 0x0000003a00247308 */ /* 0x000e620000002400 */
[C---:B------:R-:W-:Y:S01]  /*191c0*/  FFMA.FTZ R10, R132.reuse, R8, R41 ;  /* 0x00000008840a7223 */ /* 0x040fe20000010029 */
[CC--:B------:R-:W-:Y:S01]  /*191d0*/  FFMA.FTZ R12, R132.reuse, R6.reuse, R40 ;  /* 0x00000006840c7223 */ /* 0x0c0fe20000010028 */
[----:B------:R-:W-:-:S05]  /*191e0*/  FFMA.FTZ R9, R132, R6, R29 ;  /* 0x0000000684097223 */ /* 0x000fca000001001d */
[----:B------:R-:W4:Y:S01]  /*191f0*/  MUFU.TANH R28, R59 ;  /* 0x0000003b001c7308 */ /* 0x000f220000002400 */
[CC--:B------:R-:W-:Y:S01]  /*19200*/  FFMA.FTZ R11, R132.reuse, R3.reuse, R30 ;  /* 0x00000003840b7223 */ /* 0x0c0fe2000001001e */
[----:B---3--:R-:W-:Y:S01]  /*19210*/  FFMA.FTZ R14, R132, R3, R21 ;  /* 0x00000003840e7223 */ /* 0x008fe20000010015 */
[C---:B------:R-:W-:Y:S02]  /*19220*/  VIADD R8, R4.reuse, 0xb0 ;  /* 0x000000b004087836 */ /* 0x040fe40000000000 */
[C---:B------:R-:W-:Y:S02]  /*19230*/  VIADD R6, R4.reuse, 0xb1 ;  /* 0x000000b104067836 */ /* 0x040fe40000000000 */
[----:B------:R-:W-:Y:S01]  /*19240*/  VIADD R3, R4, 0xb8 ;  /* 0x000000b804037836 */ /* 0x000fe20000000000 */
[----:B------:R3:W-:Y:S01]  /*19250*/  MUFU.TANH R16, R148 ;  /* 0x0000009400107308 */ /* 0x0007e20000002400 */
[----:B------:R-:W-:Y:S02]  /*19260*/  FSEL R158, R13, -INF , !P6 ;  /* 0xff8000000d9e7808 */ /* 0x000fe40007000000 */
[----:B------:R-:W-:-:S02]  /*19270*/  ISETP.GE.AND P6, PT, R8, R5, PT ;  /* 0x000000050800720c */ /* 0x000fc40003fc6270 */
[----:B------:R-:W-:-:S03]  /*19280*/  FSEL R159, R11, -INF , !P1 ;  /* 0xff8000000b9f7808 */ /* 0x000fc60004800000 */
[----:B------:R2:W-:Y:S01]  /*19290*/  MUFU.TANH R24, R142 ;  /* 0x0000008e00187308 */ /* 0x0005e20000002400 */
[----:B------:R-:W-:-:S07]  /*192a0*/  ISETP.GE.AND P1, PT, R3, R5, PT ;  /* 0x000000050300720c */ /* 0x000fce0003f26270 */
[----:B------:R1:W-:Y:S01]  /*192b0*/  MUFU.TANH R31, R146 ;  /* 0x00000092001f7308 */ /* 0x0003e20000002400 */
[----:B---3--:R-:W-:Y:S02]  /*192c0*/  FSEL R148, R15, -INF , !P3 ;  /* 0xff8000000f947808 */ /* 0x008fe40005800000 */
[----:B------:R-:W-:Y:S02]  /*192d0*/  ISETP.GE.AND P3, PT, R8, R7, PT ;  /* 0x000000070800720c */ /* 0x000fe40003f66270 */
[----:B------:R-:W-:-:S03]  /*192e0*/  I2FP.F32.S32 R8, R8 ;  /* 0x0000000800087245 */ /* 0x000fc60000201400 */
[----:B------:R3:W-:Y:S01]  /*192f0*/  MUFU.TANH R29, R152 ;  /* 0x00000098001d7308 */ /* 0x0007e20000002400 */
[----:B--2---:R-:W-:Y:S02]  /*19300*/  FSEL R142, R9, -INF , !P4 ;  /* 0xff800000098e7808 */ /* 0x004fe40006000000 */
[----:B------:R-:W-:Y:S02]  /*19310*/  ISETP.GE.AND P4, PT, R3, R7, PT ;  /* 0x000000070300720c */ /* 0x000fe40003f86270 */
[----:B------:R-:W-:Y:S02]  /*19320*/  I2FP.F32.S32 R3, R3 ;  /* 0x0000000300037245 */ /* 0x000fe40000201400 */
[----:B-1----:R-:W-:Y:S01]  /*19330*/  FSEL R146, R10, -INF , !P5 ;  /* 0xff8000000a927808 */ /* 0x002fe20006800000 */
[----:B------:R-:W1:Y:S01]  /*19340*/  MUFU.TANH R34, R116 ;  /* 0x0000007400227308 */ /* 0x000e620000002400 */
[----:B------:R-:W-:Y:S02]  /*19350*/  ISETP.GE.AND P5, PT, R6, R7, PT ;  /* 0x000000070600720c */ /* 0x000fe40003fa6270 */
[----:B---3--:R-:W-:-:S05]  /*19360*/  FSEL R152, R12, -INF , !P2 ;  /* 0xff8000000c987808 */ /* 0x008fca0005000000 */
[----:B------:R-:W-:Y:S01]  /*19370*/  MUFU.TANH R25, R46 ;  /* 0x0000002e00197308 */ /* 0x000fe20000002400 */
[----:B------:R-:W-:Y:S02]  /*19380*/  ISETP.GE.AND P2, PT, R6, R5, PT ;  /* 0x000000050600720c */ /* 0x000fe40003f46270 */
[----:B------:R-:W-:Y:S01]  /*19390*/  I2FP.F32.S32 R6, R6 ;  /* 0x0000000600067245 */ /* 0x000fe20000201400 */
[----:B------:R-:W-:-:S04]  /*193a0*/  FFMA.FTZ R13, R132, R8, R39 ;  /* 0x00000008840d7223 */ /* 0x000fc80000010027 */
[----:B------:R-:W2:Y:S01]  /*193b0*/  MUFU.TANH R19, R47 ;  /* 0x0000002f00137308 */ /* 0x000ea20000002400 */
[C---:B------:R-:W-:Y:S01]  /*193c0*/  FFMA.FTZ R10, R132.reuse, R8, R36 ;  /* 0x00000008840a7223 */ /* 0x040fe20000010024 */
[CC--:B------:R-:W-:Y:S01]  /*193d0*/  FFMA.FTZ R12, R132.reuse, R6.reuse, R38 ;  /* 0x00000006840c7223 */ /* 0x0c0fe20000010026 */
[C---:B----4-:R-:W-:Y:S01]  /*193e0*/  FFMA.FTZ R9, R132.reuse, R6, R28 ;  /* 0x0000000684097223 */ /* 0x050fe2000001001c */
[CC--:B------:R-:W-:Y:S01]  /*193f0*/  FFMA.FTZ R11, R132.reuse, R3.reuse, R20 ;  /* 0x00000003840b7223 */ /* 0x0c0fe20000010014 */
[----:B------:R-:W-:Y:S01]  /*19400*/  FFMA.FTZ R15, R132, R3, R18 ;  /* 0x00000003840f7223 */ /* 0x000fe20000010012 */
[C---:B------:R-:W-:Y:S01]  /*19410*/  IADD3 R8, R4.reuse, 0xb9, RZ ;  /* 0x000000b904087810 */ /* 0x040fe20007ffe0ff */
[C---:B------:R-:W-:Y:S02]  /*19420*/  VIADD R6, R4.reuse, 0xc0 ;  /* 0x000000c004067836 */ /* 0x040fe40000000000 */
[----:B------:R-:W-:Y:S01]  /*19430*/  VIADD R3, R4, 0xc1 ;  /* 0x000000c104037836 */ /* 0x000fe20000000000 */
[----:B------:R3:W4:Y:S01]  /*19440*/  MUFU.TANH R30, R151 ;  /* 0x00000097001e7308 */ /* 0x0007220000002400 */
[----:B------:R-:W-:-:S02]  /*19450*/  FSEL R166, R13, -INF , !P3 ;  /* 0xff8000000da67808 */ /* 0x000fc40005800000 */
[----:B------:R-:W-:Y:S02]  /*19460*/  ISETP.GE.AND P3, PT, R8, R5, PT ;  /* 0x000000050800720c */ /* 0x000fe40003f66270 */
[----:B------:R-:W-:Y:S02]  /*19470*/  FSEL R162, R10, -INF , !P6 ;  /* 0xff8000000aa27808 */ /* 0x000fe40007000000 */
[----:B------:R-:W-:Y:S01]  /*19480*/  FSEL R163, R9, -INF , !P2 ;  /* 0xff80000009a37808 */ /* 0x000fe20005000000 */
[----:B------:R1:W-:Y:S01]  /*19490*/  MUFU.TANH R20, R165 ;  /* 0x000000a500147308 */ /* 0x0003e20000002400 */
[----:B------:R-:W-:Y:S02]  /*194a0*/  FSEL R171, R11, -INF , !P4 ;  /* 0xff8000000bab7808 */ /* 0x000fe40006000000 */
[-C--:B------:R-:W-:Y:S02]  /*194b0*/  ISETP.GE.AND P6, PT, R6, R7.reuse, PT ;  /* 0x000000070600720c */ /* 0x080fe40003fc6270 */
[----:B------:R-:W-:-:S02]  /*194c0*/  ISETP.GE.AND P2, PT, R3, R7, PT ;  /* 0x000000070300720c */ /* 0x000fc40003f46270 */
[----:B------:R-:W-:Y:S02]  /*194d0*/  ISETP.GE.AND P4, PT, R3, R5, PT ;  /* 0x000000050300720c */ /* 0x000fe40003f86270 */
[----:B---3--:R-:W-:Y:S02]  /*194e0*/  FSEL R151, R14, -INF , !P0 ;  /* 0xff8000000e977808 */ /* 0x008fe40004000000 */
[----:B------:R-:W-:Y:S02]  /*194f0*/  ISETP.GE.AND P0, PT, R8, R7, PT ;  /* 0x000000070800720c */ /* 0x000fe40003f06270 */
[----:B------:R-:W-:Y:S02]  /*19500*/  I2FP.F32.S32 R8, R8 ;  /* 0x0000000800087245 */ /* 0x000fe40000201400 */
[----:B------:R-:W-:Y:S02]  /*19510*/  I2FP.F32.S32 R3, R3 ;  /* 0x0000000300037245 */ /* 0x000fe40000201400 */
[----:B-1----:R-:W-:-:S02]  /*19520*/  FSEL R165, R12, -INF , !P5 ;  /* 0xff8000000ca57808 */ /* 0x002fc40006800000 */
[----:B------:R-:W-:Y:S02]  /*19530*/  ISETP.GE.AND P5, PT, R6, R5, PT ;  /* 0x000000050600720c */ /* 0x000fe40003fa6270 */
[----:B------:R-:W-:Y:S01]  /*19540*/  I2FP.F32.S32 R6, R6 ;  /* 0x0000000600067245 */ /* 0x000fe20000201400 */
[CC--:B------:R-:W-:Y:S01]  /*19550*/  FFMA.FTZ R13, R132.reuse, R8.reuse, R37 ;  /* 0x00000008840d7223 */ /* 0x0c0fe20000010025 */
[C---:B------:R-:W-:Y:S01]  /*19560*/  FFMA.FTZ R10, R132.reuse, R8, R35 ;  /* 0x00000008840a7223 */ /* 0x040fe20000010023 */
[CC--:B------:R-:W-:Y:S01]  /*19570*/  FFMA.FTZ R11, R132.reuse, R3.reuse, R34 ;  /* 0x00000003840b7223 */ /* 0x0c0fe20000010022 */
[C---:B--2---:R-:W-:Y:S01]  /*19580*/  FFMA.FTZ R14, R132.reuse, R3, R19 ;  /* 0x00000003840e7223 */ /* 0x044fe20000010013 */
[CC--:B------:R-:W-:Y:S01]  /*19590*/  FFMA.FTZ R12, R132.reuse, R6.reuse, R27 ;  /* 0x00000006840c7223 */ /* 0x0c0fe2000001001b */
[----:B------:R-:W-:Y:S01]  /*195a0*/  FFMA.FTZ R9, R132, R6, R25 ;  /* 0x0000000684097223 */ /* 0x000fe20000010019 */
[C---:B------:R-:W-:Y:S02]  /*195b0*/  VIADD R8, R4.reuse, 0xc8 ;  /* 0x000000c804087836 */ /* 0x040fe40000000000 */
[----:B------:R-:W-:-:S02]  /*195c0*/  VIADD R6, R4, 0xc9 ;  /* 0x000000c904067836 */ /* 0x000fc40000000000 */
[----:B------:R-:W-:Y:S01]  /*195d0*/  VIADD R3, R4, 0xd0 ;  /* 0x000000d004037836 */ /* 0x000fe20000000000 */
[----:B------:R1:W-:Y:S01]  /*195e0*/  MUFU.TANH R18, R167 ;  /* 0x000000a700127308 */ /* 0x0003e20000002400 */
[----:B------:R-:W-:Y:S02]  /*195f0*/  FSEL R161, R15, -INF , !P1 ;  /* 0xff8000000fa17808 */ /* 0x000fe40004800000 */
[----:B------:R-:W-:Y:S02]  /*19600*/  ISETP.GE.AND P1, PT, R8, R7, PT ;  /* 0x000000070800720c */ /* 0x000fe40003f26270 */
[----:B------:R-:W-:Y:S02]  /*19610*/  FSEL R177, R12, -INF , !P6 ;  /* 0xff8000000cb17808 */ /* 0x000fe40007000000 */
[----:B------:R-:W-:Y:S01]  /*19620*/  FSEL R178, R11, -INF , !P2 ;  /* 0xff8000000bb27808 */ /* 0x000fe20005000000 */
[----:B------:R2:W3:Y:S01]  /*19630*/  MUFU.TANH R21, R153 ;  /* 0x0000009900157308 */ /* 0x0004e20000002400 */
[----:B------:R-:W-:-:S02]  /*19640*/  ISETP.GE.AND P6, PT, R6, R5, PT ;  /* 0x000000050600720c */ /* 0x000fc40003fc6270 */
[----:B------:R-:W-:-:S05]  /*19650*/  ISETP.GE.AND P2, PT, R3, R5, PT ;  /* 0x000000050300720c */ /* 0x000fca0003f46270 */
[----:B------:R4:W3:Y:S01]  /*19660*/  MUFU.TANH R28, R168 ;  /* 0x000000a8001c7308 */ /* 0x0008e20000002400 */
[----:B-1----:R-:W-:Y:S02]  /*19670*/  FSEL R167, R13, -INF , !P0 ;  /* 0xff8000000da77808 */ /* 0x002fe40004000000 */
[----:B------:R-:W-:Y:S02]  /*19680*/  ISETP.GE.AND P0, PT, R8, R5, PT ;  /* 0x000000050800720c */ /* 0x000fe40003f06270 */
[----:B------:R-:W-:Y:S02]  /*19690*/  I2FP.F32.S32 R8, R8 ;  /* 0x0000000800087245 */ /* 0x000fe40000201400 */
[----:B--2---:R-:W-:Y:S02]  /*196a0*/  FSEL R153, R10, -INF , !P3 ;  /* 0xff8000000a997808 */ /* 0x004fe40005800000 */
[----:B------:R-:W-:Y:S02]  /*196b0*/  ISETP.GE.AND P3, PT, R6, R7, PT ;  /* 0x000000070600720c */ /* 0x000fe40003f66270 */
[----:B------:R-:W-:-:S02]  /*196c0*/  I2FP.F32.S32 R6, R6 ;  /* 0x0000000600067245 */ /* 0x000fc40000201400 */
[----:B----4-:R-:W-:Y:S02]  /*196d0*/  FSEL R168, R9, -INF , !P5 ;  /* 0xff80000009a87808 */ /* 0x010fe40006800000 */
        /* <DEDUP_REMOVED lines=13> */
[----:B------:R-:W-:Y:S02]  /*197b0*/  ISETP.GE.AND P4, PT, R8, R7, PT ;  /* 0x000000070800720c */ /* 0x000fe40003f86270 */
[----:B------:R-:W-:-:S03]  /*197c0*/  FSEL R192, R11, -INF , !P5 ;  /* 0xff8000000bc07808 */ /* 0x000fc60006800000 */
[----:B------:R2:W-:Y:S01]  /*197d0*/  MUFU.TANH R27, R170 ;  /* 0x000000aa001b7308 */ /* 0x0005e20000002400 */
[----:B------:R-:W-:-:S07]  /*197e0*/  ISETP.GE.AND P5, PT, R3, R5, PT ;  /* 0x000000050300720c */ /* 0x000fce0003fa6270 */
[----:B------:R4:W3:Y:S01]  /*197f0*/  MUFU.TANH R25, R172 ;  /* 0x000000ac00197308 */ /* 0x0008e20000002400 */
[----:B-1----:R-:W-:Y:S02]  /*19800*/  FSEL R175, R13, -INF , !P1 ;  /* 0xff8000000daf7808 */ /* 0x002fe40004800000 */
[----:B------:R-:W-:Y:S02]  /*19810*/  ISETP.GE.AND P1, PT, R8, R5, PT ;  /* 0x000000050800720c */ /* 0x000fe40003f26270 */
[----:B------:R-:W-:-:S03]  /*19820*/  I2FP.F32.S32 R8, R8 ;  /* 0x0000000800087245 */ /* 0x000fc60000201400 */
[----:B------:R1:W3:Y:S01]  /*19830*/  MUFU.TANH R19, R174 ;  /* 0x000000ae00137308 */ /* 0x0002e20000002400 */
[----:B--2---:R-:W-:Y:S02]  /*19840*/  FSEL R170, R10, -INF , !P0 ;  /* 0xff8000000aaa7808 */ /* 0x004fe40004000000 */
[----:B------:R-:W-:Y:S02]  /*19850*/  ISETP.GE.AND P0, PT, R6, R7, PT ;  /* 0x000000070600720c */ /* 0x000fe40003f06270 */
[----:B----4-:R-:W-:-:S03]  /*19860*/  FSEL R172, R9, -INF , !P6 ;  /* 0xff80000009ac7808 */ /* 0x010fc60007000000 */
[----:B------:R2:W4:Y:S01]  /*19870*/  MUFU.TANH R14, R179 ;  /* 0x000000b3000e7308 */ /* 0x0005220000002400 */
[----:B------:R-:W-:Y:S02]  /*19880*/  ISETP.GE.AND P6, PT, R3, R7, PT ;  /* 0x000000070300720c */ /* 0x000fe40003fc6270 */
[----:B------:R-:W-:Y:S02]  /*19890*/  I2FP.F32.S32 R3, R3 ;  /* 0x0000000300037245 */ /* 0x000fe40000201400 */
[----:B-1----:R-:W-:Y:S02]  /*198a0*/  FSEL R174, R12, -INF , !P3 ;  /* 0xff8000000cae7808 */ /* 0x002fe40005800000 */
[----:B------:R-:W-:Y:S02]  /*198b0*/  ISETP.GE.AND P3, PT, R6, R5, PT ;  /* 0x000000050600720c */ /* 0x000fe40003f66270 */
[----:B------:R-:W-:Y:S01]  /*198c0*/  I2FP.F32.S32 R6, R6 ;  /* 0x0000000600067245 */ /* 0x000fe20000201400 */
[CC--:B------:R-:W-:Y:S01]  /*198d0*/  FFMA.FTZ R13, R132.reuse, R8.reuse, R31 ;  /* 0x00000008840d7223 */ /* 0x0c0fe2000001001f */
[C---:B------:R-:W-:Y:S01]  /*198e0*/  FFMA.FTZ R10, R132.reuse, R8, R30 ;  /* 0x00000008840a7223 */ /* 0x040fe2000001001e */
[CC--:B---3--:R-:W-:Y:S01]  /*198f0*/  FFMA.FTZ R11, R132.reuse, R3.reuse, R21 ;  /* 0x00000003840b7223 */ /* 0x0c8fe20000010015 */
[C---:B------:R-:W-:Y:S01]  /*19900*/  FFMA.FTZ R15, R132.reuse, R3, R18 ;  /* 0x00000003840f7223 */ /* 0x040fe20000010012 */
[CC--:B------:R-:W-:Y:S01]  /*19910*/  FFMA.FTZ R12, R132.reuse, R6.reuse, R29 ;  /* 0x00000006840c7223 */ /* 0x0c0fe2000001001d */
[----:B------:R-:W-:Y:S01]  /*19920*/  FFMA.FTZ R9, R132, R6, R20 ;  /* 0x0000000684097223 */ /* 0x000fe20000010014 */
[----:B------:R-:W-:-:S02]  /*19930*/  VIADD R8, R4, 0xe0 ;  /* 0x000000e004087836 */ /* 0x000fc40000000000 */
[C---:B------:R-:W-:Y:S02]  /*19940*/  VIADD R6, R4.reuse, 0xe1 ;  /* 0x000000e104067836 */ /* 0x040fe40000000000 */
[----:B------:R-:W-:Y:S01]  /*19950*/  VIADD R3, R4, 0xe8 ;  /* 0x000000e804037836 */ /* 0x000fe20000000000 */
[----:B------:R1:W3:Y:S01]  /*19960*/  MUFU.TANH R26, R176 ;  /* 0x000000b0001a7308 */ /* 0x0002e20000002400 */
[----:B------:R-:W-:Y:S02]  /*19970*/  FSEL R169, R16, -INF , !P2 ;  /* 0xff80000010a97808 */ /* 0x000fe40005000000 */
[----:B--2---:R-:W-:Y:S02]  /*19980*/  FSEL R179, R13, -INF , !P4 ;  /* 0xff8000000db37808 */ /* 0x004fe40006000000 */
[C---:B------:R-:W-:Y:S02]  /*19990*/  ISETP.GE.AND P2, PT, R8.reuse, R7, PT ;  /* 0x000000070800720c */ /* 0x040fe40003f46270 */
[----:B------:R-:W-:Y:S01]  /*199a0*/  ISETP.GE.AND P4, PT, R8, R5, PT ;  /* 0x000000050800720c */ /* 0x000fe20003f86270 */
[----:B------:R2:W3:Y:S01]  /*199b0*/  MUFU.TANH R24, R193 ;  /* 0x000000c100187308 */ /* 0x0004e20000002400 */
[----:B------:R-:W-:-:S02]  /*199c0*/  FSEL R173, R10, -INF , !P1 ;  /* 0xff8000000aad7808 */ /* 0x000fc40004800000 */
[----:B------:R-:W-:Y:S02]  /*199d0*/  I2FP.F32.S32 R8, R8 ;  /* 0x0000000800087245 */ /* 0x000fe40000201400 */
[----:B------:R-:W-:-:S03]  /*199e0*/  ISETP.GE.AND P1, PT, R6, R7, PT ;  /* 0x000000070600720c */ /* 0x000fc60003f26270 */
[----:B------:R4:W3:Y:S01]  /*199f0*/  MUFU.TANH R20, R195 ;  /* 0x000000c300147308 */ /* 0x0008e20000002400 */
[----:B-1----:R-:W-:Y:S02]  /*19a00*/  FSEL R176, R9, -INF , !P3 ;  /* 0xff80000009b07808 */ /* 0x002fe40005800000 */
[----:B------:R-:W-:Y:S02]  /*19a10*/  ISETP.GE.AND P3, PT, R3, R7, PT ;  /* 0x000000070300720c */ /* 0x000fe40003f66270 */
[----:B--2---:R-:W-:-:S03]  /*19a20*/  FSEL R193, R12, -INF , !P0 ;  /* 0xff8000000cc17808 */ /* 0x004fc60004000000 */
[----:B------:R-:W1:Y:S01]  /*19a30*/  MUFU.TANH R16, R198 ;  /* 0x000000c600107308 */ /* 0x000e620000002400 */
[----:B------:R-:W-:Y:S01]  /*19a40*/  BAR.SYNC.DEFER_BLOCKING 0x0 ;  /* 0x0000000000007b1d */ /* 0x000fe20000010000 */
[-C--:B------:R-:W-:Y:S02]  /*19a50*/  ISETP.GE.AND P0, PT, R6, R5.reuse, PT ;  /* 0x000000050600720c */ /* 0x080fe40003f06270 */
[----:B------:R-:W-:Y:S02]  /*19a60*/  I2FP.F32.S32 R6, R6 ;  /* 0x0000000600067245 */ /* 0x000fe40000201400 */
[----:B----4-:R-:W-:Y:S02]  /*19a70*/  FSEL R195, R11, -INF , !P6 ;  /* 0xff8000000bc37808 */ /* 0x010fe40007000000 */
[----:B------:R-:W-:Y:S02]  /*19a80*/  ISETP.GE.AND P6, PT, R3, R5, PT ;  /* 0x000000050300720c */ /* 0x000fe40003fc6270 */
[----:B------:R-:W-:Y:S01]  /*19a90*/  I2FP.F32.S32 R3, R3 ;  /* 0x0000000300037245 */ /* 0x000fe20000201400 */
[----:B------:R2:W4:Y:S01]  /*19aa0*/  MUFU.TANH R21, R194 ;  /* 0x000000c200157308 */ /* 0x0005220000002400 */
[CC--:B------:R-:W-:Y:S01]  /*19ab0*/  FFMA.FTZ R13, R132.reuse, R8.reuse, R28 ;  /* 0x00000008840d7223 */ /* 0x0c0fe2000001001c */
[C---:B------:R-:W-:Y:S01]  /*19ac0*/  FFMA.FTZ R10, R132.reuse, R8, R25 ;  /* 0x00000008840a7223 */ /* 0x040fe20000010019 */
[CC--:B------:R-:W-:Y:S01]  /*19ad0*/  FFMA.FTZ R9, R132.reuse, R6.reuse, R19 ;  /* 0x0000000684097223 */ /* 0x0c0fe20000010013 */
[CC--:B------:R-:W-:Y:S01]  /*19ae0*/  FFMA.FTZ R11, R132.reuse, R3.reuse, R17 ;  /* 0x00000003840b7223 */ /* 0x0c0fe20000010011 */
[----:B------:R-:W-:Y:S01]  /*19af0*/  FFMA.FTZ R14, R132, R3, R14 ;  /* 0x00000003840e7223 */ /* 0x000fe2000001000e */
[C---:B------:R-:W-:Y:S01]  /*19b00*/  IADD3 R8, R4.reuse, 0xe9, RZ ;  /* 0x000000e904087810 */ /* 0x040fe20007ffe0ff */
[----:B------:R-:W-:Y:S01]  /*19b10*/  VIADD R3, R4, 0xf1 ;  /* 0x000000f104037836 */ /* 0x000fe20000000000 */
[----:B------:R3:W4:Y:S01]  /*19b20*/  MUFU.TANH R18, R197 ;  /* 0x000000c500127308 */ /* 0x0007220000002400 */
[----:B------:R-:W-:Y:S01]  /*19b30*/  FFMA.FTZ R12, R132, R6, R27 ;  /* 0x00000006840c7223 */ /* 0x000fe2000001001b */
[----:B------:R-:W-:Y:S01]  /*19b40*/  VIADD R6, R4, 0xf0 ;  /* 0x000000f004067836 */ /* 0x000fe20000000000 */
[----:B------:R-:W-:-:S02]  /*19b50*/  FSEL R203, R11, -INF , !P3 ;  /* 0xff8000000bcb7808 */ /* 0x000fc40005800000 */
[----:B------:R-:W-:-:S03]  /*19b60*/  ISETP.GE.AND P3, PT, R3, R5, PT ;  /* 0x000000050300720c */ /* 0x000fc60003f66270 */
[----:B------:R1:W4:Y:S01]  /*19b70*/  MUFU.TANH R19, R199 ;  /* 0x000000c700137308 */ /* 0x0003220000002400 */
[----:B--2---:R-:W-:Y:S02]  /*19b80*/  FSEL R194, R15, -INF , !P5 ;  /* 0xff8000000fc27808 */ /* 0x004fe40006800000 */
[-C--:B------:R-:W-:Y:S02]  /*19b90*/  ISETP.GE.AND P5, PT, R8, R7.reuse, PT ;  /* 0x000000070800720c */ /* 0x080fe40003fa6270 */
[----:B------:R-:W-:Y:S02]  /*19ba0*/  FSEL R196, R10, -INF , !P4 ;  /* 0xff8000000ac47808 */ /* 0x000fe40006000000 */
[----:B---3--:R-:W-:Y:S01]  /*19bb0*/  FSEL R197, R9, -INF , !P0 ;  /* 0xff80000009c57808 */ /* 0x008fe20004000000 */
[----:B------:R2:W3:Y:S01]  /*19bc0*/  MUFU.TANH R15, R209 ;  /* 0x000000d1000f7308 */ /* 0x0004e20000002400 */
[----:B------:R-:W-:Y:S02]  /*19bd0*/  ISETP.GE.AND P0, PT, R3, R7, PT ;  /* 0x000000070300720c */ /* 0x000fe40003f06270 */
[----:B------:R-:W-:-:S02]  /*19be0*/  I2FP.F32.S32 R3, R3 ;  /* 0x0000000300037245 */ /* 0x000fc40000201400 */
[----:B-1----:R-:W-:Y:S02]  /*19bf0*/  FSEL R199, R13, -INF , !P2 ;  /* 0xff8000000dc77808 */ /* 0x002fe40005000000 */
[----:B------:R-:W-:Y:S02]  /*19c00*/  ISETP.GE.AND P2, PT, R8, R5, PT ;  /* 0x000000050800720c */ /* 0x000fe40003f46270 */
[----:B------:R-:W-:Y:S01]  /*19c10*/  I2FP.F32.S32 R8, R8 ;  /* 0x0000000800087245 */ /* 0x000fe20000201400 */
[----:B------:R-:W1:Y:S01]  /*19c20*/  MUFU.TANH R17, R208 ;  /* 0x000000d000117308 */ /* 0x000e620000002400 */
[----:B------:R-:W-:Y:S02]  /*19c30*/  FSEL R202, R12, -INF , !P1 ;  /* 0xff8000000cca7808 */ /* 0x000fe40004800000 */
[----:B------:R-:W-:Y:S01]  /*19c40*/  ISETP.GE.AND P4, PT, R6, R7, PT ;  /* 0x000000070600720c */ /* 0x000fe20003f86270 */
[----:B------:R-:W-:Y:S01]  /*19c50*/  FFMA.FTZ R9, R132, R8, R26 ;  /* 0x0000000884097223 */ /* 0x000fe2000001001a */
[----:B------:R-:W-:-:S03]  /*19c60*/  ISETP.GE.AND P1, PT, R6, R5, PT ;  /* 0x000000050600720c */ /* 0x000fc60003f26270 */
[----:B------:R1:W1:Y:S01]  /*19c70*/  MUFU.TANH R13, R210 ;  /* 0x000000d2000d7308 */ /* 0x0002620000002400 */
[----:B------:R-:W-:Y:S01]  /*19c80*/  I2FP.F32.S32 R6, R6 ;  /* 0x0000000600067245 */ /* 0x000fe20000201400 */
[C---:B------:R-:W-:Y:S01]  /*19c90*/  FFMA.FTZ R8, R132.reuse, R8, R24 ;  /* 0x0000000884087223 */ /* 0x040fe20000010018 */
[CC--:B------:R-:W-:Y:S01]  /*19ca0*/  FFMA.FTZ R10, R132.reuse, R3.reuse, R20 ;  /* 0x00000003840a7223 */ /* 0x0c0fe20000010014 */
[----:B------:R-:W-:Y:S01]  /*19cb0*/  FFMA.FTZ R12, R132, R3, R16 ;  /* 0x00000003840c7223 */ /* 0x000fe20000010010 */
[----:B------:R-:W-:Y:S01]  /*19cc0*/  VIADD R3, R4, 0xf8 ;  /* 0x000000f804037836 */ /* 0x000fe20000000000 */
[----:B------:R-:W-:Y:S02]  /*19cd0*/  FSEL R198, R14, -INF , !P6 ;  /* 0xff8000000ec67808 */ /* 0x000fe40007000000 */
[C---:B------:R-:W-:Y:S01]  /*19ce0*/  ISETP.GE.AND P6, PT, R4.reuse, R7, PT ;  /* 0x000000070400720c */ /* 0x040fe20003fc6270 */
[----:B------:R-:W-:Y:S02]  /*19cf0*/  VIADD R4, R4, 0xf9 ;  /* 0x000000f904047836 */ /* 0x000fe40000000000 */
[CC--:B----4-:R-:W-:Y:S01]  /*19d00*/  FFMA.FTZ R11, R132.reuse, R6.reuse, R21 ;  /* 0x00000006840b7223 */ /* 0x0d0fe20000010015 */
[----:B------:R-:W-:Y:S01]  /*19d10*/  FFMA.FTZ R6, R132, R6, R18 ;  /* 0x0000000684067223 */ /* 0x000fe20000010012 */
[----:B------:R-:W-:-:S02]  /*19d20*/  FSEL R204, R9, -INF , !P5 ;  /* 0xff80000009cc7808 */ /* 0x000fc40006800000 */
[----:B------:R-:W-:Y:S02]  /*19d30*/  FSEL R205, R8, -INF , !P2 ;  /* 0xff80000008cd7808 */ /* 0x000fe40005000000 */
[C---:B------:R-:W-:Y:S02]  /*19d40*/  ISETP.GE.AND P5, PT, R3.reuse, R7, PT ;  /* 0x000000070300720c */ /* 0x040fe40003fa6270 */
[----:B------:R-:W-:Y:S02]  /*19d50*/  ISETP.GE.AND P2, PT, R3, R5, PT ;  /* 0x000000050300720c */ /* 0x000fe40003f46270 */
[----:B------:R-:W-:Y:S02]  /*19d60*/  I2FP.F32.S32 R3, R3 ;  /* 0x0000000300037245 */ /* 0x000fe40000201400 */
[----:B------:R-:W-:Y:S02]  /*19d70*/  I2FP.F32.S32 R8, R4 ;  /* 0x0000000400087245 */ /* 0x000fe40000201400 */
[----:B--2---:R-:W-:-:S02]  /*19d80*/  FSEL R209, R11, -INF , !P4 ;  /* 0xff8000000bd17808 */ /* 0x004fc40006000000 */
[----:B------:R-:W-:Y:S01]  /*19d90*/  FSEL R206, R6, -INF , !P1 ;  /* 0xff80000006ce7808 */ /* 0x000fe20004800000 */
[----:B------:R-:W-:Y:S01]  /*19da0*/  FFMA.FTZ R9, R132, R3, R19 ;  /* 0x0000000384097223 */ /* 0x000fe20000010013 */
[----:B------:R-:W-:Y:S01]  /*19db0*/  ISETP.GE.AND P4, PT, R4, R7, PT ;  /* 0x000000070400720c */ /* 0x000fe20003f86270 */
[----:B------:R-:W-:Y:S01]  /*19dc0*/  VIADD R11, R138, 0x800 ;  /* 0x000008008a0b7836 */ /* 0x000fe20000000000 */
[----:B------:R-:W-:Y:S01]  /*19dd0*/  ISETP.GE.AND P1, PT, R4, R5, PT ;  /* 0x000000050400720c */ /* 0x000fe20003f26270 */
[----:B---3--:R-:W-:Y:S01]  /*19de0*/  FFMA.FTZ R4, R132, R3, R15 ;  /* 0x0000000384047223 */ /* 0x008fe2000001000f */
[----:B-1----:R-:W-:Y:S01]  /*19df0*/  FSEL R210, R10, -INF , !P0 ;  /* 0xff8000000ad27808 */ /* 0x002fe20004000000 */
[CC--:B------:R-:W-:Y:S01]  /*19e00*/  FFMA.FTZ R6, R132.reuse, R8.reuse, R17 ;  /* 0x0000000884067223 */ /* 0x0c0fe20000010011 */
[----:B------:R-:W-:Y:S01]  /*19e10*/  FFMA.FTZ R3, R132, R8, R13 ;  /* 0x0000000884037223 */ /* 0x000fe2000001000d */
[C---:B------:R-:W-:Y:S01]  /*19e20*/  IADD3 R10, R138.reuse, 0x1000, RZ ;  /* 0x000010008a0a7810 */ /* 0x040fe20007ffe0ff */
        /* <DEDUP_REMOVED lines=22> */
[----:B------:R-:W-:Y:S02]  /*19f90*/  FSEL R207, R12, -INF , !P3 ;  /* 0xff8000000ccf7808 */ /* 0x000fe40005800000 */
[----:B------:R-:W-:Y:S01]  /*19fa0*/  ISETP.GT.AND P3, PT, R239, R211, PT ;  /* 0x000000d3ef00720c */ /* 0x000fe20003f64270 */
[C---:B-1----:R-:W-:Y:S02]  /*19fb0*/  VIADD R11, R138.reuse, 0x6800 ;  /* 0x000068008a0b7836 */ /* 0x042fe40000000000 */
[----:B--2---:R-:W-:-:S03]  /*19fc0*/  VIADD R10, R138, 0x7000 ;  /* 0x000070008a0a7836 */ /* 0x004fc60000000000 */
[----:B------:R1:W-:Y:S01]  /*19fd0*/  STL [R1+0xd0], R11 ;  /* 0x0000d00b01007387 */ /* 0x0003e20000100800 */
[----:B---3--:R-:W-:-:S03]  /*19fe0*/  VIADD R8, R138, 0x7800 ;  /* 0x000078008a087836 */ /* 0x008fc60000000000 */
[----:B------:R1:W-:Y:S04]  /*19ff0*/  STL [R1+0xd4], R10 ;  /* 0x0000d40a01007387 */ /* 0x0003e80000100800 */
[----:B------:R1:W-:Y:S01]  /*1a000*/  STL [R1+0xd8], R8 ;  /* 0x0000d80801007387 */ /* 0x0003e20000100800 */
        /* <DEDUP_REMOVED lines=8> */
[----:B------:R-:W-:Y:S06]  /*1a090*/  @!P3 BRA `(.L_x_4530) ;  /* 0x0000000c00f0b947 */ /* 0x000fec0003800000 */
        /* <DEDUP_REMOVED lines=64> */
.L_x_4532:
[----:B------:R-:W2:Y:S02]  /*1a4a0*/  LD.E R3, desc[UR6][R22.64+0x38] ;  /* 0x0000380616037980 */ /* 0x000ea4000c101900 */
[----:B--2---:R-:W-:-:S04]  /*1a4b0*/  LEA R3, -R3, RZ, 0x8 ;  /* 0x000000ff03037211 */ /* 0x004fc800078e41ff */
[----:B------:R-:W-:Y:S02]  /*1a4c0*/  SHF.R.S32.HI R4, RZ, 0x1f, R3 ;  /* 0x0000001fff047819 */ /* 0x000fe40000011403 */
.L_x_4533:
[----:B------:R-:W-:Y:S05]  /*1a4d0*/  BSYNC B0 ;  /* 0x0000000000007941 */ /* 0x000fea0003800000 */
.L_x_4531:
[----:B------:R-:W2:Y:S04]  /*1a4e0*/  LDL R6, [R1+0x8] ;  /* 0x0000080001067983 */ /* 0x000ea80000100800 */
[----:B-1----:R-:W3:Y:S01]  /*1a4f0*/  LDL R8, [R1] ;  /* 0x0000000001087983 */ /* 0x002ee20000100800 */
[----:B------:R-:W-:Y:S01]  /*1a500*/  BSSY B0, `(.L_x_4534) ;  /* 0x00000b1000007945 */ /* 0x000fe20003800000 */
[----:B--2---:R-:W-:Y:S01]  /*1a510*/  ISETP.GE.AND P1, PT, R134, R6, PT ;  /* 0x000000068600720c */ /* 0x004fe20003f26270 */
[----:B---3--:R-:W-:-:S12]  /*1a520*/  IMAD.MOV.U32 R56, RZ, RZ, R8 ;  /* 0x000000ffff387224 */ /* 0x008fd800078e0008 */
[----:B------:R-:W-:Y:S02]  /*1a530*/  @!P1 IADD3 R6, P4, R3, R118, RZ ;  /* 0x0000007603069210 */ /* 0x000fe40007f9e0ff */
[----:B------:R-:W-:-:S03]  /*1a540*/  @!P1 LEA R8, P2, R190, R3, 0x5 ;  /* 0x00000003be089211 */ /* 0x000fc600078428ff */
[----:B------:R-:W-:Y:S01]  /*1a550*/  @!P1 IMAD.X R9, R4, 0x1, R200, P4 ;  /* 0x0000000104099824 */ /* 0x000fe200020e06c8 */
[----:B------:R-:W-:Y:S02]  /*1a560*/  @!P1 LEA.HI.X R10, R190, R4, R191, 0x5, P2 ;  /* 0x00000004be0a9211 */ /* 0x000fe400010f2cbf */
[-C--:B------:R-:W-:Y:S02]  /*1a570*/  @!P1 LEA R44, P4, R6, R56.reuse, 0x1 ;  /* 0x00000038062c9211 */ /* 0x080fe400078808ff */
[----:B------:R-:W-:Y:S02]  /*1a580*/  @!P1 LEA R42, P2, R8, R56, 0x1 ;  /* 0x00000038082a9211 */ /* 0x000fe400078408ff */
[-C--:B------:R-:W-:Y:S01]  /*1a590*/  @!P1 LEA.HI.X R45, R6, R252.reuse, R9, 0x1, P4 ;  /* 0x000000fc062d9211 */ /* 0x080fe200020f0c09 */
[----:B------:R-:W-:Y:S01]  /*1a5a0*/  @!P1 IMAD.MOV.U32 R9, RZ, RZ, R4 ;  /* 0x000000ffff099224 */ /* 0x000fe200078e0004 */
[----:B------:R-:W-:Y:S01]  /*1a5b0*/  @!P1 LEA.HI.X R43, R8, R252, R10, 0x1, P2 ;  /* 0x000000fc082b9211 */ /* 0x000fe200010f0c0a */
[----:B------:R-:W-:Y:S01]  /*1a5c0*/  @!P1 IMAD.MOV.U32 R8, RZ, RZ, R3 ;  /* 0x000000ffff089224 */ /* 0x000fe200078e0003 */
[CC--:B------:R-:W-:Y:S01]  /*1a5d0*/  @!P1 LEA R6, P4, R190.reuse, R3.reuse, 0x6 ;  /* 0x00000003be069211 */ /* 0x0c0fe200078830ff */
[----:B------:R-:W-:Y:S01]  /*1a5e0*/  @!P1 IMAD.MOV.U32 R15, RZ, RZ, R4 ;  /* 0x000000ffff0f9224 */ /* 0x000fe200078e0004 */
[----:B------:R-:W-:Y:S01]  /*1a5f0*/  @!P1 MOV R14, R3 ;  /* 0x00000003000e9202 */ /* 0x000fe20000000f00 */
[C---:B------:R-:W-:Y:S01]  /*1a600*/  @!P1 IMAD.WIDE.U32 R10, R190.reuse, 0x30, R8 ;  /* 0x00000030be0a9825 */ /* 0x040fe200078e0008 */
[----:B------:R-:W-:-:S02]  /*1a610*/  @!P1 LEA.HI.X R13, R190, R4, R191, 0x6, P4 ;  /* 0x00000004be0d9211 */ /* 0x000fc400020f34bf */
[----:B------:R-:W-:Y:S01]  /*1a620*/  @!P1 LEA R40, P4, R6, R56, 0x1 ;  /* 0x0000003806289211 */ /* 0x000fe200078808ff */
[----:B------:R-:W-:Y:S02]  /*1a630*/  @!P1 IMAD R16, R191, 0x50, RZ ;  /* 0x00000050bf109824 */ /* 0x000fe400078e02ff */
[----:B------:R-:W-:Y:S01]  /*1a640*/  @!P1 IMAD.WIDE.U32 R8, R190, 0x50, R14 ;  /* 0x00000050be089825 */ /* 0x000fe200078e000e */
[----:B------:R-:W-:Y:S02]  /*1a650*/  @!P1 LEA.HI.X R41, R6, R252, R13, 0x1, P4 ;  /* 0x000000fc06299211 */ /* 0x000fe400020f0c0d */
[----:B------:R-:W-:Y:S01]  /*1a660*/  @!P1 LEA R12, P2, R190, R3, 0x7 ;  /* 0x00000003be0c9211 */ /* 0x000fe200078438ff */
[----:B------:R-:W-:Y:S01]  /*1a670*/  @!P1 IMAD.IADD R9, R9, 0x1, R16 ;  /* 0x0000000109099824 */ /* 0x000fe200078e0210 */
[----:B------:R-:W-:Y:S01]  /*1a680*/  @!P1 LEA R36, P4, R8, R56, 0x1 ;  /* 0x0000003808249211 */ /* 0x000fe200078808ff */
[----:B------:R-:W-:Y:S01]  /*1a690*/  @!P1 IMAD R17, R191, 0x30, RZ ;  /* 0x00000030bf119824 */ /* 0x000fe200078e02ff */
[----:B------:R-:W-:-:S02]  /*1a6a0*/  @!P1 LEA.HI.X R13, R190, R4, R191, 0x7, P2 ;  /* 0x00000004be0d9211 */ /* 0x000fc400010f3cbf */
[----:B------:R-:W-:Y:S01]  /*1a6b0*/  @!P1 LEA.HI.X R37, R8, R252, R9, 0x1, P4 ;  /* 0x000000fc08259211 */ /* 0x000fe200020f0c09 */
[----:B------:R-:W-:Y:S01]  /*1a6c0*/  @!P1 IMAD.IADD R6, R11, 0x1, R17 ;  /* 0x000000010b069824 */ /* 0x000fe200078e0211 */
[-C--:B------:R-:W-:Y:S01]  /*1a6d0*/  @!P1 LEA R34, P2, R12, R56.reuse, 0x1 ;  /* 0x000000380c229211 */ /* 0x080fe200078408ff */
[--C-:B------:R-:W-:Y:S01]  /*1a6e0*/  @!P1 IMAD.MOV.U32 R9, RZ, RZ, R4.reuse ;  /* 0x000000ffff099224 */ /* 0x100fe200078e0004 */
[-C--:B------:R-:W-:Y:S01]  /*1a6f0*/  @!P1 MOV R8, R3.reuse ;  /* 0x0000000300089202 */ /* 0x080fe20000000f00 */
[----:B------:R-:W-:Y:S01]  /*1a700*/  @!P1 IMAD.MOV.U32 R17, RZ, RZ, R4 ;  /* 0x000000ffff119224 */ /* 0x000fe200078e0004 */
[----:B------:R-:W-:Y:S02]  /*1a710*/  @!P1 LEA R38, P5, R10, R56, 0x1 ;  /* 0x000000380a269211 */ /* 0x000fe400078a08ff */
[----:B------:R-:W-:Y:S02]  /*1a720*/  @!P1 MOV R16, R3 ;  /* 0x0000000300109202 */ /* 0x000fe40000000f00 */
[-C--:B------:R-:W-:Y:S01]  /*1a730*/  @!P1 LEA.HI.X R35, R12, R252.reuse, R13, 0x1, P2 ;  /* 0x000000fc0c239211 */ /* 0x080fe200010f0c0d */
[----:B------:R-:W-:Y:S01]  /*1a740*/  @!P1 IMAD.WIDE.U32 R12, R190, 0x60, R8 ;  /* 0x00000060be0c9825 */ /* 0x000fe200078e0008 */
[----:B------:R-:W-:-:S02]  /*1a750*/  @!P1 LEA.HI.X R39, R10, R252, R6, 0x1, P5 ;  /* 0x000000fc0a279211 */ /* 0x000fc400028f0c06 */
[----:B------:R-:W-:Y:S01]  /*1a760*/  @!P1 LEA R14, P2, R3, R56, 0x1 ;  /* 0x00000038030e9211 */ /* 0x000fe200078408ff */
[----:B------:R-:W-:Y:S02]  /*1a770*/  @!P1 IMAD R19, R191, 0x90, RZ ;  /* 0x00000090bf139824 */ /* 0x000fe400078e02ff */
[----:B------:R-:W-:Y:S02]  /*1a780*/  @!P1 IMAD.MOV.U32 R10, RZ, RZ, R3 ;  /* 0x000000ffff0a9224 */ /* 0x000fe400078e0003 */
[----:B------:R-:W-:Y:S02]  /*1a790*/  @!P1 IMAD.MOV.U32 R11, RZ, RZ, R4 ;  /* 0x000000ffff0b9224 */ /* 0x000fe400078e0004 */
[----:B------:R-:W-:Y:S01]  /*1a7a0*/  @!P1 IMAD.WIDE.U32 R8, R190, 0x90, R16 ;  /* 0x00000090be089825 */ /* 0x000fe200078e0010 */
[----:B------:R-:W-:-:S03]  /*1a7b0*/  @!P1 LEA.HI.X R15, R3, R252, R4, 0x1, P2 ;  /* 0x000000fc030f9211 */ /* 0x000fc600010f0c04 */
[----:B------:R-:W-:Y:S01]  /*1a7c0*/  @!P1 IMAD R6, R191, 0x60, RZ ;  /* 0x00000060bf069824 */ /* 0x000fe200078e02ff */
[----:B------:R-:W-:Y:S01]  /*1a7d0*/  @!P1 IADD3 R9, R9, R19, RZ ;  /* 0x0000001309099210 */ /* 0x000fe20007ffe0ff */
[----:B------:R-:W-:Y:S01]  /*1a7e0*/  @!P1 IMAD R18, R191, 0x70, RZ ;  /* 0x00000070bf129824 */ /* 0x000fe200078e02ff */
[----:B------:R-:W-:Y:S01]  /*1a7f0*/  @!P1 LEA R28, P2, R8, R56, 0x1 ;  /* 0x00000038081c9211 */ /* 0x000fe200078408ff */
[----:B------:R-:W-:-:S04]  /*1a800*/  @!P1 IMAD.WIDE.U32 R10, R190, 0x70, R10 ;  /* 0x00000070be0a9825 */ /* 0x000fc800078e000a */
[----:B------:R-:W-:Y:S01]  /*1a810*/  @!P1 IMAD.IADD R13, R6, 0x1, R13 ;  /* 0x00000001060d9824 */ /* 0x000fe200078e020d */
[----:B------:R-:W-:Y:S01]  /*1a820*/  @!P1 LEA R30, P4, R10, R56, 0x1 ;  /* 0x000000380a1e9211 */ /* 0x000fe200078808ff */
[----:B------:R-:W-:Y:S01]  /*1a830*/  @!P1 IMAD.IADD R6, R11, 0x1, R18 ;  /* 0x000000010b069824 */ /* 0x000fe200078e0212 */
[-C--:B------:R-:W-:Y:S01]  /*1a840*/  @!P1 LEA.HI.X R29, R8, R252.reuse, R9, 0x1, P2 ;  /* 0x000000fc081d9211 */ /* 0x080fe200010f0c09 */
[----:B------:R-:W-:Y:S01]  /*1a850*/  @!P1 IMAD.MOV.U32 R8, RZ, RZ, R3 ;  /* 0x000000ffff089224 */ /* 0x000fe200078e0003 */
[----:B------:R1:W-:Y:S01]  /*1a860*/  @P1 STS.128 [R189+0x2000], RZ ;  /* 0x002000ffbd001388 */ /* 0x0003e20000000c00 */
[----:B------:R-:W-:Y:S01]  /*1a870*/  @!P1 IMAD.MOV.U32 R9, RZ, RZ, R4 ;  /* 0x000000ffff099224 */ /* 0x000fe200078e0004 */
[----:B------:R-:W-:Y:S02]  /*1a880*/  @!P1 LEA.HI.X R31, R10, R252, R6, 0x1, P4 ;  /* 0x000000fc0a1f9211 */ /* 0x000fe400020f0c06 */
[----:B------:R-:W-:Y:S01]  /*1a890*/  @!PT LDS RZ, [RZ] ;  /* 0x00000000fffff984 */ /* 0x000fe20000000800 */
[----:B------:R-:W-:Y:S01]  /*1a8a0*/  @!PT LDS RZ, [RZ] ;  /* 0x00000000fffff984 */ /* 0x000fe20000000800 */
[----:B------:R-:W-:Y:S01]  /*1a8b0*/  @!PT LDS RZ, [RZ] ;  /* 0x00000000fffff984 */ /* 0x000fe20000000800 */
[----:B------:R2:W-:Y:S01]  /*1a8c0*/  @!P1 LDGSTS.E.BYPASS.LTC128B.128 [R189+0x2000], desc[UR6][R14.64] ;  /* 0x020000000ebd9fae */ /* 0x0005e2000b901d46 */
[----:B------:R-:W-:Y:S01]  /*1a8d0*/  @!P1 IMAD R6, R191, 0xa0, RZ ;  /* 0x000000a0bf069824 */ /* 0x000fe200078e02ff */
[----:B------:R-:W-:Y:S01]  /*1a8e0*/  @!P1 LEA R32, P5, R12, R56, 0x1 ;  /* 0x000000380c209211 */ /* 0x000fe200078a08ff */
[----:B------:R-:W-:Y:S01]  /*1a8f0*/  @!P1 IMAD.WIDE.U32 R16, R190, 0xa0, R8 ;  /* 0x000000a0be109825 */ /* 0x000fe200078e0008 */
[----:B------:R1:W-:Y:S01]  /*1a900*/  @P1 STS.128 [R189+0x2800], RZ ;  /* 0x002800ffbd001388 */ /* 0x0003e20000000c00 */
[----:B------:R-:W-:-:S03]  /*1a910*/  @!P1 MOV R11, R4 ;  /* 0x00000004000b9202 */ /* 0x000fc60000000f00 */
[----:B------:R-:W-:Y:S01]  /*1a920*/  @!PT LDS RZ, [RZ] ;  /* 0x00000000fffff984 */ /* 0x000fe20000000800 */
[----:B------:R-:W-:Y:S01]  /*1a930*/  @!PT LDS RZ, [RZ] ;  /* 0x00000000fffff984 */ /* 0x000fe20000000800 */
[----:B------:R-:W-:Y:S01]  /*1a940*/  @!PT LDS RZ, [RZ] ;  /* 0x00000000fffff984 */ /* 0x000fe20000000800 */
[----:B------:R1:W-:Y:S01]  /*1a950*/  @!P1 LDGSTS.E.BYPASS.LTC128B.128 [R189+0x2800], desc[UR6][R44.64] ;  /* 0x028000002cbd9fae */ /* 0x0003e2000b901d46 */
[----:B------:R-:W-:-:S03]  /*1a960*/  @!P1 IMAD.MOV.U32 R10, RZ, RZ, R3 ;  /* 0x000000ffff0a9224 */ /* 0x000fc600078e0003 */
[----:B------:R1:W-:Y:S01]  /*1a970*/  @P1 STS.128 [R189+0x3000], RZ ;  /* 0x003000ffbd001388 */ /* 0x0003e20000000c00 */
[----:B------:R-:W-:-:S03]  /*1a980*/  @!P1 IMAD.IADD R6, R6, 0x1, R17 ;  /* 0x0000000106069824 */ /* 0x000fc600078e0211 */
[----:B------:R-:W-:Y:S01]  /*1a990*/  @!PT LDS RZ, [RZ] ;  /* 0x00000000fffff984 */ /* 0x000fe20000000800 */
[----:B------:R-:W-:Y:S01]  /*1a9a0*/  @!PT LDS RZ, [RZ] ;  /* 0x00000000fffff984 */ /* 0x000fe20000000800 */
[----:B------:R-:W-:Y:S01]  /*1a9b0*/  @!PT LDS RZ, [RZ] ;  /* 0x00000000fffff984 */ /* 0x000fe20000000800 */
[----:B------:R1:W-:Y:S01]  /*1a9c0*/  @!P1 LDGSTS.E.BYPASS.LTC128B.128 [R189+0x3000], desc[UR6][R42.64] ;  /* 0x030000002abd9fae */ /* 0x0003e2000b901d46 */
[----:B------:R-:W-:-:S03]  /*1a9d0*/  @!P1 LEA.HI.X R33, R12, R252, R13, 0x1, P5 ;  /* 0x000000fc0c219211 */ /* 0x000fc600028f0c0d */
[----:B------:R1:W-:Y:S01]  /*1a9e0*/  @P1 STS.128 [R189+0x3800], RZ ;  /* 0x003800ffbd001388 */ /* 0x0003e20000000c00 */
[----:B------:R-:W-:Y:S01]  /*1a9f0*/  @!P1 LEA R26, P2, R16, R56, 0x1 ;  /* 0x00000038101a9211 */ /* 0x000fe200078408ff */
[----:B------:R-:W-:Y:S02]  /*1aa00*/  @!P1 IMAD R24, R191, 0xb0, RZ ;  /* 0x000000b0bf189824 */ /* 0x000fe400078e02ff */
[----:B------:R-:W-:Y:S01]  /*1aa10*/  @!PT LDS RZ, [RZ] ;  /* 0x00000000fffff984 */ /* 0x000fe20000000800 */
[----:B------:R-:W-:Y:S01]  /*1aa20*/  @!PT LDS RZ, [RZ] ;  /* 0x00000000fffff984 */ /* 0x000fe20000000800 */
[----:B------:R-:W-:Y:S01]  /*1aa30*/  @!PT LDS RZ, [RZ] ;  /* 0x00000000fffff984 */ /* 0x000fe20000000800 */
[----:B------:R1:W-:Y:S01]  /*1aa40*/  @!P1 LDGSTS.E.BYPASS.LTC128B.128 [R189+0x3800], desc[UR6][R38.64] ;  /* 0x0380000026bd9fae */ /* 0x0003e2000b901d46 */
[----:B------:R-:W-:Y:S01]  /*1aa50*/  @!P1 IMAD.MOV.U32 R18, RZ, RZ, R3 ;  /* 0x000000ffff129224 */ /* 0x000fe200078e0003 */
[----:B------:R-:W-:Y:S01]  /*1aa60*/  @!P1 MOV R21, R4 ;  /* 0x0000000400159202 */ /* 0x000fe20000000f00 */
[----:B------:R-:W-:Y:S01]  /*1aa70*/  @!P1 IMAD.MOV.U32 R19, RZ, RZ, R4 ;  /* 0x000000ffff139224 */ /* 0x000fe200078e0004 */
[----:B------:R1:W-:Y:S01]  /*1aa80*/  @P1 STS.128 [R189+0x4000], RZ ;  /* 0x004000ffbd001388 */ /* 0x0003e20000000c00 */
[----:B--2---:R-:W-:-:S03]  /*1aa90*/  @!P1 IMAD.WIDE.U32 R14, R190, 0xb0, R10 ;  /* 0x000000b0be0e9825 */ /* 0x004fc600078e000a */
[----:B------:R-:W-:Y:S01]  /*1aaa0*/  @!PT LDS RZ, [RZ] ;  /* 0x00000000fffff984 */ /* 0x000fe20000000800 */
[----:B------:R-:W-:Y:S01]  /*1aab0*/  @!PT LDS RZ, [RZ] ;  /* 0x00000000fffff984 */ /* 0x000fe20000000800 */
[----:B------:R-:W-:Y:S01]  /*1aac0*/  @!PT LDS RZ, [RZ] ;  /* 0x00000000fffff984 */ /* 0x000fe20000000800 */
[----:B------:R1:W-:Y:S01]  /*1aad0*/  @!P1 LDGSTS.E.BYPASS.LTC128B.128 [R189+0x4000], desc[UR6][R40.64] ;  /* 0x0400000028bd9fae */ /* 0x0003e2000b901d46 */
[----:B------:R-:W-:Y:S01]  /*1aae0*/  @!P1 IMAD R25, R191, 0xc0, RZ ;  /* 0x000000c0bf199824 */ /* 0x000fe200078e02ff */
[----:B------:R-:W-:Y:S01]  /*1aaf0*/  @!P1 LEA.HI.X R27, R16, R252, R6, 0x1, P2 ;  /* 0x000000fc101b9211 */ /* 0x000fe200010f0c06 */
[----:B------:R-:W-:Y:S01]  /*1ab00*/  @!P1 IMAD.MOV.U32 R20, RZ, RZ, R3 ;  /* 0x000000ffff149224 */ /* 0x000fe200078e0003 */
[----:B------:R1:W-:Y:S01]  /*1ab10*/  @P1 STS.128 [R189+0x4800], RZ ;  /* 0x004800ffbd001388 */ /* 0x0003e20000000c00 */
[----:B------:R-:W-:-:S03]  /*1ab20*/  @!P1 IMAD.WIDE.U32 R12, R190, 0xc0, R8 ;  /* 0x000000c0be0c9825 */ /* 0x000fc600078e0008 */
[----:B------:R-:W-:Y:S01]  /*1ab30*/  @!PT LDS RZ, [RZ] ;  /* 0x00000000fffff984 */ /* 0x000fe20000000800 */
[----:B------:R-:W-:Y:S01]  /*1ab40*/  @!PT LDS RZ, [RZ] ;  /* 0x00000000fffff984 */ /* 0x000fe20000000800 */
[----:B------:R-:W-:Y:S01]  /*1ab50*/  @!PT LDS RZ, [RZ] ;  /* 0x00000000fffff984 */ /* 0x000fe20000000800 */
[----:B------:R1:W-:Y:S01]  /*1ab60*/  @!P1 LDGSTS.E.BYPASS.LTC128B.128 [R189+0x4800], desc[UR6][R36.64] ;  /* 0x0480000024bd9fae */ /* 0x0003e2000b901d46 */
[----:B------:R-:W-:Y:S02]  /*1ab70*/  @!P1 IMAD R46, R191, 0xd0, RZ ;  /* 0x000000d0bf2e9824 */ /* 0x000fe400078e02ff */
[----:B------:R-:W-:Y:S01]  /*1ab80*/  @!P1 IMAD.WIDE.U32 R10, R190, 0xd0, R18 ;  /* 0x000000d0be0a9825 */ /* 0x000fe200078e0012 */
[----:B------:R1:W-:Y:S03]  /*1ab90*/  @P1 STS.128 [R189+0x5000], RZ ;  /* 0x005000ffbd001388 */ /* 0x0003e60000000c00 */
[----:B------:R-:W-:Y:S01]  /*1aba0*/  @!P1 IMAD.IADD R6, R15, 0x1, R24 ;  /* 0x000000010f069824 */ /* 0x000fe200078e0218 */
[----:B------:R-:W-:Y:S01]  /*1abb0*/  @!PT LDS RZ, [RZ] ;  /* 0x00000000fffff984 */ /* 0x000fe20000000800 */
[----:B------:R-:W-:Y:S01]  /*1abc0*/  @!PT LDS RZ, [RZ] ;  /* 0x00000000fffff984 */ /* 0x000fe20000000800 */
[----:B------:R-:W-:Y:S01]  /*1abd0*/  @!PT LDS RZ, [RZ] ;  /* 0x00000000fffff984 */ /* 0x000fe20000000800 */
[----:B------:R1:W-:Y:S01]  /*1abe0*/  @!P1 LDGSTS.E.BYPASS.LTC128B.128 [R189+0x5000], desc[UR6][R32.64] ;  /* 0x0500000020bd9fae */ /* 0x0003e2000b901d46 */
[----:B------:R-:W-:Y:S01]  /*1abf0*/  @!P1 LEA R24, P6, R14, R56, 0x1 ;  /* 0x000000380e189211 */ /* 0x000fe200078c08ff */
[----:B------:R-:W-:-:S02]  /*1ac00*/  @!P1 IMAD R47, R191, 0xe0, RZ ;  /* 0x000000e0bf2f9824 */ /* 0x000fc400078e02ff */
[----:B------:R1:W-:Y:S01]  /*1ac10*/  @P1 STS.128 [R189+0x5800], RZ ;  /* 0x005800ffbd001388 */ /* 0x0003e20000000c00 */
[----:B------:R-:W-:Y:S01]  /*1ac20*/  @!P1 IMAD.WIDE.U32 R8, R190, 0xe0, R20 ;  /* 0x000000e0be089825 */ /* 0x000fe200078e0014 */
[----:B------:R-:W-:Y:S02]  /*1ac30*/  @!P1 LEA R20, P5, R12, R56, 0x1 ;  /* 0x000000380c149211 */ /* 0x000fe400078a08ff */
[----:B------:R-:W-:Y:S01]  /*1ac40*/  @!PT LDS RZ, [RZ] ;  /* 0x00000000fffff984 */ /* 0x000fe20000000800 */
[----:B------:R-:W-:Y:S01]  /*1ac50*/  @!PT LDS RZ, [RZ] ;  /* 0x00000000fffff984 */ /* 0x000fe20000000800 */
[----:B------:R-:W-:Y:S01]  /*1ac60*/  @!PT LDS RZ, [RZ] ;  /* 0x00000000fffff984 */ /* 0x000fe20000000800 */
[----:B------:R1:W-:Y:S01]  /*1ac70*/  @!P1 LDGSTS.E.BYPASS.LTC128B.128 [R189+0x5800], desc[UR6][R30.64] ;  /* 0x058000001ebd9fae */ /* 0x0003e2000b901d46 */
[----:B------:R-:W-:Y:S01]  /*1ac80*/  @!P1 IMAD.IADD R13, R25, 0x1, R13 ;  /* 0x00000001190d9824 */ /* 0x000fe200078e020d */
[----:B------:R-:W-:Y:S02]  /*1ac90*/  @!P1 IADD3 R11, R11, R46, RZ ;  /* 0x0000002e0b0b9210 */ /* 0x000fe40007ffe0ff */
[----:B------:R1:W-:Y:S01]  /*1aca0*/  @P1 STS.128 [R189+0x6000], RZ ;  /* 0x006000ffbd001388 */ /* 0x0003e20000000c00 */
[----:B------:R-:W-:Y:S01]  /*1acb0*/  @!P1 LEA R18, P4, R10, R56, 0x1 ;  /* 0x000000380a129211 */ /* 0x000fe200078808ff */
[----:B------:R-:W-:Y:S01]  /*1acc0*/  @!P1 IMAD.IADD R9, R47, 0x1, R9 ;  /* 0x000000012f099824 */ /* 0x000fe200078e0209 */
[----:B------:R-:W-:Y:S01]  /*1acd0*/  @!P1 LEA.HI.X R25, R14, R252, R6, 0x1, P6 ;  /* 0x000000fc0e199211 */ /* 0x000fe200030f0c06 */
[----:B------:R-:W-:Y:S01]  /*1ace0*/  @!PT LDS RZ, [RZ] ;  /* 0x00000000fffff984 */ /* 0x000fe20000000800 */
[----:B------:R-:W-:Y:S01]  /*1acf0*/  @!PT LDS RZ, [RZ] ;  /* 0x00000000fffff984 */ /* 0x000fe20000000800 */
[----:B------:R-:W-:Y:S01]  /*1ad00*/  @!PT LDS RZ, [RZ] ;  /* 0x00000000fffff984 */ /* 0x000fe20000000800 */
[----:B------:R1:W-:Y:S01]  /*1ad10*/  @!P1 LDGSTS.E.BYPASS.LTC128B.128 [R189+0x6000], desc[UR6][R34.64] ;  /* 0x0600000022bd9fae */ /* 0x0003e2000b901d46 */
[----:B------:R-:W-:-:S03]  /*1ad20*/  @!P1 LEA R16, P2, R8, R56, 0x1 ;  /* 0x0000003808109211 */ /* 0x000fc600078408ff */
[----:B------:R1:W-:Y:S01]  /*1ad30*/  @P1 STS.128 [R189+0x6800], RZ ;  /* 0x006800ffbd001388 */ /* 0x0003e20000000c00 */
[----:B------:R-:W-:-:S03]  /*1ad40*/  @!P1 LEA.HI.X R21, R12, R252, R13, 0x1, P5 ;  /* 0x000000fc0c159211 */ /* 0x000fc600028f0c0d */
[----:B------:R-:W-:Y:S01]  /*1ad50*/  @!PT LDS RZ, [RZ] ;  /* 0x00000000fffff984 */ /* 0x000fe20000000800 */
[----:B------:R-:W-:Y:S01]  /*1ad60*/  @!PT LDS RZ, [RZ] ;  /* 0x00000000fffff984 */ /* 0x000fe20000000800 */
[----:B------:R-:W-:Y:S01]  /*1ad70*/  @!PT LDS RZ, [RZ] ;  /* 0x00000000fffff984 */ /* 0x000fe20000000800 */
[----:B------:R1:W-:Y:S01]  /*1ad80*/  @!P1 LDGSTS.E.BYPASS.LTC128B.128 [R189+0x6800], desc[UR6][R28.64] ;  /* 0x068000001cbd9fae */ /* 0x0003e2000b901d46 */
[----:B------:R-:W-:-:S03]  /*1ad90*/  @!P1 LEA.HI.X R19, R10, R252, R11, 0x1, P4 ;  /* 0x000000fc0a139211 */ /* 0x000fc600020f0c0b */
        /* <DEDUP_REMOVED lines=39> */
.L_x_4535:
[----:B------:R-:W-:Y:S05]  /*1b010*/  BSYNC B0 ;  /* 0x0000000000007941 */ /* 0x000fea0003800000 */
.L_x_4534:
[C---:B------:R-:W-:Y:S01]  /*1b020*/  LEA R56, P1, R3.reuse, R56, 0x1 ;  /* 0x0000003803387211 */ /* 0x040fe200078208ff */
[----:B------:R-:W0:Y:S03]  /*1b030*/  LDGDEPBAR ;  /* 0x00000000000079af */ /* 0x000e260000000000 */
[----:B------:R-:W-:Y:S01]  /*1b040*/  LEA.HI.X R252, R3, R252, R4, 0x1, P1 ;  /* 0x000000fc03fc7211 */ /* 0x000fe200008f0c04 */
[----:B------:R3:W-:Y:S04]  /*1b050*/  STL [R1], R56 ;  /* 0x0000003801007387 */ /* 0x0007e80000100800 */
.L_x_4530:
[----:B------:R-:W-:Y:S05]  /*1b060*/  BSYNC B1 ;  /* 0x0000000000017941 */ /* 0x000fea0003800000 */
.L_x_4529:
[----:B------:R-:W-:-:S04]  /*1b070*/  FMNMX.FTZ R3, R51, R49, !PT ;  /* 0x0000003133037209 */ /* 0x000fc80007810000 */
[----:B------:R-:W-:-:S04]  /*1b080*/  FMNMX.FTZ R3, R53, R3, !PT ;  /* 0x0000000335037209 */ /* 0x000fc80007810000 */
[----:B------:R-:W-:Y:S02]  /*1b090*/  FMNMX.FTZ R4, R52, R3, !PT ;  /* 0x0000000334047209 */ /* 0x000fe40007810000 */
[----:B------:R-:W4:Y:S01]  /*1b0a0*/  LD.E R3, desc[UR6][R22.64+0xdc] ;  /* 0x0000dc0616037980 */ /* 0x000f22000c101900 */
        /* <DEDUP_REMOVED lines=134> */
[----:B------:R-:W5:Y:S01]  /*1b910*/  SHFL.BFLY PT, R8, R4, 0x1, 0x1f ;  /* 0x0c201f0004087f89 */ /* 0x000f6200000e0000 */
[----:B-1----:R-:W-:Y:S02]  /*1b920*/  FMNMX.FTZ R37, R37, R6, !PT ;  /* 0x0000000625257209 */ /* 0x002fe40007810000 */
[----:B-----5:R-:W-:-:S03]  /*1b930*/  FMNMX.FTZ R116, R4, R8, !PT ;  /* 0x0000000804747209 */ /* 0x020fc60007810000 */
[----:B------:R-:W1:Y:S01]  /*1b940*/  SHFL.BFLY PT, R8, R37, 0x1, 0x1f ;  /* 0x0c201f0025087f89 */ /* 0x000e6200000e0000 */
[----:B------:R-:W-:Y:S01]  /*1b950*/  FSETP.NEU.FTZ.AND P1, PT, R116, -INF , PT ;  /* 0xff8000007400780b */ /* 0x000fe20003f3d000 */
[----:B----4-:R-:W-:-:S05]  /*1b960*/  FMUL.FTZ R4, R3, R116 ;  /* 0x0000007403047220 */ /* 0x010fca0000410000 */
[----:B------:R-:W-:-:S05]  /*1b970*/  FSEL R4, R4, RZ, P1 ;  /* 0x000000ff04047208 */ /* 0x000fca0000800000 */
[----:B------:R-:W-:-:S04]  /*1b980*/  FFMA.FTZ R6, R51, R3, -R4 ;  /* 0x0000000333067223 */ /* 0x000fc80000010804 */
[----:B------:R4:W-:Y:S01]  /*1b990*/  MUFU.EX2 R243, R6 ;  /* 0x0000000600f37308 */ /* 0x0009e20000000800 */
[----:B-1----:R-:W-:-:S04]  /*1b9a0*/  FMNMX.FTZ R37, R37, R8, !PT ;  /* 0x0000000825257209 */ /* 0x002fc80007810000 */
[----:B------:R-:W-:Y:S01]  /*1b9b0*/  FSETP.NEU.FTZ.AND P1, PT, R37, -INF , PT ;  /* 0xff8000002500780b */ /* 0x000fe20003f3d000 */
[----:B------:R-:W-:Y:S01]  /*1b9c0*/  FMUL.FTZ R8, R3, R37 ;  /* 0x0000002503087220 */ /* 0x000fe20000410000 */
[----:B----4-:R-:W-:-:S04]  /*1b9d0*/  FFMA.FTZ R6, R49, R3, -R4 ;  /* 0x0000000331067223 */ /* 0x010fc80000010804 */
[----:B------:R1:W4:Y:S02]  /*1b9e0*/  MUFU.EX2 R242, R6 ;  /* 0x0000000600f27308 */ /* 0x0003240000000800 */
[----:B-1----:R-:W-:Y:S01]  /*1b9f0*/  FFMA.FTZ R6, R53, R3, -R4 ;  /* 0x0000000335067223 */ /* 0x002fe20000010804 */
[----:B----4-:R-:W-:-:S05]  /*1ba00*/  F2FP.F16.F32.PACK_AB R9, R242, R243 ;  /* 0x000000f3f209723e */ /* 0x010fca00000000ff */
        /* <DEDUP_REMOVED lines=20> */
[----:B------:R2:W-:Y:S02]  /*1bb50*/  MUFU.EX2 R216, R0 ;  /* 0x0000000000d87308 */ /* 0x0005e40000000800 */
[C---:B------:R-:W-:Y:S06]  /*1bb60*/  HMMA.16816.F32 R64, R8.reuse, R16, RZ ;  /* 0x000000100840723c */ /* 0x040fec00000018ff */
[C---:B---3--:R-:W-:Y:S06]  /*1bb70*/  HMMA.16816.F32 R56, R8.reuse, R18, RZ ;  /* 0x000000120838723c */ /* 0x048fec00000018ff */
[----:B------:R-:W-:Y:S01]  /*1bb80*/  HMMA.16816.F32 R16, R8, R12, RZ ;  /* 0x0000000c0810723c */ /* 0x000fe200000018ff */
[----:B--2---:R-:W-:-:S04]  /*1bb90*/  FFMA.FTZ R0, R73, R3, -R4 ;  /* 0x0000000349007223 */ /* 0x004fc80000010804 */
[----:B------:R2:W-:Y:S01]  /*1bba0*/  MUFU.EX2 R39, R0 ;  /* 0x0000000000277308 */ /* 0x0005e20000000800 */
[C---:B------:R-:W-:Y:S06]  /*1bbb0*/  HMMA.16816.F32 R40, R8.reuse, R24, RZ ;  /* 0x000000180828723c */ /* 0x040fec00000018ff */
[C---:B------:R-:W-:Y:S06]  /*1bbc0*/  HMMA.16816.F32 R28, R8.reuse, R26, RZ ;  /* 0x0000001a081c723c */ /* 0x040fec00000018ff */
[----:B------:R-:W-:Y:S01]  /*1bbd0*/  HMMA.16816.F32 R44, R8, R14, RZ ;  /* 0x0000000e082c723c */ /* 0x000fe200000018ff */
[----:B------:R-:W3:Y:S01]  /*1bbe0*/  LDSM.16.MT88.4 R12, [R180+0xa800] ;  /* 0x00a80000b40c783b */ /* 0x000ee20000004200 */
[----:B--2---:R-:W-:-:S04]  /*1bbf0*/  FFMA.FTZ R0, R83, R3, -R6 ;  /* 0x0000000353007223 */ /* 0x004fc80000010806 */
[C---:B------:R-:W-:Y:S01]  /*1bc00*/  HMMA.16816.F32 R60, R8.reuse, R32, RZ ;  /* 0x00000020083c723c */ /* 0x040fe200000018ff */
[----:B------:R2:W-:Y:S05]  /*1bc10*/  MUFU.EX2 R80, R0 ;  /* 0x0000000000507308 */ /* 0x0005ea0000000800 */
[----:B------:R-:W-:Y:S01]  /*1bc20*/  HMMA.16816.F32 R24, R8, R34, RZ ;  /* 0x000000220818723c */ /* 0x000fe200000018ff */
        /* <DEDUP_REMOVED lines=11> */
[----:B------:R-:W-:Y:S02]  /*1bce0*/  F2FP.F16.F32.PACK_AB R9, R216, R78 ;  /* 0x0000004ed809723e */ /* 0x000fe400000000ff */
[----:B--2---:R-:W-:Y:S01]  /*1bcf0*/  F2FP.F16.F32.PACK_AB R11, R91, R39 ;  /* 0x000000275b0b723e */ /* 0x004fe200000000ff */
[----:B------:R-:W-:-:S04]  /*1bd00*/  FFMA.FTZ R0, R111, R3, -R4 ;  /* 0x000000036f007223 */ /* 0x000fc80000010804 */
[----:B------:R2:W-:Y:S02]  /*1bd10*/  MUFU.EX2 R83, R0 ;  /* 0x0000000000537308 */ /* 0x0005e40000000800 */
[C---:B-1----:R-:W-:Y:S06]  /*1bd20*/  HMMA.16816.F32 R72, R8.reuse, R52, R64 ;  /* 0x000000340848723c */ /* 0x042fec0000001840 */
[C---:B------:R-:W-:Y:S06]  /*1bd30*/  HMMA.16816.F32 R64, R8.reuse, R54, R56 ;  /* 0x000000360840723c */ /* 0x040fec0000001838 */
[----:B------:R-:W-:Y:S01]  /*1bd40*/  HMMA.16816.F32 R52, R8, R48, R16 ;  /* 0x000000300834723c */ /* 0x000fe20000001810 */
[----:B------:R-:W1:Y:S01]  /*1bd50*/  LDSM.16.MT88.4 R16, [R181+0xa800] ;  /* 0x00a80000b510783b */ /* 0x000e620000004200 */
[----:B--2---:R-:W-:-:S04]  /*1bd60*/  FFMA.FTZ R0, R110, R3, -R4 ;  /* 0x000000036e007223 */ /* 0x004fc80000010804 */
[C---:B------:R-:W-:Y:S01]  /*1bd70*/  HMMA.16816.F32 R56, R8.reuse, R50, R44 ;  /* 0x000000320838723c */ /* 0x040fe2000000182c */
[----:B------:R2:W4:Y:S05]  /*1bd80*/  MUFU.EX2 R21, R0 ;  /* 0x0000000000157308 */ /* 0x00052a0000000800 */
[C---:B---3--:R-:W-:Y:S06]  /*1bd90*/  HMMA.16816.F32 R44, R8.reuse, R12, R40 ;  /* 0x0000000c082c723c */ /* 0x048fec0000001828 */
[----:B------:R-:W-:Y:S01]  /*1bda0*/  HMMA.16816.F32 R40, R8, R14, R28 ;  /* 0x0000000e0828723c */ /* 0x000fe2000000181c */
[----:B--2---:R-:W-:Y:S01]  /*1bdb0*/  FFMA.FTZ R0, R104, R3, -R4 ;  /* 0x0000000368007223 */ /* 0x004fe20000010804 */
[----:B------:R-:W-:-:S03]  /*1bdc0*/  MOV R104, R36 ;  /* 0x0000002400687202 */ /* 0x000fc60000000f00 */
[----:B------:R2:W-:Y:S01]  /*1bdd0*/  MUFU.EX2 R214, R0 ;  /* 0x0000000000d67308 */ /* 0x0005e20000000800 */
[----:B-1----:R-:W-:Y:S01]  /*1bde0*/  HMMA.16816.F32 R32, R8, R16, R60 ;  /* 0x000000100820723c */ /* 0x002fe2000000183c */
[----:B--2---:R-:W-:-:S05]  /*1bdf0*/  FFMA.FTZ R0, R112, R3, -R6 ;  /* 0x0000000370007223 */ /* 0x004fca0000010806 */
[----:B------:R-:W-:Y:S01]  /*1be00*/  HMMA.16816.F32 R28, R8, R18, R24 ;  /* 0x00000012081c723c */ /* 0x000fe20000001818 */
[----:B------:R-:W1:Y:S01]  /*1be10*/  LDSM.16.MT88.4 R16, [R139+0xb000] ;  /* 0x00b000008b10783b */ /* 0x000e620000004200 */
[----:B------:R2:W-:Y:S03]  /*1be20*/  MUFU.EX2 R82, R0 ;  /* 0x0000000000527308 */ /* 0x0005e60000000800 */
[----:B------:R-:W3:Y:S01]  /*1be30*/  LDSM.16.MT88.4 R24, [R182+0xb000] ;  /* 0x00b00000b618783b */ /* 0x000ee20000004200 */
[----:B--2---:R-:W-:Y:S01]  /*1be40*/  FFMA.FTZ R0, R113, R3, -R6 ;  /* 0x0000000371007223 */ /* 0x004fe20000010806 */
[----:B----4-:R-:W-:-:S03]  /*1be50*/  MOV R113, R21 ;  /* 0x0000001500717202 */ /* 0x010fc60000000f00 */
[----:B------:R2:W4:Y:S01]  /*1be60*/  MUFU.EX2 R12, R0 ;  /* 0x00000000000c7308 */ /* 0x0005220000000800 */
[----:B------:R-:W-:Y:S01]  /*1be70*/  F2FP.F16.F32.PACK_AB R9, R113, R83 ;  /* 0x000000537109723e */ /* 0x000fe200000000ff */
[-CC-:B--2---:R-:W-:Y:S01]  /*1be80*/  FFMA.FTZ R0, R117, R3.reuse, -R6.reuse ;  /* 0x0000000375007223 */ /* 0x184fe20000010806 */
[----:B----4-:R-:W-:Y:S02]  /*1be90*/  MOV R117, R12 ;  /* 0x0000000c00757202 */ /* 0x010fe40000000f00 */
[----:B------:R-:W2:Y:S03]  /*1bea0*/  LDSM.16.MT88.4 R12, [R180+0xb000] ;  /* 0x00b00000b40c783b */ /* 0x000ea60000004200 */
[----:B------:R4:W-:Y:S01]  /*1beb0*/  MUFU.EX2 R215, R0 ;  /* 0x0000000000d77308 */ /* 0x0009e20000000800 */
[----:B------:R-:W-:Y:S01]  /*1bec0*/  F2FP.F16.F32.PACK_AB R8, R117, R82 ;  /* 0x000000527508723e */ /* 0x000fe200000000ff */
[----:B----4-:R-:W-:-:S06]  /*1bed0*/  FFMA.FTZ R0, R115, R3, -R6 ;  /* 0x0000000373007223 */ /* 0x010fcc0000010806 */
[----:B------:R4:W5:Y:S02]  /*1bee0*/  MUFU.EX2 R21, R0 ;  /* 0x0000000000157308 */ /* 0x0009640000000800 */
[----:B----4-:R-:W-:Y:S01]  /*1bef0*/  FFMA.FTZ R0, R114, R3, -R4 ;  /* 0x0000000372007223 */ /* 0x010fe20000010804 */
[----:B-----5:R-:W-:-:S05]  /*1bf00*/  F2FP.F16.F32.PACK_AB R10, R21, R215 ;  /* 0x000000d7150a723e */ /* 0x020fca00000000ff */
[----:B------:R-:W4:Y:S02]  /*1bf10*/  MUFU.EX2 R111, R0 ;  /* 0x00000000006f7308 */ /* 0x000f240000000800 */
[----:B----4-:R-:W-:Y:S01]  /*1bf20*/  F2FP.F16.F32.PACK_AB R11, R111, R214 ;  /* 0x000000d66f0b723e */ /* 0x010fe200000000ff */
[----:B------:R-:W-:-:S05]  /*1bf30*/  FFMA.FTZ R0, R119, R3, -R4 ;  /* 0x0000000377007223 */ /* 0x000fca0000010804 */
[----:B------:R4:W-:Y:S01]  /*1bf40*/  MUFU.EX2 R110, R0 ;  /* 0x00000000006e7308 */ /* 0x0009e20000000800 */
[C---:B-1----:R-:W-:Y:S06]  /*1bf50*/  HMMA.16816.F32 R72, R8.reuse, R16, R72 ;  /* 0x000000100848723c */ /* 0x042fec0000001848 */
[C---:B------:R-:W-:Y:S01]  /*1bf60*/  HMMA.16816.F32 R60, R8.reuse, R18, R64 ;  /* 0x00000012083c723c */ /* 0x040fe20000001840 */
[----:B------:R-:W1:Y:S05]  /*1bf70*/  LDSM.16.MT88.4 R16, [R181+0xb000] ;  /* 0x00b00000b510783b */ /* 0x000e6a0000004200 */
[----:B---3--:R-:W-:Y:S01]  /*1bf80*/  HMMA.16816.F32 R48, R8, R24, R52 ;  /* 0x000000180830723c */ /* 0x008fe20000001834 */
[----:B------:R-:W-:Y:S01]  /*1bf90*/  MOV R67, R214 ;  /* 0x000000d600437202 */ /* 0x000fe20000000f00 */
[----:B----4-:R-:W-:-:S03]  /*1bfa0*/  FFMA.FTZ R0, R69, R3, -R4 ;  /* 0x0000000345007223 */ /* 0x010fc60000010804 */
[----:B------:R-:W-:Y:S01]  /*1bfb0*/  MOV R119, R67 ;  /* 0x0000004300777202 */ /* 0x000fe20000000f00 */
[C---:B------:R-:W-:Y:S01]  /*1bfc0*/  HMMA.16816.F32 R52, R8.reuse, R26, R56 ;  /* 0x0000001a0834723c */ /* 0x040fe20000001838 */
[----:B------:R3:W-:Y:S01]  /*1bfd0*/  MUFU.EX2 R217, R0 ;  /* 0x0000000000d97308 */ /* 0x0007e20000000800 */
[----:B------:R-:W-:Y:S04]  /*1bfe0*/  LDSM.16.MT88.4 R24, [R182+0xb800] ;  /* 0x00b80000b618783b */ /* 0x000fe80000004200 */
[C---:B--2---:R-:W-:Y:S06]  /*1bff0*/  HMMA.16816.F32 R44, R8.reuse, R12, R44 ;  /* 0x0000000c082c723c */ /* 0x044fec000000182c */
[----:B------:R-:W-:Y:S01]  /*1c000*/  HMMA.16816.F32 R40, R8, R14, R40 ;  /* 0x0000000e0828723c */ /* 0x000fe20000001828 */
[----:B------:R-:W-:Y:S01]  /*1c010*/  LDSM.16.MT88.4 R12, [R180+0xb800] ;  /* 0x00b80000b40c783b */ /* 0x000fe20000004200 */
[----:B---3--:R-:W-:-:S04]  /*1c020*/  FFMA.FTZ R0, R68, R3, -R4 ;  /* 0x0000000344007223 */ /* 0x008fc80000010804 */
[----:B------:R2:W-:Y:S01]  /*1c030*/  MUFU.EX2 R36, R0 ;  /* 0x0000000000247308 */ /* 0x0005e20000000800 */
[C---:B-1----:R-:W-:Y:S06]  /*1c040*/  HMMA.16816.F32 R32, R8.reuse, R16, R32 ;  /* 0x000000100820723c */ /* 0x042fec0000001820 */
[----:B------:R-:W-:Y:S01]  /*1c050*/  HMMA.16816.F32 R28, R8, R18, R28 ;  /* 0x00000012081c723c */ /* 0x000fe2000000181c */
[----:B------:R-:W1:Y:S01]  /*1c060*/  LDSM.16.MT88.4 R16, [R139+0xb800] ;  /* 0x00b800008b10783b */ /* 0x000e620000004200 */
[----:B--2---:R-:W-:Y:S01]  /*1c070*/  FFMA.FTZ R0, R120, R3, -R6 ;  /* 0x0000000378007223 */ /* 0x004fe20000010806 */
[----:B------:R-:W-:-:S03]  /*1c080*/  MOV R120, R215 ;  /* 0x000000d700787202 */ /* 0x000fc60000000f00 */
[----:B------:R2:W-:Y:S02]  /*1c090*/  MUFU.EX2 R247, R0 ;  /* 0x0000000000f77308 */ /* 0x0005e40000000800 */
[----:B--2---:R-:W-:Y:S01]  /*1c0a0*/  FFMA.FTZ R0, R121, R3, -R6 ;  /* 0x0000000379007223 */ /* 0x004fe20000010806 */
[----:B------:R-:W-:Y:S02]  /*1c0b0*/  MOV R121, R111 ;  /* 0x0000006f00797202 */ /* 0x000fe40000000f00 */
        /* <DEDUP_REMOVED lines=8> */
[----:B------:R2:W3:Y:S01]  /*1c140*/  MUFU.EX2 R114, R0 ;  /* 0x0000000000727308 */ /* 0x0004e20000000800 */
[----:B------:R-:W-:Y:S01]  /*1c150*/  F2FP.F16.F32.PACK_AB R9, R122, R110 ;  /* 0x0000006e7a09723e */ /* 0x000fe200000000ff */
        /* <DEDUP_REMOVED lines=173> */
[----:B------:R2:W-:Y:S01]  /*1cc30*/  MUFU.EX2 R141, R0 ;  /* 0x00000000008d7308 */ /* 0x0005e20000000800 */
[----:B------:R-:W-:Y:S01]  /*1cc40*/  MOV R110, R78 ;  /* 0x0000004e006e7202 */ /* 0x000fe20000000f00 */
        /* <DEDUP_REMOVED lines=44> */
[-C--:B------:R-:W-:Y:S01]  /*1cf10*/  FFMA.FTZ R0, R148, R3.reuse, -R4 ;  /* 0x0000000394007223 */ /* 0x080fe20000010804 */
[----:B------:R-:W-:Y:S02]  /*1cf20*/  MOV R148, R98 ;  /* 0x0000006200947202 */ /* 0x000fe40000000f00 */
[----:B------:R-:W-:Y:S02]  /*1cf30*/  MOV R98, R102 ;  /* 0x0000006600627202 */ /* 0x000fe40000000f00 */
        /* <DEDUP_REMOVED lines=58> */
[-CC-:B--2---:R-:W-:Y:S01]  /*1d2e0*/  FFMA.FTZ R0, R161, R3.reuse, -R4.reuse ;  /* 0x00000003a1007223 */ /* 0x184fe20000010804 */
        /* <DEDUP_REMOVED lines=30> */
[----:B--2---:R-:W-:-:S02]  /*1d4d0*/  FFMA.FTZ R0, R164, R3, -R4 ;  /* 0x00000003a4007223 */ /* 0x004fc40000010804 */
[----:B------:R-:W-:Y:S02]  /*1d4e0*/  LDSM.16.MT88.4 R164, [R139+0x11800] ;  /* 0x011800008ba4783b */ /* 0x000fe40000004200 */
        /* <DEDUP_REMOVED lines=10> */
[----:B-1----:R-:W-:Y:S01]  /*1d590*/  FFMA.FTZ R0, R169, R3, -R4 ;  /* 0x00000003a9007223 */ /* 0x002fe20000010804 */
[----:B---3--:R-:W-:-:S05]  /*1d5a0*/  F2FP.F16.F32.PACK_AB R15, R104, R106 ;  /* 0x0000006a680f723e */ /* 0x008fca00000000ff */
        /* <DEDUP_REMOVED lines=73> */
[----:B------:R-:W-:Y:S01]  /*1da40*/  HMMA.16816.F32 R48, R8, R44, R48 ;  /* 0x0000002c0830723c */ /* 0x000fe20000001830 */
[----:B------:R-:W-:Y:S01]  /*1da50*/  FADD.FTZ R16, R142, R0 ;  /* 0x000000008e107221 */ /* 0x000fe20000010000 */
[----:B------:R-:W-:Y:S01]  /*1da60*/  FFMA.FTZ R0, R196, R3, -R4 ;  /* 0x00000003c4007223 */ /* 0x000fe20000010804 */
[----:B------:R1:W-:Y:S01]  /*1da70*/  MUFU.EX2 R70, R12 ;  /* 0x0000000c00467308 */ /* 0x0003e20000000800 */
[----:B------:R-:W-:-:S02]  /*1da80*/  FADD.FTZ R13, R229, R13 ;  /* 0x0000000de50d7221 */ /* 0x000fc40000010000 */
[----:B---3--:R-:W-:Y:S01]  /*1da90*/  HMMA.16816.F32 R160, R8, R24, R32 ;  /* 0x0000001808a0723c */ /* 0x008fe20000001820 */
[----:B------:R-:W-:Y:S01]  /*1daa0*/  LDSM.16.MT88.4 R32, [R180+0x11000] ;  /* 0x01100000b420783b */ /* 0x000fe20000004200 */
[----:B------:R-:W-:-:S03]  /*1dab0*/  FADD.FTZ R13, R228, R13 ;  /* 0x0000000de40d7221 */ /* 0x000fc60000010000 */
        /* <DEDUP_REMOVED lines=18> */
[----:B------:R-:W-:-:S02]  /*1dbe0*/  FADD.FTZ R0, R157, R0 ;  /* 0x000000009d007221 */ /* 0x000fc40000010000 */
[----:B------:R-:W4:Y:S02]  /*1dbf0*/  LDSM.16.MT88.4 R156, [R182+0x11800] ;  /* 0x01180000b69c783b */ /* 0x000f240000004200 */
[----:B------:R-:W-:Y:S01]  /*1dc00*/  FADD.FTZ R0, R239, R0 ;  /* 0x00000000ef007221 */ /* 0x000fe20000010000 */
[----:B-1----:R-:W-:Y:S01]  /*1dc10*/  FFMA.FTZ R12, R202, R3, -R6 ;  /* 0x00000003ca0c7223 */ /* 0x002fe20000010806 */
[C---:B------:R-:W-:Y:S02]  /*1dc20*/  HMMA.16816.F32 R56, R8.reuse, R46, R56 ;  /* 0x0000002e0838723c */ /* 0x040fe40000001838 */
[----:B------:R-:W-:Y:S01]  /*1dc30*/  FADD.FTZ R0, R240, R0 ;  /* 0x00000000f0007221 */ /* 0x000fe20000010000 */
[----:B------:R1:W5:Y:S03]  /*1dc40*/  MUFU.EX2 R68, R12 ;  /* 0x0000000c00447308 */ /* 0x0003660000000800 */
[----:B------:R-:W-:Y:S01]  /*1dc50*/  FADD.FTZ R0, R244, R0 ;  /* 0x00000000f4007221 */ /* 0x000fe20000010000 */
[----:B------:R-:W-:Y:S03]  /*1dc60*/  HMMA.16816.F32 R52, R8, R54, R64 ;  /* 0x000000360834723c */ /* 0x000fe60000001840 */
[----:B------:R-:W-:-:S04]  /*1dc70*/  FADD.FTZ R0, R233, R0 ;  /* 0x00000000e9007221 */ /* 0x000fc80000010000 */
[----:B------:R-:W-:Y:S01]  /*1dc80*/  FADD.FTZ R0, R230, R0 ;  /* 0x00000000e6007221 */ /* 0x000fe20000010000 */
[----:B---3--:R-:W-:-:S03]  /*1dc90*/  F2FP.F16.F32.PACK_AB R9, R71, R72 ;  /* 0x000000484709723e */ /* 0x008fc600000000ff */
[----:B------:R-:W-:Y:S01]  /*1dca0*/  FADD.FTZ R0, R231, R0 ;  /* 0x00000000e7007221 */ /* 0x000fe20000010000 */
[----:B-1----:R-:W-:Y:S01]  /*1dcb0*/  FFMA.FTZ R12, R203, R3, -R6 ;  /* 0x00000003cb0c7223 */ /* 0x002fe20000010806 */
[----:B-----5:R-:W-:Y:S02]  /*1dcc0*/  F2FP.F16.F32.PACK_AB R8, R68, R69 ;  /* 0x000000454408723e */ /* 0x020fe400000000ff */
        /* <DEDUP_REMOVED lines=15> */
[C---:B------:R-:W-:Y:S06]  /*1ddc0*/  HMMA.16816.F32 R168, R8.reuse, R24, R80 ;  /* 0x0000001808a8723c */ /* 0x040fec0000001850 */
        /* <DEDUP_REMOVED lines=36> */
[----:B------:R1:W5:Y:S02]  /*1e010*/  MUFU.EX2 R15, R13 ;  /* 0x0000000d000f7308 */ /* 0x0003640000000800 */
[----:B-1----:R-:W-:Y:S01]  /*1e020*/  FFMA.FTZ R13, R211, R3, -R6 ;  /* 0x00000003d30d7223 */ /* 0x002fe20000010806 */
[----:B-----5:R-:W-:-:S05]  /*1e030*/  F2FP.F16.F32.PACK_AB R140, R15, R20 ;  /* 0x000000140f8c723e */ /* 0x020fca00000000ff */
        /* <DEDUP_REMOVED lines=9> */
[----:B------:R5:W4:Y:S01]  /*1e0d0*/  MUFU.EX2 R6, R3 ;  /* 0x0000000300067308 */ /* 0x000b220000000800 */
[----:B-1----:R-:W-:Y:S01]  /*1e0e0*/  F2FP.F16.F32.PACK_AB R142, R13, R14 ;  /* 0x0000000e0d8e723e */ /* 0x002fe200000000ff */
[----:B-----5:R-:W-:Y:S01]  /*1e0f0*/  FADD.FTZ R3, R123, R0 ;  /* 0x000000007b037221 */ /* 0x020fe20000010000 */
[----:B------:R-:W-:Y:S01]  /*1e100*/  FADD.FTZ R0, R125, R4 ;  /* 0x000000047d007221 */ /* 0x000fe20000010000 */
[----:B----4-:R-:W-:Y:S02]  /*1e110*/  F2FP.F16.F32.PACK_AB R143, R6, R21 ;  /* 0x00000015068f723e */ /* 0x010fe400000000ff */
        /* <DEDUP_REMOVED lines=128> */
.L_x_4538:
[----:B-1----:R-:W3:Y:S02]  /*1e920*/  LD.E R0, desc[UR6][R22.64+0x40] ;  /* 0x0000400616007980 */ /* 0x002ee4000c101900 */
[----:B---3--:R-:W-:-:S04]  /*1e930*/  LEA R0, -R0, RZ, 0x8 ;  /* 0x000000ff00007211 */ /* 0x008fc800078e41ff */
[----:B------:R-:W-:Y:S02]  /*1e940*/  SHF.R.S32.HI R3, RZ, 0x1f, R0 ;  /* 0x0000001fff037819 */ /* 0x000fe40000011400 */
.L_x_4539:
[----:B------:R-:W-:Y:S05]  /*1e950*/  BSYNC B0 ;  /* 0x0000000000007941 */ /* 0x000fea0003800000 */
.L_x_4537:
[----:B------:R-:W3:Y:S04]  /*1e960*/  LDL.LU R6, [R1+0x30] ;  /* 0x0000300001067983 */ /* 0x000ee80000300800 */
[----:B------:R-:W4:Y:S04]  /*1e970*/  LDL.LU R26, [R1+0x68] ;  /* 0x00006800011a7983 */ /* 0x000f280000300800 */
[----:B------:R-:W5:Y:S04]  /*1e980*/  LDL.LU R25, [R1+0x9c] ;  /* 0x00009c0001197983 */ /* 0x000f680000300800 */
[----:B------:R-:W2:Y:S04]  /*1e990*/  LDL.LU R24, [R1+0xcc] ;  /* 0x0000cc0001187983 */ /* 0x000ea80000300800 */
[----:B------:R-:W3:Y:S04]  /*1e9a0*/  LDL.LU R21, [R1+0xa8] ;  /* 0x0000a80001157983 */ /* 0x000ee80000300800 */
        /* <DEDUP_REMOVED lines=13> */
[----:B------:R-:W2:Y:S04]  /*1ea80*/  LDL R4, [R1+0x8] ;  /* 0x0000080001047983 */ /* 0x000ea80000100800 */
[----:B------:R-:W2:Y:S04]  /*1ea90*/  LDL R28, [R1+0x18] ;  /* 0x00001800011c7983 */ /* 0x000ea80000100800 */
[----:B------:R-:W2:Y:S01]  /*1eaa0*/  LDL R27, [R1+0x1c] ;  /* 0x00001c00011b7983 */ /* 0x000ea20000100800 */
[----:B------:R-:W-:-:S04]  /*1eab0*/  LEA R202, P3, R0, R248, 0x1 ;  /* 0x000000f800ca7211 */ /* 0x000fc800078608ff */
[----:B------:R-:W-:Y:S02]  /*1eac0*/  LEA.HI.X R203, R0, R249, R3, 0x1, P3 ;  /* 0x000000f900cb7211 */ /* 0x000fe400018f0c03 */
[----:B----4-:R-:W-:Y:S01]  /*1ead0*/  MOV R66, R26 ;  /* 0x0000001a00427202 */ /* 0x010fe20000000f00 */
[----:B-----5:R-:W-:Y:S01]  /*1eae0*/  IMAD.MOV.U32 R36, RZ, RZ, R25 ;  /* 0x000000ffff247224 */ /* 0x020fe200078e0019 */
[----:B---3--:R-:W-:Y:S01]  /*1eaf0*/  MOV R64, R21 ;  /* 0x0000001500407202 */ /* 0x008fe20000000f00 */
[----:B--2---:R-:W-:Y:S02]  /*1eb00*/  IMAD.MOV.U32 R63, RZ, RZ, R20 ;  /* 0x000000ffff3f7224 */ /* 0x004fe400078e0014 */
[----:B------:R-:W-:Y:S01]  /*1eb10*/  IMAD.MOV.U32 R62, RZ, RZ, R19 ;  /* 0x000000ffff3e7224 */ /* 0x000fe200078e0013 */
[----:B------:R-:W-:Y:S01]  /*1eb20*/  MOV R61, R18 ;  /* 0x00000012003d7202 */ /* 0x000fe20000000f00 */
[----:B------:R-:W-:Y:S02]  /*1eb30*/  IMAD.MOV.U32 R60, RZ, RZ, R17 ;  /* 0x000000ffff3c7224 */ /* 0x000fe400078e0011 */
[----:B------:R-:W-:Y:S01]  /*1eb40*/  IMAD.MOV.U32 R59, RZ, RZ, R16 ;  /* 0x000000ffff3b7224 */ /* 0x000fe200078e0010 */
[----:B------:R-:W-:Y:S01]  /*1eb50*/  ISETP.GE.AND P1, PT, R134, R4, PT ;  /* 0x000000048600720c */ /* 0x000fe20003f26270 */
[----:B------:R-:W-:Y:S01]  /*1eb60*/  IMAD.MOV.U32 R50, RZ, RZ, R8 ;  /* 0x000000ffff327224 */ /* 0x000fe200078e0008 */
[----:B------:R-:W-:Y:S01]  /*1eb70*/  MOV R51, R9 ;  /* 0x0000000900337202 */ /* 0x000fe20000000f00 */
[----:B------:R-:W-:-:S02]  /*1eb80*/  IMAD.MOV.U32 R67, RZ, RZ, R28 ;  /* 0x000000ffff437224 */ /* 0x000fc400078e001c */
[----:B------:R-:W-:-:S08]  /*1eb90*/  IMAD.MOV.U32 R54, RZ, RZ, R11 ;  /* 0x000000ffff367224 */ /* 0x000fd000078e000b */
[----:B------:R-:W-:Y:S01]  /*1eba0*/  @!P1 IADD3 R4, P2, R0, R201, RZ ;  /* 0x000000c900049210 */ /* 0x000fe20007f5e0ff */
[----:B------:R-:W-:Y:S01]  /*1ebb0*/  @!P1 IMAD.MOV.U32 R8, RZ, RZ, R0 ;  /* 0x000000ffff089224 */ /* 0x000fe200078e0000 */
[----:B------:R-:W-:Y:S01]  /*1ebc0*/  @!P1 MOV R9, R3 ;  /* 0x0000000300099202 */ /* 0x000fe20000000f00 */
[----:B------:R-:W-:Y:S02]  /*1ebd0*/  IMAD.MOV.U32 R52, RZ, RZ, R10 ;  /* 0x000000ffff347224 */ /* 0x000fe400078e000a */
[----:B------:R-:W-:Y:S01]  /*1ebe0*/  @!P1 IMAD.X R6, R3, 0x1, R6, P2 ;  /* 0x0000000103069824 */ /* 0x000fe200010e0606 */
[----:B------:R-:W-:Y:S01]  /*1ebf0*/  @!P1 LEA R48, P2, R4, R248, 0x1 ;  /* 0x000000f804309211 */ /* 0x000fe200078408ff */
[----:B------:R-:W-:Y:S01]  /*1ec00*/  @!P1 IMAD R11, R27, 0x30, RZ ;  /* 0x000000301b0b9824 */ /* 0x000fe200078e02ff */
[C---:B------:R-:W-:Y:S01]  /*1ec10*/  @!P1 LEA R10, P4, R67.reuse, R0, 0x5 ;  /* 0x00000000430a9211 */ /* 0x040fe200078828ff */
[----:B------:R-:W-:Y:S01]  /*1ec20*/  @!P1 IMAD.WIDE.U32 R8, R67, 0x30, R8 ;  /* 0x0000003043089825 */ /* 0x000fe200078e0008 */
[----:B------:R-:W-:-:S02]  /*1ec30*/  MOV R55, R12 ;  /* 0x0000000c00377202 */ /* 0x000fc40000000f00 */
[----:B------:R-:W-:Y:S01]  /*1ec40*/  @!P1 LEA.HI.X R49, R4, R249, R6, 0x1, P2 ;  /* 0x000000f904319211 */ /* 0x000fe200010f0c06 */
[----:B------:R-:W-:Y:S01]  /*1ec50*/  @!P1 IMAD.IADD R11, R9, 0x1, R11 ;  /* 0x00000001090b9824 */ /* 0x000fe200078e020b */
[C---:B------:R-:W-:Y:S02]  /*1ec60*/  @!P1 LEA R4, P3, R67.reuse, R0, 0x6 ;  /* 0x0000000043049211 */ /* 0x040fe400078630ff */
[CC--:B------:R-:W-:Y:S02]  /*1ec70*/  @!P1 LEA.HI.X R12, R67.reuse, R3.reuse, R27, 0x5, P4 ;  /* 0x00000003430c9211 */ /* 0x0c0fe400020f2c1b */
[----:B------:R-:W-:Y:S01]  /*1ec80*/  @!P1 LEA R44, P4, R8, R248, 0x1 ;  /* 0x000000f8082c9211 */ /* 0x000fe200078808ff */
[----:B------:R-:W-:Y:S01]  /*1ec90*/  IMAD.MOV.U32 R56, RZ, RZ, R13 ;  /* 0x000000ffff387224 */ /* 0x000fe200078e000d */
[C---:B------:R-:W-:Y:S02]  /*1eca0*/  @!P1 LEA.HI.X R13, R67.reuse, R3, R27, 0x6, P3 ;  /* 0x00000003430d9211 */ /* 0x040fe400018f341b */
[----:B------:R-:W-:-:S02]  /*1ecb0*/  @!P1 LEA R6, P2, R67, R0, 0x7 ;  /* 0x0000000043069211 */ /* 0x000fc400078438ff */
[-C--:B------:R-:W-:Y:S02]  /*1ecc0*/  @!P1 LEA R42, P3, R4, R248.reuse, 0x1 ;  /* 0x000000f8042a9211 */ /* 0x080fe400078608ff */
[----:B------:R-:W-:Y:S01]  /*1ecd0*/  @!P1 LEA.HI.X R45, R8, R249, R11, 0x1, P4 ;  /* 0x000000f9082d9211 */ /* 0x000fe200020f0c0b */
[----:B------:R-:W-:Y:S01]  /*1ece0*/  @!P1 IMAD.MOV.U32 R8, RZ, RZ, R0 ;  /* 0x000000ffff089224 */ /* 0x000fe200078e0000 */
[-C--:B------:R-:W-:Y:S02]  /*1ecf0*/  @!P1 MOV R9, R3.reuse ;  /* 0x0000000300099202 */ /* 0x080fe40000000f00 */
[----:B------:R-:W-:Y:S01]  /*1ed00*/  @!P1 LEA R46, P5, R10, R248, 0x1 ;  /* 0x000000f80a2e9211 */ /* 0x000fe200078a08ff */
[----:B------:R-:W-:Y:S01]  /*1ed10*/  IMAD.MOV.U32 R57, RZ, RZ, R14 ;  /* 0x000000ffff397224 */ /* 0x000fe200078e000e */
[C---:B------:R-:W-:Y:S01]  /*1ed20*/  @!P1 LEA.HI.X R14, R67.reuse, R3, R27, 0x7, P2 ;  /* 0x00000003430e9211 */ /* 0x040fe200010f3c1b */
[----:B------:R-:W-:Y:S01]  /*1ed30*/  @!P1 IMAD.WIDE.U32 R16, R67, 0x50, R8 ;  /* 0x0000005043109825 */ /* 0x000fe200078e0008 */
[----:B------:R-:W-:-:S02]  /*1ed40*/  @!P1 LEA.HI.X R43, R4, R249, R13, 0x1, P3 ;  /* 0x000000f9042b9211 */ /* 0x000fc400018f0c0d */
[----:B------:R-:W-:Y:S01]  /*1ed50*/  @!P1 LEA R40, P2, R6, R248, 0x1 ;  /* 0x000000f806289211 */ /* 0x000fe200078408ff */
[----:B------:R-:W-:Y:S01]  /*1ed60*/  @!P1 IMAD R4, R27, 0x50, RZ ;  /* 0x000000501b049824 */ /* 0x000fe200078e02ff */
[----:B------:R-:W-:Y:S01]  /*1ed70*/  @!P1 LEA.HI.X R47, R10, R249, R12, 0x1, P5 ;  /* 0x000000f90a2f9211 */ /* 0x000fe200028f0c0c */
[--C-:B------:R-:W-:Y:S01]  /*1ed80*/  @!P1 IMAD.MOV.U32 R10, RZ, RZ, R0.reuse ;  /* 0x000000ffff0a9224 */ /* 0x100fe200078e0000 */
[----:B------:R-:W-:Y:S01]  /*1ed90*/  @!P1 MOV R18, R0 ;  /* 0x0000000000129202 */ /* 0x000fe20000000f00 */
[--C-:B------:R-:W-:Y:S01]  /*1eda0*/  @!P1 IMAD.MOV.U32 R11, RZ, RZ, R3.reuse ;  /* 0x000000ffff0b9224 */ /* 0x100fe200078e0003 */
[----:B------:R-:W-:Y:S01]  /*1edb0*/  @!P1 MOV R21, R3 ;  /* 0x0000000300159202 */ /* 0x000fe20000000f00 */
[----:B------:R-:W-:Y:S02]  /*1edc0*/  @!P1 IMAD.MOV.U32 R19, RZ, RZ, R3 ;  /* 0x000000ffff139224 */ /* 0x000fe400078e0003 */
[----:B------:R-:W-:Y:S01]  /*1edd0*/  @!P1 IMAD.MOV.U32 R20, RZ, RZ, R0 ;  /* 0x000000ffff149224 */ /* 0x000fe200078e0000 */
[----:B------:R-:W-:Y:S01]  /*1ede0*/  MOV R58, R15 ;  /* 0x0000000f003a7202 */ /* 0x000fe20000000f00 */
[----:B------:R-:W-:Y:S01]  /*1edf0*/  @!P1 IMAD.IADD R4, R17, 0x1, R4 ;  /* 0x0000000111049824 */ /* 0x000fe200078e0204 */
[----:B------:R-:W-:Y:S01]  /*1ee00*/  @!P1 LEA.HI.X R41, R6, R249, R14, 0x1, P2 ;  /* 0x000000f906299211 */ /* 0x000fe200010f0c0e */
[----:B------:R-:W-:Y:S01]  /*1ee10*/  IMAD.MOV.U32 R65, RZ, RZ, R24 ;  /* 0x000000ffff417224 */ /* 0x000fe200078e0018 */
[----:B------:R-:W-:Y:S01]  /*1ee20*/  @!P1 LEA R38, P2, R16, R248, 0x1 ;  /* 0x000000f810269211 */ /* 0x000fe200078408ff */
[----:B------:R-:W-:-:S04]  /*1ee30*/  @!P1 IMAD.WIDE.U32 R14, R67, 0x60, R10 ;  /* 0x00000060430e9825 */ /* 0x000fc800078e000a */
[----:B------:R-:W-:Y:S01]  /*1ee40*/  @!P1 IMAD.WIDE.U32 R12, R67, 0x70, R8 ;  /* 0x00000070430c9825 */ /* 0x000fe200078e0008 */
[----:B------:R-:W-:-:S03]  /*1ee50*/  @!P1 LEA.HI.X R39, R16, R249, R4, 0x1, P2 ;  /* 0x000000f910279211 */ /* 0x000fc600010f0c04 */
[C---:B------:R-:W-:Y:S02]  /*1ee60*/  @!P1 IMAD R6, R27.reuse, 0x60, RZ ;  /* 0x000000601b069824 */ /* 0x040fe400078e02ff */
[C---:B------:R-:W-:Y:S02]  /*1ee70*/  @!P1 IMAD R24, R27.reuse, 0x70, RZ ;  /* 0x000000701b189824 */ /* 0x040fe400078e02ff */
[C---:B------:R-:W-:Y:S02]  /*1ee80*/  @!P1 IMAD R25, R27.reuse, 0x90, RZ ;  /* 0x000000901b199824 */ /* 0x040fe400078e02ff */
[----:B------:R-:W-:Y:S02]  /*1ee90*/  @!P1 IMAD R26, R27, 0xa0, RZ ;  /* 0x000000a01b1a9824 */ /* 0x000fe400078e02ff */
[----:B------:R-:W-:-:S04]  /*1eea0*/  @!P1 IMAD.WIDE.U32 R10, R67, 0x90, R18 ;  /* 0x00000090430a9825 */ /* 0x000fc800078e0012 */
[----:B------:R-:W-:Y:S01]  /*1eeb0*/  @!P1 IMAD.WIDE.U32 R8, R67, 0xa0, R20 ;  /* 0x000000a043089825 */ /* 0x000fe200078e0014 */
[-C--:B------:R-:W-:Y:S01]  /*1eec0*/  @!P1 LEA R34, P5, R14, R248.reuse, 0x1 ;  /* 0x000000f80e229211 */ /* 0x080fe200078a08ff */
[----:B------:R-:W-:Y:S01]  /*1eed0*/  @P1 STS.128 [R189+0xa000], RZ ;  /* 0x00a000ffbd001388 */ /* 0x000fe20000000c00 */
[----:B------:R-:W-:Y:S01]  /*1eee0*/  @!P1 LEA R32, P4, R12, R248, 0x1 ;  /* 0x000000f80c209211 */ /* 0x000fe200078808ff */
[----:B------:R-:W-:Y:S01]  /*1eef0*/  @!P1 IMAD.IADD R4, R6, 0x1, R15 ;  /* 0x0000000106049824 */ /* 0x000fe200078e020f */
[----:B------:R-:W-:Y:S01]  /*1ef00*/  @!P1 IADD3 R6, R13, R24, RZ ;  /* 0x000000180d069210 */ /* 0x000fe20007ffe0ff */
[----:B------:R-:W-:Y:S01]  /*1ef10*/  @!P1 IMAD.IADD R11, R11, 0x1, R25 ;  /* 0x000000010b0b9824 */ /* 0x000fe200078e0219 */
[-C--:B------:R-:W-:Y:S01]  /*1ef20*/  @!P1 LEA R30, P3, R10, R248.reuse, 0x1 ;  /* 0x000000f80a1e9211 */ /* 0x080fe200078608ff */
[----:B------:R-:W-:Y:S01]  /*1ef30*/  @!P1 IMAD.IADD R9, R26, 0x1, R9 ;  /* 0x000000011a099824 */ /* 0x000fe200078e0209 */
[----:B------:R-:W-:Y:S01]  /*1ef40*/  @!P1 LEA R28, P2, R8, R248, 0x1 ;  /* 0x000000f8081c9211 */ /* 0x000fe200078408ff */
[----:B------:R-:W-:Y:S01]  /*1ef50*/  @!PT LDS RZ, [RZ] ;  /* 0x00000000fffff984 */ /* 0x000fe20000000800 */
[----:B------:R-:W-:Y:S01]  /*1ef60*/  @!PT LDS RZ, [RZ] ;  /* 0x00000000fffff984 */ /* 0x000fe20000000800 */
[----:B------:R-:W-:Y:S01]  /*1ef70*/  @!PT LDS RZ, [RZ] ;  /* 0x00000000fffff984 */ /* 0x000fe20000000800 */
[----:B------:R-:W-:Y:S01]  /*1ef80*/  @!P1 LDGSTS.E.BYPASS.LTC128B.128 [R189+0xa000], desc[UR6][R202.64] ;  /* 0x0a000000cabd9fae */ /* 0x000fe2000b901d46 */
[-C--:B------:R-:W-:Y:S01]  /*1ef90*/  @!P1 MOV R16, R0.reuse ;  /* 0x0000000000109202 */ /* 0x080fe20000000f00 */
[----:B------:R-:W-:Y:S01]  /*1efa0*/  @!P1 IMAD.MOV.U32 R17, RZ, RZ, R3 ;  /* 0x000000ffff119224 */ /* 0x000fe200078e0003 */
[-C--:B------:R-:W-:Y:S01]  /*1efb0*/  @!P1 LEA.HI.X R35, R14, R249.reuse, R4, 0x1, P5 ;  /* 0x000000f90e239211 */ /* 0x080fe200028f0c04 */
        /* <DEDUP_REMOVED lines=13> */
[----:B------:R-:W-:Y:S01]  /*1f090*/  @!P1 IMAD R0, R27, 0xb0, RZ ;  /* 0x000000b01b009824 */ /* 0x000fe200078e02ff */
[----:B------:R-:W-:Y:S01]  /*1f0a0*/  @!P1 MOV R15, R3 ;  /* 0x00000003000f9202 */ /* 0x000fe20000000f00 */
[----:B------:R-:W-:Y:S01]  /*1f0b0*/  @!P1 IMAD.WIDE.U32 R16, R67, 0xb0, R16 ;  /* 0x000000b043109825 */ /* 0x000fe200078e0010 */
[----:B------:R-:W-:Y:S01]  /*1f0c0*/  @!PT LDS RZ, [RZ] ;  /* 0x00000000fffff984 */ /* 0x000fe20000000800 */
[----:B------:R-:W-:Y:S01]  /*1f0d0*/  @!PT LDS RZ, [RZ] ;  /* 0x00000000fffff984 */ /* 0x000fe20000000800 */
[----:B------:R-:W-:Y:S01]  /*1f0e0*/  @!PT LDS RZ, [RZ] ;  /* 0x00000000fffff984 */ /* 0x000fe20000000800 */
[----:B------:R-:W-:Y:S04]  /*1f0f0*/  @!P1 LDGSTS.E.BYPASS.LTC128B.128 [R189+0xb000], desc[UR6][R46.64] ;  /* 0x0b0000002ebd9fae */ /* 0x000fe8000b901d46 */
[----:B------:R-:W-:Y:S01]  /*1f100*/  @P1 STS.128 [R189+0xb800], RZ ;  /* 0x00b800ffbd001388 */ /* 0x000fe20000000c00 */
[----:B------:R-:W-:-:S03]  /*1f110*/  @!P1 IMAD.MOV.U32 R13, RZ, RZ, R3 ;  /* 0x000000ffff0d9224 */ /* 0x000fc600078e0003 */
[----:B------:R-:W-:Y:S01]  /*1f120*/  @!PT LDS RZ, [RZ] ;  /* 0x00000000fffff984 */ /* 0x000fe20000000800 */
[----:B------:R-:W-:Y:S01]  /*1f130*/  @!PT LDS RZ, [RZ] ;  /* 0x00000000fffff984 */ /* 0x000fe20000000800 */
[----:B------:R-:W-:Y:S01]  /*1f140*/  @!PT LDS RZ, [RZ] ;  /* 0x00000000fffff984 */ /* 0x000fe20000000800 */
[----:B------:R-:W-:Y:S01]  /*1f150*/  @!P1 LDGSTS.E.BYPASS.LTC128B.128 [R189+0xb800], desc[UR6][R44.64] ;  /* 0x0b8000002cbd9fae */ /* 0x000fe2000b901d46 */
[----:B------:R-:W-:Y:S01]  /*1f160*/  @!P1 IMAD.IADD R0, R17, 0x1, R0 ;  /* 0x0000000111009824 */ /* 0x000fe200078e0200 */
[----:B------:R-:W-:Y:S02]  /*1f170*/  @!P1 MOV R9, R3 ;  /* 0x0000000300099202 */ /* 0x000fe40000000f00 */
[----:B------:R-:W-:Y:S01]  /*1f180*/  @P1 STS.128 [R189+0xc000], RZ ;  /* 0x00c000ffbd001388 */ /* 0x000fe20000000c00 */
[----:B------:R-:W-:Y:S01]  /*1f190*/  @!P1 LEA R26, P2, R16, R248, 0x1 ;  /* 0x000000f8101a9211 */ /* 0x000fe200078408ff */
[----:B------:R-:W-:Y:S02]  /*1f1a0*/  @!P1 IMAD.MOV.U32 R11, RZ, RZ, R3 ;  /* 0x000000ffff0b9224 */ /* 0x000fe400078e0003 */
[----:B------:R-:W-:Y:S01]  /*1f1b0*/  @!PT LDS RZ, [RZ] ;  /* 0x00000000fffff984 */ /* 0x000fe20000000800 */
[----:B------:R-:W-:Y:S01]  /*1f1c0*/  @!PT LDS RZ, [RZ] ;  /* 0x00000000fffff984 */ /* 0x000fe20000000800 */
[----:B------:R-:W-:Y:S01]  /*1f1d0*/  @!PT LDS RZ, [RZ] ;  /* 0x00000000fffff984 */ /* 0x000fe20000000800 */
[----:B------:R-:W-:Y:S01]  /*1f1e0*/  @!P1 LDGSTS.E.BYPASS.LTC128B.128 [R189+0xc000], desc[UR6][R42.64] ;  /* 0x0c0000002abd9fae */ /* 0x000fe2000b901d46 */
[----:B------:R-:W-:Y:S02]  /*1f1f0*/  @!P1 IMAD R6, R27, 0xc0, RZ ;  /* 0x000000c01b069824 */ /* 0x000fe400078e02ff */
[----:B------:R-:W-:Y:S01]  /*1f200*/  @!P1 IMAD.WIDE.U32 R14, R67, 0xc0, R14 ;  /* 0x000000c0430e9825 */ /* 0x000fe200078e000e */
[----:B------:R-:W-:Y:S04]  /*1f210*/  @P1 STS.128 [R189+0xc800], RZ ;  /* 0x00c800ffbd001388 */ /* 0x000fe80000000c00 */
[----:B------:R-:W-:Y:S01]  /*1f220*/  @!PT LDS RZ, [RZ] ;  /* 0x00000000fffff984 */ /* 0x000fe20000000800 */
[----:B------:R-:W-:Y:S01]  /*1f230*/  @!PT LDS RZ, [RZ] ;  /* 0x00000000fffff984 */ /* 0x000fe20000000800 */
[----:B------:R-:W-:Y:S01]  /*1f240*/  @!PT LDS RZ, [RZ] ;  /* 0x00000000fffff984 */ /* 0x000fe20000000800 */
[----:B------:R-:W-:Y:S01]  /*1f250*/  @!P1 LDGSTS.E.BYPASS.LTC128B.128 [R189+0xc800], desc[UR6][R38.64] ;  /* 0x0c80000026bd9fae */ /* 0x000fe2000b901d46 */
[----:B------:R-:W-:-:S02]  /*1f260*/  @!P1 IMAD R3, R27, 0xd0, RZ ;  /* 0x000000d01b039824 */ /* 0x000fc400078e02ff */
        /* <DEDUP_REMOVED lines=19> */
[----:B------:R-:W-:Y:S01]  /*1f3a0*/  @!P1 IADD3 R3, R13, R3, RZ ;  /* 0x000000030d039210 */ /* 0x000fe20007ffe0ff */
[----:B------:R-:W-:Y:S01]  /*1f3b0*/  @!P1 IMAD.IADD R4, R4, 0x1, R11 ;  /* 0x0000000104049824 */ /* 0x000fe200078e020b */
[-C--:B------:R-:W-:Y:S01]  /*1f3c0*/  @!P1 LEA R20, P4, R12, R248.reuse, 0x1 ;  /* 0x000000f80c149211 */ /* 0x080fe200078808ff */
[----:B------:R-:W-:Y:S01]  /*1f3d0*/  @!PT LDS RZ, [RZ] ;  /* 0x00000000fffff984 */ /* 0x000fe20000000800 */
[----:B------:R-:W-:Y:S01]  /*1f3e0*/  @!PT LDS RZ, [RZ] ;  /* 0x00000000fffff984 */ /* 0x000fe20000000800 */
[----:B------:R-:W-:Y:S01]  /*1f3f0*/  @!PT LDS RZ, [RZ] ;  /* 0x00000000fffff984 */ /* 0x000fe20000000800 */
[----:B------:R-:W-:Y:S01]  /*1f400*/  @!P1 LDGSTS.E.BYPASS.LTC128B.128 [R189+0xe000], desc[UR6][R40.64] ;  /* 0x0e00000028bd9fae */ /* 0x000fe2000b901d46 */
[----:B------:R-:W-:Y:S01]  /*1f410*/  @!P1 IMAD.IADD R6, R9, 0x1, R18 ;  /* 0x0000000109069824 */ /* 0x000fe200078e0212 */
[----:B------:R-:W-:-:S02]  /*1f420*/  @!P1 LEA R18, P3, R10, R248, 0x1 ;  /* 0x000000f80a129211 */ /* 0x000fc400078608ff */
[----:B------:R-:W-:Y:S01]  /*1f430*/  @P1 STS.128 [R189+0xe800], RZ ;  /* 0x00e800ffbd001388 */ /* 0x000fe20000000c00 */
[----:B------:R-:W-:-:S03]  /*1f440*/  @!P1 LEA.HI.X R25, R14, R249, R0, 0x1, P5 ;  /* 0x000000f90e199211 */ /* 0x000fc600028f0c00 */
        /* <DEDUP_REMOVED lines=39> */
[----:B-1----:R-:W1:Y:S04]  /*1f6c0*/  LDSM.16.M88.4 R24, [R137+0x2800] ;  /* 0x002800008918783b */ /* 0x002e680000000200 */
[----:B------:R-:W3:Y:S04]  /*1f6d0*/  LDSM.16.M88.4 R28, [R137+0x2000] ;  /* 0x00200000891c783b */ /* 0x000ee80000000200 */
[----:B------:R-:W4:Y:S01]  /*1f6e0*/  LDSM.16.M88.4 R12, [R137+0x3000] ;  /* 0x00300000890c783b */ /* 0x000f220000000200 */
[----:B------:R-:W-:Y:S01]  /*1f6f0*/  MOV R90, R65 ;  /* 0x00000041005a7202 */ /* 0x000fe20000000f00 */
[----:B------:R-:W-:-:S02]  /*1f700*/  IMAD.MOV.U32 R133, RZ, RZ, R64 ;  /* 0x000000ffff857224 */ /* 0x000fc400078e0040 */
[----:B------:R-:W5:Y:S04]  /*1f710*/  LD.E R0, desc[UR6][R22.64+0x18c] ;  /* 0x00018c0616007980 */ /* 0x000f68000c101900 */
[----:B------:R-:W-:Y:S04]  /*1f720*/  LDSM.16.M88.4 R40, [R137+0x3800] ;  /* 0x003800008928783b */ /* 0x000fe80000000200 */
[----:B--2---:R-:W-:Y:S04]  /*1f730*/  LDSM.16.M88.4 R16, [R66] ;  /* 0x000000004210783b */ /* 0x004fe80000000200 */
[----:B------:R-:W2:Y:S01]  /*1f740*/  LDSM.16.M88.4 R64, [R88+0x2800] ;  /* 0x002800005840783b */ /* 0x000ea20000000200 */
[----:B------:R-:W-:Y:S01]  /*1f750*/  IMAD.MOV.U32 R248, RZ, RZ, R63 ;  /* 0x000000fffff87224 */ /* 0x000fe200078e003f */
[----:B------:R-:W-:Y:S01]  /*1f760*/  MOV R3, R62 ;  /* 0x0000003e00037202 */ /* 0x000fe20000000f00 */
[----:B------:R-:W-:Y:S01]  /*1f770*/  IMAD.MOV.U32 R4, RZ, RZ, R61 ;  /* 0x000000ffff047224 */ /* 0x000fe200078e003d */
[----:B------:R-:W-:Y:S01]  /*1f780*/  MOV R201, R53 ;  /* 0x0000003500c97202 */ /* 0x000fe20000000f00 */
[----:B------:R-:W-:Y:S01]  /*1f790*/  IMAD.MOV.U32 R244, RZ, RZ, R60 ;  /* 0x000000fffff47224 */ /* 0x000fe200078e003c */
[----:B------:R-:W2:Y:S01]  /*1f7a0*/  LDSM.16.M88.4 R80, [R137+0x4000] ;  /* 0x004000008950783b */ /* 0x000ea20000000200 */
[----:B------:R-:W-:-:S02]  /*1f7b0*/  IMAD.MOV.U32 R117, RZ, RZ, R55 ;  /* 0x000000ffff757224 */ /* 0x000fc400078e0037 */
[----:B------:R-:W-:Y:S01]  /*1f7c0*/  IMAD.MOV.U32 R247, RZ, RZ, R54 ;  /* 0x000000fffff77224 */ /* 0x000fe200078e0036 */
[----:B------:R-:W2:Y:S01]  /*1f7d0*/  LDSM.16.M88.4 R60, [R88+0x3000] ;  /* 0x00300000583c783b */ /* 0x000ea20000000200 */
[----:B------:R-:W-:-:S03]  /*1f7e0*/  IMAD.MOV.U32 R91, RZ, RZ, R52 ;  /* 0x000000ffff5b7224 */ /* 0x000fc600078e0034 */
[----:B------:R-:W2:Y:S01]  /*1f7f0*/  LDSM.16.M88.4 R76, [R137+0x4800] ;  /* 0x00480000894c783b */ /* 0x000ea20000000200 */
[C---:B-1----:R-:W-:Y:S03]  /*1f800*/  HMMA.16816.F32 R52, R8.reuse, R24, RZ ;  /* 0x000000180834723c */ /* 0x042fe600000018ff */
[----:B------:R-:W1:Y:S01]  /*1f810*/  LDSM.16.M88.4 R72, [R88+0x2000] ;  /* 0x002000005848783b */ /* 0x000e620000000200 */
[----:B------:R-:W-:Y:S01]  /*1f820*/  MOV R245, R59 ;  /* 0x0000003b00f57202 */ /* 0x000fe20000000f00 */
[----:B------:R-:W-:Y:S01]  /*1f830*/  IMAD.MOV.U32 R136, RZ, RZ, R58 ;  /* 0x000000ffff887224 */ /* 0x000fe200078e003a */
[----:B------:R-:W-:Y:S01]  /*1f840*/  MOV R246, R56 ;  /* 0x0000003800f67202 */ /* 0x000fe20000000f00 */
[----:B------:R-:W-:Y:S01]  /*1f850*/  IMAD.MOV.U32 R119, RZ, RZ, R57 ;  /* 0x000000ffff777224 */ /* 0x000fe200078e0039 */
[C---:B---3--:R-:W-:Y:S01]  /*1f860*/  HMMA.16816.F32 R68, R8.reuse, R30, RZ ;  /* 0x0000001e0844723c */ /* 0x048fe200000018ff */
[----:B------:R-:W-:Y:S01]  /*1f870*/  IMAD.MOV.U32 R89, RZ, RZ, R51 ;  /* 0x000000ffff597224 */ /* 0x000fe200078e0033 */
[----:B------:R-:W-:Y:S01]  /*1f880*/  MOV R39, R50 ;  /* 0x0000003200277202 */ /* 0x000fe20000000f00 */
[----:B------:R-:W-:Y:S03]  /*1f890*/  LDSM.16.M88.4 R96, [R137+0x5000] ;  /* 0x005000008960783b */ /* 0x000fe60000000200 */
[C---:B------:R-:W-:Y:S01]  /*1f8a0*/  HMMA.16816.F32 R56, R8.reuse, R28, RZ ;  /* 0x0000001c0838723c */ /* 0x040fe200000018ff */
[----:B------:R-:W3:Y:S04]  /*1f8b0*/  LDSM.16.M88.4 R48, [R88+0x3800] ;  /* 0x003800005830783b */ /* 0x000ee80000000200 */
[----:B------:R-:W3:Y:S01]  /*1f8c0*/  LDSM.16.M88.4 R84, [R88+0x4000] ;  /* 0x004000005854783b */ /* 0x000ee20000000200 */
[C---:B----4-:R-:W-:Y:S03]  /*1f8d0*/  HMMA.16816.F32 R32, R8.reuse, R12, RZ ;  /* 0x0000000c0820723c */ /* 0x050fe600000018ff */
[----:B------:R-:W4:Y:S03]  /*1f8e0*/  LDSM.16.M88.4 R92, [R88+0x4800] ;  /* 0x00480000585c783b */ /* 0x000f260000000200 */
[----:B------:R-:W-:Y:S01]  /*1f8f0*/  HMMA.16816.F32 R28, R8, R14, RZ ;  /* 0x0000000e081c723c */ /* 0x000fe200000018ff */
[----:B------:R-:W-:Y:S04]  /*1f900*/  LDSM.16.M88.4 R124, [R137+0x9800] ;  /* 0x00980000897c783b */ /* 0x000fe80000000200 */
[----:B------:R-:W-:Y:S01]  /*1f910*/  LDSM.16.M88.4 R112, [R88+0x6800] ;  /* 0x006800005870783b */ /* 0x000fe20000000200 */
[----:B--2---:R-:W-:Y:S03]  /*1f920*/  HMMA.16816.F32 R236, R16, R64, R52 ;  /* 0x0000004010ec723c */ /* 0x004fe60000001834 */
[----:B------:R-:W2:Y:S03]  /*1f930*/  LDSM.16.M88.4 R52, [R137+0x6800] ;  /* 0x006800008934783b */ /* 0x000ea60000000200 */
        /* <DEDUP_REMOVED lines=8> */
[----:B------:R-:W-:Y:S06]  /*1f9c0*/  HMMA.16816.F32 R40, R8, R80, RZ ;  /* 0x000000500828723c */ /* 0x000fec00000018ff */
[C---:B------:R-:W-:Y:S06]  /*1f9d0*/  HMMA.16816.F32 R228, R16.reuse, R60, R32 ;  /* 0x0000003c10e4723c */ /* 0x040fec0000001820 */
[----:B------:R-:W-:Y:S01]  /*1f9e0*/  HMMA.16816.F32 R220, R16, R62, R28 ;  /* 0x0000003e10dc723c */ /* 0x000fe2000000181c */
[----:B------:R-:W-:Y:S05]  /*1f9f0*/  LDSM.16.M88.4 R60, [R137+0x9000] ;  /* 0x00900000893c783b */ /* 0x000fea0000000200 */
[C---:B------:R-:W-:Y:S01]  /*1fa00*/  HMMA.16816.F32 R32, R8.reuse, R82, RZ ;  /* 0x000000520820723c */ /* 0x040fe200000018ff */
[----:B------:R-:W2:Y:S05]  /*1fa10*/  LDSM.16.M88.4 R80, [R88+0x5000] ;  /* 0x005000005850783b */ /* 0x000eaa0000000200 */
[----:B------:R-:W-:Y:S06]  /*1fa20*/  HMMA.16816.F32 R28, R8, R76, RZ ;  /* 0x0000004c081c723c */ /* 0x000fec00000018ff */
[C---:B-1----:R-:W-:Y:S01]  /*1fa30*/  HMMA.16816.F32 R212, R16.reuse, R72, R56 ;  /* 0x0000004810d4723c */ /* 0x042fe20000001838 */
[----:B------:R-:W1:Y:S05]  /*1fa40*/  LDSM.16.M88.4 R56, [R137+0x7000] ;  /* 0x007000008938783b */ /* 0x000e6a0000000200 */
[----:B---3--:R-:W-:Y:S06]  /*1fa50*/  HMMA.16816.F32 R208, R16, R50, R12 ;  /* 0x0000003210d0723c */ /* 0x008fec000000180c */
[----:B------:R-:W-:Y:S06]  /*1fa60*/  HMMA.16816.F32 R12, R8, R96, RZ ;  /* 0x00000060080c723c */ /* 0x000fec00000018ff */
[----:B------:R-:W-:Y:S01]  /*1fa70*/  HMMA.16816.F32 R216, R16, R48, R24 ;  /* 0x0000003010d8723c */ /* 0x000fe20000001818 */
[----:B------:R-:W-:Y:S05]  /*1fa80*/  LDSM.16.M88.4 R48, [R137+0x6000] ;  /* 0x006000008930783b */ /* 0x000fea0000000200 */
[----:B------:R-:W-:Y:S06]  /*1fa90*/  HMMA.16816.F32 R24, R8, R78, RZ ;  /* 0x0000004e0818723c */ /* 0x000fec00000018ff */
[C---:B------:R-:W-:Y:S01]  /*1faa0*/  HMMA.16816.F32 R224, R16.reuse, R84, R40 ;  /* 0x0000005410e0723c */ /* 0x040fe20000001828 */
[----:B------:R-:W3:Y:S05]  /*1fab0*/  LDSM.16.M88.4 R40, [R137+0x5800] ;  /* 0x005800008928783b */ /* 0x000eea0000000200 */
[----:B------:R-:W-:Y:S06]  /*1fac0*/  HMMA.16816.F32 R204, R16, R86, R32 ;  /* 0x0000005610cc723c */ /* 0x000fec0000001820 */
[----:B------:R-:W-:Y:S06]  /*1fad0*/  HMMA.16816.F32 R96, R8, R98, RZ ;  /* 0x000000620860723c */ /* 0x000fec00000018ff */
[C---:B------:R-:W-:Y:S01]  /*1fae0*/  HMMA.16816.F32 R240, R16.reuse, R74, R68 ;  /* 0x0000004a10f0723c */ /* 0x040fe20000001844 */
[----:B------:R-:W3:Y:S04]  /*1faf0*/  LDSM.16.M88.4 R72, [R137+0x7800] ;  /* 0x007800008948783b */ /* 0x000ee80000000200 */
[----:B------:R-:W3:Y:S01]  /*1fb00*/  LDSM.16.M88.4 R68, [R137+0x8000] ;  /* 0x008000008944783b */ /* 0x000ee20000000200 */
[----:B----4-:R-:W-:Y:S06]  /*1fb10*/  HMMA.16816.F32 R196, R16, R92, R28 ;  /* 0x0000005c10c4723c */ /* 0x010fec000000181c */
[----:B--2---:R-:W-:Y:S06]  /*1fb20*/  HMMA.16816.F32 R32, R8, R52, RZ ;  /* 0x000000340820723c */ /* 0x004fec00000018ff */
[----:B------:R-:W-:Y:S01]  /*1fb30*/  HMMA.16816.F32 R232, R16, R66, R44 ;  /* 0x0000004210e8723c */ /* 0x000fe2000000182c */
[----:B------:R-:W2:Y:S05]  /*1fb40*/  LDSM.16.M88.4 R64, [R137+0x8800] ;  /* 0x008800008940783b */ /* 0x000eaa0000000200 */
[----:B------:R-:W-:Y:S06]  /*1fb50*/  HMMA.16816.F32 R28, R8, R54, RZ ;  /* 0x00000036081c723c */ /* 0x000fec00000018ff */
[C---:B------:R-:W-:Y:S06]  /*1fb60*/  HMMA.16816.F32 R100, R16.reuse, R80, R12 ;  /* 0x000000501064723c */ /* 0x040fec000000180c */
[----:B------:R-:W-:Y:S06]  /*1fb70*/  HMMA.16816.F32 R192, R16, R94, R24 ;  /* 0x0000005e10c0723c */ /* 0x000fec0000001818 */
[C---:B-1----:R-:W-:Y:S06]  /*1fb80*/  HMMA.16816.F32 R24, R8.reuse, R56, RZ ;  /* 0x000000380818723c */ /* 0x042fec00000018ff */
[C---:B------:R-:W-:Y:S06]  /*1fb90*/  HMMA.16816.F32 R12, R8.reuse, R58, RZ ;  /* 0x0000003a080c723c */ /* 0x040fec00000018ff */
[C---:B------:R-:W-:Y:S06]  /*1fba0*/  HMMA.16816.F32 R56, R8.reuse, R124, RZ ;  /* 0x0000007c0838723c */ /* 0x040fec00000018ff */
[----:B------:R-:W-:Y:S06]  /*1fbb0*/  HMMA.16816.F32 R52, R8, R126, RZ ;  /* 0x0000007e0834723c */ /* 0x000fec00000018ff */
[C---:B------:R-:W-:Y:S06]  /*1fbc0*/  HMMA.16816.F32 R124, R16.reuse, R82, R96 ;  /* 0x00000052107c723c */ /* 0x040fec0000001860 */
[C---:B------:R-:W-:Y:S01]  /*1fbd0*/  HMMA.16816.F32 R96, R16.reuse, R112, R32 ;  /* 0x000000701060723c */ /* 0x040fe20000001820 */
[----:B------:R-:W-:Y:S01]  /*1fbe0*/  IMAD.MOV.U32 R20, RZ, RZ, R100 ;  /* 0x000000ffff147224 */ /* 0x000fe200078e0064 */
[----:B------:R-:W-:Y:S01]  /*1fbf0*/  MOV R21, R102 ;  /* 0x0000006600157202 */ /* 0x000fe20000000f00 */
[----:B------:R-:W-:Y:S01]  /*1fc00*/  IMAD.MOV.U32 R249, RZ, RZ, R101 ;  /* 0x000000fffff97224 */ /* 0x000fe200078e0065 */
[----:B------:R-:W-:Y:S02]  /*1fc10*/  LDSM.16.M88.4 R32, [R88+0x8000] ;  /* 0x008000005820783b */ /* 0x000fe40000000200 */
[----:B------:R-:W-:Y:S02]  /*1fc20*/  HMMA.16816.F32 R112, R16, R114, R28 ;  /* 0x000000721070723c */ /* 0x000fe4000000181c */
[----:B------:R-:W1:Y:S01]  /*1fc30*/  LDSM.16.M88.4 R28, [R88+0x8800] ;  /* 0x00880000581c783b */ /* 0x000e620000000200 */
[----:B------:R-:W-:-:S03]  /*1fc40*/  IMAD.MOV.U32 R6, RZ, RZ, R103 ;  /* 0x000000ffff067224 */ /* 0x000fc600078e0067 */
        /* <DEDUP_REMOVED lines=9> */
[----:B------:R-:W-:Y:S06]  /*1fce0*/  HMMA.16816.F32 R68, R8, R66, RZ ;  /* 0x000000420844723c */ /* 0x000fec00000018ff */
[C---:B------:R-:W-:Y:S01]  /*1fcf0*/  HMMA.16816.F32 R80, R16.reuse, R108, R24 ;  /* 0x0000006c1050723c */ /* 0x040fe20000001818 */
[----:B------:R-:W2:Y:S05]  /*1fd00*/  LDSM.16.M88.4 R24, [R88+0x9000] ;  /* 0x009000005818783b */ /* 0x000eaa0000000200 */
[C---:B------:R-:W-:Y:S06]  /*1fd10*/  HMMA.16816.F32 R84, R16.reuse, R128, R84 ;  /* 0x000000801054723c */ /* 0x040fec0000001854 */
[C---:B------:R-:W-:Y:S06]  /*1fd20*/  HMMA.16816.F32 R176, R16.reuse, R130, R76 ;  /* 0x0000008210b0723c */ /* 0x040fec000000184c */
[C---:B------:R-:W-:Y:S06]  /*1fd30*/  HMMA.16816.F32 R128, R16.reuse, R120, R44 ;  /* 0x000000781080723c */ /* 0x040fec000000182c */
[C---:B------:R-:W-:Y:S06]  /*1fd40*/  HMMA.16816.F32 R120, R16.reuse, R122, R40 ;  /* 0x0000007a1078723c */ /* 0x040fec0000001828 */
[C---:B-1----:R-:W-:Y:S06]  /*1fd50*/  HMMA.16816.F32 R40, R16.reuse, R28, R72 ;  /* 0x0000001c1028723c */ /* 0x042fec0000001848 */
[----:B------:R-:W-:Y:S06]  /*1fd60*/  HMMA.16816.F32 R28, R16, R30, R68 ;  /* 0x0000001e101c723c */ /* 0x000fec0000001844 */
[C---:B------:R-:W-:Y:S06]  /*1fd70*/  HMMA.16816.F32 R64, R8.reuse, R60, RZ ;  /* 0x0000003c0840723c */ /* 0x040fec00000018ff */
[----:B------:R-:W-:Y:S01]  /*1fd80*/  HMMA.16816.F32 R60, R8, R62, RZ ;  /* 0x0000003e083c723c */ /* 0x000fe200000018ff */
[----:B------:R-:W1:Y:S01]  /*1fd90*/  LDSM.16.M88.4 R8, [R88+0x9800] ;  /* 0x009800005808783b */ /* 0x000e620000000200 */
[----:B------:R-:W-:-:S10]  /*1fda0*/  IMAD.MOV.U32 R79, RZ, RZ, R20 ;  /* 0x000000ffff4f7224 */ /* 0x000fd400078e0014 */
[----:B------:R-:W-:Y:S01]  /*1fdb0*/  IMAD.MOV.U32 R72, RZ, RZ, R30 ;  /* 0x000000ffff487224 */ /* 0x000fe200078e001e */
[----:B------:R-:W-:Y:S01]  /*1fdc0*/  MOV R38, R31 ;  /* 0x0000001f00267202 */ /* 0x000fe20000000f00 */
[----:B------:R-:W-:Y:S02]  /*1fdd0*/  IMAD.MOV.U32 R71, RZ, RZ, R29 ;  /* 0x000000ffff477224 */ /* 0x000fe400078e001d */
[----:B------:R-:W-:Y:S02]  /*1fde0*/  IMAD.MOV.U32 R20, RZ, RZ, R28 ;  /* 0x000000ffff147224 */ /* 0x000fe400078e001c */
[C---:B--2---:R-:W-:Y:S06]  /*1fdf0*/  HMMA.16816.F32 R28, R16.reuse, R24, R64 ;  /* 0x00000018101c723c */ /* 0x044fec0000001840 */
[----:B------:R-:W-:Y:S01]  /*1fe00*/  HMMA.16816.F32 R24, R16, R26, R60 ;  /* 0x0000001a1018723c */ /* 0x000fe2000000183c */
[----:B------:R-:W-:Y:S01]  /*1fe10*/  IMAD.MOV.U32 R47, RZ, RZ, R244 ;  /* 0x000000ffff2f7224 */ /* 0x000fe200078e00f4 */
[----:B------:R-:W-:-:S04]  /*1fe20*/  MOV R46, R79 ;  /* 0x0000004f002e7202 */ /* 0x000fc80000000f00 */
[C---:B------:R-:W-:Y:S01]  /*1fe30*/  HMMA.16816.F32 R108, R16.reuse, R110, R12 ;  /* 0x0000006e106c723c */ /* 0x040fe2000000180c */
[----:B------:R2:W-:Y:S01]  /*1fe40*/  LDSM.16.M88.4 R12, [R2] ;  /* 0x00000000020c783b */ /* 0x0005e20000000200 */
[----:B------:R-:W-:Y:S01]  /*1fe50*/  IMAD.MOV.U32 R79, RZ, RZ, R3 ;  /* 0x000000ffff4f7224 */ /* 0x000fe200078e0003 */
[----:B------:R-:W-:Y:S01]  /*1fe60*/  MOV R78, R39 ;  /* 0x00000027004e7202 */ /* 0x000fe20000000f00 */
[----:B------:R-:W-:Y:S01]  /*1fe70*/  IMAD.MOV.U32 R39, RZ, RZ, R201 ;  /* 0x000000ffff277224 */ /* 0x000fe200078e00c9 */
[----:B------:R-:W-:Y:S01]  /*1fe80*/  MOV R76, R246 ;  /* 0x000000f6004c7202 */ /* 0x000fe20000000f00 */
[----:B------:R-:W-:Y:S02]  /*1fe90*/  IMAD.MOV.U32 R77, RZ, RZ, R247 ;  /* 0x000000ffff4d7224 */ /* 0x000fe400078e00f7 */
[----:B------:R-:W-:Y:S02]  /*1fea0*/  IMAD.MOV.U32 R201, RZ, RZ, R245 ;  /* 0x000000ffffc97224 */ /* 0x000fe400078e00f5 */
[----:B------:R-:W-:Y:S01]  /*1feb0*/  HMMA.16816.F32 R244, R16, R172, R48 ;  /* 0x000000ac10f4723c */ /* 0x000fe20000001830 */
[----:B------:R-:W3:Y:S07]  /*1fec0*/  LDSM.16.M88.4 R48, [R138] ;  /* 0x000000008a30783b */ /* 0x000eee0000000200 */
[----:B------:R-:W-:Y:S01]  /*1fed0*/  IMAD.MOV.U32 R69, RZ, RZ, R27 ;  /* 0x000000ffff457224 */ /* 0x000fe200078e001b */
[----:B------:R-:W-:Y:S01]  /*1fee0*/  MOV R3, R25 ;  /* 0x0000001900037202 */ /* 0x000fe20000000f00 */
[----:B------:R-:W-:Y:S01]  /*1fef0*/  IMAD.MOV.U32 R68, RZ, RZ, R26 ;  /* 0x000000ffff447224 */ /* 0x000fe200078e001a */
[----:B--2---:R-:W-:Y:S01]  /*1ff00*/  MOV R2, R42 ;  /* 0x0000002a00027202 */ /* 0x004fe20000000f00 */
[----:B------:R-:W-:-:S02]  /*1ff10*/  IMAD.MOV.U32 R42, RZ, RZ, R47 ;  /* 0x000000ffff2a7224 */ /* 0x000fc400078e002f */
[----:B------:R-:W-:Y:S02]  /*1ff20*/  IMAD.MOV.U32 R47, RZ, RZ, R249 ;  /* 0x000000ffff2f7224 */ /* 0x000fe400078e00f9 */
[----:B------:R-:W-:Y:S02]  /*1ff30*/  IMAD.MOV.U32 R249, RZ, RZ, R24 ;  /* 0x000000fffff97224 */ /* 0x000fe400078e0018 */
[C---:B-1----:R-:W-:Y:S06]  /*1ff40*/  HMMA.16816.F32 R24, R16.reuse, R8, R56 ;  /* 0x000000081018723c */ /* 0x042fec0000001838 */
        /* <DEDUP_REMOVED lines=22> */
[----:B------:R-:W-:Y:S02]  /*200b0*/  IMAD.MOV.U32 R61, RZ, RZ, R25 ;  /* 0x000000ffff3d7224 */ /* 0x000fe400078e0019 */
[----:B------:R-:W-:Y:S01]  /*200c0*/  IMAD.MOV.U32 R248, RZ, RZ, R27 ;  /* 0x000000fffff87224 */ /* 0x000fe200078e001b */
[C---:B------:R-:W-:Y:S01]  /*200d0*/  HMMA.16816.F32 R104, R16.reuse, R174, R104 ;  /* 0x000000ae1068723c */ /* 0x040fe20000001868 */
[----:B------:R-:W-:Y:S01]  /*200e0*/  IMAD.MOV.U32 R78, RZ, RZ, R4 ;  /* 0x000000ffff4e7224 */ /* 0x000fe200078e0004 */
[----:B------:R-:W-:Y:S01]  /*200f0*/  LDSM.16.M88.4 R24, [R40] ;  /* 0x000000002818783b */ /* 0x000fe20000000200 */
        /* <DEDUP_REMOVED lines=8> */
[----:B------:R1:W2:Y:S01]  /*20180*/  LDSM.16.M88.4 R28, [R88] ;  /* 0x00000000581c783b */ /* 0x0002a20000000200 */
[----:B------:R-:W-:Y:S01]  /*20190*/  IMAD.MOV.U32 R67, RZ, RZ, R2 ;  /* 0x000000ffff437224 */ /* 0x000fe200078e0002 */
[----:B------:R-:W-:Y:S01]  /*201a0*/  MOV R76, R21 ;  /* 0x00000015004c7202 */ /* 0x000fe20000000f00 */
[----:B------:R-:W-:Y:S01]  /*201b0*/  IMAD.MOV.U32 R133, RZ, RZ, R10 ;  /* 0x000000ffff857224 */ /* 0x000fe200078e000a */
[----:B------:R-:W-:Y:S01]  /*201c0*/  MOV R66, R119 ;  /* 0x0000007700427202 */ /* 0x000fe20000000f00 */
[----:B------:R-:W-:Y:S01]  /*201d0*/  HMMA.16816.F32 R100, R16, R34, R92 ;  /* 0x000000221064723c */ /* 0x000fe2000000185c */
[----:B------:R-:W-:Y:S01]  /*201e0*/  MOV R2, R9 ;  /* 0x0000000900027202 */ /* 0x000fe20000000f00 */
[----:B------:R-:W-:Y:S01]  /*201f0*/  IMAD.MOV.U32 R119, RZ, RZ, R11 ;  /* 0x000000ffff777224 */ /* 0x000fe200078e000b */
[----:B------:R-:W-:Y:S01]  /*20200*/  LDSM.16.M88.4 R16, [R42] ;  /* 0x000000002a10783b */ /* 0x000fe20000000200 */
[----:B------:R-:W-:-:S03]  /*20210*/  IMAD.MOV.U32 R21, RZ, RZ, R8 ;  /* 0x000000ffff157224 */ /* 0x000fc600078e0008 */
[----:B------:R-:W-:Y:S01]  /*20220*/  MOV R92, R41 ;  /* 0x00000029005c7202 */ /* 0x000fe20000000f00 */
[----:B------:R-:W-:Y:S01]  /*20230*/  IMAD.MOV.U32 R93, RZ, RZ, R43 ;  /* 0x000000ffff5d7224 */ /* 0x000fe200078e002b */
[----:B------:R-:W-:Y:S01]  /*20240*/  LDSM.16.M88.4 R8, [R186] ;  /* 0x00000000ba08783b */ /* 0x000fe20000000200 */
[----:B------:R-:W-:Y:S01]  /*20250*/  IMAD.MOV.U32 R94, RZ, RZ, R44 ;  /* 0x000000ffff5e7224 */ /* 0x000fe200078e002c */
[----:B------:R-:W-:Y:S02]  /*20260*/  MOV R95, R45 ;  /* 0x0000002d005f7202 */ /* 0x000fe40000000f00 */
[----:B------:R-:W4:Y:S04]  /*20270*/  LDSM.16.M88.4 R40, [R183] ;  /* 0x00000000b728783b */ /* 0x000f280000000200 */
[----:B------:R5:W-:Y:S01]  /*20280*/  LDSM.16.M88.4 R52, [R66] ;  /* 0x000000004234783b */ /* 0x000be20000000200 */
[----:B-1----:R-:W-:-:S03]  /*20290*/  IMAD.MOV.U32 R88, RZ, RZ, R46 ;  /* 0x000000ffff587224 */ /* 0x002fc600078e002e */
[----:B------:R-:W1:Y:S01]  /*202a0*/  LDSM.16.M88.4 R44, [R47] ;  /* 0x000000002f2c783b */ /* 0x000e620000000200 */
[C---:B---3--:R-:W-:Y:S07]  /*202b0*/  HMMA.16816.F32 R32, R12.reuse, R48, R212 ;  /* 0x000000300c20723c */ /* 0x048fee00000018d4 */
[----:B------:R-:W-:Y:S02]  /*202c0*/  IMAD.MOV.U32 R48, RZ, RZ, R67 ;  /* 0x000000ffff307224 */ /* 0x000fe400078e0043 */
[----:B------:R-:W-:Y:S01]  /*202d0*/  IMAD.MOV.U32 R214, RZ, RZ, R71 ;  /* 0x000000ffffd67224 */ /* 0x000fe200078e0047 */
[C---:B--2---:R-:W-:Y:S06]  /*202e0*/  HMMA.16816.F32 R56, R12.reuse, R28, R236 ;  /* 0x0000001c0c38723c */ /* 0x044fec00000018ec */
[----:B-----5:R-:W-:Y:S01]  /*202f0*/  HMMA.16816.F32 R64, R12, R24, R228 ;  /* 0x000000180c40723c */ /* 0x020fe200000018e4 */
[----:B------:R-:W-:Y:S01]  /*20300*/  MOV R237, R62 ;  /* 0x0000003e00ed7202 */ /* 0x000fe20000000f00 */
[----:B------:R-:W-:-:S02]  /*20310*/  IMAD.MOV.U32 R238, RZ, RZ, R61 ;  /* 0x000000ffffee7224 */ /* 0x000fc400078e003d */
[----:B------:R-:W-:-:S03]  /*20320*/  IMAD.MOV.U32 R236, RZ, RZ, R60 ;  /* 0x000000ffffec7224 */ /* 0x000fc600078e003c */
[----:B------:R-:W-:Y:S01]  /*20330*/  IMAD.MOV.U32 R24, RZ, RZ, R70 ;  /* 0x000000ffff187224 */ /* 0x000fe200078e0046 */
[----:B------:R-:W-:Y:S01]  /*20340*/  MOV R231, R68 ;  /* 0x0000004400e77202 */ /* 0x000fe20000000f00 */
[----:B------:R-:W-:Y:S02]  /*20350*/  IMAD.MOV.U32 R230, RZ, RZ, R69 ;  /* 0x000000ffffe67224 */ /* 0x000fe400078e0045 */
[C---:B------:R-:W-:Y:S01]  /*20360*/  HMMA.16816.F32 R68, R12.reuse, R26, R220 ;  /* 0x0000001a0c44723c */ /* 0x040fe200000018dc */
[----:B------:R-:W-:Y:S01]  /*20370*/  MOV R228, R77 ;  /* 0x0000004d00e47202 */ /* 0x000fe20000000f00 */
[----:B------:R-:W-:Y:S02]  /*20380*/  IMAD.MOV.U32 R229, RZ, RZ, R78 ;  /* 0x000000ffffe57224 */ /* 0x000fe400078e004e */
[----:B------:R-:W-:Y:S02]  /*20390*/  IMAD.MOV.U32 R239, RZ, RZ, R73 ;  /* 0x000000ffffef7224 */ /* 0x000fe400078e0049 */
[----:B------:R-:W-:Y:S01]  /*203a0*/  HMMA.16816.F32 R60, R12, R30, R232 ;  /* 0x0000001e0c3c723c */ /* 0x000fe200000018e8 */
[----:B------:R-:W-:Y:S01]  /*203b0*/  IMAD.MOV.U32 R221, RZ, RZ, R79 ;  /* 0x000000ffffdd7224 */ /* 0x000fe200078e004f */
[----:B------:R-:W-:Y:S01]  /*203c0*/  MOV R223, R90 ;  /* 0x0000005a00df7202 */ /* 0x000fe20000000f00 */
[----:B------:R-:W-:Y:S01]  /*203d0*/  IMAD.MOV.U32 R222, RZ, RZ, R91 ;  /* 0x000000ffffde7224 */ /* 0x000fe200078e005b */
[----:B------:R-:W-:Y:S01]  /*203e0*/  MOV R212, R75 ;  /* 0x0000004b00d47202 */ /* 0x000fe20000000f00 */
[----:B------:R-:W-:Y:S01]  /*203f0*/  IMAD.MOV.U32 R49, RZ, RZ, R92 ;  /* 0x000000ffff317224 */ /* 0x000fe200078e005c */
[----:B----4-:R-:W-:Y:S01]  /*20400*/  HMMA.16816.F32 R28, R8, R40, R32 ;  /* 0x00000028081c723c */ /* 0x010fe20000001820 */
[----:B------:R-:W-:Y:S01]  /*20410*/  MOV R232, R93 ;  /* 0x0000005d00e87202 */ /* 0x000fe20000000f00 */
[----:B------:R-:W-:Y:S01]  /*20420*/  IMAD.MOV.U32 R233, RZ, RZ, R94 ;  /* 0x000000ffffe97224 */ /* 0x000fe200078e005e */
[----:B------:R-:W-:Y:S01]  /*20430*/  MOV R235, R88 ;  /* 0x0000005800eb7202 */ /* 0x000fe20000000f00 */
[----:B------:R-:W-:Y:S01]  /*20440*/  IMAD.MOV.U32 R234, RZ, RZ, R95 ;  /* 0x000000ffffea7224 */ /* 0x000fe200078e005f */
[----:B------:R2:W3:Y:S01]  /*20450*/  LDSM.16.M88.4 R32, [R89] ;  /* 0x000000005920783b */ /* 0x0004e20000000200 */
[----:B------:R-:W-:Y:S01]  /*20460*/  IMAD.MOV.U32 R213, RZ, RZ, R74 ;  /* 0x000000ffffd57224 */ /* 0x000fe200078e004a */
[----:B------:R-:W-:Y:S01]  /*20470*/  MOV R215, R72 ;  /* 0x0000004800d77202 */ /* 0x000fe20000000f00 */
[----:B------:R-:W-:Y:S01]  /*20480*/  IMAD.MOV.U32 R25, RZ, RZ, R76 ;  /* 0x000000ffff197224 */ /* 0x000fe200078e004c */
[C---:B-1----:R-:W-:Y:S06]  /*20490*/  HMMA.16816.F32 R92, R12.reuse, R46, R204 ;  /* 0x0000002e0c5c723c */ /* 0x042fec00000018cc */
[C---:B------:R-:W-:Y:S06]  /*204a0*/  HMMA.16816.F32 R72, R12.reuse, R16, R216 ;  /* 0x000000100c48723c */ /* 0x040fec00000018d8 */
[----:B------:R-:W-:Y:S01]  /*204b0*/  HMMA.16816.F32 R76, R12, R18, R208 ;  /* 0x000000120c4c723c */ /* 0x000fe200000018d0 */
[----:B------:R-:W-:Y:S01]  /*204c0*/  IMAD.MOV.U32 R217, RZ, RZ, R228 ;  /* 0x000000ffffd97224 */ /* 0x000fe200078e00e4 */
[----:B------:R-:W-:Y:S01]  /*204d0*/  MOV R218, R229 ;  /* 0x000000e500da7202 */ /* 0x000fe20000000f00 */
[----:B------:R-:W-:Y:S01]  /*204e0*/  IMAD.MOV.U32 R228, RZ, RZ, R238 ;  /* 0x000000ffffe47224 */ /* 0x000fe200078e00ee */
[----:B------:R-:W-:-:S02]  /*204f0*/  MOV R229, R239 ;  /* 0x000000ef00e57202 */ /* 0x000fc40000000f00 */
[C---:B--2---:R-:W-:Y:S01]  /*20500*/  HMMA.16816.F32 R88, R12.reuse, R44, R224 ;  /* 0x0000002c0c58723c */ /* 0x044fe200000018e0 */
[----:B------:R1:W-:Y:S01]  /*20510*/  LDSM.16.M88.4 R44, [R221] ;  /* 0x00000000dd2c783b */ /* 0x0003e20000000200 */
[----:B------:R-:W-:Y:S02]  /*20520*/  IMAD.MOV.U32 R210, RZ, RZ, R223 ;  /* 0x000000ffffd27224 */ /* 0x000fe400078e00df */
[----:B------:R-:W-:Y:S02]  /*20530*/  IMAD.MOV.U32 R223, RZ, RZ, R237 ;  /* 0x000000ffffdf7224 */ /* 0x000fe400078e00ed */
[C---:B------:R-:W-:Y:S06]  /*20540*/  HMMA.16816.F32 R16, R12.reuse, R50, R240 ;  /* 0x000000320c10723c */ /* 0x040fec00000018f0 */
[----:B------:R-:W-:Y:S01]  /*20550*/  HMMA.16816.F32 R240, R12, R52, R196 ;  /* 0x000000340cf0723c */ /* 0x000fe200000018c4 */
[----:B-1----:R-:W-:Y:S01]  /*20560*/  IMAD.MOV.U32 R221, RZ, RZ, R222 ;  /* 0x000000ffffdd7224 */ /* 0x002fe200078e00de */
[----:B------:R-:W-:-:S04]  /*20570*/  MOV R222, R236 ;  /* 0x000000ec00de7202 */ /* 0x000fc80000000f00 */
[----:B------:R-:W-:Y:S01]  /*20580*/  HMMA.16816.F32 R236, R12, R54, R192 ;  /* 0x000000360cec723c */ /* 0x000fe200000018c0 */
[----:B------:R-:W1:Y:S01]  /*20590*/  LDSM.16.M88.4 R52, [R183+0x800] ;  /* 0x00080000b734783b */ /* 0x000e620000000200 */
[----:B------:R-:W-:Y:S01]  /*205a0*/  MOV R211, R24 ;  /* 0x0000001800d37202 */ /* 0x000fe20000000f00 */
[----:B------:R-:W-:Y:S02]  /*205b0*/  IMAD.MOV.U32 R216, RZ, RZ, R25 ;  /* 0x000000ffffd87224 */ /* 0x000fe400078e0019 */
[----:B------:R-:W-:Y:S01]  /*205c0*/  IMAD.MOV.U32 R220, RZ, RZ, R231 ;  /* 0x000000ffffdc7224 */ /* 0x000fe200078e00e7 */
[----:B------:R2:W4:Y:S01]  /*205d0*/  LDSM.16.M88.4 R24, [R201] ;  /* 0x00000000c918783b */ /* 0x0005220000000200 */
[----:B------:R-:W-:-:S05]  /*205e0*/  IMAD.MOV.U32 R231, RZ, RZ, R212 ;  /* 0x000000ffffe77224 */ /* 0x000fca00078e00d4 */
[----:B------:R-:W-:Y:S01]  /*205f0*/  HMMA.16816.F32 R16, R8, R42, R16 ;  /* 0x0000002a0810723c */ /* 0x000fe20000001810 */
[----:B------:R-:W-:Y:S02]  /*20600*/  IMAD.MOV.U32 R212, RZ, RZ, R2 ;  /* 0x000000ffffd47224 */ /* 0x000fe400078e0002 */
[----:B------:R-:W-:Y:S01]  /*20610*/  FMUL.FTZ R2, R28, R0 ;  /* 0x000000001c027220 */ /* 0x000fe20000410000 */
[----:B------:R-:W-:Y:S02]  /*20620*/  IMAD.MOV.U32 R219, RZ, RZ, R230 ;  /* 0x000000ffffdb7224 */ /* 0x000fe400078e00e6 */
[----:B------:R-:W-:Y:S01]  /*20630*/  IMAD.MOV.U32 R230, RZ, RZ, R48 ;  /* 0x000000ffffe67224 */ /* 0x000fe200078e0030 */
[----:B------:R-:W-:Y:S01]  /*20640*/  MOV R48, R213 ;  /* 0x000000d500307202 */ /* 0x000fe20000000f00 */
[----:B------:R-:W-:Y:S02]  /*20650*/  IMAD.MOV.U32 R213, RZ, RZ, R133 ;  /* 0x000000ffffd57224 */ /* 0x000fe400078e0085 */
[----:B------:R5:W-:Y:S01]  /*20660*/  MUFU.TANH R133, R2 ;  /* 0x0000000200857308 */ /* 0x000be20000002400 */
[----:B------:R-:W-:Y:S01]  /*20670*/  MOV R209, R210 ;  /* 0x000000d200d17202 */ /* 0x000fe20000000f00 */
[----:B------:R-:W-:-:S02]  /*20680*/  IMAD.MOV.U32 R210, RZ, RZ, R222 ;  /* 0x000000ffffd27224 */ /* 0x000fc400078e00de */
[----:B------:R-:W-:Y:S02]  /*20690*/  IMAD.MOV.U32 R222, RZ, RZ, R212 ;  /* 0x000000ffffde7224 */ /* 0x000fe400078e00d4 */
[----:B------:R-:W-:Y:S02]  /*206a0*/  IMAD.MOV.U32 R212, RZ, RZ, R119 ;  /* 0x000000ffffd47224 */ /* 0x000fe400078e0077 */
[----:B-----5:R-:W-:-:S04]  /*206b0*/  FMUL.FTZ R2, R29, R0 ;  /* 0x000000001d027220 */ /* 0x020fc80000410000 */
[----:B--2---:R2:W-:Y:S01]  /*206c0*/  MUFU.TANH R201, R2 ;  /* 0x0000000200c97308 */ /* 0x0045e20000002400 */
[C---:B---3--:R-:W-:Y:S06]  /*206d0*/  HMMA.16816.F32 R232, R12.reuse, R32, R232 ;  /* 0x000000200ce8723c */ /* 0x048fec00000018e8 */
[----:B------:R-:W-:Y:S01]  /*206e0*/  HMMA.16816.F32 R224, R12, R34, R124 ;  /* 0x000000220ce0723c */ /* 0x000fe2000000187c */
[----:B--2---:R-:W-:-:S05]  /*206f0*/  FMUL.FTZ R2, R30, R0 ;  /* 0x000000001e027220 */ /* 0x004fca0000410000 */
[----:B-1----:R-:W-:Y:S01]  /*20700*/  HMMA.16816.F32 R32, R8, R52, R56 ;  /* 0x000000340820723c */ /* 0x002fe20000001838 */
[----:B------:R-:W-:Y:S01]  /*20710*/  LDSM.16.M88.4 R56, [R183+0x1000] ;  /* 0x00100000b738783b */ /* 0x000fe20000000200 */
[----:B------:R1:W-:Y:S01]  /*20720*/  MUFU.TANH R119, R2 ;  /* 0x0000000200777308 */ /* 0x0003e20000002400 */
[----:B------:R-:W-:Y:S02]  /*20730*/  IMAD.MOV.U32 R205, RZ, RZ, R216 ;  /* 0x000000ffffcd7224 */ /* 0x000fe400078e00d8 */
[----:B------:R-:W-:Y:S01]  /*20740*/  IMAD.MOV.U32 R216, RZ, RZ, R223 ;  /* 0x000000ffffd87224 */ /* 0x000fe200078e00df */
[----:B------:R-:W-:Y:S01]  /*20750*/  MOV R223, R213 ;  /* 0x000000d500df7202 */ /* 0x000fe20000000f00 */
[----:B------:R-:W-:Y:S02]  /*20760*/  IMAD.MOV.U32 R213, RZ, RZ, R21 ;  /* 0x000000ffffd57224 */ /* 0x000fe400078e0015 */
[----:B-1----:R-:W-:Y:S02]  /*20770*/  FMUL.FTZ R2, R31, R0 ;  /* 0x000000001f027220 */ /* 0x002fe40000410000 */
[----:B------:R1:W2:Y:S01]  /*20780*/  LDSM.16.M88.4 R28, [R136] ;  /* 0x00000000881c783b */ /* 0x0002a20000000200 */
        /* <DEDUP_REMOVED lines=8> */
[----:B------:R-:W-:-:S02]  /*20810*/  IMAD.MOV.U32 R210, RZ, RZ, R20 ;  /* 0x000000ffffd27224 */ /* 0x000fc400078e0014 */
[----:B------:R-:W-:Y:S01]  /*20820*/  IMAD.MOV.U32 R219, RZ, RZ, R230 ;  /* 0x000000ffffdb7224 */ /* 0x000fe200078e00e6 */
[----:B-1----:R1:W-:Y:S01]  /*20830*/  MUFU.TANH R136, R2 ;  /* 0x0000000200887308 */ /* 0x0023e20000002400 */
[----:B------:R-:W-:Y:S01]  /*20840*/  IMAD.MOV.U32 R218, RZ, RZ, R229 ;  /* 0x000000ffffda7224 */ /* 0x000fe200078e00e5 */
[----:B------:R-:W-:Y:S01]  /*20850*/  MOV R125, R205 ;  /* 0x000000cd007d7202 */ /* 0x000fe20000000f00 */
[----:B------:R-:W-:Y:S01]  /*20860*/  IMAD.MOV.U32 R221, RZ, RZ, R48 ;  /* 0x000000ffffdd7224 */ /* 0x000fe200078e0030 */
[----:B------:R-:W-:Y:S01]  /*20870*/  HMMA.16816.F32 R228, R12, R44, R84 ;  /* 0x0000002c0ce4723c */ /* 0x000fe20000001854 */
[----:B------:R-:W3:Y:S01]  /*20880*/  LDSM.16.M88.4 R48, [R49] ;  /* 0x000000003130783b */ /* 0x000ee20000000200 */
[----:B-1----:R-:W-:-:S04]  /*20890*/  FMUL.FTZ R2, R16, R0 ;  /* 0x0000000010027220 */ /* 0x002fc80000410000 */
[----:B------:R1:W-:Y:S01]  /*208a0*/  MUFU.TANH R21, R2 ;  /* 0x0000000200157308 */ /* 0x0003e20000002400 */
        /* <DEDUP_REMOVED lines=8> */
[----:B-1----:R-:W-:-:S04]  /*20930*/  FMUL.FTZ R2, R17, R0 ;  /* 0x0000000011027220 */ /* 0x002fc80000410000 */
[----:B------:R1:W-:Y:S01]  /*20940*/  MUFU.TANH R20, R2 ;  /* 0x0000000200147308 */ /* 0x0003e20000002400 */
[----:B------:R-:W-:Y:S01]  /*20950*/  IMAD.MOV.U32 R193, RZ, RZ, R218 ;  /* 0x000000ffffc17224 */ /* 0x000fe200078e00da */
[----:B------:R-:W-:Y:S01]  /*20960*/  MOV R197, R222 ;  /* 0x000000de00c57202 */ /* 0x000fe20000000f00 */
[----:B------:R-:W-:Y:S01]  /*20970*/  IMAD.MOV.U32 R195, RZ, RZ, R220 ;  /* 0x000000ffffc37224 */ /* 0x000fe200078e00dc */
[----:B------:R-:W-:Y:S01]  /*20980*/  MOV R204, R213 ;  /* 0x000000d500cc7202 */ /* 0x000fe20000000f00 */
[----:B------:R-:W-:Y:S01]  /*20990*/  IMAD.MOV.U32 R196, RZ, RZ, R221 ;  /* 0x000000ffffc47224 */ /* 0x000fe200078e00dd */
[C---:B------:R-:W-:Y:S01]  /*209a0*/  HMMA.16816.F32 R216, R12.reuse, R46, R176 ;  /* 0x0000002e0cd8723c */ /* 0x040fe200000018b0 */
[----:B------:R-:W-:Y:S02]  /*209b0*/  IMAD.MOV.U32 R198, RZ, RZ, R223 ;  /* 0x000000ffffc67224 */ /* 0x000fe400078e00df */
[----:B------:R-:W-:Y:S02]  /*209c0*/  IMAD.MOV.U32 R199, RZ, RZ, R212 ;  /* 0x000000ffffc77224 */ /* 0x000fe400078e00d4 */
[----:B------:R-:W-:Y:S01]  /*209d0*/  IMAD.MOV.U32 R208, RZ, RZ, R215 ;  /* 0x000000ffffd07224 */ /* 0x000fe200078e00d7 */
[----:B----4-:R-:W-:Y:S01]  /*209e0*/  HMMA.16816.F32 R220, R12, R24, R128 ;  /* 0x000000180cdc723c */ /* 0x010fe20000001880 */
[----:B-1----:R-:W-:Y:S01]  /*209f0*/  FMUL.FTZ R2, R18, R0 ;  /* 0x0000000012027220 */ /* 0x002fe20000410000 */
[----:B------:R-:W-:-:S04]  /*20a00*/  IMAD.MOV.U32 R206, RZ, RZ, R40 ;  /* 0x000000ffffce7224 */ /* 0x000fc800078e0028 */
[----:B------:R-:W-:Y:S01]  /*20a10*/  HMMA.16816.F32 R212, R12, R26, R120 ;  /* 0x0000001a0cd4723c */ /* 0x000fe20000001878 */
[----:B------:R-:W1:Y:S01]  /*20a20*/  LDSM.16.M88.4 R40, [R41] ;  /* 0x000000002928783b */ /* 0x000e620000000200 */
[----:B------:R4:W5:Y:S01]  /*20a30*/  MUFU.TANH R38, R2 ;  /* 0x0000000200267308 */ /* 0x0009620000002400 */
[----:B------:R-:W-:Y:S01]  /*20a40*/  IMAD.MOV.U32 R178, RZ, RZ, R124 ;  /* 0x000000ffffb27224 */ /* 0x000fe200078e007c */
[----:B------:R-:W-:Y:S02]  /*20a50*/  MOV R124, R205 ;  /* 0x000000cd007c7202 */ /* 0x000fe40000000f00 */
[----:B------:R-:W-:Y:S01]  /*20a60*/  HMMA.16816.F32 R24, R8, R54, R60 ;  /* 0x000000360818723c */ /* 0x000fe2000000183c */
[----:B------:R-:W-:Y:S01]  /*20a70*/  MOV R205, R6 ;  /* 0x0000000600cd7202 */ /* 0x000fe20000000f00 */
[----:B------:R-:W-:Y:S01]  /*20a80*/  IMAD.MOV.U32 R16, RZ, RZ, R194 ;  /* 0x000000ffff107224 */ /* 0x000fe200078e00c2 */
[----:B------:R-:W-:Y:S01]  /*20a90*/  MOV R44, R195 ;  /* 0x000000c3002c7202 */ /* 0x000fe20000000f00 */
[----:B------:R-:W-:-:S02]  /*20aa0*/  IMAD.MOV.U32 R194, RZ, RZ, R4 ;  /* 0x000000ffffc27224 */ /* 0x000fc400078e0004 */
[----:B----4-:R-:W-:-:S04]  /*20ab0*/  FMUL.FTZ R2, R19, R0 ;  /* 0x0000000013027220 */ /* 0x010fc80000410000 */
[----:B------:R4:W-:Y:S01]  /*20ac0*/  MUFU.TANH R6, R2 ;  /* 0x0000000200067308 */ /* 0x0009e20000002400 */
[----:B------:R-:W-:Y:S01]  /*20ad0*/  MOV R45, R210 ;  /* 0x000000d2002d7202 */ /* 0x000fe20000000f00 */
[----:B------:R-:W-:Y:S02]  /*20ae0*/  IMAD.MOV.U32 R179, RZ, RZ, R125 ;  /* 0x000000ffffb37224 */ /* 0x000fe400078e007d */
[----:B------:R-:W-:Y:S02]  /*20af0*/  IMAD.MOV.U32 R195, RZ, RZ, R211 ;  /* 0x000000ffffc37224 */ /* 0x000fe400078e00d3 */
[----:B------:R-:W-:Y:S02]  /*20b00*/  IMAD.MOV.U32 R52, RZ, RZ, R193 ;  /* 0x000000ffff347224 */ /* 0x000fe400078e00c1 */
[----:B------:R-:W-:Y:S02]  /*20b10*/  IMAD.MOV.U32 R84, RZ, RZ, R204 ;  /* 0x000000ffff547224 */ /* 0x000fe400078e00cc */
[----:B----4-:R-:W-:-:S04]  /*20b20*/  FMUL.FTZ R2, R32, R0 ;  /* 0x0000000020027220 */ /* 0x010fc80000410000 */
[----:B------:R4:W-:Y:S01]  /*20b30*/  MUFU.TANH R4, R2 ;  /* 0x0000000200047308 */ /* 0x0009e20000002400 */
        /* <DEDUP_REMOVED lines=10> */
[----:B----4-:R-:W-:Y:S01]  /*20be0*/  FMUL.FTZ R2, R33, R0 ;  /* 0x0000000021027220 */ /* 0x010fe20000410000 */
[----:B------:R-:W-:-:S03]  /*20bf0*/  IMAD.MOV.U32 R53, RZ, RZ, R86 ;  /* 0x000000ffff357224 */ /* 0x000fc600078e0056 */
[----:B------:R4:W5:Y:S01]  /*20c00*/  MUFU.TANH R36, R2 ;  /* 0x0000000200247308 */ /* 0x0009620000002400 */
[----:B------:R-:W-:Y:S01]  /*20c10*/  MOV R125, R192 ;  /* 0x000000c0007d7202 */ /* 0x000fe20000000f00 */
[----:B------:R-:W-:Y:S01]  /*20c20*/  IMAD.MOV.U32 R179, RZ, RZ, R193 ;  /* 0x000000ffffb37224 */ /* 0x000fe200078e00c1 */
[----:B------:R-:W-:Y:S01]  /*20c30*/  MOV R86, R198 ;  /* 0x000000c600567202 */ /* 0x000fe20000000f00 */
[----:B------:R-:W-:Y:S01]  /*20c40*/  IMAD.MOV.U32 R85, RZ, RZ, R197 ;  /* 0x000000ffff557224 */ /* 0x000fe200078e00c5 */
[----:B------:R-:W-:Y:S01]  /*20c50*/  MOV R193, R3 ;  /* 0x0000000300c17202 */ /* 0x000fe20000000f00 */
[----:B------:R-:W-:Y:S02]  /*20c60*/  IMAD.MOV.U32 R87, RZ, RZ, R199 ;  /* 0x000000ffff577224 */ /* 0x000fe400078e00c7 */
[----:B------:R-:W-:Y:S01]  /*20c70*/  IMAD.MOV.U32 R192, RZ, RZ, R208 ;  /* 0x000000ffffc07224 */ /* 0x000fe200078e00d0 */
[----:B--2---:R-:W-:Y:S01]  /*20c80*/  HMMA.16816.F32 R196, R12, R30, R112 ;  /* 0x0000001e0cc4723c */ /* 0x004fe20000001870 */
[----:B------:R-:W-:Y:S01]  /*20c90*/  IMAD.MOV.U32 R130, RZ, RZ, R17 ;  /* 0x000000ffff827224 */ /* 0x000fe200078e0011 */
[----:B------:R-:W-:Y:S01]  /*20ca0*/  MOV R32, R45 ;  /* 0x0000002d00207202 */ /* 0x000fe20000000f00 */
[----:B----4-:R-:W-:-:S03]  /*20cb0*/  FMUL.FTZ R2, R34, R0 ;  /* 0x0000000022027220 */ /* 0x010fc60000410000 */
[----:B------:R-:W-:Y:S01]  /*20cc0*/  HMMA.16816.F32 R208, R12, R28, R96 ;  /* 0x0000001c0cd0723c */ /* 0x000fe20000001860 */
[----:B------:R-:W-:Y:S01]  /*20cd0*/  IMAD.MOV.U32 R113, RZ, RZ, R46 ;  /* 0x000000ffff717224 */ /* 0x000fe200078e002e */
[----:B------:R-:W-:Y:S01]  /*20ce0*/  MOV R114, R47 ;  /* 0x0000002f00727202 */ /* 0x000fe20000000f00 */
[----:B------:R2:W-:Y:S01]  /*20cf0*/  MUFU.TANH R3, R2 ;  /* 0x0000000200037308 */ /* 0x0005e20000002400 */
[----:B------:R4:W-:Y:S02]  /*20d00*/  LDSM.16.M88.4 R28, [R177] ;  /* 0x00000000b11c783b */ /* 0x0009e40000000200 */
[----:B------:R-:W-:Y:S01]  /*20d10*/  HMMA.16816.F32 R16, R8, R56, R64 ;  /* 0x000000380810723c */ /* 0x000fe20000001840 */
[----:B------:R-:W-:Y:S02]  /*20d20*/  IMAD.MOV.U32 R99, RZ, RZ, R44 ;  /* 0x000000ffff637224 */ /* 0x000fe400078e002c */
[----:B------:R-:W5:Y:S01]  /*20d30*/  LDSM.16.M88.4 R44, [R183+0x1800] ;  /* 0x00180000b72c783b */ /* 0x000f620000000200 */
[----:B--2---:R-:W-:-:S04]  /*20d40*/  FMUL.FTZ R2, R35, R0 ;  /* 0x0000000023027220 */ /* 0x004fc80000410000 */
[----:B------:R2:W-:Y:S01]  /*20d50*/  MUFU.TANH R63, R2 ;  /* 0x00000002003f7308 */ /* 0x0005e20000002400 */
[----:B------:R-:W-:Y:S02]  /*20d60*/  IMAD.MOV.U32 R131, RZ, RZ, R52 ;  /* 0x000000ffff837224 */ /* 0x000fe400078e0034 */
[----:B------:R-:W5:Y:S01]  /*20d70*/  LDSM.16.M88.4 R52, [R53] ;  /* 0x000000003534783b */ /* 0x000f620000000200 */
[----:B------:R-:W-:Y:S01]  /*20d80*/  IMAD.MOV.U32 R129, RZ, RZ, R178 ;  /* 0x000000ffff817224 */ /* 0x000fe200078e00b2 */
[----:B----4-:R-:W-:Y:S01]  /*20d90*/  MOV R177, R124 ;  /* 0x0000007c00b17202 */ /* 0x010fe20000000f00 */
[----:B------:R-:W-:Y:S01]  /*20da0*/  IMAD.MOV.U32 R178, RZ, RZ, R192 ;  /* 0x000000ffffb27224 */ /* 0x000fe200078e00c0 */
[----:B------:R-:W-:Y:S01]  /*20db0*/  MOV R192, R205 ;  /* 0x000000cd00c07202 */ /* 0x000fe20000000f00 */
[----:B------:R-:W-:Y:S02]  /*20dc0*/  IMAD.MOV.U32 R124, RZ, RZ, R204 ;  /* 0x000000ffff7c7224 */ /* 0x000fe400078e00cc */
[----:B--2---:R-:W-:-:S04]  /*20dd0*/  FMUL.FTZ R2, R24, R0 ;  /* 0x0000000018027220 */ /* 0x004fc80000410000 */
[----:B------:R2:W-:Y:S01]  /*20de0*/  MUFU.TANH R60, R2 ;  /* 0x00000002003c7308 */ /* 0x0005e20000002400 */
[----:B------:R-:W-:Y:S01]  /*20df0*/  IMAD.MOV.U32 R194, RZ, RZ, R206 ;  /* 0x000000ffffc27224 */ /* 0x000fe200078e00ce */
[----:B------:R-:W-:Y:S01]  /*20e00*/  MOV R34, R130 ;  /* 0x0000008200227202 */ /* 0x000fe20000000f00 */
[----:B------:R-:W-:Y:S02]  /*20e10*/  IMAD.MOV.U32 R195, RZ, RZ, R207 ;  /* 0x000000ffffc37224 */ /* 0x000fe400078e00cf */
[----:B------:R-:W-:Y:S01]  /*20e20*/  IMAD.MOV.U32 R112, RZ, RZ, R131 ;  /* 0x000000ffff707224 */ /* 0x000fe200078e0083 */
[----:B---3--:R-:W-:Y:S01]  /*20e30*/  HMMA.16816.F32 R204, R12, R48, R80 ;  /* 0x000000300ccc723c */ /* 0x008fe20000001850 */
[----:B------:R-:W-:Y:S02]  /*20e40*/  IMAD.MOV.U32 R33, RZ, RZ, R176 ;  /* 0x000000ffff217224 */ /* 0x000fe400078e00b0 */
[----:B------:R-:W-:Y:S02]  /*20e50*/  IMAD.MOV.U32 R62, RZ, RZ, R124 ;  /* 0x000000ffff3e7224 */ /* 0x000fe400078e007c */
[----:B--2---:R-:W-:-:S02]  /*20e60*/  FMUL.FTZ R2, R25, R0 ;  /* 0x0000000019027220 */ /* 0x004fc40000410000 */
[----:B------:R-:W-:Y:S02]  /*20e70*/  IMAD.MOV.U32 R83, RZ, RZ, R129 ;  /* 0x000000ffff537224 */ /* 0x000fe400078e0081 */
[----:B------:R2:W-:Y:S01]  /*20e80*/  MUFU.TANH R61, R2 ;  /* 0x00000002003d7308 */ /* 0x0005e20000002400 */
[----:B------:R-:W-:Y:S01]  /*20e90*/  MOV R129, R249 ;  /* 0x000000f900817202 */ /* 0x000fe20000000f00 */
[----:B------:R-:W-:Y:S01]  /*20ea0*/  IMAD.MOV.U32 R115, RZ, RZ, R128 ;  /* 0x000000ffff737224 */ /* 0x000fe200078e0080 */
[C---:B------:R-:W-:Y:S01]  /*20eb0*/  HMMA.16816.F32 R120, R12.reuse, R50, R108 ;  /* 0x000000320c78723c */ /* 0x040fe2000000186c */
[----:B------:R-:W-:Y:S01]  /*20ec0*/  IMAD.MOV.U32 R81, RZ, RZ, R112 ;  /* 0x000000ffff517224 */ /* 0x000fe200078e0070 */
[----:B------:R-:W-:Y:S01]  /*20ed0*/  MOV R97, R178 ;  /* 0x000000b200617202 */ /* 0x000fe20000000f00 */
[----:B------:R-:W-:Y:S01]  /*20ee0*/  IMAD.MOV.U32 R96, RZ, RZ, R177 ;  /* 0x000000ffff607224 */ /* 0x000fe200078e00b1 */
[----:B------:R-:W-:Y:S01]  /*20ef0*/  MOV R130, R193 ;  /* 0x000000c100827202 */ /* 0x000fe20000000f00 */
[----:B------:R-:W-:Y:S01]  /*20f00*/  IMAD.MOV.U32 R98, RZ, RZ, R179 ;  /* 0x000000ffff627224 */ /* 0x000fe200078e00b3 */
[----:B------:R-:W-:Y:S01]  /*20f10*/  MOV R112, R33 ;  /* 0x0000002100707202 */ /* 0x000fe20000000f00 */
[----:B------:R-:W-:Y:S01]  /*20f20*/  IMAD.MOV.U32 R128, RZ, RZ, R192 ;  /* 0x000000ffff807224 */ /* 0x000fe200078e00c0 */
[----:B-1----:R-:W-:Y:S01]  /*20f30*/  HMMA.16816.F32 R176, R12, R40, R244 ;  /* 0x000000280cb0723c */ /* 0x002fe200000018f4 */
[----:B------:R-:W-:-:S02]  /*20f40*/  IMAD.MOV.U32 R131, RZ, RZ, R194 ;  /* 0x000000ffff837224 */ /* 0x000fc400078e00c2 */
[----:B--2---:R-:W-:Y:S01]  /*20f50*/  FMUL.FTZ R2, R26, R0 ;  /* 0x000000001a027220 */ /* 0x004fe20000410000 */
[----:B------:R-:W-:Y:S02]  /*20f60*/  IMAD.MOV.U32 R124, RZ, RZ, R195 ;  /* 0x000000ffff7c7224 */ /* 0x000fe400078e00c3 */
[----:B------:R-:W-:Y:S01]  /*20f70*/  IMAD.MOV.U32 R80, RZ, RZ, R34 ;  /* 0x000000ffff507224 */ /* 0x000fe200078e0022 */
[----:B------:R1:W-:Y:S01]  /*20f80*/  MUFU.TANH R249, R2 ;  /* 0x0000000200f97308 */ /* 0x0003e20000002400 */
[----:B------:R-:W-:Y:S01]  /*20f90*/  IMAD.MOV.U32 R109, RZ, RZ, R32 ;  /* 0x000000ffff6d7224 */ /* 0x000fe200078e0020 */
[----:B------:R-:W-:Y:S01]  /*20fa0*/  HMMA.16816.F32 R192, R12, R42, R104 ;  /* 0x0000002a0cc0723c */ /* 0x000fe20000001868 */
[----:B------:R2:W3:Y:S01]  /*20fb0*/  LDSM.16.M88.4 R40, [R83] ;  /* 0x000000005328783b */ /* 0x0004e20000000200 */
[----:B------:R-:W-:-:S04]  /*20fc0*/  MOV R110, R62 ;  /* 0x0000003e006e7202 */ /* 0x000fc80000000f00 */
[----:B------:R-:W-:Y:S01]  /*20fd0*/  HMMA.16816.F32 R32, R8, R58, R68 ;  /* 0x0000003a0820723c */ /* 0x000fe20000001844 */
[----:B------:R-:W-:Y:S02]  /*20fe0*/  IMAD.MOV.U32 R108, RZ, RZ, R99 ;  /* 0x000000ffff6c7224 */ /* 0x000fe400078e0063 */
[----:B-1----:R-:W-:Y:S01]  /*20ff0*/  FMUL.FTZ R2, R27, R0 ;  /* 0x000000001b027220 */ /* 0x002fe20000410000 */
[----:B------:R-:W-:Y:S01]  /*21000*/  MOV R99, R248 ;  /* 0x000000f800637202 */ /* 0x000fe20000000f00 */
[----:B------:R-:W1:Y:S02]  /*21010*/  LDSM.16.M88.4 R24, [R183+0x2000] ;  /* 0x00200000b718783b */ /* 0x000e640000000200 */
[----:B------:R4:W-:Y:S02]  /*21020*/  MUFU.TANH R62, R2 ;  /* 0x00000002003e7308 */ /* 0x0009e40000002400 */
[----:B----4-:R-:W-:-:S06]  /*21030*/  FMUL.FTZ R2, R16, R0 ;  /* 0x0000000010027220 */ /* 0x010fcc0000410000 */
[----:B------:R4:W-:Y:S01]  /*21040*/  MUFU.TANH R248, R2 ;  /* 0x0000000200f87308 */ /* 0x0009e20000002400 */
[----:B------:R-:W-:Y:S01]  /*21050*/  MOV R82, R113 ;  /* 0x0000007100527202 */ /* 0x000fe20000000f00 */
[----:B--2---:R-:W-:Y:S02]  /*21060*/  IMAD.MOV.U32 R83, RZ, RZ, R114 ;  /* 0x000000ffff537224 */ /* 0x004fe400078e0072 */
[----:B----4-:R-:W-:-:S04]  /*21070*/  FMUL.FTZ R2, R17, R0 ;  /* 0x0000000011027220 */ /* 0x010fc80000410000 */
[----:B------:R2:W4:Y:S01]  /*21080*/  MUFU.TANH R64, R2 ;  /* 0x0000000200407308 */ /* 0x0005220000002400 */
[----:B------:R-:W-:Y:S01]  /*21090*/  IMAD.MOV.U32 R67, RZ, RZ, R115 ;  /* 0x000000ffff437224 */ /* 0x000fe200078e0073 */
[----:B------:R-:W-:Y:S01]  /*210a0*/  MOV R115, R98 ;  /* 0x0000006200737202 */ /* 0x000fe20000000f00 */
[----:B------:R-:W-:Y:S02]  /*210b0*/  IMAD.MOV.U32 R113, RZ, RZ, R96 ;  /* 0x000000ffff717224 */ /* 0x000fe400078e0060 */
[----:B------:R-:W-:Y:S02]  /*210c0*/  IMAD.MOV.U32 R114, RZ, RZ, R97 ;  /* 0x000000ffff727224 */ /* 0x000fe400078e0061 */
[----:B--2---:R-:W-:-:S04]  /*210d0*/  FMUL.FTZ R2, R18, R0 ;  /* 0x0000000012027220 */ /* 0x004fc80000410000 */
[----:B------:R2:W-:Y:S01]  /*210e0*/  MUFU.TANH R247, R2 ;  /* 0x0000000200f77308 */ /* 0x0005e20000002400 */
[----:B------:R-:W-:Y:S01]  /*210f0*/  IMAD.MOV.U32 R111, RZ, RZ, R128 ;  /* 0x000000ffff6f7224 */ /* 0x000fe200078e0080 */
[----:B------:R-:W-:Y:S01]  /*21100*/  MOV R49, R130 ;  /* 0x0000008200317202 */ /* 0x000fe20000000f00 */
[----:B------:R-:W-:Y:S01]  /*21110*/  IMAD.MOV.U32 R48, RZ, RZ, R129 ;  /* 0x000000ffff307224 */ /* 0x000fe200078e0081 */
[----:B------:R-:W-:Y:S01]  /*21120*/  MOV R96, R125 ;  /* 0x0000007d00607202 */ /* 0x000fe20000000f00 */
[----:B------:R-:W-:Y:S02]  /*21130*/  IMAD.MOV.U32 R50, RZ, RZ, R131 ;  /* 0x000000ffff327224 */ /* 0x000fe400078e0083 */
[----:B------:R-:W-:Y:S02]  /*21140*/  IMAD.MOV.U32 R51, RZ, RZ, R124 ;  /* 0x000000ffff337224 */ /* 0x000fe400078e007c */
[----:B--2---:R-:W-:Y:S02]  /*21150*/  FMUL.FTZ R2, R19, R0 ;  /* 0x0000000013027220 */ /* 0x004fe40000410000 */
[----:B-----5:R-:W-:Y:S02]  /*21160*/  HMMA.16816.F32 R16, R8, R44, R72 ;  /* 0x0000002c0810723c */ /* 0x020fe40000001848 */
[----:B------:R2:W5:Y:S01]  /*21170*/  MUFU.TANH R58, R2 ;  /* 0x00000002003a7308 */ /* 0x0005620000002400 */
[----:B------:R-:W-:-:S02]  /*21180*/  IMAD.MOV.U32 R97, RZ, RZ, R126 ;  /* 0x000000ffff617224 */ /* 0x000fc400078e007e */
[----:B------:R-:W-:Y:S01]  /*21190*/  IMAD.MOV.U32 R98, RZ, RZ, R127 ;  /* 0x000000ffff627224 */ /* 0x000fe200078e007f */
[C---:B------:R-:W-:Y:S06]  /*211a0*/  HMMA.16816.F32 R128, R12.reuse, R30, R100 ;  /* 0x0000001e0c80723c */ /* 0x040fec0000001864 */
[----:B------:R-:W-:Y:S01]  /*211b0*/  HMMA.16816.F32 R124, R12, R28, R172 ;  /* 0x0000001c0c7c723c */ /* 0x000fe200000018ac */
[----:B------:R4:W5:Y:S01]  /*211c0*/  LDSM.16.M88.4 R28, [R67] ;  /* 0x00000000431c783b */ /* 0x0009620000000200 */
[----:B--2---:R-:W-:-:S04]  /*211d0*/  FMUL.FTZ R2, R32, R0 ;  /* 0x0000000020027220 */ /* 0x004fc80000410000 */
[C---:B------:R-:W-:Y:S01]  /*211e0*/  HMMA.16816.F32 R172, R12.reuse, R52, R80 ;  /* 0x000000340cac723c */ /* 0x040fe20000001850 */
[----:B------:R2:W-:Y:S05]  /*211f0*/  MUFU.TANH R246, R2 ;  /* 0x0000000200f67308 */ /* 0x0005ea0000002400 */
[----:B------:R-:W-:Y:S01]  /*21200*/  HMMA.16816.F32 R112, R12, R54, R112 ;  /* 0x000000360c70723c */ /* 0x000fe20000001870 */
[----:B------:R-:W5:Y:S01]  /*21210*/  LDSM.16.M88.4 R52, [R183+0x2800] ;  /* 0x00280000b734783b */ /* 0x000f620000000200 */
[----:B------:R-:W-:Y:S01]  /*21220*/  MOV R81, R39 ;  /* 0x0000002700517202 */ /* 0x000fe20000000f00 */
[----:B--2---:R-:W-:-:S04]  /*21230*/  FMUL.FTZ R2, R33, R0 ;  /* 0x0000000021027220 */ /* 0x004fc80000410000 */
[----:B------:R2:W5:Y:S01]  /*21240*/  MUFU.TANH R56, R2 ;  /* 0x0000000200387308 */ /* 0x0005620000002400 */
[----:B------:R-:W-:Y:S06]  /*21250*/  HMMA.16816.F32 R44, R8, R46, R76 ;  /* 0x0000002e082c723c */ /* 0x000fec000000184c */
[----:B---3--:R-:W-:Y:S01]  /*21260*/  HMMA.16816.F32 R104, R12, R42, R48 ;  /* 0x0000002a0c68723c */ /* 0x008fe20000001830 */
[----:B------:R-:W3:Y:S01]  /*21270*/  LDSM.16.M88.4 R48, [R183+0x3000] ;  /* 0x00300000b730783b */ /* 0x000ee20000000200 */
[----:B--2---:R-:W-:-:S04]  /*21280*/  FMUL.FTZ R2, R34, R0 ;  /* 0x0000000022027220 */ /* 0x004fc80000410000 */
[----:B------:R2:W-:Y:S01]  /*21290*/  MUFU.TANH R39, R2 ;  /* 0x0000000200277308 */ /* 0x0005e20000002400 */
[----:B------:R-:W-:Y:S02]  /*212a0*/  IMAD.MOV.U32 R83, RZ, RZ, R38 ;  /* 0x000000ffff537224 */ /* 0x000fe400078e0026 */
[----:B------:R-:W-:Y:S02]  /*212b0*/  IMAD.MOV.U32 R82, RZ, RZ, R21 ;  /* 0x000000ffff527224 */ /* 0x000fe400078e0015 */
[----:B--2---:R-:W-:-:S04]  /*212c0*/  FMUL.FTZ R2, R35, R0 ;  /* 0x0000000023027220 */ /* 0x004fc80000410000 */
[----:B------:R2:W3:Y:S01]  /*212d0*/  MUFU.TANH R57, R2 ;  /* 0x0000000200397308 */ /* 0x0004e20000002400 */
[----:B-1----:R-:W-:Y:S01]  /*212e0*/  HMMA.16816.F32 R32, R8, R24, R88 ;  /* 0x000000180820723c */ /* 0x002fe20000001858 */
[----:B--2---:R-:W-:-:S06]  /*212f0*/  FMUL.FTZ R2, R16, R0 ;  /* 0x0000000010027220 */ /* 0x004fcc0000410000 */
[----:B------:R1:W-:Y:S01]  /*21300*/  MUFU.TANH R38, R2 ;  /* 0x0000000200267308 */ /* 0x0003e20000002400 */
[----:B----4-:R-:W-:Y:S02]  /*21310*/  IMAD.MOV.U32 R67, RZ, RZ, R36 ;  /* 0x000000ffff437224 */ /* 0x010fe400078e0024 */
[----:B-1----:R-:W-:-:S05]  /*21320*/  FMUL.FTZ R2, R17, R0 ;  /* 0x0000000011027220 */ /* 0x002fca0000410000 */
[----:B------:R1:W2:Y:S01]  /*21330*/  MUFU.TANH R21, R2 ;  /* 0x0000000200157308 */ /* 0x0002a20000002400 */
[----:B------:R-:W-:Y:S01]  /*21340*/  HMMA.16816.F32 R108, R12, R40, R108 ;  /* 0x000000280c6c723c */ /* 0x000fe2000000186c */
[----:B------:R-:W4:Y:S01]  /*21350*/  LDSM.16.M88.4 R40, [R183+0x3800] ;  /* 0x00380000b728783b */ /* 0x000f220000000200 */
[----:B-1----:R-:W-:-:S05]  /*21360*/  FMUL.FTZ R2, R18, R0 ;  /* 0x0000000012027220 */ /* 0x002fca0000410000 */
[----:B------:R1:W-:Y:S01]  /*21370*/  MUFU.TANH R245, R2 ;  /* 0x0000000200f57308 */ /* 0x0003e20000002400 */
[----:B-----5:R-:W-:Y:S01]  /*21380*/  HMMA.16816.F32 R100, R12, R28, R96 ;  /* 0x0000001c0c64723c */ /* 0x020fe20000001860 */
[----:B-1----:R-:W-:-:S05]  /*21390*/  FMUL.FTZ R2, R19, R0 ;  /* 0x0000000013027220 */ /* 0x002fca0000410000 */
[----:B------:R-:W-:Y:S01]  /*213a0*/  HMMA.16816.F32 R96, R12, R30, R84 ;  /* 0x0000001e0c60723c */ /* 0x000fe20000001854 */
[----:B------:R-:W1:Y:S01]  /*213b0*/  LDSM.16.M88.4 R28, [R183+0x4000] ;  /* 0x00400000b71c783b */ /* 0x000e620000000200 */
[----:B------:R5:W2:Y:S01]  /*213c0*/  MUFU.TANH R36, R2 ;  /* 0x0000000200247308 */ /* 0x000aa20000002400 */
[----:B------:R-:W-:Y:S01]  /*213d0*/  MOV R79, R82 ;  /* 0x00000052004f7202 */ /* 0x000fe20000000f00 */
[----:B------:R-:W-:Y:S02]  /*213e0*/  IMAD.MOV.U32 R78, RZ, RZ, R83 ;  /* 0x000000ffff4e7224 */ /* 0x000fe400078e0053 */
[----:B------:R-:W-:Y:S01]  /*213f0*/  HMMA.16816.F32 R84, R8, R52, R240 ;  /* 0x000000340854723c */ /* 0x000fe200000018f0 */
[----:B------:R-:W-:Y:S01]  /*21400*/  LDSM.16.M88.4 R16, [R183+0x5000] ;  /* 0x00500000b710783b */ /* 0x000fe20000000200 */
[----:B-----5:R-:W-:-:S04]  /*21410*/  FMUL.FTZ R2, R44, R0 ;  /* 0x000000002c027220 */ /* 0x020fc80000410000 */
[----:B------:R5:W2:Y:S01]  /*21420*/  MUFU.TANH R244, R2 ;  /* 0x0000000200f47308 */ /* 0x000aa20000002400 */
[C---:B------:R-:W-:Y:S01]  /*21430*/  HMMA.16816.F32 R12, R8.reuse, R26, R92 ;  /* 0x0000001a080c723c */ /* 0x040fe2000000185c */
[----:B------:R-:W-:Y:S01]  /*21440*/  IMAD.MOV.U32 R243, RZ, RZ, R81 ;  /* 0x000000fffff37224 */ /* 0x000fe200078e0051 */
[----:B------:R-:W2:Y:S04]  /*21450*/  LDSM.16.M88.4 R24, [R183+0x4800] ;  /* 0x00480000b718783b */ /* 0x000ea80000000200 */
[----:B------:R-:W-:Y:S01]  /*21460*/  HMMA.16816.F32 R92, R8, R54, R236 ;  /* 0x00000036085c723c */ /* 0x000fe200000018ec */
[----:B------:R-:W2:Y:S01]  /*21470*/  LDSM.16.M88.4 R52, [R183+0x5800] ;  /* 0x00580000b734783b */ /* 0x000ea20000000200 */
[----:B-----5:R-:W-:-:S04]  /*21480*/  FMUL.FTZ R2, R45, R0 ;  /* 0x000000002d027220 */ /* 0x020fc80000410000 */
[----:B------:R5:W-:Y:S01]  /*21490*/  MUFU.TANH R240, R2 ;  /* 0x0000000200f07308 */ /* 0x000be20000002400 */
[----:B---3--:R-:W-:Y:S01]  /*214a0*/  HMMA.16816.F32 R88, R8, R48, R232 ;  /* 0x000000300858723c */ /* 0x008fe200000018e8 */
[----:B-----5:R-:W-:-:S06]  /*214b0*/  FMUL.FTZ R2, R46, R0 ;  /* 0x000000002e027220 */ /* 0x020fcc0000410000 */
[----:B------:R3:W5:Y:S01]  /*214c0*/  MUFU.TANH R236, R2 ;  /* 0x0000000200ec7308 */ /* 0x0007620000002400 */
[----:B------:R-:W-:Y:S01]  /*214d0*/  HMMA.16816.F32 R80, R8, R50, R224 ;  /* 0x000000320850723c */ /* 0x000fe200000018e0 */
[----:B---3--:R-:W-:-:S06]  /*214e0*/  FMUL.FTZ R2, R47, R0 ;  /* 0x000000002f027220 */ /* 0x008fcc0000410000 */
[----:B------:R3:W-:Y:S01]  /*214f0*/  MUFU.TANH R232, R2 ;  /* 0x0000000200e87308 */ /* 0x0007e20000002400 */
[----:B------:R-:W-:Y:S02]  /*21500*/  IMAD.MOV.U32 R233, RZ, RZ, R201 ;  /* 0x000000ffffe97224 */ /* 0x000fe400078e00c9 */
[----:B---3--:R-:W-:-:S05]  /*21510*/  FMUL.FTZ R2, R32, R0 ;  /* 0x0000000020027220 */ /* 0x008fca0000410000 */
[----:B------:R3:W5:Y:S02]  /*21520*/  MUFU.TANH R224, R2 ;  /* 0x0000000200e07308 */ /* 0x0007640000002400 */
[----:B---3--:R-:W-:-:S06]  /*21530*/  FMUL.FTZ R2, R33, R0 ;  /* 0x0000000021027220 */ /* 0x008fcc0000410000 */
[----:B------:R3:W-:Y:S01]  /*21540*/  MUFU.TANH R227, R2 ;  /* 0x0000000200e37308 */ /* 0x0007e20000002400 */
[----:B------:R-:W-:Y:S01]  /*21550*/  MOV R235, R136 ;  /* 0x0000008800eb7202 */ /* 0x000fe20000000f00 */
[----:B---3--:R-:W-:-:S06]  /*21560*/  FMUL.FTZ R2, R34, R0 ;  /* 0x0000000022027220 */ /* 0x008fcc0000410000 */
[----:B------:R3:W5:Y:S01]  /*21570*/  MUFU.TANH R201, R2 ;  /* 0x0000000200c97308 */ /* 0x0007620000002400 */
[----:B----4-:R-:W-:Y:S01]  /*21580*/  HMMA.16816.F32 R72, R8, R40, R228 ;  /* 0x000000280848723c */ /* 0x010fe200000018e4 */
[----:B------:R-:W-:Y:S01]  /*21590*/  MOV R234, R64 ;  /* 0x0000004000ea7202 */ /* 0x000fe20000000f00 */
[----:B---3--:R-:W-:-:S05]  /*215a0*/  FMUL.FTZ R2, R35, R0 ;  /* 0x0000000023027220 */ /* 0x008fca0000410000 */
[----:B------:R3:W-:Y:S01]  /*215b0*/  MUFU.TANH R225, R2 ;  /* 0x0000000200e17308 */ /* 0x0007e20000002400 */
[----:B------:R-:W-:Y:S01]  /*215c0*/  HMMA.16816.F32 R68, R8, R42, R216 ;  /* 0x0000002a0844723c */ /* 0x000fe200000018d8 */
[----:B------:R-:W4:Y:S06]  /*215d0*/  LDSM.16.M88.4 R40, [R183+0x6800] ;  /* 0x00680000b728783b */ /* 0x000f2c0000000200 */
[----:B------:R-:W-:Y:S02]  /*215e0*/  IMAD.MOV.U32 R218, RZ, RZ, R67 ;  /* 0x000000ffffda7224 */ /* 0x000fe400078e0043 */
[----:B---3--:R-:W-:-:S04]  /*215f0*/  FMUL.FTZ R2, R12, R0 ;  /* 0x000000000c027220 */ /* 0x008fc80000410000 */
[----:B------:R3:W5:Y:S01]  /*21600*/  MUFU.TANH R136, R2 ;  /* 0x0000000200887308 */ /* 0x0007620000002400 */
[----:B-1----:R-:W-:Y:S01]  /*21610*/  HMMA.16816.F32 R64, R8, R28, R220 ;  /* 0x0000001c0840723c */ /* 0x002fe200000018dc */
[----:B------:R-:W-:Y:S01]  /*21620*/  MOV R239, R133 ;  /* 0x0000008500ef7202 */ /* 0x000fe20000000f00 */
[----:B------:R-:W-:Y:S01]  /*21630*/  IMAD.MOV.U32 R226, RZ, RZ, R63 ;  /* 0x000000ffffe27224 */ /* 0x000fe200078e003f */
[----:B------:R-:W-:Y:S01]  /*21640*/  MOV R230, R62 ;  /* 0x0000003e00e67202 */ /* 0x000fe20000000f00 */
[----:B---3--:R-:W-:-:S04]  /*21650*/  FMUL.FTZ R2, R13, R0 ;  /* 0x000000000d027220 */ /* 0x008fc80000410000 */
[----:B------:R1:W-:Y:S01]  /*21660*/  MUFU.TANH R223, R2 ;  /* 0x0000000200df7308 */ /* 0x0003e20000002400 */
[----:B------:R-:W-:Y:S02]  /*21670*/  IMAD.MOV.U32 R231, RZ, RZ, R61 ;  /* 0x000000ffffe77224 */ /* 0x000fe400078e003d */
[----:B------:R-:W-:Y:S02]  /*21680*/  IMAD.MOV.U32 R220, RZ, RZ, R60 ;  /* 0x000000ffffdc7224 */ /* 0x000fe400078e003c */
[----:B------:R-:W-:Y:S01]  /*21690*/  HMMA.16816.F32 R60, R8, R30, R212 ;  /* 0x0000001e083c723c */ /* 0x000fe200000018d4 */
[----:B------:R-:W3:Y:S01]  /*216a0*/  S2R R215, SR_TID.X ;  /* 0x0000000000d77919 */ /* 0x000ee20000002100 */
[----:B-1----:R-:W-:-:S04]  /*216b0*/  FMUL.FTZ R2, R14, R0 ;  /* 0x000000000e027220 */ /* 0x002fc80000410000 */
[----:B------:R1:W5:Y:S01]  /*216c0*/  MUFU.TANH R133, R2 ;  /* 0x0000000200857308 */ /* 0x0003620000002400 */
[----:B------:R-:W-:Y:S01]  /*216d0*/  IMAD.MOV.U32 R216, RZ, RZ, R58 ;  /* 0x000000ffffd87224 */ /* 0x000fe200078e003a */
[----:B------:R-:W-:Y:S01]  /*216e0*/  MOV R222, R56 ;  /* 0x0000003800de7202 */ /* 0x000fe20000000f00 */
[----:B------:R-:W-:Y:S01]  /*216f0*/  IMAD.MOV.U32 R221, RZ, RZ, R57 ;  /* 0x000000ffffdd7224 */ /* 0x000fe200078e0039 */
[----:B--2---:R-:W-:Y:S01]  /*21700*/  HMMA.16816.F32 R48, R8, R24, R208 ;  /* 0x000000180830723c */ /* 0x004fe200000018d0 */
[----:B------:R-:W-:Y:S01]  /*21710*/  LDSM.16.M88.4 R56, [R183+0x6000] ;  /* 0x00600000b738783b */ /* 0x000fe20000000200 */
[----:B------:R-:W-:-:S04]  /*21720*/  IMAD.MOV.U32 R241, RZ, RZ, R119 ;  /* 0x000000fffff17224 */ /* 0x000fc800078e0077 */
[C---:B------:R-:W-:Y:S01]  /*21730*/  HMMA.16816.F32 R44, R8.reuse, R26, R196 ;  /* 0x0000001a082c723c */ /* 0x040fe200000018c4 */
[----:B-1----:R-:W-:Y:S02]  /*21740*/  FMUL.FTZ R2, R15, R0 ;  /* 0x000000000f027220 */ /* 0x002fe40000410000 */
[----:B------:R-:W1:Y:S02]  /*21750*/  LDSM.16.M88.4 R12, [R183+0x7800] ;  /* 0x00780000b70c783b */ /* 0x000e640000000200 */
[----:B------:R2:W-:Y:S01]  /*21760*/  MUFU.TANH R219, R2 ;  /* 0x0000000200db7308 */ /* 0x0005e20000002400 */
[C---:B------:R-:W-:Y:S06]  /*21770*/  HMMA.16816.F32 R32, R8.reuse, R16, R204 ;  /* 0x000000100820723c */ /* 0x040fec00000018cc */
[C---:B------:R-:W-:Y:S01]  /*21780*/  HMMA.16816.F32 R24, R8.reuse, R18, R120 ;  /* 0x000000120818723c */ /* 0x040fe20000001878 */
[----:B------:R-:W5:Y:S05]  /*21790*/  LDSM.16.M88.4 R16, [R183+0x7000] ;  /* 0x00700000b710783b */ /* 0x000f6a0000000200 */
[----:B------:R-:W-:Y:S01]  /*217a0*/  HMMA.16816.F32 R28, R8, R52, R176 ;  /* 0x00000034081c723c */ /* 0x000fe200000018b0 */
[----:B------:R-:W-:-:S05]  /*217b0*/  IMAD.MOV.U32 R242, RZ, RZ, R117 ;  /* 0x000000fffff27224 */ /* 0x000fca00078e0075 */
[C---:B----4-:R-:W-:Y:S01]  /*217c0*/  HMMA.16816.F32 R112, R8.reuse, R42, R112 ;  /* 0x0000002a0870723c */ /* 0x050fe20000001870 */
[----:B--2---:R-:W-:Y:S01]  /*217d0*/  FMUL.FTZ R2, R84, R0 ;  /* 0x0000000054027220 */ /* 0x004fe20000410000 */
[----:B---3--:R-:W-:Y:S02]  /*217e0*/  IMAD.SHL.U32 R215, R215, 0x2, RZ ;  /* 0x00000002d7d77824 */ /* 0x008fe400078e00ff */
[----:B------:R-:W-:Y:S01]  /*217f0*/  IMAD.MOV.U32 R214, RZ, RZ, R3 ;  /* 0x000000ffffd67224 */ /* 0x000fe200078e0003 */
[----:B------:R2:W3:Y:S01]  /*21800*/  MUFU.TANH R119, R2 ;  /* 0x0000000200777308 */ /* 0x0004e20000002400 */
[----:B------:R-:W-:Y:S01]  /*21810*/  HMMA.16816.F32 R52, R8, R54, R192 ;  /* 0x000000360834723c */ /* 0x000fe200000018c0 */
[----:B------:R-:W-:Y:S02]  /*21820*/  IMAD.MOV.U32 R211, RZ, RZ, R78 ;  /* 0x000000ffffd37224 */ /* 0x000fe400078e004e */
[----:B------:R-:W-:-:S03]  /*21830*/  IMAD.MOV.U32 R210, RZ, RZ, R79 ;  /* 0x000000ffffd27224 */ /* 0x000fc600078e004f */
[----:B-1----:R-:W-:Y:S01]  /*21840*/  HMMA.16816.F32 R96, R8, R14, R96 ;  /* 0x0000000e0860723c */ /* 0x002fe20000001860 */
[----:B------:R-:W-:-:S05]  /*21850*/  IMAD.MOV.U32 R212, RZ, RZ, R4 ;  /* 0x000000ffffd47224 */ /* 0x000fca00078e0004 */
[----:B------:R-:W-:Y:S01]  /*21860*/  HMMA.16816.F32 R100, R8, R12, R100 ;  /* 0x0000000c0864723c */ /* 0x000fe20000001864 */
[----:B--2---:R-:W-:Y:S01]  /*21870*/  FMUL.FTZ R2, R85, R0 ;  /* 0x0000000055027220 */ /* 0x004fe20000410000 */
[----:B------:R-:W-:Y:S01]  /*21880*/  MOV R228, R6 ;  /* 0x0000000600e47202 */ /* 0x000fe20000000f00 */
[----:B------:R-:W-:Y:S02]  /*21890*/  IMAD.MOV.U32 R237, RZ, RZ, R21 ;  /* 0x000000ffffed7224 */ /* 0x000fe400078e0015 */
[-C--:B------:R-:W-:Y:S01]  /*218a0*/  FMUL.FTZ R93, R93, R0.reuse ;  /* 0x000000005d5d7220 */ /* 0x080fe20000410000 */
[----:B------:R1:W-:Y:S01]  /*218b0*/  MUFU.TANH R217, R2 ;  /* 0x0000000200d97308 */ /* 0x0003e20000002400 */
[----:B------:R-:W-:Y:S01]  /*218c0*/  FMUL.FTZ R42, R50, R0 ;  /* 0x00000000322a7220 */ /* 0x000fe20000410000 */
[----:B------:R-:W-:Y:S01]  /*218d0*/  MOV R238, R36 ;  /* 0x0000002400ee7202 */ /* 0x000fe20000000f00 */
[----:B------:R-:W-:Y:S01]  /*218e0*/  FMUL.FTZ R94, R94, R0 ;  /* 0x000000005e5e7220 */ /* 0x000fe20000410000 */
[----:B------:R-:W-:-:S02]  /*218f0*/  IMAD.MOV.U32 R229, RZ, RZ, R20 ;  /* 0x000000ffffe57224 */ /* 0x000fc400078e0014 */
[-C--:B------:R-:W-:Y:S01]  /*21900*/  FMUL.FTZ R32, R32, R0.reuse ;  /* 0x0000000020207220 */ /* 0x080fe20000410000 */
[-C--:B------:R-:W-:Y:S01]  /*21910*/  FMUL.FTZ R65, R65, R0.reuse ;  /* 0x0000000041417220 */ /* 0x080fe20000410000 */
[-C--:B------:R-:W-:Y:S01]  /*21920*/  FMUL.FTZ R67, R67, R0.reuse ;  /* 0x0000000043437220 */ /* 0x080fe20000410000 */
[----:B------:R-:W-:Y:S01]  /*21930*/  FMUL.FTZ R51, R51, R0 ;  /* 0x0000000033337220 */ /* 0x000fe20000410000 */
[----:B------:R-:W-:-:S04]  /*21940*/  DEPBAR.LE SB0, 0x0 ;  /* 0x000080000000791a */ /* 0x000fc80000000000 */
[----:B-1----:R-:W-:-:S04]  /*21950*/  FMUL.FTZ R2, R86, R0 ;  /* 0x0000000056027220 */ /* 0x002fc80000410000 */
[----:B------:R1:W2:Y:S01]  /*21960*/  MUFU.TANH R117, R2 ;  /* 0x0000000200757308 */ /* 0x0002a20000002400 */
[-C--:B------:R-:W-:Y:S01]  /*21970*/  FMUL.FTZ R50, R45, R0.reuse ;  /* 0x000000002d327220 */ /* 0x080fe20000410000 */
[-C--:B------:R-:W-:Y:S01]  /*21980*/  FMUL.FTZ R45, R54, R0.reuse ;  /* 0x00000000362d7220 */ /* 0x080fe20000410000 */
[----:B------:R-:W-:Y:S02]  /*21990*/  IMAD.MOV.U32 R54, RZ, RZ, R226 ;  /* 0x000000ffff367224 */ /* 0x000fe400078e00e2 */
[----:B-1----:R-:W-:-:S04]  /*219a0*/  FMUL.FTZ R2, R87, R0 ;  /* 0x0000000057027220 */ /* 0x002fc80000410000 */
[----:B------:R1:W-:Y:S01]  /*219b0*/  MUFU.TANH R213, R2 ;  /* 0x0000000200d57308 */ /* 0x0003e20000002400 */
[----:B------:R-:W4:Y:S01]  /*219c0*/  S2R R226, SR_TID.X ;  /* 0x0000000000e27919 */ /* 0x000f220000002100 */
[-C--:B------:R-:W-:Y:S01]  /*219d0*/  FMUL.FTZ R3, R82, R0.reuse ;  /* 0x0000000052037220 */ /* 0x080fe20000410000 */
[----:B-1----:R-:W-:-:S05]  /*219e0*/  FMUL.FTZ R2, R92, R0 ;  /* 0x000000005c027220 */ /* 0x002fca0000410000 */
[----:B------:R1:W2:Y:S01]  /*219f0*/  MUFU.TANH R92, R2 ;  /* 0x00000002005c7308 */ /* 0x0002a20000002400 */
[----:B------:R-:W-:Y:S01]  /*21a00*/  SHF.L.U32 R14, R243, 0x8, RZ ;  /* 0x00000008f30e7819 */ /* 0x000fe200000006ff */
[----:B------:R-:W-:Y:S01]  /*21a10*/  HMMA.16816.F32 R84, R8, R40, R172 ;  /* 0x000000280854723c */ /* 0x000fe200000018ac */
[----:B------:R-:W-:Y:S01]  /*21a20*/  LOP3.LUT R215, R215, 0x6, RZ, 0xc0, !PT ;  /* 0x00000006d7d77812 */ /* 0x000fe200078ec0ff */
[----:B-1----:R-:W-:-:S04]  /*21a30*/  FMUL.FTZ R2, R95, R0 ;  /* 0x000000005f027220 */ /* 0x002fc80000410000 */
[----:B------:R1:W-:Y:S01]  /*21a40*/  MUFU.TANH R205, R2 ;  /* 0x0000000200cd7308 */ /* 0x0003e20000002400 */
[-C--:B------:R-:W-:Y:S01]  /*21a50*/  FMUL.FTZ R41, R44, R0.reuse ;  /* 0x000000002c297220 */ /* 0x080fe20000410000 */
[----:B------:R-:W-:Y:S06]  /*21a60*/  HMMA.16816.F32 R76, R8, R56, R124 ;  /* 0x00000038084c723c */ /* 0x000fec000000187c */
[----:B------:R3:W-:Y:S01]  /*21a70*/  MUFU.TANH R44, R3 ;  /* 0x00000003002c7308 */ /* 0x0007e20000002400 */
[----:B-1----:R-:W-:-:S07]  /*21a80*/  FMUL.FTZ R2, R88, R0 ;  /* 0x0000000058027220 */ /* 0x002fce0000410000 */
[----:B------:R1:W-:Y:S01]  /*21a90*/  MUFU.TANH R88, R2 ;  /* 0x0000000200587308 */ /* 0x0003e20000002400 */
[----:B------:R-:W-:Y:S01]  /*21aa0*/  HMMA.16816.F32 R56, R8, R58, R128 ;  /* 0x0000003a0838723c */ /* 0x000fe20000001880 */
[----:B---3--:R-:W-:-:S05]  /*21ab0*/  LOP3.LUT R3, R14, 0x8, R215, 0xfe, !PT ;  /* 0x000000080e037812 */ /* 0x008fca00078efed7 */
[----:B-----5:R-:W-:Y:S01]  /*21ac0*/  HMMA.16816.F32 R108, R8, R16, R108 ;  /* 0x00000010086c723c */ /* 0x020fe2000000186c */
[----:B------:R-:W-:Y:S01]  /*21ad0*/  ISETP.GE.AND P5, PT, R3, R7, PT ;  /* 0x000000070300720c */ /* 0x000fe20003fa6270 */
[----:B-1----:R-:W-:-:S04]  /*21ae0*/  FMUL.FTZ R2, R89, R0 ;  /* 0x0000000059027220 */ /* 0x002fc80000410000 */
[----:B------:R-:W-:Y:S01]  /*21af0*/  HMMA.16816.F32 R104, R8, R18, R104 ;  /* 0x000000120868723c */ /* 0x000fe20000001868 */
[----:B------:R1:W-:Y:S01]  /*21b00*/  MUFU.TANH R204, R2 ;  /* 0x0000000200cc7308 */ /* 0x0003e20000002400 */
[----:B------:R-:W-:Y:S02]  /*21b10*/  ISETP.GE.AND P4, PT, R3, R5, PT ;  /* 0x000000050300720c */ /* 0x000fe40003f86270 */
[----:B------:R-:W-:-:S03]  /*21b20*/  I2FP.F32.S32 R3, R3 ;  /* 0x0000000300037245 */ /* 0x000fc60000201400 */
[-C--:B------:R-:W-:Y:S01]  /*21b30*/  FMUL.FTZ R8, R80, R0.reuse ;  /* 0x0000000050087220 */ /* 0x080fe20000410000 */
[-C--:B------:R-:W-:Y:S01]  /*21b40*/  FMUL.FTZ R4, R81, R0.reuse ;  /* 0x0000000051047220 */ /* 0x080fe20000410000 */
[----:B------:R-:W-:Y:S01]  /*21b50*/  FFMA.FTZ R10, R132, R3, R210 ;  /* 0x00000003840a7223 */ /* 0x000fe200000100d2 */
[----:B-1----:R-:W-:-:S04]  /*21b60*/  FMUL.FTZ R2, R90, R0 ;  /* 0x000000005a027220 */ /* 0x002fc80000410000 */
[----:B------:R1:W-:Y:S01]  /*21b70*/  MUFU.TANH R80, R2 ;  /* 0x0000000200507308 */ /* 0x0003e20000002400 */
[-C--:B------:R-:W-:Y:S01]  /*21b80*/  FMUL.FTZ R11, R73, R0.reuse ;  /* 0x00000000490b7220 */ /* 0x080fe20000410000 */
[----:B------:R-:W-:Y:S01]  /*21b90*/  FSEL R73, R10, -INF , !P5 ;  /* 0xff8000000a497808 */ /* 0x000fe20006800000 */
[----:B------:R-:W-:-:S05]  /*21ba0*/  FMUL.FTZ R6, R72, R0 ;  /* 0x0000000048067220 */ /* 0x000fca0000410000 */
[----:B------:R3:W-:Y:S01]  /*21bb0*/  MUFU.TANH R175, R4 ;  /* 0x0000000400af7308 */ /* 0x0007e20000002400 */
[----:B-1----:R-:W-:-:S07]  /*21bc0*/  FMUL.FTZ R2, R83, R0 ;  /* 0x0000000053027220 */ /* 0x002fce0000410000 */
[----:B------:R1:W-:Y:S01]  /*21bd0*/  MUFU.TANH R126, R2 ;  /* 0x00000002007e7308 */ /* 0x0003e20000002400 */
[----:B---3--:R-:W-:Y:S01]  /*21be0*/  LOP3.LUT R4, R14, 0x18, R215, 0xfe, !PT ;  /* 0x000000180e047812 */ /* 0x008fe200078efed7 */
[----:B------:R-:W-:-:S03]  /*21bf0*/  FMUL.FTZ R43, R46, R0 ;  /* 0x000000002e2b7220 */ /* 0x000fc60000410000 */
[----:B------:R-:W-:Y:S01]  /*21c00*/  I2FP.F32.S32 R10, R4 ;  /* 0x00000004000a7245 */ /* 0x000fe20000201400 */
[----:B------:R-:W-:Y:S01]  /*21c10*/  FMUL.FTZ R21, R60, R0 ;  /* 0x000000003c157220 */ /* 0x000fe20000410000 */
[----:B-1----:R-:W-:-:S04]  /*21c20*/  LOP3.LUT R2, R14, 0x10, R215, 0xfe, !PT ;  /* 0x000000100e027812 */ /* 0x002fc800078efed7 */
[C---:B------:R-:W-:Y:S02]  /*21c30*/  ISETP.GE.AND P6, PT, R2.reuse, R7, PT ;  /* 0x000000070200720c */ /* 0x040fe40003fc6270 */
[----:B------:R-:W-:Y:S02]  /*21c40*/  ISETP.GE.AND P2, PT, R2, R5, PT ;  /* 0x000000050200720c */ /* 0x000fe40003f46270 */
[----:B------:R-:W-:Y:S01]  /*21c50*/  I2FP.F32.S32 R2, R2 ;  /* 0x0000000200027245 */ /* 0x000fe20000201400 */
[-C--:B------:R-:W-:Y:S01]  /*21c60*/  FMUL.FTZ R46, R24, R0.reuse ;  /* 0x00000000182e7220 */ /* 0x080fe20000410000 */
[----:B------:R-:W-:Y:S01]  /*21c70*/  FMUL.FTZ R9, R91, R0 ;  /* 0x000000005b097220 */ /* 0x000fe20000410000 */
[----:B------:R1:W-:Y:S01]  /*21c80*/  MUFU.TANH R60, R8 ;  /* 0x00000008003c7308 */ /* 0x0003e20000002400 */
[C---:B------:R-:W-:Y:S02]  /*21c90*/  ISETP.GE.AND P3, PT, R4.reuse, R7, PT ;  /* 0x000000070400720c */ /* 0x040fe40003f66270 */
[----:B------:R-:W-:Y:S01]  /*21ca0*/  ISETP.GE.AND P5, PT, R4, R5, PT ;  /* 0x000000050400720c */ /* 0x000fe20003fa6270 */
[CC--:B------:R-:W-:Y:S01]  /*21cb0*/  FFMA.FTZ R4, R132.reuse, R10.reuse, R220 ;  /* 0x0000000a84047223 */ /* 0x0c0fe200000100dc */
[----:B------:R-:W-:-:S03]  /*21cc0*/  FFMA.FTZ R10, R132, R10, R249 ;  /* 0x0000000a840a7223 */ /* 0x000fc600000100f9 */
[----:B------:R3:W-:Y:S01]  /*21cd0*/  MUFU.TANH R24, R6 ;  /* 0x0000000600187308 */ /* 0x0007e20000002400 */
[----:B----4-:R-:W-:Y:S01]  /*21ce0*/  SHF.L.U32 R249, R226, 0x1, RZ ;  /* 0x00000001e2f97819 */ /* 0x010fe200000006ff */
[-C--:B------:R-:W-:Y:S01]  /*21cf0*/  FMUL.FTZ R15, R75, R0.reuse ;  /* 0x000000004b0f7220 */ /* 0x080fe20000410000 */
[----:B------:R-:W-:Y:S01]  /*21d00*/  FMUL.FTZ R82, R71, R0 ;  /* 0x0000000047527220 */ /* 0x000fe20000410000 */
[----:B-1----:R-:W-:-:S04]  /*21d10*/  FFMA.FTZ R8, R132, R2, R212 ;  /* 0x0000000284087223 */ /* 0x002fc800000100d4 */
[----:B------:R1:W-:Y:S01]  /*21d20*/  MUFU.TANH R193, R9 ;  /* 0x0000000900c17308 */ /* 0x0003e20000002400 */
[----:B------:R-:W-:Y:S01]  /*21d30*/  LOP3.LUT R249, R249, 0x6, RZ, 0xc0, !PT ;  /* 0x00000006f9f97812 */ /* 0x000fe200078ec0ff */
[----:B---3--:R-:W-:Y:S01]  /*21d40*/  FFMA.FTZ R6, R132, R3, R211 ;  /* 0x0000000384067223 */ /* 0x008fe200000100d3 */
[--C-:B------:R-:W-:Y:S02]  /*21d50*/  LOP3.LUT R3, R14, 0x20, R215.reuse, 0xfe, !PT ;  /* 0x000000200e037812 */ /* 0x100fe400078efed7 */
[----:B------:R-:W-:Y:S02]  /*21d60*/  FSEL R75, R8, -INF , !P6 ;  /* 0xff800000084b7808 */ /* 0x000fe40007000000 */
[----:B------:R-:W-:Y:S02]  /*21d70*/  FSEL R71, R6, -INF , !P4 ;  /* 0xff80000006477808 */ /* 0x000fe40006000000 */
[----:B------:R-:W-:Y:S01]  /*21d80*/  ISETP.GE.AND P4, PT, R3, R7, PT ;  /* 0x000000070300720c */ /* 0x000fe20003f86270 */
[----:B-1----:R-:W-:Y:S01]  /*21d90*/  FFMA.FTZ R9, R132, R2, R214 ;  /* 0x0000000284097223 */ /* 0x002fe200000100d6 */
[----:B------:R-:W-:-:S02]  /*21da0*/  LOP3.LUT R2, R14, 0x28, R215, 0xfe, !PT ;  /* 0x000000280e027812 */ /* 0x000fc400078efed7 */
[----:B------:R-:W-:Y:S02]  /*21db0*/  ISETP.GE.AND P6, PT, R3, R5, PT ;  /* 0x000000050300720c */ /* 0x000fe40003fc6270 */
[----:B------:R-:W-:Y:S02]  /*21dc0*/  I2FP.F32.S32 R3, R3 ;  /* 0x0000000300037245 */ /* 0x000fe40000201400 */
[----:B------:R-:W-:Y:S02]  /*21dd0*/  FSEL R72, R9, -INF , !P2 ;  /* 0xff80000009487808 */ /* 0x000fe40005000000 */
[----:B------:R-:W-:Y:S01]  /*21de0*/  FSEL R89, R4, -INF , !P3 ;  /* 0xff80000004597808 */ /* 0x000fe20005800000 */
[----:B------:R1:W-:Y:S01]  /*21df0*/  MUFU.TANH R125, R11 ;  /* 0x0000000b007d7308 */ /* 0x0003e20000002400 */
[C---:B------:R-:W-:Y:S02]  /*21e00*/  ISETP.GE.AND P2, PT, R2.reuse, R7, PT ;  /* 0x000000070200720c */ /* 0x040fe40003f46270 */
[----:B------:R-:W-:-:S02]  /*21e10*/  ISETP.GE.AND P3, PT, R2, R5, PT ;  /* 0x000000050200720c */ /* 0x000fc40003f66270 */
[----:B------:R-:W-:Y:S01]  /*21e20*/  LOP3.LUT R4, R14, 0x30, R249, 0xfe, !PT ;  /* 0x000000300e047812 */ /* 0x000fe200078efef9 */
[----:B------:R-:W-:Y:S01]  /*21e30*/  FMUL.FTZ R16, R70, R0 ;  /* 0x0000000046107220 */ /* 0x000fe20000410000 */
[----:B------:R-:W-:Y:S02]  /*21e40*/  I2FP.F32.S32 R2, R2 ;  /* 0x0000000200027245 */ /* 0x000fe40000201400 */
[----:B------:R-:W-:Y:S02]  /*21e50*/  FSEL R70, R10, -INF , !P5 ;  /* 0xff8000000a467808 */ /* 0x000fe40006800000 */
[----:B------:R-:W-:Y:S01]  /*21e60*/  I2FP.F32.S32 R10, R4 ;  /* 0x00000004000a7245 */ /* 0x000fe20000201400 */
[----:B------:R3:W-:Y:S01]  /*21e70*/  MUFU.TANH R209, R93 ;  /* 0x0000005d00d17308 */ /* 0x0007e20000002400 */
[CC--:B------:R-:W-:Y:S01]  /*21e80*/  FFMA.FTZ R6, R132.reuse, R3.reuse, R247 ;  /* 0x0000000384067223 */ /* 0x0c0fe200000100f7 */
[C---:B-1----:R-:W-:Y:S01]  /*21e90*/  FFMA.FTZ R11, R132.reuse, R3, R248 ;  /* 0x00000003840b7223 */ /* 0x042fe200000100f8 */
[-C--:B------:R-:W-:Y:S01]  /*21ea0*/  FFMA.FTZ R8, R132, R2.reuse, R246 ;  /* 0x0000000284087223 */ /* 0x080fe200000100f6 */
[----:B------:R-:W-:Y:S01]  /*21eb0*/  LOP3.LUT R3, R14, 0x38, R249, 0xfe, !PT ;  /* 0x000000380e037812 */ /* 0x000fe200078efef9 */
[----:B------:R-:W-:Y:S01]  /*21ec0*/  FFMA.FTZ R9, R132, R2, R39 ;  /* 0x0000000284097223 */ /* 0x000fe20000010027 */
[----:B------:R-:W-:Y:S01]  /*21ed0*/  ISETP.GE.AND P5, PT, R4, R7, PT ;  /* 0x000000070400720c */ /* 0x000fe20003fa6270 */
[----:B------:R-:W-:Y:S01]  /*21ee0*/  FMUL.FTZ R81, R69, R0 ;  /* 0x0000000045517220 */ /* 0x000fe20000410000 */
[----:B------:R-:W-:-:S02]  /*21ef0*/  LOP3.LUT R2, R14, 0x40, R249, 0xfe, !PT ;  /* 0x000000400e027812 */ /* 0x000fc400078efef9 */
[----:B------:R-:W-:Y:S02]  /*21f00*/  FSEL R69, R6, -INF , !P6 ;  /* 0xff80000006457808 */ /* 0x000fe40007000000 */
[----:B---3--:R-:W-:Y:S02]  /*21f10*/  FSEL R93, R11, -INF , !P4 ;  /* 0xff8000000b5d7808 */ /* 0x008fe40006000000 */
[----:B------:R-:W-:Y:S01]  /*21f20*/  ISETP.GE.AND P4, PT, R4, R5, PT ;  /* 0x000000050400720c */ /* 0x000fe20003f86270 */
[----:B------:R-:W-:Y:S01]  /*21f30*/  FFMA.FTZ R4, R132, R10, R38 ;  /* 0x0000000a84047223 */ /* 0x000fe20000010026 */
[----:B------:R-:W-:Y:S01]  /*21f40*/  FSEL R95, R8, -INF , !P2 ;  /* 0xff800000085f7808 */ /* 0x000fe20005000000 */
[----:B------:R-:W-:Y:S01]  /*21f50*/  FMUL.FTZ R13, R68, R0 ;  /* 0x00000000440d7220 */ /* 0x000fe20000410000 */
[C---:B------:R-:W-:Y:S02]  /*21f60*/  ISETP.GE.AND P6, PT, R3.reuse, R7, PT ;  /* 0x000000070300720c */ /* 0x040fe40003fc6270 */
[----:B------:R-:W-:Y:S01]  /*21f70*/  ISETP.GE.AND P2, PT, R3, R5, PT ;  /* 0x000000050300720c */ /* 0x000fe20003f46270 */
[----:B------:R-:W-:Y:S01]  /*21f80*/  FFMA.FTZ R10, R132, R10, R245 ;  /* 0x0000000a840a7223 */ /* 0x000fe200000100f5 */
[----:B------:R-:W-:-:S02]  /*21f90*/  I2FP.F32.S32 R3, R3 ;  /* 0x0000000300037245 */ /* 0x000fc40000201400 */
[----:B------:R-:W-:Y:S02]  /*21fa0*/  FSEL R68, R9, -INF , !P3 ;  /* 0xff80000009447808 */ /* 0x000fe40005800000 */
[----:B------:R-:W-:Y:S02]  /*21fb0*/  FSEL R121, R4, -INF , !P5 ;  /* 0xff80000004797808 */ /* 0x000fe40006800000 */
[C---:B------:R-:W-:Y:S02]  /*21fc0*/  ISETP.GE.AND P3, PT, R2.reuse, R7, PT ;  /* 0x000000070200720c */ /* 0x040fe40003f66270 */
[----:B------:R-:W-:Y:S02]  /*21fd0*/  ISETP.GE.AND P5, PT, R2, R5, PT ;  /* 0x000000050200720c */ /* 0x000fe40003fa6270 */
[----:B------:R-:W-:Y:S02]  /*21fe0*/  I2FP.F32.S32 R2, R2 ;  /* 0x0000000200027245 */ /* 0x000fe40000201400 */
[--C-:B------:R-:W-:Y:S01]  /*21ff0*/  LOP3.LUT R4, R14, 0x48, R249.reuse, 0xfe, !PT ;  /* 0x000000480e047812 */ /* 0x100fe200078efef9 */
[----:B------:R-:W-:Y:S01]  /*22000*/  FMUL.FTZ R36, R62, R0 ;  /* 0x000000003e247220 */ /* 0x000fe20000410000 */
[-C--:B------:R-:W-:Y:S01]  /*22010*/  FFMA.FTZ R11, R132, R3.reuse, R244 ;  /* 0x00000003840b7223 */ /* 0x080fe200000100f4 */
[----:B------:R-:W-:Y:S01]  /*22020*/  FSEL R62, R10, -INF , !P4 ;  /* 0xff8000000a3e7808 */ /* 0x000fe20006000000 */
[C---:B------:R-:W-:Y:S01]  /*22030*/  FFMA.FTZ R6, R132.reuse, R3, R236 ;  /* 0x0000000384067223 */ /* 0x040fe200000100ec */
[----:B------:R-:W-:Y:S01]  /*22040*/  I2FP.F32.S32 R10, R4 ;  /* 0x00000004000a7245 */ /* 0x000fe20000201400 */
[----:B------:R-:W-:Y:S01]  /*22050*/  FFMA.FTZ R8, R132, R2, R224 ;  /* 0x0000000284087223 */ /* 0x000fe200000100e0 */
[----:B------:R-:W1:Y:S01]  /*22060*/  MUFU.TANH R94, R94 ;  /* 0x0000005e005e7308 */ /* 0x000e620000002400 */
[----:B------:R-:W-:Y:S01]  /*22070*/  LOP3.LUT R3, R14, 0x50, R249, 0xfe, !PT ;  /* 0x000000500e037812 */ /* 0x000fe200078efef9 */
[-C--:B------:R-:W-:Y:S01]  /*22080*/  FMUL.FTZ R17, R64, R0.reuse ;  /* 0x0000000040117220 */ /* 0x080fe20000410000 */
[----:B------:R-:W-:Y:S01]  /*22090*/  FSEL R120, R11, -INF , !P6 ;  /* 0xff8000000b787808 */ /* 0x000fe20007000000 */
[----:B------:R-:W-:Y:S01]  /*220a0*/  FMUL.FTZ R64, R61, R0 ;  /* 0x000000003d407220 */ /* 0x000fe20000410000 */
[----:B------:R-:W-:Y:S01]  /*220b0*/  ISETP.GE.AND P4, PT, R4, R7, PT ;  /* 0x000000070400720c */ /* 0x000fe20003f86270 */
[----:B------:R-:W-:Y:S01]  /*220c0*/  FFMA.FTZ R9, R132, R2, R201 ;  /* 0x0000000284097223 */ /* 0x000fe200000100c9 */
[----:B------:R-:W-:Y:S01]  /*220d0*/  ISETP.GE.AND P6, PT, R4, R5, PT ;  /* 0x000000050400720c */ /* 0x000fe20003fc6270 */
[----:B------:R-:W-:Y:S01]  /*220e0*/  FFMA.FTZ R4, R132, R10, R136 ;  /* 0x0000000a84047223 */ /* 0x000fe20000010088 */
[----:B------:R-:W-:-:S02]  /*220f0*/  FSEL R61, R6, -INF , !P2 ;  /* 0xff800000063d7808 */ /* 0x000fc40005000000 */
[----:B------:R-:W-:Y:S02]  /*22100*/  FSEL R122, R8, -INF , !P3 ;  /* 0xff800000087a7808 */ /* 0x000fe40005800000 */
[----:B------:R-:W-:Y:S02]  /*22110*/  LOP3.LUT R2, R14, 0x58, R249, 0xfe, !PT ;  /* 0x000000580e027812 */ /* 0x000fe400078efef9 */
[C---:B------:R-:W-:Y:S02]  /*22120*/  ISETP.GE.AND P2, PT, R3.reuse, R7, PT ;  /* 0x000000070300720c */ /* 0x040fe40003f46270 */
[----:B------:R-:W-:Y:S01]  /*22130*/  ISETP.GE.AND P3, PT, R3, R5, PT ;  /* 0x000000050300720c */ /* 0x000fe20003f66270 */
[----:B------:R-:W-:Y:S01]  /*22140*/  FMUL.FTZ R176, R55, R0 ;  /* 0x0000000037b07220 */ /* 0x000fe20000410000 */
[----:B------:R-:W-:Y:S01]  /*22150*/  I2FP.F32.S32 R3, R3 ;  /* 0x0000000300037245 */ /* 0x000fe20000201400 */
[----:B------:R-:W-:Y:S01]  /*22160*/  FFMA.FTZ R10, R132, R10, R133 ;  /* 0x0000000a840a7223 */ /* 0x000fe20000010085 */
[----:B------:R-:W-:-:S02]  /*22170*/  FSEL R55, R9, -INF , !P5 ;  /* 0xff80000009377808 */ /* 0x000fc40006800000 */
[----:B------:R-:W-:Y:S01]  /*22180*/  FSEL R124, R4, -INF , !P4 ;  /* 0xff800000047c7808 */ /* 0x000fe20006000000 */
[-C--:B------:R-:W-:Y:S01]  /*22190*/  FMUL.FTZ R20, R66, R0.reuse ;  /* 0x0000000042147220 */ /* 0x080fe20000410000 */
[C---:B------:R-:W-:Y:S02]  /*221a0*/  ISETP.GE.AND P5, PT, R2.reuse, R7, PT ;  /* 0x000000070200720c */ /* 0x040fe40003fa6270 */
[----:B------:R-:W-:Y:S02]  /*221b0*/  ISETP.GE.AND P4, PT, R2, R5, PT ;  /* 0x000000050200720c */ /* 0x000fe40003f86270 */
[----:B------:R-:W-:Y:S01]  /*221c0*/  LOP3.LUT R4, R14, 0x60, R249, 0xfe, !PT ;  /* 0x000000600e047812 */ /* 0x000fe200078efef9 */
[----:B------:R-:W-:Y:S01]  /*221d0*/  FMUL.FTZ R66, R63, R0 ;  /* 0x000000003f427220 */ /* 0x000fe20000410000 */
[----:B------:R-:W-:Y:S01]  /*221e0*/  I2FP.F32.S32 R2, R2 ;  /* 0x0000000200027245 */ /* 0x000fe20000201400 */
[-C--:B------:R-:W-:Y:S01]  /*221f0*/  FFMA.FTZ R11, R132, R3.reuse, R119 ;  /* 0x00000003840b7223 */ /* 0x080fe20000010077 */
[----:B------:R-:W-:Y:S01]  /*22200*/  FSEL R63, R10, -INF , !P6 ;  /* 0xff8000000a3f7808 */ /* 0x000fe20007000000 */
[----:B------:R-:W-:Y:S01]  /*22210*/  FMUL.FTZ R12, R74, R0 ;  /* 0x000000004a0c7220 */ /* 0x000fe20000410000 */
[----:B------:R-:W-:Y:S01]  /*22220*/  I2FP.F32.S32 R10, R4 ;  /* 0x00000004000a7245 */ /* 0x000fe20000201400 */
[C---:B--2---:R-:W-:Y:S01]  /*22230*/  FFMA.FTZ R6, R132.reuse, R3, R117 ;  /* 0x0000000384067223 */ /* 0x044fe20000010075 */
[-C--:B------:R-:W-:Y:S01]  /*22240*/  FFMA.FTZ R8, R132, R2.reuse, R92 ;  /* 0x0000000284087223 */ /* 0x080fe2000001005c */
[----:B------:R-:W-:Y:S01]  /*22250*/  FSEL R129, R11, -INF , !P2 ;  /* 0xff8000000b817808 */ /* 0x000fe20005000000 */
[----:B------:R-:W2:Y:S01]  /*22260*/  MUFU.TANH R19, R12 ;  /* 0x0000000c00137308 */ /* 0x000ea20000002400 */
[----:B------:R-:W-:Y:S01]  /*22270*/  LOP3.LUT R3, R14, 0x68, R249, 0xfe, !PT ;  /* 0x000000680e037812 */ /* 0x000fe200078efef9 */
[----:B-1----:R-:W-:Y:S01]  /*22280*/  FFMA.FTZ R9, R132, R2, R94 ;  /* 0x0000000284097223 */ /* 0x002fe2000001005e */
[----:B------:R-:W-:-:S02]  /*22290*/  ISETP.GE.AND P6, PT, R4, R7, PT ;  /* 0x000000070400720c */ /* 0x000fc40003fc6270 */
[----:B------:R-:W-:Y:S01]  /*222a0*/  ISETP.GE.AND P2, PT, R4, R5, PT ;  /* 0x000000050400720c */ /* 0x000fe20003f46270 */
[----:B------:R-:W-:Y:S02]  /*222b0*/  FFMA.FTZ R4, R132, R10, R88 ;  /* 0x0000000a84047223 */ /* 0x000fe40000010058 */
[----:B------:R-:W1:Y:S01]  /*222c0*/  MUFU.TANH R18, R13 ;  /* 0x0000000d00127308 */ /* 0x000e620000002400 */
[-C--:B------:R-:W-:Y:S01]  /*222d0*/  FMUL.FTZ R128, R35, R0.reuse ;  /* 0x0000000023807220 */ /* 0x080fe20000410000 */
[----:B------:R-:W-:Y:S01]  /*222e0*/  LOP3.LUT R2, R14, 0x70, R249, 0xfe, !PT ;  /* 0x000000700e027812 */ /* 0x000fe200078efef9 */
[-C--:B------:R-:W-:Y:S01]  /*222f0*/  FMUL.FTZ R91, R33, R0.reuse ;  /* 0x00000000215b7220 */ /* 0x080fe20000410000 */
[----:B------:R-:W-:Y:S02]  /*22300*/  FSEL R74, R6, -INF , !P3 ;  /* 0xff800000064a7808 */ /* 0x000fe40005800000 */
[----:B------:R-:W-:Y:S01]  /*22310*/  FSEL R131, R8, -INF , !P5 ;  /* 0xff80000008837808 */ /* 0x000fe20006800000 */
[----:B------:R-:W-:Y:S01]  /*22320*/  FMUL.FTZ R33, R34, R0 ;  /* 0x0000000022217220 */ /* 0x000fe20000410000 */
[----:B------:R-:W3:Y:S01]  /*22330*/  MUFU.TANH R35, R16 ;  /* 0x0000001000237308 */ /* 0x000ee20000002400 */
[----:B------:R-:W-:-:S02]  /*22340*/  ISETP.GE.AND P3, PT, R3, R7, PT ;  /* 0x000000070300720c */ /* 0x000fc40003f66270 */
[----:B------:R-:W-:Y:S01]  /*22350*/  ISETP.GE.AND P5, PT, R3, R5, PT ;  /* 0x000000050300720c */ /* 0x000fe20003fa6270 */
[----:B------:R-:W-:Y:S01]  /*22360*/  FFMA.FTZ R10, R132, R10, R80 ;  /* 0x0000000a840a7223 */ /* 0x000fe20000010050 */
[----:B------:R-:W-:Y:S01]  /*22370*/  I2FP.F32.S32 R3, R3 ;  /* 0x0000000300037245 */ /* 0x000fe20000201400 */
[----:B------:R-:W-:Y:S01]  /*22380*/  FMUL.FTZ R177, R29, R0 ;  /* 0x000000001db17220 */ /* 0x000fe20000410000 */
[----:B------:R-:W-:Y:S02]  /*22390*/  FSEL R88, R9, -INF , !P4 ;  /* 0xff80000009587808 */ /* 0x000fe40006000000 */
[----:B------:R-:W-:Y:S01]  /*223a0*/  FSEL R178, R4, -INF , !P6 ;  /* 0xff80000004b27808 */ /* 0x000fe20007000000 */
[----:B------:R-:W4:Y:S01]  /*223b0*/  MUFU.TANH R29, R17 ;  /* 0x00000011001d7308 */ /* 0x000f220000002400 */
[C---:B------:R-:W-:Y:S02]  /*223c0*/  ISETP.GE.AND P4, PT, R2.reuse, R7, PT ;  /* 0x000000070200720c */ /* 0x040fe40003f86270 */
[----:B------:R-:W-:-:S02]  /*223d0*/  ISETP.GE.AND P6, PT, R2, R5, PT ;  /* 0x000000050200720c */ /* 0x000fc40003fc6270 */
[----:B------:R-:W-:Y:S02]  /*223e0*/  I2FP.F32.S32 R2, R2 ;  /* 0x0000000200027245 */ /* 0x000fe40000201400 */
[--C-:B------:R-:W-:Y:S01]  /*223f0*/  LOP3.LUT R4, R14, 0x78, R249.reuse, 0xfe, !PT ;  /* 0x000000780e047812 */ /* 0x100fe200078efef9 */
[----:B------:R5:W-:Y:S01]  /*22400*/  MUFU.TANH R13, R33 ;  /* 0x00000021000d7308 */ /* 0x000be20000002400 */
[-C--:B------:R-:W-:Y:S01]  /*22410*/  FMUL.FTZ R90, R47, R0.reuse ;  /* 0x000000002f5a7220 */ /* 0x080fe20000410000 */
[-C--:B------:R-:W-:Y:S01]  /*22420*/  FFMA.FTZ R11, R132, R3.reuse, R60 ;  /* 0x00000003840b7223 */ /* 0x080fe2000001003c */
[-C--:B------:R-:W-:Y:S01]  /*22430*/  FMUL.FTZ R40, R48, R0.reuse ;  /* 0x0000000030287220 */ /* 0x080fe20000410000 */
[----:B------:R-:W-:Y:S01]  /*22440*/  FMUL.FTZ R47, R26, R0 ;  /* 0x000000001a2f7220 */ /* 0x000fe20000410000 */
[C---:B------:R-:W-:Y:S01]  /*22450*/  FFMA.FTZ R6, R132.reuse, R3, R44 ;  /* 0x0000000384067223 */ /* 0x040fe2000001002c */
[----:B------:R-:W-:Y:S02]  /*22460*/  FFMA.FTZ R8, R132, R2, R24 ;  /* 0x0000000284087223 */ /* 0x000fe40000010018 */
[----:B------:R-:W4:Y:S01]  /*22470*/  MUFU.TANH R26, R20 ;  /* 0x00000014001a7308 */ /* 0x000f220000002400 */
[----:B------:R-:W-:Y:S01]  /*22480*/  FMUL.FTZ R174, R27, R0 ;  /* 0x000000001bae7220 */ /* 0x000fe20000410000 */
[----:B------:R-:W-:-:S02]  /*22490*/  LOP3.LUT R3, R14, 0x80, R249, 0xfe, !PT ;  /* 0x000000800e037812 */ /* 0x000fc400078efef9 */
[----:B------:R-:W-:Y:S01]  /*224a0*/  FSEL R136, R11, -INF , !P3 ;  /* 0xff8000000b887808 */ /* 0x000fe20005800000 */
[----:B-----5:R-:W-:Y:S01]  /*224b0*/  FMUL.FTZ R33, R86, R0 ;  /* 0x0000000056217220 */ /* 0x020fe20000410000 */
[----:B------:R-:W-:Y:S02]  /*224c0*/  FSEL R86, R10, -INF , !P2 ;  /* 0xff8000000a567808 */ /* 0x000fe40005000000 */
[----:B------:R-:W5:Y:S01]  /*224d0*/  MUFU.TANH R16, R21 ;  /* 0x0000001500107308 */ /* 0x000f620000002400 */
[----:B------:R-:W-:Y:S01]  /*224e0*/  I2FP.F32.S32 R10, R4 ;  /* 0x00000004000a7245 */ /* 0x000fe20000201400 */
[----:B--2---:R-:W-:Y:S01]  /*224f0*/  FFMA.FTZ R9, R132, R2, R19 ;  /* 0x0000000284097223 */ /* 0x004fe20000010013 */
[C---:B------:R-:W-:Y:S02]  /*22500*/  ISETP.GE.AND P2, PT, R4.reuse, R7, PT ;  /* 0x000000070400720c */ /* 0x040fe40003f46270 */
[----:B------:R-:W-:Y:S01]  /*22510*/  ISETP.GE.AND P3, PT, R4, R5, PT ;  /* 0x000000050400720c */ /* 0x000fe20003f66270 */
[----:B-1----:R-:W-:-:S02]  /*22520*/  FFMA.FTZ R4, R132, R10, R18 ;  /* 0x0000000a84047223 */ /* 0x002fc40000010012 */
[----:B------:R-:W1:Y:S01]  /*22530*/  MUFU.TANH R12, R36 ;  /* 0x00000024000c7308 */ /* 0x000e620000002400 */
[----:B------:R-:W-:Y:S02]  /*22540*/  FSEL R94, R6, -INF , !P5 ;  /* 0xff800000065e7808 */ /* 0x000fe40006800000 */
[----:B------:R-:W-:-:S05]  /*22550*/  FSEL R195, R8, -INF , !P4 ;  /* 0xff80000008c37808 */ /* 0x000fca0006000000 */
[----:B------:R-:W2:Y:S01]  /*22560*/  MUFU.TANH R27, R40 ;  /* 0x00000028001b7308 */ /* 0x000ea20000002400 */
[----:B------:R-:W-:Y:S02]  /*22570*/  LOP3.LUT R2, R14, 0x88, R249, 0xfe, !PT ;  /* 0x000000880e027812 */ /* 0x000fe400078efef9 */
[C---:B------:R-:W-:Y:S02]  /*22580*/  ISETP.GE.AND P5, PT, R3.reuse, R7, PT ;  /* 0x000000070300720c */ /* 0x040fe40003fa6270 */
[----:B------:R-:W-:Y:S01]  /*22590*/  ISETP.GE.AND P4, PT, R3, R5, PT ;  /* 0x000000050300720c */ /* 0x000fe20003f86270 */
[----:B---3--:R-:W-:Y:S01]  /*225a0*/  FFMA.FTZ R10, R132, R10, R35 ;  /* 0x0000000a840a7223 */ /* 0x008fe20000010023 */
[----:B------:R-:W-:Y:S01]  /*225b0*/  I2FP.F32.S32 R3, R3 ;  /* 0x0000000300037245 */ /* 0x000fe20000201400 */
[----:B------:R-:W3:Y:S01]  /*225c0*/  MUFU.TANH R34, R42 ;  /* 0x0000002a00227308 */ /* 0x000ee20000002400 */
[----:B------:R-:W-:Y:S02]  /*225d0*/  FSEL R117, R9, -INF , !P6 ;  /* 0xff80000009757808 */ /* 0x000fe40007000000 */
[----:B------:R-:W-:-:S02]  /*225e0*/  FSEL R196, R4, -INF , !P2 ;  /* 0xff80000004c47808 */ /* 0x000fc40005000000 */
[C---:B------:R-:W-:Y:S02]  /*225f0*/  ISETP.GE.AND P6, PT, R2.reuse, R7, PT ;  /* 0x000000070200720c */ /* 0x040fe40003fc6270 */
[----:B------:R-:W-:Y:S01]  /*22600*/  ISETP.GE.AND P2, PT, R2, R5, PT ;  /* 0x000000050200720c */ /* 0x000fe20003f46270 */
[----:B------:R-:W3:Y:S01]  /*22610*/  MUFU.TANH R21, R41 ;  /* 0x0000002900157308 */ /* 0x000ee20000002400 */
[----:B------:R-:W-:Y:S01]  /*22620*/  LOP3.LUT R4, R14, 0x90, R249, 0xfe, !PT ;  /* 0x000000900e047812 */ /* 0x000fe200078efef9 */
[----:B------:R-:W-:Y:S01]  /*22630*/  FMUL.FTZ R19, R112, R0 ;  /* 0x0000000070137220 */ /* 0x000fe20000410000 */
[----:B------:R-:W-:Y:S01]  /*22640*/  I2FP.F32.S32 R2, R2 ;  /* 0x0000000200027245 */ /* 0x000fe20000201400 */
[-C--:B----4-:R-:W-:Y:S01]  /*22650*/  FFMA.FTZ R11, R132, R3.reuse, R29 ;  /* 0x00000003840b7223 */ /* 0x090fe2000001001d */
[----:B------:R-:W-:Y:S01]  /*22660*/  FSEL R112, R10, -INF , !P3 ;  /* 0xff8000000a707808 */ /* 0x000fe20005800000 */
[----:B------:R-:W-:Y:S01]  /*22670*/  FMUL.FTZ R179, R31, R0 ;  /* 0x000000001fb37220 */ /* 0x000fe20000410000 */
[----:B------:R-:W-:Y:S01]  /*22680*/  I2FP.F32.S32 R10, R4 ;  /* 0x00000004000a7245 */ /* 0x000fe20000201400 */
[----:B------:R-:W-:Y:S01]  /*22690*/  MUFU.TANH R123, R15 ;  /* 0x0000000f007b7308 */ /* 0x000fe20000002400 */
[----:B------:R-:W-:Y:S01]  /*226a0*/  FMUL.FTZ R31, R52, R0 ;  /* 0x00000000341f7220 */ /* 0x000fe20000410000 */
[C---:B------:R-:W-:Y:S01]  /*226b0*/  FFMA.FTZ R6, R132.reuse, R3, R26 ;  /* 0x0000000384067223 */ /* 0x040fe2000001001a */
[----:B-----5:R-:W-:Y:S01]  /*226c0*/  FFMA.FTZ R8, R132, R2, R16 ;  /* 0x0000000284087223 */ /* 0x020fe20000010010 */
[----:B------:R-:W-:-:S04]  /*226d0*/  FSEL R198, R11, -INF , !P5 ;  /* 0xff8000000bc67808 */ /* 0x000fc80006800000 */
[----:B------:R-:W4:Y:S01]  /*226e0*/  MUFU.TANH R17, R43 ;  /* 0x0000002b00117308 */ /* 0x000f220000002400 */
[----:B------:R-:W-:Y:S01]  /*226f0*/  LOP3.LUT R3, R14, 0x98, R249, 0xfe, !PT ;  /* 0x000000980e037812 */ /* 0x000fe200078efef9 */
[----:B------:R-:W-:Y:S01]  /*22700*/  FMUL.FTZ R172, R25, R0 ;  /* 0x0000000019ac7220 */ /* 0x000fe20000410000 */
[----:B------:R-:W-:-:S05]  /*22710*/  ISETP.GE.AND P3, PT, R4, R7, PT ;  /* 0x000000070400720c */ /* 0x000fca0003f66270 */
[----:B------:R-:W5:Y:S01]  /*22720*/  MUFU.TANH R15, R32 ;  /* 0x00000020000f7308 */ /* 0x000f620000002400 */
[----:B------:R-:W-:Y:S01]  /*22730*/  ISETP.GE.AND P5, PT, R4, R5, PT ;  /* 0x000000050400720c */ /* 0x000fe20003fa6270 */
[C---:B-1----:R-:W-:Y:S01]  /*22740*/  FFMA.FTZ R9, R132.reuse, R2, R12 ;  /* 0x0000000284097223 */ /* 0x042fe2000001000c */
[----:B--2---:R-:W-:Y:S01]  /*22750*/  FFMA.FTZ R4, R132, R10, R27 ;  /* 0x0000000a84047223 */ /* 0x004fe2000001001b */
[-C--:B------:R-:W-:Y:S01]  /*22760*/  FMUL.FTZ R25, R28, R0.reuse ;  /* 0x000000001c197220 */ /* 0x080fe20000410000 */
[----:B------:R-:W-:-:S03]  /*22770*/  FMUL.FTZ R48, R30, R0 ;  /* 0x000000001e307220 */ /* 0x000fc60000410000 */
[----:B------:R-:W1:Y:S01]  /*22780*/  MUFU.TANH R20, R46 ;  /* 0x0000002e00147308 */ /* 0x000e620000002400 */
[----:B------:R-:W-:Y:S02]  /*22790*/  LOP3.LUT R2, R14, 0xa0, R249, 0xfe, !PT ;  /* 0x000000a00e027812 */ /* 0x000fe400078efef9 */
[----:B------:R-:W-:Y:S02]  /*227a0*/  FSEL R199, R8, -INF , !P6 ;  /* 0xff80000008c77808 */ /* 0x000fe40007000000 */
[----:B------:R-:W-:-:S03]  /*227b0*/  ISETP.GE.AND P6, PT, R3, R5, PT ;  /* 0x000000050300720c */ /* 0x000fc60003fc6270 */
[----:B------:R2:W-:Y:S01]  /*227c0*/  MUFU.TANH R18, R31 ;  /* 0x0000001f00127308 */ /* 0x0005e20000002400 */
[----:B------:R-:W-:Y:S01]  /*227d0*/  FSEL R119, R9, -INF , !P2 ;  /* 0xff80000009777808 */ /* 0x000fe20005000000 */
[----:B---3--:R-:W-:Y:S01]  /*227e0*/  FFMA.FTZ R10, R132, R10, R34 ;  /* 0x0000000a840a7223 */ /* 0x008fe20000010022 */
[----:B------:R-:W-:Y:S02]  /*227f0*/  FSEL R208, R4, -INF , !P3 ;  /* 0xff80000004d07808 */ /* 0x000fe40005800000 */
[----:B------:R-:W-:-:S03]  /*22800*/  ISETP.GE.AND P2, PT, R2, R7, PT ;  /* 0x000000070200720c */ /* 0x000fc60003f46270 */
[----:B------:R-:W3:Y:S01]  /*22810*/  MUFU.TANH R30, R47 ;  /* 0x0000002f001e7308 */ /* 0x000ee20000002400 */
[----:B------:R-:W-:Y:S02]  /*22820*/  ISETP.GE.AND P3, PT, R2, R5, PT ;  /* 0x000000050200720c */ /* 0x000fe40003f66270 */
[----:B------:R-:W-:Y:S01]  /*22830*/  I2FP.F32.S32 R2, R2 ;  /* 0x0000000200027245 */ /* 0x000fe20000201400 */
[-C--:B--2---:R-:W-:Y:S01]  /*22840*/  FMUL.FTZ R31, R114, R0.reuse ;  /* 0x00000000721f7220 */ /* 0x084fe20000410000 */
[----:B------:R-:W-:Y:S02]  /*22850*/  FSEL R114, R6, -INF , !P4 ;  /* 0xff80000006727808 */ /* 0x000fe40006000000 */
[----:B------:R-:W-:Y:S02]  /*22860*/  ISETP.GE.AND P4, PT, R3, R7, PT ;  /* 0x000000070300720c */ /* 0x000fe40003f86270 */
[----:B------:R-:W-:Y:S01]  /*22870*/  I2FP.F32.S32 R3, R3 ;  /* 0x0000000300037245 */ /* 0x000fe20000201400 */
[----:B------:R-:W2:Y:S01]  /*22880*/  MUFU.TANH R25, R25 ;  /* 0x0000001900197308 */ /* 0x000ea20000002400 */
[----:B------:R-:W-:Y:S01]  /*22890*/  LOP3.LUT R4, R14, 0xa8, R249, 0xfe, !PT ;  /* 0x000000a80e047812 */ /* 0x000fe200078efef9 */
[----:B------:R-:W-:Y:S01]  /*228a0*/  FMUL.FTZ R38, R76, R0 ;  /* 0x000000004c267220 */ /* 0x000fe20000410000 */
[----:B------:R-:W-:Y:S01]  /*228b0*/  FSEL R133, R10, -INF , !P5 ;  /* 0xff8000000a857808 */ /* 0x000fe20006800000 */
[CC--:B------:R-:W-:Y:S01]  /*228c0*/  FFMA.FTZ R11, R132.reuse, R3.reuse, R21 ;  /* 0x00000003840b7223 */ /* 0x0c0fe20000010015 */
[----:B------:R-:W-:Y:S01]  /*228d0*/  I2FP.F32.S32 R10, R4 ;  /* 0x00000004000a7245 */ /* 0x000fe20000201400 */
[C---:B----4-:R-:W-:Y:S01]  /*228e0*/  FFMA.FTZ R6, R132.reuse, R3, R17 ;  /* 0x0000000384067223 */ /* 0x050fe20000010011 */
[----:B-----5:R-:W-:Y:S01]  /*228f0*/  FFMA.FTZ R8, R132, R2, R15 ;  /* 0x0000000284087223 */ /* 0x020fe2000001000f */
[----:B------:R-:W4:Y:S01]  /*22900*/  MUFU.TANH R24, R48 ;  /* 0x0000003000187308 */ /* 0x000f220000002400 */
[----:B------:R-:W-:Y:S01]  /*22910*/  LOP3.LUT R3, R14, 0xb0, R249, 0xfe, !PT ;  /* 0x000000b00e037812 */ /* 0x000fe200078efef9 */
[----:B------:R-:W-:Y:S01]  /*22920*/  FMUL.FTZ R39, R78, R0 ;  /* 0x000000004e277220 */ /* 0x000fe20000410000 */
[----:B------:R-:W-:Y:S01]  /*22930*/  FSEL R206, R11, -INF , !P4 ;  /* 0xff8000000bce7808 */ /* 0x000fe20006000000 */
[----:B------:R-:W-:Y:S01]  /*22940*/  FFMA.FTZ R9, R132, R2, R13 ;  /* 0x0000000284097223 */ /* 0x000fe2000001000d */
[----:B------:R-:W-:-:S02]  /*22950*/  ISETP.GE.AND P5, PT, R4, R7, PT ;  /* 0x000000070400720c */ /* 0x000fc40003fa6270 */
[----:B------:R-:W-:Y:S01]  /*22960*/  ISETP.GE.AND P4, PT, R4, R5, PT ;  /* 0x000000050400720c */ /* 0x000fe20003f86270 */
[----:B------:R-:W5:Y:S01]  /*22970*/  MUFU.TANH R12, R45 ;  /* 0x0000002d000c7308 */ /* 0x000f620000002400 */
[----:B-1----:R-:W-:Y:S01]  /*22980*/  FFMA.FTZ R4, R132, R10, R20 ;  /* 0x0000000a84047223 */ /* 0x002fe20000010014 */
[----:B------:R-:W-:Y:S02]  /*22990*/  FSEL R192, R6, -INF , !P6 ;  /* 0xff80000006c07808 */ /* 0x000fe40007000000 */
[----:B------:R-:W-:-:S04]  /*229a0*/  FSEL R211, R8, -INF , !P2 ;  /* 0xff80000008d37808 */ /* 0x000fc80005000000 */
[----:B------:R-:W1:Y:S01]  /*229b0*/  MUFU.TANH R26, R38 ;  /* 0x00000026001a7308 */ /* 0x000e620000002400 */
[----:B------:R-:W-:Y:S01]  /*229c0*/  LOP3.LUT R2, R14, 0xb8, R249, 0xfe, !PT ;  /* 0x000000b80e027812 */ /* 0x000fe200078efef9 */
[----:B------:R-:W-:Y:S01]  /*229d0*/  FMUL.FTZ R28, R56, R0 ;  /* 0x00000000381c7220 */ /* 0x000fe20000410000 */
        /* <DEDUP_REMOVED lines=9> */
[----:B------:R3:W3:Y:S01]  /*22a70*/  MUFU.TANH R27, R28 ;  /* 0x0000001c001b7308 */ /* 0x0006e20000002400 */
[----:B------:R-:W-:Y:S01]  /*22a80*/  LOP3.LUT R4, R14, 0xc0, R249, 0xfe, !PT ;  /* 0x000000c00e047812 */ /* 0x000fe200078efef9 */
[-C--:B--2---:R-:W-:Y:S01]  /*22a90*/  FFMA.FTZ R11, R132, R3.reuse, R25 ;  /* 0x00000003840b7223 */ /* 0x084fe20000010019 */
[----:B------:R-:W-:Y:S01]  /*22aa0*/  I2FP.F32.S32 R2, R2 ;  /* 0x0000000200027245 */ /* 0x000fe20000201400 */
[-C--:B------:R-:W-:Y:S01]  /*22ab0*/  FMUL.FTZ R36, R58, R0.reuse ;  /* 0x000000003a247220 */ /* 0x080fe20000410000 */
[----:B------:R-:W-:Y:S01]  /*22ac0*/  FSEL R197, R10, -INF , !P4 ;  /* 0xff8000000ac57808 */ /* 0x000fe20006000000 */
[----:B------:R-:W-:Y:S01]  /*22ad0*/  FMUL.FTZ R32, R84, R0 ;  /* 0x0000000054207220 */ /* 0x000fe20000410000 */
[----:B------:R-:W-:Y:S01]  /*22ae0*/  I2FP.F32.S32 R10, R4 ;  /* 0x00000004000a7245 */ /* 0x000fe20000201400 */
[----:B------:R-:W2:Y:S01]  /*22af0*/  MUFU.TANH R15, R33 ;  /* 0x00000021000f7308 */ /* 0x000ea20000002400 */
[C---:B----4-:R-:W-:Y:S01]  /*22b00*/  FFMA.FTZ R6, R132.reuse, R3, R24 ;  /* 0x0000000384067223 */ /* 0x050fe20000010018 */
[CC--:B------:R-:W-:Y:S01]  /*22b10*/  FFMA.FTZ R8, R132.reuse, R2.reuse, R18 ;  /* 0x0000000284087223 */ /* 0x0c0fe20000010012 */
[----:B------:R-:W-:Y:S01]  /*22b20*/  FSEL R214, R11, -INF , !P6 ;  /* 0xff8000000bd67808 */ /* 0x000fe20007000000 */
[----:B-----5:R-:W-:Y:S01]  /*22b30*/  FFMA.FTZ R9, R132, R2, R12 ;  /* 0x0000000284097223 */ /* 0x020fe2000001000c */
[----:B------:R-:W-:-:S02]  /*22b40*/  LOP3.LUT R3, R14, 0xc8, R249, 0xfe, !PT ;  /* 0x000000c80e037812 */ /* 0x000fc400078efef9 */
[C---:B------:R-:W-:Y:S01]  /*22b50*/  ISETP.GE.AND P4, PT, R4.reuse, R7, PT ;  /* 0x000000070400720c */ /* 0x040fe20003f86270 */
[----:B------:R-:W4:Y:S01]  /*22b60*/  MUFU.TANH R21, R36 ;  /* 0x0000002400157308 */ /* 0x000f220000002400 */
[----:B------:R-:W-:Y:S01]  /*22b70*/  ISETP.GE.AND P6, PT, R4, R5, PT ;  /* 0x000000050400720c */ /* 0x000fe20003fc6270 */
[----:B-1----:R-:W-:Y:S01]  /*22b80*/  FFMA.FTZ R4, R132, R10, R26 ;  /* 0x0000000a84047223 */ /* 0x002fe2000001001a */
[----:B------:R-:W-:Y:S01]  /*22b90*/  MOV R52, R216 ;  /* 0x000000d800347202 */ /* 0x000fe20000000f00 */
[----:B------:R-:W-:Y:S01]  /*22ba0*/  FMUL.FTZ R83, R49, R0 ;  /* 0x0000000031537220 */ /* 0x000fe20000410000 */
[----:B------:R-:W-:-:S03]  /*22bb0*/  LOP3.LUT R2, R14, 0xd0, R249, 0xfe, !PT ;  /* 0x000000d00e027812 */ /* 0x000fc600078efef9 */
[----:B------:R-:W1:Y:S01]  /*22bc0*/  MUFU.TANH R17, R32 ;  /* 0x0000002000117308 */ /* 0x000e620000002400 */
[----:B------:R-:W-:Y:S02]  /*22bd0*/  FSEL R201, R6, -INF , !P2 ;  /* 0xff80000006c97808 */ /* 0x000fe40005000000 */
[----:B------:R-:W-:-:S05]  /*22be0*/  FSEL R216, R8, -INF , !P3 ;  /* 0xff80000008d87808 */ /* 0x000fca0005800000 */
[----:B------:R5:W1:Y:S01]  /*22bf0*/  MUFU.TANH R20, R19 ;  /* 0x0000001300147308 */ /* 0x000a620000002400 */
[C---:B------:R-:W-:Y:S01]  /*22c00*/  ISETP.GE.AND P2, PT, R3.reuse, R7, PT ;  /* 0x000000070300720c */ /* 0x040fe20003f46270 */
[----:B------:R-:W-:Y:S01]  /*22c10*/  IMAD.MOV.U32 R49, RZ, RZ, R222 ;  /* 0x000000ffff317224 */ /* 0x000fe200078e00de */
[----:B------:R-:W-:Y:S01]  /*22c20*/  ISETP.GE.AND P3, PT, R3, R5, PT ;  /* 0x000000050300720c */ /* 0x000fe20003f66270 */
[----:B---3--:R-:W-:Y:S01]  /*22c30*/  FFMA.FTZ R10, R132, R10, R29 ;  /* 0x0000000a840a7223 */ /* 0x008fe2000001001d */
[----:B------:R-:W-:Y:S02]  /*22c40*/  I2FP.F32.S32 R3, R3 ;  /* 0x0000000300037245 */ /* 0x000fe40000201400 */
[----:B------:R-:W-:Y:S02]  /*22c50*/  FSEL R207, R9, -INF , !P5 ;  /* 0xff80000009cf7808 */ /* 0x000fe40006800000 */
[----:B------:R-:W-:Y:S01]  /*22c60*/  FSEL R222, R4, -INF , !P4 ;  /* 0xff80000004de7808 */ /* 0x000fe20006000000 */
[----:B------:R-:W-:Y:S01]  /*22c70*/  FMUL.FTZ R16, R108, R0 ;  /* 0x000000006c107220 */ /* 0x000fe20000410000 */
[----:B------:R-:W-:-:S02]  /*22c80*/  ISETP.GE.AND P5, PT, R2, R7, PT ;  /* 0x000000070200720c */ /* 0x000fc40003fa6270 */
[----:B------:R-:W-:Y:S01]  /*22c90*/  ISETP.GE.AND P4, PT, R2, R5, PT ;  /* 0x000000050200720c */ /* 0x000fe20003f86270 */
[----:B------:R-:W-:Y:S01]  /*22ca0*/  FMUL.FTZ R28, R110, R0 ;  /* 0x000000006e1c7220 */ /* 0x000fe20000410000 */
[----:B------:R-:W-:Y:S02]  /*22cb0*/  I2FP.F32.S32 R2, R2 ;  /* 0x0000000200027245 */ /* 0x000fe40000201400 */
[----:B------:R-:W-:Y:S01]  /*22cc0*/  LOP3.LUT R4, R14, 0xd8, R249, 0xfe, !PT ;  /* 0x000000d80e047812 */ /* 0x000fe200078efef9 */
[-C--:B------:R-:W-:Y:S01]  /*22cd0*/  FMUL.FTZ R13, R104, R0.reuse ;  /* 0x00000000680d7220 */ /* 0x080fe20000410000 */
[----:B-----5:R-:W-:Y:S01]  /*22ce0*/  FMUL.FTZ R19, R106, R0 ;  /* 0x000000006a137220 */ /* 0x020fe20000410000 */
[----:B------:R-:W-:Y:S01]  /*22cf0*/  FFMA.FTZ R11, R132, R3, R27 ;  /* 0x00000003840b7223 */ /* 0x000fe2000001001b */
[----:B------:R-:W-:Y:S01]  /*22d00*/  FSEL R210, R10, -INF , !P6 ;  /* 0xff8000000ad27808 */ /* 0x000fe20007000000 */
[----:B------:R-:W3:Y:S01]  /*22d10*/  MUFU.TANH R25, R31 ;  /* 0x0000001f00197308 */ /* 0x000ee20000002400 */
[----:B------:R-:W-:Y:S01]  /*22d20*/  I2FP.F32.S32 R10, R4 ;  /* 0x00000004000a7245 */ /* 0x000fe20000201400 */
[----:B--2---:R-:W-:Y:S01]  /*22d30*/  FFMA.FTZ R6, R132, R2, R15 ;  /* 0x0000000284067223 */ /* 0x004fe2000001000f */
[----:B------:R-:W-:-:S05]  /*22d40*/  FSEL R220, R11, -INF , !P2 ;  /* 0xff8000000bdc7808 */ /* 0x000fca0005000000 */
[----:B------:R-:W2:Y:S01]  /*22d50*/  MUFU.TANH R24, R16 ;  /* 0x0000001000187308 */ /* 0x000ea20000002400 */
[----:B------:R-:W-:Y:S01]  /*22d60*/  ISETP.GE.AND P6, PT, R4, R7, PT ;  /* 0x000000070400720c */ /* 0x000fe20003fc6270 */
[----:B----4-:R-:W-:Y:S01]  /*22d70*/  FFMA.FTZ R8, R132, R3, R21 ;  /* 0x0000000384087223 */ /* 0x010fe20000010015 */
[----:B------:R-:W-:Y:S01]  /*22d80*/  ISETP.GE.AND P2, PT, R4, R5, PT ;  /* 0x000000050400720c */ /* 0x000fe20003f46270 */
[----:B-1----:R-:W-:-:S04]  /*22d90*/  FFMA.FTZ R9, R132, R2, R17 ;  /* 0x0000000284097223 */ /* 0x002fc80000010011 */
[----:B------:R-:W1:Y:S01]  /*22da0*/  MUFU.TANH R18, R28 ;  /* 0x0000001c00127308 */ /* 0x000e620000002400 */
[----:B------:R-:W-:Y:S01]  /*22db0*/  FFMA.FTZ R4, R132, R10, R20 ;  /* 0x0000000a84047223 */ /* 0x000fe20000010014 */
[----:B------:R-:W-:-:S06]  /*22dc0*/  LOP3.LUT R3, R14, 0xe0, R249, 0xfe, !PT ;  /* 0x000000e00e037812 */ /* 0x000fcc00078efef9 */
[----:B------:R4:W5:Y:S01]  /*22dd0*/  MUFU.TANH R16, R13 ;  /* 0x0000000d00107308 */ /* 0x0009620000002400 */
[----:B------:R-:W-:-:S07]  /*22de0*/  FMUL.FTZ R12, R100, R0 ;  /* 0x00000000640c7220 */ /* 0x000fce0000410000 */
[----:B------:R-:W5:Y:S01]  /*22df0*/  MUFU.TANH R15, R19 ;  /* 0x00000013000f7308 */ /* 0x000f620000002400 */
[----:B------:R-:W-:Y:S01]  /*22e00*/  LOP3.LUT R2, R14, 0xe8, R249, 0xfe, !PT ;  /* 0x000000e80e027812 */ /* 0x000fe200078efef9 */
[-C--:B------:R-:W-:Y:S01]  /*22e10*/  FMUL.FTZ R173, R53, R0.reuse ;  /* 0x0000000035ad7220 */ /* 0x080fe20000410000 */
[----:B------:R-:W-:Y:S01]  /*22e20*/  FSEL R215, R8, -INF , !P3 ;  /* 0xff80000008d77808 */ /* 0x000fe20005800000 */
[-C--:B------:R-:W-:Y:S01]  /*22e30*/  FMUL.FTZ R11, R98, R0.reuse ;  /* 0x00000000620b7220 */ /* 0x080fe20000410000 */
[----:B------:R-:W-:Y:S01]  /*22e40*/  FSEL R224, R9, -INF , !P5 ;  /* 0xff80000009e07808 */ /* 0x000fe20006800000 */
[-C--:B----4-:R-:W-:Y:S01]  /*22e50*/  FMUL.FTZ R13, R102, R0.reuse ;  /* 0x00000000660d7220 */ /* 0x090fe20000410000 */
[----:B------:R-:W-:Y:S01]  /*22e60*/  FSEL R226, R4, -INF , !P6 ;  /* 0xff80000004e27808 */ /* 0x000fe20007000000 */
[----:B------:R-:W-:Y:S01]  /*22e70*/  IMAD.MOV.U32 R53, RZ, RZ, R218 ;  /* 0x000000ffff357224 */ /* 0x000fe200078e00da */
[C---:B------:R-:W-:Y:S01]  /*22e80*/  ISETP.GE.AND P3, PT, R3.reuse, R7, PT ;  /* 0x000000070300720c */ /* 0x040fe20003f66270 */
[----:B------:R-:W-:Y:S01]  /*22e90*/  FMUL.FTZ R4, R96, R0 ;  /* 0x0000000060047220 */ /* 0x000fe20000410000 */
[----:B------:R-:W-:Y:S01]  /*22ea0*/  ISETP.GE.AND P5, PT, R3, R5, PT ;  /* 0x000000050300720c */ /* 0x000fe20003fa6270 */
[----:B------:R-:W4:Y:S01]  /*22eb0*/  MUFU.TANH R17, R12 ;  /* 0x0000000c00117308 */ /* 0x000f220000002400 */
[----:B------:R-:W-:-:S02]  /*22ec0*/  I2FP.F32.S32 R3, R3 ;  /* 0x0000000300037245 */ /* 0x000fc40000201400 */
[----:B------:R-:W-:Y:S02]  /*22ed0*/  FSEL R218, R6, -INF , !P4 ;  /* 0xff80000006da7808 */ /* 0x000fe40006000000 */
[C---:B------:R-:W-:Y:S02]  /*22ee0*/  ISETP.GE.AND P4, PT, R2.reuse, R7, PT ;  /* 0x000000070200720c */ /* 0x040fe40003f86270 */
[----:B------:R-:W-:Y:S01]  /*22ef0*/  ISETP.GE.AND P6, PT, R2, R5, PT ;  /* 0x000000050200720c */ /* 0x000fe20003fc6270 */
[----:B------:R-:W4:Y:S01]  /*22f00*/  MUFU.TANH R13, R13 ;  /* 0x0000000d000d7308 */ /* 0x000f220000002400 */
[----:B------:R-:W-:Y:S01]  /*22f10*/  I2FP.F32.S32 R2, R2 ;  /* 0x0000000200027245 */ /* 0x000fe20000201400 */
[C---:B---3--:R-:W-:Y:S01]  /*22f20*/  FFMA.FTZ R6, R132.reuse, R10, R25 ;  /* 0x0000000a84067223 */ /* 0x048fe20000010019 */
[----:B--2---:R-:W-:Y:S01]  /*22f30*/  FFMA.FTZ R9, R132, R3, R24 ;  /* 0x0000000384097223 */ /* 0x004fe20000010018 */
[-C--:B------:R-:W-:Y:S01]  /*22f40*/  FMUL.FTZ R127, R77, R0.reuse ;  /* 0x000000004d7f7220 */ /* 0x080fe20000410000 */
[----:B------:R-:W-:-:S03]  /*22f50*/  FMUL.FTZ R130, R79, R0 ;  /* 0x000000004f827220 */ /* 0x000fc60000410000 */
[----:B------:R1:W2:Y:S01]  /*22f60*/  MUFU.TANH R12, R4 ;  /* 0x00000004000c7308 */ /* 0x0002a20000002400 */
[-C--:B------:R-:W-:Y:S01]  /*22f70*/  FMUL.FTZ R76, R57, R0.reuse ;  /* 0x00000000394c7220 */ /* 0x080fe20000410000 */
[-C--:B------:R-:W-:Y:S01]  /*22f80*/  FMUL.FTZ R77, R59, R0.reuse ;  /* 0x000000003b4d7220 */ /* 0x080fe20000410000 */
[-C--:B------:R-:W-:Y:S01]  /*22f90*/  FMUL.FTZ R40, R85, R0.reuse ;  /* 0x0000000055287220 */ /* 0x080fe20000410000 */
[-C--:B------:R-:W-:Y:S01]  /*22fa0*/  FMUL.FTZ R41, R87, R0.reuse ;  /* 0x0000000057297220 */ /* 0x080fe20000410000 */
[----:B------:R-:W-:-:S03]  /*22fb0*/  FMUL.FTZ R113, R113, R0 ;  /* 0x0000000071717220 */ /* 0x000fc60000410000 */
[----:B------:R-:W3:Y:S01]  /*22fc0*/  MUFU.TANH R11, R11 ;  /* 0x0000000b000b7308 */ /* 0x000ee20000002400 */
        /* <DEDUP_REMOVED lines=8> */
[C---:B-1----:R-:W-:Y:S01]  /*23050*/  FFMA.FTZ R4, R132.reuse, R3, R18 ;  /* 0x0000000384047223 */ /* 0x042fe20000010012 */
[----:B------:R-:W-:Y:S01]  /*23060*/  FMUL.FTZ R99, R99, R0 ;  /* 0x0000000063637220 */ /* 0x000fe20000410000 */
[CC--:B-----5:R-:W-:Y:S01]  /*23070*/  FFMA.FTZ R8, R132.reuse, R2.reuse, R16 ;  /* 0x0000000284087223 */ /* 0x0e0fe20000010010 */
[----:B------:R-:W-:Y:S01]  /*23080*/  FFMA.FTZ R10, R132, R2, R15 ;  /* 0x00000002840a7223 */ /* 0x000fe2000001000f */
[C---:B------:R-:W-:Y:S01]  /*23090*/  LOP3.LUT R3, R14.reuse, 0xf0, R249, 0xfe, !PT ;  /* 0x000000f00e037812 */ /* 0x040fe200078efef9 */
[----:B------:R-:W-:Y:S01]  /*230a0*/  IMAD.MOV.U32 R79, RZ, RZ, R53 ;  /* 0x000000ffff4f7224 */ /* 0x000fe200078e0035 */
[----:B------:R-:W-:-:S02]  /*230b0*/  LOP3.LUT R0, R14, R249, RZ, 0xfc, !PT ;  /* 0x000000f90e007212 */ /* 0x000fc400078efcff */
[----:B------:R-:W-:Y:S01]  /*230c0*/  LOP3.LUT R2, R14, 0xf8, R249, 0xfe, !PT ;  /* 0x000000f80e027812 */ /* 0x000fe200078efef9 */
[----:B------:R-:W-:Y:S01]  /*230d0*/  IMAD.MOV.U32 R249, RZ, RZ, R221 ;  /* 0x000000fffff97224 */ /* 0x000fe200078e00dd */
[----:B------:R-:W-:Y:S01]  /*230e0*/  MOV R53, R49 ;  /* 0x0000003100357202 */ /* 0x000fe20000000f00 */
[----:B------:R-:W-:Y:S01]  /*230f0*/  IMAD.MOV.U32 R49, RZ, RZ, R230 ;  /* 0x000000ffff317224 */ /* 0x000fe200078e00e6 */
[----:B------:R-:W-:Y:S01]  /*23100*/  FSEL R221, R6, -INF , !P2 ;  /* 0xff80000006dd7808 */ /* 0x000fe20005000000 */
[----:B------:R-:W-:Y:S01]  /*23110*/  IMAD.MOV.U32 R78, RZ, RZ, R54 ;  /* 0x000000ffff4e7224 */ /* 0x000fe200078e0036 */
[----:B------:R-:W-:Y:S01]  /*23120*/  FSEL R230, R9, -INF , !P3 ;  /* 0xff80000009e67808 */ /* 0x000fe20005800000 */
[----:B------:R-:W-:Y:S01]  /*23130*/  IMAD.MOV.U32 R248, RZ, RZ, R228 ;  /* 0x000000fffff87224 */ /* 0x000fe200078e00e4 */
[C---:B------:R-:W-:Y:S01]  /*23140*/  ISETP.GE.AND P2, PT, R3.reuse, R7, PT ;  /* 0x000000070300720c */ /* 0x040fe20003f46270 */
[----:B------:R-:W-:Y:S01]  /*23150*/  IMAD.MOV.U32 R54, RZ, RZ, R231 ;  /* 0x000000ffff367224 */ /* 0x000fe200078e00e7 */
[----:B------:R-:W-:-:S02]  /*23160*/  ISETP.GE.AND P3, PT, R3, R5, PT ;  /* 0x000000050300720c */ /* 0x000fc40003f66270 */
[----:B------:R-:W-:Y:S02]  /*23170*/  I2FP.F32.S32 R3, R3 ;  /* 0x0000000300037245 */ /* 0x000fe40000201400 */
[----:B------:R-:W-:Y:S02]  /*23180*/  FSEL R228, R4, -INF , !P5 ;  /* 0xff80000004e47808 */ /* 0x000fe40006800000 */
[----:B------:R-:W-:Y:S02]  /*23190*/  FSEL R231, R8, -INF , !P4 ;  /* 0xff80000008e77808 */ /* 0x000fe40006000000 */
[C---:B------:R-:W-:Y:S02]  /*231a0*/  ISETP.GE.AND P5, PT, R2.reuse, R7, PT ;  /* 0x000000070200720c */ /* 0x040fe40003fa6270 */
[----:B------:R-:W-:Y:S02]  /*231b0*/  ISETP.GE.AND P4, PT, R2, R5, PT ;  /* 0x000000050200720c */ /* 0x000fe40003f86270 */
[----:B------:R-:W-:Y:S01]  /*231c0*/  I2FP.F32.S32 R2, R2 ;  /* 0x0000000200027245 */ /* 0x000fe20000201400 */
[CC--:B----4-:R-:W-:Y:S01]  /*231d0*/  FFMA.FTZ R4, R132.reuse, R3.reuse, R17 ;  /* 0x0000000384047223 */ /* 0x0d0fe20000010011 */
[----:B------:R-:W-:Y:S01]  /*231e0*/  FFMA.FTZ R6, R132, R3, R13 ;  /* 0x0000000384067223 */ /* 0x000fe2000001000d */
[----:B------:R-:W-:Y:S01]  /*231f0*/  VIADD R3, R0, 0x1 ;  /* 0x0000000100037836 */ /* 0x000fe20000000000 */
[----:B------:R-:W-:Y:S01]  /*23200*/  MOV R247, R229 ;  /* 0x000000e500f77202 */ /* 0x000fe20000000f00 */
[----:B--2---:R-:W-:Y:S01]  /*23210*/  FFMA.FTZ R8, R132, R2, R12 ;  /* 0x0000000284087223 */ /* 0x004fe2000001000c */
[----:B------:R-:W-:-:S02]  /*23220*/  IMAD.MOV.U32 R246, RZ, RZ, R235 ;  /* 0x000000fffff67224 */ /* 0x000fc400078e00eb */
[----:B---3--:R-:W-:Y:S01]  /*23230*/  FFMA.FTZ R9, R132, R2, R11 ;  /* 0x0000000284097223 */ /* 0x008fe2000001000b */
[----:B------:R-:W-:Y:S02]  /*23240*/  IADD3 R2, R0, 0x9, RZ ;  /* 0x0000000900027810 */ /* 0x000fe40007ffe0ff */
[----:B------:R-:W-:Y:S02]  /*23250*/  FSEL R229, R10, -INF , !P6 ;  /* 0xff8000000ae57808 */ /* 0x000fe40007000000 */
[----:B------:R-:W-:Y:S02]  /*23260*/  FSEL R235, R4, -INF , !P2 ;  /* 0xff80000004eb7808 */ /* 0x000fe40005000000 */
[C---:B------:R-:W-:Y:S02]  /*23270*/  ISETP.GE.AND P6, PT, R3.reuse, R7, PT ;  /* 0x000000070300720c */ /* 0x040fe40003fc6270 */
[----:B------:R-:W-:Y:S02]  /*23280*/  ISETP.GE.AND P2, PT, R3, R5, PT ;  /* 0x000000050300720c */ /* 0x000fe40003f46270 */
[----:B------:R-:W-:-:S02]  /*23290*/  MOV R245, R233 ;  /* 0x000000e900f57202 */ /* 0x000fc40000000f00 */
[----:B------:R-:W-:Y:S02]  /*232a0*/  I2FP.F32.S32 R3, R3 ;  /* 0x0000000300037245 */ /* 0x000fe40000201400 */
[----:B------:R-:W-:Y:S02]  /*232b0*/  FSEL R233, R6, -INF , !P3 ;  /* 0xff80000006e97808 */ /* 0x000fe40005800000 */
[----:B------:R-:W-:Y:S02]  /*232c0*/  FSEL R236, R8, -INF , !P5 ;  /* 0xff80000008ec7808 */ /* 0x000fe40006800000 */
[C---:B------:R-:W-:Y:S02]  /*232d0*/  ISETP.GE.AND P3, PT, R2.reuse, R7, PT ;  /* 0x000000070200720c */ /* 0x040fe40003f66270 */
[----:B------:R-:W-:Y:S02]  /*232e0*/  ISETP.GE.AND P5, PT, R2, R5, PT ;  /* 0x000000050200720c */ /* 0x000fe40003fa6270 */
[----:B------:R-:W-:Y:S01]  /*232f0*/  I2FP.F32.S32 R2, R2 ;  /* 0x0000000200027245 */ /* 0x000fe20000201400 */
[CC--:B------:R-:W-:Y:S01]  /*23300*/  FFMA.FTZ R8, R132.reuse, R3.reuse, R245 ;  /* 0x0000000384087223 */ /* 0x0c0fe200000100f5 */
[----:B------:R-:W-:Y:S01]  /*23310*/  FFMA.FTZ R4, R132, R3, R246 ;  /* 0x0000000384047223 */ /* 0x000fe200000100f6 */
[----:B------:R-:W-:-:S02]  /*23320*/  VIADD R3, R0, 0x11 ;  /* 0x0000001100037836 */ /* 0x000fc40000000000 */
[CC--:B------:R-:W-:Y:S01]  /*23330*/  FFMA.FTZ R10, R132.reuse, R2.reuse, R248 ;  /* 0x00000002840a7223 */ /* 0x0c0fe200000100f8 */
[----:B------:R-:W-:Y:S01]  /*23340*/  FFMA.FTZ R6, R132, R2, R247 ;  /* 0x0000000284067223 */ /* 0x000fe200000100f7 */
[----:B------:R-:W-:Y:S01]  /*23350*/  IMAD.MOV.U32 R248, RZ, RZ, R53 ;  /* 0x000000fffff87224 */ /* 0x000fe200078e0035 */
[----:B------:R-:W-:Y:S01]  /*23360*/  FSEL R53, R8, -INF , !P6 ;  /* 0xff80000008357808 */ /* 0x000fe20007000000 */
[----:B------:R-:W-:Y:S01]  /*23370*/  IMAD.MOV.U32 R246, RZ, RZ, R234 ;  /* 0x000000fffff67224 */ /* 0x000fe200078e00ea */
[----:B------:R-:W-:Y:S01]  /*23380*/  FSEL R234, R9, -INF , !P4 ;  /* 0xff80000009ea7808 */ /* 0x000fe20006000000 */
[----:B------:R-:W-:Y:S01]  /*23390*/  VIADD R2, R0, 0x19 ;  /* 0x0000001900027836 */ /* 0x000fe20000000000 */
[C---:B------:R-:W-:Y:S02]  /*233a0*/  ISETP.GE.AND P4, PT, R3.reuse, R7, PT ;  /* 0x000000070300720c */ /* 0x040fe40003f86270 */
[----:B------:R-:W-:Y:S02]  /*233b0*/  ISETP.GE.AND P6, PT, R3, R5, PT ;  /* 0x000000050300720c */ /* 0x000fe40003fc6270 */
[----:B------:R-:W-:-:S02]  /*233c0*/  I2FP.F32.S32 R3, R3 ;  /* 0x0000000300037245 */ /* 0x000fc40000201400 */
[----:B------:R-:W-:Y:S02]  /*233d0*/  MOV R247, R52 ;  /* 0x0000003400f77202 */ /* 0x000fe40000000f00 */
[----:B------:R-:W-:Y:S02]  /*233e0*/  FSEL R47, R4, -INF , !P2 ;  /* 0xff800000042f7808 */ /* 0x000fe40005000000 */
[----:B------:R-:W-:Y:S02]  /*233f0*/  FSEL R52, R6, -INF , !P3 ;  /* 0xff80000006347808 */ /* 0x000fe40005800000 */
[C---:B------:R-:W-:Y:S02]  /*23400*/  ISETP.GE.AND P2, PT, R2.reuse, R7, PT ;  /* 0x000000070200720c */ /* 0x040fe40003f46270 */
[----:B------:R-:W-:Y:S01]  /*23410*/  ISETP.GE.AND P3, PT, R2, R5, PT ;  /* 0x000000050200720c */ /* 0x000fe20003f66270 */
[CC--:B------:R-:W-:Y:S01]  /*23420*/  FFMA.FTZ R8, R132.reuse, R3.reuse, R79 ;  /* 0x0000000384087223 */ /* 0x0c0fe2000001004f */
[----:B------:R-:W-:Y:S01]  /*23430*/  I2FP.F32.S32 R2, R2 ;  /* 0x0000000200027245 */ /* 0x000fe20000201400 */
[----:B------:R-:W-:Y:S01]  /*23440*/  FFMA.FTZ R4, R132, R3, R78 ;  /* 0x0000000384047223 */ /* 0x000fe2000001004e */
[----:B------:R-:W-:-:S03]  /*23450*/  IADD3 R3, R0, 0x21, RZ ;  /* 0x0000002100037810 */ /* 0x000fc60007ffe0ff */
[CC--:B------:R-:W-:Y:S01]  /*23460*/  FFMA.FTZ R6, R132.reuse, R2.reuse, R54 ;  /* 0x0000000284067223 */ /* 0x0c0fe20000010036 */
[----:B------:R-:W-:Y:S01]  /*23470*/  FFMA.FTZ R9, R132, R2, R49 ;  /* 0x0000000284097223 */ /* 0x000fe20000010031 */
[----:B------:R-:W-:Y:S01]  /*23480*/  FSEL R49, R10, -INF , !P5 ;  /* 0xff8000000a317808 */ /* 0x000fe20006800000 */
[----:B------:R-:W-:Y:S01]  /*23490*/  VIADD R2, R0, 0x29 ;  /* 0x0000002900027836 */ /* 0x000fe20000000000 */
[----:B------:R-:W-:Y:S02]  /*234a0*/  FSEL R54, R8, -INF , !P4 ;  /* 0xff80000008367808 */ /* 0x000fe40006000000 */
[C---:B------:R-:W-:Y:S02]  /*234b0*/  ISETP.GE.AND P5, PT, R3.reuse, R7, PT ;  /* 0x000000070300720c */ /* 0x040fe40003fa6270 */
[----:B------:R-:W-:Y:S02]  /*234c0*/  ISETP.GE.AND P4, PT, R3, R5, PT ;  /* 0x000000050300720c */ /* 0x000fe40003f86270 */
[----:B------:R-:W-:-:S02]  /*234d0*/  I2FP.F32.S32 R3, R3 ;  /* 0x0000000300037245 */ /* 0x000fc40000201400 */
[----:B------:R-:W-:Y:S02]  /*234e0*/  FSEL R48, R4, -INF , !P6 ;  /* 0xff80000004307808 */ /* 0x000fe40007000000 */
[----:B------:R-:W-:Y:S01]  /*234f0*/  FSEL R57, R6, -INF , !P2 ;  /* 0xff80000006397808 */ /* 0x000fe20005000000 */
[----:B------:R-:W-:Y:S01]  /*23500*/  FFMA.FTZ R8, R132, R3, R246 ;  /* 0x0000000384087223 */ /* 0x000fe200000100f6 */
[----:B------:R-:W-:Y:S01]  /*23510*/  ISETP.GE.AND P6, PT, R2, R7, PT ;  /* 0x000000070200720c */ /* 0x000fe20003fc6270 */
[----:B------:R-:W-:Y:S01]  /*23520*/  FFMA.FTZ R4, R132, R3, R247 ;  /* 0x0000000384047223 */ /* 0x000fe200000100f7 */
[----:B------:R-:W-:Y:S01]  /*23530*/  ISETP.GE.AND P2, PT, R2, R5, PT ;  /* 0x000000050200720c */ /* 0x000fe20003f46270 */
[----:B------:R-:W-:Y:S01]  /*23540*/  VIADD R3, R0, 0x31 ;  /* 0x0000003100037836 */ /* 0x000fe20000000000 */
[----:B------:R-:W-:Y:S02]  /*23550*/  I2FP.F32.S32 R2, R2 ;  /* 0x0000000200027245 */ /* 0x000fe40000201400 */
[----:B------:R-:W-:-:S02]  /*23560*/  FSEL R46, R9, -INF , !P3 ;  /* 0xff800000092e7808 */ /* 0x000fc40005800000 */
[----:B------:R-:W-:Y:S01]  /*23570*/  FSEL R59, R8, -INF , !P5 ;  /* 0xff800000083b7808 */ /* 0x000fe20006800000 */
[CC--:B------:R-:W-:Y:S01]  /*23580*/  FFMA.FTZ R6, R132.reuse, R2.reuse, R248 ;  /* 0x0000000284067223 */ /* 0x0c0fe200000100f8 */
[----:B------:R-:W-:Y:S01]  /*23590*/  FFMA.FTZ R10, R132, R2, R249 ;  /* 0x00000002840a7223 */ /* 0x000fe200000100f9 */
[C---:B------:R-:W-:Y:S02]  /*235a0*/  ISETP.GE.AND P3, PT, R3.reuse, R7, PT ;  /* 0x000000070300720c */ /* 0x040fe40003f66270 */
[----:B------:R-:W-:Y:S02]  /*235b0*/  ISETP.GE.AND P5, PT, R3, R5, PT ;  /* 0x000000050300720c */ /* 0x000fe40003fa6270 */
[----:B------:R-:W-:Y:S02]  /*235c0*/  IADD3 R2, R0, 0x39, RZ ;  /* 0x0000003900027810 */ /* 0x000fe40007ffe0ff */
[----:B------:R-:W-:Y:S02]  /*235d0*/  I2FP.F32.S32 R3, R3 ;  /* 0x0000000300037245 */ /* 0x000fe40000201400 */
[----:B------:R-:W-:-:S02]  /*235e0*/  FSEL R45, R4, -INF , !P4 ;  /* 0xff800000042d7808 */ /* 0x000fc40006000000 */
[----:B------:R-:W-:Y:S01]  /*235f0*/  FSEL R60, R6, -INF , !P6 ;  /* 0xff800000063c7808 */ /* 0x000fe20007000000 */
[----:B------:R-:W-:Y:S01]  /*23600*/  FFMA.FTZ R8, R132, R3, R237 ;  /* 0x0000000384087223 */ /* 0x000fe200000100ed */
[----:B------:R-:W-:Y:S01]  /*23610*/  ISETP.GE.AND P4, PT, R2, R7, PT ;  /* 0x000000070200720c */ /* 0x000fe20003f86270 */
[----:B------:R-:W-:Y:S01]  /*23620*/  FFMA.FTZ R4, R132, R3, R238 ;  /* 0x0000000384047223 */ /* 0x000fe200000100ee */
[----:B------:R-:W-:Y:S01]  /*23630*/  ISETP.GE.AND P6, PT, R2, R5, PT ;  /* 0x000000050200720c */ /* 0x000fe20003fc6270 */
[----:B------:R-:W-:Y:S01]  /*23640*/  VIADD R3, R0, 0x41 ;  /* 0x0000004100037836 */ /* 0x000fe20000000000 */
[----:B------:R-:W-:Y:S01]  /*23650*/  I2FP.F32.S32 R2, R2 ;  /* 0x0000000200027245 */ /* 0x000fe20000201400 */
[----:B------:R1:W-:Y:S01]  /*23660*/  MUFU.TANH R15, R66 ;  /* 0x00000042000f7308 */ /* 0x0003e20000002400 */
[----:B------:R-:W-:Y:S02]  /*23670*/  FSEL R44, R10, -INF , !P2 ;  /* 0xff8000000a2c7808 */ /* 0x000fe40005000000 */
[----:B------:R-:W-:Y:S01]  /*23680*/  ISETP.GE.AND P2, PT, R3, R7, PT ;  /* 0x000000070300720c */ /* 0x000fe20003f46270 */
[CC--:B------:R-:W-:Y:S01]  /*23690*/  FFMA.FTZ R6, R132.reuse, R2.reuse, R240 ;  /* 0x0000000284067223 */ /* 0x0c0fe200000100f0 */
[----:B------:R-:W-:Y:S01]  /*236a0*/  FFMA.FTZ R9, R132, R2, R232 ;  /* 0x0000000284097223 */ /* 0x000fe200000100e8 */
[----:B------:R-:W-:-:S02]  /*236b0*/  IADD3 R2, R0, 0x49, RZ ;  /* 0x0000004900027810 */ /* 0x000fc40007ffe0ff */
[----:B------:R2:W-:Y:S01]  /*236c0*/  MUFU.TANH R16, R67 ;  /* 0x0000004300107308 */ /* 0x0005e20000002400 */
[----:B------:R-:W-:Y:S02]  /*236d0*/  FSEL R43, R4, -INF , !P5 ;  /* 0xff800000042b7808 */ /* 0x000fe40006800000 */
[----:B------:R-:W-:Y:S02]  /*236e0*/  ISETP.GE.AND P5, PT, R2, R7, PT ;  /* 0x000000070200720c */ /* 0x000fe40003fa6270 */
[----:B-1----:R-:W-:Y:S02]  /*236f0*/  FSEL R66, R8, -INF , !P3 ;  /* 0xff80000008427808 */ /* 0x002fe40005800000 */
[----:B------:R-:W-:Y:S02]  /*23700*/  ISETP.GE.AND P3, PT, R3, R5, PT ;  /* 0x000000050300720c */ /* 0x000fe40003f66270 */
[----:B------:R-:W-:Y:S02]  /*23710*/  I2FP.F32.S32 R3, R3 ;  /* 0x0000000300037245 */ /* 0x000fe40000201400 */
[----:B--2---:R-:W-:-:S03]  /*23720*/  FSEL R67, R6, -INF , !P4 ;  /* 0xff80000006437808 */ /* 0x004fc60006000000 */
[----:B------:R-:W-:Y:S01]  /*23730*/  FFMA.FTZ R8, R132, R3, R227 ;  /* 0x0000000384087223 */ /* 0x000fe200000100e3 */
[----:B------:R-:W-:Y:S01]  /*23740*/  ISETP.GE.AND P4, PT, R2, R5, PT ;  /* 0x000000050200720c */ /* 0x000fe20003f86270 */
[----:B------:R-:W-:Y:S01]  /*23750*/  FFMA.FTZ R4, R132, R3, R225 ;  /* 0x0000000384047223 */ /* 0x000fe200000100e1 */
[----:B------:R-:W-:Y:S01]  /*23760*/  I2FP.F32.S32 R2, R2 ;  /* 0x0000000200027245 */ /* 0x000fe20000201400 */
[----:B------:R-:W-:Y:S01]  /*23770*/  VIADD R3, R0, 0x51 ;  /* 0x0000005100037836 */ /* 0x000fe20000000000 */
[----:B------:R-:W-:Y:S02]  /*23780*/  FSEL R42, R9, -INF , !P6 ;  /* 0xff800000092a7808 */ /* 0x000fe40007000000 */
[----:B------:R-:W-:Y:S01]  /*23790*/  FSEL R79, R8, -INF , !P2 ;  /* 0xff800000084f7808 */ /* 0x000fe20005000000 */
[CC--:B------:R-:W-:Y:S01]  /*237a0*/  FFMA.FTZ R6, R132.reuse, R2.reuse, R223 ;  /* 0x0000000284067223 */ /* 0x0c0fe200000100df */
[----:B------:R-:W-:Y:S01]  /*237b0*/  FFMA.FTZ R10, R132, R2, R219 ;  /* 0x00000002840a7223 */ /* 0x000fe200000100db */
[----:B------:R-:W-:-:S02]  /*237c0*/  ISETP.GE.AND P6, PT, R3, R7, PT ;  /* 0x000000070300720c */ /* 0x000fc40003fc6270 */
[----:B------:R-:W-:Y:S02]  /*237d0*/  ISETP.GE.AND P2, PT, R3, R5, PT ;  /* 0x000000050300720c */ /* 0x000fe40003f46270 */
[----:B------:R-:W-:Y:S02]  /*237e0*/  IADD3 R2, R0, 0x59, RZ ;  /* 0x0000005900027810 */ /* 0x000fe40007ffe0ff */
[----:B------:R-:W-:Y:S01]  /*237f0*/  I2FP.F32.S32 R3, R3 ;  /* 0x0000000300037245 */ /* 0x000fe20000201400 */
[----:B------:R1:W2:Y:S04]  /*23800*/  MUFU.TANH R31, R81 ;  /* 0x00000051001f7308 */ /* 0x0002a80000002400 */
[----:B------:R-:W-:-:S04]  /*23810*/  FFMA.FTZ R8, R132, R3, R217 ;  /* 0x0000000384087223 */ /* 0x000fc800000100d9 */
[----:B------:R3:W-:Y:S01]  /*23820*/  MUFU.TANH R27, R50 ;  /* 0x00000032001b7308 */ /* 0x0007e20000002400 */
[----:B-1----:R-:W-:Y:S02]  /*23830*/  FSEL R81, R6, -INF , !P5 ;  /* 0xff80000006517808 */ /* 0x002fe40006800000 */
[----:B------:R-:W-:Y:S02]  /*23840*/  ISETP.GE.AND P5, PT, R2, R5, PT ;  /* 0x000000050200720c */ /* 0x000fe40003fa6270 */
[----:B---3--:R-:W-:Y:S01]  /*23850*/  FSEL R50, R4, -INF , !P3 ;  /* 0xff80000004327808 */ /* 0x008fe20005800000 */
[----:B------:R-:W-:Y:S01]  /*23860*/  FFMA.FTZ R4, R132, R3, R213 ;  /* 0x0000000384047223 */ /* 0x000fe200000100d5 */
[----:B------:R-:W-:Y:S01]  /*23870*/  ISETP.GE.AND P3, PT, R2, R7, PT ;  /* 0x000000070200720c */ /* 0x000fe20003f66270 */
[----:B------:R-:W-:Y:S01]  /*23880*/  VIADD R3, R0, 0x61 ;  /* 0x0000006100037836 */ /* 0x000fe20000000000 */
[----:B------:R-:W-:Y:S01]  /*23890*/  I2FP.F32.S32 R2, R2 ;  /* 0x0000000200027245 */ /* 0x000fe20000201400 */
[----:B------:R1:W-:Y:S04]  /*238a0*/  MUFU.TANH R28, R83 ;  /* 0x00000053001c7308 */ /* 0x0003e80000002400 */
[CC--:B------:R-:W-:Y:S01]  /*238b0*/  FFMA.FTZ R6, R132.reuse, R2.reuse, R209 ;  /* 0x0000000284067223 */ /* 0x0c0fe200000100d1 */
[----:B------:R-:W-:-:S03]  /*238c0*/  FFMA.FTZ R9, R132, R2, R205 ;  /* 0x0000000284097223 */ /* 0x000fc600000100cd */
[----:B------:R3:W-:Y:S01]  /*238d0*/  MUFU.TANH R11, R51 ;  /* 0x00000033000b7308 */ /* 0x0007e20000002400 */
[----:B------:R-:W-:Y:S02]  /*238e0*/  IADD3 R2, R0, 0x69, RZ ;  /* 0x0000006900027810 */ /* 0x000fe40007ffe0ff */
[----:B------:R-:W-:Y:S02]  /*238f0*/  FSEL R56, R4, -INF , !P2 ;  /* 0xff80000004387808 */ /* 0x000fe40005000000 */
[----:B-1----:R-:W-:Y:S02]  /*23900*/  FSEL R83, R8, -INF , !P6 ;  /* 0xff80000008537808 */ /* 0x002fe40007000000 */
[C---:B------:R-:W-:Y:S02]  /*23910*/  ISETP.GE.AND P6, PT, R3.reuse, R5, PT ;  /* 0x000000050300720c */ /* 0x040fe40003fc6270 */
[----:B---3--:R-:W-:Y:S02]  /*23920*/  FSEL R51, R10, -INF , !P4 ;  /* 0xff8000000a337808 */ /* 0x008fe40006000000 */
[----:B------:R-:W-:-:S02]  /*23930*/  ISETP.GE.AND P4, PT, R3, R7, PT ;  /* 0x000000070300720c */ /* 0x000fc40003f86270 */
[----:B------:R-:W-:Y:S02]  /*23940*/  I2FP.F32.S32 R3, R3 ;  /* 0x0000000300037245 */ /* 0x000fe40000201400 */
[----:B------:R-:W-:Y:S02]  /*23950*/  FSEL R84, R6, -INF , !P3 ;  /* 0xff80000006547808 */ /* 0x000fe40005800000 */
[----:B------:R-:W-:Y:S01]  /*23960*/  ISETP.GE.AND P2, PT, R2, R7, PT ;  /* 0x000000070200720c */ /* 0x000fe20003f46270 */
[----:B------:R-:W-:Y:S01]  /*23970*/  FFMA.FTZ R8, R132, R3, R204 ;  /* 0x0000000384087223 */ /* 0x000fe200000100cc */
[----:B------:R-:W-:Y:S01]  /*23980*/  ISETP.GE.AND P3, PT, R2, R5, PT ;  /* 0x000000050200720c */ /* 0x000fe20003f66270 */
[----:B------:R-:W-:Y:S01]  /*23990*/  FFMA.FTZ R4, R132, R3, R193 ;  /* 0x0000000384047223 */ /* 0x000fe200000100c1 */
[----:B------:R-:W-:Y:S01]  /*239a0*/  I2FP.F32.S32 R2, R2 ;  /* 0x0000000200027245 */ /* 0x000fe20000201400 */
[----:B------:R-:W1:Y:S01]  /*239b0*/  MUFU.TANH R20, R82 ;  /* 0x0000005200147308 */ /* 0x000e620000002400 */
[----:B------:R-:W-:Y:S01]  /*239c0*/  VIADD R3, R0, 0x71 ;  /* 0x0000007100037836 */ /* 0x000fe20000000000 */
[----:B------:R-:W-:-:S02]  /*239d0*/  FSEL R58, R9, -INF , !P5 ;  /* 0xff800000093a7808 */ /* 0x000fc40006800000 */
[-C--:B------:R-:W-:Y:S01]  /*239e0*/  FFMA.FTZ R6, R132, R2.reuse, R175 ;  /* 0x0000000284067223 */ /* 0x080fe200000100af */
[----:B------:R-:W-:Y:S01]  /*239f0*/  FSEL R87, R8, -INF , !P4 ;  /* 0xff80000008577808 */ /* 0x000fe20006000000 */
[----:B------:R-:W-:Y:S01]  /*23a00*/  FFMA.FTZ R10, R132, R2, R126 ;  /* 0x00000002840a7223 */ /* 0x000fe2000001007e */
[C---:B------:R-:W-:Y:S01]  /*23a10*/  ISETP.GE.AND P5, PT, R3.reuse, R7, PT ;  /* 0x000000070300720c */ /* 0x040fe20003fa6270 */
[----:B------:R3:W4:Y:S01]  /*23a20*/  MUFU.TANH R30, R65 ;  /* 0x00000041001e7308 */ /* 0x0007220000002400 */
[----:B------:R-:W-:Y:S02]  /*23a30*/  ISETP.GE.AND P4, PT, R3, R5, PT ;  /* 0x000000050300720c */ /* 0x000fe40003f86270 */
[----:B------:R-:W-:Y:S02]  /*23a40*/  IADD3 R2, R0, 0x79, RZ ;  /* 0x0000007900027810 */ /* 0x000fe40007ffe0ff */
[----:B------:R-:W-:-:S03]  /*23a50*/  I2FP.F32.S32 R3, R3 ;  /* 0x0000000300037245 */ /* 0x000fc60000201400 */
[----:B------:R5:W4:Y:S02]  /*23a60*/  MUFU.TANH R29, R64 ;  /* 0x00000040001d7308 */ /* 0x000b240000002400 */
[----:B------:R-:W-:-:S06]  /*23a70*/  FFMA.FTZ R8, R132, R3, R125 ;  /* 0x0000000384087223 */ /* 0x000fcc000001007d */
[----:B------:R2:W-:Y:S01]  /*23a80*/  MUFU.TANH R26, R91 ;  /* 0x0000005b001a7308 */ /* 0x0005e20000002400 */
[----:B---3--:R-:W-:Y:S02]  /*23a90*/  FSEL R65, R10, -INF , !P3 ;  /* 0xff8000000a417808 */ /* 0x008fe40005800000 */
[----:B-----5:R-:W-:Y:S01]  /*23aa0*/  FSEL R64, R4, -INF , !P6 ;  /* 0xff80000004407808 */ /* 0x020fe20007000000 */
[----:B------:R-:W-:Y:S01]  /*23ab0*/  FFMA.FTZ R4, R132, R3, R123 ;  /* 0x0000000384047223 */ /* 0x000fe2000001007b */
[----:B------:R-:W-:Y:S01]  /*23ac0*/  ISETP.GE.AND P6, PT, R2, R7, PT ;  /* 0x000000070200720c */ /* 0x000fe20003fc6270 */
[----:B------:R-:W-:Y:S01]  /*23ad0*/  VIADD R3, R0, 0x81 ;  /* 0x0000008100037836 */ /* 0x000fe20000000000 */
[----:B--2---:R-:W-:Y:S02]  /*23ae0*/  FSEL R91, R6, -INF , !P2 ;  /* 0xff800000065b7808 */ /* 0x004fe40005000000 */
[----:B------:R-:W-:Y:S02]  /*23af0*/  ISETP.GE.AND P2, PT, R2, R5, PT ;  /* 0x000000050200720c */ /* 0x000fe40003f46270 */
[----:B------:R-:W-:-:S02]  /*23b00*/  I2FP.F32.S32 R2, R2 ;  /* 0x0000000200027245 */ /* 0x000fc40000201400 */
[----:B------:R-:W-:Y:S02]  /*23b10*/  FSEL R96, R8, -INF , !P5 ;  /* 0xff80000008607808 */ /* 0x000fe40006800000 */
[C---:B------:R-:W-:Y:S01]  /*23b20*/  ISETP.GE.AND P3, PT, R3.reuse, R7, PT ;  /* 0x000000070300720c */ /* 0x040fe20003f66270 */
[CC--:B------:R-:W-:Y:S01]  /*23b30*/  FFMA.FTZ R6, R132.reuse, R2.reuse, R31 ;  /* 0x0000000284067223 */ /* 0x0c0fe2000001001f */
[----:B-1----:R-:W-:Y:S01]  /*23b40*/  FFMA.FTZ R9, R132, R2, R20 ;  /* 0x0000000284097223 */ /* 0x002fe20000010014 */
[----:B------:R-:W-:Y:S02]  /*23b50*/  ISETP.GE.AND P5, PT, R3, R5, PT ;  /* 0x000000050300720c */ /* 0x000fe40003fa6270 */
[----:B------:R-:W-:Y:S02]  /*23b60*/  IADD3 R2, R0, 0x89, RZ ;  /* 0x0000008900027810 */ /* 0x000fe40007ffe0ff */
[----:B------:R-:W-:Y:S02]  /*23b70*/  I2FP.F32.S32 R3, R3 ;  /* 0x0000000300037245 */ /* 0x000fe40000201400 */
[----:B------:R-:W-:-:S02]  /*23b80*/  FSEL R78, R4, -INF , !P4 ;  /* 0xff800000044e7808 */ /* 0x000fc40006000000 */
[----:B------:R-:W-:Y:S01]  /*23b90*/  FSEL R98, R6, -INF , !P6 ;  /* 0xff80000006627808 */ /* 0x000fe20007000000 */
[----:B----4-:R-:W-:Y:S01]  /*23ba0*/  FFMA.FTZ R8, R132, R3, R30 ;  /* 0x0000000384087223 */ /* 0x010fe2000001001e */
[----:B------:R-:W-:Y:S01]  /*23bb0*/  ISETP.GE.AND P4, PT, R2, R7, PT ;  /* 0x000000070200720c */ /* 0x000fe20003f86270 */
[----:B------:R-:W-:Y:S01]  /*23bc0*/  FFMA.FTZ R4, R132, R3, R16 ;  /* 0x0000000384047223 */ /* 0x000fe20000010010 */
[----:B------:R-:W-:Y:S01]  /*23bd0*/  ISETP.GE.AND P6, PT, R2, R5, PT ;  /* 0x000000050200720c */ /* 0x000fe20003fc6270 */
[----:B------:R-:W1:Y:S01]  /*23be0*/  MUFU.TANH R19, R90 ;  /* 0x0000005a00137308 */ /* 0x000e620000002400 */
[----:B------:R-:W-:Y:S01]  /*23bf0*/  I2FP.F32.S32 R2, R2 ;  /* 0x0000000200027245 */ /* 0x000fe20000201400 */
[----:B------:R-:W-:Y:S01]  /*23c00*/  VIADD R3, R0, 0x91 ;  /* 0x0000009100037836 */ /* 0x000fe20000000000 */
[----:B------:R-:W-:Y:S02]  /*23c10*/  FSEL R80, R9, -INF , !P2 ;  /* 0xff80000009507808 */ /* 0x000fe40005000000 */
[----:B------:R-:W-:Y:S01]  /*23c20*/  FSEL R102, R8, -INF , !P3 ;  /* 0xff80000008667808 */ /* 0x000fe20005800000 */
[CC--:B------:R-:W-:Y:S01]  /*23c30*/  FFMA.FTZ R6, R132.reuse, R2.reuse, R29 ;  /* 0x0000000284067223 */ /* 0x0c0fe2000001001d */
[----:B------:R-:W-:Y:S01]  /*23c40*/  FFMA.FTZ R10, R132, R2, R15 ;  /* 0x00000002840a7223 */ /* 0x000fe2000001000f */
[C---:B------:R-:W-:Y:S01]  /*23c50*/  ISETP.GE.AND P2, PT, R3.reuse, R7, PT ;  /* 0x000000070300720c */ /* 0x040fe20003f46270 */
[----:B------:R-:W2:Y:S01]  /*23c60*/  MUFU.TANH R12, R128 ;  /* 0x00000080000c7308 */ /* 0x000ea20000002400 */
[----:B------:R-:W-:-:S02]  /*23c70*/  ISETP.GE.AND P3, PT, R3, R5, PT ;  /* 0x000000050300720c */ /* 0x000fc40003f66270 */
[----:B------:R-:W-:Y:S02]  /*23c80*/  IADD3 R2, R0, 0x99, RZ ;  /* 0x0000009900027810 */ /* 0x000fe40007ffe0ff */
[----:B------:R-:W-:Y:S02]  /*23c90*/  I2FP.F32.S32 R3, R3 ;  /* 0x0000000300037245 */ /* 0x000fe40000201400 */
[----:B------:R-:W-:Y:S02]  /*23ca0*/  FSEL R82, R4, -INF , !P5 ;  /* 0xff80000004527808 */ /* 0x000fe40006800000 */
[----:B------:R-:W-:Y:S01]  /*23cb0*/  FSEL R106, R6, -INF , !P4 ;  /* 0xff800000066a7808 */ /* 0x000fe20006000000 */
[----:B------:R-:W3:Y:S01]  /*23cc0*/  MUFU.TANH R25, R172 ;  /* 0x000000ac00197308 */ /* 0x000ee20000002400 */
[----:B------:R-:W-:Y:S01]  /*23cd0*/  ISETP.GE.AND P5, PT, R2, R7, PT ;  /* 0x000000070200720c */ /* 0x000fe20003fa6270 */
[----:B------:R-:W-:Y:S01]  /*23ce0*/  FFMA.FTZ R8, R132, R3, R28 ;  /* 0x0000000384087223 */ /* 0x000fe2000001001c */
[----:B------:R-:W-:Y:S01]  /*23cf0*/  ISETP.GE.AND P4, PT, R2, R5, PT ;  /* 0x000000050200720c */ /* 0x000fe20003f86270 */
[----:B------:R-:W-:Y:S01]  /*23d00*/  FFMA.FTZ R4, R132, R3, R11 ;  /* 0x0000000384047223 */ /* 0x000fe2000001000b */
[----:B------:R-:W-:Y:S01]  /*23d10*/  I2FP.F32.S32 R2, R2 ;  /* 0x0000000200027245 */ /* 0x000fe20000201400 */
[----:B------:R-:W-:-:S02]  /*23d20*/  VIADD R3, R0, 0xa1 ;  /* 0x000000a100037836 */ /* 0x000fc40000000000 */
[----:B------:R-:W4:Y:S01]  /*23d30*/  MUFU.TANH R18, R174 ;  /* 0x000000ae00127308 */ /* 0x000f220000002400 */
[----:B------:R-:W-:Y:S01]  /*23d40*/  FSEL R85, R10, -INF , !P6 ;  /* 0xff8000000a557808 */ /* 0x000fe20007000000 */
[-C--:B------:R-:W-:Y:S01]  /*23d50*/  FFMA.FTZ R6, R132, R2.reuse, R27 ;  /* 0x0000000284067223 */ /* 0x080fe2000001001b */
[----:B------:R-:W-:Y:S01]  /*23d60*/  FSEL R108, R8, -INF , !P2 ;  /* 0xff800000086c7808 */ /* 0x000fe20005000000 */
[----:B-1----:R-:W-:Y:S01]  /*23d70*/  FFMA.FTZ R9, R132, R2, R19 ;  /* 0x0000000284097223 */ /* 0x002fe20000010013 */
[C---:B------:R-:W-:Y:S02]  /*23d80*/  ISETP.GE.AND P6, PT, R3.reuse, R7, PT ;  /* 0x000000070300720c */ /* 0x040fe40003fc6270 */
[----:B------:R-:W-:Y:S01]  /*23d90*/  ISETP.GE.AND P2, PT, R3, R5, PT ;  /* 0x000000050300720c */ /* 0x000fe20003f46270 */
[----:B------:R-:W1:Y:S01]  /*23da0*/  MUFU.TANH R24, R177 ;  /* 0x000000b100187308 */ /* 0x000e620000002400 */
[----:B------:R-:W-:Y:S02]  /*23db0*/  IADD3 R2, R0, 0xa9, RZ ;  /* 0x000000a900027810 */ /* 0x000fe40007ffe0ff */
[----:B------:R-:W-:-:S02]  /*23dc0*/  I2FP.F32.S32 R3, R3 ;  /* 0x0000000300037245 */ /* 0x000fc40000201400 */
[----:B------:R-:W-:-:S03]  /*23dd0*/  FSEL R90, R4, -INF , !P3 ;  /* 0xff800000045a7808 */ /* 0x000fc60005800000 */
[----:B------:R-:W5:Y:S01]  /*23de0*/  MUFU.TANH R13, R179 ;  /* 0x000000b3000d7308 */ /* 0x000f620000002400 */
[----:B------:R-:W-:Y:S01]  /*23df0*/  FSEL R110, R6, -INF , !P5 ;  /* 0xff800000066e7808 */ /* 0x000fe20006800000 */
[----:B------:R-:W-:Y:S01]  /*23e00*/  FFMA.FTZ R8, R132, R3, R26 ;  /* 0x0000000384087223 */ /* 0x000fe2000001001a */
[----:B------:R-:W-:Y:S01]  /*23e10*/  ISETP.GE.AND P3, PT, R2, R7, PT ;  /* 0x000000070200720c */ /* 0x000fe20003f66270 */
[----:B--2---:R-:W-:Y:S01]  /*23e20*/  FFMA.FTZ R4, R132, R3, R12 ;  /* 0x0000000384047223 */ /* 0x004fe2000001000c */
[----:B------:R-:W-:Y:S01]  /*23e30*/  ISETP.GE.AND P5, PT, R2, R5, PT ;  /* 0x000000050200720c */ /* 0x000fe20003fa6270 */
[----:B------:R-:W-:Y:S01]  /*23e40*/  VIADD R3, R0, 0xb1 ;  /* 0x000000b100037836 */ /* 0x000fe20000000000 */
[----:B------:R-:W-:Y:S01]  /*23e50*/  I2FP.F32.S32 R2, R2 ;  /* 0x0000000200027245 */ /* 0x000fe20000201400 */
[----:B------:R-:W2:Y:S01]  /*23e60*/  MUFU.TANH R21, R173 ;  /* 0x000000ad00157308 */ /* 0x000ea20000002400 */
[----:B------:R-:W-:Y:S02]  /*23e70*/  FSEL R92, R9, -INF , !P4 ;  /* 0xff800000095c7808 */ /* 0x000fe40006000000 */
[----:B------:R-:W-:Y:S01]  /*23e80*/  FSEL R123, R8, -INF , !P6 ;  /* 0xff800000087b7808 */ /* 0x000fe20007000000 */
[----:B---3--:R-:W-:-:S04]  /*23e90*/  FFMA.FTZ R6, R132, R2, R25 ;  /* 0x0000000284067223 */ /* 0x008fc80000010019 */
[----:B------:R-:W3:Y:S01]  /*23ea0*/  MUFU.TANH R17, R176 ;  /* 0x000000b000117308 */ /* 0x000ee20000002400 */
[----:B----4-:R-:W-:Y:S01]  /*23eb0*/  FFMA.FTZ R10, R132, R2, R18 ;  /* 0x00000002840a7223 */ /* 0x010fe20000010012 */
[C---:B------:R-:W-:Y:S02]  /*23ec0*/  ISETP.GE.AND P4, PT, R3.reuse, R7, PT ;  /* 0x000000070300720c */ /* 0x040fe40003f86270 */
[----:B------:R-:W-:Y:S02]  /*23ed0*/  ISETP.GE.AND P6, PT, R3, R5, PT ;  /* 0x000000050300720c */ /* 0x000fe40003fc6270 */
[----:B------:R-:W-:Y:S02]  /*23ee0*/  IADD3 R2, R0, 0xb9, RZ ;  /* 0x000000b900027810 */ /* 0x000fe40007ffe0ff */
[----:B------:R-:W4:Y:S01]  /*23ef0*/  MUFU.TANH R20, R127 ;  /* 0x0000007f00147308 */ /* 0x000f220000002400 */
[----:B------:R-:W-:Y:S02]  /*23f00*/  I2FP.F32.S32 R3, R3 ;  /* 0x0000000300037245 */ /* 0x000fe40000201400 */
[----:B------:R-:W-:-:S05]  /*23f10*/  FSEL R100, R4, -INF , !P2 ;  /* 0xff80000004647808 */ /* 0x000fca0005000000 */
[----:B------:R-:W4:Y:S01]  /*23f20*/  MUFU.TANH R16, R130 ;  /* 0x0000008200107308 */ /* 0x000f220000002400 */
[----:B------:R-:W-:Y:S01]  /*23f30*/  ISETP.GE.AND P2, PT, R2, R7, PT ;  /* 0x000000070200720c */ /* 0x000fe20003f46270 */
[CC--:B-1----:R-:W-:Y:S01]  /*23f40*/  FFMA.FTZ R8, R132.reuse, R3.reuse, R24 ;  /* 0x0000000384087223 */ /* 0x0c2fe20000010018 */
[----:B-----5:R-:W-:Y:S01]  /*23f50*/  FFMA.FTZ R4, R132, R3, R13 ;  /* 0x0000000384047223 */ /* 0x020fe2000001000d */
[----:B------:R-:W-:-:S04]  /*23f60*/  VIADD R3, R0, 0xc1 ;  /* 0x000000c100037836 */ /* 0x000fc80000000000 */
[----:B------:R1:W-:Y:S01]  /*23f70*/  MUFU.TANH R18, R113 ;  /* 0x0000007100127308 */ /* 0x0003e20000002400 */
[----:B------:R-:W-:-:S07]  /*23f80*/  FSEL R104, R10, -INF , !P5 ;  /* 0xff8000000a687808 */ /* 0x000fce0006800000 */
[----:B------:R-:W5:Y:S01]  /*23f90*/  MUFU.TANH R15, R76 ;  /* 0x0000004c000f7308 */ /* 0x000f620000002400 */
[----:B------:R-:W-:Y:S02]  /*23fa0*/  ISETP.GE.AND P5, PT, R3, R7, PT ;  /* 0x000000070300720c */ /* 0x000fe40003fa6270 */
[----:B-1----:R-:W-:Y:S02]  /*23fb0*/  FSEL R113, R6, -INF , !P3 ;  /* 0xff80000006717808 */ /* 0x002fe40005800000 */
[----:B------:R-:W-:-:S03]  /*23fc0*/  ISETP.GE.AND P3, PT, R2, R5, PT ;  /* 0x000000050200720c */ /* 0x000fc60003f66270 */
[----:B------:R-:W1:Y:S01]  /*23fd0*/  MUFU.TANH R11, R77 ;  /* 0x0000004d000b7308 */ /* 0x000e620000002400 */
[----:B------:R-:W-:-:S05]  /*23fe0*/  I2FP.F32.S32 R2, R2 ;  /* 0x0000000200027245 */ /* 0x000fca0000201400 */
[CC--:B--2---:R-:W-:Y:S02]  /*23ff0*/  FFMA.FTZ R6, R132.reuse, R2.reuse, R21 ;  /* 0x0000000284067223 */ /* 0x0c4fe40000010015 */
[----:B------:R2:W-:Y:S01]  /*24000*/  MUFU.TANH R13, R115 ;  /* 0x00000073000d7308 */ /* 0x0005e20000002400 */
[----:B---3--:R-:W-:Y:S01]  /*24010*/  FFMA.FTZ R9, R132, R2, R17 ;  /* 0x0000000284097223 */ /* 0x008fe20000010011 */
[----:B------:R-:W-:Y:S02]  /*24020*/  IADD3 R2, R0, 0xc9, RZ ;  /* 0x000000c900027810 */ /* 0x000fe40007ffe0ff */
[----:B------:R-:W-:-:S04]  /*24030*/  FSEL R125, R6, -INF , !P2 ;  /* 0xff800000067d7808 */ /* 0x000fc80005000000 */
[----:B------:R-:W3:Y:S01]  /*24040*/  MUFU.TANH R12, R41 ;  /* 0x00000029000c7308 */ /* 0x000ee20000002400 */
[----:B------:R-:W-:Y:S01]  /*24050*/  BAR.SYNC.DEFER_BLOCKING 0x0 ;  /* 0x0000000000007b1d */ /* 0x000fe20000010000 */
[-C--:B------:R-:W-:Y:S02]  /*24060*/  ISETP.GE.AND P2, PT, R2, R5.reuse, PT ;  /* 0x000000050200720c */ /* 0x080fe40003f46270 */
[----:B--2---:R-:W-:Y:S02]  /*24070*/  FSEL R115, R8, -INF , !P4 ;  /* 0xff80000008737808 */ /* 0x004fe40006000000 */
[----:B------:R-:W-:Y:S02]  /*24080*/  ISETP.GE.AND P4, PT, R3, R5, PT ;  /* 0x000000050300720c */ /* 0x000fe40003f86270 */
[----:B------:R-:W-:Y:S01]  /*24090*/  I2FP.F32.S32 R3, R3 ;  /* 0x0000000300037245 */ /* 0x000fe20000201400 */
[----:B------:R-:W2:Y:S04]  /*240a0*/  MUFU.TANH R19, R40 ;  /* 0x0000002800137308 */ /* 0x000ea80000002400 */
[----:B----4-:R-:W-:-:S04]  /*240b0*/  FFMA.FTZ R8, R132, R3, R20 ;  /* 0x0000000384087223 */ /* 0x010fc80000010014 */
[----:B------:R4:W2:Y:S01]  /*240c0*/  MUFU.TANH R17, R109 ;  /* 0x0000006d00117308 */ /* 0x0008a20000002400 */
[----:B------:R-:W-:Y:S02]  /*240d0*/  FSEL R126, R8, -INF , !P5 ;  /* 0xff800000087e7808 */ /* 0x000fe40006800000 */
[----:B----4-:R-:W-:Y:S01]  /*240e0*/  FSEL R109, R4, -INF , !P6 ;  /* 0xff800000046d7808 */ /* 0x010fe20007000000 */
[----:B------:R-:W-:Y:S01]  /*240f0*/  FFMA.FTZ R4, R132, R3, R16 ;  /* 0x0000000384047223 */ /* 0x000fe20000010010 */
[----:B------:R-:W-:Y:S01]  /*24100*/  ISETP.GE.AND P6, PT, R2, R7, PT ;  /* 0x000000070200720c */ /* 0x000fe20003fc6270 */
[----:B------:R-:W-:Y:S01]  /*24110*/  VIADD R3, R0, 0xd1 ;  /* 0x000000d100037836 */ /* 0x000fe20000000000 */
[----:B------:R-:W-:Y:S01]  /*24120*/  I2FP.F32.S32 R2, R2 ;  /* 0x0000000200027245 */ /* 0x000fe20000201400 */
[----:B------:R4:W2:Y:S03]  /*24130*/  MUFU.TANH R16, R111 ;  /* 0x0000006f00107308 */ /* 0x0008a60000002400 */
[----:B------:R-:W-:Y:S01]  /*24140*/  ISETP.GE.AND P5, PT, R3, R5, PT ;  /* 0x000000050300720c */ /* 0x000fe20003fa6270 */
[CC--:B-----5:R-:W-:Y:S01]  /*24150*/  FFMA.FTZ R6, R132.reuse, R2.reuse, R15 ;  /* 0x0000000284067223 */ /* 0x0e0fe2000001000f */
[----:B-1----:R-:W-:Y:S01]  /*24160*/  FFMA.FTZ R11, R132, R2, R11 ;  /* 0x00000002840b7223 */ /* 0x002fe2000001000b */
[----:B------:R-:W-:-:S02]  /*24170*/  IADD3 R2, R0, 0xd9, RZ ;  /* 0x000000d900027810 */ /* 0x000fc40007ffe0ff */
[----:B------:R1:W5:Y:S01]  /*24180*/  MUFU.TANH R15, R105 ;  /* 0x00000069000f7308 */ /* 0x0003620000002400 */
[----:B------:R-:W-:Y:S02]  /*24190*/  FSEL R127, R6, -INF , !P6 ;  /* 0xff800000067f7808 */ /* 0x000fe40007000000 */
[----:B------:R-:W-:Y:S02]  /*241a0*/  ISETP.GE.AND P6, PT, R2, R5, PT ;  /* 0x000000050200720c */ /* 0x000fe40003fc6270 */
[----:B----4-:R-:W-:Y:S02]  /*241b0*/  FSEL R111, R9, -INF , !P3 ;  /* 0xff800000096f7808 */ /* 0x010fe40005800000 */
[----:B------:R-:W-:Y:S02]  /*241c0*/  ISETP.GE.AND P3, PT, R3, R7, PT ;  /* 0x000000070300720c */ /* 0x000fe40003f66270 */
[----:B------:R-:W-:Y:S02]  /*241d0*/  I2FP.F32.S32 R3, R3 ;  /* 0x0000000300037245 */ /* 0x000fe40000201400 */
[----:B-1----:R-:W-:-:S03]  /*241e0*/  FSEL R105, R4, -INF , !P4 ;  /* 0xff80000004697808 */ /* 0x002fc60006000000 */
[----:B---3--:R-:W-:Y:S01]  /*241f0*/  FFMA.FTZ R4, R132, R3, R12 ;  /* 0x0000000384047223 */ /* 0x008fe2000001000c */
[----:B------:R-:W-:Y:S01]  /*24200*/  ISETP.GE.AND P4, PT, R2, R7, PT ;  /* 0x000000070200720c */ /* 0x000fe20003f86270 */
[----:B------:R1:W3:Y:S01]  /*24210*/  MUFU.TANH R12, R107 ;  /* 0x0000006b000c7308 */ /* 0x0002e20000002400 */
[----:B------:R-:W-:Y:S01]  /*24220*/  I2FP.F32.S32 R2, R2 ;  /* 0x0000000200027245 */ /* 0x000fe20000201400 */
[----:B--2---:R-:W-:Y:S01]  /*24230*/  FFMA.FTZ R8, R132, R3, R19 ;  /* 0x0000000384087223 */ /* 0x004fe20000010013 */
[----:B------:R-:W-:-:S03]  /*24240*/  VIADD R3, R0, 0xe1 ;  /* 0x000000e100037836 */ /* 0x000fc60000000000 */
[CC--:B------:R-:W-:Y:S01]  /*24250*/  FFMA.FTZ R6, R132.reuse, R2.reuse, R18 ;  /* 0x0000000284067223 */ /* 0x0c0fe20000010012 */
[----:B------:R-:W-:Y:S01]  /*24260*/  FFMA.FTZ R10, R132, R2, R13 ;  /* 0x00000002840a7223 */ /* 0x000fe2000001000d */
[----:B------:R-:W-:Y:S02]  /*24270*/  IADD3 R2, R0, 0xe9, RZ ;  /* 0x000000e900027810 */ /* 0x000fe40007ffe0ff */
[----:B------:R-:W-:Y:S01]  /*24280*/  FSEL R128, R8, -INF , !P3 ;  /* 0xff80000008807808 */ /* 0x000fe20005800000 */
[----:B------:R2:W-:Y:S01]  /*24290*/  MUFU.TANH R13, R101 ;  /* 0x00000065000d7308 */ /* 0x0005e20000002400 */
[----:B------:R-:W-:Y:S02]  /*242a0*/  ISETP.GE.AND P3, PT, R3, R5, PT ;  /* 0x000000050300720c */ /* 0x000fe40003f66270 */
[----:B------:R-:W-:Y:S02]  /*242b0*/  FSEL R130, R6, -INF , !P4 ;  /* 0xff80000006827808 */ /* 0x000fe40006000000 */
[----:B-1----:R-:W-:-:S02]  /*242c0*/  FSEL R107, R11, -INF , !P2 ;  /* 0xff8000000b6b7808 */ /* 0x002fc40005000000 */
[----:B------:R-:W-:Y:S01]  /*242d0*/  ISETP.GE.AND P2, PT, R3, R7, PT ;  /* 0x000000070300720c */ /* 0x000fe20003f46270 */
[----:B------:R-:W1:Y:S01]  /*242e0*/  MUFU.TANH R11, R103 ;  /* 0x00000067000b7308 */ /* 0x000e620000002400 */
[----:B------:R-:W-:Y:S02]  /*242f0*/  I2FP.F32.S32 R3, R3 ;  /* 0x0000000300037245 */ /* 0x000fe40000201400 */
[----:B------:R-:W-:Y:S02]  /*24300*/  ISETP.GE.AND P4, PT, R2, R5, PT ;  /* 0x000000050200720c */ /* 0x000fe40003f86270 */
[----:B--2---:R-:W-:Y:S02]  /*24310*/  FSEL R101, R4, -INF , !P5 ;  /* 0xff80000004657808 */ /* 0x004fe40006800000 */
[----:B------:R-:W-:Y:S02]  /*24320*/  ISETP.GE.AND P5, PT, R2, R7, PT ;  /* 0x000000070200720c */ /* 0x000fe40003fa6270 */
[----:B------:R-:W-:Y:S01]  /*24330*/  I2FP.F32.S32 R2, R2 ;  /* 0x0000000200027245 */ /* 0x000fe20000201400 */
[CC--:B------:R-:W-:Y:S01]  /*24340*/  FFMA.FTZ R9, R132.reuse, R3.reuse, R17 ;  /* 0x0000000384097223 */ /* 0x0c0fe20000010011 */
[----:B------:R-:W-:Y:S01]  /*24350*/  FFMA.FTZ R4, R132, R3, R16 ;  /* 0x0000000384047223 */ /* 0x000fe20000010010 */
[----:B------:R-:W-:-:S02]  /*24360*/  VIADD R3, R0, 0xf1 ;  /* 0x000000f100037836 */ /* 0x000fc40000000000 */
[CC--:B-----5:R-:W-:Y:S01]  /*24370*/  FFMA.FTZ R8, R132.reuse, R2.reuse, R15 ;  /* 0x0000000284087223 */ /* 0x0e0fe2000001000f */
[----:B---3--:R-:W-:Y:S01]  /*24380*/  FFMA.FTZ R6, R132, R2, R12 ;  /* 0x0000000284067223 */ /* 0x008fe2000001000c */
[----:B------:R-:W-:Y:S02]  /*24390*/  IADD3 R2, R0, 0xf9, RZ ;  /* 0x000000f900027810 */ /* 0x000fe40007ffe0ff */
[----:B------:R-:W-:Y:S02]  /*243a0*/  FSEL R173, R4, -INF , !P3 ;  /* 0xff80000004ad7808 */ /* 0x000fe40005800000 */
[----:B------:R-:W-:Y:S02]  /*243b0*/  I2FP.F32.S32 R4, R3 ;  /* 0x0000000300047245 */ /* 0x000fe40000201400 */
[----:B------:R-:W-:Y:S02]  /*243c0*/  FSEL R172, R10, -INF , !P6 ;  /* 0xff8000000aac7808 */ /* 0x000fe40007000000 */
[----:B------:R-:W-:Y:S01]  /*243d0*/  FSEL R174, R9, -INF , !P2 ;  /* 0xff80000009ae7808 */ /* 0x000fe20005000000 */
[----:B------:R-:W2:Y:S01]  /*243e0*/  MUFU.TANH R10, R97 ;  /* 0x00000061000a7308 */ /* 0x000ea20000002400 */
[----:B------:R-:W-:-:S02]  /*243f0*/  FSEL R175, R8, -INF , !P5 ;  /* 0xff80000008af7808 */ /* 0x000fc40006800000 */
[-C--:B------:R-:W-:Y:S02]  /*24400*/  ISETP.GE.AND P6, PT, R0, R7.reuse, PT ;  /* 0x000000070000720c */ /* 0x080fe40003fc6270 */
[CC--:B------:R-:W-:Y:S02]  /*24410*/  ISETP.GE.AND P2, PT, R3.reuse, R7.reuse, PT ;  /* 0x000000070300720c */ /* 0x0c0fe40003f46270 */
[----:B------:R-:W-:Y:S01]  /*24420*/  ISETP.GE.AND P5, PT, R2, R7, PT ;  /* 0x000000070200720c */ /* 0x000fe20003fa6270 */
[----:B------:R-:W3:Y:S01]  /*24430*/  MUFU.TANH R8, R99 ;  /* 0x0000006300087308 */ /* 0x000ee20000002400 */
[----:B------:R-:W-:Y:S02]  /*24440*/  FSEL R176, R6, -INF , !P4 ;  /* 0xff80000006b07808 */ /* 0x000fe40006000000 */
[-C--:B------:R-:W-:Y:S02]  /*24450*/  ISETP.GE.AND P4, PT, R0, R5.reuse, PT ;  /* 0x000000050000720c */ /* 0x080fe40003f86270 */
[----:B------:R-:W-:Y:S01]  /*24460*/  I2FP.F32.S32 R7, R0 ;  /* 0x0000000000077245 */ /* 0x000fe20000201400 */
[----:B-1----:R-:W-:Y:S01]  /*24470*/  FFMA.FTZ R0, R132, R4, R11 ;  /* 0x0000000484007223 */ /* 0x002fe2000001000b */
[----:B------:R-:W-:-:S04]  /*24480*/  ISETP.GE.AND P3, PT, R3, R5, PT ;  /* 0x000000050300720c */ /* 0x000fc80003f66270 */
[----:B------:R-:W-:Y:S02]  /*24490*/  FSEL R177, R0, -INF , !P3 ;  /* 0xff80000000b17808 */ /* 0x000fe40005800000 */
[----:B------:R-:W-:Y:S01]  /*244a0*/  ISETP.GT.AND P3, PT, R243, R242, PT ;  /* 0x000000f2f300720c */ /* 0x000fe20003f64270 */
[----:B------:R-:W-:Y:S01]  /*244b0*/  FFMA.FTZ R6, R132, R4, R13 ;  /* 0x0000000484067223 */ /* 0x000fe2000001000d */
[----:B------:R-:W-:-:S04]  /*244c0*/  I2FP.F32.S32 R3, R2 ;  /* 0x0000000200037245 */ /* 0x000fc80000201400 */
[----:B------:R-:W-:Y:S01]  /*244d0*/  FSEL R179, R6, -INF , !P2 ;  /* 0xff80000006b37808 */ /* 0x000fe20005000000 */
[----:B--2---:R-:W-:Y:S01]  /*244e0*/  FFMA.FTZ R4, R132, R3, R10 ;  /* 0x0000000384047223 */ /* 0x004fe2000001000a */
[----:B------:R-:W-:Y:S01]  /*244f0*/  ISETP.GE.AND P2, PT, R2, R5, PT ;  /* 0x000000050200720c */ /* 0x000fe20003f46270 */
[CC--:B------:R-:W-:Y:S01]  /*24500*/  FFMA.FTZ R5, R132.reuse, R7.reuse, R239 ;  /* 0x0000000784057223 */ /* 0x0c0fe200000100ef */
[C---:B------:R-:W-:Y:S01]  /*24510*/  FFMA.FTZ R2, R132.reuse, R7, R241 ;  /* 0x0000000784027223 */ /* 0x040fe200000100f1 */
[----:B---3--:R-:W-:Y:S01]  /*24520*/  FFMA.FTZ R3, R132, R3, R8 ;  /* 0x0000000384037223 */ /* 0x008fe20000010008 */
[----:B------:R-:W-:Y:S01]  /*24530*/  BSSY B1, `(.L_x_4540) ;  /* 0x00000ff000017945 */ /* 0x000fe20003800000 */
[----:B------:R-:W-:Y:S01]  /*24540*/  IMAD.MOV.U32 R248, RZ, RZ, R202 ;  /* 0x000000fffff87224 */ /* 0x000fe200078e00ca */
[----:B------:R-:W-:Y:S02]  /*24550*/  MOV R249, R203 ;  /* 0x000000cb00f97202 */ /* 0x000fe40000000f00 */
[----:B------:R-:W-:-:S02]  /*24560*/  FSEL R41, R5, -INF , !P6 ;  /* 0xff80000005297808 */ /* 0x000fc40007000000 */
[----:B------:R-:W-:Y:S02]  /*24570*/  FSEL R40, R2, -INF , !P4 ;  /* 0xff80000002287808 */ /* 0x000fe40006000000 */
        /* <DEDUP_REMOVED lines=65> */
.L_x_4543:
[----:B------:R-:W2:Y:S02]  /*24990*/  LD.E R0, desc[UR6][R22.64+0x38] ;  /* 0x0000380616007980 */ /* 0x000ea4000c101900 */
[----:B--2---:R-:W-:-:S04]  /*249a0*/  LEA R0, -R0, RZ, 0x8 ;  /* 0x000000ff00007211 */ /* 0x004fc800078e41ff */
[----:B------:R-:W-:Y:S02]  /*249b0*/  SHF.R.S32.HI R2, RZ, 0x1f, R0 ;  /* 0x0000001fff027819 */ /* 0x000fe40000011400 */
.L_x_4544:
[----:B------:R-:W-:Y:S05]  /*249c0*/  BSYNC B0 ;  /* 0x0000000000007941 */ /* 0x000fea0003800000 */
.L_x_4542:
[----:B------:R-:W2:Y:S01]  /*249d0*/  LDL R76, [R1] ;  /* 0x00000000014c7983 */ /* 0x000ea20000100800 */
[----:B------:R-:W-:Y:S01]  /*249e0*/  @!P1 IADD3 R3, P2, R0, R118, RZ ;  /* 0x0000007600039210 */ /* 0x000fe20007f5e0ff */
[----:B------:R-:W-:Y:S01]  /*249f0*/  @!P1 IMAD.MOV.U32 R12, RZ, RZ, R0 ;  /* 0x000000ffff0c9224 */ /* 0x000fe200078e0000 */
[----:B------:R-:W-:Y:S01]  /*24a00*/  @!P1 LEA R4, P0, R190, R0, 0x5 ;  /* 0x00000000be049211 */ /* 0x000fe200078028ff */
[----:B------:R-:W-:Y:S01]  /*24a10*/  @!P1 IMAD.MOV.U32 R13, RZ, RZ, R2 ;  /* 0x000000ffff0d9224 */ /* 0x000fe200078e0002 */
[-C--:B------:R-:W-:Y:S01]  /*24a20*/  @!P1 MOV R7, R2.reuse ;  /* 0x0000000200079202 */ /* 0x080fe20000000f00 */
[----:B------:R-:W-:Y:S01]  /*24a30*/  @!P1 IMAD.X R5, R2, 0x1, R200, P2 ;  /* 0x0000000102059824 */ /* 0x000fe200010e06c8 */
[----:B------:R-:W-:Y:S01]  /*24a40*/  @!P1 LEA.HI.X R6, R190, R2, R191, 0x5, P0 ;  /* 0x00000002be069211 */ /* 0x000fe200000f2cbf */
[C---:B------:R-:W-:Y:S01]  /*24a50*/  @!P1 IMAD R15, R191.reuse, 0x60, RZ ;  /* 0x00000060bf0f9824 */ /* 0x040fe200078e02ff */
[----:B------:R-:W-:Y:S01]  /*24a60*/  @!P1 MOV R16, R0 ;  /* 0x0000000000109202 */ /* 0x000fe20000000f00 */
[C---:B------:R-:W-:Y:S01]  /*24a70*/  @!P1 IMAD R14, R191.reuse, 0x30, RZ ;  /* 0x00000030bf0e9824 */ /* 0x040fe200078e02ff */
[----:B------:R1:W-:Y:S01]  /*24a80*/  @P1 STS.128 [R189+0x2000], RZ ;  /* 0x002000ffbd001388 */ /* 0x0003e20000000c00 */
[----:B------:R-:W-:Y:S01]  /*24a90*/  @!P1 IMAD.MOV.U32 R17, RZ, RZ, R2 ;  /* 0x000000ffff119224 */ /* 0x000fe200078e0002 */
[----:B------:R-:W-:Y:S01]  /*24aa0*/  BSSY B0, `(.L_x_4545) ;  /* 0x00000a3000007945 */ /* 0x000fe20003800000 */
[----:B------:R-:W-:-:S02]  /*24ab0*/  @!P1 IMAD R21, R191, 0xc0, RZ ;  /* 0x000000c0bf159824 */ /* 0x000fc400078e02ff */
[C---:B------:R-:W-:Y:S02]  /*24ac0*/  @!P1 IMAD R18, R191.reuse, 0x90, RZ ;  /* 0x00000090bf129824 */ /* 0x040fe400078e02ff */
[C---:B------:R-:W-:Y:S02]  /*24ad0*/  @!P1 IMAD R20, R191.reuse, 0xb0, RZ ;  /* 0x000000b0bf149824 */ /* 0x040fe400078e02ff */
[----:B------:R-:W-:Y:S01]  /*24ae0*/  @!P1 IMAD R19, R191, 0xa0, RZ ;  /* 0x000000a0bf139824 */ /* 0x000fe200078e02ff */
[CC--:B--2---:R-:W-:Y:S02]  /*24af0*/  @!P1 LEA R38, P2, R3.reuse, R76.reuse, 0x1 ;  /* 0x0000004c03269211 */ /* 0x0c4fe400078408ff */
[C---:B------:R-:W-:Y:S02]  /*24b00*/  @!P1 LEA R34, P0, R4.reuse, R76, 0x1 ;  /* 0x0000004c04229211 */ /* 0x040fe400078008ff */
[-C--:B------:R-:W-:Y:S01]  /*24b10*/  @!P1 LEA.HI.X R39, R3, R252.reuse, R5, 0x1, P2 ;  /* 0x000000fc03279211 */ /* 0x080fe200010f0c05 */
[----:B------:R-:W-:Y:S01]  /*24b20*/  @!P1 IMAD.MOV.U32 R5, RZ, RZ, R2 ;  /* 0x000000ffff059224 */ /* 0x000fe200078e0002 */
[----:B------:R-:W-:Y:S01]  /*24b30*/  @!P1 LEA.HI.X R35, R4, R252, R6, 0x1, P0 ;  /* 0x000000fc04239211 */ /* 0x000fe200000f0c06 */
[--C-:B------:R-:W-:Y:S01]  /*24b40*/  @!P1 IMAD.MOV.U32 R4, RZ, RZ, R0.reuse ;  /* 0x000000ffff049224 */ /* 0x100fe200078e0000 */
[----:B------:R-:W-:Y:S01]  /*24b50*/  @!P1 LEA R10, P2, R0, R76, 0x1 ;  /* 0x0000004c000a9211 */ /* 0x000fe200078408ff */
[----:B------:R-:W-:-:S02]  /*24b60*/  @!P1 IMAD.MOV.U32 R6, RZ, RZ, R0 ;  /* 0x000000ffff069224 */ /* 0x000fc400078e0000 */
[----:B------:R-:W-:Y:S01]  /*24b70*/  @!P1 IMAD.WIDE.U32 R8, R190, 0x30, R4 ;  /* 0x00000030be089825 */ /* 0x000fe200078e0004 */
[----:B------:R-:W-:-:S03]  /*24b80*/  @!P1 LEA.HI.X R11, R0, R252, R2, 0x1, P2 ;  /* 0x000000fc000b9211 */ /* 0x000fc600010f0c02 */
        /* <DEDUP_REMOVED lines=38> */
[C---:B------:R-:W-:Y:S01]  /*24df0*/  @!P1 IMAD.WIDE.U32 R4, R190.reuse, 0xc0, R16 ;  /* 0x000000c0be049825 */ /* 0x040fe200078e0010 */
[----:B------:R-:W-:Y:S01]  /*24e00*/  @!P1 IADD3 R9, R19, R9, RZ ;  /* 0x0000000913099210 */ /* 0x000fe20007ffe0ff */
[----:B------:R1:W-:Y:S02]  /*24e10*/  @P1 STS.128 [R189+0x3800], RZ ;  /* 0x003800ffbd001388 */ /* 0x0003e40000000c00 */
[----:B--2---:R-:W-:Y:S01]  /*24e20*/  @!P1 IMAD.WIDE.U32 R10, R190, 0x90, R6 ;  /* 0x00000090be0a9825 */ /* 0x004fe200078e0006 */
[-C--:B------:R-:W-:Y:S01]  /*24e30*/  @!P1 LEA R16, P0, R4, R76.reuse, 0x1 ;  /* 0x0000004c04109211 */ /* 0x080fe200078008ff */
[----:B------:R-:W-:Y:S01]  /*24e40*/  @!PT LDS RZ, [RZ] ;  /* 0x00000000fffff984 */ /* 0x000fe20000000800 */
[----:B------:R-:W-:Y:S01]  /*24e50*/  @!PT LDS RZ, [RZ] ;  /* 0x00000000fffff984 */ /* 0x000fe20000000800 */
[----:B------:R-:W-:Y:S01]  /*24e60*/  @!PT LDS RZ, [RZ] ;  /* 0x00000000fffff984 */ /* 0x000fe20000000800 */
[----:B------:R1:W-:Y:S02]  /*24e70*/  @!P1 LDGSTS.E.BYPASS.LTC128B.128 [R189+0x3800], desc[UR6][R32.64] ;  /* 0x0380000020bd9fae */ /* 0x0003e4000b901d46 */
[----:B------:R-:W-:Y:S01]  /*24e80*/  @!P1 IMAD.WIDE.U32 R6, R190, 0xb0, R14 ;  /* 0x000000b0be069825 */ /* 0x000fe200078e000e */
[----:B------:R-:W-:Y:S01]  /*24e90*/  @!P1 LEA R24, P5, R10, R76, 0x1 ;  /* 0x0000004c0a189211 */ /* 0x000fe200078a08ff */
[----:B------:R1:W-:Y:S02]  /*24ea0*/  @P1 STS.128 [R189+0x4000], RZ ;  /* 0x004000ffbd001388 */ /* 0x0003e40000000c00 */
[----:B------:R-:W-:-:S02]  /*24eb0*/  @!P1 IMAD.IADD R5, R21, 0x1, R5 ;  /* 0x0000000115059824 */ /* 0x000fc400078e0205 */
[----:B------:R-:W-:Y:S01]  /*24ec0*/  @!P1 IMAD.IADD R3, R18, 0x1, R11 ;  /* 0x0000000112039824 */ /* 0x000fe200078e020b */
[----:B------:R-:W-:Y:S01]  /*24ed0*/  @!P1 LEA R18, P2, R6, R76, 0x1 ;  /* 0x0000004c06129211 */ /* 0x000fe200078408ff */
[----:B------:R-:W-:Y:S01]  /*24ee0*/  @!P1 IMAD.IADD R7, R20, 0x1, R7 ;  /* 0x0000000114079824 */ /* 0x000fe200078e0207 */
[----:B------:R-:W-:Y:S01]  /*24ef0*/  @!P1 LEA.HI.X R17, R4, R252, R5, 0x1, P0 ;  /* 0x000000fc04119211 */ /* 0x000fe200000f0c05 */
        /* <DEDUP_REMOVED lines=11> */
[----:B------:R-:W-:Y:S01]  /*24fb0*/  @!P1 LEA R14, P5, R3, R76, 0x1 ;  /* 0x0000004c030e9211 */ /* 0x000fe200078a08ff */
[C---:B------:R-:W-:Y:S01]  /*24fc0*/  @!P1 IMAD R13, R191.reuse, 0xd0, RZ ;  /* 0x000000d0bf0d9824 */ /* 0x040fe200078e02ff */
        /* <DEDUP_REMOVED lines=80> */
.L_x_4546:
[----:B------:R-:W-:Y:S05]  /*254d0*/  BSYNC B0 ;  /* 0x0000000000007941 */ /* 0x000fea0003800000 */
.L_x_4545:
[C---:B------:R-:W-:Y:S01]  /*254e0*/  LEA R76, P0, R0.reuse, R76, 0x1 ;  /* 0x0000004c004c7211 */ /* 0x040fe200078008ff */
[----:B------:R-:W0:Y:S03]  /*254f0*/  LDGDEPBAR ;  /* 0x00000000000079af */ /* 0x000e260000000000 */
[----:B------:R-:W-:Y:S01]  /*25500*/  LEA.HI.X R252, R0, R252, R2, 0x1, P0 ;  /* 0x000000fc00fc7211 */ /* 0x000fe200000f0c02 */
[----:B------:R3:W-:Y:S04]  /*25510*/  STL [R1], R76 ;  /* 0x0000004c01007387 */ /* 0x0007e80000100800 */
.L_x_4541:
[----:B------:R-:W-:Y:S05]  /*25520*/  BSYNC B1 ;  /* 0x0000000000017941 */ /* 0x000fea0003800000 */
.L_x_4540:
[----:B------:R-:W-:Y:S01]  /*25530*/  FMNMX.FTZ R0, R116, R40, !PT ;  /* 0x0000002874007209 */ /* 0x000fe20007810000 */
[----:B-1----:R-:W4:Y:S03]  /*25540*/  LDL.LU R24, [R1+0x14] ;  /* 0x0000140001187983 */ /* 0x002f260000300800 */
[----:B------:R-:W-:Y:S01]  /*25550*/  FMNMX.FTZ R0, R47, R0, !PT ;  /* 0x000000002f007209 */ /* 0x000fe20007810000 */
[----:B------:R-:W5:Y:S03]  /*25560*/  LDL.LU R25, [R1+0x10] ;  /* 0x0000100001197983 */ /* 0x000f660000300800 */
        /* <DEDUP_REMOVED lines=125> */
[----:B----4-:R-:W-:Y:S02]  /*25d40*/  MOV R99, R24 ;  /* 0x0000001800637202 */ /* 0x010fe40000000f00 */
[----:B-----5:R-:W-:Y:S02]  /*25d50*/  MOV R97, R25 ;  /* 0x0000001900617202 */ /* 0x020fe40000000f00 */
        /* <DEDUP_REMOVED lines=19> */
[----:B------:R1:W4:Y:S01]  /*25e90*/  MUFU.EX2 R240, R4 ;  /* 0x0000000400f07308 */ /* 0x0003220000000800 */
[----:B--2---:R-:W-:Y:S01]  /*25ea0*/  FMNMX.FTZ R2, R2, R6, !PT ;  /* 0x0000000602027209 */ /* 0x004fe20007810000 */
[----:B-1----:R-:W-:-:S04]  /*25eb0*/  FFMA.FTZ R4, R71, R0, -R3 ;  /* 0x0000000047047223 */ /* 0x002fc80000010803 */
[----:B------:R-:W3:Y:S01]  /*25ec0*/  SHFL.BFLY PT, R5, R2, 0x1, 0x1f ;  /* 0x0c201f0002057f89 */ /* 0x000ee200000e0000 */
[----:B----4-:R-:W-:Y:S01]  /*25ed0*/  F2FP.F16.F32.PACK_AB R13, R240, R238 ;  /* 0x000000eef00d723e */ /* 0x010fe200000000ff */
[----:B------:R1:W-:Y:S02]  /*25ee0*/  MUFU.EX2 R243, R4 ;  /* 0x0000000400f37308 */ /* 0x0003e40000000800 */
[----:B-1----:R-:W-:-:S06]  /*25ef0*/  FFMA.FTZ R4, R49, R0, -R3 ;  /* 0x0000000031047223 */ /* 0x002fcc0000010803 */
[----:B------:R1:W2:Y:S01]  /*25f00*/  MUFU.EX2 R244, R4 ;  /* 0x0000000400f47308 */ /* 0x0002a20000000800 */
[----:B---3--:R-:W-:Y:S01]  /*25f10*/  FMNMX.FTZ R76, R2, R5, !PT ;  /* 0x00000005024c7209 */ /* 0x008fe20007810000 */
[----:B------:R-:W-:-:S03]  /*25f20*/  FFMA.FTZ R2, R61, R0, -R3 ;  /* 0x000000003d027223 */ /* 0x000fc60000010803 */
[----:B------:R-:W-:Y:S01]  /*25f30*/  FSETP.NEU.FTZ.AND P1, PT, R76, -INF , PT ;  /* 0xff8000004c00780b */ /* 0x000fe20003f3d000 */
[----:B------:R-:W-:Y:S02]  /*25f40*/  FMUL.FTZ R5, R0, R76 ;  /* 0x0000004c00057220 */ /* 0x000fe40000410000 */
[----:B------:R3:W-:Y:S03]  /*25f50*/  MUFU.EX2 R205, R2 ;  /* 0x0000000200cd7308 */ /* 0x0007e60000000800 */
[----:B------:R-:W-:-:S05]  /*25f60*/  FSEL R5, R5, RZ, P1 ;  /* 0x000000ff05057208 */ /* 0x000fca0000800000 */
[-C--:B------:R-:W-:Y:S01]  /*25f70*/  FFMA.FTZ R6, R52, R0.reuse, -R5 ;  /* 0x0000000034067223 */ /* 0x080fe20000010805 */
[-CC-:B-1----:R-:W-:Y:S01]  /*25f80*/  FFMA.FTZ R4, R72, R0.reuse, -R3.reuse ;  /* 0x0000000048047223 */ /* 0x182fe20000010803 */
[----:B--2---:R-:W-:Y:S02]  /*25f90*/  F2FP.F16.F32.PACK_AB R15, R244, R243 ;  /* 0x000000f3f40f723e */ /* 0x004fe400000000ff */
[----:B------:R-:W-:Y:S01]  /*25fa0*/  MUFU.EX2 R232, R6 ;  /* 0x0000000600e87308 */ /* 0x000fe20000000800 */
[----:B---3--:R-:W-:-:S07]  /*25fb0*/  FFMA.FTZ R2, R42, R0, -R3 ;  /* 0x000000002a027223 */ /* 0x008fce0000010803 */
        /* <DEDUP_REMOVED lines=40> */
[----:B------:R1:W-:Y:S01]  /*26240*/  MUFU.EX2 R103, R4 ;  /* 0x0000000400677308 */ /* 0x0003e20000000800 */
[-C--:B------:R-:W-:Y:S01]  /*26250*/  FMUL.FTZ R143, R143, R6.reuse ;  /* 0x000000068f8f7220 */ /* 0x080fe20000410000 */
[-C--:B------:R-:W-:Y:S01]  /*26260*/  FMUL.FTZ R162, R162, R6.reuse ;  /* 0x00000006a2a27220 */ /* 0x080fe20000410000 */
[-C--:B------:R-:W-:Y:S01]  /*26270*/  FMUL.FTZ R163, R163, R6.reuse ;  /* 0x00000006a3a37220 */ /* 0x080fe20000410000 */
[-C--:B------:R-:W-:Y:S01]  /*26280*/  FMUL.FTZ R150, R150, R6.reuse ;  /* 0x0000000696967220 */ /* 0x080fe20000410000 */
[----:B------:R-:W-:Y:S01]  /*26290*/  FMUL.FTZ R151, R151, R6 ;  /* 0x0000000697977220 */ /* 0x000fe20000410000 */
[----:B-1----:R-:W-:-:S04]  /*262a0*/  FFMA.FTZ R4, R43, R0, -R3 ;  /* 0x000000002b047223 */ /* 0x002fc80000010803 */
[----:B------:R1:W-:Y:S02]  /*262b0*/  MUFU.EX2 R203, R4 ;  /* 0x0000000400cb7308 */ /* 0x0003e40000000800 */
[----:B-1----:R-:W-:-:S05]  /*262c0*/  FSEL R4, R76, RZ, P1 ;  /* 0x000000ff4c047208 */ /* 0x002fca0000800000 */
[----:B------:R-:W-:Y:S01]  /*262d0*/  FADD.FTZ R2, R37, -R4 ;  /* 0x8000000425027221 */ /* 0x000fe20000010000 */
[--C-:B------:R-:W-:Y:S01]  /*262e0*/  FFMA.FTZ R4, R51, R0, -R3.reuse ;  /* 0x0000000033047223 */ /* 0x100fe20000010803 */
[----:B------:R-:W-:Y:S02]  /*262f0*/  LDSM.16.MT88.4 R36, [R182+0xa800] ;  /* 0x00a80000b624783b */ /* 0x000fe40000004200 */
[----:B------:R-:W-:Y:S01]  /*26300*/  FMUL.FTZ R2, R0, R2 ;  /* 0x0000000200027220 */ /* 0x000fe20000410000 */
[----:B------:R-:W-:Y:S08]  /*26310*/  MUFU.EX2 R116, R4 ;  /* 0x0000000400747308 */ /* 0x000ff00000000800 */
[----:B------:R1:W2:Y:S02]  /*26320*/  MUFU.EX2 R7, R2 ;  /* 0x0000000200077308 */ /* 0x0002a40000000800 */
[----:B-1----:R-:W-:Y:S01]  /*26330*/  FFMA.FTZ R2, R50, R0, -R3 ;  /* 0x0000000032027223 */ /* 0x002fe20000010803 */
[-C--:B--2---:R-:W-:Y:S01]  /*26340*/  FMUL.FTZ R156, R156, R7.reuse ;  /* 0x000000079c9c7220 */ /* 0x084fe20000410000 */
[-C--:B------:R-:W-:Y:S01]  /*26350*/  FMUL.FTZ R157, R157, R7.reuse ;  /* 0x000000079d9d7220 */ /* 0x080fe20000410000 */
[----:B------:R-:W-:-:S03]  /*26360*/  FMUL.FTZ R168, R168, R7 ;  /* 0x00000007a8a87220 */ /* 0x000fc60000410000 */
[----:B------:R1:W2:Y:S01]  /*26370*/  MUFU.EX2 R28, R2 ;  /* 0x00000002001c7308 */ /* 0x0002a20000000800 */
        /* <DEDUP_REMOVED lines=14> */
[----:B------:R-:W-:Y:S01]  /*26460*/  F2FP.F16.F32.PACK_AB R9, R246, R245 ;  /* 0x000000f5f609723e */ /* 0x000fe200000000ff */
[----:B------:R-:W-:Y:S01]  /*26470*/  FMUL.FTZ R149, R149, R7 ;  /* 0x0000000795957220 */ /* 0x000fe20000410000 */
[----:B-1----:R-:W-:Y:S01]  /*26480*/  FFMA.FTZ R2, R63, R0, -R3 ;  /* 0x000000003f027223 */ /* 0x002fe20000010803 */
[----:B--2---:R-:W-:Y:S01]  /*26490*/  MOV R4, R28 ;  /* 0x0000001c00047202 */ /* 0x004fe20000000f00 */
[----:B------:R-:W-:Y:S01]  /*264a0*/  LDSM.16.MT88.4 R48, [R180+0xb000] ;  /* 0x00b00000b430783b */ /* 0x000fe20000004200 */
[C---:B------:R-:W-:Y:S01]  /*264b0*/  HMMA.16816.F32 R152, R12.reuse, R20, R152 ;  /* 0x000000140c98723c */ /* 0x040fe20000001898 */
[----:B------:R1:W-:Y:S02]  /*264c0*/  MUFU.EX2 R118, R2 ;  /* 0x0000000200767308 */ /* 0x0003e40000000800 */
[----:B------:R-:W2:Y:S03]  /*264d0*/  LDSM.16.MT88.4 R28, [R181+0xa000] ;  /* 0x00a00000b51c783b */ /* 0x000ea60000004200 */
[C---:B------:R-:W-:Y:S06]  /*264e0*/  HMMA.16816.F32 R44, R12.reuse, R16, R160 ;  /* 0x000000100c2c723c */ /* 0x040fec00000018a0 */
[----:B------:R-:W-:Y:S01]  /*264f0*/  HMMA.16816.F32 R148, R12, R22, R148 ;  /* 0x000000160c94723c */ /* 0x000fe20000001894 */
[----:B------:R-:W-:Y:S01]  /*26500*/  MOV R160, R205 ;  /* 0x000000cd00a07202 */ /* 0x000fe20000000f00 */
[----:B------:R-:W-:Y:S01]  /*26510*/  LDSM.16.MT88.4 R20, [R139+0xb000] ;  /* 0x00b000008b14783b */ /* 0x000fe20000004200 */
[----:B------:R-:W-:Y:S01]  /*26520*/  MOV R161, R203 ;  /* 0x000000cb00a17202 */ /* 0x000fe20000000f00 */
[----:B-1----:R-:W-:-:S04]  /*26530*/  FFMA.FTZ R2, R75, R0, -R5 ;  /* 0x000000004b027223 */ /* 0x002fc80000010805 */
[----:B------:R1:W-:Y:S02]  /*26540*/  MUFU.EX2 R223, R2 ;  /* 0x0000000200df7308 */ /* 0x0003e40000000800 */
[----:B-1----:R-:W-:Y:S02]  /*26550*/  FFMA.FTZ R2, R54, R0, -R5 ;  /* 0x0000000036027223 */ /* 0x002fe40000010805 */
[C---:B------:R-:W-:Y:S01]  /*26560*/  HMMA.16816.F32 R52, R12.reuse, R18, R156 ;  /* 0x000000120c34723c */ /* 0x040fe2000000189c */
[----:B------:R-:W-:Y:S03]  /*26570*/  LDSM.16.MT88.4 R16, [R181+0xa800] ;  /* 0x00a80000b510783b */ /* 0x000fe60000004200 */
[----:B------:R1:W3:Y:S02]  /*26580*/  MUFU.EX2 R219, R2 ;  /* 0x0000000200db7308 */ /* 0x0002e40000000800 */
[----:B--2---:R-:W-:Y:S01]  /*26590*/  HMMA.16816.F32 R144, R12, R28, R144 ;  /* 0x0000001c0c90723c */ /* 0x004fe20000001890 */
[----:B------:R-:W-:-:S04]  /*265a0*/  MOV R158, R26 ;  /* 0x0000001a009e7202 */ /* 0x000fc80000000f00 */
[----:B------:R-:W-:Y:S01]  /*265b0*/  F2FP.F16.F32.PACK_AB R11, R158, R247 ;  /* 0x000000f79e0b723e */ /* 0x000fe200000000ff */
[----:B------:R-:W-:Y:S01]  /*265c0*/  HMMA.16816.F32 R140, R12, R30, R140 ;  /* 0x0000001e0c8c723c */ /* 0x000fe2000000188c */
[-CC-:B-1----:R-:W-:Y:S01]  /*265d0*/  FFMA.FTZ R2, R89, R0.reuse, -R5.reuse ;  /* 0x0000000059027223 */ /* 0x182fe20000010805 */
[----:B------:R-:W-:Y:S02]  /*265e0*/  MOV R89, R27 ;  /* 0x0000001b00597202 */ /* 0x000fe40000000f00 */
[----:B------:R-:W1:Y:S01]  /*265f0*/  LDSM.16.MT88.4 R24, [R139+0xa800] ;  /* 0x00a800008b18783b */ /* 0x000e620000004200 */
[----:B------:R2:W-:Y:S01]  /*26600*/  MUFU.EX2 R213, R2 ;  /* 0x0000000200d57308 */ /* 0x0005e20000000800 */
[----:B---3--:R-:W-:Y:S01]  /*26610*/  F2FP.F16.F32.PACK_AB R8, R219, R223 ;  /* 0x000000dfdb08723e */ /* 0x008fe200000000ff */
[----:B--2---:R-:W-:-:S06]  /*26620*/  FFMA.FTZ R2, R57, R0, -R5 ;  /* 0x0000000039027223 */ /* 0x004fcc0000010805 */
[----:B------:R2:W3:Y:S02]  /*26630*/  MUFU.EX2 R204, R2 ;  /* 0x0000000200cc7308 */ /* 0x0004e40000000800 */
[----:B--2---:R-:W-:Y:S01]  /*26640*/  FFMA.FTZ R2, R74, R0, -R3 ;  /* 0x000000004a027223 */ /* 0x004fe20000010803 */
[----:B---3--:R-:W-:-:S05]  /*26650*/  F2FP.F16.F32.PACK_AB R10, R204, R213 ;  /* 0x000000d5cc0a723e */ /* 0x008fca00000000ff */
[----:B------:R2:W-:Y:S02]  /*26660*/  MUFU.EX2 R242, R2 ;  /* 0x0000000200f27308 */ /* 0x0005e40000000800 */
[C---:B-1----:R-:W-:Y:S06]  /*26670*/  HMMA.16816.F32 R28, R8.reuse, R24, R168 ;  /* 0x00000018081c723c */ /* 0x042fec00000018a8 */
[C---:B------:R-:W-:Y:S06]  /*26680*/  HMMA.16816.F32 R68, R8.reuse, R32, R152 ;  /* 0x000000200844723c */ /* 0x040fec0000001898 */
[----:B------:R-:W-:Y:S01]  /*26690*/  HMMA.16816.F32 R24, R8, R26, R164 ;  /* 0x0000001a0818723c */ /* 0x000fe200000018a4 */
[----:B--2---:R-:W-:Y:S01]  /*266a0*/  FFMA.FTZ R2, R56, R0, -R3 ;  /* 0x0000000038027223 */ /* 0x004fe20000010803 */
[----:B------:R-:W-:-:S02]  /*266b0*/  MOV R154, R225 ;  /* 0x000000e1009a7202 */ /* 0x000fc40000000f00 */
[----:B------:R-:W-:Y:S01]  /*266c0*/  MOV R155, R209 ;  /* 0x000000d1009b7202 */ /* 0x000fe20000000f00 */
[----:B------:R1:W-:Y:S01]  /*266d0*/  MUFU.EX2 R241, R2 ;  /* 0x0000000200f17308 */ /* 0x0003e20000000800 */
[----:B------:R-:W-:Y:S02]  /*266e0*/  HMMA.16816.F32 R44, R8, R36, R44 ;  /* 0x00000024082c723c */ /* 0x000fe4000000182c */
[----:B------:R-:W-:-:S04]  /*266f0*/  F2FP.F16.F32.PACK_AB R13, R155, R154 ;  /* 0x0000009a9b0d723e */ /* 0x000fc800000000ff */
[C---:B------:R-:W-:Y:S01]  /*26700*/  HMMA.16816.F32 R52, R8.reuse, R38, R52 ;  /* 0x000000260834723c */ /* 0x040fe20000001834 */
[----:B------:R-:W-:Y:S05]  /*26710*/  LDSM.16.MT88.4 R36, [R181+0xb000] ;  /* 0x00b00000b524783b */ /* 0x000fea0000004200 */
[----:B------:R-:W-:Y:S01]  /*26720*/  HMMA.16816.F32 R72, R8, R16, R144 ;  /* 0x000000100848723c */ /* 0x000fe20000001890 */
[----:B-1----:R-:W-:Y:S01]  /*26730*/  FFMA.FTZ R2, R88, R0, -R3 ;  /* 0x0000000058027223 */ /* 0x002fe20000010803 */
[----:B------:R-:W-:-:S04]  /*26740*/  MOV R88, R239 ;  /* 0x000000ef00587202 */ /* 0x000fc80000000f00 */
[----:B------:R-:W-:Y:S01]  /*26750*/  HMMA.16816.F32 R140, R8, R18, R140 ;  /* 0x00000012088c723c */ /* 0x000fe2000000188c */
[----:B------:R-:W-:Y:S01]  /*26760*/  LDSM.16.MT88.4 R16, [R139+0xb800] ;  /* 0x00b800008b10783b */ /* 0x000fe20000004200 */
[----:B------:R1:W-:Y:S01]  /*26770*/  MUFU.EX2 R239, R2 ;  /* 0x0000000200ef7308 */ /* 0x0003e20000000800 */
[----:B------:R-:W-:Y:S01]  /*26780*/  F2FP.F16.F32.PACK_AB R15, R89, R88 ;  /* 0x00000058590f723e */ /* 0x000fe200000000ff */
[--C-:B-1----:R-:W-:Y:S01]  /*26790*/  FFMA.FTZ R2, R93, R0, -R5.reuse ;  /* 0x000000005d027223 */ /* 0x102fe20000010805 */
[----:B------:R-:W-:Y:S02]  /*267a0*/  MOV R93, R40 ;  /* 0x00000028005d7202 */ /* 0x000fe40000000f00 */
[----:B------:R-:W1:Y:S03]  /*267b0*/  LDSM.16.MT88.4 R40, [R182+0xb000] ;  /* 0x00b00000b628783b */ /* 0x000e660000004200 */
[----:B------:R2:W-:Y:S02]  /*267c0*/  MUFU.EX2 R168, R2 ;  /* 0x0000000200a87308 */ /* 0x0005e40000000800 */
[----:B--2---:R-:W-:-:S06]  /*267d0*/  FFMA.FTZ R2, R59, R0, -R5 ;  /* 0x000000003b027223 */ /* 0x004fcc0000010805 */
[----:B------:R2:W3:Y:S02]  /*267e0*/  MUFU.EX2 R170, R2 ;  /* 0x0000000200aa7308 */ /* 0x0004e40000000800 */
[----:B--2---:R-:W-:Y:S01]  /*267f0*/  FFMA.FTZ R2, R95, R0, -R5 ;  /* 0x000000005f027223 */ /* 0x004fe20000010805 */
[----:B------:R-:W-:Y:S02]  /*26800*/  MOV R95, R200 ;  /* 0x000000c8005f7202 */ /* 0x000fe40000000f00 */
[----:B---3--:R-:W-:-:S03]  /*26810*/  F2FP.F16.F32.PACK_AB R12, R170, R168 ;  /* 0x000000a8aa0c723e */ /* 0x008fc600000000ff */
[----:B------:R2:W-:Y:S02]  /*26820*/  MUFU.EX2 R169, R2 ;  /* 0x0000000200a97308 */ /* 0x0005e40000000800 */
[----:B--2---:R-:W-:Y:S02]  /*26830*/  FFMA.FTZ R2, R60, R0, -R5 ;  /* 0x000000003c027223 */ /* 0x004fe40000010805 */
[----:B------:R-:W-:Y:S04]  /*26840*/  HMMA.16816.F32 R60, R8, R34, R148 ;  /* 0x00000022083c723c */ /* 0x000fe80000001894 */
[----:B------:R2:W3:Y:S03]  /*26850*/  MUFU.EX2 R200, R2 ;  /* 0x0000000200c87308 */ /* 0x0004e60000000800 */
[----:B------:R-:W-:-:S02]  /*26860*/  F2FP.F16.F32.PACK_AB R9, R161, R103 ;  /* 0x00000067a109723e */ /* 0x000fc400000000ff */
[----:B------:R-:W-:Y:S01]  /*26870*/  F2FP.F16.F32.PACK_AB R11, R95, R160 ;  /* 0x000000a05f0b723e */ /* 0x000fe200000000ff */
[----:B--2---:R-:W-:Y:S01]  /*26880*/  FFMA.FTZ R2, R58, R0, -R3 ;  /* 0x000000003a027223 */ /* 0x004fe20000010803 */
[----:B---3--:R-:W-:-:S03]  /*26890*/  F2FP.F16.F32.PACK_AB R14, R200, R169 ;  /* 0x000000a9c80e723e */ /* 0x008fc600000000ff */
[----:B------:R2:W-:Y:S04]  /*268a0*/  MUFU.EX2 R225, R2 ;  /* 0x0000000200e17308 */ /* 0x0005e80000000800 */
[C---:B------:R-:W-:Y:S01]  /*268b0*/  HMMA.16816.F32 R32, R12.reuse, R20, R28 ;  /* 0x000000140c20723c */ /* 0x040fe2000000181c */
[----:B------:R-:W3:Y:S05]  /*268c0*/  LDSM.16.MT88.4 R28, [R182+0xb800] ;  /* 0x00b80000b61c783b */ /* 0x000eea0000004200 */
[C---:B------:R-:W-:Y:S06]  /*268d0*/  HMMA.16816.F32 R24, R12.reuse, R22, R24 ;  /* 0x000000160c18723c */ /* 0x040fec0000001818 */
[----:B-1----:R-:W-:Y:S01]  /*268e0*/  HMMA.16816.F32 R20, R12, R40, R44 ;  /* 0x000000280c14723c */ /* 0x002fe2000000182c */
[----:B--2---:R-:W-:-:S04]  /*268f0*/  FFMA.FTZ R2, R86, R0, -R3 ;  /* 0x0000000056027223 */ /* 0x004fc80000010803 */
[----:B------:R1:W-:Y:S01]  /*26900*/  MUFU.EX2 R209, R2 ;  /* 0x0000000200d17308 */ /* 0x0003e20000000800 */
[C---:B------:R-:W-:Y:S01]  /*26910*/  HMMA.16816.F32 R40, R12.reuse, R42, R52 ;  /* 0x0000002a0c28723c */ /* 0x040fe20000001834 */
[----:B------:R-:W2:Y:S05]  /*26920*/  LDSM.16.MT88.4 R52, [R180+0xb800] ;  /* 0x00b80000b434783b */ /* 0x000eaa0000004200 */
[C---:B------:R-:W-:Y:S06]  /*26930*/  HMMA.16816.F32 R72, R12.reuse, R36, R72 ;  /* 0x000000240c48723c */ /* 0x040fec0000001848 */
[----:B------:R-:W-:Y:S01]  /*26940*/  HMMA.16816.F32 R56, R12, R38, R140 ;  /* 0x000000260c38723c */ /* 0x000fe2000000188c */
[----:B------:R-:W-:Y:S01]  /*26950*/  LDSM.16.MT88.4 R36, [R139+0xc000] ;  /* 0x00c000008b24783b */ /* 0x000fe20000004200 */
[----:B-1----:R-:W-:-:S04]  /*26960*/  FFMA.FTZ R2, R64, R0, -R3 ;  /* 0x0000000040027223 */ /* 0x002fc80000010803 */
[C---:B------:R-:W-:Y:S01]  /*26970*/  HMMA.16816.F32 R68, R12.reuse, R48, R68 ;  /* 0x000000300c44723c */ /* 0x040fe20000001844 */
[----:B------:R1:W-:Y:S05]  /*26980*/  MUFU.EX2 R205, R2 ;  /* 0x0000000200cd7308 */ /* 0x0003ea0000000800 */
[----:B------:R-:W-:Y:S01]  /*26990*/  HMMA.16816.F32 R60, R12, R50, R60 ;  /* 0x000000320c3c723c */ /* 0x000fe2000000183c */
[----:B------:R-:W4:Y:S06]  /*269a0*/  LDSM.16.MT88.4 R48, [R181+0xb800] ;  /* 0x00b80000b530783b */ /* 0x000f2c0000004200 */
[----:B------:R-:W-:-:S02]  /*269b0*/  F2FP.F16.F32.PACK_AB R13, R4, R93 ;  /* 0x0000005d040d723e */ /* 0x000fc400000000ff */
[----:B------:R-:W-:Y:S01]  /*269c0*/  F2FP.F16.F32.PACK_AB R15, R116, R118 ;  /* 0x00000076740f723e */ /* 0x000fe200000000ff */
[----:B-1----:R-:W-:-:S04]  /*269d0*/  FFMA.FTZ R2, R121, R0, -R5 ;  /* 0x0000000079027223 */ /* 0x002fc80000010805 */
[----:B------:R1:W-:Y:S02]  /*269e0*/  MUFU.EX2 R166, R2 ;  /* 0x0000000200a67308 */ /* 0x0003e40000000800 */
[----:B-1----:R-:W-:-:S06]  /*269f0*/  FFMA.FTZ R2, R66, R0, -R5 ;  /* 0x0000000042027223 */ /* 0x002fcc0000010805 */
[----:B------:R1:W5:Y:S02]  /*26a00*/  MUFU.EX2 R164, R2 ;  /* 0x0000000200a47308 */ /* 0x0003640000000800 */
[----:B-1----:R-:W-:Y:S01]  /*26a10*/  FFMA.FTZ R2, R120, R0, -R5 ;  /* 0x0000000078027223 */ /* 0x002fe20000010805 */
[----:B-----5:R-:W-:-:S05]  /*26a20*/  F2FP.F16.F32.PACK_AB R8, R164, R166 ;  /* 0x000000a6a408723e */ /* 0x020fca00000000ff */
[----:B------:R1:W-:Y:S02]  /*26a30*/  MUFU.EX2 R163, R2 ;  /* 0x0000000200a37308 */ /* 0x0003e40000000800 */
[----:B-1----:R-:W-:-:S06]  /*26a40*/  FFMA.FTZ R2, R67, R0, -R5 ;  /* 0x0000000043027223 */ /* 0x002fcc0000010805 */
[----:B------:R1:W5:Y:S02]  /*26a50*/  MUFU.EX2 R162, R2 ;  /* 0x0000000200a27308 */ /* 0x0003640000000800 */
[----:B-1----:R-:W-:Y:S01]  /*26a60*/  FFMA.FTZ R2, R94, R0, -R3 ;  /* 0x000000005e027223 */ /* 0x002fe20000010803 */
[----:B-----5:R-:W-:-:S05]  /*26a70*/  F2FP.F16.F32.PACK_AB R10, R162, R163 ;  /* 0x000000a3a20a723e */ /* 0x020fca00000000ff */
[----:B------:R1:W-:Y:S02]  /*26a80*/  MUFU.EX2 R203, R2 ;  /* 0x0000000200cb7308 */ /* 0x0003e40000000800 */
[C---:B------:R-:W-:Y:S06]  /*26a90*/  HMMA.16816.F32 R44, R8.reuse, R18, R24 ;  /* 0x00000012082c723c */ /* 0x040fec0000001818 */
[C---:B---3--:R-:W-:Y:S06]  /*26aa0*/  HMMA.16816.F32 R24, R8.reuse, R28, R20 ;  /* 0x0000001c0818723c */ /* 0x048fec0000001814 */
[----:B------:R-:W-:Y:S01]  /*26ab0*/  HMMA.16816.F32 R20, R8, R30, R40 ;  /* 0x0000001e0814723c */ /* 0x000fe20000001828 */
[----:B-1----:R-:W-:-:S04]  /*26ac0*/  FFMA.FTZ R2, R65, R0, -R3 ;  /* 0x0000000041027223 */ /* 0x002fc80000010803 */
[----:B------:R1:W-:Y:S01]  /*26ad0*/  MUFU.EX2 R171, R2 ;  /* 0x0000000200ab7308 */ /* 0x0003e20000000800 */
[C---:B------:R-:W-:Y:S01]  /*26ae0*/  HMMA.16816.F32 R64, R8.reuse, R16, R32 ;  /* 0x000000100840723c */ /* 0x040fe20000001820 */
[----:B------:R-:W3:Y:S04]  /*26af0*/  LDSM.16.MT88.4 R16, [R182+0xc000] ;  /* 0x00c00000b610783b */ /* 0x000ee80000004200 */
[----:B------:R-:W5:Y:S01]  /*26b00*/  LDSM.16.MT88.4 R32, [R180+0xc000] ;  /* 0x00c00000b420783b */ /* 0x000f620000004200 */
[C---:B--2---:R-:W-:Y:S06]  /*26b10*/  HMMA.16816.F32 R68, R8.reuse, R52, R68 ;  /* 0x000000340844723c */ /* 0x044fec0000001844 */
[----:B------:R-:W-:Y:S01]  /*26b20*/  HMMA.16816.F32 R40, R8, R54, R60 ;  /* 0x000000360828723c */ /* 0x000fe2000000183c */
[----:B-1----:R-:W-:-:S05]  /*26b30*/  FFMA.FTZ R2, R117, R0, -R3 ;  /* 0x0000000075027223 */ /* 0x002fca0000010803 */
[C---:B----4-:R-:W-:Y:S01]  /*26b40*/  HMMA.16816.F32 R72, R8.reuse, R48, R72 ;  /* 0x000000300848723c */ /* 0x050fe20000001848 */
[----:B------:R1:W-:Y:S05]  /*26b50*/  MUFU.EX2 R167, R2 ;  /* 0x0000000200a77308 */ /* 0x0003ea0000000800 */
[----:B------:R-:W-:Y:S01]  /*26b60*/  HMMA.16816.F32 R56, R8, R50, R56 ;  /* 0x000000320838723c */ /* 0x000fe20000001838 */
[----:B------:R-:W2:Y:S06]  /*26b70*/  LDSM.16.MT88.4 R48, [R181+0xc000] ;  /* 0x00c00000b530783b */ /* 0x000eac0000004200 */
[----:B------:R-:W-:-:S02]  /*26b80*/  F2FP.F16.F32.PACK_AB R9, R241, R242 ;  /* 0x000000f2f109723e */ /* 0x000fc400000000ff */
[----:B------:R-:W-:Y:S01]  /*26b90*/  F2FP.F16.F32.PACK_AB R11, R225, R239 ;  /* 0x000000efe10b723e */ /* 0x000fe200000000ff */
[----:B-1----:R-:W-:-:S04]  /*26ba0*/  FFMA.FTZ R2, R122, R0, -R5 ;  /* 0x000000007a027223 */ /* 0x002fc80000010805 */
[----:B------:R1:W-:Y:S02]  /*26bb0*/  MUFU.EX2 R159, R2 ;  /* 0x00000002009f7308 */ /* 0x0003e40000000800 */
[----:B-1----:R-:W-:Y:S01]  /*26bc0*/  FFMA.FTZ R2, R79, R0, -R5 ;  /* 0x000000004f027223 */ /* 0x002fe20000010805 */
[----:B------:R-:W-:-:S05]  /*26bd0*/  MOV R79, R158 ;  /* 0x0000009e004f7202 */ /* 0x000fca0000000f00 */
[----:B------:R1:W4:Y:S02]  /*26be0*/  MUFU.EX2 R158, R2 ;  /* 0x00000002009e7308 */ /* 0x0003240000000800 */
        /* <DEDUP_REMOVED lines=12> */
[----:B---3--:R-:W-:Y:S01]  /*26cb0*/  HMMA.16816.F32 R28, R12, R18, R20 ;  /* 0x000000120c1c723c */ /* 0x008fe20000001814 */
[----:B------:R-:W3:Y:S01]  /*26cc0*/  LDSM.16.MT88.4 R20, [R182+0xc800] ;  /* 0x00c80000b614783b */ /* 0x000ee20000004200 */
[----:B-1----:R-:W-:-:S04]  /*26cd0*/  FFMA.FTZ R2, R112, R0, -R3 ;  /* 0x0000000070027223 */ /* 0x002fc80000010803 */
[C---:B------:R-:W-:Y:S01]  /*26ce0*/  HMMA.16816.F32 R64, R12.reuse, R36, R64 ;  /* 0x000000240c40723c */ /* 0x040fe20000001840 */
[----:B------:R-:W-:Y:S01]  /*26cf0*/  LDSM.16.MT88.4 R36, [R181+0xc800] ;  /* 0x00c80000b524783b */ /* 0x000fe20000004200 */
[----:B------:R1:W-:Y:S04]  /*26d00*/  MUFU.EX2 R161, R2 ;  /* 0x0000000200a17308 */ /* 0x0003e80000000800 */
[C---:B------:R-:W-:Y:S01]  /*26d10*/  HMMA.16816.F32 R60, R12.reuse, R16, R24 ;  /* 0x000000100c3c723c */ /* 0x040fe20000001818 */
[----:B------:R-:W3:Y:S05]  /*26d20*/  LDSM.16.MT88.4 R16, [R180+0xc800] ;  /* 0x00c80000b410783b */ /* 0x000eea0000004200 */
[C---:B-----5:R-:W-:Y:S06]  /*26d30*/  HMMA.16816.F32 R68, R12.reuse, R32, R68 ;  /* 0x000000200c44723c */ /* 0x060fec0000001844 */
[----:B------:R-:W-:Y:S01]  /*26d40*/  HMMA.16816.F32 R24, R12, R34, R40 ;  /* 0x000000220c18723c */ /* 0x000fe20000001828 */
[----:B-1----:R-:W-:Y:S01]  /*26d50*/  FFMA.FTZ R2, R80, R0, -R3 ;  /* 0x0000000050027223 */ /* 0x002fe20000010803 */
[----:B------:R-:W-:-:S03]  /*26d60*/  MOV R80, R154 ;  /* 0x0000009a00507202 */ /* 0x000fc60000000f00 */
[----:B------:R1:W-:Y:S01]  /*26d70*/  MUFU.EX2 R160, R2 ;  /* 0x0000000200a07308 */ /* 0x0003e20000000800 */
[C---:B--2---:R-:W-:Y:S06]  /*26d80*/  HMMA.16816.F32 R72, R12.reuse, R48, R72 ;  /* 0x000000300c48723c */ /* 0x044fec0000001848 */
[----:B------:R-:W-:Y:S07]  /*26d90*/  HMMA.16816.F32 R40, R12, R50, R56 ;  /* 0x000000320c28723c */ /* 0x000fee0000001838 */
[----:B------:R-:W-:-:S02]  /*26da0*/  F2FP.F16.F32.PACK_AB R13, R205, R209 ;  /* 0x000000d1cd0d723e */ /* 0x000fc400000000ff */
[----:B------:R-:W-:Y:S01]  /*26db0*/  F2FP.F16.F32.PACK_AB R15, R171, R203 ;  /* 0x000000cbab0f723e */ /* 0x000fe200000000ff */
[----:B-1----:R-:W-:-:S04]  /*26dc0*/  FFMA.FTZ R2, R129, R0, -R5 ;  /* 0x0000000081027223 */ /* 0x002fc80000010805 */
[----:B------:R1:W-:Y:S02]  /*26dd0*/  MUFU.EX2 R152, R2 ;  /* 0x0000000200987308 */ /* 0x0003e40000000800 */
[----:B-1----:R-:W-:Y:S01]  /*26de0*/  FFMA.FTZ R2, R83, R0, -R5 ;  /* 0x0000000053027223 */ /* 0x002fe20000010805 */
[----:B------:R-:W-:-:S05]  /*26df0*/  MOV R83, R155 ;  /* 0x0000009b00537202 */ /* 0x000fca0000000f00 */
        /* <DEDUP_REMOVED lines=12> */
[----:B---3--:R-:W-:Y:S01]  /*26ec0*/  HMMA.16816.F32 R32, R8, R22, R28 ;  /* 0x000000160820723c */ /* 0x008fe2000000181c */
        /* <DEDUP_REMOVED lines=8> */
[----:B------:R-:W5:Y:S01]  /*26f50*/  LDSM.16.MT88.4 R16, [R181+0xd000] ;  /* 0x00d00000b510783b */ /* 0x000f620000004200 */
        /* <DEDUP_REMOVED lines=12> */
[----:B--2---:R-:W-:-:S05]  /*27020*/  F2FP.F16.F32.PACK_AB R12, R144, R145 ;  /* 0x00000091900c723e */ /* 0x004fca00000000ff */
        /* <DEDUP_REMOVED lines=18> */
[C---:B-----5:R-:W-:Y:S01]  /*27150*/  HMMA.16816.F32 R72, R12.reuse, R16, R72 ;  /* 0x000000100c48723c */ /* 0x060fe20000001848 */
[----:B------:R2:W-:Y:S05]  /*27160*/  MUFU.EX2 R146, R2 ;  /* 0x0000000200927308 */ /* 0x0005ea0000000800 */
[----:B------:R-:W-:Y:S01]  /*27170*/  HMMA.16816.F32 R20, R12, R18, R40 ;  /* 0x000000120c14723c */ /* 0x000fe20000001828 */
[----:B------:R-:W5:Y:S04]  /*27180*/  LDSM.16.MT88.4 R16, [R181+0xd800] ;  /* 0x00d80000b510783b */ /* 0x000f680000004200 */
        /* <DEDUP_REMOVED lines=28> */
[----:B-----5:R-:W-:Y:S01]  /*27350*/  HMMA.16816.F32 R72, R8, R16, R72 ;  /* 0x000000100848723c */ /* 0x020fe20000001848 */
[----:B-1----:R-:W-:Y:S01]  /*27360*/  FFMA.FTZ R2, R194, R0, -R3 ;  /* 0x00000000c2027223 */ /* 0x002fe20000010803 */
[----:B------:R-:W-:-:S04]  /*27370*/  MOV R194, R88 ;  /* 0x0000005800c27202 */ /* 0x000fc80000000f00 */
[C---:B------:R-:W-:Y:S01]  /*27380*/  HMMA.16816.F32 R28, R8.reuse, R18, R20 ;  /* 0x00000012081c723c */ /* 0x040fe20000001814 */
[----:B------:R-:W1:Y:S01]  /*27390*/  LDSM.16.MT88.4 R16, [R181+0xe000] ;  /* 0x00e00000b510783b */ /* 0x000e620000004200 */
[----:B------:R4:W-:Y:S03]  /*273a0*/  MUFU.EX2 R136, R2 ;  /* 0x0000000200887308 */ /* 0x0009e60000000800 */
[----:B------:R-:W5:Y:S01]  /*273b0*/  LDSM.16.MT88.4 R20, [R139+0xe800] ;  /* 0x00e800008b14783b */ /* 0x000f620000004200 */
        /* <DEDUP_REMOVED lines=29> */
[----:B-----5:R-:W-:-:S05]  /*27590*/  FFMA.FTZ R2, R104, R0, -R3 ;  /* 0x0000000068027223 */ /* 0x020fca0000010803 */
[C---:B------:R-:W-:Y:S01]  /*275a0*/  HMMA.16816.F32 R40, R12.reuse, R18, R28 ;  /* 0x000000120c28723c */ /* 0x040fe2000000181c */
[----:B----4-:R-:W-:Y:S01]  /*275b0*/  F2FP.F16.F32.PACK_AB R17, R122, R136 ;  /* 0x000000887a11723e */ /* 0x010fe200000000ff */
[----:B------:R1:W4:Y:S04]  /*275c0*/  MUFU.EX2 R119, R2 ;  /* 0x0000000200777308 */ /* 0x0003280000000800 */
[----:B------:R-:W-:Y:S01]  /*275d0*/  HMMA.16816.F32 R68, R12, R32, R68 ;  /* 0x000000200c44723c */ /* 0x000fe20000001844 */
[----:B------:R-:W-:Y:S01]  /*275e0*/  LDSM.16.MT88.4 R12, [R182+0xf000] ;  /* 0x00f00000b60c783b */ /* 0x000fe20000004200 */
[--C-:B-1----:R-:W-:Y:S01]  /*275f0*/  FFMA.FTZ R2, R208, R0, -R5.reuse ;  /* 0x00000000d0027223 */ /* 0x102fe20000010805 */
[----:B----4-:R-:W-:Y:S02]  /*27600*/  F2FP.F16.F32.PACK_AB R19, R119, R121 ;  /* 0x000000797713723e */ /* 0x010fe400000000ff */
[----:B------:R-:W-:Y:S01]  /*27610*/  MOV R208, R198 ;  /* 0x000000c600d07202 */ /* 0x000fe20000000f00 */
[----:B------:R1:W-:Y:S01]  /*27620*/  MUFU.EX2 R112, R2 ;  /* 0x0000000200707308 */ /* 0x0003e20000000800 */
[----:B------:R-:W-:Y:S01]  /*27630*/  MOV R198, R80 ;  /* 0x0000005000c67202 */ /* 0x000fe20000000f00 */
[----:B-1----:R-:W-:-:S06]  /*27640*/  FFMA.FTZ R2, R108, R0, -R5 ;  /* 0x000000006c027223 */ /* 0x002fcc0000010805 */
[----:B------:R1:W4:Y:S02]  /*27650*/  MUFU.EX2 R108, R2 ;  /* 0x00000002006c7308 */ /* 0x0003240000000800 */
[----:B-1----:R-:W-:Y:S01]  /*27660*/  FFMA.FTZ R2, R206, R0, -R5 ;  /* 0x00000000ce027223 */ /* 0x002fe20000010805 */
[----:B----4-:R-:W-:Y:S02]  /*27670*/  F2FP.F16.F32.PACK_AB R8, R108, R112 ;  /* 0x000000706c08723e */ /* 0x010fe400000000ff */
[----:B------:R-:W-:-:S03]  /*27680*/  MOV R206, R194 ;  /* 0x000000c200ce7202 */ /* 0x000fc60000000f00 */
[----:B------:R1:W-:Y:S01]  /*27690*/  MUFU.EX2 R106, R2 ;  /* 0x00000002006a7308 */ /* 0x0003e20000000800 */
[----:B------:R-:W-:Y:S01]  /*276a0*/  MOV R194, R82 ;  /* 0x0000005200c27202 */ /* 0x000fe20000000f00 */
[----:B-1----:R-:W-:-:S06]  /*276b0*/  FFMA.FTZ R2, R110, R0, -R5 ;  /* 0x000000006e027223 */ /* 0x002fcc0000010805 */
        /* <DEDUP_REMOVED lines=34> */
[----:B------:R1:W5:Y:S02]  /*278e0*/  MUFU.EX2 R103, R2 ;  /* 0x0000000200677308 */ /* 0x0003640000000800 */
[C---:B----4-:R-:W-:Y:S06]  /*278f0*/  HMMA.16816.F32 R64, R16.reuse, R20, R64 ;  /* 0x000000141040723c */ /* 0x050fec0000001840 */
[C---:B------:R-:W-:Y:S01]  /*27900*/  HMMA.16816.F32 R52, R16.reuse, R22, R32 ;  /* 0x000000161034723c */ /* 0x040fe20000001820 */
[----:B------:R-:W4:Y:S05]  /*27910*/  LDSM.16.MT88.4 R20, [R182+0xf800] ;  /* 0x00f80000b614783b */ /* 0x000f2a0000004200 */
[----:B------:R-:W-:Y:S01]  /*27920*/  HMMA.16816.F32 R40, R16, R12, R28 ;  /* 0x0000000c1028723c */ /* 0x000fe2000000181c */
[----:B-1----:R-:W-:-:S04]  /*27930*/  FFMA.FTZ R2, R210, R0, -R3 ;  /* 0x00000000d2027223 */ /* 0x002fc80000010803 */
[----:B------:R1:W-:Y:S01]  /*27940*/  MUFU.EX2 R102, R2 ;  /* 0x0000000200667308 */ /* 0x0003e20000000800 */
[----:B------:R-:W-:Y:S01]  /*27950*/  HMMA.16816.F32 R32, R16, R14, R24 ;  /* 0x0000000e1020723c */ /* 0x000fe20000001818 */
[----:B------:R-:W-:-:S05]  /*27960*/  F2FP.F16.F32.PACK_AB R13, R110, R114 ;  /* 0x000000726e0d723e */ /* 0x000fca00000000ff */
[----:B--2---:R-:W-:Y:S01]  /*27970*/  HMMA.16816.F32 R72, R16, R36, R72 ;  /* 0x000000241048723c */ /* 0x004fe20000001848 */
[----:B-----5:R-:W-:-:S05]  /*27980*/  F2FP.F16.F32.PACK_AB R15, R103, R109 ;  /* 0x0000006d670f723e */ /* 0x020fca00000000ff */
        /* <DEDUP_REMOVED lines=19> */
[C---:B------:R-:W-:Y:S06]  /*27ac0*/  HMMA.16816.F32 R32, R12.reuse, R8, R28 ;  /* 0x000000080c20723c */ /* 0x040fec000000181c */
[----:B------:R-:W-:Y:S01]  /*27ad0*/  HMMA.16816.F32 R28, R12, R10, R24 ;  /* 0x0000000a0c1c723c */ /* 0x000fe20000001818 */
[----:B-1----:R-:W-:Y:S01]  /*27ae0*/  FFMA.FTZ R2, R107, R0, -R3 ;  /* 0x000000006b027223 */ /* 0x002fe20000010803 */
[----:B------:R-:W1:Y:S01]  /*27af0*/  LDSM.16.MT88.4 R24, [R180+0x10000] ;  /* 0x01000000b418783b */ /* 0x000e620000004200 */
[----:B------:R-:W-:-:S02]  /*27b00*/  F2FP.F16.F32.PACK_AB R9, R96, R102 ;  /* 0x000000666009723e */ /* 0x000fc400000000ff */
[----:B------:R3:W4:Y:S01]  /*27b10*/  MUFU.EX2 R90, R2 ;  /* 0x00000002005a7308 */ /* 0x0007220000000800 */
[C---:B------:R-:W-:Y:S01]  /*27b20*/  HMMA.16816.F32 R56, R12.reuse, R50, R52 ;  /* 0x000000320c38723c */ /* 0x040fe20000001834 */
[----:B------:R-:W5:Y:S05]  /*27b30*/  LDSM.16.MT88.4 R52, [R139+0x10000] ;  /* 0x010000008b34783b */ /* 0x000f6a0000004200 */
[C---:B------:R-:W-:Y:S06]  /*27b40*/  HMMA.16816.F32 R64, R12.reuse, R48, R64 ;  /* 0x000000300c40723c */ /* 0x040fec0000001840 */
[----:B------:R-:W-:Y:S01]  /*27b50*/  HMMA.16816.F32 R48, R12, R20, R40 ;  /* 0x000000140c30723c */ /* 0x000fe20000001828 */
[----:B------:R-:W5:Y:S01]  /*27b60*/  LDSM.16.MT88.4 R40, [R182+0x10000] ;  /* 0x01000000b628783b */ /* 0x000f620000004200 */
        /* <DEDUP_REMOVED lines=20> */
[C---:B-----5:R-:W-:Y:S06]  /*27cb0*/  HMMA.16816.F32 R64, R8.reuse, R52, R64 ;  /* 0x000000340840723c */ /* 0x060fec0000001840 */
[C---:B------:R-:W-:Y:S01]  /*27cc0*/  HMMA.16816.F32 R56, R8.reuse, R54, R56 ;  /* 0x000000360838723c */ /* 0x040fe20000001838 */
[----:B--2---:R-:W-:Y:S01]  /*27cd0*/  FFMA.FTZ R2, R4, R6, R238 ;  /* 0x0000000604027223 */ /* 0x004fe200000100ee */
[----:B------:R-:W-:Y:S01]  /*27ce0*/  FFMA.FTZ R6, R197, R7, R217 ;  /* 0x00000007c5067223 */ /* 0x000fe200000100d9 */
[-C--:B------:R-:W-:Y:S01]  /*27cf0*/  FFMA.FTZ R4, R221, R0.reuse, -R3 ;  /* 0x00000000dd047223 */ /* 0x080fe20000010803 */
[----:B------:R-:W-:Y:S01]  /*27d00*/  MOV R197, R199 ;  /* 0x000000c700c57202 */ /* 0x000fe20000000f00 */
[----:B------:R-:W-:Y:S01]  /*27d10*/  FADD.FTZ R7, R240, R2 ;  /* 0x00000002f0077221 */ /* 0x000fe20000010000 */
[----:B------:R-:W-:Y:S01]  /*27d20*/  FFMA.FTZ R2, R224, R0, -R5 ;  /* 0x00000000e0027223 */ /* 0x000fe20000010805 */
[----:B------:R-:W-:Y:S01]  /*27d30*/  FADD.FTZ R6, R227, R6 ;  /* 0x00000006e3067221 */ /* 0x000fe20000010000 */
[----:B------:R1:W-:Y:S01]  /*27d40*/  MUFU.EX2 R83, R4 ;  /* 0x0000000400537308 */ /* 0x0003e20000000800 */
[----:B------:R-:W-:Y:S01]  /*27d50*/  MOV R199, R81 ;  /* 0x0000005100c77202 */ /* 0x000fe20000000f00 */
[C---:B------:R-:W-:Y:S01]  /*27d60*/  HMMA.16816.F32 R32, R8.reuse, R26, R28 ;  /* 0x0000001a0820723c */ /* 0x040fe2000000181c */
[----:B------:R-:W-:Y:S01]  /*27d70*/  FADD.FTZ R6, R237, R6 ;  /* 0x00000006ed067221 */ /* 0x000fe20000010000 */
[----:B------:R-:W2:Y:S03]  /*27d80*/  LDSM.16.MT88.4 R24, [R182+0x10800] ;  /* 0x01080000b618783b */ /* 0x000ea60000004200 */
        /* <DEDUP_REMOVED lines=8> */
[----:B-----5:R-:W-:-:S05]  /*27e10*/  FFMA.FTZ R2, R128, R0, -R5 ;  /* 0x0000000080027223 */ /* 0x020fca0000010805 */
[----:B------:R-:W-:Y:S01]  /*27e20*/  HMMA.16816.F32 R28, R8, R14, R16 ;  /* 0x0000000e081c723c */ /* 0x000fe20000001810 */
[----:B------:R1:W3:Y:S01]  /*27e30*/  MUFU.EX2 R81, R2 ;  /* 0x0000000200517308 */ /* 0x0002e20000000800 */
[----:B------:R-:W5:Y:S04]  /*27e40*/  LDSM.16.MT88.4 R12, [R180+0x10800] ;  /* 0x01080000b40c783b */ /* 0x000f680000004200 */
[----:B------:R-:W5:Y:S01]  /*27e50*/  LDSM.16.MT88.4 R16, [R181+0x10800] ;  /* 0x01080000b510783b */ /* 0x000f620000004200 */
[----:B----4-:R-:W-:Y:S01]  /*27e60*/  F2FP.F16.F32.PACK_AB R9, R84, R89 ;  /* 0x000000595409723e */ /* 0x010fe200000000ff */
[----:B-1----:R-:W-:Y:S01]  /*27e70*/  FADD.FTZ R2, R245, R4 ;  /* 0x00000004f5027221 */ /* 0x002fe20000010000 */
[----:B------:R-:W-:Y:S01]  /*27e80*/  FFMA.FTZ R4, R226, R0, -R5 ;  /* 0x00000000e2047223 */ /* 0x000fe20000010805 */
[----:B---3--:R-:W-:-:S02]  /*27e90*/  F2FP.F16.F32.PACK_AB R8, R81, R82 ;  /* 0x000000525108723e */ /* 0x008fc400000000ff */
[----:B------:R-:W-:Y:S01]  /*27ea0*/  FADD.FTZ R2, R246, R2 ;  /* 0x00000002f6027221 */ /* 0x000fe20000010000 */
[----:B------:R1:W-:Y:S03]  /*27eb0*/  MUFU.EX2 R80, R4 ;  /* 0x0000000400507308 */ /* 0x0003e60000000800 */
        /* <DEDUP_REMOVED lines=56> */
[----:B-----5:R-:W-:Y:S01]  /*28240*/  HMMA.16816.F32 R36, R8, R12, R36 ;  /* 0x0000000c0824723c */ /* 0x020fe20000001824 */
        /* <DEDUP_REMOVED lines=13> */
[----:B------:R2:W5:Y:S01]  /*28320*/  MUFU.EX2 R63, R4 ;  /* 0x00000004003f7308 */ /* 0x0005620000000800 */
        /* <DEDUP_REMOVED lines=8> */
[----:B-----5:R-:W-:-:S03]  /*283b0*/  F2FP.F16.F32.PACK_AB R8, R63, R68 ;  /* 0x000000443f08723e */ /* 0x020fc600000000ff */
        /* <DEDUP_REMOVED lines=10> */
[----:B------:R2:W-:Y:S03]  /*28460*/  MUFU.EX2 R55, R2 ;  /* 0x0000000200377308 */ /* 0x0005e60000000800 */
[C---:B-1----:R-:W-:Y:S06]  /*28470*/  HMMA.16816.F32 R168, R8.reuse, R24, R64 ;  /* 0x0000001808a8723c */ /* 0x042fec0000001840 */
[C---:B------:R-:W-:Y:S06]  /*28480*/  HMMA.16816.F32 R24, R8.reuse, R26, R56 ;  /* 0x0000001a0818723c */ /* 0x040fec0000001838 */
[C---:B------:R-:W-:Y:S01]  /*28490*/  HMMA.16816.F32 R44, R8.reuse, R22, R44 ;  /* 0x00000016082c723c */ /* 0x040fe2000000182c */
[----:B--2---:R-:W-:Y:S01]  /*284a0*/  FADD.FTZ R2, R165, R4 ;  /* 0x00000004a5027221 */ /* 0x004fe20000010000 */
[----:B------:R-:W-:Y:S01]  /*284b0*/  FADD.FTZ R4, R133, R6 ;  /* 0x0000000685047221 */ /* 0x000fe20000010000 */
[-CC-:B------:R-:W-:Y:S01]  /*284c0*/  FFMA.FTZ R6, R234, R0.reuse, -R3.reuse ;  /* 0x00000000ea067223 */ /* 0x180fe20000010803 */
[-C--:B------:R-:W-:Y:S01]  /*284d0*/  FFMA.FTZ R3, R202, R0.reuse, -R3 ;  /* 0x00000000ca037223 */ /* 0x080fe20000010803 */
[----:B------:R-:W-:Y:S01]  /*284e0*/  FADD.FTZ R2, R161, R2 ;  /* 0x00000002a1027221 */ /* 0x000fe20000010000 */
[----:B------:R-:W-:Y:S01]  /*284f0*/  FADD.FTZ R4, R131, R4 ;  /* 0x0000000483047221 */ /* 0x000fe20000010000 */
[----:B------:R1:W-:Y:S01]  /*28500*/  MUFU.EX2 R53, R6 ;  /* 0x0000000600357308 */ /* 0x0003e20000000800 */
[----:B------:R-:W2:Y:S01]  /*28510*/  LDSM.16.MT88.4 R164, [R139+0x11800] ;  /* 0x011800008ba4783b */ /* 0x000ea20000004200 */
[----:B------:R-:W-:Y:S01]  /*28520*/  FADD.FTZ R2, R160, R2 ;  /* 0x00000002a0027221 */ /* 0x000fe20000010000 */
[----:B------:R-:W-:Y:S01]  /*28530*/  FADD.FTZ R4, R124, R4 ;  /* 0x000000047c047221 */ /* 0x000fe20000010000 */
[C---:B------:R-:W-:Y:S02]  /*28540*/  HMMA.16816.F32 R160, R8.reuse, R20, R48 ;  /* 0x0000001408a0723c */ /* 0x040fe40000001830 */
[----:B------:R-:W-:Y:S01]  /*28550*/  FADD.FTZ R2, R155, R2 ;  /* 0x000000029b027221 */ /* 0x000fe20000010000 */
[----:B------:R-:W-:Y:S01]  /*28560*/  FADD.FTZ R4, R120, R4 ;  /* 0x0000000478047221 */ /* 0x000fe20000010000 */
[----:B------:R-:W3:Y:S02]  /*28570*/  MUFU.EX2 R3, R3 ;  /* 0x0000000300037308 */ /* 0x000ee40000000800 */
[----:B------:R-:W-:Y:S01]  /*28580*/  FADD.FTZ R2, R154, R2 ;  /* 0x000000029a027221 */ /* 0x000fe20000010000 */
[----:B------:R-:W-:Y:S01]  /*28590*/  FADD.FTZ R4, R118, R4 ;  /* 0x0000000476047221 */ /* 0x000fe20000010000 */
[----:B----4-:R-:W-:Y:S02]  /*285a0*/  HMMA.16816.F32 R40, R8, R12, R40 ;  /* 0x0000000c0828723c */ /* 0x010fe40000001828 */
[----:B------:R-:W-:Y:S01]  /*285b0*/  FADD.FTZ R2, R153, R2 ;  /* 0x0000000299027221 */ /* 0x000fe20000010000 */
[----:B------:R-:W-:Y:S01]  /*285c0*/  FADD.FTZ R4, R117, R4 ;  /* 0x0000000475047221 */ /* 0x000fe20000010000 */
[----:B-1----:R-:W-:-:S02]  /*285d0*/  FFMA.FTZ R6, R235, R0, -R5 ;  /* 0x00000000eb067223 */ /* 0x002fc40000010805 */
[----:B------:R-:W-:Y:S01]  /*285e0*/  FADD.FTZ R2, R148, R2 ;  /* 0x0000000294027221 */ /* 0x000fe20000010000 */
[----:B------:R-:W-:Y:S01]  /*285f0*/  FADD.FTZ R4, R116, R4 ;  /* 0x0000000474047221 */ /* 0x000fe20000010000 */
[----:B------:R-:W1:Y:S01]  /*28600*/  LDSM.16.MT88.4 R148, [R180+0x11800] ;  /* 0x01180000b494783b */ /* 0x000e620000004200 */
[----:B------:R4:W-:Y:S01]  /*28610*/  MUFU.EX2 R52, R6 ;  /* 0x0000000600347308 */ /* 0x0009e20000000800 */
[----:B------:R-:W-:Y:S01]  /*28620*/  FADD.FTZ R2, R147, R2 ;  /* 0x0000000293027221 */ /* 0x000fe20000010000 */
[----:B------:R-:W-:Y:S01]  /*28630*/  FADD.FTZ R4, R112, R4 ;  /* 0x0000000470047221 */ /* 0x000fe20000010000 */
[----:B------:R-:W-:Y:S01]  /*28640*/  HMMA.16816.F32 R152, R8, R16, R36 ;  /* 0x000000100898723c */ /* 0x000fe20000001824 */
[----:B---3--:R-:W-:Y:S01]  /*28650*/  F2FP.F16.F32.PACK_AB R143, R3, R53 ;  /* 0x00000035038f723e */ /* 0x008fe200000000ff */
[----:B------:R-:W-:Y:S01]  /*28660*/  FADD.FTZ R2, R146, R2 ;  /* 0x0000000292027221 */ /* 0x000fe20000010000 */
[----:B------:R-:W-:Y:S01]  /*28670*/  FADD.FTZ R4, R108, R4 ;  /* 0x000000046c047221 */ /* 0x000fe20000010000 */
[----:B------:R-:W-:-:S02]  /*28680*/  MOV R116, R77 ;  /* 0x0000004d00747202 */ /* 0x000fc40000000f00 */
[----:B------:R-:W-:Y:S01]  /*28690*/  FADD.FTZ R2, R141, R2 ;  /* 0x000000028d027221 */ /* 0x000fe20000010000 */
[----:B------:R-:W-:Y:S01]  /*286a0*/  FADD.FTZ R4, R106, R4 ;  /* 0x000000046a047221 */ /* 0x000fe20000010000 */
[C---:B------:R-:W-:Y:S01]  /*286b0*/  HMMA.16816.F32 R16, R8.reuse, R18, R32 ;  /* 0x000000120810723c */ /* 0x040fe20000001820 */
[----:B------:R-:W-:Y:S01]  /*286c0*/  F2FP.F16.F32.PACK_AB R141, R54, R55 ;  /* 0x00000037368d723e */ /* 0x000fe200000000ff */
[----:B------:R-:W-:Y:S01]  /*286d0*/  FADD.FTZ R2, R140, R2 ;  /* 0x000000028c027221 */ /* 0x000fe20000010000 */
[----:B------:R-:W-:Y:S01]  /*286e0*/  FADD.FTZ R4, R104, R4 ;  /* 0x0000000468047221 */ /* 0x000fe20000010000 */
[----:B------:R-:W-:Y:S01]  /*286f0*/  MOV R37, R76 ;  /* 0x0000004c00257202 */ /* 0x000fe20000000f00 */
[-CC-:B----4-:R-:W-:Y:S01]  /*28700*/  FFMA.FTZ R6, R179, R0.reuse, -R5.reuse ;  /* 0x00000000b3067223 */ /* 0x190fe20000010805 */
[----:B------:R-:W-:Y:S01]  /*28710*/  FADD.FTZ R2, R136, R2 ;  /* 0x0000000288027221 */ /* 0x000fe20000010000 */
[----:B------:R-:W-:Y:S02]  /*28720*/  HMMA.16816.F32 R28, R8, R14, R28 ;  /* 0x0000000e081c723c */ /* 0x000fe4000000181c */
[----:B------:R3:W4:Y:S02]  /*28730*/  MUFU.EX2 R48, R6 ;  /* 0x0000000600307308 */ /* 0x0007240000000800 */
[-CC-:B---3--:R-:W-:Y:S01]  /*28740*/  FFMA.FTZ R6, R236, R0.reuse, -R5.reuse ;  /* 0x00000000ec067223 */ /* 0x188fe20000010805 */
[----:B------:R-:W-:Y:S01]  /*28750*/  FFMA.FTZ R5, R193, R0, -R5 ;  /* 0x00000000c1057223 */ /* 0x000fe20000010805 */
[----:B------:R-:W-:Y:S01]  /*28760*/  FADD.FTZ R0, R99, R4 ;  /* 0x0000000463007221 */ /* 0x000fe20000010000 */
[----:B------:R-:W-:-:S03]  /*28770*/  FADD.FTZ R4, R122, R2 ;  /* 0x000000027a047221 */ /* 0x000fc60000010000 */
[----:B------:R-:W-:Y:S01]  /*28780*/  MUFU.EX2 R21, R6 ;  /* 0x0000000600157308 */ /* 0x000fe20000000800 */
[----:B----4-:R-:W-:Y:S01]  /*28790*/  F2FP.F16.F32.PACK_AB R140, R48, R52 ;  /* 0x00000034308c723e */ /* 0x010fe200000000ff */
        /* <DEDUP_REMOVED lines=13> */
[----:B---3--:R-:W3:Y:S02]  /*28870*/  LDSM.16.MT88.4 R4, [R181+0x11800] ;  /* 0x01180000b504783b */ /* 0x008ee40000004200 */
[----:B------:R-:W-:Y:S01]  /*28880*/  FADD.FTZ R2, R91, R2 ;  /* 0x000000025b027221 */ /* 0x000fe20000010000 */
[----:B------:R-:W-:Y:S01]  /*28890*/  FADD.FTZ R0, R102, R0 ;  /* 0x0000000066007221 */ /* 0x000fe20000010000 */
[----:B----4-:R-:W-:Y:S02]  /*288a0*/  F2FP.F16.F32.PACK_AB R142, R20, R21 ;  /* 0x00000015148e723e */ /* 0x010fe400000000ff */
        /* <DEDUP_REMOVED lines=38> */
[----:B------:R-:W-:Y:S01]  /*28b10*/  HMMA.16816.F32 R140, R140, R6, R28 ;  /* 0x000000068c8c723c */ /* 0x000fe2000000181c */
[----:B------:R2:W-:Y:S04]  /*28b20*/  STL [R1+0x10], R3 ;  /* 0x0000100301007387 */ /* 0x0005e80000100800 */
[----:B------:R2:W-:-:S15]  /*28b30*/  STL [R1+0x14], R0 ;  /* 0x0000140001007387 */ /* 0x0005de0000100800 */
[----:B------:R-:W-:-:S04]  /*28b40*/  NOP ;  /* 0x0000000000007918 */ /* 0x000fc80000000000 */
.L_x_4536:
        /* <DEDUP_REMOVED lines=139> */
.L_x_4556:
        /* <DEDUP_REMOVED lines=83> */
.L_x_4549:
[----:B------:R-:W-:Y:S02]  /*29930*/  R2UR UR4, R12 ;  /* 0x000000000c0472ca */ /* 0x000fe400000e0000 */
[----:B------:R-:W-:Y:S11]  /*29940*/  R2UR UR5, R13 ;  /* 0x000000000d0572ca */ /* 0x000ff600000e0000 */
[----:B------:R-:W-:Y:S02]  /*29950*/  @!UPT UIADD3 URZ, URZ, URZ, URZ ;  /* 0x0000003f3f3ff290 */ /* 0x000fe4000fffe03f */
[----:B------:R-:W3:Y:S02]  /*29960*/  LD.E R0, desc[UR4][R14.64+0x40] ;  /* 0x000040040e007980 */ /* 0x000ee4000c101900 */
[----:B---3--:R-:W-:Y:S05]  /*29970*/  IMAD.U32 R0, R0, -0x100, RZ ;  /* 0xffffff0000007824 */ /* 0x008fea00078e00ff */
[----:B------:R-:W-:Y:S02]  /*29980*/  SHF.R.S32.HI R2, RZ, 0x1f, R0 ;  /* 0x0000001fff027819 */ /* 0x000fe40000011400 */
.L_x_4550:
[----:B------:R-:W-:Y:S05]  /*29990*/  BSYNC B0 ;  /* 0x0000000000007941 */ /* 0x000fea0003800000 */
.L_x_4548:
[----:B------:R-:W3:Y:S01]  /*299a0*/  LDL R3, [R1+0x8] ;  /* 0x0000080001037983 */ /* 0x000ee20000100800 */
[C---:B------:R-:W-:Y:S01]  /*299b0*/  LEA R192, P5, R0.reuse, R248, 0x1 ;  /* 0x000000f800c07211 */ /* 0x040fe200078a08ff */
        /* <DEDUP_REMOVED lines=390> */
[-C--:B------:R-:W-:Y:S06]  /*2b220*/  FMUL.FTZ R15, R15, R0.reuse ;  /* 0x000000000f0f7220 */ /* 0x080fec0000410000 */
[-C--:B------:R-:W-:Y:S01]  /*2b230*/  FMUL.FTZ R16, R16, R0.reuse ;  /* 0x0000000010107220 */ /* 0x080fe20000410000 */
[-C--:B------:R-:W-:Y:S01]  /*2b240*/  FMUL.FTZ R17, R17, R0.reuse ;  /* 0x0000000011117220 */ /* 0x080fe20000410000 */
[----:B------:R-:W2:Y:S01]  /*2b250*/  MUFU.TANH R236, R4 ;  /* 0x0000000400ec7308 */ /* 0x000ea20000002400 */
[-C--:B------:R-:W-:Y:S01]  /*2b260*/  FMUL.FTZ R18, R18, R0.reuse ;  /* 0x0000000012127220 */ /* 0x080fe20000410000 */
[-C--:B------:R-:W-:Y:S02]  /*2b270*/  FMUL.FTZ R19, R19, R0.reuse ;  /* 0x0000000013137220 */ /* 0x080fe40000410000 */
[-C--:B------:R-:W-:Y:S01]  /*2b280*/  FMUL.FTZ R20, R20, R0.reuse ;  /* 0x0000000014147220 */ /* 0x080fe20000410000 */
[-C--:B------:R-:W-:Y:S01]  /*2b290*/  FMUL.FTZ R21, R21, R0.reuse ;  /* 0x0000000015157220 */ /* 0x080fe20000410000 */
[-C--:B------:R-:W-:Y:S01]  /*2b2a0*/  FMUL.FTZ R22, R22, R0.reuse ;  /* 0x0000000016167220 */ /* 0x080fe20000410000 */
[-C--:B------:R-:W-:Y:S03]  /*2b2b0*/  FMUL.FTZ R23, R23, R0.reuse ;  /* 0x0000000017177220 */ /* 0x080fe60000410000 */
[-C--:B------:R-:W-:Y:S01]  /*2b2c0*/  FMUL.FTZ R24, R24, R0.reuse ;  /* 0x0000000018187220 */ /* 0x080fe20000410000 */
        /* <DEDUP_REMOVED lines=71> */
[-C--:B------:R-:W-:Y:S08]  /*2b740*/  FMUL.FTZ R53, R53, R0.reuse ;  /* 0x0000000035357220 */ /* 0x080ff00000410000 */
[----:B------:R-:W1:Y:S01]  /*2b750*/  MUFU.TANH R217, R39 ;  /* 0x0000002700d97308 */ /* 0x000e620000002400 */
[-C--:B------:R-:W-:Y:S01]  /*2b760*/  FMUL.FTZ R56, R56, R0.reuse ;  /* 0x0000000038387220 */ /* 0x080fe20000410000 */
[-C--:B------:R-:W-:Y:S08]  /*2b770*/  FMUL.FTZ R57, R57, R0.reuse ;  /* 0x0000000039397220 */ /* 0x080ff00000410000 */
[----:B------:R-:W1:Y:S10]  /*2b780*/  MUFU.TANH R227, R40 ;  /* 0x0000002800e37308 */ /* 0x000e740000002400 */
[----:B------:R-:W1:Y:S01]  /*2b790*/  MUFU.TANH R204, R42 ;  /* 0x0000002a00cc7308 */ /* 0x000e620000002400 */
[C---:B-----5:R-:W-:Y:S09]  /*2b7a0*/  HMMA.16816.F32 R60, R172.reuse, R176, R60 ;  /* 0x000000b0ac3c723c */ /* 0x060ff2000000183c */
[----:B------:R5:W1:Y:S01]  /*2b7b0*/  MUFU.TANH R216, R43 ;  /* 0x0000002b00d87308 */ /* 0x000a620000002400 */
[C---:B------:R-:W-:Y:S01]  /*2b7c0*/  HMMA.16816.F32 R64, R172.reuse, R178, R64 ;  /* 0x000000b2ac40723c */ /* 0x040fe20000001840 */
[----:B------:R-:W2:Y:S08]  /*2b7d0*/  LDSM.16.M88.4 R176, [R183+0x4000] ;  /* 0x00400000b7b0783b */ /* 0x000eb00000000200 */
[----:B------:R3:W1:Y:S10]  /*2b7e0*/  MUFU.TANH R226, R44 ;  /* 0x0000002c00e27308 */ /* 0x0006740000002400 */
[----:B------:R4:W1:Y:S01]  /*2b7f0*/  MUFU.TANH R237, R45 ;  /* 0x0000002d00ed7308 */ /* 0x0008620000002400 */
[-C--:B-----5:R-:W-:Y:S01]  /*2b800*/  FMUL.FTZ R43, R59, R0.reuse ;  /* 0x000000003b2b7220 */ /* 0x0a0fe20000410000 */
[-C--:B------:R-:W-:Y:S01]  /*2b810*/  FMUL.FTZ R60, R60, R0.reuse ;  /* 0x000000003c3c7220 */ /* 0x080fe20000410000 */
[-C--:B------:R-:W-:Y:S01]  /*2b820*/  FMUL.FTZ R61, R61, R0.reuse ;  /* 0x000000003d3d7220 */ /* 0x080fe20000410000 */
[-C--:B------:R-:W-:Y:S01]  /*2b830*/  FMUL.FTZ R42, R62, R0.reuse ;  /* 0x000000003e2a7220 */ /* 0x080fe20000410000 */
[-C--:B------:R-:W-:Y:S05]  /*2b840*/  FMUL.FTZ R40, R63, R0.reuse ;  /* 0x000000003f287220 */ /* 0x080fea0000410000 */
[----:B------:R5:W1:Y:S01]  /*2b850*/  MUFU.TANH R201, R46 ;  /* 0x0000002e00c97308 */ /* 0x000a620000002400 */
[-C--:B---3--:R-:W-:Y:S01]  /*2b860*/  FMUL.FTZ R44, R58, R0.reuse ;  /* 0x000000003a2c7220 */ /* 0x088fe20000410000 */
[-C--:B------:R-:W-:Y:S01]  /*2b870*/  FMUL.FTZ R64, R64, R0.reuse ;  /* 0x0000000040407220 */ /* 0x080fe20000410000 */
[-C--:B------:R-:W-:Y:S01]  /*2b880*/  FMUL.FTZ R65, R65, R0.reuse ;  /* 0x0000000041417220 */ /* 0x080fe20000410000 */
[-C--:B------:R-:W-:Y:S01]  /*2b890*/  FMUL.FTZ R39, R66, R0.reuse ;  /* 0x0000000042277220 */ /* 0x080fe20000410000 */
[-C--:B------:R-:W-:Y:S05]  /*2b8a0*/  FMUL.FTZ R38, R67, R0.reuse ;  /* 0x0000000043267220 */ /* 0x080fea0000410000 */
[----:B------:R3:W1:Y:S01]  /*2b8b0*/  MUFU.TANH R203, R47 ;  /* 0x0000002f00cb7308 */ /* 0x0006620000002400 */
[-C--:B----4-:R-:W-:Y:S09]  /*2b8c0*/  FMUL.FTZ R45, R55, R0.reuse ;  /* 0x00000000372d7220 */ /* 0x090ff20000410000 */
[----:B------:R4:W1:Y:S01]  /*2b8d0*/  MUFU.TANH R214, R48 ;  /* 0x0000003000d67308 */ /* 0x0008620000002400 */
[-C--:B-----5:R-:W-:Y:S01]  /*2b8e0*/  FMUL.FTZ R46, R54, R0.reuse ;  /* 0x00000000362e7220 */ /* 0x0a0fe20000410000 */
[C---:B--2---:R-:W-:Y:S08]  /*2b8f0*/  HMMA.16816.F32 R68, R172.reuse, R176, R68 ;  /* 0x000000b0ac44723c */ /* 0x044ff00000001844 */
[----:B------:R2:W1:Y:S01]  /*2b900*/  MUFU.TANH R247, R5 ;  /* 0x0000000500f77308 */ /* 0x0004620000002400 */
[C---:B------:R-:W-:Y:S01]  /*2b910*/  HMMA.16816.F32 R72, R172.reuse, R178, R72 ;  /* 0x000000b2ac48723c */ /* 0x040fe20000001848 */
[----:B------:R-:W5:Y:S02]  /*2b920*/  LDSM.16.M88.4 R176, [R183+0x4800] ;  /* 0x00480000b7b0783b */ /* 0x000f640000000200 */
[-C--:B---3--:R-:W-:Y:S06]  /*2b930*/  FMUL.FTZ R47, R51, R0.reuse ;  /* 0x00000000332f7220 */ /* 0x088fec0000410000 */
[----:B------:R2:W3:Y:S02]  /*2b940*/  MUFU.TANH R213, R6 ;  /* 0x0000000600d57308 */ /* 0x0004e40000002400 */
[-C--:B----4-:R-:W-:Y:S08]  /*2b950*/  FMUL.FTZ R48, R50, R0.reuse ;  /* 0x0000000032307220 */ /* 0x090ff00000410000 */
[----:B------:R2:W4:Y:S01]  /*2b960*/  MUFU.TANH R225, R7 ;  /* 0x0000000700e17308 */ /* 0x0005220000002400 */
        /* <DEDUP_REMOVED lines=24> */
[----:B------:R-:W3:Y:S01]  /*2baf0*/  LDL R83, [R1+0x158] ;  /* 0x0001580001537983 */ /* 0x000ee20000100800 */
[-C--:B------:R-:W-:Y:S01]  /*2bb00*/  FMUL.FTZ R81, R81, R0.reuse ;  /* 0x0000000051517220 */ /* 0x080fe20000410000 */
[-C--:B------:R-:W-:Y:S05]  /*2bb10*/  FMUL.FTZ R30, R82, R0.reuse ;  /* 0x00000000521e7220 */ /* 0x080fea0000410000 */
[----:B------:R2:W1:Y:S10]  /*2bb20*/  MUFU.TANH R228, R36 ;  /* 0x0000002400e47308 */ /* 0x0004740000002400 */
        /* <DEDUP_REMOVED lines=9> */
[----:B------:R-:W-:Y:S01]  /*2bbc0*/  FMUL.FTZ R28, R86, R0 ;  /* 0x00000000561c7220 */ /* 0x000fe20000410000 */
[----:B------:R-:W-:Y:S01]  /*2bbd0*/  MOV R86, R248 ;  /* 0x000000f800567202 */ /* 0x000fe20000000f00 */
[----:B------:R-:W-:Y:S01]  /*2bbe0*/  FMUL.FTZ R27, R87, R0 ;  /* 0x00000000571b7220 */ /* 0x000fe20000410000 */
[----:B------:R-:W-:Y:S04]  /*2bbf0*/  MOV R248, R192 ;  /* 0x000000c000f87202 */ /* 0x000fe80000000f00 */
[----:B------:R2:W1:Y:S01]  /*2bc00*/  MUFU.TANH R200, R52 ;  /* 0x0000003400c87308 */ /* 0x0004620000002400 */
        /* <DEDUP_REMOVED lines=90> */
[----:B------:R2:W1:Y:S01]  /*2c1b0*/  MUFU.TANH R177, R73 ;  /* 0x0000004900b17308 */ /* 0x0004620000002400 */
[----:B---3--:R-:W-:Y:S09]  /*2c1c0*/  ISETP.GT.AND P0, PT, R86, R83, PT ;  /* 0x000000535600720c */ /* 0x008ff20003f04270 */
[----:B------:R2:W3:Y:S10]  /*2c1d0*/  MUFU.TANH R174, R76 ;  /* 0x0000004c00ae7308 */ /* 0x0004f40000002400 */
[----:B------:R2:W1:Y:S10]  /*2c1e0*/  MUFU.TANH R172, R80 ;  /* 0x0000005000ac7308 */ /* 0x0004740000002400 */
[----:B------:R2:W1:Y:S10]  /*2c1f0*/  MUFU.TANH R173, R81 ;  /* 0x0000005100ad7308 */ /* 0x0004740000002400 */
[----:B------:R-:W1:Y:S10]  /*2c200*/  MUFU.TANH R27, R27 ;  /* 0x0000001b001b7308 */ /* 0x000e740000002400 */
[----:B------:R-:W1:Y:S10]  /*2c210*/  MUFU.TANH R88, R88 ;  /* 0x0000005800587308 */ /* 0x000e740000002400 */
[----:B------:R-:W1:Y:S10]  /*2c220*/  MUFU.TANH R89, R89 ;  /* 0x0000005900597308 */ /* 0x000e740000002400 */
[----:B------:R-:W1:Y:S10]  /*2c230*/  MUFU.TANH R26, R26 ;  /* 0x0000001a001a7308 */ /* 0x000e740000002400 */
[----:B------:R-:W1:Y:S10]  /*2c240*/  MUFU.TANH R25, R25 ;  /* 0x0000001900197308 */ /* 0x000e740000002400 */
        /* <DEDUP_REMOVED lines=50> */
[----:B------:R-:W-:Y:S02]  /*2c570*/  IABS R12, R14 ;  /* 0x0000000e000c7213 */ /* 0x000fe40000000000 */
[-C--:B--2---:R-:W-:Y:S02]  /*2c580*/  IABS R5, R6.reuse ;  /* 0x0000000600057213 */ /* 0x084fe40000000000 */
[-C--:B------:R-:W-:Y:S02]  /*2c590*/  IABS R11, R6.reuse ;  /* 0x00000006000b7213 */ /* 0x080fe40000000000 */
[----:B------:R-:W2:Y:S01]  /*2c5a0*/  I2F.RP R8, R5 ;  /* 0x0000000500087306 */ /* 0x000ea20000209400 */
[-C--:B------:R-:W-:Y:S02]  /*2c5b0*/  LOP3.LUT R13, R13, R6.reuse, RZ, 0x3c, !PT ;  /* 0x000000060d0d7212 */ /* 0x080fe400078e3cff */
[----:B------:R-:W-:Y:S01]  /*2c5c0*/  IMAD.MOV R11, RZ, RZ, -R11 ;  /* 0x000000ffff0b7224 */ /* 0x000fe200078e0a0b */
[----:B------:R-:W-:Y:S02]  /*2c5d0*/  LOP3.LUT R14, R14, R6, RZ, 0x3c, !PT ;  /* 0x000000060e0e7212 */ /* 0x000fe400078e3cff */
[----:B------:R-:W-:Y:S02]  /*2c5e0*/  ISETP.GE.AND P2, PT, R13, RZ, PT ;  /* 0x000000ff0d00720c */ /* 0x000fe40003f46270 */
[----:B------:R-:W-:Y:S02]  /*2c5f0*/  ISETP.GE.AND P0, PT, R14, RZ, PT ;  /* 0x000000ff0e00720c */ /* 0x000fe40003f06270 */
        /* <DEDUP_REMOVED lines=8> */
[----:B------:R-:W-:Y:S04]  /*2c680*/  IMAD.HI.U32 R8, R9, R10, RZ ;  /* 0x0000000a09087227 */ /* 0x000fe800078e00ff */
[-C--:B------:R-:W-:Y:S02]  /*2c690*/  IMAD R9, R7, R11.reuse, R12 ;  /* 0x0000000b07097224 */ /* 0x080fe400078e020c */
[C---:B------:R-:W-:Y:S03]  /*2c6a0*/  IMAD R10, R8.reuse, R11, R10 ;  /* 0x0000000b080a7224 */ /* 0x040fe600078e020a */
        /* <DEDUP_REMOVED lines=16> */
[-C--:B------:R-:W-:Y:S01]  /*2c7b0*/  LEA R12, P1, R7, R250.reuse, 0x2 ;  /* 0x000000fa070c7211 */ /* 0x080fe200078210ff */
[----:B------:R-:W2:Y:S01]  /*2c7c0*/  LD.E.64 R8, desc[UR4][R2.64+0x38] ;  /* 0x0000380402087980 */ /* 0x000ea2000c101b00 */
[----:B------:R-:W-:Y:S02]  /*2c7d0*/  LEA R10, P0, R5, R250, 0x2 ;  /* 0x000000fa050a7211 */ /* 0x000fe400078010ff */
        /* <DEDUP_REMOVED lines=20> */
.L_x_4554:
[----:B------:R-:W2:Y:S02]  /*2c920*/  LD.E R5, desc[UR4][R2.64+0x38] ;  /* 0x0000380402057980 */ /* 0x000ea4000c101900 */
[----:B--2---:R-:W-:Y:S04]  /*2c930*/  LEA R5, -R5, RZ, 0x8 ;  /* 0x000000ff05057211 */ /* 0x004fe800078e41ff */
[----:B------:R-:W-:Y:S02]  /*2c940*/  SHF.R.S32.HI R6, RZ, 0x1f, R5 ;  /* 0x0000001fff067819 */ /* 0x000fe40000011405 */
.L_x_4555:
[----:B------:R-:W-:Y:S05]  /*2c950*/  BSYNC B0 ;  /* 0x0000000000007941 */ /* 0x000fea0003800000 */
.L_x_4553:
[----:B------:R-:W2:Y:S01]  /*2c960*/  LDL R7, [R1+0x8] ;  /* 0x0000080001077983 */ /* 0x000ea20000100800 */
[----:B------:R-:W-:Y:S03]  /*2c970*/  SHF.L.U64.HI R8, R190, 0x4, R191 ;  /* 0x00000004be087819 */ /* 0x000fe600000102bf */
[----:B------:R-:W3:Y:S04]  /*2c980*/  LDL R49, [R1+0x138] ;  /* 0x0001380001317983 */ /* 0x000ee80000100800 */
[----:B------:R-:W4:Y:S04]  /*2c990*/  LDL R41, [R1+0x13c] ;  /* 0x00013c0001297983 */ /* 0x000f280000100800 */
[----:B------:R-:W5:Y:S04]  /*2c9a0*/  LDL.64 R54, [R1+0x90] ;  /* 0x0000900001367983 */ /* 0x000f680000100a00 */
[----:B------:R-:W5:Y:S04]  /*2c9b0*/  LDL R56, [R1+0xf8] ;  /* 0x0000f80001387983 */ /* 0x000f680000100800 */
[----:B------:R-:W3:Y:S04]  /*2c9c0*/  LDL.LU R12, [R1] ;  /* 0x00000000010c7983 */ /* 0x000ee80000300800 */
[----:B------:R-:W5:Y:S04]  /*2c9d0*/  LDL R36, [R1+0x130] ;  /* 0x0001300001247983 */ /* 0x000f680000100800 */
[----:B------:R-:W5:Y:S04]  /*2c9e0*/  LDL R14, [R1+0x134] ;  /* 0x00013400010e7983 */ /* 0x000f680000100800 */
[----:B------:R-:W5:Y:S04]  /*2c9f0*/  LDL.64 R52, [R1+0x88] ;  /* 0x0000880001347983 */ /* 0x000f680000100a00 */
[----:B------:R-:W5:Y:S04]  /*2ca00*/  LDL R13, [R1+0xf4] ;  /* 0x0000f400010d7983 */ /* 0x000f680000100800 */
[----:B------:R-:W5:Y:S04]  /*2ca10*/  LDL.64 R50, [R1+0x80] ;  /* 0x0000800001327983 */ /* 0x000f680000100a00 */
[----:B------:R-:W5:Y:S04]  /*2ca20*/  LDL R60, [R1+0xe4] ;  /* 0x0000e400013c7983 */ /* 0x000f680000100800 */
[----:B------:R-:W5:Y:S01]  /*2ca30*/  LDL.64 R58, [R1+0x60] ;  /* 0x00006000013a7983 */ /* 0x000f620000100a00 */
[----:B--2---:R-:W-:Y:S01]  /*2ca40*/  ISETP.GE.AND P0, PT, R134, R7, PT ;  /* 0x000000078600720c */ /* 0x004fe20003f06270 */
[----:B------:R-:W-:Y:S11]  /*2ca50*/  IMAD.SHL.U32 R7, R190, 0x10, RZ ;  /* 0x00000010be077824 */ /* 0x000ff600078e00ff */
[----:B------:R-:W-:Y:S01]  /*2ca60*/  @!UPT UIADD3 URZ, URZ, URZ, URZ ;  /* 0x0000003f3f3ff290 */ /* 0x000fe2000fffe03f */
[----:B------:R2:W-:Y:S01]  /*2ca70*/  @P0 STS.128 [R189+0x2000], RZ ;  /* 0x002000ffbd000388 */ /* 0x0005e20000000c00 */
[----:B------:R-:W-:Y:S05]  /*2ca80*/  @!P0 IADD3 R7, P1, R5, R7, RZ ;  /* 0x0000000705078210 */ /* 0x000fea0007f3e0ff */
[C---:B------:R-:W-:Y:S01]  /*2ca90*/  @!P0 IMAD.X R8, R6.reuse, 0x1, R8, P1 ;  /* 0x0000000106088824 */ /* 0x040fe200008e0608 */
[C---:B---3--:R-:W-:Y:S04]  /*2caa0*/  @!P0 LEA R10, P1, R7.reuse, R12, 0x1 ;  /* 0x0000000c070a8211 */ /* 0x048fe800078208ff */
[----:B------:R-:W-:Y:S02]  /*2cab0*/  @!P0 LEA.HI.X R11, R7, R252, R8, 0x1, P1 ;  /* 0x000000fc070b8211 */ /* 0x000fe400008f0c08 */
[C---:B------:R-:W-:Y:S04]  /*2cac0*/  LEA R8, P1, R5.reuse, R12, 0x1 ;  /* 0x0000000c05087211 */ /* 0x040fe800078208ff */
[C---:B------:R-:W-:Y:S02]  /*2cad0*/  LEA.HI.X R9, R5.reuse, R252, R6, 0x1, P1 ;  /* 0x000000fc05097211 */ /* 0x040fe400008f0c06 */
[----:B------:R-:W-:Y:S02]  /*2cae0*/  @!P0 IADD3 R7, P1, R5, R49, RZ ;  /* 0x0000003105078210 */ /* 0x000fe40007f3e0ff */
        /* <DEDUP_REMOVED lines=11> */
[C---:B----4-:R-:W-:Y:S01]  /*2cba0*/  @!P0 IMAD.X R11, R6.reuse, 0x1, R41, P1 ;  /* 0x00000001060b8824 */ /* 0x050fe200008e0629 */
[C---:B------:R-:W-:Y:S02]  /*2cbb0*/  @!P0 LEA R10, P1, R7.reuse, R12, 0x1 ;  /* 0x0000000c070a8211 */ /* 0x040fe400078208ff */
[----:B------:R-:W4:Y:S02]  /*2cbc0*/  LDL R41, [R1+0xec] ;  /* 0x0000ec0001297983 */ /* 0x000f240000100800 */
[----:B------:R-:W-:Y:S02]  /*2cbd0*/  @!P0 LEA.HI.X R11, R7, R252, R11, 0x1, P1 ;  /* 0x000000fc070b8211 */ /* 0x000fe400008f0c0b */
[----:B-----5:R-:W-:Y:S02]  /*2cbe0*/  @!P0 IADD3 R7, P1, R5, R54, RZ ;  /* 0x0000003605078210 */ /* 0x020fe40007f3e0ff */
[----:B------:R-:W5:Y:S04]  /*2cbf0*/  LDL.64 R54, [R1+0x78] ;  /* 0x0000780001367983 */ /* 0x000f680000100a00 */
[----:B------:R-:W-:Y:S01]  /*2cc00*/  @!PT LDS RZ, [RZ] ;  /* 0x00000000fffff984 */ /* 0x000fe20000000800 */
[----:B------:R-:W-:Y:S01]  /*2cc10*/  @!PT LDS RZ, [RZ] ;  /* 0x00000000fffff984 */ /* 0x000fe20000000800 */
[----:B------:R-:W-:Y:S01]  /*2cc20*/  @!PT LDS RZ, [RZ] ;  /* 0x00000000fffff984 */ /* 0x000fe20000000800 */
[----:B------:R1:W-:Y:S04]  /*2cc30*/  @!P0 LDGSTS.E.BYPASS.LTC128B.128 [R189+0x3000], desc[UR4][R10.64] ;  /* 0x030000000abd8fae */ /* 0x0003e8000b901d44 */
[----:B------:R2:W-:Y:S01]  /*2cc40*/  @P0 STS.128 [R189+0x3800], RZ ;  /* 0x003800ffbd000388 */ /* 0x0005e20000000c00 */
[C---:B-1----:R-:W-:Y:S01]  /*2cc50*/  @!P0 IMAD.X R11, R6.reuse, 0x1, R56, P1 ;  /* 0x00000001060b8824 */ /* 0x042fe200008e0638 */
[C---:B------:R-:W-:Y:S02]  /*2cc60*/  @!P0 LEA R10, P1, R7.reuse, R12, 0x1 ;  /* 0x0000000c070a8211 */ /* 0x040fe400078208ff */
[----:B------:R-:W2:Y:S02]  /*2cc70*/  LDL.64 R56, [R1+0x58] ;  /* 0x0000580001387983 */ /* 0x000ea40000100a00 */
[----:B------:R-:W-:Y:S02]  /*2cc80*/  @!P0 LEA.HI.X R11, R7, R252, R11, 0x1, P1 ;  /* 0x000000fc070b8211 */ /* 0x000fe400008f0c0b */
[----:B------:R-:W-:Y:S02]  /*2cc90*/  @!P0 IADD3 R7, P1, R5, R36, RZ ;  /* 0x0000002405078210 */ /* 0x000fe40007f3e0ff */
[----:B------:R-:W2:Y:S04]  /*2cca0*/  LDL R36, [R1+0x128] ;  /* 0x0001280001247983 */ /* 0x000ea80000100800 */
[----:B------:R-:W-:Y:S01]  /*2ccb0*/  @!PT LDS RZ, [RZ] ;  /* 0x00000000fffff984 */ /* 0x000fe20000000800 */
[----:B------:R-:W-:Y:S01]  /*2ccc0*/  @!PT LDS RZ, [RZ] ;  /* 0x00000000fffff984 */ /* 0x000fe20000000800 */
[----:B------:R-:W-:Y:S01]  /*2ccd0*/  @!PT LDS RZ, [RZ] ;  /* 0x00000000fffff984 */ /* 0x000fe20000000800 */
[----:B------:R1:W-:Y:S04]  /*2cce0*/  @!P0 LDGSTS.E.BYPASS.LTC128B.128 [R189+0x3800], desc[UR4][R10.64] ;  /* 0x038000000abd8fae */ /* 0x0003e8000b901d44 */
[----:B------:R1:W-:Y:S02]  /*2ccf0*/  @P0 STS.128 [R189+0x4000], RZ ;  /* 0x004000ffbd000388 */ /* 0x0003e40000000c00 */
[C---:B-1----:R-:W-:Y:S01]  /*2cd00*/  @!P0 IMAD.X R11, R6.reuse, 0x1, R14, P1 ;  /* 0x00000001060b8824 */ /* 0x042fe200008e060e */
[C---:B------:R-:W-:Y:S01]  /*2cd10*/  @!P0 LEA R10, P1, R7.reuse, R12, 0x1 ;  /* 0x0000000c070a8211 */ /* 0x040fe200078208ff */
[----:B------:R-:W2:Y:S03]  /*2cd20*/  LDL R14, [R1+0x12c] ;  /* 0x00012c00010e7983 */ /* 0x000ea60000100800 */
[----:B------:R-:W-:Y:S02]  /*2cd30*/  @!P0 LEA.HI.X R11, R7, R252, R11, 0x1, P1 ;  /* 0x000000fc070b8211 */ /* 0x000fe400008f0c0b */
[----:B------:R-:W-:Y:S02]  /*2cd40*/  @!P0 IADD3 R7, P1, R5, R52, RZ ;  /* 0x0000003405078210 */ /* 0x000fe40007f3e0ff */
[----:B------:R-:W2:Y:S04]  /*2cd50*/  LDL.64 R52, [R1+0x70] ;  /* 0x0000700001347983 */ /* 0x000ea80000100a00 */
        /* <DEDUP_REMOVED lines=15> */
[----:B------:R1:W-:Y:S01]  /*2ce50*/  @P0 STS.128 [R189+0x5000], RZ ;  /* 0x005000ffbd000388 */ /* 0x0003e20000000c00 */
[C---:B---3--:R-:W-:Y:S01]  /*2ce60*/  @!P0 IMAD.X R11, R6.reuse, 0x1, R49, P1 ;  /* 0x00000001060b8824 */ /* 0x048fe200008e0631 */
        /* <DEDUP_REMOVED lines=9> */
[----:B------:R-:W5:Y:S02]  /*2cf00*/  LDL.64 R54, [R1+0x50] ;  /* 0x0000500001367983 */ /* 0x000f640000100a00 */
[C---:B----4-:R-:W-:Y:S01]  /*2cf10*/  @!P0 IMAD.X R11, R6.reuse, 0x1, R41, P1 ;  /* 0x00000001060b8824 */ /* 0x050fe200008e0629 */
        /* <DEDUP_REMOVED lines=8> */
[----:B--2---:R-:W-:Y:S03]  /*2cfa0*/  @!P0 IADD3 R7, P1, R5, R36, RZ ;  /* 0x0000002405078210 */ /* 0x004fe60007f3e0ff */
[----:B------:R-:W2:Y:S02]  /*2cfb0*/  LDL R36, [R1+0xd8] ;  /* 0x0000d80001247983 */ /* 0x000ea40000100800 */
        /* <DEDUP_REMOVED lines=21> */
[----:B------:R1:W-:Y:S04]  /*2d110*/  @P0 STS.128 [R189+0x7000], RZ ;  /* 0x007000ffbd000388 */ /* 0x0003e80000000c00 */
[----:B------:R2:W-:Y:S01]  /*2d120*/  STL [R1], R8 ;  /* 0x0000000801007387 */ /* 0x0005e20000100800 */
[C---:B-1----:R-:W-:Y:S01]  /*2d130*/  @!P0 IMAD.X R11, R6.reuse, 0x1, R60, P1 ;  /* 0x00000001060b8824 */ /* 0x042fe200008e063c */
        /* <DEDUP_REMOVED lines=8> */
[C---:B---3--:R-:W-:Y:S01]  /*2d1c0*/  @!P0 IMAD.X R11, R6.reuse, 0x1, R49, P1 ;  /* 0x00000001060b8824 */ /* 0x048fe200008e0631 */
        /* <DEDUP_REMOVED lines=8> */
[C---:B----4-:R-:W-:Y:S01]  /*2d250*/  @!P0 IMAD.X R11, R6.reuse, 0x1, R41, P1 ;  /* 0x00000001060b8824 */ /* 0x050fe200008e0629 */
[C---:B------:R-:W-:Y:S04]  /*2d260*/  @!P0 LEA R10, P1, R7.reuse, R12, 0x1 ;  /* 0x0000000c070a8211 */ /* 0x040fe800078208ff */
[----:B------:R-:W-:Y:S02]  /*2d270*/  @!P0 LEA.HI.X R11, R7, R252, R11, 0x1, P1 ;  /* 0x000000fc070b8211 */ /* 0x000fe400008f0c0b */
[----:B-----5:R-:W-:Y:S03]  /*2d280*/  @!P0 IADD3 R7, P1, R5, R54, RZ ;  /* 0x0000003605078210 */ /* 0x020fe60007f3e0ff */
[----:B------:R-:W-:Y:S01]  /*2d290*/  @!PT LDS RZ, [RZ] ;  /* 0x00000000fffff984 */ /* 0x000fe20000000800 */
[----:B------:R-:W-:Y:S01]  /*2d2a0*/  @!PT LDS RZ, [RZ] ;  /* 0x00000000fffff984 */ /* 0x000fe20000000800 */
[----:B------:R-:W-:Y:S01]  /*2d2b0*/  @!PT LDS RZ, [RZ] ;  /* 0x00000000fffff984 */ /* 0x000fe20000000800 */
[----:B------:R2:W-:Y:S04]  /*2d2c0*/  @!P0 LDGSTS.E.BYPASS.LTC128B.128 [R189+0x8000], desc[UR4][R10.64] ;  /* 0x080000000abd8fae */ /* 0x0005e8000b901d44 */
[----:B------:R1:W-:Y:S01]  /*2d2d0*/  @P0 STS.128 [R189+0x8800], RZ ;  /* 0x008800ffbd000388 */ /* 0x0003e20000000c00 */
[C---:B--2---:R-:W-:Y:S01]  /*2d2e0*/  @!P0 IMAD.X R11, R6.reuse, 0x1, R36, P1 ;  /* 0x00000001060b8824 */ /* 0x044fe200008e0624 */
        /* <DEDUP_REMOVED lines=18> */
[C---:B------:R-:W-:Y:S04]  /*2d410*/  @!P0 LEA R6, P1, R5.reuse, R12, 0x1 ;  /* 0x0000000c05068211 */ /* 0x040fe800078208ff */
[----:B------:R-:W-:Y:S01]  /*2d420*/  @!P0 LEA.HI.X R7, R5, R252, R7, 0x1, P1 ;  /* 0x000000fc05078211 */ /* 0x000fe200008f0c07 */
[----:B------:R-:W-:Y:S04]  /*2d430*/  IMAD.MOV.U32 R252, RZ, RZ, R9 ;  /* 0x000000fffffc7224 */ /* 0x000fe800078e0009 */
[----:B------:R-:W-:Y:S01]  /*2d440*/  @!PT LDS RZ, [RZ] ;  /* 0x00000000fffff984 */ /* 0x000fe20000000800 */
[----:B------:R-:W-:Y:S01]  /*2d450*/  @!PT LDS RZ, [RZ] ;  /* 0x00000000fffff984 */ /* 0x000fe20000000800 */
[----:B------:R-:W-:Y:S01]  /*2d460*/  @!PT LDS RZ, [RZ] ;  /* 0x00000000fffff984 */ /* 0x000fe20000000800 */
[----:B------:R1:W-:Y:S04]  /*2d470*/  @!P0 LDGSTS.E.BYPASS.LTC128B.128 [R189+0x9800], desc[UR4][R6.64] ;  /* 0x0980000006bd8fae */ /* 0x0003e8000b901d44 */
[----:B------:R-:W0:Y:S02]  /*2d480*/  LDGDEPBAR ;  /* 0x00000000000079af */ /* 0x000e240000000000 */
.L_x_4552:
[----:B------:R-:W-:Y:S05]  /*2d490*/  BSYNC B1 ;  /* 0x0000000000017941 */ /* 0x000fea0003800000 */
.L_x_4551:
[----:B------:R2:W3:Y:S04]  /*2d4a0*/  LD.E R36, desc[UR4][R2.64+0xdc] ;  /* 0x0000dc0402247980 */ /* 0x0004e8000c101900 */
[----:B------:R-:W4:Y:S01]  /*2d4b0*/  LDL.LU R87, [R1+0x10] ;  /* 0x0000100001577983 */ /* 0x000f220000300800 */
[----:B--2---:R-:W2:Y:S02]  /*2d4c0*/  S2R R2, SR_TID.X ;  /* 0x0000000000027919 */ /* 0x004ea40000002100 */
        /* <DEDUP_REMOVED lines=257> */
[----:B------:R-:W-:Y:S01]  /*2e4e0*/  FMNMX.FTZ R0, R41, R133, !PT ;  /* 0x0000008529007209 */ /* 0x000fe20007810000 */
[----:B------:R-:W-:Y:S03]  /*2e4f0*/  FFMA.FTZ R232, R132, R2, R129 ;  /* 0x0000000284e87223 */ /* 0x000fe60000010081 */
        /* <DEDUP_REMOVED lines=68> */
[----:B---3--:R-:W-:Y:S01]  /*2e940*/  FMUL.FTZ R5, R36, R2 ;  /* 0x0000000224057220 */ /* 0x008fe20000410000 */
        /* <DEDUP_REMOVED lines=17> */
[-CC-:B------:R-:W-:Y:S01]  /*2ea60*/  FFMA.FTZ R124, R44, R36.reuse, -R5.reuse ;  /* 0x000000242c7c7223 */ /* 0x180fe20000010805 */
[-CC-:B------:R-:W-:Y:S01]  /*2ea70*/  FFMA.FTZ R123, R34, R36.reuse, -R5.reuse ;  /* 0x00000024227b7223 */ /* 0x180fe20000010805 */
[----:B------:R-:W-:Y:S01]  /*2ea80*/  LDSM.16.MT88.4 R44, [R139+0xa000] ;  /* 0x00a000008b2c783b */ /* 0x000fe20000004200 */
        /* <DEDUP_REMOVED lines=22> */
[----:B------:R-:W-:Y:S01]  /*2ebf0*/  FFMA.FTZ R246, R7, R36, -R5 ;  /* 0x0000002407f67223 */ /* 0x000fe20000010805 */
[----:B-1----:R-:W-:Y:S01]  /*2ec00*/  FMUL.FTZ R11, R0, R167 ;  /* 0x000000a7000b7220 */ /* 0x002fe20000410000 */
[----:B------:R-:W-:Y:S03]  /*2ec10*/  FMNMX.FTZ R37, R80, R37, !PT ;  /* 0x0000002550257209 */ /* 0x000fe60007810000 */
[----:B------:R-:W-:Y:S01]  /*2ec20*/  MUFU.EX2 R118, R118 ;  /* 0x0000007600767308 */ /* 0x000fe20000000800 */
[C---:B------:R-:W-:Y:S01]  /*2ec30*/  FMUL.FTZ R18, R0.reuse, R158 ;  /* 0x0000009e00127220 */ /* 0x040fe20000410000 */
[C---:B------:R-:W-:Y:S01]  /*2ec40*/  FMUL.FTZ R19, R0.reuse, R159 ;  /* 0x0000009f00137220 */ /* 0x040fe20000410000 */
[----:B------:R-:W-:Y:S01]  /*2ec50*/  FMNMX.FTZ R37, R79, R37, !PT ;  /* 0x000000254f257209 */ /* 0x000fe20007810000 */
[C---:B------:R-:W-:Y:S01]  /*2ec60*/  FMUL.FTZ R27, R0.reuse, R151 ;  /* 0x00000097001b7220 */ /* 0x040fe20000410000 */
[C---:B------:R-:W-:Y:S01]  /*2ec70*/  FMUL.FTZ R34, R0.reuse, R142 ;  /* 0x0000008e00227220 */ /* 0x040fe20000410000 */
[----:B--2---:R-:W-:Y:S01]  /*2ec80*/  FMUL.FTZ R6, R0, R170 ;  /* 0x000000aa00067220 */ /* 0x004fe20000410000 */
[----:B------:R-:W-:Y:S03]  /*2ec90*/  FMNMX.FTZ R37, R92, R37, !PT ;  /* 0x000000255c257209 */ /* 0x000fe60007810000 */
[----:B------:R-:W-:Y:S01]  /*2eca0*/  MUFU.EX2 R123, R123 ;  /* 0x0000007b007b7308 */ /* 0x000fe20000000800 */
[C---:B------:R-:W-:Y:S01]  /*2ecb0*/  FMUL.FTZ R7, R0.reuse, R171 ;  /* 0x000000ab00077220 */ /* 0x040fe20000410000 */
[C---:B------:R-:W-:Y:S01]  /*2ecc0*/  FMUL.FTZ R10, R0.reuse, R166 ;  /* 0x000000a6000a7220 */ /* 0x040fe20000410000 */
[----:B------:R-:W-:Y:S01]  /*2ecd0*/  FMNMX.FTZ R37, R95, R37, !PT ;  /* 0x000000255f257209 */ /* 0x000fe20007810000 */
[C---:B------:R-:W-:Y:S01]  /*2ece0*/  FMUL.FTZ R14, R0.reuse, R162 ;  /* 0x000000a2000e7220 */ /* 0x040fe20000410000 */
[C---:B------:R-:W-:Y:S01]  /*2ecf0*/  FMUL.FTZ R15, R0.reuse, R163 ;  /* 0x000000a3000f7220 */ /* 0x040fe20000410000 */
[----:B------:R-:W-:Y:S01]  /*2ed00*/  FMUL.FTZ R22, R0, R154 ;  /* 0x0000009a00167220 */ /* 0x000fe20000410000 */
        /* <DEDUP_REMOVED lines=10> */
[----:B----4-:R-:W-:Y:S01]  /*2edb0*/  FFMA.FTZ R0, R0, R87, R41 ;  /* 0x0000005700007223 */ /* 0x010fe20000010029 */
[-CC-:B------:R-:W-:Y:S01]  /*2edc0*/  FFMA.FTZ R247, R4, R36.reuse, -R5.reuse ;  /* 0x0000002404f77223 */ /* 0x180fe20000010805 */
[----:B------:R-:W-:Y:S01]  /*2edd0*/  FMNMX.FTZ R37, R107, R37, !PT ;  /* 0x000000256b257209 */ /* 0x000fe20007810000 */
[-CC-:B------:R-:W-:Y:S01]  /*2ede0*/  FFMA.FTZ R65, R65, R36.reuse, -R5.reuse ;  /* 0x0000002441417223 */ /* 0x180fe20000010805 */
[----:B------:R-:W-:Y:S01]  /*2edf0*/  FADD.FTZ R4, R3, R0 ;  /* 0x0000000003047221 */ /* 0x000fe20000010000 */
[-CC-:B------:R-:W-:Y:S01]  /*2ee00*/  FFMA.FTZ R129, R43, R36.reuse, -R5.reuse ;  /* 0x000000242b817223 */ /* 0x180fe20000010805 */
[----:B------:R-:W-:Y:S03]  /*2ee10*/  FMNMX.FTZ R37, R106, R37, !PT ;  /* 0x000000256a257209 */ /* 0x000fe60007810000 */
[----:B------:R-:W1:Y:S01]  /*2ee20*/  MUFU.EX2 R43, R65 ;  /* 0x00000041002b7308 */ /* 0x000e620000000800 */
[-CC-:B------:R-:W-:Y:S01]  /*2ee30*/  FFMA.FTZ R67, R67, R36.reuse, -R5.reuse ;  /* 0x0000002443437223 */ /* 0x180fe20000010805 */
[----:B------:R-:W-:Y:S01]  /*2ee40*/  F2FP.F16.F32.PACK_AB R41, R3, R41 ;  /* 0x000000290329723e */ /* 0x000fe200000000ff */
[----:B------:R-:W2:Y:S01]  /*2ee50*/  LDL.LU R142, [R1+0x14] ;  /* 0x00001400018e7983 */ /* 0x000ea20000300800 */
[----:B------:R-:W-:Y:S01]  /*2ee60*/  FMNMX.FTZ R37, R103, R37, !PT ;  /* 0x0000002567257209 */ /* 0x000fe20007810000 */
[-CC-:B------:R-:W-:Y:S01]  /*2ee70*/  FFMA.FTZ R77, R62, R36.reuse, -R5.reuse ;  /* 0x000000243e4d7223 */ /* 0x180fe20000010805 */
[----:B------:R-:W-:Y:S01]  /*2ee80*/  MOV R166, R127 ;  /* 0x0000007f00a67202 */ /* 0x000fe20000000f00 */
[-CC-:B------:R-:W-:Y:S03]  /*2ee90*/  FFMA.FTZ R91, R58, R36.reuse, -R5.reuse ;  /* 0x000000243a5b7223 */ /* 0x180fe60000010805 */
        /* <DEDUP_REMOVED lines=59> */
[----:B------:R-:W-:Y:S01]  /*2f250*/  FFMA.FTZ R241, R12, R36, -R5 ;  /* 0x000000240cf17223 */ /* 0x000fe20000010805 */
[----:B-1----:R-:W-:Y:S02]  /*2f260*/  F2FP.F16.F32.PACK_AB R51, R54, R39 ;  /* 0x000000273633723e */ /* 0x002fe400000000ff */
[----:B------:R-:W-:Y:S04]  /*2f270*/  FMNMX.FTZ R37, R177, R37, !PT ;  /* 0x00000025b1257209 */ /* 0x000fe80007810000 */
[----:B------:R-:W-:Y:S01]  /*2f280*/  MUFU.EX2 R53, R62 ;  /* 0x0000003e00357308 */ /* 0x000fe20000000800 */
[----:B------:R-:W-:Y:S02]  /*2f290*/  MOV R170, R83 ;  /* 0x0000005300aa7202 */ /* 0x000fe40000000f00 */
[----:B------:R-:W-:Y:S02]  /*2f2a0*/  FMNMX.FTZ R37, R174, R37, !PT ;  /* 0x00000025ae257209 */ /* 0x000fe40007810000 */
[----:B------:R-:W-:Y:S02]  /*2f2b0*/  MOV R171, R86 ;  /* 0x0000005600ab7202 */ /* 0x000fe40000000f00 */
        /* <DEDUP_REMOVED lines=41> */
[----:B------:R-:W1:Y:S09]  /*2f550*/  SHFL.BFLY PT, R0, R37, 0x2, 0x1f ;  /* 0x0c401f0025007f89 */ /* 0x000e7200000e0000 */
[----:B------:R-:W-:Y:S01]  /*2f560*/  MUFU.EX2 R89, R234 ;  /* 0x000000ea00597308 */ /* 0x000fe20000000800 */
[----:B-1----:R-:W-:Y:S05]  /*2f570*/  FMNMX.FTZ R37, R37, R0, !PT ;  /* 0x0000000025257209 */ /* 0x002fea0007810000 */
        /* <DEDUP_REMOVED lines=8> */
[--C-:B------:R-:W-:Y:S01]  /*2f600*/  FFMA.FTZ R38, R73, R36, -R3.reuse ;  /* 0x0000002449267223 */ /* 0x100fe20000010803 */
[----:B------:R-:W1:Y:S10]  /*2f610*/  MUFU.EX2 R0, R0 ;  /* 0x0000000000007308 */ /* 0x000e740000000800 */
[----:B------:R3:W-:Y:S10]  /*2f620*/  MUFU.EX2 R65, R5 ;  /* 0x0000000500417308 */ /* 0x0007f40000000800 */
[----:B------:R4:W-:Y:S01]  /*2f630*/  MUFU.EX2 R63, R38 ;  /* 0x00000026003f7308 */ /* 0x0009e20000000800 */
        /* <DEDUP_REMOVED lines=14> */
[----:B------:R-:W-:Y:S01]  /*2f720*/  FMUL.FTZ R33, R0, R141 ;  /* 0x0000008d00217220 */ /* 0x000fe20000410000 */
[----:B------:R-:W-:Y:S01]  /*2f730*/  LDSM.16.MT88.4 R156, [R182+0x11800] ;  /* 0x01180000b69c783b */ /* 0x000fe20000004200 */
[-CC-:B----4-:R-:W-:Y:S06]  /*2f740*/  FFMA.FTZ R38, R76, R36.reuse, -R3.reuse ;  /* 0x000000244c267223 */ /* 0x190fec0000010803 */
[----:B------:R4:W5:Y:S10]  /*2f750*/  MUFU.EX2 R82, R38 ;  /* 0x0000002600527308 */ /* 0x0009740000000800 */
[----:B------:R-:W-:Y:S01]  /*2f760*/  MUFU.EX2 R69, R105 ;  /* 0x0000006900457308 */ /* 0x000fe20000000800 */
[-CC-:B-1----:R-:W-:Y:S01]  /*2f770*/  FFMA.FTZ R5, R71, R36.reuse, -R3.reuse ;  /* 0x0000002447057223 */ /* 0x182fe20000010803 */
[----:B---3--:R-:W-:Y:S08]  /*2f780*/  F2FP.F16.F32.PACK_AB R40, R66, R65 ;  /* 0x000000414228723e */ /* 0x008ff000000000ff */
[----:B------:R1:W-:Y:S01]  /*2f790*/  MUFU.EX2 R67, R5 ;  /* 0x0000000500437308 */ /* 0x0003e20000000800 */
[-CC-:B----4-:R-:W-:Y:S01]  /*2f7a0*/  FFMA.FTZ R38, R75, R36.reuse, -R3.reuse ;  /* 0x000000244b267223 */ /* 0x190fe20000010803 */
[----:B-----5:R-:W-:Y:S08]  /*2f7b0*/  F2FP.F16.F32.PACK_AB R48, R82, R63 ;  /* 0x0000003f5230723e */ /* 0x020ff000000000ff */
[----:B------:R3:W-:Y:S10]  /*2f7c0*/  MUFU.EX2 R84, R38 ;  /* 0x0000002600547308 */ /* 0x0007f40000000800 */
[----:B------:R-:W-:Y:S01]  /*2f7d0*/  MUFU.EX2 R75, R109 ;  /* 0x0000006d004b7308 */ /* 0x000fe20000000800 */
[-CC-:B-1----:R-:W-:Y:S09]  /*2f7e0*/  FFMA.FTZ R5, R70, R36.reuse, -R3.reuse ;  /* 0x0000002446057223 */ /* 0x182ff20000010803 */
[----:B------:R1:W4:Y:S01]  /*2f7f0*/  MUFU.EX2 R88, R5 ;  /* 0x0000000500587308 */ /* 0x0003220000000800 */
[----:B---3--:R-:W-:Y:S09]  /*2f800*/  FFMA.FTZ R38, R74, R36, -R3 ;  /* 0x000000244a267223 */ /* 0x008ff20000010803 */
[----:B------:R-:W3:Y:S10]  /*2f810*/  MUFU.EX2 R85, R38 ;  /* 0x0000002600557308 */ /* 0x000ef40000000800 */
[----:B------:R-:W-:Y:S01]  /*2f820*/  MUFU.EX2 R70, R96 ;  /* 0x0000006000467308 */ /* 0x000fe20000000800 */
[----:B-1----:R-:W-:Y:S01]  /*2f830*/  FADD.FTZ R5, R49, R8 ;  /* 0x0000000831057221 */ /* 0x002fe20000010000 */
[----:B------:R-:W-:Y:S01]  /*2f840*/  F2FP.F16.F32.PACK_AB R49, R4, R49 ;  /* 0x000000310431723e */ /* 0x000fe200000000ff */
[----:B------:R-:W-:Y:S01]  /*2f850*/  FMUL.FTZ R8, R0, R164 ;  /* 0x000000a400087220 */ /* 0x000fe20000410000 */
[----:B----4-:R-:W-:Y:S01]  /*2f860*/  F2FP.F16.F32.PACK_AB R42, R88, R67 ;  /* 0x00000043582a723e */ /* 0x010fe200000000ff */
[----:B------:R-:W-:Y:S01]  /*2f870*/  FADD.FTZ R61, R4, R5 ;  /* 0x00000005043d7221 */ /* 0x000fe20000010000 */
[C---:B------:R-:W-:Y:S01]  /*2f880*/  FMUL.FTZ R4, R0.reuse, R168 ;  /* 0x000000a800047220 */ /* 0x040fe20000410000 */
[----:B------:R-:W-:Y:S03]  /*2f890*/  FMUL.FTZ R5, R0, R169 ;  /* 0x000000a900057220 */ /* 0x000fe60000410000 */
[----:B------:R-:W-:Y:S01]  /*2f8a0*/  MUFU.EX2 R144, R113 ;  /* 0x0000007100907308 */ /* 0x000fe20000000800 */
[----:B---3--:R-:W-:Y:S01]  /*2f8b0*/  F2FP.F16.F32.PACK_AB R50, R85, R84 ;  /* 0x000000545532723e */ /* 0x008fe200000000ff */
[-CC-:B------:R-:W-:Y:S02]  /*2f8c0*/  FFMA.FTZ R38, R78, R36.reuse, -R3.reuse ;  /* 0x000000244e267223 */ /* 0x180fe40000010803 */
[C---:B------:R-:W-:Y:S06]  /*2f8d0*/  HMMA.16816.F32 R4, R40.reuse, R44, R4 ;  /* 0x0000002c2804723c */ /* 0x040fec0000001804 */
[----:B------:R1:W-:Y:S01]  /*2f8e0*/  MUFU.EX2 R78, R38 ;  /* 0x00000026004e7308 */ /* 0x0003e20000000800 */
[C---:B------:R-:W-:Y:S01]  /*2f8f0*/  HMMA.16816.F32 R8, R40.reuse, R46, R8 ;  /* 0x0000002e2808723c */ /* 0x040fe20000001808 */
[----:B------:R-:W3:Y:S08]  /*2f900*/  LDSM.16.MT88.4 R44, [R182+0xa000] ;  /* 0x00a00000b62c783b */ /* 0x000ef00000004200 */
[----:B------:R-:W-:Y:S10]  /*2f910*/  MUFU.EX2 R71, R104 ;  /* 0x0000006800477308 */ /* 0x000ff40000000800 */
[----:B------:R-:W-:Y:S01]  /*2f920*/  MUFU.EX2 R72, R101 ;  /* 0x0000006500487308 */ /* 0x000fe20000000800 */
[-CC-:B-1----:R-:W-:Y:S09]  /*2f930*/  FFMA.FTZ R38, R81, R36.reuse, -R3.reuse ;  /* 0x0000002451267223 */ /* 0x182ff20000010803 */
[----:B------:R1:W4:Y:S10]  /*2f940*/  MUFU.EX2 R83, R38 ;  /* 0x0000002600537308 */ /* 0x0003340000000800 */
[----:B------:R-:W-:Y:S10]  /*2f950*/  MUFU.EX2 R73, R100 ;  /* 0x0000006400497308 */ /* 0x000ff40000000800 */
[----:B------:R-:W-:Y:S01]  /*2f960*/  MUFU.EX2 R105, R111 ;  /* 0x0000006f00697308 */ /* 0x000fe20000000800 */
[-CC-:B-1----:R-:W-:Y:S01]  /*2f970*/  FFMA.FTZ R38, R80, R36.reuse, -R3.reuse ;  /* 0x0000002450267223 */ /* 0x182fe20000010803 */
[C---:B---3--:R-:W-:Y:S08]  /*2f980*/  HMMA.16816.F32 R12, R40.reuse, R44, R12 ;  /* 0x0000002c280c723c */ /* 0x048ff0000000180c */
[----:B------:R1:W-:Y:S01]  /*2f990*/  MUFU.EX2 R86, R38 ;  /* 0x0000002600567308 */ /* 0x0003e20000000800 */
[C---:B------:R-:W-:Y:S01]  /*2f9a0*/  HMMA.16816.F32 R16, R40.reuse, R46, R16 ;  /* 0x0000002e2810723c */ /* 0x040fe20000001810 */
[----:B------:R-:W3:Y:S08]  /*2f9b0*/  LDSM.16.MT88.4 R44, [R180+0xa000] ;  /* 0x00a00000b42c783b */ /* 0x000ef00000004200 */
[----:B------:R-:W-:Y:S10]  /*2f9c0*/  MUFU.EX2 R76, R108 ;  /* 0x0000006c004c7308 */ /* 0x000ff40000000800 */
[----:B------:R-:W-:Y:S01]  /*2f9d0*/  MUFU.EX2 R141, R120 ;  /* 0x00000078008d7308 */ /* 0x000fe20000000800 */
[-CC-:B-1----:R-:W-:Y:S09]  /*2f9e0*/  FFMA.FTZ R38, R79, R36.reuse, -R3.reuse ;  /* 0x000000244f267223 */ /* 0x182ff20000010803 */
[----:B------:R1:W5:Y:S10]  /*2f9f0*/  MUFU.EX2 R87, R38 ;  /* 0x0000002600577308 */ /* 0x0003740000000800 */
[----:B------:R-:W-:Y:S10]  /*2fa00*/  MUFU.EX2 R96, R112 ;  /* 0x0000007000607308 */ /* 0x000ff40000000800 */
[----:B------:R-:W-:Y:S01]  /*2fa10*/  MUFU.EX2 R140, R119 ;  /* 0x00000077008c7308 */ /* 0x000fe20000000800 */
[-CC-:B-1----:R-:W-:Y:S01]  /*2fa20*/  FFMA.FTZ R38, R92, R36.reuse, -R3.reuse ;  /* 0x000000245c267223 */ /* 0x182fe20000010803 */
[C---:B---3--:R-:W-:Y:S08]  /*2fa30*/  HMMA.16816.F32 R20, R40.reuse, R44, R20 ;  /* 0x0000002c2814723c */ /* 0x048ff00000001814 */
[----:B------:R1:W-:Y:S01]  /*2fa40*/  MUFU.EX2 R80, R38 ;  /* 0x0000002600507308 */ /* 0x0003e20000000800 */
[C---:B------:R-:W-:Y:S01]  /*2fa50*/  HMMA.16816.F32 R24, R40.reuse, R46, R24 ;  /* 0x0000002e2818723c */ /* 0x040fe20000001818 */
[----:B------:R-:W3:Y:S08]  /*2fa60*/  LDSM.16.MT88.4 R44, [R181+0xa000] ;  /* 0x00a00000b52c783b */ /* 0x000ef00000004200 */
[----:B------:R-:W-:Y:S02]  /*2fa70*/  MUFU.EX2 R104, R223 ;  /* 0x000000df00687308 */ /* 0x000fe40000000800 */
[-CC-:B-1----:R-:W-:Y:S08]  /*2fa80*/  FFMA.FTZ R38, R95, R36.reuse, -R3.reuse ;  /* 0x000000245f267223 */ /* 0x182ff00000010803 */
[----:B------:R-:W-:Y:S10]  /*2fa90*/  MUFU.EX2 R95, R233 ;  /* 0x000000e9005f7308 */ /* 0x000ff40000000800 */
[----:B------:R1:W2:Y:S01]  /*2faa0*/  MUFU.EX2 R148, R38 ;  /* 0x0000002600947308 */ /* 0x0002a20000000800 */
[C---:B---3--:R-:W-:Y:S03]  /*2fab0*/  HMMA.16816.F32 R28, R40.reuse, R44, R28 ;  /* 0x0000002c281c723c */ /* 0x048fe6000000181c */
[-CC-:B-1----:R-:W-:Y:S03]  /*2fac0*/  FFMA.FTZ R38, R94, R36.reuse, -R3.reuse ;  /* 0x000000245e267223 */ /* 0x182fe60000010803 */
[----:B------:R-:W-:Y:S01]  /*2fad0*/  HMMA.16816.F32 R32, R40, R46, R32 ;  /* 0x0000002e2820723c */ /* 0x000fe20000001820 */
[----:B------:R-:W1:Y:S02]  /*2fae0*/  LDSM.16.MT88.4 R40, [R139+0xa800] ;  /* 0x00a800008b28783b */ /* 0x000e640000004200 */
[----:B------:R3:W-:Y:S06]  /*2faf0*/  MUFU.EX2 R150, R38 ;  /* 0x0000002600967308 */ /* 0x0007ec0000000800 */
[----:B------:R-:W-:Y:S02]  /*2fb00*/  LDSM.16.MT88.4 R44, [R139+0xb000] ;  /* 0x00b000008b2c783b */ /* 0x000fe40000004200 */
[-C--:B---3--:R-:W-:Y:S04]  /*2fb10*/  FFMA.FTZ R38, R93, R36.reuse, -R3 ;  /* 0x000000245d267223 */ /* 0x088fe80000010803 */
[----:B------:R3:W2:Y:S02]  /*2fb20*/  MUFU.EX2 R149, R38 ;  /* 0x0000002600957308 */ /* 0x0006a40000000800 */
[----:B---3--:R-:W-:Y:S01]  /*2fb30*/  FADD.FTZ R38, R39, R61 ;  /* 0x0000003d27267221 */ /* 0x008fe20000010000 */
[C---:B-1----:R-:W-:Y:S07]  /*2fb40*/  HMMA.16816.F32 R4, R48.reuse, R40, R4 ;  /* 0x000000283004723c */ /* 0x042fee0000001804 */
[----:B------:R-:W1:Y:S01]  /*2fb50*/  MUFU.EX2 R61, R99 ;  /* 0x00000063003d7308 */ /* 0x000e620000000800 */
[----:B------:R-:W-:Y:S01]  /*2fb60*/  FADD.FTZ R39, R54, R38 ;  /* 0x0000002636277221 */ /* 0x000fe20000010000 */
[C---:B------:R-:W-:Y:S01]  /*2fb70*/  HMMA.16816.F32 R8, R48.reuse, R42, R8 ;  /* 0x0000002a3008723c */ /* 0x040fe20000001808 */
[----:B------:R-:W3:Y:S02]  /*2fb80*/  LDSM.16.MT88.4 R40, [R182+0xa800] ;  /* 0x00a80000b628783b */ /* 0x000ee40000004200 */
[-CC-:B------:R-:W-:Y:S05]  /*2fb90*/  FFMA.FTZ R38, R102, R36.reuse, -R3.reuse ;  /* 0x0000002466267223 */ /* 0x180fea0000010803 */
[----:B------:R4:W-:Y:S03]  /*2fba0*/  MUFU.EX2 R81, R38 ;  /* 0x0000002600517308 */ /* 0x0009e60000000800 */
[-CC-:B----4-:R-:W-:Y:S07]  /*2fbb0*/  FFMA.FTZ R38, R107, R36.reuse, -R3.reuse ;  /* 0x000000246b267223 */ /* 0x190fee0000010803 */
[----:B------:R-:W-:Y:S10]  /*2fbc0*/  MUFU.EX2 R107, R219 ;  /* 0x000000db006b7308 */ /* 0x000ff40000000800 */
[----:B------:R4:W1:Y:S01]  /*2fbd0*/  MUFU.EX2 R145, R38 ;  /* 0x0000002600917308 */ /* 0x0008620000000800 */
[C---:B---3--:R-:W-:Y:S06]  /*2fbe0*/  HMMA.16816.F32 R12, R48.reuse, R40, R12 ;  /* 0x00000028300c723c */ /* 0x048fec000000180c */
[C---:B------:R-:W-:Y:S01]  /*2fbf0*/  HMMA.16816.F32 R16, R48.reuse, R42, R16 ;  /* 0x0000002a3010723c */ /* 0x040fe20000001810 */
[----:B------:R-:W3:Y:S04]  /*2fc00*/  LDSM.16.MT88.4 R40, [R180+0xa800] ;  /* 0x00a80000b428783b */ /* 0x000ee80000004200 */
[-CC-:B----4-:R-:W-:Y:S02]  /*2fc10*/  FFMA.FTZ R38, R106, R36.reuse, -R3.reuse ;  /* 0x000000246a267223 */ /* 0x190fe40000010803 */
[----:B------:R-:W-:Y:S10]  /*2fc20*/  MUFU.EX2 R106, R224 ;  /* 0x000000e0006a7308 */ /* 0x000ff40000000800 */
[----:B------:R4:W-:Y:S02]  /*2fc30*/  MUFU.EX2 R146, R38 ;  /* 0x0000002600927308 */ /* 0x0009e40000000800 */
[-C--:B----4-:R-:W-:Y:S08]  /*2fc40*/  FFMA.FTZ R38, R103, R36.reuse, -R3 ;  /* 0x0000002467267223 */ /* 0x090ff00000010803 */
[----:B------:R4:W1:Y:S01]  /*2fc50*/  MUFU.EX2 R147, R38 ;  /* 0x0000002600937308 */ /* 0x0008620000000800 */
[C---:B---3--:R-:W-:Y:S06]  /*2fc60*/  HMMA.16816.F32 R20, R48.reuse, R40, R20 ;  /* 0x000000283014723c */ /* 0x048fec0000001814 */
[C---:B------:R-:W-:Y:S01]  /*2fc70*/  HMMA.16816.F32 R24, R48.reuse, R42, R24 ;  /* 0x0000002a3018723c */ /* 0x040fe20000001818 */
[----:B------:R-:W3:Y:S04]  /*2fc80*/  LDSM.16.MT88.4 R40, [R181+0xa800] ;  /* 0x00a80000b528783b */ /* 0x000ee80000004200 */
[----:B----4-:R-:W-:Y:S06]  /*2fc90*/  FADD.FTZ R38, R52, R39 ;  /* 0x0000002734267221 */ /* 0x010fec0000010000 */
[----:B------:R-:W-:Y:S01]  /*2fca0*/  FADD.FTZ R39, R53, R38 ;  /* 0x0000002635277221 */ /* 0x000fe20000010000 */
[-CC-:B------:R-:W-:Y:S01]  /*2fcb0*/  FFMA.FTZ R38, R226, R36.reuse, -R3.reuse ;  /* 0x00000024e2267223 */ /* 0x180fe20000010803 */
[----:B------:R-:W-:Y:S03]  /*2fcc0*/  MOV R226, R171 ;  /* 0x000000ab00e27202 */ /* 0x000fe60000000f00 */
[----:B------:R4:W-:Y:S02]  /*2fcd0*/  MUFU.EX2 R79, R38 ;  /* 0x00000026004f7308 */ /* 0x0009e40000000800 */
[--C-:B----4-:R-:W-:Y:S01]  /*2fce0*/  FFMA.FTZ R38, R237, R36, -R3.reuse ;  /* 0x00000024ed267223 */ /* 0x110fe20000010803 */
[----:B------:R-:W-:Y:S07]  /*2fcf0*/  MOV R237, R170 ;  /* 0x000000aa00ed7202 */ /* 0x000fee0000000f00 */
[----:B------:R4:W1:Y:S01]  /*2fd00*/  MUFU.EX2 R77, R38 ;  /* 0x00000026004d7308 */ /* 0x0008620000000800 */
[----:B------:R-:W-:Y:S01]  /*2fd10*/  ISETP.GT.AND P0, PT, R226, R237, PT ;  /* 0x000000ede200720c */ /* 0x000fe20003f04270 */
[C---:B---3--:R-:W-:Y:S06]  /*2fd20*/  HMMA.16816.F32 R28, R48.reuse, R40, R28 ;  /* 0x00000028301c723c */ /* 0x048fec000000181c */
[----:B------:R-:W-:Y:S01]  /*2fd30*/  HMMA.16816.F32 R32, R48, R42, R32 ;  /* 0x0000002a3020723c */ /* 0x000fe20000001820 */
[----:B------:R-:W-:Y:S04]  /*2fd40*/  LDSM.16.MT88.4 R48, [R182+0xc800] ;  /* 0x00c80000b630783b */ /* 0x000fe80000004200 */
[----:B------:R-:W-:Y:S02]  /*2fd50*/  F2FP.F16.F32.PACK_AB R41, R53, R52 ;  /* 0x000000343529723e */ /* 0x000fe400000000ff */
[----:B------:R-:W-:Y:S01]  /*2fd60*/  F2FP.F16.F32.PACK_AB R43, R56, R55 ;  /* 0x00000037382b723e */ /* 0x000fe200000000ff */
[--C-:B----4-:R-:W-:Y:S03]  /*2fd70*/  FFMA.FTZ R38, R214, R36, -R3.reuse ;  /* 0x00000024d6267223 */ /* 0x110fe60000010803 */
[----:B------:R-:W-:Y:S01]  /*2fd80*/  F2FP.F16.F32.PACK_AB R40, R83, R78 ;  /* 0x0000004e5328723e */ /* 0x000fe200000000ff */
[----:B------:R3:W-:Y:S01]  /*2fd90*/  MUFU.EX2 R122, R38 ;  /* 0x00000026007a7308 */ /* 0x0007e20000000800 */
[----:B-----5:R-:W-:Y:S07]  /*2fda0*/  F2FP.F16.F32.PACK_AB R42, R87, R86 ;  /* 0x00000056572a723e */ /* 0x020fee00000000ff */
[C---:B------:R-:W-:Y:S06]  /*2fdb0*/  HMMA.16816.F32 R4, R40.reuse, R44, R4 ;  /* 0x0000002c2804723c */ /* 0x040fec0000001804 */
[C---:B------:R-:W-:Y:S01]  /*2fdc0*/  HMMA.16816.F32 R8, R40.reuse, R46, R8 ;  /* 0x0000002e2808723c */ /* 0x040fe20000001808 */
[----:B------:R-:W4:Y:S04]  /*2fdd0*/  LDSM.16.MT88.4 R44, [R182+0xb000] ;  /* 0x00b00000b62c783b */ /* 0x000f280000004200 */
[-C--:B---3--:R-:W-:Y:S04]  /*2fde0*/  FFMA.FTZ R38, R215, R36.reuse, -R3 ;  /* 0x00000024d7267223 */ /* 0x088fe80000010803 */
[----:B------:R3:W5:Y:S02]  /*2fdf0*/  MUFU.EX2 R125, R38 ;  /* 0x00000026007d7308 */ /* 0x0007640000000800 */
[----:B---3--:R-:W-:Y:S02]  /*2fe00*/  FADD.FTZ R38, R55, R39 ;  /* 0x0000002737267221 */ /* 0x008fe40000010000 */
[----:B------:R-:W-:Y:S02]  /*2fe10*/  LDSM.16.MT88.4 R52, [R182+0xd800] ;  /* 0x00d80000b634783b */ /* 0x000fe40000004200 */
[----:B------:R-:W-:Y:S01]  /*2fe20*/  FADD.FTZ R39, R56, R38 ;  /* 0x0000002638277221 */ /* 0x000fe20000010000 */
[-CC-:B------:R-:W-:Y:S04]  /*2fe30*/  FFMA.FTZ R38, R200, R36.reuse, -R3.reuse ;  /* 0x00000024c8267223 */ /* 0x180fe80000010803 */
[----:B------:R3:W-:Y:S01]  /*2fe40*/  MUFU.EX2 R74, R38 ;  /* 0x00000026004a7308 */ /* 0x0007e20000000800 */
[C---:B----4-:R-:W-:Y:S06]  /*2fe50*/  HMMA.16816.F32 R12, R40.reuse, R44, R12 ;  /* 0x0000002c280c723c */ /* 0x050fec000000180c */
[C---:B------:R-:W-:Y:S01]  /*2fe60*/  HMMA.16816.F32 R16, R40.reuse, R46, R16 ;  /* 0x0000002e2810723c */ /* 0x040fe20000001810 */
[----:B------:R-:W4:Y:S04]  /*2fe70*/  LDSM.16.MT88.4 R44, [R180+0xb000] ;  /* 0x00b00000b42c783b */ /* 0x000f280000004200 */
[-CC-:B---3--:R-:W-:Y:S04]  /*2fe80*/  FFMA.FTZ R38, R202, R36.reuse, -R3.reuse ;  /* 0x00000024ca267223 */ /* 0x188fe80000010803 */
[----:B------:R3:W5:Y:S02]  /*2fe90*/  MUFU.EX2 R109, R38 ;  /* 0x00000026006d7308 */ /* 0x0007640000000800 */
[-CC-:B---3--:R-:W-:Y:S08]  /*2fea0*/  FFMA.FTZ R38, R198, R36.reuse, -R3.reuse ;  /* 0x00000024c6267223 */ /* 0x188ff00000010803 */
[----:B------:R3:W-:Y:S01]  /*2feb0*/  MUFU.EX2 R115, R38 ;  /* 0x0000002600737308 */ /* 0x0007e20000000800 */
[C---:B----4-:R-:W-:Y:S06]  /*2fec0*/  HMMA.16816.F32 R20, R40.reuse, R44, R20 ;  /* 0x0000002c2814723c */ /* 0x050fec0000001814 */
[C---:B------:R-:W-:Y:S01]  /*2fed0*/  HMMA.16816.F32 R24, R40.reuse, R46, R24 ;  /* 0x0000002e2818723c */ /* 0x040fe20000001818 */
[----:B------:R-:W4:Y:S04]  /*2fee0*/  LDSM.16.MT88.4 R44, [R181+0xb000] ;  /* 0x00b00000b52c783b */ /* 0x000f280000004200 */
[-C--:B---3--:R-:W-:Y:S04]  /*2fef0*/  FFMA.FTZ R38, R199, R36.reuse, -R3 ;  /* 0x00000024c7267223 */ /* 0x088fe80000010803 */
[----:B------:R3:W5:Y:S02]  /*2ff00*/  MUFU.EX2 R117, R38 ;  /* 0x0000002600757308 */ /* 0x0007640000000800 */
[----:B---3--:R-:W-:Y:S04]  /*2ff10*/  FADD.FTZ R38, R57, R39 ;  /* 0x0000002739267221 */ /* 0x008fe80000010000 */
[----:B------:R-:W-:Y:S01]  /*2ff20*/  FADD.FTZ R39, R58, R38 ;  /* 0x000000263a277221 */ /* 0x000fe20000010000 */
[-CC-:B------:R-:W-:Y:S04]  /*2ff30*/  FFMA.FTZ R38, R196, R36.reuse, -R3.reuse ;  /* 0x00000024c4267223 */ /* 0x180fe80000010803 */
[----:B------:R3:W-:Y:S01]  /*2ff40*/  MUFU.EX2 R103, R38 ;  /* 0x0000002600677308 */ /* 0x0007e20000000800 */
[C---:B----4-:R-:W-:Y:S06]  /*2ff50*/  HMMA.16816.F32 R28, R40.reuse, R44, R28 ;  /* 0x0000002c281c723c */ /* 0x050fec000000181c */
[----:B------:R-:W-:Y:S01]  /*2ff60*/  HMMA.16816.F32 R32, R40, R46, R32 ;  /* 0x0000002e2820723c */ /* 0x000fe20000001820 */
[----:B------:R-:W4:Y:S04]  /*2ff70*/  LDSM.16.MT88.4 R44, [R139+0xb800] ;  /* 0x00b800008b2c783b */ /* 0x000f280000004200 */
[--C-:B---3--:R-:W-:Y:S02]  /*2ff80*/  FFMA.FTZ R38, R197, R36, -R3.reuse ;  /* 0x00000024c5267223 */ /* 0x108fe40000010803 */
[----:B------:R-:W-:Y:S02]  /*2ff90*/  F2FP.F16.F32.PACK_AB R41, R58, R57 ;  /* 0x000000393a29723e */ /* 0x000fe400000000ff */
[----:B------:R3:W5:Y:S02]  /*2ffa0*/  MUFU.EX2 R102, R38 ;  /* 0x0000002600667308 */ /* 0x0007640000000800 */
[----:B------:R-:W-:Y:S02]  /*2ffb0*/  F2FP.F16.F32.PACK_AB R43, R60, R59 ;  /* 0x0000003b3c2b723e */ /* 0x000fe400000000ff */
[----:B--2---:R-:W-:Y:S02]  /*2ffc0*/  F2FP.F16.F32.PACK_AB R40, R148, R80 ;  /* 0x000000509428723e */ /* 0x004fe400000000ff */
[----:B------:R-:W-:Y:S01]  /*2ffd0*/  F2FP.F16.F32.PACK_AB R42, R149, R150 ;  /* 0x00000096952a723e */ /* 0x000fe200000000ff */
[-CC-:B---3--:R-:W-:Y:S04]  /*2ffe0*/  FFMA.FTZ R38, R194, R36.reuse, -R3.reuse ;  /* 0x00000024c2267223 */ /* 0x188fe80000010803 */
[----:B------:R2:W-:Y:S02]  /*2fff0*/  MUFU.EX2 R100, R38 ;  /* 0x0000002600647308 */ /* 0x0005e40000000800 */
[C---:B----4-:R-:W-:Y:S06]  /*30000*/  HMMA.16816.F32 R4, R40.reuse, R44, R4 ;  /* 0x0000002c2804723c */ /* 0x050fec0000001804 */
[C---:B------:R-:W-:Y:S01]  /*30010*/  HMMA.16816.F32 R8, R40.reuse, R46, R8 ;  /* 0x0000002e2808723c */ /* 0x040fe20000001808 */
[----:B------:R-:W3:Y:S04]  /*30020*/  LDSM.16.MT88.4 R44, [R182+0xb800] ;  /* 0x00b80000b62c783b */ /* 0x000ee80000004200 */
[-CC-:B--2---:R-:W-:Y:S04]  /*30030*/  FFMA.FTZ R38, R195, R36.reuse, -R3.reuse ;  /* 0x00000024c3267223 */ /* 0x184fe80000010803 */
[----:B------:R2:W4:Y:S02]  /*30040*/  MUFU.EX2 R111, R38 ;  /* 0x00000026006f7308 */ /* 0x0005240000000800 */
[-CC-:B--2---:R-:W-:Y:S08]  /*30050*/  FFMA.FTZ R38, R178, R36.reuse, -R3.reuse ;  /* 0x00000024b2267223 */ /* 0x184ff00000010803 */
[----:B------:R2:W-:Y:S01]  /*30060*/  MUFU.EX2 R99, R38 ;  /* 0x0000002600637308 */ /* 0x0005e20000000800 */
[C---:B---3--:R-:W-:Y:S06]  /*30070*/  HMMA.16816.F32 R12, R40.reuse, R44, R12 ;  /* 0x0000002c280c723c */ /* 0x048fec000000180c */
        /* <DEDUP_REMOVED lines=9> */
[----:B--2---:R-:W-:Y:S04]  /*30110*/  FFMA.FTZ R38, R177, R36, -R3 ;  /* 0x00000024b1267223 */ /* 0x004fe80000010803 */
[----:B------:R2:W4:Y:S02]  /*30120*/  MUFU.EX2 R136, R38 ;  /* 0x0000002600887308 */ /* 0x0005240000000800 */
[----:B--2---:R-:W-:Y:S01]  /*30130*/  FFMA.FTZ R38, R0, R142, R65 ;  /* 0x0000008e00267223 */ /* 0x004fe20000010041 */
[----:B------:R-:W-:Y:S07]  /*30140*/  FADD.FTZ R0, R59, R39 ;  /* 0x000000273b007221 */ /* 0x000fee0000010000 */
[----:B------:R-:W2:Y:S01]  /*30150*/  MUFU.EX2 R142, R121 ;  /* 0x00000079008e7308 */ /* 0x000ea20000000800 */
[----:B------:R-:W-:Y:S01]  /*30160*/  LDSM.16.MT88.4 R56, [R182+0xe000] ;  /* 0x00e00000b638783b */ /* 0x000fe20000004200 */
[----:B------:R-:W-:Y:S01]  /*30170*/  FADD.FTZ R60, R60, R0 ;  /* 0x000000003c3c7221 */ /* 0x000fe20000010000 */
[-CC-:B------:R-:W-:Y:S07]  /*30180*/  FFMA.FTZ R0, R174, R36.reuse, -R3.reuse ;  /* 0x00000024ae007223 */ /* 0x180fee0000010803 */
[----:B------:R1:W-:Y:S01]  /*30190*/  MUFU.EX2 R120, R0 ;  /* 0x0000000000787308 */ /* 0x0003e20000000800 */
[C---:B---3--:R-:W-:Y:S06]  /*301a0*/  HMMA.16816.F32 R28, R40.reuse, R44, R28 ;  /* 0x0000002c281c723c */ /* 0x048fec000000181c */
[----:B------:R-:W-:Y:S01]  /*301b0*/  HMMA.16816.F32 R32, R40, R46, R32 ;  /* 0x0000002e2820723c */ /* 0x000fe20000001820 */
[----:B------:R-:W3:Y:S04]  /*301c0*/  LDSM.16.MT88.4 R44, [R139+0xc000] ;  /* 0x00c000008b2c783b */ /* 0x000ee80000004200 */
[--C-:B-1----:R-:W-:Y:S02]  /*301d0*/  FFMA.FTZ R0, R175, R36, -R3.reuse ;  /* 0x00000024af007223 */ /* 0x102fe40000010803 */
[----:B------:R-:W-:Y:S02]  /*301e0*/  F2FP.F16.F32.PACK_AB R41, R62, R61 ;  /* 0x0000003d3e29723e */ /* 0x000fe400000000ff */
[----:B------:R1:W-:Y:S02]  /*301f0*/  MUFU.EX2 R119, R0 ;  /* 0x0000000000777308 */ /* 0x0003e40000000800 */
[----:B------:R-:W-:Y:S02]  /*30200*/  F2FP.F16.F32.PACK_AB R43, R70, R68 ;  /* 0x00000044462b723e */ /* 0x000fe400000000ff */
[----:B------:R-:W-:Y:S02]  /*30210*/  F2FP.F16.F32.PACK_AB R40, R145, R81 ;  /* 0x000000519128723e */ /* 0x000fe400000000ff */
[----:B------:R-:W-:Y:S01]  /*30220*/  F2FP.F16.F32.PACK_AB R42, R147, R146 ;  /* 0x00000092932a723e */ /* 0x000fe200000000ff */
[-CC-:B-1----:R-:W-:Y:S04]  /*30230*/  FFMA.FTZ R0, R172, R36.reuse, -R3.reuse ;  /* 0x00000024ac007223 */ /* 0x182fe80000010803 */
[----:B------:R1:W-:Y:S02]  /*30240*/  MUFU.EX2 R121, R0 ;  /* 0x0000000000797308 */ /* 0x0003e40000000800 */
[C---:B---3--:R-:W-:Y:S06]  /*30250*/  HMMA.16816.F32 R4, R40.reuse, R44, R4 ;  /* 0x0000002c2804723c */ /* 0x048fec0000001804 */
[C---:B------:R-:W-:Y:S01]  /*30260*/  HMMA.16816.F32 R8, R40.reuse, R46, R8 ;  /* 0x0000002e2808723c */ /* 0x040fe20000001808 */
[----:B------:R-:W3:Y:S04]  /*30270*/  LDSM.16.MT88.4 R44, [R182+0xc000] ;  /* 0x00c00000b62c783b */ /* 0x000ee80000004200 */
[-CC-:B-1----:R-:W-:Y:S04]  /*30280*/  FFMA.FTZ R0, R173, R36.reuse, -R3.reuse ;  /* 0x00000024ad007223 */ /* 0x182fe80000010803 */
[----:B------:R1:W2:Y:S02]  /*30290*/  MUFU.EX2 R127, R0 ;  /* 0x00000000007f7308 */ /* 0x0002a40000000800 */
[----:B-1----:R-:W-:Y:S01]  /*302a0*/  FADD.FTZ R0, R66, R38 ;  /* 0x0000002642007221 */ /* 0x002fe20000010000 */
[-C--:B------:R-:W-:Y:S03]  /*302b0*/  FFMA.FTZ R38, R192, R36.reuse, -R3 ;  /* 0x00000024c0267223 */ /* 0x080fe60000010803 */
[----:B------:R-:W-:Y:S04]  /*302c0*/  FADD.FTZ R0, R67, R0 ;  /* 0x0000000043007221 */ /* 0x000fe80000010000 */
[----:B------:R1:W-:Y:S01]  /*302d0*/  MUFU.EX2 R101, R38 ;  /* 0x0000002600657308 */ /* 0x0003e20000000800 */
[----:B------:R-:W-:Y:S01]  /*302e0*/  LDSM.16.MT88.4 R64, [R139+0xe800] ;  /* 0x00e800008b40783b */ /* 0x000fe20000004200 */
[----:B------:R-:W-:Y:S01]  /*302f0*/  FADD.FTZ R39, R88, R0 ;  /* 0x0000000058277221 */ /* 0x000fe20000010000 */
[----:B------:R-:W-:Y:S03]  /*30300*/  FADD.FTZ R0, R61, R60 ;  /* 0x0000003c3d007221 */ /* 0x000fe60000010000 */
[----:B------:R-:W-:Y:S04]  /*30310*/  FADD.FTZ R39, R63, R39 ;  /* 0x000000273f277221 */ /* 0x000fe80000010000 */
[----:B------:R-:W-:Y:S01]  /*30320*/  MUFU.EX2 R88, R235 ;  /* 0x000000eb00587308 */ /* 0x000fe20000000800 */
[C---:B---3--:R-:W-:Y:S06]  /*30330*/  HMMA.16816.F32 R12, R40.reuse, R44, R12 ;  /* 0x0000002c280c723c */ /* 0x048fec000000180c */
[C---:B------:R-:W-:Y:S01]  /*30340*/  HMMA.16816.F32 R16, R40.reuse, R46, R16 ;  /* 0x0000002e2810723c */ /* 0x040fe20000001810 */
[----:B------:R-:W3:Y:S04]  /*30350*/  LDSM.16.MT88.4 R44, [R180+0xc000] ;  /* 0x00c00000b42c783b */ /* 0x000ee80000004200 */
[----:B-1----:R-:W-:Y:S04]  /*30360*/  FFMA.FTZ R38, R193, R36, -R3 ;  /* 0x00000024c1267223 */ /* 0x002fe80000010803 */
[----:B------:R1:W2:Y:S02]  /*30370*/  MUFU.EX2 R97, R38 ;  /* 0x0000002600617308 */ /* 0x0002a40000000800 */
[----:B-1----:R-:W-:Y:S08]  /*30380*/  FADD.FTZ R38, R82, R39 ;  /* 0x0000002752267221 */ /* 0x002ff00000010000 */
[----:B------:R-:W-:Y:S01]  /*30390*/  MUFU.EX2 R82, R238 ;  /* 0x000000ee00527308 */ /* 0x000fe20000000800 */
[----:B------:R-:W-:Y:S04]  /*303a0*/  FADD.FTZ R38, R84, R38 ;  /* 0x0000002654267221 */ /* 0x000fe80000010000 */
[----:B------:R-:W-:Y:S04]  /*303b0*/  FADD.FTZ R38, R85, R38 ;  /* 0x0000002655267221 */ /* 0x000fe80000010000 */
[----:B------:R-:W-:Y:S01]  /*303c0*/  FADD.FTZ R38, R78, R38 ;  /* 0x000000264e267221 */ /* 0x000fe20000010000 */
[C---:B---3--:R-:W-:Y:S03]  /*303d0*/  HMMA.16816.F32 R20, R40.reuse, R44, R20 ;  /* 0x0000002c2814723c */ /* 0x048fe60000001814 */
[----:B------:R-:W-:Y:S02]  /*303e0*/  FADD.FTZ R38, R83, R38 ;  /* 0x0000002653267221 */ /* 0x000fe40000010000 */
[----:B------:R-:W-:Y:S01]  /*303f0*/  MUFU.EX2 R83, R236 ;  /* 0x000000ec00537308 */ /* 0x000fe20000000800 */
[C---:B------:R-:W-:Y:S01]  /*30400*/  HMMA.16816.F32 R24, R40.reuse, R46, R24 ;  /* 0x0000002e2818723c */ /* 0x040fe20000001818 */
[----:B------:R-:W1:Y:S04]  /*30410*/  LDSM.16.MT88.4 R44, [R181+0xc000] ;  /* 0x00c00000b52c783b */ /* 0x000e680000004200 */
[----:B------:R-:W-:Y:S06]  /*30420*/  FADD.FTZ R38, R86, R38 ;  /* 0x0000002656267221 */ /* 0x000fec0000010000 */
[----:B------:R-:W-:Y:S04]  /*30430*/  FADD.FTZ R38, R87, R38 ;  /* 0x0000002657267221 */ /* 0x000fe80000010000 */
[----:B------:R-:W-:Y:S02]  /*30440*/  FADD.FTZ R38, R80, R38 ;  /* 0x0000002650267221 */ /* 0x000fe40000010000 */
[----:B------:R-:W-:Y:S02]  /*30450*/  MUFU.EX2 R80, R240 ;  /* 0x000000f000507308 */ /* 0x000fe40000000800 */
[----:B------:R-:W-:Y:S01]  /*30460*/  FADD.FTZ R38, R148, R38 ;  /* 0x0000002694267221 */ /* 0x000fe20000010000 */
[C---:B-1----:R-:W-:Y:S06]  /*30470*/  HMMA.16816.F32 R28, R40.reuse, R44, R28 ;  /* 0x0000002c281c723c */ /* 0x042fec000000181c */
[----:B------:R-:W-:Y:S01]  /*30480*/  HMMA.16816.F32 R32, R40, R46, R32 ;  /* 0x0000002e2820723c */ /* 0x000fe20000001820 */
[----:B------:R-:W1:Y:S06]  /*30490*/  LDSM.16.MT88.4 R44, [R139+0xc800] ;  /* 0x00c800008b2c783b */ /* 0x000e6c0000004200 */
[----:B------:R-:W-:Y:S04]  /*304a0*/  F2FP.F16.F32.PACK_AB R41, R71, R69 ;  /* 0x000000454729723e */ /* 0x000fe800000000ff */
[----:B------:R-:W-:Y:S02]  /*304b0*/  F2FP.F16.F32.PACK_AB R43, R73, R72 ;  /* 0x00000048492b723e */ /* 0x000fe400000000ff */
[----:B------:R-:W-:Y:S02]  /*304c0*/  F2FP.F16.F32.PACK_AB R40, R77, R79 ;  /* 0x0000004f4d28723e */ /* 0x000fe400000000ff */
[----:B-----5:R-:W-:Y:S07]  /*304d0*/  F2FP.F16.F32.PACK_AB R42, R125, R122 ;  /* 0x0000007a7d2a723e */ /* 0x020fee00000000ff */
[C---:B-1----:R-:W-:Y:S06]  /*304e0*/  HMMA.16816.F32 R4, R40.reuse, R44, R4 ;  /* 0x0000002c2804723c */ /* 0x042fec0000001804 */
[C---:B------:R-:W-:Y:S01]  /*304f0*/  HMMA.16816.F32 R8, R40.reuse, R46, R8 ;  /* 0x0000002e2808723c */ /* 0x040fe20000001808 */
[----:B------:R-:W1:Y:S05]  /*30500*/  LDSM.16.MT88.4 R44, [R180+0xc800] ;  /* 0x00c80000b42c783b */ /* 0x000e6a0000004200 */
[C---:B------:R-:W-:Y:S06]  /*30510*/  HMMA.16816.F32 R12, R40.reuse, R48, R12 ;  /* 0x00000030280c723c */ /* 0x040fec000000180c */
[C---:B------:R-:W-:Y:S01]  /*30520*/  HMMA.16816.F32 R16, R40.reuse, R50, R16 ;  /* 0x000000322810723c */ /* 0x040fe20000001810 */
[----:B------:R-:W3:Y:S05]  /*30530*/  LDSM.16.MT88.4 R48, [R181+0xc800] ;  /* 0x00c80000b530783b */ /* 0x000eea0000004200 */
[C---:B-1----:R-:W-:Y:S06]  /*30540*/  HMMA.16816.F32 R20, R40.reuse, R44, R20 ;  /* 0x0000002c2814723c */ /* 0x042fec0000001814 */
[C---:B------:R-:W-:Y:S01]  /*30550*/  HMMA.16816.F32 R24, R40.reuse, R46, R24 ;  /* 0x0000002e2818723c */ /* 0x040fe20000001818 */
[----:B------:R-:W1:Y:S05]  /*30560*/  LDSM.16.MT88.4 R44, [R139+0xd000] ;  /* 0x00d000008b2c783b */ /* 0x000e6a0000004200 */
[C---:B---3--:R-:W-:Y:S06]  /*30570*/  HMMA.16816.F32 R28, R40.reuse, R48, R28 ;  /* 0x00000030281c723c */ /* 0x048fec000000181c */
[----:B------:R-:W-:Y:S01]  /*30580*/  HMMA.16816.F32 R32, R40, R50, R32 ;  /* 0x000000322820723c */ /* 0x000fe20000001820 */
[----:B------:R-:W3:Y:S06]  /*30590*/  LDSM.16.MT88.4 R48, [R182+0xd000] ;  /* 0x00d00000b630783b */ /* 0x000eec0000004200 */
[----:B------:R-:W-:Y:S04]  /*305a0*/  F2FP.F16.F32.PACK_AB R41, R76, R75 ;  /* 0x0000004b4c29723e */ /* 0x000fe800000000ff */
[----:B------:R-:W-:Y:S02]  /*305b0*/  F2FP.F16.F32.PACK_AB R43, R129, R124 ;  /* 0x0000007c812b723e */ /* 0x000fe400000000ff */
[----:B------:R-:W-:Y:S02]  /*305c0*/  F2FP.F16.F32.PACK_AB R40, R109, R74 ;  /* 0x0000004a6d28723e */ /* 0x000fe400000000ff */
[----:B------:R-:W-:Y:S07]  /*305d0*/  F2FP.F16.F32.PACK_AB R42, R117, R115 ;  /* 0x00000073752a723e */ /* 0x000fee00000000ff */
[C---:B-1----:R-:W-:Y:S06]  /*305e0*/  HMMA.16816.F32 R4, R40.reuse, R44, R4 ;  /* 0x0000002c2804723c */ /* 0x042fec0000001804 */
[C---:B------:R-:W-:Y:S01]  /*305f0*/  HMMA.16816.F32 R8, R40.reuse, R46, R8 ;  /* 0x0000002e2808723c */ /* 0x040fe20000001808 */
[----:B------:R-:W1:Y:S05]  /*30600*/  LDSM.16.MT88.4 R44, [R180+0xd000] ;  /* 0x00d00000b42c783b */ /* 0x000e6a0000004200 */
[C---:B---3--:R-:W-:Y:S06]  /*30610*/  HMMA.16816.F32 R12, R40.reuse, R48, R12 ;  /* 0x00000030280c723c */ /* 0x048fec000000180c */
        /* <DEDUP_REMOVED lines=11> */
[----:B----4-:R-:W-:Y:S07]  /*306d0*/  F2FP.F16.F32.PACK_AB R42, R111, R100 ;  /* 0x000000646f2a723e */ /* 0x010fee00000000ff */
[C---:B-1----:R-:W-:Y:S06]  /*306e0*/  HMMA.16816.F32 R4, R40.reuse, R44, R4 ;  /* 0x0000002c2804723c */ /* 0x042fec0000001804 */
[C---:B------:R-:W-:Y:S01]  /*306f0*/  HMMA.16816.F32 R8, R40.reuse, R46, R8 ;  /* 0x0000002e2808723c */ /* 0x040fe20000001808 */
[----:B------:R-:W1:Y:S05]  /*30700*/  LDSM.16.MT88.4 R44, [R181+0xd800] ;  /* 0x00d80000b52c783b */ /* 0x000e6a0000004200 */
[C---:B------:R-:W-:Y:S06]  /*30710*/  HMMA.16816.F32 R12, R40.reuse, R52, R12 ;  /* 0x00000034280c723c */ /* 0x040fec000000180c */
[C---:B------:R-:W-:Y:S01]  /*30720*/  HMMA.16816.F32 R16, R40.reuse, R54, R16 ;  /* 0x000000362810723c */ /* 0x040fe20000001810 */
[----:B------:R-:W4:Y:S05]  /*30730*/  LDSM.16.MT88.4 R52, [R139+0xe000] ;  /* 0x00e000008b34783b */ /* 0x000f2a0000004200 */
[C---:B---3--:R-:W-:Y:S06]  /*30740*/  HMMA.16816.F32 R20, R40.reuse, R48, R20 ;  /* 0x000000302814723c */ /* 0x048fec0000001814 */
[C---:B------:R-:W-:Y:S01]  /*30750*/  HMMA.16816.F32 R24, R40.reuse, R50, R24 ;  /* 0x000000322818723c */ /* 0x040fe20000001818 */
[----:B------:R-:W3:Y:S05]  /*30760*/  LDSM.16.MT88.4 R48, [R180+0xe000] ;  /* 0x00e00000b430783b */ /* 0x000eea0000004200 */
[C---:B-1----:R-:W-:Y:S06]  /*30770*/  HMMA.16816.F32 R28, R40.reuse, R44, R28 ;  /* 0x0000002c281c723c */ /* 0x042fec000000181c */
[----:B------:R-:W-:Y:S05]  /*30780*/  HMMA.16816.F32 R32, R40, R46, R32 ;  /* 0x0000002e2820723c */ /* 0x000fea0000001820 */
[----:B------:R-:W-:Y:S01]  /*30790*/  FADD.FTZ R44, R62, R0 ;  /* 0x000000003e2c7221 */ /* 0x000fe20000010000 */
[--C-:B------:R-:W-:Y:S01]  /*307a0*/  FFMA.FTZ R0, R201, R36, -R3.reuse ;  /* 0x00000024c9007223 */ /* 0x100fe20000010803 */
[----:B------:R-:W-:Y:S01]  /*307b0*/  F2FP.F16.F32.PACK_AB R41, R118, R114 ;  /* 0x000000727629723e */ /* 0x000fe200000000ff */
[----:B------:R-:W1:Y:S02]  /*307c0*/  LDSM.16.MT88.4 R60, [R181+0xe000] ;  /* 0x00e00000b53c783b */ /* 0x000e640000004200 */
[----:B------:R5:W-:Y:S01]  /*307d0*/  MUFU.EX2 R113, R0 ;  /* 0x0000000000717308 */ /* 0x000be20000000800 */
[----:B------:R-:W-:Y:S02]  /*307e0*/  F2FP.F16.F32.PACK_AB R43, R144, R123 ;  /* 0x0000007b902b723e */ /* 0x000fe400000000ff */
[----:B------:R-:W-:Y:S02]  /*307f0*/  F2FP.F16.F32.PACK_AB R40, R108, R99 ;  /* 0x000000636c28723e */ /* 0x000fe400000000ff */
[----:B------:R-:W-:Y:S02]  /*30800*/  F2FP.F16.F32.PACK_AB R42, R136, R128 ;  /* 0x00000080882a723e */ /* 0x000fe400000000ff */
[----:B------:R-:W-:Y:S02]  /*30810*/  F2FP.F16.F32.PACK_AB R45, R141, R140 ;  /* 0x0000008c8d2d723e */ /* 0x000fe400000000ff */
[----:B--2---:R-:W-:Y:S02]  /*30820*/  F2FP.F16.F32.PACK_AB R47, R142, R130 ;  /* 0x000000828e2f723e */ /* 0x004fe400000000ff */
[----:B------:R-:W-:Y:S01]  /*30830*/  F2FP.F16.F32.PACK_AB R46, R127, R121 ;  /* 0x000000797f2e723e */ /* 0x000fe200000000ff */
[C---:B----4-:R-:W-:Y:S03]  /*30840*/  HMMA.16816.F32 R4, R40.reuse, R52, R4 ;  /* 0x000000342804723c */ /* 0x050fe60000001804 */
[-CC-:B-----5:R-:W-:Y:S03]  /*30850*/  FFMA.FTZ R0, R203, R36.reuse, -R3.reuse ;  /* 0x00000024cb007223 */ /* 0x1a0fe60000010803 */
[C---:B------:R-:W-:Y:S01]  /*30860*/  HMMA.16816.F32 R8, R40.reuse, R54, R8 ;  /* 0x000000362808723c */ /* 0x040fe20000001808 */
[----:B------:R-:W2:Y:S01]  /*30870*/  LDSM.16.MT88.4 R52, [R182+0xe800] ;  /* 0x00e80000b634783b */ /* 0x000ea20000004200 */
[----:B------:R4:W5:Y:S04]  /*30880*/  MUFU.EX2 R112, R0 ;  /* 0x0000000000707308 */ /* 0x0009680000000800 */
[C---:B------:R-:W-:Y:S06]  /*30890*/  HMMA.16816.F32 R12, R40.reuse, R56, R12 ;  /* 0x00000038280c723c */ /* 0x040fec000000180c */
[C---:B------:R-:W-:Y:S01]  /*308a0*/  HMMA.16816.F32 R16, R40.reuse, R58, R16 ;  /* 0x0000003a2810723c */ /* 0x040fe20000001810 */
[----:B------:R-:W-:Y:S05]  /*308b0*/  LDSM.16.MT88.4 R56, [R139+0xf000] ;  /* 0x00f000008b38783b */ /* 0x000fea0000004200 */
[C---:B---3--:R-:W-:Y:S05]  /*308c0*/  HMMA.16816.F32 R20, R40.reuse, R48, R20 ;  /* 0x000000302814723c */ /* 0x048fea0000001814 */
[----:B----4-:R-:W-:Y:S01]  /*308d0*/  FADD.FTZ R0, R68, R44 ;  /* 0x0000002c44007221 */ /* 0x010fe20000010000 */
[C---:B------:R-:W-:Y:S01]  /*308e0*/  HMMA.16816.F32 R24, R40.reuse, R50, R24 ;  /* 0x000000322818723c */ /* 0x040fe20000001818 */
[----:B------:R-:W3:Y:S04]  /*308f0*/  LDSM.16.MT88.4 R48, [R180+0xe800] ;  /* 0x00e80000b430783b */ /* 0x000ee80000004200 */
[----:B------:R-:W-:Y:S01]  /*30900*/  FADD.FTZ R39, R70, R0 ;  /* 0x0000000046277221 */ /* 0x000fe20000010000 */
[C---:B-1----:R-:W-:Y:S05]  /*30910*/  HMMA.16816.F32 R28, R40.reuse, R60, R28 ;  /* 0x0000003c281c723c */ /* 0x042fea000000181c */
[--C-:B------:R-:W-:Y:S01]  /*30920*/  FFMA.FTZ R0, R204, R36, -R3.reuse ;  /* 0x00000024cc007223 */ /* 0x100fe20000010803 */
[----:B------:R-:W-:Y:S01]  /*30930*/  HMMA.16816.F32 R32, R40, R62, R32 ;  /* 0x0000003e2820723c */ /* 0x000fe20000001820 */
[----:B------:R-:W1:Y:S02]  /*30940*/  LDSM.16.MT88.4 R40, [R181+0xe800] ;  /* 0x00e80000b528783b */ /* 0x000e640000004200 */
[----:B------:R4:W-:Y:S02]  /*30950*/  MUFU.EX2 R90, R0 ;  /* 0x00000000005a7308 */ /* 0x0009e40000000800 */
[----:B------:R-:W-:Y:S04]  /*30960*/  F2FP.F16.F32.PACK_AB R44, R119, R120 ;  /* 0x00000078772c723e */ /* 0x000fe800000000ff */
[----:B------:R-:W-:Y:S03]  /*30970*/  LDSM.16.MT88.4 R60, [R180+0xf000] ;  /* 0x00f00000b43c783b */ /* 0x000fe60000004200 */
[C---:B------:R-:W-:Y:S06]  /*30980*/  HMMA.16816.F32 R4, R44.reuse, R64, R4 ;  /* 0x000000402c04723c */ /* 0x040fec0000001804 */
[C---:B------:R-:W-:Y:S01]  /*30990*/  HMMA.16816.F32 R8, R44.reuse, R66, R8 ;  /* 0x000000422c08723c */ /* 0x040fe20000001808 */
[----:B------:R-:W-:Y:S04]  /*309a0*/  LDSM.16.MT88.4 R64, [R181+0xf800] ;  /* 0x00f80000b540783b */ /* 0x000fe80000004200 */
[-CC-:B----4-:R-:W-:Y:S01]  /*309b0*/  FFMA.FTZ R0, R205, R36.reuse, -R3.reuse ;  /* 0x00000024cd007223 */ /* 0x190fe20000010803 */
[C---:B--2---:R-:W-:Y:S03]  /*309c0*/  HMMA.16816.F32 R12, R44.reuse, R52, R12 ;  /* 0x000000342c0c723c */ /* 0x044fe6000000180c */
[----:B------:R2:W4:Y:S03]  /*309d0*/  MUFU.EX2 R94, R0 ;  /* 0x00000000005e7308 */ /* 0x0005260000000800 */
[C---:B------:R-:W-:Y:S01]  /*309e0*/  HMMA.16816.F32 R16, R44.reuse, R54, R16 ;  /* 0x000000362c10723c */ /* 0x040fe20000001810 */
[----:B------:R-:W4:Y:S05]  /*309f0*/  LDSM.16.MT88.4 R52, [R182+0xf000] ;  /* 0x00f00000b634783b */ /* 0x000f2a0000004200 */
[C---:B---3--:R-:W-:Y:S06]  /*30a00*/  HMMA.16816.F32 R20, R44.reuse, R48, R20 ;  /* 0x000000302c14723c */ /* 0x048fec0000001814 */
[C---:B------:R-:W-:Y:S05]  /*30a10*/  HMMA.16816.F32 R24, R44.reuse, R50, R24 ;  /* 0x000000322c18723c */ /* 0x040fea0000001818 */
[--C-:B--2---:R-:W-:Y:S01]  /*30a20*/  FFMA.FTZ R0, R206, R36, -R3.reuse ;  /* 0x00000024ce007223 */ /* 0x104fe20000010803 */
[C---:B-1----:R-:W-:Y:S03]  /*30a30*/  HMMA.16816.F32 R28, R44.reuse, R40, R28 ;  /* 0x000000282c1c723c */ /* 0x042fe6000000181c */
[----:B------:R1:W-:Y:S02]  /*30a40*/  MUFU.EX2 R93, R0 ;  /* 0x00000000005d7308 */ /* 0x0003e40000000800 */
[----:B------:R-:W-:Y:S01]  /*30a50*/  F2FP.F16.F32.PACK_AB R49, R131, R133 ;  /* 0x000000858331723e */ /* 0x000fe200000000ff */
[----:B------:R-:W-:Y:S01]  /*30a60*/  HMMA.16816.F32 R32, R44, R42, R32 ;  /* 0x0000002a2c20723c */ /* 0x000fe20000001820 */
[----:B------:R-:W2:Y:S04]  /*30a70*/  LDSM.16.MT88.4 R40, [R181+0xf000] ;  /* 0x00f00000b528783b */ /* 0x000ea80000004200 */
[----:B------:R-:W-:Y:S02]  /*30a80*/  F2FP.F16.F32.PACK_AB R51, R143, R126 ;  /* 0x0000007e8f33723e */ /* 0x000fe400000000ff */
[----:B------:R-:W-:Y:S04]  /*30a90*/  F2FP.F16.F32.PACK_AB R48, R97, R101 ;  /* 0x000000656130723e */ /* 0x000fe800000000ff */
[----:B-----5:R-:W-:Y:S02]  /*30aa0*/  F2FP.F16.F32.PACK_AB R50, R112, R113 ;  /* 0x000000717032723e */ /* 0x020fe400000000ff */
[----:B------:R-:W-:Y:S01]  /*30ab0*/  F2FP.F16.F32.PACK_AB R45, R104, R107 ;  /* 0x0000006b682d723e */ /* 0x000fe200000000ff */
[----:B-1----:R-:W-:Y:S01]  /*30ac0*/  FFMA.FTZ R0, R207, R36, -R3 ;  /* 0x00000024cf007223 */ /* 0x002fe20000010803 */
[----:B------:R-:W-:Y:S02]  /*30ad0*/  F2FP.F16.F32.PACK_AB R47, R98, R106 ;  /* 0x0000006a622f723e */ /* 0x000fe400000000ff */
[----:B----4-:R-:W-:Y:S01]  /*30ae0*/  F2FP.F16.F32.PACK_AB R44, R94, R90 ;  /* 0x0000005a5e2c723e */ /* 0x010fe200000000ff */
[C---:B------:R-:W-:Y:S01]  /*30af0*/  HMMA.16816.F32 R4, R48.reuse, R56, R4 ;  /* 0x000000383004723c */ /* 0x040fe20000001804 */
[----:B------:R1:W3:Y:S05]  /*30b00*/  MUFU.EX2 R92, R0 ;  /* 0x00000000005c7308 */ /* 0x0002ea0000000800 */
[C---:B------:R-:W-:Y:S01]  /*30b10*/  HMMA.16816.F32 R8, R48.reuse, R58, R8 ;  /* 0x0000003a3008723c */ /* 0x040fe20000001808 */
[----:B------:R-:W4:Y:S05]  /*30b20*/  LDSM.16.MT88.4 R56, [R139+0xf800] ;  /* 0x00f800008b38783b */ /* 0x000f2a0000004200 */
[C---:B------:R-:W-:Y:S06]  /*30b30*/  HMMA.16816.F32 R12, R48.reuse, R52, R12 ;  /* 0x00000034300c723c */ /* 0x040fec000000180c */
[C---:B------:R-:W-:Y:S01]  /*30b40*/  HMMA.16816.F32 R16, R48.reuse, R54, R16 ;  /* 0x000000363010723c */ /* 0x040fe20000001810 */
[----:B------:R-:W5:Y:S04]  /*30b50*/  LDSM.16.MT88.4 R52, [R182+0xf800] ;  /* 0x00f80000b634783b */ /* 0x000f680000004200 */
[----:B-1----:R-:W-:Y:S01]  /*30b60*/  FADD.FTZ R0, R69, R39 ;  /* 0x0000002745007221 */ /* 0x002fe20000010000 */
[C---:B------:R-:W-:Y:S05]  /*30b70*/  HMMA.16816.F32 R20, R48.reuse, R60, R20 ;  /* 0x0000003c3014723c */ /* 0x040fea0000001814 */
[----:B------:R-:W-:Y:S01]  /*30b80*/  FADD.FTZ R39, R71, R0 ;  /* 0x0000000047277221 */ /* 0x000fe20000010000 */
[C---:B------:R-:W-:Y:S01]  /*30b90*/  HMMA.16816.F32 R24, R48.reuse, R62, R24 ;  /* 0x0000003e3018723c */ /* 0x040fe20000001818 */
[----:B------:R-:W1:Y:S04]  /*30ba0*/  LDSM.16.MT88.4 R60, [R180+0xf800] ;  /* 0x00f80000b43c783b */ /* 0x000e680000004200 */
[-CC-:B------:R-:W-:Y:S01]  /*30bb0*/  FFMA.FTZ R0, R208, R36.reuse, -R3.reuse ;  /* 0x00000024d0007223 */ /* 0x180fe20000010803 */
[C---:B--2---:R-:W-:Y:S03]  /*30bc0*/  HMMA.16816.F32 R28, R48.reuse, R40, R28 ;  /* 0x00000028301c723c */ /* 0x044fe6000000181c */
[----:B------:R2:W-:Y:S02]  /*30bd0*/  MUFU.EX2 R84, R0 ;  /* 0x0000000000547308 */ /* 0x0005e40000000800 */
[----:B---3--:R-:W-:Y:S01]  /*30be0*/  F2FP.F16.F32.PACK_AB R46, R92, R93 ;  /* 0x0000005d5c2e723e */ /* 0x008fe200000000ff */
[----:B------:R-:W-:Y:S01]  /*30bf0*/  HMMA.16816.F32 R32, R48, R42, R32 ;  /* 0x0000002a3020723c */ /* 0x000fe20000001820 */
[----:B------:R-:W3:Y:S04]  /*30c00*/  LDSM.16.MT88.4 R48, [R139+0x10000] ;  /* 0x010000008b30783b */ /* 0x000ee80000004200 */
[----:B------:R-:W-:Y:S01]  /*30c10*/  F2FP.F16.F32.PACK_AB R41, R95, R91 ;  /* 0x0000005b5f29723e */ /* 0x000fe200000000ff */
[C---:B----4-:R-:W-:Y:S05]  /*30c20*/  HMMA.16816.F32 R4, R44.reuse, R56, R4 ;  /* 0x000000382c04723c */ /* 0x050fea0000001804 */
[----:B------:R-:W-:Y:S01]  /*30c30*/  F2FP.F16.F32.PACK_AB R43, R88, R89 ;  /* 0x00000059582b723e */ /* 0x000fe200000000ff */
[C---:B------:R-:W-:Y:S01]  /*30c40*/  HMMA.16816.F32 R8, R44.reuse, R58, R8 ;  /* 0x0000003a2c08723c */ /* 0x040fe20000001808 */
[----:B------:R-:W-:Y:S04]  /*30c50*/  LDSM.16.MT88.4 R56, [R180+0x10000] ;  /* 0x01000000b438783b */ /* 0x000fe80000004200 */
[-CC-:B--2---:R-:W-:Y:S01]  /*30c60*/  FFMA.FTZ R0, R209, R36.reuse, -R3.reuse ;  /* 0x00000024d1007223 */ /* 0x184fe20000010803 */
[C---:B-----5:R-:W-:Y:S03]  /*30c70*/  HMMA.16816.F32 R12, R44.reuse, R52, R12 ;  /* 0x000000342c0c723c */ /* 0x060fe6000000180c */
[----:B------:R2:W4:Y:S03]  /*30c80*/  MUFU.EX2 R85, R0 ;  /* 0x0000000000557308 */ /* 0x0005260000000800 */
[C---:B------:R-:W-:Y:S01]  /*30c90*/  HMMA.16816.F32 R16, R44.reuse, R54, R16 ;  /* 0x000000362c10723c */ /* 0x040fe20000001810 */
[----:B------:R-:W5:Y:S05]  /*30ca0*/  LDSM.16.MT88.4 R52, [R182+0x10000] ;  /* 0x01000000b634783b */ /* 0x000f6a0000004200 */
[C---:B-1----:R-:W-:Y:S06]  /*30cb0*/  HMMA.16816.F32 R20, R44.reuse, R60, R20 ;  /* 0x0000003c2c14723c */ /* 0x042fec0000001814 */
[C---:B------:R-:W-:Y:S01]  /*30cc0*/  HMMA.16816.F32 R24, R44.reuse, R62, R24 ;  /* 0x0000003e2c18723c */ /* 0x040fe20000001818 */
[----:B------:R-:W1:Y:S04]  /*30cd0*/  LDSM.16.MT88.4 R60, [R181+0x10000] ;  /* 0x01000000b53c783b */ /* 0x000e680000004200 */
[--C-:B--2---:R-:W-:Y:S01]  /*30ce0*/  FFMA.FTZ R0, R210, R36, -R3.reuse ;  /* 0x00000024d2007223 */ /* 0x104fe20000010803 */
[C---:B------:R-:W-:Y:S01]  /*30cf0*/  HMMA.16816.F32 R28, R44.reuse, R64, R28 ;  /* 0x000000402c1c723c */ /* 0x040fe2000000181c */
[----:B------:R-:W-:Y:S04]  /*30d00*/  MUFU.EX2 R65, R247 ;  /* 0x000000f700417308 */ /* 0x000fe80000000800 */
[----:B----4-:R-:W-:Y:S01]  /*30d10*/  F2FP.F16.F32.PACK_AB R40, R85, R84 ;  /* 0x000000545528723e */ /* 0x010fe200000000ff */
[----:B------:R-:W-:Y:S05]  /*30d20*/  HMMA.16816.F32 R32, R44, R66, R32 ;  /* 0x000000422c20723c */ /* 0x000fea0000001820 */
[----:B------:R2:W-:Y:S02]  /*30d30*/  MUFU.EX2 R86, R0 ;  /* 0x0000000000567308 */ /* 0x0005e40000000800 */
[-CC-:B------:R-:W-:Y:S01]  /*30d40*/  FFMA.FTZ R44, R220, R36.reuse, -R3.reuse ;  /* 0x00000024dc2c7223 */ /* 0x180fe20000010803 */
[----:B------:R-:W-:Y:S07]  /*30d50*/  F2FP.F16.F32.PACK_AB R45, R82, R83 ;  /* 0x00000053522d723e */ /* 0x000fee00000000ff */
[----:B------:R-:W-:Y:S10]  /*30d60*/  MUFU.EX2 R71, R44 ;  /* 0x0000002c00477308 */ /* 0x000ff40000000800 */
[----:B------:R-:W-:Y:S01]  /*30d70*/  MUFU.EX2 R67, R245 ;  /* 0x000000f500437308 */ /* 0x000fe20000000800 */
[----:B--2---:R-:W-:Y:S09]  /*30d80*/  FFMA.FTZ R0, R211, R36, -R3 ;  /* 0x00000024d3007223 */ /* 0x004ff20000010803 */
[----:B------:R2:W4:Y:S10]  /*30d90*/  MUFU.EX2 R87, R0 ;  /* 0x0000000000577308 */ /* 0x0005340000000800 */
[----:B------:R-:W-:Y:S01]  /*30da0*/  MUFU.EX2 R66, R246 ;  /* 0x000000f600427308 */ /* 0x000fe20000000800 */
[----:B--2---:R-:W-:Y:S01]  /*30db0*/  FADD.FTZ R0, R150, R38 ;  /* 0x0000002696007221 */ /* 0x004fe20000010000 */
[----:B----4-:R-:W-:Y:S03]  /*30dc0*/  F2FP.F16.F32.PACK_AB R42, R87, R86 ;  /* 0x00000056572a723e */ /* 0x010fe600000000ff */
[----:B------:R-:W-:Y:S01]  /*30dd0*/  FADD.FTZ R38, R149, R0 ;  /* 0x0000000095267221 */ /* 0x000fe20000010000 */
[----:B------:R-:W-:Y:S01]  /*30de0*/  FADD.FTZ R0, R72, R39 ;  /* 0x0000002748007221 */ /* 0x000fe20000010000 */
[----:B------:R-:W-:Y:S03]  /*30df0*/  LDSM.16.MT88.4 R148, [R180+0x11800] ;  /* 0x01180000b494783b */ /* 0x000fe60000004200 */
[----:B------:R-:W-:Y:S01]  /*30e00*/  MUFU.EX2 R72, R244 ;  /* 0x000000f400487308 */ /* 0x000fe20000000800 */
[C---:B---3--:R-:W-:Y:S05]  /*30e10*/  HMMA.16816.F32 R4, R40.reuse, R48, R4 ;  /* 0x000000302804723c */ /* 0x048fea0000001804 */
[----:B------:R-:W-:Y:S01]  /*30e20*/  FADD.FTZ R38, R81, R38 ;  /* 0x0000002651267221 */ /* 0x000fe20000010000 */
[C---:B------:R-:W-:Y:S01]  /*30e30*/  HMMA.16816.F32 R8, R40.reuse, R50, R8 ;  /* 0x000000322808723c */ /* 0x040fe20000001808 */
[----:B------:R-:W2:Y:S02]  /*30e40*/  LDSM.16.MT88.4 R48, [R139+0x10800] ;  /* 0x010800008b30783b */ /* 0x000ea40000004200 */
[----:B------:R-:W3:Y:S02]  /*30e50*/  MUFU.EX2 R81, R239 ;  /* 0x000000ef00517308 */ /* 0x000ee40000000800 */
[----:B------:R-:W-:Y:S01]  /*30e60*/  FADD.FTZ R68, R73, R0 ;  /* 0x0000000049447221 */ /* 0x000fe20000010000 */
[C---:B-----5:R-:W-:Y:S07]  /*30e70*/  HMMA.16816.F32 R12, R40.reuse, R52, R12 ;  /* 0x00000034280c723c */ /* 0x060fee000000180c */
[----:B------:R-:W-:Y:S01]  /*30e80*/  MUFU.EX2 R73, R243 ;  /* 0x000000f300497308 */ /* 0x000fe20000000800 */
[----:B------:R-:W-:Y:S01]  /*30e90*/  FADD.FTZ R0, R145, R38 ;  /* 0x0000002691007221 */ /* 0x000fe20000010000 */
[C---:B------:R-:W-:Y:S01]  /*30ea0*/  HMMA.16816.F32 R16, R40.reuse, R54, R16 ;  /* 0x000000362810723c */ /* 0x040fe20000001810 */
[----:B------:R-:W4:Y:S02]  /*30eb0*/  LDSM.16.MT88.4 R52, [R182+0x10800] ;  /* 0x01080000b634783b */ /* 0x000f240000004200 */
[----:B------:R-:W-:Y:S03]  /*30ec0*/  FADD.FTZ R0, R146, R0 ;  /* 0x0000000092007221 */ /* 0x000fe60000010000 */
[C---:B------:R-:W-:Y:S05]  /*30ed0*/  HMMA.16816.F32 R20, R40.reuse, R56, R20 ;  /* 0x000000382814723c */ /* 0x040fea0000001814 */
[----:B------:R-:W-:Y:S01]  /*30ee0*/  FADD.FTZ R0, R147, R0 ;  /* 0x0000000093007221 */ /* 0x000fe20000010000 */
[C---:B------:R-:W-:Y:S01]  /*30ef0*/  HMMA.16816.F32 R24, R40.reuse, R58, R24 ;  /* 0x0000003a2818723c */ /* 0x040fe20000001818 */
[----:B------:R-:W5:Y:S04]  /*30f00*/  LDSM.16.MT88.4 R56, [R180+0x10800] ;  /* 0x01080000b438783b */ /* 0x000f680000004200 */
[-CC-:B------:R-:W-:Y:S01]  /*30f10*/  FFMA.FTZ R38, R213, R36.reuse, -R3.reuse ;  /* 0x00000024d5267223 */ /* 0x180fe20000010803 */
[C---:B-1----:R-:W-:Y:S05]  /*30f20*/  HMMA.16816.F32 R28, R40.reuse, R60, R28 ;  /* 0x0000003c281c723c */ /* 0x042fea000000181c */
[----:B------:R-:W-:Y:S01]  /*30f30*/  FADD.FTZ R0, R79, R0 ;  /* 0x000000004f007221 */ /* 0x000fe20000010000 */
[----:B------:R-:W-:Y:S01]  /*30f40*/  HMMA.16816.F32 R32, R40, R62, R32 ;  /* 0x0000003e2820723c */ /* 0x000fe20000001820 */
[----:B------:R1:W-:Y:S01]  /*30f50*/  MUFU.EX2 R79, R38 ;  /* 0x00000026004f7308 */ /* 0x0003e20000000800 */
[----:B------:R-:W5:Y:S03]  /*30f60*/  LDSM.16.MT88.4 R40, [R181+0x10800] ;  /* 0x01080000b528783b */ /* 0x000f660000004200 */
[----:B---3--:R-:W-:Y:S05]  /*30f70*/  F2FP.F16.F32.PACK_AB R47, R80, R81 ;  /* 0x00000051502f723e */ /* 0x008fea00000000ff */
[----:B------:R-:W3:Y:S01]  /*30f80*/  LDSM.16.MT88.4 R60, [R139+0x11000] ;  /* 0x011000008b3c783b */ /* 0x000ee20000004200 */
[----:B-1----:R-:W-:Y:S01]  /*30f90*/  FADD.FTZ R38, R77, R0 ;  /* 0x000000004d267221 */ /* 0x002fe20000010000 */
[-CC-:B------:R-:W-:Y:S03]  /*30fa0*/  FFMA.FTZ R0, R216, R36.reuse, -R3.reuse ;  /* 0x00000024d8007223 */ /* 0x180fe60000010803 */
[----:B------:R-:W-:Y:S01]  /*30fb0*/  FADD.FTZ R38, R122, R38 ;  /* 0x000000267a267221 */ /* 0x000fe20000010000 */
[----:B------:R1:W2:Y:S03]  /*30fc0*/  MUFU.EX2 R78, R0 ;  /* 0x00000000004e7308 */ /* 0x0002a60000000800 */
[----:B------:R-:W-:Y:S01]  /*30fd0*/  FADD.FTZ R39, R125, R38 ;  /* 0x000000267d277221 */ /* 0x000fe20000010000 */
[-C--:B------:R-:W-:Y:S03]  /*30fe0*/  FFMA.FTZ R38, R218, R36.reuse, -R3 ;  /* 0x00000024da267223 */ /* 0x080fe60000010803 */
[----:B------:R-:W-:Y:S03]  /*30ff0*/  FADD.FTZ R39, R74, R39 ;  /* 0x000000274a277221 */ /* 0x000fe60000010000 */
[----:B------:R-:W-:Y:S01]  /*31000*/  MUFU.EX2 R74, R242 ;  /* 0x000000f2004a7308 */ /* 0x000fe20000000800 */
[----:B-1----:R-:W-:Y:S01]  /*31010*/  FFMA.FTZ R0, R217, R36, -R3 ;  /* 0x00000024d9007223 */ /* 0x002fe20000010803 */
[----:B--2---:R-:W-:Y:S08]  /*31020*/  F2FP.F16.F32.PACK_AB R44, R78, R79 ;  /* 0x0000004f4e2c723e */ /* 0x004ff000000000ff */
[----:B------:R1:W-:Y:S02]  /*31030*/  MUFU.EX2 R77, R0 ;  /* 0x00000000004d7308 */ /* 0x0003e40000000800 */
[----:B-1----:R-:W-:Y:S08]  /*31040*/  FADD.FTZ R0, R75, R68 ;  /* 0x000000444b007221 */ /* 0x002ff00000010000 */
[----:B------:R-:W-:Y:S01]  /*31050*/  MUFU.EX2 R75, R241 ;  /* 0x000000f1004b7308 */ /* 0x000fe20000000800 */
[----:B------:R-:W-:Y:S04]  /*31060*/  FADD.FTZ R0, R76, R0 ;  /* 0x000000004c007221 */ /* 0x000fe80000010000 */
[----:B------:R-:W-:Y:S05]  /*31070*/  FADD.FTZ R0, R124, R0 ;  /* 0x000000007c007221 */ /* 0x000fea0000010000 */
[----:B------:R1:W2:Y:S01]  /*31080*/  MUFU.EX2 R76, R38 ;  /* 0x00000026004c7308 */ /* 0x0002a20000000800 */
[----:B------:R-:W-:Y:S04]  /*31090*/  FADD.FTZ R0, R129, R0 ;  /* 0x0000000081007221 */ /* 0x000fe80000010000 */
[----:B------:R-:W-:Y:S04]  /*310a0*/  FADD.FTZ R0, R96, R0 ;  /* 0x0000000060007221 */ /* 0x000fe80000010000 */
[----:B------:R-:W-:Y:S04]  /*310b0*/  FADD.FTZ R0, R105, R0 ;  /* 0x0000000069007221 */ /* 0x000fe80000010000 */
[----:B------:R-:W-:Y:S01]  /*310c0*/  FADD.FTZ R0, R110, R0 ;  /* 0x000000006e007221 */ /* 0x000fe20000010000 */
[----:B-1----:R-:W-:Y:S03]  /*310d0*/  FADD.FTZ R38, R109, R39 ;  /* 0x000000276d267221 */ /* 0x002fe60000010000 */
[----:B------:R-:W-:Y:S01]  /*310e0*/  FADD.FTZ R39, R116, R0 ;  /* 0x0000000074277221 */ /* 0x000fe20000010000 */
[----:B--2---:R-:W-:Y:S01]  /*310f0*/  F2FP.F16.F32.PACK_AB R46, R76, R77 ;  /* 0x0000004d4c2e723e */ /* 0x004fe200000000ff */
[----:B------:R-:W-:Y:S01]  /*31100*/  FADD.FTZ R38, R115, R38 ;  /* 0x0000002673267221 */ /* 0x000fe20000010000 */
[----:B------:R-:W-:Y:S03]  /*31110*/  MOV R116, R2 ;  /* 0x0000000200747202 */ /* 0x000fe60000000f00 */
[----:B------:R-:W-:Y:S02]  /*31120*/  FADD.FTZ R38, R117, R38 ;  /* 0x0000002675267221 */ /* 0x000fe40000010000 */
[C---:B------:R-:W-:Y:S05]  /*31130*/  HMMA.16816.F32 R4, R44.reuse, R48, R4 ;  /* 0x000000302c04723c */ /* 0x040fea0000001804 */
[----:B------:R-:W-:Y:S01]  /*31140*/  FADD.FTZ R38, R103, R38 ;  /* 0x0000002667267221 */ /* 0x000fe20000010000 */
[C---:B------:R-:W-:Y:S05]  /*31150*/  HMMA.16816.F32 R8, R44.reuse, R50, R8 ;  /* 0x000000322c08723c */ /* 0x040fea0000001808 */
[----:B------:R-:W-:Y:S01]  /*31160*/  FADD.FTZ R38, R102, R38 ;  /* 0x0000002666267221 */ /* 0x000fe20000010000 */
[C---:B----4-:R-:W-:Y:S05]  /*31170*/  HMMA.16816.F32 R12, R44.reuse, R52, R12 ;  /* 0x000000342c0c723c */ /* 0x050fea000000180c */
[----:B------:R-:W-:Y:S01]  /*31180*/  FADD.FTZ R38, R100, R38 ;  /* 0x0000002664267221 */ /* 0x000fe20000010000 */
[C---:B------:R-:W-:Y:S01]  /*31190*/  HMMA.16816.F32 R16, R44.reuse, R54, R16 ;  /* 0x000000362c10723c */ /* 0x040fe20000001810 */
[----:B------:R-:W1:Y:S04]  /*311a0*/  LDSM.16.MT88.4 R52, [R182+0x11000] ;  /* 0x01100000b634783b */ /* 0x000e680000004200 */
[----:B------:R-:W-:Y:S01]  /*311b0*/  FADD.FTZ R0, R111, R38 ;  /* 0x000000266f007221 */ /* 0x000fe20000010000 */
[C---:B-----5:R-:W-:Y:S05]  /*311c0*/  HMMA.16816.F32 R20, R44.reuse, R56, R20 ;  /* 0x000000382c14723c */ /* 0x060fea0000001814 */
[----:B------:R-:W-:Y:S01]  /*311d0*/  FADD.FTZ R38, R114, R39 ;  /* 0x0000002772267221 */ /* 0x000fe20000010000 */
[C---:B------:R-:W-:Y:S01]  /*311e0*/  HMMA.16816.F32 R24, R44.reuse, R58, R24 ;  /* 0x0000003a2c18723c */ /* 0x040fe20000001818 */
[----:B------:R-:W2:Y:S04]  /*311f0*/  LDSM.16.MT88.4 R56, [R180+0x11000] ;  /* 0x01100000b438783b */ /* 0x000ea80000004200 */
[----:B------:R-:W-:Y:S01]  /*31200*/  FADD.FTZ R39, R99, R0 ;  /* 0x0000000063277221 */ /* 0x000fe20000010000 */
[C---:B------:R-:W-:Y:S05]  /*31210*/  HMMA.16816.F32 R28, R44.reuse, R40, R28 ;  /* 0x000000282c1c723c */ /* 0x040fea000000181c */
[----:B------:R-:W-:Y:S01]  /*31220*/  FADD.FTZ R0, R118, R38 ;  /* 0x0000002676007221 */ /* 0x000fe20000010000 */
[----:B------:R-:W-:Y:S01]  /*31230*/  HMMA.16816.F32 R32, R44, R42, R32 ;  /* 0x0000002a2c20723c */ /* 0x000fe20000001820 */
[----:B------:R-:W4:Y:S04]  /*31240*/  LDSM.16.MT88.4 R40, [R181+0x11000] ;  /* 0x01100000b528783b */ /* 0x000f280000004200 */
[----:B------:R-:W-:Y:S01]  /*31250*/  FADD.FTZ R64, R123, R0 ;  /* 0x000000007b407221 */ /* 0x000fe20000010000 */
[-CC-:B------:R-:W-:Y:S01]  /*31260*/  FFMA.FTZ R0, R222, R36.reuse, -R3.reuse ;  /* 0x00000024de007223 */ /* 0x180fe20000010803 */
[-C--:B------:R-:W-:Y:S01]  /*31270*/  FFMA.FTZ R38, R221, R36.reuse, -R3 ;  /* 0x00000024dd267223 */ /* 0x080fe20000010803 */
[----:B------:R-:W-:Y:S02]  /*31280*/  FADD.FTZ R39, R108, R39 ;  /* 0x000000276c277221 */ /* 0x000fe40000010000 */
[----:B------:R5:W-:Y:S01]  /*31290*/  MUFU.EX2 R69, R0 ;  /* 0x0000000000457308 */ /* 0x000be20000000800 */
[----:B------:R-:W-:Y:S01]  /*312a0*/  F2FP.F16.F32.PACK_AB R49, R74, R75 ;  /* 0x0000004b4a31723e */ /* 0x000fe200000000ff */
[----:B------:R-:W-:Y:S01]  /*312b0*/  FADD.FTZ R39, R128, R39 ;  /* 0x0000002780277221 */ /* 0x000fe20000010000 */
[----:B------:R-:W-:Y:S01]  /*312c0*/  F2FP.F16.F32.PACK_AB R51, R72, R73 ;  /* 0x000000494833723e */ /* 0x000fe200000000ff */
[-C--:B------:R-:W-:Y:S02]  /*312d0*/  FFMA.FTZ R44, R228, R36.reuse, -R3 ;  /* 0x00000024e42c7223 */ /* 0x080fe40000010803 */
[----:B------:R-:W-:Y:S01]  /*312e0*/  FADD.FTZ R39, R136, R39 ;  /* 0x0000002788277221 */ /* 0x000fe20000010000 */
[----:B------:R-:W-:Y:S03]  /*312f0*/  MOV R136, R37 ;  /* 0x0000002500887202 */ /* 0x000fe60000000f00 */
[----:B------:R3:W1:Y:S01]  /*31300*/  MUFU.EX2 R70, R38 ;  /* 0x0000002600467308 */ /* 0x0006620000000800 */
[-C--:B-----5:R-:W-:Y:S09]  /*31310*/  FFMA.FTZ R0, R225, R36.reuse, -R3 ;  /* 0x00000024e1007223 */ /* 0x0a0ff20000010803 */
[----:B------:R5:W2:Y:S01]  /*31320*/  MUFU.EX2 R68, R0 ;  /* 0x0000000000447308 */ /* 0x000aa20000000800 */
[----:B---3--:R-:W-:Y:S01]  /*31330*/  FADD.FTZ R38, R144, R64 ;  /* 0x0000004090267221 */ /* 0x008fe20000010000 */
[----:B-1----:R-:W-:Y:S03]  /*31340*/  F2FP.F16.F32.PACK_AB R48, R70, R71 ;  /* 0x000000474630723e */ /* 0x002fe600000000ff */
[----:B------:R-:W-:Y:S05]  /*31350*/  FADD.FTZ R38, R140, R38 ;  /* 0x000000268c267221 */ /* 0x000fea0000010000 */
[----:B------:R1:W3:Y:S01]  /*31360*/  MUFU.EX2 R64, R166 ;  /* 0x000000a600407308 */ /* 0x0002e20000000800 */
[----:B------:R-:W-:Y:S01]  /*31370*/  FADD.FTZ R38, R141, R38 ;  /* 0x000000268d267221 */ /* 0x000fe20000010000 */
[----:B------:R-:W-:Y:S03]  /*31380*/  F2FP.F16.F32.PACK_AB R141, R66, R67 ;  /* 0x00000043428d723e */ /* 0x000fe600000000ff */
[----:B------:R-:W-:Y:S01]  /*31390*/  FADD.FTZ R38, R130, R38 ;  /* 0x0000002682267221 */ /* 0x000fe20000010000 */
[----:B-----5:R-:W-:Y:S01]  /*313a0*/  FADD.FTZ R0, R120, R39 ;  /* 0x0000002778007221 */ /* 0x020fe20000010000 */
[----:B--2---:R-:W-:Y:S03]  /*313b0*/  F2FP.F16.F32.PACK_AB R50, R68, R69 ;  /* 0x000000454432723e */ /* 0x004fe600000000ff */
[----:B------:R-:W-:Y:S04]  /*313c0*/  FADD.FTZ R0, R119, R0 ;  /* 0x0000000077007221 */ /* 0x000fe80000010000 */
[C---:B------:R-:W-:Y:S01]  /*313d0*/  HMMA.16816.F32 R4, R48.reuse, R60, R4 ;  /* 0x0000003c3004723c */ /* 0x040fe20000001804 */
[----:B-1----:R-:W1:Y:S01]  /*313e0*/  LDSM.16.MT88.4 R164, [R139+0x11800] ;  /* 0x011800008ba4783b */ /* 0x002e620000004200 */
[----:B------:R2:W-:Y:S03]  /*313f0*/  MUFU.EX2 R61, R44 ;  /* 0x0000002c003d7308 */ /* 0x0005e60000000800 */
        /* <DEDUP_REMOVED lines=11> */
[C---:B----4-:R-:W-:Y:S05]  /*314b0*/  HMMA.16816.F32 R28, R48.reuse, R40, R28 ;  /* 0x00000028301c723c */ /* 0x050fea000000181c */
[----:B------:R-:W-:Y:S01]  /*314c0*/  FADD.FTZ R38, R97, R38 ;  /* 0x0000002661267221 */ /* 0x000fe20000010000 */
[----:B------:R-:W-:Y:S05]  /*314d0*/  HMMA.16816.F32 R32, R48, R42, R32 ;  /* 0x0000002a3020723c */ /* 0x000fea0000001820 */
[----:B------:R-:W-:Y:S01]  /*314e0*/  FADD.FTZ R39, R126, R0 ;  /* 0x000000007e277221 */ /* 0x000fe20000010000 */
[----:B------:R-:W-:Y:S01]  /*314f0*/  FADD.FTZ R0, R113, R38 ;  /* 0x0000002671007221 */ /* 0x000fe20000010000 */
[----:B--2---:R-:W-:Y:S01]  /*31500*/  FFMA.FTZ R44, R229, R36, -R3 ;  /* 0x00000024e52c7223 */ /* 0x004fe20000010803 */
[----:B------:R-:W-:Y:S03]  /*31510*/  MOV R133, R2 ;  /* 0x0000000200857202 */ /* 0x000fe60000000f00 */
[----:B------:R-:W-:Y:S01]  /*31520*/  FADD.FTZ R38, R143, R39 ;  /* 0x000000278f267221 */ /* 0x000fe20000010000 */
[----:B------:R-:W-:Y:S01]  /*31530*/  FADD.FTZ R39, R112, R0 ;  /* 0x0000000070277221 */ /* 0x000fe20000010000 */
[----:B------:R-:W2:Y:S01]  /*31540*/  MUFU.EX2 R60, R44 ;  /* 0x0000002c003c7308 */ /* 0x000ea20000000800 */
[----:B---3--:R-:W-:Y:S01]  /*31550*/  F2FP.F16.F32.PACK_AB R143, R64, R65 ;  /* 0x00000041408f723e */ /* 0x008fe200000000ff */
[----:B------:R-:W-:Y:S01]  /*31560*/  FADD.FTZ R0, R107, R38 ;  /* 0x000000266b007221 */ /* 0x000fe20000010000 */
[----:B------:R-:W-:Y:S03]  /*31570*/  FADD.FTZ R39, R90, R39 ;  /* 0x000000275a277221 */ /* 0x000fe60000010000 */
[----:B------:R-:W-:Y:S01]  /*31580*/  FADD.FTZ R38, R104, R0 ;  /* 0x0000000068267221 */ /* 0x000fe20000010000 */
[----:B------:R-:W-:Y:S01]  /*31590*/  FADD.FTZ R0, R94, R39 ;  /* 0x000000275e007221 */ /* 0x000fe20000010000 */
[-CC-:B------:R-:W-:Y:S01]  /*315a0*/  FFMA.FTZ R39, R230, R36.reuse, -R3.reuse ;  /* 0x00000024e6277223 */ /* 0x180fe20000010803 */
[----:B------:R-:W-:Y:S01]  /*315b0*/  FFMA.FTZ R3, R232, R36, -R3 ;  /* 0x00000024e8037223 */ /* 0x000fe20000010803 */
[----:B------:R-:W-:Y:S01]  /*315c0*/  FADD.FTZ R38, R106, R38 ;  /* 0x000000266a267221 */ /* 0x000fe20000010000 */
[----:B------:R-:W-:Y:S01]  /*315d0*/  FADD.FTZ R0, R93, R0 ;  /* 0x000000005d007221 */ /* 0x000fe20000010000 */
[----:B------:R3:W-:Y:S02]  /*315e0*/  MUFU.EX2 R52, R39 ;  /* 0x0000002700347308 */ /* 0x0007e40000000800 */
[----:B------:R-:W-:Y:S01]  /*315f0*/  FADD.FTZ R38, R98, R38 ;  /* 0x0000002662267221 */ /* 0x000fe20000010000 */
[----:B--2---:R-:W-:Y:S01]  /*31600*/  F2FP.F16.F32.PACK_AB R140, R60, R61 ;  /* 0x0000003d3c8c723e */ /* 0x004fe200000000ff */
[----:B------:R-:W2:Y:S01]  /*31610*/  LDSM.16.MT88.4 R44, [R181+0x11800] ;  /* 0x01180000b52c783b */ /* 0x000ea20000004200 */
[----:B---3--:R-:W-:Y:S01]  /*31620*/  FADD.FTZ R39, R92, R0 ;  /* 0x000000005c277221 */ /* 0x008fe20000010000 */
[----:B------:R-:W-:Y:S04]  /*31630*/  FADD.FTZ R0, R91, R38 ;  /* 0x000000265b007221 */ /* 0x000fe80000010000 */
[----:B------:R3:W4:Y:S01]  /*31640*/  MUFU.EX2 R38, R3 ;  /* 0x0000000300267308 */ /* 0x0007220000000800 */
[----:B------:R-:W-:Y:S01]  /*31650*/  FADD.FTZ R36, R84, R39 ;  /* 0x0000002754247221 */ /* 0x000fe20000010000 */
[----:B------:R-:W-:Y:S03]  /*31660*/  FADD.FTZ R0, R95, R0 ;  /* 0x000000005f007221 */ /* 0x000fe60000010000 */
[----:B------:R-:W-:Y:S01]  /*31670*/  FADD.FTZ R36, R85, R36 ;  /* 0x0000002455247221 */ /* 0x000fe20000010000 */
[----:B------:R-:W-:Y:S04]  /*31680*/  FADD.FTZ R0, R89, R0 ;  /* 0x0000000059007221 */ /* 0x000fe80000010000 */
[----:B------:R-:W-:Y:S04]  /*31690*/  FADD.FTZ R0, R88, R0 ;  /* 0x0000000058007221 */ /* 0x000fe80000010000 */
[----:B------:R-:W-:Y:S01]  /*316a0*/  FADD.FTZ R0, R83, R0 ;  /* 0x0000000053007221 */ /* 0x000fe20000010000 */
[----:B---3--:R-:W-:Y:S03]  /*316b0*/  FADD.FTZ R3, R86, R36 ;  /* 0x0000002456037221 */ /* 0x008fe60000010000 */
[----:B------:R-:W-:Y:S01]  /*316c0*/  FADD.FTZ R0, R82, R0 ;  /* 0x0000000052007221 */ /* 0x000fe20000010000 */
[----:B----4-:R-:W-:Y:S01]  /*316d0*/  F2FP.F16.F32.PACK_AB R142, R38, R52 ;  /* 0x00000034268e723e */ /* 0x010fe200000000ff */
[----:B------:R-:W-:Y:S02]  /*316e0*/  FADD.FTZ R3, R87, R3 ;  /* 0x0000000357037221 */ /* 0x000fe40000010000 */
[----:B------:R-:W-:Y:S02]  /*316f0*/  FADD.FTZ R0, R81, R0 ;  /* 0x0000000051007221 */ /* 0x000fe40000010000 */
[----:B------:R-:W-:Y:S02]  /*31700*/  FADD.FTZ R3, R79, R3 ;  /* 0x000000034f037221 */ /* 0x000fe40000010000 */
[C---:B-1----:R-:W-:Y:S05]  /*31710*/  HMMA.16816.F32 R168, R140.reuse, R164, R4 ;  /* 0x000000a48ca8723c */ /* 0x042fea0000001804 */
        /* <DEDUP_REMOVED lines=12> */
[C---:B--2---:R-:W-:Y:S04]  /*317e0*/  HMMA.16816.F32 R144, R140.reuse, R44, R28 ;  /* 0x0000002c8c90723c */ /* 0x044fe8000000181c */
        /* <DEDUP_REMOVED lines=14> */
[----:B------:R-:W-:Y:S05]  /*318d0*/  FADD.FTZ R0, R38, R3 ;  /* 0x0000000326007221 */ /* 0x000fea0000010000 */
[----:B------:R4:W-:Y:S01]  /*318e0*/  STL [R1+0x14], R0 ;  /* 0x0000140001007387 */ /* 0x0009e20000100800 */
[----:B------:R-:W-:Y:S05]  /*318f0*/  @P0 BRA `(.L_x_4556) ;  /* 0xffffff7800c00947 */ /* 0x000fea000383ffff */
.L_x_4547:
        /* <DEDUP_REMOVED lines=26> */
.L_x_4564:
        /* <DEDUP_REMOVED lines=167> */
.L_x_4559:
[----:B------:R-:W-:Y:S05]  /*32510*/  BSYNC B0 ;  /* 0x0000000000007941 */ /* 0x000fea0003800000 */
.L_x_4558:
        /* <DEDUP_REMOVED lines=55> */
[----:B-1----:R-:W-:Y:S05]  /*32890*/  @P0 RET.REL.NODEC R4 `(_ZN5flash24flash_fwd_splitkv_kernelI23Flash_fwd_kernel_traitsILi64ELi64ELi256ELi4ELb0ELb0EN7cutlass6half_tE19Flash_kernel_traitsILi64ELi64ELi256ELi4ES3_EELb1ELb0ELb1ELb0ELb0ELb1ELb1ELb1EEEvNS_16Flash_fwd_paramsE) ;  /* 0xfffffcd404d80950 */ /* 0x002fea0003c3ffff */
[----:B------:R-:W-:Y:S02]  /*328a0*/  R2UR UR4, R46 ;  /* 0x000000002e0472ca */ /* 0x000fe400000e0000 */
[----:B------:R-:W-:-:S13]  /*328b0*/  R2UR UR5, R47 ;  /* 0x000000002f0572ca */ /* 0x000fda00000e0000 */
[----:B------:R1:W-:Y:S02]  /*328c0*/  ST.E.128 desc[UR4][R2.64+0x3800], R12 ;  /* 0x0038000c02007985 */ /* 0x0003e4000c101d04 */
[----:B-1----:R-:W-:Y:S02]  /*328d0*/  IMAD.MOV.U32 R2, RZ, RZ, R11 ;  /* 0x000000ffff027224 */ /* 0x002fe400078e000b */
[----:B------:R-:W-:-:S04]  /*328e0*/  IMAD.MOV.U32 R3, RZ, RZ, 0x0 ;  /* 0x00000000ff037424 */ /* 0x000fc800078e00ff */
[----:B------:R-:W-:Y:S05]  /*328f0*/  RET.REL.NODEC R2 `(_ZN5flash24flash_fwd_splitkv_kernelI23Flash_fwd_kernel_traitsILi64ELi64ELi256ELi4ELb0ELb0EN7cutlass6half_tE19Flash_kernel_traitsILi64ELi64ELi256ELi4ES3_EELb1ELb0ELb1ELb0ELb0ELb1ELb1ELb1EEEvNS_16Flash_fwd_paramsE) ;  /* 0xfffffcd402c07950 */ /* 0x000fea0003c3ffff */
.L_x_4557:
[----:B------:R-:W-:Y:S01]  /*32900*/  IMAD.MOV.U32 R0, RZ, RZ, 0x2 ;  /* 0x00000002ff007424 */ /* 0x000fe200078e00ff */
[----:B-----5:R-:W-:Y:S01]  /*32910*/  MOV R2, R7 ;  /* 0x0000000700027202 */ /* 0x020fe20000000f00 */
[----:B------:R-:W-:Y:S01]  /*32920*/  IMAD.MOV.U32 R4, RZ, RZ, -0x1 ;  /* 0xffffffffff047424 */ /* 0x000fe200078e00ff */
[----:B------:R-:W-:-:S07]  /*32930*/  MOV R3, 0x1f ;  /* 0x0000001f00037802 */ /* 0x000fce0000000f00 */
[----:B-1----:R-:W-:Y:S05]  /*32940*/  WARPSYNC.COLLECTIVE R4, `(.L_x_4560) ;  /* 0x0000000004087348 */ /* 0x002fea0003c00000 */
[----:B------:R2:W3:Y:S02]  /*32950*/  SHFL.BFLY P0, R0, R2, R0, R3 ;  /* 0x0c00000002007389 */ /* 0x0004e40000000003 */
[----:B-123--:R-:W-:Y:S01]  /*32960*/  ENDCOLLECTIVE ;  /* 0x000000000000791b */ /* 0x00efe20003800000 */
.L_x_4560:
[----:B------:R-:W-:Y:S02]  /*32970*/  MOV R5, R0 ;  /* 0x0000000000057202 */ /* 0x000fe40000000f00 */
[----:B------:R-:W-:-:S03]  /*32980*/  MOV R0, 0x1 ;  /* 0x0000000100007802 */ /* 0x000fc60000000f00 */
[----:B------:R-:W-:-:S04]  /*32990*/  FADD.FTZ R5, R5, R7 ;  /* 0x0000000705057221 */ /* 0x000fc80000010000 */
[----:B------:R-:W-:-:S07]  /*329a0*/  IMAD.MOV.U32 R2, RZ, RZ, R5 ;  /* 0x000000ffff027224 */ /* 0x000fce00078e0005 */
[----:B------:R-:W-:Y:S05]  /*329b0*/  WARPSYNC.COLLECTIVE R4, `(.L_x_4561) ;  /* 0x0000000004087348 */ /* 0x000fea0003c00000 */
[----:B------:R1:W2:Y:S02]  /*329c0*/  SHFL.BFLY P0, R0, R2, R0, R3 ;  /* 0x0c00000002007389 */ /* 0x0002a40000000003 */
[----:B-12---:R-:W-:Y:S01]  /*329d0*/  ENDCOLLECTIVE ;  /* 0x000000000000791b */ /* 0x006fe20003800000 */
.L_x_4561:
[----:B------:R-:W-:Y:S01]  /*329e0*/  IMAD.MOV.U32 R11, RZ, RZ, R0 ;  /* 0x000000ffff0b7224 */ /* 0x000fe200078e0000 */
[----:B------:R-:W-:Y:S02]  /*329f0*/  MOV R0, 0x2 ;  /* 0x0000000200007802 */ /* 0x000fe40000000f00 */
[----:B------:R-:W-:Y:S01]  /*32a00*/  MOV R2, R6 ;  /* 0x0000000600027202 */ /* 0x000fe20000000f00 */
[----:B------:R-:W-:-:S07]  /*32a10*/  FADD.FTZ R11, R5, R11 ;  /* 0x0000000b050b7221 */ /* 0x000fce0000010000 */
[----:B------:R-:W-:Y:S05]  /*32a20*/  WARPSYNC.COLLECTIVE R4, `(.L_x_4562) ;  /* 0x0000000004087348 */ /* 0x000fea0003c00000 */
[----:B------:R1:W2:Y:S02]  /*32a30*/  SHFL.BFLY P0, R0, R2, R0, R3 ;  /* 0x0c00000002007389 */ /* 0x0002a40000000003 */
[----:B-12---:R-:W-:Y:S01]  /*32a40*/  ENDCOLLECTIVE ;  /* 0x000000000000791b */ /* 0x006fe20003800000 */
.L_x_4562:
[----:B------:R-:W-:Y:S01]  /*32a50*/  IMAD.MOV.U32 R2, RZ, RZ, R0 ;  /* 0x000000ffff027224 */ /* 0x000fe200078e0000 */
[----:B------:R-:W-:-:S03]  /*32a60*/  MOV R0, 0x1 ;  /* 0x0000000100007802 */ /* 0x000fc60000000f00 */
[----:B------:R-:W-:-:S07]  /*32a70*/  FADD.FTZ R2, R2, R6 ;  /* 0x0000000602027221 */ /* 0x000fce0000010000 */
[----:B------:R-:W-:Y:S05]  /*32a80*/  WARPSYNC.COLLECTIVE R4, `(.L_x_4563) ;  /* 0x0000000004087348 */ /* 0x000fea0003c00000 */
[----:B------:R1:W2:Y:S02]  /*32a90*/  SHFL.BFLY P0, R0, R2, R0, R3 ;  /* 0x0c00000002007389 */ /* 0x0002a40000000003 */
[----:B-12---:R-:W-:Y:S01]  /*32aa0*/  ENDCOLLECTIVE ;  /* 0x000000000000791b */ /* 0x006fe20003800000 */
.L_x_4563:
[----:B------:R-:W-:Y:S01]  /*32ab0*/  MOV R14, R0 ;  /* 0x00000000000e7202 */ /* 0x000fe20000000f00 */
[----:B------:R-:W-:Y:S06]  /*32ac0*/  BRA `(.L_x_4564) ;  /* 0xffffffec00f47947 */ /* 0x000fec000383ffff */
.L_x_4565:
        /* <DEDUP_REMOVED lines=11> */
.L_x_7853:


//--------------------- .text._ZN5flash32flash_fwd_splitkv_combine_kernelI23Flash_fwd_kernel_traitsILi64ELi64ELi128ELi4ELb0ELb0EN7cutlass6half_tE19Flash_kernel_traitsILi64ELi64ELi128ELi4ES3_EELi8ELi7ELb0EEEvNS_16Flash_fwd_paramsE --------------------------
	.section	.text._ZN5flash32flash_fwd_splitkv_combine_kernelI23Flash_fwd_kernel_traitsILi64ELi64ELi128ELi4ELb0ELb0EN7cutlass6half_tE19Flash_kernel_traitsILi64ELi64ELi128ELi4ES3_EELi8ELi7ELb0EEEvNS_16Flash_fwd_paramsE,"ax",@progbits
	.align	128
        .global         _ZN5flash32flash_fwd_splitkv_combine_kernelI23Flash_fwd_kernel_traitsILi64ELi64ELi128ELi4ELb0ELb0EN7cutlass6half_tE19Flash_kernel_traitsILi64ELi64ELi128ELi4ES3_EELi8ELi7ELb0EEEvNS_16Flash_fwd_paramsE
        .type           _ZN5flash32flash_fwd_splitkv_combine_kernelI23Flash_fwd_kernel_traitsILi64ELi64ELi128ELi4ELb0ELb0EN7cutlass6half_tE19Flash_kernel_traitsILi64ELi64ELi128ELi4ES3_EELi8ELi7ELb0EEEvNS_16Flash_fwd_paramsE,@function
        .size           _ZN5flash32flash_fwd_splitkv_combine_kernelI23Flash_fwd_kernel_traitsILi64ELi64ELi128ELi4ELb0ELb0EN7cutlass6half_tE19Flash_kernel_traitsILi64ELi64ELi128ELi4ES3_EELi8ELi7ELb0EEEvNS_16Flash_fwd_paramsE,(.L_x_7854 - _ZN5flash32flash_fwd_splitkv_combine_kernelI23Flash_fwd_kernel_traitsILi64ELi64ELi128ELi4ELb0ELb0EN7cutlass6half_tE19Flash_kernel_traitsILi64ELi64ELi128ELi4ES3_EELi8ELi7ELb0EEEvNS_16Flash_fwd_paramsE)
        .other          _ZN5flash32flash_fwd_splitkv_combine_kernelI23Flash_fwd_kernel_traitsILi64ELi64ELi128ELi4ELb0ELb0EN7cutlass6half_tE19Flash_kernel_traitsILi64ELi64ELi128ELi4ES3_EELi8ELi7ELb0EEEvNS_16Flash_fwd_paramsE,@"STO_CUDA_ENTRY STV_DEFAULT"
_ZN5flash32flash_fwd_splitkv_combine_kernelI23Flash_fwd_kernel_traitsILi64ELi64ELi128ELi4ELb0ELb0EN7cutlass6half_tE19Flash_kernel_traitsILi64ELi64ELi128ELi4ES3_EELi8ELi7ELb0EEEvNS_16Flash_fwd_paramsE:
.text._ZN5flash32flash_fwd_splitkv_combine_kernelI23Flash_fwd_kernel_traitsILi64ELi64ELi128ELi4ELb0ELb0EN7cutlass6half_tE19Flash_kernel_traitsILi64ELi64ELi128ELi4ES3_EELi8ELi7ELb0EEEvNS_16Flash_fwd_paramsE:
        /* <DEDUP_REMOVED lines=23> */
[----:B------:R-:W-:Y:S05]  /*0170*/  CALL.REL.NOINC `($__internal_14_$__cuda_sm20_div_s64) ;  /* 0x0000004c00f47944 */ /* 0x000fea0003c00000 */
[----:B------:R-:W-:Y:S02]  /*0180*/  MOV R8, R0 ;  /* 0x0000000000087202 */ /* 0x000fe40000000f00 */
[----:B------:R-:W-:Y:S01]  /*0190*/  MOV R9, R25 ;  /* 0x0000001900097202 */ /* 0x000fe20000000f00 */
[----:B------:R-:W-:Y:S06]  /*01a0*/  BRA `(.L_x_4567) ;  /* 0x00000000004c7947 */ /* 0x000fec0003800000 */
.L_x_4566:
        /* <DEDUP_REMOVED lines=19> */
.L_x_4567:
        /* <DEDUP_REMOVED lines=17> */
[----:B------:R-:W-:Y:S05]  /*03f0*/  BRA `(.L_x_4570) ;  /* 0x0000000000507947 */ /* 0x000fea0003800000 */
.L_x_4569:
        /* <DEDUP_REMOVED lines=20> */
.L_x_4570:
[----:B------:R-:W-:Y:S05]  /*0540*/  BSYNC B0 ;  /* 0x0000000000007941 */ /* 0x000fea0003800000 */
.L_x_4568:
        /* <DEDUP_REMOVED lines=57> */
.L_x_4572:
        /* <DEDUP_REMOVED lines=19> */
.L_x_4573:
[----:B------:R-:W-:Y:S05]  /*0a10*/  BSYNC B0 ;  /* 0x0000000000007941 */ /* 0x000fea0003800000 */
.L_x_4571:
        /* <DEDUP_REMOVED lines=105> */
.L_x_4575:
        /* <DEDUP_REMOVED lines=20> */
.L_x_4576:
[----:B------:R-:W-:Y:S05]  /*11f0*/  BSYNC B0 ;  /* 0x0000000000007941 */ /* 0x000fea0003800000 */
.L_x_4574:
        /* <DEDUP_REMOVED lines=181> */
.L_x_4578:
        /* <DEDUP_REMOVED lines=19> */
.L_x_4579:
[----:B------:R-:W-:Y:S05]  /*1e80*/  BSYNC B0 ;  /* 0x0000000000007941 */ /* 0x000fea0003800000 */
.L_x_4577:
        /* <DEDUP_REMOVED lines=206> */
.L_x_4584:
        /* <DEDUP_REMOVED lines=22> */
.L_x_4585:
[----:B------:R-:W-:Y:S05]  /*2cd0*/  BSYNC B0 ;  /* 0x0000000000007941 */ /* 0x000fea0003800000 */
.L_x_4583:
        /* <DEDUP_REMOVED lines=8> */
[----:B------:R-:W-:Y:S05]  /*2d60*/  CALL.REL.NOINC `($__internal_14_$__cuda_sm20_div_s64) ;  /* 0x0000002000f87944 */ /* 0x000fea0003c00000 */
        /* <DEDUP_REMOVED lines=11> */
.L_x_4587:
        /* <DEDUP_REMOVED lines=22> */
.L_x_4588:
[----:B------:R-:W-:Y:S05]  /*2f80*/  BSYNC B0 ;  /* 0x0000000000007941 */ /* 0x000fea0003800000 */
.L_x_4586:
        /* <DEDUP_REMOVED lines=11> */
[----:B------:R-:W-:Y:S05]  /*3040*/  CALL.REL.NOINC `($__internal_14_$__cuda_sm20_div_s64) ;  /* 0x0000002000407944 */ /* 0x000fea0003c00000 */
        /* <DEDUP_REMOVED lines=12> */
.L_x_4590:
        /* <DEDUP_REMOVED lines=22> */
.L_x_4591:
[----:B------:R-:W-:Y:S05]  /*3270*/  BSYNC B0 ;  /* 0x0000000000007941 */ /* 0x000fea0003800000 */
.L_x_4589:
        /* <DEDUP_REMOVED lines=52> */
.L_x_4593:
        /* <DEDUP_REMOVED lines=23> */
.L_x_4594:
[----:B------:R-:W-:Y:S05]  /*3730*/  BSYNC B0 ;  /* 0x0000000000007941 */ /* 0x000fea0003800000 */
.L_x_4592:
        /* <DEDUP_REMOVED lines=20> */
.L_x_4596:
        /* <DEDUP_REMOVED lines=22> */
.L_x_4597:
[----:B------:R-:W-:Y:S05]  /*39e0*/  BSYNC B0 ;  /* 0x0000000000007941 */ /* 0x000fea0003800000 */
.L_x_4595:
        /* <DEDUP_REMOVED lines=22> */
.L_x_4599:
        /* <DEDUP_REMOVED lines=23> */
.L_x_4600:
[----:B------:R-:W-:Y:S05]  /*3cc0*/  BSYNC B0 ;  /* 0x0000000000007941 */ /* 0x000fea0003800000 */
.L_x_4598:
        /* <DEDUP_REMOVED lines=39> */
.L_x_4602:
        /* <DEDUP_REMOVED lines=23> */
.L_x_4603:
[----:B------:R-:W-:Y:S05]  /*40b0*/  BSYNC B0 ;  /* 0x0000000000007941 */ /* 0x000fea0003800000 */
.L_x_4601:
        /* <DEDUP_REMOVED lines=31> */
.L_x_4605:
        /* <DEDUP_REMOVED lines=23> */
.L_x_4606:
[----:B------:R-:W-:Y:S05]  /*4420*/  BSYNC B0 ;  /* 0x0000000000007941 */ /* 0x000fea0003800000 */
.L_x_4604:
        /* <DEDUP_REMOVED lines=21> */
.L_x_4582:
[----:B------:R-:W-:Y:S02]  /*4580*/  ULDC.64 UR4, c[0x0][0x2b0] ;  /* 0x0000ac0000047ab9 */ /* 0x000fe40000000a00 */
[----:B------:R-:W-:-:S04]  /*4590*/  LEA R2, P0, R44, UR4, 0x2 ;  /* 0x000000042c027c11 */ /* 0x000fc8000f8010ff */
[----:B------:R-:W-:-:S05]  /*45a0*/  LEA.HI.X R3, R44, UR5, R45, 0x2, P0 ;  /* 0x000000052c037c11 */ /* 0x000fca00080f142d */
[----:B------:R0:W-:Y:S04]  /*45b0*/  STG.E desc[UR8][R2.64], R29 ;  /* 0x0000001d02007986 */ /* 0x0001e8000c101908 */
.L_x_4581:
[----:B------:R-:W-:Y:S05]  /*45c0*/  BSYNC B1 ;  /* 0x0000000000017941 */ /* 0x000fea0003800000 */
.L_x_4580:
        /* <DEDUP_REMOVED lines=78> */
.L_x_4610:
        /* <DEDUP_REMOVED lines=12> */
.L_x_4609:
[----:B------:R-:W-:Y:S05]  /*4b70*/  BSYNC B0 ;  /* 0x0000000000007941 */ /* 0x000fea0003800000 */
.L_x_4608:
        /* <DEDUP_REMOVED lines=8> */
.L_x_4607:
        /* <DEDUP_REMOVED lines=85> */
        .weak           $__internal_14_$__cuda_sm20_div_s64
        .type           $__internal_14_$__cuda_sm20_div_s64,@function
        .size           $__internal_14_$__cuda_sm20_div_s64,(.L_x_7854 - $__internal_14_$__cuda_sm20_div_s64)
$__internal_14_$__cuda_sm20_div_s64:
        /* <DEDUP_REMOVED lines=83> */
[----:B------:R-:W-:Y:S06]  /*5680*/  RET.REL.NODEC R22 `(_ZN5flash32flash_fwd_splitkv_combine_kernelI23Flash_fwd_kernel_traitsILi64ELi64ELi128ELi4ELb0ELb0EN7cutlass6half_tE19Flash_kernel_traitsILi64ELi64ELi128ELi4ES3_EELi8ELi7ELb0EEEvNS_16Flash_fwd_paramsE) ;  /* 0xffffffa8165c7950 */ /* 0x000fec0003c3ffff */
.L_x_4611:
        /* <DEDUP_REMOVED lines=15> */
.L_x_7854:


//--------------------- .text._ZN5flash32flash_fwd_splitkv_combine_kernelI23Flash_fwd_kernel_traitsILi64ELi64ELi128ELi4ELb0ELb0EN7cutlass6half_tE19Flash_kernel_traitsILi64ELi64ELi128ELi4ES3_EELi8ELi6ELb0EEEvNS_16Flash_fwd_paramsE --------------------------
	.section	.text._ZN5flash32flash_fwd_splitkv_combine_kernelI23Flash_fwd_kernel_traitsILi64ELi64ELi128ELi4ELb0ELb0EN7cutlass6half_tE19Flash_kernel_traitsILi64ELi64ELi128ELi4ES3_EELi8ELi6ELb0EEEvNS_16Flash_fwd_paramsE,"ax",@progbits
	.align	128
        .global         _ZN5flash32flash_fwd_splitkv_combine_kernelI23Flash_fwd_kernel_traitsILi64ELi64ELi128ELi4ELb0ELb0EN7cutlass6half_tE19Flash_kernel_traitsILi64ELi64ELi128ELi4ES3_EELi8ELi6ELb0EEEvNS_16Flash_fwd_paramsE
        .type           _ZN5flash32flash_fwd_splitkv_combine_kernelI23Flash_fwd_kernel_traitsILi64ELi64ELi128ELi4ELb0ELb0EN7cutlass6half_tE19Flash_kernel_traitsILi64ELi64ELi128ELi4ES3_EELi8ELi6ELb0EEEvNS_16Flash_fwd_paramsE,@function
        .size           _ZN5flash32flash_fwd_splitkv_combine_kernelI23Flash_fwd_kernel_traitsILi64ELi64ELi128ELi4ELb0ELb0EN7cutlass6half_tE19Flash_kernel_traitsILi64ELi64ELi128ELi4ES3_EELi8ELi6ELb0EEEvNS_16Flash_fwd_paramsE,(.L_x_7855 - _ZN5flash32flash_fwd_splitkv_combine_kernelI23Flash_fwd_kernel_traitsILi64ELi64ELi128ELi4ELb0ELb0EN7cutlass6half_tE19Flash_kernel_traitsILi64ELi64ELi128ELi4ES3_EELi8ELi6ELb0EEEvNS_16Flash_fwd_paramsE)
        .other          _ZN5flash32flash_fwd_splitkv_combine_kernelI23Flash_fwd_kernel_traitsILi64ELi64ELi128ELi4ELb0ELb0EN7cutlass6half_tE19Flash_kernel_traitsILi64ELi64ELi128ELi4ES3_EELi8ELi6ELb0EEEvNS_16Flash_fwd_paramsE,@"STO_CUDA_ENTRY STV_DEFAULT"
_ZN5flash32flash_fwd_splitkv_combine_kernelI23Flash_fwd_kernel_traitsILi64ELi64ELi128ELi4ELb0ELb0EN7cutlass6half_tE19Flash_kernel_traitsILi64ELi64ELi128ELi4ES3_EELi8ELi6ELb0EEEvNS_16Flash_fwd_paramsE:
.text._ZN5flash32flash_fwd_splitkv_combine_kernelI23Flash_fwd_kernel_traitsILi64ELi64ELi128ELi4ELb0ELb0EN7cutlass6half_tE19Flash_kernel_traitsILi64ELi64ELi128ELi4ES3_EELi8ELi6ELb0EEEvNS_16Flash_fwd_paramsE:
        /* <DEDUP_REMOVED lines=23> */
[----:B------:R-:W-:Y:S05]  /*0170*/  CALL.REL.NOINC `($__internal_15_$__cuda_sm20_div_s64) ;  /* 0x0000004400d47944 */ /* 0x000fea0003c00000 */
[----:B------:R-:W-:Y:S05]  /*0180*/  BRA `(.L_x_4613) ;  /* 0x00000000004c7947 */ /* 0x000fea0003800000 */
.L_x_4612:
        /* <DEDUP_REMOVED lines=19> */
.L_x_4613:
        /* <DEDUP_REMOVED lines=12> */
[----:B------:R-:W-:Y:S05]  /*0380*/  CALL.REL.NOINC `($__internal_15_$__cuda_sm20_div_s64) ;  /* 0x0000004400507944 */ /* 0x000fea0003c00000 */
[----:B------:R-:W-:Y:S02]  /*0390*/  MOV R6, R20 ;  /* 0x0000001400067202 */ /* 0x000fe40000000f00 */
[----:B------:R-:W-:Y:S01]  /*03a0*/  MOV R7, R21 ;  /* 0x0000001500077202 */ /* 0x000fe20000000f00 */
[----:B------:R-:W-:Y:S05]  /*03b0*/  BRA `(.L_x_4616) ;  /* 0x00000000004c7947 */ /* 0x000fea0003800000 */
.L_x_4615:
        /* <DEDUP_REMOVED lines=19> */
.L_x_4616:
[----:B------:R-:W-:Y:S05]  /*04f0*/  BSYNC B0 ;  /* 0x0000000000007941 */ /* 0x000fea0003800000 */
.L_x_4614:
        /* <DEDUP_REMOVED lines=53> */
[----:B------:R-:W-:Y:S02]  /*0850*/  MOV R32, R20 ;  /* 0x0000001400207202 */ /* 0x000fe40000000f00 */
[----:B------:R-:W-:Y:S01]  /*0860*/  MOV R33, R21 ;  /* 0x0000001500217202 */ /* 0x000fe20000000f00 */
[----:B------:R-:W-:Y:S05]  /*0870*/  BRA `(.L_x_4619) ;  /* 0x00000000004c7947 */ /* 0x000fea0003800000 */
.L_x_4618:
        /* <DEDUP_REMOVED lines=19> */
.L_x_4619:
[----:B------:R-:W-:Y:S05]  /*09b0*/  BSYNC B0 ;  /* 0x0000000000007941 */ /* 0x000fea0003800000 */
.L_x_4617:
        /* <DEDUP_REMOVED lines=105> */
.L_x_4621:
        /* <DEDUP_REMOVED lines=19> */
.L_x_4622:
[----:B------:R-:W-:Y:S05]  /*1180*/  BSYNC B0 ;  /* 0x0000000000007941 */ /* 0x000fea0003800000 */
.L_x_4620:
        /* <DEDUP_REMOVED lines=113> */
[----:B------:R-:W-:Y:S05]  /*18a0*/  CALL.REL.NOINC `($__internal_15_$__cuda_sm20_div_s64) ;  /* 0x0000003000087944 */ /* 0x000fea0003c00000 */
[----:B------:R-:W-:Y:S02]  /*18b0*/  MOV R40, R20 ;  /* 0x0000001400287202 */ /* 0x000fe40000000f00 */
[----:B------:R-:W-:Y:S01]  /*18c0*/  MOV R41, R21 ;  /* 0x0000001500297202 */ /* 0x000fe20000000f00 */
[----:B------:R-:W-:Y:S05]  /*18d0*/  BRA `(.L_x_4625) ;  /* 0x00000000004c7947 */ /* 0x000fea0003800000 */
.L_x_4624:
        /* <DEDUP_REMOVED lines=19> */
.L_x_4625:
[----:B------:R-:W-:Y:S05]  /*1a10*/  BSYNC B0 ;  /* 0x0000000000007941 */ /* 0x000fea0003800000 */
.L_x_4623:
        /* <DEDUP_REMOVED lines=167> */
[----:B------:R-:W-:Y:S05]  /*2490*/  CALL.REL.NOINC `($__internal_15_$__cuda_sm20_div_s64) ;  /* 0x00000024000c7944 */ /* 0x000fea0003c00000 */
        /* <DEDUP_REMOVED lines=9> */
.L_x_4630:
        /* <DEDUP_REMOVED lines=22> */
.L_x_4631:
[----:B------:R-:W-:Y:S05]  /*2690*/  BSYNC B0 ;  /* 0x0000000000007941 */ /* 0x000fea0003800000 */
.L_x_4629:
        /* <DEDUP_REMOVED lines=19> */
.L_x_4633:
        /* <DEDUP_REMOVED lines=22> */
.L_x_4634:
[----:B------:R-:W-:Y:S05]  /*2930*/  BSYNC B0 ;  /* 0x0000000000007941 */ /* 0x000fea0003800000 */
.L_x_4632:
        /* <DEDUP_REMOVED lines=11> */
[----:B------:R-:W-:Y:S05]  /*29f0*/  CALL.REL.NOINC `($__internal_15_$__cuda_sm20_div_s64) ;  /* 0x0000001c00b47944 */ /* 0x000fea0003c00000 */
[----:B------:R-:W-:-:S04]  /*2a00*/  IADD3 R19, P0, RZ, -R20, RZ ;  /* 0x80000014ff137210 */ /* 0x000fc80007f1e0ff */
[----:B------:R-:W-:Y:S01]  /*2a10*/  IADD3.X R18, RZ, ~R21, RZ, P0, !PT ;  /* 0x80000015ff127210 */ /* 0x000fe200007fe4ff */
[----:B------:R-:W-:-:S04]  /*2a20*/  IMAD.WIDE.U32 R42, R5, R19, R42 ;  /* 0x00000013052a7225 */ /* 0x000fc800078e002a */
[----:B------:R-:W-:-:S04]  /*2a30*/  IMAD R18, R18, R5, RZ ;  /* 0x0000000512127224 */ /* 0x000fc800078e02ff */
[----:B------:R-:W-:-:S05]  /*2a40*/  IMAD R4, R4, R19, R18 ;  /* 0x0000001304047224 */ /* 0x000fca00078e0212 */
[----:B------:R-:W-:Y:S01]  /*2a50*/  IADD3 R4, R43, R4, RZ ;  /* 0x000000042b047210 */ /* 0x000fe20007ffe0ff */
[----:B------:R-:W-:Y:S05]  /*2a60*/  BRA `(.L_x_4637) ;  /* 0x0000000000587947 */ /* 0x000fea0003800000 */
.L_x_4636:
        /* <DEDUP_REMOVED lines=22> */
.L_x_4637:
[----:B------:R-:W-:Y:S05]  /*2bd0*/  BSYNC B0 ;  /* 0x0000000000007941 */ /* 0x000fea0003800000 */
.L_x_4635:
        /* <DEDUP_REMOVED lines=38> */
[----:B------:R-:W-:Y:S05]  /*2e40*/  CALL.REL.NOINC `($__internal_15_$__cuda_sm20_div_s64) ;  /* 0x0000001800a07944 */ /* 0x000fea0003c00000 */
        /* <DEDUP_REMOVED lines=12> */
.L_x_4639:
        /* <DEDUP_REMOVED lines=23> */
.L_x_4640:
[----:B------:R-:W-:Y:S05]  /*3080*/  BSYNC B0 ;  /* 0x0000000000007941 */ /* 0x000fea0003800000 */
.L_x_4638:
        /* <DEDUP_REMOVED lines=18> */
.L_x_4642:
        /* <DEDUP_REMOVED lines=22> */
.L_x_4643:
[----:B------:R-:W-:Y:S05]  /*3310*/  BSYNC B0 ;  /* 0x0000000000007941 */ /* 0x000fea0003800000 */
.L_x_4641:
        /* <DEDUP_REMOVED lines=22> */
.L_x_4645:
        /* <DEDUP_REMOVED lines=23> */
.L_x_4646:
[----:B------:R-:W-:Y:S05]  /*35f0*/  BSYNC B0 ;  /* 0x0000000000007941 */ /* 0x000fea0003800000 */
.L_x_4644:
        /* <DEDUP_REMOVED lines=39> */
.L_x_4648:
        /* <DEDUP_REMOVED lines=23> */
.L_x_4649:
[----:B------:R-:W-:Y:S05]  /*39e0*/  BSYNC B0 ;  /* 0x0000000000007941 */ /* 0x000fea0003800000 */
.L_x_4647:
        /* <DEDUP_REMOVED lines=29> */
.L_x_4651:
        /* <DEDUP_REMOVED lines=23> */
.L_x_4652:
[----:B------:R-:W-:Y:S05]  /*3d30*/  BSYNC B0 ;  /* 0x0000000000007941 */ /* 0x000fea0003800000 */
.L_x_4650:
        /* <DEDUP_REMOVED lines=21> */
.L_x_4628:
[----:B------:R-:W-:Y:S02]  /*3e90*/  ULDC.64 UR4, c[0x0][0x2b0] ;  /* 0x0000ac0000047ab9 */ /* 0x000fe40000000a00 */
[----:B------:R-:W-:-:S04]  /*3ea0*/  LEA R2, P0, R38, UR4, 0x2 ;  /* 0x0000000426027c11 */ /* 0x000fc8000f8010ff */
[----:B------:R-:W-:-:S05]  /*3eb0*/  LEA.HI.X R3, R38, UR5, R39, 0x2, P0 ;  /* 0x0000000526037c11 */ /* 0x000fca00080f1427 */
[----:B------:R0:W-:Y:S04]  /*3ec0*/  STG.E desc[UR8][R2.64], R29 ;  /* 0x0000001d02007986 */ /* 0x0001e8000c101908 */
.L_x_4627:
[----:B------:R-:W-:Y:S05]  /*3ed0*/  BSYNC B1 ;  /* 0x0000000000017941 */ /* 0x000fea0003800000 */
.L_x_4626:
        /* <DEDUP_REMOVED lines=54> */
.L_x_4656:
        /* <DEDUP_REMOVED lines=10> */
.L_x_4655:
[----:B------:R-:W-:Y:S05]  /*42e0*/  BSYNC B0 ;  /* 0x0000000000007941 */ /* 0x000fea0003800000 */
.L_x_4654:
        /* <DEDUP_REMOVED lines=8> */
.L_x_4653:
        /* <DEDUP_REMOVED lines=86> */
        .weak           $__internal_15_$__cuda_sm20_div_s64
        .type           $__internal_15_$__cuda_sm20_div_s64,@function
        .size           $__internal_15_$__cuda_sm20_div_s64,(.L_x_7855 - $__internal_15_$__cuda_sm20_div_s64)
$__internal_15_$__cuda_sm20_div_s64:
        /* <DEDUP_REMOVED lines=83> */
[----:B------:R-:W-:Y:S05]  /*4e00*/  RET.REL.NODEC R22 `(_ZN5flash32flash_fwd_splitkv_combine_kernelI23Flash_fwd_kernel_traitsILi64ELi64ELi128ELi4ELb0ELb0EN7cutlass6half_tE19Flash_kernel_traitsILi64ELi64ELi128ELi4ES3_EELi8ELi6ELb0EEEvNS_16Flash_fwd_paramsE) ;  /* 0xffffffb0167c7950 */ /* 0x000fea0003c3ffff */
.L_x_4657:
        /* <DEDUP_REMOVED lines=15> */
.L_x_7855:


//--------------------- .text._ZN5flash32flash_fwd_splitkv_combine_kernelI23Flash_fwd_kernel_traitsILi64ELi64ELi128ELi4ELb0ELb0EN7cutlass6half_tE19Flash_kernel_traitsILi64ELi64ELi128ELi4ES3_EELi8ELi5ELb0EEEvNS_16Flash_fwd_paramsE --------------------------
	.section	.text._ZN5flash32flash_fwd_splitkv_combine_kernelI23Flash_fwd_kernel_traitsILi64ELi64ELi128ELi4ELb0ELb0EN7cutlass6half_tE19Flash_kernel_traitsILi64ELi64ELi128ELi4ES3_EELi8ELi5ELb0EEEvNS_16Flash_fwd_paramsE,"ax",@progbits
	.align	128
        .global         _ZN5flash32flash_fwd_splitkv_combine_kernelI23Flash_fwd_kernel_traitsILi64ELi64ELi128ELi4ELb0ELb0EN7cutlass6half_tE19Flash_kernel_traitsILi64ELi64ELi128ELi4ES3_EELi8ELi5ELb0EEEvNS_16Flash_fwd_paramsE
        .type           _ZN5flash32flash_fwd_splitkv_combine_kernelI23Flash_fwd_kernel_traitsILi64ELi64ELi128ELi4ELb0ELb0EN7cutlass6half_tE19Flash_kernel_traitsILi64ELi64ELi128ELi4ES3_EELi8ELi5ELb0EEEvNS_16Flash_fwd_paramsE,@function
        .size           _ZN5flash32flash_fwd_splitkv_combine_kernelI23Flash_fwd_kernel_traitsILi64ELi64ELi128ELi4ELb0ELb0EN7cutlass6half_tE19Flash_kernel_traitsILi64ELi64ELi128ELi4ES3_EELi8ELi5ELb0EEEvNS_16Flash_fwd_paramsE,(.L_x_7856 - _ZN5flash32flash_fwd_splitkv_combine_kernelI23Flash_fwd_kernel_traitsILi64ELi64ELi128ELi4ELb0ELb0EN7cutlass6half_tE19Flash_kernel_traitsILi64ELi64ELi128ELi4ES3_EELi8ELi5ELb0EEEvNS_16Flash_fwd_paramsE)
        .other          _ZN5flash32flash_fwd_splitkv_combine_kernelI23Flash_fwd_kernel_traitsILi64ELi64ELi128ELi4ELb0ELb0EN7cutlass6half_tE19Flash_kernel_traitsILi64ELi64ELi128ELi4ES3_EELi8ELi5ELb0EEEvNS_16Flash_fwd_paramsE,@"STO_CUDA_ENTRY STV_DEFAULT"
_ZN5flash32flash_fwd_splitkv_combine_kernelI23Flash_fwd_kernel_traitsILi64ELi64ELi128ELi4ELb0ELb0EN7cutlass6half_tE19Flash_kernel_traitsILi64ELi64ELi128ELi4ES3_EELi8ELi5ELb0EEEvNS_16Flash_fwd_paramsE:
.text._ZN5flash32flash_fwd_splitkv_combine_kernelI23Flash_fwd_kernel_traitsILi64ELi64ELi128ELi4ELb0ELb0EN7cutlass6half_tE19Flash_kernel_traitsILi64ELi64ELi128ELi4ES3_EELi8ELi5ELb0EEEvNS_16Flash_fwd_paramsE:
        /* <DEDUP_REMOVED lines=23> */
[----:B------:R-:W-:Y:S05]  /*0170*/  CALL.REL.NOINC `($__internal_16_$__cuda_sm20_div_s64) ;  /* 0x0000004000e87944 */ /* 0x000fea0003c00000 */
[----:B------:R-:W-:Y:S05]  /*0180*/  BRA `(.L_x_4659) ;  /* 0x00000000004c7947 */ /* 0x000fea0003800000 */
.L_x_4658:
        /* <DEDUP_REMOVED lines=19> */
.L_x_4659:
        /* <DEDUP_REMOVED lines=12> */
[----:B------:R-:W-:Y:S05]  /*0380*/  CALL.REL.NOINC `($__internal_16_$__cuda_sm20_div_s64) ;  /* 0x0000004000647944 */ /* 0x000fea0003c00000 */
[----:B------:R-:W-:Y:S02]  /*0390*/  MOV R8, R22 ;  /* 0x0000001600087202 */ /* 0x000fe40000000f00 */
[----:B------:R-:W-:Y:S01]  /*03a0*/  MOV R9, R23 ;  /* 0x0000001700097202 */ /* 0x000fe20000000f00 */
[----:B------:R-:W-:Y:S05]  /*03b0*/  BRA `(.L_x_4662) ;  /* 0x00000000004c7947 */ /* 0x000fea0003800000 */
.L_x_4661:
        /* <DEDUP_REMOVED lines=19> */
.L_x_4662:
[----:B------:R-:W-:Y:S05]  /*04f0*/  BSYNC B0 ;  /* 0x0000000000007941 */ /* 0x000fea0003800000 */
.L_x_4660:
        /* <DEDUP_REMOVED lines=42> */
.L_x_4664:
        /* <DEDUP_REMOVED lines=19> */
.L_x_4665:
[----:B------:R-:W-:Y:S05]  /*08d0*/  BSYNC B0 ;  /* 0x0000000000007941 */ /* 0x000fea0003800000 */
.L_x_4663:
        /* <DEDUP_REMOVED lines=72> */
[----:B------:R-:W-:Y:S05]  /*0d60*/  CALL.REL.NOINC `($__internal_16_$__cuda_sm20_div_s64) ;  /* 0x0000003400ec7944 */ /* 0x000fea0003c00000 */
[----:B------:R-:W-:Y:S02]  /*0d70*/  MOV R38, R22 ;  /* 0x0000001600267202 */ /* 0x000fe40000000f00 */
[----:B------:R-:W-:Y:S01]  /*0d80*/  MOV R39, R23 ;  /* 0x0000001700277202 */ /* 0x000fe20000000f00 */
[----:B------:R-:W-:Y:S05]  /*0d90*/  BRA `(.L_x_4668) ;  /* 0x00000000004c7947 */ /* 0x000fea0003800000 */
.L_x_4667:
        /* <DEDUP_REMOVED lines=19> */
.L_x_4668:
[----:B------:R-:W-:Y:S05]  /*0ed0*/  BSYNC B0 ;  /* 0x0000000000007941 */ /* 0x000fea0003800000 */
.L_x_4666:
        /* <DEDUP_REMOVED lines=41> */
.L_x_4670:
        /* <DEDUP_REMOVED lines=19> */
.L_x_4671:
[----:B------:R-:W-:Y:S05]  /*12a0*/  BSYNC B0 ;  /* 0x0000000000007941 */ /* 0x000fea0003800000 */
.L_x_4669:
        /* <DEDUP_REMOVED lines=239> */
[----:B------:R-:W-:Y:S05]  /*21a0*/  CALL.REL.NOINC `($__internal_16_$__cuda_sm20_div_s64) ;  /* 0x0000002000dc7944 */ /* 0x000fea0003c00000 */
        /* <DEDUP_REMOVED lines=9> */
.L_x_4676:
        /* <DEDUP_REMOVED lines=22> */
.L_x_4677:
[----:B------:R-:W-:Y:S05]  /*23a0*/  BSYNC B0 ;  /* 0x0000000000007941 */ /* 0x000fea0003800000 */
.L_x_4675:
        /* <DEDUP_REMOVED lines=19> */
.L_x_4679:
        /* <DEDUP_REMOVED lines=22> */
.L_x_4680:
[----:B------:R-:W-:Y:S05]  /*2640*/  BSYNC B0 ;  /* 0x0000000000007941 */ /* 0x000fea0003800000 */
.L_x_4678:
        /* <DEDUP_REMOVED lines=11> */
[----:B------:R-:W-:Y:S05]  /*2700*/  CALL.REL.NOINC `($__internal_16_$__cuda_sm20_div_s64) ;  /* 0x0000001c00847944 */ /* 0x000fea0003c00000 */
[----:B------:R-:W-:-:S04]  /*2710*/  IADD3 R19, P0, RZ, -R22, RZ ;  /* 0x80000016ff137210 */ /* 0x000fc80007f1e0ff */
[----:B------:R-:W-:Y:S01]  /*2720*/  IADD3.X R18, RZ, ~R23, RZ, P0, !PT ;  /* 0x80000017ff127210 */ /* 0x000fe200007fe4ff */
[----:B------:R-:W-:-:S04]  /*2730*/  IMAD.WIDE.U32 R42, R5, R19, R42 ;  /* 0x00000013052a7225 */ /* 0x000fc800078e002a */
[----:B------:R-:W-:-:S04]  /*2740*/  IMAD R18, R18, R5, RZ ;  /* 0x0000000512127224 */ /* 0x000fc800078e02ff */
[----:B------:R-:W-:-:S05]  /*2750*/  IMAD R4, R4, R19, R18 ;  /* 0x0000001304047224 */ /* 0x000fca00078e0212 */
[----:B------:R-:W-:Y:S01]  /*2760*/  IADD3 R4, R43, R4, RZ ;  /* 0x000000042b047210 */ /* 0x000fe20007ffe0ff */
[----:B------:R-:W-:Y:S05]  /*2770*/  BRA `(.L_x_4683) ;  /* 0x0000000000587947 */ /* 0x000fea0003800000 */
.L_x_4682:
        /* <DEDUP_REMOVED lines=22> */
.L_x_4683:
[----:B------:R-:W-:Y:S05]  /*28e0*/  BSYNC B0 ;  /* 0x0000000000007941 */ /* 0x000fea0003800000 */
.L_x_4681:
        /* <DEDUP_REMOVED lines=38> */
[----:B------:R-:W-:Y:S05]  /*2b50*/  CALL.REL.NOINC `($__internal_16_$__cuda_sm20_div_s64) ;  /* 0x0000001800707944 */ /* 0x000fea0003c00000 */
        /* <DEDUP_REMOVED lines=12> */
.L_x_4685:
        /* <DEDUP_REMOVED lines=23> */
.L_x_4686:
[----:B------:R-:W-:Y:S05]  /*2d90*/  BSYNC B0 ;  /* 0x0000000000007941 */ /* 0x000fea0003800000 */
.L_x_4684:
        /* <DEDUP_REMOVED lines=18> */
.L_x_4688:
        /* <DEDUP_REMOVED lines=22> */
.L_x_4689:
[----:B------:R-:W-:Y:S05]  /*3020*/  BSYNC B0 ;  /* 0x0000000000007941 */ /* 0x000fea0003800000 */
.L_x_4687:
        /* <DEDUP_REMOVED lines=22> */
.L_x_4691:
        /* <DEDUP_REMOVED lines=23> */
.L_x_4692:
[----:B------:R-:W-:Y:S05]  /*3300*/  BSYNC B0 ;  /* 0x0000000000007941 */ /* 0x000fea0003800000 */
.L_x_4690:
        /* <DEDUP_REMOVED lines=39> */
.L_x_4694:
        /* <DEDUP_REMOVED lines=23> */
.L_x_4695:
[----:B------:R-:W-:Y:S05]  /*36f0*/  BSYNC B0 ;  /* 0x0000000000007941 */ /* 0x000fea0003800000 */
.L_x_4693:
        /* <DEDUP_REMOVED lines=29> */
.L_x_4697:
        /* <DEDUP_REMOVED lines=23> */
.L_x_4698:
[----:B------:R-:W-:Y:S05]  /*3a40*/  BSYNC B0 ;  /* 0x0000000000007941 */ /* 0x000fea0003800000 */
.L_x_4696:
        /* <DEDUP_REMOVED lines=21> */
.L_x_4674:
[----:B------:R-:W-:Y:S02]  /*3ba0*/  ULDC.64 UR4, c[0x0][0x2b0] ;  /* 0x0000ac0000047ab9 */ /* 0x000fe40000000a00 */
[----:B------:R-:W-:-:S04]  /*3bb0*/  LEA R2, P0, R36, UR4, 0x2 ;  /* 0x0000000424027c11 */ /* 0x000fc8000f8010ff */
[----:B------:R-:W-:-:S05]  /*3bc0*/  LEA.HI.X R3, R36, UR5, R37, 0x2, P0 ;  /* 0x0000000524037c11 */ /* 0x000fca00080f1425 */
[----:B------:R0:W-:Y:S04]  /*3bd0*/  STG.E desc[UR8][R2.64], R30 ;  /* 0x0000001e02007986 */ /* 0x0001e8000c101908 */
.L_x_4673:
[----:B------:R-:W-:Y:S05]  /*3be0*/  BSYNC B1 ;  /* 0x0000000000017941 */ /* 0x000fea0003800000 */
.L_x_4672:
        /* <DEDUP_REMOVED lines=42> */
.L_x_4702:
        /* <DEDUP_REMOVED lines=10> */
.L_x_4701:
[----:B------:R-:W-:Y:S05]  /*3f30*/  BSYNC B0 ;  /* 0x0000000000007941 */ /* 0x000fea0003800000 */
.L_x_4700:
        /* <DEDUP_REMOVED lines=8> */
.L_x_4699:
        /* <DEDUP_REMOVED lines=86> */
        .weak           $__internal_16_$__cuda_sm20_div_s64
        .type           $__internal_16_$__cuda_sm20_div_s64,@function
        .size           $__internal_16_$__cuda_sm20_div_s64,(.L_x_7856 - $__internal_16_$__cuda_sm20_div_s64)
$__internal_16_$__cuda_sm20_div_s64:
        /* <DEDUP_REMOVED lines=83> */
[----:B------:R-:W-:Y:S05]  /*4a50*/  RET.REL.NODEC R20 `(_ZN5flash32flash_fwd_splitkv_combine_kernelI23Flash_fwd_kernel_traitsILi64ELi64ELi128ELi4ELb0ELb0EN7cutlass6half_tE19Flash_kernel_traitsILi64ELi64ELi128ELi4ES3_EELi8ELi5ELb0EEEvNS_16Flash_fwd_paramsE) ;  /* 0xffffffb414687950 */ /* 0x000fea0003c3ffff */
.L_x_4703:
        /* <DEDUP_REMOVED lines=10> */
.L_x_7856:


//--------------------- .text._ZN5flash32flash_fwd_splitkv_combine_kernelI23Flash_fwd_kernel_traitsILi64ELi64ELi128ELi4ELb0ELb0EN7cutlass6half_tE19Flash_kernel_traitsILi64ELi64ELi128ELi4ES3_EELi8ELi4ELb0EEEvNS_16Flash_fwd_paramsE --------------------------
	.section	.text._ZN5flash32flash_fwd_splitkv_combine_kernelI23Flash_fwd_kernel_traitsILi64ELi64ELi128ELi4ELb0ELb0EN7cutlass6half_tE19Flash_kernel_traitsILi64ELi64ELi128ELi4ES3_EELi8ELi4ELb0EEEvNS_16Flash_fwd_paramsE,"ax",@progbits
	.align	128
        .global         _ZN5flash32flash_fwd_splitkv_combine_kernelI23Flash_fwd_kernel_traitsILi64ELi64ELi128ELi4ELb0ELb0EN7cutlass6half_tE19Flash_kernel_traitsILi64ELi64ELi128ELi4ES3_EELi8ELi4ELb0EEEvNS_16Flash_fwd_paramsE
        .type           _ZN5flash32flash_fwd_splitkv_combine_kernelI23Flash_fwd_kernel_traitsILi64ELi64ELi128ELi4ELb0ELb0EN7cutlass6half_tE19Flash_kernel_traitsILi64ELi64ELi128ELi4ES3_EELi8ELi4ELb0EEEvNS_16Flash_fwd_paramsE,@function
        .size           _ZN5flash32flash_fwd_splitkv_combine_kernelI23Flash_fwd_kernel_traitsILi64ELi64ELi128ELi4ELb0ELb0EN7cutlass6half_tE19Flash_kernel_traitsILi64ELi64ELi128ELi4ES3_EELi8ELi4ELb0EEEvNS_16Flash_fwd_paramsE,(.L_x_7857 - _ZN5flash32flash_fwd_splitkv_combine_kernelI23Flash_fwd_kernel_traitsILi64ELi64ELi128ELi4ELb0ELb0EN7cutlass6half_tE19Flash_kernel_traitsILi64ELi64ELi128ELi4ES3_EELi8ELi4ELb0EEEvNS_16Flash_fwd_paramsE)
        .other          _ZN5flash32flash_fwd_splitkv_combine_kernelI23Flash_fwd_kernel_traitsILi64ELi64ELi128ELi4ELb0ELb0EN7cutlass6half_tE19Flash_kernel_traitsILi64ELi64ELi128ELi4ES3_EELi8ELi4ELb0EEEvNS_16Flash_fwd_paramsE,@"STO_CUDA_ENTRY STV_DEFAULT"
_ZN5flash32flash_fwd_splitkv_combine_kernelI23Flash_fwd_kernel_traitsILi64ELi64ELi128ELi4ELb0ELb0EN7cutlass6half_tE19Flash_kernel_traitsILi64ELi64ELi128ELi4ES3_EELi8ELi4ELb0EEEvNS_16Flash_fwd_paramsE:
.text._ZN5flash32flash_fwd_splitkv_combine_kernelI23Flash_fwd_kernel_traitsILi64ELi64ELi128ELi4ELb0ELb0EN7cutlass6half_tE19Flash_kernel_traitsILi64ELi64ELi128ELi4ES3_EELi8ELi4ELb0EEEvNS_16Flash_fwd_paramsE:
        /* <DEDUP_REMOVED lines=23> */
[----:B------:R-:W-:Y:S05]  /*0170*/  CALL.REL.NOINC `($__internal_17_$__cuda_sm20_div_s64) ;  /* 0x0000004000f47944 */ /* 0x000fea0003c00000 */
[----:B------:R-:W-:Y:S05]  /*0180*/  BRA `(.L_x_4705) ;  /* 0x00000000004c7947 */ /* 0x000fea0003800000 */
.L_x_4704:
        /* <DEDUP_REMOVED lines=19> */
.L_x_4705:
        /* <DEDUP_REMOVED lines=13> */
[----:B------:R-:W-:Y:S05]  /*0390*/  CALL.REL.NOINC `($__internal_17_$__cuda_sm20_div_s64) ;  /* 0x00000040006c7944 */ /* 0x000fea0003c00000 */
[----:B------:R-:W-:Y:S02]  /*03a0*/  MOV R8, R20 ;  /* 0x0000001400087202 */ /* 0x000fe40000000f00 */
[----:B------:R-:W-:Y:S01]  /*03b0*/  MOV R9, R21 ;  /* 0x0000001500097202 */ /* 0x000fe20000000f00 */
[----:B------:R-:W-:Y:S05]  /*03c0*/  BRA `(.L_x_4708) ;  /* 0x00000000004c7947 */ /* 0x000fea0003800000 */
.L_x_4707:
        /* <DEDUP_REMOVED lines=19> */
.L_x_4708:
[----:B------:R-:W-:Y:S05]  /*0500*/  BSYNC B0 ;  /* 0x0000000000007941 */ /* 0x000fea0003800000 */
.L_x_4706:
        /* <DEDUP_REMOVED lines=43> */
.L_x_4710:
        /* <DEDUP_REMOVED lines=19> */
.L_x_4711:
[----:B------:R-:W-:Y:S05]  /*08f0*/  BSYNC B0 ;  /* 0x0000000000007941 */ /* 0x000fea0003800000 */
.L_x_4709:
        /* <DEDUP_REMOVED lines=74> */
[----:B------:R-:W-:Y:S02]  /*0da0*/  MOV R32, R20 ;  /* 0x0000001400207202 */ /* 0x000fe40000000f00 */
[----:B------:R-:W-:Y:S01]  /*0db0*/  MOV R33, R21 ;  /* 0x0000001500217202 */ /* 0x000fe20000000f00 */
[----:B------:R-:W-:Y:S05]  /*0dc0*/  BRA `(.L_x_4714) ;  /* 0x00000000004c7947 */ /* 0x000fea0003800000 */
.L_x_4713:
        /* <DEDUP_REMOVED lines=19> */
.L_x_4714:
[----:B------:R-:W-:Y:S05]  /*0f00*/  BSYNC B0 ;  /* 0x0000000000007941 */ /* 0x000fea0003800000 */
.L_x_4712:
        /* <DEDUP_REMOVED lines=43> */
.L_x_4716:
        /* <DEDUP_REMOVED lines=19> */
.L_x_4717:
[----:B------:R-:W-:Y:S05]  /*12f0*/  BSYNC B0 ;  /* 0x0000000000007941 */ /* 0x000fea0003800000 */
.L_x_4715:
        /* <DEDUP_REMOVED lines=67> */
.L_x_4719:
[----:B------:R-:W-:Y:S05]  /*1730*/  BSYNC B0 ;  /* 0x0000000000007941 */ /* 0x000fea0003800000 */
.L_x_4718:
        /* <DEDUP_REMOVED lines=14> */
.L_x_4721:
[----:B------:R-:W-:Y:S05]  /*1820*/  BSYNC B0 ;  /* 0x0000000000007941 */ /* 0x000fea0003800000 */
.L_x_4720:
        /* <DEDUP_REMOVED lines=158> */
.L_x_4726:
        /* <DEDUP_REMOVED lines=22> */
.L_x_4727:
[----:B------:R-:W-:Y:S05]  /*2370*/  BSYNC B0 ;  /* 0x0000000000007941 */ /* 0x000fea0003800000 */
.L_x_4725:
[----:B------:R-:W-:Y:S01]  /*2380*/  LOP3.LUT R19, R17, R0, RZ, 0xfc, !PT ;  /* 0x0000000011137212 */ /* 0x000fe200078efcff */
[----:B------:R-:W-:Y:S03]  /*2390*/  BSSY B0, `(.L_x_4728) ;  /* 0x0000028000007945 */ /* 0x000fe60003800000 */
[----:B------:R-:W-:-:S13]  /*23a0*/  ISETP.NE.U32.AND P0, PT, R19, RZ, PT ;  /* 0x000000ff1300720c */ /* 0x000fda0003f05070 */
[----:B------:R-:W-:Y:S05]  /*23b0*/  @!P0 BRA `(.L_x_4729) ;  /* 0x00000000003c8947 */ /* 0x000fea0003800000 */
[----:B------:R-:W-:Y:S01]  /*23c0*/  IMAD.MOV.U32 R24, RZ, RZ, R25 ;  /* 0x000000ffff187224 */ /* 0x000fe200078e0019 */
[----:B------:R-:W-:Y:S02]  /*23d0*/  MOV R23, R0 ;  /* 0x0000000000177202 */ /* 0x000fe40000000f00 */
[----:B------:R-:W-:Y:S02]  /*23e0*/  MOV R22, 0x2400 ;  /* 0x0000240000167802 */ /* 0x000fe40000000f00 */
[----:B------:R-:W-:Y:S05]  /*23f0*/  CALL.REL.NOINC `($__internal_17_$__cuda_sm20_div_s64) ;  /* 0x0000002000547944 */ /* 0x000fea0003c00000 */
        /* <DEDUP_REMOVED lines=11> */
.L_x_4729:
        /* <DEDUP_REMOVED lines=22> */
.L_x_4730:
[----:B------:R-:W-:Y:S05]  /*2610*/  BSYNC B0 ;  /* 0x0000000000007941 */ /* 0x000fea0003800000 */
.L_x_4728:
        /* <DEDUP_REMOVED lines=11> */
[----:B------:R-:W-:Y:S05]  /*26d0*/  CALL.REL.NOINC `($__internal_17_$__cuda_sm20_div_s64) ;  /* 0x0000001c009c7944 */ /* 0x000fea0003c00000 */
[----:B------:R-:W-:-:S04]  /*26e0*/  IADD3 R17, P0, RZ, -R20, RZ ;  /* 0x80000014ff117210 */ /* 0x000fc80007f1e0ff */
[----:B------:R-:W-:Y:S01]  /*26f0*/  IADD3.X R18, RZ, ~R21, RZ, P0, !PT ;  /* 0x80000015ff127210 */ /* 0x000fe200007fe4ff */
[----:B------:R-:W-:-:S04]  /*2700*/  IMAD.WIDE.U32 R36, R5, R17, R36 ;  /* 0x0000001105247225 */ /* 0x000fc800078e0024 */
[----:B------:R-:W-:-:S04]  /*2710*/  IMAD R18, R18, R5, RZ ;  /* 0x0000000512127224 */ /* 0x000fc800078e02ff */
[----:B------:R-:W-:-:S05]  /*2720*/  IMAD R4, R4, R17, R18 ;  /* 0x0000001104047224 */ /* 0x000fca00078e0212 */
[----:B------:R-:W-:Y:S01]  /*2730*/  IADD3 R4, R37, R4, RZ ;  /* 0x0000000425047210 */ /* 0x000fe20007ffe0ff */
[----:B------:R-:W-:Y:S05]  /*2740*/  BRA `(.L_x_4733) ;  /* 0x0000000000587947 */ /* 0x000fea0003800000 */
.L_x_4732:
        /* <DEDUP_REMOVED lines=22> */
.L_x_4733:
[----:B------:R-:W-:Y:S05]  /*28b0*/  BSYNC B0 ;  /* 0x0000000000007941 */ /* 0x000fea0003800000 */
.L_x_4731:
        /* <DEDUP_REMOVED lines=38> */
[----:B------:R-:W-:Y:S05]  /*2b20*/  CALL.REL.NOINC `($__internal_17_$__cuda_sm20_div_s64) ;  /* 0x0000001800887944 */ /* 0x000fea0003c00000 */
        /* <DEDUP_REMOVED lines=12> */
.L_x_4735:
        /* <DEDUP_REMOVED lines=23> */
.L_x_4736:
[----:B------:R-:W-:Y:S05]  /*2d60*/  BSYNC B0 ;  /* 0x0000000000007941 */ /* 0x000fea0003800000 */
.L_x_4734:
        /* <DEDUP_REMOVED lines=19> */
.L_x_4738:
        /* <DEDUP_REMOVED lines=22> */
.L_x_4739:
[----:B------:R-:W-:Y:S05]  /*3000*/  BSYNC B0 ;  /* 0x0000000000007941 */ /* 0x000fea0003800000 */
.L_x_4737:
        /* <DEDUP_REMOVED lines=20> */
.L_x_4741:
        /* <DEDUP_REMOVED lines=23> */
.L_x_4742:
[----:B------:R-:W-:Y:S05]  /*32c0*/  BSYNC B0 ;  /* 0x0000000000007941 */ /* 0x000fea0003800000 */
.L_x_4740:
        /* <DEDUP_REMOVED lines=39> */
.L_x_4744:
        /* <DEDUP_REMOVED lines=23> */
.L_x_4745:
[----:B------:R-:W-:Y:S05]  /*36b0*/  BSYNC B0 ;  /* 0x0000000000007941 */ /* 0x000fea0003800000 */
.L_x_4743:
        /* <DEDUP_REMOVED lines=26> */
.L_x_4747:
        /* <DEDUP_REMOVED lines=23> */
.L_x_4748:
[----:B------:R-:W-:Y:S05]  /*39d0*/  BSYNC B0 ;  /* 0x0000000000007941 */ /* 0x000fea0003800000 */
.L_x_4746:
        /* <DEDUP_REMOVED lines=21> */
.L_x_4724:
[----:B------:R-:W-:Y:S02]  /*3b30*/  ULDC.64 UR4, c[0x0][0x2b0] ;  /* 0x0000ac0000047ab9 */ /* 0x000fe40000000a00 */
[----:B------:R-:W-:-:S04]  /*3b40*/  LEA R2, P0, R30, UR4, 0x2 ;  /* 0x000000041e027c11 */ /* 0x000fc8000f8010ff */
[----:B------:R-:W-:-:S05]  /*3b50*/  LEA.HI.X R3, R30, UR5, R31, 0x2, P0 ;  /* 0x000000051e037c11 */ /* 0x000fca00080f141f */
[----:B------:R0:W-:Y:S04]  /*3b60*/  STG.E desc[UR8][R2.64], R28 ;  /* 0x0000001c02007986 */ /* 0x0001e8000c101908 */
.L_x_4723:
[----:B------:R-:W-:Y:S05]  /*3b70*/  BSYNC B1 ;  /* 0x0000000000017941 */ /* 0x000fea0003800000 */
.L_x_4722:
        /* <DEDUP_REMOVED lines=20> */
.L_x_4750:
[----:B------:R-:W-:Y:S05]  /*3cc0*/  BSYNC B0 ;  /* 0x0000000000007941 */ /* 0x000fea0003800000 */
.L_x_4749:
        /* <DEDUP_REMOVED lines=31> */
.L_x_4754:
        /* <DEDUP_REMOVED lines=10> */
.L_x_4753:
[----:B------:R-:W-:Y:S05]  /*3f60*/  BSYNC B0 ;  /* 0x0000000000007941 */ /* 0x000fea0003800000 */
.L_x_4752:
        /* <DEDUP_REMOVED lines=8> */
.L_x_4751:
        /* <DEDUP_REMOVED lines=86> */
        .weak           $__internal_17_$__cuda_sm20_div_s64
        .type           $__internal_17_$__cuda_sm20_div_s64,@function
        .size           $__internal_17_$__cuda_sm20_div_s64,(.L_x_7857 - $__internal_17_$__cuda_sm20_div_s64)
$__internal_17_$__cuda_sm20_div_s64:
        /* <DEDUP_REMOVED lines=83> */
[----:B------:R-:W-:Y:S06]  /*4a80*/  RET.REL.NODEC R26 `(_ZN5flash32flash_fwd_splitkv_combine_kernelI23Flash_fwd_kernel_traitsILi64ELi64ELi128ELi4ELb0ELb0EN7cutlass6half_tE19Flash_kernel_traitsILi64ELi64ELi128ELi4ES3_EELi8ELi4ELb0EEEvNS_16Flash_fwd_paramsE) ;  /* 0xffffffb41a5c7950 */ /* 0x000fec0003c3ffff */
.L_x_4755:
        /* <DEDUP_REMOVED lines=15> */
.L_x_7857:


//--------------------- .text._ZN5flash32flash_fwd_splitkv_combine_kernelI23Flash_fwd_kernel_traitsILi64ELi64ELi128ELi4ELb0ELb0EN7cutlass6half_tE19Flash_kernel_traitsILi64ELi64ELi128ELi4ES3_EELi8ELi3ELb0EEEvNS_16Flash_fwd_paramsE --------------------------
	.section	.text._ZN5flash32flash_fwd_splitkv_combine_kernelI23Flash_fwd_kernel_traitsILi64ELi64ELi128ELi4ELb0ELb0EN7cutlass6half_tE19Flash_kernel_traitsILi64ELi64ELi128ELi4ES3_EELi8ELi3ELb0EEEvNS_16Flash_fwd_paramsE,"ax",@progbits
	.align	128
        .global         _ZN5flash32flash_fwd_splitkv_combine_kernelI23Flash_fwd_kernel_traitsILi64ELi64ELi128ELi4ELb0ELb0EN7cutlass6half_tE19Flash_kernel_traitsILi64ELi64ELi128ELi4ES3_EELi8ELi3ELb0EEEvNS_16Flash_fwd_paramsE
        .type           _ZN5flash32flash_fwd_splitkv_combine_kernelI23Flash_fwd_kernel_traitsILi64ELi64ELi128ELi4ELb0ELb0EN7cutlass6half_tE19Flash_kernel_traitsILi64ELi64ELi128ELi4ES3_EELi8ELi3ELb0EEEvNS_16Flash_fwd_paramsE,@function
        .size           _ZN5flash32flash_fwd_splitkv_combine_kernelI23Flash_fwd_kernel_traitsILi64ELi64ELi128ELi4ELb0ELb0EN7cutlass6half_tE19Flash_kernel_traitsILi64ELi64ELi128ELi4ES3_EELi8ELi3ELb0EEEvNS_16Flash_fwd_paramsE,(.L_x_7858 - _ZN5flash32flash_fwd_splitkv_combine_kernelI23Flash_fwd_kernel_traitsILi64ELi64ELi128ELi4ELb0ELb0EN7cutlass6half_tE19Flash_kernel_traitsILi64ELi64ELi128ELi4ES3_EELi8ELi3ELb0EEEvNS_16Flash_fwd_paramsE)
        .other          _ZN5flash32flash_fwd_splitkv_combine_kernelI23Flash_fwd_kernel_traitsILi64ELi64ELi128ELi4ELb0ELb0EN7cutlass6half_tE19Flash_kernel_traitsILi64ELi64ELi128ELi4ES3_EELi8ELi3ELb0EEEvNS_16Flash_fwd_paramsE,@"STO_CUDA_ENTRY STV_DEFAULT"
_ZN5flash32flash_fwd_splitkv_combine_kernelI23Flash_fwd_kernel_traitsILi64ELi64ELi128ELi4ELb0ELb0EN7cutlass6half_tE19Flash_kernel_traitsILi64ELi64ELi128ELi4ES3_EELi8ELi3ELb0EEEvNS_16Flash_fwd_paramsE:
.text._ZN5flash32flash_fwd_splitkv_combine_kernelI23Flash_fwd_kernel_traitsILi64ELi64ELi128ELi4ELb0ELb0EN7cutlass6half_tE19Flash_kernel_traitsILi64ELi64ELi128ELi4ES3_EELi8ELi3ELb0EEEvNS_16Flash_fwd_paramsE:
        /* <DEDUP_REMOVED lines=23> */
[----:B------:R-:W-:Y:S05]  /*0170*/  CALL.REL.NOINC `($__internal_18_$__cuda_sm20_div_s64) ;  /* 0x0000004000a07944 */ /* 0x000fea0003c00000 */
[----:B------:R-:W-:Y:S02]  /*0180*/  MOV R20, R0 ;  /* 0x0000000000147202 */ /* 0x000fe40000000f00 */
[----:B------:R-:W-:Y:S01]  /*0190*/  MOV R21, R23 ;  /* 0x0000001700157202 */ /* 0x000fe20000000f00 */
[----:B------:R-:W-:Y:S06]  /*01a0*/  BRA `(.L_x_4757) ;  /* 0x00000000004c7947 */ /* 0x000fec0003800000 */
.L_x_4756:
        /* <DEDUP_REMOVED lines=19> */
.L_x_4757:
        /* <DEDUP_REMOVED lines=11> */
[----:B------:R-:W-:Y:S05]  /*0390*/  CALL.REL.NOINC `($__internal_18_$__cuda_sm20_div_s64) ;  /* 0x0000004000187944 */ /* 0x000fea0003c00000 */
[----:B------:R-:W-:Y:S02]  /*03a0*/  MOV R10, R0 ;  /* 0x00000000000a7202 */ /* 0x000fe40000000f00 */
[----:B------:R-:W-:Y:S01]  /*03b0*/  MOV R11, R23 ;  /* 0x00000017000b7202 */ /* 0x000fe20000000f00 */
[----:B------:R-:W-:Y:S05]  /*03c0*/  BRA `(.L_x_4760) ;  /* 0x00000000004c7947 */ /* 0x000fea0003800000 */
.L_x_4759:
        /* <DEDUP_REMOVED lines=19> */
.L_x_4760:
[----:B------:R-:W-:Y:S05]  /*0500*/  BSYNC B0 ;  /* 0x0000000000007941 */ /* 0x000fea0003800000 */
.L_x_4758:
        /* <DEDUP_REMOVED lines=44> */
[----:B------:R-:W-:Y:S05]  /*07d0*/  BRA `(.L_x_4763) ;  /* 0x00000000004c7947 */ /* 0x000fea0003800000 */
.L_x_4762:
        /* <DEDUP_REMOVED lines=19> */
.L_x_4763:
[----:B------:R-:W-:Y:S05]  /*0910*/  BSYNC B0 ;  /* 0x0000000000007941 */ /* 0x000fea0003800000 */
.L_x_4761:
        /* <DEDUP_REMOVED lines=71> */
[----:B------:R-:W-:Y:S05]  /*0d90*/  CALL.REL.NOINC `($__internal_18_$__cuda_sm20_div_s64) ;  /* 0x0000003400987944 */ /* 0x000fea0003c00000 */
[----:B------:R-:W-:Y:S02]  /*0da0*/  MOV R32, R0 ;  /* 0x0000000000207202 */ /* 0x000fe40000000f00 */
[----:B------:R-:W-:Y:S01]  /*0db0*/  MOV R33, R23 ;  /* 0x0000001700217202 */ /* 0x000fe20000000f00 */
[----:B------:R-:W-:Y:S05]  /*0dc0*/  BRA `(.L_x_4766) ;  /* 0x00000000004c7947 */ /* 0x000fea0003800000 */
.L_x_4765:
        /* <DEDUP_REMOVED lines=19> */
.L_x_4766:
[----:B------:R-:W-:Y:S05]  /*0f00*/  BSYNC B0 ;  /* 0x0000000000007941 */ /* 0x000fea0003800000 */
.L_x_4764:
        /* <DEDUP_REMOVED lines=40> */
[----:B------:R-:W-:Y:S01]  /*1190*/  MOV R22, R0 ;  /* 0x0000000000167202 */ /* 0x000fe20000000f00 */
[----:B------:R-:W-:Y:S05]  /*11a0*/  BRA `(.L_x_4769) ;  /* 0x00000000004c7947 */ /* 0x000fea0003800000 */
.L_x_4768:
        /* <DEDUP_REMOVED lines=19> */
.L_x_4769:
[----:B------:R-:W-:Y:S05]  /*12e0*/  BSYNC B0 ;  /* 0x0000000000007941 */ /* 0x000fea0003800000 */
.L_x_4767:
        /* <DEDUP_REMOVED lines=70> */
.L_x_4771:
[----:B------:R-:W-:Y:S05]  /*1750*/  BSYNC B0 ;  /* 0x0000000000007941 */ /* 0x000fea0003800000 */
.L_x_4770:
        /* <DEDUP_REMOVED lines=155> */
.L_x_4776:
        /* <DEDUP_REMOVED lines=22> */
.L_x_4777:
[----:B------:R-:W-:Y:S05]  /*2270*/  BSYNC B0 ;  /* 0x0000000000007941 */ /* 0x000fea0003800000 */
.L_x_4775:
[----:B------:R-:W-:Y:S01]  /*2280*/  LOP3.LUT R0, R21, R8, RZ, 0xfc, !PT ;  /* 0x0000000815007212 */ /* 0x000fe200078efcff */
[----:B------:R-:W-:Y:S03]  /*2290*/  BSSY B0, `(.L_x_4778) ;  /* 0x0000027000007945 */ /* 0x000fe60003800000 */
[----:B------:R-:W-:-:S13]  /*22a0*/  ISETP.NE.U32.AND P0, PT, R0, RZ, PT ;  /* 0x000000ff0000720c */ /* 0x000fda0003f05070 */
[----:B------:R-:W-:Y:S05]  /*22b0*/  @!P0 BRA `(.L_x_4779) ;  /* 0x0000000000388947 */ /* 0x000fea0003800000 */
[----:B------:R-:W-:Y:S01]  /*22c0*/  IMAD.MOV.U32 R22, RZ, RZ, R25 ;  /* 0x000000ffff167224 */ /* 0x000fe200078e0019 */
[----:B------:R-:W-:Y:S02]  /*22d0*/  MOV R6, R8 ;  /* 0x0000000800067202 */ /* 0x000fe40000000f00 */
[----:B------:R-:W-:Y:S02]  /*22e0*/  MOV R20, 0x2300 ;  /* 0x0000230000147802 */ /* 0x000fe40000000f00 */
[----:B------:R-:W-:Y:S05]  /*22f0*/  CALL.REL.NOINC `($__internal_18_$__cuda_sm20_div_s64) ;  /* 0x0000002000407944 */ /* 0x000fea0003c00000 */
        /* <DEDUP_REMOVED lines=10> */
.L_x_4779:
        /* <DEDUP_REMOVED lines=22> */
.L_x_4780:
[----:B------:R-:W-:Y:S05]  /*2500*/  BSYNC B0 ;  /* 0x0000000000007941 */ /* 0x000fea0003800000 */
.L_x_4778:
        /* <DEDUP_REMOVED lines=11> */
[----:B------:R-:W-:Y:S05]  /*25c0*/  CALL.REL.NOINC `($__internal_18_$__cuda_sm20_div_s64) ;  /* 0x0000001c008c7944 */ /* 0x000fea0003c00000 */
        /* <DEDUP_REMOVED lines=8> */
.L_x_4782:
        /* <DEDUP_REMOVED lines=21> */
.L_x_4783:
[----:B------:R-:W-:Y:S05]  /*27a0*/  BSYNC B0 ;  /* 0x0000000000007941 */ /* 0x000fea0003800000 */
.L_x_4781:
        /* <DEDUP_REMOVED lines=38> */
[----:B------:R-:W-:Y:S05]  /*2a10*/  CALL.REL.NOINC `($__internal_18_$__cuda_sm20_div_s64) ;  /* 0x0000001800787944 */ /* 0x000fea0003c00000 */
        /* <DEDUP_REMOVED lines=12> */
.L_x_4785:
        /* <DEDUP_REMOVED lines=23> */
.L_x_4786:
[----:B------:R-:W-:Y:S05]  /*2c50*/  BSYNC B0 ;  /* 0x0000000000007941 */ /* 0x000fea0003800000 */
.L_x_4784:
        /* <DEDUP_REMOVED lines=18> */
.L_x_4788:
        /* <DEDUP_REMOVED lines=22> */
.L_x_4789:
[----:B------:R-:W-:Y:S05]  /*2ee0*/  BSYNC B0 ;  /* 0x0000000000007941 */ /* 0x000fea0003800000 */
.L_x_4787:
        /* <DEDUP_REMOVED lines=21> */
.L_x_4791:
        /* <DEDUP_REMOVED lines=23> */
.L_x_4792:
[----:B------:R-:W-:Y:S05]  /*31b0*/  BSYNC B0 ;  /* 0x0000000000007941 */ /* 0x000fea0003800000 */
.L_x_4790:
        /* <DEDUP_REMOVED lines=39> */
.L_x_4794:
        /* <DEDUP_REMOVED lines=23> */
.L_x_4795:
[----:B------:R-:W-:Y:S05]  /*35a0*/  BSYNC B0 ;  /* 0x0000000000007941 */ /* 0x000fea0003800000 */
.L_x_4793:
        /* <DEDUP_REMOVED lines=27> */
.L_x_4797:
        /* <DEDUP_REMOVED lines=23> */
.L_x_4798:
[----:B------:R-:W-:Y:S05]  /*38d0*/  BSYNC B0 ;  /* 0x0000000000007941 */ /* 0x000fea0003800000 */
.L_x_4796:
        /* <DEDUP_REMOVED lines=21> */
.L_x_4774:
[----:B------:R-:W-:Y:S02]  /*3a30*/  ULDC.64 UR4, c[0x0][0x2b0] ;  /* 0x0000ac0000047ab9 */ /* 0x000fe40000000a00 */
[----:B------:R-:W-:-:S04]  /*3a40*/  LEA R2, P0, R30, UR4, 0x2 ;  /* 0x000000041e027c11 */ /* 0x000fc8000f8010ff */
[----:B------:R-:W-:-:S05]  /*3a50*/  LEA.HI.X R3, R30, UR5, R31, 0x2, P0 ;  /* 0x000000051e037c11 */ /* 0x000fca00080f141f */
[----:B------:R1:W-:Y:S04]  /*3a60*/  STG.E desc[UR8][R2.64], R26 ;  /* 0x0000001a02007986 */ /* 0x0003e8000c101908 */
.L_x_4773:
[----:B------:R-:W-:Y:S05]  /*3a70*/  BSYNC B1 ;  /* 0x0000000000017941 */ /* 0x000fea0003800000 */
.L_x_4772:
        /* <DEDUP_REMOVED lines=46> */
.L_x_4802:
        /* <DEDUP_REMOVED lines=11> */
.L_x_4801:
[----:B------:R-:W-:Y:S05]  /*3e10*/  BSYNC B0 ;  /* 0x0000000000007941 */ /* 0x000fea0003800000 */
.L_x_4800:
        /* <DEDUP_REMOVED lines=8> */
.L_x_4799:
        /* <DEDUP_REMOVED lines=86> */
        .weak           $__internal_18_$__cuda_sm20_div_s64
        .type           $__internal_18_$__cuda_sm20_div_s64,@function
        .size           $__internal_18_$__cuda_sm20_div_s64,(.L_x_7858 - $__internal_18_$__cuda_sm20_div_s64)
$__internal_18_$__cuda_sm20_div_s64:
        /* <DEDUP_REMOVED lines=83> */
[----:B------:R-:W-:Y:S06]  /*4930*/  RET.REL.NODEC R38 `(_ZN5flash32flash_fwd_splitkv_combine_kernelI23Flash_fwd_kernel_traitsILi64ELi64ELi128ELi4ELb0ELb0EN7cutlass6half_tE19Flash_kernel_traitsILi64ELi64ELi128ELi4ES3_EELi8ELi3ELb0EEEvNS_16Flash_fwd_paramsE) ;  /* 0xffffffb426b07950 */ /* 0x000fec0003c3ffff */
.L_x_4803:
        /* <DEDUP_REMOVED lines=12> */
.L_x_7858:


//--------------------- .text._ZN5flash32flash_fwd_splitkv_combine_kernelI23Flash_fwd_kernel_traitsILi64ELi64ELi128ELi4ELb0ELb0EN7cutlass6half_tE19Flash_kernel_traitsILi64ELi64ELi128ELi4ES3_EELi8ELi2ELb0EEEvNS_16Flash_fwd_paramsE --------------------------
	.section	.text._ZN5flash32flash_fwd_splitkv_combine_kernelI23Flash_fwd_kernel_traitsILi64ELi64ELi128ELi4ELb0ELb0EN7cutlass6half_tE19Flash_kernel_traitsILi64ELi64ELi128ELi4ES3_EELi8ELi2ELb0EEEvNS_16Flash_fwd_paramsE,"ax",@progbits
	.align	128
        .global         _ZN5flash32flash_fwd_splitkv_combine_kernelI23Flash_fwd_kernel_traitsILi64ELi64ELi128ELi4ELb0ELb0EN7cutlass6half_tE19Flash_kernel_traitsILi64ELi64ELi128ELi4ES3_EELi8ELi2ELb0EEEvNS_16Flash_fwd_paramsE
        .type           _ZN5flash32flash_fwd_splitkv_combine_kernelI23Flash_fwd_kernel_traitsILi64ELi64ELi128ELi4ELb0ELb0EN7cutlass6half_tE19Flash_kernel_traitsILi64ELi64ELi128ELi4ES3_EELi8ELi2ELb0EEEvNS_16Flash_fwd_paramsE,@function
        .size           _ZN5flash32flash_fwd_splitkv_combine_kernelI23Flash_fwd_kernel_traitsILi64ELi64ELi128ELi4ELb0ELb0EN7cutlass6half_tE19Flash_kernel_traitsILi64ELi64ELi128ELi4ES3_EELi8ELi2ELb0EEEvNS_16Flash_fwd_paramsE,(.L_x_7859 - _ZN5flash32flash_fwd_splitkv_combine_kernelI23Flash_fwd_kernel_traitsILi64ELi64ELi128ELi4ELb0ELb0EN7cutlass6half_tE19Flash_kernel_traitsILi64ELi64ELi128ELi4ES3_EELi8ELi2ELb0EEEvNS_16Flash_fwd_paramsE)
        .other          _ZN5flash32flash_fwd_splitkv_combine_kernelI23Flash_fwd_kernel_traitsILi64ELi64ELi128ELi4ELb0ELb0EN7cutlass6half_tE19Flash_kernel_traitsILi64ELi64ELi128ELi4ES3_EELi8ELi2ELb0EEEvNS_16Flash_fwd_paramsE,@"STO_CUDA_ENTRY STV_DEFAULT"
_ZN5flash32flash_fwd_splitkv_combine_kernelI23Flash_fwd_kernel_traitsILi64ELi64ELi128ELi4ELb0ELb0EN7cutlass6half_tE19Flash_kernel_traitsILi64ELi64ELi128ELi4ES3_EELi8ELi2ELb0EEEvNS_16Flash_fwd_paramsE:
.text._ZN5flash32flash_fwd_splitkv_combine_kernelI23Flash_fwd_kernel_traitsILi64ELi64ELi128ELi4ELb0ELb0EN7cutlass6half_tE19Flash_kernel_traitsILi64ELi64ELi128ELi4ES3_EELi8ELi2ELb0EEEvNS_16Flash_fwd_paramsE:
        /* <DEDUP_REMOVED lines=23> */
[----:B------:R-:W-:Y:S05]  /*0170*/  CALL.REL.NOINC `($__internal_19_$__cuda_sm20_div_s64) ;  /* 0x0000004000d47944 */ /* 0x000fea0003c00000 */
[----:B------:R-:W-:Y:S02]  /*0180*/  MOV R20, R0 ;  /* 0x0000000000147202 */ /* 0x000fe40000000f00 */
[----:B------:R-:W-:Y:S01]  /*0190*/  MOV R21, R23 ;  /* 0x0000001700157202 */ /* 0x000fe20000000f00 */
[----:B------:R-:W-:Y:S06]  /*01a0*/  BRA `(.L_x_4805) ;  /* 0x00000000004c7947 */ /* 0x000fec0003800000 */
.L_x_4804:
        /* <DEDUP_REMOVED lines=19> */
.L_x_4805:
        /* <DEDUP_REMOVED lines=11> */
[----:B------:R-:W-:Y:S05]  /*0390*/  CALL.REL.NOINC `($__internal_19_$__cuda_sm20_div_s64) ;  /* 0x00000040004c7944 */ /* 0x000fea0003c00000 */
[----:B------:R-:W-:Y:S02]  /*03a0*/  MOV R30, R0 ;  /* 0x00000000001e7202 */ /* 0x000fe40000000f00 */
[----:B------:R-:W-:Y:S01]  /*03b0*/  MOV R31, R23 ;  /* 0x00000017001f7202 */ /* 0x000fe20000000f00 */
[----:B------:R-:W-:Y:S05]  /*03c0*/  BRA `(.L_x_4808) ;  /* 0x00000000004c7947 */ /* 0x000fea0003800000 */
.L_x_4807:
        /* <DEDUP_REMOVED lines=19> */
.L_x_4808:
[----:B------:R-:W-:Y:S05]  /*0500*/  BSYNC B0 ;  /* 0x0000000000007941 */ /* 0x000fea0003800000 */
.L_x_4806:
        /* <DEDUP_REMOVED lines=42> */
[----:B------:R-:W-:Y:S01]  /*07b0*/  MOV R22, R0 ;  /* 0x0000000000167202 */ /* 0x000fe20000000f00 */
[----:B------:R-:W-:Y:S05]  /*07c0*/  BRA `(.L_x_4811) ;  /* 0x00000000004c7947 */ /* 0x000fea0003800000 */
.L_x_4810:
        /* <DEDUP_REMOVED lines=19> */
.L_x_4811:
[----:B------:R-:W-:Y:S05]  /*0900*/  BSYNC B0 ;  /* 0x0000000000007941 */ /* 0x000fea0003800000 */
.L_x_4809:
        /* <DEDUP_REMOVED lines=75> */
[----:B------:R-:W-:Y:S05]  /*0dc0*/  BRA `(.L_x_4814) ;  /* 0x00000000004c7947 */ /* 0x000fea0003800000 */
.L_x_4813:
        /* <DEDUP_REMOVED lines=19> */
.L_x_4814:
[----:B------:R-:W-:Y:S05]  /*0f00*/  BSYNC B0 ;  /* 0x0000000000007941 */ /* 0x000fea0003800000 */
.L_x_4812:
        /* <DEDUP_REMOVED lines=42> */
.L_x_4816:
        /* <DEDUP_REMOVED lines=19> */
.L_x_4817:
[----:B------:R-:W-:Y:S05]  /*12e0*/  BSYNC B0 ;  /* 0x0000000000007941 */ /* 0x000fea0003800000 */
.L_x_4815:
        /* <DEDUP_REMOVED lines=68> */
.L_x_4819:
[----:B------:R-:W-:Y:S05]  /*1730*/  BSYNC B0 ;  /* 0x0000000000007941 */ /* 0x000fea0003800000 */
.L_x_4818:
        /* <DEDUP_REMOVED lines=13> */
.L_x_4821:
[----:B------:R-:W-:Y:S05]  /*1810*/  BSYNC B0 ;  /* 0x0000000000007941 */ /* 0x000fea0003800000 */
.L_x_4820:
        /* <DEDUP_REMOVED lines=138> */
[----:B------:R-:W-:Y:S05]  /*20c0*/  CALL.REL.NOINC `($__internal_19_$__cuda_sm20_div_s64) ;  /* 0x0000002400007944 */ /* 0x000fea0003c00000 */
        /* <DEDUP_REMOVED lines=10> */
.L_x_4826:
        /* <DEDUP_REMOVED lines=22> */
.L_x_4827:
[----:B------:R-:W-:Y:S05]  /*22d0*/  BSYNC B0 ;  /* 0x0000000000007941 */ /* 0x000fea0003800000 */
.L_x_4825:
[----:B------:R-:W-:Y:S01]  /*22e0*/  LOP3.LUT R0, R21, R5, RZ, 0xfc, !PT ;  /* 0x0000000515007212 */ /* 0x000fe200078efcff */
[----:B------:R-:W-:Y:S03]  /*22f0*/  BSSY B0, `(.L_x_4828) ;  /* 0x0000028000007945 */ /* 0x000fe60003800000 */
[----:B------:R-:W-:-:S13]  /*2300*/  ISETP.NE.U32.AND P0, PT, R0, RZ, PT ;  /* 0x000000ff0000720c */ /* 0x000fda0003f05070 */
[----:B------:R-:W-:Y:S05]  /*2310*/  @!P0 BRA `(.L_x_4829) ;  /* 0x00000000003c8947 */ /* 0x000fea0003800000 */
[----:B------:R-:W-:Y:S01]  /*2320*/  IMAD.MOV.U32 R24, RZ, RZ, R3 ;  /* 0x000000ffff187224 */ /* 0x000fe200078e0003 */
[----:B------:R-:W-:Y:S02]  /*2330*/  MOV R6, R5 ;  /* 0x0000000500067202 */ /* 0x000fe40000000f00 */
[----:B------:R-:W-:Y:S02]  /*2340*/  MOV R22, 0x2360 ;  /* 0x0000236000167802 */ /* 0x000fe40000000f00 */
[----:B------:R-:W-:Y:S05]  /*2350*/  CALL.REL.NOINC `($__internal_19_$__cuda_sm20_div_s64) ;  /* 0x00000020005c7944 */ /* 0x000fea0003c00000 */
        /* <DEDUP_REMOVED lines=11> */
.L_x_4829:
        /* <DEDUP_REMOVED lines=22> */
.L_x_4830:
[----:B------:R-:W-:Y:S05]  /*2570*/  BSYNC B0 ;  /* 0x0000000000007941 */ /* 0x000fea0003800000 */
.L_x_4828:
        /* <DEDUP_REMOVED lines=12> */
[----:B------:R-:W-:Y:S05]  /*2640*/  CALL.REL.NOINC `($__internal_19_$__cuda_sm20_div_s64) ;  /* 0x0000001c00a07944 */ /* 0x000fea0003c00000 */
        /* <DEDUP_REMOVED lines=8> */
.L_x_4832:
        /* <DEDUP_REMOVED lines=22> */
.L_x_4833:
[----:B------:R-:W-:Y:S05]  /*2830*/  BSYNC B0 ;  /* 0x0000000000007941 */ /* 0x000fea0003800000 */
.L_x_4831:
        /* <DEDUP_REMOVED lines=37> */
[----:B------:R-:W-:Y:S05]  /*2a90*/  CALL.REL.NOINC `($__internal_19_$__cuda_sm20_div_s64) ;  /* 0x00000018008c7944 */ /* 0x000fea0003c00000 */
        /* <DEDUP_REMOVED lines=12> */
.L_x_4835:
        /* <DEDUP_REMOVED lines=23> */
.L_x_4836:
[----:B------:R-:W-:Y:S05]  /*2cd0*/  BSYNC B0 ;  /* 0x0000000000007941 */ /* 0x000fea0003800000 */
.L_x_4834:
        /* <DEDUP_REMOVED lines=19> */
.L_x_4838:
        /* <DEDUP_REMOVED lines=22> */
.L_x_4839:
[----:B------:R-:W-:Y:S05]  /*2f70*/  BSYNC B0 ;  /* 0x0000000000007941 */ /* 0x000fea0003800000 */
.L_x_4837:
        /* <DEDUP_REMOVED lines=21> */
.L_x_4841:
        /* <DEDUP_REMOVED lines=23> */
.L_x_4842:
[----:B------:R-:W-:Y:S05]  /*3240*/  BSYNC B0 ;  /* 0x0000000000007941 */ /* 0x000fea0003800000 */
.L_x_4840:
        /* <DEDUP_REMOVED lines=39> */
.L_x_4844:
        /* <DEDUP_REMOVED lines=23> */
.L_x_4845:
[----:B------:R-:W-:Y:S05]  /*3630*/  BSYNC B0 ;  /* 0x0000000000007941 */ /* 0x000fea0003800000 */
.L_x_4843:
        /* <DEDUP_REMOVED lines=27> */
.L_x_4847:
        /* <DEDUP_REMOVED lines=23> */
.L_x_4848:
[----:B------:R-:W-:Y:S05]  /*3960*/  BSYNC B0 ;  /* 0x0000000000007941 */ /* 0x000fea0003800000 */
.L_x_4846:
        /* <DEDUP_REMOVED lines=21> */
.L_x_4824:
[----:B------:R-:W-:Y:S02]  /*3ac0*/  ULDC.64 UR4, c[0x0][0x2b0] ;  /* 0x0000ac0000047ab9 */ /* 0x000fe40000000a00 */
[----:B------:R-:W-:-:S04]  /*3ad0*/  LEA R2, P0, R32, UR4, 0x2 ;  /* 0x0000000420027c11 */ /* 0x000fc8000f8010ff */
[----:B------:R-:W-:-:S05]  /*3ae0*/  LEA.HI.X R3, R32, UR5, R33, 0x2, P0 ;  /* 0x0000000520037c11 */ /* 0x000fca00080f1421 */
[----:B------:R0:W-:Y:S04]  /*3af0*/  STG.E desc[UR8][R2.64], R27 ;  /* 0x0000001b02007986 */ /* 0x0001e8000c101908 */
.L_x_4823:
[----:B------:R-:W-:Y:S05]  /*3b00*/  BSYNC B1 ;  /* 0x0000000000017941 */ /* 0x000fea0003800000 */
.L_x_4822:
        /* <DEDUP_REMOVED lines=18> */
.L_x_4850:
[----:B------:R-:W-:Y:S05]  /*3c30*/  BSYNC B0 ;  /* 0x0000000000007941 */ /* 0x000fea0003800000 */
.L_x_4849:
        /* <DEDUP_REMOVED lines=34> */
.L_x_4854:
        /* <DEDUP_REMOVED lines=10> */
.L_x_4853:
[----:B------:R-:W-:Y:S05]  /*3f00*/  BSYNC B0 ;  /* 0x0000000000007941 */ /* 0x000fea0003800000 */
.L_x_4852:
        /* <DEDUP_REMOVED lines=8> */
.L_x_4851:
        /* <DEDUP_REMOVED lines=84> */
        .weak           $__internal_19_$__cuda_sm20_div_s64
        .type           $__internal_19_$__cuda_sm20_div_s64,@function
        .size           $__internal_19_$__cuda_sm20_div_s64,(.L_x_7859 - $__internal_19_$__cuda_sm20_div_s64)
$__internal_19_$__cuda_sm20_div_s64:
        /* <DEDUP_REMOVED lines=83> */
[----:B------:R-:W-:Y:S06]  /*4a00*/  RET.REL.NODEC R40 `(_ZN5flash32flash_fwd_splitkv_combine_kernelI23Flash_fwd_kernel_traitsILi64ELi64ELi128ELi4ELb0ELb0EN7cutlass6half_tE19Flash_kernel_traitsILi64ELi64ELi128ELi4ES3_EELi8ELi2ELb0EEEvNS_16Flash_fwd_paramsE) ;  /* 0xffffffb4287c7950 */ /* 0x000fec0003c3ffff */
.L_x_4855:
        /* <DEDUP_REMOVED lines=15> */
.L_x_7859:


//--------------------- .text._ZN5flash32flash_fwd_splitkv_combine_kernelI23Flash_fwd_kernel_traitsILi64ELi64ELi128ELi4ELb0ELb0EN7cutlass6half_tE19Flash_kernel_traitsILi64ELi64ELi128ELi4ES3_EELi8ELi1ELb0EEEvNS_16Flash_fwd_paramsE --------------------------
	.section	.text._ZN5flash32flash_fwd_splitkv_combine_kernelI23Flash_fwd_kernel_traitsILi64ELi64ELi128ELi4ELb0ELb0EN7cutlass6half_tE19Flash_kernel_traitsILi64ELi64ELi128ELi4ES3_EELi8ELi1ELb0EEEvNS_16Flash_fwd_paramsE,"ax",@progbits
	.align	128
        .global         _ZN5flash32flash_fwd_splitkv_combine_kernelI23Flash_fwd_kernel_traitsILi64ELi64ELi128ELi4ELb0ELb0EN7cutlass6half_tE19Flash_kernel_traitsILi64ELi64ELi128ELi4ES3_EELi8ELi1ELb0EEEvNS_16Flash_fwd_paramsE
        .type           _ZN5flash32flash_fwd_splitkv_combine_kernelI23Flash_fwd_kernel_traitsILi64ELi64ELi128ELi4ELb0ELb0EN7cutlass6half_tE19Flash_kernel_traitsILi64ELi64ELi128ELi4ES3_EELi8ELi1ELb0EEEvNS_16Flash_fwd_paramsE,@function
        .size           _ZN5flash32flash_fwd_splitkv_combine_kernelI23Flash_fwd_kernel_traitsILi64ELi64ELi128ELi4ELb0ELb0EN7cutlass6half_tE19Flash_kernel_traitsILi64ELi64ELi128ELi4ES3_EELi8ELi1ELb0EEEvNS_16Flash_fwd_paramsE,(.L_x_7860 - _ZN5flash32flash_fwd_splitkv_combine_kernelI23Flash_fwd_kernel_traitsILi64ELi64ELi128ELi4ELb0ELb0EN7cutlass6half_tE19Flash_kernel_traitsILi64ELi64ELi128ELi4ES3_EELi8ELi1ELb0EEEvNS_16Flash_fwd_paramsE)
        .other          _ZN5flash32flash_fwd_splitkv_combine_kernelI23Flash_fwd_kernel_traitsILi64ELi64ELi128ELi4ELb0ELb0EN7cutlass6half_tE19Flash_kernel_traitsILi64ELi64ELi128ELi4ES3_EELi8ELi1ELb0EEEvNS_16Flash_fwd_paramsE,@"STO_CUDA_ENTRY STV_DEFAULT"
_ZN5flash32flash_fwd_splitkv_combine_kernelI23Flash_fwd_kernel_traitsILi64ELi64ELi128ELi4ELb0ELb0EN7cutlass6half_tE19Flash_kernel_traitsILi64ELi64ELi128ELi4ES3_EELi8ELi1ELb0EEEvNS_16Flash_fwd_paramsE:
.text._ZN5flash32flash_fwd_splitkv_combine_kernelI23Flash_fwd_kernel_traitsILi64ELi64ELi128ELi4ELb0ELb0EN7cutlass6half_tE19Flash_kernel_traitsILi64ELi64ELi128ELi4ES3_EELi8ELi1ELb0EEEvNS_16Flash_fwd_paramsE:
        /* <DEDUP_REMOVED lines=23> */
[----:B------:R-:W-:Y:S05]  /*0170*/  CALL.REL.NOINC `($__internal_20_$__cuda_sm20_div_s64) ;  /* 0x0000004000f87944 */ /* 0x000fea0003c00000 */
[----:B------:R-:W-:Y:S02]  /*0180*/  MOV R8, R0 ;  /* 0x0000000000087202 */ /* 0x000fe40000000f00 */
[----:B------:R-:W-:Y:S01]  /*0190*/  MOV R9, R23 ;  /* 0x0000001700097202 */ /* 0x000fe20000000f00 */
[----:B------:R-:W-:Y:S06]  /*01a0*/  BRA `(.L_x_4857) ;  /* 0x00000000004c7947 */ /* 0x000fec0003800000 */
.L_x_4856:
        /* <DEDUP_REMOVED lines=19> */
.L_x_4857:
        /* <DEDUP_REMOVED lines=13> */
[----:B------:R-:W-:Y:S05]  /*03b0*/  CALL.REL.NOINC `($__internal_20_$__cuda_sm20_div_s64) ;  /* 0x0000004000687944 */ /* 0x000fea0003c00000 */
[----:B------:R-:W-:Y:S02]  /*03c0*/  MOV R10, R0 ;  /* 0x00000000000a7202 */ /* 0x000fe40000000f00 */
[----:B------:R-:W-:Y:S01]  /*03d0*/  MOV R11, R23 ;  /* 0x00000017000b7202 */ /* 0x000fe20000000f00 */
[----:B------:R-:W-:Y:S05]  /*03e0*/  BRA `(.L_x_4860) ;  /* 0x00000000004c7947 */ /* 0x000fea0003800000 */
.L_x_4859:
        /* <DEDUP_REMOVED lines=19> */
.L_x_4860:
[----:B------:R-:W-:Y:S05]  /*0520*/  BSYNC B0 ;  /* 0x0000000000007941 */ /* 0x000fea0003800000 */
.L_x_4858:
        /* <DEDUP_REMOVED lines=44> */
[----:B------:R-:W-:Y:S05]  /*07f0*/  BRA `(.L_x_4863) ;  /* 0x00000000004c7947 */ /* 0x000fea0003800000 */
.L_x_4862:
        /* <DEDUP_REMOVED lines=19> */
.L_x_4863:
[----:B------:R-:W-:Y:S05]  /*0930*/  BSYNC B0 ;  /* 0x0000000000007941 */ /* 0x000fea0003800000 */
.L_x_4861:
        /* <DEDUP_REMOVED lines=78> */
.L_x_4865:
        /* <DEDUP_REMOVED lines=19> */
.L_x_4866:
[----:B------:R-:W-:Y:S05]  /*0f50*/  BSYNC B0 ;  /* 0x0000000000007941 */ /* 0x000fea0003800000 */
.L_x_4864:
        /* <DEDUP_REMOVED lines=43> */
.L_x_4868:
        /* <DEDUP_REMOVED lines=20> */
.L_x_4869:
[----:B------:R-:W-:Y:S05]  /*1350*/  BSYNC B0 ;  /* 0x0000000000007941 */ /* 0x000fea0003800000 */
.L_x_4867:
        /* <DEDUP_REMOVED lines=72> */
.L_x_4871:
[----:B------:R-:W-:Y:S05]  /*17e0*/  BSYNC B0 ;  /* 0x0000000000007941 */ /* 0x000fea0003800000 */
.L_x_4870:
        /* <DEDUP_REMOVED lines=16> */
.L_x_4873:
[----:B------:R-:W-:Y:S05]  /*18f0*/  BSYNC B0 ;  /* 0x0000000000007941 */ /* 0x000fea0003800000 */
.L_x_4872:
        /* <DEDUP_REMOVED lines=141> */
.L_x_4878:
        /* <DEDUP_REMOVED lines=23> */
.L_x_4879:
[----:B------:R-:W-:Y:S05]  /*2340*/  BSYNC B0 ;  /* 0x0000000000007941 */ /* 0x000fea0003800000 */
.L_x_4877:
        /* <DEDUP_REMOVED lines=22> */
.L_x_4881:
        /* <DEDUP_REMOVED lines=22> */
.L_x_4882:
[----:B------:R-:W-:Y:S05]  /*2610*/  BSYNC B0 ;  /* 0x0000000000007941 */ /* 0x000fea0003800000 */
.L_x_4880:
        /* <DEDUP_REMOVED lines=22> */
.L_x_4884:
        /* <DEDUP_REMOVED lines=22> */
.L_x_4885:
[----:B------:R-:W-:Y:S05]  /*28e0*/  BSYNC B0 ;  /* 0x0000000000007941 */ /* 0x000fea0003800000 */
.L_x_4883:
        /* <DEDUP_REMOVED lines=33> */
[----:B------:R-:W-:Y:S05]  /*2b00*/  CALL.REL.NOINC `($__internal_20_$__cuda_sm20_div_s64) ;  /* 0x0000001800947944 */ /* 0x000fea0003c00000 */
        /* <DEDUP_REMOVED lines=11> */
.L_x_4887:
        /* <DEDUP_REMOVED lines=23> */
.L_x_4888:
[----:B------:R-:W-:Y:S05]  /*2d30*/  BSYNC B0 ;  /* 0x0000000000007941 */ /* 0x000fea0003800000 */
.L_x_4886:
        /* <DEDUP_REMOVED lines=20> */
.L_x_4890:
        /* <DEDUP_REMOVED lines=23> */
.L_x_4891:
[----:B------:R-:W-:Y:S05]  /*2ff0*/  BSYNC B0 ;  /* 0x0000000000007941 */ /* 0x000fea0003800000 */
.L_x_4889:
        /* <DEDUP_REMOVED lines=19> */
.L_x_4893:
        /* <DEDUP_REMOVED lines=23> */
.L_x_4894:
[----:B------:R-:W-:Y:S05]  /*32a0*/  BSYNC B0 ;  /* 0x0000000000007941 */ /* 0x000fea0003800000 */
.L_x_4892:
        /* <DEDUP_REMOVED lines=26> */
[----:B------:R-:W-:Y:S05]  /*3450*/  CALL.REL.NOINC `($__internal_20_$__cuda_sm20_div_s64) ;  /* 0x0000001000407944 */ /* 0x000fea0003c00000 */
        /* <DEDUP_REMOVED lines=12> */
.L_x_4896:
        /* <DEDUP_REMOVED lines=23> */
.L_x_4897:
[----:B------:R-:W-:Y:S05]  /*3690*/  BSYNC B0 ;  /* 0x0000000000007941 */ /* 0x000fea0003800000 */
.L_x_4895:
        /* <DEDUP_REMOVED lines=28> */
.L_x_4899:
        /* <DEDUP_REMOVED lines=23> */
.L_x_4900:
[----:B------:R-:W-:Y:S05]  /*39d0*/  BSYNC B0 ;  /* 0x0000000000007941 */ /* 0x000fea0003800000 */
.L_x_4898:
        /* <DEDUP_REMOVED lines=21> */
.L_x_4876:
[----:B------:R-:W-:Y:S02]  /*3b30*/  ULDC.64 UR4, c[0x0][0x2b0] ;  /* 0x0000ac0000047ab9 */ /* 0x000fe40000000a00 */
[----:B------:R-:W-:-:S04]  /*3b40*/  LEA R2, P0, R38, UR4, 0x2 ;  /* 0x0000000426027c11 */ /* 0x000fc8000f8010ff */
[----:B------:R-:W-:-:S05]  /*3b50*/  LEA.HI.X R3, R38, UR5, R39, 0x2, P0 ;  /* 0x0000000526037c11 */ /* 0x000fca00080f1427 */
[----:B------:R0:W-:Y:S04]  /*3b60*/  STG.E desc[UR8][R2.64], R29 ;  /* 0x0000001d02007986 */ /* 0x0001e8000c101908 */
.L_x_4875:
[----:B------:R-:W-:Y:S05]  /*3b70*/  BSYNC B1 ;  /* 0x0000000000017941 */ /* 0x000fea0003800000 */
.L_x_4874:
        /* <DEDUP_REMOVED lines=18> */
.L_x_4902:
[----:B------:R-:W-:Y:S05]  /*3ca0*/  BSYNC B0 ;  /* 0x0000000000007941 */ /* 0x000fea0003800000 */
.L_x_4901:
        /* <DEDUP_REMOVED lines=34> */
.L_x_4906:
        /* <DEDUP_REMOVED lines=12> */
.L_x_4905:
[----:B------:R-:W-:Y:S05]  /*3f90*/  BSYNC B0 ;  /* 0x0000000000007941 */ /* 0x000fea0003800000 */
.L_x_4904:
        /* <DEDUP_REMOVED lines=8> */
.L_x_4903:
        /* <DEDUP_REMOVED lines=84> */
        .weak           $__internal_20_$__cuda_sm20_div_s64
        .type           $__internal_20_$__cuda_sm20_div_s64,@function
        .size           $__internal_20_$__cuda_sm20_div_s64,(.L_x_7860 - $__internal_20_$__cuda_sm20_div_s64)
$__internal_20_$__cuda_sm20_div_s64:
        /* <DEDUP_REMOVED lines=83> */
[----:B------:R-:W-:Y:S06]  /*4a90*/  RET.REL.NODEC R20 `(_ZN5flash32flash_fwd_splitkv_combine_kernelI23Flash_fwd_kernel_traitsILi64ELi64ELi128ELi4ELb0ELb0EN7cutlass6half_tE19Flash_kernel_traitsILi64ELi64ELi128ELi4ES3_EELi8ELi1ELb0EEEvNS_16Flash_fwd_paramsE) ;  /* 0xffffffb414587950 */ /* 0x000fec0003c3ffff */
.L_x_4907:
        /* <DEDUP_REMOVED lines=14> */
.L_x_7860:


//--------------------- .text._ZN5flash32flash_fwd_splitkv_combine_kernelI23Flash_fwd_kernel_traitsILi64ELi64ELi128ELi4ELb0ELb0EN7cutlass6half_tE19Flash_kernel_traitsILi64ELi64ELi128ELi4ES3_EELi8ELi7ELb1EEEvNS_16Flash_fwd_paramsE --------------------------
	.section	.text._ZN5flash32flash_fwd_splitkv_combine_kernelI23Flash_fwd_kernel_traitsILi64ELi64ELi128ELi4ELb0ELb0EN7cutlass6half_tE19Flash_kernel_traitsILi64ELi64ELi128ELi4ES3_EELi8ELi7ELb1EEEvNS_16Flash_fwd_paramsE,"ax",@progbits
	.align	128
        .global         _ZN5flash32flash_fwd_splitkv_combine_kernelI23Flash_fwd_kernel_traitsILi64ELi64ELi128ELi4ELb0ELb0EN7cutlass6half_tE19Flash_kernel_traitsILi64ELi64ELi128ELi4ES3_EELi8ELi7ELb1EEEvNS_16Flash_fwd_paramsE
        .type           _ZN5flash32flash_fwd_splitkv_combine_kernelI23Flash_fwd_kernel_traitsILi64ELi64ELi128ELi4ELb0ELb0EN7cutlass6half_tE19Flash_kernel_traitsILi64ELi64ELi128ELi4ES3_EELi8ELi7ELb1EEEvNS_16Flash_fwd_paramsE,@function
        .size           _ZN5flash32flash_fwd_splitkv_combine_kernelI23Flash_fwd_kernel_traitsILi64ELi64ELi128ELi4ELb0ELb0EN7cutlass6half_tE19Flash_kernel_traitsILi64ELi64ELi128ELi4ES3_EELi8ELi7ELb1EEEvNS_16Flash_fwd_paramsE,(.L_x_7861 - _ZN5flash32flash_fwd_splitkv_combine_kernelI23Flash_fwd_kernel_traitsILi64ELi64ELi128ELi4ELb0ELb0EN7cutlass6half_tE19Flash_kernel_traitsILi64ELi64ELi128ELi4ES3_EELi8ELi7ELb1EEEvNS_16Flash_fwd_paramsE)
        .other          _ZN5flash32flash_fwd_splitkv_combine_kernelI23Flash_fwd_kernel_traitsILi64ELi64ELi128ELi4ELb0ELb0EN7cutlass6half_tE19Flash_kernel_traitsILi64ELi64ELi128ELi4ES3_EELi8ELi7ELb1EEEvNS_16Flash_fwd_paramsE,@"STO_CUDA_ENTRY STV_DEFAULT"
_ZN5flash32flash_fwd_splitkv_combine_kernelI23Flash_fwd_kernel_traitsILi64ELi64ELi128ELi4ELb0ELb0EN7cutlass6half_tE19Flash_kernel_traitsILi64ELi64ELi128ELi4ES3_EELi8ELi7ELb1EEEvNS_16Flash_fwd_paramsE:
.text._ZN5flash32flash_fwd_splitkv_combine_kernelI23Flash_fwd_kernel_traitsILi64ELi64ELi128ELi4ELb0ELb0EN7cutlass6half_tE19Flash_kernel_traitsILi64ELi64ELi128ELi4ES3_EELi8ELi7ELb1EEEvNS_16Flash_fwd_paramsE:
        /* <DEDUP_REMOVED lines=23> */
[----:B------:R-:W-:Y:S05]  /*0170*/  CALL.REL.NOINC `($__internal_21_$__cuda_sm20_div_s64) ;  /* 0x0000005000d07944 */ /* 0x000fea0003c00000 */
[----:B------:R-:W-:Y:S02]  /*0180*/  MOV R8, R0 ;  /* 0x0000000000087202 */ /* 0x000fe40000000f00 */
[----:B------:R-:W-:Y:S01]  /*0190*/  MOV R9, R25 ;  /* 0x0000001900097202 */ /* 0x000fe20000000f00 */
[----:B------:R-:W-:Y:S06]  /*01a0*/  BRA `(.L_x_4909) ;  /* 0x00000000004c7947 */ /* 0x000fec0003800000 */
.L_x_4908:
        /* <DEDUP_REMOVED lines=19> */
.L_x_4909:
        /* <DEDUP_REMOVED lines=17> */
[----:B------:R-:W-:Y:S05]  /*03f0*/  BRA `(.L_x_4912) ;  /* 0x0000000000507947 */ /* 0x000fea0003800000 */
.L_x_4911:
        /* <DEDUP_REMOVED lines=20> */
.L_x_4912:
[----:B------:R-:W-:Y:S05]  /*0540*/  BSYNC B0 ;  /* 0x0000000000007941 */ /* 0x000fea0003800000 */
.L_x_4910:
        /* <DEDUP_REMOVED lines=57> */
.L_x_4914:
        /* <DEDUP_REMOVED lines=19> */
.L_x_4915:
[----:B------:R-:W-:Y:S05]  /*0a10*/  BSYNC B0 ;  /* 0x0000000000007941 */ /* 0x000fea0003800000 */
.L_x_4913:
        /* <DEDUP_REMOVED lines=105> */
.L_x_4917:
        /* <DEDUP_REMOVED lines=20> */
.L_x_4918:
[----:B------:R-:W-:Y:S05]  /*11f0*/  BSYNC B0 ;  /* 0x0000000000007941 */ /* 0x000fea0003800000 */
.L_x_4916:
        /* <DEDUP_REMOVED lines=181> */
.L_x_4920:
        /* <DEDUP_REMOVED lines=19> */
.L_x_4921:
[----:B------:R-:W-:Y:S05]  /*1e80*/  BSYNC B0 ;  /* 0x0000000000007941 */ /* 0x000fea0003800000 */
.L_x_4919:
        /* <DEDUP_REMOVED lines=206> */
.L_x_4926:
        /* <DEDUP_REMOVED lines=22> */
.L_x_4927:
[----:B------:R-:W-:Y:S05]  /*2cd0*/  BSYNC B0 ;  /* 0x0000000000007941 */ /* 0x000fea0003800000 */
.L_x_4925:
        /* <DEDUP_REMOVED lines=8> */
[----:B------:R-:W-:Y:S05]  /*2d60*/  CALL.REL.NOINC `($__internal_21_$__cuda_sm20_div_s64) ;  /* 0x0000002400d47944 */ /* 0x000fea0003c00000 */
        /* <DEDUP_REMOVED lines=11> */
.L_x_4929:
        /* <DEDUP_REMOVED lines=22> */
.L_x_4930:
[----:B------:R-:W-:Y:S05]  /*2f80*/  BSYNC B0 ;  /* 0x0000000000007941 */ /* 0x000fea0003800000 */
.L_x_4928:
        /* <DEDUP_REMOVED lines=11> */
[----:B------:R-:W-:Y:S05]  /*3040*/  CALL.REL.NOINC `($__internal_21_$__cuda_sm20_div_s64) ;  /* 0x00000024001c7944 */ /* 0x000fea0003c00000 */
        /* <DEDUP_REMOVED lines=12> */
.L_x_4932:
        /* <DEDUP_REMOVED lines=22> */
.L_x_4933:
[----:B------:R-:W-:Y:S05]  /*3270*/  BSYNC B0 ;  /* 0x0000000000007941 */ /* 0x000fea0003800000 */
.L_x_4931:
        /* <DEDUP_REMOVED lines=52> */
.L_x_4935:
        /* <DEDUP_REMOVED lines=23> */
.L_x_4936:
[----:B------:R-:W-:Y:S05]  /*3730*/  BSYNC B0 ;  /* 0x0000000000007941 */ /* 0x000fea0003800000 */
.L_x_4934:
        /* <DEDUP_REMOVED lines=20> */
.L_x_4938:
        /* <DEDUP_REMOVED lines=22> */
.L_x_4939:
[----:B------:R-:W-:Y:S05]  /*39e0*/  BSYNC B0 ;  /* 0x0000000000007941 */ /* 0x000fea0003800000 */
.L_x_4937:
        /* <DEDUP_REMOVED lines=22> */
.L_x_4941:
        /* <DEDUP_REMOVED lines=23> */
.L_x_4942:
[----:B------:R-:W-:Y:S05]  /*3cc0*/  BSYNC B0 ;  /* 0x0000000000007941 */ /* 0x000fea0003800000 */
.L_x_4940:
        /* <DEDUP_REMOVED lines=39> */
.L_x_4944:
        /* <DEDUP_REMOVED lines=23> */
.L_x_4945:
[----:B------:R-:W-:Y:S05]  /*40b0*/  BSYNC B0 ;  /* 0x0000000000007941 */ /* 0x000fea0003800000 */
.L_x_4943:
        /* <DEDUP_REMOVED lines=31> */
.L_x_4947:
        /* <DEDUP_REMOVED lines=23> */
.L_x_4948:
[----:B------:R-:W-:Y:S05]  /*4420*/  BSYNC B0 ;  /* 0x0000000000007941 */ /* 0x000fea0003800000 */
.L_x_4946:
        /* <DEDUP_REMOVED lines=21> */
.L_x_4924:
[----:B------:R-:W-:Y:S02]  /*4580*/  ULDC.64 UR4, c[0x0][0x2b0] ;  /* 0x0000ac0000047ab9 */ /* 0x000fe40000000a00 */
[----:B------:R-:W-:-:S04]  /*4590*/  LEA R2, P0, R44, UR4, 0x2 ;  /* 0x000000042c027c11 */ /* 0x000fc8000f8010ff */
[----:B------:R-:W-:-:S05]  /*45a0*/  LEA.HI.X R3, R44, UR5, R45, 0x2, P0 ;  /* 0x000000052c037c11 */ /* 0x000fca00080f142d */
[----:B------:R0:W-:Y:S04]  /*45b0*/  STG.E desc[UR8][R2.64], R29 ;  /* 0x0000001d02007986 */ /* 0x0001e8000c101908 */
.L_x_4923:
[----:B------:R-:W-:Y:S05]  /*45c0*/  BSYNC B1 ;  /* 0x0000000000017941 */ /* 0x000fea0003800000 */
.L_x_4922:
        /* <DEDUP_REMOVED lines=83> */
.L_x_4951:
        /* <DEDUP_REMOVED lines=37> */
.L_x_4950:
        /* <DEDUP_REMOVED lines=25> */
.L_x_4952:
[----:B------:R-:W-:-:S13]  /*4ee0*/  ISETP.GT.OR P4, PT, R13, UR5, P4 ;  /* 0x000000050d007c0c */ /* 0x000fda000a784670 */
[----:B------:R-:W-:Y:S05]  /*4ef0*/  @!P4 BRA `(.L_x_4949) ;  /* 0x000000000028c947 */ /* 0x000fea0003800000 */
[----:B------:R-:W0:Y:S01]  /*4f00*/  LDS R6, [R6] ;  /* 0x0000000006067984 */ /* 0x000e220000000800 */
[----:B------:R-:W-:Y:S01]  /*4f10*/  ISETP.GE.AND P0, PT, R7, R15, PT ;  /* 0x0000000f0700720c */ /* 0x000fe20003f06270 */
[----:B------:R-:W-:-:S12]  /*4f20*/  BSSY B0, `(.L_x_4953) ;  /* 0x0000003000007945 */ /* 0x000fd80003800000 */
[----:B------:R-:W-:Y:S05]  /*4f30*/  @P0 BRA `(.L_x_4954) ;  /* 0x0000000000040947 */ /* 0x000fea0003800000 */
[----:B------:R1:W5:Y:S02]  /*4f40*/  LDG.E.128 R8, desc[UR8][R20.64] ;  /* 0x0000000814087981 */ /* 0x000364000c1e1d00 */
.L_x_4954:
[----:B------:R-:W-:Y:S05]  /*4f50*/  BSYNC B0 ;  /* 0x0000000000007941 */ /* 0x000fea0003800000 */
.L_x_4953:
[C---:B0----5:R-:W-:Y:S01]  /*4f60*/  FFMA.FTZ R4, R6.reuse, R8, R4 ;  /* 0x0000000806047223 */ /* 0x061fe20000010004 */
[C---:B------:R-:W-:Y:S01]  /*4f70*/  FFMA.FTZ R3, R6.reuse, R9, R3 ;  /* 0x0000000906037223 */ /* 0x040fe20000010003 */
[C---:B------:R-:W-:Y:S01]  /*4f80*/  FFMA.FTZ R2, R6.reuse, R10, R2 ;  /* 0x0000000a06027223 */ /* 0x040fe20000010002 */
[----:B------:R-:W-:Y:S01]  /*4f90*/  FFMA.FTZ R0, R6, R11, R0 ;  /* 0x0000000b06007223 */ /* 0x000fe20000010000 */
.L_x_4949:
        /* <DEDUP_REMOVED lines=82> */
        .weak           $__internal_21_$__cuda_sm20_div_s64
        .type           $__internal_21_$__cuda_sm20_div_s64,@function
        .size           $__internal_21_$__cuda_sm20_div_s64,(.L_x_7861 - $__internal_21_$__cuda_sm20_div_s64)
$__internal_21_$__cuda_sm20_div_s64:
        /* <DEDUP_REMOVED lines=83> */
[----:B------:R-:W-:Y:S06]  /*59f0*/  RET.REL.NODEC R22 `(_ZN5flash32flash_fwd_splitkv_combine_kernelI23Flash_fwd_kernel_traitsILi64ELi64ELi128ELi4ELb0ELb0EN7cutlass6half_tE19Flash_kernel_traitsILi64ELi64ELi128ELi4ES3_EELi8ELi7ELb1EEEvNS_16Flash_fwd_paramsE) ;  /* 0xffffffa416807950 */ /* 0x000fec0003c3ffff */
.L_x_4955:
        /* <DEDUP_REMOVED lines=16> */
.L_x_7861:


//--------------------- .text._ZN5flash32flash_fwd_splitkv_combine_kernelI23Flash_fwd_kernel_traitsILi64ELi64ELi128ELi4ELb0ELb0EN7cutlass6half_tE19Flash_kernel_traitsILi64ELi64ELi128ELi4ES3_EELi8ELi6ELb1EEEvNS_16Flash_fwd_paramsE --------------------------
	.section	.text._ZN5flash32flash_fwd_splitkv_combine_kernelI23Flash_fwd_kernel_traitsILi64ELi64ELi128ELi4ELb0ELb0EN7cutlass6half_tE19Flash_kernel_traitsILi64ELi64ELi128ELi4ES3_EELi8ELi6ELb1EEEvNS_16Flash_fwd_paramsE,"ax",@progbits
	.align	128
        .global         _ZN5flash32flash_fwd_splitkv_combine_kernelI23Flash_fwd_kernel_traitsILi64ELi64ELi128ELi4ELb0ELb0EN7cutlass6half_tE19Flash_kernel_traitsILi64ELi64ELi128ELi4ES3_EELi8ELi6ELb1EEEvNS_16Flash_fwd_paramsE
        .type           _ZN5flash32flash_fwd_splitkv_combine_kernelI23Flash_fwd_kernel_traitsILi64ELi64ELi128ELi4ELb0ELb0EN7cutlass6half_tE19Flash_kernel_traitsILi64ELi64ELi128ELi4ES3_EELi8ELi6ELb1EEEvNS_16Flash_fwd_paramsE,@function
        .size           _ZN5flash32flash_fwd_splitkv_combine_kernelI23Flash_fwd_kernel_traitsILi64ELi64ELi128ELi4ELb0ELb0EN7cutlass6half_tE19Flash_kernel_traitsILi64ELi64ELi128ELi4ES3_EELi8ELi6ELb1EEEvNS_16Flash_fwd_paramsE,(.L_x_7862 - _ZN5flash32flash_fwd_splitkv_combine_kernelI23Flash_fwd_kernel_traitsILi64ELi64ELi128ELi4ELb0ELb0EN7cutlass6half_tE19Flash_kernel_traitsILi64ELi64ELi128ELi4ES3_EELi8ELi6ELb1EEEvNS_16Flash_fwd_paramsE)
        .other          _ZN5flash32flash_fwd_splitkv_combine_kernelI23Flash_fwd_kernel_traitsILi64ELi64ELi128ELi4ELb0ELb0EN7cutlass6half_tE19Flash_kernel_traitsILi64ELi64ELi128ELi4ES3_EELi8ELi6ELb1EEEvNS_16Flash_fwd_paramsE,@"STO_CUDA_ENTRY STV_DEFAULT"
_ZN5flash32flash_fwd_splitkv_combine_kernelI23Flash_fwd_kernel_traitsILi64ELi64ELi128ELi4ELb0ELb0EN7cutlass6half_tE19Flash_kernel_traitsILi64ELi64ELi128ELi4ES3_EELi8ELi6ELb1EEEvNS_16Flash_fwd_paramsE:
.text._ZN5flash32flash_fwd_splitkv_combine_kernelI23Flash_fwd_kernel_traitsILi64ELi64ELi128ELi4ELb0ELb0EN7cutlass6half_tE19Flash_kernel_traitsILi64ELi64ELi128ELi4ES3_EELi8ELi6ELb1EEEvNS_16Flash_fwd_paramsE:
        /* <DEDUP_REMOVED lines=23> */
[----:B------:R-:W-:Y:S05]  /*0170*/  CALL.REL.NOINC `($__internal_22_$__cuda_sm20_div_s64) ;  /* 0x0000004800b87944 */ /* 0x000fea0003c00000 */
[----:B------:R-:W-:Y:S05]  /*0180*/  BRA `(.L_x_4957) ;  /* 0x00000000004c7947 */ /* 0x000fea0003800000 */
.L_x_4956:
        /* <DEDUP_REMOVED lines=19> */
.L_x_4957:
        /* <DEDUP_REMOVED lines=12> */
[----:B------:R-:W-:Y:S05]  /*0380*/  CALL.REL.NOINC `($__internal_22_$__cuda_sm20_div_s64) ;  /* 0x0000004800347944 */ /* 0x000fea0003c00000 */
[----:B------:R-:W-:Y:S02]  /*0390*/  MOV R6, R20 ;  /* 0x0000001400067202 */ /* 0x000fe40000000f00 */
[----:B------:R-:W-:Y:S01]  /*03a0*/  MOV R7, R21 ;  /* 0x0000001500077202 */ /* 0x000fe20000000f00 */
[----:B------:R-:W-:Y:S05]  /*03b0*/  BRA `(.L_x_4960) ;  /* 0x00000000004c7947 */ /* 0x000fea0003800000 */
.L_x_4959:
        /* <DEDUP_REMOVED lines=19> */
.L_x_4960:
[----:B------:R-:W-:Y:S05]  /*04f0*/  BSYNC B0 ;  /* 0x0000000000007941 */ /* 0x000fea0003800000 */
.L_x_4958:
        /* <DEDUP_REMOVED lines=53> */
[----:B------:R-:W-:Y:S02]  /*0850*/  MOV R32, R20 ;  /* 0x0000001400207202 */ /* 0x000fe40000000f00 */
[----:B------:R-:W-:Y:S01]  /*0860*/  MOV R33, R21 ;  /* 0x0000001500217202 */ /* 0x000fe20000000f00 */
[----:B------:R-:W-:Y:S05]  /*0870*/  BRA `(.L_x_4963) ;  /* 0x00000000004c7947 */ /* 0x000fea0003800000 */
.L_x_4962:
        /* <DEDUP_REMOVED lines=19> */
.L_x_4963:
[----:B------:R-:W-:Y:S05]  /*09b0*/  BSYNC B0 ;  /* 0x0000000000007941 */ /* 0x000fea0003800000 */
.L_x_4961:
        /* <DEDUP_REMOVED lines=105> */
.L_x_4965:
        /* <DEDUP_REMOVED lines=19> */
.L_x_4966:
[----:B------:R-:W-:Y:S05]  /*1180*/  BSYNC B0 ;  /* 0x0000000000007941 */ /* 0x000fea0003800000 */
.L_x_4964:
        /* <DEDUP_REMOVED lines=113> */
[----:B------:R-:W-:Y:S05]  /*18a0*/  CALL.REL.NOINC `($__internal_22_$__cuda_sm20_div_s64) ;  /* 0x0000003000ec7944 */ /* 0x000fea0003c00000 */
[----:B------:R-:W-:Y:S02]  /*18b0*/  MOV R40, R20 ;  /* 0x0000001400287202 */ /* 0x000fe40000000f00 */
[----:B------:R-:W-:Y:S01]  /*18c0*/  MOV R41, R21 ;  /* 0x0000001500297202 */ /* 0x000fe20000000f00 */
[----:B------:R-:W-:Y:S05]  /*18d0*/  BRA `(.L_x_4969) ;  /* 0x00000000004c7947 */ /* 0x000fea0003800000 */
.L_x_4968:
        /* <DEDUP_REMOVED lines=19> */
.L_x_4969:
[----:B------:R-:W-:Y:S05]  /*1a10*/  BSYNC B0 ;  /* 0x0000000000007941 */ /* 0x000fea0003800000 */
.L_x_4967:
        /* <DEDUP_REMOVED lines=167> */
[----:B------:R-:W-:Y:S05]  /*2490*/  CALL.REL.NOINC `($__internal_22_$__cuda_sm20_div_s64) ;  /* 0x0000002400f07944 */ /* 0x000fea0003c00000 */
        /* <DEDUP_REMOVED lines=9> */
.L_x_4974:
        /* <DEDUP_REMOVED lines=22> */
.L_x_4975:
[----:B------:R-:W-:Y:S05]  /*2690*/  BSYNC B0 ;  /* 0x0000000000007941 */ /* 0x000fea0003800000 */
.L_x_4973:
        /* <DEDUP_REMOVED lines=19> */
.L_x_4977:
        /* <DEDUP_REMOVED lines=22> */
.L_x_4978:
[----:B------:R-:W-:Y:S05]  /*2930*/  BSYNC B0 ;  /* 0x0000000000007941 */ /* 0x000fea0003800000 */
.L_x_4976:
        /* <DEDUP_REMOVED lines=11> */
[----:B------:R-:W-:Y:S05]  /*29f0*/  CALL.REL.NOINC `($__internal_22_$__cuda_sm20_div_s64) ;  /* 0x0000002000987944 */ /* 0x000fea0003c00000 */
[----:B------:R-:W-:-:S04]  /*2a00*/  IADD3 R19, P0, RZ, -R20, RZ ;  /* 0x80000014ff137210 */ /* 0x000fc80007f1e0ff */
[----:B------:R-:W-:Y:S01]  /*2a10*/  IADD3.X R18, RZ, ~R21, RZ, P0, !PT ;  /* 0x80000015ff127210 */ /* 0x000fe200007fe4ff */
[----:B------:R-:W-:-:S04]  /*2a20*/  IMAD.WIDE.U32 R42, R5, R19, R42 ;  /* 0x00000013052a7225 */ /* 0x000fc800078e002a */
[----:B------:R-:W-:-:S04]  /*2a30*/  IMAD R18, R18, R5, RZ ;  /* 0x0000000512127224 */ /* 0x000fc800078e02ff */
[----:B------:R-:W-:-:S05]  /*2a40*/  IMAD R4, R4, R19, R18 ;  /* 0x0000001304047224 */ /* 0x000fca00078e0212 */
[----:B------:R-:W-:Y:S01]  /*2a50*/  IADD3 R4, R43, R4, RZ ;  /* 0x000000042b047210 */ /* 0x000fe20007ffe0ff */
[----:B------:R-:W-:Y:S05]  /*2a60*/  BRA `(.L_x_4981) ;  /* 0x0000000000587947 */ /* 0x000fea0003800000 */
.L_x_4980:
        /* <DEDUP_REMOVED lines=22> */
.L_x_4981:
[----:B------:R-:W-:Y:S05]  /*2bd0*/  BSYNC B0 ;  /* 0x0000000000007941 */ /* 0x000fea0003800000 */
.L_x_4979:
        /* <DEDUP_REMOVED lines=38> */
[----:B------:R-:W-:Y:S05]  /*2e40*/  CALL.REL.NOINC `($__internal_22_$__cuda_sm20_div_s64) ;  /* 0x0000001c00847944 */ /* 0x000fea0003c00000 */
        /* <DEDUP_REMOVED lines=12> */
.L_x_4983:
        /* <DEDUP_REMOVED lines=23> */
.L_x_4984:
[----:B------:R-:W-:Y:S05]  /*3080*/  BSYNC B0 ;  /* 0x0000000000007941 */ /* 0x000fea0003800000 */
.L_x_4982:
        /* <DEDUP_REMOVED lines=18> */
.L_x_4986:
        /* <DEDUP_REMOVED lines=22> */
.L_x_4987:
[----:B------:R-:W-:Y:S05]  /*3310*/  BSYNC B0 ;  /* 0x0000000000007941 */ /* 0x000fea0003800000 */
.L_x_4985:
        /* <DEDUP_REMOVED lines=22> */
.L_x_4989:
        /* <DEDUP_REMOVED lines=23> */
.L_x_4990:
[----:B------:R-:W-:Y:S05]  /*35f0*/  BSYNC B0 ;  /* 0x0000000000007941 */ /* 0x000fea0003800000 */
.L_x_4988:
        /* <DEDUP_REMOVED lines=39> */
.L_x_4992:
        /* <DEDUP_REMOVED lines=23> */
.L_x_4993:
[----:B------:R-:W-:Y:S05]  /*39e0*/  BSYNC B0 ;  /* 0x0000000000007941 */ /* 0x000fea0003800000 */
.L_x_4991:
        /* <DEDUP_REMOVED lines=29> */
.L_x_4995:
        /* <DEDUP_REMOVED lines=23> */
.L_x_4996:
[----:B------:R-:W-:Y:S05]  /*3d30*/  BSYNC B0 ;  /* 0x0000000000007941 */ /* 0x000fea0003800000 */
.L_x_4994:
        /* <DEDUP_REMOVED lines=21> */
.L_x_4972:
[----:B------:R-:W-:Y:S02]  /*3e90*/  ULDC.64 UR4, c[0x0][0x2b0] ;  /* 0x0000ac0000047ab9 */ /* 0x000fe40000000a00 */
[----:B------:R-:W-:-:S04]  /*3ea0*/  LEA R2, P0, R38, UR4, 0x2 ;  /* 0x0000000426027c11 */ /* 0x000fc8000f8010ff */
[----:B------:R-:W-:-:S05]  /*3eb0*/  LEA.HI.X R3, R38, UR5, R39, 0x2, P0 ;  /* 0x0000000526037c11 */ /* 0x000fca00080f1427 */
[----:B------:R0:W-:Y:S04]  /*3ec0*/  STG.E desc[UR8][R2.64], R29 ;  /* 0x0000001d02007986 */ /* 0x0001e8000c101908 */
.L_x_4971:
[----:B------:R-:W-:Y:S05]  /*3ed0*/  BSYNC B1 ;  /* 0x0000000000017941 */ /* 0x000fea0003800000 */
.L_x_4970:
        /* <DEDUP_REMOVED lines=59> */
.L_x_4999:
        /* <DEDUP_REMOVED lines=37> */
.L_x_4998:
        /* <DEDUP_REMOVED lines=25> */
.L_x_5000:
[----:B------:R-:W-:-:S13]  /*4670*/  ISETP.GT.OR P4, PT, R13, UR5, P4 ;  /* 0x000000050d007c0c */ /* 0x000fda000a784670 */
[----:B------:R-:W-:Y:S05]  /*4680*/  @!P4 BRA `(.L_x_4997) ;  /* 0x000000000028c947 */ /* 0x000fea0003800000 */
[----:B------:R-:W0:Y:S01]  /*4690*/  LDS R6, [R6] ;  /* 0x0000000006067984 */ /* 0x000e220000000800 */
[----:B------:R-:W-:Y:S01]  /*46a0*/  ISETP.GE.AND P0, PT, R7, R16, PT ;  /* 0x000000100700720c */ /* 0x000fe20003f06270 */
[----:B------:R-:W-:-:S12]  /*46b0*/  BSSY B0, `(.L_x_5001) ;  /* 0x0000003000007945 */ /* 0x000fd80003800000 */
[----:B------:R-:W-:Y:S05]  /*46c0*/  @P0 BRA `(.L_x_5002) ;  /* 0x0000000000040947 */ /* 0x000fea0003800000 */
[----:B------:R1:W5:Y:S02]  /*46d0*/  LDG.E.128 R8, desc[UR8][R24.64] ;  /* 0x0000000818087981 */ /* 0x000364000c1e1d00 */
.L_x_5002:
[----:B------:R-:W-:Y:S05]  /*46e0*/  BSYNC B0 ;  /* 0x0000000000007941 */ /* 0x000fea0003800000 */
.L_x_5001:
[C---:B0----5:R-:W-:Y:S01]  /*46f0*/  FFMA.FTZ R5, R6.reuse, R8, R5 ;  /* 0x0000000806057223 */ /* 0x061fe20000010005 */
[C---:B------:R-:W-:Y:S01]  /*4700*/  FFMA.FTZ R2, R6.reuse, R9, R2 ;  /* 0x0000000906027223 */ /* 0x040fe20000010002 */
[C---:B------:R-:W-:Y:S01]  /*4710*/  FFMA.FTZ R3, R6.reuse, R10, R3 ;  /* 0x0000000a06037223 */ /* 0x040fe20000010003 */
[----:B------:R-:W-:Y:S01]  /*4720*/  FFMA.FTZ R0, R6, R11, R0 ;  /* 0x0000000b06007223 */ /* 0x000fe20000010000 */
.L_x_4997:
        /* <DEDUP_REMOVED lines=83> */
        .weak           $__internal_22_$__cuda_sm20_div_s64
        .type           $__internal_22_$__cuda_sm20_div_s64,@function
        .size           $__internal_22_$__cuda_sm20_div_s64,(.L_x_7862 - $__internal_22_$__cuda_sm20_div_s64)
$__internal_22_$__cuda_sm20_div_s64:
        /* <DEDUP_REMOVED lines=83> */
[----:B------:R-:W-:Y:S05]  /*5190*/  RET.REL.NODEC R22 `(_ZN5flash32flash_fwd_splitkv_combine_kernelI23Flash_fwd_kernel_traitsILi64ELi64ELi128ELi4ELb0ELb0EN7cutlass6half_tE19Flash_kernel_traitsILi64ELi64ELi128ELi4ES3_EELi8ELi6ELb1EEEvNS_16Flash_fwd_paramsE) ;  /* 0xffffffac16987950 */ /* 0x000fea0003c3ffff */
.L_x_5003:
        /* <DEDUP_REMOVED lines=14> */
.L_x_7862:


//--------------------- .text._ZN5flash32flash_fwd_splitkv_combine_kernelI23Flash_fwd_kernel_traitsILi64ELi64ELi128ELi4ELb0ELb0EN7cutlass6half_tE19Flash_kernel_traitsILi64ELi64ELi128ELi4ES3_EELi8ELi5ELb1EEEvNS_16Flash_fwd_paramsE --------------------------
	.section	.text._ZN5flash32flash_fwd_splitkv_combine_kernelI23Flash_fwd_kernel_traitsILi64ELi64ELi128ELi4ELb0ELb0EN7cutlass6half_tE19Flash_kernel_traitsILi64ELi64ELi128ELi4ES3_EELi8ELi5ELb1EEEvNS_16Flash_fwd_paramsE,"ax",@progbits
	.align	128
        .global         _ZN5flash32flash_fwd_splitkv_combine_kernelI23Flash_fwd_kernel_traitsILi64ELi64ELi128ELi4ELb0ELb0EN7cutlass6half_tE19Flash_kernel_traitsILi64ELi64ELi128ELi4ES3_EELi8ELi5ELb1EEEvNS_16Flash_fwd_paramsE
        .type           _ZN5flash32flash_fwd_splitkv_combine_kernelI23Flash_fwd_kernel_traitsILi64ELi64ELi128ELi4ELb0ELb0EN7cutlass6half_tE19Flash_kernel_traitsILi64ELi64ELi128ELi4ES3_EELi8ELi5ELb1EEEvNS_16Flash_fwd_paramsE,@function
        .size           _ZN5flash32flash_fwd_splitkv_combine_kernelI23Flash_fwd_kernel_traitsILi64ELi64ELi128ELi4ELb0ELb0EN7cutlass6half_tE19Flash_kernel_traitsILi64ELi64ELi128ELi4ES3_EELi8ELi5ELb1EEEvNS_16Flash_fwd_paramsE,(.L_x_7863 - _ZN5flash32flash_fwd_splitkv_combine_kernelI23Flash_fwd_kernel_traitsILi64ELi64ELi128ELi4ELb0ELb0EN7cutlass6half_tE19Flash_kernel_traitsILi64ELi64ELi128ELi4ES3_EELi8ELi5ELb1EEEvNS_16Flash_fwd_paramsE)
        .other          _ZN5flash32flash_fwd_splitkv_combine_kernelI23Flash_fwd_kernel_traitsILi64ELi64ELi128ELi4ELb0ELb0EN7cutlass6half_tE19Flash_kernel_traitsILi64ELi64ELi128ELi4ES3_EELi8ELi5ELb1EEEvNS_16Flash_fwd_paramsE,@"STO_CUDA_ENTRY STV_DEFAULT"
_ZN5flash32flash_fwd_splitkv_combine_kernelI23Flash_fwd_kernel_traitsILi64ELi64ELi128ELi4ELb0ELb0EN7cutlass6half_tE19Flash_kernel_traitsILi64ELi64ELi128ELi4ES3_EELi8ELi5ELb1EEEvNS_16Flash_fwd_paramsE:
.text._ZN5flash32flash_fwd_splitkv_combine_kernelI23Flash_fwd_kernel_traitsILi64ELi64ELi128ELi4ELb0ELb0EN7cutlass6half_tE19Flash_kernel_traitsILi64ELi64ELi128ELi4ES3_EELi8ELi5ELb1EEEvNS_16Flash_fwd_paramsE:
        /* <DEDUP_REMOVED lines=23> */
[----:B------:R-:W-:Y:S05]  /*0170*/  CALL.REL.NOINC `($__internal_23_$__cuda_sm20_div_s64) ;  /* 0x0000004400cc7944 */ /* 0x000fea0003c00000 */
[----:B------:R-:W-:Y:S05]  /*0180*/  BRA `(.L_x_5005) ;  /* 0x00000000004c7947 */ /* 0x000fea0003800000 */
.L_x_5004:
        /* <DEDUP_REMOVED lines=19> */
.L_x_5005:
        /* <DEDUP_REMOVED lines=12> */
[----:B------:R-:W-:Y:S05]  /*0380*/  CALL.REL.NOINC `($__internal_23_$__cuda_sm20_div_s64) ;  /* 0x0000004400487944 */ /* 0x000fea0003c00000 */
[----:B------:R-:W-:Y:S02]  /*0390*/  MOV R8, R22 ;  /* 0x0000001600087202 */ /* 0x000fe40000000f00 */
[----:B------:R-:W-:Y:S01]  /*03a0*/  MOV R9, R23 ;  /* 0x0000001700097202 */ /* 0x000fe20000000f00 */
[----:B------:R-:W-:Y:S05]  /*03b0*/  BRA `(.L_x_5008) ;  /* 0x00000000004c7947 */ /* 0x000fea0003800000 */
.L_x_5007:
        /* <DEDUP_REMOVED lines=19> */
.L_x_5008:
[----:B------:R-:W-:Y:S05]  /*04f0*/  BSYNC B0 ;  /* 0x0000000000007941 */ /* 0x000fea0003800000 */
.L_x_5006:
        /* <DEDUP_REMOVED lines=42> */
.L_x_5010:
        /* <DEDUP_REMOVED lines=19> */
.L_x_5011:
[----:B------:R-:W-:Y:S05]  /*08d0*/  BSYNC B0 ;  /* 0x0000000000007941 */ /* 0x000fea0003800000 */
.L_x_5009:
        /* <DEDUP_REMOVED lines=72> */
[----:B------:R-:W-:Y:S05]  /*0d60*/  CALL.REL.NOINC `($__internal_23_$__cuda_sm20_div_s64) ;  /* 0x0000003800d07944 */ /* 0x000fea0003c00000 */
[----:B------:R-:W-:Y:S02]  /*0d70*/  MOV R38, R22 ;  /* 0x0000001600267202 */ /* 0x000fe40000000f00 */
[----:B------:R-:W-:Y:S01]  /*0d80*/  MOV R39, R23 ;  /* 0x0000001700277202 */ /* 0x000fe20000000f00 */
[----:B------:R-:W-:Y:S05]  /*0d90*/  BRA `(.L_x_5014) ;  /* 0x00000000004c7947 */ /* 0x000fea0003800000 */
.L_x_5013:
        /* <DEDUP_REMOVED lines=19> */
.L_x_5014:
[----:B------:R-:W-:Y:S05]  /*0ed0*/  BSYNC B0 ;  /* 0x0000000000007941 */ /* 0x000fea0003800000 */
.L_x_5012:
        /* <DEDUP_REMOVED lines=41> */
.L_x_5016:
        /* <DEDUP_REMOVED lines=19> */
.L_x_5017:
[----:B------:R-:W-:Y:S05]  /*12a0*/  BSYNC B0 ;  /* 0x0000000000007941 */ /* 0x000fea0003800000 */
.L_x_5015:
        /* <DEDUP_REMOVED lines=239> */
[----:B------:R-:W-:Y:S05]  /*21a0*/  CALL.REL.NOINC `($__internal_23_$__cuda_sm20_div_s64) ;  /* 0x0000002400c07944 */ /* 0x000fea0003c00000 */
        /* <DEDUP_REMOVED lines=9> */
.L_x_5022:
        /* <DEDUP_REMOVED lines=22> */
.L_x_5023:
[----:B------:R-:W-:Y:S05]  /*23a0*/  BSYNC B0 ;  /* 0x0000000000007941 */ /* 0x000fea0003800000 */
.L_x_5021:
        /* <DEDUP_REMOVED lines=19> */
.L_x_5025:
        /* <DEDUP_REMOVED lines=22> */
.L_x_5026:
[----:B------:R-:W-:Y:S05]  /*2640*/  BSYNC B0 ;  /* 0x0000000000007941 */ /* 0x000fea0003800000 */
.L_x_5024:
        /* <DEDUP_REMOVED lines=11> */
[----:B------:R-:W-:Y:S05]  /*2700*/  CALL.REL.NOINC `($__internal_23_$__cuda_sm20_div_s64) ;  /* 0x0000002000687944 */ /* 0x000fea0003c00000 */
[----:B------:R-:W-:-:S04]  /*2710*/  IADD3 R19, P0, RZ, -R22, RZ ;  /* 0x80000016ff137210 */ /* 0x000fc80007f1e0ff */
[----:B------:R-:W-:Y:S01]  /*2720*/  IADD3.X R18, RZ, ~R23, RZ, P0, !PT ;  /* 0x80000017ff127210 */ /* 0x000fe200007fe4ff */
[----:B------:R-:W-:-:S04]  /*2730*/  IMAD.WIDE.U32 R42, R5, R19, R42 ;  /* 0x00000013052a7225 */ /* 0x000fc800078e002a */
[----:B------:R-:W-:-:S04]  /*2740*/  IMAD R18, R18, R5, RZ ;  /* 0x0000000512127224 */ /* 0x000fc800078e02ff */
[----:B------:R-:W-:-:S05]  /*2750*/  IMAD R4, R4, R19, R18 ;  /* 0x0000001304047224 */ /* 0x000fca00078e0212 */
[----:B------:R-:W-:Y:S01]  /*2760*/  IADD3 R4, R43, R4, RZ ;  /* 0x000000042b047210 */ /* 0x000fe20007ffe0ff */
[----:B------:R-:W-:Y:S05]  /*2770*/  BRA `(.L_x_5029) ;  /* 0x0000000000587947 */ /* 0x000fea0003800000 */
.L_x_5028:
        /* <DEDUP_REMOVED lines=22> */
.L_x_5029:
[----:B------:R-:W-:Y:S05]  /*28e0*/  BSYNC B0 ;  /* 0x0000000000007941 */ /* 0x000fea0003800000 */
.L_x_5027:
        /* <DEDUP_REMOVED lines=38> */
[----:B------:R-:W-:Y:S05]  /*2b50*/  CALL.REL.NOINC `($__internal_23_$__cuda_sm20_div_s64) ;  /* 0x0000001c00547944 */ /* 0x000fea0003c00000 */
        /* <DEDUP_REMOVED lines=12> */
.L_x_5031:
        /* <DEDUP_REMOVED lines=23> */
.L_x_5032:
[----:B------:R-:W-:Y:S05]  /*2d90*/  BSYNC B0 ;  /* 0x0000000000007941 */ /* 0x000fea0003800000 */
.L_x_5030:
        /* <DEDUP_REMOVED lines=18> */
.L_x_5034:
        /* <DEDUP_REMOVED lines=22> */
.L_x_5035:
[----:B------:R-:W-:Y:S05]  /*3020*/  BSYNC B0 ;  /* 0x0000000000007941 */ /* 0x000fea0003800000 */
.L_x_5033:
        /* <DEDUP_REMOVED lines=22> */
.L_x_5037:
        /* <DEDUP_REMOVED lines=23> */
.L_x_5038:
[----:B------:R-:W-:Y:S05]  /*3300*/  BSYNC B0 ;  /* 0x0000000000007941 */ /* 0x000fea0003800000 */
.L_x_5036:
        /* <DEDUP_REMOVED lines=39> */
.L_x_5040:
        /* <DEDUP_REMOVED lines=23> */
.L_x_5041:
[----:B------:R-:W-:Y:S05]  /*36f0*/  BSYNC B0 ;  /* 0x0000000000007941 */ /* 0x000fea0003800000 */
.L_x_5039:
        /* <DEDUP_REMOVED lines=29> */
.L_x_5043:
        /* <DEDUP_REMOVED lines=23> */
.L_x_5044:
[----:B------:R-:W-:Y:S05]  /*3a40*/  BSYNC B0 ;  /* 0x0000000000007941 */ /* 0x000fea0003800000 */
.L_x_5042:
        /* <DEDUP_REMOVED lines=21> */
.L_x_5020:
[----:B------:R-:W-:Y:S02]  /*3ba0*/  ULDC.64 UR4, c[0x0][0x2b0] ;  /* 0x0000ac0000047ab9 */ /* 0x000fe40000000a00 */
[----:B------:R-:W-:-:S04]  /*3bb0*/  LEA R2, P0, R36, UR4, 0x2 ;  /* 0x0000000424027c11 */ /* 0x000fc8000f8010ff */
[----:B------:R-:W-:-:S05]  /*3bc0*/  LEA.HI.X R3, R36, UR5, R37, 0x2, P0 ;  /* 0x0000000524037c11 */ /* 0x000fca00080f1425 */
[----:B------:R0:W-:Y:S04]  /*3bd0*/  STG.E desc[UR8][R2.64], R30 ;  /* 0x0000001e02007986 */ /* 0x0001e8000c101908 */
.L_x_5019:
[----:B------:R-:W-:Y:S05]  /*3be0*/  BSYNC B1 ;  /* 0x0000000000017941 */ /* 0x000fea0003800000 */
.L_x_5018:
        /* <DEDUP_REMOVED lines=47> */
.L_x_5047:
        /* <DEDUP_REMOVED lines=37> */
.L_x_5046:
        /* <DEDUP_REMOVED lines=25> */
.L_x_5048:
[----:B------:R-:W-:-:S13]  /*42c0*/  ISETP.GT.OR P4, PT, R13, UR5, P4 ;  /* 0x000000050d007c0c */ /* 0x000fda000a784670 */
[----:B------:R-:W-:Y:S05]  /*42d0*/  @!P4 BRA `(.L_x_5045) ;  /* 0x000000000028c947 */ /* 0x000fea0003800000 */
[----:B------:R-:W0:Y:S01]  /*42e0*/  LDS R6, [R6] ;  /* 0x0000000006067984 */ /* 0x000e220000000800 */
[----:B------:R-:W-:Y:S01]  /*42f0*/  ISETP.GE.AND P0, PT, R7, R16, PT ;  /* 0x000000100700720c */ /* 0x000fe20003f06270 */
[----:B------:R-:W-:-:S12]  /*4300*/  BSSY B0, `(.L_x_5049) ;  /* 0x0000003000007945 */ /* 0x000fd80003800000 */
[----:B------:R-:W-:Y:S05]  /*4310*/  @P0 BRA `(.L_x_5050) ;  /* 0x0000000000040947 */ /* 0x000fea0003800000 */
[----:B------:R1:W5:Y:S02]  /*4320*/  LDG.E.128 R8, desc[UR8][R24.64] ;  /* 0x0000000818087981 */ /* 0x000364000c1e1d00 */
.L_x_5050:
[----:B------:R-:W-:Y:S05]  /*4330*/  BSYNC B0 ;  /* 0x0000000000007941 */ /* 0x000fea0003800000 */
.L_x_5049:
[C---:B0----5:R-:W-:Y:S01]  /*4340*/  FFMA.FTZ R5, R6.reuse, R8, R5 ;  /* 0x0000000806057223 */ /* 0x061fe20000010005 */
[C---:B------:R-:W-:Y:S01]  /*4350*/  FFMA.FTZ R2, R6.reuse, R9, R2 ;  /* 0x0000000906027223 */ /* 0x040fe20000010002 */
[C---:B------:R-:W-:Y:S01]  /*4360*/  FFMA.FTZ R3, R6.reuse, R10, R3 ;  /* 0x0000000a06037223 */ /* 0x040fe20000010003 */
[----:B------:R-:W-:Y:S01]  /*4370*/  FFMA.FTZ R0, R6, R11, R0 ;  /* 0x0000000b06007223 */ /* 0x000fe20000010000 */
.L_x_5045:
        /* <DEDUP_REMOVED lines=83> */
        .weak           $__internal_23_$__cuda_sm20_div_s64
        .type           $__internal_23_$__cuda_sm20_div_s64,@function
        .size           $__internal_23_$__cuda_sm20_div_s64,(.L_x_7863 - $__internal_23_$__cuda_sm20_div_s64)
$__internal_23_$__cuda_sm20_div_s64:
        /* <DEDUP_REMOVED lines=83> */
[----:B------:R-:W-:Y:S05]  /*4de0*/  RET.REL.NODEC R20 `(_ZN5flash32flash_fwd_splitkv_combine_kernelI23Flash_fwd_kernel_traitsILi64ELi64ELi128ELi4ELb0ELb0EN7cutlass6half_tE19Flash_kernel_traitsILi64ELi64ELi128ELi4ES3_EELi8ELi5ELb1EEEvNS_16Flash_fwd_paramsE) ;  /* 0xffffffb014847950 */ /* 0x000fea0003c3ffff */
.L_x_5051:
        /* <DEDUP_REMOVED lines=9> */
.L_x_7863:


//--------------------- .text._ZN5flash32flash_fwd_splitkv_combine_kernelI23Flash_fwd_kernel_traitsILi64ELi64ELi128ELi4ELb0ELb0EN7cutlass6half_tE19Flash_kernel_traitsILi64ELi64ELi128ELi4ES3_EELi8ELi4ELb1EEEvNS_16Flash_fwd_paramsE --------------------------
	.section	.text._ZN5flash32flash_fwd_splitkv_combine_kernelI23Flash_fwd_kernel_traitsILi64ELi64ELi128ELi4ELb0ELb0EN7cutlass6half_tE19Flash_kernel_traitsILi64ELi64ELi128ELi4ES3_EELi8ELi4ELb1EEEvNS_16Flash_fwd_paramsE,"ax",@progbits
	.align	128
        .global         _ZN5flash32flash_fwd_splitkv_combine_kernelI23Flash_fwd_kernel_traitsILi64ELi64ELi128ELi4ELb0ELb0EN7cutlass6half_tE19Flash_kernel_traitsILi64ELi64ELi128ELi4ES3_EELi8ELi4ELb1EEEvNS_16Flash_fwd_paramsE
        .type           _ZN5flash32flash_fwd_splitkv_combine_kernelI23Flash_fwd_kernel_traitsILi64ELi64ELi128ELi4ELb0ELb0EN7cutlass6half_tE19Flash_kernel_traitsILi64ELi64ELi128ELi4ES3_EELi8ELi4ELb1EEEvNS_16Flash_fwd_paramsE,@function
        .size           _ZN5flash32flash_fwd_splitkv_combine_kernelI23Flash_fwd_kernel_traitsILi64ELi64ELi128ELi4ELb0ELb0EN7cutlass6half_tE19Flash_kernel_traitsILi64ELi64ELi128ELi4ES3_EELi8ELi4ELb1EEEvNS_16Flash_fwd_paramsE,(.L_x_7864 - _ZN5flash32flash_fwd_splitkv_combine_kernelI23Flash_fwd_kernel_traitsILi64ELi64ELi128ELi4ELb0ELb0EN7cutlass6half_tE19Flash_kernel_traitsILi64ELi64ELi128ELi4ES3_EELi8ELi4ELb1EEEvNS_16Flash_fwd_paramsE)
        .other          _ZN5flash32flash_fwd_splitkv_combine_kernelI23Flash_fwd_kernel_traitsILi64ELi64ELi128ELi4ELb0ELb0EN7cutlass6half_tE19Flash_kernel_traitsILi64ELi64ELi128ELi4ES3_EELi8ELi4ELb1EEEvNS_16Flash_fwd_paramsE,@"STO_CUDA_ENTRY STV_DEFAULT"
_ZN5flash32flash_fwd_splitkv_combine_kernelI23Flash_fwd_kernel_traitsILi64ELi64ELi128ELi4ELb0ELb0EN7cutlass6half_tE19Flash_kernel_traitsILi64ELi64ELi128ELi4ES3_EELi8ELi4ELb1EEEvNS_16Flash_fwd_paramsE:
.text._ZN5flash32flash_fwd_splitkv_combine_kernelI23Flash_fwd_kernel_traitsILi64ELi64ELi128ELi4ELb0ELb0EN7cutlass6half_tE19Flash_kernel_traitsILi64ELi64ELi128ELi4ES3_EELi8ELi4ELb1EEEvNS_16Flash_fwd_paramsE:
        /* <DEDUP_REMOVED lines=23> */
[----:B------:R-:W-:Y:S05]  /*0170*/  CALL.REL.NOINC `($__internal_24_$__cuda_sm20_div_s64) ;  /* 0x0000004400d87944 */ /* 0x000fea0003c00000 */
[----:B------:R-:W-:Y:S05]  /*0180*/  BRA `(.L_x_5053) ;  /* 0x00000000004c7947 */ /* 0x000fea0003800000 */
.L_x_5052:
        /* <DEDUP_REMOVED lines=19> */
.L_x_5053:
        /* <DEDUP_REMOVED lines=13> */
[----:B------:R-:W-:Y:S05]  /*0390*/  CALL.REL.NOINC `($__internal_24_$__cuda_sm20_div_s64) ;  /* 0x0000004400507944 */ /* 0x000fea0003c00000 */
[----:B------:R-:W-:Y:S02]  /*03a0*/  MOV R8, R20 ;  /* 0x0000001400087202 */ /* 0x000fe40000000f00 */
[----:B------:R-:W-:Y:S01]  /*03b0*/  MOV R9, R21 ;  /* 0x0000001500097202 */ /* 0x000fe20000000f00 */
[----:B------:R-:W-:Y:S05]  /*03c0*/  BRA `(.L_x_5056) ;  /* 0x00000000004c7947 */ /* 0x000fea0003800000 */
.L_x_5055:
        /* <DEDUP_REMOVED lines=19> */
.L_x_5056:
[----:B------:R-:W-:Y:S05]  /*0500*/  BSYNC B0 ;  /* 0x0000000000007941 */ /* 0x000fea0003800000 */
.L_x_5054:
        /* <DEDUP_REMOVED lines=43> */
.L_x_5058:
        /* <DEDUP_REMOVED lines=19> */
.L_x_5059:
[----:B------:R-:W-:Y:S05]  /*08f0*/  BSYNC B0 ;  /* 0x0000000000007941 */ /* 0x000fea0003800000 */
.L_x_5057:
        /* <DEDUP_REMOVED lines=74> */
[----:B------:R-:W-:Y:S02]  /*0da0*/  MOV R32, R20 ;  /* 0x0000001400207202 */ /* 0x000fe40000000f00 */
[----:B------:R-:W-:Y:S01]  /*0db0*/  MOV R33, R21 ;  /* 0x0000001500217202 */ /* 0x000fe20000000f00 */
[----:B------:R-:W-:Y:S05]  /*0dc0*/  BRA `(.L_x_5062) ;  /* 0x00000000004c7947 */ /* 0x000fea0003800000 */
.L_x_5061:
        /* <DEDUP_REMOVED lines=19> */
.L_x_5062:
[----:B------:R-:W-:Y:S05]  /*0f00*/  BSYNC B0 ;  /* 0x0000000000007941 */ /* 0x000fea0003800000 */
.L_x_5060:
        /* <DEDUP_REMOVED lines=43> */
.L_x_5064:
        /* <DEDUP_REMOVED lines=19> */
.L_x_5065:
[----:B------:R-:W-:Y:S05]  /*12f0*/  BSYNC B0 ;  /* 0x0000000000007941 */ /* 0x000fea0003800000 */
.L_x_5063:
        /* <DEDUP_REMOVED lines=67> */
.L_x_5067:
[----:B------:R-:W-:Y:S05]  /*1730*/  BSYNC B0 ;  /* 0x0000000000007941 */ /* 0x000fea0003800000 */
.L_x_5066:
        /* <DEDUP_REMOVED lines=14> */
.L_x_5069:
[----:B------:R-:W-:Y:S05]  /*1820*/  BSYNC B0 ;  /* 0x0000000000007941 */ /* 0x000fea0003800000 */
.L_x_5068:
        /* <DEDUP_REMOVED lines=158> */
.L_x_5074:
        /* <DEDUP_REMOVED lines=22> */
.L_x_5075:
[----:B------:R-:W-:Y:S05]  /*2370*/  BSYNC B0 ;  /* 0x0000000000007941 */ /* 0x000fea0003800000 */
.L_x_5073:
[----:B------:R-:W-:Y:S01]  /*2380*/  LOP3.LUT R19, R17, R0, RZ, 0xfc, !PT ;  /* 0x0000000011137212 */ /* 0x000fe200078efcff */
[----:B------:R-:W-:Y:S03]  /*2390*/  BSSY B0, `(.L_x_5076) ;  /* 0x0000028000007945 */ /* 0x000fe60003800000 */
[----:B------:R-:W-:-:S13]  /*23a0*/  ISETP.NE.U32.AND P0, PT, R19, RZ, PT ;  /* 0x000000ff1300720c */ /* 0x000fda0003f05070 */
[----:B------:R-:W-:Y:S05]  /*23b0*/  @!P0 BRA `(.L_x_5077) ;  /* 0x00000000003c8947 */ /* 0x000fea0003800000 */
[----:B------:R-:W-:Y:S01]  /*23c0*/  IMAD.MOV.U32 R24, RZ, RZ, R25 ;  /* 0x000000ffff187224 */ /* 0x000fe200078e0019 */
[----:B------:R-:W-:Y:S02]  /*23d0*/  MOV R23, R0 ;  /* 0x0000000000177202 */ /* 0x000fe40000000f00 */
[----:B------:R-:W-:Y:S02]  /*23e0*/  MOV R22, 0x2400 ;  /* 0x0000240000167802 */ /* 0x000fe40000000f00 */
[----:B------:R-:W-:Y:S05]  /*23f0*/  CALL.REL.NOINC `($__internal_24_$__cuda_sm20_div_s64) ;  /* 0x0000002400387944 */ /* 0x000fea0003c00000 */
        /* <DEDUP_REMOVED lines=11> */
.L_x_5077:
        /* <DEDUP_REMOVED lines=22> */
.L_x_5078:
[----:B------:R-:W-:Y:S05]  /*2610*/  BSYNC B0 ;  /* 0x0000000000007941 */ /* 0x000fea0003800000 */
.L_x_5076:
        /* <DEDUP_REMOVED lines=11> */
[----:B------:R-:W-:Y:S05]  /*26d0*/  CALL.REL.NOINC `($__internal_24_$__cuda_sm20_div_s64) ;  /* 0x0000002000807944 */ /* 0x000fea0003c00000 */
[----:B------:R-:W-:-:S04]  /*26e0*/  IADD3 R17, P0, RZ, -R20, RZ ;  /* 0x80000014ff117210 */ /* 0x000fc80007f1e0ff */
[----:B------:R-:W-:Y:S01]  /*26f0*/  IADD3.X R18, RZ, ~R21, RZ, P0, !PT ;  /* 0x80000015ff127210 */ /* 0x000fe200007fe4ff */
[----:B------:R-:W-:-:S04]  /*2700*/  IMAD.WIDE.U32 R36, R5, R17, R36 ;  /* 0x0000001105247225 */ /* 0x000fc800078e0024 */
[----:B------:R-:W-:-:S04]  /*2710*/  IMAD R18, R18, R5, RZ ;  /* 0x0000000512127224 */ /* 0x000fc800078e02ff */
[----:B------:R-:W-:-:S05]  /*2720*/  IMAD R4, R4, R17, R18 ;  /* 0x0000001104047224 */ /* 0x000fca00078e0212 */
[----:B------:R-:W-:Y:S01]  /*2730*/  IADD3 R4, R37, R4, RZ ;  /* 0x0000000425047210 */ /* 0x000fe20007ffe0ff */
[----:B------:R-:W-:Y:S05]  /*2740*/  BRA `(.L_x_5081) ;  /* 0x0000000000587947 */ /* 0x000fea0003800000 */
.L_x_5080:
        /* <DEDUP_REMOVED lines=22> */
.L_x_5081:
[----:B------:R-:W-:Y:S05]  /*28b0*/  BSYNC B0 ;  /* 0x0000000000007941 */ /* 0x000fea0003800000 */
.L_x_5079:
        /* <DEDUP_REMOVED lines=38> */
[----:B------:R-:W-:Y:S05]  /*2b20*/  CALL.REL.NOINC `($__internal_24_$__cuda_sm20_div_s64) ;  /* 0x0000001c006c7944 */ /* 0x000fea0003c00000 */
        /* <DEDUP_REMOVED lines=12> */
.L_x_5083:
        /* <DEDUP_REMOVED lines=23> */
.L_x_5084:
[----:B------:R-:W-:Y:S05]  /*2d60*/  BSYNC B0 ;  /* 0x0000000000007941 */ /* 0x000fea0003800000 */
.L_x_5082:
        /* <DEDUP_REMOVED lines=19> */
.L_x_5086:
        /* <DEDUP_REMOVED lines=22> */
.L_x_5087:
[----:B------:R-:W-:Y:S05]  /*3000*/  BSYNC B0 ;  /* 0x0000000000007941 */ /* 0x000fea0003800000 */
.L_x_5085:
        /* <DEDUP_REMOVED lines=20> */
.L_x_5089:
        /* <DEDUP_REMOVED lines=23> */
.L_x_5090:
[----:B------:R-:W-:Y:S05]  /*32c0*/  BSYNC B0 ;  /* 0x0000000000007941 */ /* 0x000fea0003800000 */
.L_x_5088:
        /* <DEDUP_REMOVED lines=39> */
.L_x_5092:
        /* <DEDUP_REMOVED lines=23> */
.L_x_5093:
[----:B------:R-:W-:Y:S05]  /*36b0*/  BSYNC B0 ;  /* 0x0000000000007941 */ /* 0x000fea0003800000 */
.L_x_5091:
        /* <DEDUP_REMOVED lines=26> */
.L_x_5095:
        /* <DEDUP_REMOVED lines=23> */
.L_x_5096:
[----:B------:R-:W-:Y:S05]  /*39d0*/  BSYNC B0 ;  /* 0x0000000000007941 */ /* 0x000fea0003800000 */
.L_x_5094:
        /* <DEDUP_REMOVED lines=21> */
.L_x_5072:
[----:B------:R-:W-:Y:S02]  /*3b30*/  ULDC.64 UR4, c[0x0][0x2b0] ;  /* 0x0000ac0000047ab9 */ /* 0x000fe40000000a00 */
[----:B------:R-:W-:-:S04]  /*3b40*/  LEA R2, P0, R30, UR4, 0x2 ;  /* 0x000000041e027c11 */ /* 0x000fc8000f8010ff */
[----:B------:R-:W-:-:S05]  /*3b50*/  LEA.HI.X R3, R30, UR5, R31, 0x2, P0 ;  /* 0x000000051e037c11 */ /* 0x000fca00080f141f */
[----:B------:R0:W-:Y:S04]  /*3b60*/  STG.E desc[UR8][R2.64], R28 ;  /* 0x0000001c02007986 */ /* 0x0001e8000c101908 */
.L_x_5071:
[----:B------:R-:W-:Y:S05]  /*3b70*/  BSYNC B1 ;  /* 0x0000000000017941 */ /* 0x000fea0003800000 */
.L_x_5070:
        /* <DEDUP_REMOVED lines=20> */
.L_x_5098:
[----:B------:R-:W-:Y:S05]  /*3cc0*/  BSYNC B0 ;  /* 0x0000000000007941 */ /* 0x000fea0003800000 */
.L_x_5097:
        /* <DEDUP_REMOVED lines=36> */
.L_x_5101:
        /* <DEDUP_REMOVED lines=37> */
.L_x_5100:
        /* <DEDUP_REMOVED lines=25> */
.L_x_5102:
[----:B------:R-:W-:-:S13]  /*42f0*/  ISETP.GT.OR P4, PT, R7, UR5, P4 ;  /* 0x0000000507007c0c */ /* 0x000fda000a784670 */
[----:B------:R-:W-:Y:S05]  /*4300*/  @!P4 BRA `(.L_x_5099) ;  /* 0x000000000028c947 */ /* 0x000fea0003800000 */
[----:B------:R-:W0:Y:S01]  /*4310*/  LDS R6, [R6] ;  /* 0x0000000006067984 */ /* 0x000e220000000800 */
[----:B------:R-:W-:Y:S01]  /*4320*/  ISETP.GE.AND P0, PT, R13, R16, PT ;  /* 0x000000100d00720c */ /* 0x000fe20003f06270 */
[----:B------:R-:W-:-:S12]  /*4330*/  BSSY B0, `(.L_x_5103) ;  /* 0x0000003000007945 */ /* 0x000fd80003800000 */
[----:B------:R-:W-:Y:S05]  /*4340*/  @P0 BRA `(.L_x_5104) ;  /* 0x0000000000040947 */ /* 0x000fea0003800000 */
[----:B------:R1:W5:Y:S02]  /*4350*/  LDG.E.128 R8, desc[UR8][R24.64] ;  /* 0x0000000818087981 */ /* 0x000364000c1e1d00 */
.L_x_5104:
[----:B------:R-:W-:Y:S05]  /*4360*/  BSYNC B0 ;  /* 0x0000000000007941 */ /* 0x000fea0003800000 */
.L_x_5103:
[C---:B0----5:R-:W-:Y:S01]  /*4370*/  FFMA.FTZ R5, R6.reuse, R8, R5 ;  /* 0x0000000806057223 */ /* 0x061fe20000010005 */
[C---:B------:R-:W-:Y:S01]  /*4380*/  FFMA.FTZ R2, R6.reuse, R9, R2 ;  /* 0x0000000906027223 */ /* 0x040fe20000010002 */
[C---:B------:R-:W-:Y:S01]  /*4390*/  FFMA.FTZ R3, R6.reuse, R10, R3 ;  /* 0x0000000a06037223 */ /* 0x040fe20000010003 */
[----:B------:R-:W-:Y:S01]  /*43a0*/  FFMA.FTZ R0, R6, R11, R0 ;  /* 0x0000000b06007223 */ /* 0x000fe20000010000 */
.L_x_5099:
        /* <DEDUP_REMOVED lines=83> */
        .weak           $__internal_24_$__cuda_sm20_div_s64
        .type           $__internal_24_$__cuda_sm20_div_s64,@function
        .size           $__internal_24_$__cuda_sm20_div_s64,(.L_x_7864 - $__internal_24_$__cuda_sm20_div_s64)
$__internal_24_$__cuda_sm20_div_s64:
        /* <DEDUP_REMOVED lines=83> */
[----:B------:R-:W-:Y:S06]  /*4e10*/  RET.REL.NODEC R26 `(_ZN5flash32flash_fwd_splitkv_combine_kernelI23Flash_fwd_kernel_traitsILi64ELi64ELi128ELi4ELb0ELb0EN7cutlass6half_tE19Flash_kernel_traitsILi64ELi64ELi128ELi4ES3_EELi8ELi4ELb1EEEvNS_16Flash_fwd_paramsE) ;  /* 0xffffffb01a787950 */ /* 0x000fec0003c3ffff */
.L_x_5105:
        /* <DEDUP_REMOVED lines=14> */
.L_x_7864:


//--------------------- .text._ZN5flash32flash_fwd_splitkv_combine_kernelI23Flash_fwd_kernel_traitsILi64ELi64ELi128ELi4ELb0ELb0EN7cutlass6half_tE19Flash_kernel_traitsILi64ELi64ELi128ELi4ES3_EELi8ELi3ELb1EEEvNS_16Flash_fwd_paramsE --------------------------
	.section	.text._ZN5flash32flash_fwd_splitkv_combine_kernelI23Flash_fwd_kernel_traitsILi64ELi64ELi128ELi4ELb0ELb0EN7cutlass6half_tE19Flash_kernel_traitsILi64ELi64ELi128ELi4ES3_EELi8ELi3ELb1EEEvNS_16Flash_fwd_paramsE,"ax",@progbits
	.align	128
        .global         _ZN5flash32flash_fwd_splitkv_combine_kernelI23Flash_fwd_kernel_traitsILi64ELi64ELi128ELi4ELb0ELb0EN7cutlass6half_tE19Flash_kernel_traitsILi64ELi64ELi128ELi4ES3_EELi8ELi3ELb1EEEvNS_16Flash_fwd_paramsE
        .type           _ZN5flash32flash_fwd_splitkv_combine_kernelI23Flash_fwd_kernel_traitsILi64ELi64ELi128ELi4ELb0ELb0EN7cutlass6half_tE19Flash_kernel_traitsILi64ELi64ELi128ELi4ES3_EELi8ELi3ELb1EEEvNS_16Flash_fwd_paramsE,@function
        .size           _ZN5flash32flash_fwd_splitkv_combine_kernelI23Flash_fwd_kernel_traitsILi64ELi64ELi128ELi4ELb0ELb0EN7cutlass6half_tE19Flash_kernel_traitsILi64ELi64ELi128ELi4ES3_EELi8ELi3ELb1EEEvNS_16Flash_fwd_paramsE,(.L_x_7865 - _ZN5flash32flash_fwd_splitkv_combine_kernelI23Flash_fwd_kernel_traitsILi64ELi64ELi128ELi4ELb0ELb0EN7cutlass6half_tE19Flash_kernel_traitsILi64ELi64ELi128ELi4ES3_EELi8ELi3ELb1EEEvNS_16Flash_fwd_paramsE)
        .other          _ZN5flash32flash_fwd_splitkv_combine_kernelI23Flash_fwd_kernel_traitsILi64ELi64ELi128ELi4ELb0ELb0EN7cutlass6half_tE19Flash_kernel_traitsILi64ELi64ELi128ELi4ES3_EELi8ELi3ELb1EEEvNS_16Flash_fwd_paramsE,@"STO_CUDA_ENTRY STV_DEFAULT"
_ZN5flash32flash_fwd_splitkv_combine_kernelI23Flash_fwd_kernel_traitsILi64ELi64ELi128ELi4ELb0ELb0EN7cutlass6half_tE19Flash_kernel_traitsILi64ELi64ELi128ELi4ES3_EELi8ELi3ELb1EEEvNS_16Flash_fwd_paramsE:
.text._ZN5flash32flash_fwd_splitkv_combine_kernelI23Flash_fwd_kernel_traitsILi64ELi64ELi128ELi4ELb0ELb0EN7cutlass6half_tE19Flash_kernel_traitsILi64ELi64ELi128ELi4ES3_EELi8ELi3ELb1EEEvNS_16Flash_fwd_paramsE:
        /* <DEDUP_REMOVED lines=23> */
[----:B------:R-:W-:Y:S05]  /*0170*/  CALL.REL.NOINC `($__internal_25_$__cuda_sm20_div_s64) ;  /* 0x0000004400807944 */ /* 0x000fea0003c00000 */
[----:B------:R-:W-:Y:S02]  /*0180*/  MOV R20, R0 ;  /* 0x0000000000147202 */ /* 0x000fe40000000f00 */
[----:B------:R-:W-:Y:S01]  /*0190*/  MOV R21, R23 ;  /* 0x0000001700157202 */ /* 0x000fe20000000f00 */
[----:B------:R-:W-:Y:S06]  /*01a0*/  BRA `(.L_x_5107) ;  /* 0x00000000004c7947 */ /* 0x000fec0003800000 */
.L_x_5106:
        /* <DEDUP_REMOVED lines=19> */
.L_x_5107:
        /* <DEDUP_REMOVED lines=11> */
[----:B------:R-:W-:Y:S05]  /*0390*/  CALL.REL.NOINC `($__internal_25_$__cuda_sm20_div_s64) ;  /* 0x0000004000f87944 */ /* 0x000fea0003c00000 */
[----:B------:R-:W-:Y:S02]  /*03a0*/  MOV R10, R0 ;  /* 0x00000000000a7202 */ /* 0x000fe40000000f00 */
[----:B------:R-:W-:Y:S01]  /*03b0*/  MOV R11, R23 ;  /* 0x00000017000b7202 */ /* 0x000fe20000000f00 */
[----:B------:R-:W-:Y:S05]  /*03c0*/  BRA `(.L_x_5110) ;  /* 0x00000000004c7947 */ /* 0x000fea0003800000 */
.L_x_5109:
        /* <DEDUP_REMOVED lines=19> */
.L_x_5110:
[----:B------:R-:W-:Y:S05]  /*0500*/  BSYNC B0 ;  /* 0x0000000000007941 */ /* 0x000fea0003800000 */
.L_x_5108:
        /* <DEDUP_REMOVED lines=44> */
[----:B------:R-:W-:Y:S05]  /*07d0*/  BRA `(.L_x_5113) ;  /* 0x00000000004c7947 */ /* 0x000fea0003800000 */
.L_x_5112:
        /* <DEDUP_REMOVED lines=19> */
.L_x_5113:
[----:B------:R-:W-:Y:S05]  /*0910*/  BSYNC B0 ;  /* 0x0000000000007941 */ /* 0x000fea0003800000 */
.L_x_5111:
        /* <DEDUP_REMOVED lines=71> */
[----:B------:R-:W-:Y:S05]  /*0d90*/  CALL.REL.NOINC `($__internal_25_$__cuda_sm20_div_s64) ;  /* 0x0000003800787944 */ /* 0x000fea0003c00000 */
[----:B------:R-:W-:Y:S02]  /*0da0*/  MOV R32, R0 ;  /* 0x0000000000207202 */ /* 0x000fe40000000f00 */
[----:B------:R-:W-:Y:S01]  /*0db0*/  MOV R33, R23 ;  /* 0x0000001700217202 */ /* 0x000fe20000000f00 */
[----:B------:R-:W-:Y:S05]  /*0dc0*/  BRA `(.L_x_5116) ;  /* 0x00000000004c7947 */ /* 0x000fea0003800000 */
.L_x_5115:
        /* <DEDUP_REMOVED lines=19> */
.L_x_5116:
[----:B------:R-:W-:Y:S05]  /*0f00*/  BSYNC B0 ;  /* 0x0000000000007941 */ /* 0x000fea0003800000 */
.L_x_5114:
        /* <DEDUP_REMOVED lines=40> */
[----:B------:R-:W-:Y:S01]  /*1190*/  MOV R22, R0 ;  /* 0x0000000000167202 */ /* 0x000fe20000000f00 */
[----:B------:R-:W-:Y:S05]  /*11a0*/  BRA `(.L_x_5119) ;  /* 0x00000000004c7947 */ /* 0x000fea0003800000 */
.L_x_5118:
        /* <DEDUP_REMOVED lines=19> */
.L_x_5119:
[----:B------:R-:W-:Y:S05]  /*12e0*/  BSYNC B0 ;  /* 0x0000000000007941 */ /* 0x000fea0003800000 */
.L_x_5117:
        /* <DEDUP_REMOVED lines=70> */
.L_x_5121:
[----:B------:R-:W-:Y:S05]  /*1750*/  BSYNC B0 ;  /* 0x0000000000007941 */ /* 0x000fea0003800000 */
.L_x_5120:
        /* <DEDUP_REMOVED lines=155> */
.L_x_5126:
        /* <DEDUP_REMOVED lines=22> */
.L_x_5127:
[----:B------:R-:W-:Y:S05]  /*2270*/  BSYNC B0 ;  /* 0x0000000000007941 */ /* 0x000fea0003800000 */
.L_x_5125:
[----:B------:R-:W-:Y:S01]  /*2280*/  LOP3.LUT R0, R21, R8, RZ, 0xfc, !PT ;  /* 0x0000000815007212 */ /* 0x000fe200078efcff */
[----:B------:R-:W-:Y:S03]  /*2290*/  BSSY B0, `(.L_x_5128) ;  /* 0x0000027000007945 */ /* 0x000fe60003800000 */
[----:B------:R-:W-:-:S13]  /*22a0*/  ISETP.NE.U32.AND P0, PT, R0, RZ, PT ;  /* 0x000000ff0000720c */ /* 0x000fda0003f05070 */
[----:B------:R-:W-:Y:S05]  /*22b0*/  @!P0 BRA `(.L_x_5129) ;  /* 0x0000000000388947 */ /* 0x000fea0003800000 */
[----:B------:R-:W-:Y:S01]  /*22c0*/  IMAD.MOV.U32 R22, RZ, RZ, R25 ;  /* 0x000000ffff167224 */ /* 0x000fe200078e0019 */
[----:B------:R-:W-:Y:S02]  /*22d0*/  MOV R6, R8 ;  /* 0x0000000800067202 */ /* 0x000fe40000000f00 */
[----:B------:R-:W-:Y:S02]  /*22e0*/  MOV R20, 0x2300 ;  /* 0x0000230000147802 */ /* 0x000fe40000000f00 */
[----:B------:R-:W-:Y:S05]  /*22f0*/  CALL.REL.NOINC `($__internal_25_$__cuda_sm20_div_s64) ;  /* 0x0000002400207944 */ /* 0x000fea0003c00000 */
        /* <DEDUP_REMOVED lines=10> */
.L_x_5129:
        /* <DEDUP_REMOVED lines=22> */
.L_x_5130:
[----:B------:R-:W-:Y:S05]  /*2500*/  BSYNC B0 ;  /* 0x0000000000007941 */ /* 0x000fea0003800000 */
.L_x_5128:
        /* <DEDUP_REMOVED lines=11> */
[----:B------:R-:W-:Y:S05]  /*25c0*/  CALL.REL.NOINC `($__internal_25_$__cuda_sm20_div_s64) ;  /* 0x00000020006c7944 */ /* 0x000fea0003c00000 */
        /* <DEDUP_REMOVED lines=8> */
.L_x_5132:
        /* <DEDUP_REMOVED lines=21> */
.L_x_5133:
[----:B------:R-:W-:Y:S05]  /*27a0*/  BSYNC B0 ;  /* 0x0000000000007941 */ /* 0x000fea0003800000 */
.L_x_5131:
        /* <DEDUP_REMOVED lines=38> */
[----:B------:R-:W-:Y:S05]  /*2a10*/  CALL.REL.NOINC `($__internal_25_$__cuda_sm20_div_s64) ;  /* 0x0000001c00587944 */ /* 0x000fea0003c00000 */
        /* <DEDUP_REMOVED lines=12> */
.L_x_5135:
        /* <DEDUP_REMOVED lines=23> */
.L_x_5136:
[----:B------:R-:W-:Y:S05]  /*2c50*/  BSYNC B0 ;  /* 0x0000000000007941 */ /* 0x000fea0003800000 */
.L_x_5134:
        /* <DEDUP_REMOVED lines=18> */
.L_x_5138:
        /* <DEDUP_REMOVED lines=22> */
.L_x_5139:
[----:B------:R-:W-:Y:S05]  /*2ee0*/  BSYNC B0 ;  /* 0x0000000000007941 */ /* 0x000fea0003800000 */
.L_x_5137:
        /* <DEDUP_REMOVED lines=21> */
.L_x_5141:
        /* <DEDUP_REMOVED lines=23> */
.L_x_5142:
[----:B------:R-:W-:Y:S05]  /*31b0*/  BSYNC B0 ;  /* 0x0000000000007941 */ /* 0x000fea0003800000 */
.L_x_5140:
        /* <DEDUP_REMOVED lines=39> */
.L_x_5144:
        /* <DEDUP_REMOVED lines=23> */
.L_x_5145:
[----:B------:R-:W-:Y:S05]  /*35a0*/  BSYNC B0 ;  /* 0x0000000000007941 */ /* 0x000fea0003800000 */
.L_x_5143:
        /* <DEDUP_REMOVED lines=27> */
.L_x_5147:
        /* <DEDUP_REMOVED lines=23> */
.L_x_5148:
[----:B------:R-:W-:Y:S05]  /*38d0*/  BSYNC B0 ;  /* 0x0000000000007941 */ /* 0x000fea0003800000 */
.L_x_5146:
        /* <DEDUP_REMOVED lines=21> */
.L_x_5124:
[----:B------:R-:W-:Y:S02]  /*3a30*/  ULDC.64 UR4, c[0x0][0x2b0] ;  /* 0x0000ac0000047ab9 */ /* 0x000fe40000000a00 */
[----:B------:R-:W-:-:S04]  /*3a40*/  LEA R2, P0, R30, UR4, 0x2 ;  /* 0x000000041e027c11 */ /* 0x000fc8000f8010ff */
[----:B------:R-:W-:-:S05]  /*3a50*/  LEA.HI.X R3, R30, UR5, R31, 0x2, P0 ;  /* 0x000000051e037c11 */ /* 0x000fca00080f141f */
[----:B------:R1:W-:Y:S04]  /*3a60*/  STG.E desc[UR8][R2.64], R26 ;  /* 0x0000001a02007986 */ /* 0x0003e8000c101908 */
.L_x_5123:
[----:B------:R-:W-:Y:S05]  /*3a70*/  BSYNC B1 ;  /* 0x0000000000017941 */ /* 0x000fea0003800000 */
.L_x_5122:
        /* <DEDUP_REMOVED lines=51> */
.L_x_5151:
        /* <DEDUP_REMOVED lines=37> */
.L_x_5150:
        /* <DEDUP_REMOVED lines=25> */
.L_x_5152:
[----:B------:R-:W-:-:S13]  /*4190*/  ISETP.GT.OR P4, PT, R7, UR5, P4 ;  /* 0x0000000507007c0c */ /* 0x000fda000a784670 */
[----:B------:R-:W-:Y:S05]  /*41a0*/  @!P4 BRA `(.L_x_5149) ;  /* 0x000000000028c947 */ /* 0x000fea0003800000 */
[----:B------:R-:W0:Y:S01]  /*41b0*/  LDS R6, [R6] ;  /* 0x0000000006067984 */ /* 0x000e220000000800 */
[----:B------:R-:W-:Y:S01]  /*41c0*/  ISETP.GE.AND P0, PT, R15, R14, PT ;  /* 0x0000000e0f00720c */ /* 0x000fe20003f06270 */
[----:B------:R-:W-:-:S12]  /*41d0*/  BSSY B0, `(.L_x_5153) ;  /* 0x0000003000007945 */ /* 0x000fd80003800000 */
[----:B------:R-:W-:Y:S05]  /*41e0*/  @P0 BRA `(.L_x_5154) ;  /* 0x0000000000040947 */ /* 0x000fea0003800000 */
[----:B------:R1:W5:Y:S02]  /*41f0*/  LDG.E.128 R8, desc[UR8][R22.64] ;  /* 0x0000000816087981 */ /* 0x000364000c1e1d00 */
.L_x_5154:
[----:B------:R-:W-:Y:S05]  /*4200*/  BSYNC B0 ;  /* 0x0000000000007941 */ /* 0x000fea0003800000 */
.L_x_5153:
[C---:B0----5:R-:W-:Y:S01]  /*4210*/  FFMA.FTZ R5, R6.reuse, R8, R5 ;  /* 0x0000000806057223 */ /* 0x061fe20000010005 */
[C---:B------:R-:W-:Y:S01]  /*4220*/  FFMA.FTZ R2, R6.reuse, R9, R2 ;  /* 0x0000000906027223 */ /* 0x040fe20000010002 */
[C---:B------:R-:W-:Y:S01]  /*4230*/  FFMA.FTZ R3, R6.reuse, R10, R3 ;  /* 0x0000000a06037223 */ /* 0x040fe20000010003 */
[----:B------:R-:W-:Y:S01]  /*4240*/  FFMA.FTZ R0, R6, R11, R0 ;  /* 0x0000000b06007223 */ /* 0x000fe20000010000 */
.L_x_5149:
        /* <DEDUP_REMOVED lines=83> */
        .weak           $__internal_25_$__cuda_sm20_div_s64
        .type           $__internal_25_$__cuda_sm20_div_s64,@function
        .size           $__internal_25_$__cuda_sm20_div_s64,(.L_x_7865 - $__internal_25_$__cuda_sm20_div_s64)
$__internal_25_$__cuda_sm20_div_s64:
        /* <DEDUP_REMOVED lines=83> */
[----:B------:R-:W-:Y:S06]  /*4cb0*/  RET.REL.NODEC R38 `(_ZN5flash32flash_fwd_splitkv_combine_kernelI23Flash_fwd_kernel_traitsILi64ELi64ELi128ELi4ELb0ELb0EN7cutlass6half_tE19Flash_kernel_traitsILi64ELi64ELi128ELi4ES3_EELi8ELi3ELb1EEEvNS_16Flash_fwd_paramsE) ;  /* 0xffffffb026d07950 */ /* 0x000fec0003c3ffff */
.L_x_5155:
        /* <DEDUP_REMOVED lines=12> */
.L_x_7865:


//--------------------- .text._ZN5flash32flash_fwd_splitkv_combine_kernelI23Flash_fwd_kernel_traitsILi64ELi64ELi128ELi4ELb0ELb0EN7cutlass6half_tE19Flash_kernel_traitsILi64ELi64ELi128ELi4ES3_EELi8ELi2ELb1EEEvNS_16Flash_fwd_paramsE --------------------------
	.section	.text._ZN5flash32flash_fwd_splitkv_combine_kernelI23Flash_fwd_kernel_traitsILi64ELi64ELi128ELi4ELb0ELb0EN7cutlass6half_tE19Flash_kernel_traitsILi64ELi64ELi128ELi4ES3_EELi8ELi2ELb1EEEvNS_16Flash_fwd_paramsE,"ax",@progbits
	.align	128
        .global         _ZN5flash32flash_fwd_splitkv_combine_kernelI23Flash_fwd_kernel_traitsILi64ELi64ELi128ELi4ELb0ELb0EN7cutlass6half_tE19Flash_kernel_traitsILi64ELi64ELi128ELi4ES3_EELi8ELi2ELb1EEEvNS_16Flash_fwd_paramsE
        .type           _ZN5flash32flash_fwd_splitkv_combine_kernelI23Flash_fwd_kernel_traitsILi64ELi64ELi128ELi4ELb0ELb0EN7cutlass6half_tE19Flash_kernel_traitsILi64ELi64ELi128ELi4ES3_EELi8ELi2ELb1EEEvNS_16Flash_fwd_paramsE,@function
        .size           _ZN5flash32flash_fwd_splitkv_combine_kernelI23Flash_fwd_kernel_traitsILi64ELi64ELi128ELi4ELb0ELb0EN7cutlass6half_tE19Flash_kernel_traitsILi64ELi64ELi128ELi4ES3_EELi8ELi2ELb1EEEvNS_16Flash_fwd_paramsE,(.L_x_7866 - _ZN5flash32flash_fwd_splitkv_combine_kernelI23Flash_fwd_kernel_traitsILi64ELi64ELi128ELi4ELb0ELb0EN7cutlass6half_tE19Flash_kernel_traitsILi64ELi64ELi128ELi4ES3_EELi8ELi2ELb1EEEvNS_16Flash_fwd_paramsE)
        .other          _ZN5flash32flash_fwd_splitkv_combine_kernelI23Flash_fwd_kernel_traitsILi64ELi64ELi128ELi4ELb0ELb0EN7cutlass6half_tE19Flash_kernel_traitsILi64ELi64ELi128ELi4ES3_EELi8ELi2ELb1EEEvNS_16Flash_fwd_paramsE,@"STO_CUDA_ENTRY STV_DEFAULT"
_ZN5flash32flash_fwd_splitkv_combine_kernelI23Flash_fwd_kernel_traitsILi64ELi64ELi128ELi4ELb0ELb0EN7cutlass6half_tE19Flash_kernel_traitsILi64ELi64ELi128ELi4ES3_EELi8ELi2ELb1EEEvNS_16Flash_fwd_paramsE:
.text._ZN5flash32flash_fwd_splitkv_combine_kernelI23Flash_fwd_kernel_traitsILi64ELi64ELi128ELi4ELb0ELb0EN7cutlass6half_tE19Flash_kernel_traitsILi64ELi64ELi128ELi4ES3_EELi8ELi2ELb1EEEvNS_16Flash_fwd_paramsE:
        /* <DEDUP_REMOVED lines=23> */
[----:B------:R-:W-:Y:S05]  /*0170*/  CALL.REL.NOINC `($__internal_26_$__cuda_sm20_div_s64) ;  /* 0x0000004400ac7944 */ /* 0x000fea0003c00000 */
[----:B------:R-:W-:Y:S01]  /*0180*/  MOV R20, R0 ;  /* 0x0000000000147202 */ /* 0x000fe20000000f00 */
[----:B------:R-:W-:Y:S06]  /*0190*/  BRA `(.L_x_5157) ;  /* 0x00000000004c7947 */ /* 0x000fec0003800000 */
.L_x_5156:
        /* <DEDUP_REMOVED lines=19> */
.L_x_5157:
        /* <DEDUP_REMOVED lines=11> */
[----:B------:R-:W-:Y:S05]  /*0380*/  CALL.REL.NOINC `($__internal_26_$__cuda_sm20_div_s64) ;  /* 0x0000004400287944 */ /* 0x000fea0003c00000 */
[----:B------:R-:W-:Y:S02]  /*0390*/  MOV R8, R0 ;  /* 0x0000000000087202 */ /* 0x000fe40000000f00 */
[----:B------:R-:W-:Y:S01]  /*03a0*/  MOV R9, R21 ;  /* 0x0000001500097202 */ /* 0x000fe20000000f00 */
[----:B------:R-:W-:Y:S05]  /*03b0*/  BRA `(.L_x_5160) ;  /* 0x00000000004c7947 */ /* 0x000fea0003800000 */
.L_x_5159:
        /* <DEDUP_REMOVED lines=19> */
.L_x_5160:
[----:B------:R-:W-:Y:S05]  /*04f0*/  BSYNC B0 ;  /* 0x0000000000007941 */ /* 0x000fea0003800000 */
.L_x_5158:
        /* <DEDUP_REMOVED lines=42> */
[----:B------:R-:W-:Y:S05]  /*07a0*/  BRA `(.L_x_5163) ;  /* 0x00000000004c7947 */ /* 0x000fea0003800000 */
.L_x_5162:
        /* <DEDUP_REMOVED lines=19> */
.L_x_5163:
[----:B------:R-:W-:Y:S05]  /*08e0*/  BSYNC B0 ;  /* 0x0000000000007941 */ /* 0x000fea0003800000 */
.L_x_5161:
        /* <DEDUP_REMOVED lines=71> */
[----:B------:R-:W-:Y:S05]  /*0d60*/  CALL.REL.NOINC `($__internal_26_$__cuda_sm20_div_s64) ;  /* 0x0000003800b07944 */ /* 0x000fea0003c00000 */
[----:B------:R-:W-:Y:S02]  /*0d70*/  MOV R38, R0 ;  /* 0x0000000000267202 */ /* 0x000fe40000000f00 */
[----:B------:R-:W-:Y:S01]  /*0d80*/  MOV R39, R21 ;  /* 0x0000001500277202 */ /* 0x000fe20000000f00 */
[----:B------:R-:W-:Y:S05]  /*0d90*/  BRA `(.L_x_5166) ;  /* 0x00000000004c7947 */ /* 0x000fea0003800000 */
.L_x_5165:
        /* <DEDUP_REMOVED lines=19> */
.L_x_5166:
[----:B------:R-:W-:Y:S05]  /*0ed0*/  BSYNC B0 ;  /* 0x0000000000007941 */ /* 0x000fea0003800000 */
.L_x_5164:
        /* <DEDUP_REMOVED lines=40> */
[----:B------:R-:W-:Y:S02]  /*1160*/  MOV R10, R0 ;  /* 0x00000000000a7202 */ /* 0x000fe40000000f00 */
[----:B------:R-:W-:Y:S01]  /*1170*/  MOV R11, R21 ;  /* 0x00000015000b7202 */ /* 0x000fe20000000f00 */
[----:B------:R-:W-:Y:S05]  /*1180*/  BRA `(.L_x_5169) ;  /* 0x00000000004c7947 */ /* 0x000fea0003800000 */
.L_x_5168:
        /* <DEDUP_REMOVED lines=19> */
.L_x_5169:
[----:B------:R-:W-:Y:S05]  /*12c0*/  BSYNC B0 ;  /* 0x0000000000007941 */ /* 0x000fea0003800000 */
.L_x_5167:
        /* <DEDUP_REMOVED lines=67> */
.L_x_5171:
[----:B------:R-:W-:Y:S05]  /*1700*/  BSYNC B0 ;  /* 0x0000000000007941 */ /* 0x000fea0003800000 */
.L_x_5170:
        /* <DEDUP_REMOVED lines=13> */
.L_x_5173:
[----:B------:R-:W-:Y:S05]  /*17e0*/  BSYNC B0 ;  /* 0x0000000000007941 */ /* 0x000fea0003800000 */
.L_x_5172:
        /* <DEDUP_REMOVED lines=149> */
.L_x_5178:
        /* <DEDUP_REMOVED lines=23> */
.L_x_5179:
[----:B------:R-:W-:Y:S05]  /*22b0*/  BSYNC B0 ;  /* 0x0000000000007941 */ /* 0x000fea0003800000 */
.L_x_5177:
        /* <DEDUP_REMOVED lines=8> */
[----:B------:R-:W-:Y:S05]  /*2340*/  CALL.REL.NOINC `($__internal_26_$__cuda_sm20_div_s64) ;  /* 0x0000002400387944 */ /* 0x000fea0003c00000 */
        /* <DEDUP_REMOVED lines=10> */
.L_x_5181:
        /* <DEDUP_REMOVED lines=22> */
.L_x_5182:
[----:B------:R-:W-:Y:S05]  /*2550*/  BSYNC B0 ;  /* 0x0000000000007941 */ /* 0x000fea0003800000 */
.L_x_5180:
        /* <DEDUP_REMOVED lines=12> */
[----:B------:R-:W-:Y:S05]  /*2620*/  CALL.REL.NOINC `($__internal_26_$__cuda_sm20_div_s64) ;  /* 0x0000002000807944 */ /* 0x000fea0003c00000 */
        /* <DEDUP_REMOVED lines=12> */
.L_x_5184:
        /* <DEDUP_REMOVED lines=22> */
.L_x_5185:
[----:B------:R-:W-:Y:S05]  /*2850*/  BSYNC B0 ;  /* 0x0000000000007941 */ /* 0x000fea0003800000 */
.L_x_5183:
        /* <DEDUP_REMOVED lines=33> */
[----:B------:R-:W-:Y:S05]  /*2a70*/  CALL.REL.NOINC `($__internal_26_$__cuda_sm20_div_s64) ;  /* 0x0000001c006c7944 */ /* 0x000fea0003c00000 */
        /* <DEDUP_REMOVED lines=11> */
.L_x_5187:
        /* <DEDUP_REMOVED lines=23> */
.L_x_5188:
[----:B------:R-:W-:Y:S05]  /*2ca0*/  BSYNC B0 ;  /* 0x0000000000007941 */ /* 0x000fea0003800000 */
.L_x_5186:
        /* <DEDUP_REMOVED lines=19> */
.L_x_5190:
        /* <DEDUP_REMOVED lines=22> */
.L_x_5191:
[----:B------:R-:W-:Y:S05]  /*2f40*/  BSYNC B0 ;  /* 0x0000000000007941 */ /* 0x000fea0003800000 */
.L_x_5189:
        /* <DEDUP_REMOVED lines=22> */
.L_x_5193:
        /* <DEDUP_REMOVED lines=23> */
.L_x_5194:
[----:B------:R-:W-:Y:S05]  /*3220*/  BSYNC B0 ;  /* 0x0000000000007941 */ /* 0x000fea0003800000 */
.L_x_5192:
        /* <DEDUP_REMOVED lines=39> */
.L_x_5196:
        /* <DEDUP_REMOVED lines=23> */
.L_x_5197:
[----:B------:R-:W-:Y:S05]  /*3610*/  BSYNC B0 ;  /* 0x0000000000007941 */ /* 0x000fea0003800000 */
.L_x_5195:
        /* <DEDUP_REMOVED lines=27> */
.L_x_5199:
        /* <DEDUP_REMOVED lines=23> */
.L_x_5200:
[----:B------:R-:W-:Y:S05]  /*3940*/  BSYNC B0 ;  /* 0x0000000000007941 */ /* 0x000fea0003800000 */
.L_x_5198:
        /* <DEDUP_REMOVED lines=21> */
.L_x_5176:
[----:B------:R-:W-:Y:S02]  /*3aa0*/  ULDC.64 UR4, c[0x0][0x2b0] ;  /* 0x0000ac0000047ab9 */ /* 0x000fe40000000a00 */
[----:B------:R-:W-:-:S04]  /*3ab0*/  LEA R2, P0, R32, UR4, 0x2 ;  /* 0x0000000420027c11 */ /* 0x000fc8000f8010ff */
[----:B------:R-:W-:-:S05]  /*3ac0*/  LEA.HI.X R3, R32, UR5, R33, 0x2, P0 ;  /* 0x0000000520037c11 */ /* 0x000fca00080f1421 */
[----:B------:R0:W-:Y:S04]  /*3ad0*/  STG.E desc[UR8][R2.64], R28 ;  /* 0x0000001c02007986 */ /* 0x0001e8000c101908 */
.L_x_5175:
[----:B------:R-:W-:Y:S05]  /*3ae0*/  BSYNC B1 ;  /* 0x0000000000017941 */ /* 0x000fea0003800000 */
.L_x_5174:
        /* <DEDUP_REMOVED lines=17> */
.L_x_5202:
[----:B------:R-:W-:Y:S05]  /*3c00*/  BSYNC B0 ;  /* 0x0000000000007941 */ /* 0x000fea0003800000 */
.L_x_5201:
        /* <DEDUP_REMOVED lines=39> */
.L_x_5205:
        /* <DEDUP_REMOVED lines=37> */
.L_x_5204:
        /* <DEDUP_REMOVED lines=25> */
.L_x_5206:
[----:B------:R-:W-:-:S13]  /*4260*/  ISETP.GT.OR P4, PT, R13, UR5, P4 ;  /* 0x000000050d007c0c */ /* 0x000fda000a784670 */
[----:B------:R-:W-:Y:S05]  /*4270*/  @!P4 BRA `(.L_x_5203) ;  /* 0x000000000028c947 */ /* 0x000fea0003800000 */
[----:B------:R-:W0:Y:S01]  /*4280*/  LDS R6, [R6] ;  /* 0x0000000006067984 */ /* 0x000e220000000800 */
[----:B------:R-:W-:Y:S01]  /*4290*/  ISETP.GE.AND P0, PT, R16, R15, PT ;  /* 0x0000000f1000720c */ /* 0x000fe20003f06270 */
[----:B------:R-:W-:-:S12]  /*42a0*/  BSSY B0, `(.L_x_5207) ;  /* 0x0000003000007945 */ /* 0x000fd80003800000 */
[----:B------:R-:W-:Y:S05]  /*42b0*/  @P0 BRA `(.L_x_5208) ;  /* 0x0000000000040947 */ /* 0x000fea0003800000 */
[----:B------:R1:W5:Y:S02]  /*42c0*/  LDG.E.128 R8, desc[UR8][R24.64] ;  /* 0x0000000818087981 */ /* 0x000364000c1e1d00 */
.L_x_5208:
[----:B------:R-:W-:Y:S05]  /*42d0*/  BSYNC B0 ;  /* 0x0000000000007941 */ /* 0x000fea0003800000 */
.L_x_5207:
[C---:B0----5:R-:W-:Y:S01]  /*42e0*/  FFMA.FTZ R5, R6.reuse, R8, R5 ;  /* 0x0000000806057223 */ /* 0x061fe20000010005 */
[C---:B------:R-:W-:Y:S01]  /*42f0*/  FFMA.FTZ R2, R6.reuse, R9, R2 ;  /* 0x0000000906027223 */ /* 0x040fe20000010002 */
[C---:B------:R-:W-:Y:S01]  /*4300*/  FFMA.FTZ R3, R6.reuse, R10, R3 ;  /* 0x0000000a06037223 */ /* 0x040fe20000010003 */
[----:B------:R-:W-:Y:S01]  /*4310*/  FFMA.FTZ R0, R6, R11, R0 ;  /* 0x0000000b06007223 */ /* 0x000fe20000010000 */
.L_x_5203:
        /* <DEDUP_REMOVED lines=81> */
        .weak           $__internal_26_$__cuda_sm20_div_s64
        .type           $__internal_26_$__cuda_sm20_div_s64,@function
        .size           $__internal_26_$__cuda_sm20_div_s64,(.L_x_7866 - $__internal_26_$__cuda_sm20_div_s64)
$__internal_26_$__cuda_sm20_div_s64:
        /* <DEDUP_REMOVED lines=83> */
[----:B------:R-:W-:Y:S06]  /*4d60*/  RET.REL.NODEC R40 `(_ZN5flash32flash_fwd_splitkv_combine_kernelI23Flash_fwd_kernel_traitsILi64ELi64ELi128ELi4ELb0ELb0EN7cutlass6half_tE19Flash_kernel_traitsILi64ELi64ELi128ELi4ES3_EELi8ELi2ELb1EEEvNS_16Flash_fwd_paramsE) ;  /* 0xffffffb028a47950 */ /* 0x000fec0003c3ffff */
.L_x_5209:
        /* <DEDUP_REMOVED lines=9> */
.L_x_7866:


//--------------------- .text._ZN5flash32flash_fwd_splitkv_combine_kernelI23Flash_fwd_kernel_traitsILi64ELi64ELi128ELi4ELb0ELb0EN7cutlass6half_tE19Flash_kernel_traitsILi64ELi64ELi128ELi4ES3_EELi8ELi1ELb1EEEvNS_16Flash_fwd_paramsE --------------------------
	.section	.text._ZN5flash32flash_fwd_splitkv_combine_kernelI23Flash_fwd_kernel_traitsILi64ELi64ELi128ELi4ELb0ELb0EN7cutlass6half_tE19Flash_kernel_traitsILi64ELi64ELi128ELi4ES3_EELi8ELi1ELb1EEEvNS_16Flash_fwd_paramsE,"ax",@progbits
	.align	128
        .global         _ZN5flash32flash_fwd_splitkv_combine_kernelI23Flash_fwd_kernel_traitsILi64ELi64ELi128ELi4ELb0ELb0EN7cutlass6half_tE19Flash_kernel_traitsILi64ELi64ELi128ELi4ES3_EELi8ELi1ELb1EEEvNS_16Flash_fwd_paramsE
        .type           _ZN5flash32flash_fwd_splitkv_combine_kernelI23Flash_fwd_kernel_traitsILi64ELi64ELi128ELi4ELb0ELb0EN7cutlass6half_tE19Flash_kernel_traitsILi64ELi64ELi128ELi4ES3_EELi8ELi1ELb1EEEvNS_16Flash_fwd_paramsE,@function
        .size           _ZN5flash32flash_fwd_splitkv_combine_kernelI23Flash_fwd_kernel_traitsILi64ELi64ELi128ELi4ELb0ELb0EN7cutlass6half_tE19Flash_kernel_traitsILi64ELi64ELi128ELi4ES3_EELi8ELi1ELb1EEEvNS_16Flash_fwd_paramsE,(.L_x_7867 - _ZN5flash32flash_fwd_splitkv_combine_kernelI23Flash_fwd_kernel_traitsILi64ELi64ELi128ELi4ELb0ELb0EN7cutlass6half_tE19Flash_kernel_traitsILi64ELi64ELi128ELi4ES3_EELi8ELi1ELb1EEEvNS_16Flash_fwd_paramsE)
        .other          _ZN5flash32flash_fwd_splitkv_combine_kernelI23Flash_fwd_kernel_traitsILi64ELi64ELi128ELi4ELb0ELb0EN7cutlass6half_tE19Flash_kernel_traitsILi64ELi64ELi128ELi4ES3_EELi8ELi1ELb1EEEvNS_16Flash_fwd_paramsE,@"STO_CUDA_ENTRY STV_DEFAULT"
_ZN5flash32flash_fwd_splitkv_combine_kernelI23Flash_fwd_kernel_traitsILi64ELi64ELi128ELi4ELb0ELb0EN7cutlass6half_tE19Flash_kernel_traitsILi64ELi64ELi128ELi4ES3_EELi8ELi1ELb1EEEvNS_16Flash_fwd_paramsE:
.text._ZN5flash32flash_fwd_splitkv_combine_kernelI23Flash_fwd_kernel_traitsILi64ELi64ELi128ELi4ELb0ELb0EN7cutlass6half_tE19Flash_kernel_traitsILi64ELi64ELi128ELi4ES3_EELi8ELi1ELb1EEEvNS_16Flash_fwd_paramsE:
        /* <DEDUP_REMOVED lines=23> */
[----:B------:R-:W-:Y:S05]  /*0170*/  CALL.REL.NOINC `($__internal_27_$__cuda_sm20_div_s64) ;  /* 0x0000004400ec7944 */ /* 0x000fea0003c00000 */
[----:B------:R-:W-:Y:S02]  /*0180*/  MOV R8, R0 ;  /* 0x0000000000087202 */ /* 0x000fe40000000f00 */
[----:B------:R-:W-:Y:S01]  /*0190*/  MOV R9, R23 ;  /* 0x0000001700097202 */ /* 0x000fe20000000f00 */
[----:B------:R-:W-:Y:S06]  /*01a0*/  BRA `(.L_x_5211) ;  /* 0x00000000004c7947 */ /* 0x000fec0003800000 */
.L_x_5210:
        /* <DEDUP_REMOVED lines=19> */
.L_x_5211:
        /* <DEDUP_REMOVED lines=13> */
[----:B------:R-:W-:Y:S05]  /*03b0*/  CALL.REL.NOINC `($__internal_27_$__cuda_sm20_div_s64) ;  /* 0x00000044005c7944 */ /* 0x000fea0003c00000 */
[----:B------:R-:W-:Y:S02]  /*03c0*/  MOV R10, R0 ;  /* 0x00000000000a7202 */ /* 0x000fe40000000f00 */
[----:B------:R-:W-:Y:S01]  /*03d0*/  MOV R11, R23 ;  /* 0x00000017000b7202 */ /* 0x000fe20000000f00 */
[----:B------:R-:W-:Y:S05]  /*03e0*/  BRA `(.L_x_5214) ;  /* 0x00000000004c7947 */ /* 0x000fea0003800000 */
.L_x_5213:
        /* <DEDUP_REMOVED lines=19> */
.L_x_5214:
[----:B------:R-:W-:Y:S05]  /*0520*/  BSYNC B0 ;  /* 0x0000000000007941 */ /* 0x000fea0003800000 */
.L_x_5212:
        /* <DEDUP_REMOVED lines=44> */
[----:B------:R-:W-:Y:S05]  /*07f0*/  BRA `(.L_x_5217) ;  /* 0x00000000004c7947 */ /* 0x000fea0003800000 */
.L_x_5216:
        /* <DEDUP_REMOVED lines=19> */
.L_x_5217:
[----:B------:R-:W-:Y:S05]  /*0930*/  BSYNC B0 ;  /* 0x0000000000007941 */ /* 0x000fea0003800000 */
.L_x_5215:
        /* <DEDUP_REMOVED lines=78> */
.L_x_5219:
        /* <DEDUP_REMOVED lines=19> */
.L_x_5220:
[----:B------:R-:W-:Y:S05]  /*0f50*/  BSYNC B0 ;  /* 0x0000000000007941 */ /* 0x000fea0003800000 */
.L_x_5218:
        /* <DEDUP_REMOVED lines=43> */
.L_x_5222:
        /* <DEDUP_REMOVED lines=20> */
.L_x_5223:
[----:B------:R-:W-:Y:S05]  /*1350*/  BSYNC B0 ;  /* 0x0000000000007941 */ /* 0x000fea0003800000 */
.L_x_5221:
        /* <DEDUP_REMOVED lines=72> */
.L_x_5225:
[----:B------:R-:W-:Y:S05]  /*17e0*/  BSYNC B0 ;  /* 0x0000000000007941 */ /* 0x000fea0003800000 */
.L_x_5224:
        /* <DEDUP_REMOVED lines=16> */
.L_x_5227:
[----:B------:R-:W-:Y:S05]  /*18f0*/  BSYNC B0 ;  /* 0x0000000000007941 */ /* 0x000fea0003800000 */
.L_x_5226:
        /* <DEDUP_REMOVED lines=141> */
.L_x_5232:
        /* <DEDUP_REMOVED lines=23> */
.L_x_5233:
[----:B------:R-:W-:Y:S05]  /*2340*/  BSYNC B0 ;  /* 0x0000000000007941 */ /* 0x000fea0003800000 */
.L_x_5231:
        /* <DEDUP_REMOVED lines=22> */
.L_x_5235:
        /* <DEDUP_REMOVED lines=22> */
.L_x_5236:
[----:B------:R-:W-:Y:S05]  /*2610*/  BSYNC B0 ;  /* 0x0000000000007941 */ /* 0x000fea0003800000 */
.L_x_5234:
        /* <DEDUP_REMOVED lines=22> */
.L_x_5238:
        /* <DEDUP_REMOVED lines=22> */
.L_x_5239:
[----:B------:R-:W-:Y:S05]  /*28e0*/  BSYNC B0 ;  /* 0x0000000000007941 */ /* 0x000fea0003800000 */
.L_x_5237:
        /* <DEDUP_REMOVED lines=33> */
[----:B------:R-:W-:Y:S05]  /*2b00*/  CALL.REL.NOINC `($__internal_27_$__cuda_sm20_div_s64) ;  /* 0x0000001c00887944 */ /* 0x000fea0003c00000 */
        /* <DEDUP_REMOVED lines=11> */
.L_x_5241:
        /* <DEDUP_REMOVED lines=23> */
.L_x_5242:
[----:B------:R-:W-:Y:S05]  /*2d30*/  BSYNC B0 ;  /* 0x0000000000007941 */ /* 0x000fea0003800000 */
.L_x_5240:
        /* <DEDUP_REMOVED lines=20> */
.L_x_5244:
        /* <DEDUP_REMOVED lines=23> */
.L_x_5245:
[----:B------:R-:W-:Y:S05]  /*2ff0*/  BSYNC B0 ;  /* 0x0000000000007941 */ /* 0x000fea0003800000 */
.L_x_5243:
        /* <DEDUP_REMOVED lines=19> */
.L_x_5247:
        /* <DEDUP_REMOVED lines=23> */
.L_x_5248:
[----:B------:R-:W-:Y:S05]  /*32a0*/  BSYNC B0 ;  /* 0x0000000000007941 */ /* 0x000fea0003800000 */
.L_x_5246:
        /* <DEDUP_REMOVED lines=26> */
[----:B------:R-:W-:Y:S05]  /*3450*/  CALL.REL.NOINC `($__internal_27_$__cuda_sm20_div_s64) ;  /* 0x0000001400347944 */ /* 0x000fea0003c00000 */
        /* <DEDUP_REMOVED lines=12> */
.L_x_5250:
        /* <DEDUP_REMOVED lines=23> */
.L_x_5251:
[----:B------:R-:W-:Y:S05]  /*3690*/  BSYNC B0 ;  /* 0x0000000000007941 */ /* 0x000fea0003800000 */
.L_x_5249:
        /* <DEDUP_REMOVED lines=28> */
.L_x_5253:
        /* <DEDUP_REMOVED lines=23> */
.L_x_5254:
[----:B------:R-:W-:Y:S05]  /*39d0*/  BSYNC B0 ;  /* 0x0000000000007941 */ /* 0x000fea0003800000 */
.L_x_5252:
        /* <DEDUP_REMOVED lines=21> */
.L_x_5230:
[----:B------:R-:W-:Y:S02]  /*3b30*/  ULDC.64 UR4, c[0x0][0x2b0] ;  /* 0x0000ac0000047ab9 */ /* 0x000fe40000000a00 */
[----:B------:R-:W-:-:S04]  /*3b40*/  LEA R2, P0, R38, UR4, 0x2 ;  /* 0x0000000426027c11 */ /* 0x000fc8000f8010ff */
[----:B------:R-:W-:-:S05]  /*3b50*/  LEA.HI.X R3, R38, UR5, R39, 0x2, P0 ;  /* 0x0000000526037c11 */ /* 0x000fca00080f1427 */
[----:B------:R0:W-:Y:S04]  /*3b60*/  STG.E desc[UR8][R2.64], R29 ;  /* 0x0000001d02007986 */ /* 0x0001e8000c101908 */
.L_x_5229:
[----:B------:R-:W-:Y:S05]  /*3b70*/  BSYNC B1 ;  /* 0x0000000000017941 */ /* 0x000fea0003800000 */
.L_x_5228:
        /* <DEDUP_REMOVED lines=18> */
.L_x_5256:
[----:B------:R-:W-:Y:S05]  /*3ca0*/  BSYNC B0 ;  /* 0x0000000000007941 */ /* 0x000fea0003800000 */
.L_x_5255:
        /* <DEDUP_REMOVED lines=39> */
.L_x_5259:
        /* <DEDUP_REMOVED lines=39> */
.L_x_5258:
        /* <DEDUP_REMOVED lines=27> */
.L_x_5260:
        /* <DEDUP_REMOVED lines=9> */
.L_x_5262:
[----:B------:R-:W-:Y:S05]  /*43d0*/  BSYNC B0 ;  /* 0x0000000000007941 */ /* 0x000fea0003800000 */
.L_x_5261:
[C---:B0----5:R-:W-:Y:S01]  /*43e0*/  FFMA.FTZ R4, R6.reuse, R8, R4 ;  /* 0x0000000806047223 */ /* 0x061fe20000010004 */
[C---:B------:R-:W-:Y:S01]  /*43f0*/  FFMA.FTZ R3, R6.reuse, R9, R3 ;  /* 0x0000000906037223 */ /* 0x040fe20000010003 */
[C---:B------:R-:W-:Y:S01]  /*4400*/  FFMA.FTZ R2, R6.reuse, R10, R2 ;  /* 0x0000000a06027223 */ /* 0x040fe20000010002 */
[----:B------:R-:W-:Y:S01]  /*4410*/  FFMA.FTZ R0, R6, R11, R0 ;  /* 0x0000000b06007223 */ /* 0x000fe20000010000 */
.L_x_5257:
        /* <DEDUP_REMOVED lines=81> */
        .weak           $__internal_27_$__cuda_sm20_div_s64
        .type           $__internal_27_$__cuda_sm20_div_s64,@function
        .size           $__internal_27_$__cuda_sm20_div_s64,(.L_x_7867 - $__internal_27_$__cuda_sm20_div_s64)
$__internal_27_$__cuda_sm20_div_s64:
        /* <DEDUP_REMOVED lines=83> */
[----:B------:R-:W-:Y:S06]  /*4e60*/  RET.REL.NODEC R20 `(_ZN5flash32flash_fwd_splitkv_combine_kernelI23Flash_fwd_kernel_traitsILi64ELi64ELi128ELi4ELb0ELb0EN7cutlass6half_tE19Flash_kernel_traitsILi64ELi64ELi128ELi4ES3_EELi8ELi1ELb1EEEvNS_16Flash_fwd_paramsE) ;  /* 0xffffffb014647950 */ /* 0x000fec0003c3ffff */
.L_x_5263:
        /* <DEDUP_REMOVED lines=9> */
.L_x_7867:


//--------------------- .text._ZN5flash24flash_fwd_splitkv_kernelI23Flash_fwd_kernel_traitsILi64ELi64ELi128ELi4ELb0ELb0EN7cutlass6half_tE19Flash_kernel_traitsILi64ELi64ELi128ELi4ES3_EELb1ELb0ELb0ELb0ELb0ELb0ELb0ELb0EEEvNS_16Flash_fwd_paramsE --------------------------
	.section	.text._ZN5flash24flash_fwd_splitkv_kernelI23Flash_fwd_kernel_traitsILi64ELi64ELi128ELi4ELb0ELb0EN7cutlass6half_tE19Flash_kernel_traitsILi64ELi64ELi128ELi4ES3_EELb1ELb0ELb0ELb0ELb0ELb0ELb0ELb0EEEvNS_16Flash_fwd_paramsE,"ax",@progbits
	.align	128
        .global         _ZN5flash24flash_fwd_splitkv_kernelI23Flash_fwd_kernel_traitsILi64ELi64ELi128ELi4ELb0ELb0EN7cutlass6half_tE19Flash_kernel_traitsILi64ELi64ELi128ELi4ES3_EELb1ELb0ELb0ELb0ELb0ELb0ELb0ELb0EEEvNS_16Flash_fwd_paramsE
        .type           _ZN5flash24flash_fwd_splitkv_kernelI23Flash_fwd_kernel_traitsILi64ELi64ELi128ELi4ELb0ELb0EN7cutlass6half_tE19Flash_kernel_traitsILi64ELi64ELi128ELi4ES3_EELb1ELb0ELb0ELb0ELb0ELb0ELb0ELb0EEEvNS_16Flash_fwd_paramsE,@function
        .size           _ZN5flash24flash_fwd_splitkv_kernelI23Flash_fwd_kernel_traitsILi64ELi64ELi128ELi4ELb0ELb0EN7cutlass6half_tE19Flash_kernel_traitsILi64ELi64ELi128ELi4ES3_EELb1ELb0ELb0ELb0ELb0ELb0ELb0ELb0EEEvNS_16Flash_fwd_paramsE,(.L_x_7924 - _ZN5flash24flash_fwd_splitkv_kernelI23Flash_fwd_kernel_traitsILi64ELi64ELi128ELi4ELb0ELb0EN7cutlass6half_tE19Flash_kernel_traitsILi64ELi64ELi128ELi4ES3_EELb1ELb0ELb0ELb0ELb0ELb0ELb0ELb0EEEvNS_16Flash_fwd_paramsE)
        .other          _ZN5flash24flash_fwd_splitkv_kernelI23Flash_fwd_kernel_traitsILi64ELi64ELi128ELi4ELb0ELb0EN7cutlass6half_tE19Flash_kernel_traitsILi64ELi64ELi128ELi4ES3_EELb1ELb0ELb0ELb0ELb0ELb0ELb0ELb0EEEvNS_16Flash_fwd_paramsE,@"STO_CUDA_ENTRY STV_DEFAULT"
_ZN5flash24flash_fwd_splitkv_kernelI23Flash_fwd_kernel_traitsILi64ELi64ELi128ELi4ELb0ELb0EN7cutlass6half_tE19Flash_kernel_traitsILi64ELi64ELi128ELi4ES3_EELb1ELb0ELb0ELb0ELb0ELb0ELb0ELb0EEEvNS_16Flash_fwd_paramsE:
.text._ZN5flash24flash_fwd_splitkv_kernelI23Flash_fwd_kernel_traitsILi64ELi64ELi128ELi4ELb0ELb0EN7cutlass6half_tE19Flash_kernel_traitsILi64ELi64ELi128ELi4ES3_EELb1ELb0ELb0ELb0ELb0ELb0ELb0ELb0EEEvNS_16Flash_fwd_paramsE:
[----:B------:R-:W-:Y:S08]  /*0000*/  LDC R1, c[0x0][0x28] ;  /* 0x00000a00ff017b82 */ /* 0x000ff00000000800 */
[----:B------:R-:W1:Y:S01]  /*0010*/  LDC.64 R4, c[0x0][0x2f0] ;  /* 0x0000bc00ff047b82 */ /* 0x000e620000000a00 */
[----:B------:R-:W2:Y:S01]  /*0020*/  S2R R11, SR_CTAID.Y ;  /* 0x00000000000b7919 */ /* 0x000ea20000002600 */
[----:B------:R-:W-:Y:S01]  /*0030*/  IMAD.MOV.U32 R180, RZ, RZ, -0x1 ;  /* 0xffffffffffb47424 */ /* 0x000fe200078e00ff */
[----:B------:R-:W-:-:S05]  /*0040*/  ULDC.64 UR10, c[0x0][0x208] ;  /* 0x00008200000a7ab9 */ /* 0x000fca0000000a00 */
[----:B------:R-:W3:Y:S08]  /*0050*/  LDC.64 R2, c[0x0][0x300] ;  /* 0x0000c000ff027b82 */ /* 0x000ef00000000a00 */
[----:B------:R-:W2:Y:S01]  /*0060*/  LDC.64 R6, c[0x0][0x2f0] ;  /* 0x0000bc00ff067b82 */ /* 0x000ea20000000a00 */
[----:B-1----:R-:W-:-:S07]  /*0070*/  ISETP.NE.U32.AND P2, PT, R4, RZ, PT ;  /* 0x000000ff0400720c */ /* 0x002fce0003f45070 */
[----:B------:R-:W1:Y:S01]  /*0080*/  LDC.U8 R0, c[0x0][0x3c2] ;  /* 0x0000f080ff007b82 */ /* 0x000e620000000000 */
[----:B------:R-:W-:Y:S02]  /*0090*/  ISETP.NE.AND.EX P2, PT, R5, RZ, PT, P2 ;  /* 0x000000ff0500720c */ /* 0x000fe40003f45320 */
[----:B---3--:R-:W-:-:S04]  /*00a0*/  ISETP.NE.U32.AND P1, PT, R2, RZ, PT ;  /* 0x000000ff0200720c */ /* 0x008fc80003f25070 */
[----:B------:R-:W-:Y:S01]  /*00b0*/  ISETP.NE.AND.EX P1, PT, R3, RZ, PT, P1 ;  /* 0x000000ff0300720c */ /* 0x000fe20003f25310 */
[----:B------:R-:W-:Y:S01]  /*00c0*/  IMAD.MOV.U32 R12, RZ, RZ, RZ ;  /* 0x000000ffff0c7224 */ /* 0x000fe200078e00ff */
[----:B------:R-:W3:Y:S01]  /*00d0*/  LDC.64 R2, c[0x0][0x2f8] ;  /* 0x0000be00ff027b82 */ /* 0x000ee20000000a00 */
[----:B--2---:R-:W-:-:S05]  /*00e0*/  IMAD.WIDE R8, R11, 0x4, R6 ;  /* 0x000000040b087825 */ /* 0x004fca00078e0206 */
[----:B------:R-:W2:Y:S02]  /*00f0*/  @P2 LDG.E R180, desc[UR10][R8.64] ;  /* 0x0000000a08b42981 */ /* 0x000ea4000c1e1900 */
[----:B------:R-:W4:Y:S02]  /*0100*/  LDC.64 R6, c[0x0][0x2f8] ;  /* 0x0000be00ff067b82 */ /* 0x000f240000000a00 */
[----:B------:R-:W2:Y:S06]  /*0110*/  @P2 LDG.E R183, desc[UR10][R8.64+0x4] ;  /* 0x0000040a08b72981 */ /* 0x000eac000c1e1900 */
[----:B------:R-:W1:Y:S02]  /*0120*/  @P1 LDC.64 R4, c[0x0][0x300] ;  /* 0x0000c000ff041b82 */ /* 0x000e640000000a00 */
[----:B-1----:R-:W-:-:S05]  /*0130*/  @P1 IMAD.WIDE R4, R11, 0x4, R4 ;  /* 0x000000040b041825 */ /* 0x002fca00078e0204 */
[----:B------:R1:W5:Y:S01]  /*0140*/  @P1 LDG.E R12, desc[UR10][R4.64] ;  /* 0x0000000a040c1981 */ /* 0x000362000c1e1900 */
[----:B------:R-:W-:Y:S02]  /*0150*/  ISETP.NE.AND P3, PT, R0, RZ, PT ;  /* 0x000000ff0000720c */ /* 0x000fe40003f65270 */
[----:B---3--:R-:W-:-:S04]  /*0160*/  ISETP.EQ.U32.AND P0, PT, R2, RZ, PT ;  /* 0x000000ff0200720c */ /* 0x008fc80003f02070 */
[----:B------:R-:W-:Y:S01]  /*0170*/  ISETP.EQ.OR.EX P0, PT, R3, RZ, !P3, P0 ;  /* 0x000000ff0300720c */ /* 0x000fe20005f02700 */
[----:B------:R-:W-:Y:S02]  /*0180*/  IMAD.MOV.U32 R13, RZ, RZ, -0x1 ;  /* 0xffffffffff0d7424 */ /* 0x000fe400078e00ff */
[----:B----4-:R-:W-:Y:S01]  /*0190*/  IMAD.WIDE R6, R11, 0x4, R6 ;  /* 0x000000040b067825 */ /* 0x010fe200078e0206 */
[----:B------:R-:W3:Y:S01]  /*01a0*/  S2R R31, SR_CTAID.X ;  /* 0x00000000001f7919 */ /* 0x000ee20000002500 */
[----:B------:R-:W4:Y:S08]  /*01b0*/  S2R R16, SR_CTAID.Z ;  /* 0x0000000000107919 */ /* 0x000f300000002700 */
[----:B------:R1:W5:Y:S01]  /*01c0*/  @!P0 LDG.E R13, desc[UR10][R6.64] ;  /* 0x0000000a060d8981 */ /* 0x000362000c1e1900 */
[----:B------:R-:W-:-:S04]  /*01d0*/  ISETP.NE.U32.AND P0, PT, R2, RZ, PT ;  /* 0x000000ff0200720c */ /* 0x000fc80003f05070 */
[----:B------:R-:W-:Y:S01]  /*01e0*/  ISETP.NE.AND.EX P0, PT, R3, RZ, PT, P0 ;  /* 0x000000ff0300720c */ /* 0x000fe20003f05300 */
[----:B--2---:R-:W-:-:S06]  /*01f0*/  @P2 IMAD.IADD R183, R183, 0x1, -R180 ;  /* 0x00000001b7b72824 */ /* 0x004fcc00078e0ab4 */
[----:B------:R-:W2:Y:S06]  /*0200*/  @!P2 LDC R183, c[0x0][0x2c4] ;  /* 0x0000b100ffb7ab82 */ /* 0x000eac0000000800 */
[----:B-1-34-:R-:W-:Y:S05]  /*0210*/  @!P0 BRA `(.L_x_5264) ;  /* 0x0000000000108947 */ /* 0x01afea0003800000 */
[----:B------:R-:W3:Y:S02]  /*0220*/  @P3 LDG.E R0, desc[UR10][R6.64+0x4] ;  /* 0x0000040a06003981 */ /* 0x000ee4000c1e1900 */
[----:B---3-5:R-:W-:-:S06]  /*0230*/  @P3 IADD3 R5, R0, -R13, RZ ;  /* 0x8000000d00053210 */ /* 0x028fcc0007ffe0ff */
[----:B------:R3:W5:Y:S01]  /*0240*/  @!P3 LDG.E R5, desc[UR10][R6.64] ;  /* 0x0000000a0605b981 */ /* 0x000762000c1e1900 */
[----:B------:R-:W-:Y:S05]  /*0250*/  BRA `(.L_x_5265) ;  /* 0x0000000000047947 */ /* 0x000fea0003800000 */
.L_x_5264:
[----:B------:R-:W1:Y:S02]  /*0260*/  LDC R5, c[0x0][0x2c8] ;  /* 0x0000b200ff057b82 */ /* 0x000e640000000800 */
.L_x_5265:
[----:B------:R-:W4:Y:S02]  /*0270*/  LDC.64 R2, c[0x0][0x308] ;  /* 0x0000c200ff027b82 */ /* 0x000f240000000a00 */
[----:B----4-:R-:W-:-:S04]  /*0280*/  ISETP.NE.U32.AND P1, PT, R2, RZ, PT ;  /* 0x000000ff0200720c */ /* 0x010fc80003f25070 */
[----:B------:R-:W-:-:S13]  /*0290*/  ISETP.NE.AND.EX P1, PT, R3, RZ, PT, P1 ;  /* 0x000000ff0300720c */ /* 0x000fda0003f25310 */
[----:B------:R-:W3:Y:S01]  /*02a0*/  @P1 LDC.64 R2, c[0x0][0x308] ;  /* 0x0000c200ff021b82 */ /* 0x000ee20000000a00 */
[----:B------:R-:W-:-:S07]  /*02b0*/  IMAD.SHL.U32 R130, R31, 0x40, RZ ;  /* 0x000000401f827824 */ /* 0x000fce00078e00ff */
[----:B------:R-:W4:Y:S01]  /*02c0*/  @!P1 LDC R0, c[0x0][0x2cc] ;  /* 0x0000b300ff009b82 */ /* 0x000f220000000800 */
[----:B---3--:R-:W-:-:S07]  /*02d0*/  @P1 IMAD.WIDE R6, R11, 0x4, R2 ;  /* 0x000000040b061825 */ /* 0x008fce00078e0202 */
[----:B------:R-:W3:Y:S01]  /*02e0*/  @!P1 LDC.64 R2, c[0x0][0x318] ;  /* 0x0000c600ff029b82 */ /* 0x000ee20000000a00 */
[----:B------:R1:W5:Y:S01]  /*02f0*/  @P1 LDG.E R7, desc[UR10][R6.64] ;  /* 0x0000000a06071981 */ /* 0x000362000c1e1900 */
[----:B--2---:R-:W-:-:S13]  /*0300*/  ISETP.GT.AND P0, PT, R183, R130, PT ;  /* 0x00000082b700720c */ /* 0x004fda0003f04270 */
[----:B----4-:R-:W-:Y:S05]  /*0310*/  @!P0 EXIT ;  /* 0x000000000000894d */ /* 0x010fea0003800000 */
[----:B------:R-:W2:Y:S01]  /*0320*/  LDC R127, c[0x0][0x398] ;  /* 0x0000e600ff7f7b82 */ /* 0x000ea20000000800 */
[----:B---3--:R-:W-:Y:S01]  /*0330*/  @!P1 ISETP.NE.U32.AND P0, PT, R2, RZ, PT ;  /* 0x000000ff0200920c */ /* 0x008fe20003f05070 */
[----:B-----5:R-:W-:Y:S01]  /*0340*/  @P1 IMAD.IADD R120, R7, 0x1, -R12 ;  /* 0x0000000107781824 */ /* 0x020fe200078e0a0c */
[----:B------:R-:W-:Y:S01]  /*0350*/  ULDC UR5, c[0x0][0x2c8] ;  /* 0x0000b20000057ab9 */ /* 0x000fe20000000800 */
[----:B------:R-:W3:Y:S01]  /*0360*/  S2R R122, SR_TID.X ;  /* 0x00000000007a7919 */ /* 0x000ee20000002100 */
[----:B------:R-:W-:Y:S01]  /*0370*/  @!P1 ISETP.NE.AND.EX P0, PT, R3, RZ, PT, P0 ;  /* 0x000000ff0300920c */ /* 0x000fe20003f05300 */
[----:B------:R-:W-:Y:S01]  /*0380*/  UIADD3 UR5, UR5, 0x7f, URZ ;  /* 0x0000007f05057890 */ /* 0x000fe2000fffe03f */
[----:B------:R-:W-:Y:S02]  /*0390*/  IADD3 R3, -R183, 0xbf, R130 ;  /* 0x000000bfb7037810 */ /* 0x000fe40007ffe182 */
[----:B------:R-:W-:Y:S01]  /*03a0*/  @!P1 SEL R0, R0, RZ, P0 ;  /* 0x000000ff00009207 */ /* 0x000fe20000000000 */
[----:B------:R-:W-:-:S03]  /*03b0*/  USHF.R.S32.HI UR4, URZ, 0x1f, UR5 ;  /* 0x0000001f3f047899 */ /* 0x000fc60008011405 */
[----:B-1----:R-:W-:Y:S01]  /*03c0*/  @!P1 IADD3 R120, R0, R5, -R12 ;  /* 0x0000000500789210 */ /* 0x002fe20007ffe80c */
[----:B------:R-:W-:-:S04]  /*03d0*/  ULEA.HI UR4, UR4, UR5, URZ, 0x7 ;  /* 0x0000000504047291 */ /* 0x000fc8000f8f383f */
[----:B------:R-:W-:Y:S01]  /*03e0*/  VIADD R5, R120, 0x7f ;  /* 0x0000007f78057836 */ /* 0x000fe20000000000 */
[----:B------:R-:W-:-:S04]  /*03f0*/  USHF.R.S32.HI UR4, URZ, 0x7, UR4 ;  /* 0x000000073f047899 */ /* 0x000fc80008011404 */
[----:B------:R-:W-:Y:S02]  /*0400*/  SHF.R.S32.HI R2, RZ, 0x1f, R5 ;  /* 0x0000001fff027819 */ /* 0x000fe40000011405 */
[----:B--2---:R-:W-:Y:S02]  /*0410*/  IADD3 R3, R3, R127, R120 ;  /* 0x0000007f03037210 */ /* 0x004fe40007ffe078 */
[----:B------:R-:W-:Y:S02]  /*0420*/  LEA.HI R2, R2, R5, RZ, 0x7 ;  /* 0x0000000502027211 */ /* 0x000fe400078f38ff */
[----:B------:R-:W-:Y:S02]  /*0430*/  SHF.R.S32.HI R0, RZ, 0x1f, R3 ;  /* 0x0000001fff007819 */ /* 0x000fe40000011403 */
[----:B------:R-:W-:Y:S02]  /*0440*/  SHF.R.S32.HI R2, RZ, 0x7, R2 ;  /* 0x00000007ff027819 */ /* 0x000fe40000011402 */
[----:B------:R-:W-:-:S04]  /*0450*/  LEA.HI R0, R0, R3, RZ, 0x7 ;  /* 0x0000000300007211 */ /* 0x000fc800078f38ff */
[----:B------:R-:W-:-:S04]  /*0460*/  SHF.R.S32.HI R3, RZ, 0x7, R0 ;  /* 0x00000007ff037819 */ /* 0x000fc80000011400 */
[----:B------:R-:W-:-:S04]  /*0470*/  VIMNMX3 R124, R2, UR4, R3, PT ;  /* 0x00000004027c7c0f */ /* 0x000fc8000b800103 */
[----:B------:R-:W-:-:S13]  /*0480*/  ISETP.GT.AND P0, PT, R124, RZ, PT ;  /* 0x000000ff7c00720c */ /* 0x000fda0003f04270 */
[----:B---3--:R-:W-:Y:S05]  /*0490*/  @P0 BRA `(.L_x_5266) ;  /* 0x0000000400f00947 */ /* 0x008fea0003800000 */
[----:B------:R-:W-:Y:S01]  /*04a0*/  ISETP.NE.AND P0, PT, R180, -0x1, PT ;  /* 0xffffffffb400780c */ /* 0x000fe20003f05270 */
[----:B------:R-:W1:Y:S01]  /*04b0*/  LDC.64 R4, c[0x0][0x298] ;  /* 0x0000a600ff047b82 */ /* 0x000e620000000a00 */
[----:B------:R-:W-:Y:S01]  /*04c0*/  SHF.R.S32.HI R7, RZ, 0x1f, R122 ;  /* 0x0000001fff077819 */ /* 0x000fe2000001147a */
[----:B------:R-:W-:Y:S01]  /*04d0*/  ULDC UR4, c[0x0][0x2d0] ;  /* 0x0000b40000047ab9 */ /* 0x000fe20000000800 */
[----:B------:R-:W-:Y:S01]  /*04e0*/  IMAD.IADD R183, R183, 0x1, -R130 ;  /* 0x00000001b7b77824 */ /* 0x000fe200078e0a82 */
[----:B------:R-:W-:Y:S01]  /*04f0*/  ULDC UR6, c[0x0][0x270] ;  /* 0x00009c0000067ab9 */ /* 0x000fe20000000800 */
[----:B------:R-:W-:Y:S01]  /*0500*/  LEA.HI R6, R7, R122, RZ, 0x3 ;  /* 0x0000007a07067211 */ /* 0x000fe200078f18ff */
[----:B------:R-:W-:Y:S03]  /*0510*/  BSSY B0, `(.L_x_5267) ;  /* 0x0000033000007945 */ /* 0x000fe60003800000 */
[----:B------:R-:W-:-:S02]  /*0520*/  LOP3.LUT R7, R6, 0xfffffff8, RZ, 0xc0, !PT ;  /* 0xfffffff806077812 */ /* 0x000fc400078ec0ff */
[----:B------:R-:W-:Y:S01]  /*0530*/  SHF.R.S32.HI R6, RZ, 0x3, R6 ;  /* 0x00000003ff067819 */ /* 0x000fe20000011406 */
[----:B------:R-:W2:Y:S01]  /*0540*/  @!P0 LDC.64 R2, c[0x0][0x290] ;  /* 0x0000a400ff028b82 */ /* 0x000ea20000000a00 */
[----:B------:R-:W-:Y:S01]  /*0550*/  @!P0 SHF.R.S32.HI R13, RZ, 0x1f, R11 ;  /* 0x0000001fff0d8819 */ /* 0x000fe2000001140b */
[----:B------:R-:W-:Y:S01]  /*0560*/  IMAD.IADD R7, R122, 0x1, -R7 ;  /* 0x000000017a077824 */ /* 0x000fe200078e0a07 */
[----:B------:R-:W-:-:S03]  /*0570*/  IADD3 R10, R6, 0x10, RZ ;  /* 0x00000010060a7810 */ /* 0x000fc60007ffe0ff */
[C---:B------:R-:W-:Y:S01]  /*0580*/  IMAD.SHL.U32 R12, R7.reuse, 0x8, RZ ;  /* 0x00000008070c7824 */ /* 0x040fe200078e00ff */
[-C--:B------:R-:W-:Y:S02]  /*0590*/  ISETP.GE.AND P2, PT, R10, R183.reuse, PT ;  /* 0x000000b70a00720c */ /* 0x080fe40003f46270 */
[----:B------:R-:W-:Y:S02]  /*05a0*/  ISETP.NE.AND P4, PT, R7, RZ, PT ;  /* 0x000000ff0700720c */ /* 0x000fe40003f85270 */
[----:B------:R-:W-:Y:S01]  /*05b0*/  ISETP.GE.AND P5, PT, R12, UR4, PT ;  /* 0x000000040c007c0c */ /* 0x000fe2000bfa6270 */
[----:B-1----:R-:W-:Y:S01]  /*05c0*/  @P0 IMAD.WIDE.U32 R8, R180, R4, RZ ;  /* 0x00000004b4080225 */ /* 0x002fe200078e00ff */
[----:B------:R-:W-:Y:S02]  /*05d0*/  ULDC.64 UR4, c[0x0][0x2a0] ;  /* 0x0000a80000047ab9 */ /* 0x000fe40000000a00 */
[----:B------:R-:W-:Y:S01]  /*05e0*/  ISETP.GE.OR P3, PT, R10, R183, P5 ;  /* 0x000000b70a00720c */ /* 0x000fe20002f66670 */
[----:B------:R-:W-:-:S02]  /*05f0*/  @P0 IMAD R180, R180, R5, R9 ;  /* 0x00000005b4b40224 */ /* 0x000fc400078e0209 */
[-C--:B--2---:R-:W-:Y:S01]  /*0600*/  @!P0 IMAD R0, R13, R2.reuse, RZ ;  /* 0x000000020d008224 */ /* 0x084fe200078e02ff */
[----:B------:R-:W-:Y:S01]  /*0610*/  SHF.R.S32.HI R13, RZ, 0x1f, R12 ;  /* 0x0000001fff0d7819 */ /* 0x000fe2000001140c */
[----:B------:R-:W-:Y:S01]  /*0620*/  @!P0 IMAD.WIDE.U32 R14, R11, R2, RZ ;  /* 0x000000020b0e8225 */ /* 0x000fe200078e00ff */
[----:B------:R-:W-:-:S03]  /*0630*/  IADD3 R2, R6, 0x20, RZ ;  /* 0x0000002006027810 */ /* 0x000fc60007ffe0ff */
[----:B------:R-:W-:Y:S01]  /*0640*/  @!P0 IMAD R0, R11, R3, R0 ;  /* 0x000000030b008224 */ /* 0x000fe200078e0200 */
[----:B------:R-:W-:Y:S01]  /*0650*/  SHF.R.S32.HI R3, RZ, 0x1f, R130 ;  /* 0x0000001fff037819 */ /* 0x000fe20000011482 */
[----:B------:R-:W-:Y:S01]  /*0660*/  @!P0 IMAD.MOV.U32 R8, RZ, RZ, R14 ;  /* 0x000000ffff088224 */ /* 0x000fe200078e000e */
[CC--:B------:R-:W-:Y:S01]  /*0670*/  ISETP.GE.AND P1, PT, R2.reuse, R183.reuse, PT ;  /* 0x000000b70200720c */ /* 0x0c0fe20003f26270 */
[----:B------:R-:W-:Y:S01]  /*0680*/  @!P0 IMAD.IADD R180, R15, 0x1, R0 ;  /* 0x000000010fb48824 */ /* 0x000fe200078e0200 */
[----:B------:R-:W-:Y:S01]  /*0690*/  ISETP.GE.OR P6, PT, R2, R183, P5 ;  /* 0x000000b70200720c */ /* 0x000fe20002fc6670 */
[-C--:B------:R-:W-:Y:S01]  /*06a0*/  IMAD R0, R3, R4.reuse, RZ ;  /* 0x0000000403007224 */ /* 0x080fe200078e02ff */
[----:B------:R-:W-:Y:S01]  /*06b0*/  SHF.R.S32.HI R3, RZ, 0x1f, R16 ;  /* 0x0000001fff037819 */ /* 0x000fe20000011410 */
[----:B------:R-:W-:-:S04]  /*06c0*/  IMAD.WIDE.U32 R12, R130, R4, R12 ;  /* 0x00000004820c7225 */ /* 0x000fc800078e000c */
[----:B------:R-:W-:Y:S01]  /*06d0*/  IMAD R9, R130, R5, R0 ;  /* 0x0000000582097224 */ /* 0x000fe200078e0200 */
[----:B------:R-:W-:Y:S01]  /*06e0*/  IADD3 R8, P0, R8, R12, RZ ;  /* 0x0000000c08087210 */ /* 0x000fe20007f1e0ff */
[----:B------:R-:W-:Y:S02]  /*06f0*/  IMAD R3, R3, UR4, RZ ;  /* 0x0000000403037c24 */ /* 0x000fe4000f8e02ff */
[----:B------:R-:W-:Y:S01]  /*0700*/  IMAD R11, R11, UR6, R16 ;  /* 0x000000060b0b7c24 */ /* 0x000fe2000f8e0210 */
[----:B------:R-:W-:Y:S01]  /*0710*/  IADD3.X R9, R180, R13, R9, P0, !PT ;  /* 0x0000000db4097210 */ /* 0x000fe200007fe409 */
[----:B------:R-:W-:Y:S01]  /*0720*/  IMAD R3, R16, UR5, R3 ;  /* 0x0000000510037c24 */ /* 0x000fe2000f8e0203 */
[C---:B------:R-:W-:Y:S01]  /*0730*/  ISETP.GE.OR P0, PT, R6.reuse, R183, P5 ;  /* 0x000000b70600720c */ /* 0x040fe20002f06670 */
[----:B------:R-:W-:Y:S02]  /*0740*/  VIADD R0, R6, 0x30 ;  /* 0x0000003006007836 */ /* 0x000fe40000000000 */
[----:B------:R-:W-:Y:S01]  /*0750*/  IMAD.WIDE.U32 R8, R16, UR4, R8 ;  /* 0x0000000410087c25 */ /* 0x000fe2000f8e0008 */
[----:B------:R-:W-:-:S03]  /*0760*/  ULDC UR4, c[0x0][0x2c4] ;  /* 0x0000b10000047ab9 */ /* 0x000fc60000000800 */
[----:B------:R-:W-:Y:S01]  /*0770*/  IMAD R130, R11, UR4, R130 ;  /* 0x000000040b827c24 */ /* 0x000fe2000f8e0282 */
[----:B------:R-:W-:Y:S02]  /*0780*/  SHF.R.S32.HI R11, RZ, 0x1f, R6 ;  /* 0x0000001fff0b7819 */ /* 0x000fe40000011406 */
[----:B------:R-:W-:-:S03]  /*0790*/  IADD3 R13, R9, R3, RZ ;  /* 0x00000003090d7210 */ /* 0x000fc60007ffe0ff */
        /* <DEDUP_REMOVED lines=10> */
.L_x_5268:
[----:B------:R-:W-:Y:S05]  /*0840*/  BSYNC B0 ;  /* 0x0000000000007941 */ /* 0x000fea0003800000 */
.L_x_5267:
[----:B------:R-:W-:Y:S01]  /*0850*/  BSSY B0, `(.L_x_5269) ;  /* 0x0000011000007945 */ /* 0x000fe20003800000 */
[-C--:B------:R-:W-:Y:S02]  /*0860*/  ISETP.GE.AND P0, PT, R0, R183.reuse, PT ;  /* 0x000000b70000720c */ /* 0x080fe40003f06270 */
[-C--:B------:R-:W-:Y:S02]  /*0870*/  ISETP.GE.OR P4, PT, R6, R183.reuse, P4 ;  /* 0x000000b70600720c */ /* 0x080fe40002786670 */
[----:B------:R-:W-:Y:S01]  /*0880*/  ISETP.GE.OR P5, PT, R0, R183, P5 ;  /* 0x000000b70000720c */ /* 0x000fe20002fa6670 */
[----:B------:R-:W-:-:S12]  /*0890*/  @P3 BRA `(.L_x_5270) ;  /* 0x0000000000303947 */ /* 0x000fd80003800000 */
        /* <DEDUP_REMOVED lines=11> */
[----:B------:R2:W-:Y:S02]  /*0950*/  STG.E.128 desc[UR10][R2.64], RZ ;  /* 0x000000ff02007986 */ /* 0x0005e4000c101d0a */
.L_x_5270:
[----:B------:R-:W-:Y:S05]  /*0960*/  BSYNC B0 ;  /* 0x0000000000007941 */ /* 0x000fea0003800000 */
.L_x_5269:
[----:B------:R-:W-:Y:S01]  /*0970*/  BSSY B0, `(.L_x_5271) ;  /* 0x0000011000007945 */ /* 0x000fe20003800000 */
[----:B--2---:R-:W-:Y:S02]  /*0980*/  IADD3 R2, P3, R130, R6, RZ ;  /* 0x0000000682027210 */ /* 0x004fe40007f7e0ff */
[C---:B------:R-:W-:Y:S02]  /*0990*/  ISETP.NE.OR P2, PT, R7.reuse, RZ, P2 ;  /* 0x000000ff0700720c */ /* 0x040fe40001745670 */
[----:B------:R-:W-:Y:S01]  /*09a0*/  ISETP.NE.OR P1, PT, R7, RZ, P1 ;  /* 0x000000ff0700720c */ /* 0x000fe20000f25670 */
        /* <DEDUP_REMOVED lines=9> */
[----:B-1----:R-:W-:Y:S02]  /*0a40*/  LEA R16, P6, R14, UR4, 0x1 ;  /* 0x000000040e107c11 */ /* 0x002fe4000f8c08ff */
[----:B------:R-:W-:-:S04]  /*0a50*/  IADD3 R3, R15, R0, RZ ;  /* 0x000000000f037210 */ /* 0x000fc80007ffe0ff */
[----:B------:R-:W-:-:S05]  /*0a60*/  LEA.HI.X R17, R14, UR5, R3, 0x1, P6 ;  /* 0x000000050e117c11 */ /* 0x000fca000b0f0c03 */
[----:B------:R2:W-:Y:S02]  /*0a70*/  STG.E.128 desc[UR10][R16.64], RZ ;  /* 0x000000ff10007986 */ /* 0x0005e4000c101d0a */
.L_x_5272:
[----:B------:R-:W-:Y:S05]  /*0a80*/  BSYNC B0 ;  /* 0x0000000000007941 */ /* 0x000fea0003800000 */
.L_x_5271:
[----:B------:R-:W-:Y:S04]  /*0a90*/  BSSY B0, `(.L_x_5273) ;  /* 0x000000d000007945 */ /* 0x000fe80003800000 */
[----:B------:R-:W-:Y:S05]  /*0aa0*/  @P5 BRA `(.L_x_5274) ;  /* 0x00000000002c5947 */ /* 0x000fea0003800000 */
[----:B------:R-:W-:Y:S01]  /*0ab0*/  IADD3 R3, P5, R6, 0x30, RZ ;  /* 0x0000003006037810 */ /* 0x000fe20007fbe0ff */
[----:B------:R-:W-:-:S03]  /*0ac0*/  ULDC.64 UR4, c[0x0][0x280] ;  /* 0x0000a00000047ab9 */ /* 0x000fc60000000a00 */
[----:B------:R-:W-:-:S05]  /*0ad0*/  IADD3.X R9, RZ, R11, RZ, P5, !PT ;  /* 0x0000000bff097210 */ /* 0x000fca0002ffe4ff */
[----:B------:R-:W-:Y:S01]  /*0ae0*/  IMAD R0, R9, R4, RZ ;  /* 0x0000000409007224 */ /* 0x000fe200078e02ff */
[----:B------:R-:W-:-:S03]  /*0af0*/  MOV R9, R13 ;  /* 0x0000000d00097202 */ /* 0x000fc60000000f00 */
[----:B------:R-:W-:-:S04]  /*0b00*/  IMAD.WIDE.U32 R8, R3, R4, R8 ;  /* 0x0000000403087225 */ /* 0x000fc800078e0008 */
[----:B------:R-:W-:Y:S01]  /*0b10*/  IMAD R3, R3, R5, R0 ;  /* 0x0000000503037224 */ /* 0x000fe200078e0200 */
[----:B------:R-:W-:-:S04]  /*0b20*/  LEA R4, P5, R8, UR4, 0x1 ;  /* 0x0000000408047c11 */ /* 0x000fc8000f8a08ff */
[----:B------:R-:W-:-:S04]  /*0b30*/  IADD3 R3, R9, R3, RZ ;  /* 0x0000000309037210 */ /* 0x000fc80007ffe0ff */
[----:B------:R-:W-:-:S05]  /*0b40*/  LEA.HI.X R5, R8, UR5, R3, 0x1, P5 ;  /* 0x0000000508057c11 */ /* 0x000fca000a8f0c03 */
[----:B------:R3:W-:Y:S02]  /*0b50*/  STG.E.128 desc[UR10][R4.64], RZ ;  /* 0x000000ff04007986 */ /* 0x0007e4000c101d0a */
.L_x_5274:
[----:B------:R-:W-:Y:S05]  /*0b60*/  BSYNC B0 ;  /* 0x0000000000007941 */ /* 0x000fea0003800000 */
.L_x_5273:
[----:B------:R-:W-:Y:S01]  /*0b70*/  ISETP.NE.OR P0, PT, R7, RZ, P0 ;  /* 0x000000ff0700720c */ /* 0x000fe20000705670 */
[----:B------:R-:W-:Y:S01]  /*0b80*/  ULDC.64 UR4, c[0x0][0x2b0] ;  /* 0x0000ac0000047ab9 */ /* 0x000fe20000000a00 */
[----:B------:R-:W-:Y:S01]  /*0b90*/  LEA.HI.X.SX32 R11, R130, R11, 0x1, P3 ;  /* 0x0000000b820b7211 */ /* 0x000fe200018f0eff */
[----:B------:R-:W-:Y:S01]  /*0ba0*/  @!P4 IMAD.MOV.U32 R9, RZ, RZ, 0x7f800000 ;  /* 0x7f800000ff09c424 */ /* 0x000fe200078e00ff */
[C---:B---3--:R-:W-:Y:S01]  /*0bb0*/  LEA R4, P3, R2.reuse, UR4, 0x2 ;  /* 0x0000000402047c11 */ /* 0x048fe2000f8610ff */
        /* <DEDUP_REMOVED lines=10> */
.L_x_5266:
[----:B------:R-:W1:Y:S01]  /*0c60*/  LDC.64 R2, c[0x0][0x368] ;  /* 0x0000da00ff027b82 */ /* 0x000e620000000a00 */
[----:B------:R-:W-:Y:S01]  /*0c70*/  ULDC.64 UR4, c[0x0][0x370] ;  /* 0x0000dc0000047ab9 */ /* 0x000fe20000000a00 */
[----:B------:R-:W-:Y:S01]  /*0c80*/  IMAD.MOV.U32 R10, RZ, RZ, R11 ;  /* 0x000000ffff0a7224 */ /* 0x000fe200078e000b */
[----:B-1----:R-:W-:-:S04]  /*0c90*/  ISETP.NE.U32.AND P0, PT, R2, RZ, PT ;  /* 0x000000ff0200720c */ /* 0x002fc80003f05070 */
[----:B------:R-:W-:Y:S02]  /*0ca0*/  ISETP.NE.AND.EX P0, PT, R3, RZ, PT, P0 ;  /* 0x000000ff0300720c */ /* 0x000fe40003f05300 */
[----:B------:R-:W-:-:S11]  /*0cb0*/  ISETP.NE.U32.AND P1, PT, RZ, UR4, PT ;  /* 0x00000004ff007c0c */ /* 0x000fd6000bf25070 */
[----:B------:R-:W1:Y:S01]  /*0cc0*/  @P0 LDC.64 R2, c[0x0][0x368] ;  /* 0x0000da00ff020b82 */ /* 0x000e620000000a00 */
[----:B------:R-:W-:Y:S02]  /*0cd0*/  ISETP.NE.AND.EX P1, PT, RZ, UR5, PT, P1 ;  /* 0x00000005ff007c0c */ /* 0x000fe4000bf25310 */
[----:B------:R-:W-:Y:S01]  /*0ce0*/  CS2R R186, SRZ ;  /* 0x0000000000ba7805 */ /* 0x000fe2000001ff00 */
[----:B-1----:R-:W-:-:S05]  /*0cf0*/  @P0 IMAD.WIDE R2, R11, 0x4, R2 ;  /* 0x000000040b020825 */ /* 0x002fca00078e0202 */
[----:B------:R1:W5:Y:S01]  /*0d00*/  @P0 LDG.E R10, desc[UR10][R2.64] ;  /* 0x0000000a020a0981 */ /* 0x000362000c1e1900 */
[----:B------:R-:W-:-:S04]  /*0d10*/  PLOP3.LUT P0, PT, PT, PT, PT, 0x8, 0x0 ;  /* 0x000000000000781c */ /* 0x000fc80003f0e170 */
[----:B------:R-:W-:Y:S09]  /*0d20*/  @!P1 BRA `(.L_x_5275) ;  /* 0x00000000002c9947 */ /* 0x000ff20003800000 */
[----:B-1----:R-:W1:Y:S01]  /*0d30*/  LDC.64 R2, c[0x0][0x378] ;  /* 0x0000de00ff027b82 */ /* 0x002e620000000a00 */
[----:B------:R-:W-:-:S05]  /*0d40*/  SHF.R.S32.HI R5, RZ, 0x1f, R11 ;  /* 0x0000001fff057819 */ /* 0x000fca000001140b */
[-C--:B-1----:R-:W-:Y:S02]  /*0d50*/  IMAD R0, R5, R2.reuse, RZ ;  /* 0x0000000205007224 */ /* 0x082fe400078e02ff */
[----:B------:R-:W-:-:S04]  /*0d60*/  IMAD.WIDE.U32 R4, R11, R2, RZ ;  /* 0x000000020b047225 */ /* 0x000fc800078e00ff */
[----:B------:R-:W-:Y:S01]  /*0d70*/  IMAD R3, R11, R3, R0 ;  /* 0x000000030b037224 */ /* 0x000fe200078e0200 */
[----:B------:R-:W-:-:S03]  /*0d80*/  LEA R186, P1, R4, UR4, 0x2 ;  /* 0x0000000404ba7c11 */ /* 0x000fc6000f8210ff */
[----:B------:R-:W-:Y:S01]  /*0d90*/  IMAD.IADD R3, R5, 0x1, R3 ;  /* 0x0000000105037824 */ /* 0x000fe200078e0203 */
[----:B------:R-:W-:-:S04]  /*0da0*/  ISETP.NE.U32.AND P0, PT, R186, RZ, PT ;  /* 0x000000ffba00720c */ /* 0x000fc80003f05070 */
[----:B------:R-:W-:-:S04]  /*0db0*/  SHF.L.U64.HI R3, R4, 0x2, R3 ;  /* 0x0000000204037819 */ /* 0x000fc80000010203 */
[----:B------:R-:W-:-:S04]  /*0dc0*/  IADD3.X R187, R3, UR5, RZ, P1, !PT ;  /* 0x0000000503bb7c10 */ /* 0x000fc80008ffe4ff */
[----:B------:R-:W-:-:S13]  /*0dd0*/  ISETP.NE.AND.EX P0, PT, R187, RZ, PT, P0 ;  /* 0x000000ffbb00720c */ /* 0x000fda0003f05300 */
.L_x_5275:
[----:B------:R-:W-:Y:S05]  /*0de0*/  @!P0 BRA `(.L_x_5276) ;  /* 0x0000000400448947 */ /* 0x000fea0003800000 */
[----:B------:R-:W1:Y:S01]  /*0df0*/  LDC R6, c[0x0][0x380] ;  /* 0x0000e000ff067b82 */ /* 0x000e620000000800 */
[----:B------:R-:W-:Y:S01]  /*0e00*/  LEA R9, R124, 0xffffff80, 0x7 ;  /* 0xffffff807c097811 */ /* 0x000fe200078e38ff */
[----:B------:R-:W-:-:S03]  /*0e10*/  ULDC.64 UR4, c[0x0][0x230] ;  /* 0x00008c0000047ab9 */ /* 0x000fc60000000a00 */
[----:B------:R-:W-:-:S03]  /*0e20*/  IABS R0, R9 ;  /* 0x0000000900007213 */ /* 0x000fc60000000000 */
[----:B------:R-:W2:Y:S01]  /*0e30*/  LDC.64 R116, c[0x0][0x248] ;  /* 0x00009200ff747b82 */ /* 0x000ea20000000a00 */
[----:B-1----:R-:W-:-:S04]  /*0e40*/  IABS R3, R6 ;  /* 0x0000000600037213 */ /* 0x002fc80000000000 */
[----:B------:R-:W1:Y:S08]  /*0e50*/  I2F.RP R7, R3 ;  /* 0x0000000300077306 */ /* 0x000e700000209400 */
[----:B-1----:R-:W1:Y:S02]  /*0e60*/  MUFU.RCP R4, R7 ;  /* 0x0000000700047308 */ /* 0x002e640000001000 */
[----:B-1----:R-:W-:Y:S01]  /*0e70*/  IADD3 R4, R4, 0xffffffe, RZ ;  /* 0x0ffffffe04047810 */ /* 0x002fe20007ffe0ff */
[----:B------:R-:W1:Y:S05]  /*0e80*/  LDC R7, c[0x0][0x278] ;  /* 0x00009e00ff077b82 */ /* 0x000e6a0000000800 */
[----:B------:R-:W3:Y:S02]  /*0e90*/  F2I.FTZ.U32.TRUNC.NTZ R5, R4 ;  /* 0x0000000400057305 */ /* 0x000ee4000021f000 */
[----:B---3--:R-:W-:Y:S01]  /*0ea0*/  IMAD.MOV R2, RZ, RZ, -R5 ;  /* 0x000000ffff027224 */ /* 0x008fe200078e0a05 */
        /* <DEDUP_REMOVED lines=18> */
[----:B------:R-:W3:Y:S01]  /*0fd0*/  LDG.E R0, desc[UR10][R18.64] ;  /* 0x0000000a12007981 */ /* 0x000ee2000c1e1900 */
[----:B-1----:R-:W-:-:S04]  /*0fe0*/  IABS R2, R7 ;  /* 0x0000000700027213 */ /* 0x002fc80000000000 */
[----:B------:R-:W1:Y:S08]  /*0ff0*/  I2F.RP R5, R2 ;  /* 0x0000000200057306 */ /* 0x000e700000209400 */
        /* <DEDUP_REMOVED lines=12> */
[----:B------:R-:W-:-:S04]  /*10c0*/  IADD3 R4, -R13, RZ, RZ ;  /* 0x000000ff0d047210 */ /* 0x000fc80007ffe1ff */
[----:B------:R-:W-:Y:S01]  /*10d0*/  ISETP.GT.U32.AND P2, PT, R2, R3, PT ;  /* 0x000000030200720c */ /* 0x000fe20003f44070 */
[----:B------:R-:W-:-:S05]  /*10e0*/  IMAD R9, R6, R4, R9 ;  /* 0x0000000406097224 */ /* 0x000fca00078e0209 */
[----:B------:R-:W-:-:S07]  /*10f0*/  SHF.R.S32.HI R23, RZ, 0x1f, R9 ;  /* 0x0000001fff177819 */ /* 0x000fce0000011409 */
[-C--:B------:R-:W-:Y:S01]  /*1100*/  @!P2 IADD3 R3, R3, -R2.reuse, RZ ;  /* 0x800000020303a210 */ /* 0x080fe20007ffe0ff */
[----:B------:R-:W-:Y:S01]  /*1110*/  @!P2 VIADD R26, R26, 0x1 ;  /* 0x000000011a1aa836 */ /* 0x000fe20000000000 */
[----:B------:R-:W-:Y:S02]  /*1120*/  ISETP.NE.AND P2, PT, R7, RZ, PT ;  /* 0x000000ff0700720c */ /* 0x000fe40003f45270 */
[----:B------:R-:W-:Y:S02]  /*1130*/  ISETP.GE.U32.AND P3, PT, R3, R2, PT ;  /* 0x000000020300720c */ /* 0x000fe40003f66070 */
[----:B------:R-:W-:-:S04]  /*1140*/  LOP3.LUT R2, R16, R7, RZ, 0x3c, !PT ;  /* 0x0000000710027212 */ /* 0x000fc800078e3cff */
[----:B------:R-:W-:Y:S02]  /*1150*/  ISETP.GE.AND P1, PT, R2, RZ, PT ;  /* 0x000000ff0200720c */ /* 0x000fe40003f26270 */
[----:B------:R-:W1:Y:S05]  /*1160*/  LDC.64 R2, c[0x0][0x238] ;  /* 0x00008e00ff027b82 */ /* 0x000e6a0000000a00 */
[----:B------:R-:W-:-:S06]  /*1170*/  @P3 VIADD R26, R26, 0x1 ;  /* 0x000000011a1a3836 */ /* 0x000fcc0000000000 */
[----:B------:R-:W-:Y:S02]  /*1180*/  @!P1 IADD3 R26, -R26, RZ, RZ ;  /* 0x000000ff1a1a9210 */ /* 0x000fe40007ffe1ff */
[----:B------:R-:W-:-:S04]  /*1190*/  @!P2 LOP3.LUT R26, RZ, R7, RZ, 0x33, !PT ;  /* 0x00000007ff1aa212 */ /* 0x000fc800078e33ff */
[----:B------:R-:W-:Y:S02]  /*11a0*/  SHF.R.S32.HI R7, RZ, 0x1f, R26 ;  /* 0x0000001fff077819 */ /* 0x000fe4000001141a */
[----:B---3--:R-:W-:Y:S01]  /*11b0*/  SHF.R.S32.HI R5, RZ, 0x1f, R0 ;  /* 0x0000001fff057819 */ /* 0x008fe20000011400 */
[----:B------:R-:W-:-:S04]  /*11c0*/  IMAD.WIDE.U32 R12, R0, UR4, RZ ;  /* 0x00000004000c7c25 */ /* 0x000fc8000f8e00ff */
[C---:B------:R-:W-:Y:S02]  /*11d0*/  IMAD R15, R5.reuse, UR4, RZ ;  /* 0x00000004050f7c24 */ /* 0x040fe4000f8e02ff */
[----:B-1----:R-:W-:Y:S02]  /*11e0*/  IMAD R5, R5, R2, RZ ;  /* 0x0000000205057224 */ /* 0x002fe400078e02ff */
[C---:B------:R-:W-:Y:S01]  /*11f0*/  IMAD R4, R0.reuse, UR5, R15 ;  /* 0x0000000500047c24 */ /* 0x040fe2000f8e020f */
[----:B------:R-:W-:Y:S01]  /*1200*/  ULDC.64 UR4, c[0x0][0x260] ;  /* 0x0000980000047ab9 */ /* 0x000fe20000000a00 */
[----:B------:R-:W-:Y:S02]  /*1210*/  IMAD R3, R0, R3, R5 ;  /* 0x0000000300037224 */ /* 0x000fe400078e0205 */
[----:B------:R-:W-:Y:S02]  /*1220*/  IMAD.IADD R13, R13, 0x1, R4 ;  /* 0x000000010d0d7824 */ /* 0x000fe400078e0204 */
[----:B--2---:R-:W-:-:S02]  /*1230*/  IMAD R4, R23, R116, RZ ;  /* 0x0000007417047224 */ /* 0x004fc400078e02ff */
[----:B------:R-:W-:-:S04]  /*1240*/  IMAD.WIDE.U32 R12, R9, R116, R12 ;  /* 0x00000074090c7225 */ /* 0x000fc800078e000c */
[----:B------:R-:W-:Y:S01]  /*1250*/  IMAD R4, R9, R117, R4 ;  /* 0x0000007509047224 */ /* 0x000fe200078e0204 */
[----:B------:R-:W-:-:S04]  /*1260*/  MOV R14, R12 ;  /* 0x0000000c000e7202 */ /* 0x000fc80000000f00 */
[----:B------:R-:W-:Y:S01]  /*1270*/  IADD3 R15, R13, R4, RZ ;  /* 0x000000040d0f7210 */ /* 0x000fe20007ffe0ff */
[----:B------:R-:W-:Y:S02]  /*1280*/  IMAD R13, R7, UR4, RZ ;  /* 0x00000004070d7c24 */ /* 0x000fe4000f8e02ff */
[----:B------:R-:W-:-:S04]  /*1290*/  IMAD.WIDE.U32 R4, R0, R2, RZ ;  /* 0x0000000200047225 */ /* 0x000fc800078e00ff */
[C---:B------:R-:W-:Y:S01]  /*12a0*/  IMAD R13, R26.reuse, UR5, R13 ;  /* 0x000000051a0d7c24 */ /* 0x040fe2000f8e020d */
[----:B------:R-:W-:Y:S01]  /*12b0*/  IADD3 R6, R5, R3, RZ ;  /* 0x0000000305067210 */ /* 0x000fe20007ffe0ff */
[----:B------:R-:W-:-:S04]  /*12c0*/  IMAD.WIDE.U32 R24, R26, UR4, R14 ;  /* 0x000000041a187c25 */ /* 0x000fc8000f8e000e */
[----:B------:R-:W-:Y:S01]  /*12d0*/  IMAD.MOV.U32 R8, RZ, RZ, R4 ;  /* 0x000000ffff087224 */ /* 0x000fe200078e0004 */
[----:B------:R-:W-:Y:S01]  /*12e0*/  IADD3 R0, R25, R13, RZ ;  /* 0x0000000d19007210 */ /* 0x000fe20007ffe0ff */
[----:B------:R-:W-:Y:S06]  /*12f0*/  BRA `(.L_x_5277) ;  /* 0x0000000400307947 */ /* 0x000fec0003800000 */
.L_x_5276:
[----:B------:R-:W1:Y:S01]  /*1300*/  LDC R15, c[0x0][0x278] ;  /* 0x00009e00ff0f7b82 */ /* 0x000e620000000800 */
[----:B------:R-:W-:Y:S02]  /*1310*/  ISETP.NE.AND P4, PT, R13, -0x1, PT ;  /* 0xffffffff0d00780c */ /* 0x000fe40003f85270 */
[----:B------:R-:W-:-:S04]  /*1320*/  LEA R9, R124, 0xffffff80, 0x7 ;  /* 0xffffff807c097811 */ /* 0x000fc800078e38ff */
[----:B------:R-:W-:-:S07]  /*1330*/  SHF.R.S32.HI R23, RZ, 0x1f, R9 ;  /* 0x0000001fff177819 */ /* 0x000fce0000011409 */
[----:B------:R-:W2:Y:S01]  /*1340*/  @P4 LDC.64 R116, c[0x0][0x248] ;  /* 0x00009200ff744b82 */ /* 0x000ea20000000a00 */
[----:B------:R-:W-:Y:S01]  /*1350*/  @P4 IMAD.IADD R18, R12, 0x1, R13 ;  /* 0x000000010c124824 */ /* 0x000fe200078e020d */
[----:B-1----:R-:W-:-:S04]  /*1360*/  IABS R3, R15 ;  /* 0x0000000f00037213 */ /* 0x002fc80000000000 */
[----:B------:R-:W1:Y:S01]  /*1370*/  I2F.RP R6, R3 ;  /* 0x0000000300067306 */ /* 0x000e620000209400 */
[C---:B--2---:R-:W-:Y:S02]  /*1380*/  @P4 IMAD R7, R18.reuse, R117, RZ ;  /* 0x0000007512074224 */ /* 0x044fe400078e02ff */
[----:B------:R-:W-:-:S05]  /*1390*/  @P4 IMAD.WIDE.U32 R18, R18, R116, RZ ;  /* 0x0000007412124225 */ /* 0x000fca00078e00ff */
[----:B-1----:R-:W1:Y:S01]  /*13a0*/  MUFU.RCP R4, R6 ;  /* 0x0000000600047308 */ /* 0x002e620000001000 */
[----:B------:R-:W-:Y:S01]  /*13b0*/  @P4 IADD3 R7, R19, R7, RZ ;  /* 0x0000000713074210 */ /* 0x000fe20007ffe0ff */
[----:B-1----:R-:W-:Y:S01]  /*13c0*/  VIADD R4, R4, 0xffffffe ;  /* 0x0ffffffe04047836 */ /* 0x002fe20000000000 */
[----:B------:R-:W-:-:S05]  /*13d0*/  @P4 MOV R6, R18 ;  /* 0x0000001200064202 */ /* 0x000fca0000000f00 */
        /* <DEDUP_REMOVED lines=16> */
[----:B------:R-:W-:Y:S02]  /*14e0*/  LOP3.LUT R0, R16, R15, RZ, 0x3c, !PT ;  /* 0x0000000f10007212 */ /* 0x000fe400078e3cff */
[----:B------:R-:W-:Y:S02]  /*14f0*/  ISETP.NE.AND P1, PT, R15, RZ, PT ;  /* 0x000000ff0f00720c */ /* 0x000fe40003f25270 */
[----:B------:R-:W-:-:S06]  /*1500*/  ISETP.GE.AND P2, PT, R0, RZ, PT ;  /* 0x000000ff0000720c */ /* 0x000fcc0003f46270 */
[----:B------:R-:W-:-:S07]  /*1510*/  @P3 VIADD R26, R26, 0x1 ;  /* 0x000000011a1a3836 */ /* 0x000fce0000000000 */
[----:B------:R-:W-:Y:S01]  /*1520*/  @!P2 IMAD.MOV R26, RZ, RZ, -R26 ;  /* 0x000000ffff1aa224 */ /* 0x000fe200078e0a1a */
[----:B-1----:R-:W-:Y:S06]  /*1530*/  @P4 BRA `(.L_x_5278) ;  /* 0x0000000000304947 */ /* 0x002fec0003800000 */
[----:B------:R-:W1:Y:S01]  /*1540*/  LDC.64 R116, c[0x0][0x248] ;  /* 0x00009200ff747b82 */ /* 0x000e620000000a00 */
[----:B------:R-:W-:-:S07]  /*1550*/  SHF.R.S32.HI R17, RZ, 0x1f, R12 ;  /* 0x0000001fff117819 */ /* 0x000fce000001140c */
[----:B------:R-:W3:Y:S01]  /*1560*/  LDC.64 R6, c[0x0][0x230] ;  /* 0x00008c00ff067b82 */ /* 0x000ee20000000a00 */
[-C--:B-1----:R-:W-:Y:S01]  /*1570*/  IMAD R8, R17, R116.reuse, RZ ;  /* 0x0000007411087224 */ /* 0x082fe200078e02ff */
[----:B-----5:R-:W-:Y:S01]  /*1580*/  SHF.R.S32.HI R17, RZ, 0x1f, R10 ;  /* 0x0000001fff117819 */ /* 0x020fe2000001140a */
[----:B------:R-:W-:-:S04]  /*1590*/  IMAD.WIDE.U32 R18, R12, R116, RZ ;  /* 0x000000740c127225 */ /* 0x000fc800078e00ff */
[----:B------:R-:W-:Y:S02]  /*15a0*/  IMAD R8, R12, R117, R8 ;  /* 0x000000750c087224 */ /* 0x000fe400078e0208 */
[----:B---3--:R-:W-:-:S03]  /*15b0*/  IMAD R0, R17, R6, RZ ;  /* 0x0000000611007224 */ /* 0x008fc600078e02ff */
[----:B------:R-:W-:Y:S01]  /*15c0*/  IADD3 R19, R19, R8, RZ ;  /* 0x0000000813137210 */ /* 0x000fe20007ffe0ff */
[C---:B------:R-:W-:Y:S02]  /*15d0*/  IMAD R0, R10.reuse, R7, R0 ;  /* 0x000000070a007224 */ /* 0x040fe400078e0200 */
[----:B------:R-:W-:-:S05]  /*15e0*/  IMAD.WIDE.U32 R6, R10, R6, R18 ;  /* 0x000000060a067225 */ /* 0x000fca00078e0012 */
[----:B------:R-:W-:-:S07]  /*15f0*/  IADD3 R7, R7, R0, RZ ;  /* 0x0000000007077210 */ /* 0x000fce0007ffe0ff */
.L_x_5278:
[----:B------:R-:W-:Y:S01]  /*1600*/  IMAD R0, R23, R116, RZ ;  /* 0x0000007417007224 */ /* 0x000fe200078e02ff */
[----:B------:R-:W-:Y:S01]  /*1610*/  @!P1 LOP3.LUT R26, RZ, R15, RZ, 0x33, !PT ;  /* 0x0000000fff1a9212 */ /* 0x000fe200078e33ff */
[----:B------:R-:W-:Y:S01]  /*1620*/  IMAD.WIDE.U32 R18, R116, R9, R6 ;  /* 0x0000000974127225 */ /* 0x000fe200078e0006 */
[----:B------:R-:W-:Y:S02]  /*1630*/  @P4 IADD3 R6, R12, R13, RZ ;  /* 0x0000000d0c064210 */ /* 0x000fe40007ffe0ff */
[----:B------:R-:W-:Y:S01]  /*1640*/  SHF.R.S32.HI R7, RZ, 0x1f, R26 ;  /* 0x0000001fff077819 */ /* 0x000fe2000001141a */
[----:B------:R-:W-:-:S04]  /*1650*/  IMAD R15, R117, R9, R0 ;  /* 0x00000009750f7224 */ /* 0x000fc800078e0200 */
[----:B--2---:R-:W-:Y:S01]  /*1660*/  IMAD R0, R7, R2, RZ ;  /* 0x0000000207007224 */ /* 0x004fe200078e02ff */
[----:B------:R-:W-:Y:S01]  /*1670*/  IADD3 R19, R19, R15, RZ ;  /* 0x0000000f13137210 */ /* 0x000fe20007ffe0ff */
[----:B------:R-:W-:-:S04]  /*1680*/  @P4 IMAD.WIDE.U32 R14, R6, R4, RZ ;  /* 0x00000004060e4225 */ /* 0x000fc800078e00ff */
[----:B------:R-:W-:Y:S01]  /*1690*/  IMAD.WIDE.U32 R24, R26, R2, R18 ;  /* 0x000000021a187225 */ /* 0x000fe200078e0012 */
[----:B------:R-:W-:-:S03]  /*16a0*/  @P4 MOV R8, R14 ;  /* 0x0000000e00084202 */ /* 0x000fc60000000f00 */
[----:B------:R-:W-:Y:S02]  /*16b0*/  IMAD R0, R26, R3, R0 ;  /* 0x000000031a007224 */ /* 0x000fe400078e0200 */
[----:B------:R-:W-:-:S03]  /*16c0*/  @P4 IMAD R6, R6, R5, R15 ;  /* 0x0000000506064224 */ /* 0x000fc600078e020f */
[----:B------:R-:W-:Y:S01]  /*16d0*/  IADD3 R0, R25, R0, RZ ;  /* 0x0000000019007210 */ /* 0x000fe20007ffe0ff */
[----:B------:R-:W-:Y:S06]  /*16e0*/  @P4 BRA `(.L_x_5277) ;  /* 0x0000000000344947 */ /* 0x000fec0003800000 */
[----:B------:R-:W1:Y:S01]  /*16f0*/  LDC.64 R4, c[0x0][0x250] ;  /* 0x00009400ff047b82 */ /* 0x000e620000000a00 */
[----:B------:R-:W-:-:S07]  /*1700*/  SHF.R.S32.HI R13, RZ, 0x1f, R12 ;  /* 0x0000001fff0d7819 */ /* 0x000fce000001140c */
[----:B------:R-:W2:Y:S01]  /*1710*/  LDC.64 R2, c[0x0][0x238] ;  /* 0x00008e00ff027b82 */ /* 0x000ea20000000a00 */
[-C--:B-1----:R-:W-:Y:S01]  /*1720*/  IMAD R6, R13, R4.reuse, RZ ;  /* 0x000000040d067224 */ /* 0x082fe200078e02ff */
[----:B-----5:R-:W-:Y:S01]  /*1730*/  SHF.R.S32.HI R13, RZ, 0x1f, R10 ;  /* 0x0000001fff0d7819 */ /* 0x020fe2000001140a */
        /* <DEDUP_REMOVED lines=8> */
.L_x_5277:
[----:B------:R-:W-:Y:S01]  /*17c0*/  ISETP.NE.AND P1, PT, R180, -0x1, PT ;  /* 0xffffffffb400780c */ /* 0x000fe20003f25270 */
[----:B------:R-:W1:Y:S01]  /*17d0*/  S2UR UR8, SR_CgaCtaId ;  /* 0x00000000000879c3 */ /* 0x000e620000008800 */
[----:B------:R-:W-:Y:S01]  /*17e0*/  SHF.R.S32.HI R129, RZ, 0x1f, R122 ;  /* 0x0000001fff817819 */ /* 0x000fe2000001147a */
[----:B------:R-:W-:Y:S01]  /*17f0*/  IMAD.IADD R175, R183, 0x1, -R130 ;  /* 0x00000001b7af7824 */ /* 0x000fe200078e0a82 */
[----:B------:R-:W-:Y:S01]  /*1800*/  SHF.R.S32.HI R29, RZ, 0x1f, R16 ;  /* 0x0000001fff1d7819 */ /* 0x000fe20000011410 */
[----:B------:R-:W-:Y:S01]  /*1810*/  ULDC.64 UR4, c[0x0][0x258] ;  /* 0x0000960000047ab9 */ /* 0x000fe20000000a00 */
[CC--:B------:R-:W-:Y:S01]  /*1820*/  LEA.HI R15, R129.reuse, R122.reuse, RZ, 0x3 ;  /* 0x0000007a810f7211 */ /* 0x0c0fe200078f18ff */
[----:B------:R-:W-:Y:S01]  /*1830*/  ULDC.64 UR6, c[0x0][0x268] ;  /* 0x00009a0000067ab9 */ /* 0x000fe20000000a00 */
[----:B------:R-:W-:Y:S01]  /*1840*/  LEA.HI R12, R129, R122, RZ, 0x4 ;  /* 0x0000007a810c7211 */ /* 0x000fe200078f20ff */
[----:B------:R-:W-:Y:S01]  /*1850*/  IMAD R29, R29, UR4, RZ ;  /* 0x000000041d1d7c24 */ /* 0x000fe2000f8e02ff */
[----:B------:R-:W-:Y:S01]  /*1860*/  SHF.R.S32.HI R20, RZ, 0x3, R15 ;  /* 0x00000003ff147819 */ /* 0x000fe2000001140f */
[----:B------:R-:W-:Y:S01]  /*1870*/  BSSY B0, `(.L_x_5279) ;  /* 0x000004a000007945 */ /* 0x000fe20003800000 */
[----:B------:R-:W-:Y:S01]  /*1880*/  LOP3.LUT R15, R15, 0xfffffff8, RZ, 0xc0, !PT ;  /* 0xfffffff80f0f7812 */ /* 0x000fe200078ec0ff */
[----:B------:R-:W2:Y:S01]  /*1890*/  @!P1 LDC.64 R2, c[0x0][0x228] ;  /* 0x00008a00ff029b82 */ /* 0x000ea20000000a00 */
[----:B------:R-:W-:Y:S01]  /*18a0*/  @!P1 SHF.R.S32.HI R13, RZ, 0x1f, R11 ;  /* 0x0000001fff0d9819 */ /* 0x000fe2000001140b */
[----:B------:R-:W-:Y:S01]  /*18b0*/  IMAD R29, R16, UR5, R29 ;  /* 0x00000005101d7c24 */ /* 0x000fe2000f8e021d */
[----:B------:R-:W-:Y:S01]  /*18c0*/  SHF.R.S32.HI R21, RZ, 0x1f, R20 ;  /* 0x0000001fff157819 */ /* 0x000fe20000011414 */
[----:B------:R-:W-:Y:S01]  /*18d0*/  IMAD.IADD R88, R122, 0x1, -R15 ;  /* 0x000000017a587824 */ /* 0x000fe200078e0a0f */
[----:B------:R-:W-:-:S03]  /*18e0*/  IADD3 R181, R124, -0x1, RZ ;  /* 0xffffffff7cb57810 */ /* 0x000fc60007ffe0ff */
[----:B------:R-:W3:Y:S01]  /*18f0*/  @P1 LDC.64 R4, c[0x0][0x240] ;  /* 0x00009000ff041b82 */ /* 0x000ee20000000a00 */
[----:B------:R-:W-:Y:S02]  /*1900*/  IMAD.SHL.U32 R184, R88, 0x8, RZ ;  /* 0x0000000858b87824 */ /* 0x000fe400078e00ff */
[----:B------:R-:W-:-:S03]  /*1910*/  IMAD.WIDE R30, R31, 0x40, R20 ;  /* 0x000000401f1e7825 */ /* 0x000fc600078e0214 */
[----:B------:R-:W-:Y:S01]  /*1920*/  IADD3 R24, P3, R184, R24, RZ ;  /* 0x00000018b8187210 */ /* 0x000fe20007f7e0ff */
[-C--:B--2--5:R-:W-:Y:S02]  /*1930*/  @!P1 IMAD R10, R13, R2.reuse, RZ ;  /* 0x000000020d0a9224 */ /* 0x0a4fe400078e02ff */
[----:B------:R-:W-:Y:S02]  /*1940*/  IMAD.SHL.U32 R13, R20, 0x40, RZ ;  /* 0x00000040140d7824 */ /* 0x000fe400078e00ff */
[C---:B------:R-:W-:Y:S02]  /*1950*/  @!P1 IMAD R10, R11.reuse, R3, R10 ;  /* 0x000000030b0a9224 */ /* 0x040fe400078e020a */
[----:B------:R-:W-:Y:S01]  /*1960*/  @!P1 IMAD.WIDE.U32 R14, R11, R2, RZ ;  /* 0x000000020b0e9225 */ /* 0x000fe200078e00ff */
[----:B------:R-:W-:Y:S02]  /*1970*/  LOP3.LUT R13, R13, 0x1c0, RZ, 0xc0, !PT ;  /* 0x000001c00d0d7812 */ /* 0x000fe400078ec0ff */
[----:B------:R-:W-:Y:S01]  /*1980*/  LOP3.LUT R11, R12, 0xfffffff0, RZ, 0xc0, !PT ;  /* 0xfffffff00c0b7812 */ /* 0x000fe200078ec0ff */
[----:B---3--:R-:W-:Y:S01]  /*1990*/  @P1 IMAD.WIDE.U32 R18, R180, R4, RZ ;  /* 0x00000004b4121225 */ /* 0x008fe200078e00ff */
[----:B------:R-:W-:-:S02]  /*19a0*/  LOP3.LUT R3, R13, 0x38, R184, 0xf8, !PT ;  /* 0x000000380d037812 */ /* 0x000fc400078ef8b8 */
[----:B------:R-:W-:Y:S01]  /*19b0*/  SHF.R.U32.HI R182, RZ, 0x3, R13 ;  /* 0x00000003ffb67819 */ /* 0x000fe2000001160d */
[----:B------:R-:W-:Y:S01]  /*19c0*/  @P1 IMAD R5, R180, R5, R19 ;  /* 0x00000005b4051224 */ /* 0x000fe200078e0213 */
[----:B------:R-:W-:Y:S01]  /*19d0*/  SHF.R.S32.HI R13, RZ, 0x1f, R184 ;  /* 0x0000001fff0d7819 */ /* 0x000fe200000114b8 */
[----:B------:R-:W-:Y:S01]  /*19e0*/  @!P1 IMAD.IADD R5, R15, 0x1, R10 ;  /* 0x000000010f059824 */ /* 0x000fe200078e020a */
[----:B------:R-:W-:Y:S01]  /*19f0*/  LOP3.LUT R182, R3, R182, RZ, 0x3c, !PT ;  /* 0x000000b603b67212 */ /* 0x000fe200078e3cff */
[----:B------:R-:W-:Y:S01]  /*1a00*/  @P1 IMAD.MOV.U32 R3, RZ, RZ, R18 ;  /* 0x000000ffff031224 */ /* 0x000fe200078e0012 */
[----:B------:R-:W-:Y:S01]  /*1a10*/  @!P1 MOV R3, R14 ;  /* 0x0000000e00039202 */ /* 0x000fe20000000f00 */
[----:B------:R-:W-:Y:S01]  /*1a20*/  IMAD.IADD R10, R122, 0x1, -R11 ;  /* 0x000000017a0a7824 */ /* 0x000fe200078e0a0b */
[----:B------:R-:W-:Y:S01]  /*1a30*/  LEA.HI R11, R129, R122, RZ, 0x6 ;  /* 0x0000007a810b7211 */ /* 0x000fe200078f30ff */
[----:B------:R-:W-:Y:S01]  /*1a40*/  IMAD.X R25, R13, 0x1, R0, P3 ;  /* 0x000000010d197824 */ /* 0x000fe200018e0600 */
[----:B------:R-:W-:-:S02]  /*1a50*/  IADD3 R18, P1, R184, R3, RZ ;  /* 0x00000003b8127210 */ /* 0x000fc40007f3e0ff */
[----:B------:R-:W-:Y:S01]  /*1a60*/  SHF.R.S32.HI R15, RZ, 0x1f, R10 ;  /* 0x0000001fff0f7819 */ /* 0x000fe2000001140a */
[----:B------:R-:W-:Y:S01]  /*1a70*/  IMAD.SHL.U32 R11, R11, 0x8, RZ ;  /* 0x000000080b0b7824 */ /* 0x000fe200078e00ff */
[----:B------:R-:W-:Y:S01]  /*1a80*/  IADD3 R2, P2, R184, R8, RZ ;  /* 0x00000008b8027210 */ /* 0x000fe20007f5e0ff */
[----:B------:R-:W-:Y:S01]  /*1a90*/  IMAD.X R19, R13, 0x1, R5, P1 ;  /* 0x000000010d137824 */ /* 0x000fe200008e0605 */
[----:B------:R-:W-:Y:S01]  /*1aa0*/  ISETP.GE.AND P1, PT, R20, R175, PT ;  /* 0x000000af1400720c */ /* 0x000fe20003f26270 */
[----:B------:R-:W-:Y:S01]  /*1ab0*/  IMAD R5, R7, UR6, RZ ;  /* 0x0000000607057c24 */ /* 0x000fe2000f8e02ff */
[----:B------:R-:W-:Y:S01]  /*1ac0*/  LEA.HI R4, R15, R10, RZ, 0x3 ;  /* 0x0000000a0f047211 */ /* 0x000fe200078f18ff */
[----:B------:R-:W-:Y:S01]  /*1ad0*/  IMAD.WIDE.U32 R16, R16, UR4, R18 ;  /* 0x0000000410107c25 */ /* 0x000fe2000f8e0012 */
[----:B------:R-:W-:Y:S01]  /*1ae0*/  UMOV UR4, 0x400 ;  /* 0x0000040000047882 */ /* 0x000fe20000000000 */
[----:B------:R-:W-:Y:S01]  /*1af0*/  LOP3.LUT R182, R182, 0xfffffe00, R11, 0xf8, !PT ;  /* 0xfffffe00b6b67812 */ /* 0x000fe200078ef80b */
[----:B-1----:R-:W-:Y:S01]  /*1b00*/  ULEA UR4, UR8, UR4, 0x18 ;  /* 0x0000000408047291 */ /* 0x002fe2000f8ec03f */
[----:B------:R-:W-:Y:S01]  /*1b10*/  LOP3.LUT R15, R4, 0xfffffff8, RZ, 0xc0, !PT ;  /* 0xfffffff8040f7812 */ /* 0x000fe200078ec0ff */
[----:B------:R-:W-:-:S02]  /*1b20*/  IMAD.X R3, R13, 0x1, R6, P2 ;  /* 0x000000010d037824 */ /* 0x000fc400010e0606 */
[----:B------:R-:W-:Y:S01]  /*1b30*/  VIADD R7, R20, 0x10 ;  /* 0x0000001014077836 */ /* 0x000fe20000000000 */
[----:B------:R-:W-:Y:S01]  /*1b40*/  IADD3 R10, R10, -R15, RZ ;  /* 0x8000000f0a0a7210 */ /* 0x000fe20007ffe0ff */
[----:B------:R-:W-:Y:S01]  /*1b50*/  VIADD R19, R20, 0x20 ;  /* 0x0000002014137836 */ /* 0x000fe20000000000 */
[----:B------:R-:W-:Y:S01]  /*1b60*/  LEA R182, R182, UR4, 0x1 ;  /* 0x00000004b6b67c11 */ /* 0x000fe2000f8e08ff */
[----:B------:R-:W-:Y:S01]  /*1b70*/  VIADD R15, R20, 0x30 ;  /* 0x00000030140f7836 */ /* 0x000fe20000000000 */
[-C--:B------:R-:W-:Y:S01]  /*1b80*/  ISETP.GE.AND P4, PT, R7, R175.reuse, PT ;  /* 0x000000af0700720c */ /* 0x080fe20003f86270 */
[C---:B------:R-:W-:Y:S01]  /*1b90*/  IMAD R6, R26.reuse, UR7, R5 ;  /* 0x000000071a067c24 */ /* 0x040fe2000f8e0205 */
[-C--:B------:R-:W-:Y:S01]  /*1ba0*/  ISETP.GE.AND P3, PT, R19, R175.reuse, PT ;  /* 0x000000af1300720c */ /* 0x080fe20003f66270 */
[----:B------:R-:W-:Y:S01]  /*1bb0*/  IMAD.WIDE.U32 R26, R26, UR6, R2 ;  /* 0x000000061a1a7c25 */ /* 0x000fe2000f8e0002 */
[----:B------:R-:W-:-:S03]  /*1bc0*/  ISETP.GE.AND P2, PT, R15, R175, PT ;  /* 0x000000af0f00720c */ /* 0x000fc60003f46270 */
[----:B------:R-:W-:Y:S02]  /*1bd0*/  IMAD.SHL.U32 R2, R181, 0x80, RZ ;  /* 0x00000080b5027824 */ /* 0x000fe400078e00ff */
[----:B------:R-:W-:Y:S01]  /*1be0*/  IMAD.IADD R29, R17, 0x1, R29 ;  /* 0x00000001111d7824 */ /* 0x000fe200078e021d */
        /* <DEDUP_REMOVED lines=18> */
.L_x_5280:
[----:B------:R-:W-:Y:S05]  /*1d10*/  BSYNC B0 ;  /* 0x0000000000007941 */ /* 0x000fea0003800000 */
.L_x_5279:
        /* <DEDUP_REMOVED lines=22> */
.L_x_5282:
[----:B------:R-:W-:Y:S05]  /*1e80*/  BSYNC B0 ;  /* 0x0000000000007941 */ /* 0x000fea0003800000 */
.L_x_5281:
        /* <DEDUP_REMOVED lines=22> */
.L_x_5284:
[----:B------:R-:W-:Y:S05]  /*1ff0*/  BSYNC B0 ;  /* 0x0000000000007941 */ /* 0x000fea0003800000 */
.L_x_5283:
        /* <DEDUP_REMOVED lines=21> */
.L_x_5286:
[----:B------:R-:W-:Y:S05]  /*2150*/  BSYNC B0 ;  /* 0x0000000000007941 */ /* 0x000fea0003800000 */
.L_x_5285:
[----:B------:R-:W-:Y:S01]  /*2160*/  IMAD.IADD R8, R120, 0x1, -R2 ;  /* 0x0000000178087824 */ /* 0x000fe200078e0a02 */
[----:B------:R-:W1:Y:S01]  /*2170*/  LDC.64 R118, c[0x0][0x250] ;  /* 0x00009400ff767b82 */ /* 0x000e620000000a00 */
[C---:B------:R-:W-:Y:S01]  /*2180*/  IADD3 R14, P1, R20.reuse, R9, RZ ;  /* 0x00000009140e7210 */ /* 0x040fe20007f3e0ff */
[C---:B------:R-:W-:Y:S01]  /*2190*/  IMAD R125, R21.reuse, R116, RZ ;  /* 0x00000074157d7224 */ /* 0x040fe200078e02ff */
[C---:B------:R-:W-:Y:S01]  /*21a0*/  IADD3 R13, R20.reuse, 0x50, RZ ;  /* 0x00000050140d7810 */ /* 0x040fe20007ffe0ff */
[----:B------:R-:W-:Y:S01]  /*21b0*/  IMAD.MOV.U32 R5, RZ, RZ, 0x20 ;  /* 0x00000020ff057424 */ /* 0x000fe200078e00ff */
[-C--:B------:R-:W-:Y:S01]  /*21c0*/  ISETP.GE.AND P6, PT, R20, R8.reuse, PT ;  /* 0x000000081400720c */ /* 0x080fe20003fc6270 */
[----:B------:R-:W-:Y:S01]  /*21d0*/  IMAD.X R23, R21, 0x1, R23, P1 ;  /* 0x0000000115177824 */ /* 0x000fe200008e0617 */
[----:B------:R-:W-:Y:S01]  /*21e0*/  BSSY B0, `(.L_x_5287) ;  /* 0x000001c000007945 */ /* 0x000fe20003800000 */
[----:B------:R-:W-:Y:S01]  /*21f0*/  IMAD.MOV.U32 R0, RZ, RZ, 0x10 ;  /* 0x00000010ff007424 */ /* 0x000fe200078e00ff */
[----:B------:R-:W-:Y:S01]  /*2200*/  R2P PR, R10, 0x6 ;  /* 0x000000060a007804 */ /* 0x000fe20000000000 */
[C---:B------:R-:W-:Y:S01]  /*2210*/  VIADD R17, R20.reuse, 0x40 ;  /* 0x0000004014117836 */ /* 0x040fe20000000000 */
[-C--:B------:R-:W-:Y:S01]  /*2220*/  ISETP.GE.AND P5, PT, R7, R8.reuse, PT ;  /* 0x000000080700720c */ /* 0x080fe20003fa6270 */
[C---:B------:R-:W-:Y:S01]  /*2230*/  IMAD R125, R20.reuse, R117, R125 ;  /* 0x00000075147d7224 */ /* 0x040fe200078e027d */
[----:B------:R-:W-:Y:S01]  /*2240*/  ISETP.GE.AND P4, PT, R19, R8, PT ;  /* 0x000000081300720c */ /* 0x000fe20003f86270 */
[----:B------:R-:W-:Y:S01]  /*2250*/  IMAD.WIDE.U32 R24, R20, R116, R24 ;  /* 0x0000007414187225 */ /* 0x000fe200078e0018 */
[----:B------:R-:W-:-:S02]  /*2260*/  SEL R5, R5, 0xffffffe0, !P2 ;  /* 0xffffffe005057807 */ /* 0x000fc40005000000 */
[----:B------:R-:W-:Y:S01]  /*2270*/  SEL R3, R0, 0xfffffff0, !P1 ;  /* 0xfffffff000037807 */ /* 0x000fe20004800000 */
[----:B------:R-:W-:Y:S01]  /*2280*/  VIADD R11, R20, 0x60 ;  /* 0x00000060140b7836 */ /* 0x000fe20000000000 */
[-C--:B------:R-:W-:Y:S01]  /*2290*/  ISETP.GE.AND P3, PT, R15, R8.reuse, PT ;  /* 0x000000080f00720c */ /* 0x080fe20003f66270 */
[----:B------:R-:W-:Y:S01]  /*22a0*/  IMAD.MOV.U32 R126, RZ, RZ, R24 ;  /* 0x000000ffff7e7224 */ /* 0x000fe200078e0018 */
[-C--:B------:R-:W-:Y:S02]  /*22b0*/  ISETP.GE.AND P2, PT, R17, R8.reuse, PT ;  /* 0x000000081100720c */ /* 0x080fe40003f46270 */
[----:B------:R-:W-:Y:S02]  /*22c0*/  ISETP.GE.AND P1, PT, R13, R8, PT ;  /* 0x000000080d00720c */ /* 0x000fe40003f26270 */
[----:B------:R-:W-:Y:S01]  /*22d0*/  IADD3 R125, R25, R125, RZ ;  /* 0x0000007d197d7210 */ /* 0x000fe20007ffe0ff */
        /* <DEDUP_REMOVED lines=12> */
.L_x_5288:
[----:B------:R-:W-:Y:S05]  /*23a0*/  BSYNC B0 ;  /* 0x0000000000007941 */ /* 0x000fea0003800000 */
.L_x_5287:
[----:B------:R-:W-:Y:S01]  /*23b0*/  BSSY B0, `(.L_x_5289) ;  /* 0x0000013000007945 */ /* 0x000fe20003800000 */
[----:B------:R-:W-:Y:S01]  /*23c0*/  ISETP.GE.AND P6, PT, R11, R8, PT ;  /* 0x000000080b00720c */ /* 0x000fe20003fc6270 */
[----:B------:R-:W-:Y:S01]  /*23d0*/  VIADD R9, R20, 0x70 ;  /* 0x0000007014097836 */ /* 0x000fe20000000000 */
[C---:B------:R-:W-:Y:S01]  /*23e0*/  SHF.L.U64.HI R176, R116.reuse, 0x4, R117 ;  /* 0x0000000474b07819 */ /* 0x040fe20000010275 */
[----:B------:R-:W-:Y:S01]  /*23f0*/  IMAD.SHL.U32 R177, R116, 0x10, RZ ;  /* 0x0000001074b17824 */ /* 0x000fe200078e00ff */
[----:B------:R-:W-:Y:S05]  /*2400*/  @P5 BRA `(.L_x_5290) ;  /* 0x0000000000345947 */ /* 0x000fea0003800000 */
[----:B------:R-:W-:Y:S02]  /*2410*/  ULDC UR5, c[0x0][0x2d0] ;  /* 0x0000b40000057ab9 */ /* 0x000fe40000000800 */
[----:B------:R-:W-:-:S13]  /*2420*/  ISETP.GE.AND P5, PT, R184, UR5, PT ;  /* 0x00000005b8007c0c */ /* 0x000fda000bfa6270 */
[----:B------:R1:W-:Y:S01]  /*2430*/  @P5 STS.128 [R182+0x2800], RZ ;  /* 0x002800ffb6005388 */ /* 0x0003e20000000c00 */
[----:B------:R-:W-:Y:S05]  /*2440*/  @P5 BRA `(.L_x_5290) ;  /* 0x0000000000245947 */ /* 0x000fea0003800000 */
[----:B-1----:R-:W-:Y:S01]  /*2450*/  IADD3 R25, P5, R177, R126, RZ ;  /* 0x0000007eb1197210 */ /* 0x002fe20007fbe0ff */
[----:B------:R-:W-:-:S04]  /*2460*/  ULDC.64 UR6, c[0x0][0x218] ;  /* 0x0000860000067ab9 */ /* 0x000fc80000000a00 */
[----:B------:R-:W-:Y:S01]  /*2470*/  IMAD.X R16, R176, 0x1, R125, P5 ;  /* 0x00000001b0107824 */ /* 0x000fe200028e067d */
[----:B------:R-:W-:-:S04]  /*2480*/  LEA R24, P5, R25, UR6, 0x1 ;  /* 0x0000000619187c11 */ /* 0x000fc8000f8a08ff */
[----:B------:R-:W-:-:S05]  /*2490*/  LEA.HI.X R25, R25, UR7, R16, 0x1, P5 ;  /* 0x0000000719197c11 */ /* 0x000fca000a8f0c10 */
[----:B------:R-:W-:Y:S01]  /*24a0*/  @!PT LDS RZ, [RZ] ;  /* 0x00000000fffff984 */ /* 0x000fe20000000800 */
[----:B------:R-:W-:Y:S01]  /*24b0*/  @!PT LDS RZ, [RZ] ;  /* 0x00000000fffff984 */ /* 0x000fe20000000800 */
[----:B------:R-:W-:Y:S01]  /*24c0*/  @!PT LDS RZ, [RZ] ;  /* 0x00000000fffff984 */ /* 0x000fe20000000800 */
[----:B------:R1:W-:Y:S04]  /*24d0*/  LDGSTS.E.BYPASS.LTC128B.128 [R182+0x2800], desc[UR10][R24.64] ;  /* 0x0280000018b67fae */ /* 0x0003e8000b901d4a */
.L_x_5290:
[----:B------:R-:W-:Y:S05]  /*24e0*/  BSYNC B0 ;  /* 0x0000000000007941 */ /* 0x000fea0003800000 */
.L_x_5289:
[----:B------:R-:W-:Y:S01]  /*24f0*/  BSSY B0, `(.L_x_5291) ;  /* 0x0000010000007945 */ /* 0x000fe20003800000 */
[----:B------:R-:W-:-:S03]  /*2500*/  ISETP.GE.AND P5, PT, R9, R8, PT ;  /* 0x000000080900720c */ /* 0x000fc60003fa6270 */
[----:B------:R-:W-:Y:S10]  /*2510*/  @P4 BRA `(.L_x_5292) ;  /* 0x0000000000344947 */ /* 0x000ff40003800000 */
[----:B------:R-:W-:Y:S02]  /*2520*/  ULDC UR5, c[0x0][0x2d0] ;  /* 0x0000b40000057ab9 */ /* 0x000fe40000000800 */
[----:B------:R-:W-:-:S13]  /*2530*/  ISETP.GE.AND P4, PT, R184, UR5, PT ;  /* 0x00000005b8007c0c */ /* 0x000fda000bf86270 */
[----:B------:R1:W-:Y:S01]  /*2540*/  @P4 STS.128 [R182+0x3000], RZ ;  /* 0x003000ffb6004388 */ /* 0x0003e20000000c00 */
[----:B------:R-:W-:Y:S05]  /*2550*/  @P4 BRA `(.L_x_5292) ;  /* 0x0000000000244947 */ /* 0x000fea0003800000 */
[----:B-1----:R-:W-:Y:S01]  /*2560*/  LEA R25, P4, R116, R126, 0x5 ;  /* 0x0000007e74197211 */ /* 0x002fe200078828ff */
[----:B------:R-:W-:-:S03]  /*2570*/  ULDC.64 UR6, c[0x0][0x218] ;  /* 0x0000860000067ab9 */ /* 0x000fc60000000a00 */
[----:B------:R-:W-:Y:S02]  /*2580*/  LEA.HI.X R16, R116, R125, R117, 0x5, P4 ;  /* 0x0000007d74107211 */ /* 0x000fe400020f2c75 */
[----:B------:R-:W-:-:S04]  /*2590*/  LEA R24, P4, R25, UR6, 0x1 ;  /* 0x0000000619187c11 */ /* 0x000fc8000f8808ff */
[----:B------:R-:W-:-:S05]  /*25a0*/  LEA.HI.X R25, R25, UR7, R16, 0x1, P4 ;  /* 0x0000000719197c11 */ /* 0x000fca000a0f0c10 */
[----:B------:R-:W-:Y:S01]  /*25b0*/  @!PT LDS RZ, [RZ] ;  /* 0x00000000fffff984 */ /* 0x000fe20000000800 */
[----:B------:R-:W-:Y:S01]  /*25c0*/  @!PT LDS RZ, [RZ] ;  /* 0x00000000fffff984 */ /* 0x000fe20000000800 */
[----:B------:R-:W-:Y:S01]  /*25d0*/  @!PT LDS RZ, [RZ] ;  /* 0x00000000fffff984 */ /* 0x000fe20000000800 */
[----:B------:R1:W-:Y:S04]  /*25e0*/  LDGSTS.E.BYPASS.LTC128B.128 [R182+0x3000], desc[UR10][R24.64] ;  /* 0x0300000018b67fae */ /* 0x0003e8000b901d4a */
.L_x_5292:
[----:B------:R-:W-:Y:S05]  /*25f0*/  BSYNC B0 ;  /* 0x0000000000007941 */ /* 0x000fea0003800000 */
.L_x_5291:
[----:B------:R-:W-:Y:S04]  /*2600*/  BSSY B0, `(.L_x_5293) ;  /* 0x0000012000007945 */ /* 0x000fe80003800000 */
[----:B------:R-:W-:Y:S05]  /*2610*/  @P3 BRA `(.L_x_5294) ;  /* 0x0000000000403947 */ /* 0x000fea0003800000 */
[----:B------:R-:W-:Y:S02]  /*2620*/  ULDC UR5, c[0x0][0x2d0] ;  /* 0x0000b40000057ab9 */ /* 0x000fe40000000800 */
[----:B------:R-:W-:-:S13]  /*2630*/  ISETP.GE.AND P3, PT, R184, UR5, PT ;  /* 0x00000005b8007c0c */ /* 0x000fda000bf66270 */
[----:B------:R1:W-:Y:S01]  /*2640*/  @P3 STS.128 [R182+0x3800], RZ ;  /* 0x003800ffb6003388 */ /* 0x0003e20000000c00 */
[----:B------:R-:W-:Y:S05]  /*2650*/  @P3 BRA `(.L_x_5294) ;  /* 0x0000000000303947 */ /* 0x000fea0003800000 */
[----:B-1----:R-:W-:Y:S01]  /*2660*/  MOV R24, R126 ;  /* 0x0000007e00187202 */ /* 0x002fe20000000f00 */
[----:B------:R-:W-:Y:S01]  /*2670*/  IMAD R16, R117, 0x30, RZ ;  /* 0x0000003075107824 */ /* 0x000fe200078e02ff */
[----:B------:R-:W-:Y:S01]  /*2680*/  MOV R25, R125 ;  /* 0x0000007d00197202 */ /* 0x000fe20000000f00 */
[----:B------:R-:W-:Y:S02]  /*2690*/  ULDC.64 UR6, c[0x0][0x218] ;  /* 0x0000860000067ab9 */ /* 0x000fe40000000a00 */
[----:B------:R-:W-:-:S05]  /*26a0*/  IMAD.WIDE.U32 R24, R116, 0x30, R24 ;  /* 0x0000003074187825 */ /* 0x000fca00078e0018 */
[----:B------:R-:W-:Y:S02]  /*26b0*/  IADD3 R16, R25, R16, RZ ;  /* 0x0000001019107210 */ /* 0x000fe40007ffe0ff */
[----:B------:R-:W-:-:S04]  /*26c0*/  LEA R28, P3, R24, UR6, 0x1 ;  /* 0x00000006181c7c11 */ /* 0x000fc8000f8608ff */
[----:B------:R-:W-:-:S05]  /*26d0*/  LEA.HI.X R29, R24, UR7, R16, 0x1, P3 ;  /* 0x00000007181d7c11 */ /* 0x000fca00098f0c10 */
[----:B------:R-:W-:Y:S01]  /*26e0*/  @!PT LDS RZ, [RZ] ;  /* 0x00000000fffff984 */ /* 0x000fe20000000800 */
[----:B------:R-:W-:Y:S01]  /*26f0*/  @!PT LDS RZ, [RZ] ;  /* 0x00000000fffff984 */ /* 0x000fe20000000800 */
[----:B------:R-:W-:Y:S01]  /*2700*/  @!PT LDS RZ, [RZ] ;  /* 0x00000000fffff984 */ /* 0x000fe20000000800 */
[----:B------:R1:W-:Y:S04]  /*2710*/  LDGSTS.E.BYPASS.LTC128B.128 [R182+0x3800], desc[UR10][R28.64] ;  /* 0x038000001cb67fae */ /* 0x0003e8000b901d4a */
.L_x_5294:
[----:B------:R-:W-:Y:S05]  /*2720*/  BSYNC B0 ;  /* 0x0000000000007941 */ /* 0x000fea0003800000 */
.L_x_5293:
[----:B------:R-:W-:Y:S04]  /*2730*/  BSSY B0, `(.L_x_5295) ;  /* 0x000000f000007945 */ /* 0x000fe80003800000 */
[----:B------:R-:W-:Y:S05]  /*2740*/  @P2 BRA `(.L_x_5296) ;  /* 0x0000000000342947 */ /* 0x000fea0003800000 */
        /* <DEDUP_REMOVED lines=13> */
.L_x_5296:
[----:B------:R-:W-:Y:S05]  /*2820*/  BSYNC B0 ;  /* 0x0000000000007941 */ /* 0x000fea0003800000 */
.L_x_5295:
        /* <DEDUP_REMOVED lines=18> */
.L_x_5298:
[----:B------:R-:W-:Y:S05]  /*2950*/  BSYNC B0 ;  /* 0x0000000000007941 */ /* 0x000fea0003800000 */
.L_x_5297:
        /* <DEDUP_REMOVED lines=18> */
.L_x_5300:
[----:B------:R-:W-:Y:S05]  /*2a80*/  BSYNC B0 ;  /* 0x0000000000007941 */ /* 0x000fea0003800000 */
.L_x_5299:
        /* <DEDUP_REMOVED lines=18> */
.L_x_5302:
[----:B------:R-:W-:Y:S05]  /*2bb0*/  BSYNC B0 ;  /* 0x0000000000007941 */ /* 0x000fea0003800000 */
.L_x_5301:
[----:B------:R-:W0:Y:S01]  /*2bc0*/  LDGDEPBAR ;  /* 0x00000000000079af */ /* 0x000e220000000000 */
[-C--:B------:R-:W-:Y:S01]  /*2bd0*/  ISETP.GE.AND P3, PT, R20, R8.reuse, PT ;  /* 0x000000081400720c */ /* 0x080fe20003f66270 */
[----:B------:R-:W-:Y:S01]  /*2be0*/  IMAD.IADD R27, R27, 0x1, R6 ;  /* 0x000000011b1b7824 */ /* 0x000fe200078e0206 */
[----:B------:R-:W-:Y:S01]  /*2bf0*/  ISETP.GE.AND P2, PT, R7, R8, PT ;  /* 0x000000080700720c */ /* 0x000fe20003f46270 */
[-C--:B-1----:R-:W-:Y:S01]  /*2c00*/  IMAD R23, R23, R118.reuse, RZ ;  /* 0x0000007617177224 */ /* 0x082fe200078e02ff */
[----:B------:R-:W-:Y:S01]  /*2c10*/  SHF.R.S32.HI R173, RZ, 0x4, R12 ;  /* 0x00000004ffad7819 */ /* 0x000fe2000001140c */
[----:B------:R-:W-:Y:S01]  /*2c20*/  IMAD.WIDE.U32 R6, R14, R118, R26 ;  /* 0x000000760e067225 */ /* 0x000fe200078e001a */
[----:B------:R-:W-:Y:S01]  /*2c30*/  ULDC.64 UR6, c[0x0][0x220] ;  /* 0x0000880000067ab9 */ /* 0x000fe20000000a00 */
[----:B------:R-:W-:Y:S01]  /*2c40*/  BSSY B0, `(.L_x_5303) ;  /* 0x0000018000007945 */ /* 0x000fe20003800000 */
[----:B------:R-:W-:Y:S01]  /*2c50*/  LEA.HI R12, R12, R173, RZ, 0x1 ;  /* 0x000000ad0c0c7211 */ /* 0x000fe200078f08ff */
[----:B------:R-:W-:Y:S01]  /*2c60*/  IMAD R121, R14, R119, R23 ;  /* 0x000000770e797224 */ /* 0x000fe200078e0217 */
[----:B------:R-:W-:-:S02]  /*2c70*/  LEA R196, P4, R6, UR6, 0x1 ;  /* 0x0000000606c47c11 */ /* 0x000fc4000f8808ff */
[-C--:B------:R-:W-:Y:S01]  /*2c80*/  ISETP.GE.AND P1, PT, R19, R8.reuse, PT ;  /* 0x000000081300720c */ /* 0x080fe20003f26270 */
[----:B------:R-:W-:Y:S01]  /*2c90*/  IMAD.IADD R121, R7, 0x1, R121 ;  /* 0x0000000107797824 */ /* 0x000fe200078e0279 */
[-C--:B------:R-:W-:Y:S02]  /*2ca0*/  ISETP.GE.AND P6, PT, R15, R8.reuse, PT ;  /* 0x000000080f00720c */ /* 0x080fe40003fc6270 */
[-C--:B------:R-:W-:Y:S02]  /*2cb0*/  ISETP.GE.AND P5, PT, R17, R8.reuse, PT ;  /* 0x000000081100720c */ /* 0x080fe40003fa6270 */
[----:B------:R-:W-:Y:S02]  /*2cc0*/  LEA.HI.X R195, R6, UR7, R121, 0x1, P4 ;  /* 0x0000000706c37c11 */ /* 0x000fe4000a0f0c79 */
[----:B------:R-:W-:Y:S02]  /*2cd0*/  ISETP.GE.AND P4, PT, R13, R8, PT ;  /* 0x000000080d00720c */ /* 0x000fe40003f86270 */
[----:B------:R-:W-:Y:S01]  /*2ce0*/  LOP3.LUT R12, R12, 0xfffffffe, RZ, 0xc0, !PT ;  /* 0xfffffffe0c0c7812 */ /* 0x000fe200078ec0ff */
        /* <DEDUP_REMOVED lines=8> */
[----:B------:R-:W-:-:S05]  /*2d70*/  MOV R194, R196 ;  /* 0x000000c400c27202 */ /* 0x000fca0000000f00 */
[----:B------:R-:W-:Y:S01]  /*2d80*/  @!PT LDS RZ, [RZ] ;  /* 0x00000000fffff984 */ /* 0x000fe20000000800 */
[----:B------:R-:W-:Y:S01]  /*2d90*/  @!PT LDS RZ, [RZ] ;  /* 0x00000000fffff984 */ /* 0x000fe20000000800 */
[----:B------:R-:W-:Y:S01]  /*2da0*/  @!PT LDS RZ, [RZ] ;  /* 0x00000000fffff984 */ /* 0x000fe20000000800 */
[----:B------:R1:W-:Y:S02]  /*2db0*/  LDGSTS.E.BYPASS.LTC128B.128 [R182+0x6000], desc[UR10][R194.64] ;  /* 0x06000000c2b67fae */ /* 0x0003e4000b901d4a */
.L_x_5304:
[----:B------:R-:W-:Y:S05]  /*2dc0*/  BSYNC B0 ;  /* 0x0000000000007941 */ /* 0x000fea0003800000 */
.L_x_5303:
[----:B------:R1:W-:Y:S01]  /*2dd0*/  @P2 STS.128 [R182+0x6800], RZ ;  /* 0x006800ffb6002388 */ /* 0x0003e20000000c00 */
[----:B------:R-:W-:Y:S01]  /*2de0*/  ISETP.GE.AND P3, PT, R11, R8, PT ;  /* 0x000000080b00720c */ /* 0x000fe20003f66270 */
[----:B------:R-:W-:Y:S01]  /*2df0*/  IMAD.SHL.U32 R11, R88, 0x40, RZ ;  /* 0x00000040580b7824 */ /* 0x000fe200078e00ff */
[----:B------:R-:W-:Y:S01]  /*2e00*/  LEA.HI R129, R129, R122, RZ, 0x5 ;  /* 0x0000007a81817211 */ /* 0x000fe200078f28ff */
[----:B------:R-:W-:Y:S01]  /*2e10*/  IMAD.IADD R173, R173, 0x1, -R12 ;  /* 0x00000001adad7824 */ /* 0x000fe200078e0a0c */
[----:B------:R-:W-:Y:S01]  /*2e20*/  BSSY B0, `(.L_x_5305) ;  /* 0x000001d000007945 */ /* 0x000fe20003800000 */
[----:B------:R-:W-:Y:S01]  /*2e30*/  IMAD.SHL.U32 R12, R10, 0x40, RZ ;  /* 0x000000400a0c7824 */ /* 0x000fe200078e00ff */
[----:B------:R-:W-:Y:S01]  /*2e40*/  LOP3.LUT R10, R11, 0x1c0, RZ, 0xc0, !PT ;  /* 0x000001c00b0a7812 */ /* 0x000fe200078ec0ff */
[----:B------:R-:W-:Y:S01]  /*2e50*/  IMAD.SHL.U32 R13, R20, 0x8, RZ ;  /* 0x00000008140d7824 */ /* 0x000fe200078e00ff */
[----:B------:R-:W-:Y:S01]  /*2e60*/  SHF.R.S32.HI R128, RZ, 0x5, R129 ;  /* 0x00000005ff807819 */ /* 0x000fe20000011481 */
[----:B------:R-:W-:Y:S01]  /*2e70*/  IMAD.SHL.U32 R11, R173, 0x8, RZ ;  /* 0x00000008ad0b7824 */ /* 0x000fe200078e00ff */
[----:B------:R-:W-:Y:S01]  /*2e80*/  LOP3.LUT R12, R12, 0x1c0, RZ, 0xc0, !PT ;  /* 0x000001c00c0c7812 */ /* 0x000fe200078ec0ff */
[----:B------:R-:W-:Y:S01]  /*2e90*/  IMAD.SHL.U32 R123, R4, 0x40, RZ ;  /* 0x00000040047b7824 */ /* 0x000fe200078e00ff */
[----:B------:R-:W-:Y:S01]  /*2ea0*/  LOP3.LUT R13, R10, 0x8, R13, 0xf8, !PT ;  /* 0x000000080a0d7812 */ /* 0x000fe200078ef80d */
[----:B------:R-:W-:Y:S01]  /*2eb0*/  IMAD.SHL.U32 R179, R118, 0x10, RZ ;  /* 0x0000001076b37824 */ /* 0x000fe200078e00ff */
[----:B------:R-:W-:-:S02]  /*2ec0*/  LOP3.LUT R11, R12, 0x8, R11, 0xf8, !PT ;  /* 0x000000080c0b7812 */ /* 0x000fc400078ef80b */
[----:B------:R-:W-:Y:S02]  /*2ed0*/  SHF.R.U32.HI R4, RZ, 0x3, R12 ;  /* 0x00000003ff047819 */ /* 0x000fe4000001160c */
[----:B------:R-:W-:Y:S02]  /*2ee0*/  LOP3.LUT R123, R123, 0xfffffe00, RZ, 0xc0, !PT ;  /* 0xfffffe007b7b7812 */ /* 0x000fe400078ec0ff */
[----:B------:R-:W-:Y:S02]  /*2ef0*/  SHF.R.U32.HI R10, RZ, 0x3, R10 ;  /* 0x00000003ff0a7819 */ /* 0x000fe4000001160a */
[----:B------:R-:W-:Y:S01]  /*2f00*/  LOP3.LUT R4, R11, R4, RZ, 0x3c, !PT ;  /* 0x000000040b047212 */ /* 0x000fe200078e3cff */
[----:B------:R-:W-:Y:S01]  /*2f10*/  IMAD R11, R128, 0x400, R123 ;  /* 0x00000400800b7824 */ /* 0x000fe200078e027b */
[----:B------:R-:W-:Y:S02]  /*2f20*/  LOP3.LUT R10, R13, R10, RZ, 0x3c, !PT ;  /* 0x0000000a0d0a7212 */ /* 0x000fe400078e3cff */
[----:B------:R-:W-:Y:S01]  /*2f30*/  SHF.L.U64.HI R178, R118, 0x4, R119 ;  /* 0x0000000476b27819 */ /* 0x000fe20000010277 */
[----:B-1----:R-:W-:Y:S05]  /*2f40*/  @P2 BRA `(.L_x_5306) ;  /* 0x0000000000282947 */ /* 0x002fea0003800000 */
[----:B------:R-:W-:Y:S02]  /*2f50*/  ULDC UR5, c[0x0][0x2d0] ;  /* 0x0000b40000057ab9 */ /* 0x000fe40000000800 */
[----:B------:R-:W-:-:S13]  /*2f60*/  ISETP.GE.AND P2, PT, R184, UR5, PT ;  /* 0x00000005b8007c0c */ /* 0x000fda000bf46270 */
        /* <DEDUP_REMOVED lines=8> */
.L_x_5306:
[----:B------:R-:W-:Y:S05]  /*2ff0*/  BSYNC B0 ;  /* 0x0000000000007941 */ /* 0x000fea0003800000 */
.L_x_5305:
[----:B------:R1:W-:Y:S01]  /*3000*/  @P1 STS.128 [R182+0x7000], RZ ;  /* 0x007000ffb6001388 */ /* 0x0003e20000000c00 */
[----:B------:R-:W-:Y:S01]  /*3010*/  IMAD R173, R173, 0x200, R10 ;  /* 0x00000200adad7824 */ /* 0x000fe200078e020a */
[----:B------:R-:W-:Y:S01]  /*3020*/  BSSY B0, `(.L_x_5307) ;  /* 0x0000010000007945 */ /* 0x000fe20003800000 */
[----:B------:R-:W-:Y:S01]  /*3030*/  IMAD.IADD R174, R4, 0x1, R11 ;  /* 0x0000000104ae7824 */ /* 0x000fe200078e020b */
[----:B------:R-:W-:Y:S02]  /*3040*/  ISETP.GE.AND P2, PT, R9, R8, PT ;  /* 0x000000080900720c */ /* 0x000fe40003f46270 */
[----:B------:R-:W-:Y:S02]  /*3050*/  LEA R173, R173, UR4, 0x1 ;  /* 0x00000004adad7c11 */ /* 0x000fe4000f8e08ff */
[----:B------:R-:W-:Y:S01]  /*3060*/  LEA R174, R174, UR4, 0x1 ;  /* 0x00000004aeae7c11 */ /* 0x000fe2000f8e08ff */
[----:B------:R-:W-:Y:S05]  /*3070*/  @P1 BRA `(.L_x_5308) ;  /* 0x0000000000281947 */ /* 0x000fea0003800000 */
        /* <DEDUP_REMOVED lines=10> */
.L_x_5308:
[----:B------:R-:W-:Y:S05]  /*3120*/  BSYNC B0 ;  /* 0x0000000000007941 */ /* 0x000fea0003800000 */
.L_x_5307:
[----:B------:R1:W-:Y:S01]  /*3130*/  @P6 STS.128 [R182+0x7800], RZ ;  /* 0x007800ffb6006388 */ /* 0x0003e20000000c00 */
[----:B------:R-:W-:Y:S04]  /*3140*/  BSSY B0, `(.L_x_5309) ;  /* 0x000000e000007945 */ /* 0x000fe80003800000 */
[----:B------:R-:W-:Y:S05]  /*3150*/  @P6 BRA `(.L_x_5310) ;  /* 0x0000000000306947 */ /* 0x000fea0003800000 */
[----:B------:R-:W-:Y:S02]  /*3160*/  ULDC UR5, c[0x0][0x2d0] ;  /* 0x0000b40000057ab9 */ /* 0x000fe40000000800 */
[----:B------:R-:W-:-:S13]  /*3170*/  ISETP.GE.AND P1, PT, R184, UR5, PT ;  /* 0x00000005b8007c0c */ /* 0x000fda000bf26270 */
[----:B------:R1:W-:Y:S01]  /*3180*/  @P1 STS.128 [R182+0x7800], RZ ;  /* 0x007800ffb6001388 */ /* 0x0003e20000000c00 */
[----:B------:R-:W-:Y:S05]  /*3190*/  @P1 BRA `(.L_x_5310) ;  /* 0x0000000000201947 */ /* 0x000fea0003800000 */
[----:B------:R-:W-:Y:S01]  /*31a0*/  MOV R194, R196 ;  /* 0x000000c400c27202 */ /* 0x000fe20000000f00 */
[----:B-1----:R-:W-:-:S04]  /*31b0*/  IMAD R8, R119, 0x60, RZ ;  /* 0x0000006077087824 */ /* 0x002fc800078e02ff */
[----:B------:R-:W-:-:S05]  /*31c0*/  IMAD.WIDE.U32 R10, R118, 0x60, R194 ;  /* 0x00000060760a7825 */ /* 0x000fca00078e00c2 */
[----:B------:R-:W-:-:S05]  /*31d0*/  IADD3 R11, R11, R8, RZ ;  /* 0x000000080b0b7210 */ /* 0x000fca0007ffe0ff */
[----:B------:R-:W-:Y:S01]  /*31e0*/  @!PT LDS RZ, [RZ] ;  /* 0x00000000fffff984 */ /* 0x000fe20000000800 */
[----:B------:R-:W-:Y:S01]  /*31f0*/  @!PT LDS RZ, [RZ] ;  /* 0x00000000fffff984 */ /* 0x000fe20000000800 */
[----:B------:R-:W-:Y:S01]  /*3200*/  @!PT LDS RZ, [RZ] ;  /* 0x00000000fffff984 */ /* 0x000fe20000000800 */
[----:B------:R1:W-:Y:S02]  /*3210*/  LDGSTS.E.BYPASS.LTC128B.128 [R182+0x7800], desc[UR10][R10.64] ;  /* 0x078000000ab67fae */ /* 0x0003e4000b901d4a */
.L_x_5310:
[----:B------:R-:W-:Y:S05]  /*3220*/  BSYNC B0 ;  /* 0x0000000000007941 */ /* 0x000fea0003800000 */
.L_x_5309:
[----:B------:R1:W-:Y:S01]  /*3230*/  @P5 STS.128 [R182+0x8000], RZ ;  /* 0x008000ffb6005388 */ /* 0x0003e20000000c00 */
[----:B------:R-:W-:Y:S04]  /*3240*/  BSSY B0, `(.L_x_5311) ;  /* 0x000000c000007945 */ /* 0x000fe80003800000 */
[----:B------:R-:W-:Y:S05]  /*3250*/  @P5 BRA `(.L_x_5312) ;  /* 0x0000000000285947 */ /* 0x000fea0003800000 */
[----:B------:R-:W-:Y:S02]  /*3260*/  ULDC UR5, c[0x0][0x2d0] ;  /* 0x0000b40000057ab9 */ /* 0x000fe40000000800 */
[----:B------:R-:W-:-:S13]  /*3270*/  ISETP.GE.AND P1, PT, R184, UR5, PT ;  /* 0x00000005b8007c0c */ /* 0x000fda000bf26270 */
[----:B------:R1:W-:Y:S01]  /*3280*/  @P1 STS.128 [R182+0x8000], RZ ;  /* 0x008000ffb6001388 */ /* 0x0003e20000000c00 */
[----:B------:R-:W-:Y:S05]  /*3290*/  @P1 BRA `(.L_x_5312) ;  /* 0x0000000000181947 */ /* 0x000fea0003800000 */
[----:B-1----:R-:W-:-:S04]  /*32a0*/  LEA R8, P1, R118, R196, 0x7 ;  /* 0x000000c476087211 */ /* 0x002fc800078238ff */
[----:B------:R-:W-:-:S05]  /*32b0*/  LEA.HI.X R9, R118, R195, R119, 0x7, P1 ;  /* 0x000000c376097211 */ /* 0x000fca00008f3c77 */
[----:B------:R-:W-:Y:S01]  /*32c0*/  @!PT LDS RZ, [RZ] ;  /* 0x00000000fffff984 */ /* 0x000fe20000000800 */
[----:B------:R-:W-:Y:S01]  /*32d0*/  @!PT LDS RZ, [RZ] ;  /* 0x00000000fffff984 */ /* 0x000fe20000000800 */
[----:B------:R-:W-:Y:S01]  /*32e0*/  @!PT LDS RZ, [RZ] ;  /* 0x00000000fffff984 */ /* 0x000fe20000000800 */
[----:B------:R1:W-:Y:S04]  /*32f0*/  LDGSTS.E.BYPASS.LTC128B.128 [R182+0x8000], desc[UR10][R8.64] ;  /* 0x0800000008b67fae */ /* 0x0003e8000b901d4a */
.L_x_5312:
[----:B------:R-:W-:Y:S05]  /*3300*/  BSYNC B0 ;  /* 0x0000000000007941 */ /* 0x000fea0003800000 */
.L_x_5311:
        /* <DEDUP_REMOVED lines=15> */
.L_x_5314:
[----:B------:R-:W-:Y:S05]  /*3400*/  BSYNC B0 ;  /* 0x0000000000007941 */ /* 0x000fea0003800000 */
.L_x_5313:
        /* <DEDUP_REMOVED lines=15> */
.L_x_5316:
[----:B------:R-:W-:Y:S05]  /*3500*/  BSYNC B0 ;  /* 0x0000000000007941 */ /* 0x000fea0003800000 */
.L_x_5315:
        /* <DEDUP_REMOVED lines=15> */
.L_x_5318:
[----:B------:R-:W-:Y:S05]  /*3600*/  BSYNC B0 ;  /* 0x0000000000007941 */ /* 0x000fea0003800000 */
.L_x_5317:
[----:B------:R-:W-:Y:S01]  /*3610*/  LDSM.16.M88.4 R44, [R174] ;  /* 0x00000000ae2c783b */ /* 0x000fe20000000200 */
[----:B------:R-:W-:Y:S01]  /*3620*/  LOP3.LUT P1, RZ, R88, 0x2, RZ, 0xc0, !PT ;  /* 0x0000000258ff7812 */ /* 0x000fe2000782c0ff */
[----:B------:R-:W-:Y:S01]  /*3630*/  IMAD R172, R3, 0x2, R174 ;  /* 0x0000000203ac7824 */ /* 0x000fe200078e02ae */
[----:B------:R-:W-:Y:S01]  /*3640*/  LEA R171, R5, R174, 0x1 ;  /* 0x000000ae05ab7211 */ /* 0x000fe200078e08ff */
[----:B------:R-:W5:Y:S01]  /*3650*/  LDSM.16.M88.4 R24, [R173+0x2800] ;  /* 0x00280000ad18783b */ /* 0x000f620000000200 */
[----:B------:R-:W-:Y:S01]  /*3660*/  SEL R0, R0, 0xfffffff0, !P1 ;  /* 0xfffffff000007807 */ /* 0x000fe20004800000 */
[----:B------:R-:W-:Y:S01]  /*3670*/  VIADD R170, R173, 0x2040 ;  /* 0x00002040adaa7836 */ /* 0x000fe20000000000 */
[----:B------:R-:W-:Y:S01]  /*3680*/  LOP3.LUT P1, RZ, R88, 0x4, RZ, 0xc0, !PT ;  /* 0x0000000458ff7812 */ /* 0x000fe2000782c0ff */
[----:B--2-4-:R-:W2:Y:S01]  /*3690*/  LDSM.16.M88.4 R32, [R173+0x2000] ;  /* 0x00200000ad20783b */ /* 0x014ea20000000200 */
[----:B------:R-:W-:Y:S01]  /*36a0*/  IMAD R169, R3, 0x2, R171 ;  /* 0x0000000203a97824 */ /* 0x000fe200078e02ab */
[----:B------:R-:W-:Y:S01]  /*36b0*/  LOP3.LUT R129, R129, 0xffffffe0, RZ, 0xc0, !PT ;  /* 0xffffffe081817812 */ /* 0x000fe200078ec0ff */
[----:B------:R-:W-:Y:S01]  /*36c0*/  IMAD R167, R0, 0x2, R173 ;  /* 0x0000000200a77824 */ /* 0x000fe200078e02ad */
[----:B------:R-:W-:Y:S01]  /*36d0*/  LDSM.16.M88.4 R100, [R172] ;  /* 0x00000000ac64783b */ /* 0x000fe20000000200 */
[----:B------:R-:W-:-:S02]  /*36e0*/  ISETP.GE.AND P2, PT, R124, 0x2, PT ;  /* 0x000000027c00780c */ /* 0x000fc40003f46270 */
[----:B------:R-:W-:Y:S01]  /*36f0*/  IADD3 R129, -R129, R122, RZ ;  /* 0x0000007a81817210 */ /* 0x000fe20007ffe1ff */
[----:B------:R-:W4:Y:S01]  /*3700*/  LDSM.16.M88.4 R60, [R167+0x2800] ;  /* 0x00280000a73c783b */ /* 0x000f220000000200 */
[----:B------:R-:W-:Y:S02]  /*3710*/  IADD3 R4, R123, R4, RZ ;  /* 0x000000047b047210 */ /* 0x000fe40007ffe0ff */
[----:B------:R-:W-:Y:S01]  /*3720*/  SHF.R.S32.HI R188, RZ, 0x1f, R129 ;  /* 0x0000001fffbc7819 */ /* 0x000fe20000011481 */
[----:B------:R-:W3:Y:S03]  /*3730*/  LDSM.16.M88.4 R16, [R173+0x3000] ;  /* 0x00300000ad10783b */ /* 0x000ee60000000200 */
[----:B------:R-:W-:Y:S01]  /*3740*/  LEA.HI R188, R188, R129, RZ, 0x2 ;  /* 0x00000081bcbc7211 */ /* 0x000fe200078f10ff */
[----:B-1----:R-:W1:Y:S03]  /*3750*/  LDSM.16.M88.4 R8, [R173+0x3800] ;  /* 0x00380000ad08783b */ /* 0x002e660000000200 */
[----:B------:R-:W-:Y:S01]  /*3760*/  SHF.R.S32.HI R188, RZ, 0x2, R188 ;  /* 0x00000002ffbc7819 */ /* 0x000fe200000114bc */
[----:B------:R-:W1:Y:S04]  /*3770*/  LDSM.16.M88.4 R80, [R173+0x4000] ;  /* 0x00400000ad50783b */ /* 0x000e680000000200 */
[----:B------:R-:W1:Y:S04]  /*3780*/  LDSM.16.M88.4 R72, [R173+0x4800] ;  /* 0x00480000ad48783b */ /* 0x000e680000000200 */
[----:B------:R-:W1:Y:S04]  /*3790*/  LDSM.16.M88.4 R52, [R173+0x5000] ;  /* 0x00500000ad34783b */ /* 0x000e680000000200 */
[----:B------:R-:W1:Y:S04]  /*37a0*/  LDSM.16.M88.4 R68, [R173+0x5800] ;  /* 0x00580000ad44783b */ /* 0x000e680000000200 */
[----:B------:R-:W1:Y:S01]  /*37b0*/  LDSM.16.M88.4 R64, [R167+0x2000] ;  /* 0x00200000a740783b */ /* 0x000e620000000200 */
[C---:B-----5:R-:W-:Y:S03]  /*37c0*/  HMMA.16816.F32 R28, R44.reuse, R24, RZ ;  /* 0x000000182c1c723c */ /* 0x060fe600000018ff */
[----:B------:R-:W5:Y:S03]  /*37d0*/  LDSM.16.M88.4 R40, [R167+0x3000] ;  /* 0x00300000a728783b */ /* 0x000f660000000200 */
[C---:B--2---:R-:W-:Y:S01]  /*37e0*/  HMMA.16816.F32 R36, R44.reuse, R32, RZ ;  /* 0x000000202c24723c */ /* 0x044fe200000018ff */
[----:B------:R-:W2:Y:S04]  /*37f0*/  LDSM.16.M88.4 R88, [R167+0x4000] ;  /* 0x00400000a758783b */ /* 0x000ea80000000200 */
[----:B------:R-:W2:Y:S01]  /*3800*/  LDSM.16.M88.4 R92, [R167+0x3800] ;  /* 0x00380000a75c783b */ /* 0x000ea20000000200 */
[C---:B------:R-:W-:Y:S03]  /*3810*/  HMMA.16816.F32 R32, R44.reuse, R34, RZ ;  /* 0x000000222c20723c */ /* 0x040fe600000018ff */
[----:B------:R-:W-:Y:S03]  /*3820*/  LDSM.16.M88.4 R112, [R167+0x4800] ;  /* 0x00480000a770783b */ /* 0x000fe60000000200 */
[----:B------:R-:W-:Y:S01]  /*3830*/  HMMA.16816.F32 R24, R44, R26, RZ ;  /* 0x0000001a2c18723c */ /* 0x000fe200000018ff */
[----:B------:R-:W-:Y:S04]  /*3840*/  LDSM.16.M88.4 R108, [R167+0x5000] ;  /* 0x00500000a76c783b */ /* 0x000fe80000000200 */
[----:B------:R-:W-:Y:S01]  /*3850*/  LDSM.16.M88.4 R104, [R167+0x5800] ;  /* 0x00580000a768783b */ /* 0x000fe20000000200 */
[----:B----4-:R-:W-:Y:S03]  /*3860*/  HMMA.16816.F32 R28, R100, R60, R28 ;  /* 0x0000003c641c723c */ /* 0x010fe6000000181c */
[----:B------:R-:W0:Y:S03]  /*3870*/  LDGDEPBAR ;  /* 0x00000000000079af */ /* 0x000e260000000000 */
[----:B---3--:R-:W-:Y:S01]  /*3880*/  HMMA.16816.F32 R20, R44, R16, RZ ;  /* 0x000000102c14723c */ /* 0x008fe200000018ff */
[----:B------:R-:W-:-:S04]  /*3890*/  VIADD R60, R173, 0x2000 ;  /* 0x00002000ad3c7836 */ /* 0x000fc80000000000 */
[----:B------:R-:W-:Y:S01]  /*38a0*/  @P1 VIADD R170, R60, 0xffffffc0 ;  /* 0xffffffc03caa1836 */ /* 0x000fe20000000000 */
[C---:B-1----:R-:W-:Y:S03]  /*38b0*/  HMMA.16816.F32 R12, R44.reuse, R8, RZ ;  /* 0x000000082c0c723c */ /* 0x042fe600000018ff */
[----:B------:R-:W-:Y:S01]  /*38c0*/  IMAD R156, R0, 0x2, R170 ;  /* 0x00000002009c7824 */ /* 0x000fe200078e02aa */
[----:B------:R-:W-:Y:S01]  /*38d0*/  LDSM.16.M88.4 R96, [R170] ;  /* 0x00000000aa60783b */ /* 0x000fe20000000200 */
[C---:B------:R-:W-:Y:S01]  /*38e0*/  VIADD R163, R170.reuse, 0x800 ;  /* 0x00000800aaa37836 */ /* 0x040fe20000000000 */
[C---:B------:R-:W-:Y:S01]  /*38f0*/  HMMA.16816.F32 R84, R44.reuse, R80, RZ ;  /* 0x000000502c54723c */ /* 0x040fe200000018ff */
[C---:B------:R-:W-:Y:S01]  /*3900*/  VIADD R162, R170.reuse, 0x1000 ;  /* 0x00001000aaa27836 */ /* 0x040fe20000000000 */
[C---:B------:R-:W-:Y:S01]  /*3910*/  IADD3 R161, R170.reuse, 0x1800, RZ ;  /* 0x00001800aaa17810 */ /* 0x040fe20007ffe0ff */
[C---:B------:R-:W-:Y:S01]  /*3920*/  VIADD R160, R170.reuse, 0x2000 ;  /* 0x00002000aaa07836 */ /* 0x040fe20000000000 */
[C---:B------:R-:W-:Y:S01]  /*3930*/  IADD3 R158, R170.reuse, 0x3000, RZ ;  /* 0x00003000aa9e7810 */ /* 0x040fe20007ffe0ff */
[C---:B------:R-:W-:Y:S01]  /*3940*/  VIADD R159, R170.reuse, 0x2800 ;  /* 0x00002800aa9f7836 */ /* 0x040fe20000000000 */
[----:B------:R-:W-:Y:S01]  /*3950*/  HMMA.16816.F32 R76, R44, R72, RZ ;  /* 0x000000482c4c723c */ /* 0x000fe200000018ff */
[----:B------:R-:W-:-:S05]  /*3960*/  VIADD R157, R170, 0x3800 ;  /* 0x00003800aa9d7836 */ /* 0x000fca0000000000 */
        /* <DEDUP_REMOVED lines=11> */
[----:B------:R-:W1:Y:S05]  /*3a20*/  LDSM.16.M88.4 R64, [R170+0x800] ;  /* 0x00080000aa40783b */ /* 0x000e6a0000000200 */
[C---:B------:R-:W-:Y:S01]  /*3a30*/  HMMA.16816.F32 R24, R100.reuse, R62, R24 ;  /* 0x0000003e6418723c */ /* 0x040fe20000001818 */
[----:B------:R-:W3:Y:S05]  /*3a40*/  LDSM.16.M88.4 R60, [R170+0x1000] ;  /* 0x00100000aa3c783b */ /* 0x000eea0000000200 */
[C---:B-----5:R-:W-:Y:S06]  /*3a50*/  HMMA.16816.F32 R20, R100.reuse, R40, R20 ;  /* 0x000000286414723c */ /* 0x060fec0000001814 */
[C---:B------:R-:W-:Y:S01]  /*3a60*/  HMMA.16816.F32 R16, R100.reuse, R42, R16 ;  /* 0x0000002a6410723c */ /* 0x040fe20000001810 */
[----:B------:R-:W4:Y:S05]  /*3a70*/  LDSM.16.M88.4 R40, [R170+0x1800] ;  /* 0x00180000aa28783b */ /* 0x000f2a0000000200 */
[C---:B--2---:R-:W-:Y:S06]  /*3a80*/  HMMA.16816.F32 R84, R100.reuse, R88, R84 ;  /* 0x000000586454723c */ /* 0x044fec0000001854 */
[C---:B------:R-:W-:Y:S01]  /*3a90*/  HMMA.16816.F32 R80, R100.reuse, R90, R80 ;  /* 0x0000005a6450723c */ /* 0x040fe20000001850 */
[----:B------:R-:W2:Y:S05]  /*3aa0*/  LDSM.16.M88.4 R88, [R170+0x2800] ;  /* 0x00280000aa58783b */ /* 0x000eaa0000000200 */
[C---:B------:R-:W-:Y:S06]  /*3ab0*/  HMMA.16816.F32 R12, R100.reuse, R92, R12 ;  /* 0x0000005c640c723c */ /* 0x040fec000000180c */
[----:B------:R-:W-:Y:S01]  /*3ac0*/  HMMA.16816.F32 R8, R100, R94, R8 ;  /* 0x0000005e6408723c */ /* 0x000fe20000001808 */
[----:B------:R-:W5:Y:S05]  /*3ad0*/  LDSM.16.M88.4 R92, [R170+0x2000] ;  /* 0x00200000aa5c783b */ /* 0x000f6a0000000200 */
[C---:B-1----:R-:W-:Y:S06]  /*3ae0*/  HMMA.16816.F32 R28, R68.reuse, R64, R28 ;  /* 0x00000040441c723c */ /* 0x042fec000000181c */
[----:B------:R-:W-:Y:S01]  /*3af0*/  HMMA.16816.F32 R24, R68, R66, R24 ;  /* 0x000000424418723c */ /* 0x000fe20000001818 */
[----:B------:R-:W1:Y:S05]  /*3b00*/  LDSM.16.M88.4 R64, [R170+0x3000] ;  /* 0x00300000aa40783b */ /* 0x000e6a0000000200 */
[C---:B------:R-:W-:Y:S06]  /*3b10*/  HMMA.16816.F32 R76, R100.reuse, R112, R76 ;  /* 0x00000070644c723c */ /* 0x040fec000000184c */
[C---:B------:R-:W-:Y:S01]  /*3b20*/  HMMA.16816.F32 R72, R100.reuse, R114, R72 ;  /* 0x000000726448723c */ /* 0x040fe20000001848 */
[----:B------:R-:W-:Y:S05]  /*3b30*/  LDSM.16.M88.4 R112, [R156] ;  /* 0x000000009c70783b */ /* 0x000fea0000000200 */
[C---:B------:R-:W-:Y:S06]  /*3b40*/  HMMA.16816.F32 R56, R100.reuse, R108, R56 ;  /* 0x0000006c6438723c */ /* 0x040fec0000001838 */
[----:B------:R-:W-:Y:S01]  /*3b50*/  HMMA.16816.F32 R52, R100, R110, R52 ;  /* 0x0000006e6434723c */ /* 0x000fe20000001834 */
[----:B------:R-:W-:Y:S05]  /*3b60*/  LDSM.16.M88.4 R108, [R156+0x800] ;  /* 0x000800009c6c783b */ /* 0x000fea0000000200 */
[C---:B---3--:R-:W-:Y:S06]  /*3b70*/  HMMA.16816.F32 R20, R68.reuse, R60, R20 ;  /* 0x0000003c4414723c */ /* 0x048fec0000001814 */
[----:B------:R-:W-:Y:S01]  /*3b80*/  HMMA.16816.F32 R16, R68, R62, R16 ;  /* 0x0000003e4410723c */ /* 0x000fe20000001810 */
[----:B------:R-:W3:Y:S05]  /*3b90*/  LDSM.16.M88.4 R60, [R170+0x3800] ;  /* 0x00380000aa3c783b */ /* 0x000eea0000000200 */
[C---:B------:R-:W-:Y:S06]  /*3ba0*/  HMMA.16816.F32 R48, R100.reuse, R104, R48 ;  /* 0x000000686430723c */ /* 0x040fec0000001830 */
[----:B------:R-:W-:Y:S01]  /*3bb0*/  HMMA.16816.F32 R44, R100, R106, R44 ;  /* 0x0000006a642c723c */ /* 0x000fe2000000182c */
[----:B------:R-:W-:Y:S04]  /*3bc0*/  LDSM.16.M88.4 R104, [R156+0x1000] ;  /* 0x001000009c68783b */ /* 0x000fe80000000200 */
[----:B------:R-:W-:Y:S01]  /*3bd0*/  LDSM.16.M88.4 R100, [R156+0x1800] ;  /* 0x001800009c64783b */ /* 0x000fe20000000200 */
        /* <DEDUP_REMOVED lines=8> */
[----:B------:R-:W4:Y:S05]  /*3c60*/  LDSM.16.M88.4 R96, [R156+0x2000] ;  /* 0x002000009c60783b */ /* 0x000f2a0000000200 */
[C---:B-----5:R-:W-:Y:S06]  /*3c70*/  HMMA.16816.F32 R84, R68.reuse, R92, R84 ;  /* 0x0000005c4454723c */ /* 0x060fec0000001854 */
[C---:B------:R-:W-:Y:S01]  /*3c80*/  HMMA.16816.F32 R80, R68.reuse, R94, R80 ;  /* 0x0000005e4450723c */ /* 0x040fe20000001850 */
[----:B------:R-:W5:Y:S05]  /*3c90*/  LDSM.16.M88.4 R92, [R156+0x2800] ;  /* 0x002800009c5c783b */ /* 0x000f6a0000000200 */
[C---:B-1----:R-:W-:Y:S06]  /*3ca0*/  HMMA.16816.F32 R56, R68.reuse, R64, R56 ;  /* 0x000000404438723c */ /* 0x042fec0000001838 */
[----:B------:R-:W-:Y:S01]  /*3cb0*/  HMMA.16816.F32 R52, R68, R66, R52 ;  /* 0x000000424434723c */ /* 0x000fe20000001834 */
[----:B------:R-:W1:Y:S01]  /*3cc0*/  LDSM.16.M88.4 R64, [R156+0x3800] ;  /* 0x003800009c40783b */ /* 0x000e620000000200 */
[----:B------:R-:W-:-:S04]  /*3cd0*/  DEPBAR.LE SB0, 0x0 ;  /* 0x000080000000791a */ /* 0x000fc80000000000 */
[C---:B---3--:R-:W-:Y:S06]  /*3ce0*/  HMMA.16816.F32 R48, R68.reuse, R60, R48 ;  /* 0x0000003c4430723c */ /* 0x048fec0000001830 */
[----:B------:R-:W-:Y:S01]  /*3cf0*/  HMMA.16816.F32 R44, R68, R62, R44 ;  /* 0x0000003e442c723c */ /* 0x000fe2000000182c */
[----:B------:R-:W-:-:S05]  /*3d00*/  IMAD R61, R128, 0x10, R130 ;  /* 0x00000010803d7824 */ /* 0x000fca00078e0282 */
[----:B------:R-:W-:Y:S01]  /*3d10*/  IADD3 R61, R61, 0x1, R188 ;  /* 0x000000013d3d7810 */ /* 0x000fe20007ffe0bc */
[----:B--2---:R-:W-:Y:S03]  /*3d20*/  HMMA.16816.F32 R56, R40, R88, R56 ;  /* 0x000000582838723c */ /* 0x004fe60000001838 */
[----:B------:R-:W-:-:S03]  /*3d30*/  IADD3 R0, R120, R61, -R183 ;  /* 0x0000003d78007210 */ /* 0x000fc60007ffe8b7 */
[----:B------:R-:W-:Y:S01]  /*3d40*/  HMMA.16816.F32 R36, R40, R112, R36 ;  /* 0x000000702824723c */ /* 0x000fe20000001824 */
[----:B------:R-:W-:Y:S02]  /*3d50*/  IMAD.SHL.U32 R89, R122, 0x2, RZ ;  /* 0x000000027a597824 */ /* 0x000fe400078e00ff */
[----:B------:R-:W-:-:S03]  /*3d60*/  IMAD.IADD R127, R0, 0x1, R127 ;  /* 0x00000001007f7824 */ /* 0x000fc600078e027f */
[C---:B------:R-:W-:Y:S01]  /*3d70*/  HMMA.16816.F32 R32, R40.reuse, R114, R32 ;  /* 0x000000722820723c */ /* 0x040fe20000001820 */
[----:B------:R-:W-:Y:S02]  /*3d80*/  LOP3.LUT R89, R89, 0x6, RZ, 0xc0, !PT ;  /* 0x0000000659597812 */ /* 0x000fe400078ec0ff */
[C---:B------:R-:W-:Y:S02]  /*3d90*/  VIMNMX R128, R127.reuse, R120, PT ;  /* 0x000000787f807248 */ /* 0x040fe40003fe0100 */
[----:B------:R-:W-:Y:S01]  /*3da0*/  VIADDMNMX R127, R127, 0x8, R120, PT ;  /* 0x000000087f7f7846 */ /* 0x000fe20003800178 */
        /* <DEDUP_REMOVED lines=8> */
[C---:B-----5:R-:W-:Y:S06]  /*3e30*/  HMMA.16816.F32 R76, R40.reuse, R92, R76 ;  /* 0x0000005c284c723c */ /* 0x060fec000000184c */
        /* <DEDUP_REMOVED lines=9> */
[----:B------:R-:W-:Y:S01]  /*3ed0*/  VIADD R62, R2, 0xffffff80 ;  /* 0xffffff80023e7836 */ /* 0x000fe20000000000 */
[----:B------:R-:W-:Y:S01]  /*3ee0*/  IABS R42, R2 ;  /* 0x00000002002a7213 */ /* 0x000fe20000000000 */
[----:B------:R-:W-:-:S03]  /*3ef0*/  ULDC.64 UR8, c[0x0][0x230] ;  /* 0x00008c0000087ab9 */ /* 0x000fc60000000a00 */
        /* <DEDUP_REMOVED lines=26> */
[----:B------:R-:W-:Y:S02]  /*40a0*/  LOP3.LUT R0, R2, R41, RZ, 0x3c, !PT ;  /* 0x0000002902007212 */ /* 0x000fe400078e3cff */
[----:B------:R-:W-:-:S02]  /*40b0*/  ISETP.GE.AND P1, PT, R62, RZ, PT ;  /* 0x000000ff3e00720c */ /* 0x000fc40003f26270 */
[----:B------:R-:W-:Y:S02]  /*40c0*/  ISETP.GE.AND P4, PT, R0, RZ, PT ;  /* 0x000000ff0000720c */ /* 0x000fe40003f86270 */
[----:B------:R-:W-:-:S03]  /*40d0*/  ISETP.NE.AND P3, PT, R41, RZ, PT ;  /* 0x000000ff2900720c */ /* 0x000fc60003f65270 */
[----:B------:R-:W-:Y:S02]  /*40e0*/  @P5 IADD3 R60, R60, 0x1, RZ ;  /* 0x000000013c3c5810 */ /* 0x000fe40007ffe0ff */
[----:B------:R-:W-:-:S04]  /*40f0*/  @P6 VIADD R63, R63, 0x1 ;  /* 0x000000013f3f6836 */ /* 0x000fc80000000000 */
        /* <DEDUP_REMOVED lines=11> */
[----:B------:R-:W-:-:S04]  /*41b0*/  IMAD R41, R41, R116, RZ ;  /* 0x0000007429297224 */ /* 0x000fc800078e02ff */
[C---:B------:R-:W-:Y:S01]  /*41c0*/  IMAD R41, R40.reuse, R117, R41 ;  /* 0x0000007528297224 */ /* 0x040fe200078e0229 */
[----:B--2---:R-:W-:Y:S01]  /*41d0*/  IADD3 R0, -R61, R0, RZ ;  /* 0x000000003d007210 */ /* 0x004fe20007ffe1ff */
[----:B------:R-:W-:-:S03]  /*41e0*/  IMAD.WIDE.U32 R60, R40, R116, RZ ;  /* 0x00000074283c7225 */ /* 0x000fc600078e00ff */
        /* <DEDUP_REMOVED lines=8> */
.L_x_5320:
[----:B------:R-:W-:-:S04]  /*4270*/  LEA R69, -R116, RZ, 0x7 ;  /* 0x000000ff74457211 */ /* 0x000fc800078e39ff */
[----:B------:R-:W-:-:S07]  /*4280*/  SHF.R.S32.HI R0, RZ, 0x1f, R69 ;  /* 0x0000001fff007819 */ /* 0x000fce0000011445 */
.L_x_5321:
[----:B------:R-:W-:Y:S01]  /*4290*/  ULDC UR5, c[0x0][0x2d0] ;  /* 0x0000b40000057ab9 */ /* 0x000fe20000000800 */
[----:B------:R-:W-:Y:S01]  /*42a0*/  BSSY B0, `(.L_x_5322) ;  /* 0x0000067000007945 */ /* 0x000fe20003800000 */
[----:B------:R-:W-:-:S13]  /*42b0*/  ISETP.GE.AND P1, PT, R184, UR5, PT ;  /* 0x00000005b8007c0c */ /* 0x000fda000bf26270 */
[----:B------:R-:W1:Y:S01]  /*42c0*/  @!P1 LDC.64 R40, c[0x0][0x218] ;  /* 0x00008600ff289b82 */ /* 0x000e620000000a00 */
[--C-:B------:R-:W-:Y:S01]  /*42d0*/  @!P1 IMAD.MOV.U32 R94, RZ, RZ, R126.reuse ;  /* 0x000000ffff5e9224 */ /* 0x100fe200078e007e */
[----:B------:R-:W-:Y:S01]  /*42e0*/  @!P1 IADD3 R43, P3, R69, R126, RZ ;  /* 0x0000007e452b9210 */ /* 0x000fe20007f7e0ff */
[--C-:B------:R-:W-:Y:S01]  /*42f0*/  @!P1 IMAD.MOV.U32 R95, RZ, RZ, R125.reuse ;  /* 0x000000ffff5f9224 */ /* 0x100fe200078e007d */
[----:B------:R2:W-:Y:S01]  /*4300*/  @P1 STS.128 [R182+0x2000], RZ ;  /* 0x002000ffb6001388 */ /* 0x0005e20000000c00 */
[----:B------:R-:W-:Y:S02]  /*4310*/  @!P1 IMAD.MOV.U32 R62, RZ, RZ, R126 ;  /* 0x000000ffff3e9224 */ /* 0x000fe400078e007e */
[----:B------:R-:W-:Y:S01]  /*4320*/  @!P1 IMAD.MOV.U32 R63, RZ, RZ, R125 ;  /* 0x000000ffff3f9224 */ /* 0x000fe200078e007d */
[----:B------:R-:W3:Y:S01]  /*4330*/  @!P1 LDC.64 R66, c[0x0][0x218] ;  /* 0x00008600ff429b82 */ /* 0x000ee20000000a00 */
[----:B------:R-:W-:-:S04]  /*4340*/  @!P1 IMAD.WIDE.U32 R98, R116, 0x30, R94 ;  /* 0x0000003074629825 */ /* 0x000fc800078e005e */
[----:B------:R-:W-:Y:S01]  /*4350*/  @!P1 IMAD.MOV.U32 R70, RZ, RZ, R126 ;  /* 0x000000ffff469224 */ /* 0x000fe200078e007e */
[----:B------:R-:W-:Y:S01]  /*4360*/  @!P1 IADD3 R68, P5, R69, R98, RZ ;  /* 0x0000006245449210 */ /* 0x000fe20007fbe0ff */
[----:B------:R-:W-:Y:S01]  /*4370*/  @!P1 IMAD.MOV.U32 R71, RZ, RZ, R125 ;  /* 0x000000ffff479224 */ /* 0x000fe200078e007d */
[----:B------:R-:W4:Y:S01]  /*4380*/  @!P1 LDC.64 R64, c[0x0][0x218] ;  /* 0x00008600ff409b82 */ /* 0x000f220000000a00 */
[----:B------:R-:W-:-:S04]  /*4390*/  @!P1 IMAD.WIDE.U32 R94, R116, 0x60, R62 ;  /* 0x00000060745e9825 */ /* 0x000fc800078e003e */
[----:B------:R-:W-:Y:S02]  /*43a0*/  @!P1 IMAD R61, R117, 0x60, RZ ;  /* 0x00000060753d9824 */ /* 0x000fe400078e02ff */
[----:B------:R-:W-:Y:S01]  /*43b0*/  @!P1 IMAD.WIDE.U32 R96, R116, 0x50, R70 ;  /* 0x0000005074609825 */ /* 0x000fe200078e0046 */
[----:B-1----:R-:W-:Y:S01]  /*43c0*/  @!P1 LEA R100, P6, R43, R40, 0x1 ;  /* 0x000000282b649211 */ /* 0x002fe200078c08ff */
[----:B------:R-:W1:Y:S02]  /*43d0*/  @!P1 LDC.64 R62, c[0x0][0x218] ;  /* 0x00008600ff3e9b82 */ /* 0x000e640000000a00 */
[C---:B------:R-:W-:Y:S01]  /*43e0*/  @!P1 IMAD.X R42, R0.reuse, 0x1, R125, P3 ;  /* 0x00000001002a9824 */ /* 0x040fe200018e067d */
[----:B------:R-:W-:Y:S01]  /*43f0*/  @!P1 IADD3 R71, P3, R69, R94, RZ ;  /* 0x0000005e45479210 */ /* 0x000fe20007f7e0ff */
[----:B------:R-:W-:Y:S01]  /*4400*/  @!P1 IMAD R93, R117, 0x30, RZ ;  /* 0x00000030755d9824 */ /* 0x000fe200078e02ff */
[----:B------:R-:W-:Y:S01]  /*4410*/  @!P1 IADD3 R70, P4, R69, R96, RZ ;  /* 0x0000006045469210 */ /* 0x000fe20007f9e0ff */
[----:B------:R-:W-:Y:S01]  /*4420*/  @!P1 IMAD R91, R117, 0x50, RZ ;  /* 0x00000050755b9824 */ /* 0x000fe200078e02ff */
[----:B------:R-:W-:-:S02]  /*4430*/  @!P1 IADD3.X R92, R0, R95, R61, P3, !PT ;  /* 0x0000005f005c9210 */ /* 0x000fc40001ffe43d */
[----:B------:R-:W5:Y:S01]  /*4440*/  @!P1 LDC.64 R60, c[0x0][0x218] ;  /* 0x00008600ff3c9b82 */ /* 0x000f620000000a00 */
[----:B------:R-:W-:Y:S02]  /*4450*/  @!P1 LEA.HI.X R101, R43, R41, R42, 0x1, P6 ;  /* 0x000000292b659211 */ /* 0x000fe400030f0c2a */
[C---:B------:R-:W-:Y:S02]  /*4460*/  @!P1 IADD3.X R88, R0.reuse, R99, R93, P5, !PT ;  /* 0x0000006300589210 */ /* 0x040fe40002ffe45d */
[----:B------:R-:W-:Y:S01]  /*4470*/  @!P1 IADD3.X R90, R0, R97, R91, P4, !PT ;  /* 0x00000061005a9210 */ /* 0x000fe200027fe45b */
[----:B------:R-:W-:Y:S01]  /*4480*/  @!PT LDS RZ, [RZ] ;  /* 0x00000000fffff984 */ /* 0x000fe20000000800 */
[----:B------:R-:W-:Y:S01]  /*4490*/  @!PT LDS RZ, [RZ] ;  /* 0x00000000fffff984 */ /* 0x000fe20000000800 */
[----:B------:R-:W-:Y:S01]  /*44a0*/  @!PT LDS RZ, [RZ] ;  /* 0x00000000fffff984 */ /* 0x000fe20000000800 */
[----:B------:R2:W-:Y:S01]  /*44b0*/  @!P1 LDGSTS.E.BYPASS.LTC128B.128 [R182+0x2000], desc[UR10][R100.64] ;  /* 0x0200000064b69fae */ /* 0x0005e2000b901d4a */
[-C--:B------:R-:W-:Y:S01]  /*44c0*/  @!P1 IADD3 R91, P5, P3, R69, R126.reuse, R177 ;  /* 0x0000007e455b9210 */ /* 0x080fe20007bbe0b1 */
[----:B------:R-:W2:Y:S01]  /*44d0*/  @!P1 LDC.64 R42, c[0x0][0x218] ;  /* 0x00008600ff2a9b82 */ /* 0x000ea20000000a00 */
[----:B------:R-:W-:Y:S01]  /*44e0*/  @!P1 LEA R94, P4, R116, R126, 0x5 ;  /* 0x0000007e745e9211 */ /* 0x000fe200078828ff */
[----:B------:R1:W-:Y:S01]  /*44f0*/  @P1 STS.128 [R182+0x2800], RZ ;  /* 0x002800ffb6001388 */ /* 0x0003e20000000c00 */
[----:B------:R-:W-:-:S02]  /*4500*/  @!P1 IADD3.X R96, R0, R125, R176, P5, P3 ;  /* 0x0000007d00609210 */ /* 0x000fc40002fe64b0 */
[----:B---3--:R-:W-:Y:S02]  /*4510*/  @!P1 LEA R98, P5, R91, R66, 0x1 ;  /* 0x000000425b629211 */ /* 0x008fe400078a08ff */
[C---:B------:R-:W-:Y:S01]  /*4520*/  @!P1 LEA.HI.X R93, R116.reuse, R125, R117, 0x5, P4 ;  /* 0x0000007d745d9211 */ /* 0x040fe200020f2c75 */
[----:B------:R-:W3:Y:S01]  /*4530*/  @!P1 LDC.64 R40, c[0x0][0x218] ;  /* 0x00008600ff289b82 */ /* 0x000ee20000000a00 */
[----:B------:R-:W-:Y:S02]  /*4540*/  @!P1 LEA R66, P3, R116, R126, 0x6 ;  /* 0x0000007e74429211 */ /* 0x000fe400078630ff */
[----:B------:R-:W-:Y:S02]  /*4550*/  @!P1 IADD3 R94, P4, R69, R94, RZ ;  /* 0x0000005e455e9210 */ /* 0x000fe40007f9e0ff */
[----:B------:R-:W-:Y:S02]  /*4560*/  @!P1 LEA.HI.X R99, R91, R67, R96, 0x1, P5 ;  /* 0x000000435b639211 */ /* 0x000fe400028f0c60 */
[----:B------:R-:W-:Y:S01]  /*4570*/  @!P1 IADD3 R66, P5, R69, R66, RZ ;  /* 0x0000004245429210 */ /* 0x000fe20007fbe0ff */
[----:B------:R-:W-:Y:S01]  /*4580*/  @!P1 IMAD.X R93, R0, 0x1, R93, P4 ;  /* 0x00000001005d9824 */ /* 0x000fe200020e065d */
[----:B------:R-:W-:Y:S01]  /*4590*/  @!P1 LEA.HI.X R67, R116, R125, R117, 0x6, P3 ;  /* 0x0000007d74439211 */ /* 0x000fe200018f3475 */
[----:B------:R-:W-:Y:S01]  /*45a0*/  @!PT LDS RZ, [RZ] ;  /* 0x00000000fffff984 */ /* 0x000fe20000000800 */
[----:B------:R-:W-:Y:S01]  /*45b0*/  @!PT LDS RZ, [RZ] ;  /* 0x00000000fffff984 */ /* 0x000fe20000000800 */
[----:B------:R-:W-:Y:S01]  /*45c0*/  @!PT LDS RZ, [RZ] ;  /* 0x00000000fffff984 */ /* 0x000fe20000000800 */
[----:B------:R2:W-:Y:S01]  /*45d0*/  @!P1 LDGSTS.E.BYPASS.LTC128B.128 [R182+0x2800], desc[UR10][R98.64] ;  /* 0x0280000062b69fae */ /* 0x0005e2000b901d4a */
[----:B----4-:R-:W-:-:S02]  /*45e0*/  @!P1 LEA R64, P4, R94, R64, 0x1 ;  /* 0x000000405e409211 */ /* 0x010fc400078808ff */
[----:B-1----:R-:W-:Y:S01]  /*45f0*/  @!P1 LEA R62, P3, R68, R62, 0x1 ;  /* 0x0000003e443e9211 */ /* 0x002fe200078608ff */
[----:B------:R-:W-:Y:S01]  /*4600*/  @!P1 IMAD.X R67, R0, 0x1, R67, P5 ;  /* 0x0000000100439824 */ /* 0x000fe200028e0643 */
[----:B------:R-:W-:Y:S01]  /*4610*/  @!P1 LEA.HI.X R65, R94, R65, R93, 0x1, P4 ;  /* 0x000000415e419211 */ /* 0x000fe200020f0c5d */
[----:B------:R1:W-:Y:S01]  /*4620*/  @P1 STS.128 [R182+0x3000], RZ ;  /* 0x003000ffb6001388 */ /* 0x0003e20000000c00 */
[----:B-----5:R-:W-:Y:S02]  /*4630*/  @!P1 LEA R60, P5, R66, R60, 0x1 ;  /* 0x0000003c423c9211 */ /* 0x020fe400078a08ff */
[----:B------:R-:W-:Y:S01]  /*4640*/  @!P1 LEA.HI.X R63, R68, R63, R88, 0x1, P3 ;  /* 0x0000003f443f9211 */ /* 0x000fe200018f0c58 */
[----:B------:R-:W-:Y:S01]  /*4650*/  @!PT LDS RZ, [RZ] ;  /* 0x00000000fffff984 */ /* 0x000fe20000000800 */
[----:B------:R-:W-:Y:S01]  /*4660*/  @!PT LDS RZ, [RZ] ;  /* 0x00000000fffff984 */ /* 0x000fe20000000800 */
[----:B------:R-:W-:Y:S01]  /*4670*/  @!PT LDS RZ, [RZ] ;  /* 0x00000000fffff984 */ /* 0x000fe20000000800 */
[----:B------:R1:W-:Y:S01]  /*4680*/  @!P1 LDGSTS.E.BYPASS.LTC128B.128 [R182+0x3000], desc[UR10][R64.64] ;  /* 0x0300000040b69fae */ /* 0x0003e2000b901d4a */
[----:B--2---:R-:W-:Y:S02]  /*4690*/  @!P1 LEA R42, P4, R70, R42, 0x1 ;  /* 0x0000002a462a9211 */ /* 0x004fe400078808ff */
[----:B------:R-:W-:Y:S01]  /*46a0*/  @!P1 LEA.HI.X R61, R66, R61, R67, 0x1, P5 ;  /* 0x0000003d423d9211 */ /* 0x000fe200028f0c43 */
[----:B------:R1:W-:Y:S01]  /*46b0*/  @P1 STS.128 [R182+0x3800], RZ ;  /* 0x003800ffb6001388 */ /* 0x0003e20000000c00 */
[----:B---3--:R-:W-:-:S02]  /*46c0*/  @!P1 LEA R40, P3, R71, R40, 0x1 ;  /* 0x0000002847289211 */ /* 0x008fc400078608ff */
[----:B------:R-:W-:Y:S01]  /*46d0*/  @!P1 LEA.HI.X R43, R70, R43, R90, 0x1, P4 ;  /* 0x0000002b462b9211 */ /* 0x000fe200020f0c5a */
        /* <DEDUP_REMOVED lines=22> */
[----:B-1----:R-:W-:Y:S01]  /*4840*/  IMAD.MOV.U32 R40, RZ, RZ, R126 ;  /* 0x000000ffff287224 */ /* 0x002fe200078e007e */
[----:B------:R-:W-:Y:S01]  /*4850*/  ULDC.64 UR8, c[0x0][0x218] ;  /* 0x0000860000087ab9 */ /* 0x000fe20000000a00 */
[----:B------:R-:W-:Y:S02]  /*4860*/  IMAD.MOV.U32 R41, RZ, RZ, R125 ;  /* 0x000000ffff297224 */ /* 0x000fe400078e007d */
[----:B------:R-:W-:-:S04]  /*4870*/  IMAD.WIDE.U32 R42, R116, 0x70, R40 ;  /* 0x00000070742a7825 */ /* 0x000fc800078e0028 */
[----:B------:R-:W-:Y:S01]  /*4880*/  IMAD R41, R117, 0x70, RZ ;  /* 0x0000007075297824 */ /* 0x000fe200078e02ff */
[----:B------:R-:W-:-:S04]  /*4890*/  IADD3 R40, P1, R69, R42, RZ ;  /* 0x0000002a45287210 */ /* 0x000fc80007f3e0ff */
[----:B------:R-:W-:Y:S02]  /*48a0*/  IADD3.X R41, R0, R43, R41, P1, !PT ;  /* 0x0000002b00297210 */ /* 0x000fe40000ffe429 */
[----:B------:R-:W-:-:S04]  /*48b0*/  LEA R42, P1, R40, UR8, 0x1 ;  /* 0x00000008282a7c11 */ /* 0x000fc8000f8208ff */
[----:B------:R-:W-:-:S05]  /*48c0*/  LEA.HI.X R43, R40, UR9, R41, 0x1, P1 ;  /* 0x00000009282b7c11 */ /* 0x000fca00088f0c29 */
[----:B------:R-:W-:Y:S01]  /*48d0*/  @!PT LDS RZ, [RZ] ;  /* 0x00000000fffff984 */ /* 0x000fe20000000800 */
[----:B------:R-:W-:Y:S01]  /*48e0*/  @!PT LDS RZ, [RZ] ;  /* 0x00000000fffff984 */ /* 0x000fe20000000800 */
[----:B------:R-:W-:Y:S01]  /*48f0*/  @!PT LDS RZ, [RZ] ;  /* 0x00000000fffff984 */ /* 0x000fe20000000800 */
[----:B------:R2:W-:Y:S04]  /*4900*/  LDGSTS.E.BYPASS.LTC128B.128 [R182+0x5800], desc[UR10][R42.64] ;  /* 0x058000002ab67fae */ /* 0x0005e8000b901d4a */
.L_x_5323:
[----:B------:R-:W-:Y:S05]  /*4910*/  BSYNC B0 ;  /* 0x0000000000007941 */ /* 0x000fea0003800000 */
.L_x_5322:
[----:B------:R-:W0:Y:S01]  /*4920*/  LDGDEPBAR ;  /* 0x00000000000079af */ /* 0x000e220000000000 */
[----:B------:R-:W-:-:S04]  /*4930*/  IADD3 R126, P1, R69, R126, RZ ;  /* 0x0000007e457e7210 */ /* 0x000fc80007f3e0ff */
[----:B------:R-:W-:-:S09]  /*4940*/  IADD3.X R125, R0, R125, RZ, P1, !PT ;  /* 0x0000007d007d7210 */ /* 0x000fd20000ffe4ff */
.L_x_5319:
[----:B------:R-:W-:Y:S01]  /*4950*/  IMAD.IADD R2, R2, 0x1, R89 ;  /* 0x0000000102027824 */ /* 0x000fe200078e0259 */
[----:B------:R-:W-:Y:S01]  /*4960*/  ULDC UR12, c[0x0][0x2ec] ;  /* 0x0000bb00000c7ab9 */ /* 0x000fe20000000800 */
[----:B------:R-:W-:Y:S01]  /*4970*/  LEA R168, R4, UR4, 0x1 ;  /* 0x0000000404a87c11 */ /* 0x000fe2000f8e08ff */
[----:B------:R-:W-:Y:S01]  /*4980*/  ULDC.64 UR8, c[0x0][0x218] ;  /* 0x0000860000087ab9 */ /* 0x000fe20000000a00 */
[C---:B------:R-:W-:Y:S02]  /*4990*/  VIADD R0, R2.reuse, 0x1 ;  /* 0x0000000102007836 */ /* 0x040fe40000000000 */
[C---:B-1----:R-:W-:Y:S01]  /*49a0*/  VIADD R40, R2.reuse, 0x8 ;  /* 0x0000000802287836 */ /* 0x042fe20000000000 */
[----:B------:R-:W-:Y:S01]  /*49b0*/  LDSM.16.MT88.4 R92, [R168+0x6000] ;  /* 0x00600000a85c783b */ /* 0x000fe20000004200 */
[----:B------:R-:W-:Y:S01]  /*49c0*/  VIADD R41, R2, 0x11 ;  /* 0x0000001102297836 */ /* 0x000fe20000000000 */
[CC--:B------:R-:W-:Y:S01]  /*49d0*/  ISETP.GE.AND P6, PT, R0.reuse, R128.reuse, PT ;  /* 0x000000800000720c */ /* 0x0c0fe20003fc6270 */
[--C-:B------:R-:W-:Y:S01]  /*49e0*/  IMAD R165, R5, 0x2, R168.reuse ;  /* 0x0000000205a57824 */ /* 0x100fe200078e02a8 */
[-C--:B------:R-:W-:Y:S01]  /*49f0*/  ISETP.GE.AND P4, PT, R0, R127.reuse, PT ;  /* 0x0000007f0000720c */ /* 0x080fe20003f86270 */
[----:B------:R-:W-:Y:S01]  /*4a00*/  VIADD R0, R2, 0x9 ;  /* 0x0000000902007836 */ /* 0x000fe20000000000 */
[CC--:B------:R-:W-:Y:S01]  /*4a10*/  ISETP.GE.AND P1, PT, R40.reuse, R128.reuse, PT ;  /* 0x000000802800720c */ /* 0x0c0fe20003f26270 */
[C---:B------:R-:W-:Y:S01]  /*4a20*/  IMAD R166, R3.reuse, 0x2, R168 ;  /* 0x0000000203a67824 */ /* 0x040fe200078e02a8 */
[----:B------:R-:W-:Y:S01]  /*4a30*/  ISETP.GE.AND P5, PT, R40, R127, PT ;  /* 0x0000007f2800720c */ /* 0x000fe20003fa6270 */
[----:B------:R-:W-:Y:S01]  /*4a40*/  VIADD R40, R2, 0x10 ;  /* 0x0000001002287836 */ /* 0x000fe20000000000 */
[----:B------:R-:W-:Y:S01]  /*4a50*/  ISETP.GE.AND P3, PT, R0, R128, PT ;  /* 0x000000800000720c */ /* 0x000fe20003f66270 */
[----:B------:R-:W-:Y:S01]  /*4a60*/  IMAD R164, R3, 0x2, R165 ;  /* 0x0000000203a47824 */ /* 0x000fe200078e02a5 */
[----:B------:R-:W-:-:S02]  /*4a70*/  FSEL R32, R32, -INF , !P1 ;  /* 0xff80000020207808 */ /* 0x000fc40004800000 */
[----:B------:R-:W-:Y:S02]  /*4a80*/  FSEL R89, R34, -INF , !P5 ;  /* 0xff80000022597808 */ /* 0x000fe40006800000 */
[-C--:B------:R-:W-:Y:S02]  /*4a90*/  ISETP.GE.AND P1, PT, R0, R127.reuse, PT ;  /* 0x0000007f0000720c */ /* 0x080fe40003f26270 */
[----:B------:R-:W-:Y:S02]  /*4aa0*/  ISETP.GE.AND P5, PT, R40, R128, PT ;  /* 0x000000802800720c */ /* 0x000fe40003fa6270 */
[----:B------:R-:W-:Y:S01]  /*4ab0*/  FSEL R0, R33, -INF , !P3 ;  /* 0xff80000021007808 */ /* 0x000fe20005800000 */
[----:B------:R-:W-:Y:S01]  /*4ac0*/  VIADD R33, R2, 0x18 ;  /* 0x0000001802217836 */ /* 0x000fe20000000000 */
[----:B------:R-:W-:Y:S02]  /*4ad0*/  ISETP.GE.AND P3, PT, R40, R127, PT ;  /* 0x0000007f2800720c */ /* 0x000fe40003f66270 */
[----:B------:R-:W-:-:S02]  /*4ae0*/  FSEL R99, R35, -INF , !P1 ;  /* 0xff80000023637808 */ /* 0x000fc40004800000 */
[----:B------:R-:W-:Y:S01]  /*4af0*/  FSEL R40, R28, -INF , !P5 ;  /* 0xff8000001c287808 */ /* 0x000fe20006800000 */
[----:B------:R-:W-:Y:S01]  /*4b00*/  VIADD R28, R2, 0x19 ;  /* 0x00000019021c7836 */ /* 0x000fe20000000000 */
[CC--:B------:R-:W-:Y:S02]  /*4b10*/  ISETP.GE.AND P1, PT, R41.reuse, R128.reuse, PT ;  /* 0x000000802900720c */ /* 0x0c0fe40003f26270 */
[----:B------:R-:W-:Y:S02]  /*4b20*/  ISETP.GE.AND P5, PT, R41, R127, PT ;  /* 0x0000007f2900720c */ /* 0x000fe40003fa6270 */
[----:B------:R-:W-:Y:S02]  /*4b30*/  FSEL R71, R30, -INF , !P3 ;  /* 0xff8000001e477808 */ /* 0x000fe40005800000 */
[----:B------:R-:W-:Y:S02]  /*4b40*/  ISETP.GE.AND P3, PT, R33, R128, PT ;  /* 0x000000802100720c */ /* 0x000fe40003f66270 */
[----:B--2---:R-:W-:Y:S01]  /*4b50*/  FSEL R42, R29, -INF , !P1 ;  /* 0xff8000001d2a7808 */ /* 0x004fe20004800000 */
[----:B------:R-:W-:Y:S01]  /*4b60*/  VIADD R29, R2, 0x20 ;  /* 0x00000020021d7836 */ /* 0x000fe20000000000 */
[----:B------:R-:W-:-:S02]  /*4b70*/  FSEL R97, R31, -INF , !P5 ;  /* 0xff8000001f617808 */ /* 0x000fc40006800000 */
[-C--:B------:R-:W-:Y:S02]  /*4b80*/  ISETP.GE.AND P1, PT, R33, R127.reuse, PT ;  /* 0x0000007f2100720c */ /* 0x080fe40003f26270 */
[-C--:B------:R-:W-:Y:S02]  /*4b90*/  ISETP.GE.AND P5, PT, R28, R128.reuse, PT ;  /* 0x000000801c00720c */ /* 0x080fe40003fa6270 */
[----:B------:R-:W-:Y:S02]  /*4ba0*/  FSEL R24, R24, -INF , !P3 ;  /* 0xff80000018187808 */ /* 0x000fe40005800000 */
[----:B------:R-:W-:Y:S01]  /*4bb0*/  ISETP.GE.AND P3, PT, R28, R127, PT ;  /* 0x0000007f1c00720c */ /* 0x000fe20003f66270 */
[----:B------:R-:W-:Y:S01]  /*4bc0*/  VIADD R28, R2, 0x21 ;  /* 0x00000021021c7836 */ /* 0x000fe20000000000 */
[----:B------:R-:W-:Y:S02]  /*4bd0*/  FSEL R69, R26, -INF , !P1 ;  /* 0xff8000001a457808 */ /* 0x000fe40004800000 */
[----:B------:R-:W-:Y:S01]  /*4be0*/  FSEL R68, R25, -INF , !P5 ;  /* 0xff80000019447808 */ /* 0x000fe20006800000 */
[----:B------:R-:W-:Y:S01]  /*4bf0*/  VIADD R25, R2, 0x28 ;  /* 0x0000002802197836 */ /* 0x000fe20000000000 */
[----:B------:R-:W-:-:S02]  /*4c00*/  ISETP.GE.AND P1, PT, R29, R128, PT ;  /* 0x000000801d00720c */ /* 0x000fc40003f26270 */
[----:B------:R-:W-:Y:S02]  /*4c10*/  ISETP.GE.AND P5, PT, R29, R127, PT ;  /* 0x0000007f1d00720c */ /* 0x000fe40003fa6270 */
[----:B------:R-:W-:Y:S02]  /*4c20*/  FSEL R63, R27, -INF , !P3 ;  /* 0xff8000001b3f7808 */ /* 0x000fe40005800000 */
[-C--:B------:R-:W-:Y:S02]  /*4c30*/  ISETP.GE.AND P3, PT, R28, R128.reuse, PT ;  /* 0x000000801c00720c */ /* 0x080fe40003f66270 */
[----:B------:R-:W-:Y:S01]  /*4c40*/  FSEL R104, R20, -INF , !P1 ;  /* 0xff80000014687808 */ /* 0x000fe20004800000 */
[----:B------:R-:W-:Y:S01]  /*4c50*/  VIADD R20, R2, 0x29 ;  /* 0x0000002902147836 */ /* 0x000fe20000000000 */
[----:B------:R-:W-:Y:S02]  /*4c60*/  FSEL R61, R22, -INF , !P5 ;  /* 0xff800000163d7808 */ /* 0x000fe40006800000 */
[----:B------:R-:W-:-:S02]  /*4c70*/  ISETP.GE.AND P5, PT, R25, R128, PT ;  /* 0x000000801900720c */ /* 0x000fc40003fa6270 */
[----:B------:R-:W-:Y:S01]  /*4c80*/  FSEL R130, R21, -INF , !P3 ;  /* 0xff80000015827808 */ /* 0x000fe20005800000 */
[----:B------:R-:W-:Y:S01]  /*4c90*/  VIADD R21, R2, 0x30 ;  /* 0x0000003002157836 */ /* 0x000fe20000000000 */
[-C--:B------:R-:W-:Y:S02]  /*4ca0*/  ISETP.GE.AND P3, PT, R25, R127.reuse, PT ;  /* 0x0000007f1900720c */ /* 0x080fe40003f66270 */
[----:B------:R-:W-:Y:S02]  /*4cb0*/  FSEL R132, R16, -INF , !P5 ;  /* 0xff80000010847808 */ /* 0x000fe40006800000 */
[-C--:B------:R-:W-:Y:S02]  /*4cc0*/  ISETP.GE.AND P5, PT, R20, R127.reuse, PT ;  /* 0x0000007f1400720c */ /* 0x080fe40003fa6270 */
[----:B------:R-:W-:Y:S02]  /*4cd0*/  ISETP.GE.AND P1, PT, R28, R127, PT ;  /* 0x0000007f1c00720c */ /* 0x000fe40003f26270 */
[----:B------:R-:W-:Y:S01]  /*4ce0*/  FSEL R115, R18, -INF , !P3 ;  /* 0xff80000012737808 */ /* 0x000fe20005800000 */
[----:B------:R-:W-:Y:S01]  /*4cf0*/  VIADD R18, R2, 0x31 ;  /* 0x0000003102127836 */ /* 0x000fe20000000000 */
[----:B------:R-:W-:-:S02]  /*4d00*/  ISETP.GE.AND P3, PT, R21, R128, PT ;  /* 0x000000801500720c */ /* 0x000fc40003f66270 */
[----:B------:R-:W-:Y:S02]  /*4d10*/  FSEL R111, R19, -INF , !P5 ;  /* 0xff800000136f7808 */ /* 0x000fe40006800000 */
[-C--:B------:R-:W-:Y:S02]  /*4d20*/  ISETP.GE.AND P5, PT, R2, R128.reuse, PT ;  /* 0x000000800200720c */ /* 0x080fe40003fa6270 */
[----:B------:R-:W-:Y:S02]  /*4d30*/  FSEL R113, R23, -INF , !P1 ;  /* 0xff80000017717808 */ /* 0x000fe40004800000 */
[----:B------:R-:W-:Y:S01]  /*4d40*/  ISETP.GE.AND P1, PT, R20, R128, PT ;  /* 0x000000801400720c */ /* 0x000fe20003f26270 */
[----:B------:R-:W-:Y:S01]  /*4d50*/  VIADD R20, R2, 0x58 ;  /* 0x0000005802147836 */ /* 0x000fe20000000000 */
[----:B------:R-:W-:Y:S02]  /*4d60*/  FSEL R100, R12, -INF , !P3 ;  /* 0xff8000000c647808 */ /* 0x000fe40005800000 */
[----:B------:R-:W-:-:S02]  /*4d70*/  FSEL R16, R37, -INF , !P6 ;  /* 0xff80000025107808 */ /* 0x000fc40007000000 */
[----:B------:R-:W-:Y:S02]  /*4d80*/  FSEL R12, R36, -INF , !P5 ;  /* 0xff800000240c7808 */ /* 0x000fe40006800000 */
[----:B------:R-:W-:Y:S01]  /*4d90*/  FSEL R134, R17, -INF , !P1 ;  /* 0xff80000011867808 */ /* 0x000fe20004800000 */
[----:B------:R-:W-:Y:S01]  /*4da0*/  VIADD R17, R2, 0x38 ;  /* 0x0000003802117836 */ /* 0x000fe20000000000 */
[----:B------:R-:W-:Y:S02]  /*4db0*/  ISETP.GE.AND P6, PT, R18, R128, PT ;  /* 0x000000801200720c */ /* 0x000fe40003fc6270 */
[----:B------:R-:W-:Y:S01]  /*4dc0*/  ISETP.GE.AND P1, PT, R21, R127, PT ;  /* 0x0000007f1500720c */ /* 0x000fe20003f26270 */
[----:B------:R-:W-:Y:S01]  /*4dd0*/  VIADD R21, R2, 0x51 ;  /* 0x0000005102157836 */ /* 0x000fe20000000000 */
[----:B------:R-:W-:Y:S02]  /*4de0*/  FMNMX.FTZ R19, R12, R16, !PT ;  /* 0x000000100c137209 */ /* 0x000fe40007810000 */
[----:B------:R-:W-:-:S02]  /*4df0*/  FSEL R102, R13, -INF , !P6 ;  /* 0xff8000000d667808 */ /* 0x000fc40007000000 */
[----:B------:R-:W-:Y:S01]  /*4e00*/  FSEL R109, R14, -INF , !P1 ;  /* 0xff8000000e6d7808 */ /* 0x000fe20004800000 */
[----:B------:R-:W-:Y:S01]  /*4e10*/  VIADD R14, R2, 0x40 ;  /* 0x00000040020e7836 */ /* 0x000fe20000000000 */
[----:B------:R-:W-:Y:S01]  /*4e20*/  FMNMX.FTZ R13, R32, R19, !PT ;  /* 0x00000013200d7209 */ /* 0x000fe20007810000 */
[C---:B------:R-:W-:Y:S01]  /*4e30*/  VIADD R19, R2.reuse, 0x59 ;  /* 0x0000005902137836 */ /* 0x040fe20000000000 */
[CC--:B------:R-:W-:Y:S02]  /*4e40*/  ISETP.GE.AND P5, PT, R17.reuse, R128.reuse, PT ;  /* 0x000000801100720c */ /* 0x0c0fe40003fa6270 */
[----:B------:R-:W-:Y:S01]  /*4e50*/  ISETP.GE.AND P1, PT, R17, R127, PT ;  /* 0x0000007f1100720c */ /* 0x000fe20003f26270 */
[----:B------:R-:W-:Y:S01]  /*4e60*/  VIADD R17, R2, 0x39 ;  /* 0x0000003902117836 */ /* 0x000fe20000000000 */
[----:B------:R-:W-:Y:S02]  /*4e70*/  FMNMX.FTZ R13, R0, R13, !PT ;  /* 0x0000000d000d7209 */ /* 0x000fe40007810000 */
[----:B------:R-:W-:Y:S01]  /*4e80*/  ISETP.GE.AND P3, PT, R18, R127, PT ;  /* 0x0000007f1200720c */ /* 0x000fe20003f66270 */
[----:B------:R-:W-:Y:S01]  /*4e90*/  VIADD R18, R2, 0x60 ;  /* 0x0000006002127836 */ /* 0x000fe20000000000 */
[----:B------:R-:W-:-:S02]  /*4ea0*/  ISETP.GE.AND P6, PT, R17, R128, PT ;  /* 0x000000801100720c */ /* 0x000fc40003fc6270 */
[----:B------:R-:W-:Y:S02]  /*4eb0*/  FMNMX.FTZ R13, R40, R13, !PT ;  /* 0x0000000d280d7209 */ /* 0x000fe40007810000 */
[----:B------:R-:W-:Y:S02]  /*4ec0*/  FSEL R122, R9, -INF , !P6 ;  /* 0xff800000097a7808 */ /* 0x000fe40007000000 */
[----:B------:R-:W-:Y:S02]  /*4ed0*/  FMNMX.FTZ R9, R42, R13, !PT ;  /* 0x0000000d2a097209 */ /* 0x000fe40007810000 */
[----:B------:R-:W-:Y:S01]  /*4ee0*/  FSEL R137, R15, -INF , !P3 ;  /* 0xff8000000f897808 */ /* 0x000fe20005800000 */
[----:B------:R-:W-:Y:S01]  /*4ef0*/  VIADD R15, R2, 0x68 ;  /* 0x00000068020f7836 */ /* 0x000fe20000000000 */
[----:B------:R-:W-:Y:S01]  /*4f00*/  FSEL R139, R10, -INF , !P1 ;  /* 0xff8000000a8b7808 */ /* 0x000fe20004800000 */
[C---:B------:R-:W-:Y:S01]  /*4f10*/  VIADD R10, R2.reuse, 0x41 ;  /* 0x00000041020a7836 */ /* 0x040fe20000000000 */
[----:B------:R-:W-:Y:S01]  /*4f20*/  ISETP.GE.AND P3, PT, R17, R127, PT ;  /* 0x0000007f1100720c */ /* 0x000fe20003f66270 */
[----:B------:R-:W-:Y:S01]  /*4f30*/  VIADD R17, R2, 0x61 ;  /* 0x0000006102117836 */ /* 0x000fe20000000000 */
[----:B------:R-:W-:-:S02]  /*4f40*/  FMNMX.FTZ R9, R24, R9, !PT ;  /* 0x0000000918097209 */ /* 0x000fc40007810000 */
[----:B------:R-:W-:Y:S02]  /*4f50*/  FSEL R135, R11, -INF , !P3 ;  /* 0xff8000000b877808 */ /* 0x000fe40005800000 */
[----:B------:R-:W-:Y:S02]  /*4f60*/  ISETP.GE.AND P3, PT, R10, R127, PT ;  /* 0x0000007f0a00720c */ /* 0x000fe40003f66270 */
[----:B------:R-:W-:Y:S02]  /*4f70*/  FMNMX.FTZ R9, R68, R9, !PT ;  /* 0x0000000944097209 */ /* 0x000fe40007810000 */
[----:B------:R-:W-:Y:S02]  /*4f80*/  FSEL R129, R87, -INF , !P3 ;  /* 0xff80000057817808 */ /* 0x000fe40005800000 */
[----:B------:R-:W-:Y:S02]  /*4f90*/  FMNMX.FTZ R9, R104, R9, !PT ;  /* 0x0000000968097209 */ /* 0x000fe40007810000 */
[----:B------:R-:W-:-:S02]  /*4fa0*/  ISETP.GE.AND P3, PT, R2, R127, PT ;  /* 0x0000007f0200720c */ /* 0x000fc40003f66270 */
[----:B------:R-:W-:Y:S02]  /*4fb0*/  FMNMX.FTZ R13, R130, R9, !PT ;  /* 0x00000009820d7209 */ /* 0x000fe40007810000 */
[----:B------:R-:W-:Y:S02]  /*4fc0*/  FSEL R9, R39, -INF , !P4 ;  /* 0xff80000027097808 */ /* 0x000fe40006000000 */
[----:B------:R-:W-:Y:S02]  /*4fd0*/  FSEL R11, R38, -INF , !P3 ;  /* 0xff800000260b7808 */ /* 0x000fe40005800000 */
[----:B------:R-:W-:Y:S02]  /*4fe0*/  FMNMX.FTZ R13, R132, R13, !PT ;  /* 0x0000000d840d7209 */ /* 0x000fe40007810000 */
[----:B------:R-:W-:Y:S02]  /*4ff0*/  FMNMX.FTZ R22, R11, R9, !PT ;  /* 0x000000090b167209 */ /* 0x000fe40007810000 */
[----:B------:R-:W-:-:S02]  /*5000*/  FMNMX.FTZ R13, R134, R13, !PT ;  /* 0x0000000d860d7209 */ /* 0x000fc40007810000 */
[----:B------:R-:W-:Y:S02]  /*5010*/  FMNMX.FTZ R22, R89, R22, !PT ;  /* 0x0000001659167209 */ /* 0x000fe40007810000 */
[----:B------:R-:W-:Y:S01]  /*5020*/  FMNMX.FTZ R23, R100, R13, !PT ;  /* 0x0000000d64177209 */ /* 0x000fe20007810000 */
[----:B------:R-:W-:Y:S01]  /*5030*/  VIADD R13, R2, 0x70 ;  /* 0x00000070020d7836 */ /* 0x000fe20000000000 */
[----:B------:R-:W-:Y:S02]  /*5040*/  FMNMX.FTZ R22, R99, R22, !PT ;  /* 0x0000001663167209 */ /* 0x000fe40007810000 */
[----:B------:R-:W-:Y:S01]  /*5050*/  FSEL R114, R8, -INF , !P5 ;  /* 0xff80000008727808 */ /* 0x000fe20006800000 */
[----:B------:R-:W-:Y:S01]  /*5060*/  VIADD R8, R2, 0x48 ;  /* 0x0000004802087836 */ /* 0x000fe20000000000 */
[----:B------:R-:W-:Y:S02]  /*5070*/  FMNMX.FTZ R22, R71, R22, !PT ;  /* 0x0000001647167209 */ /* 0x000fe40007810000 */
[----:B------:R-:W-:-:S02]  /*5080*/  FMNMX.FTZ R23, R102, R23, !PT ;  /* 0x0000001766177209 */ /* 0x000fc40007810000 */
[----:B------:R-:W-:Y:S02]  /*5090*/  FMNMX.FTZ R22, R97, R22, !PT ;  /* 0x0000001661167209 */ /* 0x000fe40007810000 */
[C---:B------:R-:W-:Y:S02]  /*50a0*/  ISETP.GE.AND P5, PT, R14.reuse, R128, PT ;  /* 0x000000800e00720c */ /* 0x040fe40003fa6270 */
[----:B------:R-:W-:Y:S02]  /*50b0*/  FMNMX.FTZ R22, R69, R22, !PT ;  /* 0x0000001645167209 */ /* 0x000fe40007810000 */
[----:B------:R-:W-:Y:S01]  /*50c0*/  ISETP.GE.AND P1, PT, R14, R127, PT ;  /* 0x0000007f0e00720c */ /* 0x000fe20003f26270 */
[----:B------:R-:W-:Y:S01]  /*50d0*/  VIADD R14, R2, 0x69 ;  /* 0x00000069020e7836 */ /* 0x000fe20000000000 */
[----:B------:R-:W-:Y:S02]  /*50e0*/  FMNMX.FTZ R22, R63, R22, !PT ;  /* 0x000000163f167209 */ /* 0x000fe40007810000 */
[----:B------:R-:W-:-:S02]  /*50f0*/  FMNMX.FTZ R23, R114, R23, !PT ;  /* 0x0000001772177209 */ /* 0x000fc40007810000 */
[----:B------:R-:W-:Y:S02]  /*5100*/  FMNMX.FTZ R22, R61, R22, !PT ;  /* 0x000000163d167209 */ /* 0x000fe40007810000 */
[----:B------:R-:W-:Y:S02]  /*5110*/  FSEL R106, R84, -INF , !P5 ;  /* 0xff800000546a7808 */ /* 0x000fe40006800000 */
[----:B------:R-:W-:Y:S02]  /*5120*/  FSEL R123, R86, -INF , !P1 ;  /* 0xff800000567b7808 */ /* 0x000fe40004800000 */
[-C--:B------:R-:W-:Y:S01]  /*5130*/  ISETP.GE.AND P6, PT, R10, R128.reuse, PT ;  /* 0x000000800a00720c */ /* 0x080fe20003fc6270 */
[----:B------:R-:W-:Y:S01]  /*5140*/  VIADD R10, R2, 0x71 ;  /* 0x00000071020a7836 */ /* 0x000fe20000000000 */
[C---:B------:R-:W-:Y:S02]  /*5150*/  ISETP.GE.AND P5, PT, R8.reuse, R128, PT ;  /* 0x000000800800720c */ /* 0x040fe40003fa6270 */
[----:B------:R-:W-:Y:S01]  /*5160*/  ISETP.GE.AND P1, PT, R8, R127, PT ;  /* 0x0000007f0800720c */ /* 0x000fe20003f26270 */
[----:B------:R-:W-:Y:S01]  /*5170*/  VIADD R8, R2, 0x49 ;  /* 0x0000004902087836 */ /* 0x000fe20000000000 */
[----:B------:R-:W-:-:S02]  /*5180*/  FMNMX.FTZ R23, R122, R23, !PT ;  /* 0x000000177a177209 */ /* 0x000fc40007810000 */
[----:B------:R-:W-:Y:S02]  /*5190*/  FMNMX.FTZ R22, R113, R22, !PT ;  /* 0x0000001671167209 */ /* 0x000fe40007810000 */
[----:B------:R-:W-:Y:S02]  /*51a0*/  FSEL R108, R85, -INF , !P6 ;  /* 0xff800000556c7808 */ /* 0x000fe40007000000 */
[----:B------:R-:W-:Y:S01]  /*51b0*/  FMNMX.FTZ R23, R106, R23, !PT ;  /* 0x000000176a177209 */ /* 0x000fe20007810000 */
[----:B------:R-:W-:Y:S01]  /*51c0*/  LDSM.16.MT88.4 R84, [R165+0x6000] ;  /* 0x00600000a554783b */ /* 0x000fe20000004200 */
[----:B------:R-:W-:Y:S02]  /*51d0*/  FMNMX.FTZ R22, R115, R22, !PT ;  /* 0x0000001673167209 */ /* 0x000fe40007810000 */
[C---:B------:R-:W-:Y:S02]  /*51e0*/  ISETP.GE.AND P6, PT, R8.reuse, R128, PT ;  /* 0x000000800800720c */ /* 0x040fe40003fc6270 */
[----:B------:R-:W-:Y:S01]  /*51f0*/  ISETP.GE.AND P4, PT, R8, R127, PT ;  /* 0x0000007f0800720c */ /* 0x000fe20003f86270 */
[----:B------:R-:W-:Y:S01]  /*5200*/  VIADD R8, R2, 0x50 ;  /* 0x0000005002087836 */ /* 0x000fe20000000000 */
[----:B------:R-:W-:-:S02]  /*5210*/  FSEL R110, R80, -INF , !P5 ;  /* 0xff800000506e7808 */ /* 0x000fc40006800000 */
[----:B------:R-:W-:Y:S02]  /*5220*/  FMNMX.FTZ R23, R108, R23, !PT ;  /* 0x000000176c177209 */ /* 0x000fe40007810000 */
[----:B------:R-:W-:Y:S02]  /*5230*/  FMNMX.FTZ R22, R111, R22, !PT ;  /* 0x000000166f167209 */ /* 0x000fe40007810000 */
[----:B------:R-:W-:Y:S02]  /*5240*/  FSEL R131, R82, -INF , !P1 ;  /* 0xff80000052837808 */ /* 0x000fe40004800000 */
[-C--:B------:R-:W-:Y:S02]  /*5250*/  ISETP.GE.AND P1, PT, R21, R128.reuse, PT ;  /* 0x000000801500720c */ /* 0x080fe40003f26270 */
[----:B------:R-:W-:Y:S02]  /*5260*/  ISETP.GE.AND P5, PT, R8, R128, PT ;  /* 0x000000800800720c */ /* 0x000fe40003fa6270 */
[----:B------:R-:W-:-:S02]  /*5270*/  FSEL R112, R81, -INF , !P6 ;  /* 0xff80000051707808 */ /* 0x000fc40007000000 */
[----:B------:R-:W-:Y:S02]  /*5280*/  FMNMX.FTZ R23, R110, R23, !PT ;  /* 0x000000176e177209 */ /* 0x000fe40007810000 */
[----:B------:R-:W-:Y:S02]  /*5290*/  FMNMX.FTZ R22, R109, R22, !PT ;  /* 0x000000166d167209 */ /* 0x000fe40007810000 */
[----:B------:R-:W-:Y:S02]  /*52a0*/  FSEL R62, R77, -INF , !P1 ;  /* 0xff8000004d3e7808 */ /* 0x000fe40004800000 */
[----:B------:R-:W-:Y:S02]  /*52b0*/  FSEL R60, R76, -INF , !P5 ;  /* 0xff8000004c3c7808 */ /* 0x000fe40006800000 */
[----:B------:R-:W-:Y:S02]  /*52c0*/  FMNMX.FTZ R23, R112, R23, !PT ;  /* 0x0000001770177209 */ /* 0x000fe40007810000 */
[----:B------:R-:W-:-:S02]  /*52d0*/  ISETP.GE.AND P1, PT, R19, R128, PT ;  /* 0x000000801300720c */ /* 0x000fc40003f26270 */
[----:B------:R-:W-:Y:S02]  /*52e0*/  FMNMX.FTZ R22, R137, R22, !PT ;  /* 0x0000001689167209 */ /* 0x000fe40007810000 */
[-C--:B------:R-:W-:Y:S02]  /*52f0*/  ISETP.GE.AND P5, PT, R20, R128.reuse, PT ;  /* 0x000000801400720c */ /* 0x080fe40003fa6270 */
[----:B------:R-:W-:Y:S02]  /*5300*/  FMNMX.FTZ R23, R60, R23, !PT ;  /* 0x000000173c177209 */ /* 0x000fe40007810000 */
[----:B------:R-:W-:Y:S02]  /*5310*/  FSEL R66, R73, -INF , !P1 ;  /* 0xff80000049427808 */ /* 0x000fe40004800000 */
[----:B------:R-:W-:Y:S02]  /*5320*/  ISETP.GE.AND P1, PT, R17, R128, PT ;  /* 0x000000801100720c */ /* 0x000fe40003f26270 */
[----:B------:R-:W-:-:S02]  /*5330*/  FMNMX.FTZ R22, R139, R22, !PT ;  /* 0x000000168b167209 */ /* 0x000fc40007810000 */
[----:B------:R-:W-:Y:S02]  /*5340*/  FSEL R64, R72, -INF , !P5 ;  /* 0xff80000048407808 */ /* 0x000fe40006800000 */
[----:B------:R-:W-:Y:S02]  /*5350*/  FMNMX.FTZ R23, R62, R23, !PT ;  /* 0x000000173e177209 */ /* 0x000fe40007810000 */
[----:B------:R-:W-:Y:S02]  /*5360*/  FSEL R36, R57, -INF , !P1 ;  /* 0xff80000039247808 */ /* 0x000fe40004800000 */
[----:B------:R-:W-:Y:S02]  /*5370*/  FMNMX.FTZ R22, R135, R22, !PT ;  /* 0x0000001687167209 */ /* 0x000fe40007810000 */
[-C--:B------:R-:W-:Y:S02]  /*5380*/  ISETP.GE.AND P1, PT, R14, R128.reuse, PT ;  /* 0x000000800e00720c */ /* 0x080fe40003f26270 */
[----:B------:R-:W-:-:S02]  /*5390*/  ISETP.GE.AND P5, PT, R18, R128, PT ;  /* 0x000000801200720c */ /* 0x000fc40003fa6270 */
[----:B------:R-:W-:Y:S02]  /*53a0*/  FMNMX.FTZ R23, R64, R23, !PT ;  /* 0x0000001740177209 */ /* 0x000fe40007810000 */
[----:B------:R-:W-:Y:S01]  /*53b0*/  ISETP.GE.AND P3, PT, R8, R127, PT ;  /* 0x0000007f0800720c */ /* 0x000fe20003f66270 */
[C---:B------:R-:W-:Y:S01]  /*53c0*/  VIADD R8, R2.reuse, 0x78 ;  /* 0x0000007802087836 */ /* 0x040fe20000000000 */
[----:B------:R-:W-:Y:S01]  /*53d0*/  FMNMX.FTZ R22, R123, R22, !PT ;  /* 0x000000167b167209 */ /* 0x000fe20007810000 */
[----:B------:R-:W-:Y:S01]  /*53e0*/  VIADD R2, R2, 0x79 ;  /* 0x0000007902027836 */ /* 0x000fe20000000000 */
[----:B------:R-:W-:Y:S02]  /*53f0*/  FSEL R53, R53, -INF , !P1 ;  /* 0xff80000035357808 */ /* 0x000fe40004800000 */
[----:B------:R-:W-:Y:S02]  /*5400*/  ISETP.GE.AND P1, PT, R10, R128, PT ;  /* 0x000000800a00720c */ /* 0x000fe40003f26270 */
[----:B------:R-:W-:-:S02]  /*5410*/  FSEL R34, R56, -INF , !P5 ;  /* 0xff80000038227808 */ /* 0x000fc40006800000 */
[----:B------:R-:W-:Y:S02]  /*5420*/  FMNMX.FTZ R23, R66, R23, !PT ;  /* 0x0000001742177209 */ /* 0x000fe40007810000 */
[----:B------:R-:W-:Y:S02]  /*5430*/  FMNMX.FTZ R22, R129, R22, !PT ;  /* 0x0000001681167209 */ /* 0x000fe40007810000 */
[----:B------:R-:W-:Y:S02]  /*5440*/  FSEL R26, R49, -INF , !P1 ;  /* 0xff800000311a7808 */ /* 0x000fe40004800000 */
[-C--:B------:R-:W-:Y:S02]  /*5450*/  ISETP.GE.AND P5, PT, R15, R128.reuse, PT ;  /* 0x000000800f00720c */ /* 0x080fe40003fa6270 */
[----:B------:R-:W-:Y:S02]  /*5460*/  FMNMX.FTZ R23, R34, R23, !PT ;  /* 0x0000001722177209 */ /* 0x000fe40007810000 */
[----:B------:R-:W-:-:S02]  /*5470*/  ISETP.GE.AND P1, PT, R2, R128, PT ;  /* 0x000000800200720c */ /* 0x000fc40003f26270 */
[----:B------:R-:W-:Y:S02]  /*5480*/  FSEL R133, R83, -INF , !P4 ;  /* 0xff80000053857808 */ /* 0x000fe40006000000 */
[----:B------:R-:W-:Y:S02]  /*5490*/  FMNMX.FTZ R22, R131, R22, !PT ;  /* 0x0000001683167209 */ /* 0x000fe40007810000 */
[----:B------:R-:W-:Y:S02]  /*54a0*/  FSEL R37, R52, -INF , !P5 ;  /* 0xff80000034257808 */ /* 0x000fe40006800000 */
[----:B------:R-:W-:Y:S02]  /*54b0*/  FMNMX.FTZ R28, R36, R23, !PT ;  /* 0x00000017241c7209 */ /* 0x000fe40007810000 */
[----:B------:R-:W-:Y:S02]  /*54c0*/  FSEL R30, R45, -INF , !P1 ;  /* 0xff8000002d1e7808 */ /* 0x000fe40004800000 */
[----:B------:R-:W-:-:S02]  /*54d0*/  ISETP.GE.AND P1, PT, R21, R127, PT ;  /* 0x0000007f1500720c */ /* 0x000fc40003f26270 */
[----:B------:R-:W-:Y:S02]  /*54e0*/  FSEL R103, R78, -INF , !P3 ;  /* 0xff8000004e677808 */ /* 0x000fe40005800000 */
[----:B------:R-:W-:Y:S02]  /*54f0*/  FMNMX.FTZ R22, R133, R22, !PT ;  /* 0x0000001685167209 */ /* 0x000fe40007810000 */
[----:B------:R-:W-:Y:S02]  /*5500*/  ISETP.GE.AND P5, PT, R13, R128, PT ;  /* 0x000000800d00720c */ /* 0x000fe40003fa6270 */
        /* <DEDUP_REMOVED lines=10> */
[----:B------:R-:W-:Y:S02]  /*55b0*/  FMNMX.FTZ R23, R31, R28, !PT ;  /* 0x0000001c1f177209 */ /* 0x000fe40007810000 */
[----:B------:R-:W-:Y:S02]  /*55c0*/  ISETP.GE.AND P3, PT, R18, R127, PT ;  /* 0x0000007f1200720c */ /* 0x000fe40003f66270 */
[----:B------:R-:W-:Y:S02]  /*55d0*/  FSEL R101, R75, -INF , !P1 ;  /* 0xff8000004b657808 */ /* 0x000fe40004800000 */
[----:B------:R-:W-:Y:S02]  /*55e0*/  FMNMX.FTZ R22, R67, R22, !PT ;  /* 0x0000001643167209 */ /* 0x000fe40007810000 */
        /* <DEDUP_REMOVED lines=26> */
[----:B------:R-:W-:Y:S02]  /*5790*/  FSEL R33, R47, -INF , !P1 ;  /* 0xff8000002f217808 */ /* 0x000fe40004800000 */
[----:B------:R-:W-:Y:S02]  /*57a0*/  FMNMX.FTZ R8, R35, R8, !PT ;  /* 0x0000000823087209 */ /* 0x000fe40007810000 */
[----:B-1----:R-:W-:Y:S02]  /*57b0*/  FMNMX.FTZ R20, R21, R20, !PT ;  /* 0x0000001415147209 */ /* 0x002fe40007810000 */
[----:B------:R-:W-:-:S03]  /*57c0*/  FMNMX.FTZ R15, R33, R8, !PT ;  /* 0x00000008210f7209 */ /* 0x000fc60007810000 */
[----:B------:R-:W1:Y:S04]  /*57d0*/  SHFL.BFLY PT, R13, R20, 0x1, 0x1f ;  /* 0x0c201f00140d7f89 */ /* 0x000e6800000e0000 */
[----:B------:R-:W2:Y:S01]  /*57e0*/  SHFL.BFLY PT, R8, R15, 0x2, 0x1f ;  /* 0x0c401f000f087f89 */ /* 0x000ea200000e0000 */
[----:B-1----:R-:W-:-:S03]  /*57f0*/  FMNMX.FTZ R2, R20, R13, !PT ;  /* 0x0000000d14027209 */ /* 0x002fc60007810000 */
[----:B------:R-:W-:Y:S01]  /*5800*/  LDSM.16.MT88.4 R20, [R166+0x6800] ;  /* 0x00680000a614783b */ /* 0x000fe20000004200 */
[----:B--2---:R-:W-:Y:S01]  /*5810*/  FMNMX.FTZ R8, R15, R8, !PT ;  /* 0x000000080f087209 */ /* 0x004fe20007810000 */
[C---:B------:R-:W-:Y:S01]  /*5820*/  FMUL.FTZ R43, R2.reuse, UR12 ;  /* 0x0000000c022b7c20 */ /* 0x040fe20008410000 */
[----:B------:R-:W-:-:S03]  /*5830*/  FSETP.NEU.FTZ.AND P1, PT, R2, -INF , PT ;  /* 0xff8000000200780b */ /* 0x000fc60003f3d000 */
[----:B------:R-:W1:Y:S01]  /*5840*/  SHFL.BFLY PT, R13, R8, 0x1, 0x1f ;  /* 0x0c201f00080d7f89 */ /* 0x000e6200000e0000 */
[----:B------:R-:W-:-:S05]  /*5850*/  FSEL R43, R43, RZ, P1 ;  /* 0x000000ff2b2b7208 */ /* 0x000fca0000800000 */
        /* <DEDUP_REMOVED lines=16> */
[----:B------:R-:W-:Y:S01]  /*5960*/  FFMA.FTZ R193, R30, UR12, -R43 ;  /* 0x0000000c1ec17c23 */ /* 0x000fe2000801082b */
[----:B-1----:R-:W-:-:S02]  /*5970*/  FMNMX.FTZ R0, R8, R13, !PT ;  /* 0x0000000d08007209 */ /* 0x002fc40007810000 */
[----:B------:R-:W-:Y:S02]  /*5980*/  LDSM.16.MT88.4 R12, [R168+0x6800] ;  /* 0x00680000a80c783b */ /* 0x000fe40000004200 */
[C---:B------:R-:W-:Y:S01]  /*5990*/  FSETP.NEU.FTZ.AND P1, PT, R0.reuse, -INF , PT ;  /* 0xff8000000000780b */ /* 0x040fe20003f3d000 */
[----:B------:R-:W-:Y:S01]  /*59a0*/  FMUL.FTZ R32, R0, UR12 ;  /* 0x0000000c00207c20 */ /* 0x000fe20008410000 */
[----:B------:R-:W1:Y:S04]  /*59b0*/  MUFU.EX2 R54, R54 ;  /* 0x0000003600367308 */ /* 0x000e680000000800 */
[----:B------:R-:W-:Y:S02]  /*59c0*/  FSEL R32, R32, RZ, P1 ;  /* 0x000000ff20207208 */ /* 0x000fe40000800000 */
[----:B------:R-:W-:-:S02]  /*59d0*/  LEA R192, P1, R126, UR8, 0x1 ;  /* 0x000000087ec07c11 */ /* 0x000fc4000f8208ff */
[----:B------:R-:W2:Y:S01]  /*59e0*/  MUFU.EX2 R45, R45 ;  /* 0x0000002d002d7308 */ /* 0x000ea20000000800 */
[--C-:B------:R-:W-:Y:S01]  /*59f0*/  FFMA.FTZ R107, R11, UR12, -R32.reuse ;  /* 0x0000000c0b6b7c23 */ /* 0x100fe20008010820 */
[--C-:B------:R-:W-:Y:S01]  /*5a00*/  FFMA.FTZ R58, R9, UR12, -R32.reuse ;  /* 0x0000000c093a7c23 */ /* 0x100fe20008010820 */
[--C-:B------:R-:W-:Y:S01]  /*5a10*/  FFMA.FTZ R47, R89, UR12, -R32.reuse ;  /* 0x0000000c592f7c23 */ /* 0x100fe20008010820 */
[--C-:B------:R-:W-:Y:S01]  /*5a20*/  FFMA.FTZ R42, R99, UR12, -R32.reuse ;  /* 0x0000000c632a7c23 */ /* 0x100fe20008010820 */
[----:B------:R-:W3:Y:S01]  /*5a30*/  LDSM.16.MT88.4 R88, [R166+0x6000] ;  /* 0x00600000a658783b */ /* 0x000ee20000004200 */
[--C-:B------:R-:W-:Y:S01]  /*5a40*/  FFMA.FTZ R40, R71, UR12, -R32.reuse ;  /* 0x0000000c47287c23 */ /* 0x100fe20008010820 */
[--C-:B------:R-:W-:Y:S01]  /*5a50*/  FFMA.FTZ R5, R97, UR12, -R32.reuse ;  /* 0x0000000c61057c23 */ /* 0x100fe20008010820 */
[----:B------:R-:W-:Y:S01]  /*5a60*/  MUFU.EX2 R107, R107 ;  /* 0x0000006b006b7308 */ /* 0x000fe20000000800 */
[----:B------:R-:W4:Y:S01]  /*5a70*/  LDSM.16.MT88.4 R8, [R164+0x6000] ;  /* 0x00600000a408783b */ /* 0x000f220000004200 */
[----:B-1----:R-:W-:Y:S01]  /*5a80*/  F2FP.F16.F32.PACK_AB R80, R54, R105 ;  /* 0x000000693650723e */ /* 0x002fe200000000ff */
        /* <DEDUP_REMOVED lines=36> */
[----:B------:R-:W-:Y:S01]  /*5cd0*/  FADD.FTZ R66, R105, R54 ;  /* 0x0000003669427221 */ /* 0x000fe20000010000 */
[----:B------:R-:W1:Y:S01]  /*5ce0*/  MUFU.EX2 R38, R38 ;  /* 0x0000002600267308 */ /* 0x000e620000000800 */
[----:B--2---:R-:W-:Y:S01]  /*5cf0*/  F2FP.F16.F32.PACK_AB R83, R42, R47 ;  /* 0x0000002f2a53723e */ /* 0x004fe200000000ff */
[--C-:B------:R-:W-:Y:S01]  /*5d00*/  FFMA.FTZ R67, R34, UR12, -R43.reuse ;  /* 0x0000000c22437c23 */ /* 0x100fe2000801082b */
[----:B------:R-:W-:Y:S01]  /*5d10*/  FADD.FTZ R122, R107, R58 ;  /* 0x0000003a6b7a7221 */ /* 0x000fe20000010000 */
[--C-:B------:R-:W-:Y:S01]  /*5d20*/  FFMA.FTZ R34, R37, UR12, -R43.reuse ;  /* 0x0000000c25227c23 */ /* 0x100fe2000801082b */
[--C-:B------:R-:W-:Y:S01]  /*5d30*/  FFMA.FTZ R54, R39, UR12, -R32.reuse ;  /* 0x0000000c27367c23 */ /* 0x100fe20008010820 */
[----:B------:R-:W-:Y:S01]  /*5d40*/  FFMA.FTZ R37, R53, UR12, -R43 ;  /* 0x0000000c35257c23 */ /* 0x000fe2000801082b */
[--C-:B------:R-:W-:Y:S01]  /*5d50*/  FFMA.FTZ R49, R49, UR12, -R32.reuse ;  /* 0x0000000c31317c23 */ /* 0x100fe20008010820 */
[C---:B------:R-:W-:Y:S01]  /*5d60*/  HMMA.16816.F32 R96, R80.reuse, R92, RZ ;  /* 0x0000005c5060723c */ /* 0x040fe200000018ff */
[----:B------:R-:W-:Y:S01]  /*5d70*/  MUFU.EX2 R29, R29 ;  /* 0x0000001d001d7308 */ /* 0x000fe20000000800 */
[--C-:B------:R-:W-:Y:S01]  /*5d80*/  FFMA.FTZ R58, R59, UR12, -R32.reuse ;  /* 0x0000000c3b3a7c23 */ /* 0x100fe20008010820 */
[----:B------:R-:W-:Y:S01]  /*5d90*/  FFMA.FTZ R39, R55, UR12, -R32 ;  /* 0x0000000c37277c23 */ /* 0x000fe20008010820 */
[----:B------:R-:W-:Y:S01]  /*5da0*/  FADD.FTZ R45, R45, R66 ;  /* 0x000000422d2d7221 */ /* 0x000fe20000010000 */
[----:B------:R-:W-:Y:S01]  /*5db0*/  FADD.FTZ R47, R47, R122 ;  /* 0x0000007a2f2f7221 */ /* 0x000fe20000010000 */
[----:B------:R-:W-:Y:S01]  /*5dc0*/  HMMA.16816.F32 R92, R80, R94, RZ ;  /* 0x0000005e505c723c */ /* 0x000fe200000018ff */
[----:B------:R-:W-:Y:S01]  /*5dd0*/  FFMA.FTZ R194, R33, UR12, -R32 ;  /* 0x0000000c21c27c23 */ /* 0x000fe20008010820 */
[----:B------:R-:W-:Y:S01]  /*5de0*/  LEA.HI.X R191, R126, UR9, R125, 0x1, P1 ;  /* 0x000000097ebf7c11 */ /* 0x000fe200088f0c7d */
[----:B------:R-:W-:Y:S01]  /*5df0*/  MUFU.EX2 R24, R24 ;  /* 0x0000001800187308 */ /* 0x000fe20000000800 */
[----:B------:R-:W-:-:S02]  /*5e00*/  FADD.FTZ R47, R42, R47 ;  /* 0x0000002f2a2f7221 */ /* 0x000fc40000010000 */
[C---:B---3--:R-:W-:Y:S05]  /*5e10*/  HMMA.16816.F32 R68, R80.reuse, R88, RZ ;  /* 0x000000585044723c */ /* 0x048fea00000018ff */
[----:B------:R-:W-:Y:S01]  /*5e20*/  MUFU.EX2 R40, R40 ;  /* 0x0000002800287308 */ /* 0x000fe20000000800 */
[C---:B------:R-:W-:Y:S06]  /*5e30*/  HMMA.16816.F32 R72, R80.reuse, R84, RZ ;  /* 0x000000545048723c */ /* 0x040fec00000018ff */
[C---:B------:R-:W-:Y:S01]  /*5e40*/  HMMA.16816.F32 R88, R80.reuse, R90, RZ ;  /* 0x0000005a5058723c */ /* 0x040fe200000018ff */
[----:B------:R-:W2:Y:S05]  /*5e50*/  MUFU.EX2 R5, R5 ;  /* 0x0000000500057308 */ /* 0x000eaa0000000800 */
[C---:B------:R-:W-:Y:S03]  /*5e60*/  HMMA.16816.F32 R84, R80.reuse, R86, RZ ;  /* 0x000000565054723c */ /* 0x040fe600000018ff */
[----:B------:R-:W-:Y:S03]  /*5e70*/  MUFU.EX2 R4, R4 ;  /* 0x0000000400047308 */ /* 0x000fe60000000800 */
[C---:B----4-:R-:W-:Y:S05]  /*5e80*/  HMMA.16816.F32 R76, R80.reuse, R8, RZ ;  /* 0x00000008504c723c */ /* 0x050fea00000018ff */
[----:B------:R-:W3:Y:S01]  /*5e90*/  MUFU.EX2 R3, R3 ;  /* 0x0000000300037308 */ /* 0x000ee20000000800 */
[----:B------:R-:W-:Y:S01]  /*5ea0*/  HMMA.16816.F32 R80, R80, R10, RZ ;  /* 0x0000000a5050723c */ /* 0x000fe200000018ff */
[----:B-1----:R-:W-:-:S02]  /*5eb0*/  F2FP.F16.F32.PACK_AB R8, R38, R41 ;  /* 0x000000292608723e */ /* 0x002fc400000000ff */
[----:B--2---:R-:W-:Y:S01]  /*5ec0*/  F2FP.F16.F32.PACK_AB R9, R5, R40 ;  /* 0x000000280509723e */ /* 0x004fe200000000ff */
[----:B------:R-:W-:-:S03]  /*5ed0*/  FADD.FTZ R40, R40, R47 ;  /* 0x0000002f28287221 */ /* 0x000fc60000010000 */
[----:B------:R-:W-:Y:S01]  /*5ee0*/  F2FP.F16.F32.PACK_AB R10, R24, R29 ;  /* 0x0000001d180a723e */ /* 0x000fe200000000ff */
[----:B------:R-:W-:Y:S01]  /*5ef0*/  MUFU.EX2 R63, R63 ;  /* 0x0000003f003f7308 */ /* 0x000fe20000000800 */
[----:B------:R-:W-:Y:S01]  /*5f00*/  FADD.FTZ R5, R5, R40 ;  /* 0x0000002805057221 */ /* 0x000fe20000010000 */
[----:B---3--:R-:W-:-:S06]  /*5f10*/  F2FP.F16.F32.PACK_AB R11, R3, R4 ;  /* 0x00000004030b723e */ /* 0x008fcc00000000ff */
[----:B------:R-:W1:Y:S01]  /*5f20*/  MUFU.EX2 R52, R52 ;  /* 0x0000003400347308 */ /* 0x000e620000000800 */
[C---:B------:R-:W-:Y:S07]  /*5f30*/  HMMA.16816.F32 R96, R8.reuse, R12, R96 ;  /* 0x0000000c0860723c */ /* 0x040fee0000001860 */
[----:B------:R-:W-:Y:S01]  /*5f40*/  MUFU.EX2 R57, R57 ;  /* 0x0000003900397308 */ /* 0x000fe20000000800 */
[C---:B------:R-:W-:Y:S01]  /*5f50*/  HMMA.16816.F32 R92, R8.reuse, R14, R92 ;  /* 0x0000000e085c723c */ /* 0x040fe2000000185c */
[----:B------:R-:W2:Y:S06]  /*5f60*/  LDSM.16.MT88.4 R12, [R165+0x6800] ;  /* 0x00680000a50c783b */ /* 0x000eac0000004200 */
[----:B------:R-:W3:Y:S01]  /*5f70*/  MUFU.EX2 R48, R48 ;  /* 0x0000003000307308 */ /* 0x000ee20000000800 */
[C---:B------:R-:W-:Y:S07]  /*5f80*/  HMMA.16816.F32 R68, R8.reuse, R20, R68 ;  /* 0x000000140844723c */ /* 0x040fee0000001844 */
[----:B------:R-:W-:Y:S01]  /*5f90*/  MUFU.EX2 R61, R61 ;  /* 0x0000003d003d7308 */ /* 0x000fe20000000800 */
[C---:B------:R-:W-:Y:S01]  /*5fa0*/  HMMA.16816.F32 R88, R8.reuse, R22, R88 ;  /* 0x000000160858723c */ /* 0x040fe20000001858 */
[----:B------:R-:W4:Y:S05]  /*5fb0*/  LDSM.16.MT88.4 R20, [R166+0x7000] ;  /* 0x00700000a614783b */ /* 0x000f2a0000004200 */
[C---:B------:R-:W-:Y:S01]  /*5fc0*/  HMMA.16816.F32 R76, R8.reuse, R16, R76 ;  /* 0x00000010084c723c */ /* 0x040fe2000000184c */
[----:B------:R-:W5:Y:S05]  /*5fd0*/  MUFU.EX2 R50, R50 ;  /* 0x0000003200327308 */ /* 0x000f6a0000000800 */
[C---:B------:R-:W-:Y:S01]  /*5fe0*/  HMMA.16816.F32 R80, R8.reuse, R18, R80 ;  /* 0x000000120850723c */ /* 0x040fe20000001850 */
[----:B------:R-:W4:Y:S02]  /*5ff0*/  LDSM.16.MT88.4 R16, [R164+0x7000] ;  /* 0x00700000a410783b */ /* 0x000f240000004200 */
[----:B------:R-:W-:Y:S08]  /*6000*/  MUFU.EX2 R51, R51 ;  /* 0x0000003300337308 */ /* 0x000ff00000000800 */
[----:B------:R-:W5:Y:S01]  /*6010*/  MUFU.EX2 R46, R46 ;  /* 0x0000002e002e7308 */ /* 0x000f620000000800 */
[C---:B--2---:R-:W-:Y:S07]  /*6020*/  HMMA.16816.F32 R72, R8.reuse, R12, R72 ;  /* 0x0000000c0848723c */ /* 0x044fee0000001848 */
[----:B------:R-:W-:Y:S01]  /*6030*/  MUFU.EX2 R115, R115 ;  /* 0x0000007300737308 */ /* 0x000fe20000000800 */
[----:B------:R-:W-:Y:S01]  /*6040*/  HMMA.16816.F32 R84, R8, R14, R84 ;  /* 0x0000000e0854723c */ /* 0x000fe20000001854 */
[----:B------:R-:W2:Y:S06]  /*6050*/  LDSM.16.MT88.4 R12, [R168+0x7000] ;  /* 0x00700000a80c783b */ /* 0x000eac0000004200 */
[----:B------:R-:W2:Y:S01]  /*6060*/  MUFU.EX2 R104, R104 ;  /* 0x0000006800687308 */ /* 0x000ea20000000800 */
[----:B-1----:R-:W-:-:S02]  /*6070*/  F2FP.F16.F32.PACK_AB R8, R52, R63 ;  /* 0x0000003f3408723e */ /* 0x002fc400000000ff */
[----:B---3--:R-:W-:Y:S02]  /*6080*/  F2FP.F16.F32.PACK_AB R10, R48, R57 ;  /* 0x00000039300a723e */ /* 0x008fe400000000ff */
[----:B-----5:R-:W-:Y:S02]  /*6090*/  F2FP.F16.F32.PACK_AB R9, R50, R61 ;  /* 0x0000003d3209723e */ /* 0x020fe400000000ff */
[----:B------:R-:W-:Y:S01]  /*60a0*/  F2FP.F16.F32.PACK_AB R11, R46, R51 ;  /* 0x000000332e0b723e */ /* 0x000fe200000000ff */
[----:B------:R-:W-:Y:S06]  /*60b0*/  MUFU.EX2 R111, R111 ;  /* 0x0000006f006f7308 */ /* 0x000fec0000000800 */
[C---:B----4-:R-:W-:Y:S02]  /*60c0*/  HMMA.16816.F32 R68, R8.reuse, R20, R68 ;  /* 0x000000140844723c */ /* 0x050fe40000001844 */
[----:B------:R-:W1:Y:S04]  /*60d0*/  MUFU.EX2 R100, R100 ;  /* 0x0000006400647308 */ /* 0x000e680000000800 */
[C---:B------:R-:W-:Y:S01]  /*60e0*/  HMMA.16816.F32 R88, R8.reuse, R22, R88 ;  /* 0x000000160858723c */ /* 0x040fe20000001858 */
[----:B------:R-:W-:Y:S03]  /*60f0*/  LDSM.16.MT88.4 R20, [R166+0x7800] ;  /* 0x00780000a614783b */ /* 0x000fe60000004200 */
[----:B------:R-:W-:Y:S02]  /*6100*/  MUFU.EX2 R113, R113 ;  /* 0x0000007100717308 */ /* 0x000fe40000000800 */
[C---:B------:R-:W-:Y:S06]  /*6110*/  HMMA.16816.F32 R76, R8.reuse, R16, R76 ;  /* 0x00000010084c723c */ /* 0x040fec000000184c */
[----:B------:R-:W3:Y:S01]  /*6120*/  MUFU.EX2 R102, R102 ;  /* 0x0000006600667308 */ /* 0x000ee20000000800 */
[C---:B------:R-:W-:Y:S01]  /*6130*/  HMMA.16816.F32 R80, R8.reuse, R18, R80 ;  /* 0x000000120850723c */ /* 0x040fe20000001850 */
[----:B------:R-:W-:Y:S05]  /*6140*/  LDSM.16.MT88.4 R16, [R164+0x7800] ;  /* 0x00780000a410783b */ /* 0x000fea0000004200 */
[C---:B--2---:R-:W-:Y:S01]  /*6150*/  HMMA.16816.F32 R96, R8.reuse, R12, R96 ;  /* 0x0000000c0860723c */ /* 0x044fe20000001860 */
[----:B------:R-:W-:Y:S05]  /*6160*/  MUFU.EX2 R109, R109 ;  /* 0x0000006d006d7308 */ /* 0x000fea0000000800 */
[C---:B------:R-:W-:Y:S01]  /*6170*/  HMMA.16816.F32 R92, R8.reuse, R14, R92 ;  /* 0x0000000e085c723c */ /* 0x040fe2000000185c */
[----:B------:R-:W2:Y:S02]  /*6180*/  LDSM.16.MT88.4 R12, [R165+0x7000] ;  /* 0x00700000a50c783b */ /* 0x000ea40000004200 */
[----:B------:R-:W4:Y:S08]  /*6190*/  MUFU.EX2 R56, R56 ;  /* 0x0000003800387308 */ /* 0x000f300000000800 */
[----:B------:R-:W-:Y:S08]  /*61a0*/  MUFU.EX2 R137, R137 ;  /* 0x0000008900897308 */ /* 0x000ff00000000800 */
[----:B------:R-:W5:Y:S08]  /*61b0*/  MUFU.EX2 R108, R108 ;  /* 0x0000006c006c7308 */ /* 0x000f700000000800 */
[----:B------:R-:W-:Y:S08]  /*61c0*/  MUFU.EX2 R135, R135 ;  /* 0x0000008700877308 */ /* 0x000ff00000000800 */
[----:B------:R-:W5:Y:S01]  /*61d0*/  MUFU.EX2 R106, R106 ;  /* 0x0000006a006a7308 */ /* 0x000f620000000800 */
[C---:B--2---:R-:W-:Y:S07]  /*61e0*/  HMMA.16816.F32 R72, R8.reuse, R12, R72 ;  /* 0x0000000c0848723c */ /* 0x044fee0000001848 */
[----:B------:R-:W-:Y:S01]  /*61f0*/  MUFU.EX2 R139, R139 ;  /* 0x0000008b008b7308 */ /* 0x000fe20000000800 */
[----:B------:R-:W-:Y:S01]  /*6200*/  HMMA.16816.F32 R84, R8, R14, R84 ;  /* 0x0000000e0854723c */ /* 0x000fe20000001854 */
[----:B------:R-:W2:Y:S06]  /*6210*/  LDSM.16.MT88.4 R12, [R168+0x7800] ;  /* 0x00780000a80c783b */ /* 0x000eac0000004200 */
[----:B------:R-:W5:Y:S01]  /*6220*/  MUFU.EX2 R112, R112 ;  /* 0x0000007000707308 */ /* 0x000f620000000800 */
[----:B------:R-:W-:-:S02]  /*6230*/  F2FP.F16.F32.PACK_AB R8, R104, R115 ;  /* 0x000000736808723e */ /* 0x000fc400000000ff */
[----:B-1----:R-:W-:Y:S02]  /*6240*/  F2FP.F16.F32.PACK_AB R10, R100, R111 ;  /* 0x0000006f640a723e */ /* 0x002fe400000000ff */
[----:B---3--:R-:W-:-:S03]  /*6250*/  F2FP.F16.F32.PACK_AB R9, R102, R113 ;  /* 0x000000716609723e */ /* 0x008fc600000000ff */
[----:B------:R-:W-:Y:S01]  /*6260*/  MUFU.EX2 R110, R110 ;  /* 0x0000006e006e7308 */ /* 0x000fe20000000800 */
[----:B----4-:R-:W-:-:S07]  /*6270*/  F2FP.F16.F32.PACK_AB R11, R56, R109 ;  /* 0x0000006d380b723e */ /* 0x010fce00000000ff */
[----:B------:R-:W1:Y:S01]  /*6280*/  MUFU.EX2 R123, R123 ;  /* 0x0000007b007b7308 */ /* 0x000e620000000800 */
[C---:B------:R-:W-:Y:S06]  /*6290*/  HMMA.16816.F32 R68, R8.reuse, R20, R68 ;  /* 0x000000140844723c */ /* 0x040fec0000001844 */
[C---:B------:R-:W-:Y:S01]  /*62a0*/  HMMA.16816.F32 R88, R8.reuse, R22, R88 ;  /* 0x000000160858723c */ /* 0x040fe20000001858 */
[----:B------:R-:W-:Y:S01]  /*62b0*/  LDSM.16.MT88.4 R20, [R166+0x8000] ;  /* 0x00800000a614783b */ /* 0x000fe20000004200 */
[----:B------:R-:W-:Y:S04]  /*62c0*/  MUFU.EX2 R114, R114 ;  /* 0x0000007200727308 */ /* 0x000fe80000000800 */
[C---:B------:R-:W-:Y:S04]  /*62d0*/  HMMA.16816.F32 R76, R8.reuse, R16, R76 ;  /* 0x00000010084c723c */ /* 0x040fe8000000184c */
[----:B------:R-:W3:Y:S02]  /*62e0*/  MUFU.EX2 R131, R131 ;  /* 0x0000008300837308 */ /* 0x000ee40000000800 */
        /* <DEDUP_REMOVED lines=8> */
[----:B------:R-:W4:Y:S08]  /*6370*/  MUFU.EX2 R64, R64 ;  /* 0x0000004000407308 */ /* 0x000f300000000800 */
[----:B------:R-:W-:Y:S08]  /*6380*/  MUFU.EX2 R65, R65 ;  /* 0x0000004100417308 */ /* 0x000ff00000000800 */
[----:B------:R-:W4:Y:S01]  /*6390*/  MUFU.EX2 R62, R62 ;  /* 0x0000003e003e7308 */ /* 0x000f220000000800 */
[C---:B--2---:R-:W-:Y:S07]  /*63a0*/  HMMA.16816.F32 R72, R8.reuse, R12, R72 ;  /* 0x0000000c0848723c */ /* 0x044fee0000001848 */
[----:B------:R-:W-:Y:S01]  /*63b0*/  MUFU.EX2 R67, R67 ;  /* 0x0000004300437308 */ /* 0x000fe20000000800 */
[----:B------:R-:W-:Y:S01]  /*63c0*/  HMMA.16816.F32 R84, R8, R14, R84 ;  /* 0x0000000e0854723c */ /* 0x000fe20000001854 */
[----:B------:R-:W2:Y:S06]  /*63d0*/  LDSM.16.MT88.4 R12, [R168+0x8000] ;  /* 0x00800000a80c783b */ /* 0x000eac0000004200 */
[----:B------:R-:W4:Y:S01]  /*63e0*/  MUFU.EX2 R36, R36 ;  /* 0x0000002400247308 */ /* 0x000f220000000800 */
[----:B-----5:R-:W-:-:S02]  /*63f0*/  F2FP.F16.F32.PACK_AB R8, R108, R137 ;  /* 0x000000896c08723e */ /* 0x020fc400000000ff */
[----:B------:R-:W-:Y:S02]  /*6400*/  F2FP.F16.F32.PACK_AB R10, R106, R135 ;  /* 0x000000876a0a723e */ /* 0x000fe400000000ff */
[----:B------:R-:W-:-:S03]  /*6410*/  F2FP.F16.F32.PACK_AB R9, R112, R139 ;  /* 0x0000008b7009723e */ /* 0x000fc600000000ff */
[----:B------:R-:W-:Y:S01]  /*6420*/  MUFU.EX2 R34, R34 ;  /* 0x0000002200227308 */ /* 0x000fe20000000800 */
[----:B-1----:R-:W-:-:S07]  /*6430*/  F2FP.F16.F32.PACK_AB R11, R123, R110 ;  /* 0x0000006e7b0b723e */ /* 0x002fce00000000ff */
[C---:B------:R-:W-:Y:S01]  /*6440*/  HMMA.16816.F32 R68, R8.reuse, R20, R68 ;  /* 0x000000140844723c */ /* 0x040fe20000001844 */
[----:B------:R-:W-:Y:S05]  /*6450*/  MUFU.EX2 R37, R37 ;  /* 0x0000002500257308 */ /* 0x000fea0000000800 */
[C---:B------:R-:W-:Y:S01]  /*6460*/  HMMA.16816.F32 R88, R8.reuse, R22, R88 ;  /* 0x000000160858723c */ /* 0x040fe20000001858 */
[----:B------:R-:W-:Y:S02]  /*6470*/  LDSM.16.MT88.4 R20, [R166+0x8800] ;  /* 0x00880000a614783b */ /* 0x000fe40000004200 */
[----:B------:R-:W-:Y:S03]  /*6480*/  MUFU.EX2 R49, R49 ;  /* 0x0000003100317308 */ /* 0x000fe60000000800 */
[C---:B------:R-:W-:Y:S05]  /*6490*/  HMMA.16816.F32 R72, R8.reuse, R16, R72 ;  /* 0x000000100848723c */ /* 0x040fea0000001848 */
[----:B------:R-:W1:Y:S01]  /*64a0*/  MUFU.EX2 R58, R58 ;  /* 0x0000003a003a7308 */ /* 0x000e620000000800 */
[C---:B------:R-:W-:Y:S01]  /*64b0*/  HMMA.16816.F32 R84, R8.reuse, R18, R84 ;  /* 0x000000120854723c */ /* 0x040fe20000001854 */
[----:B------:R-:W-:Y:S05]  /*64c0*/  LDSM.16.MT88.4 R16, [R165+0x8800] ;  /* 0x00880000a510783b */ /* 0x000fea0000004200 */
[C---:B--2---:R-:W-:Y:S01]  /*64d0*/  HMMA.16816.F32 R96, R8.reuse, R12, R96 ;  /* 0x0000000c0860723c */ /* 0x044fe20000001860 */
[----:B------:R-:W-:Y:S05]  /*64e0*/  MUFU.EX2 R54, R54 ;  /* 0x0000003600367308 */ /* 0x000fea0000000800 */
[C---:B------:R-:W-:Y:S01]  /*64f0*/  HMMA.16816.F32 R92, R8.reuse, R14, R92 ;  /* 0x0000000e085c723c */ /* 0x040fe2000000185c */
[----:B------:R-:W2:Y:S02]  /*6500*/  LDSM.16.MT88.4 R12, [R164+0x8000] ;  /* 0x00800000a40c783b */ /* 0x000ea40000004200 */
[----:B------:R-:W5:Y:S08]  /*6510*/  MUFU.EX2 R39, R39 ;  /* 0x0000002700277308 */ /* 0x000f700000000800 */
[----:B------:R-:W-:Y:S08]  /*6520*/  MUFU.EX2 R193, R193 ;  /* 0x000000c100c17308 */ /* 0x000ff00000000800 */
[----:B------:R-:W-:Y:S01]  /*6530*/  MUFU.EX2 R194, R194 ;  /* 0x000000c200c27308 */ /* 0x000fe20000000800 */
[C---:B--2---:R-:W-:Y:S06]  /*6540*/  HMMA.16816.F32 R76, R8.reuse, R12, R76 ;  /* 0x0000000c084c723c */ /* 0x044fec000000184c */
[----:B------:R-:W-:Y:S01]  /*6550*/  HMMA.16816.F32 R80, R8, R14, R80 ;  /* 0x0000000e0850723c */ /* 0x000fe20000001850 */
[----:B------:R-:W2:Y:S06]  /*6560*/  LDSM.16.MT88.4 R12, [R168+0x8800] ;  /* 0x00880000a80c783b */ /* 0x000eac0000004200 */
[----:B---3--:R-:W-:-:S02]  /*6570*/  F2FP.F16.F32.PACK_AB R8, R131, R114 ;  /* 0x000000728308723e */ /* 0x008fc400000000ff */
[----:B----4-:R-:W-:Y:S02]  /*6580*/  F2FP.F16.F32.PACK_AB R10, R60, R129 ;  /* 0x000000813c0a723e */ /* 0x010fe400000000ff */
[----:B------:R-:W-:Y:S02]  /*6590*/  F2FP.F16.F32.PACK_AB R9, R64, R103 ;  /* 0x000000674009723e */ /* 0x000fe400000000ff */
[----:B------:R-:W-:-:S07]  /*65a0*/  F2FP.F16.F32.PACK_AB R11, R62, R65 ;  /* 0x000000413e0b723e */ /* 0x000fce00000000ff */
[C---:B------:R-:W-:Y:S06]  /*65b0*/  HMMA.16816.F32 R68, R8.reuse, R20, R68 ;  /* 0x000000140844723c */ /* 0x040fec0000001844 */
[C---:B------:R-:W-:Y:S01]  /*65c0*/  HMMA.16816.F32 R88, R8.reuse, R22, R88 ;  /* 0x000000160858723c */ /* 0x040fe20000001858 */
[----:B------:R-:W-:Y:S05]  /*65d0*/  LDSM.16.MT88.4 R20, [R168+0x9000] ;  /* 0x00900000a814783b */ /* 0x000fea0000004200 */
[C---:B------:R-:W-:Y:S06]  /*65e0*/  HMMA.16816.F32 R72, R8.reuse, R16, R72 ;  /* 0x000000100848723c */ /* 0x040fec0000001848 */
[C---:B------:R-:W-:Y:S01]  /*65f0*/  HMMA.16816.F32 R84, R8.reuse, R18, R84 ;  /* 0x000000120854723c */ /* 0x040fe20000001854 */
[----:B------:R-:W-:Y:S05]  /*6600*/  LDSM.16.MT88.4 R16, [R166+0x9000] ;  /* 0x00900000a610783b */ /* 0x000fea0000004200 */
[C---:B--2---:R-:W-:Y:S06]  /*6610*/  HMMA.16816.F32 R96, R8.reuse, R12, R96 ;  /* 0x0000000c0860723c */ /* 0x044fec0000001860 */
[C---:B------:R-:W-:Y:S01]  /*6620*/  HMMA.16816.F32 R92, R8.reuse, R14, R92 ;  /* 0x0000000e085c723c */ /* 0x040fe2000000185c */
[----:B------:R-:W2:Y:S05]  /*6630*/  LDSM.16.MT88.4 R12, [R164+0x8800] ;  /* 0x00880000a40c783b */ /* 0x000eaa0000004200 */
[C---:B--2---:R-:W-:Y:S06]  /*6640*/  HMMA.16816.F32 R76, R8.reuse, R12, R76 ;  /* 0x0000000c084c723c */ /* 0x044fec000000184c */
[----:B------:R-:W-:Y:S01]  /*6650*/  HMMA.16816.F32 R80, R8, R14, R80 ;  /* 0x0000000e0850723c */ /* 0x000fe20000001850 */
[----:B------:R-:W-:-:S02]  /*6660*/  F2FP.F16.F32.PACK_AB R12, R36, R67 ;  /* 0x00000043240c723e */ /* 0x000fc400000000ff */
[----:B-1----:R-:W-:-:S04]  /*6670*/  F2FP.F16.F32.PACK_AB R13, R58, R49 ;  /* 0x000000313a0d723e */ /* 0x002fc800000000ff */
[----:B------:R-:W-:Y:S01]  /*6680*/  FADD.FTZ R8, R44, R45 ;  /* 0x0000002d2c087221 */ /* 0x000fe20000010000 */
[----:B------:R-:W-:Y:S01]  /*6690*/  F2FP.F16.F32.PACK_AB R14, R37, R34 ;  /* 0x00000022250e723e */ /* 0x000fe200000000ff */
[--C-:B------:R-:W-:Y:S01]  /*66a0*/  FFMA.FTZ R44, R31, UR12, -R43.reuse ;  /* 0x0000000c1f2c7c23 */ /* 0x100fe2000801082b */
[----:B-----5:R-:W-:Y:S01]  /*66b0*/  F2FP.F16.F32.PACK_AB R15, R39, R54 ;  /* 0x00000036270f723e */ /* 0x020fe200000000ff */
[----:B------:R-:W-:Y:S01]  /*66c0*/  FADD.FTZ R41, R41, R8 ;  /* 0x0000000829297221 */ /* 0x000fe20000010000 */
[--C-:B------:R-:W-:Y:S01]  /*66d0*/  FFMA.FTZ R31, R26, UR12, -R43.reuse ;  /* 0x0000000c1a1f7c23 */ /* 0x100fe2000801082b */
[----:B------:R-:W-:Y:S01]  /*66e0*/  FFMA.FTZ R26, R28, UR12, -R43 ;  /* 0x0000000c1c1a7c23 */ /* 0x000fe2000801082b */
[----:B------:R-:W1:Y:S01]  /*66f0*/  LDSM.16.MT88.4 R8, [R165+0x9000] ;  /* 0x00900000a508783b */ /* 0x000e620000004200 */
[----:B------:R-:W-:Y:S01]  /*6700*/  FADD.FTZ R28, R38, R41 ;  /* 0x00000029261c7221 */ /* 0x000fe20000010000 */
[----:B------:R-:W-:Y:S01]  /*6710*/  MUFU.EX2 R44, R44 ;  /* 0x0000002c002c7308 */ /* 0x000fe20000000800 */
[C---:B------:R-:W-:Y:S06]  /*6720*/  HMMA.16816.F32 R96, R12.reuse, R20, R96 ;  /* 0x000000140c60723c */ /* 0x040fec0000001860 */
[C---:B------:R-:W-:Y:S01]  /*6730*/  HMMA.16816.F32 R92, R12.reuse, R22, R92 ;  /* 0x000000160c5c723c */ /* 0x040fe2000000185c */
[----:B------:R-:W-:Y:S01]  /*6740*/  FADD.FTZ R21, R29, R28 ;  /* 0x0000001c1d157221 */ /* 0x000fe20000010000 */
[----:B------:R2:W-:Y:S03]  /*6750*/  MUFU.EX2 R38, R26 ;  /* 0x0000001a00267308 */ /* 0x0005e60000000800 */
[----:B------:R-:W-:Y:S01]  /*6760*/  FADD.FTZ R20, R24, R21 ;  /* 0x0000001518147221 */ /* 0x000fe20000010000 */
[--C-:B------:R-:W-:Y:S01]  /*6770*/  FFMA.FTZ R21, R27, UR12, -R32.reuse ;  /* 0x0000000c1b157c23 */ /* 0x100fe20008010820 */
[----:B------:R-:W-:Y:S01]  /*6780*/  FADD.FTZ R22, R4, R5 ;  /* 0x0000000504167221 */ /* 0x000fe20000010000 */
[----:B------:R-:W-:Y:S01]  /*6790*/  FFMA.FTZ R23, R25, UR12, -R32 ;  /* 0x0000000c19177c23 */ /* 0x000fe20008010820 */
[----:B------:R-:W-:Y:S01]  /*67a0*/  FADD.FTZ R63, R63, R20 ;  /* 0x000000143f3f7221 */ /* 0x000fe20000010000 */
[----:B------:R3:W4:Y:S01]  /*67b0*/  MUFU.EX2 R41, R31 ;  /* 0x0000001f00297308 */ /* 0x0007220000000800 */
[----:B------:R-:W-:Y:S01]  /*67c0*/  FADD.FTZ R22, R3, R22 ;  /* 0x0000001603167221 */ /* 0x000fe20000010000 */
[----:B------:R-:W-:Y:S01]  /*67d0*/  FFMA.FTZ R5, R35, UR12, -R32 ;  /* 0x0000000c23057c23 */ /* 0x000fe20008010820 */
[----:B------:R-:W-:Y:S01]  /*67e0*/  FADD.FTZ R52, R52, R63 ;  /* 0x0000003f34347221 */ /* 0x000fe20000010000 */
[----:B------:R-:W-:Y:S01]  /*67f0*/  HMMA.16816.F32 R68, R12, R16, R68 ;  /* 0x000000100c44723c */ /* 0x000fe20000001844 */
[----:B------:R-:W-:-:S02]  /*6800*/  FADD.FTZ R61, R61, R22 ;  /* 0x000000163d3d7221 */ /* 0x000fc40000010000 */
[----:B------:R-:W-:Y:S01]  /*6810*/  FADD.FTZ R57, R57, R52 ;  /* 0x0000003439397221 */ /* 0x000fe20000010000 */
[----:B------:R-:W-:Y:S01]  /*6820*/  MUFU.EX2 R4, R23 ;  /* 0x0000001700047308 */ /* 0x000fe20000000800 */
[----:B--2---:R-:W2:Y:S01]  /*6830*/  LDSM.16.MT88.4 R24, [R168+0x9800] ;  /* 0x00980000a818783b */ /* 0x004ea20000004200 */
[----:B------:R-:W-:Y:S01]  /*6840*/  FADD.FTZ R50, R50, R61 ;  /* 0x0000003d32327221 */ /* 0x000fe20000010000 */
[----:B------:R-:W-:Y:S01]  /*6850*/  FADD.FTZ R48, R48, R57 ;  /* 0x0000003930307221 */ /* 0x000fe20000010000 */
[C---:B------:R-:W-:Y:S01]  /*6860*/  HMMA.16816.F32 R88, R12.reuse, R18, R88 ;  /* 0x000000120c58723c */ /* 0x040fe20000001858 */
[----:B------:R-:W5:Y:S01]  /*6870*/  LDSM.16.MT88.4 R16, [R165+0x9800] ;  /* 0x00980000a510783b */ /* 0x000f620000004200 */
[----:B------:R-:W-:Y:S01]  /*6880*/  FADD.FTZ R51, R51, R50 ;  /* 0x0000003233337221 */ /* 0x000fe20000010000 */
[----:B------:R-:W-:Y:S01]  /*6890*/  FADD.FTZ R115, R115, R48 ;  /* 0x0000003073737221 */ /* 0x000fe20000010000 */
[----:B------:R4:W4:Y:S01]  /*68a0*/  MUFU.EX2 R3, R21 ;  /* 0x0000001500037308 */ /* 0x0009220000000800 */
[----:B---3--:R-:W3:Y:S01]  /*68b0*/  LDSM.16.MT88.4 R28, [R164+0x9000] ;  /* 0x00900000a41c783b */ /* 0x008ee20000004200 */
[----:B------:R-:W-:Y:S01]  /*68c0*/  FADD.FTZ R46, R46, R51 ;  /* 0x000000332e2e7221 */ /* 0x000fe20000010000 */
[----:B------:R-:W-:Y:S01]  /*68d0*/  FADD.FTZ R104, R104, R115 ;  /* 0x0000007368687221 */ /* 0x000fe20000010000 */
[C---:B-1----:R-:W-:Y:S02]  /*68e0*/  HMMA.16816.F32 R72, R12.reuse, R8, R72 ;  /* 0x000000080c48723c */ /* 0x042fe40000001848 */
[----:B------:R-:W-:Y:S01]  /*68f0*/  FADD.FTZ R113, R113, R46 ;  /* 0x0000002e71717221 */ /* 0x000fe20000010000 */
[----:B------:R-:W-:Y:S01]  /*6900*/  FADD.FTZ R111, R111, R104 ;  /* 0x000000686f6f7221 */ /* 0x000fe20000010000 */
[----:B------:R-:W1:Y:S02]  /*6910*/  MUFU.EX2 R5, R5 ;  /* 0x0000000500057308 */ /* 0x000e640000000800 */
[----:B------:R-:W-:Y:S01]  /*6920*/  FADD.FTZ R102, R102, R113 ;  /* 0x0000007166667221 */ /* 0x000fe20000010000 */
[----:B------:R-:W-:Y:S01]  /*6930*/  FADD.FTZ R100, R100, R111 ;  /* 0x0000006f64647221 */ /* 0x000fe20000010000 */
[----:B------:R-:W-:Y:S01]  /*6940*/  HMMA.16816.F32 R84, R12, R10, R84 ;  /* 0x0000000a0c54723c */ /* 0x000fe20000001854 */
[----:B----4-:R-:W-:Y:S01]  /*6950*/  F2FP.F16.F32.PACK_AB R8, R41, R44 ;  /* 0x0000002c2908723e */ /* 0x010fe200000000ff */
[----:B------:R-:W-:Y:S01]  /*6960*/  FADD.FTZ R109, R109, R102 ;  /* 0x000000666d6d7221 */ /* 0x000fe20000010000 */
[----:B------:R-:W-:Y:S01]  /*6970*/  FADD.FTZ R137, R137, R100 ;  /* 0x0000006489897221 */ /* 0x000fe20000010000 */
[----:B------:R-:W4:Y:S02]  /*6980*/  LDSM.16.MT88.4 R20, [R166+0x9800] ;  /* 0x00980000a614783b */ /* 0x000f240000004200 */
[----:B------:R-:W-:Y:S01]  /*6990*/  FADD.FTZ R56, R56, R109 ;  /* 0x0000006d38387221 */ /* 0x000fe20000010000 */
[----:B------:R-:W-:Y:S01]  /*69a0*/  F2FP.F16.F32.PACK_AB R10, R193, R38 ;  /* 0x00000026c10a723e */ /* 0x000fe200000000ff */
[----:B------:R-:W-:Y:S01]  /*69b0*/  FADD.FTZ R108, R108, R137 ;  /* 0x000000896c6c7221 */ /* 0x000fe20000010000 */
[----:B------:R-:W-:Y:S01]  /*69c0*/  F2FP.F16.F32.PACK_AB R9, R3, R4 ;  /* 0x000000040309723e */ /* 0x000fe200000000ff */
[----:B------:R-:W-:-:S02]  /*69d0*/  FADD.FTZ R139, R139, R56 ;  /* 0x000000388b8b7221 */ /* 0x000fc40000010000 */
[----:B------:R-:W-:Y:S01]  /*69e0*/  FADD.FTZ R135, R135, R108 ;  /* 0x0000006c87877221 */ /* 0x000fe20000010000 */
[----:B-1----:R-:W-:Y:S01]  /*69f0*/  F2FP.F16.F32.PACK_AB R11, R194, R5 ;  /* 0x00000005c20b723e */ /* 0x002fe200000000ff */
[----:B------:R-:W-:Y:S02]  /*6a00*/  FADD.FTZ R139, R112, R139 ;  /* 0x0000008b708b7221 */ /* 0x000fe40000010000 */
[----:B------:R-:W-:-:S04]  /*6a10*/  FADD.FTZ R135, R106, R135 ;  /* 0x000000876a877221 */ /* 0x000fc80000010000 */
[C---:B--2---:R-:W-:Y:S06]  /*6a20*/  HMMA.16816.F32 R96, R8.reuse, R24, R96 ;  /* 0x000000180860723c */ /* 0x044fec0000001860 */
[----:B-----5:R-:W-:Y:S01]  /*6a30*/  HMMA.16816.F32 R72, R8, R16, R72 ;  /* 0x000000100848723c */ /* 0x020fe20000001848 */
[----:B------:R-:W-:-:S04]  /*6a40*/  FADD.FTZ R24, R110, R139 ;  /* 0x0000008b6e187221 */ /* 0x000fc80000010000 */
[----:B------:R-:W-:Y:S01]  /*6a50*/  FADD.FTZ R24, R123, R24 ;  /* 0x000000187b187221 */ /* 0x000fe20000010000 */
[----:B---3--:R-:W-:Y:S03]  /*6a60*/  HMMA.16816.F32 R76, R12, R28, R76 ;  /* 0x0000001c0c4c723c */ /* 0x008fe6000000184c */
[----:B------:R-:W-:-:S03]  /*6a70*/  FADD.FTZ R103, R103, R24 ;  /* 0x0000001867677221 */ /* 0x000fc60000010000 */
[----:B------:R-:W-:Y:S01]  /*6a80*/  HMMA.16816.F32 R80, R12, R30, R80 ;  /* 0x0000001e0c50723c */ /* 0x000fe20000001850 */
[----:B------:R-:W1:Y:S01]  /*6a90*/  LDSM.16.MT88.4 R12, [R164+0x9800] ;  /* 0x00980000a40c783b */ /* 0x000e620000004200 */
[----:B------:R-:W-:-:S04]  /*6aa0*/  FADD.FTZ R64, R64, R103 ;  /* 0x0000006740407221 */ /* 0x000fc80000010000 */
[----:B----4-:R-:W-:Y:S01]  /*6ab0*/  HMMA.16816.F32 R68, R8, R20, R68 ;  /* 0x000000140844723c */ /* 0x010fe20000001844 */
[----:B------:R-:W-:-:S04]  /*6ac0*/  FADD.FTZ R65, R65, R64 ;  /* 0x0000004041417221 */ /* 0x000fc80000010000 */
[----:B------:R-:W-:Y:S01]  /*6ad0*/  FADD.FTZ R62, R62, R65 ;  /* 0x000000413e3e7221 */ /* 0x000fe20000010000 */
[C---:B------:R-:W-:Y:S01]  /*6ae0*/  HMMA.16816.F32 R92, R8.reuse, R26, R92 ;  /* 0x0000001a085c723c */ /* 0x040fe2000000185c */
[----:B------:R-:W-:Y:S02]  /*6af0*/  FADD.FTZ R20, R114, R135 ;  /* 0x0000008772147221 */ /* 0x000fe40000010000 */
[----:B------:R-:W-:Y:S02]  /*6b00*/  FADD.FTZ R17, R49, R62 ;  /* 0x0000003e31117221 */ /* 0x000fe40000010000 */
[----:B------:R-:W-:Y:S01]  /*6b10*/  FADD.FTZ R20, R131, R20 ;  /* 0x0000001483147221 */ /* 0x000fe20000010000 */
[----:B------:R-:W-:Y:S01]  /*6b20*/  HMMA.16816.F32 R88, R8, R22, R88 ;  /* 0x000000160858723c */ /* 0x000fe20000001858 */
[----:B------:R-:W-:Y:S02]  /*6b30*/  FADD.FTZ R17, R58, R17 ;  /* 0x000000113a117221 */ /* 0x000fe40000010000 */
[----:B------:R-:W-:-:S02]  /*6b40*/  FADD.FTZ R129, R129, R20 ;  /* 0x0000001481817221 */ /* 0x000fc40000010000 */
[----:B------:R-:W-:Y:S01]  /*6b50*/  FADD.FTZ R54, R54, R17 ;  /* 0x0000001136367221 */ /* 0x000fe20000010000 */
[----:B------:R-:W-:Y:S01]  /*6b60*/  HMMA.16816.F32 R84, R8, R18, R84 ;  /* 0x000000120854723c */ /* 0x000fe20000001854 */
        /* <DEDUP_REMOVED lines=8> */
[----:B------:R-:W-:Y:S01]  /*6bf0*/  FADD.FTZ R37, R37, R34 ;  /* 0x0000002225257221 */ /* 0x000fe20000010000 */
[----:B-1----:R-:W-:Y:S01]  /*6c00*/  HMMA.16816.F32 R76, R8, R12, R76 ;  /* 0x0000000c084c723c */ /* 0x002fe2000000184c */
[----:B------:R-:W-:Y:S02]  /*6c10*/  FADD.FTZ R194, R194, R5 ;  /* 0x00000005c2c27221 */ /* 0x000fe40000010000 */
[----:B------:R-:W-:-:S03]  /*6c20*/  FADD.FTZ R44, R44, R37 ;  /* 0x000000252c2c7221 */ /* 0x000fc60000010000 */
[----:B------:R-:W-:Y:S01]  /*6c30*/  HMMA.16816.F32 R80, R8, R14, R80 ;  /* 0x0000000e0850723c */ /* 0x000fe20000001850 */
[----:B------:R-:W-:-:S04]  /*6c40*/  FADD.FTZ R41, R41, R44 ;  /* 0x0000002c29297221 */ /* 0x000fc80000010000 */
[----:B------:R-:W-:-:S04]  /*6c50*/  FADD.FTZ R38, R38, R41 ;  /* 0x0000002926267221 */ /* 0x000fc80000010000 */
[----:B------:R-:W-:Y:S01]  /*6c60*/  FADD.FTZ R193, R193, R38 ;  /* 0x00000026c1c17221 */ /* 0x000fe20000010000 */
[----:B------:R-:W-:-:S14]  /*6c70*/  @!P2 BRA `(.L_x_5324) ;  /* 0x0000003c00e8a947 */ /* 0x000fdc0003800000 */
[----:B------:R-:W-:-:S04]  /*6c80*/  DEPBAR.LE SB0, 0x0 ;  /* 0x000080000000791a */ /* 0x000fc80000000000 */
[----:B------:R-:W-:Y:S01]  /*6c90*/  IADD3 R181, R124, -0x2, RZ ;  /* 0xfffffffe7cb57810 */ /* 0x000fe20007ffe0ff */
[----:B------:R-:W-:Y:S06]  /*6ca0*/  BAR.SYNC.DEFER_BLOCKING 0x0 ;  /* 0x0000000000007b1d */ /* 0x000fec0000010000 */
[----:B------:R-:W-:Y:S05]  /*6cb0*/  @!P0 BRA `(.L_x_5325) ;  /* 0x0000000000ec8947 */ /* 0x000fea0003800000 */
[----:B------:R-:W1:Y:S01]  /*6cc0*/  LDC R4, c[0x0][0x380] ;  /* 0x0000e000ff047b82 */ /* 0x000e620000000800 */
[----:B------:R-:W-:Y:S01]  /*6cd0*/  IMAD.SHL.U32 R5, R181, 0x80, RZ ;  /* 0x00000080b5057824 */ /* 0x000fe200078e00ff */
[----:B------:R-:W-:-:S04]  /*6ce0*/  ULDC.64 UR4, c[0x0][0x238] ;  /* 0x00008e0000047ab9 */ /* 0x000fc80000000a00 */
[C---:B------:R-:W-:Y:S02]  /*6cf0*/  IADD3 R15, R5.reuse, 0x80, RZ ;  /* 0x00000080050f7810 */ /* 0x040fe40007ffe0ff */
[----:B------:R-:W-:Y:S02]  /*6d00*/  IABS R9, R5 ;  /* 0x0000000500097213 */ /* 0x000fe40000000000 */
[----:B------:R-:W-:Y:S02]  /*6d10*/  IABS R11, R15 ;  /* 0x0000000f000b7213 */ /* 0x000fe40000000000 */
[-C--:B-1----:R-:W-:Y:S02]  /*6d20*/  IABS R3, R4.reuse ;  /* 0x0000000400037213 */ /* 0x082fe40000000000 */
[-C--:B------:R-:W-:Y:S02]  /*6d30*/  LOP3.LUT R5, R5, R4.reuse, RZ, 0x3c, !PT ;  /* 0x0000000405057212 */ /* 0x080fe400078e3cff */
[----:B------:R-:W1:Y:S01]  /*6d40*/  I2F.RP R8, R3 ;  /* 0x0000000300087306 */ /* 0x000e620000209400 */
[----:B------:R-:W-:-:S02]  /*6d50*/  LOP3.LUT R15, R15, R4, RZ, 0x3c, !PT ;  /* 0x000000040f0f7212 */ /* 0x000fc400078e3cff */
[----:B------:R-:W-:Y:S02]  /*6d60*/  ISETP.GE.AND P1, PT, R5, RZ, PT ;  /* 0x000000ff0500720c */ /* 0x000fe40003f26270 */
[----:B------:R-:W-:-:S03]  /*6d70*/  ISETP.GE.AND P3, PT, R15, RZ, PT ;  /* 0x000000ff0f00720c */ /* 0x000fc60003f66270 */
        /* <DEDUP_REMOVED lines=22> */
[----:B------:R-:W-:-:S09]  /*6ee0*/  ISETP.NE.AND P2, PT, R4, RZ, PT ;  /* 0x000000ff0400720c */ /* 0x000fd20003f45270 */
[----:B------:R-:W-:Y:S02]  /*6ef0*/  @P6 IADD3 R13, R13, 0x1, RZ ;  /* 0x000000010d0d6810 */ /* 0x000fe40007ffe0ff */
[----:B------:R-:W-:Y:S02]  /*6f00*/  @P5 VIADD R12, R12, 0x1 ;  /* 0x000000010c0c5836 */ /* 0x000fe40000000000 */
[----:B------:R-:W-:Y:S02]  /*6f10*/  @!P3 IADD3 R13, -R13, RZ, RZ ;  /* 0x000000ff0d0db210 */ /* 0x000fe40007ffe1ff */
[----:B------:R-:W-:Y:S02]  /*6f20*/  @!P1 IMAD.MOV R12, RZ, RZ, -R12 ;  /* 0x000000ffff0c9224 */ /* 0x000fe400078e0a0c */
[----:B------:R-:W-:-:S03]  /*6f30*/  SEL R3, R9, R13, !P2 ;  /* 0x0000000d09037207 */ /* 0x000fc60005000000 */
[----:B------:R-:W-:Y:S02]  /*6f40*/  SEL R9, R9, R12, !P2 ;  /* 0x0000000c09097207 */ /* 0x000fe40005000000 */
[----:B------:R-:W-:-:S04]  /*6f50*/  IMAD.WIDE R14, R3, 0x4, R186 ;  /* 0x00000004030e7825 */ /* 0x000fc800078e02ba */
[----:B------:R-:W-:Y:S01]  /*6f60*/  IMAD.WIDE R12, R9, 0x4, R186 ;  /* 0x00000004090c7825 */ /* 0x000fe200078e02ba */
[----:B------:R-:W2:Y:S04]  /*6f70*/  LDG.E R8, desc[UR10][R14.64] ;  /* 0x0000000a0e087981 */ /* 0x000ea8000c1e1900 */
[----:B------:R-:W2:Y:S01]  /*6f80*/  LDG.E R5, desc[UR10][R12.64] ;  /* 0x0000000a0c057981 */ /* 0x000ea2000c1e1900 */
[----:B------:R-:W-:-:S05]  /*6f90*/  IADD3 R3, R3, -R9, RZ ;  /* 0x8000000903037210 */ /* 0x000fca0007ffe0ff */
[----:B------:R-:W-:-:S04]  /*6fa0*/  IMAD R4, R3, R4, -0x80 ;  /* 0xffffff8003047424 */ /* 0x000fc800078e0204 */
[----:B------:R-:W-:Y:S01]  /*6fb0*/  IMAD.WIDE.U32 R10, R4, R118, RZ ;  /* 0x00000076040a7225 */ /* 0x000fe200078e00ff */
[----:B------:R-:W-:-:S05]  /*6fc0*/  SHF.R.S32.HI R3, RZ, 0x1f, R4 ;  /* 0x0000001fff037819 */ /* 0x000fca0000011404 */
[----:B------:R-:W-:-:S04]  /*6fd0*/  IMAD R3, R3, R118, RZ ;  /* 0x0000007603037224 */ /* 0x000fc800078e02ff */
[----:B------:R-:W-:-:S05]  /*6fe0*/  IMAD R3, R4, R119, R3 ;  /* 0x0000007704037224 */ /* 0x000fca00078e0203 */
        /* <DEDUP_REMOVED lines=8> */
.L_x_5325:
[----:B------:R-:W-:-:S04]  /*7070*/  LEA R4, -R118, RZ, 0x7 ;  /* 0x000000ff76047211 */ /* 0x000fc800078e39ff */
[----:B------:R-:W-:-:S07]  /*7080*/  SHF.R.S32.HI R3, RZ, 0x1f, R4 ;  /* 0x0000001fff037819 */ /* 0x000fce0000011404 */
.L_x_5326:
[----:B------:R-:W-:Y:S01]  /*7090*/  ULDC UR4, c[0x0][0x2d0] ;  /* 0x0000b40000047ab9 */ /* 0x000fe20000000800 */
[----:B------:R-:W-:Y:S02]  /*70a0*/  LEA R196, P2, R4, R196, 0x1 ;  /* 0x000000c404c47211 */ /* 0x000fe400078408ff */
[----:B------:R-:W-:Y:S02]  /*70b0*/  ISETP.GE.AND P1, PT, R184, UR4, PT ;  /* 0x00000004b8007c0c */ /* 0x000fe4000bf26270 */
[----:B------:R-:W-:-:S11]  /*70c0*/  LEA.HI.X R195, R4, R195, R3, 0x1, P2 ;  /* 0x000000c304c37211 */ /* 0x000fd600010f0c03 */
[--C-:B------:R-:W-:Y:S01]  /*70d0*/  @!P1 IMAD.MOV.U32 R120, RZ, RZ, R6.reuse ;  /* 0x000000ffff789224 */ /* 0x100fe200078e0006 */
[----:B------:R-:W-:Y:S01]  /*70e0*/  @!P1 IADD3 R18, P3, P2, R4, R6, R179 ;  /* 0x0000000604129210 */ /* 0x000fe20007a7e0b3 */
[----:B------:R-:W-:Y:S01]  /*70f0*/  @!P1 IMAD.MOV.U32 R10, RZ, RZ, R6 ;  /* 0x000000ffff0a9224 */ /* 0x000fe200078e0006 */
[----:B------:R-:W-:Y:S01]  /*7100*/  @P1 STS.128 [R182+0x6000], RZ ;  /* 0x006000ffb6001388 */ /* 0x000fe20000000c00 */
[--C-:B------:R-:W-:Y:S01]  /*7110*/  @!P1 IMAD.MOV.U32 R11, RZ, RZ, R121.reuse ;  /* 0x000000ffff0b9224 */ /* 0x100fe200078e0079 */
[----:B------:R-:W-:Y:S01]  /*7120*/  @!P1 IADD3.X R5, R3, R121, R178, P3, P2 ;  /* 0x0000007903059210 */ /* 0x000fe20001fe44b2 */
[----:B------:R-:W-:Y:S01]  /*7130*/  @!P1 IMAD.WIDE.U32 R8, R118, 0x30, R120 ;  /* 0x0000003076089825 */ /* 0x000fe200078e0078 */
[----:B------:R-:W-:-:S03]  /*7140*/  @!P1 LEA R16, P4, R18, UR6, 0x1 ;  /* 0x0000000612109c11 */ /* 0x000fc6000f8808ff */
[----:B------:R-:W-:Y:S01]  /*7150*/  @!P1 IMAD.WIDE.U32 R10, R118, 0x50, R10 ;  /* 0x00000050760a9825 */ /* 0x000fe200078e000a */
[----:B------:R-:W-:Y:S02]  /*7160*/  @!P1 IADD3 R8, P3, R4, R8, RZ ;  /* 0x0000000804089210 */ /* 0x000fe40007f7e0ff */
[----:B------:R-:W-:Y:S01]  /*7170*/  @!P1 LEA.HI.X R17, R18, UR7, R5, 0x1, P4 ;  /* 0x0000000712119c11 */ /* 0x000fe2000a0f0c05 */
[C---:B------:R-:W-:Y:S01]  /*7180*/  @!P1 IMAD R14, R119.reuse, 0x30, RZ ;  /* 0x00000030770e9824 */ /* 0x040fe200078e02ff */
[----:B------:R-:W-:Y:S01]  /*7190*/  @!P1 IADD3 R10, P2, R4, R10, RZ ;  /* 0x0000000a040a9210 */ /* 0x000fe20007f5e0ff */
[----:B------:R-:W-:Y:S02]  /*71a0*/  @!P1 IMAD R12, R119, 0x50, RZ ;  /* 0x00000050770c9824 */ /* 0x000fe400078e02ff */
[----:B------:R-:W-:Y:S01]  /*71b0*/  @!P1 IMAD.MOV.U32 R20, RZ, RZ, R6 ;  /* 0x000000ffff149224 */ /* 0x000fe200078e0006 */
[C---:B------:R-:W-:Y:S01]  /*71c0*/  @!P1 IADD3.X R5, R3.reuse, R9, R14, P3, !PT ;  /* 0x0000000903059210 */ /* 0x040fe20001ffe40e */
[--C-:B------:R-:W-:Y:S01]  /*71d0*/  @!P1 IMAD.MOV.U32 R21, RZ, RZ, R121.reuse ;  /* 0x000000ffff159224 */ /* 0x100fe200078e0079 */
[----:B------:R-:W-:Y:S01]  /*71e0*/  @!P1 IADD3.X R7, R3, R11, R12, P2, !PT ;  /* 0x0000000b03079210 */ /* 0x000fe200017fe40c */
[----:B------:R-:W-:Y:S01]  /*71f0*/  @!P1 IMAD.MOV.U32 R18, RZ, RZ, R6 ;  /* 0x000000ffff129224 */ /* 0x000fe200078e0006 */
[CC--:B------:R-:W-:Y:S01]  /*7200*/  @!P1 LEA R9, P4, R118.reuse, R6.reuse, 0x5 ;  /* 0x0000000676099211 */ /* 0x0c0fe200078828ff */
[----:B------:R-:W-:Y:S01]  /*7210*/  @!P1 IMAD.MOV.U32 R19, RZ, RZ, R121 ;  /* 0x000000ffff139224 */ /* 0x000fe200078e0079 */
[C---:B------:R-:W-:Y:S01]  /*7220*/  @!P1 LEA R11, P2, R118.reuse, R6, 0x6 ;  /* 0x00000006760b9211 */ /* 0x040fe200078430ff */
[----:B------:R-:W-:Y:S01]  /*7230*/  @!P1 IMAD.WIDE.U32 R20, R118, 0x60, R20 ;  /* 0x0000006076149825 */ /* 0x000fe200078e0014 */
[----:B------:R-:W-:-:S02]  /*7240*/  @!P1 IADD3 R9, P3, R4, R9, RZ ;  /* 0x0000000904099210 */ /* 0x000fc40007f7e0ff */
[CC--:B------:R-:W-:Y:S01]  /*7250*/  @!P1 LEA.HI.X R12, R118.reuse, R121.reuse, R119, 0x5, P4 ;  /* 0x00000079760c9211 */ /* 0x0c0fe200020f2c77 */
[C---:B------:R-:W-:Y:S01]  /*7260*/  @!P1 IMAD.WIDE.U32 R18, R118.reuse, 0x70, R18 ;  /* 0x0000007076129825 */ /* 0x040fe200078e0012 */
[----:B------:R-:W-:Y:S02]  /*7270*/  @!P1 LEA.HI.X R120, R118, R121, R119, 0x6, P2 ;  /* 0x0000007976789211 */ /* 0x000fe400010f3477 */
[C---:B------:R-:W-:Y:S01]  /*7280*/  @!P1 IADD3 R11, P2, R4.reuse, R11, RZ ;  /* 0x0000000b040b9210 */ /* 0x040fe20007f5e0ff */
[----:B------:R-:W-:Y:S02]  /*7290*/  @!P1 IMAD R6, R119, 0x60, RZ ;  /* 0x0000006077069824 */ /* 0x000fe400078e02ff */
[----:B------:R-:W-:Y:S01]  /*72a0*/  @!P1 IMAD.X R12, R3, 0x1, R12, P3 ;  /* 0x00000001030c9824 */ /* 0x000fe200018e060c */
[C---:B------:R-:W-:Y:S01]  /*72b0*/  @!P1 IADD3 R13, P3, R4.reuse, R20, RZ ;  /* 0x00000014040d9210 */ /* 0x040fe20007f7e0ff */
[----:B------:R-:W-:Y:S01]  /*72c0*/  @!P1 IMAD R14, R119, 0x70, RZ ;  /* 0x00000070770e9824 */ /* 0x000fe200078e02ff */
[----:B------:R-:W-:Y:S01]  /*72d0*/  @!P1 LEA R20, P5, R9, UR6, 0x1 ;  /* 0x0000000609149c11 */ /* 0x000fe2000f8a08ff */
[C---:B------:R-:W-:Y:S01]  /*72e0*/  @!P1 IMAD.X R120, R3.reuse, 0x1, R120, P2 ;  /* 0x0000000103789824 */ /* 0x040fe200010e0678 */
[----:B------:R-:W-:Y:S01]  /*72f0*/  @!P1 IADD3 R4, P2, R4, R18, RZ ;  /* 0x0000001204049210 */ /* 0x000fe20007f5e0ff */
[----:B------:R-:W-:Y:S01]  /*7300*/  @!P1 IMAD.MOV.U32 R197, RZ, RZ, R195 ;  /* 0x000000ffffc59224 */ /* 0x000fe200078e00c3 */
[----:B------:R-:W-:-:S02]  /*7310*/  @!P1 IADD3.X R6, R3, R6, R21, P3, !PT ;  /* 0x0000000603069210 */ /* 0x000fc40001ffe415 */
[----:B------:R-:W-:Y:S02]  /*7320*/  @!P1 LEA R18, P4, R11, UR6, 0x1 ;  /* 0x000000060b129c11 */ /* 0x000fe4000f8808ff */
[----:B------:R-:W-:Y:S01]  /*7330*/  @!P1 IADD3.X R3, R3, R19, R14, P2, !PT ;  /* 0x0000001303039210 */ /* 0x000fe200017fe40e */
[----:B------:R-:W-:Y:S01]  /*7340*/  @!PT LDS RZ, [RZ] ;  /* 0x00000000fffff984 */ /* 0x000fe20000000800 */
[----:B------:R-:W-:Y:S01]  /*7350*/  @!PT LDS RZ, [RZ] ;  /* 0x00000000fffff984 */ /* 0x000fe20000000800 */
[----:B------:R-:W-:Y:S01]  /*7360*/  @!PT LDS RZ, [RZ] ;  /* 0x00000000fffff984 */ /* 0x000fe20000000800 */
[----:B------:R-:W-:Y:S01]  /*7370*/  @!P1 LDGSTS.E.BYPASS.LTC128B.128 [R182+0x6000], desc[UR10][R196.64] ;  /* 0x06000000c4b69fae */ /* 0x000fe2000b901d4a */
[----:B------:R-:W-:Y:S02]  /*7380*/  @!P1 LEA.HI.X R21, R9, UR7, R12, 0x1, P5 ;  /* 0x0000000709159c11 */ /* 0x000fe4000a8f0c0c */
        /* <DEDUP_REMOVED lines=9> */
[C---:B------:R-:W-:Y:S01]  /*7420*/  @!P1 LEA R24, P3, R13.reuse, UR6, 0x1 ;  /* 0x000000060d189c11 */ /* 0x040fe2000f8608ff */
[----:B------:R-:W-:Y:S01]  /*7430*/  @P1 STS.128 [R182+0x7000], RZ ;  /* 0x007000ffb6001388 */ /* 0x000fe20000000c00 */
[----:B------:R-:W-:Y:S02]  /*7440*/  @!P1 LEA R22, P2, R4, UR6, 0x1 ;  /* 0x0000000604169c11 */ /* 0x000fe4000f8408ff */
[----:B------:R-:W-:Y:S01]  /*7450*/  @!P1 LEA.HI.X R27, R10, UR7, R7, 0x1, P4 ;  /* 0x000000070a1b9c11 */ /* 0x000fe2000a0f0c07 */
[----:B------:R-:W-:Y:S01]  /*7460*/  @!PT LDS RZ, [RZ] ;  /* 0x00000000fffff984 */ /* 0x000fe20000000800 */
[----:B------:R-:W-:Y:S01]  /*7470*/  @!PT LDS RZ, [RZ] ;  /* 0x00000000fffff984 */ /* 0x000fe20000000800 */
[----:B------:R-:W-:Y:S01]  /*7480*/  @!PT LDS RZ, [RZ] ;  /* 0x00000000fffff984 */ /* 0x000fe20000000800 */
[----:B------:R-:W-:Y:S01]  /*7490*/  @!P1 LDGSTS.E.BYPASS.LTC128B.128 [R182+0x7000], desc[UR10][R20.64] ;  /* 0x0700000014b69fae */ /* 0x000fe2000b901d4a */
[----:B------:R-:W-:Y:S02]  /*74a0*/  @!P1 LEA.HI.X R25, R13, UR7, R6, 0x1, P3 ;  /* 0x000000070d199c11 */ /* 0x000fe400098f0c06 */
[----:B------:R-:W-:Y:S01]  /*74b0*/  @!P1 LEA.HI.X R23, R4, UR7, R3, 0x1, P2 ;  /* 0x0000000704179c11 */ /* 0x000fe200090f0c03 */
[----:B------:R-:W-:Y:S01]  /*74c0*/  @P1 STS.128 [R182+0x7800], RZ ;  /* 0x007800ffb6001388 */ /* 0x000fe20000000c00 */
[----:B------:R-:W-:-:S03]  /*74d0*/  ISETP.GE.AND P2, PT, R124, 0x3, PT ;  /* 0x000000037c00780c */ /* 0x000fc60003f46270 */
        /* <DEDUP_REMOVED lines=25> */
[----:B------:R-:W3:Y:S04]  /*7670*/  LDSM.16.M88.4 R60, [R173+0x2000] ;  /* 0x00200000ad3c783b */ /* 0x000ee80000000200 */
[----:B------:R-:W-:Y:S04]  /*7680*/  LDSM.16.M88.4 R100, [R172] ;  /* 0x00000000ac64783b */ /* 0x000fe80000000200 */
[----:B-1----:R-:W-:Y:S04]  /*7690*/  LDSM.16.M88.4 R12, [R167+0x2000] ;  /* 0x00200000a70c783b */ /* 0x002fe80000000200 */
[----:B------:R-:W1:Y:S04]  /*76a0*/  LDSM.16.M88.4 R52, [R173+0x2800] ;  /* 0x00280000ad34783b */ /* 0x000e680000000200 */
[----:B------:R-:W4:Y:S04]  /*76b0*/  LDSM.16.M88.4 R36, [R173+0x3800] ;  /* 0x00380000ad24783b */ /* 0x000f280000000200 */
[----:B------:R-:W5:Y:S04]  /*76c0*/  LDSM.16.M88.4 R28, [R173+0x4000] ;  /* 0x00400000ad1c783b */ /* 0x000f680000000200 */
[----:B------:R-:W5:Y:S04]  /*76d0*/  LDSM.16.M88.4 R8, [R167+0x2800] ;  /* 0x00280000a708783b */ /* 0x000f680000000200 */
[----:B------:R-:W5:Y:S04]  /*76e0*/  LDSM.16.M88.4 R44, [R173+0x3000] ;  /* 0x00300000ad2c783b */ /* 0x000f680000000200 */
[----:B--2---:R-:W2:Y:S04]  /*76f0*/  LDSM.16.M88.4 R20, [R173+0x4800] ;  /* 0x00480000ad14783b */ /* 0x004ea80000000200 */
[----:B------:R-:W-:Y:S01]  /*7700*/  LDSM.16.M88.4 R112, [R173+0x5800] ;  /* 0x00580000ad70783b */ /* 0x000fe20000000200 */
[C---:B---3--:R-:W-:Y:S03]  /*7710*/  HMMA.16816.F32 R64, R4.reuse, R60, RZ ;  /* 0x0000003c0440723c */ /* 0x048fe600000018ff */
[----:B------:R-:W-:Y:S04]  /*7720*/  LDSM.16.M88.4 R108, [R167+0x3800] ;  /* 0x00380000a76c783b */ /* 0x000fe80000000200 */
[----:B------:R-:W-:Y:S01]  /*7730*/  LDSM.16.M88.4 R104, [R167+0x4000] ;  /* 0x00400000a768783b */ /* 0x000fe20000000200 */
[C---:B------:R-:W-:Y:S03]  /*7740*/  HMMA.16816.F32 R60, R4.reuse, R62, RZ ;  /* 0x0000003e043c723c */ /* 0x040fe600000018ff */
[----:B------:R-:W-:Y:S03]  /*7750*/  LDSM.16.M88.4 R120, [R167+0x3000] ;  /* 0x00300000a778783b */ /* 0x000fe60000000200 */
[C---:B-1----:R-:W-:Y:S01]  /*7760*/  HMMA.16816.F32 R56, R4.reuse, R52, RZ ;  /* 0x000000340438723c */ /* 0x042fe200000018ff */
[----:B------:R-:W1:Y:S01]  /*7770*/  S2R R3, SR_TID.X ;  /* 0x0000000000037919 */ /* 0x000e620000002100 */
[----:B------:R-:W0:Y:S04]  /*7780*/  LDGDEPBAR ;  /* 0x00000000000079af */ /* 0x000e280000000000 */
[----:B------:R-:W-:Y:S06]  /*7790*/  HMMA.16816.F32 R52, R4, R54, RZ ;  /* 0x000000360434723c */ /* 0x000fec00000018ff */
[C---:B------:R-:W-:Y:S06]  /*77a0*/  HMMA.16816.F32 R64, R100.reuse, R12, R64 ;  /* 0x0000000c6440723c */ /* 0x040fec0000001840 */
[----:B------:R-:W-:Y:S01]  /*77b0*/  HMMA.16816.F32 R60, R100, R14, R60 ;  /* 0x0000000e643c723c */ /* 0x000fe2000000183c */
[----:B------:R-:W3:Y:S05]  /*77c0*/  LDSM.16.M88.4 R12, [R173+0x5000] ;  /* 0x00500000ad0c783b */ /* 0x000eea0000000200 */
[C---:B----4-:R-:W-:Y:S06]  /*77d0*/  HMMA.16816.F32 R40, R4.reuse, R36, RZ ;  /* 0x000000240428723c */ /* 0x050fec00000018ff */
[----:B-----5:R-:W-:Y:S01]  /*77e0*/  HMMA.16816.F32 R32, R4, R28, RZ ;  /* 0x0000001c0420723c */ /* 0x020fe200000018ff */
[----:B-1----:R-:W-:-:S05]  /*77f0*/  IMAD.SHL.U32 R3, R3, 0x2, RZ ;  /* 0x0000000203037824 */ /* 0x002fca00078e00ff */
[----:B------:R-:W-:Y:S01]  /*7800*/  HMMA.16816.F32 R36, R4, R38, RZ ;  /* 0x000000260424723c */ /* 0x000fe200000018ff */
[----:B------:R-:W-:-:S05]  /*7810*/  LOP3.LUT R3, R3, 0x6, RZ, 0xc0, !PT ;  /* 0x0000000603037812 */ /* 0x000fca00078ec0ff */
[----:B------:R-:W-:Y:S06]  /*7820*/  HMMA.16816.F32 R28, R4, R30, RZ ;  /* 0x0000001e041c723c */ /* 0x000fec00000018ff */
[----:B------:R-:W-:Y:S06]  /*7830*/  HMMA.16816.F32 R56, R100, R8, R56 ;  /* 0x000000086438723c */ /* 0x000fec0000001838 */
[----:B------:R-:W-:Y:S06]  /*7840*/  HMMA.16816.F32 R48, R4, R44, RZ ;  /* 0x0000002c0430723c */ /* 0x000fec00000018ff */
[----:B------:R-:W-:Y:S06]  /*7850*/  HMMA.16816.F32 R52, R100, R10, R52 ;  /* 0x0000000a6434723c */ /* 0x000fec0000001834 */
[C---:B--2---:R-:W-:Y:S06]  /*7860*/  HMMA.16816.F32 R24, R4.reuse, R20, RZ ;  /* 0x000000140418723c */ /* 0x044fec00000018ff */
[C---:B---3--:R-:W-:Y:S06]  /*7870*/  HMMA.16816.F32 R16, R4.reuse, R12, RZ ;  /* 0x0000000c0410723c */ /* 0x048fec00000018ff */
        /* <DEDUP_REMOVED lines=13> */
[C---:B------:R-:W-:Y:S06]  /*7950*/  HMMA.16816.F32 R44, R100.reuse, R122, R44 ;  /* 0x0000007a642c723c */ /* 0x040fec000000182c */
[C---:B-1----:R-:W-:Y:S06]  /*7960*/  HMMA.16816.F32 R24, R100.reuse, R112, R24 ;  /* 0x000000706418723c */ /* 0x042fec0000001818 */
[C---:B------:R-:W-:Y:S01]  /*7970*/  HMMA.16816.F32 R20, R100.reuse, R114, R20 ;  /* 0x000000726414723c */ /* 0x040fe20000001814 */
[----:B------:R-:W-:Y:S05]  /*7980*/  LDSM.16.M88.4 R112, [R162] ;  /* 0x00000000a270783b */ /* 0x000fea0000000200 */
[C---:B--2---:R-:W-:Y:S06]  /*7990*/  HMMA.16816.F32 R16, R100.reuse, R108, R16 ;  /* 0x0000006c6410723c */ /* 0x044fec0000001810 */
[C---:B------:R-:W-:Y:S01]  /*79a0*/  HMMA.16816.F32 R12, R100.reuse, R110, R12 ;  /* 0x0000006e640c723c */ /* 0x040fe2000000180c */
[----:B------:R-:W-:Y:S05]  /*79b0*/  LDSM.16.M88.4 R108, [R170] ;  /* 0x00000000aa6c783b */ /* 0x000fea0000000200 */
[C---:B---3--:R-:W-:Y:S06]  /*79c0*/  HMMA.16816.F32 R8, R100.reuse, R104, R8 ;  /* 0x000000686408723c */ /* 0x048fec0000001808 */
[----:B------:R-:W-:Y:S01]  /*79d0*/  HMMA.16816.F32 R4, R100, R106, R4 ;  /* 0x0000006a6404723c */ /* 0x000fe20000001804 */
[----:B------:R-:W1:Y:S04]  /*79e0*/  LDSM.16.M88.4 R100, [R171] ;  /* 0x00000000ab64783b */ /* 0x000e680000000200 */
[----:B------:R-:W2:Y:S01]  /*79f0*/  LDSM.16.M88.4 R104, [R163] ;  /* 0x00000000a368783b */ /* 0x000ea20000000200 */
[C---:B-1----:R-:W-:Y:S06]  /*7a00*/  HMMA.16816.F32 R64, R100.reuse, R108, R64 ;  /* 0x0000006c6440723c */ /* 0x042fec0000001840 */
[C---:B--2---:R-:W-:Y:S06]  /*7a10*/  HMMA.16816.F32 R56, R100.reuse, R104, R56 ;  /* 0x000000686438723c */ /* 0x044fec0000001838 */
[C---:B------:R-:W-:Y:S01]  /*7a20*/  HMMA.16816.F32 R52, R100.reuse, R106, R52 ;  /* 0x0000006a6434723c */ /* 0x040fe20000001834 */
[----:B------:R-:W1:Y:S05]  /*7a30*/  LDSM.16.M88.4 R104, [R160] ;  /* 0x00000000a068783b */ /* 0x000e6a0000000200 */
[C---:B------:R-:W-:Y:S01]  /*7a40*/  HMMA.16816.F32 R60, R100.reuse, R110, R60 ;  /* 0x0000006e643c723c */ /* 0x040fe2000000183c */
[----:B------:R-:W2:Y:S05]  /*7a50*/  LDSM.16.M88.4 R108, [R161] ;  /* 0x00000000a16c783b */ /* 0x000eaa0000000200 */
[C---:B------:R-:W-:Y:S06]  /*7a60*/  HMMA.16816.F32 R48, R100.reuse, R112, R48 ;  /* 0x000000706430723c */ /* 0x040fec0000001830 */
[C---:B------:R-:W-:Y:S01]  /*7a70*/  HMMA.16816.F32 R44, R100.reuse, R114, R44 ;  /* 0x00000072642c723c */ /* 0x040fe2000000182c */
[----:B------:R-:W3:Y:S05]  /*7a80*/  LDSM.16.M88.4 R112, [R159] ;  /* 0x000000009f70783b */ /* 0x000eea0000000200 */
        /* <DEDUP_REMOVED lines=9> */
[C---:B-1----:R-:W-:Y:S06]  /*7b20*/  HMMA.16816.F32 R8, R100.reuse, R104, R8 ;  /* 0x000000686408723c */ /* 0x042fec0000001808 */
[C---:B------:R-:W-:Y:S01]  /*7b30*/  HMMA.16816.F32 R4, R100.reuse, R106, R4 ;  /* 0x0000006a6404723c */ /* 0x040fe20000001804 */
[----:B------:R-:W1:Y:S05]  /*7b40*/  LDSM.16.M88.4 R104, [R156+0x800] ;  /* 0x000800009c68783b */ /* 0x000e6a0000000200 */
[C---:B--2---:R-:W-:Y:S06]  /*7b50*/  HMMA.16816.F32 R16, R100.reuse, R108, R16 ;  /* 0x0000006c6410723c */ /* 0x044fec0000001810 */
[----:B------:R-:W-:Y:S01]  /*7b60*/  HMMA.16816.F32 R12, R100, R110, R12 ;  /* 0x0000006e640c723c */ /* 0x000fe2000000180c */
[----:B------:R-:W2:Y:S04]  /*7b70*/  LDSM.16.M88.4 R108, [R156] ;  /* 0x000000009c6c783b */ /* 0x000ea80000000200 */
[----:B------:R-:W3:Y:S01]  /*7b80*/  LDSM.16.M88.4 R100, [R156+0x1000] ;  /* 0x001000009c64783b */ /* 0x000ee20000000200 */
        /* <DEDUP_REMOVED lines=12> */
[C---:B--2---:R-:W-:Y:S06]  /*7c50*/  HMMA.16816.F32 R40, R112.reuse, R108, R40 ;  /* 0x0000006c7028723c */ /* 0x044fec0000001828 */
[----:B------:R-:W-:Y:S01]  /*7c60*/  HMMA.16816.F32 R36, R112, R110, R36 ;  /* 0x0000006e7024723c */ /* 0x000fe20000001824 */
[----:B------:R-:W2:Y:S01]  /*7c70*/  LDSM.16.M88.4 R108, [R156+0x3000] ;  /* 0x003000009c6c783b */ /* 0x000ea20000000200 */
[----:B------:R-:W-:-:S04]  /*7c80*/  DEPBAR.LE SB0, 0x0 ;  /* 0x000080000000791a */ /* 0x000fc80000000000 */
[C---:B---3--:R-:W-:Y:S06]  /*7c90*/  HMMA.16816.F32 R24, R112.reuse, R100, R24 ;  /* 0x000000647018723c */ /* 0x048fec0000001818 */
[C---:B------:R-:W-:Y:S06]  /*7ca0*/  HMMA.16816.F32 R20, R112.reuse, R102, R20 ;  /* 0x000000667014723c */ /* 0x040fec0000001814 */
[C---:B-1----:R-:W-:Y:S06]  /*7cb0*/  HMMA.16816.F32 R8, R112.reuse, R104, R8 ;  /* 0x000000687008723c */ /* 0x042fec0000001808 */
[----:B------:R-:W-:Y:S01]  /*7cc0*/  HMMA.16816.F32 R4, R112, R106, R4 ;  /* 0x0000006a7004723c */ /* 0x000fe20000001804 */
[----:B------:R-:W-:-:S05]  /*7cd0*/  IMAD.SHL.U32 R104, R181, 0x80, RZ ;  /* 0x00000080b5687824 */ /* 0x000fca00078e00ff */
[C-C-:B------:R-:W-:Y:S01]  /*7ce0*/  LOP3.LUT R101, R104.reuse, 0x8, R3.reuse, 0xfe, !PT ;  /* 0x0000000868657812 */ /* 0x140fe200078efe03 */
[C---:B--2---:R-:W-:Y:S01]  /*7cf0*/  HMMA.16816.F32 R16, R112.reuse, R108, R16 ;  /* 0x0000006c7010723c */ /* 0x044fe20000001810 */
[C-C-:B------:R-:W-:Y:S01]  /*7d00*/  LOP3.LUT R100, R104.reuse, 0x10, R3.reuse, 0xfe, !PT ;  /* 0x0000001068647812 */ /* 0x140fe200078efe03 */
[----:B------:R-:W-:Y:S01]  /*7d10*/  BAR.SYNC.DEFER_BLOCKING 0x0 ;  /* 0x0000000000007b1d */ /* 0x000fe20000010000 */
[C---:B------:R-:W-:Y:S02]  /*7d20*/  ISETP.GE.AND P6, PT, R101.reuse, R128, PT ;  /* 0x000000806500720c */ /* 0x040fe40003fc6270 */
[----:B------:R-:W-:Y:S01]  /*7d30*/  ISETP.GE.AND P4, PT, R101, R127, PT ;  /* 0x0000007f6500720c */ /* 0x000fe20003f86270 */
[----:B------:R-:W-:Y:S01]  /*7d40*/  HMMA.16816.F32 R12, R112, R110, R12 ;  /* 0x0000006e700c723c */ /* 0x000fe2000000180c */
[----:B------:R-:W-:Y:S02]  /*7d50*/  LOP3.LUT R101, R104, 0x18, R3, 0xfe, !PT ;  /* 0x0000001868657812 */ /* 0x000fe400078efe03 */
[----:B------:R-:W-:-:S02]  /*7d60*/  FSEL R60, R60, -INF , !P6 ;  /* 0xff8000003c3c7808 */ /* 0x000fc40007000000 */
[CC--:B------:R-:W-:Y:S02]  /*7d70*/  ISETP.GE.AND P3, PT, R100.reuse, R128.reuse, PT ;  /* 0x000000806400720c */ /* 0x0c0fe40003f66270 */
[-C--:B------:R-:W-:Y:S02]  /*7d80*/  ISETP.GE.AND P5, PT, R100, R127.reuse, PT ;  /* 0x0000007f6400720c */ /* 0x080fe40003fa6270 */
[C---:B------:R-:W-:Y:S02]  /*7d90*/  ISETP.GE.AND P6, PT, R101.reuse, R128, PT ;  /* 0x000000806500720c */ /* 0x040fe40003fc6270 */
[----:B------:R-:W-:Y:S02]  /*7da0*/  FSEL R105, R62, -INF , !P4 ;  /* 0xff8000003e697808 */ /* 0x000fe40006000000 */
[----:B------:R-:W-:Y:S02]  /*7db0*/  LOP3.LUT R100, R104, 0x20, R3, 0xfe, !PT ;  /* 0x0000002068647812 */ /* 0x000fe400078efe03 */
[----:B------:R-:W-:-:S02]  /*7dc0*/  ISETP.GE.AND P4, PT, R101, R127, PT ;  /* 0x0000007f6500720c */ /* 0x000fc40003f86270 */
[----:B------:R-:W-:Y:S02]  /*7dd0*/  LOP3.LUT R62, R104, 0x28, R3, 0xfe, !PT ;  /* 0x00000028683e7812 */ /* 0x000fe400078efe03 */
[----:B------:R-:W-:Y:S02]  /*7de0*/  FSEL R120, R56, -INF , !P3 ;  /* 0xff80000038787808 */ /* 0x000fe40005800000 */
[----:B------:R-:W-:Y:S02]  /*7df0*/  FSEL R135, R58, -INF , !P5 ;  /* 0xff8000003a877808 */ /* 0x000fe40006800000 */
[----:B------:R-:W-:Y:S02]  /*7e00*/  FSEL R52, R52, -INF , !P6 ;  /* 0xff80000034347808 */ /* 0x000fe40007000000 */
[C---:B------:R-:W-:Y:S02]  /*7e10*/  ISETP.GE.AND P3, PT, R100.reuse, R128, PT ;  /* 0x000000806400720c */ /* 0x040fe40003f66270 */
[----:B------:R-:W-:-:S02]  /*7e20*/  ISETP.GE.AND P5, PT, R100, R127, PT ;  /* 0x0000007f6400720c */ /* 0x000fc40003fa6270 */
[----:B------:R-:W-:Y:S02]  /*7e30*/  ISETP.GE.AND P6, PT, R62, R128, PT ;  /* 0x000000803e00720c */ /* 0x000fe40003fc6270 */
[----:B------:R-:W-:Y:S02]  /*7e40*/  FSEL R121, R54, -INF , !P4 ;  /* 0xff80000036797808 */ /* 0x000fe40006000000 */
[--C-:B------:R-:W-:Y:S02]  /*7e50*/  LOP3.LUT R56, R104, 0x30, R3.reuse, 0xfe, !PT ;  /* 0x0000003068387812 */ /* 0x100fe400078efe03 */
[----:B------:R-:W-:Y:S02]  /*7e60*/  ISETP.GE.AND P4, PT, R62, R127, PT ;  /* 0x0000007f3e00720c */ /* 0x000fe40003f86270 */
[----:B------:R-:W-:Y:S02]  /*7e70*/  LOP3.LUT R54, R104, 0x38, R3, 0xfe, !PT ;  /* 0x0000003868367812 */ /* 0x000fe400078efe03 */
[----:B------:R-:W-:-:S02]  /*7e80*/  FSEL R140, R48, -INF , !P3 ;  /* 0xff800000308c7808 */ /* 0x000fc40005800000 */
[----:B------:R-:W-:Y:S02]  /*7e90*/  FSEL R147, R50, -INF , !P5 ;  /* 0xff80000032937808 */ /* 0x000fe40006800000 */
[----:B------:R-:W-:Y:S02]  /*7ea0*/  FSEL R138, R44, -INF , !P6 ;  /* 0xff8000002c8a7808 */ /* 0x000fe40007000000 */
[CC--:B------:R-:W-:Y:S02]  /*7eb0*/  ISETP.GE.AND P3, PT, R56.reuse, R128.reuse, PT ;  /* 0x000000803800720c */ /* 0x0c0fe40003f66270 */
[----:B------:R-:W-:Y:S02]  /*7ec0*/  ISETP.GE.AND P5, PT, R56, R127, PT ;  /* 0x0000007f3800720c */ /* 0x000fe40003fa6270 */
[----:B------:R-:W-:Y:S02]  /*7ed0*/  ISETP.GE.AND P6, PT, R54, R128, PT ;  /* 0x000000803600720c */ /* 0x000fe40003fc6270 */
[----:B------:R-:W-:-:S02]  /*7ee0*/  FSEL R137, R46, -INF , !P4 ;  /* 0xff8000002e897808 */ /* 0x000fc40006000000 */
[--C-:B------:R-:W-:Y:S02]  /*7ef0*/  LOP3.LUT R48, R104, 0x40, R3.reuse, 0xfe, !PT ;  /* 0x0000004068307812 */ /* 0x100fe400078efe03 */
[----:B------:R-:W-:Y:S02]  /*7f00*/  ISETP.GE.AND P4, PT, R54, R127, PT ;  /* 0x0000007f3600720c */ /* 0x000fe40003f86270 */
[----:B------:R-:W-:Y:S02]  /*7f10*/  LOP3.LUT R44, R104, 0x48, R3, 0xfe, !PT ;  /* 0x00000048682c7812 */ /* 0x000fe400078efe03 */
[----:B------:R-:W-:Y:S02]  /*7f20*/  FSEL R150, R40, -INF , !P3 ;  /* 0xff80000028967808 */ /* 0x000fe40005800000 */
[----:B------:R-:W-:Y:S02]  /*7f30*/  FSEL R149, R42, -INF , !P5 ;  /* 0xff8000002a957808 */ /* 0x000fe40006800000 */
[----:B------:R-:W-:-:S02]  /*7f40*/  FSEL R152, R36, -INF , !P6 ;  /* 0xff80000024987808 */ /* 0x000fc40007000000 */
[CC--:B------:R-:W-:Y:S02]  /*7f50*/  ISETP.GE.AND P3, PT, R48.reuse, R128.reuse, PT ;  /* 0x000000803000720c */ /* 0x0c0fe40003f66270 */
[-C--:B------:R-:W-:Y:S02]  /*7f60*/  ISETP.GE.AND P5, PT, R48, R127.reuse, PT ;  /* 0x0000007f3000720c */ /* 0x080fe40003fa6270 */
[----:B------:R-:W-:Y:S02]  /*7f70*/  ISETP.GE.AND P6, PT, R44, R128, PT ;  /* 0x000000802c00720c */ /* 0x000fe40003fc6270 */
        /* <DEDUP_REMOVED lines=21> */
[C---:B------:R-:W-:Y:S02]  /*80d0*/  LOP3.LUT R20, R104.reuse, R3, RZ, 0xfc, !PT ;  /* 0x0000000368147212 */ /* 0x040fe400078efcff */
[--C-:B------:R-:W-:Y:S02]  /*80e0*/  LOP3.LUT R22, R104, 0x70, R3.reuse, 0xfe, !PT ;  /* 0x0000007068167812 */ /* 0x100fe400078efe03 */
[----:B------:R-:W-:Y:S02]  /*80f0*/  ISETP.GE.AND P4, PT, R28, R127, PT ;  /* 0x0000007f1c00720c */ /* 0x000fe40003f86270 */
[----:B------:R-:W-:Y:S02]  /*8100*/  LOP3.LUT R3, R104, 0x78, R3, 0xfe, !PT ;  /* 0x0000007868037812 */ /* 0x000fe400078efe03 */
[----:B------:R-:W-:Y:S02]  /*8110*/  FSEL R100, R16, -INF , !P3 ;  /* 0xff80000010647808 */ /* 0x000fe40005800000 */
[----:B------:R-:W-:-:S02]  /*8120*/  FSEL R103, R18, -INF , !P5 ;  /* 0xff80000012677808 */ /* 0x000fc40006800000 */
[----:B------:R-:W-:Y:S01]  /*8130*/  FSEL R62, R12, -INF , !P6 ;  /* 0xff8000000c3e7808 */ /* 0x000fe20007000000 */
[----:B------:R-:W-:Y:S01]  /*8140*/  VIADD R12, R20, 0x1 ;  /* 0x00000001140c7836 */ /* 0x000fe20000000000 */
[CC--:B------:R-:W-:Y:S02]  /*8150*/  ISETP.GE.AND P3, PT, R22.reuse, R128.reuse, PT ;  /* 0x000000801600720c */ /* 0x0c0fe40003f66270 */
[-C--:B------:R-:W-:Y:S02]  /*8160*/  ISETP.GE.AND P5, PT, R22, R127.reuse, PT ;  /* 0x0000007f1600720c */ /* 0x080fe40003fa6270 */
[----:B------:R-:W-:Y:S01]  /*8170*/  FSEL R101, R14, -INF , !P4 ;  /* 0xff8000000e657808 */ /* 0x000fe20006000000 */
[----:B------:R-:W-:Y:S01]  /*8180*/  VIADD R14, R20, 0x9 ;  /* 0x00000009140e7836 */ /* 0x000fe20000000000 */
[C---:B------:R-:W-:Y:S02]  /*8190*/  ISETP.GE.AND P6, PT, R3.reuse, R128, PT ;  /* 0x000000800300720c */ /* 0x040fe40003fc6270 */
[----:B------:R-:W-:-:S02]  /*81a0*/  ISETP.GE.AND P4, PT, R3, R127, PT ;  /* 0x0000007f0300720c */ /* 0x000fc40003f86270 */
[----:B------:R-:W-:Y:S02]  /*81b0*/  FSEL R56, R8, -INF , !P3 ;  /* 0xff80000008387808 */ /* 0x000fe40005800000 */
[----:B------:R-:W-:Y:S01]  /*81c0*/  FSEL R3, R10, -INF , !P5 ;  /* 0xff8000000a037808 */ /* 0x000fe20006800000 */
[----:B------:R-:W-:Y:S01]  /*81d0*/  VIADD R10, R20, 0x19 ;  /* 0x00000019140a7836 */ /* 0x000fe20000000000 */
[CC--:B------:R-:W-:Y:S02]  /*81e0*/  ISETP.GE.AND P3, PT, R12.reuse, R128.reuse, PT ;  /* 0x000000800c00720c */ /* 0x0c0fe40003f66270 */
[----:B------:R-:W-:Y:S01]  /*81f0*/  ISETP.GE.AND P5, PT, R12, R127, PT ;  /* 0x0000007f0c00720c */ /* 0x000fe20003fa6270 */
[----:B------:R-:W-:Y:S01]  /*8200*/  VIADD R12, R20, 0x11 ;  /* 0x00000011140c7836 */ /* 0x000fe20000000000 */
[----:B------:R-:W-:Y:S02]  /*8210*/  FSEL R58, R4, -INF , !P6 ;  /* 0xff800000043a7808 */ /* 0x000fe40007000000 */
[----:B------:R-:W-:-:S02]  /*8220*/  ISETP.GE.AND P6, PT, R14, R128, PT ;  /* 0x000000800e00720c */ /* 0x000fc40003fc6270 */
[----:B------:R-:W-:Y:S02]  /*8230*/  FSEL R8, R65, -INF , !P3 ;  /* 0xff80000041087808 */ /* 0x000fe40005800000 */
[----:B------:R-:W-:Y:S02]  /*8240*/  FSEL R119, R67, -INF , !P5 ;  /* 0xff80000043777808 */ /* 0x000fe40006800000 */
[-C--:B------:R-:W-:Y:S02]  /*8250*/  ISETP.GE.AND P3, PT, R14, R127.reuse, PT ;  /* 0x0000007f0e00720c */ /* 0x080fe40003f66270 */
[C---:B------:R-:W-:Y:S02]  /*8260*/  ISETP.GE.AND P5, PT, R12.reuse, R128, PT ;  /* 0x000000800c00720c */ /* 0x040fe40003fa6270 */
        /* <DEDUP_REMOVED lines=29> */
[----:B------:R-:W-:Y:S02]  /*8440*/  ISETP.GE.AND P5, PT, R12, R128, PT ;  /* 0x000000800c00720c */ /* 0x000fe40003fa6270 */
[----:B------:R-:W-:Y:S02]  /*8450*/  FSEL R155, R39, -INF , !P3 ;  /* 0xff800000279b7808 */ /* 0x000fe40005800000 */
[----:B------:R-:W-:Y:S02]  /*8460*/  FSEL R144, R33, -INF , !P5 ;  /* 0xff80000021907808 */ /* 0x000fe40006800000 */
[----:B------:R-:W-:-:S02]  /*8470*/  FSEL R190, R37, -INF , !P6 ;  /* 0xff80000025be7808 */ /* 0x000fc40007000000 */
[CC--:B------:R-:W-:Y:S02]  /*8480*/  ISETP.GE.AND P3, PT, R10.reuse, R128.reuse, PT ;  /* 0x000000800a00720c */ /* 0x0c0fe40003f66270 */
[-C--:B------:R-:W-:Y:S01]  /*8490*/  ISETP.GE.AND P5, PT, R10, R127.reuse, PT ;  /* 0x0000007f0a00720c */ /* 0x080fe20003fa6270 */
[----:B------:R-:W-:Y:S01]  /*84a0*/  VIADD R10, R20, 0x51 ;  /* 0x00000051140a7836 */ /* 0x000fe20000000000 */
        /* <DEDUP_REMOVED lines=14> */
[----:B------:R-:W-:Y:S02]  /*8590*/  FSEL R130, R21, -INF , !P5 ;  /* 0xff80000015827808 */ /* 0x000fe40006800000 */
[----:B------:R-:W-:Y:S01]  /*85a0*/  ISETP.GE.AND P5, PT, R10, R127, PT ;  /* 0x0000007f0a00720c */ /* 0x000fe20003fa6270 */
[----:B------:R-:W-:Y:S01]  /*85b0*/  VIADD R10, R20, 0x71 ;  /* 0x00000071140a7836 */ /* 0x000fe20000000000 */
[----:B------:R-:W-:Y:S02]  /*85c0*/  FSEL R123, R23, -INF , !P6 ;  /* 0xff800000177b7808 */ /* 0x000fe40007000000 */
[----:B------:R-:W-:Y:S02]  /*85d0*/  ISETP.GE.AND P6, PT, R12, R128, PT ;  /* 0x000000800c00720c */ /* 0x000fe40003fc6270 */
[----:B------:R-:W-:-:S02]  /*85e0*/  FSEL R110, R17, -INF , !P3 ;  /* 0xff800000116e7808 */ /* 0x000fc40005800000 */
[-C--:B------:R-:W-:Y:S02]  /*85f0*/  ISETP.GE.AND P3, PT, R12, R127.reuse, PT ;  /* 0x0000007f0c00720c */ /* 0x080fe40003f66270 */
[----:B------:R-:W-:Y:S02]  /*8600*/  FSEL R109, R19, -INF , !P5 ;  /* 0xff800000136d7808 */ /* 0x000fe40006800000 */
[----:B------:R-:W-:Y:S02]  /*8610*/  FSEL R108, R13, -INF , !P6 ;  /* 0xff8000000d6c7808 */ /* 0x000fe40007000000 */
[C---:B------:R-:W-:Y:S02]  /*8620*/  ISETP.GE.AND P5, PT, R10.reuse, R128, PT ;  /* 0x000000800a00720c */ /* 0x040fe40003fa6270 */
[----:B------:R-:W-:Y:S01]  /*8630*/  ISETP.GE.AND P6, PT, R10, R127, PT ;  /* 0x0000007f0a00720c */ /* 0x000fe20003fc6270 */
[----:B------:R-:W-:Y:S01]  /*8640*/  VIADD R10, R20, 0x79 ;  /* 0x00000079140a7836 */ /* 0x000fe20000000000 */
[----:B------:R-:W-:-:S02]  /*8650*/  FSEL R63, R15, -INF , !P3 ;  /* 0xff8000000f3f7808 */ /* 0x000fc40005800000 */
[-C--:B------:R-:W-:Y:S02]  /*8660*/  ISETP.GE.AND P3, PT, R20, R128.reuse, PT ;  /* 0x000000801400720c */ /* 0x080fe40003f66270 */
[----:B------:R-:W-:Y:S02]  /*8670*/  FSEL R61, R9, -INF , !P5 ;  /* 0xff800000093d7808 */ /* 0x000fe40006800000 */
[----:B------:R-:W-:Y:S02]  /*8680*/  FSEL R57, R11, -INF , !P6 ;  /* 0xff8000000b397808 */ /* 0x000fe40007000000 */
[----:B------:R-:W-:Y:S02]  /*8690*/  FSEL R64, R64, -INF , !P3 ;  /* 0xff80000040407808 */ /* 0x000fe40005800000 */
[----:B------:R-:W-:Y:S02]  /*86a0*/  ISETP.GE.AND P5, PT, R20, R127, PT ;  /* 0x0000007f1400720c */ /* 0x000fe40003fa6270 */
        /* <DEDUP_REMOVED lines=9> */
[----:B------:R-:W-:Y:S01]  /*8740*/  MOV R10, RZ ;  /* 0x000000ff000a7202 */ /* 0x000fe20000000f00 */
[----:B------:R-:W-:Y:S01]  /*8750*/  VIADD R14, R104, 0xffffff80 ;  /* 0xffffff80680e7836 */ /* 0x000fe20000000000 */
[----:B------:R-:W-:Y:S01]  /*8760*/  ULDC.64 UR4, c[0x0][0x230] ;  /* 0x00008c0000047ab9 */ /* 0x000fe20000000a00 */
[----:B-1----:R-:W-:-:S04]  /*8770*/  IABS R5, R7 ;  /* 0x0000000700057213 */ /* 0x002fc80000000000 */
[----:B------:R-:W1:Y:S08]  /*8780*/  I2F.RP R15, R5 ;  /* 0x00000005000f7306 */ /* 0x000e700000209400 */
[----:B-1----:R-:W1:Y:S02]  /*8790*/  MUFU.RCP R12, R15 ;  /* 0x0000000f000c7308 */ /* 0x002e640000001000 */
[----:B-1----:R-:W-:-:S06]  /*87a0*/  VIADD R12, R12, 0xffffffe ;  /* 0x0ffffffe0c0c7836 */ /* 0x002fcc0000000000 */
[----:B------:R-:W1:Y:S02]  /*87b0*/  F2I.FTZ.U32.TRUNC.NTZ R11, R12 ;  /* 0x0000000c000b7305 */ /* 0x000e64000021f000 */
[----:B-1----:R-:W-:-:S05]  /*87c0*/  IADD3 R6, RZ, -R11, RZ ;  /* 0x8000000bff067210 */ /* 0x002fca0007ffe0ff */
[----:B------:R-:W-:-:S04]  /*87d0*/  IMAD R13, R6, R5, RZ ;  /* 0x00000005060d7224 */ /* 0x000fc800078e02ff */
[----:B------:R-:W-:Y:S01]  /*87e0*/  IMAD.HI.U32 R13, R11, R13, R10 ;  /* 0x0000000d0b0d7227 */ /* 0x000fe200078e000a */
[----:B------:R-:W-:Y:S02]  /*87f0*/  IABS R11, R104 ;  /* 0x00000068000b7213 */ /* 0x000fe40000000000 */
[----:B------:R-:W-:Y:S02]  /*8800*/  IABS R10, R14 ;  /* 0x0000000e000a7213 */ /* 0x000fe40000000000 */
[----:B------:R-:W-:Y:S01]  /*8810*/  LOP3.LUT R104, R104, R7, RZ, 0x3c, !PT ;  /* 0x0000000768687212 */ /* 0x000fe200078e3cff */
[C---:B------:R-:W-:Y:S01]  /*8820*/  IMAD.HI.U32 R15, R13.reuse, R11, RZ ;  /* 0x0000000b0d0f7227 */ /* 0x040fe200078e00ff */
[----:B------:R-:W-:Y:S02]  /*8830*/  LOP3.LUT R14, R14, R7, RZ, 0x3c, !PT ;  /* 0x000000070e0e7212 */ /* 0x000fe400078e3cff */
[----:B------:R-:W-:Y:S01]  /*8840*/  ISETP.GE.AND P4, PT, R104, RZ, PT ;  /* 0x000000ff6800720c */ /* 0x000fe20003f86270 */
        /* <DEDUP_REMOVED lines=14> */
[----:B------:R-:W-:Y:S02]  /*8930*/  ISETP.NE.AND P3, PT, R7, RZ, PT ;  /* 0x000000ff0700720c */ /* 0x000fe40003f65270 */
[----:B------:R-:W-:-:S05]  /*8940*/  LOP3.LUT R6, RZ, R7, RZ, 0x33, !PT ;  /* 0x00000007ff067212 */ /* 0x000fca00078e33ff */
[----:B------:R-:W-:Y:S02]  /*8950*/  @P6 VIADD R15, R15, 0x1 ;  /* 0x000000010f0f6836 */ /* 0x000fe40000000000 */
[----:B------:R-:W-:Y:S02]  /*8960*/  @P5 IADD3 R13, R13, 0x1, RZ ;  /* 0x000000010d0d5810 */ /* 0x000fe40007ffe0ff */
        /* <DEDUP_REMOVED lines=10> */
[----:B------:R-:W-:Y:S01]  /*8a10*/  IMAD.WIDE.U32 R12, R7, R116, RZ ;  /* 0x00000074070c7225 */ /* 0x000fe200078e00ff */
[----:B------:R-:W-:-:S05]  /*8a20*/  SHF.R.S32.HI R5, RZ, 0x1f, R7 ;  /* 0x0000001fff057819 */ /* 0x000fca0000011407 */
[----:B------:R-:W-:-:S04]  /*8a30*/  IMAD R6, R5, R116, RZ ;  /* 0x0000007405067224 */ /* 0x000fc800078e02ff */
[----:B------:R-:W-:-:S04]  /*8a40*/  IMAD R6, R7, R117, R6 ;  /* 0x0000007507067224 */ /* 0x000fc800078e0206 */
[----:B------:R-:W-:Y:S01]  /*8a50*/  IMAD.IADD R13, R13, 0x1, R6 ;  /* 0x000000010d0d7824 */ /* 0x000fe200078e0206 */
[----:B--2---:R-:W-:-:S04]  /*8a60*/  IADD3 R10, -R11, R10, RZ ;  /* 0x0000000a0b0a7210 */ /* 0x004fc80007ffe1ff */
[----:B------:R-:W-:-:S05]  /*8a70*/  SHF.R.S32.HI R5, RZ, 0x1f, R10 ;  /* 0x0000001fff057819 */ /* 0x000fca000001140a */
[----:B------:R-:W-:-:S04]  /*8a80*/  IMAD R5, R5, UR4, RZ ;  /* 0x0000000405057c24 */ /* 0x000fc8000f8e02ff */
[C---:B------:R-:W-:Y:S02]  /*8a90*/  IMAD R5, R10.reuse, UR5, R5 ;  /* 0x000000050a057c24 */ /* 0x040fe4000f8e0205 */
[----:B------:R-:W-:-:S05]  /*8aa0*/  IMAD.WIDE.U32 R10, R10, UR4, R12 ;  /* 0x000000040a0a7c25 */ /* 0x000fca000f8e000c */
[----:B------:R-:W-:Y:S01]  /*8ab0*/  IADD3 R6, R11, R5, RZ ;  /* 0x000000050b067210 */ /* 0x000fe20007ffe0ff */
[----:B------:R-:W-:Y:S01]  /*8ac0*/  IMAD.MOV.U32 R5, RZ, RZ, R10 ;  /* 0x000000ffff057224 */ /* 0x000fe200078e000a */
[----:B------:R-:W-:Y:S06]  /*8ad0*/  BRA `(.L_x_5329) ;  /* 0x0000000000087947 */ /* 0x000fec0003800000 */
.L_x_5328:
[----:B------:R-:W-:-:S04]  /*8ae0*/  LEA R5, -R116, RZ, 0x7 ;  /* 0x000000ff74057211 */ /* 0x000fc800078e39ff */
[----:B------:R-:W-:-:S07]  /*8af0*/  SHF.R.S32.HI R6, RZ, 0x1f, R5 ;  /* 0x0000001fff067819 */ /* 0x000fce0000011405 */
.L_x_5329:
[----:B------:R-:W-:Y:S01]  /*8b00*/  @!P1 IMAD.MOV.U32 R124, RZ, RZ, R126 ;  /* 0x000000ffff7c9224 */ /* 0x000fe200078e007e */
[----:B------:R-:W-:Y:S01]  /*8b10*/  @!P1 LEA R18, P2, R5, R192, 0x1 ;  /* 0x000000c005129211 */ /* 0x000fe200078408ff */
[----:B------:R-:W-:Y:S01]  /*8b20*/  @!P1 IMAD R13, R117, 0x30, RZ ;  /* 0x00000030750d9824 */ /* 0x000fe200078e02ff */
[C---:B------:R-:W-:Y:S01]  /*8b30*/  @!P1 LEA R12, P3, R116.reuse, R126, 0x5 ;  /* 0x0000007e740c9211 */ /* 0x040fe200078628ff */
[----:B------:R-:W-:Y:S01]  /*8b40*/  @!P1 IMAD.WIDE.U32 R10, R116, 0x30, R124 ;  /* 0x00000030740a9825 */ /* 0x000fe200078e007c */
[C---:B------:R-:W-:Y:S01]  /*8b50*/  @!P1 LEA.HI.X R19, R5.reuse, R191, R6, 0x1, P2 ;  /* 0x000000bf05139211 */ /* 0x040fe200010f0c06 */
[----:B------:R1:W-:Y:S01]  /*8b60*/  @P1 STS.128 [R182+0x2000], RZ ;  /* 0x002000ffb6001388 */ /* 0x0003e20000000c00 */
[----:B------:R-:W-:Y:S01]  /*8b70*/  BSSY B0, `(.L_x_5330) ;  /* 0x000004f000007945 */ /* 0x000fe20003800000 */
[C---:B------:R-:W-:Y:S02]  /*8b80*/  @!P1 IADD3 R14, P2, R5.reuse, R10, RZ ;  /* 0x0000000a050e9210 */ /* 0x040fe40007f5e0ff */
[----:B------:R-:W-:Y:S01]  /*8b90*/  @!PT LDS RZ, [RZ] ;  /* 0x00000000fffff984 */ /* 0x000fe20000000800 */
[----:B------:R-:W-:Y:S01]  /*8ba0*/  @!PT LDS RZ, [RZ] ;  /* 0x00000000fffff984 */ /* 0x000fe20000000800 */
[----:B------:R-:W-:Y:S01]  /*8bb0*/  @!PT LDS RZ, [RZ] ;  /* 0x00000000fffff984 */ /* 0x000fe20000000800 */
[----:B------:R2:W-:Y:S01]  /*8bc0*/  @!P1 LDGSTS.E.BYPASS.LTC128B.128 [R182+0x2000], desc[UR10][R18.64] ;  /* 0x0200000012b69fae */ /* 0x0005e2000b901d4a */
[----:B------:R-:W-:-:S02]  /*8bd0*/  @!P1 IADD3 R10, P5, P4, R5, R126, R177 ;  /* 0x0000007e050a9210 */ /* 0x000fc40007cbe0b1 */
[----:B------:R-:W-:Y:S01]  /*8be0*/  @!P1 IADD3.X R13, R6, R13, R11, P2, !PT ;  /* 0x0000000d060d9210 */ /* 0x000fe200017fe40b */
[----:B------:R1:W-:Y:S01]  /*8bf0*/  @P1 STS.128 [R182+0x2800], RZ ;  /* 0x002800ffb6001388 */ /* 0x0003e20000000c00 */
[----:B------:R-:W-:Y:S02]  /*8c00*/  @!P1 IADD3 R12, P2, R5, R12, RZ ;  /* 0x0000000c050c9210 */ /* 0x000fe40007f5e0ff */
[-C--:B------:R-:W-:Y:S02]  /*8c10*/  @!P1 LEA.HI.X R11, R116, R125.reuse, R117, 0x5, P3 ;  /* 0x0000007d740b9211 */ /* 0x080fe400018f2c75 */
[----:B------:R-:W-:Y:S02]  /*8c20*/  @!P1 IADD3.X R7, R6, R125, R176, P5, P4 ;  /* 0x0000007d06079210 */ /* 0x000fe40002fe84b0 */
[----:B------:R-:W-:Y:S01]  /*8c30*/  @!P1 LEA R16, P4, R10, UR8, 0x1 ;  /* 0x000000080a109c11 */ /* 0x000fe2000f8808ff */
[----:B------:R-:W-:Y:S01]  /*8c40*/  @!P1 IMAD.X R11, R6, 0x1, R11, P2 ;  /* 0x00000001060b9824 */ /* 0x000fe200010e060b */
[----:B------:R-:W-:-:S02]  /*8c50*/  @!P1 LEA R20, P3, R12, UR8, 0x1 ;  /* 0x000000080c149c11 */ /* 0x000fc4000f8608ff */
[----:B------:R-:W-:Y:S01]  /*8c60*/  @!P1 LEA.HI.X R17, R10, UR9, R7, 0x1, P4 ;  /* 0x000000090a119c11 */ /* 0x000fe2000a0f0c07 */
[----:B------:R-:W-:Y:S01]  /*8c70*/  @!P1 IMAD R7, R117, 0x50, RZ ;  /* 0x0000005075079824 */ /* 0x000fe200078e02ff */
[----:B------:R-:W-:Y:S01]  /*8c80*/  @!P1 LEA.HI.X R21, R12, UR9, R11, 0x1, P3 ;  /* 0x000000090c159c11 */ /* 0x000fe200098f0c0b */
[----:B------:R-:W-:Y:S02]  /*8c90*/  @!P1 IMAD.WIDE.U32 R10, R116, 0x50, R124 ;  /* 0x00000050740a9825 */ /* 0x000fe400078e007c */
[----:B------:R-:W-:Y:S01]  /*8ca0*/  @!PT LDS RZ, [RZ] ;  /* 0x00000000fffff984 */ /* 0x000fe20000000800 */
[----:B------:R-:W-:Y:S01]  /*8cb0*/  @!PT LDS RZ, [RZ] ;  /* 0x00000000fffff984 */ /* 0x000fe20000000800 */
[----:B------:R-:W-:Y:S01]  /*8cc0*/  @!PT LDS RZ, [RZ] ;  /* 0x00000000fffff984 */ /* 0x000fe20000000800 */
[----:B------:R3:W-:Y:S04]  /*8cd0*/  @!P1 LDGSTS.E.BYPASS.LTC128B.128 [R182+0x2800], desc[UR10][R16.64] ;  /* 0x0280000010b69fae */ /* 0x0007e8000b901d4a */
[----:B------:R1:W-:Y:S01]  /*8ce0*/  @P1 STS.128 [R182+0x3000], RZ ;  /* 0x003000ffb6001388 */ /* 0x0003e20000000c00 */
[----:B--2---:R-:W-:-:S03]  /*8cf0*/  @!P1 LEA R18, P2, R14, UR8, 0x1 ;  /* 0x000000080e129c11 */ /* 0x004fc6000f8408ff */
[----:B------:R-:W-:Y:S01]  /*8d00*/  @!PT LDS RZ, [RZ] ;  /* 0x00000000fffff984 */ /* 0x000fe20000000800 */
[----:B------:R-:W-:Y:S01]  /*8d10*/  @!PT LDS RZ, [RZ] ;  /* 0x00000000fffff984 */ /* 0x000fe20000000800 */
[----:B------:R-:W-:Y:S01]  /*8d20*/  @!PT LDS RZ, [RZ] ;  /* 0x00000000fffff984 */ /* 0x000fe20000000800 */
[----:B------:R-:W-:Y:S01]  /*8d30*/  @!P1 LDGSTS.E.BYPASS.LTC128B.128 [R182+0x3000], desc[UR10][R20.64] ;  /* 0x0300000014b69fae */ /* 0x000fe2000b901d4a */
[----:B------:R-:W-:Y:S01]  /*8d40*/  @!P1 LEA.HI.X R19, R14, UR9, R13, 0x1, P2 ;  /* 0x000000090e139c11 */ /* 0x000fe200090f0c0d */
[C---:B------:R-:W-:Y:S01]  /*8d50*/  @!P1 IMAD.WIDE.U32 R14, R116.reuse, 0x60, R124 ;  /* 0x00000060740e9825 */ /* 0x040fe200078e007c */
[----:B------:R-:W-:Y:S01]  /*8d60*/  @!P1 IADD3 R13, P2, R5, R10, RZ ;  /* 0x0000000a050d9210 */ /* 0x000fe20007f5e0ff */
[----:B------:R1:W-:Y:S01]  /*8d70*/  @P1 STS.128 [R182+0x3800], RZ ;  /* 0x003800ffb6001388 */ /* 0x0003e20000000c00 */
[----:B------:R-:W-:Y:S02]  /*8d80*/  @!P1 LEA R10, P4, R116, R126, 0x6 ;  /* 0x0000007e740a9211 */ /* 0x000fe400078830ff */
[----:B------:R-:W-:Y:S01]  /*8d90*/  @!P1 IADD3.X R12, R6, R7, R11, P2, !PT ;  /* 0x00000007060c9210 */ /* 0x000fe200017fe40b */
[----:B------:R-:W-:Y:S01]  /*8da0*/  @!P1 IMAD R7, R117, 0x60, RZ ;  /* 0x0000006075079824 */ /* 0x000fe200078e02ff */
[----:B------:R-:W-:Y:S01]  /*8db0*/  @!P1 IADD3 R10, P3, R5, R10, RZ ;  /* 0x0000000a050a9210 */ /* 0x000fe20007f7e0ff */
[----:B------:R-:W-:Y:S01]  /*8dc0*/  @!PT LDS RZ, [RZ] ;  /* 0x00000000fffff984 */ /* 0x000fe20000000800 */
[----:B------:R-:W-:Y:S01]  /*8dd0*/  @!PT LDS RZ, [RZ] ;  /* 0x00000000fffff984 */ /* 0x000fe20000000800 */
[----:B------:R-:W-:Y:S01]  /*8de0*/  @!PT LDS RZ, [RZ] ;  /* 0x00000000fffff984 */ /* 0x000fe20000000800 */
[----:B------:R2:W-:Y:S01]  /*8df0*/  @!P1 LDGSTS.E.BYPASS.LTC128B.128 [R182+0x3800], desc[UR10][R18.64] ;  /* 0x0380000012b69fae */ /* 0x0005e2000b901d4a */
[----:B------:R-:W-:-:S02]  /*8e00*/  @!P1 LEA.HI.X R11, R116, R125, R117, 0x6, P4 ;  /* 0x0000007d740b9211 */ /* 0x000fc400020f3475 */
[----:B------:R-:W-:Y:S01]  /*8e10*/  @!P1 IADD3 R14, P2, R5, R14, RZ ;  /* 0x0000000e050e9210 */ /* 0x000fe20007f5e0ff */
[----:B------:R1:W-:Y:S02]  /*8e20*/  @P1 STS.128 [R182+0x4000], RZ ;  /* 0x004000ffb6001388 */ /* 0x0003e40000000c00 */
[C---:B------:R-:W-:Y:S01]  /*8e30*/  @!P1 IMAD.X R11, R6.reuse, 0x1, R11, P3 ;  /* 0x00000001060b9824 */ /* 0x040fe200018e060b */
[----:B------:R-:W-:Y:S02]  /*8e40*/  @!P1 IADD3.X R7, R6, R7, R15, P2, !PT ;  /* 0x0000000706079210 */ /* 0x000fe400017fe40f */
[----:B---3--:R-:W-:-:S04]  /*8e50*/  @!P1 LEA R16, P2, R10, UR8, 0x1 ;  /* 0x000000080a109c11 */ /* 0x008fc8000f8408ff */
[----:B------:R-:W-:Y:S02]  /*8e60*/  @!P1 LEA.HI.X R17, R10, UR9, R11, 0x1, P2 ;  /* 0x000000090a119c11 */ /* 0x000fe400090f0c0b */
[----:B------:R-:W-:-:S03]  /*8e70*/  @!P1 LEA R10, P2, R14, UR8, 0x1 ;  /* 0x000000080e0a9c11 */ /* 0x000fc6000f8408ff */
[----:B------:R-:W-:Y:S01]  /*8e80*/  @!PT LDS RZ, [RZ] ;  /* 0x00000000fffff984 */ /* 0x000fe20000000800 */
[----:B------:R-:W-:Y:S01]  /*8e90*/  @!PT LDS RZ, [RZ] ;  /* 0x00000000fffff984 */ /* 0x000fe20000000800 */
[----:B------:R-:W-:Y:S01]  /*8ea0*/  @!PT LDS RZ, [RZ] ;  /* 0x00000000fffff984 */ /* 0x000fe20000000800 */
[----:B------:R1:W-:Y:S01]  /*8eb0*/  @!P1 LDGSTS.E.BYPASS.LTC128B.128 [R182+0x4000], desc[UR10][R16.64] ;  /* 0x0400000010b69fae */ /* 0x0003e2000b901d4a */
[----:B------:R-:W-:-:S03]  /*8ec0*/  @!P1 LEA.HI.X R11, R14, UR9, R7, 0x1, P2 ;  /* 0x000000090e0b9c11 */ /* 0x000fc600090f0c07 */
[----:B------:R1:W-:Y:S01]  /*8ed0*/  @P1 STS.128 [R182+0x4800], RZ ;  /* 0x004800ffb6001388 */ /* 0x0003e20000000c00 */
[----:B--2---:R-:W-:-:S04]  /*8ee0*/  @!P1 LEA R18, P3, R13, UR8, 0x1 ;  /* 0x000000080d129c11 */ /* 0x004fc8000f8608ff */
[----:B------:R-:W-:-:S05]  /*8ef0*/  @!P1 LEA.HI.X R19, R13, UR9, R12, 0x1, P3 ;  /* 0x000000090d139c11 */ /* 0x000fca00098f0c0c */
        /* <DEDUP_REMOVED lines=11> */
[----:B------:R-:W-:Y:S02]  /*8fb0*/  IMAD.MOV.U32 R127, RZ, RZ, R125 ;  /* 0x000000ffff7f7224 */ /* 0x000fe400078e007d */
[----:B------:R-:W-:Y:S02]  /*8fc0*/  IMAD R117, R117, 0x70, RZ ;  /* 0x0000007075757824 */ /* 0x000fe400078e02ff */
[----:B-1----:R-:W-:-:S03]  /*8fd0*/  IMAD.WIDE.U32 R10, R116, 0x70, R126 ;  /* 0x00000070740a7825 */ /* 0x002fc600078e007e */
        /* <DEDUP_REMOVED lines=8> */
.L_x_5331:
[----:B------:R-:W-:Y:S05]  /*9060*/  BSYNC B0 ;  /* 0x0000000000007941 */ /* 0x000fea0003800000 */
.L_x_5330:
[----:B------:R-:W0:Y:S01]  /*9070*/  LDGDEPBAR ;  /* 0x00000000000079af */ /* 0x000e220000000000 */
[----:B------:R-:W-:-:S04]  /*9080*/  LEA R192, P1, R5, R192, 0x1 ;  /* 0x000000c005c07211 */ /* 0x000fc800078208ff */
[----:B------:R-:W-:-:S09]  /*9090*/  LEA.HI.X R191, R5, R191, R6, 0x1, P1 ;  /* 0x000000bf05bf7211 */ /* 0x000fd200008f0c06 */
.L_x_5327:
[----:B------:R-:W-:Y:S01]  /*90a0*/  FMNMX.FTZ R5, R2, R64, !PT ;  /* 0x0000004002057209 */ /* 0x000fe20007810000 */
[----:B--2---:R-:W-:Y:S01]  /*90b0*/  LDSM.16.MT88.4 R12, [R168+0x6000] ;  /* 0x00600000a80c783b */ /* 0x004fe20000004200 */
[----:B-1----:R-:W-:Y:S02]  /*90c0*/  FMNMX.FTZ R10, R0, R9, !PT ;  /* 0x00000009000a7209 */ /* 0x002fe40007810000 */
[----:B------:R-:W-:Y:S01]  /*90d0*/  FMNMX.FTZ R5, R8, R5, !PT ;  /* 0x0000000508057209 */ /* 0x000fe20007810000 */
[----:B------:R-:W-:Y:S01]  /*90e0*/  LDSM.16.MT88.4 R20, [R166+0x6000] ;  /* 0x00600000a614783b */ /* 0x000fe20000004200 */
[----:B------:R-:W-:Y:S02]  /*90f0*/  FMNMX.FTZ R10, R119, R10, !PT ;  /* 0x0000000a770a7209 */ /* 0x000fe40007810000 */
[----:B------:R-:W-:Y:S01]  /*9100*/  FMNMX.FTZ R5, R60, R5, !PT ;  /* 0x000000053c057209 */ /* 0x000fe20007810000 */
[----:B------:R-:W-:Y:S01]  /*9110*/  LDSM.16.MT88.4 R24, [R165+0x6000] ;  /* 0x00600000a518783b */ /* 0x000fe20000004200 */
[----:B------:R-:W-:-:S02]  /*9120*/  FMNMX.FTZ R10, R105, R10, !PT ;  /* 0x0000000a690a7209 */ /* 0x000fc40007810000 */
[----:B------:R-:W-:Y:S01]  /*9130*/  FMNMX.FTZ R5, R4, R5, !PT ;  /* 0x0000000504057209 */ /* 0x000fe20007810000 */
[----:B------:R-:W-:Y:S01]  /*9140*/  LDSM.16.MT88.4 R40, [R164+0x6000] ;  /* 0x00600000a428783b */ /* 0x000fe20000004200 */
[----:B------:R-:W-:Y:S02]  /*9150*/  FMNMX.FTZ R10, R115, R10, !PT ;  /* 0x0000000a730a7209 */ /* 0x000fe40007810000 */
[----:B------:R-:W-:Y:S01]  /*9160*/  FMNMX.FTZ R5, R120, R5, !PT ;  /* 0x0000000578057209 */ /* 0x000fe20007810000 */
[----:B------:R-:W-:Y:S01]  /*9170*/  LDSM.16.MT88.4 R36, [R165+0x6800] ;  /* 0x00680000a524783b */ /* 0x000fe20000004200 */
        /* <DEDUP_REMOVED lines=56> */
[----:B------:R-:W1:Y:S04]  /*9500*/  SHFL.BFLY PT, R6, R5, 0x2, 0x1f ;  /* 0x0c401f0005067f89 */ /* 0x000e6800000e0000 */
[----:B------:R-:W2:Y:S01]  /*9510*/  SHFL.BFLY PT, R7, R10, 0x2, 0x1f ;  /* 0x0c401f000a077f89 */ /* 0x000ea200000e0000 */
[----:B-1----:R-:W-:Y:S02]  /*9520*/  FMNMX.FTZ R6, R5, R6, !PT ;  /* 0x0000000605067209 */ /* 0x002fe40007810000 */
[----:B--2---:R-:W-:-:S03]  /*9530*/  FMNMX.FTZ R7, R10, R7, !PT ;  /* 0x000000070a077209 */ /* 0x004fc60007810000 */
[----:B------:R-:W1:Y:S04]  /*9540*/  SHFL.BFLY PT, R49, R6, 0x1, 0x1f ;  /* 0x0c201f0006317f89 */ /* 0x000e6800000e0000 */
[----:B------:R-:W2:Y:S01]  /*9550*/  SHFL.BFLY PT, R48, R7, 0x1, 0x1f ;  /* 0x0c201f0007307f89 */ /* 0x000ea200000e0000 */
[----:B-1----:R-:W-:-:S04]  /*9560*/  FMNMX.FTZ R49, R6, R49, !PT ;  /* 0x0000003106317209 */ /* 0x002fc80007810000 */
[C---:B------:R-:W-:Y:S01]  /*9570*/  FSETP.NEU.FTZ.AND P2, PT, R49.reuse, -INF , PT ;  /* 0xff8000003100780b */ /* 0x040fe20003f5d000 */
[----:B------:R-:W-:Y:S01]  /*9580*/  FMUL.FTZ R107, R49, UR12 ;  /* 0x0000000c316b7c20 */ /* 0x000fe20008410000 */
[----:B--2---:R-:W-:Y:S02]  /*9590*/  FMNMX.FTZ R48, R7, R48, !PT ;  /* 0x0000003007307209 */ /* 0x004fe40007810000 */
[----:B------:R-:W-:Y:S02]  /*95a0*/  FSEL R145, R49, RZ, P2 ;  /* 0x000000ff31917208 */ /* 0x000fe40001000000 */
[----:B------:R-:W-:Y:S01]  /*95b0*/  FSEL R107, R107, RZ, P2 ;  /* 0x000000ff6b6b7208 */ /* 0x000fe20001000000 */
[C---:B------:R-:W-:Y:S01]  /*95c0*/  FMUL.FTZ R5, R48.reuse, UR12 ;  /* 0x0000000c30057c20 */ /* 0x040fe20008410000 */
[----:B------:R-:W-:Y:S01]  /*95d0*/  FSETP.NEU.FTZ.AND P1, PT, R48, -INF , PT ;  /* 0xff8000003000780b */ /* 0x000fe20003f3d000 */
[----:B------:R-:W-:Y:S02]  /*95e0*/  FADD.FTZ R145, R2, -R145 ;  /* 0x8000009102917221 */ /* 0x000fe40000010000 */
[--C-:B------:R-:W-:Y:S01]  /*95f0*/  FFMA.FTZ R106, R60, UR12, -R107.reuse ;  /* 0x0000000c3c6a7c23 */ /* 0x100fe2000801086b */
[----:B------:R-:W-:Y:S01]  /*9600*/  FSEL R60, R5, RZ, P1 ;  /* 0x000000ff053c7208 */ /* 0x000fe20000800000 */
[--C-:B------:R-:W-:Y:S01]  /*9610*/  FFMA.FTZ R148, R64, UR12, -R107.reuse ;  /* 0x0000000c40947c23 */ /* 0x100fe2000801086b */
[----:B------:R-:W-:Y:S01]  /*9620*/  FSEL R5, R48, RZ, P1 ;  /* 0x000000ff30057208 */ /* 0x000fe20000800000 */
[--C-:B------:R-:W-:Y:S01]  /*9630*/  FFMA.FTZ R124, R8, UR12, -R107.reuse ;  /* 0x0000000c087c7c23 */ /* 0x100fe2000801086b */
[----:B------:R-:W-:Y:S01]  /*9640*/  FFMA.FTZ R59, R4, UR12, -R107 ;  /* 0x0000000c043b7c23 */ /* 0x000fe2000801086b */
[--C-:B------:R-:W-:Y:S01]  /*9650*/  FFMA.FTZ R125, R9, UR12, -R60.reuse ;  /* 0x0000000c097d7c23 */ /* 0x100fe2000801083c */
[--C-:B------:R-:W-:Y:S01]  /*9660*/  FFMA.FTZ R104, R119, UR12, -R60.reuse ;  /* 0x0000000c77687c23 */ /* 0x100fe2000801083c */
[----:B------:R-:W-:Y:S01]  /*9670*/  FADD.FTZ R0, R0, -R5 ;  /* 0x8000000500007221 */ /* 0x000fe20000010000 */
[--C-:B------:R-:W-:Y:S01]  /*9680*/  FFMA.FTZ R105, R105, UR12, -R60.reuse ;  /* 0x0000000c69697c23 */ /* 0x100fe2000801083c */
[----:B------:R-:W-:Y:S01]  /*9690*/  FMUL.FTZ R145, R145, UR12 ;  /* 0x0000000c91917c20 */ /* 0x000fe20008410000 */
[--C-:B------:R-:W-:Y:S01]  /*96a0*/  FFMA.FTZ R115, R115, UR12, -R60.reuse ;  /* 0x0000000c73737c23 */ /* 0x100fe2000801083c */
        /* <DEDUP_REMOVED lines=8> */
[----:B------:R-:W-:Y:S01]  /*9730*/  LDSM.16.MT88.4 R64, [R164+0x6800] ;  /* 0x00680000a440783b */ /* 0x000fe20000004200 */
        /* <DEDUP_REMOVED lines=23> */
[----:B------:R-:W-:Y:S01]  /*98b0*/  FFMA.FTZ R58, R58, UR12, -R107 ;  /* 0x0000000c3a3a7c23 */ /* 0x000fe2000801086b */
[----:B------:R-:W-:Y:S01]  /*98c0*/  MUFU.EX2 R125, R125 ;  /* 0x0000007d007d7308 */ /* 0x000fe20000000800 */
[----:B------:R-:W-:-:S07]  /*98d0*/  FFMA.FTZ R51, R51, UR12, -R60 ;  /* 0x0000000c33337c23 */ /* 0x000fce000801083c */
[----:B------:R-:W1:Y:S01]  /*98e0*/  MUFU.EX2 R104, R104 ;  /* 0x0000006800687308 */ /* 0x000e620000000800 */
[----:B--2---:R-:W-:-:S07]  /*98f0*/  F2FP.F16.F32.PACK_AB R6, R59, R106 ;  /* 0x0000006a3b06723e */ /* 0x004fce00000000ff */
[----:B------:R-:W-:Y:S08]  /*9900*/  MUFU.EX2 R105, R105 ;  /* 0x0000006900697308 */ /* 0x000ff00000000800 */
[----:B------:R2:W3:Y:S01]  /*9910*/  MUFU.EX2 R2, R115 ;  /* 0x0000007300027308 */ /* 0x0004e20000000800 */
[----:B-1----:R-:W-:-:S07]  /*9920*/  F2FP.F16.F32.PACK_AB R5, R104, R125 ;  /* 0x0000007d6805723e */ /* 0x002fce00000000ff */
[----:B------:R-:W1:Y:S08]  /*9930*/  MUFU.EX2 R145, R145 ;  /* 0x0000009100917308 */ /* 0x000e700000000800 */
[----:B------:R-:W4:Y:S01]  /*9940*/  MUFU.EX2 R126, R0 ;  /* 0x00000000007e7308 */ /* 0x000f220000000800 */
[--C-:B--2---:R-:W-:Y:S01]  /*9950*/  FFMA.FTZ R115, R52, UR12, -R107.reuse ;  /* 0x0000000c34737c23 */ /* 0x104fe2000801086b */
[----:B---3--:R-:W-:Y:S01]  /*9960*/  F2FP.F16.F32.PACK_AB R7, R2, R105 ;  /* 0x000000690207723e */ /* 0x008fe200000000ff */
[----:B------:R-:W2:Y:S05]  /*9970*/  LDSM.16.MT88.4 R52, [R168+0x6800] ;  /* 0x00680000a834783b */ /* 0x000eaa0000004200 */
        /* <DEDUP_REMOVED lines=8> */
[----:B------:R-:W1:Y:S01]  /*9a00*/  MUFU.EX2 R119, R119 ;  /* 0x0000007700777308 */ /* 0x000e620000000800 */
[-C--:B----4-:R-:W-:Y:S01]  /*9a10*/  FMUL.FTZ R10, R98, R126.reuse ;  /* 0x0000007e620a7220 */ /* 0x090fe20000410000 */
[-C--:B------:R-:W-:Y:S01]  /*9a20*/  FMUL.FTZ R11, R99, R126.reuse ;  /* 0x0000007e630b7220 */ /* 0x080fe20000410000 */
[-C--:B------:R-:W-:Y:S01]  /*9a30*/  FMUL.FTZ R94, R94, R126.reuse ;  /* 0x0000007e5e5e7220 */ /* 0x080fe20000410000 */
[-C--:B------:R-:W-:Y:S01]  /*9a40*/  FMUL.FTZ R95, R95, R126.reuse ;  /* 0x0000007e5f5f7220 */ /* 0x080fe20000410000 */
[----:B------:R-:W-:Y:S01]  /*9a50*/  FFMA.FTZ R0, R32, UR12, -R107 ;  /* 0x0000000c20007c23 */ /* 0x000fe2000801086b */
[-C--:B------:R-:W-:Y:S01]  /*9a60*/  FMUL.FTZ R18, R70, R126.reuse ;  /* 0x0000007e46127220 */ /* 0x080fe20000410000 */
[-C--:B------:R-:W-:Y:S01]  /*9a70*/  FMUL.FTZ R19, R71, R126.reuse ;  /* 0x0000007e47137220 */ /* 0x080fe20000410000 */
[----:B------:R-:W-:Y:S01]  /*9a80*/  MUFU.EX2 R115, R115 ;  /* 0x0000007300737308 */ /* 0x000fe20000000800 */
[C---:B------:R-:W-:Y:S01]  /*9a90*/  HMMA.16816.F32 R8, R4.reuse, R12, R8 ;  /* 0x0000000c0408723c */ /* 0x040fe20000001808 */
[-C--:B------:R-:W-:Y:S01]  /*9aa0*/  FMUL.FTZ R29, R73, R145.reuse ;  /* 0x00000091491d7220 */ /* 0x080fe20000410000 */
[-C--:B------:R-:W-:Y:S01]  /*9ab0*/  FMUL.FTZ R30, R74, R126.reuse ;  /* 0x0000007e4a1e7220 */ /* 0x080fe20000410000 */
[-C--:B------:R-:W-:Y:S01]  /*9ac0*/  FMUL.FTZ R31, R75, R126.reuse ;  /* 0x0000007e4b1f7220 */ /* 0x080fe20000410000 */
[-C--:B------:R-:W-:Y:S01]  /*9ad0*/  FMUL.FTZ R88, R88, R145.reuse ;  /* 0x0000009158587220 */ /* 0x080fe20000410000 */
[-C--:B------:R-:W-:Y:S01]  /*9ae0*/  FMUL.FTZ R89, R89, R145.reuse ;  /* 0x0000009159597220 */ /* 0x080fe20000410000 */
[C---:B------:R-:W-:Y:S01]  /*9af0*/  HMMA.16816.F32 R12, R4.reuse, R14, R92 ;  /* 0x0000000e040c723c */ /* 0x040fe2000000185c */
        /* <DEDUP_REMOVED lines=16> */
[----:B------:R-:W3:Y:S01]  /*9c00*/  MUFU.EX2 R117, R117 ;  /* 0x0000007500757308 */ /* 0x000ee20000000800 */
[----:B------:R-:W-:Y:S01]  /*9c10*/  HMMA.16816.F32 R16, R4, R20, R16 ;  /* 0x000000140410723c */ /* 0x000fe20000001810 */
[----:B------:R-:W-:Y:S01]  /*9c20*/  LDSM.16.MT88.4 R92, [R168+0x8800] ;  /* 0x00880000a85c783b */ /* 0x000fe20000004200 */
[----:B------:R-:W-:Y:S01]  /*9c30*/  FFMA.FTZ R125, R194, R126, R125 ;  /* 0x0000007ec27d7223 */ /* 0x000fe2000001007d */
[----:B------:R-:W-:Y:S01]  /*9c40*/  FFMA.FTZ R145, R193, R145, R148 ;  /* 0x00000091c1917223 */ /* 0x000fe20000010094 */
[----:B------:R-:W-:-:S02]  /*9c50*/  FFMA.FTZ R193, R102, UR12, -R107 ;  /* 0x0000000c66c17c23 */ /* 0x000fc4000801086b */
[----:B------:R-:W-:Y:S01]  /*9c60*/  HMMA.16816.F32 R28, R4, R24, R28 ;  /* 0x00000018041c723c */ /* 0x000fe2000000181c */
[----:B------:R-:W-:Y:S01]  /*9c70*/  MUFU.EX2 R121, R121 ;  /* 0x0000007900797308 */ /* 0x000fe20000000800 */
[----:B------:R-:W-:Y:S01]  /*9c80*/  FADD.FTZ R104, R104, R125 ;  /* 0x0000007d68687221 */ /* 0x000fe20000010000 */
[----:B------:R-:W-:-:S03]  /*9c90*/  FADD.FTZ R145, R124, R145 ;  /* 0x000000917c917221 */ /* 0x000fc60000010000 */
[C---:B------:R-:W-:Y:S01]  /*9ca0*/  HMMA.16816.F32 R20, R4.reuse, R22, R88 ;  /* 0x000000160414723c */ /* 0x040fe20000001858 */
[----:B------:R-:W-:Y:S01]  /*9cb0*/  LDSM.16.MT88.4 R88, [R166+0x8800] ;  /* 0x00880000a658783b */ /* 0x000fe20000004200 */
[----:B------:R-:W-:Y:S01]  /*9cc0*/  FADD.FTZ R105, R105, R104 ;  /* 0x0000006869697221 */ /* 0x000fe20000010000 */
[----:B------:R-:W4:Y:S01]  /*9cd0*/  MUFU.EX2 R116, R116 ;  /* 0x0000007400747308 */ /* 0x000f220000000800 */
[----:B------:R-:W-:Y:S02]  /*9ce0*/  FADD.FTZ R106, R106, R145 ;  /* 0x000000916a6a7221 */ /* 0x000fe40000010000 */
[C---:B------:R-:W-:Y:S01]  /*9cf0*/  HMMA.16816.F32 R24, R4.reuse, R26, R84 ;  /* 0x0000001a0418723c */ /* 0x040fe20000001854 */
[----:B------:R-:W-:Y:S01]  /*9d00*/  LDSM.16.MT88.4 R84, [R165+0x8000] ;  /* 0x00800000a554783b */ /* 0x000fe20000004200 */
[----:B------:R-:W-:Y:S01]  /*9d10*/  FADD.FTZ R105, R2, R105 ;  /* 0x0000006902697221 */ /* 0x000fe20000010000 */
[----:B------:R-:W-:Y:S02]  /*9d20*/  FADD.FTZ R59, R59, R106 ;  /* 0x0000006a3b3b7221 */ /* 0x000fe40000010000 */
[----:B------:R-:W-:Y:S01]  /*9d30*/  MUFU.EX2 R142, R142 ;  /* 0x0000008e008e7308 */ /* 0x000fe20000000800 */
[C---:B------:R-:W-:Y:S06]  /*9d40*/  HMMA.16816.F32 R32, R4.reuse, R40, R32 ;  /* 0x000000280420723c */ /* 0x040fec0000001820 */
[----:B------:R-:W-:Y:S01]  /*9d50*/  HMMA.16816.F32 R4, R4, R42, R80 ;  /* 0x0000002a0404723c */ /* 0x000fe20000001850 */
[----:B-1----:R-:W-:Y:S01]  /*9d60*/  F2FP.F16.F32.PACK_AB R40, R119, R122 ;  /* 0x0000007a7728723e */ /* 0x002fe200000000ff */
[----:B------:R-:W1:Y:S01]  /*9d70*/  MUFU.EX2 R139, R139 ;  /* 0x0000008b008b7308 */ /* 0x000e620000000800 */
[----:B---3--:R-:W-:Y:S01]  /*9d80*/  F2FP.F16.F32.PACK_AB R41, R117, R120 ;  /* 0x000000787529723e */ /* 0x008fe200000000ff */
[----:B------:R-:W-:-:S03]  /*9d90*/  FADD.FTZ R122, R122, R59 ;  /* 0x0000003b7a7a7221 */ /* 0x000fc60000010000 */
[----:B------:R-:W-:Y:S01]  /*9da0*/  F2FP.F16.F32.PACK_AB R42, R0, R115 ;  /* 0x00000073002a723e */ /* 0x000fe200000000ff */
[----:B------:R-:W-:Y:S01]  /*9db0*/  FADD.FTZ R122, R119, R122 ;  /* 0x0000007a777a7221 */ /* 0x000fe20000010000 */
[----:B----4-:R-:W-:Y:S01]  /*9dc0*/  F2FP.F16.F32.PACK_AB R43, R116, R121 ;  /* 0x00000079742b723e */ /* 0x010fe200000000ff */
[----:B------:R-:W-:Y:S02]  /*9dd0*/  MUFU.EX2 R135, R135 ;  /* 0x0000008700877308 */ /* 0x000fe40000000800 */
[----:B------:R-:W-:-:S04]  /*9de0*/  FADD.FTZ R115, R115, R122 ;  /* 0x0000007a73737221 */ /* 0x000fc80000010000 */
[C---:B--2---:R-:W-:Y:S01]  /*9df0*/  HMMA.16816.F32 R8, R40.reuse, R52, R8 ;  /* 0x000000342808723c */ /* 0x044fe20000001808 */
[----:B------:R-:W-:Y:S01]  /*9e00*/  FADD.FTZ R115, R0, R115 ;  /* 0x0000007300737221 */ /* 0x000fe20000010000 */
[----:B------:R-:W-:Y:S04]  /*9e10*/  MUFU.EX2 R128, R128 ;  /* 0x0000008000807308 */ /* 0x000fe80000000800 */
[C---:B------:R-:W-:Y:S01]  /*9e20*/  HMMA.16816.F32 R12, R40.reuse, R54, R12 ;  /* 0x00000036280c723c */ /* 0x040fe2000000180c */
[----:B------:R-:W2:Y:S03]  /*9e30*/  LDSM.16.MT88.4 R52, [R168+0x7000] ;  /* 0x00700000a834783b */ /* 0x000ea60000004200 */
[----:B------:R-:W-:Y:S02]  /*9e40*/  MUFU.EX2 R140, R140 ;  /* 0x0000008c008c7308 */ /* 0x000fe40000000800 */
[C---:B------:R-:W-:Y:S06]  /*9e50*/  HMMA.16816.F32 R32, R40.reuse, R64, R32 ;  /* 0x000000402820723c */ /* 0x040fec0000001820 */
[C---:B------:R-:W-:Y:S01]  /*9e60*/  HMMA.16816.F32 R4, R40.reuse, R66, R4 ;  /* 0x000000422804723c */ /* 0x040fe20000001804 */
[----:B------:R-:W3:Y:S01]  /*9e70*/  LDSM.16.MT88.4 R64, [R164+0x7000] ;  /* 0x00700000a440783b */ /* 0x000ee20000004200 */
[----:B------:R-:W4:Y:S04]  /*9e80*/  MUFU.EX2 R127, R127 ;  /* 0x0000007f007f7308 */ /* 0x000f280000000800 */
[C---:B------:R-:W-:Y:S04]  /*9e90*/  HMMA.16816.F32 R28, R40.reuse, R36, R28 ;  /* 0x00000024281c723c */ /* 0x040fe8000000181c */
[----:B------:R-:W-:Y:S02]  /*9ea0*/  MUFU.EX2 R138, R138 ;  /* 0x0000008a008a7308 */ /* 0x000fe40000000800 */
[C---:B------:R-:W-:Y:S01]  /*9eb0*/  HMMA.16816.F32 R24, R40.reuse, R38, R24 ;  /* 0x000000262818723c */ /* 0x040fe20000001818 */
[----:B------:R-:W5:Y:S05]  /*9ec0*/  LDSM.16.MT88.4 R36, [R165+0x7000] ;  /* 0x00700000a524783b */ /* 0x000f6a0000004200 */
[----:B------:R-:W2:Y:S01]  /*9ed0*/  MUFU.EX2 R137, R137 ;  /* 0x0000008900897308 */ /* 0x000ea20000000800 */
[C---:B------:R-:W-:Y:S06]  /*9ee0*/  HMMA.16816.F32 R16, R40.reuse, R44, R16 ;  /* 0x0000002c2810723c */ /* 0x040fec0000001810 */
[----:B------:R-:W-:Y:S01]  /*9ef0*/  HMMA.16816.F32 R20, R40, R46, R20 ;  /* 0x0000002e2814723c */ /* 0x000fe20000001814 */
[----:B------:R-:W5:Y:S01]  /*9f00*/  LDSM.16.MT88.4 R44, [R166+0x7000] ;  /* 0x00700000a62c783b */ /* 0x000f620000004200 */
[----:B------:R-:W-:Y:S05]  /*9f10*/  MUFU.EX2 R154, R154 ;  /* 0x0000009a009a7308 */ /* 0x000fea0000000800 */
[----:B-1----:R-:W-:Y:S01]  /*9f20*/  F2FP.F16.F32.PACK_AB R40, R139, R142 ;  /* 0x0000008e8b28723e */ /* 0x002fe200000000ff */
[----:B------:R-:W-:Y:S01]  /*9f30*/  FADD.FTZ R142, R142, R115 ;  /* 0x000000738e8e7221 */ /* 0x000fe20000010000 */
[----:B----4-:R-:W-:Y:S01]  /*9f40*/  F2FP.F16.F32.PACK_AB R41, R127, R140 ;  /* 0x0000008c7f29723e */ /* 0x010fe200000000ff */
[----:B------:R-:W1:Y:S01]  /*9f50*/  MUFU.EX2 R151, R151 ;  /* 0x0000009700977308 */ /* 0x000e620000000800 */
[----:B------:R-:W-:Y:S01]  /*9f60*/  F2FP.F16.F32.PACK_AB R42, R128, R135 ;  /* 0x00000087802a723e */ /* 0x000fe200000000ff */
[----:B------:R-:W-:Y:S01]  /*9f70*/  FADD.FTZ R142, R139, R142 ;  /* 0x0000008e8b8e7221 */ /* 0x000fe20000010000 */
[----:B--2---:R-:W-:-:S05]  /*9f80*/  F2FP.F16.F32.PACK_AB R43, R137, R138 ;  /* 0x0000008a892b723e */ /* 0x004fca00000000ff */
[----:B------:R-:W-:Y:S02]  /*9f90*/  MUFU.EX2 R150, R150 ;  /* 0x0000009600967308 */ /* 0x000fe40000000800 */
[C---:B------:R-:W-:Y:S06]  /*9fa0*/  HMMA.16816.F32 R8, R40.reuse, R52, R8 ;  /* 0x000000342808723c */ /* 0x040fec0000001808 */
[C---:B------:R-:W-:Y:S01]  /*9fb0*/  HMMA.16816.F32 R12, R40.reuse, R54, R12 ;  /* 0x00000036280c723c */ /* 0x040fe2000000180c */
[----:B------:R-:W2:Y:S01]  /*9fc0*/  LDSM.16.MT88.4 R52, [R168+0x7800] ;  /* 0x00780000a834783b */ /* 0x000ea20000004200 */
[----:B------:R-:W-:Y:S04]  /*9fd0*/  MUFU.EX2 R147, R147 ;  /* 0x0000009300937308 */ /* 0x000fe80000000800 */
[C---:B---3--:R-:W-:Y:S04]  /*9fe0*/  HMMA.16816.F32 R32, R40.reuse, R64, R32 ;  /* 0x000000402820723c */ /* 0x048fe80000001820 */
[----:B------:R-:W-:Y:S02]  /*9ff0*/  MUFU.EX2 R152, R152 ;  /* 0x0000009800987308 */ /* 0x000fe40000000800 */
[----:B-----5:R-:W-:Y:S01]  /*a000*/  HMMA.16816.F32 R28, R40, R36, R28 ;  /* 0x00000024281c723c */ /* 0x020fe2000000181c */
[----:B------:R-:W-:-:S05]  /*a010*/  FFMA.FTZ R64, R155, UR12, -R60 ;  /* 0x0000000c9b407c23 */ /* 0x000fca000801083c */
[----:B------:R-:W3:Y:S01]  /*a020*/  MUFU.EX2 R149, R149 ;  /* 0x0000009500957308 */ /* 0x000ee20000000800 */
[C---:B------:R-:W-:Y:S01]  /*a030*/  HMMA.16816.F32 R24, R40.reuse, R38, R24 ;  /* 0x000000262818723c */ /* 0x040fe20000001818 */
[----:B------:R-:W4:Y:S05]  /*a040*/  LDSM.16.MT88.4 R36, [R165+0x7800] ;  /* 0x00780000a524783b */ /* 0x000f2a0000004200 */
[C---:B------:R-:W-:Y:S01]  /*a050*/  HMMA.16816.F32 R16, R40.reuse, R44, R16 ;  /* 0x0000002c2810723c */ /* 0x040fe20000001810 */
[----:B------:R5:W-:Y:S05]  /*a060*/  MUFU.EX2 R65, R153 ;  /* 0x0000009900417308 */ /* 0x000bea0000000800 */
[C---:B------:R-:W-:Y:S01]  /*a070*/  HMMA.16816.F32 R20, R40.reuse, R46, R20 ;  /* 0x0000002e2814723c */ /* 0x040fe20000001814 */
[----:B------:R-:W4:Y:S02]  /*a080*/  LDSM.16.MT88.4 R44, [R166+0x7800] ;  /* 0x00780000a62c783b */ /* 0x000f240000004200 */
[----:B------:R-:W2:Y:S03]  /*a090*/  MUFU.EX2 R64, R64 ;  /* 0x0000004000407308 */ /* 0x000ea60000000800 */
[----:B------:R-:W-:Y:S05]  /*a0a0*/  HMMA.16816.F32 R4, R40, R66, R4 ;  /* 0x000000422804723c */ /* 0x000fea0000001804 */
[----:B------:R-:W-:Y:S01]  /*a0b0*/  MUFU.EX2 R134, R134 ;  /* 0x0000008600867308 */ /* 0x000fe20000000800 */
[--C-:B-----5:R-:W-:Y:S01]  /*a0c0*/  FFMA.FTZ R153, R144, UR12, -R107.reuse ;  /* 0x0000000c90997c23 */ /* 0x120fe2000801086b */
[----:B-1----:R-:W-:Y:S01]  /*a0d0*/  F2FP.F16.F32.PACK_AB R40, R151, R154 ;  /* 0x0000009a9728723e */ /* 0x002fe200000000ff */
[--C-:B------:R-:W-:Y:S01]  /*a0e0*/  FFMA.FTZ R66, R136, UR12, -R107.reuse ;  /* 0x0000000c88427c23 */ /* 0x100fe2000801086b */
[----:B---3--:R-:W-:Y:S01]  /*a0f0*/  F2FP.F16.F32.PACK_AB R41, R149, R152 ;  /* 0x000000989529723e */ /* 0x008fe200000000ff */
[----:B------:R-:W-:Y:S01]  /*a100*/  FFMA.FTZ R67, R146, UR12, -R107 ;  /* 0x0000000c92437c23 */ /* 0x000fe2000801086b */
[----:B------:R-:W-:Y:S01]  /*a110*/  F2FP.F16.F32.PACK_AB R42, R147, R150 ;  /* 0x00000096932a723e */ /* 0x000fe200000000ff */
[----:B------:R-:W-:Y:S01]  /*a120*/  FFMA.FTZ R136, R143, UR12, -R60 ;  /* 0x0000000c8f887c23 */ /* 0x000fe2000801083c */
[----:B------:R-:W1:Y:S01]  /*a130*/  MUFU.EX2 R153, R153 ;  /* 0x0000009900997308 */ /* 0x000e620000000800 */
[----:B--2---:R-:W-:-:S07]  /*a140*/  F2FP.F16.F32.PACK_AB R43, R64, R65 ;  /* 0x00000041402b723e */ /* 0x004fce00000000ff */
[C---:B------:R-:W-:Y:S01]  /*a150*/  HMMA.16816.F32 R8, R40.reuse, R52, R8 ;  /* 0x000000342808723c */ /* 0x040fe20000001808 */
[----:B------:R-:W-:Y:S05]  /*a160*/  MUFU.EX2 R66, R66 ;  /* 0x0000004200427308 */ /* 0x000fea0000000800 */
[----:B------:R-:W-:Y:S01]  /*a170*/  HMMA.16816.F32 R12, R40, R54, R12 ;  /* 0x00000036280c723c */ /* 0x000fe2000000180c */
[----:B------:R-:W2:Y:S02]  /*a180*/  LDSM.16.MT88.4 R52, [R164+0x7800] ;  /* 0x00780000a434783b */ /* 0x000ea40000004200 */
[----:B------:R-:W3:Y:S01]  /*a190*/  MUFU.EX2 R67, R67 ;  /* 0x0000004300437308 */ /* 0x000ee20000000800 */
[----:B-1----:R-:W-:-:S02]  /*a1a0*/  F2FP.F16.F32.PACK_AB R80, R153, R134 ;  /* 0x000000869950723e */ /* 0x002fc400000000ff */
[C---:B----4-:R-:W-:Y:S05]  /*a1b0*/  HMMA.16816.F32 R28, R40.reuse, R36, R28 ;  /* 0x00000024281c723c */ /* 0x050fea000000181c */
[----:B------:R-:W-:Y:S01]  /*a1c0*/  MUFU.EX2 R133, R133 ;  /* 0x0000008500857308 */ /* 0x000fe20000000800 */
[C---:B------:R-:W-:Y:S01]  /*a1d0*/  HMMA.16816.F32 R24, R40.reuse, R38, R24 ;  /* 0x000000262818723c */ /* 0x040fe20000001818 */
[----:B------:R-:W1:Y:S05]  /*a1e0*/  LDSM.16.MT88.4 R36, [R166+0x8000] ;  /* 0x00800000a624783b */ /* 0x000e6a0000004200 */
[----:B------:R-:W-:Y:S01]  /*a1f0*/  HMMA.16816.F32 R16, R40, R44, R16 ;  /* 0x0000002c2810723c */ /* 0x000fe20000001810 */
[----:B------:R-:W4:Y:S01]  /*a200*/  MUFU.EX2 R136, R136 ;  /* 0x0000008800887308 */ /* 0x000f220000000800 */
[----:B---3--:R-:W-:-:S04]  /*a210*/  F2FP.F16.F32.PACK_AB R82, R67, R66 ;  /* 0x000000424352723e */ /* 0x008fc800000000ff */
[C---:B------:R-:W-:Y:S01]  /*a220*/  HMMA.16816.F32 R20, R40.reuse, R46, R20 ;  /* 0x0000002e2814723c */ /* 0x040fe20000001814 */
[----:B------:R-:W3:Y:S02]  /*a230*/  LDSM.16.MT88.4 R44, [R168+0x8000] ;  /* 0x00800000a82c783b */ /* 0x000ee40000004200 */
[----:B------:R-:W-:Y:S08]  /*a240*/  MUFU.EX2 R193, R193 ;  /* 0x000000c100c17308 */ /* 0x000ff00000000800 */
[----:B------:R-:W-:Y:S01]  /*a250*/  MUFU.EX2 R0, R51 ;  /* 0x0000003300007308 */ /* 0x000fe20000000800 */
[----:B----4-:R-:W-:Y:S01]  /*a260*/  F2FP.F16.F32.PACK_AB R81, R136, R133 ;  /* 0x000000858851723e */ /* 0x010fe200000000ff */
[C---:B--2---:R-:W-:Y:S06]  /*a270*/  HMMA.16816.F32 R32, R40.reuse, R52, R32 ;  /* 0x000000342820723c */ /* 0x044fec0000001820 */
[----:B------:R-:W-:Y:S01]  /*a280*/  HMMA.16816.F32 R4, R40, R54, R4 ;  /* 0x000000362804723c */ /* 0x000fe20000001804 */
[--C-:B------:R-:W-:Y:S01]  /*a290*/  FFMA.FTZ R52, R131, UR12, -R60.reuse ;  /* 0x0000000c83347c23 */ /* 0x100fe2000801083c */
[----:B------:R-:W-:-:S05]  /*a2a0*/  FFMA.FTZ R53, R141, UR12, -R60 ;  /* 0x0000000c8d357c23 */ /* 0x000fca000801083c */
[----:B------:R-:W-:Y:S01]  /*a2b0*/  MUFU.EX2 R52, R52 ;  /* 0x0000003400347308 */ /* 0x000fe20000000800 */
[--C-:B------:R-:W-:Y:S01]  /*a2c0*/  FFMA.FTZ R40, R114, UR12, -R107.reuse ;  /* 0x0000000c72287c23 */ /* 0x100fe2000801086b */
[--C-:B------:R-:W-:Y:S01]  /*a2d0*/  FFMA.FTZ R43, R132, UR12, -R107.reuse ;  /* 0x0000000c842b7c23 */ /* 0x100fe2000801086b */
[--C-:B------:R-:W-:Y:S01]  /*a2e0*/  FFMA.FTZ R41, R112, UR12, -R107.reuse ;  /* 0x0000000c70297c23 */ /* 0x100fe2000801086b */
[----:B------:R-:W-:-:S04]  /*a2f0*/  FFMA.FTZ R42, R130, UR12, -R107 ;  /* 0x0000000c822a7c23 */ /* 0x000fc8000801086b */
[----:B------:R-:W2:Y:S08]  /*a300*/  MUFU.EX2 R53, R53 ;  /* 0x0000003500357308 */ /* 0x000eb00000000800 */
[----:B------:R-:W-:Y:S08]  /*a310*/  MUFU.EX2 R40, R40 ;  /* 0x0000002800287308 */ /* 0x000ff00000000800 */
[----:B------:R-:W4:Y:S01]  /*a320*/  MUFU.EX2 R43, R43 ;  /* 0x0000002b002b7308 */ /* 0x000f220000000800 */
[----:B--2---:R-:W-:-:S07]  /*a330*/  F2FP.F16.F32.PACK_AB R83, R53, R52 ;  /* 0x000000343553723e */ /* 0x004fce00000000ff */
[C---:B-1----:R-:W-:Y:S01]  /*a340*/  HMMA.16816.F32 R16, R80.reuse, R36, R16 ;  /* 0x000000245010723c */ /* 0x042fe20000001810 */
[----:B------:R-:W-:Y:S05]  /*a350*/  MUFU.EX2 R41, R41 ;  /* 0x0000002900297308 */ /* 0x000fea0000000800 */
[C---:B------:R-:W-:Y:S01]  /*a360*/  HMMA.16816.F32 R20, R80.reuse, R38, R20 ;  /* 0x000000265014723c */ /* 0x040fe20000001814 */
[----:B------:R-:W1:Y:S02]  /*a370*/  LDSM.16.MT88.4 R36, [R164+0x8000] ;  /* 0x00800000a424783b */ /* 0x000e640000004200 */
[----:B------:R-:W-:Y:S03]  /*a380*/  MUFU.EX2 R42, R42 ;  /* 0x0000002a002a7308 */ /* 0x000fe60000000800 */
[C---:B---3--:R-:W-:Y:S06]  /*a390*/  HMMA.16816.F32 R8, R80.reuse, R44, R8 ;  /* 0x0000002c5008723c */ /* 0x048fec0000001808 */
[----:B------:R-:W-:Y:S01]  /*a3a0*/  HMMA.16816.F32 R12, R80, R46, R12 ;  /* 0x0000002e500c723c */ /* 0x000fe2000000180c */
[--C-:B------:R-:W-:Y:S01]  /*a3b0*/  FFMA.FTZ R44, R113, UR12, -R60.reuse ;  /* 0x0000000c712c7c23 */ /* 0x100fe2000801083c */
[----:B------:R-:W-:-:S04]  /*a3c0*/  FFMA.FTZ R45, R111, UR12, -R60 ;  /* 0x0000000c6f2d7c23 */ /* 0x000fc8000801083c */
[C---:B------:R-:W-:Y:S01]  /*a3d0*/  HMMA.16816.F32 R28, R80.reuse, R84, R28 ;  /* 0x00000054501c723c */ /* 0x040fe2000000181c */
[--C-:B------:R-:W-:Y:S01]  /*a3e0*/  FFMA.FTZ R47, R129, UR12, -R60.reuse ;  /* 0x0000000c812f7c23 */ /* 0x100fe2000801083c */
[----:B------:R-:W-:Y:S04]  /*a3f0*/  MUFU.EX2 R44, R44 ;  /* 0x0000002c002c7308 */ /* 0x000fe80000000800 */
[C---:B------:R-:W-:Y:S01]  /*a400*/  HMMA.16816.F32 R84, R80.reuse, R86, R24 ;  /* 0x000000565054723c */ /* 0x040fe20000001818 */
[----:B------:R-:W2:Y:S03]  /*a410*/  LDSM.16.MT88.4 R24, [R165+0x8800] ;  /* 0x00880000a518783b */ /* 0x000ea60000004200 */
[----:B------:R-:W3:Y:S08]  /*a420*/  MUFU.EX2 R47, R47 ;  /* 0x0000002f002f7308 */ /* 0x000ef00000000800 */
[----:B------:R-:W-:Y:S01]  /*a430*/  MUFU.EX2 R45, R45 ;  /* 0x0000002d002d7308 */ /* 0x000fe20000000800 */
[C---:B-1----:R-:W-:Y:S07]  /*a440*/  HMMA.16816.F32 R76, R80.reuse, R36, R32 ;  /* 0x00000024504c723c */ /* 0x042fee0000001820 */
[----:B------:R-:W1:Y:S01]  /*a450*/  MUFU.EX2 R32, R123 ;  /* 0x0000007b00207308 */ /* 0x000e620000000800 */
[----:B------:R-:W-:Y:S01]  /*a460*/  HMMA.16816.F32 R80, R80, R38, R4 ;  /* 0x000000265050723c */ /* 0x000fe20000001804 */
[--C-:B------:R-:W-:Y:S01]  /*a470*/  FFMA.FTZ R33, R100, UR12, -R107.reuse ;  /* 0x0000000c64217c23 */ /* 0x100fe2000801086b */
[--C-:B------:R-:W-:Y:S01]  /*a480*/  FFMA.FTZ R36, R110, UR12, -R107.reuse ;  /* 0x0000000c6e247c23 */ /* 0x100fe2000801086b */
[--C-:B------:R-:W-:Y:S01]  /*a490*/  FFMA.FTZ R34, R62, UR12, -R107.reuse ;  /* 0x0000000c3e227c23 */ /* 0x100fe2000801086b */
[----:B------:R-:W-:Y:S01]  /*a4a0*/  FFMA.FTZ R35, R108, UR12, -R107 ;  /* 0x0000000c6c237c23 */ /* 0x000fe2000801086b */
[----:B------:R-:W-:-:S02]  /*a4b0*/  FFMA.FTZ R37, R103, UR12, -R60 ;  /* 0x0000000c67257c23 */ /* 0x000fc4000801083c */
[----:B----4-:R-:W-:Y:S01]  /*a4c0*/  F2FP.F16.F32.PACK_AB R4, R43, R40 ;  /* 0x000000282b04723e */ /* 0x010fe200000000ff */
[----:B------:R-:W-:Y:S01]  /*a4d0*/  MUFU.EX2 R33, R33 ;  /* 0x0000002100217308 */ /* 0x000fe20000000800 */
[----:B---3--:R-:W-:Y:S02]  /*a4e0*/  F2FP.F16.F32.PACK_AB R5, R47, R44 ;  /* 0x0000002c2f05723e */ /* 0x008fe400000000ff */
[----:B------:R-:W-:Y:S02]  /*a4f0*/  F2FP.F16.F32.PACK_AB R6, R42, R41 ;  /* 0x000000292a06723e */ /* 0x000fe400000000ff */
[----:B-1----:R-:W-:-:S03]  /*a500*/  F2FP.F16.F32.PACK_AB R7, R32, R45 ;  /* 0x0000002d2007723e */ /* 0x002fc600000000ff */
[----:B------:R-:W1:Y:S04]  /*a510*/  MUFU.EX2 R36, R36 ;  /* 0x0000002400247308 */ /* 0x000e680000000800 */
[C---:B------:R-:W-:Y:S01]  /*a520*/  HMMA.16816.F32 R96, R4.reuse, R92, R8 ;  /* 0x0000005c0460723c */ /* 0x040fe20000001808 */
[----:B------:R-:W3:Y:S03]  /*a530*/  LDSM.16.MT88.4 R8, [R164+0x8800] ;  /* 0x00880000a408783b */ /* 0x000ee60000004200 */
[----:B------:R-:W-:Y:S02]  /*a540*/  MUFU.EX2 R34, R34 ;  /* 0x0000002200227308 */ /* 0x000fe40000000800 */
[C---:B------:R-:W-:Y:S01]  /*a550*/  HMMA.16816.F32 R68, R4.reuse, R88, R16 ;  /* 0x000000580444723c */ /* 0x040fe20000001810 */
[----:B------:R-:W-:Y:S05]  /*a560*/  LDSM.16.MT88.4 R16, [R164+0x9000] ;  /* 0x00900000a410783b */ /* 0x000fea0000004200 */
[----:B------:R-:W-:Y:S01]  /*a570*/  MUFU.EX2 R35, R35 ;  /* 0x0000002300237308 */ /* 0x000fe20000000800 */
[C---:B------:R-:W-:Y:S01]  /*a580*/  HMMA.16816.F32 R88, R4.reuse, R90, R20 ;  /* 0x0000005a0458723c */ /* 0x040fe20000001814 */
[----:B------:R-:W4:Y:S05]  /*a590*/  LDSM.16.MT88.4 R20, [R168+0x9000] ;  /* 0x00900000a814783b */ /* 0x000f2a0000004200 */
[C---:B------:R-:W-:Y:S01]  /*a5a0*/  HMMA.16816.F32 R92, R4.reuse, R94, R12 ;  /* 0x0000005e045c723c */ /* 0x040fe2000000180c */
[----:B------:R-:W5:Y:S01]  /*a5b0*/  LDSM.16.MT88.4 R12, [R166+0x9000] ;  /* 0x00900000a60c783b */ /* 0x000f620000004200 */
[----:B------:R-:W-:Y:S04]  /*a5c0*/  MUFU.EX2 R37, R37 ;  /* 0x0000002500257308 */ /* 0x000fe80000000800 */
[C---:B--2---:R-:W-:Y:S04]  /*a5d0*/  HMMA.16816.F32 R72, R4.reuse, R24, R28 ;  /* 0x000000180448723c */ /* 0x044fe8000000181c */
[----:B------:R-:W2:Y:S02]  /*a5e0*/  MUFU.EX2 R28, R109 ;  /* 0x0000006d001c7308 */ /* 0x000ea40000000800 */
[----:B------:R-:W-:Y:S01]  /*a5f0*/  HMMA.16816.F32 R84, R4, R26, R84 ;  /* 0x0000001a0454723c */ /* 0x000fe20000001854 */
[--C-:B------:R-:W-:Y:S01]  /*a600*/  FFMA.FTZ R24, R101, UR12, -R60.reuse ;  /* 0x0000000c65187c23 */ /* 0x100fe2000801083c */
[----:B------:R-:W-:-:S05]  /*a610*/  FFMA.FTZ R25, R63, UR12, -R60 ;  /* 0x0000000c3f197c23 */ /* 0x000fca000801083c */
[----:B------:R-:W-:Y:S01]  /*a620*/  MUFU.EX2 R24, R24 ;  /* 0x0000001800187308 */ /* 0x000fe20000000800 */
[--C-:B------:R-:W-:Y:S01]  /*a630*/  FFMA.FTZ R26, R56, UR12, -R107.reuse ;  /* 0x0000000c381a7c23 */ /* 0x100fe2000801086b */
[----:B------:R-:W-:Y:S01]  /*a640*/  FFMA.FTZ R27, R61, UR12, -R107 ;  /* 0x0000000c3d1b7c23 */ /* 0x000fe2000801086b */
[C---:B---3--:R-:W-:Y:S05]  /*a650*/  HMMA.16816.F32 R76, R4.reuse, R8, R76 ;  /* 0x00000008044c723c */ /* 0x048fea000000184c */
[----:B------:R-:W3:Y:S01]  /*a660*/  MUFU.EX2 R25, R25 ;  /* 0x0000001900197308 */ /* 0x000ee20000000800 */
[----:B------:R-:W-:Y:S01]  /*a670*/  HMMA.16816.F32 R80, R4, R10, R80 ;  /* 0x0000000a0450723c */ /* 0x000fe20000001850 */
[----:B------:R-:W5:Y:S06]  /*a680*/  LDSM.16.MT88.4 R8, [R165+0x9000] ;  /* 0x00900000a508783b */ /* 0x000f6c0000004200 */
[----:B------:R-:W-:Y:S01]  /*a690*/  MUFU.EX2 R26, R26 ;  /* 0x0000001a001a7308 */ /* 0x000fe20000000800 */
[----:B-1----:R-:W-:-:S02]  /*a6a0*/  F2FP.F16.F32.PACK_AB R4, R36, R33 ;  /* 0x000000212404723e */ /* 0x002fc400000000ff */
[----:B--2---:R-:W-:Y:S02]  /*a6b0*/  F2FP.F16.F32.PACK_AB R5, R28, R37 ;  /* 0x000000251c05723e */ /* 0x004fe400000000ff */
[----:B------:R-:W-:-:S03]  /*a6c0*/  F2FP.F16.F32.PACK_AB R6, R35, R34 ;  /* 0x000000222306723e */ /* 0x000fc600000000ff */
[----:B------:R-:W1:Y:S01]  /*a6d0*/  MUFU.EX2 R27, R27 ;  /* 0x0000001b001b7308 */ /* 0x000e620000000800 */
[----:B---3--:R-:W-:-:S07]  /*a6e0*/  F2FP.F16.F32.PACK_AB R7, R25, R24 ;  /* 0x000000181907723e */ /* 0x008fce00000000ff */
[C---:B----4-:R-:W-:Y:S06]  /*a6f0*/  HMMA.16816.F32 R92, R4.reuse, R22, R92 ;  /* 0x00000016045c723c */ /* 0x050fec000000185c */
[----:B-----5:R-:W-:Y:S01]  /*a700*/  HMMA.16816.F32 R68, R4, R12, R68 ;  /* 0x0000000c0444723c */ /* 0x020fe20000001844 */
[----:B------:R-:W-:-:S04]  /*a710*/  FADD.FTZ R22, R120, R105 ;  /* 0x0000006978167221 */ /* 0x000fc80000010000 */
[----:B------:R-:W-:Y:S01]  /*a720*/  FADD.FTZ R22, R117, R22 ;  /* 0x0000001675167221 */ /* 0x000fe20000010000 */
[----:B------:R-:W-:Y:S01]  /*a730*/  HMMA.16816.F32 R88, R4, R14, R88 ;  /* 0x0000000e0458723c */ /* 0x000fe20000001858 */
[----:B------:R-:W2:Y:S02]  /*a740*/  LDSM.16.MT88.4 R12, [R168+0x9800] ;  /* 0x00980000a80c783b */ /* 0x000ea40000004200 */
[----:B------:R-:W-:-:S03]  /*a750*/  FADD.FTZ R121, R121, R22 ;  /* 0x0000001679797221 */ /* 0x000fc60000010000 */
[C---:B------:R-:W-:Y:S01]  /*a760*/  HMMA.16816.F32 R96, R4.reuse, R20, R96 ;  /* 0x000000140460723c */ /* 0x040fe20000001860 */
[----:B------:R-:W-:Y:S01]  /*a770*/  FADD.FTZ R121, R116, R121 ;  /* 0x0000007974797221 */ /* 0x000fe20000010000 */
[----:B------:R-:W-:Y:S03]  /*a780*/  MUFU.EX2 R20, R58 ;  /* 0x0000003a00147308 */ /* 0x000fe60000000800 */
[----:B------:R-:W-:Y:S01]  /*a790*/  FADD.FTZ R140, R140, R121 ;  /* 0x000000798c8c7221 */ /* 0x000fe20000010000 */
[C---:B------:R-:W-:Y:S01]  /*a7a0*/  HMMA.16816.F32 R72, R4.reuse, R8, R72 ;  /* 0x000000080448723c */ /* 0x040fe20000001848 */
[--C-:B------:R-:W-:Y:S01]  /*a7b0*/  FFMA.FTZ R21, R3, UR12, -R60.reuse ;  /* 0x0000000c03157c23 */ /* 0x100fe2000801083c */
[----:B------:R-:W-:Y:S01]  /*a7c0*/  FFMA.FTZ R3, R57, UR12, -R60 ;  /* 0x0000000c39037c23 */ /* 0x000fe2000801083c */
[----:B------:R-:W-:Y:S02]  /*a7d0*/  FADD.FTZ R127, R127, R140 ;  /* 0x0000008c7f7f7221 */ /* 0x000fe40000010000 */
[----:B------:R3:W-:Y:S01]  /*a7e0*/  MUFU.EX2 R2, R21 ;  /* 0x0000001500027308 */ /* 0x0007e20000000800 */
[----:B------:R-:W-:Y:S01]  /*a7f0*/  HMMA.16816.F32 R84, R4, R10, R84 ;  /* 0x0000000a0454723c */ /* 0x000fe20000001854 */
[----:B------:R-:W4:Y:S01]  /*a800*/  LDSM.16.MT88.4 R8, [R166+0x9800] ;  /* 0x00980000a608783b */ /* 0x000f220000004200 */
[----:B------:R-:W-:-:S04]  /*a810*/  FADD.FTZ R138, R138, R127 ;  /* 0x0000007f8a8a7221 */ /* 0x000fc80000010000 */
[----:B------:R-:W-:Y:S01]  /*a820*/  HMMA.16816.F32 R76, R4, R16, R76 ;  /* 0x00000010044c723c */ /* 0x000fe2000000184c */
[----:B------:R-:W5:Y:S01]  /*a830*/  MUFU.EX2 R3, R3 ;  /* 0x0000000300037308 */ /* 0x000f620000000800 */
[----:B------:R-:W-:-:S04]  /*a840*/  FADD.FTZ R137, R137, R138 ;  /* 0x0000008a89897221 */ /* 0x000fc80000010000 */
[----:B------:R-:W-:Y:S01]  /*a850*/  FADD.FTZ R22, R152, R137 ;  /* 0x0000008998167221 */ /* 0x000fe20000010000 */
[----:B------:R-:W-:Y:S01]  /*a860*/  FADD.FTZ R17, R135, R142 ;  /* 0x0000008e87117221 */ /* 0x000fe20000010000 */
[----:B------:R-:W-:Y:S01]  /*a870*/  HMMA.16816.F32 R80, R4, R18, R80 ;  /* 0x000000120450723c */ /* 0x000fe20000001850 */
[----:B---3--:R-:W-:Y:S02]  /*a880*/  FFMA.FTZ R21, R50, UR12, -R60 ;  /* 0x0000000c32157c23 */ /* 0x008fe4000801083c */
[----:B------:R-:W-:Y:S01]  /*a890*/  FADD.FTZ R17, R128, R17 ;  /* 0x0000001180117221 */ /* 0x000fe20000010000 */
[----:B------:R-:W-:-:S03]  /*a8a0*/  FADD.FTZ R22, R149, R22 ;  /* 0x0000001695167221 */ /* 0x000fc60000010000 */
[----:B------:R-:W-:Y:S01]  /*a8b0*/  FADD.FTZ R154, R154, R17 ;  /* 0x000000119a9a7221 */ /* 0x000fe20000010000 */
[----:B------:R-:W3:Y:S01]  /*a8c0*/  MUFU.EX2 R21, R21 ;  /* 0x0000001500157308 */ /* 0x000ee20000000800 */
[----:B------:R-:W-:Y:S01]  /*a8d0*/  FADD.FTZ R65, R65, R22 ;  /* 0x0000001641417221 */ /* 0x000fe20000010000 */
[----:B-1----:R-:W-:Y:S01]  /*a8e0*/  F2FP.F16.F32.PACK_AB R4, R27, R26 ;  /* 0x0000001a1b04723e */ /* 0x002fe200000000ff */
[----:B------:R-:W-:Y:S01]  /*a8f0*/  FADD.FTZ R151, R151, R154 ;  /* 0x0000009a97977221 */ /* 0x000fe20000010000 */
[----:B-----5:R-:W-:Y:S01]  /*a900*/  F2FP.F16.F32.PACK_AB R5, R3, R2 ;  /* 0x000000020305723e */ /* 0x020fe200000000ff */
[----:B------:R-:W-:Y:S01]  /*a910*/  FADD.FTZ R64, R64, R65 ;  /* 0x0000004140407221 */ /* 0x000fe20000010000 */
[----:B------:R-:W-:Y:S01]  /*a920*/  F2FP.F16.F32.PACK_AB R6, R193, R20 ;  /* 0x00000014c106723e */ /* 0x000fe200000000ff */
[----:B------:R-:W-:Y:S01]  /*a930*/  FADD.FTZ R150, R150, R151 ;  /* 0x0000009796967221 */ /* 0x000fe20000010000 */
[----:B------:R-:W1:Y:S01]  /*a940*/  LDSM.16.MT88.4 R16, [R165+0x9800] ;  /* 0x00980000a510783b */ /* 0x000e620000004200 */
[----:B------:R-:W-:-:S02]  /*a950*/  FADD.FTZ R23, R133, R64 ;  /* 0x0000004085177221 */ /* 0x000fc40000010000 */
[----:B------:R-:W-:Y:S02]  /*a960*/  FADD.FTZ R147, R147, R150 ;  /* 0x0000009693937221 */ /* 0x000fe40000010000 */
[----:B------:R-:W-:Y:S02]  /*a970*/  FADD.FTZ R23, R136, R23 ;  /* 0x0000001788177221 */ /* 0x000fe40000010000 */
[----:B------:R-:W-:Y:S01]  /*a980*/  FADD.FTZ R134, R134, R147 ;  /* 0x0000009386867221 */ /* 0x000fe20000010000 */
[----:B---3--:R-:W-:Y:S01]  /*a990*/  F2FP.F16.F32.PACK_AB R7, R21, R0 ;  /* 0x000000001507723e */ /* 0x008fe200000000ff */
[----:B------:R-:W-:Y:S02]  /*a9a0*/  FADD.FTZ R52, R52, R23 ;  /* 0x0000001734347221 */ /* 0x000fe40000010000 */
[----:B------:R-:W-:Y:S02]  /*a9b0*/  FADD.FTZ R153, R153, R134 ;  /* 0x0000008699997221 */ /* 0x000fe40000010000 */
[----:B------:R-:W-:-:S02]  /*a9c0*/  FADD.FTZ R53, R53, R52 ;  /* 0x0000003435357221 */ /* 0x000fc40000010000 */
[----:B------:R-:W-:Y:S01]  /*a9d0*/  FADD.FTZ R66, R66, R153 ;  /* 0x0000009942427221 */ /* 0x000fe20000010000 */
[----:B--2---:R-:W-:Y:S03]  /*a9e0*/  HMMA.16816.F32 R96, R4, R12, R96 ;  /* 0x0000000c0460723c */ /* 0x004fe60000001860 */
[----:B------:R-:W-:-:S03]  /*a9f0*/  FADD.FTZ R67, R67, R66 ;  /* 0x0000004243437221 */ /* 0x000fc60000010000 */
[C---:B------:R-:W-:Y:S01]  /*aa00*/  HMMA.16816.F32 R92, R4.reuse, R14, R92 ;  /* 0x0000000e045c723c */ /* 0x040fe2000000185c */
[----:B------:R-:W2:Y:S05]  /*aa10*/  LDSM.16.MT88.4 R12, [R164+0x9800] ;  /* 0x00980000a40c783b */ /* 0x000eaa0000004200 */
[C---:B----4-:R-:W-:Y:S06]  /*aa20*/  HMMA.16816.F32 R88, R4.reuse, R10, R88 ;  /* 0x0000000a0458723c */ /* 0x050fec0000001858 */
[----:B------:R-:W-:Y:S01]  /*aa30*/  HMMA.16816.F32 R68, R4, R8, R68 ;  /* 0x000000080444723c */ /* 0x000fe20000001844 */
[----:B------:R-:W-:-:S04]  /*aa40*/  FADD.FTZ R10, R44, R53 ;  /* 0x000000352c0a7221 */ /* 0x000fc80000010000 */
        /* <DEDUP_REMOVED lines=20> */
[----:B------:R-:W-:Y:S01]  /*ab90*/  FADD.FTZ R3, R3, R2 ;  /* 0x0000000203037221 */ /* 0x000fe20000010000 */
[----:B------:R-:W-:Y:S01]  /*aba0*/  MOV R2, R49 ;  /* 0x0000003100027202 */ /* 0x000fe20000000f00 */
[----:B------:R-:W-:Y:S02]  /*abb0*/  FADD.FTZ R26, R26, R35 ;  /* 0x000000231a1a7221 */ /* 0x000fe40000010000 */
[----:B------:R-:W-:-:S02]  /*abc0*/  FADD.FTZ R0, R0, R3 ;  /* 0x0000000300007221 */ /* 0x000fc40000010000 */
[----:B------:R-:W-:Y:S02]  /*abd0*/  FADD.FTZ R27, R27, R26 ;  /* 0x0000001a1b1b7221 */ /* 0x000fe40000010000 */
[----:B------:R-:W-:Y:S01]  /*abe0*/  FADD.FTZ R194, R21, R0 ;  /* 0x0000000015c27221 */ /* 0x000fe20000010000 */
[----:B------:R-:W-:Y:S01]  /*abf0*/  MOV R0, R48 ;  /* 0x0000003000007202 */ /* 0x000fe20000000f00 */
[----:B------:R-:W-:-:S04]  /*ac00*/  FADD.FTZ R20, R20, R27 ;  /* 0x0000001b14147221 */ /* 0x000fc80000010000 */
[----:B------:R-:W-:-:S07]  /*ac10*/  FADD.FTZ R193, R193, R20 ;  /* 0x00000014c1c17221 */ /* 0x000fce0000010000 */
.L_x_5324:
[----:B------:R-:W-:-:S13]  /*ac20*/  ISETP.GE.AND P1, PT, R181, 0x1, PT ;  /* 0x00000001b500780c */ /* 0x000fda0003f26270 */
[----:B------:R-:W-:Y:S05]  /*ac30*/  @!P1 BRA `(.L_x_5332) ;  /* 0x0000003400949947 */ /* 0x000fea0003800000 */
[----:B------:R-:W-:Y:S01]  /*ac40*/  IMAD.U32 R190, R118, -0x80, RZ ;  /* 0xffffff8076be7824 */ /* 0x000fe200078e00ff */
[----:B------:R-:W-:Y:S01]  /*ac50*/  MOV R3, R0 ;  /* 0x0000000000037202 */ /* 0x000fe20000000f00 */
[----:B------:R-:W-:Y:S01]  /*ac60*/  IMAD.MOV.U32 R101, RZ, RZ, R2 ;  /* 0x000000ffff657224 */ /* 0x000fe200078e0002 */
[----:B------:R-:W-:Y:S01]  /*ac70*/  ULDC UR5, c[0x0][0x2d0] ;  /* 0x0000b40000057ab9 */ /* 0x000fe20000000800 */
[----:B------:R-:W-:Y:S01]  /*ac80*/  ULDC UR4, c[0x0][0x2ec] ;  /* 0x0000bb0000047ab9 */ /* 0x000fe20000000800 */
[----:B------:R-:W-:-:S07]  /*ac90*/  SHF.R.S32.HI R189, RZ, 0x1f, R190 ;  /* 0x0000001fffbd7819 */ /* 0x000fce00000114be */
.L_x_5336:
[----:B------:R-:W-:Y:S01]  /*aca0*/  ISETP.GE.AND P1, PT, R184, UR5, PT ;  /* 0x00000005b8007c0c */ /* 0x000fe2000bf26270 */
[----:B------:R-:W-:Y:S04]  /*acb0*/  DEPBAR.LE SB0, 0x0 ;  /* 0x000080000000791a */ /* 0x000fe80000000000 */
[----:B------:R-:W-:Y:S01]  /*acc0*/  BAR.SYNC.DEFER_BLOCKING 0x0 ;  /* 0x0000000000007b1d */ /* 0x000fe20000010000 */
[----:B------:R-:W-:Y:S01]  /*acd0*/  IMAD.MOV.U32 R0, RZ, RZ, R190 ;  /* 0x000000ffff007224 */ /* 0x000fe200078e00be */
[----:B------:R-:W-:Y:S06]  /*ace0*/  MOV R197, R189 ;  /* 0x000000bd00c57202 */ /* 0x000fec0000000f00 */
[----:B------:R-:W1:Y:S08]  /*acf0*/  @!P1 LDC.64 R198, c[0x0][0x250] ;  /* 0x00009400ffc69b82 */ /* 0x000e700000000a00 */
[----:B------:R-:W2:Y:S08]  /*ad00*/  @!P1 LDC.64 R206, c[0x0][0x250] ;  /* 0x00009400ffce9b82 */ /* 0x000eb00000000a00 */
[----:B------:R-:W3:Y:S01]  /*ad10*/  @!P1 LDC.64 R204, c[0x0][0x250] ;  /* 0x00009400ffcc9b82 */ /* 0x000ee20000000a00 */
[----:B------:R-:W-:Y:S05]  /*ad20*/  @!P0 BRA `(.L_x_5333) ;  /* 0x0000000000f88947 */ /* 0x000fea0003800000 */
[----:B------:R-:W4:Y:S01]  /*ad30*/  LDC R0, c[0x0][0x380] ;  /* 0x0000e000ff007b82 */ /* 0x000f220000000800 */
[----:B------:R-:W-:Y:S04]  /*ad40*/  SHF.L.U32 R11, R181, 0x7, RZ ;  /* 0x00000007b50b7819 */ /* 0x000fe800000006ff */
[----:B------:R-:W-:Y:S01]  /*ad50*/  IABS R6, R11 ;  /* 0x0000000b00067213 */ /* 0x000fe20000000000 */
[C---:B------:R-:W-:Y:S01]  /*ad60*/  VIADD R5, R11.reuse, 0xffffff80 ;  /* 0xffffff800b057836 */ /* 0x040fe20000000000 */
[-C--:B----4-:R-:W-:Y:S02]  /*ad70*/  IABS R2, R0.reuse ;  /* 0x0000000000027213 */ /* 0x090fe40000000000 */
[-C--:B------:R-:W-:Y:S02]  /*ad80*/  LOP3.LUT R11, R11, R0.reuse, RZ, 0x3c, !PT ;  /* 0x000000000b0b7212 */ /* 0x080fe400078e3cff */
[----:B------:R-:W4:Y:S10]  /*ad90*/  I2F.RP R10, R2 ;  /* 0x00000002000a7306 */ /* 0x000f340000209400 */
[----:B----4-:R-:W4:Y:S02]  /*ada0*/  MUFU.RCP R4, R10 ;  /* 0x0000000a00047308 */ /* 0x010f240000001000 */
[----:B----4-:R-:W-:Y:S01]  /*adb0*/  VIADD R8, R4, 0xffffffe ;  /* 0x0ffffffe04087836 */ /* 0x010fe20000000000 */
[----:B------:R-:W-:Y:S02]  /*adc0*/  IABS R4, R5 ;  /* 0x0000000500047213 */ /* 0x000fe40000000000 */
[----:B------:R-:W-:Y:S05]  /*add0*/  LOP3.LUT R5, R5, R0, RZ, 0x3c, !PT ;  /* 0x0000000005057212 */ /* 0x000fea00078e3cff */
[----:B------:R-:W4:Y:S01]  /*ade0*/  F2I.FTZ.U32.TRUNC.NTZ R9, R8 ;  /* 0x0000000800097305 */ /* 0x000f22000021f000 */
[----:B------:R-:W-:Y:S01]  /*adf0*/  ISETP.GE.AND P2, PT, R5, RZ, PT ;  /* 0x000000ff0500720c */ /* 0x000fe20003f46270 */
[--C-:B----4-:R-:W-:Y:S02]  /*ae00*/  IMAD.MOV R7, RZ, RZ, -R9.reuse ;  /* 0x000000ffff077224 */ /* 0x110fe400078e0a09 */
        /* <DEDUP_REMOVED lines=18> */
[----:B------:R-:W-:Y:S01]  /*af30*/  ISETP.NE.AND P4, PT, R0, RZ, PT ;  /* 0x000000ff0000720c */ /* 0x000fe20003f85270 */
[----:B------:R-:W4:Y:S01]  /*af40*/  LDC.64 R6, c[0x0][0x250] ;  /* 0x00009400ff067b82 */ /* 0x000f220000000a00 */
[----:B------:R-:W-:Y:S07]  /*af50*/  LOP3.LUT R11, RZ, R0, RZ, 0x33, !PT ;  /* 0x00000000ff0b7212 */ /* 0x000fee00078e33ff */
        /* <DEDUP_REMOVED lines=11> */
[----:B------:R-:W5:Y:S01]  /*b010*/  LDG.E R2, desc[UR10][R16.64] ;  /* 0x0000000a10027981 */ /* 0x000f62000c1e1900 */
[----:B------:R-:W1:Y:S01]  /*b020*/  LDC.64 R4, c[0x0][0x238] ;  /* 0x00008e00ff047b82 */ /* 0x000e620000000a00 */
[----:B------:R-:W-:Y:S02]  /*b030*/  IMAD R11, R11, R0, -0x80 ;  /* 0xffffff800b0b7424 */ /* 0x000fe400078e0200 */
[----:B------:R-:W5:Y:S03]  /*b040*/  LDG.E R9, desc[UR10][R14.64] ;  /* 0x0000000a0e097981 */ /* 0x000f66000c1e1900 */
[----:B------:R-:W-:Y:S05]  /*b050*/  SHF.R.S32.HI R13, RZ, 0x1f, R11 ;  /* 0x0000001fff0d7819 */ /* 0x000fea000001140b */
[-C--:B----4-:R-:W-:Y:S04]  /*b060*/  IMAD R0, R13, R6.reuse, RZ ;  /* 0x000000060d007224 */ /* 0x090fe800078e02ff */
[C---:B------:R-:W-:Y:S02]  /*b070*/  IMAD R0, R11.reuse, R7, R0 ;  /* 0x000000070b007224 */ /* 0x040fe400078e0200 */
[----:B-----5:R-:W-:Y:S02]  /*b080*/  IMAD.IADD R2, R2, 0x1, -R9 ;  /* 0x0000000102027824 */ /* 0x020fe400078e0a09 */
[----:B------:R-:W-:Y:S03]  /*b090*/  IMAD.WIDE.U32 R8, R11, R6, RZ ;  /* 0x000000060b087225 */ /* 0x000fe600078e00ff */
[----:B------:R-:W-:Y:S02]  /*b0a0*/  SHF.R.S32.HI R7, RZ, 0x1f, R2 ;  /* 0x0000001fff077819 */ /* 0x000fe40000011402 */
[----:B------:R-:W-:Y:S03]  /*b0b0*/  IADD3 R9, R9, R0, RZ ;  /* 0x0000000009097210 */ /* 0x000fe60007ffe0ff */
[-C--:B-1----:R-:W-:Y:S02]  /*b0c0*/  IMAD R7, R7, R4.reuse, RZ ;  /* 0x0000000407077224 */ /* 0x082fe400078e02ff */
[C---:B------:R-:W-:Y:S04]  /*b0d0*/  IMAD.WIDE.U32 R8, R2.reuse, R4, R8 ;  /* 0x0000000402087225 */ /* 0x040fe800078e0008 */
[----:B------:R-:W-:Y:S01]  /*b0e0*/  IMAD R7, R2, R5, R7 ;  /* 0x0000000502077224 */ /* 0x000fe200078e0207 */
[----:B------:R-:W-:Y:S03]  /*b0f0*/  MOV R0, R8 ;  /* 0x0000000800007202 */ /* 0x000fe60000000f00 */
[----:B------:R-:W-:Y:S07]  /*b100*/  IMAD.IADD R197, R9, 0x1, R7 ;  /* 0x0000000109c57824 */ /* 0x000fee00078e0207 */
.L_x_5333:
[C---:B------:R-:W-:Y:S01]  /*b110*/  LEA R102, P3, R0.reuse, R196, 0x1 ;  /* 0x000000c400667211 */ /* 0x040fe200078608ff */
[----:B------:R-:W-:Y:S01]  /*b120*/  @P1 STS.128 [R182+0x6000], RZ ;  /* 0x006000ffb6001388 */ /* 0x000fe20000000c00 */
[----:B------:R-:W-:Y:S01]  /*b130*/  @!P1 IADD3 R201, P2, R179, R0, RZ ;  /* 0x00000000b3c99210 */ /* 0x000fe20007f5e0ff */
[----:B------:R-:W4:Y:S01]  /*b140*/  @!P1 LDC.64 R202, c[0x0][0x250] ;  /* 0x00009400ffca9b82 */ /* 0x000f220000000a00 */
[-CC-:B------:R-:W-:Y:S01]  /*b150*/  LEA.HI.X R103, R0, R195.reuse, R197.reuse, 0x1, P3 ;  /* 0x000000c300677211 */ /* 0x180fe200018f0cc5 */
[--C-:B------:R-:W-:Y:S02]  /*b160*/  @!P1 IMAD.MOV.U32 R211, RZ, RZ, R197.reuse ;  /* 0x000000ffffd39224 */ /* 0x100fe400078e00c5 */
[----:B------:R-:W-:Y:S01]  /*b170*/  @!P1 IMAD.X R2, R178, 0x1, R197, P2 ;  /* 0x00000001b2029824 */ /* 0x000fe200010e06c5 */
[C---:B------:R-:W-:Y:S01]  /*b180*/  @!P1 LEA R208, P2, R201.reuse, R196, 0x1 ;  /* 0x000000c4c9d09211 */ /* 0x040fe200078408ff */
[----:B------:R-:W-:Y:S01]  /*b190*/  @!PT LDS RZ, [RZ] ;  /* 0x00000000fffff984 */ /* 0x000fe20000000800 */
[----:B------:R-:W-:Y:S01]  /*b1a0*/  @!PT LDS RZ, [RZ] ;  /* 0x00000000fffff984 */ /* 0x000fe20000000800 */
[----:B------:R-:W-:Y:S01]  /*b1b0*/  @!PT LDS RZ, [RZ] ;  /* 0x00000000fffff984 */ /* 0x000fe20000000800 */
[----:B------:R-:W-:Y:S01]  /*b1c0*/  @!P1 LDGSTS.E.BYPASS.LTC128B.128 [R182+0x6000], desc[UR10][R102.64] ;  /* 0x0600000066b69fae */ /* 0x000fe2000b901d4a */
[----:B------:R-:W-:Y:S02]  /*b1d0*/  @!P1 IMAD.MOV.U32 R210, RZ, RZ, R0 ;  /* 0x000000ffffd29224 */ /* 0x000fe400078e0000 */
[----:B------:R-:W-:Y:S01]  /*b1e0*/  @!P1 LEA.HI.X R209, R201, R195, R2, 0x1, P2 ;  /* 0x000000c3c9d19211 */ /* 0x000fe200010f0c02 */
[----:B------:R-:W-:Y:S01]  /*b1f0*/  @P1 STS.128 [R182+0x6800], RZ ;  /* 0x006800ffb6001388 */ /* 0x000fe20000000c00 */
[----:B-1----:R-:W-:Y:S01]  /*b200*/  @!P1 LEA R2, P2, R198, R0, 0x5 ;  /* 0x00000000c6029211 */ /* 0x002fe200078428ff */
[----:B------:R-:W1:Y:S01]  /*b210*/  @!P1 LDC.64 R200, c[0x0][0x250] ;  /* 0x00009400ffc89b82 */ /* 0x000e620000000a00 */
[----:B--2---:R-:W-:Y:S01]  /*b220*/  @!P1 IMAD.WIDE.U32 R210, R206, 0x30, R210 ;  /* 0x00000030ced29825 */ /* 0x004fe200078e00d2 */
[----:B------:R-:W-:Y:S01]  /*b230*/  @!PT LDS RZ, [RZ] ;  /* 0x00000000fffff984 */ /* 0x000fe20000000800 */
[----:B------:R-:W-:Y:S01]  /*b240*/  @!PT LDS RZ, [RZ] ;  /* 0x00000000fffff984 */ /* 0x000fe20000000800 */
[----:B------:R-:W-:Y:S01]  /*b250*/  @!PT LDS RZ, [RZ] ;  /* 0x00000000fffff984 */ /* 0x000fe20000000800 */
[----:B------:R2:W-:Y:S02]  /*b260*/  @!P1 LDGSTS.E.BYPASS.LTC128B.128 [R182+0x6800], desc[UR10][R208.64] ;  /* 0x06800000d0b69fae */ /* 0x0005e4000b901d4a */
[----:B------:R-:W-:Y:S01]  /*b270*/  @!P1 LEA.HI.X R100, R198, R197, R199, 0x5, P2 ;  /* 0x000000c5c6649211 */ /* 0x000fe200010f2cc7 */
[----:B------:R-:W-:Y:S01]  /*b280*/  @!P1 IMAD R207, R207, 0x30, RZ ;  /* 0x00000030cfcf9824 */ /* 0x000fe200078e02ff */
[----:B------:R-:W-:Y:S01]  /*b290*/  @!P1 LEA R212, P3, R2, R196, 0x1 ;  /* 0x000000c402d49211 */ /* 0x000fe200078608ff */
[----:B------:R-:W-:Y:S01]  /*b2a0*/  @P1 STS.128 [R182+0x7000], RZ ;  /* 0x007000ffb6001388 */ /* 0x000fe20000000c00 */
[----:B------:R-:W5:Y:S01]  /*b2b0*/  @!P1 LDC.64 R198, c[0x0][0x250] ;  /* 0x00009400ffc69b82 */ /* 0x000f620000000a00 */
[----:B---3--:R-:W-:Y:S01]  /*b2c0*/  @!P1 LEA R206, P2, R204, R0, 0x6 ;  /* 0x00000000ccce9211 */ /* 0x008fe200078430ff */
[----:B------:R-:W-:Y:S01]  /*b2d0*/  @!P1 IMAD.IADD R207, R207, 0x1, R211 ;  /* 0x00000001cfcf9824 */ /* 0x000fe200078e02d3 */
[----:B------:R-:W-:Y:S01]  /*b2e0*/  @!P1 LEA.HI.X R213, R2, R195, R100, 0x1, P3 ;  /* 0x000000c302d59211 */ /* 0x000fe200018f0c64 */
[----:B------:R-:W-:Y:S01]  /*b2f0*/  @!P1 IMAD.MOV.U32 R211, RZ, RZ, R197 ;  /* 0x000000ffffd39224 */ /* 0x000fe200078e00c5 */
[-C--:B------:R-:W-:Y:S02]  /*b300*/  @!P1 LEA R214, P3, R210, R196.reuse, 0x1 ;  /* 0x000000c4d2d69211 */ /* 0x080fe400078608ff */
[----:B------:R-:W-:Y:S01]  /*b310*/  @!P1 LEA.HI.X R205, R204, R197, R205, 0x6, P2 ;  /* 0x000000c5cccd9211 */ /* 0x000fe200010f34cd */
[----:B------:R-:W-:Y:S01]  /*b320*/  @!PT LDS RZ, [RZ] ;  /* 0x00000000fffff984 */ /* 0x000fe20000000800 */
[----:B------:R-:W-:Y:S01]  /*b330*/  @!PT LDS RZ, [RZ] ;  /* 0x00000000fffff984 */ /* 0x000fe20000000800 */
[----:B------:R-:W-:Y:S01]  /*b340*/  @!PT LDS RZ, [RZ] ;  /* 0x00000000fffff984 */ /* 0x000fe20000000800 */
[----:B------:R-:W-:Y:S01]  /*b350*/  @!P1 LDGSTS.E.BYPASS.LTC128B.128 [R182+0x7000], desc[UR10][R212.64] ;  /* 0x07000000d4b69fae */ /* 0x000fe2000b901d4a */
[-C--:B------:R-:W-:Y:S02]  /*b360*/  @!P1 LEA R204, P2, R206, R196.reuse, 0x1 ;  /* 0x000000c4cecc9211 */ /* 0x080fe400078408ff */
[-C--:B------:R-:W-:Y:S01]  /*b370*/  @!P1 LEA.HI.X R215, R210, R195.reuse, R207, 0x1, P3 ;  /* 0x000000c3d2d79211 */ /* 0x080fe200018f0ccf */
[----:B------:R-:W-:Y:S01]  /*b380*/  @P1 STS.128 [R182+0x7800], RZ ;  /* 0x007800ffb6001388 */ /* 0x000fe20000000c00 */
[----:B------:R-:W-:Y:S01]  /*b390*/  @!P1 LEA.HI.X R205, R206, R195, R205, 0x1, P2 ;  /* 0x000000c3cecd9211 */ /* 0x000fe200010f0ccd */
[----:B------:R-:W-:Y:S02]  /*b3a0*/  @!P1 IMAD.MOV.U32 R207, RZ, RZ, R197 ;  /* 0x000000ffffcf9224 */ /* 0x000fe400078e00c5 */
[--C-:B------:R-:W-:Y:S01]  /*b3b0*/  @!P1 IMAD.MOV.U32 R206, RZ, RZ, R0.reuse ;  /* 0x000000ffffce9224 */ /* 0x100fe200078e0000 */
[----:B------:R-:W-:Y:S01]  /*b3c0*/  @!PT LDS RZ, [RZ] ;  /* 0x00000000fffff984 */ /* 0x000fe20000000800 */
[----:B------:R-:W-:Y:S01]  /*b3d0*/  @!PT LDS RZ, [RZ] ;  /* 0x00000000fffff984 */ /* 0x000fe20000000800 */
[----:B------:R-:W-:Y:S01]  /*b3e0*/  @!PT LDS RZ, [RZ] ;  /* 0x00000000fffff984 */ /* 0x000fe20000000800 */
[----:B------:R-:W-:Y:S01]  /*b3f0*/  @!P1 LDGSTS.E.BYPASS.LTC128B.128 [R182+0x7800], desc[UR10][R214.64] ;  /* 0x07800000d6b69fae */ /* 0x000fe2000b901d4a */
[--C-:B------:R-:W-:Y:S03]  /*b400*/  @!P1 IMAD.MOV.U32 R210, RZ, RZ, R0.reuse ;  /* 0x000000ffffd29224 */ /* 0x100fe600078e0000 */
[----:B------:R-:W-:Y:S01]  /*b410*/  @P1 STS.128 [R182+0x8000], RZ ;  /* 0x008000ffb6001388 */ /* 0x000fe20000000c00 */
[----:B--2---:R-:W-:Y:S01]  /*b420*/  @!P1 MOV R209, R197 ;  /* 0x000000c500d19202 */ /* 0x004fe20000000f00 */
[----:B------:R-:W-:Y:S02]  /*b430*/  @!P1 IMAD.MOV.U32 R208, RZ, RZ, R0 ;  /* 0x000000ffffd09224 */ /* 0x000fe400078e0000 */
[----:B----4-:R-:W-:Y:S01]  /*b440*/  @!P1 IMAD.WIDE.U32 R206, R202, 0x50, R206 ;  /* 0x00000050cace9825 */ /* 0x010fe200078e00ce */
[----:B------:R-:W-:Y:S01]  /*b450*/  @!PT LDS RZ, [RZ] ;  /* 0x00000000fffff984 */ /* 0x000fe20000000800 */
[----:B------:R-:W-:Y:S01]  /*b460*/  @!PT LDS RZ, [RZ] ;  /* 0x00000000fffff984 */ /* 0x000fe20000000800 */
[----:B------:R-:W-:Y:S01]  /*b470*/  @!PT LDS RZ, [RZ] ;  /* 0x00000000fffff984 */ /* 0x000fe20000000800 */
[----:B------:R-:W-:Y:S03]  /*b480*/  @!P1 LDGSTS.E.BYPASS.LTC128B.128 [R182+0x8000], desc[UR10][R204.64] ;  /* 0x08000000ccb69fae */ /* 0x000fe6000b901d4a */
[----:B------:R-:W-:Y:S01]  /*b490*/  @!P1 IMAD R203, R203, 0x50, RZ ;  /* 0x00000050cbcb9824 */ /* 0x000fe200078e02ff */
[----:B------:R-:W-:Y:S01]  /*b4a0*/  @P1 STS.128 [R182+0x8800], RZ ;  /* 0x008800ffb6001388 */ /* 0x000fe20000000c00 */
[----:B-----5:R-:W-:Y:S02]  /*b4b0*/  @!P1 IMAD R199, R199, 0x70, RZ ;  /* 0x00000070c7c79824 */ /* 0x020fe400078e02ff */
[----:B------:R-:W-:Y:S01]  /*b4c0*/  @!P1 IMAD.WIDE.U32 R210, R198, 0x70, R210 ;  /* 0x00000070c6d29825 */ /* 0x000fe200078e00d2 */
[-C--:B------:R-:W-:Y:S03]  /*b4d0*/  @!P1 LEA R198, P4, R206, R196.reuse, 0x1 ;  /* 0x000000c4cec69211 */ /* 0x080fe600078808ff */
[----:B------:R-:W-:Y:S01]  /*b4e0*/  @!P1 IMAD.IADD R203, R203, 0x1, R207 ;  /* 0x00000001cbcb9824 */ /* 0x000fe200078e02cf */
[----:B------:R-:W-:Y:S01]  /*b4f0*/  @!P1 IADD3 R2, R199, R211, RZ ;  /* 0x000000d3c7029210 */ /* 0x000fe20007ffe0ff */
[----:B-1----:R-:W-:Y:S02]  /*b500*/  @!P1 IMAD R201, R201, 0x60, RZ ;  /* 0x00000060c9c99824 */ /* 0x002fe400078e02ff */
[----:B------:R-:W-:Y:S01]  /*b510*/  @!P1 IMAD.WIDE.U32 R208, R200, 0x60, R208 ;  /* 0x00000060c8d09825 */ /* 0x000fe200078e00d0 */
[-C--:B------:R-:W-:Y:S03]  /*b520*/  @!P1 LEA.HI.X R199, R206, R195.reuse, R203, 0x1, P4 ;  /* 0x000000c3cec79211 */ /* 0x080fe600020f0ccb */
[----:B------:R-:W-:Y:S01]  /*b530*/  @!P1 IMAD.IADD R0, R201, 0x1, R209 ;  /* 0x00000001c9009824 */ /* 0x000fe200078e02d1 */
[-C--:B------:R-:W-:Y:S01]  /*b540*/  @!P1 LEA R200, P3, R208, R196.reuse, 0x1 ;  /* 0x000000c4d0c89211 */ /* 0x080fe200078608ff */
[----:B------:R-:W-:Y:S01]  /*b550*/  @!PT LDS RZ, [RZ] ;  /* 0x00000000fffff984 */ /* 0x000fe20000000800 */
[----:B------:R-:W-:Y:S01]  /*b560*/  @!PT LDS RZ, [RZ] ;  /* 0x00000000fffff984 */ /* 0x000fe20000000800 */
[----:B------:R-:W-:Y:S01]  /*b570*/  @!PT LDS RZ, [RZ] ;  /* 0x00000000fffff984 */ /* 0x000fe20000000800 */
[----:B------:R-:W-:Y:S01]  /*b580*/  @!P1 LDGSTS.E.BYPASS.LTC128B.128 [R182+0x8800], desc[UR10][R198.64] ;  /* 0x08800000c6b69fae */ /* 0x000fe2000b901d4a */
[----:B------:R-:W-:Y:S02]  /*b590*/  @!P1 LEA R196, P2, R210, R196, 0x1 ;  /* 0x000000c4d2c49211 */ /* 0x000fe400078408ff */
[-C--:B------:R-:W-:Y:S01]  /*b5a0*/  @!P1 LEA.HI.X R201, R208, R195.reuse, R0, 0x1, P3 ;  /* 0x000000c3d0c99211 */ /* 0x080fe200018f0c00 */
[----:B------:R-:W-:Y:S01]  /*b5b0*/  @P1 STS.128 [R182+0x9000], RZ ;  /* 0x009000ffb6001388 */ /* 0x000fe20000000c00 */
[----:B------:R-:W-:Y:S01]  /*b5c0*/  @!P1 LEA.HI.X R197, R210, R195, R2, 0x1, P2 ;  /* 0x000000c3d2c59211 */ /* 0x000fe200010f0c02 */
[----:B------:R-:W-:Y:S01]  /*b5d0*/  IMAD.MOV.U32 R195, RZ, RZ, R103 ;  /* 0x000000ffffc37224 */ /* 0x000fe200078e0067 */
[----:B------:R-:W-:Y:S01]  /*b5e0*/  ISETP.GE.AND P2, PT, R181, 0x2, PT ;  /* 0x00000002b500780c */ /* 0x000fe20003f46270 */
        /* <DEDUP_REMOVED lines=14> */
[----:B------:R-:W0:Y:S01]  /*b6d0*/  LDGDEPBAR ;  /* 0x00000000000079af */ /* 0x000e220000000000 */
[----:B-1----:R-:W-:Y:S03]  /*b6e0*/  IMAD.MOV.U32 R196, RZ, RZ, R102 ;  /* 0x000000ffffc47224 */ /* 0x002fe600078e0066 */
[----:B------:R-:W1:Y:S04]  /*b6f0*/  LDSM.16.M88.4 R124, [R173+0x4000] ;  /* 0x00400000ad7c783b */ /* 0x000e680000000200 */
[----:B------:R-:W1:Y:S04]  /*b700*/  LDSM.16.M88.4 R128, [R173+0x4800] ;  /* 0x00480000ad80783b */ /* 0x000e680000000200 */
[----:B------:R-:W1:Y:S04]  /*b710*/  LDSM.16.M88.4 R132, [R173+0x5000] ;  /* 0x00500000ad84783b */ /* 0x000e680000000200 */
[----:B------:R-:W1:Y:S04]  /*b720*/  LDSM.16.M88.4 R136, [R173+0x5800] ;  /* 0x00580000ad88783b */ /* 0x000e680000000200 */
[----:B------:R-:W-:Y:S01]  /*b730*/  LDSM.16.M88.4 R140, [R172] ;  /* 0x00000000ac8c783b */ /* 0x000fe20000000200 */
[C---:B--2---:R-:W-:Y:S03]  /*b740*/  HMMA.16816.F32 R4, R104.reuse, R108, RZ ;  /* 0x0000006c6804723c */ /* 0x044fe600000018ff */
[----:B------:R-:W2:Y:S04]  /*b750*/  LDSM.16.M88.4 R144, [R167+0x2000] ;  /* 0x00200000a790783b */ /* 0x000ea80000000200 */
[----:B------:R-:W2:Y:S01]  /*b760*/  LDSM.16.M88.4 R148, [R167+0x2800] ;  /* 0x00280000a794783b */ /* 0x000ea20000000200 */
[C---:B------:R-:W-:Y:S03]  /*b770*/  HMMA.16816.F32 R8, R104.reuse, R110, RZ ;  /* 0x0000006e6808723c */ /* 0x040fe600000018ff */
[----:B------:R-:W2:Y:S03]  /*b780*/  LDSM.16.M88.4 R152, [R167+0x3000] ;  /* 0x00300000a798783b */ /* 0x000ea60000000200 */
[C---:B---3--:R-:W-:Y:S01]  /*b790*/  HMMA.16816.F32 R12, R104.reuse, R112, RZ ;  /* 0x00000070680c723c */ /* 0x048fe200000018ff */
[----:B------:R-:W3:Y:S05]  /*b7a0*/  LDSM.16.M88.4 R108, [R167+0x3800] ;  /* 0x00380000a76c783b */ /* 0x000eea0000000200 */
[C---:B------:R-:W-:Y:S01]  /*b7b0*/  HMMA.16816.F32 R16, R104.reuse, R114, RZ ;  /* 0x000000726810723c */ /* 0x040fe200000018ff */
[----:B------:R-:W-:Y:S05]  /*b7c0*/  LDSM.16.M88.4 R112, [R167+0x4800] ;  /* 0x00480000a770783b */ /* 0x000fea0000000200 */
[C---:B----4-:R-:W-:Y:S06]  /*b7d0*/  HMMA.16816.F32 R20, R104.reuse, R116, RZ ;  /* 0x000000746814723c */ /* 0x050fec00000018ff */
[C---:B------:R-:W-:Y:S01]  /*b7e0*/  HMMA.16816.F32 R24, R104.reuse, R118, RZ ;  /* 0x000000766818723c */ /* 0x040fe200000018ff */
[----:B------:R-:W-:Y:S05]  /*b7f0*/  LDSM.16.M88.4 R116, [R167+0x5000] ;  /* 0x00500000a774783b */ /* 0x000fea0000000200 */
[C---:B-----5:R-:W-:Y:S06]  /*b800*/  HMMA.16816.F32 R28, R104.reuse, R120, RZ ;  /* 0x00000078681c723c */ /* 0x060fec00000018ff */
[C---:B------:R-:W-:Y:S01]  /*b810*/  HMMA.16816.F32 R32, R104.reuse, R122, RZ ;  /* 0x0000007a6820723c */ /* 0x040fe200000018ff */
[----:B------:R-:W-:Y:S05]  /*b820*/  LDSM.16.M88.4 R120, [R167+0x5800] ;  /* 0x00580000a778783b */ /* 0x000fea0000000200 */
[C---:B-1----:R-:W-:Y:S06]  /*b830*/  HMMA.16816.F32 R36, R104.reuse, R124, RZ ;  /* 0x0000007c6824723c */ /* 0x042fec00000018ff */
[C---:B------:R-:W-:Y:S01]  /*b840*/  HMMA.16816.F32 R40, R104.reuse, R126, RZ ;  /* 0x0000007e6828723c */ /* 0x040fe200000018ff */
[----:B------:R-:W-:Y:S05]  /*b850*/  LDSM.16.M88.4 R124, [R157] ;  /* 0x000000009d7c783b */ /* 0x000fea0000000200 */
        /* <DEDUP_REMOVED lines=8> */
[C---:B------:R-:W-:Y:S06]  /*b8e0*/  HMMA.16816.F32 R8, R140.reuse, R146, R8 ;  /* 0x000000928c08723c */ /* 0x040fec0000001808 */
[C---:B------:R-:W-:Y:S06]  /*b8f0*/  HMMA.16816.F32 R12, R140.reuse, R148, R12 ;  /* 0x000000948c0c723c */ /* 0x040fec000000180c */
[C---:B------:R-:W-:Y:S06]  /*b900*/  HMMA.16816.F32 R16, R140.reuse, R150, R16 ;  /* 0x000000968c10723c */ /* 0x040fec0000001810 */
[C---:B------:R-:W-:Y:S06]  /*b910*/  HMMA.16816.F32 R20, R140.reuse, R152, R20 ;  /* 0x000000988c14723c */ /* 0x040fec0000001814 */
[C---:B------:R-:W-:Y:S06]  /*b920*/  HMMA.16816.F32 R24, R140.reuse, R154, R24 ;  /* 0x0000009a8c18723c */ /* 0x040fec0000001818 */
[C---:B---3--:R-:W-:Y:S06]  /*b930*/  HMMA.16816.F32 R28, R140.reuse, R108, R28 ;  /* 0x0000006c8c1c723c */ /* 0x048fec000000181c */
[C---:B------:R-:W-:Y:S01]  /*b940*/  HMMA.16816.F32 R32, R140.reuse, R110, R32 ;  /* 0x0000006e8c20723c */ /* 0x040fe20000001820 */
[----:B------:R-:W-:Y:S05]  /*b950*/  LDSM.16.M88.4 R108, [R170] ;  /* 0x00000000aa6c783b */ /* 0x000fea0000000200 */
[C---:B-1----:R-:W-:Y:S06]  /*b960*/  HMMA.16816.F32 R36, R140.reuse, R104, R36 ;  /* 0x000000688c24723c */ /* 0x042fec0000001824 */
[C---:B------:R-:W-:Y:S01]  /*b970*/  HMMA.16816.F32 R40, R140.reuse, R106, R40 ;  /* 0x0000006a8c28723c */ /* 0x040fe20000001828 */
[----:B------:R-:W1:Y:S05]  /*b980*/  LDSM.16.M88.4 R104, [R171] ;  /* 0x00000000ab68783b */ /* 0x000e6a0000000200 */
[C---:B------:R-:W-:Y:S06]  /*b990*/  HMMA.16816.F32 R44, R140.reuse, R112, R44 ;  /* 0x000000708c2c723c */ /* 0x040fec000000182c */
[C---:B------:R-:W-:Y:S01]  /*b9a0*/  HMMA.16816.F32 R48, R140.reuse, R114, R48 ;  /* 0x000000728c30723c */ /* 0x040fe20000001830 */
[----:B------:R-:W2:Y:S05]  /*b9b0*/  LDSM.16.M88.4 R112, [R163] ;  /* 0x00000000a370783b */ /* 0x000eaa0000000200 */
[C---:B------:R-:W-:Y:S06]  /*b9c0*/  HMMA.16816.F32 R52, R140.reuse, R116, R52 ;  /* 0x000000748c34723c */ /* 0x040fec0000001834 */
[C---:B------:R-:W-:Y:S01]  /*b9d0*/  HMMA.16816.F32 R56, R140.reuse, R118, R56 ;  /* 0x000000768c38723c */ /* 0x040fe20000001838 */
[----:B------:R-:W3:Y:S05]  /*b9e0*/  LDSM.16.M88.4 R116, [R162] ;  /* 0x00000000a274783b */ /* 0x000eea0000000200 */
[C---:B------:R-:W-:Y:S06]  /*b9f0*/  HMMA.16816.F32 R60, R140.reuse, R120, R60 ;  /* 0x000000788c3c723c */ /* 0x040fec000000183c */
[----:B------:R-:W-:Y:S01]  /*ba00*/  HMMA.16816.F32 R64, R140, R122, R64 ;  /* 0x0000007a8c40723c */ /* 0x000fe20000001840 */
        /* <DEDUP_REMOVED lines=21> */
[----:B------:R-:W2:Y:S05]  /*bb60*/  LDSM.16.M88.4 R116, [R156+0x800] ;  /* 0x000800009c74783b */ /* 0x000eaa0000000200 */
        /* <DEDUP_REMOVED lines=12> */
[----:B------:R-:W4:Y:S01]  /*bc30*/  LDSM.16.M88.4 R120, [R156+0x3000] ;  /* 0x003000009c78783b */ /* 0x000f220000000200 */
[----:B------:R-:W-:Y:S04]  /*bc40*/  DEPBAR.LE SB0, 0x0 ;  /* 0x000080000000791a */ /* 0x000fe80000000000 */
[C---:B---3--:R-:W-:Y:S01]  /*bc50*/  HMMA.16816.F32 R28, R108.reuse, R104, R28 ;  /* 0x000000686c1c723c */ /* 0x048fe2000000181c */
[----:B------:R-:W-:Y:S05]  /*bc60*/  BAR.SYNC.DEFER_BLOCKING 0x0 ;  /* 0x0000000000007b1d */ /* 0x000fea0000010000 */
[C---:B------:R-:W-:Y:S06]  /*bc70*/  HMMA.16816.F32 R32, R108.reuse, R106, R32 ;  /* 0x0000006a6c20723c */ /* 0x040fec0000001820 */
[C---:B-1----:R-:W-:Y:S06]  /*bc80*/  HMMA.16816.F32 R36, R108.reuse, R112, R36 ;  /* 0x000000706c24723c */ /* 0x042fec0000001824 */
[C---:B------:R-:W-:Y:S06]  /*bc90*/  HMMA.16816.F32 R40, R108.reuse, R114, R40 ;  /* 0x000000726c28723c */ /* 0x040fec0000001828 */
[C---:B--2---:R-:W-:Y:S06]  /*bca0*/  HMMA.16816.F32 R44, R108.reuse, R116, R44 ;  /* 0x000000746c2c723c */ /* 0x044fec000000182c */
[C---:B------:R-:W-:Y:S06]  /*bcb0*/  HMMA.16816.F32 R48, R108.reuse, R118, R48 ;  /* 0x000000766c30723c */ /* 0x040fec0000001830 */
[C---:B----4-:R-:W-:Y:S06]  /*bcc0*/  HMMA.16816.F32 R52, R108.reuse, R120, R52 ;  /* 0x000000786c34723c */ /* 0x050fec0000001834 */
[C---:B------:R-:W-:Y:S06]  /*bcd0*/  HMMA.16816.F32 R56, R108.reuse, R122, R56 ;  /* 0x0000007a6c38723c */ /* 0x040fec0000001838 */
[C---:B------:R-:W-:Y:S06]  /*bce0*/  HMMA.16816.F32 R60, R108.reuse, R124, R60 ;  /* 0x0000007c6c3c723c */ /* 0x040fec000000183c */
[----:B------:R-:W-:Y:S01]  /*bcf0*/  HMMA.16816.F32 R64, R108, R126, R64 ;  /* 0x0000007e6c40723c */ /* 0x000fe20000001840 */
[----:B------:R-:W-:Y:S11]  /*bd00*/  @!UPT UIADD3 URZ, URZ, URZ, URZ ;  /* 0x0000003f3f3ff290 */ /* 0x000ff6000fffe03f */
[----:B------:R-:W-:Y:S01]  /*bd10*/  @!UPT UIADD3 URZ, URZ, URZ, URZ ;  /* 0x0000003f3f3ff290 */ /* 0x000fe2000fffe03f */
[----:B------:R-:W-:Y:S11]  /*bd20*/  @!P2 BRA `(.L_x_5334) ;  /* 0x000000080070a947 */ /* 0x000ff60003800000 */
[----:B------:R-:W1:Y:S08]  /*bd30*/  LDC R0, c[0x0][0x248] ;  /* 0x00009200ff007b82 */ /* 0x000e700000000800 */
[----:B------:R-:W2:Y:S08]  /*bd40*/  @!P1 LDC R106, c[0x0][0x24c] ;  /* 0x00009300ff6a9b82 */ /* 0x000eb00000000800 */
[----:B------:R-:W3:Y:S01]  /*bd50*/  @!P1 LDC R104, c[0x0][0x24c] ;  /* 0x00009300ff689b82 */ /* 0x000ee20000000800 */
[----:B-1----:R-:W-:Y:S04]  /*bd60*/  LEA R108, -R0, RZ, 0x7 ;  /* 0x000000ff006c7211 */ /* 0x002fe800078e39ff */
[----:B------:R-:W-:Y:S01]  /*bd70*/  SHF.R.S32.HI R105, RZ, 0x1f, R108 ;  /* 0x0000001fff697819 */ /* 0x000fe2000001146c */
[----:B------:R-:W-:Y:S06]  /*bd80*/  @!P0 BRA `(.L_x_5335) ;  /* 0x0000000000f88947 */ /* 0x000fec0003800000 */
[----:B------:R-:W1:Y:S01]  /*bd90*/  LDC R2, c[0x0][0x380] ;  /* 0x0000e000ff027b82 */ /* 0x000e620000000800 */
[----:B------:R-:W-:Y:S05]  /*bda0*/  SHF.L.U32 R111, R181, 0x7, RZ ;  /* 0x00000007b56f7819 */ /* 0x000fea00000006ff */
[C---:B------:R-:W-:Y:S02]  /*bdb0*/  VIADD R109, R111.reuse, 0xffffff00 ;  /* 0xffffff006f6d7836 */ /* 0x040fe40000000000 */
[----:B------:R-:W-:Y:S05]  /*bdc0*/  VIADD R111, R111, 0xffffff80 ;  /* 0xffffff806f6f7836 */ /* 0x000fea0000000000 */
[----:B------:R-:W-:Y:S02]  /*bdd0*/  IABS R107, R111 ;  /* 0x0000006f006b7213 */ /* 0x000fe40000000000 */
[-C--:B-1----:R-:W-:Y:S02]  /*bde0*/  IABS R100, R2.reuse ;  /* 0x0000000200647213 */ /* 0x082fe40000000000 */
[-C--:B------:R-:W-:Y:S02]  /*bdf0*/  LOP3.LUT R111, R111, R2.reuse, RZ, 0x3c, !PT ;  /* 0x000000026f6f7212 */ /* 0x080fe400078e3cff */
[----:B------:R-:W1:Y:S10]  /*be00*/  I2F.RP R105, R100 ;  /* 0x0000006400697306 */ /* 0x000e740000209400 */
[----:B-1----:R-:W1:Y:S02]  /*be10*/  MUFU.RCP R102, R105 ;  /* 0x0000006900667308 */ /* 0x002e640000001000 */
[----:B-1----:R-:W-:Y:S01]  /*be20*/  VIADD R112, R102, 0xffffffe ;  /* 0x0ffffffe66707836 */ /* 0x002fe20000000000 */
[----:B------:R-:W-:Y:S02]  /*be30*/  IABS R102, R109 ;  /* 0x0000006d00667213 */ /* 0x000fe40000000000 */
[-C--:B------:R-:W-:Y:S05]  /*be40*/  LOP3.LUT R109, R109, R2.reuse, RZ, 0x3c, !PT ;  /* 0x000000026d6d7212 */ /* 0x080fea00078e3cff */
[----:B------:R-:W1:Y:S01]  /*be50*/  F2I.FTZ.U32.TRUNC.NTZ R113, R112 ;  /* 0x0000007000717305 */ /* 0x000e62000021f000 */
[----:B------:R-:W-:Y:S02]  /*be60*/  ISETP.GE.AND P2, PT, R109, RZ, PT ;  /* 0x000000ff6d00720c */ /* 0x000fe40003f46270 */
[----:B------:R-:W-:Y:S01]  /*be70*/  LOP3.LUT R109, RZ, R2, RZ, 0x33, !PT ;  /* 0x00000002ff6d7212 */ /* 0x000fe200078e33ff */
[--C-:B-1----:R-:W-:Y:S01]  /*be80*/  IMAD.MOV R103, RZ, RZ, -R113.reuse ;  /* 0x000000ffff677224 */ /* 0x102fe200078e0a71 */
[----:B------:R-:W-:Y:S03]  /*be90*/  MOV R112, RZ ;  /* 0x000000ff00707202 */ /* 0x000fe60000000f00 */
[----:B------:R-:W-:Y:S04]  /*bea0*/  IMAD R110, R103, R100, RZ ;  /* 0x00000064676e7224 */ /* 0x000fe800078e02ff */
[----:B------:R-:W-:Y:S06]  /*beb0*/  IMAD.HI.U32 R110, R113, R110, R112 ;  /* 0x0000006e716e7227 */ /* 0x000fec00078e0070 */
[C---:B------:R-:W-:Y:S04]  /*bec0*/  IMAD.HI.U32 R108, R110.reuse, R102, RZ ;  /* 0x000000666e6c7227 */ /* 0x040fe800078e00ff */
[----:B------:R-:W-:Y:S04]  /*bed0*/  IMAD.HI.U32 R110, R110, R107, RZ ;  /* 0x0000006b6e6e7227 */ /* 0x000fe800078e00ff */
[----:B------:R-:W-:Y:S02]  /*bee0*/  IMAD.MOV R103, RZ, RZ, -R108 ;  /* 0x000000ffff677224 */ /* 0x000fe400078e0a6c */
[----:B------:R-:W-:Y:S02]  /*bef0*/  IMAD.MOV R105, RZ, RZ, -R110 ;  /* 0x000000ffff697224 */ /* 0x000fe400078e0a6e */
[C---:B------:R-:W-:Y:S02]  /*bf00*/  IMAD R102, R100.reuse, R103, R102 ;  /* 0x0000006764667224 */ /* 0x040fe400078e0266 */
[C---:B------:R-:W-:Y:S03]  /*bf10*/  IMAD R107, R100.reuse, R105, R107 ;  /* 0x00000069646b7224 */ /* 0x040fe600078e026b */
[C---:B------:R-:W-:Y:S02]  /*bf20*/  ISETP.GT.U32.AND P3, PT, R100.reuse, R102, PT ;  /* 0x000000666400720c */ /* 0x040fe40003f64070 */
[----:B------:R-:W-:Y:S11]  /*bf30*/  ISETP.GT.U32.AND P4, PT, R100, R107, PT ;  /* 0x0000006b6400720c */ /* 0x000ff60003f84070 */
[-C--:B------:R-:W-:Y:S01]  /*bf40*/  @!P3 IADD3 R102, R102, -R100.reuse, RZ ;  /* 0x800000646666b210 */ /* 0x080fe20007ffe0ff */
[----:B------:R-:W-:Y:S01]  /*bf50*/  @!P3 VIADD R108, R108, 0x1 ;  /* 0x000000016c6cb836 */ /* 0x000fe20000000000 */
[----:B------:R-:W-:Y:S01]  /*bf60*/  ISETP.GE.AND P3, PT, R111, RZ, PT ;  /* 0x000000ff6f00720c */ /* 0x000fe20003f66270 */
[----:B------:R-:W-:Y:S01]  /*bf70*/  @!P4 IMAD.IADD R107, R107, 0x1, -R100 ;  /* 0x000000016b6bc824 */ /* 0x000fe200078e0a64 */
[-C--:B------:R-:W-:Y:S02]  /*bf80*/  ISETP.GE.U32.AND P5, PT, R102, R100.reuse, PT ;  /* 0x000000646600720c */ /* 0x080fe40003fa6070 */
[----:B------:R-:W-:Y:S02]  /*bf90*/  @!P4 IADD3 R110, R110, 0x1, RZ ;  /* 0x000000016e6ec810 */ /* 0x000fe40007ffe0ff */
[----:B------:R-:W-:Y:S02]  /*bfa0*/  ISETP.GE.U32.AND P6, PT, R107, R100, PT ;  /* 0x000000646b00720c */ /* 0x000fe40003fc6070 */
[----:B------:R-:W1:Y:S01]  /*bfb0*/  LDC R100, c[0x0][0x24c] ;  /* 0x00009300ff647b82 */ /* 0x000e620000000800 */
[----:B------:R-:W-:Y:S06]  /*bfc0*/  ISETP.NE.AND P4, PT, R2, RZ, PT ;  /* 0x000000ff0200720c */ /* 0x000fec0003f85270 */
[----:B------:R-:W-:Y:S04]  /*bfd0*/  @P5 VIADD R108, R108, 0x1 ;  /* 0x000000016c6c5836 */ /* 0x000fe80000000000 */
[----:B------:R-:W-:Y:S01]  /*bfe0*/  @P6 VIADD R110, R110, 0x1 ;  /* 0x000000016e6e6836 */ /* 0x000fe20000000000 */
[----:B------:R-:W-:Y:S03]  /*bff0*/  @!P2 IADD3 R108, -R108, RZ, RZ ;  /* 0x000000ff6c6ca210 */ /* 0x000fe60007ffe1ff */
[----:B------:R-:W-:Y:S01]  /*c000*/  @!P3 IMAD.MOV R110, RZ, RZ, -R110 ;  /* 0x000000ffff6eb224 */ /* 0x000fe200078e0a6e */
[C---:B------:R-:W-:Y:S04]  /*c010*/  SEL R103, R109.reuse, R108, !P4 ;  /* 0x0000006c6d677207 */ /* 0x040fe80006000000 */
[----:B------:R-:W-:Y:S02]  /*c020*/  SEL R109, R109, R110, !P4 ;  /* 0x0000006e6d6d7207 */ /* 0x000fe40006000000 */
[-C--:B------:R-:W-:Y:S02]  /*c030*/  LEA R114, P3, R103, R186.reuse, 0x2 ;  /* 0x000000ba67727211 */ /* 0x080fe400078610ff */
[----:B------:R-:W-:Y:S02]  /*c040*/  LEA R112, P2, R109, R186, 0x2 ;  /* 0x000000ba6d707211 */ /* 0x000fe400078410ff */
[-C--:B------:R-:W-:Y:S02]  /*c050*/  LEA.HI.X.SX32 R115, R103, R187.reuse, 0x2, P3 ;  /* 0x000000bb67737211 */ /* 0x080fe400018f16ff */
[C---:B------:R-:W-:Y:S01]  /*c060*/  LEA.HI.X.SX32 R113, R109.reuse, R187, 0x2, P2 ;  /* 0x000000bb6d717211 */ /* 0x040fe200010f16ff */
[----:B------:R-:W-:Y:S02]  /*c070*/  IMAD.IADD R109, R109, 0x1, -R103 ;  /* 0x000000016d6d7824 */ /* 0x000fe400078e0a67 */
[----:B------:R-:W4:Y:S01]  /*c080*/  LDG.E R105, desc[UR10][R114.64] ;  /* 0x0000000a72697981 */ /* 0x000f22000c1e1900 */
[----:B------:R-:W5:Y:S01]  /*c090*/  LDC.64 R102, c[0x0][0x230] ;  /* 0x00008c00ff667b82 */ /* 0x000f620000000a00 */
[----:B------:R-:W-:Y:S02]  /*c0a0*/  IMAD R109, R109, R2, -0x80 ;  /* 0xffffff806d6d7424 */ /* 0x000fe400078e0202 */
[----:B------:R-:W4:Y:S03]  /*c0b0*/  LDG.E R108, desc[UR10][R112.64] ;  /* 0x0000000a706c7981 */ /* 0x000f26000c1e1900 */
[----:B------:R-:W-:Y:S05]  /*c0c0*/  SHF.R.S32.HI R107, RZ, 0x1f, R109 ;  /* 0x0000001fff6b7819 */ /* 0x000fea000001146d */
[----:B------:R-:W-:Y:S04]  /*c0d0*/  IMAD R107, R107, R0, RZ ;  /* 0x000000006b6b7224 */ /* 0x000fe800078e02ff */
[C---:B-1----:R-:W-:Y:S01]  /*c0e0*/  IMAD R107, R109.reuse, R100, R107 ;  /* 0x000000646d6b7224 */ /* 0x042fe200078e026b */
[----:B----4-:R-:W-:Y:S01]  /*c0f0*/  IADD3 R105, -R108, R105, RZ ;  /* 0x000000696c697210 */ /* 0x010fe20007ffe1ff */
[----:B------:R-:W-:Y:S03]  /*c100*/  IMAD.WIDE.U32 R108, R109, R0, RZ ;  /* 0x000000006d6c7225 */ /* 0x000fe600078e00ff */
[----:B------:R-:W-:Y:S01]  /*c110*/  SHF.R.S32.HI R111, RZ, 0x1f, R105 ;  /* 0x0000001fff6f7819 */ /* 0x000fe20000011469 */
[----:B------:R-:W-:Y:S04]  /*c120*/  IMAD.IADD R109, R109, 0x1, R107 ;  /* 0x000000016d6d7824 */ /* 0x000fe800078e026b */
[-C--:B-----5:R-:W-:Y:S02]  /*c130*/  IMAD R2, R111, R102.reuse, RZ ;  /* 0x000000666f027224 */ /* 0x0a0fe400078e02ff */
[C---:B------:R-:W-:Y:S04]  /*c140*/  IMAD.WIDE.U32 R108, R105.reuse, R102, R108 ;  /* 0x00000066696c7225 */ /* 0x040fe800078e006c */
[----:B------:R-:W-:Y:S05]  /*c150*/  IMAD R2, R105, R103, R2 ;  /* 0x0000006769027224 */ /* 0x000fea00078e0202 */
[----:B------:R-:W-:Y:S07]  /*c160*/  IADD3 R105, R109, R2, RZ ;  /* 0x000000026d697210 */ /* 0x000fee0007ffe0ff */
.L_x_5335:
[----:B------:R1:W-:Y:S01]  /*c170*/  @P1 STS.128 [R182+0x2000], RZ ;  /* 0x002000ffb6001388 */ /* 0x0003e20000000c00 */
[C---:B------:R-:W-:Y:S01]  /*c180*/  LEA R118, P3, R108.reuse, R192, 0x1 ;  /* 0x000000c06c767211 */ /* 0x040fe200078608ff */
[----:B------:R-:W4:Y:S01]  /*c190*/  @!P1 LDC R102, c[0x0][0x24c] ;  /* 0x00009300ff669b82 */ /* 0x000f220000000800 */
[-C--:B------:R-:W-:Y:S01]  /*c1a0*/  @!P1 IADD3 R103, P2, R177, R108.reuse, RZ ;  /* 0x0000006cb1679210 */ /* 0x080fe20007f5e0ff */
[----:B------:R-:W-:Y:S01]  /*c1b0*/  @!P1 IMAD.MOV.U32 R114, RZ, RZ, R108 ;  /* 0x000000ffff729224 */ /* 0x000fe200078e006c */
[--C-:B------:R-:W-:Y:S01]  /*c1c0*/  LEA.HI.X R119, R108, R191, R105.reuse, 0x1, P3 ;  /* 0x000000bf6c777211 */ /* 0x100fe200018f0c69 */
[--C-:B------:R-:W-:Y:S01]  /*c1d0*/  @!P1 IMAD.MOV.U32 R115, RZ, RZ, R105.reuse ;  /* 0x000000ffff739224 */ /* 0x100fe200078e0069 */
[----:B------:R-:W-:Y:S01]  /*c1e0*/  @!P1 LEA R107, P3, R0, R108, 0x5 ;  /* 0x0000006c006b9211 */ /* 0x000fe200078628ff */
[----:B------:R-:W-:Y:S01]  /*c1f0*/  @!P1 IMAD.X R2, R176, 0x1, R105, P2 ;  /* 0x00000001b0029824 */ /* 0x000fe200010e0669 */
[CC--:B------:R-:W-:Y:S01]  /*c200*/  @!P1 LEA R120, P2, R103.reuse, R192.reuse, 0x1 ;  /* 0x000000c067789211 */ /* 0x0c0fe200078408ff */
[----:B------:R-:W-:Y:S01]  /*c210*/  @!PT LDS RZ, [RZ] ;  /* 0x00000000fffff984 */ /* 0x000fe20000000800 */
[----:B------:R-:W-:Y:S01]  /*c220*/  @!PT LDS RZ, [RZ] ;  /* 0x00000000fffff984 */ /* 0x000fe20000000800 */
[----:B------:R-:W-:Y:S01]  /*c230*/  @!PT LDS RZ, [RZ] ;  /* 0x00000000fffff984 */ /* 0x000fe20000000800 */
[----:B------:R-:W-:Y:S01]  /*c240*/  @!P1 LDGSTS.E.BYPASS.LTC128B.128 [R182+0x2000], desc[UR10][R118.64] ;  /* 0x0200000076b69fae */ /* 0x000fe2000b901d4a */
[----:B------:R-:W5:Y:S01]  /*c250*/  @!P1 LDC R100, c[0x0][0x24c] ;  /* 0x00009300ff649b82 */ /* 0x000f620000000800 */
[C---:B--2---:R-:W-:Y:S01]  /*c260*/  @!P1 LEA.HI.X R106, R0.reuse, R105, R106, 0x5, P3 ;  /* 0x00000069006a9211 */ /* 0x044fe200018f2c6a */
[----:B------:R-:W-:Y:S01]  /*c270*/  @!P1 IMAD.WIDE.U32 R114, R0, 0x30, R114 ;  /* 0x0000003000729825 */ /* 0x000fe200078e0072 */
[----:B------:R1:W-:Y:S02]  /*c280*/  @P1 STS.128 [R182+0x2800], RZ ;  /* 0x002800ffb6001388 */ /* 0x0003e40000000c00 */
[-C--:B------:R-:W-:Y:S01]  /*c290*/  @!P1 LEA.HI.X R121, R103, R191.reuse, R2, 0x1, P2 ;  /* 0x000000bf67799211 */ /* 0x080fe200010f0c02 */
[----:B---3--:R-:W-:Y:S01]  /*c2a0*/  @!P1 IMAD R104, R104, 0x30, RZ ;  /* 0x0000003068689824 */ /* 0x008fe200078e02ff */
[CC--:B------:R-:W-:Y:S01]  /*c2b0*/  @!P1 LEA R116, P2, R107.reuse, R192.reuse, 0x1 ;  /* 0x000000c06b749211 */ /* 0x0c0fe200078408ff */
[----:B------:R-:W2:Y:S01]  /*c2c0*/  @!P1 LDC R103, c[0x0][0x24c] ;  /* 0x00009300ff679b82 */ /* 0x000ea20000000800 */
[----:B------:R-:W-:Y:S01]  /*c2d0*/  @!P1 LEA R122, P3, R114, R192, 0x1 ;  /* 0x000000c0727a9211 */ /* 0x000fe200078608ff */
[----:B------:R-:W-:Y:S01]  /*c2e0*/  @!PT LDS RZ, [RZ] ;  /* 0x00000000fffff984 */ /* 0x000fe20000000800 */
[----:B------:R-:W-:Y:S01]  /*c2f0*/  @!PT LDS RZ, [RZ] ;  /* 0x00000000fffff984 */ /* 0x000fe20000000800 */
[----:B------:R-:W-:Y:S01]  /*c300*/  @!PT LDS RZ, [RZ] ;  /* 0x00000000fffff984 */ /* 0x000fe20000000800 */
[----:B------:R3:W-:Y:S01]  /*c310*/  @!P1 LDGSTS.E.BYPASS.LTC128B.128 [R182+0x2800], desc[UR10][R120.64] ;  /* 0x0280000078b69fae */ /* 0x0007e2000b901d4a */
[-C--:B------:R-:W-:Y:S01]  /*c320*/  @!P1 LEA.HI.X R117, R107, R191.reuse, R106, 0x1, P2 ;  /* 0x000000bf6b759211 */ /* 0x080fe200010f0c6a */
[----:B------:R-:W-:Y:S01]  /*c330*/  @!P1 IMAD.IADD R104, R104, 0x1, R115 ;  /* 0x0000000168689824 */ /* 0x000fe200078e0273 */
[----:B------:R-:W-:Y:S01]  /*c340*/  @!P1 LEA R106, P2, R0, R108, 0x6 ;  /* 0x0000006c006a9211 */ /* 0x000fe200078430ff */
[----:B------:R1:W-:Y:S01]  /*c350*/  @P1 STS.128 [R182+0x3000], RZ ;  /* 0x003000ffb6001388 */ /* 0x0003e20000000c00 */
[----:B------:R-:W-:Y:S01]  /*c360*/  @!P1 IMAD.MOV.U32 R112, RZ, RZ, R108 ;  /* 0x000000ffff709224 */ /* 0x000fe200078e006c */
[----:B------:R-:W1:Y:S01]  /*c370*/  @!P1 LDC R2, c[0x0][0x24c] ;  /* 0x00009300ff029b82 */ /* 0x000e620000000800 */
[----:B------:R-:W-:Y:S01]  /*c380*/  @!P1 LEA.HI.X R123, R114, R191, R104, 0x1, P3 ;  /* 0x000000bf727b9211 */ /* 0x000fe200018f0c68 */
[----:B------:R-:W-:Y:S01]  /*c390*/  @!PT LDS RZ, [RZ] ;  /* 0x00000000fffff984 */ /* 0x000fe20000000800 */
[----:B------:R-:W-:Y:S01]  /*c3a0*/  @!PT LDS RZ, [RZ] ;  /* 0x00000000fffff984 */ /* 0x000fe20000000800 */
[----:B------:R-:W-:Y:S01]  /*c3b0*/  @!PT LDS RZ, [RZ] ;  /* 0x00000000fffff984 */ /* 0x000fe20000000800 */
[----:B------:R1:W-:Y:S01]  /*c3c0*/  @!P1 LDGSTS.E.BYPASS.LTC128B.128 [R182+0x3000], desc[UR10][R116.64] ;  /* 0x0300000074b69fae */ /* 0x0003e2000b901d4a */
[----:B------:R-:W-:Y:S01]  /*c3d0*/  @!P1 IMAD.MOV.U32 R113, RZ, RZ, R105 ;  /* 0x000000ffff719224 */ /* 0x000fe200078e0069 */
[-C--:B------:R-:W-:Y:S01]  /*c3e0*/  @!P1 MOV R109, R105.reuse ;  /* 0x00000069006d9202 */ /* 0x080fe20000000f00 */
[----:B------:R-:W-:Y:S01]  /*c3f0*/  @!P1 IMAD.MOV.U32 R110, RZ, RZ, R108 ;  /* 0x000000ffff6e9224 */ /* 0x000fe200078e006c */
[----:B------:R1:W-:Y:S01]  /*c400*/  @P1 STS.128 [R182+0x3800], RZ ;  /* 0x003800ffb6001388 */ /* 0x0003e20000000c00 */
[C---:B------:R-:W-:Y:S03]  /*c410*/  @!P1 IMAD.WIDE.U32 R112, R0.reuse, 0x50, R112 ;  /* 0x0000005000709825 */ /* 0x040fe600078e0070 */
[----:B------:R-:W-:Y:S01]  /*c420*/  @!PT LDS RZ, [RZ] ;  /* 0x00000000fffff984 */ /* 0x000fe20000000800 */
[----:B------:R-:W-:Y:S01]  /*c430*/  @!PT LDS RZ, [RZ] ;  /* 0x00000000fffff984 */ /* 0x000fe20000000800 */
[----:B------:R-:W-:Y:S01]  /*c440*/  @!PT LDS RZ, [RZ] ;  /* 0x00000000fffff984 */ /* 0x000fe20000000800 */
[----:B------:R1:W-:Y:S01]  /*c450*/  @!P1 LDGSTS.E.BYPASS.LTC128B.128 [R182+0x3800], desc[UR10][R122.64] ;  /* 0x038000007ab69fae */ /* 0x0003e2000b901d4a */
[----:B------:R-:W-:Y:S01]  /*c460*/  @!P1 IMAD.WIDE.U32 R108, R0, 0x70, R108 ;  /* 0x00000070006c9825 */ /* 0x000fe200078e006c */
[-C--:B------:R-:W-:Y:S02]  /*c470*/  @!P1 LEA R114, P4, R112, R192.reuse, 0x1 ;  /* 0x000000c070729211 */ /* 0x080fe400078808ff */
[----:B------:R1:W-:Y:S01]  /*c480*/  @P1 STS.128 [R182+0x4000], RZ ;  /* 0x004000ffb6001388 */ /* 0x0003e20000000c00 */
[----:B------:R-:W-:Y:S02]  /*c490*/  @!P1 IMAD.MOV.U32 R111, RZ, RZ, R105 ;  /* 0x000000ffff6f9224 */ /* 0x000fe400078e0069 */
[----:B------:R-:W-:Y:S04]  /*c4a0*/  @!P1 IMAD.WIDE.U32 R110, R0, 0x60, R110 ;  /* 0x00000060006e9825 */ /* 0x000fe800078e006e */
[----:B-1----:R-:W-:Y:S01]  /*c4b0*/  @!P1 IMAD R107, R2, 0x70, RZ ;  /* 0x00000070026b9824 */ /* 0x002fe200078e02ff */
[----:B--2---:R-:W-:Y:S01]  /*c4c0*/  @!P1 LEA.HI.X R103, R0, R105, R103, 0x6, P2 ;  /* 0x0000006900679211 */ /* 0x004fe200010f3467 */
[----:B-----5:R-:W-:Y:S01]  /*c4d0*/  @!P1 IMAD R105, R100, 0x60, RZ ;  /* 0x0000006064699824 */ /* 0x020fe200078e02ff */
[CC--:B---3--:R-:W-:Y:S02]  /*c4e0*/  @!P1 LEA R120, P2, R106.reuse, R192.reuse, 0x1 ;  /* 0x000000c06a789211 */ /* 0x0c8fe400078408ff */
[----:B------:R-:W-:Y:S01]  /*c4f0*/  @!P1 IADD3 R107, R107, R109, RZ ;  /* 0x0000006d6b6b9210 */ /* 0x000fe20007ffe0ff */
[----:B------:R-:W-:Y:S01]  /*c500*/  @!P1 IMAD.IADD R105, R105, 0x1, R111 ;  /* 0x0000000169699824 */ /* 0x000fe200078e026f */
[-C--:B------:R-:W-:Y:S01]  /*c510*/  @!P1 LEA.HI.X R121, R106, R191.reuse, R103, 0x1, P2 ;  /* 0x000000bf6a799211 */ /* 0x080fe200010f0c67 */
[----:B----4-:R-:W-:Y:S01]  /*c520*/  @!P1 IMAD R103, R102, 0x50, RZ ;  /* 0x0000005066679824 */ /* 0x010fe200078e02ff */
[-C--:B------:R-:W-:Y:S02]  /*c530*/  @!P1 LEA R102, P3, R110, R192.reuse, 0x1 ;  /* 0x000000c06e669211 */ /* 0x080fe400078608ff */
[----:B------:R-:W-:Y:S01]  /*c540*/  @!P1 LEA R104, P2, R108, R192, 0x1 ;  /* 0x000000c06c689211 */ /* 0x000fe200078408ff */
[----:B------:R-:W-:Y:S01]  /*c550*/  @!PT LDS RZ, [RZ] ;  /* 0x00000000fffff984 */ /* 0x000fe20000000800 */
[----:B------:R-:W-:Y:S01]  /*c560*/  @!PT LDS RZ, [RZ] ;  /* 0x00000000fffff984 */ /* 0x000fe20000000800 */
[----:B------:R-:W-:Y:S01]  /*c570*/  @!PT LDS RZ, [RZ] ;  /* 0x00000000fffff984 */ /* 0x000fe20000000800 */
[----:B------:R1:W-:Y:S01]  /*c580*/  @!P1 LDGSTS.E.BYPASS.LTC128B.128 [R182+0x4000], desc[UR10][R120.64] ;  /* 0x0400000078b69fae */ /* 0x0003e2000b901d4a */
[----:B------:R-:W-:Y:S02]  /*c590*/  @!P1 IMAD.IADD R103, R103, 0x1, R113 ;  /* 0x0000000167679824 */ /* 0x000fe400078e0271 */
[----:B------:R-:W-:Y:S01]  /*c5a0*/  IMAD.MOV.U32 R192, RZ, RZ, R118 ;  /* 0x000000ffffc07224 */ /* 0x000fe200078e0076 */
[----:B------:R1:W-:Y:S02]  /*c5b0*/  @P1 STS.128 [R182+0x4800], RZ ;  /* 0x004800ffb6001388 */ /* 0x0003e40000000c00 */
[-C--:B------:R-:W-:Y:S02]  /*c5c0*/  @!P1 LEA.HI.X R115, R112, R191.reuse, R103, 0x1, P4 ;  /* 0x000000bf70739211 */ /* 0x080fe400020f0c67 */
[-C--:B------:R-:W-:Y:S02]  /*c5d0*/  @!P1 LEA.HI.X R103, R110, R191.reuse, R105, 0x1, P3 ;  /* 0x000000bf6e679211 */ /* 0x080fe400018f0c69 */
        /* <DEDUP_REMOVED lines=17> */
.L_x_5334:
[----:B------:R-:W-:Y:S01]  /*c6f0*/  FMNMX.FTZ R0, R4, R101, !PT ;  /* 0x0000006504007209 */ /* 0x000fe20007810000 */
[----:B-1----:R-:W-:Y:S01]  /*c700*/  LDSM.16.MT88.4 R112, [R165+0x6000] ;  /* 0x00600000a570783b */ /* 0x002fe20000004200 */
        /* <DEDUP_REMOVED lines=71> */
[----:B------:R-:W1:Y:S01]  /*cb80*/  LDSM.16.MT88.4 R108, [R166+0x6000] ;  /* 0x00600000a66c783b */ /* 0x000e620000004200 */
        /* <DEDUP_REMOVED lines=9> */
[----:B------:R-:W2:Y:S01]  /*cc20*/  MUFU.EX2 R100, R101 ;  /* 0x0000006500647308 */ /* 0x000ea20000000800 */
        /* <DEDUP_REMOVED lines=12> */
[----:B------:R-:W-:Y:S01]  /*ccf0*/  LDSM.16.MT88.4 R40, [R166+0x8000] ;  /* 0x00800000a628783b */ /* 0x000fe20000004200 */
[--C-:B------:R-:W-:Y:S01]  /*cd00*/  FFMA.FTZ R140, R47, UR4, -R103.reuse ;  /* 0x000000042f8c7c23 */ /* 0x100fe20008010867 */
[--C-:B------:R-:W-:Y:S03]  /*cd10*/  FFMA.FTZ R119, R14, UR4, -R103.reuse ;  /* 0x000000040e777c23 */ /* 0x100fe60008010867 */
[----:B------:R-:W-:Y:S01]  /*cd20*/  MUFU.EX2 R131, R131 ;  /* 0x0000008300837308 */ /* 0x000fe20000000800 */
[C---:B--2---:R-:W-:Y:S01]  /*cd30*/  FMUL.FTZ R12, R100.reuse, R92 ;  /* 0x0000005c640c7220 */ /* 0x044fe20000410000 */
[C---:B------:R-:W-:Y:S01]  /*cd40*/  FMUL.FTZ R68, R100.reuse, R68 ;  /* 0x0000004464447220 */ /* 0x040fe20000410000 */
[----:B------:R-:W-:Y:S01]  /*cd50*/  FMUL.FTZ R69, R100, R69 ;  /* 0x0000004564457220 */ /* 0x000fe20000410000 */
[--C-:B------:R-:W-:Y:S01]  /*cd60*/  FFMA.FTZ R5, R16, UR4, -R116.reuse ;  /* 0x0000000410057c23 */ /* 0x100fe20008010874 */
[----:B------:R-:W-:Y:S01]  /*cd70*/  LDSM.16.MT88.4 R44, [R165+0x8800] ;  /* 0x00880000a52c783b */ /* 0x000fe20000004200 */
[----:B------:R-:W-:Y:S01]  /*cd80*/  FMUL.FTZ R16, R100, R88 ;  /* 0x0000005864107220 */ /* 0x000fe20000410000 */
[--C-:B------:R-:W-:Y:S03]  /*cd90*/  FFMA.FTZ R123, R18, UR4, -R103.reuse ;  /* 0x00000004127b7c23 */ /* 0x100fe60008010867 */
[----:B------:R-:W2:Y:S01]  /*cda0*/  MUFU.EX2 R126, R126 ;  /* 0x0000007e007e7308 */ /* 0x000ea20000000800 */
[--C-:B------:R-:W-:Y:S01]  /*cdb0*/  FFMA.FTZ R124, R19, UR4, -R103.reuse ;  /* 0x00000004137c7c23 */ /* 0x100fe20008010867 */
[C---:B------:R-:W-:Y:S01]  /*cdc0*/  FMUL.FTZ R72, R100.reuse, R72 ;  /* 0x0000004864487220 */ /* 0x040fe20000410000 */
[C---:B------:R-:W-:Y:S01]  /*cdd0*/  FMUL.FTZ R73, R100.reuse, R73 ;  /* 0x0000004964497220 */ /* 0x040fe20000410000 */
[C---:B------:R-:W-:Y:S01]  /*cde0*/  FMUL.FTZ R76, R100.reuse, R76 ;  /* 0x0000004c644c7220 */ /* 0x040fe20000410000 */
[C---:B------:R-:W-:Y:S01]  /*cdf0*/  FMUL.FTZ R77, R100.reuse, R77 ;  /* 0x0000004d644d7220 */ /* 0x040fe20000410000 */
[C---:B------:R-:W-:Y:S01]  /*ce00*/  FMUL.FTZ R80, R100.reuse, R80 ;  /* 0x0000005064507220 */ /* 0x040fe20000410000 */
[----:B------:R-:W-:Y:S03]  /*ce10*/  FMUL.FTZ R81, R100, R81 ;  /* 0x0000005164517220 */ /* 0x000fe60000410000 */
[----:B------:R-:W-:Y:S01]  /*ce20*/  MUFU.EX2 R118, R118 ;  /* 0x0000007600767308 */ /* 0x000fe20000000800 */
[--C-:B------:R-:W-:Y:S01]  /*ce30*/  FFMA.FTZ R128, R6, UR4, -R103.reuse ;  /* 0x0000000406807c23 */ /* 0x100fe20008010867 */
[--C-:B------:R-:W-:Y:S01]  /*ce40*/  FFMA.FTZ R6, R17, UR4, -R116.reuse ;  /* 0x0000000411067c23 */ /* 0x100fe20008010874 */
[C---:B------:R-:W-:Y:S01]  /*ce50*/  FMUL.FTZ R17, R100.reuse, R89 ;  /* 0x0000005964117220 */ /* 0x040fe20000410000 */
[--C-:B------:R-:W-:Y:S01]  /*ce60*/  FFMA.FTZ R127, R7, UR4, -R103.reuse ;  /* 0x00000004077f7c23 */ /* 0x100fe20008010867 */
[--C-:B------:R-:W-:Y:S01]  /*ce70*/  FFMA.FTZ R7, R13, UR4, -R116.reuse ;  /* 0x000000040d077c23 */ /* 0x100fe20008010874 */
[----:B------:R-:W-:Y:S01]  /*ce80*/  FMUL.FTZ R13, R100, R93 ;  /* 0x0000005d640d7220 */ /* 0x000fe20000410000 */
[--C-:B------:R-:W-:Y:S03]  /*ce90*/  FFMA.FTZ R122, R8, UR4, -R116.reuse ;  /* 0x00000004087a7c23 */ /* 0x100fe60008010874 */
[----:B------:R-:W-:Y:S01]  /*cea0*/  MUFU.EX2 R128, R128 ;  /* 0x0000008000807308 */ /* 0x000fe20000000800 */
[----:B------:R-:W-:Y:S01]  /*ceb0*/  FMUL.FTZ R8, R100, R96 ;  /* 0x0000006064087220 */ /* 0x000fe20000410000 */
[----:B--2---:R-:W-:Y:S01]  /*cec0*/  F2FP.F16.F32.PACK_AB R96, R126, R131 ;  /* 0x000000837e60723e */ /* 0x004fe200000000ff */
[--C-:B------:R-:W-:Y:S01]  /*ced0*/  FFMA.FTZ R117, R9, UR4, -R116.reuse ;  /* 0x0000000409757c23 */ /* 0x100fe20008010874 */
[----:B------:R-:W-:Y:S01]  /*cee0*/  FMUL.FTZ R9, R100, R97 ;  /* 0x0000006164097220 */ /* 0x000fe20000410000 */
[--C-:B------:R-:W-:Y:S01]  /*cef0*/  FFMA.FTZ R120, R10, UR4, -R103.reuse ;  /* 0x000000040a787c23 */ /* 0x100fe20008010867 */
[--C-:B------:R-:W-:Y:S01]  /*cf00*/  FFMA.FTZ R121, R11, UR4, -R103.reuse ;  /* 0x000000040b797c23 */ /* 0x100fe20008010867 */
[----:B------:R-:W-:Y:S03]  /*cf10*/  FMUL.FTZ R102, R3, UR4 ;  /* 0x0000000403667c20 */ /* 0x000fe60008410000 */
[----:B------:R-:W2:Y:S01]  /*cf20*/  MUFU.EX2 R127, R127 ;  /* 0x0000007f007f7308 */ /* 0x000ea20000000800 */
[--C-:B------:R-:W-:Y:S01]  /*cf30*/  FFMA.FTZ R125, R20, UR4, -R116.reuse ;  /* 0x00000004147d7c23 */ /* 0x100fe20008010874 */
[----:B------:R-:W-:Y:S01]  /*cf40*/  FMUL.FTZ R20, R100, R84 ;  /* 0x0000005464147220 */ /* 0x000fe20000410000 */
[--C-:B------:R-:W-:Y:S01]  /*cf50*/  FFMA.FTZ R130, R22, UR4, -R103.reuse ;  /* 0x0000000416827c23 */ /* 0x100fe20008010867 */
[--C-:B------:R-:W-:Y:S01]  /*cf60*/  FFMA.FTZ R129, R23, UR4, -R103.reuse ;  /* 0x0000000417817c23 */ /* 0x100fe20008010867 */
[--C-:B------:R-:W-:Y:S01]  /*cf70*/  FFMA.FTZ R132, R27, UR4, -R103.reuse ;  /* 0x000000041b847c23 */ /* 0x100fe20008010867 */
[--C-:B------:R-:W-:Y:S01]  /*cf80*/  FFMA.FTZ R141, R48, UR4, -R116.reuse ;  /* 0x00000004308d7c23 */ /* 0x100fe20008010874 */
[--C-:B------:R-:W-:Y:S03]  /*cf90*/  FFMA.FTZ R48, R49, UR4, -R116.reuse ;  /* 0x0000000431307c23 */ /* 0x100fe60008010874 */
[----:B------:R-:W3:Y:S01]  /*cfa0*/  MUFU.EX2 R3, R102 ;  /* 0x0000006600037308 */ /* 0x000ee20000000800 */
        /* <DEDUP_REMOVED lines=8> */
[----:B--2---:R-:W-:Y:S01]  /*d030*/  F2FP.F16.F32.PACK_AB R97, R127, R128 ;  /* 0x000000807f61723e */ /* 0x004fe200000000ff */
[----:B------:R-:W-:Y:S01]  /*d040*/  FFMA.FTZ R58, R59, UR4, -R103 ;  /* 0x000000043b3a7c23 */ /* 0x000fe20008010867 */
[----:B------:R-:W-:Y:S01]  /*d050*/  FFMA.FTZ R131, R100, R193, R131 ;  /* 0x000000c164837223 */ /* 0x000fe20000010083 */
[----:B------:R-:W-:Y:S01]  /*d060*/  ISETP.GT.AND P1, PT, R181, 0x1, PT ;  /* 0x00000001b500780c */ /* 0x000fe20003f24270 */
[----:B------:R-:W-:Y:S01]  /*d070*/  FFMA.FTZ R60, R60, UR4, -R116 ;  /* 0x000000043c3c7c23 */ /* 0x000fe20008010874 */
[----:B------:R-:W-:Y:S01]  /*d080*/  FFMA.FTZ R63, R63, UR4, -R103 ;  /* 0x000000043f3f7c23 */ /* 0x000fe20008010867 */
[----:B------:R-:W-:Y:S03]  /*d090*/  FADD.FTZ R131, R126, R131 ;  /* 0x000000837e837221 */ /* 0x000fe60000010000 */
[----:B------:R-:W2:Y:S01]  /*d0a0*/  MUFU.EX2 R117, R117 ;  /* 0x0000007500757308 */ /* 0x000ea20000000800 */
[C---:B---3--:R-:W-:Y:S01]  /*d0b0*/  FMUL.FTZ R14, R3.reuse, R94 ;  /* 0x0000005e030e7220 */ /* 0x048fe20000410000 */
[C---:B------:R-:W-:Y:S01]  /*d0c0*/  FMUL.FTZ R18, R3.reuse, R90 ;  /* 0x0000005a03127220 */ /* 0x040fe20000410000 */
[C---:B------:R-:W-:Y:S01]  /*d0d0*/  FMUL.FTZ R19, R3.reuse, R91 ;  /* 0x0000005b03137220 */ /* 0x040fe20000410000 */
[C---:B------:R-:W-:Y:S01]  /*d0e0*/  FMUL.FTZ R10, R3.reuse, R98 ;  /* 0x00000062030a7220 */ /* 0x040fe20000410000 */
[----:B------:R-:W-:Y:S01]  /*d0f0*/  LDSM.16.MT88.4 R88, [R168+0x6800] ;  /* 0x00680000a858783b */ /* 0x000fe20000004200 */
[----:B------:R-:W-:Y:S01]  /*d100*/  FMUL.FTZ R11, R3, R99 ;  /* 0x00000063030b7220 */ /* 0x000fe20000410000 */
[----:B------:R-:W-:Y:S03]  /*d110*/  FFMA.FTZ R102, R15, UR4, -R103 ;  /* 0x000000040f667c23 */ /* 0x000fe60008010867 */
[----:B------:R-:W-:Y:S01]  /*d120*/  MUFU.EX2 R120, R120 ;  /* 0x0000007800787308 */ /* 0x000fe20000000800 */
[C---:B------:R-:W-:Y:S01]  /*d130*/  FMUL.FTZ R15, R3.reuse, R95 ;  /* 0x0000005f030f7220 */ /* 0x040fe20000410000 */
[C---:B------:R-:W-:Y:S01]  /*d140*/  FMUL.FTZ R70, R3.reuse, R70 ;  /* 0x0000004603467220 */ /* 0x040fe20000410000 */
[C---:B------:R-:W-:Y:S01]  /*d150*/  FMUL.FTZ R71, R3.reuse, R71 ;  /* 0x0000004703477220 */ /* 0x040fe20000410000 */
[C---:B------:R-:W-:Y:S01]  /*d160*/  FMUL.FTZ R74, R3.reuse, R74 ;  /* 0x0000004a034a7220 */ /* 0x040fe20000410000 */
[----:B------:R-:W3:Y:S01]  /*d170*/  LDSM.16.MT88.4 R92, [R164+0x6000] ;  /* 0x00600000a45c783b */ /* 0x000ee20000004200 */
[C---:B------:R-:W-:Y:S01]  /*d180*/  FMUL.FTZ R75, R3.reuse, R75 ;  /* 0x0000004b034b7220 */ /* 0x040fe20000410000 */
[----:B------:R-:W-:Y:S03]  /*d190*/  FMUL.FTZ R22, R3, R86 ;  /* 0x0000005603167220 */ /* 0x000fe60000410000 */
[----:B------:R-:W4:Y:S01]  /*d1a0*/  MUFU.EX2 R121, R121 ;  /* 0x0000007900797308 */ /* 0x000f220000000800 */
[----:B--2---:R-:W-:Y:S01]  /*d1b0*/  F2FP.F16.F32.PACK_AB R98, R117, R122 ;  /* 0x0000007a7562723e */ /* 0x004fe200000000ff */
[C---:B------:R-:W-:Y:S01]  /*d1c0*/  FMUL.FTZ R23, R3.reuse, R87 ;  /* 0x0000005703177220 */ /* 0x040fe20000410000 */
[C---:B------:R-:W-:Y:S01]  /*d1d0*/  FMUL.FTZ R78, R3.reuse, R78 ;  /* 0x0000004e034e7220 */ /* 0x040fe20000410000 */
[C---:B------:R-:W-:Y:S01]  /*d1e0*/  FMUL.FTZ R79, R3.reuse, R79 ;  /* 0x0000004f034f7220 */ /* 0x040fe20000410000 */
[C---:B------:R-:W-:Y:S01]  /*d1f0*/  FMUL.FTZ R82, R3.reuse, R82 ;  /* 0x0000005203527220 */ /* 0x040fe20000410000 */
[C---:B------:R-:W-:Y:S01]  /*d200*/  FMUL.FTZ R83, R3.reuse, R83 ;  /* 0x0000005303537220 */ /* 0x040fe20000410000 */
[----:B------:R-:W-:Y:S03]  /*d210*/  FFMA.FTZ R128, R3, R194, R128 ;  /* 0x000000c203807223 */ /* 0x000fe60000010080 */
[----:B------:R-:W2:Y:S01]  /*d220*/  MUFU.EX2 R7, R7 ;  /* 0x0000000700077308 */ /* 0x000ea20000000800 */
[----:B------:R-:W-:Y:S01]  /*d230*/  FADD.FTZ R122, R122, R131 ;  /* 0x000000837a7a7221 */ /* 0x000fe20000010000 */
[----:B------:R-:W-:Y:S01]  /*d240*/  MOV R101, R2 ;  /* 0x0000000200657202 */ /* 0x000fe20000000f00 */
[----:B------:R-:W-:Y:S02]  /*d250*/  FADD.FTZ R127, R127, R128 ;  /* 0x000000807f7f7221 */ /* 0x000fe40000010000 */
[----:B------:R-:W-:Y:S05]  /*d260*/  FADD.FTZ R117, R117, R122 ;  /* 0x0000007a75757221 */ /* 0x000fea0000010000 */
[----:B------:R-:W-:Y:S01]  /*d270*/  MUFU.EX2 R119, R119 ;  /* 0x0000007700777308 */ /* 0x000fe20000000800 */
[----:B----4-:R-:W-:Y:S09]  /*d280*/  F2FP.F16.F32.PACK_AB R99, R121, R120 ;  /* 0x000000787963723e */ /* 0x010ff200000000ff */
[----:B------:R-:W4:Y:S01]  /*d290*/  MUFU.EX2 R102, R102 ;  /* 0x0000006600667308 */ /* 0x000f220000000800 */
[C---:B------:R-:W-:Y:S05]  /*d2a0*/  HMMA.16816.F32 R8, R96.reuse, R104, R8 ;  /* 0x000000686008723c */ /* 0x040fea0000001808 */
[C---:B--2---:R-:W-:Y:S01]  /*d2b0*/  F2FP.F16.F32.PACK_AB R84, R7.reuse, R118 ;  /* 0x000000760754723e */ /* 0x044fe200000000ff */
[C---:B------:R-:W-:Y:S03]  /*d2c0*/  HMMA.16816.F32 R12, R96.reuse, R106, R12 ;  /* 0x0000006a600c723c */ /* 0x040fe6000000180c */
[----:B------:R-:W-:Y:S01]  /*d2d0*/  MUFU.EX2 R5, R5 ;  /* 0x0000000500057308 */ /* 0x000fe20000000800 */
[----:B------:R-:W2:Y:S01]  /*d2e0*/  LDSM.16.MT88.4 R104, [R166+0x6800] ;  /* 0x00680000a668783b */ /* 0x000ea20000004200 */
[----:B------:R-:W-:Y:S01]  /*d2f0*/  FADD.FTZ R118, R118, R117 ;  /* 0x0000007576767221 */ /* 0x000fe20000010000 */
[C---:B-1----:R-:W-:Y:S07]  /*d300*/  HMMA.16816.F32 R68, R96.reuse, R108, R68 ;  /* 0x0000006c6044723c */ /* 0x042fee0000001844 */
[----:B------:R-:W1:Y:S01]  /*d310*/  MUFU.EX2 R6, R6 ;  /* 0x0000000600067308 */ /* 0x000e620000000800 */
[----:B------:R-:W-:Y:S01]  /*d320*/  FADD.FTZ R118, R7, R118 ;  /* 0x0000007607767221 */ /* 0x000fe20000010000 */
[C---:B------:R-:W-:Y:S08]  /*d330*/  HMMA.16816.F32 R16, R96.reuse, R110, R16 ;  /* 0x0000006e6010723c */ /* 0x040ff00000001810 */
[----:B------:R-:W-:Y:S03]  /*d340*/  MUFU.EX2 R123, R123 ;  /* 0x0000007b007b7308 */ /* 0x000fe60000000800 */
[--C-:B------:R-:W-:Y:S01]  /*d350*/  FFMA.FTZ R108, R21, UR4, -R116.reuse ;  /* 0x00000004156c7c23 */ /* 0x100fe20008010874 */
[C---:B------:R-:W-:Y:S03]  /*d360*/  HMMA.16816.F32 R72, R96.reuse, R112, R72 ;  /* 0x000000706048723c */ /* 0x040fe60000001848 */
[----:B------:R-:W-:Y:S01]  /*d370*/  FMUL.FTZ R21, R100, R85 ;  /* 0x0000005564157220 */ /* 0x000fe20000410000 */
[----:B----4-:R-:W-:Y:S02]  /*d380*/  F2FP.F16.F32.PACK_AB R85, R102, R119 ;  /* 0x000000776655723e */ /* 0x010fe400000000ff */
[----:B------:R4:W-:Y:S01]  /*d390*/  MUFU.EX2 R112, R108 ;  /* 0x0000006c00707308 */ /* 0x0009e20000000800 */
[----:B-1----:R-:W-:Y:S03]  /*d3a0*/  F2FP.F16.F32.PACK_AB R86, R6, R5 ;  /* 0x000000050656723e */ /* 0x002fe600000000ff */
[C---:B------:R-:W-:Y:S06]  /*d3b0*/  HMMA.16816.F32 R20, R96.reuse, R114, R20 ;  /* 0x000000726014723c */ /* 0x040fec0000001814 */
[----:B------:R-:W1:Y:S01]  /*d3c0*/  MUFU.EX2 R124, R124 ;  /* 0x0000007c007c7308 */ /* 0x000e620000000800 */
[C---:B---3--:R-:W-:Y:S09]  /*d3d0*/  HMMA.16816.F32 R76, R96.reuse, R92, R76 ;  /* 0x0000005c604c723c */ /* 0x048ff2000000184c */
[----:B------:R3:W-:Y:S01]  /*d3e0*/  MUFU.EX2 R113, R130 ;  /* 0x0000008200717308 */ /* 0x0007e20000000800 */
[----:B----4-:R-:W4:Y:S01]  /*d3f0*/  LDSM.16.MT88.4 R108, [R165+0x6800] ;  /* 0x00680000a56c783b */ /* 0x010f220000004200 */
[----:B------:R-:W-:Y:S03]  /*d400*/  HMMA.16816.F32 R80, R96, R94, R80 ;  /* 0x0000005e6050723c */ /* 0x000fe60000001850 */
[--C-:B------:R-:W-:Y:S05]  /*d410*/  FFMA.FTZ R115, R25, UR4, -R116.reuse ;  /* 0x0000000419737c23 */ /* 0x100fea0008010874 */
[----:B------:R5:W-:Y:S03]  /*d420*/  MUFU.EX2 R114, R129 ;  /* 0x0000008100727308 */ /* 0x000be60000000800 */
[----:B-1----:R-:W-:Y:S01]  /*d430*/  F2FP.F16.F32.PACK_AB R87, R124, R123 ;  /* 0x0000007b7c57723e */ /* 0x002fe200000000ff */
[----:B------:R-:W1:Y:S06]  /*d440*/  LDSM.16.MT88.4 R92, [R164+0x6800] ;  /* 0x00680000a45c783b */ /* 0x000e6c0000004200 */
[----:B------:R-:W4:Y:S01]  /*d450*/  MUFU.EX2 R125, R125 ;  /* 0x0000007d007d7308 */ /* 0x000f220000000800 */
[C---:B------:R-:W-:Y:S01]  /*d460*/  HMMA.16816.F32 R8, R84.reuse, R88, R8 ;  /* 0x000000585408723c */ /* 0x040fe20000001808 */
[----:B------:R-:W-:Y:S04]  /*d470*/  LDSM.16.MT88.4 R96, [R166+0x7000] ;  /* 0x00700000a660783b */ /* 0x000fe80000004200 */
[--C-:B---3--:R-:W-:Y:S01]  /*d480*/  FFMA.FTZ R130, R24, UR4, -R116.reuse ;  /* 0x0000000418827c23 */ /* 0x108fe20008010874 */
[C---:B------:R-:W-:Y:S03]  /*d490*/  HMMA.16816.F32 R12, R84.reuse, R90, R12 ;  /* 0x0000005a540c723c */ /* 0x040fe6000000180c */
[----:B------:R-:W-:Y:S01]  /*d4a0*/  MUFU.EX2 R115, R115 ;  /* 0x0000007300737308 */ /* 0x000fe20000000800 */
[----:B------:R-:W3:Y:S01]  /*d4b0*/  LDSM.16.MT88.4 R88, [R168+0x7000] ;  /* 0x00700000a858783b */ /* 0x000ee20000004200 */
[--C-:B-----5:R-:W-:Y:S01]  /*d4c0*/  FFMA.FTZ R129, R26, UR4, -R103.reuse ;  /* 0x000000041a817c23 */ /* 0x120fe20008010867 */
[C---:B--2---:R-:W-:Y:S07]  /*d4d0*/  HMMA.16816.F32 R68, R84.reuse, R104, R68 ;  /* 0x000000685444723c */ /* 0x044fee0000001844 */
[----:B------:R-:W2:Y:S01]  /*d4e0*/  MUFU.EX2 R130, R130 ;  /* 0x0000008200827308 */ /* 0x000ea20000000800 */
[----:B----4-:R-:W-:Y:S01]  /*d4f0*/  F2FP.F16.F32.PACK_AB R24, R112, R125 ;  /* 0x0000007d7018723e */ /* 0x010fe200000000ff */
[C---:B------:R-:W-:Y:S08]  /*d500*/  HMMA.16816.F32 R16, R84.reuse, R106, R16 ;  /* 0x0000006a5410723c */ /* 0x040ff00000001810 */
[----:B------:R-:W-:Y:S01]  /*d510*/  MUFU.EX2 R129, R129 ;  /* 0x0000008100817308 */ /* 0x000fe20000000800 */
[C---:B------:R-:W-:Y:S03]  /*d520*/  HMMA.16816.F32 R72, R84.reuse, R108, R72 ;  /* 0x0000006c5448723c */ /* 0x040fe60000001848 */
[--C-:B------:R-:W-:Y:S01]  /*d530*/  FFMA.FTZ R104, R28, UR4, -R116.reuse ;  /* 0x000000041c687c23 */ /* 0x100fe20008010874 */
[--C-:B------:R-:W-:Y:S05]  /*d540*/  FFMA.FTZ R105, R29, UR4, -R116.reuse ;  /* 0x000000041d697c23 */ /* 0x100fea0008010874 */
[----:B------:R-:W4:Y:S02]  /*d550*/  MUFU.EX2 R132, R132 ;  /* 0x0000008400847308 */ /* 0x000f240000000800 */
[--C-:B------:R-:W-:Y:S01]  /*d560*/  FFMA.FTZ R106, R30, UR4, -R103.reuse ;  /* 0x000000041e6a7c23 */ /* 0x100fe20008010867 */
[C---:B------:R-:W-:Y:S03]  /*d570*/  HMMA.16816.F32 R20, R84.reuse, R110, R20 ;  /* 0x0000006e5414723c */ /* 0x040fe60000001814 */
[--C-:B------:R-:W-:Y:S01]  /*d580*/  FFMA.FTZ R107, R31, UR4, -R103.reuse ;  /* 0x000000041f6b7c23 */ /* 0x100fe20008010867 */
[----:B------:R-:W-:Y:S01]  /*d590*/  F2FP.F16.F32.PACK_AB R25, R114, R113 ;  /* 0x000000717219723e */ /* 0x000fe200000000ff */
[----:B------:R-:W5:Y:S02]  /*d5a0*/  LDSM.16.MT88.4 R28, [R165+0x7000] ;  /* 0x00700000a51c783b */ /* 0x000f640000004200 */
[----:B------:R-:W-:Y:S01]  /*d5b0*/  MUFU.EX2 R104, R104 ;  /* 0x0000006800687308 */ /* 0x000fe20000000800 */
[C---:B-1----:R-:W-:Y:S03]  /*d5c0*/  HMMA.16816.F32 R76, R84.reuse, R92, R76 ;  /* 0x0000005c544c723c */ /* 0x042fe6000000184c */
[----:B--2---:R-:W-:Y:S01]  /*d5d0*/  F2FP.F16.F32.PACK_AB R26, R115, R130 ;  /* 0x00000082731a723e */ /* 0x004fe200000000ff */
[--C-:B------:R-:W-:Y:S02]  /*d5e0*/  FFMA.FTZ R109, R32, UR4, -R116.reuse ;  /* 0x00000004206d7c23 */ /* 0x100fe40008010874 */
[----:B------:R-:W-:Y:S03]  /*d5f0*/  HMMA.16816.F32 R80, R84, R94, R80 ;  /* 0x0000005e5450723c */ /* 0x000fe60000001850 */
[----:B------:R-:W1:Y:S01]  /*d600*/  MUFU.EX2 R105, R105 ;  /* 0x0000006900697308 */ /* 0x000e620000000800 */
[----:B------:R-:W2:Y:S01]  /*d610*/  LDSM.16.MT88.4 R84, [R164+0x7000] ;  /* 0x00700000a454783b */ /* 0x000ea20000004200 */
[----:B----4-:R-:W-:Y:S01]  /*d620*/  F2FP.F16.F32.PACK_AB R27, R132, R129 ;  /* 0x00000081841b723e */ /* 0x010fe200000000ff */
[--C-:B------:R-:W-:Y:S01]  /*d630*/  FFMA.FTZ R108, R33, UR4, -R116.reuse ;  /* 0x00000004216c7c23 */ /* 0x100fe20008010874 */
[--C-:B------:R-:W-:Y:S01]  /*d640*/  FFMA.FTZ R110, R34, UR4, -R103.reuse ;  /* 0x00000004226e7c23 */ /* 0x100fe20008010867 */
[--C-:B------:R-:W-:Y:S05]  /*d650*/  FFMA.FTZ R111, R35, UR4, -R103.reuse ;  /* 0x00000004236f7c23 */ /* 0x100fea0008010867 */
[----:B------:R-:W-:Y:S01]  /*d660*/  MUFU.EX2 R106, R106 ;  /* 0x0000006a006a7308 */ /* 0x000fe20000000800 */
[----:B------:R-:W4:Y:S01]  /*d670*/  LDSM.16.MT88.4 R32, [R168+0x7800] ;  /* 0x00780000a820783b */ /* 0x000f220000004200 */
[C---:B---3--:R-:W-:Y:S08]  /*d680*/  HMMA.16816.F32 R8, R24.reuse, R88, R8 ;  /* 0x000000581808723c */ /* 0x048ff00000001808 */
[----:B------:R-:W3:Y:S01]  /*d690*/  MUFU.EX2 R107, R107 ;  /* 0x0000006b006b7308 */ /* 0x000ee20000000800 */
[C---:B------:R-:W-:Y:S01]  /*d6a0*/  HMMA.16816.F32 R12, R24.reuse, R90, R12 ;  /* 0x0000005a180c723c */ /* 0x040fe2000000180c */
[----:B------:R-:W4:Y:S05]  /*d6b0*/  LDSM.16.MT88.4 R88, [R166+0x7800] ;  /* 0x00780000a658783b */ /* 0x000f2a0000004200 */
[C---:B------:R-:W-:Y:S03]  /*d6c0*/  HMMA.16816.F32 R68, R24.reuse, R96, R68 ;  /* 0x000000601844723c */ /* 0x040fe60000001844 */
[----:B------:R-:W-:Y:S01]  /*d6d0*/  MUFU.EX2 R109, R109 ;  /* 0x0000006d006d7308 */ /* 0x000fe20000000800 */
[----:B------:R-:W-:Y:S02]  /*d6e0*/  LDSM.16.MT88.4 R92, [R168+0x9800] ;  /* 0x00980000a85c783b */ /* 0x000fe40000004200 */
[C---:B------:R-:W-:Y:S07]  /*d6f0*/  HMMA.16816.F32 R16, R24.reuse, R98, R16 ;  /* 0x000000621810723c */ /* 0x040fee0000001810 */
[----:B------:R-:W3:Y:S01]  /*d700*/  MUFU.EX2 R108, R108 ;  /* 0x0000006c006c7308 */ /* 0x000ee20000000800 */
[--C-:B------:R-:W-:Y:S01]  /*d710*/  FFMA.FTZ R97, R36, UR4, -R116.reuse ;  /* 0x0000000424617c23 */ /* 0x100fe20008010874 */
[C---:B-----5:R-:W-:Y:S08]  /*d720*/  HMMA.16816.F32 R72, R24.reuse, R28, R72 ;  /* 0x0000001c1848723c */ /* 0x060ff00000001848 */
[----:B------:R-:W-:Y:S01]  /*d730*/  MUFU.EX2 R110, R110 ;  /* 0x0000006e006e7308 */ /* 0x000fe20000000800 */
[C---:B------:R-:W-:Y:S01]  /*d740*/  HMMA.16816.F32 R20, R24.reuse, R30, R20 ;  /* 0x0000001e1814723c */ /* 0x040fe20000001814 */
[----:B------:R-:W5:Y:S02]  /*d750*/  LDSM.16.MT88.4 R28, [R165+0x7800] ;  /* 0x00780000a51c783b */ /* 0x000f640000004200 */
[--C-:B------:R-:W-:Y:S03]  /*d760*/  FFMA.FTZ R96, R37, UR4, -R116.reuse ;  /* 0x0000000425607c23 */ /* 0x100fe60008010874 */
[C---:B--2---:R-:W-:Y:S03]  /*d770*/  HMMA.16816.F32 R76, R24.reuse, R84, R76 ;  /* 0x00000054184c723c */ /* 0x044fe6000000184c */
[----:B------:R-:W2:Y:S02]  /*d780*/  MUFU.EX2 R111, R111 ;  /* 0x0000006f006f7308 */ /* 0x000ea40000000800 */
[--C-:B------:R-:W-:Y:S01]  /*d790*/  FFMA.FTZ R98, R38, UR4, -R103.reuse ;  /* 0x0000000426627c23 */ /* 0x100fe20008010867 */
[----:B------:R-:W-:Y:S01]  /*d7a0*/  HMMA.16816.F32 R80, R24, R86, R80 ;  /* 0x000000561850723c */ /* 0x000fe20000001850 */
[----:B------:R-:W-:Y:S06]  /*d7b0*/  LDSM.16.MT88.4 R84, [R165+0x9800] ;  /* 0x00980000a554783b */ /* 0x000fec0000004200 */
[----:B------:R-:W-:Y:S01]  /*d7c0*/  MUFU.EX2 R97, R97 ;  /* 0x0000006100617308 */ /* 0x000fe20000000800 */
[----:B------:R-:W-:Y:S03]  /*d7d0*/  FFMA.FTZ R99, R39, UR4, -R103 ;  /* 0x0000000427637c23 */ /* 0x000fe60008010867 */
[----:B-1----:R-:W-:Y:S01]  /*d7e0*/  F2FP.F16.F32.PACK_AB R24, R105, R104 ;  /* 0x000000686918723e */ /* 0x002fe200000000ff */
[----:B------:R-:W1:Y:S05]  /*d7f0*/  LDSM.16.MT88.4 R36, [R164+0x7800] ;  /* 0x00780000a424783b */ /* 0x000e6a0000004200 */
[----:B------:R-:W1:Y:S01]  /*d800*/  MUFU.EX2 R96, R96 ;  /* 0x0000006000607308 */ /* 0x000e620000000800 */
[----:B---3--:R-:W-:Y:S02]  /*d810*/  F2FP.F16.F32.PACK_AB R25, R107, R106 ;  /* 0x0000006a6b19723e */ /* 0x008fe400000000ff */
[----:B------:R-:W-:Y:S02]  /*d820*/  F2FP.F16.F32.PACK_AB R26, R108, R109 ;  /* 0x0000006d6c1a723e */ /* 0x000fe400000000ff */
[----:B--2---:R-:W-:Y:S05]  /*d830*/  F2FP.F16.F32.PACK_AB R27, R111, R110 ;  /* 0x0000006e6f1b723e */ /* 0x004fea00000000ff */
[----:B------:R-:W-:Y:S02]  /*d840*/  MUFU.EX2 R98, R98 ;  /* 0x0000006200627308 */ /* 0x000fe40000000800 */
[C---:B----4-:R-:W-:Y:S08]  /*d850*/  HMMA.16816.F32 R8, R24.reuse, R32, R8 ;  /* 0x000000201808723c */ /* 0x050ff00000001808 */
[----:B------:R-:W2:Y:S01]  /*d860*/  MUFU.EX2 R99, R99 ;  /* 0x0000006300637308 */ /* 0x000ea20000000800 */
[C---:B------:R-:W-:Y:S01]  /*d870*/  HMMA.16816.F32 R12, R24.reuse, R34, R12 ;  /* 0x00000022180c723c */ /* 0x040fe2000000180c */
[----:B------:R-:W3:Y:S05]  /*d880*/  LDSM.16.MT88.4 R32, [R168+0x8000] ;  /* 0x00800000a820783b */ /* 0x000eea0000004200 */
[C---:B------:R-:W-:Y:S03]  /*d890*/  HMMA.16816.F32 R68, R24.reuse, R88, R68 ;  /* 0x000000581844723c */ /* 0x040fe60000001844 */
[----:B------:R-:W4:Y:S03]  /*d8a0*/  MUFU.EX2 R134, R134 ;  /* 0x0000008600867308 */ /* 0x000f260000000800 */
[C---:B------:R-:W-:Y:S01]  /*d8b0*/  HMMA.16816.F32 R16, R24.reuse, R90, R16 ;  /* 0x0000005a1810723c */ /* 0x040fe20000001810 */
[----:B------:R-:W-:Y:S06]  /*d8c0*/  LDSM.16.MT88.4 R88, [R166+0x9800] ;  /* 0x00980000a658783b */ /* 0x000fec0000004200 */
[----:B------:R-:W-:Y:S01]  /*d8d0*/  MUFU.EX2 R135, R135 ;  /* 0x0000008700877308 */ /* 0x000fe20000000800 */
[C---:B-----5:R-:W-:Y:S09]  /*d8e0*/  HMMA.16816.F32 R72, R24.reuse, R28, R72 ;  /* 0x0000001c1848723c */ /* 0x060ff20000001848 */
[----:B------:R-:W5:Y:S01]  /*d8f0*/  MUFU.EX2 R136, R136 ;  /* 0x0000008800887308 */ /* 0x000f620000000800 */
[C---:B------:R-:W-:Y:S01]  /*d900*/  HMMA.16816.F32 R20, R24.reuse, R30, R20 ;  /* 0x0000001e1814723c */ /* 0x040fe20000001814 */
[----:B------:R-:W3:Y:S05]  /*d910*/  LDSM.16.MT88.4 R28, [R165+0x8000] ;  /* 0x00800000a51c783b */ /* 0x000eea0000004200 */
[C---:B-1----:R-:W-:Y:S03]  /*d920*/  HMMA.16816.F32 R76, R24.reuse, R36, R76 ;  /* 0x00000024184c723c */ /* 0x042fe6000000184c */
[----:B------:R-:W-:Y:S03]  /*d930*/  MUFU.EX2 R137, R137 ;  /* 0x0000008900897308 */ /* 0x000fe60000000800 */
[----:B------:R-:W-:Y:S01]  /*d940*/  HMMA.16816.F32 R80, R24, R38, R80 ;  /* 0x000000261850723c */ /* 0x000fe20000001850 */
[----:B------:R-:W1:Y:S06]  /*d950*/  LDSM.16.MT88.4 R36, [R164+0x8000] ;  /* 0x00800000a424783b */ /* 0x000e6c0000004200 */
[----:B------:R-:W1:Y:S01]  /*d960*/  MUFU.EX2 R138, R138 ;  /* 0x0000008a008a7308 */ /* 0x000e620000000800 */
[----:B------:R-:W-:Y:S03]  /*d970*/  F2FP.F16.F32.PACK_AB R24, R96, R97 ;  /* 0x000000616018723e */ /* 0x000fe600000000ff */
[----:B--2---:R-:W-:Y:S06]  /*d980*/  F2FP.F16.F32.PACK_AB R25, R99, R98 ;  /* 0x000000626319723e */ /* 0x004fec00000000ff */
[----:B------:R-:W-:Y:S01]  /*d990*/  MUFU.EX2 R139, R139 ;  /* 0x0000008b008b7308 */ /* 0x000fe20000000800 */
[----:B----4-:R-:W-:Y:S02]  /*d9a0*/  F2FP.F16.F32.PACK_AB R26, R134, R133 ;  /* 0x00000085861a723e */ /* 0x010fe400000000ff */
[----:B-----5:R-:W-:Y:S07]  /*d9b0*/  F2FP.F16.F32.PACK_AB R27, R136, R135 ;  /* 0x00000087881b723e */ /* 0x020fee00000000ff */
[----:B------:R-:W2:Y:S01]  /*d9c0*/  MUFU.EX2 R140, R140 ;  /* 0x0000008c008c7308 */ /* 0x000ea20000000800 */
[C---:B---3--:R-:W-:Y:S06]  /*d9d0*/  HMMA.16816.F32 R8, R24.reuse, R32, R8 ;  /* 0x000000201808723c */ /* 0x048fec0000001808 */
[C---:B------:R-:W-:Y:S01]  /*d9e0*/  HMMA.16816.F32 R12, R24.reuse, R34, R12 ;  /* 0x00000022180c723c */ /* 0x040fe2000000180c */
[----:B------:R-:W3:Y:S02]  /*d9f0*/  LDSM.16.MT88.4 R32, [R168+0x8800] ;  /* 0x00880000a820783b */ /* 0x000ee40000004200 */
[----:B------:R-:W-:Y:S03]  /*da00*/  MUFU.EX2 R141, R141 ;  /* 0x0000008d008d7308 */ /* 0x000fe60000000800 */
[C---:B------:R-:W-:Y:S07]  /*da10*/  HMMA.16816.F32 R68, R24.reuse, R40, R68 ;  /* 0x000000281844723c */ /* 0x040fee0000001844 */
[----:B------:R-:W4:Y:S01]  /*da20*/  MUFU.EX2 R48, R48 ;  /* 0x0000003000307308 */ /* 0x000f220000000800 */
[C---:B------:R-:W-:Y:S01]  /*da30*/  HMMA.16816.F32 R16, R24.reuse, R42, R16 ;  /* 0x0000002a1810723c */ /* 0x040fe20000001810 */
[----:B------:R-:W5:Y:S05]  /*da40*/  LDSM.16.MT88.4 R40, [R166+0x8800] ;  /* 0x00880000a628783b */ /* 0x000f6a0000004200 */
[C---:B------:R-:W-:Y:S03]  /*da50*/  HMMA.16816.F32 R72, R24.reuse, R28, R72 ;  /* 0x0000001c1848723c */ /* 0x040fe60000001848 */
[----:B------:R-:W-:Y:S03]  /*da60*/  MUFU.EX2 R49, R49 ;  /* 0x0000003100317308 */ /* 0x000fe60000000800 */
[C---:B------:R-:W-:Y:S07]  /*da70*/  HMMA.16816.F32 R20, R24.reuse, R30, R20 ;  /* 0x0000001e1814723c */ /* 0x040fee0000001814 */
[----:B------:R-:W3:Y:S01]  /*da80*/  MUFU.EX2 R50, R50 ;  /* 0x0000003200327308 */ /* 0x000ee20000000800 */
[----:B-1----:R-:W-:Y:S01]  /*da90*/  F2FP.F16.F32.PACK_AB R28, R138, R137 ;  /* 0x000000898a1c723e */ /* 0x002fe200000000ff */
[C---:B------:R-:W-:Y:S03]  /*daa0*/  HMMA.16816.F32 R76, R24.reuse, R36, R76 ;  /* 0x00000024184c723c */ /* 0x040fe6000000184c */
[----:B--2---:R-:W-:Y:S03]  /*dab0*/  F2FP.F16.F32.PACK_AB R29, R140, R139 ;  /* 0x0000008b8c1d723e */ /* 0x004fe600000000ff */
[----:B------:R-:W-:Y:S01]  /*dac0*/  HMMA.16816.F32 R80, R24, R38, R80 ;  /* 0x000000261850723c */ /* 0x000fe20000001850 */
[----:B------:R-:W1:Y:S01]  /*dad0*/  LDSM.16.MT88.4 R24, [R164+0x8800] ;  /* 0x00880000a418783b */ /* 0x000e620000004200 */
[----:B------:R2:W-:Y:S03]  /*dae0*/  MUFU.EX2 R3, R53 ;  /* 0x0000003500037308 */ /* 0x0005e60000000800 */
[----:B----4-:R-:W-:Y:S02]  /*daf0*/  F2FP.F16.F32.PACK_AB R30, R48, R141 ;  /* 0x0000008d301e723e */ /* 0x010fe400000000ff */
[----:B---3--:R-:W-:Y:S02]  /*db00*/  F2FP.F16.F32.PACK_AB R31, R50, R49 ;  /* 0x00000031321f723e */ /* 0x008fe400000000ff */
[----:B------:R-:W-:Y:S03]  /*db10*/  LDSM.16.MT88.4 R36, [R166+0x9000] ;  /* 0x00900000a624783b */ /* 0x000fe60000004200 */
[----:B------:R-:W-:Y:S02]  /*db20*/  MUFU.EX2 R51, R51 ;  /* 0x0000003300337308 */ /* 0x000fe40000000800 */
[C---:B------:R-:W-:Y:S08]  /*db30*/  HMMA.16816.F32 R8, R28.reuse, R32, R8 ;  /* 0x000000201c08723c */ /* 0x040ff00000001808 */
[----:B------:R-:W3:Y:S03]  /*db40*/  MUFU.EX2 R52, R52 ;  /* 0x0000003400347308 */ /* 0x000ee60000000800 */
[--C-:B--2---:R-:W-:Y:S01]  /*db50*/  FFMA.FTZ R53, R56, UR4, -R116.reuse ;  /* 0x0000000438357c23 */ /* 0x104fe20008010874 */
[C---:B------:R-:W-:Y:S01]  /*db60*/  HMMA.16816.F32 R12, R28.reuse, R34, R12 ;  /* 0x000000221c0c723c */ /* 0x040fe2000000180c */
[----:B------:R-:W2:Y:S05]  /*db70*/  LDSM.16.MT88.4 R32, [R168+0x9000] ;  /* 0x00900000a820783b */ /* 0x000eaa0000004200 */
[----:B------:R-:W4:Y:S01]  /*db80*/  MUFU.EX2 R54, R54 ;  /* 0x0000003600367308 */ /* 0x000f220000000800 */
[C---:B-----5:R-:W-:Y:S04]  /*db90*/  HMMA.16816.F32 R68, R28.reuse, R40, R68 ;  /* 0x000000281c44723c */ /* 0x060fe80000001844 */
[----:B------:R-:W-:Y:S02]  /*dba0*/  FFMA.FTZ R56, R57, UR4, -R116 ;  /* 0x0000000439387c23 */ /* 0x000fe40008010874 */
[C---:B------:R-:W-:Y:S03]  /*dbb0*/  HMMA.16816.F32 R16, R28.reuse, R42, R16 ;  /* 0x0000002a1c10723c */ /* 0x040fe60000001810 */
[----:B------:R-:W-:Y:S02]  /*dbc0*/  MUFU.EX2 R53, R53 ;  /* 0x0000003500357308 */ /* 0x000fe40000000800 */
[----:B------:R-:W-:Y:S01]  /*dbd0*/  FADD.FTZ R40, R120, R127 ;  /* 0x0000007f78287221 */ /* 0x000fe20000010000 */
[C---:B------:R-:W-:Y:S07]  /*dbe0*/  HMMA.16816.F32 R72, R28.reuse, R44, R72 ;  /* 0x0000002c1c48723c */ /* 0x040fee0000001848 */
[----:B------:R-:W5:Y:S01]  /*dbf0*/  MUFU.EX2 R56, R56 ;  /* 0x0000003800387308 */ /* 0x000f620000000800 */
[----:B------:R-:W-:Y:S01]  /*dc00*/  FADD.FTZ R40, R121, R40 ;  /* 0x0000002879287221 */ /* 0x000fe20000010000 */
[C---:B------:R-:W-:Y:S08]  /*dc10*/  HMMA.16816.F32 R20, R28.reuse, R46, R20 ;  /* 0x0000002e1c14723c */ /* 0x040ff00000001814 */
[----:B------:R-:W-:Y:S01]  /*dc20*/  MUFU.EX2 R55, R55 ;  /* 0x0000003700377308 */ /* 0x000fe20000000800 */
[C---:B-1----:R-:W-:Y:S03]  /*dc30*/  HMMA.16816.F32 R76, R28.reuse, R24, R76 ;  /* 0x000000181c4c723c */ /* 0x042fe6000000184c */
[----:B------:R-:W-:Y:S03]  /*dc40*/  FADD.FTZ R119, R119, R40 ;  /* 0x0000002877777221 */ /* 0x000fe60000010000 */
[----:B------:R-:W-:Y:S03]  /*dc50*/  HMMA.16816.F32 R80, R28, R26, R80 ;  /* 0x0000001a1c50723c */ /* 0x000fe60000001850 */
[----:B------:R-:W1:Y:S01]  /*dc60*/  MUFU.EX2 R58, R58 ;  /* 0x0000003a003a7308 */ /* 0x000e620000000800 */
[----:B------:R-:W2:Y:S01]  /*dc70*/  LDSM.16.MT88.4 R40, [R165+0x9000] ;  /* 0x00900000a528783b */ /* 0x000ea20000004200 */
[----:B---3--:R-:W-:Y:S01]  /*dc80*/  F2FP.F16.F32.PACK_AB R24, R52, R51 ;  /* 0x000000333418723e */ /* 0x008fe200000000ff */
[----:B------:R-:W-:Y:S01]  /*dc90*/  FADD.FTZ R102, R102, R119 ;  /* 0x0000007766667221 */ /* 0x000fe20000010000 */
[----:B----4-:R-:W-:Y:S01]  /*dca0*/  F2FP.F16.F32.PACK_AB R25, R54, R3 ;  /* 0x000000033619723e */ /* 0x010fe200000000ff */
[----:B------:R-:W-:Y:S05]  /*dcb0*/  FADD.FTZ R47, R5, R118 ;  /* 0x00000076052f7221 */ /* 0x000fea0000010000 */
[----:B------:R-:W-:Y:S01]  /*dcc0*/  MUFU.EX2 R44, R60 ;  /* 0x0000003c002c7308 */ /* 0x000fe20000000800 */
[----:B------:R-:W3:Y:S01]  /*dcd0*/  LDSM.16.MT88.4 R28, [R164+0x9000] ;  /* 0x00900000a41c783b */ /* 0x000ee20000004200 */
[----:B-----5:R-:W-:Y:S01]  /*dce0*/  F2FP.F16.F32.PACK_AB R26, R56, R53 ;  /* 0x00000035381a723e */ /* 0x020fe200000000ff */
[----:B------:R-:W-:Y:S01]  /*dcf0*/  FADD.FTZ R123, R123, R102 ;  /* 0x000000667b7b7221 */ /* 0x000fe20000010000 */
[----:B------:R-:W-:Y:S01]  /*dd00*/  FADD.FTZ R6, R6, R47 ;  /* 0x0000002f06067221 */ /* 0x000fe20000010000 */
[----:B------:R-:W-:Y:S01]  /*dd10*/  FFMA.FTZ R45, R61, UR4, -R116 ;  /* 0x000000043d2d7c23 */ /* 0x000fe20008010874 */
[----:B------:R-:W-:Y:S01]  /*dd20*/  FFMA.FTZ R46, R62, UR4, -R103 ;  /* 0x000000043e2e7c23 */ /* 0x000fe20008010867 */
[----:B------:R-:W-:Y:S01]  /*dd30*/  FADD.FTZ R124, R124, R123 ;  /* 0x0000007b7c7c7221 */ /* 0x000fe20000010000 */
[----:B------:R-:W-:Y:S01]  /*dd40*/  FADD.FTZ R125, R125, R6 ;  /* 0x000000067d7d7221 */ /* 0x000fe20000010000 */
[----:B-1----:R-:W-:Y:S01]  /*dd50*/  F2FP.F16.F32.PACK_AB R27, R58, R55 ;  /* 0x000000373a1b723e */ /* 0x002fe200000000ff */
[----:B------:R-:W-:Y:S01]  /*dd60*/  FFMA.FTZ R5, R64, UR4, -R116 ;  /* 0x0000000440057c23 */ /* 0x000fe20008010874 */
[----:B------:R-:W-:Y:S01]  /*dd70*/  FADD.FTZ R113, R113, R124 ;  /* 0x0000007c71717221 */ /* 0x000fe20000010000 */
[----:B------:R-:W-:Y:S01]  /*dd80*/  FADD.FTZ R125, R112, R125 ;  /* 0x0000007d707d7221 */ /* 0x000fe20000010000 */
[----:B------:R-:W-:Y:S01]  /*dd90*/  FFMA.FTZ R6, R66, UR4, -R103 ;  /* 0x0000000442067c23 */ /* 0x000fe20008010867 */
[----:B------:R-:W-:Y:S01]  /*dda0*/  FFMA.FTZ R116, R65, UR4, -R116 ;  /* 0x0000000441747c23 */ /* 0x000fe20008010874 */
[----:B------:R-:W-:Y:S01]  /*ddb0*/  FADD.FTZ R114, R114, R113 ;  /* 0x0000007172727221 */ /* 0x000fe20000010000 */
[C---:B--2---:R-:W-:Y:S01]  /*ddc0*/  HMMA.16816.F32 R8, R24.reuse, R32, R8 ;  /* 0x000000201808723c */ /* 0x044fe20000001808 */
[----:B------:R-:W1:Y:S04]  /*ddd0*/  MUFU.EX2 R45, R45 ;  /* 0x0000002d002d7308 */ /* 0x000e680000000800 */
[----:B------:R-:W-:Y:S01]  /*dde0*/  FADD.FTZ R130, R130, R125 ;  /* 0x0000007d82827221 */ /* 0x000fe20000010000 */
[C---:B------:R-:W-:Y:S05]  /*ddf0*/  HMMA.16816.F32 R12, R24.reuse, R34, R12 ;  /* 0x00000022180c723c */ /* 0x040fea000000180c */
[----:B------:R-:W-:Y:S01]  /*de00*/  MUFU.EX2 R46, R46 ;  /* 0x0000002e002e7308 */ /* 0x000fe20000000800 */
[----:B------:R-:W-:Y:S01]  /*de10*/  FADD.FTZ R129, R129, R114 ;  /* 0x0000007281817221 */ /* 0x000fe20000010000 */
[C---:B------:R-:W-:Y:S04]  /*de20*/  HMMA.16816.F32 R68, R24.reuse, R36, R68 ;  /* 0x000000241844723c */ /* 0x040fe80000001844 */
[----:B------:R-:W-:Y:S02]  /*de30*/  FFMA.FTZ R103, R67, UR4, -R103 ;  /* 0x0000000443677c23 */ /* 0x000fe40008010867 */
[C---:B------:R-:W-:Y:S02]  /*de40*/  HMMA.16816.F32 R16, R24.reuse, R38, R16 ;  /* 0x000000261810723c */ /* 0x040fe40000001810 */
[----:B------:R-:W2:Y:S03]  /*de50*/  MUFU.EX2 R7, R63 ;  /* 0x0000003f00077308 */ /* 0x000ea60000000800 */
[----:B-1----:R-:W-:Y:S01]  /*de60*/  F2FP.F16.F32.PACK_AB R32, R45, R44 ;  /* 0x0000002c2d20723e */ /* 0x002fe200000000ff */
[C---:B------:R-:W-:Y:S06]  /*de70*/  HMMA.16816.F32 R72, R24.reuse, R40, R72 ;  /* 0x000000281848723c */ /* 0x040fec0000001848 */
[----:B------:R-:W-:Y:S01]  /*de80*/  MUFU.EX2 R5, R5 ;  /* 0x0000000500057308 */ /* 0x000fe20000000800 */
[----:B------:R-:W-:Y:S01]  /*de90*/  FADD.FTZ R115, R115, R130 ;  /* 0x0000008273737221 */ /* 0x000fe20000010000 */
[C---:B------:R-:W-:Y:S03]  /*dea0*/  HMMA.16816.F32 R20, R24.reuse, R42, R20 ;  /* 0x0000002a1814723c */ /* 0x040fe60000001814 */
[----:B------:R-:W-:Y:S03]  /*deb0*/  FADD.FTZ R129, R132, R129 ;  /* 0x0000008184817221 */ /* 0x000fe60000010000 */
[C---:B---3--:R-:W-:Y:S02]  /*dec0*/  HMMA.16816.F32 R76, R24.reuse, R28, R76 ;  /* 0x0000001c184c723c */ /* 0x048fe4000000184c */
[----:B------:R-:W1:Y:S03]  /*ded0*/  MUFU.EX2 R116, R116 ;  /* 0x0000007400747308 */ /* 0x000e660000000800 */
[----:B------:R-:W-:Y:S01]  /*dee0*/  FADD.FTZ R104, R104, R115 ;  /* 0x0000007368687221 */ /* 0x000fe20000010000 */
[----:B------:R-:W-:Y:S01]  /*def0*/  HMMA.16816.F32 R80, R24, R30, R80 ;  /* 0x0000001e1850723c */ /* 0x000fe20000001850 */
[----:B------:R-:W3:Y:S05]  /*df00*/  LDSM.16.MT88.4 R24, [R164+0x9800] ;  /* 0x00980000a418783b */ /* 0x000eea0000004200 */
[----:B------:R-:W-:Y:S01]  /*df10*/  MUFU.EX2 R6, R6 ;  /* 0x0000000600067308 */ /* 0x000fe20000000800 */
[----:B------:R-:W-:Y:S01]  /*df20*/  FADD.FTZ R106, R106, R129 ;  /* 0x000000816a6a7221 */ /* 0x000fe20000010000 */
[----:B------:R-:W-:Y:S03]  /*df30*/  FADD.FTZ R104, R105, R104 ;  /* 0x0000006869687221 */ /* 0x000fe60000010000 */
[----:B--2---:R-:W-:Y:S05]  /*df40*/  F2FP.F16.F32.PACK_AB R33, R7, R46 ;  /* 0x0000002e0721723e */ /* 0x004fea00000000ff */
[----:B------:R-:W2:Y:S01]  /*df50*/  MUFU.EX2 R103, R103 ;  /* 0x0000006700677308 */ /* 0x000ea20000000800 */
[----:B------:R-:W-:Y:S01]  /*df60*/  FADD.FTZ R107, R107, R106 ;  /* 0x0000006a6b6b7221 */ /* 0x000fe20000010000 */
[----:B------:R-:W-:Y:S01]  /*df70*/  FADD.FTZ R109, R109, R104 ;  /* 0x000000686d6d7221 */ /* 0x000fe20000010000 */
[----:B-1----:R-:W-:Y:S02]  /*df80*/  F2FP.F16.F32.PACK_AB R34, R116, R5 ;  /* 0x000000057422723e */ /* 0x002fe400000000ff */
        /* <DEDUP_REMOVED lines=30> */
[----:B------:R-:W-:Y:S03]  /*e170*/  FADD.FTZ R52, R52, R51 ;  /* 0x0000003334347221 */ /* 0x000fe60000010000 */
[----:B------:R-:W-:Y:S03]  /*e180*/  FADD.FTZ R54, R54, R3 ;  /* 0x0000000336367221 */ /* 0x000fe60000010000 */
[----:B------:R-:W-:Y:S01]  /*e190*/  FADD.FTZ R53, R53, R52 ;  /* 0x0000003435357221 */ /* 0x000fe20000010000 */
[----:B------:R-:W-:Y:S01]  /*e1a0*/  FADD.FTZ R55, R55, R54 ;  /* 0x0000003637377221 */ /* 0x000fe20000010000 */
[----:B------:R-:W-:Y:S02]  /*e1b0*/  IADD3 R3, R181, -0x1, RZ ;  /* 0xffffffffb5037810 */ /* 0x000fe40007ffe0ff */
        /* <DEDUP_REMOVED lines=11> */
[----:B------:R-:W-:Y:S01]  /*e270*/  FADD.FTZ R194, R103, R6 ;  /* 0x0000000667c27221 */ /* 0x000fe20000010000 */
[----:B------:R-:W-:Y:S06]  /*e280*/  @P1 BRA `(.L_x_5336) ;  /* 0xffffffc800841947 */ /* 0x000fec000383ffff */
.L_x_5332:
[----:B------:R-:W1:Y:S01]  /*e290*/  SHFL.BFLY PT, R4, R193, 0x2, 0x1f ;  /* 0x0c401f00c1047f89 */ /* 0x000e6200000e0000 */
[----:B------:R-:W-:Y:S01]  /*e2a0*/  MOV R7, 0x3f800000 ;  /* 0x3f80000000077802 */ /* 0x000fe20000000f00 */
[----:B------:R-:W2:Y:S01]  /*e2b0*/  S2UR UR4, SR_CgaCtaId ;  /* 0x00000000000479c3 */ /* 0x000ea20000008800 */
[----:B------:R-:W-:Y:S01]  /*e2c0*/  IMAD.MOV.U32 R8, RZ, RZ, 0x3f800000 ;  /* 0x3f800000ff087424 */ /* 0x000fe200078e00ff */
[----:B------:R-:W3:Y:S01]  /*e2d0*/  SHFL.BFLY PT, R5, R194, 0x2, 0x1f ;  /* 0x0c401f00c2057f89 */ /* 0x000ee200000e0000 */
[----:B------:R-:W-:Y:S01]  /*e2e0*/  UMOV UR5, 0x400 ;  /* 0x0000040000057882 */ /* 0x000fe20000000000 */
[----:B-1----:R-:W-:Y:S02]  /*e2f0*/  FADD.FTZ R3, R4, R193 ;  /* 0x000000c104037221 */ /* 0x002fe40000010000 */
[----:B------:R-:W1:Y:S01]  /*e300*/  S2R R4, SR_TID.X ;  /* 0x0000000000047919 */ /* 0x000e620000002100 */
[----:B--2---:R-:W-:Y:S01]  /*e310*/  ULEA UR4, UR4, UR5, 0x18 ;  /* 0x0000000504047291 */ /* 0x004fe2000f8ec03f */
[----:B---3--:R-:W-:Y:S01]  /*e320*/  FADD.FTZ R10, R5, R194 ;  /* 0x000000c2050a7221 */ /* 0x008fe20000010000 */
        /* <DEDUP_REMOVED lines=17> */
[----:B------:R-:W-:Y:S02]  /*e440*/  LEA.HI R11, R3, R4, RZ, 0x5 ;  /* 0x00000004030b7211 */ /* 0x000fe400078f28ff */
[C---:B------:R-:W-:Y:S01]  /*e450*/  LOP3.LUT R9, R10.reuse, 0x1, RZ, 0xc0, !PT ;  /* 0x000000010a097812 */ /* 0x040fe200078ec0ff */
[----:B------:R-:W-:-:S03]  /*e460*/  IMAD.SHL.U32 R12, R10, 0x40, RZ ;  /* 0x000000400a0c7824 */ /* 0x000fc600078e00ff */
[----:B------:R-:W-:Y:S01]  /*e470*/  ISETP.NE.U32.AND P0, PT, R9, 0x1, PT ;  /* 0x000000010900780c */ /* 0x000fe20003f05070 */
        /* <DEDUP_REMOVED lines=18> */
[----:B--2---:R-:W-:Y:S01]  /*e5a0*/  FMUL.FTZ R99, R8, R99 ;  /* 0x0000006308637220 */ /* 0x004fe20000410000 */
[----:B------:R-:W-:Y:S01]  /*e5b0*/  R2P PR, R10, 0x6 ;  /* 0x000000060a007804 */ /* 0x000fe20000000000 */
[C---:B------:R-:W-:Y:S01]  /*e5c0*/  FMUL.FTZ R98, R8.reuse, R98 ;  /* 0x0000006208627220 */ /* 0x040fe20000410000 */
[----:B------:R-:W-:Y:S01]  /*e5d0*/  F2FP.F16.F32.PACK_AB R80, R7, R80 ;  /* 0x000000500750723e */ /* 0x000fe200000000ff */
[C---:B------:R-:W-:Y:S01]  /*e5e0*/  FMUL.FTZ R95, R8.reuse, R95 ;  /* 0x0000005f085f7220 */ /* 0x040fe20000410000 */
[----:B------:R-:W-:Y:S01]  /*e5f0*/  SHF.R.S32.HI R7, RZ, 0x5, R11 ;  /* 0x00000005ff077819 */ /* 0x000fe2000001140b */
[----:B------:R-:W-:Y:S01]  /*e600*/  FMUL.FTZ R94, R8, R94 ;  /* 0x0000005e085e7220 */ /* 0x000fe20000410000 */
[----:B------:R-:W-:Y:S01]  /*e610*/  LEA.HI R13, R12, R12, RZ, 0x1d ;  /* 0x0000000c0c0d7211 */ /* 0x000fe200078fe8ff */
[C---:B------:R-:W-:Y:S01]  /*e620*/  FMUL.FTZ R71, R8.reuse, R71 ;  /* 0x0000004708477220 */ /* 0x040fe20000410000 */
[----:B------:R-:W-:Y:S01]  /*e630*/  MOV R9, 0x10 ;  /* 0x0000001000097802 */ /* 0x000fe20000000f00 */
[----:B------:R-:W-:Y:S01]  /*e640*/  IMAD R14, R7, 0x200, R14 ;  /* 0x00000200070e7824 */ /* 0x000fe200078e020e */
[----:B------:R-:W-:Y:S01]  /*e650*/  MOV R12, 0x20 ;  /* 0x00000020000c7802 */ /* 0x000fe20000000f00 */
[----:B------:R-:W-:Y:S01]  /*e660*/  FMUL.FTZ R70, R8, R70 ;  /* 0x0000004608467220 */ /* 0x000fe20000410000 */
[----:B------:R-:W-:Y:S01]  /*e670*/  SEL R10, R9, 0xfffffff0, P0 ;  /* 0xfffffff0090a7807 */ /* 0x000fe20000000000 */
[----:B------:R-:W-:Y:S01]  /*e680*/  IMAD.U32 R13, R14, 0x2, R13 ;  /* 0x000000020e0d7824 */ /* 0x000fe200078e000d */
[----:B------:R-:W-:Y:S01]  /*e690*/  ISETP.NE.AND P0, PT, R180, -0x1, PT ;  /* 0xffffffffb400780c */ /* 0x000fe20003f05270 */
[C---:B------:R-:W-:Y:S01]  /*e6a0*/  FMUL.FTZ R91, R8.reuse, R91 ;  /* 0x0000005b085b7220 */ /* 0x040fe20000410000 */
        /* <DEDUP_REMOVED lines=9> */
[----:B------:R-:W-:Y:S01]  /*e740*/  F2FP.F16.F32.PACK_AB R96, R97, R96 ;  /* 0x000000606160723e */ /* 0x000fe200000000ff */
[----:B------:R-:W-:Y:S01]  /*e750*/  VIADD R15, R13, 0x40 ;  /* 0x000000400d0f7836 */ /* 0x000fe20000000000 */
[----:B------:R-:W-:Y:S01]  /*e760*/  F2FP.F16.F32.PACK_AB R98, R99, R98 ;  /* 0x000000626362723e */ /* 0x000fe200000000ff */
[----:B------:R-:W-:Y:S01]  /*e770*/  FMUL.FTZ R8, R8, R82 ;  /* 0x0000005208087220 */ /* 0x000fe20000410000 */
[----:B------:R-:W-:Y:S01]  /*e780*/  SEL R12, R12, 0xffffffe0, !P1 ;  /* 0xffffffe00c0c7807 */ /* 0x000fe20004800000 */
[C---:B------:R-:W-:Y:S01]  /*e790*/  IMAD.IADD R17, R13.reuse, 0x1, R10 ;  /* 0x000000010d117824 */ /* 0x040fe200078e020a */
[----:B------:R-:W-:Y:S01]  /*e7a0*/  @P2 IADD3 R15, R13, -0x40, RZ ;  /* 0xffffffc00d0f2810 */ /* 0x000fe20007ffe0ff */
[----:B------:R-:W-:Y:S01]  /*e7b0*/  STS [R13], R96 ;  /* 0x000000600d007388 */ /* 0x000fe20000000800 */
[----:B------:R-:W-:Y:S01]  /*e7c0*/  F2FP.F16.F32.PACK_AB R92, R93, R92 ;  /* 0x0000005c5d5c723e */ /* 0x000fe200000000ff */
[----:B------:R-:W-:Y:S01]  /*e7d0*/  ULDC.U8 UR4, c[0x0][0x3d8] ;  /* 0x0000f60000047ab9 */ /* 0x000fe20000000000 */
[----:B------:R-:W-:Y:S01]  /*e7e0*/  F2FP.F16.F32.PACK_AB R94, R95, R94 ;  /* 0x0000005e5f5e723e */ /* 0x000fe200000000ff */
[----:B------:R1:W-:Y:S01]  /*e7f0*/  STS [R13+0x400], R98 ;  /* 0x000400620d007388 */ /* 0x0003e20000000800 */
[----:B------:R-:W-:-:S02]  /*e800*/  IADD3 R19, R13, R12, RZ ;  /* 0x0000000c0d137210 */ /* 0x000fc40007ffe0ff */
[----:B------:R-:W-:Y:S01]  /*e810*/  F2FP.F16.F32.PACK_AB R68, R69, R68 ;  /* 0x000000444544723e */ /* 0x000fe200000000ff */
[----:B------:R-:W-:Y:S01]  /*e820*/  STS [R17], R92 ;  /* 0x0000005c11007388 */ /* 0x000fe20000000800 */
[----:B------:R-:W-:Y:S02]  /*e830*/  F2FP.F16.F32.PACK_AB R70, R71, R70 ;  /* 0x000000464746723e */ /* 0x000fe400000000ff */
[----:B------:R-:W-:Y:S01]  /*e840*/  F2FP.F16.F32.PACK_AB R83, R83, R8 ;  /* 0x000000085353723e */ /* 0x000fe200000000ff */
[----:B------:R2:W-:Y:S01]  /*e850*/  STS [R17+0x400], R94 ;  /* 0x0004005e11007388 */ /* 0x0005e20000000800 */
[----:B------:R-:W-:Y:S01]  /*e860*/  F2FP.F16.F32.PACK_AB R88, R89, R88 ;  /* 0x000000585958723e */ /* 0x000fe200000000ff */
[----:B------:R-:W4:Y:S01]  /*e870*/  @P0 LDC.64 R8, c[0x0][0x298] ;  /* 0x0000a600ff080b82 */ /* 0x000f220000000a00 */
[----:B------:R-:W-:Y:S01]  /*e880*/  F2FP.F16.F32.PACK_AB R90, R91, R90 ;  /* 0x0000005a5b5a723e */ /* 0x000fe200000000ff */
[----:B------:R-:W-:Y:S01]  /*e890*/  STS [R19], R68 ;  /* 0x0000004413007388 */ /* 0x000fe20000000800 */
[----:B------:R-:W-:-:S02]  /*e8a0*/  IADD3 R21, R17, R12, RZ ;  /* 0x0000000c11157210 */ /* 0x000fc40007ffe0ff */
[----:B------:R-:W-:Y:S01]  /*e8b0*/  F2FP.F16.F32.PACK_AB R72, R73, R72 ;  /* 0x000000484948723e */ /* 0x000fe200000000ff */
[----:B------:R5:W-:Y:S01]  /*e8c0*/  STS [R19+0x400], R70 ;  /* 0x0004004613007388 */ /* 0x000be20000000800 */
[----:B------:R-:W-:Y:S02]  /*e8d0*/  F2FP.F16.F32.PACK_AB R74, R75, R74 ;  /* 0x0000004a4b4a723e */ /* 0x000fe400000000ff */
[----:B------:R-:W-:Y:S01]  /*e8e0*/  F2FP.F16.F32.PACK_AB R84, R85, R84 ;  /* 0x000000545554723e */ /* 0x000fe200000000ff */
[----:B------:R-:W-:Y:S01]  /*e8f0*/  STS [R21], R88 ;  /* 0x0000005815007388 */ /* 0x000fe20000000800 */
[----:B------:R-:W-:Y:S02]  /*e900*/  F2FP.F16.F32.PACK_AB R86, R87, R86 ;  /* 0x000000565756723e */ /* 0x000fe400000000ff */
[----:B------:R-:W-:Y:S01]  /*e910*/  F2FP.F16.F32.PACK_AB R76, R77, R76 ;  /* 0x0000004c4d4c723e */ /* 0x000fe200000000ff */
[----:B------:R4:W-:Y:S01]  /*e920*/  STS [R21+0x400], R90 ;  /* 0x0004005a15007388 */ /* 0x0009e20000000800 */
[----:B-1----:R-:W-:Y:S01]  /*e930*/  IMAD.IADD R13, R10, 0x1, R15 ;  /* 0x000000010a0d7824 */ /* 0x002fe200078e020f */
[----:B------:R-:W-:Y:S01]  /*e940*/  F2FP.F16.F32.PACK_AB R78, R79, R78 ;  /* 0x0000004e4f4e723e */ /* 0x000fe200000000ff */
[----:B------:R-:W-:Y:S01]  /*e950*/  IMAD.MOV.U32 R10, RZ, RZ, 0x7f800000 ;  /* 0x7f800000ff0a7424 */ /* 0x000fe200078e00ff */
[C---:B------:R-:W-:Y:S01]  /*e960*/  IADD3 R23, R12.reuse, R15, RZ ;  /* 0x0000000f0c177210 */ /* 0x040fe20007ffe0ff */
[----:B------:R-:W-:Y:S01]  /*e970*/  STS [R15], R72 ;  /* 0x000000480f007388 */ /* 0x000fe20000000800 */
[----:B------:R-:W-:-:S02]  /*e980*/  IADD3 R12, R12, R13, RZ ;  /* 0x0000000d0c0c7210 */ /* 0x000fc40007ffe0ff */
[----:B------:R-:W-:Y:S01]  /*e990*/  ISETP.NE.AND P1, PT, RZ, UR4, PT ;  /* 0x00000004ff007c0c */ /* 0x000fe2000bf25270 */
[----:B------:R1:W-:Y:S01]  /*e9a0*/  STS [R15+0x400], R74 ;  /* 0x0004004a0f007388 */ /* 0x0003e20000000800 */
[----:B--2---:R-:W2:Y:S03]  /*e9b0*/  @P4 LDC R17, c[0x0][0x2e8] ;  /* 0x0000ba00ff114b82 */ /* 0x004ea60000000800 */
[----:B------:R-:W-:Y:S04]  /*e9c0*/  STS [R13], R84 ;  /* 0x000000540d007388 */ /* 0x000fe80000000800 */
[----:B------:R1:W-:Y:S01]  /*e9d0*/  STS [R13+0x400], R86 ;  /* 0x000400560d007388 */ /* 0x0003e20000000800 */
[----:B-----5:R-:W5:Y:S03]  /*e9e0*/  @P3 MUFU.LG2 R19, R5 ;  /* 0x0000000500133308 */ /* 0x020f660000000c00 */
[----:B------:R2:W-:Y:S04]  /*e9f0*/  STS [R23], R76 ;  /* 0x0000004c17007388 */ /* 0x0005e80000000800 */
[----:B------:R2:W-:Y:S01]  /*ea00*/  STS [R23+0x400], R78 ;  /* 0x0004004e17007388 */ /* 0x0005e20000000800 */
[----:B----4-:R-:W-:-:S03]  /*ea10*/  @P0 IMAD.WIDE.U32 R20, R180, R8, RZ ;  /* 0x00000008b4140225 */ /* 0x010fc600078e00ff */
[----:B------:R4:W-:Y:S01]  /*ea20*/  STS [R12], R80 ;  /* 0x000000500c007388 */ /* 0x0009e20000000800 */
[----:B------:R-:W-:Y:S02]  /*ea30*/  @P0 IMAD R9, R180, R9, R21 ;  /* 0x00000009b4090224 */ /* 0x000fe400078e0215 */
[----:B---3--:R-:W-:Y:S01]  /*ea40*/  @P4 FMUL.FTZ R21, R6, 0.69314718246459960938 ;  /* 0x3f31721806154820 */ /* 0x008fe20000410000 */
[----:B------:R-:W-:Y:S01]  /*ea50*/  @P0 MOV R8, R20 ;  /* 0x0000001400080202 */ /* 0x000fe20000000f00 */
[----:B------:R4:W-:Y:S01]  /*ea60*/  STS [R12+0x400], R83 ;  /* 0x000400530c007388 */ /* 0x0009e20000000800 */
[----:B-1----:R-:W1:Y:S01]  /*ea70*/  @P3 LDC R15, c[0x0][0x2e8] ;  /* 0x0000ba00ff0f3b82 */ /* 0x002e620000000800 */
[----:B-----5:R-:W-:Y:S01]  /*ea80*/  @P3 FMUL.FTZ R19, R19, 0.69314718246459960938 ;  /* 0x3f31721813133820 */ /* 0x020fe20000410000 */
[----:B------:R-:W-:Y:S01]  /*ea90*/  MOV R13, 0x7f800000 ;  /* 0x7f800000000d7802 */ /* 0x000fe20000000f00 */
[----:B------:R-:W-:Y:S06]  /*eaa0*/  @P0 BRA `(.L_x_5337) ;  /* 0x0000000000200947 */ /* 0x000fec0003800000 */
[----:B------:R-:W2:Y:S01]  /*eab0*/  S2R R5, SR_CTAID.Y ;  /* 0x0000000000057919 */ /* 0x000ea20000002600 */
[----:B------:R-:W3:Y:S01]  /*eac0*/  LDC.64 R8, c[0x0][0x290] ;  /* 0x0000a400ff087b82 */ /* 0x000ee20000000a00 */
[----:B--2---:R-:W-:-:S05]  /*ead0*/  SHF.R.S32.HI R23, RZ, 0x1f, R5 ;  /* 0x0000001fff177819 */ /* 0x004fca0000011405 */
[-C--:B---3--:R-:W-:Y:S02]  /*eae0*/  IMAD R6, R23, R8.reuse, RZ ;  /* 0x0000000817067224 */ /* 0x088fe400078e02ff */
[----:B------:R-:W-:-:S04]  /*eaf0*/  IMAD.WIDE.U32 R22, R5, R8, RZ ;  /* 0x0000000805167225 */ /* 0x000fc800078e00ff */
[----:B------:R-:W-:Y:S01]  /*eb00*/  IMAD R9, R5, R9, R6 ;  /* 0x0000000905097224 */ /* 0x000fe200078e0206 */
[----:B------:R-:W-:-:S04]  /*eb10*/  MOV R8, R22 ;  /* 0x0000001600087202 */ /* 0x000fc80000000f00 */
[----:B------:R-:W-:Y:S02]  /*eb20*/  IADD3 R9, R23, R9, RZ ;  /* 0x0000000917097210 */ /* 0x000fe40007ffe0ff */
.L_x_5337:
[----:B--2---:R-:W-:Y:S01]  /*eb30*/  @P4 FFMA.FTZ R10, R2, R17, R21 ;  /* 0x00000011020a4223 */ /* 0x004fe20000010015 */
[----:B-1----:R-:W-:Y:S01]  /*eb40*/  @P3 FFMA.FTZ R13, R0, R15, R19 ;  /* 0x0000000f000d3223 */ /* 0x002fe20000010013 */
[----:B------:R-:W-:Y:S06]  /*eb50*/  @!P1 BRA `(.L_x_5338) ;  /* 0x00000000001c9947 */ /* 0x000fec0003800000 */
[----:B------:R-:W1:Y:S01]  /*eb60*/  S2R R5, SR_CTAID.Y ;  /* 0x0000000000057919 */ /* 0x000e620000002600 */
[----:B------:R-:W1:Y:S08]  /*eb70*/  LDC R0, c[0x0][0x2c4] ;  /* 0x0000b100ff007b82 */ /* 0x000e700000000800 */
[----:B------:R-:W2:Y:S08]  /*eb80*/  S2UR UR6, SR_CTAID.Z ;  /* 0x00000000000679c3 */ /* 0x000eb00000002700 */
[----:B------:R-:W2:Y:S01]  /*eb90*/  LDC R15, c[0x0][0x2e4] ;  /* 0x0000b900ff0f7b82 */ /* 0x000ea20000000800 */
[----:B-1----:R-:W-:-:S04]  /*eba0*/  @!P0 IMAD R180, R5, R0, RZ ;  /* 0x0000000005b48224 */ /* 0x002fc800078e02ff */
[----:B--2---:R-:W-:Y:S01]  /*ebb0*/  IMAD R0, R15, UR6, R180 ;  /* 0x000000060f007c24 */ /* 0x004fe2000f8e02b4 */
[----:B------:R-:W-:Y:S06]  /*ebc0*/  BRA `(.L_x_5339) ;  /* 0x0000000000187947 */ /* 0x000fec0003800000 */
.L_x_5338:
[----:B------:R-:W1:Y:S01]  /*ebd0*/  S2R R5, SR_CTAID.Y ;  /* 0x0000000000057919 */ /* 0x000e620000002600 */
[----:B------:R-:W1:Y:S08]  /*ebe0*/  S2UR UR6, SR_CTAID.Z ;  /* 0x00000000000679c3 */ /* 0x000e700000002700 */
[----:B------:R-:W1:Y:S08]  /*ebf0*/  LDC R2, c[0x0][0x270] ;  /* 0x00009c00ff027b82 */ /* 0x000e700000000800 */
[----:B------:R-:W2:Y:S01]  /*ec00*/  LDC R0, c[0x0][0x2c4] ;  /* 0x0000b100ff007b82 */ /* 0x000ea20000000800 */
[----:B-1----:R-:W-:-:S04]  /*ec10*/  IMAD R5, R5, R2, UR6 ;  /* 0x0000000605057e24 */ /* 0x002fc8000f8e0202 */
[----:B--2---:R-:W-:-:S07]  /*ec20*/  IMAD R0, R5, R0, RZ ;  /* 0x0000000005007224 */ /* 0x004fce00078e02ff */
.L_x_5339:
[----:B------:R-:W-:Y:S01]  /*ec30*/  LOP3.LUT R11, R11, 0xffffffe0, RZ, 0xc0, !PT ;  /* 0xffffffe00b0b7812 */ /* 0x000fe200078ec0ff */
[----:B------:R-:W-:Y:S01]  /*ec40*/  BAR.SYNC.DEFER_BLOCKING 0x0 ;  /* 0x0000000000007b1d */ /* 0x000fe20000010000 */
[----:B------:R-:W-:-:S03]  /*ec50*/  SHF.R.S32.HI R6, RZ, 0x1f, R7 ;  /* 0x0000001fff067819 */ /* 0x000fc60000011407 */
[----:B------:R-:W-:Y:S01]  /*ec60*/  IMAD.IADD R2, R4, 0x1, -R11 ;  /* 0x0000000104027824 */ /* 0x000fe200078e0a0b */
[----:B------:R-:W-:Y:S01]  /*ec70*/  LEA.HI R6, R6, R7, RZ, 0x2 ;  /* 0x0000000706067211 */ /* 0x000fe200078f10ff */
[----:B------:R-:W-:Y:S03]  /*ec80*/  BSSY B0, `(.L_x_5340) ;  /* 0x0000013000007945 */ /* 0x000fe60003800000 */
[----:B------:R-:W-:Y:S02]  /*ec90*/  LOP3.LUT P0, RZ, R2, 0x3, RZ, 0xc0, !PT ;  /* 0x0000000302ff7812 */ /* 0x000fe4000780c0ff */
[----:B------:R-:W-:-:S05]  /*eca0*/  LOP3.LUT R6, R6, 0xffffffc, RZ, 0xc0, !PT ;  /* 0x0ffffffc06067812 */ /* 0x000fca00078ec0ff */
[----:B------:R-:W-:-:S04]  /*ecb0*/  IMAD.IADD R7, R7, 0x1, -R6 ;  /* 0x0000000107077824 */ /* 0x000fc800078e0a06 */
[----:B------:R-:W-:Y:S02]  /*ecc0*/  IMAD R188, R7, 0x10, R188 ;  /* 0x0000001007bc7824 */ /* 0x000fe400078e02bc */
[----:B------:R-:W-:Y:S05]  /*ecd0*/  @P0 BRA `(.L_x_5341) ;  /* 0x0000000000340947 */ /* 0x000fea0003800000 */
[----:B------:R-:W1:Y:S01]  /*ece0*/  S2R R7, SR_CTAID.X ;  /* 0x0000000000077919 */ /* 0x000e620000002500 */
[C---:B------:R-:W-:Y:S01]  /*ecf0*/  VIADD R2, R188.reuse, 0x8 ;  /* 0x00000008bc027836 */ /* 0x040fe20000000000 */
[----:B------:R-:W-:Y:S01]  /*ed00*/  ISETP.GE.AND P2, PT, R188, R175, PT ;  /* 0x000000afbc00720c */ /* 0x000fe20003f46270 */
[----:B------:R-:W-:-:S03]  /*ed10*/  ULDC.64 UR4, c[0x0][0x2b0] ;  /* 0x0000ac0000047ab9 */ /* 0x000fc60000000a00 */
[----:B------:R-:W-:Y:S01]  /*ed20*/  ISETP.GE.AND P1, PT, R2, R175, PT ;  /* 0x000000af0200720c */ /* 0x000fe20003f26270 */
[----:B-1----:R-:W-:-:S05]  /*ed30*/  IMAD R7, R7, 0x40, R0 ;  /* 0x0000004007077824 */ /* 0x002fca00078e0200 */
[----:B------:R-:W-:Y:S02]  /*ed40*/  SHF.R.S32.HI R5, RZ, 0x1f, R7 ;  /* 0x0000001fff057819 */ /* 0x000fe40000011407 */
[----:B------:R-:W-:-:S04]  /*ed50*/  IADD3 R0, P0, R188, R7, RZ ;  /* 0x00000007bc007210 */ /* 0x000fc80007f1e0ff */
[----:B------:R-:W-:Y:S02]  /*ed60*/  LEA.HI.X.SX32 R5, R188, R5, 0x1, P0 ;  /* 0x00000005bc057211 */ /* 0x000fe400000f0eff */
[----:B------:R-:W-:-:S04]  /*ed70*/  LEA R6, P0, R0, UR4, 0x2 ;  /* 0x0000000400067c11 */ /* 0x000fc8000f8010ff */
[----:B------:R-:W-:-:S05]  /*ed80*/  LEA.HI.X R7, R0, UR5, R5, 0x2, P0 ;  /* 0x0000000500077c11 */ /* 0x000fca00080f1405 */
[----:B------:R1:W-:Y:S04]  /*ed90*/  @!P2 STG.E desc[UR10][R6.64], R10 ;  /* 0x0000000a0600a986 */ /* 0x0003e8000c10190a */
[----:B------:R1:W-:Y:S02]  /*eda0*/  @!P1 STG.E desc[UR10][R6.64+0x20], R13 ;  /* 0x0000200d06009986 */ /* 0x0003e4000c10190a */
.L_x_5341:
[----:B------:R-:W-:Y:S05]  /*edb0*/  BSYNC B0 ;  /* 0x0000000000007941 */ /* 0x000fea0003800000 */
.L_x_5340:
[----:B------:R-:W2:Y:S01]  /*edc0*/  S2UR UR7, SR_CTAID.X ;  /* 0x00000000000779c3 */ /* 0x000ea20000002500 */
[----:B------:R-:W3:Y:S01]  /*edd0*/  S2R R0, SR_TID.X ;  /* 0x0000000000007919 */ /* 0x000ee20000002100 */
[----:B------:R-:W-:Y:S01]  /*ede0*/  LEA.HI R5, R3, R4, RZ, 0x3 ;  /* 0x0000000403057211 */ /* 0x000fe200078f18ff */
[----:B------:R-:W-:Y:S01]  /*edf0*/  ULDC UR5, c[0x0][0x2d0] ;  /* 0x0000b40000057ab9 */ /* 0x000fe20000000800 */
[----:B------:R-:W-:Y:S01]  /*ee00*/  SHF.R.S32.HI R185, RZ, 0x1f, R184 ;  /* 0x0000001fffb97819 */ /* 0x000fe200000114b8 */
[----:B-1--4-:R1:W4:Y:S01]  /*ee10*/  LDS.128 R12, [R182+0x1800] ;  /* 0x00180000b60c7984 */ /* 0x0123220000000c00 */
[----:B------:R-:W-:Y:S01]  /*ee20*/  SHF.R.S32.HI R5, RZ, 0x3, R5 ;  /* 0x00000003ff057819 */ /* 0x000fe20000011405 */
[----:B------:R-:W-:Y:S01]  /*ee30*/  BSSY B0, `(.L_x_5342) ;  /* 0x0000027000007945 */ /* 0x000fe20003800000 */
[----:B------:R-:W5:Y:S01]  /*ee40*/  LDC.64 R6, c[0x0][0x298] ;  /* 0x0000a600ff067b82 */ /* 0x000f620000000a00 */
[----:B------:R-:W-:Y:S02]  /*ee50*/  ISETP.GE.AND P0, PT, R184, UR5, PT ;  /* 0x00000005b8007c0c */ /* 0x000fe4000bf06270 */
[----:B------:R-:W-:-:S05]  /*ee60*/  VIADD R10, R5, 0x10 ;  /* 0x00000010050a7836 */ /* 0x000fca0000000000 */
[----:B------:R-:W1:Y:S01]  /*ee70*/  LDC.64 R2, c[0x0][0x2a0] ;  /* 0x0000a800ff027b82 */ /* 0x000e620000000a00 */
[----:B------:R-:W-:Y:S01]  /*ee80*/  ISETP.GE.OR P3, PT, R10, R175, P0 ;  /* 0x000000af0a00720c */ /* 0x000fe20000766670 */
[----:B--2---:R-:W-:-:S04]  /*ee90*/  USHF.L.U32 UR7, UR7, 0x6, URZ ;  /* 0x0000000607077899 */ /* 0x004fc8000800063f */
[----:B------:R-:W-:Y:S02]  /*eea0*/  USHF.R.S32.HI UR4, URZ, 0x1f, UR7 ;  /* 0x0000001f3f047899 */ /* 0x000fe40008011407 */
[----:B------:R-:W-:Y:S02]  /*eeb0*/  VIADD R10, R183, -UR7 ;  /* 0x80000007b70a7c36 */ /* 0x000fe40008000000 */
[----:B-----5:R-:W-:Y:S01]  /*eec0*/  IMAD.WIDE.U32 R16, R6, UR7, R184 ;  /* 0x0000000706107c25 */ /* 0x020fe2000f8e00b8 */
[----:B---3--:R-:W-:-:S03]  /*eed0*/  SHF.R.S32.HI R11, RZ, 0x1f, R0 ;  /* 0x0000001fff0b7819 */ /* 0x008fc60000011400 */
[----:B------:R-:W-:Y:S01]  /*eee0*/  IMAD R4, R6, UR4, RZ ;  /* 0x0000000406047c24 */ /* 0x000fe2000f8e02ff */
[----:B------:R-:W-:Y:S01]  /*eef0*/  IADD3 R18, P1, R8, R16, RZ ;  /* 0x0000001008127210 */ /* 0x000fe20007f3e0ff */
[----:B------:R-:W-:Y:S01]  /*ef00*/  USHF.R.S32.HI UR4, URZ, 0x1f, UR6 ;  /* 0x0000001f3f047899 */ /* 0x000fe20008011406 */
[----:B------:R-:W-:Y:S01]  /*ef10*/  LEA.HI R11, R11, R0, RZ, 0x3 ;  /* 0x000000000b0b7211 */ /* 0x000fe200078f18ff */
[----:B------:R-:W-:Y:S02]  /*ef20*/  IMAD R4, R7, UR7, R4 ;  /* 0x0000000707047c24 */ /* 0x000fe4000f8e0204 */
[----:B------:R-:W-:Y:S02]  /*ef30*/  VIADD R0, R5, 0x30 ;  /* 0x0000003005007836 */ /* 0x000fe40000000000 */
[----:B-1----:R-:W-:Y:S01]  /*ef40*/  IMAD R8, R2, UR4, RZ ;  /* 0x0000000402087c24 */ /* 0x002fe2000f8e02ff */
[----:B------:R-:W-:Y:S01]  /*ef50*/  IADD3.X R19, R9, R17, R4, P1, !PT ;  /* 0x0000001109137210 */ /* 0x000fe20000ffe404 */
[----:B------:R-:W-:Y:S01]  /*ef60*/  VIADD R4, R5, 0x20 ;  /* 0x0000002005047836 */ /* 0x000fe20000000000 */
[-C--:B------:R-:W-:Y:S01]  /*ef70*/  ISETP.GE.OR P1, PT, R0, R175.reuse, P0 ;  /* 0x000000af0000720c */ /* 0x080fe20000726670 */
[----:B------:R-:W-:Y:S01]  /*ef80*/  IMAD R23, R3, UR6, R8 ;  /* 0x0000000603177c24 */ /* 0x000fe2000f8e0208 */
[----:B------:R-:W-:Y:S01]  /*ef90*/  SHF.R.S32.HI R3, RZ, 0x3, R11 ;  /* 0x00000003ff037819 */ /* 0x000fe2000001140b */
[----:B------:R-:W-:Y:S01]  /*efa0*/  IMAD.WIDE.U32 R18, R2, UR6, R18 ;  /* 0x0000000602127c25 */ /* 0x000fe2000f8e0012 */
[----:B------:R-:W-:-:S02]  /*efb0*/  ISETP.GE.OR P2, PT, R4, R175, P0 ;  /* 0x000000af0400720c */ /* 0x000fc40000746670 */
[----:B------:R-:W-:Y:S01]  /*efc0*/  ISETP.GE.OR P0, PT, R5, R10, P0 ;  /* 0x0000000a0500720c */ /* 0x000fe20000706670 */
[----:B------:R-:W-:Y:S01]  /*efd0*/  IMAD.IADD R23, R23, 0x1, R19 ;  /* 0x0000000117177824 */ /* 0x000fe200078e0213 */
[----:B------:R1:W2:Y:S01]  /*efe0*/  LDS.128 R8, [R182] ;  /* 0x00000000b6087984 */ /* 0x0002a20000000c00 */
[----:B------:R-:W-:-:S10]  /*eff0*/  SHF.R.S32.HI R3, RZ, 0x1f, R3 ;  /* 0x0000001fff037819 */ /* 0x000fd40000011403 */
        /* <DEDUP_REMOVED lines=10> */
.L_x_5343:
[----:B------:R-:W-:Y:S05]  /*f0a0*/  BSYNC B0 ;  /* 0x0000000000007941 */ /* 0x000fea0003800000 */
.L_x_5342:
        /* <DEDUP_REMOVED lines=15> */
.L_x_5345:
[----:B------:R-:W-:Y:S05]  /*f1a0*/  BSYNC B0 ;  /* 0x0000000000007941 */ /* 0x000fea0003800000 */
.L_x_5344:
        /* <DEDUP_REMOVED lines=15> */
.L_x_5347:
[----:B------:R-:W-:Y:S05]  /*f2a0*/  BSYNC B0 ;  /* 0x0000000000007941 */ /* 0x000fea0003800000 */
.L_x_5346:
        /* <DEDUP_REMOVED lines=13> */
.L_x_5348:
        /* <DEDUP_REMOVED lines=16> */
.L_x_7924:


//--------------------- .text._ZN5flash24flash_fwd_splitkv_kernelI23Flash_fwd_kernel_traitsILi64ELi64ELi128ELi4ELb0ELb0EN7cutlass6half_tE19Flash_kernel_traitsILi64ELi64ELi128ELi4ES3_EELb1ELb0ELb0ELb0ELb0ELb1ELb0ELb0EEEvNS_16Flash_fwd_paramsE --------------------------
	.section	.text._ZN5flash24flash_fwd_splitkv_kernelI23Flash_fwd_kernel_traitsILi64ELi64ELi128ELi4ELb0ELb0EN7cutlass6half_tE19Flash_kernel_traitsILi64ELi64ELi128ELi4ES3_EELb1ELb0ELb0ELb0ELb0ELb1ELb0ELb0EEEvNS_16Flash_fwd_paramsE,"ax",@progbits
	.align	128
        .global         _ZN5flash24flash_fwd_splitkv_kernelI23Flash_fwd_kernel_traitsILi64ELi64ELi128ELi4ELb0ELb0EN7cutlass6half_tE19Flash_kernel_traitsILi64ELi64ELi128ELi4ES3_EELb1ELb0ELb0ELb0ELb0ELb1ELb0ELb0EEEvNS_16Flash_fwd_paramsE
        .type           _ZN5flash24flash_fwd_splitkv_kernelI23Flash_fwd_kernel_traitsILi64ELi64ELi128ELi4ELb0ELb0EN7cutlass6half_tE19Flash_kernel_traitsILi64ELi64ELi128ELi4ES3_EELb1ELb0ELb0ELb0ELb0ELb1ELb0ELb0EEEvNS_16Flash_fwd_paramsE,@function
        .size           _ZN5flash24flash_fwd_splitkv_kernelI23Flash_fwd_kernel_traitsILi64ELi64ELi128ELi4ELb0ELb0EN7cutlass6half_tE19Flash_kernel_traitsILi64ELi64ELi128ELi4ES3_EELb1ELb0ELb0ELb0ELb0ELb1ELb0ELb0EEEvNS_16Flash_fwd_paramsE,(.L_x_7925 - _ZN5flash24flash_fwd_splitkv_kernelI23Flash_fwd_kernel_traitsILi64ELi64ELi128ELi4ELb0ELb0EN7cutlass6half_tE19Flash_kernel_traitsILi64ELi64ELi128ELi4ES3_EELb1ELb0ELb0ELb0ELb0ELb1ELb0ELb0EEEvNS_16Flash_fwd_paramsE)
        .other          _ZN5flash24flash_fwd_splitkv_kernelI23Flash_fwd_kernel_traitsILi64ELi64ELi128ELi4ELb0ELb0EN7cutlass6half_tE19Flash_kernel_traitsILi64ELi64ELi128ELi4ES3_EELb1ELb0ELb0ELb0ELb0ELb1ELb0ELb0EEEvNS_16Flash_fwd_paramsE,@"STO_CUDA_ENTRY STV_DEFAULT"
_ZN5flash24flash_fwd_splitkv_kernelI23Flash_fwd_kernel_traitsILi64ELi64ELi128ELi4ELb0ELb0EN7cutlass6half_tE19Flash_kernel_traitsILi64ELi64ELi128ELi4ES3_EELb1ELb0ELb0ELb0ELb0ELb1ELb0ELb0EEEvNS_16Flash_fwd_paramsE:
.text._ZN5flash24flash_fwd_splitkv_kernelI23Flash_fwd_kernel_traitsILi64ELi64ELi128ELi4ELb0ELb0EN7cutlass6half_tE19Flash_kernel_traitsILi64ELi64ELi128ELi4ES3_EELb1ELb0ELb0ELb0ELb0ELb1ELb0ELb0EEEvNS_16Flash_fwd_paramsE:
        /* <DEDUP_REMOVED lines=38> */
.L_x_5349:
[----:B------:R-:W1:Y:S02]  /*0260*/  LDC R4, c[0x0][0x2c8] ;  /* 0x0000b200ff047b82 */ /* 0x000e640000000800 */
.L_x_5350:
[----:B------:R-:W4:Y:S02]  /*0270*/  LDC.64 R2, c[0x0][0x308] ;  /* 0x0000c200ff027b82 */ /* 0x000f240000000a00 */
[----:B----4-:R-:W-:-:S04]  /*0280*/  ISETP.NE.U32.AND P1, PT, R2, RZ, PT ;  /* 0x000000ff0200720c */ /* 0x010fc80003f25070 */
[----:B------:R-:W-:-:S13]  /*0290*/  ISETP.NE.AND.EX P1, PT, R3, RZ, PT, P1 ;  /* 0x000000ff0300720c */ /* 0x000fda0003f25310 */
[----:B------:R-:W4:Y:S01]  /*02a0*/  @P1 LDC.64 R2, c[0x0][0x308] ;  /* 0x0000c200ff021b82 */ /* 0x000f220000000a00 */
[----:B------:R-:W-:-:S07]  /*02b0*/  IMAD.SHL.U32 R80, R37, 0x40, RZ ;  /* 0x0000004025507824 */ /* 0x000fce00078e00ff */
[----:B------:R-:W1:Y:S01]  /*02c0*/  @!P1 LDC R5, c[0x0][0x2cc] ;  /* 0x0000b300ff059b82 */ /* 0x000e620000000800 */
[----:B----4-:R-:W-:-:S07]  /*02d0*/  @P1 IMAD.WIDE R30, R13, 0x4, R2 ;  /* 0x000000040d1e1825 */ /* 0x010fce00078e0202 */
[----:B------:R-:W4:Y:S01]  /*02e0*/  @!P1 LDC.64 R2, c[0x0][0x318] ;  /* 0x0000c600ff029b82 */ /* 0x000f220000000a00 */
[----:B------:R1:W5:Y:S01]  /*02f0*/  @P1 LDG.E R30, desc[UR12][R30.64] ;  /* 0x0000000c1e1e1981 */ /* 0x000362000c1e1900 */
[----:B--2---:R-:W-:-:S13]  /*0300*/  ISETP.GT.AND P0, PT, R181, R80, PT ;  /* 0x00000050b500720c */ /* 0x004fda0003f04270 */
[----:B------:R-:W-:Y:S05]  /*0310*/  @!P0 EXIT ;  /* 0x000000000000894d */ /* 0x000fea0003800000 */
[----:B------:R-:W2:Y:S01]  /*0320*/  LDC R77, c[0x0][0x398] ;  /* 0x0000e600ff4d7b82 */ /* 0x000ea20000000800 */
[----:B----4-:R-:W-:Y:S01]  /*0330*/  @!P1 ISETP.NE.U32.AND P0, PT, R2, RZ, PT ;  /* 0x000000ff0200920c */ /* 0x010fe20003f05070 */
[----:B-----5:R-:W-:Y:S01]  /*0340*/  @P1 IMAD.IADD R30, R30, 0x1, -R11 ;  /* 0x000000011e1e1824 */ /* 0x020fe200078e0a0b */
[----:B------:R-:W-:Y:S02]  /*0350*/  ULDC UR5, c[0x0][0x2c8] ;  /* 0x0000b20000057ab9 */ /* 0x000fe40000000800 */
[----:B------:R-:W-:Y:S01]  /*0360*/  @!P1 ISETP.NE.AND.EX P0, PT, R3, RZ, PT, P0 ;  /* 0x000000ff0300920c */ /* 0x000fe20003f05300 */
[----:B------:R-:W-:Y:S01]  /*0370*/  UIADD3 UR5, UR5, 0x7f, URZ ;  /* 0x0000007f05057890 */ /* 0x000fe2000fffe03f */
[----:B------:R-:W-:Y:S02]  /*0380*/  IADD3 R3, -R181, 0xbf, R80 ;  /* 0x000000bfb5037810 */ /* 0x000fe40007ffe150 */
[----:B-1----:R-:W-:Y:S01]  /*0390*/  @!P1 SEL R5, R5, RZ, P0 ;  /* 0x000000ff05059207 */ /* 0x002fe20000000000 */
[----:B------:R-:W-:-:S03]  /*03a0*/  USHF.R.S32.HI UR4, URZ, 0x1f, UR5 ;  /* 0x0000001f3f047899 */ /* 0x000fc60008011405 */
[----:B------:R-:W-:Y:S01]  /*03b0*/  @!P1 IADD3 R30, R5, R4, -R11 ;  /* 0x00000004051e9210 */ /* 0x000fe20007ffe80b */
[----:B------:R-:W-:Y:S01]  /*03c0*/  ULEA.HI UR4, UR4, UR5, URZ, 0x7 ;  /* 0x0000000504047291 */ /* 0x000fe2000f8f383f */
[----:B------:R-:W1:Y:S03]  /*03d0*/  S2R R4, SR_TID.X ;  /* 0x0000000000047919 */ /* 0x000e660000002100 */
[----:B---3--:R-:W-:Y:S01]  /*03e0*/  VIADD R6, R30, 0x7f ;  /* 0x0000007f1e067836 */ /* 0x008fe20000000000 */
        /* <DEDUP_REMOVED lines=10> */
[----:B-1----:R-:W-:Y:S05]  /*0490*/  @P0 BRA `(.L_x_5351) ;  /* 0x0000000400f00947 */ /* 0x002fea0003800000 */
        /* <DEDUP_REMOVED lines=15> */
[----:B------:R-:W-:Y:S02]  /*0590*/  ISETP.GE.AND P2, PT, R4, R181, PT ;  /* 0x000000b50400720c */ /* 0x000fe40003f46270 */
[----:B------:R-:W-:Y:S02]  /*05a0*/  ISETP.NE.AND P4, PT, R5, RZ, PT ;  /* 0x000000ff0500720c */ /* 0x000fe40003f85270 */
[--C-:B------:R-:W-:Y:S01]  /*05b0*/  SHF.R.S32.HI R15, RZ, 0x1f, R14.reuse ;  /* 0x0000001fff0f7819 */ /* 0x100fe2000001140e */
[-C--:B-1----:R-:W-:Y:S01]  /*05c0*/  @P0 IMAD.WIDE.U32 R10, R178, R6.reuse, RZ ;  /* 0x00000006b20a0225 */ /* 0x082fe200078e00ff */
[----:B------:R-:W-:Y:S01]  /*05d0*/  ISETP.GE.AND P5, PT, R14, UR4, PT ;  /* 0x000000040e007c0c */ /* 0x000fe2000bfa6270 */
[----:B------:R-:W-:Y:S02]  /*05e0*/  ULDC.64 UR4, c[0x0][0x2a0] ;  /* 0x0000a80000047ab9 */ /* 0x000fe40000000a00 */
[----:B------:R-:W-:Y:S01]  /*05f0*/  @P0 IMAD R178, R178, R7, R11 ;  /* 0x00000007b2b20224 */ /* 0x000fe200078e020b */
[----:B------:R-:W-:Y:S01]  /*0600*/  ISETP.GE.OR P3, PT, R4, R181, P5 ;  /* 0x000000b50400720c */ /* 0x000fe20002f66670 */
[----:B------:R-:W-:-:S04]  /*0610*/  IMAD.WIDE.U32 R14, R80, R6, R14 ;  /* 0x00000006500e7225 */ /* 0x000fc800078e000e */
[-C--:B--2---:R-:W-:Y:S02]  /*0620*/  @!P0 IMAD R0, R9, R2.reuse, RZ ;  /* 0x0000000209008224 */ /* 0x084fe400078e02ff */
        /* <DEDUP_REMOVED lines=8> */
[----:B------:R-:W-:Y:S01]  /*06b0*/  IMAD R0, R3, R6, RZ ;  /* 0x0000000603007224 */ /* 0x000fe200078e02ff */
[----:B------:R-:W-:Y:S01]  /*06c0*/  IADD3 R10, P0, R10, R14, RZ ;  /* 0x0000000e0a0a7210 */ /* 0x000fe20007f1e0ff */
[--C-:B------:R-:W-:Y:S01]  /*06d0*/  IMAD R13, R13, UR6, R28.reuse ;  /* 0x000000060d0d7c24 */ /* 0x100fe2000f8e021c */
[----:B------:R-:W-:Y:S01]  /*06e0*/  SHF.R.S32.HI R3, RZ, 0x1f, R28 ;  /* 0x0000001fff037819 */ /* 0x000fe2000001141c */
[----:B------:R-:W-:-:S02]  /*06f0*/  IMAD R9, R80, R7, R0 ;  /* 0x0000000750097224 */ /* 0x000fc400078e0200 */
[----:B------:R-:W-:Y:S02]  /*0700*/  VIADD R0, R8, 0x30 ;  /* 0x0000003008007836 */ /* 0x000fe40000000000 */
[----:B------:R-:W-:Y:S01]  /*0710*/  IMAD R3, R3, UR4, RZ ;  /* 0x0000000403037c24 */ /* 0x000fe2000f8e02ff */
[----:B------:R-:W-:Y:S02]  /*0720*/  IADD3.X R11, R178, R15, R9, P0, !PT ;  /* 0x0000000fb20b7210 */ /* 0x000fe400007fe409 */
[----:B------:R-:W-:Y:S01]  /*0730*/  ISETP.GE.OR P0, PT, R8, R181, P5 ;  /* 0x000000b50800720c */ /* 0x000fe20002f06670 */
[C---:B------:R-:W-:Y:S01]  /*0740*/  IMAD R3, R28.reuse, UR5, R3 ;  /* 0x000000051c037c24 */ /* 0x040fe2000f8e0203 */
[----:B------:R-:W-:Y:S01]  /*0750*/  SHF.R.S32.HI R9, RZ, 0x1f, R8 ;  /* 0x0000001fff097819 */ /* 0x000fe20000011408 */
[----:B------:R-:W-:Y:S01]  /*0760*/  IMAD.WIDE.U32 R10, R28, UR4, R10 ;  /* 0x000000041c0a7c25 */ /* 0x000fe2000f8e000a */
[----:B------:R-:W-:-:S03]  /*0770*/  ULDC UR4, c[0x0][0x2c4] ;  /* 0x0000b10000047ab9 */ /* 0x000fc60000000800 */
        /* <DEDUP_REMOVED lines=12> */
.L_x_5353:
[----:B------:R-:W-:Y:S05]  /*0840*/  BSYNC B0 ;  /* 0x0000000000007941 */ /* 0x000fea0003800000 */
.L_x_5352:
        /* <DEDUP_REMOVED lines=17> */
.L_x_5355:
[----:B------:R-:W-:Y:S05]  /*0960*/  BSYNC B0 ;  /* 0x0000000000007941 */ /* 0x000fea0003800000 */
.L_x_5354:
        /* <DEDUP_REMOVED lines=17> */
.L_x_5357:
[----:B------:R-:W-:Y:S05]  /*0a80*/  BSYNC B0 ;  /* 0x0000000000007941 */ /* 0x000fea0003800000 */
.L_x_5356:
        /* <DEDUP_REMOVED lines=13> */
.L_x_5359:
[----:B------:R-:W-:Y:S05]  /*0b60*/  BSYNC B0 ;  /* 0x0000000000007941 */ /* 0x000fea0003800000 */
.L_x_5358:
[----:B------:R-:W-:Y:S01]  /*0b70*/  ULDC.64 UR4, c[0x0][0x2b0] ;  /* 0x0000ac0000047ab9 */ /* 0x000fe20000000a00 */
[----:B------:R-:W-:Y:S01]  /*0b80*/  ISETP.NE.OR P0, PT, R5, RZ, P0 ;  /* 0x000000ff0500720c */ /* 0x000fe20000705670 */
[----:B---3--:R-:W-:Y:S01]  /*0b90*/  @!P2 IMAD.MOV.U32 R7, RZ, RZ, 0x7f800000 ;  /* 0x7f800000ff07a424 */ /* 0x008fe200078e00ff */
        /* <DEDUP_REMOVED lines=9> */
[----:B---3--:R-:W-:-:S05]  /*0c30*/  MOV R3, 0x7f800000 ;  /* 0x7f80000000037802 */ /* 0x008fca0000000f00 */
[----:B------:R-:W-:Y:S01]  /*0c40*/  STG.E desc[UR12][R4.64+0xc0], R3 ;  /* 0x0000c00304007986 */ /* 0x000fe2000c10190c */
[----:B------:R-:W-:Y:S05]  /*0c50*/  EXIT ;  /* 0x000000000000794d */ /* 0x000fea0003800000 */
.L_x_5351:
        /* <DEDUP_REMOVED lines=24> */
.L_x_5360:
        /* <DEDUP_REMOVED lines=34> */
[----:B-1---5:R-:W1:Y:S02]  /*1000*/  MUFU.RCP R10, R7 ;  /* 0x00000007000a7308 */ /* 0x022e640000001000 */
        /* <DEDUP_REMOVED lines=36> */
[----:B------:R-:W-:Y:S02]  /*1250*/  IMAD R6, R19, R121, R6 ;  /* 0x0000007913067224 */ /* 0x000fe400078e0206 */
[----:B------:R-:W-:-:S03]  /*1260*/  IMAD.MOV.U32 R10, RZ, RZ, R8 ;  /* 0x000000ffff0a7224 */ /* 0x000fc600078e0008 */
[----:B------:R-:W-:Y:S01]  /*1270*/  IADD3 R11, R9, R6, RZ ;  /* 0x00000006090b7210 */ /* 0x000fe20007ffe0ff */
[----:B------:R-:W-:Y:S02]  /*1280*/  IMAD R9, R5, UR4, RZ ;  /* 0x0000000405097c24 */ /* 0x000fe4000f8e02ff */
[----:B------:R-:W-:-:S04]  /*1290*/  IMAD.WIDE.U32 R6, R0, R2, RZ ;  /* 0x0000000200067225 */ /* 0x000fc800078e00ff */
[C---:B------:R-:W-:Y:S01]  /*12a0*/  IMAD R0, R32.reuse, UR5, R9 ;  /* 0x0000000520007c24 */ /* 0x040fe2000f8e0209 */
[----:B------:R-:W-:Y:S01]  /*12b0*/  IADD3 R9, R7, R3, RZ ;  /* 0x0000000307097210 */ /* 0x000fe20007ffe0ff */
[----:B------:R-:W-:-:S05]  /*12c0*/  IMAD.WIDE.U32 R26, R32, UR4, R10 ;  /* 0x00000004201a7c25 */ /* 0x000fca000f8e000a */
[----:B------:R-:W-:Y:S01]  /*12d0*/  IADD3 R0, R27, R0, RZ ;  /* 0x000000001b007210 */ /* 0x000fe20007ffe0ff */
[----:B------:R-:W-:Y:S06]  /*12e0*/  BRA `(.L_x_5362) ;  /* 0x0000000400387947 */ /* 0x000fec0003800000 */
.L_x_5361:
[----:B------:R-:W1:Y:S01]  /*12f0*/  LDC R5, c[0x0][0x278] ;  /* 0x00009e00ff057b82 */ /* 0x000e620000000800 */
[----:B------:R-:W-:Y:S02]  /*1300*/  ISETP.NE.AND P4, PT, R0, -0x1, PT ;  /* 0xffffffff0000780c */ /* 0x000fe40003f85270 */
[----:B------:R-:W-:-:S04]  /*1310*/  LEA R19, R101, 0xffffff80, 0x7 ;  /* 0xffffff8065137811 */ /* 0x000fc800078e38ff */
[----:B------:R-:W-:-:S07]  /*1320*/  SHF.R.S32.HI R17, RZ, 0x1f, R19 ;  /* 0x0000001fff117819 */ /* 0x000fce0000011413 */
[----:B------:R-:W2:Y:S01]  /*1330*/  @P4 LDC.64 R120, c[0x0][0x248] ;  /* 0x00009200ff784b82 */ /* 0x000ea20000000a00 */
[----:B------:R-:W-:Y:S01]  /*1340*/  @P4 IMAD.IADD R14, R11, 0x1, R0 ;  /* 0x000000010b0e4824 */ /* 0x000fe200078e0200 */
        /* <DEDUP_REMOVED lines=9> */
[----:B------:R-:W-:Y:S01]  /*13e0*/  IMAD.HI.U32 R9, R9, R6, R8 ;  /* 0x0000000609097227 */ /* 0x000fe200078e0008 */
[----:B------:R-:W-:-:S03]  /*13f0*/  LOP3.LUT R8, R28, R5, RZ, 0x3c, !PT ;  /* 0x000000051c087212 */ /* 0x000fc600078e3cff */
[----:B------:R-:W-:Y:S01]  /*1400*/  IMAD.MOV.U32 R6, RZ, RZ, R2 ;  /* 0x000000ffff067224 */ /* 0x000fe200078e0002 */
[----:B------:R-:W-:-:S03]  /*1410*/  ISETP.GE.AND P2, PT, R8, RZ, PT ;  /* 0x000000ff0800720c */ /* 0x000fc60003f46270 */
[----:B------:R-:W-:-:S04]  /*1420*/  IMAD.HI.U32 R32, R9, R6, RZ ;  /* 0x0000000609207227 */ /* 0x000fc800078e00ff */
[----:B------:R-:W-:Y:S02]  /*1430*/  IMAD.MOV R2, RZ, RZ, -R32 ;  /* 0x000000ffff027224 */ /* 0x000fe400078e0a20 */
[C---:B--2---:R-:W-:Y:S02]  /*1440*/  @P4 IMAD R9, R14.reuse, R121, RZ ;  /* 0x000000790e094224 */ /* 0x044fe400078e02ff */
[C---:B------:R-:W-:Y:S02]  /*1450*/  IMAD R2, R3.reuse, R2, R6 ;  /* 0x0000000203027224 */ /* 0x040fe400078e0206 */
[----:B------:R-:W1:Y:S01]  /*1460*/  @P4 LDC.64 R6, c[0x0][0x250] ;  /* 0x00009400ff064b82 */ /* 0x000e620000000a00 */
[----:B------:R-:W-:Y:S02]  /*1470*/  @P4 IMAD.WIDE.U32 R14, R14, R120, RZ ;  /* 0x000000780e0e4225 */ /* 0x000fe400078e00ff */
[----:B------:R-:W-:-:S03]  /*1480*/  ISETP.GT.U32.AND P1, PT, R3, R2, PT ;  /* 0x000000020300720c */ /* 0x000fc60003f24070 */
[----:B------:R-:W-:Y:S02]  /*1490*/  @P4 IADD3 R9, R15, R9, RZ ;  /* 0x000000090f094210 */ /* 0x000fe40007ffe0ff */
[----:B------:R-:W-:-:S08]  /*14a0*/  @P4 MOV R12, R14 ;  /* 0x0000000e000c4202 */ /* 0x000fd00000000f00 */
[-C--:B------:R-:W-:Y:S02]  /*14b0*/  @!P1 IADD3 R2, R2, -R3.reuse, RZ ;  /* 0x8000000302029210 */ /* 0x080fe40007ffe0ff */
[----:B------:R-:W-:Y:S02]  /*14c0*/  @!P1 IADD3 R32, R32, 0x1, RZ ;  /* 0x0000000120209810 */ /* 0x000fe40007ffe0ff */
[----:B------:R-:W-:Y:S02]  /*14d0*/  ISETP.GE.U32.AND P3, PT, R2, R3, PT ;  /* 0x000000030200720c */ /* 0x000fe40003f66070 */
[----:B------:R-:W2:Y:S01]  /*14e0*/  LDC.64 R2, c[0x0][0x260] ;  /* 0x00009800ff027b82 */ /* 0x000ea20000000a00 */
[----:B------:R-:W-:-:S10]  /*14f0*/  ISETP.NE.AND P1, PT, R5, RZ, PT ;  /* 0x000000ff0500720c */ /* 0x000fd40003f25270 */
[----:B------:R-:W-:-:S04]  /*1500*/  @P3 VIADD R32, R32, 0x1 ;  /* 0x0000000120203836 */ /* 0x000fc80000000000 */
[----:B------:R-:W-:Y:S01]  /*1510*/  @!P2 IMAD.MOV R32, RZ, RZ, -R32 ;  /* 0x000000ffff20a224 */ /* 0x000fe200078e0a20 */
[----:B------:R-:W-:Y:S06]  /*1520*/  @P4 BRA `(.L_x_5363) ;  /* 0x0000000000344947 */ /* 0x000fec0003800000 */
[----:B------:R-:W3:Y:S01]  /*1530*/  LDC.64 R120, c[0x0][0x248] ;  /* 0x00009200ff787b82 */ /* 0x000ee20000000a00 */
[----:B------:R-:W-:-:S07]  /*1540*/  SHF.R.S32.HI R15, RZ, 0x1f, R11 ;  /* 0x0000001fff0f7819 */ /* 0x000fce000001140b */
[----:B------:R-:W4:Y:S01]  /*1550*/  LDC.64 R8, c[0x0][0x230] ;  /* 0x00008c00ff087b82 */ /* 0x000f220000000a00 */
[-C--:B---3--:R-:W-:Y:S01]  /*1560*/  IMAD R14, R15, R120.reuse, RZ ;  /* 0x000000780f0e7224 */ /* 0x088fe200078e02ff */
[----:B-----5:R-:W-:Y:S01]  /*1570*/  SHF.R.S32.HI R15, RZ, 0x1f, R10 ;  /* 0x0000001fff0f7819 */ /* 0x020fe2000001140a */
        /* <DEDUP_REMOVED lines=8> */
.L_x_5363:
[----:B------:R-:W-:Y:S01]  /*1600*/  MOV R14, R12 ;  /* 0x0000000c000e7202 */ /* 0x000fe20000000f00 */
[----:B------:R-:W-:Y:S01]  /*1610*/  IMAD R8, R17, R120, RZ ;  /* 0x0000007811087224 */ /* 0x000fe200078e02ff */
[----:B------:R-:W-:Y:S02]  /*1620*/  MOV R15, R9 ;  /* 0x00000009000f7202 */ /* 0x000fe40000000f00 */
[----:B------:R-:W-:Y:S01]  /*1630*/  @!P1 LOP3.LUT R32, RZ, R5, RZ, 0x33, !PT ;  /* 0x00000005ff209212 */ /* 0x000fe200078e33ff */
[-C--:B------:R-:W-:Y:S01]  /*1640*/  IMAD R9, R121, R19.reuse, R8 ;  /* 0x0000001379097224 */ /* 0x080fe200078e0208 */
[----:B------:R-:W-:Y:S01]  /*1650*/  @P4 IADD3 R0, R11, R0, RZ ;  /* 0x000000000b004210 */ /* 0x000fe20007ffe0ff */
[----:B------:R-:W-:Y:S01]  /*1660*/  IMAD.WIDE.U32 R14, R120, R19, R14 ;  /* 0x00000013780e7225 */ /* 0x000fe200078e000e */
[----:B------:R-:W-:-:S04]  /*1670*/  SHF.R.S32.HI R5, RZ, 0x1f, R32 ;  /* 0x0000001fff057819 */ /* 0x000fc80000011420 */
[----:B------:R-:W-:Y:S01]  /*1680*/  IADD3 R15, R15, R9, RZ ;  /* 0x000000090f0f7210 */ /* 0x000fe20007ffe0ff */
[----:B--2---:R-:W-:Y:S02]  /*1690*/  IMAD R12, R5, R2, RZ ;  /* 0x00000002050c7224 */ /* 0x004fe400078e02ff */
[----:B-1----:R-:W-:-:S04]  /*16a0*/  @P4 IMAD.WIDE.U32 R8, R0, R6, RZ ;  /* 0x0000000600084225 */ /* 0x002fc800078e00ff */
        /* <DEDUP_REMOVED lines=17> */
[----:B------:R-:W-:-:S07]  /*17c0*/  IADD3 R9, R7, R9, RZ ;  /* 0x0000000907097210 */ /* 0x000fce0007ffe0ff */
.L_x_5362:
[----:B------:R-:W-:Y:S01]  /*17d0*/  ISETP.NE.AND P1, PT, R178, -0x1, PT ;  /* 0xffffffffb200780c */ /* 0x000fe20003f25270 */
[----:B------:R-:W1:Y:S01]  /*17e0*/  S2UR UR8, SR_CgaCtaId ;  /* 0x00000000000879c3 */ /* 0x000e620000008800 */
[----:B------:R-:W-:Y:S01]  /*17f0*/  SHF.R.S32.HI R7, RZ, 0x1f, R4 ;  /* 0x0000001fff077819 */ /* 0x000fe20000011404 */
[----:B------:R-:W-:Y:S01]  /*1800*/  IMAD.IADD R173, R181, 0x1, -R80 ;  /* 0x00000001b5ad7824 */ /* 0x000fe200078e0a50 */
[----:B------:R-:W-:Y:S01]  /*1810*/  SHF.R.S32.HI R35, RZ, 0x1f, R28 ;  /* 0x0000001fff237819 */ /* 0x000fe2000001141c */
[----:B------:R-:W-:Y:S01]  /*1820*/  ULDC.64 UR4, c[0x0][0x258] ;  /* 0x0000960000047ab9 */ /* 0x000fe20000000a00 */
[----:B------:R-:W-:Y:S01]  /*1830*/  LEA.HI R15, R7, R4, RZ, 0x3 ;  /* 0x00000004070f7211 */ /* 0x000fe200078f18ff */
[----:B------:R-:W-:Y:S01]  /*1840*/  ULDC.64 UR6, c[0x0][0x268] ;  /* 0x00009a0000067ab9 */ /* 0x000fe20000000a00 */
[----:B------:R-:W-:Y:S01]  /*1850*/  IADD3 R179, R101, -0x1, RZ ;  /* 0xffffffff65b37810 */ /* 0x000fe20007ffe0ff */
        /* <DEDUP_REMOVED lines=8> */
[----:B------:R-:W-:-:S02]  /*18e0*/  IMAD.IADD R8, R4, 0x1, -R15 ;  /* 0x0000000104087824 */ /* 0x000fc400078e0a0f */
[----:B------:R-:W-:Y:S02]  /*18f0*/  VIADD R16, R22, 0x30 ;  /* 0x0000003016107836 */ /* 0x000fe40000000000 */
[----:B-----5:R-:W3:Y:S01]  /*1900*/  @P1 LDC.64 R10, c[0x0][0x240] ;  /* 0x00009000ff0a1b82 */ /* 0x020ee20000000a00 */
[----:B------:R-:W-:Y:S02]  /*1910*/  IMAD.SHL.U32 R182, R8, 0x8, RZ ;  /* 0x0000000808b67824 */ /* 0x000fe400078e00ff */
[----:B------:R-:W-:-:S03]  /*1920*/  IMAD.WIDE R36, R37, 0x40, R22 ;  /* 0x0000004025247825 */ /* 0x000fc600078e0216 */
[----:B------:R-:W-:Y:S01]  /*1930*/  IADD3 R26, P3, R182, R26, RZ ;  /* 0x0000001ab61a7210 */ /* 0x000fe20007f7e0ff */
[-C--:B--2---:R-:W-:Y:S02]  /*1940*/  @!P1 IMAD R12, R21, R2.reuse, RZ ;  /* 0x00000002150c9224 */ /* 0x084fe400078e02ff */
[----:B------:R-:W-:Y:S02]  /*1950*/  IMAD.SHL.U32 R21, R22, 0x40, RZ ;  /* 0x0000004016157824 */ /* 0x000fe400078e00ff */
[C---:B------:R-:W-:Y:S02]  /*1960*/  @!P1 IMAD R12, R13.reuse, R3, R12 ;  /* 0x000000030d0c9224 */ /* 0x040fe400078e020c */
[----:B------:R-:W-:Y:S01]  /*1970*/  @!P1 IMAD.WIDE.U32 R14, R13, R2, RZ ;  /* 0x000000020d0e9225 */ /* 0x000fe200078e00ff */
[----:B------:R-:W-:Y:S02]  /*1980*/  LOP3.LUT R21, R21, 0x1c0, RZ, 0xc0, !PT ;  /* 0x000001c015157812 */ /* 0x000fe400078ec0ff */
[----:B------:R-:W-:Y:S01]  /*1990*/  LEA.HI R13, R7, R4, RZ, 0x4 ;  /* 0x00000004070d7211 */ /* 0x000fe200078f20ff */
[----:B---3--:R-:W-:Y:S01]  /*19a0*/  @P1 IMAD.WIDE.U32 R24, R178, R10, RZ ;  /* 0x0000000ab2181225 */ /* 0x008fe200078e00ff */
[----:B------:R-:W-:-:S02]  /*19b0*/  LOP3.LUT R3, R21, 0x38, R182, 0xf8, !PT ;  /* 0x0000003815037812 */ /* 0x000fc400078ef8b6 */
[----:B------:R-:W-:Y:S01]  /*19c0*/  SHF.R.U32.HI R180, RZ, 0x3, R21 ;  /* 0x00000003ffb47819 */ /* 0x000fe20000011615 */
[----:B------:R-:W-:Y:S01]  /*19d0*/  @P1 IMAD R11, R178, R11, R25 ;  /* 0x0000000bb20b1224 */ /* 0x000fe200078e0219 */
[----:B------:R-:W-:Y:S01]  /*19e0*/  IADD3 R2, P2, R182, R6, RZ ;  /* 0x00000006b6027210 */ /* 0x000fe20007f5e0ff */
[----:B------:R-:W-:Y:S01]  /*19f0*/  @!P1 IMAD.IADD R11, R15, 0x1, R12 ;  /* 0x000000010f0b9824 */ /* 0x000fe200078e020c */
[----:B------:R-:W-:Y:S02]  /*1a00*/  LOP3.LUT R15, R13, 0xfffffff0, RZ, 0xc0, !PT ;  /* 0xfffffff00d0f7812 */ /* 0x000fe400078ec0ff */
[----:B------:R-:W-:Y:S01]  /*1a10*/  LOP3.LUT R180, R3, R180, RZ, 0x3c, !PT ;  /* 0x000000b403b47212 */ /* 0x000fe200078e3cff */
[----:B------:R-:W-:Y:S01]  /*1a20*/  @P1 IMAD.MOV.U32 R3, RZ, RZ, R24 ;  /* 0x000000ffff031224 */ /* 0x000fe200078e0018 */
[----:B------:R-:W-:Y:S01]  /*1a30*/  @!P1 MOV R3, R14 ;  /* 0x0000000e00039202 */ /* 0x000fe20000000f00 */
[----:B------:R-:W-:Y:S01]  /*1a40*/  IMAD.IADD R10, R4, 0x1, -R15 ;  /* 0x00000001040a7824 */ /* 0x000fe200078e0a0f */
[----:B------:R-:W-:Y:S01]  /*1a50*/  SHF.R.S32.HI R12, RZ, 0x1f, R182 ;  /* 0x0000001fff0c7819 */ /* 0x000fe200000114b6 */
[----:B------:R-:W-:Y:S01]  /*1a60*/  VIADD R24, R22, 0x10 ;  /* 0x0000001016187836 */ /* 0x000fe20000000000 */
[----:B------:R-:W-:-:S02]  /*1a70*/  IADD3 R20, P1, R182, R3, RZ ;  /* 0x00000003b6147210 */ /* 0x000fc40007f3e0ff */
[----:B------:R-:W-:Y:S01]  /*1a80*/  SHF.R.S32.HI R21, RZ, 0x1f, R10 ;  /* 0x0000001fff157819 */ /* 0x000fe2000001140a */
[C---:B------:R-:W-:Y:S01]  /*1a90*/  IMAD.X R3, R12.reuse, 0x1, R9, P2 ;  /* 0x000000010c037824 */ /* 0x040fe200010e0609 */
[----:B------:R-:W-:Y:S01]  /*1aa0*/  LEA.HI R15, R7, R4, RZ, 0x6 ;  /* 0x00000004070f7211 */ /* 0x000fe200078f30ff */
[C---:B------:R-:W-:Y:S01]  /*1ab0*/  IMAD.X R27, R12.reuse, 0x1, R0, P3 ;  /* 0x000000010c1b7824 */ /* 0x040fe200018e0600 */
[----:B------:R-:W-:Y:S01]  /*1ac0*/  LEA.HI R6, R21, R10, RZ, 0x3 ;  /* 0x0000000a15067211 */ /* 0x000fe200078f18ff */
[----:B------:R-:W-:Y:S01]  /*1ad0*/  IMAD.X R21, R12, 0x1, R11, P1 ;  /* 0x000000010c157824 */ /* 0x000fe200008e060b */
[-C--:B------:R-:W-:Y:S01]  /*1ae0*/  ISETP.GE.AND P1, PT, R22, R173.reuse, PT ;  /* 0x000000ad1600720c */ /* 0x080fe20003f26270 */
[----:B------:R-:W-:Y:S01]  /*1af0*/  IMAD.SHL.U32 R15, R15, 0x8, RZ ;  /* 0x000000080f0f7824 */ /* 0x000fe200078e00ff */
[----:B------:R-:W-:Y:S01]  /*1b00*/  LOP3.LUT R9, R6, 0xfffffff8, RZ, 0xc0, !PT ;  /* 0xfffffff806097812 */ /* 0x000fe200078ec0ff */
[----:B------:R-:W-:Y:S01]  /*1b10*/  IMAD.WIDE.U32 R28, R28, UR4, R20 ;  /* 0x000000041c1c7c25 */ /* 0x000fe2000f8e0014 */
[----:B------:R-:W-:Y:S01]  /*1b20*/  UMOV UR4, 0x400 ;  /* 0x0000040000047882 */ /* 0x000fe20000000000 */
[----:B------:R-:W-:Y:S01]  /*1b30*/  ISETP.GE.AND P4, PT, R24, R173, PT ;  /* 0x000000ad1800720c */ /* 0x000fe20003f86270 */
[----:B-1----:R-:W-:Y:S01]  /*1b40*/  ULEA UR4, UR8, UR4, 0x18 ;  /* 0x0000000408047291 */ /* 0x002fe2000f8ec03f */
[----:B------:R-:W-:Y:S01]  /*1b50*/  LOP3.LUT R180, R180, 0xfffffe00, R15, 0xf8, !PT ;  /* 0xfffffe00b4b47812 */ /* 0x000fe200078ef80f */
[----:B------:R-:W-:Y:S01]  /*1b60*/  IMAD R15, R5, UR6, RZ ;  /* 0x00000006050f7c24 */ /* 0x000fe2000f8e02ff */
[----:B------:R-:W-:Y:S01]  /*1b70*/  IADD3 R11, R10, -R9, RZ ;  /* 0x800000090a0b7210 */ /* 0x000fe20007ffe0ff */
[----:B------:R-:W-:Y:S01]  /*1b80*/  VIADD R20, R22, 0x20 ;  /* 0x0000002016147836 */ /* 0x000fe20000000000 */
[-C--:B------:R-:W-:Y:S01]  /*1b90*/  ISETP.GE.AND P2, PT, R16, R173.reuse, PT ;  /* 0x000000ad1000720c */ /* 0x080fe20003f46270 */
[----:B------:R-:W-:Y:S01]  /*1ba0*/  IMAD R15, R32, UR7, R15 ;  /* 0x00000007200f7c24 */ /* 0x000fe2000f8e020f */
[----:B------:R-:W-:Y:S01]  /*1bb0*/  LEA R180, R180, UR4, 0x1 ;  /* 0x00000004b4b47c11 */ /* 0x000fe2000f8e08ff */
        /* <DEDUP_REMOVED lines=22> */
.L_x_5365:
[----:B------:R-:W-:Y:S05]  /*1d20*/  BSYNC B0 ;  /* 0x0000000000007941 */ /* 0x000fea0003800000 */
.L_x_5364:
        /* <DEDUP_REMOVED lines=22> */
.L_x_5367:
[----:B------:R-:W-:Y:S05]  /*1e90*/  BSYNC B0 ;  /* 0x0000000000007941 */ /* 0x000fea0003800000 */
.L_x_5366:
        /* <DEDUP_REMOVED lines=22> */
.L_x_5369:
[----:B------:R-:W-:Y:S05]  /*2000*/  BSYNC B0 ;  /* 0x0000000000007941 */ /* 0x000fea0003800000 */
.L_x_5368:
        /* <DEDUP_REMOVED lines=21> */
.L_x_5371:
[----:B------:R-:W-:Y:S05]  /*2160*/  BSYNC B0 ;  /* 0x0000000000007941 */ /* 0x000fea0003800000 */
.L_x_5370:
[----:B------:R-:W-:Y:S01]  /*2170*/  IMAD.IADD R9, R30, 0x1, -R2 ;  /* 0x000000011e097824 */ /* 0x000fe200078e0a02 */
[----:B------:R-:W1:Y:S01]  /*2180*/  LDC.64 R122, c[0x0][0x250] ;  /* 0x00009400ff7a7b82 */ /* 0x000e620000000a00 */
[C---:B------:R-:W-:Y:S01]  /*2190*/  IADD3 R28, P1, R22.reuse, R19, RZ ;  /* 0x00000013161c7210 */ /* 0x040fe20007f3e0ff */
[CC--:B------:R-:W-:Y:S01]  /*21a0*/  IMAD R103, R23.reuse, R120.reuse, RZ ;  /* 0x0000007817677224 */ /* 0x0c0fe200078e02ff */
[C---:B------:R-:W-:Y:S01]  /*21b0*/  IADD3 R14, R22.reuse, 0x50, RZ ;  /* 0x00000050160e7810 */ /* 0x040fe20007ffe0ff */
[----:B------:R-:W-:Y:S01]  /*21c0*/  IMAD.MOV.U32 R5, RZ, RZ, 0x20 ;  /* 0x00000020ff057424 */ /* 0x000fe200078e00ff */
[CC--:B------:R-:W-:Y:S01]  /*21d0*/  ISETP.GE.AND P6, PT, R22.reuse, R9.reuse, PT ;  /* 0x000000091600720c */ /* 0x0c0fe20003fc6270 */
[----:B------:R-:W-:Y:S01]  /*21e0*/  IMAD.X R17, R23, 0x1, R17, P1 ;  /* 0x0000000117117824 */ /* 0x000fe200008e0611 */
[----:B------:R-:W-:Y:S01]  /*21f0*/  BSSY B0, `(.L_x_5372) ;  /* 0x000001b000007945 */ /* 0x000fe20003800000 */
[----:B------:R-:W-:Y:S01]  /*2200*/  IMAD.MOV.U32 R0, RZ, RZ, 0x10 ;  /* 0x00000010ff007424 */ /* 0x000fe200078e00ff */
[----:B------:R-:W-:Y:S01]  /*2210*/  R2P PR, R11, 0x6 ;  /* 0x000000060b007804 */ /* 0x000fe20000000000 */
[----:B------:R-:W-:Y:S01]  /*2220*/  VIADD R18, R22, 0x40 ;  /* 0x0000004016127836 */ /* 0x000fe20000000000 */
[----:B------:R-:W-:Y:S01]  /*2230*/  ISETP.GE.AND P5, PT, R24, R9, PT ;  /* 0x000000091800720c */ /* 0x000fe20003fa6270 */
[----:B------:R-:W-:Y:S01]  /*2240*/  IMAD R103, R22, R121, R103 ;  /* 0x0000007916677224 */ /* 0x000fe200078e0267 */
[----:B------:R-:W-:Y:S01]  /*2250*/  ISETP.GE.AND P4, PT, R20, R9, PT ;  /* 0x000000091400720c */ /* 0x000fe20003f86270 */
[----:B------:R-:W-:Y:S01]  /*2260*/  IMAD.WIDE.U32 R128, R22, R120, R26 ;  /* 0x0000007816807225 */ /* 0x000fe200078e001a */
[----:B------:R-:W-:-:S02]  /*2270*/  SEL R5, R5, 0xffffffe0, !P2 ;  /* 0xffffffe005057807 */ /* 0x000fc40005000000 */
[----:B------:R-:W-:Y:S01]  /*2280*/  SEL R3, R0, 0xfffffff0, !P1 ;  /* 0xfffffff000037807 */ /* 0x000fe20004800000 */
[----:B------:R-:W-:Y:S01]  /*2290*/  VIADD R12, R22, 0x60 ;  /* 0x00000060160c7836 */ /* 0x000fe20000000000 */
[-C--:B------:R-:W-:Y:S02]  /*22a0*/  ISETP.GE.AND P3, PT, R16, R9.reuse, PT ;  /* 0x000000091000720c */ /* 0x080fe40003f66270 */
        /* <DEDUP_REMOVED lines=15> */
.L_x_5373:
[----:B------:R-:W-:Y:S05]  /*23a0*/  BSYNC B0 ;  /* 0x0000000000007941 */ /* 0x000fea0003800000 */
.L_x_5372:
        /* <DEDUP_REMOVED lines=19> */
.L_x_5375:
[----:B------:R-:W-:Y:S05]  /*24e0*/  BSYNC B0 ;  /* 0x0000000000007941 */ /* 0x000fea0003800000 */
.L_x_5374:
        /* <DEDUP_REMOVED lines=16> */
.L_x_5377:
[----:B------:R-:W-:Y:S05]  /*25f0*/  BSYNC B0 ;  /* 0x0000000000007941 */ /* 0x000fea0003800000 */
.L_x_5376:
[----:B------:R-:W-:Y:S04]  /*2600*/  BSSY B0, `(.L_x_5378) ;  /* 0x0000011000007945 */ /* 0x000fe80003800000 */
[----:B------:R-:W-:Y:S05]  /*2610*/  @P3 BRA `(.L_x_5379) ;  /* 0x00000000003c3947 */ /* 0x000fea0003800000 */
[----:B------:R-:W-:Y:S02]  /*2620*/  ULDC UR5, c[0x0][0x2d0] ;  /* 0x0000b40000057ab9 */ /* 0x000fe40000000800 */
[----:B------:R-:W-:-:S13]  /*2630*/  ISETP.GE.AND P3, PT, R182, UR5, PT ;  /* 0x00000005b6007c0c */ /* 0x000fda000bf66270 */
[----:B------:R1:W-:Y:S01]  /*2640*/  @P3 STS.128 [R180+0x3800], RZ ;  /* 0x003800ffb4003388 */ /* 0x0003e20000000c00 */
[----:B------:R-:W-:Y:S05]  /*2650*/  @P3 BRA `(.L_x_5379) ;  /* 0x00000000002c3947 */ /* 0x000fea0003800000 */
[----:B------:R-:W-:Y:S01]  /*2660*/  MOV R102, R128 ;  /* 0x0000008000667202 */ /* 0x000fe20000000f00 */
[----:B------:R-:W-:Y:S01]  /*2670*/  IMAD R19, R121, 0x30, RZ ;  /* 0x0000003079137824 */ /* 0x000fe200078e02ff */
[----:B------:R-:W-:-:S03]  /*2680*/  ULDC.64 UR6, c[0x0][0x218] ;  /* 0x0000860000067ab9 */ /* 0x000fc60000000a00 */
[----:B-1----:R-:W-:-:S05]  /*2690*/  IMAD.WIDE.U32 R26, R120, 0x30, R102 ;  /* 0x00000030781a7825 */ /* 0x002fca00078e0066 */
[----:B------:R-:W-:Y:S02]  /*26a0*/  IADD3 R19, R27, R19, RZ ;  /* 0x000000131b137210 */ /* 0x000fe40007ffe0ff */
[----:B------:R-:W-:-:S04]  /*26b0*/  LEA R34, P3, R26, UR6, 0x1 ;  /* 0x000000061a227c11 */ /* 0x000fc8000f8608ff */
[----:B------:R-:W-:-:S05]  /*26c0*/  LEA.HI.X R35, R26, UR7, R19, 0x1, P3 ;  /* 0x000000071a237c11 */ /* 0x000fca00098f0c13 */
[----:B------:R-:W-:Y:S01]  /*26d0*/  @!PT LDS RZ, [RZ] ;  /* 0x00000000fffff984 */ /* 0x000fe20000000800 */
[----:B------:R-:W-:Y:S01]  /*26e0*/  @!PT LDS RZ, [RZ] ;  /* 0x00000000fffff984 */ /* 0x000fe20000000800 */
[----:B------:R-:W-:Y:S01]  /*26f0*/  @!PT LDS RZ, [RZ] ;  /* 0x00000000fffff984 */ /* 0x000fe20000000800 */
[----:B------:R1:W-:Y:S04]  /*2700*/  LDGSTS.E.BYPASS.LTC128B.128 [R180+0x3800], desc[UR12][R34.64] ;  /* 0x0380000022b47fae */ /* 0x0003e8000b901d4c */
.L_x_5379:
[----:B------:R-:W-:Y:S05]  /*2710*/  BSYNC B0 ;  /* 0x0000000000007941 */ /* 0x000fea0003800000 */
.L_x_5378:
        /* <DEDUP_REMOVED lines=15> */
.L_x_5381:
[----:B------:R-:W-:Y:S05]  /*2810*/  BSYNC B0 ;  /* 0x0000000000007941 */ /* 0x000fea0003800000 */
.L_x_5380:
        /* <DEDUP_REMOVED lines=17> */
.L_x_5383:
[----:B------:R-:W-:Y:S05]  /*2930*/  BSYNC B0 ;  /* 0x0000000000007941 */ /* 0x000fea0003800000 */
.L_x_5382:
        /* <DEDUP_REMOVED lines=17> */
.L_x_5385:
[----:B------:R-:W-:Y:S05]  /*2a50*/  BSYNC B0 ;  /* 0x0000000000007941 */ /* 0x000fea0003800000 */
.L_x_5384:
        /* <DEDUP_REMOVED lines=17> */
.L_x_5387:
[----:B------:R-:W-:Y:S05]  /*2b70*/  BSYNC B0 ;  /* 0x0000000000007941 */ /* 0x000fea0003800000 */
.L_x_5386:
[----:B------:R-:W0:Y:S01]  /*2b80*/  LDGDEPBAR ;  /* 0x00000000000079af */ /* 0x000e220000000000 */
[-C--:B------:R-:W-:Y:S01]  /*2b90*/  ISETP.GE.AND P3, PT, R22, R9.reuse, PT ;  /* 0x000000091600720c */ /* 0x080fe20003f66270 */
[-C--:B-1----:R-:W-:Y:S01]  /*2ba0*/  IMAD R17, R17, R122.reuse, RZ ;  /* 0x0000007a11117224 */ /* 0x082fe200078e02ff */
[----:B------:R-:W-:Y:S01]  /*2bb0*/  ISETP.GE.AND P1, PT, R20, R9, PT ;  /* 0x000000091400720c */ /* 0x000fe20003f26270 */
[----:B------:R-:W-:Y:S01]  /*2bc0*/  IMAD.IADD R33, R33, 0x1, R15 ;  /* 0x0000000121217824 */ /* 0x000fe200078e020f */
[----:B------:R-:W-:Y:S01]  /*2bd0*/  SHF.R.S32.HI R20, RZ, 0x4, R13 ;  /* 0x00000004ff147819 */ /* 0x000fe2000001140d */
[C---:B------:R-:W-:Y:S01]  /*2be0*/  IMAD R31, R28.reuse, R123, R17 ;  /* 0x0000007b1c1f7224 */ /* 0x040fe200078e0211 */
[----:B------:R-:W-:Y:S01]  /*2bf0*/  ULDC.64 UR6, c[0x0][0x220] ;  /* 0x0000880000067ab9 */ /* 0x000fe20000000a00 */
[----:B------:R-:W-:Y:S01]  /*2c00*/  IMAD.WIDE.U32 R28, R28, R122, R32 ;  /* 0x0000007a1c1c7225 */ /* 0x000fe200078e0020 */
[----:B------:R-:W-:Y:S01]  /*2c10*/  LEA.HI R13, R13, R20, RZ, 0x1 ;  /* 0x000000140d0d7211 */ /* 0x000fe200078f08ff */
[----:B------:R-:W-:Y:S01]  /*2c20*/  BSSY B0, `(.L_x_5388) ;  /* 0x0000016000007945 */ /* 0x000fe20003800000 */
[----:B------:R-:W-:Y:S01]  /*2c30*/  ISETP.GE.AND P2, PT, R24, R9, PT ;  /* 0x000000091800720c */ /* 0x000fe20003f46270 */
[----:B------:R-:W-:Y:S01]  /*2c40*/  IMAD.IADD R31, R29, 0x1, R31 ;  /* 0x000000011d1f7824 */ /* 0x000fe200078e021f */
[----:B------:R-:W-:-:S02]  /*2c50*/  LEA R194, P4, R28, UR6, 0x1 ;  /* 0x000000061cc27c11 */ /* 0x000fc4000f8808ff */
[-C--:B------:R-:W-:Y:S02]  /*2c60*/  ISETP.GE.AND P6, PT, R16, R9.reuse, PT ;  /* 0x000000091000720c */ /* 0x080fe40003fc6270 */
[----:B------:R-:W-:Y:S02]  /*2c70*/  LEA.HI.X R193, R28, UR7, R31, 0x1, P4 ;  /* 0x000000071cc17c11 */ /* 0x000fe4000a0f0c1f */
[-C--:B------:R-:W-:Y:S02]  /*2c80*/  ISETP.GE.AND P5, PT, R18, R9.reuse, PT ;  /* 0x000000091200720c */ /* 0x080fe40003fa6270 */
        /* <DEDUP_REMOVED lines=15> */
.L_x_5389:
[----:B------:R-:W-:Y:S05]  /*2d80*/  BSYNC B0 ;  /* 0x0000000000007941 */ /* 0x000fea0003800000 */
.L_x_5388:
        /* <DEDUP_REMOVED lines=34> */
.L_x_5391:
[----:B------:R-:W-:Y:S05]  /*2fb0*/  BSYNC B0 ;  /* 0x0000000000007941 */ /* 0x000fea0003800000 */
.L_x_5390:
        /* <DEDUP_REMOVED lines=18> */
.L_x_5393:
[----:B------:R-:W-:Y:S05]  /*30e0*/  BSYNC B0 ;  /* 0x0000000000007941 */ /* 0x000fea0003800000 */
.L_x_5392:
        /* <DEDUP_REMOVED lines=8> */
[----:B------:R-:W-:-:S04]  /*3170*/  IMAD R9, R123, 0x60, RZ ;  /* 0x000000607b097824 */ /* 0x000fc800078e02ff */
[----:B-1----:R-:W-:-:S05]  /*3180*/  IMAD.WIDE.U32 R10, R122, 0x60, R192 ;  /* 0x000000607a0a7825 */ /* 0x002fca00078e00c0 */
[----:B------:R-:W-:-:S05]  /*3190*/  IADD3 R11, R11, R9, RZ ;  /* 0x000000090b0b7210 */ /* 0x000fca0007ffe0ff */
[----:B------:R-:W-:Y:S01]  /*31a0*/  @!PT LDS RZ, [RZ] ;  /* 0x00000000fffff984 */ /* 0x000fe20000000800 */
[----:B------:R-:W-:Y:S01]  /*31b0*/  @!PT LDS RZ, [RZ] ;  /* 0x00000000fffff984 */ /* 0x000fe20000000800 */
[----:B------:R-:W-:Y:S01]  /*31c0*/  @!PT LDS RZ, [RZ] ;  /* 0x00000000fffff984 */ /* 0x000fe20000000800 */
[----:B------:R1:W-:Y:S02]  /*31d0*/  LDGSTS.E.BYPASS.LTC128B.128 [R180+0x7800], desc[UR12][R10.64] ;  /* 0x078000000ab47fae */ /* 0x0003e4000b901d4c */
.L_x_5395:
[----:B------:R-:W-:Y:S05]  /*31e0*/  BSYNC B0 ;  /* 0x0000000000007941 */ /* 0x000fea0003800000 */
.L_x_5394:
        /* <DEDUP_REMOVED lines=13> */
.L_x_5397:
[----:B------:R-:W-:Y:S05]  /*32c0*/  BSYNC B0 ;  /* 0x0000000000007941 */ /* 0x000fea0003800000 */
.L_x_5396:
        /* <DEDUP_REMOVED lines=15> */
.L_x_5399:
[----:B------:R-:W-:Y:S05]  /*33c0*/  BSYNC B0 ;  /* 0x0000000000007941 */ /* 0x000fea0003800000 */
.L_x_5398:
        /* <DEDUP_REMOVED lines=15> */
.L_x_5401:
[----:B------:R-:W-:Y:S05]  /*34c0*/  BSYNC B0 ;  /* 0x0000000000007941 */ /* 0x000fea0003800000 */
.L_x_5400:
        /* <DEDUP_REMOVED lines=15> */
.L_x_5403:
[----:B------:R-:W-:Y:S05]  /*35c0*/  BSYNC B0 ;  /* 0x0000000000007941 */ /* 0x000fea0003800000 */
.L_x_5402:
[----:B------:R-:W-:Y:S01]  /*35d0*/  LDSM.16.M88.4 R16, [R172] ;  /* 0x00000000ac10783b */ /* 0x000fe20000000200 */
[----:B------:R-:W-:Y:S01]  /*35e0*/  LOP3.LUT P1, RZ, R8, 0x2, RZ, 0xc0, !PT ;  /* 0x0000000208ff7812 */ /* 0x000fe2000782c0ff */
[----:B------:R-:W-:Y:S01]  /*35f0*/  ULDC UR10, c[0x0][0x39c] ;  /* 0x0000e700000a7ab9 */ /* 0x000fe20000000800 */
[----:B------:R-:W-:Y:S01]  /*3600*/  LEA R170, R3, R172, 0x1 ;  /* 0x000000ac03aa7211 */ /* 0x000fe200078e08ff */
[----:B------:R-:W5:Y:S01]  /*3610*/  LDSM.16.M88.4 R20, [R171+0x2000] ;  /* 0x00200000ab14783b */ /* 0x000f620000000200 */
[----:B------:R-:W-:Y:S02]  /*3620*/  SEL R0, R0, 0xfffffff0, !P1 ;  /* 0xfffffff000007807 */ /* 0x000fe40004800000 */
[----:B------:R-:W-:Y:S01]  /*3630*/  LOP3.LUT P1, RZ, R8, 0x4, RZ, 0xc0, !PT ;  /* 0x0000000408ff7812 */ /* 0x000fe2000782c0ff */
[----:B-1----:R-:W-:Y:S01]  /*3640*/  LDSM.16.M88.4 R12, [R170] ;  /* 0x00000000aa0c783b */ /* 0x002fe20000000200 */
[----:B------:R-:W-:Y:S02]  /*3650*/  LEA R165, R0, R171, 0x1 ;  /* 0x000000ab00a57211 */ /* 0x000fe400078e08ff */
[C---:B------:R-:W-:Y:S01]  /*3660*/  IADD3 R8, R171.reuse, 0x2000, RZ ;  /* 0x00002000ab087810 */ /* 0x040fe20007ffe0ff */
[----:B--2-4-:R-:W1:Y:S01]  /*3670*/  LDSM.16.M88.4 R40, [R171+0x2800] ;  /* 0x00280000ab28783b */ /* 0x014e620000000200 */
[----:B------:R-:W-:-:S02]  /*3680*/  IADD3 R168, R171, 0x2040, RZ ;  /* 0x00002040aba87810 */ /* 0x000fc40007ffe0ff */
[----:B------:R-:W-:Y:S01]  /*3690*/  LEA R169, R5, R172, 0x1 ;  /* 0x000000ac05a97211 */ /* 0x000fe200078e08ff */
[----:B------:R-:W2:Y:S01]  /*36a0*/  LDSM.16.M88.4 R48, [R165+0x2000] ;  /* 0x00200000a530783b */ /* 0x000ea20000000200 */
[----:B------:R-:W-:Y:S02]  /*36b0*/  ISETP.GE.AND P2, PT, R101, 0x2, PT ;  /* 0x000000026500780c */ /* 0x000fe40003f46270 */
[----:B------:R-:W-:Y:S01]  /*36c0*/  LEA R167, R3, R169, 0x1 ;  /* 0x000000a903a77211 */ /* 0x000fe200078e08ff */
[----:B------:R-:W4:Y:S01]  /*36d0*/  LDSM.16.M88.4 R44, [R165+0x2800] ;  /* 0x00280000a52c783b */ /* 0x000f220000000200 */
[----:B------:R-:W-:Y:S02]  /*36e0*/  @P1 IADD3 R168, R8, -0x40, RZ ;  /* 0xffffffc008a81810 */ /* 0x000fe40007ffe0ff */
[----:B------:R-:W-:Y:S01]  /*36f0*/  IADD3 R166, R7, R6, RZ ;  /* 0x0000000607a67210 */ /* 0x000fe20007ffe0ff */
[----:B------:R-:W-:Y:S01]  /*3700*/  LDSM.16.M88.4 R8, [R169] ;  /* 0x00000000a908783b */ /* 0x000fe20000000200 */
[----:B------:R-:W-:-:S02]  /*3710*/  LEA R100, R0, R168, 0x1 ;  /* 0x000000a800647211 */ /* 0x000fc400078e08ff */
[C---:B------:R-:W-:Y:S01]  /*3720*/  IADD3 R161, R168.reuse, 0x800, RZ ;  /* 0x00000800a8a17810 */ /* 0x040fe20007ffe0ff */
[----:B------:R-:W3:Y:S01]  /*3730*/  LDSM.16.M88.4 R32, [R168] ;  /* 0x00000000a820783b */ /* 0x000ee20000000200 */
[C---:B------:R-:W-:Y:S02]  /*3740*/  IADD3 R160, R168.reuse, 0x1000, RZ ;  /* 0x00001000a8a07810 */ /* 0x040fe40007ffe0ff */
[C---:B------:R-:W-:Y:S01]  /*3750*/  IADD3 R159, R168.reuse, 0x1800, RZ ;  /* 0x00001800a89f7810 */ /* 0x040fe20007ffe0ff */
[----:B------:R-:W-:Y:S01]  /*3760*/  LDSM.16.M88.4 R36, [R167] ;  /* 0x00000000a724783b */ /* 0x000fe20000000200 */
[C---:B------:R-:W-:Y:S02]  /*3770*/  IADD3 R158, R168.reuse, 0x2000, RZ ;  /* 0x00002000a89e7810 */ /* 0x040fe40007ffe0ff */
[C---:B------:R-:W-:Y:S01]  /*3780*/  IADD3 R157, R168.reuse, 0x2800, RZ ;  /* 0x00002800a89d7810 */ /* 0x040fe20007ffe0ff */
[----:B------:R-:W-:Y:S01]  /*3790*/  LDSM.16.M88.4 R64, [R100] ;  /* 0x000000006440783b */ /* 0x000fe20000000200 */
[----:B------:R-:W-:-:S02]  /*37a0*/  IADD3 R156, R168, 0x3000, RZ ;  /* 0x00003000a89c7810 */ /* 0x000fc40007ffe0ff */
[----:B------:R-:W-:Y:S01]  /*37b0*/  IADD3 R102, R168, 0x3800, RZ ;  /* 0x00003800a8667810 */ /* 0x000fe20007ffe0ff */
[----:B------:R-:W3:Y:S01]  /*37c0*/  LDSM.16.M88.4 R60, [R168+0x800] ;  /* 0x00080000a83c783b */ /* 0x000ee20000000200 */
[C---:B-----5:R-:W-:Y:S03]  /*37d0*/  HMMA.16816.F32 R56, R16.reuse, R20, RZ ;  /* 0x000000141038723c */ /* 0x060fe600000018ff */
[----:B------:R-:W-:Y:S04]  /*37e0*/  LDSM.16.M88.4 R52, [R165+0x3000] ;  /* 0x00300000a534783b */ /* 0x000fe80000000200 */
[----:B------:R-:W-:Y:S01]  /*37f0*/  LDSM.16.M88.4 R68, [R100+0x800] ;  /* 0x000800006444783b */ /* 0x000fe20000000200 */
[C---:B------:R-:W-:Y:S03]  /*3800*/  HMMA.16816.F32 R20, R16.reuse, R22, RZ ;  /* 0x000000161014723c */ /* 0x040fe600000018ff */
[----:B------:R-:W-:Y:S03]  /*3810*/  LDSM.16.M88.4 R72, [R100+0x2000] ;  /* 0x002000006448783b */ /* 0x000fe60000000200 */
[C---:B-1----:R-:W-:Y:S01]  /*3820*/  HMMA.16816.F32 R24, R16.reuse, R40, RZ ;  /* 0x000000281018723c */ /* 0x042fe200000018ff */
[----:B------:R-:W0:Y:S05]  /*3830*/  LDGDEPBAR ;  /* 0x00000000000079af */ /* 0x000e2a0000000000 */
[----:B------:R-:W-:Y:S06]  /*3840*/  HMMA.16816.F32 R40, R16, R42, RZ ;  /* 0x0000002a1028723c */ /* 0x000fec00000018ff */
[C---:B--2---:R-:W-:Y:S06]  /*3850*/  HMMA.16816.F32 R56, R12.reuse, R48, R56 ;  /* 0x000000300c38723c */ /* 0x044fec0000001838 */
[C---:B------:R-:W-:Y:S01]  /*3860*/  HMMA.16816.F32 R20, R12.reuse, R50, R20 ;  /* 0x000000320c14723c */ /* 0x040fe20000001814 */
[----:B------:R-:W1:Y:S05]  /*3870*/  LDSM.16.M88.4 R48, [R171+0x3000] ;  /* 0x00300000ab30783b */ /* 0x000e6a0000000200 */
[C---:B----4-:R-:W-:Y:S06]  /*3880*/  HMMA.16816.F32 R24, R12.reuse, R44, R24 ;  /* 0x0000002c0c18723c */ /* 0x050fec0000001818 */
[----:B------:R-:W-:Y:S01]  /*3890*/  HMMA.16816.F32 R40, R12, R46, R40 ;  /* 0x0000002e0c28723c */ /* 0x000fe20000001828 */
[----:B------:R-:W2:Y:S05]  /*38a0*/  LDSM.16.M88.4 R44, [R171+0x3800] ;  /* 0x00380000ab2c783b */ /* 0x000eaa0000000200 */
[C---:B---3--:R-:W-:Y:S06]  /*38b0*/  HMMA.16816.F32 R56, R8.reuse, R32, R56 ;  /* 0x000000200838723c */ /* 0x048fec0000001838 */
[C---:B------:R-:W-:Y:S06]  /*38c0*/  HMMA.16816.F32 R20, R8.reuse, R34, R20 ;  /* 0x000000220814723c */ /* 0x040fec0000001814 */
[C---:B------:R-:W-:Y:S06]  /*38d0*/  HMMA.16816.F32 R24, R8.reuse, R60, R24 ;  /* 0x0000003c0818723c */ /* 0x040fec0000001818 */
[----:B------:R-:W-:Y:S01]  /*38e0*/  HMMA.16816.F32 R40, R8, R62, R40 ;  /* 0x0000003e0828723c */ /* 0x000fe20000001828 */
[----:B------:R-:W-:Y:S05]  /*38f0*/  LDSM.16.M88.4 R60, [R165+0x3800] ;  /* 0x00380000a53c783b */ /* 0x000fea0000000200 */
[----:B-1----:R-:W-:Y:S06]  /*3900*/  HMMA.16816.F32 R32, R16, R48, RZ ;  /* 0x000000301020723c */ /* 0x002fec00000018ff */
[C---:B------:R-:W-:Y:S06]  /*3910*/  HMMA.16816.F32 R56, R36.reuse, R64, R56 ;  /* 0x000000402438723c */ /* 0x040fec0000001838 */
[----:B------:R-:W-:Y:S01]  /*3920*/  HMMA.16816.F32 R20, R36, R66, R20 ;  /* 0x000000422414723c */ /* 0x000fe20000001814 */
[----:B------:R-:W1:Y:S05]  /*3930*/  LDSM.16.M88.4 R64, [R168+0x1000] ;  /* 0x00100000a840783b */ /* 0x000e6a0000000200 */
[----:B------:R-:W-:Y:S06]  /*3940*/  HMMA.16816.F32 R48, R16, R50, RZ ;  /* 0x000000321030723c */ /* 0x000fec00000018ff */
[----:B------:R-:W-:Y:S06]  /*3950*/  HMMA.16816.F32 R32, R12, R52, R32 ;  /* 0x000000340c20723c */ /* 0x000fec0000001820 */
[----:B------:R-:W-:Y:S01]  /*3960*/  FMUL.FTZ R57, R57, UR10 ;  /* 0x0000000a39397c20 */ /* 0x000fe20008410000 */
[C---:B------:R-:W-:Y:S01]  /*3970*/  HMMA.16816.F32 R24, R36.reuse, R68, R24 ;  /* 0x000000442418723c */ /* 0x040fe20000001818 */
[----:B------:R-:W-:Y:S01]  /*3980*/  FMUL.FTZ R0, R56, UR10 ;  /* 0x0000000a38007c20 */ /* 0x000fe20008410000 */
[----:B------:R-:W-:Y:S01]  /*3990*/  FMUL.FTZ R81, R58, UR10 ;  /* 0x0000000a3a517c20 */ /* 0x000fe20008410000 */
[----:B------:R3:W4:Y:S01]  /*39a0*/  MUFU.TANH R79, R57 ;  /* 0x00000039004f7308 */ /* 0x0007220000002400 */
[----:B------:R-:W-:Y:S01]  /*39b0*/  FMUL.FTZ R82, R59, UR10 ;  /* 0x0000000a3b527c20 */ /* 0x000fe20008410000 */
[----:B------:R-:W-:Y:S01]  /*39c0*/  FMUL.FTZ R83, R20, UR10 ;  /* 0x0000000a14537c20 */ /* 0x000fe20008410000 */
[----:B------:R-:W-:Y:S01]  /*39d0*/  FMUL.FTZ R84, R21, UR10 ;  /* 0x0000000a15547c20 */ /* 0x000fe20008410000 */
[----:B------:R-:W-:Y:S01]  /*39e0*/  FMUL.FTZ R85, R22, UR10 ;  /* 0x0000000a16557c20 */ /* 0x000fe20008410000 */
[----:B------:R-:W-:Y:S01]  /*39f0*/  FMUL.FTZ R86, R23, UR10 ;  /* 0x0000000a17567c20 */ /* 0x000fe20008410000 */
[----:B------:R-:W-:Y:S01]  /*3a00*/  HMMA.16816.F32 R40, R36, R70, R40 ;  /* 0x000000462428723c */ /* 0x000fe20000001828 */
[----:B------:R-:W5:Y:S01]  /*3a10*/  LDSM.16.M88.4 R20, [R171+0x4000] ;  /* 0x00400000ab14783b */ /* 0x000f620000000200 */
[----:B------:R-:W4:Y:S03]  /*3a20*/  MUFU.TANH R0, R0 ;  /* 0x0000000000007308 */ /* 0x000f260000002400 */
[----:B------:R-:W-:Y:S01]  /*3a30*/  LDSM.16.M88.4 R68, [R168+0x1800] ;  /* 0x00180000a844783b */ /* 0x000fe20000000200 */
[----:B------:R-:W-:Y:S04]  /*3a40*/  HMMA.16816.F32 R48, R12, R54, R48 ;  /* 0x000000360c30723c */ /* 0x000fe80000001830 */
[----:B------:R-:W4:Y:S01]  /*3a50*/  MUFU.TANH R81, R81 ;  /* 0x0000005100517308 */ /* 0x000f220000002400 */
[----:B---3--:R-:W3:Y:S01]  /*3a60*/  LDSM.16.M88.4 R56, [R100+0x1000] ;  /* 0x001000006438783b */ /* 0x008ee20000000200 */
[----:B--2---:R-:W-:Y:S03]  /*3a70*/  HMMA.16816.F32 R52, R16, R44, RZ ;  /* 0x0000002c1034723c */ /* 0x004fe600000018ff */
[----:B------:R-:W-:Y:S01]  /*3a80*/  FMUL.FTZ R87, R24, UR10 ;  /* 0x0000000a18577c20 */ /* 0x000fe20008410000 */
[----:B------:R-:W-:Y:S01]  /*3a90*/  FMUL.FTZ R88, R25, UR10 ;  /* 0x0000000a19587c20 */ /* 0x000fe20008410000 */
[----:B------:R-:W-:Y:S01]  /*3aa0*/  FMUL.FTZ R89, R26, UR10 ;  /* 0x0000000a1a597c20 */ /* 0x000fe20008410000 */
[----:B-1----:R-:W-:Y:S01]  /*3ab0*/  HMMA.16816.F32 R32, R8, R64, R32 ;  /* 0x000000400820723c */ /* 0x002fe20000001820 */
[----:B------:R-:W-:Y:S01]  /*3ac0*/  FMUL.FTZ R90, R27, UR10 ;  /* 0x0000000a1b5a7c20 */ /* 0x000fe20008410000 */
[----:B------:R-:W1:Y:S01]  /*3ad0*/  MUFU.TANH R82, R82 ;  /* 0x0000005200527308 */ /* 0x000e620000002400 */
[----:B------:R-:W2:Y:S03]  /*3ae0*/  LDSM.16.M88.4 R24, [R165+0x4000] ;  /* 0x00400000a518783b */ /* 0x000ea60000000200 */
[----:B------:R-:W-:Y:S01]  /*3af0*/  HMMA.16816.F32 R44, R16, R46, RZ ;  /* 0x0000002e102c723c */ /* 0x000fe200000018ff */
[----:B------:R-:W-:Y:S01]  /*3b00*/  FMUL.FTZ R91, R40, UR10 ;  /* 0x0000000a285b7c20 */ /* 0x000fe20008410000 */
[----:B------:R-:W-:Y:S01]  /*3b10*/  FMUL.FTZ R92, R41, UR10 ;  /* 0x0000000a295c7c20 */ /* 0x000fe20008410000 */
[----:B------:R-:W-:Y:S01]  /*3b20*/  FMUL.FTZ R93, R42, UR10 ;  /* 0x0000000a2a5d7c20 */ /* 0x000fe20008410000 */
[----:B------:R-:W-:Y:S01]  /*3b30*/  FMUL.FTZ R94, R43, UR10 ;  /* 0x0000000a2b5e7c20 */ /* 0x000fe20008410000 */
[----:B------:R-:W1:Y:S01]  /*3b40*/  MUFU.TANH R83, R83 ;  /* 0x0000005300537308 */ /* 0x000e620000002400 */
[----:B------:R-:W-:Y:S01]  /*3b50*/  HMMA.16816.F32 R48, R8, R66, R48 ;  /* 0x000000420830723c */ /* 0x000fe20000001830 */
[----:B------:R-:W4:Y:S05]  /*3b60*/  LDSM.16.M88.4 R40, [R171+0x4800] ;  /* 0x00480000ab28783b */ /* 0x000f2a0000000200 */
[----:B------:R-:W-:Y:S01]  /*3b70*/  HMMA.16816.F32 R52, R12, R60, R52 ;  /* 0x0000003c0c34723c */ /* 0x000fe20000001834 */
[----:B------:R-:W1:Y:S05]  /*3b80*/  MUFU.TANH R84, R84 ;  /* 0x0000005400547308 */ /* 0x000e6a0000002400 */
[C---:B-----5:R-:W-:Y:S03]  /*3b90*/  HMMA.16816.F32 R64, R16.reuse, R20, RZ ;  /* 0x000000141040723c */ /* 0x060fe600000018ff */
[----:B------:R-:W1:Y:S03]  /*3ba0*/  MUFU.TANH R85, R85 ;  /* 0x0000005500557308 */ /* 0x000e660000002400 */
[----:B------:R-:W-:Y:S05]  /*3bb0*/  HMMA.16816.F32 R20, R16, R22, RZ ;  /* 0x000000161014723c */ /* 0x000fea00000018ff */
[----:B------:R-:W1:Y:S01]  /*3bc0*/  MUFU.TANH R86, R86 ;  /* 0x0000005600567308 */ /* 0x000e620000002400 */
[C---:B---3--:R-:W-:Y:S06]  /*3bd0*/  HMMA.16816.F32 R32, R36.reuse, R56, R32 ;  /* 0x000000382420723c */ /* 0x048fec0000001820 */
[----:B------:R-:W-:Y:S01]  /*3be0*/  HMMA.16816.F32 R48, R36, R58, R48 ;  /* 0x0000003a2430723c */ /* 0x000fe20000001830 */
[----:B------:R-:W3:Y:S01]  /*3bf0*/  LDSM.16.M88.4 R56, [R168+0x2000] ;  /* 0x00200000a838783b */ /* 0x000ee20000000200 */
[----:B------:R-:W1:Y:S04]  /*3c00*/  MUFU.TANH R87, R87 ;  /* 0x0000005700577308 */ /* 0x000e680000002400 */
[C---:B------:R-:W-:Y:S01]  /*3c10*/  HMMA.16816.F32 R44, R12.reuse, R62, R44 ;  /* 0x0000003e0c2c723c */ /* 0x040fe2000000182c */
[----:B------:R-:W5:Y:S03]  /*3c20*/  LDSM.16.M88.4 R60, [R100+0x1800] ;  /* 0x00180000643c783b */ /* 0x000f660000000200 */
[----:B------:R-:W1:Y:S02]  /*3c30*/  MUFU.TANH R88, R88 ;  /* 0x0000005800587308 */ /* 0x000e640000002400 */
[C---:B--2---:R-:W-:Y:S06]  /*3c40*/  HMMA.16816.F32 R64, R12.reuse, R24, R64 ;  /* 0x000000180c40723c */ /* 0x044fec0000001840 */
[----:B------:R-:W-:Y:S01]  /*3c50*/  FMUL.FTZ R95, R32, UR10 ;  /* 0x0000000a205f7c20 */ /* 0x000fe20008410000 */
[----:B------:R-:W-:Y:S01]  /*3c60*/  FMUL.FTZ R96, R33, UR10 ;  /* 0x0000000a21607c20 */ /* 0x000fe20008410000 */
[----:B------:R-:W-:Y:S01]  /*3c70*/  FMUL.FTZ R97, R34, UR10 ;  /* 0x0000000a22617c20 */ /* 0x000fe20008410000 */
[----:B------:R-:W-:Y:S01]  /*3c80*/  FMUL.FTZ R98, R35, UR10 ;  /* 0x0000000a23627c20 */ /* 0x000fe20008410000 */
[----:B------:R-:W-:Y:S01]  /*3c90*/  HMMA.16816.F32 R20, R12, R26, R20 ;  /* 0x0000001a0c14723c */ /* 0x000fe20000001814 */
[----:B------:R-:W2:Y:S01]  /*3ca0*/  LDSM.16.M88.4 R32, [R165+0x4800] ;  /* 0x00480000a520783b */ /* 0x000ea20000000200 */
[----:B------:R-:W-:Y:S01]  /*3cb0*/  FMUL.FTZ R99, R48, UR10 ;  /* 0x0000000a30637c20 */ /* 0x000fe20008410000 */
[----:B------:R-:W-:Y:S01]  /*3cc0*/  FMUL.FTZ R104, R49, UR10 ;  /* 0x0000000a31687c20 */ /* 0x000fe20008410000 */
[----:B------:R-:W-:Y:S01]  /*3cd0*/  FMUL.FTZ R105, R50, UR10 ;  /* 0x0000000a32697c20 */ /* 0x000fe20008410000 */
[----:B------:R-:W-:Y:S01]  /*3ce0*/  FMUL.FTZ R106, R51, UR10 ;  /* 0x0000000a336a7c20 */ /* 0x000fe20008410000 */
[----:B----4-:R-:W-:Y:S01]  /*3cf0*/  HMMA.16816.F32 R24, R16, R40, RZ ;  /* 0x000000281018723c */ /* 0x010fe200000018ff */
[----:B------:R-:W-:Y:S01]  /*3d00*/  LDSM.16.M88.4 R48, [R171+0x5000] ;  /* 0x00500000ab30783b */ /* 0x000fe20000000200 */
[----:B------:R-:W4:Y:S04]  /*3d10*/  MUFU.TANH R89, R89 ;  /* 0x0000005900597308 */ /* 0x000f280000002400 */
[C---:B------:R-:W-:Y:S04]  /*3d20*/  HMMA.16816.F32 R52, R8.reuse, R68, R52 ;  /* 0x000000440834723c */ /* 0x040fe80000001834 */
[----:B------:R-:W1:Y:S02]  /*3d30*/  MUFU.TANH R90, R90 ;  /* 0x0000005a005a7308 */ /* 0x000e640000002400 */
[C---:B------:R-:W-:Y:S01]  /*3d40*/  HMMA.16816.F32 R44, R8.reuse, R70, R44 ;  /* 0x00000046082c723c */ /* 0x040fe2000000182c */
[----:B------:R-:W4:Y:S05]  /*3d50*/  LDSM.16.M88.4 R68, [R168+0x2800] ;  /* 0x00280000a844783b */ /* 0x000f2a0000000200 */
[----:B---3--:R-:W-:Y:S01]  /*3d60*/  HMMA.16816.F32 R64, R8, R56, R64 ;  /* 0x000000380840723c */ /* 0x008fe20000001840 */
[----:B------:R-:W3:Y:S05]  /*3d70*/  MUFU.TANH R91, R91 ;  /* 0x0000005b005b7308 */ /* 0x000eea0000002400 */
[----:B------:R-:W-:Y:S03]  /*3d80*/  HMMA.16816.F32 R40, R16, R42, RZ ;  /* 0x0000002a1028723c */ /* 0x000fe600000018ff */
[----:B------:R-:W1:Y:S03]  /*3d90*/  MUFU.TANH R92, R92 ;  /* 0x0000005c005c7308 */ /* 0x000e660000002400 */
[----:B-----5:R-:W-:Y:S05]  /*3da0*/  HMMA.16816.F32 R52, R36, R60, R52 ;  /* 0x0000003c2434723c */ /* 0x020fea0000001834 */
[----:B------:R-:W1:Y:S01]  /*3db0*/  MUFU.TANH R93, R93 ;  /* 0x0000005d005d7308 */ /* 0x000e620000002400 */
[----:B--2---:R-:W-:Y:S06]  /*3dc0*/  HMMA.16816.F32 R24, R12, R32, R24 ;  /* 0x000000200c18723c */ /* 0x004fec0000001818 */
[----:B------:R-:W-:Y:S01]  /*3dd0*/  HMMA.16816.F32 R44, R36, R62, R44 ;  /* 0x0000003e242c723c */ /* 0x000fe2000000182c */
[----:B------:R-:W2:Y:S01]  /*3de0*/  LDSM.16.M88.4 R60, [R171+0x5800] ;  /* 0x00580000ab3c783b */ /* 0x000ea20000000200 */
[----:B------:R-:W1:Y:S04]  /*3df0*/  MUFU.TANH R94, R94 ;  /* 0x0000005e005e7308 */ /* 0x000e680000002400 */
[----:B------:R-:W-:Y:S01]  /*3e00*/  HMMA.16816.F32 R20, R8, R58, R20 ;  /* 0x0000003a0814723c */ /* 0x000fe20000001814 */
[----:B------:R-:W-:Y:S03]  /*3e10*/  LDSM.16.M88.4 R56, [R165+0x5000] ;  /* 0x00500000a538783b */ /* 0x000fe60000000200 */
[----:B------:R-:W1:Y:S02]  /*3e20*/  MUFU.TANH R95, R95 ;  /* 0x0000005f005f7308 */ /* 0x000e640000002400 */
[----:B------:R-:W-:Y:S01]  /*3e30*/  HMMA.16816.F32 R64, R36, R72, R64 ;  /* 0x000000482440723c */ /* 0x000fe20000001840 */
[----:B------:R-:W-:Y:S01]  /*3e40*/  FMUL.FTZ R52, R52, UR10 ;  /* 0x0000000a34347c20 */ /* 0x000fe20008410000 */
[----:B------:R-:W-:Y:S01]  /*3e50*/  FMUL.FTZ R53, R53, UR10 ;  /* 0x0000000a35357c20 */ /* 0x000fe20008410000 */
[----:B------:R-:W-:Y:S01]  /*3e60*/  FMUL.FTZ R54, R54, UR10 ;  /* 0x0000000a36367c20 */ /* 0x000fe20008410000 */
[----:B------:R-:W-:-:S02]  /*3e70*/  FMUL.FTZ R195, R55, UR10 ;  /* 0x0000000a37c37c20 */ /* 0x000fc40008410000 */
[----:B------:R-:W-:Y:S01]  /*3e80*/  HMMA.16816.F32 R40, R12, R34, R40 ;  /* 0x000000220c28723c */ /* 0x000fe20000001828 */
[----:B------:R-:W5:Y:S01]  /*3e90*/  LDSM.16.M88.4 R32, [R100+0x2800] ;  /* 0x002800006420783b */ /* 0x000f620000000200 */
[----:B------:R-:W1:Y:S04]  /*3ea0*/  MUFU.TANH R107, R52 ;  /* 0x00000034006b7308 */ /* 0x000e680000002400 */
[----:B----4-:R-:W-:Y:S01]  /*3eb0*/  HMMA.16816.F32 R24, R8, R68, R24 ;  /* 0x000000440818723c */ /* 0x010fe20000001818 */
[----:B------:R-:W-:Y:S01]  /*3ec0*/  FMUL.FTZ R44, R44, UR10 ;  /* 0x0000000a2c2c7c20 */ /* 0x000fe20008410000 */
[----:B------:R-:W-:Y:S01]  /*3ed0*/  FMUL.FTZ R197, R45, UR10 ;  /* 0x0000000a2dc57c20 */ /* 0x000fe20008410000 */
[----:B------:R-:W-:Y:S01]  /*3ee0*/  FMUL.FTZ R137, R46, UR10 ;  /* 0x0000000a2e897c20 */ /* 0x000fe20008410000 */
[----:B------:R-:W4:Y:S01]  /*3ef0*/  MUFU.TANH R199, R53 ;  /* 0x0000003500c77308 */ /* 0x000f220000002400 */
[----:B------:R-:W-:Y:S01]  /*3f00*/  FMUL.FTZ R191, R47, UR10 ;  /* 0x0000000a2fbf7c20 */ /* 0x000fe20008410000 */
[----:B------:R-:W-:Y:S06]  /*3f10*/  HMMA.16816.F32 R20, R36, R74, R20 ;  /* 0x0000004a2414723c */ /* 0x000fec0000001814 */
[----:B------:R-:W-:Y:S01]  /*3f20*/  FMUL.FTZ R151, R64, UR10 ;  /* 0x0000000a40977c20 */ /* 0x000fe20008410000 */
[----:B------:R-:W-:Y:S01]  /*3f30*/  FMUL.FTZ R189, R65, UR10 ;  /* 0x0000000a41bd7c20 */ /* 0x000fe20008410000 */
[----:B------:R-:W-:Y:S01]  /*3f40*/  FMUL.FTZ R149, R66, UR10 ;  /* 0x0000000a42957c20 */ /* 0x000fe20008410000 */
[----:B------:R-:W-:Y:S01]  /*3f50*/  FMUL.FTZ R155, R67, UR10 ;  /* 0x0000000a439b7c20 */ /* 0x000fe20008410000 */
[----:B------:R3:W1:Y:S01]  /*3f60*/  MUFU.TANH R141, R54 ;  /* 0x00000036008d7308 */ /* 0x0006620000002400 */
[----:B------:R-:W4:Y:S01]  /*3f70*/  LDSM.16.M88.4 R64, [R165+0x5800] ;  /* 0x00580000a540783b */ /* 0x000f220000000200 */
[----:B------:R-:W-:Y:S06]  /*3f80*/  HMMA.16816.F32 R40, R8, R70, R40 ;  /* 0x000000460828723c */ /* 0x000fec0000001828 */
[C---:B--2---:R-:W-:Y:S01]  /*3f90*/  HMMA.16816.F32 R68, R16.reuse, R60, RZ ;  /* 0x0000003c1044723c */ /* 0x044fe200000018ff */
[----:B------:R2:W1:Y:S05]  /*3fa0*/  MUFU.TANH R139, R44 ;  /* 0x0000002c008b7308 */ /* 0x00046a0000002400 */
[----:B------:R-:W-:Y:S01]  /*3fb0*/  FMUL.FTZ R147, R20, UR10 ;  /* 0x0000000a14937c20 */ /* 0x000fe20008410000 */
[----:B------:R-:W-:Y:S01]  /*3fc0*/  FMUL.FTZ R187, R21, UR10 ;  /* 0x0000000a15bb7c20 */ /* 0x000fe20008410000 */
[----:B------:R-:W-:Y:S01]  /*3fd0*/  FMUL.FTZ R145, R22, UR10 ;  /* 0x0000000a16917c20 */ /* 0x000fe20008410000 */
[C---:B---3--:R-:W-:Y:S01]  /*3fe0*/  HMMA.16816.F32 R52, R16.reuse, R48, RZ ;  /* 0x000000301034723c */ /* 0x048fe200000018ff */
[----:B------:R-:W-:Y:S01]  /*3ff0*/  FMUL.FTZ R153, R23, UR10 ;  /* 0x0000000a17997c20 */ /* 0x000fe20008410000 */
[----:B------:R-:W3:Y:S01]  /*4000*/  MUFU.TANH R96, R96 ;  /* 0x0000006000607308 */ /* 0x000ee20000002400 */
[----:B------:R-:W-:Y:S03]  /*4010*/  LDSM.16.M88.4 R20, [R168+0x3800] ;  /* 0x00380000a814783b */ /* 0x000fe60000000200 */
[----:B------:R-:W-:Y:S01]  /*4020*/  HMMA.16816.F32 R48, R16, R50, RZ ;  /* 0x000000321030723c */ /* 0x000fe200000018ff */
[----:B--2---:R-:W2:Y:S03]  /*4030*/  LDSM.16.M88.4 R44, [R168+0x3000] ;  /* 0x00300000a82c783b */ /* 0x004ea60000000200 */
[----:B------:R-:W1:Y:S02]  /*4040*/  MUFU.TANH R97, R97 ;  /* 0x0000006100617308 */ /* 0x000e640000002400 */
[----:B-----5:R-:W-:Y:S06]  /*4050*/  HMMA.16816.F32 R24, R36, R32, R24 ;  /* 0x000000202418723c */ /* 0x020fec0000001818 */
[----:B------:R-:W-:Y:S01]  /*4060*/  HMMA.16816.F32 R16, R16, R62, RZ ;  /* 0x0000003e1010723c */ /* 0x000fe200000018ff */
[----:B------:R-:W1:Y:S05]  /*4070*/  MUFU.TANH R98, R98 ;  /* 0x0000006200627308 */ /* 0x000e6a0000002400 */
[C---:B------:R-:W-:Y:S03]  /*4080*/  HMMA.16816.F32 R52, R12.reuse, R56, R52 ;  /* 0x000000380c34723c */ /* 0x040fe60000001834 */
[----:B------:R-:W1:Y:S03]  /*4090*/  MUFU.TANH R99, R99 ;  /* 0x0000006300637308 */ /* 0x000e660000002400 */
[C---:B------:R-:W-:Y:S01]  /*40a0*/  HMMA.16816.F32 R48, R12.reuse, R58, R48 ;  /* 0x0000003a0c30723c */ /* 0x040fe20000001830 */
[----:B------:R-:W5:Y:S04]  /*40b0*/  LDSM.16.M88.4 R56, [R100+0x3000] ;  /* 0x003000006438783b */ /* 0x000f680000000200 */
[----:B------:R-:W1:Y:S01]  /*40c0*/  MUFU.TANH R104, R104 ;  /* 0x0000006800687308 */ /* 0x000e620000002400 */
[----:B----4-:R-:W-:Y:S01]  /*40d0*/  HMMA.16816.F32 R68, R12, R64, R68 ;  /* 0x000000400c44723c */ /* 0x010fe20000001844 */
[----:B------:R-:W-:Y:S01]  /*40e0*/  FMUL.FTZ R24, R24, UR10 ;  /* 0x0000000a18187c20 */ /* 0x000fe20008410000 */
[----:B------:R-:W-:Y:S01]  /*40f0*/  FMUL.FTZ R133, R25, UR10 ;  /* 0x0000000a19857c20 */ /* 0x000fe20008410000 */
[----:B------:R-:W-:Y:S01]  /*4100*/  FMUL.FTZ R125, R26, UR10 ;  /* 0x0000000a1a7d7c20 */ /* 0x000fe20008410000 */
[----:B------:R-:W-:-:S02]  /*4110*/  FMUL.FTZ R117, R27, UR10 ;  /* 0x0000000a1b757c20 */ /* 0x000fc40008410000 */
[----:B------:R-:W-:Y:S01]  /*4120*/  HMMA.16816.F32 R16, R12, R66, R16 ;  /* 0x000000420c10723c */ /* 0x000fe20000001810 */
[----:B------:R4:W1:Y:S05]  /*4130*/  MUFU.TANH R135, R24 ;  /* 0x0000001800877308 */ /* 0x00086a0000002400 */
[----:B------:R-:W-:Y:S03]  /*4140*/  HMMA.16816.F32 R40, R36, R34, R40 ;  /* 0x000000222428723c */ /* 0x000fe60000001828 */
[----:B------:R-:W1:Y:S03]  /*4150*/  MUFU.TANH R105, R105 ;  /* 0x0000006900697308 */ /* 0x000e660000002400 */
[C---:B--2---:R-:W-:Y:S05]  /*4160*/  HMMA.16816.F32 R48, R8.reuse, R46, R48 ;  /* 0x0000002e0830723c */ /* 0x044fea0000001830 */
[----:B------:R-:W2:Y:S01]  /*4170*/  MUFU.TANH R106, R106 ;  /* 0x0000006a006a7308 */ /* 0x000ea20000002400 */
[----:B----4-:R-:W4:Y:S01]  /*4180*/  LDSM.16.M88.4 R24, [R100+0x3800] ;  /* 0x003800006418783b */ /* 0x010f220000000200 */
[----:B------:R-:W-:Y:S01]  /*4190*/  HMMA.16816.F32 R52, R8, R44, R52 ;  /* 0x0000002c0834723c */ /* 0x000fe20000001834 */
[----:B------:R-:W-:-:S05]  /*41a0*/  DEPBAR.LE SB0, 0x0 ;  /* 0x000080000000791a */ /* 0x000fca0000000000 */
[C---:B------:R-:W-:Y:S01]  /*41b0*/  HMMA.16816.F32 R68, R8.reuse, R20, R68 ;  /* 0x000000140844723c */ /* 0x040fe20000001844 */
[----:B------:R-:W1:Y:S04]  /*41c0*/  MUFU.TANH R195, R195 ;  /* 0x000000c300c37308 */ /* 0x000e680000002400 */
[----:B------:R-:W-:Y:S01]  /*41d0*/  FMUL.FTZ R41, R41, UR10 ;  /* 0x0000000a29297c20 */ /* 0x000fe20008410000 */
[----:B------:R-:W-:Y:S01]  /*41e0*/  HMMA.16816.F32 R16, R8, R22, R16 ;  /* 0x000000160810723c */ /* 0x000fe20000001810 */
[----:B------:R-:W-:Y:S01]  /*41f0*/  FMUL.FTZ R40, R40, UR10 ;  /* 0x0000000a28287c20 */ /* 0x000fe20008410000 */
[----:B------:R-:W-:Y:S01]  /*4200*/  FMUL.FTZ R42, R42, UR10 ;  /* 0x0000000a2a2a7c20 */ /* 0x000fe20008410000 */
[----:B------:R3:W1:Y:S01]  /*4210*/  MUFU.TANH R127, R41 ;  /* 0x00000029007f7308 */ /* 0x0006620000002400 */
[----:B------:R-:W-:-:S02]  /*4220*/  FMUL.FTZ R43, R43, UR10 ;  /* 0x0000000a2b2b7c20 */ /* 0x000fc40008410000 */
[C---:B-----5:R-:W-:Y:S01]  /*4230*/  HMMA.16816.F32 R48, R36.reuse, R58, R48 ;  /* 0x0000003a2430723c */ /* 0x060fe20000001830 */
[----:B------:R-:W-:Y:S02]  /*4240*/  LOP3.LUT R9, R78, 0xffffffe0, RZ, 0xc0, !PT ;  /* 0xffffffe04e097812 */ /* 0x000fe400078ec0ff */
[----:B------:R-:W-:Y:S02]  /*4250*/  LEA R11, R76, R80, 0x4 ;  /* 0x000000504c0b7211 */ /* 0x000fe400078e20ff */
[----:B------:R-:W-:Y:S01]  /*4260*/  IADD3 R8, -R9, R4, RZ ;  /* 0x0000000409087210 */ /* 0x000fe20007ffe1ff */
[----:B------:R-:W-:Y:S01]  /*4270*/  HMMA.16816.F32 R52, R36, R56, R52 ;  /* 0x000000382434723c */ /* 0x000fe20000001834 */
[----:B------:R-:W1:Y:S02]  /*4280*/  MUFU.TANH R197, R197 ;  /* 0x000000c500c57308 */ /* 0x000e640000002400 */
[----:B------:R-:W-:-:S04]  /*4290*/  SHF.R.S32.HI R9, RZ, 0x1f, R8 ;  /* 0x0000001fff097819 */ /* 0x000fc80000011408 */
[----:B------:R-:W-:Y:S02]  /*42a0*/  LEA.HI R9, R9, R8, RZ, 0x2 ;  /* 0x0000000809097211 */ /* 0x000fe400078f10ff */
[----:B------:R-:W1:Y:S02]  /*42b0*/  MUFU.TANH R137, R137 ;  /* 0x0000008900897308 */ /* 0x000e640000002400 */
[----:B------:R-:W-:Y:S01]  /*42c0*/  SHF.R.S32.HI R186, RZ, 0x2, R9 ;  /* 0x00000002ffba7819 */ /* 0x000fe20000011409 */
[C---:B----4-:R-:W-:Y:S03]  /*42d0*/  HMMA.16816.F32 R68, R36.reuse, R24, R68 ;  /* 0x000000182444723c */ /* 0x050fe60000001844 */
[----:B------:R-:W-:Y:S02]  /*42e0*/  IADD3 R8, R11, 0x1, R186 ;  /* 0x000000010b087810 */ /* 0x000fe40007ffe0ba */
[----:B------:R-:W4:Y:S01]  /*42f0*/  MUFU.TANH R191, R191 ;  /* 0x000000bf00bf7308 */ /* 0x000f220000002400 */
[----:B------:R-:W-:Y:S01]  /*4300*/  FMUL.FTZ R59, R49, UR10 ;  /* 0x0000000a313b7c20 */ /* 0x000fe20008410000 */
[----:B------:R-:W-:Y:S01]  /*4310*/  FMUL.FTZ R47, R51, UR10 ;  /* 0x0000000a332f7c20 */ /* 0x000fe20008410000 */
[----:B------:R-:W-:Y:S01]  /*4320*/  FMUL.FTZ R49, R50, UR10 ;  /* 0x0000000a32317c20 */ /* 0x000fe20008410000 */
[----:B------:R-:W-:Y:S01]  /*4330*/  HMMA.16816.F32 R16, R36, R26, R16 ;  /* 0x0000001a2410723c */ /* 0x000fe20000001810 */
[----:B------:R-:W-:Y:S01]  /*4340*/  FMUL.FTZ R48, R48, UR10 ;  /* 0x0000000a30307c20 */ /* 0x000fe20008410000 */
[----:B------:R-:W-:Y:S01]  /*4350*/  IADD3 R8, R30, R8, -R181 ;  /* 0x000000081e087210 */ /* 0x000fe20007ffe8b5 */
[----:B------:R-:W-:Y:S01]  /*4360*/  FMUL.FTZ R55, R55, UR10 ;  /* 0x0000000a37377c20 */ /* 0x000fe20008410000 */
[----:B------:R-:W-:Y:S01]  /*4370*/  FMUL.FTZ R52, R52, UR10 ;  /* 0x0000000a34347c20 */ /* 0x000fe20008410000 */
[----:B------:R-:W-:Y:S01]  /*4380*/  FMUL.FTZ R53, R53, UR10 ;  /* 0x0000000a35357c20 */ /* 0x000fe20008410000 */
[----:B------:R-:W-:Y:S01]  /*4390*/  FMUL.FTZ R54, R54, UR10 ;  /* 0x0000000a36367c20 */ /* 0x000fe20008410000 */
[----:B------:R-:W1:Y:S01]  /*43a0*/  MUFU.TANH R151, R151 ;  /* 0x0000009700977308 */ /* 0x000e620000002400 */
[----:B------:R-:W-:-:S02]  /*43b0*/  IADD3 R77, R8, R77, RZ ;  /* 0x0000004d084d7210 */ /* 0x000fc40007ffe0ff */
[----:B------:R-:W-:Y:S02]  /*43c0*/  SHF.L.U32 R25, R4, 0x1, RZ ;  /* 0x0000000104197819 */ /* 0x000fe400000006ff */
[C---:B------:R-:W-:Y:S02]  /*43d0*/  VIMNMX R130, R77.reuse, R30, PT ;  /* 0x0000001e4d827248 */ /* 0x040fe40003fe0100 */
[----:B------:R-:W-:Y:S01]  /*43e0*/  VIADDMNMX R129, R77, 0x8, R30, PT ;  /* 0x000000084d817846 */ /* 0x000fe2000380011e */
[----:B------:R-:W1:Y:S01]  /*43f0*/  MUFU.TANH R189, R189 ;  /* 0x000000bd00bd7308 */ /* 0x000e620000002400 */
[----:B------:R-:W-:Y:S01]  /*4400*/  LOP3.LUT R25, R25, 0x6, RZ, 0xc0, !PT ;  /* 0x0000000619197812 */ /* 0x000fe200078ec0ff */
[----:B------:R-:W-:Y:S01]  /*4410*/  FMUL.FTZ R51, R68, UR10 ;  /* 0x0000000a44337c20 */ /* 0x000fe20008410000 */
[----:B---3--:R-:W-:Y:S01]  /*4420*/  FMUL.FTZ R41, R69, UR10 ;  /* 0x0000000a45297c20 */ /* 0x008fe20008410000 */
[----:B------:R-:W-:Y:S01]  /*4430*/  FMUL.FTZ R23, R70, UR10 ;  /* 0x0000000a46177c20 */ /* 0x000fe20008410000 */
[----:B------:R-:W-:-:S03]  /*4440*/  FMUL.FTZ R21, R71, UR10 ;  /* 0x0000000a47157c20 */ /* 0x000fc60008410000 */
[----:B------:R-:W3:Y:S01]  /*4450*/  MUFU.TANH R149, R149 ;  /* 0x0000009500957308 */ /* 0x000ee20000002400 */
[----:B------:R-:W-:Y:S01]  /*4460*/  FMUL.FTZ R16, R16, UR10 ;  /* 0x0000000a10107c20 */ /* 0x000fe20008410000 */
[----:B------:R-:W-:Y:S01]  /*4470*/  FMUL.FTZ R17, R17, UR10 ;  /* 0x0000000a11117c20 */ /* 0x000fe20008410000 */
[----:B------:R-:W-:Y:S01]  /*4480*/  FMUL.FTZ R18, R18, UR10 ;  /* 0x0000000a12127c20 */ /* 0x000fe20008410000 */
[----:B------:R-:W-:-:S04]  /*4490*/  FMUL.FTZ R19, R19, UR10 ;  /* 0x0000000a13137c20 */ /* 0x000fc80008410000 */
        /* <DEDUP_REMOVED lines=11> */
[----:B------:R1:W1:Y:S08]  /*4550*/  MUFU.TANH R65, R52 ;  /* 0x0000003400417308 */ /* 0x0002700000002400 */
[----:B------:R1:W1:Y:S08]  /*4560*/  MUFU.TANH R63, R53 ;  /* 0x00000035003f7308 */ /* 0x0002700000002400 */
[----:B------:R1:W1:Y:S08]  /*4570*/  MUFU.TANH R57, R54 ;  /* 0x0000003600397308 */ /* 0x0002700000002400 */
[----:B------:R-:W1:Y:S08]  /*4580*/  MUFU.TANH R55, R55 ;  /* 0x0000003700377308 */ /* 0x000e700000002400 */
[----:B------:R1:W1:Y:S08]  /*4590*/  MUFU.TANH R61, R48 ;  /* 0x00000030003d7308 */ /* 0x0002700000002400 */
        /* <DEDUP_REMOVED lines=14> */
[----:B------:R-:W2:Y:S01]  /*4680*/  LDC R7, c[0x0][0x380] ;  /* 0x0000e000ff077b82 */ /* 0x000ea20000000800 */
[----:B------:R-:W-:Y:S01]  /*4690*/  VIADD R12, R2, 0xffffff80 ;  /* 0xffffff80020c7836 */ /* 0x000fe20000000000 */
[----:B------:R-:W-:Y:S01]  /*46a0*/  IABS R8, R2 ;  /* 0x0000000200087213 */ /* 0x000fe20000000000 */
[----:B------:R-:W-:-:S03]  /*46b0*/  ULDC.64 UR8, c[0x0][0x230] ;  /* 0x00008c0000087ab9 */ /* 0x000fc60000000a00 */
[----:B------:R-:W-:Y:S02]  /*46c0*/  IABS R6, R12 ;  /* 0x0000000c00067213 */ /* 0x000fe40000000000 */
[-C--:B--2---:R-:W-:Y:S02]  /*46d0*/  IABS R4, R7.reuse ;  /* 0x0000000700047213 */ /* 0x084fe40000000000 */
[----:B------:R-:W-:Y:S02]  /*46e0*/  LOP3.LUT R12, R12, R7, RZ, 0x3c, !PT ;  /* 0x000000070c0c7212 */ /* 0x000fe400078e3cff */
[----:B------:R-:W2:Y:S08]  /*46f0*/  I2F.RP R13, R4 ;  /* 0x00000004000d7306 */ /* 0x000eb00000209400 */
[----:B--2---:R-:W2:Y:S02]  /*4700*/  MUFU.RCP R10, R13 ;  /* 0x0000000d000a7308 */ /* 0x004ea40000001000 */
[----:B--2---:R-:W-:-:S06]  /*4710*/  VIADD R10, R10, 0xffffffe ;  /* 0x0ffffffe0a0a7836 */ /* 0x004fcc0000000000 */
[----:B------:R-:W2:Y:S02]  /*4720*/  F2I.FTZ.U32.TRUNC.NTZ R11, R10 ;  /* 0x0000000a000b7305 */ /* 0x000ea4000021f000 */
[----:B--2---:R-:W-:Y:S02]  /*4730*/  IADD3 R9, RZ, -R11, RZ ;  /* 0x8000000bff097210 */ /* 0x004fe40007ffe0ff */
        /* <DEDUP_REMOVED lines=44> */
[----:B-1----:R-:W-:-:S03]  /*4a00*/  IMAD.MOV.U32 R19, RZ, RZ, R10 ;  /* 0x000000ffff137224 */ /* 0x002fc600078e000a */
[----:B------:R-:W-:Y:S01]  /*4a10*/  IADD3 R4, R11, R9, RZ ;  /* 0x000000090b047210 */ /* 0x000fe20007ffe0ff */
[----:B------:R-:W-:Y:S06]  /*4a20*/  BRA `(.L_x_5406) ;  /* 0x0000000000087947 */ /* 0x000fec0003800000 */
.L_x_5405:
[----:B-1----:R-:W-:-:S04]  /*4a30*/  LEA R19, -R120, RZ, 0x7 ;  /* 0x000000ff78137211 */ /* 0x002fc800078e39ff */
[----:B------:R-:W-:-:S07]  /*4a40*/  SHF.R.S32.HI R4, RZ, 0x1f, R19 ;  /* 0x0000001fff047819 */ /* 0x000fce0000011413 */
.L_x_5406:
        /* <DEDUP_REMOVED lines=12> */
[----:B------:R-:W-:Y:S01]  /*4b10*/  @!P1 IMAD.WIDE.U32 R52, R120, 0x50, R44 ;  /* 0x0000005078349825 */ /* 0x000fe200078e002c */
[C---:B------:R-:W-:Y:S02]  /*4b20*/  @!P1 IADD3 R18, P5, R19.reuse, R66, RZ ;  /* 0x0000004213129210 */ /* 0x040fe40007fbe0ff */
[----:B------:R-:W4:Y:S01]  /*4b30*/  @!P1 LDC.64 R14, c[0x0][0x218] ;  /* 0x00008600ff0e9b82 */ /* 0x000f220000000a00 */
[----:B------:R-:W-:Y:S01]  /*4b40*/  @!P1 IMAD.MOV.U32 R12, RZ, RZ, R128 ;  /* 0x000000ffff0c9224 */ /* 0x000fe200078e0080 */
[----:B------:R-:W-:Y:S01]  /*4b50*/  @!P1 IADD3 R20, P4, R19, R52, RZ ;  /* 0x0000003413149210 */ /* 0x000fe20007f9e0ff */
[--C-:B------:R-:W-:Y:S02]  /*4b60*/  @!P1 IMAD.MOV.U32 R13, RZ, RZ, R103.reuse ;  /* 0x000000ffff0d9224 */ /* 0x100fe400078e0067 */
[----:B------:R-:W-:Y:S02]  /*4b70*/  @!P1 IMAD R11, R121, 0x50, RZ ;  /* 0x00000050790b9824 */ /* 0x000fe400078e02ff */
[----:B------:R-:W-:Y:S01]  /*4b80*/  @!P1 IMAD.X R8, R4, 0x1, R103, P3 ;  /* 0x0000000104089824 */ /* 0x000fe200018e0667 */
[C---:B-1----:R-:W-:Y:S01]  /*4b90*/  @!P1 LEA R52, P6, R9.reuse, R6, 0x1 ;  /* 0x0000000609349211 */ /* 0x042fe200078c08ff */
[----:B------:R-:W-:Y:S01]  /*4ba0*/  @!P1 IMAD.WIDE.U32 R44, R120, 0x60, R12 ;  /* 0x00000060782c9825 */ /* 0x000fe200078e000c */
[----:B------:R-:W-:Y:S01]  /*4bb0*/  @!P1 IADD3.X R26, R4, R53, R11, P4, !PT ;  /* 0x00000035041a9210 */ /* 0x000fe200027fe40b */
[----:B------:R-:W1:Y:S01]  /*4bc0*/  @!P1 LDC.64 R12, c[0x0][0x218] ;  /* 0x00008600ff0c9b82 */ /* 0x000e620000000a00 */
[----:B------:R-:W-:Y:S01]  /*4bd0*/  @!P1 LEA.HI.X R53, R9, R7, R8, 0x1, P6 ;  /* 0x0000000709359211 */ /* 0x000fe200030f0c08 */
[----:B------:R-:W-:Y:S01]  /*4be0*/  @!P1 IMAD R43, R121, 0x30, RZ ;  /* 0x00000030792b9824 */ /* 0x000fe200078e02ff */
[----:B------:R-:W-:Y:S01]  /*4bf0*/  @!P1 IADD3 R22, P3, R19, R44, RZ ;  /* 0x0000002c13169210 */ /* 0x000fe20007f7e0ff */
[----:B------:R-:W-:Y:S01]  /*4c00*/  @!P1 IMAD R27, R121, 0x60, RZ ;  /* 0x00000060791b9824 */ /* 0x000fe200078e02ff */
[-C--:B------:R-:W-:Y:S01]  /*4c10*/  @!P1 LEA R32, P4, R120, R128.reuse, 0x5 ;  /* 0x0000008078209211 */ /* 0x080fe200078828ff */
[----:B------:R-:W-:Y:S01]  /*4c20*/  @!PT LDS RZ, [RZ] ;  /* 0x00000000fffff984 */ /* 0x000fe20000000800 */
[----:B------:R-:W-:Y:S01]  /*4c30*/  @!PT LDS RZ, [RZ] ;  /* 0x00000000fffff984 */ /* 0x000fe20000000800 */
[----:B------:R-:W-:Y:S01]  /*4c40*/  @!PT LDS RZ, [RZ] ;  /* 0x00000000fffff984 */ /* 0x000fe20000000800 */
[----:B------:R2:W-:Y:S01]  /*4c50*/  @!P1 LDGSTS.E.BYPASS.LTC128B.128 [R180+0x2000], desc[UR12][R52.64] ;  /* 0x0200000034b49fae */ /* 0x0005e2000b901d4c */
[C---:B------:R-:W-:Y:S01]  /*4c60*/  @!P1 IADD3.X R24, R4.reuse, R67, R43, P5, !PT ;  /* 0x0000004304189210 */ /* 0x040fe20002ffe42b */
[----:B------:R-:W5:Y:S01]  /*4c70*/  @!P1 LDC.64 R10, c[0x0][0x218] ;  /* 0x00008600ff0a9b82 */ /* 0x000f620000000a00 */
[----:B------:R-:W-:Y:S01]  /*4c80*/  @!P1 IADD3.X R27, R4, R45, R27, P3, !PT ;  /* 0x0000002d041b9210 */ /* 0x000fe20001ffe41b */
[----:B------:R2:W-:Y:S01]  /*4c90*/  @P1 STS.128 [R180+0x2800], RZ ;  /* 0x002800ffb4001388 */ /* 0x0005e20000000c00 */
[----:B------:R-:W-:-:S02]  /*4ca0*/  @!P1 IADD3 R43, P5, P3, R19, R128, R175 ;  /* 0x00000080132b9210 */ /* 0x000fc40007bbe0af */
[-C--:B------:R-:W-:Y:S02]  /*4cb0*/  @!P1 LEA.HI.X R45, R120, R103.reuse, R121, 0x5, P4 ;  /* 0x00000067782d9211 */ /* 0x080fe400020f2c79 */
[----:B------:R-:W-:Y:S01]  /*4cc0*/  @!P1 IADD3.X R34, R4, R103, R174, P5, P3 ;  /* 0x0000006704229210 */ /* 0x000fe20002fe64ae */
[----:B------:R-:W2:Y:S01]  /*4cd0*/  @!P1 LDC.64 R8, c[0x0][0x218] ;  /* 0x00008600ff089b82 */ /* 0x000ea20000000a00 */
[----:B---3--:R-:W-:Y:S02]  /*4ce0*/  @!P1 LEA R42, P5, R43, R16, 0x1 ;  /* 0x000000102b2a9211 */ /* 0x008fe400078a08ff */
[----:B------:R-:W-:Y:S02]  /*4cf0*/  @!P1 LEA R16, P3, R120, R128, 0x6 ;  /* 0x0000008078109211 */ /* 0x000fe400078630ff */
[----:B------:R-:W-:Y:S02]  /*4d00*/  @!P1 IADD3 R32, P4, R19, R32, RZ ;  /* 0x0000002013209210 */ /* 0x000fe40007f9e0ff */
[----:B------:R-:W-:Y:S01]  /*4d10*/  @!P1 LEA.HI.X R43, R43, R17, R34, 0x1, P5 ;  /* 0x000000112b2b9211 */ /* 0x000fe200028f0c22 */
[----:B------:R-:W3:Y:S01]  /*4d20*/  @!P1 LDC.64 R6, c[0x0][0x218] ;  /* 0x00008600ff069b82 */ /* 0x000ee20000000a00 */
        /* <DEDUP_REMOVED lines=18> */
[----:B------:R-:W-:Y:S02]  /*4e50*/  @!P1 LEA.HI.X R11, R16, R11, R17, 0x1, P5 ;  /* 0x0000000b100b9211 */ /* 0x000fe400028f0c11 */
[C---:B--2---:R-:W-:Y:S01]  /*4e60*/  @!P1 LEA R8, P4, R20.reuse, R8, 0x1 ;  /* 0x0000000814089211 */ /* 0x044fe200078808ff */
[----:B------:R1:W-:Y:S03]  /*4e70*/  @P1 STS.128 [R180+0x3800], RZ ;  /* 0x003800ffb4001388 */ /* 0x0003e60000000c00 */
[----:B------:R-:W-:Y:S01]  /*4e80*/  @!P1 LEA.HI.X R9, R20, R9, R26, 0x1, P4 ;  /* 0x0000000914099211 */ /* 0x000fe200020f0c1a */
        /* <DEDUP_REMOVED lines=36> */
.L_x_5408:
[----:B------:R-:W-:Y:S05]  /*50d0*/  BSYNC B0 ;  /* 0x0000000000007941 */ /* 0x000fea0003800000 */
.L_x_5407:
[----:B------:R-:W0:Y:S01]  /*50e0*/  LDGDEPBAR ;  /* 0x00000000000079af */ /* 0x000e220000000000 */
[----:B------:R-:W-:-:S04]  /*50f0*/  IADD3 R128, P1, R19, R128, RZ ;  /* 0x0000008013807210 */ /* 0x000fc80007f3e0ff */
[----:B------:R-:W-:-:S09]  /*5100*/  IADD3.X R103, R4, R103, RZ, P1, !PT ;  /* 0x0000006704677210 */ /* 0x000fd20000ffe4ff */
.L_x_5404:
[----:B------:R-:W-:Y:S01]  /*5110*/  IMAD.IADD R2, R2, 0x1, R25 ;  /* 0x0000000102027824 */ /* 0x000fe200078e0219 */
[----:B------:R-:W-:Y:S01]  /*5120*/  ULDC UR11, c[0x0][0x2ec] ;  /* 0x0000bb00000b7ab9 */ /* 0x000fe20000000800 */
[----:B------:R-:W-:Y:S01]  /*5130*/  LEA R166, R166, UR4, 0x1 ;  /* 0x00000004a6a67c11 */ /* 0x000fe2000f8e08ff */
[----:B------:R-:W-:Y:S01]  /*5140*/  ULDC.64 UR8, c[0x0][0x218] ;  /* 0x0000860000087ab9 */ /* 0x000fe20000000a00 */
[C---:B------:R-:W-:Y:S02]  /*5150*/  VIADD R4, R2.reuse, 0x8 ;  /* 0x0000000802047836 */ /* 0x040fe40000000000 */
[C---:B-1----:R-:W-:Y:S02]  /*5160*/  VIADD R6, R2.reuse, 0x1 ;  /* 0x0000000102067836 */ /* 0x042fe40000000000 */
        /* <DEDUP_REMOVED lines=10> */
[----:B------:R-:W-:Y:S01]  /*5210*/  VIADD R14, R2, 0x60 ;  /* 0x00000060020e7836 */ /* 0x000fe20000000000 */
[----:B------:R-:W-:Y:S01]  /*5220*/  FSEL R11, R82, -INF , !P4 ;  /* 0xff800000520b7808 */ /* 0x000fe20006000000 */
[C---:B------:R-:W-:Y:S01]  /*5230*/  VIADD R12, R2.reuse, 0x61 ;  /* 0x00000061020c7836 */ /* 0x040fe20000000000 */
[----:B------:R-:W-:Y:S01]  /*5240*/  FSEL R79, R79, -INF , !P5 ;  /* 0xff8000004f4f7808 */ /* 0x000fe20006800000 */
[----:B------:R-:W-:Y:S01]  /*5250*/  VIADD R10, R2, 0x68 ;  /* 0x00000068020a7836 */ /* 0x000fe20000000000 */
[-C--:B------:R-:W-:Y:S01]  /*5260*/  ISETP.GE.AND P4, PT, R4, R130.reuse, PT ;  /* 0x000000820400720c */ /* 0x080fe20003f86270 */
[----:B--2---:R-:W-:Y:S01]  /*5270*/  VIADD R8, R2, 0x69 ;  /* 0x0000006902087836 */ /* 0x004fe20000000000 */
[-C--:B------:R-:W-:Y:S01]  /*5280*/  ISETP.GE.AND P3, PT, R4, R129.reuse, PT ;  /* 0x000000810400720c */ /* 0x080fe20003f66270 */
[----:B------:R-:W-:Y:S01]  /*5290*/  VIADD R4, R2, 0x18 ;  /* 0x0000001802047836 */ /* 0x000fe20000000000 */
[C---:B------:R-:W-:Y:S01]  /*52a0*/  ISETP.GE.AND P6, PT, R6.reuse, R130, PT ;  /* 0x000000820600720c */ /* 0x040fe20003fc6270 */
[--C-:B------:R-:W-:Y:S01]  /*52b0*/  IMAD R163, R5, 0x2, R166.reuse ;  /* 0x0000000205a37824 */ /* 0x100fe200078e02a6 */
[----:B------:R-:W-:Y:S01]  /*52c0*/  ISETP.GE.AND P5, PT, R6, R129, PT ;  /* 0x000000810600720c */ /* 0x000fe20003fa6270 */
[----:B------:R-:W-:Y:S01]  /*52d0*/  VIADD R6, R2, 0x11 ;  /* 0x0000001102067836 */ /* 0x000fe20000000000 */
[----:B------:R-:W-:Y:S01]  /*52e0*/  FSEL R87, R87, -INF , !P4 ;  /* 0xff80000057577808 */ /* 0x000fe20006000000 */
[C---:B------:R-:W-:Y:S01]  /*52f0*/  IMAD R164, R3.reuse, 0x2, R166 ;  /* 0x0000000203a47824 */ /* 0x040fe200078e02a6 */
[----:B------:R-:W-:Y:S01]  /*5300*/  FSEL R7, R86, -INF , !P5 ;  /* 0xff80000056077808 */ /* 0x000fe20006800000 */
[----:B------:R-:W-:Y:S01]  /*5310*/  IMAD R162, R3, 0x2, R163 ;  /* 0x0000000203a27824 */ /* 0x000fe200078e02a3 */
        /* <DEDUP_REMOVED lines=16> */
[-C--:B------:R-:W-:Y:S01]  /*5420*/  ISETP.GE.AND P1, PT, R6, R129.reuse, PT ;  /* 0x000000810600720c */ /* 0x080fe20003f26270 */
[----:B------:R-:W-:Y:S01]  /*5430*/  VIADD R6, R2, 0x21 ;  /* 0x0000002102067836 */ /* 0x000fe20000000000 */
[----:B------:R-:W-:Y:S02]  /*5440*/  FSEL R109, R95, -INF , !P6 ;  /* 0xff8000005f6d7808 */ /* 0x000fe40007000000 */
[----:B------:R-:W-:Y:S02]  /*5450*/  FSEL R13, R94, -INF , !P1 ;  /* 0xff8000005e0d7808 */ /* 0x000fe40004800000 */
[----:B------:R-:W-:Y:S02]  /*5460*/  FSEL R15, R93, -INF , !P4 ;  /* 0xff8000005d0f7808 */ /* 0x000fe40006000000 */
[----:B------:R-:W-:Y:S02]  /*5470*/  FSEL R43, R92, -INF , !P3 ;  /* 0xff8000005c2b7808 */ /* 0x000fe40005800000 */
[CC--:B------:R-:W-:Y:S01]  /*5480*/  ISETP.GE.AND P1, PT, R4.reuse, R130.reuse, PT ;  /* 0x000000820400720c */ /* 0x0c0fe20003f26270 */
[----:B------:R-:W-:Y:S01]  /*5490*/  LDSM.16.MT88.4 R92, [R166+0x6000] ;  /* 0x00600000a65c783b */ /* 0x000fe20000004200 */
        /* <DEDUP_REMOVED lines=11> */
[----:B------:R-:W-:Y:S01]  /*5550*/  VIADD R4, R2, 0x31 ;  /* 0x0000003102047836 */ /* 0x000fe20000000000 */
[----:B------:R-:W-:Y:S02]  /*5560*/  FSEL R205, R105, -INF , !P6 ;  /* 0xff80000069cd7808 */ /* 0x000fe40007000000 */
[CC--:B------:R-:W-:Y:S02]  /*5570*/  ISETP.GE.AND P5, PT, R6.reuse, R130.reuse, PT ;  /* 0x000000820600720c */ /* 0x0c0fe40003fa6270 */
[----:B------:R-:W-:Y:S02]  /*5580*/  ISETP.GE.AND P4, PT, R6, R129, PT ;  /* 0x000000810600720c */ /* 0x000fe40003f86270 */
[----:B------:R-:W-:Y:S02]  /*5590*/  ISETP.GE.AND P6, PT, R2, R130, PT ;  /* 0x000000820200720c */ /* 0x000fe40003fc6270 */
[----:B------:R-:W-:-:S02]  /*55a0*/  FSEL R211, R104, -INF , !P5 ;  /* 0xff80000068d37808 */ /* 0x000fc40006800000 */
[----:B------:R-:W-:Y:S02]  /*55b0*/  FSEL R201, R106, -INF , !P4 ;  /* 0xff8000006ac97808 */ /* 0x000fe40006000000 */
[----:B------:R-:W-:Y:S01]  /*55c0*/  FSEL R25, R0, -INF , !P6 ;  /* 0xff80000000197808 */ /* 0x000fe20007000000 */
[----:B------:R-:W-:Y:S01]  /*55d0*/  VIADD R0, R2, 0x39 ;  /* 0x0000003902007836 */ /* 0x000fe20000000000 */
[C---:B------:R-:W-:Y:S02]  /*55e0*/  ISETP.GE.AND P5, PT, R4.reuse, R130, PT ;  /* 0x000000820400720c */ /* 0x040fe40003fa6270 */
[----:B------:R-:W-:Y:S01]  /*55f0*/  ISETP.GE.AND P4, PT, R4, R129, PT ;  /* 0x000000810400720c */ /* 0x000fe20003f86270 */
[----:B------:R-:W-:Y:S01]  /*5600*/  VIADD R4, R2, 0x38 ;  /* 0x0000003802047836 */ /* 0x000fe20000000000 */
[----:B------:R-:W-:Y:S02]  /*5610*/  FMNMX.FTZ R6, R25, R79, !PT ;  /* 0x0000004f19067209 */ /* 0x000fe40007810000 */
        /* <DEDUP_REMOVED lines=9> */
[C---:B------:R-:W-:Y:S02]  /*56b0*/  ISETP.GE.AND P4, PT, R6.reuse, R130, PT ;  /* 0x000000820600720c */ /* 0x040fe40003f86270 */
[----:B------:R-:W-:Y:S02]  /*56c0*/  FMNMX.FTZ R4, R19, R4, !PT ;  /* 0x0000000413047209 */ /* 0x000fe40007810000 */
[----:B------:R-:W-:Y:S02]  /*56d0*/  ISETP.GE.AND P6, PT, R6, R129, PT ;  /* 0x000000810600720c */ /* 0x000fe40003fc6270 */
[----:B------:R-:W-:Y:S02]  /*56e0*/  FSEL R141, R141, -INF , !P1 ;  /* 0xff8000008d8d7808 */ /* 0x000fe40004800000 */
[----:B------:R-:W-:-:S02]  /*56f0*/  FSEL R199, R199, -INF , !P5 ;  /* 0xff800000c7c77808 */ /* 0x000fc40006800000 */
[----:B------:R-:W-:Y:S01]  /*5700*/  FMNMX.FTZ R6, R91, R4, !PT ;  /* 0x000000045b067209 */ /* 0x000fe20007810000 */
[----:B------:R-:W-:Y:S01]  /*5710*/  VIADD R4, R2, 0x48 ;  /* 0x0000004802047836 */ /* 0x000fe20000000000 */
[C---:B------:R-:W-:Y:S02]  /*5720*/  ISETP.GE.AND P1, PT, R0.reuse, R130, PT ;  /* 0x000000820000720c */ /* 0x040fe40003f26270 */
[----:B------:R-:W-:Y:S01]  /*5730*/  ISETP.GE.AND P5, PT, R0, R129, PT ;  /* 0x000000810000720c */ /* 0x000fe20003fa6270 */
[----:B------:R-:W-:Y:S01]  /*5740*/  VIADD R0, R2, 0x41 ;  /* 0x0000004102007836 */ /* 0x000fe20000000000 */
[----:B------:R-:W-:Y:S02]  /*5750*/  FMNMX.FTZ R6, R43, R6, !PT ;  /* 0x000000062b067209 */ /* 0x000fe40007810000 */
[----:B------:R-:W-:Y:S02]  /*5760*/  FSEL R197, R197, -INF , !P1 ;  /* 0xff800000c5c57808 */ /* 0x000fe40004800000 */
[----:B------:R-:W-:-:S02]  /*5770*/  FSEL R191, R191, -INF , !P5 ;  /* 0xff800000bfbf7808 */ /* 0x000fc40006800000 */
[----:B------:R-:W-:Y:S02]  /*5780*/  FSEL R151, R151, -INF , !P4 ;  /* 0xff80000097977808 */ /* 0x000fe40006000000 */
[-C--:B------:R-:W-:Y:S02]  /*5790*/  ISETP.GE.AND P1, PT, R0, R129.reuse, PT ;  /* 0x000000810000720c */ /* 0x080fe40003f26270 */
[C---:B------:R-:W-:Y:S02]  /*57a0*/  ISETP.GE.AND P5, PT, R4.reuse, R130, PT ;  /* 0x000000820400720c */ /* 0x040fe40003fa6270 */
[----:B------:R-:W-:Y:S02]  /*57b0*/  ISETP.GE.AND P4, PT, R4, R129, PT ;  /* 0x000000810400720c */ /* 0x000fe40003f86270 */
[----:B------:R-:W-:Y:S01]  /*57c0*/  FMNMX.FTZ R4, R109, R6, !PT ;  /* 0x000000066d047209 */ /* 0x000fe20007810000 */
[----:B------:R-:W-:Y:S01]  /*57d0*/  VIADD R6, R2, 0x70 ;  /* 0x0000007002067836 */ /* 0x000fe20000000000 */
[----:B------:R-:W-:-:S02]  /*57e0*/  FSEL R155, R155, -INF , !P1 ;  /* 0xff8000009b9b7808 */ /* 0x000fc40004800000 */
[----:B------:R-:W-:Y:S02]  /*57f0*/  FMNMX.FTZ R4, R207, R4, !PT ;  /* 0x00000004cf047209 */ /* 0x000fe40007810000 */
[C---:B------:R-:W-:Y:S02]  /*5800*/  ISETP.GE.AND P1, PT, R2.reuse, R129, PT ;  /* 0x000000810200720c */ /* 0x040fe40003f26270 */
[----:B------:R-:W-:Y:S02]  /*5810*/  FMNMX.FTZ R4, R209, R4, !PT ;  /* 0x00000004d1047209 */ /* 0x000fe40007810000 */
[----:B------:R-:W-:Y:S02]  /*5820*/  FSEL R81, R81, -INF , !P1 ;  /* 0xff80000051517808 */ /* 0x000fe40004800000 */
        /* <DEDUP_REMOVED lines=10> */
[----:B------:R-:W-:Y:S01]  /*58d0*/  ISETP.GE.AND P3, PT, R0, R130, PT ;  /* 0x000000820000720c */ /* 0x000fe20003f66270 */
[----:B------:R-:W-:Y:S01]  /*58e0*/  VIADD R0, R2, 0x49 ;  /* 0x0000004902007836 */ /* 0x000fe20000000000 */
[----:B------:R-:W-:Y:S02]  /*58f0*/  FMNMX.FTZ R24, R197, R24, !PT ;  /* 0x00000018c5187209 */ /* 0x000fe40007810000 */
[----:B------:R-:W-:Y:S02]  /*5900*/  FMNMX.FTZ R22, R9, R22, !PT ;  /* 0x0000001609167209 */ /* 0x000fe40007810000 */
[----:B------:R-:W-:Y:S02]  /*5910*/  FSEL R189, R189, -INF , !P3 ;  /* 0xff800000bdbd7808 */ /* 0x000fe40005800000 */
[----:B------:R-:W-:-:S02]  /*5920*/  FMNMX.FTZ R24, R151, R24, !PT ;  /* 0x0000001897187209 */ /* 0x000fc40007810000 */
[----:B------:R-:W-:Y:S02]  /*5930*/  FMNMX.FTZ R22, R15, R22, !PT ;  /* 0x000000160f167209 */ /* 0x000fe40007810000 */
[----:B------:R-:W-:Y:S02]  /*5940*/  FSEL R149, R149, -INF , !P6 ;  /* 0xff80000095957808 */ /* 0x000fe40007000000 */
[C---:B------:R-:W-:Y:S02]  /*5950*/  ISETP.GE.AND P6, PT, R0.reuse, R130, PT ;  /* 0x000000820000720c */ /* 0x040fe40003fc6270 */
[----:B------:R-:W-:Y:S01]  /*5960*/  ISETP.GE.AND P3, PT, R0, R129, PT ;  /* 0x000000810000720c */ /* 0x000fe20003f66270 */
[----:B------:R-:W-:Y:S01]  /*5970*/  VIADD R0, R2, 0x50 ;  /* 0x0000005002007836 */ /* 0x000fe20000000000 */
[----:B------:R-:W-:Y:S02]  /*5980*/  FSEL R147, R147, -INF , !P5 ;  /* 0xff80000093937808 */ /* 0x000fe40006800000 */
[----:B------:R-:W-:-:S02]  /*5990*/  FMNMX.FTZ R24, R189, R24, !PT ;  /* 0x00000018bd187209 */ /* 0x000fc40007810000 */
[----:B------:R-:W-:Y:S02]  /*59a0*/  FMNMX.FTZ R22, R13, R22, !PT ;  /* 0x000000160d167209 */ /* 0x000fe40007810000 */
[----:B------:R-:W-:Y:S02]  /*59b0*/  ISETP.GE.AND P5, PT, R0, R130, PT ;  /* 0x000000820000720c */ /* 0x000fe40003fa6270 */
[----:B------:R-:W-:Y:S02]  /*59c0*/  FSEL R187, R187, -INF , !P6 ;  /* 0xff800000bbbb7808 */ /* 0x000fe40007000000 */
[----:B------:R-:W-:Y:S02]  /*59d0*/  FMNMX.FTZ R24, R147, R24, !PT ;  /* 0x0000001893187209 */ /* 0x000fe40007810000 */
[----:B------:R-:W-:Y:S02]  /*59e0*/  FMNMX.FTZ R22, R67, R22, !PT ;  /* 0x0000001643167209 */ /* 0x000fe40007810000 */
[----:B------:R-:W-:-:S02]  /*59f0*/  FSEL R145, R145, -INF , !P4 ;  /* 0xff80000091917808 */ /* 0x000fc40006000000 */
        /* <DEDUP_REMOVED lines=32> */
[----:B------:R-:W-:Y:S01]  /*5c00*/  ISETP.GE.AND P1, PT, R0, R129, PT ;  /* 0x000000810000720c */ /* 0x000fe20003f26270 */
[----:B------:R-:W-:Y:S01]  /*5c10*/  VIADD R0, R2, 0x78 ;  /* 0x0000007802007836 */ /* 0x000fe20000000000 */
        /* <DEDUP_REMOVED lines=52> */
[----:B------:R-:W-:Y:S02]  /*5f60*/  FSEL R33, R33, -INF , !P3 ;  /* 0xff80000021217808 */ /* 0x000fe40005800000 */
        /* <DEDUP_REMOVED lines=9> */
[--C-:B------:R-:W-:Y:S01]  /*6000*/  FFMA.FTZ R48, R79, UR11, -R34.reuse ;  /* 0x0000000b4f307c23 */ /* 0x100fe20008010822 */
[--C-:B------:R-:W-:Y:S01]  /*6010*/  FFMA.FTZ R45, R83, UR11, -R34.reuse ;  /* 0x0000000b532d7c23 */ /* 0x100fe20008010822 */
[--C-:B------:R-:W-:Y:S01]  /*6020*/  FFMA.FTZ R38, R17, UR11, -R34.reuse ;  /* 0x0000000b11267c23 */ /* 0x100fe20008010822 */
[----:B------:R-:W1:Y:S01]  /*6030*/  SHFL.BFLY PT, R25, R4, 0x1, 0x1f ;  /* 0x0c201f0004197f89 */ /* 0x000e6200000e0000 */
        /* <DEDUP_REMOVED lines=25> */
[----:B------:R-:W1:Y:S01]  /*61d0*/  MUFU.EX2 R38, R38 ;  /* 0x0000002600267308 */ /* 0x000e620000000800 */
[----:B--2---:R-:W-:Y:S01]  /*61e0*/  F2FP.F16.F32.PACK_AB R68, R48, R111 ;  /* 0x0000006f3044723e */ /* 0x004fe200000000ff */
[----:B------:R-:W-:Y:S01]  /*61f0*/  FFMA.FTZ R104, R127, UR11, -R34 ;  /* 0x0000000b7f687c23 */ /* 0x000fe20008010822 */
[C---:B------:R-:W-:Y:S01]  /*6200*/  FMUL.FTZ R32, R0.reuse, UR11 ;  /* 0x0000000b00207c20 */ /* 0x040fe20008410000 */
[----:B------:R-:W-:Y:S01]  /*6210*/  FSETP.NEU.FTZ.AND P1, PT, R0, -INF , PT ;  /* 0xff8000000000780b */ /* 0x000fe20003f3d000 */
[----:B------:R-:W-:Y:S01]  /*6220*/  FADD.FTZ R116, R111, R48 ;  /* 0x000000306f747221 */ /* 0x000fe20000010000 */
[--C-:B------:R-:W-:Y:S01]  /*6230*/  FFMA.FTZ R65, R65, UR11, -R34.reuse ;  /* 0x0000000b41417c23 */ /* 0x100fe20008010822 */
[--C-:B------:R-:W-:Y:S01]  /*6240*/  FFMA.FTZ R48, R61, UR11, -R34.reuse ;  /* 0x0000000b3d307c23 */ /* 0x100fe20008010822 */
[----:B------:R-:W-:Y:S01]  /*6250*/  FSEL R32, R32, RZ, P1 ;  /* 0x000000ff20207208 */ /* 0x000fe20000800000 */
[----:B------:R-:W-:Y:S01]  /*6260*/  MUFU.EX2 R27, R27 ;  /* 0x0000001b001b7308 */ /* 0x000fe20000000800 */
[----:B------:R-:W-:Y:S01]  /*6270*/  FFMA.FTZ R59, R59, UR11, -R34 ;  /* 0x0000000b3b3b7c23 */ /* 0x000fe20008010822 */
[----:B------:R-:W-:-:S02]  /*6280*/  LEA R190, P1, R128, UR8, 0x1 ;  /* 0x0000000880be7c11 */ /* 0x000fc4000f8208ff */
[--C-:B------:R-:W-:Y:S01]  /*6290*/  FFMA.FTZ R119, R81, UR11, -R32.reuse ;  /* 0x0000000b51777c23 */ /* 0x100fe20008010820 */
[--C-:B------:R-:W-:Y:S01]  /*62a0*/  FFMA.FTZ R52, R11, UR11, -R32.reuse ;  /* 0x0000000b0b347c23 */ /* 0x100fe20008010820 */
[--C-:B------:R-:W-:Y:S01]  /*62b0*/  FFMA.FTZ R53, R85, UR11, -R32.reuse ;  /* 0x0000000b55357c23 */ /* 0x100fe20008010820 */
[--C-:B------:R-:W-:Y:S01]  /*62c0*/  FFMA.FTZ R36, R7, UR11, -R32.reuse ;  /* 0x0000000b07247c23 */ /* 0x100fe20008010820 */
[----:B------:R-:W2:Y:S01]  /*62d0*/  LDSM.16.MT88.4 R84, [R164+0x6000] ;  /* 0x00600000a454783b */ /* 0x000ea20000004200 */
[--C-:B------:R-:W-:Y:S01]  /*62e0*/  FFMA.FTZ R24, R9, UR11, -R32.reuse ;  /* 0x0000000b09187c23 */ /* 0x100fe20008010820 */
[----:B------:R-:W-:Y:S01]  /*62f0*/  MUFU.EX2 R119, R119 ;  /* 0x0000007700777308 */ /* 0x000fe20000000800 */
[----:B-1----:R-:W-:Y:S01]  /*6300*/  F2FP.F16.F32.PACK_AB R70, R38, R45 ;  /* 0x0000002d2646723e */ /* 0x002fe200000000ff */
[----:B------:R-:W1:Y:S01]  /*6310*/  LDSM.16.MT88.4 R4, [R162+0x6000] ;  /* 0x00600000a204783b */ /* 0x000e620000004200 */
[--C-:B------:R-:W-:Y:S01]  /*6320*/  FFMA.FTZ R43, R89, UR11, -R32.reuse ;  /* 0x0000000b592b7c23 */ /* 0x100fe20008010820 */
[--C-:B------:R-:W-:Y:S01]  /*6330*/  FFMA.FTZ R22, R15, UR11, -R32.reuse ;  /* 0x0000000b0f167c23 */ /* 0x100fe20008010820 */
[--C-:B------:R-:W-:Y:S01]  /*6340*/  FFMA.FTZ R3, R13, UR11, -R32.reuse ;  /* 0x0000000b0d037c23 */ /* 0x100fe20008010820 */
[----:B------:R-:W3:Y:S01]  /*6350*/  LDSM.16.MT88.4 R8, [R166+0x6800] ;  /* 0x00680000a608783b */ /* 0x000ee20000004200 */
[--C-:B------:R-:W-:Y:S01]  /*6360*/  FFMA.FTZ R107, R67, UR11, -R32.reuse ;  /* 0x0000000b436b7c23 */ /* 0x100fe20008010820 */
[----:B------:R-:W4:Y:S01]  /*6370*/  MUFU.EX2 R52, R52 ;  /* 0x0000003400347308 */ /* 0x000f220000000800 */
[--C-:B------:R-:W-:Y:S01]  /*6380*/  FFMA.FTZ R44, R203, UR11, -R32.reuse ;  /* 0x0000000bcb2c7c23 */ /* 0x100fe20008010820 */
[----:B------:R-:W5:Y:S01]  /*6390*/  LDSM.16.MT88.4 R12, [R162+0x6800] ;  /* 0x00680000a20c783b */ /* 0x000f620000004200 */
        /* <DEDUP_REMOVED lines=14> */
[----:B----4-:R-:W-:Y:S01]  /*6480*/  F2FP.F16.F32.PACK_AB R69, R52, R119 ;  /* 0x000000773445723e */ /* 0x010fe200000000ff */
[--C-:B------:R-:W-:Y:S01]  /*6490*/  FFMA.FTZ R115, R115, UR11, -R32.reuse ;  /* 0x0000000b73737c23 */ /* 0x100fe20008010820 */
[----:B------:R-:W-:Y:S01]  /*64a0*/  FFMA.FTZ R106, R113, UR11, -R32 ;  /* 0x0000000b716a7c23 */ /* 0x000fe20008010820 */
[----:B------:R-:W-:Y:S01]  /*64b0*/  FADD.FTZ R118, R119, R52 ;  /* 0x0000003477767221 */ /* 0x000fe20000010000 */
[----:B------:R-:W-:Y:S01]  /*64c0*/  FFMA.FTZ R52, R63, UR11, -R34 ;  /* 0x0000000b3f347c23 */ /* 0x000fe20008010822 */
[--C-:B------:R-:W-:Y:S01]  /*64d0*/  FFMA.FTZ R57, R57, UR11, -R32.reuse ;  /* 0x0000000b39397c23 */ /* 0x100fe20008010820 */
[--C-:B------:R-:W-:Y:S01]  /*64e0*/  FFMA.FTZ R114, R55, UR11, -R32.reuse ;  /* 0x0000000b37727c23 */ /* 0x100fe20008010820 */
[----:B------:R-:W4:Y:S01]  /*64f0*/  MUFU.EX2 R26, R26 ;  /* 0x0000001a001a7308 */ /* 0x000f220000000800 */
[----:B------:R-:W-:Y:S01]  /*6500*/  FFMA.FTZ R112, R49, UR11, -R32 ;  /* 0x0000000b31707c23 */ /* 0x000fe20008010820 */
[----:B------:R-:W-:Y:S01]  /*6510*/  FFMA.FTZ R191, R37, UR11, -R34 ;  /* 0x0000000b25bf7c23 */ /* 0x000fe20008010822 */
[--C-:B------:R-:W-:Y:S01]  /*6520*/  FFMA.FTZ R35, R35, UR11, -R32.reuse ;  /* 0x0000000b23237c23 */ /* 0x100fe20008010820 */
[----:B------:R-:W-:Y:S01]  /*6530*/  FFMA.FTZ R192, R33, UR11, -R32 ;  /* 0x0000000b21c07c23 */ /* 0x000fe20008010820 */
[----:B------:R-:W-:-:S03]  /*6540*/  LEA.HI.X R189, R128, UR9, R103, 0x1, P1 ;  /* 0x0000000980bd7c11 */ /* 0x000fc600088f0c67 */
[----:B------:R-:W-:Y:S01]  /*6550*/  MUFU.EX2 R25, R25 ;  /* 0x0000001900197308 */ /* 0x000fe20000000800 */
[----:B--2---:R-:W-:Y:S01]  /*6560*/  F2FP.F16.F32.PACK_AB R71, R36, R53 ;  /* 0x000000352447723e */ /* 0x004fe200000000ff */
[----:B------:R-:W-:-:S04]  /*6570*/  FADD.FTZ R53, R53, R118 ;  /* 0x0000007635357221 */ /* 0x000fc80000010000 */
[----:B------:R-:W-:Y:S02]  /*6580*/  FADD.FTZ R36, R36, R53 ;  /* 0x0000003524247221 */ /* 0x000fe40000010000 */
[C---:B------:R-:W-:Y:S01]  /*6590*/  HMMA.16816.F32 R96, R68.reuse, R92, RZ ;  /* 0x0000005c4460723c */ /* 0x040fe200000018ff */
[----:B------:R-:W-:Y:S05]  /*65a0*/  MUFU.EX2 R20, R20 ;  /* 0x0000001400147308 */ /* 0x000fea0000000800 */
[C---:B------:R-:W-:Y:S03]  /*65b0*/  HMMA.16816.F32 R92, R68.reuse, R94, RZ ;  /* 0x0000005e445c723c */ /* 0x040fe600000018ff */
[----:B------:R-:W-:Y:S03]  /*65c0*/  MUFU.EX2 R43, R43 ;  /* 0x0000002b002b7308 */ /* 0x000fe60000000800 */
[C---:B------:R-:W-:Y:S05]  /*65d0*/  HMMA.16816.F32 R88, R68.reuse, R84, RZ ;  /* 0x000000544458723c */ /* 0x040fea00000018ff */
[----:B------:R-:W2:Y:S01]  /*65e0*/  MUFU.EX2 R24, R24 ;  /* 0x0000001800187308 */ /* 0x000ea20000000800 */
[C---:B------:R-:W-:Y:S06]  /*65f0*/  HMMA.16816.F32 R80, R68.reuse, R76, RZ ;  /* 0x0000004c4450723c */ /* 0x040fec00000018ff */
[C---:B------:R-:W-:Y:S01]  /*6600*/  HMMA.16816.F32 R84, R68.reuse, R86, RZ ;  /* 0x000000564454723c */ /* 0x040fe200000018ff */
[----:B------:R-:W-:Y:S05]  /*6610*/  MUFU.EX2 R22, R22 ;  /* 0x0000001600167308 */ /* 0x000fea0000000800 */
[C---:B------:R-:W-:Y:S03]  /*6620*/  HMMA.16816.F32 R76, R68.reuse, R78, RZ ;  /* 0x0000004e444c723c */ /* 0x040fe600000018ff */
[----:B------:R-:W3:Y:S03]  /*6630*/  MUFU.EX2 R3, R3 ;  /* 0x0000000300037308 */ /* 0x000ee60000000800 */
[C---:B-1----:R-:W-:Y:S05]  /*6640*/  HMMA.16816.F32 R72, R68.reuse, R4, RZ ;  /* 0x000000044448723c */ /* 0x042fea00000018ff */
[----:B------:R-:W-:Y:S01]  /*6650*/  MUFU.EX2 R109, R109 ;  /* 0x0000006d006d7308 */ /* 0x000fe20000000800 */
[----:B------:R-:W-:Y:S01]  /*6660*/  HMMA.16816.F32 R68, R68, R6, RZ ;  /* 0x000000064444723c */ /* 0x000fe200000018ff */
[----:B----4-:R-:W-:-:S02]  /*6670*/  F2FP.F16.F32.PACK_AB R4, R26, R27 ;  /* 0x0000001b1a04723e */ /* 0x010fc400000000ff */
[----:B--2---:R-:W-:Y:S01]  /*6680*/  F2FP.F16.F32.PACK_AB R5, R24, R43 ;  /* 0x0000002b1805723e */ /* 0x004fe200000000ff */
[----:B------:R-:W-:Y:S01]  /*6690*/  FADD.FTZ R43, R43, R36 ;  /* 0x000000242b2b7221 */ /* 0x000fe20000010000 */
[----:B------:R-:W-:Y:S02]  /*66a0*/  FFMA.FTZ R36, R23, UR11, -R32 ;  /* 0x0000000b17247c23 */ /* 0x000fe40008010820 */
[----:B------:R-:W-:Y:S01]  /*66b0*/  F2FP.F16.F32.PACK_AB R6, R20, R25 ;  /* 0x000000191406723e */ /* 0x000fe200000000ff */
[----:B------:R-:W1:Y:S01]  /*66c0*/  MUFU.EX2 R46, R46 ;  /* 0x0000002e002e7308 */ /* 0x000e620000000800 */
[----:B---3--:R-:W-:-:S07]  /*66d0*/  F2FP.F16.F32.PACK_AB R7, R3, R22 ;  /* 0x000000160307723e */ /* 0x008fce00000000ff */
[C---:B------:R-:W-:Y:S01]  /*66e0*/  HMMA.16816.F32 R96, R4.reuse, R8, R96 ;  /* 0x000000080460723c */ /* 0x040fe20000001860 */
[----:B------:R-:W-:Y:S05]  /*66f0*/  MUFU.EX2 R105, R105 ;  /* 0x0000006900697308 */ /* 0x000fea0000000800 */
[C---:B------:R-:W-:Y:S01]  /*6700*/  HMMA.16816.F32 R92, R4.reuse, R10, R92 ;  /* 0x0000000a045c723c */ /* 0x040fe2000000185c */
[----:B------:R-:W2:Y:S02]  /*6710*/  LDSM.16.MT88.4 R8, [R163+0x6800] ;  /* 0x00680000a308783b */ /* 0x000ea40000004200 */
[----:B------:R-:W3:Y:S03]  /*6720*/  MUFU.EX2 R42, R42 ;  /* 0x0000002a002a7308 */ /* 0x000ee60000000800 */
[C---:B------:R-:W-:Y:S05]  /*6730*/  HMMA.16816.F32 R88, R4.reuse, R16, R88 ;  /* 0x000000100458723c */ /* 0x040fea0000001858 */
[----:B------:R-:W-:Y:S01]  /*6740*/  MUFU.EX2 R107, R107 ;  /* 0x0000006b006b7308 */ /* 0x000fe20000000800 */
[C---:B------:R-:W-:Y:S01]  /*6750*/  HMMA.16816.F32 R84, R4.reuse, R18, R84 ;  /* 0x000000120454723c */ /* 0x040fe20000001854 */
[----:B------:R-:W4:Y:S05]  /*6760*/  LDSM.16.MT88.4 R16, [R164+0x7000] ;  /* 0x00700000a410783b */ /* 0x000f2a0000004200 */
[C---:B-----5:R-:W-:Y:S01]  /*6770*/  HMMA.16816.F32 R72, R4.reuse, R12, R72 ;  /* 0x0000000c0448723c */ /* 0x060fe20000001848 */
        /* <DEDUP_REMOVED lines=12> */
[----:B-----5:R-:W-:-:S03]  /*6840*/  F2FP.F16.F32.PACK_AB R5, R44, R107 ;  /* 0x0000006b2c05723e */ /* 0x020fc600000000ff */
[----:B------:R-:W-:Y:S01]  /*6850*/  MUFU.EX2 R139, R139 ;  /* 0x0000008b008b7308 */ /* 0x000fe20000000800 */
[----:B------:R-:W-:-:S07]  /*6860*/  F2FP.F16.F32.PACK_AB R7, R40, R67 ;  /* 0x000000432807723e */ /* 0x000fce00000000ff */
[----:B------:R-:W1:Y:S01]  /*6870*/  MUFU.EX2 R54, R54 ;  /* 0x0000003600367308 */ /* 0x000e620000000800 */
[C---:B----4-:R-:W-:Y:S06]  /*6880*/  HMMA.16816.F32 R88, R4.reuse, R16, R88 ;  /* 0x000000100458723c */ /* 0x050fec0000001858 */
[C---:B------:R-:W-:Y:S01]  /*6890*/  HMMA.16816.F32 R84, R4.reuse, R18, R84 ;  /* 0x000000120454723c */ /* 0x040fe20000001854 */
[----:B------:R-:W-:Y:S01]  /*68a0*/  MUFU.EX2 R141, R141 ;  /* 0x0000008d008d7308 */ /* 0x000fe20000000800 */
[----:B------:R-:W-:Y:S04]  /*68b0*/  LDSM.16.MT88.4 R16, [R164+0x7800] ;  /* 0x00780000a410783b */ /* 0x000fe80000004200 */
[C---:B------:R-:W-:Y:S03]  /*68c0*/  HMMA.16816.F32 R72, R4.reuse, R12, R72 ;  /* 0x0000000c0448723c */ /* 0x040fe60000001848 */
[----:B------:R-:W3:Y:S03]  /*68d0*/  MUFU.EX2 R56, R56 ;  /* 0x0000003800387308 */ /* 0x000ee60000000800 */
[C---:B------:R-:W-:Y:S01]  /*68e0*/  HMMA.16816.F32 R68, R4.reuse, R14, R68 ;  /* 0x0000000e0444723c */ /* 0x040fe20000001844 */
[----:B------:R-:W-:Y:S04]  /*68f0*/  LDSM.16.MT88.4 R12, [R162+0x7800] ;  /* 0x00780000a20c783b */ /* 0x000fe80000004200 */
[----:B------:R-:W-:Y:S01]  /*6900*/  MUFU.EX2 R137, R137 ;  /* 0x0000008900897308 */ /* 0x000fe20000000800 */
[C---:B--2---:R-:W-:Y:S06]  /*6910*/  HMMA.16816.F32 R96, R4.reuse, R8, R96 ;  /* 0x000000080460723c */ /* 0x044fec0000001860 */
[C---:B------:R-:W-:Y:S01]  /*6920*/  HMMA.16816.F32 R92, R4.reuse, R10, R92 ;  /* 0x0000000a045c723c */ /* 0x040fe2000000185c */
[----:B------:R-:W2:Y:S01]  /*6930*/  LDSM.16.MT88.4 R8, [R163+0x7000] ;  /* 0x00700000a308783b */ /* 0x000ea20000004200 */
        /* <DEDUP_REMOVED lines=56> */
[----:B------:R-:W-:Y:S08]  /*6cc0*/  MUFU.EX2 R191, R191 ;  /* 0x000000bf00bf7308 */ /* 0x000ff00000000800 */
[----:B------:R-:W-:Y:S08]  /*6cd0*/  MUFU.EX2 R36, R36 ;  /* 0x0000002400247308 */ /* 0x000ff00000000800 */
        /* <DEDUP_REMOVED lines=22> */
[----:B------:R-:W-:Y:S01]  /*6e40*/  FFMA.FTZ R6, R47, UR11, -R32 ;  /* 0x0000000b2f067c23 */ /* 0x000fe20008010820 */
[----:B------:R-:W-:Y:S01]  /*6e50*/  FADD.FTZ R5, R45, R116 ;  /* 0x000000742d057221 */ /* 0x000fe20000010000 */
[----:B------:R-:W-:Y:S01]  /*6e60*/  F2FP.F16.F32.PACK_AB R10, R59, R48 ;  /* 0x000000303b0a723e */ /* 0x000fe200000000ff */
[--C-:B------:R-:W-:Y:S01]  /*6e70*/  FFMA.FTZ R47, R41, UR11, -R34.reuse ;  /* 0x0000000b292f7c23 */ /* 0x100fe20008010822 */
[----:B------:R-:W1:Y:S01]  /*6e80*/  MUFU.EX2 R45, R6 ;  /* 0x00000006002d7308 */ /* 0x000e620000000800 */
[----:B------:R-:W-:Y:S01]  /*6e90*/  FADD.FTZ R4, R38, R5 ;  /* 0x0000000526047221 */ /* 0x000fe20000010000 */
[--C-:B------:R-:W-:Y:S01]  /*6ea0*/  FFMA.FTZ R41, R39, UR11, -R34.reuse ;  /* 0x0000000b27297c23 */ /* 0x100fe20008010822 */
[----:B------:R-:W-:Y:S02]  /*6eb0*/  FFMA.FTZ R38, R51, UR11, -R34 ;  /* 0x0000000b33267c23 */ /* 0x000fe40008010822 */
[----:B------:R-:W-:-:S03]  /*6ec0*/  FADD.FTZ R27, R27, R4 ;  /* 0x000000041b1b7221 */ /* 0x000fc60000010000 */
[----:B------:R-:W-:Y:S01]  /*6ed0*/  MUFU.EX2 R37, R47 ;  /* 0x0000002f00257308 */ /* 0x000fe20000000800 */
[----:B------:R-:W-:-:S04]  /*6ee0*/  FADD.FTZ R26, R26, R27 ;  /* 0x0000001b1a1a7221 */ /* 0x000fc80000010000 */
[----:B------:R-:W-:-:S03]  /*6ef0*/  FADD.FTZ R39, R25, R26 ;  /* 0x0000001a19277221 */ /* 0x000fc60000010000 */
[----:B------:R-:W2:Y:S01]  /*6f00*/  MUFU.EX2 R38, R38 ;  /* 0x0000002600267308 */ /* 0x000ea20000000800 */
[----:B-1----:R-:W-:Y:S01]  /*6f10*/  F2FP.F16.F32.PACK_AB R11, R45, R112 ;  /* 0x000000702d0b723e */ /* 0x002fe200000000ff */
[----:B------:R-:W1:Y:S06]  /*6f20*/  LDSM.16.MT88.4 R4, [R163+0x9000] ;  /* 0x00900000a304783b */ /* 0x000e6c0000004200 */
[C---:B------:R-:W-:Y:S01]  /*6f30*/  HMMA.16816.F32 R96, R8.reuse, R16, R96 ;  /* 0x000000100860723c */ /* 0x040fe20000001860 */
[----:B------:R-:W3:Y:S05]  /*6f40*/  MUFU.EX2 R34, R41 ;  /* 0x0000002900227308 */ /* 0x000eea0000000800 */
[C---:B------:R-:W-:Y:S01]  /*6f50*/  HMMA.16816.F32 R92, R8.reuse, R18, R92 ;  /* 0x00000012085c723c */ /* 0x040fe2000000185c */
[----:B------:R-:W-:Y:S01]  /*6f60*/  FADD.FTZ R17, R24, R43 ;  /* 0x0000002b18117221 */ /* 0x000fe20000010000 */
[----:B------:R-:W-:Y:S01]  /*6f70*/  FADD.FTZ R16, R20, R39 ;  /* 0x0000002714107221 */ /* 0x000fe20000010000 */
[----:B------:R-:W4:Y:S03]  /*6f80*/  LDSM.16.MT88.4 R24, [R162+0x9000] ;  /* 0x00900000a218783b */ /* 0x000f260000004200 */
[----:B------:R-:W-:Y:S01]  /*6f90*/  FADD.FTZ R109, R109, R16 ;  /* 0x000000106d6d7221 */ /* 0x000fe20000010000 */
[----:B------:R-:W-:Y:S01]  /*6fa0*/  FADD.FTZ R18, R22, R17 ;  /* 0x0000001116127221 */ /* 0x000fe20000010000 */
[----:B------:R-:W-:Y:S01]  /*6fb0*/  FFMA.FTZ R17, R21, UR11, -R32 ;  /* 0x0000000b15117c23 */ /* 0x000fe20008010820 */
[C---:B------:R-:W-:Y:S01]  /*6fc0*/  HMMA.16816.F32 R88, R8.reuse, R12, R88 ;  /* 0x0000000c0858723c */ /* 0x040fe20000001858 */
[----:B------:R-:W-:Y:S01]  /*6fd0*/  FADD.FTZ R46, R46, R109 ;  /* 0x0000006d2e2e7221 */ /* 0x000fe20000010000 */
[----:B------:R-:W-:Y:S01]  /*6fe0*/  FADD.FTZ R18, R3, R18 ;  /* 0x0000001203127221 */ /* 0x000fe20000010000 */
[----:B------:R-:W-:Y:S01]  /*6ff0*/  LDSM.16.MT88.4 R20, [R166+0x9800] ;  /* 0x00980000a614783b */ /* 0x000fe20000004200 */
[----:B------:R5:W3:Y:S01]  /*7000*/  MUFU.EX2 R3, R17 ;  /* 0x0000001100037308 */ /* 0x000ae20000000800 */
[----:B------:R-:W-:Y:S01]  /*7010*/  FADD.FTZ R105, R105, R46 ;  /* 0x0000002e69697221 */ /* 0x000fe20000010000 */
[----:B------:R-:W-:Y:S01]  /*7020*/  FADD.FTZ R107, R107, R18 ;  /* 0x000000126b6b7221 */ /* 0x000fe20000010000 */
[----:B------:R-:W-:Y:S01]  /*7030*/  HMMA.16816.F32 R84, R8, R14, R84 ;  /* 0x0000000e0854723c */ /* 0x000fe20000001854 */
[----:B------:R-:W4:Y:S01]  /*7040*/  LDSM.16.MT88.4 R12, [R163+0x9800] ;  /* 0x00980000a30c783b */ /* 0x000f220000004200 */
[----:B------:R-:W-:Y:S01]  /*7050*/  FADD.FTZ R42, R42, R105 ;  /* 0x000000692a2a7221 */ /* 0x000fe20000010000 */
[----:B------:R-:W-:-:S03]  /*7060*/  FADD.FTZ R44, R44, R107 ;  /* 0x0000006b2c2c7221 */ /* 0x000fc60000010000 */
[----:B------:R-:W-:Y:S01]  /*7070*/  FADD.FTZ R143, R143, R42 ;  /* 0x0000002a8f8f7221 */ /* 0x000fe20000010000 */
[----:B------:R-:W-:-:S03]  /*7080*/  FADD.FTZ R67, R67, R44 ;  /* 0x0000002c43437221 */ /* 0x000fc60000010000 */
[----:B------:R-:W-:Y:S01]  /*7090*/  FADD.FTZ R58, R58, R143 ;  /* 0x0000008f3a3a7221 */ /* 0x000fe20000010000 */
[----:B------:R-:W-:Y:S01]  /*70a0*/  FADD.FTZ R40, R40, R67 ;  /* 0x0000004328287221 */ /* 0x000fe20000010000 */
[C---:B-1----:R-:W-:Y:S01]  /*70b0*/  HMMA.16816.F32 R80, R8.reuse, R4, R80 ;  /* 0x000000040850723c */ /* 0x042fe20000001850 */
[----:B-----5:R-:W1:Y:S02]  /*70c0*/  LDSM.16.MT88.4 R16, [R164+0x9800] ;  /* 0x00980000a410783b */ /* 0x020e640000004200 */
[----:B------:R-:W-:Y:S01]  /*70d0*/  FADD.FTZ R141, R141, R40 ;  /* 0x000000288d8d7221 */ /* 0x000fe20000010000 */
[----:B------:R-:W-:Y:S02]  /*70e0*/  FADD.FTZ R139, R139, R58 ;  /* 0x0000003a8b8b7221 */ /* 0x000fe40000010000 */
[----:B------:R-:W-:Y:S01]  /*70f0*/  HMMA.16816.F32 R76, R8, R6, R76 ;  /* 0x00000006084c723c */ /* 0x000fe2000000184c */
[----:B------:R-:W-:Y:S01]  /*7100*/  FADD.FTZ R56, R56, R141 ;  /* 0x0000008d38387221 */ /* 0x000fe20000010000 */
[----:B------:R-:W-:Y:S01]  /*7110*/  FADD.FTZ R54, R54, R139 ;  /* 0x0000008b36367221 */ /* 0x000fe20000010000 */
[----:B--2---:R-:W-:-:S02]  /*7120*/  F2FP.F16.F32.PACK_AB R4, R37, R38 ;  /* 0x000000262504723e */ /* 0x004fc400000000ff */
[----:B------:R-:W-:Y:S01]  /*7130*/  FADD.FTZ R137, R137, R56 ;  /* 0x0000003889897221 */ /* 0x000fe20000010000 */
[----:B------:R-:W-:Y:S01]  /*7140*/  FADD.FTZ R151, R151, R54 ;  /* 0x0000003697977221 */ /* 0x000fe20000010000 */
[----:B---3--:R-:W-:Y:S02]  /*7150*/  F2FP.F16.F32.PACK_AB R6, R191, R34 ;  /* 0x00000022bf06723e */ /* 0x008fe400000000ff */
[----:B------:R-:W-:Y:S01]  /*7160*/  FADD.FTZ R50, R50, R137 ;  /* 0x0000008932327221 */ /* 0x000fe20000010000 */
[----:B------:R-:W-:Y:S01]  /*7170*/  FADD.FTZ R66, R66, R151 ;  /* 0x0000009742427221 */ /* 0x000fe20000010000 */
[----:B------:R-:W-:Y:S01]  /*7180*/  F2FP.F16.F32.PACK_AB R5, R3, R36 ;  /* 0x000000240305723e */ /* 0x000fe200000000ff */
[----:B----4-:R-:W-:Y:S01]  /*7190*/  HMMA.16816.F32 R72, R8, R24, R72 ;  /* 0x000000180848723c */ /* 0x010fe20000001848 */
[----:B------:R-:W-:Y:S01]  /*71a0*/  FADD.FTZ R149, R149, R50 ;  /* 0x0000003295957221 */ /* 0x000fe20000010000 */
[----:B------:R-:W-:Y:S01]  /*71b0*/  F2FP.F16.F32.PACK_AB R7, R192, R35 ;  /* 0x00000023c007723e */ /* 0x000fe200000000ff */
[----:B------:R-:W-:-:S02]  /*71c0*/  FADD.FTZ R147, R147, R66 ;  /* 0x0000004293937221 */ /* 0x000fc40000010000 */
[----:B------:R-:W-:Y:S01]  /*71d0*/  FADD.FTZ R64, R64, R149 ;  /* 0x0000009540407221 */ /* 0x000fe20000010000 */
[----:B------:R-:W-:Y:S01]  /*71e0*/  HMMA.16816.F32 R68, R8, R26, R68 ;  /* 0x0000001a0844723c */ /* 0x000fe20000001844 */
[----:B------:R-:W-:Y:S01]  /*71f0*/  FADD.FTZ R147, R62, R147 ;  /* 0x000000933e937221 */ /* 0x000fe20000010000 */
[----:B------:R-:W2:Y:S01]  /*7200*/  LDSM.16.MT88.4 R8, [R162+0x9800] ;  /* 0x00980000a208783b */ /* 0x000ea20000004200 */
[----:B------:R-:W-:-:S03]  /*7210*/  FADD.FTZ R145, R145, R64 ;  /* 0x0000004091917221 */ /* 0x000fc60000010000 */
[----:B------:R-:W-:Y:S01]  /*7220*/  HMMA.16816.F32 R80, R4, R12, R80 ;  /* 0x0000000c0450723c */ /* 0x000fe20000001850 */
[----:B------:R-:W-:-:S04]  /*7230*/  FADD.FTZ R60, R60, R145 ;  /* 0x000000913c3c7221 */ /* 0x000fc80000010000 */
[----:B------:R-:W-:Y:S01]  /*7240*/  FADD.FTZ R125, R125, R60 ;  /* 0x0000003c7d7d7221 */ /* 0x000fe20000010000 */
[----:B------:R-:W-:Y:S03]  /*7250*/  HMMA.16816.F32 R96, R4, R20, R96 ;  /* 0x000000140460723c */ /* 0x000fe60000001860 */
[----:B------:R-:W-:-:S03]  /*7260*/  FADD.FTZ R110, R110, R125 ;  /* 0x0000007d6e6e7221 */ /* 0x000fc60000010000 */
[----:B-1----:R-:W-:Y:S01]  /*7270*/  HMMA.16816.F32 R88, R4, R16, R88 ;  /* 0x000000100458723c */ /* 0x002fe20000001858 */
        /* <DEDUP_REMOVED lines=10> */
[C---:B------:R-:W-:Y:S01]  /*7320*/  HMMA.16816.F32 R76, R4.reuse, R14, R76 ;  /* 0x0000000e044c723c */ /* 0x040fe2000000184c */
[----:B------:R-:W-:Y:S02]  /*7330*/  FADD.FTZ R104, R104, R131 ;  /* 0x0000008368687221 */ /* 0x000fe40000010000 */
[----:B------:R-:W-:Y:S02]  /*7340*/  FADD.FTZ R45, R45, R112 ;  /* 0x000000702d2d7221 */ /* 0x000fe40000010000 */
[----:B------:R-:W-:Y:S01]  /*7350*/  FADD.FTZ R65, R65, R104 ;  /* 0x0000006841417221 */ /* 0x000fe20000010000 */
[----:B--2---:R-:W-:Y:S01]  /*7360*/  HMMA.16816.F32 R72, R4, R8, R72 ;  /* 0x000000080448723c */ /* 0x004fe20000001848 */
        /* <DEDUP_REMOVED lines=8> */
[----:B------:R-:W-:-:S04]  /*73f0*/  FADD.FTZ R38, R38, R59 ;  /* 0x0000003b26267221 */ /* 0x000fc80000010000 */
[----:B------:R-:W-:-:S04]  /*7400*/  FADD.FTZ R37, R37, R38 ;  /* 0x0000002625257221 */ /* 0x000fc80000010000 */
[----:B------:R-:W-:-:S04]  /*7410*/  FADD.FTZ R34, R34, R37 ;  /* 0x0000002522227221 */ /* 0x000fc80000010000 */
[----:B------:R-:W-:Y:S01]  /*7420*/  FADD.FTZ R191, R191, R34 ;  /* 0x00000022bfbf7221 */ /* 0x000fe20000010000 */
[----:B------:R-:W-:Y:S06]  /*7430*/  @!P2 BRA `(.L_x_5409) ;  /* 0x0000004400e8a947 */ /* 0x000fec0003800000 */
        /* <DEDUP_REMOVED lines=63> */
.L_x_5410:
[----:B------:R-:W-:-:S04]  /*7830*/  LEA R4, -R122, RZ, 0x7 ;  /* 0x000000ff7a047211 */ /* 0x000fc800078e39ff */
[----:B------:R-:W-:-:S07]  /*7840*/  SHF.R.S32.HI R3, RZ, 0x1f, R4 ;  /* 0x0000001fff037819 */ /* 0x000fce0000011404 */
.L_x_5411:
        /* <DEDUP_REMOVED lines=28> */
[CCC-:B------:R-:W-:Y:S01]  /*7a10*/  @!P1 LEA.HI.X R12, R122.reuse, R31.reuse, R123.reuse, 0x5, P4 ;  /* 0x0000001f7a0c9211 */ /* 0x1c0fe200020f2c7b */
[----:B------:R-:W-:Y:S01]  /*7a20*/  @!P1 IMAD R10, R123, 0x60, RZ ;  /* 0x000000607b0a9824 */ /* 0x000fe200078e02ff */
[C---:B------:R-:W-:Y:S01]  /*7a30*/  @!P1 LEA.HI.X R30, R122.reuse, R31, R123, 0x6, P2 ;  /* 0x0000001f7a1e9211 */ /* 0x040fe200010f347b */
[----:B------:R-:W-:Y:S01]  /*7a40*/  @!P1 IMAD.WIDE.U32 R18, R122, 0x70, R18 ;  /* 0x000000707a129825 */ /* 0x000fe200078e0012 */
[----:B------:R-:W-:-:S03]  /*7a50*/  @!P1 IADD3 R11, P2, R4, R11, RZ ;  /* 0x0000000b040b9210 */ /* 0x000fc60007f5e0ff */
[----:B------:R-:W-:Y:S01]  /*7a60*/  @!P1 IMAD.X R12, R3, 0x1, R12, P3 ;  /* 0x00000001030c9824 */ /* 0x000fe200018e060c */
[C---:B------:R-:W-:Y:S01]  /*7a70*/  @!P1 IADD3 R13, P3, R4.reuse, R20, RZ ;  /* 0x00000014040d9210 */ /* 0x040fe20007f7e0ff */
[----:B------:R-:W-:Y:S01]  /*7a80*/  @!P1 IMAD R14, R123, 0x70, RZ ;  /* 0x000000707b0e9824 */ /* 0x000fe200078e02ff */
[----:B------:R-:W-:Y:S01]  /*7a90*/  @!P1 LEA R20, P5, R9, UR6, 0x1 ;  /* 0x0000000609149c11 */ /* 0x000fe2000f8a08ff */
[C---:B------:R-:W-:Y:S01]  /*7aa0*/  @!P1 IMAD.X R30, R3.reuse, 0x1, R30, P2 ;  /* 0x00000001031e9824 */ /* 0x040fe200010e061e */
[----:B------:R-:W-:Y:S01]  /*7ab0*/  @!P1 IADD3 R4, P2, R4, R18, RZ ;  /* 0x0000001204049210 */ /* 0x000fe20007f5e0ff */
[----:B------:R-:W-:Y:S01]  /*7ac0*/  @!P1 IMAD.MOV.U32 R195, RZ, RZ, R193 ;  /* 0x000000ffffc39224 */ /* 0x000fe200078e00c1 */
[----:B------:R-:W-:Y:S02]  /*7ad0*/  @!P1 IADD3.X R10, R3, R10, R21, P3, !PT ;  /* 0x0000000a030a9210 */ /* 0x000fe40001ffe415 */
[----:B------:R-:W-:Y:S02]  /*7ae0*/  @!P1 LEA R18, P4, R11, UR6, 0x1 ;  /* 0x000000060b129c11 */ /* 0x000fe4000f8808ff */
[----:B------:R-:W-:Y:S01]  /*7af0*/  @!P1 LEA.HI.X R21, R9, UR7, R12, 0x1, P5 ;  /* 0x0000000709159c11 */ /* 0x000fe2000a8f0c0c */
[----:B------:R-:W-:Y:S01]  /*7b00*/  @!PT LDS RZ, [RZ] ;  /* 0x00000000fffff984 */ /* 0x000fe20000000800 */
[----:B------:R-:W-:Y:S01]  /*7b10*/  @!PT LDS RZ, [RZ] ;  /* 0x00000000fffff984 */ /* 0x000fe20000000800 */
[----:B------:R-:W-:Y:S01]  /*7b20*/  @!PT LDS RZ, [RZ] ;  /* 0x00000000fffff984 */ /* 0x000fe20000000800 */
[----:B------:R-:W-:Y:S01]  /*7b30*/  @!P1 LDGSTS.E.BYPASS.LTC128B.128 [R180+0x6000], desc[UR12][R194.64] ;  /* 0x06000000c2b49fae */ /* 0x000fe2000b901d4c */
[----:B------:R-:W-:-:S02]  /*7b40*/  @!P1 LEA R24, P5, R6, UR6, 0x1 ;  /* 0x0000000606189c11 */ /* 0x000fc4000f8a08ff */
[----:B------:R-:W-:Y:S01]  /*7b50*/  @!P1 IADD3.X R3, R3, R19, R14, P2, !PT ;  /* 0x0000001303039210 */ /* 0x000fe200017fe40e */
        /* <DEDUP_REMOVED lines=8> */
[----:B------:R-:W-:Y:S01]  /*7be0*/  @!P1 LEA R34, P3, R13, UR6, 0x1 ;  /* 0x000000060d229c11 */ /* 0x000fe2000f8608ff */
[----:B------:R-:W-:Y:S01]  /*7bf0*/  @P1 STS.128 [R180+0x7000], RZ ;  /* 0x007000ffb4001388 */ /* 0x000fe20000000c00 */
[----:B------:R-:W-:-:S02]  /*7c00*/  @!P1 LEA R32, P2, R4, UR6, 0x1 ;  /* 0x0000000604209c11 */ /* 0x000fc4000f8408ff */
[----:B------:R-:W-:Y:S01]  /*7c10*/  @!P1 LEA.HI.X R37, R8, UR7, R7, 0x1, P4 ;  /* 0x0000000708259c11 */ /* 0x000fe2000a0f0c07 */
[----:B------:R-:W-:Y:S01]  /*7c20*/  @!PT LDS RZ, [RZ] ;  /* 0x00000000fffff984 */ /* 0x000fe20000000800 */
[----:B------:R-:W-:Y:S01]  /*7c30*/  @!PT LDS RZ, [RZ] ;  /* 0x00000000fffff984 */ /* 0x000fe20000000800 */
[----:B------:R-:W-:Y:S01]  /*7c40*/  @!PT LDS RZ, [RZ] ;  /* 0x00000000fffff984 */ /* 0x000fe20000000800 */
[----:B------:R1:W-:Y:S01]  /*7c50*/  @!P1 LDGSTS.E.BYPASS.LTC128B.128 [R180+0x7000], desc[UR12][R20.64] ;  /* 0x0700000014b49fae */ /* 0x0003e2000b901d4c */
        /* <DEDUP_REMOVED lines=29> */
[----:B------:R-:W1:Y:S04]  /*7e30*/  LDSM.16.M88.4 R12, [R171+0x2000] ;  /* 0x00200000ab0c783b */ /* 0x000e680000000200 */
[----:B------:R-:W-:Y:S04]  /*7e40*/  LDSM.16.M88.4 R104, [R170] ;  /* 0x00000000aa68783b */ /* 0x000fe80000000200 */
[----:B------:R-:W-:Y:S04]  /*7e50*/  LDSM.16.M88.4 R28, [R165+0x2000] ;  /* 0x00200000a51c783b */ /* 0x000fe80000000200 */
[----:B------:R-:W5:Y:S04]  /*7e60*/  LDSM.16.M88.4 R4, [R171+0x2800] ;  /* 0x00280000ab04783b */ /* 0x000f680000000200 */
[----:B------:R-:W4:Y:S04]  /*7e70*/  LDSM.16.M88.4 R52, [R171+0x3800] ;  /* 0x00380000ab34783b */ /* 0x000f280000000200 */
[----:B------:R-:W4:Y:S04]  /*7e80*/  LDSM.16.M88.4 R44, [R171+0x4000] ;  /* 0x00400000ab2c783b */ /* 0x000f280000000200 */
[----:B--2---:R-:W2:Y:S04]  /*7e90*/  LDSM.16.M88.4 R24, [R165+0x2800] ;  /* 0x00280000a518783b */ /* 0x004ea80000000200 */
[----:B------:R-:W2:Y:S04]  /*7ea0*/  LDSM.16.M88.4 R60, [R171+0x3000] ;  /* 0x00300000ab3c783b */ /* 0x000ea80000000200 */
[----:B---3--:R-:W3:Y:S04]  /*7eb0*/  LDSM.16.M88.4 R36, [R171+0x4800] ;  /* 0x00480000ab24783b */ /* 0x008ee80000000200 */
[----:B------:R-:W-:Y:S01]  /*7ec0*/  LDSM.16.M88.4 R116, [R171+0x5800] ;  /* 0x00580000ab74783b */ /* 0x000fe20000000200 */
[C---:B-1----:R-:W-:Y:S03]  /*7ed0*/  HMMA.16816.F32 R16, R20.reuse, R12, RZ ;  /* 0x0000000c1410723c */ /* 0x042fe600000018ff */
[----:B------:R-:W-:Y:S04]  /*7ee0*/  LDSM.16.M88.4 R112, [R165+0x3800] ;  /* 0x00380000a570783b */ /* 0x000fe80000000200 */
[----:B------:R-:W-:Y:S01]  /*7ef0*/  LDSM.16.M88.4 R108, [R165+0x4000] ;  /* 0x00400000a56c783b */ /* 0x000fe20000000200 */
[C---:B------:R-:W-:Y:S03]  /*7f00*/  HMMA.16816.F32 R12, R20.reuse, R14, RZ ;  /* 0x0000000e140c723c */ /* 0x040fe600000018ff */
[----:B------:R-:W-:Y:S03]  /*7f10*/  LDSM.16.M88.4 R124, [R165+0x3000] ;  /* 0x00300000a57c783b */ /* 0x000fe60000000200 */
[C---:B-----5:R-:W-:Y:S01]  /*7f20*/  HMMA.16816.F32 R8, R20.reuse, R4, RZ ;  /* 0x000000041408723c */ /* 0x060fe200000018ff */
[----:B------:R-:W0:Y:S05]  /*7f30*/  LDGDEPBAR ;  /* 0x00000000000079af */ /* 0x000e2a0000000000 */
[----:B------:R-:W-:Y:S06]  /*7f40*/  HMMA.16816.F32 R4, R20, R6, RZ ;  /* 0x000000061404723c */ /* 0x000fec00000018ff */
[C---:B------:R-:W-:Y:S06]  /*7f50*/  HMMA.16816.F32 R16, R104.reuse, R28, R16 ;  /* 0x0000001c6810723c */ /* 0x040fec0000001810 */
[----:B------:R-:W-:Y:S01]  /*7f60*/  HMMA.16816.F32 R12, R104, R30, R12 ;  /* 0x0000001e680c723c */ /* 0x000fe2000000180c */
[----:B------:R-:W1:Y:S05]  /*7f70*/  LDSM.16.M88.4 R28, [R171+0x5000] ;  /* 0x00500000ab1c783b */ /* 0x000e6a0000000200 */
[C---:B----4-:R-:W-:Y:S06]  /*7f80*/  HMMA.16816.F32 R56, R20.reuse, R52, RZ ;  /* 0x000000341438723c */ /* 0x050fec00000018ff */
[C---:B------:R-:W-:Y:S06]  /*7f90*/  HMMA.16816.F32 R48, R20.reuse, R44, RZ ;  /* 0x0000002c1430723c */ /* 0x040fec00000018ff */
[C---:B------:R-:W-:Y:S06]  /*7fa0*/  HMMA.16816.F32 R52, R20.reuse, R54, RZ ;  /* 0x000000361434723c */ /* 0x040fec00000018ff */
[----:B------:R-:W-:Y:S06]  /*7fb0*/  HMMA.16816.F32 R44, R20, R46, RZ ;  /* 0x0000002e142c723c */ /* 0x000fec00000018ff */
[----:B--2---:R-:W-:Y:S06]  /*7fc0*/  HMMA.16816.F32 R8, R104, R24, R8 ;  /* 0x000000186808723c */ /* 0x004fec0000001808 */
[----:B------:R-:W-:Y:S06]  /*7fd0*/  HMMA.16816.F32 R64, R20, R60, RZ ;  /* 0x0000003c1440723c */ /* 0x000fec00000018ff */
[----:B------:R-:W-:Y:S06]  /*7fe0*/  HMMA.16816.F32 R4, R104, R26, R4 ;  /* 0x0000001a6804723c */ /* 0x000fec0000001804 */
[C---:B---3--:R-:W-:Y:S06]  /*7ff0*/  HMMA.16816.F32 R40, R20.reuse, R36, RZ ;  /* 0x000000241428723c */ /* 0x048fec00000018ff */
[C---:B-1----:R-:W-:Y:S06]  /*8000*/  HMMA.16816.F32 R32, R20.reuse, R28, RZ ;  /* 0x0000001c1420723c */ /* 0x042fec00000018ff */
        /* <DEDUP_REMOVED lines=47> */
[----:B------:R-:W2:Y:S04]  /*8300*/  LDSM.16.M88.4 R104, [R100+0x800] ;  /* 0x000800006468783b */ /* 0x000ea80000000200 */
[----:B------:R-:W3:Y:S01]  /*8310*/  LDSM.16.M88.4 R108, [R100] ;  /* 0x00000000646c783b */ /* 0x000ee20000000200 */
[C---:B-1----:R-:W-:Y:S06]  /*8320*/  HMMA.16816.F32 R64, R116.reuse, R112, R64 ;  /* 0x000000707440723c */ /* 0x042fec0000001840 */
[C---:B------:R-:W-:Y:S01]  /*8330*/  HMMA.16816.F32 R60, R116.reuse, R114, R60 ;  /* 0x00000072743c723c */ /* 0x040fe2000000183c */
[----:B------:R-:W1:Y:S05]  /*8340*/  LDSM.16.M88.4 R112, [R100+0x2800] ;  /* 0x002800006470783b */ /* 0x000e6a0000000200 */
[C---:B--2---:R-:W-:Y:S06]  /*8350*/  HMMA.16816.F32 R8, R116.reuse, R104, R8 ;  /* 0x000000687408723c */ /* 0x044fec0000001808 */
[C---:B------:R-:W-:Y:S01]  /*8360*/  HMMA.16816.F32 R4, R116.reuse, R106, R4 ;  /* 0x0000006a7404723c */ /* 0x040fe20000001804 */
[----:B------:R-:W2:Y:S05]  /*8370*/  LDSM.16.M88.4 R104, [R100+0x2000] ;  /* 0x002000006468783b */ /* 0x000eaa0000000200 */
[C---:B---3--:R-:W-:Y:S01]  /*8380*/  HMMA.16816.F32 R16, R116.reuse, R108, R16 ;  /* 0x0000006c7410723c */ /* 0x048fe20000001810 */
[----:B------:R-:W-:Y:S01]  /*8390*/  FMUL.FTZ R64, R64, UR10 ;  /* 0x0000000a40407c20 */ /* 0x000fe20008410000 */
[----:B------:R-:W-:Y:S01]  /*83a0*/  FMUL.FTZ R66, R66, UR10 ;  /* 0x0000000a42427c20 */ /* 0x000fe20008410000 */
[----:B------:R-:W-:Y:S01]  /*83b0*/  FMUL.FTZ R65, R65, UR10 ;  /* 0x0000000a41417c20 */ /* 0x000fe20008410000 */
[----:B------:R-:W-:Y:S01]  /*83c0*/  FMUL.FTZ R67, R67, UR10 ;  /* 0x0000000a43437c20 */ /* 0x000fe20008410000 */
[----:B------:R-:W-:Y:S01]  /*83d0*/  MUFU.TANH R153, R64 ;  /* 0x0000004000997308 */ /* 0x000fe20000002400 */
[----:B------:R-:W-:Y:S01]  /*83e0*/  HMMA.16816.F32 R12, R116, R110, R12 ;  /* 0x0000006e740c723c */ /* 0x000fe2000000180c */
[----:B------:R-:W3:Y:S01]  /*83f0*/  LDSM.16.M88.4 R108, [R100+0x1800] ;  /* 0x00180000646c783b */ /* 0x000ee20000000200 */
        /* <DEDUP_REMOVED lines=8> */
[----:B------:R-:W-:-:S02]  /*8480*/  FMUL.FTZ R9, R11, UR10 ;  /* 0x0000000a0b097c20 */ /* 0x000fc40008410000 */
[----:B------:R-:W-:Y:S01]  /*8490*/  FMUL.FTZ R6, R6, UR10 ;  /* 0x0000000a06067c20 */ /* 0x000fe20008410000 */
[C---:B-1----:R-:W-:Y:S05]  /*84a0*/  HMMA.16816.F32 R40, R116.reuse, R112, R40 ;  /* 0x000000707428723c */ /* 0x042fea0000001828 */
[----:B------:R-:W-:Y:S01]  /*84b0*/  FMUL.FTZ R3, R16, UR10 ;  /* 0x0000000a10037c20 */ /* 0x000fe20008410000 */
[----:B------:R-:W-:Y:S01]  /*84c0*/  FMUL.FTZ R16, R18, UR10 ;  /* 0x0000000a12107c20 */ /* 0x000fe20008410000 */
[----:B------:R-:W-:Y:S01]  /*84d0*/  FMUL.FTZ R18, R19, UR10 ;  /* 0x0000000a13127c20 */ /* 0x000fe20008410000 */
[----:B------:R-:W-:Y:S01]  /*84e0*/  MUFU.TANH R123, R123 ;  /* 0x0000007b007b7308 */ /* 0x000fe20000002400 */
[----:B------:R-:W-:Y:S01]  /*84f0*/  FMUL.FTZ R17, R17, UR10 ;  /* 0x0000000a11117c20 */ /* 0x000fe20008410000 */
[C---:B------:R-:W-:Y:S01]  /*8500*/  HMMA.16816.F32 R36, R116.reuse, R114, R36 ;  /* 0x000000727424723c */ /* 0x040fe20000001824 */
[----:B------:R-:W-:Y:S01]  /*8510*/  FMUL.FTZ R19, R12, UR10 ;  /* 0x0000000a0c137c20 */ /* 0x000fe20008410000 */
[----:B------:R-:W-:Y:S01]  /*8520*/  FMUL.FTZ R14, R14, UR10 ;  /* 0x0000000a0e0e7c20 */ /* 0x000fe20008410000 */
[----:B------:R-:W-:Y:S01]  /*8530*/  FMUL.FTZ R12, R13, UR10 ;  /* 0x0000000a0d0c7c20 */ /* 0x000fe20008410000 */
[----:B------:R-:W-:Y:S01]  /*8540*/  FMUL.FTZ R13, R15, UR10 ;  /* 0x0000000a0f0d7c20 */ /* 0x000fe20008410000 */
[----:B------:R-:W-:Y:S01]  /*8550*/  FMUL.FTZ R15, R4, UR10 ;  /* 0x0000000a040f7c20 */ /* 0x000fe20008410000 */
[----:B--2---:R-:W-:Y:S01]  /*8560*/  HMMA.16816.F32 R48, R116, R104, R48 ;  /* 0x000000687430723c */ /* 0x004fe20000001830 */
[----:B------:R-:W1:Y:S01]  /*8570*/  MUFU.TANH R19, R19 ;  /* 0x0000001300137308 */ /* 0x000e620000002400 */
[----:B------:R-:W-:Y:S01]  /*8580*/  FMUL.FTZ R4, R5, UR10 ;  /* 0x0000000a05047c20 */ /* 0x000fe20008410000 */
[----:B------:R-:W-:-:S03]  /*8590*/  FMUL.FTZ R5, R7, UR10 ;  /* 0x0000000a07057c20 */ /* 0x000fc60008410000 */
[C---:B------:R-:W-:Y:S01]  /*85a0*/  HMMA.16816.F32 R44, R116.reuse, R106, R44 ;  /* 0x0000006a742c723c */ /* 0x040fe2000000182c */
[----:B------:R-:W2:Y:S02]  /*85b0*/  LDSM.16.M88.4 R104, [R100+0x3800] ;  /* 0x003800006468783b */ /* 0x000ea40000000200 */
[----:B------:R-:W4:Y:S03]  /*85c0*/  MUFU.TANH R14, R14 ;  /* 0x0000000e000e7308 */ /* 0x000f260000002400 */
[C---:B---3--:R-:W-:Y:S01]  /*85d0*/  HMMA.16816.F32 R56, R116.reuse, R108, R56 ;  /* 0x0000006c7438723c */ /* 0x048fe20000001838 */
[----:B------:R-:W-:Y:S01]  /*85e0*/  FMUL.FTZ R139, R40, UR10 ;  /* 0x0000000a288b7c20 */ /* 0x000fe20008410000 */
[----:B------:R-:W-:Y:S01]  /*85f0*/  FMUL.FTZ R42, R42, UR10 ;  /* 0x0000000a2a2a7c20 */ /* 0x000fe20008410000 */
[----:B------:R-:W-:Y:S01]  /*8600*/  FMUL.FTZ R41, R41, UR10 ;  /* 0x0000000a29297c20 */ /* 0x000fe20008410000 */
[----:B------:R-:W-:Y:S01]  /*8610*/  FMUL.FTZ R43, R43, UR10 ;  /* 0x0000000a2b2b7c20 */ /* 0x000fe20008410000 */
[----:B------:R-:W3:Y:S01]  /*8620*/  MUFU.TANH R15, R15 ;  /* 0x0000000f000f7308 */ /* 0x000ee20000002400 */
[----:B------:R-:W-:Y:S01]  /*8630*/  HMMA.16816.F32 R52, R116, R110, R52 ;  /* 0x0000006e7434723c */ /* 0x000fe20000001834 */
[----:B------:R-:W5:Y:S01]  /*8640*/  LDSM.16.M88.4 R108, [R100+0x3000] ;  /* 0x00300000646c783b */ /* 0x000f620000000200 */
[----:B------:R-:W-:Y:S01]  /*8650*/  FMUL.FTZ R135, R36, UR10 ;  /* 0x0000000a24877c20 */ /* 0x000fe20008410000 */
[----:B------:R-:W-:Y:S01]  /*8660*/  FMUL.FTZ R38, R38, UR10 ;  /* 0x0000000a26267c20 */ /* 0x000fe20008410000 */
[----:B------:R-:W-:Y:S01]  /*8670*/  FMUL.FTZ R143, R37, UR10 ;  /* 0x0000000a258f7c20 */ /* 0x000fe20008410000 */
[----:B------:R-:W-:Y:S01]  /*8680*/  FMUL.FTZ R137, R39, UR10 ;  /* 0x0000000a27897c20 */ /* 0x000fe20008410000 */
[----:B------:R-:W-:Y:S01]  /*8690*/  FMUL.FTZ R205, R49, UR10 ;  /* 0x0000000a31cd7c20 */ /* 0x000fe20008410000 */
[----:B------:R-:W-:Y:S01]  /*86a0*/  MUFU.TANH R10, R10 ;  /* 0x0000000a000a7308 */ /* 0x000fe20000002400 */
[----:B------:R-:W-:Y:S01]  /*86b0*/  FMUL.FTZ R48, R48, UR10 ;  /* 0x0000000a30307c20 */ /* 0x000fe20008410000 */
[----:B------:R-:W-:Y:S01]  /*86c0*/  FMUL.FTZ R50, R50, UR10 ;  /* 0x0000000a32327c20 */ /* 0x000fe20008410000 */
[----:B------:R-:W-:Y:S01]  /*86d0*/  FMUL.FTZ R51, R51, UR10 ;  /* 0x0000000a33337c20 */ /* 0x000fe20008410000 */
[----:B------:R-:W-:-:S04]  /*86e0*/  DEPBAR.LE SB0, 0x0 ;  /* 0x000080000000791a */ /* 0x000fc80000000000 */
        /* <DEDUP_REMOVED lines=14> */
[C---:B--2---:R-:W-:Y:S02]  /*87d0*/  HMMA.16816.F32 R24, R116.reuse, R104, R24 ;  /* 0x000000687418723c */ /* 0x044fe40000001818 */
[----:B------:R2:W3:Y:S04]  /*87e0*/  MUFU.TANH R104, R6 ;  /* 0x0000000600687308 */ /* 0x0004e80000002400 */
[C---:B------:R-:W-:Y:S04]  /*87f0*/  HMMA.16816.F32 R20, R116.reuse, R106, R20 ;  /* 0x0000006a7414723c */ /* 0x040fe80000001814 */
[----:B------:R-:W3:Y:S02]  /*8800*/  MUFU.TANH R207, R52 ;  /* 0x0000003400cf7308 */ /* 0x000ee40000002400 */
[C---:B-----5:R-:W-:Y:S06]  /*8810*/  HMMA.16816.F32 R32, R116.reuse, R108, R32 ;  /* 0x0000006c7420723c */ /* 0x060fec0000001820 */
[----:B------:R-:W-:Y:S01]  /*8820*/  HMMA.16816.F32 R28, R116, R110, R28 ;  /* 0x0000006e741c723c */ /* 0x000fe2000000181c */
[----:B--2---:R-:W2:Y:S01]  /*8830*/  S2R R6, SR_TID.X ;  /* 0x0000000000067919 */ /* 0x004ea20000002100 */
[----:B------:R-:W5:Y:S04]  /*8840*/  MUFU.TANH R215, R54 ;  /* 0x0000003600d77308 */ /* 0x000f680000002400 */
[----:B------:R-:W-:Y:S01]  /*8850*/  FMUL.FTZ R26, R26, UR10 ;  /* 0x0000000a1a1a7c20 */ /* 0x000fe20008410000 */
[----:B------:R-:W-:Y:S01]  /*8860*/  FMUL.FTZ R24, R24, UR10 ;  /* 0x0000000a18187c20 */ /* 0x000fe20008410000 */
[----:B------:R-:W-:Y:S01]  /*8870*/  FMUL.FTZ R25, R25, UR10 ;  /* 0x0000000a19197c20 */ /* 0x000fe20008410000 */
[----:B------:R-:W-:Y:S01]  /*8880*/  FMUL.FTZ R27, R27, UR10 ;  /* 0x0000000a1b1b7c20 */ /* 0x000fe20008410000 */
[----:B------:R-:W5:Y:S02]  /*8890*/  MUFU.TANH R211, R56 ;  /* 0x0000003800d37308 */ /* 0x000f640000002400 */
[----:B------:R-:W-:Y:S01]  /*88a0*/  FMUL.FTZ R22, R22, UR10 ;  /* 0x0000000a16167c20 */ /* 0x000fe20008410000 */
[----:B------:R-:W-:Y:S01]  /*88b0*/  FMUL.FTZ R20, R20, UR10 ;  /* 0x0000000a14147c20 */ /* 0x000fe20008410000 */
[----:B------:R-:W-:Y:S01]  /*88c0*/  FMUL.FTZ R21, R21, UR10 ;  /* 0x0000000a15157c20 */ /* 0x000fe20008410000 */
[----:B------:R-:W-:-:S03]  /*88d0*/  FMUL.FTZ R23, R23, UR10 ;  /* 0x0000000a17177c20 */ /* 0x000fc60008410000 */
[----:B------:R-:W5:Y:S01]  /*88e0*/  MUFU.TANH R209, R58 ;  /* 0x0000003a00d17308 */ /* 0x000f620000002400 */
[----:B------:R-:W-:Y:S01]  /*88f0*/  FMUL.FTZ R32, R32, UR10 ;  /* 0x0000000a20207c20 */ /* 0x000fe20008410000 */
[----:B------:R-:W-:Y:S01]  /*8900*/  FMUL.FTZ R34, R34, UR10 ;  /* 0x0000000a22227c20 */ /* 0x000fe20008410000 */
[----:B------:R-:W-:Y:S01]  /*8910*/  FMUL.FTZ R33, R33, UR10 ;  /* 0x0000000a21217c20 */ /* 0x000fe20008410000 */
[----:B------:R-:W-:Y:S02]  /*8920*/  FMUL.FTZ R35, R35, UR10 ;  /* 0x0000000a23237c20 */ /* 0x000fe40008410000 */
[----:B------:R-:W-:Y:S01]  /*8930*/  FMUL.FTZ R30, R30, UR10 ;  /* 0x0000000a1e1e7c20 */ /* 0x000fe20008410000 */
[----:B------:R-:W-:Y:S01]  /*8940*/  FMUL.FTZ R28, R28, UR10 ;  /* 0x0000000a1c1c7c20 */ /* 0x000fe20008410000 */
[----:B------:R-:W5:Y:S01]  /*8950*/  MUFU.TANH R197, R44 ;  /* 0x0000002c00c57308 */ /* 0x000f620000002400 */
[----:B------:R-:W-:Y:S01]  /*8960*/  FMUL.FTZ R29, R29, UR10 ;  /* 0x0000000a1d1d7c20 */ /* 0x000fe20008410000 */
[----:B------:R-:W-:Y:S01]  /*8970*/  FMUL.FTZ R31, R31, UR10 ;  /* 0x0000000a1f1f7c20 */ /* 0x000fe20008410000 */
[----:B--2---:R-:W-:-:S05]  /*8980*/  IMAD.SHL.U32 R49, R6, 0x2, RZ ;  /* 0x0000000206317824 */ /* 0x004fca00078e00ff */
[----:B------:R-:W2:Y:S01]  /*8990*/  MUFU.TANH R155, R46 ;  /* 0x0000002e009b7308 */ /* 0x000ea20000002400 */
[----:B------:R-:W-:Y:S01]  /*89a0*/  IMAD.SHL.U32 R6, R179, 0x80, RZ ;  /* 0x00000080b3067824 */ /* 0x000fe200078e00ff */
[----:B------:R-:W-:-:S04]  /*89b0*/  LOP3.LUT R49, R49, 0x6, RZ, 0xc0, !PT ;  /* 0x0000000631317812 */ /* 0x000fc800078ec0ff */
[C-C-:B------:R-:W-:Y:S02]  /*89c0*/  LOP3.LUT R7, R6.reuse, 0x8, R49.reuse, 0xfe, !PT ;  /* 0x0000000806077812 */ /* 0x140fe400078efe31 */
[----:B------:R3:W-:Y:S01]  /*89d0*/  MUFU.TANH R223, R63 ;  /* 0x0000003f00df7308 */ /* 0x0007e20000002400 */
[C-C-:B------:R-:W-:Y:S02]  /*89e0*/  LOP3.LUT R11, R6.reuse, 0x10, R49.reuse, 0xfe, !PT ;  /* 0x00000010060b7812 */ /* 0x140fe400078efe31 */
[CC--:B------:R-:W-:Y:S02]  /*89f0*/  ISETP.GE.AND P6, PT, R7.reuse, R130.reuse, PT ;  /* 0x000000820700720c */ /* 0x0c0fe40003fc6270 */
[----:B------:R-:W-:Y:S02]  /*8a00*/  ISETP.GE.AND P4, PT, R7, R129, PT ;  /* 0x000000810700720c */ /* 0x000fe40003f86270 */
[----:B------:R-:W-:Y:S01]  /*8a10*/  LOP3.LUT R40, R6, 0x18, R49, 0xfe, !PT ;  /* 0x0000001806287812 */ /* 0x000fe200078efe31 */
[----:B------:R5:W-:Y:S01]  /*8a20*/  MUFU.TANH R219, R53 ;  /* 0x0000003500db7308 */ /* 0x000be20000002400 */
[----:B------:R-:W-:-:S02]  /*8a30*/  ISETP.GE.AND P5, PT, R11, R130, PT ;  /* 0x000000820b00720c */ /* 0x000fc40003fa6270 */
[-C--:B------:R-:W-:Y:S02]  /*8a40*/  ISETP.GE.AND P3, PT, R11, R129.reuse, PT ;  /* 0x000000810b00720c */ /* 0x080fe40003f66270 */
[----:B-1----:R-:W-:Y:S02]  /*8a50*/  FSEL R11, R19, -INF , !P6 ;  /* 0xff800000130b7808 */ /* 0x002fe40007000000 */
[----:B----4-:R-:W-:Y:S01]  /*8a60*/  FSEL R7, R14, -INF , !P4 ;  /* 0xff8000000e077808 */ /* 0x010fe20006000000 */
[----:B------:R-:W1:Y:S01]  /*8a70*/  MUFU.TANH R195, R48 ;  /* 0x0000003000c37308 */ /* 0x000e620000002400 */
[C---:B------:R-:W-:Y:S02]  /*8a80*/  ISETP.GE.AND P6, PT, R40.reuse, R130, PT ;  /* 0x000000822800720c */ /* 0x040fe40003fc6270 */
[----:B------:R-:W-:Y:S02]  /*8a90*/  ISETP.GE.AND P4, PT, R40, R129, PT ;  /* 0x000000812800720c */ /* 0x000fe40003f86270 */
[----:B------:R-:W-:-:S02]  /*8aa0*/  LOP3.LUT R14, R6, 0x28, R49, 0xfe, !PT ;  /* 0x00000028060e7812 */ /* 0x000fc400078efe31 */
[----:B---3--:R-:W-:Y:S01]  /*8ab0*/  FSEL R63, R15, -INF , !P6 ;  /* 0xff8000000f3f7808 */ /* 0x008fe20007000000 */
[----:B------:R-:W3:Y:S01]  /*8ac0*/  MUFU.TANH R187, R50 ;  /* 0x0000003200bb7308 */ /* 0x000ee20000002400 */
[----:B-----5:R-:W-:Y:S02]  /*8ad0*/  FSEL R53, R104, -INF , !P4 ;  /* 0xff80000068357808 */ /* 0x020fe40006000000 */
[--C-:B------:R-:W-:Y:S02]  /*8ae0*/  LOP3.LUT R36, R6, 0x20, R49.reuse, 0xfe, !PT ;  /* 0x0000002006247812 */ /* 0x100fe400078efe31 */
[C---:B------:R-:W-:Y:S02]  /*8af0*/  ISETP.GE.AND P6, PT, R14.reuse, R130, PT ;  /* 0x000000820e00720c */ /* 0x040fe40003fc6270 */
[----:B------:R-:W-:Y:S01]  /*8b00*/  ISETP.GE.AND P4, PT, R14, R129, PT ;  /* 0x000000810e00720c */ /* 0x000fe20003f86270 */
[----:B------:R4:W-:Y:S01]  /*8b10*/  MUFU.TANH R213, R55 ;  /* 0x0000003700d57308 */ /* 0x0009e20000002400 */
[----:B------:R-:W-:-:S02]  /*8b20*/  LOP3.LUT R14, R6, 0x38, R49, 0xfe, !PT ;  /* 0x00000038060e7812 */ /* 0x000fc400078efe31 */
[----:B------:R-:W-:Y:S02]  /*8b30*/  FSEL R123, R123, -INF , !P5 ;  /* 0xff8000007b7b7808 */ /* 0x000fe40006800000 */
[-C--:B------:R-:W-:Y:S02]  /*8b40*/  ISETP.GE.AND P5, PT, R36, R130.reuse, PT ;  /* 0x000000822400720c */ /* 0x080fe40003fa6270 */
[----:B------:R-:W-:Y:S01]  /*8b50*/  FSEL R145, R145, -INF , !P6 ;  /* 0xff80000091917808 */ /* 0x000fe20007000000 */
[----:B------:R-:W5:Y:S01]  /*8b60*/  MUFU.TANH R135, R135 ;  /* 0x0000008700877308 */ /* 0x000f620000002400 */
[----:B------:R-:W-:Y:S02]  /*8b70*/  FSEL R149, R149, -INF , !P4 ;  /* 0xff80000095957808 */ /* 0x000fe40006000000 */
[C---:B------:R-:W-:Y:S02]  /*8b80*/  ISETP.GE.AND P6, PT, R14.reuse, R130, PT ;  /* 0x000000820e00720c */ /* 0x040fe40003fc6270 */
[----:B------:R-:W-:-:S02]  /*8b90*/  ISETP.GE.AND P4, PT, R14, R129, PT ;  /* 0x000000810e00720c */ /* 0x000fc40003f86270 */
[--C-:B------:R-:W-:Y:S01]  /*8ba0*/  LOP3.LUT R14, R6, 0x48, R49.reuse, 0xfe, !PT ;  /* 0x00000048060e7812 */ /* 0x100fe200078efe31 */
[----:B------:R-:W5:Y:S01]  /*8bb0*/  MUFU.TANH R131, R38 ;  /* 0x0000002600837308 */ /* 0x000f620000002400 */
[----:B----4-:R-:W-:Y:S02]  /*8bc0*/  FSEL R55, R10, -INF , !P3 ;  /* 0xff8000000a377808 */ /* 0x010fe40005800000 */
[----:B------:R-:W-:Y:S02]  /*8bd0*/  ISETP.GE.AND P3, PT, R36, R129, PT ;  /* 0x000000812400720c */ /* 0x000fe40003f66270 */
[----:B------:R-:W-:Y:S02]  /*8be0*/  LOP3.LUT R10, R6, 0x30, R49, 0xfe, !PT ;  /* 0x00000030060a7812 */ /* 0x000fe400078efe31 */
[----:B------:R-:W-:Y:S01]  /*8bf0*/  FSEL R153, R153, -INF , !P5 ;  /* 0xff80000099997808 */ /* 0x000fe20006800000 */
[----:B------:R-:W4:Y:S01]  /*8c00*/  MUFU.TANH R139, R139 ;  /* 0x0000008b008b7308 */ /* 0x000f220000002400 */
[----:B------:R-:W-:-:S02]  /*8c10*/  FSEL R151, R151, -INF , !P3 ;  /* 0xff80000097977808 */ /* 0x000fc40005800000 */
[CC--:B------:R-:W-:Y:S02]  /*8c20*/  ISETP.GE.AND P5, PT, R10.reuse, R130.reuse, PT ;  /* 0x000000820a00720c */ /* 0x0c0fe40003fa6270 */
[----:B------:R-:W-:Y:S02]  /*8c30*/  ISETP.GE.AND P3, PT, R10, R129, PT ;  /* 0x000000810a00720c */ /* 0x000fe40003f66270 */
[----:B------:R-:W-:Y:S01]  /*8c40*/  FSEL R207, R207, -INF , !P6 ;  /* 0xff800000cfcf7808 */ /* 0x000fe20007000000 */
[----:B------:R-:W4:Y:S01]  /*8c50*/  MUFU.TANH R133, R42 ;  /* 0x0000002a00857308 */ /* 0x000f220000002400 */
[----:B------:R-:W-:Y:S02]  /*8c60*/  FSEL R215, R215, -INF , !P4 ;  /* 0xff800000d7d77808 */ /* 0x000fe40006000000 */
[----:B------:R-:W-:Y:S02]  /*8c70*/  LOP3.LUT R10, R6, 0x40, R49, 0xfe, !PT ;  /* 0x00000040060a7812 */ /* 0x000fe400078efe31 */
[----:B------:R-:W-:-:S02]  /*8c80*/  ISETP.GE.AND P6, PT, R14, R130, PT ;  /* 0x000000820e00720c */ /* 0x000fc40003fc6270 */
[-C--:B------:R-:W-:Y:S01]  /*8c90*/  ISETP.GE.AND P4, PT, R14, R129.reuse, PT ;  /* 0x000000810e00720c */ /* 0x080fe20003f86270 */
[----:B------:R-:W4:Y:S01]  /*8ca0*/  MUFU.TANH R113, R32 ;  /* 0x0000002000717308 */ /* 0x000f220000002400 */
[----:B------:R-:W-:Y:S02]  /*8cb0*/  LOP3.LUT R14, R6, 0x58, R49, 0xfe, !PT ;  /* 0x00000058060e7812 */ /* 0x000fe400078efe31 */
[----:B------:R-:W-:Y:S02]  /*8cc0*/  FSEL R211, R211, -INF , !P5 ;  /* 0xff800000d3d37808 */ /* 0x000fe40006800000 */
[----:B------:R-:W-:Y:S02]  /*8cd0*/  FSEL R209, R209, -INF , !P3 ;  /* 0xff800000d1d17808 */ /* 0x000fe40005800000 */
[C---:B------:R-:W-:Y:S01]  /*8ce0*/  ISETP.GE.AND P5, PT, R10.reuse, R130, PT ;  /* 0x000000820a00720c */ /* 0x040fe20003fa6270 */
[----:B------:R-:W4:Y:S01]  /*8cf0*/  MUFU.TANH R109, R34 ;  /* 0x00000022006d7308 */ /* 0x000f220000002400 */
[----:B------:R-:W-:-:S02]  /*8d00*/  ISETP.GE.AND P3, PT, R10, R129, PT ;  /* 0x000000810a00720c */ /* 0x000fc40003f66270 */
[----:B------:R-:W-:Y:S02]  /*8d10*/  FSEL R197, R197, -INF , !P6 ;  /* 0xff800000c5c57808 */ /* 0x000fe40007000000 */
[----:B--2---:R-:W-:Y:S02]  /*8d20*/  FSEL R155, R155, -INF , !P4 ;  /* 0xff8000009b9b7808 */ /* 0x004fe40006000000 */
[--C-:B------:R-:W-:Y:S01]  /*8d30*/  LOP3.LUT R10, R6, 0x50, R49.reuse, 0xfe, !PT ;  /* 0x00000050060a7812 */ /* 0x100fe200078efe31 */
[----:B------:R-:W-:Y:S01]  /*8d40*/  MUFU.TANH R229, R65 ;  /* 0x0000004100e57308 */ /* 0x000fe20000002400 */
[C---:B------:R-:W-:Y:S02]  /*8d50*/  ISETP.GE.AND P6, PT, R14.reuse, R130, PT ;  /* 0x000000820e00720c */ /* 0x040fe40003fc6270 */
[----:B------:R-:W-:Y:S02]  /*8d60*/  ISETP.GE.AND P4, PT, R14, R129, PT ;  /* 0x000000810e00720c */ /* 0x000fe40003f86270 */
[----:B------:R-:W-:-:S02]  /*8d70*/  LOP3.LUT R14, R6, 0x68, R49, 0xfe, !PT ;  /* 0x00000068060e7812 */ /* 0x000fc400078efe31 */
[----:B-1----:R-:W-:Y:S01]  /*8d80*/  FSEL R195, R195, -INF , !P5 ;  /* 0xff800000c3c37808 */ /* 0x002fe20006800000 */
[----:B------:R-:W1:Y:S01]  /*8d90*/  MUFU.TANH R65, R30 ;  /* 0x0000001e00417308 */ /* 0x000e620000002400 */
[----:B---3--:R-:W-:Y:S02]  /*8da0*/  FSEL R187, R187, -INF , !P3 ;  /* 0xff800000bbbb7808 */ /* 0x008fe40005800000 */
[C---:B------:R-:W-:Y:S02]  /*8db0*/  ISETP.GE.AND P5, PT, R10.reuse, R130, PT ;  /* 0x000000820a00720c */ /* 0x040fe40003fa6270 */
[----:B------:R-:W-:Y:S02]  /*8dc0*/  ISETP.GE.AND P3, PT, R10, R129, PT ;  /* 0x000000810a00720c */ /* 0x000fe40003f66270 */
[----:B------:R-:W-:Y:S01]  /*8dd0*/  LOP3.LUT R10, R6, 0x60, R49, 0xfe, !PT ;  /* 0x00000060060a7812 */ /* 0x000fe200078efe31 */
[----:B------:R-:W2:Y:S01]  /*8de0*/  MUFU.TANH R111, R28 ;  /* 0x0000001c006f7308 */ /* 0x000ea20000002400 */
[----:B-----5:R-:W-:-:S02]  /*8df0*/  FSEL R135, R135, -INF , !P6 ;  /* 0xff80000087877808 */ /* 0x020fc40007000000 */
[----:B------:R-:W-:Y:S02]  /*8e00*/  FSEL R131, R131, -INF , !P4 ;  /* 0xff80000083837808 */ /* 0x000fe40006000000 */
[CC--:B------:R-:W-:Y:S02]  /*8e10*/  ISETP.GE.AND P6, PT, R14.reuse, R130.reuse, PT ;  /* 0x000000820e00720c */ /* 0x0c0fe40003fc6270 */
[----:B------:R-:W-:Y:S01]  /*8e20*/  ISETP.GE.AND P4, PT, R14, R129, PT ;  /* 0x000000810e00720c */ /* 0x000fe20003f86270 */
[----:B------:R-:W-:Y:S01]  /*8e30*/  MUFU.TANH R201, R51 ;  /* 0x0000003300c97308 */ /* 0x000fe20000002400 */
[----:B----4-:R-:W-:Y:S02]  /*8e40*/  FSEL R139, R139, -INF , !P5 ;  /* 0xff8000008b8b7808 */ /* 0x010fe40006800000 */
[----:B------:R-:W-:Y:S02]  /*8e50*/  FSEL R133, R133, -INF , !P3 ;  /* 0xff80000085857808 */ /* 0x000fe40005800000 */
[----:B------:R-:W-:-:S02]  /*8e60*/  ISETP.GE.AND P5, PT, R10, R130, PT ;  /* 0x000000820a00720c */ /* 0x000fc40003fa6270 */
[-C--:B------:R-:W-:Y:S01]  /*8e70*/  ISETP.GE.AND P3, PT, R10, R129.reuse, PT ;  /* 0x000000810a00720c */ /* 0x080fe20003f66270 */
[----:B------:R-:W3:Y:S01]  /*8e80*/  MUFU.TANH R51, R26 ;  /* 0x0000001a00337308 */ /* 0x000ee20000002400 */
[----:B------:R-:W-:Y:S02]  /*8e90*/  LOP3.LUT R10, R6, 0x70, R49, 0xfe, !PT ;  /* 0x00000070060a7812 */ /* 0x000fe400078efe31 */
[----:B------:R-:W-:Y:S02]  /*8ea0*/  FSEL R113, R113, -INF , !P5 ;  /* 0xff80000071717808 */ /* 0x000fe40006800000 */
[----:B------:R-:W-:Y:S02]  /*8eb0*/  FSEL R109, R109, -INF , !P3 ;  /* 0xff8000006d6d7808 */ /* 0x000fe40005800000 */
[C---:B------:R-:W-:Y:S01]  /*8ec0*/  ISETP.GE.AND P5, PT, R10.reuse, R130, PT ;  /* 0x000000820a00720c */ /* 0x040fe20003fa6270 */
[----:B------:R-:W4:Y:S01]  /*8ed0*/  MUFU.TANH R14, R22 ;  /* 0x00000016000e7308 */ /* 0x000f220000002400 */
[----:B------:R-:W-:-:S02]  /*8ee0*/  ISETP.GE.AND P3, PT, R10, R129, PT ;  /* 0x000000810a00720c */ /* 0x000fc40003f66270 */
[C---:B------:R-:W-:Y:S02]  /*8ef0*/  LOP3.LUT R10, R6.reuse, R49, RZ, 0xfc, !PT ;  /* 0x00000031060a7212 */ /* 0x040fe400078efcff */
[----:B------:R-:W-:Y:S02]  /*8f00*/  LOP3.LUT R15, R6, 0x78, R49, 0xfe, !PT ;  /* 0x00000078060f7812 */ /* 0x000fe400078efe31 */
[----:B-1----:R-:W-:Y:S01]  /*8f10*/  FSEL R65, R65, -INF , !P4 ;  /* 0xff80000041417808 */ /* 0x002fe20006000000 */
[----:B------:R-:W-:Y:S01]  /*8f20*/  MUFU.TANH R217, R59 ;  /* 0x0000003b00d97308 */ /* 0x000fe20000002400 */
[-C--:B------:R-:W-:Y:S01]  /*8f30*/  ISETP.GE.AND P4, PT, R15, R129.reuse, PT ;  /* 0x000000810f00720c */ /* 0x080fe20003f86270 */
[C---:B------:R-:W-:Y:S01]  /*8f40*/  VIADD R19, R10.reuse, 0x1 ;  /* 0x000000010a137836 */ /* 0x040fe20000000000 */
[----:B--2---:R-:W-:Y:S02]  /*8f50*/  FSEL R111, R111, -INF , !P6 ;  /* 0xff8000006f6f7808 */ /* 0x004fe40007000000 */
[----:B------:R-:W-:Y:S01]  /*8f60*/  ISETP.GE.AND P6, PT, R15, R130, PT ;  /* 0x000000820f00720c */ /* 0x000fe20003fc6270 */
[----:B------:R-:W-:Y:S01]  /*8f70*/  VIADD R15, R10, 0x9 ;  /* 0x000000090a0f7836 */ /* 0x000fe20000000000 */
[----:B---3--:R-:W-:Y:S01]  /*8f80*/  FSEL R51, R51, -INF , !P3 ;  /* 0xff80000033337808 */ /* 0x008fe20005800000 */
[----:B------:R-:W1:Y:S01]  /*8f90*/  MUFU.TANH R59, R20 ;  /* 0x00000014003b7308 */ /* 0x000e620000002400 */
[----:B----4-:R-:W-:Y:S01]  /*8fa0*/  FSEL R49, R14, -INF , !P4 ;  /* 0xff8000000e317808 */ /* 0x010fe20006000000 */
[----:B------:R-:W-:Y:S01]  /*8fb0*/  VIADD R14, R10, 0x11 ;  /* 0x000000110a0e7836 */ /* 0x000fe20000000000 */
[----:B------:R-:W-:-:S02]  /*8fc0*/  ISETP.GE.AND P3, PT, R19, R129, PT ;  /* 0x000000811300720c */ /* 0x000fc40003f66270 */
[----:B------:R-:W-:-:S03]  /*8fd0*/  ISETP.GE.AND P4, PT, R15, R129, PT ;  /* 0x000000810f00720c */ /* 0x000fc60003f86270 */
[----:B------:R-:W2:Y:S08]  /*8fe0*/  MUFU.TANH R64, R24 ;  /* 0x0000001800407308 */ /* 0x000eb00000002400 */
[----:B------:R-:W3:Y:S01]  /*8ff0*/  MUFU.TANH R18, R18 ;  /* 0x0000001200127308 */ /* 0x000ee20000002400 */
[----:B-1----:R-:W-:Y:S02]  /*9000*/  FSEL R59, R59, -INF , !P6 ;  /* 0xff8000003b3b7808 */ /* 0x002fe40007000000 */
[----:B------:R-:W-:-:S05]  /*9010*/  ISETP.GE.AND P6, PT, R15, R130, PT ;  /* 0x000000820f00720c */ /* 0x000fca0003fc6270 */
[----:B------:R-:W1:Y:S01]  /*9020*/  MUFU.TANH R17, R17 ;  /* 0x0000001100117308 */ /* 0x000e620000002400 */
[----:B--2---:R-:W-:Y:S02]  /*9030*/  FSEL R64, R64, -INF , !P5 ;  /* 0xff80000040407808 */ /* 0x004fe40006800000 */
[----:B------:R-:W-:-:S05]  /*9040*/  ISETP.GE.AND P5, PT, R19, R130, PT ;  /* 0x000000821300720c */ /* 0x000fca0003fa6270 */
[----:B------:R-:W2:Y:S01]  /*9050*/  MUFU.TANH R12, R12 ;  /* 0x0000000c000c7308 */ /* 0x000ea20000002400 */
[----:B---3--:R-:W-:Y:S01]  /*9060*/  FSEL R15, R18, -INF , !P3 ;  /* 0xff800000120f7808 */ /* 0x008fe20005800000 */
[----:B------:R-:W-:Y:S01]  /*9070*/  VIADD R18, R10, 0x19 ;  /* 0x000000190a127836 */ /* 0x000fe20000000000 */
[----:B------:R-:W-:-:S05]  /*9080*/  ISETP.GE.AND P3, PT, R14, R129, PT ;  /* 0x000000810e00720c */ /* 0x000fca0003f66270 */
[----:B------:R-:W3:Y:S01]  /*9090*/  MUFU.TANH R13, R13 ;  /* 0x0000000d000d7308 */ /* 0x000ee20000002400 */
[----:B-1----:R-:W-:Y:S02]  /*90a0*/  FSEL R19, R17, -INF , !P5 ;  /* 0xff80000011137808 */ /* 0x002fe40006800000 */
[----:B------:R-:W-:Y:S01]  /*90b0*/  ISETP.GE.AND P5, PT, R14, R130, PT ;  /* 0x000000820e00720c */ /* 0x000fe20003fa6270 */
[----:B------:R-:W-:-:S04]  /*90c0*/  VIADD R14, R10, 0x21 ;  /* 0x000000210a0e7836 */ /* 0x000fc80000000000 */
        /* <DEDUP_REMOVED lines=8> */
[----:B------:R-:W-:Y:S01]  /*9150*/  VIADD R9, R10, 0x29 ;  /* 0x000000290a097836 */ /* 0x000fe20000000000 */
[----:B------:R-:W-:-:S05]  /*9160*/  ISETP.GE.AND P3, PT, R14, R129, PT ;  /* 0x000000810e00720c */ /* 0x000fca0003f66270 */
[----:B------:R-:W-:Y:S01]  /*9170*/  MUFU.TANH R8, R8 ;  /* 0x0000000800087308 */ /* 0x000fe20000002400 */
[----:B--2---:R-:W-:Y:S01]  /*9180*/  FSEL R39, R4, -INF , !P6 ;  /* 0xff80000004277808 */ /* 0x004fe20007000000 */
[----:B------:R-:W-:Y:S01]  /*9190*/  VIADD R4, R10, 0x39 ;  /* 0x000000390a047836 */ /* 0x000fe20000000000 */
[----:B------:R-:W-:-:S05]  /*91a0*/  ISETP.GE.AND P6, PT, R9, R130, PT ;  /* 0x000000820900720c */ /* 0x000fca0003fc6270 */
[----:B------:R3:W1:Y:S08]  /*91b0*/  MUFU.TANH R227, R61 ;  /* 0x0000003d00e37308 */ /* 0x0006700000002400 */
[----:B------:R-:W2:Y:S08]  /*91c0*/  MUFU.TANH R225, R67 ;  /* 0x0000004300e17308 */ /* 0x000eb00000002400 */
[----:B------:R-:W-:Y:S01]  /*91d0*/  MUFU.TANH R221, R57 ;  /* 0x0000003900dd7308 */ /* 0x000fe20000002400 */
[----:B---3--:R-:W-:Y:S01]  /*91e0*/  FSEL R61, R5, -INF , !P4 ;  /* 0xff800000053d7808 */ /* 0x008fe20006000000 */
[----:B------:R-:W-:Y:S01]  /*91f0*/  VIADD R5, R10, 0x41 ;  /* 0x000000410a057836 */ /* 0x000fe20000000000 */
[----:B------:R-:W-:-:S02]  /*9200*/  ISETP.GE.AND P4, PT, R9, R129, PT ;  /* 0x000000810900720c */ /* 0x000fc40003f86270 */
[----:B-1----:R-:W-:Y:S02]  /*9210*/  FSEL R227, R227, -INF , !P6 ;  /* 0xff800000e3e37808 */ /* 0x002fe40007000000 */
[----:B------:R-:W-:Y:S01]  /*9220*/  FSEL R223, R223, -INF , !P4 ;  /* 0xff800000dfdf7808 */ /* 0x000fe20006000000 */
[----:B------:R1:W3:Y:S01]  /*9230*/  MUFU.TANH R203, R45 ;  /* 0x0000002d00cb7308 */ /* 0x0002e20000002400 */
[C---:B------:R-:W-:Y:S02]  /*9240*/  ISETP.GE.AND P6, PT, R4.reuse, R130, PT ;  /* 0x000000820400720c */ /* 0x040fe40003fc6270 */
[----:B------:R-:W-:Y:S01]  /*9250*/  ISETP.GE.AND P4, PT, R4, R129, PT ;  /* 0x000000810400720c */ /* 0x000fe20003f86270 */
[----:B------:R-:W-:Y:S01]  /*9260*/  VIADD R4, R10, 0x49 ;  /* 0x000000490a047836 */ /* 0x000fe20000000000 */
[----:B--2---:R-:W-:Y:S02]  /*9270*/  FSEL R225, R225, -INF , !P3 ;  /* 0xff800000e1e17808 */ /* 0x004fe40005800000 */
[----:B------:R-:W-:Y:S01]  /*9280*/  FSEL R219, R219, -INF , !P6 ;  /* 0xff800000dbdb7808 */ /* 0x000fe20007000000 */
[----:B------:R-:W2:Y:S01]  /*9290*/  MUFU.TANH R199, R47 ;  /* 0x0000002f00c77308 */ /* 0x000ea20000002400 */
[----:B------:R-:W-:-:S02]  /*92a0*/  FSEL R213, R213, -INF , !P4 ;  /* 0xff800000d5d57808 */ /* 0x000fc40006000000 */
[CC--:B------:R-:W-:Y:S02]  /*92b0*/  ISETP.GE.AND P6, PT, R4.reuse, R130.reuse, PT ;  /* 0x000000820400720c */ /* 0x0c0fe40003fc6270 */
[----:B------:R-:W-:Y:S01]  /*92c0*/  ISETP.GE.AND P4, PT, R4, R129, PT ;  /* 0x000000810400720c */ /* 0x000fe20003f86270 */
[----:B------:R-:W-:Y:S02]  /*92d0*/  VIADD R4, R10, 0x59 ;  /* 0x000000590a047836 */ /* 0x000fe40000000000 */
[----:B------:R-:W4:Y:S01]  /*92e0*/  MUFU.TANH R205, R205 ;  /* 0x000000cd00cd7308 */ /* 0x000f220000002400 */
[----:B-1----:R-:W-:Y:S01]  /*92f0*/  FSEL R45, R8, -INF , !P5 ;  /* 0xff800000082d7808 */ /* 0x002fe20006800000 */
[----:B------:R-:W-:Y:S01]  /*9300*/  VIADD R8, R10, 0x31 ;  /* 0x000000310a087836 */ /* 0x000fe20000000000 */
[----:B------:R-:W-:Y:S02]  /*9310*/  ISETP.GE.AND P5, PT, R14, R130, PT ;  /* 0x000000820e00720c */ /* 0x000fe40003fa6270 */
[----:B---3--:R-:W-:-:S02]  /*9320*/  FSEL R203, R203, -INF , !P6 ;  /* 0xff800000cbcb7808 */ /* 0x008fc40007000000 */
[----:B------:R-:W-:Y:S01]  /*9330*/  FSEL R229, R229, -INF , !P5 ;  /* 0xff800000e5e57808 */ /* 0x000fe20006800000 */
[----:B------:R-:W1:Y:S01]  /*9340*/  MUFU.TANH R143, R143 ;  /* 0x0000008f008f7308 */ /* 0x000e620000002400 */
[CC--:B------:R-:W-:Y:S02]  /*9350*/  ISETP.GE.AND P5, PT, R8.reuse, R130.reuse, PT ;  /* 0x000000820800720c */ /* 0x0c0fe40003fa6270 */
[----:B------:R-:W-:Y:S02]  /*9360*/  ISETP.GE.AND P3, PT, R8, R129, PT ;  /* 0x000000810800720c */ /* 0x000fe40003f66270 */
[----:B------:R-:W-:Y:S02]  /*9370*/  FSEL R221, R221, -INF , !P5 ;  /* 0xff800000dddd7808 */ /* 0x000fe40006800000 */
[----:B------:R-:W-:Y:S01]  /*9380*/  FSEL R217, R217, -INF , !P3 ;  /* 0xff800000d9d97808 */ /* 0x000fe20005800000 */
[----:B------:R-:W3:Y:S01]  /*9390*/  MUFU.TANH R137, R137 ;  /* 0x0000008900897308 */ /* 0x000ee20000002400 */
[----:B------:R-:W-:-:S02]  /*93a0*/  ISETP.GE.AND P5, PT, R5, R130, PT ;  /* 0x000000820500720c */ /* 0x000fc40003fa6270 */
[-C--:B------:R-:W-:Y:S01]  /*93b0*/  ISETP.GE.AND P3, PT, R5, R129.reuse, PT ;  /* 0x000000810500720c */ /* 0x080fe20003f66270 */
[----:B------:R-:W-:Y:S01]  /*93c0*/  VIADD R5, R10, 0x51 ;  /* 0x000000510a057836 */ /* 0x000fe20000000000 */
[----:B--2---:R-:W-:Y:S02]  /*93d0*/  FSEL R199, R199, -INF , !P4 ;  /* 0xff800000c7c77808 */ /* 0x004fe40006000000 */
[----:B----4-:R-:W-:Y:S01]  /*93e0*/  FSEL R205, R205, -INF , !P5 ;  /* 0xff800000cdcd7808 */ /* 0x010fe20006800000 */
[----:B------:R-:W2:Y:S01]  /*93f0*/  MUFU.TANH R147, R41 ;  /* 0x0000002900937308 */ /* 0x000ea20000002400 */
[----:B------:R-:W-:Y:S02]  /*9400*/  FSEL R201, R201, -INF , !P3 ;  /* 0xff800000c9c97808 */ /* 0x000fe40005800000 */
[CC--:B------:R-:W-:Y:S02]  /*9410*/  ISETP.GE.AND P6, PT, R4.reuse, R130.reuse, PT ;  /* 0x000000820400720c */ /* 0x0c0fe40003fc6270 */
[-C--:B------:R-:W-:Y:S01]  /*9420*/  ISETP.GE.AND P4, PT, R4, R129.reuse, PT ;  /* 0x000000810400720c */ /* 0x080fe20003f86270 */
[C---:B------:R-:W-:Y:S01]  /*9430*/  VIADD R4, R10.reuse, 0x69 ;  /* 0x000000690a047836 */ /* 0x040fe20000000000 */
[C---:B------:R-:W-:Y:S01]  /*9440*/  ISETP.GE.AND P5, PT, R5.reuse, R130, PT ;  /* 0x000000820500720c */ /* 0x040fe20003fa6270 */
[----:B------:R-:W4:Y:S01]  /*9450*/  MUFU.TANH R141, R43 ;  /* 0x0000002b008d7308 */ /* 0x000f220000002400 */
[----:B------:R-:W-:Y:S01]  /*9460*/  ISETP.GE.AND P3, PT, R5, R129, PT ;  /* 0x000000810500720c */ /* 0x000fe20003f66270 */
[----:B------:R-:W-:Y:S01]  /*9470*/  VIADD R5, R10, 0x61 ;  /* 0x000000610a057836 */ /* 0x000fe20000000000 */
[----:B-1----:R-:W-:-:S02]  /*9480*/  FSEL R143, R143, -INF , !P6 ;  /* 0xff8000008f8f7808 */ /* 0x002fc40007000000 */
[----:B---3--:R-:W-:Y:S02]  /*9490*/  FSEL R137, R137, -INF , !P4 ;  /* 0xff80000089897808 */ /* 0x008fe40006000000 */
[CC--:B------:R-:W-:Y:S01]  /*94a0*/  ISETP.GE.AND P6, PT, R4.reuse, R130.reuse, PT ;  /* 0x000000820400720c */ /* 0x0c0fe20003fc6270 */
[----:B------:R-:W1:Y:S01]  /*94b0*/  MUFU.TANH R119, R33 ;  /* 0x0000002100777308 */ /* 0x000e620000002400 */
[----:B--2---:R-:W-:Y:S02]  /*94c0*/  FSEL R147, R147, -INF , !P5 ;  /* 0xff80000093937808 */ /* 0x004fe40006800000 */
[----:B------:R-:W-:Y:S01]  /*94d0*/  ISETP.GE.AND P4, PT, R4, R129, PT ;  /* 0x000000810400720c */ /* 0x000fe20003f86270 */
[----:B------:R-:W-:Y:S01]  /*94e0*/  VIADD R4, R10, 0x71 ;  /* 0x000000710a047836 */ /* 0x000fe20000000000 */
[----:B------:R-:W-:-:S03]  /*94f0*/  ISETP.GE.AND P5, PT, R5, R130, PT ;  /* 0x000000820500720c */ /* 0x000fc60003fa6270 */
[----:B------:R-:W2:Y:S01]  /*9500*/  MUFU.TANH R115, R35 ;  /* 0x0000002300737308 */ /* 0x000ea20000002400 */
[----:B----4-:R-:W-:Y:S02]  /*9510*/  FSEL R141, R141, -INF , !P3 ;  /* 0xff8000008d8d7808 */ /* 0x010fe40005800000 */
[----:B------:R-:W-:-:S05]  /*9520*/  ISETP.GE.AND P3, PT, R5, R129, PT ;  /* 0x000000810500720c */ /* 0x000fca0003f66270 */
[----:B------:R-:W3:Y:S01]  /*9530*/  MUFU.TANH R117, R29 ;  /* 0x0000001d00757308 */ /* 0x000ee20000002400 */
[----:B-1----:R-:W-:Y:S02]  /*9540*/  FSEL R119, R119, -INF , !P5 ;  /* 0xff80000077777808 */ /* 0x002fe40006800000 */
[----:B------:R-:W-:-:S05]  /*9550*/  ISETP.GE.AND P5, PT, R4, R130, PT ;  /* 0x000000820400720c */ /* 0x000fca0003fa6270 */
[----:B------:R-:W1:Y:S01]  /*9560*/  MUFU.TANH R107, R31 ;  /* 0x0000001f006b7308 */ /* 0x000e620000002400 */
[----:B--2---:R-:W-:Y:S02]  /*9570*/  FSEL R115, R115, -INF , !P3 ;  /* 0xff80000073737808 */ /* 0x004fe40005800000 */
[----:B------:R-:W-:Y:S01]  /*9580*/  ISETP.GE.AND P3, PT, R4, R129, PT ;  /* 0x000000810400720c */ /* 0x000fe20003f66270 */
[----:B------:R-:W-:-:S04]  /*9590*/  VIADD R4, R10, 0x79 ;  /* 0x000000790a047836 */ /* 0x000fc80000000000 */
        /* <DEDUP_REMOVED lines=8> */
[----:B--2---:R-:W-:Y:S02]  /*9620*/  FSEL R66, R66, -INF , !P5 ;  /* 0xff80000042427808 */ /* 0x004fe40006800000 */
[----:B------:R-:W-:-:S05]  /*9630*/  ISETP.GE.AND P5, PT, R4, R130, PT ;  /* 0x000000820400720c */ /* 0x000fca0003fa6270 */
[----:B------:R-:W2:Y:S01]  /*9640*/  MUFU.TANH R16, R16 ;  /* 0x0000001000107308 */ /* 0x000ea20000002400 */
[----:B---3--:R-:W-:Y:S02]  /*9650*/  FSEL R57, R57, -INF , !P3 ;  /* 0xff80000039397808 */ /* 0x008fe40005800000 */
[----:B------:R-:W-:-:S05]  /*9660*/  ISETP.GE.AND P3, PT, R4, R129, PT ;  /* 0x000000810400720c */ /* 0x000fca0003f66270 */
[----:B------:R-:W3:Y:S01]  /*9670*/  MUFU.TANH R67, R21 ;  /* 0x0000001500437308 */ /* 0x000ee20000002400 */
[----:B-1----:R-:W-:-:S07]  /*9680*/  FSEL R3, R3, -INF , !P6 ;  /* 0xff80000003037808 */ /* 0x002fce0007000000 */
[----:B------:R-:W1:Y:S01]  /*9690*/  MUFU.TANH R50, R23 ;  /* 0x0000001700327308 */ /* 0x000e620000002400 */
[----:B--2---:R-:W-:Y:S02]  /*96a0*/  FSEL R5, R16, -INF , !P4 ;  /* 0xff80000010057808 */ /* 0x004fe40006000000 */
[----:B---3--:R-:W-:Y:S02]  /*96b0*/  FSEL R67, R67, -INF , !P5 ;  /* 0xff80000043437808 */ /* 0x008fe40006800000 */
[----:B-1----:R-:W-:Y:S01]  /*96c0*/  FSEL R50, R50, -INF , !P3 ;  /* 0xff80000032327808 */ /* 0x002fe20005800000 */
[----:B------:R-:W-:Y:S06]  /*96d0*/  @!P2 BRA `(.L_x_5412) ;  /* 0x000000080060a947 */ /* 0x000fec0003800000 */
[----:B------:R-:W-:Y:S05]  /*96e0*/  @!P0 BRA `(.L_x_5413) ;  /* 0x0000000000ec8947 */ /* 0x000fea0003800000 */
[----:B------:R-:W1:Y:S01]  /*96f0*/  LDC R9, c[0x0][0x380] ;  /* 0x0000e000ff097b82 */ /* 0x000e620000000800 */
[C---:B------:R-:W-:Y:S01]  /*9700*/  VIADD R14, R6.reuse, 0xffffff80 ;  /* 0xffffff80060e7836 */ /* 0x040fe20000000000 */
[----:B------:R-:W-:Y:S01]  /*9710*/  IABS R10, R6 ;  /* 0x00000006000a7213 */ /* 0x000fe20000000000 */
[----:B------:R-:W-:Y:S01]  /*9720*/  ULDC.64 UR4, c[0x0][0x230] ;  /* 0x00008c0000047ab9 */ /* 0x000fe20000000a00 */
[-C--:B-1----:R-:W-:Y:S02]  /*9730*/  IABS R4, R9.reuse ;  /* 0x0000000900047213 */ /* 0x082fe40000000000 */
[----:B------:R-:W-:Y:S02]  /*9740*/  LOP3.LUT R6, R6, R9, RZ, 0x3c, !PT ;  /* 0x0000000906067212 */ /* 0x000fe400078e3cff */
[----:B------:R-:W1:Y:S02]  /*9750*/  I2F.RP R12, R4 ;  /* 0x00000004000c7306 */ /* 0x000e640000209400 */
[----:B------:R-:W-:-:S06]  /*9760*/  ISETP.GE.AND P4, PT, R6, RZ, PT ;  /* 0x000000ff0600720c */ /* 0x000fcc0003f86270 */
[----:B-1----:R-:W1:Y:S02]  /*9770*/  MUFU.RCP R22, R12 ;  /* 0x0000000c00167308 */ /* 0x002e640000001000 */
[----:B-1----:R-:W-:-:S06]  /*9780*/  VIADD R22, R22, 0xffffffe ;  /* 0x0ffffffe16167836 */ /* 0x002fcc0000000000 */
[----:B------:R-:W1:Y:S02]  /*9790*/  F2I.FTZ.U32.TRUNC.NTZ R23, R22 ;  /* 0x0000001600177305 */ /* 0x000e64000021f000 */
[----:B-1----:R-:W-:Y:S02]  /*97a0*/  IADD3 R8, RZ, -R23, RZ ;  /* 0x80000017ff087210 */ /* 0x002fe40007ffe0ff */
[----:B------:R-:W-:-:S03]  /*97b0*/  MOV R22, RZ ;  /* 0x000000ff00167202 */ /* 0x000fc60000000f00 */
[----:B------:R-:W-:Y:S01]  /*97c0*/  IMAD R21, R8, R4, RZ ;  /* 0x0000000408157224 */ /* 0x000fe200078e02ff */
[----:B------:R-:W-:Y:S02]  /*97d0*/  IABS R8, R14 ;  /* 0x0000000e00087213 */ /* 0x000fe40000000000 */
[----:B------:R-:W-:Y:S01]  /*97e0*/  LOP3.LUT R14, R14, R9, RZ, 0x3c, !PT ;  /* 0x000000090e0e7212 */ /* 0x000fe200078e3cff */
        /* <DEDUP_REMOVED lines=31> */
[-C--:B------:R-:W-:Y:S02]  /*99e0*/  IMAD R4, R21, R120.reuse, RZ ;  /* 0x0000007815047224 */ /* 0x080fe400078e02ff */
[----:B------:R-:W-:-:S04]  /*99f0*/  IMAD.WIDE.U32 R20, R9, R120, RZ ;  /* 0x0000007809147225 */ /* 0x000fc800078e00ff */
[----:B------:R-:W-:-:S04]  /*9a00*/  IMAD R4, R9, R121, R4 ;  /* 0x0000007909047224 */ /* 0x000fc800078e0204 */
        /* <DEDUP_REMOVED lines=9> */
.L_x_5413:
[----:B------:R-:W-:-:S04]  /*9aa0*/  LEA R9, -R120, RZ, 0x7 ;  /* 0x000000ff78097211 */ /* 0x000fc800078e39ff */
[----:B------:R-:W-:-:S07]  /*9ab0*/  SHF.R.S32.HI R4, RZ, 0x1f, R9 ;  /* 0x0000001fff047819 */ /* 0x000fce0000011409 */
.L_x_5414:
[----:B------:R-:W-:Y:S01]  /*9ac0*/  @!P1 IMAD.MOV.U32 R129, RZ, RZ, R103 ;  /* 0x000000ffff819224 */ /* 0x000fe200078e0067 */
[----:B------:R-:W-:Y:S01]  /*9ad0*/  @!P1 LEA R28, P2, R9, R190, 0x1 ;  /* 0x000000be091c9211 */ /* 0x000fe200078408ff */
[----:B------:R-:W-:Y:S01]  /*9ae0*/  @!P1 IMAD R23, R121, 0x30, RZ ;  /* 0x0000003079179824 */ /* 0x000fe200078e02ff */
[CC--:B------:R-:W-:Y:S01]  /*9af0*/  @!P1 LEA R8, P3, R120.reuse, R128.reuse, 0x5 ;  /* 0x0000008078089211 */ /* 0x0c0fe200078628ff */
[C---:B------:R-:W-:Y:S01]  /*9b00*/  @!P1 IMAD.WIDE.U32 R26, R120.reuse, 0x30, R128 ;  /* 0x00000030781a9825 */ /* 0x040fe200078e0080 */
[C---:B------:R-:W-:Y:S01]  /*9b10*/  @!P1 LEA.HI.X R29, R9.reuse, R189, R4, 0x1, P2 ;  /* 0x000000bd091d9211 */ /* 0x040fe200010f0c04 */
[----:B------:R1:W-:Y:S01]  /*9b20*/  @P1 STS.128 [R180+0x2000], RZ ;  /* 0x002000ffb4001388 */ /* 0x0003e20000000c00 */
[C---:B------:R-:W-:Y:S01]  /*9b30*/  @!P1 IADD3 R21, P5, P4, R9.reuse, R128, R175 ;  /* 0x0000008009159210 */ /* 0x040fe20007cbe0af */
[----:B------:R-:W-:Y:S01]  /*9b40*/  @!P1 IMAD.WIDE.U32 R32, R120, 0x50, R128 ;  /* 0x0000005078209825 */ /* 0x000fe200078e0080 */
[C---:B------:R-:W-:Y:S01]  /*9b50*/  @!P1 IADD3 R25, P2, R9.reuse, R26, RZ ;  /* 0x0000001a09199210 */ /* 0x040fe20007f5e0ff */
[----:B------:R-:W-:Y:S01]  /*9b60*/  @!PT LDS RZ, [RZ] ;  /* 0x00000000fffff984 */ /* 0x000fe20000000800 */
[----:B------:R-:W-:Y:S01]  /*9b70*/  @!PT LDS RZ, [RZ] ;  /* 0x00000000fffff984 */ /* 0x000fe20000000800 */
[----:B------:R-:W-:Y:S01]  /*9b80*/  @!PT LDS RZ, [RZ] ;  /* 0x00000000fffff984 */ /* 0x000fe20000000800 */
[----:B------:R2:W-:Y:S01]  /*9b90*/  @!P1 LDGSTS.E.BYPASS.LTC128B.128 [R180+0x2000], desc[UR12][R28.64] ;  /* 0x020000001cb49fae */ /* 0x0005e2000b901d4c */
[C---:B------:R-:W-:Y:S01]  /*9ba0*/  @!P1 IADD3.X R6, R4.reuse, R103, R174, P5, P4 ;  /* 0x0000006704069210 */ /* 0x040fe20002fe84ae */
[----:B------:R-:W-:Y:S01]  /*9bb0*/  BSSY B0, `(.L_x_5415) ;  /* 0x0000047000007945 */ /* 0x000fe20003800000 */
[----:B------:R-:W-:Y:S01]  /*9bc0*/  @!P1 IADD3.X R10, R4, R23, R27, P2, !PT ;  /* 0x00000017040a9210 */ /* 0x000fe200017fe41b */
[C---:B------:R-:W-:Y:S01]  /*9bd0*/  @!P1 IMAD.WIDE.U32 R26, R120.reuse, 0x60, R128 ;  /* 0x00000060781a9825 */ /* 0x040fe200078e0080 */
[----:B------:R-:W-:Y:S01]  /*9be0*/  @!P1 IADD3 R8, P2, R9, R8, RZ ;  /* 0x0000000809089210 */ /* 0x000fe20007f5e0ff */
[----:B------:R1:W-:Y:S01]  /*9bf0*/  @P1 STS.128 [R180+0x2800], RZ ;  /* 0x002800ffb4001388 */ /* 0x0003e20000000c00 */
[----:B------:R-:W-:-:S02]  /*9c00*/  @!P1 LEA.HI.X R23, R120, R103, R121, 0x5, P3 ;  /* 0x0000006778179211 */ /* 0x000fc400018f2c79 */
[----:B------:R-:W-:Y:S02]  /*9c10*/  @!P1 LEA R30, P3, R8, UR8, 0x1 ;  /* 0x00000008081e9c11 */ /* 0x000fe4000f8608ff */
[----:B------:R-:W-:Y:S01]  /*9c20*/  @!P1 LEA R20, P4, R21, UR8, 0x1 ;  /* 0x0000000815149c11 */ /* 0x000fe2000f8808ff */
[----:B------:R-:W-:-:S03]  /*9c30*/  @!P1 IMAD.X R23, R4, 0x1, R23, P2 ;  /* 0x0000000104179824 */ /* 0x000fc600010e0617 */
[----:B------:R-:W-:Y:S02]  /*9c40*/  @!P1 LEA.HI.X R21, R21, UR9, R6, 0x1, P4 ;  /* 0x0000000915159c11 */ /* 0x000fe4000a0f0c06 */
[----:B------:R-:W-:Y:S01]  /*9c50*/  @!P1 LEA.HI.X R31, R8, UR9, R23, 0x1, P3 ;  /* 0x00000009081f9c11 */ /* 0x000fe200098f0c17 */
[----:B------:R-:W-:Y:S01]  /*9c60*/  @!P1 IMAD R23, R121, 0x50, RZ ;  /* 0x0000005079179824 */ /* 0x000fe200078e02ff */
[----:B------:R-:W-:Y:S01]  /*9c70*/  @!P1 LEA R6, P4, R120, R128, 0x6 ;  /* 0x0000008078069211 */ /* 0x000fe200078830ff */
[----:B------:R-:W-:Y:S01]  /*9c80*/  @!PT LDS RZ, [RZ] ;  /* 0x00000000fffff984 */ /* 0x000fe20000000800 */
[----:B------:R-:W-:Y:S01]  /*9c90*/  @!PT LDS RZ, [RZ] ;  /* 0x00000000fffff984 */ /* 0x000fe20000000800 */
[----:B------:R-:W-:Y:S01]  /*9ca0*/  @!PT LDS RZ, [RZ] ;  /* 0x00000000fffff984 */ /* 0x000fe20000000800 */
[----:B------:R3:W-:Y:S03]  /*9cb0*/  @!P1 LDGSTS.E.BYPASS.LTC128B.128 [R180+0x2800], desc[UR12][R20.64] ;  /* 0x0280000014b49fae */ /* 0x0007e6000b901d4c */
[----:B------:R-:W-:Y:S01]  /*9cc0*/  @!P1 IADD3 R6, P3, R9, R6, RZ ;  /* 0x0000000609069210 */ /* 0x000fe20007f7e0ff */
[----:B------:R1:W-:Y:S01]  /*9cd0*/  @P1 STS.128 [R180+0x3000], RZ ;  /* 0x003000ffb4001388 */ /* 0x0003e20000000c00 */
[----:B--2---:R-:W-:-:S03]  /*9ce0*/  @!P1 LEA R28, P2, R25, UR8, 0x1 ;  /* 0x00000008191c9c11 */ /* 0x004fc6000f8408ff */
[----:B------:R-:W-:Y:S01]  /*9cf0*/  @!PT LDS RZ, [RZ] ;  /* 0x00000000fffff984 */ /* 0x000fe20000000800 */
[----:B------:R-:W-:Y:S01]  /*9d00*/  @!PT LDS RZ, [RZ] ;  /* 0x00000000fffff984 */ /* 0x000fe20000000800 */
[----:B------:R-:W-:Y:S01]  /*9d10*/  @!PT LDS RZ, [RZ] ;  /* 0x00000000fffff984 */ /* 0x000fe20000000800 */
[----:B------:R1:W-:Y:S01]  /*9d20*/  @!P1 LDGSTS.E.BYPASS.LTC128B.128 [R180+0x3000], desc[UR12][R30.64] ;  /* 0x030000001eb49fae */ /* 0x0003e2000b901d4c */
[----:B------:R-:W-:-:S03]  /*9d30*/  @!P1 LEA.HI.X R29, R25, UR9, R10, 0x1, P2 ;  /* 0x00000009191d9c11 */ /* 0x000fc600090f0c0a */
[----:B------:R1:W-:Y:S01]  /*9d40*/  @P1 STS.128 [R180+0x3800], RZ ;  /* 0x003800ffb4001388 */ /* 0x0003e20000000c00 */
[----:B------:R-:W-:-:S03]  /*9d50*/  @!P1 IADD3 R25, P2, R9, R32, RZ ;  /* 0x0000002009199210 */ /* 0x000fc60007f5e0ff */
[----:B------:R-:W-:Y:S01]  /*9d60*/  @!PT LDS RZ, [RZ] ;  /* 0x00000000fffff984 */ /* 0x000fe20000000800 */
[----:B------:R-:W-:Y:S01]  /*9d70*/  @!PT LDS RZ, [RZ] ;  /* 0x00000000fffff984 */ /* 0x000fe20000000800 */
[----:B------:R-:W-:Y:S01]  /*9d80*/  @!PT LDS RZ, [RZ] ;  /* 0x00000000fffff984 */ /* 0x000fe20000000800 */
[----:B------:R1:W-:Y:S01]  /*9d90*/  @!P1 LDGSTS.E.BYPASS.LTC128B.128 [R180+0x3800], desc[UR12][R28.64] ;  /* 0x038000001cb49fae */ /* 0x0003e2000b901d4c */
[----:B------:R-:W-:Y:S02]  /*9da0*/  @!P1 IADD3.X R8, R4, R23, R33, P2, !PT ;  /* 0x0000001704089210 */ /* 0x000fe400017fe421 */
[----:B------:R-:W-:Y:S01]  /*9db0*/  @!P1 LEA.HI.X R23, R120, R103, R121, 0x6, P4 ;  /* 0x0000006778179211 */ /* 0x000fe200020f3479 */
[----:B------:R1:W-:Y:S01]  /*9dc0*/  @P1 STS.128 [R180+0x4000], RZ ;  /* 0x004000ffb4001388 */ /* 0x0003e20000000c00 */
[----:B------:R-:W-:-:S03]  /*9dd0*/  @!P1 IADD3 R10, P2, R9, R26, RZ ;  /* 0x0000001a090a9210 */ /* 0x000fc60007f5e0ff */
[----:B------:R-:W-:Y:S01]  /*9de0*/  @!P1 IMAD.X R23, R4, 0x1, R23, P3 ;  /* 0x0000000104179824 */ /* 0x000fe200018e0617 */
[----:B------:R-:W-:Y:S01]  /*9df0*/  @!P1 LEA R24, P3, R25, UR8, 0x1 ;  /* 0x0000000819189c11 */ /* 0x000fe2000f8608ff */
[----:B---3--:R-:W-:-:S03]  /*9e00*/  @!P1 IMAD R21, R121, 0x60, RZ ;  /* 0x0000006079159824 */ /* 0x008fc600078e02ff */
[----:B------:R-:W-:Y:S02]  /*9e10*/  @!P1 LEA.HI.X R25, R25, UR9, R8, 0x1, P3 ;  /* 0x0000000919199c11 */ /* 0x000fe400098f0c08 */
[----:B------:R-:W-:Y:S02]  /*9e20*/  @!P1 IADD3.X R21, R4, R21, R27, P2, !PT ;  /* 0x0000001504159210 */ /* 0x000fe400017fe41b */
[----:B------:R-:W-:-:S04]  /*9e30*/  @!P1 LEA R22, P2, R6, UR8, 0x1 ;  /* 0x0000000806169c11 */ /* 0x000fc8000f8408ff */
[----:B------:R-:W-:Y:S02]  /*9e40*/  @!P1 LEA.HI.X R23, R6, UR9, R23, 0x1, P2 ;  /* 0x0000000906179c11 */ /* 0x000fe400090f0c17 */
[----:B------:R-:W-:-:S03]  /*9e50*/  @!P1 LEA R20, P2, R10, UR8, 0x1 ;  /* 0x000000080a149c11 */ /* 0x000fc6000f8408ff */
        /* <DEDUP_REMOVED lines=28> */
.L_x_5416:
[----:B------:R-:W-:Y:S05]  /*a020*/  BSYNC B0 ;  /* 0x0000000000007941 */ /* 0x000fea0003800000 */
.L_x_5415:
[----:B------:R-:W0:Y:S01]  /*a030*/  LDGDEPBAR ;  /* 0x00000000000079af */ /* 0x000e220000000000 */
[----:B------:R-:W-:-:S04]  /*a040*/  LEA R190, P1, R9, R190, 0x1 ;  /* 0x000000be09be7211 */ /* 0x000fc800078208ff */
[----:B------:R-:W-:-:S09]  /*a050*/  LEA.HI.X R189, R9, R189, R4, 0x1, P1 ;  /* 0x000000bd09bd7211 */ /* 0x000fd200008f0c04 */
.L_x_5412:
[----:B------:R-:W-:Y:S01]  /*a060*/  FMNMX.FTZ R6, R2, R3, !PT ;  /* 0x0000000302067209 */ /* 0x000fe20007810000 */
[----:B-1----:R-:W-:Y:S01]  /*a070*/  LDSM.16.MT88.4 R24, [R163+0x6000] ;  /* 0x00600000a318783b */ /* 0x002fe20000004200 */
[----:B------:R-:W-:Y:S02]  /*a080*/  FMNMX.FTZ R4, R0, R5, !PT ;  /* 0x0000000500047209 */ /* 0x000fe40007810000 */
[----:B------:R-:W-:Y:S01]  /*a090*/  FMNMX.FTZ R6, R19, R6, !PT ;  /* 0x0000000613067209 */ /* 0x000fe20007810000 */
[----:B------:R-:W-:Y:S01]  /*a0a0*/  LDSM.16.MT88.4 R40, [R162+0x6000] ;  /* 0x00600000a228783b */ /* 0x000fe20000004200 */
        /* <DEDUP_REMOVED lines=61> */
[----:B--2---:R-:W1:Y:S04]  /*a480*/  SHFL.BFLY PT, R21, R8, 0x2, 0x1f ;  /* 0x0c401f0008157f89 */ /* 0x004e6800000e0000 */
[----:B------:R-:W2:Y:S01]  /*a490*/  SHFL.BFLY PT, R9, R6, 0x2, 0x1f ;  /* 0x0c401f0006097f89 */ /* 0x000ea200000e0000 */
[----:B-1----:R-:W-:Y:S02]  /*a4a0*/  FMNMX.FTZ R21, R8, R21, !PT ;  /* 0x0000001508157209 */ /* 0x002fe40007810000 */
[----:B--2---:R-:W-:-:S03]  /*a4b0*/  FMNMX.FTZ R9, R6, R9, !PT ;  /* 0x0000000906097209 */ /* 0x004fc60007810000 */
[----:B------:R-:W1:Y:S04]  /*a4c0*/  SHFL.BFLY PT, R48, R21, 0x1, 0x1f ;  /* 0x0c201f0015307f89 */ /* 0x000e6800000e0000 */
[----:B------:R-:W2:Y:S01]  /*a4d0*/  SHFL.BFLY PT, R4, R9, 0x1, 0x1f ;  /* 0x0c201f0009047f89 */ /* 0x000ea200000e0000 */
[----:B-1----:R-:W-:-:S03]  /*a4e0*/  FMNMX.FTZ R48, R21, R48, !PT ;  /* 0x0000003015307209 */ /* 0x002fc60007810000 */
[----:B------:R-:W-:Y:S01]  /*a4f0*/  LDSM.16.MT88.4 R20, [R164+0x6000] ;  /* 0x00600000a414783b */ /* 0x000fe20000004200 */
[C---:B------:R-:W-:Y:S01]  /*a500*/  FSETP.NEU.FTZ.AND P2, PT, R48.reuse, -INF , PT ;  /* 0xff8000003000780b */ /* 0x040fe20003f5d000 */
[----:B------:R-:W-:-:S05]  /*a510*/  FMUL.FTZ R104, R48, UR11 ;  /* 0x0000000b30687c20 */ /* 0x000fca0008410000 */
[----:B------:R-:W-:-:S05]  /*a520*/  FSEL R104, R104, RZ, P2 ;  /* 0x000000ff68687208 */ /* 0x000fca0001000000 */
[--C-:B------:R-:W-:Y:S01]  /*a530*/  FFMA.FTZ R126, R3, UR11, -R104.reuse ;  /* 0x0000000b037e7c23 */ /* 0x100fe20008010868 */
[----:B--2---:R-:W-:Y:S01]  /*a540*/  FMNMX.FTZ R3, R9, R4, !PT ;  /* 0x0000000409037209 */ /* 0x004fe20007810000 */
[--C-:B------:R-:W-:Y:S01]  /*a550*/  FFMA.FTZ R112, R19, UR11, -R104.reuse ;  /* 0x0000000b13707c23 */ /* 0x100fe20008010868 */
[--C-:B------:R-:W-:Y:S01]  /*a560*/  FFMA.FTZ R105, R11, UR11, -R104.reuse ;  /* 0x0000000b0b697c23 */ /* 0x100fe20008010868 */
        /* <DEDUP_REMOVED lines=8> */
[----:B------:R-:W-:Y:S01]  /*a5f0*/  LDSM.16.MT88.4 R44, [R164+0x6800] ;  /* 0x00680000a42c783b */ /* 0x000fe20000004200 */
[--C-:B------:R-:W-:Y:S01]  /*a600*/  FFMA.FTZ R153, R153, UR11, -R104.reuse ;  /* 0x0000000b99997c23 */ /* 0x100fe20008010868 */
[----:B------:R-:W-:Y:S01]  /*a610*/  FFMA.FTZ R124, R229, UR11, -R104 ;  /* 0x0000000be57c7c23 */ /* 0x000fe20008010868 */
[----:B------:R-:W1:Y:S01]  /*a620*/  MUFU.EX2 R112, R112 ;  /* 0x0000007000707308 */ /* 0x000e620000000800 */
[--C-:B------:R-:W-:Y:S01]  /*a630*/  FFMA.FTZ R129, R5, UR11, -R56.reuse ;  /* 0x0000000b05817c23 */ /* 0x100fe20008010838 */
[----:B------:R-:W-:Y:S01]  /*a640*/  FSEL R5, R48, RZ, P2 ;  /* 0x000000ff30057208 */ /* 0x000fe20001000000 */
[--C-:B------:R-:W-:Y:S01]  /*a650*/  FFMA.FTZ R103, R15, UR11, -R56.reuse ;  /* 0x0000000b0f677c23 */ /* 0x100fe20008010838 */
[--C-:B------:R-:W-:Y:S01]  /*a660*/  FFMA.FTZ R8, R13, UR11, -R56.reuse ;  /* 0x0000000b0d087c23 */ /* 0x100fe20008010838 */
[--C-:B------:R-:W-:Y:S01]  /*a670*/  FFMA.FTZ R101, R7, UR11, -R56.reuse ;  /* 0x0000000b07657c23 */ /* 0x100fe20008010838 */
[----:B------:R-:W2:Y:S01]  /*a680*/  LDSM.16.MT88.4 R12, [R166+0x6000] ;  /* 0x00600000a60c783b */ /* 0x000ea20000004200 */
[----:B------:R-:W-:Y:S01]  /*a690*/  FADD.FTZ R128, R2, -R5 ;  /* 0x8000000502807221 */ /* 0x000fe20000010000 */
[----:B------:R-:W-:Y:S01]  /*a6a0*/  FSEL R5, R3, RZ, P1 ;  /* 0x000000ff03057208 */ /* 0x000fe20000800000 */
[----:B------:R-:W-:Y:S01]  /*a6b0*/  MUFU.EX2 R105, R105 ;  /* 0x0000006900697308 */ /* 0x000fe20000000800 */
[--C-:B------:R-:W-:Y:S01]  /*a6c0*/  FFMA.FTZ R123, R55, UR11, -R56.reuse ;  /* 0x0000000b377b7c23 */ /* 0x100fe20008010838 */
[----:B------:R-:W-:Y:S01]  /*a6d0*/  FMUL.FTZ R128, R128, UR11 ;  /* 0x0000000b80807c20 */ /* 0x000fe20008410000 */
[--C-:B------:R-:W-:Y:S01]  /*a6e0*/  FFMA.FTZ R125, R53, UR11, -R56.reuse ;  /* 0x0000000b357d7c23 */ /* 0x100fe20008010838 */
[----:B------:R-:W-:Y:S01]  /*a6f0*/  FADD.FTZ R0, R0, -R5 ;  /* 0x8000000500007221 */ /* 0x000fe20000010000 */
[----:B------:R-:W3:Y:S01]  /*a700*/  LDSM.16.MT88.4 R52, [R166+0x6800] ;  /* 0x00680000a634783b */ /* 0x000ee20000004200 */
[--C-:B------:R-:W-:Y:S01]  /*a710*/  FFMA.FTZ R106, R61, UR11, -R56.reuse ;  /* 0x0000000b3d6a7c23 */ /* 0x100fe20008010838 */
[----:B------:R-:W-:Y:S01]  /*a720*/  FFMA.FTZ R108, R37, UR11, -R56 ;  /* 0x0000000b256c7c23 */ /* 0x000fe20008010838 */
[----:B------:R-:W-:Y:S01]  /*a730*/  FMUL.FTZ R0, R0, UR11 ;  /* 0x0000000b00007c20 */ /* 0x000fe20008410000 */
[----:B------:R-:W4:Y:S01]  /*a740*/  MUFU.EX2 R58, R58 ;  /* 0x0000003a003a7308 */ /* 0x000f220000000800 */
[----:B-1----:R-:W-:Y:S01]  /*a750*/  F2FP.F16.F32.PACK_AB R4, R112, R126 ;  /* 0x0000007e7004723e */ /* 0x002fe200000000ff */
[----:B------:R-:W1:Y:S01]  /*a760*/  LDSM.16.MT88.4 R60, [R162+0x6800] ;  /* 0x00680000a23c783b */ /* 0x000e620000004200 */
        /* <DEDUP_REMOVED lines=13> */
[----:B------:R-:W5:Y:S01]  /*a840*/  MUFU.EX2 R103, R103 ;  /* 0x0000006700677308 */ /* 0x000f620000000800 */
[----:B----4-:R-:W-:Y:S01]  /*a850*/  F2FP.F16.F32.PACK_AB R6, R58, R105 ;  /* 0x000000693a06723e */ /* 0x010fe200000000ff */
[----:B------:R-:W-:Y:S01]  /*a860*/  FFMA.FTZ R215, R215, UR11, -R56 ;  /* 0x0000000bd7d77c23 */ /* 0x000fe20008010838 */
[----:B------:R-:W-:Y:S01]  /*a870*/  FFMA.FTZ R136, R195, UR11, -R104 ;  /* 0x0000000bc3887c23 */ /* 0x000fe20008010868 */
[----:B------:R-:W-:Y:S01]  /*a880*/  FFMA.FTZ R138, R187, UR11, -R56 ;  /* 0x0000000bbb8a7c23 */ /* 0x000fe20008010838 */
[----:B------:R-:W-:Y:S01]  /*a890*/  FFMA.FTZ R195, R205, UR11, -R104 ;  /* 0x0000000bcdc37c23 */ /* 0x000fe20008010868 */
[--C-:B------:R-:W-:Y:S01]  /*a8a0*/  FFMA.FTZ R187, R201, UR11, -R56.reuse ;  /* 0x0000000bc9bb7c23 */ /* 0x100fe20008010838 */
[--C-:B------:R-:W-:Y:S01]  /*a8b0*/  FFMA.FTZ R137, R137, UR11, -R56.reuse ;  /* 0x0000000b89897c23 */ /* 0x100fe20008010838 */
[----:B------:R-:W-:Y:S01]  /*a8c0*/  MUFU.EX2 R101, R101 ;  /* 0x0000006500657308 */ /* 0x000fe20000000800 */
[----:B------:R-:W-:Y:S01]  /*a8d0*/  FFMA.FTZ R115, R115, UR11, -R56 ;  /* 0x0000000b73737c23 */ /* 0x000fe20008010838 */
[----:B------:R-:W-:Y:S01]  /*a8e0*/  FFMA.FTZ R59, R59, UR11, -R104 ;  /* 0x0000000b3b3b7c23 */ /* 0x000fe20008010868 */
[--C-:B------:R-:W-:Y:S01]  /*a8f0*/  FFMA.FTZ R51, R51, UR11, -R56.reuse ;  /* 0x0000000b33337c23 */ /* 0x100fe20008010838 */
[----:B------:R-:W-:-:S04]  /*a900*/  FFMA.FTZ R49, R49, UR11, -R56 ;  /* 0x0000000b31317c23 */ /* 0x000fc80008010838 */
[----:B------:R-:W4:Y:S01]  /*a910*/  MUFU.EX2 R2, R8 ;  /* 0x0000000800027308 */ /* 0x000f220000000800 */
[----:B-----5:R-:W-:-:S07]  /*a920*/  F2FP.F16.F32.PACK_AB R5, R103, R129 ;  /* 0x000000816705723e */ /* 0x020fce00000000ff */
[----:B------:R-:W5:Y:S08]  /*a930*/  MUFU.EX2 R128, R128 ;  /* 0x0000008000807308 */ /* 0x000f700000000800 */
[----:B------:R-:W2:Y:S01]  /*a940*/  MUFU.EX2 R114, R0 ;  /* 0x0000000000727308 */ /* 0x000ea20000000800 */
[----:B----4-:R-:W-:-:S07]  /*a950*/  F2FP.F16.F32.PACK_AB R7, R2, R101 ;  /* 0x000000650207723e */ /* 0x010fce00000000ff */
[----:B------:R-:W-:Y:S01]  /*a960*/  MUFU.EX2 R127, R127 ;  /* 0x0000007f007f7308 */ /* 0x000fe20000000800 */
[-C--:B-----5:R-:W-:Y:S01]  /*a970*/  FMUL.FTZ R8, R96, R128.reuse ;  /* 0x0000008060087220 */ /* 0x0a0fe20000410000 */
[-C--:B------:R-:W-:Y:S01]  /*a980*/  FMUL.FTZ R9, R97, R128.reuse ;  /* 0x0000008061097220 */ /* 0x080fe20000410000 */
[-C--:B------:R-:W-:Y:S01]  /*a990*/  FMUL.FTZ R92, R92, R128.reuse ;  /* 0x000000805c5c7220 */ /* 0x080fe20000410000 */
[-C--:B------:R-:W-:Y:S01]  /*a9a0*/  FMUL.FTZ R93, R93, R128.reuse ;  /* 0x000000805d5d7220 */ /* 0x080fe20000410000 */
[-C--:B------:R-:W-:Y:S01]  /*a9b0*/  FMUL.FTZ R16, R88, R128.reuse ;  /* 0x0000008058107220 */ /* 0x080fe20000410000 */
[-C--:B------:R-:W-:Y:S01]  /*a9c0*/  FMUL.FTZ R17, R89, R128.reuse ;  /* 0x0000008059117220 */ /* 0x080fe20000410000 */
[----:B------:R-:W-:Y:S01]  /*a9d0*/  FMUL.FTZ R28, R80, R128 ;  /* 0x00000080501c7220 */ /* 0x000fe20000410000 */
[----:B------:R-:W4:Y:S01]  /*a9e0*/  MUFU.EX2 R110, R110 ;  /* 0x0000006e006e7308 */ /* 0x000f220000000800 */
[-C--:B--2---:R-:W-:Y:S01]  /*a9f0*/  FMUL.FTZ R10, R98, R114.reuse ;  /* 0x00000072620a7220 */ /* 0x084fe20000410000 */
[-C--:B------:R-:W-:Y:S01]  /*aa00*/  FMUL.FTZ R11, R99, R114.reuse ;  /* 0x00000072630b7220 */ /* 0x080fe20000410000 */
[-C--:B------:R-:W-:Y:S01]  /*aa10*/  FMUL.FTZ R94, R94, R114.reuse ;  /* 0x000000725e5e7220 */ /* 0x080fe20000410000 */
[-C--:B------:R-:W-:Y:S01]  /*aa20*/  FMUL.FTZ R95, R95, R114.reuse ;  /* 0x000000725f5f7220 */ /* 0x080fe20000410000 */
[----:B------:R-:W-:Y:S01]  /*aa30*/  FFMA.FTZ R0, R39, UR11, -R104 ;  /* 0x0000000b27007c23 */ /* 0x000fe20008010868 */
[-C--:B------:R-:W-:Y:S01]  /*aa40*/  FMUL.FTZ R18, R90, R114.reuse ;  /* 0x000000725a127220 */ /* 0x080fe20000410000 */
[----:B------:R-:W-:Y:S01]  /*aa50*/  FMUL.FTZ R19, R91, R114 ;  /* 0x000000725b137220 */ /* 0x000fe20000410000 */
[----:B------:R-:W-:Y:S01]  /*aa60*/  MUFU.EX2 R121, R121 ;  /* 0x0000007900797308 */ /* 0x000fe20000000800 */
[C---:B------:R-:W-:Y:S01]  /*aa70*/  HMMA.16816.F32 R8, R4.reuse, R12, R8 ;  /* 0x0000000c0408723c */ /* 0x040fe20000001808 */
[----:B------:R-:W-:Y:S01]  /*aa80*/  FMUL.FTZ R29, R81, R128 ;  /* 0x00000080511d7220 */ /* 0x000fe20000410000 */
[-C--:B------:R-:W-:Y:S01]  /*aa90*/  FMUL.FTZ R30, R82, R114.reuse ;  /* 0x00000072521e7220 */ /* 0x080fe20000410000 */
[----:B------:R-:W-:Y:S01]  /*aaa0*/  FMUL.FTZ R31, R83, R114 ;  /* 0x00000072531f7220 */ /* 0x000fe20000410000 */
[-C--:B------:R-:W-:Y:S01]  /*aab0*/  FMUL.FTZ R84, R84, R128.reuse ;  /* 0x0000008054547220 */ /* 0x080fe20000410000 */
[----:B------:R-:W-:Y:S01]  /*aac0*/  FMUL.FTZ R85, R85, R128 ;  /* 0x0000008055557220 */ /* 0x000fe20000410000 */
[C---:B------:R-:W-:Y:S01]  /*aad0*/  HMMA.16816.F32 R12, R4.reuse, R14, R92 ;  /* 0x0000000e040c723c */ /* 0x040fe2000000185c */
[----:B------:R-:W-:Y:S01]  /*aae0*/  MUFU.EX2 R0, R0 ;  /* 0x0000000000007308 */ /* 0x000fe20000000800 */
[-C--:B------:R-:W-:Y:S01]  /*aaf0*/  FMUL.FTZ R86, R86, R114.reuse ;  /* 0x0000007256567220 */ /* 0x080fe20000410000 */
[----:B------:R-:W-:Y:S01]  /*ab00*/  FMUL.FTZ R87, R87, R114 ;  /* 0x0000007257577220 */ /* 0x000fe20000410000 */
[-C--:B------:R-:W-:Y:S01]  /*ab10*/  FMUL.FTZ R76, R76, R128.reuse ;  /* 0x000000804c4c7220 */ /* 0x080fe20000410000 */
[----:B------:R-:W-:Y:S01]  /*ab20*/  FMUL.FTZ R77, R77, R128 ;  /* 0x000000804d4d7220 */ /* 0x000fe20000410000 */
[-C--:B------:R-:W-:Y:S01]  /*ab30*/  FMUL.FTZ R78, R78, R114.reuse ;  /* 0x000000724e4e7220 */ /* 0x080fe20000410000 */
[----:B------:R-:W-:Y:S01]  /*ab40*/  FMUL.FTZ R79, R79, R114 ;  /* 0x000000724f4f7220 */ /* 0x000fe20000410000 */
[-C--:B------:R-:W-:Y:S01]  /*ab50*/  FMUL.FTZ R32, R72, R128.reuse ;  /* 0x0000008048207220 */ /* 0x080fe20000410000 */
[----:B------:R-:W-:Y:S01]  /*ab60*/  MUFU.EX2 R123, R123 ;  /* 0x0000007b007b7308 */ /* 0x000fe20000000800 */
[----:B------:R-:W-:Y:S01]  /*ab70*/  FMUL.FTZ R33, R73, R128 ;  /* 0x0000008049217220 */ /* 0x000fe20000410000 */
[-C--:B------:R-:W-:Y:S01]  /*ab80*/  FMUL.FTZ R34, R74, R114.reuse ;  /* 0x000000724a227220 */ /* 0x080fe20000410000 */
[----:B------:R-:W-:Y:S01]  /*ab90*/  FMUL.FTZ R35, R75, R114 ;  /* 0x000000724b237220 */ /* 0x000fe20000410000 */
[-C--:B------:R-:W-:Y:S01]  /*aba0*/  FMUL.FTZ R68, R68, R128.reuse ;  /* 0x0000008044447220 */ /* 0x080fe20000410000 */
[----:B------:R-:W-:Y:S01]  /*abb0*/  FMUL.FTZ R69, R69, R128 ;  /* 0x0000008045457220 */ /* 0x000fe20000410000 */
[-C--:B------:R-:W-:Y:S01]  /*abc0*/  FMUL.FTZ R70, R70, R114.reuse ;  /* 0x0000007246467220 */ /* 0x080fe20000410000 */
[-C--:B------:R-:W-:Y:S01]  /*abd0*/  FMUL.FTZ R71, R71, R114.reuse ;  /* 0x0000007247477220 */ /* 0x080fe20000410000 */
[----:B------:R-:W2:Y:S01]  /*abe0*/  MUFU.EX2 R108, R108 ;  /* 0x0000006c006c7308 */ /* 0x000ea20000000800 */
[----:B------:R-:W-:Y:S01]  /*abf0*/  HMMA.16816.F32 R16, R4, R20, R16 ;  /* 0x000000140410723c */ /* 0x000fe20000001810 */
[----:B------:R-:W5:Y:S01]  /*ac00*/  LDSM.16.MT88.4 R36, [R163+0x6800] ;  /* 0x00680000a324783b */ /* 0x000f620000004200 */
[----:B------:R-:W-:Y:S01]  /*ac10*/  FFMA.FTZ R114, R192, R114, R129 ;  /* 0x00000072c0727223 */ /* 0x000fe20000010081 */
[----:B------:R-:W-:-:S02]  /*ac20*/  FFMA.FTZ R191, R191, R128, R126 ;  /* 0x00000080bfbf7223 */ /* 0x000fc4000001007e */
[----:B------:R-:W-:Y:S01]  /*ac30*/  LDSM.16.MT88.4 R92, [R166+0x8800] ;  /* 0x00880000a65c783b */ /* 0x000fe20000004200 */
[C---:B------:R-:W-:Y:S01]  /*ac40*/  HMMA.16816.F32 R28, R4.reuse, R24, R28 ;  /* 0x00000018041c723c */ /* 0x040fe2000000181c */
[----:B------:R-:W-:Y:S01]  /*ac50*/  MUFU.EX2 R125, R125 ;  /* 0x0000007d007d7308 */ /* 0x000fe20000000800 */
[----:B------:R-:W-:Y:S01]  /*ac60*/  FADD.FTZ R114, R103, R114 ;  /* 0x0000007267727221 */ /* 0x000fe20000010000 */
[----:B------:R-:W-:Y:S01]  /*ac70*/  FADD.FTZ R112, R112, R191 ;  /* 0x000000bf70707221 */ /* 0x000fe20000010000 */
[----:B------:R-:W-:Y:S02]  /*ac80*/  FFMA.FTZ R191, R67, UR11, -R104 ;  /* 0x0000000b43bf7c23 */ /* 0x000fe40008010868 */
[----:B------:R-:W-:Y:S01]  /*ac90*/  HMMA.16816.F32 R20, R4, R22, R84 ;  /* 0x000000160414723c */ /* 0x000fe20000001854 */
[----:B------:R-:W-:Y:S01]  /*aca0*/  LDSM.16.MT88.4 R84, [R164+0x8800] ;  /* 0x00880000a454783b */ /* 0x000fe20000004200 */
[----:B------:R-:W-:Y:S01]  /*acb0*/  FADD.FTZ R101, R101, R114 ;  /* 0x0000007265657221 */ /* 0x000fe20000010000 */
[----:B------:R-:W3:Y:S01]  /*acc0*/  MUFU.EX2 R106, R106 ;  /* 0x0000006a006a7308 */ /* 0x000ee20000000800 */
[----:B------:R-:W-:-:S02]  /*acd0*/  FADD.FTZ R105, R105, R112 ;  /* 0x0000007069697221 */ /* 0x000fc40000010000 */
[----:B------:R-:W-:Y:S01]  /*ace0*/  HMMA.16816.F32 R24, R4, R26, R76 ;  /* 0x0000001a0418723c */ /* 0x000fe2000000184c */
[----:B------:R-:W-:Y:S01]  /*acf0*/  LDSM.16.MT88.4 R76, [R163+0x8000] ;  /* 0x00800000a34c783b */ /* 0x000fe20000004200 */
[----:B------:R-:W-:-:S03]  /*ad00*/  FADD.FTZ R58, R58, R105 ;  /* 0x000000693a3a7221 */ /* 0x000fc60000010000 */
[----:B------:R-:W-:Y:S01]  /*ad10*/  MUFU.EX2 R153, R153 ;  /* 0x0000009900997308 */ /* 0x000fe20000000800 */
[C---:B------:R-:W-:Y:S06]  /*ad20*/  HMMA.16816.F32 R32, R4.reuse, R40, R32 ;  /* 0x000000280420723c */ /* 0x040fec0000001820 */
[----:B------:R-:W-:Y:S01]  /*ad30*/  HMMA.16816.F32 R4, R4, R42, R68 ;  /* 0x0000002a0404723c */ /* 0x000fe20000001844 */
[----:B----4-:R-:W-:Y:S01]  /*ad40*/  F2FP.F16.F32.PACK_AB R40, R110, R127 ;  /* 0x0000007f6e28723e */ /* 0x010fe200000000ff */
[----:B------:R-:W4:Y:S01]  /*ad50*/  MUFU.EX2 R124, R124 ;  /* 0x0000007c007c7308 */ /* 0x000f220000000800 */
[----:B--2---:R-:W-:Y:S01]  /*ad60*/  F2FP.F16.F32.PACK_AB R41, R108, R123 ;  /* 0x0000007b6c29723e */ /* 0x004fe200000000ff */
[----:B------:R-:W-:-:S03]  /*ad70*/  FADD.FTZ R127, R127, R58 ;  /* 0x0000003a7f7f7221 */ /* 0x000fc60000010000 */
[----:B------:R-:W-:Y:S01]  /*ad80*/  F2FP.F16.F32.PACK_AB R42, R0, R121 ;  /* 0x00000079002a723e */ /* 0x000fe200000000ff */
[----:B------:R-:W-:Y:S01]  /*ad90*/  FADD.FTZ R110, R110, R127 ;  /* 0x0000007f6e6e7221 */ /* 0x000fe20000010000 */
[----:B---3--:R-:W-:Y:S01]  /*ada0*/  F2FP.F16.F32.PACK_AB R43, R106, R125 ;  /* 0x0000007d6a2b723e */ /* 0x008fe200000000ff */
[----:B------:R-:W-:Y:S02]  /*adb0*/  MUFU.EX2 R145, R145 ;  /* 0x0000009100917308 */ /* 0x000fe40000000800 */
[----:B------:R-:W-:-:S04]  /*adc0*/  FADD.FTZ R121, R121, R110 ;  /* 0x0000006e79797221 */ /* 0x000fc80000010000 */
[C---:B------:R-:W-:Y:S02]  /*add0*/  HMMA.16816.F32 R8, R40.reuse, R52, R8 ;  /* 0x000000342808723c */ /* 0x040fe40000001808 */
[----:B------:R-:W-:Y:S04]  /*ade0*/  MUFU.EX2 R118, R118 ;  /* 0x0000007600767308 */ /* 0x000fe80000000800 */
[C---:B------:R-:W-:Y:S01]  /*adf0*/  HMMA.16816.F32 R12, R40.reuse, R54, R12 ;  /* 0x00000036280c723c */ /* 0x040fe2000000180c */
[----:B------:R-:W2:Y:S03]  /*ae00*/  LDSM.16.MT88.4 R52, [R166+0x7000] ;  /* 0x00700000a634783b */ /* 0x000ea60000004200 */
[----:B------:R-:W-:Y:S02]  /*ae10*/  MUFU.EX2 R151, R151 ;  /* 0x0000009700977308 */ /* 0x000fe40000000800 */
[C---:B-1----:R-:W-:Y:S06]  /*ae20*/  HMMA.16816.F32 R32, R40.reuse, R60, R32 ;  /* 0x0000003c2820723c */ /* 0x042fec0000001820 */
[C---:B------:R-:W-:Y:S01]  /*ae30*/  HMMA.16816.F32 R4, R40.reuse, R62, R4 ;  /* 0x0000003e2804723c */ /* 0x040fe20000001804 */
[----:B------:R-:W1:Y:S01]  /*ae40*/  LDSM.16.MT88.4 R60, [R162+0x7000] ;  /* 0x00700000a23c783b */ /* 0x000e620000004200 */
[----:B------:R-:W3:Y:S04]  /*ae50*/  MUFU.EX2 R116, R116 ;  /* 0x0000007400747308 */ /* 0x000ee80000000800 */
[C---:B-----5:R-:W-:Y:S04]  /*ae60*/  HMMA.16816.F32 R28, R40.reuse, R36, R28 ;  /* 0x00000024281c723c */ /* 0x060fe8000000181c */
        /* <DEDUP_REMOVED lines=8> */
[----:B----4-:R-:W-:-:S02]  /*aef0*/  F2FP.F16.F32.PACK_AB R40, R124, R153 ;  /* 0x000000997c28723e */ /* 0x010fc400000000ff */
[----:B---3--:R-:W-:Y:S01]  /*af00*/  F2FP.F16.F32.PACK_AB R41, R116, R151 ;  /* 0x000000977429723e */ /* 0x008fe200000000ff */
[----:B------:R-:W3:Y:S01]  /*af10*/  MUFU.EX2 R134, R134 ;  /* 0x0000008600867308 */ /* 0x000ee20000000800 */
[----:B------:R-:W-:Y:S02]  /*af20*/  F2FP.F16.F32.PACK_AB R42, R118, R145 ;  /* 0x00000091762a723e */ /* 0x000fe400000000ff */
[----:B--2---:R-:W-:-:S05]  /*af30*/  F2FP.F16.F32.PACK_AB R43, R120, R149 ;  /* 0x00000095782b723e */ /* 0x004fca00000000ff */
[----:B------:R-:W-:Y:S02]  /*af40*/  MUFU.EX2 R207, R207 ;  /* 0x000000cf00cf7308 */ /* 0x000fe40000000800 */
[C---:B------:R-:W-:Y:S06]  /*af50*/  HMMA.16816.F32 R8, R40.reuse, R52, R8 ;  /* 0x000000342808723c */ /* 0x040fec0000001808 */
[C---:B------:R-:W-:Y:S01]  /*af60*/  HMMA.16816.F32 R12, R40.reuse, R54, R12 ;  /* 0x00000036280c723c */ /* 0x040fe2000000180c */
[----:B------:R-:W2:Y:S01]  /*af70*/  LDSM.16.MT88.4 R52, [R166+0x7800] ;  /* 0x00780000a634783b */ /* 0x000ea20000004200 */
[----:B------:R-:W-:Y:S04]  /*af80*/  MUFU.EX2 R130, R130 ;  /* 0x0000008200827308 */ /* 0x000fe80000000800 */
[C---:B-1----:R-:W-:Y:S04]  /*af90*/  HMMA.16816.F32 R32, R40.reuse, R60, R32 ;  /* 0x0000003c2820723c */ /* 0x042fe80000001820 */
[----:B------:R-:W-:Y:S02]  /*afa0*/  MUFU.EX2 R209, R209 ;  /* 0x000000d100d17308 */ /* 0x000fe40000000800 */
[----:B-----5:R-:W-:Y:S01]  /*afb0*/  HMMA.16816.F32 R28, R40, R36, R28 ;  /* 0x00000024281c723c */ /* 0x020fe2000000181c */
[----:B------:R-:W-:-:S05]  /*afc0*/  FFMA.FTZ R60, R213, UR11, -R56 ;  /* 0x0000000bd53c7c23 */ /* 0x000fca0008010838 */
[----:B------:R-:W1:Y:S01]  /*afd0*/  MUFU.EX2 R132, R132 ;  /* 0x0000008400847308 */ /* 0x000e620000000800 */
[C---:B------:R-:W-:Y:S01]  /*afe0*/  HMMA.16816.F32 R24, R40.reuse, R38, R24 ;  /* 0x000000262818723c */ /* 0x040fe20000001818 */
[----:B------:R-:W4:Y:S05]  /*aff0*/  LDSM.16.MT88.4 R36, [R163+0x7800] ;  /* 0x00780000a324783b */ /* 0x000f2a0000004200 */
[C---:B------:R-:W-:Y:S01]  /*b000*/  HMMA.16816.F32 R16, R40.reuse, R44, R16 ;  /* 0x0000002c2810723c */ /* 0x040fe20000001810 */
[----:B------:R-:W-:Y:S05]  /*b010*/  MUFU.EX2 R61, R215 ;  /* 0x000000d7003d7308 */ /* 0x000fea0000000800 */
[C---:B------:R-:W-:Y:S01]  /*b020*/  HMMA.16816.F32 R20, R40.reuse, R46, R20 ;  /* 0x0000002e2814723c */ /* 0x040fe20000001814 */
[----:B------:R-:W5:Y:S02]  /*b030*/  LDSM.16.MT88.4 R44, [R164+0x7800] ;  /* 0x00780000a42c783b */ /* 0x000f640000004200 */
[----:B------:R-:W2:Y:S03]  /*b040*/  MUFU.EX2 R60, R60 ;  /* 0x0000003c003c7308 */ /* 0x000ea60000000800 */
[----:B------:R-:W-:Y:S05]  /*b050*/  HMMA.16816.F32 R4, R40, R62, R4 ;  /* 0x0000003e2804723c */ /* 0x000fea0000001804 */
[----:B------:R-:W-:Y:S02]  /*b060*/  MUFU.EX2 R136, R136 ;  /* 0x0000008800887308 */ /* 0x000fe40000000800 */
[----:B---3--:R-:W-:Y:S01]  /*b070*/  F2FP.F16.F32.PACK_AB R40, R134, R211 ;  /* 0x000000d38628723e */ /* 0x008fe200000000ff */
[--C-:B------:R-:W-:Y:S01]  /*b080*/  FFMA.FTZ R62, R197, UR11, -R104.reuse ;  /* 0x0000000bc53e7c23 */ /* 0x100fe20008010868 */
[----:B-1----:R-:W-:Y:S01]  /*b090*/  F2FP.F16.F32.PACK_AB R41, R132, R209 ;  /* 0x000000d18429723e */ /* 0x002fe200000000ff */
[----:B------:R-:W-:Y:S01]  /*b0a0*/  FFMA.FTZ R63, R203, UR11, -R104 ;  /* 0x0000000bcb3f7c23 */ /* 0x000fe20008010868 */
[----:B------:R-:W-:-:S02]  /*b0b0*/  F2FP.F16.F32.PACK_AB R42, R130, R207 ;  /* 0x000000cf822a723e */ /* 0x000fc400000000ff */
        /* <DEDUP_REMOVED lines=12> */
[----:B-----5:R-:W-:Y:S01]  /*b180*/  HMMA.16816.F32 R16, R40, R44, R16 ;  /* 0x0000002c2810723c */ /* 0x020fe20000001810 */
[----:B------:R-:W4:Y:S01]  /*b190*/  MUFU.EX2 R187, R187 ;  /* 0x000000bb00bb7308 */ /* 0x000f220000000800 */
[----:B---3--:R-:W-:-:S04]  /*b1a0*/  F2FP.F16.F32.PACK_AB R70, R63, R62 ;  /* 0x0000003e3f46723e */ /* 0x008fc800000000ff */
[C---:B------:R-:W-:Y:S01]  /*b1b0*/  HMMA.16816.F32 R20, R40.reuse, R46, R20 ;  /* 0x0000002e2814723c */ /* 0x040fe20000001814 */
[----:B------:R-:W3:Y:S02]  /*b1c0*/  LDSM.16.MT88.4 R44, [R166+0x8000] ;  /* 0x00800000a62c783b */ /* 0x000ee40000004200 */
[----:B------:R-:W-:Y:S01]  /*b1d0*/  MUFU.EX2 R191, R191 ;  /* 0x000000bf00bf7308 */ /* 0x000fe20000000800 */
[----:B----4-:R-:W-:Y:S02]  /*b1e0*/  F2FP.F16.F32.PACK_AB R69, R187, R138 ;  /* 0x0000008abb45723e */ /* 0x010fe400000000ff */
        /* <DEDUP_REMOVED lines=23> */
[----:B------:R-:W-:Y:S01]  /*b360*/  FFMA.FTZ R47, R141, UR11, -R56 ;  /* 0x0000000b8d2f7c23 */ /* 0x000fe20008010838 */
        /* <DEDUP_REMOVED lines=27> */
[C---:B--2---:R-:W-:Y:S01]  /*b520*/  HMMA.16816.F32 R80, R4.reuse, R24, R28 ;  /* 0x000000180450723c */ /* 0x044fe2000000181c */
[----:B------:R-:W-:Y:S05]  /*b530*/  MUFU.EX2 R37, R37 ;  /* 0x0000002500257308 */ /* 0x000fea0000000800 */
[C---:B------:R-:W-:Y:S01]  /*b540*/  HMMA.16816.F32 R92, R4.reuse, R94, R12 ;  /* 0x0000005e045c723c */ /* 0x040fe2000000180c */
[--C-:B------:R-:W-:Y:S01]  /*b550*/  FFMA.FTZ R24, R65, UR11, -R56.reuse ;  /* 0x0000000b41187c23 */ /* 0x100fe20008010838 */
[----:B------:R-:W-:Y:S01]  /*b560*/  FFMA.FTZ R25, R107, UR11, -R56 ;  /* 0x0000000b6b197c23 */ /* 0x000fe20008010838 */
[----:B------:R-:W2:Y:S01]  /*b570*/  LDSM.16.MT88.4 R12, [R164+0x9000] ;  /* 0x00900000a40c783b */ /* 0x000ea20000004200 */
[----:B------:R-:W5:Y:S02]  /*b580*/  MUFU.EX2 R28, R115 ;  /* 0x00000073001c7308 */ /* 0x000f640000000800 */
[C---:B------:R-:W-:Y:S06]  /*b590*/  HMMA.16816.F32 R76, R4.reuse, R26, R76 ;  /* 0x0000001a044c723c */ /* 0x040fec000000184c */
[----:B------:R-:W-:Y:S01]  /*b5a0*/  MUFU.EX2 R24, R24 ;  /* 0x0000001800187308 */ /* 0x000fe20000000800 */
[--C-:B------:R-:W-:Y:S01]  /*b5b0*/  FFMA.FTZ R26, R64, UR11, -R104.reuse ;  /* 0x0000000b401a7c23 */ /* 0x100fe20008010868 */
[----:B------:R-:W-:Y:S01]  /*b5c0*/  FFMA.FTZ R27, R66, UR11, -R104 ;  /* 0x0000000b421b7c23 */ /* 0x000fe20008010868 */
[C---:B---3--:R-:W-:Y:S05]  /*b5d0*/  HMMA.16816.F32 R72, R4.reuse, R8, R72 ;  /* 0x000000080448723c */ /* 0x048fea0000001848 */
[----:B------:R-:W3:Y:S01]  /*b5e0*/  MUFU.EX2 R25, R25 ;  /* 0x0000001900197308 */ /* 0x000ee20000000800 */
[----:B------:R-:W-:Y:S01]  /*b5f0*/  HMMA.16816.F32 R68, R4, R10, R68 ;  /* 0x0000000a0444723c */ /* 0x000fe20000001844 */
[----:B------:R-:W2:Y:S06]  /*b600*/  LDSM.16.MT88.4 R8, [R163+0x9000] ;  /* 0x00900000a308783b */ /* 0x000eac0000004200 */
[----:B------:R-:W-:Y:S01]  /*b610*/  MUFU.EX2 R26, R26 ;  /* 0x0000001a001a7308 */ /* 0x000fe20000000800 */
[----:B-1----:R-:W-:-:S02]  /*b620*/  F2FP.F16.F32.PACK_AB R4, R36, R33 ;  /* 0x000000212404723e */ /* 0x002fc400000000ff */
[----:B-----5:R-:W-:Y:S02]  /*b630*/  F2FP.F16.F32.PACK_AB R5, R28, R37 ;  /* 0x000000251c05723e */ /* 0x020fe400000000ff */
[----:B------:R-:W-:-:S03]  /*b640*/  F2FP.F16.F32.PACK_AB R6, R35, R34 ;  /* 0x000000222306723e */ /* 0x000fc600000000ff */
[----:B------:R-:W1:Y:S01]  /*b650*/  MUFU.EX2 R27, R27 ;  /* 0x0000001b001b7308 */ /* 0x000e620000000800 */
[----:B---3--:R-:W-:-:S07]  /*b660*/  F2FP.F16.F32.PACK_AB R7, R25, R24 ;  /* 0x000000181907723e */ /* 0x008fce00000000ff */
[C---:B----4-:R-:W-:Y:S06]  /*b670*/  HMMA.16816.F32 R92, R4.reuse, R22, R92 ;  /* 0x00000016045c723c */ /* 0x050fec000000185c */
[C---:B--2---:R-:W-:Y:S01]  /*b680*/  HMMA.16816.F32 R88, R4.reuse, R12, R88 ;  /* 0x0000000c0458723c */ /* 0x044fe20000001858 */
[----:B------:R-:W-:Y:S01]  /*b690*/  FADD.FTZ R22, R2, R101 ;  /* 0x0000006502167221 */ /* 0x000fe20000010000 */
[----:B------:R-:W-:Y:S01]  /*b6a0*/  FFMA.FTZ R23, R50, UR11, -R56 ;  /* 0x0000000b32177c23 */ /* 0x000fe20008010838 */
[----:B------:R-:W-:Y:S02]  /*b6b0*/  MUFU.EX2 R2, R51 ;  /* 0x0000003300027308 */ /* 0x000fe40000000800 */
[----:B------:R-:W-:Y:S01]  /*b6c0*/  FADD.FTZ R123, R123, R22 ;  /* 0x000000167b7b7221 */ /* 0x000fe20000010000 */
[----:B------:R-:W-:Y:S01]  /*b6d0*/  HMMA.16816.F32 R84, R4, R14, R84 ;  /* 0x0000000e0454723c */ /* 0x000fe20000001854 */
[----:B------:R-:W2:Y:S02]  /*b6e0*/  LDSM.16.MT88.4 R12, [R166+0x9800] ;  /* 0x00980000a60c783b */ /* 0x000ea40000004200 */
[----:B------:R-:W-:-:S02]  /*b6f0*/  FADD.FTZ R108, R108, R123 ;  /* 0x0000007b6c6c7221 */ /* 0x000fc40000010000 */
[----:B------:R-:W-:Y:S01]  /*b700*/  MUFU.EX2 R23, R23 ;  /* 0x0000001700177308 */ /* 0x000fe20000000800 */
[----:B------:R-:W-:Y:S01]  /*b710*/  HMMA.16816.F32 R96, R4, R20, R96 ;  /* 0x000000140460723c */ /* 0x000fe20000001860 */
[----:B------:R-:W-:-:S04]  /*b720*/  FADD.FTZ R125, R125, R108 ;  /* 0x0000006c7d7d7221 */ /* 0x000fc80000010000 */
[----:B------:R-:W-:Y:S01]  /*b730*/  FADD.FTZ R106, R106, R125 ;  /* 0x0000007d6a6a7221 */ /* 0x000fe20000010000 */
[----:B------:R-:W-:Y:S01]  /*b740*/  HMMA.16816.F32 R80, R4, R8, R80 ;  /* 0x000000080450723c */ /* 0x000fe20000001850 */
[----:B------:R-:W-:Y:S01]  /*b750*/  FFMA.FTZ R21, R57, UR11, -R56 ;  /* 0x0000000b39157c23 */ /* 0x000fe20008010838 */
[----:B------:R-:W-:Y:S01]  /*b760*/  MUFU.EX2 R20, R59 ;  /* 0x0000003b00147308 */ /* 0x000fe20000000800 */
[----:B------:R-:W-:-:S03]  /*b770*/  FADD.FTZ R151, R151, R106 ;  /* 0x0000006a97977221 */ /* 0x000fc60000010000 */
[C---:B------:R-:W-:Y:S01]  /*b780*/  HMMA.16816.F32 R76, R4.reuse, R10, R76 ;  /* 0x0000000a044c723c */ /* 0x040fe2000000184c */
[----:B------:R-:W-:Y:S01]  /*b790*/  FADD.FTZ R8, R0, R121 ;  /* 0x0000007900087221 */ /* 0x000fe20000010000 */
[----:B------:R-:W-:Y:S02]  /*b7a0*/  FADD.FTZ R116, R116, R151 ;  /* 0x0000009774747221 */ /* 0x000fe40000010000 */
[----:B------:R-:W3:Y:S01]  /*b7b0*/  MUFU.EX2 R21, R21 ;  /* 0x0000001500157308 */ /* 0x000ee20000000800 */
[----:B------:R-:W-:Y:S01]  /*b7c0*/  FADD.FTZ R153, R153, R8 ;  /* 0x0000000899997221 */ /* 0x000fe20000010000 */
[----:B------:R-:W-:Y:S01]  /*b7d0*/  FADD.FTZ R149, R149, R116 ;  /* 0x0000007495957221 */ /* 0x000fe20000010000 */
[----:B------:R-:W4:Y:S01]  /*b7e0*/  LDSM.16.MT88.4 R8, [R164+0x9800] ;  /* 0x00980000a408783b */ /* 0x000f220000004200 */
[----:B------:R-:W-:Y:S01]  /*b7f0*/  HMMA.16816.F32 R72, R4, R16, R72 ;  /* 0x000000100448723c */ /* 0x000fe20000001848 */
[----:B------:R-:W-:Y:S01]  /*b800*/  FADD.FTZ R124, R124, R153 ;  /* 0x000000997c7c7221 */ /* 0x000fe20000010000 */
[----:B------:R-:W-:-:S02]  /*b810*/  FADD.FTZ R120, R120, R149 ;  /* 0x0000009578787221 */ /* 0x000fc40000010000 */
[----:B------:R-:W5:Y:S01]  /*b820*/  MUFU.EX2 R0, R49 ;  /* 0x0000003100007308 */ /* 0x000f620000000800 */
        /* <DEDUP_REMOVED lines=10> */
[----:B---3--:R-:W-:Y:S01]  /*b8d0*/  F2FP.F16.F32.PACK_AB R5, R21, R2 ;  /* 0x000000021505723e */ /* 0x008fe200000000ff */
[----:B------:R-:W-:Y:S01]  /*b8e0*/  FADD.FTZ R31, R60, R31 ;  /* 0x0000001f3c1f7221 */ /* 0x000fe20000010000 */
[----:B------:R-:W-:Y:S01]  /*b8f0*/  F2FP.F16.F32.PACK_AB R6, R191, R20 ;  /* 0x00000014bf06723e */ /* 0x000fe200000000ff */
[----:B------:R-:W-:Y:S01]  /*b900*/  FADD.FTZ R29, R207, R134 ;  /* 0x00000086cf1d7221 */ /* 0x000fe20000010000 */
[----:B-----5:R-:W-:Y:S01]  /*b910*/  F2FP.F16.F32.PACK_AB R7, R23, R0 ;  /* 0x000000001707723e */ /* 0x020fe200000000ff */
[----:B------:R-:W-:-:S02]  /*b920*/  FADD.FTZ R138, R138, R31 ;  /* 0x0000001f8a8a7221 */ /* 0x000fc40000010000 */
[----:B------:R-:W-:Y:S02]  /*b930*/  FADD.FTZ R29, R130, R29 ;  /* 0x0000001d821d7221 */ /* 0x000fe40000010000 */
[----:B------:R-:W-:Y:S02]  /*b940*/  FADD.FTZ R187, R187, R138 ;  /* 0x0000008abbbb7221 */ /* 0x000fe40000010000 */
[----:B------:R-:W-:Y:S01]  /*b950*/  FADD.FTZ R136, R136, R29 ;  /* 0x0000001d88887221 */ /* 0x000fe20000010000 */
[C---:B--2---:R-:W-:Y:S01]  /*b960*/  HMMA.16816.F32 R96, R4.reuse, R12, R96 ;  /* 0x0000000c0460723c */ /* 0x044fe20000001860 */
[----:B------:R-:W-:Y:S02]  /*b970*/  FADD.FTZ R52, R52, R187 ;  /* 0x000000bb34347221 */ /* 0x000fe40000010000 */
[----:B------:R-:W-:Y:S02]  /*b980*/  FADD.FTZ R195, R195, R136 ;  /* 0x00000088c3c37221 */ /* 0x000fe40000010000 */
[----:B------:R-:W-:Y:S01]  /*b990*/  FADD.FTZ R53, R53, R52 ;  /* 0x0000003435357221 */ /* 0x000fe20000010000 */
[----:B------:R-:W-:Y:S01]  /*b9a0*/  HMMA.16816.F32 R92, R4, R14, R92 ;  /* 0x0000000e045c723c */ /* 0x000fe2000000185c */
[----:B------:R-:W1:Y:S01]  /*b9b0*/  LDSM.16.MT88.4 R12, [R162+0x9800] ;  /* 0x00980000a20c783b */ /* 0x000e620000004200 */
[----:B------:R-:W-:-:S04]  /*b9c0*/  FADD.FTZ R62, R62, R195 ;  /* 0x000000c33e3e7221 */ /* 0x000fc80000010000 */
[----:B------:R-:W-:Y:S01]  /*b9d0*/  FADD.FTZ R63, R63, R62 ;  /* 0x0000003e3f3f7221 */ /* 0x000fe20000010000 */
[C---:B----4-:R-:W-:Y:S06]  /*b9e0*/  HMMA.16816.F32 R84, R4.reuse, R10, R84 ;  /* 0x0000000a0454723c */ /* 0x050fec0000001854 */
[----:B------:R-:W-:Y:S01]  /*b9f0*/  HMMA.16816.F32 R88, R4, R8, R88 ;  /* 0x000000080458723c */ /* 0x000fe20000001858 */
        /* <DEDUP_REMOVED lines=15> */
[----:B-1----:R-:W-:Y:S01]  /*baf0*/  HMMA.16816.F32 R72, R4, R12, R72 ;  /* 0x0000000c0448723c */ /* 0x002fe20000001848 */
        /* <DEDUP_REMOVED lines=14> */
.L_x_5409:
[----:B------:R-:W-:-:S13]  /*bbe0*/  ISETP.GE.AND P1, PT, R179, 0x1, PT ;  /* 0x00000001b300780c */ /* 0x000fda0003f26270 */
[----:B------:R-:W-:Y:S05]  /*bbf0*/  @!P1 BRA `(.L_x_5417) ;  /* 0x0000003c00909947 */ /* 0x000fea0003800000 */
[----:B------:R-:W-:Y:S01]  /*bc00*/  IMAD.U32 R188, R122, -0x80, RZ ;  /* 0xffffff807abc7824 */ /* 0x000fe200078e00ff */
[----:B------:R-:W-:Y:S01]  /*bc10*/  MOV R101, R0 ;  /* 0x0000000000657202 */ /* 0x000fe20000000f00 */
[----:B------:R-:W-:Y:S01]  /*bc20*/  IMAD.MOV.U32 R103, RZ, RZ, R2 ;  /* 0x000000ffff677224 */ /* 0x000fe200078e0002 */
[----:B------:R-:W-:Y:S01]  /*bc30*/  ULDC UR6, c[0x0][0x2d0] ;  /* 0x0000b40000067ab9 */ /* 0x000fe20000000800 */
[----:B------:R-:W-:Y:S01]  /*bc40*/  ULDC UR5, c[0x0][0x39c] ;  /* 0x0000e70000057ab9 */ /* 0x000fe20000000800 */
[----:B------:R-:W-:Y:S01]  /*bc50*/  SHF.R.S32.HI R187, RZ, 0x1f, R188 ;  /* 0x0000001fffbb7819 */ /* 0x000fe200000114bc */
[----:B------:R-:W-:-:S06]  /*bc60*/  ULDC UR4, c[0x0][0x2ec] ;  /* 0x0000bb0000047ab9 */ /* 0x000fcc0000000800 */
.L_x_5421:
        /* <DEDUP_REMOVED lines=11> */
[----:B------:R-:W-:Y:S02]  /*bd20*/  IABS R8, R13 ;  /* 0x0000000d00087213 */ /* 0x000fe40000000000 */
[-C--:B----4-:R-:W-:Y:S04]  /*bd30*/  IABS R4, R0.reuse ;  /* 0x0000000000047213 */ /* 0x090fe80000000000 */
[----:B------:R-:W4:Y:S10]  /*bd40*/  I2F.RP R9, R4 ;  /* 0x0000000400097306 */ /* 0x000f340000209400 */
[----:B----4-:R-:W4:Y:S02]  /*bd50*/  MUFU.RCP R5, R9 ;  /* 0x0000000900057308 */ /* 0x010f240000001000 */
[----:B----4-:R-:W-:Y:S02]  /*bd60*/  VIADD R10, R5, 0xffffffe ;  /* 0x0ffffffe050a7836 */ /* 0x010fe40000000000 */
[C---:B------:R-:W-:Y:S01]  /*bd70*/  VIADD R5, R13.reuse, 0xffffff80 ;  /* 0xffffff800d057836 */ /* 0x040fe20000000000 */
[-C--:B------:R-:W-:Y:S05]  /*bd80*/  LOP3.LUT R13, R13, R0.reuse, RZ, 0x3c, !PT ;  /* 0x000000000d0d7212 */ /* 0x080fea00078e3cff */
[----:B------:R-:W4:Y:S01]  /*bd90*/  F2I.FTZ.U32.TRUNC.NTZ R11, R10 ;  /* 0x0000000a000b7305 */ /* 0x000f22000021f000 */
[----:B------:R-:W-:Y:S02]  /*bda0*/  IABS R6, R5 ;  /* 0x0000000500067213 */ /* 0x000fe40000000000 */
[----:B------:R-:W-:Y:S04]  /*bdb0*/  LOP3.LUT R5, R5, R0, RZ, 0x3c, !PT ;  /* 0x0000000005057212 */ /* 0x000fe800078e3cff */
        /* <DEDUP_REMOVED lines=19> */
[----:B------:R-:W-:Y:S01]  /*bef0*/  ISETP.GE.U32.AND P6, PT, R8, R4, PT ;  /* 0x000000040800720c */ /* 0x000fe20003fc6070 */
[----:B------:R-:W4:Y:S01]  /*bf00*/  LDC.64 R6, c[0x0][0x250] ;  /* 0x00009400ff067b82 */ /* 0x000f220000000a00 */
[----:B------:R-:W-:Y:S02]  /*bf10*/  ISETP.NE.AND P4, PT, R0, RZ, PT ;  /* 0x000000ff0000720c */ /* 0x000fe40003f85270 */
        /* <DEDUP_REMOVED lines=17> */
[-C--:B----4-:R-:W-:Y:S02]  /*c030*/  IMAD R0, R13, R6.reuse, RZ ;  /* 0x000000060d007224 */ /* 0x090fe400078e02ff */
[C---:B------:R-:W-:Y:S04]  /*c040*/  IMAD.WIDE.U32 R12, R11.reuse, R6, RZ ;  /* 0x000000060b0c7225 */ /* 0x040fe800078e00ff */
[----:B------:R-:W-:Y:S05]  /*c050*/  IMAD R0, R11, R7, R0 ;  /* 0x000000070b007224 */ /* 0x000fea00078e0200 */
[----:B------:R-:W-:Y:S01]  /*c060*/  IADD3 R13, R13, R0, RZ ;  /* 0x000000000d0d7210 */ /* 0x000fe20007ffe0ff */
[----:B-----5:R-:W-:Y:S04]  /*c070*/  IMAD.IADD R8, R8, 0x1, -R9 ;  /* 0x0000000108087824 */ /* 0x020fe800078e0a09 */
[C---:B-1----:R-:W-:Y:S01]  /*c080*/  IMAD.WIDE.U32 R12, R8.reuse, R4, R12 ;  /* 0x00000004080c7225 */ /* 0x042fe200078e000c */
[----:B------:R-:W-:Y:S02]  /*c090*/  SHF.R.S32.HI R7, RZ, 0x1f, R8 ;  /* 0x0000001fff077819 */ /* 0x000fe40000011408 */
[----:B------:R-:W-:Y:S03]  /*c0a0*/  MOV R0, R12 ;  /* 0x0000000c00007202 */ /* 0x000fe60000000f00 */
[----:B------:R-:W-:Y:S04]  /*c0b0*/  IMAD R7, R7, R4, RZ ;  /* 0x0000000407077224 */ /* 0x000fe800078e02ff */
[----:B------:R-:W-:Y:S04]  /*c0c0*/  IMAD R7, R8, R5, R7 ;  /* 0x0000000508077224 */ /* 0x000fe800078e0207 */
[----:B------:R-:W-:Y:S07]  /*c0d0*/  IMAD.IADD R195, R13, 0x1, R7 ;  /* 0x000000010dc37824 */ /* 0x000fee00078e0207 */
.L_x_5418:
[C---:B------:R-:W-:Y:S01]  /*c0e0*/  LEA R196, P3, R0.reuse, R194, 0x1 ;  /* 0x000000c200c47211 */ /* 0x040fe200078608ff */
[----:B------:R-:W-:Y:S01]  /*c0f0*/  @P1 STS.128 [R180+0x6000], RZ ;  /* 0x006000ffb4001388 */ /* 0x000fe20000000c00 */
[----:B------:R-:W-:Y:S01]  /*c100*/  @!P1 IADD3 R199, P2, R177, R0, RZ ;  /* 0x00000000b1c79210 */ /* 0x000fe20007f5e0ff */
[----:B--2---:R-:W-:Y:S01]  /*c110*/  @!P1 IMAD R205, R205, 0x30, RZ ;  /* 0x00000030cdcd9824 */ /* 0x004fe200078e02ff */
[----:B------:R-:W-:Y:S01]  /*c120*/  LEA.HI.X R197, R0, R193, R195, 0x1, P3 ;  /* 0x000000c100c57211 */ /* 0x000fe200018f0cc3 */
[----:B------:R-:W2:Y:S01]  /*c130*/  @!P1 LDC.64 R200, c[0x0][0x250] ;  /* 0x00009400ffc89b82 */ /* 0x000ea20000000a00 */
[-C--:B------:R-:W-:Y:S02]  /*c140*/  @!P1 IADD3.X R198, R176, R195.reuse, RZ, P2, !PT ;  /* 0x000000c3b0c69210 */ /* 0x080fe400017fe4ff */
[C---:B------:R-:W-:Y:S01]  /*c150*/  @!P1 LEA R208, P2, R199.reuse, R194, 0x1 ;  /* 0x000000c2c7d09211 */ /* 0x040fe200078408ff */
[----:B------:R-:W-:Y:S01]  /*c160*/  @!PT LDS RZ, [RZ] ;  /* 0x00000000fffff984 */ /* 0x000fe20000000800 */
[----:B------:R-:W-:Y:S01]  /*c170*/  @!PT LDS RZ, [RZ] ;  /* 0x00000000fffff984 */ /* 0x000fe20000000800 */
[----:B------:R-:W-:Y:S01]  /*c180*/  @!PT LDS RZ, [RZ] ;  /* 0x00000000fffff984 */ /* 0x000fe20000000800 */
[----:B------:R-:W-:Y:S01]  /*c190*/  @!P1 LDGSTS.E.BYPASS.LTC128B.128 [R180+0x6000], desc[UR12][R196.64] ;  /* 0x06000000c4b49fae */ /* 0x000fe2000b901d4c */
[----:B------:R-:W-:Y:S02]  /*c1a0*/  @!P1 MOV R211, R195 ;  /* 0x000000c300d39202 */ /* 0x000fe40000000f00 */
[----:B------:R-:W-:Y:S02]  /*c1b0*/  @!P1 LEA.HI.X R209, R199, R193, R198, 0x1, P2 ;  /* 0x000000c1c7d19211 */ /* 0x000fe400010f0cc6 */
[CC--:B-1----:R-:W-:Y:S01]  /*c1c0*/  @!P1 LEA R206, P2, R2.reuse, R0.reuse, 0x5 ;  /* 0x0000000002ce9211 */ /* 0x0c2fe200078428ff */
[----:B------:R-:W1:Y:S01]  /*c1d0*/  @!P1 LDC.64 R198, c[0x0][0x250] ;  /* 0x00009400ffc69b82 */ /* 0x000e620000000a00 */
[----:B------:R-:W-:Y:S01]  /*c1e0*/  @!P1 MOV R210, R0 ;  /* 0x0000000000d29202 */ /* 0x000fe20000000f00 */
[----:B------:R-:W-:Y:S01]  /*c1f0*/  @P1 STS.128 [R180+0x6800], RZ ;  /* 0x006800ffb4001388 */ /* 0x000fe20000000c00 */
[----:B------:R-:W-:Y:S02]  /*c200*/  @!P1 LEA.HI.X R207, R2, R195, R3, 0x5, P2 ;  /* 0x000000c302cf9211 */ /* 0x000fe400010f2c03 */
[----:B------:R-:W-:Y:S01]  /*c210*/  @!P1 LEA R212, P3, R206, R194, 0x1 ;  /* 0x000000c2ced49211 */ /* 0x000fe200078608ff */
[----:B------:R-:W-:Y:S01]  /*c220*/  @!P1 IMAD.WIDE.U32 R210, R204, 0x30, R210 ;  /* 0x00000030ccd29825 */ /* 0x000fe200078e00d2 */
[----:B---3--:R-:W-:Y:S01]  /*c230*/  @!P1 LEA R204, P2, R202, R0, 0x6 ;  /* 0x00000000cacc9211 */ /* 0x008fe200078430ff */
[----:B------:R-:W3:Y:S01]  /*c240*/  @!P1 LDC.64 R2, c[0x0][0x250] ;  /* 0x00009400ff029b82 */ /* 0x000ee20000000a00 */
[----:B------:R-:W-:Y:S01]  /*c250*/  @!P1 LEA.HI.X R213, R206, R193, R207, 0x1, P3 ;  /* 0x000000c1ced59211 */ /* 0x000fe200018f0ccf */
[----:B------:R-:W-:Y:S01]  /*c260*/  @!PT LDS RZ, [RZ] ;  /* 0x00000000fffff984 */ /* 0x000fe20000000800 */
[----:B------:R-:W-:Y:S01]  /*c270*/  @!PT LDS RZ, [RZ] ;  /* 0x00000000fffff984 */ /* 0x000fe20000000800 */
[----:B------:R-:W-:Y:S01]  /*c280*/  @!PT LDS RZ, [RZ] ;  /* 0x00000000fffff984 */ /* 0x000fe20000000800 */
[----:B------:R4:W-:Y:S01]  /*c290*/  @!P1 LDGSTS.E.BYPASS.LTC128B.128 [R180+0x6800], desc[UR12][R208.64] ;  /* 0x06800000d0b49fae */ /* 0x0009e2000b901d4c */
[-C--:B------:R-:W-:Y:S02]  /*c2a0*/  @!P1 LEA R206, P3, R210, R194.reuse, 0x1 ;  /* 0x000000c2d2ce9211 */ /* 0x080fe400078608ff */
[----:B------:R-:W-:Y:S02]  /*c2b0*/  @!P1 IADD3 R205, R205, R211, RZ ;  /* 0x000000d3cdcd9210 */ /* 0x000fe40007ffe0ff */
[----:B------:R-:W-:Y:S02]  /*c2c0*/  @!P1 LEA.HI.X R203, R202, R195, R203, 0x6, P2 ;  /* 0x000000c3cacb9211 */ /* 0x000fe400010f34cb */
[----:B------:R-:W-:Y:S01]  /*c2d0*/  @!P1 LEA.HI.X R207, R210, R193, R205, 0x1, P3 ;  /* 0x000000c1d2cf9211 */ /* 0x000fe200018f0ccd */
[----:B------:R-:W-:Y:S01]  /*c2e0*/  @P1 STS.128 [R180+0x7000], RZ ;  /* 0x007000ffb4001388 */ /* 0x000fe20000000c00 */
[C---:B------:R-:W-:Y:S02]  /*c2f0*/  @!P1 LEA R202, P2, R204.reuse, R194, 0x1 ;  /* 0x000000c2ccca9211 */ /* 0x040fe400078408ff */
[----:B------:R-:W-:Y:S02]  /*c300*/  @!P1 MOV R205, R195 ;  /* 0x000000c300cd9202 */ /* 0x000fe40000000f00 */
[----:B------:R-:W-:Y:S02]  /*c310*/  @!P1 LEA.HI.X R203, R204, R193, R203, 0x1, P2 ;  /* 0x000000c1cccb9211 */ /* 0x000fe400010f0ccb */
[-C--:B------:R-:W-:Y:S01]  /*c320*/  @!P1 MOV R204, R0.reuse ;  /* 0x0000000000cc9202 */ /* 0x080fe20000000f00 */
[----:B------:R-:W-:Y:S01]  /*c330*/  @!PT LDS RZ, [RZ] ;  /* 0x00000000fffff984 */ /* 0x000fe20000000800 */
[----:B------:R-:W-:Y:S01]  /*c340*/  @!PT LDS RZ, [RZ] ;  /* 0x00000000fffff984 */ /* 0x000fe20000000800 */
[----:B------:R-:W-:Y:S01]  /*c350*/  @!PT LDS RZ, [RZ] ;  /* 0x00000000fffff984 */ /* 0x000fe20000000800 */
[----:B------:R-:W-:Y:S01]  /*c360*/  @!P1 LDGSTS.E.BYPASS.LTC128B.128 [R180+0x7000], desc[UR12][R212.64] ;  /* 0x07000000d4b49fae */ /* 0x000fe2000b901d4c */
[-C--:B------:R-:W-:Y:S02]  /*c370*/  @!P1 MOV R210, R0.reuse ;  /* 0x0000000000d29202 */ /* 0x080fe40000000f00 */
[-C--:B------:R-:W-:Y:S01]  /*c380*/  @!P1 MOV R211, R195.reuse ;  /* 0x000000c300d39202 */ /* 0x080fe20000000f00 */
[----:B---3--:R-:W-:Y:S04]  /*c390*/  @!P1 IMAD R3, R3, 0x70, RZ ;  /* 0x0000007003039824 */ /* 0x008fe800078e02ff */
[----:B------:R-:W-:Y:S01]  /*c3a0*/  @P1 STS.128 [R180+0x7800], RZ ;  /* 0x007800ffb4001388 */ /* 0x000fe20000000c00 */
[----:B--2---:R-:W-:Y:S01]  /*c3b0*/  @!P1 IMAD.WIDE.U32 R204, R200, 0x50, R204 ;  /* 0x00000050c8cc9825 */ /* 0x004fe200078e00cc */
[----:B----4-:R-:W-:Y:S03]  /*c3c0*/  @!P1 MOV R209, R195 ;  /* 0x000000c300d19202 */ /* 0x010fe60000000f00 */
[----:B------:R-:W-:Y:S01]  /*c3d0*/  @!P1 IMAD R201, R201, 0x50, RZ ;  /* 0x00000050c9c99824 */ /* 0x000fe200078e02ff */
[----:B------:R-:W-:Y:S01]  /*c3e0*/  @!P1 MOV R208, R0 ;  /* 0x0000000000d09202 */ /* 0x000fe20000000f00 */
[----:B-1----:R-:W-:Y:S01]  /*c3f0*/  @!P1 IMAD R199, R199, 0x60, RZ ;  /* 0x00000060c7c79824 */ /* 0x002fe200078e02ff */
[----:B------:R-:W-:Y:S01]  /*c400*/  @!PT LDS RZ, [RZ] ;  /* 0x00000000fffff984 */ /* 0x000fe20000000800 */
[----:B------:R-:W-:Y:S01]  /*c410*/  @!PT LDS RZ, [RZ] ;  /* 0x00000000fffff984 */ /* 0x000fe20000000800 */
[----:B------:R-:W-:Y:S01]  /*c420*/  @!PT LDS RZ, [RZ] ;  /* 0x00000000fffff984 */ /* 0x000fe20000000800 */
[----:B------:R-:W-:Y:S01]  /*c430*/  @!P1 LDGSTS.E.BYPASS.LTC128B.128 [R180+0x7800], desc[UR12][R206.64] ;  /* 0x07800000ceb49fae */ /* 0x000fe2000b901d4c */
[----:B------:R-:W-:Y:S01]  /*c440*/  @!P1 IMAD.WIDE.U32 R210, R2, 0x70, R210 ;  /* 0x0000007002d29825 */ /* 0x000fe200078e00d2 */
[----:B------:R-:W-:Y:S03]  /*c450*/  @!P1 IADD3 R201, R201, R205, RZ ;  /* 0x000000cdc9c99210 */ /* 0x000fe60007ffe0ff */
[----:B------:R-:W-:Y:S01]  /*c460*/  @!P1 IMAD.WIDE.U32 R208, R198, 0x60, R208 ;  /* 0x00000060c6d09825 */ /* 0x000fe200078e00d0 */
[CC--:B------:R-:W-:Y:S02]  /*c470*/  @!P1 LEA R198, P4, R204.reuse, R194.reuse, 0x1 ;  /* 0x000000c2ccc69211 */ /* 0x0c0fe400078808ff */
[----:B------:R-:W-:Y:S01]  /*c480*/  @P1 STS.128 [R180+0x8000], RZ ;  /* 0x008000ffb4001388 */ /* 0x000fe20000000c00 */
[----:B------:R-:W-:Y:S02]  /*c490*/  @!P1 IADD3 R2, R3, R211, RZ ;  /* 0x000000d303029210 */ /* 0x000fe40007ffe0ff */
[----:B------:R-:W-:Y:S02]  /*c4a0*/  @!P1 IADD3 R0, R199, R209, RZ ;  /* 0x000000d1c7009210 */ /* 0x000fe40007ffe0ff */
[-C--:B------:R-:W-:Y:S02]  /*c4b0*/  @!P1 LEA.HI.X R199, R204, R193.reuse, R201, 0x1, P4 ;  /* 0x000000c1ccc79211 */ /* 0x080fe400020f0cc9 */
[-C--:B------:R-:W-:Y:S01]  /*c4c0*/  @!P1 LEA R200, P3, R208, R194.reuse, 0x1 ;  /* 0x000000c2d0c89211 */ /* 0x080fe200078608ff */
[----:B------:R-:W-:Y:S01]  /*c4d0*/  @!PT LDS RZ, [RZ] ;  /* 0x00000000fffff984 */ /* 0x000fe20000000800 */
[----:B------:R-:W-:Y:S01]  /*c4e0*/  @!PT LDS RZ, [RZ] ;  /* 0x00000000fffff984 */ /* 0x000fe20000000800 */
[----:B------:R-:W-:Y:S01]  /*c4f0*/  @!PT LDS RZ, [RZ] ;  /* 0x00000000fffff984 */ /* 0x000fe20000000800 */
[----:B------:R-:W-:Y:S01]  /*c500*/  @!P1 LDGSTS.E.BYPASS.LTC128B.128 [R180+0x8000], desc[UR12][R202.64] ;  /* 0x08000000cab49fae */ /* 0x000fe2000b901d4c */
[----:B------:R-:W-:Y:S02]  /*c510*/  @!P1 LEA R194, P2, R210, R194, 0x1 ;  /* 0x000000c2d2c29211 */ /* 0x000fe400078408ff */
[-C--:B------:R-:W-:Y:S02]  /*c520*/  @!P1 LEA.HI.X R201, R208, R193.reuse, R0, 0x1, P3 ;  /* 0x000000c1d0c99211 */ /* 0x080fe400018f0c00 */
[----:B------:R-:W-:Y:S02]  /*c530*/  @!P1 LEA.HI.X R195, R210, R193, R2, 0x1, P2 ;  /* 0x000000c1d2c39211 */ /* 0x000fe400010f0c02 */
[----:B------:R-:W-:Y:S01]  /*c540*/  ISETP.GE.AND P2, PT, R179, 0x2, PT ;  /* 0x00000002b300780c */ /* 0x000fe20003f46270 */
        /* <DEDUP_REMOVED lines=16> */
[----:B------:R-:W2:Y:S08]  /*c650*/  LDSM.16.M88.4 R108, [R171+0x2000] ;  /* 0x00200000ab6c783b */ /* 0x000eb00000000200 */
[----:B------:R-:W3:Y:S08]  /*c660*/  LDSM.16.M88.4 R112, [R171+0x2800] ;  /* 0x00280000ab70783b */ /* 0x000ef00000000200 */
[----:B------:R-:W4:Y:S08]  /*c670*/  LDSM.16.M88.4 R116, [R171+0x3000] ;  /* 0x00300000ab74783b */ /* 0x000f300000000200 */
[----:B------:R-:W5:Y:S08]  /*c680*/  LDSM.16.M88.4 R120, [R171+0x3800] ;  /* 0x00380000ab78783b */ /* 0x000f700000000200 */
[----:B------:R-:W1:Y:S01]  /*c690*/  LDSM.16.M88.4 R124, [R171+0x4000] ;  /* 0x00400000ab7c783b */ /* 0x000e620000000200 */
[C---:B--2---:R-:W-:Y:S07]  /*c6a0*/  HMMA.16816.F32 R4, R104.reuse, R108, RZ ;  /* 0x0000006c6804723c */ /* 0x044fee00000018ff */
[----:B------:R-:W0:Y:S08]  /*c6b0*/  LDGDEPBAR ;  /* 0x00000000000079af */ /* 0x000e300000000000 */
[----:B------:R-:W2:Y:S01]  /*c6c0*/  LDSM.16.M88.4 R128, [R171+0x4800] ;  /* 0x00480000ab80783b */ /* 0x000ea20000000200 */
[C---:B------:R-:W-:Y:S06]  /*c6d0*/  HMMA.16816.F32 R8, R104.reuse, R110, RZ ;  /* 0x0000006e6808723c */ /* 0x040fec00000018ff */
[C---:B---3--:R-:W-:Y:S01]  /*c6e0*/  HMMA.16816.F32 R12, R104.reuse, R112, RZ ;  /* 0x00000070680c723c */ /* 0x048fe200000018ff */
[----:B------:R-:W3:Y:S05]  /*c6f0*/  LDSM.16.M88.4 R132, [R171+0x5000] ;  /* 0x00500000ab84783b */ /* 0x000eea0000000200 */
[C---:B------:R-:W-:Y:S03]  /*c700*/  HMMA.16816.F32 R16, R104.reuse, R114, RZ ;  /* 0x000000726810723c */ /* 0x040fe600000018ff */
[----:B------:R-:W3:Y:S03]  /*c710*/  LDSM.16.M88.4 R136, [R171+0x5800] ;  /* 0x00580000ab88783b */ /* 0x000ee60000000200 */
[C---:B----4-:R-:W-:Y:S05]  /*c720*/  HMMA.16816.F32 R20, R104.reuse, R116, RZ ;  /* 0x000000746814723c */ /* 0x050fea00000018ff */
[----:B------:R-:W-:Y:S01]  /*c730*/  LDSM.16.M88.4 R140, [R170] ;  /* 0x00000000aa8c783b */ /* 0x000fe20000000200 */
[C---:B------:R-:W-:Y:S06]  /*c740*/  HMMA.16816.F32 R24, R104.reuse, R118, RZ ;  /* 0x000000766818723c */ /* 0x040fec00000018ff */
[C---:B-----5:R-:W-:Y:S01]  /*c750*/  HMMA.16816.F32 R28, R104.reuse, R120, RZ ;  /* 0x00000078681c723c */ /* 0x060fe200000018ff */
[----:B------:R-:W4:Y:S05]  /*c760*/  LDSM.16.M88.4 R144, [R165+0x2000] ;  /* 0x00200000a590783b */ /* 0x000f2a0000000200 */
[C---:B------:R-:W-:Y:S03]  /*c770*/  HMMA.16816.F32 R32, R104.reuse, R122, RZ ;  /* 0x0000007a6820723c */ /* 0x040fe600000018ff */
[----:B------:R-:W5:Y:S03]  /*c780*/  LDSM.16.M88.4 R148, [R165+0x2800] ;  /* 0x00280000a594783b */ /* 0x000f660000000200 */
[C---:B-1----:R-:W-:Y:S05]  /*c790*/  HMMA.16816.F32 R36, R104.reuse, R124, RZ ;  /* 0x0000007c6824723c */ /* 0x042fea00000018ff */
[----:B------:R-:W1:Y:S01]  /*c7a0*/  LDSM.16.M88.4 R152, [R165+0x3000] ;  /* 0x00300000a598783b */ /* 0x000e620000000200 */
[C---:B------:R-:W-:Y:S06]  /*c7b0*/  HMMA.16816.F32 R40, R104.reuse, R126, RZ ;  /* 0x0000007e6828723c */ /* 0x040fec00000018ff */
[C---:B--2---:R-:W-:Y:S01]  /*c7c0*/  HMMA.16816.F32 R44, R104.reuse, R128, RZ ;  /* 0x00000080682c723c */ /* 0x044fe200000018ff */
[----:B------:R-:W-:Y:S05]  /*c7d0*/  LDSM.16.M88.4 R108, [R165+0x4000] ;  /* 0x00400000a56c783b */ /* 0x000fea0000000200 */
[C---:B------:R-:W-:Y:S03]  /*c7e0*/  HMMA.16816.F32 R48, R104.reuse, R130, RZ ;  /* 0x000000826830723c */ /* 0x040fe600000018ff */
[----:B------:R-:W-:Y:S03]  /*c7f0*/  LDSM.16.M88.4 R112, [R165+0x4800] ;  /* 0x00480000a570783b */ /* 0x000fe60000000200 */
[C---:B---3--:R-:W-:Y:S05]  /*c800*/  HMMA.16816.F32 R52, R104.reuse, R132, RZ ;  /* 0x000000846834723c */ /* 0x048fea00000018ff */
[----:B------:R-:W-:Y:S01]  /*c810*/  LDSM.16.M88.4 R116, [R165+0x5000] ;  /* 0x00500000a574783b */ /* 0x000fe20000000200 */
[C---:B------:R-:W-:Y:S06]  /*c820*/  HMMA.16816.F32 R56, R104.reuse, R134, RZ ;  /* 0x000000866838723c */ /* 0x040fec00000018ff */
[C---:B------:R-:W-:Y:S01]  /*c830*/  HMMA.16816.F32 R60, R104.reuse, R136, RZ ;  /* 0x00000088683c723c */ /* 0x040fe200000018ff */
[----:B------:R-:W-:Y:S05]  /*c840*/  LDSM.16.M88.4 R120, [R168] ;  /* 0x00000000a878783b */ /* 0x000fea0000000200 */
[----:B------:R-:W-:Y:S03]  /*c850*/  HMMA.16816.F32 R64, R104, R138, RZ ;  /* 0x0000008a6840723c */ /* 0x000fe600000018ff */
[----:B------:R-:W2:Y:S03]  /*c860*/  LDSM.16.M88.4 R104, [R165+0x3800] ;  /* 0x00380000a568783b */ /* 0x000ea60000000200 */
[C---:B----4-:R-:W-:Y:S05]  /*c870*/  HMMA.16816.F32 R4, R140.reuse, R144, R4 ;  /* 0x000000908c04723c */ /* 0x050fea0000001804 */
[----:B------:R-:W-:Y:S01]  /*c880*/  LDSM.16.M88.4 R124, [R157] ;  /* 0x000000009d7c783b */ /* 0x000fe20000000200 */
[C---:B------:R-:W-:Y:S06]  /*c890*/  HMMA.16816.F32 R8, R140.reuse, R146, R8 ;  /* 0x000000928c08723c */ /* 0x040fec0000001808 */
[C---:B-----5:R-:W-:Y:S06]  /*c8a0*/  HMMA.16816.F32 R12, R140.reuse, R148, R12 ;  /* 0x000000948c0c723c */ /* 0x060fec000000180c */
[C---:B------:R-:W-:Y:S06]  /*c8b0*/  HMMA.16816.F32 R16, R140.reuse, R150, R16 ;  /* 0x000000968c10723c */ /* 0x040fec0000001810 */
[C---:B-1----:R-:W-:Y:S06]  /*c8c0*/  HMMA.16816.F32 R20, R140.reuse, R152, R20 ;  /* 0x000000988c14723c */ /* 0x042fec0000001814 */
[C---:B------:R-:W-:Y:S06]  /*c8d0*/  HMMA.16816.F32 R24, R140.reuse, R154, R24 ;  /* 0x0000009a8c18723c */ /* 0x040fec0000001818 */
[C---:B--2---:R-:W-:Y:S06]  /*c8e0*/  HMMA.16816.F32 R28, R140.reuse, R104, R28 ;  /* 0x000000688c1c723c */ /* 0x044fec000000181c */
[C---:B------:R-:W-:Y:S01]  /*c8f0*/  HMMA.16816.F32 R32, R140.reuse, R106, R32 ;  /* 0x0000006a8c20723c */ /* 0x040fe20000001820 */
[----:B------:R-:W1:Y:S05]  /*c900*/  LDSM.16.M88.4 R104, [R165+0x5800] ;  /* 0x00580000a568783b */ /* 0x000e6a0000000200 */
[C---:B------:R-:W-:Y:S06]  /*c910*/  HMMA.16816.F32 R36, R140.reuse, R108, R36 ;  /* 0x0000006c8c24723c */ /* 0x040fec0000001824 */
[C---:B------:R-:W-:Y:S01]  /*c920*/  HMMA.16816.F32 R40, R140.reuse, R110, R40 ;  /* 0x0000006e8c28723c */ /* 0x040fe20000001828 */
[----:B------:R-:W2:Y:S05]  /*c930*/  LDSM.16.M88.4 R108, [R169] ;  /* 0x00000000a96c783b */ /* 0x000eaa0000000200 */
[C---:B------:R-:W-:Y:S06]  /*c940*/  HMMA.16816.F32 R44, R140.reuse, R112, R44 ;  /* 0x000000708c2c723c */ /* 0x040fec000000182c */
[C---:B------:R-:W-:Y:S01]  /*c950*/  HMMA.16816.F32 R48, R140.reuse, R114, R48 ;  /* 0x000000728c30723c */ /* 0x040fe20000001830 */
[----:B------:R-:W3:Y:S05]  /*c960*/  LDSM.16.M88.4 R112, [R161] ;  /* 0x00000000a170783b */ /* 0x000eea0000000200 */
[C---:B------:R-:W-:Y:S06]  /*c970*/  HMMA.16816.F32 R52, R140.reuse, R116, R52 ;  /* 0x000000748c34723c */ /* 0x040fec0000001834 */
[C---:B------:R-:W-:Y:S01]  /*c980*/  HMMA.16816.F32 R56, R140.reuse, R118, R56 ;  /* 0x000000768c38723c */ /* 0x040fe20000001838 */
[----:B------:R-:W-:Y:S05]  /*c990*/  LDSM.16.M88.4 R116, [R159] ;  /* 0x000000009f74783b */ /* 0x000fea0000000200 */
[C---:B-1----:R-:W-:Y:S06]  /*c9a0*/  HMMA.16816.F32 R60, R140.reuse, R104, R60 ;  /* 0x000000688c3c723c */ /* 0x042fec000000183c */
[----:B------:R-:W-:Y:S01]  /*c9b0*/  HMMA.16816.F32 R64, R140, R106, R64 ;  /* 0x0000006a8c40723c */ /* 0x000fe20000001840 */
        /* <DEDUP_REMOVED lines=13> */
[C---:B--2---:R-:W-:Y:S06]  /*ca90*/  HMMA.16816.F32 R36, R108.reuse, R120, R36 ;  /* 0x000000786c24723c */ /* 0x044fec0000001824 */
[C---:B------:R-:W-:Y:S01]  /*caa0*/  HMMA.16816.F32 R40, R108.reuse, R122, R40 ;  /* 0x0000007a6c28723c */ /* 0x040fe20000001828 */
[----:B------:R-:W2:Y:S05]  /*cab0*/  LDSM.16.M88.4 R120, [R100] ;  /* 0x000000006478783b */ /* 0x000eaa0000000200 */
[C---:B------:R-:W-:Y:S06]  /*cac0*/  HMMA.16816.F32 R44, R108.reuse, R124, R44 ;  /* 0x0000007c6c2c723c */ /* 0x040fec000000182c */
[C---:B------:R-:W-:Y:S06]  /*cad0*/  HMMA.16816.F32 R48, R108.reuse, R126, R48 ;  /* 0x0000007e6c30723c */ /* 0x040fec0000001830 */
[C---:B-1----:R-:W-:Y:S06]  /*cae0*/  HMMA.16816.F32 R52, R108.reuse, R104, R52 ;  /* 0x000000686c34723c */ /* 0x042fec0000001834 */
[C---:B------:R-:W-:Y:S01]  /*caf0*/  HMMA.16816.F32 R56, R108.reuse, R106, R56 ;  /* 0x0000006a6c38723c */ /* 0x040fe20000001838 */
[----:B------:R-:W1:Y:S05]  /*cb00*/  LDSM.16.M88.4 R104, [R100+0x800] ;  /* 0x000800006468783b */ /* 0x000e6a0000000200 */
[C---:B------:R-:W-:Y:S06]  /*cb10*/  HMMA.16816.F32 R60, R108.reuse, R112, R60 ;  /* 0x000000706c3c723c */ /* 0x040fec000000183c */
[----:B------:R-:W-:Y:S01]  /*cb20*/  HMMA.16816.F32 R64, R108, R114, R64 ;  /* 0x000000726c40723c */ /* 0x000fe20000001840 */
[----:B------:R-:W3:Y:S05]  /*cb30*/  LDSM.16.M88.4 R108, [R100+0x1000] ;  /* 0x00100000646c783b */ /* 0x000eea0000000200 */
[C---:B--2---:R-:W-:Y:S06]  /*cb40*/  HMMA.16816.F32 R4, R116.reuse, R120, R4 ;  /* 0x000000787404723c */ /* 0x044fec0000001804 */
[C---:B------:R-:W-:Y:S06]  /*cb50*/  HMMA.16816.F32 R8, R116.reuse, R122, R8 ;  /* 0x0000007a7408723c */ /* 0x040fec0000001808 */
[C---:B-1----:R-:W-:Y:S11]  /*cb60*/  HMMA.16816.F32 R12, R116.reuse, R104, R12 ;  /* 0x00000068740c723c */ /* 0x042ff6000000180c */
[----:B------:R-:W-:Y:S01]  /*cb70*/  @!UPT UIADD3 URZ, URZ, URZ, URZ ;  /* 0x0000003f3f3ff290 */ /* 0x000fe2000fffe03f */
[----:B------:R-:W-:Y:S01]  /*cb80*/  FMUL.FTZ R2, R7, UR5 ;  /* 0x0000000507027c20 */ /* 0x000fe20008410000 */
[----:B------:R-:W-:Y:S01]  /*cb90*/  FMUL.FTZ R251, R4, UR5 ;  /* 0x0000000504fb7c20 */ /* 0x000fe20008410000 */
[----:B------:R-:W-:Y:S01]  /*cba0*/  FMUL.FTZ R249, R5, UR5 ;  /* 0x0000000505f97c20 */ /* 0x000fe20008410000 */
[C---:B------:R-:W-:Y:S01]  /*cbb0*/  HMMA.16816.F32 R16, R116.reuse, R106, R16 ;  /* 0x0000006a7410723c */ /* 0x040fe20000001810 */
[----:B------:R1:W2:Y:S01]  /*cbc0*/  MUFU.TANH R154, R2 ;  /* 0x00000002009a7308 */ /* 0x0002a20000002400 */
[----:B------:R-:W4:Y:S01]  /*cbd0*/  LDSM.16.M88.4 R104, [R100+0x1800] ;  /* 0x001800006468783b */ /* 0x000f220000000200 */
[----:B------:R-:W-:Y:S03]  /*cbe0*/  FMUL.FTZ R3, R10, UR5 ;  /* 0x000000050a037c20 */ /* 0x000fe60008410000 */
[C---:B---3--:R-:W-:Y:S05]  /*cbf0*/  HMMA.16816.F32 R20, R116.reuse, R108, R20 ;  /* 0x0000006c7414723c */ /* 0x048fea0000001814 */
[----:B------:R-:W3:Y:S01]  /*cc00*/  MUFU.TANH R150, R3 ;  /* 0x0000000300967308 */ /* 0x000ee20000002400 */
[----:B------:R-:W-:Y:S01]  /*cc10*/  FMUL.FTZ R0, R11, UR5 ;  /* 0x000000050b007c20 */ /* 0x000fe20008410000 */
[C---:B------:R-:W-:Y:S01]  /*cc20*/  HMMA.16816.F32 R24, R116.reuse, R110, R24 ;  /* 0x0000006e7418723c */ /* 0x040fe20000001818 */
[----:B------:R-:W5:Y:S07]  /*cc30*/  LDSM.16.M88.4 R108, [R100+0x2000] ;  /* 0x00200000646c783b */ /* 0x000f6e0000000200 */
[----:B------:R-:W1:Y:S03]  /*cc40*/  MUFU.TANH R114, R0 ;  /* 0x0000000000727308 */ /* 0x000e660000002400 */
[----:B------:R-:W-:Y:S01]  /*cc50*/  FMUL.FTZ R250, R6, UR5 ;  /* 0x0000000506fa7c20 */ /* 0x000fe20008410000 */
[----:B------:R-:W-:Y:S01]  /*cc60*/  FMUL.FTZ R247, R13, UR5 ;  /* 0x000000050df77c20 */ /* 0x000fe20008410000 */
[----:B------:R-:W-:Y:S01]  /*cc70*/  FMUL.FTZ R252, R14, UR5 ;  /* 0x000000050efc7c20 */ /* 0x000fe20008410000 */
[----:B------:R-:W-:Y:S01]  /*cc80*/  FMUL.FTZ R248, R15, UR5 ;  /* 0x000000050ff87c20 */ /* 0x000fe20008410000 */
[----:B------:R-:W-:Y:S03]  /*cc90*/  FMUL.FTZ R243, R16, UR5 ;  /* 0x0000000510f37c20 */ /* 0x000fe60008410000 */
[----:B------:R-:W1:Y:S01]  /*cca0*/  MUFU.TANH R251, R251 ;  /* 0x000000fb00fb7308 */ /* 0x000e620000002400 */
[----:B------:R-:W-:Y:S01]  /*ccb0*/  FMUL.FTZ R245, R17, UR5 ;  /* 0x0000000511f57c20 */ /* 0x000fe20008410000 */
[----:B------:R-:W-:Y:S01]  /*ccc0*/  FMUL.FTZ R246, R18, UR5 ;  /* 0x0000000512f67c20 */ /* 0x000fe20008410000 */
[----:B------:R-:W-:Y:S01]  /*ccd0*/  FMUL.FTZ R244, R19, UR5 ;  /* 0x0000000513f47c20 */ /* 0x000fe20008410000 */
[----:B------:R-:W-:Y:S01]  /*cce0*/  FMUL.FTZ R194, R8, UR5 ;  /* 0x0000000508c27c20 */ /* 0x000fe20008410000 */
[----:B------:R-:W-:Y:S01]  /*ccf0*/  FMUL.FTZ R241, R20, UR5 ;  /* 0x0000000514f17c20 */ /* 0x000fe20008410000 */
[----:B------:R-:W-:Y:S01]  /*cd00*/  FMUL.FTZ R239, R21, UR5 ;  /* 0x0000000515ef7c20 */ /* 0x000fe20008410000 */
[----:B------:R-:W-:Y:S03]  /*cd10*/  FMUL.FTZ R242, R22, UR5 ;  /* 0x0000000516f27c20 */ /* 0x000fe60008410000 */
[----:B------:R-:W2:Y:S01]  /*cd20*/  MUFU.TANH R249, R249 ;  /* 0x000000f900f97308 */ /* 0x000ea20000002400 */
[----:B------:R-:W-:Y:S01]  /*cd30*/  FMUL.FTZ R240, R23, UR5 ;  /* 0x0000000517f07c20 */ /* 0x000fe20008410000 */
[----:B------:R-:W-:Y:S01]  /*cd40*/  FMUL.FTZ R193, R9, UR5 ;  /* 0x0000000509c17c20 */ /* 0x000fe20008410000 */
[----:B------:R-:W-:Y:S01]  /*cd50*/  FMUL.FTZ R237, R24, UR5 ;  /* 0x0000000518ed7c20 */ /* 0x000fe20008410000 */
[----:B------:R-:W-:Y:S01]  /*cd60*/  FMUL.FTZ R235, R25, UR5 ;  /* 0x0000000519eb7c20 */ /* 0x000fe20008410000 */
[----:B------:R-:W-:Y:S01]  /*cd70*/  FMUL.FTZ R238, R26, UR5 ;  /* 0x000000051aee7c20 */ /* 0x000fe20008410000 */
[----:B------:R-:W-:Y:S01]  /*cd80*/  FMUL.FTZ R236, R27, UR5 ;  /* 0x000000051bec7c20 */ /* 0x000fe20008410000 */
[----:B-1----:R-:W-:Y:S03]  /*cd90*/  FMUL.FTZ R2, R12, UR5 ;  /* 0x000000050c027c20 */ /* 0x002fe60008410000 */
[----:B------:R-:W1:Y:S01]  /*cda0*/  MUFU.TANH R250, R250 ;  /* 0x000000fa00fa7308 */ /* 0x000e620000002400 */
[C---:B----4-:R-:W-:Y:S06]  /*cdb0*/  HMMA.16816.F32 R28, R116.reuse, R104, R28 ;  /* 0x00000068741c723c */ /* 0x050fec000000181c */
[C---:B------:R-:W-:Y:S03]  /*cdc0*/  HMMA.16816.F32 R32, R116.reuse, R106, R32 ;  /* 0x0000006a7420723c */ /* 0x040fe60000001820 */
[----:B------:R4:W1:Y:S01]  /*cdd0*/  MUFU.TANH R151, R194 ;  /* 0x000000c200977308 */ /* 0x0008620000002400 */
[----:B------:R-:W3:Y:S02]  /*cde0*/  LDSM.16.M88.4 R104, [R100+0x2800] ;  /* 0x002800006468783b */ /* 0x000ee40000000200 */
[C---:B-----5:R-:W-:Y:S07]  /*cdf0*/  HMMA.16816.F32 R36, R116.reuse, R108, R36 ;  /* 0x0000006c7424723c */ /* 0x060fee0000001824 */
[----:B------:R5:W1:Y:S01]  /*ce00*/  MUFU.TANH R149, R193 ;  /* 0x000000c100957308 */ /* 0x000a620000002400 */
[C---:B------:R-:W-:Y:S01]  /*ce10*/  HMMA.16816.F32 R40, R116.reuse, R110, R40 ;  /* 0x0000006e7428723c */ /* 0x040fe20000001828 */
[----:B------:R-:W2:Y:S08]  /*ce20*/  LDSM.16.M88.4 R108, [R100+0x3000] ;  /* 0x00300000646c783b */ /* 0x000eb00000000200 */
[----:B------:R1:W1:Y:S02]  /*ce30*/  MUFU.TANH R153, R2 ;  /* 0x0000000200997308 */ /* 0x0002640000002400 */
        /* <DEDUP_REMOVED lines=9> */
[----:B----4-:R-:W-:Y:S01]  /*ced0*/  MOV R194, R196 ;  /* 0x000000c400c27202 */ /* 0x010fe20000000f00 */
[----:B------:R-:W-:Y:S01]  /*cee0*/  FMUL.FTZ R225, R36, UR5 ;  /* 0x0000000524e17c20 */ /* 0x000fe20008410000 */
[----:B------:R-:W-:Y:S01]  /*cef0*/  FMUL.FTZ R223, R37, UR5 ;  /* 0x0000000525df7c20 */ /* 0x000fe20008410000 */
[----:B------:R-:W-:Y:S03]  /*cf00*/  FMUL.FTZ R226, R38, UR5 ;  /* 0x0000000526e27c20 */ /* 0x000fe60008410000 */
[----:B------:R-:W4:Y:S01]  /*cf10*/  MUFU.TANH R252, R252 ;  /* 0x000000fc00fc7308 */ /* 0x000f220000002400 */
[----:B------:R-:W-:Y:S01]  /*cf20*/  FMUL.FTZ R224, R39, UR5 ;  /* 0x0000000527e07c20 */ /* 0x000fe20008410000 */
[----:B-----5:R-:W-:Y:S01]  /*cf30*/  MOV R193, R197 ;  /* 0x000000c500c17202 */ /* 0x020fe20000000f00 */
[----:B------:R-:W-:Y:S01]  /*cf40*/  FMUL.FTZ R221, R40, UR5 ;  /* 0x0000000528dd7c20 */ /* 0x000fe20008410000 */
[----:B------:R-:W-:Y:S01]  /*cf50*/  FMUL.FTZ R219, R41, UR5 ;  /* 0x0000000529db7c20 */ /* 0x000fe20008410000 */
[----:B------:R-:W-:Y:S01]  /*cf60*/  FMUL.FTZ R220, R42, UR5 ;  /* 0x000000052adc7c20 */ /* 0x000fe20008410000 */
[----:B------:R-:W-:Y:S04]  /*cf70*/  FMUL.FTZ R222, R43, UR5 ;  /* 0x000000052bde7c20 */ /* 0x000fe80008410000 */
[----:B------:R-:W1:Y:S01]  /*cf80*/  MUFU.TANH R248, R248 ;  /* 0x000000f800f87308 */ /* 0x000e620000002400 */
[C---:B---3--:R-:W-:Y:S06]  /*cf90*/  HMMA.16816.F32 R44, R116.reuse, R104, R44 ;  /* 0x00000068742c723c */ /* 0x048fec000000182c */
[C---:B------:R-:W-:Y:S03]  /*cfa0*/  HMMA.16816.F32 R48, R116.reuse, R106, R48 ;  /* 0x0000006a7430723c */ /* 0x040fe60000001830 */
[----:B------:R-:W3:Y:S01]  /*cfb0*/  MUFU.TANH R243, R243 ;  /* 0x000000f300f37308 */ /* 0x000ee20000002400 */
[----:B------:R-:W5:Y:S02]  /*cfc0*/  LDSM.16.M88.4 R104, [R100+0x3800] ;  /* 0x003800006468783b */ /* 0x000f640000000200 */
[----:B------:R-:W-:Y:S07]  /*cfd0*/  DEPBAR.LE SB0, 0x0 ;  /* 0x000080000000791a */ /* 0x000fee0000000000 */
[----:B------:R-:W1:Y:S01]  /*cfe0*/  MUFU.TANH R245, R245 ;  /* 0x000000f500f57308 */ /* 0x000e620000002400 */
[----:B------:R-:W-:Y:S01]  /*cff0*/  BAR.SYNC.DEFER_BLOCKING 0x0 ;  /* 0x0000000000007b1d */ /* 0x000fe20000010000 */
[C---:B--2---:R-:W-:Y:S08]  /*d000*/  HMMA.16816.F32 R52, R116.reuse, R108, R52 ;  /* 0x0000006c7434723c */ /* 0x044ff00000001834 */
[----:B------:R-:W2:Y:S01]  /*d010*/  MUFU.TANH R246, R246 ;  /* 0x000000f600f67308 */ /* 0x000ea20000002400 */
        /* <DEDUP_REMOVED lines=20> */
[----:B------:R-:W-:Y:S03]  /*d160*/  HMMA.16816.F32 R64, R116, R106, R64 ;  /* 0x0000006a7440723c */ /* 0x000fe60000001840 */
[----:B------:R-:W1:Y:S02]  /*d170*/  MUFU.TANH R242, R242 ;  /* 0x000000f200f27308 */ /* 0x000e640000002400 */
        /* <DEDUP_REMOVED lines=53> */
[----:B------:R-:W1:Y:S01]  /*d4d0*/  MUFU.TANH R3, R3 ;  /* 0x0000000300037308 */ /* 0x000e620000002400 */
[----:B--234-:R-:W-:Y:S05]  /*d4e0*/  @!P2 BRA `(.L_x_5419) ;  /* 0x00000008006ca947 */ /* 0x01cfea0003800000 */
[----:B-1----:R-:W1:Y:S08]  /*d4f0*/  LDC R0, c[0x0][0x248] ;  /* 0x00009200ff007b82 */ /* 0x002e700000000800 */
        /* <DEDUP_REMOVED lines=8> */
[----:B------:R-:W-:Y:S03]  /*d580*/  VIADD R15, R15, 0xffffff80 ;  /* 0xffffff800f0f7836 */ /* 0x000fe60000000000 */
[----:B------:R-:W-:Y:S02]  /*d590*/  IABS R7, R13 ;  /* 0x0000000d00077213 */ /* 0x000fe40000000000 */
[----:B------:R-:W-:Y:S02]  /*d5a0*/  IABS R8, R15 ;  /* 0x0000000f00087213 */ /* 0x000fe40000000000 */
[-C--:B-1----:R-:W-:Y:S02]  /*d5b0*/  IABS R4, R2.reuse ;  /* 0x0000000200047213 */ /* 0x082fe40000000000 */
[-C--:B------:R-:W-:Y:S02]  /*d5c0*/  LOP3.LUT R15, R15, R2.reuse, RZ, 0x3c, !PT ;  /* 0x000000020f0f7212 */ /* 0x080fe400078e3cff */
[----:B------:R-:W1:Y:S01]  /*d5d0*/  I2F.RP R9, R4 ;  /* 0x0000000400097306 */ /* 0x000e620000209400 */
[----:B------:R-:W-:Y:S04]  /*d5e0*/  LOP3.LUT R13, R13, R2, RZ, 0x3c, !PT ;  /* 0x000000020d0d7212 */ /* 0x000fe800078e3cff */
[----:B------:R-:W-:Y:S05]  /*d5f0*/  ISETP.GE.AND P2, PT, R13, RZ, PT ;  /* 0x000000ff0d00720c */ /* 0x000fea0003f46270 */
[----:B-1----:R-:W1:Y:S02]  /*d600*/  MUFU.RCP R5, R9 ;  /* 0x0000000900057308 */ /* 0x002e640000001000 */
[----:B-1----:R-:W-:Y:S08]  /*d610*/  VIADD R16, R5, 0xffffffe ;  /* 0x0ffffffe05107836 */ /* 0x002ff00000000000 */
[----:B------:R-:W1:Y:S02]  /*d620*/  F2I.FTZ.U32.TRUNC.NTZ R17, R16 ;  /* 0x0000001000117305 */ /* 0x000e64000021f000 */
        /* <DEDUP_REMOVED lines=12> */
[----:B------:R-:W-:Y:S01]  /*d6f0*/  @!P4 IADD3 R12, R12, 0x1, RZ ;  /* 0x000000010c0cc810 */ /* 0x000fe20007ffe0ff */
[----:B------:R-:W-:Y:S01]  /*d700*/  @!P4 IMAD.IADD R8, R8, 0x1, -R4 ;  /* 0x000000010808c824 */ /* 0x000fe200078e0a04 */
[-C--:B------:R-:W-:Y:S01]  /*d710*/  @!P3 IADD3 R7, R7, -R4.reuse, RZ ;  /* 0x800000040707b210 */ /* 0x080fe20007ffe0ff */
[----:B------:R-:W-:Y:S01]  /*d720*/  @!P3 VIADD R11, R11, 0x1 ;  /* 0x000000010b0bb836 */ /* 0x000fe20000000000 */
[----:B------:R-:W-:Y:S02]  /*d730*/  ISETP.GE.AND P3, PT, R15, RZ, PT ;  /* 0x000000ff0f00720c */ /* 0x000fe40003f66270 */
[-C--:B------:R-:W-:Y:S02]  /*d740*/  ISETP.GE.U32.AND P5, PT, R7, R4.reuse, PT ;  /* 0x000000040700720c */ /* 0x080fe40003fa6070 */
[----:B------:R-:W-:Y:S01]  /*d750*/  ISETP.GE.U32.AND P6, PT, R8, R4, PT ;  /* 0x000000040800720c */ /* 0x000fe20003fc6070 */
[----:B------:R-:W1:Y:S01]  /*d760*/  LDC R7, c[0x0][0x24c] ;  /* 0x00009300ff077b82 */ /* 0x000e620000000800 */
[----:B------:R-:W-:Y:S02]  /*d770*/  LOP3.LUT R4, RZ, R2, RZ, 0x33, !PT ;  /* 0x00000002ff047212 */ /* 0x000fe400078e33ff */
[----:B------:R-:W-:Y:S07]  /*d780*/  ISETP.NE.AND P4, PT, R2, RZ, PT ;  /* 0x000000ff0200720c */ /* 0x000fee0003f85270 */
[----:B------:R-:W-:Y:S02]  /*d790*/  @P5 VIADD R11, R11, 0x1 ;  /* 0x000000010b0b5836 */ /* 0x000fe40000000000 */
[----:B------:R-:W-:Y:S03]  /*d7a0*/  @P6 VIADD R12, R12, 0x1 ;  /* 0x000000010c0c6836 */ /* 0x000fe60000000000 */
[----:B------:R-:W-:Y:S01]  /*d7b0*/  @!P2 IADD3 R11, -R11, RZ, RZ ;  /* 0x000000ff0b0ba210 */ /* 0x000fe20007ffe1ff */
[----:B------:R-:W-:Y:S03]  /*d7c0*/  @!P3 IMAD.MOV R12, RZ, RZ, -R12 ;  /* 0x000000ffff0cb224 */ /* 0x000fe600078e0a0c */
        /* <DEDUP_REMOVED lines=13> */
[----:B-1----:R-:W-:Y:S01]  /*d8a0*/  IMAD R2, R11, R7, R2 ;  /* 0x000000070b027224 */ /* 0x002fe200078e0202 */
        /* <DEDUP_REMOVED lines=8> */
.L_x_5420:
[----:B------:R4:W-:Y:S01]  /*d930*/  @P1 STS.128 [R180+0x2000], RZ ;  /* 0x002000ffb4001388 */ /* 0x0009e20000000c00 */
[----:B------:R-:W-:Y:S01]  /*d940*/  LEA R22, P3, R8, R190, 0x1 ;  /* 0x000000be08167211 */ /* 0x000fe200078608ff */
[----:B------:R-:W1:Y:S01]  /*d950*/  @!P1 LDC R7, c[0x0][0x24c] ;  /* 0x00009300ff079b82 */ /* 0x000e620000000800 */
[-C--:B------:R-:W-:Y:S01]  /*d960*/  @!P1 IADD3 R5, P2, R175, R8.reuse, RZ ;  /* 0x00000008af059210 */ /* 0x080fe20007f5e0ff */
[----:B------:R-:W-:Y:S01]  /*d970*/  @!P1 IMAD.WIDE.U32 R18, R0, 0x30, R8 ;  /* 0x0000003000129825 */ /* 0x000fe200078e0008 */
[--C-:B------:R-:W-:Y:S02]  /*d980*/  LEA.HI.X R23, R8, R189, R9.reuse, 0x1, P3 ;  /* 0x000000bd08177211 */ /* 0x100fe400018f0c09 */
[----:B------:R-:W-:Y:S01]  /*d990*/  @!P1 LEA R11, P3, R0, R8, 0x5 ;  /* 0x00000008000b9211 */ /* 0x000fe200078628ff */
[--C-:B------:R-:W-:Y:S01]  /*d9a0*/  @!P1 IMAD.X R2, R174, 0x1, R9.reuse, P2 ;  /* 0x00000001ae029824 */ /* 0x100fe200010e0609 */
[CC--:B------:R-:W-:Y:S01]  /*d9b0*/  @!P1 LEA R12, P2, R5.reuse, R190.reuse, 0x1 ;  /* 0x000000be050c9211 */ /* 0x0c0fe200078408ff */
[----:B------:R-:W-:Y:S01]  /*d9c0*/  @!PT LDS RZ, [RZ] ;  /* 0x00000000fffff984 */ /* 0x000fe20000000800 */
[----:B------:R-:W-:Y:S01]  /*d9d0*/  @!PT LDS RZ, [RZ] ;  /* 0x00000000fffff984 */ /* 0x000fe20000000800 */
[----:B------:R-:W-:Y:S01]  /*d9e0*/  @!PT LDS RZ, [RZ] ;  /* 0x00000000fffff984 */ /* 0x000fe20000000800 */
[----:B------:R-:W-:Y:S01]  /*d9f0*/  @!P1 LDGSTS.E.BYPASS.LTC128B.128 [R180+0x2000], desc[UR12][R22.64] ;  /* 0x0200000016b49fae */ /* 0x000fe2000b901d4c */
[----:B------:R-:W5:Y:S01]  /*da00*/  @!P1 LDC R4, c[0x0][0x24c] ;  /* 0x00009300ff049b82 */ /* 0x000f620000000800 */
[----:B--2---:R-:W-:Y:S01]  /*da10*/  @!P1 LEA.HI.X R10, R0, R9, R10, 0x5, P3 ;  /* 0x00000009000a9211 */ /* 0x004fe200018f2c0a */
[----:B------:R-:W-:Y:S01]  /*da20*/  @!P1 IMAD.MOV.U32 R16, RZ, RZ, R8 ;  /* 0x000000ffff109224 */ /* 0x000fe200078e0008 */
[----:B------:R4:W-:Y:S01]  /*da30*/  @P1 STS.128 [R180+0x2800], RZ ;  /* 0x002800ffb4001388 */ /* 0x0009e20000000c00 */
[-C--:B------:R-:W-:Y:S01]  /*da40*/  @!P1 LEA.HI.X R13, R5, R189.reuse, R2, 0x1, P2 ;  /* 0x000000bd050d9211 */ /* 0x080fe200010f0c02 */
[--C-:B------:R-:W-:Y:S01]  /*da50*/  @!P1 IMAD.MOV.U32 R17, RZ, RZ, R9.reuse ;  /* 0x000000ffff119224 */ /* 0x100fe200078e0009 */
[CC--:B------:R-:W-:Y:S01]  /*da60*/  @!P1 LEA R20, P2, R11.reuse, R190.reuse, 0x1 ;  /* 0x000000be0b149211 */ /* 0x0c0fe200078408ff */
[----:B------:R-:W-:Y:S01]  /*da70*/  @!P1 IMAD.MOV.U32 R14, RZ, RZ, R8 ;  /* 0x000000ffff0e9224 */ /* 0x000fe200078e0008 */
[----:B------:R-:W2:Y:S01]  /*da80*/  @!P1 LDC R5, c[0x0][0x24c] ;  /* 0x00009300ff059b82 */ /* 0x000ea20000000800 */
[----:B------:R-:W-:Y:S01]  /*da90*/  @!PT LDS RZ, [RZ] ;  /* 0x00000000fffff984 */ /* 0x000fe20000000800 */
[----:B------:R-:W-:Y:S01]  /*daa0*/  @!PT LDS RZ, [RZ] ;  /* 0x00000000fffff984 */ /* 0x000fe20000000800 */
[----:B------:R-:W-:Y:S01]  /*dab0*/  @!PT LDS RZ, [RZ] ;  /* 0x00000000fffff984 */ /* 0x000fe20000000800 */
[----:B------:R4:W-:Y:S01]  /*dac0*/  @!P1 LDGSTS.E.BYPASS.LTC128B.128 [R180+0x2800], desc[UR12][R12.64] ;  /* 0x028000000cb49fae */ /* 0x0009e2000b901d4c */
[----:B---3--:R-:W-:Y:S01]  /*dad0*/  @!P1 IMAD R6, R6, 0x30, RZ ;  /* 0x0000003006069824 */ /* 0x008fe200078e02ff */
[-C--:B------:R-:W-:Y:S01]  /*dae0*/  @!P1 LEA.HI.X R21, R11, R189.reuse, R10, 0x1, P2 ;  /* 0x000000bd0b159211 */ /* 0x080fe200010f0c0a */
[----:B------:R-:W-:Y:S01]  /*daf0*/  @!P1 IMAD.MOV.U32 R15, RZ, RZ, R9 ;  /* 0x000000ffff0f9224 */ /* 0x000fe200078e0009 */
        /* <DEDUP_REMOVED lines=8> */
[C---:B------:R-:W-:Y:S01]  /*db80*/  @!P1 LEA R10, P2, R0.reuse, R8, 0x6 ;  /* 0x00000008000a9211 */ /* 0x040fe200078430ff */
[----:B------:R-:W-:Y:S01]  /*db90*/  @!P1 IMAD.WIDE.U32 R16, R0, 0x50, R16 ;  /* 0x0000005000109825 */ /* 0x000fe200078e0010 */
[----:B------:R-:W-:Y:S01]  /*dba0*/  @!P1 LEA.HI.X R25, R18, R189, R6, 0x1, P3 ;  /* 0x000000bd12199211 */ /* 0x000fe200018f0c06 */
[----:B------:R1:W-:Y:S02]  /*dbb0*/  @P1 STS.128 [R180+0x3800], RZ ;  /* 0x003800ffb4001388 */ /* 0x0003e40000000c00 */
[----:B------:R-:W-:Y:S01]  /*dbc0*/  @!P1 IMAD.WIDE.U32 R14, R0, 0x60, R14 ;  /* 0x00000060000e9825 */ /* 0x000fe200078e000e */
[-C--:B------:R-:W-:Y:S01]  /*dbd0*/  @!P1 LEA R18, P4, R16, R190.reuse, 0x1 ;  /* 0x000000be10129211 */ /* 0x080fe200078808ff */
[----:B------:R-:W-:Y:S01]  /*dbe0*/  @!PT LDS RZ, [RZ] ;  /* 0x00000000fffff984 */ /* 0x000fe20000000800 */
[----:B------:R-:W-:Y:S01]  /*dbf0*/  @!PT LDS RZ, [RZ] ;  /* 0x00000000fffff984 */ /* 0x000fe20000000800 */
[----:B------:R-:W-:Y:S01]  /*dc00*/  @!PT LDS RZ, [RZ] ;  /* 0x00000000fffff984 */ /* 0x000fe20000000800 */
[----:B------:R1:W-:Y:S04]  /*dc10*/  @!P1 LDGSTS.E.BYPASS.LTC128B.128 [R180+0x3800], desc[UR12][R24.64] ;  /* 0x0380000018b49fae */ /* 0x0003e8000b901d4c */
[----:B------:R1:W-:Y:S01]  /*dc20*/  @P1 STS.128 [R180+0x4000], RZ ;  /* 0x004000ffb4001388 */ /* 0x0003e20000000c00 */
[----:B----4-:R-:W-:Y:S02]  /*dc30*/  @!P1 IMAD.MOV.U32 R12, RZ, RZ, R8 ;  /* 0x000000ffff0c9224 */ /* 0x010fe400078e0008 */
[----:B------:R-:W-:Y:S02]  /*dc40*/  @!P1 IMAD.MOV.U32 R13, RZ, RZ, R9 ;  /* 0x000000ffff0d9224 */ /* 0x000fe400078e0009 */
[----:B--2---:R-:W-:Y:S01]  /*dc50*/  @!P1 IMAD R5, R5, 0x50, RZ ;  /* 0x0000005005059824 */ /* 0x004fe200078e02ff */
[C---:B-1----:R-:W-:Y:S01]  /*dc60*/  @!P1 LEA.HI.X R7, R0.reuse, R9, R7, 0x6, P2 ;  /* 0x0000000900079211 */ /* 0x042fe200010f3407 */
[----:B------:R-:W-:Y:S01]  /*dc70*/  @!P1 IMAD.WIDE.U32 R12, R0, 0x70, R12 ;  /* 0x00000070000c9825 */ /* 0x000fe200078e000c */
[CC--:B------:R-:W-:Y:S03]  /*dc80*/  @!P1 LEA R8, P2, R10.reuse, R190.reuse, 0x1 ;  /* 0x000000be0a089211 */ /* 0x0c0fe600078408ff */
[----:B------:R-:W-:Y:S01]  /*dc90*/  @!P1 IMAD.IADD R5, R5, 0x1, R17 ;  /* 0x0000000105059824 */ /* 0x000fe200078e0211 */
[-C--:B------:R-:W-:Y:S01]  /*dca0*/  @!P1 LEA.HI.X R9, R10, R189.reuse, R7, 0x1, P2 ;  /* 0x000000bd0a099211 */ /* 0x080fe200010f0c07 */
[----:B-----5:R-:W-:Y:S01]  /*dcb0*/  @!P1 IMAD R7, R4, 0x60, RZ ;  /* 0x0000006004079824 */ /* 0x020fe200078e02ff */
[-C--:B------:R-:W-:Y:S01]  /*dcc0*/  @!P1 LEA R4, P3, R14, R190.reuse, 0x1 ;  /* 0x000000be0e049211 */ /* 0x080fe200078608ff */
[----:B---3--:R-:W-:Y:S01]  /*dcd0*/  @!P1 IMAD R11, R2, 0x70, RZ ;  /* 0x00000070020b9824 */ /* 0x008fe200078e02ff */
[-C--:B------:R-:W-:Y:S01]  /*dce0*/  @!P1 LEA.HI.X R19, R16, R189.reuse, R5, 0x1, P4 ;  /* 0x000000bd10139211 */ /* 0x080fe200020f0c05 */
[----:B------:R-:W-:Y:S01]  /*dcf0*/  @!PT LDS RZ, [RZ] ;  /* 0x00000000fffff984 */ /* 0x000fe20000000800 */
[----:B------:R-:W-:Y:S01]  /*dd00*/  @!PT LDS RZ, [RZ] ;  /* 0x00000000fffff984 */ /* 0x000fe20000000800 */
[----:B------:R-:W-:Y:S01]  /*dd10*/  @!PT LDS RZ, [RZ] ;  /* 0x00000000fffff984 */ /* 0x000fe20000000800 */
[----:B------:R2:W-:Y:S01]  /*dd20*/  @!P1 LDGSTS.E.BYPASS.LTC128B.128 [R180+0x4000], desc[UR12][R8.64] ;  /* 0x0400000008b49fae */ /* 0x0005e2000b901d4c */
[----:B------:R-:W-:Y:S01]  /*dd30*/  @!P1 LEA R6, P2, R12, R190, 0x1 ;  /* 0x000000be0c069211 */ /* 0x000fe200078408ff */
[----:B------:R-:W-:Y:S02]  /*dd40*/  @!P1 IMAD.IADD R7, R7, 0x1, R15 ;  /* 0x0000000107079824 */ /* 0x000fe400078e020f */
[----:B------:R2:W-:Y:S01]  /*dd50*/  @P1 STS.128 [R180+0x4800], RZ ;  /* 0x004800ffb4001388 */ /* 0x0005e20000000c00 */
[----:B------:R-:W-:Y:S02]  /*dd60*/  @!P1 IMAD.IADD R11, R11, 0x1, R13 ;  /* 0x000000010b0b9824 */ /* 0x000fe400078e020d */
[-C--:B------:R-:W-:Y:S01]  /*dd70*/  @!P1 LEA.HI.X R5, R14, R189.reuse, R7, 0x1, P3 ;  /* 0x000000bd0e059211 */ /* 0x080fe200018f0c07 */
[----:B------:R-:W-:Y:S01]  /*dd80*/  @!PT LDS RZ, [RZ] ;  /* 0x00000000fffff984 */ /* 0x000fe20000000800 */
[----:B------:R-:W-:Y:S01]  /*dd90*/  @!PT LDS RZ, [RZ] ;  /* 0x00000000fffff984 */ /* 0x000fe20000000800 */
[----:B------:R-:W-:Y:S01]  /*dda0*/  @!PT LDS RZ, [RZ] ;  /* 0x00000000fffff984 */ /* 0x000fe20000000800 */
[----:B------:R2:W-:Y:S01]  /*ddb0*/  @!P1 LDGSTS.E.BYPASS.LTC128B.128 [R180+0x4800], desc[UR12][R18.64] ;  /* 0x0480000012b49fae */ /* 0x0005e2000b901d4c */
[----:B------:R-:W-:Y:S01]  /*ddc0*/  IMAD.MOV.U32 R190, RZ, RZ, R22 ;  /* 0x000000ffffbe7224 */ /* 0x000fe200078e0016 */
[----:B------:R-:W-:Y:S01]  /*ddd0*/  @!P1 LEA.HI.X R7, R12, R189, R11, 0x1, P2 ;  /* 0x000000bd0c079211 */ /* 0x000fe200010f0c0b */
[----:B------:R-:W-:Y:S01]  /*dde0*/  IMAD.MOV.U32 R189, RZ, RZ, R23 ;  /* 0x000000ffffbd7224 */ /* 0x000fe200078e0017 */
        /* <DEDUP_REMOVED lines=11> */
.L_x_5419:
[----:B-1----:R-:W-:Y:S01]  /*dea0*/  FMNMX.FTZ R0, R251, R103, !PT ;  /* 0x00000067fb007209 */ /* 0x002fe20007810000 */
[----:B------:R-:W-:Y:S01]  /*deb0*/  LDSM.16.MT88.4 R12, [R166+0x6000] ;  /* 0x00600000a60c783b */ /* 0x000fe20000004200 */
[----:B--2---:R-:W-:Y:S02]  /*dec0*/  FMNMX.FTZ R9, R250, R101, !PT ;  /* 0x00000065fa097209 */ /* 0x004fe40007810000 */
        /* <DEDUP_REMOVED lines=76> */
[----:B------:R-:W-:Y:S01]  /*e390*/  FMUL.FTZ R39, R0, UR4 ;  /* 0x0000000400277c20 */ /* 0x000fe20008410000 */
[C---:B------:R-:W-:Y:S01]  /*e3a0*/  FSETP.NEU.FTZ.AND P1, PT, R2.reuse, -INF , PT ;  /* 0xff8000000200780b */ /* 0x040fe20003f3d000 */
[C---:B------:R-:W-:Y:S01]  /*e3b0*/  FMUL.FTZ R60, R2.reuse, UR4 ;  /* 0x00000004023c7c20 */ /* 0x040fe20008410000 */
[----:B------:R-:W-:Y:S01]  /*e3c0*/  FADD.FTZ R4, -R2, R103 ;  /* 0x0000006702047221 */ /* 0x000fe20000010100 */
[----:B------:R-:W-:Y:S03]  /*e3d0*/  MOV R103, R2 ;  /* 0x0000000200677202 */ /* 0x000fe60000000f00 */
[----:B------:R-:W-:Y:S01]  /*e3e0*/  FSEL R60, R60, RZ, P1 ;  /* 0x000000ff3c3c7208 */ /* 0x000fe20000800000 */
[----:B------:R-:W-:Y:S01]  /*e3f0*/  FMUL.FTZ R38, R4, UR4 ;  /* 0x0000000404267c20 */ /* 0x000fe20008410000 */
[C---:B------:R-:W-:Y:S01]  /*e400*/  FSETP.NEU.FTZ.AND P1, PT, R0.reuse, -INF , PT ;  /* 0xff8000000000780b */ /* 0x040fe20003f3d000 */
[----:B------:R-:W-:Y:S02]  /*e410*/  FADD.FTZ R4, -R0, R101 ;  /* 0x0000006500047221 */ /* 0x000fe40000010100 */
[--C-:B------:R-:W-:Y:S01]  /*e420*/  FFMA.FTZ R245, R245, UR4, -R60.reuse ;  /* 0x00000004f5f57c23 */ /* 0x100fe2000801083c */
[----:B------:R-:W-:Y:S01]  /*e430*/  FSEL R39, R39, RZ, P1 ;  /* 0x000000ff27277208 */ /* 0x000fe20000800000 */
[----:B------:R-:W1:Y:S01]  /*e440*/  MUFU.EX2 R38, R38 ;  /* 0x0000002600267308 */ /* 0x000e620000000800 */
[----:B------:R-:W-:Y:S01]  /*e450*/  FMUL.FTZ R37, R4, UR4 ;  /* 0x0000000404257c20 */ /* 0x000fe20008410000 */
        /* <DEDUP_REMOVED lines=18> */
[C---:B------:R-:W-:Y:S01]  /*e580*/  FMUL.FTZ R24, R38.reuse, R76 ;  /* 0x0000004c26187220 */ /* 0x040fe20000410000 */
[C---:B------:R-:W-:Y:S01]  /*e590*/  FMUL.FTZ R32, R38.reuse, R68 ;  /* 0x0000004426207220 */ /* 0x040fe20000410000 */
[----:B------:R-:W-:Y:S01]  /*e5a0*/  FMUL.FTZ R33, R38, R69 ;  /* 0x0000004526217220 */ /* 0x000fe20000410000 */
[--C-:B------:R-:W-:Y:S03]  /*e5b0*/  FFMA.FTZ R69, R240, UR4, -R39.reuse ;  /* 0x00000004f0457c23 */ /* 0x100fe60008010827 */
[----:B------:R-:W1:Y:S01]  /*e5c0*/  MUFU.EX2 R101, R101 ;  /* 0x0000006500657308 */ /* 0x000e620000000800 */
[--C-:B------:R-:W-:Y:S01]  /*e5d0*/  FFMA.FTZ R107, R251, UR4, -R60.reuse ;  /* 0x00000004fb6b7c23 */ /* 0x100fe2000801083c */
[--C-:B------:R-:W-:Y:S01]  /*e5e0*/  FFMA.FTZ R105, R249, UR4, -R60.reuse ;  /* 0x00000004f9697c23 */ /* 0x100fe2000801083c */
[--C-:B------:R-:W-:Y:S01]  /*e5f0*/  FFMA.FTZ R104, R151, UR4, -R60.reuse ;  /* 0x0000000497687c23 */ /* 0x100fe2000801083c */
[----:B------:R-:W-:Y:S01]  /*e600*/  FFMA.FTZ R63, R149, UR4, -R60 ;  /* 0x00000004953f7c23 */ /* 0x000fe2000801083c */
[C---:B--2---:R-:W-:Y:S01]  /*e610*/  FMUL.FTZ R10, R37.reuse, R94 ;  /* 0x0000005e250a7220 */ /* 0x044fe20000410000 */
[C---:B------:R-:W-:Y:S01]  /*e620*/  FMUL.FTZ R11, R37.reuse, R95 ;  /* 0x0000005f250b7220 */ /* 0x040fe20000410000 */
[C---:B------:R-:W-:Y:S03]  /*e630*/  FMUL.FTZ R18, R37.reuse, R86 ;  /* 0x0000005625127220 */ /* 0x040fe60000410000 */
[----:B------:R-:W-:Y:S01]  /*e640*/  MUFU.EX2 R107, R107 ;  /* 0x0000006b006b7308 */ /* 0x000fe20000000800 */
[C---:B------:R-:W-:Y:S01]  /*e650*/  FMUL.FTZ R34, R37.reuse, R70 ;  /* 0x0000004625227220 */ /* 0x040fe20000410000 */
[----:B------:R-:W-:Y:S01]  /*e660*/  FMUL.FTZ R35, R37, R71 ;  /* 0x0000004725237220 */ /* 0x000fe20000410000 */
[--C-:B------:R-:W-:Y:S01]  /*e670*/  FFMA.FTZ R118, R214, UR4, -R39.reuse ;  /* 0x00000004d6767c23 */ /* 0x100fe20008010827 */
[--C-:B------:R-:W-:Y:S01]  /*e680*/  FFMA.FTZ R119, R212, UR4, -R39.reuse ;  /* 0x00000004d4777c23 */ /* 0x100fe20008010827 */
[--C-:B------:R-:W-:Y:S01]  /*e690*/  FFMA.FTZ R122, R210, UR4, -R39.reuse ;  /* 0x00000004d27a7c23 */ /* 0x100fe20008010827 */
[--C-:B------:R-:W-:Y:S01]  /*e6a0*/  FFMA.FTZ R124, R204, UR4, -R39.reuse ;  /* 0x00000004cc7c7c23 */ /* 0x100fe20008010827 */
[--C-:B------:R-:W-:Y:S03]  /*e6b0*/  FFMA.FTZ R208, R208, UR4, -R39.reuse ;  /* 0x00000004d0d07c23 */ /* 0x100fe60008010827 */
[----:B------:R-:W2:Y:S01]  /*e6c0*/  MUFU.EX2 R105, R105 ;  /* 0x0000006900697308 */ /* 0x000ea20000000800 */
[----:B-1----:R-:W-:Y:S01]  /*e6d0*/  F2FP.F16.F32.PACK_AB R41, R101, R106 ;  /* 0x0000006a6529723e */ /* 0x002fe200000000ff */
[C---:B------:R-:W-:Y:S01]  /*e6e0*/  FFMA.FTZ R106, R37.reuse, R192, R106 ;  /* 0x000000c0256a7223 */ /* 0x040fe2000001006a */
[--C-:B------:R-:W-:Y:S01]  /*e6f0*/  FFMA.FTZ R202, R202, UR4, -R39.reuse ;  /* 0x00000004caca7c23 */ /* 0x100fe20008010827 */
[----:B------:R-:W-:Y:S01]  /*e700*/  FMUL.FTZ R4, R38, R96 ;  /* 0x0000006026047220 */ /* 0x000fe20000410000 */
[--C-:B------:R-:W-:Y:S01]  /*e710*/  FFMA.FTZ R96, R224, UR4, -R39.reuse ;  /* 0x00000004e0607c23 */ /* 0x100fe20008010827 */
[C---:B------:R-:W-:Y:S01]  /*e720*/  FMUL.FTZ R5, R38.reuse, R97 ;  /* 0x0000006126057220 */ /* 0x040fe20000410000 */
[C---:B------:R-:W-:Y:S03]  /*e730*/  FMUL.FTZ R6, R37.reuse, R98 ;  /* 0x0000006225067220 */ /* 0x040fe60000410000 */
[----:B------:R-:W-:Y:S01]  /*e740*/  MUFU.EX2 R104, R104 ;  /* 0x0000006800687308 */ /* 0x000fe20000000800 */
[C---:B------:R-:W-:Y:S01]  /*e750*/  FMUL.FTZ R7, R37.reuse, R99 ;  /* 0x0000006325077220 */ /* 0x040fe20000410000 */
[----:B------:R-:W-:Y:S01]  /*e760*/  FMUL.FTZ R8, R38, R92 ;  /* 0x0000005c26087220 */ /* 0x000fe20000410000 */
[--C-:B------:R-:W-:Y:S01]  /*e770*/  FFMA.FTZ R92, R248, UR4, -R39.reuse ;  /* 0x00000004f85c7c23 */ /* 0x100fe20008010827 */
[C---:B------:R-:W-:Y:S01]  /*e780*/  FMUL.FTZ R19, R37.reuse, R87 ;  /* 0x0000005725137220 */ /* 0x040fe20000410000 */
[--C-:B------:R-:W-:Y:S01]  /*e790*/  FFMA.FTZ R87, R246, UR4, -R39.reuse ;  /* 0x00000004f6577c23 */ /* 0x100fe20008010827 */
[----:B------:R-:W-:Y:S01]  /*e7a0*/  FMUL.FTZ R25, R38, R77 ;  /* 0x0000004d26197220 */ /* 0x000fe20000410000 */
[----:B------:R-:W-:Y:S03]  /*e7b0*/  FMUL.FTZ R26, R37, R78 ;  /* 0x0000004e251a7220 */ /* 0x000fe60000410000 */
[----:B------:R-:W1:Y:S01]  /*e7c0*/  MUFU.EX2 R63, R63 ;  /* 0x0000003f003f7308 */ /* 0x000e620000000800 */
[----:B--2---:R-:W-:Y:S01]  /*e7d0*/  F2FP.F16.F32.PACK_AB R40, R105, R107 ;  /* 0x0000006b6928723e */ /* 0x004fe200000000ff */
[----:B------:R-:W-:Y:S01]  /*e7e0*/  FMUL.FTZ R27, R37, R79 ;  /* 0x0000004f251b7220 */ /* 0x000fe20000410000 */
[----:B------:R-:W-:Y:S01]  /*e7f0*/  FFMA.FTZ R79, R234, UR4, -R39 ;  /* 0x00000004ea4f7c23 */ /* 0x000fe20008010827 */
        /* <DEDUP_REMOVED lines=19> */
[----:B------:R-:W-:Y:S03]  /*e930*/  ISETP.GT.AND P1, PT, R179, 0x1, PT ;  /* 0x00000001b300780c */ /* 0x000fe60003f24270 */
[----:B------:R-:W-:Y:S01]  /*e940*/  MUFU.EX2 R64, R64 ;  /* 0x0000004000407308 */ /* 0x000fe20000000800 */
[--C-:B------:R-:W-:Y:S01]  /*e950*/  FFMA.FTZ R199, R199, UR4, -R60.reuse ;  /* 0x00000004c7c77c23 */ /* 0x100fe2000801083c */
[--C-:B------:R-:W-:Y:S08]  /*e960*/  FFMA.FTZ R198, R198, UR4, -R60.reuse ;  /* 0x00000004c6c67c23 */ /* 0x100ff0000801083c */
[----:B------:R-:W-:Y:S01]  /*e970*/  MUFU.EX2 R61, R61 ;  /* 0x0000003d003d7308 */ /* 0x000fe20000000800 */
[----:B--2---:R-:W-:Y:S09]  /*e980*/  F2FP.F16.F32.PACK_AB R43, R62, R67 ;  /* 0x000000433e2b723e */ /* 0x004ff200000000ff */
[----:B------:R-:W-:Y:S01]  /*e990*/  MUFU.EX2 R65, R65 ;  /* 0x0000004100417308 */ /* 0x000fe20000000800 */
[C---:B------:R-:W-:Y:S06]  /*e9a0*/  HMMA.16816.F32 R4, R40.reuse, R12, R4 ;  /* 0x0000000c2804723c */ /* 0x040fec0000001804 */
[C---:B------:R-:W-:Y:S03]  /*e9b0*/  HMMA.16816.F32 R8, R40.reuse, R14, R8 ;  /* 0x0000000e2808723c */ /* 0x040fe60000001808 */
[----:B------:R-:W-:Y:S02]  /*e9c0*/  MUFU.EX2 R92, R92 ;  /* 0x0000005c005c7308 */ /* 0x000fe40000000800 */
[C---:B------:R-:W-:Y:S01]  /*e9d0*/  FMUL.FTZ R12, R38.reuse, R88 ;  /* 0x00000058260c7220 */ /* 0x040fe20000410000 */
[----:B------:R-:W-:Y:S01]  /*e9e0*/  FMUL.FTZ R13, R38, R89 ;  /* 0x00000059260d7220 */ /* 0x000fe20000410000 */
[C---:B------:R-:W-:Y:S01]  /*e9f0*/  FMUL.FTZ R14, R37.reuse, R90 ;  /* 0x0000005a250e7220 */ /* 0x040fe20000410000 */
[----:B------:R-:W-:Y:S05]  /*ea00*/  FMUL.FTZ R15, R37, R91 ;  /* 0x0000005b250f7220 */ /* 0x000fea0000410000 */
[----:B------:R-:W-:Y:S01]  /*ea10*/  MUFU.EX2 R66, R66 ;  /* 0x0000004200427308 */ /* 0x000fe20000000800 */
[--C-:B------:R-:W-:Y:S01]  /*ea20*/  FFMA.FTZ R90, R230, UR4, -R39.reuse ;  /* 0x00000004e65a7c23 */ /* 0x100fe20008010827 */
[--C-:B------:R-:W-:Y:S01]  /*ea30*/  FFMA.FTZ R91, R226, UR4, -R39.reuse ;  /* 0x00000004e25b7c23 */ /* 0x100fe20008010827 */
[--C-:B------:R-:W-:Y:S01]  /*ea40*/  FFMA.FTZ R89, R225, UR4, -R60.reuse ;  /* 0x00000004e1597c23 */ /* 0x100fe2000801083c */
[--C-:B------:R-:W-:Y:S01]  /*ea50*/  FFMA.FTZ R88, R223, UR4, -R60.reuse ;  /* 0x00000004df587c23 */ /* 0x100fe2000801083c */
[C---:B------:R-:W-:Y:S05]  /*ea60*/  HMMA.16816.F32 R12, R40.reuse, R20, R12 ;  /* 0x00000014280c723c */ /* 0x040fea000000180c */
[----:B------:R-:W1:Y:S01]  /*ea70*/  MUFU.EX2 R85, R245 ;  /* 0x000000f500557308 */ /* 0x000e620000000800 */
[C---:B------:R-:W-:Y:S09]  /*ea80*/  HMMA.16816.F32 R16, R40.reuse, R22, R16 ;  /* 0x000000162810723c */ /* 0x040ff20000001810 */
[----:B------:R-:W-:Y:S02]  /*ea90*/  MUFU.EX2 R87, R87 ;  /* 0x0000005700577308 */ /* 0x000fe40000000800 */
[C---:B------:R-:W-:Y:S01]  /*eaa0*/  FMUL.FTZ R20, R38.reuse, R80 ;  /* 0x0000005026147220 */ /* 0x040fe20000410000 */
[----:B------:R-:W-:Y:S01]  /*eab0*/  FMUL.FTZ R21, R38, R81 ;  /* 0x0000005126157220 */ /* 0x000fe20000410000 */
[C---:B------:R-:W-:Y:S01]  /*eac0*/  FMUL.FTZ R22, R37.reuse, R82 ;  /* 0x0000005225167220 */ /* 0x040fe20000410000 */
[----:B------:R-:W-:Y:S01]  /*ead0*/  FMUL.FTZ R23, R37, R83 ;  /* 0x0000005325177220 */ /* 0x000fe20000410000 */
[--C-:B------:R-:W-:Y:S04]  /*eae0*/  FFMA.FTZ R82, R232, UR4, -R39.reuse ;  /* 0x00000004e8527c23 */ /* 0x100fe80008010827 */
[----:B------:R-:W2:Y:S01]  /*eaf0*/  MUFU.EX2 R76, R244 ;  /* 0x000000f4004c7308 */ /* 0x000ea20000000800 */
[--C-:B------:R-:W-:Y:S01]  /*eb00*/  FFMA.FTZ R83, R228, UR4, -R39.reuse ;  /* 0x00000004e4537c23 */ /* 0x100fe20008010827 */
[--C-:B------:R-:W-:Y:S01]  /*eb10*/  FFMA.FTZ R81, R229, UR4, -R60.reuse ;  /* 0x00000004e5517c23 */ /* 0x100fe2000801083c */
[C---:B------:R-:W-:Y:S03]  /*eb20*/  HMMA.16816.F32 R20, R40.reuse, R28, R20 ;  /* 0x0000001c2814723c */ /* 0x040fe60000001814 */
[----:B------:R-:W-:Y:S04]  /*eb30*/  FFMA.FTZ R80, R227, UR4, -R60 ;  /* 0x00000004e3507c23 */ /* 0x000fe8000801083c */
[----:B------:R-:W-:Y:S01]  /*eb40*/  MUFU.EX2 R77, R77 ;  /* 0x0000004d004d7308 */ /* 0x000fe20000000800 */
[C---:B------:R-:W-:Y:S03]  /*eb50*/  HMMA.16816.F32 R24, R40.reuse, R30, R24 ;  /* 0x0000001e2818723c */ /* 0x040fe60000001818 */
[C---:B------:R-:W-:Y:S01]  /*eb60*/  FMUL.FTZ R28, R38.reuse, R72 ;  /* 0x00000048261c7220 */ /* 0x040fe20000410000 */
[----:B------:R-:W-:Y:S05]  /*eb70*/  FMUL.FTZ R29, R38, R73 ;  /* 0x00000049261d7220 */ /* 0x000fea0000410000 */
[----:B------:R-:W3:Y:S02]  /*eb80*/  MUFU.EX2 R72, R239 ;  /* 0x000000ef00487308 */ /* 0x000ee40000000800 */
[C---:B------:R-:W-:Y:S01]  /*eb90*/  FMUL.FTZ R30, R37.reuse, R74 ;  /* 0x0000004a251e7220 */ /* 0x040fe20000410000 */
[----:B------:R-:W-:Y:S01]  /*eba0*/  FMUL.FTZ R31, R37, R75 ;  /* 0x0000004b251f7220 */ /* 0x000fe20000410000 */
[--C-:B------:R-:W-:Y:S01]  /*ebb0*/  FFMA.FTZ R73, R238, UR4, -R39.reuse ;  /* 0x00000004ee497c23 */ /* 0x100fe20008010827 */
[----:B------:R-:W-:Y:S01]  /*ebc0*/  FFMA.FTZ R74, R236, UR4, -R39 ;  /* 0x00000004ec4a7c23 */ /* 0x000fe20008010827 */
[----:B------:R-:W-:Y:S04]  /*ebd0*/  FADD.FTZ R37, R105, R107 ;  /* 0x0000006b69257221 */ /* 0x000fe80000010000 */
[----:B------:R-:W-:Y:S01]  /*ebe0*/  MUFU.EX2 R68, R242 ;  /* 0x000000f200447308 */ /* 0x000fe20000000800 */
[----:B------:R-:W-:Y:S01]  /*ebf0*/  FADD.FTZ R38, R101, R106 ;  /* 0x0000006a65267221 */ /* 0x000fe20000010000 */
[----:B------:R-:W-:Y:S01]  /*ec00*/  FFMA.FTZ R107, R206, UR4, -R39 ;  /* 0x00000004ce6b7c23 */ /* 0x000fe20008010827 */
[C---:B------:R-:W-:Y:S03]  /*ec10*/  HMMA.16816.F32 R28, R40.reuse, R44, R28 ;  /* 0x0000002c281c723c */ /* 0x040fe6000000181c */
[----:B------:R-:W-:Y:S01]  /*ec20*/  FADD.FTZ R104, R104, R37 ;  /* 0x0000002568687221 */ /* 0x000fe20000010000 */
[----:B------:R-:W-:Y:S03]  /*ec30*/  FADD.FTZ R67, R67, R38 ;  /* 0x0000002643437221 */ /* 0x000fe60000010000 */
[----:B------:R-:W4:Y:S01]  /*ec40*/  MUFU.EX2 R69, R69 ;  /* 0x0000004500457308 */ /* 0x000f220000000800 */
[----:B------:R-:W-:Y:S01]  /*ec50*/  HMMA.16816.F32 R32, R40, R46, R32 ;  /* 0x0000002e2820723c */ /* 0x000fe20000001820 */
[----:B------:R-:W5:Y:S02]  /*ec60*/  LDSM.16.MT88.4 R44, [R162+0x6800] ;  /* 0x00680000a22c783b */ /* 0x000f640000004200 */
[----:B------:R-:W-:Y:S01]  /*ec70*/  FADD.FTZ R63, R63, R104 ;  /* 0x000000683f3f7221 */ /* 0x000fe20000010000 */
[----:B------:R-:W-:Y:S05]  /*ec80*/  FADD.FTZ R62, R62, R67 ;  /* 0x000000433e3e7221 */ /* 0x000fea0000010000 */
[----:B------:R-:W-:Y:S02]  /*ec90*/  MUFU.EX2 R70, R70 ;  /* 0x0000004600467308 */ /* 0x000fe40000000800 */
[----:B-1----:R-:W-:Y:S02]  /*eca0*/  F2FP.F16.F32.PACK_AB R42, R85, R66 ;  /* 0x00000042552a723e */ /* 0x002fe400000000ff */
[----:B--2---:R-:W-:Y:S01]  /*ecb0*/  F2FP.F16.F32.PACK_AB R43, R76, R87 ;  /* 0x000000574c2b723e */ /* 0x004fe200000000ff */
[----:B------:R-:W-:Y:S01]  /*ecc0*/  FFMA.FTZ R75, R233, UR4, -R60 ;  /* 0x00000004e94b7c23 */ /* 0x000fe2000801083c */
[----:B------:R-:W-:Y:S01]  /*ecd0*/  F2FP.F16.F32.PACK_AB R40, R61, R64 ;  /* 0x000000403d28723e */ /* 0x000fe200000000ff */
[----:B------:R-:W-:Y:S03]  /*ece0*/  FADD.FTZ R64, R64, R63 ;  /* 0x0000003f40407221 */ /* 0x000fe60000010000 */
[----:B------:R-:W1:Y:S01]  /*ecf0*/  MUFU.EX2 R71, R71 ;  /* 0x0000004700477308 */ /* 0x000e620000000800 */
[----:B------:R-:W-:Y:S01]  /*ed00*/  F2FP.F16.F32.PACK_AB R41, R92, R65 ;  /* 0x000000415c29723e */ /* 0x000fe200000000ff */
[----:B------:R-:W-:Y:S01]  /*ed10*/  FADD.FTZ R65, R65, R62 ;  /* 0x0000003e41417221 */ /* 0x000fe20000010000 */
[----:B------:R-:W-:Y:S01]  /*ed20*/  FADD.FTZ R37, R61, R64 ;  /* 0x000000403d257221 */ /* 0x000fe20000010000 */
[----:B------:R-:W-:Y:S01]  /*ed30*/  FFMA.FTZ R62, R200, UR4, -R39 ;  /* 0x00000004c83e7c23 */ /* 0x000fe20008010827 */
[----:B------:R-:W-:Y:S01]  /*ed40*/  FFMA.FTZ R105, R205, UR4, -R60 ;  /* 0x00000004cd697c23 */ /* 0x000fe2000801083c */
[----:B------:R-:W-:Y:S01]  /*ed50*/  FADD.FTZ R92, R92, R65 ;  /* 0x000000415c5c7221 */ /* 0x000fe20000010000 */
[----:B------:R-:W-:Y:S03]  /*ed60*/  FADD.FTZ R38, R66, R37 ;  /* 0x0000002542267221 */ /* 0x000fe60000010000 */
[----:B------:R-:W-:Y:S01]  /*ed70*/  MUFU.EX2 R73, R73 ;  /* 0x0000004900497308 */ /* 0x000fe20000000800 */
[C---:B------:R-:W-:Y:S03]  /*ed80*/  HMMA.16816.F32 R4, R40.reuse, R48, R4 ;  /* 0x000000302804723c */ /* 0x040fe60000001804 */
[----:B------:R-:W-:Y:S01]  /*ed90*/  FADD.FTZ R87, R87, R92 ;  /* 0x0000005c57577221 */ /* 0x000fe20000010000 */
[----:B------:R-:W-:Y:S01]  /*eda0*/  FADD.FTZ R38, R85, R38 ;  /* 0x0000002655267221 */ /* 0x000fe20000010000 */
[----:B------:R-:W-:Y:S01]  /*edb0*/  LDSM.16.MT88.4 R92, [R166+0x9800] ;  /* 0x00980000a65c783b */ /* 0x000fe20000004200 */
[C---:B------:R-:W-:Y:S03]  /*edc0*/  HMMA.16816.F32 R8, R40.reuse, R50, R8 ;  /* 0x000000322808723c */ /* 0x040fe60000001808 */
[----:B------:R-:W2:Y:S02]  /*edd0*/  MUFU.EX2 R74, R74 ;  /* 0x0000004a004a7308 */ /* 0x000ea40000000800 */
[----:B------:R-:W-:Y:S01]  /*ede0*/  FADD.FTZ R87, R76, R87 ;  /* 0x000000574c577221 */ /* 0x000fe20000010000 */
[C---:B------:R-:W-:Y:S01]  /*edf0*/  HMMA.16816.F32 R12, R40.reuse, R52, R12 ;  /* 0x00000034280c723c */ /* 0x040fe2000000180c */
[----:B------:R-:W2:Y:S06]  /*ee00*/  LDSM.16.MT88.4 R48, [R166+0x7000] ;  /* 0x00700000a630783b */ /* 0x000eac0000004200 */
[----:B------:R-:W-:Y:S01]  /*ee10*/  MUFU.EX2 R75, R75 ;  /* 0x0000004b004b7308 */ /* 0x000fe20000000800 */
[--C-:B------:R-:W-:Y:S01]  /*ee20*/  FFMA.FTZ R106, R203, UR4, -R60.reuse ;  /* 0x00000004cb6a7c23 */ /* 0x100fe2000801083c */
[C---:B------:R-:W-:Y:S01]  /*ee30*/  HMMA.16816.F32 R16, R40.reuse, R54, R16 ;  /* 0x000000362810723c */ /* 0x040fe20000001810 */
[----:B------:R-:W2:Y:S07]  /*ee40*/  LDSM.16.MT88.4 R52, [R164+0x7000] ;  /* 0x00700000a434783b */ /* 0x000eae0000004200 */
[----:B------:R-:W2:Y:S01]  /*ee50*/  MUFU.EX2 R78, R78 ;  /* 0x0000004e004e7308 */ /* 0x000ea20000000800 */
[C---:B------:R-:W-:Y:S03]  /*ee60*/  HMMA.16816.F32 R20, R40.reuse, R56, R20 ;  /* 0x000000382814723c */ /* 0x040fe60000001814 */
[----:B------:R-:W-:Y:S03]  /*ee70*/  FFMA.FTZ R60, R195, UR4, -R60 ;  /* 0x00000004c33c7c23 */ /* 0x000fe6000801083c */
[C---:B------:R-:W-:Y:S03]  /*ee80*/  HMMA.16816.F32 R24, R40.reuse, R58, R24 ;  /* 0x0000003a2818723c */ /* 0x040fe60000001818 */
[----:B------:R-:W-:Y:S01]  /*ee90*/  MUFU.EX2 R79, R79 ;  /* 0x0000004f004f7308 */ /* 0x000fe20000000800 */
[----:B------:R-:W2:Y:S02]  /*eea0*/  LDSM.16.MT88.4 R56, [R163+0x7000] ;  /* 0x00700000a338783b */ /* 0x000ea40000004200 */
[C---:B-----5:R-:W-:Y:S07]  /*eeb0*/  HMMA.16816.F32 R28, R40.reuse, R44, R28 ;  /* 0x0000002c281c723c */ /* 0x060fee000000181c */
[----:B------:R-:W5:Y:S01]  /*eec0*/  MUFU.EX2 R82, R82 ;  /* 0x0000005200527308 */ /* 0x000f620000000800 */
[----:B------:R-:W-:Y:S01]  /*eed0*/  HMMA.16816.F32 R32, R40, R46, R32 ;  /* 0x0000002e2820723c */ /* 0x000fe20000001820 */
[----:B------:R-:W5:Y:S08]  /*eee0*/  LDSM.16.MT88.4 R44, [R162+0x7000] ;  /* 0x00700000a22c783b */ /* 0x000f700000004200 */
[----:B------:R-:W-:Y:S02]  /*eef0*/  MUFU.EX2 R81, R81 ;  /* 0x0000005100517308 */ /* 0x000fe40000000800 */
[----:B---3--:R-:W-:Y:S01]  /*ef00*/  F2FP.F16.F32.PACK_AB R40, R72, R77 ;  /* 0x0000004d4828723e */ /* 0x008fe200000000ff */
[----:B------:R-:W-:Y:S01]  /*ef10*/  FADD.FTZ R77, R77, R38 ;  /* 0x000000264d4d7221 */ /* 0x000fe20000010000 */
[----:B----4-:R-:W-:Y:S01]  /*ef20*/  F2FP.F16.F32.PACK_AB R41, R69, R68 ;  /* 0x000000444529723e */ /* 0x010fe200000000ff */
[----:B------:R-:W-:Y:S01]  /*ef30*/  FADD.FTZ R68, R68, R87 ;  /* 0x0000005744447221 */ /* 0x000fe20000010000 */
[----:B-1----:R-:W-:Y:S04]  /*ef40*/  F2FP.F16.F32.PACK_AB R42, R71, R70 ;  /* 0x00000046472a723e */ /* 0x002fe800000000ff */
[----:B------:R-:W1:Y:S01]  /*ef50*/  MUFU.EX2 R80, R80 ;  /* 0x0000005000507308 */ /* 0x000e620000000800 */
[----:B--2---:R-:W-:Y:S01]  /*ef60*/  F2FP.F16.F32.PACK_AB R43, R74, R73 ;  /* 0x000000494a2b723e */ /* 0x004fe200000000ff */
[----:B------:R-:W-:Y:S01]  /*ef70*/  LDSM.16.MT88.4 R84, [R164+0x9800] ;  /* 0x00980000a454783b */ /* 0x000fe20000004200 */
[----:B------:R-:W-:Y:S01]  /*ef80*/  FADD.FTZ R77, R72, R77 ;  /* 0x0000004d484d7221 */ /* 0x000fe20000010000 */
[----:B------:R-:W-:Y:S03]  /*ef90*/  FADD.FTZ R68, R69, R68 ;  /* 0x0000004445447221 */ /* 0x000fe60000010000 */
[----:B------:R-:W-:Y:S01]  /*efa0*/  FADD.FTZ R70, R70, R77 ;  /* 0x0000004d46467221 */ /* 0x000fe20000010000 */
[C---:B------:R-:W-:Y:S02]  /*efb0*/  HMMA.16816.F32 R4, R40.reuse, R48, R4 ;  /* 0x000000302804723c */ /* 0x040fe40000001804 */
[----:B------:R-:W-:Y:S01]  /*efc0*/  MUFU.EX2 R83, R83 ;  /* 0x0000005300537308 */ /* 0x000fe20000000800 */
[----:B------:R-:W-:Y:S01]  /*efd0*/  FADD.FTZ R73, R73, R68 ;  /* 0x0000004449497221 */ /* 0x000fe20000010000 */
[----:B------:R-:W-:Y:S02]  /*efe0*/  FADD.FTZ R70, R71, R70 ;  /* 0x0000004647467221 */ /* 0x000fe40000010000 */
[C---:B------:R-:W-:Y:S01]  /*eff0*/  HMMA.16816.F32 R8, R40.reuse, R50, R8 ;  /* 0x000000322808723c */ /* 0x040fe20000001808 */
[----:B------:R-:W2:Y:S05]  /*f000*/  LDSM.16.MT88.4 R48, [R166+0x7800] ;  /* 0x00780000a630783b */ /* 0x000eaa0000004200 */
[----:B------:R-:W3:Y:S01]  /*f010*/  MUFU.EX2 R90, R90 ;  /* 0x0000005a005a7308 */ /* 0x000ee20000000800 */
[----:B------:R-:W-:Y:S01]  /*f020*/  FADD.FTZ R74, R74, R73 ;  /* 0x000000494a4a7221 */ /* 0x000fe20000010000 */
[C---:B------:R-:W-:Y:S08]  /*f030*/  HMMA.16816.F32 R12, R40.reuse, R52, R12 ;  /* 0x00000034280c723c */ /* 0x040ff0000000180c */
[----:B------:R-:W-:Y:S01]  /*f040*/  MUFU.EX2 R89, R89 ;  /* 0x0000005900597308 */ /* 0x000fe20000000800 */
[C---:B------:R-:W-:Y:S01]  /*f050*/  HMMA.16816.F32 R16, R40.reuse, R54, R16 ;  /* 0x000000362810723c */ /* 0x040fe20000001810 */
[----:B------:R-:W4:Y:S05]  /*f060*/  LDSM.16.MT88.4 R52, [R164+0x7800] ;  /* 0x00780000a434783b */ /* 0x000f2a0000004200 */
[C---:B------:R-:W-:Y:S03]  /*f070*/  HMMA.16816.F32 R20, R40.reuse, R56, R20 ;  /* 0x000000382814723c */ /* 0x040fe60000001814 */
[----:B------:R-:W4:Y:S03]  /*f080*/  MUFU.EX2 R88, R88 ;  /* 0x0000005800587308 */ /* 0x000f260000000800 */
[C---:B------:R-:W-:Y:S01]  /*f090*/  HMMA.16816.F32 R24, R40.reuse, R58, R24 ;  /* 0x0000003a2818723c */ /* 0x040fe20000001818 */
[----:B------:R-:W4:Y:S06]  /*f0a0*/  LDSM.16.MT88.4 R56, [R163+0x7800] ;  /* 0x00780000a338783b */ /* 0x000f2c0000004200 */
[----:B------:R-:W-:Y:S01]  /*f0b0*/  MUFU.EX2 R91, R91 ;  /* 0x0000005b005b7308 */ /* 0x000fe20000000800 */
[C---:B-----5:R-:W-:Y:S09]  /*f0c0*/  HMMA.16816.F32 R28, R40.reuse, R44, R28 ;  /* 0x0000002c281c723c */ /* 0x060ff2000000181c */
[----:B------:R-:W5:Y:S01]  /*f0d0*/  MUFU.EX2 R96, R96 ;  /* 0x0000006000607308 */ /* 0x000f620000000800 */
[----:B------:R-:W-:Y:S01]  /*f0e0*/  HMMA.16816.F32 R32, R40, R46, R32 ;  /* 0x0000002e2820723c */ /* 0x000fe20000001820 */
[----:B------:R-:W5:Y:S06]  /*f0f0*/  LDSM.16.MT88.4 R44, [R162+0x7800] ;  /* 0x00780000a22c783b */ /* 0x000f6c0000004200 */
[----:B------:R-:W-:Y:S02]  /*f100*/  F2FP.F16.F32.PACK_AB R40, R78, R75 ;  /* 0x0000004b4e28723e */ /* 0x000fe400000000ff */
[----:B------:R-:W-:Y:S02]  /*f110*/  MUFU.EX2 R108, R108 ;  /* 0x0000006c006c7308 */ /* 0x000fe40000000800 */
[----:B------:R-:W-:Y:S01]  /*f120*/  F2FP.F16.F32.PACK_AB R41, R82, R79 ;  /* 0x0000004f5229723e */ /* 0x000fe200000000ff */
[----:B------:R-:W-:Y:S01]  /*f130*/  FADD.FTZ R79, R79, R74 ;  /* 0x0000004a4f4f7221 */ /* 0x000fe20000010000 */
[----:B-1----:R-:W-:Y:S01]  /*f140*/  F2FP.F16.F32.PACK_AB R42, R80, R81 ;  /* 0x00000051502a723e */ /* 0x002fe200000000ff */
[----:B------:R-:W-:Y:S01]  /*f150*/  FADD.FTZ R75, R75, R70 ;  /* 0x000000464b4b7221 */ /* 0x000fe20000010000 */
[----:B---3--:R-:W-:Y:S01]  /*f160*/  F2FP.F16.F32.PACK_AB R43, R90, R83 ;  /* 0x000000535a2b723e */ /* 0x008fe200000000ff */
[----:B------:R-:W-:Y:S03]  /*f170*/  FADD.FTZ R82, R82, R79 ;  /* 0x0000004f52527221 */ /* 0x000fe60000010000 */
[----:B------:R-:W1:Y:S01]  /*f180*/  MUFU.EX2 R109, R109 ;  /* 0x0000006d006d7308 */ /* 0x000e620000000800 */
[----:B------:R-:W-:Y:S01]  /*f190*/  FADD.FTZ R78, R78, R75 ;  /* 0x0000004b4e4e7221 */ /* 0x000fe20000010000 */
[----:B------:R-:W-:Y:S01]  /*f1a0*/  FADD.FTZ R83, R83, R82 ;  /* 0x0000005253537221 */ /* 0x000fe20000010000 */
[C---:B--2---:R-:W-:Y:S03]  /*f1b0*/  HMMA.16816.F32 R4, R40.reuse, R48, R4 ;  /* 0x000000302804723c */ /* 0x044fe60000001804 */
[----:B------:R-:W-:Y:S04]  /*f1c0*/  FADD.FTZ R81, R81, R78 ;  /* 0x0000004e51517221 */ /* 0x000fe80000010000 */
[----:B------:R-:W-:Y:S01]  /*f1d0*/  MUFU.EX2 R110, R110 ;  /* 0x0000006e006e7308 */ /* 0x000fe20000000800 */
[----:B------:R-:W-:Y:S01]  /*f1e0*/  LDSM.16.MT88.4 R76, [R163+0x9800] ;  /* 0x00980000a34c783b */ /* 0x000fe20000004200 */
[C---:B------:R-:W-:Y:S03]  /*f1f0*/  HMMA.16816.F32 R8, R40.reuse, R50, R8 ;  /* 0x000000322808723c */ /* 0x040fe60000001808 */
[----:B------:R-:W-:Y:S03]  /*f200*/  FADD.FTZ R90, R90, R83 ;  /* 0x000000535a5a7221 */ /* 0x000fe60000010000 */
[C---:B----4-:R-:W-:Y:S01]  /*f210*/  HMMA.16816.F32 R12, R40.reuse, R52, R12 ;  /* 0x00000034280c723c */ /* 0x050fe2000000180c */
[----:B------:R-:W2:Y:S01]  /*f220*/  LDSM.16.MT88.4 R48, [R166+0x8000] ;  /* 0x00800000a630783b */ /* 0x000ea20000004200 */
[----:B------:R-:W3:Y:S03]  /*f230*/  MUFU.EX2 R111, R111 ;  /* 0x0000006f006f7308 */ /* 0x000ee60000000800 */
[----:B------:R-:W-:Y:S01]  /*f240*/  FADD.FTZ R80, R80, R81 ;  /* 0x0000005150507221 */ /* 0x000fe20000010000 */
[C---:B------:R-:W-:Y:S03]  /*f250*/  HMMA.16816.F32 R16, R40.reuse, R54, R16 ;  /* 0x000000362810723c */ /* 0x040fe60000001810 */
[----:B------:R-:W4:Y:S03]  /*f260*/  LDSM.16.MT88.4 R52, [R164+0x8000] ;  /* 0x00800000a434783b */ /* 0x000f260000004200 */
[----:B------:R-:W-:Y:S01]  /*f270*/  MUFU.EX2 R112, R112 ;  /* 0x0000007000707308 */ /* 0x000fe20000000800 */
[C---:B------:R-:W-:Y:S06]  /*f280*/  HMMA.16816.F32 R20, R40.reuse, R56, R20 ;  /* 0x000000382814723c */ /* 0x040fec0000001814 */
[C---:B------:R-:W-:Y:S01]  /*f290*/  HMMA.16816.F32 R24, R40.reuse, R58, R24 ;  /* 0x0000003a2818723c */ /* 0x040fe20000001818 */
[----:B------:R-:W4:Y:S02]  /*f2a0*/  LDSM.16.MT88.4 R56, [R163+0x8000] ;  /* 0x00800000a338783b */ /* 0x000f240000004200 */
[----:B------:R-:W4:Y:S03]  /*f2b0*/  MUFU.EX2 R113, R113 ;  /* 0x0000007100717308 */ /* 0x000f260000000800 */
[C---:B-----5:R-:W-:Y:S07]  /*f2c0*/  HMMA.16816.F32 R28, R40.reuse, R44, R28 ;  /* 0x0000002c281c723c */ /* 0x060fee000000181c */
[----:B------:R-:W-:Y:S01]  /*f2d0*/  MUFU.EX2 R114, R114 ;  /* 0x0000007200727308 */ /* 0x000fe20000000800 */
[----:B------:R-:W-:Y:S01]  /*f2e0*/  HMMA.16816.F32 R32, R40, R46, R32 ;  /* 0x0000002e2820723c */ /* 0x000fe20000001820 */
[----:B------:R-:W5:Y:S08]  /*f2f0*/  LDSM.16.MT88.4 R44, [R162+0x8000] ;  /* 0x00800000a22c783b */ /* 0x000f700000004200 */
[----:B------:R-:W5:Y:S02]  /*f300*/  MUFU.EX2 R115, R115 ;  /* 0x0000007300737308 */ /* 0x000f640000000800 */
[----:B------:R-:W-:Y:S01]  /*f310*/  F2FP.F16.F32.PACK_AB R40, R88, R89 ;  /* 0x000000595828723e */ /* 0x000fe200000000ff */
[----:B------:R-:W-:Y:S01]  /*f320*/  FADD.FTZ R89, R89, R80 ;  /* 0x0000005059597221 */ /* 0x000fe20000010000 */
[----:B------:R-:W-:Y:S03]  /*f330*/  F2FP.F16.F32.PACK_AB R41, R96, R91 ;  /* 0x0000005b6029723e */ /* 0x000fe600000000ff */
[----:B------:R-:W-:Y:S01]  /*f340*/  FADD.FTZ R89, R88, R89 ;  /* 0x0000005958597221 */ /* 0x000fe20000010000 */
[----:B-1----:R-:W-:Y:S02]  /*f350*/  F2FP.F16.F32.PACK_AB R42, R109, R108 ;  /* 0x0000006c6d2a723e */ /* 0x002fe400000000ff */
[----:B------:R-:W-:Y:S01]  /*f360*/  MUFU.EX2 R116, R116 ;  /* 0x0000007400747308 */ /* 0x000fe20000000800 */
[----:B---3--:R-:W-:Y:S01]  /*f370*/  F2FP.F16.F32.PACK_AB R43, R111, R110 ;  /* 0x0000006e6f2b723e */ /* 0x008fe200000000ff */
[----:B------:R-:W-:Y:S04]  /*f380*/  FADD.FTZ R108, R108, R89 ;  /* 0x000000596c6c7221 */ /* 0x000fe80000010000 */
[----:B------:R-:W-:Y:S02]  /*f390*/  FADD.FTZ R109, R109, R108 ;  /* 0x0000006c6d6d7221 */ /* 0x000fe40000010000 */
[C---:B--2---:R-:W-:Y:S02]  /*f3a0*/  HMMA.16816.F32 R4, R40.reuse, R48, R4 ;  /* 0x000000302804723c */ /* 0x044fe40000001804 */
[----:B------:R-:W1:Y:S04]  /*f3b0*/  MUFU.EX2 R117, R117 ;  /* 0x0000007500757308 */ /* 0x000e680000000800 */
[C---:B------:R-:W-:Y:S01]  /*f3c0*/  HMMA.16816.F32 R8, R40.reuse, R50, R8 ;  /* 0x000000322808723c */ /* 0x040fe20000001808 */
[----:B------:R-:W2:Y:S05]  /*f3d0*/  LDSM.16.MT88.4 R48, [R166+0x8800] ;  /* 0x00880000a630783b */ /* 0x000eaa0000004200 */
[----:B------:R-:W-:Y:S01]  /*f3e0*/  MUFU.EX2 R118, R118 ;  /* 0x0000007600767308 */ /* 0x000fe20000000800 */
[C---:B----4-:R-:W-:Y:S09]  /*f3f0*/  HMMA.16816.F32 R12, R40.reuse, R52, R12 ;  /* 0x00000034280c723c */ /* 0x050ff2000000180c */
[----:B------:R-:W3:Y:S01]  /*f400*/  MUFU.EX2 R119, R119 ;  /* 0x0000007700777308 */ /* 0x000ee20000000800 */
[C---:B------:R-:W-:Y:S01]  /*f410*/  HMMA.16816.F32 R16, R40.reuse, R54, R16 ;  /* 0x000000362810723c */ /* 0x040fe20000001810 */
[----:B------:R-:W4:Y:S05]  /*f420*/  LDSM.16.MT88.4 R52, [R164+0x8800] ;  /* 0x00880000a434783b */ /* 0x000f2a0000004200 */
[C---:B------:R-:W-:Y:S03]  /*f430*/  HMMA.16816.F32 R20, R40.reuse, R56, R20 ;  /* 0x000000382814723c */ /* 0x040fe60000001814 */
[----:B------:R-:W-:Y:S03]  /*f440*/  MUFU.EX2 R120, R120 ;  /* 0x0000007800787308 */ /* 0x000fe60000000800 */
[C---:B------:R-:W-:Y:S01]  /*f450*/  HMMA.16816.F32 R24, R40.reuse, R58, R24 ;  /* 0x0000003a2818723c */ /* 0x040fe20000001818 */
[----:B------:R-:W4:Y:S06]  /*f460*/  LDSM.16.MT88.4 R56, [R163+0x8800] ;  /* 0x00880000a338783b */ /* 0x000f2c0000004200 */
[----:B------:R-:W4:Y:S01]  /*f470*/  MUFU.EX2 R121, R121 ;  /* 0x0000007900797308 */ /* 0x000f220000000800 */
[C---:B-----5:R-:W-:Y:S09]  /*f480*/  HMMA.16816.F32 R28, R40.reuse, R44, R28 ;  /* 0x0000002c281c723c */ /* 0x060ff2000000181c */
[----:B------:R-:W-:Y:S01]  /*f490*/  MUFU.EX2 R122, R122 ;  /* 0x0000007a007a7308 */ /* 0x000fe20000000800 */
[----:B------:R-:W-:Y:S01]  /*f4a0*/  HMMA.16816.F32 R32, R40, R46, R32 ;  /* 0x0000002e2820723c */ /* 0x000fe20000001820 */
[----:B------:R-:W5:Y:S06]  /*f4b0*/  LDSM.16.MT88.4 R44, [R162+0x8800] ;  /* 0x00880000a22c783b */ /* 0x000f6c0000004200 */
[----:B------:R-:W-:Y:S02]  /*f4c0*/  F2FP.F16.F32.PACK_AB R40, R113, R112 ;  /* 0x000000707128723e */ /* 0x000fe400000000ff */
[----:B------:R-:W5:Y:S02]  /*f4d0*/  MUFU.EX2 R101, R208 ;  /* 0x000000d000657308 */ /* 0x000f640000000800 */
[----:B------:R-:W-:Y:S01]  /*f4e0*/  F2FP.F16.F32.PACK_AB R41, R115, R114 ;  /* 0x000000727329723e */ /* 0x000fe200000000ff */
[----:B------:R-:W-:Y:S01]  /*f4f0*/  FADD.FTZ R112, R112, R109 ;  /* 0x0000006d70707221 */ /* 0x000fe20000010000 */
[----:B-1----:R-:W-:Y:S02]  /*f500*/  F2FP.F16.F32.PACK_AB R42, R117, R116 ;  /* 0x00000074752a723e */ /* 0x002fe400000000ff */
[----:B---3--:R-:W-:Y:S04]  /*f510*/  F2FP.F16.F32.PACK_AB R43, R119, R118 ;  /* 0x00000076772b723e */ /* 0x008fe800000000ff */
[----:B------:R-:W-:Y:S01]  /*f520*/  MUFU.EX2 R105, R105 ;  /* 0x0000006900697308 */ /* 0x000fe20000000800 */
[----:B------:R-:W-:Y:S04]  /*f530*/  FADD.FTZ R113, R113, R112 ;  /* 0x0000007071717221 */ /* 0x000fe80000010000 */
[----:B------:R-:W-:Y:S01]  /*f540*/  FADD.FTZ R116, R116, R113 ;  /* 0x0000007174747221 */ /* 0x000fe20000010000 */
[C---:B--2---:R-:W-:Y:S04]  /*f550*/  HMMA.16816.F32 R4, R40.reuse, R48, R4 ;  /* 0x000000302804723c */ /* 0x044fe80000001804 */
[----:B------:R-:W1:Y:S01]  /*f560*/  MUFU.EX2 R106, R106 ;  /* 0x0000006a006a7308 */ /* 0x000e620000000800 */
[----:B------:R-:W-:Y:S01]  /*f570*/  FADD.FTZ R117, R117, R116 ;  /* 0x0000007475757221 */ /* 0x000fe20000010000 */
[C---:B------:R-:W-:Y:S01]  /*f580*/  HMMA.16816.F32 R8, R40.reuse, R50, R8 ;  /* 0x000000322808723c */ /* 0x040fe20000001808 */
[----:B------:R-:W2:Y:S07]  /*f590*/  LDSM.16.MT88.4 R48, [R166+0x9000] ;  /* 0x00900000a630783b */ /* 0x000eae0000004200 */
[----:B------:R-:W-:Y:S01]  /*f5a0*/  MUFU.EX2 R107, R107 ;  /* 0x0000006b006b7308 */ /* 0x000fe20000000800 */
[C---:B----4-:R-:W-:Y:S06]  /*f5b0*/  HMMA.16816.F32 R12, R40.reuse, R52, R12 ;  /* 0x00000034280c723c */ /* 0x050fec000000180c */
[C---:B------:R-:W-:Y:S01]  /*f5c0*/  HMMA.16816.F32 R16, R40.reuse, R54, R16 ;  /* 0x000000362810723c */ /* 0x040fe20000001810 */
[----:B------:R-:W3:Y:S02]  /*f5d0*/  LDSM.16.MT88.4 R52, [R164+0x9000] ;  /* 0x00900000a434783b */ /* 0x000ee40000004200 */
[----:B------:R-:W4:Y:S03]  /*f5e0*/  MUFU.EX2 R124, R124 ;  /* 0x0000007c007c7308 */ /* 0x000f260000000800 */
[C---:B------:R-:W-:Y:S07]  /*f5f0*/  HMMA.16816.F32 R20, R40.reuse, R56, R20 ;  /* 0x000000382814723c */ /* 0x040fee0000001814 */
[----:B------:R-:W-:Y:S01]  /*f600*/  MUFU.EX2 R123, R123 ;  /* 0x0000007b007b7308 */ /* 0x000fe20000000800 */
[C---:B------:R-:W-:Y:S01]  /*f610*/  HMMA.16816.F32 R24, R40.reuse, R58, R24 ;  /* 0x0000003a2818723c */ /* 0x040fe20000001818 */
[----:B------:R-:W3:Y:S05]  /*f620*/  LDSM.16.MT88.4 R56, [R163+0x9000] ;  /* 0x00900000a338783b */ /* 0x000eea0000004200 */
[C---:B-----5:R-:W-:Y:S03]  /*f630*/  HMMA.16816.F32 R28, R40.reuse, R44, R28 ;  /* 0x0000002c281c723c */ /* 0x060fe6000000181c */
[----:B------:R-:W5:Y:S03]  /*f640*/  MUFU.EX2 R104, R199 ;  /* 0x000000c700687308 */ /* 0x000f660000000800 */
[----:B------:R-:W-:Y:S01]  /*f650*/  HMMA.16816.F32 R32, R40, R46, R32 ;  /* 0x0000002e2820723c */ /* 0x000fe20000001820 */
[----:B------:R-:W3:Y:S06]  /*f660*/  LDSM.16.MT88.4 R44, [R162+0x9000] ;  /* 0x00900000a22c783b */ /* 0x000eec0000004200 */
[----:B------:R-:W-:Y:S01]  /*f670*/  MUFU.EX2 R61, R202 ;  /* 0x000000ca003d7308 */ /* 0x000fe20000000800 */
[----:B------:R-:W-:Y:S03]  /*f680*/  F2FP.F16.F32.PACK_AB R40, R121, R120 ;  /* 0x000000787928723e */ /* 0x000fe600000000ff */
[----:B------:R-:W-:Y:S06]  /*f690*/  F2FP.F16.F32.PACK_AB R41, R101, R122 ;  /* 0x0000007a6529723e */ /* 0x000fec00000000ff */
[----:B------:R-:W3:Y:S01]  /*f6a0*/  MUFU.EX2 R62, R62 ;  /* 0x0000003e003e7308 */ /* 0x000ee20000000800 */
[----:B-1----:R-:W-:Y:S02]  /*f6b0*/  F2FP.F16.F32.PACK_AB R42, R106, R105 ;  /* 0x000000696a2a723e */ /* 0x002fe400000000ff */
[----:B----4-:R-:W-:Y:S02]  /*f6c0*/  F2FP.F16.F32.PACK_AB R43, R124, R107 ;  /* 0x0000006b7c2b723e */ /* 0x010fe400000000ff */
[----:B-----5:R-:W-:Y:S05]  /*f6d0*/  F2FP.F16.F32.PACK_AB R68, R104, R123 ;  /* 0x0000007b6844723e */ /* 0x020fea00000000ff */
[----:B------:R-:W-:Y:S01]  /*f6e0*/  MUFU.EX2 R191, R60 ;  /* 0x0000003c00bf7308 */ /* 0x000fe20000000800 */
[C---:B--2---:R-:W-:Y:S06]  /*f6f0*/  HMMA.16816.F32 R4, R40.reuse, R48, R4 ;  /* 0x000000302804723c */ /* 0x044fec0000001804 */
[C---:B------:R-:W-:Y:S03]  /*f700*/  HMMA.16816.F32 R8, R40.reuse, R50, R8 ;  /* 0x000000322808723c */ /* 0x040fe60000001808 */
[----:B------:R-:W1:Y:S02]  /*f710*/  MUFU.EX2 R48, R198 ;  /* 0x000000c600307308 */ /* 0x000e640000000800 */
[--C-:B------:R-:W-:Y:S01]  /*f720*/  FFMA.FTZ R49, R36, UR4, -R39.reuse ;  /* 0x0000000424317c23 */ /* 0x100fe20008010827 */
[C---:B---3--:R-:W-:Y:S05]  /*f730*/  HMMA.16816.F32 R12, R40.reuse, R52, R12 ;  /* 0x00000034280c723c */ /* 0x048fea000000180c */
[----:B------:R-:W-:Y:S01]  /*f740*/  FFMA.FTZ R39, R3, UR4, -R39 ;  /* 0x0000000403277c23 */ /* 0x000fe20008010827 */
[C---:B------:R-:W-:Y:S01]  /*f750*/  HMMA.16816.F32 R16, R40.reuse, R54, R16 ;  /* 0x000000362810723c */ /* 0x040fe20000001810 */
[----:B------:R-:W-:Y:S04]  /*f760*/  MUFU.EX2 R49, R49 ;  /* 0x0000003100317308 */ /* 0x000fe80000000800 */
[----:B------:R-:W-:Y:S01]  /*f770*/  FADD.FTZ R3, R91, R90 ;  /* 0x0000005a5b037221 */ /* 0x000fe20000010000 */
[C---:B------:R-:W-:Y:S05]  /*f780*/  HMMA.16816.F32 R20, R40.reuse, R56, R20 ;  /* 0x000000382814723c */ /* 0x040fea0000001814 */
[----:B------:R2:W3:Y:S01]  /*f790*/  MUFU.EX2 R192, R39 ;  /* 0x0000002700c07308 */ /* 0x0004e20000000800 */
[----:B------:R-:W-:Y:S01]  /*f7a0*/  F2FP.F16.F32.PACK_AB R69, R62, R61 ;  /* 0x0000003d3e45723e */ /* 0x000fe200000000ff */
[C---:B------:R-:W-:Y:S04]  /*f7b0*/  HMMA.16816.F32 R24, R40.reuse, R58, R24 ;  /* 0x0000003a2818723c */ /* 0x040fe80000001818 */
[----:B-1----:R-:W-:Y:S02]  /*f7c0*/  F2FP.F16.F32.PACK_AB R70, R191, R48 ;  /* 0x00000030bf46723e */ /* 0x002fe400000000ff */
[C---:B------:R-:W-:Y:S05]  /*f7d0*/  HMMA.16816.F32 R28, R40.reuse, R44, R28 ;  /* 0x0000002c281c723c */ /* 0x040fea000000181c */
[----:B------:R-:W-:Y:S01]  /*f7e0*/  FADD.FTZ R3, R96, R3 ;  /* 0x0000000360037221 */ /* 0x000fe20000010000 */
[----:B------:R-:W-:Y:S01]  /*f7f0*/  HMMA.16816.F32 R32, R40, R46, R32 ;  /* 0x0000002e2820723c */ /* 0x000fe20000001820 */
[----:B--2---:R-:W1:Y:S04]  /*f800*/  LDSM.16.MT88.4 R36, [R162+0x9800] ;  /* 0x00980000a224783b */ /* 0x004e680000004200 */
[----:B---3--:R-:W-:Y:S01]  /*f810*/  F2FP.F16.F32.PACK_AB R71, R192, R49 ;  /* 0x00000031c047723e */ /* 0x008fe200000000ff */
[----:B------:R-:W-:Y:S01]  /*f820*/  FADD.FTZ R110, R110, R3 ;  /* 0x000000036e6e7221 */ /* 0x000fe20000010000 */
[----:B------:R-:W-:Y:S04]  /*f830*/  IADD3 R3, R179, -0x1, RZ ;  /* 0xffffffffb3037810 */ /* 0x000fe80007ffe0ff */
        /* <DEDUP_REMOVED lines=19> */
[----:B------:R-:W-:Y:S01]  /*f970*/  FADD.FTZ R106, R106, R105 ;  /* 0x000000696a6a7221 */ /* 0x000fe20000010000 */
[----:B------:R-:W-:Y:S04]  /*f980*/  MOV R179, R3 ;  /* 0x0000000300b37202 */ /* 0x000fe80000000f00 */
        /* <DEDUP_REMOVED lines=11> */
.L_x_5417:
        /* <DEDUP_REMOVED lines=138> */
.L_x_5422:
        /* <DEDUP_REMOVED lines=10> */
.L_x_5423:
[----:B------:R-:W1:Y:S01]  /*10380*/  S2R R5, SR_CTAID.Y ;  /* 0x0000000000057919 */ /* 0x000e620000002600 */
[----:B------:R-:W1:Y:S08]  /*10390*/  S2UR UR6, SR_CTAID.Z ;  /* 0x00000000000679c3 */ /* 0x000e700000002700 */
[----:B------:R-:W1:Y:S08]  /*103a0*/  LDC R2, c[0x0][0x270] ;  /* 0x00009c00ff027b82 */ /* 0x000e700000000800 */
[----:B------:R-:W2:Y:S01]  /*103b0*/  LDC R0, c[0x0][0x2c4] ;  /* 0x0000b100ff007b82 */ /* 0x000ea20000000800 */
[----:B-1----:R-:W-:-:S04]  /*103c0*/  IMAD R5, R5, R2, UR6 ;  /* 0x0000000605057e24 */ /* 0x002fc8000f8e0202 */
[----:B--2---:R-:W-:-:S07]  /*103d0*/  IMAD R0, R5, R0, RZ ;  /* 0x0000000005007224 */ /* 0x004fce00078e02ff */
.L_x_5424:
        /* <DEDUP_REMOVED lines=24> */
.L_x_5426:
[----:B------:R-:W-:Y:S05]  /*10560*/  BSYNC B0 ;  /* 0x0000000000007941 */ /* 0x000fea0003800000 */
.L_x_5425:
        /* <DEDUP_REMOVED lines=46> */
.L_x_5428:
[----:B------:R-:W-:Y:S05]  /*10850*/  BSYNC B0 ;  /* 0x0000000000007941 */ /* 0x000fea0003800000 */
.L_x_5427:
        /* <DEDUP_REMOVED lines=15> */
.L_x_5430:
[----:B------:R-:W-:Y:S05]  /*10950*/  BSYNC B0 ;  /* 0x0000000000007941 */ /* 0x000fea0003800000 */
.L_x_5429:
        /* <DEDUP_REMOVED lines=15> */
.L_x_5432:
[----:B------:R-:W-:Y:S05]  /*10a50*/  BSYNC B0 ;  /* 0x0000000000007941 */ /* 0x000fea0003800000 */
.L_x_5431:
        /* <DEDUP_REMOVED lines=13> */
.L_x_5433:
        /* <DEDUP_REMOVED lines=13> */
.L_x_7925:


//--------------------- .text._ZN5flash24flash_fwd_splitkv_kernelI23Flash_fwd_kernel_traitsILi64ELi64ELi128ELi4ELb0ELb0EN7cutlass6half_tE19Flash_kernel_traitsILi64ELi64ELi128ELi4ES3_EELb1ELb0ELb0ELb0ELb0ELb0ELb0ELb1EEEvNS_16Flash_fwd_paramsE --------------------------
	.section	.text._ZN5flash24flash_fwd_splitkv_kernelI23Flash_fwd_kernel_traitsILi64ELi64ELi128ELi4ELb0ELb0EN7cutlass6half_tE19Flash_kernel_traitsILi64ELi64ELi128ELi4ES3_EELb1ELb0ELb0ELb0ELb0ELb0ELb0ELb1EEEvNS_16Flash_fwd_paramsE,"ax",@progbits
	.align	128
        .global         _ZN5flash24flash_fwd_splitkv_kernelI23Flash_fwd_kernel_traitsILi64ELi64ELi128ELi4ELb0ELb0EN7cutlass6half_tE19Flash_kernel_traitsILi64ELi64ELi128ELi4ES3_EELb1ELb0ELb0ELb0ELb0ELb0ELb0ELb1EEEvNS_16Flash_fwd_paramsE
        .type           _ZN5flash24flash_fwd_splitkv_kernelI23Flash_fwd_kernel_traitsILi64ELi64ELi128ELi4ELb0ELb0EN7cutlass6half_tE19Flash_kernel_traitsILi64ELi64ELi128ELi4ES3_EELb1ELb0ELb0ELb0ELb0ELb0ELb0ELb1EEEvNS_16Flash_fwd_paramsE,@function
        .size           _ZN5flash24flash_fwd_splitkv_kernelI23Flash_fwd_kernel_traitsILi64ELi64ELi128ELi4ELb0ELb0EN7cutlass6half_tE19Flash_kernel_traitsILi64ELi64ELi128ELi4ES3_EELb1ELb0ELb0ELb0ELb0ELb0ELb0ELb1EEEvNS_16Flash_fwd_paramsE,(.L_x_7926 - _ZN5flash24flash_fwd_splitkv_kernelI23Flash_fwd_kernel_traitsILi64ELi64ELi128ELi4ELb0ELb0EN7cutlass6half_tE19Flash_kernel_traitsILi64ELi64ELi128ELi4ES3_EELb1ELb0ELb0ELb0ELb0ELb0ELb0ELb1EEEvNS_16Flash_fwd_paramsE)
        .other          _ZN5flash24flash_fwd_splitkv_kernelI23Flash_fwd_kernel_traitsILi64ELi64ELi128ELi4ELb0ELb0EN7cutlass6half_tE19Flash_kernel_traitsILi64ELi64ELi128ELi4ES3_EELb1ELb0ELb0ELb0ELb0ELb0ELb0ELb1EEEvNS_16Flash_fwd_paramsE,@"STO_CUDA_ENTRY STV_DEFAULT"
_ZN5flash24flash_fwd_splitkv_kernelI23Flash_fwd_kernel_traitsILi64ELi64ELi128ELi4ELb0ELb0EN7cutlass6half_tE19Flash_kernel_traitsILi64ELi64ELi128ELi4ES3_EELb1ELb0ELb0ELb0ELb0ELb0ELb0ELb1EEEvNS_16Flash_fwd_paramsE:
.text._ZN5flash24flash_fwd_splitkv_kernelI23Flash_fwd_kernel_traitsILi64ELi64ELi128ELi4ELb0ELb0EN7cutlass6half_tE19Flash_kernel_traitsILi64ELi64ELi128ELi4ES3_EELb1ELb0ELb0ELb0ELb0ELb0ELb0ELb1EEEvNS_16Flash_fwd_paramsE:
[----:B------:R-:W-:Y:S08]  /*0000*/  LDC R1, c[0x0][0x28] ;  /* 0x00000a00ff017b82 */ /* 0x000ff00000000800 */
[----:B------:R-:W1:Y:S01]  /*0010*/  LDC.64 R2, c[0x0][0x2f0] ;  /* 0x0000bc00ff027b82 */ /* 0x000e620000000a00 */
[----:B------:R-:W2:Y:S01]  /*0020*/  S2R R27, SR_CTAID.Y ;  /* 0x00000000001b7919 */ /* 0x000ea20000002600 */
[----:B------:R-:W-:Y:S01]  /*0030*/  IMAD.MOV.U32 R180, RZ, RZ, -0x1 ;  /* 0xffffffffffb47424 */ /* 0x000fe200078e00ff */
[----:B------:R-:W-:Y:S01]  /*0040*/  ULDC.64 UR6, c[0x0][0x208] ;  /* 0x0000820000067ab9 */ /* 0x000fe20000000a00 */
[----:B------:R-:W-:-:S04]  /*0050*/  ULDC.64 UR4, c[0x0][0x300] ;  /* 0x0000c00000047ab9 */ /* 0x000fc80000000a00 */
[----:B------:R-:W2:Y:S08]  /*0060*/  LDC.64 R4, c[0x0][0x2f0] ;  /* 0x0000bc00ff047b82 */ /* 0x000eb00000000a00 */
[----:B------:R-:W3:Y:S01]  /*0070*/  LDC.U8 R0, c[0x0][0x3c2] ;  /* 0x0000f080ff007b82 */ /* 0x000ee20000000000 */
[----:B-1----:R-:W-:-:S07]  /*0080*/  ISETP.NE.U32.AND P0, PT, R2, RZ, PT ;  /* 0x000000ff0200720c */ /* 0x002fce0003f05070 */
[----:B------:R-:W1:Y:S01]  /*0090*/  LDC.64 R24, c[0x0][0x300] ;  /* 0x0000c000ff187b82 */ /* 0x000e620000000a00 */
[----:B------:R-:W-:-:S07]  /*00a0*/  ISETP.NE.AND.EX P0, PT, R3, RZ, PT, P0 ;  /* 0x000000ff0300720c */ /* 0x000fce0003f05300 */
[----:B------:R-:W4:Y:S01]  /*00b0*/  LDC.64 R2, c[0x0][0x2f8] ;  /* 0x0000be00ff027b82 */ /* 0x000f220000000a00 */
[----:B--2---:R-:W-:-:S05]  /*00c0*/  IMAD.WIDE R6, R27, 0x4, R4 ;  /* 0x000000041b067825 */ /* 0x004fca00078e0204 */
[----:B------:R-:W2:Y:S02]  /*00d0*/  @P0 LDG.E R180, desc[UR6][R6.64] ;  /* 0x0000000606b40981 */ /* 0x000ea4000c1e1900 */
[----:B------:R-:W1:Y:S02]  /*00e0*/  LDC.64 R4, c[0x0][0x2f8] ;  /* 0x0000be00ff047b82 */ /* 0x000e640000000a00 */
[----:B------:R-:W2:Y:S01]  /*00f0*/  @P0 LDG.E R179, desc[UR6][R6.64+0x4] ;  /* 0x0000040606b30981 */ /* 0x000ea2000c1e1900 */
[----:B---3--:R-:W-:Y:S02]  /*0100*/  ISETP.NE.AND P3, PT, R0, RZ, PT ;  /* 0x000000ff0000720c */ /* 0x008fe40003f65270 */
[----:B------:R-:W-:-:S04]  /*0110*/  ISETP.NE.U32.AND P1, PT, RZ, UR4, PT ;  /* 0x00000004ff007c0c */ /* 0x000fc8000bf25070 */
[----:B------:R-:W-:Y:S02]  /*0120*/  ISETP.NE.AND.EX P4, PT, RZ, UR5, PT, P1 ;  /* 0x00000005ff007c0c */ /* 0x000fe4000bf85310 */
[----:B----4-:R-:W-:-:S04]  /*0130*/  ISETP.EQ.U32.AND P2, PT, R2, RZ, PT ;  /* 0x000000ff0200720c */ /* 0x010fc80003f42070 */
[----:B------:R-:W-:Y:S01]  /*0140*/  ISETP.EQ.OR.EX P2, PT, R3, RZ, !P3, P2 ;  /* 0x000000ff0300720c */ /* 0x000fe20005f42720 */
[----:B------:R-:W-:Y:S02]  /*0150*/  IMAD.MOV.U32 R13, RZ, RZ, -0x1 ;  /* 0xffffffffff0d7424 */ /* 0x000fe400078e00ff */
[----:B------:R-:W-:Y:S02]  /*0160*/  IMAD.MOV.U32 R0, RZ, RZ, RZ ;  /* 0x000000ffff007224 */ /* 0x000fe400078e00ff */
[----:B-1----:R-:W-:-:S04]  /*0170*/  IMAD.WIDE R4, R27, 0x4, R4 ;  /* 0x000000041b047825 */ /* 0x002fc800078e0204 */
[----:B------:R-:W-:-:S04]  /*0180*/  IMAD.WIDE R24, R27, 0x4, R24 ;  /* 0x000000041b187825 */ /* 0x000fc800078e0218 */
[----:B------:R1:W5:Y:S04]  /*0190*/  @!P2 LDG.E R13, desc[UR6][R4.64] ;  /* 0x00000006040da981 */ /* 0x000368000c1e1900 */
[----:B------:R1:W5:Y:S01]  /*01a0*/  @P4 LDG.E R0, desc[UR6][R24.64] ;  /* 0x0000000618004981 */ /* 0x000362000c1e1900 */
[----:B------:R-:W3:Y:S01]  /*01b0*/  S2R R19, SR_CTAID.X ;  /* 0x0000000000137919 */ /* 0x000ee20000002500 */
[----:B------:R-:W4:Y:S01]  /*01c0*/  S2R R124, SR_CTAID.Z ;  /* 0x00000000007c7919 */ /* 0x000f220000002700 */
[--C-:B------:R-:W-:Y:S01]  /*01d0*/  SHF.R.S32.HI R11, RZ, 0x1f, R27.reuse ;  /* 0x0000001fff0b7819 */ /* 0x100fe2000001141b */
[----:B------:R-:W-:Y:S02]  /*01e0*/  IMAD.MOV.U32 R9, RZ, RZ, R27 ;  /* 0x000000ffff097224 */ /* 0x000fe400078e001b */
[----:B--2---:R-:W-:-:S06]  /*01f0*/  @P0 IMAD.IADD R179, R179, 0x1, -R180 ;  /* 0x00000001b3b30824 */ /* 0x004fcc00078e0ab4 */
[----:B------:R-:W2:Y:S01]  /*0200*/  @!P0 LDC R179, c[0x0][0x2c4] ;  /* 0x0000b100ffb38b82 */ /* 0x000ea20000000800 */
[----:B------:R-:W-:-:S04]  /*0210*/  ISETP.NE.U32.AND P0, PT, R2, RZ, PT ;  /* 0x000000ff0200720c */ /* 0x000fc80003f05070 */
[----:B------:R-:W-:-:S13]  /*0220*/  ISETP.NE.AND.EX P0, PT, R3, RZ, PT, P0 ;  /* 0x000000ff0300720c */ /* 0x000fda0003f05300 */
[----:B-1-34-:R-:W-:Y:S05]  /*0230*/  @!P0 BRA `(.L_x_5434) ;  /* 0x0000000000108947 */ /* 0x01afea0003800000 */
[----:B------:R-:W3:Y:S02]  /*0240*/  @P3 LDG.E R2, desc[UR6][R4.64+0x4] ;  /* 0x0000040604023981 */ /* 0x000ee4000c1e1900 */
[----:B---3-5:R-:W-:-:S06]  /*0250*/  @P3 IADD3 R55, R2, -R13, RZ ;  /* 0x8000000d02373210 */ /* 0x028fcc0007ffe0ff */
[----:B------:R3:W5:Y:S01]  /*0260*/  @!P3 LDG.E R55, desc[UR6][R4.64] ;  /* 0x000000060437b981 */ /* 0x000762000c1e1900 */
[----:B------:R-:W-:Y:S05]  /*0270*/  BRA `(.L_x_5435) ;  /* 0x0000000000047947 */ /* 0x000fea0003800000 */
.L_x_5434:
[----:B------:R-:W1:Y:S02]  /*0280*/  LDC R55, c[0x0][0x2c8] ;  /* 0x0000b200ff377b82 */ /* 0x000e640000000800 */
.L_x_5435:
[----:B------:R-:W4:Y:S02]  /*0290*/  LDC.64 R2, c[0x0][0x308] ;  /* 0x0000c200ff027b82 */ /* 0x000f240000000a00 */
[----:B----4-:R-:W-:-:S04]  /*02a0*/  ISETP.NE.U32.AND P0, PT, R2, RZ, PT ;  /* 0x000000ff0200720c */ /* 0x010fc80003f05070 */
[----:B------:R-:W-:-:S13]  /*02b0*/  ISETP.NE.AND.EX P0, PT, R3, RZ, PT, P0 ;  /* 0x000000ff0300720c */ /* 0x000fda0003f05300 */
[----:B------:R-:W4:Y:S01]  /*02c0*/  @P0 LDC.64 R2, c[0x0][0x308] ;  /* 0x0000c200ff020b82 */ /* 0x000f220000000a00 */
[----:B------:R-:W-:-:S07]  /*02d0*/  IMAD.SHL.U32 R6, R19, 0x40, RZ ;  /* 0x0000004013067824 */ /* 0x000fce00078e00ff */
[----:B---3--:R-:W3:Y:S01]  /*02e0*/  @!P0 LDC R5, c[0x0][0x2cc] ;  /* 0x0000b300ff058b82 */ /* 0x008ee20000000800 */
[----:B----4-:R-:W-:-:S07]  /*02f0*/  @P0 IMAD.WIDE R14, R27, 0x4, R2 ;  /* 0x000000041b0e0825 */ /* 0x010fce00078e0202 */
[----:B------:R-:W4:Y:S01]  /*0300*/  @!P0 LDC.64 R2, c[0x0][0x318] ;  /* 0x0000c600ff028b82 */ /* 0x000f220000000a00 */
[----:B------:R1:W5:Y:S01]  /*0310*/  @P0 LDG.E R49, desc[UR6][R14.64] ;  /* 0x000000060e310981 */ /* 0x000362000c1e1900 */
[----:B--2---:R-:W-:-:S13]  /*0320*/  ISETP.GT.AND P1, PT, R179, R6, PT ;  /* 0x00000006b300720c */ /* 0x004fda0003f24270 */
[----:B---3--:R-:W-:Y:S05]  /*0330*/  @!P1 EXIT ;  /* 0x000000000000994d */ /* 0x008fea0003800000 */
        /* <DEDUP_REMOVED lines=14> */
[----:B------:R-:W-:Y:S01]  /*0420*/  USHF.R.S32.HI UR4, URZ, 0x7, UR4 ;  /* 0x000000073f047899 */ /* 0x000fe20008011404 */
[----:B--2---:R-:W-:-:S03]  /*0430*/  IADD3 R3, R3, R4, R49 ;  /* 0x0000000403037210 */ /* 0x004fc60007ffe031 */
[----:B------:R-:W-:Y:S02]  /*0440*/  SHF.R.S32.HI R4, RZ, 0x1f, R5 ;  /* 0x0000001fff047819 */ /* 0x000fe40000011405 */
[----:B------:R-:W-:Y:S02]  /*0450*/  SHF.R.S32.HI R2, RZ, 0x1f, R3 ;  /* 0x0000001fff027819 */ /* 0x000fe40000011403 */
[----:B------:R-:W-:Y:S02]  /*0460*/  LEA.HI R4, R4, R5, RZ, 0x7 ;  /* 0x0000000504047211 */ /* 0x000fe400078f38ff */
[----:B------:R-:W-:Y:S02]  /*0470*/  LEA.HI R2, R2, R3, RZ, 0x7 ;  /* 0x0000000302027211 */ /* 0x000fe400078f38ff */
[----:B------:R-:W-:Y:S02]  /*0480*/  SHF.R.S32.HI R4, RZ, 0x7, R4 ;  /* 0x00000007ff047819 */ /* 0x000fe40000011404 */
        /* <DEDUP_REMOVED lines=14> */
[----:B------:R-:W2:Y:S02]  /*0570*/  @!P0 LDC.64 R2, c[0x0][0x290] ;  /* 0x0000a400ff028b82 */ /* 0x000ea40000000a00 */
[----:B------:R-:W-:-:S04]  /*0580*/  IMAD.IADD R7, R8, 0x1, -R7 ;  /* 0x0000000108077824 */ /* 0x000fc800078e0a07 */
[----:B------:R-:W-:-:S05]  /*0590*/  IMAD.SHL.U32 R8, R7, 0x8, RZ ;  /* 0x0000000807087824 */ /* 0x000fca00078e00ff */
[----:B------:R-:W-:Y:S01]  /*05a0*/  SHF.R.S32.HI R9, RZ, 0x1f, R8 ;  /* 0x0000001fff097819 */ /* 0x000fe20000011408 */
[----:B-1----:R-:W-:Y:S01]  /*05b0*/  @P0 IMAD.WIDE.U32 R12, R180, R4, RZ ;  /* 0x00000004b40c0225 */ /* 0x002fe200078e00ff */
[----:B------:R-:W-:Y:S01]  /*05c0*/  ISETP.GE.AND P1, PT, R8, UR4, PT ;  /* 0x0000000408007c0c */ /* 0x000fe2000bf26270 */
[----:B------:R-:W-:Y:S02]  /*05d0*/  ULDC.64 UR4, c[0x0][0x2a0] ;  /* 0x0000a80000047ab9 */ /* 0x000fe40000000a00 */
[----:B------:R-:W-:Y:S02]  /*05e0*/  @P0 IMAD R180, R180, R5, R13 ;  /* 0x00000005b4b40224 */ /* 0x000fe400078e020d */
[-C--:B--2---:R-:W-:Y:S01]  /*05f0*/  @!P0 IMAD R10, R11, R2.reuse, RZ ;  /* 0x000000020b0a8224 */ /* 0x084fe200078e02ff */
[----:B------:R-:W-:Y:S01]  /*0600*/  SHF.R.S32.HI R11, RZ, 0x1f, R6 ;  /* 0x0000001fff0b7819 */ /* 0x000fe20000011406 */
[----:B------:R-:W-:-:S04]  /*0610*/  @!P0 IMAD.WIDE.U32 R14, R27, R2, RZ ;  /* 0x000000021b0e8225 */ /* 0x000fc800078e00ff */
[----:B------:R-:W-:Y:S01]  /*0620*/  @!P0 IMAD R3, R27, R3, R10 ;  /* 0x000000031b038224 */ /* 0x000fe200078e020a */
[----:B------:R-:W-:Y:S01]  /*0630*/  @!P0 MOV R12, R14 ;  /* 0x0000000e000c8202 */ /* 0x000fe20000000f00 */
[----:B------:R-:W-:Y:S02]  /*0640*/  VIADD R10, R0, 0x10 ;  /* 0x00000010000a7836 */ /* 0x000fe40000000000 */
[----:B------:R-:W-:Y:S02]  /*0650*/  @!P0 IMAD.IADD R180, R15, 0x1, R3 ;  /* 0x000000010fb48824 */ /* 0x000fe400078e0203 */
[-C--:B------:R-:W-:Y:S01]  /*0660*/  IMAD R3, R11, R4.reuse, RZ ;  /* 0x000000040b037224 */ /* 0x080fe200078e02ff */
[-C--:B------:R-:W-:Y:S01]  /*0670*/  ISETP.GE.AND P2, PT, R10, R179.reuse, PT ;  /* 0x000000b30a00720c */ /* 0x080fe20003f46270 */
[----:B------:R-:W-:Y:S01]  /*0680*/  IMAD.WIDE.U32 R14, R6, R4, R8 ;  /* 0x00000004060e7225 */ /* 0x000fe200078e0008 */
[--C-:B------:R-:W-:Y:S02]  /*0690*/  SHF.R.S32.HI R8, RZ, 0x1f, R124.reuse ;  /* 0x0000001fff087819 */ /* 0x100fe4000001147c */
[----:B------:R-:W-:Y:S01]  /*06a0*/  ISETP.GE.OR P3, PT, R10, R179, P1 ;  /* 0x000000b30a00720c */ /* 0x000fe20000f66670 */
[----:B------:R-:W-:Y:S01]  /*06b0*/  IMAD R3, R6, R5, R3 ;  /* 0x0000000506037224 */ /* 0x000fe200078e0203 */
[----:B------:R-:W-:Y:S01]  /*06c0*/  IADD3 R12, P0, R12, R14, RZ ;  /* 0x0000000e0c0c7210 */ /* 0x000fe20007f1e0ff */
[----:B------:R-:W-:Y:S01]  /*06d0*/  VIADD R10, R0, 0x20 ;  /* 0x00000020000a7836 */ /* 0x000fe20000000000 */
[----:B------:R-:W-:Y:S01]  /*06e0*/  P2R R2, PR, RZ, 0x4 ;  /* 0x00000004ff027803 */ /* 0x000fe20000000000 */
[----:B------:R-:W-:Y:S01]  /*06f0*/  IMAD R9, R8, UR4, RZ ;  /* 0x0000000408097c24 */ /* 0x000fe2000f8e02ff */
[----:B------:R-:W-:Y:S01]  /*0700*/  IADD3.X R13, R180, R15, R3, P0, !PT ;  /* 0x0000000fb40d7210 */ /* 0x000fe200007fe403 */
[----:B------:R-:W-:Y:S01]  /*0710*/  IMAD R3, R27, UR8, R124 ;  /* 0x000000081b037c24 */ /* 0x000fe2000f8e027c */
[-C--:B------:R-:W-:Y:S01]  /*0720*/  ISETP.GE.OR P0, PT, R0, R179.reuse, P1 ;  /* 0x000000b30000720c */ /* 0x080fe20000f06670 */
[----:B------:R-:W-:Y:S01]  /*0730*/  IMAD R9, R124, UR5, R9 ;  /* 0x000000057c097c24 */ /* 0x000fe2000f8e0209 */
[-C--:B------:R-:W-:Y:S01]  /*0740*/  ISETP.GE.OR P2, PT, R10, R179.reuse, P1 ;  /* 0x000000b30a00720c */ /* 0x080fe20000f46670 */
[----:B------:R-:W-:Y:S01]  /*0750*/  IMAD.WIDE.U32 R12, R124, UR4, R12 ;  /* 0x000000047c0c7c25 */ /* 0x000fe2000f8e000c */
[----:B------:R-:W-:Y:S01]  /*0760*/  ULDC UR4, c[0x0][0x2c4] ;  /* 0x0000b10000047ab9 */ /* 0x000fe20000000800 */
[----:B------:R-:W-:-:S02]  /*0770*/  ISETP.GE.AND P6, PT, R10, R179, PT ;  /* 0x000000b30a00720c */ /* 0x000fc40003fc6270 */
[----:B------:R-:W-:Y:S01]  /*0780*/  IMAD R3, R3, UR4, R6 ;  /* 0x0000000403037c24 */ /* 0x000fe2000f8e0206 */
[----:B------:R-:W-:Y:S01]  /*0790*/  P2R R8, PR, RZ, 0x4 ;  /* 0x00000004ff087803 */ /* 0x000fe20000000000 */
[----:B------:R-:W-:Y:S01]  /*07a0*/  IMAD.IADD R15, R13, 0x1, R9 ;  /* 0x000000010d0f7824 */ /* 0x000fe200078e0209 */
[----:B------:R-:W-:Y:S02]  /*07b0*/  ISETP.NE.AND P2, PT, R7, RZ, PT ;  /* 0x000000ff0700720c */ /* 0x000fe40003f45270 */
[----:B------:R-:W-:Y:S02]  /*07c0*/  SHF.R.S32.HI R6, RZ, 0x1f, R0 ;  /* 0x0000001fff067819 */ /* 0x000fe40000011400 */
[----:B------:R-:W-:Y:S01]  /*07d0*/  IADD3 R10, R0, 0x30, RZ ;  /* 0x00000030000a7810 */ /* 0x000fe20007ffe0ff */
[----:B------:R-:W-:Y:S08]  /*07e0*/  @P0 BRA `(.L_x_5438) ;  /* 0x0000000000240947 */ /* 0x000ff00003800000 */
        /* <DEDUP_REMOVED lines=9> */
.L_x_5438:
[----:B------:R-:W-:Y:S05]  /*0880*/  BSYNC B0 ;  /* 0x0000000000007941 */ /* 0x000fea0003800000 */
.L_x_5437:
[-C--:B------:R-:W-:Y:S01]  /*0890*/  ISETP.GE.AND P0, PT, R10, R179.reuse, PT ;  /* 0x000000b30a00720c */ /* 0x080fe20003f06270 */
[----:B------:R-:W-:Y:S01]  /*08a0*/  BSSY B0, `(.L_x_5439) ;  /* 0x0000011000007945 */ /* 0x000fe20003800000 */
[-C--:B------:R-:W-:Y:S02]  /*08b0*/  ISETP.GE.OR P4, PT, R0, R179.reuse, P2 ;  /* 0x000000b30000720c */ /* 0x080fe40001786670 */
[----:B------:R-:W-:Y:S02]  /*08c0*/  ISETP.GE.OR P5, PT, R10, R179, P1 ;  /* 0x000000b30a00720c */ /* 0x000fe40000fa6670 */
[----:B------:R-:W-:Y:S01]  /*08d0*/  P2R R11, PR, RZ, 0x1 ;  /* 0x00000001ff0b7803 */ /* 0x000fe20000000000 */
[----:B------:R-:W-:Y:S10]  /*08e0*/  @P3 BRA `(.L_x_5440) ;  /* 0x0000000000303947 */ /* 0x000ff40003800000 */
        /* <DEDUP_REMOVED lines=12> */
.L_x_5440:
[----:B------:R-:W-:Y:S05]  /*09b0*/  BSYNC B0 ;  /* 0x0000000000007941 */ /* 0x000fea0003800000 */
.L_x_5439:
[----:B------:R-:W-:Y:S01]  /*09c0*/  ISETP.NE.AND P0, PT, R8, RZ, PT ;  /* 0x000000ff0800720c */ /* 0x000fe20003f05270 */
[----:B------:R-:W-:Y:S01]  /*09d0*/  BSSY B0, `(.L_x_5441) ;  /* 0x0000012000007945 */ /* 0x000fe20003800000 */
[----:B------:R-:W-:Y:S02]  /*09e0*/  ISETP.NE.AND P2, PT, R2, RZ, PT ;  /* 0x000000ff0200720c */ /* 0x000fe40003f45270 */
[----:B------:R-:W-:Y:S02]  /*09f0*/  IADD3 R8, P1, R3, R0, RZ ;  /* 0x0000000003087210 */ /* 0x000fe40007f3e0ff */
[C---:B------:R-:W-:Y:S02]  /*0a00*/  ISETP.NE.OR P3, PT, R7.reuse, RZ, P2 ;  /* 0x000000ff0700720c */ /* 0x040fe40001765670 */
[----:B------:R-:W-:-:S05]  /*0a10*/  ISETP.NE.OR P2, PT, R7, RZ, P6 ;  /* 0x000000ff0700720c */ /* 0x000fca0003745670 */
[----:B------:R-:W-:Y:S08]  /*0a20*/  @P0 BRA `(.L_x_5442) ;  /* 0x0000000000300947 */ /* 0x000ff00003800000 */
        /* <DEDUP_REMOVED lines=8> */
[----:B-12---:R-:W-:Y:S02]  /*0ab0*/  LEA R18, P0, R16, UR4, 0x1 ;  /* 0x0000000410127c11 */ /* 0x006fe4000f8008ff */
[----:B------:R-:W-:-:S04]  /*0ac0*/  IADD3 R9, R17, R2, RZ ;  /* 0x0000000211097210 */ /* 0x000fc80007ffe0ff */
[----:B------:R-:W-:-:S05]  /*0ad0*/  LEA.HI.X R19, R16, UR5, R9, 0x1, P0 ;  /* 0x0000000510137c11 */ /* 0x000fca00080f0c09 */
[----:B------:R3:W-:Y:S02]  /*0ae0*/  STG.E.128 desc[UR6][R18.64], RZ ;  /* 0x000000ff12007986 */ /* 0x0007e4000c101d06 */
.L_x_5442:
[----:B------:R-:W-:Y:S05]  /*0af0*/  BSYNC B0 ;  /* 0x0000000000007941 */ /* 0x000fea0003800000 */
.L_x_5441:
[----:B------:R-:W-:Y:S04]  /*0b00*/  BSSY B0, `(.L_x_5443) ;  /* 0x000000d000007945 */ /* 0x000fe80003800000 */
[----:B------:R-:W-:Y:S05]  /*0b10*/  @P5 BRA `(.L_x_5444) ;  /* 0x00000000002c5947 */ /* 0x000fea0003800000 */
[----:B------:R-:W-:Y:S01]  /*0b20*/  IADD3 R9, P0, R0, 0x30, RZ ;  /* 0x0000003000097810 */ /* 0x000fe20007f1e0ff */
[----:B------:R-:W-:-:S03]  /*0b30*/  ULDC.64 UR4, c[0x0][0x280] ;  /* 0x0000a00000047ab9 */ /* 0x000fc60000000a00 */
[----:B------:R-:W-:-:S05]  /*0b40*/  IADD3.X R13, RZ, R6, RZ, P0, !PT ;  /* 0x00000006ff0d7210 */ /* 0x000fca00007fe4ff */
        /* <DEDUP_REMOVED lines=8> */
.L_x_5444:
[----:B------:R-:W-:Y:S05]  /*0bd0*/  BSYNC B0 ;  /* 0x0000000000007941 */ /* 0x000fea0003800000 */
.L_x_5443:
[----:B------:R-:W-:Y:S01]  /*0be0*/  ISETP.NE.AND P5, PT, R11, RZ, PT ;  /* 0x000000ff0b00720c */ /* 0x000fe20003fa5270 */
[----:B------:R-:W-:Y:S01]  /*0bf0*/  ULDC.64 UR4, c[0x0][0x2b0] ;  /* 0x0000ac0000047ab9 */ /* 0x000fe20000000a00 */
[----:B------:R-:W-:Y:S01]  /*0c00*/  LEA.HI.X.SX32 R3, R3, R6, 0x1, P1 ;  /* 0x0000000603037211 */ /* 0x000fe200008f0eff */
[----:B------:R-:W-:Y:S01]  /*0c10*/  @!P4 IMAD.MOV.U32 R9, RZ, RZ, 0x7f800000 ;  /* 0x7f800000ff09c424 */ /* 0x000fe200078e00ff */
[----:B------:R-:W-:Y:S01]  /*0c20*/  ISETP.NE.OR P1, PT, R7, RZ, P5 ;  /* 0x000000ff0700720c */ /* 0x000fe20002f25670 */
[----:B------:R-:W-:Y:S01]  /*0c30*/  @!P3 IMAD.MOV.U32 R7, RZ, RZ, 0x7f800000 ;  /* 0x7f800000ff07b424 */ /* 0x000fe200078e00ff */
[----:B------:R-:W-:Y:S01]  /*0c40*/  LEA R2, P0, R8, UR4, 0x2 ;  /* 0x0000000408027c11 */ /* 0x000fe2000f8010ff */
[----:B----4-:R-:W-:-:S03]  /*0c50*/  @!P2 IMAD.MOV.U32 R5, RZ, RZ, 0x7f800000 ;  /* 0x7f800000ff05a424 */ /* 0x010fc600078e00ff */
[----:B------:R-:W-:-:S05]  /*0c60*/  LEA.HI.X R3, R8, UR5, R3, 0x2, P0 ;  /* 0x0000000508037c11 */ /* 0x000fca00080f1403 */
[----:B------:R4:W-:Y:S04]  /*0c70*/  @!P4 STG.E desc[UR6][R2.64], R9 ;  /* 0x000000090200c986 */ /* 0x0009e8000c101906 */
[----:B------:R4:W-:Y:S04]  /*0c80*/  @!P3 STG.E desc[UR6][R2.64+0x40], R7 ;  /* 0x000040070200b986 */ /* 0x0009e8000c101906 */
[----:B------:R4:W-:Y:S01]  /*0c90*/  @!P2 STG.E desc[UR6][R2.64+0x80], R5 ;  /* 0x000080050200a986 */ /* 0x0009e2000c101906 */
[----:B------:R-:W-:Y:S05]  /*0ca0*/  @P1 EXIT ;  /* 0x000000000000194d */ /* 0x000fea0003800000 */
[----:B----4-:R-:W-:-:S05]  /*0cb0*/  MOV R5, 0x7f800000 ;  /* 0x7f80000000057802 */ /* 0x010fca0000000f00 */
[----:B------:R-:W-:Y:S01]  /*0cc0*/  STG.E desc[UR6][R2.64+0xc0], R5 ;  /* 0x0000c00502007986 */ /* 0x000fe2000c101906 */
[----:B------:R-:W-:Y:S05]  /*0cd0*/  EXIT ;  /* 0x000000000000794d */ /* 0x000fea0003800000 */
.L_x_5436:
[----:B------:R-:W1:Y:S01]  /*0ce0*/  LDC.64 R2, c[0x0][0x368] ;  /* 0x0000da00ff027b82 */ /* 0x000e620000000a00 */
[----:B------:R-:W-:Y:S01]  /*0cf0*/  ULDC.64 UR4, c[0x0][0x370] ;  /* 0x0000dc0000047ab9 */ /* 0x000fe20000000a00 */
[----:B-1----:R-:W-:-:S04]  /*0d00*/  ISETP.NE.U32.AND P0, PT, R2, RZ, PT ;  /* 0x000000ff0200720c */ /* 0x002fc80003f05070 */
[----:B------:R-:W-:-:S13]  /*0d10*/  ISETP.NE.AND.EX P0, PT, R3, RZ, PT, P0 ;  /* 0x000000ff0300720c */ /* 0x000fda0003f05300 */
[----:B------:R-:W1:Y:S01]  /*0d20*/  @P0 LDC.64 R2, c[0x0][0x368] ;  /* 0x0000da00ff020b82 */ /* 0x000e620000000a00 */
[----:B------:R-:W-:Y:S01]  /*0d30*/  PLOP3.LUT P1, PT, PT, PT, PT, 0x8, 0x0 ;  /* 0x000000000000781c */ /* 0x000fe20003f2e170 */
[----:B-1----:R-:W-:-:S05]  /*0d40*/  @P0 IMAD.WIDE R2, R27, 0x4, R2 ;  /* 0x000000041b020825 */ /* 0x002fca00078e0202 */
[----:B------:R1:W5:Y:S01]  /*0d50*/  @P0 LDG.E R27, desc[UR6][R2.64] ;  /* 0x00000006021b0981 */ /* 0x000362000c1e1900 */
[----:B------:R-:W-:Y:S02]  /*0d60*/  ISETP.NE.U32.AND P0, PT, RZ, UR4, PT ;  /* 0x00000004ff007c0c */ /* 0x000fe4000bf05070 */
[----:B------:R-:W-:Y:S02]  /*0d70*/  CS2R R182, SRZ ;  /* 0x0000000000b67805 */ /* 0x000fe4000001ff00 */
[----:B------:R-:W-:Y:S02]  /*0d80*/  P2R R181, PR, RZ, 0x2 ;  /* 0x00000002ffb57803 */ /* 0x000fe40000000000 */
[----:B------:R-:W-:Y:S02]  /*0d90*/  ISETP.NE.AND.EX P0, PT, RZ, UR5, PT, P0 ;  /* 0x00000005ff007c0c */ /* 0x000fe4000bf05300 */
[----:B------:R-:W-:-:S11]  /*0da0*/  ISETP.NE.AND P2, PT, R181, RZ, PT ;  /* 0x000000ffb500720c */ /* 0x000fd60003f45270 */
[----:B------:R-:W-:Y:S05]  /*0db0*/  @!P0 BRA `(.L_x_5445) ;  /* 0x00000000002c8947 */ /* 0x000fea0003800000 */
[----:B-1----:R-:W1:Y:S02]  /*0dc0*/  LDC.64 R2, c[0x0][0x378] ;  /* 0x0000de00ff027b82 */ /* 0x002e640000000a00 */
        /* <DEDUP_REMOVED lines=8> */
[----:B------:R-:W-:-:S04]  /*0e50*/  ISETP.NE.AND.EX P2, PT, R183, RZ, PT, P0 ;  /* 0x000000ffb700720c */ /* 0x000fc80003f45300 */
[----:B------:R-:W-:-:S09]  /*0e60*/  P2R R181, PR, RZ, 0x4 ;  /* 0x00000004ffb57803 */ /* 0x000fd20000000000 */
.L_x_5445:
[----:B------:R-:W-:Y:S05]  /*0e70*/  @!P2 BRA `(.L_x_5446) ;  /* 0x000000040044a947 */ /* 0x000fea0003800000 */
[----:B------:R-:W1:Y:S01]  /*0e80*/  LDC R13, c[0x0][0x380] ;  /* 0x0000e000ff0d7b82 */ /* 0x000e620000000800 */
[----:B------:R-:W-:Y:S01]  /*0e90*/  LEA R38, R48, 0xffffff80, 0x7 ;  /* 0xffffff8030267811 */ /* 0x000fe200078e38ff */
[----:B------:R-:W-:-:S06]  /*0ea0*/  ULDC.64 UR4, c[0x0][0x230] ;  /* 0x00008c0000047ab9 */ /* 0x000fcc0000000a00 */
[----:B------:R-:W2:Y:S01]  /*0eb0*/  LDC.64 R138, c[0x0][0x248] ;  /* 0x00009200ff8a7b82 */ /* 0x000ea20000000a00 */
[----:B-1----:R-:W-:-:S04]  /*0ec0*/  IABS R2, R13 ;  /* 0x0000000d00027213 */ /* 0x002fc80000000000 */
[----:B------:R-:W1:Y:S08]  /*0ed0*/  I2F.RP R6, R2 ;  /* 0x0000000200067306 */ /* 0x000e700000209400 */
[----:B-1----:R-:W1:Y:S02]  /*0ee0*/  MUFU.RCP R4, R6 ;  /* 0x0000000600047308 */ /* 0x002e640000001000 */
[----:B-1----:R-:W-:-:S06]  /*0ef0*/  IADD3 R4, R4, 0xffffffe, RZ ;  /* 0x0ffffffe04047810 */ /* 0x002fcc0007ffe0ff */
[----:B------:R-:W1:Y:S02]  /*0f00*/  F2I.FTZ.U32.TRUNC.NTZ R5, R4 ;  /* 0x0000000400057305 */ /* 0x000e64000021f000 */
[----:B-1----:R-:W-:Y:S01]  /*0f10*/  IMAD.MOV R3, RZ, RZ, -R5 ;  /* 0x000000ffff037224 */ /* 0x002fe200078e0a05 */
[----:B------:R-:W-:-:S03]  /*0f20*/  MOV R4, RZ ;  /* 0x000000ff00047202 */ /* 0x000fc60000000f00 */
[----:B------:R-:W-:Y:S01]  /*0f30*/  IMAD R0, R3, R2, RZ ;  /* 0x0000000203007224 */ /* 0x000fe200078e02ff */
[----:B------:R-:W-:-:S03]  /*0f40*/  IABS R3, R38 ;  /* 0x0000002600037213 */ /* 0x000fc60000000000 */
[----:B------:R-:W-:Y:S02]  /*0f50*/  IMAD.HI.U32 R0, R5, R0, R4 ;  /* 0x0000000005007227 */ /* 0x000fe400078e0004 */
[----:B------:R-:W1:Y:S04]  /*0f60*/  LDC R5, c[0x0][0x278] ;  /* 0x00009e00ff057b82 */ /* 0x000e680000000800 */
[----:B------:R-:W-:-:S04]  /*0f70*/  IMAD.HI.U32 R21, R0, R3, RZ ;  /* 0x0000000300157227 */ /* 0x000fc800078e00ff */
[----:B------:R-:W-:-:S04]  /*0f80*/  IMAD.MOV R0, RZ, RZ, -R21 ;  /* 0x000000ffff007224 */ /* 0x000fc800078e0a15 */
        /* <DEDUP_REMOVED lines=8> */
[----:B------:R-:W-:-:S05]  /*1010*/  @P2 IADD3 R21, R21, 0x1, RZ ;  /* 0x0000000115152810 */ /* 0x000fca0007ffe0ff */
[----:B------:R-:W-:Y:S01]  /*1020*/  @!P1 IMAD.MOV R21, RZ, RZ, -R21 ;  /* 0x000000ffff159224 */ /* 0x000fe200078e0a15 */
[----:B------:R-:W-:-:S05]  /*1030*/  @!P0 LOP3.LUT R21, RZ, R13, RZ, 0x33, !PT ;  /* 0x0000000dff158212 */ /* 0x000fca00078e33ff */
[----:B------:R-:W-:-:S05]  /*1040*/  IMAD.WIDE R14, R21, 0x4, R182 ;  /* 0x00000004150e7825 */ /* 0x000fca00078e02b6 */
[----:B------:R-:W3:Y:S01]  /*1050*/  LDG.E R0, desc[UR6][R14.64] ;  /* 0x000000060e007981 */ /* 0x000ee2000c1e1900 */
[----:B-1----:R-:W-:Y:S01]  /*1060*/  IABS R2, R5 ;  /* 0x0000000500027213 */ /* 0x002fe20000000000 */
[----:B------:R-:W-:Y:S01]  /*1070*/  IMAD.MOV R21, RZ, RZ, -R21 ;  /* 0x000000ffff157224 */ /* 0x000fe200078e0a15 */
[----:B------:R-:W-:Y:S02]  /*1080*/  MOV R6, RZ ;  /* 0x000000ff00067202 */ /* 0x000fe40000000f00 */
[----:B------:R-:W1:Y:S01]  /*1090*/  I2F.RP R12, R2 ;  /* 0x00000002000c7306 */ /* 0x000e620000209400 */
[----:B------:R-:W-:-:S05]  /*10a0*/  IMAD R21, R13, R21, R38 ;  /* 0x000000150d157224 */ /* 0x000fca00078e0226 */
[----:B------:R-:W-:Y:S02]  /*10b0*/  SHF.R.S32.HI R17, RZ, 0x1f, R21 ;  /* 0x0000001fff117819 */ /* 0x000fe40000011415 */
[----:B-1----:R-:W1:Y:S02]  /*10c0*/  MUFU.RCP R10, R12 ;  /* 0x0000000c000a7308 */ /* 0x002e640000001000 */
[----:B-1----:R-:W-:-:S06]  /*10d0*/  IADD3 R10, R10, 0xffffffe, RZ ;  /* 0x0ffffffe0a0a7810 */ /* 0x002fcc0007ffe0ff */
[----:B------:R-:W1:Y:S02]  /*10e0*/  F2I.FTZ.U32.TRUNC.NTZ R7, R10 ;  /* 0x0000000a00077305 */ /* 0x000e64000021f000 */
[----:B-1----:R-:W-:-:S04]  /*10f0*/  IMAD.MOV R3, RZ, RZ, -R7 ;  /* 0x000000ffff037224 */ /* 0x002fc800078e0a07 */
[----:B------:R-:W-:Y:S01]  /*1100*/  IMAD R4, R3, R2, RZ ;  /* 0x0000000203047224 */ /* 0x000fe200078e02ff */
[----:B------:R-:W-:-:S03]  /*1110*/  IABS R3, R124 ;  /* 0x0000007c00037213 */ /* 0x000fc60000000000 */
        /* <DEDUP_REMOVED lines=12> */
[----:B------:R-:W1:Y:S05]  /*11e0*/  LDC.64 R2, c[0x0][0x238] ;  /* 0x00008e00ff027b82 */ /* 0x000e6a0000000a00 */
[----:B------:R-:W-:-:S06]  /*11f0*/  @P2 IADD3 R4, R4, 0x1, RZ ;  /* 0x0000000104042810 */ /* 0x000fcc0007ffe0ff */
[----:B------:R-:W-:Y:S01]  /*1200*/  @!P1 IMAD.MOV R4, RZ, RZ, -R4 ;  /* 0x000000ffff049224 */ /* 0x000fe200078e0a04 */
        /* <DEDUP_REMOVED lines=8> */
[----:B------:R-:W-:-:S03]  /*1290*/  IMAD R3, R0, R3, R7 ;  /* 0x0000000300037224 */ /* 0x000fc600078e0207 */
[----:B------:R-:W-:Y:S01]  /*12a0*/  IADD3 R13, R13, R6, RZ ;  /* 0x000000060d0d7210 */ /* 0x000fe20007ffe0ff */
[-C--:B--2---:R-:W-:Y:S02]  /*12b0*/  IMAD R6, R17, R138.reuse, RZ ;  /* 0x0000008a11067224 */ /* 0x084fe400078e02ff */
[----:B------:R-:W-:-:S04]  /*12c0*/  IMAD.WIDE.U32 R12, R21, R138, R12 ;  /* 0x0000008a150c7225 */ /* 0x000fc800078e000c */
[----:B------:R-:W-:Y:S01]  /*12d0*/  IMAD R6, R21, R139, R6 ;  /* 0x0000008b15067224 */ /* 0x000fe200078e0206 */
[----:B------:R-:W-:-:S03]  /*12e0*/  MOV R14, R12 ;  /* 0x0000000c000e7202 */ /* 0x000fc60000000f00 */
[----:B------:R-:W-:Y:S02]  /*12f0*/  IMAD.IADD R15, R13, 0x1, R6 ;  /* 0x000000010d0f7824 */ /* 0x000fe400078e0206 */
[----:B------:R-:W-:Y:S02]  /*1300*/  IMAD R13, R5, UR4, RZ ;  /* 0x00000004050d7c24 */ /* 0x000fe4000f8e02ff */
[----:B------:R-:W-:-:S04]  /*1310*/  IMAD.WIDE.U32 R6, R0, R2, RZ ;  /* 0x0000000200067225 */ /* 0x000fc800078e00ff */
[C---:B------:R-:W-:Y:S01]  /*1320*/  IMAD R13, R4.reuse, UR5, R13 ;  /* 0x00000005040d7c24 */ /* 0x040fe2000f8e020d */
[----:B------:R-:W-:Y:S01]  /*1330*/  MOV R10, R6 ;  /* 0x00000006000a7202 */ /* 0x000fe20000000f00 */
[----:B------:R-:W-:-:S04]  /*1340*/  IMAD.WIDE.U32 R14, R4, UR4, R14 ;  /* 0x00000004040e7c25 */ /* 0x000fc8000f8e000e */
[----:B------:R-:W-:Y:S01]  /*1350*/  IMAD.IADD R23, R7, 0x1, R3 ;  /* 0x0000000107177824 */ /* 0x000fe200078e0203 */
[----:B------:R-:W-:Y:S02]  /*1360*/  IADD3 R15, R15, R13, RZ ;  /* 0x0000000d0f0f7210 */ /* 0x000fe40007ffe0ff */
[----:B------:R-:W-:Y:S01]  /*1370*/  MOV R6, R14 ;  /* 0x0000000e00067202 */ /* 0x000fe20000000f00 */
[----:B------:R-:W-:Y:S06]  /*1380*/  BRA `(.L_x_5447) ;  /* 0x0000000400487947 */ /* 0x000fec0003800000 */
.L_x_5446:
        /* <DEDUP_REMOVED lines=9> */
[----:B-1----:R-:W-:-:S02]  /*1420*/  VIADD R6, R6, 0xffffffe ;  /* 0x0ffffffe06067836 */ /* 0x002fc40000000000 */
[----:B--2---:R-:W-:-:S04]  /*1430*/  @P0 IMAD R5, R20, R139, RZ ;  /* 0x0000008b14050224 */ /* 0x004fc800078e02ff */
[----:B------:R-:W1:Y:S01]  /*1440*/  F2I.FTZ.U32.TRUNC.NTZ R7, R6 ;  /* 0x0000000600077305 */ /* 0x000e62000021f000 */
[----:B------:R-:W-:-:S05]  /*1450*/  @P0 IMAD.WIDE.U32 R20, R20, R138, RZ ;  /* 0x0000008a14140225 */ /* 0x000fca00078e00ff */
[----:B------:R-:W-:Y:S02]  /*1460*/  @P0 IADD3 R5, R21, R5, RZ ;  /* 0x0000000515050210 */ /* 0x000fe40007ffe0ff */
[----:B------:R-:W-:Y:S01]  /*1470*/  @P0 MOV R10, R20 ;  /* 0x00000014000a0202 */ /* 0x000fe20000000f00 */
        /* <DEDUP_REMOVED lines=9> */
[----:B------:R-:W-:Y:S01]  /*1510*/  IMAD R2, R3, R2, R4 ;  /* 0x0000000203027224 */ /* 0x000fe200078e0204 */
[----:B------:R-:W-:-:S04]  /*1520*/  LOP3.LUT R4, R124, R15, RZ, 0x3c, !PT ;  /* 0x0000000f7c047212 */ /* 0x000fc800078e3cff */
[----:B------:R-:W-:Y:S02]  /*1530*/  ISETP.GT.U32.AND P1, PT, R3, R2, PT ;  /* 0x000000020300720c */ /* 0x000fe40003f24070 */
[----:B------:R-:W-:-:S11]  /*1540*/  ISETP.GE.AND P2, PT, R4, RZ, PT ;  /* 0x000000ff0400720c */ /* 0x000fd60003f46270 */
        /* <DEDUP_REMOVED lines=21> */
.L_x_5448:
[----:B------:R-:W-:Y:S01]  /*16a0*/  @!P1 LOP3.LUT R12, RZ, R15, RZ, 0x33, !PT ;  /* 0x0000000fff0c9212 */ /* 0x000fe200078e33ff */
[----:B------:R-:W-:Y:S01]  /*16b0*/  IMAD R4, R17, R138, RZ ;  /* 0x0000008a11047224 */ /* 0x000fe200078e02ff */
[----:B------:R-:W-:Y:S02]  /*16c0*/  MOV R14, R10 ;  /* 0x0000000a000e7202 */ /* 0x000fe40000000f00 */
[----:B------:R-:W-:Y:S01]  /*16d0*/  MOV R15, R5 ;  /* 0x00000005000f7202 */ /* 0x000fe20000000f00 */
[-C--:B------:R-:W-:Y:S01]  /*16e0*/  IMAD R4, R139, R38.reuse, R4 ;  /* 0x000000268b047224 */ /* 0x080fe200078e0204 */
[----:B------:R-:W-:Y:S02]  /*16f0*/  SHF.R.S32.HI R5, RZ, 0x1f, R12 ;  /* 0x0000001fff057819 */ /* 0x000fe4000001140c */
[----:B------:R-:W-:Y:S01]  /*1700*/  @P0 IADD3 R13, R0, R13, RZ ;  /* 0x0000000d000d0210 */ /* 0x000fe20007ffe0ff */
[----:B------:R-:W-:-:S04]  /*1710*/  IMAD.WIDE.U32 R14, R138, R38, R14 ;  /* 0x000000268a0e7225 */ /* 0x000fc800078e000e */
        /* <DEDUP_REMOVED lines=9> */
[----:B------:R-:W-:Y:S02]  /*17b0*/  IADD3 R15, R15, R3, RZ ;  /* 0x000000030f0f7210 */ /* 0x000fe40007ffe0ff */
[----:B------:R-:W-:Y:S01]  /*17c0*/  MOV R4, R12 ;  /* 0x0000000c00047202 */ /* 0x000fe20000000f00 */
[----:B------:R-:W-:Y:S06]  /*17d0*/  @P0 BRA `(.L_x_5447) ;  /* 0x0000000000340947 */ /* 0x000fec0003800000 */
[----:B------:R-:W1:Y:S01]  /*17e0*/  LDC.64 R12, c[0x0][0x250] ;  /* 0x00009400ff0c7b82 */ /* 0x000e620000000a00 */
[----:B------:R-:W-:-:S07]  /*17f0*/  SHF.R.S32.HI R7, RZ, 0x1f, R0 ;  /* 0x0000001fff077819 */ /* 0x000fce0000011400 */
[----:B------:R-:W2:Y:S01]  /*1800*/  LDC.64 R2, c[0x0][0x238] ;  /* 0x00008e00ff027b82 */ /* 0x000ea20000000a00 */
[----:B-1----:R-:W-:Y:S01]  /*1810*/  IMAD R10, R7, R12, RZ ;  /* 0x0000000c070a7224 */ /* 0x002fe200078e02ff */
[----:B-----5:R-:W-:-:S03]  /*1820*/  SHF.R.S32.HI R7, RZ, 0x1f, R27 ;  /* 0x0000001fff077819 */ /* 0x020fc6000001141b */
[C---:B------:R-:W-:Y:S02]  /*1830*/  IMAD R10, R0.reuse, R13, R10 ;  /* 0x0000000d000a7224 */ /* 0x040fe400078e020a */
[----:B------:R-:W-:-:S04]  /*1840*/  IMAD.WIDE.U32 R12, R0, R12, RZ ;  /* 0x0000000c000c7225 */ /* 0x000fc800078e00ff */
[----:B--2---:R-:W-:Y:S01]  /*1850*/  IMAD R0, R7, R2, RZ ;  /* 0x0000000207007224 */ /* 0x004fe200078e02ff */
[----:B------:R-:W-:-:S03]  /*1860*/  IADD3 R13, R13, R10, RZ ;  /* 0x0000000a0d0d7210 */ /* 0x000fc60007ffe0ff */
[C---:B------:R-:W-:Y:S02]  /*1870*/  IMAD R0, R27.reuse, R3, R0 ;  /* 0x000000031b007224 */ /* 0x040fe400078e0200 */
[----:B------:R-:W-:-:S05]  /*1880*/  IMAD.WIDE.U32 R2, R27, R2, R12 ;  /* 0x000000021b027225 */ /* 0x000fca00078e000c */
[----:B------:R-:W-:Y:S02]  /*1890*/  IADD3 R23, R3, R0, RZ ;  /* 0x0000000003177210 */ /* 0x000fe40007ffe0ff */
[----:B------:R-:W-:-:S07]  /*18a0*/  MOV R10, R2 ;  /* 0x00000002000a7202 */ /* 0x000fce0000000f00 */
.L_x_5447:
[----:B------:R1:W5:Y:S01]  /*18b0*/  @P4 LDG.E R7, desc[UR6][R24.64] ;  /* 0x0000000618074981 */ /* 0x000362000c1e1900 */
[----:B------:R-:W-:Y:S01]  /*18c0*/  ISETP.NE.AND P0, PT, R180, -0x1, PT ;  /* 0xffffffffb400780c */ /* 0x000fe20003f05270 */
[----:B------:R-:W2:Y:S01]  /*18d0*/  LDC.64 R2, c[0x0][0x240] ;  /* 0x00009000ff027b82 */ /* 0x000ea20000000a00 */
[----:B-----5:R-:W-:Y:S01]  /*18e0*/  SHF.R.S32.HI R27, RZ, 0x1f, R8 ;  /* 0x0000001fff1b7819 */ /* 0x020fe20000011408 */
[----:B------:R-:W-:Y:S01]  /*18f0*/  ULDC.64 UR4, c[0x0][0x268] ;  /* 0x00009a0000047ab9 */ /* 0x000fe20000000a00 */
[----:B------:R-:W-:Y:S01]  /*1900*/  SHF.R.S32.HI R54, RZ, 0x1f, R55 ;  /* 0x0000001fff367819 */ /* 0x000fe20000011437 */
[----:B------:R-:W-:Y:S01]  /*1910*/  IMAD.SHL.U32 R178, R138, 0x10, RZ ;  /* 0x000000108ab27824 */ /* 0x000fe200078e00ff */
[CC--:B------:R-:W-:Y:S02]  /*1920*/  LEA.HI R29, R27.reuse, R8.reuse, RZ, 0x3 ;  /* 0x000000081b1d7211 */ /* 0x0c0fe400078f18ff */
[----:B------:R-:W-:Y:S01]  /*1930*/  LEA.HI R14, R27, R8, RZ, 0x6 ;  /* 0x000000081b0e7211 */ /* 0x000fe200078f30ff */
[----:B------:R-:W3:Y:S01]  /*1940*/  LDC R110, c[0x0][0x2e0] ;  /* 0x0000b800ff6e7b82 */ /* 0x000ee20000000800 */
[----:B------:R-:W-:-:S02]  /*1950*/  SHF.R.S32.HI R128, RZ, 0x3, R29 ;  /* 0x00000003ff807819 */ /* 0x000fc4000001141d */
[----:B------:R-:W-:Y:S02]  /*1960*/  LOP3.LUT R29, R29, 0xfffffff8, RZ, 0xc0, !PT ;  /* 0xfffffff81d1d7812 */ /* 0x000fe400078ec0ff */
[--C-:B------:R-:W-:Y:S01]  /*1970*/  SHF.R.S32.HI R129, RZ, 0x1f, R128.reuse ;  /* 0x0000001fff817819 */ /* 0x100fe20000011480 */
[----:B------:R-:W-:Y:S01]  /*1980*/  IMAD.SHL.U32 R113, R128, 0x40, RZ ;  /* 0x0000004080717824 */ /* 0x000fe200078e00ff */
[----:B------:R-:W-:Y:S01]  /*1990*/  SHF.L.U32 R14, R14, 0x3, RZ ;  /* 0x000000030e0e7819 */ /* 0x000fe200000006ff */
[----:B------:R-:W4:Y:S01]  /*19a0*/  @!P0 LDC.64 R12, c[0x0][0x228] ;  /* 0x00008a00ff0c8b82 */ /* 0x000f220000000a00 */
[----:B------:R-:W-:Y:S01]  /*19b0*/  IMAD.IADD R0, R8, 0x1, -R29 ;  /* 0x0000000108007824 */ /* 0x000fe200078e0a1d */
[----:B------:R-:W-:Y:S01]  /*19c0*/  LEA.HI R54, R54, R55, RZ, 0x7 ;  /* 0x0000003736367211 */ /* 0x000fe200078f38ff */
[----:B------:R-:W-:Y:S01]  /*19d0*/  IMAD R123, R129, R138, RZ ;  /* 0x0000008a817b7224 */ /* 0x000fe200078e02ff */
[----:B------:R-:W-:Y:S01]  /*19e0*/  LOP3.LUT R113, R113, 0x1c0, RZ, 0xc0, !PT ;  /* 0x000001c071717812 */ /* 0x000fe200078ec0ff */
[----:B------:R-:W-:Y:S01]  /*19f0*/  IMAD.SHL.U32 R100, R0, 0x8, RZ ;  /* 0x0000000800647824 */ /* 0x000fe200078e00ff */
[----:B------:R-:W-:Y:S01]  /*1a00*/  LEA.HI R27, R27, R8, RZ, 0x4 ;  /* 0x000000081b1b7211 */ /* 0x000fe200078f20ff */
[----:B-1----:R-:W-:Y:S01]  /*1a10*/  IMAD.WIDE R24, R19, 0x40, R128 ;  /* 0x0000004013187825 */ /* 0x002fe200078e0280 */
[----:B------:R-:W1:Y:S01]  /*1a20*/  LDC.64 R130, c[0x0][0x250] ;  /* 0x00009400ff827b82 */ /* 0x000e620000000a00 */
[----:B------:R-:W-:-:S02]  /*1a30*/  SHF.R.S32.HI R54, RZ, 0x7, R54 ;  /* 0x00000007ff367819 */ /* 0x000fc40000011436 */
[--C-:B------:R-:W-:Y:S01]  /*1a40*/  LOP3.LUT R16, R113, 0x38, R100.reuse, 0xf8, !PT ;  /* 0x0000003871107812 */ /* 0x100fe200078ef864 */
[CC--:B--2---:R-:W-:Y:S01]  /*1a50*/  @P0 IMAD.WIDE.U32 R18, R180.reuse, R2.reuse, RZ ;  /* 0x00000002b4120225 */ /* 0x0c4fe200078e00ff */
[----:B------:R-:W-:Y:S02]  /*1a60*/  SHF.R.U32.HI R113, RZ, 0x3, R113 ;  /* 0x00000003ff717819 */ /* 0x000fe40000011671 */
[----:B------:R-:W-:Y:S01]  /*1a70*/  SHF.R.S32.HI R101, RZ, 0x1f, R100 ;  /* 0x0000001fff657819 */ /* 0x000fe20000011464 */
[----:B------:R-:W-:Y:S01]  /*1a80*/  @P0 IMAD R19, R180, R3, R19 ;  /* 0x00000003b4130224 */ /* 0x000fe200078e0213 */
[----:B------:R-:W-:Y:S01]  /*1a90*/  LOP3.LUT R113, R16, R113, RZ, 0x3c, !PT ;  /* 0x0000007110717212 */ /* 0x000fe200078e3cff */
[----:B------:R-:W-:Y:S01]  /*1aa0*/  IMAD R123, R128, R139, R123 ;  /* 0x0000008b807b7224 */ /* 0x000fe200078e027b */
[----:B------:R-:W-:Y:S02]  /*1ab0*/  LOP3.LUT R27, R27, 0xfffffff0, RZ, 0xc0, !PT ;  /* 0xfffffff01b1b7812 */ /* 0x000fe400078ec0ff */
[----:B------:R-:W-:Y:S01]  /*1ac0*/  LOP3.LUT R113, R113, 0xfffffe00, R14, 0xf8, !PT ;  /* 0xfffffe0071717812 */ /* 0x000fe200078ef80e */
[----:B------:R-:W-:Y:S01]  /*1ad0*/  IMAD R14, R25, R2, RZ ;  /* 0x00000002190e7224 */ /* 0x000fe200078e02ff */
[----:B------:R-:W-:Y:S01]  /*1ae0*/  VIMNMX R54, RZ, R54, !PT ;  /* 0x00000036ff367248 */ /* 0x000fe20007fe0100 */
[----:B----4-:R-:W-:Y:S01]  /*1af0*/  @!P0 IMAD R16, R11, R12, RZ ;  /* 0x0000000c0b108224 */ /* 0x010fe200078e02ff */
[----:B---3--:R-:W-:Y:S01]  /*1b00*/  LEA.HI R110, R110, R110, RZ, 0x1 ;  /* 0x0000006e6e6e7211 */ /* 0x008fe200078f08ff */
[----:B------:R-:W-:Y:S01]  /*1b10*/  @!P0 IMAD.WIDE.U32 R28, R9, R12, RZ ;  /* 0x0000000c091c8225 */ /* 0x000fe200078e00ff */
[----:B------:R-:W-:-:S02]  /*1b20*/  SHF.L.U32 R0, R0, 0x2, RZ ;  /* 0x0000000200007819 */ /* 0x000fc400000006ff */
[----:B------:R-:W-:Y:S01]  /*1b30*/  SHF.R.S32.HI R111, RZ, 0x1, R110 ;  /* 0x00000001ff6f7819 */ /* 0x000fe2000001146e */
[----:B------:R-:W-:Y:S01]  /*1b40*/  @P0 IMAD.MOV.U32 R12, RZ, RZ, R18 ;  /* 0x000000ffff0c0224 */ /* 0x000fe200078e0012 */
[----:B------:R-:W-:Y:S01]  /*1b50*/  SHF.L.U64.HI R177, R138, 0x4, R139 ;  /* 0x000000048ab17819 */ /* 0x000fe2000001028b */
[----:B------:R-:W-:Y:S01]  /*1b60*/  @!P0 IMAD R13, R9, R13, R16 ;  /* 0x0000000d090d8224 */ /* 0x000fe200078e0210 */
[----:B-1----:R-:W-:Y:S01]  /*1b70*/  SHF.L.U64.HI R175, R130, 0x4, R131 ;  /* 0x0000000482af7819 */ /* 0x002fe20000010283 */
[----:B------:R-:W-:Y:S02]  /*1b80*/  @!P0 IMAD.MOV.U32 R12, RZ, RZ, R28 ;  /* 0x000000ffff0c8224 */ /* 0x000fe400078e001c */
[----:B------:R-:W-:Y:S01]  /*1b90*/  IMAD R14, R24, R3, R14 ;  /* 0x00000003180e7224 */ /* 0x000fe200078e020e */
[----:B------:R-:W-:Y:S01]  /*1ba0*/  @!P0 IADD3 R19, R29, R13, RZ ;  /* 0x0000000d1d138210 */ /* 0x000fe20007ffe0ff */
[----:B------:R-:W-:Y:S01]  /*1bb0*/  IMAD R3, R5, UR4, RZ ;  /* 0x0000000405037c24 */ /* 0x000fe2000f8e02ff */
[----:B------:R-:W-:Y:S01]  /*1bc0*/  IADD3 R12, P1, R100, R12, RZ ;  /* 0x0000000c640c7210 */ /* 0x000fe20007f3e0ff */
[----:B------:R-:W-:Y:S01]  /*1bd0*/  IMAD.IADD R8, R8, 0x1, -R27 ;  /* 0x0000000108087824 */ /* 0x000fe200078e0a1b */
[----:B------:R-:W-:Y:S01]  /*1be0*/  IADD3 R18, P0, R100, R10, RZ ;  /* 0x0000000a64127210 */ /* 0x000fe20007f1e0ff */
[----:B------:R-:W-:-:S02]  /*1bf0*/  IMAD R3, R4, UR5, R3 ;  /* 0x0000000504037c24 */ /* 0x000fc4000f8e0203 */
[C---:B------:R-:W-:Y:S02]  /*1c00*/  IMAD.X R13, R101.reuse, 0x1, R19, P1 ;  /* 0x00000001650d7824 */ /* 0x040fe400008e0613 */
[----:B------:R-:W-:Y:S01]  /*1c10*/  IMAD.X R19, R101, 0x1, R23, P0 ;  /* 0x0000000165137824 */ /* 0x000fe200000e0617 */
[----:B------:R-:W-:Y:S01]  /*1c20*/  IADD3 R116, P0, R128, R21, RZ ;  /* 0x0000001580747210 */ /* 0x000fe20007f1e0ff */
[----:B------:R-:W-:Y:S01]  /*1c30*/  IMAD.WIDE.U32 R24, R24, R2, R12 ;  /* 0x0000000218187225 */ /* 0x000fe200078e000c */
[----:B------:R-:W-:Y:S02]  /*1c40*/  SHF.R.S32.HI R2, RZ, 0x1f, R124 ;  /* 0x0000001fff027819 */ /* 0x000fe4000001147c */
[----:B------:R-:W-:Y:S01]  /*1c50*/  SHF.R.S32.HI R13, RZ, 0x1f, R8 ;  /* 0x0000001fff0d7819 */ /* 0x000fe20000011408 */
[----:B------:R-:W-:Y:S01]  /*1c60*/  IMAD.X R17, R129, 0x1, R17, P0 ;  /* 0x0000000181117824 */ /* 0x000fe200000e0611 */
[----:B------:R-:W-:Y:S01]  /*1c70*/  IADD3 R120, P0, R100, R6, RZ ;  /* 0x0000000664787210 */ /* 0x000fe20007f1e0ff */
[----:B------:R-:W-:Y:S01]  /*1c80*/  IMAD.WIDE.U32 R18, R4, UR4, R18 ;  /* 0x0000000404127c25 */ /* 0x000fe2000f8e0012 */
[----:B------:R-:W-:Y:S01]  /*1c90*/  ULDC.64 UR4, c[0x0][0x258] ;  /* 0x0000960000047ab9 */ /* 0x000fe20000000a00 */
[----:B------:R-:W-:-:S02]  /*1ca0*/  LEA.HI R112, R13, R8, RZ, 0x3 ;  /* 0x000000080d707211 */ /* 0x000fc400078f18ff */
[----:B------:R-:W-:Y:S01]  /*1cb0*/  IMAD.X R121, R101, 0x1, R15, P0 ;  /* 0x0000000165797824 */ /* 0x000fe200000e060f */
[----:B------:R-:W-:Y:S01]  /*1cc0*/  ISETP.GT.AND P0, PT, R48, R54, PT ;  /* 0x000000363000720c */ /* 0x000fe20003f04270 */
[----:B------:R-:W-:Y:S01]  /*1cd0*/  IMAD R127, R2, UR4, RZ ;  /* 0x00000004027f7c24 */ /* 0x000fe2000f8e02ff */
[----:B------:R-:W-:Y:S01]  /*1ce0*/  IADD3 R3, R19, R3, RZ ;  /* 0x0000000313037210 */ /* 0x000fe20007ffe0ff */
[----:B------:R-:W-:Y:S01]  /*1cf0*/  IMAD.IADD R25, R25, 0x1, R14 ;  /* 0x0000000119197824 */ /* 0x000fe200078e020e */
[----:B------:R-:W-:Y:S01]  /*1d00*/  LOP3.LUT R13, R112, 0xfffffff8, RZ, 0xc0, !PT ;  /* 0xfffffff8700d7812 */ /* 0x000fe200078ec0ff */
[----:B------:R-:W-:Y:S02]  /*1d10*/  IMAD R17, R17, R130, RZ ;  /* 0x0000008211117224 */ /* 0x000fe400078e02ff */
[----:B------:R-:W-:Y:S01]  /*1d20*/  IMAD R109, R128, R111, R0 ;  /* 0x0000006f806d7224 */ /* 0x000fe200078e0200 */
[----:B------:R-:W-:Y:S01]  /*1d30*/  IADD3 R50, R8, -R13, RZ ;  /* 0x8000000d08327210 */ /* 0x000fe20007ffe0ff */
[----:B------:R-:W-:-:S02]  /*1d40*/  IMAD.MOV.U32 R2, RZ, RZ, R18 ;  /* 0x000000ffff027224 */ /* 0x000fc400078e0012 */
[----:B------:R-:W-:Y:S01]  /*1d50*/  IMAD R127, R124, UR5, R127 ;  /* 0x000000057c7f7c24 */ /* 0x000fe2000f8e027f */
[----:B------:R-:W-:Y:S01]  /*1d60*/  IADD3 R108, R0, R109, RZ ;  /* 0x0000006d006c7210 */ /* 0x000fe20007ffe0ff */
[----:B------:R-:W-:Y:S01]  /*1d70*/  IMAD.WIDE.U32 R124, R124, UR4, R24 ;  /* 0x000000047c7c7c25 */ /* 0x000fe2000f8e0018 */
[----:B------:R-:W-:Y:S02]  /*1d80*/  SHF.R.S32.HI R94, RZ, 0x1f, R109 ;  /* 0x0000001fff5e7819 */ /* 0x000fe4000001146d */
[----:B------:R-:W-:Y:S01]  /*1d90*/  SHF.R.S32.HI R93, RZ, 0x1f, R108 ;  /* 0x0000001fff5d7819 */ /* 0x000fe2000001146c */
[C---:B------:R-:W-:Y:S01]  /*1da0*/  IMAD R119, R116.reuse, R131, R17 ;  /* 0x0000008374777224 */ /* 0x040fe200078e0211 */
[----:B------:R-:W-:Y:S01]  /*1db0*/  IADD3 R127, R125, R127, RZ ;  /* 0x0000007f7d7f7210 */ /* 0x000fe20007ffe0ff */
[----:B------:R-:W-:-:S04]  /*1dc0*/  IMAD.WIDE.U32 R116, R116, R130, R2 ;  /* 0x0000008274747225 */ /* 0x000fc800078e0002 */
[----:B------:R-:W-:-:S04]  /*1dd0*/  IMAD.WIDE.U32 R120, R128, R138, R120 ;  /* 0x0000008a80787225 */ /* 0x000fc800078e0078 */
[----:B------:R-:W-:Y:S02]  /*1de0*/  IMAD.SHL.U32 R176, R130, 0x10, RZ ;  /* 0x0000001082b07824 */ /* 0x000fe400078e00ff */
[----:B------:R-:W-:Y:S02]  /*1df0*/  IMAD.IADD R123, R121, 0x1, R123 ;  /* 0x00000001797b7824 */ /* 0x000fe400078e027b */
[----:B------:R-:W-:Y:S02]  /*1e00*/  IMAD.IADD R119, R117, 0x1, R119 ;  /* 0x0000000175777824 */ /* 0x000fe400078e0277 */
[----:B------:R-:W-:Y:S01]  /*1e10*/  @!P4 IMAD.MOV.U32 R7, RZ, RZ, RZ ;  /* 0x000000ffff07c224 */ /* 0x000fe200078e00ff */
[----:B------:R-:W-:Y:S06]  /*1e20*/  @!P0 BRA `(.L_x_5449) ;  /* 0x0000006c00788947 */ /* 0x000fec0003800000 */
[----:B------:R-:W1:Y:S01]  /*1e30*/  LDC.64 R2, c[0x0][0x338] ;  /* 0x0000ce00ff027b82 */ /* 0x000e620000000a00 */
[----:B------:R-:W-:Y:S01]  /*1e40*/  ULDC.64 UR8, c[0x0][0x330] ;  /* 0x0000cc0000087ab9 */ /* 0x000fe20000000a00 */
[----:B------:R-:W-:Y:S01]  /*1e50*/  ULDC.64 UR4, c[0x0][0x328] ;  /* 0x0000ca0000047ab9 */ /* 0x000fe20000000a00 */
[C---:B------:R-:W-:Y:S01]  /*1e60*/  IMAD R6, R11.reuse, UR8, RZ ;  /* 0x000000080b067c24 */ /* 0x040fe2000f8e02ff */
[--C-:B------:R-:W-:Y:S01]  /*1e70*/  SHF.R.S32.HI R10, RZ, 0x1f, R55.reuse ;  /* 0x0000001fff0a7819 */ /* 0x100fe20000011437 */
[----:B------:R-:W-:Y:S01]  /*1e80*/  IMAD R0, R11, UR4, RZ ;  /* 0x000000040b007c24 */ /* 0x000fe2000f8e02ff */
[----:B------:R-:W-:Y:S01]  /*1e90*/  IADD3 R8, P1, P0, R38, R128, -R55 ;  /* 0x0000008026087210 */ /* 0x000fe2000783e837 */
[----:B------:R-:W-:Y:S01]  /*1ea0*/  IMAD.WIDE.U32 R14, R9, UR8, R100 ;  /* 0x00000008090e7c25 */ /* 0x000fe2000f8e0064 */
[----:B------:R-:W-:Y:S01]  /*1eb0*/  SHF.L.U32 R66, R131, 0x6, RZ ;  /* 0x0000000683427819 */ /* 0x000fe200000006ff */
[----:B------:R-:W-:Y:S01]  /*1ec0*/  ULDC.64 UR10, c[0x0][0x350] ;  /* 0x0000d400000a7ab9 */ /* 0x000fe20000000a00 */
[----:B------:R-:W2:Y:S01]  /*1ed0*/  LDC R56, c[0x0][0x340] ;  /* 0x0000d000ff387b82 */ /* 0x000ea20000000800 */
[C---:B------:R-:W-:Y:S01]  /*1ee0*/  IMAD R6, R9.reuse, UR9, R6 ;  /* 0x0000000909067c24 */ /* 0x040fe2000f8e0206 */
[----:B------:R-:W-:Y:S01]  /*1ef0*/  ULDC.64 UR8, c[0x0][0x348] ;  /* 0x0000d20000087ab9 */ /* 0x000fe20000000a00 */
[----:B------:R-:W-:Y:S01]  /*1f00*/  IMAD.WIDE.U32 R12, R9, UR4, R100 ;  /* 0x00000004090c7c25 */ /* 0x000fe2000f8e0064 */
[----:B------:R-:W-:Y:S01]  /*1f10*/  ULDC UR32, c[0x0][0x2d0] ;  /* 0x0000b40000207ab9 */ /* 0x000fe20000000800 */
[----:B------:R-:W-:Y:S01]  /*1f20*/  SHF.L.U32 R103, R111, 0x4, RZ ;  /* 0x000000046f677819 */ /* 0x000fe200000006ff */
[----:B------:R-:W-:Y:S01]  /*1f30*/  ULDC.U8 UR31, c[0x0][0x3c3] ;  /* 0x0000f0c0001f7ab9 */ /* 0x000fe20000000000 */
[----:B------:R-:W-:Y:S01]  /*1f40*/  IMAD R0, R9, UR5, R0 ;  /* 0x0000000509007c24 */ /* 0x000fe2000f8e0200 */
[----:B------:R-:W-:Y:S01]  /*1f50*/  SHF.R.S32.HI R9, RZ, 0x1f, R38 ;  /* 0x0000001fff097819 */ /* 0x000fe20000011426 */
[----:B------:R-:W-:Y:S01]  /*1f60*/  ULDC.64 UR4, c[0x0][0x340] ;  /* 0x0000d00000047ab9 */ /* 0x000fe20000000a00 */
[----:B------:R-:W-:Y:S01]  /*1f70*/  IMAD.IADD R15, R15, 0x1, R6 ;  /* 0x000000010f0f7824 */ /* 0x000fe200078e0206 */
[----:B------:R-:W-:Y:S01]  /*1f80*/  IADD3 R38, R7, R38, RZ ;  /* 0x0000002607267210 */ /* 0x000fe20007ffe0ff */
[----:B------:R-:W-:Y:S01]  /*1f90*/  IMAD.IADD R13, R13, 0x1, R0 ;  /* 0x000000010d0d7824 */ /* 0x000fe200078e0200 */
[----:B------:R-:W-:Y:S01]  /*1fa0*/  IADD3.X R11, R9, R129, ~R10, P1, P0 ;  /* 0x00000081090b7210 */ /* 0x000fe20000fe0c0a */
[----:B------:R-:W-:Y:S01]  /*1fb0*/  IMAD.WIDE.U32 R14, R8, UR4, R14 ;  /* 0x00000004080e7c25 */ /* 0x000fe2000f8e000e */
[----:B------:R-:W-:Y:S01]  /*1fc0*/  USHF.L.U64.HI UR25, UR4, 0x4, UR5 ;  /* 0x0000000404197899 */ /* 0x000fe20008010205 */
[----:B------:R-:W-:Y:S01]  /*1fd0*/  SHF.L.U32 R98, R111, 0x6, RZ ;  /* 0x000000066f627819 */ /* 0x000fe200000006ff */
[----:B------:R-:W-:Y:S01]  /*1fe0*/  USHF.L.U32 UR26, UR4, 0x4, URZ ;  /* 0x00000004041a7899 */ /* 0x000fe2000800063f */
[C---:B------:R-:W-:Y:S01]  /*1ff0*/  IMAD R9, R11.reuse, UR4, RZ ;  /* 0x000000040b097c24 */ /* 0x040fe2000f8e02ff */
[----:B------:R-:W-:Y:S01]  /*2000*/  USHF.L.U64.HI UR13, UR4, 0x5, UR5 ;  /* 0x00000005040d7899 */ /* 0x000fe20008010205 */
[-C--:B-1----:R-:W-:Y:S01]  /*2010*/  IMAD R0, R11, R2.reuse, RZ ;  /* 0x000000020b007224 */ /* 0x082fe200078e02ff */
[----:B------:R-:W-:Y:S01]  /*2020*/  USHF.L.U32 UR22, UR4, 0x5, URZ ;  /* 0x0000000504167899 */ /* 0x000fe2000800063f */
[----:B------:R-:W-:Y:S01]  /*2030*/  IMAD.WIDE.U32 R10, R130, 0x40, RZ ;  /* 0x00000040820a7825 */ /* 0x000fe200078e00ff */
[----:B------:R-:W-:Y:S01]  /*2040*/  UIMAD.WIDE.U32 UR20, UR4, 0x60, URZ ;  /* 0x00000060041478a5 */ /* 0x000fe2000f8e003f */
[----:B------:R-:W-:Y:S01]  /*2050*/  SHF.L.U64.HI R57, R2, 0x5, R3 ;  /* 0x0000000502397819 */ /* 0x000fe20000010203 */
[----:B------:R-:W-:Y:S01]  /*2060*/  UIMAD UR12, UR5, 0x60, URZ ;  /* 0x00000060050c78a4 */ /* 0x000fe2000f8e023f */
[----:B------:R-:W-:Y:S01]  /*2070*/  IMAD R6, R8, UR5, R9 ;  /* 0x0000000508067c24 */ /* 0x000fe2000f8e0209 */
[----:B------:R-:W-:Y:S01]  /*2080*/  SHF.L.U32 R67, R10, 0x1, RZ ;  /* 0x000000010a437819 */ /* 0x000fe200000006ff */
[C---:B------:R-:W-:Y:S01]  /*2090*/  IMAD R0, R8.reuse, R3, R0 ;  /* 0x0000000308007224 */ /* 0x040fe200078e0200 */
[----:B------:R-:W-:Y:S01]  /*20a0*/  USHF.L.U64.HI UR23, UR4, 0x6, UR5 ;  /* 0x0000000604177899 */ /* 0x000fe20008010205 */
[----:B------:R-:W-:Y:S01]  /*20b0*/  IMAD.IADD R66, R11, 0x1, R66 ;  /* 0x000000010b427824 */ /* 0x000fe200078e0242 */
[----:B------:R-:W-:Y:S01]  /*20c0*/  USHF.L.U32 UR24, UR4, 0x6, URZ ;  /* 0x0000000604187899 */ /* 0x000fe2000800063f */
[----:B------:R-:W-:Y:S01]  /*20d0*/  IMAD.WIDE.U32 R8, R8, R2, R12 ;  /* 0x0000000208087225 */ /* 0x000fe200078e000c */
[----:B------:R-:W-:Y:S01]  /*20e0*/  UIMAD.WIDE.U32 UR18, UR4, 0xa0, URZ ;  /* 0x000000a0041278a5 */ /* 0x000fe2000f8e003f */
[----:B------:R-:W-:Y:S01]  /*20f0*/  SHF.L.U32 R13, R139, 0x6, RZ ;  /* 0x000000068b0d7819 */ /* 0x000fe200000006ff */
[----:B------:R-:W-:Y:S01]  /*2100*/  UIMAD.WIDE.U32 UR16, UR4, 0xc0, URZ ;  /* 0x000000c0041078a5 */ /* 0x000fe2000f8e003f */
[----:B------:R-:W-:Y:S01]  /*2110*/  SHF.L.U64.HI R66, R10, 0x1, R66 ;  /* 0x000000010a427819 */ /* 0x000fe20000010242 */
[----:B------:R-:W-:Y:S01]  /*2120*/  IMAD.IADD R15, R15, 0x1, R6 ;  /* 0x000000010f0f7824 */ /* 0x000fe200078e0206 */
[----:B------:R-:W-:Y:S01]  /*2130*/  MOV R10, R8 ;  /* 0x00000008000a7202 */ /* 0x000fe20000000f00 */
[C---:B------:R-:W-:Y:S01]  /*2140*/  IMAD R77, R5.reuse, UR10, RZ ;  /* 0x0000000a054d7c24 */ /* 0x040fe2000f8e02ff */
[----:B------:R-:W-:Y:S01]  /*2150*/  UIMAD UR27, UR5, 0xe0, URZ ;  /* 0x000000e0051b78a4 */ /* 0x000fe2000f8e023f */
[----:B------:R-:W-:Y:S01]  /*2160*/  IMAD R79, R5, UR8, RZ ;  /* 0x00000008054f7c24 */ /* 0x000fe2000f8e02ff */
[----:B------:R-:W-:Y:S01]  /*2170*/  UIMAD.WIDE.U32 UR28, UR4, 0xe0, URZ ;  /* 0x000000e0041c78a5 */ /* 0x000fe2000f8e003f */
[----:B------:R-:W-:Y:S01]  /*2180*/  IMAD.IADD R11, R9, 0x1, R0 ;  /* 0x00000001090b7824 */ /* 0x000fe200078e0200 */
[C-C-:B------:R-:W-:Y:S01]  /*2190*/  SHF.L.U64.HI R60, R2.reuse, 0x6, R3.reuse ;  /* 0x00000006023c7819 */ /* 0x140fe20000010203 */
[----:B------:R-:W-:Y:S01]  /*21a0*/  IMAD R38, R111, R38, RZ ;  /* 0x000000266f267224 */ /* 0x000fe200078e02ff */
[----:B------:R-:W-:Y:S01]  /*21b0*/  SHF.L.U64.HI R84, R2, 0x4, R3 ;  /* 0x0000000402547819 */ /* 0x000fe20000010203 */
[----:B------:R-:W-:Y:S01]  /*21c0*/  IMAD R77, R4, UR11, R77 ;  /* 0x0000000b044d7c24 */ /* 0x000fe2000f8e024d */
[----:B------:R-:W-:Y:S01]  /*21d0*/  SHF.L.U32 R58, R2, 0x5, RZ ;  /* 0x00000005023a7819 */ /* 0x000fe200000006ff */
[----:B------:R-:W-:Y:S01]  /*21e0*/  IMAD.WIDE.U32 R6, R4, UR10, R14 ;  /* 0x0000000a04067c25 */ /* 0x000fe2000f8e000e */
[----:B------:R-:W-:Y:S01]  /*21f0*/  SHF.R.S32.HI R39, RZ, 0x1f, R38 ;  /* 0x0000001fff277819 */ /* 0x000fe20000011426 */
[----:B------:R-:W-:Y:S01]  /*2200*/  ULDC.64 UR10, c[0x0][0x320] ;  /* 0x0000c800000a7ab9 */ /* 0x000fe20000000a00 */
[-C--:B------:R-:W-:Y:S01]  /*2210*/  IADD3 R82, P2, R108, R38.reuse, RZ ;  /* 0x000000266c527210 */ /* 0x080fe20007f5e0ff */
[C---:B------:R-:W-:Y:S01]  /*2220*/  IMAD R79, R4.reuse, UR9, R79 ;  /* 0x00000009044f7c24 */ /* 0x040fe2000f8e024f */
[----:B------:R-:W-:Y:S01]  /*2230*/  IADD3 R38, P3, R109, R38, RZ ;  /* 0x000000266d267210 */ /* 0x000fe20007f7e0ff */
[----:B------:R-:W-:Y:S01]  /*2240*/  IMAD.WIDE.U32 R4, R4, UR8, R10 ;  /* 0x0000000804047c25 */ /* 0x000fe2000f8e000a */
[----:B------:R-:W-:Y:S01]  /*2250*/  ULDC.64 UR8, c[0x0][0x318] ;  /* 0x0000c60000087ab9 */ /* 0x000fe20000000a00 */
[----:B------:R-:W-:Y:S01]  /*2260*/  LEA R76, P1, R6, UR10, 0x1 ;  /* 0x0000000a064c7c11 */ /* 0x000fe2000f8208ff */
[----:B------:R-:W-:Y:S01]  /*2270*/  UIMAD UR10, UR5, 0xc0, URZ ;  /* 0x000000c0050a78a4 */ /* 0x000fe2000f8e023f */
[----:B------:R-:W-:Y:S01]  /*2280*/  IMAD.IADD R77, R7, 0x1, R77 ;  /* 0x00000001074d7824 */ /* 0x000fe200078e024d */
[----:B------:R-:W-:Y:S01]  /*2290*/  IADD3 R79, R5, R79, RZ ;  /* 0x0000004f054f7210 */ /* 0x000fe20007ffe0ff */
[----:B------:R-:W-:Y:S01]  /*22a0*/  IMAD.SHL.U32 R63, R131, 0x20, RZ ;  /* 0x00000020833f7824 */ /* 0x000fe200078e00ff */
[----:B------:R-:W-:Y:S01]  /*22b0*/  LEA R78, P0, R4, UR8, 0x1 ;  /* 0x00000008044e7c11 */ /* 0x000fe2000f8008ff */
[----:B------:R-:W-:Y:S01]  /*22c0*/  IMAD.WIDE.U32 R8, R130, 0x20, RZ ;  /* 0x0000002082087825 */ /* 0x000fe200078e00ff */
[----:B------:R-:W-:Y:S01]  /*22d0*/  IADD3.X R83, R93, R39, RZ, P2, !PT ;  /* 0x000000275d537210 */ /* 0x000fe200017fe4ff */
[----:B------:R-:W-:Y:S01]  /*22e0*/  USHF.L.U64.HI UR25, UR26, 0x1, UR25 ;  /* 0x000000011a197899 */ /* 0x000fe20008010219 */
[----:B------:R-:W-:Y:S01]  /*22f0*/  LEA.HI.X R77, R6, UR11, R77, 0x1, P1 ;  /* 0x0000000b064d7c11 */ /* 0x000fe200088f0c4d */
[----:B------:R-:W-:Y:S01]  /*2300*/  IMAD.X R39, R94, 0x1, R39, P3 ;  /* 0x000000015e277824 */ /* 0x000fe200018e0627 */
[----:B------:R-:W-:Y:S01]  /*2310*/  LEA.HI.X R79, R4, UR9, R79, 0x1, P0 ;  /* 0x00000009044f7c11 */ /* 0x000fe200080f0c4f */
[----:B------:R-:W-:Y:S01]  /*2320*/  UIMAD UR11, UR5, 0xa0, URZ ;  /* 0x000000a0050b78a4 */ /* 0x000fe2000f8e023f */
[----:B------:R-:W-:Y:S01]  /*2330*/  SHF.L.U64.HI R83, R82, 0x1, R83 ;  /* 0x0000000152537819 */ /* 0x000fe20000010253 */
[----:B------:R-:W-:Y:S01]  /*2340*/  ULDC.64 UR8, c[0x0][0x218] ;  /* 0x0000860000087ab9 */ /* 0x000fe20000000a00 */
[----:B------:R-:W-:Y:S01]  /*2350*/  ULDC.64 UR4, c[0x0][0x220] ;  /* 0x0000880000047ab9 */ /* 0x000fe20000000a00 */
[----:B------:R-:W-:Y:S01]  /*2360*/  LEA R72, P1, R120, UR8, 0x1 ;  /* 0x0000000878487c11 */ /* 0x000fe2000f8208ff */
[----:B------:R-:W-:Y:S01]  /*2370*/  IMAD.SHL.U32 R59, R139, 0x20, RZ ;  /* 0x000000208b3b7824 */ /* 0x000fe200078e00ff */
[----:B------:R-:W-:Y:S01]  /*2380*/  LEA R74, P0, R116, UR4, 0x1 ;  /* 0x00000004744a7c11 */ /* 0x000fe2000f8008ff */
[----:B------:R-:W-:Y:S01]  /*2390*/  IMAD.WIDE.U32 R140, R138, 0x40, RZ ;  /* 0x000000408a8c7825 */ /* 0x000fe200078e00ff */
[----:B------:R-:W-:Y:S01]  /*23a0*/  SHF.L.U64.HI R39, R38, 0x1, R39 ;  /* 0x0000000126277819 */ /* 0x000fe20000010227 */
[----:B------:R-:W-:Y:S01]  /*23b0*/  UIADD3 UR33, UR21, UR12, URZ ;  /* 0x0000000c15217290 */ /* 0x000fe2000fffe03f */
[----:B------:R-:W-:Y:S01]  /*23c0*/  LEA.HI.X R71, R120, UR9, R123, 0x1, P1 ;  /* 0x0000000978477c11 */ /* 0x000fe200088f0c7b */
[----:B------:R-:W-:Y:S01]  /*23d0*/  IMAD.SHL.U32 R38, R38, 0x2, RZ ;  /* 0x0000000226267824 */ /* 0x000fe200078e00ff */
[----:B------:R-:W-:Y:S01]  /*23e0*/  LEA.HI.X R75, R116, UR5, R119, 0x1, P0 ;  /* 0x00000005744b7c11 */ /* 0x000fe200080f0c77 */
[----:B------:R-:W-:Y:S01]  /*23f0*/  ULDC.64 UR8, c[0x0][0x360] ;  /* 0x0000d80000087ab9 */ /* 0x000fe20000000a00 */
[----:B------:R-:W-:Y:S01]  /*2400*/  ULDC.64 UR4, c[0x0][0x358] ;  /* 0x0000d60000047ab9 */ /* 0x000fe20000000a00 */
[----:B------:R-:W-:Y:S01]  /*2410*/  IADD3 R63, R9, R63, RZ ;  /* 0x0000003f093f7210 */ /* 0x000fe20007ffe0ff */
[C---:B------:R-:W-:Y:S01]  /*2420*/  IMAD R65, R131.reuse, 0x60, RZ ;  /* 0x0000006083417824 */ /* 0x040fe200078e02ff */
[C---:B------:R-:W-:Y:S01]  /*2430*/  IADD3 R10, P1, R38.reuse, UR8, RZ ;  /* 0x00000008260a7c10 */ /* 0x040fe2000ff3e0ff */
[C---:B------:R-:W-:Y:S01]  /*2440*/  IMAD R7, R131.reuse, 0xa0, RZ ;  /* 0x000000a083077824 */ /* 0x040fe200078e02ff */
[----:B------:R-:W-:Y:S01]  /*2450*/  IADD3 R38, P0, R38, UR4, RZ ;  /* 0x0000000426267c10 */ /* 0x000fe2000ff1e0ff */
[C---:B------:R-:W-:Y:S01]  /*2460*/  IMAD R69, R131.reuse, 0xc0, RZ ;  /* 0x000000c083457824 */ /* 0x040fe200078e02ff */
[----:B------:R-:W-:Y:S01]  /*2470*/  SHF.L.U32 R82, R82, 0x1, RZ ;  /* 0x0000000152527819 */ /* 0x000fe200000006ff */
[----:B------:R-:W-:Y:S01]  /*2480*/  IMAD R5, R131, 0xe0, RZ ;  /* 0x000000e083057824 */ /* 0x000fe200078e02ff */
[C---:B------:R-:W-:Y:S01]  /*2490*/  IADD3.X R9, R39.reuse, UR9, RZ, P1, !PT ;  /* 0x0000000927097c10 */ /* 0x040fe20008ffe4ff */
[----:B------:R-:W-:Y:S01]  /*24a0*/  IMAD.WIDE.U32 R136, R130, 0x60, RZ ;  /* 0x0000006082887825 */ /* 0x000fe200078e00ff */
[----:B------:R-:W-:Y:S01]  /*24b0*/  IADD3.X R39, R39, UR5, RZ, P0, !PT ;  /* 0x0000000527277c10 */ /* 0x000fe200087fe4ff */
[----:B------:R-:W-:Y:S01]  /*24c0*/  USHF.L.U64.HI UR23, UR24, 0x1, UR23 ;  /* 0x0000000118177899 */ /* 0x000fe20008010217 */
[----:B------:R-:W-:Y:S01]  /*24d0*/  ISETP.GE.AND P0, PT, R100, UR32, PT ;  /* 0x0000002064007c0c */ /* 0x000fe2000bf06270 */
[----:B------:R-:W-:Y:S01]  /*24e0*/  IMAD.WIDE.U32 R134, R130, 0xa0, RZ ;  /* 0x000000a082867825 */ /* 0x000fe200078e00ff */
[C---:B------:R-:W-:Y:S01]  /*24f0*/  IADD3 R80, P3, R82.reuse, UR8, RZ ;  /* 0x0000000852507c10 */ /* 0x040fe2000ff7e0ff */
[----:B------:R-:W-:Y:S01]  /*2500*/  USHF.L.U64.HI UR32, UR22, 0x1, UR13 ;  /* 0x0000000116207899 */ /* 0x000fe2000801020d */
[----:B------:R-:W-:Y:S01]  /*2510*/  IADD3 R82, P2, R82, UR4, RZ ;  /* 0x0000000452527c10 */ /* 0x000fe2000ff5e0ff */
[----:B------:R-:W-:Y:S01]  /*2520*/  IMAD.WIDE.U32 R132, R130, 0xc0, RZ ;  /* 0x000000c082847825 */ /* 0x000fe200078e00ff */
[----:B------:R-:W-:Y:S01]  /*2530*/  SHF.L.U64.HI R63, R8, 0x1, R63 ;  /* 0x00000001083f7819 */ /* 0x000fe2000001023f */
[----:B------:R-:W-:Y:S01]  /*2540*/  UIADD3 UR34, UR19, UR11, URZ ;  /* 0x0000000b13227290 */ /* 0x000fe2000fffe03f */
[----:B------:R-:W-:Y:S01]  /*2550*/  SHF.L.U32 R85, R2, 0x4, RZ ;  /* 0x0000000402557819 */ /* 0x000fe200000006ff */
[C---:B------:R-:W-:Y:S01]  /*2560*/  IMAD.SHL.U32 R102, R111.reuse, 0x20, RZ ;  /* 0x000000206f667824 */ /* 0x040fe200078e00ff */
[C---:B------:R-:W-:Y:S01]  /*2570*/  IADD3 R52, R128.reuse, 0x20, RZ ;  /* 0x0000002080347810 */ /* 0x040fe20007ffe0ff */
[C---:B------:R-:W-:Y:S01]  /*2580*/  IMAD R99, R111.reuse, 0x30, RZ ;  /* 0x000000306f637824 */ /* 0x040fe200078e02ff */
[C---:B------:R-:W-:Y:S01]  /*2590*/  IADD3 R107, R128.reuse, 0x40, RZ ;  /* 0x00000040806b7810 */ /* 0x040fe20007ffe0ff */
[C---:B------:R-:W-:Y:S01]  /*25a0*/  IMAD R97, R111.reuse, 0x50, RZ ;  /* 0x000000506f617824 */ /* 0x040fe200078e02ff */
[----:B------:R-:W-:Y:S01]  /*25b0*/  IADD3 R105, R128, 0x60, RZ ;  /* 0x0000006080697810 */ /* 0x000fe20007ffe0ff */
[----:B------:R-:W-:Y:S01]  /*25c0*/  IMAD R96, R111, 0x60, RZ ;  /* 0x000000606f607824 */ /* 0x000fe200078e02ff */
[----:B------:R-:W-:Y:S01]  /*25d0*/  IADD3 R62, R141, R13, RZ ;  /* 0x0000000d8d3e7210 */ /* 0x000fe20007ffe0ff */
[----:B------:R-:W-:Y:S01]  /*25e0*/  IMAD R95, R111, 0x70, RZ ;  /* 0x000000706f5f7824 */ /* 0x000fe200078e02ff */
[----:B------:R-:W-:Y:S01]  /*25f0*/  P2R R114, PR, RZ, 0x1 ;  /* 0x00000001ff727803 */ /* 0x000fe20000000000 */
[----:B------:R-:W-:Y:S01]  /*2600*/  IMAD.WIDE.U32 R138, R138, 0x20, RZ ;  /* 0x000000208a8a7825 */ /* 0x000fe200078e00ff */
[----:B------:R-:W-:Y:S01]  /*2610*/  IADD3 R65, R137, R65, RZ ;  /* 0x0000004189417210 */ /* 0x000fe20007ffe0ff */
[----:B------:R-:W-:Y:S01]  /*2620*/  UIADD3 UR35, UR17, UR10, URZ ;  /* 0x0000000a11237290 */ /* 0x000fe2000fffe03f */
[----:B------:R-:W-:Y:S01]  /*2630*/  IADD3 R69, R133, R69, RZ ;  /* 0x0000004585457210 */ /* 0x000fe20007ffe0ff */
[----:B------:R-:W-:Y:S01]  /*2640*/  IMAD.WIDE.U32 R130, R130, 0xe0, RZ ;  /* 0x000000e082827825 */ /* 0x000fe200078e00ff */
[----:B------:R-:W-:Y:S01]  /*2650*/  SHF.R.S32.HI R92, RZ, 0x1f, R103 ;  /* 0x0000001fff5c7819 */ /* 0x000fe20000011467 */
[----:B------:R-:W-:Y:S01]  /*2660*/  ULDC UR4, c[0x0][0x2e0] ;  /* 0x0000b80000047ab9 */ /* 0x000fe20000000800 */
[----:B------:R-:W-:Y:S01]  /*2670*/  SHF.R.S32.HI R91, RZ, 0x1f, R102 ;  /* 0x0000001fff5b7819 */ /* 0x000fe20000011466 */
[----:B------:R-:W-:Y:S01]  /*2680*/  IMAD.SHL.U32 R64, R8, 0x2, RZ ;  /* 0x0000000208407824 */ /* 0x000fe200078e00ff */
[----:B------:R-:W-:Y:S01]  /*2690*/  SHF.R.S32.HI R90, RZ, 0x1f, R99 ;  /* 0x0000001fff5a7819 */ /* 0x000fe20000011463 */
[----:B------:R-:W-:Y:S01]  /*26a0*/  IMAD.SHL.U32 R61, R2, 0x40, RZ ;  /* 0x00000040023d7824 */ /* 0x000fe200078e00ff */
        /* <DEDUP_REMOVED lines=8> */
[----:B--2---:R-:W-:Y:S01]  /*2730*/  LEA R56, -R56, RZ, 0x7 ;  /* 0x000000ff38387211 */ /* 0x004fe200078e39ff */
[----:B------:R-:W-:Y:S01]  /*2740*/  IMAD.MOV.U32 R11, RZ, RZ, R48 ;  /* 0x000000ffff0b7224 */ /* 0x000fe200078e0030 */
[----:B------:R-:W-:Y:S01]  /*2750*/  IADD3.X R81, R83, UR9, RZ, P3, !PT ;  /* 0x0000000953517c10 */ /* 0x000fe20009ffe4ff */
[----:B------:R-:W-:Y:S01]  /*2760*/  IMAD.IADD R59, R139, 0x1, R59 ;  /* 0x000000018b3b7824 */ /* 0x000fe200078e023b */
[----:B------:R-:W-:Y:S01]  /*2770*/  IADD3.X R83, R83, UR5, RZ, P2, !PT ;  /* 0x0000000553537c10 */ /* 0x000fe200097fe4ff */
[----:B------:R-:W-:Y:S01]  /*2780*/  IMAD.IADD R68, R135, 0x1, R7 ;  /* 0x0000000187447824 */ /* 0x000fe200078e0207 */
[----:B------:R-:W-:Y:S01]  /*2790*/  ULDC UR30, c[0x0][0x2e0] ;  /* 0x0000b800001e7ab9 */ /* 0x000fe20000000800 */
[----:B------:R-:W-:Y:S01]  /*27a0*/  IMAD.IADD R70, R131, 0x1, R5 ;  /* 0x0000000183467824 */ /* 0x000fe200078e0205 */
[----:B------:R-:W-:Y:S01]  /*27b0*/  ULDC UR5, c[0x0][0x2e0] ;  /* 0x0000b80000057ab9 */ /* 0x000fe20000000800 */
[----:B------:R-:W-:Y:S01]  /*27c0*/  ULDC.64 UR8, c[0x0][0x248] ;  /* 0x0000920000087ab9 */ /* 0x000fe20000000a00 */
[----:B------:R-:W-:Y:S01]  /*27d0*/  ULDC.64 UR14, c[0x0][0x250] ;  /* 0x00009400000e7ab9 */ /* 0x000fe20000000a00 */
[----:B------:R-:W-:-:S02]  /*27e0*/  USHF.L.U32 UR26, UR26, 0x1, URZ ;  /* 0x000000011a1a7899 */ /* 0x000fc4000800063f */
[----:B------:R-:W-:Y:S02]  /*27f0*/  USHF.L.U32 UR22, UR22, 0x1, URZ ;  /* 0x0000000116167899 */ /* 0x000fe4000800063f */
[----:B------:R-:W-:Y:S02]  /*2800*/  USHF.L.U32 UR24, UR24, 0x1, URZ ;  /* 0x0000000118187899 */ /* 0x000fe4000800063f */
[----:B------:R-:W-:Y:S01]  /*2810*/  UIADD3 UR36, UR29, UR27, URZ ;  /* 0x0000001b1d247290 */ /* 0x000fe2000fffe03f */
[----:B------:R-:W-:Y:S01]  /*2820*/  ULDC.64 UR10, c[0x0][0x230] ;  /* 0x00008c00000a7ab9 */ /* 0x000fe20000000a00 */
[----:B------:R-:W-:-:S10]  /*2830*/  ULDC.64 UR12, c[0x0][0x238] ;  /* 0x00008e00000c7ab9 */ /* 0x000fd40000000a00 */
.L_x_5503:
[----:B------:R-:W-:Y:S01]  /*2840*/  LEA R2, R11, 0xffffff80, 0x7 ;  /* 0xffffff800b027811 */ /* 0x000fe200078e38ff */
[----:B--234-:R-:W-:Y:S01]  /*2850*/  IMAD.MOV.U32 R12, RZ, RZ, R76 ;  /* 0x000000ffff0c7224 */ /* 0x01cfe200078e004c */
[----:B------:R-:W-:Y:S01]  /*2860*/  ISETP.NE.AND P4, PT, R114, RZ, PT ;  /* 0x000000ff7200720c */ /* 0x000fe20003f85270 */
[----:B------:R-:W-:Y:S02]  /*2870*/  IMAD.MOV.U32 R13, RZ, RZ, R77 ;  /* 0x000000ffff0d7224 */ /* 0x000fe400078e004d */
[--C-:B------:R-:W-:Y:S02]  /*2880*/  IMAD.IADD R3, R49, 0x1, -R2.reuse ;  /* 0x0000000131037824 */ /* 0x100fe400078e0a02 */
[----:B------:R-:W-:Y:S03]  /*2890*/  IMAD.IADD R2, R55, 0x1, -R2 ;  /* 0x0000000137027824 */ /* 0x000fe600078e0a02 */
[CC--:B------:R-:W-:Y:S04]  /*28a0*/  ISETP.GE.OR P0, PT, R53.reuse, R3.reuse, P4 ;  /* 0x000000033500720c */ /* 0x0c0fe80002706670 */
[-C--:B------:R-:W-:Y:S02]  /*28b0*/  ISETP.LT.OR P2, PT, R53, R2.reuse, P0 ;  /* 0x000000023500720c */ /* 0x080fe40000741670 */
[CC--:B------:R-:W-:Y:S02]  /*28c0*/  ISETP.GE.OR P0, PT, R52.reuse, R3.reuse, P4 ;  /* 0x000000033400720c */ /* 0x0c0fe40002706670 */
[----:B------:R-:W-:Y:S02]  /*28d0*/  P2R R4, PR, RZ, 0x4 ;  /* 0x00000004ff047803 */ /* 0x000fe40000000000 */
[-C--:B------:R-:W-:Y:S02]  /*28e0*/  ISETP.LT.OR P5, PT, R52, R2.reuse, P0 ;  /* 0x000000023400720c */ /* 0x080fe400007a1670 */
[C---:B------:R-:W-:Y:S04]  /*28f0*/  ISETP.GE.OR P0, PT, R51.reuse, R3, P4 ;  /* 0x000000033300720c */ /* 0x040fe80002706670 */
[----:B------:R-:W-:Y:S02]  /*2900*/  ISETP.LT.OR P3, PT, R51, R2, P0 ;  /* 0x000000023300720c */ /* 0x000fe40000761670 */
[----:B------:R-:W-:Y:S02]  /*2910*/  @!P2 LEA R146, P0, R176, R74, 0x1 ;  /* 0x0000004ab092a211 */ /* 0x000fe400078008ff */
[----:B------:R-:W-:Y:S02]  /*2920*/  @!P2 IADD3 R6, P1, R76, UR26, RZ ;  /* 0x0000001a4c06ac10 */ /* 0x000fe4000ff3e0ff */
[----:B------:R-:W-:Y:S02]  /*2930*/  @!P2 LEA.HI.X R147, R176, R75, R175, 0x1, P0 ;  /* 0x0000004bb093a211 */ /* 0x000fe400000f0caf */
[----:B------:R-:W-:Y:S02]  /*2940*/  ISETP.GE.OR P0, PT, R107, R3, P4 ;  /* 0x000000036b00720c */ /* 0x000fe40002706670 */
[----:B------:R-:W-:Y:S02]  /*2950*/  @!P2 IADD3.X R7, R77, UR25, RZ, P1, !PT ;  /* 0x000000194d07ac10 */ /* 0x000fe40008ffe4ff */
[----:B------:R-:W-:Y:S02]  /*2960*/  ISETP.LT.OR P2, PT, R107, R2, P0 ;  /* 0x000000026b00720c */ /* 0x000fe40000741670 */
[C---:B------:R-:W-:Y:S02]  /*2970*/  @!P3 IADD3 R24, P0, R76.reuse, UR20, RZ ;  /* 0x000000144c18bc10 */ /* 0x040fe4000ff1e0ff */
[----:B------:R-:W-:Y:S02]  /*2980*/  @!P5 IADD3 R28, P1, R76, UR22, RZ ;  /* 0x000000164c1cdc10 */ /* 0x000fe4000ff3e0ff */
[C---:B------:R-:W-:Y:S02]  /*2990*/  @!P3 IADD3.X R25, R77.reuse, UR33, RZ, P0, !PT ;  /* 0x000000214d19bc10 */ /* 0x040fe400087fe4ff */
[C---:B------:R-:W-:Y:S02]  /*29a0*/  @!P3 IADD3 R46, P0, R74.reuse, R136, RZ ;  /* 0x000000884a2eb210 */ /* 0x040fe40007f1e0ff */
[----:B------:R-:W-:Y:S02]  /*29b0*/  @!P5 IADD3.X R29, R77, UR32, RZ, P1, !PT ;  /* 0x000000204d1ddc10 */ /* 0x000fe40008ffe4ff */
[----:B------:R-:W-:Y:S01]  /*29c0*/  @!P5 IADD3 R144, P1, R74, R64, RZ ;  /* 0x000000404a90d210 */ /* 0x000fe20007f3e0ff */
[C---:B------:R-:W-:Y:S01]  /*29d0*/  @!P3 IMAD.X R47, R75.reuse, 0x1, R65, P0 ;  /* 0x000000014b2fb824 */ /* 0x040fe200000e0641 */
[----:B------:R-:W-:Y:S02]  /*29e0*/  @!P2 IADD3 R20, P0, R76, UR24, RZ ;  /* 0x000000184c14ac10 */ /* 0x000fe4000ff1e0ff */
[----:B------:R-:W-:Y:S01]  /*29f0*/  P2R R142, PR, RZ, 0x4 ;  /* 0x00000004ff8e7803 */ /* 0x000fe20000000000 */
[----:B------:R-:W-:Y:S01]  /*2a00*/  @!P5 IMAD.X R145, R75, 0x1, R63, P1 ;  /* 0x000000014b91d824 */ /* 0x000fe200008e063f */
[----:B------:R-:W-:Y:S02]  /*2a10*/  @!P2 IADD3.X R21, R77, UR23, RZ, P0, !PT ;  /* 0x000000174d15ac10 */ /* 0x000fe400087fe4ff */
[----:B------:R-:W-:Y:S02]  /*2a20*/  @!P2 IADD3 R44, P0, R74, R67, RZ ;  /* 0x000000434a2ca210 */ /* 0x000fe40007f1e0ff */
[----:B------:R-:W-:Y:S03]  /*2a30*/  ISETP.NE.AND P1, PT, R114, RZ, PT ;  /* 0x000000ff7200720c */ /* 0x000fe60003f25270 */
[----:B------:R-:W-:Y:S01]  /*2a40*/  @!P2 IMAD.X R45, R75, 0x1, R66, P0 ;  /* 0x000000014b2da824 */ /* 0x000fe200000e0642 */
[CC--:B------:R-:W-:Y:S04]  /*2a50*/  ISETP.GE.OR P0, PT, R106.reuse, R3.reuse, P1 ;  /* 0x000000036a00720c */ /* 0x0c0fe80000f06670 */
[----:B------:R-:W-:Y:S04]  /*2a60*/  ISETP.LT.OR P4, PT, R106, R2, P0 ;  /* 0x000000026a00720c */ /* 0x000fe80000781670 */
[----:B------:R-:W-:Y:S09]  /*2a70*/  P2R R0, PR, RZ, 0x10 ;  /* 0x00000010ff007803 */ /* 0x000ff20000000000 */
[----:B------:R-:W-:Y:S04]  /*2a80*/  @!P4 IADD3 R16, P0, R76, UR18, RZ ;  /* 0x000000124c10cc10 */ /* 0x000fe8000ff1e0ff */
[----:B------:R-:W-:Y:S02]  /*2a90*/  @!P4 IADD3.X R17, R77, UR34, RZ, P0, !PT ;  /* 0x000000224d11cc10 */ /* 0x000fe400087fe4ff */
[----:B------:R-:W-:Y:S05]  /*2aa0*/  @!P4 IADD3 R42, P0, R74, R134, RZ ;  /* 0x000000864a2ac210 */ /* 0x000fea0007f1e0ff */
[----:B------:R-:W-:Y:S01]  /*2ab0*/  @!P4 IMAD.X R43, R75, 0x1, R68, P0 ;  /* 0x000000014b2bc824 */ /* 0x000fe200000e0644 */
[CC--:B------:R-:W-:Y:S02]  /*2ac0*/  ISETP.GE.OR P0, PT, R105.reuse, R3.reuse, P1 ;  /* 0x000000036900720c */ /* 0x0c0fe40000f06670 */
[----:B------:R-:W-:Y:S02]  /*2ad0*/  ISETP.NE.AND P4, PT, R142, RZ, PT ;  /* 0x000000ff8e00720c */ /* 0x000fe40003f85270 */
[----:B------:R-:W-:Y:S11]  /*2ae0*/  ISETP.LT.OR P6, PT, R105, R2, P0 ;  /* 0x000000026900720c */ /* 0x000ff600007c1670 */
[----:B------:R-:W-:Y:S02]  /*2af0*/  @!UPT UIADD3 URZ, URZ, URZ, URZ ;  /* 0x0000003f3f3ff290 */ /* 0x000fe4000fffe03f */
[----:B------:R-:W-:Y:S04]  /*2b00*/  @!P6 IADD3 R40, P0, R76, UR16, RZ ;  /* 0x000000104c28ec10 */ /* 0x000fe8000ff1e0ff */
[----:B------:R-:W-:Y:S02]  /*2b10*/  @!P6 IADD3.X R41, R77, UR35, RZ, P0, !PT ;  /* 0x000000234d29ec10 */ /* 0x000fe400087fe4ff */
[----:B------:R-:W-:Y:S05]  /*2b20*/  @!P6 IADD3 R36, P0, R74, R132, RZ ;  /* 0x000000844a24e210 */ /* 0x000fea0007f1e0ff */
[----:B------:R-:W-:Y:S01]  /*2b30*/  @!P6 IMAD.X R37, R75, 0x1, R69, P0 ;  /* 0x000000014b25e824 */ /* 0x000fe200000e0645 */
[C---:B------:R-:W-:Y:S04]  /*2b40*/  ISETP.GE.OR P0, PT, R104.reuse, R3, P1 ;  /* 0x000000036800720c */ /* 0x040fe80000f06670 */
[----:B------:R-:W-:Y:S04]  /*2b50*/  ISETP.LT.OR P2, PT, R104, R2, P0 ;  /* 0x000000026800720c */ /* 0x000fe80000741670 */
[----:B------:R-:W-:Y:S09]  /*2b60*/  P2R R115, PR, RZ, 0x4 ;  /* 0x00000004ff737803 */ /* 0x000ff20000000000 */
[----:B------:R-:W-:Y:S04]  /*2b70*/  @!P2 IADD3 R34, P0, R76, UR28, RZ ;  /* 0x0000001c4c22ac10 */ /* 0x000fe8000ff1e0ff */
[----:B------:R-:W-:Y:S02]  /*2b80*/  @!P2 IADD3.X R35, R77, UR36, RZ, P0, !PT ;  /* 0x000000244d23ac10 */ /* 0x000fe400087fe4ff */
[----:B------:R-:W-:Y:S05]  /*2b90*/  @!P2 IADD3 R32, P0, R74, R130, RZ ;  /* 0x000000824a20a210 */ /* 0x000fea0007f1e0ff */
[----:B------:R-:W-:Y:S01]  /*2ba0*/  @!P2 IMAD.X R33, R75, 0x1, R70, P0 ;  /* 0x000000014b21a824 */ /* 0x000fe200000e0646 */
[----:B------:R-:W-:Y:S02]  /*2bb0*/  LEA R76, P0, R56, R12, 0x1 ;  /* 0x0000000c384c7211 */ /* 0x000fe400078008ff */
[----:B------:R-:W-:Y:S02]  /*2bc0*/  ISETP.NE.AND P2, PT, R4, RZ, PT ;  /* 0x000000ff0400720c */ /* 0x000fe40003f45270 */
[----:B------:R-:W-:Y:S02]  /*2bd0*/  LEA.HI.X.SX32 R77, R56, R13, 0x1, P0 ;  /* 0x0000000d384d7211 */ /* 0x000fe400000f0eff */
[C---:B------:R-:W-:Y:S04]  /*2be0*/  ISETP.GE.OR P0, PT, R128.reuse, R3, P1 ;  /* 0x000000038000720c */ /* 0x040fe80000f06670 */
[----:B------:R-:W-:Y:S02]  /*2bf0*/  ISETP.LT.OR P1, PT, R128, R2, P0 ;  /* 0x000000028000720c */ /* 0x000fe40000721670 */
[----:B------:R-:W-:Y:S11]  /*2c00*/  ISETP.NE.AND P0, PT, R115, RZ, PT ;  /* 0x000000ff7300720c */ /* 0x000ff60003f05270 */
[----:B------:R-:W2:Y:S04]  /*2c10*/  @!P1 LDG.E.128 R12, desc[UR6][R12.64] ;  /* 0x000000060c0c9981 */ /* 0x000ea8000c1e1d00 */
[----:B--2---:R1:W-:Y:S04]  /*2c20*/  @!P1 STG.E.128 desc[UR6][R74.64], R12 ;  /* 0x0000000c4a009986 */ /* 0x0043e8000c101d06 */
[----:B------:R-:W2:Y:S04]  /*2c30*/  @!P2 LDG.E.128 R4, desc[UR6][R6.64] ;  /* 0x000000060604a981 */ /* 0x000ea8000c1e1d00 */
[----:B--2---:R2:W-:Y:S04]  /*2c40*/  @!P2 STG.E.128 desc[UR6][R146.64], R4 ;  /* 0x000000049200a986 */ /* 0x0045e8000c101d06 */
[----:B------:R-:W3:Y:S04]  /*2c50*/  @!P5 LDG.E.128 R28, desc[UR6][R28.64] ;  /* 0x000000061c1cd981 */ /* 0x000ee8000c1e1d00 */
[----:B---3--:R3:W-:Y:S04]  /*2c60*/  @!P5 STG.E.128 desc[UR6][R144.64], R28 ;  /* 0x0000001c9000d986 */ /* 0x0087e8000c101d06 */
[----:B------:R-:W4:Y:S04]  /*2c70*/  @!P3 LDG.E.128 R24, desc[UR6][R24.64] ;  /* 0x000000061818b981 */ /* 0x000f28000c1e1d00 */
[----:B----4-:R3:W-:Y:S04]  /*2c80*/  @!P3 STG.E.128 desc[UR6][R46.64], R24 ;  /* 0x000000182e00b986 */ /* 0x0107e8000c101d06 */
[----:B------:R-:W4:Y:S04]  /*2c90*/  @!P4 LDG.E.128 R20, desc[UR6][R20.64] ;  /* 0x000000061414c981 */ /* 0x000f28000c1e1d00 */
[----:B----4-:R3:W-:Y:S01]  /*2ca0*/  @!P4 STG.E.128 desc[UR6][R44.64], R20 ;  /* 0x000000142c00c986 */ /* 0x0107e2000c101d06 */
[----:B------:R-:W-:Y:S11]  /*2cb0*/  ISETP.NE.AND P4, PT, R0, RZ, PT ;  /* 0x000000ff0000720c */ /* 0x000ff60003f85270 */
[----:B------:R-:W-:Y:S02]  /*2cc0*/  @!UPT UIADD3 URZ, URZ, URZ, URZ ;  /* 0x0000003f3f3ff290 */ /* 0x000fe4000fffe03f */
[----:B------:R-:W4:Y:S04]  /*2cd0*/  @!P4 LDG.E.128 R16, desc[UR6][R16.64] ;  /* 0x000000061010c981 */ /* 0x000f28000c1e1d00 */
[----:B----4-:R3:W-:Y:S04]  /*2ce0*/  @!P4 STG.E.128 desc[UR6][R42.64], R16 ;  /* 0x000000102a00c986 */ /* 0x0107e8000c101d06 */
[----:B-1----:R-:W4:Y:S04]  /*2cf0*/  @!P6 LDG.E.128 R12, desc[UR6][R40.64] ;  /* 0x00000006280ce981 */ /* 0x002f28000c1e1d00 */
[----:B----4-:R3:W-:Y:S04]  /*2d00*/  @!P6 STG.E.128 desc[UR6][R36.64], R12 ;  /* 0x0000000c2400e986 */ /* 0x0107e8000c101d06 */
[----:B--2---:R-:W2:Y:S04]  /*2d10*/  @!P0 LDG.E.128 R4, desc[UR6][R34.64] ;  /* 0x0000000622048981 */ /* 0x004ea8000c1e1d00 */
[----:B--2---:R3:W-:Y:S01]  /*2d20*/  @!P0 STG.E.128 desc[UR6][R32.64], R4 ;  /* 0x0000000420008986 */ /* 0x0047e2000c101d06 */
[----:B------:R-:W-:Y:S11]  /*2d30*/  ISETP.NE.AND P0, PT, RZ, UR4, PT ;  /* 0x00000004ff007c0c */ /* 0x000ff6000bf05270 */
[----:B------:R-:W-:Y:S02]  /*2d40*/  @!UPT UIADD3 URZ, URZ, URZ, URZ ;  /* 0x0000003f3f3ff290 */ /* 0x000fe4000fffe03f */
[----:B------:R-:W-:Y:S05]  /*2d50*/  @!P0 BRA `(.L_x_5450) ;  /* 0x0000005400188947 */ /* 0x000fea0003800000 */
[----:B------:R-:W-:Y:S11]  /*2d60*/  ISETP.NE.AND P0, PT, RZ, UR31, PT ;  /* 0x0000001fff007c0c */ /* 0x000ff6000bf05270 */
[----:B------:R-:W-:Y:S02]  /*2d70*/  @!UPT UIADD3 URZ, URZ, URZ, URZ ;  /* 0x0000003f3f3ff290 */ /* 0x000fe4000fffe03f */
[----:B------:R-:W-:Y:S05]  /*2d80*/  @!P0 BRA `(.L_x_5451) ;  /* 0x0000002000348947 */ /* 0x000fea0003800000 */
[----:B---3--:R-:W1:Y:S01]  /*2d90*/  LDC R31, c[0x0][0x2e0] ;  /* 0x0000b800ff1f7b82 */ /* 0x008e620000000800 */
[----:B------:R-:W-:Y:S01]  /*2da0*/  BSSY B0, `(.L_x_5452) ;  /* 0x0000038000007945 */ /* 0x000fe20003800000 */
[----:B-1----:R-:W-:Y:S03]  /*2db0*/  LEA R31, -R31, RZ, 0x6 ;  /* 0x000000ff1f1f7211 */ /* 0x002fe600078e31ff */
[----:B------:R-:W-:Y:S05]  /*2dc0*/  @P1 BRA `(.L_x_5453) ;  /* 0x0000000000d41947 */ /* 0x000fea0003800000 */
[----:B------:R-:W-:Y:S01]  /*2dd0*/  ISETP.GE.AND P0, PT, R100, UR4, PT ;  /* 0x0000000464007c0c */ /* 0x000fe2000bf06270 */
[----:B------:R-:W2:Y:S01]  /*2de0*/  LDG.E.128 R12, desc[UR6][R78.64] ;  /* 0x000000064e0c7981 */ /* 0x000ea2000c1e1d00 */
[----:B------:R-:W-:Y:S11]  /*2df0*/  MOV R73, R71 ;  /* 0x0000004700497202 */ /* 0x000ff60000000f00 */
[----:B------:R-:W-:Y:S02]  /*2e00*/  @!P0 MOV R8, R10 ;  /* 0x0000000a00088202 */ /* 0x000fe40000000f00 */
[----:B------:R-:W-:Y:S02]  /*2e10*/  @!P0 MOV R26, R38 ;  /* 0x00000026001a8202 */ /* 0x000fe40000000f00 */
[----:B------:R-:W-:Y:S01]  /*2e20*/  @!P0 MOV R27, R39 ;  /* 0x00000027001b8202 */ /* 0x000fe20000000f00 */
[----:B------:R-:W3:Y:S06]  /*2e30*/  @!P0 LDG.E.64 R6, desc[UR6][R8.64] ;  /* 0x0000000608068981 */ /* 0x000eec000c1e1b00 */
[----:B------:R-:W4:Y:S01]  /*2e40*/  @!P0 LDG.E.64 R22, desc[UR6][R26.64] ;  /* 0x000000061a168981 */ /* 0x000f22000c1e1b00 */
[--C-:B---3--:R-:W-:Y:S01]  /*2e50*/  @!P0 HADD2.F32 R18, -RZ, R6.reuse.H0_H0 ;  /* 0x20000006ff128230 */ /* 0x108fe20000004100 */
[----:B--2---:R-:W-:Y:S01]  /*2e60*/  @!P0 MOV R5, R12 ;  /* 0x0000000c00058202 */ /* 0x004fe20000000f00 */
[----:B------:R-:W-:Y:S01]  /*2e70*/  @!P0 HADD2.F32 R16, -RZ, R6.H1_H1 ;  /* 0x30000006ff108230 */ /* 0x000fe20000004100 */
[----:B------:R-:W-:Y:S02]  /*2e80*/  @!P0 MOV R8, R14 ;  /* 0x0000000e00088202 */ /* 0x000fe40000000f00 */
[----:B------:R-:W-:Y:S01]  /*2e90*/  @!P0 MOV R6, R15 ;  /* 0x0000000f00068202 */ /* 0x000fe20000000f00 */
[--C-:B------:R-:W-:Y:S02]  /*2ea0*/  @!P0 HADD2.F32 R19, -RZ, R5.reuse.H1_H1 ;  /* 0x30000005ff138230 */ /* 0x100fe40000004100 */
[----:B------:R-:W-:Y:S02]  /*2eb0*/  @!P0 HADD2.F32 R17, -RZ, R5.H0_H0 ;  /* 0x20000005ff118230 */ /* 0x000fe40000004100 */
[----:B----4-:R-:W-:Y:S02]  /*2ec0*/  @!P0 HADD2.F32 R20, -RZ, R22.H0_H0 ;  /* 0x20000016ff148230 */ /* 0x010fe40000004100 */
[-C--:B------:R-:W-:Y:S01]  /*2ed0*/  @!P0 FMUL.FTZ R29, R19, R18.reuse ;  /* 0x00000012131d8220 */ /* 0x080fe20000410000 */
[--C-:B------:R-:W-:Y:S02]  /*2ee0*/  @!P0 HADD2.F32 R21, -RZ, R23.reuse.H0_H0 ;  /* 0x20000017ff158230 */ /* 0x100fe40000004100 */
[C---:B------:R-:W-:Y:S01]  /*2ef0*/  @!P0 FMUL.FTZ R0, R17.reuse, R18 ;  /* 0x0000001211008220 */ /* 0x040fe20000410000 */
[----:B------:R-:W-:Y:S01]  /*2f00*/  @!P0 HADD2.F32 R25, -RZ, R23.H1_H1 ;  /* 0x30000017ff198230 */ /* 0x000fe20000004100 */
[----:B------:R-:W-:Y:S01]  /*2f10*/  @!P0 MOV R18, R13 ;  /* 0x0000000d00128202 */ /* 0x000fe20000000f00 */
[--C-:B------:R-:W-:Y:S02]  /*2f20*/  @!P0 HADD2.F32 R5, -RZ, R7.reuse.H0_H0 ;  /* 0x20000007ff058230 */ /* 0x100fe40000004100 */
[-C--:B------:R-:W-:Y:S01]  /*2f30*/  @!P0 FFMA.FTZ R29, R17, R20.reuse, -R29 ;  /* 0x00000014111d8223 */ /* 0x080fe2000001081d */
[----:B------:R-:W-:Y:S01]  /*2f40*/  @!P0 FFMA.FTZ R0, R19, R20, R0 ;  /* 0x0000001413008223 */ /* 0x000fe20000010000 */
[----:B------:R-:W-:Y:S02]  /*2f50*/  @!P0 HADD2.F32 R20, -RZ, R8.H1_H1 ;  /* 0x30000008ff148230 */ /* 0x000fe40000004100 */
[----:B------:R-:W-:Y:S02]  /*2f60*/  @!P0 HADD2.F32 R17, -RZ, R18.H0_H0 ;  /* 0x20000012ff118230 */ /* 0x000fe40000004100 */
[----:B------:R-:W-:Y:S01]  /*2f70*/  @!P0 F2FP.F16.F32.PACK_AB R29, R0, R29 ;  /* 0x0000001d001d823e */ /* 0x000fe200000000ff */
[----:B------:R-:W-:Y:S02]  /*2f80*/  @!P0 HADD2.F32 R8, -RZ, R8.H0_H0 ;  /* 0x20000008ff088230 */ /* 0x000fe40000004100 */
[----:B------:R-:W-:Y:S01]  /*2f90*/  @!P0 FMUL.FTZ R24, R20, R5 ;  /* 0x0000000514188220 */ /* 0x000fe20000410000 */
[----:B------:R-:W-:Y:S01]  /*2fa0*/  @!P0 HADD2.F32 R23, -RZ, R6.H1_H1 ;  /* 0x30000006ff178230 */ /* 0x000fe20000004100 */
[----:B------:R-:W-:Y:S01]  /*2fb0*/  @!P0 MOV R12, R29 ;  /* 0x0000001d000c8202 */ /* 0x000fe20000000f00 */
[----:B------:R-:W-:Y:S02]  /*2fc0*/  @!P0 HADD2.F32 R19, -RZ, R18.H1_H1 ;  /* 0x30000012ff138230 */ /* 0x000fe40000004100 */
[-C--:B------:R-:W-:Y:S01]  /*2fd0*/  @!P0 FMUL.FTZ R2, R17, R16.reuse ;  /* 0x0000001011028220 */ /* 0x080fe20000410000 */
[----:B------:R-:W-:Y:S02]  /*2fe0*/  @!P0 HADD2.F32 R6, -RZ, R6.H0_H0 ;  /* 0x20000006ff068230 */ /* 0x000fe40000004100 */
[C---:B------:R-:W-:Y:S01]  /*2ff0*/  @!P0 FMUL.FTZ R3, R8.reuse, R5 ;  /* 0x0000000508038220 */ /* 0x040fe20000410000 */
[----:B------:R-:W-:Y:S02]  /*3000*/  @!P0 HADD2.F32 R7, -RZ, R7.H1_H1 ;  /* 0x30000007ff078230 */ /* 0x000fe40000004100 */
[----:B------:R-:W-:Y:S01]  /*3010*/  @!P0 FMUL.FTZ R33, R19, R16 ;  /* 0x0000001013218220 */ /* 0x000fe20000410000 */
[----:B------:R-:W-:Y:S02]  /*3020*/  @!P0 HADD2.F32 R22, -RZ, R22.H1_H1 ;  /* 0x30000016ff168230 */ /* 0x000fe40000004100 */
[----:B------:R-:W-:Y:S01]  /*3030*/  @!P0 FFMA.FTZ R24, R8, R21, -R24 ;  /* 0x0000001508188223 */ /* 0x000fe20000010818 */
[-C--:B------:R-:W-:Y:S01]  /*3040*/  @!P0 FMUL.FTZ R35, R23, R7.reuse ;  /* 0x0000000717238220 */ /* 0x080fe20000410000 */
[----:B------:R-:W-:Y:S01]  /*3050*/  @!P0 FMUL.FTZ R4, R6, R7 ;  /* 0x0000000706048220 */ /* 0x000fe20000410000 */
[-C--:B------:R-:W-:Y:S01]  /*3060*/  @!P0 FFMA.FTZ R2, R19, R22.reuse, R2 ;  /* 0x0000001613028223 */ /* 0x080fe20000010002 */
[----:B------:R-:W-:Y:S01]  /*3070*/  @!P0 FFMA.FTZ R3, R20, R21, R3 ;  /* 0x0000001514038223 */ /* 0x000fe20000010003 */
[----:B------:R-:W-:Y:S01]  /*3080*/  @!P0 FFMA.FTZ R33, R17, R22, -R33 ;  /* 0x0000001611218223 */ /* 0x000fe20000010821 */
[-C--:B------:R-:W-:Y:S01]  /*3090*/  @!P0 FFMA.FTZ R35, R6, R25.reuse, -R35 ;  /* 0x0000001906238223 */ /* 0x080fe20000010823 */
[----:B------:R-:W-:Y:S02]  /*30a0*/  @!P0 FFMA.FTZ R4, R23, R25, R4 ;  /* 0x0000001917048223 */ /* 0x000fe40000010004 */
[----:B------:R-:W-:Y:S02]  /*30b0*/  @!P0 F2FP.F16.F32.PACK_AB R24, R3, R24 ;  /* 0x000000180318823e */ /* 0x000fe400000000ff */
[----:B------:R-:W-:Y:S02]  /*30c0*/  @!P0 F2FP.F16.F32.PACK_AB R28, R2, R33 ;  /* 0x00000021021c823e */ /* 0x000fe400000000ff */
[----:B------:R-:W-:Y:S02]  /*30d0*/  @!P0 F2FP.F16.F32.PACK_AB R35, R4, R35 ;  /* 0x000000230423823e */ /* 0x000fe400000000ff */
[----:B------:R-:W-:Y:S02]  /*30e0*/  @!P0 MOV R13, R28 ;  /* 0x0000001c000d8202 */ /* 0x000fe40000000f00 */
[----:B------:R-:W-:Y:S02]  /*30f0*/  @!P0 MOV R14, R24 ;  /* 0x00000018000e8202 */ /* 0x000fe40000000f00 */
[----:B------:R-:W-:Y:S05]  /*3100*/  @!P0 MOV R15, R35 ;  /* 0x00000023000f8202 */ /* 0x000fea0000000f00 */
[----:B------:R1:W-:Y:S02]  /*3110*/  STG.E.128 desc[UR6][R72.64], R12 ;  /* 0x0000000c48007986 */ /* 0x0003e4000c101d06 */
.L_x_5453:
[----:B------:R-:W-:Y:S05]  /*3120*/  BSYNC B0 ;  /* 0x0000000000007941 */ /* 0x000fea0003800000 */
.L_x_5452:
[----:B------:R-:W-:Y:S04]  /*3130*/  BSSY B0, `(.L_x_5454) ;  /* 0x000003e000007945 */ /* 0x000fe80003800000 */
[----:B------:R-:W-:Y:S05]  /*3140*/  @P2 BRA `(.L_x_5455) ;  /* 0x0000000000f02947 */ /* 0x000fea0003800000 */
[C---:B------:R-:W-:Y:S04]  /*3150*/  LEA R32, P0, R85.reuse, R78, 0x1 ;  /* 0x0000004e55207211 */ /* 0x040fe800078008ff */
[----:B------:R-:W-:Y:S02]  /*3160*/  LEA.HI.X R33, R85, R79, R84, 0x1, P0 ;  /* 0x0000004f55217211 */ /* 0x000fe400000f0c54 */
[C---:B------:R-:W-:Y:S03]  /*3170*/  LEA R34, P0, R178.reuse, R72, 0x1 ;  /* 0x00000048b2227211 */ /* 0x040fe600078008ff */
[----:B-1----:R-:W2:Y:S01]  /*3180*/  LDG.E.128 R12, desc[UR6][R32.64] ;  /* 0x00000006200c7981 */ /* 0x002ea2000c1e1d00 */
[----:B------:R-:W-:Y:S02]  /*3190*/  LEA.HI.X R35, R178, R71, R177, 0x1, P0 ;  /* 0x00000047b2237211 */ /* 0x000fe400000f0cb1 */
[----:B------:R-:W-:Y:S11]  /*31a0*/  ISETP.GE.AND P0, PT, R100, UR4, PT ;  /* 0x0000000464007c0c */ /* 0x000ff6000bf06270 */
[----:B------:R-:W-:Y:S02]  /*31b0*/  @!UPT UIADD3 URZ, URZ, URZ, URZ ;  /* 0x0000003f3f3ff290 */ /* 0x000fe4000fffe03f */
[C---:B------:R-:W-:Y:S02]  /*31c0*/  @!P0 SHF.L.U32 R29, R103.reuse, 0x1, RZ ;  /* 0x00000001671d8819 */ /* 0x040fe400000006ff */
[----:B------:R-:W-:Y:S02]  /*31d0*/  @!P0 SHF.L.U64.HI R22, R103, 0x1, R92 ;  /* 0x0000000167168819 */ /* 0x000fe4000001025c */
[C---:B------:R-:W-:Y:S04]  /*31e0*/  @!P0 IADD3 R26, P1, R29.reuse, R38, RZ ;  /* 0x000000261d1a8210 */ /* 0x040fe80007f3e0ff */
[C---:B------:R-:W-:Y:S02]  /*31f0*/  @!P0 IADD3.X R27, R22.reuse, R39, RZ, P1, !PT ;  /* 0x00000027161b8210 */ /* 0x040fe40000ffe4ff */
[----:B------:R-:W-:Y:S03]  /*3200*/  @!P0 IADD3 R6, P1, R29, R10, RZ ;  /* 0x0000000a1d068210 */ /* 0x000fe60007f3e0ff */
[----:B------:R-:W3:Y:S01]  /*3210*/  @!P0 LDG.E.64 R24, desc[UR6][R26.64] ;  /* 0x000000061a188981 */ /* 0x000ee2000c1e1b00 */
[----:B------:R-:W-:Y:S06]  /*3220*/  @!P0 IADD3.X R7, R22, R9, RZ, P1, !PT ;  /* 0x0000000916078210 */ /* 0x000fec0000ffe4ff */
[----:B------:R-:W4:Y:S01]  /*3230*/  @!P0 LDG.E.64 R6, desc[UR6][R6.64] ;  /* 0x0000000606068981 */ /* 0x000f22000c1e1b00 */
[--C-:B---3--:R-:W-:Y:S01]  /*3240*/  @!P0 HADD2.F32 R21, -RZ, R24.reuse.H0_H0 ;  /* 0x20000018ff158230 */ /* 0x108fe20000004100 */
[----:B--2---:R-:W-:Y:S01]  /*3250*/  @!P0 MOV R5, R12 ;  /* 0x0000000c00058202 */ /* 0x004fe20000000f00 */
[----:B------:R-:W-:Y:S02]  /*3260*/  @!P0 HADD2.F32 R18, -RZ, R24.H1_H1 ;  /* 0x30000018ff128230 */ /* 0x000fe40000004100 */
[----:B------:R-:W-:Y:S02]  /*3270*/  @!P0 HADD2.F32 R23, -RZ, R25.H0_H0 ;  /* 0x20000019ff178230 */ /* 0x000fe40000004100 */
[--C-:B------:R-:W-:Y:S02]  /*3280*/  @!P0 HADD2.F32 R19, -RZ, R5.reuse.H1_H1 ;  /* 0x30000005ff138230 */ /* 0x100fe40000004100 */
[--C-:B----4-:R-:W-:Y:S02]  /*3290*/  @!P0 HADD2.F32 R17, -RZ, R6.reuse.H0_H0 ;  /* 0x20000006ff118230 */ /* 0x110fe40000004100 */
[----:B------:R-:W-:Y:S02]  /*32a0*/  @!P0 HADD2.F32 R16, -RZ, R5.H0_H0 ;  /* 0x20000005ff108230 */ /* 0x000fe40000004100 */
[----:B------:R-:W-:Y:S01]  /*32b0*/  @!P0 HADD2.F32 R8, -RZ, R6.H1_H1 ;  /* 0x30000006ff088230 */ /* 0x000fe20000004100 */
[----:B------:R-:W-:Y:S01]  /*32c0*/  @!P0 MOV R6, R15 ;  /* 0x0000000f00068202 */ /* 0x000fe20000000f00 */
[CC--:B------:R-:W-:Y:S01]  /*32d0*/  @!P0 FMUL.FTZ R29, R19.reuse, R17.reuse ;  /* 0x00000011131d8220 */ /* 0x0c0fe20000410000 */
[C---:B------:R-:W-:Y:S01]  /*32e0*/  @!P0 FMUL.FTZ R0, R16.reuse, R17 ;  /* 0x0000001110008220 */ /* 0x040fe20000410000 */
[----:B------:R-:W-:Y:S01]  /*32f0*/  @!P0 MOV R17, R13 ;  /* 0x0000000d00118202 */ /* 0x000fe20000000f00 */
[----:B------:R-:W-:Y:S02]  /*3300*/  @!P0 HADD2.F32 R5, -RZ, R7.H0_H0 ;  /* 0x20000007ff058230 */ /* 0x000fe40000004100 */
[-C--:B------:R-:W-:Y:S01]  /*3310*/  @!P0 FFMA.FTZ R29, R16, R21.reuse, -R29 ;  /* 0x00000015101d8223 */ /* 0x080fe2000001081d */
[----:B------:R-:W-:Y:S01]  /*3320*/  @!P0 MOV R16, R14 ;  /* 0x0000000e00108202 */ /* 0x000fe20000000f00 */
[----:B------:R-:W-:Y:S01]  /*3330*/  @!P0 FFMA.FTZ R0, R19, R21, R0 ;  /* 0x0000001513008223 */ /* 0x000fe20000010000 */
[--C-:B------:R-:W-:Y:S02]  /*3340*/  @!P0 HADD2.F32 R19, -RZ, R17.reuse.H1_H1 ;  /* 0x30000011ff138230 */ /* 0x100fe40000004100 */
[----:B------:R-:W-:Y:S02]  /*3350*/  @!P0 HADD2.F32 R17, -RZ, R17.H0_H0 ;  /* 0x20000011ff118230 */ /* 0x000fe40000004100 */
[----:B------:R-:W-:Y:S01]  /*3360*/  @!P0 F2FP.F16.F32.PACK_AB R29, R0, R29 ;  /* 0x0000001d001d823e */ /* 0x000fe200000000ff */
[--C-:B------:R-:W-:Y:S02]  /*3370*/  @!P0 HADD2.F32 R20, -RZ, R16.reuse.H1_H1 ;  /* 0x30000010ff148230 */ /* 0x100fe40000004100 */
[-C--:B------:R-:W-:Y:S01]  /*3380*/  @!P0 FMUL.FTZ R33, R19, R8.reuse ;  /* 0x0000000813218220 */ /* 0x080fe20000410000 */
[----:B------:R-:W-:Y:S01]  /*3390*/  @!P0 HADD2.F32 R16, -RZ, R16.H0_H0 ;  /* 0x20000010ff108230 */ /* 0x000fe20000004100 */
[----:B------:R-:W-:Y:S01]  /*33a0*/  @!P0 MOV R12, R29 ;  /* 0x0000001d000c8202 */ /* 0x000fe20000000f00 */
[--C-:B------:R-:W-:Y:S02]  /*33b0*/  @!P0 HADD2.F32 R21, -RZ, R6.reuse.H1_H1 ;  /* 0x30000006ff158230 */ /* 0x100fe40000004100 */
[----:B------:R-:W-:Y:S01]  /*33c0*/  @!P0 FMUL.FTZ R2, R17, R8 ;  /* 0x0000000811028220 */ /* 0x000fe20000410000 */
[----:B------:R-:W-:Y:S02]  /*33d0*/  @!P0 HADD2.F32 R6, -RZ, R6.H0_H0 ;  /* 0x20000006ff068230 */ /* 0x000fe40000004100 */
[-C--:B------:R-:W-:Y:S01]  /*33e0*/  @!P0 FMUL.FTZ R3, R16, R5.reuse ;  /* 0x0000000510038220 */ /* 0x080fe20000410000 */
[----:B------:R-:W-:Y:S02]  /*33f0*/  @!P0 HADD2.F32 R7, -RZ, R7.H1_H1 ;  /* 0x30000007ff078230 */ /* 0x000fe40000004100 */
[C---:B------:R-:W-:Y:S01]  /*3400*/  @!P0 FMUL.FTZ R22, R20.reuse, R5 ;  /* 0x0000000514168220 */ /* 0x040fe20000410000 */
[----:B------:R-:W-:Y:S02]  /*3410*/  @!P0 HADD2.F32 R25, -RZ, R25.H1_H1 ;  /* 0x30000019ff198230 */ /* 0x000fe40000004100 */
[-C--:B------:R-:W-:Y:S01]  /*3420*/  @!P0 FFMA.FTZ R2, R19, R18.reuse, R2 ;  /* 0x0000001213028223 */ /* 0x080fe20000010002 */
[----:B------:R-:W-:Y:S01]  /*3430*/  @!P0 FFMA.FTZ R3, R20, R23, R3 ;  /* 0x0000001714038223 */ /* 0x000fe20000010003 */
[-C--:B------:R-:W-:Y:S01]  /*3440*/  @!P0 FMUL.FTZ R37, R21, R7.reuse ;  /* 0x0000000715258220 */ /* 0x080fe20000410000 */
[----:B------:R-:W-:Y:S01]  /*3450*/  @!P0 FMUL.FTZ R4, R6, R7 ;  /* 0x0000000706048220 */ /* 0x000fe20000410000 */
[----:B------:R-:W-:Y:S01]  /*3460*/  @!P0 FFMA.FTZ R33, R17, R18, -R33 ;  /* 0x0000001211218223 */ /* 0x000fe20000010821 */
        /* <DEDUP_REMOVED lines=10> */
.L_x_5455:
[----:B------:R-:W-:Y:S05]  /*3510*/  BSYNC B0 ;  /* 0x0000000000007941 */ /* 0x000fea0003800000 */
.L_x_5454:
[----:B------:R-:W-:Y:S04]  /*3520*/  BSSY B0, `(.L_x_5456) ;  /* 0x000003e000007945 */ /* 0x000fe80003800000 */
[----:B------:R-:W-:Y:S05]  /*3530*/  @P5 BRA `(.L_x_5457) ;  /* 0x0000000000f05947 */ /* 0x000fea0003800000 */
[C---:B------:R-:W-:Y:S04]  /*3540*/  LEA R32, P0, R58.reuse, R78, 0x1 ;  /* 0x0000004e3a207211 */ /* 0x040fe800078008ff */
[----:B------:R-:W-:Y:S02]  /*3550*/  LEA.HI.X R33, R58, R79, R57, 0x1, P0 ;  /* 0x0000004f3a217211 */ /* 0x000fe400000f0c39 */
[C---:B--2---:R-:W-:Y:S03]  /*3560*/  LEA R34, P0, R138.reuse, R72, 0x1 ;  /* 0x000000488a227211 */ /* 0x044fe600078008ff */
        /* <DEDUP_REMOVED lines=57> */
.L_x_5457:
[----:B------:R-:W-:Y:S05]  /*3900*/  BSYNC B0 ;  /* 0x0000000000007941 */ /* 0x000fea0003800000 */
.L_x_5456:
[----:B------:R-:W-:Y:S04]  /*3910*/  BSSY B0, `(.L_x_5458) ;  /* 0x0000042000007945 */ /* 0x000fe80003800000 */
[----:B------:R-:W-:Y:S05]  /*3920*/  @P3 BRA `(.L_x_5459) ;  /* 0x0000000400003947 */ /* 0x000fea0003800000 */
[----:B------:R-:W-:Y:S02]  /*3930*/  ISETP.GE.AND P0, PT, R100, UR4, PT ;  /* 0x0000000464007c0c */ /* 0x000fe4000bf06270 */
[----:B-1----:R-:W-:Y:S11]  /*3940*/  MOV R73, R71 ;  /* 0x0000004700497202 */ /* 0x002ff60000000f00 */
[C---:B------:R-:W-:Y:S02]  /*3950*/  @!P0 SHF.L.U32 R33, R99.reuse, 0x1, RZ ;  /* 0x0000000163218819 */ /* 0x040fe400000006ff */
[----:B------:R-:W-:Y:S02]  /*3960*/  @!P0 SHF.L.U64.HI R24, R99, 0x1, R90 ;  /* 0x0000000163188819 */ /* 0x000fe4000001025a */
[C---:B------:R-:W-:Y:S04]  /*3970*/  @!P0 IADD3 R28, P1, R33.reuse, R38, RZ ;  /* 0x00000026211c8210 */ /* 0x040fe80007f3e0ff */
[C---:B------:R-:W-:Y:S02]  /*3980*/  @!P0 IADD3.X R29, R24.reuse, R39, RZ, P1, !PT ;  /* 0x00000027181d8210 */ /* 0x040fe40000ffe4ff */
[----:B------:R-:W-:Y:S02]  /*3990*/  @!P0 IADD3 R18, P1, R33, R10, RZ ;  /* 0x0000000a21128210 */ /* 0x000fe40007f3e0ff */
[----:B------:R-:W2:Y:S01]  /*39a0*/  LDC.64 R32, c[0x0][0x338] ;  /* 0x0000ce00ff207b82 */ /* 0x000ea20000000a00 */
[----:B------:R-:W4:Y:S01]  /*39b0*/  @!P0 LDG.E.64 R20, desc[UR6][R28.64] ;  /* 0x000000061c148981 */ /* 0x000f22000c1e1b00 */
[----:B------:R-:W-:Y:S05]  /*39c0*/  @!P0 IADD3.X R19, R24, R9, RZ, P1, !PT ;  /* 0x0000000918138210 */ /* 0x000fea0000ffe4ff */
[----:B------:R-:W5:Y:S01]  /*39d0*/  @!P0 LDG.E.64 R6, desc[UR6][R18.64] ;  /* 0x0000000612068981 */ /* 0x000f62000c1e1b00 */
[----:B--23--:R-:W-:Y:S04]  /*39e0*/  IMAD.WIDE.U32 R34, R32, 0x60, R78 ;  /* 0x0000006020227825 */ /* 0x00cfe800078e004e */
[----:B------:R-:W-:Y:S05]  /*39f0*/  IMAD R33, R33, 0x60, RZ ;  /* 0x0000006021217824 */ /* 0x000fea00078e02ff */
[----:B------:R-:W-:Y:S02]  /*3a00*/  IADD3 R35, R35, R33, RZ ;  /* 0x0000002123237210 */ /* 0x000fe40007ffe0ff */
[----:B------:R-:W1:Y:S03]  /*3a10*/  LDC.64 R32, c[0x0][0x248] ;  /* 0x00009200ff207b82 */ /* 0x000e660000000a00 */
[----:B------:R-:W2:Y:S01]  /*3a20*/  LDG.E.128 R12, desc[UR6][R34.64] ;  /* 0x00000006220c7981 */ /* 0x000ea2000c1e1d00 */
[----:B-1----:R-:W-:Y:S04]  /*3a30*/  IMAD.WIDE.U32 R42, R32, 0x60, R72 ;  /* 0x00000060202a7825 */ /* 0x002fe800078e0048 */
[----:B------:R-:W-:Y:S05]  /*3a40*/  IMAD R33, R33, 0x60, RZ ;  /* 0x0000006021217824 */ /* 0x000fea00078e02ff */
[----:B------:R-:W-:Y:S01]  /*3a50*/  IADD3 R43, R43, R33, RZ ;  /* 0x000000212b2b7210 */ /* 0x000fe20007ffe0ff */
[--C-:B----4-:R-:W-:Y:S02]  /*3a60*/  @!P0 HADD2.F32 R25, -RZ, R21.reuse.H0_H0 ;  /* 0x20000015ff198230 */ /* 0x110fe40000004100 */
[----:B------:R-:W-:Y:S02]  /*3a70*/  @!P0 HADD2.F32 R27, -RZ, R21.H1_H1 ;  /* 0x30000015ff1b8230 */ /* 0x000fe40000004100 */
[----:B------:R-:W-:Y:S02]  /*3a80*/  @!P0 HADD2.F32 R23, -RZ, R20.H0_H0 ;  /* 0x20000014ff178230 */ /* 0x000fe40000004100 */
[--C-:B-----5:R-:W-:Y:S02]  /*3a90*/  @!P0 HADD2.F32 R17, -RZ, R6.reuse.H0_H0 ;  /* 0x20000006ff118230 */ /* 0x120fe40000004100 */
[----:B------:R-:W-:Y:S02]  /*3aa0*/  @!P0 HADD2.F32 R8, -RZ, R6.H1_H1 ;  /* 0x30000006ff088230 */ /* 0x000fe40000004100 */
[----:B------:R-:W-:Y:S01]  /*3ab0*/  @!P0 HADD2.F32 R20, -RZ, R20.H1_H1 ;  /* 0x30000014ff148230 */ /* 0x000fe20000004100 */
[----:B--2---:R-:W-:Y:S02]  /*3ac0*/  @!P0 MOV R5, R12 ;  /* 0x0000000c00058202 */ /* 0x004fe40000000f00 */
[----:B------:R-:W-:Y:S03]  /*3ad0*/  @!P0 MOV R16, R14 ;  /* 0x0000000e00108202 */ /* 0x000fe60000000f00 */
[--C-:B------:R-:W-:Y:S02]  /*3ae0*/  @!P0 HADD2.F32 R21, -RZ, R5.reuse.H1_H1 ;  /* 0x30000005ff158230 */ /* 0x100fe40000004100 */
[----:B------:R-:W-:Y:S02]  /*3af0*/  @!P0 HADD2.F32 R6, -RZ, R5.H0_H0 ;  /* 0x20000005ff068230 */ /* 0x000fe40000004100 */
[--C-:B------:R-:W-:Y:S02]  /*3b00*/  @!P0 HADD2.F32 R22, -RZ, R16.reuse.H1_H1 ;  /* 0x30000010ff168230 */ /* 0x100fe40000004100 */
[CC--:B------:R-:W-:Y:S01]  /*3b10*/  @!P0 FMUL.FTZ R35, R21.reuse, R17.reuse ;  /* 0x0000001115238220 */ /* 0x0c0fe20000410000 */
[----:B------:R-:W-:Y:S02]  /*3b20*/  @!P0 HADD2.F32 R16, -RZ, R16.H0_H0 ;  /* 0x20000010ff108230 */ /* 0x000fe40000004100 */
[C---:B------:R-:W-:Y:S01]  /*3b30*/  @!P0 FMUL.FTZ R0, R6.reuse, R17 ;  /* 0x0000001106008220 */ /* 0x040fe20000410000 */
[----:B------:R-:W-:Y:S01]  /*3b40*/  @!P0 MOV R17, R13 ;  /* 0x0000000d00118202 */ /* 0x000fe20000000f00 */
[----:B------:R-:W-:Y:S01]  /*3b50*/  @!P0 FFMA.FTZ R35, R6, R23, -R35 ;  /* 0x0000001706238223 */ /* 0x000fe20000010823 */
[----:B------:R-:W-:Y:S01]  /*3b60*/  @!P0 MOV R6, R15 ;  /* 0x0000000f00068202 */ /* 0x000fe20000000f00 */
[----:B------:R-:W-:Y:S01]  /*3b70*/  @!P0 FFMA.FTZ R0, R21, R23, R0 ;  /* 0x0000001715008223 */ /* 0x000fe20000010000 */
[----:B------:R-:W-:Y:S02]  /*3b80*/  @!P0 HADD2.F32 R5, -RZ, R7.H0_H0 ;  /* 0x20000007ff058230 */ /* 0x000fe40000004100 */
[--C-:B------:R-:W-:Y:S02]  /*3b90*/  @!P0 HADD2.F32 R21, -RZ, R17.reuse.H1_H1 ;  /* 0x30000011ff158230 */ /* 0x100fe40000004100 */
[----:B------:R-:W-:Y:S01]  /*3ba0*/  @!P0 F2FP.F16.F32.PACK_AB R35, R0, R35 ;  /* 0x000000230023823e */ /* 0x000fe200000000ff */
[----:B------:R-:W-:Y:S02]  /*3bb0*/  @!P0 HADD2.F32 R17, -RZ, R17.H0_H0 ;  /* 0x20000011ff118230 */ /* 0x000fe40000004100 */
[----:B------:R-:W-:Y:S01]  /*3bc0*/  @!P0 FMUL.FTZ R3, R16, R5 ;  /* 0x0000000510038220 */ /* 0x000fe20000410000 */
[--C-:B------:R-:W-:Y:S01]  /*3bd0*/  @!P0 HADD2.F32 R23, -RZ, R6.reuse.H1_H1 ;  /* 0x30000006ff178230 */ /* 0x100fe20000004100 */
[----:B------:R-:W-:Y:S01]  /*3be0*/  @!P0 MOV R12, R35 ;  /* 0x00000023000c8202 */ /* 0x000fe20000000f00 */
[----:B------:R-:W-:Y:S02]  /*3bf0*/  @!P0 HADD2.F32 R6, -RZ, R6.H0_H0 ;  /* 0x20000006ff068230 */ /* 0x000fe40000004100 */
[-C--:B------:R-:W-:Y:S01]  /*3c00*/  @!P0 FMUL.FTZ R2, R17, R8.reuse ;  /* 0x0000000811028220 */ /* 0x080fe20000410000 */
[----:B------:R-:W-:Y:S02]  /*3c10*/  @!P0 HADD2.F32 R7, -RZ, R7.H1_H1 ;  /* 0x30000007ff078230 */ /* 0x000fe40000004100 */
[C---:B------:R-:W-:Y:S01]  /*3c20*/  @!P0 FMUL.FTZ R37, R21.reuse, R8 ;  /* 0x0000000815258220 */ /* 0x040fe20000410000 */
[C---:B------:R-:W-:Y:S01]  /*3c30*/  @!P0 FMUL.FTZ R24, R22.reuse, R5 ;  /* 0x0000000516188220 */ /* 0x040fe20000410000 */
        /* <DEDUP_REMOVED lines=15> */
.L_x_5459:
[----:B------:R-:W-:Y:S05]  /*3d30*/  BSYNC B0 ;  /* 0x0000000000007941 */ /* 0x000fea0003800000 */
.L_x_5458:
[----:B------:R-:W-:Y:S01]  /*3d40*/  ISETP.NE.AND P0, PT, R142, RZ, PT ;  /* 0x000000ff8e00720c */ /* 0x000fe20003f05270 */
[----:B------:R-:W-:Y:S11]  /*3d50*/  BSSY B0, `(.L_x_5460) ;  /* 0x000003e000007945 */ /* 0x000ff60003800000 */
[----:B------:R-:W-:Y:S01]  /*3d60*/  @!UPT UIADD3 URZ, URZ, URZ, URZ ;  /* 0x0000003f3f3ff290 */ /* 0x000fe2000fffe03f */
[----:B------:R-:W-:Y:S05]  /*3d70*/  @P0 BRA `(.L_x_5461) ;  /* 0x0000000000ec0947 */ /* 0x000fea0003800000 */
[----:B------:R-:W-:Y:S02]  /*3d80*/  ISETP.GE.AND P0, PT, R100, UR4, PT ;  /* 0x0000000464007c0c */ /* 0x000fe4000bf06270 */
[C---:B------:R-:W-:Y:S04]  /*3d90*/  LEA R32, P1, R61.reuse, R78, 0x1 ;  /* 0x0000004e3d207211 */ /* 0x040fe800078208ff */
[----:B------:R-:W-:Y:S05]  /*3da0*/  LEA.HI.X R33, R61, R79, R60, 0x1, P1 ;  /* 0x0000004f3d217211 */ /* 0x000fea00008f0c3c */
[----:B-1234-:R1:W2:Y:S02]  /*3db0*/  LDG.E.128 R12, desc[UR6][R32.64] ;  /* 0x00000006200c7981 */ /* 0x01e2a4000c1e1d00 */
        /* <DEDUP_REMOVED lines=8> */
[----:B-1----:R-:W-:Y:S01]  /*3e40*/  LEA R32, P1, R140, R72, 0x1 ;  /* 0x000000488c207211 */ /* 0x002fe200078208ff */
        /* <DEDUP_REMOVED lines=46> */
.L_x_5461:
[----:B------:R-:W-:Y:S05]  /*4130*/  BSYNC B0 ;  /* 0x0000000000007941 */ /* 0x000fea0003800000 */
.L_x_5460:
[----:B------:R-:W-:Y:S04]  /*4140*/  BSSY B0, `(.L_x_5462) ;  /* 0x0000042000007945 */ /* 0x000fe80003800000 */
[----:B------:R-:W-:Y:S05]  /*4150*/  @P4 BRA `(.L_x_5463) ;  /* 0x0000000400004947 */ /* 0x000fea0003800000 */
[----:B-1----:R-:W1:Y:S01]  /*4160*/  LDC.64 R32, c[0x0][0x338] ;  /* 0x0000ce00ff207b82 */ /* 0x002e620000000a00 */
[----:B------:R-:W-:Y:S02]  /*4170*/  ISETP.GE.AND P0, PT, R100, UR4, PT ;  /* 0x0000000464007c0c */ /* 0x000fe4000bf06270 */
[----:B------:R-:W-:Y:S11]  /*4180*/  MOV R73, R71 ;  /* 0x0000004700497202 */ /* 0x000ff60000000f00 */
[C---:B--23--:R-:W-:Y:S02]  /*4190*/  @!P0 SHF.L.U32 R35, R97.reuse, 0x1, RZ ;  /* 0x0000000161238819 */ /* 0x04cfe400000006ff */
[----:B------:R-:W-:Y:S02]  /*41a0*/  @!P0 SHF.L.U64.HI R24, R97, 0x1, R88 ;  /* 0x0000000161188819 */ /* 0x000fe40000010258 */
[C---:B------:R-:W-:Y:S02]  /*41b0*/  @!P0 IADD3 R28, P2, R35.reuse, R38, RZ ;  /* 0x00000026231c8210 */ /* 0x040fe40007f5e0ff */
[----:B------:R-:W-:Y:S02]  /*41c0*/  @!P0 IADD3 R18, P1, R35, R10, RZ ;  /* 0x0000000a23128210 */ /* 0x000fe40007f3e0ff */
[----:B------:R-:W-:Y:S01]  /*41d0*/  @!P0 IADD3.X R29, R24, R39, RZ, P2, !PT ;  /* 0x00000027181d8210 */ /* 0x000fe200017fe4ff */
[----:B-1----:R-:W-:Y:S01]  /*41e0*/  IMAD.WIDE.U32 R36, R32, 0xa0, R78 ;  /* 0x000000a020247825 */ /* 0x002fe200078e004e */
[----:B------:R-:W-:Y:S03]  /*41f0*/  @!P0 IADD3.X R19, R24, R9, RZ, P1, !PT ;  /* 0x0000000918138210 */ /* 0x000fe60000ffe4ff */
[----:B------:R-:W2:Y:S01]  /*4200*/  @!P0 LDG.E.64 R20, desc[UR6][R28.64] ;  /* 0x000000061c148981 */ /* 0x000ea2000c1e1b00 */
[----:B------:R-:W-:Y:S05]  /*4210*/  IMAD R33, R33, 0xa0, RZ ;  /* 0x000000a021217824 */ /* 0x000fea00078e02ff */
[----:B------:R-:W-:Y:S01]  /*4220*/  IADD3 R37, R37, R33, RZ ;  /* 0x0000002125257210 */ /* 0x000fe20007ffe0ff */
[----:B------:R-:W3:Y:S01]  /*4230*/  @!P0 LDG.E.64 R6, desc[UR6][R18.64] ;  /* 0x0000000612068981 */ /* 0x000ee2000c1e1b00 */
[----:B------:R-:W1:Y:S05]  /*4240*/  LDC.64 R32, c[0x0][0x248] ;  /* 0x00009200ff207b82 */ /* 0x000e6a0000000a00 */
[----:B----4-:R-:W4:Y:S01]  /*4250*/  LDG.E.128 R12, desc[UR6][R36.64] ;  /* 0x00000006240c7981 */ /* 0x010f22000c1e1d00 */
[----:B-1----:R-:W-:Y:S04]  /*4260*/  IMAD.WIDE.U32 R42, R32, 0xa0, R72 ;  /* 0x000000a0202a7825 */ /* 0x002fe800078e0048 */
[----:B------:R-:W-:Y:S05]  /*4270*/  IMAD R33, R33, 0xa0, RZ ;  /* 0x000000a021217824 */ /* 0x000fea00078e02ff */
[----:B------:R-:W-:Y:S01]  /*4280*/  IADD3 R43, R43, R33, RZ ;  /* 0x000000212b2b7210 */ /* 0x000fe20007ffe0ff */
[--C-:B--2---:R-:W-:Y:S02]  /*4290*/  @!P0 HADD2.F32 R25, -RZ, R21.reuse.H0_H0 ;  /* 0x20000015ff198230 */ /* 0x104fe40000004100 */
[----:B------:R-:W-:Y:S02]  /*42a0*/  @!P0 HADD2.F32 R27, -RZ, R21.H1_H1 ;  /* 0x30000015ff1b8230 */ /* 0x000fe40000004100 */
[--C-:B------:R-:W-:Y:S02]  /*42b0*/  @!P0 HADD2.F32 R23, -RZ, R20.reuse.H0_H0 ;  /* 0x20000014ff178230 */ /* 0x100fe40000004100 */
[----:B------:R-:W-:Y:S02]  /*42c0*/  @!P0 HADD2.F32 R20, -RZ, R20.H1_H1 ;  /* 0x30000014ff148230 */ /* 0x000fe40000004100 */
[--C-:B---3--:R-:W-:Y:S02]  /*42d0*/  @!P0 HADD2.F32 R17, -RZ, R6.reuse.H0_H0 ;  /* 0x20000006ff118230 */ /* 0x108fe40000004100 */
[----:B------:R-:W-:Y:S01]  /*42e0*/  @!P0 HADD2.F32 R8, -RZ, R6.H1_H1 ;  /* 0x30000006ff088230 */ /* 0x000fe20000004100 */
[----:B----4-:R-:W-:Y:S02]  /*42f0*/  @!P0 MOV R5, R12 ;  /* 0x0000000c00058202 */ /* 0x010fe40000000f00 */
        /* <DEDUP_REMOVED lines=38> */
.L_x_5463:
[----:B------:R-:W-:Y:S05]  /*4560*/  BSYNC B0 ;  /* 0x0000000000007941 */ /* 0x000fea0003800000 */
.L_x_5462:
        /* <DEDUP_REMOVED lines=66> */
.L_x_5465:
[----:B------:R-:W-:Y:S05]  /*4990*/  BSYNC B0 ;  /* 0x0000000000007941 */ /* 0x000fea0003800000 */
.L_x_5464:
[----:B------:R-:W-:Y:S01]  /*49a0*/  ISETP.NE.AND P0, PT, R115, RZ, PT ;  /* 0x000000ff7300720c */ /* 0x000fe20003f05270 */
[----:B------:R-:W-:Y:S11]  /*49b0*/  BSSY B0, `(.L_x_5466) ;  /* 0x0000043000007945 */ /* 0x000ff60003800000 */
[----:B------:R-:W-:Y:S01]  /*49c0*/  @!UPT UIADD3 URZ, URZ, URZ, URZ ;  /* 0x0000003f3f3ff290 */ /* 0x000fe2000fffe03f */
        /* <DEDUP_REMOVED lines=65> */
.L_x_5467:
[----:B------:R-:W-:Y:S05]  /*4de0*/  BSYNC B0 ;  /* 0x0000000000007941 */ /* 0x000fea0003800000 */
.L_x_5466:
[C---:B------:R-:W-:Y:S01]  /*4df0*/  LEA R38, P1, R31.reuse, R38, 0x1 ;  /* 0x000000261f267211 */ /* 0x040fe200078208ff */
[----:B------:R-:W-:Y:S01]  /*4e00*/  IMAD.MOV.U32 R8, RZ, RZ, R10 ;  /* 0x000000ffff087224 */ /* 0x000fe200078e000a */
[----:B------:R-:W-:Y:S02]  /*4e10*/  UMOV UR4, UR30 ;  /* 0x0000001e00047c82 */ /* 0x000fe40008000000 */
[C---:B------:R-:W-:Y:S02]  /*4e20*/  LEA.HI.X.SX32 R39, R31.reuse, R39, 0x1, P1 ;  /* 0x000000271f277211 */ /* 0x040fe400008f0eff */
[C---:B------:R-:W-:Y:S04]  /*4e30*/  LEA R10, P0, R31.reuse, R8, 0x1 ;  /* 0x000000081f0a7211 */ /* 0x040fe800078008ff */
[----:B------:R-:W-:Y:S01]  /*4e40*/  LEA.HI.X.SX32 R9, R31, R9, 0x1, P0 ;  /* 0x000000091f097211 */ /* 0x000fe200000f0eff */
[----:B------:R-:W-:Y:S08]  /*4e50*/  BRA `(.L_x_5468) ;  /* 0x0000003400e87947 */ /* 0x000ff00003800000 */
.L_x_5451:
[----:B------:R-:W-:Y:S01]  /*4e60*/  ULEA.HI UR27, UR4, UR4, URZ, 0x1 ;  /* 0x00000004041b7291 */ /* 0x000fe2000f8f083f */
[----:B------:R-:W-:Y:S03]  /*4e70*/  BSSY B1, `(.L_x_5469) ;  /* 0x000005a000017945 */ /* 0x000fe60003800000 */
[----:B------:R-:W-:Y:S06]  /*4e80*/  USHF.R.S32.HI UR27, URZ, 0x1, UR27 ;  /* 0x000000013f1b7899 */ /* 0x000fec000801141b */
[----:B------:R-:W-:Y:S01]  /*4e90*/  MOV R143, UR27 ;  /* 0x0000001b008f7c02 */ /* 0x000fe20008000f00 */
[----:B------:R-:W-:Y:S05]  /*4ea0*/  @P1 BRA `(.L_x_5470) ;  /* 0x0000000400581947 */ /* 0x000fea0003800000 */
[----:B------:R-:W-:Y:S01]  /*4eb0*/  ISETP.GE.AND P0, PT, R100, UR4, PT ;  /* 0x0000000464007c0c */ /* 0x000fe2000bf06270 */
[----:B---3--:R1:W5:Y:S01]  /*4ec0*/  LDG.E.128 R44, desc[UR6][R78.64] ;  /* 0x000000064e2c7981 */ /* 0x008362000c1e1d00 */
[----:B------:R-:W-:Y:S01]  /*4ed0*/  MOV R73, R71 ;  /* 0x0000004700497202 */ /* 0x000fe20000000f00 */
[----:B------:R-:W-:Y:S10]  /*4ee0*/  BSSY B0, `(.L_x_5471) ;  /* 0x0000051000007945 */ /* 0x000ff40003800000 */
[----:B------:R-:W-:Y:S05]  /*4ef0*/  @P0 BRA `(.L_x_5472) ;  /* 0x00000004003c0947 */ /* 0x000fea0003800000 */
[----:B-----5:R-:W-:Y:S01]  /*4f00*/  HADD2.F32 R30, -RZ, R45.H0_H0 ;  /* 0x2000002dff1e7230 */ /* 0x020fe20000004100 */
[----:B------:R-:W-:Y:S02]  /*4f10*/  ISETP.GE.AND P0, PT, R100, R143, PT ;  /* 0x0000008f6400720c */ /* 0x000fe40003f06270 */
[----:B------:R-:W-:Y:S02]  /*4f20*/  MOV R145, RZ ;  /* 0x000000ff00917202 */ /* 0x000fe40000000f00 */
[----:B------:R-:W-:Y:S02]  /*4f30*/  MOV R29, R44 ;  /* 0x0000002c001d7202 */ /* 0x000fe40000000f00 */
[----:B------:R-:W-:Y:S02]  /*4f40*/  MOV R44, R46 ;  /* 0x0000002e002c7202 */ /* 0x000fe40000000f00 */
[----:B------:R-:W-:Y:S05]  /*4f50*/  MOV R37, R47 ;  /* 0x0000002f00257202 */ /* 0x000fea0000000f00 */
[----:B------:R-:W-:Y:S04]  /*4f60*/  @P0 IADD3 R145, RZ, -UR27, RZ ;  /* 0x8000001bff910c10 */ /* 0x000fe8000fffe0ff */
[C---:B------:R-:W-:Y:S04]  /*4f70*/  LEA R146, P1, R145.reuse, R80, 0x1 ;  /* 0x0000005091927211 */ /* 0x040fe800078208ff */
[----:B------:R-:W-:Y:S02]  /*4f80*/  LEA.HI.X.SX32 R147, R145, R81, 0x1, P1 ;  /* 0x0000005191937211 */ /* 0x000fe400008f0eff */
[----:B------:R-:W-:Y:S02]  /*4f90*/  MOV R145, R143 ;  /* 0x0000008f00917202 */ /* 0x000fe40000000f00 */
[----:B------:R-:W-:Y:S04]  /*4fa0*/  @P0 IADD3 R145, RZ, -UR27, RZ ;  /* 0x8000001bff910c10 */ /* 0x000fe8000fffe0ff */
[C---:B------:R-:W-:Y:S04]  /*4fb0*/  LEA R18, P1, R145.reuse, R78, 0x1 ;  /* 0x0000004e91127211 */ /* 0x040fe800078208ff */
[----:B------:R-:W-:Y:S02]  /*4fc0*/  LEA.HI.X.SX32 R19, R145, R79, 0x1, P1 ;  /* 0x0000004f91137211 */ /* 0x000fe400008f0eff */
[----:B------:R-:W-:Y:S02]  /*4fd0*/  MOV R145, RZ ;  /* 0x000000ff00917202 */ /* 0x000fe40000000f00 */
[----:B------:R-:W-:Y:S02]  /*4fe0*/  @P0 IADD3 R145, RZ, -UR27, RZ ;  /* 0x8000001bff910c10 */ /* 0x000fe4000fffe0ff */
[----:B------:R-:W2:Y:S02]  /*4ff0*/  LDG.E.128 R16, desc[UR6][R18.64] ;  /* 0x0000000612107981 */ /* 0x000ea4000c1e1d00 */
[C---:B------:R-:W-:Y:S04]  /*5000*/  LEA R26, P1, R145.reuse, R82, 0x1 ;  /* 0x00000052911a7211 */ /* 0x040fe800078208ff */
[----:B------:R-:W-:Y:S02]  /*5010*/  LEA.HI.X.SX32 R27, R145, R83, 0x1, P1 ;  /* 0x00000053911b7211 */ /* 0x000fe400008f0eff */
[----:B------:R-:W3:Y:S08]  /*5020*/  LDG.E.128 R144, desc[UR6][R146.64] ;  /* 0x0000000692907981 */ /* 0x000ef0000c1e1d00 */
[----:B------:R4:W3:Y:S02]  /*5030*/  LDG.E.128 R40, desc[UR6][R26.64] ;  /* 0x000000061a287981 */ /* 0x0008e4000c1e1d00 */
[--C-:B----4-:R-:W-:Y:S02]  /*5040*/  HADD2.F32 R27, -RZ, R29.reuse.H0_H0 ;  /* 0x2000001dff1b7230 */ /* 0x110fe40000004100 */
[----:B------:R-:W-:Y:S02]  /*5050*/  HADD2.F32 R29, -RZ, R29.H1_H1 ;  /* 0x3000001dff1d7230 */ /* 0x000fe40000004100 */
[--C-:B--2---:R-:W-:Y:S02]  /*5060*/  HADD2.F32 R24, -RZ, R16.reuse.H0_H0 ;  /* 0x20000010ff187230 */ /* 0x104fe40000004100 */
[----:B------:R-:W-:Y:S02]  /*5070*/  HADD2.F32 R25, -RZ, R16.H1_H1 ;  /* 0x30000010ff197230 */ /* 0x000fe40000004100 */
[----:B------:R-:W-:Y:S02]  /*5080*/  HADD2.F32 R16, -RZ, R17.H0_H0 ;  /* 0x20000011ff107230 */ /* 0x000fe40000004100 */
[--C-:B---3--:R-:W-:Y:S02]  /*5090*/  HADD2.F32 R23, -RZ, R144.reuse.H0_H0 ;  /* 0x20000090ff177230 */ /* 0x108fe40000004100 */
[--C-:B------:R-:W-:Y:S02]  /*50a0*/  HADD2.F32 R21, -RZ, R145.reuse.H0_H0 ;  /* 0x20000091ff157230 */ /* 0x100fe40000004100 */
[----:B------:R-:W-:Y:S02]  /*50b0*/  HADD2.F32 R22, -RZ, R144.H1_H1 ;  /* 0x30000090ff167230 */ /* 0x000fe40000004100 */
[----:B------:R-:W-:Y:S01]  /*50c0*/  @!P0 FADD.FTZ R23, -R23, -RZ ;  /* 0x800000ff17178221 */ /* 0x000fe20000010100 */
[----:B------:R-:W-:Y:S02]  /*50d0*/  HADD2.F32 R20, -RZ, R145.H1_H1 ;  /* 0x30000091ff147230 */ /* 0x000fe40000004100 */
[----:B------:R-:W-:Y:S01]  /*50e0*/  @!P0 FADD.FTZ R21, -R21, -RZ ;  /* 0x800000ff15158221 */ /* 0x000fe20000010100 */
[--C-:B------:R-:W-:Y:S02]  /*50f0*/  HADD2.F32 R15, -RZ, R146.reuse.H0_H0 ;  /* 0x20000092ff0f7230 */ /* 0x100fe40000004100 */
[----:B------:R-:W-:Y:S01]  /*5100*/  @!P0 FADD.FTZ R22, -R22, -RZ ;  /* 0x800000ff16168221 */ /* 0x000fe20000010100 */
[----:B------:R-:W-:Y:S02]  /*5110*/  HADD2.F32 R14, -RZ, R146.H1_H1 ;  /* 0x30000092ff0e7230 */ /* 0x000fe40000004100 */
[----:B------:R-:W-:Y:S01]  /*5120*/  FMUL.FTZ R0, R24, R23 ;  /* 0x0000001718007220 */ /* 0x000fe20000410000 */
[--C-:B------:R-:W-:Y:S02]  /*5130*/  HADD2.F32 R26, -RZ, R40.reuse.H0_H0 ;  /* 0x20000028ff1a7230 */ /* 0x100fe40000004100 */
[----:B------:R-:W-:Y:S01]  /*5140*/  FMUL.FTZ R3, R16, R21 ;  /* 0x0000001510037220 */ /* 0x000fe20000410000 */
[--C-:B------:R-:W-:Y:S02]  /*5150*/  HADD2.F32 R13, -RZ, R147.reuse.H0_H0 ;  /* 0x20000093ff0d7230 */ /* 0x100fe40000004100 */
[----:B------:R-:W-:Y:S01]  /*5160*/  FMUL.FTZ R2, R25, R22 ;  /* 0x0000001619027220 */ /* 0x000fe20000410000 */
[----:B------:R-:W-:Y:S02]  /*5170*/  HADD2.F32 R12, -RZ, R147.H1_H1 ;  /* 0x30000093ff0c7230 */ /* 0x000fe40000004100 */
[----:B------:R-:W-:Y:S01]  /*5180*/  @!P0 FADD.FTZ R20, -R20, -RZ ;  /* 0x800000ff14148221 */ /* 0x000fe20000010100 */
[----:B------:R-:W-:Y:S02]  /*5190*/  HADD2.F32 R21, -RZ, R17.H1_H1 ;  /* 0x30000011ff157230 */ /* 0x000fe40000004100 */
[----:B------:R-:W-:Y:S01]  /*51a0*/  @!P0 FADD.FTZ R15, -R15, -RZ ;  /* 0x800000ff0f0f8221 */ /* 0x000fe20000010100 */
[----:B------:R-:W-:Y:S02]  /*51b0*/  HADD2.F32 R28, -RZ, R40.H1_H1 ;  /* 0x30000028ff1c7230 */ /* 0x000fe40000004100 */
[----:B------:R-:W-:Y:S01]  /*51c0*/  @!P0 FADD.FTZ R14, -R14, -RZ ;  /* 0x800000ff0e0e8221 */ /* 0x000fe20000010100 */
[--C-:B------:R-:W-:Y:S02]  /*51d0*/  HADD2.F32 R22, -RZ, R18.reuse.H0_H0 ;  /* 0x20000012ff167230 */ /* 0x100fe40000004100 */
[----:B------:R-:W-:Y:S01]  /*51e0*/  FFMA.FTZ R0, R27, R26, R0 ;  /* 0x0000001a1b007223 */ /* 0x000fe20000010000 */
[----:B------:R-:W-:Y:S02]  /*51f0*/  HADD2.F32 R17, -RZ, R18.H1_H1 ;  /* 0x30000012ff117230 */ /* 0x000fe40000004100 */
[----:B------:R-:W-:Y:S01]  /*5200*/  @!P0 FADD.FTZ R13, -R13, -RZ ;  /* 0x800000ff0d0d8221 */ /* 0x000fe20000010100 */
[----:B------:R-:W-:Y:S02]  /*5210*/  HADD2.F32 R31, -RZ, R41.H0_H0 ;  /* 0x20000029ff1f7230 */ /* 0x000fe40000004100 */
[----:B------:R-:W-:Y:S01]  /*5220*/  @!P0 FADD.FTZ R12, -R12, -RZ ;  /* 0x800000ff0c0c8221 */ /* 0x000fe20000010100 */
[--C-:B------:R-:W-:Y:S02]  /*5230*/  HADD2.F32 R16, -RZ, R19.reuse.H0_H0 ;  /* 0x20000013ff107230 */ /* 0x100fe40000004100 */
[----:B------:R-:W-:Y:S01]  /*5240*/  FMUL.FTZ R4, R21, R20 ;  /* 0x0000001415047220 */ /* 0x000fe20000410000 */
[----:B------:R-:W-:Y:S02]  /*5250*/  HADD2.F32 R19, -RZ, R19.H1_H1 ;  /* 0x30000013ff137230 */ /* 0x000fe40000004100 */
[----:B------:R-:W-:Y:S01]  /*5260*/  FFMA.FTZ R2, R29, R28, R2 ;  /* 0x0000001c1d027223 */ /* 0x000fe20000010002 */
[----:B------:R-:W-:Y:S02]  /*5270*/  HADD2.F32 R32, -RZ, R41.H1_H1 ;  /* 0x30000029ff207230 */ /* 0x000fe40000004100 */
[----:B------:R-:W-:Y:S01]  /*5280*/  FMUL.FTZ R5, R22, R15 ;  /* 0x0000000f16057220 */ /* 0x000fe20000410000 */
[----:B------:R-:W-:Y:S02]  /*5290*/  HADD2.F32 R27, -RZ, R45.H1_H1 ;  /* 0x3000002dff1b7230 */ /* 0x000fe40000004100 */
[----:B------:R-:W-:Y:S01]  /*52a0*/  FMUL.FTZ R6, R17, R14 ;  /* 0x0000000e11067220 */ /* 0x000fe20000410000 */
[----:B------:R-:W-:Y:S02]  /*52b0*/  HADD2.F32 R33, -RZ, R42.H0_H0 ;  /* 0x2000002aff217230 */ /* 0x000fe40000004100 */
[----:B------:R-:W-:Y:S01]  /*52c0*/  FFMA.FTZ R3, R30, R31, R3 ;  /* 0x0000001f1e037223 */ /* 0x000fe20000010003 */
[----:B------:R-:W-:Y:S02]  /*52d0*/  HADD2.F32 R26, -RZ, R44.H0_H0 ;  /* 0x2000002cff1a7230 */ /* 0x000fe40000004100 */
[----:B------:R-:W-:Y:S01]  /*52e0*/  FMUL.FTZ R7, R16, R13 ;  /* 0x0000000d10077220 */ /* 0x000fe20000410000 */
[----:B------:R-:W-:Y:S02]  /*52f0*/  HADD2.F32 R34, -RZ, R42.H1_H1 ;  /* 0x3000002aff227230 */ /* 0x000fe40000004100 */
[----:B------:R-:W-:Y:S01]  /*5300*/  FMUL.FTZ R8, R19, R12 ;  /* 0x0000000c13087220 */ /* 0x000fe20000410000 */
[----:B------:R-:W-:Y:S01]  /*5310*/  HADD2.F32 R29, -RZ, R44.H1_H1 ;  /* 0x3000002cff1d7230 */ /* 0x000fe20000004100 */
[----:B------:R-:W-:Y:S01]  /*5320*/  F2FP.F16.F32.PACK_AB R44, R2, R0 ;  /* 0x00000000022c723e */ /* 0x000fe200000000ff */
[----:B------:R-:W-:Y:S02]  /*5330*/  HADD2.F32 R35, -RZ, R43.H0_H0 ;  /* 0x2000002bff237230 */ /* 0x000fe40000004100 */
[----:B------:R-:W-:Y:S01]  /*5340*/  FFMA.FTZ R4, R27, R32, R4 ;  /* 0x000000201b047223 */ /* 0x000fe20000010004 */
[----:B------:R-:W-:Y:S02]  /*5350*/  HADD2.F32 R28, -RZ, R37.H0_H0 ;  /* 0x20000025ff1c7230 */ /* 0x000fe40000004100 */
[----:B------:R-:W-:Y:S01]  /*5360*/  FFMA.FTZ R5, R26, R33, R5 ;  /* 0x000000211a057223 */ /* 0x000fe20000010005 */
[----:B------:R-:W-:Y:S02]  /*5370*/  HADD2.F32 R36, -RZ, R43.H1_H1 ;  /* 0x3000002bff247230 */ /* 0x000fe40000004100 */
[----:B------:R-:W-:Y:S01]  /*5380*/  FFMA.FTZ R6, R29, R34, R6 ;  /* 0x000000221d067223 */ /* 0x000fe20000010006 */
[----:B------:R-:W-:Y:S01]  /*5390*/  F2FP.F16.F32.PACK_AB R45, R4, R3 ;  /* 0x00000003042d723e */ /* 0x000fe200000000ff */
[----:B------:R-:W-:Y:S02]  /*53a0*/  HADD2.F32 R31, -RZ, R37.H1_H1 ;  /* 0x30000025ff1f7230 */ /* 0x000fe40000004100 */
[----:B------:R-:W-:Y:S01]  /*53b0*/  FFMA.FTZ R7, R28, R35, R7 ;  /* 0x000000231c077223 */ /* 0x000fe20000010007 */
[----:B------:R-:W-:Y:S02]  /*53c0*/  F2FP.F16.F32.PACK_AB R46, R6, R5 ;  /* 0x00000005062e723e */ /* 0x000fe400000000ff */
[----:B------:R-:W-:Y:S05]  /*53d0*/  FFMA.FTZ R8, R31, R36, R8 ;  /* 0x000000241f087223 */ /* 0x000fea0000010008 */
[----:B------:R-:W-:Y:S02]  /*53e0*/  F2FP.F16.F32.PACK_AB R47, R8, R7 ;  /* 0x00000007082f723e */ /* 0x000fe400000000ff */
.L_x_5472:
[----:B------:R-:W-:Y:S05]  /*53f0*/  BSYNC B0 ;  /* 0x0000000000007941 */ /* 0x000fea0003800000 */
.L_x_5471:
[----:B-----5:R2:W-:Y:S02]  /*5400*/  STG.E.128 desc[UR6][R72.64], R44 ;  /* 0x0000002c48007986 */ /* 0x0205e4000c101d06 */
.L_x_5470:
[----:B------:R-:W-:Y:S05]  /*5410*/  BSYNC B1 ;  /* 0x0000000000017941 */ /* 0x000fea0003800000 */
.L_x_5469:
[----:B------:R-:W-:Y:S04]  /*5420*/  BSSY B1, `(.L_x_5473) ;  /* 0x0000060000017945 */ /* 0x000fe80003800000 */
[----:B------:R-:W-:Y:S05]  /*5430*/  @P2 BRA `(.L_x_5474) ;  /* 0x0000000400782947 */ /* 0x000fea0003800000 */
[C---:B---3--:R-:W-:Y:S01]  /*5440*/  LEA R144, P0, R85.reuse, R78, 0x1 ;  /* 0x0000004e55907211 */ /* 0x048fe200078008ff */
[----:B------:R-:W-:Y:S03]  /*5450*/  BSSY B0, `(.L_x_5475) ;  /* 0x000005b000007945 */ /* 0x000fe60003800000 */
[----:B------:R-:W-:Y:S02]  /*5460*/  LEA.HI.X R145, R85, R79, R84, 0x1, P0 ;  /* 0x0000004f55917211 */ /* 0x000fe400000f0c54 */
[C---:B------:R-:W-:Y:S03]  /*5470*/  LEA R148, P0, R178.reuse, R72, 0x1 ;  /* 0x00000048b2947211 */ /* 0x040fe600078008ff */
[----:B--2---:R2:W5:Y:S01]  /*5480*/  LDG.E.128 R44, desc[UR6][R144.64] ;  /* 0x00000006902c7981 */ /* 0x004562000c1e1d00 */
[----:B------:R-:W-:Y:S02]  /*5490*/  LEA.HI.X R149, R178, R71, R177, 0x1, P0 ;  /* 0x00000047b2957211 */ /* 0x000fe400000f0cb1 */
[----:B------:R-:W-:Y:S11]  /*54a0*/  ISETP.GE.AND P0, PT, R100, UR4, PT ;  /* 0x0000000464007c0c */ /* 0x000ff6000bf06270 */
[----:B------:R-:W-:Y:S02]  /*54b0*/  @!UPT UIADD3 URZ, URZ, URZ, URZ ;  /* 0x0000003f3f3ff290 */ /* 0x000fe4000fffe03f */
[----:B------:R-:W-:Y:S05]  /*54c0*/  @P0 BRA `(.L_x_5476) ;  /* 0x00000004004c0947 */ /* 0x000fea0003800000 */
[----:B-----5:R-:W-:Y:S01]  /*54d0*/  HADD2.F32 R30, -RZ, R45.H0_H0 ;  /* 0x2000002dff1e7230 */ /* 0x020fe20000004100 */
[-C--:B------:R-:W-:Y:S02]  /*54e0*/  ISETP.GE.AND P0, PT, R100, R143.reuse, PT ;  /* 0x0000008f6400720c */ /* 0x080fe40003f06270 */
[----:B------:R-:W-:Y:S02]  /*54f0*/  MOV R73, R143 ;  /* 0x0000008f00497202 */ /* 0x000fe40000000f00 */
[----:B------:R-:W-:Y:S02]  /*5500*/  MOV R146, RZ ;  /* 0x000000ff00927202 */ /* 0x000fe40000000f00 */
[----:B------:R-:W-:Y:S02]  /*5510*/  MOV R29, R44 ;  /* 0x0000002c001d7202 */ /* 0x000fe40000000f00 */
[----:B------:R-:W-:Y:S02]  /*5520*/  MOV R44, R46 ;  /* 0x0000002e002c7202 */ /* 0x000fe40000000f00 */
[----:B------:R-:W-:Y:S03]  /*5530*/  MOV R37, R47 ;  /* 0x0000002f00257202 */ /* 0x000fe60000000f00 */
[----:B------:R-:W-:Y:S02]  /*5540*/  @P0 IADD3 R73, RZ, -UR27, RZ ;  /* 0x8000001bff490c10 */ /* 0x000fe4000fffe0ff */
[----:B------:R-:W-:Y:S02]  /*5550*/  @P0 IADD3 R146, RZ, -UR27, RZ ;  /* 0x8000001bff920c10 */ /* 0x000fe4000fffe0ff */
[C---:B------:R-:W-:Y:S02]  /*5560*/  LEA R18, P1, R73.reuse, R144, 0x1 ;  /* 0x0000009049127211 */ /* 0x040fe400078208ff */
[----:B--2---:R-:W-:Y:S02]  /*5570*/  MOV R144, RZ ;  /* 0x000000ff00907202 */ /* 0x004fe40000000f00 */
[----:B------:R-:W-:Y:S02]  /*5580*/  LEA.HI.X.SX32 R19, R73, R145, 0x1, P1 ;  /* 0x0000009149137211 */ /* 0x000fe400008f0eff */
[C---:B------:R-:W-:Y:S02]  /*5590*/  IADD3 R145, P1, R103.reuse, R146, RZ ;  /* 0x0000009267917210 */ /* 0x040fe40007f3e0ff */
[----:B------:R-:W-:Y:S02]  /*55a0*/  @P0 IADD3 R144, RZ, -UR27, RZ ;  /* 0x8000001bff900c10 */ /* 0x000fe4000fffe0ff */
[----:B------:R-:W-:Y:S01]  /*55b0*/  LEA.HI.X.SX32 R146, R146, R92, 0x1, P1 ;  /* 0x0000005c92927211 */ /* 0x000fe200008f0eff */
[----:B------:R-:W2:Y:S01]  /*55c0*/  LDG.E.128 R16, desc[UR6][R18.64] ;  /* 0x0000000612107981 */ /* 0x000ea2000c1e1d00 */
[----:B------:R-:W-:Y:S04]  /*55d0*/  IADD3 R73, P1, R103, R144, RZ ;  /* 0x0000009067497210 */ /* 0x000fe80007f3e0ff */
[----:B------:R-:W-:Y:S02]  /*55e0*/  LEA.HI.X.SX32 R144, R144, R92, 0x1, P1 ;  /* 0x0000005c90907211 */ /* 0x000fe400008f0eff */
[C---:B------:R-:W-:Y:S04]  /*55f0*/  LEA R150, P1, R145.reuse, R80, 0x1 ;  /* 0x0000005091967211 */ /* 0x040fe800078208ff */
[----:B------:R-:W-:Y:S02]  /*5600*/  LEA.HI.X R151, R145, R81, R146, 0x1, P1 ;  /* 0x0000005191977211 */ /* 0x000fe400008f0c92 */
[C---:B------:R-:W-:Y:S04]  /*5610*/  LEA R26, P1, R73.reuse, R82, 0x1 ;  /* 0x00000052491a7211 */ /* 0x040fe800078208ff */
[----:B------:R-:W-:Y:S02]  /*5620*/  LEA.HI.X R27, R73, R83, R144, 0x1, P1 ;  /* 0x00000053491b7211 */ /* 0x000fe400008f0c90 */
        /* <DEDUP_REMOVED lines=61> */
.L_x_5476:
[----:B------:R-:W-:Y:S05]  /*5a00*/  BSYNC B0 ;  /* 0x0000000000007941 */ /* 0x000fea0003800000 */
.L_x_5475:
[----:B-----5:R4:W-:Y:S02]  /*5a10*/  STG.E.128 desc[UR6][R148.64], R44 ;  /* 0x0000002c94007986 */ /* 0x0209e4000c101d06 */
.L_x_5474:
[----:B------:R-:W-:Y:S05]  /*5a20*/  BSYNC B1 ;  /* 0x0000000000017941 */ /* 0x000fea0003800000 */
.L_x_5473:
[----:B------:R-:W-:Y:S04]  /*5a30*/  BSSY B1, `(.L_x_5477) ;  /* 0x0000060000017945 */ /* 0x000fe80003800000 */
[----:B------:R-:W-:Y:S05]  /*5a40*/  @P5 BRA `(.L_x_5478) ;  /* 0x0000000400785947 */ /* 0x000fea0003800000 */
[C---:B--23--:R-:W-:Y:S01]  /*5a50*/  LEA R144, P0, R58.reuse, R78, 0x1 ;  /* 0x0000004e3a907211 */ /* 0x04cfe200078008ff */
[----:B------:R-:W-:Y:S03]  /*5a60*/  BSSY B0, `(.L_x_5479) ;  /* 0x000005b000007945 */ /* 0x000fe60003800000 */
[----:B------:R-:W-:Y:S02]  /*5a70*/  LEA.HI.X R145, R58, R79, R57, 0x1, P0 ;  /* 0x0000004f3a917211 */ /* 0x000fe400000f0c39 */
[C---:B----4-:R-:W-:Y:S03]  /*5a80*/  LEA R148, P0, R138.reuse, R72, 0x1 ;  /* 0x000000488a947211 */ /* 0x050fe600078008ff */
[----:B------:R2:W5:Y:S01]  /*5a90*/  LDG.E.128 R44, desc[UR6][R144.64] ;  /* 0x00000006902c7981 */ /* 0x000562000c1e1d00 */
        /* <DEDUP_REMOVED lines=16> */
[----:B------:R-:W-:Y:S02]  /*5ba0*/  IADD3 R145, P1, R102, R146, RZ ;  /* 0x0000009266917210 */ /* 0x000fe40007f3e0ff */
[----:B------:R-:W-:Y:S02]  /*5bb0*/  @P0 IADD3 R144, RZ, -UR27, RZ ;  /* 0x8000001bff900c10 */ /* 0x000fe4000fffe0ff */
[-C--:B------:R-:W-:Y:S01]  /*5bc0*/  LEA.HI.X.SX32 R146, R146, R91.reuse, 0x1, P1 ;  /* 0x0000005b92927211 */ /* 0x080fe200008f0eff */
        /* <DEDUP_REMOVED lines=68> */
.L_x_5480:
[----:B------:R-:W-:Y:S05]  /*6010*/  BSYNC B0 ;  /* 0x0000000000007941 */ /* 0x000fea0003800000 */
.L_x_5479:
[----:B-----5:R3:W-:Y:S02]  /*6020*/  STG.E.128 desc[UR6][R148.64], R44 ;  /* 0x0000002c94007986 */ /* 0x0207e4000c101d06 */
.L_x_5478:
[----:B------:R-:W-:Y:S05]  /*6030*/  BSYNC B1 ;  /* 0x0000000000017941 */ /* 0x000fea0003800000 */
.L_x_5477:
[----:B------:R-:W-:Y:S04]  /*6040*/  BSSY B1, `(.L_x_5481) ;  /* 0x0000069000017945 */ /* 0x000fe80003800000 */
[----:B------:R-:W-:Y:S05]  /*6050*/  @P3 BRA `(.L_x_5482) ;  /* 0x00000004009c3947 */ /* 0x000fea0003800000 */
[----:B------:R-:W3:Y:S01]  /*6060*/  LDC.64 R2, c[0x0][0x338] ;  /* 0x0000ce00ff027b82 */ /* 0x000ee20000000a00 */
[----:B------:R-:W-:Y:S01]  /*6070*/  ISETP.GE.AND P0, PT, R100, UR4, PT ;  /* 0x0000000464007c0c */ /* 0x000fe2000bf06270 */
[----:B------:R-:W-:Y:S01]  /*6080*/  BSSY B0, `(.L_x_5483) ;  /* 0x0000063000007945 */ /* 0x000fe20003800000 */
[----:B--2---:R-:W-:Y:S01]  /*6090*/  MOV R73, R71 ;  /* 0x0000004700497202 */ /* 0x004fe20000000f00 */
[----:B---3--:R-:W-:Y:S04]  /*60a0*/  IMAD.WIDE.U32 R144, R2, 0x60, R78 ;  /* 0x0000006002907825 */ /* 0x008fe800078e004e */
[----:B------:R-:W-:Y:S05]  /*60b0*/  IMAD R3, R3, 0x60, RZ ;  /* 0x0000006003037824 */ /* 0x000fea00078e02ff */
[----:B------:R-:W-:Y:S02]  /*60c0*/  IADD3 R145, R145, R3, RZ ;  /* 0x0000000391917210 */ /* 0x000fe40007ffe0ff */
[----:B------:R-:W4:Y:S03]  /*60d0*/  LDC.64 R2, c[0x0][0x248] ;  /* 0x00009200ff027b82 */ /* 0x000f260000000a00 */
[----:B------:R2:W5:Y:S01]  /*60e0*/  LDG.E.128 R32, desc[UR6][R144.64] ;  /* 0x0000000690207981 */ /* 0x000562000c1e1d00 */
[----:B----4-:R-:W-:Y:S04]  /*60f0*/  IMAD.WIDE.U32 R148, R2, 0x60, R72 ;  /* 0x0000006002947825 */ /* 0x010fe800078e0048 */
[----:B------:R-:W-:Y:S05]  /*6100*/  IMAD R3, R3, 0x60, RZ ;  /* 0x0000006003037824 */ /* 0x000fea00078e02ff */
[----:B------:R-:W-:Y:S01]  /*6110*/  IADD3 R149, R149, R3, RZ ;  /* 0x0000000395957210 */ /* 0x000fe20007ffe0ff */
[----:B--2---:R-:W-:Y:S06]  /*6120*/  @P0 BRA `(.L_x_5484) ;  /* 0x0000000400600947 */ /* 0x004fec0003800000 */
[-C--:B------:R-:W-:Y:S02]  /*6130*/  ISETP.GE.AND P0, PT, R100, R143.reuse, PT ;  /* 0x0000008f6400720c */ /* 0x080fe40003f06270 */
[----:B------:R-:W-:Y:S02]  /*6140*/  MOV R46, R143 ;  /* 0x0000008f002e7202 */ /* 0x000fe40000000f00 */
[----:B-----5:R-:W-:Y:S02]  /*6150*/  MOV R30, R32 ;  /* 0x00000020001e7202 */ /* 0x020fe40000000f00 */
[----:B------:R-:W-:Y:S02]  /*6160*/  MOV R47, R33 ;  /* 0x00000021002f7202 */ /* 0x000fe40000000f00 */
[----:B------:R-:W-:Y:S01]  /*6170*/  MOV R44, R34 ;  /* 0x00000022002c7202 */ /* 0x000fe20000000f00 */
[--C-:B------:R-:W-:Y:S01]  /*6180*/  HADD2.F32 R25, -RZ, R30.reuse.H0_H0 ;  /* 0x2000001eff197230 */ /* 0x100fe20000004100 */
[----:B------:R-:W-:Y:S01]  /*6190*/  MOV R45, R35 ;  /* 0x00000023002d7202 */ /* 0x000fe20000000f00 */
[----:B------:R-:W-:Y:S02]  /*61a0*/  HADD2.F32 R29, -RZ, R30.H1_H1 ;  /* 0x3000001eff1d7230 */ /* 0x000fe40000004100 */
[----:B------:R-:W-:Y:S01]  /*61b0*/  HADD2.F32 R32, -RZ, R47.H0_H0 ;  /* 0x2000002fff207230 */ /* 0x000fe20000004100 */
[----:B------:R-:W-:Y:S04]  /*61c0*/  @P0 IADD3 R46, RZ, -UR27, RZ ;  /* 0x8000001bff2e0c10 */ /* 0x000fe8000fffe0ff */
[C---:B------:R-:W-:Y:S02]  /*61d0*/  LEA R14, P1, R46.reuse, R144, 0x1 ;  /* 0x000000902e0e7211 */ /* 0x040fe400078208ff */
[----:B------:R-:W-:Y:S02]  /*61e0*/  MOV R144, RZ ;  /* 0x000000ff00907202 */ /* 0x000fe40000000f00 */
[----:B------:R-:W-:Y:S02]  /*61f0*/  @P0 IADD3 R144, RZ, -UR27, RZ ;  /* 0x8000001bff900c10 */ /* 0x000fe4000fffe0ff */
[----:B------:R-:W-:Y:S02]  /*6200*/  LEA.HI.X.SX32 R15, R46, R145, 0x1, P1 ;  /* 0x000000912e0f7211 */ /* 0x000fe400008f0eff */
[C---:B------:R-:W-:Y:S02]  /*6210*/  IADD3 R145, P1, R99.reuse, R144, RZ ;  /* 0x0000009063917210 */ /* 0x040fe40007f3e0ff */
[----:B------:R-:W-:Y:S02]  /*6220*/  MOV R46, RZ ;  /* 0x000000ff002e7202 */ /* 0x000fe40000000f00 */
[----:B------:R-:W-:Y:S01]  /*6230*/  @P0 IADD3 R46, RZ, -UR27, RZ ;  /* 0x8000001bff2e0c10 */ /* 0x000fe2000fffe0ff */
[----:B------:R-:W2:Y:S01]  /*6240*/  LDG.E.128 R12, desc[UR6][R14.64] ;  /* 0x000000060e0c7981 */ /* 0x000ea2000c1e1d00 */
[----:B------:R-:W-:Y:S02]  /*6250*/  LEA.HI.X.SX32 R144, R144, R90, 0x1, P1 ;  /* 0x0000005a90907211 */ /* 0x000fe400008f0eff */
[----:B------:R-:W-:Y:S04]  /*6260*/  IADD3 R73, P1, R99, R46, RZ ;  /* 0x0000002e63497210 */ /* 0x000fe80007f3e0ff */
[----:B------:R-:W-:Y:S02]  /*6270*/  LEA.HI.X.SX32 R46, R46, R90, 0x1, P1 ;  /* 0x0000005a2e2e7211 */ /* 0x000fe400008f0eff */
[C---:B------:R-:W-:Y:S04]  /*6280*/  LEA R146, P1, R145.reuse, R80, 0x1 ;  /* 0x0000005091927211 */ /* 0x040fe800078208ff */
[----:B------:R-:W-:Y:S02]  /*6290*/  LEA.HI.X R147, R145, R81, R144, 0x1, P1 ;  /* 0x0000005191937211 */ /* 0x000fe400008f0c90 */
[C---:B------:R-:W-:Y:S04]  /*62a0*/  LEA R36, P1, R73.reuse, R82, 0x1 ;  /* 0x0000005249247211 */ /* 0x040fe800078208ff */
[----:B------:R-:W3:Y:S01]  /*62b0*/  LDG.E.128 R144, desc[UR6][R146.64] ;  /* 0x0000000692907981 */ /* 0x000ee2000c1e1d00 */
[----:B------:R-:W-:Y:S07]  /*62c0*/  LEA.HI.X R37, R73, R83, R46, 0x1, P1 ;  /* 0x0000005349257211 */ /* 0x000fee00008f0c2e */
[----:B------:R-:W4:Y:S01]  /*62d0*/  LDG.E.128 R40, desc[UR6][R36.64] ;  /* 0x0000000624287981 */ /* 0x000f22000c1e1d00 */
[--C-:B---3--:R-:W-:Y:S01]  /*62e0*/  HADD2.F32 R21, -RZ, R144.reuse.H0_H0 ;  /* 0x20000090ff157230 */ /* 0x108fe20000004100 */
[----:B--2---:R-:W-:Y:S01]  /*62f0*/  MOV R22, R12 ;  /* 0x0000000c00167202 */ /* 0x004fe20000000f00 */
[----:B------:R-:W-:Y:S01]  /*6300*/  HADD2.F32 R19, -RZ, R144.H1_H1 ;  /* 0x30000090ff137230 */ /* 0x000fe20000004100 */
[----:B------:R-:W-:Y:S01]  /*6310*/  MOV R23, R13 ;  /* 0x0000000d00177202 */ /* 0x000fe20000000f00 */
[--C-:B------:R-:W-:Y:S01]  /*6320*/  HADD2.F32 R17, -RZ, R145.reuse.H0_H0 ;  /* 0x20000091ff117230 */ /* 0x100fe20000004100 */
[----:B------:R-:W-:Y:S01]  /*6330*/  MOV R13, R15 ;  /* 0x0000000f000d7202 */ /* 0x000fe20000000f00 */
[----:B------:R-:W-:Y:S02]  /*6340*/  HADD2.F32 R15, -RZ, R145.H1_H1 ;  /* 0x30000091ff0f7230 */ /* 0x000fe40000004100 */
[----:B------:R-:W-:Y:S01]  /*6350*/  @!P0 FADD.FTZ R21, -R21, -RZ ;  /* 0x800000ff15158221 */ /* 0x000fe20000010100 */
[--C-:B------:R-:W-:Y:S01]  /*6360*/  HADD2.F32 R28, -RZ, R22.reuse.H0_H0 ;  /* 0x20000016ff1c7230 */ /* 0x100fe20000004100 */
[----:B------:R-:W-:Y:S01]  /*6370*/  MOV R20, R14 ;  /* 0x0000000e00147202 */ /* 0x000fe20000000f00 */
[----:B------:R-:W-:Y:S02]  /*6380*/  HADD2.F32 R26, -RZ, R22.H1_H1 ;  /* 0x30000016ff1a7230 */ /* 0x000fe40000004100 */
[----:B------:R-:W-:Y:S01]  /*6390*/  @!P0 FADD.FTZ R19, -R19, -RZ ;  /* 0x800000ff13138221 */ /* 0x000fe20000010100 */
[--C-:B------:R-:W-:Y:S02]  /*63a0*/  HADD2.F32 R24, -RZ, R23.reuse.H0_H0 ;  /* 0x20000017ff187230 */ /* 0x100fe40000004100 */
[----:B------:R-:W-:Y:S01]  /*63b0*/  @!P0 FADD.FTZ R17, -R17, -RZ ;  /* 0x800000ff11118221 */ /* 0x000fe20000010100 */
[--C-:B------:R-:W-:Y:S02]  /*63c0*/  HADD2.F32 R18, -RZ, R146.reuse.H0_H0 ;  /* 0x20000092ff127230 */ /* 0x100fe40000004100 */
[----:B------:R-:W-:Y:S01]  /*63d0*/  @!P0 FADD.FTZ R15, -R15, -RZ ;  /* 0x800000ff0f0f8221 */ /* 0x000fe20000010100 */
[----:B------:R-:W-:Y:S02]  /*63e0*/  HADD2.F32 R22, -RZ, R23.H1_H1 ;  /* 0x30000017ff167230 */ /* 0x000fe40000004100 */
[----:B------:R-:W-:Y:S01]  /*63f0*/  FMUL.FTZ R0, R28, R21 ;  /* 0x000000151c007220 */ /* 0x000fe20000410000 */
[----:B------:R-:W-:Y:S02]  /*6400*/  HADD2.F32 R16, -RZ, R146.H1_H1 ;  /* 0x30000092ff107230 */ /* 0x000fe40000004100 */
[----:B------:R-:W-:Y:S01]  /*6410*/  FMUL.FTZ R2, R26, R19 ;  /* 0x000000131a027220 */ /* 0x000fe20000410000 */
[--C-:B----4-:R-:W-:Y:S02]  /*6420*/  HADD2.F32 R27, -RZ, R40.reuse.H0_H0 ;  /* 0x20000028ff1b7230 */ /* 0x110fe40000004100 */
[----:B------:R-:W-:Y:S01]  /*6430*/  FMUL.FTZ R3, R24, R17 ;  /* 0x0000001118037220 */ /* 0x000fe20000410000 */
[--C-:B------:R-:W-:Y:S02]  /*6440*/  HADD2.F32 R14, -RZ, R147.reuse.H0_H0 ;  /* 0x20000093ff0e7230 */ /* 0x100fe40000004100 */
[----:B------:R-:W-:Y:S01]  /*6450*/  FMUL.FTZ R4, R22, R15 ;  /* 0x0000000f16047220 */ /* 0x000fe20000410000 */
[----:B------:R-:W-:Y:S02]  /*6460*/  HADD2.F32 R30, -RZ, R40.H1_H1 ;  /* 0x30000028ff1e7230 */ /* 0x000fe40000004100 */
[----:B------:R-:W-:Y:S01]  /*6470*/  @!P0 FADD.FTZ R18, -R18, -RZ ;  /* 0x800000ff12128221 */ /* 0x000fe20000010100 */
[----:B------:R-:W-:Y:S02]  /*6480*/  HADD2.F32 R12, -RZ, R147.H1_H1 ;  /* 0x30000093ff0c7230 */ /* 0x000fe40000004100 */
[----:B------:R-:W-:Y:S01]  /*6490*/  @!P0 FADD.FTZ R16, -R16, -RZ ;  /* 0x800000ff10108221 */ /* 0x000fe20000010100 */
[--C-:B------:R-:W-:Y:S02]  /*64a0*/  HADD2.F32 R19, -RZ, R20.reuse.H0_H0 ;  /* 0x20000014ff137230 */ /* 0x100fe40000004100 */
[----:B------:R-:W-:Y:S01]  /*64b0*/  FFMA.FTZ R0, R25, R27, R0 ;  /* 0x0000001b19007223 */ /* 0x000fe20000010000 */
[----:B------:R-:W-:Y:S02]  /*64c0*/  HADD2.F32 R31, -RZ, R41.H0_H0 ;  /* 0x20000029ff1f7230 */ /* 0x000fe40000004100 */
[----:B------:R-:W-:Y:S01]  /*64d0*/  @!P0 FADD.FTZ R14, -R14, -RZ ;  /* 0x800000ff0e0e8221 */ /* 0x000fe20000010100 */
[----:B------:R-:W-:Y:S02]  /*64e0*/  HADD2.F32 R17, -RZ, R20.H1_H1 ;  /* 0x30000014ff117230 */ /* 0x000fe40000004100 */
[----:B------:R-:W-:Y:S01]  /*64f0*/  FFMA.FTZ R2, R29, R30, R2 ;  /* 0x0000001e1d027223 */ /* 0x000fe20000010002 */
[--C-:B------:R-:W-:Y:S02]  /*6500*/  HADD2.F32 R15, -RZ, R13.reuse.H0_H0 ;  /* 0x2000000dff0f7230 */ /* 0x100fe40000004100 */
[----:B------:R-:W-:Y:S01]  /*6510*/  @!P0 FADD.FTZ R12, -R12, -RZ ;  /* 0x800000ff0c0c8221 */ /* 0x000fe20000010100 */
[----:B------:R-:W-:Y:S02]  /*6520*/  HADD2.F32 R13, -RZ, R13.H1_H1 ;  /* 0x3000000dff0d7230 */ /* 0x000fe40000004100 */
[----:B------:R-:W-:Y:S01]  /*6530*/  FMUL.FTZ R5, R19, R18 ;  /* 0x0000001213057220 */ /* 0x000fe20000410000 */
[----:B------:R-:W-:Y:S02]  /*6540*/  HADD2.F32 R33, -RZ, R41.H1_H1 ;  /* 0x30000029ff217230 */ /* 0x000fe40000004100 */
[----:B------:R-:W-:Y:S01]  /*6550*/  FFMA.FTZ R3, R32, R31, R3 ;  /* 0x0000001f20037223 */ /* 0x000fe20000010003 */
[----:B------:R-:W-:Y:S02]  /*6560*/  HADD2.F32 R25, -RZ, R47.H1_H1 ;  /* 0x3000002fff197230 */ /* 0x000fe40000004100 */
[----:B------:R-:W-:Y:S01]  /*6570*/  FMUL.FTZ R6, R17, R16 ;  /* 0x0000001011067220 */ /* 0x000fe20000410000 */
[----:B------:R-:W-:Y:S02]  /*6580*/  HADD2.F32 R34, -RZ, R42.H0_H0 ;  /* 0x2000002aff227230 */ /* 0x000fe40000004100 */
[----:B------:R-:W-:Y:S01]  /*6590*/  FMUL.FTZ R7, R15, R14 ;  /* 0x0000000e0f077220 */ /* 0x000fe20000410000 */
[----:B------:R-:W-:Y:S02]  /*65a0*/  HADD2.F32 R30, -RZ, R44.H0_H0 ;  /* 0x2000002cff1e7230 */ /* 0x000fe40000004100 */
[----:B------:R-:W-:Y:S01]  /*65b0*/  FMUL.FTZ R8, R13, R12 ;  /* 0x0000000c0d087220 */ /* 0x000fe20000410000 */
[----:B------:R-:W-:Y:S02]  /*65c0*/  HADD2.F32 R35, -RZ, R42.H1_H1 ;  /* 0x3000002aff237230 */ /* 0x000fe40000004100 */
[----:B------:R-:W-:Y:S01]  /*65d0*/  FFMA.FTZ R4, R25, R33, R4 ;  /* 0x0000002119047223 */ /* 0x000fe20000010004 */
        /* <DEDUP_REMOVED lines=9> */
[----:B------:R-:W-:Y:S02]  /*6670*/  F2FP.F16.F32.PACK_AB R32, R2, R0 ;  /* 0x000000000220723e */ /* 0x000fe400000000ff */
[----:B------:R-:W-:Y:S01]  /*6680*/  F2FP.F16.F32.PACK_AB R34, R6, R5 ;  /* 0x000000050622723e */ /* 0x000fe200000000ff */
[----:B------:R-:W-:Y:S05]  /*6690*/  FFMA.FTZ R8, R29, R37, R8 ;  /* 0x000000251d087223 */ /* 0x000fea0000010008 */
[----:B------:R-:W-:Y:S02]  /*66a0*/  F2FP.F16.F32.PACK_AB R35, R8, R7 ;  /* 0x000000070823723e */ /* 0x000fe400000000ff */
.L_x_5484:
[----:B------:R-:W-:Y:S05]  /*66b0*/  BSYNC B0 ;  /* 0x0000000000007941 */ /* 0x000fea0003800000 */
.L_x_5483:
[----:B-----5:R2:W-:Y:S02]  /*66c0*/  STG.E.128 desc[UR6][R148.64], R32 ;  /* 0x0000002094007986 */ /* 0x0205e4000c101d06 */
.L_x_5482:
[----:B------:R-:W-:Y:S05]  /*66d0*/  BSYNC B1 ;  /* 0x0000000000017941 */ /* 0x000fea0003800000 */
.L_x_5481:
[----:B------:R-:W-:Y:S01]  /*66e0*/  ISETP.NE.AND P0, PT, R142, RZ, PT ;  /* 0x000000ff8e00720c */ /* 0x000fe20003f05270 */
[----:B------:R-:W-:Y:S11]  /*66f0*/  BSSY B1, `(.L_x_5485) ;  /* 0x0000065000017945 */ /* 0x000ff60003800000 */
[----:B------:R-:W-:Y:S01]  /*6700*/  @!UPT UIADD3 URZ, URZ, URZ, URZ ;  /* 0x0000003f3f3ff290 */ /* 0x000fe2000fffe03f */
[----:B------:R-:W-:Y:S05]  /*6710*/  @P0 BRA `(.L_x_5486) ;  /* 0x0000000400880947 */ /* 0x000fea0003800000 */
[C---:B--23--:R-:W-:Y:S01]  /*6720*/  LEA R144, P0, R61.reuse, R78, 0x1 ;  /* 0x0000004e3d907211 */ /* 0x04cfe200078008ff */
[----:B------:R-:W-:Y:S01]  /*6730*/  BSSY B0, `(.L_x_5487) ;  /* 0x000005f000007945 */ /* 0x000fe20003800000 */
[----:B------:R-:W-:Y:S02]  /*6740*/  ISETP.GE.AND P1, PT, R100, UR4, PT ;  /* 0x0000000464007c0c */ /* 0x000fe4000bf26270 */
[----:B------:R-:W-:Y:S02]  /*6750*/  LEA.HI.X R145, R61, R79, R60, 0x1, P0 ;  /* 0x0000004f3d917211 */ /* 0x000fe400000f0c3c */
[C---:B----4-:R-:W-:Y:S03]  /*6760*/  LEA R148, P0, R140.reuse, R72, 0x1 ;  /* 0x000000488c947211 */ /* 0x050fe600078008ff */
        /* <DEDUP_REMOVED lines=8> */
[----:B------:R-:W-:Y:S01]  /*67f0*/  MOV R44, R34 ;  /* 0x00000022002c7202 */ /* 0x000fe20000000f00 */
[--C-:B------:R-:W-:Y:S01]  /*6800*/  HADD2.F32 R25, -RZ, R30.reuse.H0_H0 ;  /* 0x2000001eff197230 */ /* 0x100fe20000004100 */
[----:B------:R-:W-:Y:S01]  /*6810*/  MOV R45, R35 ;  /* 0x00000023002d7202 */ /* 0x000fe20000000f00 */
[----:B------:R-:W-:Y:S01]  /*6820*/  HADD2.F32 R29, -RZ, R30.H1_H1 ;  /* 0x3000001eff1d7230 */ /* 0x000fe20000004100 */
[----:B------:R-:W-:Y:S01]  /*6830*/  @P0 IADD3 R73, RZ, -UR27, RZ ;  /* 0x8000001bff490c10 */ /* 0x000fe2000fffe0ff */
[----:B------:R-:W-:Y:S01]  /*6840*/  HADD2.F32 R32, -RZ, R47.H0_H0 ;  /* 0x2000002fff207230 */ /* 0x000fe20000004100 */
[----:B------:R-:W-:Y:S02]  /*6850*/  @P0 IADD3 R46, RZ, -UR27, RZ ;  /* 0x8000001bff2e0c10 */ /* 0x000fe4000fffe0ff */
[C---:B------:R-:W-:Y:S04]  /*6860*/  LEA R12, P1, R73.reuse, R144, 0x1 ;  /* 0x00000090490c7211 */ /* 0x040fe800078208ff */
[----:B------:R-:W-:Y:S02]  /*6870*/  LEA.HI.X.SX32 R13, R73, R145, 0x1, P1 ;  /* 0x00000091490d7211 */ /* 0x000fe400008f0eff */
[----:B------:R-:W-:Y:S04]  /*6880*/  IADD3 R73, P1, R98, R46, RZ ;  /* 0x0000002e62497210 */ /* 0x000fe80007f3e0ff */
[----:B------:R-:W-:Y:S01]  /*6890*/  LEA.HI.X.SX32 R46, R46, R89, 0x1, P1 ;  /* 0x000000592e2e7211 */ /* 0x000fe200008f0eff */
[----:B------:R-:W3:Y:S01]  /*68a0*/  LDG.E.128 R12, desc[UR6][R12.64] ;  /* 0x000000060c0c7981 */ /* 0x000ee2000c1e1d00 */
[C---:B--2---:R-:W-:Y:S04]  /*68b0*/  LEA R144, P1, R73.reuse, R80, 0x1 ;  /* 0x0000005049907211 */ /* 0x044fe800078208ff */
[----:B------:R-:W-:Y:S02]  /*68c0*/  LEA.HI.X R145, R73, R81, R46, 0x1, P1 ;  /* 0x0000005149917211 */ /* 0x000fe400008f0c2e */
[----:B------:R-:W-:Y:S02]  /*68d0*/  MOV R46, RZ ;  /* 0x000000ff002e7202 */ /* 0x000fe40000000f00 */
[----:B------:R-:W-:Y:S02]  /*68e0*/  @P0 IADD3 R46, RZ, -UR27, RZ ;  /* 0x8000001bff2e0c10 */ /* 0x000fe4000fffe0ff */
[----:B------:R-:W2:Y:S02]  /*68f0*/  LDG.E.128 R144, desc[UR6][R144.64] ;  /* 0x0000000690907981 */ /* 0x000ea4000c1e1d00 */
[----:B------:R-:W-:Y:S04]  /*6900*/  IADD3 R73, P1, R98, R46, RZ ;  /* 0x0000002e62497210 */ /* 0x000fe80007f3e0ff */
[----:B------:R-:W-:Y:S02]  /*6910*/  LEA.HI.X.SX32 R46, R46, R89, 0x1, P1 ;  /* 0x000000592e2e7211 */ /* 0x000fe400008f0eff */
[C---:B------:R-:W-:Y:S04]  /*6920*/  LEA R36, P1, R73.reuse, R82, 0x1 ;  /* 0x0000005249247211 */ /* 0x040fe800078208ff */
[----:B------:R-:W-:Y:S05]  /*6930*/  LEA.HI.X R37, R73, R83, R46, 0x1, P1 ;  /* 0x0000005349257211 */ /* 0x000fea00008f0c2e */
[----:B------:R-:W4:Y:S01]  /*6940*/  LDG.E.128 R40, desc[UR6][R36.64] ;  /* 0x0000000624287981 */ /* 0x000f22000c1e1d00 */
[--C-:B--2---:R-:W-:Y:S01]  /*6950*/  HADD2.F32 R21, -RZ, R144.reuse.H0_H0 ;  /* 0x20000090ff157230 */ /* 0x104fe20000004100 */
[----:B---3--:R-:W-:Y:S01]  /*6960*/  MOV R22, R12 ;  /* 0x0000000c00167202 */ /* 0x008fe20000000f00 */
        /* <DEDUP_REMOVED lines=59> */
.L_x_5488:
[----:B------:R-:W-:Y:S05]  /*6d20*/  BSYNC B0 ;  /* 0x0000000000007941 */ /* 0x000fea0003800000 */
.L_x_5487:
[----:B-----5:R3:W-:Y:S02]  /*6d30*/  STG.E.128 desc[UR6][R148.64], R32 ;  /* 0x0000002094007986 */ /* 0x0207e4000c101d06 */
.L_x_5486:
[----:B------:R-:W-:Y:S05]  /*6d40*/  BSYNC B1 ;  /* 0x0000000000017941 */ /* 0x000fea0003800000 */
.L_x_5485:
        /* <DEDUP_REMOVED lines=27> */
[C---:B------:R-:W-:Y:S02]  /*6f00*/  LEA R12, P1, R142.reuse, R144, 0x1 ;  /* 0x000000908e0c7211 */ /* 0x040fe400078208ff */
[----:B------:R-:W-:Y:S02]  /*6f10*/  IADD3 R46, P2, R97, R73, RZ ;  /* 0x00000049612e7210 */ /* 0x000fe40007f5e0ff */
[----:B------:R-:W-:Y:S02]  /*6f20*/  LEA.HI.X.SX32 R13, R142, R145, 0x1, P1 ;  /* 0x000000918e0d7211 */ /* 0x000fe400008f0eff */
[C---:B------:R-:W-:Y:S02]  /*6f30*/  LEA R144, P1, R46.reuse, R80, 0x1 ;  /* 0x000000502e907211 */ /* 0x040fe400078208ff */
[----:B------:R-:W-:Y:S02]  /*6f40*/  LEA.HI.X.SX32 R73, R73, R88, 0x1, P2 ;  /* 0x0000005849497211 */ /* 0x000fe400010f0eff */
[----:B------:R-:W2:Y:S02]  /*6f50*/  LDG.E.128 R12, desc[UR6][R12.64] ;  /* 0x000000060c0c7981 */ /* 0x000ea4000c1e1d00 */
[----:B------:R-:W-:Y:S02]  /*6f60*/  LEA.HI.X R145, R46, R81, R73, 0x1, P1 ;  /* 0x000000512e917211 */ /* 0x000fe400008f0c49 */
[----:B------:R-:W-:Y:S02]  /*6f70*/  MOV R46, RZ ;  /* 0x000000ff002e7202 */ /* 0x000fe40000000f00 */
[----:B------:R-:W-:Y:S02]  /*6f80*/  @P0 IADD3 R46, RZ, -UR27, RZ ;  /* 0x8000001bff2e0c10 */ /* 0x000fe4000fffe0ff */
[----:B------:R-:W3:Y:S02]  /*6f90*/  LDG.E.128 R144, desc[UR6][R144.64] ;  /* 0x0000000690907981 */ /* 0x000ee4000c1e1d00 */
[----:B------:R-:W-:Y:S04]  /*6fa0*/  IADD3 R73, P1, R97, R46, RZ ;  /* 0x0000002e61497210 */ /* 0x000fe80007f3e0ff */
[----:B------:R-:W-:Y:S02]  /*6fb0*/  LEA.HI.X.SX32 R46, R46, R88, 0x1, P1 ;  /* 0x000000582e2e7211 */ /* 0x000fe400008f0eff */
[C---:B------:R-:W-:Y:S04]  /*6fc0*/  LEA R36, P1, R73.reuse, R82, 0x1 ;  /* 0x0000005249247211 */ /* 0x040fe800078208ff */
[----:B------:R-:W-:Y:S05]  /*6fd0*/  LEA.HI.X R37, R73, R83, R46, 0x1, P1 ;  /* 0x0000005349257211 */ /* 0x000fea00008f0c2e */
        /* <DEDUP_REMOVED lines=62> */
.L_x_5492:
[----:B------:R-:W-:Y:S05]  /*73c0*/  BSYNC B0 ;  /* 0x0000000000007941 */ /* 0x000fea0003800000 */
.L_x_5491:
[----:B-----5:R2:W-:Y:S02]  /*73d0*/  STG.E.128 desc[UR6][R148.64], R32 ;  /* 0x0000002094007986 */ /* 0x0205e4000c101d06 */
.L_x_5490:
[----:B------:R-:W-:Y:S05]  /*73e0*/  BSYNC B1 ;  /* 0x0000000000017941 */ /* 0x000fea0003800000 */
.L_x_5489:
        /* <DEDUP_REMOVED lines=27> */
[----:B------:R-:W-:Y:S02]  /*75a0*/  LEA R12, P1, R142, R144, 0x1 ;  /* 0x000000908e0c7211 */ /* 0x000fe400078208ff */
        /* <DEDUP_REMOVED lines=75> */
.L_x_5496:
[----:B------:R-:W-:Y:S05]  /*7a60*/  BSYNC B0 ;  /* 0x0000000000007941 */ /* 0x000fea0003800000 */
.L_x_5495:
[----:B-----5:R2:W-:Y:S02]  /*7a70*/  STG.E.128 desc[UR6][R148.64], R32 ;  /* 0x0000002094007986 */ /* 0x0205e4000c101d06 */
.L_x_5494:
[----:B------:R-:W-:Y:S05]  /*7a80*/  BSYNC B1 ;  /* 0x0000000000017941 */ /* 0x000fea0003800000 */
.L_x_5493:
[----:B------:R-:W-:Y:S01]  /*7a90*/  ISETP.NE.AND P0, PT, R115, RZ, PT ;  /* 0x000000ff7300720c */ /* 0x000fe20003f05270 */
[----:B------:R-:W-:Y:S11]  /*7aa0*/  BSSY B1, `(.L_x_5497) ;  /* 0x0000069000017945 */ /* 0x000ff60003800000 */
[----:B------:R-:W-:Y:S01]  /*7ab0*/  @!UPT UIADD3 URZ, URZ, URZ, URZ ;  /* 0x0000003f3f3ff290 */ /* 0x000fe2000fffe03f */
        /* <DEDUP_REMOVED lines=14> */
[----:B------:R-:W-:Y:S02]  /*7ba0*/  ISETP.GE.AND P0, PT, R100, R143, PT ;  /* 0x0000008f6400720c */ /* 0x000fe40003f06270 */
[----:B------:R-:W-:Y:S02]  /*7bb0*/  MOV R73, RZ ;  /* 0x000000ff00497202 */ /* 0x000fe40000000f00 */
[----:B-----5:R-:W-:Y:S02]  /*7bc0*/  MOV R30, R32 ;  /* 0x00000020001e7202 */ /* 0x020fe40000000f00 */
[----:B------:R-:W-:Y:S02]  /*7bd0*/  MOV R47, R33 ;  /* 0x00000021002f7202 */ /* 0x000fe40000000f00 */
[----:B------:R-:W-:Y:S01]  /*7be0*/  MOV R44, R34 ;  /* 0x00000022002c7202 */ /* 0x000fe20000000f00 */
[--C-:B------:R-:W-:Y:S01]  /*7bf0*/  HADD2.F32 R25, -RZ, R30.reuse.H0_H0 ;  /* 0x2000001eff197230 */ /* 0x100fe20000004100 */
[----:B------:R-:W-:Y:S01]  /*7c00*/  MOV R45, R35 ;  /* 0x00000023002d7202 */ /* 0x000fe20000000f00 */
[----:B------:R-:W-:Y:S02]  /*7c10*/  HADD2.F32 R29, -RZ, R30.H1_H1 ;  /* 0x3000001eff1d7230 */ /* 0x000fe40000004100 */
[----:B------:R-:W-:Y:S01]  /*7c20*/  HADD2.F32 R32, -RZ, R47.H0_H0 ;  /* 0x2000002fff207230 */ /* 0x000fe20000004100 */
[----:B------:R-:W-:Y:S02]  /*7c30*/  @P0 IADD3 R143, RZ, -UR27, RZ ;  /* 0x8000001bff8f0c10 */ /* 0x000fe4000fffe0ff */
        /* <DEDUP_REMOVED lines=77> */
.L_x_5500:
[----:B------:R-:W-:Y:S05]  /*8110*/  BSYNC B0 ;  /* 0x0000000000007941 */ /* 0x000fea0003800000 */
.L_x_5499:
[----:B-----5:R2:W-:Y:S02]  /*8120*/  STG.E.128 desc[UR6][R148.64], R32 ;  /* 0x0000002094007986 */ /* 0x0205e4000c101d06 */
.L_x_5498:
[----:B------:R-:W-:Y:S05]  /*8130*/  BSYNC B1 ;  /* 0x0000000000017941 */ /* 0x000fea0003800000 */
.L_x_5497:
[----:B------:R-:W5:Y:S01]  /*8140*/  LDC R3, c[0x0][0x2e0] ;  /* 0x0000b800ff037b82 */ /* 0x000f620000000800 */
[----:B------:R-:W-:Y:S01]  /*8150*/  UMOV UR4, UR5 ;  /* 0x0000000500047c82 */ /* 0x000fe20008000000 */
[----:B-----5:R-:W-:Y:S05]  /*8160*/  IMAD.U32 R3, R3, -0x40, RZ ;  /* 0xffffffc003037824 */ /* 0x020fea00078e00ff */
[C---:B------:R-:W-:Y:S02]  /*8170*/  LEA R82, P1, R3.reuse, R82, 0x1 ;  /* 0x0000005203527211 */ /* 0x040fe400078208ff */
[C---:B------:R-:W-:Y:S02]  /*8180*/  LEA R80, P0, R3.reuse, R80, 0x1 ;  /* 0x0000005003507211 */ /* 0x040fe400078008ff */
[C---:B------:R-:W-:Y:S02]  /*8190*/  LEA.HI.X.SX32 R83, R3.reuse, R83, 0x1, P1 ;  /* 0x0000005303537211 */ /* 0x040fe400008f0eff */
[----:B------:R-:W-:Y:S01]  /*81a0*/  LEA.HI.X.SX32 R81, R3, R81, 0x1, P0 ;  /* 0x0000005103517211 */ /* 0x000fe200000f0eff */
[----:B------:R-:W-:Y:S08]  /*81b0*/  BRA `(.L_x_5468) ;  /* 0x0000000400107947 */ /* 0x000ff00003800000 */
.L_x_5450:
[----:B------:R-:W1:Y:S01]  /*81c0*/  @!P3 LDC.64 R2, c[0x0][0x338] ;  /* 0x0000ce00ff02bb82 */ /* 0x000e620000000a00 */
[----:B---3--:R-:W2:Y:S01]  /*81d0*/  @!P1 LDG.E.128 R4, desc[UR6][R78.64] ;  /* 0x000000064e049981 */ /* 0x008ea2000c1e1d00 */
[C---:B------:R-:W-:Y:S01]  /*81e0*/  @!P2 LEA R12, P0, R85.reuse, R78, 0x1 ;  /* 0x0000004e550ca211 */ /* 0x040fe200078008ff */
[----:B------:R-:W-:Y:S01]  /*81f0*/  UMOV UR4, URZ ;  /* 0x0000003f00047c82 */ /* 0x000fe20008000000 */
[----:B------:R-:W-:Y:S02]  /*8200*/  @!P1 MOV R73, R71 ;  /* 0x0000004700499202 */ /* 0x000fe40000000f00 */
[----:B------:R-:W-:Y:S02]  /*8210*/  @!P2 LEA.HI.X R13, R85, R79, R84, 0x1, P0 ;  /* 0x0000004f550da211 */ /* 0x000fe400000f0c54 */
[C---:B------:R-:W-:Y:S04]  /*8220*/  @!P2 LEA R24, P0, R178.reuse, R72, 0x1 ;  /* 0x00000048b218a211 */ /* 0x040fe800078008ff */
[----:B------:R-:W-:Y:S02]  /*8230*/  @!P2 LEA.HI.X R25, R178, R71, R177, 0x1, P0 ;  /* 0x00000047b219a211 */ /* 0x000fe400000f0cb1 */
[C---:B------:R-:W-:Y:S04]  /*8240*/  @!P5 LEA R26, P0, R58.reuse, R78, 0x1 ;  /* 0x0000004e3a1ad211 */ /* 0x040fe800078008ff */
[----:B------:R-:W-:Y:S02]  /*8250*/  @!P5 LEA.HI.X R27, R58, R79, R57, 0x1, P0 ;  /* 0x0000004f3a1bd211 */ /* 0x000fe400000f0c39 */
[C---:B------:R-:W-:Y:S04]  /*8260*/  @!P5 LEA R22, P0, R138.reuse, R72, 0x1 ;  /* 0x000000488a16d211 */ /* 0x040fe800078008ff */
[-C--:B------:R-:W-:Y:S01]  /*8270*/  @!P5 LEA.HI.X R23, R138, R71.reuse, R59, 0x1, P0 ;  /* 0x000000478a17d211 */ /* 0x080fe200000f0c3b */
[----:B--2---:R2:W-:Y:S01]  /*8280*/  @!P1 STG.E.128 desc[UR6][R72.64], R4 ;  /* 0x0000000448009986 */ /* 0x0045e2000c101d06 */
[----:B-1----:R-:W-:Y:S01]  /*8290*/  @!P3 IMAD R3, R3, 0x60, RZ ;  /* 0x000000600303b824 */ /* 0x002fe200078e02ff */
[----:B------:R-:W-:Y:S03]  /*82a0*/  ISETP.NE.AND P1, PT, R115, RZ, PT ;  /* 0x000000ff7300720c */ /* 0x000fe60003f25270 */
[----:B------:R-:W3:Y:S01]  /*82b0*/  @!P2 LDG.E.128 R12, desc[UR6][R12.64] ;  /* 0x000000060c0ca981 */ /* 0x000ee2000c1e1d00 */
[----:B--2---:R-:W-:Y:S01]  /*82c0*/  @!P3 IMAD.WIDE.U32 R4, R2, 0x60, R78 ;  /* 0x000000600204b825 */ /* 0x004fe200078e004e */
[----:B------:R-:W-:Y:S03]  /*82d0*/  @!P3 MOV R73, R71 ;  /* 0x000000470049b202 */ /* 0x000fe60000000f00 */
[----:B------:R-:W-:Y:S02]  /*82e0*/  @!P3 IMAD.IADD R5, R5, 0x1, R3 ;  /* 0x000000010505b824 */ /* 0x000fe400078e0203 */
[----:B------:R-:W1:Y:S02]  /*82f0*/  @!P3 LDC.64 R2, c[0x0][0x248] ;  /* 0x00009200ff02bb82 */ /* 0x000e640000000a00 */
[----:B-1----:R-:W-:Y:S01]  /*8300*/  @!P3 IMAD R3, R3, 0x60, RZ ;  /* 0x000000600303b824 */ /* 0x002fe200078e02ff */
[----:B---3--:R1:W-:Y:S01]  /*8310*/  @!P2 STG.E.128 desc[UR6][R24.64], R12 ;  /* 0x0000000c1800a986 */ /* 0x0083e2000c101d06 */
[----:B------:R-:W-:Y:S04]  /*8320*/  ISETP.NE.AND P2, PT, R142, RZ, PT ;  /* 0x000000ff8e00720c */ /* 0x000fe80003f45270 */
[----:B------:R-:W2:Y:S09]  /*8330*/  @!P5 LDG.E.128 R16, desc[UR6][R26.64] ;  /* 0x000000061a10d981 */ /* 0x000eb2000c1e1d00 */
[C---:B------:R-:W-:Y:S04]  /*8340*/  @!P2 LEA R20, P0, R61.reuse, R78, 0x1 ;  /* 0x0000004e3d14a211 */ /* 0x040fe800078008ff */
[----:B------:R-:W-:Y:S01]  /*8350*/  @!P2 LEA.HI.X R21, R61, R79, R60, 0x1, P0 ;  /* 0x0000004f3d15a211 */ /* 0x000fe200000f0c3c */
[----:B-1----:R-:W-:Y:S04]  /*8360*/  @!P3 IMAD.WIDE.U32 R12, R2, 0x60, R72 ;  /* 0x00000060020cb825 */ /* 0x002fe800078e0048 */
[----:B------:R-:W-:Y:S02]  /*8370*/  @!P3 IMAD.IADD R13, R13, 0x1, R3 ;  /* 0x000000010d0db824 */ /* 0x000fe400078e0203 */
[----:B------:R-:W1:Y:S01]  /*8380*/  @!P4 LDC.64 R2, c[0x0][0x338] ;  /* 0x0000ce00ff02cb82 */ /* 0x000e620000000a00 */
[----:B------:R-:W-:Y:S02]  /*8390*/  @!P4 IMAD.MOV.U32 R73, RZ, RZ, R71 ;  /* 0x000000ffff49c224 */ /* 0x000fe400078e0047 */
[----:B-1----:R-:W-:Y:S01]  /*83a0*/  @!P4 IMAD R3, R3, 0xa0, RZ ;  /* 0x000000a00303c824 */ /* 0x002fe200078e02ff */
[----:B--2---:R1:W-:Y:S05]  /*83b0*/  @!P5 STG.E.128 desc[UR6][R22.64], R16 ;  /* 0x000000101600d986 */ /* 0x0043ea000c101d06 */
[----:B------:R-:W2:Y:S01]  /*83c0*/  @!P3 LDG.E.128 R4, desc[UR6][R4.64] ;  /* 0x000000060404b981 */ /* 0x000ea2000c1e1d00 */
[----:B-1----:R-:W-:Y:S01]  /*83d0*/  @!P2 LEA R22, P0, R140, R72, 0x1 ;  /* 0x000000488c16a211 */ /* 0x002fe200078008ff */
[----:B------:R-:W-:Y:S03]  /*83e0*/  @!P4 IMAD.WIDE.U32 R16, R2, 0xa0, R78 ;  /* 0x000000a00210c825 */ /* 0x000fe600078e004e */
[----:B------:R-:W-:Y:S02]  /*83f0*/  @!P2 LEA.HI.X R23, R140, R71, R62, 0x1, P0 ;  /* 0x000000478c17a211 */ /* 0x000fe400000f0c3e */
[----:B------:R-:W-:Y:S02]  /*8400*/  @!P4 IADD3 R17, R17, R3, RZ ;  /* 0x000000031111c210 */ /* 0x000fe40007ffe0ff */
[----:B------:R-:W1:Y:S02]  /*8410*/  @!P6 LDC.64 R2, c[0x0][0x338] ;  /* 0x0000ce00ff02eb82 */ /* 0x000e640000000a00 */
[----:B-1----:R-:W-:Y:S01]  /*8420*/  @!P6 IMAD R3, R3, 0xc0, RZ ;  /* 0x000000c00303e824 */ /* 0x002fe200078e02ff */
[----:B--2---:R1:W-:Y:S05]  /*8430*/  @!P3 STG.E.128 desc[UR6][R12.64], R4 ;  /* 0x000000040c00b986 */ /* 0x0043ea000c101d06 */
[----:B-1----:R-:W1:Y:S01]  /*8440*/  @!P4 LDC.64 R4, c[0x0][0x248] ;  /* 0x00009200ff04cb82 */ /* 0x002e620000000a00 */
[----:B------:R2:W3:Y:S01]  /*8450*/  @!P2 LDG.E.128 R12, desc[UR6][R20.64] ;  /* 0x00000006140ca981 */ /* 0x0004e2000c1e1d00 */
[----:B-1----:R-:W-:Y:S01]  /*8460*/  @!P4 IMAD.WIDE.U32 R6, R4, 0xa0, R72 ;  /* 0x000000a00406c825 */ /* 0x002fe200078e0048 */
[----:B------:R-:W-:Y:S03]  /*8470*/  @!P6 MOV R73, R71 ;  /* 0x000000470049e202 */ /* 0x000fe60000000f00 */
[----:B------:R-:W-:Y:S02]  /*8480*/  @!P4 IMAD R5, R5, 0xa0, RZ ;  /* 0x000000a00505c824 */ /* 0x000fe400078e02ff */
[----:B--2---:R-:W-:Y:S03]  /*8490*/  @!P6 IMAD.WIDE.U32 R20, R2, 0xc0, R78 ;  /* 0x000000c00214e825 */ /* 0x004fe600078e004e */
[----:B------:R-:W-:Y:S01]  /*84a0*/  @!P4 IADD3 R7, R7, R5, RZ ;  /* 0x000000050707c210 */ /* 0x000fe20007ffe0ff */
[----:B------:R-:W-:Y:S01]  /*84b0*/  @!P6 IMAD.IADD R21, R21, 0x1, R3 ;  /* 0x000000011515e824 */ /* 0x000fe200078e0203 */
[----:B------:R-:W1:Y:S08]  /*84c0*/  @!P6 LDC.64 R4, c[0x0][0x248] ;  /* 0x00009200ff04eb82 */ /* 0x000e700000000a00 */
[----:B------:R-:W2:Y:S01]  /*84d0*/  @!P1 LDC.64 R2, c[0x0][0x338] ;  /* 0x0000ce00ff029b82 */ /* 0x000ea20000000a00 */
[----:B-1----:R-:W-:Y:S02]  /*84e0*/  @!P6 IMAD R5, R5, 0xc0, RZ ;  /* 0x000000c00505e824 */ /* 0x002fe400078e02ff */
[----:B--2---:R-:W-:Y:S01]  /*84f0*/  @!P1 IMAD R3, R3, 0xe0, RZ ;  /* 0x000000e003039824 */ /* 0x004fe200078e02ff */
[----:B---3--:R1:W-:Y:S05]  /*8500*/  @!P2 STG.E.128 desc[UR6][R22.64], R12 ;  /* 0x0000000c1600a986 */ /* 0x0083ea000c101d06 */
[----:B------:R-:W2:Y:S05]  /*8510*/  @!P4 LDG.E.128 R16, desc[UR6][R16.64] ;  /* 0x000000061010c981 */ /* 0x000eaa000c1e1d00 */
[----:B--2---:R2:W-:Y:S05]  /*8520*/  @!P4 STG.E.128 desc[UR6][R6.64], R16 ;  /* 0x000000100600c986 */ /* 0x0045ea000c101d06 */
[----:B-1----:R1:W3:Y:S02]  /*8530*/  @!P6 LDG.E.128 R12, desc[UR6][R20.64] ;  /* 0x00000006140ce981 */ /* 0x0022e4000c1e1d00 */
[----:B-1----:R-:W-:Y:S04]  /*8540*/  @!P1 IMAD.WIDE.U32 R20, R2, 0xe0, R78 ;  /* 0x000000e002149825 */ /* 0x002fe800078e004e */
[----:B--2---:R-:W-:Y:S01]  /*8550*/  @!P6 IMAD.WIDE.U32 R6, R4, 0xc0, R72 ;  /* 0x000000c00406e825 */ /* 0x004fe200078e0048 */
[----:B------:R-:W-:Y:S03]  /*8560*/  @!P1 MOV R73, R71 ;  /* 0x0000004700499202 */ /* 0x000fe60000000f00 */
[----:B------:R-:W-:Y:S01]  /*8570*/  @!P1 IMAD.IADD R21, R21, 0x1, R3 ;  /* 0x0000000115159824 */ /* 0x000fe200078e0203 */
[----:B------:R-:W-:Y:S01]  /*8580*/  @!P6 IADD3 R7, R7, R5, RZ ;  /* 0x000000050707e210 */ /* 0x000fe20007ffe0ff */
[----:B------:R-:W1:Y:S02]  /*8590*/  @!P1 LDC.64 R2, c[0x0][0x248] ;  /* 0x00009200ff029b82 */ /* 0x000e640000000a00 */
[----:B-1----:R-:W-:Y:S04]  /*85a0*/  @!P1 IMAD.WIDE.U32 R16, R2, 0xe0, R72 ;  /* 0x000000e002109825 */ /* 0x002fe800078e0048 */
[----:B------:R-:W-:Y:S05]  /*85b0*/  @!P1 IMAD R3, R3, 0xe0, RZ ;  /* 0x000000e003039824 */ /* 0x000fea00078e02ff */
[----:B------:R-:W-:Y:S01]  /*85c0*/  @!P1 IADD3 R17, R17, R3, RZ ;  /* 0x0000000311119210 */ /* 0x000fe20007ffe0ff */
[----:B---3--:R1:W-:Y:S05]  /*85d0*/  @!P6 STG.E.128 desc[UR6][R6.64], R12 ;  /* 0x0000000c0600e986 */ /* 0x0083ea000c101d06 */
[----:B-1----:R-:W2:Y:S05]  /*85e0*/  @!P1 LDG.E.128 R4, desc[UR6][R20.64] ;  /* 0x0000000614049981 */ /* 0x002eaa000c1e1d00 */
[----:B--2---:R1:W-:Y:S02]  /*85f0*/  @!P1 STG.E.128 desc[UR6][R16.64], R4 ;  /* 0x0000000410009986 */ /* 0x0043e4000c101d06 */
.L_x_5468:
[----:B------:R-:W-:Y:S01]  /*8600*/  ISETP.NE.AND P1, PT, R181, RZ, PT ;  /* 0x000000ffb500720c */ /* 0x000fe20003f25270 */
[----:B------:R-:W5:Y:S02]  /*8610*/  LDC R0, c[0x0][0x338] ;  /* 0x0000ce00ff007b82 */ /* 0x000f640000000800 */
[----:B-----5:R-:W-:Y:S05]  /*8620*/  IMAD.U32 R3, R0, -0x80, RZ ;  /* 0xffffff8000037824 */ /* 0x020fea00078e00ff */
[C---:B-1----:R-:W-:Y:S04]  /*8630*/  LEA R78, P0, R3.reuse, R78, 0x1 ;  /* 0x0000004e034e7211 */ /* 0x042fe800078008ff */
[----:B------:R-:W-:Y:S01]  /*8640*/  LEA.HI.X.SX32 R79, R3, R79, 0x1, P0 ;  /* 0x0000004f034f7211 */ /* 0x000fe200000f0eff */
[----:B------:R-:W-:Y:S08]  /*8650*/  @!P1 BRA `(.L_x_5501) ;  /* 0x0000000400389947 */ /* 0x000ff00003800000 */
[----:B------:R-:W-:Y:S04]  /*8660*/  IADD3 R3, R11, -0x1, RZ ;  /* 0xffffffff0b037810 */ /* 0x000fe80007ffe0ff */
[----:B------:R-:W-:Y:S11]  /*8670*/  ISETP.GT.AND P0, PT, R3, R54, PT ;  /* 0x000000360300720c */ /* 0x000ff60003f04270 */
[----:B------:R-:W-:Y:S02]  /*8680*/  @!UPT UIADD3 URZ, URZ, URZ, URZ ;  /* 0x0000003f3f3ff290 */ /* 0x000fe4000fffe03f */
[----:B------:R-:W-:Y:S05]  /*8690*/  @!P0 BRA `(.L_x_5502) ;  /* 0x00000004004c8947 */ /* 0x000fea0003800000 */
[----:B---3--:R-:W1:Y:S01]  /*86a0*/  LDC R4, c[0x0][0x380] ;  /* 0x0000e000ff047b82 */ /* 0x008e620000000800 */
[----:B------:R-:W-:Y:S02]  /*86b0*/  SHF.L.U32 R3, R11, 0x7, RZ ;  /* 0x000000070b037819 */ /* 0x000fe400000006ff */
[----:B------:R-:W-:Y:S03]  /*86c0*/  MOV R18, RZ ;  /* 0x000000ff00127202 */ /* 0x000fe60000000f00 */
[C---:B------:R-:W-:Y:S02]  /*86d0*/  VIADD R2, R3.reuse, 0xffffff00 ;  /* 0xffffff0003027836 */ /* 0x040fe40000000000 */
[----:B------:R-:W-:Y:S03]  /*86e0*/  VIADD R3, R3, 0xffffff80 ;  /* 0xffffff8003037836 */ /* 0x000fe60000000000 */
[-C--:B--2-4-:R-:W-:Y:S02]  /*86f0*/  IABS R13, R2.reuse ;  /* 0x00000002000d7213 */ /* 0x094fe40000000000 */
[----:B------:R-:W-:Y:S02]  /*8700*/  IABS R15, R3 ;  /* 0x00000003000f7213 */ /* 0x000fe40000000000 */
[----:B------:R-:W-:Y:S02]  /*8710*/  IADD3 R0, -R3, R2, RZ ;  /* 0x0000000203007210 */ /* 0x000fe40007ffe1ff */
[-C--:B-1----:R-:W-:Y:S02]  /*8720*/  IABS R7, R4.reuse ;  /* 0x0000000400077213 */ /* 0x082fe40000000000 */
[----:B------:R-:W-:Y:S02]  /*8730*/  LOP3.LUT R5, RZ, R4, RZ, 0x33, !PT ;  /* 0x00000004ff057212 */ /* 0x000fe400078e33ff */
[----:B------:R-:W1:Y:S10]  /*8740*/  I2F.RP R16, R7 ;  /* 0x0000000700107306 */ /* 0x000e740000209400 */
[----:B-1----:R-:W1:Y:S02]  /*8750*/  MUFU.RCP R12, R16 ;  /* 0x00000010000c7308 */ /* 0x002e640000001000 */
[----:B-1----:R-:W-:Y:S08]  /*8760*/  VIADD R14, R12, 0xffffffe ;  /* 0x0ffffffe0c0e7836 */ /* 0x002ff00000000000 */
[----:B------:R-:W1:Y:S02]  /*8770*/  F2I.FTZ.U32.TRUNC.NTZ R19, R14 ;  /* 0x0000000e00137305 */ /* 0x000e64000021f000 */
[--C-:B-1----:R-:W-:Y:S04]  /*8780*/  IMAD.MOV R12, RZ, RZ, -R19.reuse ;  /* 0x000000ffff0c7224 */ /* 0x102fe800078e0a13 */
[----:B------:R-:W-:Y:S04]  /*8790*/  IMAD R12, R12, R7, RZ ;  /* 0x000000070c0c7224 */ /* 0x000fe800078e02ff */
[----:B------:R-:W-:Y:S06]  /*87a0*/  IMAD.HI.U32 R12, R19, R12, R18 ;  /* 0x0000000c130c7227 */ /* 0x000fec00078e0012 */
[C---:B------:R-:W-:Y:S04]  /*87b0*/  IMAD.HI.U32 R8, R12.reuse, R15, RZ ;  /* 0x0000000f0c087227 */ /* 0x040fe800078e00ff */
[----:B------:R-:W-:Y:S04]  /*87c0*/  IMAD.HI.U32 R6, R12, R13, RZ ;  /* 0x0000000d0c067227 */ /* 0x000fe800078e00ff */
[----:B------:R-:W-:Y:S02]  /*87d0*/  IMAD.MOV R14, RZ, RZ, -R8 ;  /* 0x000000ffff0e7224 */ /* 0x000fe400078e0a08 */
[----:B------:R-:W-:Y:S02]  /*87e0*/  IMAD.MOV R12, RZ, RZ, -R6 ;  /* 0x000000ffff0c7224 */ /* 0x000fe400078e0a06 */
[C---:B------:R-:W-:Y:S02]  /*87f0*/  IMAD R15, R7.reuse, R14, R15 ;  /* 0x0000000e070f7224 */ /* 0x040fe400078e020f */
[----:B------:R-:W-:Y:S01]  /*8800*/  IMAD R13, R7, R12, R13 ;  /* 0x0000000c070d7224 */ /* 0x000fe200078e020d */
[-C--:B------:R-:W-:Y:S02]  /*8810*/  LOP3.LUT R12, R3, R4.reuse, RZ, 0x3c, !PT ;  /* 0x00000004030c7212 */ /* 0x080fe400078e3cff */
[C---:B------:R-:W-:Y:S02]  /*8820*/  ISETP.GT.U32.AND P1, PT, R7.reuse, R15, PT ;  /* 0x0000000f0700720c */ /* 0x040fe40003f24070 */
[----:B------:R-:W-:Y:S02]  /*8830*/  ISETP.GT.U32.AND P0, PT, R7, R13, PT ;  /* 0x0000000d0700720c */ /* 0x000fe40003f04070 */
[----:B------:R-:W-:Y:S09]  /*8840*/  ISETP.GE.AND P2, PT, R12, RZ, PT ;  /* 0x000000ff0c00720c */ /* 0x000ff20003f46270 */
[----:B------:R-:W-:Y:S02]  /*8850*/  @!P1 IMAD.IADD R15, R15, 0x1, -R7 ;  /* 0x000000010f0f9824 */ /* 0x000fe400078e0a07 */
[-C--:B------:R-:W-:Y:S01]  /*8860*/  @!P0 IADD3 R13, R13, -R7.reuse, RZ ;  /* 0x800000070d0d8210 */ /* 0x080fe20007ffe0ff */
[----:B------:R-:W-:Y:S01]  /*8870*/  @!P1 VIADD R8, R8, 0x1 ;  /* 0x0000000108089836 */ /* 0x000fe20000000000 */
[----:B------:R-:W-:Y:S02]  /*8880*/  @!P0 IADD3 R6, R6, 0x1, RZ ;  /* 0x0000000106068810 */ /* 0x000fe40007ffe0ff */
[-C--:B------:R-:W-:Y:S02]  /*8890*/  ISETP.GE.U32.AND P3, PT, R13, R7.reuse, PT ;  /* 0x000000070d00720c */ /* 0x080fe40003f66070 */
[----:B------:R-:W-:Y:S02]  /*88a0*/  ISETP.GE.U32.AND P4, PT, R15, R7, PT ;  /* 0x000000070f00720c */ /* 0x000fe40003f86070 */
[----:B------:R-:W-:Y:S02]  /*88b0*/  LOP3.LUT R7, R2, R4, RZ, 0x3c, !PT ;  /* 0x0000000402077212 */ /* 0x000fe400078e3cff */
[----:B------:R-:W-:Y:S02]  /*88c0*/  ISETP.NE.AND P0, PT, R4, RZ, PT ;  /* 0x000000ff0400720c */ /* 0x000fe40003f05270 */
[----:B------:R-:W-:Y:S05]  /*88d0*/  ISETP.GE.AND P5, PT, R7, RZ, PT ;  /* 0x000000ff0700720c */ /* 0x000fea0003fa6270 */
[----:B------:R-:W-:Y:S02]  /*88e0*/  @P3 IADD3 R6, R6, 0x1, RZ ;  /* 0x0000000106063810 */ /* 0x000fe40007ffe0ff */
[----:B------:R-:W-:Y:S04]  /*88f0*/  @P4 VIADD R8, R8, 0x1 ;  /* 0x0000000108084836 */ /* 0x000fe80000000000 */
[----:B------:R-:W-:Y:S02]  /*8900*/  @!P2 IMAD.MOV R8, RZ, RZ, -R8 ;  /* 0x000000ffff08a224 */ /* 0x000fe400078e0a08 */
[----:B------:R-:W-:Y:S04]  /*8910*/  @!P5 IADD3 R6, -R6, RZ, RZ ;  /* 0x000000ff0606d210 */ /* 0x000fe80007ffe1ff */
        /* <DEDUP_REMOVED lines=8> */
[----:B------:R-:W-:Y:S02]  /*89a0*/  IMAD R0, R5, R4, R0 ;  /* 0x0000000405007224 */ /* 0x000fe400078e0200 */
[----:B------:R-:W2:Y:S02]  /*89b0*/  LDG.E R12, desc[UR6][R18.64] ;  /* 0x00000006120c7981 */ /* 0x000ea4000c1e1900 */
[----:B------:R-:W-:Y:S01]  /*89c0*/  IMAD.WIDE.U32 R20, R0, UR14, RZ ;  /* 0x0000000e00147c25 */ /* 0x000fe2000f8e00ff */
[----:B------:R-:W-:Y:S02]  /*89d0*/  SHF.R.S32.HI R13, RZ, 0x1f, R0 ;  /* 0x0000001fff0d7819 */ /* 0x000fe40000011400 */
[----:B--2---:R-:W-:Y:S03]  /*89e0*/  IADD3 R16, -R12, R7, RZ ;  /* 0x000000070c107210 */ /* 0x004fe60007ffe1ff */
[C---:B------:R-:W-:Y:S02]  /*89f0*/  IMAD R12, R13.reuse, UR14, RZ ;  /* 0x0000000e0d0c7c24 */ /* 0x040fe4000f8e02ff */
[----:B------:R-:W-:Y:S01]  /*8a00*/  IMAD R13, R13, UR8, RZ ;  /* 0x000000080d0d7c24 */ /* 0x000fe2000f8e02ff */
[----:B------:R-:W-:Y:S01]  /*8a10*/  SHF.R.S32.HI R14, RZ, 0x1f, R16 ;  /* 0x0000001fff0e7819 */ /* 0x000fe20000011410 */
[----:B------:R-:W-:Y:S04]  /*8a20*/  IMAD.WIDE.U32 R18, R16, UR10, RZ ;  /* 0x0000000a10127c25 */ /* 0x000fe8000f8e00ff */
[----:B------:R-:W-:Y:S02]  /*8a30*/  IMAD R7, R14, UR10, RZ ;  /* 0x0000000a0e077c24 */ /* 0x000fe4000f8e02ff */
[----:B------:R-:W-:Y:S02]  /*8a40*/  IMAD R12, R0, UR15, R12 ;  /* 0x0000000f000c7c24 */ /* 0x000fe4000f8e020c */
[----:B------:R-:W-:Y:S02]  /*8a50*/  IMAD R7, R16, UR11, R7 ;  /* 0x0000000b10077c24 */ /* 0x000fe4000f8e0207 */
[----:B------:R-:W-:Y:S02]  /*8a60*/  IMAD.IADD R21, R21, 0x1, R12 ;  /* 0x0000000115157824 */ /* 0x000fe400078e020c */
[----:B------:R-:W-:Y:S01]  /*8a70*/  IMAD R13, R0, UR9, R13 ;  /* 0x00000009000d7c24 */ /* 0x000fe2000f8e020d */
[----:B------:R-:W-:Y:S01]  /*8a80*/  IADD3 R19, R19, R7, RZ ;  /* 0x0000000713137210 */ /* 0x000fe20007ffe0ff */
[----:B------:R-:W-:Y:S02]  /*8a90*/  IMAD R7, R14, UR12, RZ ;  /* 0x0000000c0e077c24 */ /* 0x000fe4000f8e02ff */
[----:B------:R-:W-:Y:S04]  /*8aa0*/  IMAD.WIDE.U32 R20, R16, UR12, R20 ;  /* 0x0000000c10147c25 */ /* 0x000fe8000f8e0014 */
[----:B------:R-:W-:Y:S01]  /*8ab0*/  IMAD.WIDE.U32 R18, R0, UR8, R18 ;  /* 0x0000000800127c25 */ /* 0x000fe2000f8e0012 */
[----:B------:R-:W-:Y:S03]  /*8ac0*/  LEA R74, P1, R20, R74, 0x1 ;  /* 0x0000004a144a7211 */ /* 0x000fe600078208ff */
[----:B------:R-:W-:Y:S01]  /*8ad0*/  IMAD R7, R16, UR13, R7 ;  /* 0x0000000d10077c24 */ /* 0x000fe2000f8e0207 */
[C---:B------:R-:W-:Y:S02]  /*8ae0*/  LEA R72, P0, R18.reuse, R72, 0x1 ;  /* 0x0000004812487211 */ /* 0x040fe400078008ff */
[----:B------:R-:W-:Y:S01]  /*8af0*/  IADD3 R14, R19, R13, RZ ;  /* 0x0000000d130e7210 */ /* 0x000fe20007ffe0ff */
[----:B------:R-:W-:Y:S03]  /*8b00*/  IMAD.IADD R12, R21, 0x1, R7 ;  /* 0x00000001150c7824 */ /* 0x000fe600078e0207 */
[----:B------:R-:W-:Y:S02]  /*8b10*/  LEA.HI.X R71, R18, R71, R14, 0x1, P0 ;  /* 0x0000004712477211 */ /* 0x000fe400000f0c0e */
[----:B------:R-:W-:Y:S01]  /*8b20*/  LEA.HI.X R75, R20, R75, R12, 0x1, P1 ;  /* 0x0000004b144b7211 */ /* 0x000fe200008f0c0c */
[----:B------:R-:W-:Y:S06]  /*8b30*/  BRA `(.L_x_5502) ;  /* 0x0000000000247947 */ /* 0x000fec0003800000 */
.L_x_5501:
[----:B------:R-:W1:Y:S01]  /*8b40*/  LDC R2, c[0x0][0x250] ;  /* 0x00009400ff027b82 */ /* 0x000e620000000800 */
[----:B--2---:R-:W-:Y:S07]  /*8b50*/  IMAD.MOV.U32 R73, RZ, RZ, R71 ;  /* 0x000000ffff497224 */ /* 0x004fee00078e0047 */
[----:B------:R-:W3:Y:S02]  /*8b60*/  LDC R0, c[0x0][0x248] ;  /* 0x00009200ff007b82 */ /* 0x000ee40000000800 */
[----:B---3--:R-:W-:Y:S02]  /*8b70*/  IMAD.U32 R5, R0, -0x80, RZ ;  /* 0xffffff8000057824 */ /* 0x008fe400078e00ff */
[----:B-1----:R-:W-:Y:S03]  /*8b80*/  IMAD.U32 R3, R2, -0x80, RZ ;  /* 0xffffff8002037824 */ /* 0x002fe600078e00ff */
[----:B------:R-:W-:Y:S02]  /*8b90*/  LEA R72, P0, R5, R72, 0x1 ;  /* 0x0000004805487211 */ /* 0x000fe400078008ff */
[----:B------:R-:W-:Y:S02]  /*8ba0*/  LEA R74, P1, R3, R74, 0x1 ;  /* 0x0000004a034a7211 */ /* 0x000fe400078208ff */
[----:B------:R-:W-:Y:S02]  /*8bb0*/  LEA.HI.X.SX32 R71, R5, R73, 0x1, P0 ;  /* 0x0000004905477211 */ /* 0x000fe400000f0eff */
[----:B------:R-:W-:Y:S09]  /*8bc0*/  LEA.HI.X.SX32 R75, R3, R75, 0x1, P1 ;  /* 0x0000004b034b7211 */ /* 0x000ff200008f0eff */
.L_x_5502:
[----:B------:R-:W-:Y:S04]  /*8bd0*/  IADD3 R11, R11, -0x1, RZ ;  /* 0xffffffff0b0b7810 */ /* 0x000fe80007ffe0ff */
[----:B------:R-:W-:Y:S11]  /*8be0*/  ISETP.GT.AND P0, PT, R11, R54, PT ;  /* 0x000000360b00720c */ /* 0x000ff60003f04270 */
[----:B------:R-:W-:Y:S02]  /*8bf0*/  @!UPT UIADD3 URZ, URZ, URZ, URZ ;  /* 0x0000003f3f3ff290 */ /* 0x000fe4000fffe03f */
[----:B------:R-:W-:Y:S05]  /*8c00*/  @P0 BRA `(.L_x_5503) ;  /* 0xffffff9c000c0947 */ /* 0x000fea000383ffff */
.L_x_5449:
[----:B------:R-:W1:Y:S01]  /*8c10*/  S2UR UR4, SR_CgaCtaId ;  /* 0x00000000000479c3 */ /* 0x000e620000008800 */
[----:B------:R-:W-:Y:S01]  /*8c20*/  ULDC UR5, c[0x0][0x2e0] ;  /* 0x0000b80000057ab9 */ /* 0x000fe20000000800 */
[----:B------:R-:W-:-:S06]  /*8c30*/  UMOV UR8, 0x400 ;  /* 0x0000040000087882 */ /* 0x000fcc0000000000 */
[----:B------:R-:W-:Y:S01]  /*8c40*/  BAR.SYNC.DEFER_BLOCKING 0x0 ;  /* 0x0000000000007b1d */ /* 0x000fe20000010000 */
[----:B------:R-:W-:-:S05]  /*8c50*/  ISETP.NE.AND P0, PT, RZ, UR5, PT ;  /* 0x00000005ff007c0c */ /* 0x000fca000bf05270 */
[----:B------:R-:W-:Y:S01]  /*8c60*/  BSSY B2, `(.L_x_5504) ;  /* 0x000030c000027945 */ /* 0x000fe20003800000 */
[----:B-1----:R-:W-:-:S06]  /*8c70*/  ULEA UR4, UR4, UR8, 0x18 ;  /* 0x0000000804047291 */ /* 0x002fcc000f8ec03f */
[----:B------:R-:W-:Y:S01]  /*8c80*/  LEA R184, R113, UR4, 0x1 ;  /* 0x0000000471b87c11 */ /* 0x000fe2000f8e08ff */
[----:B------:R-:W-:Y:S06]  /*8c90*/  @!P0 BRA `(.L_x_5505) ;  /* 0x0000002800f48947 */ /* 0x000fec0003800000 */
[----:B------:R-:W-:Y:S01]  /*8ca0*/  ULDC.64 UR8, c[0x0][0x300] ;  /* 0x0000c00000087ab9 */ /* 0x000fe20000000a00 */
[----:B------:R-:W-:Y:S01]  /*8cb0*/  IMAD.MOV.U32 R0, RZ, RZ, RZ ;  /* 0x000000ffff007224 */ /* 0x000fe200078e00ff */
[----:B------:R-:W-:-:S04]  /*8cc0*/  ISETP.NE.U32.AND P0, PT, RZ, UR8, PT ;  /* 0x00000008ff007c0c */ /* 0x000fc8000bf05070 */
[----:B------:R-:W-:Y:S01]  /*8cd0*/  ISETP.NE.AND.EX P0, PT, RZ, UR9, PT, P0 ;  /* 0x00000009ff007c0c */ /* 0x000fe2000bf05300 */
[----:B------:R-:W1:Y:S01]  /*8ce0*/  S2R R136, SR_CTAID.X ;  /* 0x0000000000887919 */ /* 0x000e620000002500 */
[----:B------:R-:W-:-:S11]  /*8cf0*/  ULDC.64 UR8, c[0x0][0x210] ;  /* 0x0000840000087ab9 */ /* 0x000fd60000000a00 */
[----:B------:R-:W5:Y:S01]  /*8d00*/  @P0 S2R R2, SR_CTAID.Y ;  /* 0x0000000000020919 */ /* 0x000f620000002600 */
[----:B---3--:R-:W5:Y:S02]  /*8d10*/  @P0 LDC.64 R4, c[0x0][0x300] ;  /* 0x0000c000ff040b82 */ /* 0x008f640000000a00 */
[----:B-----5:R-:W-:-:S06]  /*8d20*/  @P0 IMAD.WIDE R6, R2, 0x4, R4 ;  /* 0x0000000402060825 */ /* 0x020fcc00078e0204 */
[----:B------:R-:W3:Y:S01]  /*8d30*/  LDC.64 R2, c[0x0][0x240] ;  /* 0x00009000ff027b82 */ /* 0x000ee20000000a00 */
[----:B------:R5:W5:Y:S01]  /*8d40*/  @P0 LDG.E R0, desc[UR6][R6.64] ;  /* 0x0000000606000981 */ /* 0x000b62000c1e1900 */
[----:B-1----:R-:W-:Y:S01]  /*8d50*/  IMAD R55, R136, 0x40, R55 ;  /* 0x0000004088377824 */ /* 0x002fe200078e0237 */
[C---:B--2-4-:R-:W-:Y:S01]  /*8d60*/  LEA R12, P0, R124.reuse, UR8, 0x1 ;  /* 0x000000087c0c7c11 */ /* 0x054fe2000f8008ff */
[----:B------:R-:W-:Y:S01]  /*8d70*/  IMAD.MOV.U32 R126, RZ, RZ, R124 ;  /* 0x000000ffff7e7224 */ /* 0x000fe200078e007c */
[----:B------:R-:W-:Y:S01]  /*8d80*/  ULDC.U8 UR10, c[0x0][0x3c3] ;  /* 0x0000f0c0000a7ab9 */ /* 0x000fe20000000000 */
[----:B------:R-:W-:Y:S01]  /*8d90*/  IMAD.SHL.U32 R22, R111, 0x10, RZ ;  /* 0x000000106f167824 */ /* 0x000fe200078e00ff */
[--C-:B------:R-:W-:Y:S01]  /*8da0*/  LEA.HI.X R13, R124, UR9, R127.reuse, 0x1, P0 ;  /* 0x000000097c0d7c11 */ /* 0x100fe200080f0c7f */
[C---:B---3--:R-:W-:Y:S01]  /*8db0*/  IMAD.WIDE.U32 R10, R2.reuse, 0x30, R126 ;  /* 0x00000030020a7825 */ /* 0x048fe200078e007e */
[----:B------:R-:W-:-:S03]  /*8dc0*/  LEA R4, P2, R2, R124, 0x5 ;  /* 0x0000007c02047211 */ /* 0x000fc600078428ff */
[----:B-----5:R-:W-:-:S04]  /*8dd0*/  IMAD R6, R3, 0x30, RZ ;  /* 0x0000003003067824 */ /* 0x020fc800078e02ff */
[----:B------:R-:W-:Y:S02]  /*8de0*/  IMAD.IADD R6, R11, 0x1, R6 ;  /* 0x000000010b067824 */ /* 0x000fe400078e0206 */
[----:B------:R-:W-:-:S04]  /*8df0*/  IMAD.IADD R0, R55, 0x1, R0 ;  /* 0x0000000137007824 */ /* 0x000fc800078e0200 */
[----:B------:R-:W-:Y:S01]  /*8e00*/  IMAD R21, R111, R0, RZ ;  /* 0x000000006f157224 */ /* 0x000fe200078e02ff */
[----:B------:R-:W-:-:S04]  /*8e10*/  LEA R0, P3, R2, R124, 0x4 ;  /* 0x0000007c02007211 */ /* 0x000fc800078620ff */
[-C--:B------:R-:W-:Y:S02]  /*8e20*/  IADD3 R9, P1, R109, R21.reuse, RZ ;  /* 0x000000156d097210 */ /* 0x080fe40007f3e0ff */
[----:B------:R-:W-:Y:S02]  /*8e30*/  IADD3 R20, P0, R108, R21, RZ ;  /* 0x000000156c147210 */ /* 0x000fe40007f1e0ff */
[----:B------:R-:W-:Y:S02]  /*8e40*/  SHF.R.S32.HI R21, RZ, 0x1f, R21 ;  /* 0x0000001fff157819 */ /* 0x000fe40000011415 */
[CCC-:B------:R-:W-:Y:S02]  /*8e50*/  LEA.HI.X R5, R2.reuse, R127.reuse, R3.reuse, 0x4, P3 ;  /* 0x0000007f02057211 */ /* 0x1c0fe400018f2403 */
[----:B------:R-:W-:Y:S01]  /*8e60*/  LEA.HI.X R3, R2, R127, R3, 0x5, P2 ;  /* 0x0000007f02037211 */ /* 0x000fe200010f2c03 */
[--C-:B------:R-:W-:Y:S01]  /*8e70*/  IMAD.X R8, R94, 0x1, R21.reuse, P1 ;  /* 0x000000015e087824 */ /* 0x100fe200008e0615 */
[----:B------:R-:W-:Y:S01]  /*8e80*/  LEA R28, P2, R0, UR8, 0x1 ;  /* 0x00000008001c7c11 */ /* 0x000fe2000f8408ff */
[----:B------:R-:W-:Y:S01]  /*8e90*/  IMAD.X R21, R93, 0x1, R21, P0 ;  /* 0x000000015d157824 */ /* 0x000fe200000e0615 */
[----:B------:R-:W-:-:S02]  /*8ea0*/  LEA R24, P0, R10, UR8, 0x1 ;  /* 0x000000080a187c11 */ /* 0x000fc4000f8008ff */
[----:B------:R-:W-:Y:S02]  /*8eb0*/  LEA R26, P1, R4, UR8, 0x1 ;  /* 0x00000008041a7c11 */ /* 0x000fe4000f8208ff */
[----:B------:R-:W-:Y:S02]  /*8ec0*/  LEA.HI.X R25, R10, UR9, R6, 0x1, P0 ;  /* 0x000000090a197c11 */ /* 0x000fe400080f0c06 */
[----:B------:R-:W-:Y:S02]  /*8ed0*/  ISETP.NE.AND P0, PT, RZ, UR10, PT ;  /* 0x0000000aff007c0c */ /* 0x000fe4000bf05270 */
[----:B------:R-:W-:Y:S02]  /*8ee0*/  LEA.HI.X R29, R0, UR9, R5, 0x1, P2 ;  /* 0x00000009001d7c11 */ /* 0x000fe400090f0c05 */
[----:B------:R-:W-:Y:S01]  /*8ef0*/  LEA.HI.X R27, R4, UR9, R3, 0x1, P1 ;  /* 0x00000009041b7c11 */ /* 0x000fe200088f0c03 */
[----:B------:R-:W-:-:S08]  /*8f00*/  IMAD R3, R136, -0x40, R179 ;  /* 0xffffffc088037824 */ /* 0x000fd000078e02b3 */
[----:B------:R-:W-:Y:S05]  /*8f10*/  @!P0 BRA `(.L_x_5506) ;  /* 0x0000001000088947 */ /* 0x000fea0003800000 */
[----:B------:R-:W1:Y:S01]  /*8f20*/  S2R R2, SR_TID.X ;  /* 0x0000000000027919 */ /* 0x000e620000002100 */
[----:B------:R-:W-:Y:S01]  /*8f30*/  ISETP.GE.AND P0, PT, R128, R3, PT ;  /* 0x000000038000720c */ /* 0x000fe20003f06270 */
[----:B------:R-:W-:Y:S03]  /*8f40*/  BSSY B1, `(.L_x_5507) ;  /* 0x000003c000017945 */ /* 0x000fe60003800000 */
[----:B-1----:R-:W-:-:S13]  /*8f50*/  ISETP.LT.OR P0, PT, R2, -0x7, P0 ;  /* 0xfffffff90200780c */ /* 0x002fda0000701670 */
[----:B------:R-:W-:Y:S05]  /*8f60*/  @P0 BRA `(.L_x_5508) ;  /* 0x0000000000e40947 */ /* 0x000fea0003800000 */
[----:B------:R-:W-:Y:S02]  /*8f70*/  ULDC UR8, c[0x0][0x2d0] ;  /* 0x0000b40000087ab9 */ /* 0x000fe40000000800 */
[----:B------:R-:W-:-:S13]  /*8f80*/  ISETP.GE.AND P0, PT, R100, UR8, PT ;  /* 0x0000000864007c0c */ /* 0x000fda000bf06270 */
[----:B------:R1:W-:Y:S01]  /*8f90*/  @P0 STS.128 [R184], RZ ;  /* 0x000000ffb8000388 */ /* 0x0003e20000000c00 */
        /* <DEDUP_REMOVED lines=13> */
[----:B------:R-:W2:Y:S04]  /*9070*/  LDG.E.64 R4, desc[UR6][R30.64] ;  /* 0x000000061e047981 */ /* 0x000ea8000c1e1b00 */
[----:B------:R-:W3:Y:S01]  /*9080*/  LDG.E.64 R6, desc[UR6][R6.64] ;  /* 0x0000000606067981 */ /* 0x000ee2000c1e1b00 */
[--C-:B-----5:R-:W-:Y:S01]  /*9090*/  HADD2.F32 R17, -RZ, R15.reuse.H1_H1 ;  /* 0x3000000fff117230 */ /* 0x120fe20000004100 */
[----:B------:R-:W-:Y:S01]  /*90a0*/  MOV R16, R14 ;  /* 0x0000000e00107202 */ /* 0x000fe20000000f00 */
[----:B------:R-:W-:Y:S02]  /*90b0*/  HADD2.F32 R19, -RZ, R15.H0_H0 ;  /* 0x2000000fff137230 */ /* 0x000fe40000004100 */
[--C-:B------:R-:W-:Y:S02]  /*90c0*/  HADD2.F32 R18, -RZ, R13.reuse.H1_H1 ;  /* 0x3000000dff127230 */ /* 0x100fe40000004100 */
[----:B------:R-:W-:-:S02]  /*90d0*/  HADD2.F32 R20, -RZ, R13.H0_H0 ;  /* 0x2000000dff147230 */ /* 0x000fc40000004100 */
[----:B--2---:R-:W-:Y:S02]  /*90e0*/  HADD2.F32 R0, -RZ, R5.H1_H1 ;  /* 0x30000005ff007230 */ /* 0x004fe40000004100 */
[----:B------:R-:W-:Y:S02]  /*90f0*/  HADD2.F32 R11, -RZ, R4.H1_H1 ;  /* 0x30000004ff0b7230 */ /* 0x000fe40000004100 */
[----:B---3--:R-:W-:Y:S02]  /*9100*/  HADD2.F32 R15, -RZ, R7.H1_H1 ;  /* 0x30000007ff0f7230 */ /* 0x008fe40000004100 */
[-C--:B------:R-:W-:Y:S01]  /*9110*/  FMUL.FTZ R10, R17, R0.reuse ;  /* 0x00000000110a7220 */ /* 0x080fe20000410000 */
[----:B------:R-:W-:Y:S02]  /*9120*/  HADD2.F32 R14, -RZ, R6.H1_H1 ;  /* 0x30000006ff0e7230 */ /* 0x000fe40000004100 */
[C---:B------:R-:W-:Y:S01]  /*9130*/  FMUL.FTZ R0, R19.reuse, R0 ;  /* 0x0000000013007220 */ /* 0x040fe20000410000 */
[-C--:B------:R-:W-:Y:S01]  /*9140*/  FMUL.FTZ R13, R18, R11.reuse ;  /* 0x0000000b120d7220 */ /* 0x080fe20000410000 */
[C---:B------:R-:W-:Y:S01]  /*9150*/  FMUL.FTZ R11, R20.reuse, R11 ;  /* 0x0000000b140b7220 */ /* 0x040fe20000410000 */
[-C--:B------:R-:W-:Y:S01]  /*9160*/  FFMA.FTZ R10, R19, R15.reuse, -R10 ;  /* 0x0000000f130a7223 */ /* 0x080fe2000001080a */
[----:B------:R-:W-:Y:S01]  /*9170*/  FFMA.FTZ R15, R17, R15, R0 ;  /* 0x0000000f110f7223 */ /* 0x000fe20000010000 */
[----:B------:R-:W-:Y:S01]  /*9180*/  FFMA.FTZ R13, R20, R14, -R13 ;  /* 0x0000000e140d7223 */ /* 0x000fe2000001080d */
[----:B------:R-:W-:-:S02]  /*9190*/  HADD2.F32 R0, -RZ, R16.H0_H0 ;  /* 0x20000010ff007230 */ /* 0x000fc40000004100 */
[----:B------:R-:W-:Y:S01]  /*91a0*/  FFMA.FTZ R14, R18, R14, R11 ;  /* 0x0000000e120e7223 */ /* 0x000fe2000001000b */
[----:B------:R-:W-:Y:S01]  /*91b0*/  HADD2.F32 R4, -RZ, R4.H0_H0 ;  /* 0x20000004ff047230 */ /* 0x000fe20000004100 */
[----:B------:R-:W-:Y:S01]  /*91c0*/  F2FP.F16.F32.PACK_AB R15, R15, R10 ;  /* 0x0000000a0f0f723e */ /* 0x000fe200000000ff */
[----:B------:R-:W-:Y:S02]  /*91d0*/  HADD2.F32 R5, -RZ, R5.H0_H0 ;  /* 0x20000005ff057230 */ /* 0x000fe40000004100 */
[----:B------:R-:W-:Y:S01]  /*91e0*/  HADD2.F32 R17, -RZ, R12.H1_H1 ;  /* 0x3000000cff117230 */ /* 0x000fe20000004100 */
[----:B------:R-:W-:Y:S01]  /*91f0*/  F2FP.F16.F32.PACK_AB R13, R14, R13 ;  /* 0x0000000d0e0d723e */ /* 0x000fe200000000ff */
[----:B------:R-:W-:Y:S02]  /*9200*/  HADD2.F32 R16, -RZ, R16.H1_H1 ;  /* 0x30000010ff107230 */ /* 0x000fe40000004100 */
[----:B------:R-:W-:Y:S02]  /*9210*/  HADD2.F32 R11, -RZ, R12.H0_H0 ;  /* 0x2000000cff0b7230 */ /* 0x000fe40000004100 */
[----:B------:R-:W-:Y:S01]  /*9220*/  FMUL.FTZ R12, R17, R4 ;  /* 0x00000004110c7220 */ /* 0x000fe20000410000 */
[----:B------:R-:W-:-:S02]  /*9230*/  HADD2.F32 R6, -RZ, R6.H0_H0 ;  /* 0x20000006ff067230 */ /* 0x000fc40000004100 */
[-C--:B------:R-:W-:Y:S01]  /*9240*/  FMUL.FTZ R19, R16, R5.reuse ;  /* 0x0000000510137220 */ /* 0x080fe20000410000 */
[----:B------:R-:W-:Y:S02]  /*9250*/  HADD2.F32 R7, -RZ, R7.H0_H0 ;  /* 0x20000007ff077230 */ /* 0x000fe40000004100 */
[C---:B------:R-:W-:Y:S01]  /*9260*/  FMUL.FTZ R4, R11.reuse, R4 ;  /* 0x000000040b047220 */ /* 0x040fe20000410000 */
[C---:B------:R-:W-:Y:S01]  /*9270*/  FMUL.FTZ R5, R0.reuse, R5 ;  /* 0x0000000500057220 */ /* 0x040fe20000410000 */
[-C--:B------:R-:W-:Y:S02]  /*9280*/  FFMA.FTZ R12, R11, R6.reuse, -R12 ;  /* 0x000000060b0c7223 */ /* 0x080fe4000001080c */
[----:B------:R-:W-:Y:S01]  /*9290*/  FFMA.FTZ R17, R17, R6, R4 ;  /* 0x0000000611117223 */ /* 0x000fe20000010004 */
[-C--:B------:R-:W-:Y:S01]  /*92a0*/  FFMA.FTZ R19, R0, R7.reuse, -R19 ;  /* 0x0000000700137223 */ /* 0x080fe20000010813 */
[----:B------:R-:W-:-:S03]  /*92b0*/  FFMA.FTZ R16, R16, R7, R5 ;  /* 0x0000000710107223 */ /* 0x000fc60000010005 */
[----:B------:R-:W-:Y:S02]  /*92c0*/  F2FP.F16.F32.PACK_AB R12, R17, R12 ;  /* 0x0000000c110c723e */ /* 0x000fe400000000ff */
[----:B------:R-:W-:Y:S02]  /*92d0*/  F2FP.F16.F32.PACK_AB R14, R16, R19 ;  /* 0x00000013100e723e */ /* 0x000fe400000000ff */
.L_x_5510:
[----:B------:R-:W-:Y:S05]  /*92e0*/  BSYNC B0 ;  /* 0x0000000000007941 */ /* 0x000fea0003800000 */
.L_x_5509:
[----:B-----5:R2:W-:Y:S02]  /*92f0*/  STS.128 [R184], R12 ;  /* 0x0000000cb8007388 */ /* 0x0205e40000000c00 */
.L_x_5508:
[----:B------:R-:W-:Y:S05]  /*9300*/  BSYNC B1 ;  /* 0x0000000000017941 */ /* 0x000fea0003800000 */
.L_x_5507:
[----:B------:R-:W-:Y:S01]  /*9310*/  VIADD R0, R128, 0x10 ;  /* 0x0000001080007836 */ /* 0x000fe20000000000 */
[----:B------:R-:W-:Y:S04]  /*9320*/  BSSY B1, `(.L_x_5511) ;  /* 0x000003f000017945 */ /* 0x000fe80003800000 */
[----:B------:R-:W-:-:S04]  /*9330*/  ISETP.GE.AND P0, PT, R0, R3, PT ;  /* 0x000000030000720c */ /* 0x000fc80003f06270 */
[----:B------:R-:W-:-:S13]  /*9340*/  ISETP.LT.OR P0, PT, R2, -0x87, P0 ;  /* 0xffffff790200780c */ /* 0x000fda0000701670 */
[----:B------:R-:W-:Y:S05]  /*9350*/  @P0 BRA `(.L_x_5512) ;  /* 0x0000000000ec0947 */ /* 0x000fea0003800000 */
[----:B------:R-:W-:Y:S02]  /*9360*/  ULDC UR8, c[0x0][0x2d0] ;  /* 0x0000b40000087ab9 */ /* 0x000fe40000000800 */
[----:B------:R-:W-:-:S13]  /*9370*/  ISETP.GE.AND P0, PT, R100, UR8, PT ;  /* 0x0000000864007c0c */ /* 0x000fda000bf06270 */
[----:B------:R3:W-:Y:S01]  /*9380*/  @P0 STS.128 [R184+0x800], RZ ;  /* 0x000800ffb8000388 */ /* 0x0007e20000000c00 */
[----:B------:R-:W-:Y:S05]  /*9390*/  @P0 BRA `(.L_x_5512) ;  /* 0x0000000000dc0947 */ /* 0x000fea0003800000 */
[----:B--2---:R2:W5:Y:S01]  /*93a0*/  LDG.E.128 R12, desc[UR6][R28.64] ;  /* 0x000000061c0c7981 */ /* 0x004562000c1e1d00 */
        /* <DEDUP_REMOVED lines=13> */
[----:B------:R-:W4:Y:S04]  /*9480*/  LDG.E.64 R4, desc[UR6][R10.64] ;  /* 0x000000060a047981 */ /* 0x000f28000c1e1b00 */
[----:B------:R-:W3:Y:S01]  /*9490*/  LDG.E.64 R6, desc[UR6][R6.64] ;  /* 0x0000000606067981 */ /* 0x000ee2000c1e1b00 */
[--C-:B-----5:R-:W-:Y:S01]  /*94a0*/  HADD2.F32 R21, -RZ, R13.reuse.H0_H0 ;  /* 0x2000000dff157230 */ /* 0x120fe20000004100 */
[----:B------:R-:W-:Y:S01]  /*94b0*/  MOV R19, R14 ;  /* 0x0000000e00137202 */ /* 0x000fe20000000f00 */
[----:B------:R-:W-:Y:S02]  /*94c0*/  HADD2.F32 R20, -RZ, R13.H1_H1 ;  /* 0x3000000dff147230 */ /* 0x000fe40000004100 */
[--C-:B------:R-:W-:Y:S02]  /*94d0*/  HADD2.F32 R17, -RZ, R15.reuse.H1_H1 ;  /* 0x3000000fff117230 */ /* 0x100fe40000004100 */
[----:B------:R-:W-:-:S02]  /*94e0*/  HADD2.F32 R18, -RZ, R15.H0_H0 ;  /* 0x2000000fff127230 */ /* 0x000fc40000004100 */
[----:B----4-:R-:W-:Y:S02]  /*94f0*/  HADD2.F32 R13, -RZ, R4.H1_H1 ;  /* 0x30000004ff0d7230 */ /* 0x010fe40000004100 */
[----:B------:R-:W-:Y:S02]  /*9500*/  HADD2.F32 R10, -RZ, R5.H1_H1 ;  /* 0x30000005ff0a7230 */ /* 0x000fe40000004100 */
[----:B---3--:R-:W-:Y:S02]  /*9510*/  HADD2.F32 R16, -RZ, R6.H1_H1 ;  /* 0x30000006ff107230 */ /* 0x008fe40000004100 */
[-C--:B------:R-:W-:Y:S01]  /*9520*/  FMUL.FTZ R14, R20, R13.reuse ;  /* 0x0000000d140e7220 */ /* 0x080fe20000410000 */
[----:B------:R-:W-:Y:S02]  /*9530*/  HADD2.F32 R15, -RZ, R7.H1_H1 ;  /* 0x30000007ff0f7230 */ /* 0x000fe40000004100 */
[-C--:B------:R-:W-:Y:S01]  /*9540*/  FMUL.FTZ R11, R17, R10.reuse ;  /* 0x0000000a110b7220 */ /* 0x080fe20000410000 */
[C---:B------:R-:W-:Y:S01]  /*9550*/  FMUL.FTZ R13, R21.reuse, R13 ;  /* 0x0000000d150d7220 */ /* 0x040fe20000410000 */
[C---:B------:R-:W-:Y:S01]  /*9560*/  FMUL.FTZ R10, R18.reuse, R10 ;  /* 0x0000000a120a7220 */ /* 0x040fe20000410000 */
[-C--:B------:R-:W-:Y:S01]  /*9570*/  FFMA.FTZ R14, R21, R16.reuse, -R14 ;  /* 0x00000010150e7223 */ /* 0x080fe2000001080e */
[-C--:B------:R-:W-:Y:S01]  /*9580*/  FFMA.FTZ R11, R18, R15.reuse, -R11 ;  /* 0x0000000f120b7223 */ /* 0x080fe2000001080b */
[----:B------:R-:W-:Y:S01]  /*9590*/  FFMA.FTZ R13, R20, R16, R13 ;  /* 0x00000010140d7223 */ /* 0x000fe2000001000d */
[----:B------:R-:W-:Y:S01]  /*95a0*/  FFMA.FTZ R10, R17, R15, R10 ;  /* 0x0000000f110a7223 */ /* 0x000fe2000001000a */
[----:B------:R-:W-:-:S02]  /*95b0*/  HADD2.F32 R4, -RZ, R4.H0_H0 ;  /* 0x20000004ff047230 */ /* 0x000fc40000004100 */
[----:B------:R-:W-:Y:S01]  /*95c0*/  HADD2.F32 R5, -RZ, R5.H0_H0 ;  /* 0x20000005ff057230 */ /* 0x000fe20000004100 */
[----:B------:R-:W-:Y:S01]  /*95d0*/  F2FP.F16.F32.PACK_AB R13, R13, R14 ;  /* 0x0000000e0d0d723e */ /* 0x000fe200000000ff */
[--C-:B------:R-:W-:Y:S02]  /*95e0*/  HADD2.F32 R15, -RZ, R12.reuse.H0_H0 ;  /* 0x2000000cff0f7230 */ /* 0x100fe40000004100 */
[----:B------:R-:W-:Y:S02]  /*95f0*/  HADD2.F32 R17, -RZ, R12.H1_H1 ;  /* 0x3000000cff117230 */ /* 0x000fe40000004100 */
[--C-:B------:R-:W-:Y:S02]  /*9600*/  HADD2.F32 R16, -RZ, R19.reuse.H1_H1 ;  /* 0x30000013ff107230 */ /* 0x100fe40000004100 */
[----:B------:R-:W-:Y:S02]  /*9610*/  HADD2.F32 R12, -RZ, R19.H0_H0 ;  /* 0x20000013ff0c7230 */ /* 0x000fe40000004100 */
[----:B------:R-:W-:Y:S01]  /*9620*/  FMUL.FTZ R18, R17, R4 ;  /* 0x0000000411127220 */ /* 0x000fe20000410000 */
[----:B------:R-:W-:-:S02]  /*9630*/  HADD2.F32 R6, -RZ, R6.H0_H0 ;  /* 0x20000006ff067230 */ /* 0x000fc40000004100 */
[-C--:B------:R-:W-:Y:S01]  /*9640*/  FMUL.FTZ R19, R16, R5.reuse ;  /* 0x0000000510137220 */ /* 0x080fe20000410000 */
[----:B------:R-:W-:Y:S02]  /*9650*/  HADD2.F32 R7, -RZ, R7.H0_H0 ;  /* 0x20000007ff077230 */ /* 0x000fe40000004100 */
[C---:B------:R-:W-:Y:S01]  /*9660*/  FMUL.FTZ R4, R15.reuse, R4 ;  /* 0x000000040f047220 */ /* 0x040fe20000410000 */
[----:B------:R-:W-:Y:S01]  /*9670*/  FMUL.FTZ R5, R12, R5 ;  /* 0x000000050c057220 */ /* 0x000fe20000410000 */
[-C--:B------:R-:W-:Y:S01]  /*9680*/  FFMA.FTZ R18, R15, R6.reuse, -R18 ;  /* 0x000000060f127223 */ /* 0x080fe20000010812 */
[----:B------:R-:W-:Y:S01]  /*9690*/  F2FP.F16.F32.PACK_AB R15, R10, R11 ;  /* 0x0000000b0a0f723e */ /* 0x000fe200000000ff */
[----:B------:R-:W-:Y:S01]  /*96a0*/  FFMA.FTZ R17, R17, R6, R4 ;  /* 0x0000000611117223 */ /* 0x000fe20000010004 */
[-C--:B------:R-:W-:Y:S01]  /*96b0*/  FFMA.FTZ R19, R12, R7.reuse, -R19 ;  /* 0x000000070c137223 */ /* 0x080fe20000010813 */
[----:B------:R-:W-:-:S03]  /*96c0*/  FFMA.FTZ R16, R16, R7, R5 ;  /* 0x0000000710107223 */ /* 0x000fc60000010005 */
[----:B------:R-:W-:Y:S02]  /*96d0*/  F2FP.F16.F32.PACK_AB R12, R17, R18 ;  /* 0x00000012110c723e */ /* 0x000fe400000000ff */
[----:B------:R-:W-:Y:S02]  /*96e0*/  F2FP.F16.F32.PACK_AB R14, R16, R19 ;  /* 0x00000013100e723e */ /* 0x000fe400000000ff */
.L_x_5514:
[----:B------:R-:W-:Y:S05]  /*96f0*/  BSYNC B0 ;  /* 0x0000000000007941 */ /* 0x000fea0003800000 */
.L_x_5513:
[----:B-----5:R4:W-:Y:S02]  /*9700*/  STS.128 [R184+0x800], R12 ;  /* 0x0008000cb8007388 */ /* 0x0209e40000000c00 */
.L_x_5512:
[----:B------:R-:W-:Y:S05]  /*9710*/  BSYNC B1 ;  /* 0x0000000000017941 */ /* 0x000fea0003800000 */
.L_x_5511:
        /* <DEDUP_REMOVED lines=9> */
[----:B--2-4-:R2:W5:Y:S01]  /*97b0*/  LDG.E.128 R12, desc[UR6][R26.64] ;  /* 0x000000061a0c7981 */ /* 0x014562000c1e1d00 */
        /* <DEDUP_REMOVED lines=53> */
.L_x_5518:
[----:B------:R-:W-:Y:S05]  /*9b10*/  BSYNC B0 ;  /* 0x0000000000007941 */ /* 0x000fea0003800000 */
.L_x_5517:
[----:B-----5:R4:W-:Y:S02]  /*9b20*/  STS.128 [R184+0x1000], R12 ;  /* 0x0010000cb8007388 */ /* 0x0209e40000000c00 */
.L_x_5516:
[----:B------:R-:W-:Y:S05]  /*9b30*/  BSYNC B1 ;  /* 0x0000000000017941 */ /* 0x000fea0003800000 */
.L_x_5515:
[----:B------:R-:W-:-:S05]  /*9b40*/  VIADD R16, R128, 0x30 ;  /* 0x0000003080107836 */ /* 0x000fca0000000000 */
[----:B------:R-:W-:-:S04]  /*9b50*/  ISETP.GE.AND P0, PT, R16, R3, PT ;  /* 0x000000031000720c */ /* 0x000fc80003f06270 */
[----:B------:R-:W-:-:S13]  /*9b60*/  ISETP.LT.OR P0, PT, R2, -0x187, P0 ;  /* 0xfffffe790200780c */ /* 0x000fda0000701670 */
[----:B------:R-:W-:Y:S05]  /*9b70*/  @P0 BRA `(.L_x_5519) ;  /* 0x0000002000680947 */ /* 0x000fea0003800000 */
[----:B------:R-:W-:Y:S02]  /*9b80*/  ULDC UR8, c[0x0][0x2d0] ;  /* 0x0000b40000087ab9 */ /* 0x000fe40000000800 */
[----:B------:R-:W-:-:S13]  /*9b90*/  ISETP.GE.AND P0, PT, R100, UR8, PT ;  /* 0x0000000864007c0c */ /* 0x000fda000bf06270 */
[----:B------:R1:W-:Y:S01]  /*9ba0*/  @P0 STS.128 [R184+0x1800], RZ ;  /* 0x001800ffb8000388 */ /* 0x0003e20000000c00 */
[----:B------:R-:W-:Y:S05]  /*9bb0*/  @P0 BRA `(.L_x_5519) ;  /* 0x0000002000580947 */ /* 0x000fea0003800000 */
[----:B--2---:R-:W5:Y:S01]  /*9bc0*/  LDG.E.128 R24, desc[UR6][R24.64] ;  /* 0x0000000618187981 */ /* 0x004f62000c1e1d00 */
        /* <DEDUP_REMOVED lines=16> */
[--C-:B----45:R-:W-:Y:S02]  /*9cd0*/  HADD2.F32 R13, -RZ, R27.reuse.H1_H1 ;  /* 0x3000001bff0d7230 */ /* 0x130fe40000004100 */
[----:B------:R-:W-:Y:S02]  /*9ce0*/  HADD2.F32 R12, -RZ, R27.H0_H0 ;  /* 0x2000001bff0c7230 */ /* 0x000fe40000004100 */
[--C-:B------:R-:W-:Y:S02]  /*9cf0*/  HADD2.F32 R15, -RZ, R25.reuse.H1_H1 ;  /* 0x30000019ff0f7230 */ /* 0x100fe40000004100 */
[----:B------:R-:W-:-:S02]  /*9d00*/  HADD2.F32 R14, -RZ, R25.H0_H0 ;  /* 0x20000019ff0e7230 */ /* 0x000fc40000004100 */
[----:B--2---:R-:W-:Y:S02]  /*9d10*/  HADD2.F32 R6, -RZ, R3.H1_H1 ;  /* 0x30000003ff067230 */ /* 0x004fe40000004100 */
[----:B------:R-:W-:Y:S02]  /*9d20*/  HADD2.F32 R8, -RZ, R2.H1_H1 ;  /* 0x30000002ff087230 */ /* 0x000fe40000004100 */
[----:B---3--:R-:W-:Y:S02]  /*9d30*/  HADD2.F32 R10, -RZ, R5.H1_H1 ;  /* 0x30000005ff0a7230 */ /* 0x008fe40000004100 */
[-C--:B------:R-:W-:Y:S01]  /*9d40*/  FMUL.FTZ R7, R13, R6.reuse ;  /* 0x000000060d077220 */ /* 0x080fe20000410000 */
[----:B------:R-:W-:Y:S01]  /*9d50*/  FMUL.FTZ R6, R12, R6 ;  /* 0x000000060c067220 */ /* 0x000fe20000410000 */
[----:B------:R-:W-:Y:S02]  /*9d60*/  HADD2.F32 R11, -RZ, R4.H1_H1 ;  /* 0x30000004ff0b7230 */ /* 0x000fe40000004100 */
[-C--:B------:R-:W-:Y:S01]  /*9d70*/  FMUL.FTZ R9, R15, R8.reuse ;  /* 0x000000080f097220 */ /* 0x080fe20000410000 */
[----:B------:R-:W-:Y:S01]  /*9d80*/  FMUL.FTZ R8, R14, R8 ;  /* 0x000000080e087220 */ /* 0x000fe20000410000 */
[-C--:B------:R-:W-:Y:S01]  /*9d90*/  FFMA.FTZ R7, R12, R10.reuse, -R7 ;  /* 0x0000000a0c077223 */ /* 0x080fe20000010807 */
[----:B------:R-:W-:Y:S01]  /*9da0*/  FFMA.FTZ R6, R13, R10, R6 ;  /* 0x0000000a0d067223 */ /* 0x000fe20000010006 */
[----:B------:R-:W-:-:S02]  /*9db0*/  HADD2.F32 R10, -RZ, R26.H0_H0 ;  /* 0x2000001aff0a7230 */ /* 0x000fc40000004100 */
[-C--:B------:R-:W-:Y:S01]  /*9dc0*/  FFMA.FTZ R9, R14, R11.reuse, -R9 ;  /* 0x0000000b0e097223 */ /* 0x080fe20000010809 */
[----:B------:R-:W-:Y:S01]  /*9dd0*/  FFMA.FTZ R8, R15, R11, R8 ;  /* 0x0000000b0f087223 */ /* 0x000fe20000010008 */
[----:B------:R-:W-:Y:S01]  /*9de0*/  HADD2.F32 R2, -RZ, R2.H0_H0 ;  /* 0x20000002ff027230 */ /* 0x000fe20000004100 */
[----:B------:R-:W-:Y:S01]  /*9df0*/  F2FP.F16.F32.PACK_AB R27, R6, R7 ;  /* 0x00000007061b723e */ /* 0x000fe200000000ff */
[----:B------:R-:W-:Y:S02]  /*9e00*/  HADD2.F32 R3, -RZ, R3.H0_H0 ;  /* 0x20000003ff037230 */ /* 0x000fe40000004100 */
[----:B------:R-:W-:Y:S01]  /*9e10*/  HADD2.F32 R13, -RZ, R24.H1_H1 ;  /* 0x30000018ff0d7230 */ /* 0x000fe20000004100 */
[----:B------:R-:W-:Y:S01]  /*9e20*/  F2FP.F16.F32.PACK_AB R25, R8, R9 ;  /* 0x000000090819723e */ /* 0x000fe200000000ff */
[----:B------:R-:W-:Y:S02]  /*9e30*/  HADD2.F32 R26, -RZ, R26.H1_H1 ;  /* 0x3000001aff1a7230 */ /* 0x000fe40000004100 */
[----:B------:R-:W-:-:S02]  /*9e40*/  HADD2.F32 R11, -RZ, R24.H0_H0 ;  /* 0x20000018ff0b7230 */ /* 0x000fc40000004100 */
[-C--:B------:R-:W-:Y:S01]  /*9e50*/  FMUL.FTZ R12, R13, R2.reuse ;  /* 0x000000020d0c7220 */ /* 0x080fe20000410000 */
[----:B------:R-:W-:Y:S02]  /*9e60*/  HADD2.F32 R4, -RZ, R4.H0_H0 ;  /* 0x20000004ff047230 */ /* 0x000fe40000004100 */
        /* <DEDUP_REMOVED lines=10> */
.L_x_5521:
[----:B------:R-:W-:Y:S05]  /*9f10*/  BSYNC B0 ;  /* 0x0000000000007941 */ /* 0x000fea0003800000 */
.L_x_5520:
[----:B-----5:R2:W-:Y:S01]  /*9f20*/  STS.128 [R184+0x1800], R24 ;  /* 0x00180018b8007388 */ /* 0x0205e20000000c00 */
[----:B------:R-:W-:Y:S05]  /*9f30*/  BRA `(.L_x_5519) ;  /* 0x0000001c00787947 */ /* 0x000fea0003800000 */
.L_x_5506:
        /* <DEDUP_REMOVED lines=21> */
[C---:B------:R-:W-:Y:S02]  /*a090*/  IADD3 R5, P1, R4.reuse, R20, RZ ;  /* 0x0000001404057210 */ /* 0x040fe40007f3e0ff */
[----:B------:R-:W-:Y:S01]  /*a0a0*/  @P0 IADD3 R0, -R111, RZ, RZ ;  /* 0x000000ff6f000210 */ /* 0x000fe20007ffe1ff */
[----:B--2---:R-:W-:Y:S01]  /*a0b0*/  IMAD.WIDE R12, R7, 0x2, R12 ;  /* 0x00000002070c7825 */ /* 0x004fe200078e020c */
[----:B------:R-:W-:Y:S02]  /*a0c0*/  LEA.HI.X.SX32 R4, R4, R21, 0x1, P1 ;  /* 0x0000001504047211 */ /* 0x000fe400008f0eff */
[----:B------:R-:W-:-:S03]  /*a0d0*/  LEA R6, P1, R5, UR8, 0x1 ;  /* 0x0000000805067c11 */ /* 0x000fc6000f8208ff */
[----:B------:R-:W2:Y:S01]  /*a0e0*/  LDG.E.128 R12, desc[UR6][R12.64] ;  /* 0x000000060c0c7981 */ /* 0x000ea2000c1e1d00 */
[----:B------:R-:W-:Y:S01]  /*a0f0*/  LEA.HI.X R7, R5, UR9, R4, 0x1, P1 ;  /* 0x0000000905077c11 */ /* 0x000fe200088f0c04 */
[----:B------:R-:W-:Y:S01]  /*a100*/  ULDC.64 UR8, c[0x0][0x358] ;  /* 0x0000d60000087ab9 */ /* 0x000fe20000000a00 */
[----:B------:R-:W-:-:S04]  /*a110*/  IADD3 R9, P1, R0, R20, RZ ;  /* 0x0000001400097210 */ /* 0x000fc80007f3e0ff */
[----:B------:R-:W3:Y:S01]  /*a120*/  LDG.E.128 R4, desc[UR6][R6.64] ;  /* 0x0000000606047981 */ /* 0x000ee2000c1e1d00 */
[----:B------:R-:W-:Y:S02]  /*a130*/  LEA.HI.X.SX32 R0, R0, R21, 0x1, P1 ;  /* 0x0000001500007211 */ /* 0x000fe400008f0eff */
[----:B------:R-:W-:-:S04]  /*a140*/  LEA R8, P1, R9, UR8, 0x1 ;  /* 0x0000000809087c11 */ /* 0x000fc8000f8208ff */
[----:B------:R-:W-:-:S06]  /*a150*/  LEA.HI.X R9, R9, UR9, R0, 0x1, P1 ;  /* 0x0000000909097c11 */ /* 0x000fcc00088f0c00 */
[----:B------:R-:W4:Y:S01]  /*a160*/  LDG.E.128 R8, desc[UR6][R8.64] ;  /* 0x0000000608087981 */ /* 0x000f22000c1e1d00 */
[----:B--2---:R-:W-:Y:S02]  /*a170*/  HADD2.F32 R33, -RZ, R12.H0_H0 ;  /* 0x2000000cff217230 */ /* 0x004fe40000004100 */
[----:B------:R-:W-:Y:S02]  /*a180*/  HADD2.F32 R35, -RZ, R13.H0_H0 ;  /* 0x2000000dff237230 */ /* 0x000fe40000004100 */
[--C-:B---3--:R-:W-:Y:S02]  /*a190*/  HADD2.F32 R0, -RZ, R4.reuse.H0_H0 ;  /* 0x20000004ff007230 */ /* 0x108fe40000004100 */
[----:B------:R-:W-:Y:S02]  /*a1a0*/  HADD2.F32 R23, -RZ, R4.H1_H1 ;  /* 0x30000004ff177230 */ /* 0x000fe40000004100 */
[--C-:B------:R-:W-:Y:S02]  /*a1b0*/  HADD2.F32 R4, -RZ, R5.reuse.H0_H0 ;  /* 0x20000005ff047230 */ /* 0x100fe40000004100 */
[----:B------:R-:W-:-:S02]  /*a1c0*/  HADD2.F32 R30, -RZ, R5.H1_H1 ;  /* 0x30000005ff1e7230 */ /* 0x000fc40000004100 */
[----:B------:R-:W-:Y:S01]  /*a1d0*/  @!P0 FADD.FTZ R0, -R0, -RZ ;  /* 0x800000ff00008221 */ /* 0x000fe20000010100 */
[--C-:B------:R-:W-:Y:S02]  /*a1e0*/  HADD2.F32 R5, -RZ, R6.reuse.H0_H0 ;  /* 0x20000006ff057230 */ /* 0x100fe40000004100 */
[----:B------:R-:W-:Y:S02]  /*a1f0*/  HADD2.F32 R31, -RZ, R6.H1_H1 ;  /* 0x30000006ff1f7230 */ /* 0x000fe40000004100 */
[----:B------:R-:W-:Y:S01]  /*a200*/  @!P0 FADD.FTZ R4, -R4, -RZ ;  /* 0x800000ff04048221 */ /* 0x000fe20000010100 */
[--C-:B------:R-:W-:Y:S02]  /*a210*/  HADD2.F32 R6, -RZ, R7.reuse.H0_H0 ;  /* 0x20000007ff067230 */ /* 0x100fe40000004100 */
[----:B------:R-:W-:Y:S02]  /*a220*/  HADD2.F32 R7, -RZ, R7.H1_H1 ;  /* 0x30000007ff077230 */ /* 0x000fe40000004100 */
[----:B------:R-:W-:Y:S01]  /*a230*/  FMUL.FTZ R33, R33, R0 ;  /* 0x0000000021217220 */ /* 0x000fe20000410000 */
[----:B------:R-:W-:-:S02]  /*a240*/  HADD2.F32 R12, -RZ, R12.H1_H1 ;  /* 0x3000000cff0c7230 */ /* 0x000fc40000004100 */
[----:B------:R-:W-:Y:S01]  /*a250*/  @!P0 FADD.FTZ R23, -R23, -RZ ;  /* 0x800000ff17178221 */ /* 0x000fe20000010100 */
[----:B------:R-:W-:Y:S01]  /*a260*/  FMUL.FTZ R35, R35, R4 ;  /* 0x0000000423237220 */ /* 0x000fe20000410000 */
[--C-:B------:R-:W-:Y:S02]  /*a270*/  HADD2.F32 R0, -RZ, R15.reuse.H1_H1 ;  /* 0x3000000fff007230 */ /* 0x100fe40000004100 */
[----:B------:R-:W-:Y:S01]  /*a280*/  @!P0 FADD.FTZ R7, -R7, -RZ ;  /* 0x800000ff07078221 */ /* 0x000fe20000010100 */
[--C-:B------:R-:W-:Y:S02]  /*a290*/  HADD2.F32 R4, -RZ, R14.reuse.H0_H0 ;  /* 0x2000000eff047230 */ /* 0x100fe40000004100 */
[----:B------:R-:W-:Y:S01]  /*a2a0*/  @!P0 FADD.FTZ R5, -R5, -RZ ;  /* 0x800000ff05058221 */ /* 0x000fe20000010100 */
[----:B------:R-:W-:Y:S02]  /*a2b0*/  HADD2.F32 R14, -RZ, R14.H1_H1 ;  /* 0x3000000eff0e7230 */ /* 0x000fe40000004100 */
[----:B------:R-:W-:Y:S01]  /*a2c0*/  @!P0 FADD.FTZ R31, -R31, -RZ ;  /* 0x800000ff1f1f8221 */ /* 0x000fe20000010100 */
[----:B------:R-:W-:Y:S01]  /*a2d0*/  FMUL.FTZ R12, R12, R23 ;  /* 0x000000170c0c7220 */ /* 0x000fe20000410000 */
[----:B------:R-:W-:-:S02]  /*a2e0*/  HADD2.F32 R23, -RZ, R15.H0_H0 ;  /* 0x2000000fff177230 */ /* 0x000fc40000004100 */
[----:B------:R-:W-:Y:S01]  /*a2f0*/  FMUL.FTZ R7, R0, R7 ;  /* 0x0000000700077220 */ /* 0x000fe20000410000 */
[----:B------:R-:W-:Y:S01]  /*a300*/  FMUL.FTZ R5, R4, R5 ;  /* 0x0000000504057220 */ /* 0x000fe20000410000 */
[--C-:B-----5:R-:W-:Y:S02]  /*a310*/  HADD2.F32 R0, -RZ, R16.reuse.H0_H0 ;  /* 0x20000010ff007230 */ /* 0x120fe40000004100 */
[----:B------:R-:W-:Y:S01]  /*a320*/  FMUL.FTZ R31, R14, R31 ;  /* 0x0000001f0e1f7220 */ /* 0x000fe20000410000 */
[----:B------:R-:W-:Y:S02]  /*a330*/  HADD2.F32 R15, -RZ, R16.H1_H1 ;  /* 0x30000010ff0f7230 */ /* 0x000fe40000004100 */
[----:B------:R-:W-:Y:S01]  /*a340*/  @!P0 FADD.FTZ R30, -R30, -RZ ;  /* 0x800000ff1e1e8221 */ /* 0x000fe20000010100 */
[----:B------:R-:W-:Y:S02]  /*a350*/  HADD2.F32 R13, -RZ, R13.H1_H1 ;  /* 0x3000000dff0d7230 */ /* 0x000fe40000004100 */
[----:B----4-:R-:W-:-:S02]  /*a360*/  HADD2.F32 R4, -RZ, R8.H0_H0 ;  /* 0x20000008ff047230 */ /* 0x010fc40000004100 */
[----:B------:R-:W-:Y:S02]  /*a370*/  HADD2.F32 R16, -RZ, R8.H1_H1 ;  /* 0x30000008ff107230 */ /* 0x000fe40000004100 */
[----:B------:R-:W-:Y:S02]  /*a380*/  HADD2.F32 R14, -RZ, R17.H0_H0 ;  /* 0x20000011ff0e7230 */ /* 0x000fe40000004100 */
[--C-:B------:R-:W-:Y:S02]  /*a390*/  HADD2.F32 R8, -RZ, R9.reuse.H0_H0 ;  /* 0x20000009ff087230 */ /* 0x100fe40000004100 */
[----:B------:R-:W-:Y:S01]  /*a3a0*/  @!P0 FADD.FTZ R6, -R6, -RZ ;  /* 0x800000ff06068221 */ /* 0x000fe20000010100 */
[----:B------:R-:W-:Y:S01]  /*a3b0*/  FMUL.FTZ R13, R13, R30 ;  /* 0x0000001e0d0d7220 */ /* 0x000fe20000410000 */
[----:B------:R-:W-:Y:S02]  /*a3c0*/  HADD2.F32 R32, -RZ, R9.H1_H1 ;  /* 0x30000009ff207230 */ /* 0x000fe40000004100 */
[----:B------:R-:W-:Y:S01]  /*a3d0*/  FFMA.FTZ R0, R0, R4, R33 ;  /* 0x0000000400007223 */ /* 0x000fe20000010021 */
[----:B------:R-:W-:-:S02]  /*a3e0*/  HADD2.F32 R30, -RZ, R10.H0_H0 ;  /* 0x2000000aff1e7230 */ /* 0x000fc40000004100 */
[----:B------:R-:W-:Y:S01]  /*a3f0*/  FFMA.FTZ R15, R15, R16, R12 ;  /* 0x000000100f0f7223 */ /* 0x000fe2000001000c */
[--C-:B------:R-:W-:Y:S02]  /*a400*/  HADD2.F32 R9, -RZ, R11.reuse.H0_H0 ;  /* 0x2000000bff097230 */ /* 0x100fe40000004100 */
[----:B------:R-:W-:Y:S01]  /*a410*/  FFMA.FTZ R8, R14, R8, R35 ;  /* 0x000000080e087223 */ /* 0x000fe20000010023 */
[----:B------:R-:W-:Y:S02]  /*a420*/  HADD2.F32 R34, -RZ, R11.H1_H1 ;  /* 0x3000000bff227230 */ /* 0x000fe40000004100 */
[----:B------:R-:W-:Y:S02]  /*a430*/  HADD2.F32 R4, -RZ, R18.H0_H0 ;  /* 0x20000012ff047230 */ /* 0x000fe40000004100 */
[----:B------:R-:W-:Y:S01]  /*a440*/  FMUL.FTZ R6, R23, R6 ;  /* 0x0000000617067220 */ /* 0x000fe20000410000 */
[----:B------:R-:W-:Y:S02]  /*a450*/  HADD2.F32 R10, -RZ, R10.H1_H1 ;  /* 0x3000000aff0a7230 */ /* 0x000fe40000004100 */
[----:B------:R-:W-:-:S02]  /*a460*/  HADD2.F32 R12, -RZ, R17.H1_H1 ;  /* 0x30000011ff0c7230 */ /* 0x000fc40000004100 */
[----:B------:R-:W-:Y:S02]  /*a470*/  HADD2.F32 R18, -RZ, R18.H1_H1 ;  /* 0x30000012ff127230 */ /* 0x000fe40000004100 */
[--C-:B------:R-:W-:Y:S02]  /*a480*/  HADD2.F32 R11, -RZ, R19.reuse.H0_H0 ;  /* 0x20000013ff0b7230 */ /* 0x100fe40000004100 */
        /* <DEDUP_REMOVED lines=10> */
.L_x_5525:
[----:B------:R-:W-:Y:S05]  /*a530*/  BSYNC B0 ;  /* 0x0000000000007941 */ /* 0x000fea0003800000 */
.L_x_5524:
[----:B-----5:R3:W-:Y:S02]  /*a540*/  STS.128 [R184], R16 ;  /* 0x00000010b8007388 */ /* 0x0207e40000000c00 */
.L_x_5523:
[----:B------:R-:W-:Y:S05]  /*a550*/  BSYNC B1 ;  /* 0x0000000000017941 */ /* 0x000fea0003800000 */
.L_x_5522:
        /* <DEDUP_REMOVED lines=9> */
[----:B---3--:R3:W5:Y:S01]  /*a5f0*/  LDG.E.128 R16, desc[UR6][R28.64] ;  /* 0x000000061c107981 */ /* 0x008762000c1e1d00 */
[----:B------:R-:W-:Y:S01]  /*a600*/  ISETP.GE.AND P0, PT, R100, UR5, PT ;  /* 0x0000000564007c0c */ /* 0x000fe2000bf06270 */
[----:B------:R-:W-:-:S12]  /*a610*/  BSSY B0, `(.L_x_5528) ;  /* 0x0000057000007945 */ /* 0x000fd80003800000 */
[----:B------:R-:W-:Y:S05]  /*a620*/  @P0 BRA `(.L_x_5529) ;  /* 0x0000000400540947 */ /* 0x000fea0003800000 */
[-C--:B------:R-:W-:Y:S01]  /*a630*/  ISETP.GE.AND P0, PT, R100, R111.reuse, PT ;  /* 0x0000006f6400720c */ /* 0x080fe20003f06270 */
[----:B------:R-:W-:Y:S01]  /*a640*/  ULDC.64 UR8, c[0x0][0x360] ;  /* 0x0000d80000087ab9 */ /* 0x000fe20000000a00 */
[----:B------:R-:W-:Y:S02]  /*a650*/  MOV R7, R111 ;  /* 0x0000006f00077202 */ /* 0x000fe40000000f00 */
[----:B------:R-:W-:Y:S02]  /*a660*/  MOV R5, RZ ;  /* 0x000000ff00057202 */ /* 0x000fe40000000f00 */
[C---:B------:R-:W-:Y:S02]  /*a670*/  IADD3 R8, P1, R22.reuse, R20, RZ ;  /* 0x0000001416087210 */ /* 0x040fe40007f3e0ff */
[----:B------:R-:W-:Y:S02]  /*a680*/  MOV R9, RZ ;  /* 0x000000ff00097202 */ /* 0x000fe40000000f00 */
[----:B------:R-:W-:-:S03]  /*a690*/  LEA.HI.X.SX32 R22, R22, R21, 0x1, P1 ;  /* 0x0000001516167211 */ /* 0x000fc600008f0eff */
[----:B------:R-:W-:-:S04]  /*a6a0*/  @P0 SHF.R.S32.HI R111, RZ, 0x1, R110 ;  /* 0x00000001ff6f0819 */ /* 0x000fc8000001146e */
[C---:B------:R-:W-:Y:S02]  /*a6b0*/  @P0 IADD3 R5, -R111.reuse, RZ, RZ ;  /* 0x000000ff6f050210 */ /* 0x040fe40007ffe1ff */
[----:B------:R-:W-:Y:S02]  /*a6c0*/  @P0 IADD3 R7, -R111, RZ, RZ ;  /* 0x000000ff6f070210 */ /* 0x000fe40007ffe1ff */
[----:B------:R-:W-:Y:S02]  /*a6d0*/  IADD3 R4, P1, R5, R8, RZ ;  /* 0x0000000805047210 */ /* 0x000fe40007f3e0ff */
        /* <DEDUP_REMOVED lines=8> */
[----:B------:R-:W4:Y:S01]  /*a760*/  LDG.E.128 R4, desc[UR6][R6.64] ;  /* 0x0000000606047981 */ /* 0x000f22000c1e1d00 */
[----:B------:R-:W-:Y:S02]  /*a770*/  LEA.HI.X.SX32 R9, R9, R22, 0x1, P1 ;  /* 0x0000001609097211 */ /* 0x000fe400008f0eff */
[----:B------:R-:W-:-:S04]  /*a780*/  LEA R10, P1, R8, UR8, 0x1 ;  /* 0x00000008080a7c11 */ /* 0x000fc8000f8208ff */
[----:B------:R-:W-:-:S06]  /*a790*/  LEA.HI.X R11, R8, UR9, R9, 0x1, P1 ;  /* 0x00000009080b7c11 */ /* 0x000fcc00088f0c09 */
[----:B------:R-:W3:Y:S01]  /*a7a0*/  LDG.E.128 R8, desc[UR6][R10.64] ;  /* 0x000000060a087981 */ /* 0x000ee2000c1e1d00 */
[----:B--2---:R-:W-:Y:S01]  /*a7b0*/  MOV R22, R15 ;  /* 0x0000000f00167202 */ /* 0x004fe20000000f00 */
[----:B------:R-:W-:Y:S02]  /*a7c0*/  HADD2.F32 R30, -RZ, R12.H0_H0 ;  /* 0x2000000cff1e7230 */ /* 0x000fe40000004100 */
[--C-:B----4-:R-:W-:Y:S02]  /*a7d0*/  HADD2.F32 R15, -RZ, R4.reuse.H0_H0 ;  /* 0x20000004ff0f7230 */ /* 0x110fe40000004100 */
[----:B------:R-:W-:Y:S02]  /*a7e0*/  HADD2.F32 R23, -RZ, R4.H1_H1 ;  /* 0x30000004ff177230 */ /* 0x000fe40000004100 */
[--C-:B------:R-:W-:Y:S02]  /*a7f0*/  HADD2.F32 R4, -RZ, R5.reuse.H0_H0 ;  /* 0x20000005ff047230 */ /* 0x100fe40000004100 */
[----:B------:R-:W-:Y:S01]  /*a800*/  @!P0 FADD.FTZ R15, -R15, -RZ ;  /* 0x800000ff0f0f8221 */ /* 0x000fe20000010100 */
[----:B---3--:R-:W-:-:S02]  /*a810*/  HADD2.F32 R28, -RZ, R5.H1_H1 ;  /* 0x30000005ff1c7230 */ /* 0x008fc40000004100 */
[--C-:B------:R-:W-:Y:S02]  /*a820*/  HADD2.F32 R5, -RZ, R6.reuse.H0_H0 ;  /* 0x20000006ff057230 */ /* 0x100fe40000004100 */
[----:B------:R-:W-:Y:S01]  /*a830*/  @!P0 FADD.FTZ R4, -R4, -RZ ;  /* 0x800000ff04048221 */ /* 0x000fe20000010100 */
[----:B------:R-:W-:Y:S02]  /*a840*/  HADD2.F32 R29, -RZ, R6.H1_H1 ;  /* 0x30000006ff1d7230 */ /* 0x000fe40000004100 */
[----:B------:R-:W-:Y:S02]  /*a850*/  HADD2.F32 R31, -RZ, R13.H0_H0 ;  /* 0x2000000dff1f7230 */ /* 0x000fe40000004100 */
[----:B------:R-:W-:Y:S02]  /*a860*/  HADD2.F32 R6, -RZ, R7.H0_H0 ;  /* 0x20000007ff067230 */ /* 0x000fe40000004100 */
[----:B------:R-:W-:Y:S01]  /*a870*/  FMUL.FTZ R30, R30, R15 ;  /* 0x0000000f1e1e7220 */ /* 0x000fe20000410000 */
[----:B------:R-:W-:-:S02]  /*a880*/  HADD2.F32 R12, -RZ, R12.H1_H1 ;  /* 0x3000000cff0c7230 */ /* 0x000fc40000004100 */
[----:B------:R-:W-:Y:S01]  /*a890*/  FMUL.FTZ R31, R31, R4 ;  /* 0x000000041f1f7220 */ /* 0x000fe20000410000 */
[----:B------:R-:W-:Y:S02]  /*a8a0*/  HADD2.F32 R15, -RZ, R22.H0_H0 ;  /* 0x20000016ff0f7230 */ /* 0x000fe40000004100 */
        /* <DEDUP_REMOVED lines=9> */
[----:B------:R-:W-:Y:S02]  /*a940*/  HADD2.F32 R13, -RZ, R13.H1_H1 ;  /* 0x3000000dff0d7230 */ /* 0x000fe40000004100 */
[----:B------:R-:W-:Y:S01]  /*a950*/  FMUL.FTZ R5, R4, R5 ;  /* 0x0000000504057220 */ /* 0x000fe20000410000 */
[--C-:B-----5:R-:W-:Y:S02]  /*a960*/  HADD2.F32 R15, -RZ, R16.reuse.H0_H0 ;  /* 0x20000010ff0f7230 */ /* 0x120fe40000004100 */
[----:B------:R-:W-:Y:S01]  /*a970*/  @!P0 FADD.FTZ R28, -R28, -RZ ;  /* 0x800000ff1c1c8221 */ /* 0x000fe20000010100 */
[----:B------:R-:W-:Y:S02]  /*a980*/  HADD2.F32 R23, -RZ, R16.H1_H1 ;  /* 0x30000010ff177230 */ /* 0x000fe40000004100 */
[----:B------:R-:W-:Y:S01]  /*a990*/  FMUL.FTZ R29, R14, R29 ;  /* 0x0000001d0e1d7220 */ /* 0x000fe20000410000 */
[----:B------:R-:W-:-:S02]  /*a9a0*/  HADD2.F32 R22, -RZ, R22.H1_H1 ;  /* 0x30000016ff167230 */ /* 0x000fc40000004100 */
[----:B------:R-:W-:Y:S01]  /*a9b0*/  @!P0 FADD.FTZ R7, -R7, -RZ ;  /* 0x800000ff07078221 */ /* 0x000fe20000010100 */
[--C-:B------:R-:W-:Y:S02]  /*a9c0*/  HADD2.F32 R4, -RZ, R8.reuse.H0_H0 ;  /* 0x20000008ff047230 */ /* 0x100fe40000004100 */
[----:B------:R-:W-:Y:S02]  /*a9d0*/  HADD2.F32 R16, -RZ, R8.H1_H1 ;  /* 0x30000008ff107230 */ /* 0x000fe40000004100 */
[----:B------:R-:W-:Y:S02]  /*a9e0*/  HADD2.F32 R14, -RZ, R17.H0_H0 ;  /* 0x20000011ff0e7230 */ /* 0x000fe40000004100 */
[--C-:B------:R-:W-:Y:S02]  /*a9f0*/  HADD2.F32 R8, -RZ, R9.reuse.H0_H0 ;  /* 0x20000009ff087230 */ /* 0x100fe40000004100 */
[----:B------:R-:W-:Y:S01]  /*aa00*/  FMUL.FTZ R13, R13, R28 ;  /* 0x0000001c0d0d7220 */ /* 0x000fe20000410000 */
[----:B------:R-:W-:Y:S01]  /*aa10*/  FMUL.FTZ R7, R22, R7 ;  /* 0x0000000716077220 */ /* 0x000fe20000410000 */
[----:B------:R-:W-:-:S02]  /*aa20*/  HADD2.F32 R28, -RZ, R9.H1_H1 ;  /* 0x30000009ff1c7230 */ /* 0x000fc40000004100 */
[----:B------:R-:W-:Y:S01]  /*aa30*/  FFMA.FTZ R23, R23, R16, R12 ;  /* 0x0000001017177223 */ /* 0x000fe2000001000c */
[----:B------:R-:W-:Y:S02]  /*aa40*/  HADD2.F32 R22, -RZ, R10.H0_H0 ;  /* 0x2000000aff167230 */ /* 0x000fe40000004100 */
[----:B------:R-:W-:Y:S01]  /*aa50*/  FFMA.FTZ R8, R14, R8, R31 ;  /* 0x000000080e087223 */ /* 0x000fe2000001001f */
[--C-:B------:R-:W-:Y:S02]  /*aa60*/  HADD2.F32 R9, -RZ, R11.reuse.H0_H0 ;  /* 0x2000000bff097230 */ /* 0x100fe40000004100 */
[----:B------:R-:W-:Y:S02]  /*aa70*/  HADD2.F32 R32, -RZ, R11.H1_H1 ;  /* 0x3000000bff207230 */ /* 0x000fe40000004100 */
[----:B------:R-:W-:Y:S02]  /*aa80*/  HADD2.F32 R12, -RZ, R18.H0_H0 ;  /* 0x20000012ff0c7230 */ /* 0x000fe40000004100 */
[----:B------:R-:W-:-:S02]  /*aa90*/  HADD2.F32 R10, -RZ, R10.H1_H1 ;  /* 0x3000000aff0a7230 */ /* 0x000fc40000004100 */
[----:B------:R-:W-:Y:S02]  /*aaa0*/  HADD2.F32 R14, -RZ, R17.H1_H1 ;  /* 0x30000011ff0e7230 */ /* 0x000fe40000004100 */
        /* <DEDUP_REMOVED lines=13> */
.L_x_5529:
[----:B------:R-:W-:Y:S05]  /*ab80*/  BSYNC B0 ;  /* 0x0000000000007941 */ /* 0x000fea0003800000 */
.L_x_5528:
[----:B-----5:R1:W-:Y:S02]  /*ab90*/  STS.128 [R184+0x800], R16 ;  /* 0x00080010b8007388 */ /* 0x0203e40000000c00 */
.L_x_5527:
[----:B------:R-:W-:Y:S05]  /*aba0*/  BSYNC B1 ;  /* 0x0000000000017941 */ /* 0x000fea0003800000 */
.L_x_5526:
        /* <DEDUP_REMOVED lines=9> */
[----:B-1-3--:R1:W5:Y:S01]  /*ac40*/  LDG.E.128 R16, desc[UR6][R26.64] ;  /* 0x000000061a107981 */ /* 0x00a362000c1e1d00 */
        /* <DEDUP_REMOVED lines=9> */
[C---:B------:R-:W-:Y:S02]  /*ace0*/  SHF.L.U32 R8, R111.reuse, 0x5, RZ ;  /* 0x000000056f087819 */ /* 0x040fe400000006ff */
[C---:B------:R-:W-:Y:S02]  /*acf0*/  @P0 IADD3 R4, -R111.reuse, RZ, RZ ;  /* 0x000000ff6f040210 */ /* 0x040fe40007ffe1ff */
[C---:B------:R-:W-:Y:S02]  /*ad00*/  IADD3 R9, P1, R8.reuse, R20, RZ ;  /* 0x0000001408097210 */ /* 0x040fe40007f3e0ff */
[----:B------:R-:W-:Y:S02]  /*ad10*/  @P0 IADD3 R7, -R111, RZ, RZ ;  /* 0x000000ff6f070210 */ /* 0x000fe40007ffe1ff */
[----:B------:R-:W-:Y:S02]  /*ad20*/  LEA.HI.X.SX32 R8, R8, R21, 0x1, P1 ;  /* 0x0000001508087211 */ /* 0x000fe400008f0eff */
[----:B------:R-:W-:Y:S01]  /*ad30*/  IADD3 R5, P1, R4, R9, RZ ;  /* 0x0000000904057210 */ /* 0x000fe20007f3e0ff */
[----:B--2---:R-:W-:Y:S01]  /*ad40*/  IMAD.WIDE R12, R7, 0x2, R26 ;  /* 0x00000002070c7825 */ /* 0x004fe200078e021a */
[----:B------:R-:W-:-:S02]  /*ad50*/  @P0 IADD3 R10, -R111, RZ, RZ ;  /* 0x000000ff6f0a0210 */ /* 0x000fc40007ffe1ff */
[----:B------:R-:W-:Y:S02]  /*ad60*/  LEA.HI.X.SX32 R4, R4, R8, 0x1, P1 ;  /* 0x0000000804047211 */ /* 0x000fe400008f0eff */
[C---:B------:R-:W-:Y:S01]  /*ad70*/  LEA R6, P1, R5.reuse, UR8, 0x1 ;  /* 0x0000000805067c11 */ /* 0x040fe2000f8208ff */
[----:B------:R-:W2:Y:S03]  /*ad80*/  LDG.E.128 R12, desc[UR6][R12.64] ;  /* 0x000000060c0c7981 */ /* 0x000ea6000c1e1d00 */
        /* <DEDUP_REMOVED lines=8> */
[----:B--2---:R-:W-:Y:S01]  /*ae10*/  MOV R23, R15 ;  /* 0x0000000f00177202 */ /* 0x004fe20000000f00 */
[----:B------:R-:W-:Y:S02]  /*ae20*/  HADD2.F32 R30, -RZ, R12.H0_H0 ;  /* 0x2000000cff1e7230 */ /* 0x000fe40000004100 */
[----:B------:R-:W-:Y:S02]  /*ae30*/  HADD2.F32 R29, -RZ, R13.H0_H0 ;  /* 0x2000000dff1d7230 */ /* 0x000fe40000004100 */
[--C-:B---3--:R-:W-:Y:S02]  /*ae40*/  HADD2.F32 R15, -RZ, R4.reuse.H0_H0 ;  /* 0x20000004ff0f7230 */ /* 0x108fe40000004100 */
[----:B-1----:R-:W-:Y:S02]  /*ae50*/  HADD2.F32 R26, -RZ, R4.H1_H1 ;  /* 0x30000004ff1a7230 */ /* 0x002fe40000004100 */
[----:B------:R-:W-:-:S02]  /*ae60*/  HADD2.F32 R4, -RZ, R5.H0_H0 ;  /* 0x20000005ff047230 */ /* 0x000fc40000004100 */
[----:B------:R-:W-:Y:S02]  /*ae70*/  HADD2.F32 R27, -RZ, R5.H1_H1 ;  /* 0x30000005ff1b7230 */ /* 0x000fe40000004100 */
[----:B------:R-:W-:Y:S01]  /*ae80*/  @!P0 FADD.FTZ R15, -R15, -RZ ;  /* 0x800000ff0f0f8221 */ /* 0x000fe20000010100 */
[--C-:B------:R-:W-:Y:S02]  /*ae90*/  HADD2.F32 R5, -RZ, R6.reuse.H0_H0 ;  /* 0x20000006ff057230 */ /* 0x100fe40000004100 */
[----:B------:R-:W-:Y:S01]  /*aea0*/  @!P0 FADD.FTZ R4, -R4, -RZ ;  /* 0x800000ff04048221 */ /* 0x000fe20000010100 */
[----:B------:R-:W-:Y:S02]  /*aeb0*/  HADD2.F32 R28, -RZ, R6.H1_H1 ;  /* 0x30000006ff1c7230 */ /* 0x000fe40000004100 */
[--C-:B------:R-:W-:Y:S02]  /*aec0*/  HADD2.F32 R6, -RZ, R7.reuse.H0_H0 ;  /* 0x20000007ff067230 */ /* 0x100fe40000004100 */
[----:B------:R-:W-:-:S02]  /*aed0*/  HADD2.F32 R7, -RZ, R7.H1_H1 ;  /* 0x30000007ff077230 */ /* 0x000fc40000004100 */
[----:B------:R-:W-:Y:S01]  /*aee0*/  FMUL.FTZ R30, R30, R15 ;  /* 0x0000000f1e1e7220 */ /* 0x000fe20000410000 */
[----:B------:R-:W-:Y:S02]  /*aef0*/  HADD2.F32 R31, -RZ, R12.H1_H1 ;  /* 0x3000000cff1f7230 */ /* 0x000fe40000004100 */
[----:B------:R-:W-:Y:S01]  /*af00*/  FMUL.FTZ R29, R29, R4 ;  /* 0x000000041d1d7220 */ /* 0x000fe20000410000 */
[----:B------:R-:W-:Y:S02]  /*af10*/  HADD2.F32 R12, -RZ, R13.H1_H1 ;  /* 0x3000000dff0c7230 */ /* 0x000fe40000004100 */
[----:B------:R-:W-:Y:S01]  /*af20*/  @!P0 FADD.FTZ R26, -R26, -RZ ;  /* 0x800000ff1a1a8221 */ /* 0x000fe20000010100 */
[----:B------:R-:W-:Y:S02]  /*af30*/  HADD2.F32 R15, -RZ, R14.H1_H1 ;  /* 0x3000000eff0f7230 */ /* 0x000fe40000004100 */
[----:B------:R-:W-:Y:S01]  /*af40*/  @!P0 FADD.FTZ R28, -R28, -RZ ;  /* 0x800000ff1c1c8221 */ /* 0x000fe20000010100 */
[----:B------:R-:W-:-:S02]  /*af50*/  HADD2.F32 R13, -RZ, R23.H0_H0 ;  /* 0x20000017ff0d7230 */ /* 0x000fc40000004100 */
[----:B------:R-:W-:Y:S01]  /*af60*/  @!P0 FADD.FTZ R6, -R6, -RZ ;  /* 0x800000ff06068221 */ /* 0x000fe20000010100 */
[----:B------:R-:W-:Y:S02]  /*af70*/  HADD2.F32 R4, -RZ, R23.H1_H1 ;  /* 0x30000017ff047230 */ /* 0x000fe40000004100 */
[----:B------:R-:W-:Y:S01]  /*af80*/  @!P0 FADD.FTZ R7, -R7, -RZ ;  /* 0x800000ff07078221 */ /* 0x000fe20000010100 */
[----:B------:R-:W-:Y:S01]  /*af90*/  FMUL.FTZ R31, R31, R26 ;  /* 0x0000001a1f1f7220 */ /* 0x000fe20000410000 */
[----:B------:R-:W-:Y:S02]  /*afa0*/  HADD2.F32 R26, -RZ, R14.H0_H0 ;  /* 0x2000000eff1a7230 */ /* 0x000fe40000004100 */
[----:B------:R-:W-:Y:S01]  /*afb0*/  FMUL.FTZ R28, R15, R28 ;  /* 0x0000001c0f1c7220 */ /* 0x000fe20000410000 */
[----:B------:R-:W-:Y:S01]  /*afc0*/  FMUL.FTZ R6, R13, R6 ;  /* 0x000000060d067220 */ /* 0x000fe20000410000 */
[----:B------:R-:W-:Y:S01]  /*afd0*/  FMUL.FTZ R7, R4, R7 ;  /* 0x0000000704077220 */ /* 0x000fe20000410000 */
[----:B------:R-:W-:Y:S01]  /*afe0*/  @!P0 FADD.FTZ R27, -R27, -RZ ;  /* 0x800000ff1b1b8221 */ /* 0x000fe20000010100 */
[----:B------:R-:W-:Y:S01]  /*aff0*/  @!P0 FADD.FTZ R5, -R5, -RZ ;  /* 0x800000ff05058221 */ /* 0x000fe20000010100 */
[----:B-----5:R-:W-:-:S02]  /*b000*/  HADD2.F32 R13, -RZ, R16.H0_H0 ;  /* 0x20000010ff0d7230 */ /* 0x020fc40000004100 */
[--C-:B----4-:R-:W-:Y:S02]  /*b010*/  HADD2.F32 R4, -RZ, R8.reuse.H0_H0 ;  /* 0x20000008ff047230 */ /* 0x110fe40000004100 */
[----:B------:R-:W-:Y:S02]  /*b020*/  HADD2.F32 R15, -RZ, R8.H1_H1 ;  /* 0x30000008ff0f7230 */ /* 0x000fe40000004100 */
[----:B------:R-:W-:Y:S02]  /*b030*/  HADD2.F32 R16, -RZ, R16.H1_H1 ;  /* 0x30000010ff107230 */ /* 0x000fe40000004100 */
[----:B------:R-:W-:Y:S02]  /*b040*/  HADD2.F32 R14, -RZ, R17.H0_H0 ;  /* 0x20000011ff0e7230 */ /* 0x000fe40000004100 */
[----:B------:R-:W-:Y:S02]  /*b050*/  HADD2.F32 R8, -RZ, R9.H0_H0 ;  /* 0x20000009ff087230 */ /* 0x000fe40000004100 */
[----:B------:R-:W-:Y:S01]  /*b060*/  FMUL.FTZ R12, R12, R27 ;  /* 0x0000001b0c0c7220 */ /* 0x000fe20000410000 */
[----:B------:R-:W-:Y:S01]  /*b070*/  FMUL.FTZ R5, R26, R5 ;  /* 0x000000051a057220 */ /* 0x000fe20000410000 */
[----:B------:R-:W-:-:S02]  /*b080*/  HADD2.F32 R26, -RZ, R10.H0_H0 ;  /* 0x2000000aff1a7230 */ /* 0x000fc40000004100 */
[----:B------:R-:W-:Y:S01]  /*b090*/  FFMA.FTZ R4, R13, R4, R30 ;  /* 0x000000040d047223 */ /* 0x000fe2000001001e */
[----:B------:R-:W-:Y:S02]  /*b0a0*/  HADD2.F32 R27, -RZ, R10.H1_H1 ;  /* 0x3000000aff1b7230 */ /* 0x000fe40000004100 */
[----:B------:R-:W-:Y:S01]  /*b0b0*/  FFMA.FTZ R15, R16, R15, R31 ;  /* 0x0000000f100f7223 */ /* 0x000fe2000001001f */
[--C-:B------:R-:W-:Y:S02]  /*b0c0*/  HADD2.F32 R23, -RZ, R11.reuse.H0_H0 ;  /* 0x2000000bff177230 */ /* 0x100fe40000004100 */
[----:B------:R-:W-:Y:S01]  /*b0d0*/  FFMA.FTZ R8, R14, R8, R29 ;  /* 0x000000080e087223 */ /* 0x000fe2000001001d */
[----:B------:R-:W-:Y:S02]  /*b0e0*/  HADD2.F32 R10, -RZ, R11.H1_H1 ;  /* 0x3000000bff0a7230 */ /* 0x000fe40000004100 */
[----:B------:R-:W-:Y:S02]  /*b0f0*/  HADD2.F32 R9, -RZ, R9.H1_H1 ;  /* 0x30000009ff097230 */ /* 0x000fe40000004100 */
[----:B------:R-:W-:-:S02]  /*b100*/  HADD2.F32 R17, -RZ, R17.H1_H1 ;  /* 0x30000011ff117230 */ /* 0x000fc40000004100 */
[--C-:B------:R-:W-:Y:S02]  /*b110*/  HADD2.F32 R14, -RZ, R18.reuse.H0_H0 ;  /* 0x20000012ff0e7230 */ /* 0x100fe40000004100 */
        /* <DEDUP_REMOVED lines=12> */
.L_x_5533:
[----:B------:R-:W-:Y:S05]  /*b1e0*/  BSYNC B0 ;  /* 0x0000000000007941 */ /* 0x000fea0003800000 */
.L_x_5532:
[----:B-----5:R3:W-:Y:S02]  /*b1f0*/  STS.128 [R184+0x1000], R16 ;  /* 0x00100010b8007388 */ /* 0x0207e40000000c00 */
.L_x_5531:
[----:B------:R-:W-:Y:S05]  /*b200*/  BSYNC B1 ;  /* 0x0000000000017941 */ /* 0x000fea0003800000 */
.L_x_5530:
[----:B-1-3--:R-:W-:-:S05]  /*b210*/  VIADD R16, R128, 0x30 ;  /* 0x0000003080107836 */ /* 0x00afca0000000000 */
        /* <DEDUP_REMOVED lines=16> */
[--C-:B------:R-:W-:Y:S02]  /*b320*/  @P0 SHF.R.S32.HI R4, RZ, 0x1, R110.reuse ;  /* 0x00000001ff040819 */ /* 0x100fe4000001146e */
[C---:B------:R-:W-:Y:S01]  /*b330*/  @P0 IADD3 R3, -R111.reuse, RZ, RZ ;  /* 0x000000ff6f030210 */ /* 0x040fe20007ffe1ff */
[----:B------:R-:W-:Y:S01]  /*b340*/  IMAD R5, R111, 0x30, RZ ;  /* 0x000000306f057824 */ /* 0x000fe200078e02ff */
[----:B------:R-:W-:Y:S02]  /*b350*/  @P0 IADD3 R2, -R4, RZ, RZ ;  /* 0x000000ff04020210 */ /* 0x000fe40007ffe1ff */
[----:B------:R-:W-:Y:S01]  /*b360*/  @P0 SHF.R.S32.HI R110, RZ, 0x1, R110 ;  /* 0x00000001ff6e0819 */ /* 0x000fe2000001146e */
[----:B--2---:R-:W-:Y:S01]  /*b370*/  IMAD.WIDE R24, R3, 0x2, R24 ;  /* 0x0000000203187825 */ /* 0x004fe200078e0218 */
[----:B------:R-:W-:-:S04]  /*b380*/  IADD3 R20, P1, R5, R20, RZ ;  /* 0x0000001405147210 */ /* 0x000fc80007f3e0ff */
[----:B------:R-:W-:Y:S01]  /*b390*/  LEA.HI.X.SX32 R21, R5, R21, 0x1, P1 ;  /* 0x0000001505157211 */ /* 0x000fe200008f0eff */
[----:B------:R-:W2:Y:S01]  /*b3a0*/  LDG.E.128 R24, desc[UR6][R24.64] ;  /* 0x0000000618187981 */ /* 0x000ea2000c1e1d00 */
[----:B------:R-:W-:-:S04]  /*b3b0*/  IADD3 R4, P1, R2, R20, RZ ;  /* 0x0000001402047210 */ /* 0x000fc80007f3e0ff */
[----:B------:R-:W-:Y:S02]  /*b3c0*/  LEA.HI.X.SX32 R5, R2, R21, 0x1, P1 ;  /* 0x0000001502057211 */ /* 0x000fe400008f0eff */
[C---:B------:R-:W-:Y:S02]  /*b3d0*/  LEA R6, P1, R4.reuse, UR8, 0x1 ;  /* 0x0000000804067c11 */ /* 0x040fe4000f8208ff */
[----:B------:R-:W-:Y:S02]  /*b3e0*/  MOV R2, RZ ;  /* 0x000000ff00027202 */ /* 0x000fe40000000f00 */
[----:B------:R-:W-:Y:S01]  /*b3f0*/  LEA.HI.X R7, R4, UR9, R5, 0x1, P1 ;  /* 0x0000000904077c11 */ /* 0x000fe200088f0c05 */
[----:B------:R-:W-:Y:S01]  /*b400*/  ULDC.64 UR8, c[0x0][0x358] ;  /* 0x0000d60000087ab9 */ /* 0x000fe20000000a00 */
[----:B------:R-:W-:-:S04]  /*b410*/  @P0 IADD3 R2, -R110, RZ, RZ ;  /* 0x000000ff6e020210 */ /* 0x000fc80007ffe1ff */
[----:B------:R-:W3:Y:S01]  /*b420*/  LDG.E.128 R4, desc[UR6][R6.64] ;  /* 0x0000000606047981 */ /* 0x000ee2000c1e1d00 */
[----:B------:R-:W-:-:S04]  /*b430*/  IADD3 R20, P1, R2, R20, RZ ;  /* 0x0000001402147210 */ /* 0x000fc80007f3e0ff */
[----:B------:R-:W-:Y:S02]  /*b440*/  LEA.HI.X.SX32 R21, R2, R21, 0x1, P1 ;  /* 0x0000001502157211 */ /* 0x000fe400008f0eff */
[----:B------:R-:W-:-:S04]  /*b450*/  LEA R8, P1, R20, UR8, 0x1 ;  /* 0x0000000814087c11 */ /* 0x000fc8000f8208ff */
[----:B------:R-:W-:-:S06]  /*b460*/  LEA.HI.X R9, R20, UR9, R21, 0x1, P1 ;  /* 0x0000000914097c11 */ /* 0x000fcc00088f0c15 */
[----:B------:R-:W4:Y:S01]  /*b470*/  LDG.E.128 R8, desc[UR6][R8.64] ;  /* 0x0000000608087981 */ /* 0x000f22000c1e1d00 */
[--C-:B--2---:R-:W-:Y:S02]  /*b480*/  HADD2.F32 R19, -RZ, R24.reuse.H0_H0 ;  /* 0x20000018ff137230 */ /* 0x104fe40000004100 */
[--C-:B------:R-:W-:Y:S02]  /*b490*/  HADD2.F32 R20, -RZ, R25.reuse.H0_H0 ;  /* 0x20000019ff147230 */ /* 0x100fe40000004100 */
[----:B------:R-:W-:Y:S02]  /*b4a0*/  HADD2.F32 R21, -RZ, R24.H1_H1 ;  /* 0x30000018ff157230 */ /* 0x000fe40000004100 */
[----:B------:R-:W-:Y:S02]  /*b4b0*/  HADD2.F32 R24, -RZ, R25.H1_H1 ;  /* 0x30000019ff187230 */ /* 0x000fe40000004100 */
[----:B---3--:R-:W-:Y:S02]  /*b4c0*/  HADD2.F32 R2, -RZ, R4.H0_H0 ;  /* 0x20000004ff027230 */ /* 0x008fe40000004100 */
[----:B------:R-:W-:-:S02]  /*b4d0*/  HADD2.F32 R3, -RZ, R5.H0_H0 ;  /* 0x20000005ff037230 */ /* 0x000fc40000004100 */
[----:B------:R-:W-:Y:S02]  /*b4e0*/  HADD2.F32 R17, -RZ, R5.H1_H1 ;  /* 0x30000005ff117230 */ /* 0x000fe40000004100 */
[----:B------:R-:W-:Y:S01]  /*b4f0*/  @!P0 FADD.FTZ R2, -R2, -RZ ;  /* 0x800000ff02028221 */ /* 0x000fe20000010100 */
[--C-:B------:R-:W-:Y:S02]  /*b500*/  HADD2.F32 R5, -RZ, R6.reuse.H0_H0 ;  /* 0x20000006ff057230 */ /* 0x100fe40000004100 */
[----:B------:R-:W-:Y:S01]  /*b510*/  @!P0 FADD.FTZ R3, -R3, -RZ ;  /* 0x800000ff03038221 */ /* 0x000fe20000010100 */
[----:B------:R-:W-:Y:S02]  /*b520*/  HADD2.F32 R18, -RZ, R6.H1_H1 ;  /* 0x30000006ff127230 */ /* 0x000fe40000004100 */
[----:B------:R-:W-:Y:S02]  /*b530*/  HADD2.F32 R6, -RZ, R7.H0_H0 ;  /* 0x20000007ff067230 */ /* 0x000fe40000004100 */
[----:B------:R-:W-:-:S02]  /*b540*/  HADD2.F32 R4, -RZ, R4.H1_H1 ;  /* 0x30000004ff047230 */ /* 0x000fc40000004100 */
[----:B------:R-:W-:Y:S02]  /*b550*/  HADD2.F32 R7, -RZ, R7.H1_H1 ;  /* 0x30000007ff077230 */ /* 0x000fe40000004100 */
[----:B------:R-:W-:Y:S01]  /*b560*/  FMUL.FTZ R19, R19, R2 ;  /* 0x0000000213137220 */ /* 0x000fe20000410000 */
[----:B------:R-:W-:Y:S01]  /*b570*/  FMUL.FTZ R20, R20, R3 ;  /* 0x0000000314147220 */ /* 0x000fe20000410000 */
[--C-:B------:R-:W-:Y:S02]  /*b580*/  HADD2.F32 R3, -RZ, R27.reuse.H0_H0 ;  /* 0x2000001bff037230 */ /* 0x100fe40000004100 */
[----:B------:R-:W-:Y:S01]  /*b590*/  @!P0 FADD.FTZ R4, -R4, -RZ ;  /* 0x800000ff04048221 */ /* 0x000fe20000010100 */
[----:B------:R-:W-:Y:S02]  /*b5a0*/  HADD2.F32 R2, -RZ, R27.H1_H1 ;  /* 0x3000001bff027230 */ /* 0x000fe40000004100 */
[----:B------:R-:W-:Y:S01]  /*b5b0*/  @!P0 FADD.FTZ R17, -R17, -RZ ;  /* 0x800000ff11118221 */ /* 0x000fe20000010100 */
[----:B------:R-:W-:Y:S01]  /*b5c0*/  @!P0 FADD.FTZ R6, -R6, -RZ ;  /* 0x800000ff06068221 */ /* 0x000fe20000010100 */
[----:B------:R-:W-:Y:S01]  /*b5d0*/  @!P0 FADD.FTZ R7, -R7, -RZ ;  /* 0x800000ff07078221 */ /* 0x000fe20000010100 */
[----:B------:R-:W-:Y:S01]  /*b5e0*/  FMUL.FTZ R21, R21, R4 ;  /* 0x0000000415157220 */ /* 0x000fe20000410000 */
[----:B------:R-:W-:Y:S01]  /*b5f0*/  FMUL.FTZ R24, R24, R17 ;  /* 0x0000001118187220 */ /* 0x000fe20000410000 */
[----:B------:R-:W-:Y:S01]  /*b600*/  FMUL.FTZ R6, R3, R6 ;  /* 0x0000000603067220 */ /* 0x000fe20000410000 */
[----:B------:R-:W-:Y:S01]  /*b610*/  FMUL.FTZ R7, R2, R7 ;  /* 0x0000000702077220 */ /* 0x000fe20000410000 */
[----:B------:R-:W-:-:S02]  /*b620*/  HADD2.F32 R4, -RZ, R26.H0_H0 ;  /* 0x2000001aff047230 */ /* 0x000fc40000004100 */
[----:B------:R-:W-:Y:S01]  /*b630*/  @!P0 FADD.FTZ R5, -R5, -RZ ;  /* 0x800000ff05058221 */ /* 0x000fe20000010100 */
[----:B------:R-:W-:Y:S02]  /*b640*/  HADD2.F32 R17, -RZ, R26.H1_H1 ;  /* 0x3000001aff117230 */ /* 0x000fe40000004100 */
[----:B------:R-:W-:Y:S01]  /*b650*/  @!P0 FADD.FTZ R18, -R18, -RZ ;  /* 0x800000ff12128221 */ /* 0x000fe20000010100 */
[----:B-----5:R-:W-:Y:S02]  /*b660*/  HADD2.F32 R2, -RZ, R12.H0_H0 ;  /* 0x2000000cff027230 */ /* 0x020fe40000004100 */
[----:B----4-:R-:W-:Y:S02]  /*b670*/  HADD2.F32 R3, -RZ, R8.H0_H0 ;  /* 0x20000008ff037230 */ /* 0x010fe40000004100 */
[----:B------:R-:W-:Y:S02]  /*b680*/  HADD2.F32 R12, -RZ, R12.H1_H1 ;  /* 0x3000000cff0c7230 */ /* 0x000fe40000004100 */
[----:B------:R-:W-:-:S02]  /*b690*/  HADD2.F32 R8, -RZ, R8.H1_H1 ;  /* 0x30000008ff087230 */ /* 0x000fc40000004100 */
[----:B------:R-:W-:Y:S01]  /*b6a0*/  FMUL.FTZ R5, R4, R5 ;  /* 0x0000000504057220 */ /* 0x000fe20000410000 */
[----:B------:R-:W-:Y:S01]  /*b6b0*/  FMUL.FTZ R18, R17, R18 ;  /* 0x0000001211127220 */ /* 0x000fe20000410000 */
[--C-:B------:R-:W-:Y:S02]  /*b6c0*/  HADD2.F32 R26, -RZ, R10.reuse.H0_H0 ;  /* 0x2000000aff1a7230 */ /* 0x100fe40000004100 */
[----:B------:R-:W-:Y:S01]  /*b6d0*/  FFMA.FTZ R2, R2, R3, R19 ;  /* 0x0000000302027223 */ /* 0x000fe20000010013 */
[----:B------:R-:W-:Y:S02]  /*b6e0*/  HADD2.F32 R25, -RZ, R10.H1_H1 ;  /* 0x3000000aff197230 */ /* 0x000fe40000004100 */
[----:B------:R-:W-:Y:S01]  /*b6f0*/  FFMA.FTZ R21, R12, R8, R21 ;  /* 0x000000080c157223 */ /* 0x000fe20000010015 */
[----:B------:R-:W-:Y:S02]  /*b700*/  HADD2.F32 R17, -RZ, R13.H0_H0 ;  /* 0x2000000dff117230 */ /* 0x000fe40000004100 */
[----:B------:R-:W-:-:S02]  /*b710*/  HADD2.F32 R4, -RZ, R9.H0_H0 ;  /* 0x20000009ff047230 */ /* 0x000fc40000004100 */
[--C-:B------:R-:W-:Y:S02]  /*b720*/  HADD2.F32 R23, -RZ, R11.reuse.H0_H0 ;  /* 0x2000000bff177230 */ /* 0x100fe40000004100 */
[----:B------:R-:W-:Y:S02]  /*b730*/  HADD2.F32 R10, -RZ, R11.H1_H1 ;  /* 0x3000000bff0a7230 */ /* 0x000fe40000004100 */
[----:B------:R-:W-:Y:S02]  /*b740*/  HADD2.F32 R9, -RZ, R9.H1_H1 ;  /* 0x30000009ff097230 */ /* 0x000fe40000004100 */
[----:B------:R-:W-:Y:S02]  /*b750*/  HADD2.F32 R13, -RZ, R13.H1_H1 ;  /* 0x3000000dff0d7230 */ /* 0x000fe40000004100 */
[--C-:B------:R-:W-:Y:S02]  /*b760*/  HADD2.F32 R8, -RZ, R14.reuse.H0_H0 ;  /* 0x2000000eff087230 */ /* 0x100fe40000004100 */
[----:B------:R-:W-:-:S02]  /*b770*/  HADD2.F32 R11, -RZ, R14.H1_H1 ;  /* 0x3000000eff0b7230 */ /* 0x000fc40000004100 */
        /* <DEDUP_REMOVED lines=12> */
.L_x_5535:
[----:B------:R-:W-:Y:S05]  /*b840*/  BSYNC B0 ;  /* 0x0000000000007941 */ /* 0x000fea0003800000 */
.L_x_5534:
[----:B-----5:R3:W-:Y:S01]  /*b850*/  STS.128 [R184+0x1800], R12 ;  /* 0x0018000cb8007388 */ /* 0x0207e20000000c00 */
[----:B------:R-:W-:Y:S05]  /*b860*/  BRA `(.L_x_5519) ;  /* 0x00000004002c7947 */ /* 0x000fea0003800000 */
.L_x_5505:
[----:B------:R-:W1:Y:S01]  /*b870*/  S2R R136, SR_CTAID.X ;  /* 0x0000000000887919 */ /* 0x000e620000002500 */
[C---:B------:R-:W-:Y:S01]  /*b880*/  VIADD R0, R128.reuse, 0x10 ;  /* 0x0000001080007836 */ /* 0x040fe20000000000 */
[----:B------:R-:W-:Y:S01]  /*b890*/  BSSY B0, `(.L_x_5536) ;  /* 0x0000014000007945 */ /* 0x000fe20003800000 */
[C---:B---3--:R-:W-:Y:S02]  /*b8a0*/  VIADD R22, R128.reuse, 0x20 ;  /* 0x0000002080167836 */ /* 0x048fe40000000000 */
[----:B------:R-:W-:Y:S02]  /*b8b0*/  VIADD R16, R128, 0x30 ;  /* 0x0000003080107836 */ /* 0x000fe40000000000 */
[----:B-1----:R-:W-:-:S05]  /*b8c0*/  IMAD R3, R136, -0x40, R179 ;  /* 0xffffffc088037824 */ /* 0x002fca00078e02b3 */
[-C--:B------:R-:W-:Y:S02]  /*b8d0*/  ISETP.GE.AND P0, PT, R128, R3.reuse, PT ;  /* 0x000000038000720c */ /* 0x080fe40003f06270 */
[-C--:B------:R-:W-:Y:S02]  /*b8e0*/  ISETP.GE.AND P1, PT, R0, R3.reuse, PT ;  /* 0x000000030000720c */ /* 0x080fe40003f26270 */
[-C--:B------:R-:W-:Y:S02]  /*b8f0*/  ISETP.GE.AND P2, PT, R22, R3.reuse, PT ;  /* 0x000000031600720c */ /* 0x080fe40003f46270 */
[----:B------:R-:W-:-:S07]  /*b900*/  ISETP.GE.AND P3, PT, R16, R3, PT ;  /* 0x000000031000720c */ /* 0x000fce0003f66270 */
[----:B------:R-:W-:Y:S06]  /*b910*/  @P0 BRA `(.L_x_5537) ;  /* 0x00000000002c0947 */ /* 0x000fec0003800000 */
[----:B------:R-:W-:Y:S02]  /*b920*/  ULDC UR5, c[0x0][0x2d0] ;  /* 0x0000b40000057ab9 */ /* 0x000fe40000000800 */
[----:B------:R-:W-:-:S13]  /*b930*/  ISETP.GE.AND P0, PT, R100, UR5, PT ;  /* 0x0000000564007c0c */ /* 0x000fda000bf06270 */
[----:B------:R1:W-:Y:S01]  /*b940*/  @P0 STS.128 [R184], RZ ;  /* 0x000000ffb8000388 */ /* 0x0003e20000000c00 */
[----:B------:R-:W-:Y:S05]  /*b950*/  @P0 BRA `(.L_x_5537) ;  /* 0x00000000001c0947 */ /* 0x000fea0003800000 */
[----:B------:R-:W-:Y:S02]  /*b960*/  ULDC.64 UR8, c[0x0][0x210] ;  /* 0x0000840000087ab9 */ /* 0x000fe40000000a00 */
[----:B------:R-:W-:-:S04]  /*b970*/  LEA R2, P0, R124, UR8, 0x1 ;  /* 0x000000087c027c11 */ /* 0x000fc8000f8008ff */
[----:B------:R-:W-:-:S05]  /*b980*/  LEA.HI.X R3, R124, UR9, R127, 0x1, P0 ;  /* 0x000000097c037c11 */ /* 0x000fca00080f0c7f */
[----:B------:R-:W-:Y:S01]  /*b990*/  @!PT LDS RZ, [RZ] ;  /* 0x00000000fffff984 */ /* 0x000fe20000000800 */
[----:B------:R-:W-:Y:S01]  /*b9a0*/  @!PT LDS RZ, [RZ] ;  /* 0x00000000fffff984 */ /* 0x000fe20000000800 */
[----:B------:R-:W-:Y:S01]  /*b9b0*/  @!PT LDS RZ, [RZ] ;  /* 0x00000000fffff984 */ /* 0x000fe20000000800 */
[----:B------:R3:W-:Y:S04]  /*b9c0*/  LDGSTS.E.BYPASS.LTC128B.128 [R184], desc[UR6][R2.64] ;  /* 0x0000000002b87fae */ /* 0x0007e8000b901d46 */
.L_x_5537:
[----:B------:R-:W-:Y:S05]  /*b9d0*/  BSYNC B0 ;  /* 0x0000000000007941 */ /* 0x000fea0003800000 */
.L_x_5536:
[----:B------:R-:W-:Y:S04]  /*b9e0*/  BSSY B0, `(.L_x_5538) ;  /* 0x0000010000007945 */ /* 0x000fe80003800000 */
[----:B------:R-:W-:Y:S05]  /*b9f0*/  @P1 BRA `(.L_x_5539) ;  /* 0x0000000000381947 */ /* 0x000fea0003800000 */
[----:B------:R-:W-:Y:S02]  /*ba00*/  ULDC UR5, c[0x0][0x2d0] ;  /* 0x0000b40000057ab9 */ /* 0x000fe40000000800 */
[----:B------:R-:W-:-:S13]  /*ba10*/  ISETP.GE.AND P0, PT, R100, UR5, PT ;  /* 0x0000000564007c0c */ /* 0x000fda000bf06270 */
[----:B------:R1:W-:Y:S01]  /*ba20*/  @P0 STS.128 [R184+0x800], RZ ;  /* 0x000800ffb8000388 */ /* 0x0003e20000000c00 */
[----:B------:R-:W-:Y:S05]  /*ba30*/  @P0 BRA `(.L_x_5539) ;  /* 0x0000000000280947 */ /* 0x000fea0003800000 */
[----:B---3--:R-:W3:Y:S01]  /*ba40*/  LDC.64 R2, c[0x0][0x240] ;  /* 0x00009000ff027b82 */ /* 0x008ee20000000a00 */
[----:B------:R-:W-:Y:S01]  /*ba50*/  ULDC.64 UR8, c[0x0][0x210] ;  /* 0x0000840000087ab9 */ /* 0x000fe20000000a00 */
[----:B---3--:R-:W-:-:S04]  /*ba60*/  LEA R4, P0, R2, R124, 0x4 ;  /* 0x0000007c02047211 */ /* 0x008fc800078020ff */
[----:B------:R-:W-:Y:S02]  /*ba70*/  LEA.HI.X R3, R2, R127, R3, 0x4, P0 ;  /* 0x0000007f02037211 */ /* 0x000fe400000f2403 */
[----:B------:R-:W-:-:S04]  /*ba80*/  LEA R2, P0, R4, UR8, 0x1 ;  /* 0x0000000804027c11 */ /* 0x000fc8000f8008ff */
[----:B------:R-:W-:-:S05]  /*ba90*/  LEA.HI.X R3, R4, UR9, R3, 0x1, P0 ;  /* 0x0000000904037c11 */ /* 0x000fca00080f0c03 */
[----:B------:R-:W-:Y:S01]  /*baa0*/  @!PT LDS RZ, [RZ] ;  /* 0x00000000fffff984 */ /* 0x000fe20000000800 */
[----:B------:R-:W-:Y:S01]  /*bab0*/  @!PT LDS RZ, [RZ] ;  /* 0x00000000fffff984 */ /* 0x000fe20000000800 */
[----:B------:R-:W-:Y:S01]  /*bac0*/  @!PT LDS RZ, [RZ] ;  /* 0x00000000fffff984 */ /* 0x000fe20000000800 */
[----:B------:R3:W-:Y:S04]  /*bad0*/  LDGSTS.E.BYPASS.LTC128B.128 [R184+0x800], desc[UR6][R2.64] ;  /* 0x0080000002b87fae */ /* 0x0007e8000b901d46 */
.L_x_5539:
[----:B------:R-:W-:Y:S05]  /*bae0*/  BSYNC B0 ;  /* 0x0000000000007941 */ /* 0x000fea0003800000 */
.L_x_5538:
        /* <DEDUP_REMOVED lines=16> */
.L_x_5541:
[----:B------:R-:W-:Y:S05]  /*bbf0*/  BSYNC B0 ;  /* 0x0000000000007941 */ /* 0x000fea0003800000 */
.L_x_5540:
[----:B------:R-:W-:Y:S05]  /*bc00*/  @P3 BRA `(.L_x_5519) ;  /* 0x0000000000443947 */ /* 0x000fea0003800000 */
[----:B------:R-:W-:Y:S02]  /*bc10*/  ULDC UR5, c[0x0][0x2d0] ;  /* 0x0000b40000057ab9 */ /* 0x000fe40000000800 */
[----:B------:R-:W-:-:S13]  /*bc20*/  ISETP.GE.AND P0, PT, R100, UR5, PT ;  /* 0x0000000564007c0c */ /* 0x000fda000bf06270 */
[----:B------:R1:W-:Y:S01]  /*bc30*/  @P0 STS.128 [R184+0x1800], RZ ;  /* 0x001800ffb8000388 */ /* 0x0003e20000000c00 */
[----:B------:R-:W-:Y:S05]  /*bc40*/  @P0 BRA `(.L_x_5519) ;  /* 0x0000000000340947 */ /* 0x000fea0003800000 */
[----:B---3--:R-:W3:Y:S01]  /*bc50*/  LDC.64 R2, c[0x0][0x240] ;  /* 0x00009000ff027b82 */ /* 0x008ee20000000a00 */
[----:B------:R-:W-:Y:S01]  /*bc60*/  MOV R4, R124 ;  /* 0x0000007c00047202 */ /* 0x000fe20000000f00 */
[----:B------:R-:W-:Y:S01]  /*bc70*/  ULDC.64 UR8, c[0x0][0x210] ;  /* 0x0000840000087ab9 */ /* 0x000fe20000000a00 */
[----:B------:R-:W-:-:S03]  /*bc80*/  MOV R5, R127 ;  /* 0x0000007f00057202 */ /* 0x000fc60000000f00 */
[----:B---3--:R-:W-:-:S04]  /*bc90*/  IMAD.WIDE.U32 R4, R2, 0x30, R4 ;  /* 0x0000003002047825 */ /* 0x008fc800078e0004 */
[----:B------:R-:W-:Y:S01]  /*bca0*/  IMAD R2, R3, 0x30, RZ ;  /* 0x0000003003027824 */ /* 0x000fe200078e02ff */
[----:B------:R-:W-:-:S04]  /*bcb0*/  LEA R6, P0, R4, UR8, 0x1 ;  /* 0x0000000804067c11 */ /* 0x000fc8000f8008ff */
[----:B------:R-:W-:-:S04]  /*bcc0*/  IADD3 R2, R5, R2, RZ ;  /* 0x0000000205027210 */ /* 0x000fc80007ffe0ff */
[----:B------:R-:W-:-:S05]  /*bcd0*/  LEA.HI.X R7, R4, UR9, R2, 0x1, P0 ;  /* 0x0000000904077c11 */ /* 0x000fca00080f0c02 */
[----:B------:R-:W-:Y:S01]  /*bce0*/  @!PT LDS RZ, [RZ] ;  /* 0x00000000fffff984 */ /* 0x000fe20000000800 */
[----:B------:R-:W-:Y:S01]  /*bcf0*/  @!PT LDS RZ, [RZ] ;  /* 0x00000000fffff984 */ /* 0x000fe20000000800 */
[----:B------:R-:W-:Y:S01]  /*bd00*/  @!PT LDS RZ, [RZ] ;  /* 0x00000000fffff984 */ /* 0x000fe20000000800 */
[----:B------:R3:W-:Y:S02]  /*bd10*/  LDGSTS.E.BYPASS.LTC128B.128 [R184+0x1800], desc[UR6][R6.64] ;  /* 0x0180000006b87fae */ /* 0x0007e4000b901d46 */
.L_x_5519:
[----:B------:R-:W-:Y:S05]  /*bd20*/  BSYNC B2 ;  /* 0x0000000000027941 */ /* 0x000fea0003800000 */
.L_x_5504:
[----:B------:R-:W-:Y:S01]  /*bd30*/  VIADD R187, R48, 0xffffffff ;  /* 0xffffffff30bb7836 */ /* 0x000fe20000000000 */
[----:B------:R-:W-:Y:S01]  /*bd40*/  ULDC.64 UR12, c[0x0][0x218] ;  /* 0x00008600000c7ab9 */ /* 0x000fe20000000a00 */
[----:B------:R-:W1:Y:S01]  /*bd50*/  S2R R103, SR_TID.X ;  /* 0x0000000000677919 */ /* 0x000e620000002100 */
[----:B------:R-:W-:Y:S01]  /*bd60*/  LEA R186, P0, R120, UR12, 0x1 ;  /* 0x0000000c78ba7c11 */ /* 0x000fe2000f8008ff */
[----:B---3--:R-:W-:Y:S01]  /*bd70*/  IMAD.SHL.U32 R2, R187, 0x80, RZ ;  /* 0x00000080bb027824 */ /* 0x008fe200078e00ff */
[----:B------:R-:W-:Y:S01]  /*bd80*/  BSSY B0, `(.L_x_5542) ;  /* 0x0000017000007945 */ /* 0x000fe20003800000 */
[----:B------:R-:W-:Y:S01]  /*bd90*/  VIADD R10, R128, 0x40 ;  /* 0x00000040800a7836 */ /* 0x000fe20000000000 */
[----:B------:R-:W-:Y:S01]  /*bda0*/  LEA.HI.X R185, R120, UR13, R123, 0x1, P0 ;  /* 0x0000000d78b97c11 */ /* 0x000fe200080f0c7b */
[----:B------:R-:W-:Y:S02]  /*bdb0*/  IMAD.IADD R7, R49, 0x1, -R2 ;  /* 0x0000000131077824 */ /* 0x000fe400078e0a02 */
[----:B------:R-:W-:-:S02]  /*bdc0*/  VIADD R8, R128, 0x50 ;  /* 0x0000005080087836 */ /* 0x000fc40000000000 */
[C---:B------:R-:W-:Y:S01]  /*bdd0*/  VIADD R6, R128.reuse, 0x60 ;  /* 0x0000006080067836 */ /* 0x040fe20000000000 */
[-C--:B------:R-:W-:Y:S02]  /*bde0*/  ISETP.GE.AND P0, PT, R128, R7.reuse, PT ;  /* 0x000000078000720c */ /* 0x080fe40003f06270 */
[-C--:B------:R-:W-:Y:S02]  /*bdf0*/  ISETP.GE.AND P1, PT, R0, R7.reuse, PT ;  /* 0x000000070000720c */ /* 0x080fe40003f26270 */
[-C--:B------:R-:W-:Y:S02]  /*be00*/  ISETP.GE.AND P2, PT, R22, R7.reuse, PT ;  /* 0x000000071600720c */ /* 0x080fe40003f46270 */
[-C--:B------:R-:W-:Y:S02]  /*be10*/  ISETP.GE.AND P3, PT, R16, R7.reuse, PT ;  /* 0x000000071000720c */ /* 0x080fe40003f66270 */
[-C--:B------:R-:W-:Y:S02]  /*be20*/  ISETP.GE.AND P4, PT, R10, R7.reuse, PT ;  /* 0x000000070a00720c */ /* 0x080fe40003f86270 */
[----:B------:R-:W-:-:S03]  /*be30*/  ISETP.GE.AND P6, PT, R8, R7, PT ;  /* 0x000000070800720c */ /* 0x000fc60003fc6270 */
[----:B------:R-:W-:Y:S10]  /*be40*/  @P0 BRA `(.L_x_5543) ;  /* 0x0000000000280947 */ /* 0x000ff40003800000 */
        /* <DEDUP_REMOVED lines=10> */
.L_x_5543:
[----:B------:R-:W-:Y:S05]  /*bef0*/  BSYNC B0 ;  /* 0x0000000000007941 */ /* 0x000fea0003800000 */
.L_x_5542:
[----:B------:R-:W-:Y:S01]  /*bf00*/  BSSY B0, `(.L_x_5544) ;  /* 0x000000e000007945 */ /* 0x000fe20003800000 */
[----:B------:R-:W-:Y:S02]  /*bf10*/  ISETP.GE.AND P5, PT, R6, R7, PT ;  /* 0x000000070600720c */ /* 0x000fe40003fa6270 */
[----:B------:R-:W-:Y:S01]  /*bf20*/  IADD3 R3, R128, 0x70, RZ ;  /* 0x0000007080037810 */ /* 0x000fe20007ffe0ff */
        /* <DEDUP_REMOVED lines=11> */
.L_x_5545:
[----:B------:R-:W-:Y:S05]  /*bfe0*/  BSYNC B0 ;  /* 0x0000000000007941 */ /* 0x000fea0003800000 */
.L_x_5544:
[----:B------:R-:W-:Y:S01]  /*bff0*/  BSSY B0, `(.L_x_5546) ;  /* 0x000000e000007945 */ /* 0x000fe20003800000 */
[----:B------:R-:W-:-:S03]  /*c000*/  ISETP.GE.AND P1, PT, R3, R7, PT ;  /* 0x000000070300720c */ /* 0x000fc60003f26270 */
[----:B------:R-:W-:Y:S10]  /*c010*/  @P2 BRA `(.L_x_5547) ;  /* 0x00000000002c2947 */ /* 0x000ff40003800000 */
[----:B------:R-:W-:Y:S02]  /*c020*/  ULDC UR5, c[0x0][0x2d0] ;  /* 0x0000b40000057ab9 */ /* 0x000fe40000000800 */
[----:B------:R-:W-:-:S13]  /*c030*/  ISETP.GE.AND P0, PT, R100, UR5, PT ;  /* 0x0000000564007c0c */ /* 0x000fda000bf06270 */
[----:B------:R1:W-:Y:S01]  /*c040*/  @P0 STS.128 [R184+0x3000], RZ ;  /* 0x003000ffb8000388 */ /* 0x0003e20000000c00 */
[----:B------:R-:W-:Y:S05]  /*c050*/  @P0 BRA `(.L_x_5547) ;  /* 0x00000000001c0947 */ /* 0x000fea0003800000 */
[----:B-1----:R-:W2:Y:S02]  /*c060*/  LDC.64 R4, c[0x0][0x248] ;  /* 0x00009200ff047b82 */ /* 0x002ea40000000a00 */
[----:B--2-4-:R-:W-:-:S04]  /*c070*/  LEA R12, P0, R4, R186, 0x6 ;  /* 0x000000ba040c7211 */ /* 0x014fc800078030ff */
[----:B------:R-:W-:-:S05]  /*c080*/  LEA.HI.X R13, R4, R185, R5, 0x6, P0 ;  /* 0x000000b9040d7211 */ /* 0x000fca00000f3405 */
[----:B------:R-:W-:Y:S01]  /*c090*/  @!PT LDS RZ, [RZ] ;  /* 0x00000000fffff984 */ /* 0x000fe20000000800 */
[----:B------:R-:W-:Y:S01]  /*c0a0*/  @!PT LDS RZ, [RZ] ;  /* 0x00000000fffff984 */ /* 0x000fe20000000800 */
[----:B------:R-:W-:Y:S01]  /*c0b0*/  @!PT LDS RZ, [RZ] ;  /* 0x00000000fffff984 */ /* 0x000fe20000000800 */
[----:B------:R1:W-:Y:S04]  /*c0c0*/  LDGSTS.E.BYPASS.LTC128B.128 [R184+0x3000], desc[UR6][R12.64] ;  /* 0x030000000cb87fae */ /* 0x0003e8000b901d46 */
.L_x_5547:
[----:B------:R-:W-:Y:S05]  /*c0d0*/  BSYNC B0 ;  /* 0x0000000000007941 */ /* 0x000fea0003800000 */
.L_x_5546:
[----:B------:R-:W-:Y:S04]  /*c0e0*/  BSSY B0, `(.L_x_5548) ;  /* 0x0000010000007945 */ /* 0x000fe80003800000 */
[----:B------:R-:W-:Y:S05]  /*c0f0*/  @P3 BRA `(.L_x_5549) ;  /* 0x0000000000383947 */ /* 0x000fea0003800000 */
[----:B------:R-:W-:Y:S02]  /*c100*/  ULDC UR5, c[0x0][0x2d0] ;  /* 0x0000b40000057ab9 */ /* 0x000fe40000000800 */
[----:B------:R-:W-:-:S13]  /*c110*/  ISETP.GE.AND P0, PT, R100, UR5, PT ;  /* 0x0000000564007c0c */ /* 0x000fda000bf06270 */
[----:B------:R1:W-:Y:S01]  /*c120*/  @P0 STS.128 [R184+0x3800], RZ ;  /* 0x003800ffb8000388 */ /* 0x0003e20000000c00 */
[----:B------:R-:W-:Y:S05]  /*c130*/  @P0 BRA `(.L_x_5549) ;  /* 0x0000000000280947 */ /* 0x000fea0003800000 */
[----:B-1----:R-:W1:Y:S01]  /*c140*/  LDC.64 R4, c[0x0][0x248] ;  /* 0x00009200ff047b82 */ /* 0x002e620000000a00 */
[----:B--2-4-:R-:W-:Y:S02]  /*c150*/  MOV R12, R186 ;  /* 0x000000ba000c7202 */ /* 0x014fe40000000f00 */
[----:B------:R-:W-:-:S03]  /*c160*/  MOV R13, R185 ;  /* 0x000000b9000d7202 */ /* 0x000fc60000000f00 */
[----:B-1----:R-:W-:-:S04]  /*c170*/  IMAD.WIDE.U32 R12, R4, 0x60, R12 ;  /* 0x00000060040c7825 */ /* 0x002fc800078e000c */
[----:B------:R-:W-:-:S05]  /*c180*/  IMAD R5, R5, 0x60, RZ ;  /* 0x0000006005057824 */ /* 0x000fca00078e02ff */
[----:B------:R-:W-:-:S05]  /*c190*/  IADD3 R13, R5, R13, RZ ;  /* 0x0000000d050d7210 */ /* 0x000fca0007ffe0ff */
[----:B------:R-:W-:Y:S01]  /*c1a0*/  @!PT LDS RZ, [RZ] ;  /* 0x00000000fffff984 */ /* 0x000fe20000000800 */
[----:B------:R-:W-:Y:S01]  /*c1b0*/  @!PT LDS RZ, [RZ] ;  /* 0x00000000fffff984 */ /* 0x000fe20000000800 */
[----:B------:R-:W-:Y:S01]  /*c1c0*/  @!PT LDS RZ, [RZ] ;  /* 0x00000000fffff984 */ /* 0x000fe20000000800 */
[----:B------:R1:W-:Y:S02]  /*c1d0*/  LDGSTS.E.BYPASS.LTC128B.128 [R184+0x3800], desc[UR6][R12.64] ;  /* 0x038000000cb87fae */ /* 0x0003e4000b901d46 */
.L_x_5549:
[----:B------:R-:W-:Y:S05]  /*c1e0*/  BSYNC B0 ;  /* 0x0000000000007941 */ /* 0x000fea0003800000 */
.L_x_5548:
[----:B------:R-:W-:Y:S04]  /*c1f0*/  BSSY B0, `(.L_x_5550) ;  /* 0x000000d000007945 */ /* 0x000fe80003800000 */
[----:B------:R-:W-:Y:S05]  /*c200*/  @P4 BRA `(.L_x_5551) ;  /* 0x00000000002c4947 */ /* 0x000fea0003800000 */
        /* <DEDUP_REMOVED lines=11> */
.L_x_5551:
[----:B------:R-:W-:Y:S05]  /*c2c0*/  BSYNC B0 ;  /* 0x0000000000007941 */ /* 0x000fea0003800000 */
.L_x_5550:
        /* <DEDUP_REMOVED lines=16> */
.L_x_5553:
[----:B------:R-:W-:Y:S05]  /*c3d0*/  BSYNC B0 ;  /* 0x0000000000007941 */ /* 0x000fea0003800000 */
.L_x_5552:
        /* <DEDUP_REMOVED lines=16> */
.L_x_5555:
[----:B------:R-:W-:Y:S05]  /*c4e0*/  BSYNC B0 ;  /* 0x0000000000007941 */ /* 0x000fea0003800000 */
.L_x_5554:
        /* <DEDUP_REMOVED lines=16> */
.L_x_5557:
[----:B------:R-:W-:Y:S05]  /*c5f0*/  BSYNC B0 ;  /* 0x0000000000007941 */ /* 0x000fea0003800000 */
.L_x_5556:
[----:B------:R-:W0:Y:S01]  /*c600*/  LDGDEPBAR ;  /* 0x00000000000079af */ /* 0x000e220000000000 */
[-C--:B------:R-:W-:Y:S01]  /*c610*/  ISETP.GE.AND P0, PT, R128, R7.reuse, PT ;  /* 0x000000078000720c */ /* 0x080fe20003f06270 */
[----:B------:R-:W-:Y:S01]  /*c620*/  ULDC.64 UR10, c[0x0][0x220] ;  /* 0x00008800000a7ab9 */ /* 0x000fe20000000a00 */
[----:B-1----:R-:W-:Y:S01]  /*c630*/  SHF.R.S32.HI R138, RZ, 0x1f, R103 ;  /* 0x0000001fff8a7819 */ /* 0x002fe20000011467 */
[----:B------:R-:W-:Y:S01]  /*c640*/  BSSY B0, `(.L_x_5558) ;  /* 0x000001c000007945 */ /* 0x000fe20003800000 */
[----:B------:R-:W-:Y:S02]  /*c650*/  ISETP.GE.AND P2, PT, R0, R7, PT ;  /* 0x000000070000720c */ /* 0x000fe40003f46270 */
[CC--:B------:R-:W-:Y:S02]  /*c660*/  LEA.HI R0, R138.reuse, R103.reuse, RZ, 0x4 ;  /* 0x000000678a007211 */ /* 0x0c0fe400078f20ff */
[----:B------:R-:W-:Y:S02]  /*c670*/  LEA.HI R4, R138, R103, RZ, 0x3 ;  /* 0x000000678a047211 */ /* 0x000fe400078f18ff */
[----:B--2-4-:R-:W-:-:S02]  /*c680*/  LEA R148, P1, R116, UR10, 0x1 ;  /* 0x0000000a74947c11 */ /* 0x014fc4000f8208ff */
[----:B------:R-:W-:Y:S02]  /*c690*/  SHF.R.S32.HI R173, RZ, 0x4, R0 ;  /* 0x00000004ffad7819 */ /* 0x000fe40000011400 */
[----:B------:R-:W-:Y:S02]  /*c6a0*/  LOP3.LUT R4, R4, 0xfffffff8, RZ, 0xc0, !PT ;  /* 0xfffffff804047812 */ /* 0x000fe400078ec0ff */
[----:B------:R-:W-:Y:S02]  /*c6b0*/  LEA.HI.X R149, R116, UR11, R119, 0x1, P1 ;  /* 0x0000000b74957c11 */ /* 0x000fe400088f0c77 */
[----:B------:R-:W-:Y:S01]  /*c6c0*/  LEA.HI R5, R0, R173, RZ, 0x1 ;  /* 0x000000ad00057211 */ /* 0x000fe200078f08ff */
[----:B------:R-:W-:Y:S01]  /*c6d0*/  IMAD.IADD R0, R103, 0x1, -R4 ;  /* 0x0000000167007824 */ /* 0x000fe200078e0a04 */
[-C--:B------:R-:W-:Y:S02]  /*c6e0*/  ISETP.GE.AND P1, PT, R8, R7.reuse, PT ;  /* 0x000000070800720c */ /* 0x080fe40003f26270 */
[----:B------:R-:W-:Y:S01]  /*c6f0*/  ISETP.GE.AND P3, PT, R22, R7, PT ;  /* 0x000000071600720c */ /* 0x000fe20003f66270 */
[----:B------:R-:W-:-:S04]  /*c700*/  DEPBAR.LE SB0, 0x0 ;  /* 0x000080000000791a */ /* 0x000fc80000000000 */
[----:B------:R-:W-:Y:S01]  /*c710*/  BAR.SYNC.DEFER_BLOCKING 0x0 ;  /* 0x0000000000007b1d */ /* 0x000fe20000010000 */
[-C--:B------:R-:W-:Y:S02]  /*c720*/  ISETP.GE.AND P4, PT, R16, R7.reuse, PT ;  /* 0x000000071000720c */ /* 0x080fe40003f86270 */
[----:B------:R-:W-:Y:S02]  /*c730*/  ISETP.GE.AND P6, PT, R10, R7, PT ;  /* 0x000000070a00720c */ /* 0x000fe40003fc6270 */
[----:B------:R-:W-:Y:S02]  /*c740*/  LOP3.LUT R4, R5, 0xfffffffe, RZ, 0xc0, !PT ;  /* 0xfffffffe05047812 */ /* 0x000fe400078ec0ff */
[----:B------:R-:W-:Y:S01]  /*c750*/  P2R R8, PR, RZ, 0x2 ;  /* 0x00000002ff087803 */ /* 0x000fe20000000000 */
[----:B------:R1:W-:Y:S01]  /*c760*/  @P0 STS.128 [R184+0x6000], RZ ;  /* 0x006000ffb8000388 */ /* 0x0003e20000000c00 */
[----:B------:R-:W-:Y:S07]  /*c770*/  @P0 BRA `(.L_x_5559) ;  /* 0x0000000000200947 */ /* 0x000fee0003800000 */
[----:B------:R-:W-:Y:S02]  /*c780*/  ULDC UR5, c[0x0][0x2d0] ;  /* 0x0000b40000057ab9 */ /* 0x000fe40000000800 */
[----:B------:R-:W-:-:S13]  /*c790*/  ISETP.GE.AND P0, PT, R100, UR5, PT ;  /* 0x0000000564007c0c */ /* 0x000fda000bf06270 */
[----:B------:R2:W-:Y:S01]  /*c7a0*/  @P0 STS.128 [R184+0x6000], RZ ;  /* 0x006000ffb8000388 */ /* 0x0005e20000000c00 */
[----:B------:R-:W-:Y:S05]  /*c7b0*/  @P0 BRA `(.L_x_5559) ;  /* 0x0000000000100947 */ /* 0x000fea0003800000 */
[----:B------:R-:W-:Y:S01]  /*c7c0*/  @!PT LDS RZ, [RZ] ;  /* 0x00000000fffff984 */ /* 0x000fe20000000800 */
[----:B------:R-:W-:Y:S01]  /*c7d0*/  @!PT LDS RZ, [RZ] ;  /* 0x00000000fffff984 */ /* 0x000fe20000000800 */
[----:B------:R-:W-:Y:S01]  /*c7e0*/  @!PT LDS RZ, [RZ] ;  /* 0x00000000fffff984 */ /* 0x000fe20000000800 */
[----:B------:R4:W-:Y:S02]  /*c7f0*/  LDGSTS.E.BYPASS.LTC128B.128 [R184+0x6000], desc[UR6][R148.64] ;  /* 0x0600000094b87fae */ /* 0x0009e4000b901d46 */
.L_x_5559:
[----:B------:R-:W-:Y:S05]  /*c800*/  BSYNC B0 ;  /* 0x0000000000007941 */ /* 0x000fea0003800000 */
.L_x_5558:
[----:B------:R1:W-:Y:S01]  /*c810*/  @P2 STS.128 [R184+0x6800], RZ ;  /* 0x006800ffb8002388 */ /* 0x0003e20000000c00 */
[----:B------:R-:W-:Y:S01]  /*c820*/  ISETP.GE.AND P5, PT, R6, R7, PT ;  /* 0x000000070600720c */ /* 0x000fe20003fa6270 */
[----:B------:R-:W-:Y:S01]  /*c830*/  IMAD.IADD R173, R173, 0x1, -R4 ;  /* 0x00000001adad7824 */ /* 0x000fe200078e0a04 */
[----:B------:R-:W-:Y:S01]  /*c840*/  LEA.HI R138, R138, R103, RZ, 0x5 ;  /* 0x000000678a8a7211 */ /* 0x000fe200078f28ff */
[----:B------:R-:W-:Y:S01]  /*c850*/  IMAD.SHL.U32 R5, R0, 0x40, RZ ;  /* 0x0000004000057824 */ /* 0x000fe200078e00ff */
[----:B------:R-:W-:Y:S01]  /*c860*/  BSSY B0, `(.L_x_5560) ;  /* 0x000001b000007945 */ /* 0x000fe20003800000 */
[----:B------:R-:W-:Y:S01]  /*c870*/  IMAD.SHL.U32 R6, R50, 0x40, RZ ;  /* 0x0000004032067824 */ /* 0x000fe200078e00ff */
[----:B------:R-:W-:Y:S01]  /*c880*/  SHF.R.S32.HI R137, RZ, 0x5, R138 ;  /* 0x00000005ff897819 */ /* 0x000fe2000001148a */
[----:B------:R-:W-:Y:S01]  /*c890*/  IMAD.SHL.U32 R102, R112, 0x40, RZ ;  /* 0x0000004070667824 */ /* 0x000fe200078e00ff */
[----:B------:R-:W-:Y:S01]  /*c8a0*/  LOP3.LUT R5, R5, 0x1c0, RZ, 0xc0, !PT ;  /* 0x000001c005057812 */ /* 0x000fe200078ec0ff */
[----:B------:R-:W-:Y:S01]  /*c8b0*/  IMAD.SHL.U32 R4, R128, 0x8, RZ ;  /* 0x0000000880047824 */ /* 0x000fe200078e00ff */
[----:B------:R-:W-:Y:S01]  /*c8c0*/  LOP3.LUT R6, R6, 0x1c0, RZ, 0xc0, !PT ;  /* 0x000001c006067812 */ /* 0x000fe200078ec0ff */
[----:B------:R-:W-:Y:S01]  /*c8d0*/  IMAD.SHL.U32 R51, R173, 0x8, RZ ;  /* 0x00000008ad337824 */ /* 0x000fe200078e00ff */
[----:B------:R-:W-:-:S02]  /*c8e0*/  LOP3.LUT R102, R102, 0xfffffe00, RZ, 0xc0, !PT ;  /* 0xfffffe0066667812 */ /* 0x000fc400078ec0ff */
[----:B------:R-:W-:Y:S02]  /*c8f0*/  LOP3.LUT R4, R5, 0x8, R4, 0xf8, !PT ;  /* 0x0000000805047812 */ /* 0x000fe400078ef804 */
[----:B------:R-:W-:Y:S01]  /*c900*/  LOP3.LUT R51, R6, 0x8, R51, 0xf8, !PT ;  /* 0x0000000806337812 */ /* 0x000fe200078ef833 */
[----:B------:R-:W-:Y:S01]  /*c910*/  IMAD R174, R137, 0x400, R102 ;  /* 0x0000040089ae7824 */ /* 0x000fe200078e0266 */
[----:B------:R-:W-:Y:S02]  /*c920*/  SHF.R.U32.HI R5, RZ, 0x3, R5 ;  /* 0x00000003ff057819 */ /* 0x000fe40000011605 */
        /* <DEDUP_REMOVED lines=14> */
.L_x_5561:
[----:B------:R-:W-:Y:S05]  /*ca10*/  BSYNC B0 ;  /* 0x0000000000007941 */ /* 0x000fea0003800000 */
.L_x_5560:
        /* <DEDUP_REMOVED lines=12> */
[----:B------:R-:W5:Y:S02]  /*cae0*/  LDC.64 R4, c[0x0][0x250] ;  /* 0x00009400ff047b82 */ /* 0x000f640000000a00 */
[----:B-----5:R-:W-:-:S04]  /*caf0*/  LEA R6, P0, R4, R148, 0x6 ;  /* 0x0000009404067211 */ /* 0x020fc800078030ff */
[----:B------:R-:W-:-:S05]  /*cb00*/  LEA.HI.X R7, R4, R149, R5, 0x6, P0 ;  /* 0x0000009504077211 */ /* 0x000fca00000f3405 */
[----:B------:R-:W-:Y:S01]  /*cb10*/  @!PT LDS RZ, [RZ] ;  /* 0x00000000fffff984 */ /* 0x000fe20000000800 */
[----:B------:R-:W-:Y:S01]  /*cb20*/  @!PT LDS RZ, [RZ] ;  /* 0x00000000fffff984 */ /* 0x000fe20000000800 */
[----:B------:R-:W-:Y:S01]  /*cb30*/  @!PT LDS RZ, [RZ] ;  /* 0x00000000fffff984 */ /* 0x000fe20000000800 */
[----:B------:R1:W-:Y:S04]  /*cb40*/  LDGSTS.E.BYPASS.LTC128B.128 [R184+0x7000], desc[UR6][R6.64] ;  /* 0x0700000006b87fae */ /* 0x0003e8000b901d46 */
.L_x_5563:
[----:B------:R-:W-:Y:S05]  /*cb50*/  BSYNC B0 ;  /* 0x0000000000007941 */ /* 0x000fea0003800000 */
.L_x_5562:
[----:B------:R1:W-:Y:S01]  /*cb60*/  @P4 STS.128 [R184+0x7800], RZ ;  /* 0x007800ffb8004388 */ /* 0x0003e20000000c00 */
[----:B------:R-:W-:Y:S04]  /*cb70*/  BSSY B0, `(.L_x_5564) ;  /* 0x000000e000007945 */ /* 0x000fe80003800000 */
[----:B------:R-:W-:Y:S05]  /*cb80*/  @P4 BRA `(.L_x_5565) ;  /* 0x0000000000304947 */ /* 0x000fea0003800000 */
[----:B------:R-:W-:Y:S02]  /*cb90*/  ULDC UR5, c[0x0][0x2d0] ;  /* 0x0000b40000057ab9 */ /* 0x000fe40000000800 */
[----:B------:R-:W-:-:S13]  /*cba0*/  ISETP.GE.AND P0, PT, R100, UR5, PT ;  /* 0x0000000564007c0c */ /* 0x000fda000bf06270 */
[----:B------:R1:W-:Y:S01]  /*cbb0*/  @P0 STS.128 [R184+0x7800], RZ ;  /* 0x007800ffb8000388 */ /* 0x0003e20000000c00 */
[----:B------:R-:W-:Y:S05]  /*cbc0*/  @P0 BRA `(.L_x_5565) ;  /* 0x0000000000200947 */ /* 0x000fea0003800000 */
[----:B------:R-:W1:Y:S02]  /*cbd0*/  LDC.64 R4, c[0x0][0x250] ;  /* 0x00009400ff047b82 */ /* 0x000e640000000a00 */
[----:B-1----:R-:W-:-:S04]  /*cbe0*/  IMAD.WIDE.U32 R6, R4, 0x60, R148 ;  /* 0x0000006004067825 */ /* 0x002fc800078e0094 */
[----:B------:R-:W-:-:S05]  /*cbf0*/  IMAD R5, R5, 0x60, RZ ;  /* 0x0000006005057824 */ /* 0x000fca00078e02ff */
[----:B------:R-:W-:-:S05]  /*cc00*/  IADD3 R7, R5, R7, RZ ;  /* 0x0000000705077210 */ /* 0x000fca0007ffe0ff */
[----:B------:R-:W-:Y:S01]  /*cc10*/  @!PT LDS RZ, [RZ] ;  /* 0x00000000fffff984 */ /* 0x000fe20000000800 */
[----:B------:R-:W-:Y:S01]  /*cc20*/  @!PT LDS RZ, [RZ] ;  /* 0x00000000fffff984 */ /* 0x000fe20000000800 */
[----:B------:R-:W-:Y:S01]  /*cc30*/  @!PT LDS RZ, [RZ] ;  /* 0x00000000fffff984 */ /* 0x000fe20000000800 */
[----:B------:R1:W-:Y:S02]  /*cc40*/  LDGSTS.E.BYPASS.LTC128B.128 [R184+0x7800], desc[UR6][R6.64] ;  /* 0x0780000006b87fae */ /* 0x0003e4000b901d46 */
.L_x_5565:
[----:B------:R-:W-:Y:S05]  /*cc50*/  BSYNC B0 ;  /* 0x0000000000007941 */ /* 0x000fea0003800000 */
.L_x_5564:
        /* <DEDUP_REMOVED lines=8> */
[----:B-1----:R-:W-:-:S04]  /*cce0*/  LEA R6, P0, R4, R148, 0x7 ;  /* 0x0000009404067211 */ /* 0x002fc800078038ff */
[----:B------:R-:W-:-:S05]  /*ccf0*/  LEA.HI.X R7, R4, R149, R5, 0x7, P0 ;  /* 0x0000009504077211 */ /* 0x000fca00000f3c05 */
[----:B------:R-:W-:Y:S01]  /*cd00*/  @!PT LDS RZ, [RZ] ;  /* 0x00000000fffff984 */ /* 0x000fe20000000800 */
[----:B------:R-:W-:Y:S01]  /*cd10*/  @!PT LDS RZ, [RZ] ;  /* 0x00000000fffff984 */ /* 0x000fe20000000800 */
[----:B------:R-:W-:Y:S01]  /*cd20*/  @!PT LDS RZ, [RZ] ;  /* 0x00000000fffff984 */ /* 0x000fe20000000800 */
[----:B------:R1:W-:Y:S04]  /*cd30*/  LDGSTS.E.BYPASS.LTC128B.128 [R184+0x8000], desc[UR6][R6.64] ;  /* 0x0800000006b87fae */ /* 0x0003e8000b901d46 */
.L_x_5567:
[----:B------:R-:W-:Y:S05]  /*cd40*/  BSYNC B0 ;  /* 0x0000000000007941 */ /* 0x000fea0003800000 */
.L_x_5566:
[----:B------:R-:W-:Y:S01]  /*cd50*/  ISETP.NE.AND P0, PT, R8, RZ, PT ;  /* 0x000000ff0800720c */ /* 0x000fe20003f05270 */
[----:B------:R-:W-:-:S12]  /*cd60*/  BSSY B0, `(.L_x_5568) ;  /* 0x000000f000007945 */ /* 0x000fd80003800000 */
[----:B------:R1:W-:Y:S01]  /*cd70*/  @P0 STS.128 [R184+0x8800], RZ ;  /* 0x008800ffb8000388 */ /* 0x0003e20000000c00 */
        /* <DEDUP_REMOVED lines=13> */
.L_x_5569:
[----:B------:R-:W-:Y:S05]  /*ce50*/  BSYNC B0 ;  /* 0x0000000000007941 */ /* 0x000fea0003800000 */
.L_x_5568:
        /* <DEDUP_REMOVED lines=15> */
.L_x_5571:
[----:B------:R-:W-:Y:S05]  /*cf50*/  BSYNC B0 ;  /* 0x0000000000007941 */ /* 0x000fea0003800000 */
.L_x_5570:
        /* <DEDUP_REMOVED lines=15> */
.L_x_5573:
[----:B------:R-:W-:Y:S05]  /*d050*/  BSYNC B0 ;  /* 0x0000000000007941 */ /* 0x000fea0003800000 */
.L_x_5572:
[----:B------:R-:W-:Y:S01]  /*d060*/  LDSM.16.M88.4 R96, [R174] ;  /* 0x00000000ae60783b */ /* 0x000fe20000000200 */
[----:B------:R-:W-:Y:S01]  /*d070*/  LOP3.LUT P0, RZ, R50, 0x2, RZ, 0xc0, !PT ;  /* 0x0000000232ff7812 */ /* 0x000fe2000780c0ff */
[----:B------:R-:W-:Y:S01]  /*d080*/  IMAD.MOV.U32 R8, RZ, RZ, 0x20 ;  /* 0x00000020ff087424 */ /* 0x000fe200078e00ff */
[----:B------:R-:W-:Y:S01]  /*d090*/  LOP3.LUT R138, R138, 0xffffffe0, RZ, 0xc0, !PT ;  /* 0xffffffe08a8a7812 */ /* 0x000fe200078ec0ff */
[----:B------:R-:W5:Y:S01]  /*d0a0*/  LDSM.16.M88.4 R80, [R173+0x2000] ;  /* 0x00200000ad50783b */ /* 0x000f620000000200 */
[----:B------:R-:W-:Y:S01]  /*d0b0*/  R2P PR, R0, 0x6 ;  /* 0x0000000600007804 */ /* 0x000fe20000000000 */
[----:B------:R-:W-:Y:S01]  /*d0c0*/  VIADD R170, R173, 0x2040 ;  /* 0x00002040adaa7836 */ /* 0x000fe20000000000 */
[----:B------:R-:W-:Y:S01]  /*d0d0*/  SEL R3, R8, 0xffffffe0, !P0 ;  /* 0xffffffe008037807 */ /* 0x000fe20004000000 */
[----:B-1----:R-:W1:Y:S01]  /*d0e0*/  LDSM.16.M88.4 R4, [R173+0x5800] ;  /* 0x00580000ad04783b */ /* 0x002e620000000200 */
[----:B------:R-:W-:Y:S01]  /*d0f0*/  LOP3.LUT P0, RZ, R50, 0x4, RZ, 0xc0, !PT ;  /* 0x0000000432ff7812 */ /* 0x000fe2000780c0ff */
[----:B------:R-:W-:Y:S01]  /*d100*/  IMAD.IADD R138, R103, 0x1, -R138 ;  /* 0x00000001678a7824 */ /* 0x000fe200078e0a8a */
[----:B------:R-:W-:Y:S01]  /*d110*/  SEL R0, R8, 0xffffffe0, !P1 ;  /* 0xffffffe008007807 */ /* 0x000fe20004800000 */
[----:B------:R-:W2:Y:S01]  /*d120*/  LDSM.16.M88.4 R72, [R173+0x2800] ;  /* 0x00280000ad48783b */ /* 0x000ea20000000200 */
[----:B------:R-:W-:Y:S01]  /*d130*/  IMAD.IADD R172, R174, 0x1, R3 ;  /* 0x00000001aeac7824 */ /* 0x000fe200078e0203 */
[----:B------:R-:W-:Y:S01]  /*d140*/  ULDC UR5, c[0x0][0x398] ;  /* 0x0000e60000057ab9 */ /* 0x000fe20000000800 */
[----:B------:R-:W-:Y:S01]  /*d150*/  IMAD R137, R136, 0x4, R137 ;  /* 0x0000000488897824 */ /* 0x000fe200078e0289 */
[----:B------:R-:W3:Y:S01]  /*d160*/  LDSM.16.M88.4 R24, [R173+0x3000] ;  /* 0x00300000ad18783b */ /* 0x000ee20000000200 */
[----:B------:R-:W-:-:S03]  /*d170*/  IMAD.IADD R167, R173, 0x1, R0 ;  /* 0x00000001ada77824 */ /* 0x000fc600078e0200 */
[----:B------:R-:W4:Y:S04]  /*d180*/  LDSM.16.M88.4 R16, [R173+0x3800] ;  /* 0x00380000ad10783b */ /* 0x000f280000000200 */
[----:B------:R-:W4:Y:S04]  /*d190*/  LDSM.16.M88.4 R52, [R173+0x4000] ;  /* 0x00400000ad34783b */ /* 0x000f280000000200 */
[----:B------:R-:W4:Y:S04]  /*d1a0*/  LDSM.16.M88.4 R40, [R173+0x4800] ;  /* 0x00480000ad28783b */ /* 0x000f280000000200 */
[----:B------:R-:W4:Y:S04]  /*d1b0*/  LDSM.16.M88.4 R32, [R173+0x5000] ;  /* 0x00500000ad20783b */ /* 0x000f280000000200 */
[----:B------:R-:W-:Y:S04]  /*d1c0*/  LDSM.16.M88.4 R60, [R172] ;  /* 0x00000000ac3c783b */ /* 0x000fe80000000200 */
[----:B------:R-:W4:Y:S01]  /*d1d0*/  LDSM.16.M88.4 R88, [R167+0x2000] ;  /* 0x00200000a758783b */ /* 0x000f220000000200 */
[C---:B-----5:R-:W-:Y:S03]  /*d1e0*/  HMMA.16816.F32 R84, R96.reuse, R80, RZ ;  /* 0x000000506054723c */ /* 0x060fe600000018ff */
[----:B------:R-:W5:Y:S04]  /*d1f0*/  LDSM.16.M88.4 R64, [R167+0x2800] ;  /* 0x00280000a740783b */ /* 0x000f680000000200 */
[----:B------:R-:W5:Y:S01]  /*d200*/  LDSM.16.M88.4 R12, [R167+0x3000] ;  /* 0x00300000a70c783b */ /* 0x000f620000000200 */
[C---:B------:R-:W-:Y:S03]  /*d210*/  HMMA.16816.F32 R80, R96.reuse, R82, RZ ;  /* 0x000000526050723c */ /* 0x040fe600000018ff */
[----:B------:R-:W5:Y:S03]  /*d220*/  LDSM.16.M88.4 R132, [R167+0x3800] ;  /* 0x00380000a784783b */ /* 0x000f660000000200 */
[C---:B-1----:R-:W-:Y:S01]  /*d230*/  HMMA.16816.F32 R28, R96.reuse, R4, RZ ;  /* 0x00000004601c723c */ /* 0x042fe200000018ff */
[----:B------:R-:W1:Y:S04]  /*d240*/  LDSM.16.M88.4 R124, [R167+0x4000] ;  /* 0x00400000a77c783b */ /* 0x000e680000000200 */
[----:B------:R-:W1:Y:S01]  /*d250*/  LDSM.16.M88.4 R112, [R167+0x4800] ;  /* 0x00480000a770783b */ /* 0x000e620000000200 */
[----:B--2---:R-:W-:Y:S01]  /*d260*/  HMMA.16816.F32 R76, R96, R72, RZ ;  /* 0x00000048604c723c */ /* 0x004fe200000018ff */
[----:B------:R-:W-:-:S02]  /*d270*/  IMAD.MOV.U32 R5, RZ, RZ, 0x40 ;  /* 0x00000040ff057424 */ /* 0x000fc400078e00ff */
[----:B------:R-:W-:Y:S01]  /*d280*/  VIADD R4, R173, 0x2000 ;  /* 0x00002000ad047836 */ /* 0x000fe20000000000 */
[----:B------:R-:W2:Y:S02]  /*d290*/  LDSM.16.M88.4 R108, [R167+0x5000] ;  /* 0x00500000a76c783b */ /* 0x000ea40000000200 */
[----:B------:R-:W-:Y:S01]  /*d2a0*/  SEL R5, R5, 0xffffffc0, !P0 ;  /* 0xffffffc005057807 */ /* 0x000fe20004000000 */
[----:B------:R-:W-:Y:S01]  /*d2b0*/  @P2 VIADD R170, R4, 0xffffffc0 ;  /* 0xffffffc004aa2836 */ /* 0x000fe20000000000 */
[----:B------:R-:W2:Y:S01]  /*d2c0*/  LDSM.16.M88.4 R104, [R167+0x5800] ;  /* 0x00580000a768783b */ /* 0x000ea20000000200 */
[----:B---3--:R-:W-:Y:S02]  /*d2d0*/  HMMA.16816.F32 R68, R96, R24, RZ ;  /* 0x000000186044723c */ /* 0x008fe400000018ff */
[----:B------:R-:W-:Y:S01]  /*d2e0*/  IMAD.IADD R171, R174, 0x1, R5 ;  /* 0x00000001aeab7824 */ /* 0x000fe200078e0205 */
[----:B------:R-:W-:Y:S01]  /*d2f0*/  LDSM.16.M88.4 R92, [R170] ;  /* 0x00000000aa5c783b */ /* 0x000fe20000000200 */
[----:B------:R-:W-:-:S02]  /*d300*/  IMAD.IADD R156, R0, 0x1, R170 ;  /* 0x00000001009c7824 */ /* 0x000fc400078e02aa */
[C---:B------:R-:W-:Y:S01]  /*d310*/  HMMA.16816.F32 R72, R96.reuse, R74, RZ ;  /* 0x0000004a6048723c */ /* 0x040fe200000018ff */
[----:B------:R-:W3:Y:S01]  /*d320*/  LDSM.16.M88.4 R8, [R171] ;  /* 0x00000000ab08783b */ /* 0x000ee20000000200 */
[----:B------:R-:W-:Y:S02]  /*d330*/  IMAD.IADD R169, R3, 0x1, R171 ;  /* 0x0000000103a97824 */ /* 0x000fe400078e02ab */
[C---:B------:R-:W-:Y:S01]  /*d340*/  VIADD R163, R170.reuse, 0x800 ;  /* 0x00000800aaa37836 */ /* 0x040fe20000000000 */
[----:B------:R-:W-:Y:S01]  /*d350*/  LDSM.16.M88.4 R128, [R170+0x1000] ;  /* 0x00100000aa80783b */ /* 0x000fe20000000200 */
[----:B------:R-:W-:Y:S01]  /*d360*/  HMMA.16816.F32 R24, R96, R26, RZ ;  /* 0x0000001a6018723c */ /* 0x000fe200000018ff */
[C---:B------:R-:W-:Y:S02]  /*d370*/  VIADD R162, R170.reuse, 0x1000 ;  /* 0x00001000aaa27836 */ /* 0x040fe40000000000 */
[----:B------:R-:W0:Y:S01]  /*d380*/  LDGDEPBAR ;  /* 0x00000000000079af */ /* 0x000e220000000000 */
[----:B------:R-:W-:-:S02]  /*d390*/  VIADD R161, R170, 0x1800 ;  /* 0x00001800aaa17836 */ /* 0x000fc40000000000 */
[C---:B----4-:R-:W-:Y:S01]  /*d3a0*/  HMMA.16816.F32 R20, R96.reuse, R16, RZ ;  /* 0x000000106014723c */ /* 0x050fe200000018ff */
[C---:B------:R-:W-:Y:S02]  /*d3b0*/  VIADD R160, R170.reuse, 0x2000 ;  /* 0x00002000aaa07836 */ /* 0x040fe40000000000 */
[C---:B------:R-:W-:Y:S02]  /*d3c0*/  VIADD R159, R170.reuse, 0x2800 ;  /* 0x00002800aa9f7836 */ /* 0x040fe40000000000 */
        /* <DEDUP_REMOVED lines=8> */
[----:B------:R-:W-:Y:S06]  /*d450*/  HMMA.16816.F32 R32, R96, R34, RZ ;  /* 0x000000226020723c */ /* 0x000fec00000018ff */
[C---:B------:R-:W-:Y:S06]  /*d460*/  HMMA.16816.F32 R84, R60.reuse, R88, R84 ;  /* 0x000000583c54723c */ /* 0x040fec0000001854 */
[----:B------:R-:W-:Y:S01]  /*d470*/  HMMA.16816.F32 R80, R60, R90, R80 ;  /* 0x0000005a3c50723c */ /* 0x000fe20000001850 */
[----:B------:R-:W4:Y:S05]  /*d480*/  LDSM.16.M88.4 R88, [R170+0x800] ;  /* 0x00080000aa58783b */ /* 0x000f2a0000000200 */
[----:B------:R-:W-:Y:S06]  /*d490*/  HMMA.16816.F32 R96, R96, R6, RZ ;  /* 0x000000066060723c */ /* 0x000fec00000018ff */
[----:B-----5:R-:W-:Y:S01]  /*d4a0*/  HMMA.16816.F32 R76, R60, R64, R76 ;  /* 0x000000403c4c723c */ /* 0x020fe2000000184c */
[----:B------:R-:W-:-:S04]  /*d4b0*/  SHF.R.S32.HI R7, RZ, 0x1f, R138 ;  /* 0x0000001fff077819 */ /* 0x000fc8000001148a */
[----:B------:R-:W-:Y:S01]  /*d4c0*/  LEA.HI R188, R7, R138, RZ, 0x2 ;  /* 0x0000008a07bc7211 */ /* 0x000fe200078f10ff */
[----:B------:R-:W-:Y:S01]  /*d4d0*/  HMMA.16816.F32 R72, R60, R66, R72 ;  /* 0x000000423c48723c */ /* 0x000fe20000001848 */
[----:B------:R-:W-:Y:S01]  /*d4e0*/  LDSM.16.M88.4 R64, [R156] ;  /* 0x000000009c40783b */ /* 0x000fe20000000200 */
[----:B------:R-:W-:Y:S01]  /*d4f0*/  IMAD.SHL.U32 R7, R103, 0x2, RZ ;  /* 0x0000000267077824 */ /* 0x000fe200078e00ff */
[----:B------:R-:W-:-:S03]  /*d500*/  SHF.R.S32.HI R188, RZ, 0x2, R188 ;  /* 0x00000002ffbc7819 */ /* 0x000fc600000114bc */
[----:B------:R-:W-:Y:S01]  /*d510*/  HMMA.16816.F32 R68, R60, R12, R68 ;  /* 0x0000000c3c44723c */ /* 0x000fe20000001844 */
[----:B------:R-:W-:Y:S01]  /*d520*/  LOP3.LUT R7, R7, 0x6, RZ, 0xc0, !PT ;  /* 0x0000000607077812 */ /* 0x000fe200078ec0ff */
[----:B------:R-:W-:-:S04]  /*d530*/  IMAD.U32 R4, R137, 0x10, R188 ;  /* 0x0000001089047824 */ /* 0x000fc800078e00bc */
[----:B------:R-:W-:Y:S01]  /*d540*/  HMMA.16816.F32 R24, R60, R14, R24 ;  /* 0x0000000e3c18723c */ /* 0x000fe20000001818 */
[----:B------:R-:W5:Y:S01]  /*d550*/  LDSM.16.M88.4 R12, [R169] ;  /* 0x00000000a90c783b */ /* 0x000f620000000200 */
[----:B------:R-:W-:Y:S01]  /*d560*/  IADD3 R4, -R179, 0x1, R4 ;  /* 0x00000001b3047810 */ /* 0x000fe20007ffe104 */
[----:B------:R-:W-:-:S03]  /*d570*/  IMAD.IADD R0, R2, 0x1, R7 ;  /* 0x0000000102007824 */ /* 0x000fc600078e0207 */
[C---:B------:R-:W-:Y:S01]  /*d580*/  HMMA.16816.F32 R20, R60.reuse, R132, R20 ;  /* 0x000000843c14723c */ /* 0x040fe20000001814 */
[--C-:B------:R-:W-:Y:S01]  /*d590*/  IADD3 R4, R4, UR5, R49.reuse ;  /* 0x0000000504047c10 */ /* 0x100fe2000fffe031 */
[C---:B------:R-:W-:Y:S02]  /*d5a0*/  VIADD R6, R0.reuse, 0x1 ;  /* 0x0000000100067836 */ /* 0x040fe40000000000 */
[----:B------:R-:W-:Y:S01]  /*d5b0*/  VIADD R7, R0, 0x8 ;  /* 0x0000000800077836 */ /* 0x000fe20000000000 */
[C---:B------:R-:W-:Y:S01]  /*d5c0*/  VIMNMX R50, R4.reuse, R49, PT ;  /* 0x0000003104327248 */ /* 0x040fe20003fe0100 */
[C---:B------:R-:W-:Y:S01]  /*d5d0*/  HMMA.16816.F32 R16, R60.reuse, R134, R16 ;  /* 0x000000863c10723c */ /* 0x040fe20000001810 */
[----:B------:R-:W-:Y:S02]  /*d5e0*/  VIADDMNMX R49, R4, 0x8, R49, PT ;  /* 0x0000000804317846 */ /* 0x000fe40003800131 */
[C---:B------:R-:W-:Y:S02]  /*d5f0*/  ISETP.GE.AND P1, PT, R6.reuse, R50, PT ;  /* 0x000000320600720c */ /* 0x040fe40003f26270 */
[-C--:B------:R-:W-:Y:S01]  /*d600*/  ISETP.GE.AND P0, PT, R6, R49.reuse, PT ;  /* 0x000000310600720c */ /* 0x080fe20003f06270 */
[----:B-1----:R-:W-:Y:S01]  /*d610*/  HMMA.16816.F32 R56, R60, R124, R56 ;  /* 0x0000007c3c38723c */ /* 0x002fe20000001838 */
[----:B------:R-:W-:-:S02]  /*d620*/  ISETP.GE.AND P2, PT, R7, R49, PT ;  /* 0x000000310700720c */ /* 0x000fc40003f46270 */
[----:B------:R-:W-:Y:S02]  /*d630*/  P2R R6, PR, RZ, 0x1 ;  /* 0x00000001ff067803 */ /* 0x000fe40000000000 */
[----:B------:R-:W-:Y:S01]  /*d640*/  ISETP.GE.AND P0, PT, R7, R50, PT ;  /* 0x000000320700720c */ /* 0x000fe20003f06270 */
[----:B------:R-:W-:Y:S01]  /*d650*/  HMMA.16816.F32 R52, R60, R126, R52 ;  /* 0x0000007e3c34723c */ /* 0x000fe20000001834 */
[C---:B------:R-:W-:Y:S01]  /*d660*/  VIADD R7, R0.reuse, 0x10 ;  /* 0x0000001000077836 */ /* 0x040fe20000000000 */
[----:B------:R-:W-:Y:S01]  /*d670*/  LOP3.LUT R4, R51, R102, RZ, 0xfc, !PT ;  /* 0x0000006633047212 */ /* 0x000fe200078efcff */
[----:B------:R-:W-:-:S03]  /*d680*/  VIADD R51, R0, 0x9 ;  /* 0x0000000900337836 */ /* 0x000fc60000000000 */
[C---:B------:R-:W-:Y:S01]  /*d690*/  HMMA.16816.F32 R44, R60.reuse, R112, R44 ;  /* 0x000000703c2c723c */ /* 0x040fe2000000182c */
[-C--:B------:R-:W-:Y:S02]  /*d6a0*/  ISETP.GE.AND P5, PT, R7, R50.reuse, PT ;  /* 0x000000320700720c */ /* 0x080fe40003fa6270 */
[C---:B------:R-:W-:Y:S02]  /*d6b0*/  ISETP.GE.AND P3, PT, R51.reuse, R50, PT ;  /* 0x000000323300720c */ /* 0x040fe40003f66270 */
[----:B------:R-:W-:Y:S01]  /*d6c0*/  ISETP.GE.AND P4, PT, R51, R49, PT ;  /* 0x000000313300720c */ /* 0x000fe20003f86270 */
[----:B------:R-:W-:Y:S01]  /*d6d0*/  HMMA.16816.F32 R40, R60, R114, R40 ;  /* 0x000000723c28723c */ /* 0x000fe20000001828 */
[----:B------:R-:W-:-:S05]  /*d6e0*/  VIADD R51, R0, 0x18 ;  /* 0x0000001800337836 */ /* 0x000fca0000000000 */
[C---:B--2---:R-:W-:Y:S06]  /*d6f0*/  HMMA.16816.F32 R36, R60.reuse, R108, R36 ;  /* 0x0000006c3c24723c */ /* 0x044fec0000001824 */
[C---:B------:R-:W-:Y:S06]  /*d700*/  HMMA.16816.F32 R32, R60.reuse, R110, R32 ;  /* 0x0000006e3c20723c */ /* 0x040fec0000001820 */
[C---:B------:R-:W-:Y:S06]  /*d710*/  HMMA.16816.F32 R28, R60.reuse, R104, R28 ;  /* 0x000000683c1c723c */ /* 0x040fec000000181c */
[----:B------:R-:W-:Y:S01]  /*d720*/  HMMA.16816.F32 R96, R60, R106, R96 ;  /* 0x0000006a3c60723c */ /* 0x000fe20000001860 */
[----:B------:R-:W1:Y:S04]  /*d730*/  LDSM.16.M88.4 R60, [R156+0x800] ;  /* 0x000800009c3c783b */ /* 0x000e680000000200 */
[----:B------:R-:W-:Y:S01]  /*d740*/  LDSM.16.M88.4 R104, [R170+0x2000] ;  /* 0x00200000aa68783b */ /* 0x000fe20000000200 */
[C---:B---3--:R-:W-:Y:S06]  /*d750*/  HMMA.16816.F32 R80, R8.reuse, R94, R80 ;  /* 0x0000005e0850723c */ /* 0x048fec0000001850 */
[C---:B------:R-:W-:Y:S01]  /*d760*/  HMMA.16816.F32 R84, R8.reuse, R92, R84 ;  /* 0x0000005c0854723c */ /* 0x040fe20000001854 */
[----:B------:R-:W-:Y:S05]  /*d770*/  LDSM.16.M88.4 R92, [R156+0x1000] ;  /* 0x001000009c5c783b */ /* 0x000fea0000000200 */
[C---:B----4-:R-:W-:Y:S06]  /*d780*/  HMMA.16816.F32 R76, R8.reuse, R88, R76 ;  /* 0x00000058084c723c */ /* 0x050fec000000184c */
[----:B------:R-:W-:Y:S01]  /*d790*/  HMMA.16816.F32 R72, R8, R90, R72 ;  /* 0x0000005a0848723c */ /* 0x000fe20000001848 */
[----:B------:R-:W2:Y:S05]  /*d7a0*/  LDSM.16.M88.4 R88, [R170+0x1800] ;  /* 0x00180000aa58783b */ /* 0x000eaa0000000200 */
[C---:B-----5:R-:W-:Y:S06]  /*d7b0*/  HMMA.16816.F32 R80, R12.reuse, R66, R80 ;  /* 0x000000420c50723c */ /* 0x060fec0000001850 */
[----:B------:R-:W-:Y:S01]  /*d7c0*/  HMMA.16816.F32 R84, R12, R64, R84 ;  /* 0x000000400c54723c */ /* 0x000fe20000001854 */
[----:B------:R-:W3:Y:S05]  /*d7d0*/  LDSM.16.M88.4 R64, [R156+0x1800] ;  /* 0x001800009c40783b */ /* 0x000eea0000000200 */
[C---:B------:R-:W-:Y:S06]  /*d7e0*/  HMMA.16816.F32 R68, R8.reuse, R128, R68 ;  /* 0x000000800844723c */ /* 0x040fec0000001844 */
[----:B------:R-:W-:Y:S06]  /*d7f0*/  HMMA.16816.F32 R24, R8, R130, R24 ;  /* 0x000000820818723c */ /* 0x000fec0000001818 */
[----:B-1----:R-:W-:Y:S01]  /*d800*/  HMMA.16816.F32 R76, R12, R60, R76 ;  /* 0x0000003c0c4c723c */ /* 0x002fe2000000184c */
[----:B------:R-:W-:-:S02]  /*d810*/  FSEL R165, R80, -INF , !P0 ;  /* 0xff80000050a57808 */ /* 0x000fc40004000000 */
[----:B------:R-:W-:Y:S02]  /*d820*/  ISETP.GE.AND P0, PT, R7, R49, PT ;  /* 0x000000310700720c */ /* 0x000fe40003f06270 */
[----:B------:R-:W-:Y:S01]  /*d830*/  FSEL R7, R82, -INF , !P2 ;  /* 0xff80000052077808 */ /* 0x000fe20005000000 */
[----:B------:R-:W-:Y:S01]  /*d840*/  HMMA.16816.F32 R72, R12, R62, R72 ;  /* 0x0000003e0c48723c */ /* 0x000fe20000001848 */
[----:B------:R-:W-:Y:S01]  /*d850*/  VIADD R60, R0, 0x11 ;  /* 0x00000011003c7836 */ /* 0x000fe20000000000 */
[----:B------:R-:W-:Y:S02]  /*d860*/  FSEL R213, R85, -INF , !P1 ;  /* 0xff80000055d57808 */ /* 0x000fe40004800000 */
[----:B------:R-:W-:Y:S02]  /*d870*/  FSEL R85, R83, -INF , !P4 ;  /* 0xff80000053557808 */ /* 0x000fe40006000000 */
[----:B--2---:R-:W-:Y:S01]  /*d880*/  HMMA.16816.F32 R20, R8, R88, R20 ;  /* 0x000000580814723c */ /* 0x004fe20000001814 */
[----:B------:R-:W-:-:S02]  /*d890*/  ISETP.GE.AND P1, PT, R60, R50, PT ;  /* 0x000000323c00720c */ /* 0x000fc40003f26270 */
[-C--:B------:R-:W-:Y:S02]  /*d8a0*/  ISETP.GE.AND P2, PT, R60, R49.reuse, PT ;  /* 0x000000313c00720c */ /* 0x080fe40003f46270 */
[----:B------:R-:W1:Y:S01]  /*d8b0*/  LDSM.16.M88.4 R60, [R170+0x2800] ;  /* 0x00280000aa3c783b */ /* 0x000e620000000200 */
[----:B------:R-:W-:Y:S01]  /*d8c0*/  HMMA.16816.F32 R68, R12, R92, R68 ;  /* 0x0000005c0c44723c */ /* 0x000fe20000001844 */
[----:B------:R-:W-:Y:S02]  /*d8d0*/  FSEL R89, R81, -INF , !P3 ;  /* 0xff80000051597808 */ /* 0x000fe40005800000 */
[CC--:B------:R-:W-:Y:S01]  /*d8e0*/  ISETP.GE.AND P3, PT, R51.reuse, R50.reuse, PT ;  /* 0x000000323300720c */ /* 0x0c0fe20003f66270 */
[----:B------:R-:W2:Y:S01]  /*d8f0*/  LDSM.16.M88.4 R80, [R156+0x2000] ;  /* 0x002000009c50783b */ /* 0x000ea20000000200 */
[----:B------:R-:W-:Y:S01]  /*d900*/  ISETP.GE.AND P4, PT, R51, R49, PT ;  /* 0x000000313300720c */ /* 0x000fe20003f86270 */
[----:B------:R-:W-:Y:S01]  /*d910*/  HMMA.16816.F32 R16, R8, R90, R16 ;  /* 0x0000005a0810723c */ /* 0x000fe20000001810 */
[----:B------:R-:W-:Y:S01]  /*d920*/  FSEL R93, R76, -INF , !P5 ;  /* 0xff8000004c5d7808 */ /* 0x000fe20006800000 */
[----:B------:R-:W-:Y:S01]  /*d930*/  VIADD R76, R0, 0x19 ;  /* 0x00000019004c7836 */ /* 0x000fe20000000000 */
[----:B------:R-:W-:Y:S01]  /*d940*/  FSEL R211, R78, -INF , !P0 ;  /* 0xff8000004ed37808 */ /* 0x000fe20004000000 */
[----:B------:R-:W-:Y:S01]  /*d950*/  VIADD R51, R0, 0x20 ;  /* 0x0000002000337836 */ /* 0x000fe20000000000 */
[----:B------:R-:W-:Y:S01]  /*d960*/  FSEL R215, R77, -INF , !P1 ;  /* 0xff8000004dd77808 */ /* 0x000fe20004800000 */
[----:B------:R-:W-:Y:S01]  /*d970*/  HMMA.16816.F32 R24, R12, R94, R24 ;  /* 0x0000005e0c18723c */ /* 0x000fe20000001818 */
[----:B------:R-:W-:Y:S01]  /*d980*/  FSEL R219, R72, -INF , !P3 ;  /* 0xff80000048db7808 */ /* 0x000fe20005800000 */
[----:B------:R-:W-:Y:S01]  /*d990*/  VIADD R72, R0, 0x21 ;  /* 0x0000002100487836 */ /* 0x000fe20000000000 */
[----:B------:R-:W-:-:S02]  /*d9a0*/  ISETP.GE.AND P5, PT, R76, R50, PT ;  /* 0x000000324c00720c */ /* 0x000fc40003fa6270 */
[-C--:B------:R-:W-:Y:S01]  /*d9b0*/  ISETP.GE.AND P0, PT, R76, R49.reuse, PT ;  /* 0x000000314c00720c */ /* 0x080fe20003f06270 */
[----:B---3--:R-:W-:Y:S01]  /*d9c0*/  HMMA.16816.F32 R20, R12, R64, R20 ;  /* 0x000000400c14723c */ /* 0x008fe20000001814 */
[----:B------:R-:W-:Y:S02]  /*d9d0*/  FSEL R205, R74, -INF , !P4 ;  /* 0xff8000004acd7808 */ /* 0x000fe40006000000 */
[----:B------:R-:W-:Y:S02]  /*d9e0*/  FSEL R207, R79, -INF , !P2 ;  /* 0xff8000004fcf7808 */ /* 0x000fe40005000000 */
[----:B------:R-:W-:Y:S01]  /*d9f0*/  ISETP.GE.AND P3, PT, R72, R50, PT ;  /* 0x000000324800720c */ /* 0x000fe20003f66270 */
[----:B------:R-:W3:Y:S01]  /*da00*/  LDSM.16.M88.4 R76, [R156+0x2800] ;  /* 0x002800009c4c783b */ /* 0x000ee20000000200 */
[----:B------:R-:W-:Y:S01]  /*da10*/  FSEL R217, R73, -INF , !P5 ;  /* 0xff80000049d97808 */ /* 0x000fe20006800000 */
[----:B------:R-:W-:Y:S01]  /*da20*/  VIADD R64, R0, 0x29 ;  /* 0x0000002900407836 */ /* 0x000fe20000000000 */
[----:B------:R-:W-:Y:S01]  /*da30*/  ISETP.GE.AND P4, PT, R72, R49, PT ;  /* 0x000000314800720c */ /* 0x000fe20003f86270 */
[----:B------:R-:W-:Y:S01]  /*da40*/  HMMA.16816.F32 R56, R8, R104, R56 ;  /* 0x000000680838723c */ /* 0x000fe20000001838 */
[----:B------:R-:W-:-:S02]  /*da50*/  FSEL R209, R75, -INF , !P0 ;  /* 0xff8000004bd17808 */ /* 0x000fc40004000000 */
[CC--:B------:R-:W-:Y:S01]  /*da60*/  ISETP.GE.AND P1, PT, R51.reuse, R50.reuse, PT ;  /* 0x000000323300720c */ /* 0x0c0fe20003f26270 */
[----:B------:R-:W4:Y:S01]  /*da70*/  LDSM.16.M88.4 R72, [R170+0x3000] ;  /* 0x00300000aa48783b */ /* 0x000f220000000200 */
[-C--:B------:R-:W-:Y:S01]  /*da80*/  ISETP.GE.AND P2, PT, R51, R49.reuse, PT ;  /* 0x000000313300720c */ /* 0x080fe20003f46270 */
[----:B------:R-:W-:Y:S01]  /*da90*/  VIADD R51, R0, 0x28 ;  /* 0x0000002800337836 */ /* 0x000fe20000000000 */
[----:B------:R-:W-:Y:S01]  /*daa0*/  FSEL R65, R68, -INF , !P1 ;  /* 0xff80000044417808 */ /* 0x000fe20004800000 */
[----:B------:R-:W-:Y:S01]  /*dab0*/  HMMA.16816.F32 R16, R12, R66, R16 ;  /* 0x000000420c10723c */ /* 0x000fe20000001810 */
[----:B------:R-:W-:Y:S02]  /*dac0*/  FSEL R103, R70, -INF , !P2 ;  /* 0xff80000046677808 */ /* 0x000fe40005000000 */
[-C--:B------:R-:W-:Y:S02]  /*dad0*/  ISETP.GE.AND P5, PT, R51, R50.reuse, PT ;  /* 0x000000323300720c */ /* 0x080fe40003fa6270 */
[----:B------:R-:W-:Y:S01]  /*dae0*/  ISETP.GE.AND P1, PT, R64, R50, PT ;  /* 0x000000324000720c */ /* 0x000fe20003f26270 */
[----:B-1----:R-:W-:Y:S01]  /*daf0*/  HMMA.16816.F32 R44, R8, R60, R44 ;  /* 0x0000003c082c723c */ /* 0x002fe2000000182c */
[----:B------:R-:W-:Y:S01]  /*db00*/  FSEL R201, R24, -INF , !P5 ;  /* 0xff80000018c97808 */ /* 0x000fe20006800000 */
[----:B------:R-:W-:Y:S01]  /*db10*/  VIADD R24, R0, 0x38 ;  /* 0x0000003800187836 */ /* 0x000fe20000000000 */
[----:B------:R-:W-:-:S02]  /*db20*/  ISETP.GE.AND P2, PT, R64, R49, PT ;  /* 0x000000314000720c */ /* 0x000fc40003f46270 */
[-C--:B------:R-:W-:Y:S01]  /*db30*/  ISETP.GE.AND P0, PT, R51, R49.reuse, PT ;  /* 0x000000313300720c */ /* 0x080fe20003f06270 */
[----:B------:R-:W-:Y:S01]  /*db40*/  VIADD R51, R0, 0x30 ;  /* 0x0000003000337836 */ /* 0x000fe20000000000 */
[----:B------:R-:W-:Y:S01]  /*db50*/  FSEL R203, R25, -INF , !P1 ;  /* 0xff80000019cb7808 */ /* 0x000fe20004800000 */
[C---:B------:R-:W-:Y:S01]  /*db60*/  HMMA.16816.F32 R40, R8.reuse, R62, R40 ;  /* 0x0000003e0828723c */ /* 0x040fe20000001828 */
[----:B------:R-:W-:Y:S01]  /*db70*/  FSEL R199, R27, -INF , !P2 ;  /* 0xff8000001bc77808 */ /* 0x000fe20005000000 */
[----:B------:R-:W-:Y:S01]  /*db80*/  LDSM.16.M88.4 R60, [R156+0x3000] ;  /* 0x003000009c3c783b */ /* 0x000fe20000000200 */
[----:B------:R-:W-:Y:S02]  /*db90*/  FSEL R195, R26, -INF , !P0 ;  /* 0xff8000001ac37808 */ /* 0x000fe40004000000 */
[C---:B------:R-:W-:Y:S01]  /*dba0*/  ISETP.GE.AND P1, PT, R24.reuse, R50, PT ;  /* 0x000000321800720c */ /* 0x040fe20003f26270 */
[----:B------:R-:W-:Y:S01]  /*dbb0*/  HMMA.16816.F32 R52, R8, R106, R52 ;  /* 0x0000006a0834723c */ /* 0x000fe20000001834 */
[----:B------:R-:W-:-:S02]  /*dbc0*/  ISETP.GE.AND P2, PT, R24, R49, PT ;  /* 0x000000311800720c */ /* 0x000fc40003f46270 */
[----:B------:R-:W1:Y:S01]  /*dbd0*/  LDSM.16.M88.4 R24, [R170+0x3800] ;  /* 0x00380000aa18783b */ /* 0x000e620000000200 */
[----:B------:R-:W-:Y:S02]  /*dbe0*/  FSEL R197, R69, -INF , !P3 ;  /* 0xff80000045c57808 */ /* 0x000fe40005800000 */
[----:B------:R-:W-:Y:S01]  /*dbf0*/  FSEL R67, R71, -INF , !P4 ;  /* 0xff80000047437808 */ /* 0x000fe20006000000 */
[C---:B--2---:R-:W-:Y:S01]  /*dc00*/  HMMA.16816.F32 R56, R12.reuse, R80, R56 ;  /* 0x000000500c38723c */ /* 0x044fe20000001838 */
[CC--:B------:R-:W-:Y:S02]  /*dc10*/  ISETP.GE.AND P3, PT, R51.reuse, R50.reuse, PT ;  /* 0x000000323300720c */ /* 0x0c0fe40003f66270 */
[----:B------:R-:W-:Y:S01]  /*dc20*/  ISETP.GE.AND P4, PT, R51, R49, PT ;  /* 0x000000313300720c */ /* 0x000fe20003f86270 */
[----:B------:R-:W-:Y:S01]  /*dc30*/  VIADD R51, R0, 0x31 ;  /* 0x0000003100337836 */ /* 0x000fe20000000000 */
[----:B------:R-:W-:Y:S01]  /*dc40*/  FSEL R151, R20, -INF , !P3 ;  /* 0xff80000014977808 */ /* 0x000fe20005800000 */
[----:B------:R-:W-:Y:S01]  /*dc50*/  VIADD R20, R0, 0x40 ;  /* 0x0000004000147836 */ /* 0x000fe20000000000 */
[----:B------:R-:W-:Y:S01]  /*dc60*/  FSEL R145, R22, -INF , !P4 ;  /* 0xff80000016917808 */ /* 0x000fe20006000000 */
[----:B---3--:R-:W-:Y:S01]  /*dc70*/  HMMA.16816.F32 R44, R12, R76, R44 ;  /* 0x0000004c0c2c723c */ /* 0x008fe2000000182c */
[----:B------:R-:W-:-:S02]  /*dc80*/  ISETP.GE.AND P5, PT, R51, R50, PT ;  /* 0x000000323300720c */ /* 0x000fc40003fa6270 */
[-C--:B------:R-:W-:Y:S01]  /*dc90*/  ISETP.GE.AND P0, PT, R51, R49.reuse, PT ;  /* 0x000000313300720c */ /* 0x080fe20003f06270 */
[----:B------:R-:W-:Y:S01]  /*dca0*/  VIADD R51, R0, 0x39 ;  /* 0x0000003900337836 */ /* 0x000fe20000000000 */
[----:B------:R-:W-:Y:S01]  /*dcb0*/  FSEL R191, R16, -INF , !P1 ;  /* 0xff80000010bf7808 */ /* 0x000fe20004800000 */
[----:B------:R-:W-:Y:S01]  /*dcc0*/  VIADD R16, R0, 0x48 ;  /* 0x0000004800107836 */ /* 0x000fe20000000000 */
[C---:B----4-:R-:W-:Y:S01]  /*dcd0*/  HMMA.16816.F32 R36, R8.reuse, R72, R36 ;  /* 0x000000480824723c */ /* 0x050fe20000001824 */
[----:B------:R-:W-:Y:S02]  /*dce0*/  FSEL R153, R18, -INF , !P2 ;  /* 0xff80000012997808 */ /* 0x000fe40005000000 */
[C---:B------:R-:W-:Y:S02]  /*dcf0*/  ISETP.GE.AND P3, PT, R51.reuse, R50, PT ;  /* 0x000000323300720c */ /* 0x040fe40003f66270 */
[----:B------:R-:W-:Y:S01]  /*dd00*/  ISETP.GE.AND P4, PT, R51, R49, PT ;  /* 0x000000313300720c */ /* 0x000fe20003f86270 */
[----:B------:R-:W-:Y:S01]  /*dd10*/  HMMA.16816.F32 R32, R8, R74, R32 ;  /* 0x0000004a0820723c */ /* 0x000fe20000001820 */
[----:B------:R-:W-:-:S02]  /*dd20*/  FSEL R193, R17, -INF , !P3 ;  /* 0xff80000011c17808 */ /* 0x000fc40005800000 */
[----:B------:R-:W-:Y:S02]  /*dd30*/  FSEL R189, R19, -INF , !P4 ;  /* 0xff80000013bd7808 */ /* 0x000fe40006000000 */
[CC--:B------:R-:W-:Y:S01]  /*dd40*/  ISETP.GE.AND P3, PT, R16.reuse, R50.reuse, PT ;  /* 0x000000321000720c */ /* 0x0c0fe20003f66270 */
[C---:B------:R-:W-:Y:S01]  /*dd50*/  HMMA.16816.F32 R52, R12.reuse, R82, R52 ;  /* 0x000000520c34723c */ /* 0x040fe20000001834 */
[----:B------:R-:W-:Y:S02]  /*dd60*/  ISETP.GE.AND P4, PT, R16, R49, PT ;  /* 0x000000311000720c */ /* 0x000fe40003f86270 */
[----:B------:R-:W2:Y:S01]  /*dd70*/  LDSM.16.M88.4 R16, [R156+0x3800] ;  /* 0x003800009c10783b */ /* 0x000ea20000000200 */
[----:B------:R-:W-:Y:S01]  /*dd80*/  FSEL R155, R21, -INF , !P5 ;  /* 0xff800000159b7808 */ /* 0x000fe20006800000 */
[----:B------:R-:W-:Y:S01]  /*dd90*/  VIADD R21, R0, 0x51 ;  /* 0x0000005100157836 */ /* 0x000fe20000000000 */
[----:B------:R-:W-:Y:S01]  /*dda0*/  FSEL R143, R23, -INF , !P0 ;  /* 0xff800000178f7808 */ /* 0x000fe20004000000 */
[----:B------:R-:W-:Y:S01]  /*ddb0*/  HMMA.16816.F32 R40, R12, R78, R40 ;  /* 0x0000004e0c28723c */ /* 0x000fe20000001828 */
[----:B------:R-:W-:Y:S01]  /*ddc0*/  ISETP.GE.AND P5, PT, R20, R50, PT ;  /* 0x000000321400720c */ /* 0x000fe20003fa6270 */
[----:B------:R-:W-:-:S04]  /*ddd0*/  DEPBAR.LE SB0, 0x0 ;  /* 0x000080000000791a */ /* 0x000fc80000000000 */
[----:B-1----:R-:W-:Y:S01]  /*dde0*/  HMMA.16816.F32 R28, R8, R24, R28 ;  /* 0x00000018081c723c */ /* 0x002fe2000000181c */
[-C--:B------:R-:W-:Y:S01]  /*ddf0*/  ISETP.GE.AND P0, PT, R20, R49.reuse, PT ;  /* 0x000000311400720c */ /* 0x080fe20003f06270 */
[----:B------:R-:W-:Y:S01]  /*de00*/  VIADD R20, R0, 0x41 ;  /* 0x0000004100147836 */ /* 0x000fe20000000000 */
[----:B------:R-:W-:Y:S02]  /*de10*/  FSEL R129, R56, -INF , !P5 ;  /* 0xff80000038817808 */ /* 0x000fe40006800000 */
[----:B------:R-:W-:Y:S01]  /*de20*/  FSEL R133, R58, -INF , !P0 ;  /* 0xff8000003a857808 */ /* 0x000fe20004000000 */
[C---:B------:R-:W-:Y:S01]  /*de30*/  HMMA.16816.F32 R36, R12.reuse, R60, R36 ;  /* 0x0000003c0c24723c */ /* 0x040fe20000001824 */
[----:B------:R-:W-:Y:S01]  /*de40*/  BAR.SYNC.DEFER_BLOCKING 0x0 ;  /* 0x0000000000007b1d */ /* 0x000fe20000010000 */
[C---:B------:R-:W-:Y:S02]  /*de50*/  ISETP.GE.AND P1, PT, R20.reuse, R50, PT ;  /* 0x000000321400720c */ /* 0x040fe40003f26270 */
[----:B------:R-:W-:Y:S01]  /*de60*/  ISETP.GE.AND P2, PT, R20, R49, PT ;  /* 0x000000311400720c */ /* 0x000fe20003f46270 */
[----:B------:R-:W-:Y:S01]  /*de70*/  VIADD R20, R0, 0x49 ;  /* 0x0000004900147836 */ /* 0x000fe20000000000 */
[----:B------:R-:W-:Y:S01]  /*de80*/  HMMA.16816.F32 R32, R12, R62, R32 ;  /* 0x0000003e0c20723c */ /* 0x000fe20000001820 */
[----:B------:R-:W-:-:S02]  /*de90*/  FSEL R135, R54, -INF , !P4 ;  /* 0xff80000036877808 */ /* 0x000fc40006000000 */
[-C--:B------:R-:W-:Y:S02]  /*dea0*/  ISETP.GE.AND P4, PT, R21, R49.reuse, PT ;  /* 0x000000311500720c */ /* 0x080fe40003f86270 */
[CC--:B------:R-:W-:Y:S01]  /*deb0*/  ISETP.GE.AND P5, PT, R20.reuse, R50.reuse, PT ;  /* 0x000000321400720c */ /* 0x0c0fe20003fa6270 */
[----:B------:R-:W-:Y:S01]  /*dec0*/  HMMA.16816.F32 R96, R8, R26, R96 ;  /* 0x0000001a0860723c */ /* 0x000fe20000001860 */
[-C--:B------:R-:W-:Y:S01]  /*ded0*/  ISETP.GE.AND P0, PT, R20, R49.reuse, PT ;  /* 0x000000311400720c */ /* 0x080fe20003f06270 */
[C---:B------:R-:W-:Y:S01]  /*dee0*/  VIADD R20, R0.reuse, 0x50 ;  /* 0x0000005000147836 */ /* 0x040fe20000000000 */
[----:B------:R-:W-:Y:S02]  /*def0*/  FSEL R137, R57, -INF , !P1 ;  /* 0xff80000039897808 */ /* 0x000fe40004800000 */
[----:B------:R-:W-:Y:S02]  /*df00*/  FSEL R125, R59, -INF , !P2 ;  /* 0xff8000003b7d7808 */ /* 0x000fe40005000000 */
[----:B------:R-:W-:Y:S01]  /*df10*/  VIADD R8, R0, 0x60 ;  /* 0x0000006000087836 */ /* 0x000fe20000000000 */
[----:B------:R-:W-:Y:S01]  /*df20*/  ISETP.GE.AND P1, PT, R20, R50, PT ;  /* 0x000000321400720c */ /* 0x000fe20003f26270 */
[----:B------:R-:W-:Y:S01]  /*df30*/  VIADD R9, R0, 0x61 ;  /* 0x0000006100097836 */ /* 0x000fe20000000000 */
[----:B------:R-:W-:Y:S01]  /*df40*/  ISETP.GE.AND P2, PT, R20, R49, PT ;  /* 0x000000311400720c */ /* 0x000fe20003f46270 */
[----:B------:R-:W-:Y:S01]  /*df50*/  VIADD R20, R0, 0x58 ;  /* 0x0000005800147836 */ /* 0x000fe20000000000 */
[----:B--2---:R-:W-:Y:S01]  /*df60*/  HMMA.16816.F32 R28, R12, R16, R28 ;  /* 0x000000100c1c723c */ /* 0x004fe2000000181c */
[----:B------:R-:W-:-:S02]  /*df70*/  FSEL R107, R47, -INF , !P4 ;  /* 0xff8000002f6b7808 */ /* 0x000fc40006000000 */
[----:B------:R-:W-:Y:S02]  /*df80*/  FSEL R141, R52, -INF , !P3 ;  /* 0xff800000348d7808 */ /* 0x000fe40005800000 */
[CC--:B------:R-:W-:Y:S02]  /*df90*/  ISETP.GE.AND P4, PT, R8.reuse, R50.reuse, PT ;  /* 0x000000320800720c */ /* 0x0c0fe40003f86270 */
[----:B------:R-:W-:Y:S01]  /*dfa0*/  ISETP.GE.AND P6, PT, R8, R49, PT ;  /* 0x000000310800720c */ /* 0x000fe20003fc6270 */
[C---:B------:R-:W-:Y:S01]  /*dfb0*/  VIADD R8, R0.reuse, 0x68 ;  /* 0x0000006800087836 */ /* 0x040fe20000000000 */
[----:B------:R-:W-:Y:S01]  /*dfc0*/  ISETP.GE.AND P3, PT, R21, R50, PT ;  /* 0x000000321500720c */ /* 0x000fe20003f66270 */
[----:B------:R-:W-:Y:S01]  /*dfd0*/  VIADD R21, R0, 0x59 ;  /* 0x0000005900157836 */ /* 0x000fe20000000000 */
[----:B------:R-:W-:Y:S01]  /*dfe0*/  FSEL R105, R44, -INF , !P1 ;  /* 0xff8000002c697808 */ /* 0x000fe20004800000 */
[----:B------:R-:W-:Y:S01]  /*dff0*/  HMMA.16816.F32 R96, R12, R18, R96 ;  /* 0x000000120c60723c */ /* 0x000fe20000001860 */
[----:B------:R-:W-:-:S02]  /*e000*/  FSEL R139, R55, -INF , !P0 ;  /* 0xff800000378b7808 */ /* 0x000fc40004000000 */
[----:B------:R-:W-:Y:S02]  /*e010*/  ISETP.GE.AND P1, PT, R20, R49, PT ;  /* 0x000000311400720c */ /* 0x000fe40003f26270 */
[----:B------:R-:W-:Y:S02]  /*e020*/  FSEL R55, R36, -INF , !P4 ;  /* 0xff80000024377808 */ /* 0x000fe40006000000 */
[----:B------:R-:W-:Y:S02]  /*e030*/  FSEL R147, R53, -INF , !P5 ;  /* 0xff80000035937808 */ /* 0x000fe40006800000 */
[----:B------:R-:W-:Y:S02]  /*e040*/  FSEL R115, R45, -INF , !P3 ;  /* 0xff8000002d737808 */ /* 0x000fe40005800000 */
[----:B------:R-:W-:Y:S01]  /*e050*/  ISETP.NE.AND P4, PT, R6, RZ, PT ;  /* 0x000000ff0600720c */ /* 0x000fe20003f85270 */
[----:B------:R-:W-:Y:S01]  /*e060*/  VIADD R6, R0, 0x70 ;  /* 0x0000007000067836 */ /* 0x000fe20000000000 */
[----:B------:R-:W-:-:S02]  /*e070*/  ISETP.GE.AND P5, PT, R20, R50, PT ;  /* 0x000000321400720c */ /* 0x000fc40003fa6270 */
[-C--:B------:R-:W-:Y:S02]  /*e080*/  ISETP.GE.AND P3, PT, R8, R50.reuse, PT ;  /* 0x000000320800720c */ /* 0x080fe40003f66270 */
[----:B------:R-:W-:Y:S02]  /*e090*/  FSEL R109, R42, -INF , !P1 ;  /* 0xff8000002a6d7808 */ /* 0x000fe40004800000 */
[----:B------:R-:W-:Y:S02]  /*e0a0*/  ISETP.GE.AND P1, PT, R9, R50, PT ;  /* 0x000000320900720c */ /* 0x000fe40003f26270 */
[----:B------:R-:W-:Y:S02]  /*e0b0*/  FSEL R127, R40, -INF , !P5 ;  /* 0xff800000287f7808 */ /* 0x000fe40006800000 */
[----:B------:R-:W-:Y:S02]  /*e0c0*/  FSEL R47, R38, -INF , !P6 ;  /* 0xff800000262f7808 */ /* 0x000fe40007000000 */
[----:B------:R-:W-:-:S02]  /*e0d0*/  FSEL R51, R32, -INF , !P3 ;  /* 0xff80000020337808 */ /* 0x000fc40005800000 */
[-C--:B------:R-:W-:Y:S02]  /*e0e0*/  ISETP.GE.AND P0, PT, R21, R49.reuse, PT ;  /* 0x000000311500720c */ /* 0x080fe40003f06270 */
[-C--:B------:R-:W-:Y:S02]  /*e0f0*/  ISETP.GE.AND P5, PT, R9, R49.reuse, PT ;  /* 0x000000310900720c */ /* 0x080fe40003fa6270 */
[C---:B------:R-:W-:Y:S02]  /*e100*/  ISETP.GE.AND P6, PT, R6.reuse, R50, PT ;  /* 0x000000320600720c */ /* 0x040fe40003fc6270 */
[----:B------:R-:W-:Y:S01]  /*e110*/  ISETP.GE.AND P3, PT, R6, R49, PT ;  /* 0x000000310600720c */ /* 0x000fe20003f66270 */
[----:B------:R-:W-:Y:S01]  /*e120*/  VIADD R6, R0, 0x71 ;  /* 0x0000007100067836 */ /* 0x000fe20000000000 */
[----:B------:R-:W-:Y:S02]  /*e130*/  P2R R9, PR, RZ, 0x2 ;  /* 0x00000002ff097803 */ /* 0x000fe40000000000 */
[----:B------:R-:W-:-:S02]  /*e140*/  FSEL R111, R46, -INF , !P2 ;  /* 0xff8000002e6f7808 */ /* 0x000fc40005000000 */
[-C--:B------:R-:W-:Y:S02]  /*e150*/  ISETP.GE.AND P2, PT, R21, R50.reuse, PT ;  /* 0x000000321500720c */ /* 0x080fe40003f46270 */
[----:B------:R-:W-:Y:S02]  /*e160*/  FSEL R113, R43, -INF , !P0 ;  /* 0xff8000002b717808 */ /* 0x000fe40004000000 */
[----:B------:R-:W-:Y:S01]  /*e170*/  ISETP.NE.AND P0, PT, R9, RZ, PT ;  /* 0x000000ff0900720c */ /* 0x000fe20003f05270 */
[----:B------:R-:W-:Y:S01]  /*e180*/  VIADD R9, R0, 0x69 ;  /* 0x0000006900097836 */ /* 0x000fe20000000000 */
[----:B------:R-:W-:Y:S01]  /*e190*/  ISETP.GE.AND P1, PT, R8, R49, PT ;  /* 0x000000310800720c */ /* 0x000fe20003f26270 */
[----:B------:R-:W-:Y:S01]  /*e1a0*/  VIADD R8, R0, 0x78 ;  /* 0x0000007800087836 */ /* 0x000fe20000000000 */
[----:B------:R-:W-:Y:S02]  /*e1b0*/  FSEL R43, R39, -INF , !P5 ;  /* 0xff800000272b7808 */ /* 0x000fe40006800000 */
[----:B------:R-:W-:-:S02]  /*e1c0*/  ISETP.GE.AND P5, PT, R6, R50, PT ;  /* 0x000000320600720c */ /* 0x000fc40003fa6270 */
[----:B------:R-:W-:Y:S02]  /*e1d0*/  FSEL R131, R41, -INF , !P2 ;  /* 0xff80000029837808 */ /* 0x000fe40005000000 */
[----:B------:R-:W-:Y:S02]  /*e1e0*/  FSEL R41, R34, -INF , !P1 ;  /* 0xff80000022297808 */ /* 0x000fe40004800000 */
[----:B------:R-:W-:Y:S02]  /*e1f0*/  FSEL R53, R37, -INF , !P0 ;  /* 0xff80000025357808 */ /* 0x000fe40004000000 */
[----:B------:R-:W-:Y:S02]  /*e200*/  FSEL R34, R29, -INF , !P5 ;  /* 0xff8000001d227808 */ /* 0x000fe40006800000 */
[C---:B------:R-:W-:Y:S02]  /*e210*/  ISETP.GE.AND P2, PT, R9.reuse, R50, PT ;  /* 0x000000320900720c */ /* 0x040fe40003f46270 */
[----:B------:R-:W-:-:S02]  /*e220*/  ISETP.GE.AND P0, PT, R9, R49, PT ;  /* 0x000000310900720c */ /* 0x000fc40003f06270 */
[----:B------:R-:W-:Y:S02]  /*e230*/  ISETP.GE.AND P5, PT, R48, 0x2, PT ;  /* 0x000000023000780c */ /* 0x000fe40003fa6270 */
[-C--:B------:R-:W-:Y:S02]  /*e240*/  ISETP.GE.AND P1, PT, R6, R49.reuse, PT ;  /* 0x000000310600720c */ /* 0x080fe40003f26270 */
[----:B------:R-:W-:Y:S02]  /*e250*/  FSEL R57, R33, -INF , !P2 ;  /* 0xff80000021397808 */ /* 0x000fe40005000000 */
[----:B------:R-:W-:Y:S02]  /*e260*/  FSEL R39, R35, -INF , !P0 ;  /* 0xff80000023277808 */ /* 0x000fe40004000000 */
[C---:B------:R-:W-:Y:S02]  /*e270*/  ISETP.GE.AND P0, PT, R0.reuse, R50, PT ;  /* 0x000000320000720c */ /* 0x040fe40003f06270 */
[C---:B------:R-:W-:Y:S01]  /*e280*/  ISETP.GE.AND P2, PT, R0.reuse, R49, PT ;  /* 0x000000310000720c */ /* 0x040fe20003f46270 */
[----:B------:R-:W-:Y:S01]  /*e290*/  VIADD R0, R0, 0x79 ;  /* 0x0000007900007836 */ /* 0x000fe20000000000 */
[----:B------:R-:W-:-:S02]  /*e2a0*/  P2R R6, PR, RZ, 0x2 ;  /* 0x00000002ff067803 */ /* 0x000fc40000000000 */
[----:B------:R-:W-:Y:S02]  /*e2b0*/  FSEL R87, R87, -INF , !P4 ;  /* 0xff80000057577808 */ /* 0x000fe40006000000 */
[----:B------:R-:W-:Y:S02]  /*e2c0*/  FSEL R35, R28, -INF , !P6 ;  /* 0xff8000001c237808 */ /* 0x000fe40007000000 */
[----:B------:R-:W-:Y:S02]  /*e2d0*/  FSEL R25, R30, -INF , !P3 ;  /* 0xff8000001e197808 */ /* 0x000fe40005800000 */
[----:B------:R-:W-:Y:S02]  /*e2e0*/  FSEL R11, R84, -INF , !P0 ;  /* 0xff800000540b7808 */ /* 0x000fe40004000000 */
[C---:B------:R-:W-:Y:S02]  /*e2f0*/  ISETP.GE.AND P4, PT, R8.reuse, R50, PT ;  /* 0x000000320800720c */ /* 0x040fe40003f86270 */
[----:B------:R-:W-:-:S02]  /*e300*/  ISETP.GE.AND P1, PT, R8, R49, PT ;  /* 0x000000310800720c */ /* 0x000fc40003f26270 */
[----:B------:R-:W-:Y:S02]  /*e310*/  ISETP.NE.AND P6, PT, R6, RZ, PT ;  /* 0x000000ff0600720c */ /* 0x000fe40003fc5270 */
[C---:B------:R-:W-:Y:S02]  /*e320*/  ISETP.GE.AND P3, PT, R0.reuse, R50, PT ;  /* 0x000000320000720c */ /* 0x040fe40003f66270 */
[----:B------:R-:W-:Y:S02]  /*e330*/  ISETP.GE.AND P0, PT, R0, R49, PT ;  /* 0x000000310000720c */ /* 0x000fe40003f06270 */
[----:B------:R-:W-:Y:S02]  /*e340*/  FSEL R9, R86, -INF , !P2 ;  /* 0xff80000056097808 */ /* 0x000fe40005000000 */
[----:B------:R-:W-:Y:S02]  /*e350*/  FSEL R27, R31, -INF , !P6 ;  /* 0xff8000001f1b7808 */ /* 0x000fe40007000000 */
[----:B------:R-:W-:-:S02]  /*e360*/  FSEL R37, R96, -INF , !P4 ;  /* 0xff80000060257808 */ /* 0x000fc40006000000 */
[----:B------:R-:W-:Y:S02]  /*e370*/  FSEL R21, R98, -INF , !P1 ;  /* 0xff80000062157808 */ /* 0x000fe40004800000 */
[----:B------:R-:W-:Y:S02]  /*e380*/  FSEL R36, R97, -INF , !P3 ;  /* 0xff80000061247808 */ /* 0x000fe40005800000 */
[----:B------:R-:W-:Y:S01]  /*e390*/  FSEL R20, R99, -INF , !P0 ;  /* 0xff80000063147808 */ /* 0x000fe20004000000 */
[----:B------:R-:W-:Y:S06]  /*e3a0*/  @!P5 BRA `(.L_x_5574) ;  /* 0x0000000800a4d947 */ /* 0x000fec0003800000 */
[----:B------:R-:W-:-:S13]  /*e3b0*/  ISETP.NE.AND P6, PT, R181, RZ, PT ;  /* 0x000000ffb500720c */ /* 0x000fda0003fc5270 */
[----:B------:R-:W-:Y:S05]  /*e3c0*/  @!P6 BRA `(.L_x_5575) ;  /* 0x0000000000f4e947 */ /* 0x000fea0003800000 */
[----:B------:R-:W1:Y:S01]  /*e3d0*/  LDC R13, c[0x0][0x380] ;  /* 0x0000e000ff0d7b82 */ /* 0x000e620000000800 */
[C---:B------:R-:W-:Y:S01]  /*e3e0*/  IADD3 R12, R2.reuse, -0x80, RZ ;  /* 0xffffff80020c7810 */ /* 0x040fe20007ffe0ff */
[----:B------:R-:W-:Y:S01]  /*e3f0*/  ULDC.64 UR8, c[0x0][0x248] ;  /* 0x0000920000087ab9 */ /* 0x000fe20000000a00 */
[----:B------:R-:W-:Y:S02]  /*e400*/  IABS R8, R2 ;  /* 0x0000000200087213 */ /* 0x000fe40000000000 */
[----:B------:R-:W-:Y:S02]  /*e410*/  IABS R6, R12 ;  /* 0x0000000c00067213 */ /* 0x000fe40000000000 */
[-C--:B-1----:R-:W-:Y:S02]  /*e420*/  IABS R0, R13.reuse ;  /* 0x0000000d00007213 */ /* 0x082fe40000000000 */
[-C--:B------:R-:W-:Y:S02]  /*e430*/  LOP3.LUT R2, R2, R13.reuse, RZ, 0x3c, !PT ;  /* 0x0000000d02027212 */ /* 0x080fe400078e3cff */
[----:B------:R-:W1:Y:S01]  /*e440*/  I2F.RP R10, R0 ;  /* 0x00000000000a7306 */ /* 0x000e620000209400 */
[----:B------:R-:W-:-:S02]  /*e450*/  LOP3.LUT R12, R12, R13, RZ, 0x3c, !PT ;  /* 0x0000000d0c0c7212 */ /* 0x000fc400078e3cff */
[----:B------:R-:W-:Y:S02]  /*e460*/  ISETP.GE.AND P4, PT, R2, RZ, PT ;  /* 0x000000ff0200720c */ /* 0x000fe40003f86270 */
[----:B------:R-:W-:-:S03]  /*e470*/  LOP3.LUT R2, RZ, R13, RZ, 0x33, !PT ;  /* 0x0000000dff027212 */ /* 0x000fc600078e33ff */
        /* <DEDUP_REMOVED lines=25> */
[----:B------:R-:W-:Y:S02]  /*e610*/  @!P4 IADD3 R14, -R14, RZ, RZ ;  /* 0x000000ff0e0ec210 */ /* 0x000fe40007ffe1ff */
[----:B------:R-:W-:Y:S02]  /*e620*/  @!P1 IMAD.MOV R10, RZ, RZ, -R10 ;  /* 0x000000ffff0a9224 */ /* 0x000fe400078e0a0a */
[----:B------:R-:W-:-:S03]  /*e630*/  SEL R15, R2, R14, !P0 ;  /* 0x0000000e020f7207 */ /* 0x000fc60004000000 */
[----:B------:R-:W-:Y:S02]  /*e640*/  SEL R2, R2, R10, !P0 ;  /* 0x0000000a02027207 */ /* 0x000fe40004000000 */
[----:B------:R-:W-:-:S04]  /*e650*/  IMAD.WIDE R16, R15, 0x4, R182 ;  /* 0x000000040f107825 */ /* 0x000fc800078e02b6 */
[----:B------:R-:W-:Y:S02]  /*e660*/  IMAD.WIDE R22, R2, 0x4, R182 ;  /* 0x0000000402167825 */ /* 0x000fe400078e02b6 */
[----:B------:R-:W2:Y:S04]  /*e670*/  LDG.E R17, desc[UR6][R16.64] ;  /* 0x0000000610117981 */ /* 0x000ea8000c1e1900 */
[----:B------:R-:W2:Y:S01]  /*e680*/  LDG.E R0, desc[UR6][R22.64] ;  /* 0x0000000616007981 */ /* 0x000ea2000c1e1900 */
[----:B------:R-:W-:Y:S01]  /*e690*/  IADD3 R6, R15, -R2, RZ ;  /* 0x800000020f067210 */ /* 0x000fe20007ffe0ff */
[----:B------:R-:W-:-:S04]  /*e6a0*/  IMAD.U32 R15, RZ, RZ, UR8 ;  /* 0x00000008ff0f7e24 */ /* 0x000fc8000f8e00ff */
[----:B------:R-:W-:-:S04]  /*e6b0*/  IMAD R6, R6, R13, -0x80 ;  /* 0xffffff8006067424 */ /* 0x000fc800078e020d */
[----:B------:R-:W-:Y:S01]  /*e6c0*/  IMAD.WIDE.U32 R18, R6, R15, RZ ;  /* 0x0000000f06127225 */ /* 0x000fe200078e00ff */
[----:B------:R-:W-:-:S05]  /*e6d0*/  SHF.R.S32.HI R2, RZ, 0x1f, R6 ;  /* 0x0000001fff027819 */ /* 0x000fca0000011406 */
[----:B------:R-:W-:-:S04]  /*e6e0*/  IMAD R13, R2, R15, RZ ;  /* 0x0000000f020d7224 */ /* 0x000fc800078e02ff */
[----:B------:R-:W-:Y:S01]  /*e6f0*/  IMAD R13, R6, UR9, R13 ;  /* 0x00000009060d7c24 */ /* 0x000fe2000f8e020d */
[----:B------:R-:W-:-:S03]  /*e700*/  ULDC.64 UR8, c[0x0][0x230] ;  /* 0x00008c0000087ab9 */ /* 0x000fc60000000a00 */
        /* <DEDUP_REMOVED lines=9> */
.L_x_5575:
[----:B------:R-:W1:Y:S02]  /*e7a0*/  LDC R15, c[0x0][0x248] ;  /* 0x00009200ff0f7b82 */ /* 0x000e640000000800 */
[----:B-1----:R-:W-:-:S05]  /*e7b0*/  IMAD.SHL.U32 R17, R15, 0x80, RZ ;  /* 0x000000800f117824 */ /* 0x002fca00078e00ff */
[----:B------:R-:W-:-:S04]  /*e7c0*/  IADD3 R17, -R17, RZ, RZ ;  /* 0x000000ff11117210 */ /* 0x000fc80007ffe1ff */
[----:B------:R-:W-:-:S07]  /*e7d0*/  SHF.R.S32.HI R6, RZ, 0x1f, R17 ;  /* 0x0000001fff067819 */ /* 0x000fce0000011411 */
.L_x_5576:
[----:B------:R-:W-:Y:S01]  /*e7e0*/  ULDC UR5, c[0x0][0x2d0] ;  /* 0x0000b40000057ab9 */ /* 0x000fe20000000800 */
[----:B------:R-:W-:Y:S01]  /*e7f0*/  BSSY B0, `(.L_x_5577) ;  /* 0x0000061000007945 */ /* 0x000fe20003800000 */
[----:B------:R-:W-:-:S13]  /*e800*/  ISETP.GE.AND P0, PT, R100, UR5, PT ;  /* 0x0000000564007c0c */ /* 0x000fda000bf06270 */
[----:B------:R-:W1:Y:S01]  /*e810*/  @!P0 LDC R29, c[0x0][0x24c] ;  /* 0x00009300ff1d8b82 */ /* 0x000e620000000800 */
[-C--:B------:R-:W-:Y:S01]  /*e820*/  @!P0 IADD3 R13, P2, P1, R17, R120.reuse, R178 ;  /* 0x00000078110d8210 */ /* 0x080fe2000795e0b2 */
[----:B------:R-:W-:Y:S01]  /*e830*/  @!P0 IMAD.MOV.U32 R122, RZ, RZ, R120 ;  /* 0x000000ffff7a8224 */ /* 0x000fe200078e0078 */
[----:B------:R2:W-:Y:S02]  /*e840*/  @P0 STS.128 [R184+0x2000], RZ ;  /* 0x002000ffb8000388 */ /* 0x0005e40000000c00 */
[----:B------:R-:W-:Y:S01]  /*e850*/  @!P0 IADD3.X R0, R6, R123, R177, P2, P1 ;  /* 0x0000007b06008210 */ /* 0x000fe200017e24b1 */
[----:B------:R-:W-:Y:S01]  /*e860*/  @!P0 IMAD.WIDE.U32 R32, R15, 0x30, R122 ;  /* 0x000000300f208825 */ /* 0x000fe200078e007a */
[----:B------:R-:W-:Y:S01]  /*e870*/  @!P0 LEA R58, P1, R13, UR12, 0x1 ;  /* 0x0000000c0d3a8c11 */ /* 0x000fe2000f8208ff */
[----:B------:R-:W3:Y:S01]  /*e880*/  @!P0 LDC R31, c[0x0][0x24c] ;  /* 0x00009300ff1f8b82 */ /* 0x000ee20000000800 */
[----:B------:R-:W-:Y:S02]  /*e890*/  @!P0 LEA R8, P2, R15, R120, 0x5 ;  /* 0x000000780f088211 */ /* 0x000fe400078428ff */
[----:B------:R-:W-:-:S02]  /*e8a0*/  @!P0 LEA.HI.X R59, R13, UR13, R0, 0x1, P1 ;  /* 0x0000000d0d3b8c11 */ /* 0x000fc400088f0c00 */
[C---:B------:R-:W-:Y:S02]  /*e8b0*/  @!P0 LEA R44, P1, R17.reuse, R186, 0x1 ;  /* 0x000000ba112c8211 */ /* 0x040fe400078208ff */
[C---:B------:R-:W-:Y:S01]  /*e8c0*/  @!P0 IADD3 R19, P3, R17.reuse, R8, RZ ;  /* 0x0000000811138210 */ /* 0x040fe20007f7e0ff */
[----:B------:R-:W4:Y:S01]  /*e8d0*/  @!P0 LDC R13, c[0x0][0x24c] ;  /* 0x00009300ff0d8b82 */ /* 0x000f220000000800 */
[C---:B------:R-:W-:Y:S02]  /*e8e0*/  @!P0 LEA.HI.X R45, R17.reuse, R185, R6, 0x1, P1 ;  /* 0x000000b9112d8211 */ /* 0x040fe400008f0c06 */
[----:B------:R-:W-:Y:S01]  /*e8f0*/  @!P0 IADD3 R23, P1, R17, R32, RZ ;  /* 0x0000002011178210 */ /* 0x000fe20007f3e0ff */
[----:B------:R-:W-:Y:S02]  /*e900*/  @!P0 IMAD.MOV.U32 R32, RZ, RZ, R120 ;  /* 0x000000ffff208224 */ /* 0x000fe400078e0078 */
[----:B------:R-:W-:Y:S01]  /*e910*/  @!PT LDS RZ, [RZ] ;  /* 0x00000000fffff984 */ /* 0x000fe20000000800 */
[----:B------:R-:W-:Y:S01]  /*e920*/  @!PT LDS RZ, [RZ] ;  /* 0x00000000fffff984 */ /* 0x000fe20000000800 */
[----:B------:R-:W-:Y:S01]  /*e930*/  @!PT LDS RZ, [RZ] ;  /* 0x00000000fffff984 */ /* 0x000fe20000000800 */
[----:B------:R5:W-:Y:S02]  /*e940*/  @!P0 LDGSTS.E.BYPASS.LTC128B.128 [R184+0x2000], desc[UR6][R44.64] ;  /* 0x020000002cb88fae */ /* 0x000be4000b901d46 */
[----:B------:R-:W2:Y:S01]  /*e950*/  @!P0 LDC R2, c[0x0][0x24c] ;  /* 0x00009300ff028b82 */ /* 0x000ea20000000800 */
[----:B-1----:R-:W-:Y:S01]  /*e960*/  @!P0 LEA.HI.X R29, R15, R123, R29, 0x5, P2 ;  /* 0x0000007b0f1d8211 */ /* 0x002fe200010f2c1d */
[----:B------:R1:W-:Y:S01]  /*e970*/  @P0 STS.128 [R184+0x2800], RZ ;  /* 0x002800ffb8000388 */ /* 0x0003e20000000c00 */
[----:B------:R-:W-:-:S03]  /*e980*/  @!P0 LEA R30, P2, R19, UR12, 0x1 ;  /* 0x0000000c131e8c11 */ /* 0x000fc6000f8408ff */
[C---:B------:R-:W-:Y:S01]  /*e990*/  @!P0 IMAD.X R8, R6.reuse, 0x1, R29, P3 ;  /* 0x0000000106088824 */ /* 0x040fe200018e061d */
[----:B------:R-:W-:Y:S01]  /*e9a0*/  @!PT LDS RZ, [RZ] ;  /* 0x00000000fffff984 */ /* 0x000fe20000000800 */
[----:B------:R-:W-:Y:S01]  /*e9b0*/  @!PT LDS RZ, [RZ] ;  /* 0x00000000fffff984 */ /* 0x000fe20000000800 */
[----:B------:R-:W-:Y:S01]  /*e9c0*/  @!PT LDS RZ, [RZ] ;  /* 0x00000000fffff984 */ /* 0x000fe20000000800 */
[----:B------:R1:W-:Y:S01]  /*e9d0*/  @!P0 LDGSTS.E.BYPASS.LTC128B.128 [R184+0x2800], desc[UR6][R58.64] ;  /* 0x028000003ab88fae */ /* 0x0003e2000b901d46 */
[----:B------:R-:W1:Y:S01]  /*e9e0*/  @!P0 LDC R0, c[0x0][0x24c] ;  /* 0x00009300ff008b82 */ /* 0x000e620000000800 */
[----:B---3--:R-:W-:Y:S02]  /*e9f0*/  @!P0 IMAD R31, R31, 0x30, RZ ;  /* 0x000000301f1f8824 */ /* 0x008fe400078e02ff */
[----:B------:R3:W-:Y:S03]  /*ea00*/  @P0 STS.128 [R184+0x3000], RZ ;  /* 0x003000ffb8000388 */ /* 0x0007e60000000c00 */
[----:B------:R-:W-:Y:S01]  /*ea10*/  @!P0 IADD3.X R10, R6, R33, R31, P1, !PT ;  /* 0x00000021060a8210 */ /* 0x000fe20000ffe41f */
[----:B------:R-:W-:Y:S01]  /*ea20*/  @!P0 IMAD.MOV.U32 R33, RZ, RZ, R123 ;  /* 0x000000ffff218224 */ /* 0x000fe200078e007b */
[----:B------:R-:W-:-:S02]  /*ea30*/  @!P0 LEA.HI.X R31, R19, UR13, R8, 0x1, P2 ;  /* 0x0000000d131f8c11 */ /* 0x000fc400090f0c08 */
[C---:B------:R-:W-:Y:S01]  /*ea40*/  @!P0 LEA R8, P3, R15.reuse, R120, 0x6 ;  /* 0x000000780f088211 */ /* 0x040fe200078630ff */
[----:B------:R-:W-:Y:S01]  /*ea50*/  @!P0 IMAD.WIDE.U32 R32, R15, 0x60, R32 ;  /* 0x000000600f208825 */ /* 0x000fe200078e0020 */
[----:B------:R-:W-:Y:S01]  /*ea60*/  @!P0 LEA R28, P1, R23, UR12, 0x1 ;  /* 0x0000000c171c8c11 */ /* 0x000fe2000f8208ff */
[----:B------:R-:W-:Y:S01]  /*ea70*/  @!PT LDS RZ, [RZ] ;  /* 0x00000000fffff984 */ /* 0x000fe20000000800 */
[----:B------:R-:W-:Y:S01]  /*ea80*/  @!PT LDS RZ, [RZ] ;  /* 0x00000000fffff984 */ /* 0x000fe20000000800 */
[----:B------:R-:W-:Y:S01]  /*ea90*/  @!PT LDS RZ, [RZ] ;  /* 0x00000000fffff984 */ /* 0x000fe20000000800 */
[----:B------:R3:W-:Y:S01]  /*eaa0*/  @!P0 LDGSTS.E.BYPASS.LTC128B.128 [R184+0x3000], desc[UR6][R30.64] ;  /* 0x030000001eb88fae */ /* 0x0007e2000b901d46 */
[----:B------:R-:W-:Y:S02]  /*eab0*/  @!P0 IADD3 R8, P4, R17, R8, RZ ;  /* 0x0000000811088210 */ /* 0x000fe40007f9e0ff */
[----:B----4-:R-:W-:Y:S01]  /*eac0*/  @!P0 LEA.HI.X R13, R15, R123, R13, 0x6, P3 ;  /* 0x0000007b0f0d8211 */ /* 0x010fe200018f340d */
[----:B-----5:R-:W-:Y:S01]  /*ead0*/  @!P0 IMAD.MOV.U32 R44, RZ, RZ, R120 ;  /* 0x000000ffff2c8224 */ /* 0x020fe200078e0078 */
[----:B------:R-:W-:Y:S01]  /*eae0*/  @!P0 LEA.HI.X R29, R23, UR13, R10, 0x1, P1 ;  /* 0x0000000d171d8c11 */ /* 0x000fe200088f0c0a */
[----:B------:R-:W-:Y:S01]  /*eaf0*/  @!P0 IMAD.MOV.U32 R45, RZ, RZ, R123 ;  /* 0x000000ffff2d8224 */ /* 0x000fe200078e007b */
[----:B------:R-:W-:Y:S01]  /*eb00*/  @!P0 LEA R12, P3, R8, UR12, 0x1 ;  /* 0x0000000c080c8c11 */ /* 0x000fe2000f8608ff */
[----:B--2---:R-:W-:Y:S01]  /*eb10*/  @!P0 IMAD R19, R2, 0x50, RZ ;  /* 0x0000005002138824 */ /* 0x004fe200078e02ff */
[----:B------:R-:W-:Y:S01]  /*eb20*/  @!P0 IADD3 R2, P1, R17, R32, RZ ;  /* 0x0000002011028210 */ /* 0x000fe20007f3e0ff */
[----:B------:R-:W-:Y:S01]  /*eb30*/  @!P0 IMAD.WIDE.U32 R44, R15, 0x50, R44 ;  /* 0x000000500f2c8825 */ /* 0x000fe200078e002c */
[----:B------:R3:W-:Y:S03]  /*eb40*/  @P0 STS.128 [R184+0x3800], RZ ;  /* 0x003800ffb8000388 */ /* 0x0007e60000000c00 */
[----:B-1----:R-:W-:Y:S01]  /*eb50*/  @!P0 IMAD R23, R0, 0x60, RZ ;  /* 0x0000006000178824 */ /* 0x002fe200078e02ff */
[----:B------:R-:W-:Y:S01]  /*eb60*/  @!P0 IADD3 R0, P2, R17, R44, RZ ;  /* 0x0000002c11008210 */ /* 0x000fe20007f5e0ff */
[C---:B------:R-:W-:Y:S01]  /*eb70*/  @!P0 IMAD.X R13, R6.reuse, 0x1, R13, P4 ;  /* 0x00000001060d8824 */ /* 0x040fe200020e060d */
[----:B------:R-:W-:Y:S01]  /*eb80*/  @!PT LDS RZ, [RZ] ;  /* 0x00000000fffff984 */ /* 0x000fe20000000800 */
[----:B------:R-:W-:Y:S01]  /*eb90*/  @!PT LDS RZ, [RZ] ;  /* 0x00000000fffff984 */ /* 0x000fe20000000800 */
[----:B------:R-:W-:Y:S01]  /*eba0*/  @!PT LDS RZ, [RZ] ;  /* 0x00000000fffff984 */ /* 0x000fe20000000800 */
[----:B------:R3:W-:Y:S02]  /*ebb0*/  @!P0 LDGSTS.E.BYPASS.LTC128B.128 [R184+0x3800], desc[UR6][R28.64] ;  /* 0x038000001cb88fae */ /* 0x0007e4000b901d46 */
[----:B------:R-:W-:-:S02]  /*ebc0*/  @!P0 IADD3.X R19, R6, R45, R19, P2, !PT ;  /* 0x0000002d06138210 */ /* 0x000fc400017fe413 */
[----:B------:R-:W-:Y:S01]  /*ebd0*/  @!P0 LEA R32, P2, R0, UR12, 0x1 ;  /* 0x0000000c00208c11 */ /* 0x000fe2000f8408ff */
[----:B------:R3:W-:Y:S01]  /*ebe0*/  @P0 STS.128 [R184+0x4000], RZ ;  /* 0x004000ffb8000388 */ /* 0x0007e20000000c00 */
[----:B------:R-:W-:Y:S02]  /*ebf0*/  @!P0 IADD3.X R23, R6, R23, R33, P1, !PT ;  /* 0x0000001706178210 */ /* 0x000fe40000ffe421 */
[----:B------:R-:W-:Y:S02]  /*ec00*/  @!P0 LEA R18, P1, R2, UR12, 0x1 ;  /* 0x0000000c02128c11 */ /* 0x000fe4000f8208ff */
[----:B------:R-:W-:Y:S02]  /*ec10*/  @!P0 LEA.HI.X R13, R8, UR13, R13, 0x1, P3 ;  /* 0x0000000d080d8c11 */ /* 0x000fe400098f0c0d */
[----:B------:R-:W-:Y:S02]  /*ec20*/  @!P0 LEA.HI.X R33, R0, UR13, R19, 0x1, P2 ;  /* 0x0000000d00218c11 */ /* 0x000fe400090f0c13 */
        /* <DEDUP_REMOVED lines=17> */
[----:B------:R-:W-:Y:S01]  /*ed40*/  IMAD.MOV.U32 R121, RZ, RZ, R123 ;  /* 0x000000ffff797224 */ /* 0x000fe200078e007b */
[----:B------:R-:W-:Y:S02]  /*ed50*/  ULDC UR5, c[0x0][0x24c] ;  /* 0x0000930000057ab9 */ /* 0x000fe40000000800 */
[----:B------:R-:W-:Y:S01]  /*ed60*/  UIMAD UR5, UR5, 0x70, URZ ;  /* 0x00000070050578a4 */ /* 0x000fe2000f8e023f */
[----:B------:R-:W-:-:S03]  /*ed70*/  IMAD.WIDE.U32 R120, R15, 0x70, R120 ;  /* 0x000000700f787825 */ /* 0x000fc600078e0078 */
[----:B---3--:R-:W-:-:S04]  /*ed80*/  IADD3 R13, P0, R17, R120, RZ ;  /* 0x00000078110d7210 */ /* 0x008fc80007f1e0ff */
[----:B------:R-:W-:Y:S02]  /*ed90*/  IADD3.X R0, R6, UR5, R121, P0, !PT ;  /* 0x0000000506007c10 */ /* 0x000fe400087fe479 */
[----:B------:R-:W-:-:S04]  /*eda0*/  LEA R12, P0, R13, UR12, 0x1 ;  /* 0x0000000c0d0c7c11 */ /* 0x000fc8000f8008ff */
[----:B------:R-:W-:-:S05]  /*edb0*/  LEA.HI.X R13, R13, UR13, R0, 0x1, P0 ;  /* 0x0000000d0d0d7c11 */ /* 0x000fca00080f0c00 */
[----:B------:R-:W-:Y:S01]  /*edc0*/  @!PT LDS RZ, [RZ] ;  /* 0x00000000fffff984 */ /* 0x000fe20000000800 */
[----:B------:R-:W-:Y:S01]  /*edd0*/  @!PT LDS RZ, [RZ] ;  /* 0x00000000fffff984 */ /* 0x000fe20000000800 */
[----:B------:R-:W-:Y:S01]  /*ede0*/  @!PT LDS RZ, [RZ] ;  /* 0x00000000fffff984 */ /* 0x000fe20000000800 */
[----:B------:R1:W-:Y:S04]  /*edf0*/  LDGSTS.E.BYPASS.LTC128B.128 [R184+0x5800], desc[UR6][R12.64] ;  /* 0x058000000cb87fae */ /* 0x0003e8000b901d46 */
.L_x_5578:
[----:B------:R-:W-:Y:S05]  /*ee00*/  BSYNC B0 ;  /* 0x0000000000007941 */ /* 0x000fea0003800000 */
.L_x_5577:
[----:B------:R-:W0:Y:S01]  /*ee10*/  LDGDEPBAR ;  /* 0x00000000000079af */ /* 0x000e220000000000 */
[----:B------:R-:W-:-:S04]  /*ee20*/  LEA R186, P0, R17, R186, 0x1 ;  /* 0x000000ba11ba7211 */ /* 0x000fc800078008ff */
[----:B------:R-:W-:-:S09]  /*ee30*/  LEA.HI.X R185, R17, R185, R6, 0x1, P0 ;  /* 0x000000b911b97211 */ /* 0x000fd200000f0c06 */
.L_x_5574:
        /* <DEDUP_REMOVED lines=55> */
[----:B-1-3--:R-:W-:Y:S02]  /*f1b0*/  FMNMX.FTZ R13, R35, R0, !PT ;  /* 0x00000000230d7209 */ /* 0x00afe40007810000 */
[----:B------:R-:W-:Y:S02]  /*f1c0*/  FMNMX.FTZ R2, R25, R2, !PT ;  /* 0x0000000219027209 */ /* 0x000fe40007810000 */
[----:B------:R-:W-:Y:S02]  /*f1d0*/  FMNMX.FTZ R0, R34, R13, !PT ;  /* 0x0000000d22007209 */ /* 0x000fe40007810000 */
[----:B------:R-:W-:Y:S02]  /*f1e0*/  FMNMX.FTZ R2, R27, R2, !PT ;  /* 0x000000021b027209 */ /* 0x000fe40007810000 */
[----:B------:R-:W-:Y:S02]  /*f1f0*/  FMNMX.FTZ R13, R37, R0, !PT ;  /* 0x00000000250d7209 */ /* 0x000fe40007810000 */
[----:B------:R-:W-:-:S02]  /*f200*/  LEA R168, R4, UR4, 0x1 ;  /* 0x0000000404a87c11 */ /* 0x000fc4000f8e08ff */
[----:B------:R-:W-:Y:S02]  /*f210*/  FMNMX.FTZ R0, R36, R13, !PT ;  /* 0x0000000d24007209 */ /* 0x000fe40007810000 */
[----:B------:R-:W-:Y:S02]  /*f220*/  FMNMX.FTZ R13, R21, R2, !PT ;  /* 0x00000002150d7209 */ /* 0x000fe40007810000 */
[----:B------:R-:W-:Y:S01]  /*f230*/  IADD3 R166, R3, R168, RZ ;  /* 0x000000a803a67210 */ /* 0x000fe20007ffe0ff */
[----:B------:R-:W1:Y:S01]  /*f240*/  SHFL.BFLY PT, R15, R0, 0x2, 0x1f ;  /* 0x0c401f00000f7f89 */ /* 0x000e6200000e0000 */
[----:B------:R-:W-:-:S03]  /*f250*/  FMNMX.FTZ R6, R20, R13, !PT ;  /* 0x0000000d14067209 */ /* 0x000fc60007810000 */
[----:B------:R-:W-:Y:S04]  /*f260*/  LDSM.16.MT88.4 R16, [R166+0x6800] ;  /* 0x00680000a610783b */ /* 0x000fe80000004200 */
[----:B------:R-:W2:Y:S01]  /*f270*/  SHFL.BFLY PT, R13, R6, 0x2, 0x1f ;  /* 0x0c401f00060d7f89 */ /* 0x000ea200000e0000 */
[----:B-1----:R-:W-:-:S05]  /*f280*/  FMNMX.FTZ R15, R0, R15, !PT ;  /* 0x0000000f000f7209 */ /* 0x002fca0007810000 */
[----:B------:R-:W1:Y:S01]  /*f290*/  SHFL.BFLY PT, R2, R15, 0x1, 0x1f ;  /* 0x0c201f000f027f89 */ /* 0x000e6200000e0000 */
[----:B--2---:R-:W-:-:S05]  /*f2a0*/  FMNMX.FTZ R13, R6, R13, !PT ;  /* 0x0000000d060d7209 */ /* 0x004fca0007810000 */
[----:B------:R-:W2:Y:S01]  /*f2b0*/  SHFL.BFLY PT, R0, R13, 0x1, 0x1f ;  /* 0x0c201f000d007f89 */ /* 0x000ea200000e0000 */
[----:B-1----:R-:W-:-:S04]  /*f2c0*/  FMNMX.FTZ R2, R15, R2, !PT ;  /* 0x000000020f027209 */ /* 0x002fc80007810000 */
[C---:B------:R-:W-:Y:S01]  /*f2d0*/  FSETP.NEU.FTZ.AND P0, PT, R2.reuse, -INF , PT ;  /* 0xff8000000200780b */ /* 0x040fe20003f1d000 */
[----:B------:R-:W-:Y:S01]  /*f2e0*/  FMUL.FTZ R38, R2, UR8 ;  /* 0x0000000802267c20 */ /* 0x000fe20008410000 */
[----:B--2---:R-:W-:-:S04]  /*f2f0*/  FMNMX.FTZ R0, R13, R0, !PT ;  /* 0x000000000d007209 */ /* 0x004fc80007810000 */
[----:B------:R-:W-:Y:S02]  /*f300*/  FSEL R38, R38, RZ, P0 ;  /* 0x000000ff26267208 */ /* 0x000fe40000000000 */
[C---:B------:R-:W-:Y:S01]  /*f310*/  FSETP.NEU.FTZ.AND P0, PT, R0.reuse, -INF , PT ;  /* 0xff8000000000780b */ /* 0x040fe20003f1d000 */
[----:B------:R-:W-:Y:S02]  /*f320*/  FMUL.FTZ R22, R0, UR8 ;  /* 0x0000000800167c20 */ /* 0x000fe40008410000 */
[--C-:B------:R-:W-:Y:S01]  /*f330*/  FFMA.FTZ R31, R93, UR8, -R38.reuse ;  /* 0x000000085d1f7c23 */ /* 0x100fe20008010826 */
[--C-:B------:R-:W-:Y:S01]  /*f340*/  FFMA.FTZ R45, R165, UR8, -R38.reuse ;  /* 0x00000008a52d7c23 */ /* 0x100fe20008010826 */
[----:B------:R-:W1:Y:S01]  /*f350*/  LDSM.16.MT88.4 R92, [R168+0x6000] ;  /* 0x00600000a85c783b */ /* 0x000e620000004200 */
[----:B------:R-:W-:Y:S01]  /*f360*/  FSEL R22, R22, RZ, P0 ;  /* 0x000000ff16167208 */ /* 0x000fe20000000000 */
[--C-:B------:R-:W-:Y:S01]  /*f370*/  FFMA.FTZ R59, R11, UR8, -R38.reuse ;  /* 0x000000080b3b7c23 */ /* 0x100fe20008010826 */
[----:B------:R-:W-:Y:S01]  /*f380*/  IADD3 R165, R5, R168, RZ ;  /* 0x000000a805a57210 */ /* 0x000fe20007ffe0ff */
[--C-:B------:R-:W-:Y:S01]  /*f390*/  FFMA.FTZ R46, R213, UR8, -R38.reuse ;  /* 0x00000008d52e7c23 */ /* 0x100fe20008010826 */
[----:B------:R-:W-:Y:S01]  /*f3a0*/  FFMA.FTZ R32, R89, UR8, -R38 ;  /* 0x0000000859207c23 */ /* 0x000fe20008010826 */
[--C-:B------:R-:W-:Y:S01]  /*f3b0*/  FFMA.FTZ R44, R9, UR8, -R22.reuse ;  /* 0x00000008092c7c23 */ /* 0x100fe20008010816 */
[--C-:B------:R-:W-:Y:S01]  /*f3c0*/  FFMA.FTZ R61, R87, UR8, -R22.reuse ;  /* 0x00000008573d7c23 */ /* 0x100fe20008010816 */
[--C-:B------:R-:W-:Y:S01]  /*f3d0*/  FFMA.FTZ R40, R7, UR8, -R22.reuse ;  /* 0x0000000807287c23 */ /* 0x100fe20008010816 */
[----:B------:R-:W-:Y:S01]  /*f3e0*/  FFMA.FTZ R33, R85, UR8, -R22 ;  /* 0x0000000855217c23 */ /* 0x000fe20008010816 */
[----:B------:R-:W-:Y:S01]  /*f3f0*/  IADD3 R164, R3, R165, RZ ;  /* 0x000000a503a47210 */ /* 0x000fe20007ffe0ff */
[----:B------:R-:W2:Y:S01]  /*f400*/  LDSM.16.MT88.4 R88, [R166+0x6000] ;  /* 0x00600000a658783b */ /* 0x000ea20000004200 */
[----:B------:R-:W-:Y:S01]  /*f410*/  MUFU.EX2 R59, R59 ;  /* 0x0000003b003b7308 */ /* 0x000fe20000000800 */
[--C-:B------:R-:W-:Y:S01]  /*f420*/  FFMA.FTZ R26, R215, UR8, -R38.reuse ;  /* 0x00000008d71a7c23 */ /* 0x100fe20008010826 */
[--C-:B------:R-:W-:Y:S01]  /*f430*/  FFMA.FTZ R30, R219, UR8, -R38.reuse ;  /* 0x00000008db1e7c23 */ /* 0x100fe20008010826 */
[----:B------:R-:W3:Y:S01]  /*f440*/  LDSM.16.MT88.4 R84, [R165+0x6000] ;  /* 0x00600000a554783b */ /* 0x000ee20000004200 */
[----:B------:R-:W-:Y:S01]  /*f450*/  FFMA.FTZ R23, R217, UR8, -R38 ;  /* 0x00000008d9177c23 */ /* 0x000fe20008010826 */
[--C-:B------:R-:W-:Y:S01]  /*f460*/  FFMA.FTZ R29, R211, UR8, -R22.reuse ;  /* 0x00000008d31d7c23 */ /* 0x100fe20008010816 */
[--C-:B------:R-:W-:Y:S01]  /*f470*/  FFMA.FTZ R28, R207, UR8, -R22.reuse ;  /* 0x00000008cf1c7c23 */ /* 0x100fe20008010816 */
[----:B------:R-:W4:Y:S01]  /*f480*/  LDSM.16.MT88.4 R4, [R164+0x6000] ;  /* 0x00600000a404783b */ /* 0x000f220000004200 */
[----:B------:R-:W5:Y:S01]  /*f490*/  MUFU.EX2 R46, R46 ;  /* 0x0000002e002e7308 */ /* 0x000f620000000800 */
[--C-:B------:R-:W-:Y:S01]  /*f4a0*/  FFMA.FTZ R24, R205, UR8, -R22.reuse ;  /* 0x00000008cd187c23 */ /* 0x100fe20008010816 */
[--C-:B------:R-:W-:Y:S01]  /*f4b0*/  FFMA.FTZ R3, R209, UR8, -R22.reuse ;  /* 0x00000008d1037c23 */ /* 0x100fe20008010816 */
[----:B------:R-:W4:Y:S01]  /*f4c0*/  LDSM.16.MT88.4 R8, [R168+0x6800] ;  /* 0x00680000a808783b */ /* 0x000f220000004200 */
[--C-:B------:R-:W-:Y:S01]  /*f4d0*/  FFMA.FTZ R56, R103, UR8, -R22.reuse ;  /* 0x0000000867387c23 */ /* 0x100fe20008010816 */
[----:B------:R-:W-:Y:S01]  /*f4e0*/  FFMA.FTZ R103, R67, UR8, -R22 ;  /* 0x0000000843677c23 */ /* 0x000fe20008010816 */
[--C-:B------:R-:W-:Y:S01]  /*f4f0*/  FFMA.FTZ R65, R65, UR8, -R38.reuse ;  /* 0x0000000841417c23 */ /* 0x100fe20008010826 */
[----:B------:R-:W4:Y:S01]  /*f500*/  LDSM.16.MT88.4 R12, [R165+0x6800] ;  /* 0x00680000a50c783b */ /* 0x000f220000004200 */
        /* <DEDUP_REMOVED lines=8> */
[----:B------:R-:W1:Y:S01]  /*f590*/  MUFU.EX2 R32, R32 ;  /* 0x0000002000207308 */ /* 0x000e620000000800 */
[----:B-----5:R-:W-:Y:S01]  /*f5a0*/  F2FP.F16.F32.PACK_AB R80, R46, R59 ;  /* 0x0000003b2e50723e */ /* 0x020fe200000000ff */
[--C-:B------:R-:W-:Y:S01]  /*f5b0*/  FFMA.FTZ R60, R155, UR8, -R38.reuse ;  /* 0x000000089b3c7c23 */ /* 0x100fe20008010826 */
[--C-:B------:R-:W-:Y:S01]  /*f5c0*/  FFMA.FTZ R121, R191, UR8, -R38.reuse ;  /* 0x00000008bf797c23 */ /* 0x100fe20008010826 */
[----:B------:R-:W-:Y:S01]  /*f5d0*/  FFMA.FTZ R58, R193, UR8, -R38 ;  /* 0x00000008c13a7c23 */ /* 0x000fe20008010826 */
[--C-:B------:R-:W-:Y:S01]  /*f5e0*/  FFMA.FTZ R143, R143, UR8, -R22.reuse ;  /* 0x000000088f8f7c23 */ /* 0x100fe20008010816 */
[--C-:B------:R-:W-:Y:S01]  /*f5f0*/  FFMA.FTZ R145, R153, UR8, -R22.reuse ;  /* 0x0000000899917c23 */ /* 0x100fe20008010816 */
[----:B------:R-:W-:Y:S01]  /*f600*/  FFMA.FTZ R62, R189, UR8, -R22 ;  /* 0x00000008bd3e7c23 */ /* 0x000fe20008010816 */
[----:B------:R-:W-:Y:S01]  /*f610*/  MUFU.EX2 R44, R44 ;  /* 0x0000002c002c7308 */ /* 0x000fe20000000800 */
[----:B------:R-:W-:Y:S01]  /*f620*/  FFMA.FTZ R151, R129, UR8, -R38 ;  /* 0x0000000881977c23 */ /* 0x000fe20008010826 */
[----:B------:R-:W-:Y:S01]  /*f630*/  FFMA.FTZ R104, R133, UR8, -R22 ;  /* 0x0000000885687c23 */ /* 0x000fe20008010816 */
[--C-:B------:R-:W-:Y:S01]  /*f640*/  FFMA.FTZ R102, R137, UR8, -R38.reuse ;  /* 0x0000000889667c23 */ /* 0x100fe20008010826 */
[--C-:B------:R-:W-:Y:S01]  /*f650*/  FFMA.FTZ R129, R141, UR8, -R38.reuse ;  /* 0x000000088d817c23 */ /* 0x100fe20008010826 */
[----:B------:R-:W-:Y:S01]  /*f660*/  FFMA.FTZ R66, R147, UR8, -R38 ;  /* 0x0000000893427c23 */ /* 0x000fe20008010826 */
[--C-:B------:R-:W-:Y:S01]  /*f670*/  FFMA.FTZ R125, R125, UR8, -R22.reuse ;  /* 0x000000087d7d7c23 */ /* 0x100fe20008010816 */
[--C-:B------:R-:W-:Y:S01]  /*f680*/  FFMA.FTZ R133, R135, UR8, -R22.reuse ;  /* 0x0000000887857c23 */ /* 0x100fe20008010816 */
[----:B------:R-:W5:Y:S01]  /*f690*/  MUFU.EX2 R61, R61 ;  /* 0x0000003d003d7308 */ /* 0x000f620000000800 */
[----:B-1----:R-:W-:Y:S01]  /*f6a0*/  F2FP.F16.F32.PACK_AB R82, R32, R45 ;  /* 0x0000002d2052723e */ /* 0x002fe200000000ff */
[----:B------:R-:W-:Y:S01]  /*f6b0*/  FFMA.FTZ R106, R139, UR8, -R22 ;  /* 0x000000088b6a7c23 */ /* 0x000fe20008010816 */
[----:B------:R-:W-:Y:S01]  /*f6c0*/  FFMA.FTZ R135, R105, UR8, -R38 ;  /* 0x0000000869877c23 */ /* 0x000fe20008010826 */
[----:B------:R-:W-:Y:S01]  /*f6d0*/  FFMA.FTZ R112, R107, UR8, -R22 ;  /* 0x000000086b707c23 */ /* 0x000fe20008010816 */
        /* <DEDUP_REMOVED lines=9> */
[--C-:B------:R-:W-:Y:S01]  /*f770*/  FFMA.FTZ R53, R53, UR8, -R38.reuse ;  /* 0x0000000835357c23 */ /* 0x100fe20008010826 */
[----:B------:R-:W-:Y:S01]  /*f780*/  FFMA.FTZ R51, R57, UR8, -R38 ;  /* 0x0000000839337c23 */ /* 0x000fe20008010826 */
[----:B------:R-:W1:Y:S01]  /*f790*/  MUFU.EX2 R33, R33 ;  /* 0x0000002100217308 */ /* 0x000e620000000800 */
[----:B-----5:R-:W-:Y:S01]  /*f7a0*/  F2FP.F16.F32.PACK_AB R81, R61, R44 ;  /* 0x0000002c3d51723e */ /* 0x020fe200000000ff */
[--C-:B------:R-:W-:Y:S01]  /*f7b0*/  FFMA.FTZ R126, R47, UR8, -R22.reuse ;  /* 0x000000082f7e7c23 */ /* 0x100fe20008010816 */
[--C-:B------:R-:W-:Y:S01]  /*f7c0*/  FFMA.FTZ R43, R43, UR8, -R22.reuse ;  /* 0x000000082b2b7c23 */ /* 0x100fe20008010816 */
[--C-:B------:R-:W-:Y:S01]  /*f7d0*/  FFMA.FTZ R124, R41, UR8, -R22.reuse ;  /* 0x00000008297c7c23 */ /* 0x100fe20008010816 */
[----:B------:R-:W-:Y:S01]  /*f7e0*/  FFMA.FTZ R39, R39, UR8, -R22 ;  /* 0x0000000827277c23 */ /* 0x000fe20008010816 */
[----:B------:R-:W-:Y:S01]  /*f7f0*/  FADD.FTZ R46, R59, R46 ;  /* 0x0000002e3b2e7221 */ /* 0x000fe20000010000 */
[----:B------:R-:W-:Y:S01]  /*f800*/  FADD.FTZ R61, R44, R61 ;  /* 0x0000003d2c3d7221 */ /* 0x000fe20000010000 */
[----:B------:R-:W-:Y:S01]  /*f810*/  MUFU.EX2 R31, R31 ;  /* 0x0000001f001f7308 */ /* 0x000fe20000000800 */
[----:B------:R-:W-:Y:S01]  /*f820*/  FFMA.FTZ R35, R35, UR8, -R38 ;  /* 0x0000000823237c23 */ /* 0x000fe20008010826 */
[----:B------:R-:W-:Y:S01]  /*f830*/  FADD.FTZ R45, R45, R46 ;  /* 0x0000002e2d2d7221 */ /* 0x000fe20000010000 */
[--C-:B------:R-:W-:Y:S01]  /*f840*/  FFMA.FTZ R34, R34, UR8, -R38.reuse ;  /* 0x0000000822227c23 */ /* 0x100fe20008010826 */
[----:B------:R-:W-:Y:S01]  /*f850*/  FFMA.FTZ R191, R36, UR8, -R38 ;  /* 0x0000000824bf7c23 */ /* 0x000fe20008010826 */
[--C-:B------:R-:W-:Y:S01]  /*f860*/  FFMA.FTZ R25, R25, UR8, -R22.reuse ;  /* 0x0000000819197c23 */ /* 0x100fe20008010816 */
[--C-:B------:R-:W-:Y:S01]  /*f870*/  FFMA.FTZ R21, R21, UR8, -R22.reuse ;  /* 0x0000000815157c23 */ /* 0x100fe20008010816 */
[----:B------:R-:W-:Y:S01]  /*f880*/  FFMA.FTZ R192, R20, UR8, -R22 ;  /* 0x0000000814c07c23 */ /* 0x000fe20008010816 */
[----:B------:R-:W5:Y:S01]  /*f890*/  MUFU.EX2 R26, R26 ;  /* 0x0000001a001a7308 */ /* 0x000f620000000800 */
[----:B-1----:R-:W-:Y:S01]  /*f8a0*/  F2FP.F16.F32.PACK_AB R83, R33, R40 ;  /* 0x000000282153723e */ /* 0x002fe200000000ff */
[----:B------:R-:W-:Y:S01]  /*f8b0*/  FADD.FTZ R40, R40, R61 ;  /* 0x0000003d28287221 */ /* 0x000fe20000010000 */
[----:B------:R-:W-:-:S03]  /*f8c0*/  FFMA.FTZ R37, R37, UR8, -R38 ;  /* 0x0000000825257c23 */ /* 0x000fc60008010826 */
[----:B------:R-:W-:Y:S02]  /*f8d0*/  FADD.FTZ R40, R33, R40 ;  /* 0x0000002821287221 */ /* 0x000fe40000010000 */
[C---:B------:R-:W-:Y:S01]  /*f8e0*/  HMMA.16816.F32 R96, R80.reuse, R92, RZ ;  /* 0x0000005c5060723c */ /* 0x040fe200000018ff */
[----:B------:R-:W-:Y:S05]  /*f8f0*/  MUFU.EX2 R30, R30 ;  /* 0x0000001e001e7308 */ /* 0x000fea0000000800 */
[C---:B------:R-:W-:Y:S03]  /*f900*/  HMMA.16816.F32 R92, R80.reuse, R94, RZ ;  /* 0x0000005e505c723c */ /* 0x040fe600000018ff */
[----:B------:R-:W-:Y:S03]  /*f910*/  MUFU.EX2 R23, R23 ;  /* 0x0000001700177308 */ /* 0x000fe60000000800 */
[C---:B--2---:R-:W-:Y:S05]  /*f920*/  HMMA.16816.F32 R68, R80.reuse, R88, RZ ;  /* 0x000000585044723c */ /* 0x044fea00000018ff */
[----:B------:R-:W-:Y:S01]  /*f930*/  MUFU.EX2 R29, R29 ;  /* 0x0000001d001d7308 */ /* 0x000fe20000000800 */
[C---:B---3--:R-:W-:Y:S06]  /*f940*/  HMMA.16816.F32 R72, R80.reuse, R84, RZ ;  /* 0x000000545048723c */ /* 0x048fec00000018ff */
[C---:B------:R-:W-:Y:S01]  /*f950*/  HMMA.16816.F32 R88, R80.reuse, R90, RZ ;  /* 0x0000005a5058723c */ /* 0x040fe200000018ff */
[----:B------:R-:W1:Y:S05]  /*f960*/  MUFU.EX2 R28, R28 ;  /* 0x0000001c001c7308 */ /* 0x000e6a0000000800 */
[C---:B------:R-:W-:Y:S03]  /*f970*/  HMMA.16816.F32 R84, R80.reuse, R86, RZ ;  /* 0x000000565054723c */ /* 0x040fe600000018ff */
[----:B------:R-:W-:Y:S03]  /*f980*/  MUFU.EX2 R24, R24 ;  /* 0x0000001800187308 */ /* 0x000fe60000000800 */
[C---:B----4-:R-:W-:Y:S05]  /*f990*/  HMMA.16816.F32 R76, R80.reuse, R4, RZ ;  /* 0x00000004504c723c */ /* 0x050fea00000018ff */
[----:B------:R-:W2:Y:S01]  /*f9a0*/  MUFU.EX2 R3, R3 ;  /* 0x0000000300037308 */ /* 0x000ea20000000800 */
[----:B------:R-:W-:Y:S01]  /*f9b0*/  HMMA.16816.F32 R80, R80, R6, RZ ;  /* 0x000000065050723c */ /* 0x000fe200000018ff */
[----:B-----5:R-:W-:-:S02]  /*f9c0*/  F2FP.F16.F32.PACK_AB R4, R26, R31 ;  /* 0x0000001f1a04723e */ /* 0x020fc400000000ff */
[----:B-1----:R-:W-:-:S04]  /*f9d0*/  F2FP.F16.F32.PACK_AB R5, R28, R29 ;  /* 0x0000001d1c05723e */ /* 0x002fc800000000ff */
[----:B------:R-:W-:Y:S01]  /*f9e0*/  F2FP.F16.F32.PACK_AB R6, R23, R30 ;  /* 0x0000001e1706723e */ /* 0x000fe200000000ff */
[----:B------:R-:W-:Y:S01]  /*f9f0*/  MUFU.EX2 R65, R65 ;  /* 0x0000004100417308 */ /* 0x000fe20000000800 */
[----:B--2---:R-:W-:-:S07]  /*fa00*/  F2FP.F16.F32.PACK_AB R7, R3, R24 ;  /* 0x000000180307723e */ /* 0x004fce00000000ff */
[----:B------:R-:W1:Y:S01]  /*fa10*/  MUFU.EX2 R52, R52 ;  /* 0x0000003400347308 */ /* 0x000e620000000800 */
[C---:B------:R-:W-:Y:S07]  /*fa20*/  HMMA.16816.F32 R96, R4.reuse, R8, R96 ;  /* 0x000000080460723c */ /* 0x040fee0000001860 */
[----:B------:R-:W-:Y:S01]  /*fa30*/  MUFU.EX2 R63, R63 ;  /* 0x0000003f003f7308 */ /* 0x000fe20000000800 */
[C---:B------:R-:W-:Y:S01]  /*fa40*/  HMMA.16816.F32 R92, R4.reuse, R10, R92 ;  /* 0x0000000a045c723c */ /* 0x040fe2000000185c */
[----:B------:R-:W2:Y:S06]  /*fa50*/  LDSM.16.MT88.4 R8, [R164+0x6800] ;  /* 0x00680000a408783b */ /* 0x000eac0000004200 */
[----:B------:R-:W-:Y:S01]  /*fa60*/  MUFU.EX2 R42, R42 ;  /* 0x0000002a002a7308 */ /* 0x000fe20000000800 */
[C---:B------:R-:W-:Y:S07]  /*fa70*/  HMMA.16816.F32 R68, R4.reuse, R16, R68 ;  /* 0x000000100444723c */ /* 0x040fee0000001844 */
[----:B------:R-:W-:Y:S01]  /*fa80*/  MUFU.EX2 R56, R56 ;  /* 0x0000003800387308 */ /* 0x000fe20000000800 */
[C---:B------:R-:W-:Y:S01]  /*fa90*/  HMMA.16816.F32 R88, R4.reuse, R18, R88 ;  /* 0x000000120458723c */ /* 0x040fe20000001858 */
[----:B------:R-:W3:Y:S05]  /*faa0*/  LDSM.16.MT88.4 R16, [R166+0x7000] ;  /* 0x00700000a610783b */ /* 0x000eea0000004200 */
[C---:B------:R-:W-:Y:S01]  /*fab0*/  HMMA.16816.F32 R72, R4.reuse, R12, R72 ;  /* 0x0000000c0448723c */ /* 0x040fe20000001848 */
[----:B------:R-:W4:Y:S05]  /*fac0*/  MUFU.EX2 R103, R103 ;  /* 0x0000006700677308 */ /* 0x000f2a0000000800 */
[C---:B------:R-:W-:Y:S01]  /*fad0*/  HMMA.16816.F32 R84, R4.reuse, R14, R84 ;  /* 0x0000000e0454723c */ /* 0x040fe20000001854 */
[----:B------:R-:W5:Y:S02]  /*fae0*/  LDSM.16.MT88.4 R12, [R165+0x7000] ;  /* 0x00700000a50c783b */ /* 0x000f640000004200 */
[----:B------:R-:W-:Y:S08]  /*faf0*/  MUFU.EX2 R67, R67 ;  /* 0x0000004300437308 */ /* 0x000ff00000000800 */
[----:B------:R-:W3:Y:S01]  /*fb00*/  MUFU.EX2 R54, R54 ;  /* 0x0000003600367308 */ /* 0x000ee20000000800 */
[C---:B--2---:R-:W-:Y:S07]  /*fb10*/  HMMA.16816.F32 R76, R4.reuse, R8, R76 ;  /* 0x00000008044c723c */ /* 0x044fee000000184c */
[----:B------:R-:W-:Y:S01]  /*fb20*/  MUFU.EX2 R123, R123 ;  /* 0x0000007b007b7308 */ /* 0x000fe20000000800 */
[----:B------:R-:W-:Y:S01]  /*fb30*/  HMMA.16816.F32 R80, R4, R10, R80 ;  /* 0x0000000a0450723c */ /* 0x000fe20000001850 */
[----:B------:R-:W2:Y:S06]  /*fb40*/  LDSM.16.MT88.4 R8, [R168+0x7000] ;  /* 0x00700000a808783b */ /* 0x000eac0000004200 */
[----:B------:R-:W2:Y:S01]  /*fb50*/  MUFU.EX2 R60, R60 ;  /* 0x0000003c003c7308 */ /* 0x000ea20000000800 */
[----:B-1----:R-:W-:-:S02]  /*fb60*/  F2FP.F16.F32.PACK_AB R4, R52, R65 ;  /* 0x000000413404723e */ /* 0x002fc400000000ff */
[----:B----4-:R-:W-:Y:S02]  /*fb70*/  F2FP.F16.F32.PACK_AB R5, R103, R56 ;  /* 0x000000386705723e */ /* 0x010fe400000000ff */
[----:B------:R-:W-:Y:S02]  /*fb80*/  F2FP.F16.F32.PACK_AB R6, R42, R63 ;  /* 0x0000003f2a06723e */ /* 0x000fe400000000ff */
[----:B---3--:R-:W-:Y:S01]  /*fb90*/  F2FP.F16.F32.PACK_AB R7, R54, R67 ;  /* 0x000000433607723e */ /* 0x008fe200000000ff */
[----:B------:R-:W-:Y:S06]  /*fba0*/  MUFU.EX2 R121, R121 ;  /* 0x0000007900797308 */ /* 0x000fec0000000800 */
[C---:B------:R-:W-:Y:S02]  /*fbb0*/  HMMA.16816.F32 R68, R4.reuse, R16, R68 ;  /* 0x000000100444723c */ /* 0x040fe40000001844 */
[----:B------:R-:W-:Y:S04]  /*fbc0*/  MUFU.EX2 R58, R58 ;  /* 0x0000003a003a7308 */ /* 0x000fe80000000800 */
[C---:B------:R-:W-:Y:S01]  /*fbd0*/  HMMA.16816.F32 R88, R4.reuse, R18, R88 ;  /* 0x000000120458723c */ /* 0x040fe20000001858 */
[----:B------:R-:W-:Y:S03]  /*fbe0*/  LDSM.16.MT88.4 R16, [R166+0x7800] ;  /* 0x00780000a610783b */ /* 0x000fe60000004200 */
[----:B------:R-:W-:Y:S02]  /*fbf0*/  MUFU.EX2 R64, R64 ;  /* 0x0000004000407308 */ /* 0x000fe40000000800 */
[C---:B-----5:R-:W-:Y:S06]  /*fc00*/  HMMA.16816.F32 R72, R4.reuse, R12, R72 ;  /* 0x0000000c0448723c */ /* 0x060fec0000001848 */
[----:B------:R-:W1:Y:S01]  /*fc10*/  MUFU.EX2 R143, R143 ;  /* 0x0000008f008f7308 */ /* 0x000e620000000800 */
[C---:B------:R-:W-:Y:S01]  /*fc20*/  HMMA.16816.F32 R84, R4.reuse, R14, R84 ;  /* 0x0000000e0454723c */ /* 0x040fe20000001854 */
[----:B------:R-:W-:Y:S05]  /*fc30*/  LDSM.16.MT88.4 R12, [R165+0x7800] ;  /* 0x00780000a50c783b */ /* 0x000fea0000004200 */
[C---:B--2---:R-:W-:Y:S01]  /*fc40*/  HMMA.16816.F32 R96, R4.reuse, R8, R96 ;  /* 0x000000080460723c */ /* 0x044fe20000001860 */
[----:B------:R-:W-:Y:S05]  /*fc50*/  MUFU.EX2 R145, R145 ;  /* 0x0000009100917308 */ /* 0x000fea0000000800 */
[C---:B------:R-:W-:Y:S01]  /*fc60*/  HMMA.16816.F32 R92, R4.reuse, R10, R92 ;  /* 0x0000000a045c723c */ /* 0x040fe2000000185c */
[----:B------:R-:W2:Y:S02]  /*fc70*/  LDSM.16.MT88.4 R8, [R164+0x7000] ;  /* 0x00700000a408783b */ /* 0x000ea40000004200 */
[----:B------:R-:W3:Y:S08]  /*fc80*/  MUFU.EX2 R62, R62 ;  /* 0x0000003e003e7308 */ /* 0x000ef00000000800 */
[----:B------:R-:W-:Y:S08]  /*fc90*/  MUFU.EX2 R151, R151 ;  /* 0x0000009700977308 */ /* 0x000ff00000000800 */
[----:B------:R-:W4:Y:S08]  /*fca0*/  MUFU.EX2 R102, R102 ;  /* 0x0000006600667308 */ /* 0x000f300000000800 */
[----:B------:R-:W-:Y:S08]  /*fcb0*/  MUFU.EX2 R129, R129 ;  /* 0x0000008100817308 */ /* 0x000ff00000000800 */
[----:B------:R-:W-:Y:S01]  /*fcc0*/  MUFU.EX2 R66, R66 ;  /* 0x0000004200427308 */ /* 0x000fe20000000800 */
[C---:B--2---:R-:W-:Y:S07]  /*fcd0*/  HMMA.16816.F32 R76, R4.reuse, R8, R76 ;  /* 0x00000008044c723c */ /* 0x044fee000000184c */
[----:B------:R-:W-:Y:S01]  /*fce0*/  MUFU.EX2 R104, R104 ;  /* 0x0000006800687308 */ /* 0x000fe20000000800 */
[----:B------:R-:W-:Y:S01]  /*fcf0*/  HMMA.16816.F32 R80, R4, R10, R80 ;  /* 0x0000000a0450723c */ /* 0x000fe20000001850 */
[----:B------:R-:W2:Y:S06]  /*fd00*/  LDSM.16.MT88.4 R8, [R168+0x7800] ;  /* 0x00780000a808783b */ /* 0x000eac0000004200 */
[----:B------:R-:W5:Y:S01]  /*fd10*/  MUFU.EX2 R125, R125 ;  /* 0x0000007d007d7308 */ /* 0x000f620000000800 */
[----:B------:R-:W-:-:S02]  /*fd20*/  F2FP.F16.F32.PACK_AB R4, R60, R123 ;  /* 0x0000007b3c04723e */ /* 0x000fc400000000ff */
[----:B-1----:R-:W-:Y:S02]  /*fd30*/  F2FP.F16.F32.PACK_AB R5, R143, R64 ;  /* 0x000000408f05723e */ /* 0x002fe400000000ff */
[----:B------:R-:W-:-:S03]  /*fd40*/  F2FP.F16.F32.PACK_AB R6, R58, R121 ;  /* 0x000000793a06723e */ /* 0x000fc600000000ff */
[----:B------:R-:W-:Y:S01]  /*fd50*/  MUFU.EX2 R133, R133 ;  /* 0x0000008500857308 */ /* 0x000fe20000000800 */
[----:B---3--:R-:W-:-:S07]  /*fd60*/  F2FP.F16.F32.PACK_AB R7, R62, R145 ;  /* 0x000000913e07723e */ /* 0x008fce00000000ff */
        /* <DEDUP_REMOVED lines=15> */
[----:B------:R-:W3:Y:S08]  /*fe60*/  MUFU.EX2 R112, R112 ;  /* 0x0000007000707308 */ /* 0x000ef00000000800 */
[----:B------:R-:W-:Y:S08]  /*fe70*/  MUFU.EX2 R114, R114 ;  /* 0x0000007200727308 */ /* 0x000ff00000000800 */
[----:B------:R-:W3:Y:S01]  /*fe80*/  MUFU.EX2 R107, R107 ;  /* 0x0000006b006b7308 */ /* 0x000ee20000000800 */
[C---:B--2---:R-:W-:Y:S07]  /*fe90*/  HMMA.16816.F32 R76, R4.reuse, R8, R76 ;  /* 0x00000008044c723c */ /* 0x044fee000000184c */
[----:B------:R-:W-:Y:S01]  /*fea0*/  MUFU.EX2 R122, R122 ;  /* 0x0000007a007a7308 */ /* 0x000fe20000000800 */
[----:B------:R-:W-:Y:S01]  /*feb0*/  HMMA.16816.F32 R80, R4, R10, R80 ;  /* 0x0000000a0450723c */ /* 0x000fe20000001850 */
[----:B------:R-:W2:Y:S06]  /*fec0*/  LDSM.16.MT88.4 R8, [R168+0x8000] ;  /* 0x00800000a808783b */ /* 0x000eac0000004200 */
[----:B------:R-:W3:Y:S01]  /*fed0*/  MUFU.EX2 R53, R53 ;  /* 0x0000003500357308 */ /* 0x000ee20000000800 */
[----:B----4-:R-:W-:-:S02]  /*fee0*/  F2FP.F16.F32.PACK_AB R4, R102, R151 ;  /* 0x000000976604723e */ /* 0x010fc400000000ff */
[----:B-----5:R-:W-:Y:S02]  /*fef0*/  F2FP.F16.F32.PACK_AB R5, R125, R104 ;  /* 0x000000687d05723e */ /* 0x020fe400000000ff */
        /* <DEDUP_REMOVED lines=20> */
[----:B------:R-:W-:Y:S01]  /*10040*/  MUFU.EX2 R191, R191 ;  /* 0x000000bf00bf7308 */ /* 0x000fe20000000800 */
[C---:B--2---:R-:W-:Y:S07]  /*10050*/  HMMA.16816.F32 R76, R4.reuse, R8, R76 ;  /* 0x00000008044c723c */ /* 0x044fee000000184c */
[----:B------:R-:W-:Y:S01]  /*10060*/  MUFU.EX2 R25, R25 ;  /* 0x0000001900197308 */ /* 0x000fe20000000800 */
[----:B------:R-:W-:Y:S01]  /*10070*/  HMMA.16816.F32 R80, R4, R10, R80 ;  /* 0x0000000a0450723c */ /* 0x000fe20000001850 */
[----:B------:R-:W2:Y:S06]  /*10080*/  LDSM.16.MT88.4 R8, [R166+0x8800] ;  /* 0x00880000a608783b */ /* 0x000eac0000004200 */
[----:B------:R-:W-:Y:S01]  /*10090*/  MUFU.EX2 R21, R21 ;  /* 0x0000001500157308 */ /* 0x000fe20000000800 */
[----:B---3--:R-:W-:-:S02]  /*100a0*/  F2FP.F16.F32.PACK_AB R4, R108, R135 ;  /* 0x000000876c04723e */ /* 0x008fc400000000ff */
[----:B------:R-:W-:Y:S02]  /*100b0*/  F2FP.F16.F32.PACK_AB R5, R112, R111 ;  /* 0x0000006f7005723e */ /* 0x000fe400000000ff */
[----:B------:R-:W-:-:S03]  /*100c0*/  F2FP.F16.F32.PACK_AB R6, R105, R110 ;  /* 0x0000006e6906723e */ /* 0x000fc600000000ff */
[----:B------:R-:W-:Y:S01]  /*100d0*/  MUFU.EX2 R192, R192 ;  /* 0x000000c000c07308 */ /* 0x000fe20000000800 */
        /* <DEDUP_REMOVED lines=12> */
[----:B------:R-:W2:Y:S06]  /*101a0*/  LDSM.16.MT88.4 R8, [R166+0x9000] ;  /* 0x00900000a608783b */ /* 0x000eac0000004200 */
[----:B------:R-:W-:-:S02]  /*101b0*/  F2FP.F16.F32.PACK_AB R4, R53, R122 ;  /* 0x0000007a3504723e */ /* 0x000fc400000000ff */
[----:B-1----:R-:W-:Y:S02]  /*101c0*/  F2FP.F16.F32.PACK_AB R5, R43, R126 ;  /* 0x0000007e2b05723e */ /* 0x002fe400000000ff */
[----:B------:R-:W-:Y:S02]  /*101d0*/  F2FP.F16.F32.PACK_AB R6, R51, R120 ;  /* 0x000000783306723e */ /* 0x000fe400000000ff */
[----:B----4-:R-:W-:-:S07]  /*101e0*/  F2FP.F16.F32.PACK_AB R7, R39, R124 ;  /* 0x0000007c2707723e */ /* 0x010fce00000000ff */
[C---:B------:R-:W-:Y:S06]  /*101f0*/  HMMA.16816.F32 R96, R4.reuse, R12, R96 ;  /* 0x0000000c0460723c */ /* 0x040fec0000001860 */
[C---:B------:R-:W-:Y:S01]  /*10200*/  HMMA.16816.F32 R92, R4.reuse, R14, R92 ;  /* 0x0000000e045c723c */ /* 0x040fe2000000185c */
[----:B------:R-:W1:Y:S05]  /*10210*/  LDSM.16.MT88.4 R12, [R164+0x9000] ;  /* 0x00900000a40c783b */ /* 0x000e6a0000004200 */
[C---:B------:R-:W-:Y:S06]  /*10220*/  HMMA.16816.F32 R72, R4.reuse, R16, R72 ;  /* 0x000000100448723c */ /* 0x040fec0000001848 */
[C---:B------:R-:W-:Y:S01]  /*10230*/  HMMA.16816.F32 R84, R4.reuse, R18, R84 ;  /* 0x000000120454723c */ /* 0x040fe20000001854 */
[----:B------:R-:W-:Y:S05]  /*10240*/  LDSM.16.MT88.4 R16, [R166+0x9800] ;  /* 0x00980000a610783b */ /* 0x000fea0000004200 */
[C---:B--2---:R-:W-:Y:S06]  /*10250*/  HMMA.16816.F32 R68, R4.reuse, R8, R68 ;  /* 0x000000080444723c */ /* 0x044fec0000001844 */
[----:B------:R-:W-:Y:S01]  /*10260*/  HMMA.16816.F32 R88, R4, R10, R88 ;  /* 0x0000000a0458723c */ /* 0x000fe20000001858 */
[----:B------:R-:W-:Y:S01]  /*10270*/  FADD.FTZ R8, R32, R45 ;  /* 0x0000002d20087221 */ /* 0x000fe20000010000 */
[----:B------:R-:W-:Y:S01]  /*10280*/  FFMA.FTZ R32, R27, UR8, -R22 ;  /* 0x000000081b207c23 */ /* 0x000fe20008010816 */
[----:B------:R-:W-:-:S02]  /*10290*/  FADD.FTZ R27, R29, R40 ;  /* 0x000000281d1b7221 */ /* 0x000fc40000010000 */
[----:B------:R-:W-:Y:S02]  /*102a0*/  FADD.FTZ R31, R31, R8 ;  /* 0x000000081f1f7221 */ /* 0x000fe40000010000 */
[----:B------:R-:W-:Y:S01]  /*102b0*/  FADD.FTZ R27, R28, R27 ;  /* 0x0000001b1c1b7221 */ /* 0x000fe20000010000 */
[----:B------:R-:W2:Y:S01]  /*102c0*/  LDSM.16.MT88.4 R8, [R168+0x9800] ;  /* 0x00980000a808783b */ /* 0x000ea20000004200 */
[----:B------:R-:W-:Y:S01]  /*102d0*/  FADD.FTZ R31, R26, R31 ;  /* 0x0000001f1a1f7221 */ /* 0x000fe20000010000 */
[----:B------:R-:W3:Y:S01]  /*102e0*/  MUFU.EX2 R32, R32 ;  /* 0x0000002000207308 */ /* 0x000ee20000000800 */
[----:B------:R-:W-:Y:S02]  /*102f0*/  FADD.FTZ R24, R24, R27 ;  /* 0x0000001b18187221 */ /* 0x000fe40000010000 */
[----:B------:R-:W-:Y:S02]  /*10300*/  FADD.FTZ R30, R30, R31 ;  /* 0x0000001f1e1e7221 */ /* 0x000fe40000010000 */
[----:B------:R-:W-:-:S02]  /*10310*/  FADD.FTZ R3, R3, R24 ;  /* 0x0000001803037221 */ /* 0x000fc40000010000 */
[----:B------:R-:W-:Y:S01]  /*10320*/  FADD.FTZ R30, R23, R30 ;  /* 0x0000001e171e7221 */ /* 0x000fe20000010000 */
[----:B-1----:R-:W-:Y:S03]  /*10330*/  HMMA.16816.F32 R76, R4, R12, R76 ;  /* 0x0000000c044c723c */ /* 0x002fe6000000184c */
[----:B------:R-:W-:-:S03]  /*10340*/  FADD.FTZ R65, R65, R30 ;  /* 0x0000001e41417221 */ /* 0x000fc60000010000 */
[----:B------:R-:W-:Y:S01]  /*10350*/  HMMA.16816.F32 R80, R4, R14, R80 ;  /* 0x0000000e0450723c */ /* 0x000fe20000001850 */
[----:B------:R-:W-:Y:S01]  /*10360*/  FADD.FTZ R12, R56, R3 ;  /* 0x00000003380c7221 */ /* 0x000fe20000010000 */
[----:B------:R-:W-:-:S03]  /*10370*/  FADD.FTZ R52, R52, R65 ;  /* 0x0000004134347221 */ /* 0x000fc60000010000 */
[----:B------:R-:W-:Y:S01]  /*10380*/  FADD.FTZ R12, R103, R12 ;  /* 0x0000000c670c7221 */ /* 0x000fe20000010000 */
[----:B------:R-:W-:Y:S01]  /*10390*/  FADD.FTZ R63, R63, R52 ;  /* 0x000000343f3f7221 */ /* 0x000fe20000010000 */
[----:B-----5:R-:W-:Y:S02]  /*103a0*/  F2FP.F16.F32.PACK_AB R4, R34, R35 ;  /* 0x000000232204723e */ /* 0x020fe400000000ff */
[----:B------:R-:W-:Y:S01]  /*103b0*/  FADD.FTZ R67, R67, R12 ;  /* 0x0000000c43437221 */ /* 0x000fe20000010000 */
[----:B------:R-:W-:Y:S01]  /*103c0*/  FADD.FTZ R42, R42, R63 ;  /* 0x0000003f2a2a7221 */ /* 0x000fe20000010000 */
[----:B---3--:R-:W-:Y:S01]  /*103d0*/  F2FP.F16.F32.PACK_AB R5, R32, R25 ;  /* 0x000000192005723e */ /* 0x008fe200000000ff */
[----:B------:R-:W1:Y:S01]  /*103e0*/  LDSM.16.MT88.4 R12, [R165+0x9800] ;  /* 0x00980000a50c783b */ /* 0x000e620000004200 */
[----:B------:R-:W-:Y:S01]  /*103f0*/  FADD.FTZ R67, R54, R67 ;  /* 0x0000004336437221 */ /* 0x000fe20000010000 */
[----:B------:R-:W-:Y:S01]  /*10400*/  FADD.FTZ R123, R123, R42 ;  /* 0x0000002a7b7b7221 */ /* 0x000fe20000010000 */
[----:B------:R-:W-:-:S02]  /*10410*/  F2FP.F16.F32.PACK_AB R6, R191, R36 ;  /* 0x00000024bf06723e */ /* 0x000fc400000000ff */
[----:B------:R-:W-:Y:S01]  /*10420*/  FADD.FTZ R64, R64, R67 ;  /* 0x0000004340407221 */ /* 0x000fe20000010000 */
[----:B------:R-:W-:Y:S01]  /*10430*/  FADD.FTZ R60, R60, R123 ;  /* 0x0000007b3c3c7221 */ /* 0x000fe20000010000 */
[----:B------:R-:W-:Y:S02]  /*10440*/  F2FP.F16.F32.PACK_AB R7, R192, R21 ;  /* 0x00000015c007723e */ /* 0x000fe400000000ff */
        /* <DEDUP_REMOVED lines=46> */
[----:B------:R-:W-:-:S13]  /*10730*/  @!P5 BRA `(.L_x_5579) ;  /* 0x00000040001cd947 */ /* 0x000fda0003800000 */
[----:B------:R-:W-:Y:S01]  /*10740*/  ISETP.NE.AND P1, PT, R181, RZ, PT ;  /* 0x000000ffb500720c */ /* 0x000fe20003f25270 */
[----:B------:R-:W-:-:S04]  /*10750*/  DEPBAR.LE SB0, 0x0 ;  /* 0x000080000000791a */ /* 0x000fc80000000000 */
[----:B------:R-:W-:Y:S01]  /*10760*/  IADD3 R187, R48, -0x2, RZ ;  /* 0xfffffffe30bb7810 */ /* 0x000fe20007ffe0ff */
[----:B------:R-:W-:Y:S07]  /*10770*/  BAR.SYNC.DEFER_BLOCKING 0x0 ;  /* 0x0000000000007b1d */ /* 0x000fee0000010000 */
        /* <DEDUP_REMOVED lines=46> */
[----:B------:R-:W-:Y:S01]  /*10a60*/  IADD3 R5, R5, -R7, RZ ;  /* 0x8000000705057210 */ /* 0x000fe20007ffe0ff */
[----:B------:R-:W-:-:S04]  /*10a70*/  IMAD.U32 R9, RZ, RZ, UR4 ;  /* 0x00000004ff097e24 */ /* 0x000fc8000f8e00ff */
[----:B------:R-:W-:-:S05]  /*10a80*/  IMAD R8, R5, R4, -0x80 ;  /* 0xffffff8005087424 */ /* 0x000fca00078e0204 */
[----:B------:R-:W-:-:S05]  /*10a90*/  SHF.R.S32.HI R4, RZ, 0x1f, R8 ;  /* 0x0000001fff047819 */ /* 0x000fca0000011408 */
[----:B------:R-:W-:-:S04]  /*10aa0*/  IMAD R5, R4, R9, RZ ;  /* 0x0000000904057224 */ /* 0x000fc800078e02ff */
[----:B------:R-:W-:Y:S01]  /*10ab0*/  IMAD R5, R8, UR5, R5 ;  /* 0x0000000508057c24 */ /* 0x000fe2000f8e0205 */
[----:B------:R-:W-:Y:S01]  /*10ac0*/  ULDC.64 UR4, c[0x0][0x238] ;  /* 0x00008e0000047ab9 */ /* 0x000fe20000000a00 */
[----:B--2---:R-:W-:Y:S01]  /*10ad0*/  IADD3 R3, -R6, R3, RZ ;  /* 0x0000000306037210 */ /* 0x004fe20007ffe1ff */
[----:B------:R-:W-:-:S03]  /*10ae0*/  IMAD.WIDE.U32 R6, R8, R9, RZ ;  /* 0x0000000908067225 */ /* 0x000fc600078e00ff */
        /* <DEDUP_REMOVED lines=8> */
.L_x_5580:
[----:B------:R-:W1:Y:S02]  /*10b70*/  LDC R9, c[0x0][0x250] ;  /* 0x00009400ff097b82 */ /* 0x000e640000000800 */
[----:B-1----:R-:W-:-:S05]  /*10b80*/  IMAD.SHL.U32 R11, R9, 0x80, RZ ;  /* 0x00000080090b7824 */ /* 0x002fca00078e00ff */
[----:B------:R-:W-:-:S04]  /*10b90*/  IADD3 R11, -R11, RZ, RZ ;  /* 0x000000ff0b0b7210 */ /* 0x000fc80007ffe1ff */
[----:B------:R-:W-:-:S07]  /*10ba0*/  SHF.R.S32.HI R6, RZ, 0x1f, R11 ;  /* 0x0000001fff067819 */ /* 0x000fce000001140b */
.L_x_5581:
[----:B------:R-:W-:Y:S01]  /*10bb0*/  ULDC UR4, c[0x0][0x2d0] ;  /* 0x0000b40000047ab9 */ /* 0x000fe20000000800 */
[----:B------:R-:W-:Y:S01]  /*10bc0*/  LEA R148, P3, R11, R148, 0x1 ;  /* 0x000000940b947211 */ /* 0x000fe200078608ff */
[----:B------:R-:W-:Y:S01]  /*10bd0*/  IMAD.SHL.U32 R51, R187, 0x80, RZ ;  /* 0x00000080bb337824 */ /* 0x000fe200078e00ff */
[----:B------:R-:W-:Y:S02]  /*10be0*/  ISETP.GE.AND P0, PT, R100, UR4, PT ;  /* 0x0000000464007c0c */ /* 0x000fe4000bf06270 */
[----:B------:R-:W-:Y:S02]  /*10bf0*/  LEA.HI.X R149, R11, R149, R6, 0x1, P3 ;  /* 0x000000950b957211 */ /* 0x000fe400018f0c06 */
[----:B------:R-:W-:-:S09]  /*10c00*/  ISETP.GE.AND P6, PT, R48, 0x3, PT ;  /* 0x000000033000780c */ /* 0x000fd20003fc6270 */
[----:B------:R-:W1:Y:S01]  /*10c10*/  @!P0 LDC R118, c[0x0][0x254] ;  /* 0x00009500ff768b82 */ /* 0x000e620000000800 */
[-C--:B------:R-:W-:Y:S01]  /*10c20*/  @!P0 IADD3 R10, P2, P1, R11, R116.reuse, R176 ;  /* 0x000000740b0a8210 */ /* 0x080fe2000795e0b0 */
[----:B------:R-:W-:Y:S01]  /*10c30*/  @P0 STS.128 [R184+0x6000], RZ ;  /* 0x006000ffb8000388 */ /* 0x000fe20000000c00 */
[----:B------:R-:W-:Y:S01]  /*10c40*/  @!P0 LEA R4, P3, R9, R116, 0x5 ;  /* 0x0000007409048211 */ /* 0x000fe200078628ff */
[----:B------:R-:W-:Y:S01]  /*10c50*/  @!P0 IMAD.MOV.U32 R14, RZ, RZ, R116 ;  /* 0x000000ffff0e8224 */ /* 0x000fe200078e0074 */
[----:B------:R-:W-:Y:S01]  /*10c60*/  @!P0 IADD3.X R3, R6, R119, R175, P2, P1 ;  /* 0x0000007706038210 */ /* 0x000fe200017e24af */
[----:B------:R-:W-:Y:S01]  /*10c70*/  @!PT LDS RZ, [RZ] ;  /* 0x00000000fffff984 */ /* 0x000fe20000000800 */
[----:B------:R-:W-:Y:S01]  /*10c80*/  @!PT LDS RZ, [RZ] ;  /* 0x00000000fffff984 */ /* 0x000fe20000000800 */
[----:B------:R-:W-:Y:S01]  /*10c90*/  @!PT LDS RZ, [RZ] ;  /* 0x00000000fffff984 */ /* 0x000fe20000000800 */
[----:B------:R-:W-:Y:S01]  /*10ca0*/  @!P0 LDGSTS.E.BYPASS.LTC128B.128 [R184+0x6000], desc[UR6][R148.64] ;  /* 0x0600000094b88fae */ /* 0x000fe2000b901d46 */
[C---:B------:R-:W-:Y:S01]  /*10cb0*/  @!P0 LEA R16, P1, R10.reuse, UR10, 0x1 ;  /* 0x0000000a0a108c11 */ /* 0x040fe2000f8208ff */
[----:B------:R-:W2:Y:S01]  /*10cc0*/  @!P0 LDC R8, c[0x0][0x254] ;  /* 0x00009500ff088b82 */ /* 0x000ea20000000800 */
[----:B------:R-:W-:Y:S01]  /*10cd0*/  @!P0 IADD3 R13, P2, R11, R4, RZ ;  /* 0x000000040b0d8210 */ /* 0x000fe20007f5e0ff */
[----:B------:R-:W-:Y:S01]  /*10ce0*/  @P0 STS.128 [R184+0x6800], RZ ;  /* 0x006800ffb8000388 */ /* 0x000fe20000000c00 */
[----:B------:R-:W-:-:S02]  /*10cf0*/  @!P0 LEA.HI.X R17, R10, UR11, R3, 0x1, P1 ;  /* 0x0000000b0a118c11 */ /* 0x000fc400088f0c03 */
[----:B------:R-:W-:-:S03]  /*10d00*/  @!P0 LEA R20, P1, R13, UR10, 0x1 ;  /* 0x0000000a0d148c11 */ /* 0x000fc6000f8208ff */
[----:B------:R-:W3:Y:S01]  /*10d10*/  @!P0 LDC R7, c[0x0][0x254] ;  /* 0x00009500ff078b82 */ /* 0x000ee20000000800 */
[----:B------:R-:W-:Y:S01]  /*10d20*/  @!PT LDS RZ, [RZ] ;  /* 0x00000000fffff984 */ /* 0x000fe20000000800 */
[----:B------:R-:W-:Y:S01]  /*10d30*/  @!PT LDS RZ, [RZ] ;  /* 0x00000000fffff984 */ /* 0x000fe20000000800 */
[----:B------:R-:W-:Y:S01]  /*10d40*/  @!PT LDS RZ, [RZ] ;  /* 0x00000000fffff984 */ /* 0x000fe20000000800 */
[----:B------:R4:W-:Y:S04]  /*10d50*/  @!P0 LDGSTS.E.BYPASS.LTC128B.128 [R184+0x6800], desc[UR6][R16.64] ;  /* 0x0680000010b88fae */ /* 0x0009e8000b901d46 */
[----:B------:R-:W-:Y:S01]  /*10d60*/  @P0 STS.128 [R184+0x7000], RZ ;  /* 0x007000ffb8000388 */ /* 0x000fe20000000c00 */
[----:B-1----:R-:W-:Y:S01]  /*10d70*/  @!P0 LEA.HI.X R3, R9, R119, R118, 0x5, P3 ;  /* 0x0000007709038211 */ /* 0x002fe200018f2c76 */
[----:B------:R-:W-:Y:S01]  /*10d80*/  @!P0 IMAD.MOV.U32 R118, RZ, RZ, R116 ;  /* 0x000000ffff768224 */ /* 0x000fe200078e0074 */
[----:B------:R-:W1:Y:S03]  /*10d90*/  @!P0 LDC R5, c[0x0][0x254] ;  /* 0x00009500ff058b82 */ /* 0x000e660000000800 */
[----:B------:R-:W-:-:S02]  /*10da0*/  @!P0 IMAD.X R10, R6, 0x1, R3, P2 ;  /* 0x00000001060a8824 */ /* 0x000fc400010e0603 */
[----:B------:R-:W-:-:S03]  /*10db0*/  @!P0 IMAD.WIDE.U32 R18, R9, 0x30, R118 ;  /* 0x0000003009128825 */ /* 0x000fc600078e0076 */
[----:B------:R-:W5:Y:S01]  /*10dc0*/  @!P0 LDC R4, c[0x0][0x254] ;  /* 0x00009500ff048b82 */ /* 0x000f620000000800 */
[----:B------:R-:W-:Y:S01]  /*10dd0*/  @!P0 LEA.HI.X R21, R13, UR11, R10, 0x1, P1 ;  /* 0x0000000b0d158c11 */ /* 0x000fe200088f0c0a */
[----:B--2---:R-:W-:Y:S01]  /*10de0*/  @!P0 IMAD R15, R8, 0x30, RZ ;  /* 0x00000030080f8824 */ /* 0x004fe200078e02ff */
[----:B------:R-:W-:Y:S01]  /*10df0*/  @!P0 IADD3 R13, P1, R11, R18, RZ ;  /* 0x000000120b0d8210 */ /* 0x000fe20007f3e0ff */
[--C-:B------:R-:W-:Y:S02]  /*10e00*/  @!P0 IMAD.MOV.U32 R18, RZ, RZ, R116.reuse ;  /* 0x000000ffff128224 */ /* 0x100fe400078e0074 */
[----:B------:R-:W-:Y:S01]  /*10e10*/  @!PT LDS RZ, [RZ] ;  /* 0x00000000fffff984 */ /* 0x000fe20000000800 */
[----:B------:R-:W-:Y:S01]  /*10e20*/  @!PT LDS RZ, [RZ] ;  /* 0x00000000fffff984 */ /* 0x000fe20000000800 */
[----:B------:R-:W-:Y:S01]  /*10e30*/  @!PT LDS RZ, [RZ] ;  /* 0x00000000fffff984 */ /* 0x000fe20000000800 */
[----:B------:R2:W-:Y:S01]  /*10e40*/  @!P0 LDGSTS.E.BYPASS.LTC128B.128 [R184+0x7000], desc[UR6][R20.64] ;  /* 0x0700000014b88fae */ /* 0x0005e2000b901d46 */
[----:B------:R-:W-:Y:S01]  /*10e50*/  @!P0 IADD3.X R8, R6, R19, R15, P1, !PT ;  /* 0x0000001306088210 */ /* 0x000fe20000ffe40f */
[----:B------:R-:W2:Y:S01]  /*10e60*/  @!P0 LDC R3, c[0x0][0x254] ;  /* 0x00009500ff038b82 */ /* 0x000ea20000000800 */
[C---:B------:R-:W-:Y:S01]  /*10e70*/  @!P0 LEA R12, P1, R13.reuse, UR10, 0x1 ;  /* 0x0000000a0d0c8c11 */ /* 0x040fe2000f8208ff */
[--C-:B------:R-:W-:Y:S01]  /*10e80*/  @!P0 IMAD.MOV.U32 R19, RZ, RZ, R119.reuse ;  /* 0x000000ffff138224 */ /* 0x100fe200078e0077 */
[----:B------:R-:W-:Y:S01]  /*10e90*/  @P0 STS.128 [R184+0x7800], RZ ;  /* 0x007800ffb8000388 */ /* 0x000fe20000000c00 */
[----:B----4-:R-:W-:Y:S01]  /*10ea0*/  @!P0 IMAD.MOV.U32 R16, RZ, RZ, R116 ;  /* 0x000000ffff108224 */ /* 0x010fe200078e0074 */
[----:B------:R-:W-:Y:S01]  /*10eb0*/  @!P0 LEA.HI.X R13, R13, UR11, R8, 0x1, P1 ;  /* 0x0000000b0d0d8c11 */ /* 0x000fe200088f0c08 */
[--C-:B------:R-:W-:Y:S01]  /*10ec0*/  @!P0 IMAD.MOV.U32 R17, RZ, RZ, R119.reuse ;  /* 0x000000ffff118224 */ /* 0x100fe200078e0077 */
[----:B------:R-:W-:Y:S01]  /*10ed0*/  @!P0 LEA R8, P1, R9, R116, 0x6 ;  /* 0x0000007409088211 */ /* 0x000fe200078230ff */
[----:B------:R-:W-:-:S02]  /*10ee0*/  @!P0 IMAD.MOV.U32 R15, RZ, RZ, R119 ;  /* 0x000000ffff0f8224 */ /* 0x000fc400078e0077 */
[C---:B------:R-:W-:Y:S01]  /*10ef0*/  @!P0 IMAD.WIDE.U32 R18, R9.reuse, 0x50, R18 ;  /* 0x0000005009128825 */ /* 0x040fe200078e0012 */
[----:B---3--:R-:W-:Y:S01]  /*10f00*/  @!P0 LEA.HI.X R7, R9, R119, R7, 0x6, P1 ;  /* 0x0000007709078211 */ /* 0x008fe200008f3407 */
[----:B------:R-:W-:Y:S01]  /*10f10*/  @!PT LDS RZ, [RZ] ;  /* 0x00000000fffff984 */ /* 0x000fe20000000800 */
[----:B------:R-:W-:Y:S01]  /*10f20*/  @!PT LDS RZ, [RZ] ;  /* 0x00000000fffff984 */ /* 0x000fe20000000800 */
[----:B------:R-:W-:Y:S01]  /*10f30*/  @!PT LDS RZ, [RZ] ;  /* 0x00000000fffff984 */ /* 0x000fe20000000800 */
[----:B------:R-:W-:Y:S01]  /*10f40*/  @!P0 LDGSTS.E.BYPASS.LTC128B.128 [R184+0x7800], desc[UR6][R12.64] ;  /* 0x078000000cb88fae */ /* 0x000fe2000b901d46 */
[----:B------:R-:W-:Y:S01]  /*10f50*/  @!P0 IADD3 R8, P1, R11, R8, RZ ;  /* 0x000000080b088210 */ /* 0x000fe20007f3e0ff */
[C---:B------:R-:W-:Y:S02]  /*10f60*/  @!P0 IMAD.WIDE.U32 R16, R9.reuse, 0x60, R16 ;  /* 0x0000006009108825 */ /* 0x040fe400078e0010 */
[----:B------:R-:W-:Y:S02]  /*10f70*/  @P0 STS.128 [R184+0x8000], RZ ;  /* 0x008000ffb8000388 */ /* 0x000fe40000000c00 */
[----:B------:R-:W-:Y:S01]  /*10f80*/  @!P0 IMAD.WIDE.U32 R14, R9, 0x70, R14 ;  /* 0x00000070090e8825 */ /* 0x000fe200078e000e */
[----:B------:R-:W-:-:S03]  /*10f90*/  @!P0 IADD3 R10, P2, R11, R16, RZ ;  /* 0x000000100b0a8210 */ /* 0x000fc60007f5e0ff */
[----:B-1----:R-:W-:Y:S02]  /*10fa0*/  @!P0 IMAD R5, R5, 0x50, RZ ;  /* 0x0000005005058824 */ /* 0x002fe400078e02ff */
[----:B-----5:R-:W-:Y:S01]  /*10fb0*/  @!P0 IMAD R9, R4, 0x60, RZ ;  /* 0x0000006004098824 */ /* 0x020fe200078e02ff */
[----:B------:R-:W-:Y:S01]  /*10fc0*/  @!P0 IADD3 R4, P3, R11, R18, RZ ;  /* 0x000000120b048210 */ /* 0x000fe20007f7e0ff */
[----:B------:R-:W-:Y:S01]  /*10fd0*/  @!P0 IMAD.X R7, R6, 0x1, R7, P1 ;  /* 0x0000000106078824 */ /* 0x000fe200008e0607 */
[----:B--2---:R-:W-:Y:S01]  /*10fe0*/  @!P0 LEA R20, P4, R8, UR10, 0x1 ;  /* 0x0000000a08148c11 */ /* 0x004fe2000f8808ff */
[----:B------:R-:W-:Y:S01]  /*10ff0*/  @!P0 IMAD R3, R3, 0x70, RZ ;  /* 0x0000007003038824 */ /* 0x000fe200078e02ff */
[----:B------:R-:W-:Y:S02]  /*11000*/  @!P0 IADD3 R11, P1, R11, R14, RZ ;  /* 0x0000000e0b0b8210 */ /* 0x000fe40007f3e0ff */
[----:B------:R-:W-:Y:S02]  /*11010*/  @!P0 IADD3.X R5, R6, R19, R5, P3, !PT ;  /* 0x0000001306058210 */ /* 0x000fe40001ffe405 */
[----:B------:R-:W-:-:S02]  /*11020*/  @!P0 LEA R28, P3, R4, UR10, 0x1 ;  /* 0x0000000a041c8c11 */ /* 0x000fc4000f8608ff */
[----:B------:R-:W-:Y:S02]  /*11030*/  @!P0 IADD3.X R9, R6, R9, R17, P2, !PT ;  /* 0x0000000906098210 */ /* 0x000fe400017fe411 */
[----:B------:R-:W-:Y:S02]  /*11040*/  @!P0 LEA.HI.X R21, R8, UR11, R7, 0x1, P4 ;  /* 0x0000000b08158c11 */ /* 0x000fe4000a0f0c07 */
[----:B------:R-:W-:Y:S02]  /*11050*/  @!P0 LEA R22, P2, R10, UR10, 0x1 ;  /* 0x0000000a0a168c11 */ /* 0x000fe4000f8408ff */
[----:B------:R-:W-:Y:S01]  /*11060*/  @!P0 IADD3.X R6, R6, R15, R3, P1, !PT ;  /* 0x0000000f06068210 */ /* 0x000fe20000ffe403 */
[----:B------:R-:W-:Y:S01]  /*11070*/  @!PT LDS RZ, [RZ] ;  /* 0x00000000fffff984 */ /* 0x000fe20000000800 */
[----:B------:R-:W-:Y:S01]  /*11080*/  @!PT LDS RZ, [RZ] ;  /* 0x00000000fffff984 */ /* 0x000fe20000000800 */
[----:B------:R-:W-:Y:S01]  /*11090*/  @!PT LDS RZ, [RZ] ;  /* 0x00000000fffff984 */ /* 0x000fe20000000800 */
[----:B------:R-:W-:Y:S01]  /*110a0*/  @!P0 LDGSTS.E.BYPASS.LTC128B.128 [R184+0x8000], desc[UR6][R20.64] ;  /* 0x0800000014b88fae */ /* 0x000fe2000b901d46 */
[----:B------:R-:W-:Y:S02]  /*110b0*/  @!P0 LEA R14, P1, R11, UR10, 0x1 ;  /* 0x0000000a0b0e8c11 */ /* 0x000fe4000f8208ff */
[----:B------:R-:W-:Y:S01]  /*110c0*/  @!P0 LEA.HI.X R29, R4, UR11, R5, 0x1, P3 ;  /* 0x0000000b041d8c11 */ /* 0x000fe200098f0c05 */
[----:B------:R-:W-:Y:S01]  /*110d0*/  @P0 STS.128 [R184+0x8800], RZ ;  /* 0x008800ffb8000388 */ /* 0x000fe20000000c00 */
[----:B------:R-:W-:-:S02]  /*110e0*/  @!P0 LEA.HI.X R23, R10, UR11, R9, 0x1, P2 ;  /* 0x0000000b0a178c11 */ /* 0x000fc400090f0c09 */
[----:B------:R-:W-:Y:S01]  /*110f0*/  @!P0 LEA.HI.X R15, R11, UR11, R6, 0x1, P1 ;  /* 0x0000000b0b0f8c11 */ /* 0x000fe200088f0c06 */
        /* <DEDUP_REMOVED lines=15> */
[----:B------:R-:W1:Y:S04]  /*111f0*/  LDSM.16.M88.4 R24, [R173+0x2000] ;  /* 0x00200000ad18783b */ /* 0x000e680000000200 */
[----:B------:R-:W2:Y:S04]  /*11200*/  LDSM.16.M88.4 R16, [R173+0x2800] ;  /* 0x00280000ad10783b */ /* 0x000ea80000000200 */
[----:B------:R-:W3:Y:S04]  /*11210*/  LDSM.16.M88.4 R8, [R173+0x3000] ;  /* 0x00300000ad08783b */ /* 0x000ee80000000200 */
[----:B------:R-:W4:Y:S04]  /*11220*/  LDSM.16.M88.4 R104, [R173+0x3800] ;  /* 0x00380000ad68783b */ /* 0x000f280000000200 */
[----:B------:R-:W5:Y:S04]  /*11230*/  LDSM.16.M88.4 R60, [R173+0x4000] ;  /* 0x00400000ad3c783b */ /* 0x000f680000000200 */
[----:B------:R-:W5:Y:S04]  /*11240*/  LDSM.16.M88.4 R52, [R173+0x4800] ;  /* 0x00480000ad34783b */ /* 0x000f680000000200 */
[----:B------:R-:W5:Y:S04]  /*11250*/  LDSM.16.M88.4 R40, [R173+0x5000] ;  /* 0x00500000ad28783b */ /* 0x000f680000000200 */
[----:B------:R-:W5:Y:S04]  /*11260*/  LDSM.16.M88.4 R124, [R173+0x5800] ;  /* 0x00580000ad7c783b */ /* 0x000f680000000200 */
[----:B------:R-:W-:Y:S04]  /*11270*/  LDSM.16.M88.4 R108, [R172] ;  /* 0x00000000ac6c783b */ /* 0x000fe80000000200 */
[----:B------:R-:W5:Y:S04]  /*11280*/  LDSM.16.M88.4 R120, [R167+0x2000] ;  /* 0x00200000a778783b */ /* 0x000f680000000200 */
[----:B------:R-:W5:Y:S01]  /*11290*/  LDSM.16.M88.4 R116, [R167+0x2800] ;  /* 0x00280000a774783b */ /* 0x000f620000000200 */
[C---:B-1----:R-:W-:Y:S03]  /*112a0*/  HMMA.16816.F32 R28, R32.reuse, R24, RZ ;  /* 0x00000018201c723c */ /* 0x042fe600000018ff */
[----:B------:R-:W1:Y:S03]  /*112b0*/  LDSM.16.M88.4 R112, [R167+0x3000] ;  /* 0x00300000a770783b */ /* 0x000e660000000200 */
[C---:B--2---:R-:W-:Y:S01]  /*112c0*/  HMMA.16816.F32 R20, R32.reuse, R16, RZ ;  /* 0x000000102014723c */ /* 0x044fe200000018ff */
[----:B------:R-:W2:Y:S01]  /*112d0*/  LDSM.16.M88.4 R128, [R167+0x3800] ;  /* 0x00380000a780783b */ /* 0x000ea20000000200 */
[----:B------:R-:W5:Y:S04]  /*112e0*/  S2R R3, SR_TID.X ;  /* 0x0000000000037919 */ /* 0x000f680000002100 */
[C---:B---3--:R-:W-:Y:S01]  /*112f0*/  HMMA.16816.F32 R12, R32.reuse, R8, RZ ;  /* 0x00000008200c723c */ /* 0x048fe200000018ff */
[----:B------:R-:W0:Y:S05]  /*11300*/  LDGDEPBAR ;  /* 0x00000000000079af */ /* 0x000e2a0000000000 */
[C---:B------:R-:W-:Y:S06]  /*11310*/  HMMA.16816.F32 R24, R32.reuse, R26, RZ ;  /* 0x0000001a2018723c */ /* 0x040fec00000018ff */
[C---:B------:R-:W-:Y:S06]  /*11320*/  HMMA.16816.F32 R16, R32.reuse, R18, RZ ;  /* 0x000000122010723c */ /* 0x040fec00000018ff */
[C---:B------:R-:W-:Y:S06]  /*11330*/  HMMA.16816.F32 R8, R32.reuse, R10, RZ ;  /* 0x0000000a2008723c */ /* 0x040fec00000018ff */
[C---:B----4-:R-:W-:Y:S06]  /*11340*/  HMMA.16816.F32 R4, R32.reuse, R104, RZ ;  /* 0x000000682004723c */ /* 0x050fec00000018ff */
[----:B-----5:R-:W-:Y:S01]  /*11350*/  HMMA.16816.F32 R64, R32, R60, RZ ;  /* 0x0000003c2040723c */ /* 0x020fe200000018ff */
[----:B------:R-:W-:-:S05]  /*11360*/  IMAD.SHL.U32 R3, R3, 0x2, RZ ;  /* 0x0000000203037824 */ /* 0x000fca00078e00ff */
        /* <DEDUP_REMOVED lines=20> */
[----:B------:R-:W-:Y:S05]  /*114b0*/  LDSM.16.M88.4 R128, [R161] ;  /* 0x00000000a180783b */ /* 0x000fea0000000200 */
[C---:B---3--:R-:W-:Y:S06]  /*114c0*/  HMMA.16816.F32 R64, R108.reuse, R124, R64 ;  /* 0x0000007c6c40723c */ /* 0x048fec0000001840 */
        /* <DEDUP_REMOVED lines=8> */
[C---:B-1----:R-:W-:Y:S06]  /*11550*/  HMMA.16816.F32 R36, R108.reuse, R112, R36 ;  /* 0x000000706c24723c */ /* 0x042fec0000001824 */
[----:B------:R-:W-:Y:S01]  /*11560*/  HMMA.16816.F32 R32, R108, R114, R32 ;  /* 0x000000726c20723c */ /* 0x000fe20000001820 */
[----:B------:R-:W1:Y:S04]  /*11570*/  LDSM.16.M88.4 R112, [R163] ;  /* 0x00000000a370783b */ /* 0x000e680000000200 */
[----:B------:R-:W5:Y:S01]  /*11580*/  LDSM.16.M88.4 R108, [R162] ;  /* 0x00000000a26c783b */ /* 0x000f620000000200 */
[C---:B--2---:R-:W-:Y:S06]  /*11590*/  HMMA.16816.F32 R4, R124.reuse, R128, R4 ;  /* 0x000000807c04723c */ /* 0x044fec0000001804 */
[C---:B------:R-:W-:Y:S06]  /*115a0*/  HMMA.16816.F32 R104, R124.reuse, R130, R104 ;  /* 0x000000827c68723c */ /* 0x040fec0000001868 */
[C---:B---3--:R-:W-:Y:S06]  /*115b0*/  HMMA.16816.F32 R64, R124.reuse, R120, R64 ;  /* 0x000000787c40723c */ /* 0x048fec0000001840 */
[C---:B------:R-:W-:Y:S01]  /*115c0*/  HMMA.16816.F32 R60, R124.reuse, R122, R60 ;  /* 0x0000007a7c3c723c */ /* 0x040fe2000000183c */
[----:B------:R-:W-:Y:S05]  /*115d0*/  LDSM.16.M88.4 R120, [R156+0x800] ;  /* 0x000800009c78783b */ /* 0x000fea0000000200 */
[C---:B----4-:R-:W-:Y:S06]  /*115e0*/  HMMA.16816.F32 R28, R124.reuse, R116, R28 ;  /* 0x000000747c1c723c */ /* 0x050fec000000181c */
[C---:B------:R-:W-:Y:S01]  /*115f0*/  HMMA.16816.F32 R24, R124.reuse, R118, R24 ;  /* 0x000000767c18723c */ /* 0x040fe20000001818 */
[----:B------:R-:W2:Y:S05]  /*11600*/  LDSM.16.M88.4 R116, [R159] ;  /* 0x000000009f74783b */ /* 0x000eaa0000000200 */
[C---:B-1----:R-:W-:Y:S06]  /*11610*/  HMMA.16816.F32 R20, R124.reuse, R112, R20 ;  /* 0x000000707c14723c */ /* 0x042fec0000001814 */
[C---:B------:R-:W-:Y:S01]  /*11620*/  HMMA.16816.F32 R16, R124.reuse, R114, R16 ;  /* 0x000000727c10723c */ /* 0x040fe20000001810 */
[----:B------:R-:W1:Y:S05]  /*11630*/  LDSM.16.M88.4 R112, [R158] ;  /* 0x000000009e70783b */ /* 0x000e6a0000000200 */
[C---:B-----5:R-:W-:Y:S06]  /*11640*/  HMMA.16816.F32 R12, R124.reuse, R108, R12 ;  /* 0x0000006c7c0c723c */ /* 0x060fec000000180c */
[C---:B------:R-:W-:Y:S01]  /*11650*/  HMMA.16816.F32 R8, R124.reuse, R110, R8 ;  /* 0x0000006e7c08723c */ /* 0x040fe20000001808 */
[----:B------:R-:W3:Y:S05]  /*11660*/  LDSM.16.M88.4 R108, [R157] ;  /* 0x000000009d6c783b */ /* 0x000eea0000000200 */
[C---:B--2---:R-:W-:Y:S06]  /*11670*/  HMMA.16816.F32 R56, R124.reuse, R116, R56 ;  /* 0x000000747c38723c */ /* 0x044fec0000001838 */
[C---:B------:R-:W-:Y:S01]  /*11680*/  HMMA.16816.F32 R52, R124.reuse, R118, R52 ;  /* 0x000000767c34723c */ /* 0x040fe20000001834 */
[----:B------:R-:W-:Y:S05]  /*11690*/  LDSM.16.M88.4 R116, [R156+0x1000] ;  /* 0x001000009c74783b */ /* 0x000fea0000000200 */
[C---:B-1----:R-:W-:Y:S06]  /*116a0*/  HMMA.16816.F32 R44, R124.reuse, R112, R44 ;  /* 0x000000707c2c723c */ /* 0x042fec000000182c */
[C---:B------:R-:W-:Y:S01]  /*116b0*/  HMMA.16816.F32 R40, R124.reuse, R114, R40 ;  /* 0x000000727c28723c */ /* 0x040fe20000001828 */
[----:B------:R-:W-:Y:S05]  /*116c0*/  LDSM.16.M88.4 R112, [R156+0x1800] ;  /* 0x001800009c70783b */ /* 0x000fea0000000200 */
[C---:B---3--:R-:W-:Y:S06]  /*116d0*/  HMMA.16816.F32 R36, R124.reuse, R108, R36 ;  /* 0x0000006c7c24723c */ /* 0x048fec0000001824 */
[----:B------:R-:W-:Y:S01]  /*116e0*/  HMMA.16816.F32 R32, R124, R110, R32 ;  /* 0x0000006e7c20723c */ /* 0x000fe20000001820 */
[----:B------:R-:W1:Y:S04]  /*116f0*/  LDSM.16.M88.4 R124, [R169] ;  /* 0x00000000a97c783b */ /* 0x000e680000000200 */
[----:B------:R-:W2:Y:S01]  /*11700*/  LDSM.16.M88.4 R108, [R156+0x2000] ;  /* 0x002000009c6c783b */ /* 0x000ea20000000200 */
        /* <DEDUP_REMOVED lines=9> */
[C---:B--2---:R-:W-:Y:S06]  /*117a0*/  HMMA.16816.F32 R64, R124.reuse, R108, R64 ;  /* 0x0000006c7c40723c */ /* 0x044fec0000001840 */
[----:B------:R-:W-:Y:S01]  /*117b0*/  HMMA.16816.F32 R60, R124, R110, R60 ;  /* 0x0000006e7c3c723c */ /* 0x000fe2000000183c */
[----:B------:R-:W2:Y:S01]  /*117c0*/  LDSM.16.M88.4 R108, [R156+0x3800] ;  /* 0x003800009c6c783b */ /* 0x000ea20000000200 */
[----:B------:R-:W-:-:S04]  /*117d0*/  DEPBAR.LE SB0, 0x0 ;  /* 0x000080000000791a */ /* 0x000fc80000000000 */
[C---:B-1----:R-:W-:Y:S06]  /*117e0*/  HMMA.16816.F32 R24, R124.reuse, R122, R24 ;  /* 0x0000007a7c18723c */ /* 0x042fec0000001818 */
[C---:B------:R-:W-:Y:S06]  /*117f0*/  HMMA.16816.F32 R28, R124.reuse, R120, R28 ;  /* 0x000000787c1c723c */ /* 0x040fec000000181c */
[C---:B---3--:R-:W-:Y:S06]  /*11800*/  HMMA.16816.F32 R40, R124.reuse, R118, R40 ;  /* 0x000000767c28723c */ /* 0x048fec0000001828 */
[----:B------:R-:W-:Y:S01]  /*11810*/  HMMA.16816.F32 R44, R124, R116, R44 ;  /* 0x000000747c2c723c */ /* 0x000fe2000000182c */
[----:B------:R-:W-:-:S04]  /*11820*/  LOP3.LUT R118, R3, 0x6, RZ, 0xc0, !PT ;  /* 0x0000000603767812 */ /* 0x000fc800078ec0ff */
[C-C-:B------:R-:W-:Y:S01]  /*11830*/  LOP3.LUT R3, R51.reuse, 0x8, R118.reuse, 0xfe, !PT ;  /* 0x0000000833037812 */ /* 0x140fe200078efe76 */
[C---:B----4-:R-:W-:Y:S01]  /*11840*/  HMMA.16816.F32 R56, R124.reuse, R112, R56 ;  /* 0x000000707c38723c */ /* 0x050fe20000001838 */
[--C-:B------:R-:W-:Y:S01]  /*11850*/  LOP3.LUT R48, R51, 0x10, R118.reuse, 0xfe, !PT ;  /* 0x0000001033307812 */ /* 0x100fe200078efe76 */
[----:B------:R-:W-:Y:S01]  /*11860*/  BAR.SYNC.DEFER_BLOCKING 0x0 ;  /* 0x0000000000007b1d */ /* 0x000fe20000010000 */
[CC--:B------:R-:W-:Y:S02]  /*11870*/  ISETP.GE.AND P2, PT, R3.reuse, R50.reuse, PT ;  /* 0x000000320300720c */ /* 0x0c0fe40003f46270 */
[----:B------:R-:W-:Y:S01]  /*11880*/  ISETP.GE.AND P1, PT, R3, R49, PT ;  /* 0x000000310300720c */ /* 0x000fe20003f26270 */
[----:B------:R-:W-:Y:S01]  /*11890*/  HMMA.16816.F32 R52, R124, R114, R52 ;  /* 0x000000727c34723c */ /* 0x000fe20000001834 */
[----:B------:R-:W-:Y:S02]  /*118a0*/  LOP3.LUT R3, R51, 0x18, R118, 0xfe, !PT ;  /* 0x0000001833037812 */ /* 0x000fe400078efe76 */
[----:B------:R-:W-:-:S02]  /*118b0*/  ISETP.GE.AND P3, PT, R48, R50, PT ;  /* 0x000000323000720c */ /* 0x000fc40003f66270 */
[-C--:B------:R-:W-:Y:S01]  /*118c0*/  ISETP.GE.AND P4, PT, R48, R49.reuse, PT ;  /* 0x000000313000720c */ /* 0x080fe20003f86270 */
[C---:B--2---:R-:W-:Y:S01]  /*118d0*/  HMMA.16816.F32 R36, R124.reuse, R108, R36 ;  /* 0x0000006c7c24723c */ /* 0x044fe20000001824 */
[----:B------:R-:W-:Y:S02]  /*118e0*/  FSEL R204, R26, -INF , !P1 ;  /* 0xff8000001acc7808 */ /* 0x000fe40004800000 */
[--C-:B------:R-:W-:Y:S02]  /*118f0*/  LOP3.LUT R48, R51, 0x20, R118.reuse, 0xfe, !PT ;  /* 0x0000002033307812 */ /* 0x100fe400078efe76 */
[C---:B------:R-:W-:Y:S01]  /*11900*/  ISETP.GE.AND P5, PT, R3.reuse, R50, PT ;  /* 0x000000320300720c */ /* 0x040fe20003fa6270 */
[----:B------:R-:W-:Y:S01]  /*11910*/  HMMA.16816.F32 R32, R124, R110, R32 ;  /* 0x0000006e7c20723c */ /* 0x000fe20000001820 */
[----:B------:R-:W-:Y:S02]  /*11920*/  ISETP.GE.AND P1, PT, R3, R49, PT ;  /* 0x000000310300720c */ /* 0x000fe40003f26270 */
[----:B------:R-:W-:-:S02]  /*11930*/  LOP3.LUT R3, R51, 0x28, R118, 0xfe, !PT ;  /* 0x0000002833037812 */ /* 0x000fc400078efe76 */
[----:B------:R-:W-:Y:S02]  /*11940*/  FSEL R206, R24, -INF , !P2 ;  /* 0xff80000018ce7808 */ /* 0x000fe40005000000 */
[----:B------:R-:W-:Y:S02]  /*11950*/  FSEL R200, R20, -INF , !P3 ;  /* 0xff80000014c87808 */ /* 0x000fe40005800000 */
[----:B------:R-:W-:Y:S02]  /*11960*/  ISETP.GE.AND P3, PT, R48, R50, PT ;  /* 0x000000323000720c */ /* 0x000fe40003f66270 */
[----:B------:R-:W-:Y:S02]  /*11970*/  FSEL R196, R22, -INF , !P4 ;  /* 0xff80000016c47808 */ /* 0x000fe40006000000 */
[----:B------:R-:W-:Y:S02]  /*11980*/  ISETP.GE.AND P2, PT, R48, R49, PT ;  /* 0x000000313000720c */ /* 0x000fe40003f46270 */
[----:B------:R-:W-:-:S02]  /*11990*/  FSEL R18, R18, -INF , !P1 ;  /* 0xff80000012127808 */ /* 0x000fc40004800000 */
[--C-:B------:R-:W-:Y:S02]  /*119a0*/  LOP3.LUT R20, R51, 0x30, R118.reuse, 0xfe, !PT ;  /* 0x0000003033147812 */ /* 0x100fe400078efe76 */
[C---:B------:R-:W-:Y:S02]  /*119b0*/  ISETP.GE.AND P4, PT, R3.reuse, R50, PT ;  /* 0x000000320300720c */ /* 0x040fe40003f86270 */
[----:B------:R-:W-:Y:S02]  /*119c0*/  ISETP.GE.AND P1, PT, R3, R49, PT ;  /* 0x000000310300720c */ /* 0x000fe40003f26270 */
[----:B------:R-:W-:Y:S02]  /*119d0*/  LOP3.LUT R3, R51, 0x38, R118, 0xfe, !PT ;  /* 0x0000003833037812 */ /* 0x000fe400078efe76 */
[----:B------:R-:W-:Y:S02]  /*119e0*/  FSEL R116, R12, -INF , !P3 ;  /* 0xff8000000c747808 */ /* 0x000fe40005800000 */
[----:B------:R-:W-:-:S02]  /*119f0*/  FSEL R122, R14, -INF , !P2 ;  /* 0xff8000000e7a7808 */ /* 0x000fc40005000000 */
[CC--:B------:R-:W-:Y:S02]  /*11a00*/  ISETP.GE.AND P3, PT, R20.reuse, R50.reuse, PT ;  /* 0x000000321400720c */ /* 0x0c0fe40003f66270 */
[----:B------:R-:W-:Y:S02]  /*11a10*/  ISETP.GE.AND P2, PT, R20, R49, PT ;  /* 0x000000311400720c */ /* 0x000fe40003f46270 */
[----:B------:R-:W-:Y:S02]  /*11a20*/  FSEL R108, R8, -INF , !P4 ;  /* 0xff800000086c7808 */ /* 0x000fe40006000000 */
[----:B------:R-:W-:Y:S02]  /*11a30*/  FSEL R138, R10, -INF , !P1 ;  /* 0xff8000000a8a7808 */ /* 0x000fe40004800000 */
[----:B------:R-:W-:Y:S02]  /*11a40*/  LOP3.LUT R12, R51, 0x40, R118, 0xfe, !PT ;  /* 0x00000040330c7812 */ /* 0x000fe400078efe76 */
[----:B------:R-:W-:-:S02]  /*11a50*/  ISETP.GE.AND P4, PT, R3, R50, PT ;  /* 0x000000320300720c */ /* 0x000fc40003f86270 */
        /* <DEDUP_REMOVED lines=8> */
[--C-:B------:R-:W-:Y:S02]  /*11ae0*/  LOP3.LUT R4, R51, 0x50, R118.reuse, 0xfe, !PT ;  /* 0x0000005033047812 */ /* 0x100fe400078efe76 */
[C---:B------:R-:W-:Y:S02]  /*11af0*/  ISETP.GE.AND P4, PT, R3.reuse, R50, PT ;  /* 0x000000320300720c */ /* 0x040fe40003f86270 */
[----:B------:R-:W-:Y:S02]  /*11b00*/  ISETP.GE.AND P1, PT, R3, R49, PT ;  /* 0x000000310300720c */ /* 0x000fe40003f26270 */
[----:B------:R-:W-:-:S02]  /*11b10*/  LOP3.LUT R3, R51, 0x58, R118, 0xfe, !PT ;  /* 0x0000005833037812 */ /* 0x000fc400078efe76 */
[----:B------:R-:W-:Y:S02]  /*11b20*/  FSEL R114, R64, -INF , !P3 ;  /* 0xff80000040727808 */ /* 0x000fe40005800000 */
[----:B------:R-:W-:Y:S02]  /*11b30*/  FSEL R102, R66, -INF , !P2 ;  /* 0xff80000042667808 */ /* 0x000fe40005000000 */
[----:B------:R-:W-:Y:S02]  /*11b40*/  FSEL R16, R16, -INF , !P5 ;  /* 0xff80000010107808 */ /* 0x000fe40006800000 */
[C---:B------:R-:W-:Y:S02]  /*11b50*/  ISETP.GE.AND P3, PT, R4.reuse, R50, PT ;  /* 0x000000320400720c */ /* 0x040fe40003f66270 */
[----:B------:R-:W-:Y:S02]  /*11b60*/  ISETP.GE.AND P2, PT, R4, R49, PT ;  /* 0x000000310400720c */ /* 0x000fe40003f46270 */
[----:B------:R-:W-:-:S02]  /*11b70*/  FSEL R66, R62, -INF , !P1 ;  /* 0xff8000003e427808 */ /* 0x000fc40004800000 */
[C---:B------:R-:W-:Y:S02]  /*11b80*/  ISETP.GE.AND P5, PT, R3.reuse, R50, PT ;  /* 0x000000320300720c */ /* 0x040fe40003fa6270 */
[----:B------:R-:W-:Y:S02]  /*11b90*/  ISETP.GE.AND P1, PT, R3, R49, PT ;  /* 0x000000310300720c */ /* 0x000fe40003f26270 */
[C-C-:B------:R-:W-:Y:S02]  /*11ba0*/  LOP3.LUT R4, R51.reuse, 0x60, R118.reuse, 0xfe, !PT ;  /* 0x0000006033047812 */ /* 0x140fe400078efe76 */
[----:B------:R-:W-:Y:S02]  /*11bb0*/  LOP3.LUT R3, R51, 0x68, R118, 0xfe, !PT ;  /* 0x0000006833037812 */ /* 0x000fe400078efe76 */
[----:B------:R-:W-:Y:S02]  /*11bc0*/  FSEL R112, R60, -INF , !P4 ;  /* 0xff8000003c707808 */ /* 0x000fe40006000000 */
[----:B------:R-:W-:-:S02]  /*11bd0*/  FSEL R60, R56, -INF , !P3 ;  /* 0xff800000383c7808 */ /* 0x000fc40005800000 */
[-C--:B------:R-:W-:Y:S02]  /*11be0*/  ISETP.GE.AND P4, PT, R4, R50.reuse, PT ;  /* 0x000000320400720c */ /* 0x080fe40003f86270 */
[----:B------:R-:W-:Y:S02]  /*11bf0*/  FSEL R48, R58, -INF , !P2 ;  /* 0xff8000003a307808 */ /* 0x000fe40005000000 */
[-C--:B------:R-:W-:Y:S02]  /*11c00*/  ISETP.GE.AND P3, PT, R4, R49.reuse, PT ;  /* 0x000000310400720c */ /* 0x080fe40003f66270 */
[----:B------:R-:W-:Y:S02]  /*11c10*/  FSEL R62, R52, -INF , !P5 ;  /* 0xff800000343e7808 */ /* 0x000fe40006800000 */
[C---:B------:R-:W-:Y:S02]  /*11c20*/  ISETP.GE.AND P5, PT, R3.reuse, R50, PT ;  /* 0x000000320300720c */ /* 0x040fe40003fa6270 */
[----:B------:R-:W-:-:S02]  /*11c30*/  ISETP.GE.AND P2, PT, R3, R49, PT ;  /* 0x000000310300720c */ /* 0x000fc40003f46270 */
[C---:B------:R-:W-:Y:S02]  /*11c40*/  LOP3.LUT R4, R51.reuse, R118, RZ, 0xfc, !PT ;  /* 0x0000007633047212 */ /* 0x040fe400078efcff */
[--C-:B------:R-:W-:Y:S02]  /*11c50*/  LOP3.LUT R3, R51, 0x70, R118.reuse, 0xfe, !PT ;  /* 0x0000007033037812 */ /* 0x100fe400078efe76 */
[----:B------:R-:W-:Y:S01]  /*11c60*/  FSEL R54, R54, -INF , !P1 ;  /* 0xff80000036367808 */ /* 0x000fe20004800000 */
[----:B------:R-:W-:Y:S01]  /*11c70*/  VIADD R6, R4, 0x1 ;  /* 0x0000000104067836 */ /* 0x000fe20000000000 */
[----:B------:R-:W-:Y:S01]  /*11c80*/  FSEL R44, R44, -INF , !P4 ;  /* 0xff8000002c2c7808 */ /* 0x000fe20006000000 */
[C---:B------:R-:W-:Y:S01]  /*11c90*/  VIADD R8, R4.reuse, 0x9 ;  /* 0x0000000904087836 */ /* 0x040fe20000000000 */
[----:B------:R-:W-:Y:S01]  /*11ca0*/  ISETP.GE.AND P1, PT, R3, R49, PT ;  /* 0x000000310300720c */ /* 0x000fe20003f26270 */
[C---:B------:R-:W-:Y:S01]  /*11cb0*/  VIADD R14, R4.reuse, 0x19 ;  /* 0x00000019040e7836 */ /* 0x040fe20000000000 */
[----:B------:R-:W-:Y:S01]  /*11cc0*/  LOP3.LUT R118, R51, 0x78, R118, 0xfe, !PT ;  /* 0x0000007833767812 */ /* 0x000fe200078efe76 */
[----:B------:R-:W-:Y:S01]  /*11cd0*/  VIADD R24, R4, 0x21 ;  /* 0x0000002104187836 */ /* 0x000fe20000000000 */
[----:B------:R-:W-:-:S02]  /*11ce0*/  ISETP.GE.AND P4, PT, R3, R50, PT ;  /* 0x000000320300720c */ /* 0x000fc40003f86270 */
[----:B------:R-:W-:Y:S02]  /*11cf0*/  FSEL R20, R46, -INF , !P3 ;  /* 0xff8000002e147808 */ /* 0x000fe40005800000 */
[----:B------:R-:W-:Y:S02]  /*11d00*/  FSEL R22, R40, -INF , !P5 ;  /* 0xff80000028167808 */ /* 0x000fe40006800000 */
[----:B------:R-:W-:Y:S02]  /*11d10*/  FSEL R42, R42, -INF , !P2 ;  /* 0xff8000002a2a7808 */ /* 0x000fe40005000000 */
[----:B------:R-:W-:Y:S02]  /*11d20*/  FSEL R3, R38, -INF , !P1 ;  /* 0xff80000026037808 */ /* 0x000fe40004800000 */
[----:B------:R-:W-:Y:S02]  /*11d30*/  ISETP.GE.AND P3, PT, R118, R50, PT ;  /* 0x000000327600720c */ /* 0x000fe40003f66270 */
[----:B------:R-:W-:-:S02]  /*11d40*/  FSEL R40, R36, -INF , !P4 ;  /* 0xff80000024287808 */ /* 0x000fc40006000000 */
[CC--:B------:R-:W-:Y:S02]  /*11d50*/  ISETP.GE.AND P2, PT, R6.reuse, R50.reuse, PT ;  /* 0x000000320600720c */ /* 0x0c0fe40003f46270 */
[-C--:B------:R-:W-:Y:S01]  /*11d60*/  ISETP.GE.AND P1, PT, R6, R49.reuse, PT ;  /* 0x000000310600720c */ /* 0x080fe20003f26270 */
[----:B------:R-:W-:Y:S01]  /*11d70*/  VIADD R6, R4, 0x11 ;  /* 0x0000001104067836 */ /* 0x000fe20000000000 */
[----:B------:R-:W-:Y:S02]  /*11d80*/  ISETP.GE.AND P4, PT, R8, R50, PT ;  /* 0x000000320800720c */ /* 0x000fe40003f86270 */
[----:B------:R-:W-:Y:S02]  /*11d90*/  FSEL R32, R32, -INF , !P3 ;  /* 0xff80000020207808 */ /* 0x000fe40005800000 */
[----:B------:R-:W-:Y:S02]  /*11da0*/  FSEL R12, R29, -INF , !P2 ;  /* 0xff8000001d0c7808 */ /* 0x000fe40005000000 */
[----:B------:R-:W-:-:S02]  /*11db0*/  ISETP.GE.AND P3, PT, R8, R49, PT ;  /* 0x000000310800720c */ /* 0x000fc40003f66270 */
[----:B------:R-:W-:Y:S02]  /*11dc0*/  FSEL R10, R25, -INF , !P4 ;  /* 0xff800000190a7808 */ /* 0x000fe40006000000 */
[-C--:B------:R-:W-:Y:S02]  /*11dd0*/  ISETP.GE.AND P2, PT, R6, R50.reuse, PT ;  /* 0x000000320600720c */ /* 0x080fe40003f46270 */
[----:B------:R-:W-:Y:S02]  /*11de0*/  ISETP.GE.AND P4, PT, R14, R50, PT ;  /* 0x000000320e00720c */ /* 0x000fe40003f86270 */
[----:B------:R-:W-:Y:S02]  /*11df0*/  FSEL R8, R31, -INF , !P1 ;  /* 0xff8000001f087808 */ /* 0x000fe40004800000 */
[----:B------:R-:W-:Y:S02]  /*11e00*/  ISETP.GE.AND P1, PT, R6, R49, PT ;  /* 0x000000310600720c */ /* 0x000fe40003f26270 */
[----:B------:R-:W-:-:S02]  /*11e10*/  FSEL R6, R27, -INF , !P3 ;  /* 0xff8000001b067808 */ /* 0x000fc40005800000 */
[----:B------:R-:W-:Y:S02]  /*11e20*/  FSEL R208, R21, -INF , !P2 ;  /* 0xff80000015d07808 */ /* 0x000fe40005000000 */
[----:B------:R-:W-:Y:S01]  /*11e30*/  ISETP.GE.AND P3, PT, R14, R49, PT ;  /* 0x000000310e00720c */ /* 0x000fe20003f66270 */
[C---:B------:R-:W-:Y:S01]  /*11e40*/  VIADD R14, R4.reuse, 0x29 ;  /* 0x00000029040e7836 */ /* 0x040fe20000000000 */
[----:B------:R-:W-:Y:S01]  /*11e50*/  FSEL R202, R17, -INF , !P4 ;  /* 0xff80000011ca7808 */ /* 0x000fe20006000000 */
[----:B------:R-:W-:Y:S01]  /*11e60*/  VIADD R17, R4, 0x31 ;  /* 0x0000003104117836 */ /* 0x000fe20000000000 */
[----:B------:R-:W-:Y:S02]  /*11e70*/  ISETP.GE.AND P2, PT, R24, R50, PT ;  /* 0x000000321800720c */ /* 0x000fe40003f46270 */
[----:B------:R-:W-:Y:S02]  /*11e80*/  FSEL R64, R19, -INF , !P3 ;  /* 0xff80000013407808 */ /* 0x000fe40005800000 */
[----:B------:R-:W-:Y:S01]  /*11e90*/  FSEL R194, R13, -INF , !P2 ;  /* 0xff8000000dc27808 */ /* 0x000fe20005000000 */
[----:B------:R-:W-:Y:S01]  /*11ea0*/  VIADD R13, R4, 0x39 ;  /* 0x00000039040d7836 */ /* 0x000fe20000000000 */
[----:B------:R-:W-:-:S02]  /*11eb0*/  FSEL R198, R23, -INF , !P1 ;  /* 0xff80000017c67808 */ /* 0x000fc40004800000 */
[CC--:B------:R-:W-:Y:S02]  /*11ec0*/  ISETP.GE.AND P4, PT, R14.reuse, R50.reuse, PT ;  /* 0x000000320e00720c */ /* 0x0c0fe40003f86270 */
[-C--:B------:R-:W-:Y:S02]  /*11ed0*/  ISETP.GE.AND P3, PT, R14, R49.reuse, PT ;  /* 0x000000310e00720c */ /* 0x080fe40003f66270 */
[----:B------:R-:W-:Y:S02]  /*11ee0*/  ISETP.GE.AND P2, PT, R17, R50, PT ;  /* 0x000000321100720c */ /* 0x000fe40003f46270 */
[----:B------:R-:W-:Y:S02]  /*11ef0*/  ISETP.GE.AND P1, PT, R24, R49, PT ;  /* 0x000000311800720c */ /* 0x000fe40003f26270 */
[----:B------:R-:W-:Y:S01]  /*11f00*/  FSEL R190, R9, -INF , !P4 ;  /* 0xff80000009be7808 */ /* 0x000fe20006000000 */
[----:B------:R-:W-:Y:S01]  /*11f10*/  VIADD R9, R4, 0x41 ;  /* 0x0000004104097836 */ /* 0x000fe20000000000 */
[----:B------:R-:W-:-:S02]  /*11f20*/  FSEL R154, R11, -INF , !P3 ;  /* 0xff8000000b9a7808 */ /* 0x000fc40005800000 */
[----:B------:R-:W-:Y:S01]  /*11f30*/  FSEL R152, R5, -INF , !P2 ;  /* 0xff80000005987808 */ /* 0x000fe20005000000 */
[----:B------:R-:W-:Y:S01]  /*11f40*/  VIADD R5, R4, 0x49 ;  /* 0x0000004904057836 */ /* 0x000fe20000000000 */
[----:B------:R-:W-:Y:S02]  /*11f50*/  FSEL R124, R15, -INF , !P1 ;  /* 0xff8000000f7c7808 */ /* 0x000fe40004800000 */
[C---:B------:R-:W-:Y:S02]  /*11f60*/  ISETP.GE.AND P4, PT, R13.reuse, R50, PT ;  /* 0x000000320d00720c */ /* 0x040fe40003f86270 */
[-C--:B------:R-:W-:Y:S02]  /*11f70*/  ISETP.GE.AND P3, PT, R13, R49.reuse, PT ;  /* 0x000000310d00720c */ /* 0x080fe40003f66270 */
[----:B------:R-:W-:Y:S02]  /*11f80*/  ISETP.GE.AND P1, PT, R17, R49, PT ;  /* 0x000000311100720c */ /* 0x000fe40003f26270 */
        /* <DEDUP_REMOVED lines=28> */
[-C--:B------:R-:W-:Y:S02]  /*12150*/  ISETP.GE.AND P4, PT, R7, R50.reuse, PT ;  /* 0x000000320700720c */ /* 0x080fe40003f86270 */
[C---:B------:R-:W-:Y:S02]  /*12160*/  ISETP.GE.AND P2, PT, R5.reuse, R50, PT ;  /* 0x000000320500720c */ /* 0x040fe40003f46270 */
[-C--:B------:R-:W-:Y:S01]  /*12170*/  ISETP.GE.AND P1, PT, R5, R49.reuse, PT ;  /* 0x000000310500720c */ /* 0x080fe20003f26270 */
[----:B------:R-:W-:Y:S01]  /*12180*/  VIADD R5, R4, 0x79 ;  /* 0x0000007904057836 */ /* 0x000fe20000000000 */
[----:B------:R-:W-:-:S02]  /*12190*/  ISETP.GE.AND P3, PT, R7, R49, PT ;  /* 0x000000310700720c */ /* 0x000fc40003f66270 */
[----:B------:R-:W-:Y:S02]  /*121a0*/  FSEL R56, R41, -INF , !P4 ;  /* 0xff80000029387808 */ /* 0x000fe40006000000 */
[----:B------:R-:W-:Y:S02]  /*121b0*/  FSEL R46, R43, -INF , !P3 ;  /* 0xff8000002b2e7808 */ /* 0x000fe40005800000 */
[----:B------:R-:W-:Y:S02]  /*121c0*/  ISETP.GE.AND P4, PT, R4, R50, PT ;  /* 0x000000320400720c */ /* 0x000fe40003f86270 */
        /* <DEDUP_REMOVED lines=10> */
[----:B------:R-:W-:Y:S01]  /*12270*/  FSEL R26, R35, -INF , !P1 ;  /* 0xff800000231a7808 */ /* 0x000fe20004800000 */
[----:B------:R-:W-:Y:S06]  /*12280*/  @!P6 BRA `(.L_x_5582) ;  /* 0x000000080068e947 */ /* 0x000fec0003800000 */
[----:B------:R-:W-:-:S13]  /*12290*/  ISETP.NE.AND P4, PT, R181, RZ, PT ;  /* 0x000000ffb500720c */ /* 0x000fda0003f85270 */
[----:B------:R-:W-:Y:S05]  /*122a0*/  @!P4 BRA `(.L_x_5583) ;  /* 0x0000000000f0c947 */ /* 0x000fea0003800000 */
[----:B------:R-:W1:Y:S01]  /*122b0*/  LDC R30, c[0x0][0x380] ;  /* 0x0000e000ff1e7b82 */ /* 0x000e620000000800 */
[----:B------:R-:W-:Y:S01]  /*122c0*/  VIADD R15, R51, 0xffffff80 ;  /* 0xffffff80330f7836 */ /* 0x000fe20000000000 */
[----:B------:R-:W-:Y:S01]  /*122d0*/  IABS R11, R51 ;  /* 0x00000033000b7213 */ /* 0x000fe20000000000 */
[----:B------:R-:W-:-:S03]  /*122e0*/  ULDC.64 UR4, c[0x0][0x248] ;  /* 0x0000920000047ab9 */ /* 0x000fc60000000a00 */
        /* <DEDUP_REMOVED lines=40> */
[----:B------:R-:W-:Y:S02]  /*12570*/  IMAD.IADD R7, R7, 0x1, -R4 ;  /* 0x0000000107077824 */ /* 0x000fe400078e0a04 */
[----:B------:R-:W1:Y:S02]  /*12580*/  LDC.64 R4, c[0x0][0x230] ;  /* 0x00008c00ff047b82 */ /* 0x000e640000000a00 */
[----:B------:R-:W-:Y:S01]  /*12590*/  IMAD R50, R7, R30, -0x80 ;  /* 0xffffff8007327424 */ /* 0x000fe200078e021e */
[----:B------:R-:W-:-:S04]  /*125a0*/  MOV R7, UR4 ;  /* 0x0000000400077c02 */ /* 0x000fc80008000f00 */
[----:B------:R-:W-:-:S05]  /*125b0*/  SHF.R.S32.HI R30, RZ, 0x1f, R50 ;  /* 0x0000001fff1e7819 */ /* 0x000fca0000011432 */
[----:B------:R-:W-:-:S04]  /*125c0*/  IMAD R11, R30, R7, RZ ;  /* 0x000000071e0b7224 */ /* 0x000fc800078e02ff */
[C---:B------:R-:W-:Y:S02]  /*125d0*/  IMAD R11, R50.reuse, UR5, R11 ;  /* 0x00000005320b7c24 */ /* 0x040fe4000f8e020b */
[----:B------:R-:W-:-:S05]  /*125e0*/  IMAD.WIDE.U32 R50, R50, R7, RZ ;  /* 0x0000000732327225 */ /* 0x000fca00078e00ff */
[----:B------:R-:W-:Y:S01]  /*125f0*/  IADD3 R51, R51, R11, RZ ;  /* 0x0000000b33337210 */ /* 0x000fe20007ffe0ff */
[----:B--2---:R-:W-:-:S04]  /*12600*/  IMAD.IADD R9, R9, 0x1, -R34 ;  /* 0x0000000109097824 */ /* 0x004fc800078e0a22 */
[----:B-1----:R-:W-:Y:S01]  /*12610*/  IMAD.WIDE.U32 R34, R9, R4, R50 ;  /* 0x0000000409227225 */ /* 0x002fe200078e0032 */
[----:B------:R-:W-:-:S05]  /*12620*/  SHF.R.S32.HI R13, RZ, 0x1f, R9 ;  /* 0x0000001fff0d7819 */ /* 0x000fca0000011409 */
[----:B------:R-:W-:-:S04]  /*12630*/  IMAD R30, R13, R4, RZ ;  /* 0x000000040d1e7224 */ /* 0x000fc800078e02ff */
[----:B------:R-:W-:-:S04]  /*12640*/  IMAD R5, R9, R5, R30 ;  /* 0x0000000509057224 */ /* 0x000fc800078e021e */
[----:B------:R-:W-:Y:S01]  /*12650*/  IMAD.IADD R5, R35, 0x1, R5 ;  /* 0x0000000123057824 */ /* 0x000fe200078e0205 */
[----:B------:R-:W-:Y:S06]  /*12660*/  BRA `(.L_x_5584) ;  /* 0x0000000000107947 */ /* 0x000fec0003800000 */
.L_x_5583:
[----:B------:R-:W1:Y:S02]  /*12670*/  LDC R7, c[0x0][0x248] ;  /* 0x00009200ff077b82 */ /* 0x000e640000000800 */
[----:B-1----:R-:W-:-:S05]  /*12680*/  IMAD.SHL.U32 R34, R7, 0x80, RZ ;  /* 0x0000008007227824 */ /* 0x002fca00078e00ff */
[----:B------:R-:W-:-:S04]  /*12690*/  IADD3 R34, -R34, RZ, RZ ;  /* 0x000000ff22227210 */ /* 0x000fc80007ffe1ff */
[----:B------:R-:W-:-:S07]  /*126a0*/  SHF.R.S32.HI R5, RZ, 0x1f, R34 ;  /* 0x0000001fff057819 */ /* 0x000fce0000011422 */
.L_x_5584:
[----:B------:R-:W1:Y:S01]  /*126b0*/  @!P0 LDC R118, c[0x0][0x24c] ;  /* 0x00009300ff768b82 */ /* 0x000e620000000800 */
[----:B------:R-:W-:Y:S01]  /*126c0*/  @!P0 IADD3 R11, P1, R178, R34, RZ ;  /* 0x00000022b20b8210 */ /* 0x000fe20007f3e0ff */
[--C-:B------:R-:W-:Y:S01]  /*126d0*/  @!P0 IMAD.MOV.U32 R35, RZ, RZ, R5.reuse ;  /* 0x000000ffff238224 */ /* 0x100fe200078e0005 */
[CC--:B------:R-:W-:Y:S01]  /*126e0*/  @!P0 LEA R210, P2, R34.reuse, R186.reuse, 0x1 ;  /* 0x000000ba22d28211 */ /* 0x0c0fe200078408ff */
[----:B------:R2:W-:Y:S01]  /*126f0*/  @P0 STS.128 [R184+0x2000], RZ ;  /* 0x002000ffb8000388 */ /* 0x0005e20000000c00 */
[----:B------:R-:W-:Y:S01]  /*12700*/  BSSY B0, `(.L_x_5585) ;  /* 0x000004f000007945 */ /* 0x000fe20003800000 */
[--C-:B------:R-:W-:Y:S01]  /*12710*/  @!P0 IMAD.X R4, R177, 0x1, R5.reuse, P1 ;  /* 0x00000001b1048824 */ /* 0x100fe200008e0605 */
[----:B------:R-:W-:Y:S01]  /*12720*/  @!P0 LEA R218, P1, R11, R186, 0x1 ;  /* 0x000000ba0bda8211 */ /* 0x000fe200078208ff */
[----:B------:R-:W3:Y:S01]  /*12730*/  @!P0 LDC R9, c[0x0][0x24c] ;  /* 0x00009300ff098b82 */ /* 0x000ee20000000800 */
[-C--:B------:R-:W-:Y:S01]  /*12740*/  @!P0 LEA.HI.X R211, R34, R185.reuse, R5, 0x1, P2 ;  /* 0x000000b922d38211 */ /* 0x080fe200010f0c05 */
[----:B------:R-:W-:Y:S01]  /*12750*/  @!P0 IMAD.WIDE.U32 R212, R7, 0x30, R34 ;  /* 0x0000003007d48825 */ /* 0x000fe200078e0022 */
[----:B------:R-:W-:-:S02]  /*12760*/  @!P0 LEA.HI.X R219, R11, R185, R4, 0x1, P1 ;  /* 0x000000b90bdb8211 */ /* 0x000fc400008f0c04 */
[C---:B------:R-:W-:Y:S01]  /*12770*/  @!P0 LEA R11, P2, R7.reuse, R34, 0x5 ;  /* 0x00000022070b8211 */ /* 0x040fe200078428ff */
[----:B------:R-:W-:Y:S01]  /*12780*/  @!PT LDS RZ, [RZ] ;  /* 0x00000000fffff984 */ /* 0x000fe20000000800 */
[----:B------:R-:W-:Y:S01]  /*12790*/  @!PT LDS RZ, [RZ] ;  /* 0x00000000fffff984 */ /* 0x000fe20000000800 */
[----:B------:R-:W-:Y:S01]  /*127a0*/  @!PT LDS RZ, [RZ] ;  /* 0x00000000fffff984 */ /* 0x000fe20000000800 */
[----:B------:R4:W-:Y:S01]  /*127b0*/  @!P0 LDGSTS.E.BYPASS.LTC128B.128 [R184+0x2000], desc[UR6][R210.64] ;  /* 0x02000000d2b88fae */ /* 0x0009e2000b901d46 */
[----:B------:R-:W-:Y:S01]  /*127c0*/  @!P0 IMAD.WIDE.U32 R214, R7, 0x50, R34 ;  /* 0x0000005007d68825 */ /* 0x000fe200078e0022 */
[----:B------:R-:W5:Y:S01]  /*127d0*/  @!P0 LDC R50, c[0x0][0x24c] ;  /* 0x00009300ff328b82 */ /* 0x000f620000000800 */
[----:B------:R-:W-:Y:S01]  /*127e0*/  @!P0 LEA R216, P1, R11, R186, 0x1 ;  /* 0x000000ba0bd88211 */ /* 0x000fe200078208ff */
[----:B------:R2:W-:Y:S04]  /*127f0*/  @P0 STS.128 [R184+0x2800], RZ ;  /* 0x002800ffb8000388 */ /* 0x0005e80000000c00 */
[----:B------:R-:W-:Y:S01]  /*12800*/  @!PT LDS RZ, [RZ] ;  /* 0x00000000fffff984 */ /* 0x000fe20000000800 */
[----:B------:R-:W-:Y:S01]  /*12810*/  @!PT LDS RZ, [RZ] ;  /* 0x00000000fffff984 */ /* 0x000fe20000000800 */
[----:B------:R-:W-:Y:S01]  /*12820*/  @!PT LDS RZ, [RZ] ;  /* 0x00000000fffff984 */ /* 0x000fe20000000800 */
[----:B------:R2:W-:Y:S02]  /*12830*/  @!P0 LDGSTS.E.BYPASS.LTC128B.128 [R184+0x2800], desc[UR6][R218.64] ;  /* 0x02800000dab88fae */ /* 0x0005e4000b901d46 */
[----:B------:R-:W2:Y:S01]  /*12840*/  @!P0 LDC R4, c[0x0][0x24c] ;  /* 0x00009300ff048b82 */ /* 0x000ea20000000800 */
[----:B-1----:R-:W-:Y:S01]  /*12850*/  @!P0 LEA.HI.X R118, R7, R5, R118, 0x5, P2 ;  /* 0x0000000507768211 */ /* 0x002fe200010f2c76 */
[----:B------:R1:W-:Y:S03]  /*12860*/  @P0 STS.128 [R184+0x3000], RZ ;  /* 0x003000ffb8000388 */ /* 0x0003e60000000c00 */
[----:B------:R-:W-:-:S03]  /*12870*/  @!P0 LEA.HI.X R217, R11, R185, R118, 0x1, P1 ;  /* 0x000000b90bd98211 */ /* 0x000fc600008f0c76 */
[----:B------:R-:W1:Y:S01]  /*12880*/  @!P0 LDC R30, c[0x0][0x24c] ;  /* 0x00009300ff1e8b82 */ /* 0x000e620000000800 */
[----:B---3--:R-:W-:Y:S01]  /*12890*/  @!P0 IMAD R9, R9, 0x30, RZ ;  /* 0x0000003009098824 */ /* 0x008fe200078e02ff */
[----:B------:R-:W-:Y:S01]  /*128a0*/  @!PT LDS RZ, [RZ] ;  /* 0x00000000fffff984 */ /* 0x000fe20000000800 */
[----:B------:R-:W-:Y:S01]  /*128b0*/  @!PT LDS RZ, [RZ] ;  /* 0x00000000fffff984 */ /* 0x000fe20000000800 */
[----:B------:R-:W-:Y:S01]  /*128c0*/  @!PT LDS RZ, [RZ] ;  /* 0x00000000fffff984 */ /* 0x000fe20000000800 */
[----:B------:R3:W-:Y:S03]  /*128d0*/  @!P0 LDGSTS.E.BYPASS.LTC128B.128 [R184+0x3000], desc[UR6][R216.64] ;  /* 0x03000000d8b88fae */ /* 0x0007e6000b901d46 */
[----:B------:R-:W-:Y:S01]  /*128e0*/  @!P0 IMAD.IADD R118, R9, 0x1, R213 ;  /* 0x0000000109768824 */ /* 0x000fe200078e02d5 */
[----:B------:R-:W-:Y:S01]  /*128f0*/  @!P0 LEA R9, P3, R7, R34, 0x6 ;  /* 0x0000002207098211 */ /* 0x000fe200078630ff */
[----:B------:R3:W-:Y:S01]  /*12900*/  @P0 STS.128 [R184+0x3800], RZ ;  /* 0x003800ffb8000388 */ /* 0x0007e20000000c00 */
[----:B-----5:R-:W-:Y:S01]  /*12910*/  @!P0 IMAD R50, R50, 0x50, RZ ;  /* 0x0000005032328824 */ /* 0x020fe200078e02ff */
[----:B----4-:R-:W-:-:S03]  /*12920*/  @!P0 LEA R210, P1, R212, R186, 0x1 ;  /* 0x000000bad4d28211 */ /* 0x010fc600078208ff */
[----:B------:R-:W-:Y:S01]  /*12930*/  @!P0 IMAD.IADD R50, R50, 0x1, R215 ;  /* 0x0000000132328824 */ /* 0x000fe200078e02d7 */
[----:B------:R-:W-:Y:S01]  /*12940*/  @!P0 LEA.HI.X R211, R212, R185, R118, 0x1, P1 ;  /* 0x000000b9d4d38211 */ /* 0x000fe200008f0c76 */
[----:B------:R-:W-:Y:S01]  /*12950*/  @!P0 IMAD.WIDE.U32 R212, R7, 0x60, R34 ;  /* 0x0000006007d48825 */ /* 0x000fe200078e0022 */
[----:B------:R-:W-:-:S03]  /*12960*/  @!P0 LEA R118, P1, R214, R186, 0x1 ;  /* 0x000000bad6768211 */ /* 0x000fc600078208ff */
[----:B--2---:R-:W-:Y:S01]  /*12970*/  @!P0 IMAD R4, R4, 0x60, RZ ;  /* 0x0000006004048824 */ /* 0x004fe200078e02ff */
[----:B------:R-:W-:Y:S01]  /*12980*/  @!P0 LEA.HI.X R119, R214, R185, R50, 0x1, P1 ;  /* 0x000000b9d6778211 */ /* 0x000fe200008f0c32 */
[----:B------:R-:W-:Y:S01]  /*12990*/  @!PT LDS RZ, [RZ] ;  /* 0x00000000fffff984 */ /* 0x000fe20000000800 */
[----:B------:R-:W-:Y:S01]  /*129a0*/  @!PT LDS RZ, [RZ] ;  /* 0x00000000fffff984 */ /* 0x000fe20000000800 */
[----:B------:R-:W-:Y:S01]  /*129b0*/  @!PT LDS RZ, [RZ] ;  /* 0x00000000fffff984 */ /* 0x000fe20000000800 */
[----:B------:R3:W-:Y:S01]  /*129c0*/  @!P0 LDGSTS.E.BYPASS.LTC128B.128 [R184+0x3800], desc[UR6][R210.64] ;  /* 0x03800000d2b88fae */ /* 0x0007e2000b901d46 */
[-C--:B------:R-:W-:Y:S01]  /*129d0*/  @!P0 LEA R50, P2, R9, R186.reuse, 0x1 ;  /* 0x000000ba09328211 */ /* 0x080fe200078408ff */
[----:B------:R-:W-:Y:S01]  /*129e0*/  @!P0 IMAD.IADD R4, R4, 0x1, R213 ;  /* 0x0000000104048824 */ /* 0x000fe200078e02d5 */
[C---:B------:R-:W-:Y:S01]  /*129f0*/  @!P0 LEA R214, P1, R212.reuse, R186, 0x1 ;  /* 0x000000bad4d68211 */ /* 0x040fe200078208ff */
[----:B------:R3:W-:Y:S01]  /*12a00*/  @P0 STS.128 [R184+0x4000], RZ ;  /* 0x004000ffb8000388 */ /* 0x0007e20000000c00 */
[----:B-1----:R-:W-:Y:S02]  /*12a10*/  @!P0 LEA.HI.X R30, R7, R5, R30, 0x6, P3 ;  /* 0x00000005071e8211 */ /* 0x002fe400018f341e */
[-C--:B------:R-:W-:Y:S02]  /*12a20*/  @!P0 LEA.HI.X R215, R212, R185.reuse, R4, 0x1, P1 ;  /* 0x000000b9d4d78211 */ /* 0x080fe400008f0c04 */
[----:B------:R-:W-:-:S05]  /*12a30*/  @!P0 LEA.HI.X R51, R9, R185, R30, 0x1, P2 ;  /* 0x000000b909338211 */ /* 0x000fca00010f0c1e */
        /* <DEDUP_REMOVED lines=19> */
[----:B---3--:R-:W-:-:S05]  /*12b70*/  IMAD.WIDE.U32 R50, R7, 0x70, R4 ;  /* 0x0000007007327825 */ /* 0x008fca00078e0004 */
[----:B------:R-:W-:Y:S02]  /*12b80*/  IADD3 R4, R51, UR4, RZ ;  /* 0x0000000433047c10 */ /* 0x000fe4000fffe0ff */
[----:B------:R-:W-:-:S04]  /*12b90*/  LEA R30, P0, R50, R186, 0x1 ;  /* 0x000000ba321e7211 */ /* 0x000fc800078008ff */
[----:B------:R-:W-:-:S05]  /*12ba0*/  LEA.HI.X R31, R50, R185, R4, 0x1, P0 ;  /* 0x000000b9321f7211 */ /* 0x000fca00000f0c04 */
[----:B------:R-:W-:Y:S01]  /*12bb0*/  @!PT LDS RZ, [RZ] ;  /* 0x00000000fffff984 */ /* 0x000fe20000000800 */
[----:B------:R-:W-:Y:S01]  /*12bc0*/  @!PT LDS RZ, [RZ] ;  /* 0x00000000fffff984 */ /* 0x000fe20000000800 */
[----:B------:R-:W-:Y:S01]  /*12bd0*/  @!PT LDS RZ, [RZ] ;  /* 0x00000000fffff984 */ /* 0x000fe20000000800 */
[----:B------:R1:W-:Y:S04]  /*12be0*/  LDGSTS.E.BYPASS.LTC128B.128 [R184+0x5800], desc[UR6][R30.64] ;  /* 0x058000001eb87fae */ /* 0x0003e8000b901d46 */
.L_x_5586:
[----:B------:R-:W-:Y:S05]  /*12bf0*/  BSYNC B0 ;  /* 0x0000000000007941 */ /* 0x000fea0003800000 */
.L_x_5585:
[----:B------:R-:W0:Y:S01]  /*12c00*/  LDGDEPBAR ;  /* 0x00000000000079af */ /* 0x000e220000000000 */
[----:B------:R-:W-:-:S04]  /*12c10*/  LEA R186, P0, R34, R186, 0x1 ;  /* 0x000000ba22ba7211 */ /* 0x000fc800078008ff */
[----:B------:R-:W-:-:S09]  /*12c20*/  LEA.HI.X R185, R34, R185, R5, 0x1, P0 ;  /* 0x000000b922b97211 */ /* 0x000fd200000f0c05 */
.L_x_5582:
        /* <DEDUP_REMOVED lines=56> */
[----:B------:R-:W-:Y:S02]  /*12fb0*/  FMNMX.FTZ R7, R37, R4, !PT ;  /* 0x0000000425077209 */ /* 0x000fe40007810000 */
[----:B------:R-:W-:Y:S02]  /*12fc0*/  FMNMX.FTZ R4, R46, R5, !PT ;  /* 0x000000052e047209 */ /* 0x000fe40007810000 */
[----:B------:R-:W-:Y:S02]  /*12fd0*/  FMNMX.FTZ R7, R32, R7, !PT ;  /* 0x0000000720077209 */ /* 0x000fe40007810000 */
[----:B------:R-:W-:Y:S02]  /*12fe0*/  FMNMX.FTZ R5, R3, R4, !PT ;  /* 0x0000000403057209 */ /* 0x000fe40007810000 */
[----:B------:R-:W-:Y:S02]  /*12ff0*/  FMNMX.FTZ R7, R38, R7, !PT ;  /* 0x0000000726077209 */ /* 0x000fe40007810000 */
[----:B------:R-:W-:-:S03]  /*13000*/  FMNMX.FTZ R5, R36, R5, !PT ;  /* 0x0000000524057209 */ /* 0x000fc60007810000 */
[----:B-1----:R-:W1:Y:S01]  /*13010*/  SHFL.BFLY PT, R30, R7, 0x2, 0x1f ;  /* 0x0c401f00071e7f89 */ /* 0x002e6200000e0000 */
        /* <DEDUP_REMOVED lines=13> */
[--C-:B---3--:R-:W-:Y:S01]  /*130f0*/  FFMA.FTZ R118, R24, UR8, -R43.reuse ;  /* 0x0000000818767c23 */ /* 0x108fe2000801082b */
[----:B--2---:R-:W-:Y:S01]  /*13100*/  FMNMX.FTZ R24, R5, R4, !PT ;  /* 0x0000000405187209 */ /* 0x004fe20007810000 */
[--C-:B------:R-:W-:Y:S01]  /*13110*/  FFMA.FTZ R41, R12, UR8, -R43.reuse ;  /* 0x000000080c297c23 */ /* 0x100fe2000801082b */
[--C-:B------:R-:W-:Y:S01]  /*13120*/  FFMA.FTZ R29, R10, UR8, -R43.reuse ;  /* 0x000000080a1d7c23 */ /* 0x100fe2000801082b */
[--C-:B------:R-:W-:Y:S01]  /*13130*/  FFMA.FTZ R30, R206, UR8, -R43.reuse ;  /* 0x00000008ce1e7c23 */ /* 0x100fe2000801082b */
[C---:B------:R-:W-:Y:S01]  /*13140*/  FSETP.NEU.FTZ.AND P0, PT, R24.reuse, -INF , PT ;  /* 0xff8000001800780b */ /* 0x040fe20003f1d000 */
[C---:B------:R-:W-:Y:S01]  /*13150*/  FMUL.FTZ R27, R24.reuse, UR8 ;  /* 0x00000008181b7c20 */ /* 0x040fe20008410000 */
[----:B------:R-:W-:Y:S01]  /*13160*/  FMUL.FTZ R53, R53, UR8 ;  /* 0x0000000835357c20 */ /* 0x000fe20008410000 */
[----:B------:R-:W-:Y:S01]  /*13170*/  MUFU.EX2 R118, R118 ;  /* 0x0000007600767308 */ /* 0x000fe20000000800 */
[----:B------:R-:W-:Y:S01]  /*13180*/  FSEL R5, R24, RZ, P0 ;  /* 0x000000ff18057208 */ /* 0x000fe20000000000 */
[--C-:B------:R-:W-:Y:S01]  /*13190*/  FFMA.FTZ R2, R16, UR8, -R43.reuse ;  /* 0x0000000810027c23 */ /* 0x100fe2000801082b */
[----:B------:R-:W-:Y:S01]  /*131a0*/  FSEL R27, R27, RZ, P0 ;  /* 0x000000ff1b1b7208 */ /* 0x000fe20000000000 */
[--C-:B------:R-:W-:Y:S01]  /*131b0*/  FFMA.FTZ R35, R200, UR8, -R43.reuse ;  /* 0x00000008c8237c23 */ /* 0x100fe2000801082b */
[----:B------:R-:W-:Y:S01]  /*131c0*/  FFMA.FTZ R34, R208, UR8, -R43 ;  /* 0x00000008d0227c23 */ /* 0x000fe2000801082b */
[----:B------:R-:W-:Y:S01]  /*131d0*/  FADD.FTZ R0, R0, -R5 ;  /* 0x8000000500007221 */ /* 0x000fe20000010000 */
[----:B------:R-:W-:Y:S01]  /*131e0*/  FFMA.FTZ R33, R202, UR8, -R43 ;  /* 0x00000008ca217c23 */ /* 0x000fe2000801082b */
[--C-:B------:R-:W-:Y:S01]  /*131f0*/  FFMA.FTZ R21, R14, UR8, -R27.reuse ;  /* 0x000000080e157c23 */ /* 0x100fe2000801081b */
[--C-:B------:R-:W-:Y:S01]  /*13200*/  FFMA.FTZ R39, R8, UR8, -R27.reuse ;  /* 0x0000000808277c23 */ /* 0x100fe2000801081b */
[----:B------:R-:W1:Y:S01]  /*13210*/  LDSM.16.MT88.4 R12, [R168+0x6000] ;  /* 0x00600000a80c783b */ /* 0x000e620000004200 */
[----:B------:R-:W-:Y:S01]  /*13220*/  FMUL.FTZ R23, R0, UR8 ;  /* 0x0000000800177c20 */ /* 0x000fe20008410000 */
[--C-:B------:R-:W-:Y:S01]  /*13230*/  FFMA.FTZ R31, R204, UR8, -R27.reuse ;  /* 0x00000008cc1f7c23 */ /* 0x100fe2000801081b */
[--C-:B------:R-:W-:Y:S01]  /*13240*/  FFMA.FTZ R0, R6, UR8, -R27.reuse ;  /* 0x0000000806007c23 */ /* 0x100fe2000801081b */
[----:B------:R-:W2:Y:S01]  /*13250*/  LDSM.16.MT88.4 R8, [R166+0x6000] ;  /* 0x00600000a608783b */ /* 0x000ea20000004200 */
[----:B------:R-:W3:Y:S01]  /*13260*/  MUFU.EX2 R41, R41 ;  /* 0x0000002900297308 */ /* 0x000ee20000000800 */
[--C-:B------:R-:W-:Y:S01]  /*13270*/  FFMA.FTZ R47, R18, UR8, -R27.reuse ;  /* 0x00000008122f7c23 */ /* 0x100fe2000801081b */
[--C-:B------:R-:W-:Y:S01]  /*13280*/  FFMA.FTZ R45, R196, UR8, -R27.reuse ;  /* 0x00000008c42d7c23 */ /* 0x100fe2000801081b */
[----:B------:R-:W-:Y:S01]  /*13290*/  LDSM.16.MT88.4 R16, [R166+0x6800] ;  /* 0x00680000a610783b */ /* 0x000fe20000004200 */
[--C-:B------:R-:W-:Y:S01]  /*132a0*/  FFMA.FTZ R50, R198, UR8, -R27.reuse ;  /* 0x00000008c6327c23 */ /* 0x100fe2000801081b */
[----:B------:R-:W-:Y:S01]  /*132b0*/  FFMA.FTZ R64, R64, UR8, -R27 ;  /* 0x0000000840407c23 */ /* 0x000fe2000801081b */
[----:B------:R-:W-:Y:S01]  /*132c0*/  FFMA.FTZ R49, R108, UR8, -R43 ;  /* 0x000000086c317c23 */ /* 0x000fe2000801082b */
        /* <DEDUP_REMOVED lines=8> */
[----:B------:R-:W-:Y:S01]  /*13350*/  FFMA.FTZ R61, R134, UR8, -R43 ;  /* 0x00000008863d7c23 */ /* 0x000fe2000801082b */
[----:B------:R-:W4:Y:S01]  /*13360*/  MUFU.EX2 R29, R29 ;  /* 0x0000001d001d7308 */ /* 0x000f220000000800 */
[----:B---3--:R-:W-:Y:S01]  /*13370*/  F2FP.F16.F32.PACK_AB R4, R41, R118 ;  /* 0x000000762904723e */ /* 0x008fe200000000ff */
[----:B------:R-:W-:Y:S01]  /*13380*/  FFMA.FTZ R138, R132, UR8, -R27 ;  /* 0x00000008848a7c23 */ /* 0x000fe2000801081b */
[--C-:B------:R-:W-:Y:S01]  /*13390*/  FFMA.FTZ R128, R128, UR8, -R43.reuse ;  /* 0x0000000880807c23 */ /* 0x100fe2000801082b */
[--C-:B------:R-:W-:Y:S01]  /*133a0*/  FFMA.FTZ R59, R152, UR8, -R43.reuse ;  /* 0x00000008983b7c23 */ /* 0x100fe2000801082b */
[----:B------:R-:W-:Y:S01]  /*133b0*/  FFMA.FTZ R134, R150, UR8, -R43 ;  /* 0x0000000896867c23 */ /* 0x000fe2000801082b */
        /* <DEDUP_REMOVED lines=10> */
[----:B------:R-:W3:Y:S01]  /*13460*/  MUFU.EX2 R39, R39 ;  /* 0x0000002700277308 */ /* 0x000ee20000000800 */
[----:B----4-:R-:W-:Y:S01]  /*13470*/  F2FP.F16.F32.PACK_AB R6, R29, R30 ;  /* 0x0000001e1d06723e */ /* 0x010fe200000000ff */
[--C-:B------:R-:W-:Y:S01]  /*13480*/  FFMA.FTZ R66, R66, UR8, -R27.reuse ;  /* 0x0000000842427c23 */ /* 0x100fe2000801081b */
[----:B------:R-:W-:Y:S01]  /*13490*/  FFMA.FTZ R105, R130, UR8, -R27 ;  /* 0x0000000882697c23 */ /* 0x000fe2000801081b */
[----:B------:R-:W-:Y:S01]  /*134a0*/  FFMA.FTZ R111, R110, UR8, -R43 ;  /* 0x000000086e6f7c23 */ /* 0x000fe2000801082b */
[----:B------:R-:W-:Y:S01]  /*134b0*/  FFMA.FTZ R110, R48, UR8, -R27 ;  /* 0x00000008306e7c23 */ /* 0x000fe2000801081b */
[--C-:B------:R-:W-:Y:S01]  /*134c0*/  FFMA.FTZ R60, R60, UR8, -R43.reuse ;  /* 0x000000083c3c7c23 */ /* 0x100fe2000801082b */
[--C-:B------:R-:W-:Y:S01]  /*134d0*/  FFMA.FTZ R109, R120, UR8, -R43.reuse ;  /* 0x00000008786d7c23 */ /* 0x100fe2000801082b */
[----:B------:R-:W-:Y:S01]  /*134e0*/  MUFU.EX2 R31, R31 ;  /* 0x0000001f001f7308 */ /* 0x000fe20000000800 */
[----:B------:R-:W-:Y:S01]  /*134f0*/  FFMA.FTZ R62, R62, UR8, -R43 ;  /* 0x000000083e3e7c23 */ /* 0x000fe2000801082b */
[--C-:B------:R-:W-:Y:S01]  /*13500*/  FFMA.FTZ R115, R106, UR8, -R27.reuse ;  /* 0x000000086a737c23 */ /* 0x100fe2000801081b */
[--C-:B------:R-:W-:Y:S01]  /*13510*/  FFMA.FTZ R48, R54, UR8, -R27.reuse ;  /* 0x0000000836307c23 */ /* 0x100fe2000801081b */
[----:B------:R-:W-:Y:S01]  /*13520*/  FFMA.FTZ R113, R104, UR8, -R27 ;  /* 0x0000000868717c23 */ /* 0x000fe2000801081b */
        /* <DEDUP_REMOVED lines=11> */
[----:B------:R-:W3:Y:S01]  /*135e0*/  MUFU.EX2 R23, R23 ;  /* 0x0000001700177308 */ /* 0x000ee20000000800 */
[----:B------:R-:W-:Y:S01]  /*135f0*/  FFMA.FTZ R32, R32, UR8, -R43 ;  /* 0x0000000820207c23 */ /* 0x000fe2000801082b */
[----:B------:R-:W-:-:S06]  /*13600*/  FFMA.FTZ R28, R28, UR8, -R27 ;  /* 0x000000081c1c7c23 */ /* 0x000fcc000801081b */
[----:B------:R-:W5:Y:S01]  /*13610*/  MUFU.EX2 R0, R0 ;  /* 0x0000000000007308 */ /* 0x000f620000000800 */
        /* <DEDUP_REMOVED lines=8> */
[-C--:B---3--:R-:W-:Y:S01]  /*136a0*/  FMUL.FTZ R98, R98, R23.reuse ;  /* 0x0000001762627220 */ /* 0x088fe20000410000 */
[-C--:B------:R-:W-:Y:S01]  /*136b0*/  FMUL.FTZ R99, R99, R23.reuse ;  /* 0x0000001763637220 */ /* 0x080fe20000410000 */
[-C--:B------:R-:W-:Y:S01]  /*136c0*/  FMUL.FTZ R94, R94, R23.reuse ;  /* 0x000000175e5e7220 */ /* 0x080fe20000410000 */
[-C--:B------:R-:W-:Y:S01]  /*136d0*/  FMUL.FTZ R95, R95, R23.reuse ;  /* 0x000000175f5f7220 */ /* 0x080fe20000410000 */
[-C--:B------:R-:W-:Y:S01]  /*136e0*/  FMUL.FTZ R70, R70, R23.reuse ;  /* 0x0000001746467220 */ /* 0x080fe20000410000 */
[-C--:B------:R-:W-:Y:S01]  /*136f0*/  FMUL.FTZ R71, R71, R23.reuse ;  /* 0x0000001747477220 */ /* 0x080fe20000410000 */
[-C--:B------:R-:W-:Y:S01]  /*13700*/  FMUL.FTZ R90, R90, R23.reuse ;  /* 0x000000175a5a7220 */ /* 0x080fe20000410000 */
[----:B------:R-:W-:Y:S01]  /*13710*/  FMUL.FTZ R91, R91, R23 ;  /* 0x000000175b5b7220 */ /* 0x000fe20000410000 */
[----:B-----5:R-:W-:Y:S01]  /*13720*/  F2FP.F16.F32.PACK_AB R7, R0, R31 ;  /* 0x0000001f0007723e */ /* 0x020fe200000000ff */
[-C--:B------:R-:W-:Y:S01]  /*13730*/  FMUL.FTZ R72, R72, R53.reuse ;  /* 0x0000003548487220 */ /* 0x080fe20000410000 */
[----:B------:R-:W-:Y:S01]  /*13740*/  FMUL.FTZ R73, R73, R53 ;  /* 0x0000003549497220 */ /* 0x000fe20000410000 */
[-C--:B------:R-:W-:Y:S01]  /*13750*/  FMUL.FTZ R74, R74, R23.reuse ;  /* 0x000000174a4a7220 */ /* 0x080fe20000410000 */
[----:B------:R-:W-:Y:S01]  /*13760*/  FMUL.FTZ R75, R75, R23 ;  /* 0x000000174b4b7220 */ /* 0x000fe20000410000 */
[-C--:B------:R-:W-:Y:S01]  /*13770*/  FMUL.FTZ R84, R84, R53.reuse ;  /* 0x0000003554547220 */ /* 0x080fe20000410000 */
[----:B------:R-:W-:Y:S01]  /*13780*/  FMUL.FTZ R85, R85, R53 ;  /* 0x0000003555557220 */ /* 0x000fe20000410000 */
[C---:B-1----:R-:W-:Y:S01]  /*13790*/  HMMA.16816.F32 R96, R4.reuse, R12, R96 ;  /* 0x0000000c0460723c */ /* 0x042fe20000001860 */
[-C--:B------:R-:W-:Y:S01]  /*137a0*/  FMUL.FTZ R86, R86, R23.reuse ;  /* 0x0000001756567220 */ /* 0x080fe20000410000 */
[----:B------:R-:W-:Y:S01]  /*137b0*/  FMUL.FTZ R87, R87, R23 ;  /* 0x0000001757577220 */ /* 0x000fe20000410000 */
[-C--:B------:R-:W-:Y:S01]  /*137c0*/  FMUL.FTZ R76, R76, R53.reuse ;  /* 0x000000354c4c7220 */ /* 0x080fe20000410000 */
[----:B------:R-:W-:Y:S01]  /*137d0*/  FMUL.FTZ R77, R77, R53 ;  /* 0x000000354d4d7220 */ /* 0x000fe20000410000 */
[-C--:B------:R-:W-:Y:S01]  /*137e0*/  FMUL.FTZ R78, R78, R23.reuse ;  /* 0x000000174e4e7220 */ /* 0x080fe20000410000 */
[C---:B------:R-:W-:Y:S01]  /*137f0*/  HMMA.16816.F32 R92, R4.reuse, R14, R92 ;  /* 0x0000000e045c723c */ /* 0x040fe2000000185c */
[----:B------:R-:W1:Y:S01]  /*13800*/  LDSM.16.MT88.4 R12, [R165+0x6000] ;  /* 0x00600000a50c783b */ /* 0x000e620000004200 */
[----:B------:R-:W-:Y:S01]  /*13810*/  FMUL.FTZ R79, R79, R23 ;  /* 0x000000174f4f7220 */ /* 0x000fe20000410000 */
[-C--:B------:R-:W-:Y:S01]  /*13820*/  FMUL.FTZ R80, R80, R53.reuse ;  /* 0x0000003550507220 */ /* 0x080fe20000410000 */
[----:B------:R-:W-:Y:S01]  /*13830*/  FMUL.FTZ R81, R81, R53 ;  /* 0x0000003551517220 */ /* 0x000fe20000410000 */
[-C--:B------:R-:W-:Y:S01]  /*13840*/  FMUL.FTZ R82, R82, R23.reuse ;  /* 0x0000001752527220 */ /* 0x080fe20000410000 */
[C---:B--2---:R-:W-:Y:S01]  /*13850*/  HMMA.16816.F32 R68, R4.reuse, R8, R68 ;  /* 0x000000080444723c */ /* 0x044fe20000001844 */
[-C--:B------:R-:W-:Y:S01]  /*13860*/  FMUL.FTZ R83, R83, R23.reuse ;  /* 0x0000001753537220 */ /* 0x080fe20000410000 */
[----:B------:R-:W-:Y:S01]  /*13870*/  MUFU.EX2 R35, R35 ;  /* 0x0000002300237308 */ /* 0x000fe20000000800 */
[----:B------:R-:W-:Y:S01]  /*13880*/  FFMA.FTZ R192, R192, R23, R21 ;  /* 0x00000017c0c07223 */ /* 0x000fe20000010015 */
[----:B------:R-:W-:Y:S01]  /*13890*/  FFMA.FTZ R118, R191, R53, R118 ;  /* 0x00000035bf767223 */ /* 0x000fe20000010076 */
[----:B------:R-:W-:Y:S01]  /*138a0*/  LDSM.16.MT88.4 R20, [R168+0x9000] ;  /* 0x00900000a814783b */ /* 0x000fe20000004200 */
[----:B------:R-:W-:Y:S01]  /*138b0*/  HMMA.16816.F32 R88, R4, R10, R88 ;  /* 0x0000000a0458723c */ /* 0x000fe20000001858 */
[--C-:B------:R-:W-:Y:S01]  /*138c0*/  FFMA.FTZ R53, R58, UR8, -R43.reuse ;  /* 0x000000083a357c23 */ /* 0x100fe2000801082b */
[----:B------:R-:W-:Y:S01]  /*138d0*/  FADD.FTZ R192, R39, R192 ;  /* 0x000000c027c07221 */ /* 0x000fe20000010000 */
[----:B------:R-:W2:Y:S01]  /*138e0*/  LDSM.16.MT88.4 R8, [R164+0x6000] ;  /* 0x00600000a408783b */ /* 0x000ea20000004200 */
[----:B------:R-:W3:Y:S01]  /*138f0*/  MUFU.EX2 R34, R34 ;  /* 0x0000002200227308 */ /* 0x000ee20000000800 */
[----:B------:R-:W-:Y:S01]  /*13900*/  FADD.FTZ R41, R41, R118 ;  /* 0x0000007629297221 */ /* 0x000fe20000010000 */
[----:B------:R-:W-:Y:S01]  /*13910*/  FADD.FTZ R31, R31, R192 ;  /* 0x000000c01f1f7221 */ /* 0x000fe20000010000 */
[----:B------:R-:W-:-:S02]  /*13920*/  FFMA.FTZ R191, R38, UR8, -R43 ;  /* 0x0000000826bf7c23 */ /* 0x000fc4000801082b */
[----:B------:R-:W-:-:S03]  /*13930*/  FADD.FTZ R30, R30, R41 ;  /* 0x000000291e1e7221 */ /* 0x000fc60000010000 */
[----:B------:R-:W-:Y:S01]  /*13940*/  MUFU.EX2 R2, R2 ;  /* 0x0000000200027308 */ /* 0x000fe20000000800 */
[----:B------:R-:W-:-:S07]  /*13950*/  FADD.FTZ R30, R29, R30 ;  /* 0x0000001e1d1e7221 */ /* 0x000fce0000010000 */
[----:B------:R-:W-:Y:S08]  /*13960*/  MUFU.EX2 R33, R33 ;  /* 0x0000002100217308 */ /* 0x000ff00000000800 */
[----:B------:R-:W-:Y:S01]  /*13970*/  MUFU.EX2 R45, R45 ;  /* 0x0000002d002d7308 */ /* 0x000fe20000000800 */
[C---:B-1----:R-:W-:Y:S06]  /*13980*/  HMMA.16816.F32 R72, R4.reuse, R12, R72 ;  /* 0x0000000c0448723c */ /* 0x042fec0000001848 */
[C---:B------:R-:W-:Y:S01]  /*13990*/  HMMA.16816.F32 R84, R4.reuse, R14, R84 ;  /* 0x0000000e0454723c */ /* 0x040fe20000001854 */
[----:B------:R-:W1:Y:S01]  /*139a0*/  LDSM.16.MT88.4 R12, [R168+0x6800] ;  /* 0x00680000a80c783b */ /* 0x000e620000004200 */
[----:B------:R-:W4:Y:S04]  /*139b0*/  MUFU.EX2 R50, R50 ;  /* 0x0000003200327308 */ /* 0x000f280000000800 */
[C---:B--2---:R-:W-:Y:S04]  /*139c0*/  HMMA.16816.F32 R76, R4.reuse, R8, R76 ;  /* 0x00000008044c723c */ /* 0x044fe8000000184c */
[----:B------:R-:W-:Y:S02]  /*139d0*/  MUFU.EX2 R47, R47 ;  /* 0x0000002f002f7308 */ /* 0x000fe40000000800 */
[----:B------:R-:W-:Y:S01]  /*139e0*/  HMMA.16816.F32 R80, R4, R10, R80 ;  /* 0x0000000a0450723c */ /* 0x000fe20000001850 */
[----:B------:R-:W2:Y:S05]  /*139f0*/  LDSM.16.MT88.4 R8, [R165+0x6800] ;  /* 0x00680000a508783b */ /* 0x000eaa0000004200 */
[----:B------:R-:W5:Y:S01]  /*13a00*/  MUFU.EX2 R64, R64 ;  /* 0x0000004000407308 */ /* 0x000f620000000800 */
[----:B---3--:R-:W-:Y:S01]  /*13a10*/  F2FP.F16.F32.PACK_AB R4, R34, R35 ;  /* 0x000000232204723e */ /* 0x008fe200000000ff */
[----:B------:R-:W-:Y:S01]  /*13a20*/  FADD.FTZ R35, R35, R30 ;  /* 0x0000001e23237221 */ /* 0x000fe20000010000 */
[----:B----4-:R-:W-:-:S02]  /*13a30*/  F2FP.F16.F32.PACK_AB R5, R50, R45 ;  /* 0x0000002d3205723e */ /* 0x010fc400000000ff */
[----:B------:R-:W-:-:S03]  /*13a40*/  F2FP.F16.F32.PACK_AB R6, R33, R2 ;  /* 0x000000022106723e */ /* 0x000fc600000000ff */
[----:B------:R-:W-:Y:S01]  /*13a50*/  MUFU.EX2 R116, R116 ;  /* 0x0000007400747308 */ /* 0x000fe20000000800 */
[----:B------:R-:W-:-:S04]  /*13a60*/  FADD.FTZ R35, R34, R35 ;  /* 0x0000002322237221 */ /* 0x000fc80000010000 */
[----:B------:R-:W-:-:S03]  /*13a70*/  FADD.FTZ R2, R2, R35 ;  /* 0x0000002302027221 */ /* 0x000fc60000010000 */
[----:B------:R-:W3:Y:S01]  /*13a80*/  MUFU.EX2 R51, R51 ;  /* 0x0000003300337308 */ /* 0x000ee20000000800 */
[----:B-----5:R-:W-:Y:S01]  /*13a90*/  F2FP.F16.F32.PACK_AB R7, R64, R47 ;  /* 0x0000002f4007723e */ /* 0x020fe200000000ff */
[----:B------:R-:W-:-:S06]  /*13aa0*/  FADD.FTZ R33, R33, R2 ;  /* 0x0000000221217221 */ /* 0x000fcc0000010000 */
[C---:B------:R-:W-:Y:S01]  /*13ab0*/  HMMA.16816.F32 R68, R4.reuse, R16, R68 ;  /* 0x000000100444723c */ /* 0x040fe20000001844 */
[----:B------:R-:W-:Y:S05]  /*13ac0*/  MUFU.EX2 R49, R49 ;  /* 0x0000003100317308 */ /* 0x000fea0000000800 */
[C---:B------:R-:W-:Y:S01]  /*13ad0*/  HMMA.16816.F32 R88, R4.reuse, R18, R88 ;  /* 0x000000120458723c */ /* 0x040fe20000001858 */
[----:B------:R-:W4:Y:S02]  /*13ae0*/  LDSM.16.MT88.4 R16, [R164+0x6800] ;  /* 0x00680000a410783b */ /* 0x000f240000004200 */
[----:B------:R-:W-:Y:S03]  /*13af0*/  MUFU.EX2 R108, R108 ;  /* 0x0000006c006c7308 */ /* 0x000fe60000000800 */
[C---:B-1----:R-:W-:Y:S05]  /*13b00*/  HMMA.16816.F32 R96, R4.reuse, R12, R96 ;  /* 0x0000000c0460723c */ /* 0x042fea0000001860 */
[----:B------:R-:W-:Y:S01]  /*13b10*/  MUFU.EX2 R122, R122 ;  /* 0x0000007a007a7308 */ /* 0x000fe20000000800 */
[C---:B------:R-:W-:Y:S01]  /*13b20*/  HMMA.16816.F32 R92, R4.reuse, R14, R92 ;  /* 0x0000000e045c723c */ /* 0x040fe2000000185c */
[----:B------:R-:W1:Y:S05]  /*13b30*/  LDSM.16.MT88.4 R12, [R168+0x7000] ;  /* 0x00700000a80c783b */ /* 0x000e6a0000004200 */
[C---:B--2---:R-:W-:Y:S01]  /*13b40*/  HMMA.16816.F32 R72, R4.reuse, R8, R72 ;  /* 0x000000080448723c */ /* 0x044fe20000001848 */
[----:B------:R-:W2:Y:S05]  /*13b50*/  MUFU.EX2 R55, R55 ;  /* 0x0000003700377308 */ /* 0x000eaa0000000800 */
[C---:B------:R-:W-:Y:S01]  /*13b60*/  HMMA.16816.F32 R84, R4.reuse, R10, R84 ;  /* 0x0000000a0454723c */ /* 0x040fe20000001854 */
[----:B------:R-:W5:Y:S02]  /*13b70*/  LDSM.16.MT88.4 R8, [R166+0x7000] ;  /* 0x00700000a608783b */ /* 0x000f640000004200 */
[----:B------:R-:W-:Y:S08]  /*13b80*/  MUFU.EX2 R124, R124 ;  /* 0x0000007c007c7308 */ /* 0x000ff00000000800 */
[----:B------:R-:W1:Y:S01]  /*13b90*/  MUFU.EX2 R57, R57 ;  /* 0x0000003900397308 */ /* 0x000e620000000800 */
[C---:B----4-:R-:W-:Y:S07]  /*13ba0*/  HMMA.16816.F32 R76, R4.reuse, R16, R76 ;  /* 0x00000010044c723c */ /* 0x050fee000000184c */
[----:B------:R-:W-:Y:S01]  /*13bb0*/  MUFU.EX2 R128, R128 ;  /* 0x0000008000807308 */ /* 0x000fe20000000800 */
[----:B------:R-:W-:Y:S01]  /*13bc0*/  HMMA.16816.F32 R80, R4, R18, R80 ;  /* 0x000000120450723c */ /* 0x000fe20000001850 */
[----:B------:R-:W4:Y:S06]  /*13bd0*/  LDSM.16.MT88.4 R16, [R165+0x7000] ;  /* 0x00700000a510783b */ /* 0x000f2c0000004200 */
[----:B------:R-:W4:Y:S01]  /*13be0*/  MUFU.EX2 R59, R59 ;  /* 0x0000003b003b7308 */ /* 0x000f220000000800 */
[----:B---3--:R-:W-:Y:S01]  /*13bf0*/  F2FP.F16.F32.PACK_AB R4, R51, R116 ;  /* 0x000000743304723e */ /* 0x008fe200000000ff */
[----:B------:R-:W-:Y:S01]  /*13c00*/  FADD.FTZ R116, R116, R33 ;  /* 0x0000002174747221 */ /* 0x000fe20000010000 */
[----:B--2---:R-:W-:-:S02]  /*13c10*/  F2FP.F16.F32.PACK_AB R5, R55, R122 ;  /* 0x0000007a3705723e */ /* 0x004fc400000000ff */
[----:B------:R-:W-:-:S03]  /*13c20*/  F2FP.F16.F32.PACK_AB R6, R108, R49 ;  /* 0x000000316c06723e */ /* 0x000fc600000000ff */
[----:B------:R-:W-:Y:S01]  /*13c30*/  MUFU.EX2 R61, R61 ;  /* 0x0000003d003d7308 */ /* 0x000fe20000000800 */
[----:B-1----:R-:W-:Y:S01]  /*13c40*/  F2FP.F16.F32.PACK_AB R7, R57, R124 ;  /* 0x0000007c3907723e */ /* 0x002fe200000000ff */
[----:B------:R-:W-:-:S06]  /*13c50*/  FADD.FTZ R116, R51, R116 ;  /* 0x0000007433747221 */ /* 0x000fcc0000010000 */
[C---:B------:R-:W-:Y:S01]  /*13c60*/  HMMA.16816.F32 R96, R4.reuse, R12, R96 ;  /* 0x0000000c0460723c */ /* 0x040fe20000001860 */
[----:B------:R-:W-:Y:S05]  /*13c70*/  MUFU.EX2 R134, R134 ;  /* 0x0000008600867308 */ /* 0x000fea0000000800 */
        /* <DEDUP_REMOVED lines=8> */
[----:B------:R-:W-:Y:S05]  /*13d00*/  MUFU.EX2 R132, R132 ;  /* 0x0000008400847308 */ /* 0x000fea0000000800 */
[C---:B------:R-:W-:Y:S01]  /*13d10*/  HMMA.16816.F32 R84, R4.reuse, R18, R84 ;  /* 0x000000120454723c */ /* 0x040fe20000001854 */
[----:B------:R-:W4:Y:S02]  /*13d20*/  LDSM.16.MT88.4 R16, [R166+0x7800] ;  /* 0x00780000a610783b */ /* 0x000f240000004200 */
[----:B------:R-:W5:Y:S08]  /*13d30*/  MUFU.EX2 R63, R63 ;  /* 0x0000003f003f7308 */ /* 0x000f700000000800 */
[----:B------:R-:W-:Y:S01]  /*13d40*/  MUFU.EX2 R67, R67 ;  /* 0x0000004300437308 */ /* 0x000fe20000000800 */
[C---:B-1----:R-:W-:Y:S07]  /*13d50*/  HMMA.16816.F32 R76, R4.reuse, R12, R76 ;  /* 0x0000000c044c723c */ /* 0x042fee000000184c */
[----:B------:R-:W1:Y:S01]  /*13d60*/  MUFU.EX2 R114, R114 ;  /* 0x0000007200727308 */ /* 0x000e620000000800 */
[----:B------:R-:W-:Y:S01]  /*13d70*/  HMMA.16816.F32 R80, R4, R14, R80 ;  /* 0x0000000e0450723c */ /* 0x000fe20000001850 */
[----:B------:R-:W1:Y:S06]  /*13d80*/  LDSM.16.MT88.4 R12, [R165+0x7800] ;  /* 0x00780000a50c783b */ /* 0x000e6c0000004200 */
[----:B------:R-:W-:Y:S01]  /*13d90*/  MUFU.EX2 R103, R103 ;  /* 0x0000006700677308 */ /* 0x000fe20000000800 */
[----:B------:R-:W-:-:S02]  /*13da0*/  F2FP.F16.F32.PACK_AB R4, R59, R128 ;  /* 0x000000803b04723e */ /* 0x000fc400000000ff */
[----:B--2---:R-:W-:Y:S02]  /*13db0*/  F2FP.F16.F32.PACK_AB R5, R65, R138 ;  /* 0x0000008a4105723e */ /* 0x004fe400000000ff */
[----:B------:R-:W-:-:S03]  /*13dc0*/  F2FP.F16.F32.PACK_AB R6, R134, R61 ;  /* 0x0000003d8606723e */ /* 0x000fc600000000ff */
[----:B------:R-:W-:Y:S01]  /*13dd0*/  MUFU.EX2 R112, R112 ;  /* 0x0000007000707308 */ /* 0x000fe20000000800 */
[----:B-----5:R-:W-:-:S07]  /*13de0*/  F2FP.F16.F32.PACK_AB R7, R63, R132 ;  /* 0x000000843f07723e */ /* 0x020fce00000000ff */
[C---:B---3--:R-:W-:Y:S01]  /*13df0*/  HMMA.16816.F32 R96, R4.reuse, R8, R96 ;  /* 0x000000080460723c */ /* 0x048fe20000001860 */
[----:B------:R-:W-:Y:S05]  /*13e00*/  MUFU.EX2 R102, R102 ;  /* 0x0000006600667308 */ /* 0x000fea0000000800 */
[C---:B------:R-:W-:Y:S01]  /*13e10*/  HMMA.16816.F32 R92, R4.reuse, R10, R92 ;  /* 0x0000000a045c723c */ /* 0x040fe2000000185c */
[----:B------:R-:W2:Y:S02]  /*13e20*/  LDSM.16.MT88.4 R8, [R164+0x7800] ;  /* 0x00780000a408783b */ /* 0x000ea40000004200 */
[----:B------:R-:W3:Y:S03]  /*13e30*/  MUFU.EX2 R107, R107 ;  /* 0x0000006b006b7308 */ /* 0x000ee60000000800 */
[C---:B----4-:R-:W-:Y:S05]  /*13e40*/  HMMA.16816.F32 R68, R4.reuse, R16, R68 ;  /* 0x000000100444723c */ /* 0x050fea0000001844 */
[----:B------:R-:W-:Y:S01]  /*13e50*/  MUFU.EX2 R66, R66 ;  /* 0x0000004200427308 */ /* 0x000fe20000000800 */
[C---:B------:R-:W-:Y:S01]  /*13e60*/  HMMA.16816.F32 R88, R4.reuse, R18, R88 ;  /* 0x000000120458723c */ /* 0x040fe20000001858 */
[----:B------:R-:W-:Y:S05]  /*13e70*/  LDSM.16.MT88.4 R16, [R168+0x8000] ;  /* 0x00800000a810783b */ /* 0x000fea0000004200 */
[C---:B-1----:R-:W-:Y:S01]  /*13e80*/  HMMA.16816.F32 R72, R4.reuse, R12, R72 ;  /* 0x0000000c0448723c */ /* 0x042fe20000001848 */
[----:B------:R-:W1:Y:S05]  /*13e90*/  MUFU.EX2 R105, R105 ;  /* 0x0000006900697308 */ /* 0x000e6a0000000800 */
        /* <DEDUP_REMOVED lines=8> */
[----:B------:R-:W-:Y:S01]  /*13f20*/  MUFU.EX2 R111, R111 ;  /* 0x0000006f006f7308 */ /* 0x000fe20000000800 */
[----:B------:R-:W-:-:S02]  /*13f30*/  F2FP.F16.F32.PACK_AB R4, R114, R67 ;  /* 0x000000437204723e */ /* 0x000fc400000000ff */
[----:B---3--:R-:W-:Y:S02]  /*13f40*/  F2FP.F16.F32.PACK_AB R5, R107, R102 ;  /* 0x000000666b05723e */ /* 0x008fe400000000ff */
[----:B------:R-:W-:-:S03]  /*13f50*/  F2FP.F16.F32.PACK_AB R6, R112, R103 ;  /* 0x000000677006723e */ /* 0x000fc600000000ff */
[----:B------:R-:W-:Y:S01]  /*13f60*/  MUFU.EX2 R110, R110 ;  /* 0x0000006e006e7308 */ /* 0x000fe20000000800 */
[----:B-1----:R-:W-:-:S07]  /*13f70*/  F2FP.F16.F32.PACK_AB R7, R105, R66 ;  /* 0x000000426907723e */ /* 0x002fce00000000ff */
[C---:B----4-:R-:W-:Y:S01]  /*13f80*/  HMMA.16816.F32 R68, R4.reuse, R12, R68 ;  /* 0x0000000c0444723c */ /* 0x050fe20000001844 */
[----:B------:R-:W1:Y:S05]  /*13f90*/  MUFU.EX2 R115, R115 ;  /* 0x0000007300737308 */ /* 0x000e6a0000000800 */
[C---:B------:R-:W-:Y:S01]  /*13fa0*/  HMMA.16816.F32 R88, R4.reuse, R14, R88 ;  /* 0x0000000e0458723c */ /* 0x040fe20000001858 */
[----:B------:R-:W3:Y:S02]  /*13fb0*/  LDSM.16.MT88.4 R12, [R164+0x8000] ;  /* 0x00800000a40c783b */ /* 0x000ee40000004200 */
[----:B------:R-:W-:Y:S03]  /*13fc0*/  MUFU.EX2 R48, R48 ;  /* 0x0000003000307308 */ /* 0x000fe60000000800 */
[C---:B------:R-:W-:Y:S05]  /*13fd0*/  HMMA.16816.F32 R96, R4.reuse, R16, R96 ;  /* 0x000000100460723c */ /* 0x040fea0000001860 */
[----:B------:R-:W4:Y:S01]  /*13fe0*/  MUFU.EX2 R113, R113 ;  /* 0x0000007100717308 */ /* 0x000f220000000800 */
[C---:B------:R-:W-:Y:S01]  /*13ff0*/  HMMA.16816.F32 R92, R4.reuse, R18, R92 ;  /* 0x00000012045c723c */ /* 0x040fe2000000185c */
[----:B------:R-:W-:Y:S05]  /*14000*/  LDSM.16.MT88.4 R16, [R166+0x8800] ;  /* 0x00880000a610783b */ /* 0x000fea0000004200 */
[C---:B--2---:R-:W-:Y:S01]  /*14010*/  HMMA.16816.F32 R72, R4.reuse, R8, R72 ;  /* 0x000000080448723c */ /* 0x044fe20000001848 */
[----:B------:R-:W-:Y:S05]  /*14020*/  MUFU.EX2 R44, R44 ;  /* 0x0000002c002c7308 */ /* 0x000fea0000000800 */
[C---:B------:R-:W-:Y:S01]  /*14030*/  HMMA.16816.F32 R84, R4.reuse, R10, R84 ;  /* 0x0000000a0454723c */ /* 0x040fe20000001854 */
[----:B------:R-:W2:Y:S02]  /*14040*/  LDSM.16.MT88.4 R8, [R168+0x8800] ;  /* 0x00880000a808783b */ /* 0x000ea40000004200 */
[----:B------:R-:W2:Y:S08]  /*14050*/  MUFU.EX2 R53, R53 ;  /* 0x0000003500357308 */ /* 0x000eb00000000800 */
[----:B------:R-:W-:Y:S01]  /*14060*/  MUFU.EX2 R54, R54 ;  /* 0x0000003600367308 */ /* 0x000fe20000000800 */
[C---:B---3--:R-:W-:Y:S07]  /*14070*/  HMMA.16816.F32 R76, R4.reuse, R12, R76 ;  /* 0x0000000c044c723c */ /* 0x048fee000000184c */
[----:B------:R-:W-:Y:S01]  /*14080*/  MUFU.EX2 R117, R117 ;  /* 0x0000007500757308 */ /* 0x000fe20000000800 */
[----:B------:R-:W-:Y:S01]  /*14090*/  HMMA.16816.F32 R80, R4, R14, R80 ;  /* 0x0000000e0450723c */ /* 0x000fe20000001850 */
[----:B------:R-:W3:Y:S06]  /*140a0*/  LDSM.16.MT88.4 R12, [R165+0x8800] ;  /* 0x00880000a50c783b */ /* 0x000eec0000004200 */
[----:B------:R-:W-:Y:S01]  /*140b0*/  MUFU.EX2 R56, R56 ;  /* 0x0000003800387308 */ /* 0x000fe20000000800 */
[----:B-----5:R-:W-:-:S02]  /*140c0*/  F2FP.F16.F32.PACK_AB R4, R109, R60 ;  /* 0x0000003c6d04723e */ /* 0x020fc400000000ff */
[----:B-1----:R-:W-:Y:S02]  /*140d0*/  F2FP.F16.F32.PACK_AB R5, R115, R110 ;  /* 0x0000006e7305723e */ /* 0x002fe400000000ff */
[----:B------:R-:W-:-:S03]  /*140e0*/  F2FP.F16.F32.PACK_AB R6, R111, R62 ;  /* 0x0000003e6f06723e */ /* 0x000fc600000000ff */
[----:B------:R-:W1:Y:S01]  /*140f0*/  MUFU.EX2 R119, R119 ;  /* 0x0000007700777308 */ /* 0x000e620000000800 */
[----:B----4-:R-:W-:-:S07]  /*14100*/  F2FP.F16.F32.PACK_AB R7, R113, R48 ;  /* 0x000000307107723e */ /* 0x010fce00000000ff */
[C---:B--2---:R-:W-:Y:S01]  /*14110*/  HMMA.16816.F32 R96, R4.reuse, R8, R96 ;  /* 0x000000080460723c */ /* 0x044fe20000001860 */
[----:B------:R-:W-:Y:S05]  /*14120*/  MUFU.EX2 R42, R42 ;  /* 0x0000002a002a7308 */ /* 0x000fea0000000800 */
[C---:B------:R-:W-:Y:S01]  /*14130*/  HMMA.16816.F32 R92, R4.reuse, R10, R92 ;  /* 0x0000000a045c723c */ /* 0x040fe2000000185c */
[----:B------:R-:W2:Y:S02]  /*14140*/  LDSM.16.MT88.4 R8, [R164+0x8800] ;  /* 0x00880000a408783b */ /* 0x000ea40000004200 */
[----:B------:R-:W4:Y:S03]  /*14150*/  MUFU.EX2 R121, R121 ;  /* 0x0000007900797308 */ /* 0x000f260000000800 */
[C---:B------:R-:W-:Y:S05]  /*14160*/  HMMA.16816.F32 R68, R4.reuse, R16, R68 ;  /* 0x000000100444723c */ /* 0x040fea0000001844 */
[----:B------:R-:W-:Y:S01]  /*14170*/  MUFU.EX2 R40, R40 ;  /* 0x0000002800287308 */ /* 0x000fe20000000800 */
[C---:B------:R-:W-:Y:S01]  /*14180*/  HMMA.16816.F32 R88, R4.reuse, R18, R88 ;  /* 0x000000120458723c */ /* 0x040fe20000001858 */
[----:B------:R-:W-:Y:S05]  /*14190*/  LDSM.16.MT88.4 R16, [R164+0x9000] ;  /* 0x00900000a410783b */ /* 0x000fea0000004200 */
[C---:B---3--:R-:W-:Y:S01]  /*141a0*/  HMMA.16816.F32 R72, R4.reuse, R12, R72 ;  /* 0x0000000c0448723c */ /* 0x048fe20000001848 */
[----:B------:R-:W3:Y:S05]  /*141b0*/  MUFU.EX2 R37, R37 ;  /* 0x0000002500257308 */ /* 0x000eea0000000800 */
[C---:B------:R-:W-:Y:S01]  /*141c0*/  HMMA.16816.F32 R84, R4.reuse, R14, R84 ;  /* 0x0000000e0454723c */ /* 0x040fe20000001854 */
[----:B------:R-:W5:Y:S02]  /*141d0*/  LDSM.16.MT88.4 R12, [R166+0x9000] ;  /* 0x00900000a60c783b */ /* 0x000f640000004200 */
[----:B------:R-:W-:Y:S08]  /*141e0*/  MUFU.EX2 R191, R191 ;  /* 0x000000bf00bf7308 */ /* 0x000ff00000000800 */
[----:B------:R-:W-:Y:S01]  /*141f0*/  MUFU.EX2 R2, R28 ;  /* 0x0000001c00027308 */ /* 0x000fe20000000800 */
        /* <DEDUP_REMOVED lines=8> */
[----:B-----5:R-:W-:Y:S01]  /*14280*/  HMMA.16816.F32 R68, R4, R12, R68 ;  /* 0x0000000c0444723c */ /* 0x020fe20000001844 */
[----:B------:R-:W-:-:S04]  /*14290*/  FADD.FTZ R22, R0, R31 ;  /* 0x0000001f00167221 */ /* 0x000fc80000010000 */
[----:B------:R-:W-:Y:S01]  /*142a0*/  FADD.FTZ R45, R45, R22 ;  /* 0x000000162d2d7221 */ /* 0x000fe20000010000 */
[----:B------:R-:W-:Y:S01]  /*142b0*/  HMMA.16816.F32 R88, R4, R14, R88 ;  /* 0x0000000e0458723c */ /* 0x000fe20000001858 */
[----:B------:R-:W1:Y:S02]  /*142c0*/  LDSM.16.MT88.4 R12, [R168+0x9800] ;  /* 0x00980000a80c783b */ /* 0x000e640000004200 */
[----:B------:R-:W-:-:S03]  /*142d0*/  FADD.FTZ R50, R50, R45 ;  /* 0x0000002d32327221 */ /* 0x000fc60000010000 */
[C---:B------:R-:W-:Y:S01]  /*142e0*/  HMMA.16816.F32 R96, R4.reuse, R20, R96 ;  /* 0x000000140460723c */ /* 0x040fe20000001860 */
[----:B------:R-:W-:Y:S01]  /*142f0*/  FADD.FTZ R47, R47, R50 ;  /* 0x000000322f2f7221 */ /* 0x000fe20000010000 */
[----:B------:R-:W4:Y:S03]  /*14300*/  MUFU.EX2 R20, R32 ;  /* 0x0000002000147308 */ /* 0x000f260000000800 */
[----:B------:R-:W-:Y:S01]  /*14310*/  FADD.FTZ R47, R64, R47 ;  /* 0x0000002f402f7221 */ /* 0x000fe20000010000 */
[C---:B--2---:R-:W-:Y:S01]  /*14320*/  HMMA.16816.F32 R72, R4.reuse, R8, R72 ;  /* 0x000000080448723c */ /* 0x044fe20000001848 */
[--C-:B------:R-:W-:Y:S01]  /*14330*/  FFMA.FTZ R21, R3, UR8, -R27.reuse ;  /* 0x0000000803157c23 */ /* 0x100fe2000801081b */
[----:B------:R-:W-:Y:S01]  /*14340*/  FFMA.FTZ R3, R36, UR8, -R27 ;  /* 0x0000000824037c23 */ /* 0x000fe2000801081b */
[----:B------:R-:W-:Y:S02]  /*14350*/  FADD.FTZ R122, R122, R47 ;  /* 0x0000002f7a7a7221 */ /* 0x000fe40000010000 */
[----:B------:R2:W-:Y:S01]  /*14360*/  MUFU.EX2 R0, R21 ;  /* 0x0000001500007308 */ /* 0x0005e20000000800 */
[----:B------:R-:W-:Y:S01]  /*14370*/  HMMA.16816.F32 R84, R4, R10, R84 ;  /* 0x0000000a0454723c */ /* 0x000fe20000001854 */
[----:B------:R-:W5:Y:S01]  /*14380*/  LDSM.16.MT88.4 R8, [R166+0x9800] ;  /* 0x00980000a608783b */ /* 0x000f620000004200 */
[----:B------:R-:W-:-:S04]  /*14390*/  FADD.FTZ R55, R55, R122 ;  /* 0x0000007a37377221 */ /* 0x000fc80000010000 */
[C---:B------:R-:W-:Y:S01]  /*143a0*/  HMMA.16816.F32 R76, R4.reuse, R16, R76 ;  /* 0x00000010044c723c */ /* 0x040fe2000000184c */
[----:B------:R-:W-:Y:S01]  /*143b0*/  FADD.FTZ R124, R124, R55 ;  /* 0x000000377c7c7221 */ /* 0x000fe20000010000 */
[----:B------:R-:W1:Y:S03]  /*143c0*/  MUFU.EX2 R3, R3 ;  /* 0x0000000300037308 */ /* 0x000e660000000800 */
[----:B------:R-:W-:Y:S01]  /*143d0*/  FADD.FTZ R57, R57, R124 ;  /* 0x0000007c39397221 */ /* 0x000fe20000010000 */
[----:B------:R-:W-:Y:S01]  /*143e0*/  HMMA.16816.F32 R80, R4, R18, R80 ;  /* 0x000000120450723c */ /* 0x000fe20000001850 */
[----:B------:R-:W-:Y:S02]  /*143f0*/  FADD.FTZ R17, R49, R116 ;  /* 0x0000007431117221 */ /* 0x000fe40000010000 */
[----:B------:R-:W-:Y:S01]  /*14400*/  FADD.FTZ R138, R138, R57 ;  /* 0x000000398a8a7221 */ /* 0x000fe20000010000 */
[----:B--2---:R-:W-:Y:S01]  /*14410*/  FFMA.FTZ R21, R26, UR8, -R27 ;  /* 0x000000081a157c23 */ /* 0x004fe2000801081b */
[----:B------:R-:W-:-:S02]  /*14420*/  FADD.FTZ R17, R108, R17 ;  /* 0x000000116c117221 */ /* 0x000fc40000010000 */
[----:B------:R-:W-:Y:S01]  /*14430*/  FADD.FTZ R65, R65, R138 ;  /* 0x0000008a41417221 */ /* 0x000fe20000010000 */
[----:B---3--:R-:W-:Y:S01]  /*14440*/  F2FP.F16.F32.PACK_AB R4, R37, R40 ;  /* 0x000000282504723e */ /* 0x008fe200000000ff */
[----:B------:R-:W-:Y:S01]  /*14450*/  FADD.FTZ R22, R128, R17 ;  /* 0x0000001180167221 */ /* 0x000fe20000010000 */
[----:B------:R-:W2:Y:S01]  /*14460*/  MUFU.EX2 R21, R21 ;  /* 0x0000001500157308 */ /* 0x000ea20000000800 */
[----:B------:R-:W-:Y:S01]  /*14470*/  FADD.FTZ R132, R132, R65 ;  /* 0x0000004184847221 */ /* 0x000fe20000010000 */
[----:B----4-:R-:W-:Y:S01]  /*14480*/  F2FP.F16.F32.PACK_AB R6, R191, R20 ;  /* 0x00000014bf06723e */ /* 0x010fe200000000ff */
[----:B------:R-:W-:Y:S01]  /*14490*/  FADD.FTZ R22, R59, R22 ;  /* 0x000000163b167221 */ /* 0x000fe20000010000 */
[----:B-1----:R-:W-:Y:S01]  /*144a0*/  F2FP.F16.F32.PACK_AB R5, R3, R0 ;  /* 0x000000000305723e */ /* 0x002fe200000000ff */
[----:B------:R-:W-:Y:S01]  /*144b0*/  FADD.FTZ R63, R63, R132 ;  /* 0x000000843f3f7221 */ /* 0x000fe20000010000 */
[----:B------:R-:W1:Y:S01]  /*144c0*/  LDSM.16.MT88.4 R16, [R165+0x9800] ;  /* 0x00980000a510783b */ /* 0x000e620000004200 */
[----:B------:R-:W-:-:S02]  /*144d0*/  FADD.FTZ R61, R61, R22 ;  /* 0x000000163d3d7221 */ /* 0x000fc40000010000 */
[----:B------:R-:W-:Y:S02]  /*144e0*/  FADD.FTZ R102, R102, R63 ;  /* 0x0000003f66667221 */ /* 0x000fe40000010000 */
[----:B------:R-:W-:Y:S02]  /*144f0*/  FADD.FTZ R134, R134, R61 ;  /* 0x0000003d86867221 */ /* 0x000fe40000010000 */
[----:B------:R-:W-:Y:S02]  /*14500*/  FADD.FTZ R107, R107, R102 ;  /* 0x000000666b6b7221 */ /* 0x000fe40000010000 */
[----:B------:R-:W-:Y:S01]  /*14510*/  FADD.FTZ R67, R67, R134 ;  /* 0x0000008643437221 */ /* 0x000fe20000010000 */
[----:B--2---:R-:W-:Y:S01]  /*14520*/  F2FP.F16.F32.PACK_AB R7, R21, R2 ;  /* 0x000000021507723e */ /* 0x004fe200000000ff */
[----:B------:R-:W-:Y:S02]  /*14530*/  FADD.FTZ R66, R66, R107 ;  /* 0x0000006b42427221 */ /* 0x000fe40000010000 */
[----:B------:R-:W-:-:S02]  /*14540*/  FADD.FTZ R114, R114, R67 ;  /* 0x0000004372727221 */ /* 0x000fc40000010000 */
[----:B------:R-:W-:Y:S02]  /*14550*/  FADD.FTZ R105, R105, R66 ;  /* 0x0000004269697221 */ /* 0x000fe40000010000 */
[----:B------:R-:W-:Y:S02]  /*14560*/  HMMA.16816.F32 R96, R4, R12, R96 ;  /* 0x0000000c0460723c */ /* 0x000fe40000001860 */
[----:B------:R-:W-:-:S04]  /*14570*/  FADD.FTZ R110, R110, R105 ;  /* 0x000000696e6e7221 */ /* 0x000fc80000010000 */
[----:B------:R-:W-:Y:S01]  /*14580*/  HMMA.16816.F32 R92, R4, R14, R92 ;  /* 0x0000000e045c723c */ /* 0x000fe2000000185c */
[----:B------:R-:W2:Y:S01]  /*14590*/  LDSM.16.MT88.4 R12, [R164+0x9800] ;  /* 0x00980000a40c783b */ /* 0x000ea20000004200 */
[----:B------:R-:W-:-:S04]  /*145a0*/  FADD.FTZ R115, R115, R110 ;  /* 0x0000006e73737221 */ /* 0x000fc80000010000 */
[----:B-----5:R-:W-:Y:S01]  /*145b0*/  HMMA.16816.F32 R68, R4, R8, R68 ;  /* 0x000000080444723c */ /* 0x020fe20000001844 */
[----:B------:R-:W-:-:S04]  /*145c0*/  FADD.FTZ R48, R48, R115 ;  /* 0x0000007330307221 */ /* 0x000fc80000010000 */
[----:B------:R-:W-:Y:S01]  /*145d0*/  FADD.FTZ R113, R113, R48 ;  /* 0x0000003071717221 */ /* 0x000fe20000010000 */
[C---:B------:R-:W-:Y:S01]  /*145e0*/  HMMA.16816.F32 R88, R4.reuse, R10, R88 ;  /* 0x0000000a0458723c */ /* 0x040fe20000001858 */
[----:B------:R-:W-:Y:S02]  /*145f0*/  FADD.FTZ R9, R103, R114 ;  /* 0x0000007267097221 */ /* 0x000fe40000010000 */
[----:B------:R-:W-:Y:S02]  /*14600*/  FADD.FTZ R56, R56, R113 ;  /* 0x0000007138387221 */ /* 0x000fe40000010000 */
[----:B------:R-:W-:Y:S01]  /*14610*/  FADD.FTZ R9, R112, R9 ;  /* 0x0000000970097221 */ /* 0x000fe20000010000 */
[----:B-1----:R-:W-:Y:S01]  /*14620*/  HMMA.16816.F32 R72, R4, R16, R72 ;  /* 0x000000100448723c */ /* 0x002fe20000001848 */
        /* <DEDUP_REMOVED lines=9> */
[----:B------:R-:W-:Y:S01]  /*146c0*/  FADD.FTZ R3, R3, R0 ;  /* 0x0000000003037221 */ /* 0x000fe20000010000 */
[----:B------:R-:W-:Y:S01]  /*146d0*/  MOV R0, R24 ;  /* 0x0000001800007202 */ /* 0x000fe20000000f00 */
[----:B------:R-:W-:Y:S02]  /*146e0*/  FADD.FTZ R44, R44, R111 ;  /* 0x0000006f2c2c7221 */ /* 0x000fe40000010000 */
[----:B------:R-:W-:Y:S02]  /*146f0*/  FADD.FTZ R2, R2, R3 ;  /* 0x0000000302027221 */ /* 0x000fe40000010000 */
[----:B------:R-:W-:Y:S01]  /*14700*/  FADD.FTZ R53, R53, R44 ;  /* 0x0000002c35357221 */ /* 0x000fe20000010000 */
[----:B--2---:R-:W-:Y:S01]  /*14710*/  HMMA.16816.F32 R76, R4, R12, R76 ;  /* 0x0000000c044c723c */ /* 0x004fe2000000184c */
[----:B------:R-:W-:Y:S01]  /*14720*/  FADD.FTZ R192, R21, R2 ;  /* 0x0000000215c07221 */ /* 0x000fe20000010000 */
[----:B------:R-:W-:Y:S01]  /*14730*/  MOV R2, R25 ;  /* 0x0000001900027202 */ /* 0x000fe20000000f00 */
[----:B------:R-:W-:-:S03]  /*14740*/  FADD.FTZ R54, R54, R53 ;  /* 0x0000003536367221 */ /* 0x000fc60000010000 */
[----:B------:R-:W-:Y:S01]  /*14750*/  HMMA.16816.F32 R80, R4, R14, R80 ;  /* 0x0000000e0450723c */ /* 0x000fe20000001850 */
[----:B------:R-:W-:-:S04]  /*14760*/  FADD.FTZ R117, R117, R54 ;  /* 0x0000003675757221 */ /* 0x000fc80000010000 */
[----:B------:R-:W-:-:S04]  /*14770*/  FADD.FTZ R40, R40, R117 ;  /* 0x0000007528287221 */ /* 0x000fc80000010000 */
[----:B------:R-:W-:-:S04]  /*14780*/  FADD.FTZ R37, R37, R40 ;  /* 0x0000002825257221 */ /* 0x000fc80000010000 */
[----:B------:R-:W-:-:S04]  /*14790*/  FADD.FTZ R20, R20, R37 ;  /* 0x0000002514147221 */ /* 0x000fc80000010000 */
[----:B------:R-:W-:-:S07]  /*147a0*/  FADD.FTZ R191, R191, R20 ;  /* 0x00000014bfbf7221 */ /* 0x000fce0000010000 */
.L_x_5579:
[----:B------:R-:W-:-:S13]  /*147b0*/  ISETP.GE.AND P0, PT, R187, 0x1, PT ;  /* 0x00000001bb00780c */ /* 0x000fda0003f06270 */
[----:B------:R-:W-:Y:S05]  /*147c0*/  @!P0 BRA `(.L_x_5587) ;  /* 0x0000003400848947 */ /* 0x000fea0003800000 */
[----:B------:R-:W-:Y:S01]  /*147d0*/  ULDC UR5, c[0x0][0x250] ;  /* 0x0000940000057ab9 */ /* 0x000fe20000000800 */
[----:B------:R-:W-:Y:S01]  /*147e0*/  IMAD.MOV.U32 R3, RZ, RZ, R0 ;  /* 0x000000ffff037224 */ /* 0x000fe200078e0000 */
[----:B------:R-:W-:Y:S01]  /*147f0*/  ULEA UR5, -UR5, URZ, 0x7 ;  /* 0x0000003f05057291 */ /* 0x000fe2000f8e393f */
[----:B------:R-:W-:-:S03]  /*14800*/  IMAD.MOV.U32 R103, RZ, RZ, R2 ;  /* 0x000000ffff677224 */ /* 0x000fc600078e0002 */
[----:B------:R-:W-:Y:S02]  /*14810*/  USHF.R.S32.HI UR4, URZ, 0x1f, UR5 ;  /* 0x0000001f3f047899 */ /* 0x000fe40008011405 */
[----:B------:R-:W-:Y:S01]  /*14820*/  MOV R190, UR5 ;  /* 0x0000000500be7c02 */ /* 0x000fe20008000f00 */
[----:B------:R-:W-:-:S03]  /*14830*/  ULDC UR5, c[0x0][0x2d0] ;  /* 0x0000b40000057ab9 */ /* 0x000fc60000000800 */
[----:B------:R-:W-:Y:S01]  /*14840*/  MOV R189, UR4 ;  /* 0x0000000400bd7c02 */ /* 0x000fe20008000f00 */
[----:B------:R-:W-:-:S06]  /*14850*/  ULDC UR4, c[0x0][0x2ec] ;  /* 0x0000bb0000047ab9 */ /* 0x000fcc0000000800 */
.L_x_5591:
[----:B------:R-:W-:Y:S01]  /*14860*/  ISETP.GE.AND P0, PT, R100, UR5, PT ;  /* 0x0000000564007c0c */ /* 0x000fe2000bf06270 */
[----:B------:R-:W-:Y:S04]  /*14870*/  DEPBAR.LE SB0, 0x0 ;  /* 0x000080000000791a */ /* 0x000fe80000000000 */
[----:B------:R-:W-:Y:S01]  /*14880*/  BAR.SYNC.DEFER_BLOCKING 0x0 ;  /* 0x0000000000007b1d */ /* 0x000fe20000010000 */
[----:B------:R-:W-:Y:S01]  /*14890*/  ISETP.NE.AND P1, PT, R181, RZ, PT ;  /* 0x000000ffb500720c */ /* 0x000fe20003f25270 */
[----:B------:R-:W-:Y:S02]  /*148a0*/  IMAD.MOV.U32 R14, RZ, RZ, R190 ;  /* 0x000000ffff0e7224 */ /* 0x000fe400078e00be */
[----:B------:R-:W-:Y:S04]  /*148b0*/  IMAD.MOV.U32 R15, RZ, RZ, R189 ;  /* 0x000000ffff0f7224 */ /* 0x000fe800078e00bd */
        /* <DEDUP_REMOVED lines=10> */
[----:B------:R-:W4:Y:S02]  /*14960*/  I2F.RP R16, R2 ;  /* 0x0000000200107306 */ /* 0x000f240000209400 */
[----:B------:R-:W-:Y:S02]  /*14970*/  ISETP.GE.AND P3, PT, R17, RZ, PT ;  /* 0x000000ff1100720c */ /* 0x000fe40003f66270 */
[-C--:B------:R-:W-:Y:S06]  /*14980*/  LOP3.LUT R17, RZ, R0.reuse, RZ, 0x33, !PT ;  /* 0x00000000ff117212 */ /* 0x080fec00078e33ff */
        /* <DEDUP_REMOVED lines=24> */
[----:B------:R-:W-:Y:S01]  /*14b10*/  ISETP.NE.AND P1, PT, R0, RZ, PT ;  /* 0x000000ff0000720c */ /* 0x000fe20003f25270 */
[----:B------:R-:W4:Y:S08]  /*14b20*/  LDC.64 R8, c[0x0][0x250] ;  /* 0x00009400ff087b82 */ /* 0x000f300000000a00 */
        /* <DEDUP_REMOVED lines=16> */
[----:B----4-:R-:W-:Y:S04]  /*14c30*/  IMAD R0, R19, R8, RZ ;  /* 0x0000000813007224 */ /* 0x010fe800078e02ff */
[----:B------:R-:W-:Y:S01]  /*14c40*/  IMAD R0, R17, R9, R0 ;  /* 0x0000000911007224 */ /* 0x000fe200078e0200 */
[----:B-----5:R-:W-:Y:S01]  /*14c50*/  IADD3 R19, -R15, R2, RZ ;  /* 0x000000020f137210 */ /* 0x020fe20007ffe1ff */
[----:B------:R-:W-:Y:S03]  /*14c60*/  IMAD.WIDE.U32 R14, R17, R8, RZ ;  /* 0x00000008110e7225 */ /* 0x000fe600078e00ff */
[----:B------:R-:W-:Y:S01]  /*14c70*/  SHF.R.S32.HI R9, RZ, 0x1f, R19 ;  /* 0x0000001fff097819 */ /* 0x000fe20000011413 */
[----:B------:R-:W-:Y:S04]  /*14c80*/  IMAD.IADD R15, R15, 0x1, R0 ;  /* 0x000000010f0f7824 */ /* 0x000fe800078e0200 */
[-C--:B-1----:R-:W-:Y:S02]  /*14c90*/  IMAD R0, R9, R6.reuse, RZ ;  /* 0x0000000609007224 */ /* 0x082fe400078e02ff */
[C---:B------:R-:W-:Y:S04]  /*14ca0*/  IMAD.WIDE.U32 R14, R19.reuse, R6, R14 ;  /* 0x00000006130e7225 */ /* 0x040fe800078e000e */
[----:B------:R-:W-:Y:S05]  /*14cb0*/  IMAD R0, R19, R7, R0 ;  /* 0x0000000713007224 */ /* 0x000fea00078e0200 */
[----:B------:R-:W-:Y:S07]  /*14cc0*/  IADD3 R15, R15, R0, RZ ;  /* 0x000000000f0f7210 */ /* 0x000fee0007ffe0ff */
.L_x_5588:
[----:B------:R-:W-:Y:S01]  /*14cd0*/  LEA R194, P2, R14, R148, 0x1 ;  /* 0x000000940ec27211 */ /* 0x000fe200078408ff */
[----:B------:R-:W-:Y:S01]  /*14ce0*/  @P0 STS.128 [R184+0x6000], RZ ;  /* 0x006000ffb8000388 */ /* 0x000fe20000000c00 */
[----:B------:R-:W-:Y:S01]  /*14cf0*/  @!P0 IADD3 R7, P1, R176, R14, RZ ;  /* 0x0000000eb0078210 */ /* 0x000fe20007f3e0ff */
[----:B------:R-:W4:Y:S01]  /*14d00*/  @!P0 LDC.64 R8, c[0x0][0x250] ;  /* 0x00009400ff088b82 */ /* 0x000f220000000a00 */
[-CC-:B------:R-:W-:Y:S01]  /*14d10*/  LEA.HI.X R195, R14, R149.reuse, R15.reuse, 0x1, P2 ;  /* 0x000000950ec37211 */ /* 0x180fe200010f0c0f */
[----:B--2---:R-:W-:Y:S04]  /*14d20*/  @!P0 IMAD.WIDE.U32 R18, R12, 0x30, R14 ;  /* 0x000000300c128825 */ /* 0x004fe800078e000e */
[----:B------:R-:W-:Y:S01]  /*14d30*/  @!P0 IMAD.X R0, R175, 0x1, R15, P1 ;  /* 0x00000001af008824 */ /* 0x000fe200008e060f */
[----:B------:R-:W-:Y:S01]  /*14d40*/  @!P0 LEA R16, P1, R7, R148, 0x1 ;  /* 0x0000009407108211 */ /* 0x000fe200078208ff */
[----:B------:R-:W-:Y:S01]  /*14d50*/  @!PT LDS RZ, [RZ] ;  /* 0x00000000fffff984 */ /* 0x000fe20000000800 */
[----:B------:R-:W-:Y:S01]  /*14d60*/  @!PT LDS RZ, [RZ] ;  /* 0x00000000fffff984 */ /* 0x000fe20000000800 */
[----:B------:R-:W-:Y:S01]  /*14d70*/  @!PT LDS RZ, [RZ] ;  /* 0x00000000fffff984 */ /* 0x000fe20000000800 */
[----:B------:R-:W-:Y:S01]  /*14d80*/  @!P0 LDGSTS.E.BYPASS.LTC128B.128 [R184+0x6000], desc[UR6][R194.64] ;  /* 0x06000000c2b88fae */ /* 0x000fe2000b901d46 */
[----:B------:R-:W-:Y:S02]  /*14d90*/  @!P0 IMAD R13, R13, 0x30, RZ ;  /* 0x000000300d0d8824 */ /* 0x000fe400078e02ff */
[----:B------:R-:W-:Y:S01]  /*14da0*/  @!P0 LEA.HI.X R17, R7, R149, R0, 0x1, P1 ;  /* 0x0000009507118211 */ /* 0x000fe200008f0c00 */
[----:B------:R-:W-:Y:S01]  /*14db0*/  @P0 STS.128 [R184+0x6800], RZ ;  /* 0x006800ffb8000388 */ /* 0x000fe20000000c00 */
[C---:B-1----:R-:W-:Y:S01]  /*14dc0*/  @!P0 LEA R0, P1, R4.reuse, R14, 0x5 ;  /* 0x0000000e04008211 */ /* 0x042fe200078228ff */
[----:B------:R-:W1:Y:S01]  /*14dd0*/  @!P0 LDC.64 R6, c[0x0][0x250] ;  /* 0x00009400ff068b82 */ /* 0x000e620000000a00 */
[----:B------:R-:W-:Y:S01]  /*14de0*/  @!P0 IMAD.IADD R13, R13, 0x1, R19 ;  /* 0x000000010d0d8824 */ /* 0x000fe200078e0213 */
[----:B------:R-:W-:Y:S01]  /*14df0*/  @!PT LDS RZ, [RZ] ;  /* 0x00000000fffff984 */ /* 0x000fe20000000800 */
[----:B------:R-:W-:Y:S01]  /*14e00*/  @!PT LDS RZ, [RZ] ;  /* 0x00000000fffff984 */ /* 0x000fe20000000800 */
[----:B------:R-:W-:Y:S01]  /*14e10*/  @!PT LDS RZ, [RZ] ;  /* 0x00000000fffff984 */ /* 0x000fe20000000800 */
[----:B------:R2:W-:Y:S01]  /*14e20*/  @!P0 LDGSTS.E.BYPASS.LTC128B.128 [R184+0x6800], desc[UR6][R16.64] ;  /* 0x0680000010b88fae */ /* 0x0005e2000b901d46 */
[----:B------:R-:W-:Y:S02]  /*14e30*/  @!P0 LEA.HI.X R2, R4, R15, R5, 0x5, P1 ;  /* 0x0000000f04028211 */ /* 0x000fe400008f2c05 */
[----:B------:R-:W-:Y:S01]  /*14e40*/  @!P0 LEA R20, P2, R0, R148, 0x1 ;  /* 0x0000009400148211 */ /* 0x000fe200078408ff */
[----:B------:R-:W-:Y:S01]  /*14e50*/  @P0 STS.128 [R184+0x7000], RZ ;  /* 0x007000ffb8000388 */ /* 0x000fe20000000c00 */
[----:B---3--:R-:W-:Y:S01]  /*14e60*/  @!P0 LEA R12, P1, R10, R14, 0x6 ;  /* 0x0000000e0a0c8211 */ /* 0x008fe200078230ff */
[----:B------:R-:W3:Y:S01]  /*14e70*/  @!P0 LDC.64 R4, c[0x0][0x250] ;  /* 0x00009400ff048b82 */ /* 0x000ee20000000a00 */
[----:B------:R-:W-:Y:S02]  /*14e80*/  @!P0 LEA.HI.X R21, R0, R149, R2, 0x1, P2 ;  /* 0x0000009500158211 */ /* 0x000fe400010f0c02 */
[-C--:B------:R-:W-:Y:S02]  /*14e90*/  @!P0 LEA R22, P2, R18, R148.reuse, 0x1 ;  /* 0x0000009412168211 */ /* 0x080fe400078408ff */
[----:B------:R-:W-:Y:S01]  /*14ea0*/  @!P0 LEA.HI.X R11, R10, R15, R11, 0x6, P1 ;  /* 0x0000000f0a0b8211 */ /* 0x000fe200008f340b */
[----:B------:R-:W-:Y:S01]  /*14eb0*/  @!PT LDS RZ, [RZ] ;  /* 0x00000000fffff984 */ /* 0x000fe20000000800 */
[----:B------:R-:W-:Y:S01]  /*14ec0*/  @!PT LDS RZ, [RZ] ;  /* 0x00000000fffff984 */ /* 0x000fe20000000800 */
[----:B------:R-:W-:Y:S01]  /*14ed0*/  @!PT LDS RZ, [RZ] ;  /* 0x00000000fffff984 */ /* 0x000fe20000000800 */
[----:B------:R-:W-:Y:S01]  /*14ee0*/  @!P0 LDGSTS.E.BYPASS.LTC128B.128 [R184+0x7000], desc[UR6][R20.64] ;  /* 0x0700000014b88fae */ /* 0x000fe2000b901d46 */
[-C--:B------:R-:W-:Y:S02]  /*14ef0*/  @!P0 LEA.HI.X R23, R18, R149.reuse, R13, 0x1, P2 ;  /* 0x0000009512178211 */ /* 0x080fe400010f0c0d */
[CC--:B------:R-:W-:Y:S01]  /*14f00*/  @!P0 LEA R10, P1, R12.reuse, R148.reuse, 0x1 ;  /* 0x000000940c0a8211 */ /* 0x0c0fe200078208ff */
[----:B------:R-:W-:Y:S03]  /*14f10*/  @P0 STS.128 [R184+0x7800], RZ ;  /* 0x007800ffb8000388 */ /* 0x000fe60000000c00 */
[-C--:B------:R-:W-:Y:S01]  /*14f20*/  @!P0 LEA.HI.X R11, R12, R149.reuse, R11, 0x1, P1 ;  /* 0x000000950c0b8211 */ /* 0x080fe200008f0c0b */
        /* <DEDUP_REMOVED lines=9> */
[----:B---3--:R-:W-:Y:S02]  /*14fc0*/  @!P0 IMAD R5, R5, 0x70, RZ ;  /* 0x0000007005058824 */ /* 0x008fe400078e02ff */
[--C-:B----4-:R-:W-:Y:S01]  /*14fd0*/  @!P0 IMAD.WIDE.U32 R12, R8, 0x50, R14.reuse ;  /* 0x00000050080c8825 */ /* 0x110fe200078e000e */
[----:B------:R-:W-:Y:S03]  /*14fe0*/  @P0 STS.128 [R184+0x8800], RZ ;  /* 0x008800ffb8000388 */ /* 0x000fe60000000c00 */
[----:B------:R-:W-:Y:S02]  /*14ff0*/  @!P0 IMAD R9, R9, 0x50, RZ ;  /* 0x0000005009098824 */ /* 0x000fe400078e02ff */
[----:B-1----:R-:W-:Y:S02]  /*15000*/  @!P0 IMAD R7, R7, 0x60, RZ ;  /* 0x0000006007078824 */ /* 0x002fe400078e02ff */
[----:B--2---:R-:W-:Y:S01]  /*15010*/  @!P0 IMAD.WIDE.U32 R16, R6, 0x60, R14 ;  /* 0x0000006006108825 */ /* 0x004fe200078e000e */
[-C--:B------:R-:W-:Y:S03]  /*15020*/  @!P0 LEA R6, P3, R12, R148.reuse, 0x1 ;  /* 0x000000940c068211 */ /* 0x080fe600078608ff */
[----:B------:R-:W-:Y:S01]  /*15030*/  @!P0 IMAD.IADD R9, R9, 0x1, R13 ;  /* 0x0000000109098824 */ /* 0x000fe200078e020d */
[-C--:B------:R-:W-:Y:S01]  /*15040*/  @!P0 LEA R8, P2, R16, R148.reuse, 0x1 ;  /* 0x0000009410088211 */ /* 0x080fe200078408ff */
[----:B------:R-:W-:Y:S02]  /*15050*/  @!P0 IMAD.IADD R0, R7, 0x1, R17 ;  /* 0x0000000107008824 */ /* 0x000fe400078e0211 */
[----:B------:R-:W-:Y:S01]  /*15060*/  @!P0 IMAD.WIDE.U32 R14, R4, 0x70, R14 ;  /* 0x00000070040e8825 */ /* 0x000fe200078e000e */
[-C--:B------:R-:W-:Y:S02]  /*15070*/  @!P0 LEA.HI.X R7, R12, R149.reuse, R9, 0x1, P3 ;  /* 0x000000950c078211 */ /* 0x080fe400018f0c09 */
[-C--:B------:R-:W-:Y:S01]  /*15080*/  @!P0 LEA.HI.X R9, R16, R149.reuse, R0, 0x1, P2 ;  /* 0x0000009510098211 */ /* 0x080fe200010f0c00 */
[----:B------:R-:W-:Y:S01]  /*15090*/  @!P0 IMAD.IADD R5, R5, 0x1, R15 ;  /* 0x0000000105058824 */ /* 0x000fe200078e020f */
[C---:B------:R-:W-:Y:S01]  /*150a0*/  @!P0 LEA R4, P1, R14.reuse, R148, 0x1 ;  /* 0x000000940e048211 */ /* 0x040fe200078208ff */
[----:B------:R-:W-:Y:S01]  /*150b0*/  @!PT LDS RZ, [RZ] ;  /* 0x00000000fffff984 */ /* 0x000fe20000000800 */
[----:B------:R-:W-:Y:S01]  /*150c0*/  @!PT LDS RZ, [RZ] ;  /* 0x00000000fffff984 */ /* 0x000fe20000000800 */
[----:B------:R-:W-:Y:S01]  /*150d0*/  @!PT LDS RZ, [RZ] ;  /* 0x00000000fffff984 */ /* 0x000fe20000000800 */
[----:B------:R-:W-:Y:S03]  /*150e0*/  @!P0 LDGSTS.E.BYPASS.LTC128B.128 [R184+0x8800], desc[UR6][R6.64] ;  /* 0x0880000006b88fae */ /* 0x000fe6000b901d46 */
[----:B------:R-:W-:Y:S01]  /*150f0*/  @!P0 LEA.HI.X R5, R14, R149, R5, 0x1, P1 ;  /* 0x000000950e058211 */ /* 0x000fe200008f0c05 */
[----:B------:R-:W-:Y:S01]  /*15100*/  @P0 STS.128 [R184+0x9000], RZ ;  /* 0x009000ffb8000388 */ /* 0x000fe20000000c00 */
[----:B------:R-:W-:Y:S03]  /*15110*/  ISETP.GE.AND P1, PT, R187, 0x2, PT ;  /* 0x00000002bb00780c */ /* 0x000fe60003f26270 */
        /* <DEDUP_REMOVED lines=14> */
[----:B------:R-:W0:Y:S04]  /*15200*/  LDGDEPBAR ;  /* 0x00000000000079af */ /* 0x000e280000000000 */
[----:B------:R-:W5:Y:S04]  /*15210*/  LDSM.16.M88.4 R124, [R173+0x4000] ;  /* 0x00400000ad7c783b */ /* 0x000f680000000200 */
[----:B------:R-:W5:Y:S04]  /*15220*/  LDSM.16.M88.4 R128, [R173+0x4800] ;  /* 0x00480000ad80783b */ /* 0x000f680000000200 */
[----:B------:R-:W5:Y:S04]  /*15230*/  LDSM.16.M88.4 R132, [R173+0x5000] ;  /* 0x00500000ad84783b */ /* 0x000f680000000200 */
[----:B------:R-:W5:Y:S04]  /*15240*/  LDSM.16.M88.4 R136, [R173+0x5800] ;  /* 0x00580000ad88783b */ /* 0x000f680000000200 */
[----:B------:R-:W-:Y:S01]  /*15250*/  LDSM.16.M88.4 R140, [R172] ;  /* 0x00000000ac8c783b */ /* 0x000fe20000000200 */
[C---:B-1----:R-:W-:Y:S03]  /*15260*/  HMMA.16816.F32 R4, R104.reuse, R108, RZ ;  /* 0x0000006c6804723c */ /* 0x042fe600000018ff */
[----:B------:R-:W1:Y:S04]  /*15270*/  LDSM.16.M88.4 R144, [R167+0x2000] ;  /* 0x00200000a790783b */ /* 0x000e680000000200 */
[----:B------:R-:W1:Y:S01]  /*15280*/  LDSM.16.M88.4 R148, [R167+0x2800] ;  /* 0x00280000a794783b */ /* 0x000e620000000200 */
[C---:B------:R-:W-:Y:S03]  /*15290*/  HMMA.16816.F32 R8, R104.reuse, R110, RZ ;  /* 0x0000006e6808723c */ /* 0x040fe600000018ff */
[----:B------:R-:W1:Y:S03]  /*152a0*/  LDSM.16.M88.4 R152, [R167+0x3000] ;  /* 0x00300000a798783b */ /* 0x000e660000000200 */
[C---:B--2---:R-:W-:Y:S01]  /*152b0*/  HMMA.16816.F32 R12, R104.reuse, R112, RZ ;  /* 0x00000070680c723c */ /* 0x044fe200000018ff */
[----:B------:R-:W2:Y:S05]  /*152c0*/  LDSM.16.M88.4 R108, [R167+0x3800] ;  /* 0x00380000a76c783b */ /* 0x000eaa0000000200 */
[C---:B------:R-:W-:Y:S01]  /*152d0*/  HMMA.16816.F32 R16, R104.reuse, R114, RZ ;  /* 0x000000726810723c */ /* 0x040fe200000018ff */
[----:B------:R-:W-:Y:S05]  /*152e0*/  LDSM.16.M88.4 R112, [R167+0x4800] ;  /* 0x00480000a770783b */ /* 0x000fea0000000200 */
[C---:B---3--:R-:W-:Y:S06]  /*152f0*/  HMMA.16816.F32 R20, R104.reuse, R116, RZ ;  /* 0x000000746814723c */ /* 0x048fec00000018ff */
[C---:B------:R-:W-:Y:S01]  /*15300*/  HMMA.16816.F32 R24, R104.reuse, R118, RZ ;  /* 0x000000766818723c */ /* 0x040fe200000018ff */
[----:B------:R-:W-:Y:S05]  /*15310*/  LDSM.16.M88.4 R116, [R167+0x5000] ;  /* 0x00500000a774783b */ /* 0x000fea0000000200 */
[C---:B----4-:R-:W-:Y:S06]  /*15320*/  HMMA.16816.F32 R28, R104.reuse, R120, RZ ;  /* 0x00000078681c723c */ /* 0x050fec00000018ff */
[C---:B------:R-:W-:Y:S01]  /*15330*/  HMMA.16816.F32 R32, R104.reuse, R122, RZ ;  /* 0x0000007a6820723c */ /* 0x040fe200000018ff */
[----:B------:R-:W-:Y:S05]  /*15340*/  LDSM.16.M88.4 R120, [R167+0x5800] ;  /* 0x00580000a778783b */ /* 0x000fea0000000200 */
[C---:B-----5:R-:W-:Y:S06]  /*15350*/  HMMA.16816.F32 R36, R104.reuse, R124, RZ ;  /* 0x0000007c6824723c */ /* 0x060fec00000018ff */
        /* <DEDUP_REMOVED lines=10> */
[C---:B------:R-:W-:Y:S06]  /*15400*/  HMMA.16816.F32 R8, R140.reuse, R146, R8 ;  /* 0x000000928c08723c */ /* 0x040fec0000001808 */
[C---:B------:R-:W-:Y:S06]  /*15410*/  HMMA.16816.F32 R12, R140.reuse, R148, R12 ;  /* 0x000000948c0c723c */ /* 0x040fec000000180c */
[C---:B------:R-:W-:Y:S05]  /*15420*/  HMMA.16816.F32 R16, R140.reuse, R150, R16 ;  /* 0x000000968c10723c */ /* 0x040fea0000001810 */
[----:B------:R-:W-:Y:S01]  /*15430*/  IMAD.MOV.U32 R148, RZ, RZ, R194 ;  /* 0x000000ffff947224 */ /* 0x000fe200078e00c2 */
[C---:B------:R-:W-:Y:S05]  /*15440*/  HMMA.16816.F32 R20, R140.reuse, R152, R20 ;  /* 0x000000988c14723c */ /* 0x040fea0000001814 */
[----:B------:R-:W-:Y:S01]  /*15450*/  IMAD.MOV.U32 R149, RZ, RZ, R195 ;  /* 0x000000ffff957224 */ /* 0x000fe200078e00c3 */
[C---:B------:R-:W-:Y:S06]  /*15460*/  HMMA.16816.F32 R24, R140.reuse, R154, R24 ;  /* 0x0000009a8c18723c */ /* 0x040fec0000001818 */
[C---:B--2---:R-:W-:Y:S06]  /*15470*/  HMMA.16816.F32 R28, R140.reuse, R108, R28 ;  /* 0x0000006c8c1c723c */ /* 0x044fec000000181c */
[C---:B------:R-:W-:Y:S01]  /*15480*/  HMMA.16816.F32 R32, R140.reuse, R110, R32 ;  /* 0x0000006e8c20723c */ /* 0x040fe20000001820 */
[----:B------:R-:W-:Y:S05]  /*15490*/  LDSM.16.M88.4 R108, [R170] ;  /* 0x00000000aa6c783b */ /* 0x000fea0000000200 */
[C---:B---3--:R-:W-:Y:S06]  /*154a0*/  HMMA.16816.F32 R36, R140.reuse, R104, R36 ;  /* 0x000000688c24723c */ /* 0x048fec0000001824 */
        /* <DEDUP_REMOVED lines=60> */
[----:B------:R-:W1:Y:S01]  /*15870*/  LDC R0, c[0x0][0x248] ;  /* 0x00009200ff007b82 */ /* 0x000e620000000800 */
[----:B------:R-:W-:Y:S07]  /*15880*/  ISETP.NE.AND P4, PT, R181, RZ, PT ;  /* 0x000000ffb500720c */ /* 0x000fee0003f85270 */
[----:B------:R-:W2:Y:S08]  /*15890*/  @!P0 LDC R108, c[0x0][0x24c] ;  /* 0x00009300ff6c8b82 */ /* 0x000eb00000000800 */
[----:B------:R-:W3:Y:S01]  /*158a0*/  @!P0 LDC R106, c[0x0][0x24c] ;  /* 0x00009300ff6a8b82 */ /* 0x000ee20000000800 */
[----:B-1----:R-:W-:Y:S05]  /*158b0*/  IMAD.U32 R110, R0, -0x80, RZ ;  /* 0xffffff80006e7824 */ /* 0x002fea00078e00ff */
        /* <DEDUP_REMOVED lines=9> */
[----:B------:R-:W1:Y:S02]  /*15950*/  I2F.RP R107, R102 ;  /* 0x00000066006b7306 */ /* 0x000e640000209400 */
[----:B------:R-:W-:Y:S08]  /*15960*/  ISETP.GE.AND P3, PT, R113, RZ, PT ;  /* 0x000000ff7100720c */ /* 0x000ff00003f66270 */
        /* <DEDUP_REMOVED lines=26> */
[----:B------:R-:W1:Y:S07]  /*15b10*/  LDC R102, c[0x0][0x24c] ;  /* 0x00009300ff667b82 */ /* 0x000e6e0000000800 */
        /* <DEDUP_REMOVED lines=26> */
.L_x_5590:
[----:B------:R1:W-:Y:S01]  /*15cc0*/  @P0 STS.128 [R184+0x2000], RZ ;  /* 0x002000ffb8000388 */ /* 0x0003e20000000c00 */
[----:B------:R-:W-:Y:S01]  /*15cd0*/  LEA R120, P2, R110, R186, 0x1 ;  /* 0x000000ba6e787211 */ /* 0x000fe200078408ff */
[----:B------:R-:W4:Y:S01]  /*15ce0*/  @!P0 LDC R104, c[0x0][0x24c] ;  /* 0x00009300ff688b82 */ /* 0x000f220000000800 */
[-C--:B------:R-:W-:Y:S01]  /*15cf0*/  @!P0 IADD3 R105, P1, R178, R110.reuse, RZ ;  /* 0x0000006eb2698210 */ /* 0x080fe20007f3e0ff */
[----:B------:R-:W-:Y:S01]  /*15d00*/  @!P0 IMAD.MOV.U32 R116, RZ, RZ, R110 ;  /* 0x000000ffff748224 */ /* 0x000fe200078e006e */
[--C-:B------:R-:W-:Y:S01]  /*15d10*/  LEA.HI.X R121, R110, R185, R107.reuse, 0x1, P2 ;  /* 0x000000b96e797211 */ /* 0x100fe200010f0c6b */
[--C-:B------:R-:W-:Y:S01]  /*15d20*/  @!P0 IMAD.MOV.U32 R117, RZ, RZ, R107.reuse ;  /* 0x000000ffff758224 */ /* 0x100fe200078e006b */
[C---:B------:R-:W-:Y:S01]  /*15d30*/  @!P0 LEA R109, P2, R0.reuse, R110, 0x5 ;  /* 0x0000006e006d8211 */ /* 0x040fe200078428ff */
        /* <DEDUP_REMOVED lines=80> */
.L_x_5589:
[----:B------:R-:W-:Y:S01]  /*16240*/  FMNMX.FTZ R0, R4, R103, !PT ;  /* 0x0000006704007209 */ /* 0x000fe20007810000 */
[----:B------:R-:W-:Y:S01]  /*16250*/  LDSM.16.MT88.4 R112, [R165+0x6000] ;  /* 0x00600000a570783b */ /* 0x000fe20000004200 */
        /* <DEDUP_REMOVED lines=71> */
[C---:B------:R-:W-:Y:S02]  /*166d0*/  FADD.FTZ R3, -R0.reuse, R3 ;  /* 0x0000000300037221 */ /* 0x040fe40000010100 */
[----:B------:R-:W-:Y:S01]  /*166e0*/  LDSM.16.MT88.4 R108, [R166+0x6000] ;  /* 0x00600000a66c783b */ /* 0x000fe20000004200 */
[----:B------:R-:W-:Y:S01]  /*166f0*/  FMUL.FTZ R116, R0, UR4 ;  /* 0x0000000400747c20 */ /* 0x000fe20008410000 */
[C---:B------:R-:W-:Y:S01]  /*16700*/  FSETP.NEU.FTZ.AND P0, PT, R2.reuse, -INF , PT ;  /* 0xff8000000200780b */ /* 0x040fe20003f1d000 */
[----:B------:R-:W-:Y:S01]  /*16710*/  FMUL.FTZ R104, R3, UR4 ;  /* 0x0000000403687c20 */ /* 0x000fe20008410000 */
[C---:B------:R-:W-:Y:S01]  /*16720*/  FMUL.FTZ R117, R2.reuse, UR4 ;  /* 0x0000000402757c20 */ /* 0x040fe20008410000 */
[----:B------:R-:W-:Y:S02]  /*16730*/  FADD.FTZ R102, -R2, R103 ;  /* 0x0000006702667221 */ /* 0x000fe40000010100 */
[----:B------:R1:W2:Y:S02]  /*16740*/  MUFU.EX2 R3, R104 ;  /* 0x0000006800037308 */ /* 0x0002a40000000800 */
[----:B------:R-:W-:Y:S01]  /*16750*/  FSEL R117, R117, RZ, P0 ;  /* 0x000000ff75757208 */ /* 0x000fe20000000000 */
[----:B------:R-:W-:Y:S01]  /*16760*/  FMUL.FTZ R103, R102, UR4 ;  /* 0x0000000466677c20 */ /* 0x000fe20008410000 */
[----:B------:R-:W-:Y:S03]  /*16770*/  FSETP.NEU.FTZ.AND P0, PT, R0, -INF , PT ;  /* 0xff8000000000780b */ /* 0x000fe60003f1d000 */
[--C-:B------:R-:W-:Y:S03]  /*16780*/  FFMA.FTZ R135, R40, UR4, -R117.reuse ;  /* 0x0000000428877c23 */ /* 0x100fe60008010875 */
[----:B------:R-:W3:Y:S01]  /*16790*/  MUFU.EX2 R102, R103 ;  /* 0x0000006700667308 */ /* 0x000ee20000000800 */
        /* <DEDUP_REMOVED lines=8> */
[----:B-1----:R-:W1:Y:S01]  /*16820*/  LDSM.16.MT88.4 R104, [R168+0x6000] ;  /* 0x00600000a868783b */ /* 0x002e620000004200 */
[--C-:B------:R-:W-:Y:S01]  /*16830*/  FFMA.FTZ R137, R42, UR4, -R116.reuse ;  /* 0x000000042a897c23 */ /* 0x100fe20008010874 */
[--C-:B------:R-:W-:Y:S01]  /*16840*/  FFMA.FTZ R138, R43, UR4, -R116.reuse ;  /* 0x000000042b8a7c23 */ /* 0x100fe20008010874 */
[--C-:B------:R-:W-:Y:S01]  /*16850*/  FFMA.FTZ R141, R46, UR4, -R116.reuse ;  /* 0x000000042e8d7c23 */ /* 0x100fe20008010874 */
[--C-:B------:R-:W-:Y:S01]  /*16860*/  FFMA.FTZ R142, R47, UR4, -R116.reuse ;  /* 0x000000042f8e7c23 */ /* 0x100fe20008010874 */
[--C-:B------:R-:W-:Y:S01]  /*16870*/  FFMA.FTZ R121, R14, UR4, -R116.reuse ;  /* 0x000000040e797c23 */ /* 0x100fe20008010874 */
[----:B--2---:R-:W-:Y:S03]  /*16880*/  FMUL.FTZ R14, R3, R94 ;  /* 0x0000005e030e7220 */ /* 0x004fe60000410000 */
[----:B------:R-:W-:Y:S01]  /*16890*/  MUFU.EX2 R133, R133 ;  /* 0x0000008500857308 */ /* 0x000fe20000000800 */
[----:B------:R-:W-:Y:S01]  /*168a0*/  LDSM.16.MT88.4 R40, [R166+0x8000] ;  /* 0x00800000a628783b */ /* 0x000fe20000004200 */
[C---:B---3--:R-:W-:Y:S01]  /*168b0*/  FMUL.FTZ R12, R102.reuse, R92 ;  /* 0x0000005c660c7220 */ /* 0x048fe20000410000 */
[--C-:B------:R-:W-:Y:S01]  /*168c0*/  FFMA.FTZ R118, R15, UR4, -R116.reuse ;  /* 0x000000040f767c23 */ /* 0x100fe20008010874 */
[C---:B------:R-:W-:Y:S01]  /*168d0*/  FMUL.FTZ R15, R3.reuse, R95 ;  /* 0x0000005f030f7220 */ /* 0x040fe20000410000 */
[C---:B------:R-:W-:Y:S01]  /*168e0*/  FMUL.FTZ R68, R102.reuse, R68 ;  /* 0x0000004466447220 */ /* 0x040fe20000410000 */
[----:B------:R-:W-:Y:S01]  /*168f0*/  FMUL.FTZ R69, R102, R69 ;  /* 0x0000004566457220 */ /* 0x000fe20000410000 */
[C---:B------:R-:W-:Y:S03]  /*16900*/  FMUL.FTZ R70, R3.reuse, R70 ;  /* 0x0000004603467220 */ /* 0x040fe60000410000 */
[----:B------:R-:W2:Y:S01]  /*16910*/  MUFU.EX2 R129, R129 ;  /* 0x0000008100817308 */ /* 0x000ea20000000800 */
[----:B------:R-:W-:Y:S01]  /*16920*/  LDSM.16.MT88.4 R44, [R165+0x8800] ;  /* 0x00880000a52c783b */ /* 0x000fe20000004200 */
[C---:B------:R-:W-:Y:S01]  /*16930*/  FMUL.FTZ R71, R3.reuse, R71 ;  /* 0x0000004703477220 */ /* 0x040fe20000410000 */
[--C-:B------:R-:W-:Y:S01]  /*16940*/  FFMA.FTZ R5, R16, UR4, -R117.reuse ;  /* 0x0000000410057c23 */ /* 0x100fe20008010875 */
[----:B------:R-:W-:Y:S01]  /*16950*/  FMUL.FTZ R16, R102, R88 ;  /* 0x0000005866107220 */ /* 0x000fe20000410000 */
[--C-:B------:R-:W-:Y:S01]  /*16960*/  FFMA.FTZ R125, R18, UR4, -R116.reuse ;  /* 0x00000004127d7c23 */ /* 0x100fe20008010874 */
[----:B------:R-:W-:Y:S01]  /*16970*/  FMUL.FTZ R18, R3, R90 ;  /* 0x0000005a03127220 */ /* 0x000fe20000410000 */
[--C-:B------:R-:W-:Y:S03]  /*16980*/  FFMA.FTZ R128, R19, UR4, -R116.reuse ;  /* 0x0000000413807c23 */ /* 0x100fe60008010874 */
[----:B------:R-:W-:Y:S01]  /*16990*/  MUFU.EX2 R120, R120 ;  /* 0x0000007800787308 */ /* 0x000fe20000000800 */
[C---:B------:R-:W-:Y:S01]  /*169a0*/  FMUL.FTZ R19, R3.reuse, R91 ;  /* 0x0000005b03137220 */ /* 0x040fe20000410000 */
        /* <DEDUP_REMOVED lines=9> */
[C---:B------:R-:W-:Y:S01]  /*16a40*/  FMUL.FTZ R80, R102.reuse, R80 ;  /* 0x0000005066507220 */ /* 0x040fe20000410000 */
[----:B------:R-:W-:Y:S01]  /*16a50*/  FMUL.FTZ R81, R102, R81 ;  /* 0x0000005166517220 */ /* 0x000fe20000410000 */
[C---:B------:R-:W-:Y:S01]  /*16a60*/  FMUL.FTZ R82, R3.reuse, R82 ;  /* 0x0000005203527220 */ /* 0x040fe20000410000 */
        /* <DEDUP_REMOVED lines=8> */
[C---:B------:R-:W-:Y:S01]  /*16af0*/  FMUL.FTZ R8, R102.reuse, R96 ;  /* 0x0000006066087220 */ /* 0x040fe20000410000 */
[----:B--2---:R-:W-:Y:S03]  /*16b00*/  F2FP.F16.F32.PACK_AB R96, R129, R133 ;  /* 0x000000858160723e */ /* 0x004fe600000000ff */
[----:B------:R-:W-:Y:S01]  /*16b10*/  MUFU.EX2 R130, R130 ;  /* 0x0000008200827308 */ /* 0x000fe20000000800 */
[C---:B------:R-:W-:Y:S01]  /*16b20*/  FMUL.FTZ R9, R102.reuse, R97 ;  /* 0x0000006166097220 */ /* 0x040fe20000410000 */
[C---:B------:R-:W-:Y:S01]  /*16b30*/  FMUL.FTZ R10, R3.reuse, R98 ;  /* 0x00000062030a7220 */ /* 0x040fe20000410000 */
[----:B------:R-:W-:Y:S01]  /*16b40*/  FMUL.FTZ R11, R3, R99 ;  /* 0x00000063030b7220 */ /* 0x000fe20000410000 */
[--C-:B------:R-:W-:Y:S01]  /*16b50*/  FFMA.FTZ R7, R13, UR4, -R117.reuse ;  /* 0x000000040d077c23 */ /* 0x100fe20008010875 */
[C---:B------:R-:W-:Y:S01]  /*16b60*/  FMUL.FTZ R13, R102.reuse, R93 ;  /* 0x0000005d660d7220 */ /* 0x040fe20000410000 */
[--C-:B------:R-:W-:Y:S01]  /*16b70*/  FFMA.FTZ R6, R17, UR4, -R117.reuse ;  /* 0x0000000411067c23 */ /* 0x100fe20008010875 */
[----:B------:R-:W2:Y:S03]  /*16b80*/  LDSM.16.MT88.4 R92, [R164+0x6000] ;  /* 0x00600000a45c783b */ /* 0x000ea60000004200 */
[----:B------:R-:W3:Y:S01]  /*16b90*/  MUFU.EX2 R124, R124 ;  /* 0x0000007c007c7308 */ /* 0x000ee20000000800 */
[----:B------:R-:W-:Y:S01]  /*16ba0*/  FMUL.FTZ R17, R102, R89 ;  /* 0x0000005966117220 */ /* 0x000fe20000410000 */
[--C-:B------:R-:W-:Y:S01]  /*16bb0*/  FFMA.FTZ R127, R20, UR4, -R117.reuse ;  /* 0x00000004147f7c23 */ /* 0x100fe20008010875 */
[----:B------:R-:W-:Y:S01]  /*16bc0*/  FMUL.FTZ R20, R102, R84 ;  /* 0x0000005466147220 */ /* 0x000fe20000410000 */
[--C-:B------:R-:W-:Y:S01]  /*16bd0*/  FFMA.FTZ R132, R22, UR4, -R116.reuse ;  /* 0x0000000416847c23 */ /* 0x100fe20008010874 */
[----:B------:R-:W-:Y:S01]  /*16be0*/  FMUL.FTZ R22, R3, R86 ;  /* 0x0000005603167220 */ /* 0x000fe20000410000 */
[--C-:B------:R-:W-:Y:S01]  /*16bf0*/  FFMA.FTZ R131, R23, UR4, -R116.reuse ;  /* 0x0000000417837c23 */ /* 0x100fe20008010874 */
[----:B------:R-:W4:Y:S03]  /*16c00*/  LDSM.16.MT88.4 R88, [R168+0x6800] ;  /* 0x00680000a858783b */ /* 0x000f260000004200 */
[----:B------:R-:W-:Y:S01]  /*16c10*/  MUFU.EX2 R126, R126 ;  /* 0x0000007e007e7308 */ /* 0x000fe20000000800 */
[----:B------:R-:W-:Y:S01]  /*16c20*/  FMUL.FTZ R23, R3, R87 ;  /* 0x0000005703177220 */ /* 0x000fe20000410000 */
[--C-:B------:R-:W-:Y:S01]  /*16c30*/  FFMA.FTZ R134, R27, UR4, -R116.reuse ;  /* 0x000000041b867c23 */ /* 0x100fe20008010874 */
[--C-:B------:R-:W-:Y:S01]  /*16c40*/  FFMA.FTZ R143, R48, UR4, -R117.reuse ;  /* 0x00000004308f7c23 */ /* 0x100fe20008010875 */
[--C-:B------:R-:W-:Y:S01]  /*16c50*/  FFMA.FTZ R48, R49, UR4, -R117.reuse ;  /* 0x0000000431307c23 */ /* 0x100fe20008010875 */
[--C-:B------:R-:W-:Y:S01]  /*16c60*/  FFMA.FTZ R49, R50, UR4, -R116.reuse ;  /* 0x0000000432317c23 */ /* 0x100fe20008010874 */
[----:B------:R-:W-:Y:S01]  /*16c70*/  FFMA.FTZ R50, R51, UR4, -R116 ;  /* 0x0000000433327c23 */ /* 0x000fe20008010874 */
[--C-:B------:R-:W-:Y:S03]  /*16c80*/  FFMA.FTZ R51, R52, UR4, -R117.reuse ;  /* 0x0000000434337c23 */ /* 0x100fe60008010875 */
[----:B------:R-:W5:Y:S01]  /*16c90*/  MUFU.EX2 R119, R119 ;  /* 0x0000007700777308 */ /* 0x000f620000000800 */
[----:B---3--:R-:W-:Y:S01]  /*16ca0*/  F2FP.F16.F32.PACK_AB R97, R124, R130 ;  /* 0x000000827c61723e */ /* 0x008fe200000000ff */
[----:B------:R-:W-:Y:S01]  /*16cb0*/  FFMA.FTZ R130, R3, R192, R130 ;  /* 0x000000c003827223 */ /* 0x000fe20000010082 */
        /* <DEDUP_REMOVED lines=8> */
[----:B------:R-:W-:Y:S01]  /*16d40*/  FFMA.FTZ R133, R102, R191, R133 ;  /* 0x000000bf66857223 */ /* 0x000fe20000010085 */
[----:B------:R-:W-:Y:S01]  /*16d50*/  ISETP.GT.AND P0, PT, R187, 0x1, PT ;  /* 0x00000001bb00780c */ /* 0x000fe20003f04270 */
[----:B------:R-:W-:Y:S01]  /*16d60*/  FFMA.FTZ R60, R60, UR4, -R117 ;  /* 0x000000043c3c7c23 */ /* 0x000fe20008010875 */
[----:B------:R-:W-:Y:S01]  /*16d70*/  FFMA.FTZ R63, R63, UR4, -R116 ;  /* 0x000000043f3f7c23 */ /* 0x000fe20008010874 */
[----:B------:R-:W-:Y:S03]  /*16d80*/  FADD.FTZ R133, R129, R133 ;  /* 0x0000008581857221 */ /* 0x000fe60000010000 */
[----:B------:R-:W3:Y:S01]  /*16d90*/  MUFU.EX2 R123, R123 ;  /* 0x0000007b007b7308 */ /* 0x000ee20000000800 */
[C---:B-----5:R-:W-:Y:S02]  /*16da0*/  F2FP.F16.F32.PACK_AB R98, R119.reuse, R126 ;  /* 0x0000007e7762723e */ /* 0x060fe400000000ff */
[----:B------:R-:W-:Y:S01]  /*16db0*/  MOV R103, R2 ;  /* 0x0000000200677202 */ /* 0x000fe20000000f00 */
[----:B------:R-:W-:Y:S06]  /*16dc0*/  FADD.FTZ R126, R126, R133 ;  /* 0x000000857e7e7221 */ /* 0x000fec0000010000 */
[----:B------:R-:W5:Y:S01]  /*16dd0*/  MUFU.EX2 R7, R7 ;  /* 0x0000000700077308 */ /* 0x000f620000000800 */
[----:B------:R-:W-:Y:S09]  /*16de0*/  FADD.FTZ R119, R119, R126 ;  /* 0x0000007e77777221 */ /* 0x000ff20000010000 */
[----:B------:R-:W-:Y:S01]  /*16df0*/  MUFU.EX2 R5, R5 ;  /* 0x0000000500057308 */ /* 0x000fe20000000800 */
[----:B---3--:R-:W-:Y:S09]  /*16e00*/  F2FP.F16.F32.PACK_AB R99, R123, R122 ;  /* 0x0000007a7b63723e */ /* 0x008ff200000000ff */
[----:B------:R-:W3:Y:S01]  /*16e10*/  MUFU.EX2 R6, R6 ;  /* 0x0000000600067308 */ /* 0x000ee20000000800 */
[C---:B-1----:R-:W-:Y:S05]  /*16e20*/  HMMA.16816.F32 R8, R96.reuse, R104, R8 ;  /* 0x000000686008723c */ /* 0x042fea0000001808 */
[----:B-----5:R-:W-:Y:S01]  /*16e30*/  F2FP.F16.F32.PACK_AB R84, R7, R120 ;  /* 0x000000780754723e */ /* 0x020fe200000000ff */
[C---:B------:R-:W-:Y:S03]  /*16e40*/  HMMA.16816.F32 R12, R96.reuse, R106, R12 ;  /* 0x0000006a600c723c */ /* 0x040fe6000000180c */
[----:B------:R-:W-:Y:S01]  /*16e50*/  MUFU.EX2 R125, R125 ;  /* 0x0000007d007d7308 */ /* 0x000fe20000000800 */
[----:B------:R-:W1:Y:S01]  /*16e60*/  LDSM.16.MT88.4 R104, [R166+0x6800] ;  /* 0x00680000a668783b */ /* 0x000e620000004200 */
[----:B------:R-:W-:Y:S01]  /*16e70*/  FADD.FTZ R120, R120, R119 ;  /* 0x0000007778787221 */ /* 0x000fe20000010000 */
[C---:B------:R-:W-:Y:S07]  /*16e80*/  HMMA.16816.F32 R68, R96.reuse, R108, R68 ;  /* 0x0000006c6044723c */ /* 0x040fee0000001844 */
[----:B------:R-:W5:Y:S01]  /*16e90*/  MUFU.EX2 R128, R128 ;  /* 0x0000008000807308 */ /* 0x000f620000000800 */
[----:B---3--:R-:W-:Y:S01]  /*16ea0*/  F2FP.F16.F32.PACK_AB R86, R6, R5 ;  /* 0x000000050656723e */ /* 0x008fe200000000ff */
[C---:B------:R-:W-:Y:S08]  /*16eb0*/  HMMA.16816.F32 R16, R96.reuse, R110, R16 ;  /* 0x0000006e6010723c */ /* 0x040ff00000001810 */
[----:B------:R-:W-:Y:S03]  /*16ec0*/  MUFU.EX2 R127, R127 ;  /* 0x0000007f007f7308 */ /* 0x000fe60000000800 */
[--C-:B------:R-:W-:Y:S01]  /*16ed0*/  FFMA.FTZ R108, R21, UR4, -R117.reuse ;  /* 0x00000004156c7c23 */ /* 0x100fe20008010875 */
[C---:B------:R-:W-:Y:S03]  /*16ee0*/  HMMA.16816.F32 R72, R96.reuse, R112, R72 ;  /* 0x000000706048723c */ /* 0x040fe60000001848 */
[----:B------:R-:W-:Y:S01]  /*16ef0*/  FMUL.FTZ R21, R102, R85 ;  /* 0x0000005566157220 */ /* 0x000fe20000410000 */
[----:B------:R-:W-:Y:S02]  /*16f00*/  F2FP.F16.F32.PACK_AB R85, R118, R121 ;  /* 0x000000797655723e */ /* 0x000fe400000000ff */
[----:B------:R3:W1:Y:S01]  /*16f10*/  MUFU.EX2 R112, R108 ;  /* 0x0000006c00707308 */ /* 0x0006620000000800 */
[----:B-----5:R-:W-:Y:S01]  /*16f20*/  F2FP.F16.F32.PACK_AB R87, R128, R125 ;  /* 0x0000007d8057723e */ /* 0x020fe200000000ff */
[----:B------:R-:W-:Y:S02]  /*16f30*/  FADD.FTZ R120, R7, R120 ;  /* 0x0000007807787221 */ /* 0x000fe40000010000 */
[C---:B------:R-:W-:Y:S06]  /*16f40*/  HMMA.16816.F32 R20, R96.reuse, R114, R20 ;  /* 0x000000726014723c */ /* 0x040fec0000001814 */
[----:B------:R5:W-:Y:S01]  /*16f50*/  MUFU.EX2 R113, R132 ;  /* 0x0000008400717308 */ /* 0x000be20000000800 */
[C---:B--2---:R-:W-:Y:S09]  /*16f60*/  HMMA.16816.F32 R76, R96.reuse, R92, R76 ;  /* 0x0000005c604c723c */ /* 0x044ff2000000184c */
[----:B------:R2:W1:Y:S01]  /*16f70*/  MUFU.EX2 R114, R131 ;  /* 0x0000008300727308 */ /* 0x0004620000000800 */
[----:B---3--:R-:W3:Y:S01]  /*16f80*/  LDSM.16.MT88.4 R108, [R165+0x6800] ;  /* 0x00680000a56c783b */ /* 0x008ee20000004200 */
[----:B------:R-:W-:Y:S03]  /*16f90*/  HMMA.16816.F32 R80, R96, R94, R80 ;  /* 0x0000005e6050723c */ /* 0x000fe60000001850 */
[--C-:B------:R-:W-:Y:S05]  /*16fa0*/  FFMA.FTZ R115, R25, UR4, -R117.reuse ;  /* 0x0000000419737c23 */ /* 0x100fea0008010875 */
[----:B------:R-:W-:Y:S01]  /*16fb0*/  MUFU.EX2 R134, R134 ;  /* 0x0000008600867308 */ /* 0x000fe20000000800 */
[----:B------:R-:W3:Y:S01]  /*16fc0*/  LDSM.16.MT88.4 R92, [R164+0x6800] ;  /* 0x00680000a45c783b */ /* 0x000ee20000004200 */
[C---:B----4-:R-:W-:Y:S05]  /*16fd0*/  HMMA.16816.F32 R8, R84.reuse, R88, R8 ;  /* 0x000000585408723c */ /* 0x050fea0000001808 */
[--C-:B-----5:R-:W-:Y:S03]  /*16fe0*/  FFMA.FTZ R132, R24, UR4, -R117.reuse ;  /* 0x0000000418847c23 */ /* 0x120fe60008010875 */
[----:B------:R-:W-:Y:S01]  /*16ff0*/  MUFU.EX2 R115, R115 ;  /* 0x0000007300737308 */ /* 0x000fe20000000800 */
[C---:B------:R-:W-:Y:S01]  /*17000*/  HMMA.16816.F32 R12, R84.reuse, R90, R12 ;  /* 0x0000005a540c723c */ /* 0x040fe2000000180c */
[----:B------:R-:W4:Y:S02]  /*17010*/  LDSM.16.MT88.4 R88, [R168+0x7000] ;  /* 0x00700000a858783b */ /* 0x000f240000004200 */
[--C-:B--2---:R-:W-:Y:S01]  /*17020*/  FFMA.FTZ R131, R26, UR4, -R116.reuse ;  /* 0x000000041a837c23 */ /* 0x104fe20008010874 */
[----:B-1----:R-:W-:Y:S02]  /*17030*/  F2FP.F16.F32.PACK_AB R24, R112, R127 ;  /* 0x0000007f7018723e */ /* 0x002fe400000000ff */
[C---:B------:R-:W-:Y:S03]  /*17040*/  HMMA.16816.F32 R68, R84.reuse, R104, R68 ;  /* 0x000000685444723c */ /* 0x040fe60000001844 */
[----:B------:R-:W1:Y:S01]  /*17050*/  MUFU.EX2 R132, R132 ;  /* 0x0000008400847308 */ /* 0x000e620000000800 */
[----:B------:R-:W2:Y:S01]  /*17060*/  LDSM.16.MT88.4 R96, [R166+0x7000] ;  /* 0x00700000a660783b */ /* 0x000ea20000004200 */
[----:B------:R-:W-:Y:S01]  /*17070*/  F2FP.F16.F32.PACK_AB R25, R114, R113 ;  /* 0x000000717219723e */ /* 0x000fe200000000ff */
[C---:B------:R-:W-:Y:S07]  /*17080*/  HMMA.16816.F32 R16, R84.reuse, R106, R16 ;  /* 0x0000006a5410723c */ /* 0x040fee0000001810 */
[----:B------:R-:W5:Y:S01]  /*17090*/  MUFU.EX2 R131, R131 ;  /* 0x0000008300837308 */ /* 0x000f620000000800 */
[--C-:B------:R-:W-:Y:S03]  /*170a0*/  FFMA.FTZ R104, R28, UR4, -R117.reuse ;  /* 0x000000041c687c23 */ /* 0x100fe60008010875 */
[--C-:B------:R-:W-:Y:S01]  /*170b0*/  FFMA.FTZ R105, R29, UR4, -R117.reuse ;  /* 0x000000041d697c23 */ /* 0x100fe20008010875 */
[--C-:B------:R-:W-:Y:S01]  /*170c0*/  FFMA.FTZ R106, R30, UR4, -R116.reuse ;  /* 0x000000041e6a7c23 */ /* 0x100fe20008010874 */
[--C-:B------:R-:W-:Y:S02]  /*170d0*/  FFMA.FTZ R107, R31, UR4, -R116.reuse ;  /* 0x000000041f6b7c23 */ /* 0x100fe40008010874 */
[----:B------:R-:W2:Y:S02]  /*170e0*/  LDSM.16.MT88.4 R28, [R165+0x7000] ;  /* 0x00700000a51c783b */ /* 0x000ea40000004200 */
[----:B------:R-:W-:Y:S01]  /*170f0*/  MUFU.EX2 R104, R104 ;  /* 0x0000006800687308 */ /* 0x000fe20000000800 */
[C---:B---3--:R-:W-:Y:S03]  /*17100*/  HMMA.16816.F32 R72, R84.reuse, R108, R72 ;  /* 0x0000006c5448723c */ /* 0x048fe60000001848 */
[----:B-1----:R-:W-:Y:S03]  /*17110*/  F2FP.F16.F32.PACK_AB R26, R115, R132 ;  /* 0x00000084731a723e */ /* 0x002fe600000000ff */
[C---:B------:R-:W-:Y:S03]  /*17120*/  HMMA.16816.F32 R20, R84.reuse, R110, R20 ;  /* 0x0000006e5414723c */ /* 0x040fe60000001814 */
[----:B------:R-:W1:Y:S02]  /*17130*/  MUFU.EX2 R105, R105 ;  /* 0x0000006900697308 */ /* 0x000e640000000800 */
[--C-:B------:R-:W-:Y:S01]  /*17140*/  FFMA.FTZ R109, R32, UR4, -R117.reuse ;  /* 0x00000004206d7c23 */ /* 0x100fe20008010875 */
[C---:B------:R-:W-:Y:S07]  /*17150*/  HMMA.16816.F32 R76, R84.reuse, R92, R76 ;  /* 0x0000005c544c723c */ /* 0x040fee000000184c */
[----:B------:R-:W-:Y:S01]  /*17160*/  MUFU.EX2 R106, R106 ;  /* 0x0000006a006a7308 */ /* 0x000fe20000000800 */
[----:B-----5:R-:W-:Y:S01]  /*17170*/  F2FP.F16.F32.PACK_AB R27, R134, R131 ;  /* 0x00000083861b723e */ /* 0x020fe200000000ff */
[----:B------:R-:W-:Y:S01]  /*17180*/  HMMA.16816.F32 R80, R84, R94, R80 ;  /* 0x0000005e5450723c */ /* 0x000fe20000001850 */
[----:B------:R-:W3:Y:S07]  /*17190*/  LDSM.16.MT88.4 R84, [R164+0x7000] ;  /* 0x00700000a454783b */ /* 0x000eee0000004200 */
[----:B------:R-:W5:Y:S01]  /*171a0*/  MUFU.EX2 R107, R107 ;  /* 0x0000006b006b7308 */ /* 0x000f620000000800 */
[C---:B----4-:R-:W-:Y:S01]  /*171b0*/  HMMA.16816.F32 R8, R24.reuse, R88, R8 ;  /* 0x000000581808723c */ /* 0x050fe20000001808 */
[----:B------:R-:W-:Y:S04]  /*171c0*/  LDSM.16.MT88.4 R92, [R168+0x9800] ;  /* 0x00980000a85c783b */ /* 0x000fe80000004200 */
[--C-:B------:R-:W-:Y:S01]  /*171d0*/  FFMA.FTZ R108, R33, UR4, -R117.reuse ;  /* 0x00000004216c7c23 */ /* 0x100fe20008010875 */
[C---:B------:R-:W-:Y:S03]  /*171e0*/  HMMA.16816.F32 R12, R24.reuse, R90, R12 ;  /* 0x0000005a180c723c */ /* 0x040fe6000000180c */
[----:B------:R-:W-:Y:S01]  /*171f0*/  MUFU.EX2 R109, R109 ;  /* 0x0000006d006d7308 */ /* 0x000fe20000000800 */
[----:B------:R-:W-:Y:S02]  /*17200*/  LDSM.16.MT88.4 R88, [R166+0x7800] ;  /* 0x00780000a658783b */ /* 0x000fe40000004200 */
[C---:B--2---:R-:W-:Y:S07]  /*17210*/  HMMA.16816.F32 R68, R24.reuse, R96, R68 ;  /* 0x000000601844723c */ /* 0x044fee0000001844 */
[----:B------:R-:W2:Y:S01]  /*17220*/  MUFU.EX2 R108, R108 ;  /* 0x0000006c006c7308 */ /* 0x000ea20000000800 */
[--C-:B------:R-:W-:Y:S01]  /*17230*/  FFMA.FTZ R110, R34, UR4, -R116.reuse ;  /* 0x00000004226e7c23 */ /* 0x100fe20008010874 */
[C---:B------:R-:W-:Y:S08]  /*17240*/  HMMA.16816.F32 R16, R24.reuse, R98, R16 ;  /* 0x000000621810723c */ /* 0x040ff00000001810 */
[----:B------:R-:W-:Y:S01]  /*17250*/  MUFU.EX2 R110, R110 ;  /* 0x0000006e006e7308 */ /* 0x000fe20000000800 */
[C---:B------:R-:W-:Y:S03]  /*17260*/  HMMA.16816.F32 R72, R24.reuse, R28, R72 ;  /* 0x0000001c1848723c */ /* 0x040fe60000001848 */
[--C-:B------:R-:W-:Y:S03]  /*17270*/  FFMA.FTZ R111, R35, UR4, -R116.reuse ;  /* 0x00000004236f7c23 */ /* 0x100fe60008010874 */
[C---:B------:R-:W-:Y:S03]  /*17280*/  HMMA.16816.F32 R20, R24.reuse, R30, R20 ;  /* 0x0000001e1814723c */ /* 0x040fe60000001814 */
[----:B------:R-:W-:Y:S01]  /*17290*/  MUFU.EX2 R136, R136 ;  /* 0x0000008800887308 */ /* 0x000fe20000000800 */
[----:B------:R-:W4:Y:S01]  /*172a0*/  LDSM.16.MT88.4 R32, [R168+0x7800] ;  /* 0x00780000a820783b */ /* 0x000f220000004200 */
[--C-:B------:R-:W-:Y:S01]  /*172b0*/  FFMA.FTZ R97, R36, UR4, -R117.reuse ;  /* 0x0000000424617c23 */ /* 0x100fe20008010875 */
[C---:B---3--:R-:W-:Y:S07]  /*172c0*/  HMMA.16816.F32 R76, R24.reuse, R84, R76 ;  /* 0x00000054184c723c */ /* 0x048fee000000184c */
[----:B------:R-:W3:Y:S01]  /*172d0*/  MUFU.EX2 R111, R111 ;  /* 0x0000006f006f7308 */ /* 0x000ee20000000800 */
[----:B------:R-:W4:Y:S03]  /*172e0*/  LDSM.16.MT88.4 R28, [R165+0x7800] ;  /* 0x00780000a51c783b */ /* 0x000f260000004200 */
[----:B------:R-:W-:Y:S01]  /*172f0*/  FFMA.FTZ R96, R37, UR4, -R117 ;  /* 0x0000000425607c23 */ /* 0x000fe20008010875 */
[----:B------:R-:W-:Y:S05]  /*17300*/  HMMA.16816.F32 R80, R24, R86, R80 ;  /* 0x000000561850723c */ /* 0x000fea0000001850 */
[----:B------:R-:W-:Y:S01]  /*17310*/  MUFU.EX2 R97, R97 ;  /* 0x0000006100617308 */ /* 0x000fe20000000800 */
[--C-:B------:R-:W-:Y:S01]  /*17320*/  FFMA.FTZ R98, R38, UR4, -R116.reuse ;  /* 0x0000000426627c23 */ /* 0x100fe20008010874 */
[----:B-1----:R-:W-:Y:S01]  /*17330*/  F2FP.F16.F32.PACK_AB R24, R105, R104 ;  /* 0x000000686918723e */ /* 0x002fe200000000ff */
[----:B------:R-:W-:Y:S01]  /*17340*/  FFMA.FTZ R99, R39, UR4, -R116 ;  /* 0x0000000427637c23 */ /* 0x000fe20008010874 */
[----:B------:R-:W-:Y:S02]  /*17350*/  LDSM.16.MT88.4 R84, [R165+0x9800] ;  /* 0x00980000a554783b */ /* 0x000fe40000004200 */
[----:B-----5:R-:W-:Y:S02]  /*17360*/  F2FP.F16.F32.PACK_AB R25, R107, R106 ;  /* 0x0000006a6b19723e */ /* 0x020fe400000000ff */
[----:B--2---:R-:W-:Y:S02]  /*17370*/  F2FP.F16.F32.PACK_AB R26, R108, R109 ;  /* 0x0000006d6c1a723e */ /* 0x004fe400000000ff */
[----:B------:R-:W1:Y:S01]  /*17380*/  MUFU.EX2 R96, R96 ;  /* 0x0000006000607308 */ /* 0x000e620000000800 */
[----:B---3--:R-:W-:Y:S01]  /*17390*/  F2FP.F16.F32.PACK_AB R27, R111, R110 ;  /* 0x0000006e6f1b723e */ /* 0x008fe200000000ff */
[----:B------:R-:W2:Y:S08]  /*173a0*/  LDSM.16.MT88.4 R36, [R164+0x7800] ;  /* 0x00780000a424783b */ /* 0x000eb00000004200 */
[----:B------:R-:W-:Y:S01]  /*173b0*/  MUFU.EX2 R98, R98 ;  /* 0x0000006200627308 */ /* 0x000fe20000000800 */
[C---:B----4-:R-:W-:Y:S09]  /*173c0*/  HMMA.16816.F32 R8, R24.reuse, R32, R8 ;  /* 0x000000201808723c */ /* 0x050ff20000001808 */
[----:B------:R-:W3:Y:S01]  /*173d0*/  MUFU.EX2 R99, R99 ;  /* 0x0000006300637308 */ /* 0x000ee20000000800 */
[C---:B------:R-:W-:Y:S01]  /*173e0*/  HMMA.16816.F32 R12, R24.reuse, R34, R12 ;  /* 0x00000022180c723c */ /* 0x040fe2000000180c */
[----:B------:R-:W4:Y:S08]  /*173f0*/  LDSM.16.MT88.4 R32, [R168+0x8000] ;  /* 0x00800000a820783b */ /* 0x000f300000004200 */
[----:B------:R-:W-:Y:S01]  /*17400*/  MUFU.EX2 R137, R137 ;  /* 0x0000008900897308 */ /* 0x000fe20000000800 */
[C---:B------:R-:W-:Y:S09]  /*17410*/  HMMA.16816.F32 R68, R24.reuse, R88, R68 ;  /* 0x000000581844723c */ /* 0x040ff20000001844 */
[----:B------:R-:W5:Y:S01]  /*17420*/  MUFU.EX2 R138, R138 ;  /* 0x0000008a008a7308 */ /* 0x000f620000000800 */
[C---:B------:R-:W-:Y:S01]  /*17430*/  HMMA.16816.F32 R16, R24.reuse, R90, R16 ;  /* 0x0000005a1810723c */ /* 0x040fe20000001810 */
[----:B------:R-:W-:Y:S05]  /*17440*/  LDSM.16.MT88.4 R88, [R166+0x9800] ;  /* 0x00980000a658783b */ /* 0x000fea0000004200 */
[C---:B------:R-:W-:Y:S03]  /*17450*/  HMMA.16816.F32 R72, R24.reuse, R28, R72 ;  /* 0x0000001c1848723c */ /* 0x040fe60000001848 */
[----:B------:R-:W-:Y:S03]  /*17460*/  MUFU.EX2 R139, R139 ;  /* 0x0000008b008b7308 */ /* 0x000fe60000000800 */
[C---:B------:R-:W-:Y:S01]  /*17470*/  HMMA.16816.F32 R20, R24.reuse, R30, R20 ;  /* 0x0000001e1814723c */ /* 0x040fe20000001814 */
[----:B------:R-:W4:Y:S06]  /*17480*/  LDSM.16.MT88.4 R28, [R165+0x8000] ;  /* 0x00800000a51c783b */ /* 0x000f2c0000004200 */
[----:B------:R-:W4:Y:S01]  /*17490*/  MUFU.EX2 R140, R140 ;  /* 0x0000008c008c7308 */ /* 0x000f220000000800 */
[C---:B--2---:R-:W-:Y:S09]  /*174a0*/  HMMA.16816.F32 R76, R24.reuse, R36, R76 ;  /* 0x00000024184c723c */ /* 0x044ff2000000184c */
[----:B------:R-:W-:Y:S01]  /*174b0*/  MUFU.EX2 R141, R141 ;  /* 0x0000008d008d7308 */ /* 0x000fe20000000800 */
[----:B------:R-:W-:Y:S01]  /*174c0*/  HMMA.16816.F32 R80, R24, R38, R80 ;  /* 0x000000261850723c */ /* 0x000fe20000001850 */
[----:B------:R-:W2:Y:S06]  /*174d0*/  LDSM.16.MT88.4 R36, [R164+0x8000] ;  /* 0x00800000a424783b */ /* 0x000eac0000004200 */
[----:B-1----:R-:W-:Y:S02]  /*174e0*/  F2FP.F16.F32.PACK_AB R24, R96, R97 ;  /* 0x000000616018723e */ /* 0x002fe400000000ff */
[----:B------:R-:W1:Y:S02]  /*174f0*/  MUFU.EX2 R142, R142 ;  /* 0x0000008e008e7308 */ /* 0x000e640000000800 */
[----:B---3--:R-:W-:Y:S02]  /*17500*/  F2FP.F16.F32.PACK_AB R25, R99, R98 ;  /* 0x000000626319723e */ /* 0x008fe400000000ff */
[----:B------:R-:W-:Y:S02]  /*17510*/  F2FP.F16.F32.PACK_AB R26, R136, R135 ;  /* 0x00000087881a723e */ /* 0x000fe400000000ff */
[----:B-----5:R-:W-:Y:S04]  /*17520*/  F2FP.F16.F32.PACK_AB R27, R138, R137 ;  /* 0x000000898a1b723e */ /* 0x020fe800000000ff */
[----:B------:R-:W-:Y:S03]  /*17530*/  MUFU.EX2 R143, R143 ;  /* 0x0000008f008f7308 */ /* 0x000fe60000000800 */
[C---:B----4-:R-:W-:Y:S07]  /*17540*/  HMMA.16816.F32 R8, R24.reuse, R32, R8 ;  /* 0x000000201808723c */ /* 0x050fee0000001808 */
[----:B------:R-:W3:Y:S01]  /*17550*/  MUFU.EX2 R48, R48 ;  /* 0x0000003000307308 */ /* 0x000ee20000000800 */
[C---:B------:R-:W-:Y:S01]  /*17560*/  HMMA.16816.F32 R12, R24.reuse, R34, R12 ;  /* 0x00000022180c723c */ /* 0x040fe2000000180c */
[----:B------:R-:W4:Y:S08]  /*17570*/  LDSM.16.MT88.4 R32, [R168+0x8800] ;  /* 0x00880000a820783b */ /* 0x000f300000004200 */
[----:B------:R-:W-:Y:S01]  /*17580*/  MUFU.EX2 R49, R49 ;  /* 0x0000003100317308 */ /* 0x000fe20000000800 */
[C---:B------:R-:W-:Y:S06]  /*17590*/  HMMA.16816.F32 R68, R24.reuse, R40, R68 ;  /* 0x000000281844723c */ /* 0x040fec0000001844 */
[C---:B------:R-:W-:Y:S01]  /*175a0*/  HMMA.16816.F32 R16, R24.reuse, R42, R16 ;  /* 0x0000002a1810723c */ /* 0x040fe20000001810 */
[----:B------:R-:W5:Y:S02]  /*175b0*/  LDSM.16.MT88.4 R40, [R166+0x8800] ;  /* 0x00880000a628783b */ /* 0x000f640000004200 */
[----:B------:R-:W3:Y:S03]  /*175c0*/  MUFU.EX2 R50, R50 ;  /* 0x0000003200327308 */ /* 0x000ee60000000800 */
[C---:B------:R-:W-:Y:S07]  /*175d0*/  HMMA.16816.F32 R72, R24.reuse, R28, R72 ;  /* 0x0000001c1848723c */ /* 0x040fee0000001848 */
[----:B------:R-:W-:Y:S01]  /*175e0*/  MUFU.EX2 R51, R51 ;  /* 0x0000003300337308 */ /* 0x000fe20000000800 */
[C---:B------:R-:W-:Y:S03]  /*175f0*/  HMMA.16816.F32 R20, R24.reuse, R30, R20 ;  /* 0x0000001e1814723c */ /* 0x040fe60000001814 */
[----:B------:R-:W-:Y:S03]  /*17600*/  F2FP.F16.F32.PACK_AB R28, R140, R139 ;  /* 0x0000008b8c1c723e */ /* 0x000fe600000000ff */
[C---:B--2---:R-:W-:Y:S03]  /*17610*/  HMMA.16816.F32 R76, R24.reuse, R36, R76 ;  /* 0x00000024184c723c */ /* 0x044fe6000000184c */
[----:B------:R-:W2:Y:S02]  /*17620*/  MUFU.EX2 R52, R52 ;  /* 0x0000003400347308 */ /* 0x000ea40000000800 */
[----:B-1----:R-:W-:Y:S01]  /*17630*/  F2FP.F16.F32.PACK_AB R29, R142, R141 ;  /* 0x0000008d8e1d723e */ /* 0x002fe200000000ff */
[----:B------:R-:W-:Y:S01]  /*17640*/  HMMA.16816.F32 R80, R24, R38, R80 ;  /* 0x000000261850723c */ /* 0x000fe20000001850 */
[----:B------:R-:W1:Y:S06]  /*17650*/  LDSM.16.MT88.4 R24, [R164+0x8800] ;  /* 0x00880000a418783b */ /* 0x000e6c0000004200 */
[----:B------:R-:W-:Y:S01]  /*17660*/  MUFU.EX2 R53, R53 ;  /* 0x0000003500357308 */ /* 0x000fe20000000800 */
[----:B---3--:R-:W-:Y:S03]  /*17670*/  F2FP.F16.F32.PACK_AB R30, R48, R143 ;  /* 0x0000008f301e723e */ /* 0x008fe600000000ff */
[----:B------:R-:W-:Y:S01]  /*17680*/  F2FP.F16.F32.PACK_AB R31, R50, R49 ;  /* 0x00000031321f723e */ /* 0x000fe200000000ff */
[----:B------:R-:W-:Y:S05]  /*17690*/  LDSM.16.MT88.4 R36, [R166+0x9000] ;  /* 0x00900000a624783b */ /* 0x000fea0000004200 */
[----:B------:R-:W3:Y:S01]  /*176a0*/  MUFU.EX2 R54, R54 ;  /* 0x0000003600367308 */ /* 0x000ee20000000800 */
[C---:B----4-:R-:W-:Y:S09]  /*176b0*/  HMMA.16816.F32 R8, R28.reuse, R32, R8 ;  /* 0x000000201c08723c */ /* 0x050ff20000001808 */
[----:B------:R-:W-:Y:S01]  /*176c0*/  MUFU.EX2 R3, R3 ;  /* 0x0000000300037308 */ /* 0x000fe20000000800 */
[C---:B------:R-:W-:Y:S01]  /*176d0*/  HMMA.16816.F32 R12, R28.reuse, R34, R12 ;  /* 0x000000221c0c723c */ /* 0x040fe2000000180c */
[----:B------:R-:W4:Y:S05]  /*176e0*/  LDSM.16.MT88.4 R32, [R168+0x9000] ;  /* 0x00900000a820783b */ /* 0x000f2a0000004200 */
[C---:B-----5:R-:W-:Y:S03]  /*176f0*/  HMMA.16816.F32 R68, R28.reuse, R40, R68 ;  /* 0x000000281c44723c */ /* 0x060fe60000001844 */
[----:B------:R-:W5:Y:S03]  /*17700*/  MUFU.EX2 R56, R56 ;  /* 0x0000003800387308 */ /* 0x000f660000000800 */
[C---:B------:R-:W-:Y:S07]  /*17710*/  HMMA.16816.F32 R16, R28.reuse, R42, R16 ;  /* 0x0000002a1c10723c */ /* 0x040fee0000001810 */
[----:B------:R-:W-:Y:S01]  /*17720*/  MUFU.EX2 R55, R55 ;  /* 0x0000003700377308 */ /* 0x000fe20000000800 */
[----:B------:R-:W-:Y:S01]  /*17730*/  FADD.FTZ R41, R124, R130 ;  /* 0x000000827c297221 */ /* 0x000fe20000010000 */
[C---:B------:R-:W-:Y:S03]  /*17740*/  HMMA.16816.F32 R72, R28.reuse, R44, R72 ;  /* 0x0000002c1c48723c */ /* 0x040fe60000001848 */
[----:B------:R-:W-:Y:S03]  /*17750*/  FADD.FTZ R40, R122, R41 ;  /* 0x000000297a287221 */ /* 0x000fe60000010000 */
[C---:B------:R-:W-:Y:S02]  /*17760*/  HMMA.16816.F32 R20, R28.reuse, R46, R20 ;  /* 0x0000002e1c14723c */ /* 0x040fe40000001814 */
[----:B------:R-:W4:Y:S03]  /*17770*/  MUFU.EX2 R58, R58 ;  /* 0x0000003a003a7308 */ /* 0x000f260000000800 */
[----:B------:R-:W-:Y:S01]  /*17780*/  FADD.FTZ R40, R123, R40 ;  /* 0x000000287b287221 */ /* 0x000fe20000010000 */
[C---:B-1----:R-:W-:Y:S06]  /*17790*/  HMMA.16816.F32 R76, R28.reuse, R24, R76 ;  /* 0x000000181c4c723c */ /* 0x042fec000000184c */
[----:B------:R-:W-:Y:S01]  /*177a0*/  MUFU.EX2 R44, R60 ;  /* 0x0000003c002c7308 */ /* 0x000fe20000000800 */
[----:B------:R-:W-:Y:S01]  /*177b0*/  FADD.FTZ R121, R121, R40 ;  /* 0x0000002879797221 */ /* 0x000fe20000010000 */
[----:B------:R-:W-:Y:S01]  /*177c0*/  HMMA.16816.F32 R80, R28, R26, R80 ;  /* 0x0000001a1c50723c */ /* 0x000fe20000001850 */
[----:B------:R-:W1:Y:S02]  /*177d0*/  LDSM.16.MT88.4 R40, [R165+0x9000] ;  /* 0x00900000a528783b */ /* 0x000e640000004200 */
[----:B--2---:R-:W-:Y:S01]  /*177e0*/  F2FP.F16.F32.PACK_AB R24, R52, R51 ;  /* 0x000000333418723e */ /* 0x004fe200000000ff */
[----:B------:R-:W-:Y:S01]  /*177f0*/  FADD.FTZ R118, R118, R121 ;  /* 0x0000007976767221 */ /* 0x000fe20000010000 */
[----:B---3--:R-:W-:Y:S01]  /*17800*/  F2FP.F16.F32.PACK_AB R25, R54, R53 ;  /* 0x000000353619723e */ /* 0x008fe200000000ff */
[----:B------:R-:W-:Y:S03]  /*17810*/  FADD.FTZ R47, R5, R120 ;  /* 0x00000078052f7221 */ /* 0x000fe60000010000 */
[----:B------:R-:W2:Y:S01]  /*17820*/  LDSM.16.MT88.4 R28, [R164+0x9000] ;  /* 0x00900000a41c783b */ /* 0x000ea20000004200 */
[----:B------:R-:W-:Y:S01]  /*17830*/  MUFU.EX2 R7, R63 ;  /* 0x0000003f00077308 */ /* 0x000fe20000000800 */
[----:B-----5:R-:W-:Y:S01]  /*17840*/  F2FP.F16.F32.PACK_AB R26, R56, R3 ;  /* 0x00000003381a723e */ /* 0x020fe200000000ff */
[----:B------:R-:W-:Y:S01]  /*17850*/  FADD.FTZ R125, R125, R118 ;  /* 0x000000767d7d7221 */ /* 0x000fe20000010000 */
[----:B----4-:R-:W-:Y:S01]  /*17860*/  F2FP.F16.F32.PACK_AB R27, R58, R55 ;  /* 0x000000373a1b723e */ /* 0x010fe200000000ff */
[----:B------:R-:W-:Y:S01]  /*17870*/  FADD.FTZ R6, R6, R47 ;  /* 0x0000002f06067221 */ /* 0x000fe20000010000 */
[----:B------:R-:W-:Y:S01]  /*17880*/  FFMA.FTZ R45, R61, UR4, -R117 ;  /* 0x000000043d2d7c23 */ /* 0x000fe20008010875 */
[----:B------:R-:W-:Y:S01]  /*17890*/  FADD.FTZ R128, R128, R125 ;  /* 0x0000007d80807221 */ /* 0x000fe20000010000 */
[----:B------:R-:W-:Y:S01]  /*178a0*/  FFMA.FTZ R46, R62, UR4, -R116 ;  /* 0x000000043e2e7c23 */ /* 0x000fe20008010874 */
[----:B------:R-:W-:Y:S01]  /*178b0*/  FADD.FTZ R127, R127, R6 ;  /* 0x000000067f7f7221 */ /* 0x000fe20000010000 */
[----:B------:R-:W-:Y:S01]  /*178c0*/  FFMA.FTZ R5, R64, UR4, -R117 ;  /* 0x0000000440057c23 */ /* 0x000fe20008010875 */
[C---:B------:R-:W-:Y:S01]  /*178d0*/  HMMA.16816.F32 R8, R24.reuse, R32, R8 ;  /* 0x000000201808723c */ /* 0x040fe20000001808 */
[----:B------:R-:W3:Y:S04]  /*178e0*/  MUFU.EX2 R45, R45 ;  /* 0x0000002d002d7308 */ /* 0x000ee80000000800 */
[----:B------:R-:W-:Y:S01]  /*178f0*/  FADD.FTZ R113, R113, R128 ;  /* 0x0000008071717221 */ /* 0x000fe20000010000 */
[C---:B------:R-:W-:Y:S05]  /*17900*/  HMMA.16816.F32 R12, R24.reuse, R34, R12 ;  /* 0x00000022180c723c */ /* 0x040fea000000180c */
[----:B------:R-:W4:Y:S01]  /*17910*/  MUFU.EX2 R46, R46 ;  /* 0x0000002e002e7308 */ /* 0x000f220000000800 */
[----:B------:R-:W-:Y:S01]  /*17920*/  FADD.FTZ R127, R112, R127 ;  /* 0x0000007f707f7221 */ /* 0x000fe20000010000 */
[C---:B------:R-:W-:Y:S04]  /*17930*/  HMMA.16816.F32 R68, R24.reuse, R36, R68 ;  /* 0x000000241844723c */ /* 0x040fe80000001844 */
[----:B------:R-:W-:Y:S02]  /*17940*/  FADD.FTZ R114, R114, R113 ;  /* 0x0000007172727221 */ /* 0x000fe40000010000 */
[C---:B------:R-:W-:Y:S02]  /*17950*/  HMMA.16816.F32 R16, R24.reuse, R38, R16 ;  /* 0x000000261810723c */ /* 0x040fe40000001810 */
[----:B------:R-:W-:Y:S03]  /*17960*/  MUFU.EX2 R5, R5 ;  /* 0x0000000500057308 */ /* 0x000fe60000000800 */
[----:B---3--:R-:W-:Y:S01]  /*17970*/  F2FP.F16.F32.PACK_AB R32, R45, R44 ;  /* 0x0000002c2d20723e */ /* 0x008fe200000000ff */
[C---:B-1----:R-:W-:Y:S05]  /*17980*/  HMMA.16816.F32 R72, R24.reuse, R40, R72 ;  /* 0x000000281848723c */ /* 0x042fea0000001848 */
[----:B------:R-:W-:Y:S01]  /*17990*/  FADD.FTZ R132, R132, R127 ;  /* 0x0000007f84847221 */ /* 0x000fe20000010000 */
[C---:B------:R-:W-:Y:S05]  /*179a0*/  HMMA.16816.F32 R20, R24.reuse, R42, R20 ;  /* 0x0000002a1814723c */ /* 0x040fea0000001814 */
[----:B------:R-:W-:Y:S01]  /*179b0*/  FFMA.FTZ R36, R66, UR4, -R116 ;  /* 0x0000000442247c23 */ /* 0x000fe20008010874 */
[C---:B--2---:R-:W-:Y:S05]  /*179c0*/  HMMA.16816.F32 R76, R24.reuse, R28, R76 ;  /* 0x0000001c184c723c */ /* 0x044fea000000184c */
[----:B------:R-:W-:Y:S01]  /*179d0*/  FADD.FTZ R131, R131, R114 ;  /* 0x0000007283837221 */ /* 0x000fe20000010000 */
[----:B------:R-:W-:Y:S01]  /*179e0*/  HMMA.16816.F32 R80, R24, R30, R80 ;  /* 0x0000001e1850723c */ /* 0x000fe20000001850 */
[----:B------:R-:W-:Y:S01]  /*179f0*/  MUFU.EX2 R36, R36 ;  /* 0x0000002400247308 */ /* 0x000fe20000000800 */
[----:B------:R-:W1:Y:S03]  /*17a00*/  LDSM.16.MT88.4 R24, [R164+0x9800] ;  /* 0x00980000a418783b */ /* 0x000e660000004200 */
[----:B------:R-:W-:Y:S01]  /*17a10*/  FFMA.FTZ R117, R65, UR4, -R117 ;  /* 0x0000000441757c23 */ /* 0x000fe20008010875 */
[----:B------:R-:W-:Y:S01]  /*17a20*/  FFMA.FTZ R116, R67, UR4, -R116 ;  /* 0x0000000443747c23 */ /* 0x000fe20008010874 */
[----:B------:R-:W-:Y:S01]  /*17a30*/  FADD.FTZ R115, R115, R132 ;  /* 0x0000008473737221 */ /* 0x000fe20000010000 */
[----:B------:R-:W-:Y:S03]  /*17a40*/  FADD.FTZ R131, R134, R131 ;  /* 0x0000008386837221 */ /* 0x000fe60000010000 */
[----:B------:R-:W2:Y:S01]  /*17a50*/  MUFU.EX2 R6, R117 ;  /* 0x0000007500067308 */ /* 0x000ea20000000800 */
[----:B------:R-:W-:Y:S01]  /*17a60*/  FADD.FTZ R104, R104, R115 ;  /* 0x0000007368687221 */ /* 0x000fe20000010000 */
[----:B------:R-:W-:Y:S01]  /*17a70*/  FADD.FTZ R106, R106, R131 ;  /* 0x000000836a6a7221 */ /* 0x000fe20000010000 */
[----:B----4-:R-:W-:Y:S02]  /*17a80*/  F2FP.F16.F32.PACK_AB R33, R7, R46 ;  /* 0x0000002e0721723e */ /* 0x010fe400000000ff */
[----:B------:R-:W-:Y:S01]  /*17a90*/  FADD.FTZ R104, R105, R104 ;  /* 0x0000006869687221 */ /* 0x000fe20000010000 */
[----:B------:R-:W-:Y:S04]  /*17aa0*/  FADD.FTZ R107, R107, R106 ;  /* 0x0000006a6b6b7221 */ /* 0x000fe80000010000 */
[----:B------:R-:W3:Y:S01]  /*17ab0*/  MUFU.EX2 R37, R116 ;  /* 0x0000007400257308 */ /* 0x000ee20000000800 */
        /* <DEDUP_REMOVED lines=9> */
[----:B---3--:R-:W-:Y:S02]  /*17b50*/  F2FP.F16.F32.PACK_AB R35, R37, R36 ;  /* 0x000000242523723e */ /* 0x008fe400000000ff */
        /* <DEDUP_REMOVED lines=39> */
[----:B------:R-:W-:Y:S06]  /*17dd0*/  @P0 BRA `(.L_x_5591) ;  /* 0xffffffc800a00947 */ /* 0x000fec000383ffff */
.L_x_5587:
        /* <DEDUP_REMOVED lines=16> */
[-C--:B------:R-:W-:Y:S02]  /*17ee0*/  LEA.HI R9, R3, R4.reuse, RZ, 0x2 ;  /* 0x0000000403097211 */ /* 0x080fe400078f10ff */
[----:B------:R-:W-:Y:S02]  /*17ef0*/  FSETP.NE.FTZ.AND P0, PT, R5, RZ, PT ;  /* 0x000000ff0500720b */ /* 0x000fe40003f15000 */
[--C-:B------:R-:W-:Y:S02]  /*17f00*/  SHF.R.S32.HI R11, RZ, 0x2, R9.reuse ;  /* 0x00000002ff0b7819 */ /* 0x100fe40000011409 */
[----:B------:R-:W-:Y:S02]  /*17f10*/  SHF.R.S32.HI R10, RZ, 0x1f, R9 ;  /* 0x0000001fff0a7819 */ /* 0x000fe40000011409 */
[----:B------:R-:W-:-:S02]  /*17f20*/  LEA.HI R3, R3, R4, RZ, 0x5 ;  /* 0x0000000403037211 */ /* 0x000fc400078f28ff */
[----:B------:R-:W-:Y:S01]  /*17f30*/  LEA.HI R10, R10, R11, RZ, 0x3 ;  /* 0x0000000b0a0a7211 */ /* 0x000fe200078f18ff */
[----:B------:R-:W1:Y:S01]  /*17f40*/  @P3 MUFU.RCP R7, R6 ;  /* 0x0000000600073308 */ /* 0x000e620000001000 */
[----:B------:R-:W-:Y:S02]  /*17f50*/  LOP3.LUT R9, R9, 0x3ffffffc, RZ, 0xc0, !PT ;  /* 0x3ffffffc09097812 */ /* 0x000fe400078ec0ff */
[----:B------:R-:W-:Y:S02]  /*17f60*/  LOP3.LUT R10, R10, 0xfffffff8, RZ, 0xc0, !PT ;  /* 0xfffffff80a0a7812 */ /* 0x000fe400078ec0ff */
[----:B------:R-:W-:Y:S02]  /*17f70*/  SHF.R.S32.HI R12, RZ, 0x5, R3 ;  /* 0x00000005ff0c7819 */ /* 0x000fe40000011403 */
[----:B------:R-:W-:Y:S01]  /*17f80*/  IADD3 R10, R11, -R10, RZ ;  /* 0x8000000a0b0a7210 */ /* 0x000fe20007ffe0ff */
[----:B------:R-:W2:Y:S01]  /*17f90*/  @P0 MUFU.RCP R8, R5 ;  /* 0x0000000500080308 */ /* 0x000ea20000001000 */
[----:B------:R-:W-:-:S03]  /*17fa0*/  IADD3 R9, -R9, R4, RZ ;  /* 0x0000000409097210 */ /* 0x000fc60007ffe1ff */
[----:B------:R-:W-:Y:S02]  /*17fb0*/  IMAD.SHL.U32 R11, R10, 0x40, RZ ;  /* 0x000000400a0b7824 */ /* 0x000fe400078e00ff */
[----:B------:R-:W-:Y:S02]  /*17fc0*/  IMAD R9, R12, 0x200, R9 ;  /* 0x000002000c097824 */ /* 0x000fe400078e0209 */
[----:B------:R-:W3:Y:S01]  /*17fd0*/  @P3 MUFU.LG2 R6, R6 ;  /* 0x0000000600063308 */ /* 0x000ee20000000c00 */
[----:B------:R-:W-:Y:S01]  /*17fe0*/  LOP3.LUT R13, R11, 0x1c0, RZ, 0xc0, !PT ;  /* 0x000001c00b0d7812 */ /* 0x000fe200078ec0ff */
[C---:B-1----:R-:W-:Y:S01]  /*17ff0*/  FMUL.FTZ R96, R7.reuse, R96 ;  /* 0x0000006007607220 */ /* 0x042fe20000410000 */
[C---:B------:R-:W-:Y:S01]  /*18000*/  LOP3.LUT R11, R10.reuse, 0x1, RZ, 0xc0, !PT ;  /* 0x000000010a0b7812 */ /* 0x040fe200078ec0ff */
[----:B------:R-:W-:Y:S01]  /*18010*/  FMUL.FTZ R97, R7, R97 ;  /* 0x0000006107617220 */ /* 0x000fe20000410000 */
[----:B------:R-:W-:Y:S01]  /*18020*/  LEA.HI R14, R13, R13, RZ, 0x1d ;  /* 0x0000000d0d0e7211 */ /* 0x000fe200078fe8ff */
[----:B------:R-:W-:Y:S01]  /*18030*/  FMUL.FTZ R92, R7, R92 ;  /* 0x0000005c075c7220 */ /* 0x000fe20000410000 */
[----:B------:R-:W-:Y:S01]  /*18040*/  ISETP.NE.U32.AND P4, PT, R11, 0x1, PT ;  /* 0x000000010b00780c */ /* 0x000fe20003f85070 */
[----:B------:R-:W-:Y:S01]  /*18050*/  FMUL.FTZ R93, R7, R93 ;  /* 0x0000005d075d7220 */ /* 0x000fe20000410000 */
[----:B------:R-:W-:Y:S01]  /*18060*/  MOV R11, 0xfffffff0 ;  /* 0xfffffff0000b7802 */ /* 0x000fe20000000f00 */
[----:B------:R-:W-:Y:S01]  /*18070*/  IMAD.U32 R9, R9, 0x2, R14 ;  /* 0x0000000209097824 */ /* 0x000fe200078e000e */
[----:B------:R-:W-:Y:S01]  /*18080*/  R2P PR, R10, 0x6 ;  /* 0x000000060a007804 */ /* 0x000fe20000000000 */
[C---:B--2---:R-:W-:Y:S01]  /*18090*/  FMUL.FTZ R99, R8.reuse, R99 ;  /* 0x0000006308637220 */ /* 0x044fe20000410000 */
[----:B------:R-:W-:Y:S01]  /*180a0*/  MOV R10, 0x20 ;  /* 0x00000020000a7802 */ /* 0x000fe20000000f00 */
[C---:B------:R-:W-:Y:S01]  /*180b0*/  FMUL.FTZ R98, R8.reuse, R98 ;  /* 0x0000006208627220 */ /* 0x040fe20000410000 */
[----:B------:R-:W-:Y:S01]  /*180c0*/  LEA R9, R9, UR4, 0x1 ;  /* 0x0000000409097c11 */ /* 0x000fe2000f8e08ff */
[C---:B------:R-:W-:Y:S01]  /*180d0*/  FMUL.FTZ R95, R8.reuse, R95 ;  /* 0x0000005f085f7220 */ /* 0x040fe20000410000 */
[----:B------:R-:W-:Y:S01]  /*180e0*/  SEL R11, R11, 0x10, !P4 ;  /* 0x000000100b0b7807 */ /* 0x000fe20006000000 */
[C---:B------:R-:W-:Y:S01]  /*180f0*/  FMUL.FTZ R94, R8.reuse, R94 ;  /* 0x0000005e085e7220 */ /* 0x040fe20000410000 */
[----:B------:R-:W-:Y:S01]  /*18100*/  IADD3 R15, R9, 0x40, RZ ;  /* 0x00000040090f7810 */ /* 0x000fe20007ffe0ff */
[C---:B------:R-:W-:Y:S01]  /*18110*/  FMUL.FTZ R68, R7.reuse, R68 ;  /* 0x0000004407447220 */ /* 0x040fe20000410000 */
[----:B------:R-:W-:Y:S01]  /*18120*/  FMUL.FTZ R69, R7, R69 ;  /* 0x0000004507457220 */ /* 0x000fe20000410000 */
[C---:B------:R-:W-:Y:S01]  /*18130*/  FMUL.FTZ R71, R8.reuse, R71 ;  /* 0x0000004708477220 */ /* 0x040fe20000410000 */
[----:B------:R-:W-:Y:S01]  /*18140*/  FMUL.FTZ R70, R8, R70 ;  /* 0x0000004608467220 */ /* 0x000fe20000410000 */
[----:B------:R-:W-:Y:S01]  /*18150*/  SEL R10, R10, 0xffffffe0, !P1 ;  /* 0xffffffe00a0a7807 */ /* 0x000fe20004800000 */
[----:B------:R-:W-:-:S02]  /*18160*/  @P2 VIADD R15, R9, 0xffffffc0 ;  /* 0xffffffc0090f2836 */ /* 0x000fc40000000000 */
[C---:B------:R-:W-:Y:S01]  /*18170*/  FMUL.FTZ R88, R7.reuse, R88 ;  /* 0x0000005807587220 */ /* 0x040fe20000410000 */
[C---:B------:R-:W-:Y:S01]  /*18180*/  FMUL.FTZ R89, R7.reuse, R89 ;  /* 0x0000005907597220 */ /* 0x040fe20000410000 */
[C---:B------:R-:W-:Y:S01]  /*18190*/  FMUL.FTZ R91, R8.reuse, R91 ;  /* 0x0000005b085b7220 */ /* 0x040fe20000410000 */
[C---:B------:R-:W-:Y:S01]  /*181a0*/  FMUL.FTZ R90, R8.reuse, R90 ;  /* 0x0000005a085a7220 */ /* 0x040fe20000410000 */
[C---:B------:R-:W-:Y:S01]  /*181b0*/  FMUL.FTZ R72, R7.reuse, R72 ;  /* 0x0000004807487220 */ /* 0x040fe20000410000 */
[----:B------:R-:W-:Y:S01]  /*181c0*/  FMUL.FTZ R73, R7, R73 ;  /* 0x0000004907497220 */ /* 0x000fe20000410000 */
[C---:B------:R-:W-:Y:S01]  /*181d0*/  FMUL.FTZ R75, R8.reuse, R75 ;  /* 0x0000004b084b7220 */ /* 0x040fe20000410000 */
[C---:B------:R-:W-:Y:S01]  /*181e0*/  FMUL.FTZ R74, R8.reuse, R74 ;  /* 0x0000004a084a7220 */ /* 0x040fe20000410000 */
[----:B------:R-:W-:Y:S01]  /*181f0*/  IADD3 R13, R9, R11, RZ ;  /* 0x0000000b090d7210 */ /* 0x000fe20007ffe0ff */
[C---:B------:R-:W-:Y:S01]  /*18200*/  FMUL.FTZ R84, R7.reuse, R84 ;  /* 0x0000005407547220 */ /* 0x040fe20000410000 */
[----:B------:R-:W-:Y:S01]  /*18210*/  FMUL.FTZ R85, R7, R85 ;  /* 0x0000005507557220 */ /* 0x000fe20000410000 */
[C---:B------:R-:W-:Y:S01]  /*18220*/  FMUL.FTZ R87, R8.reuse, R87 ;  /* 0x0000005708577220 */ /* 0x040fe20000410000 */
[C---:B------:R-:W-:Y:S01]  /*18230*/  FMUL.FTZ R86, R8.reuse, R86 ;  /* 0x0000005608567220 */ /* 0x040fe20000410000 */
[----:B------:R-:W-:Y:S01]  /*18240*/  F2FP.F16.F32.PACK_AB R96, R97, R96 ;  /* 0x000000606160723e */ /* 0x000fe200000000ff */
[----:B------:R-:W-:Y:S01]  /*18250*/  FMUL.FTZ R76, R7, R76 ;  /* 0x0000004c074c7220 */ /* 0x000fe20000410000 */
[----:B------:R-:W-:Y:S01]  /*18260*/  F2FP.F16.F32.PACK_AB R98, R99, R98 ;  /* 0x000000626362723e */ /* 0x000fe200000000ff */
[C---:B------:R-:W-:Y:S01]  /*18270*/  FMUL.FTZ R77, R7.reuse, R77 ;  /* 0x0000004d074d7220 */ /* 0x040fe20000410000 */
[----:B------:R-:W-:Y:S01]  /*18280*/  FMUL.FTZ R80, R7, R80 ;  /* 0x0000005007507220 */ /* 0x000fe20000410000 */
[C---:B------:R-:W-:Y:S01]  /*18290*/  FMUL.FTZ R79, R8.reuse, R79 ;  /* 0x0000004f084f7220 */ /* 0x040fe20000410000 */
[C---:B------:R-:W-:Y:S01]  /*182a0*/  FMUL.FTZ R78, R8.reuse, R78 ;  /* 0x0000004e084e7220 */ /* 0x040fe20000410000 */
[C---:B------:R-:W-:Y:S01]  /*182b0*/  FMUL.FTZ R83, R8.reuse, R83 ;  /* 0x0000005308537220 */ /* 0x040fe20000410000 */
[----:B------:R-:W-:Y:S01]  /*182c0*/  F2FP.F16.F32.PACK_AB R92, R93, R92 ;  /* 0x0000005c5d5c723e */ /* 0x000fe200000000ff */
[----:B------:R-:W-:Y:S01]  /*182d0*/  FMUL.FTZ R7, R7, R81 ;  /* 0x0000005107077220 */ /* 0x000fe20000410000 */
[----:B------:R-:W-:Y:S01]  /*182e0*/  F2FP.F16.F32.PACK_AB R94, R95, R94 ;  /* 0x0000005e5f5e723e */ /* 0x000fe200000000ff */
[----:B------:R-:W-:Y:S01]  /*182f0*/  FMUL.FTZ R8, R8, R82 ;  /* 0x0000005208087220 */ /* 0x000fe20000410000 */
[----:B------:R-:W-:Y:S01]  /*18300*/  F2FP.F16.F32.PACK_AB R68, R69, R68 ;  /* 0x000000444544723e */ /* 0x000fe200000000ff */
[----:B------:R-:W-:Y:S01]  /*18310*/  IMAD.IADD R17, R9, 0x1, R10 ;  /* 0x0000000109117824 */ /* 0x000fe200078e020a */
[----:B------:R-:W-:Y:S01]  /*18320*/  F2FP.F16.F32.PACK_AB R70, R71, R70 ;  /* 0x000000464746723e */ /* 0x000fe200000000ff */
[----:B------:R-:W-:Y:S01]  /*18330*/  STS [R9], R96 ;  /* 0x0000006009007388 */ /* 0x000fe20000000800 */
[----:B------:R-:W-:Y:S01]  /*18340*/  IADD3 R11, R11, R15, RZ ;  /* 0x0000000f0b0b7210 */ /* 0x000fe20007ffe0ff */
[----:B------:R-:W1:Y:S01]  /*18350*/  @P0 MUFU.LG2 R5, R5 ;  /* 0x0000000500050308 */ /* 0x000e620000000c00 */
[----:B------:R-:W-:Y:S01]  /*18360*/  F2FP.F16.F32.PACK_AB R88, R89, R88 ;  /* 0x000000585958723e */ /* 0x000fe200000000ff */
[----:B------:R2:W-:Y:S01]  /*18370*/  STS [R9+0x400], R98 ;  /* 0x0004006209007388 */ /* 0x0005e20000000800 */
[----:B------:R-:W-:Y:S01]  /*18380*/  F2FP.F16.F32.PACK_AB R90, R91, R90 ;  /* 0x0000005a5b5a723e */ /* 0x000fe200000000ff */
[----:B------:R-:W-:Y:S01]  /*18390*/  ULDC.U8 UR4, c[0x0][0x3d8] ;  /* 0x0000f60000047ab9 */ /* 0x000fe20000000000 */
[----:B------:R-:W-:Y:S01]  /*183a0*/  IADD3 R19, R13, R10, RZ ;  /* 0x0000000a0d137210 */ /* 0x000fe20007ffe0ff */
[----:B------:R-:W-:Y:S01]  /*183b0*/  STS [R13], R92 ;  /* 0x0000005c0d007388 */ /* 0x000fe20000000800 */
[----:B------:R-:W-:-:S02]  /*183c0*/  F2FP.F16.F32.PACK_AB R72, R73, R72 ;  /* 0x000000484948723e */ /* 0x000fc400000000ff */
        /* <DEDUP_REMOVED lines=8> */
[C---:B------:R-:W-:Y:S01]  /*18450*/  IADD3 R21, R10.reuse, R15, RZ ;  /* 0x0000000f0a157210 */ /* 0x040fe20007ffe0ff */
[----:B------:R-:W-:Y:S01]  /*18460*/  IMAD.IADD R10, R10, 0x1, R11 ;  /* 0x000000010a0a7824 */ /* 0x000fe200078e020b */
[----:B------:R-:W-:Y:S01]  /*18470*/  F2FP.F16.F32.PACK_AB R7, R7, R80 ;  /* 0x000000500707723e */ /* 0x000fe200000000ff */
[----:B------:R-:W-:Y:S01]  /*18480*/  STS [R19], R88 ;  /* 0x0000005813007388 */ /* 0x000fe20000000800 */
[----:B------:R-:W-:-:S02]  /*18490*/  F2FP.F16.F32.PACK_AB R8, R83, R8 ;  /* 0x000000085308723e */ /* 0x000fc400000000ff */
[----:B------:R-:W-:Y:S01]  /*184a0*/  ISETP.NE.AND P1, PT, RZ, UR4, PT ;  /* 0x00000004ff007c0c */ /* 0x000fe2000bf25270 */
[----:B------:R-:W-:Y:S01]  /*184b0*/  STS [R19+0x400], R90 ;  /* 0x0004005a13007388 */ /* 0x000fe20000000800 */
[----:B--2---:R-:W2:Y:S01]  /*184c0*/  @P3 LDC R9, c[0x0][0x2e8] ;  /* 0x0000ba00ff093b82 */ /* 0x004ea20000000800 */
[----:B------:R-:W-:Y:S02]  /*184d0*/  MOV R14, 0x7f800000 ;  /* 0x7f800000000e7802 */ /* 0x000fe40000000f00 */
[----:B------:R-:W-:Y:S04]  /*184e0*/  STS [R15], R72 ;  /* 0x000000480f007388 */ /* 0x000fe80000000800 */
[----:B------:R5:W-:Y:S01]  /*184f0*/  STS [R15+0x400], R74 ;  /* 0x0004004a0f007388 */ /* 0x000be20000000800 */
[----:B----4-:R-:W4:Y:S03]  /*18500*/  @P0 LDC R13, c[0x0][0x2e8] ;  /* 0x0000ba00ff0d0b82 */ /* 0x010f260000000800 */
[----:B------:R-:W-:Y:S04]  /*18510*/  STS [R11], R84 ;  /* 0x000000540b007388 */ /* 0x000fe80000000800 */
[----:B------:R1:W-:Y:S01]  /*18520*/  STS [R11+0x400], R86 ;  /* 0x000400560b007388 */ /* 0x0003e20000000800 */
[----:B---3--:R-:W-:-:S03]  /*18530*/  @P3 FMUL.FTZ R17, R6, 0.69314718246459960938 ;  /* 0x3f31721806113820 */ /* 0x008fc60000410000 */
[----:B------:R3:W-:Y:S04]  /*18540*/  STS [R21], R76 ;  /* 0x0000004c15007388 */ /* 0x0007e80000000800 */
[----:B------:R3:W-:Y:S01]  /*18550*/  STS [R21+0x400], R78 ;  /* 0x0004004e15007388 */ /* 0x0007e20000000800 */
[----:B--2---:R-:W-:-:S03]  /*18560*/  @P3 FFMA.FTZ R14, R2, R9, R17 ;  /* 0x00000009020e3223 */ /* 0x004fc60000010011 */
[----:B------:R3:W-:Y:S04]  /*18570*/  STS [R10], R7 ;  /* 0x000000070a007388 */ /* 0x0007e80000000800 */
[----:B------:R3:W-:Y:S01]  /*18580*/  STS [R10+0x400], R8 ;  /* 0x000400080a007388 */ /* 0x0007e20000000800 */
[----:B-----5:R-:W-:Y:S01]  /*18590*/  MOV R15, 0x7f800000 ;  /* 0x7f800000000f7802 */ /* 0x020fe20000000f00 */
[----:B-1----:R-:W-:-:S04]  /*185a0*/  @P0 FMUL.FTZ R11, R5, 0.69314718246459960938 ;  /* 0x3f317218050b0820 */ /* 0x002fc80000410000 */
[----:B----4-:R-:W-:Y:S01]  /*185b0*/  @P0 FFMA.FTZ R15, R0, R13, R11 ;  /* 0x0000000d000f0223 */ /* 0x010fe2000001000b */
[----:B------:R-:W-:Y:S06]  /*185c0*/  @!P1 BRA `(.L_x_5592) ;  /* 0x0000000000249947 */ /* 0x000fec0003800000 */
[----:B------:R-:W1:Y:S01]  /*185d0*/  S2R R0, SR_CTAID.Y ;  /* 0x0000000000007919 */ /* 0x000e620000002600 */
[----:B------:R-:W1:Y:S01]  /*185e0*/  LDC R5, c[0x0][0x2c4] ;  /* 0x0000b100ff057b82 */ /* 0x000e620000000800 */
[----:B------:R-:W-:Y:S01]  /*185f0*/  ISETP.NE.AND P0, PT, R180, -0x1, PT ;  /* 0xffffffffb400780c */ /* 0x000fe20003f05270 */
[----:B---3--:R-:W2:Y:S06]  /*18600*/  S2R R7, SR_CTAID.Z ;  /* 0x0000000000077919 */ /* 0x008eac0000002700 */
[----:B------:R-:W2:Y:S01]  /*18610*/  LDC R2, c[0x0][0x2e4] ;  /* 0x0000b900ff027b82 */ /* 0x000ea20000000800 */
[----:B-1----:R-:W-:-:S05]  /*18620*/  IMAD R5, R0, R5, RZ ;  /* 0x0000000500057224 */ /* 0x002fca00078e02ff */
[----:B------:R-:W-:-:S05]  /*18630*/  SEL R5, R5, R180, !P0 ;  /* 0x000000b405057207 */ /* 0x000fca0004000000 */
[----:B--2---:R-:W-:Y:S01]  /*18640*/  IMAD R2, R7, R2, R5 ;  /* 0x0000000207027224 */ /* 0x004fe200078e0205 */
[----:B------:R-:W-:Y:S06]  /*18650*/  BRA `(.L_x_5593) ;  /* 0x0000000000187947 */ /* 0x000fec0003800000 */
.L_x_5592:
[----:B---3--:R-:W1:Y:S01]  /*18660*/  S2R R7, SR_CTAID.Z ;  /* 0x0000000000077919 */ /* 0x008e620000002700 */
[----:B------:R-:W1:Y:S01]  /*18670*/  LDC R5, c[0x0][0x270] ;  /* 0x00009c00ff057b82 */ /* 0x000e620000000800 */
[----:B------:R-:W1:Y:S07]  /*18680*/  S2R R0, SR_CTAID.Y ;  /* 0x0000000000007919 */ /* 0x000e6e0000002600 */
[----:B------:R-:W2:Y:S01]  /*18690*/  LDC R2, c[0x0][0x2c4] ;  /* 0x0000b100ff027b82 */ /* 0x000ea20000000800 */
[----:B-1----:R-:W-:-:S04]  /*186a0*/  IMAD R5, R0, R5, R7 ;  /* 0x0000000500057224 */ /* 0x002fc800078e0207 */
[----:B--2---:R-:W-:-:S07]  /*186b0*/  IMAD R2, R5, R2, RZ ;  /* 0x0000000205027224 */ /* 0x004fce00078e02ff */
.L_x_5593:
        /* <DEDUP_REMOVED lines=8> */
[----:B------:R-:W-:-:S05]  /*18740*/  LOP3.LUT R5, R5, 0xffffffc, RZ, 0xc0, !PT ;  /* 0x0ffffffc05057812 */ /* 0x000fca00078ec0ff */
[----:B------:R-:W-:-:S04]  /*18750*/  IMAD.IADD R5, R12, 0x1, -R5 ;  /* 0x000000010c057824 */ /* 0x000fc800078e0a05 */
[----:B------:R-:W-:Y:S02]  /*18760*/  IMAD R188, R5, 0x10, R188 ;  /* 0x0000001005bc7824 */ /* 0x000fe400078e02bc */
[----:B------:R-:W-:Y:S05]  /*18770*/  @P0 BRA `(.L_x_5595) ;  /* 0x0000000000380947 */ /* 0x000fea0003800000 */
[----:B------:R-:W2:Y:S01]  /*18780*/  S2R R3, SR_CTAID.X ;  /* 0x0000000000037919 */ /* 0x000ea20000002500 */
[----:B------:R-:W-:Y:S01]  /*18790*/  VIADD R4, R188, 0x8 ;  /* 0x00000008bc047836 */ /* 0x000fe20000000000 */
[----:B------:R-:W-:Y:S01]  /*187a0*/  ULDC.64 UR4, c[0x0][0x2b0] ;  /* 0x0000ac0000047ab9 */ /* 0x000fe20000000a00 */
[C---:B--2---:R-:W-:Y:S02]  /*187b0*/  IMAD R9, R3.reuse, 0x40, R2 ;  /* 0x0000004003097824 */ /* 0x044fe400078e0202 */
        /* <DEDUP_REMOVED lines=10> */
.L_x_5595:
[----:B------:R-:W-:Y:S05]  /*18860*/  BSYNC B0 ;  /* 0x0000000000007941 */ /* 0x000fea0003800000 */
.L_x_5594:
[----:B------:R-:W3:Y:S01]  /*18870*/  S2UR UR5, SR_CTAID.X ;  /* 0x00000000000579c3 */ /* 0x000ee20000002500 */
[----:B-1----:R-:W-:Y:S01]  /*18880*/  SHF.R.S32.HI R9, RZ, 0x1f, R6 ;  /* 0x0000001fff097819 */ /* 0x002fe20000011406 */
[----:B------:R-:W-:Y:S01]  /*18890*/  ULDC UR4, c[0x0][0x2d0] ;  /* 0x0000b40000047ab9 */ /* 0x000fe20000000800 */
[----:B------:R-:W-:Y:S01]  /*188a0*/  SHF.R.S32.HI R13, RZ, 0x1f, R0 ;  /* 0x0000001fff0d7819 */ /* 0x000fe20000011400 */
[----:B------:R-:W-:Y:S01]  /*188b0*/  BSSY B0, `(.L_x_5596) ;  /* 0x0000031000007945 */ /* 0x000fe20003800000 */
[----:B------:R-:W-:Y:S02]  /*188c0*/  LEA.HI R6, R9, R6, RZ, 0x3 ;  /* 0x0000000609067211 */ /* 0x000fe400078f18ff */
[----:B------:R-:W-:Y:S01]  /*188d0*/  ISETP.NE.AND P1, PT, R180, -0x1, PT ;  /* 0xffffffffb400780c */ /* 0x000fe20003f25270 */
[----:B------:R-:W1:Y:S01]  /*188e0*/  LDC.64 R2, c[0x0][0x290] ;  /* 0x0000a400ff027b82 */ /* 0x000e620000000a00 */
[----:B------:R-:W-:Y:S01]  /*188f0*/  SHF.R.S32.HI R6, RZ, 0x3, R6 ;  /* 0x00000003ff067819 */ /* 0x000fe20000011406 */
[----:B------:R4:W1:Y:S01]  /*18900*/  LDS.128 R8, [R184+0x1800] ;  /* 0x00180000b8087984 */ /* 0x0008620000000c00 */
[----:B------:R-:W-:-:S02]  /*18910*/  ISETP.GE.AND P0, PT, R100, UR4, PT ;  /* 0x0000000464007c0c */ /* 0x000fc4000bf06270 */
[----:B------:R-:W-:Y:S01]  /*18920*/  SHF.R.S32.HI R101, RZ, 0x1f, R100 ;  /* 0x0000001fff657819 */ /* 0x000fe20000011464 */
[----:B------:R-:W-:Y:S02]  /*18930*/  VIADD R12, R6, 0x10 ;  /* 0x00000010060c7836 */ /* 0x000fe40000000000 */
[----:B--2---:R-:W2:Y:S01]  /*18940*/  LDC.64 R4, c[0x0][0x298] ;  /* 0x0000a600ff047b82 */ /* 0x004ea20000000a00 */
[----:B---3--:R-:W-:-:S04]  /*18950*/  USHF.L.U32 UR5, UR5, 0x6, URZ ;  /* 0x0000000605057899 */ /* 0x008fc8000800063f */
[----:B------:R-:W-:Y:S02]  /*18960*/  USHF.R.S32.HI UR4, URZ, 0x1f, UR5 ;  /* 0x0000001f3f047899 */ /* 0x000fe40008011405 */
[----:B------:R-:W-:Y:S02]  /*18970*/  VIADD R179, R179, -UR5 ;  /* 0x80000005b3b37c36 */ /* 0x000fe40008000000 */
[----:B-1----:R-:W-:-:S03]  /*18980*/  IMAD R13, R13, R2, RZ ;  /* 0x000000020d0d7224 */ /* 0x002fc600078e02ff */
[----:B------:R-:W-:Y:S01]  /*18990*/  ISETP.GE.OR P2, PT, R12, R179, P0 ;  /* 0x000000b30c00720c */ /* 0x000fe20000746670 */
[C---:B------:R-:W-:Y:S02]  /*189a0*/  IMAD R3, R0.reuse, R3, R13 ;  /* 0x0000000300037224 */ /* 0x040fe400078e020d */
[----:B------:R-:W-:Y:S01]  /*189b0*/  IMAD.WIDE.U32 R12, R0, R2, RZ ;  /* 0x00000002000c7225 */ /* 0x000fe200078e00ff */
[----:B------:R-:W-:-:S03]  /*189c0*/  SHF.R.S32.HI R2, RZ, 0x1f, R7 ;  /* 0x0000001fff027819 */ /* 0x000fc60000011407 */
[----:B--2---:R-:W-:-:S04]  /*189d0*/  IMAD.WIDE.U32 R14, R180, R4, RZ ;  /* 0x00000004b40e7225 */ /* 0x004fc800078e00ff */
[----:B------:R-:W-:Y:S01]  /*189e0*/  IMAD.WIDE.U32 R100, R4, UR5, R100 ;  /* 0x0000000504647c25 */ /* 0x000fe2000f8e0064 */
[----:B------:R-:W-:Y:S02]  /*189f0*/  SEL R14, R12, R14, !P1 ;  /* 0x0000000e0c0e7207 */ /* 0x000fe40004800000 */
[----:B------:R-:W-:Y:S01]  /*18a00*/  IADD3 R12, R6, 0x20, RZ ;  /* 0x00000020060c7810 */ /* 0x000fe20007ffe0ff */
[----:B------:R-:W-:Y:S02]  /*18a10*/  IMAD R0, R4, UR4, RZ ;  /* 0x0000000404007c24 */ /* 0x000fe4000f8e02ff */
[----:B------:R-:W-:Y:S02]  /*18a20*/  IMAD R180, R180, R5, R15 ;  /* 0x00000005b4b47224 */ /* 0x000fe400078e020f */
[----:B------:R-:W-:Y:S01]  /*18a30*/  @!P1 IMAD.IADD R180, R13, 0x1, R3 ;  /* 0x000000010db49824 */ /* 0x000fe200078e0203 */
[----:B------:R-:W-:Y:S01]  /*18a40*/  IADD3 R18, P1, R14, R100, RZ ;  /* 0x000000640e127210 */ /* 0x000fe20007f3e0ff */
[----:B------:R-:W-:Y:S01]  /*18a50*/  IMAD R3, R5, UR5, R0 ;  /* 0x0000000505037c24 */ /* 0x000fe2000f8e0200 */
[----:B------:R-:W-:Y:S01]  /*18a60*/  ULDC.64 UR4, c[0x0][0x2a0] ;  /* 0x0000a80000047ab9 */ /* 0x000fe20000000a00 */
[----:B------:R-:W-:-:S02]  /*18a70*/  VIADD R0, R6, 0x30 ;  /* 0x0000003006007836 */ /* 0x000fc40000000000 */
[----:B------:R-:W-:Y:S01]  /*18a80*/  IMAD R2, R2, UR4, RZ ;  /* 0x0000000402027c24 */ /* 0x000fe2000f8e02ff */
[----:B------:R-:W-:Y:S02]  /*18a90*/  IADD3.X R19, R180, R101, R3, P1, !PT ;  /* 0x00000065b4137210 */ /* 0x000fe40000ffe403 */
[-C--:B------:R-:W-:Y:S01]  /*18aa0*/  ISETP.GE.OR P1, PT, R12, R179.reuse, P0 ;  /* 0x000000b30c00720c */ /* 0x080fe20000726670 */
[C---:B------:R-:W-:Y:S01]  /*18ab0*/  IMAD R21, R7.reuse, UR5, R2 ;  /* 0x0000000507157c24 */ /* 0x040fe2000f8e0202 */
[----:B------:R4:W1:Y:S01]  /*18ac0*/  LDS.128 R12, [R184] ;  /* 0x00000000b80c7984 */ /* 0x0008620000000c00 */
[-C--:B------:R-:W-:Y:S01]  /*18ad0*/  ISETP.GE.OR P3, PT, R0, R179.reuse, P0 ;  /* 0x000000b30000720c */ /* 0x080fe20000766670 */
[----:B------:R-:W-:Y:S01]  /*18ae0*/  IMAD.WIDE.U32 R18, R7, UR4, R18 ;  /* 0x0000000407127c25 */ /* 0x000fe2000f8e0012 */
[----:B------:R-:W-:Y:S02]  /*18af0*/  ISETP.GE.OR P0, PT, R6, R179, P0 ;  /* 0x000000b30600720c */ /* 0x000fe40000706670 */
[----:B------:R-:W-:-:S02]  /*18b00*/  SHF.R.S32.HI R3, RZ, 0x1f, R6 ;  /* 0x0000001fff037819 */ /* 0x000fc40000011406 */
[----:B------:R-:W-:-:S09]  /*18b10*/  IADD3 R21, R21, R19, RZ ;  /* 0x0000001315157210 */ /* 0x000fd20007ffe0ff */
        /* <DEDUP_REMOVED lines=9> */
[----:B-1----:R2:W-:Y:S02]  /*18bb0*/  STG.E.128 desc[UR6][R22.64], R12 ;  /* 0x0000000c16007986 */ /* 0x0025e4000c101d06 */
.L_x_5597:
[----:B------:R-:W-:Y:S05]  /*18bc0*/  BSYNC B0 ;  /* 0x0000000000007941 */ /* 0x000fea0003800000 */
.L_x_5596:
[----:B-12---:R1:W2:Y:S01]  /*18bd0*/  LDS.128 R12, [R184+0x800] ;  /* 0x00080000b80c7984 */ /* 0x0062a20000000c00 */
        /* <DEDUP_REMOVED lines=13> */
[----:B--2---:R3:W-:Y:S02]  /*18cb0*/  STG.E.128 desc[UR6][R22.64], R12 ;  /* 0x0000000c16007986 */ /* 0x0047e4000c101d06 */
.L_x_5599:
[----:B------:R-:W-:Y:S05]  /*18cc0*/  BSYNC B0 ;  /* 0x0000000000007941 */ /* 0x000fea0003800000 */
.L_x_5598:
[----:B-1--4-:R-:W1:Y:S01]  /*18cd0*/  LDS.128 R184, [R184+0x1000] ;  /* 0x00100000b8b87984 */ /* 0x012e620000000c00 */
[----:B------:R-:W-:Y:S04]  /*18ce0*/  BSSY B0, `(.L_x_5600) ;  /* 0x000000e000007945 */ /* 0x000fe80003800000 */
[----:B------:R-:W-:Y:S05]  /*18cf0*/  @P1 BRA `(.L_x_5601) ;  /* 0x0000000000301947 */ /* 0x000fea0003800000 */
[----:B------:R-:W-:Y:S01]  /*18d00*/  IADD3 R7, P0, R6, 0x20, RZ ;  /* 0x0000002006077810 */ /* 0x000fe20007f1e0ff */
[----:B--23--:R-:W-:Y:S01]  /*18d10*/  IMAD.MOV.U32 R12, RZ, RZ, R18 ;  /* 0x000000ffff0c7224 */ /* 0x00cfe200078e0012 */
        /* <DEDUP_REMOVED lines=10> */
.L_x_5601:
[----:B------:R-:W-:Y:S05]  /*18dc0*/  BSYNC B0 ;  /* 0x0000000000007941 */ /* 0x000fea0003800000 */
.L_x_5600:
        /* <DEDUP_REMOVED lines=13> */
.L_x_5602:
        /* <DEDUP_REMOVED lines=14> */
.L_x_7926:


//--------------------- .text._ZN5flash24flash_fwd_splitkv_kernelI23Flash_fwd_kernel_traitsILi64ELi64ELi128ELi4ELb0ELb0EN7cutlass6half_tE19Flash_kernel_traitsILi64ELi64ELi128ELi4ES3_EELb1ELb0ELb0ELb0ELb0ELb1ELb0ELb1EEEvNS_16Flash_fwd_paramsE --------------------------
	.section	.text._ZN5flash24flash_fwd_splitkv_kernelI23Flash_fwd_kernel_traitsILi64ELi64ELi128ELi4ELb0ELb0EN7cutlass6half_tE19Flash_kernel_traitsILi64ELi64ELi128ELi4ES3_EELb1ELb0ELb0ELb0ELb0ELb1ELb0ELb1EEEvNS_16Flash_fwd_paramsE,"ax",@progbits
	.align	128
        .global         _ZN5flash24flash_fwd_splitkv_kernelI23Flash_fwd_kernel_traitsILi64ELi64ELi128ELi4ELb0ELb0EN7cutlass6half_tE19Flash_kernel_traitsILi64ELi64ELi128ELi4ES3_EELb1ELb0ELb0ELb0ELb0ELb1ELb0ELb1EEEvNS_16Flash_fwd_paramsE
        .type           _ZN5flash24flash_fwd_splitkv_kernelI23Flash_fwd_kernel_traitsILi64ELi64ELi128ELi4ELb0ELb0EN7cutlass6half_tE19Flash_kernel_traitsILi64ELi64ELi128ELi4ES3_EELb1ELb0ELb0ELb0ELb0ELb1ELb0ELb1EEEvNS_16Flash_fwd_paramsE,@function
        .size           _ZN5flash24flash_fwd_splitkv_kernelI23Flash_fwd_kernel_traitsILi64ELi64ELi128ELi4ELb0ELb0EN7cutlass6half_tE19Flash_kernel_traitsILi64ELi64ELi128ELi4ES3_EELb1ELb0ELb0ELb0ELb0ELb1ELb0ELb1EEEvNS_16Flash_fwd_paramsE,(.L_x_7927 - _ZN5flash24flash_fwd_splitkv_kernelI23Flash_fwd_kernel_traitsILi64ELi64ELi128ELi4ELb0ELb0EN7cutlass6half_tE19Flash_kernel_traitsILi64ELi64ELi128ELi4ES3_EELb1ELb0ELb0ELb0ELb0ELb1ELb0ELb1EEEvNS_16Flash_fwd_paramsE)
        .other          _ZN5flash24flash_fwd_splitkv_kernelI23Flash_fwd_kernel_traitsILi64ELi64ELi128ELi4ELb0ELb0EN7cutlass6half_tE19Flash_kernel_traitsILi64ELi64ELi128ELi4ES3_EELb1ELb0ELb0ELb0ELb0ELb1ELb0ELb1EEEvNS_16Flash_fwd_paramsE,@"STO_CUDA_ENTRY STV_DEFAULT"
_ZN5flash24flash_fwd_splitkv_kernelI23Flash_fwd_kernel_traitsILi64ELi64ELi128ELi4ELb0ELb0EN7cutlass6half_tE19Flash_kernel_traitsILi64ELi64ELi128ELi4ES3_EELb1ELb0ELb0ELb0ELb0ELb1ELb0ELb1EEEvNS_16Flash_fwd_paramsE:
.text._ZN5flash24flash_fwd_splitkv_kernelI23Flash_fwd_kernel_traitsILi64ELi64ELi128ELi4ELb0ELb0EN7cutlass6half_tE19Flash_kernel_traitsILi64ELi64ELi128ELi4ES3_EELb1ELb0ELb0ELb0ELb0ELb1ELb0ELb1EEEvNS_16Flash_fwd_paramsE:
        /* <DEDUP_REMOVED lines=40> */
.L_x_5603:
[----:B------:R-:W1:Y:S02]  /*0280*/  LDC R55, c[0x0][0x2c8] ;  /* 0x0000b200ff377b82 */ /* 0x000e640000000800 */
.L_x_5604:
        /* <DEDUP_REMOVED lines=95> */
.L_x_5607:
[----:B------:R-:W-:Y:S05]  /*0880*/  BSYNC B0 ;  /* 0x0000000000007941 */ /* 0x000fea0003800000 */
.L_x_5606:
        /* <DEDUP_REMOVED lines=18> */
.L_x_5609:
[----:B------:R-:W-:Y:S05]  /*09b0*/  BSYNC B0 ;  /* 0x0000000000007941 */ /* 0x000fea0003800000 */
.L_x_5608:
        /* <DEDUP_REMOVED lines=19> */
.L_x_5611:
[----:B------:R-:W-:Y:S05]  /*0af0*/  BSYNC B0 ;  /* 0x0000000000007941 */ /* 0x000fea0003800000 */
.L_x_5610:
        /* <DEDUP_REMOVED lines=13> */
.L_x_5613:
[----:B------:R-:W-:Y:S05]  /*0bd0*/  BSYNC B0 ;  /* 0x0000000000007941 */ /* 0x000fea0003800000 */
.L_x_5612:
        /* <DEDUP_REMOVED lines=16> */
.L_x_5605:
        /* <DEDUP_REMOVED lines=25> */
.L_x_5614:
        /* <DEDUP_REMOVED lines=82> */
.L_x_5615:
        /* <DEDUP_REMOVED lines=49> */
.L_x_5617:
        /* <DEDUP_REMOVED lines=33> */
.L_x_5616:
        /* <DEDUP_REMOVED lines=249> */
.L_x_5672:
        /* <DEDUP_REMOVED lines=142> */
.L_x_5622:
[----:B------:R-:W-:Y:S05]  /*3120*/  BSYNC B0 ;  /* 0x0000000000007941 */ /* 0x000fea0003800000 */
.L_x_5621:
        /* <DEDUP_REMOVED lines=62> */
.L_x_5624:
[----:B------:R-:W-:Y:S05]  /*3510*/  BSYNC B0 ;  /* 0x0000000000007941 */ /* 0x000fea0003800000 */
.L_x_5623:
        /* <DEDUP_REMOVED lines=62> */
.L_x_5626:
[----:B------:R-:W-:Y:S05]  /*3900*/  BSYNC B0 ;  /* 0x0000000000007941 */ /* 0x000fea0003800000 */
.L_x_5625:
        /* <DEDUP_REMOVED lines=66> */
.L_x_5628:
[----:B------:R-:W-:Y:S05]  /*3d30*/  BSYNC B0 ;  /* 0x0000000000007941 */ /* 0x000fea0003800000 */
.L_x_5627:
        /* <DEDUP_REMOVED lines=63> */
.L_x_5630:
[----:B------:R-:W-:Y:S05]  /*4130*/  BSYNC B0 ;  /* 0x0000000000007941 */ /* 0x000fea0003800000 */
.L_x_5629:
        /* <DEDUP_REMOVED lines=66> */
.L_x_5632:
[----:B------:R-:W-:Y:S05]  /*4560*/  BSYNC B0 ;  /* 0x0000000000007941 */ /* 0x000fea0003800000 */
.L_x_5631:
        /* <DEDUP_REMOVED lines=66> */
.L_x_5634:
[----:B------:R-:W-:Y:S05]  /*4990*/  BSYNC B0 ;  /* 0x0000000000007941 */ /* 0x000fea0003800000 */
.L_x_5633:
        /* <DEDUP_REMOVED lines=68> */
.L_x_5636:
[----:B------:R-:W-:Y:S05]  /*4de0*/  BSYNC B0 ;  /* 0x0000000000007941 */ /* 0x000fea0003800000 */
.L_x_5635:
[C---:B------:R-:W-:Y:S01]  /*4df0*/  LEA R38, P1, R31.reuse, R38, 0x1 ;  /* 0x000000261f267211 */ /* 0x040fe200078208ff */
[----:B------:R-:W-:Y:S01]  /*4e00*/  IMAD.MOV.U32 R8, RZ, RZ, R10 ;  /* 0x000000ffff087224 */ /* 0x000fe200078e000a */
[----:B------:R-:W-:Y:S02]  /*4e10*/  UMOV UR4, UR30 ;  /* 0x0000001e00047c82 */ /* 0x000fe40008000000 */
[C---:B------:R-:W-:Y:S02]  /*4e20*/  LEA.HI.X.SX32 R39, R31.reuse, R39, 0x1, P1 ;  /* 0x000000271f277211 */ /* 0x040fe400008f0eff */
[C---:B------:R-:W-:Y:S04]  /*4e30*/  LEA R10, P0, R31.reuse, R8, 0x1 ;  /* 0x000000081f0a7211 */ /* 0x040fe800078008ff */
[----:B------:R-:W-:Y:S01]  /*4e40*/  LEA.HI.X.SX32 R9, R31, R9, 0x1, P0 ;  /* 0x000000091f097211 */ /* 0x000fe200000f0eff */
[----:B------:R-:W-:Y:S08]  /*4e50*/  BRA `(.L_x_5637) ;  /* 0x0000003400e87947 */ /* 0x000ff00003800000 */
.L_x_5620:
        /* <DEDUP_REMOVED lines=89> */
.L_x_5641:
[----:B------:R-:W-:Y:S05]  /*53f0*/  BSYNC B0 ;  /* 0x0000000000007941 */ /* 0x000fea0003800000 */
.L_x_5640:
[----:B-----5:R2:W-:Y:S02]  /*5400*/  STG.E.128 desc[UR6][R72.64], R44 ;  /* 0x0000002c48007986 */ /* 0x0205e4000c101d06 */
.L_x_5639:
[----:B------:R-:W-:Y:S05]  /*5410*/  BSYNC B1 ;  /* 0x0000000000017941 */ /* 0x000fea0003800000 */
.L_x_5638:
        /* <DEDUP_REMOVED lines=94> */
.L_x_5645:
[----:B------:R-:W-:Y:S05]  /*5a00*/  BSYNC B0 ;  /* 0x0000000000007941 */ /* 0x000fea0003800000 */
.L_x_5644:
[----:B-----5:R4:W-:Y:S02]  /*5a10*/  STG.E.128 desc[UR6][R148.64], R44 ;  /* 0x0000002c94007986 */ /* 0x0209e4000c101d06 */
.L_x_5643:
[----:B------:R-:W-:Y:S05]  /*5a20*/  BSYNC B1 ;  /* 0x0000000000017941 */ /* 0x000fea0003800000 */
.L_x_5642:
        /* <DEDUP_REMOVED lines=94> */
.L_x_5649:
[----:B------:R-:W-:Y:S05]  /*6010*/  BSYNC B0 ;  /* 0x0000000000007941 */ /* 0x000fea0003800000 */
.L_x_5648:
[----:B-----5:R3:W-:Y:S02]  /*6020*/  STG.E.128 desc[UR6][R148.64], R44 ;  /* 0x0000002c94007986 */ /* 0x0207e4000c101d06 */
.L_x_5647:
[----:B------:R-:W-:Y:S05]  /*6030*/  BSYNC B1 ;  /* 0x0000000000017941 */ /* 0x000fea0003800000 */
.L_x_5646:
        /* <DEDUP_REMOVED lines=103> */
.L_x_5653:
[----:B------:R-:W-:Y:S05]  /*66b0*/  BSYNC B0 ;  /* 0x0000000000007941 */ /* 0x000fea0003800000 */
.L_x_5652:
[----:B-----5:R2:W-:Y:S02]  /*66c0*/  STG.E.128 desc[UR6][R148.64], R32 ;  /* 0x0000002094007986 */ /* 0x0205e4000c101d06 */
.L_x_5651:
[----:B------:R-:W-:Y:S05]  /*66d0*/  BSYNC B1 ;  /* 0x0000000000017941 */ /* 0x000fea0003800000 */
.L_x_5650:
        /* <DEDUP_REMOVED lines=100> */
.L_x_5657:
[----:B------:R-:W-:Y:S05]  /*6d20*/  BSYNC B0 ;  /* 0x0000000000007941 */ /* 0x000fea0003800000 */
.L_x_5656:
[----:B-----5:R3:W-:Y:S02]  /*6d30*/  STG.E.128 desc[UR6][R148.64], R32 ;  /* 0x0000002094007986 */ /* 0x0207e4000c101d06 */
.L_x_5655:
[----:B------:R-:W-:Y:S05]  /*6d40*/  BSYNC B1 ;  /* 0x0000000000017941 */ /* 0x000fea0003800000 */
.L_x_5654:
        /* <DEDUP_REMOVED lines=103> */
.L_x_5661:
[----:B------:R-:W-:Y:S05]  /*73c0*/  BSYNC B0 ;  /* 0x0000000000007941 */ /* 0x000fea0003800000 */
.L_x_5660:
[----:B-----5:R2:W-:Y:S02]  /*73d0*/  STG.E.128 desc[UR6][R148.64], R32 ;  /* 0x0000002094007986 */ /* 0x0205e4000c101d06 */
.L_x_5659:
[----:B------:R-:W-:Y:S05]  /*73e0*/  BSYNC B1 ;  /* 0x0000000000017941 */ /* 0x000fea0003800000 */
.L_x_5658:
        /* <DEDUP_REMOVED lines=103> */
.L_x_5665:
[----:B------:R-:W-:Y:S05]  /*7a60*/  BSYNC B0 ;  /* 0x0000000000007941 */ /* 0x000fea0003800000 */
.L_x_5664:
[----:B-----5:R2:W-:Y:S02]  /*7a70*/  STG.E.128 desc[UR6][R148.64], R32 ;  /* 0x0000002094007986 */ /* 0x0205e4000c101d06 */
.L_x_5663:
[----:B------:R-:W-:Y:S05]  /*7a80*/  BSYNC B1 ;  /* 0x0000000000017941 */ /* 0x000fea0003800000 */
.L_x_5662:
        /* <DEDUP_REMOVED lines=104> */
.L_x_5669:
[----:B------:R-:W-:Y:S05]  /*8110*/  BSYNC B0 ;  /* 0x0000000000007941 */ /* 0x000fea0003800000 */
.L_x_5668:
[----:B-----5:R2:W-:Y:S02]  /*8120*/  STG.E.128 desc[UR6][R148.64], R32 ;  /* 0x0000002094007986 */ /* 0x0205e4000c101d06 */
.L_x_5667:
[----:B------:R-:W-:Y:S05]  /*8130*/  BSYNC B1 ;  /* 0x0000000000017941 */ /* 0x000fea0003800000 */
.L_x_5666:
        /* <DEDUP_REMOVED lines=8> */
.L_x_5619:
        /* <DEDUP_REMOVED lines=68> */
.L_x_5637:
        /* <DEDUP_REMOVED lines=84> */
.L_x_5670:
        /* <DEDUP_REMOVED lines=9> */
.L_x_5671:
[----:B------:R-:W-:Y:S04]  /*8bd0*/  IADD3 R11, R11, -0x1, RZ ;  /* 0xffffffff0b0b7810 */ /* 0x000fe80007ffe0ff */
[----:B------:R-:W-:Y:S11]  /*8be0*/  ISETP.GT.AND P0, PT, R11, R54, PT ;  /* 0x000000360b00720c */ /* 0x000ff60003f04270 */
[----:B------:R-:W-:Y:S02]  /*8bf0*/  @!UPT UIADD3 URZ, URZ, URZ, URZ ;  /* 0x0000003f3f3ff290 */ /* 0x000fe4000fffe03f */
[----:B------:R-:W-:Y:S05]  /*8c00*/  @P0 BRA `(.L_x_5672) ;  /* 0xffffff9c000c0947 */ /* 0x000fea000383ffff */
.L_x_5618:
        /* <DEDUP_REMOVED lines=10> */
[----:B---3--:R-:W-:Y:S01]  /*8cb0*/  IMAD.MOV.U32 R6, RZ, RZ, RZ ;  /* 0x000000ffff067224 */ /* 0x008fe200078e00ff */
[----:B------:R-:W-:-:S04]  /*8cc0*/  ISETP.NE.U32.AND P0, PT, RZ, UR8, PT ;  /* 0x00000008ff007c0c */ /* 0x000fc8000bf05070 */
[----:B------:R-:W-:Y:S01]  /*8cd0*/  ISETP.NE.AND.EX P0, PT, RZ, UR9, PT, P0 ;  /* 0x00000009ff007c0c */ /* 0x000fe2000bf05300 */
[----:B------:R-:W1:Y:S01]  /*8ce0*/  S2R R4, SR_CTAID.X ;  /* 0x0000000000047919 */ /* 0x000e620000002500 */
[----:B------:R-:W-:-:S11]  /*8cf0*/  ULDC.64 UR8, c[0x0][0x210] ;  /* 0x0000840000087ab9 */ /* 0x000fd60000000a00 */
[----:B------:R-:W3:Y:S01]  /*8d00*/  @P0 S2R R0, SR_CTAID.Y ;  /* 0x0000000000000919 */ /* 0x000ee20000002600 */
[----:B------:R-:W3:Y:S02]  /*8d10*/  @P0 LDC.64 R2, c[0x0][0x300] ;  /* 0x0000c000ff020b82 */ /* 0x000ee40000000a00 */
[----:B---3--:R-:W-:-:S06]  /*8d20*/  @P0 IMAD.WIDE R8, R0, 0x4, R2 ;  /* 0x0000000400080825 */ /* 0x008fcc00078e0202 */
        /* <DEDUP_REMOVED lines=9> */
[CC--:B------:R-:W-:Y:S02]  /*8dc0*/  LEA R0, P3, R2.reuse, R126.reuse, 0x4 ;  /* 0x0000007e02007211 */ /* 0x0c0fe400078620ff */
[C---:B------:R-:W-:Y:S01]  /*8dd0*/  LEA R7, P2, R2.reuse, R126, 0x5 ;  /* 0x0000007e02077211 */ /* 0x040fe200078428ff */
[----:B-----5:R-:W-:Y:S01]  /*8de0*/  IMAD R8, R3, 0x30, RZ ;  /* 0x0000003003087824 */ /* 0x020fe200078e02ff */
[----:B------:R-:W-:-:S02]  /*8df0*/  LEA.HI.X R9, R2, R129, R3, 0x4, P3 ;  /* 0x0000008102097211 */ /* 0x000fc400018f2403 */
[----:B------:R-:W-:Y:S01]  /*8e00*/  LEA.HI.X R2, R2, R129, R3, 0x5, P2 ;  /* 0x0000008102027211 */ /* 0x000fe200010f2c03 */
[----:B------:R-:W-:Y:S01]  /*8e10*/  IMAD.IADD R8, R15, 0x1, R8 ;  /* 0x000000010f087824 */ /* 0x000fe200078e0208 */
[----:B------:R-:W-:Y:S01]  /*8e20*/  LEA R30, P2, R0, UR8, 0x1 ;  /* 0x00000008001e7c11 */ /* 0x000fe2000f8408ff */
[----:B------:R-:W-:-:S03]  /*8e30*/  IMAD R3, R4, -0x40, R175 ;  /* 0xffffffc004037824 */ /* 0x000fc600078e02af */
[----:B------:R-:W-:Y:S01]  /*8e40*/  LEA.HI.X R31, R0, UR9, R9, 0x1, P2 ;  /* 0x00000009001f7c11 */ /* 0x000fe200090f0c09 */
[----:B------:R-:W-:-:S04]  /*8e50*/  IMAD.IADD R6, R55, 0x1, R6 ;  /* 0x0000000137067824 */ /* 0x000fc800078e0206 */
[----:B------:R-:W-:-:S05]  /*8e60*/  IMAD R6, R111, R6, RZ ;  /* 0x000000066f067224 */ /* 0x000fca00078e02ff */
[-C--:B------:R-:W-:Y:S02]  /*8e70*/  IADD3 R11, P1, R109, R6.reuse, RZ ;  /* 0x000000066d0b7210 */ /* 0x080fe40007f3e0ff */
[----:B------:R-:W-:Y:S02]  /*8e80*/  IADD3 R5, P0, R108, R6, RZ ;  /* 0x000000066c057210 */ /* 0x000fe40007f1e0ff */
[----:B------:R-:W-:-:S05]  /*8e90*/  SHF.R.S32.HI R6, RZ, 0x1f, R6 ;  /* 0x0000001fff067819 */ /* 0x000fca0000011406 */
[--C-:B------:R-:W-:Y:S01]  /*8ea0*/  IMAD.X R10, R94, 0x1, R6.reuse, P1 ;  /* 0x000000015e0a7824 */ /* 0x100fe200008e0606 */
[----:B------:R-:W-:Y:S01]  /*8eb0*/  LEA R28, P1, R7, UR8, 0x1 ;  /* 0x00000008071c7c11 */ /* 0x000fe2000f8208ff */
[----:B------:R-:W-:Y:S01]  /*8ec0*/  IMAD.X R6, R93, 0x1, R6, P0 ;  /* 0x000000015d067824 */ /* 0x000fe200000e0606 */
[C---:B------:R-:W-:Y:S02]  /*8ed0*/  LEA R26, P0, R14.reuse, UR8, 0x1 ;  /* 0x000000080e1a7c11 */ /* 0x040fe4000f8008ff */
[----:B------:R-:W-:Y:S02]  /*8ee0*/  LEA.HI.X R29, R7, UR9, R2, 0x1, P1 ;  /* 0x00000009071d7c11 */ /* 0x000fe400088f0c02 */
[----:B------:R-:W-:Y:S02]  /*8ef0*/  LEA.HI.X R27, R14, UR9, R8, 0x1, P0 ;  /* 0x000000090e1b7c11 */ /* 0x000fe400080f0c08 */
[----:B------:R-:W-:-:S13]  /*8f00*/  ISETP.NE.AND P0, PT, RZ, UR10, PT ;  /* 0x0000000aff007c0c */ /* 0x000fda000bf05270 */
        /* <DEDUP_REMOVED lines=24> */
[--C-:B-----5:R-:W-:Y:S01]  /*9090*/  HADD2.F32 R21, -RZ, R13.reuse.H0_H0 ;  /* 0x2000000dff157230 */ /* 0x120fe20000004100 */
[----:B------:R-:W-:Y:S01]  /*90a0*/  MOV R19, R14 ;  /* 0x0000000e00137202 */ /* 0x000fe20000000f00 */
[----:B------:R-:W-:Y:S02]  /*90b0*/  HADD2.F32 R20, -RZ, R13.H1_H1 ;  /* 0x3000000dff147230 */ /* 0x000fe40000004100 */
[--C-:B------:R-:W-:Y:S02]  /*90c0*/  HADD2.F32 R17, -RZ, R15.reuse.H1_H1 ;  /* 0x3000000fff117230 */ /* 0x100fe40000004100 */
[----:B------:R-:W-:-:S02]  /*90d0*/  HADD2.F32 R18, -RZ, R15.H0_H0 ;  /* 0x2000000fff127230 */ /* 0x000fc40000004100 */
[----:B--2---:R-:W-:Y:S02]  /*90e0*/  HADD2.F32 R13, -RZ, R6.H1_H1 ;  /* 0x30000006ff0d7230 */ /* 0x004fe40000004100 */
        /* <DEDUP_REMOVED lines=31> */
.L_x_5679:
[----:B------:R-:W-:Y:S05]  /*92e0*/  BSYNC B0 ;  /* 0x0000000000007941 */ /* 0x000fea0003800000 */
.L_x_5678:
[----:B-----5:R2:W-:Y:S02]  /*92f0*/  STS.128 [R180], R12 ;  /* 0x0000000cb4007388 */ /* 0x0205e40000000c00 */
.L_x_5677:
[----:B------:R-:W-:Y:S05]  /*9300*/  BSYNC B1 ;  /* 0x0000000000017941 */ /* 0x000fea0003800000 */
.L_x_5676:
        /* <DEDUP_REMOVED lines=25> */
[----:B-----5:R-:W-:Y:S01]  /*94a0*/  MOV R19, R14 ;  /* 0x0000000e00137202 */ /* 0x020fe20000000f00 */
[----:B------:R-:W-:Y:S02]  /*94b0*/  HADD2.F32 R21, -RZ, R13.H1_H1 ;  /* 0x3000000dff157230 */ /* 0x000fe40000004100 */
[----:B------:R-:W-:Y:S02]  /*94c0*/  HADD2.F32 R18, -RZ, R15.H1_H1 ;  /* 0x3000000fff127230 */ /* 0x000fe40000004100 */
[----:B------:R-:W-:-:S02]  /*94d0*/  HADD2.F32 R22, -RZ, R13.H0_H0 ;  /* 0x2000000dff167230 */ /* 0x000fc40000004100 */
[----:B------:R-:W-:Y:S02]  /*94e0*/  HADD2.F32 R20, -RZ, R15.H0_H0 ;  /* 0x2000000fff147230 */ /* 0x000fe40000004100 */
[----:B----4-:R-:W-:Y:S02]  /*94f0*/  HADD2.F32 R14, -RZ, R6.H1_H1 ;  /* 0x30000006ff0e7230 */ /* 0x010fe40000004100 */
[----:B------:R-:W-:Y:S02]  /*9500*/  HADD2.F32 R5, -RZ, R7.H1_H1 ;  /* 0x30000007ff057230 */ /* 0x000fe40000004100 */
[----:B---3--:R-:W-:Y:S02]  /*9510*/  HADD2.F32 R16, -RZ, R9.H1_H1 ;  /* 0x30000009ff107230 */ /* 0x008fe40000004100 */
[-C--:B------:R-:W-:Y:S01]  /*9520*/  FMUL.FTZ R15, R21, R14.reuse ;  /* 0x0000000e150f7220 */ /* 0x080fe20000410000 */
[----:B------:R-:W-:Y:S02]  /*9530*/  HADD2.F32 R17, -RZ, R8.H1_H1 ;  /* 0x30000008ff117230 */ /* 0x000fe40000004100 */
[-C--:B------:R-:W-:Y:S01]  /*9540*/  FMUL.FTZ R13, R18, R5.reuse ;  /* 0x00000005120d7220 */ /* 0x080fe20000410000 */
[----:B------:R-:W-:Y:S01]  /*9550*/  FMUL.FTZ R14, R22, R14 ;  /* 0x0000000e160e7220 */ /* 0x000fe20000410000 */
[----:B------:R-:W-:Y:S01]  /*9560*/  FMUL.FTZ R5, R20, R5 ;  /* 0x0000000514057220 */ /* 0x000fe20000410000 */
[----:B------:R-:W-:-:S02]  /*9570*/  HADD2.F32 R7, -RZ, R7.H0_H0 ;  /* 0x20000007ff077230 */ /* 0x000fc40000004100 */
[-C--:B------:R-:W-:Y:S01]  /*9580*/  FFMA.FTZ R13, R20, R16.reuse, -R13 ;  /* 0x00000010140d7223 */ /* 0x080fe2000001080d */
[-C--:B------:R-:W-:Y:S01]  /*9590*/  FFMA.FTZ R15, R22, R17.reuse, -R15 ;  /* 0x00000011160f7223 */ /* 0x080fe2000001080f */
[----:B------:R-:W-:Y:S01]  /*95a0*/  FFMA.FTZ R14, R21, R17, R14 ;  /* 0x00000011150e7223 */ /* 0x000fe2000001000e */
[----:B------:R-:W-:Y:S01]  /*95b0*/  FFMA.FTZ R16, R18, R16, R5 ;  /* 0x0000001012107223 */ /* 0x000fe20000010005 */
[--C-:B------:R-:W-:Y:S02]  /*95c0*/  HADD2.F32 R5, -RZ, R12.reuse.H0_H0 ;  /* 0x2000000cff057230 */ /* 0x100fe40000004100 */
[----:B------:R-:W-:Y:S01]  /*95d0*/  HADD2.F32 R17, -RZ, R12.H1_H1 ;  /* 0x3000000cff117230 */ /* 0x000fe20000004100 */
[----:B------:R-:W-:Y:S01]  /*95e0*/  F2FP.F16.F32.PACK_AB R14, R14, R15 ;  /* 0x0000000f0e0e723e */ /* 0x000fe200000000ff */
[--C-:B------:R-:W-:Y:S01]  /*95f0*/  HADD2.F32 R18, -RZ, R19.reuse.H1_H1 ;  /* 0x30000013ff127230 */ /* 0x100fe20000004100 */
[----:B------:R-:W-:Y:S01]  /*9600*/  F2FP.F16.F32.PACK_AB R15, R16, R13 ;  /* 0x0000000d100f723e */ /* 0x000fe200000000ff */
[----:B------:R-:W-:Y:S01]  /*9610*/  HADD2.F32 R12, -RZ, R19.H0_H0 ;  /* 0x20000013ff0c7230 */ /* 0x000fe20000004100 */
[----:B------:R-:W-:Y:S01]  /*9620*/  MOV R13, R14 ;  /* 0x0000000e000d7202 */ /* 0x000fe20000000f00 */
[----:B------:R-:W-:-:S02]  /*9630*/  HADD2.F32 R6, -RZ, R6.H0_H0 ;  /* 0x20000006ff067230 */ /* 0x000fc40000004100 */
[-C--:B------:R-:W-:Y:S01]  /*9640*/  FMUL.FTZ R19, R18, R7.reuse ;  /* 0x0000000712137220 */ /* 0x080fe20000410000 */
[----:B------:R-:W-:Y:S02]  /*9650*/  HADD2.F32 R9, -RZ, R9.H0_H0 ;  /* 0x20000009ff097230 */ /* 0x000fe40000004100 */
[C---:B------:R-:W-:Y:S01]  /*9660*/  FMUL.FTZ R7, R12.reuse, R7 ;  /* 0x000000070c077220 */ /* 0x040fe20000410000 */
[----:B------:R-:W-:Y:S02]  /*9670*/  HADD2.F32 R8, -RZ, R8.H0_H0 ;  /* 0x20000008ff087230 */ /* 0x000fe40000004100 */
[-C--:B------:R-:W-:Y:S01]  /*9680*/  FMUL.FTZ R20, R17, R6.reuse ;  /* 0x0000000611147220 */ /* 0x080fe20000410000 */
[C---:B------:R-:W-:Y:S01]  /*9690*/  FMUL.FTZ R6, R5.reuse, R6 ;  /* 0x0000000605067220 */ /* 0x040fe20000410000 */
[-C--:B------:R-:W-:Y:S01]  /*96a0*/  FFMA.FTZ R19, R12, R9.reuse, -R19 ;  /* 0x000000090c137223 */ /* 0x080fe20000010813 */
[----:B------:R-:W-:Y:S01]  /*96b0*/  FFMA.FTZ R18, R18, R9, R7 ;  /* 0x0000000912127223 */ /* 0x000fe20000010007 */
[-C--:B------:R-:W-:Y:S01]  /*96c0*/  FFMA.FTZ R20, R5, R8.reuse, -R20 ;  /* 0x0000000805147223 */ /* 0x080fe20000010814 */
[----:B------:R-:W-:-:S03]  /*96d0*/  FFMA.FTZ R17, R17, R8, R6 ;  /* 0x0000000811117223 */ /* 0x000fc60000010006 */
[----:B------:R-:W-:Y:S02]  /*96e0*/  F2FP.F16.F32.PACK_AB R18, R18, R19 ;  /* 0x000000131212723e */ /* 0x000fe400000000ff */
[----:B------:R-:W-:Y:S02]  /*96f0*/  F2FP.F16.F32.PACK_AB R12, R17, R20 ;  /* 0x00000014110c723e */ /* 0x000fe400000000ff */
[----:B------:R-:W-:Y:S02]  /*9700*/  MOV R14, R18 ;  /* 0x00000012000e7202 */ /* 0x000fe40000000f00 */
.L_x_5683:
[----:B------:R-:W-:Y:S05]  /*9710*/  BSYNC B0 ;  /* 0x0000000000007941 */ /* 0x000fea0003800000 */
.L_x_5682:
[----:B-----5:R4:W-:Y:S02]  /*9720*/  STS.128 [R180+0x800], R12 ;  /* 0x0008000cb4007388 */ /* 0x0209e40000000c00 */
.L_x_5681:
[----:B------:R-:W-:Y:S05]  /*9730*/  BSYNC B1 ;  /* 0x0000000000017941 */ /* 0x000fea0003800000 */
.L_x_5680:
        /* <DEDUP_REMOVED lines=24> */
[----:B------:R-:W4:Y:S04]  /*98c0*/  LDG.E.64 R6, desc[UR6][R6.64] ;  /* 0x0000000606067981 */ /* 0x000f28000c1e1b00 */
[----:B------:R-:W2:Y:S01]  /*98d0*/  LDG.E.64 R8, desc[UR6][R8.64] ;  /* 0x0000000608087981 */ /* 0x000ea2000c1e1b00 */
[--C-:B-----5:R-:W-:Y:S02]  /*98e0*/  HADD2.F32 R20, -RZ, R29.reuse.H1_H1 ;  /* 0x3000001dff147230 */ /* 0x120fe40000004100 */
[----:B------:R-:W-:Y:S02]  /*98f0*/  HADD2.F32 R19, -RZ, R29.H0_H0 ;  /* 0x2000001dff137230 */ /* 0x000fe40000004100 */
[--C-:B------:R-:W-:Y:S02]  /*9900*/  HADD2.F32 R18, -RZ, R31.reuse.H1_H1 ;  /* 0x3000001fff127230 */ /* 0x100fe40000004100 */
[----:B------:R-:W-:-:S02]  /*9910*/  HADD2.F32 R17, -RZ, R31.H0_H0 ;  /* 0x2000001fff117230 */ /* 0x000fc40000004100 */
[----:B----4-:R-:W-:Y:S02]  /*9920*/  HADD2.F32 R13, -RZ, R6.H1_H1 ;  /* 0x30000006ff0d7230 */ /* 0x010fe40000004100 */
[----:B------:R-:W-:Y:S02]  /*9930*/  HADD2.F32 R5, -RZ, R7.H1_H1 ;  /* 0x30000007ff057230 */ /* 0x000fe40000004100 */
[----:B--2---:R-:W-:Y:S02]  /*9940*/  HADD2.F32 R16, -RZ, R8.H1_H1 ;  /* 0x30000008ff107230 */ /* 0x004fe40000004100 */
[-C--:B------:R-:W-:Y:S01]  /*9950*/  FMUL.FTZ R14, R20, R13.reuse ;  /* 0x0000000d140e7220 */ /* 0x080fe20000410000 */
[----:B------:R-:W-:Y:S02]  /*9960*/  HADD2.F32 R15, -RZ, R9.H1_H1 ;  /* 0x30000009ff0f7230 */ /* 0x000fe40000004100 */
[----:B------:R-:W-:Y:S01]  /*9970*/  FMUL.FTZ R13, R19, R13 ;  /* 0x0000000d130d7220 */ /* 0x000fe20000410000 */
[-C--:B------:R-:W-:Y:S01]  /*9980*/  FMUL.FTZ R12, R18, R5.reuse ;  /* 0x00000005120c7220 */ /* 0x080fe20000410000 */
[----:B------:R-:W-:Y:S01]  /*9990*/  FMUL.FTZ R5, R17, R5 ;  /* 0x0000000511057220 */ /* 0x000fe20000410000 */
        /* <DEDUP_REMOVED lines=24> */
.L_x_5687:
[----:B------:R-:W-:Y:S05]  /*9b20*/  BSYNC B0 ;  /* 0x0000000000007941 */ /* 0x000fea0003800000 */
.L_x_5686:
[----:B-----5:R2:W-:Y:S02]  /*9b30*/  STS.128 [R180+0x1000], R28 ;  /* 0x0010001cb4007388 */ /* 0x0205e40000000c00 */
.L_x_5685:
[----:B------:R-:W-:Y:S05]  /*9b40*/  BSYNC B1 ;  /* 0x0000000000017941 */ /* 0x000fea0003800000 */
.L_x_5684:
        /* <DEDUP_REMOVED lines=25> */
[----:B-----5:R-:W-:Y:S01]  /*9ce0*/  MOV R5, R15 ;  /* 0x0000000f00057202 */ /* 0x020fe20000000f00 */
[--C-:B------:R-:W-:Y:S01]  /*9cf0*/  HADD2.F32 R18, -RZ, R13.reuse.H1_H1 ;  /* 0x3000000dff127230 */ /* 0x100fe20000004100 */
[----:B------:R-:W-:Y:S01]  /*9d00*/  MOV R16, R14 ;  /* 0x0000000e00107202 */ /* 0x000fe20000000f00 */
[----:B------:R-:W-:Y:S02]  /*9d10*/  HADD2.F32 R17, -RZ, R13.H0_H0 ;  /* 0x2000000dff117230 */ /* 0x000fe40000004100 */
[----:B------:R-:W-:-:S02]  /*9d20*/  HADD2.F32 R15, -RZ, R5.H0_H0 ;  /* 0x20000005ff0f7230 */ /* 0x000fc40000004100 */
[----:B------:R-:W-:Y:S02]  /*9d30*/  HADD2.F32 R14, -RZ, R5.H1_H1 ;  /* 0x30000005ff0e7230 */ /* 0x000fe40000004100 */
[----:B----4-:R-:W-:Y:S02]  /*9d40*/  HADD2.F32 R9, -RZ, R2.H1_H1 ;  /* 0x30000002ff097230 */ /* 0x010fe40000004100 */
[----:B------:R-:W-:Y:S02]  /*9d50*/  HADD2.F32 R5, -RZ, R3.H1_H1 ;  /* 0x30000003ff057230 */ /* 0x000fe40000004100 */
[----:B---3--:R-:W-:Y:S02]  /*9d60*/  HADD2.F32 R13, -RZ, R6.H1_H1 ;  /* 0x30000006ff0d7230 */ /* 0x008fe40000004100 */
[----:B------:R-:W-:Y:S01]  /*9d70*/  FMUL.FTZ R10, R18, R9 ;  /* 0x00000009120a7220 */ /* 0x000fe20000410000 */
[----:B------:R-:W-:Y:S02]  /*9d80*/  HADD2.F32 R11, -RZ, R7.H1_H1 ;  /* 0x30000007ff0b7230 */ /* 0x000fe40000004100 */
[----:B------:R-:W-:Y:S01]  /*9d90*/  FMUL.FTZ R8, R14, R5 ;  /* 0x000000050e087220 */ /* 0x000fe20000410000 */
[----:B------:R-:W-:Y:S01]  /*9da0*/  FMUL.FTZ R9, R17, R9 ;  /* 0x0000000911097220 */ /* 0x000fe20000410000 */
[----:B------:R-:W-:Y:S01]  /*9db0*/  FMUL.FTZ R5, R15, R5 ;  /* 0x000000050f057220 */ /* 0x000fe20000410000 */
[----:B------:R-:W-:Y:S01]  /*9dc0*/  FFMA.FTZ R10, R17, R13, -R10 ;  /* 0x0000000d110a7223 */ /* 0x000fe2000001080a */
[----:B------:R-:W-:Y:S01]  /*9dd0*/  FFMA.FTZ R8, R15, R11, -R8 ;  /* 0x0000000b0f087223 */ /* 0x000fe20000010808 */
        /* <DEDUP_REMOVED lines=9> */
[-C--:B------:R-:W-:Y:S01]  /*9e70*/  FMUL.FTZ R14, R13, R2.reuse ;  /* 0x000000020d0e7220 */ /* 0x080fe20000410000 */
[----:B------:R-:W-:Y:S02]  /*9e80*/  HADD2.F32 R16, -RZ, R16.H1_H1 ;  /* 0x30000010ff107230 */ /* 0x000fe40000004100 */
[----:B------:R-:W-:Y:S01]  /*9e90*/  FMUL.FTZ R2, R11, R2 ;  /* 0x000000020b027220 */ /* 0x000fe20000410000 */
[----:B------:R-:W-:-:S02]  /*9ea0*/  HADD2.F32 R6, -RZ, R6.H0_H0 ;  /* 0x20000006ff067230 */ /* 0x000fc40000004100 */
        /* <DEDUP_REMOVED lines=11> */
.L_x_5690:
[----:B------:R-:W-:Y:S05]  /*9f60*/  BSYNC B0 ;  /* 0x0000000000007941 */ /* 0x000fea0003800000 */
.L_x_5689:
[----:B-----5:R4:W-:Y:S01]  /*9f70*/  STS.128 [R180+0x1800], R12 ;  /* 0x0018000cb4007388 */ /* 0x0209e20000000c00 */
[----:B------:R-:W-:Y:S05]  /*9f80*/  BRA `(.L_x_5688) ;  /* 0x0000001c00707947 */ /* 0x000fea0003800000 */
.L_x_5675:
        /* <DEDUP_REMOVED lines=29> */
[----:B------:R-:W-:-:S04]  /*a160*/  IADD3 R7, P1, R0, R5, RZ ;  /* 0x0000000500077210 */ /* 0x000fc80007f3e0ff */
[----:B------:R-:W4:Y:S01]  /*a170*/  LDG.E.128 R8, desc[UR6][R10.64] ;  /* 0x000000060a087981 */ /* 0x000f22000c1e1d00 */
[----:B------:R-:W-:Y:S02]  /*a180*/  LEA.HI.X.SX32 R0, R0, R6, 0x1, P1 ;  /* 0x0000000600007211 */ /* 0x000fe400008f0eff */
[----:B--2---:R-:W-:-:S04]  /*a190*/  LEA R12, P1, R7, UR8, 0x1 ;  /* 0x00000008070c7c11 */ /* 0x004fc8000f8208ff */
[----:B------:R-:W-:-:S06]  /*a1a0*/  LEA.HI.X R13, R7, UR9, R0, 0x1, P1 ;  /* 0x00000009070d7c11 */ /* 0x000fcc00088f0c00 */
[----:B------:R-:W2:Y:S01]  /*a1b0*/  LDG.E.128 R12, desc[UR6][R12.64] ;  /* 0x000000060c0c7981 */ /* 0x000ea2000c1e1d00 */
[--C-:B---3--:R-:W-:Y:S02]  /*a1c0*/  HADD2.F32 R33, -RZ, R16.reuse.H0_H0 ;  /* 0x20000010ff217230 */ /* 0x108fe40000004100 */
[----:B------:R-:W-:Y:S02]  /*a1d0*/  HADD2.F32 R35, -RZ, R16.H1_H1 ;  /* 0x30000010ff237230 */ /* 0x000fe40000004100 */
[--C-:B----4-:R-:W-:Y:S02]  /*a1e0*/  HADD2.F32 R0, -RZ, R8.reuse.H0_H0 ;  /* 0x20000008ff007230 */ /* 0x110fe40000004100 */
[--C-:B------:R-:W-:Y:S02]  /*a1f0*/  HADD2.F32 R7, -RZ, R9.reuse.H0_H0 ;  /* 0x20000009ff077230 */ /* 0x100fe40000004100 */
[----:B------:R-:W-:Y:S02]  /*a200*/  HADD2.F32 R8, -RZ, R8.H1_H1 ;  /* 0x30000008ff087230 */ /* 0x000fe40000004100 */
[----:B------:R-:W-:-:S02]  /*a210*/  HADD2.F32 R25, -RZ, R9.H1_H1 ;  /* 0x30000009ff197230 */ /* 0x000fc40000004100 */
[----:B------:R-:W-:Y:S01]  /*a220*/  @!P0 FADD.FTZ R0, -R0, -RZ ;  /* 0x800000ff00008221 */ /* 0x000fe20000010100 */
[--C-:B------:R-:W-:Y:S02]  /*a230*/  HADD2.F32 R9, -RZ, R10.reuse.H0_H0 ;  /* 0x2000000aff097230 */ /* 0x100fe40000004100 */
[----:B------:R-:W-:Y:S01]  /*a240*/  @!P0 FADD.FTZ R7, -R7, -RZ ;  /* 0x800000ff07078221 */ /* 0x000fe20000010100 */
[----:B------:R-:W-:Y:S02]  /*a250*/  HADD2.F32 R32, -RZ, R10.H1_H1 ;  /* 0x3000000aff207230 */ /* 0x000fe40000004100 */
[----:B------:R-:W-:Y:S02]  /*a260*/  HADD2.F32 R16, -RZ, R17.H0_H0 ;  /* 0x20000011ff107230 */ /* 0x000fe40000004100 */
[----:B------:R-:W-:Y:S01]  /*a270*/  @!P0 FADD.FTZ R8, -R8, -RZ ;  /* 0x800000ff08088221 */ /* 0x000fe20000010100 */
[--C-:B------:R-:W-:Y:S02]  /*a280*/  HADD2.F32 R10, -RZ, R11.reuse.H0_H0 ;  /* 0x2000000bff0a7230 */ /* 0x100fe40000004100 */
[----:B------:R-:W-:-:S02]  /*a290*/  HADD2.F32 R11, -RZ, R11.H1_H1 ;  /* 0x3000000bff0b7230 */ /* 0x000fc40000004100 */
[----:B------:R-:W-:Y:S01]  /*a2a0*/  FMUL.FTZ R33, R33, R0 ;  /* 0x0000000021217220 */ /* 0x000fe20000410000 */
[----:B------:R-:W-:Y:S01]  /*a2b0*/  FMUL.FTZ R16, R16, R7 ;  /* 0x0000000710107220 */ /* 0x000fe20000410000 */
[----:B------:R-:W-:Y:S02]  /*a2c0*/  HADD2.F32 R34, -RZ, R17.H1_H1 ;  /* 0x30000011ff227230 */ /* 0x000fe40000004100 */
[----:B------:R-:W-:Y:S01]  /*a2d0*/  FMUL.FTZ R35, R35, R8 ;  /* 0x0000000823237220 */ /* 0x000fe20000410000 */
[--C-:B------:R-:W-:Y:S02]  /*a2e0*/  HADD2.F32 R7, -RZ, R19.reuse.H0_H0 ;  /* 0x20000013ff077230 */ /* 0x100fe40000004100 */
        /* <DEDUP_REMOVED lines=8> */
[----:B------:R-:W-:Y:S01]  /*a370*/  FMUL.FTZ R11, R0, R11 ;  /* 0x0000000b000b7220 */ /* 0x000fe20000410000 */
[----:B------:R-:W-:Y:S01]  /*a380*/  @!P0 FADD.FTZ R25, -R25, -RZ ;  /* 0x800000ff19198221 */ /* 0x000fe20000010100 */
[----:B------:R-:W-:Y:S01]  /*a390*/  FMUL.FTZ R9, R8, R9 ;  /* 0x0000000908097220 */ /* 0x000fe20000410000 */
[----:B------:R-:W-:Y:S01]  /*a3a0*/  FMUL.FTZ R32, R17, R32 ;  /* 0x0000002011207220 */ /* 0x000fe20000410000 */
[----:B-----5:R-:W-:Y:S02]  /*a3b0*/  HADD2.F32 R0, -RZ, R20.H0_H0 ;  /* 0x20000014ff007230 */ /* 0x020fe40000004100 */
[----:B--2---:R-:W-:-:S02]  /*a3c0*/  HADD2.F32 R7, -RZ, R12.H0_H0 ;  /* 0x2000000cff077230 */ /* 0x004fc40000004100 */
[----:B------:R-:W-:Y:S02]  /*a3d0*/  HADD2.F32 R20, -RZ, R20.H1_H1 ;  /* 0x30000014ff147230 */ /* 0x000fe40000004100 */
[----:B------:R-:W-:Y:S02]  /*a3e0*/  HADD2.F32 R17, -RZ, R21.H0_H0 ;  /* 0x20000015ff117230 */ /* 0x000fe40000004100 */
[----:B------:R-:W-:Y:S02]  /*a3f0*/  HADD2.F32 R12, -RZ, R12.H1_H1 ;  /* 0x3000000cff0c7230 */ /* 0x000fe40000004100 */
[----:B------:R-:W-:Y:S02]  /*a400*/  HADD2.F32 R8, -RZ, R13.H0_H0 ;  /* 0x2000000dff087230 */ /* 0x000fe40000004100 */
[----:B------:R-:W-:Y:S01]  /*a410*/  FMUL.FTZ R34, R34, R25 ;  /* 0x0000001922227220 */ /* 0x000fe20000410000 */
[--C-:B------:R-:W-:Y:S02]  /*a420*/  HADD2.F32 R18, -RZ, R14.reuse.H0_H0 ;  /* 0x2000000eff127230 */ /* 0x100fe40000004100 */
[----:B------:R-:W-:Y:S01]  /*a430*/  FFMA.FTZ R0, R0, R7, R33 ;  /* 0x0000000700007223 */ /* 0x000fe20000010021 */
[----:B------:R-:W-:-:S02]  /*a440*/  HADD2.F32 R25, -RZ, R14.H1_H1 ;  /* 0x3000000eff197230 */ /* 0x000fc40000004100 */
[----:B------:R-:W-:Y:S01]  /*a450*/  FFMA.FTZ R35, R20, R12, R35 ;  /* 0x0000000c14237223 */ /* 0x000fe20000010023 */
[--C-:B------:R-:W-:Y:S02]  /*a460*/  HADD2.F32 R19, -RZ, R15.reuse.H0_H0 ;  /* 0x2000000fff137230 */ /* 0x100fe40000004100 */
[----:B------:R-:W-:Y:S01]  /*a470*/  FFMA.FTZ R8, R17, R8, R16 ;  /* 0x0000000811087223 */ /* 0x000fe20000010010 */
[----:B------:R-:W-:Y:S02]  /*a480*/  HADD2.F32 R14, -RZ, R15.H1_H1 ;  /* 0x3000000fff0e7230 */ /* 0x000fe40000004100 */
[----:B------:R-:W-:Y:S02]  /*a490*/  HADD2.F32 R13, -RZ, R13.H1_H1 ;  /* 0x3000000dff0d7230 */ /* 0x000fe40000004100 */
[----:B------:R-:W-:Y:S02]  /*a4a0*/  HADD2.F32 R21, -RZ, R21.H1_H1 ;  /* 0x30000015ff157230 */ /* 0x000fe40000004100 */
[----:B------:R-:W-:-:S02]  /*a4b0*/  HADD2.F32 R12, -RZ, R22.H0_H0 ;  /* 0x20000016ff0c7230 */ /* 0x000fc40000004100 */
        /* <DEDUP_REMOVED lines=12> */
.L_x_5694:
[----:B------:R-:W-:Y:S05]  /*a580*/  BSYNC B0 ;  /* 0x0000000000007941 */ /* 0x000fea0003800000 */
.L_x_5693:
[----:B-----5:R3:W-:Y:S02]  /*a590*/  STS.128 [R180], R20 ;  /* 0x00000014b4007388 */ /* 0x0207e40000000c00 */
.L_x_5692:
[----:B------:R-:W-:Y:S05]  /*a5a0*/  BSYNC B1 ;  /* 0x0000000000017941 */ /* 0x000fea0003800000 */
.L_x_5691:
        /* <DEDUP_REMOVED lines=18> */
[----:B--2---:R-:W-:Y:S02]  /*a6d0*/  MOV R12, RZ ;  /* 0x000000ff000c7202 */ /* 0x004fe40000000f00 */
        /* <DEDUP_REMOVED lines=17> */
[----:B------:R-:W4:Y:S01]  /*a7f0*/  LDG.E.128 R12, desc[UR6][R14.64] ;  /* 0x000000060e0c7981 */ /* 0x000f22000c1e1d00 */
[----:B--2---:R-:W-:Y:S02]  /*a800*/  HADD2.F32 R32, -RZ, R16.H0_H0 ;  /* 0x20000010ff207230 */ /* 0x004fe40000004100 */
[----:B---3--:R-:W-:Y:S02]  /*a810*/  HADD2.F32 R31, -RZ, R17.H0_H0 ;  /* 0x20000011ff1f7230 */ /* 0x008fe40000004100 */
[--C-:B----4-:R-:W-:Y:S02]  /*a820*/  HADD2.F32 R7, -RZ, R8.reuse.H0_H0 ;  /* 0x20000008ff077230 */ /* 0x110fe40000004100 */
[----:B------:R-:W-:Y:S02]  /*a830*/  HADD2.F32 R24, -RZ, R8.H1_H1 ;  /* 0x30000008ff187230 */ /* 0x000fe40000004100 */
[--C-:B------:R-:W-:Y:S02]  /*a840*/  HADD2.F32 R8, -RZ, R9.reuse.H0_H0 ;  /* 0x20000009ff087230 */ /* 0x100fe40000004100 */
[----:B------:R-:W-:-:S02]  /*a850*/  HADD2.F32 R25, -RZ, R9.H1_H1 ;  /* 0x30000009ff197230 */ /* 0x000fc40000004100 */
[----:B------:R-:W-:Y:S01]  /*a860*/  @!P0 FADD.FTZ R7, -R7, -RZ ;  /* 0x800000ff07078221 */ /* 0x000fe20000010100 */
[--C-:B------:R-:W-:Y:S02]  /*a870*/  HADD2.F32 R9, -RZ, R10.reuse.H0_H0 ;  /* 0x2000000aff097230 */ /* 0x100fe40000004100 */
[----:B------:R-:W-:Y:S01]  /*a880*/  @!P0 FADD.FTZ R8, -R8, -RZ ;  /* 0x800000ff08088221 */ /* 0x000fe20000010100 */
[----:B------:R-:W-:Y:S02]  /*a890*/  HADD2.F32 R30, -RZ, R10.H1_H1 ;  /* 0x3000000aff1e7230 */ /* 0x000fe40000004100 */
[--C-:B------:R-:W-:Y:S02]  /*a8a0*/  HADD2.F32 R10, -RZ, R11.reuse.H0_H0 ;  /* 0x2000000bff0a7230 */ /* 0x100fe40000004100 */
[----:B------:R-:W-:Y:S02]  /*a8b0*/  HADD2.F32 R11, -RZ, R11.H1_H1 ;  /* 0x3000000bff0b7230 */ /* 0x000fe40000004100 */
[----:B------:R-:W-:Y:S01]  /*a8c0*/  FMUL.FTZ R32, R32, R7 ;  /* 0x0000000720207220 */ /* 0x000fe20000410000 */
[----:B------:R-:W-:-:S02]  /*a8d0*/  HADD2.F32 R33, -RZ, R16.H1_H1 ;  /* 0x30000010ff217230 */ /* 0x000fc40000004100 */
[----:B------:R-:W-:Y:S01]  /*a8e0*/  FMUL.FTZ R31, R31, R8 ;  /* 0x000000081f1f7220 */ /* 0x000fe20000410000 */
[----:B------:R-:W-:Y:S02]  /*a8f0*/  HADD2.F32 R16, -RZ, R17.H1_H1 ;  /* 0x30000011ff107230 */ /* 0x000fe40000004100 */
[----:B------:R-:W-:Y:S01]  /*a900*/  @!P0 FADD.FTZ R24, -R24, -RZ ;  /* 0x800000ff18188221 */ /* 0x000fe20000010100 */
[----:B------:R-:W-:Y:S02]  /*a910*/  HADD2.F32 R17, -RZ, R18.H1_H1 ;  /* 0x30000012ff117230 */ /* 0x000fe40000004100 */
[----:B------:R-:W-:Y:S01]  /*a920*/  @!P0 FADD.FTZ R30, -R30, -RZ ;  /* 0x800000ff1e1e8221 */ /* 0x000fe20000010100 */
[--C-:B------:R-:W-:Y:S02]  /*a930*/  HADD2.F32 R7, -RZ, R19.reuse.H0_H0 ;  /* 0x20000013ff077230 */ /* 0x100fe40000004100 */
[----:B------:R-:W-:Y:S01]  /*a940*/  @!P0 FADD.FTZ R10, -R10, -RZ ;  /* 0x800000ff0a0a8221 */ /* 0x000fe20000010100 */
[----:B------:R-:W-:-:S02]  /*a950*/  HADD2.F32 R8, -RZ, R19.H1_H1 ;  /* 0x30000013ff087230 */ /* 0x000fc40000004100 */
        /* <DEDUP_REMOVED lines=8> */
[----:B-----5:R-:W-:Y:S02]  /*a9e0*/  HADD2.F32 R7, -RZ, R20.H0_H0 ;  /* 0x20000014ff077230 */ /* 0x020fe40000004100 */
[----:B------:R-:W-:-:S02]  /*a9f0*/  HADD2.F32 R8, -RZ, R12.H0_H0 ;  /* 0x2000000cff087230 */ /* 0x000fc40000004100 */
        /* <DEDUP_REMOVED lines=28> */
.L_x_5698:
[----:B------:R-:W-:Y:S05]  /*abc0*/  BSYNC B0 ;  /* 0x0000000000007941 */ /* 0x000fea0003800000 */
.L_x_5697:
[----:B-----5:R1:W-:Y:S02]  /*abd0*/  STS.128 [R180+0x800], R20 ;  /* 0x00080014b4007388 */ /* 0x0203e40000000c00 */
.L_x_5696:
[----:B------:R-:W-:Y:S05]  /*abe0*/  BSYNC B1 ;  /* 0x0000000000017941 */ /* 0x000fea0003800000 */
.L_x_5695:
        /* <DEDUP_REMOVED lines=17> */
[----:B--2---:R-:W-:-:S07]  /*ad00*/  MOV R13, RZ ;  /* 0x000000ff000d7202 */ /* 0x004fce0000000f00 */
[----:B------:R-:W-:-:S04]  /*ad10*/  @P0 SHF.R.S32.HI R111, RZ, 0x1, R110 ;  /* 0x00000001ff6f0819 */ /* 0x000fc8000001146e */
[C---:B------:R-:W-:Y:S02]  /*ad20*/  SHF.L.U32 R7, R111.reuse, 0x5, RZ ;  /* 0x000000056f077819 */ /* 0x040fe400000006ff */
        /* <DEDUP_REMOVED lines=19> */
[--C-:B------:R-:W-:Y:S02]  /*ae60*/  HADD2.F32 R31, -RZ, R17.reuse.H0_H0 ;  /* 0x20000011ff1f7230 */ /* 0x100fe40000004100 */
[----:B------:R-:W-:Y:S02]  /*ae70*/  HADD2.F32 R17, -RZ, R17.H1_H1 ;  /* 0x30000011ff117230 */ /* 0x000fe40000004100 */
[--C-:B---3--:R-:W-:Y:S02]  /*ae80*/  HADD2.F32 R7, -RZ, R8.reuse.H0_H0 ;  /* 0x20000008ff077230 */ /* 0x108fe40000004100 */
[----:B------:R-:W-:Y:S02]  /*ae90*/  HADD2.F32 R25, -RZ, R8.H1_H1 ;  /* 0x30000008ff197230 */ /* 0x000fe40000004100 */
[----:B------:R-:W-:-:S02]  /*aea0*/  HADD2.F32 R8, -RZ, R9.H0_H0 ;  /* 0x20000009ff087230 */ /* 0x000fc40000004100 */
[----:B-1----:R-:W-:Y:S02]  /*aeb0*/  HADD2.F32 R28, -RZ, R9.H1_H1 ;  /* 0x30000009ff1c7230 */ /* 0x002fe40000004100 */
[----:B------:R-:W-:Y:S01]  /*aec0*/  @!P0 FADD.FTZ R7, -R7, -RZ ;  /* 0x800000ff07078221 */ /* 0x000fe20000010100 */
[--C-:B------:R-:W-:Y:S02]  /*aed0*/  HADD2.F32 R9, -RZ, R10.reuse.H0_H0 ;  /* 0x2000000aff097230 */ /* 0x100fe40000004100 */
[----:B------:R-:W-:Y:S01]  /*aee0*/  @!P0 FADD.FTZ R8, -R8, -RZ ;  /* 0x800000ff08088221 */ /* 0x000fe20000010100 */
[----:B------:R-:W-:Y:S02]  /*aef0*/  HADD2.F32 R29, -RZ, R10.H1_H1 ;  /* 0x3000000aff1d7230 */ /* 0x000fe40000004100 */
[----:B------:R-:W-:Y:S01]  /*af00*/  @!P0 FADD.FTZ R28, -R28, -RZ ;  /* 0x800000ff1c1c8221 */ /* 0x000fe20000010100 */
[--C-:B------:R-:W-:Y:S02]  /*af10*/  HADD2.F32 R10, -RZ, R11.reuse.H0_H0 ;  /* 0x2000000bff0a7230 */ /* 0x100fe40000004100 */
[----:B------:R-:W-:-:S02]  /*af20*/  HADD2.F32 R11, -RZ, R11.H1_H1 ;  /* 0x3000000bff0b7230 */ /* 0x000fc40000004100 */
[----:B------:R-:W-:Y:S01]  /*af30*/  FMUL.FTZ R30, R30, R7 ;  /* 0x000000071e1e7220 */ /* 0x000fe20000410000 */
[----:B------:R-:W-:Y:S01]  /*af40*/  FMUL.FTZ R31, R31, R8 ;  /* 0x000000081f1f7220 */ /* 0x000fe20000410000 */
[----:B------:R-:W-:Y:S01]  /*af50*/  FMUL.FTZ R17, R17, R28 ;  /* 0x0000001c11117220 */ /* 0x000fe20000410000 */
[--C-:B------:R-:W-:Y:S02]  /*af60*/  HADD2.F32 R7, -RZ, R19.reuse.H0_H0 ;  /* 0x20000013ff077230 */ /* 0x100fe40000004100 */
[----:B------:R-:W-:Y:S01]  /*af70*/  @!P0 FADD.FTZ R10, -R10, -RZ ;  /* 0x800000ff0a0a8221 */ /* 0x000fe20000010100 */
[--C-:B------:R-:W-:Y:S02]  /*af80*/  HADD2.F32 R28, -RZ, R18.reuse.H0_H0 ;  /* 0x20000012ff1c7230 */ /* 0x100fe40000004100 */
[----:B------:R-:W-:Y:S01]  /*af90*/  @!P0 FADD.FTZ R11, -R11, -RZ ;  /* 0x800000ff0b0b8221 */ /* 0x000fe20000010100 */
[----:B------:R-:W-:Y:S02]  /*afa0*/  HADD2.F32 R8, -RZ, R19.H1_H1 ;  /* 0x30000013ff087230 */ /* 0x000fe40000004100 */
[----:B------:R-:W-:Y:S01]  /*afb0*/  @!P0 FADD.FTZ R29, -R29, -RZ ;  /* 0x800000ff1d1d8221 */ /* 0x000fe20000010100 */
[----:B------:R-:W-:-:S02]  /*afc0*/  HADD2.F32 R18, -RZ, R18.H1_H1 ;  /* 0x30000012ff127230 */ /* 0x000fc40000004100 */
[----:B------:R-:W-:Y:S01]  /*afd0*/  @!P0 FADD.FTZ R25, -R25, -RZ ;  /* 0x800000ff19198221 */ /* 0x000fe20000010100 */
[----:B------:R-:W-:Y:S02]  /*afe0*/  HADD2.F32 R16, -RZ, R16.H1_H1 ;  /* 0x30000010ff107230 */ /* 0x000fe40000004100 */
[----:B------:R-:W-:Y:S01]  /*aff0*/  FMUL.FTZ R10, R7, R10 ;  /* 0x0000000a070a7220 */ /* 0x000fe20000410000 */
[----:B------:R-:W-:Y:S01]  /*b000*/  FMUL.FTZ R11, R8, R11 ;  /* 0x0000000b080b7220 */ /* 0x000fe20000410000 */
[--C-:B-----5:R-:W-:Y:S02]  /*b010*/  HADD2.F32 R7, -RZ, R20.reuse.H0_H0 ;  /* 0x20000014ff077230 */ /* 0x120fe40000004100 */
[----:B------:R-:W-:Y:S01]  /*b020*/  FMUL.FTZ R29, R18, R29 ;  /* 0x0000001d121d7220 */ /* 0x000fe20000410000 */
[----:B------:R-:W-:Y:S02]  /*b030*/  HADD2.F32 R19, -RZ, R20.H1_H1 ;  /* 0x30000014ff137230 */ /* 0x000fe40000004100 */
[----:B------:R-:W-:Y:S01]  /*b040*/  @!P0 FADD.FTZ R9, -R9, -RZ ;  /* 0x800000ff09098221 */ /* 0x000fe20000010100 */
[----:B----4-:R-:W-:-:S02]  /*b050*/  HADD2.F32 R8, -RZ, R12.H0_H0 ;  /* 0x2000000cff087230 */ /* 0x010fc40000004100 */
[----:B------:R-:W-:Y:S02]  /*b060*/  HADD2.F32 R20, -RZ, R12.H1_H1 ;  /* 0x3000000cff147230 */ /* 0x000fe40000004100 */
[----:B------:R-:W-:Y:S01]  /*b070*/  FMUL.FTZ R16, R16, R25 ;  /* 0x0000001910107220 */ /* 0x000fe20000410000 */
[----:B------:R-:W-:Y:S02]  /*b080*/  HADD2.F32 R18, -RZ, R21.H0_H0 ;  /* 0x20000015ff127230 */ /* 0x000fe40000004100 */
[--C-:B------:R-:W-:Y:S02]  /*b090*/  HADD2.F32 R12, -RZ, R13.reuse.H0_H0 ;  /* 0x2000000dff0c7230 */ /* 0x100fe40000004100 */
        /* <DEDUP_REMOVED lines=23> */
.L_x_5702:
[----:B------:R-:W-:Y:S05]  /*b210*/  BSYNC B0 ;  /* 0x0000000000007941 */ /* 0x000fea0003800000 */
.L_x_5701:
[----:B-----5:R3:W-:Y:S02]  /*b220*/  STS.128 [R180+0x1000], R20 ;  /* 0x00100014b4007388 */ /* 0x0207e40000000c00 */
.L_x_5700:
[----:B------:R-:W-:Y:S05]  /*b230*/  BSYNC B1 ;  /* 0x0000000000017941 */ /* 0x000fea0003800000 */
.L_x_5699:
        /* <DEDUP_REMOVED lines=22> */
[----:B------:R-:W-:Y:S01]  /*b3a0*/  IMAD.WIDE R28, R3, 0x2, R26 ;  /* 0x00000002031c7825 */ /* 0x000fe200078e021a */
[----:B------:R-:W-:-:S04]  /*b3b0*/  IADD3 R5, P1, R8, R5, RZ ;  /* 0x0000000508057210 */ /* 0x000fc80007f3e0ff */
[----:B------:R-:W-:Y:S01]  /*b3c0*/  LEA.HI.X.SX32 R6, R8, R6, 0x1, P1 ;  /* 0x0000000608067211 */ /* 0x000fe200008f0eff */
[----:B------:R-:W4:Y:S01]  /*b3d0*/  LDG.E.128 R28, desc[UR6][R28.64] ;  /* 0x000000061c1c7981 */ /* 0x000f22000c1e1d00 */
[----:B------:R-:W-:-:S04]  /*b3e0*/  IADD3 R7, P1, R2, R5, RZ ;  /* 0x0000000502077210 */ /* 0x000fc80007f3e0ff */
[----:B------:R-:W-:Y:S02]  /*b3f0*/  LEA.HI.X.SX32 R2, R2, R6, 0x1, P1 ;  /* 0x0000000602027211 */ /* 0x000fe400008f0eff */
[----:B------:R-:W-:-:S04]  /*b400*/  LEA R8, P1, R7, UR8, 0x1 ;  /* 0x0000000807087c11 */ /* 0x000fc8000f8208ff */
[----:B------:R-:W-:Y:S01]  /*b410*/  LEA.HI.X R9, R7, UR9, R2, 0x1, P1 ;  /* 0x0000000907097c11 */ /* 0x000fe200088f0c02 */
[----:B------:R-:W-:Y:S01]  /*b420*/  ULDC.64 UR8, c[0x0][0x358] ;  /* 0x0000d60000087ab9 */ /* 0x000fe20000000a00 */
[----:B------:R-:W-:Y:S02]  /*b430*/  MOV R2, RZ ;  /* 0x000000ff00027202 */ /* 0x000fe40000000f00 */
[----:B------:R-:W-:Y:S02]  /*b440*/  @P0 IADD3 R2, -R110, RZ, RZ ;  /* 0x000000ff6e020210 */ /* 0x000fe40007ffe1ff */
[----:B------:R-:W3:Y:S02]  /*b450*/  LDG.E.128 R8, desc[UR6][R8.64] ;  /* 0x0000000608087981 */ /* 0x000ee4000c1e1d00 */
[----:B------:R-:W-:-:S04]  /*b460*/  IADD3 R5, P1, R2, R5, RZ ;  /* 0x0000000502057210 */ /* 0x000fc80007f3e0ff */
[----:B------:R-:W-:Y:S02]  /*b470*/  LEA.HI.X.SX32 R2, R2, R6, 0x1, P1 ;  /* 0x0000000602027211 */ /* 0x000fe400008f0eff */
[----:B--2---:R-:W-:-:S04]  /*b480*/  LEA R12, P1, R5, UR8, 0x1 ;  /* 0x00000008050c7c11 */ /* 0x004fc8000f8208ff */
[----:B------:R-:W-:-:S06]  /*b490*/  LEA.HI.X R13, R5, UR9, R2, 0x1, P1 ;  /* 0x00000009050d7c11 */ /* 0x000fcc00088f0c02 */
[----:B------:R-:W2:Y:S01]  /*b4a0*/  LDG.E.128 R12, desc[UR6][R12.64] ;  /* 0x000000060c0c7981 */ /* 0x000ea2000c1e1d00 */
[--C-:B----4-:R-:W-:Y:S02]  /*b4b0*/  HADD2.F32 R7, -RZ, R28.reuse.H0_H0 ;  /* 0x2000001cff077230 */ /* 0x110fe40000004100 */
[--C-:B------:R-:W-:Y:S02]  /*b4c0*/  HADD2.F32 R22, -RZ, R29.reuse.H0_H0 ;  /* 0x2000001dff167230 */ /* 0x100fe40000004100 */
[----:B------:R-:W-:Y:S02]  /*b4d0*/  HADD2.F32 R21, -RZ, R28.H1_H1 ;  /* 0x3000001cff157230 */ /* 0x000fe40000004100 */
[----:B---3--:R-:W-:Y:S02]  /*b4e0*/  HADD2.F32 R26, -RZ, R29.H1_H1 ;  /* 0x3000001dff1a7230 */ /* 0x008fe40000004100 */
[----:B------:R-:W-:Y:S02]  /*b4f0*/  HADD2.F32 R2, -RZ, R8.H0_H0 ;  /* 0x20000008ff027230 */ /* 0x000fe40000004100 */
[----:B------:R-:W-:-:S02]  /*b500*/  HADD2.F32 R3, -RZ, R9.H0_H0 ;  /* 0x20000009ff037230 */ /* 0x000fc40000004100 */
[----:B------:R-:W-:Y:S02]  /*b510*/  HADD2.F32 R6, -RZ, R11.H0_H0 ;  /* 0x2000000bff067230 */ /* 0x000fe40000004100 */
[----:B------:R-:W-:Y:S01]  /*b520*/  @!P0 FADD.FTZ R2, -R2, -RZ ;  /* 0x800000ff02028221 */ /* 0x000fe20000010100 */
[----:B------:R-:W-:Y:S02]  /*b530*/  HADD2.F32 R8, -RZ, R8.H1_H1 ;  /* 0x30000008ff087230 */ /* 0x000fe40000004100 */
[----:B------:R-:W-:Y:S01]  /*b540*/  @!P0 FADD.FTZ R3, -R3, -RZ ;  /* 0x800000ff03038221 */ /* 0x000fe20000010100 */
[----:B------:R-:W-:Y:S02]  /*b550*/  HADD2.F32 R9, -RZ, R9.H1_H1 ;  /* 0x30000009ff097230 */ /* 0x000fe40000004100 */
[----:B------:R-:W-:Y:S02]  /*b560*/  HADD2.F32 R11, -RZ, R11.H1_H1 ;  /* 0x3000000bff0b7230 */ /* 0x000fe40000004100 */
[----:B------:R-:W-:Y:S01]  /*b570*/  FMUL.FTZ R7, R7, R2 ;  /* 0x0000000207077220 */ /* 0x000fe20000410000 */
[----:B------:R-:W-:Y:S01]  /*b580*/  FMUL.FTZ R22, R22, R3 ;  /* 0x0000000316167220 */ /* 0x000fe20000410000 */
[----:B------:R-:W-:-:S02]  /*b590*/  HADD2.F32 R3, -RZ, R31.H0_H0 ;  /* 0x2000001fff037230 */ /* 0x000fc40000004100 */
[----:B------:R-:W-:Y:S01]  /*b5a0*/  @!P0 FADD.FTZ R8, -R8, -RZ ;  /* 0x800000ff08088221 */ /* 0x000fe20000010100 */
[----:B------:R-:W-:Y:S02]  /*b5b0*/  HADD2.F32 R2, -RZ, R31.H1_H1 ;  /* 0x3000001fff027230 */ /* 0x000fe40000004100 */
[----:B------:R-:W-:Y:S01]  /*b5c0*/  @!P0 FADD.FTZ R9, -R9, -RZ ;  /* 0x800000ff09098221 */ /* 0x000fe20000010100 */
[--C-:B------:R-:W-:Y:S02]  /*b5d0*/  HADD2.F32 R5, -RZ, R10.reuse.H0_H0 ;  /* 0x2000000aff057230 */ /* 0x100fe40000004100 */
[----:B------:R-:W-:Y:S01]  /*b5e0*/  @!P0 FADD.FTZ R6, -R6, -RZ ;  /* 0x800000ff06068221 */ /* 0x000fe20000010100 */
[----:B------:R-:W-:Y:S01]  /*b5f0*/  @!P0 FADD.FTZ R11, -R11, -RZ ;  /* 0x800000ff0b0b8221 */ /* 0x000fe20000010100 */
[----:B------:R-:W-:Y:S02]  /*b600*/  HADD2.F32 R10, -RZ, R10.H1_H1 ;  /* 0x3000000aff0a7230 */ /* 0x000fe40000004100 */
        /* <DEDUP_REMOVED lines=9> */
[----:B--2---:R-:W-:Y:S02]  /*b6a0*/  HADD2.F32 R3, -RZ, R12.H0_H0 ;  /* 0x2000000cff037230 */ /* 0x004fe40000004100 */
[----:B------:R-:W-:Y:S02]  /*b6b0*/  HADD2.F32 R16, -RZ, R16.H1_H1 ;  /* 0x30000010ff107230 */ /* 0x000fe40000004100 */
[----:B------:R-:W-:-:S02]  /*b6c0*/  HADD2.F32 R12, -RZ, R12.H1_H1 ;  /* 0x3000000cff0c7230 */ /* 0x000fc40000004100 */
[----:B------:R-:W-:Y:S01]  /*b6d0*/  FMUL.FTZ R5, R8, R5 ;  /* 0x0000000508057220 */ /* 0x000fe20000410000 */
[----:B------:R-:W-:Y:S01]  /*b6e0*/  FMUL.FTZ R10, R9, R10 ;  /* 0x0000000a090a7220 */ /* 0x000fe20000410000 */
[----:B------:R-:W-:Y:S02]  /*b6f0*/  HADD2.F32 R9, -RZ, R17.H0_H0 ;  /* 0x20000011ff097230 */ /* 0x000fe40000004100 */
[----:B------:R-:W-:Y:S01]  /*b700*/  FFMA.FTZ R2, R2, R3, R7 ;  /* 0x0000000302027223 */ /* 0x000fe20000010007 */
[----:B------:R-:W-:Y:S02]  /*b710*/  HADD2.F32 R8, -RZ, R13.H0_H0 ;  /* 0x2000000dff087230 */ /* 0x000fe40000004100 */
[----:B------:R-:W-:Y:S01]  /*b720*/  FFMA.FTZ R21, R16, R12, R21 ;  /* 0x0000000c10157223 */ /* 0x000fe20000010015 */
[--C-:B------:R-:W-:Y:S02]  /*b730*/  HADD2.F32 R28, -RZ, R14.reuse.H0_H0 ;  /* 0x2000000eff1c7230 */ /* 0x100fe40000004100 */
[----:B------:R-:W-:-:S02]  /*b740*/  HADD2.F32 R25, -RZ, R14.H1_H1 ;  /* 0x3000000eff197230 */ /* 0x000fc40000004100 */
[----:B------:R-:W-:Y:S02]  /*b750*/  HADD2.F32 R13, -RZ, R13.H1_H1 ;  /* 0x3000000dff0d7230 */ /* 0x000fe40000004100 */
[--C-:B------:R-:W-:Y:S02]  /*b760*/  HADD2.F32 R23, -RZ, R15.reuse.H0_H0 ;  /* 0x2000000fff177230 */ /* 0x100fe40000004100 */
        /* <DEDUP_REMOVED lines=16> */
.L_x_5704:
[----:B------:R-:W-:Y:S05]  /*b870*/  BSYNC B0 ;  /* 0x0000000000007941 */ /* 0x000fea0003800000 */
.L_x_5703:
[----:B-----5:R1:W-:Y:S01]  /*b880*/  STS.128 [R180+0x1800], R16 ;  /* 0x00180010b4007388 */ /* 0x0203e20000000c00 */
[----:B------:R-:W-:Y:S05]  /*b890*/  BRA `(.L_x_5688) ;  /* 0x00000004002c7947 */ /* 0x000fea0003800000 */
.L_x_5674:
[----:B---3--:R-:W1:Y:S01]  /*b8a0*/  S2R R4, SR_CTAID.X ;  /* 0x0000000000047919 */ /* 0x008e620000002500 */
[C---:B------:R-:W-:Y:S01]  /*b8b0*/  VIADD R0, R124.reuse, 0x10 ;  /* 0x000000107c007836 */ /* 0x040fe20000000000 */
[----:B------:R-:W-:Y:S01]  /*b8c0*/  BSSY B0, `(.L_x_5705) ;  /* 0x0000014000007945 */ /* 0x000fe20003800000 */
[C---:B------:R-:W-:Y:S02]  /*b8d0*/  VIADD R24, R124.reuse, 0x20 ;  /* 0x000000207c187836 */ /* 0x040fe40000000000 */
        /* <DEDUP_REMOVED lines=18> */
.L_x_5706:
[----:B------:R-:W-:Y:S05]  /*ba00*/  BSYNC B0 ;  /* 0x0000000000007941 */ /* 0x000fea0003800000 */
.L_x_5705:
        /* <DEDUP_REMOVED lines=16> */
.L_x_5708:
[----:B------:R-:W-:Y:S05]  /*bb10*/  BSYNC B0 ;  /* 0x0000000000007941 */ /* 0x000fea0003800000 */
.L_x_5707:
        /* <DEDUP_REMOVED lines=16> */
.L_x_5710:
[----:B------:R-:W-:Y:S05]  /*bc20*/  BSYNC B0 ;  /* 0x0000000000007941 */ /* 0x000fea0003800000 */
.L_x_5709:
        /* <DEDUP_REMOVED lines=18> */
.L_x_5688:
[----:B------:R-:W-:Y:S05]  /*bd50*/  BSYNC B2 ;  /* 0x0000000000027941 */ /* 0x000fea0003800000 */
.L_x_5673:
[----:B------:R-:W-:Y:S01]  /*bd60*/  VIADD R183, R48, 0xffffffff ;  /* 0xffffffff30b77836 */ /* 0x000fe20000000000 */
[----:B------:R-:W-:Y:S01]  /*bd70*/  ULDC.64 UR12, c[0x0][0x218] ;  /* 0x00008600000c7ab9 */ /* 0x000fe20000000a00 */
[----:B------:R-:W1:Y:S01]  /*bd80*/  S2R R51, SR_TID.X ;  /* 0x0000000000337919 */ /* 0x000e620000002100 */
[----:B------:R-:W-:Y:S01]  /*bd90*/  LEA R182, P0, R120, UR12, 0x1 ;  /* 0x0000000c78b67c11 */ /* 0x000fe2000f8008ff */
[----:B---3--:R-:W-:Y:S01]  /*bda0*/  IMAD.SHL.U32 R2, R183, 0x80, RZ ;  /* 0x00000080b7027824 */ /* 0x008fe200078e00ff */
[----:B------:R-:W-:Y:S01]  /*bdb0*/  BSSY B0, `(.L_x_5711) ;  /* 0x0000017000007945 */ /* 0x000fe20003800000 */
[----:B--2-4-:R-:W-:Y:S01]  /*bdc0*/  VIADD R12, R124, 0x40 ;  /* 0x000000407c0c7836 */ /* 0x014fe20000000000 */
        /* <DEDUP_REMOVED lines=21> */
.L_x_5712:
[----:B------:R-:W-:Y:S05]  /*bf20*/  BSYNC B0 ;  /* 0x0000000000007941 */ /* 0x000fea0003800000 */
.L_x_5711:
        /* <DEDUP_REMOVED lines=14> */
.L_x_5714:
[----:B------:R-:W-:Y:S05]  /*c010*/  BSYNC B0 ;  /* 0x0000000000007941 */ /* 0x000fea0003800000 */
.L_x_5713:
[----:B------:R-:W-:Y:S01]  /*c020*/  BSSY B0, `(.L_x_5715) ;  /* 0x000000e000007945 */ /* 0x000fe20003800000 */
[----:B------:R-:W-:-:S03]  /*c030*/  ISETP.GE.AND P1, PT, R3, R5, PT ;  /* 0x000000050300720c */ /* 0x000fc60003f26270 */
[----:B------:R-:W-:Y:S10]  /*c040*/  @P2 BRA `(.L_x_5716) ;  /* 0x00000000002c2947 */ /* 0x000ff40003800000 */
[----:B------:R-:W-:Y:S02]  /*c050*/  ULDC UR5, c[0x0][0x2d0] ;  /* 0x0000b40000057ab9 */ /* 0x000fe40000000800 */
[----:B------:R-:W-:-:S13]  /*c060*/  ISETP.GE.AND P0, PT, R100, UR5, PT ;  /* 0x0000000564007c0c */ /* 0x000fda000bf06270 */
[----:B------:R1:W-:Y:S01]  /*c070*/  @P0 STS.128 [R180+0x3000], RZ ;  /* 0x003000ffb4000388 */ /* 0x0003e20000000c00 */
[----:B------:R-:W-:Y:S05]  /*c080*/  @P0 BRA `(.L_x_5716) ;  /* 0x00000000001c0947 */ /* 0x000fea0003800000 */
[----:B---3--:R-:W3:Y:S02]  /*c090*/  LDC.64 R6, c[0x0][0x248] ;  /* 0x00009200ff067b82 */ /* 0x008ee40000000a00 */
[----:B---3--:R-:W-:-:S04]  /*c0a0*/  LEA R14, P0, R6, R182, 0x6 ;  /* 0x000000b6060e7211 */ /* 0x008fc800078030ff */
[----:B------:R-:W-:-:S05]  /*c0b0*/  LEA.HI.X R15, R6, R181, R7, 0x6, P0 ;  /* 0x000000b5060f7211 */ /* 0x000fca00000f3407 */
[----:B------:R-:W-:Y:S01]  /*c0c0*/  @!PT LDS RZ, [RZ] ;  /* 0x00000000fffff984 */ /* 0x000fe20000000800 */
[----:B------:R-:W-:Y:S01]  /*c0d0*/  @!PT LDS RZ, [RZ] ;  /* 0x00000000fffff984 */ /* 0x000fe20000000800 */
[----:B------:R-:W-:Y:S01]  /*c0e0*/  @!PT LDS RZ, [RZ] ;  /* 0x00000000fffff984 */ /* 0x000fe20000000800 */
[----:B------:R3:W-:Y:S04]  /*c0f0*/  LDGSTS.E.BYPASS.LTC128B.128 [R180+0x3000], desc[UR6][R14.64] ;  /* 0x030000000eb47fae */ /* 0x0007e8000b901d46 */
.L_x_5716:
[----:B------:R-:W-:Y:S05]  /*c100*/  BSYNC B0 ;  /* 0x0000000000007941 */ /* 0x000fea0003800000 */
.L_x_5715:
[----:B------:R-:W-:Y:S04]  /*c110*/  BSSY B0, `(.L_x_5717) ;  /* 0x0000010000007945 */ /* 0x000fe80003800000 */
[----:B------:R-:W-:Y:S05]  /*c120*/  @P3 BRA `(.L_x_5718) ;  /* 0x0000000000383947 */ /* 0x000fea0003800000 */
[----:B------:R-:W-:Y:S02]  /*c130*/  ULDC UR5, c[0x0][0x2d0] ;  /* 0x0000b40000057ab9 */ /* 0x000fe40000000800 */
[----:B------:R-:W-:-:S13]  /*c140*/  ISETP.GE.AND P0, PT, R100, UR5, PT ;  /* 0x0000000564007c0c */ /* 0x000fda000bf06270 */
[----:B------:R1:W-:Y:S01]  /*c150*/  @P0 STS.128 [R180+0x3800], RZ ;  /* 0x003800ffb4000388 */ /* 0x0003e20000000c00 */
[----:B------:R-:W-:Y:S05]  /*c160*/  @P0 BRA `(.L_x_5718) ;  /* 0x0000000000280947 */ /* 0x000fea0003800000 */
[----:B---3--:R-:W3:Y:S01]  /*c170*/  LDC.64 R6, c[0x0][0x248] ;  /* 0x00009200ff067b82 */ /* 0x008ee20000000a00 */
[----:B------:R-:W-:Y:S02]  /*c180*/  MOV R14, R182 ;  /* 0x000000b6000e7202 */ /* 0x000fe40000000f00 */
[----:B------:R-:W-:-:S03]  /*c190*/  MOV R15, R181 ;  /* 0x000000b5000f7202 */ /* 0x000fc60000000f00 */
[----:B---3--:R-:W-:-:S04]  /*c1a0*/  IMAD.WIDE.U32 R14, R6, 0x60, R14 ;  /* 0x00000060060e7825 */ /* 0x008fc800078e000e */
[----:B------:R-:W-:-:S05]  /*c1b0*/  IMAD R7, R7, 0x60, RZ ;  /* 0x0000006007077824 */ /* 0x000fca00078e02ff */
[----:B------:R-:W-:-:S05]  /*c1c0*/  IADD3 R15, R7, R15, RZ ;  /* 0x0000000f070f7210 */ /* 0x000fca0007ffe0ff */
[----:B------:R-:W-:Y:S01]  /*c1d0*/  @!PT LDS RZ, [RZ] ;  /* 0x00000000fffff984 */ /* 0x000fe20000000800 */
[----:B------:R-:W-:Y:S01]  /*c1e0*/  @!PT LDS RZ, [RZ] ;  /* 0x00000000fffff984 */ /* 0x000fe20000000800 */
[----:B------:R-:W-:Y:S01]  /*c1f0*/  @!PT LDS RZ, [RZ] ;  /* 0x00000000fffff984 */ /* 0x000fe20000000800 */
[----:B------:R3:W-:Y:S02]  /*c200*/  LDGSTS.E.BYPASS.LTC128B.128 [R180+0x3800], desc[UR6][R14.64] ;  /* 0x038000000eb47fae */ /* 0x0007e4000b901d46 */
.L_x_5718:
[----:B------:R-:W-:Y:S05]  /*c210*/  BSYNC B0 ;  /* 0x0000000000007941 */ /* 0x000fea0003800000 */
.L_x_5717:
[----:B------:R-:W-:Y:S04]  /*c220*/  BSSY B0, `(.L_x_5719) ;  /* 0x000000d000007945 */ /* 0x000fe80003800000 */
[----:B------:R-:W-:Y:S05]  /*c230*/  @P4 BRA `(.L_x_5720) ;  /* 0x00000000002c4947 */ /* 0x000fea0003800000 */
        /* <DEDUP_REMOVED lines=11> */
.L_x_5720:
[----:B------:R-:W-:Y:S05]  /*c2f0*/  BSYNC B0 ;  /* 0x0000000000007941 */ /* 0x000fea0003800000 */
.L_x_5719:
        /* <DEDUP_REMOVED lines=16> */
.L_x_5722:
[----:B------:R-:W-:Y:S05]  /*c400*/  BSYNC B0 ;  /* 0x0000000000007941 */ /* 0x000fea0003800000 */
.L_x_5721:
        /* <DEDUP_REMOVED lines=16> */
.L_x_5724:
[----:B------:R-:W-:Y:S05]  /*c510*/  BSYNC B0 ;  /* 0x0000000000007941 */ /* 0x000fea0003800000 */
.L_x_5723:
        /* <DEDUP_REMOVED lines=16> */
.L_x_5726:
[----:B------:R-:W-:Y:S05]  /*c620*/  BSYNC B0 ;  /* 0x0000000000007941 */ /* 0x000fea0003800000 */
.L_x_5725:
[----:B------:R-:W0:Y:S01]  /*c630*/  LDGDEPBAR ;  /* 0x00000000000079af */ /* 0x000e220000000000 */
[-C--:B------:R-:W-:Y:S01]  /*c640*/  ISETP.GE.AND P0, PT, R124, R5.reuse, PT ;  /* 0x000000057c00720c */ /* 0x080fe20003f06270 */
[----:B------:R-:W-:Y:S01]  /*c650*/  ULDC.64 UR10, c[0x0][0x220] ;  /* 0x00008800000a7ab9 */ /* 0x000fe20000000a00 */
[----:B-1----:R-:W-:Y:S01]  /*c660*/  SHF.R.S32.HI R78, RZ, 0x1f, R51 ;  /* 0x0000001fff4e7819 */ /* 0x002fe20000011433 */
[----:B------:R-:W-:Y:S01]  /*c670*/  BSSY B0, `(.L_x_5727) ;  /* 0x000001c000007945 */ /* 0x000fe20003800000 */
[----:B------:R-:W-:Y:S02]  /*c680*/  ISETP.GE.AND P2, PT, R0, R5, PT ;  /* 0x000000050000720c */ /* 0x000fe40003f46270 */
[CC--:B------:R-:W-:Y:S02]  /*c690*/  LEA.HI R0, R78.reuse, R51.reuse, RZ, 0x4 ;  /* 0x000000334e007211 */ /* 0x0c0fe400078f20ff */
[----:B---3--:R-:W-:Y:S02]  /*c6a0*/  LEA.HI R6, R78, R51, RZ, 0x3 ;  /* 0x000000334e067211 */ /* 0x008fe400078f18ff */
[----:B------:R-:W-:-:S02]  /*c6b0*/  LEA R140, P1, R116, UR10, 0x1 ;  /* 0x0000000a748c7c11 */ /* 0x000fc4000f8208ff */
        /* <DEDUP_REMOVED lines=23> */
.L_x_5728:
[----:B------:R-:W-:Y:S05]  /*c830*/  BSYNC B0 ;  /* 0x0000000000007941 */ /* 0x000fea0003800000 */
.L_x_5727:
[----:B------:R1:W-:Y:S01]  /*c840*/  @P2 STS.128 [R180+0x6800], RZ ;  /* 0x006800ffb4002388 */ /* 0x0003e20000000c00 */
[----:B------:R-:W-:Y:S01]  /*c850*/  IMAD.IADD R169, R169, 0x1, -R10 ;  /* 0x00000001a9a97824 */ /* 0x000fe200078e0a0a */
[----:B------:R-:W-:Y:S01]  /*c860*/  ISETP.GE.AND P5, PT, R8, R5, PT ;  /* 0x000000050800720c */ /* 0x000fe20003fa6270 */
[----:B------:R-:W-:Y:S01]  /*c870*/  IMAD.SHL.U32 R9, R0, 0x40, RZ ;  /* 0x0000004000097824 */ /* 0x000fe200078e00ff */
[----:B------:R-:W-:Y:S01]  /*c880*/  LEA.HI R78, R78, R51, RZ, 0x5 ;  /* 0x000000334e4e7211 */ /* 0x000fe200078f28ff */
[----:B------:R-:W-:Y:S01]  /*c890*/  IMAD.SHL.U32 R10, R50, 0x40, RZ ;  /* 0x00000040320a7824 */ /* 0x000fe200078e00ff */
[----:B------:R-:W-:Y:S01]  /*c8a0*/  BSSY B0, `(.L_x_5729) ;  /* 0x000001a000007945 */ /* 0x000fe20003800000 */
[----:B------:R-:W-:Y:S01]  /*c8b0*/  IMAD.SHL.U32 R76, R112, 0x40, RZ ;  /* 0x00000040704c7824 */ /* 0x000fe200078e00ff */
[----:B------:R-:W-:Y:S01]  /*c8c0*/  LOP3.LUT R9, R9, 0x1c0, RZ, 0xc0, !PT ;  /* 0x000001c009097812 */ /* 0x000fe200078ec0ff */
[----:B------:R-:W-:Y:S01]  /*c8d0*/  IMAD.SHL.U32 R8, R124, 0x8, RZ ;  /* 0x000000087c087824 */ /* 0x000fe200078e00ff */
[----:B------:R-:W-:Y:S01]  /*c8e0*/  LOP3.LUT R10, R10, 0x1c0, RZ, 0xc0, !PT ;  /* 0x000001c00a0a7812 */ /* 0x000fe200078ec0ff */
[----:B------:R-:W-:Y:S01]  /*c8f0*/  IMAD.SHL.U32 R7, R169, 0x8, RZ ;  /* 0x00000008a9077824 */ /* 0x000fe200078e00ff */
[----:B------:R-:W-:-:S02]  /*c900*/  LOP3.LUT R76, R76, 0xfffffe00, RZ, 0xc0, !PT ;  /* 0xfffffe004c4c7812 */ /* 0x000fc400078ec0ff */
[----:B------:R-:W-:Y:S02]  /*c910*/  LOP3.LUT R8, R9, 0x8, R8, 0xf8, !PT ;  /* 0x0000000809087812 */ /* 0x000fe400078ef808 */
[----:B------:R-:W-:Y:S02]  /*c920*/  LOP3.LUT R7, R10, 0x8, R7, 0xf8, !PT ;  /* 0x000000080a077812 */ /* 0x000fe400078ef807 */
[----:B------:R-:W-:Y:S02]  /*c930*/  SHF.R.S32.HI R77, RZ, 0x5, R78 ;  /* 0x00000005ff4d7819 */ /* 0x000fe4000001144e */
[----:B------:R-:W-:Y:S02]  /*c940*/  SHF.R.U32.HI R9, RZ, 0x3, R9 ;  /* 0x00000003ff097819 */ /* 0x000fe40000011609 */
[----:B------:R-:W-:Y:S01]  /*c950*/  SHF.R.U32.HI R10, RZ, 0x3, R10 ;  /* 0x00000003ff0a7819 */ /* 0x000fe2000001160a */
[----:B------:R-:W-:Y:S01]  /*c960*/  IMAD R170, R77, 0x400, R76 ;  /* 0x000004004daa7824 */ /* 0x000fe200078e024c */
[----:B------:R-:W-:-:S02]  /*c970*/  LOP3.LUT R8, R8, R9, RZ, 0x3c, !PT ;  /* 0x0000000908087212 */ /* 0x000fc400078e3cff */
        /* <DEDUP_REMOVED lines=12> */
.L_x_5730:
[----:B------:R-:W-:Y:S05]  /*ca40*/  BSYNC B0 ;  /* 0x0000000000007941 */ /* 0x000fea0003800000 */
.L_x_5729:
        /* <DEDUP_REMOVED lines=19> */
.L_x_5732:
[----:B------:R-:W-:Y:S05]  /*cb80*/  BSYNC B0 ;  /* 0x0000000000007941 */ /* 0x000fea0003800000 */
.L_x_5731:
        /* <DEDUP_REMOVED lines=15> */
.L_x_5734:
[----:B------:R-:W-:Y:S05]  /*cc80*/  BSYNC B0 ;  /* 0x0000000000007941 */ /* 0x000fea0003800000 */
.L_x_5733:
        /* <DEDUP_REMOVED lines=14> */
.L_x_5736:
[----:B------:R-:W-:Y:S05]  /*cd70*/  BSYNC B0 ;  /* 0x0000000000007941 */ /* 0x000fea0003800000 */
.L_x_5735:
        /* <DEDUP_REMOVED lines=16> */
.L_x_5738:
[----:B------:R-:W-:Y:S05]  /*ce80*/  BSYNC B0 ;  /* 0x0000000000007941 */ /* 0x000fea0003800000 */
.L_x_5737:
        /* <DEDUP_REMOVED lines=15> */
.L_x_5740:
[----:B------:R-:W-:Y:S05]  /*cf80*/  BSYNC B0 ;  /* 0x0000000000007941 */ /* 0x000fea0003800000 */
.L_x_5739:
        /* <DEDUP_REMOVED lines=15> */
.L_x_5742:
[----:B------:R-:W-:Y:S05]  /*d080*/  BSYNC B0 ;  /* 0x0000000000007941 */ /* 0x000fea0003800000 */
.L_x_5741:
[----:B------:R-:W-:Y:S01]  /*d090*/  LDSM.16.M88.4 R20, [R170] ;  /* 0x00000000aa14783b */ /* 0x000fe20000000200 */
[----:B------:R-:W-:Y:S01]  /*d0a0*/  R2P PR, R0, 0x6 ;  /* 0x0000000600007804 */ /* 0x000fe20000000000 */
[----:B------:R-:W-:Y:S01]  /*d0b0*/  IMAD.MOV.U32 R0, RZ, RZ, 0x20 ;  /* 0x00000020ff007424 */ /* 0x000fe200078e00ff */
[----:B------:R-:W-:Y:S01]  /*d0c0*/  LOP3.LUT P0, RZ, R50, 0x2, RZ, 0xc0, !PT ;  /* 0x0000000232ff7812 */ /* 0x000fe2000780c0ff */
[----:B------:R-:W5:Y:S01]  /*d0d0*/  LDSM.16.M88.4 R60, [R169+0x2000] ;  /* 0x00200000a93c783b */ /* 0x000f620000000200 */
[----:B------:R-:W-:Y:S01]  /*d0e0*/  IMAD.MOV.U32 R5, RZ, RZ, 0x40 ;  /* 0x00000040ff057424 */ /* 0x000fe200078e00ff */
[----:B------:R-:W-:Y:S01]  /*d0f0*/  ULDC.64 UR14, c[0x0][0x398] ;  /* 0x0000e600000e7ab9 */ /* 0x000fe20000000a00 */
[C---:B------:R-:W-:Y:S01]  /*d100*/  SEL R3, R0.reuse, 0xffffffe0, !P0 ;  /* 0xffffffe000037807 */ /* 0x040fe20004000000 */
[----:B------:R-:W2:Y:S01]  /*d110*/  LDSM.16.M88.4 R28, [R169+0x2800] ;  /* 0x00280000a91c783b */ /* 0x000ea20000000200 */
[----:B------:R-:W-:Y:S01]  /*d120*/  SEL R0, R0, 0xffffffe0, !P1 ;  /* 0xffffffe000007807 */ /* 0x000fe20004800000 */
[C---:B------:R-:W-:Y:S01]  /*d130*/  VIADD R6, R169.reuse, 0x2000 ;  /* 0x00002000a9067836 */ /* 0x040fe20000000000 */
[----:B------:R-:W-:Y:S01]  /*d140*/  LOP3.LUT P0, RZ, R50, 0x4, RZ, 0xc0, !PT ;  /* 0x0000000432ff7812 */ /* 0x000fe2000780c0ff */
[----:B------:R-:W-:Y:S01]  /*d150*/  IMAD.IADD R168, R170, 0x1, R3 ;  /* 0x00000001aaa87824 */ /* 0x000fe200078e0203 */
[----:B------:R-:W-:Y:S01]  /*d160*/  LDSM.16.M88.4 R52, [R169+0x3000] ;  /* 0x00300000a934783b */ /* 0x000fe20000000200 */
[----:B------:R-:W-:Y:S01]  /*d170*/  IMAD.IADD R163, R169, 0x1, R0 ;  /* 0x00000001a9a37824 */ /* 0x000fe200078e0200 */
[----:B------:R-:W-:Y:S01]  /*d180*/  SEL R5, R5, 0xffffffc0, !P0 ;  /* 0xffffffc005057807 */ /* 0x000fe20004000000 */
[----:B------:R-:W-:Y:S01]  /*d190*/  VIADD R166, R169, 0x2040 ;  /* 0x00002040a9a67836 */ /* 0x000fe20000000000 */
[----:B-1----:R-:W-:Y:S01]  /*d1a0*/  LDSM.16.M88.4 R8, [R168] ;  /* 0x00000000a808783b */ /* 0x002fe20000000200 */
[----:B------:R-:W-:Y:S01]  /*d1b0*/  @P2 VIADD R166, R6, 0xffffffc0 ;  /* 0xffffffc006a62836 */ /* 0x000fe20000000000 */
[----:B------:R-:W-:Y:S01]  /*d1c0*/  LOP3.LUT R78, R78, 0xffffffe0, RZ, 0xc0, !PT ;  /* 0xffffffe04e4e7812 */ /* 0x000fe200078ec0ff */
[----:B------:R-:W-:Y:S01]  /*d1d0*/  IMAD.IADD R167, R170, 0x1, R5 ;  /* 0x00000001aaa77824 */ /* 0x000fe200078e0205 */
[----:B------:R-:W1:Y:S01]  /*d1e0*/  LDSM.16.M88.4 R44, [R163+0x2000] ;  /* 0x00200000a32c783b */ /* 0x000e620000000200 */
[----:B------:R-:W-:-:S02]  /*d1f0*/  IMAD.IADD R102, R0, 0x1, R166 ;  /* 0x0000000100667824 */ /* 0x000fc400078e02a6 */
[----:B------:R-:W-:Y:S01]  /*d200*/  IMAD.IADD R165, R3, 0x1, R167 ;  /* 0x0000000103a57824 */ /* 0x000fe200078e02a7 */
[----:B------:R-:W-:Y:S01]  /*d210*/  LDSM.16.M88.4 R12, [R167] ;  /* 0x00000000a70c783b */ /* 0x000fe20000000200 */
[----:B------:R-:W-:Y:S01]  /*d220*/  IMAD R77, R4, 0x4, R77 ;  /* 0x00000004044d7824 */ /* 0x000fe200078e024d */
[----:B------:R-:W-:Y:S01]  /*d230*/  LOP3.LUT R4, R7, R76, RZ, 0xfc, !PT ;  /* 0x0000004c07047212 */ /* 0x000fe200078efcff */
[C---:B------:R-:W-:Y:S01]  /*d240*/  VIADD R159, R166.reuse, 0x800 ;  /* 0x00000800a69f7836 */ /* 0x040fe20000000000 */
[----:B------:R-:W-:Y:S01]  /*d250*/  LDSM.16.M88.4 R36, [R166] ;  /* 0x00000000a624783b */ /* 0x000fe20000000200 */
[C---:B------:R-:W-:Y:S02]  /*d260*/  VIADD R158, R166.reuse, 0x1000 ;  /* 0x00001000a69e7836 */ /* 0x040fe40000000000 */
[C---:B------:R-:W-:Y:S01]  /*d270*/  VIADD R157, R166.reuse, 0x1800 ;  /* 0x00001800a69d7836 */ /* 0x040fe20000000000 */
[----:B------:R-:W3:Y:S01]  /*d280*/  LDSM.16.M88.4 R56, [R163+0x2800] ;  /* 0x00280000a338783b */ /* 0x000ee20000000200 */
[----:B------:R-:W-:-:S02]  /*d290*/  VIADD R156, R166, 0x2000 ;  /* 0x00002000a69c7836 */ /* 0x000fc40000000000 */
[C---:B------:R-:W-:Y:S01]  /*d2a0*/  VIADD R107, R166.reuse, 0x2800 ;  /* 0x00002800a66b7836 */ /* 0x040fe20000000000 */
[----:B------:R-:W-:Y:S01]  /*d2b0*/  LDSM.16.M88.4 R16, [R165] ;  /* 0x00000000a510783b */ /* 0x000fe20000000200 */
[C---:B------:R-:W-:Y:S02]  /*d2c0*/  VIADD R106, R166.reuse, 0x3000 ;  /* 0x00003000a66a7836 */ /* 0x040fe40000000000 */
[----:B------:R-:W-:Y:S01]  /*d2d0*/  VIADD R104, R166, 0x3800 ;  /* 0x00003800a6687836 */ /* 0x000fe20000000000 */
[----:B------:R-:W4:Y:S01]  /*d2e0*/  LDSM.16.M88.4 R40, [R102] ;  /* 0x000000006628783b */ /* 0x000f220000000200 */
[C---:B-----5:R-:W-:Y:S03]  /*d2f0*/  HMMA.16816.F32 R32, R20.reuse, R60, RZ ;  /* 0x0000003c1420723c */ /* 0x060fe600000018ff */
[----:B------:R-:W-:Y:S04]  /*d300*/  LDSM.16.M88.4 R72, [R163+0x3000] ;  /* 0x00300000a348783b */ /* 0x000fe80000000200 */
[----:B------:R-:W-:Y:S01]  /*d310*/  LDSM.16.M88.4 R68, [R102+0x800] ;  /* 0x000800006644783b */ /* 0x000fe20000000200 */
[C---:B------:R-:W-:Y:S03]  /*d320*/  HMMA.16816.F32 R60, R20.reuse, R62, RZ ;  /* 0x0000003e143c723c */ /* 0x040fe600000018ff */
[----:B------:R-:W-:Y:S03]  /*d330*/  LDSM.16.M88.4 R64, [R169+0x3800] ;  /* 0x00380000a940783b */ /* 0x000fe60000000200 */
[C---:B--2---:R-:W-:Y:S01]  /*d340*/  HMMA.16816.F32 R24, R20.reuse, R28, RZ ;  /* 0x0000001c1418723c */ /* 0x044fe200000018ff */
[----:B------:R-:W0:Y:S05]  /*d350*/  LDGDEPBAR ;  /* 0x00000000000079af */ /* 0x000e2a0000000000 */
[----:B------:R-:W-:Y:S06]  /*d360*/  HMMA.16816.F32 R28, R20, R30, RZ ;  /* 0x0000001e141c723c */ /* 0x000fec00000018ff */
[C---:B-1----:R-:W-:Y:S06]  /*d370*/  HMMA.16816.F32 R32, R8.reuse, R44, R32 ;  /* 0x0000002c0820723c */ /* 0x042fec0000001820 */
[C---:B------:R-:W-:Y:S01]  /*d380*/  HMMA.16816.F32 R60, R8.reuse, R46, R60 ;  /* 0x0000002e083c723c */ /* 0x040fe2000000183c */
[----:B------:R-:W1:Y:S05]  /*d390*/  LDSM.16.M88.4 R44, [R166+0x800] ;  /* 0x00080000a62c783b */ /* 0x000e6a0000000200 */
[C---:B---3--:R-:W-:Y:S06]  /*d3a0*/  HMMA.16816.F32 R24, R8.reuse, R56, R24 ;  /* 0x000000380818723c */ /* 0x048fec0000001818 */
[----:B------:R-:W-:Y:S01]  /*d3b0*/  HMMA.16816.F32 R28, R8, R58, R28 ;  /* 0x0000003a081c723c */ /* 0x000fe2000000181c */
[----:B------:R-:W-:Y:S05]  /*d3c0*/  LDSM.16.M88.4 R56, [R163+0x3800] ;  /* 0x00380000a338783b */ /* 0x000fea0000000200 */
[C---:B------:R-:W-:Y:S06]  /*d3d0*/  HMMA.16816.F32 R32, R12.reuse, R36, R32 ;  /* 0x000000240c20723c */ /* 0x040fec0000001820 */
[----:B------:R-:W-:Y:S06]  /*d3e0*/  HMMA.16816.F32 R60, R12, R38, R60 ;  /* 0x000000260c3c723c */ /* 0x000fec000000183c */
[C---:B------:R-:W-:Y:S06]  /*d3f0*/  HMMA.16816.F32 R36, R20.reuse, R52, RZ ;  /* 0x000000341424723c */ /* 0x040fec00000018ff */
[----:B------:R-:W-:Y:S06]  /*d400*/  HMMA.16816.F32 R52, R20, R54, RZ ;  /* 0x000000361434723c */ /* 0x000fec00000018ff */
[C---:B----4-:R-:W-:Y:S06]  /*d410*/  HMMA.16816.F32 R32, R16.reuse, R40, R32 ;  /* 0x000000281020723c */ /* 0x050fec0000001820 */
[----:B------:R-:W-:Y:S01]  /*d420*/  HMMA.16816.F32 R60, R16, R42, R60 ;  /* 0x0000002a103c723c */ /* 0x000fe2000000183c */
[----:B------:R-:W2:Y:S05]  /*d430*/  LDSM.16.M88.4 R40, [R166+0x1000] ;  /* 0x00100000a628783b */ /* 0x000eaa0000000200 */
[C---:B-1----:R-:W-:Y:S06]  /*d440*/  HMMA.16816.F32 R24, R12.reuse, R44, R24 ;  /* 0x0000002c0c18723c */ /* 0x042fec0000001818 */
[----:B------:R-:W-:Y:S06]  /*d450*/  HMMA.16816.F32 R28, R12, R46, R28 ;  /* 0x0000002e0c1c723c */ /* 0x000fec000000181c */
[----:B------:R-:W-:Y:S01]  /*d460*/  HMMA.16816.F32 R36, R8, R72, R36 ;  /* 0x000000480824723c */ /* 0x000fe20000001824 */
[----:B------:R-:W-:Y:S01]  /*d470*/  FMUL.FTZ R33, R33, UR15 ;  /* 0x0000000f21217c20 */ /* 0x000fe20008410000 */
[----:B------:R-:W-:Y:S01]  /*d480*/  FMUL.FTZ R0, R32, UR15 ;  /* 0x0000000f20007c20 */ /* 0x000fe20008410000 */
[----:B------:R-:W-:-:S02]  /*d490*/  FMUL.FTZ R6, R34, UR15 ;  /* 0x0000000f22067c20 */ /* 0x000fc40008410000 */
[----:B------:R1:W-:Y:S01]  /*d4a0*/  MUFU.TANH R72, R33 ;  /* 0x0000002100487308 */ /* 0x0003e20000002400 */
[----:B------:R-:W-:Y:S01]  /*d4b0*/  HMMA.16816.F32 R52, R8, R74, R52 ;  /* 0x0000004a0834723c */ /* 0x000fe20000001834 */
[----:B------:R-:W-:Y:S01]  /*d4c0*/  FMUL.FTZ R73, R35, UR15 ;  /* 0x0000000f23497c20 */ /* 0x000fe20008410000 */
[----:B------:R-:W-:Y:S01]  /*d4d0*/  FMUL.FTZ R60, R60, UR15 ;  /* 0x0000000f3c3c7c20 */ /* 0x000fe20008410000 */
[----:B------:R-:W-:-:S03]  /*d4e0*/  FMUL.FTZ R79, R61, UR15 ;  /* 0x0000000f3d4f7c20 */ /* 0x000fc60008410000 */
[----:B------:R-:W-:Y:S01]  /*d4f0*/  HMMA.16816.F32 R24, R16, R68, R24 ;  /* 0x000000441018723c */ /* 0x000fe20000001818 */
[----:B------:R3:W-:Y:S01]  /*d500*/  MUFU.TANH R80, R60 ;  /* 0x0000003c00507308 */ /* 0x0007e20000002400 */
[----:B------:R-:W-:Y:S01]  /*d510*/  FMUL.FTZ R74, R62, UR15 ;  /* 0x0000000f3e4a7c20 */ /* 0x000fe20008410000 */
[----:B------:R-:W-:-:S03]  /*d520*/  FMUL.FTZ R75, R63, UR15 ;  /* 0x0000000f3f4b7c20 */ /* 0x000fc60008410000 */
[----:B------:R-:W-:Y:S01]  /*d530*/  HMMA.16816.F32 R28, R16, R70, R28 ;  /* 0x00000046101c723c */ /* 0x000fe2000000181c */
[----:B------:R-:W-:Y:S02]  /*d540*/  LDSM.16.M88.4 R68, [R169+0x4000] ;  /* 0x00400000a944783b */ /* 0x000fe40000000200 */
[----:B------:R-:W4:Y:S02]  /*d550*/  MUFU.TANH R73, R73 ;  /* 0x0000004900497308 */ /* 0x000f240000002400 */
[----:B-1----:R-:W1:Y:S01]  /*d560*/  LDSM.16.M88.4 R32, [R102+0x1000] ;  /* 0x001000006620783b */ /* 0x002e620000000200 */
[----:B------:R-:W-:Y:S05]  /*d570*/  HMMA.16816.F32 R44, R20, R64, RZ ;  /* 0x00000040142c723c */ /* 0x000fea00000018ff */
[----:B------:R-:W5:Y:S01]  /*d580*/  MUFU.TANH R74, R74 ;  /* 0x0000004a004a7308 */ /* 0x000f620000002400 */
[C---:B--2---:R-:W-:Y:S01]  /*d590*/  HMMA.16816.F32 R36, R12.reuse, R40, R36 ;  /* 0x000000280c24723c */ /* 0x044fe20000001824 */
[----:B---3--:R-:W2:Y:S05]  /*d5a0*/  LDSM.16.M88.4 R60, [R166+0x1800] ;  /* 0x00180000a63c783b */ /* 0x008eaa0000000200 */
[----:B------:R-:W-:Y:S01]  /*d5b0*/  HMMA.16816.F32 R52, R12, R42, R52 ;  /* 0x0000002a0c34723c */ /* 0x000fe20000001834 */
[----:B------:R-:W3:Y:S01]  /*d5c0*/  LDSM.16.M88.4 R40, [R163+0x4000] ;  /* 0x00400000a328783b */ /* 0x000ee20000000200 */
[----:B------:R-:W-:Y:S01]  /*d5d0*/  FMUL.FTZ R24, R24, UR15 ;  /* 0x0000000f18187c20 */ /* 0x000fe20008410000 */
[----:B------:R-:W-:Y:S01]  /*d5e0*/  FMUL.FTZ R25, R25, UR15 ;  /* 0x0000000f19197c20 */ /* 0x000fe20008410000 */
[----:B------:R-:W-:Y:S01]  /*d5f0*/  FMUL.FTZ R84, R26, UR15 ;  /* 0x0000000f1a547c20 */ /* 0x000fe20008410000 */
[----:B------:R-:W-:Y:S01]  /*d600*/  FMUL.FTZ R86, R27, UR15 ;  /* 0x0000000f1b567c20 */ /* 0x000fe20008410000 */
[----:B------:R-:W-:Y:S01]  /*d610*/  HMMA.16816.F32 R64, R20, R66, RZ ;  /* 0x000000421440723c */ /* 0x000fe200000018ff */
[----:B------:R-:W-:Y:S01]  /*d620*/  FMUL.FTZ R28, R28, UR15 ;  /* 0x0000000f1c1c7c20 */ /* 0x000fe20008410000 */
[----:B------:R-:W-:Y:S01]  /*d630*/  MUFU.TANH R81, R24 ;  /* 0x0000001800517308 */ /* 0x000fe20000002400 */
[----:B------:R-:W-:Y:S01]  /*d640*/  FMUL.FTZ R83, R29, UR15 ;  /* 0x0000000f1d537c20 */ /* 0x000fe20008410000 */
[----:B------:R-:W-:Y:S01]  /*d650*/  FMUL.FTZ R87, R30, UR15 ;  /* 0x0000000f1e577c20 */ /* 0x000fe20008410000 */
[----:B------:R-:W-:Y:S01]  /*d660*/  FMUL.FTZ R88, R31, UR15 ;  /* 0x0000000f1f587c20 */ /* 0x000fe20008410000 */
[----:B------:R-:W-:Y:S04]  /*d670*/  HMMA.16816.F32 R44, R8, R56, R44 ;  /* 0x00000038082c723c */ /* 0x000fe8000000182c */
[----:B------:R4:W-:Y:S08]  /*d680*/  MUFU.TANH R82, R25 ;  /* 0x0000001900527308 */ /* 0x0009f00000002400 */
[----:B------:R5:W-:Y:S01]  /*d690*/  MUFU.TANH R85, R28 ;  /* 0x0000001c00557308 */ /* 0x000be20000002400 */
[C---:B-1----:R-:W-:Y:S07]  /*d6a0*/  HMMA.16816.F32 R36, R16.reuse, R32, R36 ;  /* 0x000000201024723c */ /* 0x042fee0000001824 */
[----:B------:R-:W1:Y:S01]  /*d6b0*/  MUFU.TANH R75, R75 ;  /* 0x0000004b004b7308 */ /* 0x000e620000002400 */
[----:B------:R-:W-:Y:S01]  /*d6c0*/  HMMA.16816.F32 R52, R16, R34, R52 ;  /* 0x000000221034723c */ /* 0x000fe20000001834 */
[----:B----4-:R-:W4:Y:S05]  /*d6d0*/  LDSM.16.M88.4 R24, [R102+0x1800] ;  /* 0x001800006618783b */ /* 0x010f2a0000000200 */
[----:B------:R-:W-:Y:S01]  /*d6e0*/  HMMA.16816.F32 R32, R20, R68, RZ ;  /* 0x000000441420723c */ /* 0x000fe200000018ff */
[----:B------:R-:W1:Y:S01]  /*d6f0*/  MUFU.TANH R79, R79 ;  /* 0x0000004f004f7308 */ /* 0x000e620000002400 */
[----:B-----5:R-:W5:Y:S04]  /*d700*/  LDSM.16.M88.4 R28, [R169+0x4800] ;  /* 0x00480000a91c783b */ /* 0x020f680000000200 */
[----:B------:R-:W-:Y:S01]  /*d710*/  HMMA.16816.F32 R64, R8, R58, R64 ;  /* 0x0000003a0840723c */ /* 0x000fe20000001840 */
[----:B------:R-:W1:Y:S02]  /*d720*/  LDSM.16.M88.4 R56, [R166+0x2000] ;  /* 0x00200000a638783b */ /* 0x000e640000000200 */
[----:B------:R-:W1:Y:S03]  /*d730*/  MUFU.TANH R84, R84 ;  /* 0x0000005400547308 */ /* 0x000e660000002400 */
[----:B------:R-:W-:Y:S01]  /*d740*/  HMMA.16816.F32 R68, R20, R70, RZ ;  /* 0x000000461444723c */ /* 0x000fe200000018ff */
[----:B------:R-:W-:Y:S01]  /*d750*/  FMUL.FTZ R36, R36, UR15 ;  /* 0x0000000f24247c20 */ /* 0x000fe20008410000 */
[----:B------:R-:W-:Y:S01]  /*d760*/  FMUL.FTZ R201, R37, UR15 ;  /* 0x0000000f25c97c20 */ /* 0x000fe20008410000 */
[----:B------:R-:W-:Y:S01]  /*d770*/  FMUL.FTZ R197, R38, UR15 ;  /* 0x0000000f26c57c20 */ /* 0x000fe20008410000 */
[----:B------:R-:W-:Y:S01]  /*d780*/  FMUL.FTZ R103, R39, UR15 ;  /* 0x0000000f27677c20 */ /* 0x000fe20008410000 */
[----:B------:R4:W-:Y:S01]  /*d790*/  MUFU.TANH R203, R36 ;  /* 0x0000002400cb7308 */ /* 0x0009e20000002400 */
[----:B--2---:R-:W-:Y:S01]  /*d7a0*/  HMMA.16816.F32 R44, R12, R60, R44 ;  /* 0x0000003c0c2c723c */ /* 0x004fe2000000182c */
[----:B------:R-:W-:Y:S01]  /*d7b0*/  FMUL.FTZ R52, R52, UR15 ;  /* 0x0000000f34347c20 */ /* 0x000fe20008410000 */
[----:B------:R-:W-:Y:S01]  /*d7c0*/  FMUL.FTZ R53, R53, UR15 ;  /* 0x0000000f35357c20 */ /* 0x000fe20008410000 */
[----:B------:R-:W-:Y:S01]  /*d7d0*/  FMUL.FTZ R54, R54, UR15 ;  /* 0x0000000f36367c20 */ /* 0x000fe20008410000 */
[----:B------:R-:W-:-:S02]  /*d7e0*/  FMUL.FTZ R55, R55, UR15 ;  /* 0x0000000f37377c20 */ /* 0x000fc40008410000 */
[----:B---3--:R-:W-:Y:S01]  /*d7f0*/  HMMA.16816.F32 R32, R8, R40, R32 ;  /* 0x000000280820723c */ /* 0x008fe20000001820 */
[----:B------:R-:W-:Y:S05]  /*d800*/  MUFU.TANH R199, R52 ;  /* 0x0000003400c77308 */ /* 0x000fea0000002400 */
[----:B------:R-:W-:Y:S03]  /*d810*/  HMMA.16816.F32 R64, R12, R62, R64 ;  /* 0x0000003e0c40723c */ /* 0x000fe60000001840 */
[----:B------:R-:W-:Y:S01]  /*d820*/  MUFU.TANH R205, R53 ;  /* 0x0000003500cd7308 */ /* 0x000fe20000002400 */
[----:B----4-:R-:W2:Y:S02]  /*d830*/  LDSM.16.M88.4 R36, [R163+0x4800] ;  /* 0x00480000a324783b */ /* 0x010ea40000000200 */
[----:B------:R-:W-:Y:S02]  /*d840*/  HMMA.16816.F32 R68, R8, R42, R68 ;  /* 0x0000002a0844723c */ /* 0x000fe40000001844 */
[----:B------:R-:W3:Y:S03]  /*d850*/  LDSM.16.M88.4 R40, [R102+0x2000] ;  /* 0x002000006628783b */ /* 0x000ee60000000200 */
[----:B------:R-:W-:Y:S01]  /*d860*/  MUFU.TANH R193, R54 ;  /* 0x0000003600c17308 */ /* 0x000fe20000002400 */
[----:B------:R-:W-:Y:S06]  /*d870*/  HMMA.16816.F32 R44, R16, R24, R44 ;  /* 0x00000018102c723c */ /* 0x000fec000000182c */
[----:B-----5:R-:W-:Y:S01]  /*d880*/  HMMA.16816.F32 R60, R20, R28, RZ ;  /* 0x0000001c143c723c */ /* 0x020fe200000018ff */
[----:B------:R4:W-:Y:S05]  /*d890*/  MUFU.TANH R195, R55 ;  /* 0x0000003700c37308 */ /* 0x0009ea0000002400 */
[----:B-1----:R-:W-:Y:S03]  /*d8a0*/  HMMA.16816.F32 R32, R12, R56, R32 ;  /* 0x000000380c20723c */ /* 0x002fe60000001820 */
[----:B------:R-:W1:Y:S03]  /*d8b0*/  MUFU.TANH R83, R83 ;  /* 0x0000005300537308 */ /* 0x000e660000002400 */
[----:B------:R-:W-:Y:S01]  /*d8c0*/  HMMA.16816.F32 R64, R16, R26, R64 ;  /* 0x0000001a1040723c */ /* 0x000fe20000001840 */
[----:B------:R-:W5:Y:S04]  /*d8d0*/  LDSM.16.M88.4 R24, [R166+0x2800] ;  /* 0x00280000a618783b */ /* 0x000f680000000200 */
[----:B------:R-:W1:Y:S01]  /*d8e0*/  MUFU.TANH R88, R88 ;  /* 0x0000005800587308 */ /* 0x000e620000002400 */
[----:B------:R-:W-:Y:S01]  /*d8f0*/  FMUL.FTZ R44, R44, UR15 ;  /* 0x0000000f2c2c7c20 */ /* 0x000fe20008410000 */
[----:B----4-:R-:W4:Y:S01]  /*d900*/  LDSM.16.M88.4 R52, [R169+0x5000] ;  /* 0x00500000a934783b */ /* 0x010f220000000200 */
[----:B------:R-:W-:Y:S01]  /*d910*/  HMMA.16816.F32 R28, R20, R30, RZ ;  /* 0x0000001e141c723c */ /* 0x000fe200000018ff */
[----:B------:R-:W-:Y:S01]  /*d920*/  FMUL.FTZ R113, R45, UR15 ;  /* 0x0000000f2d717c20 */ /* 0x000fe20008410000 */
[----:B------:R-:W-:Y:S01]  /*d930*/  FMUL.FTZ R187, R46, UR15 ;  /* 0x0000000f2ebb7c20 */ /* 0x000fe20008410000 */
[----:B------:R-:W-:-:S02]  /*d940*/  FMUL.FTZ R153, R47, UR15 ;  /* 0x0000000f2f997c20 */ /* 0x000fc40008410000 */
[----:B------:R3:W-:Y:S01]  /*d950*/  MUFU.TANH R115, R44 ;  /* 0x0000002c00737308 */ /* 0x0007e20000002400 */
[----:B--2---:R-:W-:Y:S06]  /*d960*/  HMMA.16816.F32 R60, R8, R36, R60 ;  /* 0x00000024083c723c */ /* 0x004fec000000183c */
[----:B------:R-:W-:Y:S01]  /*d970*/  HMMA.16816.F32 R68, R12, R58, R68 ;  /* 0x0000003a0c44723c */ /* 0x000fe20000001844 */
[----:B------:R-:W-:Y:S01]  /*d980*/  LDSM.16.M88.4 R56, [R163+0x5000] ;  /* 0x00500000a338783b */ /* 0x000fe20000000200 */
[----:B------:R-:W2:Y:S02]  /*d990*/  MUFU.TANH R197, R197 ;  /* 0x000000c500c57308 */ /* 0x000ea40000002400 */
[----:B------:R-:W-:Y:S01]  /*d9a0*/  FMUL.FTZ R64, R64, UR15 ;  /* 0x0000000f40407c20 */ /* 0x000fe20008410000 */
[----:B------:R-:W-:Y:S01]  /*d9b0*/  FMUL.FTZ R65, R65, UR15 ;  /* 0x0000000f41417c20 */ /* 0x000fe20008410000 */
[----:B------:R-:W-:Y:S01]  /*d9c0*/  FMUL.FTZ R66, R66, UR15 ;  /* 0x0000000f42427c20 */ /* 0x000fe20008410000 */
[----:B------:R-:W-:Y:S01]  /*d9d0*/  FMUL.FTZ R67, R67, UR15 ;  /* 0x0000000f43437c20 */ /* 0x000fe20008410000 */
[----:B---3--:R-:W-:Y:S01]  /*d9e0*/  HMMA.16816.F32 R44, R16, R40, R32 ;  /* 0x00000028102c723c */ /* 0x008fe20000001820 */
[----:B------:R-:W3:Y:S01]  /*d9f0*/  LDSM.16.M88.4 R32, [R169+0x5800] ;  /* 0x00580000a920783b */ /* 0x000ee20000000200 */
[----:B------:R-:W-:Y:S04]  /*da00*/  MUFU.TANH R191, R64 ;  /* 0x0000004000bf7308 */ /* 0x000fe80000002400 */
[----:B------:R-:W-:Y:S01]  /*da10*/  HMMA.16816.F32 R28, R8, R38, R28 ;  /* 0x00000026081c723c */ /* 0x000fe2000000181c */
[----:B------:R-:W1:Y:S03]  /*da20*/  LDSM.16.M88.4 R36, [R102+0x2800] ;  /* 0x002800006624783b */ /* 0x000e660000000200 */
[----:B------:R-:W-:Y:S02]  /*da30*/  MUFU.TANH R189, R65 ;  /* 0x0000004100bd7308 */ /* 0x000fe40000002400 */
[----:B-----5:R-:W-:Y:S06]  /*da40*/  HMMA.16816.F32 R60, R12, R24, R60 ;  /* 0x000000180c3c723c */ /* 0x020fec000000183c */
[----:B------:R-:W-:Y:S01]  /*da50*/  HMMA.16816.F32 R68, R16, R42, R68 ;  /* 0x0000002a1044723c */ /* 0x000fe20000001844 */
[C---:B------:R-:W-:Y:S01]  /*da60*/  IMAD.IADD R25, R51.reuse, 0x1, -R78 ;  /* 0x0000000133197824 */ /* 0x040fe200078e0a4e */
[----:B------:R-:W-:Y:S01]  /*da70*/  MUFU.TANH R185, R66 ;  /* 0x0000004200b97308 */ /* 0x000fe20000002400 */
[----:B------:R-:W-:-:S03]  /*da80*/  IMAD.SHL.U32 R51, R51, 0x2, RZ ;  /* 0x0000000233337824 */ /* 0x000fc600078e00ff */
[----:B------:R-:W-:Y:S01]  /*da90*/  SHF.R.S32.HI R24, RZ, 0x1f, R25 ;  /* 0x0000001fff187819 */ /* 0x000fe20000011419 */
[C---:B----4-:R-:W-:Y:S01]  /*daa0*/  HMMA.16816.F32 R40, R20.reuse, R52, RZ ;  /* 0x000000341428723c */ /* 0x050fe200000018ff */
[----:B------:R-:W-:Y:S01]  /*dab0*/  LOP3.LUT R51, R51, 0x6, RZ, 0xc0, !PT ;  /* 0x0000000633337812 */ /* 0x000fe200078ec0ff */
[----:B------:R-:W-:Y:S01]  /*dac0*/  FMUL.FTZ R44, R44, UR15 ;  /* 0x0000000f2c2c7c20 */ /* 0x000fe20008410000 */
[----:B------:R-:W-:Y:S01]  /*dad0*/  LEA.HI R24, R24, R25, RZ, 0x2 ;  /* 0x0000001918187211 */ /* 0x000fe200078f10ff */
[----:B------:R3:W-:Y:S01]  /*dae0*/  MUFU.TANH R155, R67 ;  /* 0x00000043009b7308 */ /* 0x0007e20000002400 */
[----:B------:R-:W-:Y:S01]  /*daf0*/  FMUL.FTZ R45, R45, UR15 ;  /* 0x0000000f2d2d7c20 */ /* 0x000fe20008410000 */
[----:B------:R-:W-:Y:S01]  /*db00*/  HMMA.16816.F32 R52, R20, R54, RZ ;  /* 0x000000361434723c */ /* 0x000fe200000018ff */
[----:B------:R-:W-:Y:S01]  /*db10*/  SHF.R.S32.HI R184, RZ, 0x2, R24 ;  /* 0x00000002ffb87819 */ /* 0x000fe20000011418 */
[----:B------:R-:W-:Y:S02]  /*db20*/  IMAD.IADD R51, R2, 0x1, R51 ;  /* 0x0000000102337824 */ /* 0x000fe400078e0233 */
[----:B------:R-:W-:Y:S01]  /*db30*/  FMUL.FTZ R46, R46, UR15 ;  /* 0x0000000f2e2e7c20 */ /* 0x000fe20008410000 */
[----:B------:R-:W-:Y:S01]  /*db40*/  FMUL.FTZ R47, R47, UR15 ;  /* 0x0000000f2f2f7c20 */ /* 0x000fe20008410000 */
[----:B------:R-:W-:Y:S01]  /*db50*/  IMAD.U32 R24, R77, 0x10, R184 ;  /* 0x000000104d187824 */ /* 0x000fe200078e00b8 */
[----:B------:R-:W-:Y:S01]  /*db60*/  HMMA.16816.F32 R28, R12, R26, R28 ;  /* 0x0000001a0c1c723c */ /* 0x000fe2000000181c */
[----:B------:R-:W-:Y:S01]  /*db70*/  VIADD R7, R51, 0x1 ;  /* 0x0000000133077836 */ /* 0x000fe20000000000 */
[----:B------:R-:W-:Y:S02]  /*db80*/  MUFU.TANH R139, R44 ;  /* 0x0000002c008b7308 */ /* 0x000fe40000002400 */
[----:B------:R-:W-:Y:S01]  /*db90*/  IADD3 R24, -R175, 0x1, R24 ;  /* 0x00000001af187810 */ /* 0x000fe20007ffe118 */
[----:B------:R-:W-:Y:S01]  /*dba0*/  FMUL.FTZ R69, R69, UR15 ;  /* 0x0000000f45457c20 */ /* 0x000fe20008410000 */
[----:B------:R-:W-:Y:S01]  /*dbb0*/  FMUL.FTZ R71, R71, UR15 ;  /* 0x0000000f47477c20 */ /* 0x000fe20008410000 */
[----:B------:R-:W-:Y:S01]  /*dbc0*/  FMUL.FTZ R70, R70, UR15 ;  /* 0x0000000f46467c20 */ /* 0x000fe20008410000 */
[----:B---3--:R-:W-:Y:S01]  /*dbd0*/  HMMA.16816.F32 R64, R20, R32, RZ ;  /* 0x000000201440723c */ /* 0x008fe200000018ff */
[----:B------:R-:W-:Y:S01]  /*dbe0*/  IADD3 R24, R24, UR14, R49 ;  /* 0x0000000e18187c10 */ /* 0x000fe2000fffe031 */
[----:B------:R3:W-:Y:S01]  /*dbf0*/  MUFU.TANH R149, R69 ;  /* 0x0000004500957308 */ /* 0x0007e20000002400 */
[----:B------:R-:W-:-:S02]  /*dc00*/  FMUL.FTZ R68, R68, UR15 ;  /* 0x0000000f44447c20 */ /* 0x000fc40008410000 */
[C---:B------:R-:W-:Y:S01]  /*dc10*/  VIMNMX R50, R24.reuse, R49, PT ;  /* 0x0000003118327248 */ /* 0x040fe20003fe0100 */
[----:B------:R-:W-:Y:S01]  /*dc20*/  HMMA.16816.F32 R20, R20, R34, RZ ;  /* 0x000000221414723c */ /* 0x000fe200000018ff */
[----:B------:R-:W4:Y:S01]  /*dc30*/  LDSM.16.M88.4 R32, [R166+0x3000] ;  /* 0x00300000a620783b */ /* 0x000f220000000200 */
[----:B------:R-:W-:Y:S01]  /*dc40*/  VIADDMNMX R49, R24, 0x8, R49, PT ;  /* 0x0000000818317846 */ /* 0x000fe20003800131 */
[----:B------:R-:W-:Y:S01]  /*dc50*/  VIADD R24, R51, 0x9 ;  /* 0x0000000933187836 */ /* 0x000fe20000000000 */
[CC--:B------:R-:W-:Y:S01]  /*dc60*/  ISETP.GE.AND P1, PT, R7.reuse, R50.reuse, PT ;  /* 0x000000320700720c */ /* 0x0c0fe20003f26270 */
[----:B------:R5:W-:Y:S01]  /*dc70*/  MUFU.TANH R143, R71 ;  /* 0x00000047008f7308 */ /* 0x000be20000002400 */
[----:B------:R-:W-:Y:S01]  /*dc80*/  ISETP.GE.AND P0, PT, R7, R49, PT ;  /* 0x000000310700720c */ /* 0x000fe20003f06270 */
[----:B------:R-:W-:Y:S01]  /*dc90*/  VIADD R7, R51, 0x8 ;  /* 0x0000000833077836 */ /* 0x000fe20000000000 */
[----:B------:R-:W-:Y:S01]  /*dca0*/  HMMA.16816.F32 R40, R8, R56, R40 ;  /* 0x000000380828723c */ /* 0x000fe20000001828 */
[----:B------:R-:W-:-:S02]  /*dcb0*/  ISETP.GE.AND P4, PT, R24, R50, PT ;  /* 0x000000321800720c */ /* 0x000fc40003f86270 */
[-C--:B------:R-:W-:Y:S02]  /*dcc0*/  ISETP.GE.AND P5, PT, R24, R49.reuse, PT ;  /* 0x000000311800720c */ /* 0x080fe40003fa6270 */
[CC--:B------:R-:W-:Y:S01]  /*dcd0*/  ISETP.GE.AND P2, PT, R7.reuse, R50.reuse, PT ;  /* 0x000000320700720c */ /* 0x0c0fe20003f46270 */
[C---:B-1----:R-:W-:Y:S01]  /*dce0*/  HMMA.16816.F32 R60, R16.reuse, R36, R60 ;  /* 0x00000024103c723c */ /* 0x042fe2000000183c */
[-C--:B------:R-:W-:Y:S01]  /*dcf0*/  ISETP.GE.AND P3, PT, R7, R49.reuse, PT ;  /* 0x000000310700720c */ /* 0x080fe20003f66270 */
[----:B------:R-:W-:Y:S01]  /*dd00*/  VIADD R7, R51, 0x10 ;  /* 0x0000001033077836 */ /* 0x000fe20000000000 */
[----:B---3--:R-:W-:Y:S01]  /*dd10*/  FSEL R69, R73, -INF , !P0 ;  /* 0xff80000049457808 */ /* 0x008fe20004000000 */
[----:B------:R-:W1:Y:S01]  /*dd20*/  LDSM.16.M88.4 R24, [R163+0x5800] ;  /* 0x00580000a318783b */ /* 0x000e620000000200 */
[----:B------:R-:W-:Y:S01]  /*dd30*/  FSEL R77, R80, -INF , !P2 ;  /* 0xff800000504d7808 */ /* 0x000fe20005000000 */
[----:B------:R-:W-:Y:S01]  /*dd40*/  HMMA.16816.F32 R28, R16, R38, R28 ;  /* 0x00000026101c723c */ /* 0x000fe2000000181c */
[----:B------:R-:W-:Y:S01]  /*dd50*/  VIADD R36, R51, 0x11 ;  /* 0x0000001133247836 */ /* 0x000fe20000000000 */
[----:B------:R-:W-:Y:S01]  /*dd60*/  FSEL R89, R72, -INF , !P1 ;  /* 0xff80000048597808 */ /* 0x000fe20004800000 */
[----:B------:R-:W-:Y:S01]  /*dd70*/  MUFU.TANH R137, R45 ;  /* 0x0000002d00897308 */ /* 0x000fe20000002400 */
[-C--:B------:R-:W-:Y:S01]  /*dd80*/  ISETP.GE.AND P6, PT, R7, R50.reuse, PT ;  /* 0x000000320700720c */ /* 0x080fe20003fc6270 */
[C---:B------:R-:W-:Y:S01]  /*dd90*/  VIADD R56, R51.reuse, 0x21 ;  /* 0x0000002133387836 */ /* 0x040fe20000000000 */
[C---:B------:R-:W-:Y:S01]  /*dda0*/  ISETP.GE.AND P2, PT, R36.reuse, R50, PT ;  /* 0x000000322400720c */ /* 0x040fe20003f46270 */
[----:B------:R-:W-:Y:S01]  /*ddb0*/  HMMA.16816.F32 R52, R8, R58, R52 ;  /* 0x0000003a0834723c */ /* 0x000fe20000001834 */
[-C--:B------:R-:W-:Y:S01]  /*ddc0*/  ISETP.GE.AND P0, PT, R36, R49.reuse, PT ;  /* 0x000000312400720c */ /* 0x080fe20003f06270 */
[----:B------:R-:W-:Y:S01]  /*ddd0*/  VIADD R36, R51, 0x18 ;  /* 0x0000001833247836 */ /* 0x000fe20000000000 */
[----:B------:R-:W-:Y:S01]  /*dde0*/  ISETP.GE.AND P1, PT, R7, R49, PT ;  /* 0x000000310700720c */ /* 0x000fe20003f26270 */
[----:B------:R-:W-:Y:S01]  /*ddf0*/  MUFU.TANH R147, R46 ;  /* 0x0000002e00937308 */ /* 0x000fe20000002400 */
[----:B------:R-:W-:-:S02]  /*de00*/  FSEL R7, R74, -INF , !P3 ;  /* 0xff8000004a077808 */ /* 0x000fc40005800000 */
[----:B-----5:R-:W-:Y:S02]  /*de10*/  FSEL R71, R75, -INF , !P5 ;  /* 0xff8000004b477808 */ /* 0x020fe40006800000 */
[CC--:B------:R-:W-:Y:S02]  /*de20*/  ISETP.GE.AND P3, PT, R36.reuse, R50.reuse, PT ;  /* 0x000000322400720c */ /* 0x0c0fe40003f66270 */
[-C--:B------:R-:W-:Y:S01]  /*de30*/  ISETP.GE.AND P5, PT, R36, R49.reuse, PT ;  /* 0x000000312400720c */ /* 0x080fe20003fa6270 */
[----:B------:R-:W-:Y:S01]  /*de40*/  VIADD R36, R51, 0x19 ;  /* 0x0000001933247836 */ /* 0x000fe20000000000 */
[----:B------:R-:W-:Y:S01]  /*de50*/  FSEL R91, R79, -INF , !P4 ;  /* 0xff8000004f5b7808 */ /* 0x000fe20006000000 */
[C---:B----4-:R-:W-:Y:S01]  /*de60*/  HMMA.16816.F32 R40, R12.reuse, R32, R40 ;  /* 0x000000200c28723c */ /* 0x050fe20000001828 */
[----:B------:R3:W-:Y:S01]  /*de70*/  MUFU.TANH R135, R47 ;  /* 0x0000002f00877308 */ /* 0x0007e20000002400 */
[----:B------:R-:W-:Y:S01]  /*de80*/  FSEL R97, R85, -INF , !P3 ;  /* 0xff80000055617808 */ /* 0x000fe20005800000 */
[----:B------:R-:W-:Y:S01]  /*de90*/  FMUL.FTZ R28, R28, UR15 ;  /* 0x0000000f1c1c7c20 */ /* 0x000fe20008410000 */
[-C--:B------:R-:W-:Y:S01]  /*dea0*/  ISETP.GE.AND P4, PT, R36, R50.reuse, PT ;  /* 0x000000322400720c */ /* 0x080fe20003f86270 */
[----:B------:R-:W-:Y:S01]  /*deb0*/  FMUL.FTZ R29, R29, UR15 ;  /* 0x0000000f1d1d7c20 */ /* 0x000fe20008410000 */
[----:B------:R-:W-:Y:S01]  /*dec0*/  FMUL.FTZ R111, R30, UR15 ;  /* 0x0000000f1e6f7c20 */ /* 0x000fe20008410000 */
[----:B------:R-:W-:Y:S01]  /*ded0*/  FSEL R33, R81, -INF , !P6 ;  /* 0xff80000051217808 */ /* 0x000fe20007000000 */
[----:B------:R-:W-:Y:S01]  /*dee0*/  FMUL.FTZ R109, R31, UR15 ;  /* 0x0000000f1f6d7c20 */ /* 0x000fe20008410000 */
[----:B------:R-:W-:Y:S01]  /*def0*/  P2R R32, PR, RZ, 0x10 ;  /* 0x00000010ff207803 */ /* 0x000fe20000000000 */
[----:B------:R-:W-:Y:S01]  /*df00*/  MUFU.TANH R133, R28 ;  /* 0x0000001c00857308 */ /* 0x000fe20000002400 */
[-C--:B------:R-:W-:Y:S01]  /*df10*/  ISETP.GE.AND P4, PT, R36, R49.reuse, PT ;  /* 0x000000312400720c */ /* 0x080fe20003f86270 */
[----:B------:R-:W-:Y:S01]  /*df20*/  VIADD R36, R51, 0x20 ;  /* 0x0000002033247836 */ /* 0x000fe20000000000 */
[----:B------:R-:W-:Y:S01]  /*df30*/  FSEL R81, R84, -INF , !P1 ;  /* 0xff80000054517808 */ /* 0x000fe20004800000 */
[----:B------:R-:W-:Y:S01]  /*df40*/  HMMA.16816.F32 R52, R12, R34, R52 ;  /* 0x000000220c34723c */ /* 0x000fe20000001834 */
[----:B------:R-:W-:Y:S01]  /*df50*/  ISETP.NE.AND P3, PT, R32, RZ, PT ;  /* 0x000000ff2000720c */ /* 0x000fe20003f65270 */
[----:B------:R-:W-:Y:S01]  /*df60*/  FMUL.FTZ R60, R60, UR15 ;  /* 0x0000000f3c3c7c20 */ /* 0x000fe20008410000 */
[CC--:B------:R-:W-:Y:S01]  /*df70*/  ISETP.GE.AND P6, PT, R36.reuse, R50.reuse, PT ;  /* 0x000000322400720c */ /* 0x0c0fe20003fc6270 */
[----:B---3--:R-:W3:Y:S01]  /*df80*/  LDSM.16.M88.4 R44, [R102+0x3000] ;  /* 0x00300000662c783b */ /* 0x008ee20000000200 */
[-C--:B------:R-:W-:Y:S01]  /*df90*/  ISETP.GE.AND P1, PT, R36, R49.reuse, PT ;  /* 0x000000312400720c */ /* 0x080fe20003f26270 */
[C---:B-1----:R-:W-:Y:S01]  /*dfa0*/  HMMA.16816.F32 R64, R8.reuse, R24, R64 ;  /* 0x000000180840723c */ /* 0x042fe20000001840 */
[----:B------:R1:W-:Y:S01]  /*dfb0*/  MUFU.TANH R131, R29 ;  /* 0x0000001d00837308 */ /* 0x0003e20000002400 */
[----:B------:R-:W4:Y:S01]  /*dfc0*/  LDSM.16.M88.4 R36, [R166+0x3800] ;  /* 0x00380000a624783b */ /* 0x000f220000000200 */
[----:B------:R-:W-:Y:S01]  /*dfd0*/  FSEL R83, R83, -INF , !P3 ;  /* 0xff80000053537808 */ /* 0x000fe20005800000 */
[----:B------:R-:W-:Y:S01]  /*dfe0*/  FMUL.FTZ R61, R61, UR15 ;  /* 0x0000000f3d3d7c20 */ /* 0x000fe20008410000 */
[----:B------:R-:W-:Y:S01]  /*dff0*/  FSEL R207, R88, -INF , !P4 ;  /* 0xff80000058cf7808 */ /* 0x000fe20006000000 */
[----:B------:R-:W-:Y:S01]  /*e000*/  HMMA.16816.F32 R20, R8, R26, R20 ;  /* 0x0000001a0814723c */ /* 0x000fe20000001814 */
[----:B------:R-:W-:Y:S01]  /*e010*/  VIADD R24, R51, 0x28 ;  /* 0x0000002833187836 */ /* 0x000fe20000000000 */
[----:B------:R-:W-:Y:S01]  /*e020*/  FSEL R203, R203, -INF , !P6 ;  /* 0xff800000cbcb7808 */ /* 0x000fe20007000000 */
[----:B------:R-:W5:Y:S01]  /*e030*/  MUFU.TANH R86, R86 ;  /* 0x0000005600567308 */ /* 0x000f620000002400 */
[----:B--2---:R-:W-:Y:S01]  /*e040*/  FSEL R197, R197, -INF , !P1 ;  /* 0xff800000c5c57808 */ /* 0x004fe20004800000 */
[----:B------:R-:W-:Y:S01]  /*e050*/  FMUL.FTZ R63, R63, UR15 ;  /* 0x0000000f3f3f7c20 */ /* 0x000fe20008410000 */
[CC--:B------:R-:W-:Y:S01]  /*e060*/  ISETP.GE.AND P3, PT, R24.reuse, R50.reuse, PT ;  /* 0x000000321800720c */ /* 0x0c0fe20003f66270 */
[C---:B------:R-:W-:Y:S01]  /*e070*/  VIADD R10, R51.reuse, 0x41 ;  /* 0x00000041330a7836 */ /* 0x040fe20000000000 */
[-C--:B------:R-:W-:Y:S01]  /*e080*/  ISETP.GE.AND P4, PT, R24, R49.reuse, PT ;  /* 0x000000311800720c */ /* 0x080fe20003f86270 */
[C---:B------:R-:W-:Y:S01]  /*e090*/  VIADD R24, R51.reuse, 0x29 ;  /* 0x0000002933187836 */ /* 0x040fe20000000000 */
[----:B------:R-:W-:Y:S01]  /*e0a0*/  P2R R25, PR, RZ, 0x8 ;  /* 0x00000008ff197803 */ /* 0x000fe20000000000 */
[----:B------:R-:W2:Y:S01]  /*e0b0*/  MUFU.TANH R87, R87 ;  /* 0x0000005700577308 */ /* 0x000ea20000002400 */
[----:B-1----:R-:W1:Y:S01]  /*e0c0*/  LDSM.16.M88.4 R28, [R102+0x3800] ;  /* 0x00380000661c783b */ /* 0x002e620000000200 */
[----:B------:R-:W-:Y:S01]  /*e0d0*/  FSEL R79, R82, -INF , !P2 ;  /* 0xff800000524f7808 */ /* 0x000fe20005000000 */
[C---:B------:R-:W-:Y:S01]  /*e0e0*/  VIADD R9, R51.reuse, 0x48 ;  /* 0x0000004833097836 */ /* 0x040fe20000000000 */
[----:B------:R-:W-:Y:S01]  /*e0f0*/  ISETP.GE.AND P6, PT, R24, R50, PT ;  /* 0x000000321800720c */ /* 0x000fe20003fc6270 */
[----:B------:R-:W-:Y:S01]  /*e100*/  FMUL.FTZ R62, R62, UR15 ;  /* 0x0000000f3e3e7c20 */ /* 0x000fe20008410000 */
[----:B------:R-:W-:Y:S01]  /*e110*/  ISETP.GE.AND P3, PT, R24, R49, PT ;  /* 0x000000311800720c */ /* 0x000fe20003f66270 */
[----:B------:R-:W-:Y:S01]  /*e120*/  VIADD R24, R51, 0x31 ;  /* 0x0000003133187836 */ /* 0x000fe20000000000 */
[----:B------:R-:W4:Y:S01]  /*e130*/  MUFU.TANH R103, R103 ;  /* 0x0000006700677308 */ /* 0x000f220000002400 */
[----:B------:R-:W-:Y:S01]  /*e140*/  ISETP.NE.AND P1, PT, R25, RZ, PT ;  /* 0x000000ff1900720c */ /* 0x000fe20003f25270 */
[----:B------:R-:W-:Y:S01]  /*e150*/  VIADD R25, R51, 0x30 ;  /* 0x0000003033197836 */ /* 0x000fe20000000000 */
[----:B-----5:R-:W-:Y:S01]  /*e160*/  FSEL R73, R86, -INF , !P0 ;  /* 0xff80000056497808 */ /* 0x020fe20004000000 */
[----:B------:R-:W-:-:S04]  /*e170*/  DEPBAR.LE SB0, 0x0 ;  /* 0x000080000000791a */ /* 0x000fc80000000000 */
[----:B------:R-:W5:Y:S01]  /*e180*/  MUFU.TANH R201, R201 ;  /* 0x000000c900c97308 */ /* 0x000f620000002400 */
[----:B------:R-:W-:Y:S02]  /*e190*/  ISETP.GE.AND P0, PT, R56, R49, PT ;  /* 0x000000313800720c */ /* 0x000fe40003f06270 */
[----:B------:R-:W-:Y:S01]  /*e1a0*/  FSEL R199, R199, -INF , !P1 ;  /* 0xff800000c7c77808 */ /* 0x000fe20004800000 */
[----:B---3--:R-:W-:Y:S01]  /*e1b0*/  HMMA.16816.F32 R40, R16, R44, R40 ;  /* 0x0000002c1028723c */ /* 0x008fe20000001828 */
[----:B------:R-:W-:-:S03]  /*e1c0*/  ISETP.GE.AND P1, PT, R24, R50, PT ;  /* 0x000000321800720c */ /* 0x000fc60003f26270 */
[----:B------:R-:W3:Y:S01]  /*e1d0*/  MUFU.TANH R187, R187 ;  /* 0x000000bb00bb7308 */ /* 0x000ee20000002400 */
[----:B--2---:R-:W-:Y:S01]  /*e1e0*/  FSEL R75, R87, -INF , !P5 ;  /* 0xff800000574b7808 */ /* 0x004fe20006800000 */
[----:B----4-:R-:W-:Y:S01]  /*e1f0*/  HMMA.16816.F32 R64, R12, R36, R64 ;  /* 0x000000240c40723c */ /* 0x010fe20000001840 */
[----:B------:R-:W-:Y:S02]  /*e200*/  FSEL R103, R103, -INF , !P0 ;  /* 0xff80000067677808 */ /* 0x000fe40004000000 */
[----:B------:R-:W-:-:S03]  /*e210*/  ISETP.GE.AND P5, PT, R25, R50, PT ;  /* 0x000000321900720c */ /* 0x000fc60003fa6270 */
[----:B------:R-:W2:Y:S01]  /*e220*/  MUFU.TANH R153, R153 ;  /* 0x0000009900997308 */ /* 0x000ea20000002400 */
[----:B------:R-:W-:Y:S01]  /*e230*/  HMMA.16816.F32 R20, R12, R38, R20 ;  /* 0x000000260c14723c */ /* 0x000fe20000001814 */
[-C--:B------:R-:W-:Y:S02]  /*e240*/  ISETP.GE.AND P0, PT, R25, R49.reuse, PT ;  /* 0x000000311900720c */ /* 0x080fe40003f06270 */
[----:B------:R-:W-:Y:S02]  /*e250*/  P2R R25, PR, RZ, 0x2 ;  /* 0x00000002ff197803 */ /* 0x000fe40000000000 */
[----:B------:R-:W-:Y:S01]  /*e260*/  ISETP.GE.AND P1, PT, R24, R49, PT ;  /* 0x000000311800720c */ /* 0x000fe20003f26270 */
[----:B------:R-:W-:Y:S01]  /*e270*/  VIADD R24, R51, 0x38 ;  /* 0x0000003833187836 */ /* 0x000fe20000000000 */
[----:B------:R-:W4:Y:S01]  /*e280*/  MUFU.TANH R113, R113 ;  /* 0x0000007100717308 */ /* 0x000f220000002400 */
[----:B------:R-:W-:Y:S01]  /*e290*/  ISETP.GE.AND P2, PT, R56, R50, PT ;  /* 0x000000323800720c */ /* 0x000fe20003f46270 */
[----:B------:R-:W-:Y:S01]  /*e2a0*/  HMMA.16816.F32 R52, R16, R46, R52 ;  /* 0x0000002e1034723c */ /* 0x000fe20000001834 */
[----:B------:R-:W-:-:S02]  /*e2b0*/  FSEL R205, R205, -INF , !P6 ;  /* 0xff800000cdcd7808 */ /* 0x000fc40007000000 */
[----:B------:R-:W-:Y:S01]  /*e2c0*/  ISETP.NE.AND P6, PT, R25, RZ, PT ;  /* 0x000000ff1900720c */ /* 0x000fe20003fc5270 */
[----:B------:R-:W-:Y:S01]  /*e2d0*/  VIADD R25, R51, 0x39 ;  /* 0x0000003933197836 */ /* 0x000fe20000000000 */
[----:B-----5:R-:W-:Y:S01]  /*e2e0*/  FSEL R201, R201, -INF , !P2 ;  /* 0xff800000c9c97808 */ /* 0x020fe20005000000 */
[----:B------:R-:W5:Y:S01]  /*e2f0*/  MUFU.TANH R145, R70 ;  /* 0x0000004600917308 */ /* 0x000f620000002400 */
[----:B------:R-:W-:Y:S01]  /*e300*/  FSEL R193, R193, -INF , !P4 ;  /* 0xff800000c1c17808 */ /* 0x000fe20006000000 */
[----:B------:R-:W-:Y:S01]  /*e310*/  FMUL.FTZ R42, R42, UR15 ;  /* 0x0000000f2a2a7c20 */ /* 0x000fe20008410000 */
[CC--:B------:R-:W-:Y:S01]  /*e320*/  ISETP.GE.AND P4, PT, R24.reuse, R50.reuse, PT ;  /* 0x000000321800720c */ /* 0x0c0fe20003f86270 */
[C---:B-1----:R-:W-:Y:S01]  /*e330*/  HMMA.16816.F32 R64, R16.reuse, R28, R64 ;  /* 0x0000001c1040723c */ /* 0x042fe20000001840 */
[-C--:B------:R-:W-:Y:S01]  /*e340*/  ISETP.GE.AND P2, PT, R24, R49.reuse, PT ;  /* 0x000000311800720c */ /* 0x080fe20003f46270 */
[----:B------:R-:W-:Y:S01]  /*e350*/  VIADD R24, R51, 0x40 ;  /* 0x0000004033187836 */ /* 0x000fe20000000000 */
[----:B------:R-:W-:Y:S01]  /*e360*/  FSEL R195, R195, -INF , !P3 ;  /* 0xff800000c3c37808 */ /* 0x000fe20005800000 */
[----:B------:R-:W1:Y:S01]  /*e370*/  MUFU.TANH R151, R68 ;  /* 0x0000004400977308 */ /* 0x000e620000002400 */
[----:B---3--:R-:W-:Y:S01]  /*e380*/  FSEL R187, R187, -INF , !P0 ;  /* 0xff800000bbbb7808 */ /* 0x008fe20004000000 */
[----:B------:R-:W-:Y:S01]  /*e390*/  HMMA.16816.F32 R20, R16, R30, R20 ;  /* 0x0000001e1014723c */ /* 0x000fe20000001814 */
[CC--:B------:R-:W-:Y:S01]  /*e3a0*/  ISETP.GE.AND P3, PT, R25.reuse, R50.reuse, PT ;  /* 0x000000321900720c */ /* 0x0c0fe20003f66270 */
[----:B------:R-:W-:Y:S01]  /*e3b0*/  FMUL.FTZ R40, R40, UR15 ;  /* 0x0000000f28287c20 */ /* 0x000fe20008410000 */
[-C--:B------:R-:W-:Y:S01]  /*e3c0*/  ISETP.GE.AND P0, PT, R25, R49.reuse, PT ;  /* 0x000000311900720c */ /* 0x080fe20003f06270 */
[----:B------:R-:W-:Y:S01]  /*e3d0*/  FMUL.FTZ R43, R43, UR15 ;  /* 0x0000000f2b2b7c20 */ /* 0x000fe20008410000 */
[----:B------:R-:W-:Y:S01]  /*e3e0*/  FSEL R191, R191, -INF , !P4 ;  /* 0xff800000bfbf7808 */ /* 0x000fe20006000000 */
[----:B------:R-:W3:Y:S01]  /*e3f0*/  MUFU.TANH R129, R60 ;  /* 0x0000003c00817308 */ /* 0x000ee20000002400 */
[----:B------:R-:W-:Y:S01]  /*e400*/  FSEL R185, R185, -INF , !P2 ;  /* 0xff800000b9b97808 */ /* 0x000fe20005000000 */
[----:B------:R-:W-:Y:S01]  /*e410*/  FMUL.FTZ R52, R52, UR15 ;  /* 0x0000000f34347c20 */ /* 0x000fe20008410000 */
[----:B--2---:R-:W-:Y:S01]  /*e420*/  FSEL R153, R153, -INF , !P1 ;  /* 0xff80000099997808 */ /* 0x004fe20004800000 */
[----:B------:R-:W-:Y:S01]  /*e430*/  FMUL.FTZ R53, R53, UR15 ;  /* 0x0000000f35357c20 */ /* 0x000fe20008410000 */
[-C--:B------:R-:W-:Y:S01]  /*e440*/  ISETP.GE.AND P4, PT, R10, R50.reuse, PT ;  /* 0x000000320a00720c */ /* 0x080fe20003f86270 */
[----:B------:R-:W-:Y:S01]  /*e450*/  FMUL.FTZ R45, R54, UR15 ;  /* 0x0000000f362d7c20 */ /* 0x000fe20008410000 */
[-C--:B------:R-:W-:Y:S01]  /*e460*/  ISETP.GE.AND P2, PT, R10, R49.reuse, PT ;  /* 0x000000310a00720c */ /* 0x080fe20003f46270 */
[----:B------:R-:W-:Y:S01]  /*e470*/  VIADD R10, R51, 0x49 ;  /* 0x00000049330a7836 */ /* 0x000fe20000000000 */
[-C--:B------:R-:W-:Y:S01]  /*e480*/  ISETP.GE.AND P1, PT, R24, R49.reuse, PT ;  /* 0x000000311800720c */ /* 0x080fe20003f26270 */
[----:B------:R-:W2:Y:S01]  /*e490*/  MUFU.TANH R127, R61 ;  /* 0x0000003d007f7308 */ /* 0x000ea20000002400 */
[----:B------:R-:W-:Y:S01]  /*e4a0*/  FSEL R189, R189, -INF , !P3 ;  /* 0xff800000bdbd7808 */ /* 0x000fe20005800000 */
[----:B------:R-:W-:Y:S01]  /*e4b0*/  FMUL.FTZ R29, R67, UR15 ;  /* 0x0000000f431d7c20 */ /* 0x000fe20008410000 */
[----:B------:R-:W-:Y:S01]  /*e4c0*/  FSEL R155, R155, -INF , !P0 ;  /* 0xff8000009b9b7808 */ /* 0x000fe20004000000 */
[----:B------:R-:W-:Y:S01]  /*e4d0*/  FMUL.FTZ R37, R64, UR15 ;  /* 0x0000000f40257c20 */ /* 0x000fe20008410000 */
[----:B------:R-:W-:Y:S01]  /*e4e0*/  FSEL R115, R115, -INF , !P5 ;  /* 0xff80000073737808 */ /* 0x000fe20006800000 */
[----:B------:R-:W-:Y:S01]  /*e4f0*/  FMUL.FTZ R36, R65, UR15 ;  /* 0x0000000f41247c20 */ /* 0x000fe20008410000 */
[CC--:B------:R-:W-:Y:S01]  /*e500*/  ISETP.GE.AND P3, PT, R9.reuse, R50.reuse, PT ;  /* 0x000000320900720c */ /* 0x0c0fe20003f66270 */
[----:B------:R-:W2:Y:S01]  /*e510*/  MUFU.TANH R105, R63 ;  /* 0x0000003f00697308 */ /* 0x000ea20000002400 */
[-C--:B------:R-:W-:Y:S01]  /*e520*/  ISETP.GE.AND P0, PT, R9, R49.reuse, PT ;  /* 0x000000310900720c */ /* 0x080fe20003f06270 */
[----:B------:R-:W-:Y:S01]  /*e530*/  VIADD R9, R51, 0x50 ;  /* 0x0000005033097836 */ /* 0x000fe20000000000 */
[-C--:B------:R-:W-:Y:S01]  /*e540*/  ISETP.GE.AND P5, PT, R24, R50.reuse, PT ;  /* 0x000000321800720c */ /* 0x080fe20003fa6270 */
[----:B------:R-:W-:Y:S01]  /*e550*/  FMUL.FTZ R31, R66, UR15 ;  /* 0x0000000f421f7c20 */ /* 0x000fe20008410000 */
[----:B----4-:R-:W-:Y:S01]  /*e560*/  FSEL R113, R113, -INF , !P6 ;  /* 0xff80000071717808 */ /* 0x010fe20007000000 */
[----:B------:R-:W-:Y:S01]  /*e570*/  FMUL.FTZ R20, R20, UR15 ;  /* 0x0000000f14147c20 */ /* 0x000fe20008410000 */
[----:B------:R-:W-:Y:S01]  /*e580*/  FSEL R147, R147, -INF , !P1 ;  /* 0xff80000093937808 */ /* 0x000fe20004800000 */
[----:B------:R-:W4:Y:S01]  /*e590*/  MUFU.TANH R125, R62 ;  /* 0x0000003e007d7308 */ /* 0x000f220000002400 */
[CC--:B------:R-:W-:Y:S01]  /*e5a0*/  ISETP.GE.AND P6, PT, R10.reuse, R50.reuse, PT ;  /* 0x000000320a00720c */ /* 0x0c0fe20003fc6270 */
[----:B------:R-:W-:Y:S01]  /*e5b0*/  FMUL.FTZ R41, R41, UR15 ;  /* 0x0000000f29297c20 */ /* 0x000fe20008410000 */
[-C--:B------:R-:W-:Y:S01]  /*e5c0*/  ISETP.GE.AND P1, PT, R10, R49.reuse, PT ;  /* 0x000000310a00720c */ /* 0x080fe20003f26270 */
[----:B------:R-:W-:Y:S01]  /*e5d0*/  VIADD R10, R51, 0x51 ;  /* 0x00000051330a7836 */ /* 0x000fe20000000000 */
[----:B------:R-:W-:Y:S01]  /*e5e0*/  FSEL R139, R139, -INF , !P5 ;  /* 0xff8000008b8b7808 */ /* 0x000fe20006800000 */
[----:B------:R-:W-:Y:S01]  /*e5f0*/  FMUL.FTZ R34, R21, UR15 ;  /* 0x0000000f15227c20 */ /* 0x000fe20008410000 */
[----:B------:R-:W-:Y:S01]  /*e600*/  FSEL R135, R135, -INF , !P2 ;  /* 0xff80000087877808 */ /* 0x000fe20005000000 */
[----:B------:R-:W4:Y:S01]  /*e610*/  MUFU.TANH R109, R109 ;  /* 0x0000006d006d7308 */ /* 0x000f220000002400 */
[C---:B------:R-:W-:Y:S01]  /*e620*/  ISETP.GE.AND P5, PT, R9.reuse, R50, PT ;  /* 0x000000320900720c */ /* 0x040fe20003fa6270 */
[----:B------:R-:W-:Y:S01]  /*e630*/  FMUL.FTZ R21, R22, UR15 ;  /* 0x0000000f16157c20 */ /* 0x000fe20008410000 */
[----:B------:R-:W-:Y:S01]  /*e640*/  ISETP.GE.AND P2, PT, R9, R49, PT ;  /* 0x000000310900720c */ /* 0x000fe20003f46270 */
[----:B------:R-:W-:Y:S01]  /*e650*/  VIADD R9, R51, 0x58 ;  /* 0x0000005833097836 */ /* 0x000fe20000000000 */
[----:B------:R-:W-:-:S02]  /*e660*/  FSEL R137, R137, -INF , !P4 ;  /* 0xff80000089897808 */ /* 0x000fc40006000000 */
[----:B-----5:R-:W-:Y:S01]  /*e670*/  FSEL R145, R145, -INF , !P0 ;  /* 0xff80000091917808 */ /* 0x020fe20004000000 */
[----:B------:R-:W-:Y:S01]  /*e680*/  MUFU.TANH R8, R42 ;  /* 0x0000002a00087308 */ /* 0x000fe20000002400 */
[CC--:B------:R-:W-:Y:S02]  /*e690*/  ISETP.GE.AND P4, PT, R10.reuse, R50.reuse, PT ;  /* 0x000000320a00720c */ /* 0x0c0fe40003f86270 */
[----:B------:R-:W-:Y:S01]  /*e6a0*/  ISETP.GE.AND P0, PT, R10, R49, PT ;  /* 0x000000310a00720c */ /* 0x000fe20003f06270 */
[----:B------:R-:W-:Y:S01]  /*e6b0*/  VIADD R10, R51, 0x59 ;  /* 0x00000059330a7836 */ /* 0x000fe20000000000 */
[----:B------:R-:W-:Y:S02]  /*e6c0*/  FSEL R149, R149, -INF , !P6 ;  /* 0xff80000095957808 */ /* 0x000fe40007000000 */
[----:B------:R-:W-:Y:S01]  /*e6d0*/  FSEL R143, R143, -INF , !P1 ;  /* 0xff8000008f8f7808 */ /* 0x000fe20004800000 */
[----:B------:R-:W5:Y:S01]  /*e6e0*/  MUFU.TANH R111, R111 ;  /* 0x0000006f006f7308 */ /* 0x000f620000002400 */
[----:B------:R-:W-:-:S02]  /*e6f0*/  ISETP.GE.AND P6, PT, R9, R50, PT ;  /* 0x000000320900720c */ /* 0x000fc40003fc6270 */
[-C--:B------:R-:W-:Y:S01]  /*e700*/  ISETP.GE.AND P1, PT, R9, R49.reuse, PT ;  /* 0x000000310900720c */ /* 0x080fe20003f26270 */
[----:B------:R-:W-:Y:S01]  /*e710*/  VIADD R9, R51, 0x60 ;  /* 0x0000006033097836 */ /* 0x000fe20000000000 */
[----:B-1----:R-:W-:Y:S02]  /*e720*/  FSEL R151, R151, -INF , !P3 ;  /* 0xff80000097977808 */ /* 0x002fe40005800000 */
[----:B---3--:R-:W-:Y:S01]  /*e730*/  FSEL R129, R129, -INF , !P5 ;  /* 0xff80000081817808 */ /* 0x008fe20006800000 */
[----:B------:R-:W1:Y:S01]  /*e740*/  MUFU.TANH R63, R40 ;  /* 0x00000028003f7308 */ /* 0x000e620000002400 */
[C---:B------:R-:W-:Y:S02]  /*e750*/  ISETP.GE.AND P5, PT, R10.reuse, R50, PT ;  /* 0x000000320a00720c */ /* 0x040fe40003fa6270 */
[----:B------:R-:W-:Y:S01]  /*e760*/  ISETP.GE.AND P3, PT, R10, R49, PT ;  /* 0x000000310a00720c */ /* 0x000fe20003f66270 */
[----:B------:R-:W-:Y:S01]  /*e770*/  VIADD R10, R51, 0x61 ;  /* 0x00000061330a7836 */ /* 0x000fe20000000000 */
[----:B--2---:R-:W-:-:S02]  /*e780*/  FSEL R127, R127, -INF , !P4 ;  /* 0xff8000007f7f7808 */ /* 0x004fc40006000000 */
[----:B------:R-:W-:Y:S01]  /*e790*/  FSEL R105, R105, -INF , !P0 ;  /* 0xff80000069697808 */ /* 0x000fe20004000000 */
[----:B------:R-:W2:Y:S01]  /*e7a0*/  MUFU.TANH R59, R52 ;  /* 0x00000034003b7308 */ /* 0x000ea20000002400 */
[CC--:B------:R-:W-:Y:S02]  /*e7b0*/  ISETP.GE.AND P4, PT, R9.reuse, R50.reuse, PT ;  /* 0x000000320900720c */ /* 0x0c0fe40003f86270 */
[----:B------:R-:W-:Y:S01]  /*e7c0*/  ISETP.GE.AND P0, PT, R9, R49, PT ;  /* 0x000000310900720c */ /* 0x000fe20003f06270 */
[----:B------:R-:W-:Y:S01]  /*e7d0*/  VIADD R9, R51, 0x68 ;  /* 0x0000006833097836 */ /* 0x000fe20000000000 */
[----:B----4-:R-:W-:Y:S02]  /*e7e0*/  FSEL R125, R125, -INF , !P2 ;  /* 0xff8000007d7d7808 */ /* 0x010fe40005000000 */
[----:B------:R-:W-:Y:S01]  /*e7f0*/  FSEL R133, R133, -INF , !P6 ;  /* 0xff80000085857808 */ /* 0x000fe20007000000 */
[----:B------:R3:W-:Y:S01]  /*e800*/  MUFU.TANH R47, R43 ;  /* 0x0000002b002f7308 */ /* 0x0007e20000002400 */
[----:B------:R-:W-:-:S02]  /*e810*/  ISETP.GE.AND P6, PT, R10, R50, PT ;  /* 0x000000320a00720c */ /* 0x000fc40003fc6270 */
[-C--:B------:R-:W-:Y:S01]  /*e820*/  ISETP.GE.AND P2, PT, R10, R49.reuse, PT ;  /* 0x000000310a00720c */ /* 0x080fe20003f46270 */
[----:B------:R-:W-:Y:S01]  /*e830*/  VIADD R10, R51, 0x70 ;  /* 0x00000070330a7836 */ /* 0x000fe20000000000 */
[----:B------:R-:W-:Y:S02]  /*e840*/  FSEL R131, R131, -INF , !P5 ;  /* 0xff80000083837808 */ /* 0x000fe40006800000 */
[----:B------:R-:W-:Y:S01]  /*e850*/  FSEL R109, R109, -INF , !P3 ;  /* 0xff8000006d6d7808 */ /* 0x000fe20005800000 */
[----:B------:R-:W4:Y:S01]  /*e860*/  MUFU.TANH R57, R53 ;  /* 0x0000003500397308 */ /* 0x000f220000002400 */
[C---:B------:R-:W-:Y:S02]  /*e870*/  ISETP.GE.AND P5, PT, R9.reuse, R50, PT ;  /* 0x000000320900720c */ /* 0x040fe40003fa6270 */
[----:B------:R-:W-:Y:S01]  /*e880*/  ISETP.GE.AND P3, PT, R9, R49, PT ;  /* 0x000000310900720c */ /* 0x000fe20003f66270 */
[----:B------:R-:W-:Y:S01]  /*e890*/  VIADD R9, R51, 0x69 ;  /* 0x0000006933097836 */ /* 0x000fe20000000000 */
[----:B-----5:R-:W-:-:S02]  /*e8a0*/  FSEL R111, R111, -INF , !P1 ;  /* 0xff8000006f6f7808 */ /* 0x020fc40004800000 */
[----:B-1----:R-:W-:Y:S01]  /*e8b0*/  FSEL R63, R63, -INF , !P4 ;  /* 0xff8000003f3f7808 */ /* 0x002fe20006000000 */
[----:B------:R-:W1:Y:S01]  /*e8c0*/  MUFU.TANH R29, R29 ;  /* 0x0000001d001d7308 */ /* 0x000e620000002400 */
[----:B---3--:R-:W-:Y:S01]  /*e8d0*/  FMUL.FTZ R43, R55, UR15 ;  /* 0x0000000f372b7c20 */ /* 0x008fe20008410000 */
[----:B------:R-:W-:Y:S01]  /*e8e0*/  FSEL R55, R8, -INF , !P0 ;  /* 0xff80000008377808 */ /* 0x000fe20004000000 */
[----:B------:R-:W-:Y:S01]  /*e8f0*/  VIADD R8, R51, 0x78 ;  /* 0x0000007833087836 */ /* 0x000fe20000000000 */
[-C--:B------:R-:W-:Y:S02]  /*e900*/  ISETP.GE.AND P0, PT, R10, R50.reuse, PT ;  /* 0x000000320a00720c */ /* 0x080fe40003f06270 */
[C---:B------:R-:W-:Y:S02]  /*e910*/  ISETP.GE.AND P4, PT, R9.reuse, R50, PT ;  /* 0x000000320900720c */ /* 0x040fe40003f86270 */
[----:B------:R-:W3:Y:S01]  /*e920*/  MUFU.TANH R43, R43 ;  /* 0x0000002b002b7308 */ /* 0x000ee20000002400 */
[----:B------:R-:W-:-:S02]  /*e930*/  ISETP.GE.AND P1, PT, R9, R49, PT ;  /* 0x000000310900720c */ /* 0x000fc40003f26270 */
[----:B------:R-:W-:Y:S02]  /*e940*/  P2R R9, PR, RZ, 0x1 ;  /* 0x00000001ff097803 */ /* 0x000fe40000000000 */
[-C--:B------:R-:W-:Y:S01]  /*e950*/  ISETP.GE.AND P0, PT, R10, R49.reuse, PT ;  /* 0x000000310a00720c */ /* 0x080fe20003f06270 */
[----:B------:R-:W-:Y:S01]  /*e960*/  VIADD R10, R51, 0x71 ;  /* 0x00000071330a7836 */ /* 0x000fe20000000000 */
[----:B--2---:R-:W-:Y:S01]  /*e970*/  FSEL R59, R59, -INF , !P5 ;  /* 0xff8000003b3b7808 */ /* 0x004fe20006800000 */
[----:B------:R-:W2:Y:S01]  /*e980*/  MUFU.TANH R37, R37 ;  /* 0x0000002500257308 */ /* 0x000ea20000002400 */
[----:B----4-:R-:W-:Y:S02]  /*e990*/  FSEL R57, R57, -INF , !P4 ;  /* 0xff80000039397808 */ /* 0x010fe40006000000 */
[----:B------:R-:W-:Y:S02]  /*e9a0*/  ISETP.GE.AND P5, PT, R10, R49, PT ;  /* 0x000000310a00720c */ /* 0x000fe40003fa6270 */
[----:B------:R-:W-:-:S02]  /*e9b0*/  ISETP.NE.AND P4, PT, R9, RZ, PT ;  /* 0x000000ff0900720c */ /* 0x000fc40003f85270 */
[----:B-1----:R-:W-:Y:S01]  /*e9c0*/  FSEL R29, R29, -INF , !P5 ;  /* 0xff8000001d1d7808 */ /* 0x002fe20006800000 */
[----:B------:R1:W-:Y:S01]  /*e9d0*/  MUFU.TANH R35, R20 ;  /* 0x0000001400237308 */ /* 0x0003e20000002400 */
[----:B------:R-:W-:Y:S02]  /*e9e0*/  ISETP.GE.AND P5, PT, R48, 0x2, PT ;  /* 0x000000023000780c */ /* 0x000fe40003fa6270 */
[----:B---3--:R-:W-:Y:S02]  /*e9f0*/  FSEL R43, R43, -INF , !P1 ;  /* 0xff8000002b2b7808 */ /* 0x008fe40004800000 */
[----:B------:R-:W-:Y:S02]  /*ea00*/  FSEL R47, R47, -INF , !P2 ;  /* 0xff8000002f2f7808 */ /* 0x000fe40005000000 */
[----:B------:R-:W-:Y:S01]  /*ea10*/  ISETP.GE.AND P1, PT, R51, R49, PT ;  /* 0x000000313300720c */ /* 0x000fe20003f26270 */
[----:B------:R-:W3:Y:S01]  /*ea20*/  MUFU.TANH R61, R41 ;  /* 0x00000029003d7308 */ /* 0x000ee20000002400 */
[----:B--2---:R-:W-:-:S02]  /*ea30*/  FSEL R37, R37, -INF , !P4 ;  /* 0xff80000025257808 */ /* 0x004fc40006000000 */
[CC--:B------:R-:W-:Y:S01]  /*ea40*/  ISETP.GE.AND P4, PT, R51.reuse, R50.reuse, PT ;  /* 0x000000323300720c */ /* 0x0c0fe20003f86270 */
[----:B------:R-:W-:Y:S01]  /*ea50*/  VIADD R51, R51, 0x79 ;  /* 0x0000007933337836 */ /* 0x000fe20000000000 */
[----:B------:R-:W-:-:S03]  /*ea60*/  ISETP.GE.AND P2, PT, R10, R50, PT ;  /* 0x000000320a00720c */ /* 0x000fc60003f46270 */
[----:B------:R-:W2:Y:S01]  /*ea70*/  MUFU.TANH R45, R45 ;  /* 0x0000002d002d7308 */ /* 0x000ea20000002400 */
[----:B-1----:R-:W-:-:S07]  /*ea80*/  FMUL.FTZ R20, R23, UR15 ;  /* 0x0000000f17147c20 */ /* 0x002fce0008410000 */
[----:B------:R-:W1:Y:S01]  /*ea90*/  MUFU.TANH R36, R36 ;  /* 0x0000002400247308 */ /* 0x000e620000002400 */
[----:B---3--:R-:W-:Y:S02]  /*eaa0*/  FSEL R61, R61, -INF , !P6 ;  /* 0xff8000003d3d7808 */ /* 0x008fe40007000000 */
[----:B------:R-:W-:-:S04]  /*eab0*/  ISETP.GE.AND P6, PT, R8, R50, PT ;  /* 0x000000320800720c */ /* 0x000fc80003fc6270 */
[----:B------:R-:W-:Y:S01]  /*eac0*/  FSEL R35, R35, -INF , !P6 ;  /* 0xff80000023237808 */ /* 0x000fe20007000000 */
[----:B------:R-:W3:Y:S01]  /*ead0*/  MUFU.TANH R31, R31 ;  /* 0x0000001f001f7308 */ /* 0x000ee20000002400 */
[----:B--2---:R-:W-:Y:S02]  /*eae0*/  FSEL R45, R45, -INF , !P3 ;  /* 0xff8000002d2d7808 */ /* 0x004fe40005800000 */
[----:B------:R-:W-:-:S05]  /*eaf0*/  ISETP.GE.AND P3, PT, R8, R49, PT ;  /* 0x000000310800720c */ /* 0x000fca0003f66270 */
[----:B------:R-:W2:Y:S01]  /*eb00*/  MUFU.TANH R0, R0 ;  /* 0x0000000000007308 */ /* 0x000ea20000002400 */
[----:B-1----:R-:W-:Y:S01]  /*eb10*/  FSEL R36, R36, -INF , !P2 ;  /* 0xff80000024247808 */ /* 0x002fe20005000000 */
[----:B------:R-:W-:Y:S01]  /*eb20*/  BAR.SYNC.DEFER_BLOCKING 0x0 ;  /* 0x0000000000007b1d */ /* 0x000fe20000010000 */
[----:B------:R-:W-:-:S05]  /*eb30*/  ISETP.GE.AND P2, PT, R51, R50, PT ;  /* 0x000000323300720c */ /* 0x000fca0003f46270 */
[----:B------:R-:W1:Y:S01]  /*eb40*/  MUFU.TANH R6, R6 ;  /* 0x0000000600067308 */ /* 0x000e620000002400 */
[----:B---3--:R-:W-:Y:S02]  /*eb50*/  FSEL R31, R31, -INF , !P0 ;  /* 0xff8000001f1f7808 */ /* 0x008fe40004000000 */
[----:B------:R-:W-:-:S05]  /*eb60*/  ISETP.GE.AND P0, PT, R51, R49, PT ;  /* 0x000000313300720c */ /* 0x000fca0003f06270 */
[----:B------:R-:W3:Y:S01]  /*eb70*/  MUFU.TANH R34, R34 ;  /* 0x0000002200227308 */ /* 0x000ee20000002400 */
[----:B--2---:R-:W-:-:S07]  /*eb80*/  FSEL R11, R0, -INF , !P4 ;  /* 0xff800000000b7808 */ /* 0x004fce0006000000 */
[----:B------:R-:W2:Y:S01]  /*eb90*/  MUFU.TANH R21, R21 ;  /* 0x0000001500157308 */ /* 0x000ea20000002400 */
[----:B-1----:R-:W-:-:S07]  /*eba0*/  FSEL R9, R6, -INF , !P1 ;  /* 0xff80000006097808 */ /* 0x002fce0004800000 */
[----:B------:R-:W1:Y:S01]  /*ebb0*/  MUFU.TANH R20, R20 ;  /* 0x0000001400147308 */ /* 0x000e620000002400 */
[----:B---3--:R-:W-:Y:S02]  /*ebc0*/  FSEL R34, R34, -INF , !P2 ;  /* 0xff80000022227808 */ /* 0x008fe40005000000 */
[----:B--2---:R-:W-:Y:S02]  /*ebd0*/  FSEL R21, R21, -INF , !P3 ;  /* 0xff80000015157808 */ /* 0x004fe40005800000 */
[----:B-1----:R-:W-:Y:S01]  /*ebe0*/  FSEL R20, R20, -INF , !P0 ;  /* 0xff80000014147808 */ /* 0x002fe20004000000 */
        /* <DEDUP_REMOVED lines=64> */
.L_x_5744:
[----:B------:R-:W1:Y:S02]  /*eff0*/  LDC R15, c[0x0][0x248] ;  /* 0x00009200ff0f7b82 */ /* 0x000e640000000800 */
[----:B-1----:R-:W-:-:S05]  /*f000*/  IMAD.SHL.U32 R17, R15, 0x80, RZ ;  /* 0x000000800f117824 */ /* 0x002fca00078e00ff */
[----:B------:R-:W-:-:S04]  /*f010*/  IADD3 R17, -R17, RZ, RZ ;  /* 0x000000ff11117210 */ /* 0x000fc80007ffe1ff */
[----:B------:R-:W-:-:S07]  /*f020*/  SHF.R.S32.HI R6, RZ, 0x1f, R17 ;  /* 0x0000001fff067819 */ /* 0x000fce0000011411 */
.L_x_5745:
        /* <DEDUP_REMOVED lines=98> */
.L_x_5747:
[----:B------:R-:W-:Y:S05]  /*f650*/  BSYNC B0 ;  /* 0x0000000000007941 */ /* 0x000fea0003800000 */
.L_x_5746:
[----:B------:R-:W0:Y:S01]  /*f660*/  LDGDEPBAR ;  /* 0x00000000000079af */ /* 0x000e220000000000 */
[----:B------:R-:W-:-:S04]  /*f670*/  LEA R182, P0, R17, R182, 0x1 ;  /* 0x000000b611b67211 */ /* 0x000fc800078008ff */
[----:B------:R-:W-:-:S09]  /*f680*/  LEA.HI.X R181, R17, R181, R6, 0x1, P0 ;  /* 0x000000b511b57211 */ /* 0x000fd200000f0c06 */
.L_x_5743:
        /* <DEDUP_REMOVED lines=62> */
[----:B------:R-:W-:Y:S01]  /*fa70*/  FMNMX.FTZ R13, R21, R2, !PT ;  /* 0x00000002150d7209 */ /* 0x000fe20007810000 */
[----:B------:R-:W-:Y:S01]  /*fa80*/  LDSM.16.MT88.4 R92, [R164+0x6000] ;  /* 0x00600000a45c783b */ /* 0x000fe20000004200 */
[-C--:B------:R-:W-:Y:S02]  /*fa90*/  IADD3 R161, R5, R164.reuse, RZ ;  /* 0x000000a405a17210 */ /* 0x080fe40007ffe0ff */
[----:B------:R-:W-:Y:S01]  /*faa0*/  FMNMX.FTZ R6, R20, R13, !PT ;  /* 0x0000000d14067209 */ /* 0x000fe20007810000 */
[----:B------:R-:W1:Y:S01]  /*fab0*/  SHFL.BFLY PT, R15, R0, 0x2, 0x1f ;  /* 0x0c401f00000f7f89 */ /* 0x000e6200000e0000 */
[C---:B------:R-:W-:Y:S02]  /*fac0*/  IADD3 R162, R3.reuse, R164, RZ ;  /* 0x000000a403a27210 */ /* 0x040fe40007ffe0ff */
[----:B------:R-:W-:Y:S01]  /*fad0*/  IADD3 R160, R3, R161, RZ ;  /* 0x000000a103a07210 */ /* 0x000fe20007ffe0ff */
[----:B------:R-:W2:Y:S04]  /*fae0*/  SHFL.BFLY PT, R13, R6, 0x2, 0x1f ;  /* 0x0c401f00060d7f89 */ /* 0x000ea800000e0000 */
[----:B------:R-:W-:Y:S04]  /*faf0*/  LDSM.16.MT88.4 R84, [R162+0x6000] ;  /* 0x00600000a254783b */ /* 0x000fe80000004200 */
[----:B------:R-:W-:Y:S01]  /*fb00*/  LDSM.16.MT88.4 R16, [R162+0x6800] ;  /* 0x00680000a210783b */ /* 0x000fe20000004200 */
[----:B-1----:R-:W-:-:S02]  /*fb10*/  FMNMX.FTZ R15, R0, R15, !PT ;  /* 0x0000000f000f7209 */ /* 0x002fc40007810000 */
[----:B--2---:R-:W-:-:S03]  /*fb20*/  FMNMX.FTZ R13, R6, R13, !PT ;  /* 0x0000000d060d7209 */ /* 0x004fc60007810000 */
[----:B------:R-:W1:Y:S04]  /*fb30*/  SHFL.BFLY PT, R2, R15, 0x1, 0x1f ;  /* 0x0c201f000f027f89 */ /* 0x000e6800000e0000 */
[----:B------:R-:W2:Y:S01]  /*fb40*/  SHFL.BFLY PT, R0, R13, 0x1, 0x1f ;  /* 0x0c201f000d007f89 */ /* 0x000ea200000e0000 */
[----:B-1----:R-:W-:Y:S02]  /*fb50*/  FMNMX.FTZ R2, R15, R2, !PT ;  /* 0x000000020f027209 */ /* 0x002fe40007810000 */
[----:B--2---:R-:W-:-:S03]  /*fb60*/  FMNMX.FTZ R0, R13, R0, !PT ;  /* 0x000000000d007209 */ /* 0x004fc60007810000 */
[C---:B------:R-:W-:Y:S01]  /*fb70*/  FMUL.FTZ R38, R2.reuse, UR8 ;  /* 0x0000000802267c20 */ /* 0x040fe20008410000 */
[----:B------:R-:W-:Y:S01]  /*fb80*/  FSETP.NEU.FTZ.AND P0, PT, R2, -INF , PT ;  /* 0xff8000000200780b */ /* 0x000fe20003f1d000 */
[----:B------:R-:W-:Y:S01]  /*fb90*/  LDSM.16.MT88.4 R12, [R161+0x6800] ;  /* 0x00680000a10c783b */ /* 0x000fe20000004200 */
[----:B------:R-:W-:Y:S02]  /*fba0*/  FMUL.FTZ R22, R0, UR8 ;  /* 0x0000000800167c20 */ /* 0x000fe40008410000 */
[----:B------:R-:W-:Y:S02]  /*fbb0*/  FSEL R38, R38, RZ, P0 ;  /* 0x000000ff26267208 */ /* 0x000fe40000000000 */
[----:B------:R-:W-:-:S03]  /*fbc0*/  FSETP.NEU.FTZ.AND P0, PT, R0, -INF , PT ;  /* 0xff8000000000780b */ /* 0x000fc60003f1d000 */
[--C-:B------:R-:W-:Y:S01]  /*fbd0*/  FFMA.FTZ R30, R33, UR8, -R38.reuse ;  /* 0x00000008211e7c23 */ /* 0x100fe20008010826 */
[----:B------:R-:W-:Y:S01]  /*fbe0*/  FSEL R22, R22, RZ, P0 ;  /* 0x000000ff16167208 */ /* 0x000fe20000000000 */
[--C-:B------:R-:W-:Y:S01]  /*fbf0*/  FFMA.FTZ R52, R11, UR8, -R38.reuse ;  /* 0x000000080b347c23 */ /* 0x100fe20008010826 */
[--C-:B------:R-:W-:Y:S01]  /*fc00*/  FFMA.FTZ R51, R89, UR8, -R38.reuse ;  /* 0x0000000859337c23 */ /* 0x100fe20008010826 */
[--C-:B------:R-:W-:Y:S01]  /*fc10*/  FFMA.FTZ R39, R77, UR8, -R38.reuse ;  /* 0x000000084d277c23 */ /* 0x100fe20008010826 */
[----:B------:R-:W-:Y:S01]  /*fc20*/  FFMA.FTZ R32, R91, UR8, -R38 ;  /* 0x000000085b207c23 */ /* 0x000fe20008010826 */
[--C-:B------:R-:W-:Y:S01]  /*fc30*/  FFMA.FTZ R46, R9, UR8, -R22.reuse ;  /* 0x00000008092e7c23 */ /* 0x100fe20008010816 */
[--C-:B------:R-:W-:Y:S01]  /*fc40*/  FFMA.FTZ R53, R69, UR8, -R22.reuse ;  /* 0x0000000845357c23 */ /* 0x100fe20008010816 */
[--C-:B------:R-:W-:Y:S01]  /*fc50*/  FFMA.FTZ R40, R7, UR8, -R22.reuse ;  /* 0x0000000807287c23 */ /* 0x100fe20008010816 */
[----:B------:R-:W-:Y:S01]  /*fc60*/  FFMA.FTZ R33, R71, UR8, -R22 ;  /* 0x0000000847217c23 */ /* 0x000fe20008010816 */
[--C-:B------:R-:W-:Y:S01]  /*fc70*/  FFMA.FTZ R25, R79, UR8, -R38.reuse ;  /* 0x000000084f197c23 */ /* 0x100fe20008010826 */
[----:B------:R-:W-:Y:S01]  /*fc80*/  MUFU.EX2 R52, R52 ;  /* 0x0000003400347308 */ /* 0x000fe20000000800 */
[----:B------:R-:W1:Y:S01]  /*fc90*/  LDSM.16.MT88.4 R76, [R161+0x6000] ;  /* 0x00600000a14c783b */ /* 0x000e620000004200 */
[--C-:B------:R-:W-:Y:S01]  /*fca0*/  FFMA.FTZ R28, R97, UR8, -R38.reuse ;  /* 0x00000008611c7c23 */ /* 0x100fe20008010826 */
[----:B------:R-:W-:Y:S01]  /*fcb0*/  FFMA.FTZ R23, R83, UR8, -R38 ;  /* 0x0000000853177c23 */ /* 0x000fe20008010826 */
[--C-:B------:R-:W-:Y:S01]  /*fcc0*/  FFMA.FTZ R27, R81, UR8, -R22.reuse ;  /* 0x00000008511b7c23 */ /* 0x100fe20008010816 */
[----:B------:R-:W2:Y:S01]  /*fcd0*/  LDSM.16.MT88.4 R4, [R160+0x6000] ;  /* 0x00600000a004783b */ /* 0x000ea20000004200 */
[--C-:B------:R-:W-:Y:S01]  /*fce0*/  FFMA.FTZ R26, R73, UR8, -R22.reuse ;  /* 0x00000008491a7c23 */ /* 0x100fe20008010816 */
[--C-:B------:R-:W-:Y:S01]  /*fcf0*/  FFMA.FTZ R24, R75, UR8, -R22.reuse ;  /* 0x000000084b187c23 */ /* 0x100fe20008010816 */
[----:B------:R-:W3:Y:S01]  /*fd00*/  MUFU.EX2 R51, R51 ;  /* 0x0000003300337308 */ /* 0x000ee20000000800 */
[----:B------:R-:W4:Y:S01]  /*fd10*/  LDSM.16.MT88.4 R8, [R164+0x6800] ;  /* 0x00680000a408783b */ /* 0x000f220000004200 */
        /* <DEDUP_REMOVED lines=14> */
[----:B------:R-:W5:Y:S01]  /*fe00*/  MUFU.EX2 R32, R32 ;  /* 0x0000002000207308 */ /* 0x000f620000000800 */
[----:B---3--:R-:W-:Y:S01]  /*fe10*/  F2FP.F16.F32.PACK_AB R68, R51, R52 ;  /* 0x000000343344723e */ /* 0x008fe200000000ff */
[--C-:B------:R-:W-:Y:S01]  /*fe20*/  FFMA.FTZ R64, R187, UR8, -R22.reuse ;  /* 0x00000008bb407c23 */ /* 0x100fe20008010816 */
[--C-:B------:R-:W-:Y:S01]  /*fe30*/  FFMA.FTZ R123, R153, UR8, -R22.reuse ;  /* 0x00000008997b7c23 */ /* 0x100fe20008010816 */
        /* <DEDUP_REMOVED lines=11> */
[----:B------:R-:W-:Y:S01]  /*fef0*/  FFMA.FTZ R122, R125, UR8, -R22 ;  /* 0x000000087d7a7c23 */ /* 0x000fe20008010816 */
[----:B------:R-:W3:Y:S01]  /*ff00*/  MUFU.EX2 R53, R53 ;  /* 0x0000003500357308 */ /* 0x000ee20000000800 */
[----:B-----5:R-:W-:Y:S01]  /*ff10*/  F2FP.F16.F32.PACK_AB R70, R32, R39 ;  /* 0x000000272046723e */ /* 0x020fe200000000ff */
[----:B------:R-:W-:Y:S01]  /*ff20*/  FFMA.FTZ R120, R127, UR8, -R38 ;  /* 0x000000087f787c23 */ /* 0x000fe20008010826 */
[----:B------:R-:W-:Y:S01]  /*ff30*/  FFMA.FTZ R125, R105, UR8, -R22 ;  /* 0x00000008697d7c23 */ /* 0x000fe20008010816 */
[--C-:B------:R-:W-:Y:S01]  /*ff40*/  FFMA.FTZ R129, R129, UR8, -R38.reuse ;  /* 0x0000000881817c23 */ /* 0x100fe20008010826 */
[--C-:B------:R-:W-:Y:S01]  /*ff50*/  FFMA.FTZ R127, R133, UR8, -R38.reuse ;  /* 0x00000008857f7c23 */ /* 0x100fe20008010826 */
[----:B------:R-:W-:Y:S01]  /*ff60*/  FFMA.FTZ R114, R131, UR8, -R38 ;  /* 0x0000000883727c23 */ /* 0x000fe20008010826 */
        /* <DEDUP_REMOVED lines=10> */
[----:B---3--:R-:W-:Y:S01]  /*10010*/  F2FP.F16.F32.PACK_AB R69, R53, R46 ;  /* 0x0000002e3545723e */ /* 0x008fe200000000ff */
[--C-:B------:R-:W-:Y:S01]  /*10020*/  FFMA.FTZ R130, R45, UR8, -R22.reuse ;  /* 0x000000082d827c23 */ /* 0x100fe20008010816 */
[----:B------:R-:W-:Y:S01]  /*10030*/  FFMA.FTZ R43, R43, UR8, -R22 ;  /* 0x000000082b2b7c23 */ /* 0x000fe20008010816 */
[----:B------:R-:W-:Y:S01]  /*10040*/  FADD.FTZ R52, R52, R51 ;  /* 0x0000003334347221 */ /* 0x000fe20000010000 */
[----:B------:R-:W-:Y:S01]  /*10050*/  FADD.FTZ R53, R46, R53 ;  /* 0x000000352e357221 */ /* 0x000fe20000010000 */
[--C-:B------:R-:W-:Y:S01]  /*10060*/  FFMA.FTZ R45, R37, UR8, -R38.reuse ;  /* 0x00000008252d7c23 */ /* 0x100fe20008010826 */
[----:B------:R-:W-:Y:S01]  /*10070*/  FFMA.FTZ R37, R36, UR8, -R38 ;  /* 0x0000000824257c23 */ /* 0x000fe20008010826 */
[----:B------:R-:W3:Y:S01]  /*10080*/  MUFU.EX2 R30, R30 ;  /* 0x0000001e001e7308 */ /* 0x000ee20000000800 */
[----:B------:R-:W-:Y:S01]  /*10090*/  FADD.FTZ R39, R39, R52 ;  /* 0x0000003427277221 */ /* 0x000fe20000010000 */
[--C-:B------:R-:W-:Y:S01]  /*100a0*/  FFMA.FTZ R36, R35, UR8, -R38.reuse ;  /* 0x0000000823247c23 */ /* 0x100fe20008010826 */
[----:B------:R-:W-:Y:S01]  /*100b0*/  FFMA.FTZ R187, R34, UR8, -R38 ;  /* 0x0000000822bb7c23 */ /* 0x000fe20008010826 */
[--C-:B------:R-:W-:Y:S01]  /*100c0*/  FFMA.FTZ R31, R31, UR8, -R22.reuse ;  /* 0x000000081f1f7c23 */ /* 0x100fe20008010816 */
[----:B------:R-:W-:Y:S01]  /*100d0*/  FADD.FTZ R39, R32, R39 ;  /* 0x0000002720277221 */ /* 0x000fe20000010000 */
[--C-:B------:R-:W-:Y:S01]  /*100e0*/  FFMA.FTZ R21, R21, UR8, -R22.reuse ;  /* 0x0000000815157c23 */ /* 0x100fe20008010816 */
[--C-:B------:R-:W-:Y:S01]  /*100f0*/  FFMA.FTZ R188, R20, UR8, -R22.reuse ;  /* 0x0000000814bc7c23 */ /* 0x100fe20008010816 */
[----:B------:R-:W1:Y:S01]  /*10100*/  MUFU.EX2 R25, R25 ;  /* 0x0000001900197308 */ /* 0x000e620000000800 */
[----:B-----5:R-:W-:Y:S01]  /*10110*/  F2FP.F16.F32.PACK_AB R71, R33, R40 ;  /* 0x000000282147723e */ /* 0x020fe200000000ff */
[----:B------:R-:W-:Y:S01]  /*10120*/  FADD.FTZ R40, R40, R53 ;  /* 0x0000003528287221 */ /* 0x000fe20000010000 */
[----:B------:R-:W-:-:S03]  /*10130*/  FFMA.FTZ R29, R29, UR8, -R22 ;  /* 0x000000081d1d7c23 */ /* 0x000fc60008010816 */
[----:B------:R-:W-:Y:S02]  /*10140*/  FADD.FTZ R40, R33, R40 ;  /* 0x0000002821287221 */ /* 0x000fe40000010000 */
[----:B------:R-:W-:Y:S01]  /*10150*/  HMMA.16816.F32 R96, R68, R92, RZ ;  /* 0x0000005c4460723c */ /* 0x000fe200000018ff */
[----:B------:R-:W-:Y:S01]  /*10160*/  MUFU.EX2 R28, R28 ;  /* 0x0000001c001c7308 */ /* 0x000fe20000000800 */
[----:B---3--:R-:W-:-:S04]  /*10170*/  FADD.FTZ R32, R30, R39 ;  /* 0x000000271e207221 */ /* 0x008fc80000010000 */
[C---:B------:R-:W-:Y:S03]  /*10180*/  HMMA.16816.F32 R92, R68.reuse, R94, RZ ;  /* 0x0000005e445c723c */ /* 0x040fe600000018ff */
[----:B------:R-:W-:Y:S01]  /*10190*/  MUFU.EX2 R23, R23 ;  /* 0x0000001700177308 */ /* 0x000fe20000000800 */
[C---:B-1----:R-:W-:Y:S02]  /*101a0*/  FADD.FTZ R33, R25.reuse, R32 ;  /* 0x0000002019217221 */ /* 0x042fe40000010000 */
[C---:B------:R-:W-:Y:S05]  /*101b0*/  HMMA.16816.F32 R88, R68.reuse, R84, RZ ;  /* 0x000000544458723c */ /* 0x040fea00000018ff */
[----:B------:R-:W-:Y:S01]  /*101c0*/  MUFU.EX2 R27, R27 ;  /* 0x0000001b001b7308 */ /* 0x000fe20000000800 */
[C---:B------:R-:W-:Y:S06]  /*101d0*/  HMMA.16816.F32 R80, R68.reuse, R76, RZ ;  /* 0x0000004c4450723c */ /* 0x040fec00000018ff */
[C---:B------:R-:W-:Y:S01]  /*101e0*/  HMMA.16816.F32 R84, R68.reuse, R86, RZ ;  /* 0x000000564454723c */ /* 0x040fe200000018ff */
[----:B------:R-:W1:Y:S05]  /*101f0*/  MUFU.EX2 R26, R26 ;  /* 0x0000001a001a7308 */ /* 0x000e6a0000000800 */
[C---:B------:R-:W-:Y:S03]  /*10200*/  HMMA.16816.F32 R76, R68.reuse, R78, RZ ;  /* 0x0000004e444c723c */ /* 0x040fe600000018ff */
[----:B------:R-:W-:Y:S03]  /*10210*/  MUFU.EX2 R24, R24 ;  /* 0x0000001800187308 */ /* 0x000fe60000000800 */
[C---:B--2---:R-:W-:Y:S05]  /*10220*/  HMMA.16816.F32 R72, R68.reuse, R4, RZ ;  /* 0x000000044448723c */ /* 0x044fea00000018ff */
[----:B------:R-:W2:Y:S01]  /*10230*/  MUFU.EX2 R3, R3 ;  /* 0x0000000300037308 */ /* 0x000ea20000000800 */
[----:B------:R-:W-:Y:S01]  /*10240*/  HMMA.16816.F32 R68, R68, R6, RZ ;  /* 0x000000064444723c */ /* 0x000fe200000018ff */
[----:B------:R-:W-:-:S02]  /*10250*/  F2FP.F16.F32.PACK_AB R4, R25, R30 ;  /* 0x0000001e1904723e */ /* 0x000fc400000000ff */
[----:B-1----:R-:W-:Y:S01]  /*10260*/  F2FP.F16.F32.PACK_AB R5, R26, R27 ;  /* 0x0000001b1a05723e */ /* 0x002fe200000000ff */
[----:B------:R-:W-:-:S03]  /*10270*/  FADD.FTZ R27, R27, R40 ;  /* 0x000000281b1b7221 */ /* 0x000fc60000010000 */
[----:B------:R-:W-:Y:S01]  /*10280*/  F2FP.F16.F32.PACK_AB R6, R23, R28 ;  /* 0x0000001c1706723e */ /* 0x000fe200000000ff */
[----:B------:R-:W-:Y:S01]  /*10290*/  MUFU.EX2 R65, R65 ;  /* 0x0000004100417308 */ /* 0x000fe20000000800 */
[----:B------:R-:W-:Y:S01]  /*102a0*/  FADD.FTZ R25, R26, R27 ;  /* 0x0000001b1a197221 */ /* 0x000fe20000010000 */
[----:B------:R-:W-:-:S04]  /*102b0*/  FADD.FTZ R28, R28, R33 ;  /* 0x000000211c1c7221 */ /* 0x000fc80000010000 */
[----:B------:R-:W-:Y:S01]  /*102c0*/  FADD.FTZ R28, R23, R28 ;  /* 0x0000001c171c7221 */ /* 0x000fe20000010000 */
[----:B--2---:R-:W-:Y:S01]  /*102d0*/  F2FP.F16.F32.PACK_AB R7, R3, R24 ;  /* 0x000000180307723e */ /* 0x004fe200000000ff */
[----:B------:R-:W1:Y:S01]  /*102e0*/  MUFU.EX2 R44, R44 ;  /* 0x0000002c002c7308 */ /* 0x000e620000000800 */
[----:B------:R-:W-:-:S04]  /*102f0*/  FADD.FTZ R24, R24, R25 ;  /* 0x0000001918187221 */ /* 0x000fc80000010000 */
[----:B------:R-:W-:Y:S01]  /*10300*/  FADD.FTZ R3, R3, R24 ;  /* 0x0000001803037221 */ /* 0x000fe20000010000 */
[C---:B----4-:R-:W-:Y:S02]  /*10310*/  HMMA.16816.F32 R96, R4.reuse, R8, R96 ;  /* 0x000000080460723c */ /* 0x050fe40000001860 */
[----:B------:R-:W-:Y:S04]  /*10320*/  MUFU.EX2 R42, R42 ;  /* 0x0000002a002a7308 */ /* 0x000fe80000000800 */
[C---:B------:R-:W-:Y:S01]  /*10330*/  HMMA.16816.F32 R92, R4.reuse, R10, R92 ;  /* 0x0000000a045c723c */ /* 0x040fe2000000185c */
[----:B------:R-:W2:Y:S03]  /*10340*/  LDSM.16.MT88.4 R8, [R160+0x6800] ;  /* 0x00680000a008783b */ /* 0x000ea60000004200 */
[----:B------:R-:W-:Y:S02]  /*10350*/  MUFU.EX2 R41, R41 ;  /* 0x0000002900297308 */ /* 0x000fe40000000800 */
[C---:B------:R-:W-:Y:S06]  /*10360*/  HMMA.16816.F32 R88, R4.reuse, R16, R88 ;  /* 0x000000100458723c */ /* 0x040fec0000001858 */
        /* <DEDUP_REMOVED lines=14> */
[----:B-1----:R-:W-:Y:S01]  /*10450*/  F2FP.F16.F32.PACK_AB R4, R44, R65 ;  /* 0x000000412c04723e */ /* 0x002fe200000000ff */
[----:B------:R-:W-:Y:S01]  /*10460*/  FADD.FTZ R65, R65, R28 ;  /* 0x0000001c41417221 */ /* 0x000fe20000010000 */
[----:B----4-:R-:W-:-:S02]  /*10470*/  F2FP.F16.F32.PACK_AB R5, R103, R56 ;  /* 0x000000386705723e */ /* 0x010fc400000000ff */
[----:B------:R-:W-:Y:S01]  /*10480*/  F2FP.F16.F32.PACK_AB R6, R41, R42 ;  /* 0x0000002a2906723e */ /* 0x000fe200000000ff */
[----:B------:R-:W-:Y:S01]  /*10490*/  FADD.FTZ R65, R44, R65 ;  /* 0x000000412c417221 */ /* 0x000fe20000010000 */
[----:B---3--:R-:W-:Y:S01]  /*104a0*/  F2FP.F16.F32.PACK_AB R7, R54, R67 ;  /* 0x000000433607723e */ /* 0x008fe200000000ff */
[----:B------:R-:W-:Y:S02]  /*104b0*/  MUFU.EX2 R113, R113 ;  /* 0x0000007100717308 */ /* 0x000fe40000000800 */
[----:B------:R-:W-:-:S04]  /*104c0*/  FADD.FTZ R42, R42, R65 ;  /* 0x000000412a2a7221 */ /* 0x000fc80000010000 */
[C---:B------:R-:W-:Y:S01]  /*104d0*/  HMMA.16816.F32 R88, R4.reuse, R16, R88 ;  /* 0x000000100458723c */ /* 0x040fe20000001858 */
[----:B------:R-:W-:Y:S01]  /*104e0*/  FADD.FTZ R42, R41, R42 ;  /* 0x0000002a292a7221 */ /* 0x000fe20000010000 */
        /* <DEDUP_REMOVED lines=22> */
[----:B------:R-:W-:Y:S01]  /*10650*/  F2FP.F16.F32.PACK_AB R4, R60, R115 ;  /* 0x000000733c04723e */ /* 0x000fe200000000ff */
[----:B------:R-:W-:Y:S01]  /*10660*/  FADD.FTZ R115, R115, R42 ;  /* 0x0000002a73737221 */ /* 0x000fe20000010000 */
[----:B-1----:R-:W-:-:S02]  /*10670*/  F2FP.F16.F32.PACK_AB R5, R123, R64 ;  /* 0x000000407b05723e */ /* 0x002fc400000000ff */
[----:B------:R-:W-:-:S03]  /*10680*/  F2FP.F16.F32.PACK_AB R6, R58, R113 ;  /* 0x000000713a06723e */ /* 0x000fc600000000ff */
[----:B------:R-:W-:Y:S01]  /*10690*/  MUFU.EX2 R145, R145 ;  /* 0x0000009100917308 */ /* 0x000fe20000000800 */
[----:B---3--:R-:W-:Y:S01]  /*106a0*/  F2FP.F16.F32.PACK_AB R7, R62, R121 ;  /* 0x000000793e07723e */ /* 0x008fe200000000ff */
[----:B------:R-:W-:-:S04]  /*106b0*/  FADD.FTZ R60, R60, R115 ;  /* 0x000000733c3c7221 */ /* 0x000fc80000010000 */
[----:B------:R-:W-:Y:S02]  /*106c0*/  FADD.FTZ R113, R113, R60 ;  /* 0x0000003c71717221 */ /* 0x000fe40000010000 */
[----:B------:R-:W1:Y:S01]  /*106d0*/  MUFU.EX2 R112, R112 ;  /* 0x0000007000707308 */ /* 0x000e620000000800 */
[----:B------:R-:W-:Y:S01]  /*106e0*/  HMMA.16816.F32 R88, R4, R16, R88 ;  /* 0x000000100458723c */ /* 0x000fe20000001858 */
[----:B------:R-:W-:-:S05]  /*106f0*/  FADD.FTZ R58, R58, R113 ;  /* 0x000000713a3a7221 */ /* 0x000fca0000010000 */
        /* <DEDUP_REMOVED lines=21> */
[----:B----4-:R-:W-:Y:S01]  /*10850*/  F2FP.F16.F32.PACK_AB R4, R108, R139 ;  /* 0x0000008b6c04723e */ /* 0x010fe200000000ff */
[----:B------:R-:W-:Y:S01]  /*10860*/  FADD.FTZ R139, R139, R58 ;  /* 0x0000003a8b8b7221 */ /* 0x000fe20000010000 */
[----:B-----5:R-:W-:-:S02]  /*10870*/  F2FP.F16.F32.PACK_AB R5, R135, R110 ;  /* 0x0000006e8705723e */ /* 0x020fc400000000ff */
[----:B------:R-:W-:-:S03]  /*10880*/  F2FP.F16.F32.PACK_AB R6, R66, R137 ;  /* 0x000000894206723e */ /* 0x000fc600000000ff */
[----:B------:R-:W-:Y:S01]  /*10890*/  MUFU.EX2 R126, R126 ;  /* 0x0000007e007e7308 */ /* 0x000fe20000000800 */
[----:B-1----:R-:W-:Y:S01]  /*108a0*/  F2FP.F16.F32.PACK_AB R7, R112, R145 ;  /* 0x000000917007723e */ /* 0x002fe200000000ff */
[----:B------:R-:W-:-:S04]  /*108b0*/  FADD.FTZ R108, R108, R139 ;  /* 0x0000008b6c6c7221 */ /* 0x000fc80000010000 */
[----:B------:R-:W-:Y:S02]  /*108c0*/  FADD.FTZ R137, R137, R108 ;  /* 0x0000006c89897221 */ /* 0x000fe40000010000 */
[----:B------:R-:W-:Y:S01]  /*108d0*/  HMMA.16816.F32 R80, R4, R12, R80 ;  /* 0x0000000c0450723c */ /* 0x000fe20000001850 */
[----:B------:R-:W-:Y:S01]  /*108e0*/  MUFU.EX2 R57, R57 ;  /* 0x0000003900397308 */ /* 0x000fe20000000800 */
[----:B------:R-:W-:-:S04]  /*108f0*/  FADD.FTZ R66, R66, R137 ;  /* 0x0000008942427221 */ /* 0x000fc80000010000 */
        /* <DEDUP_REMOVED lines=20> */
[----:B------:R-:W5:Y:S01]  /*10a40*/  MUFU.EX2 R30, R29 ;  /* 0x0000001d001e7308 */ /* 0x000f620000000800 */
[----:B---3--:R-:W-:Y:S01]  /*10a50*/  F2FP.F16.F32.PACK_AB R4, R120, R129 ;  /* 0x000000817804723e */ /* 0x008fe200000000ff */
[----:B------:R-:W-:Y:S01]  /*10a60*/  FADD.FTZ R129, R129, R66 ;  /* 0x0000004281817221 */ /* 0x000fe20000010000 */
[----:B------:R-:W-:-:S02]  /*10a70*/  F2FP.F16.F32.PACK_AB R5, R125, R122 ;  /* 0x0000007a7d05723e */ /* 0x000fc400000000ff */
[----:B------:R-:W-:-:S03]  /*10a80*/  F2FP.F16.F32.PACK_AB R6, R114, R127 ;  /* 0x0000007f7206723e */ /* 0x000fc600000000ff */
[----:B------:R-:W-:Y:S01]  /*10a90*/  MUFU.EX2 R21, R21 ;  /* 0x0000001500157308 */ /* 0x000fe20000000800 */
[----:B------:R-:W-:Y:S01]  /*10aa0*/  F2FP.F16.F32.PACK_AB R7, R105, R124 ;  /* 0x0000007c6907723e */ /* 0x000fe200000000ff */
[----:B------:R-:W-:-:S04]  /*10ab0*/  FADD.FTZ R120, R120, R129 ;  /* 0x0000008178787221 */ /* 0x000fc80000010000 */
[----:B------:R-:W-:Y:S02]  /*10ac0*/  FADD.FTZ R127, R127, R120 ;  /* 0x000000787f7f7221 */ /* 0x000fe40000010000 */
[----:B------:R-:W-:Y:S01]  /*10ad0*/  HMMA.16816.F32 R80, R4, R12, R80 ;  /* 0x0000000c0450723c */ /* 0x000fe20000001850 */
[----:B------:R-:W3:Y:S01]  /*10ae0*/  MUFU.EX2 R188, R188 ;  /* 0x000000bc00bc7308 */ /* 0x000ee20000000800 */
[----:B------:R-:W-:-:S04]  /*10af0*/  FADD.FTZ R127, R114, R127 ;  /* 0x0000007f727f7221 */ /* 0x000fc80000010000 */
        /* <DEDUP_REMOVED lines=11> */
[----:B------:R-:W-:Y:S01]  /*10bb0*/  F2FP.F16.F32.PACK_AB R4, R61, R128 ;  /* 0x000000803d04723e */ /* 0x000fe200000000ff */
[----:B------:R-:W-:Y:S01]  /*10bc0*/  FADD.FTZ R128, R128, R127 ;  /* 0x0000007f80807221 */ /* 0x000fe20000010000 */
[----:B-1----:R-:W-:-:S02]  /*10bd0*/  F2FP.F16.F32.PACK_AB R5, R47, R132 ;  /* 0x000000842f05723e */ /* 0x002fc400000000ff */
[----:B------:R-:W-:Y:S01]  /*10be0*/  F2FP.F16.F32.PACK_AB R6, R57, R126 ;  /* 0x0000007e3906723e */ /* 0x000fe200000000ff */
[----:B------:R-:W-:Y:S01]  /*10bf0*/  FADD.FTZ R61, R61, R128 ;  /* 0x000000803d3d7221 */ /* 0x000fe20000010000 */
[----:B----4-:R-:W-:-:S03]  /*10c00*/  F2FP.F16.F32.PACK_AB R7, R43, R130 ;  /* 0x000000822b07723e */ /* 0x010fc600000000ff */
[----:B------:R-:W-:-:S04]  /*10c10*/  FADD.FTZ R126, R126, R61 ;  /* 0x0000003d7e7e7221 */ /* 0x000fc80000010000 */
[----:B------:R-:W-:Y:S01]  /*10c20*/  HMMA.16816.F32 R96, R4, R12, R96 ;  /* 0x0000000c0460723c */ /* 0x000fe20000001860 */
[----:B------:R-:W-:-:S05]  /*10c30*/  FADD.FTZ R126, R57, R126 ;  /* 0x0000007e397e7221 */ /* 0x000fca0000010000 */
[C---:B------:R-:W-:Y:S01]  /*10c40*/  HMMA.16816.F32 R92, R4.reuse, R14, R92 ;  /* 0x0000000e045c723c */ /* 0x040fe2000000185c */
[----:B------:R-:W1:Y:S05]  /*10c50*/  LDSM.16.MT88.4 R12, [R160+0x9000] ;  /* 0x00900000a00c783b */ /* 0x000e6a0000004200 */
[C---:B------:R-:W-:Y:S06]  /*10c60*/  HMMA.16816.F32 R80, R4.reuse, R16, R80 ;  /* 0x000000100450723c */ /* 0x040fec0000001850 */
[C---:B------:R-:W-:Y:S01]  /*10c70*/  HMMA.16816.F32 R76, R4.reuse, R18, R76 ;  /* 0x00000012044c723c */ /* 0x040fe2000000184c */
[----:B------:R-:W-:Y:S05]  /*10c80*/  LDSM.16.MT88.4 R16, [R162+0x9800] ;  /* 0x00980000a210783b */ /* 0x000fea0000004200 */
[C---:B--2---:R-:W-:Y:S06]  /*10c90*/  HMMA.16816.F32 R88, R4.reuse, R8, R88 ;  /* 0x000000080458723c */ /* 0x044fec0000001858 */
[C---:B------:R-:W-:Y:S01]  /*10ca0*/  HMMA.16816.F32 R84, R4.reuse, R10, R84 ;  /* 0x0000000a0454723c */ /* 0x040fe20000001854 */
[----:B------:R-:W2:Y:S05]  /*10cb0*/  LDSM.16.MT88.4 R8, [R164+0x9800] ;  /* 0x00980000a408783b */ /* 0x000eaa0000004200 */
[C---:B-1----:R-:W-:Y:S06]  /*10cc0*/  HMMA.16816.F32 R72, R4.reuse, R12, R72 ;  /* 0x0000000c0448723c */ /* 0x042fec0000001848 */
[----:B------:R-:W-:Y:S01]  /*10cd0*/  HMMA.16816.F32 R68, R4, R14, R68 ;  /* 0x0000000e0444723c */ /* 0x000fe20000001844 */
[----:B------:R-:W-:-:S04]  /*10ce0*/  FADD.FTZ R12, R56, R3 ;  /* 0x00000003380c7221 */ /* 0x000fc80000010000 */
[----:B------:R-:W-:Y:S02]  /*10cf0*/  FADD.FTZ R12, R103, R12 ;  /* 0x0000000c670c7221 */ /* 0x000fe40000010000 */
[----:B-----5:R-:W-:Y:S01]  /*10d00*/  F2FP.F16.F32.PACK_AB R4, R34, R35 ;  /* 0x000000232204723e */ /* 0x020fe200000000ff */
[----:B------:R-:W-:Y:S01]  /*10d10*/  FADD.FTZ R35, R35, R126 ;  /* 0x0000007e23237221 */ /* 0x000fe20000010000 */
[----:B------:R-:W-:Y:S01]  /*10d20*/  FADD.FTZ R67, R67, R12 ;  /* 0x0000000c43437221 */ /* 0x000fe20000010000 */
[----:B------:R-:W-:Y:S01]  /*10d30*/  F2FP.F16.F32.PACK_AB R5, R30, R31 ;  /* 0x0000001f1e05723e */ /* 0x000fe200000000ff */
[----:B------:R-:W1:Y:S01]  /*10d40*/  LDSM.16.MT88.4 R12, [R161+0x9800] ;  /* 0x00980000a10c783b */ /* 0x000e620000004200 */
[----:B------:R-:W-:Y:S01]  /*10d50*/  F2FP.F16.F32.PACK_AB R6, R187, R36 ;  /* 0x00000024bb06723e */ /* 0x000fe200000000ff */
[----:B------:R-:W-:Y:S01]  /*10d60*/  FADD.FTZ R67, R54, R67 ;  /* 0x0000004336437221 */ /* 0x000fe20000010000 */
[----:B---3--:R-:W-:Y:S01]  /*10d70*/  F2FP.F16.F32.PACK_AB R7, R188, R21 ;  /* 0x00000015bc07723e */ /* 0x008fe200000000ff */
[----:B------:R-:W-:-:S02]  /*10d80*/  FADD.FTZ R35, R34, R35 ;  /* 0x0000002322237221 */ /* 0x000fc40000010000 */
[----:B------:R-:W-:Y:S02]  /*10d90*/  FADD.FTZ R64, R64, R67 ;  /* 0x0000004340407221 */ /* 0x000fe40000010000 */
[----:B------:R-:W-:Y:S02]  /*10da0*/  FADD.FTZ R36, R36, R35 ;  /* 0x0000002324247221 */ /* 0x000fe40000010000 */
[----:B------:R-:W-:Y:S01]  /*10db0*/  FADD.FTZ R64, R123, R64 ;  /* 0x000000407b407221 */ /* 0x000fe20000010000 */
[----:B--2---:R-:W-:Y:S01]  /*10dc0*/  HMMA.16816.F32 R96, R4, R8, R96 ;  /* 0x000000080460723c */ /* 0x004fe20000001860 */
[----:B------:R-:W-:Y:S02]  /*10dd0*/  FADD.FTZ R187, R187, R36 ;  /* 0x00000024bbbb7221 */ /* 0x000fe40000010000 */
[----:B------:R-:W-:-:S03]  /*10de0*/  FADD.FTZ R121, R121, R64 ;  /* 0x0000004079797221 */ /* 0x000fc60000010000 */
[C---:B------:R-:W-:Y:S01]  /*10df0*/  HMMA.16816.F32 R92, R4.reuse, R10, R92 ;  /* 0x0000000a045c723c */ /* 0x040fe2000000185c */
[----:B------:R-:W-:Y:S01]  /*10e00*/  FADD.FTZ R121, R62, R121 ;  /* 0x000000793e797221 */ /* 0x000fe20000010000 */
[----:B------:R-:W2:Y:S03]  /*10e10*/  LDSM.16.MT88.4 R8, [R160+0x9800] ;  /* 0x00980000a008783b */ /* 0x000ea60000004200 */
[----:B------:R-:W-:Y:S01]  /*10e20*/  FADD.FTZ R110, R110, R121 ;  /* 0x000000796e6e7221 */ /* 0x000fe20000010000 */
[----:B------:R-:W-:Y:S03]  /*10e30*/  HMMA.16816.F32 R88, R4, R16, R88 ;  /* 0x000000100458723c */ /* 0x000fe60000001858 */
[----:B------:R-:W-:-:S03]  /*10e40*/  FADD.FTZ R110, R135, R110 ;  /* 0x0000006e876e7221 */ /* 0x000fc60000010000 */
        /* <DEDUP_REMOVED lines=10> */
[----:B------:R-:W-:Y:S01]  /*10ef0*/  FADD.FTZ R47, R47, R132 ;  /* 0x000000842f2f7221 */ /* 0x000fe20000010000 */
[----:B--2---:R-:W-:Y:S03]  /*10f00*/  HMMA.16816.F32 R72, R4, R8, R72 ;  /* 0x000000080448723c */ /* 0x004fe60000001848 */
[----:B------:R-:W-:-:S03]  /*10f10*/  FADD.FTZ R130, R130, R47 ;  /* 0x0000002f82827221 */ /* 0x000fc60000010000 */
[----:B------:R-:W-:Y:S01]  /*10f20*/  HMMA.16816.F32 R68, R4, R10, R68 ;  /* 0x0000000a0444723c */ /* 0x000fe20000001844 */
[----:B------:R-:W-:-:S04]  /*10f30*/  FADD.FTZ R130, R43, R130 ;  /* 0x000000822b827221 */ /* 0x000fc80000010000 */
[----:B------:R-:W-:-:S04]  /*10f40*/  FADD.FTZ R31, R31, R130 ;  /* 0x000000821f1f7221 */ /* 0x000fc80000010000 */
[----:B------:R-:W-:-:S04]  /*10f50*/  FADD.FTZ R30, R30, R31 ;  /* 0x0000001f1e1e7221 */ /* 0x000fc80000010000 */
[----:B------:R-:W-:-:S04]  /*10f60*/  FADD.FTZ R21, R21, R30 ;  /* 0x0000001e15157221 */ /* 0x000fc80000010000 */
[----:B------:R-:W-:Y:S01]  /*10f70*/  FADD.FTZ R188, R188, R21 ;  /* 0x00000015bcbc7221 */ /* 0x000fe20000010000 */
[----:B------:R-:W-:Y:S06]  /*10f80*/  @!P5 BRA `(.L_x_5748) ;  /* 0x00000048003cd947 */ /* 0x000fec0003800000 */
        /* <DEDUP_REMOVED lines=67> */
.L_x_5749:
[----:B------:R-:W1:Y:S02]  /*113c0*/  LDC R9, c[0x0][0x250] ;  /* 0x00009400ff097b82 */ /* 0x000e640000000800 */
[----:B-1----:R-:W-:-:S05]  /*113d0*/  IMAD.SHL.U32 R11, R9, 0x80, RZ ;  /* 0x00000080090b7824 */ /* 0x002fca00078e00ff */
[----:B------:R-:W-:-:S04]  /*113e0*/  IADD3 R11, -R11, RZ, RZ ;  /* 0x000000ff0b0b7210 */ /* 0x000fc80007ffe1ff */
[----:B------:R-:W-:-:S07]  /*113f0*/  SHF.R.S32.HI R6, RZ, 0x1f, R11 ;  /* 0x0000001fff067819 */ /* 0x000fce000001140b */
.L_x_5750:
[----:B------:R-:W-:Y:S01]  /*11400*/  ULDC UR4, c[0x0][0x2d0] ;  /* 0x0000b40000047ab9 */ /* 0x000fe20000000800 */
[C---:B------:R-:W-:Y:S02]  /*11410*/  LEA R140, P3, R11.reuse, R140, 0x1 ;  /* 0x0000008c0b8c7211 */ /* 0x040fe400078608ff */
[----:B------:R-:W-:Y:S02]  /*11420*/  ISETP.GE.AND P0, PT, R100, UR4, PT ;  /* 0x0000000464007c0c */ /* 0x000fe4000bf06270 */
[----:B------:R-:W-:-:S11]  /*11430*/  LEA.HI.X R141, R11, R141, R6, 0x1, P3 ;  /* 0x0000008d0b8d7211 */ /* 0x000fd600018f0c06 */
        /* <DEDUP_REMOVED lines=51> */
[----:B------:R3:W-:Y:S01]  /*11770*/  @!P0 LDGSTS.E.BYPASS.LTC128B.128 [R180+0x7800], desc[UR6][R12.64] ;  /* 0x078000000cb48fae */ /* 0x0007e2000b901d46 */
        /* <DEDUP_REMOVED lines=14> */
[----:B------:R-:W-:Y:S02]  /*11860*/  @!P0 LEA.HI.X R21, R8, UR11, R7, 0x1, P4 ;  /* 0x0000000b08158c11 */ /* 0x000fe4000a0f0c07 */
[----:B------:R-:W-:Y:S02]  /*11870*/  @!P0 IADD3.X R9, R6, R9, R17, P2, !PT ;  /* 0x0000000906098210 */ /* 0x000fe400017fe411 */
[----:B------:R-:W-:Y:S01]  /*11880*/  @!P0 LEA R8, P2, R10, UR10, 0x1 ;  /* 0x0000000a0a088c11 */ /* 0x000fe2000f8408ff */
[----:B------:R-:W-:Y:S01]  /*11890*/  @!PT LDS RZ, [RZ] ;  /* 0x00000000fffff984 */ /* 0x000fe20000000800 */
[----:B------:R-:W-:Y:S01]  /*118a0*/  @!PT LDS RZ, [RZ] ;  /* 0x00000000fffff984 */ /* 0x000fe20000000800 */
[----:B------:R-:W-:Y:S01]  /*118b0*/  @!PT LDS RZ, [RZ] ;  /* 0x00000000fffff984 */ /* 0x000fe20000000800 */
[----:B------:R1:W-:Y:S01]  /*118c0*/  @!P0 LDGSTS.E.BYPASS.LTC128B.128 [R180+0x8000], desc[UR6][R20.64] ;  /* 0x0800000014b48fae */ /* 0x0003e2000b901d46 */
[----:B------:R-:W-:Y:S02]  /*118d0*/  @!P0 IADD3.X R6, R6, R15, R3, P1, !PT ;  /* 0x0000000f06068210 */ /* 0x000fe40000ffe403 */
[----:B------:R-:W-:Y:S01]  /*118e0*/  @!P0 LEA R24, P1, R11, UR10, 0x1 ;  /* 0x0000000a0b188c11 */ /* 0x000fe2000f8208ff */
[----:B------:R-:W-:Y:S01]  /*118f0*/  @P0 STS.128 [R180+0x8800], RZ ;  /* 0x008800ffb4000388 */ /* 0x000fe20000000c00 */
[----:B------:R-:W-:-:S02]  /*11900*/  @!P0 LEA.HI.X R17, R4, UR11, R5, 0x1, P3 ;  /* 0x0000000b04118c11 */ /* 0x000fc400098f0c05 */
[----:B------:R-:W-:Y:S02]  /*11910*/  @!P0 LEA.HI.X R9, R10, UR11, R9, 0x1, P2 ;  /* 0x0000000b0a098c11 */ /* 0x000fe400090f0c09 */
[----:B------:R-:W-:Y:S01]  /*11920*/  @!P0 LEA.HI.X R25, R11, UR11, R6, 0x1, P1 ;  /* 0x0000000b0b198c11 */ /* 0x000fe200088f0c06 */
[----:B------:R-:W-:Y:S01]  /*11930*/  @!PT LDS RZ, [RZ] ;  /* 0x00000000fffff984 */ /* 0x000fe20000000800 */
[----:B------:R-:W-:Y:S01]  /*11940*/  @!PT LDS RZ, [RZ] ;  /* 0x00000000fffff984 */ /* 0x000fe20000000800 */
[----:B------:R-:W-:Y:S01]  /*11950*/  @!PT LDS RZ, [RZ] ;  /* 0x00000000fffff984 */ /* 0x000fe20000000800 */
[----:B------:R-:W-:Y:S01]  /*11960*/  @!P0 LDGSTS.E.BYPASS.LTC128B.128 [R180+0x8800], desc[UR6][R16.64] ;  /* 0x0880000010b48fae */ /* 0x000fe2000b901d46 */
[----:B------:R-:W-:-:S03]  /*11970*/  ISETP.GE.AND P1, PT, R48, 0x3, PT ;  /* 0x000000033000780c */ /* 0x000fc60003f26270 */
        /* <DEDUP_REMOVED lines=11> */
[----:B---3--:R-:W3:Y:S04]  /*11a30*/  LDSM.16.M88.4 R12, [R169+0x2000] ;  /* 0x00200000a90c783b */ /* 0x008ee80000000200 */
[----:B------:R-:W4:Y:S04]  /*11a40*/  LDSM.16.M88.4 R4, [R169+0x2800] ;  /* 0x00280000a904783b */ /* 0x000f280000000200 */
[----:B------:R-:W5:Y:S04]  /*11a50*/  LDSM.16.M88.4 R52, [R169+0x3000] ;  /* 0x00300000a934783b */ /* 0x000f680000000200 */
[----:B------:R-:W-:Y:S04]  /*11a60*/  LDSM.16.M88.4 R120, [R168] ;  /* 0x00000000a878783b */ /* 0x000fe80000000200 */
[----:B------:R-:W5:Y:S04]  /*11a70*/  LDSM.16.M88.4 R28, [R163+0x2000] ;  /* 0x00200000a31c783b */ /* 0x000f680000000200 */
        /* <DEDUP_REMOVED lines=15> */
[----:B------:R-:W0:Y:S01]  /*11b70*/  LDGDEPBAR ;  /* 0x00000000000079af */ /* 0x000e220000000000 */
[C---:B------:R-:W-:Y:S06]  /*11b80*/  HMMA.16816.F32 R4, R128.reuse, R6, RZ ;  /* 0x000000068004723c */ /* 0x040fec00000018ff */
[----:B------:R-:W-:Y:S06]  /*11b90*/  HMMA.16816.F32 R52, R128, R54, RZ ;  /* 0x000000368034723c */ /* 0x000fec00000018ff */
[C---:B------:R-:W-:Y:S06]  /*11ba0*/  HMMA.16816.F32 R16, R120.reuse, R28, R16 ;  /* 0x0000001c7810723c */ /* 0x040fec0000001810 */
[C---:B------:R-:W-:Y:S06]  /*11bb0*/  HMMA.16816.F32 R12, R120.reuse, R30, R12 ;  /* 0x0000001e780c723c */ /* 0x040fec000000180c */
[C---:B-1----:R-:W-:Y:S06]  /*11bc0*/  HMMA.16816.F32 R8, R120.reuse, R20, R8 ;  /* 0x000000147808723c */ /* 0x042fec0000001808 */
[C---:B------:R-:W-:Y:S06]  /*11bd0*/  HMMA.16816.F32 R4, R120.reuse, R22, R4 ;  /* 0x000000167804723c */ /* 0x040fec0000001804 */
[C---:B------:R-:W-:Y:S06]  /*11be0*/  HMMA.16816.F32 R56, R120.reuse, R116, R56 ;  /* 0x000000747838723c */ /* 0x040fec0000001838 */
[----:B------:R-:W-:Y:S06]  /*11bf0*/  HMMA.16816.F32 R52, R120, R118, R52 ;  /* 0x000000767834723c */ /* 0x000fec0000001834 */
[C---:B------:R-:W-:Y:S06]  /*11c00*/  HMMA.16816.F32 R44, R128.reuse, R40, RZ ;  /* 0x00000028802c723c */ /* 0x040fec00000018ff */
[C---:B------:R-:W-:Y:S06]  /*11c10*/  HMMA.16816.F32 R36, R128.reuse, R32, RZ ;  /* 0x000000208024723c */ /* 0x040fec00000018ff */
[C---:B--2---:R-:W-:Y:S06]  /*11c20*/  HMMA.16816.F32 R28, R128.reuse, R24, RZ ;  /* 0x00000018801c723c */ /* 0x044fec00000018ff */
[C---:B------:R-:W-:Y:S06]  /*11c30*/  HMMA.16816.F32 R20, R128.reuse, R132, RZ ;  /* 0x000000848014723c */ /* 0x040fec00000018ff */
[C---:B---3--:R-:W-:Y:S06]  /*11c40*/  HMMA.16816.F32 R116, R128.reuse, R124, RZ ;  /* 0x0000007c8074723c */ /* 0x048fec00000018ff */
[C---:B------:R-:W-:Y:S06]  /*11c50*/  HMMA.16816.F32 R40, R128.reuse, R42, RZ ;  /* 0x0000002a8028723c */ /* 0x040fec00000018ff */
[C---:B------:R-:W-:Y:S06]  /*11c60*/  HMMA.16816.F32 R32, R128.reuse, R34, RZ ;  /* 0x000000228020723c */ /* 0x040fec00000018ff */
[C---:B------:R-:W-:Y:S06]  /*11c70*/  HMMA.16816.F32 R24, R128.reuse, R26, RZ ;  /* 0x0000001a8018723c */ /* 0x040fec00000018ff */
[C---:B------:R-:W-:Y:S06]  /*11c80*/  HMMA.16816.F32 R132, R128.reuse, R134, RZ ;  /* 0x000000868084723c */ /* 0x040fec00000018ff */
[----:B------:R-:W-:Y:S01]  /*11c90*/  HMMA.16816.F32 R124, R128, R126, RZ ;  /* 0x0000007e807c723c */ /* 0x000fe200000018ff */
[----:B------:R-:W1:Y:S05]  /*11ca0*/  LDSM.16.M88.4 R128, [R163+0x5800] ;  /* 0x00580000a380783b */ /* 0x000e6a0000000200 */
[C---:B----4-:R-:W-:Y:S06]  /*11cb0*/  HMMA.16816.F32 R44, R120.reuse, R112, R44 ;  /* 0x00000070782c723c */ /* 0x050fec000000182c */
[C---:B------:R-:W-:Y:S01]  /*11cc0*/  HMMA.16816.F32 R40, R120.reuse, R114, R40 ;  /* 0x000000727828723c */ /* 0x040fe20000001828 */
[----:B------:R-:W-:Y:S05]  /*11cd0*/  LDSM.16.M88.4 R112, [R167] ;  /* 0x00000000a770783b */ /* 0x000fea0000000200 */
[C---:B------:R-:W-:Y:S06]  /*11ce0*/  HMMA.16816.F32 R36, R120.reuse, R108, R36 ;  /* 0x0000006c7824723c */ /* 0x040fec0000001824 */
[C---:B------:R-:W-:Y:S01]  /*11cf0*/  HMMA.16816.F32 R32, R120.reuse, R110, R32 ;  /* 0x0000006e7820723c */ /* 0x040fe20000001820 */
[----:B------:R-:W2:Y:S05]  /*11d00*/  LDSM.16.M88.4 R108, [R166] ;  /* 0x00000000a66c783b */ /* 0x000eaa0000000200 */
[C---:B-----5:R-:W-:Y:S06]  /*11d10*/  HMMA.16816.F32 R28, R120.reuse, R64, R28 ;  /* 0x00000040781c723c */ /* 0x060fec000000181c */
[C---:B------:R-:W-:Y:S01]  /*11d20*/  HMMA.16816.F32 R24, R120.reuse, R66, R24 ;  /* 0x000000427818723c */ /* 0x040fe20000001818 */
[----:B------:R-:W3:Y:S05]  /*11d30*/  LDSM.16.M88.4 R64, [R159] ;  /* 0x000000009f40783b */ /* 0x000eea0000000200 */
[C---:B------:R-:W-:Y:S06]  /*11d40*/  HMMA.16816.F32 R20, R120.reuse, R60, R20 ;  /* 0x0000003c7814723c */ /* 0x040fec0000001814 */
[C---:B------:R-:W-:Y:S01]  /*11d50*/  HMMA.16816.F32 R132, R120.reuse, R62, R132 ;  /* 0x0000003e7884723c */ /* 0x040fe20000001884 */
[----:B------:R-:W4:Y:S05]  /*11d60*/  LDSM.16.M88.4 R60, [R158] ;  /* 0x000000009e3c783b */ /* 0x000f2a0000000200 */
[C---:B-1----:R-:W-:Y:S06]  /*11d70*/  HMMA.16816.F32 R116, R120.reuse, R128, R116 ;  /* 0x000000807874723c */ /* 0x042fec0000001874 */
[----:B------:R-:W-:Y:S01]  /*11d80*/  HMMA.16816.F32 R124, R120, R130, R124 ;  /* 0x00000082787c723c */ /* 0x000fe2000000187c */
[----:B------:R-:W1:Y:S04]  /*11d90*/  LDSM.16.M88.4 R120, [R156] ;  /* 0x000000009c78783b */ /* 0x000e680000000200 */
[----:B------:R-:W5:Y:S01]  /*11da0*/  LDSM.16.M88.4 R128, [R157] ;  /* 0x000000009d80783b */ /* 0x000f620000000200 */
        /* <DEDUP_REMOVED lines=8> */
[----:B------:R-:W-:Y:S05]  /*11e30*/  LDSM.16.M88.4 R60, [R102+0x800] ;  /* 0x00080000663c783b */ /* 0x000fea0000000200 */
[C---:B-1----:R-:W-:Y:S06]  /*11e40*/  HMMA.16816.F32 R36, R112.reuse, R120, R36 ;  /* 0x000000787024723c */ /* 0x042fec0000001824 */
[C---:B------:R-:W-:Y:S01]  /*11e50*/  HMMA.16816.F32 R32, R112.reuse, R122, R32 ;  /* 0x0000007a7020723c */ /* 0x040fe20000001820 */
[----:B------:R-:W1:Y:S05]  /*11e60*/  LDSM.16.M88.4 R120, [R165] ;  /* 0x00000000a578783b */ /* 0x000e6a0000000200 */
[C---:B-----5:R-:W-:Y:S06]  /*11e70*/  HMMA.16816.F32 R44, R112.reuse, R128, R44 ;  /* 0x00000080702c723c */ /* 0x060fec000000182c */
[C---:B------:R-:W-:Y:S01]  /*11e80*/  HMMA.16816.F32 R40, R112.reuse, R130, R40 ;  /* 0x000000827028723c */ /* 0x040fe20000001828 */
[----:B------:R-:W3:Y:S05]  /*11e90*/  LDSM.16.M88.4 R128, [R106] ;  /* 0x000000006a80783b */ /* 0x000eea0000000200 */
[C---:B--2---:R-:W-:Y:S06]  /*11ea0*/  HMMA.16816.F32 R28, R112.reuse, R108, R28 ;  /* 0x0000006c701c723c */ /* 0x044fec000000181c */
[----:B------:R-:W-:Y:S01]  /*11eb0*/  HMMA.16816.F32 R24, R112, R110, R24 ;  /* 0x0000006e7018723c */ /* 0x000fe20000001818 */
[----:B------:R-:W2:Y:S05]  /*11ec0*/  LDSM.16.M88.4 R108, [R102+0x1000] ;  /* 0x00100000666c783b */ /* 0x000eaa0000000200 */
[C---:B-1----:R-:W-:Y:S06]  /*11ed0*/  HMMA.16816.F32 R16, R120.reuse, R64, R16 ;  /* 0x000000407810723c */ /* 0x042fec0000001810 */
[C---:B------:R-:W-:Y:S01]  /*11ee0*/  HMMA.16816.F32 R12, R120.reuse, R66, R12 ;  /* 0x00000042780c723c */ /* 0x040fe2000000180c */
[----:B------:R-:W1:Y:S05]  /*11ef0*/  LDSM.16.M88.4 R64, [R102+0x1800] ;  /* 0x001800006640783b */ /* 0x000e6a0000000200 */
[C---:B------:R-:W-:Y:S06]  /*11f00*/  HMMA.16816.F32 R4, R120.reuse, R62, R4 ;  /* 0x0000003e7804723c */ /* 0x040fec0000001804 */
[----:B------:R-:W-:Y:S06]  /*11f10*/  HMMA.16816.F32 R8, R120, R60, R8 ;  /* 0x0000003c7808723c */ /* 0x000fec0000001808 */
[----:B---3--:R-:W-:Y:S01]  /*11f20*/  HMMA.16816.F32 R20, R112, R128, R20 ;  /* 0x000000807014723c */ /* 0x008fe20000001814 */
[----:B------:R-:W-:Y:S01]  /*11f30*/  FMUL.FTZ R3, R16, UR15 ;  /* 0x0000000f10037c20 */ /* 0x000fe20008410000 */
[----:B------:R-:W-:Y:S01]  /*11f40*/  FMUL.FTZ R16, R18, UR15 ;  /* 0x0000000f12107c20 */ /* 0x000fe20008410000 */
[----:B------:R-:W-:Y:S01]  /*11f50*/  FMUL.FTZ R17, R17, UR15 ;  /* 0x0000000f11117c20 */ /* 0x000fe20008410000 */
[----:B------:R-:W-:-:S02]  /*11f60*/  FMUL.FTZ R19, R19, UR15 ;  /* 0x0000000f13137c20 */ /* 0x000fc40008410000 */
[----:B------:R-:W-:Y:S01]  /*11f70*/  HMMA.16816.F32 R132, R112, R130, R132 ;  /* 0x000000827084723c */ /* 0x000fe20000001884 */
[----:B------:R-:W3:Y:S01]  /*11f80*/  LDSM.16.M88.4 R128, [R104] ;  /* 0x000000006880783b */ /* 0x000ee20000000200 */
        /* <DEDUP_REMOVED lines=8> */
[C---:B--2---:R-:W-:Y:S02]  /*12010*/  HMMA.16816.F32 R56, R120.reuse, R108, R56 ;  /* 0x0000006c7838723c */ /* 0x044fe40000001838 */
[----:B------:R-:W-:Y:S01]  /*12020*/  FMUL.FTZ R8, R8, UR15 ;  /* 0x0000000f08087c20 */ /* 0x000fe20008410000 */
[----:B------:R-:W-:Y:S01]  /*12030*/  MUFU.TANH R60, R5 ;  /* 0x00000005003c7308 */ /* 0x000fe20000002400 */
[----:B------:R-:W-:Y:S01]  /*12040*/  FMUL.FTZ R9, R9, UR15 ;  /* 0x0000000f09097c20 */ /* 0x000fe20008410000 */
[----:B------:R-:W-:Y:S01]  /*12050*/  FMUL.FTZ R10, R10, UR15 ;  /* 0x0000000f0a0a7c20 */ /* 0x000fe20008410000 */
[----:B------:R-:W-:Y:S01]  /*12060*/  FMUL.FTZ R11, R11, UR15 ;  /* 0x0000000f0b0b7c20 */ /* 0x000fe20008410000 */
[C---:B-1----:R-:W-:Y:S04]  /*12070*/  HMMA.16816.F32 R44, R120.reuse, R64, R44 ;  /* 0x00000040782c723c */ /* 0x042fe8000000182c */
[----:B------:R-:W-:Y:S02]  /*12080*/  MUFU.TANH R64, R4 ;  /* 0x0000000400407308 */ /* 0x000fe40000002400 */
[----:B------:R-:W-:Y:S01]  /*12090*/  HMMA.16816.F32 R40, R120, R66, R40 ;  /* 0x000000427828723c */ /* 0x000fe20000001828 */
[----:B------:R-:W-:-:S05]  /*120a0*/  FMUL.FTZ R65, R14, UR15 ;  /* 0x0000000f0e417c20 */ /* 0x000fca0008410000 */
[----:B------:R-:W-:Y:S01]  /*120b0*/  MUFU.TANH R105, R6 ;  /* 0x0000000600697308 */ /* 0x000fe20000002400 */
[----:B------:R-:W-:Y:S04]  /*120c0*/  HMMA.16816.F32 R52, R120, R110, R52 ;  /* 0x0000006e7834723c */ /* 0x000fe80000001834 */
[----:B------:R-:W-:Y:S01]  /*120d0*/  FMUL.FTZ R51, R56, UR15 ;  /* 0x0000000f38337c20 */ /* 0x000fe20008410000 */
[----:B------:R-:W-:Y:S01]  /*120e0*/  FMUL.FTZ R56, R58, UR15 ;  /* 0x0000000f3a387c20 */ /* 0x000fe20008410000 */
[----:B------:R-:W-:Y:S01]  /*120f0*/  FMUL.FTZ R137, R57, UR15 ;  /* 0x0000000f39897c20 */ /* 0x000fe20008410000 */
[----:B------:R1:W-:Y:S01]  /*12100*/  MUFU.TANH R61, R7 ;  /* 0x00000007003d7308 */ /* 0x0003e20000002400 */
[----:B------:R-:W-:Y:S01]  /*12110*/  FMUL.FTZ R57, R59, UR15 ;  /* 0x0000000f3b397c20 */ /* 0x000fe20008410000 */
[----:B---3--:R-:W-:Y:S02]  /*12120*/  HMMA.16816.F32 R116, R112, R128, R116 ;  /* 0x000000807074723c */ /* 0x008fe40000001874 */
[----:B------:R-:W-:Y:S01]  /*12130*/  FMUL.FTZ R44, R44, UR15 ;  /* 0x0000000f2c2c7c20 */ /* 0x000fe20008410000 */
[----:B------:R-:W-:-:S03]  /*12140*/  FMUL.FTZ R45, R45, UR15 ;  /* 0x0000000f2d2d7c20 */ /* 0x000fc60008410000 */
[----:B------:R-:W2:Y:S01]  /*12150*/  MUFU.TANH R18, R8 ;  /* 0x0000000800127308 */ /* 0x000ea20000002400 */
[----:B------:R-:W-:Y:S01]  /*12160*/  HMMA.16816.F32 R124, R112, R130, R124 ;  /* 0x00000082707c723c */ /* 0x000fe2000000187c */
[----:B------:R-:W-:Y:S01]  /*12170*/  FMUL.FTZ R128, R46, UR15 ;  /* 0x0000000f2e807c20 */ /* 0x000fe20008410000 */
[----:B------:R-:W-:Y:S01]  /*12180*/  FMUL.FTZ R111, R40, UR15 ;  /* 0x0000000f286f7c20 */ /* 0x000fe20008410000 */
[----:B------:R-:W-:Y:S01]  /*12190*/  FMUL.FTZ R42, R42, UR15 ;  /* 0x0000000f2a2a7c20 */ /* 0x000fe20008410000 */
[----:B------:R-:W-:Y:S01]  /*121a0*/  FMUL.FTZ R46, R47, UR15 ;  /* 0x0000000f2f2e7c20 */ /* 0x000fe20008410000 */
[----:B------:R-:W-:Y:S02]  /*121b0*/  FMUL.FTZ R40, R43, UR15 ;  /* 0x0000000f2b287c20 */ /* 0x000fe40008410000 */
[----:B------:R-:W-:Y:S01]  /*121c0*/  MUFU.TANH R14, R9 ;  /* 0x00000009000e7308 */ /* 0x000fe20000002400 */
[----:B-1----:R-:W1:Y:S01]  /*121d0*/  LDSM.16.M88.4 R4, [R102+0x2000] ;  /* 0x002000006604783b */ /* 0x002e620000000200 */
[----:B------:R-:W-:Y:S01]  /*121e0*/  FMUL.FTZ R113, R41, UR15 ;  /* 0x0000000f29717c20 */ /* 0x000fe20008410000 */
[----:B------:R-:W-:Y:S01]  /*121f0*/  FMUL.FTZ R52, R52, UR15 ;  /* 0x0000000f34347c20 */ /* 0x000fe20008410000 */
[----:B------:R-:W-:Y:S01]  /*12200*/  FMUL.FTZ R54, R54, UR15 ;  /* 0x0000000f36367c20 */ /* 0x000fe20008410000 */
[----:B------:R-:W3:Y:S01]  /*12210*/  S2R R41, SR_TID.X ;  /* 0x0000000000297919 */ /* 0x000ee20000002100 */
[----:B------:R-:W-:Y:S01]  /*12220*/  FMUL.FTZ R53, R53, UR15 ;  /* 0x0000000f35357c20 */ /* 0x000fe20008410000 */
[----:B------:R-:W-:Y:S01]  /*12230*/  FMUL.FTZ R55, R55, UR15 ;  /* 0x0000000f37377c20 */ /* 0x000fe20008410000 */
[----:B------:R-:W4:Y:S08]  /*12240*/  MUFU.TANH R63, R10 ;  /* 0x0000000a003f7308 */ /* 0x000f300000002400 */
[----:B------:R5:W-:Y:S08]  /*12250*/  MUFU.TANH R15, R11 ;  /* 0x0000000b000f7308 */ /* 0x000bf00000002400 */
[----:B------:R-:W-:Y:S08]  /*12260*/  MUFU.TANH R62, R62 ;  /* 0x0000003e003e7308 */ /* 0x000ff00000002400 */
[----:B------:R-:W-:Y:S01]  /*12270*/  MUFU.TANH R65, R65 ;  /* 0x0000004100417308 */ /* 0x000fe20000002400 */
[----:B-----5:R-:W5:Y:S01]  /*12280*/  LDSM.16.M88.4 R8, [R102+0x2800] ;  /* 0x002800006608783b */ /* 0x020f620000000200 */
[----:B---3--:R-:W-:-:S06]  /*12290*/  IMAD.SHL.U32 R41, R41, 0x2, RZ ;  /* 0x0000000229297824 */ /* 0x008fcc00078e00ff */
[----:B------:R-:W-:Y:S01]  /*122a0*/  MUFU.TANH R51, R51 ;  /* 0x0000003300337308 */ /* 0x000fe20000002400 */
[----:B-1----:R-:W-:Y:S01]  /*122b0*/  HMMA.16816.F32 R36, R120, R4, R36 ;  /* 0x000000047824723c */ /* 0x002fe20000001824 */
[----:B------:R-:W-:-:S05]  /*122c0*/  LOP3.LUT R41, R41, 0x6, RZ, 0xc0, !PT ;  /* 0x0000000629297812 */ /* 0x000fca00078ec0ff */
[C---:B------:R-:W-:Y:S01]  /*122d0*/  HMMA.16816.F32 R32, R120.reuse, R6, R32 ;  /* 0x000000067820723c */ /* 0x040fe20000001820 */
[----:B------:R-:W1:Y:S01]  /*122e0*/  LDSM.16.M88.4 R4, [R102+0x3000] ;  /* 0x003000006604783b */ /* 0x000e620000000200 */
[----:B------:R-:W-:Y:S08]  /*122f0*/  MUFU.TANH R56, R56 ;  /* 0x0000003800387308 */ /* 0x000ff00000002400 */
[----:B------:R3:W-:Y:S08]  /*12300*/  MUFU.TANH R109, R44 ;  /* 0x0000002c006d7308 */ /* 0x0007f00000002400 */
[----:B------:R-:W-:Y:S01]  /*12310*/  FMUL.FTZ R114, R38, UR15 ;  /* 0x0000000f26727c20 */ /* 0x000fe20008410000 */
[----:B------:R-:W-:Y:S01]  /*12320*/  FMUL.FTZ R131, R37, UR15 ;  /* 0x0000000f25837c20 */ /* 0x000fe20008410000 */
[----:B------:R-:W-:Y:S01]  /*12330*/  FMUL.FTZ R37, R39, UR15 ;  /* 0x0000000f27257c20 */ /* 0x000fe20008410000 */
[----:B------:R-:W-:Y:S01]  /*12340*/  P2R R39, PR, RZ, 0x2 ;  /* 0x00000002ff277803 */ /* 0x000fe20000000000 */
[----:B------:R-:W-:Y:S01]  /*12350*/  FMUL.FTZ R36, R36, UR15 ;  /* 0x0000000f24247c20 */ /* 0x000fe20008410000 */
[----:B------:R-:W3:Y:S01]  /*12360*/  MUFU.TANH R52, R52 ;  /* 0x0000003400347308 */ /* 0x000ee20000002400 */
[----:B------:R-:W-:Y:S01]  /*12370*/  FMUL.FTZ R38, R32, UR15 ;  /* 0x0000000f20267c20 */ /* 0x000fe20008410000 */
[----:B------:R-:W-:Y:S01]  /*12380*/  IMAD.SHL.U32 R32, R183, 0x80, RZ ;  /* 0x00000080b7207824 */ /* 0x000fe200078e00ff */
[----:B-----5:R-:W-:Y:S01]  /*12390*/  HMMA.16816.F32 R28, R120, R8, R28 ;  /* 0x00000008781c723c */ /* 0x020fe2000000181c */
[----:B------:R-:W-:Y:S01]  /*123a0*/  FMUL.FTZ R34, R34, UR15 ;  /* 0x0000000f22227c20 */ /* 0x000fe20008410000 */
[----:B------:R-:W-:Y:S01]  /*123b0*/  FMUL.FTZ R35, R35, UR15 ;  /* 0x0000000f23237c20 */ /* 0x000fe20008410000 */
[----:B------:R-:W-:-:S02]  /*123c0*/  FMUL.FTZ R33, R33, UR15 ;  /* 0x0000000f21217c20 */ /* 0x000fc40008410000 */
[----:B------:R-:W-:Y:S01]  /*123d0*/  MUFU.TANH R108, R54 ;  /* 0x00000036006c7308 */ /* 0x000fe20000002400 */
[----:B------:R-:W-:Y:S01]  /*123e0*/  HMMA.16816.F32 R24, R120, R10, R24 ;  /* 0x0000000a7818723c */ /* 0x000fe20000001818 */
[----:B------:R-:W5:Y:S01]  /*123f0*/  LDSM.16.M88.4 R8, [R102+0x3800] ;  /* 0x003800006608783b */ /* 0x000f620000000200 */
[----:B------:R-:W-:-:S05]  /*12400*/  DEPBAR.LE SB0, 0x0 ;  /* 0x000080000000791a */ /* 0x000fca0000000000 */
[----:B------:R-:W-:Y:S01]  /*12410*/  MUFU.TANH R128, R128 ;  /* 0x0000008000807308 */ /* 0x000fe20000002400 */
[C---:B-1----:R-:W-:Y:S06]  /*12420*/  HMMA.16816.F32 R20, R120.reuse, R4, R20 ;  /* 0x000000047814723c */ /* 0x042fec0000001814 */
[C---:B------:R-:W-:Y:S01]  /*12430*/  HMMA.16816.F32 R132, R120.reuse, R6, R132 ;  /* 0x000000067884723c */ /* 0x040fe20000001884 */
[--C-:B------:R-:W-:Y:S01]  /*12440*/  LOP3.LUT R4, R32, 0x8, R41.reuse, 0xfe, !PT ;  /* 0x0000000820047812 */ /* 0x100fe200078efe29 */
[----:B------:R-:W-:Y:S02]  /*12450*/  MUFU.TANH R36, R36 ;  /* 0x0000002400247308 */ /* 0x000fe40000002400 */
[----:B------:R-:W-:Y:S01]  /*12460*/  FMUL.FTZ R5, R28, UR15 ;  /* 0x0000000f1c057c20 */ /* 0x000fe20008410000 */
[--C-:B------:R-:W-:Y:S01]  /*12470*/  LOP3.LUT R28, R32, 0x18, R41.reuse, 0xfe, !PT ;  /* 0x00000018201c7812 */ /* 0x100fe200078efe29 */
[----:B------:R-:W-:Y:S01]  /*12480*/  FMUL.FTZ R29, R29, UR15 ;  /* 0x0000000f1d1d7c20 */ /* 0x000fe20008410000 */
[CC--:B------:R-:W-:Y:S01]  /*12490*/  ISETP.GE.AND P2, PT, R4.reuse, R50.reuse, PT ;  /* 0x000000320400720c */ /* 0x0c0fe20003f46270 */
[----:B------:R-:W-:Y:S01]  /*124a0*/  FMUL.FTZ R31, R31, UR15 ;  /* 0x0000000f1f1f7c20 */ /* 0x000fe20008410000 */
[-C--:B------:R-:W-:Y:S01]  /*124b0*/  ISETP.GE.AND P1, PT, R4, R49.reuse, PT ;  /* 0x000000310400720c */ /* 0x080fe20003f26270 */
[----:B------:R-:W-:Y:S01]  /*124c0*/  FMUL.FTZ R24, R24, UR15 ;  /* 0x0000000f18187c20 */ /* 0x000fe20008410000 */
[C-C-:B------:R-:W-:Y:S01]  /*124d0*/  LOP3.LUT R4, R32.reuse, 0x10, R41.reuse, 0xfe, !PT ;  /* 0x0000001020047812 */ /* 0x140fe200078efe29 */
[----:B------:R-:W1:Y:S01]  /*124e0*/  MUFU.TANH R111, R111 ;  /* 0x0000006f006f7308 */ /* 0x000e620000002400 */
[--C-:B------:R-:W-:Y:S01]  /*124f0*/  LOP3.LUT R6, R32, 0x20, R41.reuse, 0xfe, !PT ;  /* 0x0000002020067812 */ /* 0x100fe200078efe29 */
[----:B------:R-:W-:Y:S01]  /*12500*/  FMUL.FTZ R26, R26, UR15 ;  /* 0x0000000f1a1a7c20 */ /* 0x000fe20008410000 */
[CC--:B------:R-:W-:Y:S01]  /*12510*/  ISETP.GE.AND P3, PT, R4.reuse, R50.reuse, PT ;  /* 0x000000320400720c */ /* 0x0c0fe20003f66270 */
[----:B------:R-:W-:Y:S01]  /*12520*/  FMUL.FTZ R27, R27, UR15 ;  /* 0x0000000f1b1b7c20 */ /* 0x000fe20008410000 */
[----:B------:R-:W-:Y:S01]  /*12530*/  ISETP.GE.AND P4, PT, R4, R49, PT ;  /* 0x000000310400720c */ /* 0x000fe20003f86270 */
[----:B------:R-:W-:Y:S01]  /*12540*/  FMUL.FTZ R4, R30, UR15 ;  /* 0x0000000f1e047c20 */ /* 0x000fe20008410000 */
[----:B--2---:R-:W-:Y:S01]  /*12550*/  FSEL R47, R18, -INF , !P3 ;  /* 0xff800000122f7808 */ /* 0x004fe20005800000 */
[----:B------:R-:W2:Y:S01]  /*12560*/  MUFU.TANH R130, R42 ;  /* 0x0000002a00827308 */ /* 0x000ea20000002400 */
[-C--:B------:R-:W-:Y:S01]  /*12570*/  ISETP.GE.AND P3, PT, R6, R50.reuse, PT ;  /* 0x000000320600720c */ /* 0x080fe20003f66270 */
[----:B------:R-:W-:Y:S01]  /*12580*/  FMUL.FTZ R22, R22, UR15 ;  /* 0x0000000f16167c20 */ /* 0x000fe20008410000 */
[----:B------:R-:W-:Y:S01]  /*12590*/  LOP3.LUT R7, R32, 0x28, R41, 0xfe, !PT ;  /* 0x0000002820077812 */ /* 0x000fe200078efe29 */
[----:B------:R-:W-:Y:S01]  /*125a0*/  FMUL.FTZ R21, R21, UR15 ;  /* 0x0000000f15157c20 */ /* 0x000fe20008410000 */
[----:B----4-:R-:W-:Y:S01]  /*125b0*/  FSEL R48, R63, -INF , !P4 ;  /* 0xff8000003f307808 */ /* 0x010fe20006000000 */
[----:B---3--:R-:W-:Y:S01]  /*125c0*/  FMUL.FTZ R44, R134, UR15 ;  /* 0x0000000f862c7c20 */ /* 0x008fe20008410000 */
[----:B-----5:R-:W-:Y:S01]  /*125d0*/  HMMA.16816.F32 R124, R120, R10, R124 ;  /* 0x0000000a787c723c */ /* 0x020fe2000000187c */
[----:B------:R-:W3:Y:S01]  /*125e0*/  MUFU.TANH R114, R114 ;  /* 0x0000007200727308 */ /* 0x000ee20000002400 */
[-C--:B------:R-:W-:Y:S01]  /*125f0*/  ISETP.GE.AND P4, PT, R7, R50.reuse, PT ;  /* 0x000000320700720c */ /* 0x080fe20003f86270 */
[----:B------:R-:W-:Y:S01]  /*12600*/  FMUL.FTZ R25, R25, UR15 ;  /* 0x0000000f19197c20 */ /* 0x000fe20008410000 */
[----:B------:R-:W-:-:S02]  /*12610*/  ISETP.GE.AND P5, PT, R28, R50, PT ;  /* 0x000000321c00720c */ /* 0x000fc40003fa6270 */
[----:B------:R-:W-:Y:S01]  /*12620*/  HMMA.16816.F32 R116, R120, R8, R116 ;  /* 0x000000087874723c */ /* 0x000fe20000001874 */
[----:B------:R-:W-:Y:S02]  /*12630*/  FSEL R67, R52, -INF , !P4 ;  /* 0xff80000034437808 */ /* 0x000fe40006000000 */
[----:B------:R4:W-:Y:S01]  /*12640*/  MUFU.TANH R59, R24 ;  /* 0x00000018003b7308 */ /* 0x0009e20000002400 */
[--C-:B------:R-:W-:Y:S02]  /*12650*/  LOP3.LUT R10, R32, 0x58, R41.reuse, 0xfe, !PT ;  /* 0x00000058200a7812 */ /* 0x100fe400078efe29 */
[----:B------:R-:W-:Y:S02]  /*12660*/  FSEL R43, R64, -INF , !P5 ;  /* 0xff800000402b7808 */ /* 0x000fe40006800000 */
[C-C-:B------:R-:W-:Y:S02]  /*12670*/  LOP3.LUT R8, R32.reuse, 0x40, R41.reuse, 0xfe, !PT ;  /* 0x0000004020087812 */ /* 0x140fe400078efe29 */
[----:B------:R-:W-:Y:S01]  /*12680*/  LOP3.LUT R9, R32, 0x38, R41, 0xfe, !PT ;  /* 0x0000003820097812 */ /* 0x000fe200078efe29 */
[----:B------:R5:W-:Y:S03]  /*12690*/  MUFU.TANH R103, R53 ;  /* 0x0000003500677308 */ /* 0x000be60000002400 */
[----:B------:R-:W-:-:S04]  /*126a0*/  ISETP.GE.AND P4, PT, R9, R50, PT ;  /* 0x000000320900720c */ /* 0x000fc80003f86270 */
[----:B-1----:R-:W-:Y:S01]  /*126b0*/  FSEL R111, R111, -INF , !P4 ;  /* 0xff8000006f6f7808 */ /* 0x002fe20006000000 */
[----:B------:R1:W-:Y:S01]  /*126c0*/  MUFU.TANH R110, R34 ;  /* 0x00000022006e7308 */ /* 0x0003e20000002400 */
[----:B----4-:R-:W-:Y:S01]  /*126d0*/  FMUL.FTZ R24, R20, UR15 ;  /* 0x0000000f14187c20 */ /* 0x010fe20008410000 */
[----:B------:R-:W-:Y:S01]  /*126e0*/  LOP3.LUT R20, R32, 0x30, R41, 0xfe, !PT ;  /* 0x0000003020147812 */ /* 0x000fe200078efe29 */
[----:B------:R-:W-:Y:S02]  /*126f0*/  FMUL.FTZ R125, R125, UR15 ;  /* 0x0000000f7d7d7c20 */ /* 0x000fe40008410000 */
[----:B------:R-:W-:Y:S01]  /*12700*/  FMUL.FTZ R116, R116, UR15 ;  /* 0x0000000f74747c20 */ /* 0x000fe20008410000 */
[----:B------:R-:W-:Y:S02]  /*12710*/  FMUL.FTZ R30, R119, UR15 ;  /* 0x0000000f771e7c20 */ /* 0x000fe40008410000 */
[----:B------:R4:W-:Y:S01]  /*12720*/  MUFU.TANH R112, R55 ;  /* 0x0000003700707308 */ /* 0x0009e20000002400 */
[----:B-----5:R-:W-:-:S02]  /*12730*/  FSEL R53, R62, -INF , !P2 ;  /* 0xff8000003e357808 */ /* 0x020fc40005000000 */
[----:B------:R-:W-:-:S04]  /*12740*/  ISETP.GE.AND P2, PT, R6, R49, PT ;  /* 0x000000310600720c */ /* 0x000fc80003f46270 */
[----:B------:R-:W-:Y:S01]  /*12750*/  FSEL R66, R56, -INF , !P2 ;  /* 0xff80000038427808 */ /* 0x000fe20005000000 */
[----:B------:R-:W5:Y:S01]  /*12760*/  MUFU.TANH R38, R38 ;  /* 0x0000002600267308 */ /* 0x000f620000002400 */
[----:B-1----:R-:W-:Y:S02]  /*12770*/  FSEL R34, R65, -INF , !P1 ;  /* 0xff80000041227808 */ /* 0x002fe40004800000 */
[-C--:B------:R-:W-:Y:S01]  /*12780*/  ISETP.GE.AND P1, PT, R28, R49.reuse, PT ;  /* 0x000000311c00720c */ /* 0x080fe20003f26270 */
[----:B------:R-:W-:Y:S01]  /*12790*/  FMUL.FTZ R28, R118, UR15 ;  /* 0x0000000f761c7c20 */ /* 0x000fe20008410000 */
[----:B------:R-:W-:Y:S02]  /*127a0*/  ISETP.GE.AND P2, PT, R20, R49, PT ;  /* 0x000000311400720c */ /* 0x000fe40003f46270 */
[----:B------:R-:W-:Y:S01]  /*127b0*/  FSEL R18, R105, -INF , !P1 ;  /* 0xff80000069127808 */ /* 0x000fe20004800000 */
[----:B------:R-:W1:Y:S01]  /*127c0*/  MUFU.TANH R4, R4 ;  /* 0x0000000400047308 */ /* 0x000e620000002400 */
[----:B----4-:R-:W-:-:S02]  /*127d0*/  FSEL R55, R51, -INF , !P3 ;  /* 0xff80000033377808 */ /* 0x010fc40005800000 */
[-C--:B------:R-:W-:Y:S02]  /*127e0*/  ISETP.GE.AND P3, PT, R20, R50.reuse, PT ;  /* 0x000000321400720c */ /* 0x080fe40003f66270 */
[----:B------:R-:W-:Y:S02]  /*127f0*/  ISETP.GE.AND P1, PT, R7, R49, PT ;  /* 0x000000310700720c */ /* 0x000fe40003f26270 */
[----:B------:R-:W-:Y:S01]  /*12800*/  FSEL R109, R109, -INF , !P3 ;  /* 0xff8000006d6d7808 */ /* 0x000fe20005800000 */
[----:B------:R-:W4:Y:S01]  /*12810*/  MUFU.TANH R5, R5 ;  /* 0x0000000500057308 */ /* 0x000f220000002400 */
[----:B------:R-:W-:Y:S02]  /*12820*/  ISETP.GE.AND P3, PT, R8, R50, PT ;  /* 0x000000320800720c */ /* 0x000fe40003f66270 */
[----:B------:R-:W-:Y:S02]  /*12830*/  FSEL R108, R108, -INF , !P1 ;  /* 0xff8000006c6c7808 */ /* 0x000fe40004800000 */
[----:B------:R-:W-:-:S02]  /*12840*/  FSEL R128, R128, -INF , !P2 ;  /* 0xff80000080807808 */ /* 0x000fc40005000000 */
[-C--:B------:R-:W-:Y:S01]  /*12850*/  ISETP.GE.AND P1, PT, R9, R49.reuse, PT ;  /* 0x000000310900720c */ /* 0x080fe20003f26270 */
[----:B------:R5:W4:Y:S01]  /*12860*/  MUFU.TANH R20, R22 ;  /* 0x0000001600147308 */ /* 0x000b220000002400 */
[----:B------:R-:W-:Y:S02]  /*12870*/  ISETP.GE.AND P2, PT, R8, R49, PT ;  /* 0x000000310800720c */ /* 0x000fe40003f46270 */
[C-C-:B------:R-:W-:Y:S02]  /*12880*/  LOP3.LUT R9, R32.reuse, 0x48, R41.reuse, 0xfe, !PT ;  /* 0x0000004820097812 */ /* 0x140fe400078efe29 */
[----:B------:R-:W-:Y:S02]  /*12890*/  LOP3.LUT R8, R32, 0x50, R41, 0xfe, !PT ;  /* 0x0000005020087812 */ /* 0x000fe400078efe29 */
[----:B------:R-:W-:Y:S01]  /*128a0*/  FSEL R123, R36, -INF , !P3 ;  /* 0xff800000247b7808 */ /* 0x000fe20005800000 */
[----:B------:R1:W4:Y:S01]  /*128b0*/  MUFU.TANH R6, R26 ;  /* 0x0000001a00067308 */ /* 0x0003220000002400 */
[----:B------:R-:W-:Y:S01]  /*128c0*/  FMUL.FTZ R36, R124, UR15 ;  /* 0x0000000f7c247c20 */ /* 0x000fe20008410000 */
[----:B--2---:R-:W-:-:S02]  /*128d0*/  FSEL R130, R130, -INF , !P1 ;  /* 0xff80000082827808 */ /* 0x004fc40004800000 */
[----:B---3--:R-:W-:Y:S02]  /*128e0*/  FSEL R114, R114, -INF , !P2 ;  /* 0xff80000072727808 */ /* 0x008fe40005000000 */
[CC--:B------:R-:W-:Y:S02]  /*128f0*/  ISETP.GE.AND P4, PT, R9.reuse, R50.reuse, PT ;  /* 0x000000320900720c */ /* 0x0c0fe40003f86270 */
[----:B------:R-:W2:Y:S01]  /*12900*/  MUFU.TANH R7, R24 ;  /* 0x0000001800077308 */ /* 0x000ea20000002400 */
[-C--:B------:R-:W-:Y:S01]  /*12910*/  ISETP.GE.AND P1, PT, R9, R49.reuse, PT ;  /* 0x000000310900720c */ /* 0x080fe20003f26270 */
[----:B-----5:R-:W-:Y:S01]  /*12920*/  FMUL.FTZ R22, R23, UR15 ;  /* 0x0000000f17167c20 */ /* 0x020fe20008410000 */
[----:B------:R-:W-:Y:S02]  /*12930*/  ISETP.GE.AND P2, PT, R8, R49, PT ;  /* 0x000000310800720c */ /* 0x000fe40003f46270 */
[----:B------:R-:W-:Y:S02]  /*12940*/  LOP3.LUT R9, R32, 0x60, R41, 0xfe, !PT ;  /* 0x0000006020097812 */ /* 0x000fe400078efe29 */
[----:B------:R-:W-:Y:S01]  /*12950*/  ISETP.GE.AND P3, PT, R8, R50, PT ;  /* 0x000000320800720c */ /* 0x000fe20003f66270 */
[----:B------:R-:W3:Y:S01]  /*12960*/  MUFU.TANH R44, R44 ;  /* 0x0000002c002c7308 */ /* 0x000ee20000002400 */
[----:B-1----:R-:W-:Y:S01]  /*12970*/  FMUL.FTZ R26, R126, UR15 ;  /* 0x0000000f7e1a7c20 */ /* 0x002fe20008410000 */
[----:B------:R-:W-:-:S02]  /*12980*/  FSEL R121, R38, -INF , !P4 ;  /* 0xff80000026797808 */ /* 0x000fc40006000000 */
[----:B------:R-:W-:Y:S02]  /*12990*/  FSEL R56, R4, -INF , !P2 ;  /* 0xff80000004387808 */ /* 0x000fe40005000000 */
[----:B------:R-:W-:Y:S02]  /*129a0*/  ISETP.GE.AND P4, PT, R10, R50, PT ;  /* 0x000000320a00720c */ /* 0x000fe40003f86270 */
[----:B------:R-:W1:Y:S01]  /*129b0*/  MUFU.TANH R36, R36 ;  /* 0x0000002400247308 */ /* 0x000e620000002400 */
[----:B------:R-:W-:Y:S02]  /*129c0*/  FSEL R110, R110, -INF , !P1 ;  /* 0xff8000006e6e7808 */ /* 0x000fe40004800000 */
[-C--:B------:R-:W-:Y:S02]  /*129d0*/  ISETP.GE.AND P2, PT, R9, R49.reuse, PT ;  /* 0x000000310900720c */ /* 0x080fe40003f46270 */
[----:B------:R-:W-:Y:S02]  /*129e0*/  ISETP.GE.AND P1, PT, R10, R49, PT ;  /* 0x000000310a00720c */ /* 0x000fe40003f26270 */
[----:B----4-:R-:W-:Y:S01]  /*129f0*/  FSEL R63, R5, -INF , !P3 ;  /* 0xff800000053f7808 */ /* 0x010fe20005800000 */
[----:B------:R-:W4:Y:S01]  /*12a00*/  MUFU.TANH R26, R26 ;  /* 0x0000001a001a7308 */ /* 0x000f220000002400 */
[----:B------:R-:W-:-:S02]  /*12a10*/  LOP3.LUT R4, R32, 0x70, R41, 0xfe, !PT ;  /* 0x0000007020047812 */ /* 0x000fc400078efe29 */
[----:B------:R-:W-:Y:S02]  /*12a20*/  LOP3.LUT R5, R32, 0x68, R41, 0xfe, !PT ;  /* 0x0000006820057812 */ /* 0x000fe400078efe29 */
[----:B------:R-:W-:Y:S02]  /*12a30*/  FSEL R59, R59, -INF , !P4 ;  /* 0xff8000003b3b7808 */ /* 0x000fe40006000000 */
[----:B------:R-:W-:Y:S01]  /*12a40*/  FSEL R20, R20, -INF , !P2 ;  /* 0xff80000014147808 */ /* 0x000fe20005000000 */
[----:B------:R-:W5:Y:S01]  /*12a50*/  MUFU.TANH R8, R116 ;  /* 0x0000007400087308 */ /* 0x000f620000002400 */
[----:B------:R-:W-:Y:S02]  /*12a60*/  FSEL R52, R6, -INF , !P1 ;  /* 0xff80000006347808 */ /* 0x000fe40004800000 */
[C---:B------:R-:W-:Y:S02]  /*12a70*/  ISETP.GE.AND P4, PT, R4.reuse, R50, PT ;  /* 0x000000320400720c */ /* 0x040fe40003f86270 */
[----:B------:R-:W-:-:S02]  /*12a80*/  ISETP.GE.AND P2, PT, R4, R49, PT ;  /* 0x000000310400720c */ /* 0x000fc40003f46270 */
[-C--:B------:R-:W-:Y:S01]  /*12a90*/  ISETP.GE.AND P3, PT, R9, R50.reuse, PT ;  /* 0x000000320900720c */ /* 0x080fe20003f66270 */
[----:B------:R-:W5:Y:S01]  /*12aa0*/  MUFU.TANH R28, R28 ;  /* 0x0000001c001c7308 */ /* 0x000f620000002400 */
[----:B------:R-:W-:Y:S02]  /*12ab0*/  ISETP.GE.AND P1, PT, R5, R49, PT ;  /* 0x000000310500720c */ /* 0x000fe40003f26270 */
[C---:B------:R-:W-:Y:S02]  /*12ac0*/  LOP3.LUT R4, R32.reuse, 0x78, R41, 0xfe, !PT ;  /* 0x0000007820047812 */ /* 0x040fe400078efe29 */
[----:B------:R-:W-:Y:S02]  /*12ad0*/  LOP3.LUT R41, R32, R41, RZ, 0xfc, !PT ;  /* 0x0000002920297212 */ /* 0x000fe400078efcff */
[----:B--2---:R-:W-:Y:S01]  /*12ae0*/  FSEL R51, R7, -INF , !P3 ;  /* 0xff80000007337808 */ /* 0x004fe20005800000 */
[----:B------:R-:W2:Y:S01]  /*12af0*/  MUFU.TANH R19, R19 ;  /* 0x0000001300137308 */ /* 0x000ea20000002400 */
[----:B---3--:R-:W-:Y:S01]  /*12b00*/  FSEL R44, R44, -INF , !P1 ;  /* 0xff8000002c2c7808 */ /* 0x008fe20004800000 */
[----:B------:R-:W-:Y:S01]  /*12b10*/  VIADD R10, R41, 0x41 ;  /* 0x00000041290a7836 */ /* 0x000fe20000000000 */
[----:B------:R-:W-:-:S02]  /*12b20*/  ISETP.GE.AND P3, PT, R4, R50, PT ;  /* 0x000000320400720c */ /* 0x000fc40003f66270 */
[----:B------:R-:W-:Y:S01]  /*12b30*/  ISETP.GE.AND P1, PT, R4, R49, PT ;  /* 0x000000310400720c */ /* 0x000fe20003f26270 */
[----:B------:R-:W-:Y:S01]  /*12b40*/  VIADD R4, R41, 0x9 ;  /* 0x0000000929047836 */ /* 0x000fe20000000000 */
[----:B------:R-:W-:Y:S01]  /*12b50*/  ISETP.GE.AND P5, PT, R5, R50, PT ;  /* 0x000000320500720c */ /* 0x000fe20003fa6270 */
[----:B------:R-:W3:Y:S01]  /*12b60*/  MUFU.TANH R12, R12 ;  /* 0x0000000c000c7308 */ /* 0x000ee20000002400 */
[----:B------:R-:W-:Y:S01]  /*12b70*/  VIADD R5, R41, 0x1 ;  /* 0x0000000129057836 */ /* 0x000fe20000000000 */
[----:B-1----:R-:W-:Y:S02]  /*12b80*/  FSEL R36, R36, -INF , !P3 ;  /* 0xff80000024247808 */ /* 0x002fe40005800000 */
[----:B----4-:R-:W-:Y:S02]  /*12b90*/  FSEL R26, R26, -INF , !P1 ;  /* 0xff8000001a1a7808 */ /* 0x010fe40004800000 */
[----:B-----5:R-:W-:Y:S02]  /*12ba0*/  FSEL R38, R8, -INF , !P4 ;  /* 0xff80000008267808 */ /* 0x020fe40006000000 */
[----:B------:R-:W1:Y:S01]  /*12bb0*/  MUFU.TANH R13, R13 ;  /* 0x0000000d000d7308 */ /* 0x000e620000002400 */
[----:B------:R-:W-:-:S02]  /*12bc0*/  FSEL R28, R28, -INF , !P2 ;  /* 0xff8000001c1c7808 */ /* 0x000fc40005000000 */
[CC--:B------:R-:W-:Y:S02]  /*12bd0*/  ISETP.GE.AND P3, PT, R4.reuse, R50.reuse, PT ;  /* 0x000000320400720c */ /* 0x0c0fe40003f66270 */
[-C--:B------:R-:W-:Y:S01]  /*12be0*/  ISETP.GE.AND P1, PT, R4, R49.reuse, PT ;  /* 0x000000310400720c */ /* 0x080fe20003f26270 */
[----:B------:R-:W-:Y:S01]  /*12bf0*/  VIADD R4, R41, 0x11 ;  /* 0x0000001129047836 */ /* 0x000fe20000000000 */
[C---:B------:R-:W-:Y:S01]  /*12c00*/  ISETP.GE.AND P4, PT, R5.reuse, R50, PT ;  /* 0x000000320500720c */ /* 0x040fe20003f86270 */
[----:B------:R-:W4:Y:S01]  /*12c10*/  MUFU.TANH R137, R137 ;  /* 0x0000008900897308 */ /* 0x000f220000002400 */
[----:B------:R-:W-:Y:S01]  /*12c20*/  ISETP.GE.AND P2, PT, R5, R49, PT ;  /* 0x000000310500720c */ /* 0x000fe20003f46270 */
[----:B------:R-:W-:Y:S01]  /*12c30*/  VIADD R5, R41, 0x19 ;  /* 0x0000001929057836 */ /* 0x000fe20000000000 */
[----:B------:R-:W-:Y:S02]  /*12c40*/  FSEL R9, R17, -INF , !P4 ;  /* 0xff80000011097808 */ /* 0x000fe40006000000 */
[----:B--2---:R-:W-:-:S02]  /*12c50*/  FSEL R8, R19, -INF , !P2 ;  /* 0xff80000013087808 */ /* 0x004fc40005000000 */
[CC--:B------:R-:W-:Y:S01]  /*12c60*/  ISETP.GE.AND P4, PT, R4.reuse, R50.reuse, PT ;  /* 0x000000320400720c */ /* 0x0c0fe20003f86270 */
[----:B------:R-:W2:Y:S01]  /*12c70*/  MUFU.TANH R57, R57 ;  /* 0x0000003900397308 */ /* 0x000ea20000002400 */
[-C--:B------:R-:W-:Y:S01]  /*12c80*/  ISETP.GE.AND P2, PT, R4, R49.reuse, PT ;  /* 0x000000310400720c */ /* 0x080fe20003f46270 */
[----:B------:R-:W-:Y:S01]  /*12c90*/  VIADD R4, R41, 0x21 ;  /* 0x0000002129047836 */ /* 0x000fe20000000000 */
[----:B---3--:R-:W-:Y:S02]  /*12ca0*/  FSEL R7, R12, -INF , !P3 ;  /* 0xff8000000c077808 */ /* 0x008fe40005800000 */
[----:B-1----:R-:W-:Y:S02]  /*12cb0*/  FSEL R6, R13, -INF , !P1 ;  /* 0xff8000000d067808 */ /* 0x002fe40004800000 */
[C---:B------:R-:W-:Y:S01]  /*12cc0*/  ISETP.GE.AND P3, PT, R5.reuse, R50, PT ;  /* 0x000000320500720c */ /* 0x040fe20003f66270 */
[----:B------:R1:W3:Y:S01]  /*12cd0*/  MUFU.TANH R115, R45 ;  /* 0x0000002d00737308 */ /* 0x0002e20000002400 */
[----:B------:R-:W-:Y:S01]  /*12ce0*/  ISETP.GE.AND P1, PT, R5, R49, PT ;  /* 0x000000310500720c */ /* 0x000fe20003f26270 */
[----:B------:R-:W-:Y:S01]  /*12cf0*/  VIADD R5, R41, 0x29 ;  /* 0x0000002929057836 */ /* 0x000fe20000000000 */
[----:B------:R-:W-:-:S02]  /*12d00*/  FSEL R19, R14, -INF , !P4 ;  /* 0xff8000000e137808 */ /* 0x000fc40006000000 */
[----:B------:R-:W-:Y:S02]  /*12d10*/  FSEL R124, R15, -INF , !P2 ;  /* 0xff8000000f7c7808 */ /* 0x000fe40005000000 */
[CC--:B------:R-:W-:Y:S01]  /*12d20*/  ISETP.GE.AND P4, PT, R4.reuse, R50.reuse, PT ;  /* 0x000000320400720c */ /* 0x0c0fe20003f86270 */
[----:B------:R-:W5:Y:S01]  /*12d30*/  MUFU.TANH R46, R46 ;  /* 0x0000002e002e7308 */ /* 0x000f620000002400 */
[-C--:B------:R-:W-:Y:S01]  /*12d40*/  ISETP.GE.AND P2, PT, R4, R49.reuse, PT ;  /* 0x000000310400720c */ /* 0x080fe20003f46270 */
[----:B------:R-:W-:Y:S01]  /*12d50*/  VIADD R4, R41, 0x31 ;  /* 0x0000003129047836 */ /* 0x000fe20000000000 */
[----:B------:R-:W-:Y:S02]  /*12d60*/  FSEL R17, R60, -INF , !P3 ;  /* 0xff8000003c117808 */ /* 0x000fe40005800000 */
[----:B------:R-:W-:Y:S02]  /*12d70*/  FSEL R54, R61, -INF , !P1 ;  /* 0xff8000003d367808 */ /* 0x000fe40004800000 */
[C---:B------:R-:W-:Y:S01]  /*12d80*/  ISETP.GE.AND P3, PT, R5.reuse, R50, PT ;  /* 0x000000320500720c */ /* 0x040fe20003f66270 */
[----:B------:R-:W5:Y:S01]  /*12d90*/  MUFU.TANH R113, R113 ;  /* 0x0000007100717308 */ /* 0x000f620000002400 */
[----:B-1----:R-:W-:Y:S01]  /*12da0*/  FMUL.FTZ R45, R132, UR15 ;  /* 0x0000000f842d7c20 */ /* 0x002fe20008410000 */
[----:B------:R-:W-:Y:S01]  /*12db0*/  ISETP.GE.AND P1, PT, R5, R49, PT ;  /* 0x000000310500720c */ /* 0x000fe20003f26270 */
[----:B------:R-:W-:Y:S01]  /*12dc0*/  VIADD R5, R41, 0x39 ;  /* 0x0000003929057836 */ /* 0x000fe20000000000 */
[----:B----4-:R-:W-:-:S02]  /*12dd0*/  FSEL R137, R137, -INF , !P4 ;  /* 0xff80000089897808 */ /* 0x010fc40006000000 */
[----:B--2---:R-:W-:Y:S02]  /*12de0*/  FSEL R120, R57, -INF , !P2 ;  /* 0xff80000039787808 */ /* 0x004fe40005000000 */
[----:B------:R-:W1:Y:S01]  /*12df0*/  MUFU.TANH R40, R40 ;  /* 0x0000002800287308 */ /* 0x000e620000002400 */
[CC--:B------:R-:W-:Y:S02]  /*12e00*/  ISETP.GE.AND P4, PT, R4.reuse, R50.reuse, PT ;  /* 0x000000320400720c */ /* 0x0c0fe40003f86270 */
[----:B------:R-:W-:Y:S02]  /*12e10*/  ISETP.GE.AND P2, PT, R4, R49, PT ;  /* 0x000000310400720c */ /* 0x000fe40003f46270 */
[----:B------:R-:W-:Y:S02]  /*12e20*/  FSEL R103, R103, -INF , !P3 ;  /* 0xff80000067677808 */ /* 0x000fe40005800000 */
[----:B------:R-:W-:Y:S01]  /*12e30*/  FSEL R112, R112, -INF , !P1 ;  /* 0xff80000070707808 */ /* 0x000fe20004800000 */
[----:B------:R-:W2:Y:S01]  /*12e40*/  MUFU.TANH R37, R37 ;  /* 0x0000002500257308 */ /* 0x000ea20000002400 */
[----:B------:R-:W-:-:S02]  /*12e50*/  ISETP.GE.AND P3, PT, R5, R50, PT ;  /* 0x000000320500720c */ /* 0x000fc40003f66270 */
[-C--:B------:R-:W-:Y:S01]  /*12e60*/  ISETP.GE.AND P1, PT, R5, R49.reuse, PT ;  /* 0x000000310500720c */ /* 0x080fe20003f26270 */
[----:B------:R-:W-:Y:S01]  /*12e70*/  VIADD R5, R41, 0x49 ;  /* 0x0000004929057836 */ /* 0x000fe20000000000 */
[----:B---3--:R-:W-:Y:S02]  /*12e80*/  FSEL R115, R115, -INF , !P4 ;  /* 0xff80000073737808 */ /* 0x008fe40006000000 */
[----:B-----5:R-:W-:Y:S01]  /*12e90*/  FSEL R118, R46, -INF , !P2 ;  /* 0xff8000002e767808 */ /* 0x020fe20005000000 */
[----:B------:R-:W3:Y:S01]  /*12ea0*/  MUFU.TANH R45, R45 ;  /* 0x0000002d002d7308 */ /* 0x000ee20000002400 */
[C---:B------:R-:W-:Y:S01]  /*12eb0*/  ISETP.GE.AND P4, PT, R10.reuse, R50, PT ;  /* 0x000000320a00720c */ /* 0x040fe20003f86270 */
[----:B------:R-:W-:Y:S01]  /*12ec0*/  FMUL.FTZ R46, R135, UR15 ;  /* 0x0000000f872e7c20 */ /* 0x000fe20008410000 */
[----:B------:R-:W-:Y:S01]  /*12ed0*/  ISETP.GE.AND P2, PT, R10, R49, PT ;  /* 0x000000310a00720c */ /* 0x000fe20003f46270 */
[----:B------:R-:W-:Y:S01]  /*12ee0*/  VIADD R10, R41, 0x51 ;  /* 0x00000051290a7836 */ /* 0x000fe20000000000 */
[----:B------:R-:W-:-:S02]  /*12ef0*/  FSEL R113, R113, -INF , !P3 ;  /* 0xff80000071717808 */ /* 0x000fc40005800000 */
[----:B-1----:R-:W-:Y:S01]  /*12f00*/  FSEL R126, R40, -INF , !P1 ;  /* 0xff800000287e7808 */ /* 0x002fe20004800000 */
[----:B------:R-:W1:Y:S01]  /*12f10*/  MUFU.TANH R131, R131 ;  /* 0x0000008300837308 */ /* 0x000e620000002400 */
[C---:B------:R-:W-:Y:S02]  /*12f20*/  ISETP.GE.AND P3, PT, R5.reuse, R50, PT ;  /* 0x000000320500720c */ /* 0x040fe40003f66270 */
[-C--:B------:R-:W-:Y:S01]  /*12f30*/  ISETP.GE.AND P1, PT, R5, R49.reuse, PT ;  /* 0x000000310500720c */ /* 0x080fe20003f26270 */
[----:B------:R-:W-:Y:S01]  /*12f40*/  VIADD R5, R41, 0x59 ;  /* 0x0000005929057836 */ /* 0x000fe20000000000 */
[----:B--2---:R-:W-:Y:S01]  /*12f50*/  FSEL R116, R37, -INF , !P2 ;  /* 0xff80000025747808 */ /* 0x004fe20005000000 */
[----:B------:R-:W-:Y:S01]  /*12f60*/  FMUL.FTZ R37, R117, UR15 ;  /* 0x0000000f75257c20 */ /* 0x000fe20008410000 */
[----:B------:R-:W-:Y:S01]  /*12f70*/  ISETP.GE.AND P2, PT, R10, R49, PT ;  /* 0x000000310a00720c */ /* 0x000fe20003f46270 */
[----:B------:R-:W2:Y:S01]  /*12f80*/  MUFU.TANH R122, R35 ;  /* 0x00000023007a7308 */ /* 0x000ea20000002400 */
[----:B---3--:R-:W-:-:S02]  /*12f90*/  FSEL R45, R45, -INF , !P5 ;  /* 0xff8000002d2d7808 */ /* 0x008fc40006800000 */
[----:B------:R-:W-:Y:S01]  /*12fa0*/  ISETP.GE.AND P5, PT, R10, R50, PT ;  /* 0x000000320a00720c */ /* 0x000fe20003fa6270 */
[----:B------:R-:W-:-:S04]  /*12fb0*/  VIADD R10, R41, 0x61 ;  /* 0x00000061290a7836 */ /* 0x000fc80000000000 */
[----:B------:R-:W3:Y:S01]  /*12fc0*/  MUFU.TANH R105, R29 ;  /* 0x0000001d00697308 */ /* 0x000ee20000002400 */
[----:B-1----:R-:W-:Y:S02]  /*12fd0*/  FSEL R131, R131, -INF , !P4 ;  /* 0xff80000083837808 */ /* 0x002fe40006000000 */
[-C--:B------:R-:W-:Y:S02]  /*12fe0*/  ISETP.GE.AND P4, PT, R5, R50.reuse, PT ;  /* 0x000000320500720c */ /* 0x080fe40003f86270 */
[----:B------:R-:W-:-:S03]  /*12ff0*/  ISETP.GE.AND P6, PT, R10, R50, PT ;  /* 0x000000320a00720c */ /* 0x000fc60003fc6270 */
[----:B------:R-:W1:Y:S01]  /*13000*/  MUFU.TANH R64, R31 ;  /* 0x0000001f00407308 */ /* 0x000e620000002400 */
[----:B--2---:R-:W-:Y:S02]  /*13010*/  FSEL R122, R122, -INF , !P1 ;  /* 0xff8000007a7a7808 */ /* 0x004fe40004800000 */
[----:B------:R-:W-:Y:S01]  /*13020*/  ISETP.GE.AND P1, PT, R5, R49, PT ;  /* 0x000000310500720c */ /* 0x000fe20003f26270 */
[----:B------:R-:W-:-:S04]  /*13030*/  VIADD R5, R41, 0x69 ;  /* 0x0000006929057836 */ /* 0x000fc80000000000 */
[----:B------:R-:W2:Y:S01]  /*13040*/  MUFU.TANH R129, R33 ;  /* 0x0000002100817308 */ /* 0x000ea20000002400 */
[----:B---3--:R-:W-:Y:S02]  /*13050*/  FSEL R105, R105, -INF , !P5 ;  /* 0xff80000069697808 */ /* 0x008fe40006800000 */
[----:B------:R-:W-:-:S05]  /*13060*/  ISETP.GE.AND P5, PT, R5, R50, PT ;  /* 0x000000320500720c */ /* 0x000fca0003fa6270 */
[----:B------:R3:W4:Y:S01]  /*13070*/  MUFU.TANH R4, R21 ;  /* 0x0000001500047308 */ /* 0x0007220000002400 */
[----:B-1----:R-:W-:Y:S02]  /*13080*/  FSEL R64, R64, -INF , !P2 ;  /* 0xff80000040407808 */ /* 0x002fe40005000000 */
[----:B------:R-:W-:-:S05]  /*13090*/  ISETP.GE.AND P2, PT, R5, R49, PT ;  /* 0x000000310500720c */ /* 0x000fca0003f46270 */
[----:B------:R-:W1:Y:S01]  /*130a0*/  MUFU.TANH R58, R27 ;  /* 0x0000001b003a7308 */ /* 0x000e620000002400 */
[----:B--2---:R-:W-:Y:S02]  /*130b0*/  FSEL R129, R129, -INF , !P3 ;  /* 0xff80000081817808 */ /* 0x004fe40005800000 */
[----:B------:R-:W-:Y:S01]  /*130c0*/  ISETP.GE.AND P3, PT, R10, R49, PT ;  /* 0x000000310a00720c */ /* 0x000fe20003f66270 */
[----:B------:R-:W-:-:S04]  /*130d0*/  VIADD R10, R41, 0x71 ;  /* 0x00000071290a7836 */ /* 0x000fc80000000000 */
[----:B------:R2:W5:Y:S01]  /*130e0*/  MUFU.TANH R65, R25 ;  /* 0x0000001900417308 */ /* 0x0005620000002400 */
[----:B---3--:R-:W-:Y:S01]  /*130f0*/  FMUL.FTZ R21, R133, UR15 ;  /* 0x0000000f85157c20 */ /* 0x008fe20008410000 */
[----:B----4-:R-:W-:Y:S01]  /*13100*/  FSEL R23, R4, -INF , !P6 ;  /* 0xff80000004177808 */ /* 0x010fe20007000000 */
[----:B------:R-:W-:Y:S01]  /*13110*/  VIADD R4, R41, 0x79 ;  /* 0x0000007929047836 */ /* 0x000fe20000000000 */
[----:B------:R-:W-:-:S04]  /*13120*/  ISETP.NE.AND P6, PT, R39, RZ, PT ;  /* 0x000000ff2700720c */ /* 0x000fc80003fc5270 */
[----:B------:R-:W3:Y:S01]  /*13130*/  MUFU.TANH R22, R22 ;  /* 0x0000001600167308 */ /* 0x000ee20000002400 */
[----:B-1----:R-:W-:Y:S02]  /*13140*/  FSEL R58, R58, -INF , !P1 ;  /* 0xff8000003a3a7808 */ /* 0x002fe40004800000 */
[----:B------:R-:W-:-:S05]  /*13150*/  ISETP.GE.AND P1, PT, R10, R49, PT ;  /* 0x000000310a00720c */ /* 0x000fca0003f26270 */
[----:B------:R-:W1:Y:S01]  /*13160*/  MUFU.TANH R21, R21 ;  /* 0x0000001500157308 */ /* 0x000e620000002400 */
[----:B--2---:R-:W-:Y:S01]  /*13170*/  FMUL.FTZ R25, R127, UR15 ;  /* 0x0000000f7f197c20 */ /* 0x004fe20008410000 */
[----:B-----5:R-:W-:Y:S02]  /*13180*/  FSEL R65, R65, -INF , !P4 ;  /* 0xff80000041417808 */ /* 0x020fe40006000000 */
[----:B------:R-:W-:-:S04]  /*13190*/  ISETP.GE.AND P4, PT, R10, R50, PT ;  /* 0x000000320a00720c */ /* 0x000fc80003f86270 */
[----:B------:R-:W2:Y:S01]  /*131a0*/  MUFU.TANH R46, R46 ;  /* 0x0000002e002e7308 */ /* 0x000ea20000002400 */
[----:B---3--:R-:W-:Y:S02]  /*131b0*/  FSEL R22, R22, -INF , !P3 ;  /* 0xff80000016167808 */ /* 0x008fe40005800000 */
[----:B------:R-:W-:-:S05]  /*131c0*/  ISETP.GE.AND P3, PT, R4, R50, PT ;  /* 0x000000320400720c */ /* 0x000fca0003f66270 */
[----:B------:R-:W3:Y:S01]  /*131d0*/  MUFU.TANH R30, R30 ;  /* 0x0000001e001e7308 */ /* 0x000ee20000002400 */
[----:B-1----:R-:W-:Y:S02]  /*131e0*/  FSEL R21, R21, -INF , !P5 ;  /* 0xff80000015157808 */ /* 0x002fe40006800000 */
[----:B------:R-:W-:-:S05]  /*131f0*/  ISETP.GE.AND P5, PT, R41, R50, PT ;  /* 0x000000322900720c */ /* 0x000fca0003fa6270 */
[----:B------:R-:W1:Y:S01]  /*13200*/  MUFU.TANH R3, R3 ;  /* 0x0000000300037308 */ /* 0x000e620000002400 */
[----:B--2---:R-:W-:Y:S01]  /*13210*/  FSEL R46, R46, -INF , !P2 ;  /* 0xff8000002e2e7808 */ /* 0x004fe20005000000 */
[----:B------:R-:W-:Y:S01]  /*13220*/  BAR.SYNC.DEFER_BLOCKING 0x0 ;  /* 0x0000000000007b1d */ /* 0x000fe20000010000 */
[----:B------:R-:W-:-:S05]  /*13230*/  ISETP.GE.AND P2, PT, R41, R49, PT ;  /* 0x000000312900720c */ /* 0x000fca0003f46270 */
[----:B------:R-:W2:Y:S01]  /*13240*/  MUFU.TANH R16, R16 ;  /* 0x0000001000107308 */ /* 0x000ea20000002400 */
[----:B---3--:R-:W-:Y:S02]  /*13250*/  FSEL R30, R30, -INF , !P1 ;  /* 0xff8000001e1e7808 */ /* 0x008fe40004800000 */
[----:B------:R-:W-:-:S05]  /*13260*/  ISETP.GE.AND P1, PT, R4, R49, PT ;  /* 0x000000310400720c */ /* 0x000fca0003f26270 */
[----:B------:R-:W3:Y:S01]  /*13270*/  MUFU.TANH R37, R37 ;  /* 0x0000002500257308 */ /* 0x000ee20000002400 */
[----:B-1----:R-:W-:-:S07]  /*13280*/  FSEL R3, R3, -INF , !P5 ;  /* 0xff80000003037808 */ /* 0x002fce0006800000 */
[----:B------:R-:W1:Y:S01]  /*13290*/  MUFU.TANH R5, R125 ;  /* 0x0000007d00057308 */ /* 0x000e620000002400 */
[----:B--2---:R-:W-:-:S07]  /*132a0*/  FSEL R16, R16, -INF , !P2 ;  /* 0xff80000010107808 */ /* 0x004fce0005000000 */
[----:B------:R-:W2:Y:S01]  /*132b0*/  MUFU.TANH R25, R25 ;  /* 0x0000001900197308 */ /* 0x000ea20000002400 */
[----:B---3--:R-:W-:Y:S02]  /*132c0*/  FSEL R37, R37, -INF , !P4 ;  /* 0xff80000025257808 */ /* 0x008fe40006000000 */
[----:B-1----:R-:W-:Y:S02]  /*132d0*/  FSEL R39, R5, -INF , !P3 ;  /* 0xff80000005277808 */ /* 0x002fe40005800000 */
[----:B--2---:R-:W-:Y:S01]  /*132e0*/  FSEL R25, R25, -INF , !P1 ;  /* 0xff80000019197808 */ /* 0x004fe20004800000 */
        /* <DEDUP_REMOVED lines=56> */
[----:B--2---:R-:W-:-:S05]  /*13670*/  IMAD.IADD R12, R12, 0x1, -R13 ;  /* 0x000000010c0c7824 */ /* 0x004fca00078e0a0d */
[----:B------:R-:W-:-:S05]  /*13680*/  SHF.R.S32.HI R13, RZ, 0x1f, R12 ;  /* 0x0000001fff0d7819 */ /* 0x000fca000001140c */
[----:B-1----:R-:W-:-:S04]  /*13690*/  IMAD R13, R13, R4, RZ ;  /* 0x000000040d0d7224 */ /* 0x002fc800078e02ff */
[C---:B------:R-:W-:Y:S02]  /*136a0*/  IMAD R5, R12.reuse, R5, R13 ;  /* 0x000000050c057224 */ /* 0x040fe400078e020d */
[----:B------:R-:W-:-:S04]  /*136b0*/  IMAD.WIDE.U32 R12, R12, R4, R14 ;  /* 0x000000040c0c7225 */ /* 0x000fc800078e000e */
[----:B------:R-:W-:Y:S01]  /*136c0*/  IMAD.IADD R11, R13, 0x1, R5 ;  /* 0x000000010d0b7824 */ /* 0x000fe200078e0205 */
[----:B------:R-:W-:Y:S06]  /*136d0*/  BRA `(.L_x_5753) ;  /* 0x0000000000107947 */ /* 0x000fec0003800000 */
.L_x_5752:
[----:B------:R-:W1:Y:S02]  /*136e0*/  LDC R10, c[0x0][0x248] ;  /* 0x00009200ff0a7b82 */ /* 0x000e640000000800 */
[----:B-1----:R-:W-:-:S05]  /*136f0*/  IMAD.SHL.U32 R12, R10, 0x80, RZ ;  /* 0x000000800a0c7824 */ /* 0x002fca00078e00ff */
[----:B------:R-:W-:-:S04]  /*13700*/  IADD3 R12, -R12, RZ, RZ ;  /* 0x000000ff0c0c7210 */ /* 0x000fc80007ffe1ff */
[----:B------:R-:W-:-:S07]  /*13710*/  SHF.R.S32.HI R11, RZ, 0x1f, R12 ;  /* 0x0000001fff0b7819 */ /* 0x000fce000001140c */
.L_x_5753:
[----:B------:R-:W1:Y:S01]  /*13720*/  @!P0 LDC R15, c[0x0][0x24c] ;  /* 0x00009300ff0f8b82 */ /* 0x000e620000000800 */
[----:B------:R-:W-:Y:S01]  /*13730*/  @!P0 IADD3 R5, P1, R174, R12, RZ ;  /* 0x0000000cae058210 */ /* 0x000fe20007f3e0ff */
[----:B------:R-:W-:Y:S01]  /*13740*/  @!P0 IMAD.MOV.U32 R32, RZ, RZ, R12 ;  /* 0x000000ffff208224 */ /* 0x000fe200078e000c */
[CC--:B------:R-:W-:Y:S01]  /*13750*/  @!P0 LEA R40, P2, R12.reuse, R182.reuse, 0x1 ;  /* 0x000000b60c288211 */ /* 0x0c0fe200078408ff */
[--C-:B------:R-:W-:Y:S01]  /*13760*/  @!P0 IMAD.MOV.U32 R33, RZ, RZ, R11.reuse ;  /* 0x000000ffff218224 */ /* 0x100fe200078e000b */
[----:B------:R2:W-:Y:S01]  /*13770*/  @P0 STS.128 [R180+0x2000], RZ ;  /* 0x002000ffb4000388 */ /* 0x0005e20000000c00 */
[--C-:B------:R-:W-:Y:S01]  /*13780*/  @!P0 IMAD.X R4, R173, 0x1, R11.reuse, P1 ;  /* 0x00000001ad048824 */ /* 0x100fe200008e060b */
[C---:B------:R-:W-:Y:S01]  /*13790*/  @!P0 LEA R60, P1, R5.reuse, R182, 0x1 ;  /* 0x000000b6053c8211 */ /* 0x040fe200078208ff */
[----:B------:R-:W3:Y:S01]  /*137a0*/  @!P0 LDC R13, c[0x0][0x24c] ;  /* 0x00009300ff0d8b82 */ /* 0x000ee20000000800 */
[-C--:B------:R-:W-:Y:S01]  /*137b0*/  @!P0 LEA.HI.X R41, R12, R181.reuse, R11, 0x1, P2 ;  /* 0x000000b50c298211 */ /* 0x080fe200010f0c0b */
[C---:B------:R-:W-:Y:S01]  /*137c0*/  @!P0 IMAD.WIDE.U32 R32, R10.reuse, 0x30, R32 ;  /* 0x000000300a208825 */ /* 0x040fe200078e0020 */
[----:B------:R-:W-:Y:S01]  /*137d0*/  @!P0 LEA.HI.X R61, R5, R181, R4, 0x1, P1 ;  /* 0x000000b5053d8211 */ /* 0x000fe200008f0c04 */
[----:B------:R-:W-:Y:S01]  /*137e0*/  BSSY B0, `(.L_x_5754) ;  /* 0x000004d000007945 */ /* 0x000fe20003800000 */
[----:B------:R-:W-:Y:S01]  /*137f0*/  @!P0 LEA R24, P2, R10, R12, 0x5 ;  /* 0x0000000c0a188211 */ /* 0x000fe200078428ff */
[----:B------:R-:W-:Y:S01]  /*13800*/  @!PT LDS RZ, [RZ] ;  /* 0x00000000fffff984 */ /* 0x000fe20000000800 */
[----:B------:R-:W-:Y:S01]  /*13810*/  @!PT LDS RZ, [RZ] ;  /* 0x00000000fffff984 */ /* 0x000fe20000000800 */
[----:B------:R-:W-:Y:S01]  /*13820*/  @!PT LDS RZ, [RZ] ;  /* 0x00000000fffff984 */ /* 0x000fe20000000800 */
[----:B------:R4:W-:Y:S02]  /*13830*/  @!P0 LDGSTS.E.BYPASS.LTC128B.128 [R180+0x2000], desc[UR6][R40.64] ;  /* 0x0200000028b48fae */ /* 0x0009e4000b901d46 */
        /* <DEDUP_REMOVED lines=20> */
[----:B-----5:R-:W-:Y:S02]  /*13980*/  @!P0 IMAD R14, R14, 0x50, RZ ;  /* 0x000000500e0e8824 */ /* 0x020fe400078e02ff */
[----:B----4-:R-:W-:-:S02]  /*13990*/  @!P0 IMAD.MOV.U32 R40, RZ, RZ, R12 ;  /* 0x000000ffff288224 */ /* 0x010fc400078e000c */
[----:B------:R-:W-:Y:S02]  /*139a0*/  @!P0 IMAD.MOV.U32 R41, RZ, RZ, R11 ;  /* 0x000000ffff298224 */ /* 0x000fe400078e000b */
[----:B------:R-:W-:Y:S01]  /*139b0*/  @!P0 IMAD.WIDE.U32 R132, R10, 0x50, R40 ;  /* 0x000000500a848825 */ /* 0x000fe200078e0028 */
[----:B------:R-:W-:-:S03]  /*139c0*/  @!P0 LEA R40, P1, R32, R182, 0x1 ;  /* 0x000000b620288211 */ /* 0x000fc600078208ff */
[----:B------:R-:W-:Y:S01]  /*139d0*/  @!P0 IMAD.IADD R14, R14, 0x1, R133 ;  /* 0x000000010e0e8824 */ /* 0x000fe200078e0285 */
[-C--:B------:R-:W-:Y:S01]  /*139e0*/  @!P0 LEA.HI.X R41, R32, R181.reuse, R24, 0x1, P1 ;  /* 0x000000b520298211 */ /* 0x080fe200008f0c18 */
[----:B--2---:R-:W-:Y:S01]  /*139f0*/  @!P0 IMAD.MOV.U32 R60, RZ, RZ, R12 ;  /* 0x000000ffff3c8224 */ /* 0x004fe200078e000c */
[-C--:B------:R-:W-:Y:S01]  /*13a00*/  @!P0 LEA R32, P1, R132, R182.reuse, 0x1 ;  /* 0x000000b684208211 */ /* 0x080fe200078208ff */
[----:B------:R-:W-:Y:S02]  /*13a10*/  @!P0 IMAD.MOV.U32 R61, RZ, RZ, R11 ;  /* 0x000000ffff3d8224 */ /* 0x000fe400078e000b */
[----:B------:R-:W-:Y:S01]  /*13a20*/  @!P0 IMAD R4, R4, 0x60, RZ ;  /* 0x0000006004048824 */ /* 0x000fe200078e02ff */
[----:B------:R-:W-:Y:S01]  /*13a30*/  @!P0 LEA.HI.X R33, R132, R181, R14, 0x1, P1 ;  /* 0x000000b584218211 */ /* 0x000fe200008f0c0e */
[C---:B------:R-:W-:Y:S01]  /*13a40*/  @!P0 IMAD.WIDE.U32 R60, R10.reuse, 0x60, R60 ;  /* 0x000000600a3c8825 */ /* 0x040fe200078e003c */
[CC--:B------:R-:W-:Y:S01]  /*13a50*/  @!P0 LEA R132, P2, R13.reuse, R182.reuse, 0x1 ;  /* 0x000000b60d848211 */ /* 0x0c0fe200078408ff */
[----:B------:R-:W-:Y:S01]  /*13a60*/  @!PT LDS RZ, [RZ] ;  /* 0x00000000fffff984 */ /* 0x000fe20000000800 */
[----:B------:R-:W-:Y:S01]  /*13a70*/  @!PT LDS RZ, [RZ] ;  /* 0x00000000fffff984 */ /* 0x000fe20000000800 */
[----:B------:R-:W-:Y:S01]  /*13a80*/  @!PT LDS RZ, [RZ] ;  /* 0x00000000fffff984 */ /* 0x000fe20000000800 */
[----:B------:R2:W-:Y:S01]  /*13a90*/  @!P0 LDGSTS.E.BYPASS.LTC128B.128 [R180+0x3800], desc[UR6][R40.64] ;  /* 0x0380000028b48fae */ /* 0x0005e2000b901d46 */
[----:B-1----:R-:W-:Y:S01]  /*13aa0*/  @!P0 LEA.HI.X R14, R10, R11, R5, 0x6, P3 ;  /* 0x0000000b0a0e8211 */ /* 0x002fe200018f3405 */
[----:B------:R-:W-:Y:S01]  /*13ab0*/  @!P0 IMAD.IADD R4, R4, 0x1, R61 ;  /* 0x0000000104048824 */ /* 0x000fe200078e023d */
[----:B---3--:R-:W-:Y:S01]  /*13ac0*/  @!P0 LEA R134, P1, R60, R182, 0x1 ;  /* 0x000000b63c868211 */ /* 0x008fe200078208ff */
[----:B------:R2:W-:Y:S01]  /*13ad0*/  @P0 STS.128 [R180+0x4000], RZ ;  /* 0x004000ffb4000388 */ /* 0x0005e20000000c00 */
[----:B------:R-:W-:-:S02]  /*13ae0*/  @!P0 LEA.HI.X R133, R13, R181, R14, 0x1, P2 ;  /* 0x000000b50d858211 */ /* 0x000fc400010f0c0e */
        /* <DEDUP_REMOVED lines=20> */
[----:B--2---:R-:W-:-:S05]  /*13c30*/  IMAD.WIDE.U32 R32, R10, 0x70, R12 ;  /* 0x000000700a207825 */ /* 0x004fca00078e000c */
[----:B------:R-:W-:Y:S02]  /*13c40*/  IADD3 R4, R33, UR4, RZ ;  /* 0x0000000421047c10 */ /* 0x000fe4000fffe0ff */
[----:B------:R-:W-:-:S04]  /*13c50*/  LEA R14, P0, R32, R182, 0x1 ;  /* 0x000000b6200e7211 */ /* 0x000fc800078008ff */
[----:B------:R-:W-:-:S05]  /*13c60*/  LEA.HI.X R15, R32, R181, R4, 0x1, P0 ;  /* 0x000000b5200f7211 */ /* 0x000fca00000f0c04 */
[----:B------:R-:W-:Y:S01]  /*13c70*/  @!PT LDS RZ, [RZ] ;  /* 0x00000000fffff984 */ /* 0x000fe20000000800 */
[----:B------:R-:W-:Y:S01]  /*13c80*/  @!PT LDS RZ, [RZ] ;  /* 0x00000000fffff984 */ /* 0x000fe20000000800 */
[----:B------:R-:W-:Y:S01]  /*13c90*/  @!PT LDS RZ, [RZ] ;  /* 0x00000000fffff984 */ /* 0x000fe20000000800 */
[----:B------:R1:W-:Y:S04]  /*13ca0*/  LDGSTS.E.BYPASS.LTC128B.128 [R180+0x5800], desc[UR6][R14.64] ;  /* 0x058000000eb47fae */ /* 0x0003e8000b901d46 */
.L_x_5755:
[----:B------:R-:W-:Y:S05]  /*13cb0*/  BSYNC B0 ;  /* 0x0000000000007941 */ /* 0x000fea0003800000 */
.L_x_5754:
[----:B------:R-:W0:Y:S01]  /*13cc0*/  LDGDEPBAR ;  /* 0x00000000000079af */ /* 0x000e220000000000 */
[----:B------:R-:W-:-:S04]  /*13cd0*/  LEA R182, P0, R12, R182, 0x1 ;  /* 0x000000b60cb67211 */ /* 0x000fc800078008ff */
[----:B------:R-:W-:-:S09]  /*13ce0*/  LEA.HI.X R181, R12, R181, R11, 0x1, P0 ;  /* 0x000000b50cb57211 */ /* 0x000fd200000f0c0b */
.L_x_5751:
        /* <DEDUP_REMOVED lines=64> */
[----:B------:R-:W3:Y:S04]  /*140f0*/  SHFL.BFLY PT, R11, R12, 0x2, 0x1f ;  /* 0x0c401f000c0b7f89 */ /* 0x000ee800000e0000 */
[----:B------:R-:W4:Y:S01]  /*14100*/  SHFL.BFLY PT, R5, R10, 0x2, 0x1f ;  /* 0x0c401f000a057f89 */ /* 0x000f2200000e0000 */
[----:B---3--:R-:W-:-:S03]  /*14110*/  FMNMX.FTZ R11, R12, R11, !PT ;  /* 0x0000000b0c0b7209 */ /* 0x008fc60007810000 */
[----:B-1----:R-:W-:Y:S01]  /*14120*/  LDSM.16.MT88.4 R12, [R164+0x6000] ;  /* 0x00600000a40c783b */ /* 0x002fe20000004200 */
[----:B----4-:R-:W-:-:S03]  /*14130*/  FMNMX.FTZ R5, R10, R5, !PT ;  /* 0x000000050a057209 */ /* 0x010fc60007810000 */
[----:B------:R-:W1:Y:S04]  /*14140*/  SHFL.BFLY PT, R24, R11, 0x1, 0x1f ;  /* 0x0c201f000b187f89 */ /* 0x000e6800000e0000 */
[----:B------:R-:W3:Y:S01]  /*14150*/  SHFL.BFLY PT, R4, R5, 0x1, 0x1f ;  /* 0x0c201f0005047f89 */ /* 0x000ee200000e0000 */
[----:B-1----:R-:W-:-:S04]  /*14160*/  FMNMX.FTZ R24, R11, R24, !PT ;  /* 0x000000180b187209 */ /* 0x002fc80007810000 */
[C---:B------:R-:W-:Y:S01]  /*14170*/  FSETP.NEU.FTZ.AND P1, PT, R24.reuse, -INF , PT ;  /* 0xff8000001800780b */ /* 0x040fe20003f3d000 */
[----:B------:R-:W-:-:S03]  /*14180*/  FMUL.FTZ R42, R24, UR8 ;  /* 0x00000008182a7c20 */ /* 0x000fc60008410000 */
[----:B------:R-:W-:Y:S02]  /*14190*/  FSEL R61, R24, RZ, P1 ;  /* 0x000000ff183d7208 */ /* 0x000fe40000800000 */
[----:B------:R-:W-:-:S03]  /*141a0*/  FSEL R42, R42, RZ, P1 ;  /* 0x000000ff2a2a7208 */ /* 0x000fc60000800000 */
[----:B------:R-:W-:Y:S02]  /*141b0*/  FADD.FTZ R61, R2, -R61 ;  /* 0x8000003d023d7221 */ /* 0x000fe40000010000 */
[--C-:B------:R-:W-:Y:S01]  /*141c0*/  FFMA.FTZ R62, R3, UR8, -R42.reuse ;  /* 0x00000008033e7c23 */ /* 0x100fe2000801082a */
[----:B---3--:R-:W-:Y:S01]  /*141d0*/  FMNMX.FTZ R3, R5, R4, !PT ;  /* 0x0000000405037209 */ /* 0x008fe20007810000 */
[--C-:B--2---:R-:W-:Y:S01]  /*141e0*/  FFMA.FTZ R32, R53, UR8, -R42.reuse ;  /* 0x0000000835207c23 */ /* 0x104fe2000801082a */
[--C-:B------:R-:W-:Y:S01]  /*141f0*/  FFMA.FTZ R41, R9, UR8, -R42.reuse ;  /* 0x0000000809297c23 */ /* 0x100fe2000801082a */
[--C-:B------:R-:W-:Y:S01]  /*14200*/  FFMA.FTZ R29, R7, UR8, -R42.reuse ;  /* 0x00000008071d7c23 */ /* 0x100fe2000801082a */
[C---:B------:R-:W-:Y:S01]  /*14210*/  FSETP.NEU.FTZ.AND P0, PT, R3.reuse, -INF , PT ;  /* 0xff8000000300780b */ /* 0x040fe20003f1d000 */
[----:B------:R-:W-:Y:S01]  /*14220*/  FMUL.FTZ R27, R3, UR8 ;  /* 0x00000008031b7c20 */ /* 0x000fe20008410000 */
[----:B------:R-:W-:Y:S01]  /*14230*/  FMUL.FTZ R61, R61, UR8 ;  /* 0x000000083d3d7c20 */ /* 0x000fe20008410000 */
[----:B------:R-:W-:Y:S01]  /*14240*/  MUFU.EX2 R62, R62 ;  /* 0x0000003e003e7308 */ /* 0x000fe20000000800 */
[----:B------:R-:W-:Y:S01]  /*14250*/  FSEL R5, R3, RZ, P0 ;  /* 0x000000ff03057208 */ /* 0x000fe20000000000 */
[--C-:B------:R-:W-:Y:S01]  /*14260*/  FFMA.FTZ R35, R47, UR8, -R42.reuse ;  /* 0x000000082f237c23 */ /* 0x100fe2000801082a */
[----:B------:R-:W-:Y:S01]  /*14270*/  FSEL R27, R27, RZ, P0 ;  /* 0x000000ff1b1b7208 */ /* 0x000fe20000000000 */
[--C-:B------:R-:W-:Y:S01]  /*14280*/  FFMA.FTZ R33, R17, UR8, -R42.reuse ;  /* 0x0000000811217c23 */ /* 0x100fe2000801082a */
[--C-:B------:R-:W-:Y:S01]  /*14290*/  FFMA.FTZ R2, R43, UR8, -R42.reuse ;  /* 0x000000082b027c23 */ /* 0x100fe2000801082a */
[----:B------:R-:W-:Y:S01]  /*142a0*/  FADD.FTZ R0, R0, -R5 ;  /* 0x8000000500007221 */ /* 0x000fe20000010000 */
[--C-:B------:R-:W-:Y:S01]  /*142b0*/  FFMA.FTZ R60, R55, UR8, -R42.reuse ;  /* 0x00000008373c7c23 */ /* 0x100fe2000801082a */
[--C-:B------:R-:W-:Y:S01]  /*142c0*/  FFMA.FTZ R53, R16, UR8, -R27.reuse ;  /* 0x0000000810357c23 */ /* 0x100fe2000801081b */
[--C-:B------:R-:W-:Y:S01]  /*142d0*/  FFMA.FTZ R40, R8, UR8, -R27.reuse ;  /* 0x0000000808287c23 */ /* 0x100fe2000801081b */
[----:B------:R-:W-:Y:S01]  /*142e0*/  FMUL.FTZ R57, R0, UR8 ;  /* 0x0000000800397c20 */ /* 0x000fe20008410000 */
[--C-:B------:R-:W-:Y:S01]  /*142f0*/  FFMA.FTZ R31, R34, UR8, -R27.reuse ;  /* 0x00000008221f7c23 */ /* 0x100fe2000801081b */
[--C-:B------:R-:W-:Y:S01]  /*14300*/  FFMA.FTZ R0, R6, UR8, -R27.reuse ;  /* 0x0000000806007c23 */ /* 0x100fe2000801081b */
[----:B------:R-:W1:Y:S01]  /*14310*/  MUFU.EX2 R41, R41 ;  /* 0x0000002900297308 */ /* 0x000e620000000800 */
[----:B------:R-:W2:Y:S01]  /*14320*/  LDSM.16.MT88.4 R8, [R162+0x6000] ;  /* 0x00600000a208783b */ /* 0x000ea20000004200 */
[--C-:B------:R-:W-:Y:S01]  /*14330*/  FFMA.FTZ R34, R19, UR8, -R42.reuse ;  /* 0x0000000813227c23 */ /* 0x100fe2000801082a */
[--C-:B------:R-:W-:Y:S01]  /*14340*/  FFMA.FTZ R47, R18, UR8, -R27.reuse ;  /* 0x00000008122f7c23 */ /* 0x100fe2000801081b */
[--C-:B------:R-:W-:Y:S01]  /*14350*/  FFMA.FTZ R43, R48, UR8, -R27.reuse ;  /* 0x00000008302b7c23 */ /* 0x100fe2000801081b */
[----:B------:R-:W-:Y:S01]  /*14360*/  LDSM.16.MT88.4 R16, [R162+0x6800] ;  /* 0x00680000a210783b */ /* 0x000fe20000004200 */
        /* <DEDUP_REMOVED lines=49> */
[----:B------:R-:W-:Y:S01]  /*14680*/  FFMA.FTZ R36, R36, UR8, -R42 ;  /* 0x0000000824247c23 */ /* 0x000fe2000801082a */
[----:B------:R-:W1:Y:S01]  /*14690*/  MUFU.EX2 R57, R57 ;  /* 0x0000003900397308 */ /* 0x000e620000000800 */
[--C-:B------:R-:W-:Y:S01]  /*146a0*/  FFMA.FTZ R28, R28, UR8, -R27.reuse ;  /* 0x000000081c1c7c23 */ /* 0x100fe2000801081b */
[----:B------:R-:W-:-:S06]  /*146b0*/  FFMA.FTZ R26, R26, UR8, -R27 ;  /* 0x000000081a1a7c23 */ /* 0x000fcc000801081b */
[----:B------:R-:W4:Y:S01]  /*146c0*/  MUFU.EX2 R0, R0 ;  /* 0x0000000000007308 */ /* 0x000f220000000800 */
        /* <DEDUP_REMOVED lines=16> */
[----:B----4-:R-:W-:Y:S01]  /*147d0*/  F2FP.F16.F32.PACK_AB R7, R0, R31 ;  /* 0x0000001f0007723e */ /* 0x010fe200000000ff */
[-C--:B------:R-:W-:Y:S01]  /*147e0*/  FMUL.FTZ R80, R80, R61.reuse ;  /* 0x0000003d50507220 */ /* 0x080fe20000410000 */
[----:B------:R-:W-:Y:S01]  /*147f0*/  FMUL.FTZ R81, R81, R61 ;  /* 0x0000003d51517220 */ /* 0x000fe20000410000 */
[-C--:B------:R-:W-:Y:S01]  /*14800*/  FMUL.FTZ R82, R82, R57.reuse ;  /* 0x0000003952527220 */ /* 0x080fe20000410000 */
[----:B------:R-:W-:Y:S01]  /*14810*/  FMUL.FTZ R83, R83, R57 ;  /* 0x0000003953537220 */ /* 0x000fe20000410000 */
[-C--:B------:R-:W-:Y:S01]  /*14820*/  FMUL.FTZ R76, R76, R61.reuse ;  /* 0x0000003d4c4c7220 */ /* 0x080fe20000410000 */
[----:B------:R-:W-:Y:S01]  /*14830*/  FMUL.FTZ R77, R77, R61 ;  /* 0x0000003d4d4d7220 */ /* 0x000fe20000410000 */
[C---:B------:R-:W-:Y:S01]  /*14840*/  HMMA.16816.F32 R96, R4.reuse, R12, R96 ;  /* 0x0000000c0460723c */ /* 0x040fe20000001860 */
[-C--:B------:R-:W-:Y:S01]  /*14850*/  FMUL.FTZ R78, R78, R57.reuse ;  /* 0x000000394e4e7220 */ /* 0x080fe20000410000 */
[----:B------:R-:W-:Y:S01]  /*14860*/  FMUL.FTZ R79, R79, R57 ;  /* 0x000000394f4f7220 */ /* 0x000fe20000410000 */
[----:B------:R-:W-:Y:S01]  /*14870*/  MUFU.EX2 R35, R35 ;  /* 0x0000002300237308 */ /* 0x000fe20000000800 */
[-C--:B------:R-:W-:Y:S01]  /*14880*/  FMUL.FTZ R72, R72, R61.reuse ;  /* 0x0000003d48487220 */ /* 0x080fe20000410000 */
[----:B------:R-:W-:Y:S01]  /*14890*/  FMUL.FTZ R73, R73, R61 ;  /* 0x0000003d49497220 */ /* 0x000fe20000410000 */
[C---:B------:R-:W-:Y:S01]  /*148a0*/  HMMA.16816.F32 R92, R4.reuse, R14, R92 ;  /* 0x0000000e045c723c */ /* 0x040fe2000000185c */
[----:B------:R-:W1:Y:S01]  /*148b0*/  LDSM.16.MT88.4 R12, [R161+0x6000] ;  /* 0x00600000a10c783b */ /* 0x000e620000004200 */
[-C--:B------:R-:W-:Y:S01]  /*148c0*/  FMUL.FTZ R74, R74, R57.reuse ;  /* 0x000000394a4a7220 */ /* 0x080fe20000410000 */
[----:B------:R-:W-:Y:S01]  /*148d0*/  FMUL.FTZ R75, R75, R57 ;  /* 0x000000394b4b7220 */ /* 0x000fe20000410000 */
[-C--:B------:R-:W-:Y:S01]  /*148e0*/  FMUL.FTZ R68, R68, R61.reuse ;  /* 0x0000003d44447220 */ /* 0x080fe20000410000 */
[----:B------:R-:W3:Y:S01]  /*148f0*/  MUFU.EX2 R34, R34 ;  /* 0x0000002200227308 */ /* 0x000ee20000000800 */
[C---:B--2---:R-:W-:Y:S01]  /*14900*/  HMMA.16816.F32 R88, R4.reuse, R8, R88 ;  /* 0x000000080458723c */ /* 0x044fe20000001858 */
[----:B------:R-:W-:Y:S01]  /*14910*/  FMUL.FTZ R69, R69, R61 ;  /* 0x0000003d45457220 */ /* 0x000fe20000410000 */
[-C--:B------:R-:W-:Y:S01]  /*14920*/  FMUL.FTZ R70, R70, R57.reuse ;  /* 0x0000003946467220 */ /* 0x080fe20000410000 */
[----:B------:R-:W-:Y:S01]  /*14930*/  FMUL.FTZ R71, R71, R57 ;  /* 0x0000003947477220 */ /* 0x000fe20000410000 */
[----:B------:R-:W-:Y:S01]  /*14940*/  FFMA.FTZ R130, R187, R61, R62 ;  /* 0x0000003dbb827223 */ /* 0x000fe2000001003e */
[----:B------:R-:W-:Y:S01]  /*14950*/  FFMA.FTZ R61, R188, R57, R53 ;  /* 0x00000039bc3d7223 */ /* 0x000fe20000010035 */
[----:B------:R-:W-:Y:S01]  /*14960*/  HMMA.16816.F32 R84, R4, R10, R84 ;  /* 0x0000000a0454723c */ /* 0x000fe20000001854 */
[----:B------:R-:W2:Y:S01]  /*14970*/  LDSM.16.MT88.4 R8, [R160+0x6000] ;  /* 0x00600000a008783b */ /* 0x000ea20000004200 */
[----:B------:R-:W-:Y:S01]  /*14980*/  MUFU.EX2 R2, R2 ;  /* 0x0000000200027308 */ /* 0x000fe20000000800 */
[----:B------:R-:W-:Y:S01]  /*14990*/  FFMA.FTZ R62, R21, UR8, -R42 ;  /* 0x00000008153e7c23 */ /* 0x000fe2000801082a */
[--C-:B------:R-:W-:Y:S01]  /*149a0*/  FFMA.FTZ R53, R20, UR8, -R27.reuse ;  /* 0x0000000814357c23 */ /* 0x100fe2000801081b */
[----:B------:R-:W-:Y:S01]  /*149b0*/  FFMA.FTZ R57, R46, UR8, -R27 ;  /* 0x000000082e397c23 */ /* 0x000fe2000801081b */
[----:B------:R-:W-:Y:S01]  /*149c0*/  LDSM.16.MT88.4 R20, [R164+0x9000] ;  /* 0x00900000a414783b */ /* 0x000fe20000004200 */
[----:B------:R-:W-:Y:S01]  /*149d0*/  FADD.FTZ R40, R40, R61 ;  /* 0x0000003d28287221 */ /* 0x000fe20000010000 */
[----:B------:R-:W-:Y:S01]  /*149e0*/  FADD.FTZ R41, R41, R130 ;  /* 0x0000008229297221 */ /* 0x000fe20000010000 */
[----:B------:R-:W-:Y:S01]  /*149f0*/  FFMA.FTZ R187, R39, UR8, -R42 ;  /* 0x0000000827bb7c23 */ /* 0x000fe2000801082a */
[----:B------:R-:W-:Y:S01]  /*14a00*/  MUFU.EX2 R33, R33 ;  /* 0x0000002100217308 */ /* 0x000fe20000000800 */
[----:B------:R-:W-:Y:S01]  /*14a10*/  FADD.FTZ R31, R31, R40 ;  /* 0x000000281f1f7221 */ /* 0x000fe20000010000 */
[----:B------:R-:W-:-:S04]  /*14a20*/  FADD.FTZ R32, R32, R41 ;  /* 0x0000002920207221 */ /* 0x000fc80000010000 */
[----:B------:R-:W-:Y:S02]  /*14a30*/  FADD.FTZ R32, R29, R32 ;  /* 0x000000201d207221 */ /* 0x000fe40000010000 */
[----:B------:R-:W-:Y:S08]  /*14a40*/  MUFU.EX2 R43, R43 ;  /* 0x0000002b002b7308 */ /* 0x000ff00000000800 */
[----:B------:R-:W4:Y:S01]  /*14a50*/  MUFU.EX2 R48, R48 ;  /* 0x0000003000307308 */ /* 0x000f220000000800 */
[C---:B-1----:R-:W-:Y:S07]  /*14a60*/  HMMA.16816.F32 R80, R4.reuse, R12, R80 ;  /* 0x0000000c0450723c */ /* 0x042fee0000001850 */
[----:B------:R-:W-:Y:S01]  /*14a70*/  MUFU.EX2 R47, R47 ;  /* 0x0000002f002f7308 */ /* 0x000fe20000000800 */
[C---:B------:R-:W-:Y:S01]  /*14a80*/  HMMA.16816.F32 R76, R4.reuse, R14, R76 ;  /* 0x0000000e044c723c */ /* 0x040fe2000000184c */
[----:B------:R-:W1:Y:S05]  /*14a90*/  LDSM.16.MT88.4 R12, [R164+0x6800] ;  /* 0x00680000a40c783b */ /* 0x000e6a0000004200 */
[C---:B--2---:R-:W-:Y:S01]  /*14aa0*/  HMMA.16816.F32 R72, R4.reuse, R8, R72 ;  /* 0x000000080448723c */ /* 0x044fe20000001848 */
[----:B------:R-:W2:Y:S05]  /*14ab0*/  MUFU.EX2 R50, R50 ;  /* 0x0000003200327308 */ /* 0x000eaa0000000800 */
[----:B------:R-:W-:Y:S01]  /*14ac0*/  HMMA.16816.F32 R68, R4, R10, R68 ;  /* 0x0000000a0444723c */ /* 0x000fe20000001844 */
[----:B------:R-:W5:Y:S02]  /*14ad0*/  LDSM.16.MT88.4 R8, [R161+0x6800] ;  /* 0x00680000a108783b */ /* 0x000f640000004200 */
[----:B------:R-:W-:Y:S04]  /*14ae0*/  MUFU.EX2 R60, R60 ;  /* 0x0000003c003c7308 */ /* 0x000fe80000000800 */
[----:B---3--:R-:W-:Y:S01]  /*14af0*/  F2FP.F16.F32.PACK_AB R4, R34, R35 ;  /* 0x000000232204723e */ /* 0x008fe200000000ff */
[----:B------:R-:W-:Y:S01]  /*14b00*/  FADD.FTZ R35, R35, R32 ;  /* 0x0000002023237221 */ /* 0x000fe20000010000 */
[----:B----4-:R-:W-:-:S02]  /*14b10*/  F2FP.F16.F32.PACK_AB R5, R48, R43 ;  /* 0x0000002b3005723e */ /* 0x010fc400000000ff */
[----:B------:R-:W-:Y:S01]  /*14b20*/  F2FP.F16.F32.PACK_AB R6, R33, R2 ;  /* 0x000000022106723e */ /* 0x000fe200000000ff */
[----:B------:R-:W3:Y:S01]  /*14b30*/  MUFU.EX2 R55, R55 ;  /* 0x0000003700377308 */ /* 0x000ee20000000800 */
[----:B--2---:R-:W-:Y:S01]  /*14b40*/  F2FP.F16.F32.PACK_AB R7, R50, R47 ;  /* 0x0000002f3207723e */ /* 0x004fe200000000ff */
[----:B------:R-:W-:-:S04]  /*14b50*/  FADD.FTZ R35, R34, R35 ;  /* 0x0000002322237221 */ /* 0x000fc80000010000 */
[----:B------:R-:W-:Y:S02]  /*14b60*/  FADD.FTZ R2, R2, R35 ;  /* 0x0000002302027221 */ /* 0x000fe40000010000 */
[----:B------:R-:W-:Y:S01]  /*14b70*/  HMMA.16816.F32 R88, R4, R16, R88 ;  /* 0x000000100458723c */ /* 0x000fe20000001858 */
[----:B------:R-:W-:Y:S01]  /*14b80*/  MUFU.EX2 R49, R49 ;  /* 0x0000003100317308 */ /* 0x000fe20000000800 */
[----:B------:R-:W-:-:S04]  /*14b90*/  FADD.FTZ R33, R33, R2 ;  /* 0x0000000221217221 */ /* 0x000fc80000010000 */
[C---:B------:R-:W-:Y:S01]  /*14ba0*/  HMMA.16816.F32 R84, R4.reuse, R18, R84 ;  /* 0x000000120454723c */ /* 0x040fe20000001854 */
[----:B------:R-:W2:Y:S02]  /*14bb0*/  LDSM.16.MT88.4 R16, [R160+0x6800] ;  /* 0x00680000a010783b */ /* 0x000ea40000004200 */
[----:B------:R-:W-:Y:S03]  /*14bc0*/  MUFU.EX2 R54, R54 ;  /* 0x0000003600367308 */ /* 0x000fe60000000800 */
[C---:B-1----:R-:W-:Y:S05]  /*14bd0*/  HMMA.16816.F32 R96, R4.reuse, R12, R96 ;  /* 0x0000000c0460723c */ /* 0x042fea0000001860 */
[----:B------:R-:W-:Y:S01]  /*14be0*/  MUFU.EX2 R103, R103 ;  /* 0x0000006700677308 */ /* 0x000fe20000000800 */
[C---:B------:R-:W-:Y:S01]  /*14bf0*/  HMMA.16816.F32 R92, R4.reuse, R14, R92 ;  /* 0x0000000e045c723c */ /* 0x040fe2000000185c */
[----:B------:R-:W1:Y:S05]  /*14c00*/  LDSM.16.MT88.4 R12, [R164+0x7000] ;  /* 0x00700000a40c783b */ /* 0x000e6a0000004200 */
[C---:B-----5:R-:W-:Y:S01]  /*14c10*/  HMMA.16816.F32 R80, R4.reuse, R8, R80 ;  /* 0x000000080450723c */ /* 0x060fe20000001850 */
[----:B------:R-:W4:Y:S05]  /*14c20*/  MUFU.EX2 R66, R66 ;  /* 0x0000004200427308 */ /* 0x000f2a0000000800 */
[C---:B------:R-:W-:Y:S01]  /*14c30*/  HMMA.16816.F32 R76, R4.reuse, R10, R76 ;  /* 0x0000000a044c723c */ /* 0x040fe2000000184c */
[----:B------:R-:W5:Y:S02]  /*14c40*/  LDSM.16.MT88.4 R8, [R162+0x7000] ;  /* 0x00700000a208783b */ /* 0x000f640000004200 */
[----:B------:R-:W-:Y:S08]  /*14c50*/  MUFU.EX2 R108, R108 ;  /* 0x0000006c006c7308 */ /* 0x000ff00000000800 */
[----:B------:R-:W1:Y:S01]  /*14c60*/  MUFU.EX2 R67, R67 ;  /* 0x0000004300437308 */ /* 0x000e620000000800 */
[C---:B--2---:R-:W-:Y:S07]  /*14c70*/  HMMA.16816.F32 R72, R4.reuse, R16, R72 ;  /* 0x000000100448723c */ /* 0x044fee0000001848 */
[----:B------:R-:W-:Y:S01]  /*14c80*/  MUFU.EX2 R112, R112 ;  /* 0x0000007000707308 */ /* 0x000fe20000000800 */
[----:B------:R-:W-:Y:S01]  /*14c90*/  HMMA.16816.F32 R68, R4, R18, R68 ;  /* 0x000000120444723c */ /* 0x000fe20000001844 */
[----:B------:R-:W2:Y:S06]  /*14ca0*/  LDSM.16.MT88.4 R16, [R161+0x7000] ;  /* 0x00700000a110783b */ /* 0x000eac0000004200 */
[----:B------:R-:W2:Y:S01]  /*14cb0*/  MUFU.EX2 R109, R109 ;  /* 0x0000006d006d7308 */ /* 0x000ea20000000800 */
[----:B---3--:R-:W-:Y:S01]  /*14cc0*/  F2FP.F16.F32.PACK_AB R4, R55, R60 ;  /* 0x0000003c3704723e */ /* 0x008fe200000000ff */
[----:B------:R-:W-:Y:S01]  /*14cd0*/  FADD.FTZ R60, R60, R33 ;  /* 0x000000213c3c7221 */ /* 0x000fe20000010000 */
[----:B----4-:R-:W-:-:S02]  /*14ce0*/  F2FP.F16.F32.PACK_AB R5, R66, R103 ;  /* 0x000000674205723e */ /* 0x010fc400000000ff */
        /* <DEDUP_REMOVED lines=10> */
[----:B------:R-:W3:Y:S01]  /*14d90*/  MUFU.EX2 R115, R115 ;  /* 0x0000007300737308 */ /* 0x000ee20000000800 */
[C---:B------:R-:W-:Y:S01]  /*14da0*/  HMMA.16816.F32 R84, R4.reuse, R10, R84 ;  /* 0x0000000a0454723c */ /* 0x040fe20000001854 */
[----:B------:R-:W4:Y:S05]  /*14db0*/  LDSM.16.MT88.4 R8, [R164+0x7800] ;  /* 0x00780000a408783b */ /* 0x000f2a0000004200 */
[C---:B--2---:R-:W-:Y:S01]  /*14dc0*/  HMMA.16816.F32 R80, R4.reuse, R16, R80 ;  /* 0x000000100450723c */ /* 0x044fe20000001850 */
[----:B------:R-:W-:Y:S05]  /*14dd0*/  MUFU.EX2 R118, R118 ;  /* 0x0000007600767308 */ /* 0x000fea0000000800 */
[C---:B------:R-:W-:Y:S01]  /*14de0*/  HMMA.16816.F32 R76, R4.reuse, R18, R76 ;  /* 0x00000012044c723c */ /* 0x040fe2000000184c */
[----:B------:R-:W2:Y:S02]  /*14df0*/  LDSM.16.MT88.4 R16, [R162+0x7800] ;  /* 0x00780000a210783b */ /* 0x000ea40000004200 */
        /* <DEDUP_REMOVED lines=8> */
[----:B---3--:R-:W-:Y:S02]  /*14e80*/  F2FP.F16.F32.PACK_AB R5, R115, R124 ;  /* 0x0000007c7305723e */ /* 0x008fe400000000ff */
[----:B------:R-:W-:-:S03]  /*14e90*/  F2FP.F16.F32.PACK_AB R6, R120, R111 ;  /* 0x0000006f7806723e */ /* 0x000fc600000000ff */
[----:B------:R-:W-:Y:S01]  /*14ea0*/  MUFU.EX2 R128, R128 ;  /* 0x0000008000807308 */ /* 0x000fe20000000800 */
[----:B-----5:R-:W-:-:S07]  /*14eb0*/  F2FP.F16.F32.PACK_AB R7, R113, R118 ;  /* 0x000000767107723e */ /* 0x020fce00000000ff */
[C---:B----4-:R-:W-:Y:S01]  /*14ec0*/  HMMA.16816.F32 R96, R4.reuse, R8, R96 ;  /* 0x000000080460723c */ /* 0x050fe20000001860 */
[----:B------:R-:W-:Y:S05]  /*14ed0*/  MUFU.EX2 R114, R114 ;  /* 0x0000007200727308 */ /* 0x000fea0000000800 */
[C---:B------:R-:W-:Y:S01]  /*14ee0*/  HMMA.16816.F32 R92, R4.reuse, R10, R92 ;  /* 0x0000000a045c723c */ /* 0x040fe2000000185c */
[----:B------:R-:W3:Y:S02]  /*14ef0*/  LDSM.16.MT88.4 R8, [R160+0x7800] ;  /* 0x00780000a008783b */ /* 0x000ee40000004200 */
[----:B------:R-:W4:Y:S03]  /*14f00*/  MUFU.EX2 R123, R123 ;  /* 0x0000007b007b7308 */ /* 0x000f260000000800 */
[C---:B--2---:R-:W-:Y:S05]  /*14f10*/  HMMA.16816.F32 R88, R4.reuse, R16, R88 ;  /* 0x000000100458723c */ /* 0x044fea0000001858 */
[----:B------:R-:W-:Y:S01]  /*14f20*/  MUFU.EX2 R110, R110 ;  /* 0x0000006e006e7308 */ /* 0x000fe20000000800 */
[C---:B------:R-:W-:Y:S01]  /*14f30*/  HMMA.16816.F32 R84, R4.reuse, R18, R84 ;  /* 0x000000120454723c */ /* 0x040fe20000001854 */
[----:B------:R-:W-:Y:S05]  /*14f40*/  LDSM.16.MT88.4 R16, [R164+0x8000] ;  /* 0x00800000a410783b */ /* 0x000fea0000004200 */
[C---:B-1----:R-:W-:Y:S01]  /*14f50*/  HMMA.16816.F32 R80, R4.reuse, R12, R80 ;  /* 0x0000000c0450723c */ /* 0x042fe20000001850 */
[----:B------:R-:W1:Y:S05]  /*14f60*/  MUFU.EX2 R121, R121 ;  /* 0x0000007900797308 */ /* 0x000e6a0000000800 */
[C---:B------:R-:W-:Y:S01]  /*14f70*/  HMMA.16816.F32 R76, R4.reuse, R14, R76 ;  /* 0x0000000e044c723c */ /* 0x040fe2000000184c */
[----:B------:R-:W2:Y:S02]  /*14f80*/  LDSM.16.MT88.4 R12, [R162+0x8000] ;  /* 0x00800000a20c783b */ /* 0x000ea40000004200 */
[----:B------:R-:W-:Y:S08]  /*14f90*/  MUFU.EX2 R63, R63 ;  /* 0x0000003f003f7308 */ /* 0x000ff00000000800 */
[----:B------:R-:W5:Y:S01]  /*14fa0*/  MUFU.EX2 R116, R116 ;  /* 0x0000007400747308 */ /* 0x000f620000000800 */
[C---:B---3--:R-:W-:Y:S07]  /*14fb0*/  HMMA.16816.F32 R72, R4.reuse, R8, R72 ;  /* 0x000000080448723c */ /* 0x048fee0000001848 */
[----:B------:R-:W-:Y:S01]  /*14fc0*/  MUFU.EX2 R59, R59 ;  /* 0x0000003b003b7308 */ /* 0x000fe20000000800 */
[----:B------:R-:W-:Y:S01]  /*14fd0*/  HMMA.16816.F32 R68, R4, R10, R68 ;  /* 0x0000000a0444723c */ /* 0x000fe20000001844 */
[----:B------:R-:W3:Y:S06]  /*14fe0*/  LDSM.16.MT88.4 R8, [R161+0x8000] ;  /* 0x00800000a108783b */ /* 0x000eec0000004200 */
[----:B------:R-:W-:Y:S01]  /*14ff0*/  MUFU.EX2 R122, R122 ;  /* 0x0000007a007a7308 */ /* 0x000fe20000000800 */
[----:B------:R-:W-:-:S02]  /*15000*/  F2FP.F16.F32.PACK_AB R4, R126, R117 ;  /* 0x000000757e04723e */ /* 0x000fc400000000ff */
[----:B----4-:R-:W-:Y:S02]  /*15010*/  F2FP.F16.F32.PACK_AB R5, R123, R114 ;  /* 0x000000727b05723e */ /* 0x010fe400000000ff */
[----:B------:R-:W-:-:S03]  /*15020*/  F2FP.F16.F32.PACK_AB R6, R128, R119 ;  /* 0x000000778006723e */ /* 0x000fc600000000ff */
[----:B------:R-:W-:Y:S01]  /*15030*/  MUFU.EX2 R56, R56 ;  /* 0x0000003800387308 */ /* 0x000fe20000000800 */
[----:B-1----:R-:W-:-:S07]  /*15040*/  F2FP.F16.F32.PACK_AB R7, R121, R110 ;  /* 0x0000006e7907723e */ /* 0x002fce00000000ff */
[C---:B--2---:R-:W-:Y:S01]  /*15050*/  HMMA.16816.F32 R88, R4.reuse, R12, R88 ;  /* 0x0000000c0458723c */ /* 0x044fe20000001858 */
[----:B------:R-:W1:Y:S05]  /*15060*/  MUFU.EX2 R105, R105 ;  /* 0x0000006900697308 */ /* 0x000e6a0000000800 */
[C---:B------:R-:W-:Y:S01]  /*15070*/  HMMA.16816.F32 R84, R4.reuse, R14, R84 ;  /* 0x0000000e0454723c */ /* 0x040fe20000001854 */
[----:B------:R-:W2:Y:S02]  /*15080*/  LDSM.16.MT88.4 R12, [R160+0x8000] ;  /* 0x00800000a00c783b */ /* 0x000ea40000004200 */
[----:B------:R-:W-:Y:S03]  /*15090*/  MUFU.EX2 R52, R52 ;  /* 0x0000003400347308 */ /* 0x000fe60000000800 */
[C---:B------:R-:W-:Y:S05]  /*150a0*/  HMMA.16816.F32 R96, R4.reuse, R16, R96 ;  /* 0x000000100460723c */ /* 0x040fea0000001860 */
[----:B------:R-:W4:Y:S01]  /*150b0*/  MUFU.EX2 R65, R65 ;  /* 0x0000004100417308 */ /* 0x000f220000000800 */
[C---:B------:R-:W-:Y:S01]  /*150c0*/  HMMA.16816.F32 R92, R4.reuse, R18, R92 ;  /* 0x00000012045c723c */ /* 0x040fe2000000185c */
[----:B------:R-:W-:Y:S05]  /*150d0*/  LDSM.16.MT88.4 R16, [R162+0x8800] ;  /* 0x00880000a210783b */ /* 0x000fea0000004200 */
[C---:B---3--:R-:W-:Y:S01]  /*150e0*/  HMMA.16816.F32 R80, R4.reuse, R8, R80 ;  /* 0x000000080450723c */ /* 0x048fe20000001850 */
[----:B------:R-:W-:Y:S05]  /*150f0*/  MUFU.EX2 R51, R51 ;  /* 0x0000003300337308 */ /* 0x000fea0000000800 */
[C---:B------:R-:W-:Y:S01]  /*15100*/  HMMA.16816.F32 R76, R4.reuse, R10, R76 ;  /* 0x0000000a044c723c */ /* 0x040fe2000000184c */
[----:B------:R-:W3:Y:S02]  /*15110*/  LDSM.16.MT88.4 R8, [R164+0x8800] ;  /* 0x00880000a408783b */ /* 0x000ee40000004200 */
[----:B------:R-:W3:Y:S08]  /*15120*/  MUFU.EX2 R58, R58 ;  /* 0x0000003a003a7308 */ /* 0x000ef00000000800 */
[----:B------:R-:W-:Y:S01]  /*15130*/  MUFU.EX2 R45, R45 ;  /* 0x0000002d002d7308 */ /* 0x000fe20000000800 */
[C---:B--2---:R-:W-:Y:S07]  /*15140*/  HMMA.16816.F32 R72, R4.reuse, R12, R72 ;  /* 0x0000000c0448723c */ /* 0x044fee0000001848 */
[----:B------:R-:W-:Y:S01]  /*15150*/  MUFU.EX2 R62, R62 ;  /* 0x0000003e003e7308 */ /* 0x000fe20000000800 */
[----:B------:R-:W-:Y:S01]  /*15160*/  HMMA.16816.F32 R68, R4, R14, R68 ;  /* 0x0000000e0444723c */ /* 0x000fe20000001844 */
[----:B------:R-:W2:Y:S06]  /*15170*/  LDSM.16.MT88.4 R12, [R161+0x8800] ;  /* 0x00880000a10c783b */ /* 0x000eac0000004200 */
[----:B------:R-:W-:Y:S01]  /*15180*/  MUFU.EX2 R53, R53 ;  /* 0x0000003500357308 */ /* 0x000fe20000000800 */
[----:B-----5:R-:W-:-:S02]  /*15190*/  F2FP.F16.F32.PACK_AB R4, R116, R63 ;  /* 0x0000003f7404723e */ /* 0x020fc400000000ff */
[----:B-1----:R-:W-:Y:S02]  /*151a0*/  F2FP.F16.F32.PACK_AB R5, R105, R56 ;  /* 0x000000386905723e */ /* 0x002fe400000000ff */
[----:B------:R-:W-:-:S03]  /*151b0*/  F2FP.F16.F32.PACK_AB R6, R122, R59 ;  /* 0x0000003b7a06723e */ /* 0x000fc600000000ff */
[----:B------:R-:W1:Y:S01]  /*151c0*/  MUFU.EX2 R64, R64 ;  /* 0x0000004000407308 */ /* 0x000e620000000800 */
[----:B----4-:R-:W-:-:S07]  /*151d0*/  F2FP.F16.F32.PACK_AB R7, R65, R52 ;  /* 0x000000344107723e */ /* 0x010fce00000000ff */
[C---:B---3--:R-:W-:Y:S01]  /*151e0*/  HMMA.16816.F32 R96, R4.reuse, R8, R96 ;  /* 0x000000080460723c */ /* 0x048fe20000001860 */
[----:B------:R-:W-:Y:S05]  /*151f0*/  MUFU.EX2 R44, R44 ;  /* 0x0000002c002c7308 */ /* 0x000fea0000000800 */
[C---:B------:R-:W-:Y:S01]  /*15200*/  HMMA.16816.F32 R92, R4.reuse, R10, R92 ;  /* 0x0000000a045c723c */ /* 0x040fe2000000185c */
[----:B------:R-:W3:Y:S02]  /*15210*/  LDSM.16.MT88.4 R8, [R160+0x8800] ;  /* 0x00880000a008783b */ /* 0x000ee40000004200 */
[----:B------:R-:W4:Y:S03]  /*15220*/  MUFU.EX2 R57, R57 ;  /* 0x0000003900397308 */ /* 0x000f260000000800 */
[C---:B------:R-:W-:Y:S05]  /*15230*/  HMMA.16816.F32 R88, R4.reuse, R16, R88 ;  /* 0x000000100458723c */ /* 0x040fea0000001858 */
[----:B------:R-:W-:Y:S01]  /*15240*/  MUFU.EX2 R38, R38 ;  /* 0x0000002600267308 */ /* 0x000fe20000000800 */
[C---:B------:R-:W-:Y:S01]  /*15250*/  HMMA.16816.F32 R84, R4.reuse, R18, R84 ;  /* 0x000000120454723c */ /* 0x040fe20000001854 */
[----:B------:R-:W-:Y:S05]  /*15260*/  LDSM.16.MT88.4 R16, [R160+0x9000] ;  /* 0x00900000a010783b */ /* 0x000fea0000004200 */
[C---:B--2---:R-:W-:Y:S01]  /*15270*/  HMMA.16816.F32 R80, R4.reuse, R12, R80 ;  /* 0x0000000c0450723c */ /* 0x044fe20000001850 */
[----:B------:R-:W2:Y:S05]  /*15280*/  MUFU.EX2 R37, R37 ;  /* 0x0000002500257308 */ /* 0x000eaa0000000800 */
[C---:B------:R-:W-:Y:S01]  /*15290*/  HMMA.16816.F32 R76, R4.reuse, R14, R76 ;  /* 0x0000000e044c723c */ /* 0x040fe2000000184c */
[----:B------:R-:W5:Y:S02]  /*152a0*/  LDSM.16.MT88.4 R12, [R162+0x9000] ;  /* 0x00900000a20c783b */ /* 0x000f640000004200 */
[----:B------:R-:W-:Y:S08]  /*152b0*/  MUFU.EX2 R187, R187 ;  /* 0x000000bb00bb7308 */ /* 0x000ff00000000800 */
[----:B------:R-:W-:Y:S01]  /*152c0*/  MUFU.EX2 R2, R26 ;  /* 0x0000001a00027308 */ /* 0x000fe20000000800 */
[C---:B---3--:R-:W-:Y:S06]  /*152d0*/  HMMA.16816.F32 R72, R4.reuse, R8, R72 ;  /* 0x000000080448723c */ /* 0x048fec0000001848 */
[----:B------:R-:W-:Y:S01]  /*152e0*/  HMMA.16816.F32 R68, R4, R10, R68 ;  /* 0x0000000a0444723c */ /* 0x000fe20000001844 */
[----:B------:R-:W3:Y:S06]  /*152f0*/  LDSM.16.MT88.4 R8, [R161+0x9000] ;  /* 0x00900000a108783b */ /* 0x000eec0000004200 */
[----:B------:R-:W-:-:S02]  /*15300*/  F2FP.F16.F32.PACK_AB R4, R58, R51 ;  /* 0x000000333a04723e */ /* 0x000fc400000000ff */
[----:B-1----:R-:W-:Y:S02]  /*15310*/  F2FP.F16.F32.PACK_AB R5, R64, R53 ;  /* 0x000000354005723e */ /* 0x002fe400000000ff */
[----:B------:R-:W-:Y:S02]  /*15320*/  F2FP.F16.F32.PACK_AB R6, R62, R45 ;  /* 0x0000002d3e06723e */ /* 0x000fe400000000ff */
[----:B----4-:R-:W-:-:S07]  /*15330*/  F2FP.F16.F32.PACK_AB R7, R57, R44 ;  /* 0x0000002c3907723e */ /* 0x010fce00000000ff */
[C---:B------:R-:W-:Y:S06]  /*15340*/  HMMA.16816.F32 R92, R4.reuse, R22, R92 ;  /* 0x00000016045c723c */ /* 0x040fec000000185c */
[C---:B-----5:R-:W-:Y:S01]  /*15350*/  HMMA.16816.F32 R88, R4.reuse, R12, R88 ;  /* 0x0000000c0458723c */ /* 0x060fe20000001858 */
[----:B------:R-:W-:Y:S01]  /*15360*/  FADD.FTZ R22, R0, R31 ;  /* 0x0000001f00167221 */ /* 0x000fe20000010000 */
[----:B------:R-:W-:Y:S01]  /*15370*/  FFMA.FTZ R23, R25, UR8, -R27 ;  /* 0x0000000819177c23 */ /* 0x000fe2000801081b */
[----:B------:R-:W-:Y:S02]  /*15380*/  MUFU.EX2 R0, R28 ;  /* 0x0000001c00007308 */ /* 0x000fe40000000800 */
[----:B------:R-:W-:Y:S01]  /*15390*/  FADD.FTZ R43, R43, R22 ;  /* 0x000000162b2b7221 */ /* 0x000fe20000010000 */
[----:B------:R-:W-:Y:S01]  /*153a0*/  HMMA.16816.F32 R84, R4, R14, R84 ;  /* 0x0000000e0454723c */ /* 0x000fe20000001854 */
[----:B------:R-:W1:Y:S02]  /*153b0*/  LDSM.16.MT88.4 R12, [R164+0x9800] ;  /* 0x00980000a40c783b */ /* 0x000e640000004200 */
        /* <DEDUP_REMOVED lines=9> */
[C---:B---3--:R-:W-:Y:S01]  /*15450*/  HMMA.16816.F32 R80, R4.reuse, R8, R80 ;  /* 0x000000080450723c */ /* 0x048fe20000001850 */
[----:B------:R-:W-:Y:S01]  /*15460*/  FADD.FTZ R103, R66, R103 ;  /* 0x0000006742677221 */ /* 0x000fe20000010000 */
[----:B------:R-:W-:Y:S02]  /*15470*/  FADD.FTZ R17, R49, R60 ;  /* 0x0000003c31117221 */ /* 0x000fe40000010000 */
[----:B------:R-:W3:Y:S01]  /*15480*/  MUFU.EX2 R21, R21 ;  /* 0x0000001500157308 */ /* 0x000ee20000000800 */
        /* <DEDUP_REMOVED lines=8> */
[----:B------:R-:W-:Y:S01]  /*15510*/  HMMA.16816.F32 R68, R4, R18, R68 ;  /* 0x000000120444723c */ /* 0x000fe20000001844 */
[----:B------:R-:W5:Y:S01]  /*15520*/  LDSM.16.MT88.4 R16, [R161+0x9800] ;  /* 0x00980000a110783b */ /* 0x000f620000004200 */
[----:B------:R-:W-:Y:S01]  /*15530*/  FADD.FTZ R115, R115, R124 ;  /* 0x0000007c73737221 */ /* 0x000fe20000010000 */
[----:B------:R-:W-:-:S03]  /*15540*/  FADD.FTZ R111, R111, R22 ;  /* 0x000000166f6f7221 */ /* 0x000fc60000010000 */
[----:B------:R-:W-:Y:S01]  /*15550*/  FADD.FTZ R118, R118, R115 ;  /* 0x0000007376767221 */ /* 0x000fe20000010000 */
[----:B--2---:R-:W-:Y:S01]  /*15560*/  F2FP.F16.F32.PACK_AB R4, R37, R38 ;  /* 0x000000262504723e */ /* 0x004fe200000000ff */
[----:B------:R-:W-:Y:S01]  /*15570*/  FADD.FTZ R120, R120, R111 ;  /* 0x0000006f78787221 */ /* 0x000fe20000010000 */
[----:B---3--:R-:W-:Y:S01]  /*15580*/  F2FP.F16.F32.PACK_AB R5, R21, R0 ;  /* 0x000000001505723e */ /* 0x008fe200000000ff */
[----:B------:R-:W-:Y:S01]  /*15590*/  FADD.FTZ R113, R113, R118 ;  /* 0x0000007671717221 */ /* 0x000fe20000010000 */
[----:B------:R-:W-:Y:S01]  /*155a0*/  F2FP.F16.F32.PACK_AB R6, R187, R20 ;  /* 0x00000014bb06723e */ /* 0x000fe200000000ff */
[----:B------:R-:W-:Y:S01]  /*155b0*/  FADD.FTZ R117, R117, R120 ;  /* 0x0000007875757221 */ /* 0x000fe20000010000 */
[----:B------:R-:W-:Y:S01]  /*155c0*/  F2FP.F16.F32.PACK_AB R7, R23, R2 ;  /* 0x000000021707723e */ /* 0x000fe200000000ff */
[----:B------:R-:W-:Y:S02]  /*155d0*/  FADD.FTZ R114, R114, R113 ;  /* 0x0000007172727221 */ /* 0x000fe40000010000 */
[----:B------:R-:W-:-:S02]  /*155e0*/  FADD.FTZ R126, R126, R117 ;  /* 0x000000757e7e7221 */ /* 0x000fc40000010000 */
[----:B------:R-:W-:Y:S02]  /*155f0*/  FADD.FTZ R123, R123, R114 ;  /* 0x000000727b7b7221 */ /* 0x000fe40000010000 */
[----:B-1----:R-:W-:Y:S01]  /*15600*/  HMMA.16816.F32 R96, R4, R12, R96 ;  /* 0x0000000c0460723c */ /* 0x002fe20000001860 */
[----:B------:R-:W-:Y:S01]  /*15610*/  FADD.FTZ R119, R119, R126 ;  /* 0x0000007e77777221 */ /* 0x000fe20000010000 */
[----:B------:R-:W-:-:S03]  /*15620*/  FADD.FTZ R110, R110, R123 ;  /* 0x0000007b6e6e7221 */ /* 0x000fc60000010000 */
[----:B------:R-:W-:Y:S01]  /*15630*/  FADD.FTZ R128, R128, R119 ;  /* 0x0000007780807221 */ /* 0x000fe20000010000 */
[----:B------:R-:W-:Y:S01]  /*15640*/  HMMA.16816.F32 R92, R4, R14, R92 ;  /* 0x0000000e045c723c */ /* 0x000fe2000000185c */
[----:B------:R-:W1:Y:S01]  /*15650*/  LDSM.16.MT88.4 R12, [R160+0x9800] ;  /* 0x00980000a00c783b */ /* 0x000e620000004200 */
        /* <DEDUP_REMOVED lines=23> */
[----:B------:R-:W-:Y:S01]  /*157d0*/  FADD.FTZ R37, R37, R38 ;  /* 0x0000002625257221 */ /* 0x000fe20000010000 */
[C---:B-1----:R-:W-:Y:S02]  /*157e0*/  HMMA.16816.F32 R72, R4.reuse, R12, R72 ;  /* 0x0000000c0448723c */ /* 0x042fe40000001848 */
[----:B------:R-:W-:Y:S01]  /*157f0*/  FADD.FTZ R21, R21, R0 ;  /* 0x0000000015157221 */ /* 0x000fe20000010000 */
[----:B------:R-:W-:Y:S01]  /*15800*/  FADD.FTZ R20, R20, R37 ;  /* 0x0000002514147221 */ /* 0x000fe20000010000 */
[----:B------:R-:W-:Y:S02]  /*15810*/  MOV R0, R3 ;  /* 0x0000000300007202 */ /* 0x000fe40000000f00 */
[----:B------:R-:W-:Y:S01]  /*15820*/  HMMA.16816.F32 R68, R4, R14, R68 ;  /* 0x0000000e0444723c */ /* 0x000fe20000001844 */
[----:B------:R-:W-:Y:S01]  /*15830*/  FADD.FTZ R2, R2, R21 ;  /* 0x0000001502027221 */ /* 0x000fe20000010000 */
[----:B------:R-:W-:-:S03]  /*15840*/  FADD.FTZ R187, R187, R20 ;  /* 0x00000014bbbb7221 */ /* 0x000fc60000010000 */
[----:B------:R-:W-:Y:S01]  /*15850*/  FADD.FTZ R188, R23, R2 ;  /* 0x0000000217bc7221 */ /* 0x000fe20000010000 */
[----:B------:R-:W-:-:S15]  /*15860*/  MOV R2, R24 ;  /* 0x0000001800027202 */ /* 0x000fde0000000f00 */
[----:B------:R-:W-:-:S03]  /*15870*/  NOP ;  /* 0x0000000000007918 */ /* 0x000fc60000000000 */
.L_x_5748:
[----:B------:R-:W-:-:S13]  /*15880*/  ISETP.GE.AND P0, PT, R183, 0x1, PT ;  /* 0x00000001b700780c */ /* 0x000fda0003f06270 */
[----:B------:R-:W-:Y:S05]  /*15890*/  @!P0 BRA `(.L_x_5756) ;  /* 0x0000003c00808947 */ /* 0x000fea0003800000 */
[----:B------:R-:W-:Y:S01]  /*158a0*/  ULDC UR5, c[0x0][0x250] ;  /* 0x0000940000057ab9 */ /* 0x000fe20000000800 */
[----:B------:R-:W-:Y:S01]  /*158b0*/  IMAD.MOV.U32 R103, RZ, RZ, R0 ;  /* 0x000000ffff677224 */ /* 0x000fe200078e0000 */
[----:B------:R-:W-:Y:S01]  /*158c0*/  ULEA UR5, -UR5, URZ, 0x7 ;  /* 0x0000003f05057291 */ /* 0x000fe2000f8e393f */
[----:B------:R-:W-:Y:S01]  /*158d0*/  IMAD.MOV.U32 R105, RZ, RZ, R2 ;  /* 0x000000ffff697224 */ /* 0x000fe200078e0002 */
[----:B------:R-:W-:Y:S02]  /*158e0*/  ULDC UR8, c[0x0][0x2d0] ;  /* 0x0000b40000087ab9 */ /* 0x000fe40000000800 */
[----:B------:R-:W-:Y:S02]  /*158f0*/  USHF.R.S32.HI UR4, URZ, 0x1f, UR5 ;  /* 0x0000001f3f047899 */ /* 0x000fe40008011405 */
[----:B------:R-:W-:Y:S01]  /*15900*/  MOV R186, UR5 ;  /* 0x0000000500ba7c02 */ /* 0x000fe20008000f00 */
[----:B------:R-:W-:-:S03]  /*15910*/  ULDC UR5, c[0x0][0x39c] ;  /* 0x0000e70000057ab9 */ /* 0x000fc60000000800 */
[----:B------:R-:W-:Y:S01]  /*15920*/  MOV R185, UR4 ;  /* 0x0000000400b97c02 */ /* 0x000fe20008000f00 */
[----:B------:R-:W-:-:S06]  /*15930*/  ULDC UR4, c[0x0][0x2ec] ;  /* 0x0000bb0000047ab9 */ /* 0x000fcc0000000800 */
.L_x_5760:
        /* <DEDUP_REMOVED lines=21> */
[----:B------:R-:W-:Y:S02]  /*15a90*/  LOP3.LUT R5, R5, R0, RZ, 0x3c, !PT ;  /* 0x0000000005057212 */ /* 0x000fe400078e3cff */
[----:B------:R-:W-:Y:S02]  /*15aa0*/  ISETP.GE.AND P3, PT, R17, RZ, PT ;  /* 0x000000ff1100720c */ /* 0x000fe40003f66270 */
        /* <DEDUP_REMOVED lines=48> */
.L_x_5757:
[----:B------:R-:W-:Y:S01]  /*15db0*/  LEA R190, P2, R12, R140, 0x1 ;  /* 0x0000008c0cbe7211 */ /* 0x000fe200078408ff */
[----:B------:R-:W-:Y:S01]  /*15dc0*/  @P0 STS.128 [R180+0x6000], RZ ;  /* 0x006000ffb4000388 */ /* 0x000fe20000000c00 */
[----:B------:R-:W-:Y:S01]  /*15dd0*/  @!P0 IADD3 R5, P1, R172, R12, RZ ;  /* 0x0000000cac058210 */ /* 0x000fe20007f3e0ff */
[----:B--2---:R-:W-:Y:S01]  /*15de0*/  @!P0 IMAD.WIDE.U32 R18, R10, 0x30, R12 ;  /* 0x000000300a128825 */ /* 0x004fe200078e000c */
[----:B------:R-:W-:Y:S01]  /*15df0*/  LEA.HI.X R191, R12, R141, R13, 0x1, P2 ;  /* 0x0000008d0cbf7211 */ /* 0x000fe200010f0c0d */
[----:B------:R-:W2:Y:S01]  /*15e00*/  @!P0 LDC.64 R6, c[0x0][0x250] ;  /* 0x00009400ff068b82 */ /* 0x000ea20000000a00 */
[----:B------:R-:W-:Y:S01]  /*15e10*/  @!P0 IADD3.X R0, R171, R13, RZ, P1, !PT ;  /* 0x0000000dab008210 */ /* 0x000fe20000ffe4ff */
[----:B------:R-:W-:Y:S01]  /*15e20*/  @!P0 IMAD R11, R11, 0x30, RZ ;  /* 0x000000300b0b8824 */ /* 0x000fe200078e02ff */
[C---:B------:R-:W-:Y:S01]  /*15e30*/  @!P0 LEA R16, P1, R5.reuse, R140, 0x1 ;  /* 0x0000008c05108211 */ /* 0x040fe200078208ff */
[----:B------:R-:W-:Y:S01]  /*15e40*/  @!PT LDS RZ, [RZ] ;  /* 0x00000000fffff984 */ /* 0x000fe20000000800 */
[----:B------:R-:W-:Y:S01]  /*15e50*/  @!PT LDS RZ, [RZ] ;  /* 0x00000000fffff984 */ /* 0x000fe20000000800 */
[----:B------:R-:W-:Y:S01]  /*15e60*/  @!PT LDS RZ, [RZ] ;  /* 0x00000000fffff984 */ /* 0x000fe20000000800 */
[----:B------:R-:W-:Y:S03]  /*15e70*/  @!P0 LDGSTS.E.BYPASS.LTC128B.128 [R180+0x6000], desc[UR6][R190.64] ;  /* 0x06000000beb48fae */ /* 0x000fe6000b901d46 */
[----:B------:R-:W-:Y:S02]  /*15e80*/  @!P0 LEA.HI.X R17, R5, R141, R0, 0x1, P1 ;  /* 0x0000008d05118211 */ /* 0x000fe400008f0c00 */
[C---:B-1----:R-:W-:Y:S01]  /*15e90*/  @!P0 LEA R0, P1, R2.reuse, R12, 0x5 ;  /* 0x0000000c02008211 */ /* 0x042fe200078228ff */
[----:B------:R-:W1:Y:S01]  /*15ea0*/  @!P0 LDC.64 R4, c[0x0][0x250] ;  /* 0x00009400ff048b82 */ /* 0x000e620000000a00 */
[----:B------:R-:W-:Y:S01]  /*15eb0*/  @!P0 IADD3 R11, R11, R19, RZ ;  /* 0x000000130b0b8210 */ /* 0x000fe20007ffe0ff */
[----:B------:R-:W-:Y:S01]  /*15ec0*/  @P0 STS.128 [R180+0x6800], RZ ;  /* 0x006800ffb4000388 */ /* 0x000fe20000000c00 */
[----:B------:R-:W-:Y:S02]  /*15ed0*/  @!P0 LEA.HI.X R14, R2, R13, R3, 0x5, P1 ;  /* 0x0000000d020e8211 */ /* 0x000fe400008f2c03 */
[----:B------:R-:W-:Y:S03]  /*15ee0*/  @!P0 LEA R20, P2, R0, R140, 0x1 ;  /* 0x0000008c00148211 */ /* 0x000fe600078408ff */
[----:B------:R-:W4:Y:S01]  /*15ef0*/  @!P0 LDC.64 R2, c[0x0][0x250] ;  /* 0x00009400ff028b82 */ /* 0x000f220000000a00 */
[----:B---3--:R-:W-:Y:S02]  /*15f00*/  @!P0 LEA R10, P1, R8, R12, 0x6 ;  /* 0x0000000c080a8211 */ /* 0x008fe400078230ff */
[----:B------:R-:W-:Y:S01]  /*15f10*/  @!P0 LEA.HI.X R21, R0, R141, R14, 0x1, P2 ;  /* 0x0000008d00158211 */ /* 0x000fe200010f0c0e */
[----:B------:R-:W-:Y:S01]  /*15f20*/  @!PT LDS RZ, [RZ] ;  /* 0x00000000fffff984 */ /* 0x000fe20000000800 */
[----:B------:R-:W-:Y:S01]  /*15f30*/  @!PT LDS RZ, [RZ] ;  /* 0x00000000fffff984 */ /* 0x000fe20000000800 */
[----:B------:R-:W-:Y:S01]  /*15f40*/  @!PT LDS RZ, [RZ] ;  /* 0x00000000fffff984 */ /* 0x000fe20000000800 */
[----:B------:R3:W-:Y:S01]  /*15f50*/  @!P0 LDGSTS.E.BYPASS.LTC128B.128 [R180+0x6800], desc[UR6][R16.64] ;  /* 0x0680000010b48fae */ /* 0x0007e2000b901d46 */
[-C--:B------:R-:W-:Y:S02]  /*15f60*/  @!P0 LEA R14, P2, R18, R140.reuse, 0x1 ;  /* 0x0000008c120e8211 */ /* 0x080fe400078408ff */
[----:B------:R-:W-:Y:S02]  /*15f70*/  @!P0 LEA.HI.X R9, R8, R13, R9, 0x6, P1 ;  /* 0x0000000d08098211 */ /* 0x000fe400008f3409 */
[-C--:B------:R-:W-:Y:S02]  /*15f80*/  @!P0 LEA.HI.X R15, R18, R141.reuse, R11, 0x1, P2 ;  /* 0x0000008d120f8211 */ /* 0x080fe400010f0c0b */
[CC--:B------:R-:W-:Y:S01]  /*15f90*/  @!P0 LEA R8, P1, R10.reuse, R140.reuse, 0x1 ;  /* 0x0000008c0a088211 */ /* 0x0c0fe200078208ff */
[----:B------:R-:W-:Y:S03]  /*15fa0*/  @P0 STS.128 [R180+0x7000], RZ ;  /* 0x007000ffb4000388 */ /* 0x000fe60000000c00 */
[----:B------:R-:W-:Y:S05]  /*15fb0*/  @!P0 LEA.HI.X R9, R10, R141, R9, 0x1, P1 ;  /* 0x0000008d0a098211 */ /* 0x000fea00008f0c09 */
[----:B------:R-:W-:Y:S01]  /*15fc0*/  @!PT LDS RZ, [RZ] ;  /* 0x00000000fffff984 */ /* 0x000fe20000000800 */
[----:B------:R-:W-:Y:S01]  /*15fd0*/  @!PT LDS RZ, [RZ] ;  /* 0x00000000fffff984 */ /* 0x000fe20000000800 */
[----:B------:R-:W-:Y:S01]  /*15fe0*/  @!PT LDS RZ, [RZ] ;  /* 0x00000000fffff984 */ /* 0x000fe20000000800 */
[----:B------:R-:W-:Y:S01]  /*15ff0*/  @!P0 LDGSTS.E.BYPASS.LTC128B.128 [R180+0x7000], desc[UR6][R20.64] ;  /* 0x0700000014b48fae */ /* 0x000fe2000b901d46 */
[----:B----4-:R-:W-:Y:S02]  /*16000*/  @!P0 IMAD R3, R3, 0x70, RZ ;  /* 0x0000007003038824 */ /* 0x010fe400078e02ff */
[--C-:B--2---:R-:W-:Y:S05]  /*16010*/  @!P0 IMAD.WIDE.U32 R10, R6, 0x50, R12.reuse ;  /* 0x00000050060a8825 */ /* 0x104fea00078e000c */
[----:B------:R-:W-:Y:S01]  /*16020*/  @P0 STS.128 [R180+0x7800], RZ ;  /* 0x007800ffb4000388 */ /* 0x000fe20000000c00 */
[----:B------:R-:W-:Y:S02]  /*16030*/  @!P0 IMAD R7, R7, 0x50, RZ ;  /* 0x0000005007078824 */ /* 0x000fe400078e02ff */
[----:B-1----:R-:W-:Y:S02]  /*16040*/  @!P0 IMAD R5, R5, 0x60, RZ ;  /* 0x0000006005058824 */ /* 0x002fe400078e02ff */
[--C-:B---3--:R-:W-:Y:S01]  /*16050*/  @!P0 IMAD.WIDE.U32 R16, R4, 0x60, R12.reuse ;  /* 0x0000006004108825 */ /* 0x108fe200078e000c */
[-C--:B------:R-:W-:Y:S02]  /*16060*/  @!P0 LEA R4, P3, R10, R140.reuse, 0x1 ;  /* 0x0000008c0a048211 */ /* 0x080fe400078608ff */
[----:B------:R-:W-:Y:S01]  /*16070*/  @!PT LDS RZ, [RZ] ;  /* 0x00000000fffff984 */ /* 0x000fe20000000800 */
[----:B------:R-:W-:Y:S01]  /*16080*/  @!PT LDS RZ, [RZ] ;  /* 0x00000000fffff984 */ /* 0x000fe20000000800 */
[----:B------:R-:W-:Y:S01]  /*16090*/  @!PT LDS RZ, [RZ] ;  /* 0x00000000fffff984 */ /* 0x000fe20000000800 */
[----:B------:R-:W-:Y:S01]  /*160a0*/  @!P0 LDGSTS.E.BYPASS.LTC128B.128 [R180+0x7800], desc[UR6][R14.64] ;  /* 0x078000000eb48fae */ /* 0x000fe2000b901d46 */
[----:B------:R-:W-:Y:S01]  /*160b0*/  @!P0 IADD3 R7, R7, R11, RZ ;  /* 0x0000000b07078210 */ /* 0x000fe20007ffe0ff */
[----:B------:R-:W-:Y:S01]  /*160c0*/  @!P0 IMAD.WIDE.U32 R12, R2, 0x70, R12 ;  /* 0x00000070020c8825 */ /* 0x000fe200078e000c */
[----:B------:R-:W-:Y:S02]  /*160d0*/  @!P0 IADD3 R0, R5, R17, RZ ;  /* 0x0000001105008210 */ /* 0x000fe40007ffe0ff */
[-C--:B------:R-:W-:Y:S02]  /*160e0*/  @!P0 LEA.HI.X R5, R10, R141.reuse, R7, 0x1, P3 ;  /* 0x0000008d0a058211 */ /* 0x080fe400018f0c07 */
[-C--:B------:R-:W-:Y:S01]  /*160f0*/  @!P0 LEA R6, P2, R16, R140.reuse, 0x1 ;  /* 0x0000008c10068211 */ /* 0x080fe200078408ff */
[----:B------:R-:W-:Y:S01]  /*16100*/  @P0 STS.128 [R180+0x8000], RZ ;  /* 0x008000ffb4000388 */ /* 0x000fe20000000c00 */
[----:B------:R-:W-:Y:S02]  /*16110*/  @!P0 LEA R2, P1, R12, R140, 0x1 ;  /* 0x0000008c0c028211 */ /* 0x000fe400078208ff */
[----:B------:R-:W-:Y:S02]  /*16120*/  @!P0 LEA.HI.X R7, R16, R141, R0, 0x1, P2 ;  /* 0x0000008d10078211 */ /* 0x000fe400010f0c00 */
[----:B------:R-:W-:Y:S03]  /*16130*/  @!P0 IADD3 R3, R3, R13, RZ ;  /* 0x0000000d03038210 */ /* 0x000fe60007ffe0ff */
[----:B------:R-:W-:Y:S01]  /*16140*/  @!PT LDS RZ, [RZ] ;  /* 0x00000000fffff984 */ /* 0x000fe20000000800 */
[----:B------:R-:W-:Y:S01]  /*16150*/  @!PT LDS RZ, [RZ] ;  /* 0x00000000fffff984 */ /* 0x000fe20000000800 */
[----:B------:R-:W-:Y:S01]  /*16160*/  @!PT LDS RZ, [RZ] ;  /* 0x00000000fffff984 */ /* 0x000fe20000000800 */
[----:B------:R-:W-:Y:S01]  /*16170*/  @!P0 LDGSTS.E.BYPASS.LTC128B.128 [R180+0x8000], desc[UR6][R8.64] ;  /* 0x0800000008b48fae */ /* 0x000fe2000b901d46 */
[----:B------:R-:W-:Y:S02]  /*16180*/  @!P0 LEA.HI.X R3, R12, R141, R3, 0x1, P1 ;  /* 0x0000008d0c038211 */ /* 0x000fe400008f0c03 */
[----:B------:R-:W-:Y:S05]  /*16190*/  ISETP.GE.AND P1, PT, R183, 0x2, PT ;  /* 0x00000002b700780c */ /* 0x000fea0003f26270 */
        /* <DEDUP_REMOVED lines=16> */
[----:B------:R-:W1:Y:S08]  /*162a0*/  LDSM.16.M88.4 R112, [R169+0x2000] ;  /* 0x00200000a970783b */ /* 0x000e700000000200 */
[----:B------:R-:W3:Y:S08]  /*162b0*/  LDSM.16.M88.4 R116, [R169+0x2800] ;  /* 0x00280000a974783b */ /* 0x000ef00000000200 */
[----:B------:R-:W4:Y:S08]  /*162c0*/  LDSM.16.M88.4 R120, [R169+0x3000] ;  /* 0x00300000a978783b */ /* 0x000f300000000200 */
[----:B------:R-:W5:Y:S08]  /*162d0*/  LDSM.16.M88.4 R124, [R169+0x3800] ;  /* 0x00380000a97c783b */ /* 0x000f700000000200 */
[----:B------:R-:W2:Y:S01]  /*162e0*/  LDSM.16.M88.4 R128, [R169+0x4000] ;  /* 0x00400000a980783b */ /* 0x000ea20000000200 */
[C---:B-1----:R-:W-:Y:S07]  /*162f0*/  HMMA.16816.F32 R4, R108.reuse, R112, RZ ;  /* 0x000000706c04723c */ /* 0x042fee00000018ff */
[----:B------:R-:W1:Y:S01]  /*16300*/  LDSM.16.M88.4 R132, [R169+0x4800] ;  /* 0x00480000a984783b */ /* 0x000e620000000200 */
[C---:B------:R-:W-:Y:S07]  /*16310*/  HMMA.16816.F32 R8, R108.reuse, R114, RZ ;  /* 0x000000726c08723c */ /* 0x040fee00000018ff */
[----:B------:R-:W0:Y:S01]  /*16320*/  LDGDEPBAR ;  /* 0x00000000000079af */ /* 0x000e220000000000 */
[C---:B---3--:R-:W-:Y:S07]  /*16330*/  HMMA.16816.F32 R12, R108.reuse, R116, RZ ;  /* 0x000000746c0c723c */ /* 0x048fee00000018ff */
[----:B------:R-:W3:Y:S01]  /*16340*/  LDSM.16.M88.4 R136, [R169+0x5000] ;  /* 0x00500000a988783b */ /* 0x000ee20000000200 */
[C---:B------:R-:W-:Y:S07]  /*16350*/  HMMA.16816.F32 R16, R108.reuse, R118, RZ ;  /* 0x000000766c10723c */ /* 0x040fee00000018ff */
[----:B------:R-:W3:Y:S01]  /*16360*/  LDSM.16.M88.4 R64, [R169+0x5800] ;  /* 0x00580000a940783b */ /* 0x000ee20000000200 */
[C---:B----4-:R-:W-:Y:S07]  /*16370*/  HMMA.16816.F32 R20, R108.reuse, R120, RZ ;  /* 0x000000786c14723c */ /* 0x050fee00000018ff */
[----:B------:R-:W-:Y:S01]  /*16380*/  LDSM.16.M88.4 R140, [R168] ;  /* 0x00000000a88c783b */ /* 0x000fe20000000200 */
[C---:B------:R-:W-:Y:S06]  /*16390*/  HMMA.16816.F32 R24, R108.reuse, R122, RZ ;  /* 0x0000007a6c18723c */ /* 0x040fec00000018ff */
[C---:B-----5:R-:W-:Y:S01]  /*163a0*/  HMMA.16816.F32 R28, R108.reuse, R124, RZ ;  /* 0x0000007c6c1c723c */ /* 0x060fe200000018ff */
[----:B------:R-:W4:Y:S05]  /*163b0*/  LDSM.16.M88.4 R144, [R163+0x2000] ;  /* 0x00200000a390783b */ /* 0x000f2a0000000200 */
[C---:B------:R-:W-:Y:S03]  /*163c0*/  HMMA.16816.F32 R32, R108.reuse, R126, RZ ;  /* 0x0000007e6c20723c */ /* 0x040fe600000018ff */
[----:B------:R-:W5:Y:S03]  /*163d0*/  LDSM.16.M88.4 R148, [R163+0x2800] ;  /* 0x00280000a394783b */ /* 0x000f660000000200 */
[C---:B--2---:R-:W-:Y:S05]  /*163e0*/  HMMA.16816.F32 R36, R108.reuse, R128, RZ ;  /* 0x000000806c24723c */ /* 0x044fea00000018ff */
[----:B------:R-:W2:Y:S01]  /*163f0*/  LDSM.16.M88.4 R152, [R163+0x3000] ;  /* 0x00300000a398783b */ /* 0x000ea20000000200 */
[C---:B------:R-:W-:Y:S06]  /*16400*/  HMMA.16816.F32 R40, R108.reuse, R130, RZ ;  /* 0x000000826c28723c */ /* 0x040fec00000018ff */
[C---:B-1----:R-:W-:Y:S01]  /*16410*/  HMMA.16816.F32 R44, R108.reuse, R132, RZ ;  /* 0x000000846c2c723c */ /* 0x042fe200000018ff */
        /* <DEDUP_REMOVED lines=9> */
[----:B------:R-:W1:Y:S03]  /*164b0*/  LDSM.16.M88.4 R108, [R163+0x3800] ;  /* 0x00380000a36c783b */ /* 0x000e660000000200 */
[C---:B----4-:R-:W-:Y:S05]  /*164c0*/  HMMA.16816.F32 R4, R140.reuse, R144, R4 ;  /* 0x000000908c04723c */ /* 0x050fea0000001804 */
[----:B------:R-:W-:Y:S01]  /*164d0*/  LDSM.16.M88.4 R128, [R107] ;  /* 0x000000006b80783b */ /* 0x000fe20000000200 */
[C---:B------:R-:W-:Y:S06]  /*164e0*/  HMMA.16816.F32 R8, R140.reuse, R146, R8 ;  /* 0x000000928c08723c */ /* 0x040fec0000001808 */
[C---:B-----5:R-:W-:Y:S06]  /*164f0*/  HMMA.16816.F32 R12, R140.reuse, R148, R12 ;  /* 0x000000948c0c723c */ /* 0x060fec000000180c */
[C---:B------:R-:W-:Y:S06]  /*16500*/  HMMA.16816.F32 R16, R140.reuse, R150, R16 ;  /* 0x000000968c10723c */ /* 0x040fec0000001810 */
[C---:B--2---:R-:W-:Y:S06]  /*16510*/  HMMA.16816.F32 R20, R140.reuse, R152, R20 ;  /* 0x000000988c14723c */ /* 0x044fec0000001814 */
[C---:B------:R-:W-:Y:S06]  /*16520*/  HMMA.16816.F32 R24, R140.reuse, R154, R24 ;  /* 0x0000009a8c18723c */ /* 0x040fec0000001818 */
[C---:B-1----:R-:W-:Y:S06]  /*16530*/  HMMA.16816.F32 R28, R140.reuse, R108, R28 ;  /* 0x0000006c8c1c723c */ /* 0x042fec000000181c */
        /* <DEDUP_REMOVED lines=14> */
[C---:B--2---:R-:W-:Y:S05]  /*16620*/  HMMA.16816.F32 R4, R112.reuse, R124, R4 ;  /* 0x0000007c7004723c */ /* 0x044fea0000001804 */
[----:B------:R-:W-:Y:S01]  /*16630*/  MOV R140, R190 ;  /* 0x000000be008c7202 */ /* 0x000fe20000000f00 */
[C---:B------:R-:W-:Y:S01]  /*16640*/  HMMA.16816.F32 R8, R112.reuse, R126, R8 ;  /* 0x0000007e7008723c */ /* 0x040fe20000001808 */
[----:B------:R-:W2:Y:S04]  /*16650*/  LDSM.16.M88.4 R124, [R156] ;  /* 0x000000009c7c783b */ /* 0x000ea80000000200 */
[----:B------:R-:W-:Y:S01]  /*16660*/  MOV R141, R191 ;  /* 0x000000bf008d7202 */ /* 0x000fe20000000f00 */
        /* <DEDUP_REMOVED lines=18> */
[----:B------:R-:W-:Y:S06]  /*16790*/  HMMA.16816.F32 R64, R112, R118, R64 ;  /* 0x000000767040723c */ /* 0x000fec0000001840 */
[C---:B--2---:R-:W-:Y:S06]  /*167a0*/  HMMA.16816.F32 R4, R120.reuse, R124, R4 ;  /* 0x0000007c7804723c */ /* 0x044fec0000001804 */
[C---:B------:R-:W-:Y:S06]  /*167b0*/  HMMA.16816.F32 R8, R120.reuse, R126, R8 ;  /* 0x0000007e7808723c */ /* 0x040fec0000001808 */
[C---:B-1----:R-:W-:Y:S11]  /*167c0*/  HMMA.16816.F32 R12, R120.reuse, R108, R12 ;  /* 0x0000006c780c723c */ /* 0x042ff6000000180c */
[----:B------:R-:W-:Y:S01]  /*167d0*/  @!UPT UIADD3 URZ, URZ, URZ, URZ ;  /* 0x0000003f3f3ff290 */ /* 0x000fe2000fffe03f */
[----:B------:R-:W-:Y:S01]  /*167e0*/  FMUL.FTZ R3, R4, UR5 ;  /* 0x0000000504037c20 */ /* 0x000fe20008410000 */
[----:B------:R-:W-:Y:S01]  /*167f0*/  FMUL.FTZ R142, R5, UR5 ;  /* 0x00000005058e7c20 */ /* 0x000fe20008410000 */
[----:B------:R-:W-:Y:S01]  /*16800*/  FMUL.FTZ R2, R6, UR5 ;  /* 0x0000000506027c20 */ /* 0x000fe20008410000 */
[----:B------:R-:W-:Y:S01]  /*16810*/  FMUL.FTZ R0, R7, UR5 ;  /* 0x0000000507007c20 */ /* 0x000fe20008410000 */
[----:B------:R-:W1:Y:S01]  /*16820*/  MUFU.TANH R113, R3 ;  /* 0x0000000300717308 */ /* 0x000e620000002400 */
[----:B------:R-:W2:Y:S01]  /*16830*/  LDSM.16.M88.4 R4, [R102+0x1000] ;  /* 0x001000006604783b */ /* 0x000ea20000000200 */
[C---:B------:R-:W-:Y:S03]  /*16840*/  HMMA.16816.F32 R16, R120.reuse, R110, R16 ;  /* 0x0000006e7810723c */ /* 0x040fe60000001810 */
[----:B------:R-:W-:Y:S01]  /*16850*/  FMUL.FTZ R8, R8, UR5 ;  /* 0x0000000508087c20 */ /* 0x000fe20008410000 */
[----:B------:R-:W-:Y:S01]  /*16860*/  FMUL.FTZ R9, R9, UR5 ;  /* 0x0000000509097c20 */ /* 0x000fe20008410000 */
[----:B------:R-:W-:Y:S03]  /*16870*/  FMUL.FTZ R10, R10, UR5 ;  /* 0x000000050a0a7c20 */ /* 0x000fe60008410000 */
[----:B------:R-:W3:Y:S03]  /*16880*/  MUFU.TANH R142, R142 ;  /* 0x0000008e008e7308 */ /* 0x000ee60000002400 */
[----:B------:R-:W-:Y:S07]  /*16890*/  FMUL.FTZ R11, R11, UR5 ;  /* 0x000000050b0b7c20 */ /* 0x000fee0008410000 */
[----:B------:R-:W4:Y:S01]  /*168a0*/  MUFU.TANH R150, R8 ;  /* 0x0000000800967308 */ /* 0x000f220000002400 */
        /* <DEDUP_REMOVED lines=8> */
[----:B------:R-:W-:Y:S06]  /*16930*/  FMUL.FTZ R19, R19, UR5 ;  /* 0x0000000513137c20 */ /* 0x000fec0008410000 */
[----:B------:R-:W1:Y:S10]  /*16940*/  MUFU.TANH R146, R10 ;  /* 0x0000000a00927308 */ /* 0x000e740000002400 */
[----:B------:R5:W1:Y:S01]  /*16950*/  MUFU.TANH R154, R11 ;  /* 0x0000000b009a7308 */ /* 0x000a620000002400 */
[C---:B--2---:R-:W-:Y:S06]  /*16960*/  HMMA.16816.F32 R20, R120.reuse, R4, R20 ;  /* 0x000000047814723c */ /* 0x044fec0000001814 */
[C---:B------:R-:W-:Y:S03]  /*16970*/  HMMA.16816.F32 R24, R120.reuse, R6, R24 ;  /* 0x000000067818723c */ /* 0x040fe60000001818 */
[----:B------:R-:W2:Y:S01]  /*16980*/  MUFU.TANH R139, R2 ;  /* 0x00000002008b7308 */ /* 0x000ea20000002400 */
[----:B------:R-:W-:Y:S09]  /*16990*/  LDSM.16.M88.4 R4, [R102+0x2000] ;  /* 0x002000006604783b */ /* 0x000ff20000000200 */
[----:B------:R-:W1:Y:S01]  /*169a0*/  MUFU.TANH R109, R0 ;  /* 0x00000000006d7308 */ /* 0x000e620000002400 */
[----:B-----5:R-:W5:Y:S09]  /*169b0*/  LDSM.16.M88.4 R8, [R102+0x1800] ;  /* 0x001800006608783b */ /* 0x020f720000000200 */
        /* <DEDUP_REMOVED lines=12> */
[----:B------:R-:W1:Y:S01]  /*16a80*/  MUFU.TANH R133, R16 ;  /* 0x0000001000857308 */ /* 0x000e620000002400 */
[C---:B-----5:R-:W-:Y:S06]  /*16a90*/  HMMA.16816.F32 R28, R120.reuse, R8, R28 ;  /* 0x00000008781c723c */ /* 0x060fec000000181c */
[C---:B------:R-:W-:Y:S03]  /*16aa0*/  HMMA.16816.F32 R32, R120.reuse, R10, R32 ;  /* 0x0000000a7820723c */ /* 0x040fe60000001820 */
[----:B------:R-:W1:Y:S01]  /*16ab0*/  MUFU.TANH R17, R17 ;  /* 0x0000001100117308 */ /* 0x000e620000002400 */
[----:B------:R-:W5:Y:S02]  /*16ac0*/  LDSM.16.M88.4 R8, [R102+0x2800] ;  /* 0x002800006608783b */ /* 0x000f640000000200 */
[C---:B------:R-:W-:Y:S07]  /*16ad0*/  HMMA.16816.F32 R36, R120.reuse, R4, R36 ;  /* 0x000000047824723c */ /* 0x040fee0000001824 */
[----:B------:R-:W1:Y:S01]  /*16ae0*/  MUFU.TANH R131, R18 ;  /* 0x0000001200837308 */ /* 0x000e620000002400 */
[C---:B------:R-:W-:Y:S01]  /*16af0*/  HMMA.16816.F32 R40, R120.reuse, R6, R40 ;  /* 0x000000067828723c */ /* 0x040fe20000001828 */
[----:B------:R-:W3:Y:S08]  /*16b00*/  LDSM.16.M88.4 R4, [R102+0x3000] ;  /* 0x003000006604783b */ /* 0x000ef00000000200 */
        /* <DEDUP_REMOVED lines=18> */
[----:B------:R-:W-:Y:S05]  /*16c30*/  FMUL.FTZ R43, R43, UR5 ;  /* 0x000000052b2b7c20 */ /* 0x000fea0008410000 */
[----:B------:R-:W1:Y:S01]  /*16c40*/  MUFU.TANH R229, R36 ;  /* 0x0000002400e57308 */ /* 0x000e620000002400 */
[C---:B-----5:R-:W-:Y:S06]  /*16c50*/  HMMA.16816.F32 R44, R120.reuse, R8, R44 ;  /* 0x00000008782c723c */ /* 0x060fec000000182c */
[C---:B------:R-:W-:Y:S03]  /*16c60*/  HMMA.16816.F32 R48, R120.reuse, R10, R48 ;  /* 0x0000000a7830723c */ /* 0x040fe60000001830 */
[----:B------:R5:W1:Y:S01]  /*16c70*/  MUFU.TANH R223, R39 ;  /* 0x0000002700df7308 */ /* 0x000a620000002400 */
[----:B------:R-:W4:Y:S02]  /*16c80*/  LDSM.16.M88.4 R8, [R102+0x3800] ;  /* 0x003800006608783b */ /* 0x000f240000000200 */
[----:B------:R-:W-:Y:S07]  /*16c90*/  DEPBAR.LE SB0, 0x0 ;  /* 0x000080000000791a */ /* 0x000fee0000000000 */
[----:B------:R1:W1:Y:S01]  /*16ca0*/  MUFU.TANH R119, R22 ;  /* 0x0000001600777308 */ /* 0x0002620000002400 */
[----:B------:R-:W-:Y:S01]  /*16cb0*/  BAR.SYNC.DEFER_BLOCKING 0x0 ;  /* 0x0000000000007b1d */ /* 0x000fe20000010000 */
[C---:B---3--:R-:W-:Y:S08]  /*16cc0*/  HMMA.16816.F32 R52, R120.reuse, R4, R52 ;  /* 0x000000047834723c */ /* 0x048ff00000001834 */
[----:B------:R3:W1:Y:S01]  /*16cd0*/  MUFU.TANH R117, R23 ;  /* 0x0000001700757308 */ /* 0x0006620000002400 */
        /* <DEDUP_REMOVED lines=16> */
[C---:B----4-:R-:W-:Y:S03]  /*16de0*/  HMMA.16816.F32 R60, R120.reuse, R8, R60 ;  /* 0x00000008783c723c */ /* 0x050fe6000000183c */
[----:B------:R-:W-:Y:S01]  /*16df0*/  FMUL.FTZ R56, R56, UR5 ;  /* 0x0000000538387c20 */ /* 0x000fe20008410000 */
[----:B------:R-:W-:Y:S01]  /*16e00*/  FMUL.FTZ R57, R57, UR5 ;  /* 0x0000000539397c20 */ /* 0x000fe20008410000 */
[----:B------:R-:W-:Y:S01]  /*16e10*/  FMUL.FTZ R58, R58, UR5 ;  /* 0x000000053a3a7c20 */ /* 0x000fe20008410000 */
[----:B------:R-:W-:Y:S03]  /*16e20*/  HMMA.16816.F32 R64, R120, R10, R64 ;  /* 0x0000000a7840723c */ /* 0x000fe60000001840 */
[----:B------:R3:W4:Y:S02]  /*16e30*/  MUFU.TANH R247, R27 ;  /* 0x0000001b00f77308 */ /* 0x0007240000002400 */
        /* <DEDUP_REMOVED lines=9> */
[----:B-----5:R-:W-:Y:S01]  /*16ed0*/  FMUL.FTZ R39, R65, UR5 ;  /* 0x0000000541277c20 */ /* 0x020fe20008410000 */
[----:B------:R-:W-:Y:S01]  /*16ee0*/  FMUL.FTZ R36, R66, UR5 ;  /* 0x0000000542247c20 */ /* 0x000fe20008410000 */
[----:B------:R-:W-:Y:S07]  /*16ef0*/  FMUL.FTZ R3, R67, UR5 ;  /* 0x0000000543037c20 */ /* 0x000fee0008410000 */
        /* <DEDUP_REMOVED lines=29> */
[----:B------:R3:W1:Y:S10]  /*170d0*/  MUFU.TANH R143, R62 ;  /* 0x0000003e008f7308 */ /* 0x0006740000002400 */
[----:B------:R-:W1:Y:S10]  /*170e0*/  MUFU.TANH R63, R63 ;  /* 0x0000003f003f7308 */ /* 0x000e740000002400 */
[----:B------:R-:W1:Y:S10]  /*170f0*/  MUFU.TANH R61, R61 ;  /* 0x0000003d003d7308 */ /* 0x000e740000002400 */
[----:B------:R-:W1:Y:S10]  /*17100*/  MUFU.TANH R39, R39 ;  /* 0x0000002700277308 */ /* 0x000e740000002400 */
[----:B------:R-:W1:Y:S10]  /*17110*/  MUFU.TANH R36, R36 ;  /* 0x0000002400247308 */ /* 0x000e740000002400 */
[----:B------:R-:W1:Y:S01]  /*17120*/  MUFU.TANH R3, R3 ;  /* 0x0000000300037308 */ /* 0x000e620000002400 */
[----:B--234-:R-:W-:Y:S05]  /*17130*/  @!P1 BRA `(.L_x_5758) ;  /* 0x0000000800709947 */ /* 0x01cfea0003800000 */
[----:B------:R-:W2:Y:S01]  /*17140*/  LDC R0, c[0x0][0x248] ;  /* 0x00009200ff007b82 */ /* 0x000ea20000000800 */
[----:B------:R-:W-:Y:S07]  /*17150*/  ISETP.NE.AND P4, PT, R177, RZ, PT ;  /* 0x000000ffb100720c */ /* 0x000fee0003f85270 */
[----:B------:R-:W3:Y:S08]  /*17160*/  @!P0 LDC R10, c[0x0][0x24c] ;  /* 0x00009300ff0a8b82 */ /* 0x000ef00000000800 */
[----:B------:R-:W4:Y:S01]  /*17170*/  @!P0 LDC R6, c[0x0][0x24c] ;  /* 0x00009300ff068b82 */ /* 0x000f220000000800 */
[----:B--2---:R-:W-:Y:S05]  /*17180*/  IMAD.U32 R8, R0, -0x80, RZ ;  /* 0xffffff8000087824 */ /* 0x004fea00078e00ff */
[----:B------:R-:W-:Y:S01]  /*17190*/  SHF.R.S32.HI R9, RZ, 0x1f, R8 ;  /* 0x0000001fff097819 */ /* 0x000fe20000011408 */
[----:B------:R-:W-:Y:S06]  /*171a0*/  @!P4 BRA `(.L_x_5759) ;  /* 0x0000000000f8c947 */ /* 0x000fec0003800000 */
[----:B------:R-:W2:Y:S01]  /*171b0*/  LDC R2, c[0x0][0x380] ;  /* 0x0000e000ff027b82 */ /* 0x000ea20000000800 */
[----:B------:R-:W-:Y:S05]  /*171c0*/  SHF.L.U32 R15, R183, 0x7, RZ ;  /* 0x00000007b70f7819 */ /* 0x000fea00000006ff */
[C---:B------:R-:W-:Y:S02]  /*171d0*/  VIADD R13, R15.reuse, 0xffffff00 ;  /* 0xffffff000f0d7836 */ /* 0x040fe40000000000 */
[----:B------:R-:W-:Y:S03]  /*171e0*/  VIADD R15, R15, 0xffffff80 ;  /* 0xffffff800f0f7836 */ /* 0x000fe60000000000 */
[----:B------:R-:W-:Y:S02]  /*171f0*/  IABS R7, R13 ;  /* 0x0000000d00077213 */ /* 0x000fe40000000000 */
        /* <DEDUP_REMOVED lines=10> */
[--C-:B--2---:R-:W-:Y:S01]  /*172a0*/  IMAD.MOV R5, RZ, RZ, -R19.reuse ;  /* 0x000000ffff057224 */ /* 0x104fe200078e0a13 */
        /* <DEDUP_REMOVED lines=16> */
[----:B------:R-:W-:Y:S01]  /*173b0*/  ISETP.NE.AND P1, PT, R2, RZ, PT ;  /* 0x000000ff0200720c */ /* 0x000fe20003f25270 */
[----:B------:R-:W2:Y:S01]  /*173c0*/  LDC R7, c[0x0][0x24c] ;  /* 0x00009300ff077b82 */ /* 0x000ea20000000800 */
        /* <DEDUP_REMOVED lines=18> */
[----:B------:R-:W-:Y:S04]  /*174f0*/  IMAD R2, R13, R0, RZ ;  /* 0x000000000d027224 */ /* 0x000fe800078e02ff */
[----:B--2---:R-:W-:Y:S01]  /*17500*/  IMAD R2, R11, R7, R2 ;  /* 0x000000070b027224 */ /* 0x004fe200078e0202 */
        /* <DEDUP_REMOVED lines=8> */
.L_x_5759:
[----:B------:R2:W-:Y:S01]  /*17590*/  @P0 STS.128 [R180+0x2000], RZ ;  /* 0x002000ffb4000388 */ /* 0x0005e20000000c00 */
[----:B------:R-:W-:Y:S01]  /*175a0*/  LEA R24, P2, R8, R182, 0x1 ;  /* 0x000000b608187211 */ /* 0x000fe200078408ff */
[----:B------:R-:W5:Y:S01]  /*175b0*/  @!P0 LDC R7, c[0x0][0x24c] ;  /* 0x00009300ff078b82 */ /* 0x000f620000000800 */
[-C--:B------:R-:W-:Y:S01]  /*175c0*/  @!P0 IADD3 R5, P1, R174, R8.reuse, RZ ;  /* 0x00000008ae058210 */ /* 0x080fe20007f3e0ff */
[----:B------:R-:W-:Y:S01]  /*175d0*/  @!P0 IMAD.WIDE.U32 R20, R0, 0x30, R8 ;  /* 0x0000003000148825 */ /* 0x000fe200078e0008 */
[--C-:B------:R-:W-:Y:S02]  /*175e0*/  LEA.HI.X R25, R8, R181, R9.reuse, 0x1, P2 ;  /* 0x000000b508197211 */ /* 0x100fe400010f0c09 */
[C---:B------:R-:W-:Y:S01]  /*175f0*/  @!P0 LEA R11, P2, R0.reuse, R8, 0x5 ;  /* 0x00000008000b8211 */ /* 0x040fe200078428ff */
[--C-:B------:R-:W-:Y:S01]  /*17600*/  @!P0 IMAD.X R2, R173, 0x1, R9.reuse, P1 ;  /* 0x00000001ad028824 */ /* 0x100fe200008e0609 */
[CC--:B------:R-:W-:Y:S01]  /*17610*/  @!P0 LEA R12, P1, R5.reuse, R182.reuse, 0x1 ;  /* 0x000000b6050c8211 */ /* 0x0c0fe200078208ff */
[----:B------:R-:W-:Y:S01]  /*17620*/  @!PT LDS RZ, [RZ] ;  /* 0x00000000fffff984 */ /* 0x000fe20000000800 */
[----:B------:R-:W-:Y:S01]  /*17630*/  @!PT LDS RZ, [RZ] ;  /* 0x00000000fffff984 */ /* 0x000fe20000000800 */
[----:B------:R-:W-:Y:S01]  /*17640*/  @!PT LDS RZ, [RZ] ;  /* 0x00000000fffff984 */ /* 0x000fe20000000800 */
[----:B------:R-:W-:Y:S01]  /*17650*/  @!P0 LDGSTS.E.BYPASS.LTC128B.128 [R180+0x2000], desc[UR6][R24.64] ;  /* 0x0200000018b48fae */ /* 0x000fe2000b901d46 */
[----:B------:R-:W2:Y:S01]  /*17660*/  @!P0 LDC R4, c[0x0][0x24c] ;  /* 0x00009300ff048b82 */ /* 0x000ea20000000800 */
[----:B---3--:R-:W-:Y:S01]  /*17670*/  @!P0 LEA.HI.X R10, R0, R9, R10, 0x5, P2 ;  /* 0x00000009000a8211 */ /* 0x008fe200010f2c0a */
[----:B------:R-:W-:Y:S01]  /*17680*/  @!P0 IMAD.MOV.U32 R18, RZ, RZ, R8 ;  /* 0x000000ffff128224 */ /* 0x000fe200078e0008 */
[----:B------:R3:W-:Y:S01]  /*17690*/  @P0 STS.128 [R180+0x2800], RZ ;  /* 0x002800ffb4000388 */ /* 0x0007e20000000c00 */
[-C--:B------:R-:W-:Y:S01]  /*176a0*/  @!P0 LEA.HI.X R13, R5, R181.reuse, R2, 0x1, P1 ;  /* 0x000000b5050d8211 */ /* 0x080fe200008f0c02 */
[--C-:B------:R-:W-:Y:S01]  /*176b0*/  @!P0 IMAD.MOV.U32 R19, RZ, RZ, R9.reuse ;  /* 0x000000ffff138224 */ /* 0x100fe200078e0009 */
[CC--:B-1----:R-:W-:Y:S01]  /*176c0*/  @!P0 LEA R22, P1, R11.reuse, R182.reuse, 0x1 ;  /* 0x000000b60b168211 */ /* 0x0c2fe200078208ff */
[----:B------:R-:W-:Y:S01]  /*176d0*/  @!P0 IMAD.MOV.U32 R14, RZ, RZ, R8 ;  /* 0x000000ffff0e8224 */ /* 0x000fe200078e0008 */
[----:B------:R-:W1:Y:S01]  /*176e0*/  @!P0 LDC R5, c[0x0][0x24c] ;  /* 0x00009300ff058b82 */ /* 0x000e620000000800 */
[----:B------:R-:W-:Y:S01]  /*176f0*/  @!PT LDS RZ, [RZ] ;  /* 0x00000000fffff984 */ /* 0x000fe20000000800 */
[----:B------:R-:W-:Y:S01]  /*17700*/  @!PT LDS RZ, [RZ] ;  /* 0x00000000fffff984 */ /* 0x000fe20000000800 */
[----:B------:R-:W-:Y:S01]  /*17710*/  @!PT LDS RZ, [RZ] ;  /* 0x00000000fffff984 */ /* 0x000fe20000000800 */
[----:B------:R3:W-:Y:S01]  /*17720*/  @!P0 LDGSTS.E.BYPASS.LTC128B.128 [R180+0x2800], desc[UR6][R12.64] ;  /* 0x028000000cb48fae */ /* 0x0007e2000b901d46 */
[----:B----4-:R-:W-:Y:S01]  /*17730*/  @!P0 IMAD R6, R6, 0x30, RZ ;  /* 0x0000003006068824 */ /* 0x010fe200078e02ff */
[-C--:B------:R-:W-:Y:S01]  /*17740*/  @!P0 LEA.HI.X R23, R11, R181.reuse, R10, 0x1, P1 ;  /* 0x000000b50b178211 */ /* 0x080fe200008f0c0a */
[----:B------:R-:W-:Y:S01]  /*17750*/  @!P0 IMAD.MOV.U32 R15, RZ, RZ, R9 ;  /* 0x000000ffff0f8224 */ /* 0x000fe200078e0009 */
[----:B------:R4:W-:Y:S01]  /*17760*/  @P0 STS.128 [R180+0x3000], RZ ;  /* 0x003000ffb4000388 */ /* 0x0009e20000000c00 */
[----:B------:R-:W-:Y:S01]  /*17770*/  @!P0 IMAD.IADD R6, R6, 0x1, R21 ;  /* 0x0000000106068824 */ /* 0x000fe200078e0215 */
[----:B------:R-:W-:Y:S01]  /*17780*/  @!P0 LEA R26, P2, R20, R182, 0x1 ;  /* 0x000000b6141a8211 */ /* 0x000fe200078408ff */
[----:B------:R-:W4:Y:S01]  /*17790*/  @!P0 LDC R2, c[0x0][0x24c] ;  /* 0x00009300ff028b82 */ /* 0x000f220000000800 */
        /* <DEDUP_REMOVED lines=15> */
[----:B---3--:R-:W-:Y:S02]  /*17890*/  @!P0 IMAD.MOV.U32 R12, RZ, RZ, R8 ;  /* 0x000000ffff0c8224 */ /* 0x008fe400078e0008 */
[----:B------:R-:W-:Y:S02]  /*178a0*/  @!P0 IMAD.MOV.U32 R13, RZ, RZ, R9 ;  /* 0x000000ffff0d8224 */ /* 0x000fe400078e0009 */
[----:B-1----:R-:W-:Y:S01]  /*178b0*/  @!P0 IMAD R5, R5, 0x50, RZ ;  /* 0x0000005005058824 */ /* 0x002fe200078e02ff */
[C---:B-----5:R-:W-:Y:S01]  /*178c0*/  @!P0 LEA.HI.X R7, R0.reuse, R9, R7, 0x6, P1 ;  /* 0x0000000900078211 */ /* 0x060fe200008f3407 */
[----:B------:R-:W-:Y:S01]  /*178d0*/  @!P0 IMAD.WIDE.U32 R12, R0, 0x70, R12 ;  /* 0x00000070000c8825 */ /* 0x000fe200078e000c */
[CC--:B------:R-:W-:Y:S03]  /*178e0*/  @!P0 LEA R8, P1, R10.reuse, R182.reuse, 0x1 ;  /* 0x000000b60a088211 */ /* 0x0c0fe600078208ff */
[----:B------:R-:W-:Y:S01]  /*178f0*/  @!P0 IMAD.IADD R5, R5, 0x1, R19 ;  /* 0x0000000105058824 */ /* 0x000fe200078e0213 */
[-C--:B------:R-:W-:Y:S01]  /*17900*/  @!P0 LEA.HI.X R9, R10, R181.reuse, R7, 0x1, P1 ;  /* 0x000000b50a098211 */ /* 0x080fe200008f0c07 */
[----:B--2---:R-:W-:Y:S01]  /*17910*/  @!P0 IMAD R7, R4, 0x60, RZ ;  /* 0x0000006004078824 */ /* 0x004fe200078e02ff */
[-C--:B------:R-:W-:Y:S01]  /*17920*/  @!P0 LEA R4, P2, R14, R182.reuse, 0x1 ;  /* 0x000000b60e048211 */ /* 0x080fe200078408ff */
[----:B----4-:R-:W-:Y:S01]  /*17930*/  @!P0 IMAD R11, R2, 0x70, RZ ;  /* 0x00000070020b8824 */ /* 0x010fe200078e02ff */
        /* <DEDUP_REMOVED lines=28> */
.L_x_5758:
[----:B-12---:R-:W-:Y:S01]  /*17b00*/  FMNMX.FTZ R7, R113, R105, !PT ;  /* 0x0000006971077209 */ /* 0x006fe20007810000 */
        /* <DEDUP_REMOVED lines=90> */
[--C-:B------:R-:W-:Y:S01]  /*180b0*/  FFMA.FTZ R111, R142, UR4, -R62.reuse ;  /* 0x000000048e6f7c23 */ /* 0x100fe2000801083e */
[--C-:B------:R-:W-:Y:S01]  /*180c0*/  FFMA.FTZ R103, R150, UR4, -R62.reuse ;  /* 0x0000000496677c23 */ /* 0x100fe2000801083e */
[--C-:B------:R-:W-:Y:S01]  /*180d0*/  FFMA.FTZ R66, R148, UR4, -R62.reuse ;  /* 0x0000000494427c23 */ /* 0x100fe2000801083e */
[--C-:B------:R-:W-:Y:S01]  /*180e0*/  FFMA.FTZ R25, R17, UR4, -R62.reuse ;  /* 0x0000000411197c23 */ /* 0x100fe2000801083e */
[--C-:B------:R-:W-:Y:S01]  /*180f0*/  FFMA.FTZ R67, R152, UR4, -R62.reuse ;  /* 0x0000000498437c23 */ /* 0x100fe2000801083e */
[----:B------:R-:W-:Y:S01]  /*18100*/  FFMA.FTZ R64, R137, UR4, -R62 ;  /* 0x0000000489407c23 */ /* 0x000fe2000801083e */
[----:B------:R-:W-:Y:S03]  /*18110*/  FFMA.FTZ R144, R144, UR4, -R60 ;  /* 0x0000000490907c23 */ /* 0x000fe6000801083c */
[----:B------:R-:W-:Y:S01]  /*18120*/  MUFU.EX2 R113, R113 ;  /* 0x0000007100717308 */ /* 0x000fe20000000800 */
[----:B------:R-:W-:Y:S01]  /*18130*/  FFMA.FTZ R133, R133, UR4, -R62 ;  /* 0x0000000485857c23 */ /* 0x000fe2000801083e */
[----:B------:R-:W-:Y:S01]  /*18140*/  FFMA.FTZ R129, R129, UR4, -R60 ;  /* 0x0000000481817c23 */ /* 0x000fe2000801083c */
[--C-:B------:R-:W-:Y:S01]  /*18150*/  FFMA.FTZ R125, R125, UR4, -R62.reuse ;  /* 0x000000047d7d7c23 */ /* 0x100fe2000801083e */
[--C-:B------:R-:W-:Y:S01]  /*18160*/  FFMA.FTZ R112, R221, UR4, -R62.reuse ;  /* 0x00000004dd707c23 */ /* 0x100fe2000801083e */
[--C-:B------:R-:W-:Y:S01]  /*18170*/  FFMA.FTZ R116, R213, UR4, -R62.reuse ;  /* 0x00000004d5747c23 */ /* 0x100fe2000801083e */
[--C-:B------:R-:W-:Y:S01]  /*18180*/  FFMA.FTZ R120, R205, UR4, -R62.reuse ;  /* 0x00000004cd787c23 */ /* 0x100fe2000801083e */
[--C-:B------:R-:W-:Y:S03]  /*18190*/  FFMA.FTZ R123, R203, UR4, -R62.reuse ;  /* 0x00000004cb7b7c23 */ /* 0x100fe6000801083e */
[----:B------:R-:W2:Y:S01]  /*181a0*/  MUFU.EX2 R111, R111 ;  /* 0x0000006f006f7308 */ /* 0x000ea20000000800 */
[C---:B-1----:R-:W-:Y:S01]  /*181b0*/  FMUL.FTZ R16, R38.reuse, R84 ;  /* 0x0000005426107220 */ /* 0x042fe20000410000 */
[C---:B------:R-:W-:Y:S01]  /*181c0*/  FMUL.FTZ R8, R38.reuse, R92 ;  /* 0x0000005c26087220 */ /* 0x040fe20000410000 */
[C---:B------:R-:W-:Y:S01]  /*181d0*/  FMUL.FTZ R17, R38.reuse, R85 ;  /* 0x0000005526117220 */ /* 0x040fe20000410000 */
[C---:B------:R-:W-:Y:S01]  /*181e0*/  FMUL.FTZ R24, R38.reuse, R76 ;  /* 0x0000004c26187220 */ /* 0x040fe20000410000 */
[C---:B------:R-:W-:Y:S01]  /*181f0*/  FMUL.FTZ R32, R38.reuse, R68 ;  /* 0x0000004426207220 */ /* 0x040fe20000410000 */
[----:B------:R-:W-:Y:S01]  /*18200*/  FMUL.FTZ R33, R38, R69 ;  /* 0x0000004526217220 */ /* 0x000fe20000410000 */
[----:B------:R-:W-:Y:S03]  /*18210*/  FFMA.FTZ R124, R197, UR4, -R62 ;  /* 0x00000004c57c7c23 */ /* 0x000fe6000801083e */
[----:B------:R-:W-:Y:S01]  /*18220*/  MUFU.EX2 R103, R103 ;  /* 0x0000006700677308 */ /* 0x000fe20000000800 */
[----:B------:R-:W-:Y:S01]  /*18230*/  FMUL.FTZ R37, R4, UR4 ;  /* 0x0000000404257c20 */ /* 0x000fe20008410000 */
[--C-:B------:R-:W-:Y:S01]  /*18240*/  FFMA.FTZ R110, R139, UR4, -R60.reuse ;  /* 0x000000048b6e7c23 */ /* 0x100fe2000801083c */
[--C-:B------:R-:W-:Y:S01]  /*18250*/  FFMA.FTZ R109, R109, UR4, -R60.reuse ;  /* 0x000000046d6d7c23 */ /* 0x100fe2000801083c */
[--C-:B------:R-:W-:Y:S01]  /*18260*/  FFMA.FTZ R108, R146, UR4, -R60.reuse ;  /* 0x00000004926c7c23 */ /* 0x100fe2000801083c */
[----:B------:R-:W-:Y:S01]  /*18270*/  FFMA.FTZ R65, R154, UR4, -R60 ;  /* 0x000000049a417c23 */ /* 0x000fe2000801083c */
[--C-:B------:R-:W-:Y:S01]  /*18280*/  FFMA.FTZ R128, R153, UR4, -R62.reuse ;  /* 0x0000000499807c23 */ /* 0x100fe2000801083e */
[--C-:B------:R-:W-:Y:S03]  /*18290*/  FFMA.FTZ R149, R149, UR4, -R62.reuse ;  /* 0x0000000495957c23 */ /* 0x100fe6000801083e */
[----:B------:R-:W1:Y:S01]  /*182a0*/  MUFU.EX2 R37, R37 ;  /* 0x0000002500257308 */ /* 0x000e620000000800 */
[----:B--2---:R-:W-:Y:S01]  /*182b0*/  F2FP.F16.F32.PACK_AB R40, R111, R113 ;  /* 0x000000716f28723e */ /* 0x004fe200000000ff */
[--C-:B------:R-:W-:Y:S01]  /*182c0*/  FFMA.FTZ R145, R145, UR4, -R62.reuse ;  /* 0x0000000491917c23 */ /* 0x100fe2000801083e */
[--C-:B------:R-:W-:Y:S01]  /*182d0*/  FFMA.FTZ R61, R61, UR4, -R62.reuse ;  /* 0x000000043d3d7c23 */ /* 0x100fe2000801083e */
[C---:B------:R-:W-:Y:S01]  /*182e0*/  FMUL.FTZ R4, R38.reuse, R96 ;  /* 0x0000006026047220 */ /* 0x040fe20000410000 */
[----:B------:R-:W-:Y:S01]  /*182f0*/  FFMA.FTZ R96, R229, UR4, -R62 ;  /* 0x00000004e5607c23 */ /* 0x000fe2000801083e */
[C---:B------:R-:W-:Y:S01]  /*18300*/  FMUL.FTZ R5, R38.reuse, R97 ;  /* 0x0000006126057220 */ /* 0x040fe20000410000 */
[C---:B------:R-:W-:Y:S03]  /*18310*/  FMUL.FTZ R9, R38.reuse, R93 ;  /* 0x0000005d26097220 */ /* 0x040fe60000410000 */
[----:B------:R-:W-:Y:S01]  /*18320*/  MUFU.EX2 R110, R110 ;  /* 0x0000006e006e7308 */ /* 0x000fe20000000800 */
[--C-:B------:R-:W-:Y:S01]  /*18330*/  FFMA.FTZ R93, R135, UR4, -R60.reuse ;  /* 0x00000004875d7c23 */ /* 0x100fe2000801083c */
[--C-:B------:R-:W-:Y:S01]  /*18340*/  FFMA.FTZ R119, R119, UR4, -R60.reuse ;  /* 0x0000000477777c23 */ /* 0x100fe2000801083c */
[----:B------:R-:W-:Y:S01]  /*18350*/  FFMA.FTZ R113, R38, R187, R113 ;  /* 0x000000bb26717223 */ /* 0x000fe20000010071 */
[--C-:B------:R-:W-:Y:S01]  /*18360*/  FFMA.FTZ R69, R117, UR4, -R60.reuse ;  /* 0x0000000475457c23 */ /* 0x100fe2000801083c */
[--C-:B------:R-:W-:Y:S01]  /*18370*/  FFMA.FTZ R114, R215, UR4, -R60.reuse ;  /* 0x00000004d7727c23 */ /* 0x100fe2000801083c */
[--C-:B------:R-:W-:Y:S01]  /*18380*/  FFMA.FTZ R117, R217, UR4, -R60.reuse ;  /* 0x00000004d9757c23 */ /* 0x100fe2000801083c */
[----:B------:R-:W-:Y:S03]  /*18390*/  FFMA.FTZ R118, R209, UR4, -R60 ;  /* 0x00000004d1767c23 */ /* 0x000fe6000801083c */
[----:B------:R-:W2:Y:S01]  /*183a0*/  MUFU.EX2 R109, R109 ;  /* 0x0000006d006d7308 */ /* 0x000ea20000000800 */
[C---:B-1----:R-:W-:Y:S01]  /*183b0*/  FMUL.FTZ R10, R37.reuse, R94 ;  /* 0x0000005e250a7220 */ /* 0x042fe20000410000 */
[C---:B------:R-:W-:Y:S01]  /*183c0*/  FMUL.FTZ R11, R37.reuse, R95 ;  /* 0x0000005f250b7220 */ /* 0x040fe20000410000 */
[C---:B------:R-:W-:Y:S01]  /*183d0*/  FMUL.FTZ R18, R37.reuse, R86 ;  /* 0x0000005625127220 */ /* 0x040fe20000410000 */
[C---:B------:R-:W-:Y:S01]  /*183e0*/  FMUL.FTZ R34, R37.reuse, R70 ;  /* 0x0000004625227220 */ /* 0x040fe20000410000 */
[----:B------:R-:W-:Y:S01]  /*183f0*/  FMUL.FTZ R35, R37, R71 ;  /* 0x0000004725237220 */ /* 0x000fe20000410000 */
[--C-:B------:R-:W-:Y:S01]  /*18400*/  FFMA.FTZ R70, R115, UR4, -R62.reuse ;  /* 0x0000000473467c23 */ /* 0x100fe2000801083e */
[--C-:B------:R-:W-:Y:S03]  /*18410*/  FFMA.FTZ R71, R251, UR4, -R62.reuse ;  /* 0x00000004fb477c23 */ /* 0x100fe6000801083e */
[----:B------:R-:W1:Y:S01]  /*18420*/  MUFU.EX2 R66, R66 ;  /* 0x0000004200427308 */ /* 0x000e620000000800 */
[--C-:B------:R-:W-:Y:S01]  /*18430*/  FFMA.FTZ R115, R219, UR4, -R62.reuse ;  /* 0x00000004db737c23 */ /* 0x100fe2000801083e */
[C---:B------:R-:W-:Y:S01]  /*18440*/  FMUL.FTZ R6, R37.reuse, R98 ;  /* 0x0000006225067220 */ /* 0x040fe20000410000 */
[C---:B------:R-:W-:Y:S01]  /*18450*/  FMUL.FTZ R7, R37.reuse, R99 ;  /* 0x0000006325077220 */ /* 0x040fe20000410000 */
[C---:B------:R-:W-:Y:S01]  /*18460*/  FMUL.FTZ R19, R37.reuse, R87 ;  /* 0x0000005725137220 */ /* 0x040fe20000410000 */
[----:B------:R-:W-:Y:S01]  /*18470*/  FMUL.FTZ R26, R37, R78 ;  /* 0x0000004e251a7220 */ /* 0x000fe20000410000 */
[----:B------:R-:W-:Y:S01]  /*18480*/  FFMA.FTZ R78, R243, UR4, -R62 ;  /* 0x00000004f34e7c23 */ /* 0x000fe2000801083e */
[----:B------:R-:W-:Y:S03]  /*18490*/  FMUL.FTZ R27, R37, R79 ;  /* 0x0000004f251b7220 */ /* 0x000fe60000410000 */
[----:B------:R-:W-:Y:S01]  /*184a0*/  MUFU.EX2 R108, R108 ;  /* 0x0000006c006c7308 */ /* 0x000fe20000000800 */
[----:B--2---:R-:W-:Y:S01]  /*184b0*/  F2FP.F16.F32.PACK_AB R41, R109, R110 ;  /* 0x0000006e6d29723e */ /* 0x004fe200000000ff */
[--C-:B------:R-:W-:Y:S01]  /*184c0*/  FFMA.FTZ R87, R131, UR4, -R60.reuse ;  /* 0x0000000483577c23 */ /* 0x100fe2000801083c */
[--C-:B------:R-:W-:Y:S01]  /*184d0*/  FFMA.FTZ R79, R241, UR4, -R60.reuse ;  /* 0x00000004f14f7c23 */ /* 0x100fe2000801083c */
[--C-:B------:R-:W-:Y:S01]  /*184e0*/  FFMA.FTZ R98, R223, UR4, -R60.reuse ;  /* 0x00000004df627c23 */ /* 0x100fe2000801083c */
[--C-:B------:R-:W-:Y:S01]  /*184f0*/  FFMA.FTZ R121, R207, UR4, -R60.reuse ;  /* 0x00000004cf797c23 */ /* 0x100fe2000801083c */
[----:B------:R-:W-:Y:S01]  /*18500*/  FFMA.FTZ R122, R201, UR4, -R60 ;  /* 0x00000004c97a7c23 */ /* 0x000fe2000801083c */
[----:B------:R-:W-:Y:S03]  /*18510*/  FFMA.FTZ R110, R37, R188, R110 ;  /* 0x000000bc256e7223 */ /* 0x000fe6000001006e */
[----:B------:R-:W2:Y:S01]  /*18520*/  MUFU.EX2 R65, R65 ;  /* 0x0000004100417308 */ /* 0x000ea20000000800 */
[----:B-1----:R-:W-:Y:S01]  /*18530*/  F2FP.F16.F32.PACK_AB R42, R66, R103 ;  /* 0x00000067422a723e */ /* 0x002fe200000000ff */
[--C-:B------:R-:W-:Y:S01]  /*18540*/  FFMA.FTZ R126, R193, UR4, -R60.reuse ;  /* 0x00000004c17e7c23 */ /* 0x100fe2000801083c */
[--C-:B------:R-:W-:Y:S01]  /*18550*/  FFMA.FTZ R130, R147, UR4, -R60.reuse ;  /* 0x0000000493827c23 */ /* 0x100fe2000801083c */
[--C-:B------:R-:W-:Y:S01]  /*18560*/  FFMA.FTZ R189, R189, UR4, -R60.reuse ;  /* 0x00000004bdbd7c23 */ /* 0x100fe2000801083c */
[--C-:B------:R-:W-:Y:S01]  /*18570*/  FFMA.FTZ R143, R143, UR4, -R60.reuse ;  /* 0x000000048f8f7c23 */ /* 0x100fe2000801083c */
[----:B------:R-:W-:Y:S01]  /*18580*/  ISETP.GT.AND P0, PT, R183, 0x1, PT ;  /* 0x00000001b700780c */ /* 0x000fe20003f04270 */
[----:B------:R-:W-:Y:S03]  /*18590*/  FFMA.FTZ R63, R63, UR4, -R60 ;  /* 0x000000043f3f7c23 */ /* 0x000fe6000801083c */
[----:B------:R1:W-:Y:S10]  /*185a0*/  MUFU.EX2 R85, R25 ;  /* 0x0000001900557308 */ /* 0x0003f40000000800 */
[----:B------:R-:W-:Y:S01]  /*185b0*/  MUFU.EX2 R67, R67 ;  /* 0x0000004300437308 */ /* 0x000fe20000000800 */
[----:B--2---:R-:W-:Y:S09]  /*185c0*/  F2FP.F16.F32.PACK_AB R43, R65, R108 ;  /* 0x0000006c412b723e */ /* 0x004ff200000000ff */
[----:B------:R-:W-:Y:S01]  /*185d0*/  MUFU.EX2 R64, R64 ;  /* 0x0000004000407308 */ /* 0x000fe20000000800 */
[C---:B------:R-:W-:Y:S05]  /*185e0*/  HMMA.16816.F32 R4, R40.reuse, R12, R4 ;  /* 0x0000000c2804723c */ /* 0x040fea0000001804 */
[C---:B-1----:R-:W-:Y:S01]  /*185f0*/  FMUL.FTZ R25, R38.reuse, R77 ;  /* 0x0000004d26197220 */ /* 0x042fe20000410000 */
[C---:B------:R-:W-:Y:S03]  /*18600*/  HMMA.16816.F32 R8, R40.reuse, R14, R8 ;  /* 0x0000000e2808723c */ /* 0x040fe60000001808 */
[----:B------:R-:W-:Y:S02]  /*18610*/  MUFU.EX2 R92, R144 ;  /* 0x00000090005c7308 */ /* 0x000fe40000000800 */
[C---:B------:R-:W-:Y:S01]  /*18620*/  FMUL.FTZ R12, R38.reuse, R88 ;  /* 0x00000058260c7220 */ /* 0x040fe20000410000 */
[C---:B------:R-:W-:Y:S01]  /*18630*/  FMUL.FTZ R13, R38.reuse, R89 ;  /* 0x00000059260d7220 */ /* 0x040fe20000410000 */
[C---:B------:R-:W-:Y:S01]  /*18640*/  FMUL.FTZ R14, R37.reuse, R90 ;  /* 0x0000005a250e7220 */ /* 0x040fe20000410000 */
[----:B------:R-:W-:Y:S05]  /*18650*/  FMUL.FTZ R15, R37, R91 ;  /* 0x0000005b250f7220 */ /* 0x000fea0000410000 */
[----:B------:R-:W1:Y:S01]  /*18660*/  MUFU.EX2 R93, R93 ;  /* 0x0000005d005d7308 */ /* 0x000e620000000800 */
[--C-:B------:R-:W-:Y:S01]  /*18670*/  FFMA.FTZ R77, R127, UR4, -R62.reuse ;  /* 0x000000047f4d7c23 */ /* 0x100fe2000801083e */
[--C-:B------:R-:W-:Y:S01]  /*18680*/  FFMA.FTZ R89, R227, UR4, -R62.reuse ;  /* 0x00000004e3597c23 */ /* 0x100fe2000801083e */
[----:B------:R-:W-:Y:S01]  /*18690*/  FFMA.FTZ R127, R195, UR4, -R62 ;  /* 0x00000004c37f7c23 */ /* 0x000fe2000801083e */
[--C-:B------:R-:W-:Y:S01]  /*186a0*/  FFMA.FTZ R90, R233, UR4, -R60.reuse ;  /* 0x00000004e95a7c23 */ /* 0x100fe2000801083c */
[C---:B------:R-:W-:Y:S05]  /*186b0*/  HMMA.16816.F32 R12, R40.reuse, R20, R12 ;  /* 0x00000014280c723c */ /* 0x040fea000000180c */
[----:B------:R-:W2:Y:S01]  /*186c0*/  MUFU.EX2 R88, R133 ;  /* 0x0000008500587308 */ /* 0x000ea20000000800 */
[----:B------:R-:W-:Y:S01]  /*186d0*/  FFMA.FTZ R91, R225, UR4, -R60 ;  /* 0x00000004e15b7c23 */ /* 0x000fe2000801083c */
[C---:B------:R-:W-:Y:S08]  /*186e0*/  HMMA.16816.F32 R16, R40.reuse, R22, R16 ;  /* 0x000000162810723c */ /* 0x040ff00000001810 */
[----:B------:R-:W-:Y:S03]  /*186f0*/  MUFU.EX2 R87, R87 ;  /* 0x0000005700577308 */ /* 0x000fe60000000800 */
[C---:B------:R-:W-:Y:S01]  /*18700*/  FMUL.FTZ R20, R38.reuse, R80 ;  /* 0x0000005026147220 */ /* 0x040fe20000410000 */
[C---:B------:R-:W-:Y:S01]  /*18710*/  FMUL.FTZ R21, R38.reuse, R81 ;  /* 0x0000005126157220 */ /* 0x040fe20000410000 */
[C---:B------:R-:W-:Y:S01]  /*18720*/  FMUL.FTZ R22, R37.reuse, R82 ;  /* 0x0000005225167220 */ /* 0x040fe20000410000 */
[----:B------:R-:W-:Y:S01]  /*18730*/  FMUL.FTZ R23, R37, R83 ;  /* 0x0000005325177220 */ /* 0x000fe20000410000 */
[--C-:B------:R-:W-:Y:S03]  /*18740*/  FFMA.FTZ R81, R237, UR4, -R62.reuse ;  /* 0x00000004ed517c23 */ /* 0x100fe6000801083e */
[----:B------:R-:W3:Y:S01]  /*18750*/  MUFU.EX2 R76, R129 ;  /* 0x00000081004c7308 */ /* 0x000ee20000000800 */
[----:B------:R-:W-:Y:S01]  /*18760*/  FFMA.FTZ R80, R235, UR4, -R62 ;  /* 0x00000004eb507c23 */ /* 0x000fe2000801083e */
[--C-:B------:R-:W-:Y:S01]  /*18770*/  FFMA.FTZ R82, R239, UR4, -R60.reuse ;  /* 0x00000004ef527c23 */ /* 0x100fe2000801083c */
[C---:B------:R-:W-:Y:S03]  /*18780*/  HMMA.16816.F32 R20, R40.reuse, R28, R20 ;  /* 0x0000001c2814723c */ /* 0x040fe60000001814 */
[----:B------:R-:W-:Y:S04]  /*18790*/  FFMA.FTZ R83, R231, UR4, -R60 ;  /* 0x00000004e7537c23 */ /* 0x000fe8000801083c */
        /* <DEDUP_REMOVED lines=8> */
[----:B------:R-:W-:Y:S01]  /*18820*/  FADD.FTZ R38, R111, R113 ;  /* 0x000000716f267221 */ /* 0x000fe20000010000 */
[----:B------:R-:W-:Y:S04]  /*18830*/  FFMA.FTZ R113, R155, UR4, -R62 ;  /* 0x000000049b717c23 */ /* 0x000fe8000801083e */
[----:B------:R5:W-:Y:S01]  /*18840*/  MUFU.EX2 R68, R119 ;  /* 0x0000007700447308 */ /* 0x000be20000000800 */
[--C-:B------:R-:W-:Y:S01]  /*18850*/  FFMA.FTZ R73, R249, UR4, -R60.reuse ;  /* 0x00000004f9497c23 */ /* 0x100fe2000801083c */
[----:B------:R-:W-:Y:S01]  /*18860*/  FFMA.FTZ R74, R247, UR4, -R60 ;  /* 0x00000004f74a7c23 */ /* 0x000fe2000801083c */
[C---:B------:R-:W-:Y:S03]  /*18870*/  HMMA.16816.F32 R28, R40.reuse, R44, R28 ;  /* 0x0000002c281c723c */ /* 0x040fe6000000181c */
[----:B------:R-:W-:Y:S01]  /*18880*/  FADD.FTZ R37, R109, R110 ;  /* 0x0000006e6d257221 */ /* 0x000fe20000010000 */
[----:B------:R-:W-:Y:S03]  /*18890*/  FADD.FTZ R103, R103, R38 ;  /* 0x0000002667677221 */ /* 0x000fe60000010000 */
[----:B------:R-:W4:Y:S01]  /*188a0*/  MUFU.EX2 R69, R69 ;  /* 0x0000004500457308 */ /* 0x000f220000000800 */
[----:B------:R-:W-:Y:S01]  /*188b0*/  HMMA.16816.F32 R32, R40, R46, R32 ;  /* 0x0000002e2820723c */ /* 0x000fe20000001820 */
[----:B------:R-:W4:Y:S02]  /*188c0*/  LDSM.16.MT88.4 R44, [R160+0x6800] ;  /* 0x00680000a02c783b */ /* 0x000f240000004200 */
[----:B------:R-:W-:Y:S01]  /*188d0*/  FADD.FTZ R38, R66, R103 ;  /* 0x0000006742267221 */ /* 0x000fe20000010000 */
[----:B------:R-:W-:Y:S05]  /*188e0*/  FADD.FTZ R108, R108, R37 ;  /* 0x000000256c6c7221 */ /* 0x000fea0000010000 */
[----:B------:R-:W-:Y:S02]  /*188f0*/  MUFU.EX2 R70, R70 ;  /* 0x0000004600467308 */ /* 0x000fe40000000800 */
[----:B-1----:R-:W-:Y:S02]  /*18900*/  F2FP.F16.F32.PACK_AB R41, R93, R92 ;  /* 0x0000005c5d29723e */ /* 0x002fe400000000ff */
[----:B--2---:R-:W-:Y:S01]  /*18910*/  F2FP.F16.F32.PACK_AB R42, R85, R88 ;  /* 0x00000058552a723e */ /* 0x004fe200000000ff */
[--C-:B-----5:R-:W-:Y:S01]  /*18920*/  FFMA.FTZ R119, R211, UR4, -R62.reuse ;  /* 0x00000004d3777c23 */ /* 0x120fe2000801083e */
[----:B---3--:R-:W-:Y:S01]  /*18930*/  F2FP.F16.F32.PACK_AB R43, R76, R87 ;  /* 0x000000574c2b723e */ /* 0x008fe200000000ff */
[----:B------:R-:W-:Y:S03]  /*18940*/  FFMA.FTZ R62, R39, UR4, -R62 ;  /* 0x00000004273e7c23 */ /* 0x000fe6000801083e */
[----:B------:R-:W1:Y:S01]  /*18950*/  MUFU.EX2 R71, R71 ;  /* 0x0000004700477308 */ /* 0x000e620000000800 */
[----:B------:R-:W-:Y:S01]  /*18960*/  F2FP.F16.F32.PACK_AB R40, R64, R67 ;  /* 0x000000434028723e */ /* 0x000fe200000000ff */
[----:B------:R-:W-:Y:S01]  /*18970*/  FADD.FTZ R65, R65, R108 ;  /* 0x0000006c41417221 */ /* 0x000fe20000010000 */
[----:B------:R-:W-:Y:S01]  /*18980*/  FADD.FTZ R37, R67, R38 ;  /* 0x0000002643257221 */ /* 0x000fe20000010000 */
[--C-:B------:R-:W-:Y:S01]  /*18990*/  FFMA.FTZ R125, R199, UR4, -R60.reuse ;  /* 0x00000004c77d7c23 */ /* 0x100fe2000801083c */
        /* <DEDUP_REMOVED lines=12> */
[----:B------:R-:W3:Y:S06]  /*18a60*/  LDSM.16.MT88.4 R48, [R164+0x7000] ;  /* 0x00700000a430783b */ /* 0x000eec0000004200 */
[----:B------:R-:W-:Y:S01]  /*18a70*/  MUFU.EX2 R75, R75 ;  /* 0x0000004b004b7308 */ /* 0x000fe20000000800 */
[----:B------:R-:W-:Y:S01]  /*18a80*/  FADD.FTZ R38, R85, R88 ;  /* 0x0000005855267221 */ /* 0x000fe20000010000 */
[C---:B------:R-:W-:Y:S01]  /*18a90*/  HMMA.16816.F32 R16, R40.reuse, R54, R16 ;  /* 0x000000362810723c */ /* 0x040fe20000001810 */
[----:B------:R-:W5:Y:S07]  /*18aa0*/  LDSM.16.MT88.4 R52, [R162+0x7000] ;  /* 0x00700000a234783b */ /* 0x000f6e0000004200 */
[----:B------:R-:W5:Y:S01]  /*18ab0*/  MUFU.EX2 R78, R78 ;  /* 0x0000004e004e7308 */ /* 0x000f620000000800 */
[C---:B------:R-:W-:Y:S03]  /*18ac0*/  HMMA.16816.F32 R20, R40.reuse, R56, R20 ;  /* 0x000000382814723c */ /* 0x040fe60000001814 */
[----:B------:R-:W-:Y:S03]  /*18ad0*/  FADD.FTZ R87, R76, R87 ;  /* 0x000000574c577221 */ /* 0x000fe60000010000 */
[C---:B------:R-:W-:Y:S03]  /*18ae0*/  HMMA.16816.F32 R24, R40.reuse, R58, R24 ;  /* 0x0000003a2818723c */ /* 0x040fe60000001818 */
[----:B------:R-:W-:Y:S01]  /*18af0*/  MUFU.EX2 R79, R79 ;  /* 0x0000004f004f7308 */ /* 0x000fe20000000800 */
[----:B------:R-:W5:Y:S01]  /*18b00*/  LDSM.16.MT88.4 R56, [R161+0x7000] ;  /* 0x00700000a138783b */ /* 0x000f620000004200 */
[----:B------:R-:W-:Y:S01]  /*18b10*/  MOV R103, R0 ;  /* 0x0000000000677202 */ /* 0x000fe20000000f00 */
[C---:B----4-:R-:W-:Y:S07]  /*18b20*/  HMMA.16816.F32 R28, R40.reuse, R44, R28 ;  /* 0x0000002c281c723c */ /* 0x050fee000000181c */
[----:B------:R-:W4:Y:S01]  /*18b30*/  MUFU.EX2 R82, R82 ;  /* 0x0000005200527308 */ /* 0x000f220000000800 */
[----:B------:R-:W-:Y:S01]  /*18b40*/  HMMA.16816.F32 R32, R40, R46, R32 ;  /* 0x0000002e2820723c */ /* 0x000fe20000001820 */
[----:B------:R-:W4:Y:S08]  /*18b50*/  LDSM.16.MT88.4 R44, [R160+0x7000] ;  /* 0x00700000a02c783b */ /* 0x000f300000004200 */
[----:B------:R-:W-:Y:S02]  /*18b60*/  MUFU.EX2 R81, R81 ;  /* 0x0000005100517308 */ /* 0x000fe40000000800 */
[----:B------:R-:W-:Y:S01]  /*18b70*/  F2FP.F16.F32.PACK_AB R40, R72, R77 ;  /* 0x0000004d4828723e */ /* 0x000fe200000000ff */
[----:B------:R-:W-:Y:S01]  /*18b80*/  FADD.FTZ R77, R77, R38 ;  /* 0x000000264d4d7221 */ /* 0x000fe20000010000 */
[----:B------:R-:W-:Y:S01]  /*18b90*/  F2FP.F16.F32.PACK_AB R41, R69, R68 ;  /* 0x000000444529723e */ /* 0x000fe200000000ff */
        /* <DEDUP_REMOVED lines=8> */
[C---:B---3--:R-:W-:Y:S02]  /*18c20*/  HMMA.16816.F32 R4, R40.reuse, R48, R4 ;  /* 0x000000302804723c */ /* 0x048fe40000001804 */
[----:B------:R-:W-:Y:S01]  /*18c30*/  MUFU.EX2 R83, R83 ;  /* 0x0000005300537308 */ /* 0x000fe20000000800 */
[----:B------:R-:W-:Y:S01]  /*18c40*/  FADD.FTZ R73, R73, R68 ;  /* 0x0000004449497221 */ /* 0x000fe20000010000 */
[----:B------:R-:W-:Y:S02]  /*18c50*/  FADD.FTZ R70, R71, R70 ;  /* 0x0000004647467221 */ /* 0x000fe40000010000 */
[C---:B------:R-:W-:Y:S01]  /*18c60*/  HMMA.16816.F32 R8, R40.reuse, R50, R8 ;  /* 0x000000322808723c */ /* 0x040fe20000001808 */
[----:B------:R-:W2:Y:S05]  /*18c70*/  LDSM.16.MT88.4 R48, [R164+0x7800] ;  /* 0x00780000a430783b */ /* 0x000eaa0000004200 */
[----:B------:R-:W3:Y:S01]  /*18c80*/  MUFU.EX2 R90, R90 ;  /* 0x0000005a005a7308 */ /* 0x000ee20000000800 */
[----:B------:R-:W-:Y:S01]  /*18c90*/  FADD.FTZ R74, R74, R73 ;  /* 0x000000494a4a7221 */ /* 0x000fe20000010000 */
[C---:B-----5:R-:W-:Y:S08]  /*18ca0*/  HMMA.16816.F32 R12, R40.reuse, R52, R12 ;  /* 0x00000034280c723c */ /* 0x060ff0000000180c */
[----:B------:R-:W-:Y:S01]  /*18cb0*/  MUFU.EX2 R96, R96 ;  /* 0x0000006000607308 */ /* 0x000fe20000000800 */
[C---:B------:R-:W-:Y:S01]  /*18cc0*/  HMMA.16816.F32 R16, R40.reuse, R54, R16 ;  /* 0x000000362810723c */ /* 0x040fe20000001810 */
[----:B------:R-:W5:Y:S05]  /*18cd0*/  LDSM.16.MT88.4 R52, [R162+0x7800] ;  /* 0x00780000a234783b */ /* 0x000f6a0000004200 */
[C---:B------:R-:W-:Y:S03]  /*18ce0*/  HMMA.16816.F32 R20, R40.reuse, R56, R20 ;  /* 0x000000382814723c */ /* 0x040fe60000001814 */
[----:B------:R-:W5:Y:S03]  /*18cf0*/  MUFU.EX2 R89, R89 ;  /* 0x0000005900597308 */ /* 0x000f660000000800 */
[C---:B------:R-:W-:Y:S01]  /*18d00*/  HMMA.16816.F32 R24, R40.reuse, R58, R24 ;  /* 0x0000003a2818723c */ /* 0x040fe20000001818 */
[----:B------:R-:W5:Y:S06]  /*18d10*/  LDSM.16.MT88.4 R56, [R161+0x7800] ;  /* 0x00780000a138783b */ /* 0x000f6c0000004200 */
[----:B------:R-:W-:Y:S01]  /*18d20*/  MUFU.EX2 R91, R91 ;  /* 0x0000005b005b7308 */ /* 0x000fe20000000800 */
[C---:B----4-:R-:W-:Y:S09]  /*18d30*/  HMMA.16816.F32 R28, R40.reuse, R44, R28 ;  /* 0x0000002c281c723c */ /* 0x050ff2000000181c */
[----:B------:R-:W4:Y:S01]  /*18d40*/  MUFU.EX2 R98, R98 ;  /* 0x0000006200627308 */ /* 0x000f220000000800 */
[----:B------:R-:W-:Y:S01]  /*18d50*/  HMMA.16816.F32 R32, R40, R46, R32 ;  /* 0x0000002e2820723c */ /* 0x000fe20000001820 */
[----:B------:R-:W4:Y:S06]  /*18d60*/  LDSM.16.MT88.4 R44, [R160+0x7800] ;  /* 0x00780000a02c783b */ /* 0x000f2c0000004200 */
        /* <DEDUP_REMOVED lines=17> */
[C---:B-----5:R-:W-:Y:S01]  /*18e80*/  HMMA.16816.F32 R12, R40.reuse, R52, R12 ;  /* 0x00000034280c723c */ /* 0x060fe2000000180c */
[----:B------:R-:W2:Y:S01]  /*18e90*/  LDSM.16.MT88.4 R48, [R164+0x8000] ;  /* 0x00800000a430783b */ /* 0x000ea20000004200 */
[----:B------:R-:W3:Y:S03]  /*18ea0*/  MUFU.EX2 R117, R117 ;  /* 0x0000007500757308 */ /* 0x000ee60000000800 */
[----:B------:R-:W-:Y:S01]  /*18eb0*/  FADD.FTZ R90, R90, R83 ;  /* 0x000000535a5a7221 */ /* 0x000fe20000010000 */
[C---:B------:R-:W-:Y:S03]  /*18ec0*/  HMMA.16816.F32 R16, R40.reuse, R54, R16 ;  /* 0x000000362810723c */ /* 0x040fe60000001810 */
[----:B------:R-:W5:Y:S03]  /*18ed0*/  LDSM.16.MT88.4 R52, [R162+0x8000] ;  /* 0x00800000a234783b */ /* 0x000f660000004200 */
[----:B------:R-:W-:Y:S01]  /*18ee0*/  MUFU.EX2 R116, R116 ;  /* 0x0000007400747308 */ /* 0x000fe20000000800 */
[C---:B------:R-:W-:Y:S06]  /*18ef0*/  HMMA.16816.F32 R20, R40.reuse, R56, R20 ;  /* 0x000000382814723c */ /* 0x040fec0000001814 */
[C---:B------:R-:W-:Y:S01]  /*18f00*/  HMMA.16816.F32 R24, R40.reuse, R58, R24 ;  /* 0x0000003a2818723c */ /* 0x040fe20000001818 */
[----:B------:R-:W5:Y:S02]  /*18f10*/  LDSM.16.MT88.4 R56, [R161+0x8000] ;  /* 0x00800000a138783b */ /* 0x000f640000004200 */
[----:B------:R-:W5:Y:S03]  /*18f20*/  MUFU.EX2 R119, R119 ;  /* 0x0000007700777308 */ /* 0x000f660000000800 */
[C---:B----4-:R-:W-:Y:S07]  /*18f30*/  HMMA.16816.F32 R28, R40.reuse, R44, R28 ;  /* 0x0000002c281c723c */ /* 0x050fee000000181c */
[----:B------:R-:W-:Y:S01]  /*18f40*/  MUFU.EX2 R118, R118 ;  /* 0x0000007600767308 */ /* 0x000fe20000000800 */
[----:B------:R-:W-:Y:S01]  /*18f50*/  HMMA.16816.F32 R32, R40, R46, R32 ;  /* 0x0000002e2820723c */ /* 0x000fe20000001820 */
[----:B------:R-:W4:Y:S08]  /*18f60*/  LDSM.16.MT88.4 R44, [R160+0x8000] ;  /* 0x00800000a02c783b */ /* 0x000f300000004200 */
[----:B------:R-:W4:Y:S02]  /*18f70*/  MUFU.EX2 R121, R121 ;  /* 0x0000007900797308 */ /* 0x000f240000000800 */
[C---:B------:R-:W-:Y:S01]  /*18f80*/  F2FP.F16.F32.PACK_AB R40, R89.reuse, R96 ;  /* 0x000000605928723e */ /* 0x040fe200000000ff */
        /* <DEDUP_REMOVED lines=13> */
[C---:B-----5:R-:W-:Y:S09]  /*19060*/  HMMA.16816.F32 R12, R40.reuse, R52, R12 ;  /* 0x00000034280c723c */ /* 0x060ff2000000180c */
[----:B------:R-:W3:Y:S01]  /*19070*/  MUFU.EX2 R125, R125 ;  /* 0x0000007d007d7308 */ /* 0x000ee20000000800 */
[C---:B------:R-:W-:Y:S01]  /*19080*/  HMMA.16816.F32 R16, R40.reuse, R54, R16 ;  /* 0x000000362810723c */ /* 0x040fe20000001810 */
[----:B------:R-:W5:Y:S05]  /*19090*/  LDSM.16.MT88.4 R52, [R162+0x8800] ;  /* 0x00880000a234783b */ /* 0x000f6a0000004200 */
[C---:B------:R-:W-:Y:S03]  /*190a0*/  HMMA.16816.F32 R20, R40.reuse, R56, R20 ;  /* 0x000000382814723c */ /* 0x040fe60000001814 */
[----:B------:R-:W-:Y:S03]  /*190b0*/  MUFU.EX2 R124, R124 ;  /* 0x0000007c007c7308 */ /* 0x000fe60000000800 */
[C---:B------:R-:W-:Y:S01]  /*190c0*/  HMMA.16816.F32 R24, R40.reuse, R58, R24 ;  /* 0x0000003a2818723c */ /* 0x040fe20000001818 */
[----:B------:R-:W5:Y:S06]  /*190d0*/  LDSM.16.MT88.4 R56, [R161+0x8800] ;  /* 0x00880000a138783b */ /* 0x000f6c0000004200 */
[----:B------:R-:W5:Y:S01]  /*190e0*/  MUFU.EX2 R127, R127 ;  /* 0x0000007f007f7308 */ /* 0x000f620000000800 */
[C---:B----4-:R-:W-:Y:S09]  /*190f0*/  HMMA.16816.F32 R28, R40.reuse, R44, R28 ;  /* 0x0000002c281c723c */ /* 0x050ff2000000181c */
[----:B------:R-:W-:Y:S01]  /*19100*/  MUFU.EX2 R126, R126 ;  /* 0x0000007e007e7308 */ /* 0x000fe20000000800 */
[----:B------:R-:W-:Y:S01]  /*19110*/  HMMA.16816.F32 R32, R40, R46, R32 ;  /* 0x0000002e2820723c */ /* 0x000fe20000001820 */
[----:B------:R-:W4:Y:S06]  /*19120*/  LDSM.16.MT88.4 R44, [R160+0x8800] ;  /* 0x00880000a02c783b */ /* 0x000f2c0000004200 */
[----:B------:R-:W-:Y:S02]  /*19130*/  F2FP.F16.F32.PACK_AB R40, R119, R116 ;  /* 0x000000747728723e */ /* 0x000fe400000000ff */
[----:B------:R-:W4:Y:S02]  /*19140*/  MUFU.EX2 R111, R189 ;  /* 0x000000bd006f7308 */ /* 0x000f240000000800 */
        /* <DEDUP_REMOVED lines=13> */
[C---:B-----5:R-:W-:Y:S06]  /*19220*/  HMMA.16816.F32 R12, R40.reuse, R52, R12 ;  /* 0x00000034280c723c */ /* 0x060fec000000180c */
[C---:B------:R-:W-:Y:S01]  /*19230*/  HMMA.16816.F32 R16, R40.reuse, R54, R16 ;  /* 0x000000362810723c */ /* 0x040fe20000001810 */
[----:B------:R-:W3:Y:S02]  /*19240*/  LDSM.16.MT88.4 R52, [R162+0x9000] ;  /* 0x00900000a234783b */ /* 0x000ee40000004200 */
[----:B------:R-:W5:Y:S03]  /*19250*/  MUFU.EX2 R130, R130 ;  /* 0x0000008200827308 */ /* 0x000f660000000800 */
[C---:B------:R-:W-:Y:S07]  /*19260*/  HMMA.16816.F32 R20, R40.reuse, R56, R20 ;  /* 0x000000382814723c */ /* 0x040fee0000001814 */
[----:B------:R-:W-:Y:S01]  /*19270*/  MUFU.EX2 R109, R149 ;  /* 0x00000095006d7308 */ /* 0x000fe20000000800 */
[C---:B------:R-:W-:Y:S01]  /*19280*/  HMMA.16816.F32 R24, R40.reuse, R58, R24 ;  /* 0x0000003a2818723c */ /* 0x040fe20000001818 */
[----:B------:R-:W3:Y:S05]  /*19290*/  LDSM.16.MT88.4 R56, [R161+0x9000] ;  /* 0x00900000a138783b */ /* 0x000eea0000004200 */
[C---:B----4-:R-:W-:Y:S03]  /*192a0*/  HMMA.16816.F32 R28, R40.reuse, R44, R28 ;  /* 0x0000002c281c723c */ /* 0x050fe6000000181c */
[----:B------:R-:W4:Y:S03]  /*192b0*/  MUFU.EX2 R66, R145 ;  /* 0x0000009100427308 */ /* 0x000f260000000800 */
[----:B------:R-:W-:Y:S01]  /*192c0*/  HMMA.16816.F32 R32, R40, R46, R32 ;  /* 0x0000002e2820723c */ /* 0x000fe20000001820 */
[----:B------:R-:W3:Y:S06]  /*192d0*/  LDSM.16.MT88.4 R44, [R160+0x9000] ;  /* 0x00900000a02c783b */ /* 0x000eec0000004200 */
[----:B------:R-:W-:Y:S01]  /*192e0*/  MUFU.EX2 R64, R143 ;  /* 0x0000008f00407308 */ /* 0x000fe20000000800 */
[----:B------:R-:W-:Y:S03]  /*192f0*/  F2FP.F16.F32.PACK_AB R40, R127, R124 ;  /* 0x0000007c7f28723e */ /* 0x000fe600000000ff */
[----:B------:R-:W-:Y:S06]  /*19300*/  F2FP.F16.F32.PACK_AB R41, R111, R126 ;  /* 0x0000007e6f29723e */ /* 0x000fec00000000ff */
[----:B------:R-:W3:Y:S01]  /*19310*/  MUFU.EX2 R63, R63 ;  /* 0x0000003f003f7308 */ /* 0x000ee20000000800 */
[----:B-1----:R-:W-:Y:S02]  /*19320*/  F2FP.F16.F32.PACK_AB R42, R128, R113 ;  /* 0x00000071802a723e */ /* 0x002fe400000000ff */
[----:B-----5:R-:W-:Y:S02]  /*19330*/  F2FP.F16.F32.PACK_AB R43, R130, R129 ;  /* 0x00000081822b723e */ /* 0x020fe400000000ff */
[----:B----4-:R-:W-:Y:S05]  /*19340*/  F2FP.F16.F32.PACK_AB R68, R66, R109 ;  /* 0x0000006d4244723e */ /* 0x010fea00000000ff */
[----:B------:R-:W-:Y:S01]  /*19350*/  MUFU.EX2 R187, R62 ;  /* 0x0000003e00bb7308 */ /* 0x000fe20000000800 */
[C---:B--2---:R-:W-:Y:S06]  /*19360*/  HMMA.16816.F32 R4, R40.reuse, R48, R4 ;  /* 0x000000302804723c */ /* 0x044fec0000001804 */
[C---:B------:R-:W-:Y:S03]  /*19370*/  HMMA.16816.F32 R8, R40.reuse, R50, R8 ;  /* 0x000000322808723c */ /* 0x040fe60000001808 */
[----:B------:R-:W1:Y:S02]  /*19380*/  MUFU.EX2 R48, R61 ;  /* 0x0000003d00307308 */ /* 0x000e640000000800 */
[--C-:B------:R-:W-:Y:S01]  /*19390*/  FFMA.FTZ R49, R36, UR4, -R60.reuse ;  /* 0x0000000424317c23 */ /* 0x100fe2000801083c */
[C---:B---3--:R-:W-:Y:S01]  /*193a0*/  HMMA.16816.F32 R12, R40.reuse, R52, R12 ;  /* 0x00000034280c723c */ /* 0x048fe2000000180c */
[----:B------:R-:W2:Y:S04]  /*193b0*/  LDSM.16.MT88.4 R36, [R160+0x9800] ;  /* 0x00980000a024783b */ /* 0x000ea80000004200 */
[----:B------:R-:W-:Y:S01]  /*193c0*/  FFMA.FTZ R60, R3, UR4, -R60 ;  /* 0x00000004033c7c23 */ /* 0x000fe2000801083c */
[C---:B------:R-:W-:Y:S01]  /*193d0*/  HMMA.16816.F32 R16, R40.reuse, R54, R16 ;  /* 0x000000362810723c */ /* 0x040fe20000001810 */
[----:B------:R-:W-:Y:S04]  /*193e0*/  MUFU.EX2 R49, R49 ;  /* 0x0000003100317308 */ /* 0x000fe80000000800 */
[----:B------:R-:W-:Y:S01]  /*193f0*/  F2FP.F16.F32.PACK_AB R69, R63, R64 ;  /* 0x000000403f45723e */ /* 0x000fe200000000ff */
[C---:B------:R-:W-:Y:S05]  /*19400*/  HMMA.16816.F32 R20, R40.reuse, R56, R20 ;  /* 0x000000382814723c */ /* 0x040fea0000001814 */
[----:B------:R-:W3:Y:S01]  /*19410*/  MUFU.EX2 R60, R60 ;  /* 0x0000003c003c7308 */ /* 0x000ee20000000800 */
[----:B-1----:R-:W-:Y:S01]  /*19420*/  F2FP.F16.F32.PACK_AB R70, R187, R48 ;  /* 0x00000030bb46723e */ /* 0x002fe200000000ff */
[C---:B------:R-:W-:Y:S04]  /*19430*/  HMMA.16816.F32 R24, R40.reuse, R58, R24 ;  /* 0x0000003a2818723c */ /* 0x040fe80000001818 */
[----:B------:R-:W-:Y:S02]  /*19440*/  FADD.FTZ R3, R91, R90 ;  /* 0x0000005a5b037221 */ /* 0x000fe40000010000 */
[C---:B------:R-:W-:Y:S05]  /*19450*/  HMMA.16816.F32 R28, R40.reuse, R44, R28 ;  /* 0x0000002c281c723c */ /* 0x040fea000000181c */
[----:B------:R-:W-:Y:S01]  /*19460*/  FADD.FTZ R3, R98, R3 ;  /* 0x0000000362037221 */ /* 0x000fe20000010000 */
[----:B------:R-:W-:Y:S05]  /*19470*/  HMMA.16816.F32 R32, R40, R46, R32 ;  /* 0x0000002e2820723c */ /* 0x000fea0000001820 */
        /* <DEDUP_REMOVED lines=34> */
.L_x_5756:
        /* <DEDUP_REMOVED lines=136> */
.L_x_5761:
[----:B---3--:R-:W1:Y:S01]  /*19f20*/  S2R R7, SR_CTAID.Z ;  /* 0x0000000000077919 */ /* 0x008e620000002700 */
[----:B------:R-:W1:Y:S01]  /*19f30*/  LDC R5, c[0x0][0x270] ;  /* 0x00009c00ff057b82 */ /* 0x000e620000000800 */
[----:B------:R-:W1:Y:S07]  /*19f40*/  S2R R0, SR_CTAID.Y ;  /* 0x0000000000007919 */ /* 0x000e6e0000002600 */
[----:B------:R-:W2:Y:S01]  /*19f50*/  LDC R2, c[0x0][0x2c4] ;  /* 0x0000b100ff027b82 */ /* 0x000ea20000000800 */
[----:B-1----:R-:W-:-:S04]  /*19f60*/  IMAD R5, R0, R5, R7 ;  /* 0x0000000500057224 */ /* 0x002fc800078e0207 */
[----:B--2---:R-:W-:-:S07]  /*19f70*/  IMAD R2, R5, R2, RZ ;  /* 0x0000000205027224 */ /* 0x004fce00078e02ff */
.L_x_5762:
        /* <DEDUP_REMOVED lines=26> */
.L_x_5764:
[----:B------:R-:W-:Y:S05]  /*1a120*/  BSYNC B0 ;  /* 0x0000000000007941 */ /* 0x000fea0003800000 */
.L_x_5763:
        /* <DEDUP_REMOVED lines=53> */
.L_x_5766:
[----:B------:R-:W-:Y:S05]  /*1a480*/  BSYNC B0 ;  /* 0x0000000000007941 */ /* 0x000fea0003800000 */
.L_x_5765:
        /* <DEDUP_REMOVED lines=15> */
.L_x_5768:
[----:B------:R-:W-:Y:S05]  /*1a580*/  BSYNC B0 ;  /* 0x0000000000007941 */ /* 0x000fea0003800000 */
.L_x_5767:
        /* <DEDUP_REMOVED lines=15> */
.L_x_5770:
[----:B------:R-:W-:Y:S05]  /*1a680*/  BSYNC B0 ;  /* 0x0000000000007941 */ /* 0x000fea0003800000 */
.L_x_5769:
        /* <DEDUP_REMOVED lines=13> */
.L_x_5771:
        /* <DEDUP_REMOVED lines=10> */
.L_x_7927:


//--------------------- .text._ZN5flash24flash_fwd_splitkv_kernelI23Flash_fwd_kernel_traitsILi64ELi64ELi128ELi4ELb0ELb0EN7cutlass6half_tE19Flash_kernel_traitsILi64ELi64ELi128ELi4ES3_EELb1ELb0ELb0ELb0ELb0ELb0ELb1ELb0EEEvNS_16Flash_fwd_paramsE --------------------------
	.section	.text._ZN5flash24flash_fwd_splitkv_kernelI23Flash_fwd_kernel_traitsILi64ELi64ELi128ELi4ELb0ELb0EN7cutlass6half_tE19Flash_kernel_traitsILi64ELi64ELi128ELi4ES3_EELb1ELb0ELb0ELb0ELb0ELb0ELb1ELb0EEEvNS_16Flash_fwd_paramsE,"ax",@progbits
	.align	128
        .global         _ZN5flash24flash_fwd_splitkv_kernelI23Flash_fwd_kernel_traitsILi64ELi64ELi128ELi4ELb0ELb0EN7cutlass6half_tE19Flash_kernel_traitsILi64ELi64ELi128ELi4ES3_EELb1ELb0ELb0ELb0ELb0ELb0ELb1ELb0EEEvNS_16Flash_fwd_paramsE
        .type           _ZN5flash24flash_fwd_splitkv_kernelI23Flash_fwd_kernel_traitsILi64ELi64ELi128ELi4ELb0ELb0EN7cutlass6half_tE19Flash_kernel_traitsILi64ELi64ELi128ELi4ES3_EELb1ELb0ELb0ELb0ELb0ELb0ELb1ELb0EEEvNS_16Flash_fwd_paramsE,@function
        .size           _ZN5flash24flash_fwd_splitkv_kernelI23Flash_fwd_kernel_traitsILi64ELi64ELi128ELi4ELb0ELb0EN7cutlass6half_tE19Flash_kernel_traitsILi64ELi64ELi128ELi4ES3_EELb1ELb0ELb0ELb0ELb0ELb0ELb1ELb0EEEvNS_16Flash_fwd_paramsE,(.L_x_7928 - _ZN5flash24flash_fwd_splitkv_kernelI23Flash_fwd_kernel_traitsILi64ELi64ELi128ELi4ELb0ELb0EN7cutlass6half_tE19Flash_kernel_traitsILi64ELi64ELi128ELi4ES3_EELb1ELb0ELb0ELb0ELb0ELb0ELb1ELb0EEEvNS_16Flash_fwd_paramsE)
        .other          _ZN5flash24flash_fwd_splitkv_kernelI23Flash_fwd_kernel_traitsILi64ELi64ELi128ELi4ELb0ELb0EN7cutlass6half_tE19Flash_kernel_traitsILi64ELi64ELi128ELi4ES3_EELb1ELb0ELb0ELb0ELb0ELb0ELb1ELb0EEEvNS_16Flash_fwd_paramsE,@"STO_CUDA_ENTRY STV_DEFAULT"
_ZN5flash24flash_fwd_splitkv_kernelI23Flash_fwd_kernel_traitsILi64ELi64ELi128ELi4ELb0ELb0EN7cutlass6half_tE19Flash_kernel_traitsILi64ELi64ELi128ELi4ES3_EELb1ELb0ELb0ELb0ELb0ELb0ELb1ELb0EEEvNS_16Flash_fwd_paramsE:
.text._ZN5flash24flash_fwd_splitkv_kernelI23Flash_fwd_kernel_traitsILi64ELi64ELi128ELi4ELb0ELb0EN7cutlass6half_tE19Flash_kernel_traitsILi64ELi64ELi128ELi4ES3_EELb1ELb0ELb0ELb0ELb0ELb0ELb1ELb0EEEvNS_16Flash_fwd_paramsE:
[----:B------:R-:W-:Y:S08]  /*0000*/  LDC R1, c[0x0][0x28] ;  /* 0x00000a00ff017b82 */ /* 0x000ff00000000800 */
[----:B------:R-:W1:Y:S01]  /*0010*/  LDC R5, c[0x0][0x270] ;  /* 0x00009c00ff057b82 */ /* 0x000e620000000800 */
[----:B------:R-:W2:Y:S01]  /*0020*/  S2R R0, SR_CTAID.Z ;  /* 0x0000000000007919 */ /* 0x000ea20000002700 */
[----:B------:R-:W-:Y:S01]  /*0030*/  MOV R10, 0xffffffff ;  /* 0xffffffff000a7802 */ /* 0x000fe20000000f00 */
[----:B------:R-:W-:-:S05]  /*0040*/  ULDC.64 UR10, c[0x0][0x208] ;  /* 0x00008200000a7ab9 */ /* 0x000fca0000000a00 */
[----:B------:R-:W3:Y:S01]  /*0050*/  LDC.64 R16, c[0x0][0x2f8] ;  /* 0x0000be00ff107b82 */ /* 0x000ee20000000a00 */
[----:B-1----:R-:W1:Y:S01]  /*0060*/  I2F.U32.RP R8, R5 ;  /* 0x0000000500087306 */ /* 0x002e620000209000 */
[----:B------:R-:W-:-:S07]  /*0070*/  ISETP.NE.U32.AND P2, PT, R5, RZ, PT ;  /* 0x000000ff0500720c */ /* 0x000fce0003f45070 */
[----:B-1----:R-:W1:Y:S02]  /*0080*/  MUFU.RCP R6, R8 ;  /* 0x0000000800067308 */ /* 0x002e640000001000 */
[----:B-1----:R-:W-:Y:S01]  /*0090*/  VIADD R6, R6, 0xffffffe ;  /* 0x0ffffffe06067836 */ /* 0x002fe20000000000 */
[----:B------:R-:W1:Y:S05]  /*00a0*/  LDC.64 R8, c[0x0][0x2f0] ;  /* 0x0000bc00ff087b82 */ /* 0x000e6a0000000a00 */
[----:B------:R-:W4:Y:S02]  /*00b0*/  F2I.FTZ.U32.TRUNC.NTZ R3, R6 ;  /* 0x0000000600037305 */ /* 0x000f24000021f000 */
[----:B----4-:R-:W-:-:S04]  /*00c0*/  IMAD.MOV R2, RZ, RZ, -R3 ;  /* 0x000000ffff027224 */ /* 0x010fc800078e0a03 */
[----:B------:R-:W-:Y:S01]  /*00d0*/  IMAD R7, R2, R5, RZ ;  /* 0x0000000502077224 */ /* 0x000fe200078e02ff */
[----:B------:R-:W-:-:S05]  /*00e0*/  MOV R2, RZ ;  /* 0x000000ff00027202 */ /* 0x000fca0000000f00 */
[----:B------:R-:W-:Y:S02]  /*00f0*/  IMAD.HI.U32 R7, R3, R7, R2 ;  /* 0x0000000703077227 */ /* 0x000fe400078e0002 */
[----:B------:R-:W4:Y:S04]  /*0100*/  LDC.64 R2, c[0x0][0x300] ;  /* 0x0000c000ff027b82 */ /* 0x000f280000000a00 */
[----:B--2---:R-:W-:-:S04]  /*0110*/  IMAD.HI.U32 R185, R7, R0, RZ ;  /* 0x0000000007b97227 */ /* 0x004fc800078e00ff */
[----:B------:R-:W-:Y:S01]  /*0120*/  IMAD.MOV R4, RZ, RZ, -R185 ;  /* 0x000000ffff047224 */ /* 0x000fe200078e0ab9 */
[----:B------:R-:W2:Y:S03]  /*0130*/  LDC.64 R6, c[0x0][0x2f0] ;  /* 0x0000bc00ff067b82 */ /* 0x000ea60000000a00 */
[----:B------:R-:W-:-:S05]  /*0140*/  IMAD R4, R5, R4, R0 ;  /* 0x0000000405047224 */ /* 0x000fca00078e0200 */
[----:B------:R-:W-:Y:S02]  /*0150*/  ISETP.GE.U32.AND P4, PT, R4, R5, PT ;  /* 0x000000050400720c */ /* 0x000fe40003f86070 */
[----:B----4-:R-:W-:-:S04]  /*0160*/  ISETP.NE.U32.AND P0, PT, R2, RZ, PT ;  /* 0x000000ff0200720c */ /* 0x010fc80003f05070 */
[----:B------:R-:W-:-:S07]  /*0170*/  ISETP.NE.AND.EX P0, PT, R3, RZ, PT, P0 ;  /* 0x000000ff0300720c */ /* 0x000fce0003f05300 */
[----:B------:R-:W-:Y:S01]  /*0180*/  @P4 IMAD.IADD R4, R4, 0x1, -R5 ;  /* 0x0000000104044824 */ /* 0x000fe200078e0a05 */
[----:B------:R-:W-:Y:S01]  /*0190*/  @P4 IADD3 R185, R185, 0x1, RZ ;  /* 0x00000001b9b94810 */ /* 0x000fe20007ffe0ff */
[----:B------:R-:W4:Y:S01]  /*01a0*/  LDC.64 R2, c[0x0][0x2f8] ;  /* 0x0000be00ff027b82 */ /* 0x000f220000000a00 */
[----:B--2---:R-:W-:Y:S02]  /*01b0*/  ISETP.NE.U32.AND P1, PT, R6, RZ, PT ;  /* 0x000000ff0600720c */ /* 0x004fe40003f25070 */
[----:B------:R-:W-:Y:S02]  /*01c0*/  ISETP.GE.U32.AND P3, PT, R4, R5, PT ;  /* 0x000000050400720c */ /* 0x000fe40003f66070 */
[----:B------:R-:W-:-:S03]  /*01d0*/  ISETP.NE.AND.EX P1, PT, R7, RZ, PT, P1 ;  /* 0x000000ff0700720c */ /* 0x000fc60003f25310 */
[----:B------:R-:W2:Y:S08]  /*01e0*/  LDC.U8 R4, c[0x0][0x3c2] ;  /* 0x0000f080ff047b82 */ /* 0x000eb00000000000 */
[----:B------:R-:W-:Y:S01]  /*01f0*/  @P3 VIADD R185, R185, 0x1 ;  /* 0x00000001b9b93836 */ /* 0x000fe20000000000 */
[----:B------:R-:W-:Y:S01]  /*0200*/  @!P2 LOP3.LUT R185, RZ, R5, RZ, 0x33, !PT ;  /* 0x00000005ffb9a212 */ /* 0x000fe200078e33ff */
[----:B------:R-:W3:Y:S04]  /*0210*/  @P0 LDC.64 R6, c[0x0][0x300] ;  /* 0x0000c000ff060b82 */ /* 0x000ee80000000a00 */
[----:B-1----:R-:W-:-:S05]  /*0220*/  IMAD.WIDE R20, R185, 0x4, R8 ;  /* 0x00000004b9147825 */ /* 0x002fca00078e0208 */
[----:B------:R-:W3:Y:S04]  /*0230*/  @P1 LDG.E R10, desc[UR10][R20.64] ;  /* 0x0000000a140a1981 */ /* 0x000ee8000c1e1900 */
[----:B------:R-:W3:Y:S01]  /*0240*/  @P1 LDG.E R9, desc[UR10][R20.64+0x4] ;  /* 0x0000040a14091981 */ /* 0x000ee2000c1e1900 */
[----:B--2---:R-:W-:Y:S01]  /*0250*/  ISETP.NE.AND P3, PT, R4, RZ, PT ;  /* 0x000000ff0400720c */ /* 0x004fe20003f65270 */
[----:B------:R-:W-:Y:S01]  /*0260*/  IMAD.MOV.U32 R15, RZ, RZ, RZ ;  /* 0x000000ffff0f7224 */ /* 0x000fe200078e00ff */
[----:B----4-:R-:W-:Y:S02]  /*0270*/  ISETP.EQ.U32.AND P2, PT, R2, RZ, PT ;  /* 0x000000ff0200720c */ /* 0x010fe40003f42070 */
[----:B------:R-:W-:Y:S02]  /*0280*/  MOV R12, 0xffffffff ;  /* 0xffffffff000c7802 */ /* 0x000fe40000000f00 */
[----:B------:R-:W-:Y:S01]  /*0290*/  ISETP.EQ.OR.EX P2, PT, R3, RZ, !P3, P2 ;  /* 0x000000ff0300720c */ /* 0x000fe20005f42720 */
[----:B---3--:R-:W-:-:S04]  /*02a0*/  @P0 IMAD.WIDE R18, R185, 0x4, R6 ;  /* 0x00000004b9120825 */ /* 0x008fc800078e0206 */
[C---:B------:R-:W-:Y:S01]  /*02b0*/  IMAD.WIDE R6, R185.reuse, 0x4, R16 ;  /* 0x00000004b9067825 */ /* 0x040fe200078e0210 */
[----:B------:R1:W5:Y:S07]  /*02c0*/  @P0 LDG.E R15, desc[UR10][R18.64] ;  /* 0x0000000a120f0981 */ /* 0x00036e000c1e1900 */
[----:B------:R1:W5:Y:S01]  /*02d0*/  @!P2 LDG.E R12, desc[UR10][R6.64] ;  /* 0x0000000a060ca981 */ /* 0x000362000c1e1900 */
[----:B------:R-:W-:Y:S02]  /*02e0*/  ISETP.NE.U32.AND P0, PT, R2, RZ, PT ;  /* 0x000000ff0200720c */ /* 0x000fe40003f05070 */
[----:B------:R-:W-:Y:S01]  /*02f0*/  IADD3 R2, -R185, RZ, RZ ;  /* 0x000000ffb9027210 */ /* 0x000fe20007ffe1ff */
[----:B------:R-:W2:Y:S01]  /*0300*/  S2R R23, SR_CTAID.X ;  /* 0x0000000000177919 */ /* 0x000ea20000002500 */
[----:B------:R-:W-:Y:S01]  /*0310*/  ISETP.NE.AND.EX P0, PT, R3, RZ, PT, P0 ;  /* 0x000000ff0300720c */ /* 0x000fe20003f05300 */
[----:B------:R-:W3:Y:S02]  /*0320*/  S2R R4, SR_CTAID.Y ;  /* 0x0000000000047919 */ /* 0x000ee40000002600 */
[----:B------:R-:W-:Y:S01]  /*0330*/  IMAD R0, R5, R2, R0 ;  /* 0x0000000205007224 */ /* 0x000fe200078e0200 */
[----:B------:R-:W4:Y:S01]  /*0340*/  S2R R122, SR_TID.X ;  /* 0x00000000007a7919 */ /* 0x000f220000002100 */
[----:B------:R-:W-:-:S06]  /*0350*/  @P1 IMAD.IADD R126, R9, 0x1, -R10 ;  /* 0x00000001097e1824 */ /* 0x000fcc00078e0a0a */
[----:B------:R-:W1:Y:S02]  /*0360*/  @!P1 LDC R126, c[0x0][0x2c4] ;  /* 0x0000b100ff7e9b82 */ /* 0x000e640000000800 */
[----:B--234-:R-:W-:Y:S05]  /*0370*/  @!P0 BRA `(.L_x_5772) ;  /* 0x0000000000108947 */ /* 0x01cfea0003800000 */
[----:B------:R-:W2:Y:S02]  /*0380*/  @P3 LDG.E R3, desc[UR10][R6.64+0x4] ;  /* 0x0000040a06033981 */ /* 0x000ea4000c1e1900 */
[----:B--2--5:R-:W-:-:S06]  /*0390*/  @P3 IADD3 R8, R3, -R12, RZ ;  /* 0x8000000c03083210 */ /* 0x024fcc0007ffe0ff */
[----:B------:R3:W5:Y:S01]  /*03a0*/  @!P3 LDG.E R8, desc[UR10][R6.64] ;  /* 0x0000000a0608b981 */ /* 0x000762000c1e1900 */
[----:B------:R-:W-:Y:S05]  /*03b0*/  BRA `(.L_x_5773) ;  /* 0x0000000000047947 */ /* 0x000fea0003800000 */
.L_x_5772:
[----:B------:R-:W2:Y:S02]  /*03c0*/  LDC R8, c[0x0][0x2c8] ;  /* 0x0000b200ff087b82 */ /* 0x000ea40000000800 */
.L_x_5773:
[----:B------:R-:W4:Y:S02]  /*03d0*/  LDC.64 R2, c[0x0][0x308] ;  /* 0x0000c200ff027b82 */ /* 0x000f240000000a00 */
[----:B----4-:R-:W-:-:S04]  /*03e0*/  ISETP.NE.U32.AND P3, PT, R2, RZ, PT ;  /* 0x000000ff0200720c */ /* 0x010fc80003f65070 */
[----:B------:R-:W-:-:S13]  /*03f0*/  ISETP.NE.AND.EX P3, PT, R3, RZ, PT, P3 ;  /* 0x000000ff0300720c */ /* 0x000fda0003f65330 */
[----:B------:R-:W4:Y:S02]  /*0400*/  @P3 LDC.64 R2, c[0x0][0x308] ;  /* 0x0000c200ff023b82 */ /* 0x000f240000000a00 */
[----:B----4-:R-:W-:-:S05]  /*0410*/  @P3 IMAD.WIDE R2, R185, 0x4, R2 ;  /* 0x00000004b9023825 */ /* 0x010fca00078e0202 */
[----:B-1----:R1:W5:Y:S01]  /*0420*/  @P3 LDG.E R18, desc[UR10][R2.64] ;  /* 0x0000000a02123981 */ /* 0x002362000c1e1900 */
[----:B------:R-:W-:-:S05]  /*0430*/  IMAD.SHL.U32 R127, R23, 0x40, RZ ;  /* 0x00000040177f7824 */ /* 0x000fca00078e00ff */
[----:B------:R-:W-:-:S13]  /*0440*/  ISETP.GT.AND P0, PT, R126, R127, PT ;  /* 0x0000007f7e00720c */ /* 0x000fda0003f04270 */
[----:B------:R-:W-:Y:S05]  /*0450*/  @!P0 EXIT ;  /* 0x000000000000894d */ /* 0x000fea0003800000 */
[----:B------:R-:W4:Y:S01]  /*0460*/  LDC R9, c[0x0][0x10] ;  /* 0x00000400ff097b82 */ /* 0x000f220000000800 */
[----:B-----5:R-:W-:-:S07]  /*0470*/  @P3 IMAD.IADD R131, R18, 0x1, -R15 ;  /* 0x0000000112833824 */ /* 0x020fce00078e0a0f */
[----:B-1----:R-:W1:Y:S08]  /*0480*/  LDC R3, c[0x0][0x2c8] ;  /* 0x0000b200ff037b82 */ /* 0x002e700000000800 */
[----:B---3--:R-:W3:Y:S01]  /*0490*/  @!P3 LDC R7, c[0x0][0x2cc] ;  /* 0x0000b300ff07bb82 */ /* 0x008ee20000000800 */
[----:B----4-:R-:W-:-:S04]  /*04a0*/  IABS R13, R9 ;  /* 0x00000009000d7213 */ /* 0x010fc80000000000 */
[----:B------:R-:W4:Y:S01]  /*04b0*/  I2F.RP R2, R13 ;  /* 0x0000000d00027306 */ /* 0x000f220000209400 */
[----:B-1----:R-:W-:-:S05]  /*04c0*/  VIADD R3, R3, 0x7f ;  /* 0x0000007f03037836 */ /* 0x002fca0000000000 */
[----:B------:R-:W-:-:S04]  /*04d0*/  SHF.R.S32.HI R16, RZ, 0x1f, R3 ;  /* 0x0000001fff107819 */ /* 0x000fc80000011403 */
[----:B------:R-:W-:Y:S01]  /*04e0*/  LEA.HI R16, R16, R3, RZ, 0x7 ;  /* 0x0000000310107211 */ /* 0x000fe200078f38ff */
[----:B----4-:R-:W1:Y:S03]  /*04f0*/  MUFU.RCP R20, R2 ;  /* 0x0000000200147308 */ /* 0x010e660000001000 */
[----:B------:R-:W-:-:S05]  /*0500*/  LEA.HI.SX32 R16, R16, R9, 0x19 ;  /* 0x0000000910107211 */ /* 0x000fca00078fcaff */
[----:B------:R-:W-:-:S05]  /*0510*/  VIADD R16, R16, 0xffffffff ;  /* 0xffffffff10107836 */ /* 0x000fca0000000000 */
[----:B------:R-:W-:Y:S02]  /*0520*/  IABS R3, R16 ;  /* 0x0000001000037213 */ /* 0x000fe40000000000 */
[-C--:B------:R-:W-:Y:S01]  /*0530*/  LOP3.LUT R16, R16, R9.reuse, RZ, 0x3c, !PT ;  /* 0x0000000910107212 */ /* 0x080fe200078e3cff */
[----:B-1----:R-:W-:Y:S01]  /*0540*/  VIADD R20, R20, 0xffffffe ;  /* 0x0ffffffe14147836 */ /* 0x002fe20000000000 */
[----:B------:R-:W-:Y:S02]  /*0550*/  IABS R2, R9 ;  /* 0x0000000900027213 */ /* 0x000fe40000000000 */
[----:B------:R-:W-:Y:S01]  /*0560*/  ISETP.GE.AND P0, PT, R16, RZ, PT ;  /* 0x000000ff1000720c */ /* 0x000fe20003f06270 */
[----:B------:R-:W1:Y:S02]  /*0570*/  F2I.FTZ.U32.TRUNC.NTZ R21, R20 ;  /* 0x0000001400157305 */ /* 0x000e64000021f000 */
[----:B------:R-:W-:Y:S02]  /*0580*/  IMAD.MOV R2, RZ, RZ, -R2 ;  /* 0x000000ffff027224 */ /* 0x000fe400078e0a02 */
[----:B-1----:R-:W-:-:S02]  /*0590*/  IMAD.MOV R6, RZ, RZ, -R21 ;  /* 0x000000ffff067224 */ /* 0x002fc400078e0a15 */
[----:B------:R-:W-:Y:S02]  /*05a0*/  IMAD.MOV.U32 R20, RZ, RZ, RZ ;  /* 0x000000ffff147224 */ /* 0x000fe400078e00ff */
[----:B------:R-:W-:-:S04]  /*05b0*/  IMAD R6, R6, R13, RZ ;  /* 0x0000000d06067224 */ /* 0x000fc800078e02ff */
[----:B------:R-:W-:-:S06]  /*05c0*/  IMAD.HI.U32 R6, R21, R6, R20 ;  /* 0x0000000615067227 */ /* 0x000fcc00078e0014 */
[----:B------:R-:W-:Y:S02]  /*05d0*/  IMAD.HI.U32 R11, R6, R3, RZ ;  /* 0x00000003060b7227 */ /* 0x000fe400078e00ff */
[----:B------:R-:W1:Y:S02]  /*05e0*/  LDC R6, c[0x0][0x398] ;  /* 0x0000e600ff067b82 */ /* 0x000e640000000800 */
[----:B------:R-:W-:-:S05]  /*05f0*/  IMAD R14, R11, R2, R3 ;  /* 0x000000020b0e7224 */ /* 0x000fca00078e0203 */
[----:B------:R-:W-:Y:S01]  /*0600*/  ISETP.GT.U32.AND P1, PT, R13, R14, PT ;  /* 0x0000000e0d00720c */ /* 0x000fe20003f24070 */
[----:B------:R-:W4:-:S12]  /*0610*/  @!P3 LDC.64 R2, c[0x0][0x318] ;  /* 0x0000c600ff02bb82 */ /* 0x000f180000000a00 */
[----:B------:R-:W-:Y:S02]  /*0620*/  @!P1 IMAD.IADD R14, R14, 0x1, -R13 ;  /* 0x000000010e0e9824 */ /* 0x000fe400078e0a0d */
[----:B------:R-:W-:Y:S01]  /*0630*/  @!P1 VIADD R11, R11, 0x1 ;  /* 0x000000010b0b9836 */ /* 0x000fe20000000000 */
[----:B------:R-:W-:Y:S02]  /*0640*/  ISETP.NE.AND P1, PT, R9, RZ, PT ;  /* 0x000000ff0900720c */ /* 0x000fe40003f25270 */
[----:B------:R-:W-:Y:S02]  /*0650*/  ISETP.GE.U32.AND P4, PT, R14, R13, PT ;  /* 0x0000000d0e00720c */ /* 0x000fe40003f86070 */
[----:B----4-:R-:W-:-:S04]  /*0660*/  @!P3 ISETP.NE.U32.AND P2, PT, R2, RZ, PT ;  /* 0x000000ff0200b20c */ /* 0x010fc80003f45070 */
[----:B------:R-:W-:Y:S02]  /*0670*/  @!P3 ISETP.NE.AND.EX P2, PT, R3, RZ, PT, P2 ;  /* 0x000000ff0300b20c */ /* 0x000fe40003f45320 */
[----:B------:R-:W-:-:S05]  /*0680*/  IADD3 R3, -R126, 0xbf, R127 ;  /* 0x000000bf7e037810 */ /* 0x000fca0007ffe17f */
[----:B------:R-:W-:Y:S01]  /*0690*/  @P4 VIADD R11, R11, 0x1 ;  /* 0x000000010b0b4836 */ /* 0x000fe20000000000 */
[----:B---3--:R-:W-:-:S03]  /*06a0*/  @!P3 SEL R7, R7, RZ, P2 ;  /* 0x000000ff0707b207 */ /* 0x008fc60001000000 */
[----:B------:R-:W-:Y:S01]  /*06b0*/  @!P0 IMAD.MOV R11, RZ, RZ, -R11 ;  /* 0x000000ffff0b8224 */ /* 0x000fe200078e0a0b */
[----:B--2---:R-:W-:Y:S02]  /*06c0*/  @!P3 IADD3 R131, R7, R8, -R15 ;  /* 0x000000080783b210 */ /* 0x004fe40007ffe80f */
[----:B------:R-:W-:Y:S02]  /*06d0*/  @!P1 LOP3.LUT R11, RZ, R9, RZ, 0x33, !PT ;  /* 0x00000009ff0b9212 */ /* 0x000fe400078e33ff */
[----:B-1----:R-:W-:Y:S01]  /*06e0*/  IADD3 R3, R3, R6, R131 ;  /* 0x0000000603037210 */ /* 0x002fe20007ffe083 */
[----:B------:R-:W-:Y:S02]  /*06f0*/  VIADD R8, R131, 0x7f ;  /* 0x0000007f83087836 */ /* 0x000fe40000000000 */
[----:B------:R-:W-:Y:S01]  /*0700*/  IMAD R176, R11, R4, RZ ;  /* 0x000000040bb07224 */ /* 0x000fe200078e02ff */
[----:B------:R-:W-:Y:S02]  /*0710*/  SHF.R.S32.HI R2, RZ, 0x1f, R3 ;  /* 0x0000001fff027819 */ /* 0x000fe40000011403 */
[----:B------:R-:W-:-:S02]  /*0720*/  SHF.R.S32.HI R7, RZ, 0x1f, R8 ;  /* 0x0000001fff077819 */ /* 0x000fc40000011408 */
[----:B------:R-:W-:Y:S02]  /*0730*/  LEA.HI R2, R2, R3, RZ, 0x7 ;  /* 0x0000000302027211 */ /* 0x000fe400078f38ff */
[----:B------:R-:W-:Y:S02]  /*0740*/  LEA.HI R7, R7, R8, RZ, 0x7 ;  /* 0x0000000807077211 */ /* 0x000fe400078f38ff */
[----:B------:R-:W-:Y:S02]  /*0750*/  SHF.R.S32.HI R2, RZ, 0x7, R2 ;  /* 0x00000007ff027819 */ /* 0x000fe40000011402 */
[----:B------:R-:W-:-:S04]  /*0760*/  SHF.R.S32.HI R7, RZ, 0x7, R7 ;  /* 0x00000007ff077819 */ /* 0x000fc80000011407 */
[----:B------:R-:W-:-:S04]  /*0770*/  VIADDMNMX R7, R176, R11, R7, PT ;  /* 0x0000000bb0077246 */ /* 0x000fc80003800107 */
[----:B------:R-:W-:-:S04]  /*0780*/  VIMNMX R7, R7, R2, PT ;  /* 0x0000000207077248 */ /* 0x000fc80003fe0100 */
[----:B------:R-:W-:-:S13]  /*0790*/  ISETP.GE.AND P0, PT, R176, R7, PT ;  /* 0x00000007b000720c */ /* 0x000fda0003f06270 */
[----:B------:R-:W-:Y:S05]  /*07a0*/  @!P0 BRA `(.L_x_5774) ;  /* 0x0000000400548947 */ /* 0x000fea0003800000 */
[----:B------:R-:W1:Y:S01]  /*07b0*/  LDC.64 R2, c[0x0][0x2c0] ;  /* 0x0000b000ff027b82 */ /* 0x000e620000000a00 */
[----:B------:R-:W-:Y:S01]  /*07c0*/  SHF.R.S32.HI R7, RZ, 0x1f, R122 ;  /* 0x0000001fff077819 */ /* 0x000fe2000001147a */
[----:B------:R-:W-:-:S03]  /*07d0*/  ULDC UR4, c[0x0][0x2dc] ;  /* 0x0000b70000047ab9 */ /* 0x000fc60000000800 */
[----:B------:R-:W-:-:S04]  /*07e0*/  LEA.HI R6, R7, R122, RZ, 0x4 ;  /* 0x0000007a07067211 */ /* 0x000fc800078f20ff */
[----:B------:R-:W-:Y:S02]  /*07f0*/  LOP3.LUT R7, R6, 0xfffffff0, RZ, 0xc0, !PT ;  /* 0xfffffff006077812 */ /* 0x000fe400078ec0ff */
[----:B------:R-:W-:-:S03]  /*0800*/  SHF.R.S32.HI R6, RZ, 0x4, R6 ;  /* 0x00000004ff067819 */ /* 0x000fc60000011406 */
[----:B------:R-:W-:Y:S02]  /*0810*/  IMAD.IADD R122, R122, 0x1, -R7 ;  /* 0x000000017a7a7824 */ /* 0x000fe400078e0a07 */
[C---:B------:R-:W-:Y:S02]  /*0820*/  VIADD R12, R6.reuse, 0x10 ;  /* 0x00000010060c7836 */ /* 0x040fe40000000000 */
[----:B------:R-:W-:Y:S02]  /*0830*/  VIADD R10, R6, 0x18 ;  /* 0x00000018060a7836 */ /* 0x000fe40000000000 */
[----:B-1----:R-:W-:Y:S02]  /*0840*/  IMAD R2, R4, R2, R185 ;  /* 0x0000000204027224 */ /* 0x002fe400078e02b9 */
[----:B------:R-:W-:Y:S02]  /*0850*/  IMAD.SHL.U32 R4, R122, 0x4, RZ ;  /* 0x000000047a047824 */ /* 0x000fe400078e00ff */
[----:B------:R-:W-:-:S03]  /*0860*/  IMAD R2, R2, R5, R0 ;  /* 0x0000000502027224 */ /* 0x000fc600078e0200 */
[--C-:B------:R-:W-:Y:S01]  /*0870*/  SHF.R.S32.HI R5, RZ, 0x1f, R4.reuse ;  /* 0x0000001fff057819 */ /* 0x100fe20000011404 */
[--C-:B------:R-:W-:Y:S02]  /*0880*/  IMAD R3, R2, R3, R127.reuse ;  /* 0x0000000302037224 */ /* 0x100fe400078e027f */
[----:B------:R-:W-:Y:S02]  /*0890*/  IMAD.IADD R127, R126, 0x1, -R127 ;  /* 0x000000017e7f7824 */ /* 0x000fe400078e0a7f */
[----:B------:R-:W-:Y:S01]  /*08a0*/  IMAD R2, R3, UR4, RZ ;  /* 0x0000000403027c24 */ /* 0x000fe2000f8e02ff */
[----:B------:R-:W-:Y:S01]  /*08b0*/  ULDC UR4, c[0x0][0x2d0] ;  /* 0x0000b40000047ab9 */ /* 0x000fe20000000800 */
[----:B------:R-:W-:Y:S01]  /*08c0*/  IMAD.WIDE R8, R6, 0x40, R4 ;  /* 0x0000004006087825 */ /* 0x000fe200078e0204 */
[----:B------:R-:W-:Y:S01]  /*08d0*/  ISETP.GE.AND P0, PT, R4, UR4, PT ;  /* 0x0000000404007c0c */ /* 0x000fe2000bf06270 */
[----:B------:R-:W-:Y:S02]  /*08e0*/  ULDC.64 UR4, c[0x0][0x288] ;  /* 0x0000a20000047ab9 */ /* 0x000fe40000000a00 */
[----:B------:R-:W-:Y:S01]  /*08f0*/  VIADD R4, R6, 0x28 ;  /* 0x0000002806047836 */ /* 0x000fe20000000000 */
[----:B------:R-:W-:Y:S01]  /*0900*/  IADD3 R0, P1, R2, R8, RZ ;  /* 0x0000000802007210 */ /* 0x000fe20007f3e0ff */
[----:B------:R-:W-:Y:S01]  /*0910*/  VIADD R8, R6, 0x20 ;  /* 0x0000002006087836 */ /* 0x000fe20000000000 */
[----:B------:R-:W-:-:S02]  /*0920*/  ISETP.GE.OR P4, PT, R12, R127, P0 ;  /* 0x0000007f0c00720c */ /* 0x000fc40000786670 */
[----:B------:R-:W-:Y:S01]  /*0930*/  LEA.HI.X.SX32 R5, R2, R9, 0x1, P1 ;  /* 0x0000000902057211 */ /* 0x000fe200008f0eff */
[C---:B------:R-:W-:Y:S01]  /*0940*/  VIADD R2, R6.reuse, 0x8 ;  /* 0x0000000806027836 */ /* 0x040fe20000000000 */
[-C--:B------:R-:W-:Y:S02]  /*0950*/  ISETP.GE.OR P1, PT, R6, R127.reuse, P0 ;  /* 0x0000007f0600720c */ /* 0x080fe40000726670 */
[----:B------:R-:W-:Y:S02]  /*0960*/  LEA R14, P2, R0, UR4, 0x2 ;  /* 0x00000004000e7c11 */ /* 0x000fe4000f8410ff */
[-C--:B------:R-:W-:Y:S02]  /*0970*/  ISETP.GE.OR P5, PT, R2, R127.reuse, P0 ;  /* 0x0000007f0200720c */ /* 0x080fe400007a6670 */
[----:B------:R-:W-:Y:S01]  /*0980*/  LEA.HI.X R15, R0, UR5, R5, 0x2, P2 ;  /* 0x00000005000f7c11 */ /* 0x000fe200090f1405 */
[----:B------:R-:W-:Y:S01]  /*0990*/  VIADD R0, R6, 0x38 ;  /* 0x0000003806007836 */ /* 0x000fe20000000000 */
[-C--:B------:R-:W-:Y:S01]  /*09a0*/  ISETP.GE.AND P6, PT, R2, R127.reuse, PT ;  /* 0x0000007f0200720c */ /* 0x080fe20003fc6270 */
[----:B------:R-:W-:Y:S01]  /*09b0*/  VIADD R2, R6, 0x30 ;  /* 0x0000003006027836 */ /* 0x000fe20000000000 */
[-C--:B------:R-:W-:Y:S01]  /*09c0*/  ISETP.GE.OR P3, PT, R10, R127.reuse, P0 ;  /* 0x0000007f0a00720c */ /* 0x080fe20000766670 */
[----:B------:R-:W-:Y:S01]  /*09d0*/  @!P4 STG.E.128 desc[UR10][R14.64+0x1000], RZ ;  /* 0x001000ff0e00c986 */ /* 0x000fe2000c101d0a */
[-C--:B------:R-:W-:Y:S01]  /*09e0*/  ISETP.GE.OR P2, PT, R8, R127.reuse, P0 ;  /* 0x0000007f0800720c */ /* 0x080fe20000746670 */
[----:B------:R-:W-:Y:S01]  /*09f0*/  ULDC.64 UR4, c[0x0][0x2b8] ;  /* 0x0000ae0000047ab9 */ /* 0x000fe20000000a00 */
[-C--:B------:R-:W-:Y:S01]  /*0a00*/  ISETP.GE.OR P4, PT, R2, R127.reuse, P0 ;  /* 0x0000007f0200720c */ /* 0x080fe20000786670 */
[----:B------:R-:W-:Y:S01]  /*0a10*/  @!P1 STG.E.128 desc[UR10][R14.64], RZ ;  /* 0x000000ff0e009986 */ /* 0x000fe2000c101d0a */
[----:B------:R-:W-:-:S02]  /*0a20*/  ISETP.GE.OR P1, PT, R4, R127, P0 ;  /* 0x0000007f0400720c */ /* 0x000fc40000726670 */
[-C--:B------:R-:W-:Y:S01]  /*0a30*/  ISETP.GE.OR P0, PT, R0, R127.reuse, P0 ;  /* 0x0000007f0000720c */ /* 0x080fe20000706670 */
[----:B------:R-:W-:Y:S01]  /*0a40*/  @!P5 STG.E.128 desc[UR10][R14.64+0x800], RZ ;  /* 0x000800ff0e00d986 */ /* 0x000fe2000c101d0a */
[----:B------:R-:W-:Y:S02]  /*0a50*/  SHF.R.S32.HI R5, RZ, 0x1f, R3 ;  /* 0x0000001fff057819 */ /* 0x000fe40000011403 */
[-C--:B------:R-:W-:Y:S01]  /*0a60*/  ISETP.GE.AND P5, PT, R12, R127.reuse, PT ;  /* 0x0000007f0c00720c */ /* 0x080fe20003fa6270 */
[----:B------:R-:W-:Y:S01]  /*0a70*/  @!P3 STG.E.128 desc[UR10][R14.64+0x1800], RZ ;  /* 0x001800ff0e00b986 */ /* 0x000fe2000c101d0a */
[-C--:B------:R-:W-:Y:S02]  /*0a80*/  ISETP.GE.AND P3, PT, R10, R127.reuse, PT ;  /* 0x0000007f0a00720c */ /* 0x080fe40003f66270 */
[----:B------:R-:W-:Y:S01]  /*0a90*/  ISETP.NE.OR P6, PT, R122, RZ, P6 ;  /* 0x000000ff7a00720c */ /* 0x000fe200037c5670 */
[----:B------:R-:W-:Y:S01]  /*0aa0*/  @!P2 STG.E.128 desc[UR10][R14.64+0x2000], RZ ;  /* 0x002000ff0e00a986 */ /* 0x000fe2000c101d0a */
[----:B------:R-:W-:-:S02]  /*0ab0*/  ISETP.GE.AND P2, PT, R8, R127, PT ;  /* 0x0000007f0800720c */ /* 0x000fc40003f46270 */
[----:B------:R-:W-:Y:S01]  /*0ac0*/  ISETP.NE.OR P5, PT, R122, RZ, P5 ;  /* 0x000000ff7a00720c */ /* 0x000fe20002fa5670 */
[----:B------:R-:W-:Y:S01]  /*0ad0*/  @!P0 STG.E.128 desc[UR10][R14.64+0x3800], RZ ;  /* 0x003800ff0e008986 */ /* 0x000fe2000c101d0a */
[----:B------:R-:W-:Y:S02]  /*0ae0*/  ISETP.GE.AND P0, PT, R2, R127, PT ;  /* 0x0000007f0200720c */ /* 0x000fe40003f06270 */
[C---:B------:R-:W-:Y:S01]  /*0af0*/  ISETP.NE.OR P3, PT, R122.reuse, RZ, P3 ;  /* 0x000000ff7a00720c */ /* 0x040fe20001f65670 */
[----:B------:R-:W-:Y:S01]  /*0b00*/  @!P1 STG.E.128 desc[UR10][R14.64+0x2800], RZ ;  /* 0x002800ff0e009986 */ /* 0x000fe2000c101d0a */
[C---:B------:R-:W-:Y:S02]  /*0b10*/  ISETP.NE.OR P0, PT, R122.reuse, RZ, P0 ;  /* 0x000000ff7a00720c */ /* 0x040fe40000705670 */
[----:B------:R-:W-:Y:S01]  /*0b20*/  IADD3 R3, P1, R3, R6, RZ ;  /* 0x0000000603037210 */ /* 0x000fe20007f3e0ff */
[----:B------:R1:W-:Y:S01]  /*0b30*/  @!P4 STG.E.128 desc[UR10][R14.64+0x3000], RZ ;  /* 0x003000ff0e00c986 */ /* 0x0003e2000c101d0a */
[----:B------:R-:W-:Y:S01]  /*0b40*/  ISETP.NE.OR P2, PT, R122, RZ, P2 ;  /* 0x000000ff7a00720c */ /* 0x000fe20001745670 */
[----:B------:R-:W-:Y:S01]  /*0b50*/  @!P6 IMAD.MOV.U32 R17, RZ, RZ, -0x800000 ;  /* 0xff800000ff11e424 */ /* 0x000fe200078e00ff */
[----:B------:R-:W-:-:S02]  /*0b60*/  LEA.HI.X.SX32 R8, R6, R5, 0x1, P1 ;  /* 0x0000000506087211 */ /* 0x000fc400008f0eff */
[C---:B------:R-:W-:Y:S02]  /*0b70*/  LEA R10, P4, R3.reuse, UR4, 0x2 ;  /* 0x00000004030a7c11 */ /* 0x040fe4000f8810ff */
[-C--:B------:R-:W-:Y:S01]  /*0b80*/  ISETP.GE.AND P1, PT, R4, R127.reuse, PT ;  /* 0x0000007f0400720c */ /* 0x080fe20003f26270 */
[----:B------:R-:W-:Y:S01]  /*0b90*/  @!P3 IMAD.MOV.U32 R9, RZ, RZ, -0x800000 ;  /* 0xff800000ff09b424 */ /* 0x000fe200078e00ff */
[----:B------:R-:W-:Y:S01]  /*0ba0*/  LEA.HI.X R11, R3, UR5, R8, 0x2, P4 ;  /* 0x00000005030b7c11 */ /* 0x000fe2000a0f1408 */
[----:B------:R-:W-:Y:S01]  /*0bb0*/  @!P0 IMAD.MOV.U32 R3, RZ, RZ, -0x800000 ;  /* 0xff800000ff038424 */ /* 0x000fe200078e00ff */
[C---:B------:R-:W-:Y:S02]  /*0bc0*/  ISETP.NE.AND P4, PT, R122.reuse, RZ, PT ;  /* 0x000000ff7a00720c */ /* 0x040fe40003f85270 */
[----:B------:R-:W-:Y:S01]  /*0bd0*/  ISETP.NE.OR P1, PT, R122, RZ, P1 ;  /* 0x000000ff7a00720c */ /* 0x000fe20000f25670 */
[----:B------:R-:W-:Y:S01]  /*0be0*/  @!P2 IMAD.MOV.U32 R7, RZ, RZ, -0x800000 ;  /* 0xff800000ff07a424 */ /* 0x000fe200078e00ff */
[-C--:B------:R-:W-:Y:S01]  /*0bf0*/  ISETP.GE.OR P4, PT, R6, R127.reuse, P4 ;  /* 0x0000007f0600720c */ /* 0x080fe20002786670 */
[----:B------:R2:W-:Y:S01]  /*0c00*/  @!P0 STG.E desc[UR10][R10.64+0xc0], R3 ;  /* 0x0000c0030a008986 */ /* 0x0005e2000c10190a */
[----:B------:R-:W-:-:S03]  /*0c10*/  ISETP.GE.AND P0, PT, R0, R127, PT ;  /* 0x0000007f0000720c */ /* 0x000fc60003f06270 */
[----:B------:R2:W-:Y:S01]  /*0c20*/  @!P6 STG.E desc[UR10][R10.64+0x20], R17 ;  /* 0x000020110a00e986 */ /* 0x0005e2000c10190a */
[----:B------:R-:W-:-:S03]  /*0c30*/  ISETP.NE.OR P0, PT, R122, RZ, P0 ;  /* 0x000000ff7a00720c */ /* 0x000fc60000705670 */
[----:B------:R2:W-:Y:S01]  /*0c40*/  @!P3 STG.E desc[UR10][R10.64+0x60], R9 ;  /* 0x000060090a00b986 */ /* 0x0005e2000c10190a */
[----:B-1----:R-:W-:Y:S02]  /*0c50*/  @!P5 IMAD.MOV.U32 R15, RZ, RZ, -0x800000 ;  /* 0xff800000ff0fd424 */ /* 0x002fe400078e00ff */
[----:B------:R-:W-:Y:S01]  /*0c60*/  @!P1 IMAD.MOV.U32 R5, RZ, RZ, -0x800000 ;  /* 0xff800000ff059424 */ /* 0x000fe200078e00ff */
[----:B------:R2:W-:Y:S01]  /*0c70*/  @!P2 STG.E desc[UR10][R10.64+0x80], R7 ;  /* 0x000080070a00a986 */ /* 0x0005e2000c10190a */
[----:B------:R-:W-:-:S03]  /*0c80*/  @!P4 IMAD.MOV.U32 R13, RZ, RZ, -0x800000 ;  /* 0xff800000ff0dc424 */ /* 0x000fc600078e00ff */
[----:B------:R2:W-:Y:S04]  /*0c90*/  @!P5 STG.E desc[UR10][R10.64+0x40], R15 ;  /* 0x0000400f0a00d986 */ /* 0x0005e8000c10190a */
[----:B------:R2:W-:Y:S04]  /*0ca0*/  @!P1 STG.E desc[UR10][R10.64+0xa0], R5 ;  /* 0x0000a0050a009986 */ /* 0x0005e8000c10190a */
[----:B------:R2:W-:Y:S01]  /*0cb0*/  @!P4 STG.E desc[UR10][R10.64], R13 ;  /* 0x0000000d0a00c986 */ /* 0x0005e2000c10190a */
[----:B------:R-:W-:Y:S05]  /*0cc0*/  @P0 EXIT ;  /* 0x000000000000094d */ /* 0x000fea0003800000 */
[----:B--2---:R-:W-:-:S05]  /*0cd0*/  MOV R3, 0xff800000 ;  /* 0xff80000000037802 */ /* 0x004fca0000000f00 */
[----:B------:R-:W-:Y:S01]  /*0ce0*/  STG.E desc[UR10][R10.64+0xe0], R3 ;  /* 0x0000e0030a007986 */ /* 0x000fe2000c10190a */
[----:B------:R-:W-:Y:S05]  /*0cf0*/  EXIT ;  /* 0x000000000000794d */ /* 0x000fea0003800000 */
.L_x_5774:
        /* <DEDUP_REMOVED lines=24> */
.L_x_5775:
[----:B------:R-:W-:Y:S05]  /*0e80*/  @!P3 BRA `(.L_x_5776) ;  /* 0x000000040038b947 */ /* 0x000fea0003800000 */
[----:B------:R-:W2:Y:S01]  /*0e90*/  LDC R12, c[0x0][0x380] ;  /* 0x0000e000ff0c7b82 */ /* 0x000ea20000000800 */
[----:B------:R-:W-:Y:S01]  /*0ea0*/  LEA R11, R7, 0xffffff80, 0x7 ;  /* 0xffffff80070b7811 */ /* 0x000fe200078e38ff */
[----:B------:R-:W-:-:S03]  /*0eb0*/  ULDC.64 UR4, c[0x0][0x230] ;  /* 0x00008c0000047ab9 */ /* 0x000fc60000000a00 */
[----:B-1----:R-:W-:Y:S02]  /*0ec0*/  IABS R2, R11 ;  /* 0x0000000b00027213 */ /* 0x002fe40000000000 */
[----:B-----5:R-:W-:Y:S01]  /*0ed0*/  MOV R14, RZ ;  /* 0x000000ff000e7202 */ /* 0x020fe20000000f00 */
[----:B------:R-:W1:Y:S01]  /*0ee0*/  LDC.64 R116, c[0x0][0x248] ;  /* 0x00009200ff747b82 */ /* 0x000e620000000a00 */
[----:B--2---:R-:W-:-:S04]  /*0ef0*/  IABS R4, R12 ;  /* 0x0000000c00047213 */ /* 0x004fc80000000000 */
[----:B------:R-:W2:Y:S08]  /*0f00*/  I2F.RP R5, R4 ;  /* 0x0000000400057306 */ /* 0x000eb00000209400 */
[----:B--2---:R-:W2:Y:S02]  /*0f10*/  MUFU.RCP R8, R5 ;  /* 0x0000000500087308 */ /* 0x004ea40000001000 */
[----:B--2---:R-:W-:-:S06]  /*0f20*/  IADD3 R8, R8, 0xffffffe, RZ ;  /* 0x0ffffffe08087810 */ /* 0x004fcc0007ffe0ff */
[----:B------:R-:W2:Y:S02]  /*0f30*/  F2I.FTZ.U32.TRUNC.NTZ R9, R8 ;  /* 0x0000000800097305 */ /* 0x000ea4000021f000 */
[----:B--2---:R-:W-:Y:S01]  /*0f40*/  IMAD.MOV R3, RZ, RZ, -R9 ;  /* 0x000000ffff037224 */ /* 0x004fe200078e0a09 */
[----:B------:R-:W-:-:S03]  /*0f50*/  MOV R8, RZ ;  /* 0x000000ff00087202 */ /* 0x000fc60000000f00 */
[----:B------:R-:W-:-:S04]  /*0f60*/  IMAD R3, R3, R4, RZ ;  /* 0x0000000403037224 */ /* 0x000fc800078e02ff */
[----:B------:R-:W-:Y:S02]  /*0f70*/  IMAD.HI.U32 R3, R9, R3, R8 ;  /* 0x0000000309037227 */ /* 0x000fe400078e0008 */
[----:B------:R-:W2:Y:S04]  /*0f80*/  LDC R9, c[0x0][0x278] ;  /* 0x00009e00ff097b82 */ /* 0x000ea80000000800 */
        /* <DEDUP_REMOVED lines=15> */
[----:B--2---:R-:W-:-:S04]  /*1080*/  IABS R2, R9 ;  /* 0x0000000900027213 */ /* 0x004fc80000000000 */
[----:B------:R-:W2:Y:S08]  /*1090*/  I2F.RP R8, R2 ;  /* 0x0000000200087306 */ /* 0x000eb00000209400 */
[----:B--2---:R-:W2:Y:S02]  /*10a0*/  MUFU.RCP R15, R8 ;  /* 0x00000008000f7308 */ /* 0x004ea40000001000 */
[----:B--2---:R-:W-:Y:S01]  /*10b0*/  IADD3 R15, R15, 0xffffffe, RZ ;  /* 0x0ffffffe0f0f7810 */ /* 0x004fe20007ffe0ff */
[----:B------:R-:W-:-:S04]  /*10c0*/  IMAD.MOV R8, RZ, RZ, -R13 ;  /* 0x000000ffff087224 */ /* 0x000fc800078e0a0d */
[----:B------:R-:W-:Y:S01]  /*10d0*/  IMAD R11, R12, R8, R11 ;  /* 0x000000080c0b7224 */ /* 0x000fe200078e020b */
[----:B------:R-:W2:Y:S04]  /*10e0*/  F2I.FTZ.U32.TRUNC.NTZ R15, R15 ;  /* 0x0000000f000f7305 */ /* 0x000ea8000021f000 */
[----:B------:R-:W-:Y:S01]  /*10f0*/  SHF.R.S32.HI R21, RZ, 0x1f, R11 ;  /* 0x0000001fff157819 */ /* 0x000fe2000001140b */
[----:B--2---:R-:W-:-:S04]  /*1100*/  IMAD.MOV R3, RZ, RZ, -R15 ;  /* 0x000000ffff037224 */ /* 0x004fc800078e0a0f */
        /* <DEDUP_REMOVED lines=14> */
[----:B------:R-:W2:Y:S05]  /*11f0*/  LDC.64 R2, c[0x0][0x238] ;  /* 0x00008e00ff027b82 */ /* 0x000eaa0000000a00 */
[----:B------:R-:W-:-:S06]  /*1200*/  @P2 IADD3 R28, R28, 0x1, RZ ;  /* 0x000000011c1c2810 */ /* 0x000fcc0007ffe0ff */
[----:B------:R-:W-:Y:S01]  /*1210*/  @!P0 IMAD.MOV R28, RZ, RZ, -R28 ;  /* 0x000000ffff1c8224 */ /* 0x000fe200078e0a1c */
[----:B------:R-:W-:Y:S02]  /*1220*/  @!P1 LOP3.LUT R28, RZ, R9, RZ, 0x33, !PT ;  /* 0x00000009ff1c9212 */ /* 0x000fe400078e33ff */
[----:B---3--:R-:W-:Y:S01]  /*1230*/  SHF.R.S32.HI R5, RZ, 0x1f, R4 ;  /* 0x0000001fff057819 */ /* 0x008fe20000011404 */
[----:B------:R-:W-:-:S04]  /*1240*/  IMAD.WIDE.U32 R12, R4, UR4, RZ ;  /* 0x00000004040c7c25 */ /* 0x000fc8000f8e00ff */
[C---:B------:R-:W-:Y:S02]  /*1250*/  IMAD R15, R5.reuse, UR4, RZ ;  /* 0x00000004050f7c24 */ /* 0x040fe4000f8e02ff */
[-C--:B--2---:R-:W-:Y:S02]  /*1260*/  IMAD R5, R5, R2.reuse, RZ ;  /* 0x0000000205057224 */ /* 0x084fe400078e02ff */
[C---:B------:R-:W-:Y:S01]  /*1270*/  IMAD R8, R4.reuse, UR5, R15 ;  /* 0x0000000504087c24 */ /* 0x040fe2000f8e020f */
[----:B------:R-:W-:Y:S01]  /*1280*/  ULDC.64 UR4, c[0x0][0x260] ;  /* 0x0000980000047ab9 */ /* 0x000fe20000000a00 */
[C---:B------:R-:W-:Y:S02]  /*1290*/  IMAD R3, R4.reuse, R3, R5 ;  /* 0x0000000304037224 */ /* 0x040fe400078e0205 */
[----:B------:R-:W-:Y:S01]  /*12a0*/  IMAD.WIDE.U32 R32, R4, R2, RZ ;  /* 0x0000000204207225 */ /* 0x000fe200078e00ff */
[----:B------:R-:W-:-:S03]  /*12b0*/  IADD3 R13, R13, R8, RZ ;  /* 0x000000080d0d7210 */ /* 0x000fc60007ffe0ff */
[-C--:B-1----:R-:W-:Y:S01]  /*12c0*/  IMAD R8, R21, R116.reuse, RZ ;  /* 0x0000007415087224 */ /* 0x082fe200078e02ff */
[----:B------:R-:W-:Y:S01]  /*12d0*/  IADD3 R4, R33, R3, RZ ;  /* 0x0000000321047210 */ /* 0x000fe20007ffe0ff */
[----:B------:R-:W-:Y:S01]  /*12e0*/  IMAD.WIDE.U32 R14, R11, R116, R12 ;  /* 0x000000740b0e7225 */ /* 0x000fe200078e000c */
[----:B------:R-:W-:-:S03]  /*12f0*/  SHF.R.S32.HI R13, RZ, 0x1f, R28 ;  /* 0x0000001fff0d7819 */ /* 0x000fc6000001141c */
[----:B------:R-:W-:Y:S02]  /*1300*/  IMAD R8, R11, R117, R8 ;  /* 0x000000750b087224 */ /* 0x000fe400078e0208 */
[----:B------:R-:W-:Y:S02]  /*1310*/  IMAD R9, R13, UR4, RZ ;  /* 0x000000040d097c24 */ /* 0x000fe4000f8e02ff */
[----:B------:R-:W-:Y:S02]  /*1320*/  IMAD.IADD R15, R15, 0x1, R8 ;  /* 0x000000010f0f7824 */ /* 0x000fe400078e0208 */
[C---:B------:R-:W-:Y:S02]  /*1330*/  IMAD R9, R28.reuse, UR5, R9 ;  /* 0x000000051c097c24 */ /* 0x040fe4000f8e0209 */
[----:B------:R-:W-:-:S05]  /*1340*/  IMAD.WIDE.U32 R16, R28, UR4, R14 ;  /* 0x000000041c107c25 */ /* 0x000fca000f8e000e */
[----:B------:R-:W-:Y:S01]  /*1350*/  IADD3 R12, R17, R9, RZ ;  /* 0x00000009110c7210 */ /* 0x000fe20007ffe0ff */
[----:B------:R-:W-:Y:S06]  /*1360*/  BRA `(.L_x_5777) ;  /* 0x0000000400287947 */ /* 0x000fec0003800000 */
.L_x_5776:
[----:B------:R-:W1:Y:S01]  /*1370*/  LDC R13, c[0x0][0x278] ;  /* 0x00009e00ff0d7b82 */ /* 0x000e620000000800 */
[----:B------:R-:W-:Y:S02]  /*1380*/  ISETP.NE.AND P4, PT, R12, -0x1, PT ;  /* 0xffffffff0c00780c */ /* 0x000fe40003f85270 */
[----:B------:R-:W-:-:S04]  /*1390*/  LEA R11, R7, 0xffffff80, 0x7 ;  /* 0xffffff80070b7811 */ /* 0x000fc800078e38ff */
[----:B------:R-:W-:-:S07]  /*13a0*/  SHF.R.S32.HI R21, RZ, 0x1f, R11 ;  /* 0x0000001fff157819 */ /* 0x000fce000001140b */
[----:B------:R-:W2:Y:S01]  /*13b0*/  @P4 LDC.64 R116, c[0x0][0x248] ;  /* 0x00009200ff744b82 */ /* 0x000ea20000000a00 */
[----:B------:R-:W-:Y:S02]  /*13c0*/  @P4 IADD3 R16, R15, R12, RZ ;  /* 0x0000000c0f104210 */ /* 0x000fe40007ffe0ff */
[----:B-1----:R-:W-:-:S04]  /*13d0*/  IABS R3, R13 ;  /* 0x0000000d00037213 */ /* 0x002fc80000000000 */
[----:B------:R-:W1:Y:S08]  /*13e0*/  I2F.RP R5, R3 ;  /* 0x0000000300057306 */ /* 0x000e700000209400 */
[----:B-1----:R-:W1:Y:S02]  /*13f0*/  MUFU.RCP R8, R5 ;  /* 0x0000000500087308 */ /* 0x002e640000001000 */
[----:B-1----:R-:W-:-:S02]  /*1400*/  VIADD R8, R8, 0xffffffe ;  /* 0x0ffffffe08087836 */ /* 0x002fc40000000000 */
[----:B--2---:R-:W-:-:S04]  /*1410*/  @P4 IMAD R5, R16, R117, RZ ;  /* 0x0000007510054224 */ /* 0x004fc800078e02ff */
[----:B------:R-:W1:Y:S01]  /*1420*/  F2I.FTZ.U32.TRUNC.NTZ R9, R8 ;  /* 0x0000000800097305 */ /* 0x000e62000021f000 */
[----:B------:R-:W-:-:S04]  /*1430*/  @P4 IMAD.WIDE.U32 R16, R16, R116, RZ ;  /* 0x0000007410104225 */ /* 0x000fc800078e00ff */
[----:B------:R-:W-:Y:S02]  /*1440*/  @P4 IMAD.IADD R5, R17, 0x1, R5 ;  /* 0x0000000111054824 */ /* 0x000fe400078e0205 */
[----:B-1----:R-:W-:Y:S01]  /*1450*/  IMAD.MOV R2, RZ, RZ, -R9 ;  /* 0x000000ffff027224 */ /* 0x002fe200078e0a09 */
[----:B------:R-:W-:-:S03]  /*1460*/  MOV R8, RZ ;  /* 0x000000ff00087202 */ /* 0x000fc60000000f00 */
[----:B------:R-:W-:Y:S01]  /*1470*/  IMAD R4, R2, R3, RZ ;  /* 0x0000000302047224 */ /* 0x000fe200078e02ff */
[----:B------:R-:W-:-:S03]  /*1480*/  IABS R2, R0 ;  /* 0x0000000000027213 */ /* 0x000fc60000000000 */
[----:B------:R-:W-:-:S04]  /*1490*/  IMAD.HI.U32 R9, R9, R4, R8 ;  /* 0x0000000409097227 */ /* 0x000fc800078e0008 */
[----:B------:R-:W-:-:S04]  /*14a0*/  IMAD.MOV.U32 R4, RZ, RZ, R2 ;  /* 0x000000ffff047224 */ /* 0x000fc800078e0002 */
[----:B------:R-:W-:Y:S02]  /*14b0*/  IMAD.HI.U32 R28, R9, R4, RZ ;  /* 0x00000004091c7227 */ /* 0x000fe400078e00ff */
[----:B------:R-:W1:Y:S03]  /*14c0*/  @P4 LDC.64 R8, c[0x0][0x250] ;  /* 0x00009400ff084b82 */ /* 0x000e660000000a00 */
[----:B------:R-:W-:-:S05]  /*14d0*/  IADD3 R2, -R28, RZ, RZ ;  /* 0x000000ff1c027210 */ /* 0x000fca0007ffe1ff */
[----:B------:R-:W-:Y:S01]  /*14e0*/  IMAD R2, R3, R2, R4 ;  /* 0x0000000203027224 */ /* 0x000fe200078e0204 */
[----:B------:R-:W-:-:S04]  /*14f0*/  LOP3.LUT R4, R0, R13, RZ, 0x3c, !PT ;  /* 0x0000000d00047212 */ /* 0x000fc800078e3cff */
[----:B------:R-:W-:Y:S02]  /*1500*/  ISETP.GT.U32.AND P0, PT, R3, R2, PT ;  /* 0x000000020300720c */ /* 0x000fe40003f04070 */
[----:B------:R-:W-:-:S11]  /*1510*/  ISETP.GE.AND P1, PT, R4, RZ, PT ;  /* 0x000000ff0400720c */ /* 0x000fd60003f26270 */
[----:B------:R-:W-:Y:S02]  /*1520*/  @!P0 IMAD.IADD R2, R2, 0x1, -R3 ;  /* 0x0000000102028824 */ /* 0x000fe400078e0a03 */
[----:B------:R-:W-:Y:S01]  /*1530*/  @!P0 VIADD R28, R28, 0x1 ;  /* 0x000000011c1c8836 */ /* 0x000fe20000000000 */
[----:B------:R-:W-:Y:S02]  /*1540*/  ISETP.NE.AND P0, PT, R13, RZ, PT ;  /* 0x000000ff0d00720c */ /* 0x000fe40003f05270 */
[----:B------:R-:W-:Y:S02]  /*1550*/  ISETP.GE.U32.AND P2, PT, R2, R3, PT ;  /* 0x000000030200720c */ /* 0x000fe40003f46070 */
[----:B------:R-:W2:Y:S11]  /*1560*/  LDC.64 R2, c[0x0][0x260] ;  /* 0x00009800ff027b82 */ /* 0x000eb60000000a00 */
[----:B------:R-:W-:-:S04]  /*1570*/  @P2 IADD3 R28, R28, 0x1, RZ ;  /* 0x000000011c1c2810 */ /* 0x000fc80007ffe0ff */
[----:B------:R-:W-:Y:S01]  /*1580*/  @!P1 IADD3 R28, -R28, RZ, RZ ;  /* 0x000000ff1c1c9210 */ /* 0x000fe20007ffe1ff */
[----:B-1----:R-:W-:Y:S06]  /*1590*/  @P4 BRA `(.L_x_5778) ;  /* 0x0000000000304947 */ /* 0x002fec0003800000 */
[----:B------:R-:W1:Y:S01]  /*15a0*/  LDC.64 R116, c[0x0][0x248] ;  /* 0x00009200ff747b82 */ /* 0x000e620000000a00 */
[----:B------:R-:W-:Y:S02]  /*15b0*/  SHF.R.S32.HI R17, RZ, 0x1f, R15 ;  /* 0x0000001fff117819 */ /* 0x000fe4000001140f */
[----:B-----5:R-:W-:-:S05]  /*15c0*/  SHF.R.S32.HI R19, RZ, 0x1f, R14 ;  /* 0x0000001fff137819 */ /* 0x020fca000001140e */
[----:B------:R-:W3:Y:S01]  /*15d0*/  LDC.64 R4, c[0x0][0x230] ;  /* 0x00008c00ff047b82 */ /* 0x000ee20000000a00 */
[-C--:B-1----:R-:W-:Y:S02]  /*15e0*/  IMAD R16, R17, R116.reuse, RZ ;  /* 0x0000007411107224 */ /* 0x082fe400078e02ff */
[----:B------:R-:W-:-:S04]  /*15f0*/  IMAD.WIDE.U32 R24, R15, R116, RZ ;  /* 0x000000740f187225 */ /* 0x000fc800078e00ff */
[----:B------:R-:W-:Y:S02]  /*1600*/  IMAD R17, R15, R117, R16 ;  /* 0x000000750f117224 */ /* 0x000fe400078e0210 */
[----:B---3--:R-:W-:-:S03]  /*1610*/  IMAD R16, R19, R4, RZ ;  /* 0x0000000413107224 */ /* 0x008fc600078e02ff */
[----:B------:R-:W-:Y:S01]  /*1620*/  IADD3 R25, R25, R17, RZ ;  /* 0x0000001119197210 */ /* 0x000fe20007ffe0ff */
[C---:B------:R-:W-:Y:S02]  /*1630*/  IMAD R5, R14.reuse, R5, R16 ;  /* 0x000000050e057224 */ /* 0x040fe400078e0210 */
[----:B------:R-:W-:-:S05]  /*1640*/  IMAD.WIDE.U32 R16, R14, R4, R24 ;  /* 0x000000040e107225 */ /* 0x000fca00078e0018 */
[----:B------:R-:W-:-:S07]  /*1650*/  IADD3 R5, R17, R5, RZ ;  /* 0x0000000511057210 */ /* 0x000fce0007ffe0ff */
.L_x_5778:
[----:B------:R-:W-:Y:S01]  /*1660*/  MOV R17, R5 ;  /* 0x0000000500117202 */ /* 0x000fe20000000f00 */
[----:B------:R-:W-:Y:S01]  /*1670*/  IMAD R4, R21, R116, RZ ;  /* 0x0000007415047224 */ /* 0x000fe200078e02ff */
[----:B------:R-:W-:Y:S01]  /*1680*/  @!P0 LOP3.LUT R28, RZ, R13, RZ, 0x33, !PT ;  /* 0x0000000dff1c8212 */ /* 0x000fe200078e33ff */
[----:B------:R-:W-:-:S03]  /*1690*/  IMAD.WIDE.U32 R16, R116, R11, R16 ;  /* 0x0000000b74107225 */ /* 0x000fc600078e0010 */
[----:B------:R-:W-:Y:S01]  /*16a0*/  SHF.R.S32.HI R13, RZ, 0x1f, R28 ;  /* 0x0000001fff0d7819 */ /* 0x000fe2000001141c */
[----:B------:R-:W-:Y:S01]  /*16b0*/  IMAD R5, R117, R11, R4 ;  /* 0x0000000b75057224 */ /* 0x000fe200078e0204 */
[----:B------:R-:W-:-:S04]  /*16c0*/  @P4 IADD3 R4, R15, R12, RZ ;  /* 0x0000000c0f044210 */ /* 0x000fc80007ffe0ff */
[----:B------:R-:W-:Y:S01]  /*16d0*/  IADD3 R17, R17, R5, RZ ;  /* 0x0000000511117210 */ /* 0x000fe20007ffe0ff */
[----:B--2---:R-:W-:Y:S02]  /*16e0*/  IMAD R5, R13, R2, RZ ;  /* 0x000000020d057224 */ /* 0x004fe400078e02ff */
[----:B------:R-:W-:-:S04]  /*16f0*/  @P4 IMAD.WIDE.U32 R32, R4, R8, RZ ;  /* 0x0000000804204225 */ /* 0x000fc800078e00ff */
[----:B------:R-:W-:-:S04]  /*1700*/  IMAD.WIDE.U32 R16, R28, R2, R16 ;  /* 0x000000021c107225 */ /* 0x000fc800078e0010 */
        /* <DEDUP_REMOVED lines=16> */
.L_x_5777:
[----:B------:R-:W-:Y:S01]  /*1810*/  ISETP.NE.AND P0, PT, R10, -0x1, PT ;  /* 0xffffffff0a00780c */ /* 0x000fe20003f05270 */
[----:B------:R-:W1:Y:S01]  /*1820*/  S2UR UR8, SR_CgaCtaId ;  /* 0x00000000000879c3 */ /* 0x000e620000008800 */
[----:B------:R-:W-:Y:S01]  /*1830*/  SHF.R.S32.HI R5, RZ, 0x1f, R122 ;  /* 0x0000001fff057819 */ /* 0x000fe2000001147a */
[----:B------:R-:W-:Y:S01]  /*1840*/  IMAD.IADD R175, R126, 0x1, -R127 ;  /* 0x000000017eaf7824 */ /* 0x000fe200078e0a7f */
[----:B------:R-:W-:Y:S01]  /*1850*/  ULDC.64 UR4, c[0x0][0x258] ;  /* 0x0000960000047ab9 */ /* 0x000fe20000000a00 */
[----:B------:R-:W-:Y:S01]  /*1860*/  ULDC.64 UR6, c[0x0][0x268] ;  /* 0x00009a0000067ab9 */ /* 0x000fe20000000a00 */
[----:B------:R-:W-:Y:S01]  /*1870*/  LEA.HI R19, R5, R122, RZ, 0x3 ;  /* 0x0000007a05137211 */ /* 0x000fe200078f18ff */
[----:B------:R-:W-:Y:S01]  /*1880*/  VIADD R181, R7, 0xffffffff ;  /* 0xffffffff07b57836 */ /* 0x000fe20000000000 */
[----:B------:R-:W-:Y:S02]  /*1890*/  BSSY B0, `(.L_x_5779) ;  /* 0x0000046000007945 */ /* 0x000fe40003800000 */
[----:B-----5:R-:W-:-:S02]  /*18a0*/  SHF.R.S32.HI R14, RZ, 0x3, R19 ;  /* 0x00000003ff0e7819 */ /* 0x020fc40000011413 */
[----:B------:R-:W-:Y:S01]  /*18b0*/  LOP3.LUT R19, R19, 0xfffffff8, RZ, 0xc0, !PT ;  /* 0xfffffff813137812 */ /* 0x000fe200078ec0ff */
[----:B------:R-:W2:Y:S01]  /*18c0*/  @P0 LDC.64 R8, c[0x0][0x240] ;  /* 0x00009000ff080b82 */ /* 0x000ea20000000a00 */
[----:B------:R-:W-:Y:S01]  /*18d0*/  @!P0 SHF.R.S32.HI R17, RZ, 0x1f, R185 ;  /* 0x0000001fff118819 */ /* 0x000fe200000114b9 */
[----:B------:R-:W-:Y:S01]  /*18e0*/  IMAD.SHL.U32 R18, R14, 0x40, RZ ;  /* 0x000000400e127824 */ /* 0x000fe200078e00ff */
[----:B------:R-:W-:Y:S01]  /*18f0*/  SHF.R.S32.HI R15, RZ, 0x1f, R14 ;  /* 0x0000001fff0f7819 */ /* 0x000fe2000001140e */
[----:B------:R-:W-:-:S03]  /*1900*/  IMAD.IADD R92, R122, 0x1, -R19 ;  /* 0x000000017a5c7824 */ /* 0x000fc600078e0a13 */
[----:B------:R-:W-:Y:S01]  /*1910*/  LOP3.LUT R18, R18, 0x1c0, RZ, 0xc0, !PT ;  /* 0x000001c012127812 */ /* 0x000fe200078ec0ff */
[----:B------:R-:W3:Y:S01]  /*1920*/  @!P0 LDC.64 R2, c[0x0][0x228] ;  /* 0x00008a00ff028b82 */ /* 0x000ee20000000a00 */
[----:B------:R-:W-:Y:S02]  /*1930*/  IMAD.SHL.U32 R183, R92, 0x8, RZ ;  /* 0x000000085cb77824 */ /* 0x000fe400078e00ff */
[----:B------:R-:W-:-:S03]  /*1940*/  IMAD.WIDE R22, R23, 0x40, R14 ;  /* 0x0000004017167825 */ /* 0x000fc600078e020e */
[----:B------:R-:W-:Y:S02]  /*1950*/  LOP3.LUT R182, R18, 0x38, R183, 0xf8, !PT ;  /* 0x0000003812b67812 */ /* 0x000fe400078ef8b7 */
[----:B------:R-:W-:Y:S01]  /*1960*/  IADD3 R32, P1, R183, R32, RZ ;  /* 0x00000020b7207210 */ /* 0x000fe20007f3e0ff */
[----:B--2---:R-:W-:-:S04]  /*1970*/  @P0 IMAD.WIDE.U32 R24, R10, R8, RZ ;  /* 0x000000080a180225 */ /* 0x004fc800078e00ff */
[----:B------:R-:W-:Y:S02]  /*1980*/  @P0 IMAD R9, R10, R9, R25 ;  /* 0x000000090a090224 */ /* 0x000fe400078e0219 */
[----:B------:R-:W-:Y:S02]  /*1990*/  VIADD R25, R14, 0x10 ;  /* 0x000000100e197836 */ /* 0x000fe40000000000 */
[-C--:B---3--:R-:W-:Y:S01]  /*19a0*/  @!P0 IMAD R8, R17, R2.reuse, RZ ;  /* 0x0000000211088224 */ /* 0x088fe200078e02ff */
[----:B------:R-:W-:Y:S01]  /*19b0*/  SHF.R.U32.HI R17, RZ, 0x3, R18 ;  /* 0x00000003ff117819 */ /* 0x000fe20000011612 */
[C---:B------:R-:W-:Y:S01]  /*19c0*/  @!P0 IMAD.WIDE.U32 R26, R185.reuse, R2, RZ ;  /* 0x00000002b91a8225 */ /* 0x040fe200078e00ff */
[----:B------:R-:W-:Y:S02]  /*19d0*/  SHF.R.S32.HI R2, RZ, 0x1f, R0 ;  /* 0x0000001fff027819 */ /* 0x000fe40000011400 */
[----:B------:R-:W-:Y:S01]  /*19e0*/  LOP3.LUT R182, R182, R17, RZ, 0x3c, !PT ;  /* 0x00000011b6b67212 */ /* 0x000fe200078e3cff */
[----:B------:R-:W-:Y:S01]  /*19f0*/  @!P0 IMAD R3, R185, R3, R8 ;  /* 0x00000003b9038224 */ /* 0x000fe200078e0208 */
[----:B------:R-:W-:-:S02]  /*1a00*/  @!P0 MOV R24, R26 ;  /* 0x0000001a00188202 */ /* 0x000fc40000000f00 */
[----:B------:R-:W-:Y:S01]  /*1a10*/  SHF.R.S32.HI R17, RZ, 0x1f, R183 ;  /* 0x0000001fff117819 */ /* 0x000fe200000114b7 */
[----:B------:R-:W-:Y:S01]  /*1a20*/  @!P0 IMAD.IADD R9, R27, 0x1, R3 ;  /* 0x000000011b098824 */ /* 0x000fe200078e0203 */
[----:B------:R-:W-:Y:S01]  /*1a30*/  IADD3 R30, P0, R183, R24, RZ ;  /* 0x00000018b71e7210 */ /* 0x000fe20007f1e0ff */
[----:B------:R-:W-:Y:S01]  /*1a40*/  IMAD R3, R2, UR4, RZ ;  /* 0x0000000402037c24 */ /* 0x000fe2000f8e02ff */
[----:B------:R-:W-:Y:S01]  /*1a50*/  LEA.HI R2, R5, R122, RZ, 0x6 ;  /* 0x0000007a05027211 */ /* 0x000fe200078f30ff */
[----:B------:R-:W-:Y:S01]  /*1a60*/  IMAD R27, R13, UR6, RZ ;  /* 0x000000060d1b7c24 */ /* 0x000fe2000f8e02ff */
[----:B------:R-:W-:Y:S01]  /*1a70*/  IADD3 R8, P2, R183, R16, RZ ;  /* 0x00000010b7087210 */ /* 0x000fe20007f5e0ff */
[C---:B------:R-:W-:Y:S01]  /*1a80*/  IMAD.X R31, R17.reuse, 0x1, R9, P0 ;  /* 0x00000001111f7824 */ /* 0x040fe200000e0609 */
[-C--:B------:R-:W-:Y:S01]  /*1a90*/  ISETP.GE.AND P0, PT, R14, R175.reuse, PT ;  /* 0x000000af0e00720c */ /* 0x080fe20003f06270 */
[----:B------:R-:W-:Y:S01]  /*1aa0*/  IMAD.SHL.U32 R19, R2, 0x8, RZ ;  /* 0x0000000802137824 */ /* 0x000fe200078e00ff */
[----:B------:R-:W-:Y:S01]  /*1ab0*/  IADD3.X R9, R17, R12, RZ, P2, !PT ;  /* 0x0000000c11097210 */ /* 0x000fe200017fe4ff */
[----:B------:R-:W-:Y:S01]  /*1ac0*/  IMAD.WIDE.U32 R30, R0, UR4, R30 ;  /* 0x00000004001e7c25 */ /* 0x000fe2000f8e001e */
[----:B------:R-:W-:Y:S01]  /*1ad0*/  UMOV UR4, 0x400 ;  /* 0x0000040000047882 */ /* 0x000fe20000000000 */
[-C--:B------:R-:W-:Y:S01]  /*1ae0*/  ISETP.GE.AND P4, PT, R25, R175.reuse, PT ;  /* 0x000000af1900720c */ /* 0x080fe20003f86270 */
[----:B-1----:R-:W-:Y:S01]  /*1af0*/  ULEA UR4, UR8, UR4, 0x18 ;  /* 0x0000000408047291 */ /* 0x002fe2000f8ec03f */
[----:B------:R-:W-:Y:S01]  /*1b00*/  IMAD.X R33, R17, 0x1, R4, P1 ;  /* 0x0000000111217824 */ /* 0x000fe200008e0604 */
[----:B------:R-:W-:Y:S01]  /*1b10*/  LOP3.LUT R182, R182, 0xfffffe00, R19, 0xf8, !PT ;  /* 0xfffffe00b6b67812 */ /* 0x000fe200078ef813 */
[C---:B------:R-:W-:Y:S01]  /*1b20*/  VIADD R17, R14.reuse, 0x30 ;  /* 0x000000300e117836 */ /* 0x040fe20000000000 */
[----:B------:R-:W-:Y:S01]  /*1b30*/  IADD3 R19, R14, 0x20, RZ ;  /* 0x000000200e137810 */ /* 0x000fe20007ffe0ff */
[----:B------:R-:W-:Y:S01]  /*1b40*/  IMAD.SHL.U32 R2, R181, 0x80, RZ ;  /* 0x00000080b5027824 */ /* 0x000fe200078e00ff */
[----:B------:R-:W-:Y:S01]  /*1b50*/  LEA R182, R182, UR4, 0x1 ;  /* 0x00000004b6b67c11 */ /* 0x000fe2000f8e08ff */
[----:B------:R-:W-:Y:S01]  /*1b60*/  IMAD R3, R0, UR5, R3 ;  /* 0x0000000500037c24 */ /* 0x000fe2000f8e0203 */
[-C--:B------:R-:W-:Y:S01]  /*1b70*/  ISETP.GE.AND P2, PT, R19, R175.reuse, PT ;  /* 0x000000af1300720c */ /* 0x080fe20003f46270 */
[C---:B------:R-:W-:Y:S01]  /*1b80*/  IMAD R27, R28.reuse, UR7, R27 ;  /* 0x000000071c1b7c24 */ /* 0x040fe2000f8e021b */
[----:B------:R-:W-:Y:S01]  /*1b90*/  ISETP.GE.AND P1, PT, R17, R175, PT ;  /* 0x000000af1100720c */ /* 0x000fe20003f26270 */
[----:B------:R-:W-:Y:S01]  /*1ba0*/  IMAD.WIDE.U32 R28, R28, UR6, R32 ;  /* 0x000000061c1c7c25 */ /* 0x000fe2000f8e0020 */
[----:B------:R-:W-:-:S03]  /*1bb0*/  IADD3 R4, -R2, R131, RZ ;  /* 0x0000008302047210 */ /* 0x000fc60007ffe1ff */
        /* <DEDUP_REMOVED lines=19> */
.L_x_5780:
[----:B------:R-:W-:Y:S05]  /*1cf0*/  BSYNC B0 ;  /* 0x0000000000007941 */ /* 0x000fea0003800000 */
.L_x_5779:
        /* <DEDUP_REMOVED lines=22> */
.L_x_5782:
[----:B------:R-:W-:Y:S05]  /*1e60*/  BSYNC B0 ;  /* 0x0000000000007941 */ /* 0x000fea0003800000 */
.L_x_5781:
        /* <DEDUP_REMOVED lines=22> */
.L_x_5784:
[----:B------:R-:W-:Y:S05]  /*1fd0*/  BSYNC B0 ;  /* 0x0000000000007941 */ /* 0x000fea0003800000 */
.L_x_5783:
        /* <DEDUP_REMOVED lines=21> */
.L_x_5786:
[----:B------:R-:W-:Y:S05]  /*2130*/  BSYNC B0 ;  /* 0x0000000000007941 */ /* 0x000fea0003800000 */
.L_x_5785:
[----:B------:R-:W1:Y:S01]  /*2140*/  LDC.64 R118, c[0x0][0x250] ;  /* 0x00009400ff767b82 */ /* 0x000e620000000a00 */
[C---:B------:R-:W-:Y:S01]  /*2150*/  ISETP.GE.AND P2, PT, R14.reuse, R4, PT ;  /* 0x000000040e00720c */ /* 0x040fe20003f46270 */
[----:B------:R-:W-:Y:S01]  /*2160*/  IMAD R125, R15, R116, RZ ;  /* 0x000000740f7d7224 */ /* 0x000fe200078e02ff */
[C---:B------:R-:W-:Y:S01]  /*2170*/  IADD3 R120, P0, R14.reuse, R11, RZ ;  /* 0x0000000b0e787210 */ /* 0x040fe20007f1e0ff */
[C---:B------:R-:W-:Y:S01]  /*2180*/  VIADD R3, R14.reuse, 0x40 ;  /* 0x000000400e037836 */ /* 0x040fe20000000000 */
[----:B------:R-:W-:Y:S01]  /*2190*/  BSSY B0, `(.L_x_5787) ;  /* 0x0000019000007945 */ /* 0x000fe20003800000 */
[C---:B------:R-:W-:Y:S01]  /*21a0*/  VIADD R13, R14.reuse, 0x50 ;  /* 0x000000500e0d7836 */ /* 0x040fe20000000000 */
[----:B------:R-:W-:Y:S01]  /*21b0*/  ISETP.GE.AND P1, PT, R25, R4, PT ;  /* 0x000000041900720c */ /* 0x000fe20003f26270 */
[C---:B------:R-:W-:Y:S01]  /*21c0*/  IMAD.WIDE.U32 R8, R14.reuse, R116, R8 ;  /* 0x000000740e087225 */ /* 0x040fe200078e0008 */
[-C--:B------:R-:W-:Y:S02]  /*21d0*/  ISETP.GE.AND P6, PT, R17, R4.reuse, PT ;  /* 0x000000041100720c */ /* 0x080fe40003fc6270 */
[-C--:B------:R-:W-:Y:S01]  /*21e0*/  ISETP.GE.AND P5, PT, R3, R4.reuse, PT ;  /* 0x000000040300720c */ /* 0x080fe20003fa6270 */
[C---:B------:R-:W-:Y:S01]  /*21f0*/  IMAD R125, R14.reuse, R117, R125 ;  /* 0x000000750e7d7224 */ /* 0x040fe200078e027d */
[-C--:B------:R-:W-:Y:S01]  /*2200*/  ISETP.GE.AND P4, PT, R13, R4.reuse, PT ;  /* 0x000000040d00720c */ /* 0x080fe20003f86270 */
[----:B------:R-:W-:Y:S01]  /*2210*/  IMAD.X R21, R15, 0x1, R21, P0 ;  /* 0x000000010f157824 */ /* 0x000fe200000e0615 */
[----:B------:R-:W-:Y:S01]  /*2220*/  ISETP.GE.AND P0, PT, R19, R4, PT ;  /* 0x000000041300720c */ /* 0x000fe20003f06270 */
[----:B------:R-:W-:Y:S01]  /*2230*/  IMAD.IADD R125, R9, 0x1, R125 ;  /* 0x00000001097d7824 */ /* 0x000fe200078e027d */
[----:B------:R-:W-:-:S02]  /*2240*/  IADD3 R11, R14, 0x60, RZ ;  /* 0x000000600e0b7810 */ /* 0x000fc40007ffe0ff */
[----:B------:R-:W-:Y:S01]  /*2250*/  MOV R124, R8 ;  /* 0x00000008007c7202 */ /* 0x000fe20000000f00 */
[----:B------:R-:W-:Y:S08]  /*2260*/  @P2 BRA `(.L_x_5788) ;  /* 0x00000000002c2947 */ /* 0x000ff00003800000 */
        /* <DEDUP_REMOVED lines=11> */
.L_x_5788:
[----:B------:R-:W-:Y:S05]  /*2320*/  BSYNC B0 ;  /* 0x0000000000007941 */ /* 0x000fea0003800000 */
.L_x_5787:
[----:B------:R-:W-:Y:S01]  /*2330*/  BSSY B0, `(.L_x_5789) ;  /* 0x0000013000007945 */ /* 0x000fe20003800000 */
[----:B------:R-:W-:Y:S01]  /*2340*/  ISETP.GE.AND P2, PT, R11, R4, PT ;  /* 0x000000040b00720c */ /* 0x000fe20003f46270 */
[----:B-1----:R-:W-:Y:S01]  /*2350*/  VIADD R9, R14, 0x70 ;  /* 0x000000700e097836 */ /* 0x002fe20000000000 */
[C---:B------:R-:W-:Y:S01]  /*2360*/  SHF.L.U64.HI R177, R116.reuse, 0x4, R117 ;  /* 0x0000000474b17819 */ /* 0x040fe20000010275 */
[----:B------:R-:W-:Y:S01]  /*2370*/  IMAD.SHL.U32 R178, R116, 0x10, RZ ;  /* 0x0000001074b27824 */ /* 0x000fe200078e00ff */
[----:B------:R-:W-:Y:S05]  /*2380*/  @P1 BRA `(.L_x_5790) ;  /* 0x0000000000341947 */ /* 0x000fea0003800000 */
[----:B------:R-:W-:Y:S02]  /*2390*/  ULDC UR5, c[0x0][0x2d0] ;  /* 0x0000b40000057ab9 */ /* 0x000fe40000000800 */
[----:B------:R-:W-:-:S13]  /*23a0*/  ISETP.GE.AND P1, PT, R183, UR5, PT ;  /* 0x00000005b7007c0c */ /* 0x000fda000bf26270 */
[----:B------:R1:W-:Y:S01]  /*23b0*/  @P1 STS.128 [R182+0x2800], RZ ;  /* 0x002800ffb6001388 */ /* 0x0003e20000000c00 */
[----:B------:R-:W-:Y:S05]  /*23c0*/  @P1 BRA `(.L_x_5790) ;  /* 0x0000000000241947 */ /* 0x000fea0003800000 */
[----:B------:R-:W-:Y:S01]  /*23d0*/  IADD3 R23, P1, R178, R124, RZ ;  /* 0x0000007cb2177210 */ /* 0x000fe20007f3e0ff */
        /* <DEDUP_REMOVED lines=8> */
.L_x_5790:
[----:B------:R-:W-:Y:S05]  /*2460*/  BSYNC B0 ;  /* 0x0000000000007941 */ /* 0x000fea0003800000 */
.L_x_5789:
[----:B------:R-:W-:Y:S01]  /*2470*/  BSSY B0, `(.L_x_5791) ;  /* 0x0000012000007945 */ /* 0x000fe20003800000 */
[----:B------:R-:W-:Y:S01]  /*2480*/  ISETP.GE.AND P1, PT, R9, R4, PT ;  /* 0x000000040900720c */ /* 0x000fe20003f26270 */
[----:B------:R-:W-:Y:S01]  /*2490*/  IMAD.IADD R27, R29, 0x1, R27 ;  /* 0x000000011d1b7824 */ /* 0x000fe200078e021b */
[----:B------:R-:W-:Y:S01]  /*24a0*/  LEA.HI R8, R5, R122, RZ, 0x4 ;  /* 0x0000007a05087211 */ /* 0x000fe200078f20ff */
        /* <DEDUP_REMOVED lines=14> */
.L_x_5792:
[----:B------:R-:W-:Y:S05]  /*2590*/  BSYNC B0 ;  /* 0x0000000000007941 */ /* 0x000fea0003800000 */
.L_x_5791:
[----:B------:R-:W-:Y:S04]  /*25a0*/  BSSY B0, `(.L_x_5793) ;  /* 0x0000010000007945 */ /* 0x000fe80003800000 */
[----:B------:R-:W-:Y:S05]  /*25b0*/  @P6 BRA `(.L_x_5794) ;  /* 0x0000000000386947 */ /* 0x000fea0003800000 */
[----:B------:R-:W-:Y:S02]  /*25c0*/  ULDC UR5, c[0x0][0x2d0] ;  /* 0x0000b40000057ab9 */ /* 0x000fe40000000800 */
[----:B------:R-:W-:-:S13]  /*25d0*/  ISETP.GE.AND P0, PT, R183, UR5, PT ;  /* 0x00000005b7007c0c */ /* 0x000fda000bf06270 */
[----:B------:R1:W-:Y:S01]  /*25e0*/  @P0 STS.128 [R182+0x3800], RZ ;  /* 0x003800ffb6000388 */ /* 0x0003e20000000c00 */
[----:B------:R-:W-:Y:S05]  /*25f0*/  @P0 BRA `(.L_x_5794) ;  /* 0x0000000000280947 */ /* 0x000fea0003800000 */
[----:B------:R-:W-:Y:S01]  /*2600*/  IMAD R0, R117, 0x30, RZ ;  /* 0x0000003075007824 */ /* 0x000fe200078e02ff */
[----:B------:R-:W-:Y:S01]  /*2610*/  ULDC.64 UR6, c[0x0][0x218] ;  /* 0x0000860000067ab9 */ /* 0x000fe20000000a00 */
        /* <DEDUP_REMOVED lines=8> */
.L_x_5794:
[----:B------:R-:W-:Y:S05]  /*26a0*/  BSYNC B0 ;  /* 0x0000000000007941 */ /* 0x000fea0003800000 */
.L_x_5793:
        /* <DEDUP_REMOVED lines=15> */
.L_x_5796:
[----:B------:R-:W-:Y:S05]  /*27a0*/  BSYNC B0 ;  /* 0x0000000000007941 */ /* 0x000fea0003800000 */
.L_x_5795:
        /* <DEDUP_REMOVED lines=16> */
.L_x_5798:
[----:B------:R-:W-:Y:S05]  /*28b0*/  BSYNC B0 ;  /* 0x0000000000007941 */ /* 0x000fea0003800000 */
.L_x_5797:
        /* <DEDUP_REMOVED lines=16> */
.L_x_5800:
[----:B------:R-:W-:Y:S05]  /*29c0*/  BSYNC B0 ;  /* 0x0000000000007941 */ /* 0x000fea0003800000 */
.L_x_5799:
        /* <DEDUP_REMOVED lines=16> */
.L_x_5802:
[----:B------:R-:W-:Y:S05]  /*2ad0*/  BSYNC B0 ;  /* 0x0000000000007941 */ /* 0x000fea0003800000 */
.L_x_5801:
[----:B------:R-:W0:Y:S01]  /*2ae0*/  LDGDEPBAR ;  /* 0x00000000000079af */ /* 0x000e220000000000 */
[----:B------:R-:W-:Y:S01]  /*2af0*/  ISETP.GE.AND P2, PT, R14, R4, PT ;  /* 0x000000040e00720c */ /* 0x000fe20003f46270 */
[----:B------:R-:W-:Y:S01]  /*2b00*/  IMAD R123, R21, R118, RZ ;  /* 0x00000076157b7224 */ /* 0x000fe200078e02ff */
[----:B------:R-:W-:Y:S01]  /*2b10*/  LOP3.LUT R21, R8, 0xfffffff0, RZ, 0xc0, !PT ;  /* 0xfffffff008157812 */ /* 0x000fe200078ec0ff */
[----:B------:R-:W-:Y:S01]  /*2b20*/  IMAD.MOV.U32 R26, RZ, RZ, R28 ;  /* 0x000000ffff1a7224 */ /* 0x000fe200078e001c */
[-C--:B------:R-:W-:Y:S01]  /*2b30*/  ISETP.GE.AND P1, PT, R19, R4.reuse, PT ;  /* 0x000000041300720c */ /* 0x080fe20003f26270 */
[----:B------:R-:W-:Y:S01]  /*2b40*/  IMAD R123, R120, R119, R123 ;  /* 0x00000077787b7224 */ /* 0x000fe200078e027b */
[----:B------:R-:W-:Y:S01]  /*2b50*/  ULDC.64 UR6, c[0x0][0x220] ;  /* 0x0000880000067ab9 */ /* 0x000fe20000000a00 */
[----:B------:R-:W-:Y:S01]  /*2b60*/  IMAD.IADD R0, R122, 0x1, -R21 ;  /* 0x000000017a007824 */ /* 0x000fe200078e0a15 */
[----:B------:R-:W-:Y:S01]  /*2b70*/  ISETP.GE.AND P5, PT, R3, R4, PT ;  /* 0x000000040300720c */ /* 0x000fe20003fa6270 */
[----:B------:R-:W-:Y:S01]  /*2b80*/  IMAD.WIDE.U32 R120, R120, R118, R26 ;  /* 0x0000007678787225 */ /* 0x000fe200078e001a */
[----:B------:R-:W-:Y:S01]  /*2b90*/  BSSY B0, `(.L_x_5803) ;  /* 0x0000017000007945 */ /* 0x000fe20003800000 */
[----:B------:R-:W-:-:S02]  /*2ba0*/  ISETP.GE.AND P0, PT, R25, R4, PT ;  /* 0x000000041900720c */ /* 0x000fc40003f06270 */
[----:B------:R-:W-:Y:S01]  /*2bb0*/  SHF.R.S32.HI R19, RZ, 0x1f, R0 ;  /* 0x0000001fff137819 */ /* 0x000fe20000011400 */
[----:B------:R-:W-:Y:S01]  /*2bc0*/  IMAD.IADD R123, R121, 0x1, R123 ;  /* 0x00000001797b7824 */ /* 0x000fe200078e027b */
[C---:B------:R-:W-:Y:S02]  /*2bd0*/  LEA R194, P4, R120.reuse, UR6, 0x1 ;  /* 0x0000000678c27c11 */ /* 0x040fe4000f8808ff */
[----:B------:R-:W-:Y:S02]  /*2be0*/  LEA.HI R3, R19, R0, RZ, 0x3 ;  /* 0x0000000013037211 */ /* 0x000fe400078f18ff */
[----:B------:R-:W-:Y:S02]  /*2bf0*/  LEA.HI.X R195, R120, UR7, R123, 0x1, P4 ;  /* 0x0000000778c37c11 */ /* 0x000fe4000a0f0c7b */
[----:B------:R-:W-:Y:S01]  /*2c00*/  ISETP.GE.AND P4, PT, R13, R4, PT ;  /* 0x000000040d00720c */ /* 0x000fe20003f86270 */
[----:B------:R-:W-:-:S04]  /*2c10*/  DEPBAR.LE SB0, 0x0 ;  /* 0x000080000000791a */ /* 0x000fc80000000000 */
[----:B------:R-:W-:Y:S01]  /*2c20*/  BAR.SYNC.DEFER_BLOCKING 0x0 ;  /* 0x0000000000007b1d */ /* 0x000fe20000010000 */
[----:B------:R-:W-:Y:S02]  /*2c30*/  ISETP.GE.AND P6, PT, R17, R4, PT ;  /* 0x000000041100720c */ /* 0x000fe40003fc6270 */
[----:B------:R-:W-:Y:S02]  /*2c40*/  SHF.R.S32.HI R8, RZ, 0x4, R8 ;  /* 0x00000004ff087819 */ /* 0x000fe40000011408 */
[----:B------:R-:W-:Y:S01]  /*2c50*/  LOP3.LUT R13, R3, 0xfffffff8, RZ, 0xc0, !PT ;  /* 0xfffffff8030d7812 */ /* 0x000fe200078ec0ff */
        /* <DEDUP_REMOVED lines=10> */
.L_x_5804:
[----:B------:R-:W-:Y:S05]  /*2d00*/  BSYNC B0 ;  /* 0x0000000000007941 */ /* 0x000fea0003800000 */
.L_x_5803:
[----:B------:R1:W-:Y:S01]  /*2d10*/  @P0 STS.128 [R182+0x6800], RZ ;  /* 0x006800ffb6000388 */ /* 0x0003e20000000c00 */
[----:B------:R-:W-:Y:S01]  /*2d20*/  ISETP.GE.AND P2, PT, R11, R4, PT ;  /* 0x000000040b00720c */ /* 0x000fe20003f46270 */
[----:B------:R-:W-:Y:S01]  /*2d30*/  IMAD.SHL.U32 R10, R92, 0x40, RZ ;  /* 0x000000405c0a7824 */ /* 0x000fe200078e00ff */
[----:B------:R-:W-:Y:S01]  /*2d40*/  LEA.HI R11, R8, R8, RZ, 0x1 ;  /* 0x00000008080b7211 */ /* 0x000fe200078f08ff */
[----:B------:R-:W-:Y:S01]  /*2d50*/  BSSY B0, `(.L_x_5805) ;  /* 0x0000012000007945 */ /* 0x000fe20003800000 */
[----:B------:R-:W-:Y:S01]  /*2d60*/  IMAD.IADD R0, R0, 0x1, -R13 ;  /* 0x0000000100007824 */ /* 0x000fe200078e0a0d */
[C---:B------:R-:W-:Y:S01]  /*2d70*/  SHF.L.U64.HI R179, R118.reuse, 0x4, R119 ;  /* 0x0000000476b37819 */ /* 0x040fe20000010277 */
[----:B------:R-:W-:Y:S01]  /*2d80*/  IMAD.SHL.U32 R180, R118, 0x10, RZ ;  /* 0x0000001076b47824 */ /* 0x000fe200078e00ff */
        /* <DEDUP_REMOVED lines=14> */
.L_x_5806:
[----:B------:R-:W-:Y:S05]  /*2e70*/  BSYNC B0 ;  /* 0x0000000000007941 */ /* 0x000fea0003800000 */
.L_x_5805:
[----:B------:R1:W-:Y:S01]  /*2e80*/  @P1 STS.128 [R182+0x7000], RZ ;  /* 0x007000ffb6001388 */ /* 0x0003e20000000c00 */
[----:B------:R-:W-:Y:S01]  /*2e90*/  ISETP.GE.AND P0, PT, R9, R4, PT ;  /* 0x000000040900720c */ /* 0x000fe20003f06270 */
[----:B------:R-:W-:Y:S01]  /*2ea0*/  IMAD.IADD R11, R8, 0x1, -R11 ;  /* 0x00000001080b7824 */ /* 0x000fe200078e0a0b */
[----:B------:R-:W-:Y:S01]  /*2eb0*/  LEA.HI R130, R5, R122, RZ, 0x5 ;  /* 0x0000007a05827211 */ /* 0x000fe200078f28ff */
[----:B------:R-:W-:Y:S01]  /*2ec0*/  IMAD.SHL.U32 R4, R0, 0x40, RZ ;  /* 0x0000004000047824 */ /* 0x000fe200078e00ff */
[----:B------:R-:W-:Y:S01]  /*2ed0*/  LOP3.LUT R14, R13, 0x8, R14, 0xf8, !PT ;  /* 0x000000080d0e7812 */ /* 0x000fe200078ef80e */
[----:B------:R-:W-:Y:S01]  /*2ee0*/  IMAD.SHL.U32 R5, R11, 0x8, RZ ;  /* 0x000000080b057824 */ /* 0x000fe200078e00ff */
[----:B------:R-:W-:Y:S01]  /*2ef0*/  SHF.R.U32.HI R13, RZ, 0x3, R13 ;  /* 0x00000003ff0d7819 */ /* 0x000fe2000001160d */
[----:B------:R-:W-:Y:S01]  /*2f00*/  IMAD.SHL.U32 R129, R3, 0x40, RZ ;  /* 0x0000004003817824 */ /* 0x000fe200078e00ff */
[----:B------:R-:W-:Y:S01]  /*2f10*/  LOP3.LUT R4, R4, 0x1c0, RZ, 0xc0, !PT ;  /* 0x000001c004047812 */ /* 0x000fe200078ec0ff */
[----:B------:R-:W-:Y:S01]  /*2f20*/  BSSY B0, `(.L_x_5807) ;  /* 0x0000014000007945 */ /* 0x000fe20003800000 */
[----:B------:R-:W-:-:S02]  /*2f30*/  LOP3.LUT R14, R14, R13, RZ, 0x3c, !PT ;  /* 0x0000000d0e0e7212 */ /* 0x000fc400078e3cff */
[----:B------:R-:W-:Y:S02]  /*2f40*/  LOP3.LUT R5, R4, 0x8, R5, 0xf8, !PT ;  /* 0x0000000804057812 */ /* 0x000fe400078ef805 */
[----:B------:R-:W-:Y:S01]  /*2f50*/  SHF.R.S32.HI R128, RZ, 0x5, R130 ;  /* 0x00000005ff807819 */ /* 0x000fe20000011482 */
[----:B------:R-:W-:Y:S01]  /*2f60*/  IMAD R173, R11, 0x200, R14 ;  /* 0x000002000bad7824 */ /* 0x000fe200078e020e */
[----:B------:R-:W-:Y:S02]  /*2f70*/  SHF.R.U32.HI R4, RZ, 0x3, R4 ;  /* 0x00000003ff047819 */ /* 0x000fe40000011604 */
[----:B------:R-:W-:Y:S02]  /*2f80*/  LOP3.LUT R129, R129, 0xfffffe00, RZ, 0xc0, !PT ;  /* 0xfffffe0081817812 */ /* 0x000fe400078ec0ff */
[----:B------:R-:W-:-:S03]  /*2f90*/  LOP3.LUT R4, R5, R4, RZ, 0x3c, !PT ;  /* 0x0000000405047212 */ /* 0x000fc600078e3cff */
[----:B------:R-:W-:Y:S01]  /*2fa0*/  IMAD R5, R128, 0x400, R129 ;  /* 0x0000040080057824 */ /* 0x000fe200078e0281 */
        /* <DEDUP_REMOVED lines=11> */
.L_x_5808:
[----:B------:R-:W-:Y:S05]  /*3060*/  BSYNC B0 ;  /* 0x0000000000007941 */ /* 0x000fea0003800000 */
.L_x_5807:
[----:B------:R1:W-:Y:S01]  /*3070*/  @P6 STS.128 [R182+0x7800], RZ ;  /* 0x007800ffb6006388 */ /* 0x0003e20000000c00 */
[----:B------:R-:W-:Y:S04]  /*3080*/  BSSY B0, `(.L_x_5809) ;  /* 0x000000d000007945 */ /* 0x000fe80003800000 */
[----:B------:R-:W-:Y:S05]  /*3090*/  @P6 BRA `(.L_x_5810) ;  /* 0x00000000002c6947 */ /* 0x000fea0003800000 */
[----:B------:R-:W-:Y:S02]  /*30a0*/  ULDC UR5, c[0x0][0x2d0] ;  /* 0x0000b40000057ab9 */ /* 0x000fe40000000800 */
[----:B------:R-:W-:-:S13]  /*30b0*/  ISETP.GE.AND P1, PT, R183, UR5, PT ;  /* 0x00000005b7007c0c */ /* 0x000fda000bf26270 */
[----:B------:R1:W-:Y:S01]  /*30c0*/  @P1 STS.128 [R182+0x7800], RZ ;  /* 0x007800ffb6001388 */ /* 0x0003e20000000c00 */
[----:B------:R-:W-:Y:S05]  /*30d0*/  @P1 BRA `(.L_x_5810) ;  /* 0x00000000001c1947 */ /* 0x000fea0003800000 */
[----:B------:R-:W-:Y:S02]  /*30e0*/  IMAD R3, R119, 0x60, RZ ;  /* 0x0000006077037824 */ /* 0x000fe400078e02ff */
[----:B-1----:R-:W-:-:S05]  /*30f0*/  IMAD.WIDE.U32 R8, R118, 0x60, R194 ;  /* 0x0000006076087825 */ /* 0x002fca00078e00c2 */
[----:B------:R-:W-:-:S05]  /*3100*/  IADD3 R9, R9, R3, RZ ;  /* 0x0000000309097210 */ /* 0x000fca0007ffe0ff */
[----:B------:R-:W-:Y:S01]  /*3110*/  @!PT LDS RZ, [RZ] ;  /* 0x00000000fffff984 */ /* 0x000fe20000000800 */
[----:B------:R-:W-:Y:S01]  /*3120*/  @!PT LDS RZ, [RZ] ;  /* 0x00000000fffff984 */ /* 0x000fe20000000800 */
[----:B------:R-:W-:Y:S01]  /*3130*/  @!PT LDS RZ, [RZ] ;  /* 0x00000000fffff984 */ /* 0x000fe20000000800 */
[----:B------:R1:W-:Y:S02]  /*3140*/  LDGSTS.E.BYPASS.LTC128B.128 [R182+0x7800], desc[UR10][R8.64] ;  /* 0x0780000008b67fae */ /* 0x0003e4000b901d4a */
.L_x_5810:
[----:B------:R-:W-:Y:S05]  /*3150*/  BSYNC B0 ;  /* 0x0000000000007941 */ /* 0x000fea0003800000 */
.L_x_5809:
        /* <DEDUP_REMOVED lines=13> */
.L_x_5812:
[----:B------:R-:W-:Y:S05]  /*3230*/  BSYNC B0 ;  /* 0x0000000000007941 */ /* 0x000fea0003800000 */
.L_x_5811:
        /* <DEDUP_REMOVED lines=14> */
.L_x_5814:
[----:B------:R-:W-:Y:S05]  /*3320*/  BSYNC B0 ;  /* 0x0000000000007941 */ /* 0x000fea0003800000 */
.L_x_5813:
        /* <DEDUP_REMOVED lines=14> */
.L_x_5816:
[----:B------:R-:W-:Y:S05]  /*3410*/  BSYNC B0 ;  /* 0x0000000000007941 */ /* 0x000fea0003800000 */
.L_x_5815:
        /* <DEDUP_REMOVED lines=15> */
[----:B-1----:R-:W-:Y:S02]  /*3510*/  IMAD R8, R119, 0xe0, RZ ;  /* 0x000000e077087824 */ /* 0x002fe400078e02ff */
[----:B------:R-:W-:-:S05]  /*3520*/  IMAD.WIDE.U32 R10, R118, 0xe0, R194 ;  /* 0x000000e0760a7825 */ /* 0x000fca00078e00c2 */
[----:B------:R-:W-:-:S05]  /*3530*/  IADD3 R11, R11, R8, RZ ;  /* 0x000000080b0b7210 */ /* 0x000fca0007ffe0ff */
[----:B------:R-:W-:Y:S01]  /*3540*/  @!PT LDS RZ, [RZ] ;  /* 0x00000000fffff984 */ /* 0x000fe20000000800 */
[----:B------:R-:W-:Y:S01]  /*3550*/  @!PT LDS RZ, [RZ] ;  /* 0x00000000fffff984 */ /* 0x000fe20000000800 */
[----:B------:R-:W-:Y:S01]  /*3560*/  @!PT LDS RZ, [RZ] ;  /* 0x00000000fffff984 */ /* 0x000fe20000000800 */
[----:B------:R1:W-:Y:S02]  /*3570*/  LDGSTS.E.BYPASS.LTC128B.128 [R182+0x9800], desc[UR10][R10.64] ;  /* 0x098000000ab67fae */ /* 0x0003e4000b901d4a */
.L_x_5818:
[----:B------:R-:W-:Y:S05]  /*3580*/  BSYNC B0 ;  /* 0x0000000000007941 */ /* 0x000fea0003800000 */
.L_x_5817:
        /* <DEDUP_REMOVED lines=8> */
[----:B------:R-:W-:Y:S01]  /*3610*/  LDSM.16.M88.4 R96, [R172] ;  /* 0x00000000ac60783b */ /* 0x000fe20000000200 */
[----:B------:R-:W-:Y:S01]  /*3620*/  IMAD R169, R3, 0x2, R171 ;  /* 0x0000000203a97824 */ /* 0x000fe200078e02ab */
[----:B------:R-:W-:Y:S01]  /*3630*/  ISETP.GT.AND P1, PT, R181, R176, PT ;  /* 0x000000b0b500720c */ /* 0x000fe20003f24270 */
[----:B------:R-:W-:Y:S01]  /*3640*/  IMAD R167, R0, 0x2, R173 ;  /* 0x0000000200a77824 */ /* 0x000fe200078e02ad */
[----:B-1----:R-:W1:Y:S01]  /*3650*/  LDSM.16.M88.4 R8, [R173+0x2000] ;  /* 0x00200000ad08783b */ /* 0x002e620000000200 */
[----:B------:R-:W-:Y:S01]  /*3660*/  IMAD R127, R128, 0x10, R127 ;  /* 0x00000010807f7824 */ /* 0x000fe200078e027f */
[----:B------:R-:W-:-:S02]  /*3670*/  LOP3.LUT R4, R4, R129, RZ, 0xfc, !PT ;  /* 0x0000008104047212 */ /* 0x000fc400078efcff */
[----:B------:R-:W2:Y:S04]  /*3680*/  LDSM.16.M88.4 R52, [R167+0x2800] ;  /* 0x00280000a734783b */ /* 0x000ea80000000200 */
[----:B------:R-:W3:Y:S04]  /*3690*/  LDSM.16.M88.4 R36, [R173+0x3000] ;  /* 0x00300000ad24783b */ /* 0x000ee80000000200 */
[----:B------:R-:W4:Y:S04]  /*36a0*/  LDSM.16.M88.4 R28, [R173+0x3800] ;  /* 0x00380000ad1c783b */ /* 0x000f280000000200 */
[----:B------:R-:W4:Y:S04]  /*36b0*/  LDSM.16.M88.4 R76, [R173+0x4000] ;  /* 0x00400000ad4c783b */ /* 0x000f280000000200 */
[----:B------:R-:W4:Y:S04]  /*36c0*/  LDSM.16.M88.4 R68, [R173+0x4800] ;  /* 0x00480000ad44783b */ /* 0x000f280000000200 */
[----:B------:R-:W4:Y:S04]  /*36d0*/  LDSM.16.M88.4 R60, [R173+0x5000] ;  /* 0x00500000ad3c783b */ /* 0x000f280000000200 */
[----:B------:R-:W4:Y:S01]  /*36e0*/  LDSM.16.M88.4 R80, [R173+0x5800] ;  /* 0x00580000ad50783b */ /* 0x000f220000000200 */
[C---:B-----5:R-:W-:Y:S03]  /*36f0*/  HMMA.16816.F32 R48, R16.reuse, R44, RZ ;  /* 0x0000002c1030723c */ /* 0x060fe600000018ff */
[----:B------:R-:W5:Y:S04]  /*3700*/  LDSM.16.M88.4 R88, [R167+0x2000] ;  /* 0x00200000a758783b */ /* 0x000f680000000200 */
[----:B------:R-:W5:Y:S01]  /*3710*/  LDSM.16.M88.4 R84, [R167+0x3000] ;  /* 0x00300000a754783b */ /* 0x000f620000000200 */
[C---:B------:R-:W-:Y:S03]  /*3720*/  HMMA.16816.F32 R44, R16.reuse, R46, RZ ;  /* 0x0000002e102c723c */ /* 0x040fe600000018ff */
[----:B------:R-:W5:Y:S03]  /*3730*/  LDSM.16.M88.4 R56, [R167+0x3800] ;  /* 0x00380000a738783b */ /* 0x000f660000000200 */
[C---:B-1----:R-:W-:Y:S01]  /*3740*/  HMMA.16816.F32 R12, R16.reuse, R8, RZ ;  /* 0x00000008100c723c */ /* 0x042fe200000018ff */
[----:B------:R-:W-:Y:S04]  /*3750*/  LDSM.16.M88.4 R108, [R171] ;  /* 0x00000000ab6c783b */ /* 0x000fe80000000200 */
[----:B------:R-:W-:Y:S01]  /*3760*/  LDSM.16.M88.4 R112, [R167+0x4800] ;  /* 0x00480000a770783b */ /* 0x000fe20000000200 */
[----:B------:R-:W-:Y:S03]  /*3770*/  HMMA.16816.F32 R8, R16, R10, RZ ;  /* 0x0000000a1008723c */ /* 0x000fe600000018ff */
[----:B------:R-:W-:Y:S03]  /*3780*/  LDSM.16.M88.4 R104, [R167+0x5000] ;  /* 0x00500000a768783b */ /* 0x000fe60000000200 */
[----:B--2---:R-:W-:Y:S01]  /*3790*/  HMMA.16816.F32 R48, R96, R52, R48 ;  /* 0x000000346030723c */ /* 0x004fe20000001830 */
[----:B------:R-:W-:Y:S04]  /*37a0*/  LDSM.16.M88.4 R100, [R167+0x5800] ;  /* 0x00580000a764783b */ /* 0x000fe80000000200 */
[----:B------:R-:W0:Y:S01]  /*37b0*/  LDGDEPBAR ;  /* 0x00000000000079af */ /* 0x000e220000000000 */
[----:B---3--:R-:W-:Y:S01]  /*37c0*/  HMMA.16816.F32 R40, R16, R36, RZ ;  /* 0x000000241028723c */ /* 0x008fe200000018ff */
[----:B------:R-:W-:-:S04]  /*37d0*/  VIADD R52, R173, 0x2000 ;  /* 0x00002000ad347836 */ /* 0x000fc80000000000 */
[----:B------:R-:W-:Y:S01]  /*37e0*/  @P0 VIADD R170, R52, 0xffffffc0 ;  /* 0xffffffc034aa0836 */ /* 0x000fe20000000000 */
[C---:B----4-:R-:W-:Y:S03]  /*37f0*/  HMMA.16816.F32 R32, R16.reuse, R28, RZ ;  /* 0x0000001c1020723c */ /* 0x050fe600000018ff */
[----:B------:R-:W-:Y:S01]  /*3800*/  IMAD R156, R0, 0x2, R170 ;  /* 0x00000002009c7824 */ /* 0x000fe200078e02aa */
[----:B------:R-:W-:Y:S01]  /*3810*/  LDSM.16.M88.4 R92, [R170+0x800] ;  /* 0x00080000aa5c783b */ /* 0x000fe20000000200 */
[C---:B------:R-:W-:Y:S01]  /*3820*/  IADD3 R163, R170.reuse, 0x800, RZ ;  /* 0x00000800aaa37810 */ /* 0x040fe20007ffe0ff */
[----:B------:R-:W-:Y:S01]  /*3830*/  HMMA.16816.F32 R24, R16, R76, RZ ;  /* 0x0000004c1018723c */ /* 0x000fe200000018ff */
[C---:B------:R-:W-:Y:S01]  /*3840*/  VIADD R162, R170.reuse, 0x1000 ;  /* 0x00001000aaa27836 */ /* 0x040fe20000000000 */
[C---:B------:R-:W-:Y:S01]  /*3850*/  IADD3 R159, R170.reuse, 0x2800, RZ ;  /* 0x00002800aa9f7810 */ /* 0x040fe20007ffe0ff */
[----:B------:R-:W-:-:S02]  /*3860*/  VIADD R161, R170, 0x1800 ;  /* 0x00001800aaa17836 */ /* 0x000fc40000000000 */
[C---:B------:R-:W-:Y:S01]  /*3870*/  VIADD R160, R170.reuse, 0x2000 ;  /* 0x00002000aaa07836 */ /* 0x040fe20000000000 */
[----:B------:R-:W-:Y:S01]  /*3880*/  HMMA.16816.F32 R72, R16, R68, RZ ;  /* 0x000000441048723c */ /* 0x000fe200000018ff */
[C---:B------:R-:W-:Y:S02]  /*3890*/  VIADD R158, R170.reuse, 0x3000 ;  /* 0x00003000aa9e7836 */ /* 0x040fe40000000000 */
[----:B------:R-:W-:-:S03]  /*38a0*/  VIADD R157, R170, 0x3800 ;  /* 0x00003800aa9d7836 */ /* 0x000fc60000000000 */
        /* <DEDUP_REMOVED lines=9> */
[C---:B------:R-:W-:Y:S01]  /*3940*/  HMMA.16816.F32 R44, R96.reuse, R54, R44 ;  /* 0x00000036602c723c */ /* 0x040fe2000000182c */
[----:B------:R-:W2:Y:S05]  /*3950*/  LDSM.16.M88.4 R52, [R170] ;  /* 0x00000000aa34783b */ /* 0x000eaa0000000200 */
[C---:B-----5:R-:W-:Y:S06]  /*3960*/  HMMA.16816.F32 R12, R96.reuse, R88, R12 ;  /* 0x00000058600c723c */ /* 0x060fec000000180c */
[C---:B------:R-:W-:Y:S01]  /*3970*/  HMMA.16816.F32 R8, R96.reuse, R90, R8 ;  /* 0x0000005a6008723c */ /* 0x040fe20000001808 */
[----:B------:R-:W-:Y:S05]  /*3980*/  LDSM.16.M88.4 R88, [R170+0x1000] ;  /* 0x00100000aa58783b */ /* 0x000fea0000000200 */
[C---:B------:R-:W-:Y:S06]  /*3990*/  HMMA.16816.F32 R40, R96.reuse, R84, R40 ;  /* 0x000000546028723c */ /* 0x040fec0000001828 */
[C---:B------:R-:W-:Y:S01]  /*39a0*/  HMMA.16816.F32 R36, R96.reuse, R86, R36 ;  /* 0x000000566024723c */ /* 0x040fe20000001824 */
[----:B------:R-:W3:Y:S05]  /*39b0*/  LDSM.16.M88.4 R84, [R170+0x1800] ;  /* 0x00180000aa54783b */ /* 0x000eea0000000200 */
[C---:B------:R-:W-:Y:S06]  /*39c0*/  HMMA.16816.F32 R32, R96.reuse, R56, R32 ;  /* 0x000000386020723c */ /* 0x040fec0000001820 */
[C---:B------:R-:W-:Y:S01]  /*39d0*/  HMMA.16816.F32 R28, R96.reuse, R58, R28 ;  /* 0x0000003a601c723c */ /* 0x040fe2000000181c */
[----:B------:R-:W4:Y:S05]  /*39e0*/  LDSM.16.M88.4 R56, [R170+0x2000] ;  /* 0x00200000aa38783b */ /* 0x000f2a0000000200 */
[C---:B-1----:R-:W-:Y:S06]  /*39f0*/  HMMA.16816.F32 R24, R96.reuse, R80, R24 ;  /* 0x000000506018723c */ /* 0x042fec0000001818 */
[----:B------:R-:W-:Y:S01]  /*3a00*/  HMMA.16816.F32 R76, R96, R82, R76 ;  /* 0x00000052604c723c */ /* 0x000fe2000000184c */
[----:B------:R-:W1:Y:S05]  /*3a10*/  LDSM.16.M88.4 R80, [R170+0x2800] ;  /* 0x00280000aa50783b */ /* 0x000e6a0000000200 */
[C---:B--2---:R-:W-:Y:S06]  /*3a20*/  HMMA.16816.F32 R12, R108.reuse, R52, R12 ;  /* 0x000000346c0c723c */ /* 0x044fec000000180c */
[----:B------:R-:W-:Y:S01]  /*3a30*/  HMMA.16816.F32 R8, R108, R54, R8 ;  /* 0x000000366c08723c */ /* 0x000fe20000001808 */
[----:B------:R-:W2:Y:S05]  /*3a40*/  LDSM.16.M88.4 R52, [R170+0x3000] ;  /* 0x00300000aa34783b */ /* 0x000eaa0000000200 */
[C---:B------:R-:W-:Y:S06]  /*3a50*/  HMMA.16816.F32 R72, R96.reuse, R112, R72 ;  /* 0x000000706048723c */ /* 0x040fec0000001848 */
[C---:B------:R-:W-:Y:S01]  /*3a60*/  HMMA.16816.F32 R68, R96.reuse, R114, R68 ;  /* 0x000000726044723c */ /* 0x040fe20000001844 */
[----:B------:R-:W5:Y:S05]  /*3a70*/  LDSM.16.M88.4 R112, [R170+0x3800] ;  /* 0x00380000aa70783b */ /* 0x000f6a0000000200 */
[C---:B------:R-:W-:Y:S06]  /*3a80*/  HMMA.16816.F32 R64, R96.reuse, R104, R64 ;  /* 0x000000686040723c */ /* 0x040fec0000001840 */
[----:B------:R-:W-:Y:S01]  /*3a90*/  HMMA.16816.F32 R60, R96, R106, R60 ;  /* 0x0000006a603c723c */ /* 0x000fe2000000183c */
[----:B------:R-:W-:Y:S05]  /*3aa0*/  LDSM.16.M88.4 R104, [R156] ;  /* 0x000000009c68783b */ /* 0x000fea0000000200 */
[C---:B---3--:R-:W-:Y:S06]  /*3ab0*/  HMMA.16816.F32 R32, R108.reuse, R84, R32 ;  /* 0x000000546c20723c */ /* 0x048fec0000001820 */
[C---:B------:R-:W-:Y:S01]  /*3ac0*/  HMMA.16816.F32 R28, R108.reuse, R86, R28 ;  /* 0x000000566c1c723c */ /* 0x040fe2000000181c */
[----:B------:R-:W-:Y:S05]  /*3ad0*/  LDSM.16.M88.4 R84, [R156+0x2800] ;  /* 0x002800009c54783b */ /* 0x000fea0000000200 */
[C---:B----4-:R-:W-:Y:S06]  /*3ae0*/  HMMA.16816.F32 R24, R108.reuse, R56, R24 ;  /* 0x000000386c18723c */ /* 0x050fec0000001818 */
[----:B------:R-:W-:Y:S01]  /*3af0*/  HMMA.16816.F32 R76, R108, R58, R76 ;  /* 0x0000003a6c4c723c */ /* 0x000fe2000000184c */
[----:B------:R-:W3:Y:S05]  /*3b00*/  LDSM.16.M88.4 R56, [R169] ;  /* 0x00000000a938783b */ /* 0x000eea0000000200 */
[----:B------:R-:W-:Y:S06]  /*3b10*/  HMMA.16816.F32 R20, R96, R100, R20 ;  /* 0x000000646014723c */ /* 0x000fec0000001814 */
[C---:B-1----:R-:W-:Y:S06]  /*3b20*/  HMMA.16816.F32 R72, R108.reuse, R80, R72 ;  /* 0x000000506c48723c */ /* 0x042fec0000001848 */
[C---:B--2---:R-:W-:Y:S06]  /*3b30*/  HMMA.16816.F32 R64, R108.reuse, R52, R64 ;  /* 0x000000346c40723c */ /* 0x044fec0000001840 */
[----:B------:R-:W-:Y:S01]  /*3b40*/  HMMA.16816.F32 R60, R108, R54, R60 ;  /* 0x000000366c3c723c */ /* 0x000fe2000000183c */
[----:B------:R-:W1:Y:S05]  /*3b50*/  LDSM.16.M88.4 R52, [R156+0x3800] ;  /* 0x003800009c34783b */ /* 0x000e6a0000000200 */
[----:B------:R-:W-:Y:S01]  /*3b60*/  HMMA.16816.F32 R16, R96, R102, R16 ;  /* 0x000000666010723c */ /* 0x000fe20000001810 */
[----:B------:R-:W2:Y:S04]  /*3b70*/  LDSM.16.M88.4 R100, [R156+0x800] ;  /* 0x000800009c64783b */ /* 0x000ea80000000200 */
[----:B------:R-:W4:Y:S01]  /*3b80*/  LDSM.16.M88.4 R96, [R156+0x1000] ;  /* 0x001000009c60783b */ /* 0x000f220000000200 */
[C---:B------:R-:W-:Y:S06]  /*3b90*/  HMMA.16816.F32 R48, R108.reuse, R92, R48 ;  /* 0x0000005c6c30723c */ /* 0x040fec0000001830 */
[C---:B------:R-:W-:Y:S01]  /*3ba0*/  HMMA.16816.F32 R44, R108.reuse, R94, R44 ;  /* 0x0000005e6c2c723c */ /* 0x040fe2000000182c */
[----:B------:R-:W4:Y:S05]  /*3bb0*/  LDSM.16.M88.4 R92, [R156+0x1800] ;  /* 0x001800009c5c783b */ /* 0x000f2a0000000200 */
[C---:B------:R-:W-:Y:S06]  /*3bc0*/  HMMA.16816.F32 R40, R108.reuse, R88, R40 ;  /* 0x000000586c28723c */ /* 0x040fec0000001828 */
[C---:B------:R-:W-:Y:S01]  /*3bd0*/  HMMA.16816.F32 R36, R108.reuse, R90, R36 ;  /* 0x0000005a6c24723c */ /* 0x040fe20000001824 */
[----:B------:R-:W4:Y:S05]  /*3be0*/  LDSM.16.M88.4 R88, [R156+0x2000] ;  /* 0x002000009c58783b */ /* 0x000f2a0000000200 */
[----:B------:R-:W-:Y:S01]  /*3bf0*/  HMMA.16816.F32 R68, R108, R82, R68 ;  /* 0x000000526c44723c */ /* 0x000fe20000001844 */
[----:B------:R-:W4:Y:S01]  /*3c00*/  LDSM.16.M88.4 R80, [R156+0x3000] ;  /* 0x003000009c50783b */ /* 0x000f220000000200 */
[----:B------:R-:W-:-:S04]  /*3c10*/  DEPBAR.LE SB0, 0x0 ;  /* 0x000080000000791a */ /* 0x000fc80000000000 */
[----:B-----5:R-:W-:Y:S06]  /*3c20*/  HMMA.16816.F32 R20, R108, R112, R20 ;  /* 0x000000706c14723c */ /* 0x020fec0000001814 */
[----:B---3--:R-:W-:Y:S06]  /*3c30*/  HMMA.16816.F32 R72, R56, R84, R72 ;  /* 0x000000543848723c */ /* 0x008fec0000001848 */
[----:B------:R-:W-:Y:S01]  /*3c40*/  HMMA.16816.F32 R16, R108, R114, R16 ;  /* 0x000000726c10723c */ /* 0x000fe20000001810 */
[----:B------:R-:W-:-:S04]  /*3c50*/  LOP3.LUT R85, R130, 0xffffffe0, RZ, 0xc0, !PT ;  /* 0xffffffe082557812 */ /* 0x000fc800078ec0ff */
[----:B------:R-:W-:Y:S01]  /*3c60*/  IADD3 R85, -R85, R122, RZ ;  /* 0x0000007a55557210 */ /* 0x000fe20007ffe1ff */
[----:B------:R-:W-:Y:S03]  /*3c70*/  HMMA.16816.F32 R68, R56, R86, R68 ;  /* 0x000000563844723c */ /* 0x000fe60000001844 */
[----:B------:R-:W-:-:S03]  /*3c80*/  SHF.R.S32.HI R184, RZ, 0x1f, R85 ;  /* 0x0000001fffb87819 */ /* 0x000fc60000011455 */
[----:B-1----:R-:W-:Y:S01]  /*3c90*/  HMMA.16816.F32 R20, R56, R52, R20 ;  /* 0x000000343814723c */ /* 0x002fe20000001814 */
[----:B------:R-:W-:Y:S01]  /*3ca0*/  LEA.HI R184, R184, R85, RZ, 0x2 ;  /* 0x00000055b8b87211 */ /* 0x000fe200078f10ff */
[----:B------:R-:W-:-:S03]  /*3cb0*/  IMAD.SHL.U32 R87, R122, 0x2, RZ ;  /* 0x000000027a577824 */ /* 0x000fc600078e00ff */
[----:B------:R-:W-:Y:S01]  /*3cc0*/  SHF.R.S32.HI R184, RZ, 0x2, R184 ;  /* 0x00000002ffb87819 */ /* 0x000fe200000114b8 */
[----:B------:R-:W-:Y:S01]  /*3cd0*/  HMMA.16816.F32 R12, R56, R104, R12 ;  /* 0x00000068380c723c */ /* 0x000fe2000000180c */
[----:B------:R-:W-:Y:S02]  /*3ce0*/  LOP3.LUT R87, R87, 0x6, RZ, 0xc0, !PT ;  /* 0x0000000657577812 */ /* 0x000fe400078ec0ff */
[----:B------:R-:W-:-:S03]  /*3cf0*/  IADD3 R53, R127, 0x1, R184 ;  /* 0x000000017f357810 */ /* 0x000fc60007ffe0b8 */
[----:B------:R-:W-:Y:S01]  /*3d00*/  HMMA.16816.F32 R8, R56, R106, R8 ;  /* 0x0000006a3808723c */ /* 0x000fe20000001808 */
[----:B------:R-:W-:-:S05]  /*3d10*/  IADD3 R53, R131, R53, -R126 ;  /* 0x0000003583357210 */ /* 0x000fca0007ffe87e */
[----:B------:R-:W-:Y:S01]  /*3d20*/  IMAD.IADD R6, R53, 0x1, R6 ;  /* 0x0000000135067824 */ /* 0x000fe200078e0206 */
[C---:B--2---:R-:W-:Y:S04]  /*3d30*/  HMMA.16816.F32 R48, R56.reuse, R100, R48 ;  /* 0x000000643830723c */ /* 0x044fe80000001830 */
[C---:B------:R-:W-:Y:S02]  /*3d40*/  VIMNMX R127, R6.reuse, R131, PT ;  /* 0x00000083067f7248 */ /* 0x040fe40003fe0100 */
[----:B------:R-:W-:Y:S01]  /*3d50*/  HMMA.16816.F32 R44, R56, R102, R44 ;  /* 0x00000066382c723c */ /* 0x000fe2000000182c */
[----:B------:R-:W-:-:S05]  /*3d60*/  VIADDMNMX R126, R6, 0x8, R131, PT ;  /* 0x00000008067e7846 */ /* 0x000fca0003800183 */
        /* <DEDUP_REMOVED lines=72> */
.L_x_5820:
[----:B------:R-:W-:-:S04]  /*41f0*/  LEA R85, -R116, RZ, 0x7 ;  /* 0x000000ff74557211 */ /* 0x000fc800078e39ff */
[----:B------:R-:W-:-:S07]  /*4200*/  SHF.R.S32.HI R0, RZ, 0x1f, R85 ;  /* 0x0000001fff007819 */ /* 0x000fce0000011455 */
.L_x_5821:
[----:B------:R-:W-:Y:S01]  /*4210*/  ULDC UR5, c[0x0][0x2d0] ;  /* 0x0000b40000057ab9 */ /* 0x000fe20000000800 */
[----:B------:R-:W-:Y:S01]  /*4220*/  BSSY B0, `(.L_x_5822) ;  /* 0x0000063000007945 */ /* 0x000fe20003800000 */
[----:B------:R-:W-:-:S13]  /*4230*/  ISETP.GE.AND P0, PT, R183, UR5, PT ;  /* 0x00000005b7007c0c */ /* 0x000fda000bf06270 */
[----:B------:R-:W1:Y:S01]  /*4240*/  @!P0 LDC.64 R52, c[0x0][0x218] ;  /* 0x00008600ff348b82 */ /* 0x000e620000000a00 */
[--C-:B------:R-:W-:Y:S01]  /*4250*/  @!P0 IMAD.MOV.U32 R92, RZ, RZ, R124.reuse ;  /* 0x000000ffff5c8224 */ /* 0x100fe200078e007c */
[C---:B------:R-:W-:Y:S01]  /*4260*/  @!P0 IADD3 R55, P2, R85.reuse, R124, RZ ;  /* 0x0000007c55378210 */ /* 0x040fe20007f5e0ff */
[----:B------:R-:W-:Y:S01]  /*4270*/  @!P0 IMAD.MOV.U32 R93, RZ, RZ, R125 ;  /* 0x000000ffff5d8224 */ /* 0x000fe200078e007d */
[----:B------:R2:W-:Y:S01]  /*4280*/  @P0 STS.128 [R182+0x2000], RZ ;  /* 0x002000ffb6000388 */ /* 0x0005e20000000c00 */
[----:B------:R-:W-:Y:S02]  /*4290*/  @!P0 IMAD.MOV.U32 R58, RZ, RZ, R124 ;  /* 0x000000ffff3a8224 */ /* 0x000fe400078e007c */
[C---:B------:R-:W-:Y:S01]  /*42a0*/  @!P0 IMAD.WIDE.U32 R96, R116.reuse, 0x30, R92 ;  /* 0x0000003074608825 */ /* 0x040fe200078e005c */
[----:B------:R-:W3:Y:S03]  /*42b0*/  @!P0 LDC.64 R82, c[0x0][0x218] ;  /* 0x00008600ff528b82 */ /* 0x000ee60000000a00 */
[----:B------:R-:W-:Y:S01]  /*42c0*/  @!P0 IMAD.WIDE.U32 R92, R116, 0x60, R124 ;  /* 0x00000060745c8825 */ /* 0x000fe200078e007c */
[----:B------:R-:W-:-:S03]  /*42d0*/  @!P0 IADD3 R6, P5, R85, R96, RZ ;  /* 0x0000006055068210 */ /* 0x000fc60007fbe0ff */
[--C-:B------:R-:W-:Y:S01]  /*42e0*/  @!P0 IMAD.MOV.U32 R59, RZ, RZ, R125.reuse ;  /* 0x000000ffff3b8224 */ /* 0x100fe200078e007d */
[----:B------:R-:W4:Y:S01]  /*42f0*/  @!P0 LDC.64 R80, c[0x0][0x218] ;  /* 0x00008600ff508b82 */ /* 0x000f220000000a00 */
[----:B------:R-:W-:Y:S02]  /*4300*/  @!P0 IMAD R57, R117, 0x60, RZ ;  /* 0x0000006075398824 */ /* 0x000fe400078e02ff */
[----:B------:R-:W-:Y:S01]  /*4310*/  @!P0 IMAD.X R54, R0, 0x1, R125, P2 ;  /* 0x0000000100368824 */ /* 0x000fe200010e067d */
[----:B------:R-:W-:Y:S01]  /*4320*/  @!P0 IADD3 R86, P2, R85, R92, RZ ;  /* 0x0000005c55568210 */ /* 0x000fe20007f5e0ff */
[----:B------:R-:W-:Y:S01]  /*4330*/  @!P0 IMAD.WIDE.U32 R94, R116, 0x50, R58 ;  /* 0x00000050745e8825 */ /* 0x000fe200078e003a */
[----:B-1----:R-:W-:Y:S02]  /*4340*/  @!P0 LEA R98, P6, R55, R52, 0x1 ;  /* 0x0000003437628211 */ /* 0x002fe400078c08ff */
[----:B------:R-:W1:Y:S01]  /*4350*/  @!P0 LDC.64 R58, c[0x0][0x218] ;  /* 0x00008600ff3a8b82 */ /* 0x000e620000000a00 */
[----:B------:R-:W-:Y:S01]  /*4360*/  @!P0 IADD3.X R90, R0, R93, R57, P2, !PT ;  /* 0x0000005d005a8210 */ /* 0x000fe200017fe439 */
[----:B------:R-:W-:Y:S01]  /*4370*/  @!P0 IMAD R91, R117, 0x30, RZ ;  /* 0x00000030755b8824 */ /* 0x000fe200078e02ff */
[----:B------:R-:W-:Y:S01]  /*4380*/  @!P0 LEA.HI.X R99, R55, R53, R54, 0x1, P6 ;  /* 0x0000003537638211 */ /* 0x000fe200030f0c36 */
[----:B------:R-:W-:Y:S01]  /*4390*/  @!P0 IMAD R89, R117, 0x50, RZ ;  /* 0x0000005075598824 */ /* 0x000fe200078e02ff */
[----:B------:R-:W-:-:S02]  /*43a0*/  @!P0 IADD3 R84, P4, R85, R94, RZ ;  /* 0x0000005e55548210 */ /* 0x000fc40007f9e0ff */
[C---:B------:R-:W-:Y:S01]  /*43b0*/  @!P0 IADD3.X R88, R0.reuse, R97, R91, P5, !PT ;  /* 0x0000006100588210 */ /* 0x040fe20002ffe45b */
[----:B------:R-:W5:Y:S01]  /*43c0*/  @!P0 LDC.64 R56, c[0x0][0x218] ;  /* 0x00008600ff388b82 */ /* 0x000f620000000a00 */
[----:B------:R-:W-:Y:S01]  /*43d0*/  @!P0 IADD3.X R89, R0, R95, R89, P4, !PT ;  /* 0x0000005f00598210 */ /* 0x000fe200027fe459 */
[----:B------:R-:W-:Y:S01]  /*43e0*/  @!PT LDS RZ, [RZ] ;  /* 0x00000000fffff984 */ /* 0x000fe20000000800 */
[----:B------:R-:W-:Y:S01]  /*43f0*/  @!PT LDS RZ, [RZ] ;  /* 0x00000000fffff984 */ /* 0x000fe20000000800 */
[----:B------:R-:W-:Y:S01]  /*4400*/  @!PT LDS RZ, [RZ] ;  /* 0x00000000fffff984 */ /* 0x000fe20000000800 */
[----:B------:R2:W-:Y:S01]  /*4410*/  @!P0 LDGSTS.E.BYPASS.LTC128B.128 [R182+0x2000], desc[UR10][R98.64] ;  /* 0x0200000062b68fae */ /* 0x0005e2000b901d4a */
[-C--:B------:R-:W-:Y:S02]  /*4420*/  @!P0 IADD3 R91, P5, P2, R85, R124.reuse, R178 ;  /* 0x0000007c555b8210 */ /* 0x080fe40007abe0b2 */
[----:B------:R-:W-:Y:S01]  /*4430*/  @!P0 LEA R92, P4, R116, R124, 0x5 ;  /* 0x0000007c745c8211 */ /* 0x000fe200078828ff */
[----:B------:R2:W-:Y:S01]  /*4440*/  @P0 STS.128 [R182+0x2800], RZ ;  /* 0x002800ffb6000388 */ /* 0x0005e20000000c00 */
[----:B------:R-:W-:Y:S01]  /*4450*/  @!P0 IADD3.X R94, R0, R125, R177, P5, P2 ;  /* 0x0000007d005e8210 */ /* 0x000fe20002fe44b1 */
[----:B------:R-:W2:Y:S01]  /*4460*/  @!P0 LDC.64 R54, c[0x0][0x218] ;  /* 0x00008600ff368b82 */ /* 0x000ea20000000a00 */
[----:B---3--:R-:W-:-:S02]  /*4470*/  @!P0 LEA R96, P5, R91, R82, 0x1 ;  /* 0x000000525b608211 */ /* 0x008fc400078a08ff */
[C---:B------:R-:W-:Y:S02]  /*4480*/  @!P0 LEA.HI.X R93, R116.reuse, R125, R117, 0x5, P4 ;  /* 0x0000007d745d8211 */ /* 0x040fe400020f2c75 */
[----:B------:R-:W-:Y:S02]  /*4490*/  @!P0 LEA R82, P2, R116, R124, 0x6 ;  /* 0x0000007c74528211 */ /* 0x000fe400078430ff */
[----:B------:R-:W-:Y:S01]  /*44a0*/  @!P0 IADD3 R92, P4, R85, R92, RZ ;  /* 0x0000005c555c8210 */ /* 0x000fe20007f9e0ff */
[----:B------:R-:W3:Y:S01]  /*44b0*/  @!P0 LDC.64 R52, c[0x0][0x218] ;  /* 0x00008600ff348b82 */ /* 0x000ee20000000a00 */
        /* <DEDUP_REMOVED lines=22> */
[----:B------:R-:W-:-:S02]  /*4620*/  @!P0 LEA.HI.X R55, R84, R55, R89, 0x1, P4 ;  /* 0x0000003754378211 */ /* 0x000fc400020f0c59 */
[C---:B---3--:R-:W-:Y:S01]  /*4630*/  @!P0 LEA R52, P2, R86.reuse, R52, 0x1 ;  /* 0x0000003456348211 */ /* 0x048fe200078408ff */
[----:B------:R-:W-:Y:S01]  /*4640*/  @!PT LDS RZ, [RZ] ;  /* 0x00000000fffff984 */ /* 0x000fe20000000800 */
[----:B------:R-:W-:Y:S01]  /*4650*/  @!PT LDS RZ, [RZ] ;  /* 0x00000000fffff984 */ /* 0x000fe20000000800 */
[----:B------:R-:W-:Y:S01]  /*4660*/  @!PT LDS RZ, [RZ] ;  /* 0x00000000fffff984 */ /* 0x000fe20000000800 */
[----:B------:R1:W-:Y:S03]  /*4670*/  @!P0 LDGSTS.E.BYPASS.LTC128B.128 [R182+0x3800], desc[UR10][R58.64] ;  /* 0x038000003ab68fae */ /* 0x0003e6000b901d4a */
        /* <DEDUP_REMOVED lines=18> */
[----:B-1----:R-:W-:Y:S01]  /*47a0*/  IMAD.WIDE.U32 R54, R116, 0x70, R124 ;  /* 0x0000007074367825 */ /* 0x002fe200078e007c */
[----:B------:R-:W-:-:S03]  /*47b0*/  ULDC.64 UR8, c[0x0][0x218] ;  /* 0x0000860000087ab9 */ /* 0x000fc60000000a00 */
        /* <DEDUP_REMOVED lines=9> */
.L_x_5823:
[----:B------:R-:W-:Y:S05]  /*4850*/  BSYNC B0 ;  /* 0x0000000000007941 */ /* 0x000fea0003800000 */
.L_x_5822:
[----:B------:R-:W0:Y:S01]  /*4860*/  LDGDEPBAR ;  /* 0x00000000000079af */ /* 0x000e220000000000 */
[----:B------:R-:W-:-:S04]  /*4870*/  IADD3 R124, P0, R85, R124, RZ ;  /* 0x0000007c557c7210 */ /* 0x000fc80007f1e0ff */
[----:B------:R-:W-:-:S09]  /*4880*/  IADD3.X R125, R0, R125, RZ, P0, !PT ;  /* 0x0000007d007d7210 */ /* 0x000fd200007fe4ff */
.L_x_5819:
[----:B------:R-:W-:Y:S01]  /*4890*/  IMAD.IADD R2, R2, 0x1, R87 ;  /* 0x0000000102027824 */ /* 0x000fe200078e0257 */
[----:B------:R-:W-:Y:S01]  /*48a0*/  ULDC UR12, c[0x0][0x2ec] ;  /* 0x0000bb00000c7ab9 */ /* 0x000fe20000000800 */
[----:B------:R-:W-:Y:S01]  /*48b0*/  LEA R168, R4, UR4, 0x1 ;  /* 0x0000000404a87c11 */ /* 0x000fe2000f8e08ff */
[----:B------:R-:W-:Y:S01]  /*48c0*/  ULDC.64 UR8, c[0x0][0x218] ;  /* 0x0000860000087ab9 */ /* 0x000fe20000000a00 */
[C---:B------:R-:W-:Y:S02]  /*48d0*/  VIADD R0, R2.reuse, 0x1 ;  /* 0x0000000102007836 */ /* 0x040fe40000000000 */
[C---:B------:R-:W-:Y:S01]  /*48e0*/  VIADD R6, R2.reuse, 0x8 ;  /* 0x0000000802067836 */ /* 0x040fe20000000000 */
[----:B------:R-:W-:Y:S01]  /*48f0*/  LDSM.16.MT88.4 R92, [R168+0x6000] ;  /* 0x00600000a85c783b */ /* 0x000fe20000004200 */
[----:B-12---:R-:W-:Y:S01]  /*4900*/  VIADD R52, R2, 0x11 ;  /* 0x0000001102347836 */ /* 0x006fe20000000000 */
        /* <DEDUP_REMOVED lines=11> */
[-C--:B------:R-:W-:Y:S02]  /*49c0*/  ISETP.GE.AND P0, PT, R0, R126.reuse, PT ;  /* 0x0000007e0000720c */ /* 0x080fe40003f06270 */
[----:B------:R-:W-:Y:S01]  /*49d0*/  FSEL R83, R10, -INF , !P5 ;  /* 0xff8000000a537808 */ /* 0x000fe20006800000 */
[----:B------:R-:W-:Y:S01]  /*49e0*/  VIADD R10, R2, 0x18 ;  /* 0x00000018020a7836 */ /* 0x000fe20000000000 */
[----:B------:R-:W-:Y:S02]  /*49f0*/  ISETP.GE.AND P5, PT, R6, R127, PT ;  /* 0x0000007f0600720c */ /* 0x000fe40003fa6270 */
[----:B------:R-:W-:Y:S01]  /*4a00*/  FSEL R0, R9, -INF , !P2 ;  /* 0xff80000009007808 */ /* 0x000fe20005000000 */
[----:B------:R-:W-:Y:S01]  /*4a10*/  VIADD R9, R2, 0x19 ;  /* 0x0000001902097836 */ /* 0x000fe20000000000 */
[----:B------:R-:W-:Y:S02]  /*4a20*/  ISETP.GE.AND P2, PT, R6, R126, PT ;  /* 0x0000007e0600720c */ /* 0x000fe40003f46270 */
[----:B------:R-:W-:-:S02]  /*4a30*/  FSEL R11, R11, -INF , !P0 ;  /* 0xff8000000b0b7808 */ /* 0x000fc40004000000 */
[-C--:B------:R-:W-:Y:S02]  /*4a40*/  ISETP.GE.AND P0, PT, R52, R127.reuse, PT ;  /* 0x0000007f3400720c */ /* 0x080fe40003f06270 */
[----:B------:R-:W-:Y:S01]  /*4a50*/  FSEL R6, R48, -INF , !P5 ;  /* 0xff80000030067808 */ /* 0x000fe20006800000 */
[----:B------:R-:W-:Y:S01]  /*4a60*/  VIADD R48, R2, 0x20 ;  /* 0x0000002002307836 */ /* 0x000fe20000000000 */
[----:B------:R-:W-:Y:S02]  /*4a70*/  ISETP.GE.AND P5, PT, R52, R126, PT ;  /* 0x0000007e3400720c */ /* 0x000fe40003fa6270 */
[----:B------:R-:W-:Y:S02]  /*4a80*/  FSEL R57, R50, -INF , !P2 ;  /* 0xff80000032397808 */ /* 0x000fe40005000000 */
[----:B------:R-:W-:Y:S02]  /*4a90*/  ISETP.GE.AND P2, PT, R10, R127, PT ;  /* 0x0000007f0a00720c */ /* 0x000fe40003f46270 */
[----:B------:R-:W-:-:S02]  /*4aa0*/  FSEL R54, R49, -INF , !P0 ;  /* 0xff80000031367808 */ /* 0x000fc40004000000 */
[-C--:B------:R-:W-:Y:S02]  /*4ab0*/  ISETP.GE.AND P0, PT, R10, R126.reuse, PT ;  /* 0x0000007e0a00720c */ /* 0x080fe40003f06270 */
[----:B------:R-:W-:Y:S02]  /*4ac0*/  FSEL R81, R51, -INF , !P5 ;  /* 0xff80000033517808 */ /* 0x000fe40006800000 */
[C---:B------:R-:W-:Y:S02]  /*4ad0*/  ISETP.GE.AND P5, PT, R9.reuse, R127, PT ;  /* 0x0000007f0900720c */ /* 0x040fe40003fa6270 */
[----:B------:R-:W-:Y:S01]  /*4ae0*/  FSEL R10, R44, -INF , !P2 ;  /* 0xff8000002c0a7808 */ /* 0x000fe20005000000 */
[C---:B------:R-:W-:Y:S01]  /*4af0*/  VIADD R44, R2.reuse, 0x28 ;  /* 0x00000028022c7836 */ /* 0x040fe20000000000 */
[----:B------:R-:W-:Y:S01]  /*4b00*/  ISETP.GE.AND P2, PT, R9, R126, PT ;  /* 0x0000007e0900720c */ /* 0x000fe20003f46270 */
[----:B------:R-:W-:Y:S01]  /*4b10*/  VIADD R9, R2, 0x21 ;  /* 0x0000002102097836 */ /* 0x000fe20000000000 */
[----:B------:R-:W-:-:S02]  /*4b20*/  FSEL R55, R46, -INF , !P0 ;  /* 0xff8000002e377808 */ /* 0x000fc40004000000 */
[CC--:B------:R-:W-:Y:S02]  /*4b30*/  ISETP.GE.AND P0, PT, R48.reuse, R127.reuse, PT ;  /* 0x0000007f3000720c */ /* 0x0c0fe40003f06270 */
[----:B------:R-:W-:Y:S02]  /*4b40*/  FSEL R80, R45, -INF , !P5 ;  /* 0xff8000002d507808 */ /* 0x000fe40006800000 */
[----:B------:R-:W-:Y:S02]  /*4b50*/  ISETP.GE.AND P5, PT, R48, R126, PT ;  /* 0x0000007e3000720c */ /* 0x000fe40003fa6270 */
[----:B------:R-:W-:Y:S02]  /*4b60*/  FSEL R53, R47, -INF , !P2 ;  /* 0xff8000002f357808 */ /* 0x000fe40005000000 */
[----:B------:R-:W-:Y:S01]  /*4b70*/  FSEL R46, R40, -INF , !P0 ;  /* 0xff800000282e7808 */ /* 0x000fe20004000000 */
[----:B------:R-:W-:Y:S01]  /*4b80*/  VIADD R40, R2, 0x30 ;  /* 0x0000003002287836 */ /* 0x000fe20000000000 */
[----:B------:R-:W-:-:S02]  /*4b90*/  ISETP.GE.AND P2, PT, R9, R127, PT ;  /* 0x0000007f0900720c */ /* 0x000fc40003f46270 */
[-C--:B------:R-:W-:Y:S01]  /*4ba0*/  ISETP.GE.AND P0, PT, R9, R126.reuse, PT ;  /* 0x0000007e0900720c */ /* 0x080fe20003f06270 */
[----:B------:R-:W-:Y:S01]  /*4bb0*/  VIADD R9, R2, 0x29 ;  /* 0x0000002902097836 */ /* 0x000fe20000000000 */
        /* <DEDUP_REMOVED lines=10> */
[----:B------:R-:W-:Y:S01]  /*4c60*/  FSEL R109, R39, -INF , !P5 ;  /* 0xff800000276d7808 */ /* 0x000fe20006800000 */
[C---:B------:R-:W-:Y:S01]  /*4c70*/  VIADD R39, R2.reuse, 0x58 ;  /* 0x0000005802277836 */ /* 0x040fe20000000000 */
[----:B------:R-:W-:Y:S02]  /*4c80*/  ISETP.GE.AND P5, PT, R2, R127, PT ;  /* 0x0000007f0200720c */ /* 0x000fe40003fa6270 */
[----:B------:R-:W-:-:S02]  /*4c90*/  FSEL R130, R37, -INF , !P0 ;  /* 0xff80000025827808 */ /* 0x000fc40004000000 */
[----:B------:R-:W-:Y:S02]  /*4ca0*/  ISETP.GE.AND P0, PT, R40, R126, PT ;  /* 0x0000007e2800720c */ /* 0x000fe40003f06270 */
[----:B------:R-:W-:Y:S02]  /*4cb0*/  FSEL R113, R38, -INF , !P2 ;  /* 0xff80000026717808 */ /* 0x000fe40005000000 */
[----:B------:R-:W-:Y:S01]  /*4cc0*/  FSEL R38, R13, -INF , !P6 ;  /* 0xff8000000d267808 */ /* 0x000fe20007000000 */
[----:B------:R-:W-:Y:S01]  /*4cd0*/  VIADD R13, R2, 0x39 ;  /* 0x00000039020d7836 */ /* 0x000fe20000000000 */
[----:B------:R-:W-:Y:S02]  /*4ce0*/  FSEL R12, R12, -INF , !P5 ;  /* 0xff8000000c0c7808 */ /* 0x000fe40006800000 */
[----:B------:R-:W-:Y:S01]  /*4cf0*/  ISETP.GE.AND P2, PT, R40, R127, PT ;  /* 0x0000007f2800720c */ /* 0x000fe20003f46270 */
[----:B------:R-:W-:Y:S01]  /*4d00*/  VIADD R40, R2, 0x51 ;  /* 0x0000005102287836 */ /* 0x000fe20000000000 */
[----:B------:R-:W-:-:S02]  /*4d10*/  FSEL R107, R34, -INF , !P0 ;  /* 0xff800000226b7808 */ /* 0x000fc40004000000 */
[-C--:B------:R-:W-:Y:S02]  /*4d20*/  ISETP.GE.AND P6, PT, R36, R127.reuse, PT ;  /* 0x0000007f2400720c */ /* 0x080fe40003fc6270 */
[C---:B------:R-:W-:Y:S02]  /*4d30*/  ISETP.GE.AND P5, PT, R9.reuse, R127, PT ;  /* 0x0000007f0900720c */ /* 0x040fe40003fa6270 */
[----:B------:R-:W-:Y:S02]  /*4d40*/  ISETP.GE.AND P0, PT, R9, R126, PT ;  /* 0x0000007e0900720c */ /* 0x000fe40003f06270 */
[----:B------:R-:W-:Y:S02]  /*4d50*/  FMNMX.FTZ R9, R12, R38, !PT ;  /* 0x000000260c097209 */ /* 0x000fe40007810000 */
[----:B------:R-:W-:Y:S02]  /*4d60*/  FSEL R102, R32, -INF , !P2 ;  /* 0xff80000020667808 */ /* 0x000fe40005000000 */
[----:B------:R-:W-:-:S02]  /*4d70*/  ISETP.GE.AND P2, PT, R36, R126, PT ;  /* 0x0000007e2400720c */ /* 0x000fc40003f46270 */
[----:B------:R-:W-:Y:S02]  /*4d80*/  FSEL R104, R33, -INF , !P6 ;  /* 0xff80000021687808 */ /* 0x000fe40007000000 */
[----:B------:R-:W-:Y:S01]  /*4d90*/  FMNMX.FTZ R33, R8, R9, !PT ;  /* 0x0000000908217209 */ /* 0x000fe20007810000 */
[C---:B------:R-:W-:Y:S01]  /*4da0*/  VIADD R9, R2.reuse, 0x40 ;  /* 0x0000004002097836 */ /* 0x040fe20000000000 */
[----:B------:R-:W-:Y:S01]  /*4db0*/  FSEL R137, R35, -INF , !P2 ;  /* 0xff80000023897808 */ /* 0x000fe20005000000 */
[----:B------:R-:W-:Y:S01]  /*4dc0*/  VIADD R35, R2, 0x59 ;  /* 0x0000005902237836 */ /* 0x000fe20000000000 */
[C---:B------:R-:W-:Y:S02]  /*4dd0*/  ISETP.GE.AND P6, PT, R13.reuse, R127, PT ;  /* 0x0000007f0d00720c */ /* 0x040fe40003fc6270 */
[----:B------:R-:W-:Y:S02]  /*4de0*/  ISETP.GE.AND P2, PT, R13, R126, PT ;  /* 0x0000007e0d00720c */ /* 0x000fe40003f46270 */
[----:B------:R-:W-:Y:S01]  /*4df0*/  FMNMX.FTZ R13, R0, R33, !PT ;  /* 0x00000021000d7209 */ /* 0x000fe20007810000 */
[----:B------:R-:W-:Y:S01]  /*4e00*/  VIADD R33, R2, 0x60 ;  /* 0x0000006002217836 */ /* 0x000fe20000000000 */
[----:B------:R-:W-:-:S02]  /*4e10*/  FSEL R128, R29, -INF , !P6 ;  /* 0xff8000001d807808 */ /* 0x000fc40007000000 */
[----:B------:R-:W-:Y:S02]  /*4e20*/  FMNMX.FTZ R13, R6, R13, !PT ;  /* 0x0000000d060d7209 */ /* 0x000fe40007810000 */
[----:B------:R-:W-:Y:S02]  /*4e30*/  FSEL R114, R28, -INF , !P5 ;  /* 0xff8000001c727808 */ /* 0x000fe40006800000 */
[----:B------:R-:W-:Y:S02]  /*4e40*/  FSEL R139, R30, -INF , !P0 ;  /* 0xff8000001e8b7808 */ /* 0x000fe40004000000 */
[----:B------:R-:W-:Y:S01]  /*4e50*/  FMNMX.FTZ R29, R54, R13, !PT ;  /* 0x0000000d361d7209 */ /* 0x000fe20007810000 */
[C---:B------:R-:W-:Y:S01]  /*4e60*/  VIADD R13, R2.reuse, 0x48 ;  /* 0x00000048020d7836 */ /* 0x040fe20000000000 */
[C---:B------:R-:W-:Y:S02]  /*4e70*/  ISETP.GE.AND P5, PT, R9.reuse, R127, PT ;  /* 0x0000007f0900720c */ /* 0x040fe40003fa6270 */
[----:B------:R-:W-:Y:S01]  /*4e80*/  ISETP.GE.AND P0, PT, R9, R126, PT ;  /* 0x0000007e0900720c */ /* 0x000fe20003f06270 */
[----:B------:R-:W-:Y:S01]  /*4e90*/  VIADD R9, R2, 0x41 ;  /* 0x0000004102097836 */ /* 0x000fe20000000000 */
[----:B------:R-:W-:-:S02]  /*4ea0*/  FMNMX.FTZ R29, R10, R29, !PT ;  /* 0x0000001d0a1d7209 */ /* 0x000fc40007810000 */
[----:B------:R-:W-:Y:S02]  /*4eb0*/  FSEL R135, R31, -INF , !P2 ;  /* 0xff8000001f877808 */ /* 0x000fe40005000000 */
[C---:B------:R-:W-:Y:S02]  /*4ec0*/  ISETP.GE.AND P6, PT, R9.reuse, R127, PT ;  /* 0x0000007f0900720c */ /* 0x040fe40003fc6270 */
[----:B------:R-:W-:Y:S02]  /*4ed0*/  ISETP.GE.AND P2, PT, R9, R126, PT ;  /* 0x0000007e0900720c */ /* 0x000fe40003f46270 */
[----:B------:R-:W-:Y:S01]  /*4ee0*/  FMNMX.FTZ R9, R80, R29, !PT ;  /* 0x0000001d50097209 */ /* 0x000fe20007810000 */
[----:B------:R-:W-:Y:S01]  /*4ef0*/  VIADD R29, R2, 0x61 ;  /* 0x00000061021d7836 */ /* 0x000fe20000000000 */
[----:B------:R-:W-:Y:S01]  /*4f00*/  FSEL R106, R24, -INF , !P5 ;  /* 0xff800000186a7808 */ /* 0x000fe20006800000 */
[----:B------:R-:W-:Y:S01]  /*4f10*/  VIADD R24, R2, 0x50 ;  /* 0x0000005002187836 */ /* 0x000fe20000000000 */
[----:B------:R-:W-:-:S02]  /*4f20*/  FSEL R115, R26, -INF , !P0 ;  /* 0xff8000001a737808 */ /* 0x000fc40004000000 */
[C---:B------:R-:W-:Y:S02]  /*4f30*/  ISETP.GE.AND P5, PT, R13.reuse, R127, PT ;  /* 0x0000007f0d00720c */ /* 0x040fe40003fa6270 */
[-C--:B------:R-:W-:Y:S02]  /*4f40*/  ISETP.GE.AND P0, PT, R13, R126.reuse, PT ;  /* 0x0000007e0d00720c */ /* 0x080fe40003f06270 */
[----:B------:R-:W-:Y:S01]  /*4f50*/  FMNMX.FTZ R13, R46, R9, !PT ;  /* 0x000000092e0d7209 */ /* 0x000fe20007810000 */
[C---:B------:R-:W-:Y:S01]  /*4f60*/  VIADD R9, R2.reuse, 0x49 ;  /* 0x0000004902097836 */ /* 0x040fe20000000000 */
[----:B------:R-:W-:Y:S01]  /*4f70*/  FSEL R129, R27, -INF , !P2 ;  /* 0xff8000001b817808 */ /* 0x000fe20005000000 */
[----:B------:R-:W-:Y:S01]  /*4f80*/  VIADD R27, R2, 0x68 ;  /* 0x00000068021b7836 */ /* 0x000fe20000000000 */
[----:B------:R-:W-:Y:S02]  /*4f90*/  FMNMX.FTZ R13, R48, R13, !PT ;  /* 0x0000000d300d7209 */ /* 0x000fe40007810000 */
[----:B------:R-:W-:-:S02]  /*4fa0*/  ISETP.GE.AND P2, PT, R2, R126, PT ;  /* 0x0000007e0200720c */ /* 0x000fc40003f46270 */
[----:B------:R-:W-:Y:S02]  /*4fb0*/  FMNMX.FTZ R13, R50, R13, !PT ;  /* 0x0000000d320d7209 */ /* 0x000fe40007810000 */
[----:B------:R-:W-:Y:S01]  /*4fc0*/  FSEL R108, R25, -INF , !P6 ;  /* 0xff800000196c7808 */ /* 0x000fe20007000000 */
[----:B------:R-:W-:Y:S01]  /*4fd0*/  VIADD R25, R2, 0x69 ;  /* 0x0000006902197836 */ /* 0x000fe20000000000 */
[----:B------:R-:W-:Y:S02]  /*4fe0*/  FSEL R15, R15, -INF , !P4 ;  /* 0xff8000000f0f7808 */ /* 0x000fe40006000000 */
[----:B------:R-:W-:Y:S02]  /*4ff0*/  FMNMX.FTZ R13, R130, R13, !PT ;  /* 0x0000000d820d7209 */ /* 0x000fe40007810000 */
[C---:B------:R-:W-:Y:S02]  /*5000*/  ISETP.GE.AND P6, PT, R9.reuse, R127, PT ;  /* 0x0000007f0900720c */ /* 0x040fe40003fc6270 */
[----:B------:R-:W-:-:S02]  /*5010*/  ISETP.GE.AND P4, PT, R9, R126, PT ;  /* 0x0000007e0900720c */ /* 0x000fc40003f86270 */
[----:B------:R-:W-:Y:S01]  /*5020*/  FSEL R9, R14, -INF , !P2 ;  /* 0xff8000000e097808 */ /* 0x000fe20005000000 */
[----:B------:R-:W-:Y:S01]  /*5030*/  VIADD R14, R2, 0x71 ;  /* 0x00000071020e7836 */ /* 0x000fe20000000000 */
[----:B------:R-:W-:Y:S01]  /*5040*/  FMNMX.FTZ R31, R102, R13, !PT ;  /* 0x0000000d661f7209 */ /* 0x000fe20007810000 */
[----:B------:R-:W-:Y:S01]  /*5050*/  VIADD R13, R2, 0x78 ;  /* 0x00000078020d7836 */ /* 0x000fe20000000000 */
        /* <DEDUP_REMOVED lines=16> */
[----:B------:R-:W-:Y:S02]  /*5160*/  FSEL R131, R78, -INF , !P0 ;  /* 0xff8000004e837808 */ /* 0x000fe40004000000 */
        /* <DEDUP_REMOVED lines=20> */
[----:B------:R-:W-:Y:S01]  /*52b0*/  ISETP.GE.AND P2, PT, R24, R126, PT ;  /* 0x0000007e1800720c */ /* 0x000fe20003f46270 */
[C---:B------:R-:W-:Y:S01]  /*52c0*/  VIADD R24, R2.reuse, 0x70 ;  /* 0x0000007002187836 */ /* 0x040fe20000000000 */
        /* <DEDUP_REMOVED lines=8> */
[----:B------:R-:W-:-:S02]  /*5350*/  ISETP.GE.AND P5, PT, R24, R127, PT ;  /* 0x0000007f1800720c */ /* 0x000fc40003fa6270 */
[----:B------:R-:W-:Y:S02]  /*5360*/  FMNMX.FTZ R26, R139, R26, !PT ;  /* 0x0000001a8b1a7209 */ /* 0x000fe40007810000 */
[----:B------:R-:W-:Y:S02]  /*5370*/  FSEL R37, R61, -INF , !P0 ;  /* 0xff8000003d257808 */ /* 0x000fe40004000000 */
[----:B------:R-:W-:Y:S02]  /*5380*/  FMNMX.FTZ R28, R36, R31, !PT ;  /* 0x0000001f241c7209 */ /* 0x000fe40007810000 */
        /* <DEDUP_REMOVED lines=10> */
[----:B------:R-:W-:Y:S02]  /*5430*/  ISETP.GE.AND P0, PT, R2, R127, PT ;  /* 0x0000007f0200720c */ /* 0x000fe40003f06270 */
[----:B------:R-:W-:Y:S02]  /*5440*/  FMNMX.FTZ R21, R26, R21, !PT ;  /* 0x000000151a157209 */ /* 0x000fe40007810000 */
[----:B------:R-:W-:Y:S02]  /*5450*/  FSEL R133, R79, -INF , !P4 ;  /* 0xff8000004f857808 */ /* 0x000fe40006000000 */
[----:B------:R-:W-:Y:S01]  /*5460*/  FMNMX.FTZ R16, R131, R16, !PT ;  /* 0x0000001083107209 */ /* 0x000fe20007810000 */
[----:B------:R-:W-:Y:S01]  /*5470*/  LDSM.16.MT88.4 R76, [R165+0x6000] ;  /* 0x00600000a54c783b */ /* 0x000fe20000004200 */
[----:B------:R-:W-:-:S02]  /*5480*/  FSEL R30, R17, -INF , !P0 ;  /* 0xff800000111e7808 */ /* 0x000fc40004000000 */
[----:B------:R-:W-:Y:S02]  /*5490*/  FMNMX.FTZ R21, R28, R21, !PT ;  /* 0x000000151c157209 */ /* 0x000fe40007810000 */
[----:B------:R-:W-:Y:S02]  /*54a0*/  ISETP.GE.AND P0, PT, R40, R126, PT ;  /* 0x0000007e2800720c */ /* 0x000fe40003f06270 */
[----:B------:R-:W-:Y:S02]  /*54b0*/  FSEL R101, R74, -INF , !P2 ;  /* 0xff8000004a657808 */ /* 0x000fe40005000000 */
[----:B------:R-:W-:Y:S02]  /*54c0*/  FMNMX.FTZ R20, R133, R16, !PT ;  /* 0x0000001085147209 */ /* 0x000fe40007810000 */
[----:B------:R-:W-:Y:S02]  /*54d0*/  FMNMX.FTZ R16, R30, R21, !PT ;  /* 0x000000151e107209 */ /* 0x000fe40007810000 */
[----:B------:R-:W-:-:S02]  /*54e0*/  ISETP.GE.AND P2, PT, R39, R126, PT ;  /* 0x0000007e2700720c */ /* 0x000fc40003f46270 */
[----:B------:R-:W-:Y:S01]  /*54f0*/  FSEL R59, R75, -INF , !P0 ;  /* 0xff8000004b3b7808 */ /* 0x000fe20004000000 */
[----:B------:R-:W1:Y:S01]  /*5500*/  SHFL.BFLY PT, R17, R16, 0x2, 0x1f ;  /* 0x0c401f0010117f89 */ /* 0x000e6200000e0000 */
[----:B------:R-:W-:Y:S02]  /*5510*/  FMNMX.FTZ R20, R101, R20, !PT ;  /* 0x0000001465147209 */ /* 0x000fe40007810000 */
[----:B------:R-:W-:Y:S02]  /*5520*/  ISETP.GE.AND P0, PT, R35, R126, PT ;  /* 0x0000007e2300720c */ /* 0x000fe40003f06270 */
[----:B------:R-:W-:Y:S02]  /*5530*/  FSEL R61, R70, -INF , !P2 ;  /* 0xff800000463d7808 */ /* 0x000fe40005000000 */
[----:B------:R-:W-:Y:S02]  /*5540*/  FMNMX.FTZ R20, R59, R20, !PT ;  /* 0x000000143b147209 */ /* 0x000fe40007810000 */
[----:B------:R-:W-:-:S02]  /*5550*/  ISETP.GE.AND P2, PT, R33, R126, PT ;  /* 0x0000007e2100720c */ /* 0x000fc40003f46270 */
[----:B------:R-:W-:Y:S02]  /*5560*/  FSEL R65, R71, -INF , !P0 ;  /* 0xff80000047417808 */ /* 0x000fe40004000000 */
[----:B------:R-:W-:Y:S01]  /*5570*/  FMNMX.FTZ R20, R61, R20, !PT ;  /* 0x000000143d147209 */ /* 0x000fe20007810000 */
[----:B------:R-:W-:Y:S01]  /*5580*/  LDSM.16.MT88.4 R68, [R166+0x6000] ;  /* 0x00600000a644783b */ /* 0x000fe20000004200 */
        /* <DEDUP_REMOVED lines=12> */
[----:B-1----:R-:W-:Y:S02]  /*5650*/  FMNMX.FTZ R17, R16, R17, !PT ;  /* 0x0000001110117209 */ /* 0x002fe40007810000 */
[----:B------:R-:W-:Y:S02]  /*5660*/  ISETP.GE.AND P0, PT, R14, R126, PT ;  /* 0x0000007e0e00720c */ /* 0x000fe40003f06270 */
[----:B------:R-:W-:Y:S01]  /*5670*/  FSEL R25, R22, -INF , !P2 ;  /* 0xff80000016197808 */ /* 0x000fe20005000000 */
[----:B------:R-:W1:Y:S01]  /*5680*/  SHFL.BFLY PT, R14, R17, 0x1, 0x1f ;  /* 0x0c201f00110e7f89 */ /* 0x000e6200000e0000 */
[----:B------:R-:W-:-:S02]  /*5690*/  FMNMX.FTZ R16, R63, R20, !PT ;  /* 0x000000143f107209 */ /* 0x000fc40007810000 */
[----:B------:R-:W-:Y:S02]  /*56a0*/  ISETP.GE.AND P2, PT, R13, R126, PT ;  /* 0x0000007e0d00720c */ /* 0x000fe40003f46270 */
[----:B------:R-:W-:Y:S02]  /*56b0*/  FSEL R27, R23, -INF , !P0 ;  /* 0xff800000171b7808 */ /* 0x000fe40004000000 */
[----:B------:R-:W-:Y:S01]  /*56c0*/  FMNMX.FTZ R16, R25, R16, !PT ;  /* 0x0000001019107209 */ /* 0x000fe20007810000 */
[----:B------:R-:W-:Y:S01]  /*56d0*/  LDSM.16.MT88.4 R20, [R166+0x6800] ;  /* 0x00680000a614783b */ /* 0x000fe20000004200 */
[----:B------:R-:W-:Y:S02]  /*56e0*/  ISETP.GE.AND P0, PT, R2, R126, PT ;  /* 0x0000007e0200720c */ /* 0x000fe40003f06270 */
[----:B------:R-:W-:Y:S02]  /*56f0*/  FSEL R35, R18, -INF , !P2 ;  /* 0xff80000012237808 */ /* 0x000fe40005000000 */
[----:B------:R-:W-:-:S02]  /*5700*/  FMNMX.FTZ R16, R27, R16, !PT ;  /* 0x000000101b107209 */ /* 0x000fc40007810000 */
[----:B------:R-:W-:Y:S02]  /*5710*/  FSEL R33, R19, -INF , !P0 ;  /* 0xff80000013217808 */ /* 0x000fe40004000000 */
[----:B------:R-:W-:-:S04]  /*5720*/  FMNMX.FTZ R16, R35, R16, !PT ;  /* 0x0000001023107209 */ /* 0x000fc80007810000 */
[----:B------:R-:W-:Y:S02]  /*5730*/  FMNMX.FTZ R16, R33, R16, !PT ;  /* 0x0000001021107209 */ /* 0x000fe40007810000 */
        /* <DEDUP_REMOVED lines=16> */
[----:B-1----:R-:W-:Y:S01]  /*5840*/  FMNMX.FTZ R12, R16, R13, !PT ;  /* 0x0000000d100c7209 */ /* 0x002fe20007810000 */
        /* <DEDUP_REMOVED lines=8> */
[----:B------:R-:W-:-:S02]  /*58d0*/  FFMA.FTZ R193, R30, UR12, -R43 ;  /* 0x0000000c1ec17c23 */ /* 0x000fc4000801082b */
[----:B------:R-:W-:Y:S08]  /*58e0*/  MUFU.EX2 R45, R45 ;  /* 0x0000002d002d7308 */ /* 0x000ff00000000800 */
[----:B------:R-:W3:Y:S01]  /*58f0*/  MUFU.EX2 R44, R44 ;  /* 0x0000002c002c7308 */ /* 0x000ee20000000800 */
[----:B-1----:R-:W-:-:S07]  /*5900*/  F2FP.F16.F32.PACK_AB R80, R60, R103 ;  /* 0x000000673c50723e */ /* 0x002fce00000000ff */
[----:B------:R-:W-:Y:S01]  /*5910*/  MUFU.EX2 R41, R41 ;  /* 0x0000002900297308 */ /* 0x000fe20000000800 */
[----:B--2---:R-:W-:-:S04]  /*5920*/  FMNMX.FTZ R0, R12, R13, !PT ;  /* 0x0000000d0c007209 */ /* 0x004fc80007810000 */
[C---:B------:R-:W-:Y:S01]  /*5930*/  FSETP.NEU.FTZ.AND P0, PT, R0.reuse, -INF , PT ;  /* 0xff8000000000780b */ /* 0x040fe20003f1d000 */
[----:B------:R-:W-:Y:S01]  /*5940*/  FMUL.FTZ R6, R0, UR12 ;  /* 0x0000000c00067c20 */ /* 0x000fe20008410000 */
[----:B---3--:R-:W-:Y:S01]  /*5950*/  F2FP.F16.F32.PACK_AB R82, R44, R45 ;  /* 0x0000002d2c52723e */ /* 0x008fe200000000ff */
[----:B------:R-:W-:Y:S03]  /*5960*/  MUFU.EX2 R38, R38 ;  /* 0x0000002600267308 */ /* 0x000fe60000000800 */
[----:B------:R-:W-:Y:S02]  /*5970*/  FSEL R6, R6, RZ, P0 ;  /* 0x000000ff06067208 */ /* 0x000fe40000000000 */
[----:B------:R-:W-:-:S03]  /*5980*/  LEA R190, P0, R124, UR8, 0x1 ;  /* 0x000000087cbe7c11 */ /* 0x000fc6000f8008ff */
        /* <DEDUP_REMOVED lines=8> */
[----:B------:R-:W1:Y:S01]  /*5a10*/  LDSM.16.MT88.4 R8, [R164+0x6000] ;  /* 0x00600000a408783b */ /* 0x000e620000004200 */
        /* <DEDUP_REMOVED lines=33> */
[----:B------:R-:W-:Y:S01]  /*5c30*/  FFMA.FTZ R56, R65, UR12, -R6 ;  /* 0x0000000c41387c23 */ /* 0x000fe20008010806 */
[--C-:B------:R-:W-:Y:S01]  /*5c40*/  FFMA.FTZ R61, R32, UR12, -R43.reuse ;  /* 0x0000000c203d7c23 */ /* 0x100fe2000801082b */
[----:B------:R-:W-:Y:S01]  /*5c50*/  FADD.FTZ R100, R103, R60 ;  /* 0x0000003c67647221 */ /* 0x000fe20000010000 */
[----:B------:R-:W-:Y:S01]  /*5c60*/  FFMA.FTZ R32, R36, UR12, -R43 ;  /* 0x0000000c24207c23 */ /* 0x000fe2000801082b */
[----:B------:R-:W-:Y:S01]  /*5c70*/  MUFU.EX2 R24, R24 ;  /* 0x0000001800187308 */ /* 0x000fe20000000800 */
[----:B---3--:R-:W-:Y:S01]  /*5c80*/  F2FP.F16.F32.PACK_AB R83, R42, R49 ;  /* 0x000000312a53723e */ /* 0x008fe200000000ff */
[--C-:B------:R-:W-:Y:S01]  /*5c90*/  FFMA.FTZ R36, R47, UR12, -R6.reuse ;  /* 0x0000000c2f247c23 */ /* 0x100fe20008010806 */
[--C-:B------:R-:W-:Y:S01]  /*5ca0*/  FFMA.FTZ R60, R39, UR12, -R6.reuse ;  /* 0x0000000c273c7c23 */ /* 0x100fe20008010806 */
[--C-:B------:R-:W-:Y:S01]  /*5cb0*/  FFMA.FTZ R47, R67, UR12, -R6.reuse ;  /* 0x0000000c432f7c23 */ /* 0x100fe20008010806 */
[----:B------:R-:W-:Y:S01]  /*5cc0*/  FFMA.FTZ R39, R63, UR12, -R6 ;  /* 0x0000000c3f277c23 */ /* 0x000fe20008010806 */
[----:B------:R-:W-:Y:S01]  /*5cd0*/  FADD.FTZ R64, R105, R64 ;  /* 0x0000004069407221 */ /* 0x000fe20000010000 */
[----:B------:R-:W-:Y:S01]  /*5ce0*/  FADD.FTZ R45, R45, R100 ;  /* 0x000000642d2d7221 */ /* 0x000fe20000010000 */
[----:B------:R-:W-:Y:S01]  /*5cf0*/  HMMA.16816.F32 R96, R80, R92, RZ ;  /* 0x0000005c5060723c */ /* 0x000fe200000018ff */
[----:B------:R-:W-:Y:S01]  /*5d00*/  MUFU.EX2 R40, R40 ;  /* 0x0000002800287308 */ /* 0x000fe20000000800 */
[----:B------:R-:W-:Y:S01]  /*5d10*/  FADD.FTZ R49, R49, R64 ;  /* 0x0000004031317221 */ /* 0x000fe20000010000 */
[----:B------:R-:W-:Y:S01]  /*5d20*/  FFMA.FTZ R192, R33, UR12, -R6 ;  /* 0x0000000c21c07c23 */ /* 0x000fe20008010806 */
[----:B------:R-:W-:-:S02]  /*5d30*/  LEA.HI.X R191, R124, UR9, R125, 0x1, P0 ;  /* 0x000000097cbf7c11 */ /* 0x000fc400080f0c7d */
[C---:B------:R-:W-:Y:S01]  /*5d40*/  HMMA.16816.F32 R92, R80.reuse, R94, RZ ;  /* 0x0000005e505c723c */ /* 0x040fe200000018ff */
[----:B------:R-:W-:Y:S02]  /*5d50*/  FADD.FTZ R49, R42, R49 ;  /* 0x000000312a317221 */ /* 0x000fe40000010000 */
[----:B------:R-:W2:Y:S03]  /*5d60*/  MUFU.EX2 R5, R5 ;  /* 0x0000000500057308 */ /* 0x000ea60000000800 */
[C---:B------:R-:W-:Y:S05]  /*5d70*/  HMMA.16816.F32 R88, R80.reuse, R68, RZ ;  /* 0x000000445058723c */ /* 0x040fea00000018ff */
[----:B------:R-:W-:Y:S01]  /*5d80*/  MUFU.EX2 R4, R4 ;  /* 0x0000000400047308 */ /* 0x000fe20000000800 */
[C---:B------:R-:W-:Y:S06]  /*5d90*/  HMMA.16816.F32 R72, R80.reuse, R76, RZ ;  /* 0x0000004c5048723c */ /* 0x040fec00000018ff */
[C---:B------:R-:W-:Y:S01]  /*5da0*/  HMMA.16816.F32 R68, R80.reuse, R70, RZ ;  /* 0x000000465044723c */ /* 0x040fe200000018ff */
[----:B------:R-:W3:Y:S05]  /*5db0*/  MUFU.EX2 R3, R3 ;  /* 0x0000000300037308 */ /* 0x000eea0000000800 */
[C---:B------:R-:W-:Y:S03]  /*5dc0*/  HMMA.16816.F32 R76, R80.reuse, R78, RZ ;  /* 0x0000004e504c723c */ /* 0x040fe600000018ff */
[----:B------:R-:W-:Y:S03]  /*5dd0*/  MUFU.EX2 R57, R57 ;  /* 0x0000003900397308 */ /* 0x000fe60000000800 */
[C---:B-1----:R-:W-:Y:S05]  /*5de0*/  HMMA.16816.F32 R84, R80.reuse, R8, RZ ;  /* 0x000000085054723c */ /* 0x042fea00000018ff */
[----:B------:R-:W1:Y:S01]  /*5df0*/  MUFU.EX2 R54, R54 ;  /* 0x0000003600367308 */ /* 0x000e620000000800 */
[----:B------:R-:W-:Y:S01]  /*5e00*/  HMMA.16816.F32 R80, R80, R10, RZ ;  /* 0x0000000a5050723c */ /* 0x000fe200000018ff */
[----:B------:R-:W-:-:S02]  /*5e10*/  F2FP.F16.F32.PACK_AB R8, R38, R41 ;  /* 0x000000292608723e */ /* 0x000fc400000000ff */
[----:B--2---:R-:W-:Y:S01]  /*5e20*/  F2FP.F16.F32.PACK_AB R9, R5, R40 ;  /* 0x000000280509723e */ /* 0x004fe200000000ff */
[----:B------:R-:W-:-:S03]  /*5e30*/  FADD.FTZ R40, R40, R49 ;  /* 0x0000003128287221 */ /* 0x000fc60000010000 */
[----:B------:R-:W-:Y:S01]  /*5e40*/  F2FP.F16.F32.PACK_AB R10, R24, R29 ;  /* 0x0000001d180a723e */ /* 0x000fe200000000ff */
[----:B------:R-:W-:Y:S01]  /*5e50*/  MUFU.EX2 R53, R53 ;  /* 0x0000003500357308 */ /* 0x000fe20000000800 */
[----:B---3--:R-:W-:Y:S01]  /*5e60*/  F2FP.F16.F32.PACK_AB R11, R3, R4 ;  /* 0x00000004030b723e */ /* 0x008fe200000000ff */
[----:B------:R-:W-:-:S06]  /*5e70*/  FADD.FTZ R5, R5, R40 ;  /* 0x0000002805057221 */ /* 0x000fcc0000010000 */
[C---:B------:R-:W-:Y:S01]  /*5e80*/  HMMA.16816.F32 R96, R8.reuse, R12, R96 ;  /* 0x0000000c0860723c */ /* 0x040fe20000001860 */
[----:B------:R-:W2:Y:S05]  /*5e90*/  MUFU.EX2 R48, R48 ;  /* 0x0000003000307308 */ /* 0x000eaa0000000800 */
[C---:B------:R-:W-:Y:S01]  /*5ea0*/  HMMA.16816.F32 R92, R8.reuse, R14, R92 ;  /* 0x0000000e085c723c */ /* 0x040fe2000000185c */
[----:B------:R-:W3:Y:S02]  /*5eb0*/  LDSM.16.MT88.4 R12, [R165+0x6800] ;  /* 0x00680000a50c783b */ /* 0x000ee40000004200 */
[----:B------:R-:W-:Y:S03]  /*5ec0*/  MUFU.EX2 R55, R55 ;  /* 0x0000003700377308 */ /* 0x000fe60000000800 */
[C---:B------:R-:W-:Y:S05]  /*5ed0*/  HMMA.16816.F32 R88, R8.reuse, R20, R88 ;  /* 0x000000140858723c */ /* 0x040fea0000001858 */
[----:B------:R-:W4:Y:S01]  /*5ee0*/  MUFU.EX2 R50, R50 ;  /* 0x0000003200327308 */ /* 0x000f220000000800 */
[C---:B------:R-:W-:Y:S01]  /*5ef0*/  HMMA.16816.F32 R68, R8.reuse, R22, R68 ;  /* 0x000000160844723c */ /* 0x040fe20000001844 */
[----:B------:R-:W5:Y:S05]  /*5f00*/  LDSM.16.MT88.4 R20, [R166+0x7000] ;  /* 0x00700000a614783b */ /* 0x000f6a0000004200 */
[C---:B------:R-:W-:Y:S01]  /*5f10*/  HMMA.16816.F32 R84, R8.reuse, R16, R84 ;  /* 0x000000100854723c */ /* 0x040fe20000001854 */
[----:B------:R-:W-:Y:S05]  /*5f20*/  MUFU.EX2 R51, R51 ;  /* 0x0000003300337308 */ /* 0x000fea0000000800 */
[C---:B------:R-:W-:Y:S01]  /*5f30*/  HMMA.16816.F32 R80, R8.reuse, R18, R80 ;  /* 0x000000120850723c */ /* 0x040fe20000001850 */
[----:B------:R-:W5:Y:S02]  /*5f40*/  LDSM.16.MT88.4 R16, [R164+0x7000] ;  /* 0x00700000a410783b */ /* 0x000f640000004200 */
[----:B------:R-:W4:Y:S08]  /*5f50*/  MUFU.EX2 R46, R46 ;  /* 0x0000002e002e7308 */ /* 0x000f300000000800 */
[----:B------:R-:W-:Y:S01]  /*5f60*/  MUFU.EX2 R113, R113 ;  /* 0x0000007100717308 */ /* 0x000fe20000000800 */
[C---:B---3--:R-:W-:Y:S07]  /*5f70*/  HMMA.16816.F32 R72, R8.reuse, R12, R72 ;  /* 0x0000000c0848723c */ /* 0x048fee0000001848 */
[----:B------:R-:W3:Y:S01]  /*5f80*/  MUFU.EX2 R104, R104 ;  /* 0x0000006800687308 */ /* 0x000ee20000000800 */
[----:B------:R-:W-:Y:S01]  /*5f90*/  HMMA.16816.F32 R76, R8, R14, R76 ;  /* 0x0000000e084c723c */ /* 0x000fe2000000184c */
[----:B------:R-:W3:Y:S06]  /*5fa0*/  LDSM.16.MT88.4 R12, [R168+0x7000] ;  /* 0x00700000a80c783b */ /* 0x000eec0000004200 */
[----:B------:R-:W-:Y:S01]  /*5fb0*/  MUFU.EX2 R109, R109 ;  /* 0x0000006d006d7308 */ /* 0x000fe20000000800 */
[----:B-1----:R-:W-:-:S02]  /*5fc0*/  F2FP.F16.F32.PACK_AB R8, R54, R57 ;  /* 0x000000393608723e */ /* 0x002fc400000000ff */
[----:B--2---:R-:W-:Y:S02]  /*5fd0*/  F2FP.F16.F32.PACK_AB R10, R48, R53 ;  /* 0x00000035300a723e */ /* 0x004fe400000000ff */
[----:B----4-:R-:W-:-:S03]  /*5fe0*/  F2FP.F16.F32.PACK_AB R9, R50, R55 ;  /* 0x000000373209723e */ /* 0x010fc600000000ff */
[----:B------:R-:W1:Y:S01]  /*5ff0*/  MUFU.EX2 R66, R66 ;  /* 0x0000004200427308 */ /* 0x000e620000000800 */
[----:B------:R-:W-:-:S07]  /*6000*/  F2FP.F16.F32.PACK_AB R11, R46, R51 ;  /* 0x000000332e0b723e */ /* 0x000fce00000000ff */
[----:B------:R-:W-:Y:S01]  /*6010*/  MUFU.EX2 R111, R111 ;  /* 0x0000006f006f7308 */ /* 0x000fe20000000800 */
[C---:B-----5:R-:W-:Y:S06]  /*6020*/  HMMA.16816.F32 R88, R8.reuse, R20, R88 ;  /* 0x000000140858723c */ /* 0x060fec0000001858 */
[C---:B------:R-:W-:Y:S01]  /*6030*/  HMMA.16816.F32 R68, R8.reuse, R22, R68 ;  /* 0x000000160844723c */ /* 0x040fe20000001844 */
[----:B------:R-:W2:Y:S01]  /*6040*/  MUFU.EX2 R102, R102 ;  /* 0x0000006600667308 */ /* 0x000ea20000000800 */
[----:B------:R-:W-:Y:S04]  /*6050*/  LDSM.16.MT88.4 R20, [R166+0x7800] ;  /* 0x00780000a614783b */ /* 0x000fe80000004200 */
[C---:B------:R-:W-:Y:S03]  /*6060*/  HMMA.16816.F32 R84, R8.reuse, R16, R84 ;  /* 0x000000100854723c */ /* 0x040fe60000001854 */
[----:B------:R-:W-:Y:S03]  /*6070*/  MUFU.EX2 R107, R107 ;  /* 0x0000006b006b7308 */ /* 0x000fe60000000800 */
[C---:B------:R-:W-:Y:S01]  /*6080*/  HMMA.16816.F32 R80, R8.reuse, R18, R80 ;  /* 0x000000120850723c */ /* 0x040fe20000001850 */
[----:B------:R-:W-:Y:S04]  /*6090*/  LDSM.16.MT88.4 R16, [R164+0x7800] ;  /* 0x00780000a410783b */ /* 0x000fe80000004200 */
[----:B------:R-:W4:Y:S01]  /*60a0*/  MUFU.EX2 R62, R62 ;  /* 0x0000003e003e7308 */ /* 0x000f220000000800 */
[C---:B---3--:R-:W-:Y:S06]  /*60b0*/  HMMA.16816.F32 R96, R8.reuse, R12, R96 ;  /* 0x0000000c0860723c */ /* 0x048fec0000001860 */
[C---:B------:R-:W-:Y:S01]  /*60c0*/  HMMA.16816.F32 R92, R8.reuse, R14, R92 ;  /* 0x0000000e085c723c */ /* 0x040fe2000000185c */
[----:B------:R-:W3:Y:S01]  /*60d0*/  LDSM.16.MT88.4 R12, [R165+0x7000] ;  /* 0x00700000a50c783b */ /* 0x000ee20000004200 */
[----:B------:R-:W-:Y:S08]  /*60e0*/  MUFU.EX2 R137, R137 ;  /* 0x0000008900897308 */ /* 0x000ff00000000800 */
[----:B------:R-:W5:Y:S08]  /*60f0*/  MUFU.EX2 R108, R108 ;  /* 0x0000006c006c7308 */ /* 0x000f700000000800 */
[----:B------:R-:W-:Y:S08]  /*6100*/  MUFU.EX2 R135, R135 ;  /* 0x0000008700877308 */ /* 0x000ff00000000800 */
[----:B------:R-:W5:Y:S08]  /*6110*/  MUFU.EX2 R106, R106 ;  /* 0x0000006a006a7308 */ /* 0x000f700000000800 */
[----:B------:R-:W-:Y:S01]  /*6120*/  MUFU.EX2 R139, R139 ;  /* 0x0000008b008b7308 */ /* 0x000fe20000000800 */
[C---:B---3--:R-:W-:Y:S07]  /*6130*/  HMMA.16816.F32 R72, R8.reuse, R12, R72 ;  /* 0x0000000c0848723c */ /* 0x048fee0000001848 */
[----:B------:R-:W3:Y:S01]  /*6140*/  MUFU.EX2 R112, R112 ;  /* 0x0000007000707308 */ /* 0x000ee20000000800 */
[----:B------:R-:W-:Y:S01]  /*6150*/  HMMA.16816.F32 R76, R8, R14, R76 ;  /* 0x0000000e084c723c */ /* 0x000fe2000000184c */
[----:B------:R-:W5:Y:S06]  /*6160*/  LDSM.16.MT88.4 R12, [R168+0x7800] ;  /* 0x00780000a80c783b */ /* 0x000f6c0000004200 */
[----:B------:R-:W-:Y:S01]  /*6170*/  MUFU.EX2 R110, R110 ;  /* 0x0000006e006e7308 */ /* 0x000fe20000000800 */
[----:B------:R-:W-:-:S02]  /*6180*/  F2FP.F16.F32.PACK_AB R8, R104, R113 ;  /* 0x000000716808723e */ /* 0x000fc400000000ff */
[----:B-1----:R-:W-:Y:S02]  /*6190*/  F2FP.F16.F32.PACK_AB R10, R66, R109 ;  /* 0x0000006d420a723e */ /* 0x002fe400000000ff */
[----:B--2---:R-:W-:-:S03]  /*61a0*/  F2FP.F16.F32.PACK_AB R9, R102, R111 ;  /* 0x0000006f6609723e */ /* 0x004fc600000000ff */
[----:B------:R-:W1:Y:S01]  /*61b0*/  MUFU.EX2 R115, R115 ;  /* 0x0000007300737308 */ /* 0x000e620000000800 */
[----:B----4-:R-:W-:-:S07]  /*61c0*/  F2FP.F16.F32.PACK_AB R11, R62, R107 ;  /* 0x0000006b3e0b723e */ /* 0x010fce00000000ff */
[C---:B------:R-:W-:Y:S01]  /*61d0*/  HMMA.16816.F32 R88, R8.reuse, R20, R88 ;  /* 0x000000140858723c */ /* 0x040fe20000001858 */
[----:B------:R-:W-:Y:S05]  /*61e0*/  MUFU.EX2 R114, R114 ;  /* 0x0000007200727308 */ /* 0x000fea0000000800 */
[C---:B------:R-:W-:Y:S01]  /*61f0*/  HMMA.16816.F32 R68, R8.reuse, R22, R68 ;  /* 0x000000160844723c */ /* 0x040fe20000001844 */
[----:B------:R-:W-:Y:S02]  /*6200*/  LDSM.16.MT88.4 R20, [R166+0x8000] ;  /* 0x00800000a614783b */ /* 0x000fe40000004200 */
[----:B------:R-:W2:Y:S03]  /*6210*/  MUFU.EX2 R131, R131 ;  /* 0x0000008300837308 */ /* 0x000ea60000000800 */
[C---:B------:R-:W-:Y:S05]  /*6220*/  HMMA.16816.F32 R84, R8.reuse, R16, R84 ;  /* 0x000000100854723c */ /* 0x040fea0000001854 */
[----:B------:R-:W-:Y:S01]  /*6230*/  MUFU.EX2 R129, R129 ;  /* 0x0000008100817308 */ /* 0x000fe20000000800 */
[C---:B------:R-:W-:Y:S01]  /*6240*/  HMMA.16816.F32 R80, R8.reuse, R18, R80 ;  /* 0x000000120850723c */ /* 0x040fe20000001850 */
[----:B------:R-:W-:Y:S05]  /*6250*/  LDSM.16.MT88.4 R16, [R165+0x8000] ;  /* 0x00800000a510783b */ /* 0x000fea0000004200 */
[C---:B-----5:R-:W-:Y:S01]  /*6260*/  HMMA.16816.F32 R96, R8.reuse, R12, R96 ;  /* 0x0000000c0860723c */ /* 0x060fe20000001860 */
[----:B------:R-:W4:Y:S05]  /*6270*/  MUFU.EX2 R52, R52 ;  /* 0x0000003400347308 */ /* 0x000f2a0000000800 */
[C---:B------:R-:W-:Y:S01]  /*6280*/  HMMA.16816.F32 R92, R8.reuse, R14, R92 ;  /* 0x0000000e085c723c */ /* 0x040fe2000000185c */
[----:B------:R-:W5:Y:S02]  /*6290*/  LDSM.16.MT88.4 R12, [R165+0x7800] ;  /* 0x00780000a50c783b */ /* 0x000f640000004200 */
[----:B------:R-:W-:Y:S08]  /*62a0*/  MUFU.EX2 R101, R101 ;  /* 0x0000006500657308 */ /* 0x000ff00000000800 */
[----:B------:R-:W4:Y:S08]  /*62b0*/  MUFU.EX2 R58, R58 ;  /* 0x0000003a003a7308 */ /* 0x000f300000000800 */
[----:B------:R-:W-:Y:S08]  /*62c0*/  MUFU.EX2 R59, R59 ;  /* 0x0000003b003b7308 */ /* 0x000ff00000000800 */
[----:B------:R-:W4:Y:S08]  /*62d0*/  MUFU.EX2 R56, R56 ;  /* 0x0000003800387308 */ /* 0x000f300000000800 */
[----:B------:R-:W-:Y:S01]  /*62e0*/  MUFU.EX2 R61, R61 ;  /* 0x0000003d003d7308 */ /* 0x000fe20000000800 */
[C---:B-----5:R-:W-:Y:S07]  /*62f0*/  HMMA.16816.F32 R72, R8.reuse, R12, R72 ;  /* 0x0000000c0848723c */ /* 0x060fee0000001848 */
[----:B------:R-:W5:Y:S01]  /*6300*/  MUFU.EX2 R34, R34 ;  /* 0x0000002200227308 */ /* 0x000f620000000800 */
[----:B------:R-:W-:Y:S01]  /*6310*/  HMMA.16816.F32 R76, R8, R14, R76 ;  /* 0x0000000e084c723c */ /* 0x000fe2000000184c */
[----:B------:R-:W2:Y:S06]  /*6320*/  LDSM.16.MT88.4 R12, [R168+0x8000] ;  /* 0x00800000a80c783b */ /* 0x000eac0000004200 */
[----:B------:R-:W-:Y:S01]  /*6330*/  MUFU.EX2 R32, R32 ;  /* 0x0000002000207308 */ /* 0x000fe20000000800 */
[----:B------:R-:W-:-:S02]  /*6340*/  F2FP.F16.F32.PACK_AB R8, R108, R137 ;  /* 0x000000896c08723e */ /* 0x000fc400000000ff */
[----:B------:R-:W-:Y:S02]  /*6350*/  F2FP.F16.F32.PACK_AB R10, R106, R135 ;  /* 0x000000876a0a723e */ /* 0x000fe400000000ff */
[----:B---3--:R-:W-:-:S03]  /*6360*/  F2FP.F16.F32.PACK_AB R9, R112, R139 ;  /* 0x0000008b7009723e */ /* 0x008fc600000000ff */
[----:B------:R-:W-:Y:S01]  /*6370*/  MUFU.EX2 R37, R37 ;  /* 0x0000002500257308 */ /* 0x000fe20000000800 */
[----:B-1----:R-:W-:-:S07]  /*6380*/  F2FP.F16.F32.PACK_AB R11, R115, R110 ;  /* 0x0000006e730b723e */ /* 0x002fce00000000ff */
[C---:B------:R-:W-:Y:S01]  /*6390*/  HMMA.16816.F32 R88, R8.reuse, R20, R88 ;  /* 0x000000140858723c */ /* 0x040fe20000001858 */
[----:B------:R-:W-:Y:S05]  /*63a0*/  MUFU.EX2 R36, R36 ;  /* 0x0000002400247308 */ /* 0x000fea0000000800 */
[C---:B------:R-:W-:Y:S01]  /*63b0*/  HMMA.16816.F32 R68, R8.reuse, R22, R68 ;  /* 0x000000160844723c */ /* 0x040fe20000001844 */
[----:B------:R-:W-:Y:S02]  /*63c0*/  LDSM.16.MT88.4 R20, [R166+0x8800] ;  /* 0x00880000a614783b */ /* 0x000fe40000004200 */
[----:B------:R-:W1:Y:S03]  /*63d0*/  MUFU.EX2 R47, R47 ;  /* 0x0000002f002f7308 */ /* 0x000e660000000800 */
[C---:B------:R-:W-:Y:S05]  /*63e0*/  HMMA.16816.F32 R72, R8.reuse, R16, R72 ;  /* 0x000000100848723c */ /* 0x040fea0000001848 */
[----:B------:R-:W-:Y:S01]  /*63f0*/  MUFU.EX2 R60, R60 ;  /* 0x0000003c003c7308 */ /* 0x000fe20000000800 */
[C---:B------:R-:W-:Y:S01]  /*6400*/  HMMA.16816.F32 R76, R8.reuse, R18, R76 ;  /* 0x00000012084c723c */ /* 0x040fe2000000184c */
[----:B------:R-:W-:Y:S05]  /*6410*/  LDSM.16.MT88.4 R16, [R165+0x8800] ;  /* 0x00880000a510783b */ /* 0x000fea0000004200 */
[C---:B--2---:R-:W-:Y:S01]  /*6420*/  HMMA.16816.F32 R96, R8.reuse, R12, R96 ;  /* 0x0000000c0860723c */ /* 0x044fe20000001860 */
[----:B------:R-:W2:Y:S05]  /*6430*/  MUFU.EX2 R39, R39 ;  /* 0x0000002700277308 */ /* 0x000eaa0000000800 */
[C---:B------:R-:W-:Y:S01]  /*6440*/  HMMA.16816.F32 R92, R8.reuse, R14, R92 ;  /* 0x0000000e085c723c */ /* 0x040fe2000000185c */
[----:B------:R-:W3:Y:S02]  /*6450*/  LDSM.16.MT88.4 R12, [R164+0x8000] ;  /* 0x00800000a40c783b */ /* 0x000ee40000004200 */
[----:B------:R-:W-:Y:S08]  /*6460*/  MUFU.EX2 R193, R193 ;  /* 0x000000c100c17308 */ /* 0x000ff00000000800 */
[----:B------:R-:W-:Y:S01]  /*6470*/  MUFU.EX2 R192, R192 ;  /* 0x000000c000c07308 */ /* 0x000fe20000000800 */
[C---:B---3--:R-:W-:Y:S06]  /*6480*/  HMMA.16816.F32 R84, R8.reuse, R12, R84 ;  /* 0x0000000c0854723c */ /* 0x048fec0000001854 */
[----:B------:R-:W-:Y:S01]  /*6490*/  HMMA.16816.F32 R80, R8, R14, R80 ;  /* 0x0000000e0850723c */ /* 0x000fe20000001850 */
[----:B------:R-:W3:Y:S06]  /*64a0*/  LDSM.16.MT88.4 R12, [R168+0x8800] ;  /* 0x00880000a80c783b */ /* 0x000eec0000004200 */
[----:B------:R-:W-:-:S02]  /*64b0*/  F2FP.F16.F32.PACK_AB R8, R131, R114 ;  /* 0x000000728308723e */ /* 0x000fc400000000ff */
        /* <DEDUP_REMOVED lines=9> */
[C---:B---3--:R-:W-:Y:S06]  /*6550*/  HMMA.16816.F32 R96, R8.reuse, R12, R96 ;  /* 0x0000000c0860723c */ /* 0x048fec0000001860 */
[C---:B------:R-:W-:Y:S01]  /*6560*/  HMMA.16816.F32 R92, R8.reuse, R14, R92 ;  /* 0x0000000e085c723c */ /* 0x040fe2000000185c */
[----:B------:R-:W3:Y:S05]  /*6570*/  LDSM.16.MT88.4 R12, [R164+0x8800] ;  /* 0x00880000a40c783b */ /* 0x000eea0000004200 */
[C---:B---3--:R-:W-:Y:S06]  /*6580*/  HMMA.16816.F32 R84, R8.reuse, R12, R84 ;  /* 0x0000000c0854723c */ /* 0x048fec0000001854 */
[----:B------:R-:W-:Y:S01]  /*6590*/  HMMA.16816.F32 R80, R8, R14, R80 ;  /* 0x0000000e0850723c */ /* 0x000fe20000001850 */
[----:B-----5:R-:W-:-:S02]  /*65a0*/  F2FP.F16.F32.PACK_AB R12, R34, R61 ;  /* 0x0000003d220c723e */ /* 0x020fc400000000ff */
[----:B-1----:R-:W-:-:S04]  /*65b0*/  F2FP.F16.F32.PACK_AB R13, R47, R36 ;  /* 0x000000242f0d723e */ /* 0x002fc800000000ff */
[----:B------:R-:W-:Y:S01]  /*65c0*/  FADD.FTZ R8, R44, R45 ;  /* 0x0000002d2c087221 */ /* 0x000fe20000010000 */
[----:B------:R-:W-:Y:S01]  /*65d0*/  F2FP.F16.F32.PACK_AB R14, R37, R32 ;  /* 0x00000020250e723e */ /* 0x000fe200000000ff */
[--C-:B------:R-:W-:Y:S01]  /*65e0*/  FFMA.FTZ R44, R31, UR12, -R43.reuse ;  /* 0x0000000c1f2c7c23 */ /* 0x100fe2000801082b */
[----:B--2---:R-:W-:Y:S01]  /*65f0*/  F2FP.F16.F32.PACK_AB R15, R39, R60 ;  /* 0x0000003c270f723e */ /* 0x004fe200000000ff */
        /* <DEDUP_REMOVED lines=9> */
[----:B------:R2:W3:Y:S03]  /*6690*/  MUFU.EX2 R41, R31 ;  /* 0x0000001f00297308 */ /* 0x0004e60000000800 */
[----:B------:R-:W-:Y:S01]  /*66a0*/  FADD.FTZ R20, R24, R21 ;  /* 0x0000001518147221 */ /* 0x000fe20000010000 */
[--C-:B------:R-:W-:Y:S01]  /*66b0*/  FFMA.FTZ R21, R27, UR12, -R6.reuse ;  /* 0x0000000c1b157c23 */ /* 0x100fe20008010806 */
[----:B------:R-:W-:Y:S01]  /*66c0*/  FADD.FTZ R22, R4, R5 ;  /* 0x0000000504167221 */ /* 0x000fe20000010000 */
[----:B------:R-:W-:Y:S01]  /*66d0*/  FFMA.FTZ R23, R25, UR12, -R6 ;  /* 0x0000000c19177c23 */ /* 0x000fe20008010806 */
[----:B------:R-:W-:Y:S01]  /*66e0*/  FADD.FTZ R57, R57, R20 ;  /* 0x0000001439397221 */ /* 0x000fe20000010000 */
[----:B------:R-:W-:Y:S01]  /*66f0*/  FFMA.FTZ R5, R35, UR12, -R6 ;  /* 0x0000000c23057c23 */ /* 0x000fe20008010806 */
[----:B------:R-:W-:Y:S01]  /*6700*/  FADD.FTZ R22, R3, R22 ;  /* 0x0000001603167221 */ /* 0x000fe20000010000 */
[----:B------:R4:W5:Y:S01]  /*6710*/  MUFU.EX2 R38, R26 ;  /* 0x0000001a00267308 */ /* 0x0009620000000800 */
[----:B------:R-:W-:Y:S01]  /*6720*/  FADD.FTZ R54, R54, R57 ;  /* 0x0000003936367221 */ /* 0x000fe20000010000 */
[----:B------:R-:W-:Y:S01]  /*6730*/  HMMA.16816.F32 R88, R12, R16, R88 ;  /* 0x000000100c58723c */ /* 0x000fe20000001858 */
[----:B------:R-:W-:-:S02]  /*6740*/  FADD.FTZ R55, R55, R22 ;  /* 0x0000001637377221 */ /* 0x000fc40000010000 */
[----:B------:R-:W-:Y:S02]  /*6750*/  FADD.FTZ R53, R53, R54 ;  /* 0x0000003635357221 */ /* 0x000fe40000010000 */
[----:B------:R-:W-:Y:S01]  /*6760*/  FADD.FTZ R50, R50, R55 ;  /* 0x0000003732327221 */ /* 0x000fe20000010000 */
[----:B--2---:R-:W2:Y:S01]  /*6770*/  LDSM.16.MT88.4 R28, [R164+0x9000] ;  /* 0x00900000a41c783b */ /* 0x004ea20000004200 */
[----:B------:R-:W-:Y:S01]  /*6780*/  FADD.FTZ R48, R48, R53 ;  /* 0x0000003530307221 */ /* 0x000fe20000010000 */
[----:B------:R-:W-:Y:S01]  /*6790*/  MUFU.EX2 R4, R23 ;  /* 0x0000001700047308 */ /* 0x000fe20000000800 */
[----:B------:R-:W-:Y:S01]  /*67a0*/  FADD.FTZ R51, R51, R50 ;  /* 0x0000003233337221 */ /* 0x000fe20000010000 */
[----:B------:R-:W-:Y:S01]  /*67b0*/  HMMA.16816.F32 R68, R12, R18, R68 ;  /* 0x000000120c44723c */ /* 0x000fe20000001844 */
[----:B------:R-:W-:Y:S01]  /*67c0*/  FADD.FTZ R113, R113, R48 ;  /* 0x0000003071717221 */ /* 0x000fe20000010000 */
[----:B------:R-:W-:Y:S01]  /*67d0*/  LDSM.16.MT88.4 R16, [R165+0x9800] ;  /* 0x00980000a510783b */ /* 0x000fe20000004200 */
[----:B------:R-:W-:-:S02]  /*67e0*/  FADD.FTZ R46, R46, R51 ;  /* 0x000000332e2e7221 */ /* 0x000fc40000010000 */
[----:B------:R-:W-:Y:S01]  /*67f0*/  FADD.FTZ R104, R104, R113 ;  /* 0x0000007168687221 */ /* 0x000fe20000010000 */
[----:B------:R5:W5:Y:S01]  /*6800*/  MUFU.EX2 R3, R21 ;  /* 0x0000001500037308 */ /* 0x000b620000000800 */
[----:B------:R-:W-:Y:S01]  /*6810*/  FADD.FTZ R111, R111, R46 ;  /* 0x0000002e6f6f7221 */ /* 0x000fe20000010000 */
[C---:B-1----:R-:W-:Y:S01]  /*6820*/  HMMA.16816.F32 R72, R12.reuse, R8, R72 ;  /* 0x000000080c48723c */ /* 0x042fe20000001848 */
[----:B------:R-:W-:Y:S01]  /*6830*/  FADD.FTZ R109, R109, R104 ;  /* 0x000000686d6d7221 */ /* 0x000fe20000010000 */
[----:B----4-:R-:W1:Y:S01]  /*6840*/  LDSM.16.MT88.4 R24, [R168+0x9800] ;  /* 0x00980000a818783b */ /* 0x010e620000004200 */
[----:B------:R-:W-:Y:S02]  /*6850*/  FADD.FTZ R102, R102, R111 ;  /* 0x0000006f66667221 */ /* 0x000fe40000010000 */
[----:B------:R-:W-:Y:S01]  /*6860*/  FADD.FTZ R66, R66, R109 ;  /* 0x0000006d42427221 */ /* 0x000fe20000010000 */
[----:B------:R-:W-:Y:S01]  /*6870*/  HMMA.16816.F32 R76, R12, R10, R76 ;  /* 0x0000000a0c4c723c */ /* 0x000fe2000000184c */
[----:B------:R-:W-:Y:S01]  /*6880*/  FADD.FTZ R107, R107, R102 ;  /* 0x000000666b6b7221 */ /* 0x000fe20000010000 */
[----:B------:R-:W4:Y:S01]  /*6890*/  MUFU.EX2 R5, R5 ;  /* 0x0000000500057308 */ /* 0x000f220000000800 */
[----:B------:R-:W-:Y:S01]  /*68a0*/  FADD.FTZ R137, R137, R66 ;  /* 0x0000004289897221 */ /* 0x000fe20000010000 */
[----:B---3--:R-:W-:Y:S01]  /*68b0*/  F2FP.F16.F32.PACK_AB R8, R41, R44 ;  /* 0x0000002c2908723e */ /* 0x008fe200000000ff */
[----:B------:R-:W-:-:S02]  /*68c0*/  FADD.FTZ R62, R62, R107 ;  /* 0x0000006b3e3e7221 */ /* 0x000fc40000010000 */
[----:B------:R-:W-:Y:S01]  /*68d0*/  FADD.FTZ R108, R108, R137 ;  /* 0x000000896c6c7221 */ /* 0x000fe20000010000 */
[----:B-----5:R-:W-:Y:S01]  /*68e0*/  F2FP.F16.F32.PACK_AB R10, R193, R38 ;  /* 0x00000026c10a723e */ /* 0x020fe200000000ff */
[----:B------:R-:W-:Y:S01]  /*68f0*/  FADD.FTZ R139, R139, R62 ;  /* 0x0000003e8b8b7221 */ /* 0x000fe20000010000 */
[----:B------:R-:W3:Y:S01]  /*6900*/  LDSM.16.MT88.4 R20, [R166+0x9800] ;  /* 0x00980000a614783b */ /* 0x000ee20000004200 */
[----:B------:R-:W-:Y:S01]  /*6910*/  FADD.FTZ R135, R135, R108 ;  /* 0x0000006c87877221 */ /* 0x000fe20000010000 */
[----:B------:R-:W-:Y:S01]  /*6920*/  F2FP.F16.F32.PACK_AB R9, R3, R4 ;  /* 0x000000040309723e */ /* 0x000fe200000000ff */
[----:B------:R-:W-:Y:S02]  /*6930*/  FADD.FTZ R139, R112, R139 ;  /* 0x0000008b708b7221 */ /* 0x000fe40000010000 */
[----:B------:R-:W-:Y:S02]  /*6940*/  FADD.FTZ R135, R106, R135 ;  /* 0x000000876a877221 */ /* 0x000fe40000010000 */
[----:B------:R-:W-:-:S02]  /*6950*/  FADD.FTZ R6, R110, R139 ;  /* 0x0000008b6e067221 */ /* 0x000fc40000010000 */
[----:B------:R-:W-:Y:S01]  /*6960*/  FADD.FTZ R114, R114, R135 ;  /* 0x0000008772727221 */ /* 0x000fe20000010000 */
[----:B----4-:R-:W-:Y:S01]  /*6970*/  F2FP.F16.F32.PACK_AB R11, R192, R5 ;  /* 0x00000005c00b723e */ /* 0x010fe200000000ff */
[----:B------:R-:W-:Y:S01]  /*6980*/  FADD.FTZ R6, R115, R6 ;  /* 0x0000000673067221 */ /* 0x000fe20000010000 */
[C---:B--2---:R-:W-:Y:S03]  /*6990*/  HMMA.16816.F32 R84, R12.reuse, R28, R84 ;  /* 0x0000001c0c54723c */ /* 0x044fe60000001854 */
[----:B------:R-:W-:Y:S01]  /*69a0*/  FADD.FTZ R101, R101, R6 ;  /* 0x0000000665657221 */ /* 0x000fe20000010000 */
[----:B------:R-:W-:Y:S02]  /*69b0*/  FADD.FTZ R6, R131, R114 ;  /* 0x0000007283067221 */ /* 0x000fe40000010000 */
[----:B------:R-:W-:Y:S01]  /*69c0*/  HMMA.16816.F32 R80, R12, R30, R80 ;  /* 0x0000001e0c50723c */ /* 0x000fe20000001850 */
[----:B------:R-:W2:Y:S01]  /*69d0*/  LDSM.16.MT88.4 R12, [R164+0x9800] ;  /* 0x00980000a40c783b */ /* 0x000ea20000004200 */
        /* <DEDUP_REMOVED lines=23> */
[----:B------:R-:W-:Y:S01]  /*6b50*/  HMMA.16816.F32 R72, R8, R16, R72 ;  /* 0x000000100848723c */ /* 0x000fe20000001848 */
[----:B------:R-:W-:Y:S02]  /*6b60*/  FADD.FTZ R193, R193, R38 ;  /* 0x00000026c1c17221 */ /* 0x000fe40000010000 */
[----:B------:R-:W-:-:S03]  /*6b70*/  FADD.FTZ R192, R192, R5 ;  /* 0x00000005c0c07221 */ /* 0x000fc60000010000 */
[C---:B------:R-:W-:Y:S06]  /*6b80*/  HMMA.16816.F32 R76, R8.reuse, R18, R76 ;  /* 0x00000012084c723c */ /* 0x040fec000000184c */
[C---:B--2---:R-:W-:Y:S06]  /*6b90*/  HMMA.16816.F32 R84, R8.reuse, R12, R84 ;  /* 0x0000000c0854723c */ /* 0x044fec0000001854 */
[----:B------:R-:W-:Y:S01]  /*6ba0*/  HMMA.16816.F32 R80, R8, R14, R80 ;  /* 0x0000000e0850723c */ /* 0x000fe20000001850 */
[----:B------:R-:W-:-:S08]  /*6bb0*/  NOP ;  /* 0x0000000000007918 */ /* 0x000fd00000000000 */
[----:B------:R-:W-:-:S15]  /*6bc0*/  @!P1 BRA `(.L_x_5824) ;  /* 0x0000003c00e49947 */ /* 0x000fde0003800000 */
[----:B------:R-:W-:-:S04]  /*6bd0*/  DEPBAR.LE SB0, 0x0 ;  /* 0x000080000000791a */ /* 0x000fc80000000000 */
[----:B------:R-:W-:Y:S01]  /*6be0*/  IADD3 R181, R7, -0x2, RZ ;  /* 0xfffffffe07b57810 */ /* 0x000fe20007ffe0ff */
[----:B------:R-:W-:Y:S06]  /*6bf0*/  BAR.SYNC.DEFER_BLOCKING 0x0 ;  /* 0x0000000000007b1d */ /* 0x000fec0000010000 */
[----:B------:R-:W-:Y:S05]  /*6c00*/  @!P3 BRA `(.L_x_5825) ;  /* 0x0000000000f0b947 */ /* 0x000fea0003800000 */
[----:B------:R-:W1:Y:S01]  /*6c10*/  LDC R4, c[0x0][0x380] ;  /* 0x0000e000ff047b82 */ /* 0x000e620000000800 */
[----:B------:R-:W-:Y:S01]  /*6c20*/  SHF.L.U32 R5, R181, 0x7, RZ ;  /* 0x00000007b5057819 */ /* 0x000fe200000006ff */
[----:B------:R-:W-:-:S03]  /*6c30*/  ULDC.64 UR4, c[0x0][0x238] ;  /* 0x00008e0000047ab9 */ /* 0x000fc60000000a00 */
[----:B------:R-:W-:Y:S01]  /*6c40*/  IABS R7, R5 ;  /* 0x0000000500077213 */ /* 0x000fe20000000000 */
[----:B------:R-:W-:-:S05]  /*6c50*/  VIADD R13, R5, 0x80 ;  /* 0x00000080050d7836 */ /* 0x000fca0000000000 */
[----:B------:R-:W-:Y:S02]  /*6c60*/  IABS R9, R13 ;  /* 0x0000000d00097213 */ /* 0x000fe40000000000 */
[-C--:B-1----:R-:W-:Y:S02]  /*6c70*/  IABS R3, R4.reuse ;  /* 0x0000000400037213 */ /* 0x082fe40000000000 */
[-C--:B------:R-:W-:Y:S02]  /*6c80*/  LOP3.LUT R13, R13, R4.reuse, RZ, 0x3c, !PT ;  /* 0x000000040d0d7212 */ /* 0x080fe400078e3cff */
[----:B------:R-:W1:Y:S01]  /*6c90*/  I2F.RP R6, R3 ;  /* 0x0000000300067306 */ /* 0x000e620000209400 */
[----:B------:R-:W-:Y:S02]  /*6ca0*/  LOP3.LUT R5, R5, R4, RZ, 0x3c, !PT ;  /* 0x0000000405057212 */ /* 0x000fe400078e3cff */
[----:B------:R-:W-:Y:S02]  /*6cb0*/  ISETP.GE.AND P2, PT, R13, RZ, PT ;  /* 0x000000ff0d00720c */ /* 0x000fe40003f46270 */
[----:B------:R-:W-:-:S03]  /*6cc0*/  ISETP.GE.AND P0, PT, R5, RZ, PT ;  /* 0x000000ff0500720c */ /* 0x000fc60003f06270 */
        /* <DEDUP_REMOVED lines=22> */
[----:B------:R-:W-:-:S09]  /*6e30*/  ISETP.NE.AND P1, PT, R4, RZ, PT ;  /* 0x000000ff0400720c */ /* 0x000fd20003f25270 */
        /* <DEDUP_REMOVED lines=25> */
.L_x_5825:
[----:B------:R-:W-:-:S04]  /*6fd0*/  LEA R3, -R118, RZ, 0x7 ;  /* 0x000000ff76037211 */ /* 0x000fc800078e39ff */
[----:B------:R-:W-:-:S07]  /*6fe0*/  SHF.R.S32.HI R4, RZ, 0x1f, R3 ;  /* 0x0000001fff047819 */ /* 0x000fce0000011403 */
.L_x_5826:
[----:B------:R-:W-:Y:S01]  /*6ff0*/  ULDC UR4, c[0x0][0x2d0] ;  /* 0x0000b40000047ab9 */ /* 0x000fe20000000800 */
[----:B------:R-:W-:Y:S02]  /*7000*/  LEA R194, P1, R3, R194, 0x1 ;  /* 0x000000c203c27211 */ /* 0x000fe400078208ff */
[----:B------:R-:W-:Y:S02]  /*7010*/  ISETP.GE.AND P0, PT, R183, UR4, PT ;  /* 0x00000004b7007c0c */ /* 0x000fe4000bf06270 */
[----:B------:R-:W-:-:S11]  /*7020*/  LEA.HI.X R195, R3, R195, R4, 0x1, P1 ;  /* 0x000000c303c37211 */ /* 0x000fd600008f0c04 */
[----:B------:R-:W-:Y:S01]  /*7030*/  @!P0 IMAD.MOV.U32 R14, RZ, RZ, R120 ;  /* 0x000000ffff0e8224 */ /* 0x000fe200078e0078 */
[C---:B------:R-:W-:Y:S01]  /*7040*/  @!P0 IADD3 R10, P2, P1, R3.reuse, R120, R180 ;  /* 0x00000078030a8210 */ /* 0x040fe2000795e0b4 */
[----:B------:R-:W-:Y:S01]  /*7050*/  @!P0 IMAD.MOV.U32 R15, RZ, RZ, R123 ;  /* 0x000000ffff0f8224 */ /* 0x000fe200078e007b */
[----:B------:R-:W-:Y:S01]  /*7060*/  @P0 STS.128 [R182+0x6000], RZ ;  /* 0x006000ffb6000388 */ /* 0x000fe20000000c00 */
[----:B------:R-:W-:Y:S01]  /*7070*/  @!P0 IMAD.MOV.U32 R122, RZ, RZ, R120 ;  /* 0x000000ffff7a8224 */ /* 0x000fe200078e0078 */
[----:B------:R-:W-:Y:S01]  /*7080*/  @!P0 IADD3.X R9, R4, R123, R179, P2, P1 ;  /* 0x0000007b04098210 */ /* 0x000fe200017e24b3 */
[----:B------:R-:W-:Y:S01]  /*7090*/  @!P0 IMAD.WIDE.U32 R14, R118, 0x50, R14 ;  /* 0x00000050760e8825 */ /* 0x000fe200078e000e */
[----:B------:R-:W-:Y:S01]  /*70a0*/  @!P0 LEA R12, P4, R10, UR6, 0x1 ;  /* 0x000000060a0c8c11 */ /* 0x000fe2000f8808ff */
[----:B------:R-:W-:Y:S01]  /*70b0*/  @!PT LDS RZ, [RZ] ;  /* 0x00000000fffff984 */ /* 0x000fe20000000800 */
[----:B------:R-:W-:Y:S01]  /*70c0*/  @!PT LDS RZ, [RZ] ;  /* 0x00000000fffff984 */ /* 0x000fe20000000800 */
[----:B------:R-:W-:Y:S01]  /*70d0*/  @!PT LDS RZ, [RZ] ;  /* 0x00000000fffff984 */ /* 0x000fe20000000800 */
[----:B------:R-:W-:Y:S02]  /*70e0*/  @!P0 LDGSTS.E.BYPASS.LTC128B.128 [R182+0x6000], desc[UR10][R194.64] ;  /* 0x06000000c2b68fae */ /* 0x000fe4000b901d4a */
[----:B------:R-:W-:Y:S01]  /*70f0*/  @!P0 IMAD.WIDE.U32 R16, R118, 0x30, R122 ;  /* 0x0000003076108825 */ /* 0x000fe200078e007a */
[----:B------:R-:W-:Y:S01]  /*7100*/  @!P0 IADD3 R8, P1, R3, R14, RZ ;  /* 0x0000000e03088210 */ /* 0x000fe20007f3e0ff */
[----:B------:R-:W-:Y:S01]  /*7110*/  @P0 STS.128 [R182+0x6800], RZ ;  /* 0x006800ffb6000388 */ /* 0x000fe20000000c00 */
[----:B------:R-:W-:Y:S01]  /*7120*/  @!P0 LEA.HI.X R13, R10, UR7, R9, 0x1, P4 ;  /* 0x000000070a0d8c11 */ /* 0x000fe2000a0f0c09 */
[----:B------:R-:W-:Y:S01]  /*7130*/  @!P0 IMAD R7, R119, 0x50, RZ ;  /* 0x0000005077078824 */ /* 0x000fe200078e02ff */
[----:B------:R-:W-:Y:S01]  /*7140*/  @!P0 IADD3 R6, P2, R3, R16, RZ ;  /* 0x0000001003068210 */ /* 0x000fe20007f5e0ff */
[----:B------:R-:W-:Y:S01]  /*7150*/  @!P0 IMAD R5, R119, 0x30, RZ ;  /* 0x0000003077058824 */ /* 0x000fe200078e02ff */
[-C--:B------:R-:W-:Y:S01]  /*7160*/  @!P0 LEA R10, P4, R118, R120.reuse, 0x5 ;  /* 0x00000078760a8211 */ /* 0x080fe200078828ff */
[--C-:B------:R-:W-:Y:S01]  /*7170*/  @!P0 IMAD.MOV.U32 R18, RZ, RZ, R120.reuse ;  /* 0x000000ffff128224 */ /* 0x100fe200078e0078 */
[----:B------:R-:W-:Y:S01]  /*7180*/  @!P0 IADD3.X R7, R4, R15, R7, P1, !PT ;  /* 0x0000000f04078210 */ /* 0x000fe20000ffe407 */
[----:B------:R-:W-:Y:S01]  /*7190*/  @!P0 IMAD.MOV.U32 R19, RZ, RZ, R123 ;  /* 0x000000ffff138224 */ /* 0x000fe200078e007b */
[----:B------:R-:W-:Y:S01]  /*71a0*/  @!P0 LEA R14, P1, R118, R120, 0x6 ;  /* 0x00000078760e8211 */ /* 0x000fe200078230ff */
[----:B------:R-:W-:Y:S01]  /*71b0*/  @!P0 IMAD.MOV.U32 R16, RZ, RZ, R120 ;  /* 0x000000ffff108224 */ /* 0x000fe200078e0078 */
[----:B------:R-:W-:Y:S01]  /*71c0*/  @!P0 IADD3.X R5, R4, R17, R5, P2, !PT ;  /* 0x0000001104058210 */ /* 0x000fe200017fe405 */
[----:B------:R-:W-:Y:S01]  /*71d0*/  @!P0 IMAD.MOV.U32 R17, RZ, RZ, R123 ;  /* 0x000000ffff118224 */ /* 0x000fe200078e007b */
[C---:B------:R-:W-:Y:S01]  /*71e0*/  @!P0 IADD3 R10, P2, R3.reuse, R10, RZ ;  /* 0x0000000a030a8210 */ /* 0x040fe20007f5e0ff */
[C---:B------:R-:W-:Y:S01]  /*71f0*/  @!P0 IMAD.WIDE.U32 R18, R118.reuse, 0x60, R18 ;  /* 0x0000006076128825 */ /* 0x040fe200078e0012 */
[CCC-:B------:R-:W-:Y:S01]  /*7200*/  @!P0 LEA.HI.X R11, R118.reuse, R123.reuse, R119.reuse, 0x5, P4 ;  /* 0x0000007b760b8211 */ /* 0x1c0fe200020f2c77 */
[----:B------:R-:W-:Y:S01]  /*7210*/  @!PT LDS RZ, [RZ] ;  /* 0x00000000fffff984 */ /* 0x000fe20000000800 */
[----:B------:R-:W-:Y:S01]  /*7220*/  @!PT LDS RZ, [RZ] ;  /* 0x00000000fffff984 */ /* 0x000fe20000000800 */
[----:B------:R-:W-:Y:S01]  /*7230*/  @!PT LDS RZ, [RZ] ;  /* 0x00000000fffff984 */ /* 0x000fe20000000800 */
[----:B------:R-:W-:Y:S01]  /*7240*/  @!P0 LDGSTS.E.BYPASS.LTC128B.128 [R182+0x6800], desc[UR10][R12.64] ;  /* 0x068000000cb68fae */ /* 0x000fe2000b901d4a */
[C---:B------:R-:W-:Y:S01]  /*7250*/  @!P0 LEA.HI.X R123, R118.reuse, R123, R119, 0x6, P1 ;  /* 0x0000007b767b8211 */ /* 0x040fe200008f3477 */
[----:B------:R-:W-:Y:S01]  /*7260*/  @!P0 IMAD.WIDE.U32 R16, R118, 0x70, R16 ;  /* 0x0000007076108825 */ /* 0x000fe200078e0010 */
[C---:B------:R-:W-:Y:S01]  /*7270*/  @!P0 IADD3 R14, P1, R3.reuse, R14, RZ ;  /* 0x0000000e030e8210 */ /* 0x040fe20007f3e0ff */
[----:B------:R-:W-:Y:S01]  /*7280*/  @P0 STS.128 [R182+0x7000], RZ ;  /* 0x007000ffb6000388 */ /* 0x000fe20000000c00 */
[----:B------:R-:W-:Y:S01]  /*7290*/  @!P0 LEA R20, P5, R10, UR6, 0x1 ;  /* 0x000000060a148c11 */ /* 0x000fe2000f8a08ff */
[----:B------:R-:W-:Y:S01]  /*72a0*/  @!P0 IMAD.X R11, R4, 0x1, R11, P2 ;  /* 0x00000001040b8824 */ /* 0x000fe200010e060b */
[----:B------:R-:W-:Y:S01]  /*72b0*/  @!P0 IADD3 R15, P2, R3, R18, RZ ;  /* 0x00000012030f8210 */ /* 0x000fe20007f5e0ff */
[----:B------:R-:W-:-:S02]  /*72c0*/  @!P0 IMAD R9, R119, 0x60, RZ ;  /* 0x0000006077098824 */ /* 0x000fc400078e02ff */
[----:B------:R-:W-:Y:S01]  /*72d0*/  @!P0 IMAD R119, R119, 0x70, RZ ;  /* 0x0000007077778824 */ /* 0x000fe200078e02ff */
[----:B------:R-:W-:Y:S01]  /*72e0*/  @!P0 LEA.HI.X R21, R10, UR7, R11, 0x1, P5 ;  /* 0x000000070a158c11 */ /* 0x000fe2000a8f0c0b */
[----:B------:R-:W-:Y:S01]  /*72f0*/  @!P0 IMAD.X R123, R4, 0x1, R123, P1 ;  /* 0x00000001047b8824 */ /* 0x000fe200008e067b */
[----:B------:R-:W-:Y:S02]  /*7300*/  @!P0 IADD3 R3, P1, R3, R16, RZ ;  /* 0x0000001003038210 */ /* 0x000fe40007f3e0ff */
[----:B------:R-:W-:Y:S01]  /*7310*/  @!P0 LEA R16, P4, R14, UR6, 0x1 ;  /* 0x000000060e108c11 */ /* 0x000fe2000f8808ff */
[----:B------:R-:W-:Y:S01]  /*7320*/  @!PT LDS RZ, [RZ] ;  /* 0x00000000fffff984 */ /* 0x000fe20000000800 */
[----:B------:R-:W-:Y:S01]  /*7330*/  @!PT LDS RZ, [RZ] ;  /* 0x00000000fffff984 */ /* 0x000fe20000000800 */
[----:B------:R-:W-:Y:S01]  /*7340*/  @!PT LDS RZ, [RZ] ;  /* 0x00000000fffff984 */ /* 0x000fe20000000800 */
[----:B------:R1:W-:Y:S01]  /*7350*/  @!P0 LDGSTS.E.BYPASS.LTC128B.128 [R182+0x7000], desc[UR10][R20.64] ;  /* 0x0700000014b68fae */ /* 0x0003e2000b901d4a */
[----:B------:R-:W-:Y:S02]  /*7360*/  @!P0 LEA R26, P5, R6, UR6, 0x1 ;  /* 0x00000006061a8c11 */ /* 0x000fe4000f8a08ff */
[C---:B------:R-:W-:Y:S01]  /*7370*/  @!P0 IADD3.X R18, R4.reuse, R9, R19, P2, !PT ;  /* 0x0000000904128210 */ /* 0x040fe200017fe413 */
[----:B------:R-:W-:Y:S01]  /*7380*/  @P0 STS.128 [R182+0x7800], RZ ;  /* 0x007800ffb6000388 */ /* 0x000fe20000000c00 */
[----:B------:R-:W-:-:S02]  /*7390*/  @!P0 IADD3.X R4, R4, R17, R119, P1, !PT ;  /* 0x0000001104048210 */ /* 0x000fc40000ffe477 */
[----:B------:R-:W-:Y:S02]  /*73a0*/  @!P0 LEA.HI.X R17, R14, UR7, R123, 0x1, P4 ;  /* 0x000000070e118c11 */ /* 0x000fe4000a0f0c7b */
[----:B------:R-:W-:Y:S02]  /*73b0*/  @!P0 LEA R24, P4, R8, UR6, 0x1 ;  /* 0x0000000608188c11 */ /* 0x000fe4000f8808ff */
[----:B------:R-:W-:Y:S02]  /*73c0*/  @!P0 LEA.HI.X R27, R6, UR7, R5, 0x1, P5 ;  /* 0x00000007061b8c11 */ /* 0x000fe4000a8f0c05 */
        /* <DEDUP_REMOVED lines=33> */
[----:B------:R-:W4:Y:S04]  /*75e0*/  LDSM.16.M88.4 R32, [R173+0x2800] ;  /* 0x00280000ad20783b */ /* 0x000f280000000200 */
[----:B------:R-:W5:Y:S04]  /*75f0*/  LDSM.16.M88.4 R52, [R173+0x3800] ;  /* 0x00380000ad34783b */ /* 0x000f680000000200 */
[----:B------:R-:W5:Y:S04]  /*7600*/  LDSM.16.M88.4 R44, [R173+0x4000] ;  /* 0x00400000ad2c783b */ /* 0x000f680000000200 */
[----:B------:R-:W5:Y:S04]  /*7610*/  LDSM.16.M88.4 R60, [R173+0x3000] ;  /* 0x00300000ad3c783b */ /* 0x000f680000000200 */
[----:B--2---:R-:W2:Y:S04]  /*7620*/  LDSM.16.M88.4 R24, [R167+0x2800] ;  /* 0x00280000a718783b */ /* 0x004ea80000000200 */
[----:B------:R-:W2:Y:S04]  /*7630*/  LDSM.16.M88.4 R36, [R173+0x4800] ;  /* 0x00480000ad24783b */ /* 0x000ea80000000200 */
[----:B---3--:R-:W3:Y:S01]  /*7640*/  LDSM.16.M88.4 R28, [R173+0x5000] ;  /* 0x00500000ad1c783b */ /* 0x008ee20000000200 */
[C---:B-1----:R-:W-:Y:S03]  /*7650*/  HMMA.16816.F32 R16, R20.reuse, R12, RZ ;  /* 0x0000000c1410723c */ /* 0x042fe600000018ff */
[----:B------:R-:W1:Y:S04]  /*7660*/  LDSM.16.M88.4 R112, [R173+0x5800] ;  /* 0x00580000ad70783b */ /* 0x000e680000000200 */
[----:B------:R-:W1:Y:S01]  /*7670*/  LDSM.16.M88.4 R108, [R167+0x3800] ;  /* 0x00380000a76c783b */ /* 0x000e620000000200 */
[C---:B------:R-:W-:Y:S03]  /*7680*/  HMMA.16816.F32 R12, R20.reuse, R14, RZ ;  /* 0x0000000e140c723c */ /* 0x040fe600000018ff */
[----:B------:R-:W1:Y:S03]  /*7690*/  LDSM.16.M88.4 R104, [R167+0x4000] ;  /* 0x00400000a768783b */ /* 0x000e660000000200 */
[C---:B----4-:R-:W-:Y:S01]  /*76a0*/  HMMA.16816.F32 R8, R20.reuse, R32, RZ ;  /* 0x000000201408723c */ /* 0x050fe200000018ff */
[----:B------:R-:W4:Y:S01]  /*76b0*/  LDSM.16.M88.4 R120, [R167+0x3000] ;  /* 0x00300000a778783b */ /* 0x000f220000000200 */
[----:B------:R-:W2:Y:S04]  /*76c0*/  S2R R3, SR_TID.X ;  /* 0x0000000000037919 */ /* 0x000ea80000002100 */
[----:B-----5:R-:W-:Y:S01]  /*76d0*/  HMMA.16816.F32 R56, R20, R52, RZ ;  /* 0x000000341438723c */ /* 0x020fe200000018ff */
[----:B------:R-:W0:Y:S05]  /*76e0*/  LDGDEPBAR ;  /* 0x00000000000079af */ /* 0x000e2a0000000000 */
[C---:B------:R-:W-:Y:S06]  /*76f0*/  HMMA.16816.F32 R16, R100.reuse, R4, R16 ;  /* 0x000000046410723c */ /* 0x040fec0000001810 */
[----:B------:R-:W-:Y:S06]  /*7700*/  HMMA.16816.F32 R12, R100, R6, R12 ;  /* 0x00000006640c723c */ /* 0x000fec000000180c */
[C---:B------:R-:W-:Y:S06]  /*7710*/  HMMA.16816.F32 R4, R20.reuse, R34, RZ ;  /* 0x000000221404723c */ /* 0x040fec00000018ff */
[C---:B------:R-:W-:Y:S06]  /*7720*/  HMMA.16816.F32 R48, R20.reuse, R44, RZ ;  /* 0x0000002c1430723c */ /* 0x040fec00000018ff */
[----:B------:R-:W-:Y:S01]  /*7730*/  HMMA.16816.F32 R52, R20, R54, RZ ;  /* 0x000000361434723c */ /* 0x000fe200000018ff */
[----:B--2---:R-:W-:-:S05]  /*7740*/  IMAD.SHL.U32 R3, R3, 0x2, RZ ;  /* 0x0000000203037824 */ /* 0x004fca00078e00ff */
[----:B------:R-:W-:Y:S01]  /*7750*/  HMMA.16816.F32 R44, R20, R46, RZ ;  /* 0x0000002e142c723c */ /* 0x000fe200000018ff */
[----:B------:R-:W-:-:S05]  /*7760*/  LOP3.LUT R3, R3, 0x6, RZ, 0xc0, !PT ;  /* 0x0000000603037812 */ /* 0x000fca00078ec0ff */
[----:B------:R-:W-:Y:S06]  /*7770*/  HMMA.16816.F32 R64, R20, R60, RZ ;  /* 0x0000003c1440723c */ /* 0x000fec00000018ff */
[C---:B------:R-:W-:Y:S06]  /*7780*/  HMMA.16816.F32 R8, R100.reuse, R24, R8 ;  /* 0x000000186408723c */ /* 0x040fec0000001808 */
[----:B------:R-:W-:Y:S06]  /*7790*/  HMMA.16816.F32 R4, R100, R26, R4 ;  /* 0x0000001a6404723c */ /* 0x000fec0000001804 */
[C---:B------:R-:W-:Y:S06]  /*77a0*/  HMMA.16816.F32 R40, R20.reuse, R36, RZ ;  /* 0x000000241428723c */ /* 0x040fec00000018ff */
[C---:B---3--:R-:W-:Y:S06]  /*77b0*/  HMMA.16816.F32 R32, R20.reuse, R28, RZ ;  /* 0x0000001c1420723c */ /* 0x048fec00000018ff */
[C---:B------:R-:W-:Y:S06]  /*77c0*/  HMMA.16816.F32 R60, R20.reuse, R62, RZ ;  /* 0x0000003e143c723c */ /* 0x040fec00000018ff */
[C---:B------:R-:W-:Y:S06]  /*77d0*/  HMMA.16816.F32 R36, R20.reuse, R38, RZ ;  /* 0x000000261424723c */ /* 0x040fec00000018ff */
[C---:B------:R-:W-:Y:S06]  /*77e0*/  HMMA.16816.F32 R28, R20.reuse, R30, RZ ;  /* 0x0000001e141c723c */ /* 0x040fec00000018ff */
[C---:B-1----:R-:W-:Y:S06]  /*77f0*/  HMMA.16816.F32 R24, R20.reuse, R112, RZ ;  /* 0x000000701418723c */ /* 0x042fec00000018ff */
        /* <DEDUP_REMOVED lines=8> */
[C---:B----4-:R-:W-:Y:S06]  /*7880*/  HMMA.16816.F32 R64, R100.reuse, R120, R64 ;  /* 0x000000786440723c */ /* 0x050fec0000001840 */
        /* <DEDUP_REMOVED lines=46> */
[C---:B------:R-:W-:Y:S06]  /*7b70*/  HMMA.16816.F32 R36, R112.reuse, R110, R36 ;  /* 0x0000006e7024723c */ /* 0x040fec0000001824 */
[C---:B--2---:R-:W-:Y:S06]  /*7b80*/  HMMA.16816.F32 R48, R112.reuse, R100, R48 ;  /* 0x000000647030723c */ /* 0x044fec0000001830 */
[C---:B------:R-:W-:Y:S01]  /*7b90*/  HMMA.16816.F32 R44, R112.reuse, R102, R44 ;  /* 0x00000066702c723c */ /* 0x040fe2000000182c */
[----:B------:R-:W1:Y:S05]  /*7ba0*/  LDSM.16.M88.4 R100, [R156+0x3800] ;  /* 0x003800009c64783b */ /* 0x000e6a0000000200 */
[C---:B---3--:R-:W-:Y:S06]  /*7bb0*/  HMMA.16816.F32 R56, R112.reuse, R104, R56 ;  /* 0x000000687038723c */ /* 0x048fec0000001838 */
[----:B------:R-:W-:Y:S01]  /*7bc0*/  HMMA.16816.F32 R52, R112, R106, R52 ;  /* 0x0000006a7034723c */ /* 0x000fe20000001834 */
[----:B------:R-:W2:Y:S01]  /*7bd0*/  LDSM.16.M88.4 R104, [R156+0x3000] ;  /* 0x003000009c68783b */ /* 0x000ea20000000200 */
[----:B------:R-:W-:-:S04]  /*7be0*/  DEPBAR.LE SB0, 0x0 ;  /* 0x000080000000791a */ /* 0x000fc80000000000 */
[C---:B-1----:R-:W-:Y:S06]  /*7bf0*/  HMMA.16816.F32 R20, R112.reuse, R102, R20 ;  /* 0x000000667014723c */ /* 0x042fec0000001814 */
[----:B------:R-:W-:Y:S01]  /*7c00*/  HMMA.16816.F32 R24, R112, R100, R24 ;  /* 0x000000647018723c */ /* 0x000fe20000001818 */
[----:B------:R-:W-:-:S05]  /*7c10*/  IMAD.SHL.U32 R102, R181, 0x80, RZ ;  /* 0x00000080b5667824 */ /* 0x000fca00078e00ff */
[C---:B--2---:R-:W-:Y:S01]  /*7c20*/  HMMA.16816.F32 R28, R112.reuse, R106, R28 ;  /* 0x0000006a701c723c */ /* 0x044fe2000000181c */
[C-C-:B------:R-:W-:Y:S02]  /*7c30*/  LOP3.LUT R100, R102.reuse, 0x8, R3.reuse, 0xfe, !PT ;  /* 0x0000000866647812 */ /* 0x140fe400078efe03 */
[--C-:B------:R-:W-:Y:S01]  /*7c40*/  LOP3.LUT R101, R102, 0x10, R3.reuse, 0xfe, !PT ;  /* 0x0000001066657812 */ /* 0x100fe200078efe03 */
[----:B------:R-:W-:Y:S01]  /*7c50*/  BAR.SYNC.DEFER_BLOCKING 0x0 ;  /* 0x0000000000007b1d */ /* 0x000fe20000010000 */
[C---:B------:R-:W-:Y:S01]  /*7c60*/  ISETP.GE.AND P1, PT, R100.reuse, R127, PT ;  /* 0x0000007f6400720c */ /* 0x040fe20003f26270 */
[----:B------:R-:W-:Y:S01]  /*7c70*/  HMMA.16816.F32 R32, R112, R104, R32 ;  /* 0x000000687020723c */ /* 0x000fe20000001820 */
[----:B------:R-:W-:Y:S02]  /*7c80*/  ISETP.GE.AND P6, PT, R100, R126, PT ;  /* 0x0000007e6400720c */ /* 0x000fe40003fc6270 */
[----:B------:R-:W-:Y:S02]  /*7c90*/  LOP3.LUT R100, R102, 0x18, R3, 0xfe, !PT ;  /* 0x0000001866647812 */ /* 0x000fe400078efe03 */
[----:B------:R-:W-:-:S02]  /*7ca0*/  FSEL R12, R12, -INF , !P1 ;  /* 0xff8000000c0c7808 */ /* 0x000fc40004800000 */
[CC--:B------:R-:W-:Y:S02]  /*7cb0*/  ISETP.GE.AND P2, PT, R101.reuse, R127.reuse, PT ;  /* 0x0000007f6500720c */ /* 0x0c0fe40003f46270 */
[-C--:B------:R-:W-:Y:S02]  /*7cc0*/  ISETP.GE.AND P5, PT, R101, R126.reuse, PT ;  /* 0x0000007e6500720c */ /* 0x080fe40003fa6270 */
[C---:B------:R-:W-:Y:S02]  /*7cd0*/  ISETP.GE.AND P4, PT, R100.reuse, R127, PT ;  /* 0x0000007f6400720c */ /* 0x040fe40003f86270 */
[----:B------:R-:W-:Y:S02]  /*7ce0*/  ISETP.GE.AND P1, PT, R100, R126, PT ;  /* 0x0000007e6400720c */ /* 0x000fe40003f26270 */
[C-C-:B------:R-:W-:Y:S02]  /*7cf0*/  LOP3.LUT R101, R102.reuse, 0x20, R3.reuse, 0xfe, !PT ;  /* 0x0000002066657812 */ /* 0x140fe400078efe03 */
[----:B------:R-:W-:-:S02]  /*7d00*/  LOP3.LUT R100, R102, 0x28, R3, 0xfe, !PT ;  /* 0x0000002866647812 */ /* 0x000fc400078efe03 */
[----:B------:R-:W-:Y:S02]  /*7d10*/  FSEL R107, R14, -INF , !P6 ;  /* 0xff8000000e6b7808 */ /* 0x000fe40007000000 */
[----:B------:R-:W-:Y:S02]  /*7d20*/  FSEL R120, R8, -INF , !P2 ;  /* 0xff80000008787808 */ /* 0x000fe40005000000 */
[----:B------:R-:W-:Y:S02]  /*7d30*/  FSEL R119, R10, -INF , !P5 ;  /* 0xff8000000a777808 */ /* 0x000fe40006800000 */
[CC--:B------:R-:W-:Y:S02]  /*7d40*/  ISETP.GE.AND P6, PT, R101.reuse, R127.reuse, PT ;  /* 0x0000007f6500720c */ /* 0x0c0fe40003fc6270 */
[----:B------:R-:W-:Y:S02]  /*7d50*/  ISETP.GE.AND P2, PT, R101, R126, PT ;  /* 0x0000007e6500720c */ /* 0x000fe40003f46270 */
[----:B------:R-:W-:-:S02]  /*7d60*/  ISETP.GE.AND P5, PT, R100, R127, PT ;  /* 0x0000007f6400720c */ /* 0x000fc40003fa6270 */
[----:B------:R-:W-:Y:S02]  /*7d70*/  FSEL R114, R4, -INF , !P4 ;  /* 0xff80000004727808 */ /* 0x000fe40006000000 */
[C-C-:B------:R-:W-:Y:S02]  /*7d80*/  LOP3.LUT R8, R102.reuse, 0x30, R3.reuse, 0xfe, !PT ;  /* 0x0000003066087812 */ /* 0x140fe400078efe03 */
[----:B------:R-:W-:Y:S02]  /*7d90*/  LOP3.LUT R4, R102, 0x38, R3, 0xfe, !PT ;  /* 0x0000003866047812 */ /* 0x000fe400078efe03 */
        /* <DEDUP_REMOVED lines=25> */
[----:B------:R-:W-:Y:S02]  /*7f30*/  ISETP.GE.AND P4, PT, R6, R126, PT ;  /* 0x0000007e0600720c */ /* 0x000fe40003f86270 */
[----:B------:R-:W-:-:S02]  /*7f40*/  ISETP.GE.AND P1, PT, R4, R127, PT ;  /* 0x0000007f0400720c */ /* 0x000fc40003f26270 */
[----:B------:R-:W-:Y:S02]  /*7f50*/  ISETP.GE.AND P6, PT, R4, R126, PT ;  /* 0x0000007e0400720c */ /* 0x000fe40003fc6270 */
[----:B------:R-:W-:Y:S02]  /*7f60*/  ISETP.GE.AND P5, PT, R6, R127, PT ;  /* 0x0000007f0600720c */ /* 0x000fe40003fa6270 */
[C-C-:B------:R-:W-:Y:S02]  /*7f70*/  LOP3.LUT R4, R102.reuse, 0x68, R3.reuse, 0xfe, !PT ;  /* 0x0000006866047812 */ /* 0x140fe400078efe03 */
[C---:B------:R-:W-:Y:S02]  /*7f80*/  LOP3.LUT R6, R102.reuse, 0x60, R3, 0xfe, !PT ;  /* 0x0000006066067812 */ /* 0x040fe400078efe03 */
[----:B------:R-:W-:Y:S02]  /*7f90*/  LOP3.LUT R8, R102, R3, RZ, 0xfc, !PT ;  /* 0x0000000366087212 */ /* 0x000fe400078efcff */
[----:B------:R-:W-:-:S02]  /*7fa0*/  FSEL R115, R42, -INF , !P4 ;  /* 0xff8000002a737808 */ /* 0x000fc40006000000 */
[----:B------:R-:W-:Y:S01]  /*7fb0*/  FSEL R110, R36, -INF , !P1 ;  /* 0xff800000246e7808 */ /* 0x000fe20004800000 */
[----:B------:R-:W-:Y:S01]  /*7fc0*/  VIADD R14, R8, 0x11 ;  /* 0x00000011080e7836 */ /* 0x000fe20000000000 */
[----:B------:R-:W-:Y:S01]  /*7fd0*/  FSEL R133, R46, -INF , !P2 ;  /* 0xff8000002e857808 */ /* 0x000fe20005000000 */
[----:B------:R-:W-:Y:S01]  /*7fe0*/  VIADD R10, R8, 0x19 ;  /* 0x00000019080a7836 */ /* 0x000fe20000000000 */
[----:B------:R-:W-:Y:S02]  /*7ff0*/  FSEL R112, R40, -INF , !P5 ;  /* 0xff80000028707808 */ /* 0x000fe40006800000 */
[CC--:B------:R-:W-:Y:S02]  /*8000*/  ISETP.GE.AND P4, PT, R4.reuse, R127.reuse, PT ;  /* 0x0000007f0400720c */ /* 0x0c0fe40003f86270 */
[----:B------:R-:W-:Y:S02]  /*8010*/  ISETP.GE.AND P1, PT, R4, R126, PT ;  /* 0x0000007e0400720c */ /* 0x000fe40003f26270 */
[----:B------:R-:W-:-:S02]  /*8020*/  ISETP.GE.AND P2, PT, R6, R127, PT ;  /* 0x0000007f0600720c */ /* 0x000fc40003f46270 */
[----:B------:R-:W-:Y:S01]  /*8030*/  ISETP.GE.AND P5, PT, R6, R126, PT ;  /* 0x0000007e0600720c */ /* 0x000fe20003fa6270 */
[----:B------:R-:W-:Y:S01]  /*8040*/  VIADD R6, R8, 0x1 ;  /* 0x0000000108067836 */ /* 0x000fe20000000000 */
[--C-:B------:R-:W-:Y:S02]  /*8050*/  LOP3.LUT R4, R102, 0x70, R3.reuse, 0xfe, !PT ;  /* 0x0000007066047812 */ /* 0x100fe400078efe03 */
[----:B------:R-:W-:Y:S02]  /*8060*/  FSEL R113, R38, -INF , !P6 ;  /* 0xff80000026717808 */ /* 0x000fe40007000000 */
[----:B------:R-:W-:Y:S02]  /*8070*/  ISETP.GE.AND P6, PT, R4, R127, PT ;  /* 0x0000007f0400720c */ /* 0x000fe40003fc6270 */
[----:B------:R-:W-:Y:S02]  /*8080*/  FSEL R66, R32, -INF , !P2 ;  /* 0xff80000020427808 */ /* 0x000fe40005000000 */
[----:B------:R-:W-:-:S02]  /*8090*/  LOP3.LUT R3, R102, 0x78, R3, 0xfe, !PT ;  /* 0x0000007866037812 */ /* 0x000fc400078efe03 */
        /* <DEDUP_REMOVED lines=8> */
[-C--:B------:R-:W-:Y:S02]  /*8120*/  ISETP.GE.AND P4, PT, R3, R126.reuse, PT ;  /* 0x0000007e0300720c */ /* 0x080fe40003f86270 */
[----:B------:R-:W-:Y:S02]  /*8130*/  ISETP.GE.AND P6, PT, R6, R126, PT ;  /* 0x0000007e0600720c */ /* 0x000fe40003fc6270 */
[----:B------:R-:W-:Y:S02]  /*8140*/  FSEL R3, R26, -INF , !P2 ;  /* 0xff8000001a037808 */ /* 0x000fe40005000000 */
[----:B------:R-:W-:Y:S02]  /*8150*/  FSEL R6, R17, -INF , !P1 ;  /* 0xff80000011067808 */ /* 0x000fe40004800000 */
[----:B------:R-:W-:-:S02]  /*8160*/  ISETP.GE.AND P2, PT, R4, R127, PT ;  /* 0x0000007f0400720c */ /* 0x000fc40003f46270 */
[-C--:B------:R-:W-:Y:S02]  /*8170*/  ISETP.GE.AND P1, PT, R4, R126.reuse, PT ;  /* 0x0000007e0400720c */ /* 0x080fe40003f26270 */
[----:B------:R-:W-:Y:S02]  /*8180*/  FSEL R19, R19, -INF , !P6 ;  /* 0xff80000013137808 */ /* 0x000fe40007000000 */
[----:B------:R-:W-:Y:S02]  /*8190*/  ISETP.GE.AND P6, PT, R14, R127, PT ;  /* 0x0000007f0e00720c */ /* 0x000fe40003fc6270 */
[----:B------:R-:W-:Y:S01]  /*81a0*/  FSEL R4, R13, -INF , !P2 ;  /* 0xff8000000d047808 */ /* 0x000fe20005000000 */
[----:B------:R-:W-:Y:S01]  /*81b0*/  VIADD R13, R8, 0x21 ;  /* 0x00000021080d7836 */ /* 0x000fe20000000000 */
[----:B------:R-:W-:Y:S02]  /*81c0*/  FSEL R15, R15, -INF , !P1 ;  /* 0xff8000000f0f7808 */ /* 0x000fe40004800000 */
[----:B------:R-:W-:-:S02]  /*81d0*/  ISETP.GE.AND P2, PT, R14, R126, PT ;  /* 0x0000007e0e00720c */ /* 0x000fc40003f46270 */
[-C--:B------:R-:W-:Y:S02]  /*81e0*/  ISETP.GE.AND P1, PT, R10, R127.reuse, PT ;  /* 0x0000007f0a00720c */ /* 0x080fe40003f26270 */
[----:B------:R-:W-:Y:S01]  /*81f0*/  FSEL R34, R9, -INF , !P6 ;  /* 0xff80000009227808 */ /* 0x000fe20007000000 */
[----:B------:R-:W-:Y:S01]  /*8200*/  VIADD R9, R8, 0x29 ;  /* 0x0000002908097836 */ /* 0x000fe20000000000 */
[----:B------:R-:W-:Y:S02]  /*8210*/  ISETP.GE.AND P6, PT, R10, R126, PT ;  /* 0x0000007e0a00720c */ /* 0x000fe40003fc6270 */
[----:B------:R-:W-:Y:S02]  /*8220*/  FSEL R199, R11, -INF , !P2 ;  /* 0xff8000000bc77808 */ /* 0x000fe40005000000 */
[----:B------:R-:W-:Y:S01]  /*8230*/  FSEL R32, R5, -INF , !P1 ;  /* 0xff80000005207808 */ /* 0x000fe20004800000 */
[----:B------:R-:W-:Y:S01]  /*8240*/  VIADD R5, R8, 0x31 ;  /* 0x0000003108057836 */ /* 0x000fe20000000000 */
[----:B------:R-:W-:-:S02]  /*8250*/  ISETP.GE.AND P2, PT, R13, R127, PT ;  /* 0x0000007f0d00720c */ /* 0x000fc40003f46270 */
[-C--:B------:R-:W-:Y:S02]  /*8260*/  ISETP.GE.AND P1, PT, R13, R126.reuse, PT ;  /* 0x0000007e0d00720c */ /* 0x080fe40003f26270 */
[----:B------:R-:W-:Y:S01]  /*8270*/  FSEL R141, R7, -INF , !P6 ;  /* 0xff800000078d7808 */ /* 0x000fe20007000000 */
[----:B------:R-:W-:Y:S01]  /*8280*/  VIADD R7, R8, 0x39 ;  /* 0x0000003908077836 */ /* 0x000fe20000000000 */
[----:B------:R-:W-:Y:S02]  /*8290*/  ISETP.GE.AND P6, PT, R9, R127, PT ;  /* 0x0000007f0900720c */ /* 0x000fe40003fc6270 */
[----:B------:R-:W-:Y:S02]  /*82a0*/  FSEL R140, R65, -INF , !P2 ;  /* 0xff800000418c7808 */ /* 0x000fe40005000000 */
[----:B------:R-:W-:Y:S02]  /*82b0*/  FSEL R155, R67, -INF , !P1 ;  /* 0xff800000439b7808 */ /* 0x000fe40004800000 */
[----:B------:R-:W-:-:S02]  /*82c0*/  ISETP.GE.AND P2, PT, R9, R126, PT ;  /* 0x0000007e0900720c */ /* 0x000fc40003f46270 */
[-C--:B------:R-:W-:Y:S02]  /*82d0*/  ISETP.GE.AND P1, PT, R5, R127.reuse, PT ;  /* 0x0000007f0500720c */ /* 0x080fe40003f26270 */
[----:B------:R-:W-:Y:S02]  /*82e0*/  FSEL R188, R61, -INF , !P6 ;  /* 0xff8000003dbc7808 */ /* 0x000fe40007000000 */
[----:B------:R-:W-:Y:S01]  /*82f0*/  ISETP.GE.AND P6, PT, R5, R126, PT ;  /* 0x0000007e0500720c */ /* 0x000fe20003fc6270 */
[----:B------:R-:W-:Y:S01]  /*8300*/  VIADD R5, R8, 0x41 ;  /* 0x0000004108057836 */ /* 0x000fe20000000000 */
        /* <DEDUP_REMOVED lines=26> */
[----:B------:R-:W-:Y:S02]  /*84b0*/  ISETP.GE.AND P1, PT, R5, R127, PT ;  /* 0x0000007f0500720c */ /* 0x000fe40003f26270 */
[----:B------:R-:W-:Y:S02]  /*84c0*/  FSEL R128, R37, -INF , !P6 ;  /* 0xff80000025807808 */ /* 0x000fe40007000000 */
[----:B------:R-:W-:Y:S02]  /*84d0*/  FSEL R108, R33, -INF , !P1 ;  /* 0xff800000216c7808 */ /* 0x000fe40004800000 */
[-C--:B------:R-:W-:Y:S02]  /*84e0*/  ISETP.GE.AND P1, PT, R7, R126.reuse, PT ;  /* 0x0000007e0700720c */ /* 0x080fe40003f26270 */
[----:B------:R-:W-:Y:S01]  /*84f0*/  ISETP.GE.AND P6, PT, R5, R126, PT ;  /* 0x0000007e0500720c */ /* 0x000fe20003fc6270 */
[----:B------:R-:W-:Y:S01]  /*8500*/  VIADD R5, R8, 0x71 ;  /* 0x0000007108057836 */ /* 0x000fe20000000000 */
[----:B------:R-:W-:-:S02]  /*8510*/  FSEL R105, R31, -INF , !P1 ;  /* 0xff8000001f697808 */ /* 0x000fc40004800000 */
[-C--:B------:R-:W-:Y:S02]  /*8520*/  ISETP.GE.AND P1, PT, R8, R127.reuse, PT ;  /* 0x0000007f0800720c */ /* 0x080fe40003f26270 */
[----:B------:R-:W-:Y:S02]  /*8530*/  FSEL R129, R39, -INF , !P2 ;  /* 0xff80000027817808 */ /* 0x000fe40005000000 */
[----:B------:R-:W-:Y:S02]  /*8540*/  FSEL R16, R16, -INF , !P1 ;  /* 0xff80000010107808 */ /* 0x000fe40004800000 */
[----:B------:R-:W-:Y:S02]  /*8550*/  ISETP.GE.AND P2, PT, R7, R127, PT ;  /* 0x0000007f0700720c */ /* 0x000fe40003f46270 */
[----:B------:R-:W-:Y:S02]  /*8560*/  ISETP.GT.AND P1, PT, R181, R176, PT ;  /* 0x000000b0b500720c */ /* 0x000fe40003f24270 */
        /* <DEDUP_REMOVED lines=8> */
[-C--:B------:R-:W-:Y:S02]  /*85f0*/  ISETP.GE.AND P5, PT, R8, R126.reuse, PT ;  /* 0x0000007e0800720c */ /* 0x080fe40003fa6270 */
[C---:B------:R-:W-:Y:S02]  /*8600*/  ISETP.GE.AND P6, PT, R5.reuse, R127, PT ;  /* 0x0000007f0500720c */ /* 0x040fe40003fc6270 */
        /* <DEDUP_REMOVED lines=8> */
[----:B------:R-:W-:Y:S01]  /*8690*/  MOV R10, RZ ;  /* 0x000000ff000a7202 */ /* 0x000fe20000000f00 */
[C---:B------:R-:W-:Y:S01]  /*86a0*/  VIADD R18, R102.reuse, 0xffffff80 ;  /* 0xffffff8066127836 */ /* 0x040fe20000000000 */
[----:B------:R-:W-:Y:S01]  /*86b0*/  IABS R14, R102 ;  /* 0x00000066000e7213 */ /* 0x000fe20000000000 */
[----:B------:R-:W-:Y:S01]  /*86c0*/  ULDC.64 UR4, c[0x0][0x230] ;  /* 0x00008c0000047ab9 */ /* 0x000fe20000000a00 */
[-C--:B-1----:R-:W-:Y:S02]  /*86d0*/  IABS R8, R9.reuse ;  /* 0x0000000900087213 */ /* 0x082fe40000000000 */
[----:B------:R-:W-:Y:S02]  /*86e0*/  LOP3.LUT R102, R102, R9, RZ, 0x3c, !PT ;  /* 0x0000000966667212 */ /* 0x000fe400078e3cff */
[----:B------:R-:W1:Y:S08]  /*86f0*/  I2F.RP R13, R8 ;  /* 0x00000008000d7306 */ /* 0x000e700000209400 */
[----:B-1----:R-:W1:Y:S02]  /*8700*/  MUFU.RCP R11, R13 ;  /* 0x0000000d000b7308 */ /* 0x002e640000001000 */
[----:B-1----:R-:W-:-:S06]  /*8710*/  VIADD R11, R11, 0xffffffe ;  /* 0x0ffffffe0b0b7836 */ /* 0x002fcc0000000000 */
[----:B------:R-:W1:Y:S02]  /*8720*/  F2I.FTZ.U32.TRUNC.NTZ R11, R11 ;  /* 0x0000000b000b7305 */ /* 0x000e64000021f000 */
[----:B-1----:R-:W-:-:S04]  /*8730*/  IMAD.MOV R7, RZ, RZ, -R11 ;  /* 0x000000ffff077224 */ /* 0x002fc800078e0a0b */
[----:B------:R-:W-:-:S04]  /*8740*/  IMAD R7, R7, R8, RZ ;  /* 0x0000000807077224 */ /* 0x000fc800078e02ff */
[----:B------:R-:W-:Y:S01]  /*8750*/  IMAD.HI.U32 R7, R11, R7, R10 ;  /* 0x000000070b077227 */ /* 0x000fe200078e000a */
[----:B------:R-:W-:Y:S02]  /*8760*/  IABS R10, R18 ;  /* 0x00000012000a7213 */ /* 0x000fe40000000000 */
[----:B------:R-:W-:-:S03]  /*8770*/  LOP3.LUT R18, R18, R9, RZ, 0x3c, !PT ;  /* 0x0000000912127212 */ /* 0x000fc600078e3cff */
[----:B------:R-:W-:-:S04]  /*8780*/  IMAD.HI.U32 R13, R7, R14, RZ ;  /* 0x0000000e070d7227 */ /* 0x000fc800078e00ff */
[----:B------:R-:W-:Y:S01]  /*8790*/  IMAD.HI.U32 R7, R7, R10, RZ ;  /* 0x0000000a07077227 */ /* 0x000fe200078e00ff */
[----:B------:R-:W-:-:S05]  /*87a0*/  IADD3 R11, -R13, RZ, RZ ;  /* 0x000000ff0d0b7210 */ /* 0x000fca0007ffe1ff */
[----:B------:R-:W-:Y:S02]  /*87b0*/  IMAD R17, R8, R11, R14 ;  /* 0x0000000b08117224 */ /* 0x000fe400078e020e */
[----:B------:R-:W-:-:S03]  /*87c0*/  IMAD.MOV R11, RZ, RZ, -R7 ;  /* 0x000000ffff0b7224 */ /* 0x000fc600078e0a07 */
[C---:B------:R-:W-:Y:S01]  /*87d0*/  ISETP.GT.U32.AND P5, PT, R8.reuse, R17, PT ;  /* 0x000000110800720c */ /* 0x040fe20003fa4070 */
[----:B------:R-:W-:-:S05]  /*87e0*/  IMAD R11, R8, R11, R10 ;  /* 0x0000000b080b7224 */ /* 0x000fca00078e020a */
[----:B------:R-:W-:-:S07]  /*87f0*/  ISETP.GT.U32.AND P4, PT, R8, R11, PT ;  /* 0x0000000b0800720c */ /* 0x000fce0003f84070 */
[-C--:B------:R-:W-:Y:S02]  /*8800*/  @!P5 IADD3 R17, R17, -R8.reuse, RZ ;  /* 0x800000081111d210 */ /* 0x080fe40007ffe0ff */
[----:B------:R-:W-:Y:S02]  /*8810*/  @!P5 IADD3 R13, R13, 0x1, RZ ;  /* 0x000000010d0dd810 */ /* 0x000fe40007ffe0ff */
[-C--:B------:R-:W-:Y:S02]  /*8820*/  ISETP.GE.U32.AND P2, PT, R17, R8.reuse, PT ;  /* 0x000000081100720c */ /* 0x080fe40003f46070 */
[----:B------:R-:W-:Y:S01]  /*8830*/  @!P4 IMAD.IADD R11, R11, 0x1, -R8 ;  /* 0x000000010b0bc824 */ /* 0x000fe200078e0a08 */
[----:B------:R-:W-:Y:S02]  /*8840*/  ISETP.GE.AND P5, PT, R102, RZ, PT ;  /* 0x000000ff6600720c */ /* 0x000fe40003fa6270 */
[----:B------:R-:W-:Y:S02]  /*8850*/  @!P4 IADD3 R7, R7, 0x1, RZ ;  /* 0x000000010707c810 */ /* 0x000fe40007ffe0ff */
[----:B------:R-:W-:-:S02]  /*8860*/  ISETP.GE.U32.AND P6, PT, R11, R8, PT ;  /* 0x000000080b00720c */ /* 0x000fc40003fc6070 */
[----:B------:R-:W-:Y:S02]  /*8870*/  ISETP.NE.AND P4, PT, R9, RZ, PT ;  /* 0x000000ff0900720c */ /* 0x000fe40003f85270 */
[----:B------:R-:W-:Y:S02]  /*8880*/  LOP3.LUT R8, RZ, R9, RZ, 0x33, !PT ;  /* 0x00000009ff087212 */ /* 0x000fe400078e33ff */
[----:B------:R-:W-:Y:S01]  /*8890*/  @P2 VIADD R13, R13, 0x1 ;  /* 0x000000010d0d2836 */ /* 0x000fe20000000000 */
[----:B------:R-:W-:-:S03]  /*88a0*/  ISETP.GE.AND P2, PT, R18, RZ, PT ;  /* 0x000000ff1200720c */ /* 0x000fc60003f46270 */
[----:B------:R-:W-:-:S03]  /*88b0*/  @!P5 IMAD.MOV R13, RZ, RZ, -R13 ;  /* 0x000000ffff0dd224 */ /* 0x000fc600078e0a0d */
[----:B------:R-:W-:-:S05]  /*88c0*/  @P6 VIADD R7, R7, 0x1 ;  /* 0x0000000107076836 */ /* 0x000fca0000000000 */
[----:B------:R-:W-:Y:S02]  /*88d0*/  MOV R11, R7 ;  /* 0x00000007000b7202 */ /* 0x000fe40000000f00 */
        /* <DEDUP_REMOVED lines=9> */
[----:B------:R-:W-:Y:S01]  /*8970*/  SHF.R.S32.HI R7, RZ, 0x1f, R9 ;  /* 0x0000001fff077819 */ /* 0x000fe20000011409 */
[----:B------:R-:W-:-:S04]  /*8980*/  IMAD.WIDE.U32 R20, R9, R116, RZ ;  /* 0x0000007409147225 */ /* 0x000fc800078e00ff */
[----:B------:R-:W-:-:S04]  /*8990*/  IMAD R8, R7, R116, RZ ;  /* 0x0000007407087224 */ /* 0x000fc800078e02ff */
[----:B------:R-:W-:-:S04]  /*89a0*/  IMAD R8, R9, R117, R8 ;  /* 0x0000007509087224 */ /* 0x000fc800078e0208 */
[----:B------:R-:W-:Y:S01]  /*89b0*/  IMAD.IADD R21, R21, 0x1, R8 ;  /* 0x0000000115157824 */ /* 0x000fe200078e0208 */
[----:B--2---:R-:W-:-:S04]  /*89c0*/  IADD3 R10, -R11, R10, RZ ;  /* 0x0000000a0b0a7210 */ /* 0x004fc80007ffe1ff */
[----:B------:R-:W-:-:S05]  /*89d0*/  SHF.R.S32.HI R7, RZ, 0x1f, R10 ;  /* 0x0000001fff077819 */ /* 0x000fca000001140a */
[----:B------:R-:W-:-:S04]  /*89e0*/  IMAD R7, R7, UR4, RZ ;  /* 0x0000000407077c24 */ /* 0x000fc8000f8e02ff */
[C---:B------:R-:W-:Y:S02]  /*89f0*/  IMAD R7, R10.reuse, UR5, R7 ;  /* 0x000000050a077c24 */ /* 0x040fe4000f8e0207 */
[----:B------:R-:W-:-:S04]  /*8a00*/  IMAD.WIDE.U32 R10, R10, UR4, R20 ;  /* 0x000000040a0a7c25 */ /* 0x000fc8000f8e0014 */
[----:B------:R-:W-:Y:S01]  /*8a10*/  IMAD.MOV.U32 R9, RZ, RZ, R10 ;  /* 0x000000ffff097224 */ /* 0x000fe200078e000a */
[----:B------:R-:W-:Y:S01]  /*8a20*/  IADD3 R8, R11, R7, RZ ;  /* 0x000000070b087210 */ /* 0x000fe20007ffe0ff */
[----:B------:R-:W-:Y:S06]  /*8a30*/  BRA `(.L_x_5829) ;  /* 0x0000000000087947 */ /* 0x000fec0003800000 */
.L_x_5828:
[----:B------:R-:W-:-:S04]  /*8a40*/  LEA R9, -R116, RZ, 0x7 ;  /* 0x000000ff74097211 */ /* 0x000fc800078e39ff */
[----:B------:R-:W-:-:S07]  /*8a50*/  SHF.R.S32.HI R8, RZ, 0x1f, R9 ;  /* 0x0000001fff087819 */ /* 0x000fce0000011409 */
.L_x_5829:
[C---:B------:R-:W-:Y:S01]  /*8a60*/  @!P0 LEA R20, P2, R9.reuse, R190, 0x1 ;  /* 0x000000be09148211 */ /* 0x040fe200078408ff */
[C---:B------:R-:W-:Y:S01]  /*8a70*/  @!P0 IMAD.WIDE.U32 R10, R116.reuse, 0x30, R124 ;  /* 0x00000030740a8825 */ /* 0x040fe200078e007c */
[----:B------:R-:W-:Y:S01]  /*8a80*/  @!P0 LEA R18, P4, R116, R124, 0x5 ;  /* 0x0000007c74128211 */ /* 0x000fe200078828ff */
[----:B------:R1:W-:Y:S01]  /*8a90*/  @P0 STS.128 [R182+0x2000], RZ ;  /* 0x002000ffb6000388 */ /* 0x0003e20000000c00 */
[----:B------:R-:W-:Y:S01]  /*8aa0*/  @!P0 LEA.HI.X R21, R9, R191, R8, 0x1, P2 ;  /* 0x000000bf09158211 */ /* 0x000fe200010f0c08 */
[----:B------:R-:W-:Y:S01]  /*8ab0*/  @!P0 IMAD R7, R117, 0x30, RZ ;  /* 0x0000003075078824 */ /* 0x000fe200078e02ff */
[C---:B------:R-:W-:Y:S01]  /*8ac0*/  @!P0 IADD3 R17, P2, R9.reuse, R10, RZ ;  /* 0x0000000a09118210 */ /* 0x040fe20007f5e0ff */
[----:B------:R-:W-:Y:S01]  /*8ad0*/  BSSY B0, `(.L_x_5830) ;  /* 0x000004d000007945 */ /* 0x000fe20003800000 */
[----:B------:R-:W-:Y:S01]  /*8ae0*/  @!P0 IADD3 R10, P6, P5, R9, R124, R178 ;  /* 0x0000007c090a8210 */ /* 0x000fe20007dde0b2 */
[----:B------:R-:W-:Y:S01]  /*8af0*/  @!PT LDS RZ, [RZ] ;  /* 0x00000000fffff984 */ /* 0x000fe20000000800 */
[----:B------:R-:W-:Y:S01]  /*8b00*/  @!PT LDS RZ, [RZ] ;  /* 0x00000000fffff984 */ /* 0x000fe20000000800 */
[----:B------:R-:W-:Y:S01]  /*8b10*/  @!PT LDS RZ, [RZ] ;  /* 0x00000000fffff984 */ /* 0x000fe20000000800 */
[----:B------:R2:W-:Y:S01]  /*8b20*/  @!P0 LDGSTS.E.BYPASS.LTC128B.128 [R182+0x2000], desc[UR10][R20.64] ;  /* 0x0200000014b68fae */ /* 0x0005e2000b901d4a */
[----:B------:R-:W-:-:S02]  /*8b30*/  @!P0 IADD3.X R14, R8, R7, R11, P2, !PT ;  /* 0x00000007080e8210 */ /* 0x000fc400017fe40b */
[-C--:B------:R-:W-:Y:S01]  /*8b40*/  @!P0 IADD3.X R7, R8, R125.reuse, R177, P6, P5 ;  /* 0x0000007d08078210 */ /* 0x080fe200037ea4b1 */
[----:B------:R1:W-:Y:S01]  /*8b50*/  @P0 STS.128 [R182+0x2800], RZ ;  /* 0x002800ffb6000388 */ /* 0x0003e20000000c00 */
[----:B------:R-:W-:Y:S02]  /*8b60*/  @!P0 IADD3 R13, P2, R9, R18, RZ ;  /* 0x00000012090d8210 */ /* 0x000fe40007f5e0ff */
[----:B------:R-:W-:Y:S02]  /*8b70*/  @!P0 LEA R22, P5, R10, UR8, 0x1 ;  /* 0x000000080a168c11 */ /* 0x000fe4000f8a08ff */
[----:B------:R-:W-:Y:S02]  /*8b80*/  @!P0 LEA.HI.X R11, R116, R125, R117, 0x5, P4 ;  /* 0x0000007d740b8211 */ /* 0x000fe400020f2c75 */
[----:B------:R-:W-:Y:S01]  /*8b90*/  @!P0 LEA.HI.X R23, R10, UR9, R7, 0x1, P5 ;  /* 0x000000090a178c11 */ /* 0x000fe2000a8f0c07 */
[----:B------:R-:W-:Y:S01]  /*8ba0*/  @!P0 IMAD R7, R117, 0x60, RZ ;  /* 0x0000006075078824 */ /* 0x000fe200078e02ff */
[----:B------:R-:W-:Y:S01]  /*8bb0*/  @!P0 LEA R26, P4, R13, UR8, 0x1 ;  /* 0x000000080d1a8c11 */ /* 0x000fe2000f8808ff */
[----:B------:R-:W-:Y:S01]  /*8bc0*/  @!P0 IMAD.X R10, R8, 0x1, R11, P2 ;  /* 0x00000001080a8824 */ /* 0x000fe200010e060b */
[----:B------:R-:W-:Y:S01]  /*8bd0*/  @!P0 LEA R24, P2, R17, UR8, 0x1 ;  /* 0x0000000811188c11 */ /* 0x000fe2000f8408ff */
[----:B------:R-:W-:Y:S01]  /*8be0*/  @!PT LDS RZ, [RZ] ;  /* 0x00000000fffff984 */ /* 0x000fe20000000800 */
[----:B------:R-:W-:Y:S01]  /*8bf0*/  @!PT LDS RZ, [RZ] ;  /* 0x00000000fffff984 */ /* 0x000fe20000000800 */
[----:B------:R-:W-:Y:S01]  /*8c00*/  @!PT LDS RZ, [RZ] ;  /* 0x00000000fffff984 */ /* 0x000fe20000000800 */
[----:B------:R3:W-:Y:S03]  /*8c10*/  @!P0 LDGSTS.E.BYPASS.LTC128B.128 [R182+0x2800], desc[UR10][R22.64] ;  /* 0x0280000016b68fae */ /* 0x0007e6000b901d4a */
[----:B------:R-:W-:Y:S01]  /*8c20*/  @!P0 LEA.HI.X R27, R13, UR9, R10, 0x1, P4 ;  /* 0x000000090d1b8c11 */ /* 0x000fe2000a0f0c0a */
[C---:B------:R-:W-:Y:S01]  /*8c30*/  @!P0 IMAD.WIDE.U32 R10, R116.reuse, 0x50, R124 ;  /* 0x00000050740a8825 */ /* 0x040fe200078e007c */
[----:B------:R-:W-:Y:S01]  /*8c40*/  @!P0 LEA.HI.X R25, R17, UR9, R14, 0x1, P2 ;  /* 0x0000000911198c11 */ /* 0x000fe200090f0c0e */
[----:B------:R1:W-:Y:S02]  /*8c50*/  @P0 STS.128 [R182+0x3000], RZ ;  /* 0x003000ffb6000388 */ /* 0x0003e40000000c00 */
[----:B------:R-:W-:Y:S01]  /*8c60*/  @!P0 IMAD R13, R117, 0x50, RZ ;  /* 0x00000050750d8824 */ /* 0x000fe200078e02ff */
[----:B------:R-:W-:Y:S01]  /*8c70*/  @!P0 IADD3 R14, P2, R9, R10, RZ ;  /* 0x0000000a090e8210 */ /* 0x000fe20007f5e0ff */
[----:B------:R-:W-:Y:S01]  /*8c80*/  @!PT LDS RZ, [RZ] ;  /* 0x00000000fffff984 */ /* 0x000fe20000000800 */
[----:B------:R-:W-:Y:S01]  /*8c90*/  @!PT LDS RZ, [RZ] ;  /* 0x00000000fffff984 */ /* 0x000fe20000000800 */
[----:B------:R-:W-:Y:S01]  /*8ca0*/  @!PT LDS RZ, [RZ] ;  /* 0x00000000fffff984 */ /* 0x000fe20000000800 */
[----:B------:R-:W-:Y:S01]  /*8cb0*/  @!P0 LDGSTS.E.BYPASS.LTC128B.128 [R182+0x3000], desc[UR10][R26.64] ;  /* 0x030000001ab68fae */ /* 0x000fe2000b901d4a */
[C---:B--2---:R-:W-:Y:S01]  /*8cc0*/  @!P0 IMAD.WIDE.U32 R20, R116.reuse, 0x60, R124 ;  /* 0x0000006074148825 */ /* 0x044fe200078e007c */
[----:B------:R-:W-:-:S02]  /*8cd0*/  @!P0 LEA R10, P5, R116, R124, 0x6 ;  /* 0x0000007c740a8211 */ /* 0x000fc400078a30ff */
[----:B------:R-:W-:Y:S01]  /*8ce0*/  @!P0 IADD3.X R13, R8, R13, R11, P2, !PT ;  /* 0x0000000d080d8210 */ /* 0x000fe200017fe40b */
[----:B------:R1:W-:Y:S01]  /*8cf0*/  @P0 STS.128 [R182+0x3800], RZ ;  /* 0x003800ffb6000388 */ /* 0x0003e20000000c00 */
[C---:B------:R-:W-:Y:S02]  /*8d00*/  @!P0 IADD3 R10, P4, R9.reuse, R10, RZ ;  /* 0x0000000a090a8210 */ /* 0x040fe40007f9e0ff */
[----:B------:R-:W-:Y:S01]  /*8d10*/  @!P0 LEA.HI.X R11, R116, R125, R117, 0x6, P5 ;  /* 0x0000007d740b8211 */ /* 0x000fe200028f3475 */
[----:B------:R-:W-:Y:S01]  /*8d20*/  @!PT LDS RZ, [RZ] ;  /* 0x00000000fffff984 */ /* 0x000fe20000000800 */
[----:B------:R-:W-:Y:S01]  /*8d30*/  @!PT LDS RZ, [RZ] ;  /* 0x00000000fffff984 */ /* 0x000fe20000000800 */
[----:B------:R-:W-:Y:S01]  /*8d40*/  @!PT LDS RZ, [RZ] ;  /* 0x00000000fffff984 */ /* 0x000fe20000000800 */
[----:B------:R2:W-:Y:S01]  /*8d50*/  @!P0 LDGSTS.E.BYPASS.LTC128B.128 [R182+0x3800], desc[UR10][R24.64] ;  /* 0x0380000018b68fae */ /* 0x0005e2000b901d4a */
[----:B------:R-:W-:-:S03]  /*8d60*/  @!P0 IADD3 R17, P2, R9, R20, RZ ;  /* 0x0000001409118210 */ /* 0x000fc60007f5e0ff */
[C---:B------:R-:W-:Y:S01]  /*8d70*/  @!P0 IMAD.X R11, R8.reuse, 0x1, R11, P4 ;  /* 0x00000001080b8824 */ /* 0x040fe200020e060b */
[----:B------:R-:W-:Y:S01]  /*8d80*/  @!P0 IADD3.X R20, R8, R7, R21, P2, !PT ;  /* 0x0000000708148210 */ /* 0x000fe200017fe415 */
[----:B------:R1:W-:Y:S01]  /*8d90*/  @P0 STS.128 [R182+0x4000], RZ ;  /* 0x004000ffb6000388 */ /* 0x0003e20000000c00 */
        /* <DEDUP_REMOVED lines=22> */
[----:B-1----:R-:W-:-:S04]  /*8f00*/  IMAD.WIDE.U32 R10, R116, 0x70, R124 ;  /* 0x00000070740a7825 */ /* 0x002fc800078e007c */
        /* <DEDUP_REMOVED lines=9> */
.L_x_5831:
[----:B------:R-:W-:Y:S05]  /*8fa0*/  BSYNC B0 ;  /* 0x0000000000007941 */ /* 0x000fea0003800000 */
.L_x_5830:
[----:B------:R-:W0:Y:S01]  /*8fb0*/  LDGDEPBAR ;  /* 0x00000000000079af */ /* 0x000e220000000000 */
[----:B------:R-:W-:-:S04]  /*8fc0*/  LEA R190, P0, R9, R190, 0x1 ;  /* 0x000000be09be7211 */ /* 0x000fc800078008ff */
[----:B------:R-:W-:-:S09]  /*8fd0*/  LEA.HI.X R191, R9, R191, R8, 0x1, P0 ;  /* 0x000000bf09bf7211 */ /* 0x000fd200000f0c08 */
.L_x_5827:
[----:B------:R-:W-:Y:S01]  /*8fe0*/  FMNMX.FTZ R7, R2, R16, !PT ;  /* 0x0000001002077209 */ /* 0x000fe20007810000 */
[----:B-12---:R-:W-:Y:S01]  /*8ff0*/  LDSM.16.MT88.4 R20, [R166+0x6000] ;  /* 0x00600000a614783b */ /* 0x006fe20000004200 */
[----:B------:R-:W-:Y:S02]  /*9000*/  FMNMX.FTZ R10, R0, R5, !PT ;  /* 0x00000005000a7209 */ /* 0x000fe40007810000 */
        /* <DEDUP_REMOVED lines=74> */
[----:B-1----:R-:W-:Y:S02]  /*94b0*/  FMNMX.FTZ R49, R8, R49, !PT ;  /* 0x0000003108317209 */ /* 0x002fe40007810000 */
[----:B--2---:R-:W-:-:S03]  /*94c0*/  FMNMX.FTZ R48, R7, R48, !PT ;  /* 0x0000003007307209 */ /* 0x004fc60007810000 */
[C---:B------:R-:W-:Y:S01]  /*94d0*/  FMUL.FTZ R109, R49.reuse, UR12 ;  /* 0x0000000c316d7c20 */ /* 0x040fe20008410000 */
[----:B------:R-:W-:Y:S02]  /*94e0*/  FSETP.NEU.FTZ.AND P2, PT, R49, -INF , PT ;  /* 0xff8000003100780b */ /* 0x000fe40003f5d000 */
[C---:B------:R-:W-:Y:S01]  /*94f0*/  FSETP.NEU.FTZ.AND P0, PT, R48.reuse, -INF , PT ;  /* 0xff8000003000780b */ /* 0x040fe20003f1d000 */
[----:B------:R-:W-:Y:S01]  /*9500*/  FMUL.FTZ R58, R48, UR12 ;  /* 0x0000000c303a7c20 */ /* 0x000fe20008410000 */
[----:B------:R-:W-:Y:S02]  /*9510*/  FSEL R109, R109, RZ, P2 ;  /* 0x000000ff6d6d7208 */ /* 0x000fe40001000000 */
[----:B------:R-:W-:Y:S02]  /*9520*/  FSEL R147, R49, RZ, P2 ;  /* 0x000000ff31937208 */ /* 0x000fe40001000000 */
[----:B------:R-:W-:Y:S01]  /*9530*/  FSEL R58, R58, RZ, P0 ;  /* 0x000000ff3a3a7208 */ /* 0x000fe20000000000 */
[--C-:B------:R-:W-:Y:S01]  /*9540*/  FFMA.FTZ R104, R12, UR12, -R109.reuse ;  /* 0x0000000c0c687c23 */ /* 0x100fe2000801086d */
[----:B------:R-:W-:Y:S01]  /*9550*/  FFMA.FTZ R146, R16, UR12, -R109 ;  /* 0x0000000c10927c23 */ /* 0x000fe2000801086d */
[----:B------:R-:W-:Y:S01]  /*9560*/  FADD.FTZ R147, R2, -R147 ;  /* 0x8000009302937221 */ /* 0x000fe20000010000 */
[--C-:B------:R-:W-:Y:S01]  /*9570*/  FFMA.FTZ R122, R6, UR12, -R109.reuse ;  /* 0x0000000c067a7c23 */ /* 0x100fe2000801086d */
[--C-:B------:R-:W-:Y:S01]  /*9580*/  FFMA.FTZ R8, R15, UR12, -R58.reuse ;  /* 0x0000000c0f087c23 */ /* 0x100fe2000801083a */
[--C-:B------:R-:W-:Y:S01]  /*9590*/  FFMA.FTZ R125, R5, UR12, -R58.reuse ;  /* 0x0000000c057d7c23 */ /* 0x100fe2000801083a */
[----:B------:R-:W1:Y:S01]  /*95a0*/  LDSM.16.MT88.4 R12, [R168+0x6000] ;  /* 0x00600000a80c783b */ /* 0x000e620000004200 */
[----:B------:R-:W-:Y:S01]  /*95b0*/  FSEL R5, R48, RZ, P0 ;  /* 0x000000ff30057208 */ /* 0x000fe20000000000 */
[----:B------:R-:W-:Y:S01]  /*95c0*/  FFMA.FTZ R59, R4, UR12, -R109 ;  /* 0x0000000c043b7c23 */ /* 0x000fe2000801086d */
[--C-:B------:R-:W-:Y:S01]  /*95d0*/  FFMA.FTZ R102, R19, UR12, -R58.reuse ;  /* 0x0000000c13667c23 */ /* 0x100fe2000801083a */
[--C-:B------:R-:W-:Y:S01]  /*95e0*/  FFMA.FTZ R107, R107, UR12, -R58.reuse ;  /* 0x0000000c6b6b7c23 */ /* 0x100fe2000801083a */
[----:B------:R-:W-:Y:S01]  /*95f0*/  FMUL.FTZ R147, R147, UR12 ;  /* 0x0000000c93937c20 */ /* 0x000fe20008410000 */
[----:B------:R-:W-:Y:S01]  /*9600*/  FADD.FTZ R0, R0, -R5 ;  /* 0x8000000500007221 */ /* 0x000fe20000010000 */
[----:B------:R-:W-:Y:S01]  /*9610*/  MUFU.EX2 R146, R146 ;  /* 0x0000009200927308 */ /* 0x000fe20000000800 */
[--C-:B------:R-:W-:Y:S01]  /*9620*/  FFMA.FTZ R123, R120, UR12, -R109.reuse ;  /* 0x0000000c787b7c23 */ /* 0x100fe2000801086d */
[--C-:B------:R-:W-:Y:S01]  /*9630*/  FFMA.FTZ R117, R114, UR12, -R109.reuse ;  /* 0x0000000c72757c23 */ /* 0x100fe2000801086d */
[----:B------:R-:W-:Y:S01]  /*9640*/  FMUL.FTZ R0, R0, UR12 ;  /* 0x0000000c00007c20 */ /* 0x000fe20008410000 */
        /* <DEDUP_REMOVED lines=30> */
[----:B------:R-:W2:Y:S01]  /*9830*/  MUFU.EX2 R102, R102 ;  /* 0x0000006600667308 */ /* 0x000ea20000000800 */
[----:B---3--:R-:W-:-:S07]  /*9840*/  F2FP.F16.F32.PACK_AB R6, R59, R104 ;  /* 0x000000683b06723e */ /* 0x008fce00000000ff */
[----:B------:R-:W-:Y:S08]  /*9850*/  MUFU.EX2 R107, R107 ;  /* 0x0000006b006b7308 */ /* 0x000ff00000000800 */
[----:B------:R-:W3:Y:S01]  /*9860*/  MUFU.EX2 R2, R8 ;  /* 0x0000000800027308 */ /* 0x000ee20000000800 */
[----:B--2---:R-:W-:-:S07]  /*9870*/  F2FP.F16.F32.PACK_AB R5, R102, R125 ;  /* 0x0000007d6605723e */ /* 0x004fce00000000ff */
[----:B------:R-:W2:Y:S08]  /*9880*/  MUFU.EX2 R147, R147 ;  /* 0x0000009300937308 */ /* 0x000eb00000000800 */
[----:B------:R-:W4:Y:S01]  /*9890*/  MUFU.EX2 R124, R0 ;  /* 0x00000000007c7308 */ /* 0x000f220000000800 */
[----:B---3--:R-:W-:-:S07]  /*98a0*/  F2FP.F16.F32.PACK_AB R7, R2, R107 ;  /* 0x0000006b0207723e */ /* 0x008fce00000000ff */
        /* <DEDUP_REMOVED lines=8> */
[----:B------:R-:W2:Y:S01]  /*9930*/  MUFU.EX2 R120, R120 ;  /* 0x0000007800787308 */ /* 0x000ea20000000800 */
        /* <DEDUP_REMOVED lines=8> */
[C---:B-1----:R-:W-:Y:S01]  /*99c0*/  HMMA.16816.F32 R8, R4.reuse, R12, R8 ;  /* 0x0000000c0408723c */ /* 0x042fe20000001808 */
        /* <DEDUP_REMOVED lines=22> */
[----:B------:R-:W1:Y:S01]  /*9b30*/  MUFU.EX2 R116, R116 ;  /* 0x0000007400747308 */ /* 0x000e620000000800 */
        /* <DEDUP_REMOVED lines=12> */
[----:B------:R-:W3:Y:S01]  /*9c00*/  MUFU.EX2 R114, R114 ;  /* 0x0000007200727308 */ /* 0x000ee20000000800 */
[----:B------:R-:W-:Y:S02]  /*9c10*/  FADD.FTZ R104, R104, R147 ;  /* 0x0000009368687221 */ /* 0x000fe40000010000 */
[----:B------:R-:W-:Y:S01]  /*9c20*/  HMMA.16816.F32 R24, R4, R26, R76 ;  /* 0x0000001a0418723c */ /* 0x000fe2000000184c */
[----:B------:R-:W-:Y:S01]  /*9c30*/  LDSM.16.MT88.4 R76, [R165+0x8000] ;  /* 0x00800000a54c783b */ /* 0x000fe20000004200 */
[----:B------:R-:W-:-:S03]  /*9c40*/  FADD.FTZ R104, R59, R104 ;  /* 0x000000683b687221 */ /* 0x000fc60000010000 */
[----:B------:R-:W-:Y:S01]  /*9c50*/  MUFU.EX2 R141, R141 ;  /* 0x0000008d008d7308 */ /* 0x000fe20000000800 */
[C---:B------:R-:W-:Y:S06]  /*9c60*/  HMMA.16816.F32 R32, R4.reuse, R40, R32 ;  /* 0x000000280420723c */ /* 0x040fec0000001820 */
[----:B------:R-:W-:Y:S01]  /*9c70*/  HMMA.16816.F32 R4, R4, R42, R80 ;  /* 0x0000002a0404723c */ /* 0x000fe20000001850 */
[----:B--2---:R-:W-:Y:S01]  /*9c80*/  F2FP.F16.F32.PACK_AB R40, R120, R123 ;  /* 0x0000007b7828723e */ /* 0x004fe200000000ff */
[----:B------:R-:W2:Y:S01]  /*9c90*/  MUFU.EX2 R140, R140 ;  /* 0x0000008c008c7308 */ /* 0x000ea20000000800 */
[----:B-1----:R-:W-:Y:S01]  /*9ca0*/  F2FP.F16.F32.PACK_AB R41, R116, R119 ;  /* 0x000000777429723e */ /* 0x002fe200000000ff */
        /* <DEDUP_REMOVED lines=9> */
[----:B------:R-:W1:Y:S03]  /*9d40*/  LDSM.16.MT88.4 R52, [R168+0x7000] ;  /* 0x00700000a834783b */ /* 0x000e660000004200 */
        /* <DEDUP_REMOVED lines=9> */
[----:B------:R-:W1:Y:S01]  /*9de0*/  MUFU.EX2 R137, R137 ;  /* 0x0000008900897308 */ /* 0x000e620000000800 */
[C---:B------:R-:W-:Y:S06]  /*9df0*/  HMMA.16816.F32 R16, R40.reuse, R44, R16 ;  /* 0x0000002c2810723c */ /* 0x040fec0000001810 */
[----:B------:R-:W-:Y:S01]  /*9e00*/  HMMA.16816.F32 R20, R40, R46, R20 ;  /* 0x0000002e2814723c */ /* 0x000fe20000001814 */
[----:B------:R-:W5:Y:S01]  /*9e10*/  LDSM.16.MT88.4 R44, [R166+0x7000] ;  /* 0x00700000a62c783b */ /* 0x000f620000004200 */
[----:B------:R-:W-:Y:S05]  /*9e20*/  MUFU.EX2 R155, R155 ;  /* 0x0000009b009b7308 */ /* 0x000fea0000000800 */
[----:B--2---:R-:W-:-:S02]  /*9e30*/  F2FP.F16.F32.PACK_AB R40, R140, R141 ;  /* 0x0000008d8c28723e */ /* 0x004fc400000000ff */
[----:B----4-:R-:W-:Y:S01]  /*9e40*/  F2FP.F16.F32.PACK_AB R41, R126, R139 ;  /* 0x0000008b7e29723e */ /* 0x010fe200000000ff */
[----:B------:R-:W2:Y:S01]  /*9e50*/  MUFU.EX2 R152, R152 ;  /* 0x0000009800987308 */ /* 0x000ea20000000800 */
[----:B------:R-:W-:Y:S02]  /*9e60*/  F2FP.F16.F32.PACK_AB R42, R127, R136 ;  /* 0x000000887f2a723e */ /* 0x000fe400000000ff */
[----:B-1----:R-:W-:-:S05]  /*9e70*/  F2FP.F16.F32.PACK_AB R43, R137, R138 ;  /* 0x0000008a892b723e */ /* 0x002fca00000000ff */
[----:B------:R-:W-:Y:S02]  /*9e80*/  MUFU.EX2 R149, R149 ;  /* 0x0000009500957308 */ /* 0x000fe40000000800 */
[C---:B------:R-:W-:Y:S06]  /*9e90*/  HMMA.16816.F32 R8, R40.reuse, R52, R8 ;  /* 0x000000342808723c */ /* 0x040fec0000001808 */
[C---:B------:R-:W-:Y:S01]  /*9ea0*/  HMMA.16816.F32 R12, R40.reuse, R54, R12 ;  /* 0x00000036280c723c */ /* 0x040fe2000000180c */
[----:B------:R-:W1:Y:S01]  /*9eb0*/  LDSM.16.MT88.4 R52, [R168+0x7800] ;  /* 0x00780000a834783b */ /* 0x000e620000004200 */
        /* <DEDUP_REMOVED lines=12> */
[----:B------:R-:W1:Y:S03]  /*9f80*/  MUFU.EX2 R60, R60 ;  /* 0x0000003c003c7308 */ /* 0x000e660000000800 */
[----:B------:R-:W-:Y:S05]  /*9f90*/  HMMA.16816.F32 R4, R40, R62, R4 ;  /* 0x0000003e2804723c */ /* 0x000fea0000001804 */
[----:B------:R-:W-:Y:S01]  /*9fa0*/  MUFU.EX2 R132, R132 ;  /* 0x0000008400847308 */ /* 0x000fe20000000800 */
[--C-:B-----5:R-:W-:Y:S01]  /*9fb0*/  FFMA.FTZ R153, R142, UR12, -R109.reuse ;  /* 0x0000000c8e997c23 */ /* 0x120fe2000801086d */
[----:B--2---:R-:W-:Y:S01]  /*9fc0*/  F2FP.F16.F32.PACK_AB R40, R152, R155 ;  /* 0x0000009b9828723e */ /* 0x004fe200000000ff */
[--C-:B------:R-:W-:Y:S01]  /*9fd0*/  FFMA.FTZ R62, R134, UR12, -R109.reuse ;  /* 0x0000000c863e7c23 */ /* 0x100fe2000801086d */
[----:B---3--:R-:W-:Y:S01]  /*9fe0*/  F2FP.F16.F32.PACK_AB R41, R150, R151 ;  /* 0x000000979629723e */ /* 0x008fe200000000ff */
[--C-:B------:R-:W-:Y:S01]  /*9ff0*/  FFMA.FTZ R134, R135, UR12, -R58.reuse ;  /* 0x0000000c87867c23 */ /* 0x100fe2000801083a */
[----:B------:R-:W-:Y:S01]  /*a000*/  F2FP.F16.F32.PACK_AB R42, R148, R149 ;  /* 0x00000095942a723e */ /* 0x000fe200000000ff */
[----:B------:R-:W-:Y:S01]  /*a010*/  FFMA.FTZ R63, R144, UR12, -R109 ;  /* 0x0000000c903f7c23 */ /* 0x000fe2000801086d */
[----:B------:R-:W-:Y:S01]  /*a020*/  FFMA.FTZ R135, R145, UR12, -R58 ;  /* 0x0000000c91877c23 */ /* 0x000fe2000801083a */
[----:B-1----:R-:W-:Y:S01]  /*a030*/  F2FP.F16.F32.PACK_AB R43, R60, R61 ;  /* 0x0000003d3c2b723e */ /* 0x002fe200000000ff */
[----:B------:R-:W1:Y:S06]  /*a040*/  MUFU.EX2 R153, R153 ;  /* 0x0000009900997308 */ /* 0x000e6c0000000800 */
[C---:B------:R-:W-:Y:S02]  /*a050*/  HMMA.16816.F32 R8, R40.reuse, R52, R8 ;  /* 0x000000342808723c */ /* 0x040fe40000001808 */
[----:B------:R-:W-:Y:S04]  /*a060*/  MUFU.EX2 R62, R62 ;  /* 0x0000003e003e7308 */ /* 0x000fe80000000800 */
[C---:B------:R-:W-:Y:S01]  /*a070*/  HMMA.16816.F32 R12, R40.reuse, R54, R12 ;  /* 0x00000036280c723c */ /* 0x040fe2000000180c */
[----:B------:R-:W2:Y:S03]  /*a080*/  LDSM.16.MT88.4 R52, [R164+0x7800] ;  /* 0x00780000a434783b */ /* 0x000ea60000004200 */
[----:B------:R-:W3:Y:S01]  /*a090*/  MUFU.EX2 R63, R63 ;  /* 0x0000003f003f7308 */ /* 0x000ee20000000800 */
[----:B-1----:R-:W-:Y:S01]  /*a0a0*/  F2FP.F16.F32.PACK_AB R80, R153, R132 ;  /* 0x000000849950723e */ /* 0x002fe200000000ff */
[C---:B----4-:R-:W-:Y:S06]  /*a0b0*/  HMMA.16816.F32 R28, R40.reuse, R36, R28 ;  /* 0x00000024281c723c */ /* 0x050fec000000181c */
[C---:B------:R-:W-:Y:S01]  /*a0c0*/  HMMA.16816.F32 R24, R40.reuse, R38, R24 ;  /* 0x000000262818723c */ /* 0x040fe20000001818 */
[----:B------:R-:W1:Y:S01]  /*a0d0*/  LDSM.16.MT88.4 R36, [R166+0x8000] ;  /* 0x00800000a624783b */ /* 0x000e620000004200 */
[----:B------:R-:W-:Y:S04]  /*a0e0*/  MUFU.EX2 R134, R134 ;  /* 0x0000008600867308 */ /* 0x000fe80000000800 */
[----:B------:R-:W-:Y:S01]  /*a0f0*/  HMMA.16816.F32 R16, R40, R44, R16 ;  /* 0x0000002c2810723c */ /* 0x000fe20000001810 */
[----:B---3--:R-:W-:-:S03]  /*a100*/  F2FP.F16.F32.PACK_AB R82, R63, R62 ;  /* 0x0000003e3f52723e */ /* 0x008fc600000000ff */
[----:B------:R-:W3:Y:S02]  /*a110*/  MUFU.EX2 R135, R135 ;  /* 0x0000008700877308 */ /* 0x000ee40000000800 */
[C---:B------:R-:W-:Y:S01]  /*a120*/  HMMA.16816.F32 R20, R40.reuse, R46, R20 ;  /* 0x0000002e2814723c */ /* 0x040fe20000001814 */
[----:B------:R-:W4:Y:S05]  /*a130*/  LDSM.16.MT88.4 R44, [R168+0x8000] ;  /* 0x00800000a82c783b */ /* 0x000f2a0000004200 */
[----:B------:R-:W-:Y:S01]  /*a140*/  MUFU.EX2 R193, R193 ;  /* 0x000000c100c17308 */ /* 0x000fe20000000800 */
[----:B---3--:R-:W-:Y:S01]  /*a150*/  F2FP.F16.F32.PACK_AB R81, R135, R134 ;  /* 0x000000868751723e */ /* 0x008fe200000000ff */
        /* <DEDUP_REMOVED lines=11> */
[----:B------:R-:W3:Y:S01]  /*a210*/  MUFU.EX2 R43, R43 ;  /* 0x0000002b002b7308 */ /* 0x000ee20000000800 */
[----:B--2---:R-:W-:-:S07]  /*a220*/  F2FP.F16.F32.PACK_AB R83, R53, R52 ;  /* 0x000000343553723e */ /* 0x004fce00000000ff */
[C---:B-1----:R-:W-:Y:S01]  /*a230*/  HMMA.16816.F32 R16, R80.reuse, R36, R16 ;  /* 0x000000245010723c */ /* 0x042fe20000001810 */
[----:B------:R-:W-:Y:S05]  /*a240*/  MUFU.EX2 R41, R41 ;  /* 0x0000002900297308 */ /* 0x000fea0000000800 */
[C---:B------:R-:W-:Y:S01]  /*a250*/  HMMA.16816.F32 R20, R80.reuse, R38, R20 ;  /* 0x000000265014723c */ /* 0x040fe20000001814 */
[----:B------:R-:W1:Y:S02]  /*a260*/  LDSM.16.MT88.4 R36, [R164+0x8000] ;  /* 0x00800000a424783b */ /* 0x000e640000004200 */
[----:B------:R-:W-:Y:S03]  /*a270*/  MUFU.EX2 R42, R42 ;  /* 0x0000002a002a7308 */ /* 0x000fe60000000800 */
[C---:B----4-:R-:W-:Y:S06]  /*a280*/  HMMA.16816.F32 R8, R80.reuse, R44, R8 ;  /* 0x0000002c5008723c */ /* 0x050fec0000001808 */
        /* <DEDUP_REMOVED lines=8> */
[----:B------:R-:W4:Y:S08]  /*a310*/  MUFU.EX2 R47, R47 ;  /* 0x0000002f002f7308 */ /* 0x000f300000000800 */
        /* <DEDUP_REMOVED lines=9> */
[----:B---3--:R-:W-:Y:S01]  /*a3b0*/  F2FP.F16.F32.PACK_AB R4, R43, R40 ;  /* 0x000000282b04723e */ /* 0x008fe200000000ff */
[----:B------:R-:W-:Y:S01]  /*a3c0*/  MUFU.EX2 R33, R33 ;  /* 0x0000002100217308 */ /* 0x000fe20000000800 */
[----:B----4-:R-:W-:Y:S02]  /*a3d0*/  F2FP.F16.F32.PACK_AB R5, R47, R44 ;  /* 0x0000002c2f05723e */ /* 0x010fe400000000ff */
        /* <DEDUP_REMOVED lines=33> */
[----:B--2---:R-:W-:Y:S01]  /*a5f0*/  HMMA.16816.F32 R88, R4, R12, R88 ;  /* 0x0000000c0458723c */ /* 0x004fe20000001858 */
[----:B------:R-:W-:-:S04]  /*a600*/  FADD.FTZ R22, R2, R107 ;  /* 0x0000006b02167221 */ /* 0x000fc80000010000 */
[----:B------:R-:W-:Y:S01]  /*a610*/  FADD.FTZ R119, R119, R22 ;  /* 0x0000001677777221 */ /* 0x000fe20000010000 */
[----:B------:R-:W-:Y:S01]  /*a620*/  HMMA.16816.F32 R68, R4, R14, R68 ;  /* 0x0000000e0444723c */ /* 0x000fe20000001844 */
[----:B------:R-:W2:Y:S02]  /*a630*/  LDSM.16.MT88.4 R12, [R168+0x9800] ;  /* 0x00980000a80c783b */ /* 0x000ea40000004200 */
[----:B------:R-:W-:-:S03]  /*a640*/  FADD.FTZ R116, R116, R119 ;  /* 0x0000007774747221 */ /* 0x000fc60000010000 */
[C---:B------:R-:W-:Y:S01]  /*a650*/  HMMA.16816.F32 R96, R4.reuse, R20, R96 ;  /* 0x000000140460723c */ /* 0x040fe20000001860 */
[----:B------:R-:W-:Y:S01]  /*a660*/  FADD.FTZ R121, R121, R116 ;  /* 0x0000007479797221 */ /* 0x000fe20000010000 */
[----:B------:R-:W3:Y:S03]  /*a670*/  MUFU.EX2 R20, R65 ;  /* 0x0000004100147308 */ /* 0x000ee60000000800 */
[----:B------:R-:W-:Y:S01]  /*a680*/  FADD.FTZ R114, R114, R121 ;  /* 0x0000007972727221 */ /* 0x000fe20000010000 */
[C---:B------:R-:W-:Y:S01]  /*a690*/  HMMA.16816.F32 R72, R4.reuse, R8, R72 ;  /* 0x000000080448723c */ /* 0x040fe20000001848 */
[--C-:B------:R-:W-:Y:S01]  /*a6a0*/  FFMA.FTZ R21, R3, UR12, -R58.reuse ;  /* 0x0000000c03157c23 */ /* 0x100fe2000801083a */
[----:B------:R-:W-:Y:S01]  /*a6b0*/  FFMA.FTZ R3, R57, UR12, -R58 ;  /* 0x0000000c39037c23 */ /* 0x000fe2000801083a */
[----:B------:R-:W-:Y:S02]  /*a6c0*/  FADD.FTZ R139, R139, R114 ;  /* 0x000000728b8b7221 */ /* 0x000fe40000010000 */
[----:B------:R4:W-:Y:S01]  /*a6d0*/  MUFU.EX2 R2, R21 ;  /* 0x0000001500027308 */ /* 0x0009e20000000800 */
[----:B------:R-:W-:Y:S01]  /*a6e0*/  HMMA.16816.F32 R76, R4, R10, R76 ;  /* 0x0000000a044c723c */ /* 0x000fe2000000184c */
[----:B------:R-:W-:Y:S01]  /*a6f0*/  FADD.FTZ R8, R0, R117 ;  /* 0x0000007500087221 */ /* 0x000fe20000010000 */
[----:B------:R-:W-:-:S03]  /*a700*/  FADD.FTZ R139, R126, R139 ;  /* 0x0000008b7e8b7221 */ /* 0x000fc60000010000 */
[----:B------:R-:W-:Y:S01]  /*a710*/  FADD.FTZ R141, R141, R8 ;  /* 0x000000088d8d7221 */ /* 0x000fe20000010000 */
[C---:B------:R-:W-:Y:S01]  /*a720*/  HMMA.16816.F32 R84, R4.reuse, R16, R84 ;  /* 0x000000100454723c */ /* 0x040fe20000001854 */
[----:B------:R-:W5:Y:S01]  /*a730*/  LDSM.16.MT88.4 R8, [R166+0x9800] ;  /* 0x00980000a608783b */ /* 0x000f620000004200 */
[----:B------:R-:W-:Y:S01]  /*a740*/  FADD.FTZ R138, R138, R139 ;  /* 0x0000008b8a8a7221 */ /* 0x000fe20000010000 */
[----:B------:R-:W-:Y:S01]  /*a750*/  FADD.FTZ R141, R140, R141 ;  /* 0x0000008d8c8d7221 */ /* 0x000fe20000010000 */
[----:B------:R-:W2:Y:S02]  /*a760*/  MUFU.EX2 R3, R3 ;  /* 0x0000000300037308 */ /* 0x000ea40000000800 */
[----:B------:R-:W-:Y:S01]  /*a770*/  FADD.FTZ R138, R137, R138 ;  /* 0x0000008a898a7221 */ /* 0x000fe20000010000 */
[----:B------:R-:W-:Y:S01]  /*a780*/  FADD.FTZ R16, R136, R141 ;  /* 0x0000008d88107221 */ /* 0x000fe20000010000 */
[----:B------:R-:W-:Y:S01]  /*a790*/  HMMA.16816.F32 R80, R4, R18, R80 ;  /* 0x000000120450723c */ /* 0x000fe20000001850 */
[----:B----4-:R-:W-:-:S02]  /*a7a0*/  FFMA.FTZ R21, R50, UR12, -R58 ;  /* 0x0000000c32157c23 */ /* 0x010fc4000801083a */
[----:B------:R-:W-:Y:S01]  /*a7b0*/  FADD.FTZ R16, R127, R16 ;  /* 0x000000107f107221 */ /* 0x000fe20000010000 */
[----:B------:R-:W-:Y:S01]  /*a7c0*/  MUFU.EX2 R0, R51 ;  /* 0x0000003300007308 */ /* 0x000fe20000000800 */
[----:B------:R-:W-:Y:S02]  /*a7d0*/  FADD.FTZ R151, R151, R138 ;  /* 0x0000008a97977221 */ /* 0x000fe40000010000 */
[----:B------:R-:W-:Y:S01]  /*a7e0*/  FADD.FTZ R155, R155, R16 ;  /* 0x000000109b9b7221 */ /* 0x000fe20000010000 */
[----:B-1----:R-:W-:Y:S01]  /*a7f0*/  F2FP.F16.F32.PACK_AB R4, R27, R26 ;  /* 0x0000001a1b04723e */ /* 0x002fe200000000ff */
[----:B------:R-:W-:Y:S01]  /*a800*/  FADD.FTZ R150, R150, R151 ;  /* 0x0000009796967221 */ /* 0x000fe20000010000 */
[----:B---3--:R-:W-:Y:S01]  /*a810*/  F2FP.F16.F32.PACK_AB R6, R193, R20 ;  /* 0x00000014c106723e */ /* 0x008fe200000000ff */
[----:B------:R-:W-:Y:S01]  /*a820*/  FADD.FTZ R152, R152, R155 ;  /* 0x0000009b98987221 */ /* 0x000fe20000010000 */
[----:B------:R-:W1:Y:S01]  /*a830*/  MUFU.EX2 R21, R21 ;  /* 0x0000001500157308 */ /* 0x000e620000000800 */
[----:B------:R-:W-:Y:S01]  /*a840*/  FADD.FTZ R29, R61, R150 ;  /* 0x000000963d1d7221 */ /* 0x000fe20000010000 */
[----:B--2---:R-:W-:Y:S01]  /*a850*/  F2FP.F16.F32.PACK_AB R5, R3, R2 ;  /* 0x000000020305723e */ /* 0x004fe200000000ff */
[----:B------:R-:W-:Y:S01]  /*a860*/  FADD.FTZ R23, R149, R152 ;  /* 0x0000009895177221 */ /* 0x000fe20000010000 */
[----:B------:R-:W2:Y:S01]  /*a870*/  LDSM.16.MT88.4 R16, [R165+0x9800] ;  /* 0x00980000a510783b */ /* 0x000ea20000004200 */
[----:B------:R-:W-:-:S02]  /*a880*/  FADD.FTZ R29, R60, R29 ;  /* 0x0000001d3c1d7221 */ /* 0x000fc40000010000 */
[----:B------:R-:W-:Y:S02]  /*a890*/  FADD.FTZ R23, R148, R23 ;  /* 0x0000001794177221 */ /* 0x000fe40000010000 */
[----:B------:R-:W-:Y:S02]  /*a8a0*/  FADD.FTZ R134, R134, R29 ;  /* 0x0000001d86867221 */ /* 0x000fe40000010000 */
[----:B------:R-:W-:Y:S02]  /*a8b0*/  FADD.FTZ R132, R132, R23 ;  /* 0x0000001784847221 */ /* 0x000fe40000010000 */
[----:B------:R-:W-:Y:S02]  /*a8c0*/  FADD.FTZ R135, R135, R134 ;  /* 0x0000008687877221 */ /* 0x000fe40000010000 */
[----:B------:R-:W-:Y:S01]  /*a8d0*/  FADD.FTZ R153, R153, R132 ;  /* 0x0000008499997221 */ /* 0x000fe20000010000 */
[----:B-1----:R-:W-:Y:S01]  /*a8e0*/  F2FP.F16.F32.PACK_AB R7, R21, R0 ;  /* 0x000000001507723e */ /* 0x002fe200000000ff */
[----:B------:R-:W-:-:S02]  /*a8f0*/  FADD.FTZ R52, R52, R135 ;  /* 0x0000008734347221 */ /* 0x000fc40000010000 */
[----:B------:R-:W-:Y:S02]  /*a900*/  FADD.FTZ R62, R62, R153 ;  /* 0x000000993e3e7221 */ /* 0x000fe40000010000 */
[----:B------:R-:W-:Y:S02]  /*a910*/  FADD.FTZ R53, R53, R52 ;  /* 0x0000003435357221 */ /* 0x000fe40000010000 */
[----:B------:R-:W-:Y:S01]  /*a920*/  FADD.FTZ R63, R63, R62 ;  /* 0x0000003e3f3f7221 */ /* 0x000fe20000010000 */
[C---:B------:R-:W-:Y:S06]  /*a930*/  HMMA.16816.F32 R96, R4.reuse, R12, R96 ;  /* 0x0000000c0460723c */ /* 0x040fec0000001860 */
[C---:B------:R-:W-:Y:S01]  /*a940*/  HMMA.16816.F32 R92, R4.reuse, R14, R92 ;  /* 0x0000000e045c723c */ /* 0x040fe2000000185c */
[----:B------:R-:W1:Y:S05]  /*a950*/  LDSM.16.MT88.4 R12, [R164+0x9800] ;  /* 0x00980000a40c783b */ /* 0x000e6a0000004200 */
[C---:B-----5:R-:W-:Y:S06]  /*a960*/  HMMA.16816.F32 R68, R4.reuse, R10, R68 ;  /* 0x0000000a0444723c */ /* 0x060fec0000001844 */
[----:B------:R-:W-:Y:S01]  /*a970*/  HMMA.16816.F32 R88, R4, R8, R88 ;  /* 0x000000080458723c */ /* 0x000fe20000001858 */
[----:B------:R-:W-:-:S04]  /*a980*/  FADD.FTZ R10, R44, R53 ;  /* 0x000000352c0a7221 */ /* 0x000fc80000010000 */
        /* <DEDUP_REMOVED lines=29> */
.L_x_5824:
[----:B------:R-:W-:Y:S05]  /*ab60*/  @!P1 BRA `(.L_x_5832) ;  /* 0x0000003400689947 */ /* 0x000fea0003800000 */
[----:B------:R-:W-:Y:S01]  /*ab70*/  IMAD.U32 R189, R118, -0x80, RZ ;  /* 0xffffff8076bd7824 */ /* 0x000fe200078e00ff */
[----:B------:R-:W-:Y:S01]  /*ab80*/  MOV R3, R0 ;  /* 0x0000000000037202 */ /* 0x000fe20000000f00 */
[----:B------:R-:W-:Y:S01]  /*ab90*/  IMAD.MOV.U32 R101, RZ, RZ, R2 ;  /* 0x000000ffff657224 */ /* 0x000fe200078e0002 */
[----:B------:R-:W-:Y:S01]  /*aba0*/  ULDC UR5, c[0x0][0x2d0] ;  /* 0x0000b40000057ab9 */ /* 0x000fe20000000800 */
[----:B------:R-:W-:Y:S01]  /*abb0*/  ULDC UR4, c[0x0][0x2ec] ;  /* 0x0000bb0000047ab9 */ /* 0x000fe20000000800 */
[----:B------:R-:W-:-:S07]  /*abc0*/  SHF.R.S32.HI R188, RZ, 0x1f, R189 ;  /* 0x0000001fffbc7819 */ /* 0x000fce00000114bd */
.L_x_5836:
[----:B------:R-:W-:Y:S01]  /*abd0*/  ISETP.GE.AND P0, PT, R183, UR5, PT ;  /* 0x00000005b7007c0c */ /* 0x000fe2000bf06270 */
[----:B------:R-:W-:Y:S04]  /*abe0*/  DEPBAR.LE SB0, 0x0 ;  /* 0x000080000000791a */ /* 0x000fe80000000000 */
[----:B------:R-:W-:Y:S01]  /*abf0*/  BAR.SYNC.DEFER_BLOCKING 0x0 ;  /* 0x0000000000007b1d */ /* 0x000fe20000010000 */
[----:B------:R-:W-:Y:S01]  /*ac00*/  VIADD R181, R181, 0xffffffff ;  /* 0xffffffffb5b57836 */ /* 0x000fe20000000000 */
[----:B------:R-:W-:Y:S01]  /*ac10*/  MOV R206, R189 ;  /* 0x000000bd00ce7202 */ /* 0x000fe20000000f00 */
[----:B------:R-:W-:Y:S05]  /*ac20*/  IMAD.MOV.U32 R207, RZ, RZ, R188 ;  /* 0x000000ffffcf7224 */ /* 0x000fea00078e00bc */
[----:B------:R-:W1:Y:S08]  /*ac30*/  @!P0 LDC.64 R196, c[0x0][0x250] ;  /* 0x00009400ffc48b82 */ /* 0x000e700000000a00 */
[----:B------:R-:W2:Y:S08]  /*ac40*/  @!P0 LDC.64 R204, c[0x0][0x250] ;  /* 0x00009400ffcc8b82 */ /* 0x000eb00000000a00 */
[----:B------:R-:W3:Y:S01]  /*ac50*/  @!P0 LDC.64 R202, c[0x0][0x250] ;  /* 0x00009400ffca8b82 */ /* 0x000ee20000000a00 */
[----:B------:R-:W-:Y:S05]  /*ac60*/  @!P3 BRA `(.L_x_5833) ;  /* 0x0000000000f4b947 */ /* 0x000fea0003800000 */
[----:B------:R-:W4:Y:S01]  /*ac70*/  LDC R0, c[0x0][0x380] ;  /* 0x0000e000ff007b82 */ /* 0x000f220000000800 */
[----:B------:R-:W-:Y:S05]  /*ac80*/  SHF.L.U32 R5, R181, 0x7, RZ ;  /* 0x00000007b5057819 */ /* 0x000fea00000006ff */
[----:B------:R-:W-:Y:S05]  /*ac90*/  VIADD R11, R5, 0x80 ;  /* 0x00000080050b7836 */ /* 0x000fea0000000000 */
[----:B------:R-:W-:Y:S02]  /*aca0*/  IABS R6, R11 ;  /* 0x0000000b00067213 */ /* 0x000fe40000000000 */
        /* <DEDUP_REMOVED lines=45> */
[----:B------:R-:W5:Y:S02]  /*af80*/  LDG.E R9, desc[UR10][R14.64] ;  /* 0x0000000a0e097981 */ /* 0x000f64000c1e1900 */
[-C--:B----4-:R-:W-:Y:S01]  /*af90*/  IMAD.WIDE.U32 R206, R11, R6.reuse, RZ ;  /* 0x000000060bce7225 */ /* 0x090fe200078e00ff */
[----:B------:R-:W-:Y:S05]  /*afa0*/  SHF.R.S32.HI R13, RZ, 0x1f, R11 ;  /* 0x0000001fff0d7819 */ /* 0x000fea000001140b */
[----:B------:R-:W-:Y:S04]  /*afb0*/  IMAD R0, R13, R6, RZ ;  /* 0x000000060d007224 */ /* 0x000fe800078e02ff */
[----:B------:R-:W-:Y:S04]  /*afc0*/  IMAD R0, R11, R7, R0 ;  /* 0x000000070b007224 */ /* 0x000fe800078e0200 */
[----:B------:R-:W-:Y:S01]  /*afd0*/  IMAD.IADD R207, R207, 0x1, R0 ;  /* 0x00000001cfcf7824 */ /* 0x000fe200078e0200 */
[----:B-----5:R-:W-:Y:S04]  /*afe0*/  IADD3 R9, -R9, R2, RZ ;  /* 0x0000000209097210 */ /* 0x020fe80007ffe1ff */
[----:B------:R-:W-:Y:S01]  /*aff0*/  SHF.R.S32.HI R7, RZ, 0x1f, R9 ;  /* 0x0000001fff077819 */ /* 0x000fe20000011409 */
[-C--:B-1----:R-:W-:Y:S04]  /*b000*/  IMAD.WIDE.U32 R206, R9, R4.reuse, R206 ;  /* 0x0000000409ce7225 */ /* 0x082fe800078e00ce */
[----:B------:R-:W-:Y:S04]  /*b010*/  IMAD R0, R7, R4, RZ ;  /* 0x0000000407007224 */ /* 0x000fe800078e02ff */
[----:B------:R-:W-:Y:S05]  /*b020*/  IMAD R0, R9, R5, R0 ;  /* 0x0000000509007224 */ /* 0x000fea00078e0200 */
[----:B------:R-:W-:Y:S07]  /*b030*/  IADD3 R207, R207, R0, RZ ;  /* 0x00000000cfcf7210 */ /* 0x000fee0007ffe0ff */
.L_x_5833:
        /* <DEDUP_REMOVED lines=26> */
[----:B------:R-:W2:Y:S01]  /*b1e0*/  @!P0 LDC.64 R196, c[0x0][0x250] ;  /* 0x00009400ffc48b82 */ /* 0x000ea20000000a00 */
        /* <DEDUP_REMOVED lines=20> */
[----:B--2---:R-:W-:Y:S02]  /*b330*/  @!P0 IMAD R197, R197, 0x70, RZ ;  /* 0x00000070c5c58824 */ /* 0x004fe400078e02ff */
[--C-:B----4-:R-:W-:Y:S01]  /*b340*/  @!P0 IMAD.WIDE.U32 R208, R200, 0x50, R206.reuse ;  /* 0x00000050c8d08825 */ /* 0x110fe200078e00ce */
[----:B------:R-:W-:Y:S03]  /*b350*/  @P0 STS.128 [R182+0x8800], RZ ;  /* 0x008800ffb6000388 */ /* 0x000fe60000000c00 */
[----:B------:R-:W-:Y:S01]  /*b360*/  @!P0 IMAD R201, R201, 0x50, RZ ;  /* 0x00000050c9c98824 */ /* 0x000fe200078e02ff */
[-C--:B------:R-:W-:Y:S01]  /*b370*/  @!P0 LEA R200, P4, R208, R194.reuse, 0x1 ;  /* 0x000000c2d0c88211 */ /* 0x080fe200078808ff */
[----:B-1----:R-:W-:Y:S04]  /*b380*/  @!P0 IMAD.WIDE.U32 R210, R198, 0x60, R206 ;  /* 0x00000060c6d28825 */ /* 0x002fe800078e00ce */
[----:B------:R-:W-:Y:S01]  /*b390*/  @!P0 IMAD.IADD R201, R201, 0x1, R209 ;  /* 0x00000001c9c98824 */ /* 0x000fe200078e02d1 */
[-C--:B------:R-:W-:Y:S01]  /*b3a0*/  @!P0 LEA R198, P2, R210, R194.reuse, 0x1 ;  /* 0x000000c2d2c68211 */ /* 0x080fe200078408ff */
[----:B------:R-:W-:Y:S02]  /*b3b0*/  @!P0 IMAD R199, R199, 0x60, RZ ;  /* 0x00000060c7c78824 */ /* 0x000fe400078e02ff */
[----:B------:R-:W-:Y:S01]  /*b3c0*/  @!P0 IMAD.WIDE.U32 R206, R196, 0x70, R206 ;  /* 0x00000070c4ce8825 */ /* 0x000fe200078e00ce */
[-C--:B------:R-:W-:Y:S03]  /*b3d0*/  @!P0 LEA.HI.X R201, R208, R195.reuse, R201, 0x1, P4 ;  /* 0x000000c3d0c98211 */ /* 0x080fe600020f0cc9 */
[----:B------:R-:W-:Y:S01]  /*b3e0*/  @!P0 IMAD.IADD R199, R199, 0x1, R211 ;  /* 0x00000001c7c78824 */ /* 0x000fe200078e02d3 */
[----:B------:R-:W-:Y:S01]  /*b3f0*/  @!P0 LEA R194, P1, R206, R194, 0x1 ;  /* 0x000000c2cec28211 */ /* 0x000fe200078208ff */
[----:B------:R-:W-:Y:S01]  /*b400*/  @!PT LDS RZ, [RZ] ;  /* 0x00000000fffff984 */ /* 0x000fe20000000800 */
[----:B------:R-:W-:Y:S01]  /*b410*/  @!PT LDS RZ, [RZ] ;  /* 0x00000000fffff984 */ /* 0x000fe20000000800 */
[----:B------:R-:W-:Y:S01]  /*b420*/  @!PT LDS RZ, [RZ] ;  /* 0x00000000fffff984 */ /* 0x000fe20000000800 */
[----:B------:R-:W-:Y:S01]  /*b430*/  @!P0 LDGSTS.E.BYPASS.LTC128B.128 [R182+0x8800], desc[UR10][R200.64] ;  /* 0x08800000c8b68fae */ /* 0x000fe2000b901d4a */
[----:B------:R-:W-:Y:S02]  /*b440*/  @!P0 IMAD.IADD R197, R197, 0x1, R207 ;  /* 0x00000001c5c58824 */ /* 0x000fe400078e02cf */
[-C--:B------:R-:W-:Y:S01]  /*b450*/  @!P0 LEA.HI.X R199, R210, R195.reuse, R199, 0x1, P2 ;  /* 0x000000c3d2c78211 */ /* 0x080fe200010f0cc7 */
[----:B------:R-:W-:Y:S02]  /*b460*/  @P0 STS.128 [R182+0x9000], RZ ;  /* 0x009000ffb6000388 */ /* 0x000fe40000000c00 */
[----:B------:R-:W-:Y:S02]  /*b470*/  @!P0 LEA.HI.X R195, R206, R195, R197, 0x1, P1 ;  /* 0x000000c3cec38211 */ /* 0x000fe400008f0cc5 */
[----:B------:R-:W-:Y:S01]  /*b480*/  @!PT LDS RZ, [RZ] ;  /* 0x00000000fffff984 */ /* 0x000fe20000000800 */
[----:B------:R-:W-:Y:S01]  /*b490*/  @!PT LDS RZ, [RZ] ;  /* 0x00000000fffff984 */ /* 0x000fe20000000800 */
[----:B------:R-:W-:Y:S01]  /*b4a0*/  @!PT LDS RZ, [RZ] ;  /* 0x00000000fffff984 */ /* 0x000fe20000000800 */
[----:B------:R-:W-:Y:S01]  /*b4b0*/  @!P0 LDGSTS.E.BYPASS.LTC128B.128 [R182+0x9000], desc[UR10][R198.64] ;  /* 0x09000000c6b68fae */ /* 0x000fe2000b901d4a */
[----:B------:R-:W-:Y:S03]  /*b4c0*/  ISETP.GT.AND P1, PT, R181, R176, PT ;  /* 0x000000b0b500720c */ /* 0x000fe60003f24270 */
        /* <DEDUP_REMOVED lines=12> */
[----:B------:R-:W1:Y:S01]  /*b590*/  LDSM.16.M88.4 R124, [R173+0x4000] ;  /* 0x00400000ad7c783b */ /* 0x000e620000000200 */
[----:B------:R-:W-:Y:S03]  /*b5a0*/  IMAD.MOV.U32 R195, RZ, RZ, R103 ;  /* 0x000000ffffc37224 */ /* 0x000fe600078e0067 */
        /* <DEDUP_REMOVED lines=106> */
[----:B------:R-:W-:Y:S04]  /*bc50*/  SHF.L.U32 R103, R181, 0x7, RZ ;  /* 0x00000007b5677819 */ /* 0x000fe800000006ff */
[----:B------:R-:W-:Y:S01]  /*bc60*/  IABS R108, R103 ;  /* 0x00000067006c7213 */ /* 0x000fe20000000000 */
[C---:B------:R-:W-:Y:S01]  /*bc70*/  VIADD R111, R103.reuse, 0xffffff80 ;  /* 0xffffff80676f7836 */ /* 0x040fe20000000000 */
[-C--:B-1----:R-:W-:Y:S02]  /*bc80*/  IABS R100, R2.reuse ;  /* 0x0000000200647213 */ /* 0x082fe40000000000 */
[-C--:B------:R-:W-:Y:S02]  /*bc90*/  LOP3.LUT R103, R103, R2.reuse, RZ, 0x3c, !PT ;  /* 0x0000000267677212 */ /* 0x080fe400078e3cff */
[----:B------:R-:W1:Y:S10]  /*bca0*/  I2F.RP R107, R100 ;  /* 0x00000064006b7306 */ /* 0x000e740000209400 */
[----:B-1----:R-:W1:Y:S02]  /*bcb0*/  MUFU.RCP R102, R107 ;  /* 0x0000006b00667308 */ /* 0x002e640000001000 */
[----:B-1----:R-:W-:Y:S01]  /*bcc0*/  VIADD R112, R102, 0xffffffe ;  /* 0x0ffffffe66707836 */ /* 0x002fe20000000000 */
[----:B------:R-:W-:Y:S02]  /*bcd0*/  IABS R102, R111 ;  /* 0x0000006f00667213 */ /* 0x000fe40000000000 */
[----:B------:R-:W-:Y:S05]  /*bce0*/  LOP3.LUT R111, R111, R2, RZ, 0x3c, !PT ;  /* 0x000000026f6f7212 */ /* 0x000fea00078e3cff */
[----:B------:R-:W1:Y:S01]  /*bcf0*/  F2I.FTZ.U32.TRUNC.NTZ R113, R112 ;  /* 0x0000007000717305 */ /* 0x000e62000021f000 */
[----:B------:R-:W-:Y:S01]  /*bd00*/  ISETP.GE.AND P1, PT, R111, RZ, PT ;  /* 0x000000ff6f00720c */ /* 0x000fe20003f26270 */
        /* <DEDUP_REMOVED lines=27> */
[-C--:B------:R-:W-:Y:S01]  /*bec0*/  LEA R114, P2, R103, R186.reuse, 0x2 ;  /* 0x000000ba67727211 */ /* 0x080fe200078410ff */
[----:B------:R-:W1:Y:S01]  /*bed0*/  LDC R100, c[0x0][0x24c] ;  /* 0x00009300ff647b82 */ /* 0x000e620000000800 */
        /* <DEDUP_REMOVED lines=19> */
.L_x_5835:
        /* <DEDUP_REMOVED lines=88> */
.L_x_5834:
        /* <DEDUP_REMOVED lines=85> */
[----:B------:R-:W-:Y:S01]  /*cae0*/  FSEL R103, R103, RZ, P0 ;  /* 0x000000ff67677208 */ /* 0x000fe20000000000 */
        /* <DEDUP_REMOVED lines=27> */
[----:B------:R-:W-:Y:S01]  /*cca0*/  FMUL.FTZ R102, R3, UR4 ;  /* 0x0000000403667c20 */ /* 0x000fe20008410000 */
[C---:B------:R-:W-:Y:S03]  /*ccb0*/  FMUL.FTZ R72, R100.reuse, R72 ;  /* 0x0000004864487220 */ /* 0x040fe60000410000 */
[----:B------:R-:W2:Y:S01]  /*ccc0*/  MUFU.EX2 R124, R124 ;  /* 0x0000007c007c7308 */ /* 0x000ea20000000800 */
[C---:B------:R-:W-:Y:S01]  /*ccd0*/  FMUL.FTZ R73, R100.reuse, R73 ;  /* 0x0000004964497220 */ /* 0x040fe20000410000 */
[C---:B------:R-:W-:Y:S01]  /*cce0*/  FMUL.FTZ R76, R100.reuse, R76 ;  /* 0x0000004c644c7220 */ /* 0x040fe20000410000 */
[----:B------:R-:W-:Y:S01]  /*ccf0*/  FMUL.FTZ R77, R100, R77 ;  /* 0x0000004d644d7220 */ /* 0x000fe20000410000 */
[--C-:B------:R-:W-:Y:S01]  /*cd00*/  FFMA.FTZ R127, R20, UR4, -R116.reuse ;  /* 0x00000004147f7c23 */ /* 0x100fe20008010874 */
[C---:B------:R-:W-:Y:S01]  /*cd10*/  FMUL.FTZ R20, R100.reuse, R84 ;  /* 0x0000005464147220 */ /* 0x040fe20000410000 */
[--C-:B------:R-:W-:Y:S01]  /*cd20*/  FFMA.FTZ R130, R21, UR4, -R116.reuse ;  /* 0x0000000415827c23 */ /* 0x100fe20008010874 */
[----:B------:R-:W-:Y:S03]  /*cd30*/  FMUL.FTZ R21, R100, R85 ;  /* 0x0000005564157220 */ /* 0x000fe60000410000 */
        /* <DEDUP_REMOVED lines=10> */
[----:B------:R-:W-:Y:S01]  /*cde0*/  FFMA.FTZ R52, R53, UR4, -R116 ;  /* 0x0000000435347c23 */ /* 0x000fe20008010874 */
[--C-:B------:R-:W-:Y:S01]  /*cdf0*/  FFMA.FTZ R53, R54, UR4, -R103.reuse ;  /* 0x0000000436357c23 */ /* 0x100fe20008010867 */
[--C-:B------:R-:W-:Y:S01]  /*ce00*/  FFMA.FTZ R54, R55, UR4, -R103.reuse ;  /* 0x0000000437367c23 */ /* 0x100fe20008010867 */
[--C-:B------:R-:W-:Y:S01]  /*ce10*/  FFMA.FTZ R55, R58, UR4, -R103.reuse ;  /* 0x000000043a377c23 */ /* 0x100fe20008010867 */
[--C-:B------:R-:W-:Y:S01]  /*ce20*/  FFMA.FTZ R58, R59, UR4, -R103.reuse ;  /* 0x000000043b3a7c23 */ /* 0x100fe20008010867 */
[--C-:B------:R-:W-:Y:S03]  /*ce30*/  FFMA.FTZ R59, R66, UR4, -R103.reuse ;  /* 0x00000004423b7c23 */ /* 0x100fe60008010867 */
[----:B------:R-:W-:Y:S01]  /*ce40*/  MUFU.EX2 R126, R126 ;  /* 0x0000007e007e7308 */ /* 0x000fe20000000800 */
[C---:B---3--:R-:W-:Y:S01]  /*ce50*/  FMUL.FTZ R15, R3.reuse, R95 ;  /* 0x0000005f030f7220 */ /* 0x048fe20000410000 */
[C---:B------:R-:W-:Y:S01]  /*ce60*/  FMUL.FTZ R18, R3.reuse, R90 ;  /* 0x0000005a03127220 */ /* 0x040fe20000410000 */
[C---:B------:R-:W-:Y:S01]  /*ce70*/  FMUL.FTZ R19, R3.reuse, R91 ;  /* 0x0000005b03137220 */ /* 0x040fe20000410000 */
[C---:B------:R-:W-:Y:S01]  /*ce80*/  FMUL.FTZ R10, R3.reuse, R98 ;  /* 0x00000062030a7220 */ /* 0x040fe20000410000 */
[----:B------:R-:W-:Y:S01]  /*ce90*/  LDSM.16.MT88.4 R88, [R168+0x6800] ;  /* 0x00680000a858783b */ /* 0x000fe20000004200 */
[C---:B------:R-:W-:Y:S01]  /*cea0*/  FMUL.FTZ R11, R3.reuse, R99 ;  /* 0x00000063030b7220 */ /* 0x040fe20000410000 */
[----:B------:R-:W-:Y:S03]  /*ceb0*/  FFMA.FTZ R102, R14, UR4, -R103 ;  /* 0x000000040e667c23 */ /* 0x000fe60008010867 */
[----:B------:R-:W2:Y:S01]  /*cec0*/  MUFU.EX2 R119, R119 ;  /* 0x0000007700777308 */ /* 0x000ea20000000800 */
[----:B------:R-:W-:Y:S01]  /*ced0*/  FMUL.FTZ R14, R3, R94 ;  /* 0x0000005e030e7220 */ /* 0x000fe20000410000 */
[----:B----4-:R-:W-:Y:S01]  /*cee0*/  F2FP.F16.F32.PACK_AB R96, R125, R131 ;  /* 0x000000837d60723e */ /* 0x010fe200000000ff */
[C---:B------:R-:W-:Y:S01]  /*cef0*/  FMUL.FTZ R70, R3.reuse, R70 ;  /* 0x0000004603467220 */ /* 0x040fe20000410000 */
[C---:B------:R-:W-:Y:S01]  /*cf00*/  FMUL.FTZ R71, R3.reuse, R71 ;  /* 0x0000004703477220 */ /* 0x040fe20000410000 */
[----:B------:R-:W3:Y:S01]  /*cf10*/  LDSM.16.MT88.4 R92, [R164+0x6000] ;  /* 0x00600000a45c783b */ /* 0x000ee20000004200 */
[C---:B------:R-:W-:Y:S01]  /*cf20*/  FMUL.FTZ R22, R3.reuse, R86 ;  /* 0x0000005603167220 */ /* 0x040fe20000410000 */
[C---:B------:R-:W-:Y:S03]  /*cf30*/  FMUL.FTZ R82, R3.reuse, R82 ;  /* 0x0000005203527220 */ /* 0x040fe60000410000 */
[----:B------:R-:W-:Y:S01]  /*cf40*/  MUFU.EX2 R121, R121 ;  /* 0x0000007900797308 */ /* 0x000fe20000000800 */
[C---:B------:R-:W-:Y:S01]  /*cf50*/  FMUL.FTZ R83, R3.reuse, R83 ;  /* 0x0000005303537220 */ /* 0x040fe20000410000 */
[C---:B------:R-:W-:Y:S01]  /*cf60*/  FMUL.FTZ R74, R3.reuse, R74 ;  /* 0x0000004a034a7220 */ /* 0x040fe20000410000 */
[C---:B------:R-:W-:Y:S01]  /*cf70*/  FMUL.FTZ R75, R3.reuse, R75 ;  /* 0x0000004b034b7220 */ /* 0x040fe20000410000 */
[C---:B------:R-:W-:Y:S01]  /*cf80*/  FMUL.FTZ R78, R3.reuse, R78 ;  /* 0x0000004e034e7220 */ /* 0x040fe20000410000 */
[C---:B------:R-:W-:Y:S01]  /*cf90*/  FMUL.FTZ R79, R3.reuse, R79 ;  /* 0x0000004f034f7220 */ /* 0x040fe20000410000 */
[----:B------:R-:W-:Y:S01]  /*cfa0*/  FFMA.FTZ R128, R3, R192, R128 ;  /* 0x000000c003807223 */ /* 0x000fe20000010080 */
[----:B------:R-:W-:Y:S03]  /*cfb0*/  FFMA.FTZ R131, R100, R193, R131 ;  /* 0x000000c164837223 */ /* 0x000fe60000010083 */
[----:B------:R-:W4:Y:S01]  /*cfc0*/  MUFU.EX2 R118, R118 ;  /* 0x0000007600767308 */ /* 0x000f220000000800 */
[----:B--2---:R-:W-:Y:S01]  /*cfd0*/  F2FP.F16.F32.PACK_AB R98, R119, R126 ;  /* 0x0000007e7762723e */ /* 0x004fe200000000ff */
[----:B------:R-:W-:Y:S01]  /*cfe0*/  FADD.FTZ R128, R124, R128 ;  /* 0x000000807c807221 */ /* 0x000fe20000010000 */
[----:B------:R-:W-:Y:S01]  /*cff0*/  FADD.FTZ R131, R125, R131 ;  /* 0x000000837d837221 */ /* 0x000fe20000010000 */
[----:B------:R-:W-:Y:S02]  /*d000*/  ISETP.GT.AND P0, PT, R181, R176, PT ;  /* 0x000000b0b500720c */ /* 0x000fe40003f04270 */
[----:B------:R-:W-:Y:S01]  /*d010*/  MOV R101, R2 ;  /* 0x0000000200657202 */ /* 0x000fe20000000f00 */
[----:B------:R-:W-:Y:S03]  /*d020*/  FADD.FTZ R126, R126, R131 ;  /* 0x000000837e7e7221 */ /* 0x000fe60000010000 */
[----:B------:R-:W2:Y:S01]  /*d030*/  MUFU.EX2 R7, R7 ;  /* 0x0000000700077308 */ /* 0x000ea20000000800 */
[----:B------:R-:W-:Y:S09]  /*d040*/  FADD.FTZ R119, R119, R126 ;  /* 0x0000007e77777221 */ /* 0x000ff20000010000 */
[----:B------:R-:W-:Y:S01]  /*d050*/  MUFU.EX2 R102, R102 ;  /* 0x0000006600667308 */ /* 0x000fe20000000800 */
[C---:B----4-:R-:W-:Y:S01]  /*d060*/  F2FP.F16.F32.PACK_AB R99, R118.reuse, R121 ;  /* 0x000000797663723e */ /* 0x050fe200000000ff */
[----:B------:R-:W-:Y:S04]  /*d070*/  FADD.FTZ R121, R121, R128 ;  /* 0x0000008079797221 */ /* 0x000fe80000010000 */
[----:B------:R-:W-:Y:S04]  /*d080*/  FADD.FTZ R121, R118, R121 ;  /* 0x0000007976797221 */ /* 0x000fe80000010000 */
[----:B------:R-:W4:Y:S01]  /*d090*/  MUFU.EX2 R5, R5 ;  /* 0x0000000500057308 */ /* 0x000f220000000800 */
[C---:B------:R-:W-:Y:S05]  /*d0a0*/  HMMA.16816.F32 R8, R96.reuse, R104, R8 ;  /* 0x000000686008723c */ /* 0x040fea0000001808 */
[----:B--2---:R-:W-:Y:S01]  /*d0b0*/  F2FP.F16.F32.PACK_AB R84, R7, R120 ;  /* 0x000000780754723e */ /* 0x004fe200000000ff */
[C---:B------:R-:W-:Y:S03]  /*d0c0*/  HMMA.16816.F32 R12, R96.reuse, R106, R12 ;  /* 0x0000006a600c723c */ /* 0x040fe6000000180c */
[----:B------:R-:W-:Y:S01]  /*d0d0*/  MUFU.EX2 R117, R117 ;  /* 0x0000007500757308 */ /* 0x000fe20000000800 */
[----:B------:R-:W2:Y:S01]  /*d0e0*/  LDSM.16.MT88.4 R104, [R166+0x6800] ;  /* 0x00680000a668783b */ /* 0x000ea20000004200 */
[----:B------:R-:W-:Y:S01]  /*d0f0*/  FADD.FTZ R120, R120, R119 ;  /* 0x0000007778787221 */ /* 0x000fe20000010000 */
[C---:B-1----:R-:W-:Y:S07]  /*d100*/  HMMA.16816.F32 R16, R96.reuse, R108, R16 ;  /* 0x0000006c6010723c */ /* 0x042fee0000001810 */
[----:B------:R-:W1:Y:S01]  /*d110*/  MUFU.EX2 R6, R6 ;  /* 0x0000000600067308 */ /* 0x000e620000000800 */
[----:B----4-:R-:W-:Y:S01]  /*d120*/  F2FP.F16.F32.PACK_AB R85, R5, R102 ;  /* 0x000000660555723e */ /* 0x010fe200000000ff */
[C---:B------:R-:W-:Y:S01]  /*d130*/  HMMA.16816.F32 R68, R96.reuse, R110, R68 ;  /* 0x0000006e6044723c */ /* 0x040fe20000001844 */
[----:B------:R-:W4:Y:S07]  /*d140*/  LDSM.16.MT88.4 R108, [R165+0x6800] ;  /* 0x00680000a56c783b */ /* 0x000f2e0000004200 */
[----:B------:R-:W-:Y:S01]  /*d150*/  MUFU.EX2 R122, R122 ;  /* 0x0000007a007a7308 */ /* 0x000fe20000000800 */
[C---:B------:R-:W-:Y:S03]  /*d160*/  HMMA.16816.F32 R72, R96.reuse, R112, R72 ;  /* 0x000000706048723c */ /* 0x040fe60000001848 */
[----:B------:R-:W-:Y:S03]  /*d170*/  FADD.FTZ R120, R7, R120 ;  /* 0x0000007807787221 */ /* 0x000fe60000010000 */
[C---:B------:R-:W-:Y:S03]  /*d180*/  HMMA.16816.F32 R76, R96.reuse, R114, R76 ;  /* 0x00000072604c723c */ /* 0x040fe6000000184c */
[----:B------:R-:W5:Y:S02]  /*d190*/  MUFU.EX2 R123, R123 ;  /* 0x0000007b007b7308 */ /* 0x000f640000000800 */
[--C-:B------:R-:W-:Y:S01]  /*d1a0*/  FFMA.FTZ R112, R23, UR4, -R103.reuse ;  /* 0x0000000417707c23 */ /* 0x100fe20008010867 */
[----:B------:R-:W-:Y:S01]  /*d1b0*/  FMUL.FTZ R23, R3, R87 ;  /* 0x0000005703177220 */ /* 0x000fe20000410000 */
[----:B-1----:R-:W-:Y:S01]  /*d1c0*/  F2FP.F16.F32.PACK_AB R86, R6, R117 ;  /* 0x000000750656723e */ /* 0x002fe200000000ff */
[--C-:B------:R-:W-:Y:S05]  /*d1d0*/  FFMA.FTZ R114, R24, UR4, -R116.reuse ;  /* 0x0000000418727c23 */ /* 0x100fea0008010874 */
[----:B------:R-:W-:Y:S01]  /*d1e0*/  MUFU.EX2 R127, R127 ;  /* 0x0000007f007f7308 */ /* 0x000fe20000000800 */
[--C-:B------:R-:W-:Y:S01]  /*d1f0*/  FFMA.FTZ R113, R25, UR4, -R116.reuse ;  /* 0x0000000419717c23 */ /* 0x100fe20008010874 */
[----:B------:R-:W-:Y:S01]  /*d200*/  FFMA.FTZ R115, R43, UR4, -R103 ;  /* 0x000000042b737c23 */ /* 0x000fe20008010867 */
[C---:B---3--:R-:W-:Y:S03]  /*d210*/  HMMA.16816.F32 R20, R96.reuse, R92, R20 ;  /* 0x0000005c6014723c */ /* 0x048fe60000001814 */
[----:B------:R-:W-:Y:S04]  /*d220*/  FADD.FTZ R102, R102, R121 ;  /* 0x0000007966667221 */ /* 0x000fe80000010000 */
[----:B------:R-:W1:Y:S01]  /*d230*/  MUFU.EX2 R130, R130 ;  /* 0x0000008200827308 */ /* 0x000e620000000800 */
[----:B-----5:R-:W-:Y:S01]  /*d240*/  F2FP.F16.F32.PACK_AB R87, R123, R122 ;  /* 0x0000007a7b57723e */ /* 0x020fe200000000ff */
[----:B------:R-:W-:Y:S03]  /*d250*/  HMMA.16816.F32 R80, R96, R94, R80 ;  /* 0x0000005e6050723c */ /* 0x000fe60000001850 */
[--C-:B------:R-:W-:Y:S05]  /*d260*/  FFMA.FTZ R92, R26, UR4, -R103.reuse ;  /* 0x000000041a5c7c23 */ /* 0x100fea0008010867 */
[----:B------:R-:W-:Y:S03]  /*d270*/  MUFU.EX2 R129, R129 ;  /* 0x0000008100817308 */ /* 0x000fe60000000800 */
[--C-:B------:R-:W-:Y:S01]  /*d280*/  FFMA.FTZ R96, R27, UR4, -R103.reuse ;  /* 0x000000041b607c23 */ /* 0x100fe20008010867 */
[C---:B------:R-:W-:Y:S01]  /*d290*/  HMMA.16816.F32 R8, R84.reuse, R88, R8 ;  /* 0x000000585408723c */ /* 0x040fe20000001808 */
[----:B------:R-:W3:Y:S04]  /*d2a0*/  LDSM.16.MT88.4 R24, [R164+0x6800] ;  /* 0x00680000a418783b */ /* 0x000ee80000004200 */
[--C-:B------:R-:W-:Y:S01]  /*d2b0*/  FFMA.FTZ R98, R28, UR4, -R116.reuse ;  /* 0x000000041c627c23 */ /* 0x100fe20008010874 */
[----:B------:R5:W-:Y:S01]  /*d2c0*/  MUFU.EX2 R97, R92 ;  /* 0x0000005c00617308 */ /* 0x000be20000000800 */
[C---:B------:R-:W-:Y:S02]  /*d2d0*/  HMMA.16816.F32 R12, R84.reuse, R90, R12 ;  /* 0x0000005a540c723c */ /* 0x040fe4000000180c */
[----:B------:R-:W1:Y:S02]  /*d2e0*/  LDSM.16.MT88.4 R88, [R168+0x7000] ;  /* 0x00700000a858783b */ /* 0x000e640000004200 */
[----:B------:R-:W-:Y:S01]  /*d2f0*/  FFMA.FTZ R99, R29, UR4, -R116 ;  /* 0x000000041d637c23 */ /* 0x000fe20008010874 */
[----:B------:R-:W-:Y:S01]  /*d300*/  FADD.FTZ R5, R5, R102 ;  /* 0x0000006605057221 */ /* 0x000fe20000010000 */
[C---:B--2---:R-:W-:Y:S03]  /*d310*/  HMMA.16816.F32 R16, R84.reuse, R104, R16 ;  /* 0x000000685410723c */ /* 0x044fe60000001810 */
[----:B------:R-:W2:Y:S02]  /*d320*/  MUFU.EX2 R112, R112 ;  /* 0x0000007000707308 */ /* 0x000ea40000000800 */
[----:B------:R-:W-:Y:S01]  /*d330*/  FADD.FTZ R117, R117, R120 ;  /* 0x0000007875757221 */ /* 0x000fe20000010000 */
[C---:B------:R-:W-:Y:S07]  /*d340*/  HMMA.16816.F32 R68, R84.reuse, R106, R68 ;  /* 0x0000006a5444723c */ /* 0x040fee0000001844 */
[----:B------:R-:W-:Y:S01]  /*d350*/  MUFU.EX2 R114, R114 ;  /* 0x0000007200727308 */ /* 0x000fe20000000800 */
[----:B-----5:R-:W-:Y:S03]  /*d360*/  LDSM.16.MT88.4 R92, [R165+0x7000] ;  /* 0x00700000a55c783b */ /* 0x020fe60000004200 */
[--C-:B------:R-:W-:Y:S01]  /*d370*/  FFMA.FTZ R105, R30, UR4, -R103.reuse ;  /* 0x000000041e697c23 */ /* 0x100fe20008010867 */
[C---:B----4-:R-:W-:Y:S05]  /*d380*/  HMMA.16816.F32 R72, R84.reuse, R108, R72 ;  /* 0x0000006c5448723c */ /* 0x050fea0000001848 */
[----:B------:R-:W4:Y:S01]  /*d390*/  MUFU.EX2 R113, R113 ;  /* 0x0000007100717308 */ /* 0x000f220000000800 */
[--C-:B------:R-:W-:Y:S01]  /*d3a0*/  FFMA.FTZ R104, R31, UR4, -R103.reuse ;  /* 0x000000041f687c23 */ /* 0x100fe20008010867 */
[C---:B------:R-:W-:Y:S01]  /*d3b0*/  HMMA.16816.F32 R76, R84.reuse, R110, R76 ;  /* 0x0000006e544c723c */ /* 0x040fe2000000184c */
[----:B------:R-:W5:Y:S03]  /*d3c0*/  LDSM.16.MT88.4 R28, [R166+0x7000] ;  /* 0x00700000a61c783b */ /* 0x000f660000004200 */
[--C-:B------:R-:W-:Y:S01]  /*d3d0*/  FFMA.FTZ R107, R32, UR4, -R116.reuse ;  /* 0x00000004206b7c23 */ /* 0x100fe20008010874 */
[--C-:B------:R-:W-:Y:S03]  /*d3e0*/  FFMA.FTZ R106, R33, UR4, -R116.reuse ;  /* 0x00000004216a7c23 */ /* 0x100fe60008010874 */
[----:B------:R-:W4:Y:S03]  /*d3f0*/  MUFU.EX2 R96, R96 ;  /* 0x0000006000607308 */ /* 0x000f260000000800 */
[--C-:B------:R-:W-:Y:S01]  /*d400*/  FFMA.FTZ R109, R34, UR4, -R103.reuse ;  /* 0x00000004226d7c23 */ /* 0x100fe20008010867 */
[----:B------:R-:W-:Y:S01]  /*d410*/  FFMA.FTZ R108, R35, UR4, -R103 ;  /* 0x00000004236c7c23 */ /* 0x000fe20008010867 */
[C---:B---3--:R-:W-:Y:S01]  /*d420*/  HMMA.16816.F32 R20, R84.reuse, R24, R20 ;  /* 0x000000185414723c */ /* 0x048fe20000001814 */
[----:B------:R-:W3:Y:S02]  /*d430*/  LDSM.16.MT88.4 R32, [R164+0x7000] ;  /* 0x00700000a420783b */ /* 0x000ee40000004200 */
[--C-:B------:R-:W-:Y:S01]  /*d440*/  FFMA.FTZ R111, R40, UR4, -R116.reuse ;  /* 0x00000004286f7c23 */ /* 0x100fe20008010874 */
[----:B------:R-:W-:Y:S01]  /*d450*/  FFMA.FTZ R110, R41, UR4, -R116 ;  /* 0x00000004296e7c23 */ /* 0x000fe20008010874 */
[----:B------:R-:W-:Y:S01]  /*d460*/  MUFU.EX2 R98, R98 ;  /* 0x0000006200627308 */ /* 0x000fe20000000800 */
[----:B------:R-:W-:Y:S03]  /*d470*/  HMMA.16816.F32 R80, R84, R26, R80 ;  /* 0x0000001a5450723c */ /* 0x000fe60000001850 */
[----:B------:R-:W3:Y:S02]  /*d480*/  LDSM.16.MT88.4 R84, [R168+0x7800] ;  /* 0x00780000a854783b */ /* 0x000ee40000004200 */
[----:B-1----:R-:W-:Y:S01]  /*d490*/  F2FP.F16.F32.PACK_AB R24, R130, R127 ;  /* 0x0000007f8218723e */ /* 0x002fe200000000ff */
[----:B------:R-:W-:Y:S03]  /*d4a0*/  FADD.FTZ R6, R6, R117 ;  /* 0x0000007506067221 */ /* 0x000fe60000010000 */
[----:B------:R-:W1:Y:S02]  /*d4b0*/  MUFU.EX2 R99, R99 ;  /* 0x0000006300637308 */ /* 0x000e640000000800 */
[----:B--2---:R-:W-:Y:S02]  /*d4c0*/  F2FP.F16.F32.PACK_AB R25, R112, R129 ;  /* 0x000000817019723e */ /* 0x004fe400000000ff */
[----:B----4-:R-:W-:Y:S01]  /*d4d0*/  F2FP.F16.F32.PACK_AB R26, R113, R114 ;  /* 0x00000072711a723e */ /* 0x010fe200000000ff */
[----:B------:R-:W-:Y:S01]  /*d4e0*/  LDSM.16.MT88.4 R40, [R168+0x8000] ;  /* 0x00800000a828783b */ /* 0x000fe20000004200 */
[----:B------:R-:W-:Y:S01]  /*d4f0*/  F2FP.F16.F32.PACK_AB R27, R96, R97 ;  /* 0x00000061601b723e */ /* 0x000fe200000000ff */
[----:B------:R-:W-:Y:S03]  /*d500*/  FADD.FTZ R127, R127, R6 ;  /* 0x000000067f7f7221 */ /* 0x000fe60000010000 */
[----:B------:R-:W-:Y:S01]  /*d510*/  MUFU.EX2 R105, R105 ;  /* 0x0000006900697308 */ /* 0x000fe20000000800 */
[----:B------:R-:W-:Y:S01]  /*d520*/  FFMA.FTZ R6, R63, UR4, -R103 ;  /* 0x000000043f067c23 */ /* 0x000fe20008010867 */
[----:B------:R-:W-:Y:S01]  /*d530*/  FADD.FTZ R127, R130, R127 ;  /* 0x0000007f827f7221 */ /* 0x000fe20000010000 */
[C---:B------:R-:W-:Y:S07]  /*d540*/  HMMA.16816.F32 R8, R24.reuse, R88, R8 ;  /* 0x000000581808723c */ /* 0x040fee0000001808 */
[----:B------:R-:W2:Y:S01]  /*d550*/  MUFU.EX2 R104, R104 ;  /* 0x0000006800687308 */ /* 0x000ea20000000800 */
[----:B------:R-:W-:Y:S01]  /*d560*/  FADD.FTZ R114, R114, R127 ;  /* 0x0000007f72727221 */ /* 0x000fe20000010000 */
[C---:B------:R-:W-:Y:S08]  /*d570*/  HMMA.16816.F32 R12, R24.reuse, R90, R12 ;  /* 0x0000005a180c723c */ /* 0x040ff0000000180c */
[----:B------:R-:W-:Y:S01]  /*d580*/  MUFU.EX2 R107, R107 ;  /* 0x0000006b006b7308 */ /* 0x000fe20000000800 */
[C---:B-----5:R-:W-:Y:S03]  /*d590*/  HMMA.16816.F32 R16, R24.reuse, R28, R16 ;  /* 0x0000001c1810723c */ /* 0x060fe60000001810 */
[--C-:B------:R-:W-:Y:S03]  /*d5a0*/  FFMA.FTZ R89, R36, UR4, -R116.reuse ;  /* 0x0000000424597c23 */ /* 0x100fe60008010874 */
[C---:B------:R-:W-:Y:S03]  /*d5b0*/  HMMA.16816.F32 R68, R24.reuse, R30, R68 ;  /* 0x0000001e1844723c */ /* 0x040fe60000001844 */
[----:B------:R-:W4:Y:S01]  /*d5c0*/  MUFU.EX2 R106, R106 ;  /* 0x0000006a006a7308 */ /* 0x000f220000000800 */
[----:B------:R-:W5:Y:S01]  /*d5d0*/  LDSM.16.MT88.4 R28, [R166+0x7800] ;  /* 0x00780000a61c783b */ /* 0x000f620000004200 */
[----:B------:R-:W-:Y:S01]  /*d5e0*/  FFMA.FTZ R88, R37, UR4, -R116 ;  /* 0x0000000425587c23 */ /* 0x000fe20008010874 */
[C---:B------:R-:W-:Y:S07]  /*d5f0*/  HMMA.16816.F32 R72, R24.reuse, R92, R72 ;  /* 0x0000005c1848723c */ /* 0x040fee0000001848 */
[----:B------:R-:W-:Y:S01]  /*d600*/  MUFU.EX2 R109, R109 ;  /* 0x0000006d006d7308 */ /* 0x000fe20000000800 */
[--C-:B------:R-:W-:Y:S01]  /*d610*/  FFMA.FTZ R91, R38, UR4, -R103.reuse ;  /* 0x00000004265b7c23 */ /* 0x100fe20008010867 */
[C---:B------:R-:W-:Y:S01]  /*d620*/  HMMA.16816.F32 R76, R24.reuse, R94, R76 ;  /* 0x0000005e184c723c */ /* 0x040fe2000000184c */
[----:B------:R-:W-:Y:S07]  /*d630*/  LDSM.16.MT88.4 R92, [R168+0x9800] ;  /* 0x00980000a85c783b */ /* 0x000fee0000004200 */
[----:B------:R-:W4:Y:S01]  /*d640*/  MUFU.EX2 R108, R108 ;  /* 0x0000006c006c7308 */ /* 0x000f220000000800 */
[C---:B---3--:R-:W-:Y:S03]  /*d650*/  HMMA.16816.F32 R20, R24.reuse, R32, R20 ;  /* 0x000000201814723c */ /* 0x048fe60000001814 */
[--C-:B------:R-:W-:Y:S03]  /*d660*/  FFMA.FTZ R90, R39, UR4, -R103.reuse ;  /* 0x00000004275a7c23 */ /* 0x100fe60008010867 */
[----:B------:R-:W-:Y:S03]  /*d670*/  HMMA.16816.F32 R80, R24, R34, R80 ;  /* 0x000000221850723c */ /* 0x000fe60000001850 */
[----:B------:R-:W-:Y:S01]  /*d680*/  MUFU.EX2 R89, R89 ;  /* 0x0000005900597308 */ /* 0x000fe20000000800 */
[----:B------:R-:W3:Y:S01]  /*d690*/  LDSM.16.MT88.4 R36, [R165+0x7800] ;  /* 0x00780000a524783b */ /* 0x000ee20000004200 */
[----:B------:R-:W-:Y:S02]  /*d6a0*/  FADD.FTZ R113, R113, R114 ;  /* 0x0000007271717221 */ /* 0x000fe40000010000 */
[----:B-1----:R-:W-:Y:S06]  /*d6b0*/  F2FP.F16.F32.PACK_AB R24, R99, R98 ;  /* 0x000000626318723e */ /* 0x002fec00000000ff */
[----:B------:R-:W1:Y:S01]  /*d6c0*/  MUFU.EX2 R88, R88 ;  /* 0x0000005800587308 */ /* 0x000e620000000800 */
[----:B------:R-:W1:Y:S01]  /*d6d0*/  LDSM.16.MT88.4 R32, [R164+0x7800] ;  /* 0x00780000a420783b */ /* 0x000e620000004200 */
[----:B--2---:R-:W-:Y:S02]  /*d6e0*/  F2FP.F16.F32.PACK_AB R25, R104, R105 ;  /* 0x000000696819723e */ /* 0x004fe400000000ff */
[----:B----4-:R-:W-:Y:S02]  /*d6f0*/  F2FP.F16.F32.PACK_AB R26, R106, R107 ;  /* 0x0000006b6a1a723e */ /* 0x010fe400000000ff */
[----:B------:R-:W-:Y:S04]  /*d700*/  F2FP.F16.F32.PACK_AB R27, R108, R109 ;  /* 0x0000006d6c1b723e */ /* 0x000fe800000000ff */
[----:B------:R-:W-:Y:S03]  /*d710*/  MUFU.EX2 R91, R91 ;  /* 0x0000005b005b7308 */ /* 0x000fe60000000800 */
[C---:B------:R-:W-:Y:S07]  /*d720*/  HMMA.16816.F32 R8, R24.reuse, R84, R8 ;  /* 0x000000541808723c */ /* 0x040fee0000001808 */
[----:B------:R-:W2:Y:S01]  /*d730*/  MUFU.EX2 R90, R90 ;  /* 0x0000005a005a7308 */ /* 0x000ea20000000800 */
[C---:B------:R-:W-:Y:S03]  /*d740*/  HMMA.16816.F32 R12, R24.reuse, R86, R12 ;  /* 0x00000056180c723c */ /* 0x040fe6000000180c */
[--C-:B------:R-:W-:Y:S03]  /*d750*/  FFMA.FTZ R84, R44, UR4, -R116.reuse ;  /* 0x000000042c547c23 */ /* 0x100fe60008010874 */
[C---:B-----5:R-:W-:Y:S03]  /*d760*/  HMMA.16816.F32 R16, R24.reuse, R28, R16 ;  /* 0x0000001c1810723c */ /* 0x060fe60000001810 */
[----:B------:R-:W-:Y:S02]  /*d770*/  MUFU.EX2 R111, R111 ;  /* 0x0000006f006f7308 */ /* 0x000fe40000000800 */
[--C-:B------:R-:W-:Y:S01]  /*d780*/  FFMA.FTZ R85, R45, UR4, -R116.reuse ;  /* 0x000000042d557c23 */ /* 0x100fe20008010874 */
[C---:B------:R-:W-:Y:S01]  /*d790*/  HMMA.16816.F32 R68, R24.reuse, R30, R68 ;  /* 0x0000001e1844723c */ /* 0x040fe20000001844 */
[----:B------:R-:W4:Y:S06]  /*d7a0*/  LDSM.16.MT88.4 R28, [R166+0x8000] ;  /* 0x00800000a61c783b */ /* 0x000f2c0000004200 */
[----:B------:R-:W5:Y:S01]  /*d7b0*/  MUFU.EX2 R110, R110 ;  /* 0x0000006e006e7308 */ /* 0x000f620000000800 */
[--C-:B------:R-:W-:Y:S01]  /*d7c0*/  FFMA.FTZ R86, R46, UR4, -R103.reuse ;  /* 0x000000042e567c23 */ /* 0x100fe20008010867 */
[C---:B---3--:R-:W-:Y:S03]  /*d7d0*/  HMMA.16816.F32 R72, R24.reuse, R36, R72 ;  /* 0x000000241848723c */ /* 0x048fe60000001848 */
[----:B------:R-:W-:Y:S03]  /*d7e0*/  FFMA.FTZ R87, R47, UR4, -R103 ;  /* 0x000000042f577c23 */ /* 0x000fe60008010867 */
[C---:B------:R-:W-:Y:S02]  /*d7f0*/  HMMA.16816.F32 R76, R24.reuse, R38, R76 ;  /* 0x00000026184c723c */ /* 0x040fe4000000184c */
[----:B------:R-:W-:Y:S01]  /*d800*/  MUFU.EX2 R132, R132 ;  /* 0x0000008400847308 */ /* 0x000fe20000000800 */
[----:B------:R-:W3:Y:S03]  /*d810*/  LDSM.16.MT88.4 R36, [R165+0x8000] ;  /* 0x00800000a524783b */ /* 0x000ee60000004200 */
[C---:B-1----:R-:W-:Y:S06]  /*d820*/  HMMA.16816.F32 R20, R24.reuse, R32, R20 ;  /* 0x000000201814723c */ /* 0x042fec0000001814 */
[----:B------:R-:W1:Y:S01]  /*d830*/  MUFU.EX2 R115, R115 ;  /* 0x0000007300737308 */ /* 0x000e620000000800 */
[----:B------:R-:W-:Y:S01]  /*d840*/  LDSM.16.MT88.4 R44, [R166+0x8800] ;  /* 0x00880000a62c783b */ /* 0x000fe20000004200 */
[----:B------:R-:W-:Y:S08]  /*d850*/  HMMA.16816.F32 R80, R24, R34, R80 ;  /* 0x000000221850723c */ /* 0x000ff00000001850 */
[----:B------:R-:W-:Y:S01]  /*d860*/  MUFU.EX2 R84, R84 ;  /* 0x0000005400547308 */ /* 0x000fe20000000800 */
[----:B------:R-:W3:Y:S02]  /*d870*/  LDSM.16.MT88.4 R32, [R164+0x8000] ;  /* 0x00800000a420783b */ /* 0x000ee40000004200 */
[----:B------:R-:W-:Y:S02]  /*d880*/  F2FP.F16.F32.PACK_AB R24, R88, R89 ;  /* 0x000000595818723e */ /* 0x000fe400000000ff */
[----:B--2---:R-:W-:Y:S02]  /*d890*/  F2FP.F16.F32.PACK_AB R25, R90, R91 ;  /* 0x0000005b5a19723e */ /* 0x004fe400000000ff */
[----:B-----5:R-:W-:Y:S03]  /*d8a0*/  F2FP.F16.F32.PACK_AB R26, R110, R111 ;  /* 0x0000006f6e1a723e */ /* 0x020fe600000000ff */
[----:B------:R-:W2:Y:S01]  /*d8b0*/  MUFU.EX2 R85, R85 ;  /* 0x0000005500557308 */ /* 0x000ea20000000800 */
[----:B-1----:R-:W-:Y:S07]  /*d8c0*/  F2FP.F16.F32.PACK_AB R27, R115, R132 ;  /* 0x00000084731b723e */ /* 0x002fee00000000ff */
[C---:B------:R-:W-:Y:S02]  /*d8d0*/  HMMA.16816.F32 R8, R24.reuse, R40, R8 ;  /* 0x000000281808723c */ /* 0x040fe40000001808 */
[----:B------:R-:W-:Y:S04]  /*d8e0*/  MUFU.EX2 R86, R86 ;  /* 0x0000005600567308 */ /* 0x000fe80000000800 */
[C---:B------:R-:W-:Y:S01]  /*d8f0*/  HMMA.16816.F32 R12, R24.reuse, R42, R12 ;  /* 0x0000002a180c723c */ /* 0x040fe2000000180c */
[----:B------:R-:W1:Y:S05]  /*d900*/  LDSM.16.MT88.4 R40, [R168+0x8800] ;  /* 0x00880000a828783b */ /* 0x000e6a0000004200 */
[----:B------:R-:W5:Y:S01]  /*d910*/  MUFU.EX2 R87, R87 ;  /* 0x0000005700577308 */ /* 0x000f620000000800 */
[C---:B----4-:R-:W-:Y:S09]  /*d920*/  HMMA.16816.F32 R16, R24.reuse, R28, R16 ;  /* 0x0000001c1810723c */ /* 0x050ff20000001810 */
[----:B------:R-:W-:Y:S01]  /*d930*/  MUFU.EX2 R48, R48 ;  /* 0x0000003000307308 */ /* 0x000fe20000000800 */
[C---:B------:R-:W-:Y:S03]  /*d940*/  HMMA.16816.F32 R68, R24.reuse, R30, R68 ;  /* 0x0000001e1844723c */ /* 0x040fe60000001844 */
[----:B--2---:R-:W-:Y:S03]  /*d950*/  F2FP.F16.F32.PACK_AB R28, R85, R84 ;  /* 0x00000054551c723e */ /* 0x004fe600000000ff */
[C---:B---3--:R-:W-:Y:S03]  /*d960*/  HMMA.16816.F32 R72, R24.reuse, R36, R72 ;  /* 0x000000241848723c */ /* 0x048fe60000001848 */
[----:B------:R-:W-:Y:S02]  /*d970*/  MUFU.EX2 R49, R49 ;  /* 0x0000003100317308 */ /* 0x000fe40000000800 */
[--C-:B------:R-:W-:Y:S01]  /*d980*/  FFMA.FTZ R30, R56, UR4, -R116.reuse ;  /* 0x00000004381e7c23 */ /* 0x100fe20008010874 */
[C---:B------:R-:W-:Y:S01]  /*d990*/  HMMA.16816.F32 R76, R24.reuse, R38, R76 ;  /* 0x00000026184c723c */ /* 0x040fe2000000184c */
[----:B------:R-:W2:Y:S06]  /*d9a0*/  LDSM.16.MT88.4 R36, [R165+0x8800] ;  /* 0x00880000a524783b */ /* 0x000eac0000004200 */
[----:B------:R-:W-:Y:S01]  /*d9b0*/  MUFU.EX2 R133, R133 ;  /* 0x0000008500857308 */ /* 0x000fe20000000800 */
[----:B-----5:R-:W-:Y:S01]  /*d9c0*/  F2FP.F16.F32.PACK_AB R29, R87, R86 ;  /* 0x00000056571d723e */ /* 0x020fe200000000ff */
[C---:B------:R-:W-:Y:S08]  /*d9d0*/  HMMA.16816.F32 R20, R24.reuse, R32, R20 ;  /* 0x000000201814723c */ /* 0x040ff00000001814 */
[----:B------:R-:W3:Y:S01]  /*d9e0*/  MUFU.EX2 R50, R50 ;  /* 0x0000003200327308 */ /* 0x000ee20000000800 */
[----:B------:R-:W-:Y:S01]  /*d9f0*/  HMMA.16816.F32 R80, R24, R34, R80 ;  /* 0x000000221850723c */ /* 0x000fe20000001850 */
[----:B------:R-:W4:Y:S02]  /*da00*/  LDSM.16.MT88.4 R24, [R164+0x8800] ;  /* 0x00880000a418783b */ /* 0x000f240000004200 */
[--C-:B------:R-:W-:Y:S01]  /*da10*/  FFMA.FTZ R32, R60, UR4, -R116.reuse ;  /* 0x000000043c207c23 */ /* 0x100fe20008010874 */
[--C-:B------:R-:W-:Y:S05]  /*da20*/  FFMA.FTZ R56, R57, UR4, -R116.reuse ;  /* 0x0000000439387c23 */ /* 0x100fea0008010874 */
[----:B------:R5:W-:Y:S02]  /*da30*/  MUFU.EX2 R3, R30 ;  /* 0x0000001e00037308 */ /* 0x000be40000000800 */
[----:B------:R-:W-:Y:S01]  /*da40*/  FADD.FTZ R34, R122, R5 ;  /* 0x000000057a227221 */ /* 0x000fe20000010000 */
[----:B------:R-:W-:Y:S03]  /*da50*/  FFMA.FTZ R60, R61, UR4, -R116 ;  /* 0x000000043d3c7c23 */ /* 0x000fe60008010874 */
[----:B------:R-:W-:Y:S01]  /*da60*/  FADD.FTZ R34, R123, R34 ;  /* 0x000000227b227221 */ /* 0x000fe20000010000 */
[----:B------:R-:W-:Y:S01]  /*da70*/  FFMA.FTZ R57, R64, UR4, -R116 ;  /* 0x0000000440397c23 */ /* 0x000fe20008010874 */
[--C-:B------:R-:W-:Y:S02]  /*da80*/  FFMA.FTZ R5, R62, UR4, -R103.reuse ;  /* 0x000000043e057c23 */ /* 0x100fe40008010867 */
[----:B------:R-:W-:Y:S01]  /*da90*/  MUFU.EX2 R51, R51 ;  /* 0x0000003300337308 */ /* 0x000fe20000000800 */
[----:B---3--:R-:W-:Y:S01]  /*daa0*/  F2FP.F16.F32.PACK_AB R31, R50, R133 ;  /* 0x00000085321f723e */ /* 0x008fe200000000ff */
[----:B------:R-:W-:Y:S01]  /*dab0*/  FADD.FTZ R129, R129, R34 ;  /* 0x0000002281817221 */ /* 0x000fe20000010000 */
[----:B------:R-:W-:Y:S01]  /*dac0*/  FFMA.FTZ R116, R65, UR4, -R116 ;  /* 0x0000000441747c23 */ /* 0x000fe20008010874 */
[----:B------:R-:W-:Y:S02]  /*dad0*/  FFMA.FTZ R103, R67, UR4, -R103 ;  /* 0x0000000443677c23 */ /* 0x000fe40008010867 */
[----:B------:R-:W-:Y:S04]  /*dae0*/  FADD.FTZ R112, R112, R129 ;  /* 0x0000008170707221 */ /* 0x000fe80000010000 */
[----:B------:R-:W-:Y:S01]  /*daf0*/  MUFU.EX2 R52, R52 ;  /* 0x0000003400347308 */ /* 0x000fe20000000800 */
[----:B-----5:R-:W-:Y:S01]  /*db00*/  F2FP.F16.F32.PACK_AB R30, R49, R48 ;  /* 0x00000030311e723e */ /* 0x020fe200000000ff */
[----:B------:R-:W-:Y:S04]  /*db10*/  FADD.FTZ R97, R97, R112 ;  /* 0x0000007061617221 */ /* 0x000fe80000010000 */
[----:B------:R-:W-:Y:S02]  /*db20*/  FADD.FTZ R96, R96, R97 ;  /* 0x0000006160607221 */ /* 0x000fe40000010000 */
[C---:B-1----:R-:W-:Y:S02]  /*db30*/  HMMA.16816.F32 R8, R28.reuse, R40, R8 ;  /* 0x000000281c08723c */ /* 0x042fe40000001808 */
[----:B------:R-:W-:Y:S03]  /*db40*/  MUFU.EX2 R53, R53 ;  /* 0x0000003500357308 */ /* 0x000fe60000000800 */
[----:B------:R-:W-:Y:S01]  /*db50*/  FADD.FTZ R105, R105, R96 ;  /* 0x0000006069697221 */ /* 0x000fe20000010000 */
[C---:B------:R-:W-:Y:S01]  /*db60*/  HMMA.16816.F32 R12, R28.reuse, R42, R12 ;  /* 0x0000002a1c0c723c */ /* 0x040fe2000000180c */
[----:B------:R-:W1:Y:S05]  /*db70*/  LDSM.16.MT88.4 R40, [R168+0x9000] ;  /* 0x00900000a828783b */ /* 0x000e6a0000004200 */
[----:B------:R-:W3:Y:S01]  /*db80*/  MUFU.EX2 R54, R54 ;  /* 0x0000003600367308 */ /* 0x000ee20000000800 */
[----:B------:R-:W-:Y:S01]  /*db90*/  FADD.FTZ R104, R104, R105 ;  /* 0x0000006968687221 */ /* 0x000fe20000010000 */
[C---:B------:R-:W-:Y:S08]  /*dba0*/  HMMA.16816.F32 R16, R28.reuse, R44, R16 ;  /* 0x0000002c1c10723c */ /* 0x040ff00000001810 */
[----:B------:R-:W5:Y:S01]  /*dbb0*/  MUFU.EX2 R56, R56 ;  /* 0x0000003800387308 */ /* 0x000f620000000800 */
[C---:B------:R-:W-:Y:S01]  /*dbc0*/  HMMA.16816.F32 R68, R28.reuse, R46, R68 ;  /* 0x0000002e1c44723c */ /* 0x040fe20000001844 */
[----:B------:R-:W1:Y:S02]  /*dbd0*/  LDSM.16.MT88.4 R44, [R166+0x9000] ;  /* 0x00900000a62c783b */ /* 0x000e640000004200 */
[----:B------:R-:W-:Y:S03]  /*dbe0*/  FADD.FTZ R109, R109, R104 ;  /* 0x000000686d6d7221 */ /* 0x000fe60000010000 */
[C---:B--2---:R-:W-:Y:S03]  /*dbf0*/  HMMA.16816.F32 R72, R28.reuse, R36, R72 ;  /* 0x000000241c48723c */ /* 0x044fe60000001848 */
[----:B------:R-:W-:Y:S02]  /*dc00*/  MUFU.EX2 R55, R55 ;  /* 0x0000003700377308 */ /* 0x000fe40000000800 */
[----:B---3--:R-:W-:Y:S01]  /*dc10*/  F2FP.F16.F32.PACK_AB R33, R54, R53 ;  /* 0x000000353621723e */ /* 0x008fe200000000ff */
[C---:B------:R-:W-:Y:S01]  /*dc20*/  HMMA.16816.F32 R76, R28.reuse, R38, R76 ;  /* 0x000000261c4c723c */ /* 0x040fe2000000184c */
[----:B------:R-:W2:Y:S06]  /*dc30*/  LDSM.16.MT88.4 R36, [R165+0x9000] ;  /* 0x00900000a524783b */ /* 0x000eac0000004200 */
[----:B------:R-:W3:Y:S01]  /*dc40*/  MUFU.EX2 R58, R58 ;  /* 0x0000003a003a7308 */ /* 0x000ee20000000800 */
[----:B-----5:R-:W-:Y:S01]  /*dc50*/  F2FP.F16.F32.PACK_AB R34, R56, R3 ;  /* 0x000000033822723e */ /* 0x020fe200000000ff */
[C---:B----4-:R-:W-:Y:S08]  /*dc60*/  HMMA.16816.F32 R20, R28.reuse, R24, R20 ;  /* 0x000000181c14723c */ /* 0x050ff00000001814 */
[----:B------:R4:W-:Y:S01]  /*dc70*/  MUFU.EX2 R7, R32 ;  /* 0x0000002000077308 */ /* 0x0009e20000000800 */
[----:B------:R-:W-:Y:S01]  /*dc80*/  HMMA.16816.F32 R80, R28, R26, R80 ;  /* 0x0000001a1c50723c */ /* 0x000fe20000001850 */
[----:B------:R-:W5:Y:S02]  /*dc90*/  LDSM.16.MT88.4 R24, [R164+0x9000] ;  /* 0x00900000a418783b */ /* 0x000f640000004200 */
[----:B------:R-:W-:Y:S06]  /*dca0*/  FADD.FTZ R108, R108, R109 ;  /* 0x0000006d6c6c7221 */ /* 0x000fec0000010000 */
[----:B------:R-:W2:Y:S02]  /*dcb0*/  MUFU.EX2 R60, R60 ;  /* 0x0000003c003c7308 */ /* 0x000ea40000000800 */
[----:B---3--:R-:W-:Y:S01]  /*dcc0*/  F2FP.F16.F32.PACK_AB R35, R58, R55 ;  /* 0x000000373a23723e */ /* 0x008fe200000000ff */
[----:B------:R-:W-:Y:S01]  /*dcd0*/  FADD.FTZ R28, R98, R113 ;  /* 0x00000071621c7221 */ /* 0x000fe20000010000 */
[----:B------:R-:W-:Y:S06]  /*dce0*/  FADD.FTZ R91, R91, R108 ;  /* 0x0000006c5b5b7221 */ /* 0x000fec0000010000 */
[----:B------:R-:W-:Y:S01]  /*dcf0*/  MUFU.EX2 R5, R5 ;  /* 0x0000000500057308 */ /* 0x000fe20000000800 */
[----:B----4-:R-:W-:Y:S01]  /*dd00*/  F2FP.F16.F32.PACK_AB R32, R52, R51 ;  /* 0x000000333420723e */ /* 0x010fe200000000ff */
[----:B------:R-:W-:Y:S01]  /*dd10*/  FADD.FTZ R28, R99, R28 ;  /* 0x0000001c631c7221 */ /* 0x000fe20000010000 */
[----:B------:R-:W-:Y:S03]  /*dd20*/  FADD.FTZ R91, R90, R91 ;  /* 0x0000005b5a5b7221 */ /* 0x000fe60000010000 */
[----:B------:R-:W-:Y:S01]  /*dd30*/  FADD.FTZ R107, R107, R28 ;  /* 0x0000001c6b6b7221 */ /* 0x000fe20000010000 */
[----:B------:R-:W-:Y:S01]  /*dd40*/  FADD.FTZ R132, R132, R91 ;  /* 0x0000005b84847221 */ /* 0x000fe20000010000 */
[C---:B-1----:R-:W-:Y:S02]  /*dd50*/  HMMA.16816.F32 R8, R32.reuse, R40, R8 ;  /* 0x000000282008723c */ /* 0x042fe40000001808 */
[----:B------:R-:W1:Y:S03]  /*dd60*/  MUFU.EX2 R6, R6 ;  /* 0x0000000600067308 */ /* 0x000e660000000800 */
[----:B--2---:R-:W-:Y:S01]  /*dd70*/  F2FP.F16.F32.PACK_AB R28, R60, R7 ;  /* 0x000000073c1c723e */ /* 0x004fe200000000ff */
[C---:B------:R-:W-:Y:S01]  /*dd80*/  HMMA.16816.F32 R12, R32.reuse, R42, R12 ;  /* 0x0000002a200c723c */ /* 0x040fe2000000180c */
[----:B------:R-:W2:Y:S05]  /*dd90*/  LDSM.16.MT88.4 R40, [R166+0x9800] ;  /* 0x00980000a628783b */ /* 0x000eaa0000004200 */
[----:B------:R-:W-:Y:S01]  /*dda0*/  MUFU.EX2 R57, R57 ;  /* 0x0000003900397308 */ /* 0x000fe20000000800 */
[----:B------:R-:W-:Y:S01]  /*ddb0*/  FADD.FTZ R106, R106, R107 ;  /* 0x0000006b6a6a7221 */ /* 0x000fe20000010000 */
[C---:B------:R-:W-:Y:S08]  /*ddc0*/  HMMA.16816.F32 R16, R32.reuse, R44, R16 ;  /* 0x0000002c2010723c */ /* 0x040ff00000001810 */
[----:B------:R-:W3:Y:S01]  /*ddd0*/  MUFU.EX2 R116, R116 ;  /* 0x0000007400747308 */ /* 0x000ee20000000800 */
[C---:B------:R-:W-:Y:S01]  /*dde0*/  HMMA.16816.F32 R68, R32.reuse, R46, R68 ;  /* 0x0000002e2044723c */ /* 0x040fe20000001844 */
[----:B------:R-:W4:Y:S02]  /*ddf0*/  LDSM.16.MT88.4 R44, [R165+0x9800] ;  /* 0x00980000a52c783b */ /* 0x000f240000004200 */
[----:B-1----:R-:W-:Y:S03]  /*de00*/  F2FP.F16.F32.PACK_AB R29, R6, R5 ;  /* 0x00000005061d723e */ /* 0x002fe600000000ff */
[C---:B------:R-:W-:Y:S03]  /*de10*/  HMMA.16816.F32 R72, R32.reuse, R36, R72 ;  /* 0x000000242048723c */ /* 0x040fe60000001848 */
[----:B------:R-:W-:Y:S02]  /*de20*/  MUFU.EX2 R59, R59 ;  /* 0x0000003b003b7308 */ /* 0x000fe40000000800 */
[----:B------:R-:W-:Y:S01]  /*de30*/  FADD.FTZ R89, R89, R106 ;  /* 0x0000006a59597221 */ /* 0x000fe20000010000 */
[C---:B------:R-:W-:Y:S01]  /*de40*/  HMMA.16816.F32 R76, R32.reuse, R38, R76 ;  /* 0x00000026204c723c */ /* 0x040fe2000000184c */
[----:B------:R-:W1:Y:S06]  /*de50*/  LDSM.16.MT88.4 R36, [R164+0x9800] ;  /* 0x00980000a424783b */ /* 0x000e6c0000004200 */
[----:B------:R-:W2:Y:S01]  /*de60*/  MUFU.EX2 R192, R103 ;  /* 0x0000006700c07308 */ /* 0x000ea20000000800 */
[----:B---3--:R-:W-:Y:S01]  /*de70*/  F2FP.F16.F32.PACK_AB R30, R116, R57 ;  /* 0x00000039741e723e */ /* 0x008fe200000000ff */
[C---:B-----5:R-:W-:Y:S03]  /*de80*/  HMMA.16816.F32 R20, R32.reuse, R24, R20 ;  /* 0x000000182014723c */ /* 0x060fe60000001814 */
[----:B------:R-:W-:Y:S03]  /*de90*/  FADD.FTZ R88, R88, R89 ;  /* 0x0000005958587221 */ /* 0x000fe60000010000 */
[----:B------:R-:W-:Y:S05]  /*dea0*/  HMMA.16816.F32 R80, R32, R26, R80 ;  /* 0x0000001a2050723c */ /* 0x000fea0000001850 */
[----:B------:R-:W-:Y:S01]  /*deb0*/  FADD.FTZ R61, R111, R88 ;  /* 0x000000586f3d7221 */ /* 0x000fe20000010000 */
[----:B------:R-:W-:Y:S01]  /*dec0*/  FADD.FTZ R115, R115, R132 ;  /* 0x0000008473737221 */ /* 0x000fe20000010000 */
[----:B--2---:R-:W-:Y:S04]  /*ded0*/  F2FP.F16.F32.PACK_AB R31, R192, R59 ;  /* 0x0000003bc01f723e */ /* 0x004fe800000000ff */
[----:B------:R-:W-:Y:S01]  /*dee0*/  FADD.FTZ R61, R110, R61 ;  /* 0x0000003d6e3d7221 */ /* 0x000fe20000010000 */
        /* <DEDUP_REMOVED lines=34> */
.L_x_5832:
[----:B------:R-:W1:Y:S01]  /*e110*/  SHFL.BFLY PT, R4, R193, 0x2, 0x1f ;  /* 0x0c401f00c1047f89 */ /* 0x000e6200000e0000 */
[----:B------:R-:W-:Y:S01]  /*e120*/  MOV R11, 0x3f800000 ;  /* 0x3f800000000b7802 */ /* 0x000fe20000000f00 */
[----:B------:R-:W-:Y:S01]  /*e130*/  IMAD.MOV.U32 R9, RZ, RZ, 0x3f800000 ;  /* 0x3f800000ff097424 */ /* 0x000fe200078e00ff */
[----:B------:R-:W2:Y:S01]  /*e140*/  S2UR UR4, SR_CgaCtaId ;  /* 0x00000000000479c3 */ /* 0x000ea20000008800 */
[----:B------:R-:W3:Y:S01]  /*e150*/  SHFL.BFLY PT, R5, R192, 0x2, 0x1f ;  /* 0x0c401f00c0057f89 */ /* 0x000ee200000e0000 */
[----:B------:R-:W-:Y:S01]  /*e160*/  UMOV UR5, 0x400 ;  /* 0x0000040000057882 */ /* 0x000fe20000000000 */
[----:B------:R-:W-:Y:S01]  /*e170*/  BSSY B0, `(.L_x_5837) ;  /* 0x000009c000007945 */ /* 0x000fe20003800000 */
[----:B------:R-:W4:Y:S01]  /*e180*/  S2R R3, SR_TID.X ;  /* 0x0000000000037919 */ /* 0x000f220000002100 */
[----:B------:R-:W5:Y:S03]  /*e190*/  S2R R13, SR_TID.X ;  /* 0x00000000000d7919 */ /* 0x000f660000002100 */
[----:B------:R-:W-:Y:S01]  /*e1a0*/  BAR.SYNC.DEFER_BLOCKING 0x0 ;  /* 0x0000000000007b1d */ /* 0x000fe20000010000 */
[----:B-1----:R-:W-:Y:S01]  /*e1b0*/  FADD.FTZ R7, R4, R193 ;  /* 0x000000c104077221 */ /* 0x002fe20000010000 */
[----:B--2---:R-:W-:Y:S01]  /*e1c0*/  ULEA UR4, UR4, UR5, 0x18 ;  /* 0x0000000504047291 */ /* 0x004fe2000f8ec03f */
[----:B---3--:R-:W-:-:S03]  /*e1d0*/  FADD.FTZ R10, R5, R192 ;  /* 0x000000c0050a7221 */ /* 0x008fc60000010000 */
[----:B------:R-:W1:Y:S04]  /*e1e0*/  SHFL.BFLY PT, R6, R7, 0x1, 0x1f ;  /* 0x0c201f0007067f89 */ /* 0x000e6800000e0000 */
[----:B------:R-:W2:Y:S01]  /*e1f0*/  SHFL.BFLY PT, R5, R10, 0x1, 0x1f ;  /* 0x0c201f000a057f89 */ /* 0x000ea200000e0000 */
[----:B----4-:R-:W-:-:S04]  /*e200*/  SHF.R.S32.HI R4, RZ, 0x1f, R3 ;  /* 0x0000001fff047819 */ /* 0x010fc80000011403 */
[----:B------:R-:W-:-:S04]  /*e210*/  LEA.HI R8, R4, R3, RZ, 0x2 ;  /* 0x0000000304087211 */ /* 0x000fc800078f10ff */
[----:B------:R-:W-:Y:S01]  /*e220*/  SHF.R.S32.HI R12, RZ, 0x2, R8 ;  /* 0x00000002ff0c7819 */ /* 0x000fe20000011408 */
[----:B-1----:R-:W-:Y:S01]  /*e230*/  FADD.FTZ R6, R7, R6 ;  /* 0x0000000607067221 */ /* 0x002fe20000010000 */
[----:B------:R-:W-:Y:S02]  /*e240*/  SHF.R.S32.HI R7, RZ, 0x1f, R8 ;  /* 0x0000001fff077819 */ /* 0x000fe40000011408 */
[----:B------:R-:W-:Y:S01]  /*e250*/  LOP3.LUT R8, R8, 0x1ffffffc, RZ, 0xc0, !PT ;  /* 0x1ffffffc08087812 */ /* 0x000fe200078ec0ff */
[----:B--2---:R-:W-:Y:S01]  /*e260*/  FADD.FTZ R5, R10, R5 ;  /* 0x000000050a057221 */ /* 0x004fe20000010000 */
[----:B------:R-:W-:Y:S02]  /*e270*/  FSETP.NE.FTZ.AND P4, PT, R6, RZ, PT ;  /* 0x000000ff0600720b */ /* 0x000fe40003f95000 */
[----:B------:R-:W-:Y:S01]  /*e280*/  LEA.HI R7, R7, R12, RZ, 0x3 ;  /* 0x0000000c07077211 */ /* 0x000fe200078f18ff */
[----:B------:R-:W-:Y:S01]  /*e290*/  IMAD.IADD R15, R3, 0x1, -R8 ;  /* 0x00000001030f7824 */ /* 0x000fe200078e0a08 */
[----:B------:R-:W-:-:S02]  /*e2a0*/  FSETP.NE.FTZ.AND P3, PT, R5, RZ, PT ;  /* 0x000000ff0500720b */ /* 0x000fc40003f75000 */
[----:B------:R-:W-:Y:S02]  /*e2b0*/  LOP3.LUT R7, R7, 0xfffffff8, RZ, 0xc0, !PT ;  /* 0xfffffff807077812 */ /* 0x000fe400078ec0ff */
[----:B-----5:R-:W-:Y:S02]  /*e2c0*/  SHF.R.S32.HI R10, RZ, 0x1f, R13 ;  /* 0x0000001fff0a7819 */ /* 0x020fe4000001140d */
[----:B------:R-:W-:Y:S02]  /*e2d0*/  IADD3 R7, R12, -R7, RZ ;  /* 0x800000070c077210 */ /* 0x000fe40007ffe0ff */
[----:B------:R-:W-:Y:S01]  /*e2e0*/  LEA.HI R10, R10, R13, RZ, 0x4 ;  /* 0x0000000d0a0a7211 */ /* 0x000fe200078f20ff */
[----:B------:R-:W1:Y:S01]  /*e2f0*/  @P4 MUFU.RCP R11, R6 ;  /* 0x00000006000b4308 */ /* 0x000e620000001000 */
[----:B------:R-:W2:Y:S02]  /*e300*/  @P4 LDC R23, c[0x0][0x2e8] ;  /* 0x0000ba00ff174b82 */ /* 0x000ea40000000800 */
[----:B------:R-:W-:-:S04]  /*e310*/  SHF.R.S32.HI R10, RZ, 0x4, R10 ;  /* 0x00000004ff0a7819 */ /* 0x000fc8000001140a */
[----:B------:R-:W-:Y:S01]  /*e320*/  SHF.L.U32 R13, R10, 0x6, RZ ;  /* 0x000000060a0d7819 */ /* 0x000fe200000006ff */
[----:B------:R-:W3:Y:S08]  /*e330*/  @P3 MUFU.RCP R9, R5 ;  /* 0x0000000500093308 */ /* 0x000ef00000001000 */
[----:B------:R-:W-:Y:S01]  /*e340*/  @P4 MUFU.LG2 R6, R6 ;  /* 0x0000000600064308 */ /* 0x000fe20000000c00 */
        /* <DEDUP_REMOVED lines=17> */
[C---:B---3--:R-:W-:Y:S01]  /*e460*/  FMUL.FTZ R99, R9.reuse, R99 ;  /* 0x0000006309637220 */ /* 0x048fe20000410000 */
[C---:B------:R-:W-:Y:S01]  /*e470*/  FMUL.FTZ R98, R9.reuse, R98 ;  /* 0x0000006209627220 */ /* 0x040fe20000410000 */
[----:B------:R-:W-:Y:S01]  /*e480*/  FMUL.FTZ R95, R9, R95 ;  /* 0x0000005f095f7220 */ /* 0x000fe20000410000 */
[----:B------:R-:W-:Y:S01]  /*e490*/  LOP3.LUT R12, R11, 0xfffffff0, RZ, 0xc0, !PT ;  /* 0xfffffff00b0c7812 */ /* 0x000fe200078ec0ff */
[C---:B------:R-:W-:Y:S01]  /*e4a0*/  FMUL.FTZ R94, R9.reuse, R94 ;  /* 0x0000005e095e7220 */ /* 0x040fe20000410000 */
[C---:B------:R-:W-:Y:S01]  /*e4b0*/  FMUL.FTZ R91, R9.reuse, R91 ;  /* 0x0000005b095b7220 */ /* 0x040fe20000410000 */
[C---:B------:R-:W-:Y:S01]  /*e4c0*/  FMUL.FTZ R90, R9.reuse, R90 ;  /* 0x0000005a095a7220 */ /* 0x040fe20000410000 */
[----:B------:R-:W-:Y:S01]  /*e4d0*/  FMUL.FTZ R71, R9, R71 ;  /* 0x0000004709477220 */ /* 0x000fe20000410000 */
[----:B------:R-:W-:Y:S01]  /*e4e0*/  IMAD.IADD R11, R3, 0x1, -R12 ;  /* 0x00000001030b7824 */ /* 0x000fe200078e0a0c */
        /* <DEDUP_REMOVED lines=11> */
[----:B------:R-:W1:Y:S01]  /*e5a0*/  @P3 MUFU.LG2 R5, R5 ;  /* 0x0000000500053308 */ /* 0x000e620000000c00 */
[----:B------:R-:W-:-:S02]  /*e5b0*/  ISETP.NE.U32.AND P0, PT, R12, 0x1, PT ;  /* 0x000000010c00780c */ /* 0x000fc40003f05070 */
[----:B------:R-:W-:Y:S01]  /*e5c0*/  LOP3.LUT R12, R13, 0x1c0, RZ, 0xc0, !PT ;  /* 0x000001c00d0c7812 */ /* 0x000fe200078ec0ff */
[----:B------:R-:W-:Y:S01]  /*e5d0*/  IMAD.SHL.U32 R13, R9, 0x4, RZ ;  /* 0x00000004090d7824 */ /* 0x000fe200078e00ff */
[C---:B------:R-:W-:Y:S02]  /*e5e0*/  R2P PR, R7.reuse, 0x6 ;  /* 0x0000000607007804 */ /* 0x040fe40000000000 */
[----:B------:R-:W-:Y:S02]  /*e5f0*/  LEA.HI R4, R4, R3, RZ, 0x5 ;  /* 0x0000000304047211 */ /* 0x000fe400078f28ff */
[----:B------:R-:W-:Y:S02]  /*e600*/  SHF.L.U32 R7, R7, 0x6, RZ ;  /* 0x0000000607077819 */ /* 0x000fe400000006ff */
[----:B------:R-:W-:Y:S02]  /*e610*/  LOP3.LUT R13, R12, 0x38, R13, 0xf8, !PT ;  /* 0x000000380c0d7812 */ /* 0x000fe400078ef80d */
[----:B------:R-:W-:-:S02]  /*e620*/  SHF.R.U32.HI R14, RZ, 0x3, R12 ;  /* 0x00000003ff0e7819 */ /* 0x000fc4000001160c */
[----:B------:R-:W-:Y:S02]  /*e630*/  SHF.R.S32.HI R12, RZ, 0x5, R4 ;  /* 0x00000005ff0c7819 */ /* 0x000fe40000011404 */
[----:B------:R-:W-:Y:S01]  /*e640*/  LOP3.LUT R7, R7, 0x1c0, RZ, 0xc0, !PT ;  /* 0x000001c007077812 */ /* 0x000fe200078ec0ff */
[----:B-1----:R-:W-:Y:S01]  /*e650*/  @P3 FMUL.FTZ R5, R5, 0.69314718246459960938 ;  /* 0x3f31721805053820 */ /* 0x002fe20000410000 */
[----:B------:R-:W-:Y:S02]  /*e660*/  LEA R15, R12, R15, 0x9 ;  /* 0x0000000f0c0f7211 */ /* 0x000fe400078e48ff */
[----:B------:R-:W-:Y:S01]  /*e670*/  LEA.HI R8, R7, R7, RZ, 0x1d ;  /* 0x0000000707087211 */ /* 0x000fe200078fe8ff */
[----:B------:R-:W-:Y:S01]  /*e680*/  IMAD.MOV.U32 R7, RZ, RZ, 0x20 ;  /* 0x00000020ff077424 */ /* 0x000fe200078e00ff */
[----:B------:R-:W-:Y:S02]  /*e690*/  LOP3.LUT R13, R13, R14, RZ, 0x3c, !PT ;  /* 0x0000000e0d0d7212 */ /* 0x000fe400078e3cff */
[----:B------:R-:W-:-:S02]  /*e6a0*/  LEA R8, R15, R8, 0x1 ;  /* 0x000000080f087211 */ /* 0x000fc400078e08ff */
[----:B------:R-:W-:Y:S01]  /*e6b0*/  LOP3.LUT R14, R9, 0xffffffe, RZ, 0xc0, !PT ;  /* 0x0ffffffe090e7812 */ /* 0x000fe200078ec0ff */
[----:B------:R-:W-:Y:S01]  /*e6c0*/  IMAD.MOV.U32 R9, RZ, RZ, 0x40 ;  /* 0x00000040ff097424 */ /* 0x000fe200078e00ff */
[----:B------:R-:W-:Y:S02]  /*e6d0*/  LEA R8, R8, UR4, 0x2 ;  /* 0x0000000408087c11 */ /* 0x000fe4000f8e10ff */
[----:B------:R-:W-:Y:S02]  /*e6e0*/  IADD3 R14, R11, -R14, RZ ;  /* 0x8000000e0b0e7210 */ /* 0x000fe40007ffe0ff */
[----:B------:R-:W-:Y:S01]  /*e6f0*/  SEL R7, R7, 0xffffffe0, P0 ;  /* 0xffffffe007077807 */ /* 0x000fe20000000000 */
[----:B------:R-:W-:Y:S01]  /*e700*/  STS.64 [R8], R96 ;  /* 0x0000006008007388 */ /* 0x000fe20000000a00 */
[C---:B------:R-:W-:Y:S01]  /*e710*/  IADD3 R16, R8.reuse, 0x80, RZ ;  /* 0x0000008008107810 */ /* 0x040fe20007ffe0ff */
[----:B------:R-:W-:Y:S01]  /*e720*/  @P2 VIADD R16, R8, 0xffffff80 ;  /* 0xffffff8008102836 */ /* 0x000fe20000000000 */
[----:B------:R-:W-:Y:S01]  /*e730*/  SEL R9, R9, 0xffffffc0, !P1 ;  /* 0xffffffc009097807 */ /* 0x000fe20004800000 */
[----:B------:R1:W-:Y:S01]  /*e740*/  STS.64 [R8+0x800], R98 ;  /* 0x0008006208007388 */ /* 0x0003e20000000a00 */
[----:B------:R-:W-:-:S02]  /*e750*/  LEA R13, R14, R13, 0x2 ;  /* 0x0000000d0e0d7211 */ /* 0x000fc400078e10ff */
[C---:B------:R-:W-:Y:S01]  /*e760*/  IADD3 R14, R8.reuse, R7, RZ ;  /* 0x00000007080e7210 */ /* 0x040fe20007ffe0ff */
[----:B------:R-:W-:Y:S01]  /*e770*/  IMAD.IADD R15, R8, 0x1, R9 ;  /* 0x00000001080f7824 */ /* 0x000fe200078e0209 */
[-C--:B------:R-:W-:Y:S02]  /*e780*/  IADD3 R20, R7, R16.reuse, RZ ;  /* 0x0000001007147210 */ /* 0x080fe40007ffe0ff */
[----:B------:R-:W-:Y:S01]  /*e790*/  IADD3 R17, R14, R9, RZ ;  /* 0x000000090e117210 */ /* 0x000fe20007ffe0ff */
[----:B------:R-:W-:Y:S01]  /*e7a0*/  STS.64 [R14], R92 ;  /* 0x0000005c0e007388 */ /* 0x000fe20000000a00 */
[C---:B------:R-:W-:Y:S01]  /*e7b0*/  IADD3 R21, R9.reuse, R16, RZ ;  /* 0x0000001009157210 */ /* 0x040fe20007ffe0ff */
[----:B------:R-:W-:Y:S01]  /*e7c0*/  IMAD.IADD R22, R9, 0x1, R20 ;  /* 0x0000000109167824 */ /* 0x000fe200078e0214 */
[----:B------:R-:W-:Y:S01]  /*e7d0*/  LEA R7, R13, UR4, 0x2 ;  /* 0x000000040d077c11 */ /* 0x000fe2000f8e10ff */
[----:B------:R-:W-:Y:S01]  /*e7e0*/  STS.64 [R14+0x800], R94 ;  /* 0x0008005e0e007388 */ /* 0x000fe20000000a00 */
[----:B------:R-:W3:Y:S01]  /*e7f0*/  S2UR UR4, SR_CTAID.Z ;  /* 0x00000000000479c3 */ /* 0x000ee20000002700 */
[----:B------:R-:W-:-:S02]  /*e800*/  SHF.R.S32.HI R25, RZ, 0x1f, R12 ;  /* 0x0000001fff197819 */ /* 0x000fc4000001140c */
[----:B------:R-:W-:Y:S01]  /*e810*/  STS.64 [R15], R88 ;  /* 0x000000580f007388 */ /* 0x000fe20000000a00 */
[----:B------:R-:W-:-:S03]  /*e820*/  LOP3.LUT R4, R4, 0xffffffe0, RZ, 0xc0, !PT ;  /* 0xffffffe004047812 */ /* 0x000fc600078ec0ff */
[----:B------:R4:W-:Y:S01]  /*e830*/  STS.64 [R15+0x800], R90 ;  /* 0x0008005a0f007388 */ /* 0x0009e20000000a00 */
[----:B------:R-:W-:Y:S02]  /*e840*/  IADD3 R4, -R4, R3, RZ ;  /* 0x0000000304047210 */ /* 0x000fe40007ffe1ff */
[----:B------:R-:W-:Y:S01]  /*e850*/  MOV R3, 0xff800000 ;  /* 0xff80000000037802 */ /* 0x000fe20000000f00 */
[----:B------:R-:W-:Y:S01]  /*e860*/  STS.64 [R17], R68 ;  /* 0x0000004411007388 */ /* 0x000fe20000000a00 */
[----:B------:R-:W-:Y:S01]  /*e870*/  LOP3.LUT P0, RZ, R4, 0x3, RZ, 0xc0, !PT ;  /* 0x0000000304ff7812 */ /* 0x000fe2000780c0ff */
[----:B------:R-:W-:Y:S01]  /*e880*/  IMAD.MOV R4, RZ, RZ, -R185 ;  /* 0x000000ffff047224 */ /* 0x000fe200078e0ab9 */
[----:B-1----:R-:W1:Y:S01]  /*e890*/  LDC.64 R8, c[0x0][0x2c0] ;  /* 0x0000b000ff087b82 */ /* 0x002e620000000a00 */
[----:B------:R-:W-:Y:S04]  /*e8a0*/  STS.64 [R17+0x800], R70 ;  /* 0x0008004611007388 */ /* 0x000fe80000000a00 */
[----:B------:R-:W-:Y:S04]  /*e8b0*/  STS.64 [R16], R72 ;  /* 0x0000004810007388 */ /* 0x000fe80000000a00 */
[----:B------:R-:W-:Y:S04]  /*e8c0*/  STS.64 [R16+0x800], R74 ;  /* 0x0008004a10007388 */ /* 0x000fe80000000a00 */
[----:B------:R-:W-:Y:S04]  /*e8d0*/  STS.64 [R20], R76 ;  /* 0x0000004c14007388 */ /* 0x000fe80000000a00 */
[----:B------:R5:W-:Y:S01]  /*e8e0*/  STS.64 [R20+0x800], R78 ;  /* 0x0008004e14007388 */ /* 0x000be20000000a00 */
[----:B----4-:R-:W3:Y:S03]  /*e8f0*/  LDC R15, c[0x0][0x270] ;  /* 0x00009c00ff0f7b82 */ /* 0x010ee60000000800 */
[----:B------:R-:W-:Y:S04]  /*e900*/  STS.64 [R21], R84 ;  /* 0x0000005415007388 */ /* 0x000fe80000000a00 */
[----:B------:R4:W-:Y:S04]  /*e910*/  STS.64 [R21+0x800], R86 ;  /* 0x0008005615007388 */ /* 0x0009e80000000a00 */
[----:B------:R1:W-:Y:S04]  /*e920*/  STS.64 [R22], R80 ;  /* 0x0000005016007388 */ /* 0x0003e80000000a00 */
[----:B------:R1:W-:Y:S01]  /*e930*/  STS.64 [R22+0x800], R82 ;  /* 0x0008005216007388 */ /* 0x0003e20000000a00 */
[----:B------:R-:W-:Y:S01]  /*e940*/  BAR.SYNC.DEFER_BLOCKING 0x0 ;  /* 0x0000000000007b1d */ /* 0x000fe20000010000 */
[----:B-----5:R-:W-:-:S05]  /*e950*/  LEA.HI R20, R25, R12, RZ, 0x2 ;  /* 0x0000000c19147211 */ /* 0x020fca00078f10ff */
[----:B------:R-:W1:Y:S01]  /*e960*/  S2R R14, SR_CTAID.Y ;  /* 0x00000000000e7919 */ /* 0x000e620000002600 */
[----:B---3--:R-:W-:Y:S01]  /*e970*/  IMAD R4, R15, R4, UR4 ;  /* 0x000000040f047e24 */ /* 0x008fe2000f8e0204 */
[----:B------:R-:W-:Y:S01]  /*e980*/  LOP3.LUT R25, R20, 0xffffffc, RZ, 0xc0, !PT ;  /* 0x0ffffffc14197812 */ /* 0x000fe200078ec0ff */
[----:B------:R-:W3:Y:S01]  /*e990*/  S2R R13, SR_CTAID.X ;  /* 0x00000000000d7919 */ /* 0x000ee20000002500 */
[----:B----4-:R-:W4:Y:S02]  /*e9a0*/  @P3 LDC R21, c[0x0][0x2e8] ;  /* 0x0000ba00ff153b82 */ /* 0x010f240000000800 */
[----:B------:R-:W-:-:S04]  /*e9b0*/  IADD3 R25, R12, -R25, RZ ;  /* 0x800000190c197210 */ /* 0x000fc80007ffe0ff */
[----:B------:R-:W-:Y:S01]  /*e9c0*/  LEA R184, R25, R184, 0x4 ;  /* 0x000000b819b87211 */ /* 0x000fe200078e20ff */
[----:B------:R-:W-:Y:S01]  /*e9d0*/  @P4 FMUL.FTZ R25, R6, 0.69314718246459960938 ;  /* 0x3f31721806194820 */ /* 0x000fe20000410000 */
[----:B------:R3:W3:Y:S03]  /*e9e0*/  LDS.128 R16, [R7] ;  /* 0x0000000007107984 */ /* 0x0006e60000000c00 */
[----:B--2---:R-:W-:Y:S01]  /*e9f0*/  @P4 FFMA.FTZ R3, R2, R23, R25 ;  /* 0x0000001702034223 */ /* 0x004fe20000010019 */
[----:B-1----:R-:W-:Y:S02]  /*ea00*/  IMAD R14, R14, R8, R185 ;  /* 0x000000080e0e7224 */ /* 0x002fe400078e02b9 */
[----:B------:R-:W-:Y:S02]  /*ea10*/  IMAD.MOV.U32 R8, RZ, RZ, -0x800000 ;  /* 0xff800000ff087424 */ /* 0x000fe400078e00ff */
[----:B----4-:R-:W-:Y:S01]  /*ea20*/  @P3 FFMA.FTZ R8, R0, R21, R5 ;  /* 0x0000001500083223 */ /* 0x010fe20000010005 */
[----:B---3--:R-:W-:Y:S01]  /*ea30*/  SHF.L.U32 R6, R13, 0x6, RZ ;  /* 0x000000060d067819 */ /* 0x008fe200000006ff */
[----:B------:R-:W-:Y:S01]  /*ea40*/  IMAD R14, R14, R15, R4 ;  /* 0x0000000f0e0e7224 */ /* 0x000fe200078e0204 */
[----:B------:R-:W-:-:S03]  /*ea50*/  SHF.L.U32 R4, R11, 0x2, RZ ;  /* 0x000000020b047819 */ /* 0x000fc600000006ff */
[----:B------:R-:W-:Y:S01]  /*ea60*/  IMAD R9, R14, R9, R6 ;  /* 0x000000090e097224 */ /* 0x000fe200078e0206 */
[----:B------:R-:W-:Y:S06]  /*ea70*/  @P0 BRA `(.L_x_5838) ;  /* 0x00000000002c0947 */ /* 0x000fec0003800000 */
[C---:B------:R-:W-:Y:S01]  /*ea80*/  VIADD R6, R184.reuse, 0x8 ;  /* 0x00000008b8067836 */ /* 0x040fe20000000000 */
[----:B------:R-:W-:Y:S01]  /*ea90*/  SHF.R.S32.HI R2, RZ, 0x1f, R184 ;  /* 0x0000001fff027819 */ /* 0x000fe200000114b8 */
[----:B------:R-:W-:Y:S01]  /*eaa0*/  ULDC.64 UR4, c[0x0][0x2b8] ;  /* 0x0000ae0000047ab9 */ /* 0x000fe20000000a00 */
[C---:B------:R-:W-:Y:S02]  /*eab0*/  IADD3 R0, P0, R9.reuse, R184, RZ ;  /* 0x000000b809007210 */ /* 0x040fe40007f1e0ff */
[-C--:B------:R-:W-:Y:S02]  /*eac0*/  ISETP.GE.AND P2, PT, R184, R175.reuse, PT ;  /* 0x000000afb800720c */ /* 0x080fe40003f46270 */
[----:B------:R-:W-:Y:S02]  /*ead0*/  ISETP.GE.AND P1, PT, R6, R175, PT ;  /* 0x000000af0600720c */ /* 0x000fe40003f26270 */
[----:B------:R-:W-:Y:S02]  /*eae0*/  LEA.HI.X.SX32 R11, R9, R2, 0x1, P0 ;  /* 0x00000002090b7211 */ /* 0x000fe400000f0eff */
[----:B------:R-:W-:-:S04]  /*eaf0*/  LEA R12, P0, R0, UR4, 0x2 ;  /* 0x00000004000c7c11 */ /* 0x000fc8000f8010ff */
[----:B------:R-:W-:-:S05]  /*eb00*/  LEA.HI.X R13, R0, UR5, R11, 0x2, P0 ;  /* 0x00000005000d7c11 */ /* 0x000fca00080f140b */
[----:B------:R1:W-:Y:S04]  /*eb10*/  @!P2 STG.E desc[UR10][R12.64], R3 ;  /* 0x000000030c00a986 */ /* 0x0003e8000c10190a */
[----:B------:R1:W-:Y:S02]  /*eb20*/  @!P1 STG.E desc[UR10][R12.64+0x20], R8 ;  /* 0x000020080c009986 */ /* 0x0003e4000c10190a */
.L_x_5838:
[----:B------:R-:W-:Y:S05]  /*eb30*/  BSYNC B0 ;  /* 0x0000000000007941 */ /* 0x000fea0003800000 */
.L_x_5837:
        /* <DEDUP_REMOVED lines=9> */
[-C--:B------:R-:W-:Y:S02]  /*ebd0*/  ISETP.GE.OR P1, PT, R10, R175.reuse, P0 ;  /* 0x000000af0a00720c */ /* 0x080fe40000726670 */
[----:B-1----:R-:W-:Y:S01]  /*ebe0*/  IMAD R3, R9, UR4, RZ ;  /* 0x0000000409037c24 */ /* 0x002fe2000f8e02ff */
[----:B------:R-:W1:Y:S01]  /*ebf0*/  LDS.128 R24, [R7+0x2000] ;  /* 0x0020000007187984 */ /* 0x000e620000000c00 */
[----:B------:R-:W-:Y:S01]  /*ec00*/  ULDC.64 UR4, c[0x0][0x288] ;  /* 0x0000a20000047ab9 */ /* 0x000fe20000000a00 */
[----:B------:R-:W-:Y:S01]  /*ec10*/  ISETP.GE.OR P5, PT, R0, R175, P0 ;  /* 0x000000af0000720c */ /* 0x000fe200007a6670 */
[C---:B------:R-:W-:Y:S01]  /*ec20*/  VIADD R2, R10.reuse, 0x8 ;  /* 0x000000080a027836 */ /* 0x040fe20000000000 */
[----:B------:R-:W5:Y:S01]  /*ec30*/  LDS.128 R20, [R7+0x2800] ;  /* 0x0028000007147984 */ /* 0x000f620000000c00 */
[----:B------:R-:W-:Y:S01]  /*ec40*/  IADD3 R6, P2, R3, R4, RZ ;  /* 0x0000000403067210 */ /* 0x000fe20007f5e0ff */
[----:B------:R-:W-:-:S02]  /*ec50*/  VIADD R0, R10, 0x28 ;  /* 0x000000280a007836 */ /* 0x000fc40000000000 */
[----:B------:R-:W5:Y:S01]  /*ec60*/  LDS.128 R12, [R7+0x3000] ;  /* 0x00300000070c7984 */ /* 0x000f620000000c00 */
[----:B------:R-:W-:Y:S01]  /*ec70*/  LEA.HI.X.SX32 R3, R3, R5, 0x1, P2 ;  /* 0x0000000503037211 */ /* 0x000fe200010f0eff */
[----:B------:R-:W-:Y:S01]  /*ec80*/  VIADD R4, R10, 0x18 ;  /* 0x000000180a047836 */ /* 0x000fe20000000000 */
[----:B------:R-:W-:Y:S01]  /*ec90*/  LEA R8, P2, R6, UR4, 0x2 ;  /* 0x0000000406087c11 */ /* 0x000fe2000f8410ff */
[----:B------:R1:W5:Y:S01]  /*eca0*/  LDS.128 R40, [R7+0x3800] ;  /* 0x0038000007287984 */ /* 0x0003620000000c00 */
[-C--:B------:R-:W-:Y:S01]  /*ecb0*/  ISETP.GE.OR P6, PT, R2, R175.reuse, P0 ;  /* 0x000000af0200720c */ /* 0x080fe200007c6670 */
[----:B------:R-:W-:Y:S01]  /*ecc0*/  VIADD R2, R10, 0x20 ;  /* 0x000000200a027836 */ /* 0x000fe20000000000 */
[----:B------:R-:W-:Y:S02]  /*ecd0*/  LEA.HI.X R9, R6, UR5, R3, 0x2, P2 ;  /* 0x0000000506097c11 */ /* 0x000fe400090f1403 */
[-C--:B------:R-:W-:Y:S01]  /*ece0*/  ISETP.GE.OR P2, PT, R0, R175.reuse, P0 ;  /* 0x000000af0000720c */ /* 0x080fe20000746670 */
[----:B------:R-:W-:Y:S01]  /*ecf0*/  VIADD R0, R10, 0x30 ;  /* 0x000000300a007836 */ /* 0x000fe20000000000 */
[-C--:B------:R-:W-:Y:S01]  /*ed00*/  ISETP.GE.OR P4, PT, R4, R175.reuse, P0 ;  /* 0x000000af0400720c */ /* 0x080fe20000786670 */
[----:B------:R-:W-:Y:S01]  /*ed10*/  VIADD R10, R10, 0x38 ;  /* 0x000000380a0a7836 */ /* 0x000fe20000000000 */
[----:B------:R5:W-:Y:S01]  /*ed20*/  @!P1 STG.E.64 desc[UR10][R8.64], R16 ;  /* 0x0000001008009986 */ /* 0x000be2000c101b0a */
[----:B------:R-:W-:-:S03]  /*ed30*/  ISETP.GE.OR P3, PT, R2, R175, P0 ;  /* 0x000000af0200720c */ /* 0x000fc60000766670 */
[----:B------:R5:W-:Y:S01]  /*ed40*/  @!P1 STG.E.64 desc[UR10][R8.64+0x8], R18 ;  /* 0x0000081208009986 */ /* 0x000be2000c101b0a */
[-C--:B------:R-:W-:Y:S02]  /*ed50*/  ISETP.GE.OR P1, PT, R0, R175.reuse, P0 ;  /* 0x000000af0000720c */ /* 0x080fe40000726670 */
[----:B------:R-:W-:Y:S01]  /*ed60*/  ISETP.GE.OR P0, PT, R10, R175, P0 ;  /* 0x000000af0a00720c */ /* 0x000fe20000706670 */
[----:B--2---:R2:W-:Y:S04]  /*ed70*/  @!P6 STG.E.128 desc[UR10][R8.64+0x800], R36 ;  /* 0x000800240800e986 */ /* 0x0045e8000c101d0a */
[----:B---3--:R2:W-:Y:S04]  /*ed80*/  @!P5 STG.E.128 desc[UR10][R8.64+0x1000], R32 ;  /* 0x001000200800d986 */ /* 0x0085e8000c101d0a */
[----:B----4-:R2:W-:Y:S04]  /*ed90*/  @!P4 STG.E.128 desc[UR10][R8.64+0x1800], R28 ;  /* 0x0018001c0800c986 */ /* 0x0105e8000c101d0a */
[----:B-1----:R2:W-:Y:S04]  /*eda0*/  @!P3 STG.E.128 desc[UR10][R8.64+0x2000], R24 ;  /* 0x002000180800b986 */ /* 0x0025e8000c101d0a */
[----:B-----5:R2:W-:Y:S04]  /*edb0*/  @!P2 STG.E.128 desc[UR10][R8.64+0x2800], R20 ;  /* 0x002800140800a986 */ /* 0x0205e8000c101d0a */
[----:B------:R2:W-:Y:S01]  /*edc0*/  @!P1 STG.E.128 desc[UR10][R8.64+0x3000], R12 ;  /* 0x0030000c08009986 */ /* 0x0005e2000c101d0a */
[----:B------:R-:W-:Y:S05]  /*edd0*/  @P0 EXIT ;  /* 0x000000000000094d */ /* 0x000fea0003800000 */
[----:B------:R-:W-:Y:S01]  /*ede0*/  STG.E.128 desc[UR10][R8.64+0x3800], R40 ;  /* 0x0038002808007986 */ /* 0x000fe2000c101d0a */
[----:B------:R-:W-:Y:S05]  /*edf0*/  EXIT ;  /* 0x000000000000794d */ /* 0x000fea0003800000 */
.L_x_5839:
        /* <DEDUP_REMOVED lines=16> */
.L_x_7928:


//--------------------- .text._ZN5flash24flash_fwd_splitkv_kernelI23Flash_fwd_kernel_traitsILi64ELi64ELi128ELi4ELb0ELb0EN7cutlass6half_tE19Flash_kernel_traitsILi64ELi64ELi128ELi4ES3_EELb1ELb0ELb0ELb0ELb0ELb1ELb1ELb0EEEvNS_16Flash_fwd_paramsE --------------------------
	.section	.text._ZN5flash24flash_fwd_splitkv_kernelI23Flash_fwd_kernel_traitsILi64ELi64ELi128ELi4ELb0ELb0EN7cutlass6half_tE19Flash_kernel_traitsILi64ELi64ELi128ELi4ES3_EELb1ELb0ELb0ELb0ELb0ELb1ELb1ELb0EEEvNS_16Flash_fwd_paramsE,"ax",@progbits
	.align	128
        .global         _ZN5flash24flash_fwd_splitkv_kernelI23Flash_fwd_kernel_traitsILi64ELi64ELi128ELi4ELb0ELb0EN7cutlass6half_tE19Flash_kernel_traitsILi64ELi64ELi128ELi4ES3_EELb1ELb0ELb0ELb0ELb0ELb1ELb1ELb0EEEvNS_16Flash_fwd_paramsE
        .type           _ZN5flash24flash_fwd_splitkv_kernelI23Flash_fwd_kernel_traitsILi64ELi64ELi128ELi4ELb0ELb0EN7cutlass6half_tE19Flash_kernel_traitsILi64ELi64ELi128ELi4ES3_EELb1ELb0ELb0ELb0ELb0ELb1ELb1ELb0EEEvNS_16Flash_fwd_paramsE,@function
        .size           _ZN5flash24flash_fwd_splitkv_kernelI23Flash_fwd_kernel_traitsILi64ELi64ELi128ELi4ELb0ELb0EN7cutlass6half_tE19Flash_kernel_traitsILi64ELi64ELi128ELi4ES3_EELb1ELb0ELb0ELb0ELb0ELb1ELb1ELb0EEEvNS_16Flash_fwd_paramsE,(.L_x_7929 - _ZN5flash24flash_fwd_splitkv_kernelI23Flash_fwd_kernel_traitsILi64ELi64ELi128ELi4ELb0ELb0EN7cutlass6half_tE19Flash_kernel_traitsILi64ELi64ELi128ELi4ES3_EELb1ELb0ELb0ELb0ELb0ELb1ELb1ELb0EEEvNS_16Flash_fwd_paramsE)
        .other          _ZN5flash24flash_fwd_splitkv_kernelI23Flash_fwd_kernel_traitsILi64ELi64ELi128ELi4ELb0ELb0EN7cutlass6half_tE19Flash_kernel_traitsILi64ELi64ELi128ELi4ES3_EELb1ELb0ELb0ELb0ELb0ELb1ELb1ELb0EEEvNS_16Flash_fwd_paramsE,@"STO_CUDA_ENTRY STV_DEFAULT"
_ZN5flash24flash_fwd_splitkv_kernelI23Flash_fwd_kernel_traitsILi64ELi64ELi128ELi4ELb0ELb0EN7cutlass6half_tE19Flash_kernel_traitsILi64ELi64ELi128ELi4ES3_EELb1ELb0ELb0ELb0ELb0ELb1ELb1ELb0EEEvNS_16Flash_fwd_paramsE:
.text._ZN5flash24flash_fwd_splitkv_kernelI23Flash_fwd_kernel_traitsILi64ELi64ELi128ELi4ELb0ELb0EN7cutlass6half_tE19Flash_kernel_traitsILi64ELi64ELi128ELi4ES3_EELb1ELb0ELb0ELb0ELb0ELb1ELb1ELb0EEEvNS_16Flash_fwd_paramsE:
        /* <DEDUP_REMOVED lines=60> */
.L_x_5840:
[----:B------:R-:W2:Y:S02]  /*03c0*/  LDC R8, c[0x0][0x2c8] ;  /* 0x0000b200ff087b82 */ /* 0x000ea40000000800 */
.L_x_5841:
[----:B------:R-:W4:Y:S02]  /*03d0*/  LDC.64 R2, c[0x0][0x308] ;  /* 0x0000c200ff027b82 */ /* 0x000f240000000a00 */
[----:B----4-:R-:W-:-:S04]  /*03e0*/  ISETP.NE.U32.AND P3, PT, R2, RZ, PT ;  /* 0x000000ff0200720c */ /* 0x010fc80003f65070 */
[----:B------:R-:W-:-:S13]  /*03f0*/  ISETP.NE.AND.EX P3, PT, R3, RZ, PT, P3 ;  /* 0x000000ff0300720c */ /* 0x000fda0003f65330 */
[----:B------:R-:W4:Y:S02]  /*0400*/  @P3 LDC.64 R2, c[0x0][0x308] ;  /* 0x0000c200ff023b82 */ /* 0x000f240000000a00 */
[----:B----4-:R-:W-:-:S05]  /*0410*/  @P3 IMAD.WIDE R2, R183, 0x4, R2 ;  /* 0x00000004b7023825 */ /* 0x010fca00078e0202 */
[----:B------:R4:W5:Y:S01]  /*0420*/  @P3 LDG.E R20, desc[UR12][R2.64] ;  /* 0x0000000c02143981 */ /* 0x000962000c1e1900 */
[----:B------:R-:W-:-:S05]  /*0430*/  IMAD.SHL.U32 R81, R23, 0x40, RZ ;  /* 0x0000004017517824 */ /* 0x000fca00078e00ff */
[----:B-1----:R-:W-:-:S13]  /*0440*/  ISETP.GT.AND P0, PT, R32, R81, PT ;  /* 0x000000512000720c */ /* 0x002fda0003f04270 */
[----:B------:R-:W-:Y:S05]  /*0450*/  @!P0 EXIT ;  /* 0x000000000000894d */ /* 0x000fea0003800000 */
[----:B------:R-:W1:Y:S01]  /*0460*/  LDC R9, c[0x0][0x10] ;  /* 0x00000400ff097b82 */ /* 0x000e620000000800 */
[----:B-----5:R-:W-:-:S07]  /*0470*/  @P3 IMAD.IADD R35, R20, 0x1, -R11 ;  /* 0x0000000114233824 */ /* 0x020fce00078e0a0b */
[----:B----4-:R-:W4:Y:S08]  /*0480*/  LDC R3, c[0x0][0x2c8] ;  /* 0x0000b200ff037b82 */ /* 0x010f300000000800 */
[----:B---3--:R-:W3:Y:S01]  /*0490*/  @!P3 LDC R7, c[0x0][0x2cc] ;  /* 0x0000b300ff07bb82 */ /* 0x008ee20000000800 */
[----:B-1----:R-:W-:-:S04]  /*04a0*/  IABS R13, R9 ;  /* 0x00000009000d7213 */ /* 0x002fc80000000000 */
[----:B------:R-:W1:Y:S01]  /*04b0*/  I2F.RP R2, R13 ;  /* 0x0000000d00027306 */ /* 0x000e620000209400 */
[----:B----4-:R-:W-:-:S05]  /*04c0*/  VIADD R3, R3, 0x7f ;  /* 0x0000007f03037836 */ /* 0x010fca0000000000 */
[----:B------:R-:W-:-:S04]  /*04d0*/  SHF.R.S32.HI R18, RZ, 0x1f, R3 ;  /* 0x0000001fff127819 */ /* 0x000fc80000011403 */
[----:B------:R-:W-:Y:S01]  /*04e0*/  LEA.HI R18, R18, R3, RZ, 0x7 ;  /* 0x0000000312127211 */ /* 0x000fe200078f38ff */
[----:B-1----:R-:W1:Y:S03]  /*04f0*/  MUFU.RCP R16, R2 ;  /* 0x0000000200107308 */ /* 0x002e660000001000 */
        /* <DEDUP_REMOVED lines=128> */
.L_x_5842:
        /* <DEDUP_REMOVED lines=24> */
.L_x_5843:
[----:B------:R-:W-:Y:S05]  /*0e80*/  @!P3 BRA `(.L_x_5844) ;  /* 0x000000040038b947 */ /* 0x000fea0003800000 */
[----:B-----5:R-:W2:Y:S01]  /*0e90*/  LDC R10, c[0x0][0x380] ;  /* 0x0000e000ff0a7b82 */ /* 0x020ea20000000800 */
[----:B------:R-:W-:Y:S01]  /*0ea0*/  LEA R7, R29, 0xffffff80, 0x7 ;  /* 0xffffff801d077811 */ /* 0x000fe200078e38ff */
[----:B------:R-:W-:-:S03]  /*0eb0*/  ULDC.64 UR4, c[0x0][0x230] ;  /* 0x00008c0000047ab9 */ /* 0x000fc60000000a00 */
[----:B-1----:R-:W-:Y:S02]  /*0ec0*/  IABS R2, R7 ;  /* 0x0000000700027213 */ /* 0x002fe40000000000 */
[----:B------:R-:W-:Y:S01]  /*0ed0*/  MOV R14, RZ ;  /* 0x000000ff000e7202 */ /* 0x000fe20000000f00 */
        /* <DEDUP_REMOVED lines=56> */
[----:B--2---:R-:W-:Y:S02]  /*1260*/  IMAD R5, R5, R2, RZ ;  /* 0x0000000205057224 */ /* 0x004fe400078e02ff */
[C---:B------:R-:W-:Y:S01]  /*1270*/  IMAD R8, R4.reuse, UR5, R13 ;  /* 0x0000000504087c24 */ /* 0x040fe2000f8e020d */
[----:B------:R-:W-:Y:S01]  /*1280*/  SHF.R.S32.HI R13, RZ, 0x1f, R36 ;  /* 0x0000001fff0d7819 */ /* 0x000fe20000011424 */
[----:B------:R-:W-:Y:S01]  /*1290*/  ULDC.64 UR4, c[0x0][0x260] ;  /* 0x0000980000047ab9 */ /* 0x000fe20000000a00 */
[----:B------:R-:W-:Y:S02]  /*12a0*/  IMAD R3, R4, R3, R5 ;  /* 0x0000000304037224 */ /* 0x000fe400078e0205 */
[----:B------:R-:W-:Y:S01]  /*12b0*/  IADD3 R11, R11, R8, RZ ;  /* 0x000000080b0b7210 */ /* 0x000fe20007ffe0ff */
[----:B-1----:R-:W-:-:S02]  /*12c0*/  IMAD R8, R21, R120, RZ ;  /* 0x0000007815087224 */ /* 0x002fc400078e02ff */
[----:B------:R-:W-:Y:S02]  /*12d0*/  IMAD R9, R13, UR4, RZ ;  /* 0x000000040d097c24 */ /* 0x000fe4000f8e02ff */
[C---:B------:R-:W-:Y:S02]  /*12e0*/  IMAD R8, R7.reuse, R121, R8 ;  /* 0x0000007907087224 */ /* 0x040fe400078e0208 */
[----:B------:R-:W-:-:S04]  /*12f0*/  IMAD.WIDE.U32 R10, R7, R120, R10 ;  /* 0x00000078070a7225 */ /* 0x000fc800078e000a */
[----:B------:R-:W-:Y:S02]  /*1300*/  IMAD.IADD R11, R11, 0x1, R8 ;  /* 0x000000010b0b7824 */ /* 0x000fe400078e0208 */
[----:B------:R-:W-:-:S04]  /*1310*/  IMAD.WIDE.U32 R38, R4, R2, RZ ;  /* 0x0000000204267225 */ /* 0x000fc800078e00ff */
[C---:B------:R-:W-:Y:S01]  /*1320*/  IMAD R9, R36.reuse, UR5, R9 ;  /* 0x0000000524097c24 */ /* 0x040fe2000f8e0209 */
[----:B------:R-:W-:Y:S01]  /*1330*/  IADD3 R4, R39, R3, RZ ;  /* 0x0000000327047210 */ /* 0x000fe20007ffe0ff */
[----:B------:R-:W-:-:S05]  /*1340*/  IMAD.WIDE.U32 R16, R36, UR4, R10 ;  /* 0x0000000424107c25 */ /* 0x000fca000f8e000a */
[----:B------:R-:W-:Y:S01]  /*1350*/  IADD3 R9, R17, R9, RZ ;  /* 0x0000000911097210 */ /* 0x000fe20007ffe0ff */
[----:B------:R-:W-:Y:S06]  /*1360*/  BRA `(.L_x_5845) ;  /* 0x0000000400287947 */ /* 0x000fec0003800000 */
.L_x_5844:
        /* <DEDUP_REMOVED lines=47> */
.L_x_5846:
        /* <DEDUP_REMOVED lines=27> */
.L_x_5845:
[----:B------:R-:W-:Y:S01]  /*1810*/  ISETP.NE.AND P0, PT, R12, -0x1, PT ;  /* 0xffffffff0c00780c */ /* 0x000fe20003f05270 */
[----:B------:R-:W1:Y:S01]  /*1820*/  S2UR UR8, SR_CgaCtaId ;  /* 0x00000000000879c3 */ /* 0x000e620000008800 */
[----:B------:R-:W-:Y:S01]  /*1830*/  SHF.R.S32.HI R5, RZ, 0x1f, R28 ;  /* 0x0000001fff057819 */ /* 0x000fe2000001141c */
[----:B------:R-:W-:Y:S01]  /*1840*/  ULDC.64 UR4, c[0x0][0x258] ;  /* 0x0000960000047ab9 */ /* 0x000fe20000000a00 */
[----:B------:R-:W-:Y:S01]  /*1850*/  IMAD.IADD R173, R32, 0x1, -R81 ;  /* 0x0000000120ad7824 */ /* 0x000fe200078e0a51 */
[----:B------:R-:W-:Y:S01]  /*1860*/  ULDC.64 UR6, c[0x0][0x268] ;  /* 0x00009a0000067ab9 */ /* 0x000fe20000000a00 */
[----:B------:R-:W-:Y:S01]  /*1870*/  LEA.HI R19, R5, R28, RZ, 0x3 ;  /* 0x0000001c05137211 */ /* 0x000fe200078f18ff */
[----:B------:R-:W-:Y:S01]  /*1880*/  VIADD R179, R29, 0xffffffff ;  /* 0xffffffff1db37836 */ /* 0x000fe20000000000 */
[----:B------:R-:W-:Y:S02]  /*1890*/  BSSY B0, `(.L_x_5847) ;  /* 0x0000046000007945 */ /* 0x000fe40003800000 */
[----:B------:R-:W-:-:S02]  /*18a0*/  SHF.R.S32.HI R14, RZ, 0x3, R19 ;  /* 0x00000003ff0e7819 */ /* 0x000fc40000011413 */
[----:B------:R-:W-:Y:S01]  /*18b0*/  LOP3.LUT R19, R19, 0xfffffff8, RZ, 0xc0, !PT ;  /* 0xfffffff813137812 */ /* 0x000fe200078ec0ff */
[----:B-----5:R-:W2:Y:S01]  /*18c0*/  @P0 LDC.64 R10, c[0x0][0x240] ;  /* 0x00009000ff0a0b82 */ /* 0x020ea20000000a00 */
[----:B------:R-:W-:Y:S01]  /*18d0*/  @!P0 SHF.R.S32.HI R17, RZ, 0x1f, R183 ;  /* 0x0000001fff118819 */ /* 0x000fe200000114b7 */
[----:B------:R-:W-:Y:S01]  /*18e0*/  IMAD.SHL.U32 R18, R14, 0x40, RZ ;  /* 0x000000400e127824 */ /* 0x000fe200078e00ff */
[----:B------:R-:W-:Y:S01]  /*18f0*/  SHF.R.S32.HI R15, RZ, 0x1f, R14 ;  /* 0x0000001fff0f7819 */ /* 0x000fe2000001140e */
[----:B------:R-:W-:Y:S01]  /*1900*/  IMAD.IADD R8, R28, 0x1, -R19 ;  /* 0x000000011c087824 */ /* 0x000fe200078e0a13 */
[----:B------:R-:W-:Y:S02]  /*1910*/  IADD3 R19, R14, 0x20, RZ ;  /* 0x000000200e137810 */ /* 0x000fe40007ffe0ff */
[----:B------:R-:W-:Y:S01]  /*1920*/  LOP3.LUT R18, R18, 0x1c0, RZ, 0xc0, !PT ;  /* 0x000001c012127812 */ /* 0x000fe200078ec0ff */
[----:B------:R-:W3:Y:S01]  /*1930*/  @!P0 LDC.64 R2, c[0x0][0x228] ;  /* 0x00008a00ff028b82 */ /* 0x000ee20000000a00 */
[----:B------:R-:W-:-:S02]  /*1940*/  IMAD.SHL.U32 R181, R8, 0x8, RZ ;  /* 0x0000000808b57824 */ /* 0x000fc400078e00ff */
[----:B------:R-:W-:-:S03]  /*1950*/  IMAD.WIDE R22, R23, 0x40, R14 ;  /* 0x0000004017167825 */ /* 0x000fc600078e020e */
[----:B------:R-:W-:Y:S02]  /*1960*/  LOP3.LUT R180, R18, 0x38, R181, 0xf8, !PT ;  /* 0x0000003812b47812 */ /* 0x000fe400078ef8b5 */
[----:B------:R-:W-:Y:S01]  /*1970*/  IADD3 R38, P1, R181, R38, RZ ;  /* 0x00000026b5267210 */ /* 0x000fe20007f3e0ff */
[----:B--2---:R-:W-:-:S04]  /*1980*/  @P0 IMAD.WIDE.U32 R24, R12, R10, RZ ;  /* 0x0000000a0c180225 */ /* 0x004fc800078e00ff */
[----:B------:R-:W-:Y:S01]  /*1990*/  @P0 IMAD R11, R12, R11, R25 ;  /* 0x0000000b0c0b0224 */ /* 0x000fe200078e0219 */
[----:B------:R-:W-:Y:S01]  /*19a0*/  LEA.HI R12, R5, R28, RZ, 0x6 ;  /* 0x0000001c050c7211 */ /* 0x000fe200078f30ff */
[----:B------:R-:W-:Y:S02]  /*19b0*/  VIADD R25, R14, 0x10 ;  /* 0x000000100e197836 */ /* 0x000fe40000000000 */
[-C--:B---3--:R-:W-:Y:S01]  /*19c0*/  @!P0 IMAD R10, R17, R2.reuse, RZ ;  /* 0x00000002110a8224 */ /* 0x088fe200078e02ff */
[----:B------:R-:W-:Y:S01]  /*19d0*/  SHF.R.U32.HI R17, RZ, 0x3, R18 ;  /* 0x00000003ff117819 */ /* 0x000fe20000011612 */
[C---:B------:R-:W-:Y:S01]  /*19e0*/  @!P0 IMAD.WIDE.U32 R26, R183.reuse, R2, RZ ;  /* 0x00000002b71a8225 */ /* 0x040fe200078e00ff */
[----:B------:R-:W-:Y:S02]  /*19f0*/  SHF.R.S32.HI R2, RZ, 0x1f, R0 ;  /* 0x0000001fff027819 */ /* 0x000fe40000011400 */
[----:B------:R-:W-:Y:S01]  /*1a00*/  LOP3.LUT R180, R180, R17, RZ, 0x3c, !PT ;  /* 0x00000011b4b47212 */ /* 0x000fe200078e3cff */
[----:B------:R-:W-:Y:S01]  /*1a10*/  @!P0 IMAD R3, R183, R3, R10 ;  /* 0x00000003b7038224 */ /* 0x000fe200078e020a */
[----:B------:R-:W-:Y:S01]  /*1a20*/  @!P0 MOV R24, R26 ;  /* 0x0000001a00188202 */ /* 0x000fe20000000f00 */
[----:B------:R-:W-:Y:S01]  /*1a30*/  IMAD.SHL.U32 R17, R12, 0x8, RZ ;  /* 0x000000080c117824 */ /* 0x000fe200078e00ff */
[----:B------:R-:W-:Y:S01]  /*1a40*/  IADD3 R10, P2, R181, R16, RZ ;  /* 0x00000010b50a7210 */ /* 0x000fe20007f5e0ff */
[----:B------:R-:W-:Y:S01]  /*1a50*/  @!P0 IMAD.IADD R11, R27, 0x1, R3 ;  /* 0x000000011b0b8824 */ /* 0x000fe200078e0203 */
[----:B------:R-:W-:Y:S01]  /*1a60*/  IADD3 R30, P0, R181, R24, RZ ;  /* 0x00000018b51e7210 */ /* 0x000fe20007f1e0ff */
[----:B------:R-:W-:Y:S01]  /*1a70*/  IMAD R3, R2, UR4, RZ ;  /* 0x0000000402037c24 */ /* 0x000fe2000f8e02ff */
[----:B------:R-:W-:Y:S01]  /*1a80*/  SHF.R.S32.HI R2, RZ, 0x1f, R181 ;  /* 0x0000001fff027819 */ /* 0x000fe200000114b5 */
[----:B------:R-:W-:Y:S01]  /*1a90*/  IMAD R27, R13, UR6, RZ ;  /* 0x000000060d1b7c24 */ /* 0x000fe2000f8e02ff */
[----:B------:R-:W-:Y:S01]  /*1aa0*/  LOP3.LUT R180, R180, 0xfffffe00, R17, 0xf8, !PT ;  /* 0xfffffe00b4b47812 */ /* 0x000fe200078ef811 */
[----:B------:R-:W-:Y:S01]  /*1ab0*/  VIADD R17, R14, 0x30 ;  /* 0x000000300e117836 */ /* 0x000fe20000000000 */
[-C--:B------:R-:W-:Y:S01]  /*1ac0*/  ISETP.GE.AND P4, PT, R25, R173.reuse, PT ;  /* 0x000000ad1900720c */ /* 0x080fe20003f86270 */
[----:B------:R-:W-:Y:S01]  /*1ad0*/  IMAD.X R31, R2, 0x1, R11, P0 ;  /* 0x00000001021f7824 */ /* 0x000fe200000e060b */
[----:B------:R-:W-:Y:S01]  /*1ae0*/  ISETP.GE.AND P0, PT, R14, R173, PT ;  /* 0x000000ad0e00720c */ /* 0x000fe20003f06270 */
[C---:B------:R-:W-:Y:S01]  /*1af0*/  IMAD.X R39, R2.reuse, 0x1, R4, P1 ;  /* 0x0000000102277824 */ /* 0x040fe200008e0604 */
[----:B------:R-:W-:Y:S01]  /*1b00*/  IADD3.X R11, R2, R9, RZ, P2, !PT ;  /* 0x00000009020b7210 */ /* 0x000fe200017fe4ff */
[C---:B------:R-:W-:Y:S01]  /*1b10*/  IMAD.WIDE.U32 R30, R0.reuse, UR4, R30 ;  /* 0x00000004001e7c25 */ /* 0x040fe2000f8e001e */
[----:B------:R-:W-:Y:S01]  /*1b20*/  UMOV UR4, 0x400 ;  /* 0x0000040000047882 */ /* 0x000fe20000000000 */
[-C--:B------:R-:W-:Y:S01]  /*1b30*/  ISETP.GE.AND P2, PT, R19, R173.reuse, PT ;  /* 0x000000ad1300720c */ /* 0x080fe20003f46270 */
[----:B-1----:R-:W-:Y:S01]  /*1b40*/  ULEA UR4, UR8, UR4, 0x18 ;  /* 0x0000000408047291 */ /* 0x002fe2000f8ec03f */
[----:B------:R-:W-:Y:S01]  /*1b50*/  IMAD.SHL.U32 R2, R179, 0x80, RZ ;  /* 0x00000080b3027824 */ /* 0x000fe200078e00ff */
[----:B------:R-:W-:Y:S01]  /*1b60*/  ISETP.GE.AND P1, PT, R17, R173, PT ;  /* 0x000000ad1100720c */ /* 0x000fe20003f26270 */
[----:B------:R-:W-:-:S02]  /*1b70*/  IMAD R3, R0, UR5, R3 ;  /* 0x0000000500037c24 */ /* 0x000fc4000f8e0203 */
[----:B------:R-:W-:Y:S01]  /*1b80*/  IMAD R27, R36, UR7, R27 ;  /* 0x00000007241b7c24 */ /* 0x000fe2000f8e021b */
[----:B------:R-:W-:Y:S01]  /*1b90*/  IADD3 R4, -R2, R35, RZ ;  /* 0x0000002302047210 */ /* 0x000fe20007ffe1ff */
[----:B------:R-:W-:Y:S01]  /*1ba0*/  IMAD.WIDE.U32 R36, R36, UR6, R38 ;  /* 0x0000000624247c25 */ /* 0x000fe2000f8e0026 */
[----:B------:R-:W-:-:S03]  /*1bb0*/  LEA R180, R180, UR4, 0x1 ;  /* 0x00000004b4b47c11 */ /* 0x000fc6000f8e08ff */
[----:B------:R-:W-:Y:S01]  /*1bc0*/  IMAD.IADD R13, R31, 0x1, R3 ;  /* 0x000000011f0d7824 */ /* 0x000fe200078e0203 */
        /* <DEDUP_REMOVED lines=18> */
.L_x_5848:
[----:B------:R-:W-:Y:S05]  /*1cf0*/  BSYNC B0 ;  /* 0x0000000000007941 */ /* 0x000fea0003800000 */
.L_x_5847:
        /* <DEDUP_REMOVED lines=22> */
.L_x_5850:
[----:B------:R-:W-:Y:S05]  /*1e60*/  BSYNC B0 ;  /* 0x0000000000007941 */ /* 0x000fea0003800000 */
.L_x_5849:
        /* <DEDUP_REMOVED lines=22> */
.L_x_5852:
[----:B------:R-:W-:Y:S05]  /*1fd0*/  BSYNC B0 ;  /* 0x0000000000007941 */ /* 0x000fea0003800000 */
.L_x_5851:
        /* <DEDUP_REMOVED lines=21> */
.L_x_5854:
[----:B------:R-:W-:Y:S05]  /*2130*/  BSYNC B0 ;  /* 0x0000000000007941 */ /* 0x000fea0003800000 */
.L_x_5853:
[----:B------:R-:W1:Y:S01]  /*2140*/  LDC.64 R122, c[0x0][0x250] ;  /* 0x00009400ff7a7b82 */ /* 0x000e620000000a00 */
[C---:B------:R-:W-:Y:S01]  /*2150*/  ISETP.GE.AND P2, PT, R14.reuse, R4, PT ;  /* 0x000000040e00720c */ /* 0x040fe20003f46270 */
[C---:B------:R-:W-:Y:S01]  /*2160*/  IMAD R101, R15.reuse, R120, RZ ;  /* 0x000000780f657224 */ /* 0x040fe200078e02ff */
[C---:B------:R-:W-:Y:S01]  /*2170*/  IADD3 R30, P0, R14.reuse, R7, RZ ;  /* 0x000000070e1e7210 */ /* 0x040fe20007f1e0ff */
[C---:B------:R-:W-:Y:S01]  /*2180*/  VIADD R3, R14.reuse, 0x40 ;  /* 0x000000400e037836 */ /* 0x040fe20000000000 */
[----:B------:R-:W-:Y:S01]  /*2190*/  BSSY B0, `(.L_x_5855) ;  /* 0x0000018000007945 */ /* 0x000fe20003800000 */
[C---:B------:R-:W-:Y:S01]  /*21a0*/  VIADD R13, R14.reuse, 0x50 ;  /* 0x000000500e0d7836 */ /* 0x040fe20000000000 */
[----:B------:R-:W-:Y:S01]  /*21b0*/  IADD3.X R21, R15, R21, RZ, P0, !PT ;  /* 0x000000150f157210 */ /* 0x000fe200007fe4ff */
[C---:B------:R-:W-:Y:S01]  /*21c0*/  IMAD R101, R14.reuse, R121, R101 ;  /* 0x000000790e657224 */ /* 0x040fe200078e0265 */
[----:B------:R-:W-:Y:S01]  /*21d0*/  ISETP.GE.AND P1, PT, R25, R4, PT ;  /* 0x000000041900720c */ /* 0x000fe20003f26270 */
[----:B------:R-:W-:Y:S01]  /*21e0*/  IMAD.WIDE.U32 R128, R14, R120, R10 ;  /* 0x000000780e807225 */ /* 0x000fe200078e000a */
[----:B------:R-:W-:-:S02]  /*21f0*/  ISETP.GE.AND P0, PT, R19, R4, PT ;  /* 0x000000041300720c */ /* 0x000fc40003f06270 */
[-C--:B------:R-:W-:Y:S01]  /*2200*/  ISETP.GE.AND P6, PT, R17, R4.reuse, PT ;  /* 0x000000041100720c */ /* 0x080fe20003fc6270 */
[----:B------:R-:W-:Y:S01]  /*2210*/  VIADD R11, R14, 0x60 ;  /* 0x000000600e0b7836 */ /* 0x000fe20000000000 */
        /* <DEDUP_REMOVED lines=9> */
[----:B-1----:R-:W-:-:S04]  /*22b0*/  LEA R22, P2, R128, UR6, 0x1 ;  /* 0x0000000680167c11 */ /* 0x002fc8000f8408ff */
[----:B------:R-:W-:-:S05]  /*22c0*/  LEA.HI.X R23, R128, UR7, R101, 0x1, P2 ;  /* 0x0000000780177c11 */ /* 0x000fca00090f0c65 */
[----:B------:R-:W-:Y:S01]  /*22d0*/  @!PT LDS RZ, [RZ] ;  /* 0x00000000fffff984 */ /* 0x000fe20000000800 */
[----:B------:R-:W-:Y:S01]  /*22e0*/  @!PT LDS RZ, [RZ] ;  /* 0x00000000fffff984 */ /* 0x000fe20000000800 */
[----:B------:R-:W-:Y:S01]  /*22f0*/  @!PT LDS RZ, [RZ] ;  /* 0x00000000fffff984 */ /* 0x000fe20000000800 */
[----:B------:R1:W-:Y:S04]  /*2300*/  LDGSTS.E.BYPASS.LTC128B.128 [R180+0x2000], desc[UR12][R22.64] ;  /* 0x0200000016b47fae */ /* 0x0003e8000b901d4c */
.L_x_5856:
[----:B------:R-:W-:Y:S05]  /*2310*/  BSYNC B0 ;  /* 0x0000000000007941 */ /* 0x000fea0003800000 */
.L_x_5855:
        /* <DEDUP_REMOVED lines=13> */
[----:B-1----:R-:W-:-:S04]  /*23f0*/  LEA R22, P1, R9, UR6, 0x1 ;  /* 0x0000000609167c11 */ /* 0x002fc8000f8208ff */
[----:B------:R-:W-:-:S05]  /*2400*/  LEA.HI.X R23, R9, UR7, R0, 0x1, P1 ;  /* 0x0000000709177c11 */ /* 0x000fca00088f0c00 */
[----:B------:R-:W-:Y:S01]  /*2410*/  @!PT LDS RZ, [RZ] ;  /* 0x00000000fffff984 */ /* 0x000fe20000000800 */
[----:B------:R-:W-:Y:S01]  /*2420*/  @!PT LDS RZ, [RZ] ;  /* 0x00000000fffff984 */ /* 0x000fe20000000800 */
[----:B------:R-:W-:Y:S01]  /*2430*/  @!PT LDS RZ, [RZ] ;  /* 0x00000000fffff984 */ /* 0x000fe20000000800 */
[----:B------:R1:W-:Y:S04]  /*2440*/  LDGSTS.E.BYPASS.LTC128B.128 [R180+0x2800], desc[UR12][R22.64] ;  /* 0x0280000016b47fae */ /* 0x0003e8000b901d4c */
.L_x_5858:
[----:B------:R-:W-:Y:S05]  /*2450*/  BSYNC B0 ;  /* 0x0000000000007941 */ /* 0x000fea0003800000 */
.L_x_5857:
        /* <DEDUP_REMOVED lines=18> */
.L_x_5860:
[----:B------:R-:W-:Y:S05]  /*2580*/  BSYNC B0 ;  /* 0x0000000000007941 */ /* 0x000fea0003800000 */
.L_x_5859:
        /* <DEDUP_REMOVED lines=17> */
.L_x_5862:
[----:B------:R-:W-:Y:S05]  /*26a0*/  BSYNC B0 ;  /* 0x0000000000007941 */ /* 0x000fea0003800000 */
.L_x_5861:
        /* <DEDUP_REMOVED lines=15> */
.L_x_5864:
[----:B------:R-:W-:Y:S05]  /*27a0*/  BSYNC B0 ;  /* 0x0000000000007941 */ /* 0x000fea0003800000 */
.L_x_5863:
        /* <DEDUP_REMOVED lines=17> */
.L_x_5866:
[----:B------:R-:W-:Y:S05]  /*28c0*/  BSYNC B0 ;  /* 0x0000000000007941 */ /* 0x000fea0003800000 */
.L_x_5865:
        /* <DEDUP_REMOVED lines=17> */
.L_x_5868:
[----:B------:R-:W-:Y:S05]  /*29e0*/  BSYNC B0 ;  /* 0x0000000000007941 */ /* 0x000fea0003800000 */
.L_x_5867:
        /* <DEDUP_REMOVED lines=17> */
.L_x_5870:
[----:B------:R-:W-:Y:S05]  /*2b00*/  BSYNC B0 ;  /* 0x0000000000007941 */ /* 0x000fea0003800000 */
.L_x_5869:
[----:B------:R-:W0:Y:S01]  /*2b10*/  LDGDEPBAR ;  /* 0x00000000000079af */ /* 0x000e220000000000 */
[----:B------:R-:W-:Y:S01]  /*2b20*/  ISETP.GE.AND P2, PT, R14, R4, PT ;  /* 0x000000040e00720c */ /* 0x000fe20003f46270 */
[----:B-1----:R-:W-:Y:S01]  /*2b30*/  IMAD R33, R21, R122, RZ ;  /* 0x0000007a15217224 */ /* 0x002fe200078e02ff */
        /* <DEDUP_REMOVED lines=31> */
.L_x_5872:
[----:B------:R-:W-:Y:S05]  /*2d30*/  BSYNC B0 ;  /* 0x0000000000007941 */ /* 0x000fea0003800000 */
.L_x_5871:
        /* <DEDUP_REMOVED lines=22> */
.L_x_5874:
[----:B------:R-:W-:Y:S05]  /*2ea0*/  BSYNC B0 ;  /* 0x0000000000007941 */ /* 0x000fea0003800000 */
.L_x_5873:
        /* <DEDUP_REMOVED lines=30> */
.L_x_5876:
[----:B------:R-:W-:Y:S05]  /*3090*/  BSYNC B0 ;  /* 0x0000000000007941 */ /* 0x000fea0003800000 */
.L_x_5875:
        /* <DEDUP_REMOVED lines=14> */
.L_x_5878:
[----:B------:R-:W-:Y:S05]  /*3180*/  BSYNC B0 ;  /* 0x0000000000007941 */ /* 0x000fea0003800000 */
.L_x_5877:
        /* <DEDUP_REMOVED lines=13> */
.L_x_5880:
[----:B------:R-:W-:Y:S05]  /*3260*/  BSYNC B0 ;  /* 0x0000000000007941 */ /* 0x000fea0003800000 */
.L_x_5879:
        /* <DEDUP_REMOVED lines=14> */
.L_x_5882:
[----:B------:R-:W-:Y:S05]  /*3350*/  BSYNC B0 ;  /* 0x0000000000007941 */ /* 0x000fea0003800000 */
.L_x_5881:
        /* <DEDUP_REMOVED lines=14> */
.L_x_5884:
[----:B------:R-:W-:Y:S05]  /*3440*/  BSYNC B0 ;  /* 0x0000000000007941 */ /* 0x000fea0003800000 */
.L_x_5883:
        /* <DEDUP_REMOVED lines=22> */
.L_x_5886:
[----:B------:R-:W-:Y:S05]  /*35b0*/  BSYNC B0 ;  /* 0x0000000000007941 */ /* 0x000fea0003800000 */
.L_x_5885:
[----:B------:R-:W-:Y:S01]  /*35c0*/  LDSM.16.M88.4 R16, [R172] ;  /* 0x00000000ac10783b */ /* 0x000fe20000000200 */
[----:B------:R-:W-:Y:S01]  /*35d0*/  LOP3.LUT P0, RZ, R8, 0x2, RZ, 0xc0, !PT ;  /* 0x0000000208ff7812 */ /* 0x000fe2000780c0ff */
[----:B------:R-:W-:Y:S01]  /*35e0*/  ULDC UR10, c[0x0][0x39c] ;  /* 0x0000e700000a7ab9 */ /* 0x000fe20000000800 */
[----:B------:R-:W-:Y:S01]  /*35f0*/  LEA R170, R3, R172, 0x1 ;  /* 0x000000ac03aa7211 */ /* 0x000fe200078e08ff */
[----:B------:R-:W5:Y:S01]  /*3600*/  LDSM.16.M88.4 R20, [R171+0x2000] ;  /* 0x00200000ab14783b */ /* 0x000f620000000200 */
[----:B------:R-:W-:Y:S02]  /*3610*/  SEL R0, R0, 0xfffffff0, !P0 ;  /* 0xfffffff000007807 */ /* 0x000fe40004000000 */
[----:B------:R-:W-:Y:S01]  /*3620*/  LOP3.LUT P0, RZ, R8, 0x4, RZ, 0xc0, !PT ;  /* 0x0000000408ff7812 */ /* 0x000fe2000780c0ff */
[----:B------:R-:W-:Y:S01]  /*3630*/  LDSM.16.M88.4 R12, [R170] ;  /* 0x00000000aa0c783b */ /* 0x000fe20000000200 */
[----:B------:R-:W-:Y:S02]  /*3640*/  LEA R165, R0, R171, 0x1 ;  /* 0x000000ab00a57211 */ /* 0x000fe400078e08ff */
[C---:B------:R-:W-:Y:S01]  /*3650*/  IADD3 R8, R171.reuse, 0x2000, RZ ;  /* 0x00002000ab087810 */ /* 0x040fe20007ffe0ff */
[----:B------:R-:W3:Y:S01]  /*3660*/  LDSM.16.M88.4 R44, [R171+0x2800] ;  /* 0x00280000ab2c783b */ /* 0x000ee20000000200 */
[----:B------:R-:W-:-:S02]  /*3670*/  IADD3 R168, R171, 0x2040, RZ ;  /* 0x00002040aba87810 */ /* 0x000fc40007ffe0ff */
[----:B------:R-:W-:Y:S01]  /*3680*/  LEA R169, R5, R172, 0x1 ;  /* 0x000000ac05a97211 */ /* 0x000fe200078e08ff */
[----:B------:R-:W3:Y:S01]  /*3690*/  LDSM.16.M88.4 R52, [R165+0x2000] ;  /* 0x00200000a534783b */ /* 0x000ee20000000200 */
[----:B------:R-:W-:Y:S02]  /*36a0*/  LEA R81, R34, R81, 0x4 ;  /* 0x0000005122517211 */ /* 0x000fe400078e20ff */
[----:B------:R-:W-:Y:S01]  /*36b0*/  LEA R167, R3, R169, 0x1 ;  /* 0x000000a903a77211 */ /* 0x000fe200078e08ff */
[----:B------:R-:W3:Y:S01]  /*36c0*/  LDSM.16.M88.4 R48, [R165+0x2800] ;  /* 0x00280000a530783b */ /* 0x000ee20000000200 */
[----:B------:R-:W-:Y:S02]  /*36d0*/  @P0 IADD3 R168, R8, -0x40, RZ ;  /* 0xffffffc008a80810 */ /* 0x000fe40007ffe0ff */
[----:B------:R-:W-:Y:S01]  /*36e0*/  ISETP.GT.AND P1, PT, R179, R174, PT ;  /* 0x000000aeb300720c */ /* 0x000fe20003f24270 */
[----:B-1----:R-:W-:Y:S01]  /*36f0*/  LDSM.16.M88.4 R8, [R169] ;  /* 0x00000000a908783b */ /* 0x002fe20000000200 */
[----:B------:R-:W-:-:S02]  /*3700*/  LEA R100, R0, R168, 0x1 ;  /* 0x000000a800647211 */ /* 0x000fc400078e08ff */
[----:B------:R-:W-:Y:S01]  /*3710*/  LOP3.LUT R166, R4, R7, RZ, 0xfc, !PT ;  /* 0x0000000704a67212 */ /* 0x000fe200078efcff */
[----:B------:R-:W1:Y:S01]  /*3720*/  LDSM.16.M88.4 R36, [R168] ;  /* 0x00000000a824783b */ /* 0x000e620000000200 */
[C---:B------:R-:W-:Y:S02]  /*3730*/  IADD3 R161, R168.reuse, 0x800, RZ ;  /* 0x00000800a8a17810 */ /* 0x040fe40007ffe0ff */
[C---:B------:R-:W-:Y:S01]  /*3740*/  IADD3 R160, R168.reuse, 0x1000, RZ ;  /* 0x00001000a8a07810 */ /* 0x040fe20007ffe0ff */
[----:B--2-4-:R-:W-:Y:S01]  /*3750*/  LDSM.16.M88.4 R40, [R167] ;  /* 0x00000000a728783b */ /* 0x014fe20000000200 */
[C---:B------:R-:W-:Y:S02]  /*3760*/  IADD3 R159, R168.reuse, 0x1800, RZ ;  /* 0x00001800a89f7810 */ /* 0x040fe40007ffe0ff */
[C---:B------:R-:W-:Y:S01]  /*3770*/  IADD3 R158, R168.reuse, 0x2000, RZ ;  /* 0x00002000a89e7810 */ /* 0x040fe20007ffe0ff */
[----:B------:R-:W-:Y:S01]  /*3780*/  LDSM.16.M88.4 R68, [R100] ;  /* 0x000000006444783b */ /* 0x000fe20000000200 */
[----:B------:R-:W-:-:S02]  /*3790*/  IADD3 R157, R168, 0x2800, RZ ;  /* 0x00002800a89d7810 */ /* 0x000fc40007ffe0ff */
[C---:B------:R-:W-:Y:S01]  /*37a0*/  IADD3 R156, R168.reuse, 0x3000, RZ ;  /* 0x00003000a89c7810 */ /* 0x040fe20007ffe0ff */
[----:B------:R-:W2:Y:S01]  /*37b0*/  LDSM.16.M88.4 R64, [R168+0x800] ;  /* 0x00080000a840783b */ /* 0x000ea20000000200 */
[----:B------:R-:W-:Y:S01]  /*37c0*/  IADD3 R102, R168, 0x3800, RZ ;  /* 0x00003800a8667810 */ /* 0x000fe20007ffe0ff */
[C---:B-----5:R-:W-:Y:S02]  /*37d0*/  HMMA.16816.F32 R60, R16.reuse, R20, RZ ;  /* 0x00000014103c723c */ /* 0x060fe400000018ff */
[----:B------:R-:W-:Y:S04]  /*37e0*/  LDSM.16.M88.4 R56, [R165+0x3000] ;  /* 0x00300000a538783b */ /* 0x000fe80000000200 */
[----:B------:R-:W-:Y:S01]  /*37f0*/  LDSM.16.M88.4 R72, [R100+0x800] ;  /* 0x000800006448783b */ /* 0x000fe20000000200 */
[C---:B------:R-:W-:Y:S03]  /*3800*/  HMMA.16816.F32 R20, R16.reuse, R22, RZ ;  /* 0x000000161014723c */ /* 0x040fe600000018ff */
[----:B------:R-:W-:Y:S03]  /*3810*/  LDSM.16.M88.4 R76, [R100+0x2000] ;  /* 0x00200000644c783b */ /* 0x000fe60000000200 */
[C---:B---3--:R-:W-:Y:S01]  /*3820*/  HMMA.16816.F32 R24, R16.reuse, R44, RZ ;  /* 0x0000002c1018723c */ /* 0x048fe200000018ff */
[----:B------:R-:W0:Y:S05]  /*3830*/  LDGDEPBAR ;  /* 0x00000000000079af */ /* 0x000e2a0000000000 */
[----:B------:R-:W-:Y:S06]  /*3840*/  HMMA.16816.F32 R44, R16, R46, RZ ;  /* 0x0000002e102c723c */ /* 0x000fec00000018ff */
[C---:B------:R-:W-:Y:S06]  /*3850*/  HMMA.16816.F32 R60, R12.reuse, R52, R60 ;  /* 0x000000340c3c723c */ /* 0x040fec000000183c */
[C---:B------:R-:W-:Y:S01]  /*3860*/  HMMA.16816.F32 R20, R12.reuse, R54, R20 ;  /* 0x000000360c14723c */ /* 0x040fe20000001814 */
[----:B------:R-:W3:Y:S05]  /*3870*/  LDSM.16.M88.4 R52, [R171+0x3000] ;  /* 0x00300000ab34783b */ /* 0x000eea0000000200 */
[C---:B------:R-:W-:Y:S06]  /*3880*/  HMMA.16816.F32 R24, R12.reuse, R48, R24 ;  /* 0x000000300c18723c */ /* 0x040fec0000001818 */
[----:B------:R-:W-:Y:S01]  /*3890*/  HMMA.16816.F32 R44, R12, R50, R44 ;  /* 0x000000320c2c723c */ /* 0x000fe2000000182c */
[----:B------:R-:W4:Y:S05]  /*38a0*/  LDSM.16.M88.4 R48, [R171+0x3800] ;  /* 0x00380000ab30783b */ /* 0x000f2a0000000200 */
[C---:B-1----:R-:W-:Y:S06]  /*38b0*/  HMMA.16816.F32 R60, R8.reuse, R36, R60 ;  /* 0x00000024083c723c */ /* 0x042fec000000183c */
[C---:B------:R-:W-:Y:S06]  /*38c0*/  HMMA.16816.F32 R20, R8.reuse, R38, R20 ;  /* 0x000000260814723c */ /* 0x040fec0000001814 */
[C---:B--2---:R-:W-:Y:S06]  /*38d0*/  HMMA.16816.F32 R24, R8.reuse, R64, R24 ;  /* 0x000000400818723c */ /* 0x044fec0000001818 */
[----:B------:R-:W-:Y:S01]  /*38e0*/  HMMA.16816.F32 R44, R8, R66, R44 ;  /* 0x00000042082c723c */ /* 0x000fe2000000182c */
[----:B------:R-:W-:Y:S05]  /*38f0*/  LDSM.16.M88.4 R64, [R165+0x3800] ;  /* 0x00380000a540783b */ /* 0x000fea0000000200 */
[----:B---3--:R-:W-:Y:S06]  /*3900*/  HMMA.16816.F32 R36, R16, R52, RZ ;  /* 0x000000341024723c */ /* 0x008fec00000018ff */
        /* <DEDUP_REMOVED lines=9> */
[----:B------:R2:W3:Y:S01]  /*39a0*/  MUFU.TANH R82, R61 ;  /* 0x0000003d00527308 */ /* 0x0004e20000002400 */
[----:B------:R-:W-:Y:S01]  /*39b0*/  FMUL.FTZ R84, R63, UR10 ;  /* 0x0000000a3f547c20 */ /* 0x000fe20008410000 */
[----:B------:R-:W-:Y:S01]  /*39c0*/  FMUL.FTZ R85, R20, UR10 ;  /* 0x0000000a14557c20 */ /* 0x000fe20008410000 */
[----:B------:R-:W-:Y:S01]  /*39d0*/  FMUL.FTZ R86, R21, UR10 ;  /* 0x0000000a15567c20 */ /* 0x000fe20008410000 */
[----:B------:R-:W-:Y:S01]  /*39e0*/  FMUL.FTZ R87, R22, UR10 ;  /* 0x0000000a16577c20 */ /* 0x000fe20008410000 */
[----:B------:R-:W-:Y:S01]  /*39f0*/  FMUL.FTZ R88, R23, UR10 ;  /* 0x0000000a17587c20 */ /* 0x000fe20008410000 */
[----:B------:R-:W-:Y:S01]  /*3a00*/  HMMA.16816.F32 R44, R40, R74, R44 ;  /* 0x0000004a282c723c */ /* 0x000fe2000000182c */
[----:B------:R-:W5:Y:S01]  /*3a10*/  LDSM.16.M88.4 R20, [R171+0x4000] ;  /* 0x00400000ab14783b */ /* 0x000f620000000200 */
[----:B------:R-:W3:Y:S03]  /*3a20*/  MUFU.TANH R0, R0 ;  /* 0x0000000000007308 */ /* 0x000ee60000002400 */
[----:B------:R-:W-:Y:S01]  /*3a30*/  LDSM.16.M88.4 R72, [R168+0x1800] ;  /* 0x00180000a848783b */ /* 0x000fe20000000200 */
[----:B------:R-:W-:Y:S04]  /*3a40*/  HMMA.16816.F32 R52, R12, R58, R52 ;  /* 0x0000003a0c34723c */ /* 0x000fe80000001834 */
[----:B------:R-:W3:Y:S01]  /*3a50*/  MUFU.TANH R83, R83 ;  /* 0x0000005300537308 */ /* 0x000ee20000002400 */
[----:B--2---:R-:W2:Y:S01]  /*3a60*/  LDSM.16.M88.4 R60, [R100+0x1000] ;  /* 0x00100000643c783b */ /* 0x004ea20000000200 */
[----:B----4-:R-:W-:Y:S03]  /*3a70*/  HMMA.16816.F32 R56, R16, R48, RZ ;  /* 0x000000301038723c */ /* 0x010fe600000018ff */
[----:B------:R-:W-:Y:S01]  /*3a80*/  FMUL.FTZ R89, R24, UR10 ;  /* 0x0000000a18597c20 */ /* 0x000fe20008410000 */
[----:B------:R-:W-:Y:S01]  /*3a90*/  FMUL.FTZ R90, R25, UR10 ;  /* 0x0000000a195a7c20 */ /* 0x000fe20008410000 */
[----:B------:R-:W-:Y:S01]  /*3aa0*/  FMUL.FTZ R91, R26, UR10 ;  /* 0x0000000a1a5b7c20 */ /* 0x000fe20008410000 */
[----:B-1----:R-:W-:Y:S01]  /*3ab0*/  HMMA.16816.F32 R36, R8, R68, R36 ;  /* 0x000000440824723c */ /* 0x002fe20000001824 */
[----:B------:R-:W-:Y:S01]  /*3ac0*/  FMUL.FTZ R92, R27, UR10 ;  /* 0x0000000a1b5c7c20 */ /* 0x000fe20008410000 */
[----:B------:R-:W1:Y:S01]  /*3ad0*/  MUFU.TANH R84, R84 ;  /* 0x0000005400547308 */ /* 0x000e620000002400 */
[----:B------:R-:W4:Y:S03]  /*3ae0*/  LDSM.16.M88.4 R24, [R165+0x4000] ;  /* 0x00400000a518783b */ /* 0x000f260000000200 */
[----:B------:R-:W-:Y:S01]  /*3af0*/  HMMA.16816.F32 R48, R16, R50, RZ ;  /* 0x000000321030723c */ /* 0x000fe200000018ff */
[----:B------:R-:W-:Y:S01]  /*3b00*/  FMUL.FTZ R93, R44, UR10 ;  /* 0x0000000a2c5d7c20 */ /* 0x000fe20008410000 */
[----:B------:R-:W-:Y:S01]  /*3b10*/  FMUL.FTZ R94, R45, UR10 ;  /* 0x0000000a2d5e7c20 */ /* 0x000fe20008410000 */
[----:B------:R-:W-:Y:S01]  /*3b20*/  FMUL.FTZ R95, R46, UR10 ;  /* 0x0000000a2e5f7c20 */ /* 0x000fe20008410000 */
[----:B------:R-:W-:Y:S01]  /*3b30*/  FMUL.FTZ R96, R47, UR10 ;  /* 0x0000000a2f607c20 */ /* 0x000fe20008410000 */
[----:B------:R-:W1:Y:S01]  /*3b40*/  MUFU.TANH R85, R85 ;  /* 0x0000005500557308 */ /* 0x000e620000002400 */
[----:B------:R-:W-:Y:S01]  /*3b50*/  HMMA.16816.F32 R52, R8, R70, R52 ;  /* 0x000000460834723c */ /* 0x000fe20000001834 */
[----:B------:R-:W3:Y:S05]  /*3b60*/  LDSM.16.M88.4 R44, [R171+0x4800] ;  /* 0x00480000ab2c783b */ /* 0x000eea0000000200 */
[----:B------:R-:W-:Y:S01]  /*3b70*/  HMMA.16816.F32 R56, R12, R64, R56 ;  /* 0x000000400c38723c */ /* 0x000fe20000001838 */
[----:B------:R-:W1:Y:S05]  /*3b80*/  MUFU.TANH R86, R86 ;  /* 0x0000005600567308 */ /* 0x000e6a0000002400 */
[C---:B-----5:R-:W-:Y:S03]  /*3b90*/  HMMA.16816.F32 R68, R16.reuse, R20, RZ ;  /* 0x000000141044723c */ /* 0x060fe600000018ff */
[----:B------:R-:W1:Y:S03]  /*3ba0*/  MUFU.TANH R87, R87 ;  /* 0x0000005700577308 */ /* 0x000e660000002400 */
[----:B------:R-:W-:Y:S05]  /*3bb0*/  HMMA.16816.F32 R20, R16, R22, RZ ;  /* 0x000000161014723c */ /* 0x000fea00000018ff */
[----:B------:R-:W1:Y:S01]  /*3bc0*/  MUFU.TANH R88, R88 ;  /* 0x0000005800587308 */ /* 0x000e620000002400 */
[C---:B--2---:R-:W-:Y:S06]  /*3bd0*/  HMMA.16816.F32 R36, R40.reuse, R60, R36 ;  /* 0x0000003c2824723c */ /* 0x044fec0000001824 */
[----:B------:R-:W-:Y:S01]  /*3be0*/  HMMA.16816.F32 R52, R40, R62, R52 ;  /* 0x0000003e2834723c */ /* 0x000fe20000001834 */
[----:B------:R-:W2:Y:S01]  /*3bf0*/  LDSM.16.M88.4 R60, [R168+0x2000] ;  /* 0x00200000a83c783b */ /* 0x000ea20000000200 */
[----:B------:R-:W1:Y:S04]  /*3c00*/  MUFU.TANH R89, R89 ;  /* 0x0000005900597308 */ /* 0x000e680000002400 */
[C---:B------:R-:W-:Y:S01]  /*3c10*/  HMMA.16816.F32 R48, R12.reuse, R66, R48 ;  /* 0x000000420c30723c */ /* 0x040fe20000001830 */
[----:B------:R-:W5:Y:S03]  /*3c20*/  LDSM.16.M88.4 R64, [R100+0x1800] ;  /* 0x001800006440783b */ /* 0x000f660000000200 */
[----:B------:R-:W1:Y:S02]  /*3c30*/  MUFU.TANH R90, R90 ;  /* 0x0000005a005a7308 */ /* 0x000e640000002400 */
[C---:B----4-:R-:W-:Y:S06]  /*3c40*/  HMMA.16816.F32 R68, R12.reuse, R24, R68 ;  /* 0x000000180c44723c */ /* 0x050fec0000001844 */
[----:B------:R-:W-:Y:S01]  /*3c50*/  FMUL.FTZ R97, R36, UR10 ;  /* 0x0000000a24617c20 */ /* 0x000fe20008410000 */
[----:B------:R-:W-:Y:S01]  /*3c60*/  FMUL.FTZ R98, R37, UR10 ;  /* 0x0000000a25627c20 */ /* 0x000fe20008410000 */
[----:B------:R-:W-:Y:S01]  /*3c70*/  FMUL.FTZ R99, R38, UR10 ;  /* 0x0000000a26637c20 */ /* 0x000fe20008410000 */
[----:B------:R-:W-:Y:S01]  /*3c80*/  FMUL.FTZ R104, R39, UR10 ;  /* 0x0000000a27687c20 */ /* 0x000fe20008410000 */
[----:B------:R-:W-:Y:S01]  /*3c90*/  HMMA.16816.F32 R20, R12, R26, R20 ;  /* 0x0000001a0c14723c */ /* 0x000fe20000001814 */
[----:B------:R-:W4:Y:S01]  /*3ca0*/  LDSM.16.M88.4 R36, [R165+0x4800] ;  /* 0x00480000a524783b */ /* 0x000f220000000200 */
[----:B------:R-:W-:Y:S01]  /*3cb0*/  FMUL.FTZ R105, R52, UR10 ;  /* 0x0000000a34697c20 */ /* 0x000fe20008410000 */
[----:B------:R-:W-:Y:S01]  /*3cc0*/  FMUL.FTZ R106, R53, UR10 ;  /* 0x0000000a356a7c20 */ /* 0x000fe20008410000 */
[----:B------:R-:W-:Y:S01]  /*3cd0*/  FMUL.FTZ R107, R54, UR10 ;  /* 0x0000000a366b7c20 */ /* 0x000fe20008410000 */
[----:B------:R-:W-:Y:S01]  /*3ce0*/  FMUL.FTZ R108, R55, UR10 ;  /* 0x0000000a376c7c20 */ /* 0x000fe20008410000 */
[----:B---3--:R-:W-:Y:S01]  /*3cf0*/  HMMA.16816.F32 R24, R16, R44, RZ ;  /* 0x0000002c1018723c */ /* 0x008fe200000018ff */
[----:B------:R-:W-:Y:S01]  /*3d00*/  LDSM.16.M88.4 R52, [R171+0x5000] ;  /* 0x00500000ab34783b */ /* 0x000fe20000000200 */
[----:B------:R-:W3:Y:S04]  /*3d10*/  MUFU.TANH R91, R91 ;  /* 0x0000005b005b7308 */ /* 0x000ee80000002400 */
[C---:B------:R-:W-:Y:S04]  /*3d20*/  HMMA.16816.F32 R56, R8.reuse, R72, R56 ;  /* 0x000000480838723c */ /* 0x040fe80000001838 */
[----:B------:R-:W1:Y:S02]  /*3d30*/  MUFU.TANH R92, R92 ;  /* 0x0000005c005c7308 */ /* 0x000e640000002400 */
[C---:B------:R-:W-:Y:S01]  /*3d40*/  HMMA.16816.F32 R48, R8.reuse, R74, R48 ;  /* 0x0000004a0830723c */ /* 0x040fe20000001830 */
[----:B------:R-:W3:Y:S05]  /*3d50*/  LDSM.16.M88.4 R72, [R168+0x2800] ;  /* 0x00280000a848783b */ /* 0x000eea0000000200 */
[----:B--2---:R-:W-:Y:S01]  /*3d60*/  HMMA.16816.F32 R68, R8, R60, R68 ;  /* 0x0000003c0844723c */ /* 0x004fe20000001844 */
[----:B------:R-:W2:Y:S05]  /*3d70*/  MUFU.TANH R93, R93 ;  /* 0x0000005d005d7308 */ /* 0x000eaa0000002400 */
[----:B------:R-:W-:Y:S03]  /*3d80*/  HMMA.16816.F32 R44, R16, R46, RZ ;  /* 0x0000002e102c723c */ /* 0x000fe600000018ff */
[----:B------:R-:W1:Y:S03]  /*3d90*/  MUFU.TANH R94, R94 ;  /* 0x0000005e005e7308 */ /* 0x000e660000002400 */
[----:B-----5:R-:W-:Y:S05]  /*3da0*/  HMMA.16816.F32 R56, R40, R64, R56 ;  /* 0x000000402838723c */ /* 0x020fea0000001838 */
[----:B------:R-:W1:Y:S01]  /*3db0*/  MUFU.TANH R95, R95 ;  /* 0x0000005f005f7308 */ /* 0x000e620000002400 */
[----:B----4-:R-:W-:Y:S06]  /*3dc0*/  HMMA.16816.F32 R24, R12, R36, R24 ;  /* 0x000000240c18723c */ /* 0x010fec0000001818 */
[----:B------:R-:W-:Y:S01]  /*3dd0*/  HMMA.16816.F32 R48, R40, R66, R48 ;  /* 0x000000422830723c */ /* 0x000fe20000001830 */
[----:B------:R-:W4:Y:S01]  /*3de0*/  LDSM.16.M88.4 R64, [R171+0x5800] ;  /* 0x00580000ab40783b */ /* 0x000f220000000200 */
        /* <DEDUP_REMOVED lines=12> */
[----:B---3--:R-:W-:Y:S01]  /*3eb0*/  HMMA.16816.F32 R24, R8, R72, R24 ;  /* 0x000000480818723c */ /* 0x008fe20000001818 */
[----:B------:R-:W-:Y:S01]  /*3ec0*/  FMUL.FTZ R48, R48, UR10 ;  /* 0x0000000a30307c20 */ /* 0x000fe20008410000 */
[----:B------:R-:W-:Y:S01]  /*3ed0*/  FMUL.FTZ R199, R49, UR10 ;  /* 0x0000000a31c77c20 */ /* 0x000fe20008410000 */
[----:B------:R-:W-:Y:S01]  /*3ee0*/  FMUL.FTZ R139, R50, UR10 ;  /* 0x0000000a328b7c20 */ /* 0x000fe20008410000 */
[----:B------:R-:W3:Y:S01]  /*3ef0*/  MUFU.TANH R110, R57 ;  /* 0x00000039006e7308 */ /* 0x000ee20000002400 */
[----:B------:R-:W-:Y:S01]  /*3f00*/  FMUL.FTZ R195, R51, UR10 ;  /* 0x0000000a33c37c20 */ /* 0x000fe20008410000 */
[----:B------:R-:W-:Y:S06]  /*3f10*/  HMMA.16816.F32 R20, R40, R78, R20 ;  /* 0x0000004e2814723c */ /* 0x000fec0000001814 */
[----:B------:R-:W-:Y:S01]  /*3f20*/  FMUL.FTZ R153, R68, UR10 ;  /* 0x0000000a44997c20 */ /* 0x000fe20008410000 */
[----:B------:R-:W-:Y:S01]  /*3f30*/  FMUL.FTZ R191, R69, UR10 ;  /* 0x0000000a45bf7c20 */ /* 0x000fe20008410000 */
[----:B------:R-:W-:Y:S01]  /*3f40*/  FMUL.FTZ R151, R70, UR10 ;  /* 0x0000000a46977c20 */ /* 0x000fe20008410000 */
[----:B------:R-:W-:Y:S01]  /*3f50*/  FMUL.FTZ R187, R71, UR10 ;  /* 0x0000000a47bb7c20 */ /* 0x000fe20008410000 */
[----:B------:R2:W1:Y:S01]  /*3f60*/  MUFU.TANH R143, R58 ;  /* 0x0000003a008f7308 */ /* 0x0004620000002400 */
[----:B------:R-:W3:Y:S01]  /*3f70*/  LDSM.16.M88.4 R68, [R165+0x5800] ;  /* 0x00580000a544783b */ /* 0x000ee20000000200 */
[----:B------:R-:W-:Y:S06]  /*3f80*/  HMMA.16816.F32 R44, R8, R74, R44 ;  /* 0x0000004a082c723c */ /* 0x000fec000000182c */
[C---:B----4-:R-:W-:Y:S01]  /*3f90*/  HMMA.16816.F32 R72, R16.reuse, R64, RZ ;  /* 0x000000401048723c */ /* 0x050fe200000018ff */
[----:B------:R4:W1:Y:S05]  /*3fa0*/  MUFU.TANH R141, R48 ;  /* 0x00000030008d7308 */ /* 0x00086a0000002400 */
[----:B------:R-:W-:Y:S01]  /*3fb0*/  FMUL.FTZ R149, R20, UR10 ;  /* 0x0000000a14957c20 */ /* 0x000fe20008410000 */
[----:B------:R-:W-:Y:S01]  /*3fc0*/  FMUL.FTZ R189, R21, UR10 ;  /* 0x0000000a15bd7c20 */ /* 0x000fe20008410000 */
[----:B------:R-:W-:Y:S01]  /*3fd0*/  FMUL.FTZ R147, R22, UR10 ;  /* 0x0000000a16937c20 */ /* 0x000fe20008410000 */
[C---:B--2---:R-:W-:Y:S01]  /*3fe0*/  HMMA.16816.F32 R56, R16.reuse, R52, RZ ;  /* 0x000000341038723c */ /* 0x044fe200000018ff */
[----:B------:R-:W-:Y:S01]  /*3ff0*/  FMUL.FTZ R155, R23, UR10 ;  /* 0x0000000a179b7c20 */ /* 0x000fe20008410000 */
[----:B------:R-:W2:Y:S01]  /*4000*/  MUFU.TANH R98, R98 ;  /* 0x0000006200627308 */ /* 0x000ea20000002400 */
[----:B------:R-:W-:Y:S03]  /*4010*/  LDSM.16.M88.4 R20, [R168+0x3800] ;  /* 0x00380000a814783b */ /* 0x000fe60000000200 */
[----:B------:R-:W-:Y:S01]  /*4020*/  HMMA.16816.F32 R52, R16, R54, RZ ;  /* 0x000000361034723c */ /* 0x000fe200000018ff */
[----:B----4-:R-:W4:Y:S03]  /*4030*/  LDSM.16.M88.4 R48, [R168+0x3000] ;  /* 0x00300000a830783b */ /* 0x010f260000000200 */
        /* <DEDUP_REMOVED lines=9> */
[----:B---3--:R-:W-:Y:S01]  /*40d0*/  HMMA.16816.F32 R72, R12, R68, R72 ;  /* 0x000000440c48723c */ /* 0x008fe20000001848 */
        /* <DEDUP_REMOVED lines=8> */
[C---:B----4-:R-:W-:Y:S05]  /*4160*/  HMMA.16816.F32 R56, R8.reuse, R48, R56 ;  /* 0x000000300838723c */ /* 0x050fea0000001838 */
[----:B------:R-:W4:Y:S01]  /*4170*/  MUFU.TANH R108, R108 ;  /* 0x0000006c006c7308 */ /* 0x000f220000002400 */
[----:B---3--:R-:W3:Y:S01]  /*4180*/  LDSM.16.M88.4 R24, [R100+0x3800] ;  /* 0x003800006418783b */ /* 0x008ee20000000200 */
        /* <DEDUP_REMOVED lines=8> */
[----:B------:R-:W-:Y:S01]  /*4210*/  FMUL.FTZ R47, R47, UR10 ;  /* 0x0000000a2f2f7c20 */ /* 0x000fe20008410000 */
[----:B------:R-:W1:Y:S02]  /*4220*/  MUFU.TANH R199, R199 ;  /* 0x000000c700c77308 */ /* 0x000e640000002400 */
[----:B-----5:R-:W-:Y:S01]  /*4230*/  HMMA.16816.F32 R56, R40, R60, R56 ;  /* 0x0000003c2838723c */ /* 0x020fe20000001838 */
[----:B------:R-:W-:-:S04]  /*4240*/  LOP3.LUT R9, R80, 0xffffffe0, RZ, 0xc0, !PT ;  /* 0xffffffe050097812 */ /* 0x000fc800078ec0ff */
[----:B------:R-:W-:Y:S01]  /*4250*/  IADD3 R9, -R9, R28, RZ ;  /* 0x0000001c09097210 */ /* 0x000fe20007ffe1ff */
[----:B------:R-:W-:Y:S01]  /*4260*/  HMMA.16816.F32 R52, R40, R62, R52 ;  /* 0x0000003e2834723c */ /* 0x000fe20000001834 */
[----:B------:R-:W1:Y:S02]  /*4270*/  MUFU.TANH R139, R139 ;  /* 0x0000008b008b7308 */ /* 0x000e640000002400 */
[----:B------:R-:W-:-:S04]  /*4280*/  SHF.R.S32.HI R8, RZ, 0x1f, R9 ;  /* 0x0000001fff087819 */ /* 0x000fc80000011409 */
[----:B------:R-:W-:Y:S02]  /*4290*/  LEA.HI R8, R8, R9, RZ, 0x2 ;  /* 0x0000000908087211 */ /* 0x000fe400078f10ff */
[----:B------:R-:W1:Y:S02]  /*42a0*/  MUFU.TANH R195, R195 ;  /* 0x000000c300c37308 */ /* 0x000e640000002400 */
[----:B------:R-:W-:Y:S01]  /*42b0*/  SHF.R.S32.HI R182, RZ, 0x2, R8 ;  /* 0x00000002ffb67819 */ /* 0x000fe20000011408 */
[C---:B---3--:R-:W-:Y:S03]  /*42c0*/  HMMA.16816.F32 R72, R40.reuse, R24, R72 ;  /* 0x000000182848723c */ /* 0x048fe60000001848 */
[----:B------:R-:W-:Y:S02]  /*42d0*/  IADD3 R81, R81, 0x1, R182 ;  /* 0x0000000151517810 */ /* 0x000fe40007ffe0b6 */
[----:B------:R-:W3:Y:S01]  /*42e0*/  MUFU.TANH R153, R153 ;  /* 0x0000009900997308 */ /* 0x000ee20000002400 */
[----:B------:R-:W-:Y:S01]  /*42f0*/  FMUL.FTZ R65, R57, UR10 ;  /* 0x0000000a39417c20 */ /* 0x000fe20008410000 */
[----:B------:R-:W-:Y:S01]  /*4300*/  FMUL.FTZ R20, R58, UR10 ;  /* 0x0000000a3a147c20 */ /* 0x000fe20008410000 */
[----:B------:R-:W-:Y:S01]  /*4310*/  IADD3 R81, R35, R81, -R32 ;  /* 0x0000005123517210 */ /* 0x000fe20007ffe820 */
[----:B------:R-:W-:Y:S01]  /*4320*/  HMMA.16816.F32 R16, R40, R26, R16 ;  /* 0x0000001a2810723c */ /* 0x000fe20000001810 */
[----:B------:R-:W-:Y:S01]  /*4330*/  FMUL.FTZ R57, R59, UR10 ;  /* 0x0000000a3b397c20 */ /* 0x000fe20008410000 */
[----:B------:R-:W-:Y:S01]  /*4340*/  FMUL.FTZ R56, R56, UR10 ;  /* 0x0000000a38387c20 */ /* 0x000fe20008410000 */
[----:B------:R-:W-:Y:S01]  /*4350*/  FMUL.FTZ R61, R53, UR10 ;  /* 0x0000000a353d7c20 */ /* 0x000fe20008410000 */
[----:B------:R-:W-:Y:S01]  /*4360*/  FMUL.FTZ R51, R54, UR10 ;  /* 0x0000000a36337c20 */ /* 0x000fe20008410000 */
[----:B------:R-:W-:Y:S01]  /*4370*/  FMUL.FTZ R49, R55, UR10 ;  /* 0x0000000a37317c20 */ /* 0x000fe20008410000 */
[----:B------:R-:W-:Y:S01]  /*4380*/  IADD3 R6, R81, R6, RZ ;  /* 0x0000000651067210 */ /* 0x000fe20007ffe0ff */
[----:B------:R-:W-:Y:S01]  /*4390*/  FMUL.FTZ R52, R52, UR10 ;  /* 0x0000000a34347c20 */ /* 0x000fe20008410000 */
[----:B------:R-:W1:Y:S01]  /*43a0*/  MUFU.TANH R191, R191 ;  /* 0x000000bf00bf7308 */ /* 0x000e620000002400 */
[----:B------:R-:W-:-:S02]  /*43b0*/  SHF.L.U32 R25, R28, 0x1, RZ ;  /* 0x000000011c197819 */ /* 0x000fc400000006ff */
[C---:B------:R-:W-:Y:S02]  /*43c0*/  VIMNMX R129, R6.reuse, R35, PT ;  /* 0x0000002306817248 */ /* 0x040fe40003fe0100 */
[----:B------:R-:W-:Y:S02]  /*43d0*/  VIADDMNMX R103, R6, 0x8, R35, PT ;  /* 0x0000000806677846 */ /* 0x000fe40003800123 */
[----:B------:R-:W-:Y:S01]  /*43e0*/  LOP3.LUT R25, R25, 0x6, RZ, 0xc0, !PT ;  /* 0x0000000619197812 */ /* 0x000fe200078ec0ff */
[----:B------:R-:W1:Y:S01]  /*43f0*/  MUFU.TANH R151, R151 ;  /* 0x0000009700977308 */ /* 0x000e620000002400 */
[----:B------:R-:W-:Y:S01]  /*4400*/  FMUL.FTZ R53, R72, UR10 ;  /* 0x0000000a48357c20 */ /* 0x000fe20008410000 */
[----:B------:R-:W-:Y:S01]  /*4410*/  FMUL.FTZ R43, R73, UR10 ;  /* 0x0000000a492b7c20 */ /* 0x000fe20008410000 */
[----:B------:R-:W-:Y:S01]  /*4420*/  FMUL.FTZ R23, R74, UR10 ;  /* 0x0000000a4a177c20 */ /* 0x000fe20008410000 */
[----:B------:R-:W-:-:S04]  /*4430*/  FMUL.FTZ R21, R75, UR10 ;  /* 0x0000000a4b157c20 */ /* 0x000fc80008410000 */
[----:B------:R-:W-:Y:S01]  /*4440*/  FMUL.FTZ R16, R16, UR10 ;  /* 0x0000000a10107c20 */ /* 0x000fe20008410000 */
[----:B------:R-:W-:Y:S01]  /*4450*/  FMUL.FTZ R17, R17, UR10 ;  /* 0x0000000a11117c20 */ /* 0x000fe20008410000 */
[----:B------:R-:W-:Y:S01]  /*4460*/  FMUL.FTZ R18, R18, UR10 ;  /* 0x0000000a12127c20 */ /* 0x000fe20008410000 */
[----:B------:R-:W-:Y:S01]  /*4470*/  FMUL.FTZ R19, R19, UR10 ;  /* 0x0000000a13137c20 */ /* 0x000fe20008410000 */
        /* <DEDUP_REMOVED lines=13> */
[----:B------:R-:W1:Y:S08]  /*4550*/  MUFU.TANH R65, R65 ;  /* 0x0000004100417308 */ /* 0x000e700000002400 */
[----:B------:R-:W1:Y:S08]  /*4560*/  MUFU.TANH R20, R20 ;  /* 0x0000001400147308 */ /* 0x000e700000002400 */
        /* <DEDUP_REMOVED lines=75> */
.L_x_5888:
[----:B-1----:R-:W-:-:S04]  /*4a20*/  LEA R19, -R120, RZ, 0x7 ;  /* 0x000000ff78137211 */ /* 0x002fc800078e39ff */
[----:B------:R-:W-:-:S07]  /*4a30*/  SHF.R.S32.HI R4, RZ, 0x1f, R19 ;  /* 0x0000001fff047819 */ /* 0x000fce0000011413 */
.L_x_5889:
        /* <DEDUP_REMOVED lines=8> */
[--C-:B------:R-:W-:Y:S02]  /*4ac0*/  @!P0 IMAD.MOV.U32 R46, RZ, RZ, R128.reuse ;  /* 0x000000ffff2e8224 */ /* 0x100fe400078e0080 */
[--C-:B------:R-:W-:Y:S01]  /*4ad0*/  @!P0 IMAD.MOV.U32 R47, RZ, RZ, R101.reuse ;  /* 0x000000ffff2f8224 */ /* 0x100fe200078e0065 */
[----:B------:R-:W3:Y:S01]  /*4ae0*/  @!P0 LDC.64 R16, c[0x0][0x218] ;  /* 0x00008600ff108b82 */ /* 0x000ee20000000a00 */
[----:B------:R-:W-:Y:S02]  /*4af0*/  @!P0 IMAD.MOV.U32 R12, RZ, RZ, R128 ;  /* 0x000000ffff0c8224 */ /* 0x000fe400078e0080 */
[----:B------:R-:W-:-:S02]  /*4b00*/  @!P0 IMAD.MOV.U32 R13, RZ, RZ, R101 ;  /* 0x000000ffff0d8224 */ /* 0x000fc400078e0065 */
[----:B------:R-:W-:-:S03]  /*4b10*/  @!P0 IMAD.WIDE.U32 R58, R120, 0x30, R54 ;  /* 0x00000030783a8825 */ /* 0x000fc600078e0036 */
[----:B------:R-:W4:Y:S01]  /*4b20*/  @!P0 LDC.64 R14, c[0x0][0x218] ;  /* 0x00008600ff0e8b82 */ /* 0x000f220000000a00 */
[----:B------:R-:W-:Y:S01]  /*4b30*/  @!P0 IMAD.WIDE.U32 R54, R120, 0x50, R46 ;  /* 0x0000005078368825 */ /* 0x000fe200078e002e */
[----:B------:R-:W-:-:S03]  /*4b40*/  @!P0 IADD3 R18, P5, R19, R58, RZ ;  /* 0x0000003a13128210 */ /* 0x000fc60007fbe0ff */
[----:B------:R-:W-:Y:S01]  /*4b50*/  @!P0 IMAD.WIDE.U32 R46, R120, 0x60, R12 ;  /* 0x00000060782e8825 */ /* 0x000fe200078e000c */
[----:B------:R-:W-:Y:S02]  /*4b60*/  @!P0 IADD3 R22, P4, R19, R54, RZ ;  /* 0x0000003613168210 */ /* 0x000fe40007f9e0ff */
[----:B-1----:R-:W-:Y:S01]  /*4b70*/  @!P0 LEA R54, P6, R9, R6, 0x1 ;  /* 0x0000000609368211 */ /* 0x002fe200078c08ff */
[----:B------:R-:W-:Y:S01]  /*4b80*/  @!P0 IMAD R11, R121, 0x60, RZ ;  /* 0x00000060790b8824 */ /* 0x000fe200078e02ff */
[----:B------:R-:W1:Y:S01]  /*4b90*/  @!P0 LDC.64 R12, c[0x0][0x218] ;  /* 0x00008600ff0c8b82 */ /* 0x000e620000000a00 */
[C---:B------:R-:W-:Y:S01]  /*4ba0*/  @!P0 IMAD.X R8, R4.reuse, 0x1, R101, P2 ;  /* 0x0000000104088824 */ /* 0x040fe200010e0665 */
[----:B------:R-:W-:Y:S01]  /*4bb0*/  @!P0 IADD3 R24, P2, R19, R46, RZ ;  /* 0x0000002e13188210 */ /* 0x000fe20007f5e0ff */
[C---:B------:R-:W-:Y:S02]  /*4bc0*/  @!P0 IMAD R27, R121.reuse, 0x50, RZ ;  /* 0x00000050791b8824 */ /* 0x040fe400078e02ff */
[----:B------:R-:W-:Y:S01]  /*4bd0*/  @!P0 IMAD R45, R121, 0x30, RZ ;  /* 0x00000030792d8824 */ /* 0x000fe200078e02ff */
[----:B------:R-:W-:-:S02]  /*4be0*/  @!P0 IADD3.X R28, R4, R47, R11, P2, !PT ;  /* 0x0000002f041c8210 */ /* 0x000fc400017fe40b */
[C---:B------:R-:W-:Y:S01]  /*4bf0*/  @!P0 IADD3.X R27, R4.reuse, R55, R27, P4, !PT ;  /* 0x00000037041b8210 */ /* 0x040fe200027fe41b */
[----:B------:R-:W5:Y:S01]  /*4c00*/  @!P0 LDC.64 R10, c[0x0][0x218] ;  /* 0x00008600ff0a8b82 */ /* 0x000f620000000a00 */
[----:B------:R-:W-:Y:S02]  /*4c10*/  @!P0 LEA.HI.X R55, R9, R7, R8, 0x1, P6 ;  /* 0x0000000709378211 */ /* 0x000fe400030f0c08 */
[----:B------:R-:W-:Y:S02]  /*4c20*/  @!P0 IADD3.X R26, R4, R59, R45, P5, !PT ;  /* 0x0000003b041a8210 */ /* 0x000fe40002ffe42d */
[-C--:B------:R-:W-:Y:S01]  /*4c30*/  @!P0 IADD3 R45, P5, P2, R19, R128.reuse, R176 ;  /* 0x00000080132d8210 */ /* 0x080fe20007abe0b0 */
[----:B------:R-:W-:Y:S01]  /*4c40*/  @!PT LDS RZ, [RZ] ;  /* 0x00000000fffff984 */ /* 0x000fe20000000800 */
[----:B------:R-:W-:Y:S01]  /*4c50*/  @!PT LDS RZ, [RZ] ;  /* 0x00000000fffff984 */ /* 0x000fe20000000800 */
[----:B------:R-:W-:Y:S01]  /*4c60*/  @!PT LDS RZ, [RZ] ;  /* 0x00000000fffff984 */ /* 0x000fe20000000800 */
[----:B------:R2:W-:Y:S01]  /*4c70*/  @!P0 LDGSTS.E.BYPASS.LTC128B.128 [R180+0x2000], desc[UR12][R54.64] ;  /* 0x0200000036b48fae */ /* 0x0005e2000b901d4c */
[----:B------:R-:W-:Y:S01]  /*4c80*/  @!P0 LEA R34, P4, R120, R128, 0x5 ;  /* 0x0000008078228211 */ /* 0x000fe200078828ff */
[----:B------:R-:W2:Y:S01]  /*4c90*/  @!P0 LDC.64 R8, c[0x0][0x218] ;  /* 0x00008600ff088b82 */ /* 0x000ea20000000a00 */
[----:B------:R-:W-:Y:S01]  /*4ca0*/  @!P0 IADD3.X R36, R4, R101, R175, P5, P2 ;  /* 0x0000006504248210 */ /* 0x000fe20002fe44af */
[----:B------:R1:W-:Y:S01]  /*4cb0*/  @P0 STS.128 [R180+0x2800], RZ ;  /* 0x002800ffb4000388 */ /* 0x0003e20000000c00 */
[----:B---3--:R-:W-:-:S02]  /*4cc0*/  @!P0 LEA R44, P5, R45, R16, 0x1 ;  /* 0x000000102d2c8211 */ /* 0x008fc400078a08ff */
[C---:B------:R-:W-:Y:S02]  /*4cd0*/  @!P0 LEA.HI.X R47, R120.reuse, R101, R121, 0x5, P4 ;  /* 0x00000065782f8211 */ /* 0x040fe400020f2c79 */
[----:B------:R-:W-:Y:S01]  /*4ce0*/  @!P0 LEA R16, P2, R120, R128, 0x6 ;  /* 0x0000008078108211 */ /* 0x000fe200078430ff */
[----:B------:R-:W3:Y:S01]  /*4cf0*/  @!P0 LDC.64 R6, c[0x0][0x218] ;  /* 0x00008600ff068b82 */ /* 0x000ee20000000a00 */
        /* <DEDUP_REMOVED lines=60> */
.L_x_5891:
[----:B------:R-:W-:Y:S05]  /*50c0*/  BSYNC B0 ;  /* 0x0000000000007941 */ /* 0x000fea0003800000 */
.L_x_5890:
[----:B------:R-:W0:Y:S01]  /*50d0*/  LDGDEPBAR ;  /* 0x00000000000079af */ /* 0x000e220000000000 */
[----:B------:R-:W-:-:S04]  /*50e0*/  IADD3 R128, P0, R19, R128, RZ ;  /* 0x0000008013807210 */ /* 0x000fc80007f1e0ff */
[----:B------:R-:W-:-:S09]  /*50f0*/  IADD3.X R101, R4, R101, RZ, P0, !PT ;  /* 0x0000006504657210 */ /* 0x000fd200007fe4ff */
.L_x_5887:
[----:B------:R-:W-:Y:S01]  /*5100*/  IMAD.IADD R2, R2, 0x1, R25 ;  /* 0x0000000102027824 */ /* 0x000fe200078e0219 */
[----:B------:R-:W-:Y:S01]  /*5110*/  ULDC UR11, c[0x0][0x2ec] ;  /* 0x0000bb00000b7ab9 */ /* 0x000fe20000000800 */
[----:B------:R-:W-:Y:S01]  /*5120*/  LEA R166, R166, UR4, 0x1 ;  /* 0x00000004a6a67c11 */ /* 0x000fe2000f8e08ff */
[----:B------:R-:W-:Y:S01]  /*5130*/  ULDC.64 UR8, c[0x0][0x218] ;  /* 0x0000860000087ab9 */ /* 0x000fe20000000a00 */
[C---:B------:R-:W-:Y:S02]  /*5140*/  VIADD R4, R2.reuse, 0x8 ;  /* 0x0000000802047836 */ /* 0x040fe40000000000 */
[C---:B-1----:R-:W-:Y:S02]  /*5150*/  VIADD R6, R2.reuse, 0x1 ;  /* 0x0000000102067836 */ /* 0x042fe40000000000 */
[----:B------:R-:W-:Y:S01]  /*5160*/  VIADD R22, R2, 0x51 ;  /* 0x0000005102167836 */ /* 0x000fe20000000000 */
[----:B------:R-:W-:Y:S01]  /*5170*/  ISETP.GE.AND P2, PT, R4, R129, PT ;  /* 0x000000810400720c */ /* 0x000fe20003f46270 */
[----:B------:R-:W-:Y:S01]  /*5180*/  VIADD R18, R2, 0x58 ;  /* 0x0000005802127836 */ /* 0x000fe20000000000 */
[----:B------:R-:W-:Y:S01]  /*5190*/  ISETP.GE.AND P0, PT, R4, R103, PT ;  /* 0x000000670400720c */ /* 0x000fe20003f06270 */
[----:B------:R-:W-:Y:S01]  /*51a0*/  VIADD R4, R2, 0x10 ;  /* 0x0000001002047836 */ /* 0x000fe20000000000 */
[----:B------:R-:W-:Y:S01]  /*51b0*/  ISETP.GE.AND P5, PT, R6, R129, PT ;  /* 0x000000810600720c */ /* 0x000fe20003fa6270 */
[----:B------:R-:W-:Y:S01]  /*51c0*/  VIADD R16, R2, 0x59 ;  /* 0x0000005902107836 */ /* 0x000fe20000000000 */
[----:B------:R-:W-:Y:S01]  /*51d0*/  ISETP.GE.AND P4, PT, R6, R103, PT ;  /* 0x000000670600720c */ /* 0x000fe20003f86270 */
[C---:B------:R-:W-:Y:S01]  /*51e0*/  VIADD R6, R2.reuse, 0x9 ;  /* 0x0000000902067836 */ /* 0x040fe20000000000 */
[----:B------:R-:W-:Y:S01]  /*51f0*/  FSEL R85, R85, -INF , !P2 ;  /* 0xff80000055557808 */ /* 0x000fe20005000000 */
[----:B------:R-:W-:Y:S01]  /*5200*/  VIADD R14, R2, 0x60 ;  /* 0x00000060020e7836 */ /* 0x000fe20000000000 */
[----:B------:R-:W-:Y:S01]  /*5210*/  FSEL R11, R84, -INF , !P4 ;  /* 0xff800000540b7808 */ /* 0x000fe20006000000 */
[----:B------:R-:W-:Y:S01]  /*5220*/  VIADD R12, R2, 0x61 ;  /* 0x00000061020c7836 */ /* 0x000fe20000000000 */
[----:B------:R-:W-:Y:S01]  /*5230*/  FSEL R17, R82, -INF , !P5 ;  /* 0xff80000052117808 */ /* 0x000fe20006800000 */
[----:B------:R-:W-:Y:S01]  /*5240*/  VIADD R10, R2, 0x68 ;  /* 0x00000068020a7836 */ /* 0x000fe20000000000 */
[----:B------:R-:W-:Y:S01]  /*5250*/  ISETP.GE.AND P4, PT, R4, R129, PT ;  /* 0x000000810400720c */ /* 0x000fe20003f86270 */
[----:B--2---:R-:W-:Y:S01]  /*5260*/  VIADD R8, R2, 0x69 ;  /* 0x0000006902087836 */ /* 0x004fe20000000000 */
[----:B------:R-:W-:Y:S01]  /*5270*/  ISETP.GE.AND P2, PT, R4, R103, PT ;  /* 0x000000670400720c */ /* 0x000fe20003f46270 */
        /* <DEDUP_REMOVED lines=9> */
[----:B------:R-:W-:Y:S01]  /*5310*/  FSEL R87, R87, -INF , !P0 ;  /* 0xff80000057577808 */ /* 0x000fe20004000000 */
[----:B------:R-:W-:Y:S01]  /*5320*/  LDSM.16.MT88.4 R76, [R163+0x6000] ;  /* 0x00600000a34c783b */ /* 0x000fe20000004200 */
[----:B------:R-:W-:-:S02]  /*5330*/  FSEL R19, R86, -INF , !P6 ;  /* 0xff80000056137808 */ /* 0x000fc40007000000 */
[C---:B------:R-:W-:Y:S02]  /*5340*/  ISETP.GE.AND P5, PT, R4.reuse, R129, PT ;  /* 0x000000810400720c */ /* 0x040fe40003fa6270 */
[----:B------:R-:W-:Y:S01]  /*5350*/  ISETP.GE.AND P4, PT, R4, R103, PT ;  /* 0x000000670400720c */ /* 0x000fe20003f86270 */
        /* <DEDUP_REMOVED lines=8> */
[C---:B------:R-:W-:Y:S02]  /*53e0*/  ISETP.GE.AND P6, PT, R4.reuse, R129, PT ;  /* 0x000000810400720c */ /* 0x040fe40003fc6270 */
[----:B------:R-:W-:Y:S01]  /*53f0*/  ISETP.GE.AND P5, PT, R4, R103, PT ;  /* 0x000000670400720c */ /* 0x000fe20003fa6270 */
        /* <DEDUP_REMOVED lines=19> */
[----:B------:R-:W-:Y:S01]  /*5530*/  ISETP.GE.AND P0, PT, R4, R103, PT ;  /* 0x000000670400720c */ /* 0x000fe20003f06270 */
[----:B------:R-:W-:Y:S01]  /*5540*/  VIADD R4, R2, 0x31 ;  /* 0x0000003102047836 */ /* 0x000fe20000000000 */
[----:B------:R-:W-:Y:S02]  /*5550*/  FSEL R105, R107, -INF , !P6 ;  /* 0xff8000006b697808 */ /* 0x000fe40007000000 */
[C---:B------:R-:W-:Y:S02]  /*5560*/  ISETP.GE.AND P5, PT, R6.reuse, R129, PT ;  /* 0x000000810600720c */ /* 0x040fe40003fa6270 */
        /* <DEDUP_REMOVED lines=33> */
[----:B------:R-:W-:Y:S02]  /*5780*/  ISETP.GE.AND P0, PT, R0, R103, PT ;  /* 0x000000670000720c */ /* 0x000fe40003f06270 */
        /* <DEDUP_REMOVED lines=139> */
[--C-:B------:R-:W-:Y:S01]  /*6040*/  FFMA.FTZ R38, R19, UR11, -R34.reuse ;  /* 0x0000000b13267c23 */ /* 0x100fe20008010822 */
[----:B------:R-:W-:Y:S01]  /*6050*/  MUFU.EX2 R48, R48 ;  /* 0x0000003000307308 */ /* 0x000fe20000000800 */
[----:B------:R-:W2:Y:S01]  /*6060*/  LDSM.16.MT88.4 R92, [R166+0x6000] ;  /* 0x00600000a65c783b */ /* 0x000ea20000004200 */
        /* <DEDUP_REMOVED lines=20> */
[----:B------:R-:W-:Y:S01]  /*61b0*/  FFMA.FTZ R104, R131, UR11, -R34 ;  /* 0x0000000b83687c23 */ /* 0x000fe20008010822 */
[----:B------:R-:W-:Y:S01]  /*61c0*/  LDSM.16.MT88.4 R16, [R164+0x6800] ;  /* 0x00680000a410783b */ /* 0x000fe20000004200 */
[----:B------:R-:W1:Y:S01]  /*61d0*/  MUFU.EX2 R38, R38 ;  /* 0x0000002600267308 */ /* 0x000e620000000800 */
[C---:B------:R-:W-:Y:S01]  /*61e0*/  FSETP.NEU.FTZ.AND P0, PT, R0.reuse, -INF , PT ;  /* 0xff8000000000780b */ /* 0x040fe20003f1d000 */
[----:B------:R-:W-:Y:S01]  /*61f0*/  FMUL.FTZ R28, R0, UR11 ;  /* 0x0000000b001c7c20 */ /* 0x000fe20008410000 */
[----:B---3--:R-:W-:Y:S01]  /*6200*/  F2FP.F16.F32.PACK_AB R68, R48, R113 ;  /* 0x000000713044723e */ /* 0x008fe200000000ff */
[----:B------:R-:W-:Y:S01]  /*6210*/  FADD.FTZ R116, R113, R48 ;  /* 0x0000003071747221 */ /* 0x000fe20000010000 */
[--C-:B------:R-:W-:Y:S01]  /*6220*/  FFMA.FTZ R67, R67, UR11, -R34.reuse ;  /* 0x0000000b43437c23 */ /* 0x100fe20008010822 */
[--C-:B------:R-:W-:Y:S01]  /*6230*/  FFMA.FTZ R48, R63, UR11, -R34.reuse ;  /* 0x0000000b3f307c23 */ /* 0x100fe20008010822 */
[----:B------:R-:W-:Y:S01]  /*6240*/  FSEL R28, R28, RZ, P0 ;  /* 0x000000ff1c1c7208 */ /* 0x000fe20000000000 */
[----:B------:R-:W-:Y:S01]  /*6250*/  MUFU.EX2 R27, R27 ;  /* 0x0000001b001b7308 */ /* 0x000fe20000000800 */
[--C-:B------:R-:W-:Y:S01]  /*6260*/  FFMA.FTZ R61, R61, UR11, -R34.reuse ;  /* 0x0000000b3d3d7c23 */ /* 0x100fe20008010822 */
[----:B------:R-:W-:Y:S01]  /*6270*/  FFMA.FTZ R191, R39, UR11, -R34 ;  /* 0x0000000b27bf7c23 */ /* 0x000fe20008010822 */
[----:B------:R-:W-:Y:S01]  /*6280*/  LEA R188, P0, R128, UR8, 0x1 ;  /* 0x0000000880bc7c11 */ /* 0x000fe2000f8008ff */
[--C-:B------:R-:W-:Y:S01]  /*6290*/  FFMA.FTZ R125, R83, UR11, -R28.reuse ;  /* 0x0000000b537d7c23 */ /* 0x100fe2000801081c */
[--C-:B------:R-:W-:Y:S01]  /*62a0*/  FFMA.FTZ R52, R11, UR11, -R28.reuse ;  /* 0x0000000b0b347c23 */ /* 0x100fe2000801081c */
[--C-:B------:R-:W-:Y:S01]  /*62b0*/  FFMA.FTZ R55, R87, UR11, -R28.reuse ;  /* 0x0000000b57377c23 */ /* 0x100fe2000801081c */
[--C-:B------:R-:W-:Y:S01]  /*62c0*/  FFMA.FTZ R36, R7, UR11, -R28.reuse ;  /* 0x0000000b07247c23 */ /* 0x100fe2000801081c */
[----:B------:R-:W3:Y:S01]  /*62d0*/  LDSM.16.MT88.4 R84, [R164+0x6000] ;  /* 0x00600000a454783b */ /* 0x000ee20000004200 */
[--C-:B------:R-:W-:Y:S01]  /*62e0*/  FFMA.FTZ R24, R9, UR11, -R28.reuse ;  /* 0x0000000b09187c23 */ /* 0x100fe2000801081c */
[----:B------:R-:W-:Y:S01]  /*62f0*/  MUFU.EX2 R125, R125 ;  /* 0x0000007d007d7308 */ /* 0x000fe20000000800 */
[----:B-1----:R-:W-:Y:S01]  /*6300*/  F2FP.F16.F32.PACK_AB R70, R38, R47 ;  /* 0x0000002f2646723e */ /* 0x002fe200000000ff */
[----:B------:R-:W1:Y:S01]  /*6310*/  LDSM.16.MT88.4 R4, [R162+0x6000] ;  /* 0x00600000a204783b */ /* 0x000e620000004200 */
[--C-:B------:R-:W-:Y:S01]  /*6320*/  FFMA.FTZ R45, R91, UR11, -R28.reuse ;  /* 0x0000000b5b2d7c23 */ /* 0x100fe2000801081c */
[--C-:B------:R-:W-:Y:S01]  /*6330*/  FFMA.FTZ R22, R15, UR11, -R28.reuse ;  /* 0x0000000b0f167c23 */ /* 0x100fe2000801081c */
[--C-:B------:R-:W-:Y:S01]  /*6340*/  FFMA.FTZ R3, R13, UR11, -R28.reuse ;  /* 0x0000000b0d037c23 */ /* 0x100fe2000801081c */
[----:B------:R-:W4:Y:S01]  /*6350*/  LDSM.16.MT88.4 R8, [R166+0x6800] ;  /* 0x00680000a608783b */ /* 0x000f220000004200 */
[--C-:B------:R-:W-:Y:S01]  /*6360*/  FFMA.FTZ R109, R205, UR11, -R28.reuse ;  /* 0x0000000bcd6d7c23 */ /* 0x100fe2000801081c */
[----:B------:R-:W5:Y:S01]  /*6370*/  MUFU.EX2 R52, R52 ;  /* 0x0000003400347308 */ /* 0x000f620000000800 */
[--C-:B------:R-:W-:Y:S01]  /*6380*/  FFMA.FTZ R44, R207, UR11, -R28.reuse ;  /* 0x0000000bcf2c7c23 */ /* 0x100fe2000801081c */
[----:B------:R-:W4:Y:S01]  /*6390*/  LDSM.16.MT88.4 R12, [R162+0x6800] ;  /* 0x00680000a20c783b */ /* 0x000f220000004200 */
        /* <DEDUP_REMOVED lines=14> */
[----:B-----5:R-:W-:Y:S01]  /*6480*/  F2FP.F16.F32.PACK_AB R69, R52, R125 ;  /* 0x0000007d3445723e */ /* 0x020fe200000000ff */
[--C-:B------:R-:W-:Y:S01]  /*6490*/  FFMA.FTZ R117, R117, UR11, -R28.reuse ;  /* 0x0000000b75757c23 */ /* 0x100fe2000801081c */
[----:B------:R-:W-:Y:S01]  /*64a0*/  FFMA.FTZ R106, R115, UR11, -R28 ;  /* 0x0000000b736a7c23 */ /* 0x000fe2000801081c */
[----:B------:R-:W-:Y:S01]  /*64b0*/  FADD.FTZ R118, R125, R52 ;  /* 0x000000347d767221 */ /* 0x000fe20000010000 */
[----:B------:R-:W-:Y:S01]  /*64c0*/  FFMA.FTZ R52, R65, UR11, -R34 ;  /* 0x0000000b41347c23 */ /* 0x000fe20008010822 */
[--C-:B------:R-:W-:Y:S01]  /*64d0*/  FFMA.FTZ R59, R59, UR11, -R28.reuse ;  /* 0x0000000b3b3b7c23 */ /* 0x100fe2000801081c */
[--C-:B------:R-:W-:Y:S01]  /*64e0*/  FFMA.FTZ R114, R57, UR11, -R28.reuse ;  /* 0x0000000b39727c23 */ /* 0x100fe2000801081c */
[----:B------:R-:W5:Y:S01]  /*64f0*/  MUFU.EX2 R26, R26 ;  /* 0x0000001a001a7308 */ /* 0x000f620000000800 */
[--C-:B------:R-:W-:Y:S01]  /*6500*/  FFMA.FTZ R112, R51, UR11, -R28.reuse ;  /* 0x0000000b33707c23 */ /* 0x100fe2000801081c */
[--C-:B------:R-:W-:Y:S01]  /*6510*/  FFMA.FTZ R37, R37, UR11, -R28.reuse ;  /* 0x0000000b25257c23 */ /* 0x100fe2000801081c */
[----:B------:R-:W-:Y:S01]  /*6520*/  FFMA.FTZ R190, R35, UR11, -R28 ;  /* 0x0000000b23be7c23 */ /* 0x000fe2000801081c */
[----:B------:R-:W-:-:S04]  /*6530*/  LEA.HI.X R189, R128, UR9, R101, 0x1, P0 ;  /* 0x0000000980bd7c11 */ /* 0x000fc800080f0c65 */
        /* <DEDUP_REMOVED lines=8> */
[C---:B---3--:R-:W-:Y:S05]  /*65c0*/  HMMA.16816.F32 R88, R68.reuse, R84, RZ ;  /* 0x000000544458723c */ /* 0x048fea00000018ff */
        /* <DEDUP_REMOVED lines=9> */
[----:B-----5:R-:W-:-:S02]  /*6660*/  F2FP.F16.F32.PACK_AB R4, R26, R27 ;  /* 0x0000001b1a04723e */ /* 0x020fc400000000ff */
[----:B--2---:R-:W-:Y:S01]  /*6670*/  F2FP.F16.F32.PACK_AB R5, R24, R45 ;  /* 0x0000002d1805723e */ /* 0x004fe200000000ff */
[----:B------:R-:W-:Y:S01]  /*6680*/  FADD.FTZ R45, R45, R36 ;  /* 0x000000242d2d7221 */ /* 0x000fe20000010000 */
[----:B------:R-:W-:Y:S02]  /*6690*/  FFMA.FTZ R36, R23, UR11, -R28 ;  /* 0x0000000b17247c23 */ /* 0x000fe4000801081c */
[----:B------:R-:W-:Y:S01]  /*66a0*/  F2FP.F16.F32.PACK_AB R6, R20, R25 ;  /* 0x000000191406723e */ /* 0x000fe200000000ff */
[----:B------:R-:W1:Y:S01]  /*66b0*/  MUFU.EX2 R46, R46 ;  /* 0x0000002e002e7308 */ /* 0x000e620000000800 */
[----:B---3--:R-:W-:-:S07]  /*66c0*/  F2FP.F16.F32.PACK_AB R7, R3, R22 ;  /* 0x000000160307723e */ /* 0x008fce00000000ff */
[C---:B----4-:R-:W-:Y:S01]  /*66d0*/  HMMA.16816.F32 R96, R4.reuse, R8, R96 ;  /* 0x000000080460723c */ /* 0x050fe20000001860 */
        /* <DEDUP_REMOVED lines=212> */
[----:B------:R-:W-:Y:S05]  /*7420*/  @!P1 BRA `(.L_x_5892) ;  /* 0x0000004400ec9947 */ /* 0x000fea0003800000 */
        /* <DEDUP_REMOVED lines=64> */
.L_x_5893:
[----:B------:R-:W-:-:S04]  /*7830*/  LEA R3, -R122, RZ, 0x7 ;  /* 0x000000ff7a037211 */ /* 0x000fc800078e39ff */
[----:B------:R-:W-:-:S07]  /*7840*/  SHF.R.S32.HI R4, RZ, 0x1f, R3 ;  /* 0x0000001fff047819 */ /* 0x000fce0000011403 */
.L_x_5894:
        /* <DEDUP_REMOVED lines=37> */
[----:B------:R1:W-:Y:S01]  /*7aa0*/  @!P0 LDGSTS.E.BYPASS.LTC128B.128 [R180+0x6800], desc[UR12][R12.64] ;  /* 0x068000000cb48fae */ /* 0x0003e2000b901d4c */
        /* <DEDUP_REMOVED lines=16> */
[----:B------:R-:W-:Y:S01]  /*7bb0*/  @!P0 LDGSTS.E.BYPASS.LTC128B.128 [R180+0x7000], desc[UR12][R20.64] ;  /* 0x0700000014b48fae */ /* 0x000fe2000b901d4c */
        /* <DEDUP_REMOVED lines=16> */
[----:B------:R-:W-:-:S03]  /*7cc0*/  @!P0 LEA.HI.X R11, R3, UR7, R4, 0x1, P1 ;  /* 0x00000007030b8c11 */ /* 0x000fc600088f0c04 */
        /* <DEDUP_REMOVED lines=20> */
[----:B------:R-:W5:Y:S04]  /*7e10*/  LDSM.16.M88.4 R52, [R171+0x2800] ;  /* 0x00280000ab34783b */ /* 0x000f680000000200 */
[----:B------:R-:W-:Y:S04]  /*7e20*/  LDSM.16.M88.4 R108, [R170] ;  /* 0x00000000aa6c783b */ /* 0x000fe80000000200 */
[----:B-1----:R-:W-:Y:S04]  /*7e30*/  LDSM.16.M88.4 R12, [R165+0x2800] ;  /* 0x00280000a50c783b */ /* 0x002fe80000000200 */
[----:B------:R-:W1:Y:S04]  /*7e40*/  LDSM.16.M88.4 R60, [R171+0x2000] ;  /* 0x00200000ab3c783b */ /* 0x000e680000000200 */
[----:B------:R-:W1:Y:S04]  /*7e50*/  LDSM.16.M88.4 R44, [R171+0x3000] ;  /* 0x00300000ab2c783b */ /* 0x000e680000000200 */
[----:B------:R-:W1:Y:S04]  /*7e60*/  LDSM.16.M88.4 R36, [R171+0x3800] ;  /* 0x00380000ab24783b */ /* 0x000e680000000200 */
[----:B--2---:R-:W2:Y:S04]  /*7e70*/  LDSM.16.M88.4 R24, [R165+0x2000] ;  /* 0x00200000a518783b */ /* 0x004ea80000000200 */
[----:B---3--:R-:W3:Y:S04]  /*7e80*/  LDSM.16.M88.4 R16, [R165+0x3000] ;  /* 0x00300000a510783b */ /* 0x008ee80000000200 */
[----:B----4-:R-:W4:Y:S04]  /*7e90*/  LDSM.16.M88.4 R28, [R171+0x4000] ;  /* 0x00400000ab1c783b */ /* 0x010f280000000200 */
[----:B-----5:R-:W5:Y:S01]  /*7ea0*/  LDSM.16.M88.4 R8, [R165+0x3800] ;  /* 0x00380000a508783b */ /* 0x020f620000000200 */
[C---:B------:R-:W-:Y:S03]  /*7eb0*/  HMMA.16816.F32 R56, R4.reuse, R52, RZ ;  /* 0x000000340438723c */ /* 0x040fe600000018ff */
[----:B------:R-:W5:Y:S04]  /*7ec0*/  LDSM.16.M88.4 R20, [R171+0x4800] ;  /* 0x00480000ab14783b */ /* 0x000f680000000200 */
[----:B------:R-:W-:Y:S01]  /*7ed0*/  LDSM.16.M88.4 R116, [R171+0x5800] ;  /* 0x00580000ab74783b */ /* 0x000fe20000000200 */
[C---:B------:R-:W-:Y:S03]  /*7ee0*/  HMMA.16816.F32 R52, R4.reuse, R54, RZ ;  /* 0x000000360434723c */ /* 0x040fe600000018ff */
[----:B------:R-:W-:Y:S03]  /*7ef0*/  LDSM.16.M88.4 R112, [R165+0x4800] ;  /* 0x00480000a570783b */ /* 0x000fe60000000200 */
[C---:B-1----:R-:W-:Y:S01]  /*7f00*/  HMMA.16816.F32 R64, R4.reuse, R60, RZ ;  /* 0x0000003c0440723c */ /* 0x042fe200000018ff */
[----:B------:R-:W-:Y:S04]  /*7f10*/  LDSM.16.M88.4 R104, [R165+0x5000] ;  /* 0x00500000a568783b */ /* 0x000fe80000000200 */
[----:B------:R-:W-:Y:S01]  /*7f20*/  LDSM.16.M88.4 R124, [R165+0x4000] ;  /* 0x00400000a57c783b */ /* 0x000fe20000000200 */
[----:B------:R-:W-:Y:S03]  /*7f30*/  HMMA.16816.F32 R48, R4, R44, RZ ;  /* 0x0000002c0430723c */ /* 0x000fe600000018ff */
[----:B------:R-:W0:Y:S03]  /*7f40*/  LDGDEPBAR ;  /* 0x00000000000079af */ /* 0x000e260000000000 */
[C---:B------:R-:W-:Y:S06]  /*7f50*/  HMMA.16816.F32 R56, R108.reuse, R12, R56 ;  /* 0x0000000c6c38723c */ /* 0x040fec0000001838 */
[----:B------:R-:W-:Y:S01]  /*7f60*/  HMMA.16816.F32 R52, R108, R14, R52 ;  /* 0x0000000e6c34723c */ /* 0x000fe20000001834 */
[----:B------:R-:W1:Y:S05]  /*7f70*/  LDSM.16.M88.4 R12, [R171+0x5000] ;  /* 0x00500000ab0c783b */ /* 0x000e6a0000000200 */
[C---:B------:R-:W-:Y:S06]  /*7f80*/  HMMA.16816.F32 R60, R4.reuse, R62, RZ ;  /* 0x0000003e043c723c */ /* 0x040fec00000018ff */
[C---:B------:R-:W-:Y:S06]  /*7f90*/  HMMA.16816.F32 R44, R4.reuse, R46, RZ ;  /* 0x0000002e042c723c */ /* 0x040fec00000018ff */
[C---:B------:R-:W-:Y:S06]  /*7fa0*/  HMMA.16816.F32 R40, R4.reuse, R36, RZ ;  /* 0x000000240428723c */ /* 0x040fec00000018ff */
[----:B------:R-:W-:Y:S06]  /*7fb0*/  HMMA.16816.F32 R36, R4, R38, RZ ;  /* 0x000000260424723c */ /* 0x000fec00000018ff */
[C---:B--2---:R-:W-:Y:S06]  /*7fc0*/  HMMA.16816.F32 R64, R108.reuse, R24, R64 ;  /* 0x000000186c40723c */ /* 0x044fec0000001840 */
[C---:B------:R-:W-:Y:S06]  /*7fd0*/  HMMA.16816.F32 R60, R108.reuse, R26, R60 ;  /* 0x0000001a6c3c723c */ /* 0x040fec000000183c */
[C---:B---3--:R-:W-:Y:S06]  /*7fe0*/  HMMA.16816.F32 R48, R108.reuse, R16, R48 ;  /* 0x000000106c30723c */ /* 0x048fec0000001830 */
[----:B------:R-:W-:Y:S06]  /*7ff0*/  HMMA.16816.F32 R44, R108, R18, R44 ;  /* 0x000000126c2c723c */ /* 0x000fec000000182c */
[----:B----4-:R-:W-:Y:S06]  /*8000*/  HMMA.16816.F32 R32, R4, R28, RZ ;  /* 0x0000001c0420723c */ /* 0x010fec00000018ff */
[C---:B-----5:R-:W-:Y:S06]  /*8010*/  HMMA.16816.F32 R40, R108.reuse, R8, R40 ;  /* 0x000000086c28723c */ /* 0x060fec0000001828 */
[----:B------:R-:W-:Y:S06]  /*8020*/  HMMA.16816.F32 R36, R108, R10, R36 ;  /* 0x0000000a6c24723c */ /* 0x000fec0000001824 */
[C---:B------:R-:W-:Y:S06]  /*8030*/  HMMA.16816.F32 R24, R4.reuse, R20, RZ ;  /* 0x000000140418723c */ /* 0x040fec00000018ff */
        /* <DEDUP_REMOVED lines=9> */
[----:B------:R-:W-:Y:S05]  /*80d0*/  LDSM.16.M88.4 R112, [R168] ;  /* 0x00000000a870783b */ /* 0x000fea0000000200 */
[C---:B------:R-:W-:Y:S06]  /*80e0*/  HMMA.16816.F32 R16, R108.reuse, R104, R16 ;  /* 0x000000686c10723c */ /* 0x040fec0000001810 */
[C---:B------:R-:W-:Y:S01]  /*80f0*/  HMMA.16816.F32 R12, R108.reuse, R106, R12 ;  /* 0x0000006a6c0c723c */ /* 0x040fe2000000180c */
[----:B------:R-:W2:Y:S05]  /*8100*/  LDSM.16.M88.4 R104, [R169] ;  /* 0x00000000a968783b */ /* 0x000eaa0000000200 */
[C---:B------:R-:W-:Y:S06]  /*8110*/  HMMA.16816.F32 R32, R108.reuse, R124, R32 ;  /* 0x0000007c6c20723c */ /* 0x040fec0000001820 */
[C---:B------:R-:W-:Y:S06]  /*8120*/  HMMA.16816.F32 R28, R108.reuse, R126, R28 ;  /* 0x0000007e6c1c723c */ /* 0x040fec000000181c */
[C---:B-1----:R-:W-:Y:S06]  /*8130*/  HMMA.16816.F32 R8, R108.reuse, R116, R8 ;  /* 0x000000746c08723c */ /* 0x042fec0000001808 */
[----:B------:R-:W-:Y:S01]  /*8140*/  HMMA.16816.F32 R4, R108, R118, R4 ;  /* 0x000000766c04723c */ /* 0x000fe20000001804 */
[----:B------:R-:W1:Y:S04]  /*8150*/  LDSM.16.M88.4 R108, [R160] ;  /* 0x00000000a06c783b */ /* 0x000e680000000200 */
[----:B------:R-:W3:Y:S01]  /*8160*/  LDSM.16.M88.4 R116, [R161] ;  /* 0x00000000a174783b */ /* 0x000ee20000000200 */
[C---:B--2---:R-:W-:Y:S06]  /*8170*/  HMMA.16816.F32 R64, R104.reuse, R112, R64 ;  /* 0x000000706840723c */ /* 0x044fec0000001840 */
[C---:B------:R-:W-:Y:S01]  /*8180*/  HMMA.16816.F32 R60, R104.reuse, R114, R60 ;  /* 0x00000072683c723c */ /* 0x040fe2000000183c */
[----:B------:R-:W2:Y:S05]  /*8190*/  LDSM.16.M88.4 R112, [R159] ;  /* 0x000000009f70783b */ /* 0x000eaa0000000200 */
[C---:B-1----:R-:W-:Y:S06]  /*81a0*/  HMMA.16816.F32 R48, R104.reuse, R108, R48 ;  /* 0x0000006c6830723c */ /* 0x042fec0000001830 */
[C---:B------:R-:W-:Y:S01]  /*81b0*/  HMMA.16816.F32 R44, R104.reuse, R110, R44 ;  /* 0x0000006e682c723c */ /* 0x040fe2000000182c */
[----:B------:R-:W1:Y:S05]  /*81c0*/  LDSM.16.M88.4 R108, [R158] ;  /* 0x000000009e6c783b */ /* 0x000e6a0000000200 */
[C---:B---3--:R-:W-:Y:S06]  /*81d0*/  HMMA.16816.F32 R56, R104.reuse, R116, R56 ;  /* 0x000000746838723c */ /* 0x048fec0000001838 */
[C---:B------:R-:W-:Y:S01]  /*81e0*/  HMMA.16816.F32 R52, R104.reuse, R118, R52 ;  /* 0x000000766834723c */ /* 0x040fe20000001834 */
[----:B------:R-:W3:Y:S05]  /*81f0*/  LDSM.16.M88.4 R116, [R157] ;  /* 0x000000009d74783b */ /* 0x000eea0000000200 */
        /* <DEDUP_REMOVED lines=8> */
[----:B------:R-:W-:Y:S05]  /*8280*/  LDSM.16.M88.4 R116, [R167] ;  /* 0x00000000a774783b */ /* 0x000fea0000000200 */
[C---:B--2---:R-:W-:Y:S06]  /*8290*/  HMMA.16816.F32 R16, R104.reuse, R112, R16 ;  /* 0x000000706810723c */ /* 0x044fec0000001810 */
[C---:B------:R-:W-:Y:S01]  /*82a0*/  HMMA.16816.F32 R12, R104.reuse, R114, R12 ;  /* 0x00000072680c723c */ /* 0x040fe2000000180c */
[----:B------:R-:W2:Y:S05]  /*82b0*/  LDSM.16.M88.4 R112, [R100] ;  /* 0x000000006470783b */ /* 0x000eaa0000000200 */
[C---:B-1----:R-:W-:Y:S06]  /*82c0*/  HMMA.16816.F32 R8, R104.reuse, R108, R8 ;  /* 0x0000006c6808723c */ /* 0x042fec0000001808 */
[----:B------:R-:W-:Y:S01]  /*82d0*/  HMMA.16816.F32 R4, R104, R110, R4 ;  /* 0x0000006e6804723c */ /* 0x000fe20000001804 */
[----:B------:R-:W1:Y:S04]  /*82e0*/  LDSM.16.M88.4 R104, [R100+0x1000] ;  /* 0x001000006468783b */ /* 0x000e680000000200 */
[----:B------:R-:W3:Y:S01]  /*82f0*/  LDSM.16.M88.4 R108, [R100+0x800] ;  /* 0x00080000646c783b */ /* 0x000ee20000000200 */
[C---:B--2---:R-:W-:Y:S06]  /*8300*/  HMMA.16816.F32 R64, R116.reuse, R112, R64 ;  /* 0x000000707440723c */ /* 0x044fec0000001840 */
[C---:B------:R-:W-:Y:S01]  /*8310*/  HMMA.16816.F32 R60, R116.reuse, R114, R60 ;  /* 0x00000072743c723c */ /* 0x040fe2000000183c */
[----:B------:R-:W2:Y:S05]  /*8320*/  LDSM.16.M88.4 R112, [R100+0x1800] ;  /* 0x001800006470783b */ /* 0x000eaa0000000200 */
[----:B-1----:R-:W-:-:S12]  /*8330*/  HMMA.16816.F32 R48, R116, R104, R48 ;  /* 0x000000687430723c */ /* 0x002fd80000001830 */
[----:B------:R-:W-:Y:S01]  /*8340*/  FMUL.FTZ R65, R65, UR10 ;  /* 0x0000000a41417c20 */ /* 0x000fe20008410000 */
[----:B------:R-:W-:Y:S01]  /*8350*/  FMUL.FTZ R3, R64, UR10 ;  /* 0x0000000a40037c20 */ /* 0x000fe20008410000 */
[C---:B------:R-:W-:Y:S01]  /*8360*/  HMMA.16816.F32 R44, R116.reuse, R106, R44 ;  /* 0x0000006a742c723c */ /* 0x040fe2000000182c */
[----:B------:R-:W1:Y:S04]  /*8370*/  LDSM.16.M88.4 R104, [R100+0x2000] ;  /* 0x002000006468783b */ /* 0x000e680000000200 */
[----:B------:R-:W-:Y:S01]  /*8380*/  MUFU.TANH R3, R3 ;  /* 0x0000000300037308 */ /* 0x000fe20000002400 */
[C---:B---3--:R-:W-:Y:S06]  /*8390*/  HMMA.16816.F32 R56, R116.reuse, R108, R56 ;  /* 0x0000006c7438723c */ /* 0x048fec0000001838 */
[----:B------:R-:W-:Y:S01]  /*83a0*/  HMMA.16816.F32 R52, R116, R110, R52 ;  /* 0x0000006e7434723c */ /* 0x000fe20000001834 */
[----:B------:R3:W-:Y:S01]  /*83b0*/  MUFU.TANH R110, R65 ;  /* 0x00000041006e7308 */ /* 0x0007e20000002400 */
[----:B------:R-:W-:-:S04]  /*83c0*/  FMUL.FTZ R108, R66, UR10 ;  /* 0x0000000a426c7c20 */ /* 0x000fc80008410000 */
[C---:B--2---:R-:W-:Y:S01]  /*83d0*/  HMMA.16816.F32 R40, R116.reuse, R112, R40 ;  /* 0x000000707428723c */ /* 0x044fe20000001828 */
[----:B------:R-:W-:Y:S01]  /*83e0*/  FMUL.FTZ R48, R48, UR10 ;  /* 0x0000000a30307c20 */ /* 0x000fe20008410000 */
[----:B------:R-:W-:Y:S01]  /*83f0*/  FMUL.FTZ R50, R50, UR10 ;  /* 0x0000000a32327c20 */ /* 0x000fe20008410000 */
[----:B------:R-:W-:Y:S01]  /*8400*/  FMUL.FTZ R51, R51, UR10 ;  /* 0x0000000a33337c20 */ /* 0x000fe20008410000 */
[----:B------:R-:W-:Y:S01]  /*8410*/  FMUL.FTZ R49, R49, UR10 ;  /* 0x0000000a31317c20 */ /* 0x000fe20008410000 */
[----:B------:R-:W-:Y:S01]  /*8420*/  MUFU.TANH R153, R48 ;  /* 0x0000003000997308 */ /* 0x000fe20000002400 */
[C---:B------:R-:W-:Y:S01]  /*8430*/  HMMA.16816.F32 R36, R116.reuse, R114, R36 ;  /* 0x000000727424723c */ /* 0x040fe20000001824 */
[----:B------:R-:W-:Y:S01]  /*8440*/  FMUL.FTZ R112, R67, UR10 ;  /* 0x0000000a43707c20 */ /* 0x000fe20008410000 */
[----:B------:R-:W-:Y:S01]  /*8450*/  FMUL.FTZ R145, R44, UR10 ;  /* 0x0000000a2c917c20 */ /* 0x000fe20008410000 */
[----:B------:R-:W-:Y:S01]  /*8460*/  FMUL.FTZ R227, R45, UR10 ;  /* 0x0000000a2de37c20 */ /* 0x000fe20008410000 */
[----:B------:R-:W-:Y:S01]  /*8470*/  FMUL.FTZ R149, R46, UR10 ;  /* 0x0000000a2e957c20 */ /* 0x000fe20008410000 */
[----:B------:R-:W-:Y:S01]  /*8480*/  FMUL.FTZ R223, R47, UR10 ;  /* 0x0000000a2fdf7c20 */ /* 0x000fe20008410000 */
[----:B---3--:R-:W2:Y:S01]  /*8490*/  LDSM.16.M88.4 R64, [R100+0x2800] ;  /* 0x002800006440783b */ /* 0x008ea20000000200 */
[----:B------:R-:W-:Y:S01]  /*84a0*/  FMUL.FTZ R56, R56, UR10 ;  /* 0x0000000a38387c20 */ /* 0x000fe20008410000 */
[----:B------:R-:W-:Y:S01]  /*84b0*/  FMUL.FTZ R57, R57, UR10 ;  /* 0x0000000a39397c20 */ /* 0x000fe20008410000 */
[----:B------:R-:W-:Y:S01]  /*84c0*/  FMUL.FTZ R58, R58, UR10 ;  /* 0x0000000a3a3a7c20 */ /* 0x000fe20008410000 */
[----:B------:R-:W3:Y:S01]  /*84d0*/  LDSM.16.M88.4 R44, [R100+0x3800] ;  /* 0x00380000642c783b */ /* 0x000ee20000000200 */
[----:B------:R-:W-:Y:S01]  /*84e0*/  MUFU.TANH R151, R50 ;  /* 0x0000003200977308 */ /* 0x000fe20000002400 */
[----:B------:R-:W-:Y:S01]  /*84f0*/  FMUL.FTZ R109, R52, UR10 ;  /* 0x0000000a346d7c20 */ /* 0x000fe20008410000 */
[----:B------:R-:W-:Y:S01]  /*8500*/  FMUL.FTZ R52, R53, UR10 ;  /* 0x0000000a35347c20 */ /* 0x000fe20008410000 */
[----:B------:R-:W-:Y:S01]  /*8510*/  FMUL.FTZ R53, R54, UR10 ;  /* 0x0000000a36357c20 */ /* 0x000fe20008410000 */
[----:B------:R-:W-:Y:S01]  /*8520*/  FMUL.FTZ R54, R55, UR10 ;  /* 0x0000000a37367c20 */ /* 0x000fe20008410000 */
[C---:B-1----:R-:W-:Y:S02]  /*8530*/  HMMA.16816.F32 R32, R116.reuse, R104, R32 ;  /* 0x000000687420723c */ /* 0x042fe40000001820 */
[----:B------:R-:W-:Y:S01]  /*8540*/  FMUL.FTZ R43, R43, UR10 ;  /* 0x0000000a2b2b7c20 */ /* 0x000fe20008410000 */
[----:B------:R-:W-:Y:S01]  /*8550*/  MUFU.TANH R109, R109 ;  /* 0x0000006d006d7308 */ /* 0x000fe20000002400 */
[----:B------:R-:W-:Y:S01]  /*8560*/  FMUL.FTZ R40, R40, UR10 ;  /* 0x0000000a28287c20 */ /* 0x000fe20008410000 */
[----:B------:R-:W-:Y:S01]  /*8570*/  FMUL.FTZ R42, R42, UR10 ;  /* 0x0000000a2a2a7c20 */ /* 0x000fe20008410000 */
[----:B------:R-:W-:Y:S01]  /*8580*/  FMUL.FTZ R41, R41, UR10 ;  /* 0x0000000a29297c20 */ /* 0x000fe20008410000 */
[----:B------:R-:W-:Y:S01]  /*8590*/  HMMA.16816.F32 R28, R116, R106, R28 ;  /* 0x0000006a741c723c */ /* 0x000fe2000000181c */
        /* <DEDUP_REMOVED lines=8> */
[----:B------:R-:W1:Y:S01]  /*8620*/  S2R R36, SR_TID.X ;  /* 0x0000000000247919 */ /* 0x000e620000002100 */
[----:B------:R-:W-:Y:S01]  /*8630*/  FMUL.FTZ R39, R39, UR10 ;  /* 0x0000000a27277c20 */ /* 0x000fe20008410000 */
[----:B------:R-:W-:-:S02]  /*8640*/  FMUL.FTZ R37, R37, UR10 ;  /* 0x0000000a25257c20 */ /* 0x000fc40008410000 */
[----:B------:R-:W-:Y:S04]  /*8650*/  MUFU.TANH R62, R57 ;  /* 0x00000039003e7308 */ /* 0x000fe80000002400 */
[----:B------:R-:W-:Y:S01]  /*8660*/  FMUL.FTZ R32, R32, UR10 ;  /* 0x0000000a20207c20 */ /* 0x000fe20008410000 */
[----:B------:R-:W-:Y:S01]  /*8670*/  FMUL.FTZ R33, R33, UR10 ;  /* 0x0000000a21217c20 */ /* 0x000fe20008410000 */
[----:B------:R-:W-:Y:S02]  /*8680*/  FMUL.FTZ R35, R35, UR10 ;  /* 0x0000000a23237c20 */ /* 0x000fe40008410000 */
[----:B------:R4:W-:Y:S01]  /*8690*/  MUFU.TANH R107, R58 ;  /* 0x0000003a006b7308 */ /* 0x0009e20000002400 */
[----:B------:R-:W-:Y:S01]  /*86a0*/  FMUL.FTZ R34, R34, UR10 ;  /* 0x0000000a22227c20 */ /* 0x000fe20008410000 */
[----:B--2---:R-:W-:Y:S01]  /*86b0*/  HMMA.16816.F32 R24, R116, R64, R24 ;  /* 0x000000407418723c */ /* 0x004fe20000001818 */
[----:B------:R-:W-:Y:S01]  /*86c0*/  FMUL.FTZ R197, R28, UR10 ;  /* 0x0000000a1cc57c20 */ /* 0x000fe20008410000 */
[----:B------:R-:W-:-:S02]  /*86d0*/  IMAD.SHL.U32 R28, R179, 0x80, RZ ;  /* 0x00000080b31c7824 */ /* 0x000fc400078e00ff */
[----:B------:R-:W-:Y:S01]  /*86e0*/  FMUL.FTZ R155, R30, UR10 ;  /* 0x0000000a1e9b7c20 */ /* 0x000fe20008410000 */
[----:B------:R-:W-:Y:S01]  /*86f0*/  FMUL.FTZ R29, R29, UR10 ;  /* 0x0000000a1d1d7c20 */ /* 0x000fe20008410000 */
[----:B------:R-:W-:Y:S01]  /*8700*/  FMUL.FTZ R31, R31, UR10 ;  /* 0x0000000a1f1f7c20 */ /* 0x000fe20008410000 */
[C---:B------:R-:W-:Y:S01]  /*8710*/  HMMA.16816.F32 R20, R116.reuse, R66, R20 ;  /* 0x000000427414723c */ /* 0x040fe20000001814 */
[----:B------:R-:W2:Y:S05]  /*8720*/  MUFU.TANH R104, R104 ;  /* 0x0000006800687308 */ /* 0x000eaa0000002400 */
[----:B---3--:R-:W-:Y:S01]  /*8730*/  HMMA.16816.F32 R8, R116, R44, R8 ;  /* 0x0000002c7408723c */ /* 0x008fe20000001808 */
[----:B----4-:R-:W3:Y:S02]  /*8740*/  LDSM.16.M88.4 R56, [R100+0x3000] ;  /* 0x003000006438783b */ /* 0x010ee40000000200 */
[----:B------:R-:W4:Y:S01]  /*8750*/  MUFU.TANH R105, R105 ;  /* 0x0000006900697308 */ /* 0x000f220000002400 */
[----:B------:R-:W-:-:S04]  /*8760*/  DEPBAR.LE SB0, 0x0 ;  /* 0x000080000000791a */ /* 0x000fc80000000000 */
[----:B-1----:R-:W-:Y:S01]  /*8770*/  IMAD.SHL.U32 R36, R36, 0x2, RZ ;  /* 0x0000000224247824 */ /* 0x002fe200078e00ff */
[----:B------:R-:W-:Y:S02]  /*8780*/  HMMA.16816.F32 R4, R116, R46, R4 ;  /* 0x0000002e7404723c */ /* 0x000fe40000001804 */
[----:B------:R1:W-:Y:S01]  /*8790*/  MUFU.TANH R217, R43 ;  /* 0x0000002b00d97308 */ /* 0x0003e20000002400 */
[----:B------:R-:W-:Y:S01]  /*87a0*/  FMUL.FTZ R139, R24, UR10 ;  /* 0x0000000a188b7c20 */ /* 0x000fe20008410000 */
[----:B------:R-:W-:Y:S01]  /*87b0*/  FMUL.FTZ R26, R26, UR10 ;  /* 0x0000000a1a1a7c20 */ /* 0x000fe20008410000 */
[----:B------:R-:W-:Y:S01]  /*87c0*/  FMUL.FTZ R147, R25, UR10 ;  /* 0x0000000a19937c20 */ /* 0x000fe20008410000 */
[----:B------:R-:W-:-:S03]  /*87d0*/  FMUL.FTZ R141, R27, UR10 ;  /* 0x0000000a1b8d7c20 */ /* 0x000fc60008410000 */
[----:B------:R-:W-:Y:S01]  /*87e0*/  FMUL.FTZ R135, R20, UR10 ;  /* 0x0000000a14877c20 */ /* 0x000fe20008410000 */
[----:B------:R-:W-:Y:S01]  /*87f0*/  FMUL.FTZ R22, R22, UR10 ;  /* 0x0000000a16167c20 */ /* 0x000fe20008410000 */
[----:B------:R-:W-:Y:S01]  /*8800*/  MUFU.TANH R53, R53 ;  /* 0x0000003500357308 */ /* 0x000fe20000002400 */
[----:B------:R-:W-:Y:S01]  /*8810*/  FMUL.FTZ R143, R21, UR10 ;  /* 0x0000000a158f7c20 */ /* 0x000fe20008410000 */
[----:B------:R-:W-:Y:S02]  /*8820*/  FMUL.FTZ R23, R23, UR10 ;  /* 0x0000000a17177c20 */ /* 0x000fe40008410000 */
[----:B------:R-:W-:Y:S01]  /*8830*/  FMUL.FTZ R11, R11, UR10 ;  /* 0x0000000a0b0b7c20 */ /* 0x000fe20008410000 */
[----:B------:R-:W-:-:S03]  /*8840*/  FMUL.FTZ R9, R9, UR10 ;  /* 0x0000000a09097c20 */ /* 0x000fc60008410000 */
[----:B------:R-:W-:Y:S01]  /*8850*/  MUFU.TANH R145, R145 ;  /* 0x0000009100917308 */ /* 0x000fe20000002400 */
[----:B-1----:R-:W-:-:S04]  /*8860*/  LOP3.LUT R43, R36, 0x6, RZ, 0xc0, !PT ;  /* 0x00000006242b7812 */ /* 0x002fc800078ec0ff */
[--C-:B------:R-:W-:Y:S01]  /*8870*/  LOP3.LUT R30, R28, 0x8, R43.reuse, 0xfe, !PT ;  /* 0x000000081c1e7812 */ /* 0x100fe200078efe2b */
[----:B------:R-:W-:Y:S01]  /*8880*/  FMUL.FTZ R64, R4, UR10 ;  /* 0x0000000a04407c20 */ /* 0x000fe20008410000 */
[----:B------:R-:W-:Y:S01]  /*8890*/  LOP3.LUT R24, R28, 0x10, R43, 0xfe, !PT ;  /* 0x000000101c187812 */ /* 0x000fe200078efe2b */
[----:B------:R-:W-:Y:S01]  /*88a0*/  MUFU.TANH R149, R149 ;  /* 0x0000009500957308 */ /* 0x000fe20000002400 */
[C---:B------:R-:W-:Y:S01]  /*88b0*/  ISETP.GE.AND P2, PT, R30.reuse, R129, PT ;  /* 0x000000811e00720c */ /* 0x040fe20003f46270 */
[----:B------:R-:W-:Y:S01]  /*88c0*/  FMUL.FTZ R5, R5, UR10 ;  /* 0x0000000a05057c20 */ /* 0x000fe20008410000 */
[----:B------:R-:W-:Y:S01]  /*88d0*/  ISETP.GE.AND P1, PT, R30, R103, PT ;  /* 0x000000671e00720c */ /* 0x000fe20003f26270 */
[----:B------:R-:W-:Y:S01]  /*88e0*/  FMUL.FTZ R7, R7, UR10 ;  /* 0x0000000a07077c20 */ /* 0x000fe20008410000 */
[C---:B------:R-:W-:Y:S01]  /*88f0*/  ISETP.GE.AND P5, PT, R24.reuse, R129, PT ;  /* 0x000000811800720c */ /* 0x040fe20003fa6270 */
[----:B---3--:R-:W-:Y:S02]  /*8900*/  HMMA.16816.F32 R16, R116, R56, R16 ;  /* 0x000000387410723c */ /* 0x008fe40000001810 */
[----:B------:R-:W-:Y:S01]  /*8910*/  MUFU.TANH R211, R40 ;  /* 0x0000002800d37308 */ /* 0x000fe20000002400 */
[----:B------:R-:W-:-:S02]  /*8920*/  ISETP.GE.AND P6, PT, R24, R103, PT ;  /* 0x000000671800720c */ /* 0x000fc40003fc6270 */
[C-C-:B------:R-:W-:Y:S01]  /*8930*/  LOP3.LUT R30, R28.reuse, 0x18, R43.reuse, 0xfe, !PT ;  /* 0x000000181c1e7812 */ /* 0x140fe200078efe2b */
[----:B------:R-:W-:Y:S01]  /*8940*/  HMMA.16816.F32 R12, R116, R58, R12 ;  /* 0x0000003a740c723c */ /* 0x000fe2000000180c */
[----:B------:R-:W-:-:S03]  /*8950*/  LOP3.LUT R24, R28, 0x20, R43, 0xfe, !PT ;  /* 0x000000201c187812 */ /* 0x000fc600078efe2b */
[----:B------:R-:W1:Y:S01]  /*8960*/  MUFU.TANH R209, R42 ;  /* 0x0000002a00d17308 */ /* 0x000e620000002400 */
[----:B------:R-:W-:Y:S02]  /*8970*/  ISETP.GE.AND P4, PT, R30, R129, PT ;  /* 0x000000811e00720c */ /* 0x000fe40003f86270 */
[--C-:B------:R-:W-:Y:S01]  /*8980*/  LOP3.LUT R20, R28, 0x30, R43.reuse, 0xfe, !PT ;  /* 0x000000301c147812 */ /* 0x100fe200078efe2b */
[----:B------:R-:W-:Y:S01]  /*8990*/  FMUL.FTZ R59, R8, UR10 ;  /* 0x0000000a083b7c20 */ /* 0x000fe20008410000 */
[C---:B------:R-:W-:Y:S02]  /*89a0*/  LOP3.LUT R8, R28.reuse, 0x70, R43, 0xfe, !PT ;  /* 0x000000701c087812 */ /* 0x040fe400078efe2b */
[----:B------:R-:W-:Y:S01]  /*89b0*/  LOP3.LUT R4, R28, R43, RZ, 0xfc, !PT ;  /* 0x0000002b1c047212 */ /* 0x000fe200078efcff */
[----:B------:R-:W3:Y:S06]  /*89c0*/  MUFU.TANH R205, R205 ;  /* 0x000000cd00cd7308 */ /* 0x000eec0000002400 */
[----:B------:R-:W-:-:S02]  /*89d0*/  FMUL.FTZ R113, R16, UR10 ;  /* 0x0000000a10717c20 */ /* 0x000fc40008410000 */
[----:B------:R-:W5:Y:S01]  /*89e0*/  MUFU.TANH R215, R38 ;  /* 0x0000002600d77308 */ /* 0x000f620000002400 */
[--C-:B------:R-:W-:Y:S01]  /*89f0*/  LOP3.LUT R16, R28, 0x40, R43.reuse, 0xfe, !PT ;  /* 0x000000401c107812 */ /* 0x100fe200078efe2b */
[----:B------:R-:W-:Y:S01]  /*8a00*/  FMUL.FTZ R18, R18, UR10 ;  /* 0x0000000a12127c20 */ /* 0x000fe20008410000 */
[----:B------:R-:W-:Y:S01]  /*8a10*/  FMUL.FTZ R17, R17, UR10 ;  /* 0x0000000a11117c20 */ /* 0x000fe20008410000 */
[----:B------:R-:W-:Y:S01]  /*8a20*/  FMUL.FTZ R19, R19, UR10 ;  /* 0x0000000a13137c20 */ /* 0x000fe20008410000 */
[----:B------:R-:W-:Y:S01]  /*8a30*/  FMUL.FTZ R111, R12, UR10 ;  /* 0x0000000a0c6f7c20 */ /* 0x000fe20008410000 */
[--C-:B------:R-:W-:Y:S01]  /*8a40*/  LOP3.LUT R12, R28, 0x50, R43.reuse, 0xfe, !PT ;  /* 0x000000501c0c7812 */ /* 0x100fe200078efe2b */
[----:B------:R-:W-:Y:S01]  /*8a50*/  FMUL.FTZ R65, R14, UR10 ;  /* 0x0000000a0e417c20 */ /* 0x000fe20008410000 */
[----:B------:R-:W5:Y:S01]  /*8a60*/  MUFU.TANH R187, R32 ;  /* 0x0000002000bb7308 */ /* 0x000f620000002400 */
[----:B------:R-:W-:Y:S01]  /*8a70*/  LOP3.LUT R14, R28, 0x58, R43, 0xfe, !PT ;  /* 0x000000581c0e7812 */ /* 0x000fe200078efe2b */
[----:B------:R-:W-:Y:S01]  /*8a80*/  FMUL.FTZ R13, R13, UR10 ;  /* 0x0000000a0d0d7c20 */ /* 0x000fe20008410000 */
[----:B------:R-:W-:-:S05]  /*8a90*/  FMUL.FTZ R15, R15, UR10 ;  /* 0x0000000a0f0f7c20 */ /* 0x000fca0008410000 */
[----:B------:R2:W-:Y:S08]  /*8aa0*/  MUFU.TANH R221, R41 ;  /* 0x0000002900dd7308 */ /* 0x0005f00000002400 */
[----:B------:R4:W-:Y:S08]  /*8ab0*/  MUFU.TANH R213, R39 ;  /* 0x0000002700d57308 */ /* 0x0009f00000002400 */
[----:B------:R1:W-:Y:S01]  /*8ac0*/  MUFU.TANH R207, R29 ;  /* 0x0000001d00cf7308 */ /* 0x0003e20000002400 */
[----:B--2---:R-:W-:-:S02]  /*8ad0*/  FSEL R41, R104, -INF , !P2 ;  /* 0xff80000068297808 */ /* 0x004fc40005000000 */
[----:B------:R-:W-:-:S05]  /*8ae0*/  ISETP.GE.AND P2, PT, R30, R103, PT ;  /* 0x000000671e00720c */ /* 0x000fca0003f46270 */
[----:B------:R-:W2:Y:S01]  /*8af0*/  MUFU.TANH R197, R197 ;  /* 0x000000c500c57308 */ /* 0x000ea20000002400 */
[----:B----4-:R-:W-:Y:S02]  /*8b00*/  FSEL R39, R106, -INF , !P5 ;  /* 0xff8000006a277808 */ /* 0x010fe40006800000 */
[----:B------:R-:W-:-:S04]  /*8b10*/  ISETP.GE.AND P5, PT, R24, R103, PT ;  /* 0x000000671800720c */ /* 0x000fc80003fa6270 */
[----:B------:R-:W-:Y:S01]  /*8b20*/  FSEL R151, R151, -INF , !P5 ;  /* 0xff80000097977808 */ /* 0x000fe20006800000 */
[----:B------:R-:W4:Y:S01]  /*8b30*/  MUFU.TANH R155, R155 ;  /* 0x0000009b009b7308 */ /* 0x000f220000002400 */
[----:B-1----:R-:W-:Y:S02]  /*8b40*/  FSEL R29, R105, -INF , !P1 ;  /* 0xff800000691d7808 */ /* 0x002fe40004800000 */
[----:B------:R-:W-:Y:S02]  /*8b50*/  ISETP.GE.AND P1, PT, R24, R129, PT ;  /* 0x000000811800720c */ /* 0x000fe40003f26270 */
[----:B------:R-:W-:Y:S02]  /*8b60*/  LOP3.LUT R24, R28, 0x28, R43, 0xfe, !PT ;  /* 0x000000281c187812 */ /* 0x000fe400078efe2b */
[----:B------:R-:W-:Y:S01]  /*8b70*/  FSEL R153, R153, -INF , !P1 ;  /* 0xff80000099997808 */ /* 0x000fe20004800000 */
[----:B------:R1:W-:Y:S01]  /*8b80*/  MUFU.TANH R219, R37 ;  /* 0x0000002500db7308 */ /* 0x0003e20000002400 */
[----:B------:R-:W-:-:S04]  /*8b90*/  ISETP.GE.AND P1, PT, R20, R103, PT ;  /* 0x000000671400720c */ /* 0x000fc80003f26270 */
[----:B------:R-:W-:-:S03]  /*8ba0*/  FSEL R209, R209, -INF , !P1 ;  /* 0xff800000d1d17808 */ /* 0x000fc60004800000 */
[----:B------:R3:W-:Y:S08]  /*8bb0*/  MUFU.TANH R203, R33 ;  /* 0x0000002100cb7308 */ /* 0x0007f00000002400 */
[----:B------:R5:W-:Y:S01]  /*8bc0*/  MUFU.TANH R201, R35 ;  /* 0x0000002300c97308 */ /* 0x000be20000002400 */
[----:B-1----:R-:W-:Y:S02]  /*8bd0*/  FSEL R37, R53, -INF , !P2 ;  /* 0xff80000035257808 */ /* 0x002fe40005000000 */
[----:B------:R-:W-:-:S02]  /*8be0*/  ISETP.GE.AND P2, PT, R20, R129, PT ;  /* 0x000000811400720c */ /* 0x000fc40003f46270 */
[----:B------:R-:W-:Y:S02]  /*8bf0*/  LOP3.LUT R20, R28, 0x38, R43, 0xfe, !PT ;  /* 0x000000381c147812 */ /* 0x000fe400078efe2b */
[----:B------:R-:W-:Y:S01]  /*8c00*/  FSEL R211, R211, -INF , !P2 ;  /* 0xff800000d3d37808 */ /* 0x000fe20005000000 */
[----:B------:R-:W1:Y:S01]  /*8c10*/  MUFU.TANH R139, R139 ;  /* 0x0000008b008b7308 */ /* 0x000e620000002400 */
[----:B---3--:R-:W-:Y:S02]  /*8c20*/  FSEL R33, R107, -INF , !P6 ;  /* 0xff8000006b217808 */ /* 0x008fe40007000000 */
[-C--:B------:R-:W-:Y:S02]  /*8c30*/  ISETP.GE.AND P6, PT, R24, R129.reuse, PT ;  /* 0x000000811800720c */ /* 0x080fe40003fc6270 */
[----:B------:R-:W-:Y:S02]  /*8c40*/  ISETP.GE.AND P5, PT, R20, R129, PT ;  /* 0x000000811400720c */ /* 0x000fe40003fa6270 */
[----:B------:R-:W-:Y:S01]  /*8c50*/  FSEL R145, R145, -INF , !P6 ;  /* 0xff80000091917808 */ /* 0x000fe20007000000 */
[----:B------:R-:W3:Y:S01]  /*8c60*/  MUFU.TANH R133, R26 ;  /* 0x0000001a00857308 */ /* 0x000ee20000002400 */
[----:B-----5:R-:W-:-:S02]  /*8c70*/  FSEL R35, R109, -INF , !P4 ;  /* 0xff8000006d237808 */ /* 0x020fc40006000000 */
[-C--:B------:R-:W-:Y:S02]  /*8c80*/  ISETP.GE.AND P4, PT, R24, R103.reuse, PT ;  /* 0x000000671800720c */ /* 0x080fe40003f86270 */
[----:B------:R-:W-:Y:S02]  /*8c90*/  ISETP.GE.AND P6, PT, R20, R103, PT ;  /* 0x000000671400720c */ /* 0x000fe40003fc6270 */
[----:B------:R-:W-:Y:S01]  /*8ca0*/  FSEL R149, R149, -INF , !P4 ;  /* 0xff80000095957808 */ /* 0x000fe20006000000 */
[----:B------:R-:W5:Y:S01]  /*8cb0*/  MUFU.TANH R131, R22 ;  /* 0x0000001600837308 */ /* 0x000f620000002400 */
[C---:B------:R-:W-:Y:S02]  /*8cc0*/  ISETP.GE.AND P4, PT, R16.reuse, R129, PT ;  /* 0x000000811000720c */ /* 0x040fe40003f86270 */
[----:B------:R-:W-:Y:S02]  /*8cd0*/  ISETP.GE.AND P2, PT, R16, R103, PT ;  /* 0x000000671000720c */ /* 0x000fe40003f46270 */
[----:B------:R-:W-:-:S02]  /*8ce0*/  LOP3.LUT R16, R28, 0x48, R43, 0xfe, !PT ;  /* 0x000000481c107812 */ /* 0x000fc400078efe2b */
[----:B------:R-:W-:Y:S01]  /*8cf0*/  FSEL R205, R205, -INF , !P5 ;  /* 0xff800000cdcd7808 */ /* 0x000fe20006800000 */
[----:B------:R-:W5:Y:S01]  /*8d00*/  MUFU.TANH R113, R113 ;  /* 0x0000007100717308 */ /* 0x000f620000002400 */
[----:B------:R-:W-:Y:S02]  /*8d10*/  FSEL R215, R215, -INF , !P6 ;  /* 0xff800000d7d77808 */ /* 0x000fe40007000000 */
[----:B------:R-:W-:Y:S02]  /*8d20*/  FSEL R187, R187, -INF , !P4 ;  /* 0xff800000bbbb7808 */ /* 0x000fe40006000000 */
[C---:B------:R-:W-:Y:S02]  /*8d30*/  ISETP.GE.AND P1, PT, R16.reuse, R129, PT ;  /* 0x000000811000720c */ /* 0x040fe40003f26270 */
[----:B------:R-:W-:Y:S01]  /*8d40*/  ISETP.GE.AND P5, PT, R16, R103, PT ;  /* 0x000000671000720c */ /* 0x000fe20003fa6270 */
[----:B------:R-:W5:Y:S01]  /*8d50*/  MUFU.TANH R195, R34 ;  /* 0x0000002200c37308 */ /* 0x000f620000002400 */
[----:B------:R-:W-:-:S02]  /*8d60*/  ISETP.GE.AND P6, PT, R12, R129, PT ;  /* 0x000000810c00720c */ /* 0x000fc40003fc6270 */
[-C--:B------:R-:W-:Y:S02]  /*8d70*/  ISETP.GE.AND P4, PT, R12, R103.reuse, PT ;  /* 0x000000670c00720c */ /* 0x080fe40003f86270 */
[----:B------:R-:W-:Y:S02]  /*8d80*/  LOP3.LUT R12, R28, 0x60, R43, 0xfe, !PT ;  /* 0x000000601c0c7812 */ /* 0x000fe400078efe2b */
[----:B--2---:R-:W-:Y:S01]  /*8d90*/  FSEL R197, R197, -INF , !P1 ;  /* 0xff800000c5c57808 */ /* 0x004fe20004800000 */
[----:B------:R2:W-:Y:S01]  /*8da0*/  MUFU.TANH R225, R51 ;  /* 0x0000003300e17308 */ /* 0x0005e20000002400 */
[----:B----4-:R-:W-:Y:S02]  /*8db0*/  FSEL R155, R155, -INF , !P5 ;  /* 0xff8000009b9b7808 */ /* 0x010fe40006800000 */
[----:B------:R-:W-:Y:S02]  /*8dc0*/  ISETP.GE.AND P1, PT, R14, R103, PT ;  /* 0x000000670e00720c */ /* 0x000fe40003f26270 */
[----:B------:R-:W-:-:S02]  /*8dd0*/  ISETP.GE.AND P5, PT, R12, R129, PT ;  /* 0x000000810c00720c */ /* 0x000fc40003fa6270 */
[----:B-1----:R-:W-:Y:S01]  /*8de0*/  FSEL R139, R139, -INF , !P6 ;  /* 0xff8000008b8b7808 */ /* 0x002fe20007000000 */
[----:B------:R-:W1:Y:S01]  /*8df0*/  MUFU.TANH R109, R18 ;  /* 0x00000012006d7308 */ /* 0x000e620000002400 */
[----:B---3--:R-:W-:Y:S02]  /*8e00*/  FSEL R133, R133, -INF , !P4 ;  /* 0xff80000085857808 */ /* 0x008fe40006000000 */
[----:B-----5:R-:W-:Y:S02]  /*8e10*/  FSEL R131, R131, -INF , !P1 ;  /* 0xff80000083837808 */ /* 0x020fe40004800000 */
[----:B------:R-:W-:Y:S02]  /*8e20*/  FSEL R113, R113, -INF , !P5 ;  /* 0xff80000071717808 */ /* 0x000fe40006800000 */
[----:B------:R-:W-:Y:S01]  /*8e30*/  FSEL R195, R195, -INF , !P2 ;  /* 0xff800000c3c37808 */ /* 0x000fe20005000000 */
[----:B------:R-:W3:Y:S01]  /*8e40*/  MUFU.TANH R111, R111 ;  /* 0x0000006f006f7308 */ /* 0x000ee20000002400 */
[----:B--2---:R-:W-:Y:S01]  /*8e50*/  FMUL.FTZ R51, R10, UR10 ;  /* 0x0000000a0a337c20 */ /* 0x004fe20008410000 */
[----:B------:R-:W-:-:S02]  /*8e60*/  LOP3.LUT R10, R28, 0x68, R43, 0xfe, !PT ;  /* 0x000000681c0a7812 */ /* 0x000fc400078efe2b */
[----:B------:R-:W-:Y:S02]  /*8e70*/  ISETP.GE.AND P6, PT, R12, R103, PT ;  /* 0x000000670c00720c */ /* 0x000fe40003fc6270 */
[-C--:B------:R-:W-:Y:S02]  /*8e80*/  ISETP.GE.AND P4, PT, R10, R129.reuse, PT ;  /* 0x000000810a00720c */ /* 0x080fe40003f86270 */
[----:B------:R-:W2:Y:S01]  /*8e90*/  MUFU.TANH R135, R135 ;  /* 0x0000008700877308 */ /* 0x000ea20000002400 */
[C---:B------:R-:W-:Y:S02]  /*8ea0*/  ISETP.GE.AND P1, PT, R8.reuse, R129, PT ;  /* 0x000000810800720c */ /* 0x040fe40003f26270 */
[----:B------:R-:W-:Y:S02]  /*8eb0*/  ISETP.GE.AND P5, PT, R8, R103, PT ;  /* 0x000000670800720c */ /* 0x000fe40003fa6270 */
[----:B------:R-:W-:Y:S02]  /*8ec0*/  ISETP.GE.AND P2, PT, R14, R129, PT ;  /* 0x000000810e00720c */ /* 0x000fe40003f46270 */
[----:B------:R-:W-:Y:S01]  /*8ed0*/  LOP3.LUT R8, R28, 0x78, R43, 0xfe, !PT ;  /* 0x000000781c087812 */ /* 0x000fe200078efe2b */
[----:B------:R4:W-:Y:S01]  /*8ee0*/  MUFU.TANH R229, R49 ;  /* 0x0000003100e57308 */ /* 0x0009e20000002400 */
[----:B-1----:R-:W-:-:S02]  /*8ef0*/  FSEL R109, R109, -INF , !P6 ;  /* 0xff8000006d6d7808 */ /* 0x002fc40007000000 */
[----:B---3--:R-:W-:Y:S02]  /*8f00*/  FSEL R111, R111, -INF , !P4 ;  /* 0xff8000006f6f7808 */ /* 0x008fe40006000000 */
[C---:B------:R-:W-:Y:S02]  /*8f10*/  ISETP.GE.AND P6, PT, R8.reuse, R129, PT ;  /* 0x000000810800720c */ /* 0x040fe40003fc6270 */
[-C--:B------:R-:W-:Y:S01]  /*8f20*/  ISETP.GE.AND P4, PT, R8, R103.reuse, PT ;  /* 0x000000670800720c */ /* 0x080fe20003f86270 */
[----:B------:R-:W1:Y:S01]  /*8f30*/  MUFU.TANH R51, R51 ;  /* 0x0000003300337308 */ /* 0x000e620000002400 */
[----:B--2---:R-:W-:Y:S01]  /*8f40*/  FSEL R135, R135, -INF , !P2 ;  /* 0xff80000087877808 */ /* 0x004fe20005000000 */
[----:B------:R-:W-:Y:S01]  /*8f50*/  VIADD R8, R4, 0x1 ;  /* 0x0000000104087836 */ /* 0x000fe20000000000 */
[----:B------:R-:W-:-:S05]  /*8f60*/  ISETP.GE.AND P2, PT, R10, R103, PT ;  /* 0x000000670a00720c */ /* 0x000fca0003f46270 */
[----:B------:R-:W2:Y:S01]  /*8f70*/  MUFU.TANH R64, R64 ;  /* 0x0000004000407308 */ /* 0x000ea20000002400 */
[----:B----4-:R-:W-:Y:S01]  /*8f80*/  FMUL.FTZ R49, R6, UR10 ;  /* 0x0000000a06317c20 */ /* 0x010fe20008410000 */
[----:B------:R-:W-:-:S06]  /*8f90*/  VIADD R6, R4, 0x9 ;  /* 0x0000000904067836 */ /* 0x000fcc0000000000 */
        /* <DEDUP_REMOVED lines=11> */
[----:B-1----:R-:W-:Y:S02]  /*9050*/  FSEL R49, R49, -INF , !P4 ;  /* 0xff80000031317808 */ /* 0x002fe40006000000 */
[----:B------:R-:W-:-:S04]  /*9060*/  ISETP.GE.AND P4, PT, R6, R129, PT ;  /* 0x000000810600720c */ /* 0x000fc80003f86270 */
[----:B------:R-:W-:Y:S01]  /*9070*/  FSEL R53, R62, -INF , !P4 ;  /* 0xff8000003e357808 */ /* 0x000fe20006000000 */
[----:B------:R-:W1:Y:S01]  /*9080*/  MUFU.TANH R112, R112 ;  /* 0x0000007000707308 */ /* 0x000e620000002400 */
[----:B--2---:R-:W-:Y:S02]  /*9090*/  FSEL R59, R59, -INF , !P1 ;  /* 0xff8000003b3b7808 */ /* 0x004fe40004800000 */
[----:B------:R-:W-:Y:S01]  /*90a0*/  ISETP.GE.AND P1, PT, R8, R103, PT ;  /* 0x000000670800720c */ /* 0x000fe20003f26270 */
[----:B------:R-:W-:-:S04]  /*90b0*/  VIADD R8, R4, 0x19 ;  /* 0x0000001904087836 */ /* 0x000fc80000000000 */
[----:B------:R-:W2:Y:S01]  /*90c0*/  MUFU.TANH R60, R60 ;  /* 0x0000003c003c7308 */ /* 0x000ea20000002400 */
[----:B---3--:R-:W-:-:S07]  /*90d0*/  FSEL R21, R61, -INF , !P6 ;  /* 0xff8000003d157808 */ /* 0x008fce0007000000 */
[----:B------:R-:W3:Y:S01]  /*90e0*/  MUFU.TANH R54, R54 ;  /* 0x0000003600367308 */ /* 0x000ee20000002400 */
[----:B-1----:R-:W-:Y:S02]  /*90f0*/  FSEL R25, R112, -INF , !P1 ;  /* 0xff80000070197808 */ /* 0x002fe40004800000 */
[----:B------:R-:W-:-:S05]  /*9100*/  ISETP.GE.AND P1, PT, R8, R129, PT ;  /* 0x000000810800720c */ /* 0x000fca0003f26270 */
[----:B------:R-:W1:Y:S01]  /*9110*/  MUFU.TANH R63, R63 ;  /* 0x0000003f003f7308 */ /* 0x000e620000002400 */
[----:B--2---:R-:W-:Y:S02]  /*9120*/  FSEL R27, R60, -INF , !P5 ;  /* 0xff8000003c1b7808 */ /* 0x004fe40006800000 */
[----:B------:R-:W-:Y:S01]  /*9130*/  ISETP.GE.AND P5, PT, R8, R103, PT ;  /* 0x000000670800720c */ /* 0x000fe20003fa6270 */
[----:B------:R-:W-:-:S04]  /*9140*/  VIADD R8, R4, 0x29 ;  /* 0x0000002904087836 */ /* 0x000fc80000000000 */
[----:B------:R2:W-:Y:S01]  /*9150*/  MUFU.TANH R199, R31 ;  /* 0x0000001f00c77308 */ /* 0x0005e20000002400 */
[----:B---3--:R-:W-:-:S07]  /*9160*/  FSEL R61, R54, -INF , !P5 ;  /* 0xff800000363d7808 */ /* 0x008fce0006800000 */
[----:B------:R-:W3:Y:S08]  /*9170*/  MUFU.TANH R227, R227 ;  /* 0x000000e300e37308 */ /* 0x000ef00000002400 */
[----:B------:R-:W4:Y:S01]  /*9180*/  MUFU.TANH R52, R52 ;  /* 0x0000003400347308 */ /* 0x000f220000002400 */
[----:B--2---:R-:W-:Y:S02]  /*9190*/  FSEL R31, R110, -INF , !P2 ;  /* 0xff8000006e1f7808 */ /* 0x004fe40005000000 */
[----:B------:R-:W-:Y:S01]  /*91a0*/  ISETP.GE.AND P2, PT, R6, R103, PT ;  /* 0x000000670600720c */ /* 0x000fe20003f46270 */
[----:B------:R-:W-:-:S03]  /*91b0*/  VIADD R6, R4, 0x21 ;  /* 0x0000002104067836 */ /* 0x000fc60000000000 */
[----:B-1----:R-:W-:Y:S01]  /*91c0*/  FSEL R45, R63, -INF , !P2 ;  /* 0xff8000003f2d7808 */ /* 0x002fe20005000000 */
[----:B------:R-:W1:Y:S01]  /*91d0*/  MUFU.TANH R223, R223 ;  /* 0x000000df00df7308 */ /* 0x000e620000002400 */
[C---:B------:R-:W-:Y:S02]  /*91e0*/  ISETP.GE.AND P6, PT, R6.reuse, R129, PT ;  /* 0x000000810600720c */ /* 0x040fe40003fc6270 */
[----:B------:R-:W-:Y:S01]  /*91f0*/  ISETP.GE.AND P4, PT, R6, R103, PT ;  /* 0x000000670600720c */ /* 0x000fe20003f86270 */
[----:B------:R-:W-:Y:S01]  /*9200*/  VIADD R6, R4, 0x31 ;  /* 0x0000003104067836 */ /* 0x000fe20000000000 */
[----:B------:R-:W-:Y:S02]  /*9210*/  FSEL R229, R229, -INF , !P6 ;  /* 0xff800000e5e57808 */ /* 0x000fe40007000000 */
[-C--:B------:R-:W-:Y:S01]  /*9220*/  ISETP.GE.AND P2, PT, R8, R129.reuse, PT ;  /* 0x000000810800720c */ /* 0x080fe20003f46270 */
[----:B------:R-:W-:Y:S01]  /*9230*/  MUFU.TANH R141, R141 ;  /* 0x0000008d008d7308 */ /* 0x000fe20000002400 */
[----:B------:R-:W-:-:S02]  /*9240*/  ISETP.GE.AND P5, PT, R6, R129, PT ;  /* 0x000000810600720c */ /* 0x000fc40003fa6270 */
[----:B------:R-:W-:Y:S01]  /*9250*/  ISETP.GE.AND P6, PT, R6, R103, PT ;  /* 0x000000670600720c */ /* 0x000fe20003fc6270 */
[----:B------:R-:W-:Y:S01]  /*9260*/  VIADD R6, R4, 0x39 ;  /* 0x0000003904067836 */ /* 0x000fe20000000000 */
[----:B------:R-:W-:Y:S02]  /*9270*/  FSEL R225, R225, -INF , !P4 ;  /* 0xff800000e1e17808 */ /* 0x000fe40006000000 */
[----:B---3--:R-:W-:Y:S01]  /*9280*/  FSEL R227, R227, -INF , !P2 ;  /* 0xff800000e3e37808 */ /* 0x008fe20005000000 */
[----:B------:R-:W2:Y:S01]  /*9290*/  MUFU.TANH R143, R143 ;  /* 0x0000008f008f7308 */ /* 0x000ea20000002400 */
[----:B----4-:R-:W-:Y:S02]  /*92a0*/  FSEL R47, R52, -INF , !P1 ;  /* 0xff800000342f7808 */ /* 0x010fe40004800000 */
[C---:B------:R-:W-:Y:S02]  /*92b0*/  ISETP.GE.AND P4, PT, R6.reuse, R129, PT ;  /* 0x000000810600720c */ /* 0x040fe40003f86270 */
[-C--:B------:R-:W-:Y:S01]  /*92c0*/  ISETP.GE.AND P2, PT, R6, R103.reuse, PT ;  /* 0x000000670600720c */ /* 0x080fe20003f46270 */
[----:B------:R-:W-:Y:S01]  /*92d0*/  VIADD R6, R4, 0x49 ;  /* 0x0000004904067836 */ /* 0x000fe20000000000 */
[----:B------:R-:W-:Y:S01]  /*92e0*/  ISETP.GE.AND P1, PT, R8, R103, PT ;  /* 0x000000670800720c */ /* 0x000fe20003f26270 */
[----:B------:R-:W-:Y:S01]  /*92f0*/  VIADD R8, R4, 0x41 ;  /* 0x0000004104087836 */ /* 0x000fe20000000000 */
[----:B------:R-:W-:Y:S01]  /*9300*/  FSEL R217, R217, -INF , !P6 ;  /* 0xff800000d9d97808 */ /* 0x000fe20007000000 */
[----:B------:R-:W3:Y:S01]  /*9310*/  MUFU.TANH R117, R13 ;  /* 0x0000000d00757308 */ /* 0x000ee20000002400 */
[----:B------:R-:W-:-:S02]  /*9320*/  FSEL R219, R219, -INF , !P4 ;  /* 0xff800000dbdb7808 */ /* 0x000fc40006000000 */
[----:B-1----:R-:W-:Y:S02]  /*9330*/  FSEL R223, R223, -INF , !P1 ;  /* 0xff800000dfdf7808 */ /* 0x002fe40004800000 */
[----:B------:R-:W-:Y:S02]  /*9340*/  FSEL R221, R221, -INF , !P5 ;  /* 0xff800000dddd7808 */ /* 0x000fe40006800000 */
[C---:B------:R-:W-:Y:S01]  /*9350*/  ISETP.GE.AND P6, PT, R6.reuse, R129, PT ;  /* 0x000000810600720c */ /* 0x040fe20003fc6270 */
[----:B------:R-:W1:Y:S01]  /*9360*/  MUFU.TANH R57, R11 ;  /* 0x0000000b00397308 */ /* 0x000e620000002400 */
[----:B------:R-:W-:Y:S01]  /*9370*/  ISETP.GE.AND P4, PT, R6, R103, PT ;  /* 0x000000670600720c */ /* 0x000fe20003f86270 */
[----:B------:R-:W-:Y:S01]  /*9380*/  VIADD R6, R4, 0x59 ;  /* 0x0000005904067836 */ /* 0x000fe20000000000 */
[C---:B------:R-:W-:Y:S02]  /*9390*/  ISETP.GE.AND P1, PT, R8.reuse, R129, PT ;  /* 0x000000810800720c */ /* 0x040fe40003f26270 */
[----:B------:R-:W-:Y:S01]  /*93a0*/  ISETP.GE.AND P5, PT, R8, R103, PT ;  /* 0x000000670800720c */ /* 0x000fe20003fa6270 */
[----:B------:R-:W-:Y:S01]  /*93b0*/  VIADD R8, R4, 0x51 ;  /* 0x0000005104087836 */ /* 0x000fe20000000000 */
[----:B------:R-:W-:Y:S01]  /*93c0*/  FSEL R207, R207, -INF , !P6 ;  /* 0xff800000cfcf7808 */ /* 0x000fe20007000000 */
[----:B------:R-:W4:Y:S01]  /*93d0*/  MUFU.TANH R147, R147 ;  /* 0x0000009300937308 */ /* 0x000f220000002400 */
[----:B------:R-:W-:-:S02]  /*93e0*/  FSEL R201, R201, -INF , !P5 ;  /* 0xff800000c9c97808 */ /* 0x000fc40006800000 */
[----:B------:R-:W-:Y:S02]  /*93f0*/  FSEL R203, R203, -INF , !P1 ;  /* 0xff800000cbcb7808 */ /* 0x000fe40004800000 */
[C---:B------:R-:W-:Y:S02]  /*9400*/  ISETP.GE.AND P5, PT, R6.reuse, R129, PT ;  /* 0x000000810600720c */ /* 0x040fe40003fa6270 */
[-C--:B------:R-:W-:Y:S01]  /*9410*/  ISETP.GE.AND P6, PT, R6, R103.reuse, PT ;  /* 0x000000670600720c */ /* 0x080fe20003fc6270 */
[----:B------:R-:W-:Y:S01]  /*9420*/  VIADD R6, R4, 0x69 ;  /* 0x0000006904067836 */ /* 0x000fe20000000000 */
[----:B------:R-:W-:Y:S01]  /*9430*/  ISETP.GE.AND P1, PT, R8, R103, PT ;  /* 0x000000670800720c */ /* 0x000fe20003f26270 */
[----:B------:R-:W5:Y:S01]  /*9440*/  MUFU.TANH R137, R23 ;  /* 0x0000001700897308 */ /* 0x000f620000002400 */
[----:B--2---:R-:W-:Y:S02]  /*9450*/  FSEL R143, R143, -INF , !P5 ;  /* 0xff8000008f8f7808 */ /* 0x004fe40006800000 */
[----:B------:R-:W-:-:S02]  /*9460*/  FSEL R141, R141, -INF , !P1 ;  /* 0xff8000008d8d7808 */ /* 0x000fc40004800000 */
[C---:B------:R-:W-:Y:S02]  /*9470*/  ISETP.GE.AND P1, PT, R6.reuse, R129, PT ;  /* 0x000000810600720c */ /* 0x040fe40003f26270 */
[----:B------:R-:W-:Y:S01]  /*9480*/  ISETP.GE.AND P5, PT, R6, R103, PT ;  /* 0x000000670600720c */ /* 0x000fe20003fa6270 */
[----:B------:R-:W2:Y:S01]  /*9490*/  MUFU.TANH R119, R17 ;  /* 0x0000001100777308 */ /* 0x000ea20000002400 */
[----:B------:R-:W-:Y:S01]  /*94a0*/  VIADD R6, R4, 0x71 ;  /* 0x0000007104067836 */ /* 0x000fe20000000000 */
[----:B------:R-:W-:Y:S02]  /*94b0*/  FSEL R213, R213, -INF , !P2 ;  /* 0xff800000d5d57808 */ /* 0x000fe40005000000 */
[----:B------:R-:W-:Y:S01]  /*94c0*/  ISETP.GE.AND P2, PT, R8, R129, PT ;  /* 0x000000810800720c */ /* 0x000fe20003f46270 */
[----:B------:R-:W-:Y:S01]  /*94d0*/  VIADD R8, R4, 0x61 ;  /* 0x0000006104087836 */ /* 0x000fe20000000000 */
[----:B---3--:R-:W-:Y:S02]  /*94e0*/  FSEL R117, R117, -INF , !P1 ;  /* 0xff80000075757808 */ /* 0x008fe40004800000 */
[----:B------:R-:W3:Y:S01]  /*94f0*/  MUFU.TANH R115, R19 ;  /* 0x0000001300737308 */ /* 0x000ee20000002400 */
[----:B------:R-:W-:-:S02]  /*9500*/  ISETP.GE.AND P1, PT, R6, R103, PT ;  /* 0x000000670600720c */ /* 0x000fc40003f26270 */
[----:B------:R-:W-:Y:S02]  /*9510*/  FSEL R199, R199, -INF , !P4 ;  /* 0xff800000c7c77808 */ /* 0x000fe40006000000 */
[----:B-1----:R-:W-:Y:S02]  /*9520*/  FSEL R57, R57, -INF , !P1 ;  /* 0xff80000039397808 */ /* 0x002fe40004800000 */
[C---:B------:R-:W-:Y:S01]  /*9530*/  ISETP.GE.AND P4, PT, R8.reuse, R129, PT ;  /* 0x000000810800720c */ /* 0x040fe20003f86270 */
[----:B------:R-:W1:Y:S01]  /*9540*/  MUFU.TANH R107, R15 ;  /* 0x0000000f006b7308 */ /* 0x000e620000002400 */
[----:B----4-:R-:W-:Y:S02]  /*9550*/  FSEL R147, R147, -INF , !P2 ;  /* 0xff80000093937808 */ /* 0x010fe40005000000 */
[----:B------:R-:W-:Y:S02]  /*9560*/  ISETP.GT.AND P1, PT, R179, R174, PT ;  /* 0x000000aeb300720c */ /* 0x000fe40003f24270 */
[----:B------:R-:W-:-:S02]  /*9570*/  ISETP.GE.AND P2, PT, R8, R103, PT ;  /* 0x000000670800720c */ /* 0x000fc40003f46270 */
[----:B-----5:R-:W-:Y:S01]  /*9580*/  FSEL R137, R137, -INF , !P6 ;  /* 0xff80000089897808 */ /* 0x020fe20007000000 */
[----:B------:R-:W4:Y:S01]  /*9590*/  MUFU.TANH R66, R9 ;  /* 0x0000000900427308 */ /* 0x000f220000002400 */
[----:B--2---:R-:W-:Y:S01]  /*95a0*/  FSEL R119, R119, -INF , !P4 ;  /* 0xff80000077777808 */ /* 0x004fe20006000000 */
[----:B------:R-:W-:Y:S01]  /*95b0*/  BAR.SYNC.DEFER_BLOCKING 0x0 ;  /* 0x0000000000007b1d */ /* 0x000fe20000010000 */
[C---:B------:R-:W-:Y:S02]  /*95c0*/  ISETP.GE.AND P6, PT, R4.reuse, R129, PT ;  /* 0x000000810400720c */ /* 0x040fe40003fc6270 */
[C---:B------:R-:W-:Y:S01]  /*95d0*/  ISETP.GE.AND P4, PT, R4.reuse, R103, PT ;  /* 0x000000670400720c */ /* 0x040fe20003f86270 */
[----:B------:R-:W-:Y:S01]  /*95e0*/  VIADD R4, R4, 0x79 ;  /* 0x0000007904047836 */ /* 0x000fe20000000000 */
[----:B---3--:R-:W-:Y:S01]  /*95f0*/  FSEL R115, R115, -INF , !P2 ;  /* 0xff80000073737808 */ /* 0x008fe20005000000 */
[----:B------:R-:W-:Y:S01]  /*9600*/  MUFU.TANH R108, R108 ;  /* 0x0000006c006c7308 */ /* 0x000fe20000002400 */
[----:B------:R-:W-:-:S02]  /*9610*/  ISETP.GE.AND P2, PT, R6, R129, PT ;  /* 0x000000810600720c */ /* 0x000fc40003f46270 */
[----:B-1----:R-:W-:Y:S02]  /*9620*/  FSEL R107, R107, -INF , !P5 ;  /* 0xff8000006b6b7808 */ /* 0x002fe40006800000 */
[----:B------:R-:W-:Y:S02]  /*9630*/  ISETP.GE.AND P5, PT, R4, R129, PT ;  /* 0x000000810400720c */ /* 0x000fe40003fa6270 */
[----:B------:R-:W-:Y:S01]  /*9640*/  FSEL R3, R3, -INF , !P6 ;  /* 0xff80000003037808 */ /* 0x000fe20007000000 */
[----:B------:R-:W1:Y:S01]  /*9650*/  MUFU.TANH R67, R5 ;  /* 0x0000000500437308 */ /* 0x000e620000002400 */
[----:B----4-:R-:W-:Y:S02]  /*9660*/  FSEL R66, R66, -INF , !P2 ;  /* 0xff80000042427808 */ /* 0x010fe40005000000 */
[----:B------:R-:W-:-:S05]  /*9670*/  ISETP.GE.AND P2, PT, R4, R103, PT ;  /* 0x000000670400720c */ /* 0x000fca0003f46270 */
[----:B------:R-:W2:Y:S01]  /*9680*/  MUFU.TANH R50, R7 ;  /* 0x0000000700327308 */ /* 0x000ea20000002400 */
[----:B-1----:R-:W-:Y:S02]  /*9690*/  FSEL R67, R67, -INF , !P5 ;  /* 0xff80000043437808 */ /* 0x002fe40006800000 */
[----:B------:R-:W-:Y:S02]  /*96a0*/  FSEL R5, R108, -INF , !P4 ;  /* 0xff8000006c057808 */ /* 0x000fe40006000000 */
[----:B--2---:R-:W-:Y:S01]  /*96b0*/  FSEL R50, R50, -INF , !P2 ;  /* 0xff80000032327808 */ /* 0x004fe20005000000 */
[----:B------:R-:W-:Y:S06]  /*96c0*/  @!P1 BRA `(.L_x_5895) ;  /* 0x0000000800649947 */ /* 0x000fec0003800000 */
[----:B------:R-:W-:Y:S05]  /*96d0*/  @!P3 BRA `(.L_x_5896) ;  /* 0x0000000000f0b947 */ /* 0x000fea0003800000 */
[----:B------:R-:W1:Y:S01]  /*96e0*/  LDC R7, c[0x0][0x380] ;  /* 0x0000e000ff077b82 */ /* 0x000e620000000800 */
[----:B------:R-:W-:Y:S01]  /*96f0*/  MOV R8, RZ ;  /* 0x000000ff00087202 */ /* 0x000fe20000000f00 */
[----:B------:R-:W-:Y:S01]  /*9700*/  ULDC.64 UR4, c[0x0][0x230] ;  /* 0x00008c0000047ab9 */ /* 0x000fe20000000a00 */
[----:B------:R-:W-:Y:S02]  /*9710*/  IABS R13, R28 ;  /* 0x0000001c000d7213 */ /* 0x000fe40000000000 */
[----:B-1----:R-:W-:-:S04]  /*9720*/  IABS R6, R7 ;  /* 0x0000000700067213 */ /* 0x002fc80000000000 */
[----:B------:R-:W1:Y:S08]  /*9730*/  I2F.RP R10, R6 ;  /* 0x00000006000a7306 */ /* 0x000e700000209400 */
[----:B-1----:R-:W1:Y:S02]  /*9740*/  MUFU.RCP R11, R10 ;  /* 0x0000000a000b7308 */ /* 0x002e640000001000 */
[----:B-1----:R-:W-:-:S06]  /*9750*/  VIADD R11, R11, 0xffffffe ;  /* 0x0ffffffe0b0b7836 */ /* 0x002fcc0000000000 */
[----:B------:R-:W1:Y:S02]  /*9760*/  F2I.FTZ.U32.TRUNC.NTZ R9, R11 ;  /* 0x0000000b00097305 */ /* 0x000e64000021f000 */
[----:B-1----:R-:W-:-:S04]  /*9770*/  IMAD.MOV R4, RZ, RZ, -R9 ;  /* 0x000000ffff047224 */ /* 0x002fc800078e0a09 */
[----:B------:R-:W-:-:S04]  /*9780*/  IMAD R4, R4, R6, RZ ;  /* 0x0000000604047224 */ /* 0x000fc800078e02ff */
[----:B------:R-:W-:-:S04]  /*9790*/  IMAD.HI.U32 R4, R9, R4, R8 ;  /* 0x0000000409047227 */ /* 0x000fc800078e0008 */
[C---:B------:R-:W-:Y:S01]  /*97a0*/  VIADD R8, R28.reuse, 0xffffff80 ;  /* 0xffffff801c087836 */ /* 0x040fe20000000000 */
[----:B------:R-:W-:Y:S01]  /*97b0*/  LOP3.LUT R28, R28, R7, RZ, 0x3c, !PT ;  /* 0x000000071c1c7212 */ /* 0x000fe200078e3cff */
[----:B------:R-:W-:-:S03]  /*97c0*/  IMAD.HI.U32 R10, R4, R13, RZ ;  /* 0x0000000d040a7227 */ /* 0x000fc600078e00ff */
[----:B------:R-:W-:Y:S02]  /*97d0*/  IABS R9, R8 ;  /* 0x0000000800097213 */ /* 0x000fe40000000000 */
[----:B------:R-:W-:Y:S02]  /*97e0*/  IADD3 R11, -R10, RZ, RZ ;  /* 0x000000ff0a0b7210 */ /* 0x000fe40007ffe1ff */
[----:B------:R-:W-:Y:S01]  /*97f0*/  LOP3.LUT R8, R8, R7, RZ, 0x3c, !PT ;  /* 0x0000000708087212 */ /* 0x000fe200078e3cff */
[----:B------:R-:W-:-:S04]  /*9800*/  IMAD.HI.U32 R4, R4, R9, RZ ;  /* 0x0000000904047227 */ /* 0x000fc800078e00ff */
        /* <DEDUP_REMOVED lines=12> */
[----:B------:R-:W-:-:S04]  /*98d0*/  ISETP.NE.AND P4, PT, R7, RZ, PT ;  /* 0x000000ff0700720c */ /* 0x000fc80003f85270 */
[----:B------:R-:W-:Y:S01]  /*98e0*/  @P2 VIADD R10, R10, 0x1 ;  /* 0x000000010a0a2836 */ /* 0x000fe20000000000 */
[----:B------:R-:W-:-:S03]  /*98f0*/  ISETP.GE.AND P2, PT, R8, RZ, PT ;  /* 0x000000ff0800720c */ /* 0x000fc60003f46270 */
[----:B------:R-:W-:-:S03]  /*9900*/  @!P5 IMAD.MOV R10, RZ, RZ, -R10 ;  /* 0x000000ffff0ad224 */ /* 0x000fc600078e0a0a */
[----:B------:R-:W-:-:S05]  /*9910*/  @P6 VIADD R4, R4, 0x1 ;  /* 0x0000000104046836 */ /* 0x000fca0000000000 */
[----:B------:R-:W-:Y:S02]  /*9920*/  MOV R11, R4 ;  /* 0x00000004000b7202 */ /* 0x000fe40000000f00 */
[----:B------:R-:W-:Y:S02]  /*9930*/  LOP3.LUT R4, RZ, R7, RZ, 0x33, !PT ;  /* 0x00000007ff047212 */ /* 0x000fe400078e33ff */
        /* <DEDUP_REMOVED lines=11> */
[----:B------:R-:W-:Y:S01]  /*99f0*/  IMAD R4, R7, R121, R4 ;  /* 0x0000007907047224 */ /* 0x000fe200078e0204 */
[----:B--2---:R-:W-:Y:S01]  /*9a00*/  IADD3 R8, -R11, R8, RZ ;  /* 0x000000080b087210 */ /* 0x004fe20007ffe1ff */
[----:B------:R-:W-:-:S03]  /*9a10*/  IMAD.WIDE.U32 R10, R7, R120, RZ ;  /* 0x00000078070a7225 */ /* 0x000fc600078e00ff */
[----:B------:R-:W-:Y:S01]  /*9a20*/  SHF.R.S32.HI R6, RZ, 0x1f, R8 ;  /* 0x0000001fff067819 */ /* 0x000fe20000011408 */
[----:B------:R-:W-:-:S04]  /*9a30*/  IMAD.IADD R11, R11, 0x1, R4 ;  /* 0x000000010b0b7824 */ /* 0x000fc800078e0204 */
[----:B------:R-:W-:-:S04]  /*9a40*/  IMAD R7, R6, UR4, RZ ;  /* 0x0000000406077c24 */ /* 0x000fc8000f8e02ff */
[C---:B------:R-:W-:Y:S02]  /*9a50*/  IMAD R7, R8.reuse, UR5, R7 ;  /* 0x0000000508077c24 */ /* 0x040fe4000f8e0207 */
[----:B------:R-:W-:-:S05]  /*9a60*/  IMAD.WIDE.U32 R8, R8, UR4, R10 ;  /* 0x0000000408087c25 */ /* 0x000fca000f8e000a */
[----:B------:R-:W-:Y:S01]  /*9a70*/  IADD3 R6, R9, R7, RZ ;  /* 0x0000000709067210 */ /* 0x000fe20007ffe0ff */
[----:B------:R-:W-:Y:S01]  /*9a80*/  IMAD.MOV.U32 R7, RZ, RZ, R8 ;  /* 0x000000ffff077224 */ /* 0x000fe200078e0008 */
[----:B------:R-:W-:Y:S06]  /*9a90*/  BRA `(.L_x_5897) ;  /* 0x0000000000087947 */ /* 0x000fec0003800000 */
.L_x_5896:
[----:B------:R-:W-:-:S04]  /*9aa0*/  LEA R7, -R120, RZ, 0x7 ;  /* 0x000000ff78077211 */ /* 0x000fc800078e39ff */
[----:B------:R-:W-:-:S07]  /*9ab0*/  SHF.R.S32.HI R6, RZ, 0x1f, R7 ;  /* 0x0000001fff067819 */ /* 0x000fce0000011407 */
.L_x_5897:
        /* <DEDUP_REMOVED lines=17> */
[----:B------:R1:W-:Y:S01]  /*9bd0*/  @P0 STS.128 [R180+0x2800], RZ ;  /* 0x002800ffb4000388 */ /* 0x0003e20000000c00 */
[----:B------:R-:W-:-:S02]  /*9be0*/  @!P0 IADD3 R8, P2, R7, R8, RZ ;  /* 0x0000000807088210 */ /* 0x000fc40007f5e0ff */
[----:B------:R-:W-:Y:S02]  /*9bf0*/  @!P0 LEA.HI.X R11, R120, R101, R121, 0x5, P4 ;  /* 0x00000065780b8211 */ /* 0x000fe400020f2c79 */
[C---:B------:R-:W-:Y:S02]  /*9c00*/  @!P0 LEA R14, P5, R9.reuse, UR8, 0x1 ;  /* 0x00000008090e8c11 */ /* 0x040fe4000f8a08ff */
[----:B------:R-:W-:Y:S01]  /*9c10*/  @!P0 LEA R18, P4, R8, UR8, 0x1 ;  /* 0x0000000808128c11 */ /* 0x000fe2000f8808ff */
[----:B------:R-:W-:Y:S01]  /*9c20*/  @!P0 IMAD.X R11, R6, 0x1, R11, P2 ;  /* 0x00000001060b8824 */ /* 0x000fe200010e060b */
[----:B------:R-:W-:Y:S01]  /*9c30*/  @!P0 LEA.HI.X R15, R9, UR9, R4, 0x1, P5 ;  /* 0x00000009090f8c11 */ /* 0x000fe2000a8f0c04 */
[C---:B------:R-:W-:Y:S02]  /*9c40*/  @!P0 IMAD R9, R121.reuse, 0x50, RZ ;  /* 0x0000005079098824 */ /* 0x040fe400078e02ff */
[----:B------:R-:W-:Y:S01]  /*9c50*/  @!P0 IMAD R4, R121, 0x60, RZ ;  /* 0x0000006079048824 */ /* 0x000fe200078e02ff */
[----:B------:R-:W-:Y:S01]  /*9c60*/  @!P0 LEA.HI.X R19, R8, UR9, R11, 0x1, P4 ;  /* 0x0000000908138c11 */ /* 0x000fe2000a0f0c0b */
[----:B------:R-:W-:Y:S01]  /*9c70*/  @!PT LDS RZ, [RZ] ;  /* 0x00000000fffff984 */ /* 0x000fe20000000800 */
[----:B------:R-:W-:Y:S01]  /*9c80*/  @!PT LDS RZ, [RZ] ;  /* 0x00000000fffff984 */ /* 0x000fe20000000800 */
[----:B------:R-:W-:Y:S01]  /*9c90*/  @!PT LDS RZ, [RZ] ;  /* 0x00000000fffff984 */ /* 0x000fe20000000800 */
[----:B------:R3:W-:Y:S01]  /*9ca0*/  @!P0 LDGSTS.E.BYPASS.LTC128B.128 [R180+0x2800], desc[UR12][R14.64] ;  /* 0x028000000eb48fae */ /* 0x0007e2000b901d4c */
[----:B------:R-:W-:-:S03]  /*9cb0*/  @!P0 LEA R8, P5, R120, R128, 0x6 ;  /* 0x0000008078088211 */ /* 0x000fc600078a30ff */
[----:B------:R1:W-:Y:S01]  /*9cc0*/  @P0 STS.128 [R180+0x3000], RZ ;  /* 0x003000ffb4000388 */ /* 0x0003e20000000c00 */
[----:B------:R-:W-:-:S03]  /*9cd0*/  @!P0 IADD3 R8, P4, R7, R8, RZ ;  /* 0x0000000807088210 */ /* 0x000fc60007f9e0ff */
[----:B------:R-:W-:Y:S01]  /*9ce0*/  @!PT LDS RZ, [RZ] ;  /* 0x00000000fffff984 */ /* 0x000fe20000000800 */
[----:B------:R-:W-:Y:S01]  /*9cf0*/  @!PT LDS RZ, [RZ] ;  /* 0x00000000fffff984 */ /* 0x000fe20000000800 */
[----:B------:R-:W-:Y:S01]  /*9d00*/  @!PT LDS RZ, [RZ] ;  /* 0x00000000fffff984 */ /* 0x000fe20000000800 */
[----:B------:R-:W-:Y:S01]  /*9d10*/  @!P0 LDGSTS.E.BYPASS.LTC128B.128 [R180+0x3000], desc[UR12][R18.64] ;  /* 0x0300000012b48fae */ /* 0x000fe2000b901d4c */
[----:B--2---:R-:W-:-:S03]  /*9d20*/  @!P0 LEA R16, P2, R13, UR8, 0x1 ;  /* 0x000000080d108c11 */ /* 0x004fc6000f8408ff */
[----:B------:R1:W-:Y:S01]  /*9d30*/  @P0 STS.128 [R180+0x3800], RZ ;  /* 0x003800ffb4000388 */ /* 0x0003e20000000c00 */
[----:B------:R-:W-:Y:S01]  /*9d40*/  @!P0 LEA.HI.X R17, R13, UR9, R10, 0x1, P2 ;  /* 0x000000090d118c11 */ /* 0x000fe200090f0c0a */
[----:B------:R-:W-:Y:S01]  /*9d50*/  @!P0 IMAD.WIDE.U32 R12, R120, 0x60, R128 ;  /* 0x00000060780c8825 */ /* 0x000fe200078e0080 */
        /* <DEDUP_REMOVED lines=44> */
.L_x_5899:
[----:B------:R-:W-:Y:S05]  /*a020*/  BSYNC B0 ;  /* 0x0000000000007941 */ /* 0x000fea0003800000 */
.L_x_5898:
[----:B------:R-:W0:Y:S01]  /*a030*/  LDGDEPBAR ;  /* 0x00000000000079af */ /* 0x000e220000000000 */
[----:B------:R-:W-:-:S04]  /*a040*/  LEA R188, P0, R7, R188, 0x1 ;  /* 0x000000bc07bc7211 */ /* 0x000fc800078008ff */
[----:B------:R-:W-:-:S09]  /*a050*/  LEA.HI.X R189, R7, R189, R6, 0x1, P0 ;  /* 0x000000bd07bd7211 */ /* 0x000fd200000f0c06 */
.L_x_5895:
        /* <DEDUP_REMOVED lines=61> */
[----:B--2---:R-:W-:Y:S02]  /*a430*/  FMNMX.FTZ R8, R64, R7, !PT ;  /* 0x0000000740087209 */ /* 0x004fe40007810000 */
        /* <DEDUP_REMOVED lines=20> */
[----:B------:R-:W-:Y:S01]  /*a580*/  LDSM.16.MT88.4 R40, [R162+0x6000] ;  /* 0x00600000a228783b */ /* 0x000fe20000004200 */
[----:B------:R-:W-:Y:S01]  /*a590*/  MUFU.EX2 R126, R126 ;  /* 0x0000007e007e7308 */ /* 0x000fe20000000800 */
[--C-:B------:R-:W-:Y:S01]  /*a5a0*/  FFMA.FTZ R110, R53, UR11, -R104.reuse ;  /* 0x0000000b356e7c23 */ /* 0x100fe20008010868 */
[--C-:B------:R-:W-:Y:S01]  /*a5b0*/  FFMA.FTZ R127, R39, UR11, -R104.reuse ;  /* 0x0000000b277f7c23 */ /* 0x100fe20008010868 */
[----:B------:R-:W-:Y:S01]  /*a5c0*/  FSEL R56, R56, RZ, P0 ;  /* 0x000000ff38387208 */ /* 0x000fe20000000000 */
[----:B------:R-:W-:Y:S01]  /*a5d0*/  LDSM.16.MT88.4 R52, [R166+0x6800] ;  /* 0x00680000a634783b */ /* 0x000fe20000004200 */
[--C-:B------:R-:W-:Y:S01]  /*a5e0*/  FFMA.FTZ R121, R35, UR11, -R104.reuse ;  /* 0x0000000b23797c23 */ /* 0x100fe20008010868 */
[--C-:B------:R-:W-:Y:S01]  /*a5f0*/  FFMA.FTZ R153, R153, UR11, -R104.reuse ;  /* 0x0000000b99997c23 */ /* 0x100fe20008010868 */
[----:B------:R-:W-:Y:S01]  /*a600*/  FFMA.FTZ R124, R229, UR11, -R104 ;  /* 0x0000000be57c7c23 */ /* 0x000fe20008010868 */
[--C-:B------:R-:W-:Y:S01]  /*a610*/  FFMA.FTZ R129, R5, UR11, -R56.reuse ;  /* 0x0000000b05817c23 */ /* 0x100fe20008010838 */
[----:B------:R-:W-:Y:S01]  /*a620*/  FSEL R5, R48, RZ, P2 ;  /* 0x000000ff30057208 */ /* 0x000fe20001000000 */
[--C-:B------:R-:W-:Y:S01]  /*a630*/  FFMA.FTZ R21, R21, UR11, -R56.reuse ;  /* 0x0000000b15157c23 */ /* 0x100fe20008010838 */
[--C-:B------:R-:W-:Y:S01]  /*a640*/  FFMA.FTZ R103, R25, UR11, -R56.reuse ;  /* 0x0000000b19677c23 */ /* 0x100fe20008010838 */
[--C-:B------:R-:W-:Y:S01]  /*a650*/  FFMA.FTZ R101, R29, UR11, -R56.reuse ;  /* 0x0000000b1d657c23 */ /* 0x100fe20008010838 */
[----:B------:R-:W-:Y:S01]  /*a660*/  LDSM.16.MT88.4 R24, [R163+0x6000] ;  /* 0x00600000a318783b */ /* 0x000fe20000004200 */
[----:B------:R-:W-:Y:S01]  /*a670*/  FADD.FTZ R128, R2, -R5 ;  /* 0x8000000502807221 */ /* 0x000fe20000010000 */
[----:B------:R-:W-:Y:S01]  /*a680*/  FSEL R5, R3, RZ, P0 ;  /* 0x000000ff03057208 */ /* 0x000fe20000000000 */
[----:B------:R1:W-:Y:S01]  /*a690*/  MUFU.EX2 R2, R21 ;  /* 0x0000001500027308 */ /* 0x0003e20000000800 */
[--C-:B------:R-:W-:Y:S01]  /*a6a0*/  FFMA.FTZ R106, R61, UR11, -R56.reuse ;  /* 0x0000000b3d6a7c23 */ /* 0x100fe20008010838 */
[----:B------:R-:W-:Y:S01]  /*a6b0*/  FMUL.FTZ R128, R128, UR11 ;  /* 0x0000000b80807c20 */ /* 0x000fe20008410000 */
[--C-:B------:R-:W-:Y:S01]  /*a6c0*/  FFMA.FTZ R123, R33, UR11, -R56.reuse ;  /* 0x0000000b217b7c23 */ /* 0x100fe20008010838 */
[----:B------:R-:W-:Y:S01]  /*a6d0*/  FADD.FTZ R0, R0, -R5 ;  /* 0x8000000500007221 */ /* 0x000fe20000010000 */
[--C-:B------:R-:W-:Y:S01]  /*a6e0*/  FFMA.FTZ R108, R45, UR11, -R56.reuse ;  /* 0x0000000b2d6c7c23 */ /* 0x100fe20008010838 */
[----:B------:R-:W-:Y:S01]  /*a6f0*/  FFMA.FTZ R125, R37, UR11, -R56 ;  /* 0x0000000b257d7c23 */ /* 0x000fe20008010838 */
[----:B------:R-:W-:Y:S01]  /*a700*/  LDSM.16.MT88.4 R60, [R162+0x6800] ;  /* 0x00680000a23c783b */ /* 0x000fe20000004200 */
[----:B------:R-:W-:Y:S01]  /*a710*/  FMUL.FTZ R0, R0, UR11 ;  /* 0x0000000b00007c20 */ /* 0x000fe20008410000 */
[----:B------:R-:W2:Y:S01]  /*a720*/  MUFU.EX2 R112, R112 ;  /* 0x0000007000707308 */ /* 0x000ea20000000800 */
[--C-:B------:R-:W-:Y:S01]  /*a730*/  FFMA.FTZ R145, R145, UR11, -R104.reuse ;  /* 0x0000000b91917c23 */ /* 0x100fe20008010868 */
[----:B------:R-:W-:Y:S01]  /*a740*/  LDSM.16.MT88.4 R36, [R163+0x6800] ;  /* 0x00680000a324783b */ /* 0x000fe20000004200 */
[----:B------:R-:W-:Y:S01]  /*a750*/  FFMA.FTZ R118, R227, UR11, -R104 ;  /* 0x0000000be3767c23 */ /* 0x000fe20008010868 */
[--C-:B------:R-:W-:Y:S01]  /*a760*/  FFMA.FTZ R151, R151, UR11, -R56.reuse ;  /* 0x0000000b97977c23 */ /* 0x100fe20008010838 */
[--C-:B------:R-:W-:Y:S01]  /*a770*/  FFMA.FTZ R116, R225, UR11, -R56.reuse ;  /* 0x0000000be1747c23 */ /* 0x100fe20008010838 */
[--C-:B------:R-:W-:Y:S01]  /*a780*/  FFMA.FTZ R149, R149, UR11, -R56.reuse ;  /* 0x0000000b95957c23 */ /* 0x100fe20008010838 */
[----:B------:R-:W-:Y:S01]  /*a790*/  FFMA.FTZ R120, R223, UR11, -R56 ;  /* 0x0000000bdf787c23 */ /* 0x000fe20008010838 */
[----:B-1----:R-:W1:Y:S01]  /*a7a0*/  LDSM.16.MT88.4 R20, [R164+0x6000] ;  /* 0x00600000a414783b */ /* 0x002e620000004200 */
        /* <DEDUP_REMOVED lines=8> */
[----:B------:R-:W3:Y:S01]  /*a830*/  MUFU.EX2 R58, R58 ;  /* 0x0000003a003a7308 */ /* 0x000ee20000000800 */
[----:B--2---:R-:W-:Y:S01]  /*a840*/  F2FP.F16.F32.PACK_AB R4, R112, R126 ;  /* 0x0000007e7004723e */ /* 0x004fe200000000ff */
[----:B------:R-:W-:Y:S01]  /*a850*/  FFMA.FTZ R136, R187, UR11, -R104 ;  /* 0x0000000bbb887c23 */ /* 0x000fe20008010868 */
[----:B------:R-:W-:Y:S01]  /*a860*/  FFMA.FTZ R138, R195, UR11, -R56 ;  /* 0x0000000bc38a7c23 */ /* 0x000fe20008010838 */
[----:B------:R-:W-:Y:S01]  /*a870*/  FFMA.FTZ R187, R203, UR11, -R104 ;  /* 0x0000000bcbbb7c23 */ /* 0x000fe20008010868 */
[--C-:B------:R-:W-:Y:S01]  /*a880*/  FFMA.FTZ R195, R201, UR11, -R56.reuse ;  /* 0x0000000bc9c37c23 */ /* 0x100fe20008010838 */
[--C-:B------:R-:W-:Y:S01]  /*a890*/  FFMA.FTZ R137, R137, UR11, -R56.reuse ;  /* 0x0000000b89897c23 */ /* 0x100fe20008010838 */
[----:B------:R-:W-:Y:S01]  /*a8a0*/  FFMA.FTZ R115, R115, UR11, -R56 ;  /* 0x0000000b73737c23 */ /* 0x000fe20008010838 */
[----:B------:R-:W-:Y:S01]  /*a8b0*/  MUFU.EX2 R129, R129 ;  /* 0x0000008100817308 */ /* 0x000fe20000000800 */
[----:B------:R-:W-:Y:S01]  /*a8c0*/  FFMA.FTZ R64, R64, UR11, -R104 ;  /* 0x0000000b40407c23 */ /* 0x000fe20008010868 */
[--C-:B------:R-:W-:Y:S01]  /*a8d0*/  FFMA.FTZ R51, R51, UR11, -R56.reuse ;  /* 0x0000000b33337c23 */ /* 0x100fe20008010838 */
[----:B------:R-:W-:-:S05]  /*a8e0*/  FFMA.FTZ R49, R49, UR11, -R56 ;  /* 0x0000000b31317c23 */ /* 0x000fca0008010838 */
[----:B------:R-:W2:Y:S01]  /*a8f0*/  MUFU.EX2 R103, R103 ;  /* 0x0000006700677308 */ /* 0x000ea20000000800 */
[----:B---3--:R-:W-:-:S07]  /*a900*/  F2FP.F16.F32.PACK_AB R6, R58, R105 ;  /* 0x000000693a06723e */ /* 0x008fce00000000ff */
[----:B------:R-:W3:Y:S08]  /*a910*/  MUFU.EX2 R101, R101 ;  /* 0x0000006500657308 */ /* 0x000ef00000000800 */
[----:B------:R-:W4:Y:S01]  /*a920*/  MUFU.EX2 R128, R128 ;  /* 0x0000008000807308 */ /* 0x000f220000000800 */
[----:B--2---:R-:W-:-:S07]  /*a930*/  F2FP.F16.F32.PACK_AB R5, R103, R129 ;  /* 0x000000816705723e */ /* 0x004fce00000000ff */
[----:B------:R-:W2:Y:S01]  /*a940*/  MUFU.EX2 R114, R0 ;  /* 0x0000000000727308 */ /* 0x000ea20000000800 */
[----:B---3--:R-:W-:-:S07]  /*a950*/  F2FP.F16.F32.PACK_AB R7, R2, R101 ;  /* 0x000000650207723e */ /* 0x008fce00000000ff */
        /* <DEDUP_REMOVED lines=8> */
[----:B------:R-:W3:Y:S01]  /*a9e0*/  MUFU.EX2 R110, R110 ;  /* 0x0000006e006e7308 */ /* 0x000ee20000000800 */
        /* <DEDUP_REMOVED lines=32> */
[----:B-1----:R-:W-:Y:S01]  /*abf0*/  HMMA.16816.F32 R16, R4, R20, R16 ;  /* 0x000000140410723c */ /* 0x002fe20000001810 */
[----:B------:R-:W1:Y:S01]  /*ac00*/  LDSM.16.MT88.4 R44, [R164+0x6800] ;  /* 0x00680000a42c783b */ /* 0x000e620000004200 */
        /* <DEDUP_REMOVED lines=11> */
[----:B------:R-:W4:Y:S01]  /*acc0*/  MUFU.EX2 R106, R106 ;  /* 0x0000006a006a7308 */ /* 0x000f220000000800 */
[----:B------:R-:W-:-:S02]  /*acd0*/  FADD.FTZ R105, R105, R112 ;  /* 0x0000007069697221 */ /* 0x000fc40000010000 */
[----:B------:R-:W-:Y:S01]  /*ace0*/  HMMA.16816.F32 R24, R4, R26, R76 ;  /* 0x0000001a0418723c */ /* 0x000fe2000000184c */
[----:B------:R-:W-:Y:S01]  /*acf0*/  LDSM.16.MT88.4 R76, [R163+0x8000] ;  /* 0x00800000a34c783b */ /* 0x000fe20000004200 */
[----:B------:R-:W-:-:S03]  /*ad00*/  FADD.FTZ R58, R58, R105 ;  /* 0x000000693a3a7221 */ /* 0x000fc60000010000 */
[----:B------:R-:W-:Y:S01]  /*ad10*/  MUFU.EX2 R153, R153 ;  /* 0x0000009900997308 */ /* 0x000fe20000000800 */
[C---:B------:R-:W-:Y:S06]  /*ad20*/  HMMA.16816.F32 R32, R4.reuse, R40, R32 ;  /* 0x000000280420723c */ /* 0x040fec0000001820 */
[----:B------:R-:W-:Y:S01]  /*ad30*/  HMMA.16816.F32 R4, R4, R42, R68 ;  /* 0x0000002a0404723c */ /* 0x000fe20000001844 */
[----:B---3--:R-:W-:Y:S01]  /*ad40*/  F2FP.F16.F32.PACK_AB R40, R110, R127 ;  /* 0x0000007f6e28723e */ /* 0x008fe200000000ff */
[----:B------:R-:W3:Y:S01]  /*ad50*/  MUFU.EX2 R124, R124 ;  /* 0x0000007c007c7308 */ /* 0x000ee20000000800 */
[----:B--2---:R-:W-:Y:S01]  /*ad60*/  F2FP.F16.F32.PACK_AB R41, R108, R123 ;  /* 0x0000007b6c29723e */ /* 0x004fe200000000ff */
[----:B------:R-:W-:-:S03]  /*ad70*/  FADD.FTZ R127, R127, R58 ;  /* 0x0000003a7f7f7221 */ /* 0x000fc60000010000 */
[----:B------:R-:W-:Y:S01]  /*ad80*/  F2FP.F16.F32.PACK_AB R42, R0, R121 ;  /* 0x00000079002a723e */ /* 0x000fe200000000ff */
[----:B------:R-:W-:Y:S01]  /*ad90*/  FADD.FTZ R110, R110, R127 ;  /* 0x0000007f6e6e7221 */ /* 0x000fe20000010000 */
[----:B----4-:R-:W-:Y:S01]  /*ada0*/  F2FP.F16.F32.PACK_AB R43, R106, R125 ;  /* 0x0000007d6a2b723e */ /* 0x010fe200000000ff */
[----:B------:R-:W-:Y:S02]  /*adb0*/  MUFU.EX2 R145, R145 ;  /* 0x0000009100917308 */ /* 0x000fe40000000800 */
[----:B------:R-:W-:-:S04]  /*adc0*/  FADD.FTZ R121, R121, R110 ;  /* 0x0000006e79797221 */ /* 0x000fc80000010000 */
[C---:B------:R-:W-:Y:S02]  /*add0*/  HMMA.16816.F32 R8, R40.reuse, R52, R8 ;  /* 0x000000342808723c */ /* 0x040fe40000001808 */
[----:B------:R-:W-:Y:S04]  /*ade0*/  MUFU.EX2 R118, R118 ;  /* 0x0000007600767308 */ /* 0x000fe80000000800 */
[C---:B------:R-:W-:Y:S01]  /*adf0*/  HMMA.16816.F32 R12, R40.reuse, R54, R12 ;  /* 0x00000036280c723c */ /* 0x040fe2000000180c */
[----:B------:R-:W2:Y:S03]  /*ae00*/  LDSM.16.MT88.4 R52, [R166+0x7000] ;  /* 0x00700000a634783b */ /* 0x000ea60000004200 */
[----:B------:R-:W-:Y:S02]  /*ae10*/  MUFU.EX2 R151, R151 ;  /* 0x0000009700977308 */ /* 0x000fe40000000800 */
[C---:B------:R-:W-:Y:S06]  /*ae20*/  HMMA.16816.F32 R32, R40.reuse, R60, R32 ;  /* 0x0000003c2820723c */ /* 0x040fec0000001820 */
[C---:B------:R-:W-:Y:S01]  /*ae30*/  HMMA.16816.F32 R4, R40.reuse, R62, R4 ;  /* 0x0000003e2804723c */ /* 0x040fe20000001804 */
[----:B------:R-:W4:Y:S01]  /*ae40*/  LDSM.16.MT88.4 R60, [R162+0x7000] ;  /* 0x00700000a23c783b */ /* 0x000f220000004200 */
[----:B------:R-:W5:Y:S04]  /*ae50*/  MUFU.EX2 R116, R116 ;  /* 0x0000007400747308 */ /* 0x000f680000000800 */
[C---:B------:R-:W-:Y:S04]  /*ae60*/  HMMA.16816.F32 R28, R40.reuse, R36, R28 ;  /* 0x00000024281c723c */ /* 0x040fe8000000181c */
[----:B------:R-:W-:Y:S02]  /*ae70*/  MUFU.EX2 R149, R149 ;  /* 0x0000009500957308 */ /* 0x000fe40000000800 */
[C---:B------:R-:W-:Y:S01]  /*ae80*/  HMMA.16816.F32 R24, R40.reuse, R38, R24 ;  /* 0x000000262818723c */ /* 0x040fe20000001818 */
[----:B------:R-:W4:Y:S05]  /*ae90*/  LDSM.16.MT88.4 R36, [R163+0x7000] ;  /* 0x00700000a324783b */ /* 0x000f2a0000004200 */
[----:B------:R-:W2:Y:S01]  /*aea0*/  MUFU.EX2 R120, R120 ;  /* 0x0000007800787308 */ /* 0x000ea20000000800 */
[C---:B-1----:R-:W-:Y:S06]  /*aeb0*/  HMMA.16816.F32 R16, R40.reuse, R44, R16 ;  /* 0x0000002c2810723c */ /* 0x042fec0000001810 */
[----:B------:R-:W-:Y:S01]  /*aec0*/  HMMA.16816.F32 R20, R40, R46, R20 ;  /* 0x0000002e2814723c */ /* 0x000fe20000001814 */
[----:B------:R-:W1:Y:S01]  /*aed0*/  LDSM.16.MT88.4 R44, [R164+0x7000] ;  /* 0x00700000a42c783b */ /* 0x000e620000004200 */
[----:B------:R-:W-:Y:S05]  /*aee0*/  MUFU.EX2 R211, R211 ;  /* 0x000000d300d37308 */ /* 0x000fea0000000800 */
[----:B---3--:R-:W-:-:S02]  /*aef0*/  F2FP.F16.F32.PACK_AB R40, R124, R153 ;  /* 0x000000997c28723e */ /* 0x008fc400000000ff */
[----:B-----5:R-:W-:Y:S01]  /*af00*/  F2FP.F16.F32.PACK_AB R41, R116, R151 ;  /* 0x000000977429723e */ /* 0x020fe200000000ff */
        /* <DEDUP_REMOVED lines=8> */
[C---:B----4-:R-:W-:Y:S04]  /*af90*/  HMMA.16816.F32 R32, R40.reuse, R60, R32 ;  /* 0x0000003c2820723c */ /* 0x050fe80000001820 */
[----:B------:R-:W-:Y:S02]  /*afa0*/  MUFU.EX2 R209, R209 ;  /* 0x000000d100d17308 */ /* 0x000fe40000000800 */
[----:B------:R-:W-:Y:S01]  /*afb0*/  HMMA.16816.F32 R28, R40, R36, R28 ;  /* 0x00000024281c723c */ /* 0x000fe2000000181c */
[----:B------:R-:W-:-:S05]  /*afc0*/  FFMA.FTZ R60, R213, UR11, -R56 ;  /* 0x0000000bd53c7c23 */ /* 0x000fca0008010838 */
[----:B------:R-:W4:Y:S01]  /*afd0*/  MUFU.EX2 R132, R132 ;  /* 0x0000008400847308 */ /* 0x000f220000000800 */
[C---:B------:R-:W-:Y:S01]  /*afe0*/  HMMA.16816.F32 R24, R40.reuse, R38, R24 ;  /* 0x000000262818723c */ /* 0x040fe20000001818 */
[----:B------:R-:W5:Y:S05]  /*aff0*/  LDSM.16.MT88.4 R36, [R163+0x7800] ;  /* 0x00780000a324783b */ /* 0x000f6a0000004200 */
[C---:B-1----:R-:W-:Y:S01]  /*b000*/  HMMA.16816.F32 R16, R40.reuse, R44, R16 ;  /* 0x0000002c2810723c */ /* 0x042fe20000001810 */
[----:B------:R-:W-:Y:S05]  /*b010*/  MUFU.EX2 R61, R215 ;  /* 0x000000d7003d7308 */ /* 0x000fea0000000800 */
[C---:B------:R-:W-:Y:S01]  /*b020*/  HMMA.16816.F32 R20, R40.reuse, R46, R20 ;  /* 0x0000002e2814723c */ /* 0x040fe20000001814 */
[----:B------:R-:W1:Y:S02]  /*b030*/  LDSM.16.MT88.4 R44, [R164+0x7800] ;  /* 0x00780000a42c783b */ /* 0x000e640000004200 */
[----:B------:R-:W2:Y:S03]  /*b040*/  MUFU.EX2 R60, R60 ;  /* 0x0000003c003c7308 */ /* 0x000ea60000000800 */
[----:B------:R-:W-:Y:S05]  /*b050*/  HMMA.16816.F32 R4, R40, R62, R4 ;  /* 0x0000003e2804723c */ /* 0x000fea0000001804 */
[----:B------:R-:W-:Y:S02]  /*b060*/  MUFU.EX2 R136, R136 ;  /* 0x0000008800887308 */ /* 0x000fe40000000800 */
[----:B---3--:R-:W-:Y:S01]  /*b070*/  F2FP.F16.F32.PACK_AB R40, R134, R211 ;  /* 0x000000d38628723e */ /* 0x008fe200000000ff */
[--C-:B------:R-:W-:Y:S01]  /*b080*/  FFMA.FTZ R62, R197, UR11, -R104.reuse ;  /* 0x0000000bc53e7c23 */ /* 0x100fe20008010868 */
[----:B----4-:R-:W-:Y:S01]  /*b090*/  F2FP.F16.F32.PACK_AB R41, R132, R209 ;  /* 0x000000d18429723e */ /* 0x010fe200000000ff */
[----:B------:R-:W-:Y:S01]  /*b0a0*/  FFMA.FTZ R63, R207, UR11, -R104 ;  /* 0x0000000bcf3f7c23 */ /* 0x000fe20008010868 */
[----:B------:R-:W-:-:S02]  /*b0b0*/  F2FP.F16.F32.PACK_AB R42, R130, R205 ;  /* 0x000000cd822a723e */ /* 0x000fc400000000ff */
[----:B------:R-:W3:Y:S01]  /*b0c0*/  MUFU.EX2 R187, R187 ;  /* 0x000000bb00bb7308 */ /* 0x000ee20000000800 */
[----:B--2---:R-:W-:-:S07]  /*b0d0*/  F2FP.F16.F32.PACK_AB R43, R60, R61 ;  /* 0x0000003d3c2b723e */ /* 0x004fce00000000ff */
[C---:B------:R-:W-:Y:S01]  /*b0e0*/  HMMA.16816.F32 R8, R40.reuse, R52, R8 ;  /* 0x000000342808723c */ /* 0x040fe20000001808 */
[----:B------:R-:W-:Y:S05]  /*b0f0*/  MUFU.EX2 R62, R62 ;  /* 0x0000003e003e7308 */ /* 0x000fea0000000800 */
[----:B------:R-:W-:Y:S01]  /*b100*/  HMMA.16816.F32 R12, R40, R54, R12 ;  /* 0x00000036280c723c */ /* 0x000fe2000000180c */
[----:B------:R-:W2:Y:S02]  /*b110*/  LDSM.16.MT88.4 R52, [R162+0x7800] ;  /* 0x00780000a234783b */ /* 0x000ea40000004200 */
[----:B------:R-:W4:Y:S01]  /*b120*/  MUFU.EX2 R63, R63 ;  /* 0x0000003f003f7308 */ /* 0x000f220000000800 */
[----:B---3--:R-:W-:-:S02]  /*b130*/  F2FP.F16.F32.PACK_AB R68, R187, R136 ;  /* 0x00000088bb44723e */ /* 0x008fc400000000ff */
[C---:B-----5:R-:W-:Y:S05]  /*b140*/  HMMA.16816.F32 R28, R40.reuse, R36, R28 ;  /* 0x00000024281c723c */ /* 0x060fea000000181c */
[----:B------:R-:W-:Y:S01]  /*b150*/  MUFU.EX2 R138, R138 ;  /* 0x0000008a008a7308 */ /* 0x000fe20000000800 */
[C---:B------:R-:W-:Y:S01]  /*b160*/  HMMA.16816.F32 R24, R40.reuse, R38, R24 ;  /* 0x000000262818723c */ /* 0x040fe20000001818 */
[----:B------:R-:W3:Y:S05]  /*b170*/  LDSM.16.MT88.4 R36, [R164+0x8000] ;  /* 0x00800000a424783b */ /* 0x000eea0000004200 */
[----:B-1----:R-:W-:Y:S01]  /*b180*/  HMMA.16816.F32 R16, R40, R44, R16 ;  /* 0x0000002c2810723c */ /* 0x002fe20000001810 */
[----:B------:R-:W1:Y:S01]  /*b190*/  MUFU.EX2 R195, R195 ;  /* 0x000000c300c37308 */ /* 0x000e620000000800 */
[----:B----4-:R-:W-:-:S04]  /*b1a0*/  F2FP.F16.F32.PACK_AB R70, R63, R62 ;  /* 0x0000003e3f46723e */ /* 0x010fc800000000ff */
[C---:B------:R-:W-:Y:S01]  /*b1b0*/  HMMA.16816.F32 R20, R40.reuse, R46, R20 ;  /* 0x0000002e2814723c */ /* 0x040fe20000001814 */
[----:B------:R-:W4:Y:S02]  /*b1c0*/  LDSM.16.MT88.4 R44, [R166+0x8000] ;  /* 0x00800000a62c783b */ /* 0x000f240000004200 */
[----:B------:R-:W-:Y:S01]  /*b1d0*/  MUFU.EX2 R191, R191 ;  /* 0x000000bf00bf7308 */ /* 0x000fe20000000800 */
[----:B-1----:R-:W-:Y:S02]  /*b1e0*/  F2FP.F16.F32.PACK_AB R69, R195, R138 ;  /* 0x0000008ac345723e */ /* 0x002fe400000000ff */
        /* <DEDUP_REMOVED lines=9> */
[----:B------:R-:W1:Y:S08]  /*b280*/  MUFU.EX2 R53, R53 ;  /* 0x0000003500357308 */ /* 0x000e700000000800 */
[----:B------:R-:W-:Y:S08]  /*b290*/  MUFU.EX2 R40, R40 ;  /* 0x0000002800287308 */ /* 0x000ff00000000800 */
[----:B------:R-:W2:Y:S01]  /*b2a0*/  MUFU.EX2 R43, R43 ;  /* 0x0000002b002b7308 */ /* 0x000ea20000000800 */
[----:B-1----:R-:W-:-:S07]  /*b2b0*/  F2FP.F16.F32.PACK_AB R71, R53, R52 ;  /* 0x000000343547723e */ /* 0x002fce00000000ff */
[C---:B---3--:R-:W-:Y:S01]  /*b2c0*/  HMMA.16816.F32 R16, R68.reuse, R36, R16 ;  /* 0x000000244410723c */ /* 0x048fe20000001810 */
        /* <DEDUP_REMOVED lines=9> */
[----:B------:R-:W-:Y:S01]  /*b360*/  FFMA.FTZ R47, R141, UR11, -R56 ;  /* 0x0000000b8d2f7c23 */ /* 0x000fe20008010838 */
[----:B------:R-:W-:Y:S04]  /*b370*/  MUFU.EX2 R44, R44 ;  /* 0x0000002c002c7308 */ /* 0x000fe80000000800 */
[C---:B------:R-:W-:Y:S01]  /*b380*/  HMMA.16816.F32 R76, R68.reuse, R78, R24 ;  /* 0x0000004e444c723c */ /* 0x040fe20000001818 */
[----:B------:R-:W3:Y:S03]  /*b390*/  LDSM.16.MT88.4 R24, [R163+0x8800] ;  /* 0x00880000a318783b */ /* 0x000ee60000004200 */
        /* <DEDUP_REMOVED lines=10> */
[----:B--2---:R-:W-:Y:S01]  /*b440*/  F2FP.F16.F32.PACK_AB R4, R43, R40 ;  /* 0x000000282b04723e */ /* 0x004fe200000000ff */
[----:B------:R-:W-:Y:S01]  /*b450*/  MUFU.EX2 R33, R33 ;  /* 0x0000002100217308 */ /* 0x000fe20000000800 */
[----:B----4-:R-:W-:Y:S02]  /*b460*/  F2FP.F16.F32.PACK_AB R5, R47, R44 ;  /* 0x0000002c2f05723e */ /* 0x010fe400000000ff */
[----:B------:R-:W-:Y:S02]  /*b470*/  F2FP.F16.F32.PACK_AB R6, R42, R41 ;  /* 0x000000292a06723e */ /* 0x000fe400000000ff */
[----:B-1----:R-:W-:-:S03]  /*b480*/  F2FP.F16.F32.PACK_AB R7, R32, R45 ;  /* 0x0000002d2007723e */ /* 0x002fc600000000ff */
[----:B------:R-:W1:Y:S04]  /*b490*/  MUFU.EX2 R36, R36 ;  /* 0x0000002400247308 */ /* 0x000e680000000800 */
[C---:B------:R-:W-:Y:S01]  /*b4a0*/  HMMA.16816.F32 R96, R4.reuse, R92, R8 ;  /* 0x0000005c0460723c */ /* 0x040fe20000001808 */
[----:B------:R-:W2:Y:S03]  /*b4b0*/  LDSM.16.MT88.4 R8, [R162+0x8800] ;  /* 0x00880000a208783b */ /* 0x000ea60000004200 */
[----:B------:R-:W-:Y:S02]  /*b4c0*/  MUFU.EX2 R34, R34 ;  /* 0x0000002200227308 */ /* 0x000fe40000000800 */
[C---:B------:R-:W-:Y:S01]  /*b4d0*/  HMMA.16816.F32 R88, R4.reuse, R84, R16 ;  /* 0x000000540458723c */ /* 0x040fe20000001810 */
[----:B------:R-:W-:Y:S05]  /*b4e0*/  LDSM.16.MT88.4 R16, [R162+0x9000] ;  /* 0x00900000a210783b */ /* 0x000fea0000004200 */
[----:B------:R-:W-:Y:S01]  /*b4f0*/  MUFU.EX2 R35, R35 ;  /* 0x0000002300237308 */ /* 0x000fe20000000800 */
[C---:B------:R-:W-:Y:S01]  /*b500*/  HMMA.16816.F32 R84, R4.reuse, R86, R20 ;  /* 0x000000560454723c */ /* 0x040fe20000001814 */
[----:B------:R-:W4:Y:S05]  /*b510*/  LDSM.16.MT88.4 R20, [R166+0x9000] ;  /* 0x00900000a614783b */ /* 0x000f2a0000004200 */
[C---:B---3--:R-:W-:Y:S01]  /*b520*/  HMMA.16816.F32 R80, R4.reuse, R24, R28 ;  /* 0x000000180450723c */ /* 0x048fe2000000181c */
[----:B------:R-:W-:Y:S05]  /*b530*/  MUFU.EX2 R37, R37 ;  /* 0x0000002500257308 */ /* 0x000fea0000000800 */
[C---:B------:R-:W-:Y:S01]  /*b540*/  HMMA.16816.F32 R92, R4.reuse, R94, R12 ;  /* 0x0000005e045c723c */ /* 0x040fe2000000180c */
[--C-:B------:R-:W-:Y:S01]  /*b550*/  FFMA.FTZ R24, R65, UR11, -R56.reuse ;  /* 0x0000000b41187c23 */ /* 0x100fe20008010838 */
[----:B------:R-:W-:Y:S01]  /*b560*/  FFMA.FTZ R25, R107, UR11, -R56 ;  /* 0x0000000b6b197c23 */ /* 0x000fe20008010838 */
[----:B------:R-:W3:Y:S01]  /*b570*/  LDSM.16.MT88.4 R12, [R164+0x9000] ;  /* 0x00900000a40c783b */ /* 0x000ee20000004200 */
[----:B------:R-:W5:Y:S02]  /*b580*/  MUFU.EX2 R28, R115 ;  /* 0x00000073001c7308 */ /* 0x000f640000000800 */
[C---:B------:R-:W-:Y:S06]  /*b590*/  HMMA.16816.F32 R76, R4.reuse, R26, R76 ;  /* 0x0000001a044c723c */ /* 0x040fec000000184c */
[----:B------:R-:W-:Y:S01]  /*b5a0*/  MUFU.EX2 R24, R24 ;  /* 0x0000001800187308 */ /* 0x000fe20000000800 */
[--C-:B------:R-:W-:Y:S01]  /*b5b0*/  FFMA.FTZ R26, R59, UR11, -R104.reuse ;  /* 0x0000000b3b1a7c23 */ /* 0x100fe20008010868 */
[----:B------:R-:W-:Y:S01]  /*b5c0*/  FFMA.FTZ R27, R66, UR11, -R104 ;  /* 0x0000000b421b7c23 */ /* 0x000fe20008010868 */
[C---:B--2---:R-:W-:Y:S05]  /*b5d0*/  HMMA.16816.F32 R72, R4.reuse, R8, R72 ;  /* 0x000000080448723c */ /* 0x044fea0000001848 */
[----:B------:R-:W2:Y:S01]  /*b5e0*/  MUFU.EX2 R25, R25 ;  /* 0x0000001900197308 */ /* 0x000ea20000000800 */
[----:B------:R-:W-:Y:S01]  /*b5f0*/  HMMA.16816.F32 R68, R4, R10, R68 ;  /* 0x0000000a0444723c */ /* 0x000fe20000001844 */
[----:B------:R-:W3:Y:S06]  /*b600*/  LDSM.16.MT88.4 R8, [R163+0x9000] ;  /* 0x00900000a308783b */ /* 0x000eec0000004200 */
[----:B------:R-:W-:Y:S01]  /*b610*/  MUFU.EX2 R26, R26 ;  /* 0x0000001a001a7308 */ /* 0x000fe20000000800 */
[----:B-1----:R-:W-:-:S02]  /*b620*/  F2FP.F16.F32.PACK_AB R4, R36, R33 ;  /* 0x000000212404723e */ /* 0x002fc400000000ff */
[----:B-----5:R-:W-:Y:S02]  /*b630*/  F2FP.F16.F32.PACK_AB R5, R28, R37 ;  /* 0x000000251c05723e */ /* 0x020fe400000000ff */
[----:B------:R-:W-:-:S03]  /*b640*/  F2FP.F16.F32.PACK_AB R6, R35, R34 ;  /* 0x000000222306723e */ /* 0x000fc600000000ff */
[----:B------:R-:W1:Y:S01]  /*b650*/  MUFU.EX2 R27, R27 ;  /* 0x0000001b001b7308 */ /* 0x000e620000000800 */
[----:B--2---:R-:W-:-:S07]  /*b660*/  F2FP.F16.F32.PACK_AB R7, R25, R24 ;  /* 0x000000181907723e */ /* 0x004fce00000000ff */
[C---:B----4-:R-:W-:Y:S06]  /*b670*/  HMMA.16816.F32 R92, R4.reuse, R22, R92 ;  /* 0x00000016045c723c */ /* 0x050fec000000185c */
[C---:B---3--:R-:W-:Y:S01]  /*b680*/  HMMA.16816.F32 R88, R4.reuse, R12, R88 ;  /* 0x0000000c0458723c */ /* 0x048fe20000001858 */
        /* <DEDUP_REMOVED lines=85> */
.L_x_5892:
        /* <DEDUP_REMOVED lines=8> */
.L_x_5904:
        /* <DEDUP_REMOVED lines=10> */
[----:B------:R-:W4:Y:S02]  /*bd00*/  LDC R0, c[0x0][0x380] ;  /* 0x0000e000ff007b82 */ /* 0x000f240000000800 */
[-C--:B----4-:R-:W-:Y:S04]  /*bd10*/  IABS R4, R0.reuse ;  /* 0x0000000000047213 */ /* 0x090fe80000000000 */
[----:B------:R-:W4:Y:S10]  /*bd20*/  I2F.RP R9, R4 ;  /* 0x0000000400097306 */ /* 0x000f340000209400 */
[----:B----4-:R-:W4:Y:S02]  /*bd30*/  MUFU.RCP R5, R9 ;  /* 0x0000000900057308 */ /* 0x010f240000001000 */
[----:B----4-:R-:W-:Y:S01]  /*bd40*/  VIADD R10, R5, 0xffffffe ;  /* 0x0ffffffe050a7836 */ /* 0x010fe20000000000 */
[----:B------:R-:W-:Y:S07]  /*bd50*/  SHF.L.U32 R5, R179, 0x7, RZ ;  /* 0x00000007b3057819 */ /* 0x000fee00000006ff */
[----:B------:R-:W4:Y:S01]  /*bd60*/  F2I.FTZ.U32.TRUNC.NTZ R11, R10 ;  /* 0x0000000a000b7305 */ /* 0x000f22000021f000 */
[----:B------:R-:W-:Y:S01]  /*bd70*/  IABS R6, R5 ;  /* 0x0000000500067213 */ /* 0x000fe20000000000 */
[C---:B------:R-:W-:Y:S01]  /*bd80*/  VIADD R13, R5.reuse, 0x80 ;  /* 0x00000080050d7836 */ /* 0x040fe20000000000 */
[-C--:B------:R-:W-:Y:S04]  /*bd90*/  LOP3.LUT R5, R5, R0.reuse, RZ, 0x3c, !PT ;  /* 0x0000000005057212 */ /* 0x080fe800078e3cff */
[----:B------:R-:W-:Y:S02]  /*bda0*/  IABS R8, R13 ;  /* 0x0000000d00087213 */ /* 0x000fe40000000000 */
[----:B------:R-:W-:Y:S02]  /*bdb0*/  ISETP.GE.AND P1, PT, R5, RZ, PT ;  /* 0x000000ff0500720c */ /* 0x000fe40003f26270 */
[----:B------:R-:W-:Y:S01]  /*bdc0*/  LOP3.LUT R13, R13, R0, RZ, 0x3c, !PT ;  /* 0x000000000d0d7212 */ /* 0x000fe200078e3cff */
        /* <DEDUP_REMOVED lines=48> */
.L_x_5901:
        /* <DEDUP_REMOVED lines=40> */
[----:B------:R-:W-:Y:S01]  /*c350*/  @!P0 IMAD R199, R199, 0x50, RZ ;  /* 0x00000050c7c78824 */ /* 0x000fe200078e02ff */
[-C--:B------:R-:W-:Y:S01]  /*c360*/  @!P0 LEA R198, P4, R202, R192.reuse, 0x1 ;  /* 0x000000c0cac68211 */ /* 0x080fe200078808ff */
[--C-:B-1----:R-:W-:Y:S03]  /*c370*/  @!P0 IMAD.WIDE.U32 R208, R196, 0x60, R204.reuse ;  /* 0x00000060c4d08825 */ /* 0x102fe600078e00cc */
[----:B------:R-:W-:Y:S02]  /*c380*/  @!P0 IADD3 R199, R199, R203, RZ ;  /* 0x000000cbc7c78210 */ /* 0x000fe40007ffe0ff */
[----:B------:R-:W-:Y:S01]  /*c390*/  @!PT LDS RZ, [RZ] ;  /* 0x00000000fffff984 */ /* 0x000fe20000000800 */
[----:B------:R-:W-:Y:S01]  /*c3a0*/  @!PT LDS RZ, [RZ] ;  /* 0x00000000fffff984 */ /* 0x000fe20000000800 */
[----:B------:R-:W-:Y:S01]  /*c3b0*/  @!PT LDS RZ, [RZ] ;  /* 0x00000000fffff984 */ /* 0x000fe20000000800 */
[----:B------:R-:W-:Y:S01]  /*c3c0*/  @!P0 LDGSTS.E.BYPASS.LTC128B.128 [R180+0x7800], desc[UR12][R206.64] ;  /* 0x07800000ceb48fae */ /* 0x000fe2000b901d4c */
[----:B------:R-:W-:Y:S01]  /*c3d0*/  @!P0 IMAD R197, R197, 0x60, RZ ;  /* 0x00000060c5c58824 */ /* 0x000fe200078e02ff */
[-C--:B------:R-:W-:Y:S01]  /*c3e0*/  @!P0 LEA R196, P2, R208, R192.reuse, 0x1 ;  /* 0x000000c0d0c48211 */ /* 0x080fe200078408ff */
[----:B------:R-:W-:Y:S01]  /*c3f0*/  @!P0 IMAD.WIDE.U32 R204, R2, 0x70, R204 ;  /* 0x0000007002cc8825 */ /* 0x000fe200078e00cc */
[----:B------:R-:W-:Y:S02]  /*c400*/  @!P0 LEA.HI.X R199, R202, R193, R199, 0x1, P4 ;  /* 0x000000c1cac78211 */ /* 0x000fe400020f0cc7 */
[----:B------:R-:W-:Y:S02]  /*c410*/  @!P0 IADD3 R197, R197, R209, RZ ;  /* 0x000000d1c5c58210 */ /* 0x000fe40007ffe0ff */
        /* <DEDUP_REMOVED lines=9> */
[----:B------:R-:W-:Y:S02]  /*c4b0*/  ISETP.GT.AND P1, PT, R179, R174, PT ;  /* 0x000000aeb300720c */ /* 0x000fe40003f24270 */
[----:B------:R-:W-:Y:S03]  /*c4c0*/  MOV R193, R195 ;  /* 0x000000c300c17202 */ /* 0x000fe60000000f00 */
        /* <DEDUP_REMOVED lines=103> */
[----:B------:R-:W1:Y:S02]  /*cb40*/  LDSM.16.M88.4 R104, [R100+0x1800] ;  /* 0x001800006468783b */ /* 0x000e640000000200 */
[----:B------:R-:W2:Y:S01]  /*cb50*/  MUFU.TANH R245, R245 ;  /* 0x000000f500f57308 */ /* 0x000ea20000002400 */
[----:B------:R-:W-:Y:S02]  /*cb60*/  FMUL.FTZ R0, R11, UR5 ;  /* 0x000000050b007c20 */ /* 0x000fe40008410000 */
[C---:B---3--:R-:W-:Y:S07]  /*cb70*/  HMMA.16816.F32 R20, R116.reuse, R108, R20 ;  /* 0x0000006c7414723c */ /* 0x048fee0000001814 */
[----:B------:R3:W4:Y:S01]  /*cb80*/  MUFU.TANH R154, R0 ;  /* 0x00000000009a7308 */ /* 0x0007220000002400 */
[C---:B------:R-:W-:Y:S01]  /*cb90*/  HMMA.16816.F32 R24, R116.reuse, R110, R24 ;  /* 0x0000006e7418723c */ /* 0x040fe20000001818 */
[----:B------:R-:W5:Y:S02]  /*cba0*/  LDSM.16.M88.4 R108, [R100+0x2000] ;  /* 0x00200000646c783b */ /* 0x000f640000000200 */
[----:B------:R-:W-:Y:S01]  /*cbb0*/  FMUL.FTZ R250, R7, UR5 ;  /* 0x0000000507fa7c20 */ /* 0x000fe20008410000 */
[----:B------:R-:W-:Y:S05]  /*cbc0*/  FMUL.FTZ R3, R13, UR5 ;  /* 0x000000050d037c20 */ /* 0x000fea0008410000 */
[----:B------:R-:W1:Y:S02]  /*cbd0*/  MUFU.TANH R243, R243 ;  /* 0x000000f300f37308 */ /* 0x000e640000002400 */
[----:B------:R-:W-:Y:S01]  /*cbe0*/  FMUL.FTZ R251, R8, UR5 ;  /* 0x0000000508fb7c20 */ /* 0x000fe20008410000 */
[----:B------:R-:W-:Y:S01]  /*cbf0*/  FMUL.FTZ R249, R9, UR5 ;  /* 0x0000000509f97c20 */ /* 0x000fe20008410000 */
[----:B------:R-:W-:Y:S01]  /*cc00*/  FMUL.FTZ R248, R10, UR5 ;  /* 0x000000050af87c20 */ /* 0x000fe20008410000 */
[----:B------:R-:W-:Y:S01]  /*cc10*/  FMUL.FTZ R252, R15, UR5 ;  /* 0x000000050ffc7c20 */ /* 0x000fe20008410000 */
[----:B------:R-:W-:Y:S04]  /*cc20*/  FMUL.FTZ R247, R16, UR5 ;  /* 0x0000000510f77c20 */ /* 0x000fe80008410000 */
[----:B------:R-:W2:Y:S01]  /*cc30*/  MUFU.TANH R149, R3 ;  /* 0x0000000300957308 */ /* 0x000ea20000002400 */
[----:B---3--:R-:W-:Y:S01]  /*cc40*/  FMUL.FTZ R0, R17, UR5 ;  /* 0x0000000511007c20 */ /* 0x008fe20008410000 */
[----:B------:R-:W-:Y:S01]  /*cc50*/  FMUL.FTZ R244, R18, UR5 ;  /* 0x0000000512f47c20 */ /* 0x000fe20008410000 */
[----:B------:R-:W-:Y:S01]  /*cc60*/  FMUL.FTZ R242, R19, UR5 ;  /* 0x0000000513f27c20 */ /* 0x000fe20008410000 */
[----:B------:R-:W-:Y:S01]  /*cc70*/  FMUL.FTZ R241, R20, UR5 ;  /* 0x0000000514f17c20 */ /* 0x000fe20008410000 */
[----:B------:R-:W-:Y:S01]  /*cc80*/  FMUL.FTZ R239, R21, UR5 ;  /* 0x0000000515ef7c20 */ /* 0x000fe20008410000 */
[----:B------:R-:W-:Y:S01]  /*cc90*/  FMUL.FTZ R240, R22, UR5 ;  /* 0x0000000516f07c20 */ /* 0x000fe20008410000 */
[----:B------:R-:W-:Y:S03]  /*cca0*/  FMUL.FTZ R238, R23, UR5 ;  /* 0x0000000517ee7c20 */ /* 0x000fe60008410000 */
[----:B------:R-:W3:Y:S01]  /*ccb0*/  MUFU.TANH R17, R0 ;  /* 0x0000000000117308 */ /* 0x000ee20000002400 */
[----:B------:R-:W-:Y:S01]  /*ccc0*/  FMUL.FTZ R237, R24, UR5 ;  /* 0x0000000518ed7c20 */ /* 0x000fe20008410000 */
[----:B------:R-:W-:Y:S01]  /*ccd0*/  FMUL.FTZ R235, R25, UR5 ;  /* 0x0000000519eb7c20 */ /* 0x000fe20008410000 */
[----:B------:R-:W-:Y:S01]  /*cce0*/  FMUL.FTZ R236, R26, UR5 ;  /* 0x000000051aec7c20 */ /* 0x000fe20008410000 */
[----:B------:R-:W-:Y:S01]  /*ccf0*/  FMUL.FTZ R234, R27, UR5 ;  /* 0x000000051bea7c20 */ /* 0x000fe20008410000 */
[----:B------:R-:W-:Y:S01]  /*cd00*/  FMUL.FTZ R192, R12, UR5 ;  /* 0x000000050cc07c20 */ /* 0x000fe20008410000 */
[C---:B-1----:R-:W-:Y:S04]  /*cd10*/  HMMA.16816.F32 R28, R116.reuse, R104, R28 ;  /* 0x00000068741c723c */ /* 0x042fe8000000181c */
[----:B------:R-:W1:Y:S01]  /*cd20*/  MUFU.TANH R246, R246 ;  /* 0x000000f600f67308 */ /* 0x000e620000002400 */
[----:B------:R-:W-:Y:S01]  /*cd30*/  FMUL.FTZ R2, R14, UR5 ;  /* 0x000000050e027c20 */ /* 0x000fe20008410000 */
[C---:B------:R-:W-:Y:S01]  /*cd40*/  HMMA.16816.F32 R32, R116.reuse, R106, R32 ;  /* 0x0000006a7420723c */ /* 0x040fe20000001820 */
[----:B------:R-:W4:Y:S07]  /*cd50*/  LDSM.16.M88.4 R104, [R100+0x2800] ;  /* 0x002800006468783b */ /* 0x000f2e0000000200 */
[----:B------:R-:W1:Y:S01]  /*cd60*/  MUFU.TANH R250, R250 ;  /* 0x000000fa00fa7308 */ /* 0x000e620000002400 */
[C---:B-----5:R-:W-:Y:S09]  /*cd70*/  HMMA.16816.F32 R36, R116.reuse, R108, R36 ;  /* 0x0000006c7424723c */ /* 0x060ff20000001824 */
[----:B------:R-:W1:Y:S01]  /*cd80*/  MUFU.TANH R251, R251 ;  /* 0x000000fb00fb7308 */ /* 0x000e620000002400 */
        /* <DEDUP_REMOVED lines=20> */
[----:B------:R-:W-:Y:S01]  /*ced0*/  FMUL.FTZ R218, R43, UR5 ;  /* 0x000000052bda7c20 */ /* 0x000fe20008410000 */
[C---:B----4-:R-:W-:Y:S05]  /*cee0*/  HMMA.16816.F32 R44, R116.reuse, R104, R44 ;  /* 0x00000068742c723c */ /* 0x050fea000000182c */
[----:B------:R4:W1:Y:S01]  /*cef0*/  MUFU.TANH R150, R2 ;  /* 0x0000000200967308 */ /* 0x0008620000002400 */
[C---:B------:R-:W-:Y:S01]  /*cf00*/  HMMA.16816.F32 R48, R116.reuse, R106, R48 ;  /* 0x0000006a7430723c */ /* 0x040fe20000001830 */
[----:B------:R-:W3:Y:S01]  /*cf10*/  LDSM.16.M88.4 R104, [R100+0x3800] ;  /* 0x003800006468783b */ /* 0x000ee20000000200 */
[----:B------:R-:W-:Y:S07]  /*cf20*/  DEPBAR.LE SB0, 0x0 ;  /* 0x000080000000791a */ /* 0x000fee0000000000 */
[----:B------:R-:W1:Y:S01]  /*cf30*/  MUFU.TANH R252, R252 ;  /* 0x000000fc00fc7308 */ /* 0x000e620000002400 */
[C---:B-----5:R-:W-:Y:S05]  /*cf40*/  HMMA.16816.F32 R52, R116.reuse, R108, R52 ;  /* 0x0000006c7434723c */ /* 0x060fea0000001834 */
[----:B--2---:R-:W-:Y:S04]  /*cf50*/  MOV R192, R194 ;  /* 0x000000c200c07202 */ /* 0x004fe80000000f00 */
[----:B------:R-:W2:Y:S01]  /*cf60*/  MUFU.TANH R247, R247 ;  /* 0x000000f700f77308 */ /* 0x000ea20000002400 */
[----:B------:R-:W-:Y:S01]  /*cf70*/  BAR.SYNC.DEFER_BLOCKING 0x0 ;  /* 0x0000000000007b1d */ /* 0x000fe20000010000 */
[C---:B------:R-:W-:Y:S03]  /*cf80*/  HMMA.16816.F32 R56, R116.reuse, R110, R56 ;  /* 0x0000006e7438723c */ /* 0x040fe60000001838 */
[----:B------:R-:W-:Y:S01]  /*cf90*/  FMUL.FTZ R217, R44, UR5 ;  /* 0x000000052cd97c20 */ /* 0x000fe20008410000 */
[----:B------:R-:W-:Y:S01]  /*cfa0*/  FMUL.FTZ R215, R45, UR5 ;  /* 0x000000052dd77c20 */ /* 0x000fe20008410000 */
[----:B------:R-:W-:Y:S03]  /*cfb0*/  FMUL.FTZ R216, R46, UR5 ;  /* 0x000000052ed87c20 */ /* 0x000fe60008410000 */
        /* <DEDUP_REMOVED lines=10> */
[----:B------:R-:W-:Y:S06]  /*d060*/  FMUL.FTZ R206, R55, UR5 ;  /* 0x0000000537ce7c20 */ /* 0x000fec0008410000 */
[----:B------:R-:W1:Y:S01]  /*d070*/  MUFU.TANH R241, R241 ;  /* 0x000000f100f17308 */ /* 0x000e620000002400 */
[----:B------:R-:W-:Y:S01]  /*d080*/  FMUL.FTZ R205, R56, UR5 ;  /* 0x0000000538cd7c20 */ /* 0x000fe20008410000 */
[C---:B---3--:R-:W-:Y:S03]  /*d090*/  HMMA.16816.F32 R60, R116.reuse, R104, R60 ;  /* 0x00000068743c723c */ /* 0x048fe6000000183c */
[----:B------:R-:W-:Y:S01]  /*d0a0*/  FMUL.FTZ R203, R57, UR5 ;  /* 0x0000000539cb7c20 */ /* 0x000fe20008410000 */
[----:B------:R-:W-:Y:S04]  /*d0b0*/  FMUL.FTZ R204, R58, UR5 ;  /* 0x000000053acc7c20 */ /* 0x000fe80008410000 */
[----:B------:R-:W3:Y:S01]  /*d0c0*/  MUFU.TANH R239, R239 ;  /* 0x000000ef00ef7308 */ /* 0x000ee20000002400 */
[----:B------:R-:W-:Y:S03]  /*d0d0*/  HMMA.16816.F32 R64, R116, R106, R64 ;  /* 0x0000006a7440723c */ /* 0x000fe60000001840 */
[----:B------:R-:W-:Y:S06]  /*d0e0*/  FMUL.FTZ R202, R59, UR5 ;  /* 0x000000053bca7c20 */ /* 0x000fec0008410000 */
[----:B------:R-:W1:Y:S10]  /*d0f0*/  MUFU.TANH R240, R240 ;  /* 0x000000f000f07308 */ /* 0x000e740000002400 */
        /* <DEDUP_REMOVED lines=53> */
[----:B--23--:R-:W-:Y:S05]  /*d450*/  @!P1 BRA `(.L_x_5902) ;  /* 0x0000000800689947 */ /* 0x00cfea0003800000 */
[----:B----4-:R-:W2:Y:S08]  /*d460*/  LDC R0, c[0x0][0x248] ;  /* 0x00009200ff007b82 */ /* 0x010eb00000000800 */
[----:B------:R-:W3:Y:S08]  /*d470*/  @!P0 LDC R10, c[0x0][0x24c] ;  /* 0x00009300ff0a8b82 */ /* 0x000ef00000000800 */
[----:B------:R-:W4:Y:S01]  /*d480*/  @!P0 LDC R6, c[0x0][0x24c] ;  /* 0x00009300ff068b82 */ /* 0x000f220000000800 */
[----:B--2---:R-:W-:Y:S04]  /*d490*/  LEA R8, -R0, RZ, 0x7 ;  /* 0x000000ff00087211 */ /* 0x004fe800078e39ff */
[----:B------:R-:W-:Y:S01]  /*d4a0*/  SHF.R.S32.HI R9, RZ, 0x1f, R8 ;  /* 0x0000001fff097819 */ /* 0x000fe20000011408 */
[----:B------:R-:W-:Y:S06]  /*d4b0*/  @!P3 BRA `(.L_x_5903) ;  /* 0x0000000000f4b947 */ /* 0x000fec0003800000 */
[----:B------:R-:W2:Y:S02]  /*d4c0*/  LDC R2, c[0x0][0x380] ;  /* 0x0000e000ff027b82 */ /* 0x000ea40000000800 */
[-C--:B--2---:R-:W-:Y:S04]  /*d4d0*/  IABS R4, R2.reuse ;  /* 0x0000000200047213 */ /* 0x084fe80000000000 */
[----:B------:R-:W2:Y:S10]  /*d4e0*/  I2F.RP R9, R4 ;  /* 0x0000000400097306 */ /* 0x000eb40000209400 */
[----:B--2---:R-:W2:Y:S02]  /*d4f0*/  MUFU.RCP R5, R9 ;  /* 0x0000000900057308 */ /* 0x004ea40000001000 */
[----:B--2---:R-:W-:Y:S01]  /*d500*/  VIADD R18, R5, 0xffffffe ;  /* 0x0ffffffe05127836 */ /* 0x004fe20000000000 */
[----:B------:R-:W-:Y:S07]  /*d510*/  SHF.L.U32 R5, R179, 0x7, RZ ;  /* 0x00000007b3057819 */ /* 0x000fee00000006ff */
[----:B------:R-:W2:Y:S01]  /*d520*/  F2I.FTZ.U32.TRUNC.NTZ R19, R18 ;  /* 0x0000001200137305 */ /* 0x000ea2000021f000 */
[----:B------:R-:W-:Y:S01]  /*d530*/  IABS R11, R5 ;  /* 0x00000005000b7213 */ /* 0x000fe20000000000 */
[C---:B------:R-:W-:Y:S01]  /*d540*/  VIADD R13, R5.reuse, 0xffffff80 ;  /* 0xffffff80050d7836 */ /* 0x040fe20000000000 */
[-C--:B------:R-:W-:Y:S04]  /*d550*/  LOP3.LUT R5, R5, R2.reuse, RZ, 0x3c, !PT ;  /* 0x0000000205057212 */ /* 0x080fe800078e3cff */
[----:B------:R-:W-:Y:S02]  /*d560*/  IABS R8, R13 ;  /* 0x0000000d00087213 */ /* 0x000fe40000000000 */
[----:B------:R-:W-:Y:S04]  /*d570*/  LOP3.LUT R13, R13, R2, RZ, 0x3c, !PT ;  /* 0x000000020d0d7212 */ /* 0x000fe800078e3cff */
[----:B------:R-:W-:Y:S01]  /*d580*/  ISETP.GE.AND P1, PT, R13, RZ, PT ;  /* 0x000000ff0d00720c */ /* 0x000fe20003f26270 */
        /* <DEDUP_REMOVED lines=9> */
[C---:B------:R-:W-:Y:S01]  /*d620*/  IMAD R11, R4.reuse, R9, R11 ;  /* 0x00000009040b7224 */ /* 0x040fe200078e020b */
[----:B------:R-:W2:Y:S02]  /*d630*/  LDC R7, c[0x0][0x24c] ;  /* 0x00009300ff077b82 */ /* 0x000ea40000000800 */
        /* <DEDUP_REMOVED lines=37> */
.L_x_5903:
        /* <DEDUP_REMOVED lines=13> */
[----:B------:R-:W1:Y:S01]  /*d960*/  @!P0 LDC R4, c[0x0][0x24c] ;  /* 0x00009300ff048b82 */ /* 0x000e620000000800 */
[----:B---3--:R-:W-:Y:S01]  /*d970*/  @!P0 LEA.HI.X R10, R0, R9, R10, 0x5, P2 ;  /* 0x00000009000a8211 */ /* 0x008fe200010f2c0a */
[----:B------:R-:W-:Y:S01]  /*d980*/  @!P0 IMAD.MOV.U32 R18, RZ, RZ, R8 ;  /* 0x000000ffff128224 */ /* 0x000fe200078e0008 */
[----:B------:R2:W-:Y:S01]  /*d990*/  @P0 STS.128 [R180+0x2800], RZ ;  /* 0x002800ffb4000388 */ /* 0x0005e20000000c00 */
[-C--:B------:R-:W-:Y:S01]  /*d9a0*/  @!P0 LEA.HI.X R13, R5, R189.reuse, R2, 0x1, P1 ;  /* 0x000000bd050d8211 */ /* 0x080fe200008f0c02 */
[--C-:B------:R-:W-:Y:S01]  /*d9b0*/  @!P0 IMAD.MOV.U32 R19, RZ, RZ, R9.reuse ;  /* 0x000000ffff138224 */ /* 0x100fe200078e0009 */
[CC--:B------:R-:W-:Y:S01]  /*d9c0*/  @!P0 LEA R22, P1, R11.reuse, R188.reuse, 0x1 ;  /* 0x000000bc0b168211 */ /* 0x0c0fe200078208ff */
[----:B------:R-:W-:Y:S01]  /*d9d0*/  @!P0 IMAD.MOV.U32 R14, RZ, RZ, R8 ;  /* 0x000000ffff0e8224 */ /* 0x000fe200078e0008 */
[----:B------:R-:W3:Y:S01]  /*d9e0*/  @!P0 LDC R5, c[0x0][0x24c] ;  /* 0x00009300ff058b82 */ /* 0x000ee20000000800 */
        /* <DEDUP_REMOVED lines=26> */
[----:B--2---:R-:W-:Y:S02]  /*db90*/  @!P0 IMAD.MOV.U32 R12, RZ, RZ, R8 ;  /* 0x000000ffff0c8224 */ /* 0x004fe400078e0008 */
[----:B------:R-:W-:Y:S02]  /*dba0*/  @!P0 IMAD.MOV.U32 R13, RZ, RZ, R9 ;  /* 0x000000ffff0d8224 */ /* 0x000fe400078e0009 */
[----:B---3--:R-:W-:Y:S01]  /*dbb0*/  @!P0 IMAD R5, R5, 0x50, RZ ;  /* 0x0000005005058824 */ /* 0x008fe200078e02ff */
[C---:B-----5:R-:W-:Y:S01]  /*dbc0*/  @!P0 LEA.HI.X R7, R0.reuse, R9, R7, 0x6, P1 ;  /* 0x0000000900078211 */ /* 0x060fe200008f3407 */
[----:B------:R-:W-:Y:S01]  /*dbd0*/  @!P0 IMAD.WIDE.U32 R12, R0, 0x70, R12 ;  /* 0x00000070000c8825 */ /* 0x000fe200078e000c */
[CC--:B------:R-:W-:Y:S03]  /*dbe0*/  @!P0 LEA R8, P1, R10.reuse, R188.reuse, 0x1 ;  /* 0x000000bc0a088211 */ /* 0x0c0fe600078208ff */
[----:B------:R-:W-:Y:S01]  /*dbf0*/  @!P0 IMAD.IADD R5, R5, 0x1, R19 ;  /* 0x0000000105058824 */ /* 0x000fe200078e0213 */
[-C--:B------:R-:W-:Y:S01]  /*dc00*/  @!P0 LEA.HI.X R9, R10, R189.reuse, R7, 0x1, P1 ;  /* 0x000000bd0a098211 */ /* 0x080fe200008f0c07 */
[----:B-1----:R-:W-:Y:S01]  /*dc10*/  @!P0 IMAD R7, R4, 0x60, RZ ;  /* 0x0000006004078824 */ /* 0x002fe200078e02ff */
        /* <DEDUP_REMOVED lines=30> */
.L_x_5902:
[----:B----4-:R-:W-:Y:S01]  /*de00*/  FMNMX.FTZ R0, R245, R103, !PT ;  /* 0x00000067f5007209 */ /* 0x010fe20007810000 */
[----:B--2---:R-:W-:Y:S01]  /*de10*/  LDSM.16.MT88.4 R20, [R164+0x6000] ;  /* 0x00600000a414783b */ /* 0x004fe20000004200 */
[----:B-1----:R-:W-:Y:S02]  /*de20*/  FMNMX.FTZ R9, R246, R101, !PT ;  /* 0x00000065f6097209 */ /* 0x002fe40007810000 */
        /* <DEDUP_REMOVED lines=66> */
[----:B------:R-:W-:Y:S01]  /*e250*/  FMNMX.FTZ R7, R3, R0, !PT ;  /* 0x0000000003077209 */ /* 0x000fe20007810000 */
[----:B------:R-:W-:Y:S08]  /*e260*/  LDSM.16.MT88.4 R12, [R166+0x6000] ;  /* 0x00600000a60c783b */ /* 0x000ff00000004200 */
        /* <DEDUP_REMOVED lines=11> */
[----:B------:R-:W-:Y:S01]  /*e320*/  MOV R103, R2 ;  /* 0x0000000200677202 */ /* 0x000fe20000000f00 */
[----:B------:R-:W-:Y:S01]  /*e330*/  FMUL.FTZ R39, R0, UR4 ;  /* 0x0000000400277c20 */ /* 0x000fe20008410000 */
        /* <DEDUP_REMOVED lines=31> */
[C---:B--2---:R-:W-:Y:S01]  /*e530*/  FMUL.FTZ R10, R37.reuse, R94 ;  /* 0x0000005e250a7220 */ /* 0x044fe20000410000 */
[C---:B------:R-:W-:Y:S01]  /*e540*/  FMUL.FTZ R11, R37.reuse, R95 ;  /* 0x0000005f250b7220 */ /* 0x040fe20000410000 */
[C---:B------:R-:W-:Y:S01]  /*e550*/  FMUL.FTZ R18, R37.reuse, R86 ;  /* 0x0000005625127220 */ /* 0x040fe20000410000 */
[C---:B------:R-:W-:Y:S01]  /*e560*/  FMUL.FTZ R19, R37.reuse, R87 ;  /* 0x0000005725137220 */ /* 0x040fe20000410000 */
[----:B------:R-:W-:Y:S01]  /*e570*/  FMUL.FTZ R25, R38, R77 ;  /* 0x0000004d26197220 */ /* 0x000fe20000410000 */
[--C-:B------:R-:W-:Y:S01]  /*e580*/  FFMA.FTZ R93, R244, UR4, -R39.reuse ;  /* 0x00000004f45d7c23 */ /* 0x100fe20008010827 */
[C---:B------:R-:W-:Y:S03]  /*e590*/  FMUL.FTZ R32, R38.reuse, R68 ;  /* 0x0000004426207220 */ /* 0x040fe60000410000 */
[----:B------:R-:W-:Y:S01]  /*e5a0*/  MUFU.EX2 R112, R112 ;  /* 0x0000007000707308 */ /* 0x000fe20000000800 */
[----:B------:R-:W-:Y:S01]  /*e5b0*/  FMUL.FTZ R33, R38, R69 ;  /* 0x0000004526217220 */ /* 0x000fe20000410000 */
[C---:B------:R-:W-:Y:S01]  /*e5c0*/  FMUL.FTZ R34, R37.reuse, R70 ;  /* 0x0000004625227220 */ /* 0x040fe20000410000 */
[----:B------:R-:W-:Y:S01]  /*e5d0*/  FMUL.FTZ R35, R37, R71 ;  /* 0x0000004725237220 */ /* 0x000fe20000410000 */
[--C-:B------:R-:W-:Y:S01]  /*e5e0*/  FFMA.FTZ R85, R239, UR4, -R64.reuse ;  /* 0x00000004ef557c23 */ /* 0x100fe20008010840 */
[--C-:B------:R-:W-:Y:S01]  /*e5f0*/  FFMA.FTZ R76, R238, UR4, -R39.reuse ;  /* 0x00000004ee4c7c23 */ /* 0x100fe20008010827 */
[--C-:B------:R-:W-:Y:S01]  /*e600*/  FFMA.FTZ R69, R234, UR4, -R39.reuse ;  /* 0x00000004ea457c23 */ /* 0x100fe20008010827 */
[--C-:B------:R-:W-:Y:S03]  /*e610*/  FFMA.FTZ R97, R218, UR4, -R39.reuse ;  /* 0x00000004da617c23 */ /* 0x100fe60008010827 */
[----:B------:R-:W2:Y:S01]  /*e620*/  MUFU.EX2 R109, R109 ;  /* 0x0000006d006d7308 */ /* 0x000ea20000000800 */
[--C-:B------:R-:W-:Y:S01]  /*e630*/  FFMA.FTZ R110, R251, UR4, -R64.reuse ;  /* 0x00000004fb6e7c23 */ /* 0x100fe20008010840 */
[--C-:B------:R-:W-:Y:S01]  /*e640*/  FFMA.FTZ R107, R249, UR4, -R64.reuse ;  /* 0x00000004f96b7c23 */ /* 0x100fe20008010840 */
[----:B-1----:R-:W-:Y:S01]  /*e650*/  F2FP.F16.F32.PACK_AB R40, R111, R61 ;  /* 0x0000003d6f28723e */ /* 0x002fe200000000ff */
[--C-:B------:R-:W-:Y:S01]  /*e660*/  FFMA.FTZ R117, R210, UR4, -R39.reuse ;  /* 0x00000004d2757c23 */ /* 0x100fe20008010827 */
[--C-:B------:R-:W-:Y:S01]  /*e670*/  FFMA.FTZ R121, R208, UR4, -R39.reuse ;  /* 0x00000004d0797c23 */ /* 0x100fe20008010827 */
[--C-:B------:R-:W-:Y:S01]  /*e680*/  FFMA.FTZ R124, R206, UR4, -R39.reuse ;  /* 0x00000004ce7c7c23 */ /* 0x100fe20008010827 */
[--C-:B------:R-:W-:Y:S03]  /*e690*/  FFMA.FTZ R202, R202, UR4, -R39.reuse ;  /* 0x00000004caca7c23 */ /* 0x100fe60008010827 */
[----:B------:R-:W-:Y:S01]  /*e6a0*/  MUFU.EX2 R110, R110 ;  /* 0x0000006e006e7308 */ /* 0x000fe20000000800 */
[C---:B------:R-:W-:Y:S01]  /*e6b0*/  FMUL.FTZ R6, R37.reuse, R98 ;  /* 0x0000006225067220 */ /* 0x040fe20000410000 */
[C---:B------:R-:W-:Y:S01]  /*e6c0*/  FMUL.FTZ R7, R37.reuse, R99 ;  /* 0x0000006325077220 */ /* 0x040fe20000410000 */
[--C-:B------:R-:W-:Y:S01]  /*e6d0*/  FFMA.FTZ R99, R216, UR4, -R39.reuse ;  /* 0x00000004d8637c23 */ /* 0x100fe20008010827 */
[----:B------:R-:W-:Y:S01]  /*e6e0*/  FMUL.FTZ R26, R37, R78 ;  /* 0x0000004e251a7220 */ /* 0x000fe20000410000 */
[--C-:B------:R-:W-:Y:S01]  /*e6f0*/  FFMA.FTZ R78, R227, UR4, -R64.reuse ;  /* 0x00000004e34e7c23 */ /* 0x100fe20008010840 */
[----:B------:R-:W-:Y:S01]  /*e700*/  FMUL.FTZ R27, R37, R79 ;  /* 0x0000004f251b7220 */ /* 0x000fe20000410000 */
[----:B------:R-:W-:Y:S03]  /*e710*/  FFMA.FTZ R241, R241, UR4, -R64 ;  /* 0x00000004f1f17c23 */ /* 0x000fe60008010840 */
[----:B------:R-:W1:Y:S01]  /*e720*/  MUFU.EX2 R107, R107 ;  /* 0x0000006b006b7308 */ /* 0x000e620000000800 */
[----:B--2---:R-:W-:Y:S01]  /*e730*/  F2FP.F16.F32.PACK_AB R41, R109, R112 ;  /* 0x000000706d29723e */ /* 0x004fe200000000ff */
[----:B------:R-:W-:Y:S01]  /*e740*/  FFMA.FTZ R112, R37, R190, R112 ;  /* 0x000000be25707223 */ /* 0x000fe20000010070 */
        /* <DEDUP_REMOVED lines=17> */
[----:B------:R-:W-:Y:S01]  /*e860*/  ISETP.GT.AND P0, PT, R179, R174, PT ;  /* 0x000000aeb300720c */ /* 0x000fe20003f04270 */
[--C-:B------:R-:W-:Y:S01]  /*e870*/  FFMA.FTZ R122, R207, UR4, -R64.reuse ;  /* 0x00000004cf7a7c23 */ /* 0x100fe20008010840 */
[--C-:B------:R-:W-:Y:S01]  /*e880*/  FFMA.FTZ R123, R205, UR4, -R64.reuse ;  /* 0x00000004cd7b7c23 */ /* 0x100fe20008010840 */
[--C-:B------:R-:W-:Y:S03]  /*e890*/  FFMA.FTZ R203, R203, UR4, -R64.reuse ;  /* 0x00000004cbcb7c23 */ /* 0x100fe60008010840 */
[----:B------:R-:W-:Y:S01]  /*e8a0*/  MUFU.EX2 R106, R106 ;  /* 0x0000006a006a7308 */ /* 0x000fe20000000800 */
[--C-:B------:R-:W-:Y:S01]  /*e8b0*/  FFMA.FTZ R201, R201, UR4, -R64.reuse ;  /* 0x00000004c9c97c23 */ /* 0x100fe20008010840 */
[--C-:B------:R-:W-:Y:S08]  /*e8c0*/  FFMA.FTZ R199, R199, UR4, -R64.reuse ;  /* 0x00000004c7c77c23 */ /* 0x100ff00008010840 */
[----:B------:R-:W1:Y:S01]  /*e8d0*/  MUFU.EX2 R101, R101 ;  /* 0x0000006500657308 */ /* 0x000e620000000800 */
[----:B--2---:R-:W-:Y:S09]  /*e8e0*/  F2FP.F16.F32.PACK_AB R43, R105, R108 ;  /* 0x0000006c692b723e */ /* 0x004ff200000000ff */
[----:B------:R-:W-:Y:S01]  /*e8f0*/  MUFU.EX2 R104, R104 ;  /* 0x0000006800687308 */ /* 0x000fe20000000800 */
[C---:B------:R-:W-:Y:S06]  /*e900*/  HMMA.16816.F32 R4, R40.reuse, R12, R4 ;  /* 0x0000000c2804723c */ /* 0x040fec0000001804 */
[C---:B------:R-:W-:Y:S03]  /*e910*/  HMMA.16816.F32 R8, R40.reuse, R14, R8 ;  /* 0x0000000e2808723c */ /* 0x040fe60000001808 */
[----:B------:R-:W2:Y:S02]  /*e920*/  MUFU.EX2 R65, R65 ;  /* 0x0000004100417308 */ /* 0x000ea40000000800 */
        /* <DEDUP_REMOVED lines=8> */
[C---:B------:R-:W-:Y:S06]  /*e9b0*/  HMMA.16816.F32 R12, R40.reuse, R20, R12 ;  /* 0x00000014280c723c */ /* 0x040fec000000180c */
[----:B------:R-:W3:Y:S01]  /*e9c0*/  MUFU.EX2 R66, R66 ;  /* 0x0000004200427308 */ /* 0x000ee20000000800 */
[C---:B------:R-:W-:Y:S09]  /*e9d0*/  HMMA.16816.F32 R16, R40.reuse, R22, R16 ;  /* 0x000000162810723c */ /* 0x040ff20000001810 */
[----:B------:R-:W-:Y:S02]  /*e9e0*/  MUFU.EX2 R93, R93 ;  /* 0x0000005d005d7308 */ /* 0x000fe40000000800 */
[C---:B------:R-:W-:Y:S01]  /*e9f0*/  FMUL.FTZ R20, R38.reuse, R80 ;  /* 0x0000005026147220 */ /* 0x040fe20000410000 */
[----:B------:R-:W-:Y:S01]  /*ea00*/  FMUL.FTZ R21, R38, R81 ;  /* 0x0000005126157220 */ /* 0x000fe20000410000 */
[C---:B------:R-:W-:Y:S01]  /*ea10*/  FMUL.FTZ R22, R37.reuse, R82 ;  /* 0x0000005225167220 */ /* 0x040fe20000410000 */
[----:B------:R-:W-:Y:S01]  /*ea20*/  FMUL.FTZ R23, R37, R83 ;  /* 0x0000005325177220 */ /* 0x000fe20000410000 */
[--C-:B------:R-:W-:Y:S04]  /*ea30*/  FFMA.FTZ R83, R228, UR4, -R39.reuse ;  /* 0x00000004e4537c23 */ /* 0x100fe80008010827 */
[----:B------:R-:W4:Y:S01]  /*ea40*/  MUFU.EX2 R88, R242 ;  /* 0x000000f200587308 */ /* 0x000f220000000800 */
[----:B------:R-:W-:Y:S01]  /*ea50*/  FFMA.FTZ R80, R226, UR4, -R39 ;  /* 0x00000004e2507c23 */ /* 0x000fe20008010827 */
[--C-:B------:R-:W-:Y:S01]  /*ea60*/  FFMA.FTZ R82, R225, UR4, -R64.reuse ;  /* 0x00000004e1527c23 */ /* 0x100fe20008010840 */
[C---:B------:R-:W-:Y:S03]  /*ea70*/  HMMA.16816.F32 R20, R40.reuse, R28, R20 ;  /* 0x0000001c2814723c */ /* 0x040fe60000001814 */
[----:B------:R-:W-:Y:S04]  /*ea80*/  FFMA.FTZ R81, R223, UR4, -R64 ;  /* 0x00000004df517c23 */ /* 0x000fe80008010840 */
[----:B------:R-:W-:Y:S01]  /*ea90*/  MUFU.EX2 R84, R241 ;  /* 0x000000f100547308 */ /* 0x000fe20000000800 */
[C---:B------:R-:W-:Y:S03]  /*eaa0*/  HMMA.16816.F32 R24, R40.reuse, R30, R24 ;  /* 0x0000001e2818723c */ /* 0x040fe60000001818 */
[C---:B------:R-:W-:Y:S01]  /*eab0*/  FMUL.FTZ R28, R38.reuse, R72 ;  /* 0x00000048261c7220 */ /* 0x040fe20000410000 */
[C---:B------:R-:W-:Y:S05]  /*eac0*/  FMUL.FTZ R29, R38.reuse, R73 ;  /* 0x00000049261d7220 */ /* 0x040fea0000410000 */
[----:B------:R-:W-:Y:S02]  /*ead0*/  MUFU.EX2 R85, R85 ;  /* 0x0000005500557308 */ /* 0x000fe40000000800 */
[C---:B------:R-:W-:Y:S01]  /*eae0*/  FMUL.FTZ R30, R37.reuse, R74 ;  /* 0x0000004a251e7220 */ /* 0x040fe20000410000 */
[----:B------:R-:W-:Y:S01]  /*eaf0*/  FMUL.FTZ R31, R37, R75 ;  /* 0x0000004b251f7220 */ /* 0x000fe20000410000 */
[----:B------:R-:W-:Y:S01]  /*eb00*/  FFMA.FTZ R38, R38, R191, R61 ;  /* 0x000000bf26267223 */ /* 0x000fe2000001003d */
[--C-:B------:R-:W-:Y:S01]  /*eb10*/  FFMA.FTZ R72, R236, UR4, -R39.reuse ;  /* 0x00000004ec487c23 */ /* 0x100fe20008010827 */
[----:B------:R-:W-:Y:S04]  /*eb20*/  LDSM.16.MT88.4 R60, [R166+0x8800] ;  /* 0x00880000a63c783b */ /* 0x000fe80000004200 */
[----:B------:R-:W5:Y:S01]  /*eb30*/  MUFU.EX2 R77, R240 ;  /* 0x000000f0004d7308 */ /* 0x000f620000000800 */
[--C-:B------:R-:W-:Y:S01]  /*eb40*/  FFMA.FTZ R75, R232, UR4, -R39.reuse ;  /* 0x00000004e84b7c23 */ /* 0x100fe20008010827 */
[--C-:B------:R-:W-:Y:S01]  /*eb50*/  FFMA.FTZ R74, R230, UR4, -R39.reuse ;  /* 0x00000004e64a7c23 */ /* 0x100fe20008010827 */
[C---:B------:R-:W-:Y:S03]  /*eb60*/  HMMA.16816.F32 R28, R40.reuse, R44, R28 ;  /* 0x0000002c281c723c */ /* 0x040fe6000000181c */
[----:B------:R-:W-:Y:S01]  /*eb70*/  FADD.FTZ R37, R109, R112 ;  /* 0x000000706d257221 */ /* 0x000fe20000010000 */
[----:B------:R-:W-:Y:S03]  /*eb80*/  FFMA.FTZ R109, R204, UR4, -R39 ;  /* 0x00000004cc6d7c23 */ /* 0x000fe60008010827 */
[----:B------:R-:W5:Y:S01]  /*eb90*/  MUFU.EX2 R76, R76 ;  /* 0x0000004c004c7308 */ /* 0x000f620000000800 */
[----:B------:R-:W-:Y:S01]  /*eba0*/  HMMA.16816.F32 R32, R40, R46, R32 ;  /* 0x0000002e2820723c */ /* 0x000fe20000001820 */
[----:B------:R-:W5:Y:S02]  /*ebb0*/  LDSM.16.MT88.4 R44, [R162+0x6800] ;  /* 0x00680000a22c783b */ /* 0x000f640000004200 */
[----:B------:R-:W-:Y:S01]  /*ebc0*/  FADD.FTZ R108, R108, R37 ;  /* 0x000000256c6c7221 */ /* 0x000fe20000010000 */
[----:B------:R-:W-:Y:S05]  /*ebd0*/  FADD.FTZ R111, R111, R38 ;  /* 0x000000266f6f7221 */ /* 0x000fea0000010000 */
[----:B------:R-:W-:Y:S02]  /*ebe0*/  MUFU.EX2 R73, R237 ;  /* 0x000000ed00497308 */ /* 0x000fe40000000800 */
[----:B-1----:R-:W-:Y:S02]  /*ebf0*/  F2FP.F16.F32.PACK_AB R40, R101, R106 ;  /* 0x0000006a6528723e */ /* 0x002fe400000000ff */
[----:B--2---:R-:W-:Y:S01]  /*ec00*/  F2FP.F16.F32.PACK_AB R41, R65, R104 ;  /* 0x000000684129723e */ /* 0x004fe200000000ff */
[----:B------:R-:W-:Y:S01]  /*ec10*/  FADD.FTZ R105, R105, R108 ;  /* 0x0000006c69697221 */ /* 0x000fe20000010000 */
[----:B---3--:R-:W-:Y:S01]  /*ec20*/  F2FP.F16.F32.PACK_AB R42, R66, R67 ;  /* 0x00000043422a723e */ /* 0x008fe200000000ff */
[----:B------:R-:W-:Y:S03]  /*ec30*/  FADD.FTZ R38, R110, R111 ;  /* 0x0000006f6e267221 */ /* 0x000fe60000010000 */
[----:B------:R-:W1:Y:S01]  /*ec40*/  MUFU.EX2 R68, R235 ;  /* 0x000000eb00447308 */ /* 0x000e620000000800 */
[----:B----4-:R-:W-:Y:S01]  /*ec50*/  F2FP.F16.F32.PACK_AB R43, R88, R93 ;  /* 0x0000005d582b723e */ /* 0x010fe200000000ff */
[----:B------:R-:W-:Y:S01]  /*ec60*/  FADD.FTZ R104, R104, R105 ;  /* 0x0000006968687221 */ /* 0x000fe20000010000 */
[----:B------:R-:W-:Y:S03]  /*ec70*/  FADD.FTZ R107, R107, R38 ;  /* 0x000000266b6b7221 */ /* 0x000fe60000010000 */
[----:B------:R-:W-:Y:S01]  /*ec80*/  FADD.FTZ R104, R65, R104 ;  /* 0x0000006841687221 */ /* 0x000fe20000010000 */
[----:B------:R-:W-:Y:S03]  /*ec90*/  FFMA.FTZ R65, R200, UR4, -R39 ;  /* 0x00000004c8417c23 */ /* 0x000fe60008010827 */
[----:B------:R-:W-:Y:S01]  /*eca0*/  MUFU.EX2 R72, R72 ;  /* 0x0000004800487308 */ /* 0x000fe20000000800 */
[C---:B------:R-:W-:Y:S03]  /*ecb0*/  HMMA.16816.F32 R4, R40.reuse, R48, R4 ;  /* 0x000000302804723c */ /* 0x040fe60000001804 */
[----:B------:R-:W-:Y:S01]  /*ecc0*/  FADD.FTZ R93, R93, R104 ;  /* 0x000000685d5d7221 */ /* 0x000fe20000010000 */
[----:B------:R-:W-:Y:S02]  /*ecd0*/  FADD.FTZ R38, R106, R107 ;  /* 0x0000006b6a267221 */ /* 0x000fe40000010000 */
[C---:B------:R-:W-:Y:S03]  /*ece0*/  HMMA.16816.F32 R8, R40.reuse, R50, R8 ;  /* 0x000000322808723c */ /* 0x040fe60000001808 */
[----:B------:R-:W2:Y:S01]  /*ecf0*/  MUFU.EX2 R69, R69 ;  /* 0x0000004500457308 */ /* 0x000ea20000000800 */
[----:B------:R-:W3:Y:S01]  /*ed00*/  LDSM.16.MT88.4 R48, [R166+0x7000] ;  /* 0x00700000a630783b */ /* 0x000ee20000004200 */
[----:B------:R-:W-:Y:S01]  /*ed10*/  FADD.FTZ R88, R88, R93 ;  /* 0x0000005d58587221 */ /* 0x000fe20000010000 */
[C---:B------:R-:W-:Y:S07]  /*ed20*/  HMMA.16816.F32 R12, R40.reuse, R52, R12 ;  /* 0x00000034280c723c */ /* 0x040fee000000180c */
[----:B------:R-:W-:Y:S01]  /*ed30*/  MUFU.EX2 R70, R70 ;  /* 0x0000004600467308 */ /* 0x000fe20000000800 */
[----:B------:R-:W-:Y:S03]  /*ed40*/  LDSM.16.MT88.4 R92, [R166+0x9800] ;  /* 0x00980000a65c783b */ /* 0x000fe60000004200 */
[----:B-----5:R-:W-:Y:S01]  /*ed50*/  FADD.FTZ R37, R77, R88 ;  /* 0x000000584d257221 */ /* 0x020fe20000010000 */
[C---:B------:R-:W-:Y:S05]  /*ed60*/  HMMA.16816.F32 R16, R40.reuse, R54, R16 ;  /* 0x000000362810723c */ /* 0x040fea0000001810 */
[----:B------:R-:W-:Y:S01]  /*ed70*/  MUFU.EX2 R71, R71 ;  /* 0x0000004700477308 */ /* 0x000fe20000000800 */
[C---:B------:R-:W-:Y:S01]  /*ed80*/  HMMA.16816.F32 R20, R40.reuse, R56, R20 ;  /* 0x000000382814723c */ /* 0x040fe20000001814 */
[----:B------:R-:W4:Y:S04]  /*ed90*/  LDSM.16.MT88.4 R52, [R164+0x7000] ;  /* 0x00700000a434783b */ /* 0x000f280000004200 */
[----:B------:R-:W-:Y:S01]  /*eda0*/  FADD.FTZ R37, R76, R37 ;  /* 0x000000254c257221 */ /* 0x000fe20000010000 */
[C---:B------:R-:W-:Y:S03]  /*edb0*/  HMMA.16816.F32 R24, R40.reuse, R58, R24 ;  /* 0x0000003a2818723c */ /* 0x040fe60000001818 */
[----:B------:R-:W-:Y:S01]  /*edc0*/  MUFU.EX2 R75, R75 ;  /* 0x0000004b004b7308 */ /* 0x000fe20000000800 */
[----:B------:R-:W5:Y:S01]  /*edd0*/  LDSM.16.MT88.4 R56, [R163+0x7000] ;  /* 0x00700000a338783b */ /* 0x000f620000004200 */
[----:B------:R-:W-:Y:S01]  /*ede0*/  FADD.FTZ R38, R101, R38 ;  /* 0x0000002665267221 */ /* 0x000fe20000010000 */
[C---:B------:R-:W-:Y:S07]  /*edf0*/  HMMA.16816.F32 R28, R40.reuse, R44, R28 ;  /* 0x0000002c281c723c */ /* 0x040fee000000181c */
[----:B------:R-:W-:Y:S01]  /*ee00*/  MUFU.EX2 R74, R74 ;  /* 0x0000004a004a7308 */ /* 0x000fe20000000800 */
[----:B------:R-:W-:Y:S01]  /*ee10*/  FADD.FTZ R67, R67, R38 ;  /* 0x0000002643437221 */ /* 0x000fe20000010000 */
[----:B------:R-:W-:Y:S01]  /*ee20*/  HMMA.16816.F32 R32, R40, R46, R32 ;  /* 0x0000002e2820723c */ /* 0x000fe20000001820 */
[----:B------:R-:W5:Y:S07]  /*ee30*/  LDSM.16.MT88.4 R44, [R162+0x7000] ;  /* 0x00700000a22c783b */ /* 0x000f6e0000004200 */
[----:B------:R-:W-:Y:S03]  /*ee40*/  MUFU.EX2 R79, R79 ;  /* 0x0000004f004f7308 */ /* 0x000fe60000000800 */
[----:B------:R-:W-:Y:S01]  /*ee50*/  FADD.FTZ R67, R66, R67 ;  /* 0x0000004342437221 */ /* 0x000fe20000010000 */
[----:B------:R-:W-:Y:S01]  /*ee60*/  F2FP.F16.F32.PACK_AB R40, R85, R84 ;  /* 0x000000545528723e */ /* 0x000fe200000000ff */
[----:B------:R-:W-:Y:S01]  /*ee70*/  FFMA.FTZ R66, R198, UR4, -R39 ;  /* 0x00000004c6427c23 */ /* 0x000fe20008010827 */
[----:B------:R-:W-:Y:S01]  /*ee80*/  F2FP.F16.F32.PACK_AB R41, R76, R77 ;  /* 0x0000004d4c29723e */ /* 0x000fe200000000ff */
[----:B------:R-:W-:Y:S01]  /*ee90*/  FADD.FTZ R84, R84, R67 ;  /* 0x0000004354547221 */ /* 0x000fe20000010000 */
[----:B-1----:R-:W-:Y:S02]  /*eea0*/  F2FP.F16.F32.PACK_AB R42, R68, R73 ;  /* 0x00000049442a723e */ /* 0x002fe400000000ff */
[----:B------:R-:W1:Y:S01]  /*eeb0*/  MUFU.EX2 R78, R78 ;  /* 0x0000004e004e7308 */ /* 0x000e620000000800 */
[----:B--2---:R-:W-:Y:S01]  /*eec0*/  F2FP.F16.F32.PACK_AB R43, R69, R72 ;  /* 0x00000048452b723e */ /* 0x004fe200000000ff */
[----:B------:R-:W-:Y:S01]  /*eed0*/  FADD.FTZ R84, R85, R84 ;  /* 0x0000005455547221 */ /* 0x000fe20000010000 */
[----:B------:R-:W-:Y:S03]  /*eee0*/  FADD.FTZ R38, R72, R37 ;  /* 0x0000002548267221 */ /* 0x000fe60000010000 */
[----:B------:R-:W-:Y:S01]  /*eef0*/  FADD.FTZ R73, R73, R84 ;  /* 0x0000005449497221 */ /* 0x000fe20000010000 */
[----:B------:R-:W-:Y:S01]  /*ef00*/  FADD.FTZ R38, R69, R38 ;  /* 0x0000002645267221 */ /* 0x000fe20000010000 */
[C---:B---3--:R-:W-:Y:S01]  /*ef10*/  HMMA.16816.F32 R4, R40.reuse, R48, R4 ;  /* 0x000000302804723c */ /* 0x048fe20000001804 */
[----:B------:R-:W-:Y:S01]  /*ef20*/  LDSM.16.MT88.4 R84, [R164+0x9800] ;  /* 0x00980000a454783b */ /* 0x000fe20000004200 */
[----:B------:R-:W-:Y:S01]  /*ef30*/  MUFU.EX2 R80, R80 ;  /* 0x0000005000507308 */ /* 0x000fe20000000800 */
[----:B------:R-:W-:Y:S03]  /*ef40*/  FADD.FTZ R73, R68, R73 ;  /* 0x0000004944497221 */ /* 0x000fe60000010000 */
[C---:B------:R-:W-:Y:S03]  /*ef50*/  HMMA.16816.F32 R8, R40.reuse, R50, R8 ;  /* 0x000000322808723c */ /* 0x040fe60000001808 */
[----:B------:R-:W2:Y:S03]  /*ef60*/  LDSM.16.MT88.4 R48, [R166+0x7800] ;  /* 0x00780000a630783b */ /* 0x000ea60000004200 */
[----:B------:R-:W-:Y:S01]  /*ef70*/  MUFU.EX2 R82, R82 ;  /* 0x0000005200527308 */ /* 0x000fe20000000800 */
[C---:B----4-:R-:W-:Y:S06]  /*ef80*/  HMMA.16816.F32 R12, R40.reuse, R52, R12 ;  /* 0x00000034280c723c */ /* 0x050fec000000180c */
[C---:B------:R-:W-:Y:S01]  /*ef90*/  HMMA.16816.F32 R16, R40.reuse, R54, R16 ;  /* 0x000000362810723c */ /* 0x040fe20000001810 */
[----:B------:R-:W3:Y:S02]  /*efa0*/  LDSM.16.MT88.4 R52, [R164+0x7800] ;  /* 0x00780000a434783b */ /* 0x000ee40000004200 */
[----:B------:R-:W-:Y:S03]  /*efb0*/  MUFU.EX2 R81, R81 ;  /* 0x0000005100517308 */ /* 0x000fe60000000800 */
[C---:B-----5:R-:W-:Y:S07]  /*efc0*/  HMMA.16816.F32 R20, R40.reuse, R56, R20 ;  /* 0x000000382814723c */ /* 0x060fee0000001814 */
[----:B------:R-:W-:Y:S01]  /*efd0*/  MUFU.EX2 R90, R90 ;  /* 0x0000005a005a7308 */ /* 0x000fe20000000800 */
[C---:B------:R-:W-:Y:S01]  /*efe0*/  HMMA.16816.F32 R24, R40.reuse, R58, R24 ;  /* 0x0000003a2818723c */ /* 0x040fe20000001818 */
[----:B------:R-:W4:Y:S05]  /*eff0*/  LDSM.16.MT88.4 R56, [R163+0x7800] ;  /* 0x00780000a338783b */ /* 0x000f2a0000004200 */
[C---:B------:R-:W-:Y:S03]  /*f000*/  HMMA.16816.F32 R28, R40.reuse, R44, R28 ;  /* 0x0000002c281c723c */ /* 0x040fe6000000181c */
[----:B------:R-:W5:Y:S03]  /*f010*/  MUFU.EX2 R83, R83 ;  /* 0x0000005300537308 */ /* 0x000f660000000800 */
[----:B------:R-:W-:Y:S01]  /*f020*/  HMMA.16816.F32 R32, R40, R46, R32 ;  /* 0x0000002e2820723c */ /* 0x000fe20000001820 */
[----:B------:R-:W4:Y:S06]  /*f030*/  LDSM.16.MT88.4 R44, [R162+0x7800] ;  /* 0x00780000a22c783b */ /* 0x000f2c0000004200 */
[----:B------:R-:W4:Y:S01]  /*f040*/  MUFU.EX2 R89, R89 ;  /* 0x0000005900597308 */ /* 0x000f220000000800 */
[----:B-1----:R-:W-:Y:S03]  /*f050*/  F2FP.F16.F32.PACK_AB R42, R78, R79 ;  /* 0x0000004f4e2a723e */ /* 0x002fe600000000ff */
[----:B------:R-:W-:Y:S06]  /*f060*/  F2FP.F16.F32.PACK_AB R40, R71, R70 ;  /* 0x000000464728723e */ /* 0x000fec00000000ff */
[----:B------:R-:W-:Y:S01]  /*f070*/  MUFU.EX2 R96, R96 ;  /* 0x0000006000607308 */ /* 0x000fe20000000800 */
[----:B------:R-:W-:Y:S01]  /*f080*/  F2FP.F16.F32.PACK_AB R41, R74, R75 ;  /* 0x0000004b4a29723e */ /* 0x000fe200000000ff */
[----:B------:R-:W-:Y:S01]  /*f090*/  FADD.FTZ R70, R70, R73 ;  /* 0x0000004946467221 */ /* 0x000fe20000010000 */
[----:B-----5:R-:W-:Y:S01]  /*f0a0*/  F2FP.F16.F32.PACK_AB R43, R80, R83 ;  /* 0x00000053502b723e */ /* 0x020fe200000000ff */
[----:B------:R-:W-:Y:S02]  /*f0b0*/  FADD.FTZ R75, R75, R38 ;  /* 0x000000264b4b7221 */ /* 0x000fe40000010000 */
[----:B------:R-:W-:Y:S04]  /*f0c0*/  FADD.FTZ R38, R71, R70 ;  /* 0x0000004647267221 */ /* 0x000fe80000010000 */
[----:B------:R-:W1:Y:S01]  /*f0d0*/  MUFU.EX2 R91, R91 ;  /* 0x0000005b005b7308 */ /* 0x000e620000000800 */
[----:B------:R-:W-:Y:S01]  /*f0e0*/  FADD.FTZ R74, R74, R75 ;  /* 0x0000004b4a4a7221 */ /* 0x000fe20000010000 */
[C---:B--2---:R-:W-:Y:S03]  /*f0f0*/  HMMA.16816.F32 R4, R40.reuse, R48, R4 ;  /* 0x000000302804723c */ /* 0x044fe60000001804 */
[----:B------:R-:W-:Y:S01]  /*f100*/  FADD.FTZ R79, R79, R38 ;  /* 0x000000264f4f7221 */ /* 0x000fe20000010000 */
[----:B------:R-:W-:Y:S02]  /*f110*/  FADD.FTZ R37, R83, R74 ;  /* 0x0000004a53257221 */ /* 0x000fe40000010000 */
[C---:B------:R-:W-:Y:S01]  /*f120*/  HMMA.16816.F32 R8, R40.reuse, R50, R8 ;  /* 0x000000322808723c */ /* 0x040fe20000001808 */
[----:B------:R-:W2:Y:S01]  /*f130*/  LDSM.16.MT88.4 R48, [R166+0x8000] ;  /* 0x00800000a630783b */ /* 0x000ea20000004200 */
[----:B------:R-:W-:Y:S03]  /*f140*/  MUFU.EX2 R114, R114 ;  /* 0x0000007200727308 */ /* 0x000fe60000000800 */
[----:B------:R-:W-:Y:S01]  /*f150*/  FADD.FTZ R79, R78, R79 ;  /* 0x0000004f4e4f7221 */ /* 0x000fe20000010000 */
[C---:B---3--:R-:W-:Y:S06]  /*f160*/  HMMA.16816.F32 R12, R40.reuse, R52, R12 ;  /* 0x00000034280c723c */ /* 0x048fec000000180c */
[----:B------:R-:W3:Y:S01]  /*f170*/  MUFU.EX2 R97, R97 ;  /* 0x0000006100617308 */ /* 0x000ee20000000800 */
[----:B------:R-:W-:Y:S01]  /*f180*/  FADD.FTZ R37, R80, R37 ;  /* 0x0000002550257221 */ /* 0x000fe20000010000 */
[C---:B------:R-:W-:Y:S01]  /*f190*/  HMMA.16816.F32 R16, R40.reuse, R54, R16 ;  /* 0x000000362810723c */ /* 0x040fe20000001810 */
[----:B------:R-:W5:Y:S05]  /*f1a0*/  LDSM.16.MT88.4 R52, [R164+0x8000] ;  /* 0x00800000a434783b */ /* 0x000f6a0000004200 */
[C---:B----4-:R-:W-:Y:S02]  /*f1b0*/  HMMA.16816.F32 R20, R40.reuse, R56, R20 ;  /* 0x000000382814723c */ /* 0x050fe40000001814 */
[----:B------:R-:W-:Y:S04]  /*f1c0*/  MUFU.EX2 R98, R98 ;  /* 0x0000006200627308 */ /* 0x000fe80000000800 */
[C---:B------:R-:W-:Y:S01]  /*f1d0*/  HMMA.16816.F32 R24, R40.reuse, R58, R24 ;  /* 0x0000003a2818723c */ /* 0x040fe20000001818 */
[----:B------:R-:W4:Y:S05]  /*f1e0*/  LDSM.16.MT88.4 R56, [R163+0x8000] ;  /* 0x00800000a338783b */ /* 0x000f2a0000004200 */
[----:B------:R-:W5:Y:S01]  /*f1f0*/  MUFU.EX2 R113, R113 ;  /* 0x0000007100717308 */ /* 0x000f620000000800 */
[C---:B------:R-:W-:Y:S09]  /*f200*/  HMMA.16816.F32 R28, R40.reuse, R44, R28 ;  /* 0x0000002c281c723c */ /* 0x040ff2000000181c */
[----:B------:R-:W-:Y:S01]  /*f210*/  MUFU.EX2 R99, R99 ;  /* 0x0000006300637308 */ /* 0x000fe20000000800 */
[----:B------:R-:W-:Y:S01]  /*f220*/  HMMA.16816.F32 R32, R40, R46, R32 ;  /* 0x0000002e2820723c */ /* 0x000fe20000001820 */
[----:B------:R-:W4:Y:S06]  /*f230*/  LDSM.16.MT88.4 R44, [R162+0x8000] ;  /* 0x00800000a22c783b */ /* 0x000f2c0000004200 */
[----:B------:R-:W-:Y:S01]  /*f240*/  F2FP.F16.F32.PACK_AB R40, R81, R82 ;  /* 0x000000525128723e */ /* 0x000fe200000000ff */
[----:B------:R-:W-:Y:S01]  /*f250*/  FADD.FTZ R82, R82, R79 ;  /* 0x0000004f52527221 */ /* 0x000fe20000010000 */
[----:B------:R-:W5:Y:S01]  /*f260*/  MUFU.EX2 R116, R116 ;  /* 0x0000007400747308 */ /* 0x000f620000000800 */
[----:B------:R-:W-:Y:S01]  /*f270*/  LDSM.16.MT88.4 R76, [R163+0x9800] ;  /* 0x00980000a34c783b */ /* 0x000fe20000004200 */
[----:B------:R-:W-:Y:S01]  /*f280*/  F2FP.F16.F32.PACK_AB R41, R89, R90 ;  /* 0x0000005a5929723e */ /* 0x000fe200000000ff */
[----:B------:R-:W-:Y:S01]  /*f290*/  FADD.FTZ R90, R90, R37 ;  /* 0x000000255a5a7221 */ /* 0x000fe20000010000 */
[----:B-1----:R-:W-:Y:S01]  /*f2a0*/  F2FP.F16.F32.PACK_AB R42, R91, R96 ;  /* 0x000000605b2a723e */ /* 0x002fe200000000ff */
[----:B------:R-:W-:Y:S01]  /*f2b0*/  FADD.FTZ R81, R81, R82 ;  /* 0x0000005251517221 */ /* 0x000fe20000010000 */
[----:B---3--:R-:W-:Y:S01]  /*f2c0*/  F2FP.F16.F32.PACK_AB R43, R97, R114 ;  /* 0x00000072612b723e */ /* 0x008fe200000000ff */
[----:B------:R-:W-:Y:S03]  /*f2d0*/  FADD.FTZ R89, R89, R90 ;  /* 0x0000005a59597221 */ /* 0x000fe60000010000 */
[----:B------:R-:W-:Y:S01]  /*f2e0*/  MUFU.EX2 R115, R115 ;  /* 0x0000007300737308 */ /* 0x000fe20000000800 */
[----:B------:R-:W-:Y:S01]  /*f2f0*/  FADD.FTZ R96, R96, R81 ;  /* 0x0000005160607221 */ /* 0x000fe20000010000 */
[----:B------:R-:W-:Y:S01]  /*f300*/  FADD.FTZ R114, R114, R89 ;  /* 0x0000005972727221 */ /* 0x000fe20000010000 */
[C---:B--2---:R-:W-:Y:S07]  /*f310*/  HMMA.16816.F32 R4, R40.reuse, R48, R4 ;  /* 0x000000302804723c */ /* 0x044fee0000001804 */
[----:B------:R-:W1:Y:S01]  /*f320*/  MUFU.EX2 R118, R118 ;  /* 0x0000007600767308 */ /* 0x000e620000000800 */
[----:B------:R-:W-:Y:S03]  /*f330*/  FADD.FTZ R91, R91, R96 ;  /* 0x000000605b5b7221 */ /* 0x000fe60000010000 */
[----:B------:R-:W-:Y:S01]  /*f340*/  FADD.FTZ R114, R97, R114 ;  /* 0x0000007261727221 */ /* 0x000fe20000010000 */
[C---:B------:R-:W-:Y:S03]  /*f350*/  HMMA.16816.F32 R8, R40.reuse, R50, R8 ;  /* 0x000000322808723c */ /* 0x040fe60000001808 */
[----:B-----5:R-:W-:Y:S03]  /*f360*/  F2FP.F16.F32.PACK_AB R48, R113, R98 ;  /* 0x000000627130723e */ /* 0x020fe600000000ff */
[C---:B------:R-:W-:Y:S01]  /*f370*/  HMMA.16816.F32 R12, R40.reuse, R52, R12 ;  /* 0x00000034280c723c */ /* 0x040fe2000000180c */
[----:B------:R-:W-:Y:S04]  /*f380*/  MUFU.EX2 R120, R120 ;  /* 0x0000007800787308 */ /* 0x000fe80000000800 */
[----:B------:R-:W-:Y:S01]  /*f390*/  F2FP.F16.F32.PACK_AB R49, R116, R99 ;  /* 0x000000637431723e */ /* 0x000fe200000000ff */
[C---:B------:R-:W-:Y:S01]  /*f3a0*/  HMMA.16816.F32 R16, R40.reuse, R54, R16 ;  /* 0x000000362810723c */ /* 0x040fe20000001810 */
[----:B------:R-:W2:Y:S04]  /*f3b0*/  LDSM.16.MT88.4 R52, [R164+0x8800] ;  /* 0x00880000a434783b */ /* 0x000ea80000004200 */
[----:B------:R-:W3:Y:S01]  /*f3c0*/  MUFU.EX2 R117, R117 ;  /* 0x0000007500757308 */ /* 0x000ee20000000800 */
[----:B-1----:R-:W-:Y:S01]  /*f3d0*/  F2FP.F16.F32.PACK_AB R50, R118, R115 ;  /* 0x000000737632723e */ /* 0x002fe200000000ff */
[C---:B----4-:R-:W-:Y:S08]  /*f3e0*/  HMMA.16816.F32 R20, R40.reuse, R56, R20 ;  /* 0x000000382814723c */ /* 0x050ff00000001814 */
[----:B------:R-:W-:Y:S01]  /*f3f0*/  MUFU.EX2 R119, R119 ;  /* 0x0000007700777308 */ /* 0x000fe20000000800 */
[C---:B------:R-:W-:Y:S01]  /*f400*/  HMMA.16816.F32 R24, R40.reuse, R58, R24 ;  /* 0x0000003a2818723c */ /* 0x040fe20000001818 */
[----:B------:R-:W1:Y:S05]  /*f410*/  LDSM.16.MT88.4 R56, [R163+0x8800] ;  /* 0x00880000a338783b */ /* 0x000e6a0000004200 */
[C---:B------:R-:W-:Y:S03]  /*f420*/  HMMA.16816.F32 R28, R40.reuse, R44, R28 ;  /* 0x0000002c281c723c */ /* 0x040fe6000000181c */
[----:B------:R-:W4:Y:S02]  /*f430*/  MUFU.EX2 R122, R122 ;  /* 0x0000007a007a7308 */ /* 0x000f240000000800 */
[----:B---3--:R-:W-:Y:S01]  /*f440*/  F2FP.F16.F32.PACK_AB R51, R117, R120 ;  /* 0x000000787533723e */ /* 0x008fe200000000ff */
[----:B------:R-:W-:Y:S01]  /*f450*/  HMMA.16816.F32 R32, R40, R46, R32 ;  /* 0x0000002e2820723c */ /* 0x000fe20000001820 */
[----:B------:R-:W3:Y:S06]  /*f460*/  LDSM.16.MT88.4 R40, [R162+0x8800] ;  /* 0x00880000a228783b */ /* 0x000eec0000004200 */
[----:B------:R-:W-:Y:S01]  /*f470*/  MUFU.EX2 R121, R121 ;  /* 0x0000007900797308 */ /* 0x000fe20000000800 */
[C---:B------:R-:W-:Y:S09]  /*f480*/  HMMA.16816.F32 R4, R48.reuse, R60, R4 ;  /* 0x0000003c3004723c */ /* 0x040ff20000001804 */
[----:B------:R-:W5:Y:S01]  /*f490*/  MUFU.EX2 R124, R124 ;  /* 0x0000007c007c7308 */ /* 0x000f620000000800 */
[C---:B------:R-:W-:Y:S01]  /*f4a0*/  HMMA.16816.F32 R8, R48.reuse, R62, R8 ;  /* 0x0000003e3008723c */ /* 0x040fe20000001808 */
[----:B------:R-:W3:Y:S02]  /*f4b0*/  LDSM.16.MT88.4 R60, [R166+0x9000] ;  /* 0x00900000a63c783b */ /* 0x000ee40000004200 */
[----:B----4-:R-:W-:Y:S03]  /*f4c0*/  F2FP.F16.F32.PACK_AB R44, R122, R119 ;  /* 0x000000777a2c723e */ /* 0x010fe600000000ff */
[C---:B--2---:R-:W-:Y:S03]  /*f4d0*/  HMMA.16816.F32 R12, R48.reuse, R52, R12 ;  /* 0x00000034300c723c */ /* 0x044fe6000000180c */
[----:B------:R-:W-:Y:S03]  /*f4e0*/  MUFU.EX2 R123, R123 ;  /* 0x0000007b007b7308 */ /* 0x000fe60000000800 */
[C---:B------:R-:W-:Y:S01]  /*f4f0*/  HMMA.16816.F32 R16, R48.reuse, R54, R16 ;  /* 0x000000363010723c */ /* 0x040fe20000001810 */
[----:B------:R-:W2:Y:S06]  /*f500*/  LDSM.16.MT88.4 R52, [R164+0x9000] ;  /* 0x00900000a434783b */ /* 0x000eac0000004200 */
[----:B------:R-:W4:Y:S01]  /*f510*/  MUFU.EX2 R110, R203 ;  /* 0x000000cb006e7308 */ /* 0x000f220000000800 */
[----:B-----5:R-:W-:Y:S01]  /*f520*/  F2FP.F16.F32.PACK_AB R45, R124, R121 ;  /* 0x000000797c2d723e */ /* 0x020fe200000000ff */
[C---:B-1----:R-:W-:Y:S08]  /*f530*/  HMMA.16816.F32 R20, R48.reuse, R56, R20 ;  /* 0x000000383014723c */ /* 0x042ff00000001814 */
[----:B------:R-:W-:Y:S01]  /*f540*/  MUFU.EX2 R109, R109 ;  /* 0x0000006d006d7308 */ /* 0x000fe20000000800 */
[C---:B------:R-:W-:Y:S01]  /*f550*/  HMMA.16816.F32 R24, R48.reuse, R58, R24 ;  /* 0x0000003a3018723c */ /* 0x040fe20000001818 */
[----:B------:R-:W1:Y:S05]  /*f560*/  LDSM.16.MT88.4 R56, [R163+0x9000] ;  /* 0x00900000a338783b */ /* 0x000e6a0000004200 */
[C---:B---3--:R-:W-:Y:S03]  /*f570*/  HMMA.16816.F32 R28, R48.reuse, R40, R28 ;  /* 0x00000028301c723c */ /* 0x048fe6000000181c */
[----:B------:R-:W3:Y:S02]  /*f580*/  MUFU.EX2 R106, R202 ;  /* 0x000000ca006a7308 */ /* 0x000ee40000000800 */
[----:B----4-:R-:W-:Y:S01]  /*f590*/  F2FP.F16.F32.PACK_AB R46, R110, R123 ;  /* 0x0000007b6e2e723e */ /* 0x010fe200000000ff */
[----:B------:R-:W-:Y:S01]  /*f5a0*/  HMMA.16816.F32 R32, R48, R42, R32 ;  /* 0x0000002a3020723c */ /* 0x000fe20000001820 */
[----:B------:R-:W4:Y:S06]  /*f5b0*/  LDSM.16.MT88.4 R40, [R162+0x9000] ;  /* 0x00900000a228783b */ /* 0x000f2c0000004200 */
[----:B------:R-:W-:Y:S01]  /*f5c0*/  MUFU.EX2 R101, R201 ;  /* 0x000000c900657308 */ /* 0x000fe20000000800 */
[--C-:B------:R-:W-:Y:S03]  /*f5d0*/  FFMA.FTZ R49, R36, UR4, -R39.reuse ;  /* 0x0000000424317c23 */ /* 0x100fe60008010827 */
[----:B------:R-:W-:Y:S01]  /*f5e0*/  FFMA.FTZ R39, R3, UR4, -R39 ;  /* 0x0000000403277c23 */ /* 0x000fe20008010827 */
[--C-:B------:R-:W-:Y:S01]  /*f5f0*/  FFMA.FTZ R48, R197, UR4, -R64.reuse ;  /* 0x00000004c5307c23 */ /* 0x100fe20008010840 */
[----:B---3--:R-:W-:Y:S04]  /*f600*/  F2FP.F16.F32.PACK_AB R47, R106, R109 ;  /* 0x0000006d6a2f723e */ /* 0x008fe800000000ff */
[----:B------:R3:W-:Y:S01]  /*f610*/  MUFU.EX2 R190, R39 ;  /* 0x0000002700be7308 */ /* 0x0007e20000000800 */
[----:B------:R-:W-:Y:S01]  /*f620*/  FFMA.FTZ R64, R196, UR4, -R64 ;  /* 0x00000004c4407c23 */ /* 0x000fe20008010840 */
[----:B------:R-:W-:Y:S01]  /*f630*/  FADD.FTZ R3, R99, R114 ;  /* 0x0000007263037221 */ /* 0x000fe20000010000 */
[C---:B------:R-:W-:Y:S07]  /*f640*/  HMMA.16816.F32 R4, R44.reuse, R60, R4 ;  /* 0x0000003c2c04723c */ /* 0x040fee0000001804 */
[----:B------:R-:W5:Y:S01]  /*f650*/  MUFU.EX2 R104, R199 ;  /* 0x000000c700687308 */ /* 0x000f620000000800 */
[----:B------:R-:W-:Y:S01]  /*f660*/  FADD.FTZ R3, R116, R3 ;  /* 0x0000000374037221 */ /* 0x000fe20000010000 */
[C---:B------:R-:W-:Y:S08]  /*f670*/  HMMA.16816.F32 R8, R44.reuse, R62, R8 ;  /* 0x0000003e2c08723c */ /* 0x040ff00000001808 */
[----:B------:R-:W-:Y:S01]  /*f680*/  MUFU.EX2 R65, R65 ;  /* 0x0000004100417308 */ /* 0x000fe20000000800 */
[----:B---3--:R-:W3:Y:S01]  /*f690*/  LDSM.16.MT88.4 R36, [R162+0x9800] ;  /* 0x00980000a224783b */ /* 0x008ee20000004200 */
[C---:B--2---:R-:W-:Y:S03]  /*f6a0*/  HMMA.16816.F32 R12, R44.reuse, R52, R12 ;  /* 0x000000342c0c723c */ /* 0x044fe6000000180c */
[----:B------:R-:W-:Y:S03]  /*f6b0*/  FADD.FTZ R120, R120, R3 ;  /* 0x0000000378787221 */ /* 0x000fe60000010000 */
[C---:B------:R-:W-:Y:S02]  /*f6c0*/  HMMA.16816.F32 R16, R44.reuse, R54, R16 ;  /* 0x000000362c10723c */ /* 0x040fe40000001810 */
[----:B------:R-:W2:Y:S03]  /*f6d0*/  MUFU.EX2 R66, R66 ;  /* 0x0000004200427308 */ /* 0x000ea60000000800 */
[----:B-----5:R-:W-:Y:S01]  /*f6e0*/  F2FP.F16.F32.PACK_AB R68, R104, R101 ;  /* 0x000000656844723e */ /* 0x020fe200000000ff */
[C---:B-1----:R-:W-:Y:S06]  /*f6f0*/  HMMA.16816.F32 R20, R44.reuse, R56, R20 ;  /* 0x000000382c14723c */ /* 0x042fec0000001814 */
[----:B------:R-:W-:Y:S01]  /*f700*/  MUFU.EX2 R48, R48 ;  /* 0x0000003000307308 */ /* 0x000fe20000000800 */
[----:B------:R-:W-:Y:S01]  /*f710*/  FADD.FTZ R120, R117, R120 ;  /* 0x0000007875787221 */ /* 0x000fe20000010000 */
[C---:B------:R-:W-:Y:S08]  /*f720*/  HMMA.16816.F32 R24, R44.reuse, R58, R24 ;  /* 0x0000003a2c18723c */ /* 0x040ff00000001818 */
[----:B------:R-:W1:Y:S01]  /*f730*/  MUFU.EX2 R191, R64 ;  /* 0x0000004000bf7308 */ /* 0x000e620000000800 */
[C---:B----4-:R-:W-:Y:S03]  /*f740*/  HMMA.16816.F32 R28, R44.reuse, R40, R28 ;  /* 0x000000282c1c723c */ /* 0x050fe6000000181c */
[----:B--2---:R-:W-:Y:S03]  /*f750*/  F2FP.F16.F32.PACK_AB R69, R66, R65 ;  /* 0x000000414245723e */ /* 0x004fe600000000ff */
[----:B------:R-:W-:Y:S03]  /*f760*/  HMMA.16816.F32 R32, R44, R42, R32 ;  /* 0x0000002a2c20723c */ /* 0x000fe60000001820 */
[----:B------:R-:W2:Y:S02]  /*f770*/  MUFU.EX2 R49, R49 ;  /* 0x0000003100317308 */ /* 0x000ea40000000800 */
[----:B------:R-:W-:Y:S01]  /*f780*/  FADD.FTZ R40, R98, R91 ;  /* 0x0000005b62287221 */ /* 0x000fe20000010000 */
[----:B------:R-:W-:Y:S01]  /*f790*/  FADD.FTZ R121, R121, R120 ;  /* 0x0000007879797221 */ /* 0x000fe20000010000 */
[----:B-1----:R-:W-:Y:S04]  /*f7a0*/  F2FP.F16.F32.PACK_AB R70, R191, R48 ;  /* 0x00000030bf46723e */ /* 0x002fe800000000ff */
        /* <DEDUP_REMOVED lines=20> */
[C---:B---3--:R-:W-:Y:S05]  /*f8f0*/  HMMA.16816.F32 R72, R68.reuse, R36, R28 ;  /* 0x000000244448723c */ /* 0x048fea000000181c */
[----:B------:R-:W-:Y:S01]  /*f900*/  FADD.FTZ R66, R66, R65 ;  /* 0x0000004142427221 */ /* 0x000fe20000010000 */
[----:B------:R-:W-:Y:S05]  /*f910*/  HMMA.16816.F32 R68, R68, R38, R32 ;  /* 0x000000264444723c */ /* 0x000fea0000001820 */
[----:B------:R-:W-:Y:S01]  /*f920*/  FADD.FTZ R48, R48, R101 ;  /* 0x0000006530307221 */ /* 0x000fe20000010000 */
[----:B------:R-:W-:Y:S01]  /*f930*/  FADD.FTZ R49, R49, R66 ;  /* 0x0000004231317221 */ /* 0x000fe20000010000 */
[----:B------:R-:W-:Y:S04]  /*f940*/  MOV R101, R0 ;  /* 0x0000000000657202 */ /* 0x000fe80000000f00 */
[----:B------:R-:W-:Y:S01]  /*f950*/  FADD.FTZ R191, R191, R48 ;  /* 0x00000030bfbf7221 */ /* 0x000fe20000010000 */
[----:B------:R-:W-:Y:S01]  /*f960*/  FADD.FTZ R190, R190, R49 ;  /* 0x00000031bebe7221 */ /* 0x000fe20000010000 */
[----:B------:R-:W-:Y:S11]  /*f970*/  @P0 BRA `(.L_x_5904) ;  /* 0xffffffc000b80947 */ /* 0x000ff6000383ffff */
.L_x_5900:
        /* <DEDUP_REMOVED lines=162> */
.L_x_5906:
[----:B------:R-:W-:Y:S05]  /*103a0*/  BSYNC B0 ;  /* 0x0000000000007941 */ /* 0x000fea0003800000 */
.L_x_5905:
        /* <DEDUP_REMOVED lines=44> */
.L_x_5907:
        /* <DEDUP_REMOVED lines=9> */
.L_x_7929:


//--------------------- .text._ZN5flash24flash_fwd_splitkv_kernelI23Flash_fwd_kernel_traitsILi64ELi64ELi128ELi4ELb0ELb0EN7cutlass6half_tE19Flash_kernel_traitsILi64ELi64ELi128ELi4ES3_EELb1ELb0ELb0ELb0ELb0ELb0ELb1ELb1EEEvNS_16Flash_fwd_paramsE --------------------------
	.section	.text._ZN5flash24flash_fwd_splitkv_kernelI23Flash_fwd_kernel_traitsILi64ELi64ELi128ELi4ELb0ELb0EN7cutlass6half_tE19Flash_kernel_traitsILi64ELi64ELi128ELi4ES3_EELb1ELb0ELb0ELb0ELb0ELb0ELb1ELb1EEEvNS_16Flash_fwd_paramsE,"ax",@progbits
	.align	128
        .global         _ZN5flash24flash_fwd_splitkv_kernelI23Flash_fwd_kernel_traitsILi64ELi64ELi128ELi4ELb0ELb0EN7cutlass6half_tE19Flash_kernel_traitsILi64ELi64ELi128ELi4ES3_EELb1ELb0ELb0ELb0ELb0ELb0ELb1ELb1EEEvNS_16Flash_fwd_paramsE
        .type           _ZN5flash24flash_fwd_splitkv_kernelI23Flash_fwd_kernel_traitsILi64ELi64ELi128ELi4ELb0ELb0EN7cutlass6half_tE19Flash_kernel_traitsILi64ELi64ELi128ELi4ES3_EELb1ELb0ELb0ELb0ELb0ELb0ELb1ELb1EEEvNS_16Flash_fwd_paramsE,@function
        .size           _ZN5flash24flash_fwd_splitkv_kernelI23Flash_fwd_kernel_traitsILi64ELi64ELi128ELi4ELb0ELb0EN7cutlass6half_tE19Flash_kernel_traitsILi64ELi64ELi128ELi4ES3_EELb1ELb0ELb0ELb0ELb0ELb0ELb1ELb1EEEvNS_16Flash_fwd_paramsE,(.L_x_7930 - _ZN5flash24flash_fwd_splitkv_kernelI23Flash_fwd_kernel_traitsILi64ELi64ELi128ELi4ELb0ELb0EN7cutlass6half_tE19Flash_kernel_traitsILi64ELi64ELi128ELi4ES3_EELb1ELb0ELb0ELb0ELb0ELb0ELb1ELb1EEEvNS_16Flash_fwd_paramsE)
        .other          _ZN5flash24flash_fwd_splitkv_kernelI23Flash_fwd_kernel_traitsILi64ELi64ELi128ELi4ELb0ELb0EN7cutlass6half_tE19Flash_kernel_traitsILi64ELi64ELi128ELi4ES3_EELb1ELb0ELb0ELb0ELb0ELb0ELb1ELb1EEEvNS_16Flash_fwd_paramsE,@"STO_CUDA_ENTRY STV_DEFAULT"
_ZN5flash24flash_fwd_splitkv_kernelI23Flash_fwd_kernel_traitsILi64ELi64ELi128ELi4ELb0ELb0EN7cutlass6half_tE19Flash_kernel_traitsILi64ELi64ELi128ELi4ES3_EELb1ELb0ELb0ELb0ELb0ELb0ELb1ELb1EEEvNS_16Flash_fwd_paramsE:
.text._ZN5flash24flash_fwd_splitkv_kernelI23Flash_fwd_kernel_traitsILi64ELi64ELi128ELi4ELb0ELb0EN7cutlass6half_tE19Flash_kernel_traitsILi64ELi64ELi128ELi4ES3_EELb1ELb0ELb0ELb0ELb0ELb0ELb1ELb1EEEvNS_16Flash_fwd_paramsE:
[----:B------:R-:W-:Y:S08]  /*0000*/  LDC R1, c[0x0][0x28] ;  /* 0x00000a00ff017b82 */ /* 0x000ff00000000800 */
[----:B------:R-:W1:Y:S01]  /*0010*/  LDC R5, c[0x0][0x270] ;  /* 0x00009c00ff057b82 */ /* 0x000e620000000800 */
[----:B------:R-:W2:Y:S01]  /*0020*/  S2R R124, SR_CTAID.Z ;  /* 0x00000000007c7919 */ /* 0x000ea20000002700 */
[----:B------:R-:W-:Y:S01]  /*0030*/  MOV R2, RZ ;  /* 0x000000ff00027202 */ /* 0x000fe20000000f00 */
[----:B------:R-:W-:Y:S01]  /*0040*/  ULDC.64 UR6, c[0x0][0x208] ;  /* 0x0000820000067ab9 */ /* 0x000fe20000000a00 */
[----:B------:R-:W-:Y:S01]  /*0050*/  MOV R12, 0xffffffff ;  /* 0xffffffff000c7802 */ /* 0x000fe20000000f00 */
[----:B------:R-:W-:-:S03]  /*0060*/  ULDC.64 UR4, c[0x0][0x300] ;  /* 0x0000c00000047ab9 */ /* 0x000fc60000000a00 */
[----:B------:R-:W3:Y:S01]  /*0070*/  LDC.64 R22, c[0x0][0x300] ;  /* 0x0000c000ff167b82 */ /* 0x000ee20000000a00 */
[----:B-1----:R-:W1:Y:S01]  /*0080*/  I2F.U32.RP R6, R5 ;  /* 0x0000000500067306 */ /* 0x002e620000209000 */
[----:B------:R-:W-:-:S07]  /*0090*/  ISETP.NE.U32.AND P3, PT, R5, RZ, PT ;  /* 0x000000ff0500720c */ /* 0x000fce0003f65070 */
[----:B-1----:R-:W1:Y:S02]  /*00a0*/  MUFU.RCP R4, R6 ;  /* 0x0000000600047308 */ /* 0x002e640000001000 */
[----:B-1----:R-:W-:-:S06]  /*00b0*/  VIADD R4, R4, 0xffffffe ;  /* 0x0ffffffe04047836 */ /* 0x002fcc0000000000 */
[----:B------:R-:W1:Y:S02]  /*00c0*/  F2I.FTZ.U32.TRUNC.NTZ R3, R4 ;  /* 0x0000000400037305 */ /* 0x000e64000021f000 */
[----:B-1----:R-:W-:-:S04]  /*00d0*/  IMAD.MOV R0, RZ, RZ, -R3 ;  /* 0x000000ffff007224 */ /* 0x002fc800078e0a03 */
[----:B------:R-:W-:-:S04]  /*00e0*/  IMAD R7, R0, R5, RZ ;  /* 0x0000000500077224 */ /* 0x000fc800078e02ff */
[----:B------:R-:W-:Y:S02]  /*00f0*/  IMAD.HI.U32 R7, R3, R7, R2 ;  /* 0x0000000703077227 */ /* 0x000fe400078e0002 */
[----:B------:R-:W1:Y:S04]  /*0100*/  LDC.64 R2, c[0x0][0x2f0] ;  /* 0x0000bc00ff027b82 */ /* 0x000e680000000a00 */
[----:B--2---:R-:W-:-:S04]  /*0110*/  IMAD.HI.U32 R181, R7, R124, RZ ;  /* 0x0000007c07b57227 */ /* 0x004fc800078e00ff */
[----:B------:R-:W-:Y:S01]  /*0120*/  IMAD.MOV R0, RZ, RZ, -R181 ;  /* 0x000000ffff007224 */ /* 0x000fe200078e0ab5 */
[----:B------:R-:W2:Y:S03]  /*0130*/  LDC.64 R6, c[0x0][0x2f0] ;  /* 0x0000bc00ff067b82 */ /* 0x000ea60000000a00 */
[----:B------:R-:W-:-:S05]  /*0140*/  IMAD R0, R5, R0, R124 ;  /* 0x0000000005007224 */ /* 0x000fca00078e027c */
[----:B------:R-:W-:Y:S02]  /*0150*/  ISETP.GE.U32.AND P0, PT, R0, R5, PT ;  /* 0x000000050000720c */ /* 0x000fe40003f06070 */
[----:B-1----:R-:W-:-:S11]  /*0160*/  ISETP.NE.U32.AND P1, PT, R2, RZ, PT ;  /* 0x000000ff0200720c */ /* 0x002fd60003f25070 */
[----:B------:R-:W-:Y:S01]  /*0170*/  @P0 IMAD.IADD R0, R0, 0x1, -R5 ;  /* 0x0000000100000824 */ /* 0x000fe200078e0a05 */
[----:B------:R-:W-:Y:S02]  /*0180*/  @P0 IADD3 R181, R181, 0x1, RZ ;  /* 0x00000001b5b50810 */ /* 0x000fe40007ffe0ff */
[----:B------:R-:W-:Y:S02]  /*0190*/  ISETP.NE.AND.EX P0, PT, R3, RZ, PT, P1 ;  /* 0x000000ff0300720c */ /* 0x000fe40003f05310 */
[-C--:B------:R-:W-:Y:S01]  /*01a0*/  ISETP.GE.U32.AND P2, PT, R0, R5.reuse, PT ;  /* 0x000000050000720c */ /* 0x080fe20003f46070 */
[----:B------:R-:W1:Y:S08]  /*01b0*/  LDC.64 R2, c[0x0][0x2f8] ;  /* 0x0000be00ff027b82 */ /* 0x000e700000000a00 */
[----:B------:R-:W4:Y:S04]  /*01c0*/  LDC.U8 R0, c[0x0][0x3c2] ;  /* 0x0000f080ff007b82 */ /* 0x000f280000000000 */
[----:B------:R-:W-:Y:S01]  /*01d0*/  @P2 VIADD R181, R181, 0x1 ;  /* 0x00000001b5b52836 */ /* 0x000fe20000000000 */
[----:B------:R-:W-:-:S05]  /*01e0*/  @!P3 LOP3.LUT R181, RZ, R5, RZ, 0x33, !PT ;  /* 0x00000005ffb5b212 */ /* 0x000fca00078e33ff */
[C---:B--2---:R-:W-:Y:S02]  /*01f0*/  IMAD.WIDE R14, R181.reuse, 0x4, R6 ;  /* 0x00000004b50e7825 */ /* 0x044fe400078e0206 */
[----:B------:R-:W2:Y:S03]  /*0200*/  LDC.64 R6, c[0x0][0x2f8] ;  /* 0x0000be00ff067b82 */ /* 0x000ea60000000a00 */
[----:B------:R-:W2:Y:S04]  /*0210*/  @P0 LDG.E R12, desc[UR6][R14.64] ;  /* 0x000000060e0c0981 */ /* 0x000ea8000c1e1900 */
[----:B------:R-:W2:Y:S01]  /*0220*/  @P0 LDG.E R9, desc[UR6][R14.64+0x4] ;  /* 0x000004060e090981 */ /* 0x000ea2000c1e1900 */
[----:B-1----:R-:W-:Y:S01]  /*0230*/  ISETP.EQ.U32.AND P2, PT, R2, RZ, PT ;  /* 0x000000ff0200720c */ /* 0x002fe20003f42070 */
[----:B---3--:R-:W-:Y:S01]  /*0240*/  IMAD.WIDE R22, R181, 0x4, R22 ;  /* 0x00000004b5167825 */ /* 0x008fe200078e0216 */
[----:B------:R-:W-:-:S02]  /*0250*/  ISETP.NE.U32.AND P1, PT, RZ, UR4, PT ;  /* 0x00000004ff007c0c */ /* 0x000fc4000bf25070 */
[----:B----4-:R-:W-:Y:S01]  /*0260*/  ISETP.NE.AND P3, PT, R0, RZ, PT ;  /* 0x000000ff0000720c */ /* 0x010fe20003f65270 */
[----:B------:R-:W-:Y:S01]  /*0270*/  IMAD.MOV.U32 R0, RZ, RZ, -0x1 ;  /* 0xffffffffff007424 */ /* 0x000fe200078e00ff */
[----:B------:R-:W-:Y:S02]  /*0280*/  ISETP.NE.AND.EX P5, PT, RZ, UR5, PT, P1 ;  /* 0x00000005ff007c0c */ /* 0x000fe4000bfa5310 */
[----:B------:R-:W-:Y:S02]  /*0290*/  ISETP.EQ.OR.EX P2, PT, R3, RZ, !P3, P2 ;  /* 0x000000ff0300720c */ /* 0x000fe40005f42720 */
[----:B------:R-:W-:Y:S01]  /*02a0*/  MOV R11, RZ ;  /* 0x000000ff000b7202 */ /* 0x000fe20000000f00 */
[----:B--2---:R-:W-:-:S08]  /*02b0*/  IMAD.WIDE R6, R181, 0x4, R6 ;  /* 0x00000004b5067825 */ /* 0x004fd000078e0206 */
[----:B------:R1:W5:Y:S04]  /*02c0*/  @P5 LDG.E R11, desc[UR6][R22.64] ;  /* 0x00000006160b5981 */ /* 0x000368000c1e1900 */
[----:B------:R1:W5:Y:S01]  /*02d0*/  @!P2 LDG.E R0, desc[UR6][R6.64] ;  /* 0x000000060600a981 */ /* 0x000362000c1e1900 */
[----:B------:R-:W2:Y:S01]  /*02e0*/  S2R R17, SR_CTAID.X ;  /* 0x0000000000117919 */ /* 0x000ea20000002500 */
[----:B------:R-:W3:Y:S01]  /*02f0*/  S2R R4, SR_CTAID.Y ;  /* 0x0000000000047919 */ /* 0x000ee20000002600 */
[----:B------:R-:W-:-:S06]  /*0300*/  @P0 IMAD.IADD R180, R9, 0x1, -R12 ;  /* 0x0000000109b40824 */ /* 0x000fcc00078e0a0c */
[----:B------:R-:W4:Y:S01]  /*0310*/  @!P0 LDC R180, c[0x0][0x2c4] ;  /* 0x0000b100ffb48b82 */ /* 0x000f220000000800 */
[----:B------:R-:W-:-:S04]  /*0320*/  ISETP.NE.U32.AND P0, PT, R2, RZ, PT ;  /* 0x000000ff0200720c */ /* 0x000fc80003f05070 */
[----:B------:R-:W-:Y:S02]  /*0330*/  ISETP.NE.AND.EX P0, PT, R3, RZ, PT, P0 ;  /* 0x000000ff0300720c */ /* 0x000fe40003f05300 */
[----:B------:R-:W-:-:S05]  /*0340*/  IADD3 R2, -R181, RZ, RZ ;  /* 0x000000ffb5027210 */ /* 0x000fca0007ffe1ff */
[----:B------:R-:W-:-:S06]  /*0350*/  IMAD R124, R5, R2, R124 ;  /* 0x00000002057c7224 */ /* 0x000fcc00078e027c */
[----:B-123--:R-:W-:Y:S05]  /*0360*/  @!P0 BRA `(.L_x_5908) ;  /* 0x0000000000108947 */ /* 0x00efea0003800000 */
[----:B------:R-:W2:Y:S02]  /*0370*/  @P3 LDG.E R3, desc[UR6][R6.64+0x4] ;  /* 0x0000040606033981 */ /* 0x000ea4000c1e1900 */
[----:B--2--5:R-:W-:-:S06]  /*0380*/  @P3 IADD3 R14, R3, -R0, RZ ;  /* 0x80000000030e3210 */ /* 0x024fcc0007ffe0ff */
[----:B------:R2:W5:Y:S01]  /*0390*/  @!P3 LDG.E R14, desc[UR6][R6.64] ;  /* 0x00000006060eb981 */ /* 0x000562000c1e1900 */
[----:B------:R-:W-:Y:S05]  /*03a0*/  BRA `(.L_x_5909) ;  /* 0x0000000000047947 */ /* 0x000fea0003800000 */
.L_x_5908:
[----:B------:R-:W1:Y:S02]  /*03b0*/  LDC R14, c[0x0][0x2c8] ;  /* 0x0000b200ff0e7b82 */ /* 0x000e640000000800 */
.L_x_5909:
[----:B------:R-:W3:Y:S02]  /*03c0*/  LDC.64 R2, c[0x0][0x308] ;  /* 0x0000c200ff027b82 */ /* 0x000ee40000000a00 */
[----:B---3--:R-:W-:-:S04]  /*03d0*/  ISETP.NE.U32.AND P0, PT, R2, RZ, PT ;  /* 0x000000ff0200720c */ /* 0x008fc80003f05070 */
[----:B------:R-:W-:-:S13]  /*03e0*/  ISETP.NE.AND.EX P0, PT, R3, RZ, PT, P0 ;  /* 0x000000ff0300720c */ /* 0x000fda0003f05300 */
[----:B------:R-:W3:Y:S02]  /*03f0*/  @P0 LDC.64 R2, c[0x0][0x308] ;  /* 0x0000c200ff020b82 */ /* 0x000ee40000000a00 */
[----:B---3--:R-:W-:-:S05]  /*0400*/  @P0 IMAD.WIDE R2, R181, 0x4, R2 ;  /* 0x00000004b5020825 */ /* 0x008fca00078e0202 */
[----:B------:R3:W5:Y:S01]  /*0410*/  @P0 LDG.E R16, desc[UR6][R2.64] ;  /* 0x0000000602100981 */ /* 0x000762000c1e1900 */
[----:B--2---:R-:W-:-:S05]  /*0420*/  IMAD.SHL.U32 R7, R17, 0x40, RZ ;  /* 0x0000004011077824 */ /* 0x004fca00078e00ff */
[----:B----4-:R-:W-:-:S13]  /*0430*/  ISETP.GT.AND P1, PT, R180, R7, PT ;  /* 0x00000007b400720c */ /* 0x010fda0003f24270 */
[----:B------:R-:W-:Y:S05]  /*0440*/  @!P1 EXIT ;  /* 0x000000000000994d */ /* 0x000fea0003800000 */
[----:B------:R-:W2:Y:S01]  /*0450*/  LDC R9, c[0x0][0x10] ;  /* 0x00000400ff097b82 */ /* 0x000ea20000000800 */
[--C-:B-1---5:R-:W-:Y:S02]  /*0460*/  IMAD.IADD R53, R14, 0x1, -R11.reuse ;  /* 0x000000010e357824 */ /* 0x122fe400078e0a0b */
[----:B------:R-:W-:-:S05]  /*0470*/  @P0 IMAD.IADD R49, R16, 0x1, -R11 ;  /* 0x0000000110310824 */ /* 0x000fca00078e0a0b */
[----:B---3--:R-:W1:Y:S08]  /*0480*/  LDC R3, c[0x0][0x2c8] ;  /* 0x0000b200ff037b82 */ /* 0x008e700000000800 */
[----:B------:R-:W3:Y:S01]  /*0490*/  @!P0 LDC R8, c[0x0][0x2cc] ;  /* 0x0000b300ff088b82 */ /* 0x000ee20000000800 */
[-C--:B--2---:R-:W-:Y:S02]  /*04a0*/  IABS R13, R9.reuse ;  /* 0x00000009000d7213 */ /* 0x084fe40000000000 */
[----:B------:R-:W-:-:S02]  /*04b0*/  IABS R15, R9 ;  /* 0x00000009000f7213 */ /* 0x000fc40000000000 */
[----:B------:R-:W2:Y:S03]  /*04c0*/  I2F.RP R6, R13 ;  /* 0x0000000d00067306 */ /* 0x000ea60000209400 */
[----:B------:R-:W-:Y:S02]  /*04d0*/  IMAD.MOV R15, RZ, RZ, -R15 ;  /* 0x000000ffff0f7224 */ /* 0x000fe400078e0a0f */
[----:B-1----:R-:W-:-:S05]  /*04e0*/  VIADD R3, R3, 0x7f ;  /* 0x0000007f03037836 */ /* 0x002fca0000000000 */
[----:B------:R-:W-:-:S04]  /*04f0*/  SHF.R.S32.HI R20, RZ, 0x1f, R3 ;  /* 0x0000001fff147819 */ /* 0x000fc80000011403 */
[----:B------:R-:W-:Y:S01]  /*0500*/  LEA.HI R20, R20, R3, RZ, 0x7 ;  /* 0x0000000314147211 */ /* 0x000fe200078f38ff */
[----:B--2---:R-:W1:Y:S03]  /*0510*/  MUFU.RCP R24, R6 ;  /* 0x0000000600187308 */ /* 0x004e660000001000 */
[----:B------:R-:W-:-:S05]  /*0520*/  LEA.HI.SX32 R20, R20, R9, 0x19 ;  /* 0x0000000914147211 */ /* 0x000fca00078fcaff */
[----:B------:R-:W-:-:S05]  /*0530*/  VIADD R20, R20, 0xffffffff ;  /* 0xffffffff14147836 */ /* 0x000fca0000000000 */
[----:B------:R-:W-:Y:S02]  /*0540*/  IABS R18, R20 ;  /* 0x0000001400127213 */ /* 0x000fe40000000000 */
[----:B------:R-:W-:Y:S01]  /*0550*/  LOP3.LUT R20, R20, R9, RZ, 0x3c, !PT ;  /* 0x0000000914147212 */ /* 0x000fe200078e3cff */
[----:B-1----:R-:W-:Y:S01]  /*0560*/  VIADD R24, R24, 0xffffffe ;  /* 0x0ffffffe18187836 */ /* 0x002fe20000000000 */
[----:B------:R-:W1:Y:S02]  /*0570*/  LDC R6, c[0x0][0x398] ;  /* 0x0000e600ff067b82 */ /* 0x000e640000000800 */
[----:B------:R-:W-:Y:S01]  /*0580*/  ISETP.GE.AND P3, PT, R20, RZ, PT ;  /* 0x000000ff1400720c */ /* 0x000fe20003f66270 */
[----:B------:R-:W2:Y:S02]  /*0590*/  F2I.FTZ.U32.TRUNC.NTZ R25, R24 ;  /* 0x0000001800197305 */ /* 0x000ea4000021f000 */
[----:B--2---:R-:W-:Y:S02]  /*05a0*/  IMAD.MOV R2, RZ, RZ, -R25 ;  /* 0x000000ffff027224 */ /* 0x004fe400078e0a19 */
[----:B------:R-:W-:-:S02]  /*05b0*/  IMAD.MOV.U32 R24, RZ, RZ, RZ ;  /* 0x000000ffff187224 */ /* 0x000fc400078e00ff */
[----:B------:R-:W-:-:S04]  /*05c0*/  IMAD R3, R2, R13, RZ ;  /* 0x0000000d02037224 */ /* 0x000fc800078e02ff */
[----:B------:R-:W-:-:S06]  /*05d0*/  IMAD.HI.U32 R3, R25, R3, R24 ;  /* 0x0000000319037227 */ /* 0x000fcc00078e0018 */
[----:B------:R-:W-:Y:S02]  /*05e0*/  IMAD.HI.U32 R10, R3, R18, RZ ;  /* 0x00000012030a7227 */ /* 0x000fe400078e00ff */
[----:B------:R-:W2:Y:S02]  /*05f0*/  @!P0 LDC.64 R2, c[0x0][0x318] ;  /* 0x0000c600ff028b82 */ /* 0x000ea40000000a00 */
[----:B------:R-:W-:-:S05]  /*0600*/  IMAD R18, R10, R15, R18 ;  /* 0x0000000f0a127224 */ /* 0x000fca00078e0212 */
[----:B------:R-:W-:-:S13]  /*0610*/  ISETP.GT.U32.AND P1, PT, R13, R18, PT ;  /* 0x000000120d00720c */ /* 0x000fda0003f24070 */
[----:B------:R-:W-:Y:S02]  /*0620*/  @!P1 IMAD.IADD R18, R18, 0x1, -R13 ;  /* 0x0000000112129824 */ /* 0x000fe400078e0a0d */
[----:B------:R-:W-:Y:S01]  /*0630*/  @!P1 VIADD R10, R10, 0x1 ;  /* 0x000000010a0a9836 */ /* 0x000fe20000000000 */
[----:B------:R-:W-:Y:S02]  /*0640*/  ISETP.NE.AND P1, PT, R9, RZ, PT ;  /* 0x000000ff0900720c */ /* 0x000fe40003f25270 */
[----:B--2---:R-:W-:Y:S02]  /*0650*/  @!P0 ISETP.NE.U32.AND P2, PT, R2, RZ, PT ;  /* 0x000000ff0200820c */ /* 0x004fe40003f45070 */
[----:B------:R-:W-:Y:S02]  /*0660*/  ISETP.GE.U32.AND P4, PT, R18, R13, PT ;  /* 0x0000000d1200720c */ /* 0x000fe40003f86070 */
[----:B------:R-:W-:Y:S02]  /*0670*/  @!P0 ISETP.NE.AND.EX P2, PT, R3, RZ, PT, P2 ;  /* 0x000000ff0300820c */ /* 0x000fe40003f45320 */
[----:B------:R-:W-:-:S02]  /*0680*/  IADD3 R2, -R180, 0xbf, R7 ;  /* 0x000000bfb4027810 */ /* 0x000fc40007ffe107 */
[----:B---3--:R-:W-:-:S05]  /*0690*/  @!P0 SEL R8, R8, RZ, P2 ;  /* 0x000000ff08088207 */ /* 0x008fca0001000000 */
[----:B------:R-:W-:Y:S02]  /*06a0*/  @!P0 IMAD.IADD R49, R53, 0x1, R8 ;  /* 0x0000000135318824 */ /* 0x000fe400078e0208 */
[----:B------:R-:W-:Y:S01]  /*06b0*/  @P4 VIADD R10, R10, 0x1 ;  /* 0x000000010a0a4836 */ /* 0x000fe20000000000 */
[----:B------:R-:W2:Y:S01]  /*06c0*/  S2R R8, SR_TID.X ;  /* 0x0000000000087919 */ /* 0x000ea20000002100 */
[----:B------:R-:W-:Y:S01]  /*06d0*/  VIADD R3, R49, 0x7f ;  /* 0x0000007f31037836 */ /* 0x000fe20000000000 */
[----:B-1----:R-:W-:Y:S01]  /*06e0*/  IADD3 R13, R2, R6, R49 ;  /* 0x00000006020d7210 */ /* 0x002fe20007ffe031 */
[----:B------:R-:W-:Y:S01]  /*06f0*/  @!P3 IMAD.MOV R10, RZ, RZ, -R10 ;  /* 0x000000ffff0ab224 */ /* 0x000fe200078e0a0a */
[----:B------:R-:W-:Y:S02]  /*0700*/  @!P1 LOP3.LUT R10, RZ, R9, RZ, 0x33, !PT ;  /* 0x00000009ff0a9212 */ /* 0x000fe400078e33ff */
[----:B------:R-:W-:Y:S02]  /*0710*/  SHF.R.S32.HI R6, RZ, 0x1f, R3 ;  /* 0x0000001fff067819 */ /* 0x000fe40000011403 */
[----:B------:R-:W-:Y:S01]  /*0720*/  SHF.R.S32.HI R2, RZ, 0x1f, R13 ;  /* 0x0000001fff027819 */ /* 0x000fe2000001140d */
[----:B------:R-:W-:Y:S01]  /*0730*/  IMAD R175, R10, R4, RZ ;  /* 0x000000040aaf7224 */ /* 0x000fe200078e02ff */
[----:B------:R-:W-:-:S02]  /*0740*/  LEA.HI R6, R6, R3, RZ, 0x7 ;  /* 0x0000000306067211 */ /* 0x000fc400078f38ff */
[----:B------:R-:W-:Y:S02]  /*0750*/  LEA.HI R2, R2, R13, RZ, 0x7 ;  /* 0x0000000d02027211 */ /* 0x000fe400078f38ff */
[----:B------:R-:W-:Y:S02]  /*0760*/  SHF.R.S32.HI R6, RZ, 0x7, R6 ;  /* 0x00000007ff067819 */ /* 0x000fe40000011406 */
[----:B------:R-:W-:Y:S02]  /*0770*/  SHF.R.S32.HI R2, RZ, 0x7, R2 ;  /* 0x00000007ff027819 */ /* 0x000fe40000011402 */
[----:B------:R-:W-:-:S04]  /*0780*/  VIADDMNMX R3, R175, R10, R6, PT ;  /* 0x0000000aaf037246 */ /* 0x000fc80003800106 */
[----:B------:R-:W-:-:S04]  /*0790*/  VIMNMX R48, R3, R2, PT ;  /* 0x0000000203307248 */ /* 0x000fc80003fe0100 */
[----:B------:R-:W-:-:S13]  /*07a0*/  ISETP.GE.AND P0, PT, R175, R48, PT ;  /* 0x00000030af00720c */ /* 0x000fda0003f06270 */
[----:B--2---:R-:W-:Y:S05]  /*07b0*/  @!P0 BRA `(.L_x_5910) ;  /* 0x00000004006c8947 */ /* 0x004fea0003800000 */
        /* <DEDUP_REMOVED lines=25> */
[----:B------:R-:W-:Y:S01]  /*0950*/  VIADD R6, R0, 0x28 ;  /* 0x0000002800067836 */ /* 0x000fe20000000000 */
[----:B------:R-:W-:Y:S02]  /*0960*/  LEA R16, P1, R2, UR4, 0x2 ;  /* 0x0000000402107c11 */ /* 0x000fe4000f8210ff */
[-C--:B------:R-:W-:Y:S02]  /*0970*/  ISETP.GE.OR P2, PT, R4, R7.reuse, P0 ;  /* 0x000000070400720c */ /* 0x080fe40000746670 */
[----:B------:R-:W-:Y:S01]  /*0980*/  LEA.HI.X R17, R2, UR5, R5, 0x2, P1 ;  /* 0x0000000502117c11 */ /* 0x000fe200088f1405 */
[----:B------:R-:W-:Y:S01]  /*0990*/  VIADD R2, R0, 0x38 ;  /* 0x0000003800027836 */ /* 0x000fe20000000000 */
[-C--:B------:R-:W-:Y:S01]  /*09a0*/  ISETP.GE.OR P1, PT, R14, R7.reuse, P0 ;  /* 0x000000070e00720c */ /* 0x080fe20000726670 */
[----:B------:R-:W-:Y:S01]  /*09b0*/  ULDC.64 UR4, c[0x0][0x2b8] ;  /* 0x0000ae0000047ab9 */ /* 0x000fe20000000a00 */
[-C--:B------:R-:W-:Y:S01]  /*09c0*/  ISETP.GE.AND P4, PT, R4, R7.reuse, PT ;  /* 0x000000070400720c */ /* 0x080fe20003f86270 */
[C---:B------:R-:W-:Y:S01]  /*09d0*/  VIADD R4, R0.reuse, 0x30 ;  /* 0x0000003000047836 */ /* 0x040fe20000000000 */
[----:B------:R-:W-:Y:S01]  /*09e0*/  ISETP.GE.OR P3, PT, R0, R7, P0 ;  /* 0x000000070000720c */ /* 0x000fe20000766670 */
[----:B------:R-:W-:Y:S01]  /*09f0*/  @!P6 STG.E.128 desc[UR6][R16.64+0x1800], RZ ;  /* 0x001800ff1000e986 */ /* 0x000fe2000c101d06 */
[----:B------:R-:W-:-:S02]  /*0a00*/  P2R R5, PR, RZ, 0x10 ;  /* 0x00000010ff057803 */ /* 0x000fc40000000000 */
[-C--:B------:R-:W-:Y:S01]  /*0a10*/  ISETP.GE.OR P5, PT, R10, R7.reuse, P0 ;  /* 0x000000070a00720c */ /* 0x080fe200007a6670 */
[----:B------:R-:W-:Y:S01]  /*0a20*/  @!P2 STG.E.128 desc[UR6][R16.64+0x800], RZ ;  /* 0x000800ff1000a986 */ /* 0x000fe2000c101d06 */
[-C--:B------:R-:W-:Y:S02]  /*0a30*/  ISETP.GE.OR P2, PT, R2, R7.reuse, P0 ;  /* 0x000000070200720c */ /* 0x080fe40000746670 */
[-C--:B------:R-:W-:Y:S01]  /*0a40*/  ISETP.GE.OR P4, PT, R6, R7.reuse, P0 ;  /* 0x000000070600720c */ /* 0x080fe20000786670 */
[----:B------:R-:W-:Y:S01]  /*0a50*/  @!P1 STG.E.128 desc[UR6][R16.64+0x1000], RZ ;  /* 0x001000ff10009986 */ /* 0x000fe2000c101d06 */
[-C--:B------:R-:W-:Y:S02]  /*0a60*/  ISETP.GE.OR P1, PT, R4, R7.reuse, P0 ;  /* 0x000000070400720c */ /* 0x080fe40000726670 */
[----:B------:R-:W-:Y:S01]  /*0a70*/  ISETP.GE.AND P0, PT, R10, R7, PT ;  /* 0x000000070a00720c */ /* 0x000fe20003f06270 */
[----:B------:R-:W-:Y:S01]  /*0a80*/  @!P3 STG.E.128 desc[UR6][R16.64], RZ ;  /* 0x000000ff1000b986 */ /* 0x000fe2000c101d06 */
[----:B------:R-:W-:-:S02]  /*0a90*/  ISETP.NE.AND P6, PT, R5, RZ, PT ;  /* 0x000000ff0500720c */ /* 0x000fc40003fc5270 */
[----:B------:R-:W-:Y:S01]  /*0aa0*/  SHF.R.S32.HI R5, RZ, 0x1f, R3 ;  /* 0x0000001fff057819 */ /* 0x000fe20000011403 */
[----:B------:R-:W-:Y:S01]  /*0ab0*/  @!P5 STG.E.128 desc[UR6][R16.64+0x2000], RZ ;  /* 0x002000ff1000d986 */ /* 0x000fe2000c101d06 */
[----:B------:R-:W-:Y:S02]  /*0ac0*/  P2R R9, PR, RZ, 0x1 ;  /* 0x00000001ff097803 */ /* 0x000fe40000000000 */
[----:B------:R-:W-:Y:S01]  /*0ad0*/  IADD3 R3, P0, R3, R0, RZ ;  /* 0x0000000003037210 */ /* 0x000fe20007f1e0ff */
[----:B------:R-:W-:Y:S01]  /*0ae0*/  @!P2 STG.E.128 desc[UR6][R16.64+0x3800], RZ ;  /* 0x003800ff1000a986 */ /* 0x000fe2000c101d06 */
[----:B------:R-:W-:Y:S02]  /*0af0*/  ISETP.GE.AND P3, PT, R14, R7, PT ;  /* 0x000000070e00720c */ /* 0x000fe40003f66270 */
[----:B------:R-:W-:Y:S01]  /*0b00*/  LEA.HI.X.SX32 R10, R0, R5, 0x1, P0 ;  /* 0x00000005000a7211 */ /* 0x000fe200000f0eff */
[----:B------:R-:W-:Y:S01]  /*0b10*/  @!P1 STG.E.128 desc[UR6][R16.64+0x3000], RZ ;  /* 0x003000ff10009986 */ /* 0x000fe2000c101d06 */
[----:B------:R-:W-:-:S02]  /*0b20*/  LEA R14, P1, R3, UR4, 0x2 ;  /* 0x00000004030e7c11 */ /* 0x000fc4000f8210ff */
[-C--:B------:R-:W-:Y:S01]  /*0b30*/  ISETP.GE.AND P0, PT, R6, R7.reuse, PT ;  /* 0x000000070600720c */ /* 0x080fe20003f06270 */
[----:B------:R1:W-:Y:S01]  /*0b40*/  @!P4 STG.E.128 desc[UR6][R16.64+0x2800], RZ ;  /* 0x002800ff1000c986 */ /* 0x0003e2000c101d06 */
[----:B------:R-:W-:Y:S02]  /*0b50*/  ISETP.GE.AND P2, PT, R4, R7, PT ;  /* 0x000000070400720c */ /* 0x000fe40003f46270 */
[----:B------:R-:W-:Y:S02]  /*0b60*/  LEA.HI.X R15, R3, UR5, R10, 0x2, P1 ;  /* 0x00000005030f7c11 */ /* 0x000fe400088f140a */
[C---:B------:R-:W-:Y:S02]  /*0b70*/  ISETP.NE.OR P1, PT, R8.reuse, RZ, P0 ;  /* 0x000000ff0800720c */ /* 0x040fe40000725670 */
[C---:B------:R-:W-:Y:S02]  /*0b80*/  ISETP.NE.OR P0, PT, R8.reuse, RZ, P2 ;  /* 0x000000ff0800720c */ /* 0x040fe40001705670 */
[----:B------:R-:W-:-:S02]  /*0b90*/  ISETP.NE.OR P4, PT, R8, RZ, P6 ;  /* 0x000000ff0800720c */ /* 0x000fc40003785670 */
[C---:B------:R-:W-:Y:S02]  /*0ba0*/  ISETP.NE.OR P6, PT, R8.reuse, RZ, P3 ;  /* 0x000000ff0800720c */ /* 0x040fe40001fc5670 */
[----:B------:R-:W-:Y:S02]  /*0bb0*/  ISETP.NE.AND P3, PT, R9, RZ, PT ;  /* 0x000000ff0900720c */ /* 0x000fe40003f65270 */
[----:B------:R-:W-:Y:S02]  /*0bc0*/  P2R R9, PR, RZ, 0x10 ;  /* 0x00000010ff097803 */ /* 0x000fe40000000000 */
[----:B------:R-:W-:Y:S01]  /*0bd0*/  ISETP.NE.AND P5, PT, R8, RZ, PT ;  /* 0x000000ff0800720c */ /* 0x000fe20003fa5270 */
[----:B------:R-:W-:Y:S01]  /*0be0*/  @!P1 IMAD.MOV.U32 R5, RZ, RZ, -0x800000 ;  /* 0xff800000ff059424 */ /* 0x000fe200078e00ff */
[-C--:B------:R-:W-:Y:S01]  /*0bf0*/  ISETP.GE.AND P4, PT, R12, R7.reuse, PT ;  /* 0x000000070c00720c */ /* 0x080fe20003f86270 */
[----:B------:R-:W-:Y:S01]  /*0c00*/  @!P0 IMAD.MOV.U32 R3, RZ, RZ, -0x800000 ;  /* 0xff800000ff038424 */ /* 0x000fe200078e00ff */
[----:B------:R-:W-:-:S02]  /*0c10*/  ISETP.GE.OR P2, PT, R0, R7, P5 ;  /* 0x000000070000720c */ /* 0x000fc40002f46670 */
[C---:B------:R-:W-:Y:S01]  /*0c20*/  ISETP.NE.OR P4, PT, R8.reuse, RZ, P4 ;  /* 0x000000ff0800720c */ /* 0x040fe20002785670 */
[----:B------:R2:W-:Y:S01]  /*0c30*/  @!P1 STG.E desc[UR6][R14.64+0xa0], R5 ;  /* 0x0000a0050e009986 */ /* 0x0005e2000c101906 */
[----:B------:R-:W-:Y:S01]  /*0c40*/  ISETP.NE.OR P3, PT, R8, RZ, P3 ;  /* 0x000000ff0800720c */ /* 0x000fe20001f65670 */
[----:B-1----:R-:W-:Y:S01]  /*0c50*/  @!P6 IMAD.MOV.U32 R17, RZ, RZ, -0x800000 ;  /* 0xff800000ff11e424 */ /* 0x002fe200078e00ff */
[----:B------:R-:W-:Y:S01]  /*0c60*/  ISETP.NE.AND P5, PT, R9, RZ, PT ;  /* 0x000000ff0900720c */ /* 0x000fe20003fa5270 */
[----:B------:R2:W-:Y:S01]  /*0c70*/  @!P0 STG.E desc[UR6][R14.64+0xc0], R3 ;  /* 0x0000c0030e008986 */ /* 0x0005e2000c101906 */
[----:B------:R-:W-:-:S03]  /*0c80*/  ISETP.GE.AND P0, PT, R2, R7, PT ;  /* 0x000000070200720c */ /* 0x000fc60003f06270 */
[----:B------:R2:W-:Y:S01]  /*0c90*/  @!P6 STG.E desc[UR6][R14.64+0x40], R17 ;  /* 0x000040110e00e986 */ /* 0x0005e2000c101906 */
[----:B------:R-:W-:Y:S01]  /*0ca0*/  ISETP.NE.OR P0, PT, R8, RZ, P0 ;  /* 0x000000ff0800720c */ /* 0x000fe20000705670 */
[----:B------:R-:W-:Y:S02]  /*0cb0*/  @!P2 IMAD.MOV.U32 R13, RZ, RZ, -0x800000 ;  /* 0xff800000ff0da424 */ /* 0x000fe400078e00ff */
[----:B------:R-:W-:Y:S02]  /*0cc0*/  @!P4 IMAD.MOV.U32 R11, RZ, RZ, -0x800000 ;  /* 0xff800000ff0bc424 */ /* 0x000fe400078e00ff */
        /* <DEDUP_REMOVED lines=10> */
.L_x_5910:
[----:B------:R-:W1:Y:S01]  /*0d70*/  LDC.64 R2, c[0x0][0x368] ;  /* 0x0000da00ff027b82 */ /* 0x000e620000000a00 */
[----:B------:R-:W-:Y:S01]  /*0d80*/  IMAD.MOV.U32 R10, RZ, RZ, R181 ;  /* 0x000000ffff0a7224 */ /* 0x000fe200078e00b5 */
        /* <DEDUP_REMOVED lines=11> */
[----:B------:R-:W-:Y:S02]  /*0e40*/  ISETP.NE.AND P2, PT, R182, RZ, PT ;  /* 0x000000ffb600720c */ /* 0x000fe40003f45270 */
[----:B------:R-:W-:-:S09]  /*0e50*/  SHF.R.S32.HI R9, RZ, 0x1f, R181 ;  /* 0x0000001fff097819 */ /* 0x000fd200000114b5 */
        /* <DEDUP_REMOVED lines=12> */
.L_x_5911:
        /* <DEDUP_REMOVED lines=30> */
[----:B------:R3:W4:Y:S01]  /*1100*/  LDG.E R0, desc[UR6][R14.64] ;  /* 0x000000060e007981 */ /* 0x000722000c1e1900 */
[----:B-1----:R-:W-:Y:S01]  /*1110*/  IABS R2, R5 ;  /* 0x0000000500027213 */ /* 0x002fe20000000000 */
[----:B------:R-:W-:Y:S01]  /*1120*/  IMAD.MOV R19, RZ, RZ, -R19 ;  /* 0x000000ffff137224 */ /* 0x000fe200078e0a13 */
[----:B------:R-:W-:Y:S02]  /*1130*/  MOV R6, RZ ;  /* 0x000000ff00067202 */ /* 0x000fe40000000f00 */
[----:B------:R-:W1:Y:S01]  /*1140*/  I2F.RP R13, R2 ;  /* 0x00000002000d7306 */ /* 0x000e620000209400 */
[----:B------:R-:W-:-:S07]  /*1150*/  IMAD R19, R11, R19, R38 ;  /* 0x000000130b137224 */ /* 0x000fce00078e0226 */
[----:B-1---5:R-:W1:Y:S01]  /*1160*/  MUFU.RCP R10, R13 ;  /* 0x0000000d000a7308 */ /* 0x022e620000001000 */
[----:B---3--:R-:W-:Y:S02]  /*1170*/  SHF.R.S32.HI R15, RZ, 0x1f, R19 ;  /* 0x0000001fff0f7819 */ /* 0x008fe40000011413 */
[----:B-1----:R-:W-:-:S05]  /*1180*/  IADD3 R10, R10, 0xffffffe, RZ ;  /* 0x0ffffffe0a0a7810 */ /* 0x002fca0007ffe0ff */
        /* <DEDUP_REMOVED lines=21> */
[----:B----4-:R-:W-:Y:S01]  /*12e0*/  SHF.R.S32.HI R7, RZ, 0x1f, R0 ;  /* 0x0000001fff077819 */ /* 0x010fe20000011400 */
        /* <DEDUP_REMOVED lines=21> */
.L_x_5912:
        /* <DEDUP_REMOVED lines=49> */
.L_x_5914:
        /* <DEDUP_REMOVED lines=33> */
.L_x_5913:
[----:B------:R1:W5:Y:S01]  /*1960*/  @P5 LDG.E R7, desc[UR6][R22.64] ;  /* 0x0000000616075981 */ /* 0x000362000c1e1900 */
[----:B------:R-:W-:Y:S01]  /*1970*/  ISETP.NE.AND P0, PT, R12, -0x1, PT ;  /* 0xffffffff0c00780c */ /* 0x000fe20003f05270 */
[----:B------:R-:W2:Y:S01]  /*1980*/  LDC.64 R2, c[0x0][0x240] ;  /* 0x00009000ff027b82 */ /* 0x000ea20000000a00 */
[----:B------:R-:W-:Y:S01]  /*1990*/  SHF.R.S32.HI R27, RZ, 0x1f, R8 ;  /* 0x0000001fff1b7819 */ /* 0x000fe20000011408 */
        /* <DEDUP_REMOVED lines=8> */
[----:B------:R-:W-:Y:S01]  /*1a20*/  SHF.R.S32.HI R129, RZ, 0x1f, R128 ;  /* 0x0000001fff817819 */ /* 0x000fe20000011480 */
[----:B------:R-:W-:Y:S01]  /*1a30*/  IMAD.SHL.U32 R29, R128, 0x40, RZ ;  /* 0x00000040801d7824 */ /* 0x000fe200078e00ff */
[----:B------:R-:W-:Y:S01]  /*1a40*/  LEA.HI R52, R52, R53, RZ, 0x7 ;  /* 0x0000003534347211 */ /* 0x000fe200078f38ff */
[----:B-----5:R-:W4:Y:S01]  /*1a50*/  @!P0 LDC.64 R10, c[0x0][0x228] ;  /* 0x00008a00ff0a8b82 */ /* 0x020f220000000a00 */
[----:B------:R-:W-:Y:S01]  /*1a60*/  IMAD.IADD R6, R8, 0x1, -R25 ;  /* 0x0000000108067824 */ /* 0x000fe200078e0a19 */
[----:B------:R-:W-:Y:S01]  /*1a70*/  LOP3.LUT R25, R51, 0xfffffff0, RZ, 0xc0, !PT ;  /* 0xfffffff033197812 */ /* 0x000fe200078ec0ff */
[----:B------:R-:W-:Y:S01]  /*1a80*/  IMAD R123, R129, R138, RZ ;  /* 0x0000008a817b7224 */ /* 0x000fe200078e02ff */
[----:B------:R-:W-:Y:S01]  /*1a90*/  LOP3.LUT R29, R29, 0x1c0, RZ, 0xc0, !PT ;  /* 0x000001c01d1d7812 */ /* 0x000fe200078ec0ff */
[C---:B------:R-:W-:Y:S01]  /*1aa0*/  IMAD.SHL.U32 R100, R6.reuse, 0x8, RZ ;  /* 0x0000000806647824 */ /* 0x040fe200078e00ff */
[----:B------:R-:W-:Y:S01]  /*1ab0*/  LEA.HI R18, R27, R8, RZ, 0x6 ;  /* 0x000000081b127211 */ /* 0x000fe200078f30ff */
[----:B------:R-:W-:Y:S01]  /*1ac0*/  IMAD.SHL.U32 R109, R6, 0x4, RZ ;  /* 0x00000004066d7824 */ /* 0x000fe200078e00ff */
[----:B------:R-:W-:Y:S01]  /*1ad0*/  SHF.R.U32.HI R16, RZ, 0x3, R29 ;  /* 0x00000003ff107819 */ /* 0x000fe2000001161d */
[----:B------:R-:W4:Y:S01]  /*1ae0*/  LDC.64 R130, c[0x0][0x250] ;  /* 0x00009400ff827b82 */ /* 0x000f220000000a00 */
[--C-:B-1----:R-:W-:Y:S01]  /*1af0*/  LOP3.LUT R23, R29, 0x38, R100.reuse, 0xf8, !PT ;  /* 0x000000381d177812 */ /* 0x102fe200078ef864 */
[----:B--2---:R-:W-:Y:S01]  /*1b00*/  @P0 IMAD.WIDE.U32 R28, R12, R2, RZ ;  /* 0x000000020c1c0225 */ /* 0x004fe200078e00ff */
[----:B------:R-:W-:-:S02]  /*1b10*/  SHF.R.S32.HI R101, RZ, 0x1f, R100 ;  /* 0x0000001fff657819 */ /* 0x000fc40000011464 */
[----:B------:R-:W-:Y:S01]  /*1b20*/  LOP3.LUT R16, R23, R16, RZ, 0x3c, !PT ;  /* 0x0000001017107212 */ /* 0x000fe200078e3cff */
[----:B------:R-:W-:Y:S01]  /*1b30*/  @P0 IMAD R23, R12, R3, R29 ;  /* 0x000000030c170224 */ /* 0x000fe200078e021d */
[----:B------:R-:W-:Y:S01]  /*1b40*/  IADD3 R8, -R25, R8, RZ ;  /* 0x0000000819087210 */ /* 0x000fe20007ffe1ff */
[----:B------:R-:W-:Y:S01]  /*1b50*/  IMAD.WIDE R24, R17, 0x40, R128 ;  /* 0x0000004011187825 */ /* 0x000fe200078e0280 */
[----:B------:R-:W-:Y:S02]  /*1b60*/  SHF.R.S32.HI R52, RZ, 0x7, R52 ;  /* 0x00000007ff347819 */ /* 0x000fe40000011434 */
[----:B---3--:R-:W-:Y:S01]  /*1b70*/  LEA.HI R112, R112, R112, RZ, 0x1 ;  /* 0x0000007070707211 */ /* 0x008fe200078f08ff */
[----:B------:R-:W-:Y:S01]  /*1b80*/  IMAD.SHL.U32 R27, R18, 0x8, RZ ;  /* 0x00000008121b7824 */ /* 0x000fe200078e00ff */
[----:B------:R-:W-:Y:S01]  /*1b90*/  VIMNMX R52, R175, R52, !PT ;  /* 0x00000034af347248 */ /* 0x000fe20007fe0100 */
[----:B------:R-:W-:Y:S01]  /*1ba0*/  IMAD R123, R128, R139, R123 ;  /* 0x0000008b807b7224 */ /* 0x000fe200078e027b */
[----:B------:R-:W-:Y:S01]  /*1bb0*/  SHF.R.S32.HI R111, RZ, 0x1, R112 ;  /* 0x00000001ff6f7819 */ /* 0x000fe20000011470 */
[-C--:B----4-:R-:W-:Y:S01]  /*1bc0*/  @!P0 IMAD R12, R9, R10.reuse, RZ ;  /* 0x0000000a090c8224 */ /* 0x090fe200078e02ff */
[----:B------:R-:W-:Y:S01]  /*1bd0*/  SHF.R.S32.HI R113, RZ, 0x1f, R8 ;  /* 0x0000001fff717819 */ /* 0x000fe20000011408 */
[----:B------:R-:W-:Y:S01]  /*1be0*/  @!P0 IMAD.WIDE.U32 R30, R181, R10, RZ ;  /* 0x0000000ab51e8225 */ /* 0x000fe200078e00ff */
[----:B------:R-:W-:-:S02]  /*1bf0*/  LOP3.LUT R114, R16, 0xfffffe00, R27, 0xf8, !PT ;  /* 0xfffffe0010727812 */ /* 0x000fc400078ef81b */
[----:B------:R-:W-:Y:S01]  /*1c00*/  LEA.HI R113, R113, R8, RZ, 0x3 ;  /* 0x0000000871717211 */ /* 0x000fe200078f18ff */
[----:B------:R-:W-:Y:S01]  /*1c10*/  @!P0 IMAD R11, R181, R11, R12 ;  /* 0x0000000bb50b8224 */ /* 0x000fe200078e020c */
[----:B------:R-:W-:Y:S01]  /*1c20*/  SHF.L.U64.HI R178, R138, 0x4, R139 ;  /* 0x000000048ab27819 */ /* 0x000fe2000001028b */
[----:B------:R-:W-:Y:S01]  /*1c30*/  @!P0 IMAD.MOV.U32 R28, RZ, RZ, R30 ;  /* 0x000000ffff1c8224 */ /* 0x000fe200078e001e */
[----:B------:R-:W-:Y:S01]  /*1c40*/  LOP3.LUT R17, R113, 0xfffffff8, RZ, 0xc0, !PT ;  /* 0xfffffff871117812 */ /* 0x000fe200078ec0ff */
[----:B------:R-:W-:Y:S01]  /*1c50*/  @!P0 IMAD.IADD R23, R31, 0x1, R11 ;  /* 0x000000011f178824 */ /* 0x000fe200078e020b */
[C---:B------:R-:W-:Y:S01]  /*1c60*/  IADD3 R22, P0, R100.reuse, R14, RZ ;  /* 0x0000000e64167210 */ /* 0x040fe20007f1e0ff */
[----:B------:R-:W-:Y:S01]  /*1c70*/  IMAD R10, R25, R2, RZ ;  /* 0x00000002190a7224 */ /* 0x000fe200078e02ff */
[----:B------:R-:W-:Y:S01]  /*1c80*/  IADD3 R28, P1, R100, R28, RZ ;  /* 0x0000001c641c7210 */ /* 0x000fe20007f3e0ff */
[----:B------:R-:W-:Y:S01]  /*1c90*/  IMAD R11, R5, UR4, RZ ;  /* 0x00000004050b7c24 */ /* 0x000fe2000f8e02ff */
[----:B------:R-:W-:Y:S01]  /*1ca0*/  SHF.L.U64.HI R176, R130, 0x4, R131 ;  /* 0x0000000482b07819 */ /* 0x000fe20000010283 */
[----:B------:R-:W-:Y:S01]  /*1cb0*/  IMAD R3, R24, R3, R10 ;  /* 0x0000000318037224 */ /* 0x000fe200078e020a */
[C---:B------:R-:W-:Y:S01]  /*1cc0*/  IADD3.X R29, R101.reuse, R23, RZ, P1, !PT ;  /* 0x00000017651d7210 */ /* 0x040fe20000ffe4ff */
[----:B------:R-:W-:Y:S01]  /*1cd0*/  IMAD.X R23, R101, 0x1, R21, P0 ;  /* 0x0000000165177824 */ /* 0x000fe200000e0615 */
[----:B------:R-:W-:Y:S01]  /*1ce0*/  IADD3 R116, P0, R128, R19, RZ ;  /* 0x0000001380747210 */ /* 0x000fe20007f1e0ff */
[----:B------:R-:W-:Y:S01]  /*1cf0*/  IMAD R10, R4, UR5, R11 ;  /* 0x00000005040a7c24 */ /* 0x000fe2000f8e020b */
[----:B------:R-:W-:Y:S01]  /*1d00*/  SHF.L.U32 R177, R130, 0x4, RZ ;  /* 0x0000000482b17819 */ /* 0x000fe200000006ff */
[----:B------:R-:W-:Y:S01]  /*1d10*/  IMAD.WIDE.U32 R20, R24, R2, R28 ;  /* 0x0000000218147225 */ /* 0x000fe200078e001c */
[----:B------:R-:W-:-:S02]  /*1d20*/  SHF.R.S32.HI R2, RZ, 0x1f, R124 ;  /* 0x0000001fff027819 */ /* 0x000fc4000001147c */
[----:B------:R-:W-:Y:S01]  /*1d30*/  SHF.R.S32.HI R51, RZ, 0x4, R51 ;  /* 0x00000004ff337819 */ /* 0x000fe20000011433 */
[----:B------:R-:W-:Y:S01]  /*1d40*/  IMAD.X R15, R129, 0x1, R15, P0 ;  /* 0x00000001810f7824 */ /* 0x000fe200000e060f */
[----:B------:R-:W-:Y:S01]  /*1d50*/  IADD3 R120, P0, R100, R0, RZ ;  /* 0x0000000064787210 */ /* 0x000fe20007f1e0ff */
[----:B------:R-:W-:Y:S01]  /*1d60*/  IMAD.WIDE.U32 R22, R4, UR4, R22 ;  /* 0x0000000404167c25 */ /* 0x000fe2000f8e0016 */
[----:B------:R-:W-:Y:S01]  /*1d70*/  ULDC.64 UR4, c[0x0][0x258] ;  /* 0x0000960000047ab9 */ /* 0x000fe20000000a00 */
[----:B------:R-:W-:Y:S02]  /*1d80*/  IADD3 R21, R21, R3, RZ ;  /* 0x0000000315157210 */ /* 0x000fe40007ffe0ff */
[----:B------:R-:W-:Y:S01]  /*1d90*/  IMAD.X R121, R101, 0x1, R13, P0 ;  /* 0x0000000165797824 */ /* 0x000fe200000e060d */
[----:B------:R-:W-:Y:S01]  /*1da0*/  ISETP.GT.AND P0, PT, R48, R52, PT ;  /* 0x000000343000720c */ /* 0x000fe20003f04270 */
[----:B------:R-:W-:Y:S02]  /*1db0*/  IMAD R127, R2, UR4, RZ ;  /* 0x00000004027f7c24 */ /* 0x000fe4000f8e02ff */
[----:B------:R-:W-:-:S02]  /*1dc0*/  IMAD.IADD R11, R23, 0x1, R10 ;  /* 0x00000001170b7824 */ /* 0x000fc400078e020a */
[----:B------:R-:W-:Y:S02]  /*1dd0*/  IMAD R15, R15, R130, RZ ;  /* 0x000000820f0f7224 */ /* 0x000fe400078e02ff */
[----:B------:R-:W-:Y:S02]  /*1de0*/  IMAD R110, R128, R111, R109 ;  /* 0x0000006f806e7224 */ /* 0x000fe400078e026d */
[----:B------:R-:W-:Y:S02]  /*1df0*/  IMAD.MOV.U32 R10, RZ, RZ, R22 ;  /* 0x000000ffff0a7224 */ /* 0x000fe400078e0016 */
[C---:B------:R-:W-:Y:S01]  /*1e00*/  IMAD R127, R124.reuse, UR5, R127 ;  /* 0x000000057c7f7c24 */ /* 0x040fe2000f8e027f */
[----:B------:R-:W-:Y:S01]  /*1e10*/  SHF.R.S32.HI R92, RZ, 0x1f, R110 ;  /* 0x0000001fff5c7819 */ /* 0x000fe2000001146e */
[----:B------:R-:W-:-:S04]  /*1e20*/  IMAD.WIDE.U32 R124, R124, UR4, R20 ;  /* 0x000000047c7c7c25 */ /* 0x000fc8000f8e0014 */
[C---:B------:R-:W-:Y:S01]  /*1e30*/  IMAD R119, R116.reuse, R131, R15 ;  /* 0x0000008374777224 */ /* 0x040fe200078e020f */
[----:B------:R-:W-:Y:S01]  /*1e40*/  IADD3 R127, R125, R127, RZ ;  /* 0x0000007f7d7f7210 */ /* 0x000fe20007ffe0ff */
[----:B------:R-:W-:Y:S02]  /*1e50*/  IMAD.IADD R109, R109, 0x1, R110 ;  /* 0x000000016d6d7824 */ /* 0x000fe400078e026e */
[----:B------:R-:W-:-:S03]  /*1e60*/  IMAD.WIDE.U32 R116, R116, R130, R10 ;  /* 0x0000008274747225 */ /* 0x000fc600078e000a */
[----:B------:R-:W-:Y:S01]  /*1e70*/  SHF.R.S32.HI R91, RZ, 0x1f, R109 ;  /* 0x0000001fff5b7819 */ /* 0x000fe2000001146d */
[----:B------:R-:W-:-:S04]  /*1e80*/  IMAD.WIDE.U32 R120, R128, R138, R120 ;  /* 0x0000008a80787225 */ /* 0x000fc800078e0078 */
[----:B------:R-:W-:Y:S02]  /*1e90*/  IMAD.IADD R50, R8, 0x1, -R17 ;  /* 0x0000000108327824 */ /* 0x000fe400078e0a11 */
[----:B------:R-:W-:Y:S02]  /*1ea0*/  IMAD.IADD R123, R121, 0x1, R123 ;  /* 0x00000001797b7824 */ /* 0x000fe400078e027b */
[----:B------:R-:W-:Y:S01]  /*1eb0*/  IMAD.IADD R119, R117, 0x1, R119 ;  /* 0x0000000175777824 */ /* 0x000fe200078e0277 */
[----:B------:R-:W-:Y:S01]  /*1ec0*/  @!P5 MOV R7, RZ ;  /* 0x000000ff0007d202 */ /* 0x000fe20000000f00 */
        /* <DEDUP_REMOVED lines=8> */
[----:B------:R-:W-:Y:S01]  /*1f50*/  IMAD.WIDE.U32 R12, R181, UR4, R100 ;  /* 0x00000004b50c7c25 */ /* 0x000fe2000f8e0064 */
[----:B------:R-:W-:Y:S01]  /*1f60*/  IADD3 R8, P1, P0, R38, R128, -R53 ;  /* 0x0000008026087210 */ /* 0x000fe2000783e835 */
[----:B------:R-:W-:Y:S01]  /*1f70*/  ULDC.64 UR10, c[0x0][0x350] ;  /* 0x0000d400000a7ab9 */ /* 0x000fe20000000a00 */
[----:B------:R-:W-:Y:S01]  /*1f80*/  SHF.L.U32 R64, R131, 0x6, RZ ;  /* 0x0000000683407819 */ /* 0x000fe200000006ff */
[----:B------:R-:W-:Y:S01]  /*1f90*/  IMAD R0, R181, UR5, R0 ;  /* 0x00000005b5007c24 */ /* 0x000fe2000f8e0200 */
[----:B------:R-:W-:Y:S01]  /*1fa0*/  IADD3.X R11, R9, R129, ~R10, P1, P0 ;  /* 0x00000081090b7210 */ /* 0x000fe20000fe0c0a */
[----:B------:R-:W-:Y:S01]  /*1fb0*/  IMAD.WIDE.U32 R14, R181, UR8, R100 ;  /* 0x00000008b50e7c25 */ /* 0x000fe2000f8e0064 */
[----:B------:R-:W-:Y:S01]  /*1fc0*/  ULDC.64 UR4, c[0x0][0x340] ;  /* 0x0000d00000047ab9 */ /* 0x000fe20000000a00 */
[----:B------:R-:W-:Y:S01]  /*1fd0*/  IADD3 R38, R7, R38, RZ ;  /* 0x0000002607267210 */ /* 0x000fe20007ffe0ff */
[----:B------:R-:W2:Y:S01]  /*1fe0*/  LDC R54, c[0x0][0x340] ;  /* 0x0000d000ff367b82 */ /* 0x000ea20000000800 */
[----:B------:R-:W-:Y:S01]  /*1ff0*/  IMAD R6, R181, UR9, R6 ;  /* 0x00000009b5067c24 */ /* 0x000fe2000f8e0206 */
[----:B------:R-:W-:Y:S01]  /*2000*/  ULDC.64 UR8, c[0x0][0x348] ;  /* 0x0000d20000087ab9 */ /* 0x000fe20000000a00 */
[----:B------:R-:W-:Y:S01]  /*2010*/  IMAD.IADD R13, R13, 0x1, R0 ;  /* 0x000000010d0d7824 */ /* 0x000fe200078e0200 */
[----:B------:R-:W-:Y:S01]  /*2020*/  USHF.L.U64.HI UR25, UR4, 0x4, UR5 ;  /* 0x0000000404197899 */ /* 0x000fe20008010205 */
[----:B------:R-:W-:Y:S01]  /*2030*/  IMAD R9, R11, UR4, RZ ;  /* 0x000000040b097c24 */ /* 0x000fe2000f8e02ff */
[----:B------:R-:W-:Y:S01]  /*2040*/  USHF.L.U32 UR26, UR4, 0x4, URZ ;  /* 0x00000004041a7899 */ /* 0x000fe2000800063f */
[----:B------:R-:W-:Y:S01]  /*2050*/  IMAD.IADD R15, R15, 0x1, R6 ;  /* 0x000000010f0f7824 */ /* 0x000fe200078e0206 */
[----:B------:R-:W-:Y:S01]  /*2060*/  USHF.L.U64.HI UR13, UR4, 0x5, UR5 ;  /* 0x00000005040d7899 */ /* 0x000fe20008010205 */
[-C--:B-1----:R-:W-:Y:S01]  /*2070*/  IMAD R0, R11, R2.reuse, RZ ;  /* 0x000000020b007224 */ /* 0x082fe200078e02ff */
[----:B------:R-:W-:Y:S01]  /*2080*/  USHF.L.U32 UR22, UR4, 0x5, URZ ;  /* 0x0000000504167899 */ /* 0x000fe2000800063f */
[----:B------:R-:W-:Y:S01]  /*2090*/  IMAD.WIDE.U32 R10, R130, 0x40, RZ ;  /* 0x00000040820a7825 */ /* 0x000fe200078e00ff */
[----:B------:R-:W-:Y:S01]  /*20a0*/  UIMAD.WIDE.U32 UR20, UR4, 0x60, URZ ;  /* 0x00000060041478a5 */ /* 0x000fe2000f8e003f */
[C---:B------:R-:W-:Y:S01]  /*20b0*/  SHF.L.U32 R99, R111.reuse, 0x4, RZ ;  /* 0x000000046f637819 */ /* 0x040fe200000006ff */
[----:B------:R-:W-:Y:S01]  /*20c0*/  UIMAD UR12, UR5, 0x60, URZ ;  /* 0x00000060050c78a4 */ /* 0x000fe2000f8e023f */
[----:B------:R-:W-:Y:S01]  /*20d0*/  IMAD R6, R8, UR5, R9 ;  /* 0x0000000508067c24 */ /* 0x000fe2000f8e0209 */
[----:B------:R-:W-:Y:S01]  /*20e0*/  SHF.L.U32 R65, R10, 0x1, RZ ;  /* 0x000000010a417819 */ /* 0x000fe200000006ff */
[C---:B------:R-:W-:Y:S01]  /*20f0*/  IMAD.WIDE.U32 R14, R8.reuse, UR4, R14 ;  /* 0x00000004080e7c25 */ /* 0x040fe2000f8e000e */
[----:B------:R-:W-:Y:S01]  /*2100*/  USHF.L.U64.HI UR23, UR4, 0x6, UR5 ;  /* 0x0000000604177899 */ /* 0x000fe20008010205 */
[----:B------:R-:W-:Y:S01]  /*2110*/  SHF.L.U32 R96, R111, 0x6, RZ ;  /* 0x000000066f607819 */ /* 0x000fe200000006ff */
[----:B------:R-:W-:Y:S01]  /*2120*/  USHF.L.U32 UR24, UR4, 0x6, URZ ;  /* 0x0000000604187899 */ /* 0x000fe2000800063f */
[C---:B------:R-:W-:Y:S01]  /*2130*/  IMAD R0, R8.reuse, R3, R0 ;  /* 0x0000000308007224 */ /* 0x040fe200078e0200 */
[----:B------:R-:W-:Y:S01]  /*2140*/  UIMAD.WIDE.U32 UR18, UR4, 0xa0, URZ ;  /* 0x000000a0041278a5 */ /* 0x000fe2000f8e003f */
[----:B------:R-:W-:Y:S01]  /*2150*/  IMAD.IADD R64, R11, 0x1, R64 ;  /* 0x000000010b407824 */ /* 0x000fe200078e0240 */
[----:B------:R-:W-:Y:S01]  /*2160*/  UIMAD.WIDE.U32 UR16, UR4, 0xc0, URZ ;  /* 0x000000c0041078a5 */ /* 0x000fe2000f8e003f */
[----:B------:R-:W-:Y:S01]  /*2170*/  IMAD.WIDE.U32 R8, R8, R2, R12 ;  /* 0x0000000208087225 */ /* 0x000fe200078e000c */
[----:B------:R-:W-:Y:S01]  /*2180*/  UIMAD UR27, UR5, 0xe0, URZ ;  /* 0x000000e0051b78a4 */ /* 0x000fe2000f8e023f */
[----:B------:R-:W-:Y:S01]  /*2190*/  SHF.L.U32 R13, R139, 0x6, RZ ;  /* 0x000000068b0d7819 */ /* 0x000fe200000006ff */
[----:B------:R-:W-:Y:S01]  /*21a0*/  UIMAD.WIDE.U32 UR28, UR4, 0xe0, URZ ;  /* 0x000000e0041c78a5 */ /* 0x000fe2000f8e003f */
[----:B------:R-:W-:Y:S01]  /*21b0*/  SHF.L.U64.HI R64, R10, 0x1, R64 ;  /* 0x000000010a407819 */ /* 0x000fe20000010240 */
[----:B------:R-:W-:Y:S01]  /*21c0*/  IMAD.IADD R15, R15, 0x1, R6 ;  /* 0x000000010f0f7824 */ /* 0x000fe200078e0206 */
[----:B------:R-:W-:Y:S01]  /*21d0*/  MOV R10, R8 ;  /* 0x00000008000a7202 */ /* 0x000fe20000000f00 */
[C---:B------:R-:W-:Y:S01]  /*21e0*/  IMAD R75, R5.reuse, UR10, RZ ;  /* 0x0000000a054b7c24 */ /* 0x040fe2000f8e02ff */
[----:B------:R-:W-:Y:S01]  /*21f0*/  ULDC UR32, c[0x0][0x2d0] ;  /* 0x0000b40000207ab9 */ /* 0x000fe20000000800 */
[----:B------:R-:W-:Y:S01]  /*2200*/  IMAD R77, R5, UR8, RZ ;  /* 0x00000008054d7c24 */ /* 0x000fe2000f8e02ff */
[C-C-:B------:R-:W-:Y:S01]  /*2210*/  SHF.L.U64.HI R55, R2.reuse, 0x5, R3.reuse ;  /* 0x0000000502377819 */ /* 0x140fe20000010203 */
[----:B------:R-:W-:Y:S01]  /*2220*/  IMAD.IADD R11, R9, 0x1, R0 ;  /* 0x00000001090b7824 */ /* 0x000fe200078e0200 */
[C-C-:B------:R-:W-:Y:S01]  /*2230*/  SHF.L.U64.HI R58, R2.reuse, 0x6, R3.reuse ;  /* 0x00000006023a7819 */ /* 0x140fe20000010203 */
[----:B------:R-:W-:Y:S01]  /*2240*/  IMAD R38, R111, R38, RZ ;  /* 0x000000266f267224 */ /* 0x000fe200078e02ff */
[----:B------:R-:W-:Y:S01]  /*2250*/  SHF.L.U64.HI R82, R2, 0x4, R3 ;  /* 0x0000000402527819 */ /* 0x000fe20000010203 */
[----:B------:R-:W-:Y:S01]  /*2260*/  IMAD R75, R4, UR11, R75 ;  /* 0x0000000b044b7c24 */ /* 0x000fe2000f8e024b */
[----:B------:R-:W-:Y:S01]  /*2270*/  SHF.L.U32 R56, R2, 0x5, RZ ;  /* 0x0000000502387819 */ /* 0x000fe200000006ff */
[C---:B------:R-:W-:Y:S01]  /*2280*/  IMAD.WIDE.U32 R6, R4.reuse, UR10, R14 ;  /* 0x0000000a04067c25 */ /* 0x040fe2000f8e000e */
[----:B------:R-:W-:Y:S01]  /*2290*/  SHF.R.S32.HI R39, RZ, 0x1f, R38 ;  /* 0x0000001fff277819 */ /* 0x000fe20000011426 */
[----:B------:R-:W-:Y:S01]  /*22a0*/  ULDC.64 UR10, c[0x0][0x320] ;  /* 0x0000c800000a7ab9 */ /* 0x000fe20000000a00 */
[-C--:B------:R-:W-:Y:S01]  /*22b0*/  IADD3 R80, P2, R109, R38.reuse, RZ ;  /* 0x000000266d507210 */ /* 0x080fe20007f5e0ff */
[----:B------:R-:W-:Y:S01]  /*22c0*/  IMAD R77, R4, UR9, R77 ;  /* 0x00000009044d7c24 */ /* 0x000fe2000f8e024d */
        /* <DEDUP_REMOVED lines=86> */
[----:B------:R-:W-:Y:S01]  /*2830*/  ULDC.U8 UR31, c[0x0][0x3c3] ;  /* 0x0000f0c0001f7ab9 */ /* 0x000fe20000000000 */
[----:B------:R-:W-:Y:S01]  /*2840*/  IMAD.IADD R68, R131, 0x1, R5 ;  /* 0x0000000183447824 */ /* 0x000fe200078e0205 */
[----:B------:R-:W-:Y:S01]  /*2850*/  ULDC UR30, c[0x0][0x2e0] ;  /* 0x0000b800001e7ab9 */ /* 0x000fe20000000800 */
        /* <DEDUP_REMOVED lines=9> */
.L_x_5969:
[----:B------:R-:W-:Y:S01]  /*28f0*/  LEA R0, R11, 0xffffff80, 0x7 ;  /* 0xffffff800b007811 */ /* 0x000fe200078e38ff */
[----:B--234-:R-:W-:Y:S01]  /*2900*/  IMAD.MOV.U32 R12, RZ, RZ, R74 ;  /* 0x000000ffff0c7224 */ /* 0x01cfe200078e004a */
[----:B------:R-:W-:Y:S01]  /*2910*/  ISETP.NE.AND P4, PT, R115, RZ, PT ;  /* 0x000000ff7300720c */ /* 0x000fe20003f85270 */
[----:B------:R-:W-:Y:S02]  /*2920*/  IMAD.MOV.U32 R13, RZ, RZ, R75 ;  /* 0x000000ffff0d7224 */ /* 0x000fe400078e004b */
[--C-:B------:R-:W-:Y:S02]  /*2930*/  IMAD.IADD R5, R49, 0x1, -R0.reuse ;  /* 0x0000000131057824 */ /* 0x100fe400078e0a00 */
[----:B------:R-:W-:Y:S03]  /*2940*/  IMAD.IADD R3, R53, 0x1, -R0 ;  /* 0x0000000135037824 */ /* 0x000fe600078e0a00 */
[C---:B------:R-:W-:Y:S04]  /*2950*/  ISETP.GE.OR P0, PT, R108.reuse, R5, P4 ;  /* 0x000000056c00720c */ /* 0x040fe80002706670 */
[----:B------:R-:W-:Y:S02]  /*2960*/  ISETP.LT.OR P2, PT, R108, R3, P0 ;  /* 0x000000036c00720c */ /* 0x000fe40000741670 */
[C---:B------:R-:W-:Y:S02]  /*2970*/  ISETP.GE.OR P0, PT, R107.reuse, R5, P4 ;  /* 0x000000056b00720c */ /* 0x040fe40002706670 */
[----:B------:R-:W-:Y:S02]  /*2980*/  P2R R2, PR, RZ, 0x4 ;  /* 0x00000004ff027803 */ /* 0x000fe40000000000 */
[----:B------:R-:W-:Y:S02]  /*2990*/  ISETP.LT.OR P5, PT, R107, R3, P0 ;  /* 0x000000036b00720c */ /* 0x000fe400007a1670 */
[C---:B------:R-:W-:Y:S04]  /*29a0*/  ISETP.GE.OR P0, PT, R106.reuse, R5, P4 ;  /* 0x000000056a00720c */ /* 0x040fe80002706670 */
[----:B------:R-:W-:Y:S02]  /*29b0*/  ISETP.LT.OR P3, PT, R106, R3, P0 ;  /* 0x000000036a00720c */ /* 0x000fe40000761670 */
[C---:B------:R-:W-:Y:S02]  /*29c0*/  @!P2 LEA R146, P0, R177.reuse, R72, 0x1 ;  /* 0x00000048b192a211 */ /* 0x040fe400078008ff */
[C---:B------:R-:W-:Y:S02]  /*29d0*/  @!P2 IADD3 R6, P1, R74.reuse, UR26, RZ ;  /* 0x0000001a4a06ac10 */ /* 0x040fe4000ff3e0ff */
        /* <DEDUP_REMOVED lines=25> */
[C---:B------:R-:W-:Y:S02]  /*2b70*/  ISETP.GE.OR P0, PT, R103.reuse, R5, P1 ;  /* 0x000000056700720c */ /* 0x040fe40000f06670 */
        /* <DEDUP_REMOVED lines=101> */
.L_x_5919:
[----:B------:R-:W-:Y:S05]  /*31d0*/  BSYNC B0 ;  /* 0x0000000000007941 */ /* 0x000fea0003800000 */
.L_x_5918:
        /* <DEDUP_REMOVED lines=62> */
.L_x_5921:
[----:B------:R-:W-:Y:S05]  /*35c0*/  BSYNC B0 ;  /* 0x0000000000007941 */ /* 0x000fea0003800000 */
.L_x_5920:
        /* <DEDUP_REMOVED lines=62> */
.L_x_5923:
[----:B------:R-:W-:Y:S05]  /*39b0*/  BSYNC B0 ;  /* 0x0000000000007941 */ /* 0x000fea0003800000 */
.L_x_5922:
        /* <DEDUP_REMOVED lines=66> */
.L_x_5925:
[----:B------:R-:W-:Y:S05]  /*3de0*/  BSYNC B0 ;  /* 0x0000000000007941 */ /* 0x000fea0003800000 */
.L_x_5924:
        /* <DEDUP_REMOVED lines=63> */
.L_x_5927:
[----:B------:R-:W-:Y:S05]  /*41e0*/  BSYNC B0 ;  /* 0x0000000000007941 */ /* 0x000fea0003800000 */
.L_x_5926:
        /* <DEDUP_REMOVED lines=66> */
.L_x_5929:
[----:B------:R-:W-:Y:S05]  /*4610*/  BSYNC B0 ;  /* 0x0000000000007941 */ /* 0x000fea0003800000 */
.L_x_5928:
        /* <DEDUP_REMOVED lines=66> */
.L_x_5931:
[----:B------:R-:W-:Y:S05]  /*4a40*/  BSYNC B0 ;  /* 0x0000000000007941 */ /* 0x000fea0003800000 */
.L_x_5930:
        /* <DEDUP_REMOVED lines=68> */
.L_x_5933:
[----:B------:R-:W-:Y:S05]  /*4e90*/  BSYNC B0 ;  /* 0x0000000000007941 */ /* 0x000fea0003800000 */
.L_x_5932:
[C---:B------:R-:W-:Y:S01]  /*4ea0*/  LEA R38, P1, R31.reuse, R38, 0x1 ;  /* 0x000000261f267211 */ /* 0x040fe200078208ff */
[----:B------:R-:W-:Y:S01]  /*4eb0*/  IMAD.MOV.U32 R8, RZ, RZ, R10 ;  /* 0x000000ffff087224 */ /* 0x000fe200078e000a */
[----:B------:R-:W-:Y:S02]  /*4ec0*/  UMOV UR4, UR30 ;  /* 0x0000001e00047c82 */ /* 0x000fe40008000000 */
[C---:B------:R-:W-:Y:S02]  /*4ed0*/  LEA.HI.X.SX32 R39, R31.reuse, R39, 0x1, P1 ;  /* 0x000000271f277211 */ /* 0x040fe400008f0eff */
[C---:B------:R-:W-:Y:S04]  /*4ee0*/  LEA R10, P0, R31.reuse, R8, 0x1 ;  /* 0x000000081f0a7211 */ /* 0x040fe800078008ff */
[----:B------:R-:W-:Y:S01]  /*4ef0*/  LEA.HI.X.SX32 R9, R31, R9, 0x1, P0 ;  /* 0x000000091f097211 */ /* 0x000fe200000f0eff */
[----:B------:R-:W-:Y:S08]  /*4f00*/  BRA `(.L_x_5934) ;  /* 0x0000003400e87947 */ /* 0x000ff00003800000 */
.L_x_5917:
        /* <DEDUP_REMOVED lines=89> */
.L_x_5938:
[----:B------:R-:W-:Y:S05]  /*54a0*/  BSYNC B0 ;  /* 0x0000000000007941 */ /* 0x000fea0003800000 */
.L_x_5937:
[----:B-----5:R2:W-:Y:S02]  /*54b0*/  STG.E.128 desc[UR6][R70.64], R44 ;  /* 0x0000002c46007986 */ /* 0x0205e4000c101d06 */
.L_x_5936:
[----:B------:R-:W-:Y:S05]  /*54c0*/  BSYNC B1 ;  /* 0x0000000000017941 */ /* 0x000fea0003800000 */
.L_x_5935:
        /* <DEDUP_REMOVED lines=94> */
.L_x_5942:
[----:B------:R-:W-:Y:S05]  /*5ab0*/  BSYNC B0 ;  /* 0x0000000000007941 */ /* 0x000fea0003800000 */
.L_x_5941:
[----:B-----5:R4:W-:Y:S02]  /*5ac0*/  STG.E.128 desc[UR6][R150.64], R44 ;  /* 0x0000002c96007986 */ /* 0x0209e4000c101d06 */
.L_x_5940:
[----:B------:R-:W-:Y:S05]  /*5ad0*/  BSYNC B1 ;  /* 0x0000000000017941 */ /* 0x000fea0003800000 */
.L_x_5939:
        /* <DEDUP_REMOVED lines=94> */
.L_x_5946:
[----:B------:R-:W-:Y:S05]  /*60c0*/  BSYNC B0 ;  /* 0x0000000000007941 */ /* 0x000fea0003800000 */
.L_x_5945:
[----:B-----5:R3:W-:Y:S02]  /*60d0*/  STG.E.128 desc[UR6][R150.64], R44 ;  /* 0x0000002c96007986 */ /* 0x0207e4000c101d06 */
.L_x_5944:
[----:B------:R-:W-:Y:S05]  /*60e0*/  BSYNC B1 ;  /* 0x0000000000017941 */ /* 0x000fea0003800000 */
.L_x_5943:
        /* <DEDUP_REMOVED lines=103> */
.L_x_5950:
[----:B------:R-:W-:Y:S05]  /*6760*/  BSYNC B0 ;  /* 0x0000000000007941 */ /* 0x000fea0003800000 */
.L_x_5949:
[----:B-----5:R2:W-:Y:S02]  /*6770*/  STG.E.128 desc[UR6][R150.64], R32 ;  /* 0x0000002096007986 */ /* 0x0205e4000c101d06 */
.L_x_5948:
[----:B------:R-:W-:Y:S05]  /*6780*/  BSYNC B1 ;  /* 0x0000000000017941 */ /* 0x000fea0003800000 */
.L_x_5947:
        /* <DEDUP_REMOVED lines=8> */
[C---:B------:R-:W-:Y:S03]  /*6810*/  LEA R148, P0, R140.reuse, R70, 0x1 ;  /* 0x000000468c947211 */ /* 0x040fe600078008ff */
[----:B------:R2:W5:Y:S01]  /*6820*/  LDG.E.128 R32, desc[UR6][R144.64] ;  /* 0x0000000690207981 */ /* 0x000562000c1e1d00 */
[----:B------:R-:W-:Y:S05]  /*6830*/  LEA.HI.X R149, R140, R69, R60, 0x1, P0 ;  /* 0x000000458c957211 */ /* 0x000fea00000f0c3c */
[----:B------:R-:W-:Y:S05]  /*6840*/  @P1 BRA `(.L_x_5954) ;  /* 0x0000000400601947 */ /* 0x000fea0003800000 */
[-C--:B------:R-:W-:Y:S02]  /*6850*/  ISETP.GE.AND P0, PT, R100, R143.reuse, PT ;  /* 0x0000008f6400720c */ /* 0x080fe40003f06270 */
[----:B------:R-:W-:Y:S02]  /*6860*/  MOV R71, R143 ;  /* 0x0000008f00477202 */ /* 0x000fe40000000f00 */
[----:B----4-:R-:W-:Y:S02]  /*6870*/  MOV R46, RZ ;  /* 0x000000ff002e7202 */ /* 0x010fe40000000f00 */
        /* <DEDUP_REMOVED lines=85> */
.L_x_5954:
[----:B------:R-:W-:Y:S05]  /*6dd0*/  BSYNC B0 ;  /* 0x0000000000007941 */ /* 0x000fea0003800000 */
.L_x_5953:
[----:B-----5:R3:W-:Y:S02]  /*6de0*/  STG.E.128 desc[UR6][R148.64], R32 ;  /* 0x0000002094007986 */ /* 0x0207e4000c101d06 */
.L_x_5952:
[----:B------:R-:W-:Y:S05]  /*6df0*/  BSYNC B1 ;  /* 0x0000000000017941 */ /* 0x000fea0003800000 */
.L_x_5951:
[----:B------:R-:W-:Y:S04]  /*6e00*/  BSSY B1, `(.L_x_5955) ;  /* 0x0000069000017945 */ /* 0x000fe80003800000 */
[----:B------:R-:W-:Y:S05]  /*6e10*/  @P4 BRA `(.L_x_5956) ;  /* 0x00000004009c4947 */ /* 0x000fea0003800000 */
[----:B------:R-:W1:Y:S01]  /*6e20*/  LDC.64 R2, c[0x0][0x338] ;  /* 0x0000ce00ff027b82 */ /* 0x000e620000000a00 */
[----:B------:R-:W-:Y:S01]  /*6e30*/  ISETP.GE.AND P0, PT, R100, UR4, PT ;  /* 0x0000000464007c0c */ /* 0x000fe2000bf06270 */
[----:B------:R-:W-:Y:S01]  /*6e40*/  BSSY B0, `(.L_x_5957) ;  /* 0x0000063000007945 */ /* 0x000fe20003800000 */
[----:B--2---:R-:W-:Y:S01]  /*6e50*/  MOV R71, R69 ;  /* 0x0000004500477202 */ /* 0x004fe20000000f00 */
[----:B-1----:R-:W-:Y:S04]  /*6e60*/  IMAD.WIDE.U32 R146, R2, 0xa0, R76 ;  /* 0x000000a002927825 */ /* 0x002fe800078e004c */
[----:B------:R-:W-:Y:S05]  /*6e70*/  IMAD R3, R3, 0xa0, RZ ;  /* 0x000000a003037824 */ /* 0x000fea00078e02ff */
[----:B------:R-:W-:Y:S02]  /*6e80*/  IADD3 R147, R147, R3, RZ ;  /* 0x0000000393937210 */ /* 0x000fe40007ffe0ff */
[----:B------:R-:W1:Y:S03]  /*6e90*/  LDC.64 R2, c[0x0][0x248] ;  /* 0x00009200ff027b82 */ /* 0x000e660000000a00 */
[----:B---3--:R2:W5:Y:S01]  /*6ea0*/  LDG.E.128 R32, desc[UR6][R146.64] ;  /* 0x0000000692207981 */ /* 0x008562000c1e1d00 */
        /* <DEDUP_REMOVED lines=8> */
[----:B----4-:R-:W-:Y:S02]  /*6f30*/  MOV R47, R33 ;  /* 0x00000021002f7202 */ /* 0x010fe40000000f00 */
        /* <DEDUP_REMOVED lines=83> */
.L_x_5958:
[----:B------:R-:W-:Y:S05]  /*7470*/  BSYNC B0 ;  /* 0x0000000000007941 */ /* 0x000fea0003800000 */
.L_x_5957:
[----:B-----5:R1:W-:Y:S02]  /*7480*/  STG.E.128 desc[UR6][R148.64], R32 ;  /* 0x0000002094007986 */ /* 0x0203e4000c101d06 */
.L_x_5956:
[----:B------:R-:W-:Y:S05]  /*7490*/  BSYNC B1 ;  /* 0x0000000000017941 */ /* 0x000fea0003800000 */
.L_x_5955:
[----:B------:R-:W-:Y:S04]  /*74a0*/  BSSY B1, `(.L_x_5959) ;  /* 0x0000069000017945 */ /* 0x000fe80003800000 */
[----:B------:R-:W-:Y:S05]  /*74b0*/  @P6 BRA `(.L_x_5960) ;  /* 0x00000004009c6947 */ /* 0x000fea0003800000 */
[----:B------:R-:W4:Y:S01]  /*74c0*/  LDC.64 R2, c[0x0][0x338] ;  /* 0x0000ce00ff027b82 */ /* 0x000f220000000a00 */
[----:B------:R-:W-:Y:S01]  /*74d0*/  ISETP.GE.AND P0, PT, R100, UR4, PT ;  /* 0x0000000464007c0c */ /* 0x000fe2000bf06270 */
[----:B------:R-:W-:Y:S01]  /*74e0*/  BSSY B0, `(.L_x_5961) ;  /* 0x0000063000007945 */ /* 0x000fe20003800000 */
[----:B--2---:R-:W-:Y:S01]  /*74f0*/  MOV R71, R69 ;  /* 0x0000004500477202 */ /* 0x004fe20000000f00 */
[----:B----4-:R-:W-:Y:S04]  /*7500*/  IMAD.WIDE.U32 R146, R2, 0xc0, R76 ;  /* 0x000000c002927825 */ /* 0x010fe800078e004c */
[----:B------:R-:W-:Y:S05]  /*7510*/  IMAD R3, R3, 0xc0, RZ ;  /* 0x000000c003037824 */ /* 0x000fea00078e02ff */
[----:B------:R-:W-:Y:S02]  /*7520*/  IADD3 R147, R147, R3, RZ ;  /* 0x0000000393937210 */ /* 0x000fe40007ffe0ff */
[----:B------:R-:W2:Y:S03]  /*7530*/  LDC.64 R2, c[0x0][0x248] ;  /* 0x00009200ff027b82 */ /* 0x000ea60000000a00 */
[----:B-1-3--:R1:W5:Y:S01]  /*7540*/  LDG.E.128 R32, desc[UR6][R146.64] ;  /* 0x0000000692207981 */ /* 0x00a362000c1e1d00 */
[----:B--2---:R-:W-:Y:S04]  /*7550*/  IMAD.WIDE.U32 R148, R2, 0xc0, R70 ;  /* 0x000000c002947825 */ /* 0x004fe800078e0046 */
[----:B------:R-:W-:Y:S05]  /*7560*/  IMAD R3, R3, 0xc0, RZ ;  /* 0x000000c003037824 */ /* 0x000fea00078e02ff */
[----:B------:R-:W-:Y:S01]  /*7570*/  IADD3 R149, R149, R3, RZ ;  /* 0x0000000395957210 */ /* 0x000fe20007ffe0ff */
[----:B-1----:R-:W-:Y:S06]  /*7580*/  @P0 BRA `(.L_x_5962) ;  /* 0x0000000400600947 */ /* 0x002fec0003800000 */
        /* <DEDUP_REMOVED lines=88> */
.L_x_5962:
[----:B------:R-:W-:Y:S05]  /*7b10*/  BSYNC B0 ;  /* 0x0000000000007941 */ /* 0x000fea0003800000 */
.L_x_5961:
[----:B-----5:R1:W-:Y:S02]  /*7b20*/  STG.E.128 desc[UR6][R148.64], R32 ;  /* 0x0000002094007986 */ /* 0x0203e4000c101d06 */
.L_x_5960:
[----:B------:R-:W-:Y:S05]  /*7b30*/  BSYNC B1 ;  /* 0x0000000000017941 */ /* 0x000fea0003800000 */
.L_x_5959:
        /* <DEDUP_REMOVED lines=11> */
[----:B------:R-:W2:Y:S03]  /*7bf0*/  LDC.64 R2, c[0x0][0x248] ;  /* 0x00009200ff027b82 */ /* 0x000ea60000000a00 */
[----:B-1----:R1:W5:Y:S01]  /*7c00*/  LDG.E.128 R32, desc[UR6][R144.64] ;  /* 0x0000000690207981 */ /* 0x002362000c1e1d00 */
[----:B--2---:R-:W-:Y:S04]  /*7c10*/  IMAD.WIDE.U32 R148, R2, 0xe0, R70 ;  /* 0x000000e002947825 */ /* 0x004fe800078e0046 */
[----:B------:R-:W-:Y:S05]  /*7c20*/  IMAD R3, R3, 0xe0, RZ ;  /* 0x000000e003037824 */ /* 0x000fea00078e02ff */
[----:B------:R-:W-:Y:S01]  /*7c30*/  IADD3 R149, R149, R3, RZ ;  /* 0x0000000395957210 */ /* 0x000fe20007ffe0ff */
[----:B-1----:R-:W-:Y:S06]  /*7c40*/  @P0 BRA `(.L_x_5966) ;  /* 0x00000004005c0947 */ /* 0x002fec0003800000 */
[----:B------:R-:W-:Y:S02]  /*7c50*/  ISETP.GE.AND P0, PT, R100, R143, PT ;  /* 0x0000008f6400720c */ /* 0x000fe40003f06270 */
[----:B------:R-:W-:Y:S02]  /*7c60*/  MOV R71, RZ ;  /* 0x000000ff00477202 */ /* 0x000fe40000000f00 */
[----:B-----5:R-:W-:Y:S02]  /*7c70*/  MOV R30, R32 ;  /* 0x00000020001e7202 */ /* 0x020fe40000000f00 */
[----:B----4-:R-:W-:Y:S02]  /*7c80*/  MOV R47, R33 ;  /* 0x00000021002f7202 */ /* 0x010fe40000000f00 */
        /* <DEDUP_REMOVED lines=83> */
.L_x_5966:
[----:B------:R-:W-:Y:S05]  /*81c0*/  BSYNC B0 ;  /* 0x0000000000007941 */ /* 0x000fea0003800000 */
.L_x_5965:
[----:B-----5:R1:W-:Y:S02]  /*81d0*/  STG.E.128 desc[UR6][R148.64], R32 ;  /* 0x0000002094007986 */ /* 0x0203e4000c101d06 */
.L_x_5964:
[----:B------:R-:W-:Y:S05]  /*81e0*/  BSYNC B1 ;  /* 0x0000000000017941 */ /* 0x000fea0003800000 */
.L_x_5963:
        /* <DEDUP_REMOVED lines=8> */
.L_x_5916:
        /* <DEDUP_REMOVED lines=68> */
.L_x_5934:
        /* <DEDUP_REMOVED lines=84> */
.L_x_5967:
        /* <DEDUP_REMOVED lines=9> */
.L_x_5968:
[----:B------:R-:W-:Y:S04]  /*8c80*/  IADD3 R11, R11, -0x1, RZ ;  /* 0xffffffff0b0b7810 */ /* 0x000fe80007ffe0ff */
[----:B------:R-:W-:Y:S11]  /*8c90*/  ISETP.GT.AND P0, PT, R11, R52, PT ;  /* 0x000000340b00720c */ /* 0x000ff60003f04270 */
[----:B------:R-:W-:Y:S02]  /*8ca0*/  @!UPT UIADD3 URZ, URZ, URZ, URZ ;  /* 0x0000003f3f3ff290 */ /* 0x000fe4000fffe03f */
[----:B------:R-:W-:Y:S05]  /*8cb0*/  @P0 BRA `(.L_x_5969) ;  /* 0xffffff9c000c0947 */ /* 0x000fea000383ffff */
.L_x_5915:
        /* <DEDUP_REMOVED lines=9> */
[----:B------:R-:W1:Y:S01]  /*8d50*/  LDC.64 R2, c[0x0][0x300] ;  /* 0x0000c000ff027b82 */ /* 0x000e620000000a00 */
[----:B------:R-:W-:Y:S01]  /*8d60*/  IMAD.MOV.U32 R0, RZ, RZ, RZ ;  /* 0x000000ffff007224 */ /* 0x000fe200078e00ff */
[----:B------:R-:W5:Y:S01]  /*8d70*/  S2R R103, SR_CTAID.X ;  /* 0x0000000000677919 */ /* 0x000f620000002500 */
[----:B------:R-:W-:Y:S01]  /*8d80*/  ULDC.64 UR8, c[0x0][0x210] ;  /* 0x0000840000087ab9 */ /* 0x000fe20000000a00 */
[----:B-1----:R-:W-:-:S04]  /*8d90*/  ISETP.NE.U32.AND P0, PT, R2, RZ, PT ;  /* 0x000000ff0200720c */ /* 0x002fc80003f05070 */
[----:B------:R-:W-:Y:S02]  /*8da0*/  ISETP.NE.AND.EX P0, PT, R3, RZ, PT, P0 ;  /* 0x000000ff0300720c */ /* 0x000fe40003f05300 */
[----:B------:R-:W1:Y:S11]  /*8db0*/  LDC.64 R2, c[0x0][0x240] ;  /* 0x00009000ff027b82 */ /* 0x000e760000000a00 */
[----:B---3--:R-:W3:Y:S02]  /*8dc0*/  @P0 LDC.64 R6, c[0x0][0x300] ;  /* 0x0000c000ff060b82 */ /* 0x008ee40000000a00 */
[----:B---3--:R-:W-:-:S05]  /*8dd0*/  @P0 IMAD.WIDE R6, R181, 0x4, R6 ;  /* 0x00000004b5060825 */ /* 0x008fca00078e0206 */
[----:B------:R3:W2:Y:S01]  /*8de0*/  @P0 LDG.E R0, desc[UR6][R6.64] ;  /* 0x0000000606000981 */ /* 0x0006a2000c1e1900 */
[----:B-----5:R-:W-:Y:S01]  /*8df0*/  IMAD R53, R103, 0x40, R53 ;  /* 0x0000004067357824 */ /* 0x020fe200078e0235 */
[----:B------:R-:W-:Y:S01]  /*8e00*/  LEA R8, P0, R124, UR8, 0x1 ;  /* 0x000000087c087c11 */ /* 0x000fe2000f8008ff */
[----:B------:R-:W-:Y:S01]  /*8e10*/  IMAD.MOV.U32 R126, RZ, RZ, R124 ;  /* 0x000000ffff7e7224 */ /* 0x000fe200078e007c */
[----:B------:R-:W-:Y:S01]  /*8e20*/  ULDC.U8 UR10, c[0x0][0x3c3] ;  /* 0x0000f0c0000a7ab9 */ /* 0x000fe20000000000 */
[----:B-1----:R-:W-:Y:S01]  /*8e30*/  LEA R4, P2, R2, R124, 0x5 ;  /* 0x0000007c02047211 */ /* 0x002fe200078428ff */
[----:B------:R-:W-:Y:S01]  /*8e40*/  IMAD.SHL.U32 R22, R111, 0x10, RZ ;  /* 0x000000106f167824 */ /* 0x000fe200078e00ff */
[--C-:B------:R-:W-:Y:S01]  /*8e50*/  LEA.HI.X R9, R124, UR9, R127.reuse, 0x1, P0 ;  /* 0x000000097c097c11 */ /* 0x100fe200080f0c7f */
[----:B------:R-:W-:-:S04]  /*8e60*/  IMAD.WIDE.U32 R10, R2, 0x30, R126 ;  /* 0x00000030020a7825 */ /* 0x000fc800078e007e */
[----:B---3--:R-:W-:-:S04]  /*8e70*/  IMAD R6, R3, 0x30, RZ ;  /* 0x0000003003067824 */ /* 0x008fc800078e02ff */
[----:B------:R-:W-:Y:S02]  /*8e80*/  IMAD.IADD R6, R11, 0x1, R6 ;  /* 0x000000010b067824 */ /* 0x000fe400078e0206 */
[----:B--2---:R-:W-:-:S04]  /*8e90*/  IMAD.IADD R0, R53, 0x1, R0 ;  /* 0x0000000135007824 */ /* 0x004fc800078e0200 */
[----:B------:R-:W-:Y:S01]  /*8ea0*/  IMAD R21, R111, R0, RZ ;  /* 0x000000006f157224 */ /* 0x000fe200078e02ff */
[----:B------:R-:W-:-:S04]  /*8eb0*/  LEA R0, P3, R2, R124, 0x4 ;  /* 0x0000007c02007211 */ /* 0x000fc800078620ff */
[-C--:B----4-:R-:W-:Y:S02]  /*8ec0*/  IADD3 R13, P1, R110, R21.reuse, RZ ;  /* 0x000000156e0d7210 */ /* 0x090fe40007f3e0ff */
        /* <DEDUP_REMOVED lines=38> */
[----:B-----5:R-:W-:Y:S01]  /*9130*/  MOV R18, R10 ;  /* 0x0000000a00127202 */ /* 0x020fe20000000f00 */
[----:B------:R-:W-:Y:S02]  /*9140*/  HADD2.F32 R19, -RZ, R9.H1_H1 ;  /* 0x30000009ff137230 */ /* 0x000fe40000004100 */
[----:B------:R-:W-:Y:S02]  /*9150*/  HADD2.F32 R17, -RZ, R11.H1_H1 ;  /* 0x3000000bff117230 */ /* 0x000fe40000004100 */
[----:B------:R-:W-:-:S02]  /*9160*/  HADD2.F32 R20, -RZ, R9.H0_H0 ;  /* 0x20000009ff147230 */ /* 0x000fc40000004100 */
[----:B------:R-:W-:Y:S02]  /*9170*/  HADD2.F32 R16, -RZ, R11.H0_H0 ;  /* 0x2000000bff107230 */ /* 0x000fe40000004100 */
[----:B--2---:R-:W-:Y:S02]  /*9180*/  HADD2.F32 R10, -RZ, R4.H1_H1 ;  /* 0x30000004ff0a7230 */ /* 0x004fe40000004100 */
        /* <DEDUP_REMOVED lines=8> */
[----:B------:R-:W-:-:S02]  /*9210*/  HADD2.F32 R5, -RZ, R5.H0_H0 ;  /* 0x20000005ff057230 */ /* 0x000fc40000004100 */
[----:B------:R-:W-:Y:S01]  /*9220*/  FFMA.FTZ R10, R19, R15, R10 ;  /* 0x0000000f130a7223 */ /* 0x000fe2000001000a */
[-C--:B------:R-:W-:Y:S01]  /*9230*/  FFMA.FTZ R0, R17, R14.reuse, R0 ;  /* 0x0000000e11007223 */ /* 0x080fe20000010000 */
[--C-:B------:R-:W-:Y:S02]  /*9240*/  HADD2.F32 R15, -RZ, R8.reuse.H0_H0 ;  /* 0x20000008ff0f7230 */ /* 0x100fe40000004100 */
[----:B------:R-:W-:Y:S01]  /*9250*/  FFMA.FTZ R9, R16, R14, -R9 ;  /* 0x0000000e10097223 */ /* 0x000fe20000010809 */
[----:B------:R-:W-:Y:S01]  /*9260*/  HADD2.F32 R17, -RZ, R8.H1_H1 ;  /* 0x30000008ff117230 */ /* 0x000fe20000004100 */
[----:B------:R-:W-:Y:S01]  /*9270*/  F2FP.F16.F32.PACK_AB R10, R10, R11 ;  /* 0x0000000b0a0a723e */ /* 0x000fe200000000ff */
[--C-:B------:R-:W-:Y:S02]  /*9280*/  HADD2.F32 R8, -RZ, R18.reuse.H0_H0 ;  /* 0x20000012ff087230 */ /* 0x100fe40000004100 */
[----:B------:R-:W-:Y:S01]  /*9290*/  HADD2.F32 R18, -RZ, R18.H1_H1 ;  /* 0x30000012ff127230 */ /* 0x000fe20000004100 */
[----:B------:R-:W-:Y:S01]  /*92a0*/  F2FP.F16.F32.PACK_AB R11, R0, R9 ;  /* 0x00000009000b723e */ /* 0x000fe200000000ff */
[----:B------:R-:W-:Y:S01]  /*92b0*/  HADD2.F32 R4, -RZ, R4.H0_H0 ;  /* 0x20000004ff047230 */ /* 0x000fe20000004100 */
[----:B------:R-:W-:Y:S01]  /*92c0*/  MOV R9, R10 ;  /* 0x0000000a00097202 */ /* 0x000fe20000000f00 */
[----:B------:R-:W-:-:S02]  /*92d0*/  HADD2.F32 R7, -RZ, R7.H0_H0 ;  /* 0x20000007ff077230 */ /* 0x000fc40000004100 */
[-C--:B------:R-:W-:Y:S01]  /*92e0*/  FMUL.FTZ R19, R18, R5.reuse ;  /* 0x0000000512137220 */ /* 0x080fe20000410000 */
        /* <DEDUP_REMOVED lines=11> */
.L_x_5976:
[----:B------:R-:W-:Y:S05]  /*93a0*/  BSYNC B0 ;  /* 0x0000000000007941 */ /* 0x000fea0003800000 */
.L_x_5975:
[----:B-----5:R2:W-:Y:S02]  /*93b0*/  STS.128 [R183], R8 ;  /* 0x00000008b7007388 */ /* 0x0205e40000000c00 */
.L_x_5974:
[----:B------:R-:W-:Y:S05]  /*93c0*/  BSYNC B1 ;  /* 0x0000000000017941 */ /* 0x000fea0003800000 */
.L_x_5973:
        /* <DEDUP_REMOVED lines=26> */
[--C-:B------:R-:W-:Y:S01]  /*9570*/  HADD2.F32 R21, -RZ, R9.reuse.H0_H0 ;  /* 0x20000009ff157230 */ /* 0x100fe20000004100 */
[----:B------:R-:W-:Y:S01]  /*9580*/  MOV R19, R10 ;  /* 0x0000000a00137202 */ /* 0x000fe20000000f00 */
[----:B------:R-:W-:Y:S02]  /*9590*/  HADD2.F32 R20, -RZ, R9.H1_H1 ;  /* 0x30000009ff147230 */ /* 0x000fe40000004100 */
        /* <DEDUP_REMOVED lines=10> */
[-C--:B------:R-:W-:Y:S01]  /*9640*/  FFMA.FTZ R14, R21, R16.reuse, -R14 ;  /* 0x00000010150e7223 */ /* 0x080fe2000001080e */
[-C--:B------:R-:W-:Y:S01]  /*9650*/  FFMA.FTZ R10, R17, R15.reuse, -R10 ;  /* 0x0000000f110a7223 */ /* 0x080fe2000001080a */
[----:B------:R-:W-:Y:S01]  /*9660*/  FFMA.FTZ R11, R20, R16, R11 ;  /* 0x00000010140b7223 */ /* 0x000fe2000001000b */
[----:B------:R-:W-:Y:S01]  /*9670*/  FFMA.FTZ R9, R18, R15, R9 ;  /* 0x0000000f12097223 */ /* 0x000fe20000010009 */
[----:B------:R-:W-:-:S02]  /*9680*/  HADD2.F32 R4, -RZ, R4.H0_H0 ;  /* 0x20000004ff047230 */ /* 0x000fc40000004100 */
[----:B------:R-:W-:Y:S01]  /*9690*/  HADD2.F32 R5, -RZ, R5.H0_H0 ;  /* 0x20000005ff057230 */ /* 0x000fe20000004100 */
[----:B------:R-:W-:Y:S01]  /*96a0*/  F2FP.F16.F32.PACK_AB R14, R11, R14 ;  /* 0x0000000e0b0e723e */ /* 0x000fe200000000ff */
[--C-:B------:R-:W-:Y:S01]  /*96b0*/  HADD2.F32 R15, -RZ, R8.reuse.H0_H0 ;  /* 0x20000008ff0f7230 */ /* 0x100fe20000004100 */
[----:B------:R-:W-:Y:S01]  /*96c0*/  F2FP.F16.F32.PACK_AB R11, R9, R10 ;  /* 0x0000000a090b723e */ /* 0x000fe200000000ff */
[----:B------:R-:W-:Y:S01]  /*96d0*/  HADD2.F32 R17, -RZ, R8.H1_H1 ;  /* 0x30000008ff117230 */ /* 0x000fe20000004100 */
[----:B------:R-:W-:Y:S01]  /*96e0*/  MOV R9, R14 ;  /* 0x0000000e00097202 */ /* 0x000fe20000000f00 */
[--C-:B------:R-:W-:Y:S02]  /*96f0*/  HADD2.F32 R16, -RZ, R19.reuse.H1_H1 ;  /* 0x30000013ff107230 */ /* 0x100fe40000004100 */
        /* <DEDUP_REMOVED lines=13> */
.L_x_5980:
[----:B------:R-:W-:Y:S05]  /*97d0*/  BSYNC B0 ;  /* 0x0000000000007941 */ /* 0x000fea0003800000 */
.L_x_5979:
[----:B-----5:R4:W-:Y:S02]  /*97e0*/  STS.128 [R183+0x800], R8 ;  /* 0x00080008b7007388 */ /* 0x0209e40000000c00 */
.L_x_5978:
[----:B------:R-:W-:Y:S05]  /*97f0*/  BSYNC B1 ;  /* 0x0000000000017941 */ /* 0x000fea0003800000 */
.L_x_5977:
        /* <DEDUP_REMOVED lines=65> */
.L_x_5984:
[----:B------:R-:W-:Y:S05]  /*9c10*/  BSYNC B0 ;  /* 0x0000000000007941 */ /* 0x000fea0003800000 */
.L_x_5983:
[----:B-----5:R4:W-:Y:S02]  /*9c20*/  STS.128 [R183+0x1000], R8 ;  /* 0x00100008b7007388 */ /* 0x0209e40000000c00 */
.L_x_5982:
[----:B------:R-:W-:Y:S05]  /*9c30*/  BSYNC B1 ;  /* 0x0000000000017941 */ /* 0x000fea0003800000 */
.L_x_5981:
        /* <DEDUP_REMOVED lines=25> */
[--C-:B-----5:R-:W-:Y:S02]  /*9dd0*/  HADD2.F32 R13, -RZ, R27.reuse.H1_H1 ;  /* 0x3000001bff0d7230 */ /* 0x120fe40000004100 */
[----:B------:R-:W-:Y:S02]  /*9de0*/  HADD2.F32 R12, -RZ, R27.H0_H0 ;  /* 0x2000001bff0c7230 */ /* 0x000fe40000004100 */
[--C-:B------:R-:W-:Y:S02]  /*9df0*/  HADD2.F32 R15, -RZ, R25.reuse.H1_H1 ;  /* 0x30000019ff0f7230 */ /* 0x100fe40000004100 */
[----:B------:R-:W-:-:S02]  /*9e00*/  HADD2.F32 R14, -RZ, R25.H0_H0 ;  /* 0x20000019ff0e7230 */ /* 0x000fc40000004100 */
[----:B--2---:R-:W-:Y:S02]  /*9e10*/  HADD2.F32 R6, -RZ, R3.H1_H1 ;  /* 0x30000003ff067230 */ /* 0x004fe40000004100 */
[----:B----4-:R-:W-:Y:S02]  /*9e20*/  HADD2.F32 R8, -RZ, R2.H1_H1 ;  /* 0x30000002ff087230 */ /* 0x010fe40000004100 */
        /* <DEDUP_REMOVED lines=30> */
.L_x_5987:
[----:B------:R-:W-:Y:S05]  /*a010*/  BSYNC B0 ;  /* 0x0000000000007941 */ /* 0x000fea0003800000 */
.L_x_5986:
[----:B-----5:R2:W-:Y:S01]  /*a020*/  STS.128 [R183+0x1800], R24 ;  /* 0x00180018b7007388 */ /* 0x0205e20000000c00 */
[----:B------:R-:W-:Y:S05]  /*a030*/  BRA `(.L_x_5985) ;  /* 0x0000001c00787947 */ /* 0x000fea0003800000 */
.L_x_5972:
        /* <DEDUP_REMOVED lines=29> */
[----:B--2---:R-:W-:-:S04]  /*a210*/  IADD3 R9, P1, R0, R20, RZ ;  /* 0x0000001400097210 */ /* 0x004fc80007f3e0ff */
[----:B------:R-:W2:Y:S01]  /*a220*/  LDG.E.128 R4, desc[UR6][R6.64] ;  /* 0x0000000606047981 */ /* 0x000ea2000c1e1d00 */
[----:B------:R-:W-:Y:S02]  /*a230*/  LEA.HI.X.SX32 R0, R0, R21, 0x1, P1 ;  /* 0x0000001500007211 */ /* 0x000fe400008f0eff */
[----:B------:R-:W-:-:S04]  /*a240*/  LEA R8, P1, R9, UR8, 0x1 ;  /* 0x0000000809087c11 */ /* 0x000fc8000f8208ff */
[----:B------:R-:W-:-:S06]  /*a250*/  LEA.HI.X R9, R9, UR9, R0, 0x1, P1 ;  /* 0x0000000909097c11 */ /* 0x000fcc00088f0c00 */
[----:B------:R-:W4:Y:S01]  /*a260*/  LDG.E.128 R8, desc[UR6][R8.64] ;  /* 0x0000000608087981 */ /* 0x000f22000c1e1d00 */
[----:B---3--:R-:W-:Y:S02]  /*a270*/  HADD2.F32 R33, -RZ, R12.H0_H0 ;  /* 0x2000000cff217230 */ /* 0x008fe40000004100 */
[----:B------:R-:W-:Y:S02]  /*a280*/  HADD2.F32 R35, -RZ, R13.H0_H0 ;  /* 0x2000000dff237230 */ /* 0x000fe40000004100 */
[--C-:B--2---:R-:W-:Y:S02]  /*a290*/  HADD2.F32 R0, -RZ, R4.reuse.H0_H0 ;  /* 0x20000004ff007230 */ /* 0x104fe40000004100 */
        /* <DEDUP_REMOVED lines=57> */
.L_x_5991:
[----:B------:R-:W-:Y:S05]  /*a630*/  BSYNC B0 ;  /* 0x0000000000007941 */ /* 0x000fea0003800000 */
.L_x_5990:
[----:B-----5:R3:W-:Y:S02]  /*a640*/  STS.128 [R183], R16 ;  /* 0x00000010b7007388 */ /* 0x0207e40000000c00 */
.L_x_5989:
[----:B------:R-:W-:Y:S05]  /*a650*/  BSYNC B1 ;  /* 0x0000000000017941 */ /* 0x000fea0003800000 */
.L_x_5988:
        /* <DEDUP_REMOVED lines=17> */
[C---:B--2---:R-:W-:Y:S02]  /*a770*/  IADD3 R8, P1, R22.reuse, R20, RZ ;  /* 0x0000001416087210 */ /* 0x044fe40007f3e0ff */
        /* <DEDUP_REMOVED lines=80> */
.L_x_5995:
[----:B------:R-:W-:Y:S05]  /*ac80*/  BSYNC B0 ;  /* 0x0000000000007941 */ /* 0x000fea0003800000 */
.L_x_5994:
[----:B-----5:R1:W-:Y:S02]  /*ac90*/  STS.128 [R183+0x800], R16 ;  /* 0x00080010b7007388 */ /* 0x0203e40000000c00 */
.L_x_5993:
[----:B------:R-:W-:Y:S05]  /*aca0*/  BSYNC B1 ;  /* 0x0000000000017941 */ /* 0x000fea0003800000 */
.L_x_5992:
        /* <DEDUP_REMOVED lines=19> */
[C---:B--2---:R-:W-:Y:S02]  /*ade0*/  SHF.L.U32 R8, R111.reuse, 0x5, RZ ;  /* 0x000000056f087819 */ /* 0x044fe400000006ff */
[C---:B------:R-:W-:Y:S02]  /*adf0*/  @P0 IADD3 R4, -R111.reuse, RZ, RZ ;  /* 0x000000ff6f040210 */ /* 0x040fe40007ffe1ff */
[C---:B------:R-:W-:Y:S02]  /*ae00*/  IADD3 R9, P1, R8.reuse, R20, RZ ;  /* 0x0000001408097210 */ /* 0x040fe40007f3e0ff */
        /* <DEDUP_REMOVED lines=77> */
.L_x_5999:
[----:B------:R-:W-:Y:S05]  /*b2e0*/  BSYNC B0 ;  /* 0x0000000000007941 */ /* 0x000fea0003800000 */
.L_x_5998:
[----:B-----5:R3:W-:Y:S02]  /*b2f0*/  STS.128 [R183+0x1000], R16 ;  /* 0x00100010b7007388 */ /* 0x0207e40000000c00 */
.L_x_5997:
[----:B------:R-:W-:Y:S05]  /*b300*/  BSYNC B1 ;  /* 0x0000000000017941 */ /* 0x000fea0003800000 */
.L_x_5996:
        /* <DEDUP_REMOVED lines=22> */
[----:B---3--:R-:W-:Y:S01]  /*b470*/  IMAD.WIDE R24, R3, 0x2, R24 ;  /* 0x0000000203187825 */ /* 0x008fe200078e0218 */
[----:B------:R-:W-:-:S04]  /*b480*/  IADD3 R20, P1, R5, R20, RZ ;  /* 0x0000001405147210 */ /* 0x000fc80007f3e0ff */
[----:B------:R-:W-:Y:S01]  /*b490*/  LEA.HI.X.SX32 R21, R5, R21, 0x1, P1 ;  /* 0x0000001505157211 */ /* 0x000fe200008f0eff */
[----:B------:R-:W3:Y:S01]  /*b4a0*/  LDG.E.128 R24, desc[UR6][R24.64] ;  /* 0x0000000618187981 */ /* 0x000ee2000c1e1d00 */
[----:B------:R-:W-:-:S04]  /*b4b0*/  IADD3 R4, P1, R2, R20, RZ ;  /* 0x0000001402047210 */ /* 0x000fc80007f3e0ff */
[----:B------:R-:W-:Y:S02]  /*b4c0*/  LEA.HI.X.SX32 R5, R2, R21, 0x1, P1 ;  /* 0x0000001502057211 */ /* 0x000fe400008f0eff */
[C---:B------:R-:W-:Y:S02]  /*b4d0*/  LEA R6, P1, R4.reuse, UR8, 0x1 ;  /* 0x0000000804067c11 */ /* 0x040fe4000f8208ff */
[----:B------:R-:W-:Y:S02]  /*b4e0*/  MOV R2, RZ ;  /* 0x000000ff00027202 */ /* 0x000fe40000000f00 */
[----:B------:R-:W-:Y:S01]  /*b4f0*/  LEA.HI.X R7, R4, UR9, R5, 0x1, P1 ;  /* 0x0000000904077c11 */ /* 0x000fe200088f0c05 */
[----:B------:R-:W-:Y:S01]  /*b500*/  ULDC.64 UR8, c[0x0][0x358] ;  /* 0x0000d60000087ab9 */ /* 0x000fe20000000a00 */
[----:B------:R-:W-:-:S04]  /*b510*/  @P0 IADD3 R2, -R112, RZ, RZ ;  /* 0x000000ff70020210 */ /* 0x000fc80007ffe1ff */
[----:B------:R-:W4:Y:S01]  /*b520*/  LDG.E.128 R4, desc[UR6][R6.64] ;  /* 0x0000000606047981 */ /* 0x000f22000c1e1d00 */
[----:B------:R-:W-:-:S04]  /*b530*/  IADD3 R20, P1, R2, R20, RZ ;  /* 0x0000001402147210 */ /* 0x000fc80007f3e0ff */
[----:B------:R-:W-:Y:S02]  /*b540*/  LEA.HI.X.SX32 R21, R2, R21, 0x1, P1 ;  /* 0x0000001502157211 */ /* 0x000fe400008f0eff */
[----:B--2---:R-:W-:-:S04]  /*b550*/  LEA R8, P1, R20, UR8, 0x1 ;  /* 0x0000000814087c11 */ /* 0x004fc8000f8208ff */
[----:B------:R-:W-:-:S06]  /*b560*/  LEA.HI.X R9, R20, UR9, R21, 0x1, P1 ;  /* 0x0000000914097c11 */ /* 0x000fcc00088f0c15 */
[----:B------:R-:W2:Y:S01]  /*b570*/  LDG.E.128 R8, desc[UR6][R8.64] ;  /* 0x0000000608087981 */ /* 0x000ea2000c1e1d00 */
[--C-:B---3--:R-:W-:Y:S02]  /*b580*/  HADD2.F32 R19, -RZ, R24.reuse.H0_H0 ;  /* 0x20000018ff137230 */ /* 0x108fe40000004100 */
[--C-:B------:R-:W-:Y:S02]  /*b590*/  HADD2.F32 R20, -RZ, R25.reuse.H0_H0 ;  /* 0x20000019ff147230 */ /* 0x100fe40000004100 */
[----:B------:R-:W-:Y:S02]  /*b5a0*/  HADD2.F32 R21, -RZ, R24.H1_H1 ;  /* 0x30000018ff157230 */ /* 0x000fe40000004100 */
[----:B------:R-:W-:Y:S02]  /*b5b0*/  HADD2.F32 R24, -RZ, R25.H1_H1 ;  /* 0x30000019ff187230 */ /* 0x000fe40000004100 */
[----:B----4-:R-:W-:Y:S02]  /*b5c0*/  HADD2.F32 R2, -RZ, R4.H0_H0 ;  /* 0x20000004ff027230 */ /* 0x010fe40000004100 */
        /* <DEDUP_REMOVED lines=55> */
.L_x_6001:
[----:B------:R-:W-:Y:S05]  /*b940*/  BSYNC B0 ;  /* 0x0000000000007941 */ /* 0x000fea0003800000 */
.L_x_6000:
[----:B-----5:R1:W-:Y:S01]  /*b950*/  STS.128 [R183+0x1800], R12 ;  /* 0x0018000cb7007388 */ /* 0x0203e20000000c00 */
[----:B------:R-:W-:Y:S05]  /*b960*/  BRA `(.L_x_5985) ;  /* 0x00000004002c7947 */ /* 0x000fea0003800000 */
.L_x_5971:
        /* <DEDUP_REMOVED lines=22> */
.L_x_6003:
[----:B------:R-:W-:Y:S05]  /*bad0*/  BSYNC B0 ;  /* 0x0000000000007941 */ /* 0x000fea0003800000 */
.L_x_6002:
        /* <DEDUP_REMOVED lines=16> */
.L_x_6005:
[----:B------:R-:W-:Y:S05]  /*bbe0*/  BSYNC B0 ;  /* 0x0000000000007941 */ /* 0x000fea0003800000 */
.L_x_6004:
        /* <DEDUP_REMOVED lines=16> */
.L_x_6007:
[----:B------:R-:W-:Y:S05]  /*bcf0*/  BSYNC B0 ;  /* 0x0000000000007941 */ /* 0x000fea0003800000 */
.L_x_6006:
        /* <DEDUP_REMOVED lines=18> */
.L_x_5985:
[----:B------:R-:W-:Y:S05]  /*be20*/  BSYNC B2 ;  /* 0x0000000000027941 */ /* 0x000fea0003800000 */
.L_x_5970:
        /* <DEDUP_REMOVED lines=26> */
.L_x_6009:
[----:B------:R-:W-:Y:S05]  /*bfd0*/  BSYNC B0 ;  /* 0x0000000000007941 */ /* 0x000fea0003800000 */
.L_x_6008:
        /* <DEDUP_REMOVED lines=14> */
.L_x_6011:
[----:B------:R-:W-:Y:S05]  /*c0c0*/  BSYNC B0 ;  /* 0x0000000000007941 */ /* 0x000fea0003800000 */
.L_x_6010:
[----:B------:R-:W-:Y:S01]  /*c0d0*/  BSSY B0, `(.L_x_6012) ;  /* 0x000000f000007945 */ /* 0x000fe20003800000 */
[----:B------:R-:W-:Y:S02]  /*c0e0*/  ISETP.GE.AND P1, PT, R3, R7, PT ;  /* 0x000000070300720c */ /* 0x000fe40003f26270 */
[----:B------:R-:W-:Y:S01]  /*c0f0*/  LEA.HI R9, R51, R51, RZ, 0x1 ;  /* 0x0000003333097211 */ /* 0x000fe200078f08ff */
[----:B------:R-:W-:Y:S05]  /*c100*/  @P2 BRA `(.L_x_6013) ;  /* 0x00000000002c2947 */ /* 0x000fea0003800000 */
[----:B------:R-:W-:Y:S02]  /*c110*/  ULDC UR5, c[0x0][0x2d0] ;  /* 0x0000b40000057ab9 */ /* 0x000fe40000000800 */
[----:B------:R-:W-:-:S13]  /*c120*/  ISETP.GE.AND P0, PT, R100, UR5, PT ;  /* 0x0000000564007c0c */ /* 0x000fda000bf06270 */
[----:B------:R1:W-:Y:S01]  /*c130*/  @P0 STS.128 [R183+0x3000], RZ ;  /* 0x003000ffb7000388 */ /* 0x0003e20000000c00 */
[----:B------:R-:W-:Y:S05]  /*c140*/  @P0 BRA `(.L_x_6013) ;  /* 0x00000000001c0947 */ /* 0x000fea0003800000 */
[----:B-1----:R-:W1:Y:S02]  /*c150*/  LDC.64 R4, c[0x0][0x248] ;  /* 0x00009200ff047b82 */ /* 0x002e640000000a00 */
[----:B-1----:R-:W-:-:S04]  /*c160*/  LEA R12, P0, R4, R186, 0x6 ;  /* 0x000000ba040c7211 */ /* 0x002fc800078030ff */
[----:B------:R-:W-:-:S05]  /*c170*/  LEA.HI.X R13, R4, R187, R5, 0x6, P0 ;  /* 0x000000bb040d7211 */ /* 0x000fca00000f3405 */
[----:B------:R-:W-:Y:S01]  /*c180*/  @!PT LDS RZ, [RZ] ;  /* 0x00000000fffff984 */ /* 0x000fe20000000800 */
[----:B------:R-:W-:Y:S01]  /*c190*/  @!PT LDS RZ, [RZ] ;  /* 0x00000000fffff984 */ /* 0x000fe20000000800 */
[----:B------:R-:W-:Y:S01]  /*c1a0*/  @!PT LDS RZ, [RZ] ;  /* 0x00000000fffff984 */ /* 0x000fe20000000800 */
[----:B------:R1:W-:Y:S04]  /*c1b0*/  LDGSTS.E.BYPASS.LTC128B.128 [R183+0x3000], desc[UR6][R12.64] ;  /* 0x030000000cb77fae */ /* 0x0003e8000b901d46 */
.L_x_6013:
[----:B------:R-:W-:Y:S05]  /*c1c0*/  BSYNC B0 ;  /* 0x0000000000007941 */ /* 0x000fea0003800000 */
.L_x_6012:
[----:B------:R-:W-:Y:S04]  /*c1d0*/  BSSY B0, `(.L_x_6014) ;  /* 0x000000e000007945 */ /* 0x000fe80003800000 */
[----:B------:R-:W-:Y:S05]  /*c1e0*/  @P3 BRA `(.L_x_6015) ;  /* 0x0000000000303947 */ /* 0x000fea0003800000 */
[----:B------:R-:W-:Y:S02]  /*c1f0*/  ULDC UR5, c[0x0][0x2d0] ;  /* 0x0000b40000057ab9 */ /* 0x000fe40000000800 */
[----:B------:R-:W-:-:S13]  /*c200*/  ISETP.GE.AND P0, PT, R100, UR5, PT ;  /* 0x0000000564007c0c */ /* 0x000fda000bf06270 */
[----:B------:R1:W-:Y:S01]  /*c210*/  @P0 STS.128 [R183+0x3800], RZ ;  /* 0x003800ffb7000388 */ /* 0x0003e20000000c00 */
[----:B------:R-:W-:Y:S05]  /*c220*/  @P0 BRA `(.L_x_6015) ;  /* 0x0000000000200947 */ /* 0x000fea0003800000 */
[----:B-1----:R-:W1:Y:S02]  /*c230*/  LDC.64 R4, c[0x0][0x248] ;  /* 0x00009200ff047b82 */ /* 0x002e640000000a00 */
[----:B-1----:R-:W-:-:S04]  /*c240*/  IMAD.WIDE.U32 R12, R4, 0x60, R186 ;  /* 0x00000060040c7825 */ /* 0x002fc800078e00ba */
[----:B------:R-:W-:-:S05]  /*c250*/  IMAD R5, R5, 0x60, RZ ;  /* 0x0000006005057824 */ /* 0x000fca00078e02ff */
[----:B------:R-:W-:-:S05]  /*c260*/  IADD3 R13, R5, R13, RZ ;  /* 0x0000000d050d7210 */ /* 0x000fca0007ffe0ff */
[----:B------:R-:W-:Y:S01]  /*c270*/  @!PT LDS RZ, [RZ] ;  /* 0x00000000fffff984 */ /* 0x000fe20000000800 */
[----:B------:R-:W-:Y:S01]  /*c280*/  @!PT LDS RZ, [RZ] ;  /* 0x00000000fffff984 */ /* 0x000fe20000000800 */
[----:B------:R-:W-:Y:S01]  /*c290*/  @!PT LDS RZ, [RZ] ;  /* 0x00000000fffff984 */ /* 0x000fe20000000800 */
[----:B------:R1:W-:Y:S02]  /*c2a0*/  LDGSTS.E.BYPASS.LTC128B.128 [R183+0x3800], desc[UR6][R12.64] ;  /* 0x038000000cb77fae */ /* 0x0003e4000b901d46 */
.L_x_6015:
[----:B------:R-:W-:Y:S05]  /*c2b0*/  BSYNC B0 ;  /* 0x0000000000007941 */ /* 0x000fea0003800000 */
.L_x_6014:
[----:B------:R-:W-:Y:S04]  /*c2c0*/  BSSY B0, `(.L_x_6016) ;  /* 0x000000d000007945 */ /* 0x000fe80003800000 */
        /* <DEDUP_REMOVED lines=12> */
.L_x_6017:
[----:B------:R-:W-:Y:S05]  /*c390*/  BSYNC B0 ;  /* 0x0000000000007941 */ /* 0x000fea0003800000 */
.L_x_6016:
        /* <DEDUP_REMOVED lines=14> */
.L_x_6019:
[----:B------:R-:W-:Y:S05]  /*c480*/  BSYNC B0 ;  /* 0x0000000000007941 */ /* 0x000fea0003800000 */
.L_x_6018:
        /* <DEDUP_REMOVED lines=14> */
.L_x_6021:
[----:B------:R-:W-:Y:S05]  /*c570*/  BSYNC B0 ;  /* 0x0000000000007941 */ /* 0x000fea0003800000 */
.L_x_6020:
        /* <DEDUP_REMOVED lines=14> */
.L_x_6023:
[----:B------:R-:W-:Y:S05]  /*c660*/  BSYNC B0 ;  /* 0x0000000000007941 */ /* 0x000fea0003800000 */
.L_x_6022:
[----:B------:R-:W0:Y:S01]  /*c670*/  LDGDEPBAR ;  /* 0x00000000000079af */ /* 0x000e220000000000 */
[----:B------:R-:W-:Y:S01]  /*c680*/  ISETP.GE.AND P0, PT, R128, R7, PT ;  /* 0x000000078000720c */ /* 0x000fe20003f06270 */
[----:B------:R-:W-:Y:S01]  /*c690*/  ULDC.64 UR10, c[0x0][0x220] ;  /* 0x00008800000a7ab9 */ /* 0x000fe20000000a00 */
[----:B-1----:R-:W-:Y:S01]  /*c6a0*/  LOP3.LUT R4, R9, 0xfffffffe, RZ, 0xc0, !PT ;  /* 0xfffffffe09047812 */ /* 0x002fe200078ec0ff */
[----:B------:R-:W-:Y:S01]  /*c6b0*/  BSSY B0, `(.L_x_6024) ;  /* 0x000001a000007945 */ /* 0x000fe20003800000 */
[C---:B------:R-:W-:Y:S01]  /*c6c0*/  LEA R148, P1, R116.reuse, UR10, 0x1 ;  /* 0x0000000a74947c11 */ /* 0x040fe2000f8208ff */
[----:B------:R-:W-:Y:S01]  /*c6d0*/  IMAD.SHL.U32 R132, R113, 0x40, RZ ;  /* 0x0000004071847824 */ /* 0x000fe200078e00ff */
[----:B------:R-:W-:Y:S01]  /*c6e0*/  SHF.R.S32.HI R5, RZ, 0x1f, R102 ;  /* 0x0000001fff057819 */ /* 0x000fe20000011466 */
[----:B------:R-:W-:Y:S01]  /*c6f0*/  IMAD.IADD R173, R51, 0x1, -R4 ;  /* 0x0000000133ad7824 */ /* 0x000fe200078e0a04 */
[----:B------:R-:W-:Y:S02]  /*c700*/  LEA.HI.X R149, R116, UR11, R119, 0x1, P1 ;  /* 0x0000000b74957c11 */ /* 0x000fe400088f0c77 */
[----:B------:R-:W-:-:S02]  /*c710*/  LEA.HI R4, R5, R102, RZ, 0x3 ;  /* 0x0000006605047211 */ /* 0x000fc400078f18ff */
[-C--:B------:R-:W-:Y:S02]  /*c720*/  ISETP.GE.AND P1, PT, R8, R7.reuse, PT ;  /* 0x000000070800720c */ /* 0x080fe40003f26270 */
[-C--:B------:R-:W-:Y:S02]  /*c730*/  ISETP.GE.AND P2, PT, R0, R7.reuse, PT ;  /* 0x000000070000720c */ /* 0x080fe40003f46270 */
[-C--:B------:R-:W-:Y:S02]  /*c740*/  ISETP.GE.AND P3, PT, R22, R7.reuse, PT ;  /* 0x000000071600720c */ /* 0x080fe40003f66270 */
[-C--:B------:R-:W-:Y:S02]  /*c750*/  ISETP.GE.AND P4, PT, R16, R7.reuse, PT ;  /* 0x000000071000720c */ /* 0x080fe40003f86270 */
[----:B------:R-:W-:Y:S02]  /*c760*/  ISETP.GE.AND P6, PT, R10, R7, PT ;  /* 0x000000070a00720c */ /* 0x000fe40003fc6270 */
[----:B------:R-:W-:Y:S01]  /*c770*/  LOP3.LUT R9, R4, 0xfffffff8, RZ, 0xc0, !PT ;  /* 0xfffffff804097812 */ /* 0x000fe200078ec0ff */
[----:B------:R-:W-:-:S04]  /*c780*/  DEPBAR.LE SB0, 0x0 ;  /* 0x000080000000791a */ /* 0x000fc80000000000 */
[----:B------:R-:W-:Y:S01]  /*c790*/  BAR.SYNC.DEFER_BLOCKING 0x0 ;  /* 0x0000000000007b1d */ /* 0x000fe20000010000 */
[----:B------:R-:W-:-:S05]  /*c7a0*/  P2R R8, PR, RZ, 0x2 ;  /* 0x00000002ff087803 */ /* 0x000fca0000000000 */
[----:B------:R1:W-:Y:S01]  /*c7b0*/  @P0 STS.128 [R183+0x6000], RZ ;  /* 0x006000ffb7000388 */ /* 0x0003e20000000c00 */
[----:B------:R-:W-:Y:S05]  /*c7c0*/  @P0 BRA `(.L_x_6025) ;  /* 0x0000000000200947 */ /* 0x000fea0003800000 */
        /* <DEDUP_REMOVED lines=8> */
.L_x_6025:
[----:B------:R-:W-:Y:S05]  /*c850*/  BSYNC B0 ;  /* 0x0000000000007941 */ /* 0x000fea0003800000 */
.L_x_6024:
[----:B------:R1:W-:Y:S01]  /*c860*/  @P2 STS.128 [R183+0x6800], RZ ;  /* 0x006800ffb7002388 */ /* 0x0003e20000000c00 */
[----:B------:R-:W-:Y:S01]  /*c870*/  IMAD.IADD R0, R102, 0x1, -R9 ;  /* 0x0000000166007824 */ /* 0x000fe200078e0a09 */
[----:B------:R-:W-:Y:S01]  /*c880*/  ISETP.GE.AND P5, PT, R6, R7, PT ;  /* 0x000000070600720c */ /* 0x000fe20003fa6270 */
[----:B------:R-:W-:Y:S01]  /*c890*/  IMAD.SHL.U32 R6, R50, 0x40, RZ ;  /* 0x0000004032067824 */ /* 0x000fe200078e00ff */
[----:B------:R-:W-:Y:S01]  /*c8a0*/  SHF.R.S32.HI R4, RZ, 0x3, R4 ;  /* 0x00000003ff047819 */ /* 0x000fe20000011404 */
[----:B------:R-:W-:Y:S01]  /*c8b0*/  IMAD.SHL.U32 R9, R0, 0x40, RZ ;  /* 0x0000004000097824 */ /* 0x000fe200078e00ff */
[----:B------:R-:W-:Y:S01]  /*c8c0*/  LEA.HI R134, R5, R102, RZ, 0x5 ;  /* 0x0000006605867211 */ /* 0x000fe200078f28ff */
[----:B------:R-:W-:Y:S01]  /*c8d0*/  IMAD.SHL.U32 R51, R173, 0x8, RZ ;  /* 0x00000008ad337824 */ /* 0x000fe200078e00ff */
[----:B------:R-:W-:Y:S01]  /*c8e0*/  LOP3.LUT R6, R6, 0x1c0, RZ, 0xc0, !PT ;  /* 0x000001c006067812 */ /* 0x000fe200078ec0ff */
[----:B------:R-:W-:Y:S01]  /*c8f0*/  IMAD.SHL.U32 R4, R4, 0x8, RZ ;  /* 0x0000000804047824 */ /* 0x000fe200078e00ff */
[----:B------:R-:W-:Y:S01]  /*c900*/  LOP3.LUT R9, R9, 0x1c0, RZ, 0xc0, !PT ;  /* 0x000001c009097812 */ /* 0x000fe200078ec0ff */
[----:B------:R-:W-:Y:S01]  /*c910*/  BSSY B0, `(.L_x_6026) ;  /* 0x0000015000007945 */ /* 0x000fe20003800000 */
[----:B------:R-:W-:-:S02]  /*c920*/  LOP3.LUT R132, R132, 0xfffffe00, RZ, 0xc0, !PT ;  /* 0xfffffe0084847812 */ /* 0x000fc400078ec0ff */
[----:B------:R-:W-:Y:S02]  /*c930*/  LOP3.LUT R51, R6, 0x8, R51, 0xf8, !PT ;  /* 0x0000000806337812 */ /* 0x000fe400078ef833 */
[----:B------:R-:W-:Y:S02]  /*c940*/  SHF.R.S32.HI R133, RZ, 0x5, R134 ;  /* 0x00000005ff857819 */ /* 0x000fe40000011486 */
[----:B------:R-:W-:Y:S02]  /*c950*/  SHF.R.U32.HI R6, RZ, 0x3, R6 ;  /* 0x00000003ff067819 */ /* 0x000fe40000011606 */
[----:B------:R-:W-:Y:S01]  /*c960*/  LOP3.LUT R4, R9, 0x8, R4, 0xf8, !PT ;  /* 0x0000000809047812 */ /* 0x000fe200078ef804 */
[----:B------:R-:W-:Y:S01]  /*c970*/  IMAD R174, R133, 0x400, R132 ;  /* 0x0000040085ae7824 */ /* 0x000fe200078e0284 */
[----:B------:R-:W-:Y:S02]  /*c980*/  SHF.R.U32.HI R5, RZ, 0x3, R9 ;  /* 0x00000003ff057819 */ /* 0x000fe40000011609 */
        /* <DEDUP_REMOVED lines=13> */
.L_x_6027:
[----:B------:R-:W-:Y:S05]  /*ca60*/  BSYNC B0 ;  /* 0x0000000000007941 */ /* 0x000fea0003800000 */
.L_x_6026:
[----:B------:R1:W-:Y:S01]  /*ca70*/  @P3 STS.128 [R183+0x7000], RZ ;  /* 0x007000ffb7003388 */ /* 0x0003e20000000c00 */
[----:B------:R-:W-:Y:S01]  /*ca80*/  IMAD.IADD R174, R51, 0x1, R174 ;  /* 0x0000000133ae7824 */ /* 0x000fe200078e02ae */
[----:B------:R-:W-:Y:S01]  /*ca90*/  BSSY B0, `(.L_x_6028) ;  /* 0x0000011000007945 */ /* 0x000fe20003800000 */
[----:B------:R-:W-:Y:S01]  /*caa0*/  IMAD R173, R173, 0x200, R4 ;  /* 0x00000200adad7824 */ /* 0x000fe200078e0204 */
        /* <DEDUP_REMOVED lines=15> */
.L_x_6029:
[----:B------:R-:W-:Y:S05]  /*cba0*/  BSYNC B0 ;  /* 0x0000000000007941 */ /* 0x000fea0003800000 */
.L_x_6028:
        /* <DEDUP_REMOVED lines=15> */
.L_x_6031:
[----:B------:R-:W-:Y:S05]  /*cca0*/  BSYNC B0 ;  /* 0x0000000000007941 */ /* 0x000fea0003800000 */
.L_x_6030:
        /* <DEDUP_REMOVED lines=14> */
.L_x_6033:
[----:B------:R-:W-:Y:S05]  /*cd90*/  BSYNC B0 ;  /* 0x0000000000007941 */ /* 0x000fea0003800000 */
.L_x_6032:
        /* <DEDUP_REMOVED lines=16> */
.L_x_6035:
[----:B------:R-:W-:Y:S05]  /*cea0*/  BSYNC B0 ;  /* 0x0000000000007941 */ /* 0x000fea0003800000 */
.L_x_6034:
        /* <DEDUP_REMOVED lines=15> */
.L_x_6037:
[----:B------:R-:W-:Y:S05]  /*cfa0*/  BSYNC B0 ;  /* 0x0000000000007941 */ /* 0x000fea0003800000 */
.L_x_6036:
        /* <DEDUP_REMOVED lines=15> */
.L_x_6039:
[----:B------:R-:W-:Y:S05]  /*d0a0*/  BSYNC B0 ;  /* 0x0000000000007941 */ /* 0x000fea0003800000 */
.L_x_6038:
[----:B------:R-:W-:Y:S01]  /*d0b0*/  LDSM.16.M88.4 R28, [R174] ;  /* 0x00000000ae1c783b */ /* 0x000fe20000000200 */
[----:B------:R-:W-:Y:S01]  /*d0c0*/  R2P PR, R0, 0x6 ;  /* 0x0000000600007804 */ /* 0x000fe20000000000 */
[----:B------:R-:W-:Y:S01]  /*d0d0*/  IMAD.MOV.U32 R0, RZ, RZ, 0x20 ;  /* 0x00000020ff007424 */ /* 0x000fe200078e00ff */
[----:B------:R-:W-:Y:S01]  /*d0e0*/  LOP3.LUT P0, RZ, R50, 0x2, RZ, 0xc0, !PT ;  /* 0x0000000232ff7812 */ /* 0x000fe2000780c0ff */
[----:B------:R-:W5:Y:S01]  /*d0f0*/  LDSM.16.M88.4 R84, [R173+0x2000] ;  /* 0x00200000ad54783b */ /* 0x000f620000000200 */
[C---:B------:R-:W-:Y:S01]  /*d100*/  VIADD R170, R173.reuse, 0x2040 ;  /* 0x00002040adaa7836 */ /* 0x040fe20000000000 */
[----:B------:R-:W-:Y:S01]  /*d110*/  ULDC UR5, c[0x0][0x398] ;  /* 0x0000e60000057ab9 */ /* 0x000fe20000000800 */
[C---:B------:R-:W-:Y:S01]  /*d120*/  SEL R3, R0.reuse, 0xffffffe0, !P0 ;  /* 0xffffffe000037807 */ /* 0x040fe20004000000 */
[----:B------:R-:W2:Y:S01]  /*d130*/  LDSM.16.M88.4 R76, [R173+0x2800] ;  /* 0x00280000ad4c783b */ /* 0x000ea20000000200 */
[----:B------:R-:W-:Y:S02]  /*d140*/  SEL R0, R0, 0xffffffe0, !P1 ;  /* 0xffffffe000007807 */ /* 0x000fe40004800000 */
[----:B------:R-:W-:Y:S01]  /*d150*/  LOP3.LUT P0, RZ, R50, 0x4, RZ, 0xc0, !PT ;  /* 0x0000000432ff7812 */ /* 0x000fe2000780c0ff */
[----:B------:R-:W-:Y:S01]  /*d160*/  IMAD.IADD R172, R174, 0x1, R3 ;  /* 0x00000001aeac7824 */ /* 0x000fe200078e0203 */
[----:B------:R-:W3:Y:S01]  /*d170*/  LDSM.16.M88.4 R12, [R173+0x5800] ;  /* 0x00580000ad0c783b */ /* 0x000ee20000000200 */
[----:B------:R-:W-:-:S03]  /*d180*/  IMAD.IADD R167, R173, 0x1, R0 ;  /* 0x00000001ada77824 */ /* 0x000fc600078e0200 */
[----:B------:R-:W-:Y:S04]  /*d190*/  LDSM.16.M88.4 R64, [R172] ;  /* 0x00000000ac40783b */ /* 0x000fe80000000200 */
[----:B-1----:R-:W1:Y:S04]  /*d1a0*/  LDSM.16.M88.4 R4, [R167+0x2000] ;  /* 0x00200000a704783b */ /* 0x002e680000000200 */
        /* <DEDUP_REMOVED lines=8> */
[C---:B--2---:R-:W-:Y:S03]  /*d230*/  HMMA.16816.F32 R80, R28.reuse, R76, RZ ;  /* 0x0000004c1c50723c */ /* 0x044fe600000018ff */
[----:B------:R-:W2:Y:S03]  /*d240*/  LDSM.16.M88.4 R16, [R167+0x3800] ;  /* 0x00380000a710783b */ /* 0x000ea60000000200 */
[C---:B------:R-:W-:Y:S01]  /*d250*/  HMMA.16816.F32 R76, R28.reuse, R78, RZ ;  /* 0x0000004e1c4c723c */ /* 0x040fe200000018ff */
[----:B------:R-:W-:Y:S04]  /*d260*/  LDSM.16.M88.4 R124, [R167+0x4000] ;  /* 0x00400000a77c783b */ /* 0x000fe80000000200 */
[----:B------:R-:W-:Y:S01]  /*d270*/  LDSM.16.M88.4 R112, [R167+0x4800] ;  /* 0x00480000a770783b */ /* 0x000fe20000000200 */
[----:B---3--:R-:W-:Y:S03]  /*d280*/  HMMA.16816.F32 R32, R28, R12, RZ ;  /* 0x0000000c1c20723c */ /* 0x008fe600000018ff */
[----:B------:R-:W-:Y:S03]  /*d290*/  LDSM.16.M88.4 R108, [R167+0x5000] ;  /* 0x00500000a76c783b */ /* 0x000fe60000000200 */
[----:B-1----:R-:W-:Y:S01]  /*d2a0*/  HMMA.16816.F32 R88, R64, R4, R88 ;  /* 0x000000044058723c */ /* 0x002fe20000001858 */
[----:B------:R-:W-:Y:S01]  /*d2b0*/  IMAD.MOV.U32 R12, RZ, RZ, 0x40 ;  /* 0x00000040ff0c7424 */ /* 0x000fe200078e00ff */
[----:B------:R-:W-:Y:S04]  /*d2c0*/  LDSM.16.M88.4 R104, [R167+0x5800] ;  /* 0x00580000a768783b */ /* 0x000fe80000000200 */
[C---:B----4-:R-:W-:Y:S01]  /*d2d0*/  HMMA.16816.F32 R72, R28.reuse, R24, RZ ;  /* 0x000000181c48723c */ /* 0x050fe200000018ff */
[----:B------:R-:W-:Y:S01]  /*d2e0*/  SEL R5, R12, 0xffffffc0, !P0 ;  /* 0xffffffc00c057807 */ /* 0x000fe20004000000 */
[----:B------:R-:W-:Y:S01]  /*d2f0*/  VIADD R4, R173, 0x2000 ;  /* 0x00002000ad047836 */ /* 0x000fe20000000000 */
[----:B------:R-:W0:Y:S03]  /*d300*/  LDGDEPBAR ;  /* 0x00000000000079af */ /* 0x000e260000000000 */
[----:B------:R-:W-:Y:S01]  /*d310*/  IMAD.IADD R171, R174, 0x1, R5 ;  /* 0x00000001aeab7824 */ /* 0x000fe200078e0205 */
[----:B------:R-:W-:Y:S01]  /*d320*/  HMMA.16816.F32 R8, R28, R20, RZ ;  /* 0x000000141c08723c */ /* 0x000fe200000018ff */
[----:B------:R-:W-:-:S02]  /*d330*/  @P2 VIADD R170, R4, 0xffffffc0 ;  /* 0xffffffc004aa2836 */ /* 0x000fc40000000000 */
[----:B------:R-:W-:Y:S02]  /*d340*/  IMAD.IADD R169, R3, 0x1, R171 ;  /* 0x0000000103a97824 */ /* 0x000fe400078e02ab */
[----:B------:R-:W-:Y:S01]  /*d350*/  IMAD.IADD R156, R0, 0x1, R170 ;  /* 0x00000001009c7824 */ /* 0x000fe200078e02aa */
[C---:B------:R-:W-:Y:S01]  /*d360*/  HMMA.16816.F32 R60, R28.reuse, R56, RZ ;  /* 0x000000381c3c723c */ /* 0x040fe200000018ff */
[----:B------:R-:W-:Y:S01]  /*d370*/  LDSM.16.M88.4 R96, [R170] ;  /* 0x00000000aa60783b */ /* 0x000fe20000000200 */
[C---:B------:R-:W-:Y:S02]  /*d380*/  VIADD R163, R170.reuse, 0x800 ;  /* 0x00000800aaa37836 */ /* 0x040fe40000000000 */
[C---:B------:R-:W-:Y:S01]  /*d390*/  VIADD R162, R170.reuse, 0x1000 ;  /* 0x00001000aaa27836 */ /* 0x040fe20000000000 */
[----:B------:R-:W-:Y:S01]  /*d3a0*/  LDSM.16.M88.4 R128, [R170+0x1000] ;  /* 0x00100000aa80783b */ /* 0x000fe20000000200 */
[----:B------:R-:W-:Y:S01]  /*d3b0*/  HMMA.16816.F32 R52, R28, R44, RZ ;  /* 0x0000002c1c34723c */ /* 0x000fe200000018ff */
[----:B------:R-:W-:-:S02]  /*d3c0*/  VIADD R161, R170, 0x1800 ;  /* 0x00001800aaa17836 */ /* 0x000fc40000000000 */
[C---:B------:R-:W-:Y:S02]  /*d3d0*/  VIADD R160, R170.reuse, 0x2000 ;  /* 0x00002000aaa07836 */ /* 0x040fe40000000000 */
        /* <DEDUP_REMOVED lines=10> */
[----:B------:R-:W-:Y:S01]  /*d480*/  HMMA.16816.F32 R28, R28, R14, RZ ;  /* 0x0000000e1c1c723c */ /* 0x000fe200000018ff */
[----:B------:R-:W1:Y:S05]  /*d490*/  LDSM.16.M88.4 R12, [R171] ;  /* 0x00000000ab0c783b */ /* 0x000e6a0000000200 */
[C---:B-----5:R-:W-:Y:S06]  /*d4a0*/  HMMA.16816.F32 R80, R64.reuse, R92, R80 ;  /* 0x0000005c4050723c */ /* 0x060fec0000001850 */
[C---:B------:R-:W-:Y:S01]  /*d4b0*/  HMMA.16816.F32 R76, R64.reuse, R94, R76 ;  /* 0x0000005e404c723c */ /* 0x040fe2000000184c */
[----:B------:R-:W3:Y:S05]  /*d4c0*/  LDSM.16.M88.4 R92, [R170+0x800] ;  /* 0x00080000aa5c783b */ /* 0x000eea0000000200 */
[C---:B------:R-:W-:Y:S06]  /*d4d0*/  HMMA.16816.F32 R84, R64.reuse, R6, R84 ;  /* 0x000000064054723c */ /* 0x040fec0000001854 */
[----:B------:R-:W-:Y:S01]  /*d4e0*/  HMMA.16816.F32 R72, R64, R68, R72 ;  /* 0x000000444048723c */ /* 0x000fe20000001848 */
[----:B------:R-:W-:-:S05]  /*d4f0*/  LOP3.LUT R7, R134, 0xffffffe0, RZ, 0xc0, !PT ;  /* 0xffffffe086077812 */ /* 0x000fca00078ec0ff */
[----:B------:R-:W-:Y:S01]  /*d500*/  HMMA.16816.F32 R24, R64, R70, R24 ;  /* 0x000000464018723c */ /* 0x000fe20000001818 */
[----:B------:R-:W-:Y:S01]  /*d510*/  LDSM.16.M88.4 R68, [R156] ;  /* 0x000000009c44783b */ /* 0x000fe20000000200 */
[----:B------:R-:W-:-:S04]  /*d520*/  IMAD.IADD R7, R102, 0x1, -R7 ;  /* 0x0000000166077824 */ /* 0x000fc800078e0a07 */
[----:B--2---:R-:W-:Y:S01]  /*d530*/  HMMA.16816.F32 R8, R64, R16, R8 ;  /* 0x000000104008723c */ /* 0x004fe20000001808 */
[----:B------:R-:W-:-:S04]  /*d540*/  SHF.R.S32.HI R0, RZ, 0x1f, R7 ;  /* 0x0000001fff007819 */ /* 0x000fc80000011407 */
[----:B------:R-:W-:Y:S01]  /*d550*/  LEA.HI R189, R0, R7, RZ, 0x2 ;  /* 0x0000000700bd7211 */ /* 0x000fe200078f10ff */
[----:B------:R-:W-:Y:S01]  /*d560*/  HMMA.16816.F32 R20, R64, R18, R20 ;  /* 0x000000124014723c */ /* 0x000fe20000001814 */
[----:B------:R-:W2:Y:S01]  /*d570*/  LDSM.16.M88.4 R16, [R169] ;  /* 0x00000000a910783b */ /* 0x000ea20000000200 */
[----:B------:R-:W-:Y:S01]  /*d580*/  IMAD R0, R103, 0x4, R133 ;  /* 0x0000000467007824 */ /* 0x000fe200078e0285 */
[----:B------:R-:W-:Y:S01]  /*d590*/  SHF.R.S32.HI R189, RZ, 0x2, R189 ;  /* 0x00000002ffbd7819 */ /* 0x000fe200000114bd */
[----:B------:R-:W-:Y:S02]  /*d5a0*/  IMAD.SHL.U32 R7, R102, 0x2, RZ ;  /* 0x0000000266077824 */ /* 0x000fe400078e00ff */
[----:B-1----:R-:W-:Y:S03]  /*d5b0*/  HMMA.16816.F32 R88, R12, R96, R88 ;  /* 0x000000600c58723c */ /* 0x002fe60000001858 */
[----:B------:R-:W-:-:S03]  /*d5c0*/  LOP3.LUT R7, R7, 0x6, RZ, 0xc0, !PT ;  /* 0x0000000607077812 */ /* 0x000fc600078ec0ff */
        /* <DEDUP_REMOVED lines=8> */
[----:B------:R-:W1:Y:S04]  /*d650*/  LDSM.16.M88.4 R64, [R156+0x800] ;  /* 0x000800009c40783b */ /* 0x000e680000000200 */
[----:B------:R-:W-:Y:S01]  /*d660*/  LDSM.16.M88.4 R104, [R170+0x2000] ;  /* 0x00200000aa68783b */ /* 0x000fe20000000200 */
[C---:B------:R-:W-:Y:S03]  /*d670*/  HMMA.16816.F32 R84, R12.reuse, R98, R84 ;  /* 0x000000620c54723c */ /* 0x040fe60000001854 */
[----:B------:R-:W-:Y:S03]  /*d680*/  LDSM.16.M88.4 R96, [R156+0x1000] ;  /* 0x001000009c60783b */ /* 0x000fe60000000200 */
[C---:B---3--:R-:W-:Y:S06]  /*d690*/  HMMA.16816.F32 R80, R12.reuse, R92, R80 ;  /* 0x0000005c0c50723c */ /* 0x048fec0000001850 */
[----:B------:R-:W-:Y:S01]  /*d6a0*/  HMMA.16816.F32 R76, R12, R94, R76 ;  /* 0x0000005e0c4c723c */ /* 0x000fe2000000184c */
[----:B------:R-:W3:Y:S05]  /*d6b0*/  LDSM.16.M88.4 R92, [R170+0x1800] ;  /* 0x00180000aa5c783b */ /* 0x000eea0000000200 */
[----:B--2---:R-:W-:Y:S06]  /*d6c0*/  HMMA.16816.F32 R88, R16, R68, R88 ;  /* 0x000000441058723c */ /* 0x004fec0000001858 */
[----:B------:R-:W-:Y:S01]  /*d6d0*/  HMMA.16816.F32 R72, R12, R128, R72 ;  /* 0x000000800c48723c */ /* 0x000fe20000001848 */
[----:B------:R-:W-:-:S02]  /*d6e0*/  IMAD.U32 R69, R0, 0x10, R189 ;  /* 0x0000001000457824 */ /* 0x000fc400078e00bd */
[----:B------:R-:W-:-:S03]  /*d6f0*/  IMAD.IADD R0, R2, 0x1, R7 ;  /* 0x0000000102007824 */ /* 0x000fc600078e0207 */
[----:B------:R-:W-:Y:S01]  /*d700*/  HMMA.16816.F32 R24, R12, R130, R24 ;  /* 0x000000820c18723c */ /* 0x000fe20000001818 */
[----:B------:R-:W-:Y:S01]  /*d710*/  IADD3 R4, -R180, 0x1, R69 ;  /* 0x00000001b4047810 */ /* 0x000fe20007ffe145 */
[C---:B------:R-:W-:Y:S02]  /*d720*/  VIADD R6, R0.reuse, 0x1 ;  /* 0x0000000100067836 */ /* 0x040fe40000000000 */
[----:B------:R-:W-:Y:S01]  /*d730*/  VIADD R50, R0, 0x9 ;  /* 0x0000000900327836 */ /* 0x000fe20000000000 */
[--C-:B------:R-:W-:Y:S01]  /*d740*/  IADD3 R4, R4, UR5, R49.reuse ;  /* 0x0000000504047c10 */ /* 0x100fe2000fffe031 */
[C---:B------:R-:W-:Y:S01]  /*d750*/  HMMA.16816.F32 R84, R16.reuse, R70, R84 ;  /* 0x000000461054723c */ /* 0x040fe20000001854 */
[----:B------:R-:W2:Y:S01]  /*d760*/  LDSM.16.M88.4 R68, [R156+0x1800] ;  /* 0x001800009c44783b */ /* 0x000ea20000000200 */
[----:B------:R-:W-:Y:S01]  /*d770*/  VIADD R7, R0, 0x10 ;  /* 0x0000001000077836 */ /* 0x000fe20000000000 */
[C---:B------:R-:W-:Y:S02]  /*d780*/  VIMNMX R102, R4.reuse, R49, PT ;  /* 0x0000003104667248 */ /* 0x040fe40003fe0100 */
[----:B------:R-:W-:Y:S01]  /*d790*/  VIADDMNMX R103, R4, 0x8, R49, PT ;  /* 0x0000000804677846 */ /* 0x000fe20003800131 */
[----:B-1----:R-:W-:Y:S01]  /*d7a0*/  HMMA.16816.F32 R80, R16, R64, R80 ;  /* 0x000000401050723c */ /* 0x002fe20000001850 */
[----:B------:R-:W-:-:S02]  /*d7b0*/  ISETP.GE.AND P1, PT, R6, R102, PT ;  /* 0x000000660600720c */ /* 0x000fc40003f26270 */
[-C--:B------:R-:W-:Y:S01]  /*d7c0*/  ISETP.GE.AND P0, PT, R6, R103.reuse, PT ;  /* 0x000000670600720c */ /* 0x080fe20003f06270 */
[----:B------:R-:W-:Y:S01]  /*d7d0*/  VIADD R6, R0, 0x8 ;  /* 0x0000000800067836 */ /* 0x000fe20000000000 */
[-C--:B------:R-:W-:Y:S01]  /*d7e0*/  ISETP.GE.AND P3, PT, R50, R102.reuse, PT ;  /* 0x000000663200720c */ /* 0x080fe20003f66270 */
[----:B------:R-:W-:Y:S01]  /*d7f0*/  HMMA.16816.F32 R76, R16, R66, R76 ;  /* 0x00000042104c723c */ /* 0x000fe2000000184c */
[----:B------:R-:W-:Y:S01]  /*d800*/  P2R R49, PR, RZ, 0x1 ;  /* 0x00000001ff317803 */ /* 0x000fe20000000000 */
[----:B------:R-:W1:Y:S01]  /*d810*/  LDSM.16.M88.4 R64, [R170+0x2800] ;  /* 0x00280000aa40783b */ /* 0x000e620000000200 */
[----:B------:R-:W-:Y:S02]  /*d820*/  ISETP.GE.AND P0, PT, R6, R102, PT ;  /* 0x000000660600720c */ /* 0x000fe40003f06270 */
[-C--:B------:R-:W-:Y:S01]  /*d830*/  ISETP.GE.AND P4, PT, R50, R103.reuse, PT ;  /* 0x000000673200720c */ /* 0x080fe20003f86270 */
[----:B---3--:R-:W-:Y:S01]  /*d840*/  HMMA.16816.F32 R8, R12, R92, R8 ;  /* 0x0000005c0c08723c */ /* 0x008fe20000001808 */
[----:B------:R-:W-:Y:S01]  /*d850*/  LOP3.LUT R4, R51, R132, RZ, 0xfc, !PT ;  /* 0x0000008433047212 */ /* 0x000fe200078efcff */
[----:B------:R-:W-:Y:S01]  /*d860*/  VIADD R50, R0, 0x18 ;  /* 0x0000001800327836 */ /* 0x000fe20000000000 */
[----:B------:R-:W-:Y:S01]  /*d870*/  ISETP.GE.AND P2, PT, R6, R103, PT ;  /* 0x000000670600720c */ /* 0x000fe20003f46270 */
[----:B------:R-:W-:Y:S01]  /*d880*/  VIADD R51, R0, 0x11 ;  /* 0x0000001100337836 */ /* 0x000fe20000000000 */
[----:B------:R-:W-:Y:S01]  /*d890*/  ISETP.GE.AND P5, PT, R7, R102, PT ;  /* 0x000000660700720c */ /* 0x000fe20003fa6270 */
[----:B------:R-:W-:Y:S01]  /*d8a0*/  HMMA.16816.F32 R72, R16, R96, R72 ;  /* 0x000000601048723c */ /* 0x000fe20000001848 */
[----:B------:R-:W-:-:S02]  /*d8b0*/  FSEL R6, R84, -INF , !P0 ;  /* 0xff80000054067808 */ /* 0x000fc40004000000 */
[-C--:B------:R-:W-:Y:S02]  /*d8c0*/  ISETP.GE.AND P0, PT, R7, R103.reuse, PT ;  /* 0x000000670700720c */ /* 0x080fe40003f06270 */
[----:B------:R-:W-:Y:S01]  /*d8d0*/  FSEL R92, R85, -INF , !P3 ;  /* 0xff800000555c7808 */ /* 0x000fe20005800000 */
[----:B------:R-:W-:Y:S01]  /*d8e0*/  HMMA.16816.F32 R24, R16, R98, R24 ;  /* 0x000000621018723c */ /* 0x000fe20000001818 */
[----:B------:R-:W-:Y:S02]  /*d8f0*/  FSEL R143, R87, -INF , !P4 ;  /* 0xff800000578f7808 */ /* 0x000fe40006000000 */
[----:B------:R-:W-:Y:S02]  /*d900*/  FSEL R144, R89, -INF , !P1 ;  /* 0xff80000059907808 */ /* 0x000fe40004800000 */
[----:B------:R-:W-:Y:S01]  /*d910*/  FSEL R7, R86, -INF , !P2 ;  /* 0xff80000056077808 */ /* 0x000fe20005000000 */
[----:B------:R-:W-:Y:S01]  /*d920*/  HMMA.16816.F32 R20, R12, R94, R20 ;  /* 0x0000005e0c14723c */ /* 0x000fe20000001814 */
[CC--:B------:R-:W-:Y:S01]  /*d930*/  ISETP.GE.AND P3, PT, R50.reuse, R102.reuse, PT ;  /* 0x000000663200720c */ /* 0x0c0fe20003f66270 */
[----:B------:R-:W3:Y:S01]  /*d940*/  LDSM.16.M88.4 R84, [R156+0x2000] ;  /* 0x002000009c54783b */ /* 0x000ee20000000200 */
[-C--:B------:R-:W-:Y:S01]  /*d950*/  ISETP.GE.AND P4, PT, R50, R103.reuse, PT ;  /* 0x000000673200720c */ /* 0x080fe20003f86270 */
[C---:B------:R-:W-:Y:S01]  /*d960*/  VIADD R50, R0.reuse, 0x20 ;  /* 0x0000002000327836 */ /* 0x040fe20000000000 */
[C---:B------:R-:W-:Y:S01]  /*d970*/  ISETP.GE.AND P1, PT, R51.reuse, R102, PT ;  /* 0x000000663300720c */ /* 0x040fe20003f26270 */
[----:B--2---:R-:W-:Y:S01]  /*d980*/  HMMA.16816.F32 R8, R16, R68, R8 ;  /* 0x000000441008723c */ /* 0x004fe20000001808 */
[----:B------:R-:W-:Y:S01]  /*d990*/  ISETP.GE.AND P2, PT, R51, R103, PT ;  /* 0x000000673300720c */ /* 0x000fe20003f46270 */
[----:B------:R-:W-:Y:S01]  /*d9a0*/  VIADD R51, R0, 0x19 ;  /* 0x0000001900337836 */ /* 0x000fe20000000000 */
[----:B------:R-:W-:-:S02]  /*d9b0*/  FSEL R94, R81, -INF , !P1 ;  /* 0xff800000515e7808 */ /* 0x000fc40004800000 */
[----:B------:R-:W-:Y:S01]  /*d9c0*/  FSEL R99, R83, -INF , !P2 ;  /* 0xff80000053637808 */ /* 0x000fe20005000000 */
[C---:B------:R-:W-:Y:S01]  /*d9d0*/  HMMA.16816.F32 R60, R12.reuse, R104, R60 ;  /* 0x000000680c3c723c */ /* 0x040fe2000000183c */
[----:B------:R-:W-:Y:S01]  /*d9e0*/  FSEL R146, R80, -INF , !P5 ;  /* 0xff80000050927808 */ /* 0x000fe20006800000 */
[----:B------:R-:W-:Y:S01]  /*d9f0*/  VIADD R68, R0, 0x29 ;  /* 0x0000002900447836 */ /* 0x000fe20000000000 */
[CC--:B------:R-:W-:Y:S02]  /*da00*/  ISETP.GE.AND P1, PT, R50.reuse, R102.reuse, PT ;  /* 0x000000663200720c */ /* 0x0c0fe40003f26270 */
[----:B------:R-:W-:Y:S01]  /*da10*/  ISETP.GE.AND P2, PT, R50, R103, PT ;  /* 0x000000673200720c */ /* 0x000fe20003f46270 */
[----:B------:R-:W-:Y:S01]  /*da20*/  VIADD R50, R0, 0x28 ;  /* 0x0000002800327836 */ /* 0x000fe20000000000 */
[----:B------:R-:W-:Y:S01]  /*da30*/  ISETP.GE.AND P5, PT, R51, R102, PT ;  /* 0x000000663300720c */ /* 0x000fe20003fa6270 */
[----:B-1----:R-:W-:Y:S01]  /*da40*/  HMMA.16816.F32 R52, R12, R64, R52 ;  /* 0x000000400c34723c */ /* 0x002fe20000001834 */
[----:B------:R-:W-:-:S02]  /*da50*/  FSEL R97, R82, -INF , !P0 ;  /* 0xff80000052617808 */ /* 0x000fc40004000000 */
[----:B------:R-:W-:Y:S01]  /*da60*/  ISETP.GE.AND P0, PT, R51, R103, PT ;  /* 0x000000673300720c */ /* 0x000fe20003f06270 */
[----:B------:R-:W-:Y:S01]  /*da70*/  VIADD R51, R0, 0x21 ;  /* 0x0000002100337836 */ /* 0x000fe20000000000 */
[----:B------:R-:W-:Y:S01]  /*da80*/  FSEL R98, R77, -INF , !P5 ;  /* 0xff8000004d627808 */ /* 0x000fe20006800000 */
[----:B------:R-:W-:Y:S01]  /*da90*/  HMMA.16816.F32 R20, R16, R70, R20 ;  /* 0x000000461014723c */ /* 0x000fe20000001814 */
[-C--:B------:R-:W-:Y:S01]  /*daa0*/  ISETP.GE.AND P5, PT, R50, R102.reuse, PT ;  /* 0x000000663200720c */ /* 0x080fe20003fa6270 */
[----:B------:R-:W1:Y:S01]  /*dab0*/  LDSM.16.M88.4 R80, [R156+0x2800] ;  /* 0x002800009c50783b */ /* 0x000e620000000200 */
[----:B------:R-:W-:Y:S02]  /*dac0*/  FSEL R96, R76, -INF , !P3 ;  /* 0xff8000004c607808 */ /* 0x000fe40005800000 */
[----:B------:R-:W-:Y:S01]  /*dad0*/  FSEL R89, R78, -INF , !P4 ;  /* 0xff8000004e597808 */ /* 0x000fe20006000000 */
[----:B------:R-:W-:Y:S01]  /*dae0*/  HMMA.16816.F32 R44, R12, R66, R44 ;  /* 0x000000420c2c723c */ /* 0x000fe2000000182c */
[----:B------:R-:W-:Y:S01]  /*daf0*/  FSEL R141, R79, -INF , !P0 ;  /* 0xff8000004f8d7808 */ /* 0x000fe20004000000 */
[----:B------:R-:W-:Y:S01]  /*db00*/  LDSM.16.M88.4 R64, [R156+0x3000] ;  /* 0x003000009c40783b */ /* 0x000fe20000000200 */
[----:B------:R-:W-:-:S02]  /*db10*/  ISETP.GE.AND P3, PT, R51, R102, PT ;  /* 0x000000663300720c */ /* 0x000fc40003f66270 */
[-C--:B------:R-:W-:Y:S01]  /*db20*/  ISETP.GE.AND P4, PT, R51, R103.reuse, PT ;  /* 0x000000673300720c */ /* 0x080fe20003f86270 */
[----:B------:R-:W2:Y:S01]  /*db30*/  LDSM.16.M88.4 R76, [R170+0x3000] ;  /* 0x00300000aa4c783b */ /* 0x000ea20000000200 */
[----:B------:R-:W-:Y:S01]  /*db40*/  FSEL R136, R72, -INF , !P1 ;  /* 0xff80000048887808 */ /* 0x000fe20004800000 */
[----:B------:R-:W-:Y:S01]  /*db50*/  HMMA.16816.F32 R56, R12, R106, R56 ;  /* 0x0000006a0c38723c */ /* 0x000fe20000001838 */
[----:B------:R-:W-:Y:S02]  /*db60*/  FSEL R51, R74, -INF , !P2 ;  /* 0xff8000004a337808 */ /* 0x000fe40005000000 */
[----:B------:R-:W-:Y:S01]  /*db70*/  FSEL R140, R24, -INF , !P5 ;  /* 0xff800000188c7808 */ /* 0x000fe20006800000 */
[----:B------:R-:W-:Y:S01]  /*db80*/  VIADD R24, R0, 0x38 ;  /* 0x0000003800187836 */ /* 0x000fe20000000000 */
[C---:B------:R-:W-:Y:S01]  /*db90*/  ISETP.GE.AND P1, PT, R68.reuse, R102, PT ;  /* 0x000000664400720c */ /* 0x040fe20003f26270 */
[----:B---3--:R-:W-:Y:S01]  /*dba0*/  HMMA.16816.F32 R60, R16, R84, R60 ;  /* 0x00000054103c723c */ /* 0x008fe2000000183c */
[----:B------:R-:W-:-:S02]  /*dbb0*/  ISETP.GE.AND P2, PT, R68, R103, PT ;  /* 0x000000674400720c */ /* 0x000fc40003f46270 */
[-C--:B------:R-:W-:Y:S01]  /*dbc0*/  ISETP.GE.AND P0, PT, R50, R103.reuse, PT ;  /* 0x000000673200720c */ /* 0x080fe20003f06270 */
[----:B------:R-:W-:Y:S01]  /*dbd0*/  VIADD R50, R0, 0x30 ;  /* 0x0000003000327836 */ /* 0x000fe20000000000 */
[----:B------:R-:W-:Y:S02]  /*dbe0*/  FSEL R142, R25, -INF , !P1 ;  /* 0xff800000198e7808 */ /* 0x000fe40004800000 */
[----:B------:R-:W-:Y:S02]  /*dbf0*/  FSEL R115, R27, -INF , !P2 ;  /* 0xff8000001b737808 */ /* 0x000fe40005000000 */
[----:B------:R-:W-:Y:S02]  /*dc00*/  FSEL R139, R26, -INF , !P0 ;  /* 0xff8000001a8b7808 */ /* 0x000fe40004000000 */
[C---:B------:R-:W-:Y:S02]  /*dc10*/  ISETP.GE.AND P1, PT, R24.reuse, R102, PT ;  /* 0x000000661800720c */ /* 0x040fe40003f26270 */
[----:B------:R-:W-:-:S02]  /*dc20*/  ISETP.GE.AND P2, PT, R24, R103, PT ;  /* 0x000000671800720c */ /* 0x000fc40003f46270 */
[----:B------:R-:W3:Y:S01]  /*dc30*/  LDSM.16.M88.4 R24, [R170+0x3800] ;  /* 0x00380000aa18783b */ /* 0x000ee20000000200 */
[----:B------:R-:W-:Y:S02]  /*dc40*/  FSEL R138, R73, -INF , !P3 ;  /* 0xff800000498a7808 */ /* 0x000fe40005800000 */
[----:B------:R-:W-:Y:S01]  /*dc50*/  FSEL R137, R75, -INF , !P4 ;  /* 0xff8000004b897808 */ /* 0x000fe20006000000 */
[C---:B------:R-:W-:Y:S01]  /*dc60*/  HMMA.16816.F32 R56, R16.reuse, R86, R56 ;  /* 0x000000561038723c */ /* 0x040fe20000001838 */
[CC--:B------:R-:W-:Y:S02]  /*dc70*/  ISETP.GE.AND P3, PT, R50.reuse, R102.reuse, PT ;  /* 0x000000663200720c */ /* 0x0c0fe40003f66270 */
[----:B------:R-:W-:Y:S01]  /*dc80*/  ISETP.GE.AND P4, PT, R50, R103, PT ;  /* 0x000000673200720c */ /* 0x000fe20003f86270 */
[----:B------:R-:W-:Y:S01]  /*dc90*/  VIADD R50, R0, 0x31 ;  /* 0x0000003100327836 */ /* 0x000fe20000000000 */
[----:B------:R-:W-:Y:S01]  /*dca0*/  FSEL R114, R8, -INF , !P3 ;  /* 0xff80000008727808 */ /* 0x000fe20005800000 */
[----:B------:R-:W-:Y:S01]  /*dcb0*/  VIADD R8, R0, 0x40 ;  /* 0x0000004000087836 */ /* 0x000fe20000000000 */
[----:B------:R-:W-:Y:S01]  /*dcc0*/  FSEL R111, R10, -INF , !P4 ;  /* 0xff8000000a6f7808 */ /* 0x000fe20006000000 */
[----:B-1----:R-:W-:Y:S01]  /*dcd0*/  HMMA.16816.F32 R52, R16, R80, R52 ;  /* 0x000000501034723c */ /* 0x002fe20000001834 */
[----:B------:R-:W-:-:S02]  /*dce0*/  ISETP.GE.AND P5, PT, R50, R102, PT ;  /* 0x000000663200720c */ /* 0x000fc40003fa6270 */
[-C--:B------:R-:W-:Y:S01]  /*dcf0*/  ISETP.GE.AND P0, PT, R50, R103.reuse, PT ;  /* 0x000000673200720c */ /* 0x080fe20003f06270 */
[C---:B------:R-:W-:Y:S01]  /*dd00*/  VIADD R50, R0.reuse, 0x39 ;  /* 0x0000003900327836 */ /* 0x040fe20000000000 */
[----:B------:R-:W-:Y:S01]  /*dd10*/  FSEL R128, R9, -INF , !P5 ;  /* 0xff80000009807808 */ /* 0x000fe20006800000 */
[----:B------:R-:W-:Y:S01]  /*dd20*/  VIADD R9, R0, 0x41 ;  /* 0x0000004100097836 */ /* 0x000fe20000000000 */
[----:B------:R-:W-:Y:S01]  /*dd30*/  FSEL R113, R11, -INF , !P0 ;  /* 0xff8000000b717808 */ /* 0x000fe20004000000 */
[C---:B--2---:R-:W-:Y:S01]  /*dd40*/  HMMA.16816.F32 R40, R12.reuse, R76, R40 ;  /* 0x0000004c0c28723c */ /* 0x044fe20000001828 */
[CC--:B------:R-:W-:Y:S02]  /*dd50*/  ISETP.GE.AND P5, PT, R8.reuse, R102.reuse, PT ;  /* 0x000000660800720c */ /* 0x0c0fe40003fa6270 */
[-C--:B------:R-:W-:Y:S01]  /*dd60*/  ISETP.GE.AND P0, PT, R8, R103.reuse, PT ;  /* 0x000000670800720c */ /* 0x080fe20003f06270 */
[----:B------:R-:W-:Y:S01]  /*dd70*/  VIADD R8, R0, 0x48 ;  /* 0x0000004800087836 */ /* 0x000fe20000000000 */
[C---:B------:R-:W-:Y:S01]  /*dd80*/  ISETP.GE.AND P3, PT, R50.reuse, R102, PT ;  /* 0x000000663200720c */ /* 0x040fe20003f66270 */
[----:B------:R-:W-:Y:S01]  /*dd90*/  HMMA.16816.F32 R36, R12, R78, R36 ;  /* 0x0000004e0c24723c */ /* 0x000fe20000001824 */
[----:B------:R-:W-:-:S02]  /*dda0*/  ISETP.GE.AND P4, PT, R50, R103, PT ;  /* 0x000000673200720c */ /* 0x000fc40003f86270 */
[----:B------:R-:W-:Y:S01]  /*ddb0*/  FSEL R132, R20, -INF , !P1 ;  /* 0xff80000014847808 */ /* 0x000fe20004800000 */
[----:B------:R-:W-:Y:S01]  /*ddc0*/  VIADD R20, R0, 0x49 ;  /* 0x0000004900147836 */ /* 0x000fe20000000000 */
[----:B------:R-:W-:Y:S01]  /*ddd0*/  FSEL R135, R22, -INF , !P2 ;  /* 0xff80000016877808 */ /* 0x000fe20005000000 */
[----:B------:R-:W-:Y:S01]  /*dde0*/  HMMA.16816.F32 R44, R16, R82, R44 ;  /* 0x00000052102c723c */ /* 0x000fe2000000182c */
[----:B------:R-:W-:Y:S01]  /*ddf0*/  FSEL R134, R21, -INF , !P3 ;  /* 0xff80000015867808 */ /* 0x000fe20005800000 */
[----:B------:R-:W-:Y:S01]  /*de00*/  VIADD R21, R0, 0x51 ;  /* 0x0000005100157836 */ /* 0x000fe20000000000 */
[----:B------:R-:W-:Y:S02]  /*de10*/  FSEL R133, R23, -INF , !P4 ;  /* 0xff80000017857808 */ /* 0x000fe40006000000 */
[CC--:B------:R-:W-:Y:S02]  /*de20*/  ISETP.GE.AND P1, PT, R9.reuse, R102.reuse, PT ;  /* 0x000000660900720c */ /* 0x0c0fe40003f26270 */
[----:B------:R-:W-:Y:S01]  /*de30*/  ISETP.GE.AND P2, PT, R9, R103, PT ;  /* 0x000000670900720c */ /* 0x000fe20003f46270 */
[----:B---3--:R-:W-:Y:S01]  /*de40*/  HMMA.16816.F32 R32, R12, R24, R32 ;  /* 0x000000180c20723c */ /* 0x008fe20000001820 */
[----:B------:R-:W-:-:S02]  /*de50*/  ISETP.GE.AND P3, PT, R8, R102, PT ;  /* 0x000000660800720c */ /* 0x000fc40003f66270 */
[----:B------:R-:W-:Y:S02]  /*de60*/  ISETP.GE.AND P4, PT, R8, R103, PT ;  /* 0x000000670800720c */ /* 0x000fe40003f86270 */
[----:B------:R-:W1:Y:S01]  /*de70*/  LDSM.16.M88.4 R8, [R156+0x3800] ;  /* 0x003800009c08783b */ /* 0x000e620000000200 */
[----:B------:R-:W-:Y:S01]  /*de80*/  FSEL R110, R60, -INF , !P5 ;  /* 0xff8000003c6e7808 */ /* 0x000fe20006800000 */
[----:B------:R-:W-:Y:S01]  /*de90*/  HMMA.16816.F32 R40, R16, R64, R40 ;  /* 0x000000401028723c */ /* 0x000fe20000001828 */
[----:B------:R-:W-:Y:S01]  /*dea0*/  FSEL R125, R62, -INF , !P0 ;  /* 0xff8000003e7d7808 */ /* 0x000fe20004000000 */
[----:B------:R-:W-:-:S04]  /*deb0*/  DEPBAR.LE SB0, 0x0 ;  /* 0x000080000000791a */ /* 0x000fc80000000000 */
[CC--:B------:R-:W-:Y:S01]  /*dec0*/  ISETP.GE.AND P5, PT, R20.reuse, R102.reuse, PT ;  /* 0x000000661400720c */ /* 0x0c0fe20003fa6270 */
[----:B------:R-:W-:Y:S01]  /*ded0*/  HMMA.16816.F32 R36, R16, R66, R36 ;  /* 0x000000421024723c */ /* 0x000fe20000001824 */
[-C--:B------:R-:W-:Y:S01]  /*dee0*/  ISETP.GE.AND P0, PT, R20, R103.reuse, PT ;  /* 0x000000671400720c */ /* 0x080fe20003f06270 */
[----:B------:R-:W-:Y:S01]  /*def0*/  VIADD R20, R0, 0x50 ;  /* 0x0000005000147836 */ /* 0x000fe20000000000 */
[----:B------:R-:W-:Y:S02]  /*df00*/  FSEL R124, R61, -INF , !P1 ;  /* 0xff8000003d7c7808 */ /* 0x000fe40004800000 */
[----:B------:R-:W-:Y:S01]  /*df10*/  FSEL R129, R63, -INF , !P2 ;  /* 0xff8000003f817808 */ /* 0x000fe20005000000 */
[----:B------:R-:W-:Y:S01]  /*df20*/  HMMA.16816.F32 R28, R12, R26, R28 ;  /* 0x0000001a0c1c723c */ /* 0x000fe2000000181c */
[C---:B------:R-:W-:Y:S02]  /*df30*/  ISETP.GE.AND P1, PT, R20.reuse, R102, PT ;  /* 0x000000661400720c */ /* 0x040fe40003f26270 */
[----:B------:R-:W-:Y:S01]  /*df40*/  ISETP.GE.AND P2, PT, R20, R103, PT ;  /* 0x000000671400720c */ /* 0x000fe20003f46270 */
[----:B------:R-:W-:Y:S01]  /*df50*/  VIADD R20, R0, 0x58 ;  /* 0x0000005800147836 */ /* 0x000fe20000000000 */
[----:B------:R-:W-:-:S02]  /*df60*/  FSEL R131, R58, -INF , !P4 ;  /* 0xff8000003a837808 */ /* 0x000fc40006000000 */
[-C--:B------:R-:W-:Y:S01]  /*df70*/  ISETP.GE.AND P4, PT, R21, R103.reuse, PT ;  /* 0x000000671500720c */ /* 0x080fe20003f86270 */
[----:B------:R-:W-:Y:S01]  /*df80*/  VIADD R12, R0, 0x60 ;  /* 0x00000060000c7836 */ /* 0x000fe20000000000 */
[----:B------:R-:W-:Y:S01]  /*df90*/  FSEL R104, R52, -INF , !P1 ;  /* 0xff80000034687808 */ /* 0x000fe20004800000 */
[----:B------:R-:W-:Y:S01]  /*dfa0*/  VIADD R13, R0, 0x61 ;  /* 0x00000061000d7836 */ /* 0x000fe20000000000 */
[----:B------:R-:W-:Y:S02]  /*dfb0*/  ISETP.GE.AND P1, PT, R20, R103, PT ;  /* 0x000000671400720c */ /* 0x000fe40003f26270 */
[----:B------:R-:W-:Y:S02]  /*dfc0*/  FSEL R126, R56, -INF , !P3 ;  /* 0xff800000387e7808 */ /* 0x000fe40005800000 */
[----:B------:R-:W-:Y:S02]  /*dfd0*/  FSEL R130, R57, -INF , !P5 ;  /* 0xff80000039827808 */ /* 0x000fe40006800000 */
[-C--:B------:R-:W-:Y:S01]  /*dfe0*/  ISETP.GE.AND P3, PT, R21, R102.reuse, PT ;  /* 0x000000661500720c */ /* 0x080fe20003f66270 */
[----:B------:R-:W-:Y:S01]  /*dff0*/  VIADD R21, R0, 0x59 ;  /* 0x0000005900157836 */ /* 0x000fe20000000000 */
[----:B------:R-:W-:-:S02]  /*e000*/  ISETP.GE.AND P5, PT, R20, R102, PT ;  /* 0x000000661400720c */ /* 0x000fc40003fa6270 */
[----:B------:R-:W-:Y:S02]  /*e010*/  FSEL R107, R55, -INF , !P4 ;  /* 0xff800000376b7808 */ /* 0x000fe40006000000 */
[CC--:B------:R-:W-:Y:S01]  /*e020*/  ISETP.GE.AND P4, PT, R12.reuse, R102.reuse, PT ;  /* 0x000000660c00720c */ /* 0x0c0fe20003f86270 */
[----:B-1----:R-:W-:Y:S01]  /*e030*/  HMMA.16816.F32 R32, R16, R8, R32 ;  /* 0x000000081020723c */ /* 0x002fe20000001820 */
        /* <DEDUP_REMOVED lines=8> */
[----:B------:R-:W-:Y:S01]  /*e0c0*/  BAR.SYNC.DEFER_BLOCKING 0x0 ;  /* 0x0000000000007b1d */ /* 0x000fe20000010000 */
[----:B------:R-:W-:-:S02]  /*e0d0*/  ISETP.GE.AND P5, PT, R13, R103, PT ;  /* 0x000000670d00720c */ /* 0x000fc40003fa6270 */
[----:B------:R-:W-:Y:S02]  /*e0e0*/  FSEL R106, R53, -INF , !P3 ;  /* 0xff800000356a7808 */ /* 0x000fe40005800000 */
[-C--:B------:R-:W-:Y:S02]  /*e0f0*/  ISETP.GE.AND P0, PT, R21, R103.reuse, PT ;  /* 0x000000671500720c */ /* 0x080fe40003f06270 */
[----:B------:R-:W-:Y:S02]  /*e100*/  P2R R13, PR, RZ, 0x2 ;  /* 0x00000002ff0d7803 */ /* 0x000fe40000000000 */
[C---:B------:R-:W-:Y:S02]  /*e110*/  ISETP.GE.AND P3, PT, R12.reuse, R102, PT ;  /* 0x000000660c00720c */ /* 0x040fe40003f66270 */
[----:B------:R-:W-:Y:S01]  /*e120*/  ISETP.GE.AND P1, PT, R12, R103, PT ;  /* 0x000000670c00720c */ /* 0x000fe20003f26270 */
[----:B------:R-:W-:Y:S01]  /*e130*/  VIADD R12, R0, 0x71 ;  /* 0x00000071000c7836 */ /* 0x000fe20000000000 */
[----:B------:R-:W-:-:S02]  /*e140*/  FSEL R105, R54, -INF , !P2 ;  /* 0xff80000036697808 */ /* 0x000fc40005000000 */
[----:B------:R-:W-:Y:S02]  /*e150*/  FSEL R65, R47, -INF , !P0 ;  /* 0xff8000002f417808 */ /* 0x000fe40004000000 */
[----:B------:R-:W-:Y:S02]  /*e160*/  ISETP.GE.AND P2, PT, R21, R102, PT ;  /* 0x000000661500720c */ /* 0x000fe40003f46270 */
[----:B------:R-:W-:Y:S01]  /*e170*/  ISETP.NE.AND P0, PT, R13, RZ, PT ;  /* 0x000000ff0d00720c */ /* 0x000fe20003f05270 */
[----:B------:R-:W-:Y:S01]  /*e180*/  VIADD R13, R0, 0x78 ;  /* 0x00000078000d7836 */ /* 0x000fe20000000000 */
[----:B------:R-:W-:Y:S02]  /*e190*/  FSEL R47, R43, -INF , !P5 ;  /* 0xff8000002b2f7808 */ /* 0x000fe40006800000 */
[----:B------:R-:W-:Y:S02]  /*e1a0*/  FSEL R43, R38, -INF , !P1 ;  /* 0xff800000262b7808 */ /* 0x000fe40004800000 */
[----:B------:R-:W-:-:S02]  /*e1b0*/  FSEL R52, R40, -INF , !P4 ;  /* 0xff80000028347808 */ /* 0x000fc40006000000 */
[----:B------:R-:W-:Y:S02]  /*e1c0*/  ISETP.GE.AND P1, PT, R12, R103, PT ;  /* 0x000000670c00720c */ /* 0x000fe40003f26270 */
[----:B------:R-:W-:Y:S02]  /*e1d0*/  ISETP.NE.AND P4, PT, R49, RZ, PT ;  /* 0x000000ff3100720c */ /* 0x000fe40003f85270 */
[----:B------:R-:W-:Y:S02]  /*e1e0*/  FSEL R112, R45, -INF , !P2 ;  /* 0xff8000002d707808 */ /* 0x000fe40005000000 */
[----:B------:R-:W-:Y:S02]  /*e1f0*/  FSEL R49, R42, -INF , !P6 ;  /* 0xff8000002a317808 */ /* 0x000fe40007000000 */
[----:B------:R-:W-:Y:S02]  /*e200*/  FSEL R50, R41, -INF , !P0 ;  /* 0xff80000029327808 */ /* 0x000fe40004000000 */
[----:B------:R-:W-:-:S02]  /*e210*/  FSEL R46, R36, -INF , !P3 ;  /* 0xff800000242e7808 */ /* 0x000fc40005800000 */
[CC--:B------:R-:W-:Y:S02]  /*e220*/  ISETP.GE.AND P2, PT, R8.reuse, R102.reuse, PT ;  /* 0x000000660800720c */ /* 0x0c0fe40003f46270 */
[-C--:B------:R-:W-:Y:S02]  /*e230*/  ISETP.GE.AND P0, PT, R8, R103.reuse, PT ;  /* 0x000000670800720c */ /* 0x080fe40003f06270 */
[CC--:B------:R-:W-:Y:S02]  /*e240*/  ISETP.GE.AND P6, PT, R9.reuse, R102.reuse, PT ;  /* 0x000000660900720c */ /* 0x0c0fe40003fc6270 */
[----:B------:R-:W-:Y:S02]  /*e250*/  ISETP.GE.AND P3, PT, R9, R103, PT ;  /* 0x000000670900720c */ /* 0x000fe40003f66270 */
[----:B------:R-:W-:Y:S01]  /*e260*/  ISETP.GE.AND P5, PT, R12, R102, PT ;  /* 0x000000660c00720c */ /* 0x000fe20003fa6270 */
[----:B------:R-:W-:Y:S01]  /*e270*/  HMMA.16816.F32 R8, R16, R10, R28 ;  /* 0x0000000a1008723c */ /* 0x000fe2000000181c */
[----:B------:R-:W-:-:S02]  /*e280*/  P2R R12, PR, RZ, 0x2 ;  /* 0x00000002ff0c7803 */ /* 0x000fc40000000000 */
[----:B------:R-:W-:Y:S02]  /*e290*/  FSEL R38, R32, -INF , !P6 ;  /* 0xff80000020267808 */ /* 0x000fe40007000000 */
[----:B------:R-:W-:Y:S02]  /*e2a0*/  ISETP.NE.AND P6, PT, R12, RZ, PT ;  /* 0x000000ff0c00720c */ /* 0x000fe40003fc5270 */
[----:B------:R-:W-:Y:S02]  /*e2b0*/  FSEL R36, R33, -INF , !P5 ;  /* 0xff80000021247808 */ /* 0x000fe40006800000 */
[----:B------:R-:W-:Y:S02]  /*e2c0*/  FSEL R33, R35, -INF , !P6 ;  /* 0xff80000023217808 */ /* 0x000fe40007000000 */
[----:B------:R-:W-:Y:S02]  /*e2d0*/  ISETP.GT.AND P6, PT, R188, R175, PT ;  /* 0x000000afbc00720c */ /* 0x000fe40003fc4270 */
[----:B------:R-:W-:-:S02]  /*e2e0*/  FSEL R54, R37, -INF , !P2 ;  /* 0xff80000025367808 */ /* 0x000fc40005000000 */
[----:B------:R-:W-:Y:S02]  /*e2f0*/  FSEL R41, R39, -INF , !P0 ;  /* 0xff80000027297808 */ /* 0x000fe40004000000 */
[C---:B------:R-:W-:Y:S02]  /*e300*/  ISETP.GE.AND P0, PT, R0.reuse, R102, PT ;  /* 0x000000660000720c */ /* 0x040fe40003f06270 */
[C---:B------:R-:W-:Y:S01]  /*e310*/  ISETP.GE.AND P2, PT, R0.reuse, R103, PT ;  /* 0x000000670000720c */ /* 0x040fe20003f46270 */
[----:B------:R-:W-:Y:S01]  /*e320*/  VIADD R0, R0, 0x79 ;  /* 0x0000007900007836 */ /* 0x000fe20000000000 */
[----:B------:R-:W-:Y:S02]  /*e330*/  FSEL R91, R91, -INF , !P4 ;  /* 0xff8000005b5b7808 */ /* 0x000fe40006000000 */
[----:B------:R-:W-:Y:S02]  /*e340*/  FSEL R31, R34, -INF , !P3 ;  /* 0xff800000221f7808 */ /* 0x000fe40005800000 */
[----:B------:R-:W-:-:S02]  /*e350*/  FSEL R88, R88, -INF , !P0 ;  /* 0xff80000058587808 */ /* 0x000fc40004000000 */
        /* <DEDUP_REMOVED lines=73> */
.L_x_6041:
[----:B------:R-:W1:Y:S02]  /*e7f0*/  LDC R11, c[0x0][0x248] ;  /* 0x00009200ff0b7b82 */ /* 0x000e640000000800 */
[----:B-1----:R-:W-:-:S05]  /*e800*/  IMAD.SHL.U32 R15, R11, 0x80, RZ ;  /* 0x000000800b0f7824 */ /* 0x002fca00078e00ff */
[----:B------:R-:W-:-:S04]  /*e810*/  IADD3 R15, -R15, RZ, RZ ;  /* 0x000000ff0f0f7210 */ /* 0x000fc80007ffe1ff */
[----:B------:R-:W-:-:S07]  /*e820*/  SHF.R.S32.HI R8, RZ, 0x1f, R15 ;  /* 0x0000001fff087819 */ /* 0x000fce000001140f */
.L_x_6042:
        /* <DEDUP_REMOVED lines=50> */
[----:B------:R3:W-:Y:S01]  /*eb50*/  @P0 STS.128 [R183+0x3800], RZ ;  /* 0x003800ffb7000388 */ /* 0x0007e20000000c00 */
[----:B--2---:R-:W-:Y:S01]  /*eb60*/  @!P0 IMAD R17, R2, 0x50, RZ ;  /* 0x0000005002118824 */ /* 0x004fe200078e02ff */
[----:B------:R-:W-:Y:S01]  /*eb70*/  @!P0 IADD3 R2, P1, R15, R26, RZ ;  /* 0x0000001a0f028210 */ /* 0x000fe20007f3e0ff */
[----:B------:R-:W-:Y:S01]  /*eb80*/  @!P0 IMAD.WIDE.U32 R28, R11, 0x50, R28 ;  /* 0x000000500b1c8825 */ /* 0x000fe200078e001c */
[----:B------:R-:W-:Y:S01]  /*eb90*/  @!P0 LEA R26, P3, R10, UR12, 0x1 ;  /* 0x0000000c0a1a8c11 */ /* 0x000fe2000f8608ff */
[----:B------:R-:W-:Y:S01]  /*eba0*/  @!PT LDS RZ, [RZ] ;  /* 0x00000000fffff984 */ /* 0x000fe20000000800 */
[----:B------:R-:W-:Y:S01]  /*ebb0*/  @!PT LDS RZ, [RZ] ;  /* 0x00000000fffff984 */ /* 0x000fe20000000800 */
[----:B------:R-:W-:Y:S01]  /*ebc0*/  @!PT LDS RZ, [RZ] ;  /* 0x00000000fffff984 */ /* 0x000fe20000000800 */
[----:B------:R3:W-:Y:S02]  /*ebd0*/  @!P0 LDGSTS.E.BYPASS.LTC128B.128 [R183+0x3800], desc[UR6][R20.64] ;  /* 0x0380000014b78fae */ /* 0x0007e4000b901d46 */
[----:B-1----:R-:W-:Y:S01]  /*ebe0*/  @!P0 IMAD R19, R0, 0x60, RZ ;  /* 0x0000006000138824 */ /* 0x002fe200078e02ff */
[----:B------:R-:W-:Y:S01]  /*ebf0*/  @!P0 IADD3 R0, P2, R15, R28, RZ ;  /* 0x0000001c0f008210 */ /* 0x000fe20007f5e0ff */
[C---:B------:R-:W-:Y:S01]  /*ec00*/  @!P0 IMAD.X R9, R8.reuse, 0x1, R9, P4 ;  /* 0x0000000108098824 */ /* 0x040fe200020e0609 */
[----:B------:R3:W-:Y:S02]  /*ec10*/  @P0 STS.128 [R183+0x4000], RZ ;  /* 0x004000ffb7000388 */ /* 0x0007e40000000c00 */
[----:B------:R-:W-:-:S02]  /*ec20*/  @!P0 IADD3.X R17, R8, R29, R17, P2, !PT ;  /* 0x0000001d08118210 */ /* 0x000fc400017fe411 */
[----:B------:R-:W-:Y:S02]  /*ec30*/  @!P0 LEA R28, P2, R0, UR12, 0x1 ;  /* 0x0000000c001c8c11 */ /* 0x000fe4000f8408ff */
        /* <DEDUP_REMOVED lines=33> */
.L_x_6044:
[----:B------:R-:W-:Y:S05]  /*ee50*/  BSYNC B0 ;  /* 0x0000000000007941 */ /* 0x000fea0003800000 */
.L_x_6043:
[----:B------:R-:W0:Y:S01]  /*ee60*/  LDGDEPBAR ;  /* 0x00000000000079af */ /* 0x000e220000000000 */
[----:B------:R-:W-:-:S04]  /*ee70*/  LEA R186, P0, R15, R186, 0x1 ;  /* 0x000000ba0fba7211 */ /* 0x000fc800078008ff */
[----:B------:R-:W-:-:S09]  /*ee80*/  LEA.HI.X R187, R15, R187, R8, 0x1, P0 ;  /* 0x000000bb0fbb7211 */ /* 0x000fd200000f0c08 */
.L_x_6040:
        /* <DEDUP_REMOVED lines=64> */
[----:B-1----:R-:W1:Y:S03]  /*f290*/  SHFL.BFLY PT, R11, R0, 0x2, 0x1f ;  /* 0x0c401f00000b7f89 */ /* 0x002e6600000e0000 */
[-C--:B------:R-:W-:Y:S01]  /*f2a0*/  IADD3 R165, R5, R168.reuse, RZ ;  /* 0x000000a805a57210 */ /* 0x080fe20007ffe0ff */
[----:B------:R-:W2:Y:S01]  /*f2b0*/  SHFL.BFLY PT, R9, R8, 0x2, 0x1f ;  /* 0x0c401f0008097f89 */ /* 0x000ea200000e0000 */
[----:B------:R-:W-:-:S02]  /*f2c0*/  IADD3 R166, R3, R168, RZ ;  /* 0x000000a803a67210 */ /* 0x000fc40007ffe0ff */
[----:B------:R-:W-:Y:S01]  /*f2d0*/  IADD3 R164, R3, R165, RZ ;  /* 0x000000a503a47210 */ /* 0x000fe20007ffe0ff */
[----:B------:R-:W-:Y:S04]  /*f2e0*/  LDSM.16.MT88.4 R76, [R165+0x6000] ;  /* 0x00600000a54c783b */ /* 0x000fe80000004200 */
[----:B------:R-:W-:Y:S04]  /*f2f0*/  LDSM.16.MT88.4 R68, [R166+0x6000] ;  /* 0x00600000a644783b */ /* 0x000fe80000004200 */
[----:B---3--:R-:W-:Y:S04]  /*f300*/  LDSM.16.MT88.4 R20, [R164+0x6800] ;  /* 0x00680000a414783b */ /* 0x008fe80000004200 */
        /* <DEDUP_REMOVED lines=10> */
[C---:B------:R-:W-:Y:S02]  /*f3b0*/  FMUL.FTZ R26, R0.reuse, UR8 ;  /* 0x00000008001a7c20 */ /* 0x040fe40008410000 */
[----:B------:R-:W-:Y:S02]  /*f3c0*/  FSEL R45, R45, RZ, P0 ;  /* 0x000000ff2d2d7208 */ /* 0x000fe40000000000 */
[----:B------:R-:W-:-:S03]  /*f3d0*/  FSETP.NEU.FTZ.AND P0, PT, R0, -INF , PT ;  /* 0xff8000000000780b */ /* 0x000fc60003f1d000 */
[--C-:B------:R-:W-:Y:S01]  /*f3e0*/  FFMA.FTZ R42, R92, UR8, -R45.reuse ;  /* 0x000000085c2a7c23 */ /* 0x100fe2000801082d */
[----:B------:R-:W-:Y:S01]  /*f3f0*/  FSEL R26, R26, RZ, P0 ;  /* 0x000000ff1a1a7208 */ /* 0x000fe20000000000 */
[--C-:B------:R-:W-:Y:S01]  /*f400*/  FFMA.FTZ R29, R94, UR8, -R45.reuse ;  /* 0x000000085e1d7c23 */ /* 0x100fe2000801082d */
[--C-:B------:R-:W-:Y:S01]  /*f410*/  FFMA.FTZ R55, R6, UR8, -R45.reuse ;  /* 0x0000000806377c23 */ /* 0x100fe2000801082d */
[----:B------:R-:W1:Y:S01]  /*f420*/  LDSM.16.MT88.4 R92, [R168+0x6000] ;  /* 0x00600000a85c783b */ /* 0x000e620000004200 */
[--C-:B------:R-:W-:Y:S01]  /*f430*/  FFMA.FTZ R57, R88, UR8, -R45.reuse ;  /* 0x0000000858397c23 */ /* 0x100fe2000801082d */
[--C-:B------:R-:W-:Y:S01]  /*f440*/  FFMA.FTZ R44, R7, UR8, -R26.reuse ;  /* 0x00000008072c7c23 */ /* 0x100fe2000801081a */
        /* <DEDUP_REMOVED lines=14> */
[----:B------:R-:W4:Y:S01]  /*f530*/  LDSM.16.MT88.4 R12, [R166+0x6800] ;  /* 0x00680000a60c783b */ /* 0x000f220000004200 */
        /* <DEDUP_REMOVED lines=43> */
[----:B------:R-:W-:Y:S01]  /*f7f0*/  FFMA.FTZ R193, R39, UR8, -R45 ;  /* 0x0000000827c17c23 */ /* 0x000fe2000801082d */
[--C-:B------:R-:W-:Y:S01]  /*f800*/  FFMA.FTZ R31, R31, UR8, -R26.reuse ;  /* 0x000000081f1f7c23 */ /* 0x100fe2000801081a */
[----:B------:R-:W-:Y:S01]  /*f810*/  FFMA.FTZ R25, R25, UR8, -R26 ;  /* 0x0000000819197c23 */ /* 0x000fe2000801081a */
[----:B------:R-:W5:Y:S01]  /*f820*/  MUFU.EX2 R35, R35 ;  /* 0x0000002300237308 */ /* 0x000f620000000800 */
[----:B---3--:R-:W-:Y:S01]  /*f830*/  F2FP.F16.F32.PACK_AB R81, R58, R59 ;  /* 0x0000003b3a51723e */ /* 0x008fe200000000ff */
[----:B------:R-:W-:Y:S01]  /*f840*/  FADD.FTZ R59, R59, R58 ;  /* 0x0000003a3b3b7221 */ /* 0x000fe20000010000 */
[----:B------:R-:W-:-:S05]  /*f850*/  FFMA.FTZ R192, R24, UR8, -R26 ;  /* 0x0000000818c07c23 */ /* 0x000fca000801081a */
[----:B------:R-:W-:Y:S08]  /*f860*/  MUFU.EX2 R34, R34 ;  /* 0x0000002200227308 */ /* 0x000ff00000000800 */
[----:B------:R-:W3:Y:S01]  /*f870*/  MUFU.EX2 R29, R29 ;  /* 0x0000001d001d7308 */ /* 0x000ee20000000800 */
[----:B-----5:R-:W-:Y:S01]  /*f880*/  F2FP.F16.F32.PACK_AB R83, R35, R44 ;  /* 0x0000002c2353723e */ /* 0x020fe200000000ff */
[----:B------:R-:W-:-:S04]  /*f890*/  FADD.FTZ R44, R44, R59 ;  /* 0x0000003b2c2c7221 */ /* 0x000fc80000010000 */
[----:B------:R-:W-:Y:S02]  /*f8a0*/  FADD.FTZ R44, R35, R44 ;  /* 0x0000002c232c7221 */ /* 0x000fe40000010000 */
[C---:B------:R-:W-:Y:S01]  /*f8b0*/  HMMA.16816.F32 R72, R80.reuse, R76, RZ ;  /* 0x0000004c5048723c */ /* 0x040fe200000018ff */
[----:B------:R-:W-:Y:S05]  /*f8c0*/  MUFU.EX2 R30, R30 ;  /* 0x0000001e001e7308 */ /* 0x000fea0000000800 */
[C---:B------:R-:W-:Y:S03]  /*f8d0*/  HMMA.16816.F32 R76, R80.reuse, R78, RZ ;  /* 0x0000004e504c723c */ /* 0x040fe600000018ff */
[----:B------:R-:W-:Y:S03]  /*f8e0*/  MUFU.EX2 R27, R27 ;  /* 0x0000001b001b7308 */ /* 0x000fe60000000800 */
[C---:B-1----:R-:W-:Y:S05]  /*f8f0*/  HMMA.16816.F32 R96, R80.reuse, R92, RZ ;  /* 0x0000005c5060723c */ /* 0x042fea00000018ff */
        /* <DEDUP_REMOVED lines=9> */
[----:B---3--:R-:W-:-:S02]  /*f990*/  F2FP.F16.F32.PACK_AB R4, R29, R34 ;  /* 0x000000221d04723e */ /* 0x008fc400000000ff */
[----:B-1----:R-:W-:Y:S01]  /*f9a0*/  F2FP.F16.F32.PACK_AB R5, R32, R37 ;  /* 0x000000252005723e */ /* 0x002fe200000000ff */
[----:B------:R-:W-:-:S03]  /*f9b0*/  FADD.FTZ R37, R37, R44 ;  /* 0x0000002c25257221 */ /* 0x000fc60000010000 */
[----:B------:R-:W-:Y:S01]  /*f9c0*/  F2FP.F16.F32.PACK_AB R6, R27, R30 ;  /* 0x0000001e1b06723e */ /* 0x000fe200000000ff */
[----:B------:R-:W-:Y:S01]  /*f9d0*/  MUFU.EX2 R66, R66 ;  /* 0x0000004200427308 */ /* 0x000fe20000000800 */
[----:B------:R-:W-:Y:S01]  /*f9e0*/  FADD.FTZ R37, R32, R37 ;  /* 0x0000002520257221 */ /* 0x000fe20000010000 */
[----:B--2---:R-:W-:-:S06]  /*f9f0*/  F2FP.F16.F32.PACK_AB R7, R3, R28 ;  /* 0x0000001c0307723e */ /* 0x004fcc00000000ff */
[----:B------:R-:W-:Y:S01]  /*fa00*/  MUFU.EX2 R63, R63 ;  /* 0x0000003f003f7308 */ /* 0x000fe20000000800 */
[----:B------:R-:W-:-:S04]  /*fa10*/  FADD.FTZ R28, R28, R37 ;  /* 0x000000251c1c7221 */ /* 0x000fc80000010000 */
[----:B------:R-:W-:Y:S01]  /*fa20*/  FADD.FTZ R28, R3, R28 ;  /* 0x0000001c031c7221 */ /* 0x000fe20000010000 */
[C---:B------:R-:W-:Y:S02]  /*fa30*/  HMMA.16816.F32 R72, R4.reuse, R8, R72 ;  /* 0x000000080448723c */ /* 0x040fe40000001848 */
[----:B------:R-:W-:Y:S04]  /*fa40*/  MUFU.EX2 R62, R62 ;  /* 0x0000003e003e7308 */ /* 0x000fe80000000800 */
[C---:B------:R-:W-:Y:S01]  /*fa50*/  HMMA.16816.F32 R76, R4.reuse, R10, R76 ;  /* 0x0000000a044c723c */ /* 0x040fe2000000184c */
[----:B------:R-:W1:Y:S03]  /*fa60*/  LDSM.16.MT88.4 R8, [R165+0x7000] ;  /* 0x00700000a508783b */ /* 0x000e660000004200 */
[----:B------:R-:W-:Y:S02]  /*fa70*/  MUFU.EX2 R53, R53 ;  /* 0x0000003500357308 */ /* 0x000fe40000000800 */
[C---:B------:R-:W-:Y:S06]  /*fa80*/  HMMA.16816.F32 R84, R4.reuse, R20, R84 ;  /* 0x000000140454723c */ /* 0x040fec0000001854 */
[C---:B------:R-:W-:Y:S01]  /*fa90*/  HMMA.16816.F32 R80, R4.reuse, R22, R80 ;  /* 0x000000160450723c */ /* 0x040fe20000001850 */
[----:B------:R-:W2:Y:S01]  /*faa0*/  LDSM.16.MT88.4 R20, [R164+0x7000] ;  /* 0x00700000a414783b */ /* 0x000ea20000004200 */
[----:B------:R-:W3:Y:S04]  /*fab0*/  MUFU.EX2 R61, R61 ;  /* 0x0000003d003d7308 */ /* 0x000ee80000000800 */
[C---:B----4-:R-:W-:Y:S04]  /*fac0*/  HMMA.16816.F32 R88, R4.reuse, R12, R88 ;  /* 0x0000000c0458723c */ /* 0x050fe80000001858 */
[----:B------:R-:W4:Y:S02]  /*fad0*/  MUFU.EX2 R60, R60 ;  /* 0x0000003c003c7308 */ /* 0x000f240000000800 */
[C---:B------:R-:W-:Y:S01]  /*fae0*/  HMMA.16816.F32 R68, R4.reuse, R14, R68 ;  /* 0x0000000e0444723c */ /* 0x040fe20000001844 */
[----:B------:R-:W5:Y:S05]  /*faf0*/  LDSM.16.MT88.4 R12, [R166+0x7000] ;  /* 0x00700000a60c783b */ /* 0x000f6a0000004200 */
[----:B------:R-:W-:Y:S01]  /*fb00*/  MUFU.EX2 R64, R64 ;  /* 0x0000004000407308 */ /* 0x000fe20000000800 */
[----:B------:R-:W-:Y:S01]  /*fb10*/  HMMA.16816.F32 R96, R4, R16, R96 ;  /* 0x000000100460723c */ /* 0x000fe20000001860 */
[----:B---3--:R-:W-:-:S05]  /*fb20*/  FADD.FTZ R3, R61, R28 ;  /* 0x0000001c3d037221 */ /* 0x008fca0000010000 */
[----:B------:R-:W-:Y:S01]  /*fb30*/  HMMA.16816.F32 R92, R4, R18, R92 ;  /* 0x00000012045c723c */ /* 0x000fe2000000185c */
[----:B------:R-:W3:Y:S01]  /*fb40*/  MUFU.EX2 R51, R51 ;  /* 0x0000003300337308 */ /* 0x000ee20000000800 */
[----:B------:R-:W5:Y:S01]  /*fb50*/  LDSM.16.MT88.4 R16, [R168+0x7000] ;  /* 0x00700000a810783b */ /* 0x000f620000004200 */
[----:B----4-:R-:W-:-:S04]  /*fb60*/  FADD.FTZ R3, R60, R3 ;  /* 0x000000033c037221 */ /* 0x010fc80000010000 */
[----:B------:R-:W-:Y:S02]  /*fb70*/  F2FP.F16.F32.PACK_AB R4, R63, R66 ;  /* 0x000000423f04723e */ /* 0x000fe400000000ff */
[----:B------:R-:W-:Y:S01]  /*fb80*/  F2FP.F16.F32.PACK_AB R5, R60, R61 ;  /* 0x0000003d3c05723e */ /* 0x000fe200000000ff */
[----:B------:R-:W-:Y:S01]  /*fb90*/  MUFU.EX2 R122, R122 ;  /* 0x0000007a007a7308 */ /* 0x000fe20000000800 */
[----:B------:R-:W-:Y:S02]  /*fba0*/  F2FP.F16.F32.PACK_AB R6, R53, R62 ;  /* 0x0000003e3506723e */ /* 0x000fe400000000ff */
[----:B---3--:R-:W-:-:S05]  /*fbb0*/  F2FP.F16.F32.PACK_AB R7, R51, R64 ;  /* 0x000000403307723e */ /* 0x008fca00000000ff */
[----:B------:R-:W3:Y:S01]  /*fbc0*/  MUFU.EX2 R115, R115 ;  /* 0x0000007300737308 */ /* 0x000ee20000000800 */
[----:B------:R-:W-:-:S04]  /*fbd0*/  FADD.FTZ R64, R64, R3 ;  /* 0x0000000340407221 */ /* 0x000fc80000010000 */
[----:B------:R-:W-:Y:S01]  /*fbe0*/  FADD.FTZ R51, R51, R64 ;  /* 0x0000004033337221 */ /* 0x000fe20000010000 */
[C---:B-1----:R-:W-:Y:S02]  /*fbf0*/  HMMA.16816.F32 R72, R4.reuse, R8, R72 ;  /* 0x000000080448723c */ /* 0x042fe40000001848 */
[----:B------:R-:W-:Y:S04]  /*fc00*/  MUFU.EX2 R114, R114 ;  /* 0x0000007200727308 */ /* 0x000fe80000000800 */
[C---:B------:R-:W-:Y:S01]  /*fc10*/  HMMA.16816.F32 R76, R4.reuse, R10, R76 ;  /* 0x0000000a044c723c */ /* 0x040fe2000000184c */
[----:B------:R-:W1:Y:S03]  /*fc20*/  LDSM.16.MT88.4 R8, [R165+0x7800] ;  /* 0x00780000a508783b */ /* 0x000e660000004200 */
[----:B------:R-:W-:Y:S02]  /*fc30*/  MUFU.EX2 R67, R67 ;  /* 0x0000004300437308 */ /* 0x000fe40000000800 */
[C---:B--2---:R-:W-:Y:S06]  /*fc40*/  HMMA.16816.F32 R84, R4.reuse, R20, R84 ;  /* 0x000000140454723c */ /* 0x044fec0000001854 */
[C---:B------:R-:W-:Y:S01]  /*fc50*/  HMMA.16816.F32 R80, R4.reuse, R22, R80 ;  /* 0x000000160450723c */ /* 0x040fe20000001850 */
[----:B------:R-:W2:Y:S01]  /*fc60*/  LDSM.16.MT88.4 R20, [R164+0x7800] ;  /* 0x00780000a414783b */ /* 0x000ea20000004200 */
[----:B------:R-:W-:Y:S04]  /*fc70*/  MUFU.EX2 R120, R120 ;  /* 0x0000007800787308 */ /* 0x000fe80000000800 */
[C---:B-----5:R-:W-:Y:S04]  /*fc80*/  HMMA.16816.F32 R88, R4.reuse, R12, R88 ;  /* 0x0000000c0458723c */ /* 0x060fe80000001858 */
[----:B------:R-:W4:Y:S02]  /*fc90*/  MUFU.EX2 R113, R113 ;  /* 0x0000007100717308 */ /* 0x000f240000000800 */
[C---:B------:R-:W-:Y:S01]  /*fca0*/  HMMA.16816.F32 R68, R4.reuse, R14, R68 ;  /* 0x0000000e0444723c */ /* 0x040fe20000001844 */
[----:B------:R-:W5:Y:S05]  /*fcb0*/  LDSM.16.MT88.4 R12, [R166+0x7800] ;  /* 0x00780000a60c783b */ /* 0x000f6a0000004200 */
[----:B------:R-:W-:Y:S01]  /*fcc0*/  MUFU.EX2 R128, R128 ;  /* 0x0000008000807308 */ /* 0x000fe20000000800 */
[C---:B------:R-:W-:Y:S06]  /*fcd0*/  HMMA.16816.F32 R96, R4.reuse, R16, R96 ;  /* 0x000000100460723c */ /* 0x040fec0000001860 */
[----:B------:R-:W-:Y:S01]  /*fce0*/  HMMA.16816.F32 R92, R4, R18, R92 ;  /* 0x00000012045c723c */ /* 0x000fe2000000185c */
[----:B------:R-:W1:Y:S01]  /*fcf0*/  MUFU.EX2 R111, R111 ;  /* 0x0000006f006f7308 */ /* 0x000e620000000800 */
[----:B------:R-:W5:Y:S05]  /*fd00*/  LDSM.16.MT88.4 R16, [R168+0x7800] ;  /* 0x00780000a810783b */ /* 0x000f6a0000004200 */
[----:B---3--:R-:W-:-:S02]  /*fd10*/  F2FP.F16.F32.PACK_AB R4, R115, R122 ;  /* 0x0000007a7304723e */ /* 0x008fc400000000ff */
[----:B----4-:R-:W-:Y:S01]  /*fd20*/  F2FP.F16.F32.PACK_AB R5, R113, R120 ;  /* 0x000000787105723e */ /* 0x010fe200000000ff */
[----:B------:R-:W-:Y:S01]  /*fd30*/  MUFU.EX2 R132, R132 ;  /* 0x0000008400847308 */ /* 0x000fe20000000800 */
[----:B------:R-:W-:Y:S01]  /*fd40*/  F2FP.F16.F32.PACK_AB R6, R67, R114 ;  /* 0x000000724306723e */ /* 0x000fe200000000ff */
[----:B------:R-:W-:-:S04]  /*fd50*/  FADD.FTZ R120, R120, R51 ;  /* 0x0000003378787221 */ /* 0x000fc80000010000 */
[----:B------:R-:W-:Y:S01]  /*fd60*/  FADD.FTZ R113, R113, R120 ;  /* 0x0000007871717221 */ /* 0x000fe20000010000 */
[----:B-1----:R-:W-:Y:S01]  /*fd70*/  F2FP.F16.F32.PACK_AB R7, R111, R128 ;  /* 0x000000806f07723e */ /* 0x002fe200000000ff */
[----:B------:R-:W1:Y:S02]  /*fd80*/  MUFU.EX2 R121, R121 ;  /* 0x0000007900797308 */ /* 0x000e640000000800 */
[----:B------:R-:W-:-:S04]  /*fd90*/  FADD.FTZ R128, R128, R113 ;  /* 0x0000007180807221 */ /* 0x000fc80000010000 */
[----:B------:R-:W-:Y:S01]  /*fda0*/  FADD.FTZ R128, R111, R128 ;  /* 0x000000806f807221 */ /* 0x000fe20000010000 */
[C---:B------:R-:W-:Y:S01]  /*fdb0*/  HMMA.16816.F32 R72, R4.reuse, R8, R72 ;  /* 0x000000080448723c */ /* 0x040fe20000001848 */
[----:B------:R-:W-:Y:S05]  /*fdc0*/  MUFU.EX2 R123, R123 ;  /* 0x0000007b007b7308 */ /* 0x000fea0000000800 */
[C---:B------:R-:W-:Y:S01]  /*fdd0*/  HMMA.16816.F32 R76, R4.reuse, R10, R76 ;  /* 0x0000000a044c723c */ /* 0x040fe2000000184c */
[----:B------:R-:W3:Y:S02]  /*fde0*/  LDSM.16.MT88.4 R8, [R165+0x8000] ;  /* 0x00800000a508783b */ /* 0x000ee40000004200 */
[----:B------:R-:W-:Y:S03]  /*fdf0*/  MUFU.EX2 R110, R110 ;  /* 0x0000006e006e7308 */ /* 0x000fe60000000800 */
        /* <DEDUP_REMOVED lines=11> */
[----:B------:R-:W3:Y:S01]  /*feb0*/  MUFU.EX2 R126, R126 ;  /* 0x0000007e007e7308 */ /* 0x000ee20000000800 */
[----:B------:R-:W5:Y:S05]  /*fec0*/  LDSM.16.MT88.4 R16, [R168+0x8000] ;  /* 0x00800000a810783b */ /* 0x000f6a0000004200 */
[----:B-1----:R-:W-:-:S02]  /*fed0*/  F2FP.F16.F32.PACK_AB R4, R121, R132 ;  /* 0x000000847904723e */ /* 0x002fc400000000ff */
[----:B----4-:R-:W-:Y:S01]  /*fee0*/  F2FP.F16.F32.PACK_AB R5, R124, R125 ;  /* 0x0000007d7c05723e */ /* 0x010fe200000000ff */
[----:B------:R-:W-:Y:S01]  /*fef0*/  MUFU.EX2 R131, R131 ;  /* 0x0000008300837308 */ /* 0x000fe20000000800 */
[----:B------:R-:W-:Y:S01]  /*ff00*/  F2FP.F16.F32.PACK_AB R6, R110, R123 ;  /* 0x0000007b6e06723e */ /* 0x000fe200000000ff */
[----:B------:R-:W-:-:S04]  /*ff10*/  FADD.FTZ R125, R125, R128 ;  /* 0x000000807d7d7221 */ /* 0x000fc80000010000 */
[----:B------:R-:W-:Y:S01]  /*ff20*/  FADD.FTZ R124, R124, R125 ;  /* 0x0000007d7c7c7221 */ /* 0x000fe20000010000 */
[----:B---3--:R-:W-:Y:S01]  /*ff30*/  F2FP.F16.F32.PACK_AB R7, R126, R129 ;  /* 0x000000817e07723e */ /* 0x008fe200000000ff */
        /* <DEDUP_REMOVED lines=9> */
[C---:B-----5:R-:W-:Y:S01]  /*ffd0*/  HMMA.16816.F32 R88, R4.reuse, R12, R88 ;  /* 0x0000000c0458723c */ /* 0x060fe20000001858 */
[--C-:B------:R-:W-:Y:S01]  /*ffe0*/  FFMA.FTZ R20, R65, UR8, -R26.reuse ;  /* 0x0000000841147c23 */ /* 0x100fe2000801081a */
[----:B------:R-:W-:Y:S01]  /*fff0*/  MUFU.EX2 R108, R108 ;  /* 0x0000006c006c7308 */ /* 0x000fe20000000800 */
[--C-:B------:R-:W-:Y:S01]  /*10000*/  FFMA.FTZ R65, R46, UR8, -R45.reuse ;  /* 0x000000082e417c23 */ /* 0x100fe2000801082d */
[----:B------:R-:W-:Y:S01]  /*10010*/  FFMA.FTZ R46, R49, UR8, -R26 ;  /* 0x00000008312e7c23 */ /* 0x000fe2000801081a */
[--C-:B------:R-:W-:Y:S01]  /*10020*/  FFMA.FTZ R49, R38, UR8, -R45.reuse ;  /* 0x0000000826317c23 */ /* 0x100fe2000801082d */
[----:B------:R-:W-:Y:S01]  /*10030*/  HMMA.16816.F32 R68, R4, R14, R68 ;  /* 0x0000000e0444723c */ /* 0x000fe20000001844 */
[----:B------:R-:W2:Y:S01]  /*10040*/  LDSM.16.MT88.4 R12, [R165+0x8800] ;  /* 0x00880000a50c783b */ /* 0x000ea20000004200 */
[----:B------:R-:W-:-:S02]  /*10050*/  FFMA.FTZ R38, R40, UR8, -R45 ;  /* 0x0000000828267c23 */ /* 0x000fc4000801082d */
[----:B------:R-:W4:Y:S02]  /*10060*/  MUFU.EX2 R105, R105 ;  /* 0x0000006900697308 */ /* 0x000f240000000800 */
[C---:B------:R-:W-:Y:S06]  /*10070*/  HMMA.16816.F32 R96, R4.reuse, R16, R96 ;  /* 0x000000100460723c */ /* 0x040fec0000001860 */
[----:B------:R-:W-:Y:S01]  /*10080*/  MUFU.EX2 R21, R109 ;  /* 0x0000006d00157308 */ /* 0x000fe20000000800 */
[C---:B------:R-:W-:Y:S01]  /*10090*/  HMMA.16816.F32 R92, R4.reuse, R18, R92 ;  /* 0x00000012045c723c */ /* 0x040fe2000000185c */
[----:B------:R-:W5:Y:S05]  /*100a0*/  LDSM.16.MT88.4 R16, [R168+0x8800] ;  /* 0x00880000a810783b */ /* 0x000f6a0000004200 */
[----:B------:R-:W-:Y:S01]  /*100b0*/  HMMA.16816.F32 R80, R4, R22, R80 ;  /* 0x000000160450723c */ /* 0x000fe20000001850 */
[----:B------:R-:W3:Y:S06]  /*100c0*/  MUFU.EX2 R20, R20 ;  /* 0x0000001400147308 */ /* 0x000eec0000000800 */
[----:B-1----:R-:W-:Y:S01]  /*100d0*/  F2FP.F16.F32.PACK_AB R4, R106, R131 ;  /* 0x000000836a04723e */ /* 0x002fe200000000ff */
[--C-:B------:R-:W-:Y:S01]  /*100e0*/  FFMA.FTZ R23, R50, UR8, -R45.reuse ;  /* 0x0000000832177c23 */ /* 0x100fe2000801082d */
[----:B----4-:R-:W-:Y:S01]  /*100f0*/  F2FP.F16.F32.PACK_AB R5, R105, R108 ;  /* 0x0000006c6905723e */ /* 0x010fe200000000ff */
[----:B------:R-:W-:Y:S01]  /*10100*/  FFMA.FTZ R22, R54, UR8, -R45 ;  /* 0x0000000836167c23 */ /* 0x000fe2000801082d */
[----:B------:R-:W-:Y:S01]  /*10110*/  F2FP.F16.F32.PACK_AB R6, R104, R127 ;  /* 0x0000007f6806723e */ /* 0x000fe200000000ff */
[----:B------:R-:W-:Y:S01]  /*10120*/  FFMA.FTZ R50, R43, UR8, -R26 ;  /* 0x000000082b327c23 */ /* 0x000fe2000801081a */
[----:B------:R-:W-:Y:S01]  /*10130*/  MUFU.EX2 R52, R52 ;  /* 0x0000003400347308 */ /* 0x000fe20000000800 */
[----:B------:R-:W-:Y:S01]  /*10140*/  FADD.FTZ R43, R55, R56 ;  /* 0x00000038372b7221 */ /* 0x000fe20000010000 */
[----:B------:R-:W-:Y:S01]  /*10150*/  FADD.FTZ R108, R108, R129 ;  /* 0x000000816c6c7221 */ /* 0x000fe20000010000 */
[----:B---3--:R-:W-:-:S02]  /*10160*/  F2FP.F16.F32.PACK_AB R7, R20, R21 ;  /* 0x000000151407723e */ /* 0x008fc400000000ff */
[----:B------:R-:W-:Y:S01]  /*10170*/  FADD.FTZ R43, R42, R43 ;  /* 0x0000002b2a2b7221 */ /* 0x000fe20000010000 */
[----:B------:R-:W-:Y:S02]  /*10180*/  FADD.FTZ R108, R105, R108 ;  /* 0x0000006c696c7221 */ /* 0x000fe40000010000 */
[----:B------:R-:W1:Y:S01]  /*10190*/  MUFU.EX2 R23, R23 ;  /* 0x0000001700177308 */ /* 0x000e620000000800 */
[----:B------:R-:W-:Y:S01]  /*101a0*/  FADD.FTZ R40, R34, R43 ;  /* 0x0000002b22287221 */ /* 0x000fe20000010000 */
[----:B------:R-:W-:Y:S01]  /*101b0*/  FFMA.FTZ R34, R33, UR8, -R26 ;  /* 0x0000000821227c23 */ /* 0x000fe2000801081a */
[----:B------:R-:W-:Y:S01]  /*101c0*/  HMMA.16816.F32 R88, R4, R8, R88 ;  /* 0x000000080458723c */ /* 0x000fe20000001858 */
[----:B------:R-:W-:Y:S01]  /*101d0*/  FADD.FTZ R21, R21, R108 ;  /* 0x0000006c15157221 */ /* 0x000fe20000010000 */
[----:B------:R-:W-:-:S03]  /*101e0*/  FADD.FTZ R29, R29, R40 ;  /* 0x000000281d1d7221 */ /* 0x000fc60000010000 */
[----:B------:R-:W-:Y:S01]  /*101f0*/  MUFU.EX2 R65, R65 ;  /* 0x0000004100417308 */ /* 0x000fe20000000800 */
[----:B------:R-:W-:Y:S01]  /*10200*/  FADD.FTZ R21, R20, R21 ;  /* 0x0000001514157221 */ /* 0x000fe20000010000 */
[----:B------:R-:W-:Y:S01]  /*10210*/  HMMA.16816.F32 R68, R4, R10, R68 ;  /* 0x0000000a0444723c */ /* 0x000fe20000001844 */
[----:B------:R-:W3:Y:S01]  /*10220*/  LDSM.16.MT88.4 R8, [R164+0x8800] ;  /* 0x00880000a408783b */ /* 0x000ee20000004200 */
[----:B------:R-:W-:-:S04]  /*10230*/  FADD.FTZ R30, R30, R29 ;  /* 0x0000001d1e1e7221 */ /* 0x000fc80000010000 */
[----:B--2---:R-:W-:Y:S01]  /*10240*/  HMMA.16816.F32 R72, R4, R12, R72 ;  /* 0x0000000c0448723c */ /* 0x004fe20000001848 */
[----:B------:R-:W-:Y:S01]  /*10250*/  MUFU.EX2 R22, R22 ;  /* 0x0000001600167308 */ /* 0x000fe20000000800 */
[----:B------:R-:W-:-:S04]  /*10260*/  FADD.FTZ R27, R27, R30 ;  /* 0x0000001e1b1b7221 */ /* 0x000fc80000010000 */
[C---:B------:R-:W-:Y:S01]  /*10270*/  HMMA.16816.F32 R76, R4.reuse, R14, R76 ;  /* 0x0000000e044c723c */ /* 0x040fe2000000184c */
[----:B------:R-:W2:Y:S01]  /*10280*/  LDSM.16.MT88.4 R12, [R168+0x9000] ;  /* 0x00900000a80c783b */ /* 0x000ea20000004200 */
[----:B------:R-:W-:Y:S01]  /*10290*/  FADD.FTZ R66, R66, R27 ;  /* 0x0000001b42427221 */ /* 0x000fe20000010000 */
[----:B------:R-:W-:Y:S03]  /*102a0*/  MUFU.EX2 R46, R46 ;  /* 0x0000002e002e7308 */ /* 0x000fe60000000800 */
[----:B-----5:R-:W-:Y:S01]  /*102b0*/  HMMA.16816.F32 R96, R4, R16, R96 ;  /* 0x000000100460723c */ /* 0x020fe20000001860 */
[----:B------:R-:W-:-:S04]  /*102c0*/  FADD.FTZ R63, R63, R66 ;  /* 0x000000423f3f7221 */ /* 0x000fc80000010000 */
[----:B------:R-:W4:Y:S01]  /*102d0*/  MUFU.EX2 R47, R47 ;  /* 0x0000002f002f7308 */ /* 0x000f220000000800 */
[----:B------:R-:W-:Y:S01]  /*102e0*/  HMMA.16816.F32 R92, R4, R18, R92 ;  /* 0x00000012045c723c */ /* 0x000fe2000000185c */
[----:B------:R-:W5:Y:S01]  /*102f0*/  LDSM.16.MT88.4 R16, [R165+0x9000] ;  /* 0x00900000a510783b */ /* 0x000f620000004200 */
[----:B------:R-:W-:-:S04]  /*10300*/  FADD.FTZ R62, R62, R63 ;  /* 0x0000003f3e3e7221 */ /* 0x000fc80000010000 */
[----:B------:R-:W-:Y:S01]  /*10310*/  FADD.FTZ R53, R53, R62 ;  /* 0x0000003e35357221 */ /* 0x000fe20000010000 */
[----:B------:R-:W-:Y:S03]  /*10320*/  MUFU.EX2 R50, R50 ;  /* 0x0000003200327308 */ /* 0x000fe60000000800 */
[----:B------:R-:W-:-:S04]  /*10330*/  FADD.FTZ R122, R122, R53 ;  /* 0x000000357a7a7221 */ /* 0x000fc80000010000 */
[----:B------:R-:W-:Y:S01]  /*10340*/  FADD.FTZ R115, R115, R122 ;  /* 0x0000007a73737221 */ /* 0x000fe20000010000 */
[----:B------:R-:W2:Y:S01]  /*10350*/  MUFU.EX2 R41, R41 ;  /* 0x0000002900297308 */ /* 0x000ea20000000800 */
[----:B---3--:R-:W-:Y:S02]  /*10360*/  HMMA.16816.F32 R84, R4, R8, R84 ;  /* 0x000000080454723c */ /* 0x008fe40000001854 */
[----:B------:R-:W-:-:S04]  /*10370*/  FADD.FTZ R114, R114, R115 ;  /* 0x0000007372727221 */ /* 0x000fc80000010000 */
[----:B------:R-:W-:Y:S01]  /*10380*/  FADD.FTZ R67, R67, R114 ;  /* 0x0000007243437221 */ /* 0x000fe20000010000 */
[----:B------:R-:W-:Y:S01]  /*10390*/  HMMA.16816.F32 R80, R4, R10, R80 ;  /* 0x0000000a0450723c */ /* 0x000fe20000001850 */
[----:B------:R-:W3:Y:S01]  /*103a0*/  LDSM.16.MT88.4 R8, [R166+0x9000] ;  /* 0x00900000a608783b */ /* 0x000ee20000004200 */
[----:B------:R-:W-:Y:S01]  /*103b0*/  MUFU.EX2 R39, R49 ;  /* 0x0000003100277308 */ /* 0x000fe20000000800 */
[----:B------:R-:W-:-:S04]  /*103c0*/  FADD.FTZ R132, R132, R67 ;  /* 0x0000004384847221 */ /* 0x000fc80000010000 */
[----:B-1----:R-:W-:Y:S01]  /*103d0*/  F2FP.F16.F32.PACK_AB R4, R23, R52 ;  /* 0x000000341704723e */ /* 0x002fe200000000ff */
[----:B------:R-:W-:Y:S01]  /*103e0*/  FADD.FTZ R132, R121, R132 ;  /* 0x0000008479847221 */ /* 0x000fe20000010000 */
[----:B----4-:R-:W-:Y:S01]  /*103f0*/  F2FP.F16.F32.PACK_AB R5, R47, R46 ;  /* 0x0000002e2f05723e */ /* 0x010fe200000000ff */
[----:B------:R-:W1:Y:S01]  /*10400*/  MUFU.EX2 R36, R36 ;  /* 0x0000002400247308 */ /* 0x000e620000000800 */
[----:B------:R-:W-:Y:S01]  /*10410*/  F2FP.F16.F32.PACK_AB R6, R22, R65 ;  /* 0x000000411606723e */ /* 0x000fe200000000ff */
[----:B------:R-:W-:Y:S01]  /*10420*/  FADD.FTZ R123, R123, R132 ;  /* 0x000000847b7b7221 */ /* 0x000fe20000010000 */
[----:B--2---:R-:W-:Y:S01]  /*10430*/  F2FP.F16.F32.PACK_AB R7, R41, R50 ;  /* 0x000000322907723e */ /* 0x004fe200000000ff */
[----:B------:R-:W-:Y:S02]  /*10440*/  FADD.FTZ R46, R46, R21 ;  /* 0x000000152e2e7221 */ /* 0x000fe40000010000 */
[----:B------:R-:W-:Y:S02]  /*10450*/  FADD.FTZ R110, R110, R123 ;  /* 0x0000007b6e6e7221 */ /* 0x000fe40000010000 */
[----:B------:R-:W-:Y:S01]  /*10460*/  MUFU.EX2 R38, R38 ;  /* 0x0000002600267308 */ /* 0x000fe20000000800 */
[----:B------:R-:W-:Y:S01]  /*10470*/  FADD.FTZ R47, R47, R46 ;  /* 0x0000002e2f2f7221 */ /* 0x000fe20000010000 */
[----:B------:R-:W-:Y:S01]  /*10480*/  HMMA.16816.F32 R96, R4, R12, R96 ;  /* 0x0000000c0460723c */ /* 0x000fe20000001860 */
[----:B------:R-:W-:-:S02]  /*10490*/  FADD.FTZ R131, R131, R110 ;  /* 0x0000006e83837221 */ /* 0x000fc40000010000 */
[----:B------:R-:W-:Y:S02]  /*104a0*/  FADD.FTZ R50, R50, R47 ;  /* 0x0000002f32327221 */ /* 0x000fe40000010000 */
[----:B------:R-:W-:Y:S01]  /*104b0*/  FADD.FTZ R106, R106, R131 ;  /* 0x000000836a6a7221 */ /* 0x000fe20000010000 */
[C---:B------:R-:W-:Y:S01]  /*104c0*/  HMMA.16816.F32 R92, R4.reuse, R14, R92 ;  /* 0x0000000e045c723c */ /* 0x040fe2000000185c */
[----:B------:R-:W2:Y:S01]  /*104d0*/  LDSM.16.MT88.4 R12, [R164+0x9000] ;  /* 0x00900000a40c783b */ /* 0x000ea20000004200 */
[----:B------:R-:W-:Y:S01]  /*104e0*/  MUFU.EX2 R193, R193 ;  /* 0x000000c100c17308 */ /* 0x000fe20000000800 */
[----:B------:R-:W-:Y:S01]  /*104f0*/  FADD.FTZ R127, R127, R106 ;  /* 0x0000006a7f7f7221 */ /* 0x000fe20000010000 */
[----:B------:R-:W-:Y:S02]  /*10500*/  FADD.FTZ R50, R41, R50 ;  /* 0x0000003229327221 */ /* 0x000fe40000010000 */
[----:B-----5:R-:W-:Y:S01]  /*10510*/  HMMA.16816.F32 R72, R4, R16, R72 ;  /* 0x000000100448723c */ /* 0x020fe20000001848 */
[----:B------:R-:W-:-:S03]  /*10520*/  FADD.FTZ R127, R104, R127 ;  /* 0x0000007f687f7221 */ /* 0x000fc60000010000 */
[----:B------:R-:W-:Y:S01]  /*10530*/  MUFU.EX2 R31, R31 ;  /* 0x0000001f001f7308 */ /* 0x000fe20000000800 */
[----:B------:R-:W-:Y:S01]  /*10540*/  FADD.FTZ R52, R52, R127 ;  /* 0x0000007f34347221 */ /* 0x000fe20000010000 */
[----:B------:R-:W-:Y:S01]  /*10550*/  HMMA.16816.F32 R76, R4, R18, R76 ;  /* 0x00000012044c723c */ /* 0x000fe2000000184c */
[----:B------:R-:W-:Y:S02]  /*10560*/  LDSM.16.MT88.4 R16, [R166+0x9800] ;  /* 0x00980000a610783b */ /* 0x000fe40000004200 */
[----:B------:R-:W-:-:S03]  /*10570*/  FADD.FTZ R52, R23, R52 ;  /* 0x0000003417347221 */ /* 0x000fc60000010000 */
[----:B---3--:R-:W-:Y:S01]  /*10580*/  HMMA.16816.F32 R88, R4, R8, R88 ;  /* 0x000000080458723c */ /* 0x008fe20000001858 */
[----:B------:R-:W3:Y:S01]  /*10590*/  MUFU.EX2 R34, R34 ;  /* 0x0000002200227308 */ /* 0x000ee20000000800 */
[----:B------:R-:W-:-:S04]  /*105a0*/  FADD.FTZ R65, R65, R52 ;  /* 0x0000003441417221 */ /* 0x000fc80000010000 */
[C---:B------:R-:W-:Y:S01]  /*105b0*/  HMMA.16816.F32 R68, R4.reuse, R10, R68 ;  /* 0x0000000a0444723c */ /* 0x040fe20000001844 */
[----:B------:R-:W4:Y:S01]  /*105c0*/  LDSM.16.MT88.4 R8, [R168+0x9800] ;  /* 0x00980000a808783b */ /* 0x000f220000004200 */
[----:B------:R-:W-:Y:S01]  /*105d0*/  FADD.FTZ R22, R22, R65 ;  /* 0x0000004116167221 */ /* 0x000fe20000010000 */
[----:B------:R-:W-:Y:S08]  /*105e0*/  MUFU.EX2 R25, R25 ;  /* 0x0000001900197308 */ /* 0x000ff00000000800 */
[----:B------:R-:W5:Y:S01]  /*105f0*/  MUFU.EX2 R192, R192 ;  /* 0x000000c000c07308 */ /* 0x000f620000000800 */
[C---:B--2---:R-:W-:Y:S06]  /*10600*/  HMMA.16816.F32 R84, R4.reuse, R12, R84 ;  /* 0x0000000c0454723c */ /* 0x044fec0000001854 */
[----:B------:R-:W-:Y:S01]  /*10610*/  HMMA.16816.F32 R80, R4, R14, R80 ;  /* 0x0000000e0450723c */ /* 0x000fe20000001850 */
[----:B------:R-:W2:Y:S06]  /*10620*/  LDSM.16.MT88.4 R12, [R165+0x9800] ;  /* 0x00980000a50c783b */ /* 0x000eac0000004200 */
[----:B-1----:R-:W-:Y:S01]  /*10630*/  F2FP.F16.F32.PACK_AB R4, R36, R39 ;  /* 0x000000272404723e */ /* 0x002fe200000000ff */
        /* <DEDUP_REMOVED lines=9> */
[----:B----4-:R-:W-:Y:S01]  /*106d0*/  HMMA.16816.F32 R96, R4, R8, R96 ;  /* 0x000000080460723c */ /* 0x010fe20000001860 */
[----:B------:R-:W-:Y:S01]  /*106e0*/  FADD.FTZ R193, R193, R38 ;  /* 0x00000026c1c17221 */ /* 0x000fe20000010000 */
[----:B------:R-:W-:-:S04]  /*106f0*/  FADD.FTZ R192, R192, R25 ;  /* 0x00000019c0c07221 */ /* 0x000fc80000010000 */
[C---:B------:R-:W-:Y:S01]  /*10700*/  HMMA.16816.F32 R92, R4.reuse, R10, R92 ;  /* 0x0000000a045c723c */ /* 0x040fe2000000185c */
[----:B------:R-:W1:Y:S05]  /*10710*/  LDSM.16.MT88.4 R8, [R164+0x9800] ;  /* 0x00980000a408783b */ /* 0x000e6a0000004200 */
        /* <DEDUP_REMOVED lines=8> */
[----:B------:R-:W-:Y:S01]  /*107a0*/  ISETP.NE.AND P1, PT, R182, RZ, PT ;  /* 0x000000ffb600720c */ /* 0x000fe20003f25270 */
[----:B------:R-:W-:-:S04]  /*107b0*/  DEPBAR.LE SB0, 0x0 ;  /* 0x000080000000791a */ /* 0x000fc80000000000 */
[----:B------:R-:W-:Y:S01]  /*107c0*/  IADD3 R188, R48, -0x2, RZ ;  /* 0xfffffffe30bc7810 */ /* 0x000fe20007ffe0ff */
[----:B------:R-:W-:Y:S07]  /*107d0*/  BAR.SYNC.DEFER_BLOCKING 0x0 ;  /* 0x0000000000007b1d */ /* 0x000fee0000010000 */
        /* <DEDUP_REMOVED lines=46> */
[----:B------:R-:W-:Y:S01]  /*10ac0*/  IMAD.IADD R5, R5, 0x1, -R7 ;  /* 0x0000000105057824 */ /* 0x000fe200078e0a07 */
[----:B------:R-:W-:-:S03]  /*10ad0*/  MOV R9, UR4 ;  /* 0x0000000400097c02 */ /* 0x000fc60008000f00 */
[----:B------:R-:W-:-:S05]  /*10ae0*/  IMAD R8, R5, R4, -0x80 ;  /* 0xffffff8005087424 */ /* 0x000fca00078e0204 */
[----:B------:R-:W-:-:S05]  /*10af0*/  SHF.R.S32.HI R4, RZ, 0x1f, R8 ;  /* 0x0000001fff047819 */ /* 0x000fca0000011408 */
[----:B------:R-:W-:-:S04]  /*10b00*/  IMAD R5, R4, R9, RZ ;  /* 0x0000000904057224 */ /* 0x000fc800078e02ff */
[C---:B------:R-:W-:Y:S01]  /*10b10*/  IMAD R5, R8.reuse, UR5, R5 ;  /* 0x0000000508057c24 */ /* 0x040fe2000f8e0205 */
[----:B------:R-:W-:Y:S01]  /*10b20*/  ULDC.64 UR4, c[0x0][0x238] ;  /* 0x00008e0000047ab9 */ /* 0x000fe20000000a00 */
[----:B--2---:R-:W-:Y:S02]  /*10b30*/  IMAD.IADD R3, R3, 0x1, -R6 ;  /* 0x0000000103037824 */ /* 0x004fe400078e0a06 */
[----:B------:R-:W-:-:S03]  /*10b40*/  IMAD.WIDE.U32 R6, R8, R9, RZ ;  /* 0x0000000908067225 */ /* 0x000fc600078e00ff */
[----:B------:R-:W-:Y:S02]  /*10b50*/  SHF.R.S32.HI R4, RZ, 0x1f, R3 ;  /* 0x0000001fff047819 */ /* 0x000fe40000011403 */
[----:B------:R-:W-:-:S03]  /*10b60*/  IADD3 R7, R7, R5, RZ ;  /* 0x0000000507077210 */ /* 0x000fc60007ffe0ff */
[----:B------:R-:W-:Y:S02]  /*10b70*/  IMAD R4, R4, UR4, RZ ;  /* 0x0000000404047c24 */ /* 0x000fe4000f8e02ff */
[----:B------:R-:W-:-:S04]  /*10b80*/  IMAD.WIDE.U32 R6, R3, UR4, R6 ;  /* 0x0000000403067c25 */ /* 0x000fc8000f8e0006 */
[----:B------:R-:W-:-:S04]  /*10b90*/  IMAD R4, R3, UR5, R4 ;  /* 0x0000000503047c24 */ /* 0x000fc8000f8e0204 */
[----:B------:R-:W-:Y:S01]  /*10ba0*/  IMAD.IADD R11, R7, 0x1, R4 ;  /* 0x00000001070b7824 */ /* 0x000fe200078e0204 */
[----:B------:R-:W-:Y:S06]  /*10bb0*/  BRA `(.L_x_6047) ;  /* 0x0000000000107947 */ /* 0x000fec0003800000 */
.L_x_6046:
[----:B------:R-:W1:Y:S02]  /*10bc0*/  LDC R9, c[0x0][0x250] ;  /* 0x00009400ff097b82 */ /* 0x000e640000000800 */
[----:B-1----:R-:W-:-:S05]  /*10bd0*/  IMAD.SHL.U32 R6, R9, 0x80, RZ ;  /* 0x0000008009067824 */ /* 0x002fca00078e00ff */
[----:B------:R-:W-:-:S04]  /*10be0*/  IADD3 R6, -R6, RZ, RZ ;  /* 0x000000ff06067210 */ /* 0x000fc80007ffe1ff */
[----:B------:R-:W-:-:S07]  /*10bf0*/  SHF.R.S32.HI R11, RZ, 0x1f, R6 ;  /* 0x0000001fff0b7819 */ /* 0x000fce0000011406 */
.L_x_6047:
[----:B------:R-:W-:Y:S01]  /*10c00*/  ULDC UR4, c[0x0][0x2d0] ;  /* 0x0000b40000047ab9 */ /* 0x000fe20000000800 */
[----:B------:R-:W-:Y:S01]  /*10c10*/  LEA R148, P3, R6, R148, 0x1 ;  /* 0x0000009406947211 */ /* 0x000fe200078608ff */
[----:B------:R-:W-:Y:S01]  /*10c20*/  IMAD.SHL.U32 R130, R188, 0x80, RZ ;  /* 0x00000080bc827824 */ /* 0x000fe200078e00ff */
[----:B------:R-:W-:Y:S02]  /*10c30*/  ISETP.GE.AND P0, PT, R100, UR4, PT ;  /* 0x0000000464007c0c */ /* 0x000fe4000bf06270 */
[----:B------:R-:W-:-:S11]  /*10c40*/  LEA.HI.X R149, R6, R149, R11, 0x1, P3 ;  /* 0x0000009506957211 */ /* 0x000fd600018f0c0b */
[----:B------:R-:W1:Y:S01]  /*10c50*/  @!P0 LDC R118, c[0x0][0x254] ;  /* 0x00009500ff768b82 */ /* 0x000e620000000800 */
[CC--:B------:R-:W-:Y:S01]  /*10c60*/  @!P0 IADD3 R4, P2, P1, R6.reuse, R116.reuse, R177 ;  /* 0x0000007406048210 */ /* 0x0c0fe2000795e0b1 */
[----:B------:R-:W-:Y:S01]  /*10c70*/  @P0 STS.128 [R183+0x6000], RZ ;  /* 0x006000ffb7000388 */ /* 0x000fe20000000c00 */
[----:B------:R-:W-:Y:S01]  /*10c80*/  @!P0 LEA R13, P3, R9, R116, 0x5 ;  /* 0x00000074090d8211 */ /* 0x000fe200078628ff */
[----:B------:R-:W-:Y:S01]  /*10c90*/  @!P0 IMAD.MOV.U32 R20, RZ, RZ, R116 ;  /* 0x000000ffff148224 */ /* 0x000fe200078e0074 */
[----:B------:R-:W-:Y:S01]  /*10ca0*/  @!P0 IADD3.X R3, R11, R119, R176, P2, P1 ;  /* 0x000000770b038210 */ /* 0x000fe200017e24b0 */
[----:B------:R-:W-:Y:S01]  /*10cb0*/  @!P0 IMAD.MOV.U32 R21, RZ, RZ, R119 ;  /* 0x000000ffff158224 */ /* 0x000fe200078e0077 */
[----:B------:R-:W-:Y:S01]  /*10cc0*/  @!P0 IADD3 R13, P2, R6, R13, RZ ;  /* 0x0000000d060d8210 */ /* 0x000fe20007f5e0ff */
[----:B------:R-:W2:Y:S01]  /*10cd0*/  @!P0 LDC R8, c[0x0][0x254] ;  /* 0x00009500ff088b82 */ /* 0x000ea20000000800 */
[----:B------:R-:W-:Y:S01]  /*10ce0*/  @!P0 LEA R16, P1, R4, UR10, 0x1 ;  /* 0x0000000a04108c11 */ /* 0x000fe2000f8208ff */
[----:B------:R-:W-:Y:S01]  /*10cf0*/  @!PT LDS RZ, [RZ] ;  /* 0x00000000fffff984 */ /* 0x000fe20000000800 */
[----:B------:R-:W-:Y:S01]  /*10d00*/  @!PT LDS RZ, [RZ] ;  /* 0x00000000fffff984 */ /* 0x000fe20000000800 */
[----:B------:R-:W-:Y:S01]  /*10d10*/  @!PT LDS RZ, [RZ] ;  /* 0x00000000fffff984 */ /* 0x000fe20000000800 */
[----:B------:R-:W-:Y:S01]  /*10d20*/  @!P0 LDGSTS.E.BYPASS.LTC128B.128 [R183+0x6000], desc[UR6][R148.64] ;  /* 0x0600000094b78fae */ /* 0x000fe2000b901d46 */
[----:B------:R-:W-:-:S02]  /*10d30*/  @!P0 IMAD.MOV.U32 R18, RZ, RZ, R116 ;  /* 0x000000ffff128224 */ /* 0x000fc400078e0074 */
[----:B------:R-:W-:Y:S01]  /*10d40*/  @!P0 LEA.HI.X R17, R4, UR11, R3, 0x1, P1 ;  /* 0x0000000b04118c11 */ /* 0x000fe200088f0c03 */
[----:B------:R-:W-:Y:S01]  /*10d50*/  @P0 STS.128 [R183+0x6800], RZ ;  /* 0x006800ffb7000388 */ /* 0x000fe20000000c00 */
[----:B------:R-:W-:Y:S01]  /*10d60*/  @!P0 LEA R22, P1, R13, UR10, 0x1 ;  /* 0x0000000a0d168c11 */ /* 0x000fe2000f8208ff */
[----:B------:R-:W3:Y:S01]  /*10d70*/  @!P0 LDC R7, c[0x0][0x254] ;  /* 0x00009500ff078b82 */ /* 0x000ee20000000800 */
[----:B------:R-:W-:Y:S01]  /*10d80*/  @!P0 IMAD.MOV.U32 R19, RZ, RZ, R119 ;  /* 0x000000ffff138224 */ /* 0x000fe200078e0077 */
[----:B------:R-:W-:Y:S01]  /*10d90*/  @!PT LDS RZ, [RZ] ;  /* 0x00000000fffff984 */ /* 0x000fe20000000800 */
[----:B------:R-:W-:Y:S01]  /*10da0*/  @!PT LDS RZ, [RZ] ;  /* 0x00000000fffff984 */ /* 0x000fe20000000800 */
[----:B------:R-:W-:Y:S01]  /*10db0*/  @!PT LDS RZ, [RZ] ;  /* 0x00000000fffff984 */ /* 0x000fe20000000800 */
[----:B------:R4:W-:Y:S01]  /*10dc0*/  @!P0 LDGSTS.E.BYPASS.LTC128B.128 [R183+0x6800], desc[UR6][R16.64] ;  /* 0x0680000010b78fae */ /* 0x0009e2000b901d46 */
[----:B------:R-:W-:-:S03]  /*10dd0*/  @!P0 IMAD.WIDE.U32 R20, R9, 0x50, R20 ;  /* 0x0000005009148825 */ /* 0x000fc600078e0014 */
[----:B------:R-:W-:Y:S01]  /*10de0*/  @P0 STS.128 [R183+0x7000], RZ ;  /* 0x007000ffb7000388 */ /* 0x000fe20000000c00 */
[C---:B------:R-:W-:Y:S01]  /*10df0*/  @!P0 IMAD.WIDE.U32 R18, R9.reuse, 0x60, R18 ;  /* 0x0000006009128825 */ /* 0x040fe200078e0012 */
[----:B-1----:R-:W-:Y:S01]  /*10e00*/  @!P0 LEA.HI.X R10, R9, R119, R118, 0x5, P3 ;  /* 0x00000077090a8211 */ /* 0x002fe200018f2c76 */
[----:B------:R-:W1:Y:S02]  /*10e10*/  @!P0 LDC R5, c[0x0][0x254] ;  /* 0x00009500ff058b82 */ /* 0x000e640000000800 */
[----:B------:R-:W-:Y:S02]  /*10e20*/  @!P0 IMAD.MOV.U32 R118, RZ, RZ, R116 ;  /* 0x000000ffff768224 */ /* 0x000fe400078e0074 */
[----:B------:R-:W-:Y:S02]  /*10e30*/  @!P0 IMAD.X R10, R11, 0x1, R10, P2 ;  /* 0x000000010b0a8824 */ /* 0x000fe400010e060a */
[----:B------:R-:W-:Y:S02]  /*10e40*/  @!P0 IMAD.WIDE.U32 R14, R9, 0x30, R118 ;  /* 0x00000030090e8825 */ /* 0x000fe400078e0076 */
[----:B------:R-:W5:Y:S01]  /*10e50*/  @!P0 LDC R4, c[0x0][0x254] ;  /* 0x00009500ff048b82 */ /* 0x000f620000000800 */
[----:B------:R-:W-:Y:S01]  /*10e60*/  @!P0 LEA.HI.X R23, R13, UR11, R10, 0x1, P1 ;  /* 0x0000000b0d178c11 */ /* 0x000fe200088f0c0a */
[----:B--2---:R-:W-:Y:S01]  /*10e70*/  @!P0 IMAD R8, R8, 0x30, RZ ;  /* 0x0000003008088824 */ /* 0x004fe200078e02ff */
[----:B------:R-:W-:-:S03]  /*10e80*/  @!P0 IADD3 R13, P1, R6, R14, RZ ;  /* 0x0000000e060d8210 */ /* 0x000fc60007f3e0ff */
[----:B------:R-:W-:Y:S01]  /*10e90*/  @!PT LDS RZ, [RZ] ;  /* 0x00000000fffff984 */ /* 0x000fe20000000800 */
[----:B------:R-:W-:Y:S01]  /*10ea0*/  @!PT LDS RZ, [RZ] ;  /* 0x00000000fffff984 */ /* 0x000fe20000000800 */
[----:B------:R-:W-:Y:S01]  /*10eb0*/  @!PT LDS RZ, [RZ] ;  /* 0x00000000fffff984 */ /* 0x000fe20000000800 */
[----:B------:R2:W-:Y:S01]  /*10ec0*/  @!P0 LDGSTS.E.BYPASS.LTC128B.128 [R183+0x7000], desc[UR6][R22.64] ;  /* 0x0700000016b78fae */ /* 0x0005e2000b901d46 */
[----:B------:R-:W-:Y:S01]  /*10ed0*/  @!P0 IADD3.X R8, R11, R15, R8, P1, !PT ;  /* 0x0000000f0b088210 */ /* 0x000fe20000ffe408 */
[----:B------:R-:W2:Y:S01]  /*10ee0*/  @!P0 LDC R3, c[0x0][0x254] ;  /* 0x00009500ff038b82 */ /* 0x000ea20000000800 */
[C---:B------:R-:W-:Y:S01]  /*10ef0*/  @!P0 LEA R14, P1, R13.reuse, UR10, 0x1 ;  /* 0x0000000a0d0e8c11 */ /* 0x040fe2000f8208ff */
[----:B------:R-:W-:Y:S01]  /*10f00*/  @P0 STS.128 [R183+0x7800], RZ ;  /* 0x007800ffb7000388 */ /* 0x000fe20000000c00 */
[----:B----4-:R-:W-:Y:S02]  /*10f10*/  @!P0 IMAD.MOV.U32 R16, RZ, RZ, R116 ;  /* 0x000000ffff108224 */ /* 0x010fe400078e0074 */
[----:B------:R-:W-:Y:S01]  /*10f20*/  @!P0 LEA.HI.X R15, R13, UR11, R8, 0x1, P1 ;  /* 0x0000000b0d0f8c11 */ /* 0x000fe200088f0c08 */
[----:B------:R-:W-:Y:S01]  /*10f30*/  @!P0 IMAD.MOV.U32 R17, RZ, RZ, R119 ;  /* 0x000000ffff118224 */ /* 0x000fe200078e0077 */
[----:B------:R-:W-:Y:S01]  /*10f40*/  @!P0 LEA R13, P1, R9, R116, 0x6 ;  /* 0x00000074090d8211 */ /* 0x000fe200078230ff */
[----:B-1----:R-:W-:Y:S01]  /*10f50*/  @!P0 IMAD R8, R5, 0x50, RZ ;  /* 0x0000005005088824 */ /* 0x002fe200078e02ff */
[C---:B------:R-:W-:Y:S01]  /*10f60*/  @!P0 IADD3 R5, P3, R6.reuse, R20, RZ ;  /* 0x0000001406058210 */ /* 0x040fe20007f7e0ff */
[C---:B------:R-:W-:Y:S01]  /*10f70*/  @!P0 IMAD.WIDE.U32 R16, R9.reuse, 0x70, R16 ;  /* 0x0000007009108825 */ /* 0x040fe200078e0010 */
[----:B---3--:R-:W-:Y:S01]  /*10f80*/  @!P0 LEA.HI.X R118, R9, R119, R7, 0x6, P1 ;  /* 0x0000007709768211 */ /* 0x008fe200008f3407 */
[----:B------:R-:W-:Y:S01]  /*10f90*/  @!PT LDS RZ, [RZ] ;  /* 0x00000000fffff984 */ /* 0x000fe20000000800 */
[----:B------:R-:W-:Y:S01]  /*10fa0*/  @!PT LDS RZ, [RZ] ;  /* 0x00000000fffff984 */ /* 0x000fe20000000800 */
[----:B------:R-:W-:Y:S01]  /*10fb0*/  @!PT LDS RZ, [RZ] ;  /* 0x00000000fffff984 */ /* 0x000fe20000000800 */
[----:B------:R-:W-:Y:S01]  /*10fc0*/  @!P0 LDGSTS.E.BYPASS.LTC128B.128 [R183+0x7800], desc[UR6][R14.64] ;  /* 0x078000000eb78fae */ /* 0x000fe2000b901d46 */
[----:B------:R-:W-:-:S02]  /*10fd0*/  @!P0 IADD3 R13, P1, R6, R13, RZ ;  /* 0x0000000d060d8210 */ /* 0x000fc40007f3e0ff */
[----:B------:R-:W-:Y:S01]  /*10fe0*/  @!P0 IADD3 R7, P2, R6, R18, RZ ;  /* 0x0000001206078210 */ /* 0x000fe20007f5e0ff */
[----:B-----5:R-:W-:Y:S01]  /*10ff0*/  @!P0 IMAD R4, R4, 0x60, RZ ;  /* 0x0000006004048824 */ /* 0x020fe200078e02ff */
[----:B------:R-:W-:Y:S01]  /*11000*/  @!P0 LEA R12, P4, R13, UR10, 0x1 ;  /* 0x0000000a0d0c8c11 */ /* 0x000fe2000f8808ff */
[C---:B------:R-:W-:Y:S01]  /*11010*/  @!P0 IMAD.X R118, R11.reuse, 0x1, R118, P1 ;  /* 0x000000010b768824 */ /* 0x040fe200008e0676 */
[----:B------:R-:W-:Y:S01]  /*11020*/  @!P0 IADD3 R6, P1, R6, R16, RZ ;  /* 0x0000001006068210 */ /* 0x000fe20007f3e0ff */
[----:B------:R-:W-:Y:S01]  /*11030*/  @P0 STS.128 [R183+0x8000], RZ ;  /* 0x008000ffb7000388 */ /* 0x000fe20000000c00 */
[----:B------:R-:W-:Y:S02]  /*11040*/  @!P0 IADD3.X R8, R11, R21, R8, P3, !PT ;  /* 0x000000150b088210 */ /* 0x000fe40001ffe408 */
[----:B------:R-:W-:Y:S01]  /*11050*/  @!P0 LEA R28, P3, R5, UR10, 0x1 ;  /* 0x0000000a051c8c11 */ /* 0x000fe2000f8608ff */
[----:B--2---:R-:W-:Y:S01]  /*11060*/  @!P0 IMAD R3, R3, 0x70, RZ ;  /* 0x0000007003038824 */ /* 0x004fe200078e02ff */
[----:B------:R-:W-:-:S02]  /*11070*/  @!P0 IADD3.X R4, R11, R4, R19, P2, !PT ;  /* 0x000000040b048210 */ /* 0x000fc400017fe413 */
        /* <DEDUP_REMOVED lines=15> */
[----:B------:R1:W-:Y:S01]  /*11170*/  @!P0 LDGSTS.E.BYPASS.LTC128B.128 [R183+0x8800], desc[UR6][R28.64] ;  /* 0x088000001cb78fae */ /* 0x0003e2000b901d46 */
[----:B------:R-:W-:-:S03]  /*11180*/  P2R R3, PR, RZ, 0x1 ;  /* 0x00000001ff037803 */ /* 0x000fc60000000000 */
        /* <DEDUP_REMOVED lines=25> */
[----:B------:R-:W2:Y:S04]  /*11320*/  LDSM.16.M88.4 R124, [R167+0x3800] ;  /* 0x00380000a77c783b */ /* 0x000ea80000000200 */
[----:B------:R-:W0:Y:S01]  /*11330*/  LDGDEPBAR ;  /* 0x00000000000079af */ /* 0x000e220000000000 */
[C---:B---3--:R-:W-:Y:S06]  /*11340*/  HMMA.16816.F32 R12, R32.reuse, R8, RZ ;  /* 0x00000008200c723c */ /* 0x048fec00000018ff */
[C---:B------:R-:W-:Y:S06]  /*11350*/  HMMA.16816.F32 R24, R32.reuse, R26, RZ ;  /* 0x0000001a2018723c */ /* 0x040fec00000018ff */
[C---:B------:R-:W-:Y:S06]  /*11360*/  HMMA.16816.F32 R16, R32.reuse, R18, RZ ;  /* 0x000000122010723c */ /* 0x040fec00000018ff */
[C---:B------:R-:W-:Y:S06]  /*11370*/  HMMA.16816.F32 R8, R32.reuse, R10, RZ ;  /* 0x0000000a2008723c */ /* 0x040fec00000018ff */
[C---:B----4-:R-:W-:Y:S06]  /*11380*/  HMMA.16816.F32 R4, R32.reuse, R64, RZ ;  /* 0x000000402004723c */ /* 0x050fec00000018ff */
        /* <DEDUP_REMOVED lines=35> */
[C---:B--2---:R-:W-:Y:S01]  /*115c0*/  HMMA.16816.F32 R4, R120.reuse, R124, R4 ;  /* 0x0000007c7804723c */ /* 0x044fe20000001804 */
[----:B------:R-:W2:Y:S05]  /*115d0*/  S2R R124, SR_TID.X ;  /* 0x00000000007c7919 */ /* 0x000eaa0000002100 */
[C---:B------:R-:W-:Y:S06]  /*115e0*/  HMMA.16816.F32 R64, R120.reuse, R126, R64 ;  /* 0x0000007e7840723c */ /* 0x040fec0000001840 */
[C---:B---3--:R-:W-:Y:S06]  /*115f0*/  HMMA.16816.F32 R60, R120.reuse, R116, R60 ;  /* 0x00000074783c723c */ /* 0x048fec000000183c */
[C---:B------:R-:W-:Y:S01]  /*11600*/  HMMA.16816.F32 R56, R120.reuse, R118, R56 ;  /* 0x000000767838723c */ /* 0x040fe20000001838 */
[----:B------:R-:W-:Y:S05]  /*11610*/  LDSM.16.M88.4 R116, [R156+0x800] ;  /* 0x000800009c74783b */ /* 0x000fea0000000200 */
[C---:B----4-:R-:W-:Y:S06]  /*11620*/  HMMA.16816.F32 R28, R120.reuse, R112, R28 ;  /* 0x00000070781c723c */ /* 0x050fec000000181c */
[C---:B------:R-:W-:Y:S01]  /*11630*/  HMMA.16816.F32 R24, R120.reuse, R114, R24 ;  /* 0x000000727818723c */ /* 0x040fe20000001818 */
[----:B------:R-:W3:Y:S05]  /*11640*/  LDSM.16.M88.4 R112, [R159] ;  /* 0x000000009f70783b */ /* 0x000eea0000000200 */
[C---:B-1----:R-:W-:Y:S06]  /*11650*/  HMMA.16816.F32 R20, R120.reuse, R108, R20 ;  /* 0x0000006c7814723c */ /* 0x042fec0000001814 */
[C---:B------:R-:W-:Y:S01]  /*11660*/  HMMA.16816.F32 R16, R120.reuse, R110, R16 ;  /* 0x0000006e7810723c */ /* 0x040fe20000001810 */
[----:B------:R-:W1:Y:S05]  /*11670*/  LDSM.16.M88.4 R108, [R158] ;  /* 0x000000009e6c783b */ /* 0x000e6a0000000200 */
[C---:B-----5:R-:W-:Y:S06]  /*11680*/  HMMA.16816.F32 R12, R120.reuse, R104, R12 ;  /* 0x00000068780c723c */ /* 0x060fec000000180c */
[C---:B------:R-:W-:Y:S01]  /*11690*/  HMMA.16816.F32 R8, R120.reuse, R106, R8 ;  /* 0x0000006a7808723c */ /* 0x040fe20000001808 */
[----:B------:R-:W4:Y:S05]  /*116a0*/  LDSM.16.M88.4 R104, [R157] ;  /* 0x000000009d68783b */ /* 0x000f2a0000000200 */
[C---:B---3--:R-:W-:Y:S06]  /*116b0*/  HMMA.16816.F32 R52, R120.reuse, R112, R52 ;  /* 0x000000707834723c */ /* 0x048fec0000001834 */
[C---:B------:R-:W-:Y:S01]  /*116c0*/  HMMA.16816.F32 R48, R120.reuse, R114, R48 ;  /* 0x000000727830723c */ /* 0x040fe20000001830 */
[----:B------:R-:W-:Y:S05]  /*116d0*/  LDSM.16.M88.4 R112, [R156+0x1000] ;  /* 0x001000009c70783b */ /* 0x000fea0000000200 */
[C---:B-1----:R-:W-:Y:S06]  /*116e0*/  HMMA.16816.F32 R44, R120.reuse, R108, R44 ;  /* 0x0000006c782c723c */ /* 0x042fec000000182c */
[C---:B------:R-:W-:Y:S01]  /*116f0*/  HMMA.16816.F32 R40, R120.reuse, R110, R40 ;  /* 0x0000006e7828723c */ /* 0x040fe20000001828 */
[----:B------:R-:W-:Y:S05]  /*11700*/  LDSM.16.M88.4 R108, [R156+0x1800] ;  /* 0x001800009c6c783b */ /* 0x000fea0000000200 */
[C---:B----4-:R-:W-:Y:S06]  /*11710*/  HMMA.16816.F32 R36, R120.reuse, R104, R36 ;  /* 0x000000687824723c */ /* 0x050fec0000001824 */
[----:B------:R-:W-:Y:S01]  /*11720*/  HMMA.16816.F32 R32, R120, R106, R32 ;  /* 0x0000006a7820723c */ /* 0x000fe20000001820 */
[----:B------:R-:W1:Y:S04]  /*11730*/  LDSM.16.M88.4 R120, [R169] ;  /* 0x00000000a978783b */ /* 0x000e680000000200 */
[----:B------:R-:W3:Y:S01]  /*11740*/  LDSM.16.M88.4 R104, [R156+0x2000] ;  /* 0x002000009c68783b */ /* 0x000ee20000000200 */
[C---:B-1----:R-:W-:Y:S06]  /*11750*/  HMMA.16816.F32 R20, R120.reuse, R116, R20 ;  /* 0x000000747814723c */ /* 0x042fec0000001814 */
[C---:B------:R-:W-:Y:S01]  /*11760*/  HMMA.16816.F32 R16, R120.reuse, R118, R16 ;  /* 0x000000767810723c */ /* 0x040fe20000001810 */
[----:B------:R-:W1:Y:S05]  /*11770*/  LDSM.16.M88.4 R116, [R156] ;  /* 0x000000009c74783b */ /* 0x000e6a0000000200 */
[C---:B------:R-:W-:Y:S06]  /*11780*/  HMMA.16816.F32 R4, R120.reuse, R108, R4 ;  /* 0x0000006c7804723c */ /* 0x040fec0000001804 */
[C---:B------:R-:W-:Y:S01]  /*11790*/  HMMA.16816.F32 R64, R120.reuse, R110, R64 ;  /* 0x0000006e7840723c */ /* 0x040fe20000001840 */
[----:B------:R-:W4:Y:S05]  /*117a0*/  LDSM.16.M88.4 R108, [R156+0x2800] ;  /* 0x002800009c6c783b */ /* 0x000f2a0000000200 */
[C---:B---3--:R-:W-:Y:S06]  /*117b0*/  HMMA.16816.F32 R60, R120.reuse, R104, R60 ;  /* 0x00000068783c723c */ /* 0x048fec000000183c */
[C---:B------:R-:W-:Y:S01]  /*117c0*/  HMMA.16816.F32 R56, R120.reuse, R106, R56 ;  /* 0x0000006a7838723c */ /* 0x040fe20000001838 */
[----:B------:R-:W3:Y:S05]  /*117d0*/  LDSM.16.M88.4 R104, [R156+0x3800] ;  /* 0x003800009c68783b */ /* 0x000eea0000000200 */
[C---:B------:R-:W-:Y:S06]  /*117e0*/  HMMA.16816.F32 R12, R120.reuse, R112, R12 ;  /* 0x00000070780c723c */ /* 0x040fec000000180c */
[----:B------:R-:W-:Y:S01]  /*117f0*/  HMMA.16816.F32 R8, R120, R114, R8 ;  /* 0x000000727808723c */ /* 0x000fe20000001808 */
[----:B------:R-:W5:Y:S01]  /*11800*/  LDSM.16.M88.4 R112, [R156+0x3000] ;  /* 0x003000009c70783b */ /* 0x000f620000000200 */
[----:B------:R-:W-:-:S04]  /*11810*/  DEPBAR.LE SB0, 0x0 ;  /* 0x000080000000791a */ /* 0x000fc80000000000 */
[C---:B-1----:R-:W-:Y:S06]  /*11820*/  HMMA.16816.F32 R24, R120.reuse, R118, R24 ;  /* 0x000000767818723c */ /* 0x042fec0000001818 */
[C---:B------:R-:W-:Y:S06]  /*11830*/  HMMA.16816.F32 R28, R120.reuse, R116, R28 ;  /* 0x00000074781c723c */ /* 0x040fec000000181c */
[C---:B----4-:R-:W-:Y:S06]  /*11840*/  HMMA.16816.F32 R52, R120.reuse, R108, R52 ;  /* 0x0000006c7834723c */ /* 0x050fec0000001834 */
[----:B------:R-:W-:Y:S01]  /*11850*/  HMMA.16816.F32 R48, R120, R110, R48 ;  /* 0x0000006e7830723c */ /* 0x000fe20000001830 */
[----:B--2---:R-:W-:-:S05]  /*11860*/  IMAD.SHL.U32 R109, R124, 0x2, RZ ;  /* 0x000000027c6d7824 */ /* 0x004fca00078e00ff */
[----:B------:R-:W-:Y:S01]  /*11870*/  LOP3.LUT R109, R109, 0x6, RZ, 0xc0, !PT ;  /* 0x000000066d6d7812 */ /* 0x000fe200078ec0ff */
[----:B---3--:R-:W-:Y:S03]  /*11880*/  HMMA.16816.F32 R36, R120, R104, R36 ;  /* 0x000000687824723c */ /* 0x008fe60000001824 */
[----:B------:R-:W-:-:S04]  /*11890*/  LOP3.LUT R108, R130, 0x8, R109, 0xfe, !PT ;  /* 0x00000008826c7812 */ /* 0x000fc800078efe6d */
[--C-:B------:R-:W-:Y:S01]  /*118a0*/  LOP3.LUT R104, R130, 0x10, R109.reuse, 0xfe, !PT ;  /* 0x0000001082687812 */ /* 0x100fe200078efe6d */
[----:B------:R-:W-:Y:S01]  /*118b0*/  BAR.SYNC.DEFER_BLOCKING 0x0 ;  /* 0x0000000000007b1d */ /* 0x000fe20000010000 */
[-C--:B------:R-:W-:Y:S01]  /*118c0*/  ISETP.GE.AND P3, PT, R108, R102.reuse, PT ;  /* 0x000000666c00720c */ /* 0x080fe20003f66270 */
[C---:B-----5:R-:W-:Y:S01]  /*118d0*/  HMMA.16816.F32 R44, R120.reuse, R112, R44 ;  /* 0x00000070782c723c */ /* 0x060fe2000000182c */
[----:B------:R-:W-:Y:S02]  /*118e0*/  LOP3.LUT R105, R130, 0x18, R109, 0xfe, !PT ;  /* 0x0000001882697812 */ /* 0x000fe400078efe6d */
[----:B------:R-:W-:Y:S02]  /*118f0*/  ISETP.GE.AND P2, PT, R104, R102, PT ;  /* 0x000000666800720c */ /* 0x000fe40003f46270 */
[-C--:B------:R-:W-:Y:S01]  /*11900*/  ISETP.GE.AND P1, PT, R108, R103.reuse, PT ;  /* 0x000000676c00720c */ /* 0x080fe20003f26270 */
[----:B------:R-:W-:Y:S01]  /*11910*/  HMMA.16816.F32 R40, R120, R114, R40 ;  /* 0x000000727828723c */ /* 0x000fe20000001828 */
[----:B------:R-:W-:-:S02]  /*11920*/  ISETP.GE.AND P4, PT, R104, R103, PT ;  /* 0x000000676800720c */ /* 0x000fc40003f86270 */
[--C-:B------:R-:W-:Y:S02]  /*11930*/  LOP3.LUT R104, R130, 0x20, R109.reuse, 0xfe, !PT ;  /* 0x0000002082687812 */ /* 0x100fe400078efe6d */
[----:B------:R-:W-:Y:S01]  /*11940*/  FSEL R132, R24, -INF , !P3 ;  /* 0xff80000018847808 */ /* 0x000fe20005800000 */
[----:B------:R-:W-:Y:S01]  /*11950*/  HMMA.16816.F32 R120, R120, R106, R32 ;  /* 0x0000006a7878723c */ /* 0x000fe20000001820 */
[----:B------:R-:W-:Y:S02]  /*11960*/  ISETP.GE.AND P6, PT, R105, R103, PT ;  /* 0x000000676900720c */ /* 0x000fe40003fc6270 */
[----:B------:R-:W-:Y:S02]  /*11970*/  FSEL R128, R20, -INF , !P2 ;  /* 0xff80000014807808 */ /* 0x000fe40005000000 */
[C-C-:B------:R-:W-:Y:S02]  /*11980*/  LOP3.LUT R24, R130.reuse, 0x28, R109.reuse, 0xfe, !PT ;  /* 0x0000002882187812 */ /* 0x140fe400078efe6d */
[----:B------:R-:W-:-:S02]  /*11990*/  LOP3.LUT R20, R130, 0x30, R109, 0xfe, !PT ;  /* 0x0000003082147812 */ /* 0x000fc400078efe6d */
[----:B------:R-:W-:Y:S02]  /*119a0*/  FSEL R147, R26, -INF , !P1 ;  /* 0xff8000001a937808 */ /* 0x000fe40004800000 */
[CC--:B------:R-:W-:Y:S02]  /*119b0*/  ISETP.GE.AND P5, PT, R104.reuse, R102.reuse, PT ;  /* 0x000000666800720c */ /* 0x0c0fe40003fa6270 */
[----:B------:R-:W-:Y:S02]  /*119c0*/  ISETP.GE.AND P1, PT, R104, R103, PT ;  /* 0x000000676800720c */ /* 0x000fe40003f26270 */
[----:B------:R-:W-:Y:S02]  /*119d0*/  FSEL R139, R18, -INF , !P6 ;  /* 0xff800000128b7808 */ /* 0x000fe40007000000 */
[-C--:B------:R-:W-:Y:S02]  /*119e0*/  ISETP.GE.AND P2, PT, R24, R102.reuse, PT ;  /* 0x000000661800720c */ /* 0x080fe40003f46270 */
[----:B------:R-:W-:-:S02]  /*119f0*/  ISETP.GE.AND P6, PT, R20, R102, PT ;  /* 0x000000661400720c */ /* 0x000fc40003fc6270 */
[----:B------:R-:W-:Y:S02]  /*11a00*/  LOP3.LUT R18, R130, 0x38, R109, 0xfe, !PT ;  /* 0x0000003882127812 */ /* 0x000fe400078efe6d */
[----:B------:R-:W-:Y:S02]  /*11a10*/  FSEL R141, R22, -INF , !P4 ;  /* 0xff800000168d7808 */ /* 0x000fe40006000000 */
[-C--:B------:R-:W-:Y:S02]  /*11a20*/  ISETP.GE.AND P3, PT, R24, R103.reuse, PT ;  /* 0x000000671800720c */ /* 0x080fe40003f66270 */
[----:B------:R-:W-:Y:S02]  /*11a30*/  FSEL R126, R12, -INF , !P5 ;  /* 0xff8000000c7e7808 */ /* 0x000fe40006800000 */
[----:B------:R-:W-:Y:S02]  /*11a40*/  FSEL R133, R14, -INF , !P1 ;  /* 0xff8000000e857808 */ /* 0x000fe40004800000 */
[----:B------:R-:W-:-:S02]  /*11a50*/  ISETP.GE.AND P5, PT, R20, R103, PT ;  /* 0x000000671400720c */ /* 0x000fc40003fa6270 */
[----:B------:R-:W-:Y:S02]  /*11a60*/  ISETP.GE.AND P4, PT, R18, R102, PT ;  /* 0x000000661200720c */ /* 0x000fe40003f86270 */
[--C-:B------:R-:W-:Y:S02]  /*11a70*/  LOP3.LUT R12, R130, 0x40, R109.reuse, 0xfe, !PT ;  /* 0x00000040820c7812 */ /* 0x100fe400078efe6d */
[----:B------:R-:W-:Y:S02]  /*11a80*/  FSEL R108, R8, -INF , !P2 ;  /* 0xff800000086c7808 */ /* 0x000fe40005000000 */
[----:B------:R-:W-:Y:S02]  /*11a90*/  ISETP.GE.AND P1, PT, R18, R103, PT ;  /* 0x000000671200720c */ /* 0x000fe40003f26270 */
[----:B------:R-:W-:Y:S02]  /*11aa0*/  FSEL R112, R4, -INF , !P6 ;  /* 0xff80000004707808 */ /* 0x000fe40007000000 */
[----:B------:R-:W-:-:S02]  /*11ab0*/  LOP3.LUT R8, R130, 0x48, R109, 0xfe, !PT ;  /* 0x0000004882087812 */ /* 0x000fc400078efe6d */
[----:B------:R-:W-:Y:S02]  /*11ac0*/  LOP3.LUT R4, R130, 0x50, R109, 0xfe, !PT ;  /* 0x0000005082047812 */ /* 0x000fe400078efe6d */
[----:B------:R-:W-:Y:S02]  /*11ad0*/  FSEL R131, R10, -INF , !P3 ;  /* 0xff8000000a837808 */ /* 0x000fe40005800000 */
[----:B------:R-:W-:Y:S02]  /*11ae0*/  ISETP.GE.AND P3, PT, R12, R103, PT ;  /* 0x000000670c00720c */ /* 0x000fe40003f66270 */
        /* <DEDUP_REMOVED lines=15> */
[C---:B------:R-:W-:Y:S02]  /*11be0*/  ISETP.GE.AND P6, PT, R4.reuse, R102, PT ;  /* 0x000000660400720c */ /* 0x040fe40003fc6270 */
[-C--:B------:R-:W-:Y:S02]  /*11bf0*/  ISETP.GE.AND P5, PT, R4, R103.reuse, PT ;  /* 0x000000670400720c */ /* 0x080fe40003fa6270 */
[----:B------:R-:W-:Y:S02]  /*11c00*/  LOP3.LUT R4, R130, 0x68, R109, 0xfe, !PT ;  /* 0x0000006882047812 */ /* 0x000fe400078efe6d */
[----:B------:R-:W-:Y:S02]  /*11c10*/  FSEL R52, R52, -INF , !P4 ;  /* 0xff80000034347808 */ /* 0x000fe40006000000 */
[----:B------:R-:W-:Y:S02]  /*11c20*/  FSEL R48, R48, -INF , !P2 ;  /* 0xff80000030307808 */ /* 0x000fe40005000000 */
[----:B------:R-:W-:-:S02]  /*11c30*/  ISETP.GE.AND P3, PT, R6, R103, PT ;  /* 0x000000670600720c */ /* 0x000fc40003f66270 */
[CC--:B------:R-:W-:Y:S02]  /*11c40*/  ISETP.GE.AND P4, PT, R4.reuse, R102.reuse, PT ;  /* 0x000000660400720c */ /* 0x0c0fe40003f86270 */
[----:B------:R-:W-:Y:S02]  /*11c50*/  ISETP.GE.AND P2, PT, R4, R103, PT ;  /* 0x000000670400720c */ /* 0x000fe40003f46270 */
[C---:B------:R-:W-:Y:S02]  /*11c60*/  LOP3.LUT R8, R130.reuse, 0x70, R109, 0xfe, !PT ;  /* 0x0000007082087812 */ /* 0x040fe400078efe6d */
[----:B------:R-:W-:Y:S02]  /*11c70*/  LOP3.LUT R4, R130, R109, RZ, 0xfc, !PT ;  /* 0x0000006d82047212 */ /* 0x000fe400078efcff */
[----:B------:R-:W-:Y:S02]  /*11c80*/  FSEL R113, R54, -INF , !P1 ;  /* 0xff80000036717808 */ /* 0x000fe40004800000 */
[----:B------:R-:W-:Y:S01]  /*11c90*/  FSEL R111, R50, -INF , !P3 ;  /* 0xff800000326f7808 */ /* 0x000fe20005800000 */
[C---:B------:R-:W-:Y:S01]  /*11ca0*/  VIADD R12, R4.reuse, 0x11 ;  /* 0x00000011040c7836 */ /* 0x040fe20000000000 */
[-C--:B------:R-:W-:Y:S01]  /*11cb0*/  ISETP.GE.AND P0, PT, R105, R102.reuse, PT ;  /* 0x000000666900720c */ /* 0x080fe20003f06270 */
[----:B------:R-:W-:Y:S01]  /*11cc0*/  VIADD R10, R4, 0x19 ;  /* 0x00000019040a7836 */ /* 0x000fe20000000000 */
[----:B------:R-:W-:-:S02]  /*11cd0*/  ISETP.GE.AND P3, PT, R8, R102, PT ;  /* 0x000000660800720c */ /* 0x000fc40003f66270 */
[----:B------:R-:W-:Y:S01]  /*11ce0*/  ISETP.GE.AND P1, PT, R8, R103, PT ;  /* 0x000000670800720c */ /* 0x000fe20003f26270 */
[----:B------:R-:W-:Y:S01]  /*11cf0*/  VIADD R8, R4, 0x1 ;  /* 0x0000000104087836 */ /* 0x000fe20000000000 */
[----:B------:R-:W-:Y:S02]  /*11d00*/  LOP3.LUT R6, R130, 0x78, R109, 0xfe, !PT ;  /* 0x0000007882067812 */ /* 0x000fe400078efe6d */
[----:B------:R-:W-:Y:S02]  /*11d10*/  FSEL R16, R16, -INF , !P0 ;  /* 0xff80000010107808 */ /* 0x000fe40004000000 */
[----:B------:R-:W-:Y:S02]  /*11d20*/  FSEL R109, R46, -INF , !P5 ;  /* 0xff8000002e6d7808 */ /* 0x000fe40006800000 */
[----:B------:R-:W-:Y:S02]  /*11d30*/  ISETP.GE.AND P5, PT, R6, R102, PT ;  /* 0x000000660600720c */ /* 0x000fe40003fa6270 */
[----:B------:R-:W-:-:S02]  /*11d40*/  FSEL R20, R40, -INF , !P4 ;  /* 0xff80000028147808 */ /* 0x000fc40006000000 */
[-C--:B------:R-:W-:Y:S01]  /*11d50*/  ISETP.GE.AND P0, PT, R6, R103.reuse, PT ;  /* 0x000000670600720c */ /* 0x080fe20003f06270 */
[----:B------:R-:W-:Y:S01]  /*11d60*/  VIADD R6, R4, 0x9 ;  /* 0x0000000904067836 */ /* 0x000fe20000000000 */
[----:B------:R-:W-:Y:S02]  /*11d70*/  FSEL R26, R36, -INF , !P3 ;  /* 0xff800000241a7808 */ /* 0x000fe40005800000 */
[C---:B------:R-:W-:Y:S02]  /*11d80*/  ISETP.GE.AND P4, PT, R8.reuse, R102, PT ;  /* 0x000000660800720c */ /* 0x040fe40003f86270 */
        /* <DEDUP_REMOVED lines=14> */
[----:B------:R-:W-:Y:S02]  /*11e70*/  FSEL R44, R21, -INF , !P4 ;  /* 0xff800000152c7808 */ /* 0x000fe40006000000 */
[----:B------:R-:W-:Y:S01]  /*11e80*/  ISETP.GE.AND P1, PT, R10, R103, PT ;  /* 0x000000670a00720c */ /* 0x000fe20003f26270 */
[----:B------:R-:W-:Y:S01]  /*11e90*/  VIADD R10, R4, 0x29 ;  /* 0x00000029040a7836 */ /* 0x000fe20000000000 */
        /* <DEDUP_REMOVED lines=8> */
[-C--:B------:R-:W-:Y:S01]  /*11f20*/  ISETP.GE.AND P1, PT, R10, R103.reuse, PT ;  /* 0x000000670a00720c */ /* 0x080fe20003f26270 */
[----:B------:R-:W-:Y:S01]  /*11f30*/  VIADD R10, R4, 0x39 ;  /* 0x00000039040a7836 */ /* 0x000fe20000000000 */
[----:B------:R-:W-:Y:S02]  /*11f40*/  ISETP.GE.AND P4, PT, R12, R102, PT ;  /* 0x000000660c00720c */ /* 0x000fe40003f86270 */
[----:B------:R-:W-:Y:S02]  /*11f50*/  FSEL R137, R15, -INF , !P3 ;  /* 0xff8000000f897808 */ /* 0x000fe40005800000 */
[----:B------:R-:W-:Y:S01]  /*11f60*/  FSEL R66, R9, -INF , !P2 ;  /* 0xff80000009427808 */ /* 0x000fe20005000000 */
[C---:B------:R-:W-:Y:S01]  /*11f70*/  VIADD R9, R4.reuse, 0x41 ;  /* 0x0000004104097836 */ /* 0x040fe20000000000 */
[----:B------:R-:W-:Y:S02]  /*11f80*/  FSEL R135, R11, -INF , !P1 ;  /* 0xff8000000b877808 */ /* 0x000fe40004800000 */
[----:B------:R-:W-:Y:S01]  /*11f90*/  FSEL R124, R5, -INF , !P4 ;  /* 0xff800000057c7808 */ /* 0x000fe20006000000 */
[----:B------:R-:W-:Y:S01]  /*11fa0*/  VIADD R5, R4, 0x49 ;  /* 0x0000004904057836 */ /* 0x000fe20000000000 */
[----:B------:R-:W-:-:S02]  /*11fb0*/  ISETP.GE.AND P3, PT, R12, R103, PT ;  /* 0x000000670c00720c */ /* 0x000fc40003f66270 */
[CC--:B------:R-:W-:Y:S02]  /*11fc0*/  ISETP.GE.AND P2, PT, R10.reuse, R102.reuse, PT ;  /* 0x000000660a00720c */ /* 0x0c0fe40003f46270 */
[----:B------:R-:W-:Y:S02]  /*11fd0*/  ISETP.GE.AND P1, PT, R10, R103, PT ;  /* 0x000000670a00720c */ /* 0x000fe40003f26270 */
[----:B------:R-:W-:Y:S01]  /*11fe0*/  FSEL R117, R7, -INF , !P3 ;  /* 0xff80000007757808 */ /* 0x000fe20005800000 */
[----:B------:R-:W-:Y:S01]  /*11ff0*/  VIADD R7, R4, 0x51 ;  /* 0x0000005104077836 */ /* 0x000fe20000000000 */
[----:B------:R-:W-:Y:S02]  /*12000*/  FSEL R118, R65, -INF , !P2 ;  /* 0xff80000041767808 */ /* 0x000fe40005000000 */
[----:B------:R-:W-:Y:S02]  /*12010*/  FSEL R129, R67, -INF , !P1 ;  /* 0xff80000043817808 */ /* 0x000fe40004800000 */
[----:B------:R-:W-:-:S02]  /*12020*/  ISETP.GE.AND P4, PT, R9, R102, PT ;  /* 0x000000660900720c */ /* 0x000fc40003f86270 */
[-C--:B------:R-:W-:Y:S02]  /*12030*/  ISETP.GE.AND P3, PT, R9, R103.reuse, PT ;  /* 0x000000670900720c */ /* 0x080fe40003f66270 */
[CC--:B------:R-:W-:Y:S02]  /*12040*/  ISETP.GE.AND P2, PT, R5.reuse, R102.reuse, PT ;  /* 0x000000660500720c */ /* 0x0c0fe40003f46270 */
[----:B------:R-:W-:Y:S01]  /*12050*/  ISETP.GE.AND P1, PT, R5, R103, PT ;  /* 0x000000670500720c */ /* 0x000fe20003f26270 */
[----:B------:R-:W-:Y:S01]  /*12060*/  VIADD R5, R4, 0x59 ;  /* 0x0000005904057836 */ /* 0x000fe20000000000 */
[----:B------:R-:W-:Y:S02]  /*12070*/  FSEL R110, R61, -INF , !P4 ;  /* 0xff8000003d6e7808 */ /* 0x000fe40006000000 */
[----:B------:R-:W-:Y:S02]  /*12080*/  FSEL R63, R63, -INF , !P3 ;  /* 0xff8000003f3f7808 */ /* 0x000fe40005800000 */
[----:B------:R-:W-:-:S02]  /*12090*/  ISETP.GE.AND P4, PT, R7, R102, PT ;  /* 0x000000660700720c */ /* 0x000fc40003f86270 */
[----:B------:R-:W-:Y:S02]  /*120a0*/  FSEL R104, R57, -INF , !P2 ;  /* 0xff80000039687808 */ /* 0x000fe40005000000 */
[-C--:B------:R-:W-:Y:S01]  /*120b0*/  ISETP.GE.AND P3, PT, R7, R103.reuse, PT ;  /* 0x000000670700720c */ /* 0x080fe20003f66270 */
[C---:B------:R-:W-:Y:S01]  /*120c0*/  VIADD R7, R4.reuse, 0x61 ;  /* 0x0000006104077836 */ /* 0x040fe20000000000 */
        /* <DEDUP_REMOVED lines=10> */
[----:B------:R-:W-:Y:S02]  /*12170*/  ISETP.GT.AND P6, PT, R188, R175, PT ;  /* 0x000000afbc00720c */ /* 0x000fe40003fc4270 */
[----:B------:R-:W-:-:S02]  /*12180*/  ISETP.GE.AND P1, PT, R5, R102, PT ;  /* 0x000000660500720c */ /* 0x000fc40003f26270 */
[----:B------:R-:W-:Y:S02]  /*12190*/  FSEL R58, R49, -INF , !P2 ;  /* 0xff800000313a7808 */ /* 0x000fe40005000000 */
[-C--:B------:R-:W-:Y:S01]  /*121a0*/  ISETP.GE.AND P2, PT, R5, R103.reuse, PT ;  /* 0x000000670500720c */ /* 0x080fe20003f46270 */
[----:B------:R-:W-:Y:S01]  /*121b0*/  VIADD R5, R4, 0x79 ;  /* 0x0000007904057836 */ /* 0x000fe20000000000 */
[----:B------:R-:W-:Y:S02]  /*121c0*/  FSEL R21, R47, -INF , !P3 ;  /* 0xff8000002f157808 */ /* 0x000fe40005800000 */
[----:B------:R-:W-:Y:S02]  /*121d0*/  FSEL R40, R41, -INF , !P1 ;  /* 0xff80000029287808 */ /* 0x000fe40004800000 */
[C---:B------:R-:W-:Y:S02]  /*121e0*/  ISETP.GE.AND P3, PT, R7.reuse, R102, PT ;  /* 0x000000660700720c */ /* 0x040fe40003f66270 */
        /* <DEDUP_REMOVED lines=13> */
[----:B------:R-:W-:Y:S02]  /*122c0*/  ISETP.NE.AND P0, PT, R3, RZ, PT ;  /* 0x000000ff0300720c */ /* 0x000fe40003f05270 */
[----:B------:R-:W-:Y:S02]  /*122d0*/  FSEL R35, R121, -INF , !P3 ;  /* 0xff80000079237808 */ /* 0x000fe40005800000 */
[----:B------:R-:W-:Y:S01]  /*122e0*/  FSEL R27, R123, -INF , !P1 ;  /* 0xff8000007b1b7808 */ /* 0x000fe20004800000 */
[----:B------:R-:W-:Y:S08]  /*122f0*/  @!P6 BRA `(.L_x_6048) ;  /* 0x000000080068e947 */ /* 0x000ff00003800000 */
[----:B------:R-:W-:-:S13]  /*12300*/  ISETP.NE.AND P5, PT, R182, RZ, PT ;  /* 0x000000ffb600720c */ /* 0x000fda0003fa5270 */
        /* <DEDUP_REMOVED lines=10> */
[----:B-1----:R-:W-:Y:S01]  /*123b0*/  VIADD R14, R14, 0xffffffe ;  /* 0x0ffffffe0e0e7836 */ /* 0x002fe20000000000 */
[----:B------:R-:W-:Y:S02]  /*123c0*/  IABS R9, R12 ;  /* 0x0000000c00097213 */ /* 0x000fe40000000000 */
[----:B------:R-:W-:-:S03]  /*123d0*/  LOP3.LUT R12, R12, R3, RZ, 0x3c, !PT ;  /* 0x000000030c0c7212 */ /* 0x000fc600078e3cff */
[----:B------:R-:W1:Y:S02]  /*123e0*/  F2I.FTZ.U32.TRUNC.NTZ R15, R14 ;  /* 0x0000000e000f7305 */ /* 0x000e64000021f000 */
[----:B-1----:R-:W-:Y:S02]  /*123f0*/  IADD3 R4, RZ, -R15, RZ ;  /* 0x8000000fff047210 */ /* 0x002fe40007ffe0ff */
[----:B------:R-:W-:-:S03]  /*12400*/  MOV R14, RZ ;  /* 0x000000ff000e7202 */ /* 0x000fc60000000f00 */
[----:B------:R-:W-:-:S04]  /*12410*/  IMAD R4, R4, R5, RZ ;  /* 0x0000000504047224 */ /* 0x000fc800078e02ff */
[----:B------:R-:W-:-:S06]  /*12420*/  IMAD.HI.U32 R4, R15, R4, R14 ;  /* 0x000000040f047227 */ /* 0x000fcc00078e000e */
[----:B------:R-:W-:-:S04]  /*12430*/  IMAD.HI.U32 R13, R4, R11, RZ ;  /* 0x0000000b040d7227 */ /* 0x000fc800078e00ff */
[----:B------:R-:W-:Y:S02]  /*12440*/  IMAD.MOV R10, RZ, RZ, -R13 ;  /* 0x000000ffff0a7224 */ /* 0x000fe400078e0a0d */
[----:B------:R-:W-:-:S04]  /*12450*/  IMAD.HI.U32 R4, R4, R9, RZ ;  /* 0x0000000904047227 */ /* 0x000fc800078e00ff */
[----:B------:R-:W-:Y:S01]  /*12460*/  IMAD R14, R5, R10, R11 ;  /* 0x0000000a050e7224 */ /* 0x000fe200078e020b */
[----:B------:R-:W-:-:S04]  /*12470*/  IADD3 R10, -R4, RZ, RZ ;  /* 0x000000ff040a7210 */ /* 0x000fc80007ffe1ff */
[C---:B------:R-:W-:Y:S01]  /*12480*/  ISETP.GT.U32.AND P2, PT, R5.reuse, R14, PT ;  /* 0x0000000e0500720c */ /* 0x040fe20003f44070 */
[----:B------:R-:W-:-:S05]  /*12490*/  IMAD R10, R5, R10, R9 ;  /* 0x0000000a050a7224 */ /* 0x000fca00078e0209 */
[----:B------:R-:W-:-:S07]  /*124a0*/  ISETP.GT.U32.AND P1, PT, R5, R10, PT ;  /* 0x0000000a0500720c */ /* 0x000fce0003f24070 */
[----:B------:R-:W-:Y:S02]  /*124b0*/  @!P2 IMAD.IADD R14, R14, 0x1, -R5 ;  /* 0x000000010e0ea824 */ /* 0x000fe400078e0a05 */
[----:B------:R-:W-:Y:S01]  /*124c0*/  @!P2 VIADD R13, R13, 0x1 ;  /* 0x000000010d0da836 */ /* 0x000fe20000000000 */
[----:B------:R-:W-:Y:S02]  /*124d0*/  ISETP.GE.AND P2, PT, R12, RZ, PT ;  /* 0x000000ff0c00720c */ /* 0x000fe40003f46270 */
[-C--:B------:R-:W-:Y:S01]  /*124e0*/  ISETP.GE.U32.AND P3, PT, R14, R5.reuse, PT ;  /* 0x000000050e00720c */ /* 0x080fe20003f66070 */
[----:B------:R-:W-:Y:S01]  /*124f0*/  @!P1 VIADD R4, R4, 0x1 ;  /* 0x0000000104049836 */ /* 0x000fe20000000000 */
[-C--:B------:R-:W-:Y:S02]  /*12500*/  @!P1 IADD3 R10, R10, -R5.reuse, RZ ;  /* 0x800000050a0a9210 */ /* 0x080fe40007ffe0ff */
[----:B------:R-:W-:Y:S02]  /*12510*/  ISETP.NE.AND P1, PT, R3, RZ, PT ;  /* 0x000000ff0300720c */ /* 0x000fe40003f25270 */
[----:B------:R-:W-:-:S02]  /*12520*/  ISETP.GE.U32.AND P5, PT, R10, R5, PT ;  /* 0x000000050a00720c */ /* 0x000fc40003fa6070 */
[----:B------:R-:W-:-:S05]  /*12530*/  LOP3.LUT R14, RZ, R3, RZ, 0x33, !PT ;  /* 0x00000003ff0e7212 */ /* 0x000fca00078e33ff */
[----:B------:R-:W-:-:S05]  /*12540*/  @P3 IADD3 R13, R13, 0x1, RZ ;  /* 0x000000010d0d3810 */ /* 0x000fca0007ffe0ff */
[----:B------:R-:W-:Y:S01]  /*12550*/  @!P4 IMAD.MOV R13, RZ, RZ, -R13 ;  /* 0x000000ffff0dc224 */ /* 0x000fe200078e0a0d */
[----:B------:R-:W-:-:S04]  /*12560*/  @P5 IADD3 R4, R4, 0x1, RZ ;  /* 0x0000000104045810 */ /* 0x000fc80007ffe0ff */
[----:B------:R-:W-:Y:S02]  /*12570*/  @!P2 IADD3 R4, -R4, RZ, RZ ;  /* 0x000000ff0404a210 */ /* 0x000fe40007ffe1ff */
        /* <DEDUP_REMOVED lines=11> */
[-C--:B------:R-:W-:Y:S02]  /*12630*/  IMAD R13, R12, R3.reuse, RZ ;  /* 0x000000030c0d7224 */ /* 0x080fe400078e02ff */
[----:B--2---:R-:W-:Y:S02]  /*12640*/  IMAD.IADD R9, R9, 0x1, -R10 ;  /* 0x0000000109097824 */ /* 0x004fe400078e0a0a */
[C---:B------:R-:W-:Y:S02]  /*12650*/  IMAD R10, R14.reuse, UR5, R13 ;  /* 0x000000050e0a7c24 */ /* 0x040fe4000f8e020d */
[----:B------:R-:W-:Y:S01]  /*12660*/  IMAD.WIDE.U32 R14, R14, R3, RZ ;  /* 0x000000030e0e7225 */ /* 0x000fe200078e00ff */
[----:B------:R-:W-:-:S04]  /*12670*/  SHF.R.S32.HI R11, RZ, 0x1f, R9 ;  /* 0x0000001fff0b7819 */ /* 0x000fc80000011409 */
[----:B------:R-:W-:Y:S01]  /*12680*/  IADD3 R15, R15, R10, RZ ;  /* 0x0000000a0f0f7210 */ /* 0x000fe20007ffe0ff */
[----:B-1----:R-:W-:-:S04]  /*12690*/  IMAD R12, R11, R4, RZ ;  /* 0x000000040b0c7224 */ /* 0x002fc800078e02ff */
[C---:B------:R-:W-:Y:S02]  /*126a0*/  IMAD R5, R9.reuse, R5, R12 ;  /* 0x0000000509057224 */ /* 0x040fe400078e020c */
[----:B------:R-:W-:-:S04]  /*126b0*/  IMAD.WIDE.U32 R12, R9, R4, R14 ;  /* 0x00000004090c7225 */ /* 0x000fc800078e000e */
[----:B------:R-:W-:Y:S01]  /*126c0*/  IMAD.IADD R9, R13, 0x1, R5 ;  /* 0x000000010d097824 */ /* 0x000fe200078e0205 */
[----:B------:R-:W-:Y:S06]  /*126d0*/  BRA `(.L_x_6050) ;  /* 0x0000000000107947 */ /* 0x000fec0003800000 */
.L_x_6049:
[----:B------:R-:W1:Y:S02]  /*126e0*/  LDC R3, c[0x0][0x248] ;  /* 0x00009200ff037b82 */ /* 0x000e640000000800 */
[----:B-1----:R-:W-:-:S05]  /*126f0*/  IMAD.SHL.U32 R12, R3, 0x80, RZ ;  /* 0x00000080030c7824 */ /* 0x002fca00078e00ff */
[----:B------:R-:W-:-:S04]  /*12700*/  IADD3 R12, -R12, RZ, RZ ;  /* 0x000000ff0c0c7210 */ /* 0x000fc80007ffe1ff */
[----:B------:R-:W-:-:S07]  /*12710*/  SHF.R.S32.HI R9, RZ, 0x1f, R12 ;  /* 0x0000001fff097819 */ /* 0x000fce000001140c */
.L_x_6050:
[----:B------:R-:W1:Y:S01]  /*12720*/  @!P0 LDC R10, c[0x0][0x24c] ;  /* 0x00009300ff0a8b82 */ /* 0x000e620000000800 */
[-C--:B------:R-:W-:Y:S01]  /*12730*/  @!P0 IADD3 R11, P1, R179, R12.reuse, RZ ;  /* 0x0000000cb30b8210 */ /* 0x080fe20007f3e0ff */
[----:B------:R2:W-:Y:S01]  /*12740*/  @P0 STS.128 [R183+0x2000], RZ ;  /* 0x002000ffb7000388 */ /* 0x0005e20000000c00 */
[----:B------:R-:W-:Y:S01]  /*12750*/  @!P0 LEA R13, P3, R3, R12, 0x5 ;  /* 0x0000000c030d8211 */ /* 0x000fe200078628ff */
[----:B------:R-:W-:Y:S01]  /*12760*/  BSSY B0, `(.L_x_6051) ;  /* 0x0000050000007945 */ /* 0x000fe20003800000 */
[-C--:B------:R-:W-:Y:S01]  /*12770*/  @!P0 LEA R38, P2, R12, R186.reuse, 0x1 ;  /* 0x000000ba0c268211 */ /* 0x080fe200078408ff */
[--C-:B------:R-:W-:Y:S01]  /*12780*/  @!P0 IMAD.X R14, R178, 0x1, R9.reuse, P1 ;  /* 0x00000001b20e8824 */ /* 0x100fe200008e0609 */
[C---:B------:R-:W-:Y:S01]  /*12790*/  @!P0 LEA R36, P1, R11.reuse, R186, 0x1 ;  /* 0x000000ba0b248211 */ /* 0x040fe200078208ff */
[----:B------:R-:W3:Y:S01]  /*127a0*/  @!P0 LDC R5, c[0x0][0x24c] ;  /* 0x00009300ff058b82 */ /* 0x000ee20000000800 */
[-C--:B------:R-:W-:Y:S02]  /*127b0*/  @!P0 LEA.HI.X R39, R12, R187.reuse, R9, 0x1, P2 ;  /* 0x000000bb0c278211 */ /* 0x080fe400010f0c09 */
[----:B------:R-:W-:-:S02]  /*127c0*/  @!P0 LEA.HI.X R37, R11, R187, R14, 0x1, P1 ;  /* 0x000000bb0b258211 */ /* 0x000fc400008f0c0e */
[----:B------:R-:W-:Y:S01]  /*127d0*/  @!P0 LEA R46, P1, R13, R186, 0x1 ;  /* 0x000000ba0d2e8211 */ /* 0x000fe200078208ff */
[----:B------:R-:W-:Y:S01]  /*127e0*/  @!PT LDS RZ, [RZ] ;  /* 0x00000000fffff984 */ /* 0x000fe20000000800 */
[----:B------:R-:W-:Y:S01]  /*127f0*/  @!PT LDS RZ, [RZ] ;  /* 0x00000000fffff984 */ /* 0x000fe20000000800 */
[----:B------:R-:W-:Y:S01]  /*12800*/  @!PT LDS RZ, [RZ] ;  /* 0x00000000fffff984 */ /* 0x000fe20000000800 */
[----:B------:R4:W-:Y:S02]  /*12810*/  @!P0 LDGSTS.E.BYPASS.LTC128B.128 [R183+0x2000], desc[UR6][R38.64] ;  /* 0x0200000026b78fae */ /* 0x0009e4000b901d46 */
[----:B------:R-:W5:Y:S02]  /*12820*/  @!P0 LDC R4, c[0x0][0x24c] ;  /* 0x00009300ff048b82 */ /* 0x000f640000000800 */
[----:B------:R2:W-:Y:S04]  /*12830*/  @P0 STS.128 [R183+0x2800], RZ ;  /* 0x002800ffb7000388 */ /* 0x0005e80000000c00 */
[----:B------:R-:W-:Y:S01]  /*12840*/  @!PT LDS RZ, [RZ] ;  /* 0x00000000fffff984 */ /* 0x000fe20000000800 */
[----:B------:R-:W-:Y:S01]  /*12850*/  @!PT LDS RZ, [RZ] ;  /* 0x00000000fffff984 */ /* 0x000fe20000000800 */
[----:B------:R-:W-:Y:S01]  /*12860*/  @!PT LDS RZ, [RZ] ;  /* 0x00000000fffff984 */ /* 0x000fe20000000800 */
[----:B------:R2:W-:Y:S01]  /*12870*/  @!P0 LDGSTS.E.BYPASS.LTC128B.128 [R183+0x2800], desc[UR6][R36.64] ;  /* 0x0280000024b78fae */ /* 0x0005e2000b901d46 */
[----:B-1----:R-:W-:-:S02]  /*12880*/  @!P0 LEA.HI.X R14, R3, R9, R10, 0x5, P3 ;  /* 0x00000009030e8211 */ /* 0x002fc400018f2c0a */
[----:B------:R-:W1:Y:S01]  /*12890*/  @!P0 LDC R10, c[0x0][0x24c] ;  /* 0x00009300ff0a8b82 */ /* 0x000e620000000800 */
[----:B------:R1:W-:Y:S01]  /*128a0*/  @P0 STS.128 [R183+0x3000], RZ ;  /* 0x003000ffb7000388 */ /* 0x0003e20000000c00 */
[----:B------:R-:W-:Y:S01]  /*128b0*/  @!P0 LEA.HI.X R47, R13, R187, R14, 0x1, P1 ;  /* 0x000000bb0d2f8211 */ /* 0x000fe200008f0c0e */
[----:B------:R-:W-:Y:S02]  /*128c0*/  @!P0 IMAD.MOV.U32 R13, RZ, RZ, R9 ;  /* 0x000000ffff0d8224 */ /* 0x000fe400078e0009 */
[----:B---3--:R-:W-:Y:S02]  /*128d0*/  @!P0 IMAD R5, R5, 0x30, RZ ;  /* 0x0000003005058824 */ /* 0x008fe400078e02ff */
[----:B------:R-:W-:Y:S01]  /*128e0*/  @!PT LDS RZ, [RZ] ;  /* 0x00000000fffff984 */ /* 0x000fe20000000800 */
[----:B------:R-:W-:Y:S01]  /*128f0*/  @!PT LDS RZ, [RZ] ;  /* 0x00000000fffff984 */ /* 0x000fe20000000800 */
[----:B------:R-:W-:Y:S01]  /*12900*/  @!PT LDS RZ, [RZ] ;  /* 0x00000000fffff984 */ /* 0x000fe20000000800 */
[----:B------:R3:W-:Y:S01]  /*12910*/  @!P0 LDGSTS.E.BYPASS.LTC128B.128 [R183+0x3000], desc[UR6][R46.64] ;  /* 0x030000002eb78fae */ /* 0x0007e2000b901d46 */
[----:B------:R-:W3:Y:S01]  /*12920*/  @!P0 LDC R14, c[0x0][0x24c] ;  /* 0x00009300ff0e8b82 */ /* 0x000ee20000000800 */
[----:B------:R-:W-:Y:S02]  /*12930*/  @!P0 IMAD.WIDE.U32 R56, R3, 0x30, R12 ;  /* 0x0000003003388825 */ /* 0x000fe400078e000c */
[----:B------:R1:W-:Y:S02]  /*12940*/  @P0 STS.128 [R183+0x3800], RZ ;  /* 0x003800ffb7000388 */ /* 0x0003e40000000c00 */
[----:B------:R-:W-:Y:S01]  /*12950*/  @!P0 IMAD.IADD R5, R5, 0x1, R57 ;  /* 0x0000000105058824 */ /* 0x000fe200078e0239 */
[----:B------:R-:W-:Y:S01]  /*12960*/  @!P0 LEA R64, P1, R56, R186, 0x1 ;  /* 0x000000ba38408211 */ /* 0x000fe200078208ff */
[----:B----4-:R-:W-:-:S03]  /*12970*/  @!P0 IMAD.WIDE.U32 R38, R3, 0x50, R12 ;  /* 0x0000005003268825 */ /* 0x010fc600078e000c */
[----:B------:R-:W-:Y:S01]  /*12980*/  @!P0 LEA.HI.X R65, R56, R187, R5, 0x1, P1 ;  /* 0x000000bb38418211 */ /* 0x000fe200008f0c05 */
[----:B-----5:R-:W-:Y:S01]  /*12990*/  @!P0 IMAD R4, R4, 0x50, RZ ;  /* 0x0000005004048824 */ /* 0x020fe200078e02ff */
[----:B------:R-:W-:-:S03]  /*129a0*/  @!P0 LEA R56, P1, R38, R186, 0x1 ;  /* 0x000000ba26388211 */ /* 0x000fc600078208ff */
[----:B------:R-:W-:Y:S01]  /*129b0*/  @!P0 IMAD.IADD R5, R4, 0x1, R39 ;  /* 0x0000000104058824 */ /* 0x000fe200078e0227 */
[C---:B------:R-:W-:Y:S01]  /*129c0*/  @!P0 LEA R4, P3, R3.reuse, R12, 0x6 ;  /* 0x0000000c03048211 */ /* 0x040fe200078630ff */
[C---:B--2---:R-:W-:Y:S01]  /*129d0*/  @!P0 IMAD.WIDE.U32 R36, R3.reuse, 0x60, R12 ;  /* 0x0000006003248825 */ /* 0x044fe200078e000c */
[----:B------:R-:W-:Y:S01]  /*129e0*/  @!PT LDS RZ, [RZ] ;  /* 0x00000000fffff984 */ /* 0x000fe20000000800 */
[----:B------:R-:W-:Y:S01]  /*129f0*/  @!PT LDS RZ, [RZ] ;  /* 0x00000000fffff984 */ /* 0x000fe20000000800 */
[----:B------:R-:W-:Y:S01]  /*12a00*/  @!PT LDS RZ, [RZ] ;  /* 0x00000000fffff984 */ /* 0x000fe20000000800 */
[----:B------:R2:W-:Y:S02]  /*12a10*/  @!P0 LDGSTS.E.BYPASS.LTC128B.128 [R183+0x3800], desc[UR6][R64.64] ;  /* 0x0380000040b78fae */ /* 0x0005e4000b901d46 */
[----:B------:R-:W-:Y:S01]  /*12a20*/  @!P0 LEA.HI.X R57, R38, R187, R5, 0x1, P1 ;  /* 0x000000bb26398211 */ /* 0x000fe200008f0c05 */
[----:B-1----:R-:W-:Y:S01]  /*12a30*/  @!P0 IMAD R10, R10, 0x60, RZ ;  /* 0x000000600a0a8824 */ /* 0x002fe200078e02ff */
[-C--:B------:R-:W-:Y:S01]  /*12a40*/  @!P0 LEA R38, P2, R4, R186.reuse, 0x1 ;  /* 0x000000ba04268211 */ /* 0x080fe200078408ff */
[----:B------:R2:W-:Y:S01]  /*12a50*/  @P0 STS.128 [R183+0x4000], RZ ;  /* 0x004000ffb7000388 */ /* 0x0005e20000000c00 */
[----:B---3--:R-:W-:Y:S01]  /*12a60*/  @!P0 LEA.HI.X R14, R3, R9, R14, 0x6, P3 ;  /* 0x00000009030e8211 */ /* 0x008fe200018f340e */
[----:B------:R-:W-:Y:S01]  /*12a70*/  @!P0 IMAD.IADD R10, R10, 0x1, R37 ;  /* 0x000000010a0a8824 */ /* 0x000fe200078e0225 */
[----:B------:R-:W-:-:S02]  /*12a80*/  @!P0 LEA R46, P1, R36, R186, 0x1 ;  /* 0x000000ba242e8211 */ /* 0x000fc400078208ff */
[-C--:B------:R-:W-:Y:S02]  /*12a90*/  @!P0 LEA.HI.X R39, R4, R187.reuse, R14, 0x1, P2 ;  /* 0x000000bb04278211 */ /* 0x080fe400010f0c0e */
        /* <DEDUP_REMOVED lines=20> */
[----:B------:R-:W-:-:S05]  /*12be0*/  IMAD.WIDE.U32 R14, R3, 0x70, R12 ;  /* 0x00000070030e7825 */ /* 0x000fca00078e000c */
[----:B------:R-:W-:Y:S02]  /*12bf0*/  IADD3 R4, R15, UR4, RZ ;  /* 0x000000040f047c10 */ /* 0x000fe4000fffe0ff */
[----:B------:R-:W-:-:S04]  /*12c00*/  LEA R10, P0, R14, R186, 0x1 ;  /* 0x000000ba0e0a7211 */ /* 0x000fc800078008ff */
[----:B------:R-:W-:-:S05]  /*12c10*/  LEA.HI.X R11, R14, R187, R4, 0x1, P0 ;  /* 0x000000bb0e0b7211 */ /* 0x000fca00000f0c04 */
[----:B------:R-:W-:Y:S01]  /*12c20*/  @!PT LDS RZ, [RZ] ;  /* 0x00000000fffff984 */ /* 0x000fe20000000800 */
[----:B------:R-:W-:Y:S01]  /*12c30*/  @!PT LDS RZ, [RZ] ;  /* 0x00000000fffff984 */ /* 0x000fe20000000800 */
[----:B------:R-:W-:Y:S01]  /*12c40*/  @!PT LDS RZ, [RZ] ;  /* 0x00000000fffff984 */ /* 0x000fe20000000800 */
[----:B------:R1:W-:Y:S04]  /*12c50*/  LDGSTS.E.BYPASS.LTC128B.128 [R183+0x5800], desc[UR6][R10.64] ;  /* 0x058000000ab77fae */ /* 0x0003e8000b901d46 */
.L_x_6052:
[----:B------:R-:W-:Y:S05]  /*12c60*/  BSYNC B0 ;  /* 0x0000000000007941 */ /* 0x000fea0003800000 */
.L_x_6051:
[----:B------:R-:W0:Y:S01]  /*12c70*/  LDGDEPBAR ;  /* 0x00000000000079af */ /* 0x000e220000000000 */
[----:B------:R-:W-:-:S04]  /*12c80*/  LEA R186, P0, R12, R186, 0x1 ;  /* 0x000000ba0cba7211 */ /* 0x000fc800078008ff */
[----:B------:R-:W-:-:S09]  /*12c90*/  LEA.HI.X R187, R12, R187, R9, 0x1, P0 ;  /* 0x000000bb0cbb7211 */ /* 0x000fd200000f0c09 */
.L_x_6048:
        /* <DEDUP_REMOVED lines=58> */
[----:B-1----:R-:W-:Y:S02]  /*13040*/  FMNMX.FTZ R10, R32, R3, !PT ;  /* 0x00000003200a7209 */ /* 0x002fe40007810000 */
[----:B------:R-:W-:Y:S02]  /*13050*/  FMNMX.FTZ R3, R43, R4, !PT ;  /* 0x000000042b037209 */ /* 0x000fe40007810000 */
[----:B------:R-:W-:Y:S02]  /*13060*/  FMNMX.FTZ R9, R35, R10, !PT ;  /* 0x0000000a23097209 */ /* 0x000fe40007810000 */
[----:B------:R-:W-:-:S03]  /*13070*/  FMNMX.FTZ R4, R24, R3, !PT ;  /* 0x0000000318047209 */ /* 0x000fc60007810000 */
[----:B------:R-:W1:Y:S01]  /*13080*/  SHFL.BFLY PT, R10, R9, 0x2, 0x1f ;  /* 0x0c401f00090a7f89 */ /* 0x000e6200000e0000 */
[----:B------:R-:W-:-:S04]  /*13090*/  FMNMX.FTZ R4, R31, R4, !PT ;  /* 0x000000041f047209 */ /* 0x000fc80007810000 */
[----:B------:R-:W-:-:S04]  /*130a0*/  FMNMX.FTZ R4, R29, R4, !PT ;  /* 0x000000041d047209 */ /* 0x000fc80007810000 */
        /* <DEDUP_REMOVED lines=8> */
[----:B--2---:R-:W-:-:S03]  /*13130*/  FMUL.FTZ R39, R25, UR8 ;  /* 0x0000000819277c20 */ /* 0x004fc60008410000 */
[----:B------:R-:W-:Y:S02]  /*13140*/  FSEL R5, R25, RZ, P1 ;  /* 0x000000ff19057208 */ /* 0x000fe40000800000 */
[----:B------:R-:W-:-:S03]  /*13150*/  FSEL R39, R39, RZ, P1 ;  /* 0x000000ff27277208 */ /* 0x000fc60000800000 */
[----:B------:R-:W-:Y:S01]  /*13160*/  FADD.FTZ R56, R2, -R5 ;  /* 0x8000000502387221 */ /* 0x000fe20000010000 */
[----:B---3--:R-:W-:Y:S01]  /*13170*/  FMNMX.FTZ R3, R4, R3, !PT ;  /* 0x0000000304037209 */ /* 0x008fe20007810000 */
[--C-:B------:R-:W-:Y:S01]  /*13180*/  FFMA.FTZ R50, R28, UR8, -R39.reuse ;  /* 0x000000081c327c23 */ /* 0x100fe20008010827 */
[--C-:B------:R-:W-:Y:S01]  /*13190*/  FFMA.FTZ R38, R8, UR8, -R39.reuse ;  /* 0x0000000808267c23 */ /* 0x100fe20008010827 */
[--C-:B------:R-:W-:Y:S01]  /*131a0*/  FFMA.FTZ R37, R132, UR8, -R39.reuse ;  /* 0x0000000884257c23 */ /* 0x100fe20008010827 */
[C---:B------:R-:W-:Y:S01]  /*131b0*/  FSETP.NEU.FTZ.AND P0, PT, R3.reuse, -INF , PT ;  /* 0xff8000000300780b */ /* 0x040fe20003f1d000 */
[C---:B------:R-:W-:Y:S01]  /*131c0*/  FMUL.FTZ R28, R3.reuse, UR8 ;  /* 0x00000008031c7c20 */ /* 0x040fe20008410000 */
[--C-:B------:R-:W-:Y:S01]  /*131d0*/  FFMA.FTZ R30, R6, UR8, -R39.reuse ;  /* 0x00000008061e7c23 */ /* 0x100fe20008010827 */
[----:B------:R-:W-:Y:S01]  /*131e0*/  FMUL.FTZ R56, R56, UR8 ;  /* 0x0000000838387c20 */ /* 0x000fe20008410000 */
[----:B------:R-:W-:Y:S01]  /*131f0*/  FSEL R5, R3, RZ, P0 ;  /* 0x000000ff03057208 */ /* 0x000fe20000000000 */
[----:B------:R-:W-:Y:S01]  /*13200*/  MUFU.EX2 R50, R50 ;  /* 0x0000003200327308 */ /* 0x000fe20000000800 */
[----:B------:R-:W-:Y:S01]  /*13210*/  FSEL R28, R28, RZ, P0 ;  /* 0x000000ff1c1c7208 */ /* 0x000fe20000000000 */
[----:B------:R-:W1:Y:S01]  /*13220*/  LDSM.16.MT88.4 R8, [R168+0x6000] ;  /* 0x00600000a808783b */ /* 0x000e620000004200 */
[----:B------:R-:W-:Y:S01]  /*13230*/  FFMA.FTZ R2, R44, UR8, -R39 ;  /* 0x000000082c027c23 */ /* 0x000fe20008010827 */
[----:B------:R-:W-:Y:S01]  /*13240*/  FADD.FTZ R0, R0, -R5 ;  /* 0x8000000500007221 */ /* 0x000fe20000010000 */
[--C-:B------:R-:W-:Y:S01]  /*13250*/  FFMA.FTZ R45, R128, UR8, -R39.reuse ;  /* 0x00000008802d7c23 */ /* 0x100fe20008010827 */
[--C-:B------:R-:W-:Y:S01]  /*13260*/  FFMA.FTZ R23, R7, UR8, -R28.reuse ;  /* 0x0000000807177c23 */ /* 0x100fe2000801081c */
[--C-:B------:R-:W-:Y:S01]  /*13270*/  FFMA.FTZ R36, R153, UR8, -R28.reuse ;  /* 0x0000000899247c23 */ /* 0x100fe2000801081c */
[----:B------:R-:W-:Y:S01]  /*13280*/  FMUL.FTZ R53, R0, UR8 ;  /* 0x0000000800357c20 */ /* 0x000fe20008410000 */
        /* <DEDUP_REMOVED lines=58> */
[----:B------:R-:W2:Y:S01]  /*13630*/  MUFU.EX2 R53, R53 ;  /* 0x0000003500357308 */ /* 0x000ea20000000800 */
[----:B------:R-:W-:-:S07]  /*13640*/  FFMA.FTZ R24, R24, UR8, -R28 ;  /* 0x0000000818187c23 */ /* 0x000fce000801081c */
        /* <DEDUP_REMOVED lines=8> */
[-C--:B------:R-:W-:Y:S01]  /*136d0*/  FMUL.FTZ R93, R93, R56.reuse ;  /* 0x000000385d5d7220 */ /* 0x080fe20000410000 */
        /* <DEDUP_REMOVED lines=18> */
[----:B------:R-:W-:Y:S01]  /*13800*/  MUFU.EX2 R45, R45 ;  /* 0x0000002d002d7308 */ /* 0x000fe20000000800 */
[-C--:B------:R-:W-:Y:S01]  /*13810*/  FMUL.FTZ R72, R72, R56.reuse ;  /* 0x0000003848487220 */ /* 0x080fe20000410000 */
[-C--:B------:R-:W-:Y:S01]  /*13820*/  FMUL.FTZ R73, R73, R56.reuse ;  /* 0x0000003849497220 */ /* 0x080fe20000410000 */
[C---:B------:R-:W-:Y:S01]  /*13830*/  HMMA.16816.F32 R68, R4.reuse, R14, R68 ;  /* 0x0000000e0444723c */ /* 0x040fe20000001844 */
[----:B------:R-:W2:Y:S01]  /*13840*/  LDSM.16.MT88.4 R12, [R164+0x6000] ;  /* 0x00600000a40c783b */ /* 0x000ea20000004200 */
[-C--:B------:R-:W-:Y:S01]  /*13850*/  FMUL.FTZ R74, R74, R53.reuse ;  /* 0x000000354a4a7220 */ /* 0x080fe20000410000 */
[-C--:B------:R-:W-:Y:S01]  /*13860*/  FMUL.FTZ R75, R75, R53.reuse ;  /* 0x000000354b4b7220 */ /* 0x080fe20000410000 */
[-C--:B------:R-:W-:Y:S01]  /*13870*/  FMUL.FTZ R76, R76, R56.reuse ;  /* 0x000000384c4c7220 */ /* 0x080fe20000410000 */
[----:B------:R-:W3:Y:S01]  /*13880*/  MUFU.EX2 R2, R2 ;  /* 0x0000000200027308 */ /* 0x000ee20000000800 */
[C---:B-1----:R-:W-:Y:S01]  /*13890*/  HMMA.16816.F32 R96, R4.reuse, R8, R96 ;  /* 0x000000080460723c */ /* 0x042fe20000001860 */
[-C--:B------:R-:W-:Y:S01]  /*138a0*/  FMUL.FTZ R77, R77, R56.reuse ;  /* 0x000000384d4d7220 */ /* 0x080fe20000410000 */
[-C--:B------:R-:W-:Y:S01]  /*138b0*/  FMUL.FTZ R78, R78, R53.reuse ;  /* 0x000000354e4e7220 */ /* 0x080fe20000410000 */
[-C--:B------:R-:W-:Y:S01]  /*138c0*/  FMUL.FTZ R79, R79, R53.reuse ;  /* 0x000000354f4f7220 */ /* 0x080fe20000410000 */
[----:B------:R-:W-:Y:S01]  /*138d0*/  FFMA.FTZ R111, R192, R53, R23 ;  /* 0x00000035c06f7223 */ /* 0x000fe20000010017 */
[----:B------:R-:W-:Y:S01]  /*138e0*/  FFMA.FTZ R193, R193, R56, R50 ;  /* 0x00000038c1c17223 */ /* 0x000fe20000010032 */
[----:B------:R-:W-:Y:S01]  /*138f0*/  HMMA.16816.F32 R92, R4, R10, R92 ;  /* 0x0000000a045c723c */ /* 0x000fe2000000185c */
[----:B------:R-:W1:Y:S01]  /*13900*/  LDSM.16.MT88.4 R8, [R165+0x6000] ;  /* 0x00600000a508783b */ /* 0x000e620000004200 */
[----:B------:R-:W-:Y:S01]  /*13910*/  MUFU.EX2 R44, R44 ;  /* 0x0000002c002c7308 */ /* 0x000fe20000000800 */
[--C-:B------:R-:W-:Y:S01]  /*13920*/  FFMA.FTZ R53, R42, UR8, -R39.reuse ;  /* 0x000000082a357c23 */ /* 0x100fe20008010827 */
[--C-:B------:R-:W-:Y:S01]  /*13930*/  FFMA.FTZ R50, R22, UR8, -R39.reuse ;  /* 0x0000000816327c23 */ /* 0x100fe20008010827 */
[----:B------:R-:W-:Y:S01]  /*13940*/  FFMA.FTZ R42, R20, UR8, -R39 ;  /* 0x00000008142a7c23 */ /* 0x000fe20008010827 */
[----:B------:R-:W-:Y:S01]  /*13950*/  FFMA.FTZ R56, R105, UR8, -R28 ;  /* 0x0000000869387c23 */ /* 0x000fe2000801081c */
[----:B------:R-:W-:Y:S01]  /*13960*/  LDSM.16.MT88.4 R20, [R168+0x9000] ;  /* 0x00900000a814783b */ /* 0x000fe20000004200 */
[----:B------:R-:W-:Y:S01]  /*13970*/  FADD.FTZ R36, R36, R111 ;  /* 0x0000006f24247221 */ /* 0x000fe20000010000 */
[----:B------:R-:W-:Y:S01]  /*13980*/  FADD.FTZ R38, R38, R193 ;  /* 0x000000c126267221 */ /* 0x000fe20000010000 */
[----:B------:R-:W-:Y:S01]  /*13990*/  MUFU.EX2 R41, R41 ;  /* 0x0000002900297308 */ /* 0x000fe20000000800 */
[----:B------:R-:W-:Y:S01]  /*139a0*/  FFMA.FTZ R193, R35, UR8, -R39 ;  /* 0x0000000823c17c23 */ /* 0x000fe20008010827 */
[----:B------:R-:W-:Y:S01]  /*139b0*/  FADD.FTZ R33, R33, R36 ;  /* 0x0000002421217221 */ /* 0x000fe20000010000 */
[----:B------:R-:W-:-:S04]  /*139c0*/  FADD.FTZ R37, R37, R38 ;  /* 0x0000002625257221 */ /* 0x000fc80000010000 */
[----:B------:R-:W-:Y:S01]  /*139d0*/  FADD.FTZ R30, R30, R37 ;  /* 0x000000251e1e7221 */ /* 0x000fe20000010000 */
[----:B------:R-:W-:Y:S08]  /*139e0*/  MUFU.EX2 R47, R47 ;  /* 0x0000002f002f7308 */ /* 0x000ff00000000800 */
[----:B------:R-:W4:Y:S01]  /*139f0*/  MUFU.EX2 R64, R64 ;  /* 0x0000004000407308 */ /* 0x000f220000000800 */
[C---:B--2---:R-:W-:Y:S07]  /*13a00*/  HMMA.16816.F32 R84, R4.reuse, R12, R84 ;  /* 0x0000000c0454723c */ /* 0x044fee0000001854 */
[----:B------:R-:W-:Y:S01]  /*13a10*/  MUFU.EX2 R49, R49 ;  /* 0x0000003100317308 */ /* 0x000fe20000000800 */
[C---:B------:R-:W-:Y:S01]  /*13a20*/  HMMA.16816.F32 R80, R4.reuse, R14, R80 ;  /* 0x0000000e0450723c */ /* 0x040fe20000001850 */
[----:B------:R-:W2:Y:S05]  /*13a30*/  LDSM.16.MT88.4 R12, [R168+0x6800] ;  /* 0x00680000a80c783b */ /* 0x000eaa0000004200 */
[C---:B-1----:R-:W-:Y:S01]  /*13a40*/  HMMA.16816.F32 R72, R4.reuse, R8, R72 ;  /* 0x000000080448723c */ /* 0x042fe20000001848 */
[----:B------:R-:W1:Y:S05]  /*13a50*/  MUFU.EX2 R46, R46 ;  /* 0x0000002e002e7308 */ /* 0x000e6a0000000800 */
        /* <DEDUP_REMOVED lines=8> */
[----:B-1----:R-:W-:Y:S01]  /*13ae0*/  F2FP.F16.F32.PACK_AB R7, R46, R49 ;  /* 0x000000312e07723e */ /* 0x002fe200000000ff */
[----:B------:R-:W-:Y:S01]  /*13af0*/  FADD.FTZ R45, R2, R45 ;  /* 0x0000002d022d7221 */ /* 0x000fe20000010000 */
[----:B------:R-:W-:-:S03]  /*13b00*/  FFMA.FTZ R2, R29, UR8, -R28 ;  /* 0x000000081d027c23 */ /* 0x000fc6000801081c */
[----:B------:R-:W-:Y:S02]  /*13b10*/  FADD.FTZ R44, R44, R45 ;  /* 0x0000002d2c2c7221 */ /* 0x000fe40000010000 */
[----:B------:R-:W-:Y:S01]  /*13b20*/  MUFU.EX2 R57, R57 ;  /* 0x0000003900397308 */ /* 0x000fe20000000800 */
[----:B------:R-:W-:Y:S01]  /*13b30*/  HMMA.16816.F32 R88, R4, R16, R88 ;  /* 0x000000100458723c */ /* 0x000fe20000001858 */
[----:B------:R-:W-:-:S05]  /*13b40*/  FADD.FTZ R41, R41, R44 ;  /* 0x0000002c29297221 */ /* 0x000fca0000010000 */
[C---:B------:R-:W-:Y:S01]  /*13b50*/  HMMA.16816.F32 R68, R4.reuse, R18, R68 ;  /* 0x000000120444723c */ /* 0x040fe20000001844 */
[----:B------:R-:W-:Y:S01]  /*13b60*/  MUFU.EX2 R66, R66 ;  /* 0x0000004200427308 */ /* 0x000fe20000000800 */
[----:B------:R-:W-:Y:S04]  /*13b70*/  LDSM.16.MT88.4 R16, [R166+0x7000] ;  /* 0x00700000a610783b */ /* 0x000fe80000004200 */
[C---:B--2---:R-:W-:Y:S03]  /*13b80*/  HMMA.16816.F32 R96, R4.reuse, R12, R96 ;  /* 0x0000000c0460723c */ /* 0x044fe60000001860 */
[----:B------:R-:W-:Y:S03]  /*13b90*/  MUFU.EX2 R67, R67 ;  /* 0x0000004300437308 */ /* 0x000fe60000000800 */
[C---:B------:R-:W-:Y:S01]  /*13ba0*/  HMMA.16816.F32 R92, R4.reuse, R14, R92 ;  /* 0x0000000e045c723c */ /* 0x040fe2000000185c */
[----:B------:R-:W1:Y:S04]  /*13bb0*/  LDSM.16.MT88.4 R12, [R164+0x6800] ;  /* 0x00680000a40c783b */ /* 0x000e680000004200 */
[----:B------:R-:W2:Y:S01]  /*13bc0*/  MUFU.EX2 R108, R108 ;  /* 0x0000006c006c7308 */ /* 0x000ea20000000800 */
[C---:B-----5:R-:W-:Y:S06]  /*13bd0*/  HMMA.16816.F32 R72, R4.reuse, R8, R72 ;  /* 0x000000080448723c */ /* 0x060fec0000001848 */
[C---:B------:R-:W-:Y:S01]  /*13be0*/  HMMA.16816.F32 R76, R4.reuse, R10, R76 ;  /* 0x0000000a044c723c */ /* 0x040fe2000000184c */
[----:B------:R-:W-:Y:S01]  /*13bf0*/  MUFU.EX2 R106, R106 ;  /* 0x0000006a006a7308 */ /* 0x000fe20000000800 */
[----:B------:R-:W4:Y:S07]  /*13c00*/  LDSM.16.MT88.4 R8, [R165+0x7000] ;  /* 0x00700000a508783b */ /* 0x000f2e0000004200 */
[----:B------:R-:W5:Y:S08]  /*13c10*/  MUFU.EX2 R65, R65 ;  /* 0x0000004100417308 */ /* 0x000f700000000800 */
[----:B------:R-:W-:Y:S08]  /*13c20*/  MUFU.EX2 R116, R116 ;  /* 0x0000007400747308 */ /* 0x000ff00000000800 */
[----:B------:R-:W4:Y:S01]  /*13c30*/  MUFU.EX2 R107, R107 ;  /* 0x0000006b006b7308 */ /* 0x000f220000000800 */
[C---:B-1----:R-:W-:Y:S07]  /*13c40*/  HMMA.16816.F32 R84, R4.reuse, R12, R84 ;  /* 0x0000000c0454723c */ /* 0x042fee0000001854 */
[----:B------:R-:W-:Y:S01]  /*13c50*/  MUFU.EX2 R103, R103 ;  /* 0x0000006700677308 */ /* 0x000fe20000000800 */
[----:B------:R-:W-:Y:S01]  /*13c60*/  HMMA.16816.F32 R80, R4, R14, R80 ;  /* 0x0000000e0450723c */ /* 0x000fe20000001850 */
[----:B------:R-:W1:Y:S06]  /*13c70*/  LDSM.16.MT88.4 R12, [R168+0x7000] ;  /* 0x00700000a80c783b */ /* 0x000e6c0000004200 */
[----:B------:R-:W-:Y:S01]  /*13c80*/  MUFU.EX2 R112, R112 ;  /* 0x0000007000707308 */ /* 0x000fe20000000800 */
[----:B---3--:R-:W-:Y:S01]  /*13c90*/  F2FP.F16.F32.PACK_AB R4, R59, R102 ;  /* 0x000000663b04723e */ /* 0x008fe200000000ff */
[----:B------:R-:W-:Y:S01]  /*13ca0*/  FADD.FTZ R102, R102, R41 ;  /* 0x0000002966667221 */ /* 0x000fe20000010000 */
[----:B--2---:R-:W-:-:S02]  /*13cb0*/  F2FP.F16.F32.PACK_AB R5, R108, R67 ;  /* 0x000000436c05723e */ /* 0x004fc400000000ff */
[----:B------:R-:W-:Y:S01]  /*13cc0*/  F2FP.F16.F32.PACK_AB R6, R66, R57 ;  /* 0x000000394206723e */ /* 0x000fe200000000ff */
[----:B------:R-:W-:Y:S01]  /*13cd0*/  FADD.FTZ R102, R59, R102 ;  /* 0x000000663b667221 */ /* 0x000fe20000010000 */
[----:B-----5:R-:W-:Y:S01]  /*13ce0*/  F2FP.F16.F32.PACK_AB R7, R65, R106 ;  /* 0x0000006a4107723e */ /* 0x020fe200000000ff */
[----:B------:R-:W-:Y:S06]  /*13cf0*/  MUFU.EX2 R114, R114 ;  /* 0x0000007200727308 */ /* 0x000fec0000000800 */
[C---:B------:R-:W-:Y:S02]  /*13d00*/  HMMA.16816.F32 R88, R4.reuse, R16, R88 ;  /* 0x000000100458723c */ /* 0x040fe40000001858 */
[----:B------:R-:W2:Y:S04]  /*13d10*/  MUFU.EX2 R121, R121 ;  /* 0x0000007900797308 */ /* 0x000ea80000000800 */
[C---:B------:R-:W-:Y:S01]  /*13d20*/  HMMA.16816.F32 R68, R4.reuse, R18, R68 ;  /* 0x000000120444723c */ /* 0x040fe20000001844 */
[----:B------:R-:W-:Y:S03]  /*13d30*/  LDSM.16.MT88.4 R16, [R166+0x7800] ;  /* 0x00780000a610783b */ /* 0x000fe60000004200 */
[----:B------:R-:W-:Y:S02]  /*13d40*/  MUFU.EX2 R117, R117 ;  /* 0x0000007500757308 */ /* 0x000fe40000000800 */
[C---:B----4-:R-:W-:Y:S06]  /*13d50*/  HMMA.16816.F32 R72, R4.reuse, R8, R72 ;  /* 0x000000080448723c */ /* 0x050fec0000001848 */
[----:B------:R-:W3:Y:S01]  /*13d60*/  MUFU.EX2 R118, R118 ;  /* 0x0000007600767308 */ /* 0x000ee20000000800 */
[C---:B------:R-:W-:Y:S01]  /*13d70*/  HMMA.16816.F32 R76, R4.reuse, R10, R76 ;  /* 0x0000000a044c723c */ /* 0x040fe2000000184c */
[----:B------:R-:W-:Y:S05]  /*13d80*/  LDSM.16.MT88.4 R8, [R165+0x7800] ;  /* 0x00780000a508783b */ /* 0x000fea0000004200 */
[C---:B-1----:R-:W-:Y:S01]  /*13d90*/  HMMA.16816.F32 R96, R4.reuse, R12, R96 ;  /* 0x0000000c0460723c */ /* 0x042fe20000001860 */
[----:B------:R-:W-:Y:S05]  /*13da0*/  MUFU.EX2 R120, R120 ;  /* 0x0000007800787308 */ /* 0x000fea0000000800 */
[C---:B------:R-:W-:Y:S01]  /*13db0*/  HMMA.16816.F32 R92, R4.reuse, R14, R92 ;  /* 0x0000000e045c723c */ /* 0x040fe2000000185c */
[----:B------:R-:W1:Y:S02]  /*13dc0*/  LDSM.16.MT88.4 R12, [R164+0x7000] ;  /* 0x00700000a40c783b */ /* 0x000e640000004200 */
[----:B------:R-:W4:Y:S08]  /*13dd0*/  MUFU.EX2 R123, R123 ;  /* 0x0000007b007b7308 */ /* 0x000f300000000800 */
[----:B------:R-:W-:Y:S08]  /*13de0*/  MUFU.EX2 R60, R60 ;  /* 0x0000003c003c7308 */ /* 0x000ff00000000800 */
[----:B------:R-:W-:Y:S08]  /*13df0*/  MUFU.EX2 R125, R125 ;  /* 0x0000007d007d7308 */ /* 0x000ff00000000800 */
[----:B------:R-:W-:Y:S08]  /*13e00*/  MUFU.EX2 R62, R62 ;  /* 0x0000003e003e7308 */ /* 0x000ff00000000800 */
[----:B------:R-:W5:Y:S01]  /*13e10*/  MUFU.EX2 R119, R119 ;  /* 0x0000007700777308 */ /* 0x000f620000000800 */
[C---:B-1----:R-:W-:Y:S07]  /*13e20*/  HMMA.16816.F32 R84, R4.reuse, R12, R84 ;  /* 0x0000000c0454723c */ /* 0x042fee0000001854 */
[----:B------:R-:W-:Y:S01]  /*13e30*/  MUFU.EX2 R63, R63 ;  /* 0x0000003f003f7308 */ /* 0x000fe20000000800 */
[----:B------:R-:W-:Y:S01]  /*13e40*/  HMMA.16816.F32 R80, R4, R14, R80 ;  /* 0x0000000e0450723c */ /* 0x000fe20000001850 */
[----:B------:R-:W1:Y:S06]  /*13e50*/  LDSM.16.MT88.4 R12, [R168+0x7800] ;  /* 0x00780000a80c783b */ /* 0x000e6c0000004200 */
[----:B------:R-:W5:Y:S01]  /*13e60*/  MUFU.EX2 R104, R104 ;  /* 0x0000006800687308 */ /* 0x000f620000000800 */
[----:B------:R-:W-:-:S02]  /*13e70*/  F2FP.F16.F32.PACK_AB R4, R107, R116 ;  /* 0x000000746b04723e */ /* 0x000fc400000000ff */
[----:B--2---:R-:W-:Y:S02]  /*13e80*/  F2FP.F16.F32.PACK_AB R5, R121, R114 ;  /* 0x000000727905723e */ /* 0x004fe400000000ff */
[----:B------:R-:W-:-:S03]  /*13e90*/  F2FP.F16.F32.PACK_AB R6, R112, R103 ;  /* 0x000000677006723e */ /* 0x000fc600000000ff */
[----:B------:R-:W-:Y:S01]  /*13ea0*/  MUFU.EX2 R52, R52 ;  /* 0x0000003400347308 */ /* 0x000fe20000000800 */
[----:B---3--:R-:W-:-:S07]  /*13eb0*/  F2FP.F16.F32.PACK_AB R7, R118, R117 ;  /* 0x000000757607723e */ /* 0x008fce00000000ff */
[C---:B------:R-:W-:Y:S01]  /*13ec0*/  HMMA.16816.F32 R72, R4.reuse, R8, R72 ;  /* 0x000000080448723c */ /* 0x040fe20000001848 */
[----:B------:R-:W2:Y:S05]  /*13ed0*/  MUFU.EX2 R115, R115 ;  /* 0x0000007300737308 */ /* 0x000eaa0000000800 */
[C---:B------:R-:W-:Y:S01]  /*13ee0*/  HMMA.16816.F32 R76, R4.reuse, R10, R76 ;  /* 0x0000000a044c723c */ /* 0x040fe2000000184c */
[----:B------:R-:W-:Y:S02]  /*13ef0*/  LDSM.16.MT88.4 R8, [R165+0x8000] ;  /* 0x00800000a508783b */ /* 0x000fe40000004200 */
[----:B------:R-:W-:Y:S03]  /*13f00*/  MUFU.EX2 R48, R48 ;  /* 0x0000003000307308 */ /* 0x000fe60000000800 */
[C---:B------:R-:W-:Y:S05]  /*13f10*/  HMMA.16816.F32 R88, R4.reuse, R16, R88 ;  /* 0x000000100458723c */ /* 0x040fea0000001858 */
[----:B------:R-:W-:Y:S01]  /*13f20*/  MUFU.EX2 R61, R61 ;  /* 0x0000003d003d7308 */ /* 0x000fe20000000800 */
[C---:B------:R-:W-:Y:S01]  /*13f30*/  HMMA.16816.F32 R68, R4.reuse, R18, R68 ;  /* 0x000000120444723c */ /* 0x040fe20000001844 */
[----:B------:R-:W-:Y:S05]  /*13f40*/  LDSM.16.MT88.4 R16, [R168+0x8000] ;  /* 0x00800000a810783b */ /* 0x000fea0000004200 */
[C---:B-1----:R-:W-:Y:S01]  /*13f50*/  HMMA.16816.F32 R96, R4.reuse, R12, R96 ;  /* 0x0000000c0460723c */ /* 0x042fe20000001860 */
[----:B------:R-:W-:Y:S05]  /*13f60*/  MUFU.EX2 R54, R54 ;  /* 0x0000003600367308 */ /* 0x000fea0000000800 */
[C---:B------:R-:W-:Y:S01]  /*13f70*/  HMMA.16816.F32 R92, R4.reuse, R14, R92 ;  /* 0x0000000e045c723c */ /* 0x040fe2000000185c */
[----:B------:R-:W1:Y:S02]  /*13f80*/  LDSM.16.MT88.4 R12, [R164+0x7800] ;  /* 0x00780000a40c783b */ /* 0x000e640000004200 */
[----:B------:R-:W3:Y:S08]  /*13f90*/  MUFU.EX2 R113, R113 ;  /* 0x0000007100717308 */ /* 0x000ef00000000800 */
[----:B------:R-:W-:Y:S08]  /*13fa0*/  MUFU.EX2 R55, R55 ;  /* 0x0000003700377308 */ /* 0x000ff00000000800 */
[----:B------:R-:W3:Y:S08]  /*13fb0*/  MUFU.EX2 R58, R58 ;  /* 0x0000003a003a7308 */ /* 0x000ef00000000800 */
[----:B------:R-:W-:Y:S08]  /*13fc0*/  MUFU.EX2 R50, R50 ;  /* 0x0000003200327308 */ /* 0x000ff00000000800 */
[----:B------:R-:W3:Y:S01]  /*13fd0*/  MUFU.EX2 R53, R53 ;  /* 0x0000003500357308 */ /* 0x000ee20000000800 */
[C---:B-1----:R-:W-:Y:S07]  /*13fe0*/  HMMA.16816.F32 R84, R4.reuse, R12, R84 ;  /* 0x0000000c0454723c */ /* 0x042fee0000001854 */
[----:B------:R-:W-:Y:S01]  /*13ff0*/  MUFU.EX2 R42, R42 ;  /* 0x0000002a002a7308 */ /* 0x000fe20000000800 */
[----:B------:R-:W-:Y:S01]  /*14000*/  HMMA.16816.F32 R80, R4, R14, R80 ;  /* 0x0000000e0450723c */ /* 0x000fe20000001850 */
[----:B------:R-:W1:Y:S06]  /*14010*/  LDSM.16.MT88.4 R12, [R166+0x8000] ;  /* 0x00800000a60c783b */ /* 0x000e6c0000004200 */
[----:B------:R-:W-:Y:S01]  /*14020*/  MUFU.EX2 R51, R51 ;  /* 0x0000003300337308 */ /* 0x000fe20000000800 */
[----:B----4-:R-:W-:-:S02]  /*14030*/  F2FP.F16.F32.PACK_AB R4, R123, R120 ;  /* 0x000000787b04723e */ /* 0x010fc400000000ff */
[----:B-----5:R-:W-:Y:S02]  /*14040*/  F2FP.F16.F32.PACK_AB R5, R119, R62 ;  /* 0x0000003e7705723e */ /* 0x020fe400000000ff */
[----:B------:R-:W-:-:S03]  /*14050*/  F2FP.F16.F32.PACK_AB R6, R125, R60 ;  /* 0x0000003c7d06723e */ /* 0x000fc600000000ff */
[----:B------:R-:W-:Y:S01]  /*14060*/  MUFU.EX2 R40, R40 ;  /* 0x0000002800287308 */ /* 0x000fe20000000800 */
[----:B------:R-:W-:-:S07]  /*14070*/  F2FP.F16.F32.PACK_AB R7, R104, R63 ;  /* 0x0000003f6807723e */ /* 0x000fce00000000ff */
[C---:B------:R-:W-:Y:S01]  /*14080*/  HMMA.16816.F32 R72, R4.reuse, R8, R72 ;  /* 0x000000080448723c */ /* 0x040fe20000001848 */
[----:B------:R-:W4:Y:S05]  /*14090*/  MUFU.EX2 R109, R109 ;  /* 0x0000006d006d7308 */ /* 0x000f2a0000000800 */
[C---:B------:R-:W-:Y:S01]  /*140a0*/  HMMA.16816.F32 R76, R4.reuse, R10, R76 ;  /* 0x0000000a044c723c */ /* 0x040fe2000000184c */
[----:B------:R-:W-:Y:S02]  /*140b0*/  LDSM.16.MT88.4 R8, [R168+0x8800] ;  /* 0x00880000a808783b */ /* 0x000fe40000004200 */
[----:B------:R-:W-:Y:S03]  /*140c0*/  MUFU.EX2 R56, R56 ;  /* 0x0000003800387308 */ /* 0x000fe60000000800 */
[C---:B------:R-:W-:Y:S05]  /*140d0*/  HMMA.16816.F32 R96, R4.reuse, R16, R96 ;  /* 0x000000100460723c */ /* 0x040fea0000001860 */
[----:B------:R-:W5:Y:S01]  /*140e0*/  MUFU.EX2 R43, R43 ;  /* 0x0000002b002b7308 */ /* 0x000f620000000800 */
[C---:B------:R-:W-:Y:S01]  /*140f0*/  HMMA.16816.F32 R92, R4.reuse, R18, R92 ;  /* 0x00000012045c723c */ /* 0x040fe2000000185c */
[----:B------:R-:W-:Y:S05]  /*14100*/  LDSM.16.MT88.4 R16, [R166+0x8800] ;  /* 0x00880000a610783b */ /* 0x000fea0000004200 */
[C---:B-1----:R-:W-:Y:S01]  /*14110*/  HMMA.16816.F32 R88, R4.reuse, R12, R88 ;  /* 0x0000000c0458723c */ /* 0x042fe20000001858 */
[----:B------:R-:W-:Y:S05]  /*14120*/  MUFU.EX2 R26, R26 ;  /* 0x0000001a001a7308 */ /* 0x000fea0000000800 */
[C---:B------:R-:W-:Y:S01]  /*14130*/  HMMA.16816.F32 R68, R4.reuse, R14, R68 ;  /* 0x0000000e0444723c */ /* 0x040fe20000001844 */
[----:B------:R-:W1:Y:S02]  /*14140*/  LDSM.16.MT88.4 R12, [R164+0x8000] ;  /* 0x00800000a40c783b */ /* 0x000e640000004200 */
[----:B------:R-:W5:Y:S08]  /*14150*/  MUFU.EX2 R35, R34 ;  /* 0x0000002200237308 */ /* 0x000f700000000800 */
[----:B------:R-:W-:Y:S08]  /*14160*/  MUFU.EX2 R193, R193 ;  /* 0x000000c100c17308 */ /* 0x000ff00000000800 */
[----:B------:R-:W-:Y:S01]  /*14170*/  MUFU.EX2 R2, R2 ;  /* 0x0000000200027308 */ /* 0x000fe20000000800 */
[C---:B-1----:R-:W-:Y:S06]  /*14180*/  HMMA.16816.F32 R84, R4.reuse, R12, R84 ;  /* 0x0000000c0454723c */ /* 0x042fec0000001854 */
[----:B------:R-:W-:Y:S01]  /*14190*/  HMMA.16816.F32 R80, R4, R14, R80 ;  /* 0x0000000e0450723c */ /* 0x000fe20000001850 */
[----:B------:R-:W1:Y:S06]  /*141a0*/  LDSM.16.MT88.4 R12, [R165+0x8800] ;  /* 0x00880000a50c783b */ /* 0x000e6c0000004200 */
[----:B--2---:R-:W-:-:S02]  /*141b0*/  F2FP.F16.F32.PACK_AB R4, R115, R52 ;  /* 0x000000347304723e */ /* 0x004fc400000000ff */
[----:B---3--:R-:W-:Y:S02]  /*141c0*/  F2FP.F16.F32.PACK_AB R5, R113, R54 ;  /* 0x000000367105723e */ /* 0x008fe400000000ff */
[----:B------:R-:W-:Y:S02]  /*141d0*/  F2FP.F16.F32.PACK_AB R6, R61, R48 ;  /* 0x000000303d06723e */ /* 0x000fe400000000ff */
[----:B------:R-:W-:-:S07]  /*141e0*/  F2FP.F16.F32.PACK_AB R7, R58, R55 ;  /* 0x000000373a07723e */ /* 0x000fce00000000ff */
[C---:B------:R-:W-:Y:S06]  /*141f0*/  HMMA.16816.F32 R96, R4.reuse, R8, R96 ;  /* 0x000000080460723c */ /* 0x040fec0000001860 */
[C---:B------:R-:W-:Y:S01]  /*14200*/  HMMA.16816.F32 R92, R4.reuse, R10, R92 ;  /* 0x0000000a045c723c */ /* 0x040fe2000000185c */
[----:B------:R-:W2:Y:S05]  /*14210*/  LDSM.16.MT88.4 R8, [R164+0x8800] ;  /* 0x00880000a408783b */ /* 0x000eaa0000004200 */
[C---:B------:R-:W-:Y:S06]  /*14220*/  HMMA.16816.F32 R88, R4.reuse, R16, R88 ;  /* 0x000000100458723c */ /* 0x040fec0000001858 */
[C---:B------:R-:W-:Y:S01]  /*14230*/  HMMA.16816.F32 R68, R4.reuse, R18, R68 ;  /* 0x000000120444723c */ /* 0x040fe20000001844 */
[----:B------:R-:W-:Y:S05]  /*14240*/  LDSM.16.MT88.4 R16, [R164+0x9000] ;  /* 0x00900000a410783b */ /* 0x000fea0000004200 */
[C---:B-1----:R-:W-:Y:S06]  /*14250*/  HMMA.16816.F32 R72, R4.reuse, R12, R72 ;  /* 0x0000000c0448723c */ /* 0x042fec0000001848 */
[C---:B------:R-:W-:Y:S01]  /*14260*/  HMMA.16816.F32 R76, R4.reuse, R14, R76 ;  /* 0x0000000e044c723c */ /* 0x040fe2000000184c */
[----:B------:R-:W1:Y:S05]  /*14270*/  LDSM.16.MT88.4 R12, [R166+0x9000] ;  /* 0x00900000a60c783b */ /* 0x000e6a0000004200 */
[C---:B--2---:R-:W-:Y:S06]  /*14280*/  HMMA.16816.F32 R84, R4.reuse, R8, R84 ;  /* 0x000000080454723c */ /* 0x044fec0000001854 */
[----:B------:R-:W-:Y:S01]  /*14290*/  HMMA.16816.F32 R80, R4, R10, R80 ;  /* 0x0000000a0450723c */ /* 0x000fe20000001850 */
[----:B------:R-:W2:Y:S06]  /*142a0*/  LDSM.16.MT88.4 R8, [R165+0x9000] ;  /* 0x00900000a508783b */ /* 0x000eac0000004200 */
[----:B------:R-:W-:-:S02]  /*142b0*/  F2FP.F16.F32.PACK_AB R4, R53, R50 ;  /* 0x000000323504723e */ /* 0x000fc400000000ff */
[----:B----4-:R-:W-:Y:S02]  /*142c0*/  F2FP.F16.F32.PACK_AB R5, R109, R40 ;  /* 0x000000286d05723e */ /* 0x010fe400000000ff */
[----:B------:R-:W-:Y:S02]  /*142d0*/  F2FP.F16.F32.PACK_AB R6, R51, R42 ;  /* 0x0000002a3306723e */ /* 0x000fe400000000ff */
[----:B-----5:R-:W-:-:S07]  /*142e0*/  F2FP.F16.F32.PACK_AB R7, R43, R56 ;  /* 0x000000382b07723e */ /* 0x020fce00000000ff */
[C---:B------:R-:W-:Y:S06]  /*142f0*/  HMMA.16816.F32 R92, R4.reuse, R22, R92 ;  /* 0x00000016045c723c */ /* 0x040fec000000185c */
[C---:B-1----:R-:W-:Y:S01]  /*14300*/  HMMA.16816.F32 R88, R4.reuse, R12, R88 ;  /* 0x0000000c0458723c */ /* 0x042fe20000001858 */
[----:B------:R-:W-:Y:S01]  /*14310*/  FADD.FTZ R22, R0, R33 ;  /* 0x0000002100167221 */ /* 0x000fe20000010000 */
[----:B------:R-:W-:Y:S01]  /*14320*/  FFMA.FTZ R23, R27, UR8, -R28 ;  /* 0x000000081b177c23 */ /* 0x000fe2000801081c */
[----:B------:R1:W-:Y:S02]  /*14330*/  MUFU.EX2 R0, R24 ;  /* 0x0000001800007308 */ /* 0x0003e40000000800 */
[----:B------:R-:W-:Y:S01]  /*14340*/  FADD.FTZ R47, R47, R22 ;  /* 0x000000162f2f7221 */ /* 0x000fe20000010000 */
[----:B------:R-:W-:Y:S01]  /*14350*/  HMMA.16816.F32 R68, R4, R14, R68 ;  /* 0x0000000e0444723c */ /* 0x000fe20000001844 */
[----:B------:R-:W3:Y:S02]  /*14360*/  LDSM.16.MT88.4 R12, [R168+0x9800] ;  /* 0x00980000a80c783b */ /* 0x000ee40000004200 */
[----:B------:R-:W-:-:S02]  /*14370*/  FADD.FTZ R64, R64, R47 ;  /* 0x0000002f40407221 */ /* 0x000fc40000010000 */
[----:B------:R-:W-:Y:S01]  /*14380*/  MUFU.EX2 R23, R23 ;  /* 0x0000001700177308 */ /* 0x000fe20000000800 */
[----:B------:R-:W-:Y:S01]  /*14390*/  HMMA.16816.F32 R96, R4, R20, R96 ;  /* 0x000000140460723c */ /* 0x000fe20000001860 */
[----:B------:R-:W-:-:S04]  /*143a0*/  FADD.FTZ R49, R49, R64 ;  /* 0x0000004031317221 */ /* 0x000fc80000010000 */
[----:B------:R-:W-:Y:S01]  /*143b0*/  FADD.FTZ R46, R46, R49 ;  /* 0x000000312e2e7221 */ /* 0x000fe20000010000 */
[----:B--2---:R-:W-:Y:S01]  /*143c0*/  HMMA.16816.F32 R72, R4, R8, R72 ;  /* 0x000000080448723c */ /* 0x004fe20000001848 */
[----:B------:R-:W-:Y:S01]  /*143d0*/  FFMA.FTZ R21, R31, UR8, -R28 ;  /* 0x000000081f157c23 */ /* 0x000fe2000801081c */
[----:B------:R-:W-:Y:S01]  /*143e0*/  MUFU.EX2 R20, R32 ;  /* 0x0000002000147308 */ /* 0x000fe20000000800 */
[----:B------:R-:W-:-:S03]  /*143f0*/  FADD.FTZ R67, R67, R46 ;  /* 0x0000002e43437221 */ /* 0x000fc60000010000 */
[C---:B------:R-:W-:Y:S01]  /*14400*/  HMMA.16816.F32 R76, R4.reuse, R10, R76 ;  /* 0x0000000a044c723c */ /* 0x040fe2000000184c */
[----:B------:R-:W2:Y:S01]  /*14410*/  LDSM.16.MT88.4 R8, [R166+0x9800] ;  /* 0x00980000a608783b */ /* 0x000ea20000004200 */
[----:B------:R-:W-:Y:S02]  /*14420*/  FADD.FTZ R67, R108, R67 ;  /* 0x000000436c437221 */ /* 0x000fe40000010000 */
[----:B------:R-:W4:Y:S02]  /*14430*/  MUFU.EX2 R21, R21 ;  /* 0x0000001500157308 */ /* 0x000f240000000800 */
[----:B------:R-:W-:Y:S01]  /*14440*/  HMMA.16816.F32 R84, R4, R16, R84 ;  /* 0x000000100454723c */ /* 0x000fe20000001854 */
[----:B------:R-:W-:-:S04]  /*14450*/  FADD.FTZ R106, R106, R67 ;  /* 0x000000436a6a7221 */ /* 0x000fc80000010000 */
[----:B------:R-:W-:Y:S01]  /*14460*/  FADD.FTZ R65, R65, R106 ;  /* 0x0000006a41417221 */ /* 0x000fe20000010000 */
[----:B------:R-:W-:Y:S01]  /*14470*/  HMMA.16816.F32 R80, R4, R18, R80 ;  /* 0x000000120450723c */ /* 0x000fe20000001850 */
[----:B------:R-:W-:Y:S02]  /*14480*/  FADD.FTZ R17, R57, R102 ;  /* 0x0000006639117221 */ /* 0x000fe40000010000 */
[----:B-1----:R-:W-:Y:S02]  /*14490*/  FADD.FTZ R24, R114, R65 ;  /* 0x0000004172187221 */ /* 0x002fe40000010000 */
[----:B------:R-:W-:Y:S02]  /*144a0*/  FADD.FTZ R17, R66, R17 ;  /* 0x0000001142117221 */ /* 0x000fe40000010000 */
[----:B------:R-:W-:Y:S01]  /*144b0*/  FADD.FTZ R24, R121, R24 ;  /* 0x0000001879187221 */ /* 0x000fe20000010000 */
[----:B------:R-:W-:Y:S01]  /*144c0*/  F2FP.F16.F32.PACK_AB R4, R35, R26 ;  /* 0x0000001a2304723e */ /* 0x000fe200000000ff */
[----:B------:R-:W-:Y:S01]  /*144d0*/  FADD.FTZ R22, R116, R17 ;  /* 0x0000001174167221 */ /* 0x000fe20000010000 */
[----:B----4-:R-:W-:Y:S01]  /*144e0*/  F2FP.F16.F32.PACK_AB R5, R21, R0 ;  /* 0x000000001505723e */ /* 0x010fe200000000ff */
[----:B------:R-:W-:Y:S01]  /*144f0*/  FADD.FTZ R29, R117, R24 ;  /* 0x00000018751d7221 */ /* 0x000fe20000010000 */
[----:B------:R-:W-:Y:S01]  /*14500*/  F2FP.F16.F32.PACK_AB R6, R193, R20 ;  /* 0x00000014c106723e */ /* 0x000fe200000000ff */
[----:B------:R-:W-:Y:S01]  /*14510*/  FADD.FTZ R22, R107, R22 ;  /* 0x000000166b167221 */ /* 0x000fe20000010000 */
[----:B------:R-:W-:Y:S01]  /*14520*/  F2FP.F16.F32.PACK_AB R7, R23, R2 ;  /* 0x000000021707723e */ /* 0x000fe200000000ff */
[----:B------:R-:W-:Y:S01]  /*14530*/  FADD.FTZ R29, R118, R29 ;  /* 0x0000001d761d7221 */ /* 0x000fe20000010000 */
[----:B------:R-:W1:Y:S01]  /*14540*/  LDSM.16.MT88.4 R16, [R165+0x9800] ;  /* 0x00980000a510783b */ /* 0x000e620000004200 */
[----:B------:R-:W-:-:S02]  /*14550*/  FADD.FTZ R27, R103, R22 ;  /* 0x00000016671b7221 */ /* 0x000fc40000010000 */
[----:B------:R-:W-:Y:S02]  /*14560*/  FADD.FTZ R22, R62, R29 ;  /* 0x0000001d3e167221 */ /* 0x000fe40000010000 */
[----:B------:R-:W-:Y:S01]  /*14570*/  FADD.FTZ R27, R112, R27 ;  /* 0x0000001b701b7221 */ /* 0x000fe20000010000 */
[----:B---3--:R-:W-:Y:S01]  /*14580*/  HMMA.16816.F32 R96, R4, R12, R96 ;  /* 0x0000000c0460723c */ /* 0x008fe20000001860 */
[----:B------:R-:W-:Y:S02]  /*14590*/  FADD.FTZ R22, R119, R22 ;  /* 0x0000001677167221 */ /* 0x000fe40000010000 */
[----:B------:R-:W-:-:S03]  /*145a0*/  FADD.FTZ R120, R120, R27 ;  /* 0x0000001b78787221 */ /* 0x000fc60000010000 */
[----:B------:R-:W-:Y:S01]  /*145b0*/  HMMA.16816.F32 R92, R4, R14, R92 ;  /* 0x0000000e045c723c */ /* 0x000fe2000000185c */
[----:B------:R-:W3:Y:S01]  /*145c0*/  LDSM.16.MT88.4 R12, [R164+0x9800] ;  /* 0x00980000a40c783b */ /* 0x000ee20000004200 */
[----:B------:R-:W-:-:S04]  /*145d0*/  FADD.FTZ R123, R123, R120 ;  /* 0x000000787b7b7221 */ /* 0x000fc80000010000 */
[----:B--2---:R-:W-:Y:S01]  /*145e0*/  HMMA.16816.F32 R88, R4, R8, R88 ;  /* 0x000000080458723c */ /* 0x004fe20000001858 */
[----:B------:R-:W-:-:S04]  /*145f0*/  FADD.FTZ R60, R60, R123 ;  /* 0x0000007b3c3c7221 */ /* 0x000fc80000010000 */
        /* <DEDUP_REMOVED lines=9> */
[----:B------:R-:W-:Y:S01]  /*14690*/  FADD.FTZ R61, R61, R48 ;  /* 0x000000303d3d7221 */ /* 0x000fe20000010000 */
[C---:B-1----:R-:W-:Y:S01]  /*146a0*/  HMMA.16816.F32 R72, R4.reuse, R16, R72 ;  /* 0x000000100448723c */ /* 0x042fe20000001848 */
[----:B------:R-:W-:Y:S02]  /*146b0*/  FADD.FTZ R9, R55, R8 ;  /* 0x0000000837097221 */ /* 0x000fe40000010000 */
[----:B------:R-:W-:Y:S02]  /*146c0*/  FADD.FTZ R50, R50, R61 ;  /* 0x0000003d32327221 */ /* 0x000fe40000010000 */
[----:B------:R-:W-:Y:S01]  /*146d0*/  FADD.FTZ R9, R58, R9 ;  /* 0x000000093a097221 */ /* 0x000fe20000010000 */
[----:B------:R-:W-:Y:S01]  /*146e0*/  HMMA.16816.F32 R76, R4, R18, R76 ;  /* 0x00000012044c723c */ /* 0x000fe2000000184c */
[----:B------:R-:W-:-:S02]  /*146f0*/  FADD.FTZ R53, R53, R50 ;  /* 0x0000003235357221 */ /* 0x000fc40000010000 */
[----:B------:R-:W-:Y:S02]  /*14700*/  FADD.FTZ R40, R40, R9 ;  /* 0x0000000928287221 */ /* 0x000fe40000010000 */
[----:B------:R-:W-:Y:S02]  /*14710*/  FADD.FTZ R42, R42, R53 ;  /* 0x000000352a2a7221 */ /* 0x000fe40000010000 */
[----:B------:R-:W-:Y:S01]  /*14720*/  FADD.FTZ R109, R109, R40 ;  /* 0x000000286d6d7221 */ /* 0x000fe20000010000 */
[C---:B---3--:R-:W-:Y:S01]  /*14730*/  HMMA.16816.F32 R84, R4.reuse, R12, R84 ;  /* 0x0000000c0454723c */ /* 0x048fe20000001854 */
[----:B------:R-:W-:Y:S02]  /*14740*/  FADD.FTZ R51, R51, R42 ;  /* 0x0000002a33337221 */ /* 0x000fe40000010000 */
[----:B------:R-:W-:Y:S02]  /*14750*/  FADD.FTZ R56, R56, R109 ;  /* 0x0000006d38387221 */ /* 0x000fe40000010000 */
[----:B------:R-:W-:Y:S01]  /*14760*/  FADD.FTZ R26, R26, R51 ;  /* 0x000000331a1a7221 */ /* 0x000fe20000010000 */
[----:B------:R-:W-:Y:S01]  /*14770*/  HMMA.16816.F32 R80, R4, R14, R80 ;  /* 0x0000000e0450723c */ /* 0x000fe20000001850 */
[----:B------:R-:W-:-:S02]  /*14780*/  FADD.FTZ R43, R43, R56 ;  /* 0x000000382b2b7221 */ /* 0x000fc40000010000 */
[----:B------:R-:W-:Y:S02]  /*14790*/  FADD.FTZ R35, R35, R26 ;  /* 0x0000001a23237221 */ /* 0x000fe40000010000 */
[----:B------:R-:W-:Y:S02]  /*147a0*/  FADD.FTZ R0, R0, R43 ;  /* 0x0000002b00007221 */ /* 0x000fe40000010000 */
[----:B------:R-:W-:Y:S02]  /*147b0*/  FADD.FTZ R20, R20, R35 ;  /* 0x0000002314147221 */ /* 0x000fe40000010000 */
[----:B------:R-:W-:Y:S01]  /*147c0*/  FADD.FTZ R21, R21, R0 ;  /* 0x0000000015157221 */ /* 0x000fe20000010000 */
[----:B------:R-:W-:Y:S01]  /*147d0*/  MOV R0, R3 ;  /* 0x0000000300007202 */ /* 0x000fe20000000f00 */
[----:B------:R-:W-:Y:S02]  /*147e0*/  FADD.FTZ R193, R193, R20 ;  /* 0x00000014c1c17221 */ /* 0x000fe40000010000 */
[----:B------:R-:W-:-:S04]  /*147f0*/  FADD.FTZ R2, R2, R21 ;  /* 0x0000001502027221 */ /* 0x000fc80000010000 */
[----:B------:R-:W-:Y:S01]  /*14800*/  FADD.FTZ R192, R23, R2 ;  /* 0x0000000217c07221 */ /* 0x000fe20000010000 */
[----:B------:R-:W-:Y:S02]  /*14810*/  MOV R2, R25 ;  /* 0x0000001900027202 */ /* 0x000fe40000000f00 */
.L_x_6045:
        /* <DEDUP_REMOVED lines=10> */
.L_x_6057:
[----:B------:R-:W-:Y:S01]  /*148c0*/  ISETP.GE.AND P0, PT, R100, UR5, PT ;  /* 0x0000000564007c0c */ /* 0x000fe2000bf06270 */
[----:B------:R-:W-:Y:S04]  /*148d0*/  DEPBAR.LE SB0, 0x0 ;  /* 0x000080000000791a */ /* 0x000fe80000000000 */
[----:B------:R-:W-:Y:S01]  /*148e0*/  BAR.SYNC.DEFER_BLOCKING 0x0 ;  /* 0x0000000000007b1d */ /* 0x000fe20000010000 */
[----:B------:R-:W-:Y:S01]  /*148f0*/  ISETP.NE.AND P1, PT, R182, RZ, PT ;  /* 0x000000ffb600720c */ /* 0x000fe20003f25270 */
[----:B------:R-:W-:Y:S01]  /*14900*/  VIADD R188, R188, 0xffffffff ;  /* 0xffffffffbcbc7836 */ /* 0x000fe20000000000 */
[----:B------:R-:W-:Y:S01]  /*14910*/  MOV R14, R191 ;  /* 0x000000bf000e7202 */ /* 0x000fe20000000f00 */
[----:B------:R-:W-:Y:S04]  /*14920*/  IMAD.MOV.U32 R15, RZ, RZ, R190 ;  /* 0x000000ffff0f7224 */ /* 0x000fe800078e00be */
        /* <DEDUP_REMOVED lines=65> */
.L_x_6054:
[C---:B------:R-:W-:Y:S01]  /*14d40*/  LEA R194, P2, R14.reuse, R148, 0x1 ;  /* 0x000000940ec27211 */ /* 0x040fe200078408ff */
        /* <DEDUP_REMOVED lines=67> */
[----:B------:R-:W-:Y:S03]  /*15180*/  ISETP.GT.AND P1, PT, R188, R175, PT ;  /* 0x000000afbc00720c */ /* 0x000fe60003f24270 */
        /* <DEDUP_REMOVED lines=130> */
[----:B------:R-:W1:Y:S02]  /*159b0*/  I2F.RP R109, R102 ;  /* 0x00000066006d7306 */ /* 0x000e640000209400 */
[----:B------:R-:W-:Y:S08]  /*159c0*/  ISETP.GE.AND P3, PT, R105, RZ, PT ;  /* 0x000000ff6900720c */ /* 0x000ff00003f66270 */
        /* <DEDUP_REMOVED lines=53> */
.L_x_6056:
        /* <DEDUP_REMOVED lines=88> */
.L_x_6055:
        /* <DEDUP_REMOVED lines=86> */
[----:B------:R-:W-:Y:S01]  /*16800*/  FSEL R116, R116, RZ, P0 ;  /* 0x000000ff74747208 */ /* 0x000fe20000000000 */
[--C-:B------:R-:W-:Y:S01]  /*16810*/  FFMA.FTZ R119, R16, UR4, -R117.reuse ;  /* 0x0000000410777c23 */ /* 0x100fe20008010875 */
[--C-:B------:R-:W-:Y:S01]  /*16820*/  FFMA.FTZ R127, R5, UR4, -R117.reuse ;  /* 0x00000004057f7c23 */ /* 0x100fe20008010875 */
[--C-:B------:R-:W-:Y:S01]  /*16830*/  FFMA.FTZ R128, R8, UR4, -R117.reuse ;  /* 0x0000000408807c23 */ /* 0x100fe20008010875 */
[--C-:B------:R-:W-:Y:S01]  /*16840*/  FFMA.FTZ R121, R9, UR4, -R117.reuse ;  /* 0x0000000409797c23 */ /* 0x100fe20008010875 */
[--C-:B------:R-:W-:Y:S01]  /*16850*/  FFMA.FTZ R134, R42, UR4, -R116.reuse ;  /* 0x000000042a867c23 */ /* 0x100fe20008010874 */
[--C-:B------:R-:W-:Y:S03]  /*16860*/  FFMA.FTZ R118, R14, UR4, -R116.reuse ;  /* 0x000000040e767c23 */ /* 0x100fe60008010874 */
[----:B------:R-:W-:Y:S01]  /*16870*/  MUFU.EX2 R122, R122 ;  /* 0x0000007a007a7308 */ /* 0x000fe20000000800 */
[----:B-1----:R-:W1:Y:S01]  /*16880*/  LDSM.16.MT88.4 R104, [R168+0x6000] ;  /* 0x00600000a868783b */ /* 0x002e620000004200 */
[----:B--2---:R-:W-:Y:S01]  /*16890*/  FMUL.FTZ R14, R3, R94 ;  /* 0x0000005e030e7220 */ /* 0x004fe20000410000 */
[--C-:B------:R-:W-:Y:S01]  /*168a0*/  FFMA.FTZ R5, R15, UR4, -R116.reuse ;  /* 0x000000040f057c23 */ /* 0x100fe20008010874 */
[C---:B------:R-:W-:Y:S01]  /*168b0*/  FMUL.FTZ R15, R3.reuse, R95 ;  /* 0x0000005f030f7220 */ /* 0x040fe20000410000 */
[--C-:B------:R-:W-:Y:S01]  /*168c0*/  FFMA.FTZ R124, R18, UR4, -R116.reuse ;  /* 0x00000004127c7c23 */ /* 0x100fe20008010874 */
[----:B------:R-:W-:Y:S01]  /*168d0*/  FMUL.FTZ R18, R3, R90 ;  /* 0x0000005a03127220 */ /* 0x000fe20000410000 */
[--C-:B------:R-:W-:Y:S03]  /*168e0*/  FFMA.FTZ R125, R19, UR4, -R116.reuse ;  /* 0x00000004137d7c23 */ /* 0x100fe60008010874 */
[----:B------:R-:W-:Y:S01]  /*168f0*/  MUFU.EX2 R127, R127 ;  /* 0x0000007f007f7308 */ /* 0x000fe20000000800 */
        /* <DEDUP_REMOVED lines=15> */
[----:B------:R-:W2:Y:S01]  /*169f0*/  MUFU.EX2 R121, R121 ;  /* 0x0000007900797308 */ /* 0x000ea20000000800 */
[--C-:B------:R-:W-:Y:S01]  /*16a00*/  FFMA.FTZ R6, R17, UR4, -R117.reuse ;  /* 0x0000000411067c23 */ /* 0x100fe20008010875 */
[C---:B------:R-:W-:Y:S01]  /*16a10*/  FMUL.FTZ R17, R102.reuse, R89 ;  /* 0x0000005966117220 */ /* 0x040fe20000410000 */
[--C-:B------:R-:W-:Y:S01]  /*16a20*/  FFMA.FTZ R126, R7, UR4, -R116.reuse ;  /* 0x00000004077e7c23 */ /* 0x100fe20008010874 */
[----:B------:R-:W-:Y:S01]  /*16a30*/  LDSM.16.MT88.4 R88, [R168+0x6800] ;  /* 0x00680000a858783b */ /* 0x000fe20000004200 */
[--C-:B------:R-:W-:Y:S01]  /*16a40*/  FFMA.FTZ R7, R13, UR4, -R117.reuse ;  /* 0x000000040d077c23 */ /* 0x100fe20008010875 */
[----:B------:R-:W-:Y:S01]  /*16a50*/  FMUL.FTZ R13, R102, R93 ;  /* 0x0000005d660d7220 */ /* 0x000fe20000410000 */
[--C-:B------:R-:W-:Y:S03]  /*16a60*/  FFMA.FTZ R123, R10, UR4, -R116.reuse ;  /* 0x000000040a7b7c23 */ /* 0x100fe60008010874 */
[----:B------:R-:W-:Y:S01]  /*16a70*/  MUFU.EX2 R130, R130 ;  /* 0x0000008200827308 */ /* 0x000fe20000000800 */
[----:B------:R-:W-:Y:S01]  /*16a80*/  FMUL.FTZ R10, R3, R98 ;  /* 0x00000062030a7220 */ /* 0x000fe20000410000 */
[--C-:B------:R-:W-:Y:S01]  /*16a90*/  FFMA.FTZ R120, R11, UR4, -R116.reuse ;  /* 0x000000040b787c23 */ /* 0x100fe20008010874 */
[C---:B------:R-:W-:Y:S01]  /*16aa0*/  FMUL.FTZ R11, R3.reuse, R99 ;  /* 0x00000063030b7220 */ /* 0x040fe20000410000 */
[----:B------:R-:W3:Y:S01]  /*16ab0*/  LDSM.16.MT88.4 R92, [R164+0x6000] ;  /* 0x00600000a45c783b */ /* 0x000ee20000004200 */
[C---:B------:R-:W-:Y:S01]  /*16ac0*/  FMUL.FTZ R72, R102.reuse, R72 ;  /* 0x0000004866487220 */ /* 0x040fe20000410000 */
[----:B------:R-:W-:Y:S01]  /*16ad0*/  FMUL.FTZ R73, R102, R73 ;  /* 0x0000004966497220 */ /* 0x000fe20000410000 */
[----:B------:R-:W-:Y:S03]  /*16ae0*/  FMUL.FTZ R74, R3, R74 ;  /* 0x0000004a034a7220 */ /* 0x000fe60000410000 */
[----:B------:R-:W4:Y:S01]  /*16af0*/  MUFU.EX2 R126, R126 ;  /* 0x0000007e007e7308 */ /* 0x000f220000000800 */
[--C-:B------:R-:W-:Y:S01]  /*16b00*/  FFMA.FTZ R133, R4, UR4, -R117.reuse ;  /* 0x0000000404857c23 */ /* 0x100fe20008010875 */
[----:B--2---:R-:W-:Y:S01]  /*16b10*/  F2FP.F16.F32.PACK_AB R98, R121, R128 ;  /* 0x000000807962723e */ /* 0x004fe200000000ff */
[C---:B------:R-:W-:Y:S01]  /*16b20*/  FMUL.FTZ R75, R3.reuse, R75 ;  /* 0x0000004b034b7220 */ /* 0x040fe20000410000 */
[C---:B------:R-:W-:Y:S01]  /*16b30*/  FMUL.FTZ R76, R102.reuse, R76 ;  /* 0x0000004c664c7220 */ /* 0x040fe20000410000 */
[----:B------:R-:W-:Y:S01]  /*16b40*/  FMUL.FTZ R77, R102, R77 ;  /* 0x0000004d664d7220 */ /* 0x000fe20000410000 */
[C---:B------:R-:W-:Y:S01]  /*16b50*/  FMUL.FTZ R78, R3.reuse, R78 ;  /* 0x0000004e034e7220 */ /* 0x040fe20000410000 */
[----:B------:R-:W-:Y:S03]  /*16b60*/  FMUL.FTZ R79, R3, R79 ;  /* 0x0000004f034f7220 */ /* 0x000fe60000410000 */
[----:B------:R-:W2:Y:S01]  /*16b70*/  MUFU.EX2 R133, R133 ;  /* 0x0000008500857308 */ /* 0x000ea20000000800 */
[--C-:B------:R-:W-:Y:S01]  /*16b80*/  FFMA.FTZ R129, R20, UR4, -R117.reuse ;  /* 0x0000000414817c23 */ /* 0x100fe20008010875 */
[C---:B------:R-:W-:Y:S01]  /*16b90*/  FMUL.FTZ R20, R102.reuse, R84 ;  /* 0x0000005466147220 */ /* 0x040fe20000410000 */
[--C-:B------:R-:W-:Y:S01]  /*16ba0*/  FFMA.FTZ R132, R21, UR4, -R117.reuse ;  /* 0x0000000415847c23 */ /* 0x100fe20008010875 */
[----:B------:R-:W-:Y:S01]  /*16bb0*/  FMUL.FTZ R21, R102, R85 ;  /* 0x0000005566157220 */ /* 0x000fe20000410000 */
[--C-:B------:R-:W-:Y:S01]  /*16bc0*/  FFMA.FTZ R131, R22, UR4, -R116.reuse ;  /* 0x0000000416837c23 */ /* 0x100fe20008010874 */
[----:B------:R-:W-:Y:S01]  /*16bd0*/  FMUL.FTZ R22, R3, R86 ;  /* 0x0000005603167220 */ /* 0x000fe20000410000 */
[--C-:B------:R-:W-:Y:S03]  /*16be0*/  FFMA.FTZ R135, R50, UR4, -R116.reuse ;  /* 0x0000000432877c23 */ /* 0x100fe60008010874 */
[----:B------:R-:W-:Y:S01]  /*16bf0*/  MUFU.EX2 R123, R123 ;  /* 0x0000007b007b7308 */ /* 0x000fe20000000800 */
[----:B----4-:R-:W-:Y:S01]  /*16c00*/  F2FP.F16.F32.PACK_AB R97, R126, R130 ;  /* 0x000000827e61723e */ /* 0x010fe200000000ff */
[--C-:B------:R-:W-:Y:S01]  /*16c10*/  FFMA.FTZ R48, R48, UR4, -R117.reuse ;  /* 0x0000000430307c23 */ /* 0x100fe20008010875 */
[--C-:B------:R-:W-:Y:S01]  /*16c20*/  FFMA.FTZ R49, R49, UR4, -R117.reuse ;  /* 0x0000000431317c23 */ /* 0x100fe20008010875 */
[----:B------:R-:W-:Y:S01]  /*16c30*/  FFMA.FTZ R50, R51, UR4, -R116 ;  /* 0x0000000433327c23 */ /* 0x000fe20008010874 */
[----:B------:R-:W-:Y:S01]  /*16c40*/  FFMA.FTZ R130, R3, R192, R130 ;  /* 0x000000c003827223 */ /* 0x000fe20000010082 */
[--C-:B------:R-:W-:Y:S01]  /*16c50*/  FFMA.FTZ R51, R52, UR4, -R117.reuse ;  /* 0x0000000434337c23 */ /* 0x100fe20008010875 */
[----:B------:R-:W-:Y:S03]  /*16c60*/  FFMA.FTZ R52, R53, UR4, -R117 ;  /* 0x0000000435347c23 */ /* 0x000fe60008010875 */
[----:B------:R-:W4:Y:S01]  /*16c70*/  MUFU.EX2 R120, R120 ;  /* 0x0000007800787308 */ /* 0x000f220000000800 */
[----:B--2---:R-:W-:Y:S01]  /*16c80*/  F2FP.F16.F32.PACK_AB R96, R127, R133 ;  /* 0x000000857f60723e */ /* 0x004fe200000000ff */
[--C-:B------:R-:W-:Y:S01]  /*16c90*/  FFMA.FTZ R53, R54, UR4, -R116.reuse ;  /* 0x0000000436357c23 */ /* 0x100fe20008010874 */
[--C-:B------:R-:W-:Y:S01]  /*16ca0*/  FFMA.FTZ R54, R55, UR4, -R116.reuse ;  /* 0x0000000437367c23 */ /* 0x100fe20008010874 */
[--C-:B------:R-:W-:Y:S01]  /*16cb0*/  FFMA.FTZ R55, R58, UR4, -R116.reuse ;  /* 0x000000043a377c23 */ /* 0x100fe20008010874 */
[----:B------:R-:W-:Y:S01]  /*16cc0*/  FFMA.FTZ R58, R59, UR4, -R116 ;  /* 0x000000043b3a7c23 */ /* 0x000fe20008010874 */
[----:B------:R-:W-:Y:S01]  /*16cd0*/  FFMA.FTZ R133, R102, R193, R133 ;  /* 0x000000c166857223 */ /* 0x000fe20000010085 */
[----:B------:R-:W-:Y:S03]  /*16ce0*/  FADD.FTZ R130, R126, R130 ;  /* 0x000000827e827221 */ /* 0x000fe60000010000 */
[----:B------:R-:W2:Y:S01]  /*16cf0*/  MUFU.EX2 R7, R7 ;  /* 0x0000000700077308 */ /* 0x000ea20000000800 */
[----:B------:R-:W-:Y:S01]  /*16d00*/  FFMA.FTZ R59, R66, UR4, -R116 ;  /* 0x00000004423b7c23 */ /* 0x000fe20008010874 */
[----:B------:R-:W-:Y:S01]  /*16d10*/  FADD.FTZ R133, R127, R133 ;  /* 0x000000857f857221 */ /* 0x000fe20000010000 */
[----:B------:R-:W-:Y:S02]  /*16d20*/  ISETP.GT.AND P0, PT, R188, R175, PT ;  /* 0x000000afbc00720c */ /* 0x000fe40003f04270 */
[----:B------:R-:W-:Y:S01]  /*16d30*/  MOV R103, R2 ;  /* 0x0000000200677202 */ /* 0x000fe20000000f00 */
[----:B------:R-:W-:Y:S04]  /*16d40*/  FADD.FTZ R128, R128, R133 ;  /* 0x0000008580807221 */ /* 0x000fe80000010000 */
[----:B------:R-:W-:Y:S01]  /*16d50*/  MUFU.EX2 R118, R118 ;  /* 0x0000007600767308 */ /* 0x000fe20000000800 */
[C---:B----4-:R-:W-:Y:S01]  /*16d60*/  F2FP.F16.F32.PACK_AB R99, R120.reuse, R123 ;  /* 0x0000007b7863723e */ /* 0x050fe200000000ff */
[----:B------:R-:W-:Y:S01]  /*16d70*/  FADD.FTZ R121, R121, R128 ;  /* 0x0000008079797221 */ /* 0x000fe20000010000 */
[----:B------:R-:W-:Y:S04]  /*16d80*/  FADD.FTZ R123, R123, R130 ;  /* 0x000000827b7b7221 */ /* 0x000fe80000010000 */
[----:B------:R-:W-:Y:S03]  /*16d90*/  FADD.FTZ R123, R120, R123 ;  /* 0x0000007b787b7221 */ /* 0x000fe60000010000 */
[----:B------:R-:W4:Y:S01]  /*16da0*/  MUFU.EX2 R5, R5 ;  /* 0x0000000500057308 */ /* 0x000f220000000800 */
[C---:B-1----:R-:W-:Y:S05]  /*16db0*/  HMMA.16816.F32 R8, R96.reuse, R104, R8 ;  /* 0x000000686008723c */ /* 0x042fea0000001808 */
[----:B--2---:R-:W-:Y:S01]  /*16dc0*/  F2FP.F16.F32.PACK_AB R84, R7, R122 ;  /* 0x0000007a0754723e */ /* 0x004fe200000000ff */
[C---:B------:R-:W-:Y:S03]  /*16dd0*/  HMMA.16816.F32 R12, R96.reuse, R106, R12 ;  /* 0x0000006a600c723c */ /* 0x040fe6000000180c */
[----:B------:R-:W-:Y:S01]  /*16de0*/  MUFU.EX2 R119, R119 ;  /* 0x0000007700777308 */ /* 0x000fe20000000800 */
[----:B------:R-:W1:Y:S01]  /*16df0*/  LDSM.16.MT88.4 R104, [R166+0x6800] ;  /* 0x00680000a668783b */ /* 0x000e620000004200 */
[----:B------:R-:W-:Y:S01]  /*16e00*/  FADD.FTZ R122, R122, R121 ;  /* 0x000000797a7a7221 */ /* 0x000fe20000010000 */
[C---:B------:R-:W-:Y:S07]  /*16e10*/  HMMA.16816.F32 R16, R96.reuse, R108, R16 ;  /* 0x0000006c6010723c */ /* 0x040fee0000001810 */
[----:B------:R-:W2:Y:S01]  /*16e20*/  MUFU.EX2 R6, R6 ;  /* 0x0000000600067308 */ /* 0x000ea20000000800 */
        /* <DEDUP_REMOVED lines=10> */
[----:B--2---:R-:W-:Y:S01]  /*16ed0*/  F2FP.F16.F32.PACK_AB R86, R6, R119 ;  /* 0x000000770656723e */ /* 0x004fe200000000ff */
[--C-:B------:R-:W-:Y:S05]  /*16ee0*/  FFMA.FTZ R114, R24, UR4, -R117.reuse ;  /* 0x0000000418727c23 */ /* 0x100fea0008010875 */
[----:B------:R-:W-:Y:S01]  /*16ef0*/  MUFU.EX2 R129, R129 ;  /* 0x0000008100817308 */ /* 0x000fe20000000800 */
[----:B------:R-:W-:Y:S01]  /*16f00*/  FFMA.FTZ R113, R25, UR4, -R117 ;  /* 0x0000000419717c23 */ /* 0x000fe20008010875 */
[--C-:B------:R-:W-:Y:S01]  /*16f10*/  FFMA.FTZ R115, R43, UR4, -R116.reuse ;  /* 0x000000042b737c23 */ /* 0x100fe20008010874 */
[C---:B---3--:R-:W-:Y:S03]  /*16f20*/  HMMA.16816.F32 R20, R96.reuse, R92, R20 ;  /* 0x0000005c6014723c */ /* 0x048fe60000001814 */
[----:B------:R-:W-:Y:S04]  /*16f30*/  FADD.FTZ R118, R118, R123 ;  /* 0x0000007b76767221 */ /* 0x000fe80000010000 */
[----:B------:R-:W2:Y:S01]  /*16f40*/  MUFU.EX2 R132, R132 ;  /* 0x0000008400847308 */ /* 0x000ea20000000800 */
[----:B-----5:R-:W-:Y:S01]  /*16f50*/  F2FP.F16.F32.PACK_AB R87, R125, R124 ;  /* 0x0000007c7d57723e */ /* 0x020fe200000000ff */
[----:B------:R-:W-:Y:S03]  /*16f60*/  HMMA.16816.F32 R80, R96, R94, R80 ;  /* 0x0000005e6050723c */ /* 0x000fe60000001850 */
[--C-:B------:R-:W-:Y:S05]  /*16f70*/  FFMA.FTZ R92, R26, UR4, -R116.reuse ;  /* 0x000000041a5c7c23 */ /* 0x100fea0008010874 */
[----:B------:R-:W-:Y:S03]  /*16f80*/  MUFU.EX2 R131, R131 ;  /* 0x0000008300837308 */ /* 0x000fe60000000800 */
[----:B------:R-:W-:Y:S01]  /*16f90*/  FFMA.FTZ R96, R27, UR4, -R116 ;  /* 0x000000041b607c23 */ /* 0x000fe20008010874 */
[C---:B------:R-:W-:Y:S01]  /*16fa0*/  HMMA.16816.F32 R8, R84.reuse, R88, R8 ;  /* 0x000000585408723c */ /* 0x040fe20000001808 */
[----:B------:R-:W3:Y:S04]  /*16fb0*/  LDSM.16.MT88.4 R24, [R164+0x6800] ;  /* 0x00680000a418783b */ /* 0x000ee80000004200 */
[--C-:B------:R-:W-:Y:S01]  /*16fc0*/  FFMA.FTZ R98, R28, UR4, -R117.reuse ;  /* 0x000000041c627c23 */ /* 0x100fe20008010875 */
[----:B------:R5:W-:Y:S01]  /*16fd0*/  MUFU.EX2 R97, R92 ;  /* 0x0000005c00617308 */ /* 0x000be20000000800 */
[C---:B------:R-:W-:Y:S02]  /*16fe0*/  HMMA.16816.F32 R12, R84.reuse, R90, R12 ;  /* 0x0000005a540c723c */ /* 0x040fe4000000180c */
[----:B------:R-:W2:Y:S02]  /*16ff0*/  LDSM.16.MT88.4 R88, [R168+0x7000] ;  /* 0x00700000a858783b */ /* 0x000ea40000004200 */
[--C-:B------:R-:W-:Y:S01]  /*17000*/  FFMA.FTZ R99, R29, UR4, -R117.reuse ;  /* 0x000000041d637c23 */ /* 0x100fe20008010875 */
[----:B------:R-:W-:Y:S01]  /*17010*/  FADD.FTZ R5, R5, R118 ;  /* 0x0000007605057221 */ /* 0x000fe20000010000 */
[C---:B-1----:R-:W-:Y:S03]  /*17020*/  HMMA.16816.F32 R16, R84.reuse, R104, R16 ;  /* 0x000000685410723c */ /* 0x042fe60000001810 */
[----:B------:R-:W1:Y:S02]  /*17030*/  MUFU.EX2 R112, R112 ;  /* 0x0000007000707308 */ /* 0x000e640000000800 */
        /* <DEDUP_REMOVED lines=22> */
[----:B--2---:R-:W-:Y:S01]  /*171a0*/  F2FP.F16.F32.PACK_AB R24, R132, R129 ;  /* 0x000000818418723e */ /* 0x004fe200000000ff */
[----:B------:R-:W-:Y:S03]  /*171b0*/  FADD.FTZ R6, R6, R119 ;  /* 0x0000007706067221 */ /* 0x000fe60000010000 */
[----:B------:R-:W2:Y:S02]  /*171c0*/  MUFU.EX2 R99, R99 ;  /* 0x0000006300637308 */ /* 0x000ea40000000800 */
[----:B-1----:R-:W-:Y:S02]  /*171d0*/  F2FP.F16.F32.PACK_AB R25, R112, R131 ;  /* 0x000000837019723e */ /* 0x002fe400000000ff */
[----:B----4-:R-:W-:Y:S01]  /*171e0*/  F2FP.F16.F32.PACK_AB R26, R113, R114 ;  /* 0x00000072711a723e */ /* 0x010fe200000000ff */
[----:B------:R-:W-:Y:S01]  /*171f0*/  LDSM.16.MT88.4 R40, [R168+0x8000] ;  /* 0x00800000a828783b */ /* 0x000fe20000004200 */
[----:B------:R-:W-:Y:S01]  /*17200*/  F2FP.F16.F32.PACK_AB R27, R96, R97 ;  /* 0x00000061601b723e */ /* 0x000fe200000000ff */
[----:B------:R-:W-:Y:S03]  /*17210*/  FADD.FTZ R129, R129, R6 ;  /* 0x0000000681817221 */ /* 0x000fe60000010000 */
[----:B------:R-:W-:Y:S01]  /*17220*/  MUFU.EX2 R105, R105 ;  /* 0x0000006900697308 */ /* 0x000fe20000000800 */
[--C-:B------:R-:W-:Y:S01]  /*17230*/  FFMA.FTZ R6, R63, UR4, -R116.reuse ;  /* 0x000000043f067c23 */ /* 0x100fe20008010874 */
[----:B------:R-:W-:Y:S01]  /*17240*/  FADD.FTZ R129, R132, R129 ;  /* 0x0000008184817221 */ /* 0x000fe20000010000 */
[C---:B------:R-:W-:Y:S07]  /*17250*/  HMMA.16816.F32 R8, R24.reuse, R88, R8 ;  /* 0x000000581808723c */ /* 0x040fee0000001808 */
[----:B------:R-:W1:Y:S01]  /*17260*/  MUFU.EX2 R104, R104 ;  /* 0x0000006800687308 */ /* 0x000e620000000800 */
        /* <DEDUP_REMOVED lines=8> */
[--C-:B------:R-:W-:Y:S01]  /*172f0*/  FFMA.FTZ R88, R37, UR4, -R117.reuse ;  /* 0x0000000425587c23 */ /* 0x100fe20008010875 */
[C---:B------:R-:W-:Y:S07]  /*17300*/  HMMA.16816.F32 R72, R24.reuse, R92, R72 ;  /* 0x0000005c1848723c */ /* 0x040fee0000001848 */
[----:B------:R-:W-:Y:S01]  /*17310*/  MUFU.EX2 R109, R109 ;  /* 0x0000006d006d7308 */ /* 0x000fe20000000800 */
[--C-:B------:R-:W-:Y:S01]  /*17320*/  FFMA.FTZ R91, R38, UR4, -R116.reuse ;  /* 0x00000004265b7c23 */ /* 0x100fe20008010874 */
[C---:B------:R-:W-:Y:S01]  /*17330*/  HMMA.16816.F32 R76, R24.reuse, R94, R76 ;  /* 0x0000005e184c723c */ /* 0x040fe2000000184c */
[----:B------:R-:W-:Y:S07]  /*17340*/  LDSM.16.MT88.4 R92, [R168+0x9800] ;  /* 0x00980000a85c783b */ /* 0x000fee0000004200 */
[----:B------:R-:W4:Y:S01]  /*17350*/  MUFU.EX2 R108, R108 ;  /* 0x0000006c006c7308 */ /* 0x000f220000000800 */
[C---:B---3--:R-:W-:Y:S03]  /*17360*/  HMMA.16816.F32 R20, R24.reuse, R32, R20 ;  /* 0x000000201814723c */ /* 0x048fe60000001814 */
[----:B------:R-:W-:Y:S03]  /*17370*/  FFMA.FTZ R90, R39, UR4, -R116 ;  /* 0x00000004275a7c23 */ /* 0x000fe60008010874 */
[----:B------:R-:W-:Y:S03]  /*17380*/  HMMA.16816.F32 R80, R24, R34, R80 ;  /* 0x000000221850723c */ /* 0x000fe60000001850 */
[----:B------:R-:W-:Y:S01]  /*17390*/  MUFU.EX2 R89, R89 ;  /* 0x0000005900597308 */ /* 0x000fe20000000800 */
[----:B------:R-:W3:Y:S01]  /*173a0*/  LDSM.16.MT88.4 R36, [R165+0x7800] ;  /* 0x00780000a524783b */ /* 0x000ee20000004200 */
[----:B------:R-:W-:Y:S02]  /*173b0*/  FADD.FTZ R113, R113, R114 ;  /* 0x0000007271717221 */ /* 0x000fe40000010000 */
[----:B--2---:R-:W-:Y:S06]  /*173c0*/  F2FP.F16.F32.PACK_AB R24, R99, R98 ;  /* 0x000000626318723e */ /* 0x004fec00000000ff */
[----:B------:R-:W2:Y:S01]  /*173d0*/  MUFU.EX2 R88, R88 ;  /* 0x0000005800587308 */ /* 0x000ea20000000800 */
[----:B------:R-:W2:Y:S01]  /*173e0*/  LDSM.16.MT88.4 R32, [R164+0x7800] ;  /* 0x00780000a420783b */ /* 0x000ea20000004200 */
[----:B-1----:R-:W-:Y:S02]  /*173f0*/  F2FP.F16.F32.PACK_AB R25, R104, R105 ;  /* 0x000000696819723e */ /* 0x002fe400000000ff */
[----:B----4-:R-:W-:Y:S02]  /*17400*/  F2FP.F16.F32.PACK_AB R26, R106, R107 ;  /* 0x0000006b6a1a723e */ /* 0x010fe400000000ff */
[----:B------:R-:W-:Y:S04]  /*17410*/  F2FP.F16.F32.PACK_AB R27, R108, R109 ;  /* 0x0000006d6c1b723e */ /* 0x000fe800000000ff */
[----:B------:R-:W-:Y:S03]  /*17420*/  MUFU.EX2 R91, R91 ;  /* 0x0000005b005b7308 */ /* 0x000fe60000000800 */
[C---:B------:R-:W-:Y:S07]  /*17430*/  HMMA.16816.F32 R8, R24.reuse, R84, R8 ;  /* 0x000000541808723c */ /* 0x040fee0000001808 */
[----:B------:R-:W1:Y:S01]  /*17440*/  MUFU.EX2 R90, R90 ;  /* 0x0000005a005a7308 */ /* 0x000e620000000800 */
        /* <DEDUP_REMOVED lines=10> */
[--C-:B------:R-:W-:Y:S03]  /*174f0*/  FFMA.FTZ R87, R47, UR4, -R116.reuse ;  /* 0x000000042f577c23 */ /* 0x100fe60008010874 */
[C---:B------:R-:W-:Y:S02]  /*17500*/  HMMA.16816.F32 R76, R24.reuse, R38, R76 ;  /* 0x00000026184c723c */ /* 0x040fe4000000184c */
[----:B------:R-:W-:Y:S01]  /*17510*/  MUFU.EX2 R134, R134 ;  /* 0x0000008600867308 */ /* 0x000fe20000000800 */
[----:B------:R-:W3:Y:S03]  /*17520*/  LDSM.16.MT88.4 R36, [R165+0x8000] ;  /* 0x00800000a524783b */ /* 0x000ee60000004200 */
[C---:B--2---:R-:W-:Y:S06]  /*17530*/  HMMA.16816.F32 R20, R24.reuse, R32, R20 ;  /* 0x000000201814723c */ /* 0x044fec0000001814 */
[----:B------:R-:W2:Y:S01]  /*17540*/  MUFU.EX2 R115, R115 ;  /* 0x0000007300737308 */ /* 0x000ea20000000800 */
[----:B------:R-:W-:Y:S01]  /*17550*/  LDSM.16.MT88.4 R44, [R166+0x8800] ;  /* 0x00880000a62c783b */ /* 0x000fe20000004200 */
[----:B------:R-:W-:Y:S08]  /*17560*/  HMMA.16816.F32 R80, R24, R34, R80 ;  /* 0x000000221850723c */ /* 0x000ff00000001850 */
[----:B------:R-:W-:Y:S01]  /*17570*/  MUFU.EX2 R84, R84 ;  /* 0x0000005400547308 */ /* 0x000fe20000000800 */
[----:B------:R-:W3:Y:S02]  /*17580*/  LDSM.16.MT88.4 R32, [R164+0x8000] ;  /* 0x00800000a420783b */ /* 0x000ee40000004200 */
[----:B------:R-:W-:Y:S02]  /*17590*/  F2FP.F16.F32.PACK_AB R24, R88, R89 ;  /* 0x000000595818723e */ /* 0x000fe400000000ff */
[----:B-1----:R-:W-:Y:S02]  /*175a0*/  F2FP.F16.F32.PACK_AB R25, R90, R91 ;  /* 0x0000005b5a19723e */ /* 0x002fe400000000ff */
[----:B-----5:R-:W-:Y:S03]  /*175b0*/  F2FP.F16.F32.PACK_AB R26, R110, R111 ;  /* 0x0000006f6e1a723e */ /* 0x020fe600000000ff */
[----:B------:R-:W1:Y:S01]  /*175c0*/  MUFU.EX2 R85, R85 ;  /* 0x0000005500557308 */ /* 0x000e620000000800 */
[----:B--2---:R-:W-:Y:S07]  /*175d0*/  F2FP.F16.F32.PACK_AB R27, R115, R134 ;  /* 0x00000086731b723e */ /* 0x004fee00000000ff */
[C---:B------:R-:W-:Y:S02]  /*175e0*/  HMMA.16816.F32 R8, R24.reuse, R40, R8 ;  /* 0x000000281808723c */ /* 0x040fe40000001808 */
[----:B------:R-:W-:Y:S04]  /*175f0*/  MUFU.EX2 R86, R86 ;  /* 0x0000005600567308 */ /* 0x000fe80000000800 */
[C---:B------:R-:W-:Y:S01]  /*17600*/  HMMA.16816.F32 R12, R24.reuse, R42, R12 ;  /* 0x0000002a180c723c */ /* 0x040fe2000000180c */
[----:B------:R-:W2:Y:S05]  /*17610*/  LDSM.16.MT88.4 R40, [R168+0x8800] ;  /* 0x00880000a828783b */ /* 0x000eaa0000004200 */
[----:B------:R-:W5:Y:S01]  /*17620*/  MUFU.EX2 R87, R87 ;  /* 0x0000005700577308 */ /* 0x000f620000000800 */
[C---:B----4-:R-:W-:Y:S09]  /*17630*/  HMMA.16816.F32 R16, R24.reuse, R28, R16 ;  /* 0x0000001c1810723c */ /* 0x050ff20000001810 */
[----:B------:R-:W-:Y:S01]  /*17640*/  MUFU.EX2 R48, R48 ;  /* 0x0000003000307308 */ /* 0x000fe20000000800 */
[C---:B------:R-:W-:Y:S03]  /*17650*/  HMMA.16816.F32 R68, R24.reuse, R30, R68 ;  /* 0x0000001e1844723c */ /* 0x040fe60000001844 */
[----:B-1----:R-:W-:Y:S03]  /*17660*/  F2FP.F16.F32.PACK_AB R28, R85, R84 ;  /* 0x00000054551c723e */ /* 0x002fe600000000ff */
[C---:B---3--:R-:W-:Y:S03]  /*17670*/  HMMA.16816.F32 R72, R24.reuse, R36, R72 ;  /* 0x000000241848723c */ /* 0x048fe60000001848 */
[----:B------:R-:W-:Y:S02]  /*17680*/  MUFU.EX2 R49, R49 ;  /* 0x0000003100317308 */ /* 0x000fe40000000800 */
[--C-:B------:R-:W-:Y:S01]  /*17690*/  FFMA.FTZ R30, R56, UR4, -R117.reuse ;  /* 0x00000004381e7c23 */ /* 0x100fe20008010875 */
[C---:B------:R-:W-:Y:S01]  /*176a0*/  HMMA.16816.F32 R76, R24.reuse, R38, R76 ;  /* 0x00000026184c723c */ /* 0x040fe2000000184c */
[----:B------:R-:W1:Y:S06]  /*176b0*/  LDSM.16.MT88.4 R36, [R165+0x8800] ;  /* 0x00880000a524783b */ /* 0x000e6c0000004200 */
[----:B------:R-:W-:Y:S01]  /*176c0*/  MUFU.EX2 R135, R135 ;  /* 0x0000008700877308 */ /* 0x000fe20000000800 */
[----:B-----5:R-:W-:Y:S01]  /*176d0*/  F2FP.F16.F32.PACK_AB R29, R87, R86 ;  /* 0x00000056571d723e */ /* 0x020fe200000000ff */
[C---:B------:R-:W-:Y:S08]  /*176e0*/  HMMA.16816.F32 R20, R24.reuse, R32, R20 ;  /* 0x000000201814723c */ /* 0x040ff00000001814 */
[----:B------:R-:W3:Y:S01]  /*176f0*/  MUFU.EX2 R50, R50 ;  /* 0x0000003200327308 */ /* 0x000ee20000000800 */
[----:B------:R-:W-:Y:S01]  /*17700*/  HMMA.16816.F32 R80, R24, R34, R80 ;  /* 0x000000221850723c */ /* 0x000fe20000001850 */
[----:B------:R-:W4:Y:S02]  /*17710*/  LDSM.16.MT88.4 R24, [R164+0x8800] ;  /* 0x00880000a418783b */ /* 0x000f240000004200 */
[--C-:B------:R-:W-:Y:S01]  /*17720*/  FFMA.FTZ R32, R60, UR4, -R117.reuse ;  /* 0x000000043c207c23 */ /* 0x100fe20008010875 */
[----:B------:R-:W-:Y:S05]  /*17730*/  FFMA.FTZ R56, R57, UR4, -R117 ;  /* 0x0000000439387c23 */ /* 0x000fea0008010875 */
[----:B------:R5:W-:Y:S02]  /*17740*/  MUFU.EX2 R3, R30 ;  /* 0x0000001e00037308 */ /* 0x000be40000000800 */
[----:B------:R-:W-:Y:S01]  /*17750*/  FADD.FTZ R34, R124, R5 ;  /* 0x000000057c227221 */ /* 0x000fe20000010000 */
[----:B------:R-:W-:Y:S03]  /*17760*/  FFMA.FTZ R5, R62, UR4, -R116 ;  /* 0x000000043e057c23 */ /* 0x000fe60008010874 */
[----:B------:R-:W-:Y:S01]  /*17770*/  FADD.FTZ R34, R125, R34 ;  /* 0x000000227d227221 */ /* 0x000fe20000010000 */
[--C-:B------:R-:W-:Y:S01]  /*17780*/  FFMA.FTZ R60, R61, UR4, -R117.reuse ;  /* 0x000000043d3c7c23 */ /* 0x100fe20008010875 */
        /* <DEDUP_REMOVED lines=11> */
[C---:B--2---:R-:W-:Y:S02]  /*17840*/  HMMA.16816.F32 R8, R28.reuse, R40, R8 ;  /* 0x000000281c08723c */ /* 0x044fe40000001808 */
[----:B------:R-:W-:Y:S03]  /*17850*/  MUFU.EX2 R53, R53 ;  /* 0x0000003500357308 */ /* 0x000fe60000000800 */
[----:B------:R-:W-:Y:S01]  /*17860*/  FADD.FTZ R105, R105, R96 ;  /* 0x0000006069697221 */ /* 0x000fe20000010000 */
[C---:B------:R-:W-:Y:S01]  /*17870*/  HMMA.16816.F32 R12, R28.reuse, R42, R12 ;  /* 0x0000002a1c0c723c */ /* 0x040fe2000000180c */
[----:B------:R-:W2:Y:S05]  /*17880*/  LDSM.16.MT88.4 R40, [R168+0x9000] ;  /* 0x00900000a828783b */ /* 0x000eaa0000004200 */
[----:B------:R-:W3:Y:S01]  /*17890*/  MUFU.EX2 R54, R54 ;  /* 0x0000003600367308 */ /* 0x000ee20000000800 */
[----:B------:R-:W-:Y:S01]  /*178a0*/  FADD.FTZ R104, R104, R105 ;  /* 0x0000006968687221 */ /* 0x000fe20000010000 */
[C---:B------:R-:W-:Y:S08]  /*178b0*/  HMMA.16816.F32 R16, R28.reuse, R44, R16 ;  /* 0x0000002c1c10723c */ /* 0x040ff00000001810 */
[----:B------:R-:W5:Y:S01]  /*178c0*/  MUFU.EX2 R56, R56 ;  /* 0x0000003800387308 */ /* 0x000f620000000800 */
[C---:B------:R-:W-:Y:S01]  /*178d0*/  HMMA.16816.F32 R68, R28.reuse, R46, R68 ;  /* 0x0000002e1c44723c */ /* 0x040fe20000001844 */
[----:B------:R-:W2:Y:S02]  /*178e0*/  LDSM.16.MT88.4 R44, [R166+0x9000] ;  /* 0x00900000a62c783b */ /* 0x000ea40000004200 */
[----:B------:R-:W-:Y:S03]  /*178f0*/  FADD.FTZ R109, R109, R104 ;  /* 0x000000686d6d7221 */ /* 0x000fe60000010000 */
[C---:B-1----:R-:W-:Y:S03]  /*17900*/  HMMA.16816.F32 R72, R28.reuse, R36, R72 ;  /* 0x000000241c48723c */ /* 0x042fe60000001848 */
[----:B------:R-:W-:Y:S02]  /*17910*/  MUFU.EX2 R55, R55 ;  /* 0x0000003700377308 */ /* 0x000fe40000000800 */
[----:B---3--:R-:W-:Y:S01]  /*17920*/  F2FP.F16.F32.PACK_AB R33, R54, R53 ;  /* 0x000000353621723e */ /* 0x008fe200000000ff */
[C---:B------:R-:W-:Y:S01]  /*17930*/  HMMA.16816.F32 R76, R28.reuse, R38, R76 ;  /* 0x000000261c4c723c */ /* 0x040fe2000000184c */
[----:B------:R-:W1:Y:S06]  /*17940*/  LDSM.16.MT88.4 R36, [R165+0x9000] ;  /* 0x00900000a524783b */ /* 0x000e6c0000004200 */
[----:B------:R-:W3:Y:S01]  /*17950*/  MUFU.EX2 R58, R58 ;  /* 0x0000003a003a7308 */ /* 0x000ee20000000800 */
[----:B-----5:R-:W-:Y:S01]  /*17960*/  F2FP.F16.F32.PACK_AB R34, R56, R3 ;  /* 0x000000033822723e */ /* 0x020fe200000000ff */
[C---:B----4-:R-:W-:Y:S08]  /*17970*/  HMMA.16816.F32 R20, R28.reuse, R24, R20 ;  /* 0x000000181c14723c */ /* 0x050ff00000001814 */
[----:B------:R4:W-:Y:S01]  /*17980*/  MUFU.EX2 R7, R32 ;  /* 0x0000002000077308 */ /* 0x0009e20000000800 */
[----:B------:R-:W-:Y:S01]  /*17990*/  HMMA.16816.F32 R80, R28, R26, R80 ;  /* 0x0000001a1c50723c */ /* 0x000fe20000001850 */
[----:B------:R-:W5:Y:S02]  /*179a0*/  LDSM.16.MT88.4 R24, [R164+0x9000] ;  /* 0x00900000a418783b */ /* 0x000f640000004200 */
[----:B------:R-:W-:Y:S06]  /*179b0*/  FADD.FTZ R108, R108, R109 ;  /* 0x0000006d6c6c7221 */ /* 0x000fec0000010000 */
[----:B------:R-:W1:Y:S02]  /*179c0*/  MUFU.EX2 R60, R60 ;  /* 0x0000003c003c7308 */ /* 0x000e640000000800 */
        /* <DEDUP_REMOVED lines=9> */
[C---:B--2---:R-:W-:Y:S02]  /*17a60*/  HMMA.16816.F32 R8, R32.reuse, R40, R8 ;  /* 0x000000282008723c */ /* 0x044fe40000001808 */
[----:B------:R-:W2:Y:S03]  /*17a70*/  MUFU.EX2 R6, R6 ;  /* 0x0000000600067308 */ /* 0x000ea60000000800 */
[----:B-1----:R-:W-:Y:S01]  /*17a80*/  F2FP.F16.F32.PACK_AB R28, R60, R7 ;  /* 0x000000073c1c723e */ /* 0x002fe200000000ff */
[C---:B------:R-:W-:Y:S01]  /*17a90*/  HMMA.16816.F32 R12, R32.reuse, R42, R12 ;  /* 0x0000002a200c723c */ /* 0x040fe2000000180c */
[----:B------:R-:W1:Y:S05]  /*17aa0*/  LDSM.16.MT88.4 R40, [R166+0x9800] ;  /* 0x00980000a628783b */ /* 0x000e6a0000004200 */
[----:B------:R-:W-:Y:S01]  /*17ab0*/  MUFU.EX2 R57, R57 ;  /* 0x0000003900397308 */ /* 0x000fe20000000800 */
[----:B------:R-:W-:Y:S01]  /*17ac0*/  FADD.FTZ R106, R106, R107 ;  /* 0x0000006b6a6a7221 */ /* 0x000fe20000010000 */
[C---:B------:R-:W-:Y:S08]  /*17ad0*/  HMMA.16816.F32 R16, R32.reuse, R44, R16 ;  /* 0x0000002c2010723c */ /* 0x040ff00000001810 */
[----:B------:R-:W3:Y:S01]  /*17ae0*/  MUFU.EX2 R62, R117 ;  /* 0x00000075003e7308 */ /* 0x000ee20000000800 */
[C---:B------:R-:W-:Y:S01]  /*17af0*/  HMMA.16816.F32 R68, R32.reuse, R46, R68 ;  /* 0x0000002e2044723c */ /* 0x040fe20000001844 */
[----:B------:R-:W4:Y:S02]  /*17b00*/  LDSM.16.MT88.4 R44, [R165+0x9800] ;  /* 0x00980000a52c783b */ /* 0x000f240000004200 */
[----:B--2---:R-:W-:Y:S03]  /*17b10*/  F2FP.F16.F32.PACK_AB R29, R6, R5 ;  /* 0x00000005061d723e */ /* 0x004fe600000000ff */
[C---:B------:R-:W-:Y:S03]  /*17b20*/  HMMA.16816.F32 R72, R32.reuse, R36, R72 ;  /* 0x000000242048723c */ /* 0x040fe60000001848 */
[----:B------:R-:W-:Y:S02]  /*17b30*/  MUFU.EX2 R59, R59 ;  /* 0x0000003b003b7308 */ /* 0x000fe40000000800 */
[----:B------:R-:W-:Y:S01]  /*17b40*/  FADD.FTZ R89, R89, R106 ;  /* 0x0000006a59597221 */ /* 0x000fe20000010000 */
[C---:B------:R-:W-:Y:S01]  /*17b50*/  HMMA.16816.F32 R76, R32.reuse, R38, R76 ;  /* 0x00000026204c723c */ /* 0x040fe2000000184c */
[----:B------:R-:W2:Y:S06]  /*17b60*/  LDSM.16.MT88.4 R36, [R164+0x9800] ;  /* 0x00980000a424783b */ /* 0x000eac0000004200 */
[----:B------:R-:W1:Y:S01]  /*17b70*/  MUFU.EX2 R116, R116 ;  /* 0x0000007400747308 */ /* 0x000e620000000800 */
[----:B---3--:R-:W-:Y:S01]  /*17b80*/  F2FP.F16.F32.PACK_AB R30, R62, R57 ;  /* 0x000000393e1e723e */ /* 0x008fe200000000ff */
[C---:B-----5:R-:W-:Y:S03]  /*17b90*/  HMMA.16816.F32 R20, R32.reuse, R24, R20 ;  /* 0x000000182014723c */ /* 0x060fe60000001814 */
[----:B------:R-:W-:Y:S03]  /*17ba0*/  FADD.FTZ R88, R88, R89 ;  /* 0x0000005958587221 */ /* 0x000fe60000010000 */
[----:B------:R-:W-:Y:S05]  /*17bb0*/  HMMA.16816.F32 R80, R32, R26, R80 ;  /* 0x0000001a2050723c */ /* 0x000fea0000001850 */
[----:B------:R-:W-:Y:S01]  /*17bc0*/  FADD.FTZ R61, R111, R88 ;  /* 0x000000586f3d7221 */ /* 0x000fe20000010000 */
[----:B------:R-:W-:Y:S01]  /*17bd0*/  FADD.FTZ R115, R115, R134 ;  /* 0x0000008673737221 */ /* 0x000fe20000010000 */
[----:B-1----:R-:W-:Y:S04]  /*17be0*/  F2FP.F16.F32.PACK_AB R31, R116, R59 ;  /* 0x0000003b741f723e */ /* 0x002fe800000000ff */
        /* <DEDUP_REMOVED lines=35> */
.L_x_6053:
[----:B------:R-:W1:Y:S01]  /*17e20*/  SHFL.BFLY PT, R4, R193, 0x2, 0x1f ;  /* 0x0c401f00c1047f89 */ /* 0x000e6200000e0000 */
[----:B------:R-:W-:Y:S01]  /*17e30*/  MOV R11, 0x3f800000 ;  /* 0x3f800000000b7802 */ /* 0x000fe20000000f00 */
[----:B------:R-:W2:Y:S01]  /*17e40*/  S2UR UR4, SR_CgaCtaId ;  /* 0x00000000000479c3 */ /* 0x000ea20000008800 */
[----:B------:R-:W-:Y:S01]  /*17e50*/  MOV R9, 0x3f800000 ;  /* 0x3f80000000097802 */ /* 0x000fe20000000f00 */
[----:B------:R-:W3:Y:S01]  /*17e60*/  SHFL.BFLY PT, R5, R192, 0x2, 0x1f ;  /* 0x0c401f00c0057f89 */ /* 0x000ee200000e0000 */
[----:B------:R-:W-:Y:S01]  /*17e70*/  UMOV UR5, 0x400 ;  /* 0x0000040000057882 */ /* 0x000fe20000000000 */
[----:B------:R-:W-:Y:S01]  /*17e80*/  BSSY B0, `(.L_x_6058) ;  /* 0x000009e000007945 */ /* 0x000fe20003800000 */
[----:B------:R-:W4:Y:S01]  /*17e90*/  S2R R3, SR_TID.X ;  /* 0x0000000000037919 */ /* 0x000f220000002100 */
[----:B------:R-:W5:Y:S02]  /*17ea0*/  S2R R13, SR_TID.X ;  /* 0x00000000000d7919 */ /* 0x000f640000002100 */
        /* <DEDUP_REMOVED lines=14> */
[----:B------:R-:W-:Y:S02]  /*17f90*/  LEA.HI R7, R7, R12, RZ, 0x3 ;  /* 0x0000000c07077211 */ /* 0x000fe400078f18ff */
[----:B------:R-:W-:-:S02]  /*17fa0*/  FSETP.NE.FTZ.AND P0, PT, R5, RZ, PT ;  /* 0x000000ff0500720b */ /* 0x000fc40003f15000 */
[----:B------:R-:W-:Y:S02]  /*17fb0*/  LOP3.LUT R7, R7, 0xfffffff8, RZ, 0xc0, !PT ;  /* 0xfffffff807077812 */ /* 0x000fe400078ec0ff */
[----:B-----5:R-:W-:Y:S02]  /*17fc0*/  SHF.R.S32.HI R10, RZ, 0x1f, R13 ;  /* 0x0000001fff0a7819 */ /* 0x020fe4000001140d */
[----:B------:R-:W-:Y:S01]  /*17fd0*/  IADD3 R15, -R8, R3, RZ ;  /* 0x00000003080f7210 */ /* 0x000fe20007ffe1ff */
[----:B------:R-:W-:Y:S01]  /*17fe0*/  IMAD.IADD R7, R12, 0x1, -R7 ;  /* 0x000000010c077824 */ /* 0x000fe200078e0a07 */
[----:B------:R-:W-:Y:S01]  /*17ff0*/  LEA.HI R10, R10, R13, RZ, 0x4 ;  /* 0x0000000d0a0a7211 */ /* 0x000fe200078f20ff */
[----:B------:R-:W1:Y:S01]  /*18000*/  @P3 MUFU.RCP R11, R6 ;  /* 0x00000006000b3308 */ /* 0x000e620000001000 */
[----:B------:R-:W2:Y:S02]  /*18010*/  @P3 LDC R23, c[0x0][0x2e8] ;  /* 0x0000ba00ff173b82 */ /* 0x000ea40000000800 */
[----:B------:R-:W-:-:S05]  /*18020*/  SHF.R.S32.HI R10, RZ, 0x4, R10 ;  /* 0x00000004ff0a7819 */ /* 0x000fca000001140a */
[----:B------:R-:W3:Y:S01]  /*18030*/  @P0 MUFU.RCP R9, R5 ;  /* 0x0000000500090308 */ /* 0x000ee20000001000 */
[----:B------:R-:W-:-:S07]  /*18040*/  IMAD.SHL.U32 R13, R10, 0x40, RZ ;  /* 0x000000400a0d7824 */ /* 0x000fce00078e00ff */
        /* <DEDUP_REMOVED lines=25> */
[----:B------:R-:W-:Y:S01]  /*181e0*/  IADD3 R11, -R12, R3, RZ ;  /* 0x000000030c0b7210 */ /* 0x000fe20007ffe1ff */
        /* <DEDUP_REMOVED lines=11> */
[----:B------:R-:W-:Y:S01]  /*182a0*/  ISETP.NE.U32.AND P4, PT, R12, 0x1, PT ;  /* 0x000000010c00780c */ /* 0x000fe20003f85070 */
[----:B------:R-:W1:Y:S01]  /*182b0*/  @P0 MUFU.LG2 R5, R5 ;  /* 0x0000000500050308 */ /* 0x000e620000000c00 */
[----:B------:R-:W-:-:S02]  /*182c0*/  LEA.HI R9, R11, R11, RZ, 0x1 ;  /* 0x0000000b0b097211 */ /* 0x000fc400078f08ff */
[----:B------:R-:W-:Y:S02]  /*182d0*/  LOP3.LUT R12, R13, 0x1c0, RZ, 0xc0, !PT ;  /* 0x000001c00d0c7812 */ /* 0x000fe400078ec0ff */
[C---:B------:R-:W-:Y:S01]  /*182e0*/  R2P PR, R7.reuse, 0x6 ;  /* 0x0000000607007804 */ /* 0x040fe20000000000 */
[----:B------:R-:W-:Y:S01]  /*182f0*/  IMAD.SHL.U32 R7, R7, 0x40, RZ ;  /* 0x0000004007077824 */ /* 0x000fe200078e00ff */
[----:B------:R-:W-:Y:S02]  /*18300*/  SHF.L.U32 R13, R9, 0x2, RZ ;  /* 0x00000002090d7819 */ /* 0x000fe400000006ff */
[----:B------:R-:W-:Y:S02]  /*18310*/  LEA.HI R4, R4, R3, RZ, 0x5 ;  /* 0x0000000304047211 */ /* 0x000fe400078f28ff */
        /* <DEDUP_REMOVED lines=33> */
[----:B------:R-:W-:Y:S02]  /*18530*/  LOP3.LUT R4, R4, 0xffffffe0, RZ, 0xc0, !PT ;  /* 0xffffffe004047812 */ /* 0x000fe400078ec0ff */
[----:B------:R-:W-:Y:S01]  /*18540*/  SHF.L.U32 R44, R11, 0x2, RZ ;  /* 0x000000020b2c7819 */ /* 0x000fe200000006ff */
[----:B------:R4:W-:Y:S01]  /*18550*/  STS.64 [R15+0x800], R90 ;  /* 0x0008005a0f007388 */ /* 0x0009e20000000a00 */
[----:B------:R-:W-:Y:S01]  /*18560*/  IADD3 R4, -R4, R3, RZ ;  /* 0x0000000304047210 */ /* 0x000fe20007ffe1ff */
[----:B------:R-:W-:Y:S01]  /*18570*/  @P3 FMUL.FTZ R3, R6, 0.69314718246459960938 ;  /* 0x3f31721806033820 */ /* 0x000fe20000410000 */
[----:B------:R-:W-:Y:S01]  /*18580*/  IMAD.MOV.U32 R6, RZ, RZ, -0x800000 ;  /* 0xff800000ff067424 */ /* 0x000fe200078e00ff */
[----:B------:R-:W-:Y:S01]  /*18590*/  STS.64 [R17], R68 ;  /* 0x0000004411007388 */ /* 0x000fe20000000a00 */
[----:B------:R-:W-:Y:S01]  /*185a0*/  LOP3.LUT P1, RZ, R4, 0x3, RZ, 0xc0, !PT ;  /* 0x0000000304ff7812 */ /* 0x000fe2000782c0ff */
[----:B-1----:R-:W1:Y:S02]  /*185b0*/  LDC.64 R8, c[0x0][0x2c0] ;  /* 0x0000b000ff087b82 */ /* 0x002e640000000a00 */
[----:B------:R-:W-:Y:S04]  /*185c0*/  STS.64 [R17+0x800], R70 ;  /* 0x0008004611007388 */ /* 0x000fe80000000a00 */
[----:B------:R-:W-:Y:S04]  /*185d0*/  STS.64 [R16], R72 ;  /* 0x0000004810007388 */ /* 0x000fe80000000a00 */
[----:B------:R-:W-:Y:S04]  /*185e0*/  STS.64 [R16+0x800], R74 ;  /* 0x0008004a10007388 */ /* 0x000fe80000000a00 */
[----:B------:R-:W-:Y:S04]  /*185f0*/  STS.64 [R18], R76 ;  /* 0x0000004c12007388 */ /* 0x000fe80000000a00 */
[----:B------:R-:W-:Y:S01]  /*18600*/  STS.64 [R18+0x800], R78 ;  /* 0x0008004e12007388 */ /* 0x000fe20000000a00 */
[----:B----4-:R-:W3:Y:S03]  /*18610*/  LDC R15, c[0x0][0x270] ;  /* 0x00009c00ff0f7b82 */ /* 0x010ee60000000800 */
[----:B------:R-:W-:Y:S04]  /*18620*/  STS.64 [R20], R84 ;  /* 0x0000005414007388 */ /* 0x000fe80000000a00 */
[----:B------:R4:W-:Y:S04]  /*18630*/  STS.64 [R20+0x800], R86 ;  /* 0x0008005614007388 */ /* 0x0009e80000000a00 */
[----:B------:R-:W-:Y:S04]  /*18640*/  STS.64 [R21], R80 ;  /* 0x0000005015007388 */ /* 0x000fe80000000a00 */
[----:B------:R5:W-:Y:S01]  /*18650*/  STS.64 [R21+0x800], R82 ;  /* 0x0008005215007388 */ /* 0x000be20000000a00 */
[----:B------:R-:W-:Y:S06]  /*18660*/  BAR.SYNC.DEFER_BLOCKING 0x0 ;  /* 0x0000000000007b1d */ /* 0x000fec0000010000 */
[----:B------:R-:W1:Y:S01]  /*18670*/  S2R R14, SR_CTAID.Y ;  /* 0x00000000000e7919 */ /* 0x000e620000002600 */
[----:B------:R-:W2:Y:S01]  /*18680*/  S2R R13, SR_CTAID.X ;  /* 0x00000000000d7919 */ /* 0x000ea20000002500 */
[----:B----4-:R-:W-:-:S04]  /*18690*/  LEA.HI R20, R25, R12, RZ, 0x2 ;  /* 0x0000000c19147211 */ /* 0x010fc800078f10ff */
[----:B------:R-:W-:Y:S01]  /*186a0*/  LOP3.LUT R25, R20, 0xffffffc, RZ, 0xc0, !PT ;  /* 0x0ffffffc14197812 */ /* 0x000fe200078ec0ff */
[----:B-----5:R-:W4:Y:S01]  /*186b0*/  @P0 LDC R21, c[0x0][0x2e8] ;  /* 0x0000ba00ff150b82 */ /* 0x020f220000000800 */
[----:B------:R4:W4:Y:S02]  /*186c0*/  LDS.128 R16, [R7] ;  /* 0x0000000007107984 */ /* 0x0009240000000c00 */
[----:B------:R-:W-:-:S05]  /*186d0*/  IADD3 R12, R12, -R25, RZ ;  /* 0x800000190c0c7210 */ /* 0x000fca0007ffe0ff */
[----:B------:R-:W-:Y:S01]  /*186e0*/  IMAD R4, R12, 0x10, R189 ;  /* 0x000000100c047824 */ /* 0x000fe200078e02bd */
[----:B------:R-:W-:-:S05]  /*186f0*/  IADD3 R12, -R181, RZ, RZ ;  /* 0x000000ffb50c7210 */ /* 0x000fca0007ffe1ff */
[----:B---3--:R-:W-:Y:S02]  /*18700*/  IMAD R12, R15, R12, UR4 ;  /* 0x000000040f0c7e24 */ /* 0x008fe4000f8e020c */
[----:B-1----:R-:W-:Y:S01]  /*18710*/  IMAD R14, R14, R8, R181 ;  /* 0x000000080e0e7224 */ /* 0x002fe200078e02b5 */
[----:B------:R-:W-:Y:S01]  /*18720*/  MOV R8, 0xff800000 ;  /* 0xff80000000087802 */ /* 0x000fe20000000f00 */
[----:B--2---:R-:W-:Y:S01]  /*18730*/  @P3 FFMA.FTZ R8, R2, R23, R3 ;  /* 0x0000001702083223 */ /* 0x004fe20000010003 */
[C---:B------:R-:W-:Y:S01]  /*18740*/  SHF.L.U32 R2, R13.reuse, 0x6, RZ ;  /* 0x000000060d027819 */ /* 0x040fe200000006ff */
[----:B------:R-:W-:Y:S02]  /*18750*/  IMAD R12, R14, R15, R12 ;  /* 0x0000000f0e0c7224 */ /* 0x000fe400078e020c */
[----:B----4-:R-:W-:Y:S01]  /*18760*/  @P0 FFMA.FTZ R6, R0, R21, R5 ;  /* 0x0000001500060223 */ /* 0x010fe20000010005 */
[----:B------:R-:W-:Y:S02]  /*18770*/  IMAD R3, R13, -0x40, R180 ;  /* 0xffffffc00d037824 */ /* 0x000fe400078e02b4 */
[----:B------:R-:W-:Y:S01]  /*18780*/  IMAD R9, R12, R9, R2 ;  /* 0x000000090c097224 */ /* 0x000fe200078e0202 */
[----:B------:R-:W-:Y:S06]  /*18790*/  @P1 BRA `(.L_x_6059) ;  /* 0x0000000000301947 */ /* 0x000fec0003800000 */
        /* <DEDUP_REMOVED lines=12> */
.L_x_6059:
[----:B------:R-:W-:Y:S05]  /*18860*/  BSYNC B0 ;  /* 0x0000000000007941 */ /* 0x000fea0003800000 */
.L_x_6058:
[----:B------:R-:W-:Y:S01]  /*18870*/  LDS.128 R36, [R7+0x800] ;  /* 0x0008000007247984 */ /* 0x000fe20000000c00 */
[--C-:B------:R-:W-:Y:S01]  /*18880*/  SHF.R.S32.HI R45, RZ, 0x1f, R44.reuse ;  /* 0x0000001fff2d7819 */ /* 0x100fe2000001142c */
[----:B------:R-:W-:Y:S01]  /*18890*/  ULDC UR4, c[0x0][0x2d0] ;  /* 0x0000b40000047ab9 */ /* 0x000fe20000000800 */
[----:B------:R-:W-:Y:S01]  /*188a0*/  VIADD R2, R10, 0x8 ;  /* 0x000000080a027836 */ /* 0x000fe20000000000 */
[----:B------:R-:W2:Y:S01]  /*188b0*/  LDS.128 R32, [R7+0x1000] ;  /* 0x0010000007207984 */ /* 0x000ea20000000c00 */
[----:B------:R-:W-:Y:S01]  /*188c0*/  ISETP.GE.AND P0, PT, R44, UR4, PT ;  /* 0x000000042c007c0c */ /* 0x000fe2000bf06270 */
[----:B------:R-:W-:Y:S01]  /*188d0*/  ULDC UR4, c[0x0][0x2dc] ;  /* 0x0000b70000047ab9 */ /* 0x000fe20000000800 */
[----:B------:R-:W-:Y:S01]  /*188e0*/  IMAD.WIDE R44, R10, 0x40, R44 ;  /* 0x000000400a2c7825 */ /* 0x000fe200078e022c */
[----:B------:R-:W3:Y:S01]  /*188f0*/  LDS.128 R28, [R7+0x1800] ;  /* 0x00180000071c7984 */ /* 0x000ee20000000c00 */
[-C--:B------:R-:W-:Y:S02]  /*18900*/  ISETP.GE.OR P2, PT, R2, R3.reuse, P0 ;  /* 0x000000030200720c */ /* 0x080fe40000746670 */
[----:B-1----:R-:W-:Y:S01]  /*18910*/  IMAD R5, R9, UR4, RZ ;  /* 0x0000000409057c24 */ /* 0x002fe2000f8e02ff */
[----:B------:R-:W1:Y:S01]  /*18920*/  LDS.128 R24, [R7+0x2000] ;  /* 0x0020000007187984 */ /* 0x000e620000000c00 */
[C---:B------:R-:W-:Y:S01]  /*18930*/  VIADD R0, R10.reuse, 0x10 ;  /* 0x000000100a007836 */ /* 0x040fe20000000000 */
[----:B------:R-:W-:Y:S01]  /*18940*/  ULDC.64 UR4, c[0x0][0x288] ;  /* 0x0000a20000047ab9 */ /* 0x000fe20000000a00 */
[C---:B------:R-:W-:Y:S01]  /*18950*/  VIADD R4, R10.reuse, 0x18 ;  /* 0x000000180a047836 */ /* 0x040fe20000000000 */
[----:B------:R-:W4:Y:S01]  /*18960*/  LDS.128 R20, [R7+0x2800] ;  /* 0x0028000007147984 */ /* 0x000f220000000c00 */
[C---:B------:R-:W-:Y:S01]  /*18970*/  IADD3 R6, P1, R5.reuse, R44, RZ ;  /* 0x0000002c05067210 */ /* 0x040fe20007f3e0ff */
[----:B------:R-:W-:Y:S01]  /*18980*/  VIADD R2, R10, 0x20 ;  /* 0x000000200a027836 */ /* 0x000fe20000000000 */
[----:B------:R-:W-:Y:S01]  /*18990*/  ISETP.GE.OR P6, PT, R0, R3, P0 ;  /* 0x000000030000720c */ /* 0x000fe200007c6670 */
[----:B------:R-:W5:Y:S01]  /*189a0*/  LDS.128 R12, [R7+0x3000] ;  /* 0x00300000070c7984 */ /* 0x000f620000000c00 */
[----:B------:R-:W-:Y:S01]  /*189b0*/  LEA.HI.X.SX32 R5, R5, R45, 0x1, P1 ;  /* 0x0000002d05057211 */ /* 0x000fe200008f0eff */
[----:B------:R-:W-:Y:S01]  /*189c0*/  VIADD R0, R10, 0x28 ;  /* 0x000000280a007836 */ /* 0x000fe20000000000 */
[----:B------:R-:W-:Y:S01]  /*189d0*/  LEA R8, P1, R6, UR4, 0x2 ;  /* 0x0000000406087c11 */ /* 0x000fe2000f8210ff */
[----:B------:R3:W5:Y:S01]  /*189e0*/  LDS.128 R40, [R7+0x3800] ;  /* 0x0038000007287984 */ /* 0x0007620000000c00 */
[----:B------:R-:W-:-:S02]  /*189f0*/  ISETP.GE.OR P5, PT, R4, R3, P0 ;  /* 0x000000030400720c */ /* 0x000fc400007a6670 */
[----:B------:R-:W-:Y:S02]  /*18a00*/  LEA.HI.X R9, R6, UR5, R5, 0x2, P1 ;  /* 0x0000000506097c11 */ /* 0x000fe400088f1405 */
[-C--:B------:R-:W-:Y:S01]  /*18a10*/  ISETP.GE.OR P3, PT, R0, R3.reuse, P0 ;  /* 0x000000030000720c */ /* 0x080fe20000766670 */
[----:B------:R-:W-:Y:S01]  /*18a20*/  VIADD R0, R10, 0x30 ;  /* 0x000000300a007836 */ /* 0x000fe20000000000 */
[----:B------:R-:W-:-:S04]  /*18a30*/  ISETP.GE.OR P4, PT, R2, R3, P0 ;  /* 0x000000030200720c */ /* 0x000fc80000786670 */
[----:B------:R-:W-:Y:S01]  /*18a40*/  ISETP.GE.OR P1, PT, R0, R3, P0 ;  /* 0x000000030000720c */ /* 0x000fe20000726670 */
[----:B--2---:R2:W-:Y:S01]  /*18a50*/  @!P6 STG.E.128 desc[UR6][R8.64+0x1000], R32 ;  /* 0x001000200800e986 */ /* 0x0045e2000c101d06 */
[----:B---3--:R-:W-:-:S03]  /*18a60*/  P2R R7, PR, RZ, 0x4 ;  /* 0x00000004ff077803 */ /* 0x008fc60000000000 */
[----:B------:R2:W-:Y:S01]  /*18a70*/  @!P5 STG.E.128 desc[UR6][R8.64+0x1800], R28 ;  /* 0x0018001c0800d986 */ /* 0x0005e2000c101d06 */
[CC--:B------:R-:W-:Y:S01]  /*18a80*/  ISETP.GE.OR P2, PT, R10.reuse, R3.reuse, P0 ;  /* 0x000000030a00720c */ /* 0x0c0fe20000746670 */
[----:B------:R-:W-:Y:S02]  /*18a90*/  VIADD R10, R10, 0x38 ;  /* 0x000000380a0a7836 */ /* 0x000fe40000000000 */
[----:B-1----:R2:W-:Y:S03]  /*18aa0*/  @!P4 STG.E.128 desc[UR6][R8.64+0x2000], R24 ;  /* 0x002000180800c986 */ /* 0x0025e6000c101d06 */
[----:B------:R-:W-:Y:S01]  /*18ab0*/  ISETP.GE.OR P0, PT, R10, R3, P0 ;  /* 0x000000030a00720c */ /* 0x000fe20000706670 */
[----:B----4-:R2:W-:Y:S04]  /*18ac0*/  @!P3 STG.E.128 desc[UR6][R8.64+0x2800], R20 ;  /* 0x002800140800b986 */ /* 0x0105e8000c101d06 */
[----:B-----5:R2:W-:Y:S04]  /*18ad0*/  @!P1 STG.E.128 desc[UR6][R8.64+0x3000], R12 ;  /* 0x0030000c08009986 */ /* 0x0205e8000c101d06 */
[----:B------:R2:W-:Y:S04]  /*18ae0*/  @!P2 STG.E.64 desc[UR6][R8.64], R16 ;  /* 0x000000100800a986 */ /* 0x0005e8000c101b06 */
[----:B------:R2:W-:Y:S01]  /*18af0*/  @!P2 STG.E.64 desc[UR6][R8.64+0x8], R18 ;  /* 0x000008120800a986 */ /* 0x0005e2000c101b06 */
[----:B------:R-:W-:-:S13]  /*18b00*/  ISETP.NE.AND P2, PT, R7, RZ, PT ;  /* 0x000000ff0700720c */ /* 0x000fda0003f45270 */
[----:B------:R2:W-:Y:S01]  /*18b10*/  @!P2 STG.E.128 desc[UR6][R8.64+0x800], R36 ;  /* 0x000800240800a986 */ /* 0x0005e2000c101d06 */
[----:B------:R-:W-:Y:S05]  /*18b20*/  @P0 EXIT ;  /* 0x000000000000094d */ /* 0x000fea0003800000 */
[----:B------:R-:W-:Y:S01]  /*18b30*/  STG.E.128 desc[UR6][R8.64+0x3800], R40 ;  /* 0x0038002808007986 */ /* 0x000fe2000c101d06 */
[----:B------:R-:W-:Y:S05]  /*18b40*/  EXIT ;  /* 0x000000000000794d */ /* 0x000fea0003800000 */
.L_x_6060:
        /* <DEDUP_REMOVED lines=11> */
.L_x_7930:


//--------------------- .text._ZN5flash24flash_fwd_splitkv_kernelI23Flash_fwd_kernel_traitsILi64ELi64ELi128ELi4ELb0ELb0EN7cutlass6half_tE19Flash_kernel_traitsILi64ELi64ELi128ELi4ES3_EELb1ELb0ELb0ELb0ELb0ELb1ELb1ELb1EEEvNS_16Flash_fwd_paramsE --------------------------
	.section	.text._ZN5flash24flash_fwd_splitkv_kernelI23Flash_fwd_kernel_traitsILi64ELi64ELi128ELi4ELb0ELb0EN7cutlass6half_tE19Flash_kernel_traitsILi64ELi64ELi128ELi4ES3_EELb1ELb0ELb0ELb0ELb0ELb1ELb1ELb1EEEvNS_16Flash_fwd_paramsE,"ax",@progbits
	.align	128
        .global         _ZN5flash24flash_fwd_splitkv_kernelI23Flash_fwd_kernel_traitsILi64ELi64ELi128ELi4ELb0ELb0EN7cutlass6half_tE19Flash_kernel_traitsILi64ELi64ELi128ELi4ES3_EELb1ELb0ELb0ELb0ELb0ELb1ELb1ELb1EEEvNS_16Flash_fwd_paramsE
        .type           _ZN5flash24flash_fwd_splitkv_kernelI23Flash_fwd_kernel_traitsILi64ELi64ELi128ELi4ELb0ELb0EN7cutlass6half_tE19Flash_kernel_traitsILi64ELi64ELi128ELi4ES3_EELb1ELb0ELb0ELb0ELb0ELb1ELb1ELb1EEEvNS_16Flash_fwd_paramsE,@function
        .size           _ZN5flash24flash_fwd_splitkv_kernelI23Flash_fwd_kernel_traitsILi64ELi64ELi128ELi4ELb0ELb0EN7cutlass6half_tE19Flash_kernel_traitsILi64ELi64ELi128ELi4ES3_EELb1ELb0ELb0ELb0ELb0ELb1ELb1ELb1EEEvNS_16Flash_fwd_paramsE,(.L_x_7931 - _ZN5flash24flash_fwd_splitkv_kernelI23Flash_fwd_kernel_traitsILi64ELi64ELi128ELi4ELb0ELb0EN7cutlass6half_tE19Flash_kernel_traitsILi64ELi64ELi128ELi4ES3_EELb1ELb0ELb0ELb0ELb0ELb1ELb1ELb1EEEvNS_16Flash_fwd_paramsE)
        .other          _ZN5flash24flash_fwd_splitkv_kernelI23Flash_fwd_kernel_traitsILi64ELi64ELi128ELi4ELb0ELb0EN7cutlass6half_tE19Flash_kernel_traitsILi64ELi64ELi128ELi4ES3_EELb1ELb0ELb0ELb0ELb0ELb1ELb1ELb1EEEvNS_16Flash_fwd_paramsE,@"STO_CUDA_ENTRY STV_DEFAULT"
_ZN5flash24flash_fwd_splitkv_kernelI23Flash_fwd_kernel_traitsILi64ELi64ELi128ELi4ELb0ELb0EN7cutlass6half_tE19Flash_kernel_traitsILi64ELi64ELi128ELi4ES3_EELb1ELb0ELb0ELb0ELb0ELb1ELb1ELb1EEEvNS_16Flash_fwd_paramsE:
.text._ZN5flash24flash_fwd_splitkv_kernelI23Flash_fwd_kernel_traitsILi64ELi64ELi128ELi4ELb0ELb0EN7cutlass6half_tE19Flash_kernel_traitsILi64ELi64ELi128ELi4ES3_EELb1ELb0ELb0ELb0ELb0ELb1ELb1ELb1EEEvNS_16Flash_fwd_paramsE:
        /* <DEDUP_REMOVED lines=59> */
.L_x_6061:
[----:B------:R-:W1:Y:S02]  /*03b0*/  LDC R14, c[0x0][0x2c8] ;  /* 0x0000b200ff0e7b82 */ /* 0x000e640000000800 */
.L_x_6062:
        /* <DEDUP_REMOVED lines=155> */
.L_x_6063:
[----:B------:R-:W1:Y:S01]  /*0d70*/  LDC.64 R2, c[0x0][0x368] ;  /* 0x0000da00ff027b82 */ /* 0x000e620000000a00 */
[----:B------:R-:W-:Y:S01]  /*0d80*/  IMAD.MOV.U32 R10, RZ, RZ, R177 ;  /* 0x000000ffff0a7224 */ /* 0x000fe200078e00b1 */
[----:B------:R-:W-:Y:S01]  /*0d90*/  ULDC.64 UR4, c[0x0][0x370] ;  /* 0x0000dc0000047ab9 */ /* 0x000fe20000000a00 */
[----:B-1----:R-:W-:-:S04]  /*0da0*/  ISETP.NE.U32.AND P0, PT, R2, RZ, PT ;  /* 0x000000ff0200720c */ /* 0x002fc80003f05070 */
[----:B------:R-:W-:-:S13]  /*0db0*/  ISETP.NE.AND.EX P0, PT, R3, RZ, PT, P0 ;  /* 0x000000ff0300720c */ /* 0x000fda0003f05300 */
[----:B------:R-:W1:Y:S01]  /*0dc0*/  @P0 LDC.64 R2, c[0x0][0x368] ;  /* 0x0000da00ff020b82 */ /* 0x000e620000000a00 */
[----:B------:R-:W-:Y:S02]  /*0dd0*/  PLOP3.LUT P1, PT, PT, PT, PT, 0x8, 0x0 ;  /* 0x000000000000781c */ /* 0x000fe40003f2e170 */
[----:B------:R-:W-:Y:S01]  /*0de0*/  LOP3.LUT R178, R178, 0xfffffff7, RZ, 0xc0, !PT ;  /* 0xfffffff7b2b27812 */ /* 0x000fe200078ec0ff */
[----:B-1----:R-:W-:-:S05]  /*0df0*/  @P0 IMAD.WIDE R2, R177, 0x4, R2 ;  /* 0x00000004b1020825 */ /* 0x002fca00078e0202 */
[----:B------:R1:W5:Y:S01]  /*0e00*/  @P0 LDG.E R10, desc[UR6][R2.64] ;  /* 0x00000006020a0981 */ /* 0x000362000c1e1900 */
[----:B------:R-:W-:Y:S02]  /*0e10*/  ISETP.NE.U32.AND P0, PT, RZ, UR4, PT ;  /* 0x00000004ff007c0c */ /* 0x000fe4000bf05070 */
[----:B------:R-:W-:Y:S02]  /*0e20*/  CS2R R180, SRZ ;  /* 0x0000000000b47805 */ /* 0x000fe4000001ff00 */
[----:B------:R-:W-:Y:S02]  /*0e30*/  @P1 LOP3.LUT R178, R178, 0x8, RZ, 0xfc, !PT ;  /* 0x00000008b2b21812 */ /* 0x000fe400078efcff */
[----:B------:R-:W-:Y:S02]  /*0e40*/  ISETP.NE.AND.EX P0, PT, RZ, UR5, PT, P0 ;  /* 0x00000005ff007c0c */ /* 0x000fe4000bf05300 */
[----:B------:R-:W-:Y:S02]  /*0e50*/  LOP3.LUT P2, RZ, R178, 0x8, RZ, 0xc0, !PT ;  /* 0x00000008b2ff7812 */ /* 0x000fe4000784c0ff */
[----:B------:R-:W-:-:S09]  /*0e60*/  SHF.R.S32.HI R9, RZ, 0x1f, R177 ;  /* 0x0000001fff097819 */ /* 0x000fd200000114b1 */
[----:B------:R-:W-:Y:S05]  /*0e70*/  @!P0 BRA `(.L_x_6064) ;  /* 0x0000000000308947 */ /* 0x000fea0003800000 */
[----:B-1----:R-:W1:Y:S01]  /*0e80*/  LDC.64 R2, c[0x0][0x378] ;  /* 0x0000de00ff027b82 */ /* 0x002e620000000a00 */
[----:B------:R-:W-:Y:S01]  /*0e90*/  LOP3.LUT R178, R178, 0xfffffff7, RZ, 0xc0, !PT ;  /* 0xfffffff7b2b27812 */ /* 0x000fe200078ec0ff */
        /* <DEDUP_REMOVED lines=9> */
[----:B------:R-:W-:-:S07]  /*0f30*/  @P2 LOP3.LUT R178, R178, 0x8, RZ, 0xfc, !PT ;  /* 0x00000008b2b22812 */ /* 0x000fce00078efcff */
.L_x_6064:
        /* <DEDUP_REMOVED lines=82> */
.L_x_6065:
        /* <DEDUP_REMOVED lines=49> */
.L_x_6067:
        /* <DEDUP_REMOVED lines=33> */
.L_x_6066:
        /* <DEDUP_REMOVED lines=101> */
[C---:B------:R-:W-:Y:S01]  /*1fd0*/  IMAD.WIDE.U32 R14, R177.reuse, UR8, R100 ;  /* 0x00000008b10e7c25 */ /* 0x040fe2000f8e0064 */
[----:B------:R-:W-:Y:S01]  /*1fe0*/  ULDC.64 UR4, c[0x0][0x340] ;  /* 0x0000d00000047ab9 */ /* 0x000fe20000000a00 */
[----:B------:R-:W2:Y:S01]  /*1ff0*/  LDC R54, c[0x0][0x340] ;  /* 0x0000d000ff367b82 */ /* 0x000ea20000000800 */
[----:B------:R-:W-:Y:S01]  /*2000*/  USHF.L.U64.HI UR25, UR4, 0x4, UR5 ;  /* 0x0000000404197899 */ /* 0x000fe20008010205 */
[----:B------:R-:W-:Y:S01]  /*2010*/  IMAD R6, R177, UR9, R6 ;  /* 0x00000009b1067c24 */ /* 0x000fe2000f8e0206 */
[----:B------:R-:W-:Y:S01]  /*2020*/  ULDC.64 UR8, c[0x0][0x348] ;  /* 0x0000d20000087ab9 */ /* 0x000fe20000000a00 */
[----:B------:R-:W-:Y:S01]  /*2030*/  IMAD.IADD R13, R13, 0x1, R0 ;  /* 0x000000010d0d7824 */ /* 0x000fe200078e0200 */
[----:B------:R-:W-:Y:S01]  /*2040*/  USHF.L.U32 UR26, UR4, 0x4, URZ ;  /* 0x00000004041a7899 */ /* 0x000fe2000800063f */
[----:B------:R-:W-:Y:S01]  /*2050*/  IMAD R9, R11, UR4, RZ ;  /* 0x000000040b097c24 */ /* 0x000fe2000f8e02ff */
[----:B------:R-:W-:Y:S01]  /*2060*/  USHF.L.U64.HI UR13, UR4, 0x5, UR5 ;  /* 0x00000005040d7899 */ /* 0x000fe20008010205 */
[----:B------:R-:W-:Y:S01]  /*2070*/  IMAD.IADD R15, R15, 0x1, R6 ;  /* 0x000000010f0f7824 */ /* 0x000fe200078e0206 */
[----:B------:R-:W-:Y:S01]  /*2080*/  USHF.L.U32 UR22, UR4, 0x5, URZ ;  /* 0x0000000504167899 */ /* 0x000fe2000800063f */
[----:B-1----:R-:W-:Y:S01]  /*2090*/  IMAD R0, R11, R2, RZ ;  /* 0x000000020b007224 */ /* 0x002fe200078e02ff */
[----:B------:R-:W-:Y:S01]  /*20a0*/  UIMAD.WIDE.U32 UR20, UR4, 0x60, URZ ;  /* 0x00000060041478a5 */ /* 0x000fe2000f8e003f */
[----:B------:R-:W-:Y:S01]  /*20b0*/  IMAD.WIDE.U32 R10, R128, 0x40, RZ ;  /* 0x00000040800a7825 */ /* 0x000fe200078e00ff */
[----:B------:R-:W-:Y:S01]  /*20c0*/  UIMAD UR12, UR5, 0x60, URZ ;  /* 0x00000060050c78a4 */ /* 0x000fe2000f8e023f */
[C---:B------:R-:W-:Y:S01]  /*20d0*/  SHF.L.U32 R99, R111.reuse, 0x4, RZ ;  /* 0x000000046f637819 */ /* 0x040fe200000006ff */
[----:B------:R-:W-:Y:S01]  /*20e0*/  USHF.L.U64.HI UR23, UR4, 0x6, UR5 ;  /* 0x0000000604177899 */ /* 0x000fe20008010205 */
[C---:B------:R-:W-:Y:S01]  /*20f0*/  IMAD R6, R8.reuse, UR5, R9 ;  /* 0x0000000508067c24 */ /* 0x040fe2000f8e0209 */
[----:B------:R-:W-:Y:S01]  /*2100*/  USHF.L.U32 UR24, UR4, 0x6, URZ ;  /* 0x0000000604187899 */ /* 0x000fe2000800063f */
[C---:B------:R-:W-:Y:S01]  /*2110*/  IMAD.WIDE.U32 R14, R8.reuse, UR4, R14 ;  /* 0x00000004080e7c25 */ /* 0x040fe2000f8e000e */
[----:B------:R-:W-:Y:S01]  /*2120*/  UIMAD.WIDE.U32 UR18, UR4, 0xa0, URZ ;  /* 0x000000a0041278a5 */ /* 0x000fe2000f8e003f */
[----:B------:R-:W-:Y:S01]  /*2130*/  SHF.L.U32 R96, R111, 0x6, RZ ;  /* 0x000000066f607819 */ /* 0x000fe200000006ff */
[----:B------:R-:W-:Y:S01]  /*2140*/  UIMAD.WIDE.U32 UR16, UR4, 0xc0, URZ ;  /* 0x000000c0041078a5 */ /* 0x000fe2000f8e003f */
[C---:B------:R-:W-:Y:S01]  /*2150*/  IMAD R0, R8.reuse, R3, R0 ;  /* 0x0000000308007224 */ /* 0x040fe200078e0200 */
[----:B------:R-:W-:Y:S01]  /*2160*/  IADD3 R15, R15, R6, RZ ;  /* 0x000000060f0f7210 */ /* 0x000fe20007ffe0ff */
[----:B------:R-:W-:Y:S01]  /*2170*/  IMAD.IADD R64, R11, 0x1, R64 ;  /* 0x000000010b407824 */ /* 0x000fe200078e0240 */
[----:B------:R-:W-:Y:S01]  /*2180*/  UIMAD UR27, UR5, 0xe0, URZ ;  /* 0x000000e0051b78a4 */ /* 0x000fe2000f8e023f */
[----:B------:R-:W-:Y:S01]  /*2190*/  IMAD.WIDE.U32 R8, R8, R2, R12 ;  /* 0x0000000208087225 */ /* 0x000fe200078e000c */
[----:B------:R-:W-:Y:S01]  /*21a0*/  UIMAD.WIDE.U32 UR28, UR4, 0xe0, URZ ;  /* 0x000000e0041c78a5 */ /* 0x000fe2000f8e003f */
[----:B------:R-:W-:Y:S01]  /*21b0*/  SHF.L.U32 R13, R137, 0x6, RZ ;  /* 0x00000006890d7819 */ /* 0x000fe200000006ff */
[----:B------:R-:W-:Y:S01]  /*21c0*/  ULDC UR32, c[0x0][0x2d0] ;  /* 0x0000b40000207ab9 */ /* 0x000fe20000000800 */
[----:B------:R-:W-:Y:S01]  /*21d0*/  IMAD.IADD R38, R7, 0x1, R38 ;  /* 0x0000000107267824 */ /* 0x000fe200078e0226 */
[C---:B------:R-:W-:Y:S01]  /*21e0*/  SHF.L.U64.HI R64, R10.reuse, 0x1, R64 ;  /* 0x000000010a407819 */ /* 0x040fe20000010240 */
[----:B------:R-:W-:Y:S01]  /*21f0*/  IMAD.SHL.U32 R65, R10, 0x2, RZ ;  /* 0x000000020a417824 */ /* 0x000fe200078e00ff */
[----:B------:R-:W-:Y:S01]  /*2200*/  MOV R10, R8 ;  /* 0x00000008000a7202 */ /* 0x000fe20000000f00 */
[C---:B------:R-:W-:Y:S01]  /*2210*/  IMAD R75, R5.reuse, UR10, RZ ;  /* 0x0000000a054b7c24 */ /* 0x040fe2000f8e02ff */
[----:B------:R-:W-:Y:S01]  /*2220*/  LOP3.LUT R178, R178, 0xfffffffb, RZ, 0xc0, !PT ;  /* 0xfffffffbb2b27812 */ /* 0x000fe200078ec0ff */
        /* <DEDUP_REMOVED lines=29> */
[----:B------:R-:W-:Y:S01]  /*2400*/  IADD3 R61, R9, R61, RZ ;  /* 0x0000003d093d7210 */ /* 0x000fe20007ffe0ff */
        /* <DEDUP_REMOVED lines=13> */
[----:B------:R-:W-:Y:S01]  /*24e0*/  SHF.L.U64.HI R81, R80, 0x1, R81 ;  /* 0x0000000150517819 */ /* 0x000fe20000010251 */
[C---:B------:R-:W-:Y:S01]  /*24f0*/  IMAD R63, R129.reuse, 0x60, RZ ;  /* 0x00000060813f7824 */ /* 0x040fe200078e02ff */
[C---:B------:R-:W-:Y:S01]  /*2500*/  IADD3 R10, P1, R38.reuse, UR8, RZ ;  /* 0x00000008260a7c10 */ /* 0x040fe2000ff3e0ff */
[C---:B------:R-:W-:Y:S01]  /*2510*/  IMAD R7, R129.reuse, 0xa0, RZ ;  /* 0x000000a081077824 */ /* 0x040fe200078e02ff */
[----:B------:R-:W-:Y:S01]  /*2520*/  IADD3 R38, P0, R38, UR4, RZ ;  /* 0x0000000426267c10 */ /* 0x000fe2000ff1e0ff */
[----:B------:R-:W-:Y:S01]  /*2530*/  IMAD R67, R129, 0xc0, RZ ;  /* 0x000000c081437824 */ /* 0x000fe200078e02ff */
[----:B------:R-:W-:Y:S01]  /*2540*/  IADD3.X R9, R39, UR9, RZ, P1, !PT ;  /* 0x0000000927097c10 */ /* 0x000fe20008ffe4ff */
[----:B------:R-:W-:Y:S01]  /*2550*/  IMAD R5, R129, 0xe0, RZ ;  /* 0x000000e081057824 */ /* 0x000fe200078e02ff */
[----:B------:R-:W-:Y:S01]  /*2560*/  IADD3.X R39, R39, UR5, RZ, P0, !PT ;  /* 0x0000000527277c10 */ /* 0x000fe200087fe4ff */
[----:B------:R-:W-:Y:S01]  /*2570*/  IMAD.WIDE.U32 R134, R128, 0x60, RZ ;  /* 0x0000006080867825 */ /* 0x000fe200078e00ff */
[----:B------:R-:W-:Y:S01]  /*2580*/  ISETP.GE.AND P0, PT, R100, UR32, PT ;  /* 0x0000002064007c0c */ /* 0x000fe2000bf06270 */
[----:B------:R-:W-:Y:S01]  /*2590*/  USHF.L.U64.HI UR32, UR22, 0x1, UR13 ;  /* 0x0000000116207899 */ /* 0x000fe2000801020d */
[----:B------:R-:W-:Y:S01]  /*25a0*/  SHF.L.U32 R80, R80, 0x1, RZ ;  /* 0x0000000150507819 */ /* 0x000fe200000006ff */
[----:B------:R-:W-:Y:S01]  /*25b0*/  IMAD.WIDE.U32 R132, R128, 0xa0, RZ ;  /* 0x000000a080847825 */ /* 0x000fe200078e00ff */
[----:B------:R-:W-:Y:S01]  /*25c0*/  SHF.L.U64.HI R61, R8, 0x1, R61 ;  /* 0x00000001083d7819 */ /* 0x000fe2000001023d */
[----:B------:R-:W-:Y:S01]  /*25d0*/  USHF.L.U64.HI UR23, UR24, 0x1, UR23 ;  /* 0x0000000118177899 */ /* 0x000fe20008010217 */
[----:B------:R-:W-:Y:S01]  /*25e0*/  IADD3 R78, P3, R80, UR8, RZ ;  /* 0x00000008504e7c10 */ /* 0x000fe2000ff7e0ff */
[----:B------:R-:W-:Y:S01]  /*25f0*/  IMAD.WIDE.U32 R130, R128, 0xc0, RZ ;  /* 0x000000c080827825 */ /* 0x000fe200078e00ff */
[----:B------:R-:W-:Y:S01]  /*2600*/  IADD3 R80, P2, R80, UR4, RZ ;  /* 0x0000000450507c10 */ /* 0x000fe2000ff5e0ff */
        /* <DEDUP_REMOVED lines=11> */
[----:B------:R-:W-:Y:S01]  /*26c0*/  @P0 LOP3.LUT R178, R178, 0x4, RZ, 0xfc, !PT ;  /* 0x00000004b2b20812 */ /* 0x000fe200078efcff */
        /* <DEDUP_REMOVED lines=37> */
.L_x_6122:
[----:B------:R-:W-:Y:S01]  /*2920*/  LEA R0, R11, 0xffffff80, 0x7 ;  /* 0xffffff800b007811 */ /* 0x000fe200078e38ff */
[----:B--234-:R-:W-:Y:S01]  /*2930*/  IMAD.MOV.U32 R12, RZ, RZ, R74 ;  /* 0x000000ffff0c7224 */ /* 0x01cfe200078e004a */
[----:B------:R-:W-:Y:S01]  /*2940*/  LOP3.LUT P4, RZ, R178, 0x4, RZ, 0xc0, !PT ;  /* 0x00000004b2ff7812 */ /* 0x000fe2000788c0ff */
        /* <DEDUP_REMOVED lines=23> */
[----:B------:R-:W-:Y:S03]  /*2ac0*/  @!P2 IADD3 R20, P0, R74, UR24, RZ ;  /* 0x000000184a14ac10 */ /* 0x000fe6000ff1e0ff */
[----:B------:R-:W-:Y:S01]  /*2ad0*/  @!P5 IMAD.X R141, R73, 0x1, R61, P1 ;  /* 0x00000001498dd824 */ /* 0x000fe200008e063d */
[----:B------:R-:W-:Y:S02]  /*2ae0*/  @!P2 IADD3.X R21, R75, UR23, RZ, P0, !PT ;  /* 0x000000174b15ac10 */ /* 0x000fe400087fe4ff */
[----:B------:R-:W-:Y:S02]  /*2af0*/  @!P2 IADD3 R44, P0, R72, R65, RZ ;  /* 0x00000041482ca210 */ /* 0x000fe40007f1e0ff */
[C---:B------:R-:W-:Y:S02]  /*2b00*/  LOP3.LUT P1, RZ, R178.reuse, 0x4, RZ, 0xc0, !PT ;  /* 0x00000004b2ff7812 */ /* 0x040fe4000782c0ff */
[----:B------:R-:W-:Y:S01]  /*2b10*/  LOP3.LUT R178, R178, 0xfffffffd, RZ, 0xc0, !PT ;  /* 0xfffffffdb2b27812 */ /* 0x000fe200078ec0ff */
[----:B------:R-:W-:Y:S01]  /*2b20*/  @!P2 IMAD.X R45, R73, 0x1, R64, P0 ;  /* 0x00000001492da824 */ /* 0x000fe200000e0640 */
[----:B------:R-:W-:Y:S02]  /*2b30*/  ISETP.GE.OR P0, PT, R104, R5, P1 ;  /* 0x000000056800720c */ /* 0x000fe40000f06670 */
[----:B------:R-:W-:Y:S02]  /*2b40*/  @P2 LOP3.LUT R178, R178, 0x2, RZ, 0xfc, !PT ;  /* 0x00000002b2b22812 */ /* 0x000fe400078efcff */
[----:B------:R-:W-:Y:S04]  /*2b50*/  ISETP.LT.OR P4, PT, R104, R3, P0 ;  /* 0x000000036800720c */ /* 0x000fe80000781670 */
[----:B------:R-:W-:Y:S09]  /*2b60*/  P2R R0, PR, RZ, 0x10 ;  /* 0x00000010ff007803 */ /* 0x000ff20000000000 */
[----:B------:R-:W-:Y:S04]  /*2b70*/  @!P4 IADD3 R16, P0, R74, UR18, RZ ;  /* 0x000000124a10cc10 */ /* 0x000fe8000ff1e0ff */
[----:B------:R-:W-:Y:S02]  /*2b80*/  @!P4 IADD3.X R17, R75, UR34, RZ, P0, !PT ;  /* 0x000000224b11cc10 */ /* 0x000fe400087fe4ff */
[----:B------:R-:W-:Y:S05]  /*2b90*/  @!P4 IADD3 R42, P0, R72, R132, RZ ;  /* 0x00000084482ac210 */ /* 0x000fea0007f1e0ff */
[----:B------:R-:W-:Y:S01]  /*2ba0*/  @!P4 IMAD.X R43, R73, 0x1, R66, P0 ;  /* 0x00000001492bc824 */ /* 0x000fe200000e0642 */
[C---:B------:R-:W-:Y:S02]  /*2bb0*/  ISETP.GE.OR P0, PT, R103.reuse, R5, P1 ;  /* 0x000000056700720c */ /* 0x040fe40000f06670 */
[C---:B------:R-:W-:Y:S02]  /*2bc0*/  LOP3.LUT P4, RZ, R178.reuse, 0x2, RZ, 0xc0, !PT ;  /* 0x00000002b2ff7812 */ /* 0x040fe4000788c0ff */
[----:B------:R-:W-:Y:S02]  /*2bd0*/  ISETP.LT.OR P6, PT, R103, R3, P0 ;  /* 0x000000036700720c */ /* 0x000fe400007c1670 */
[----:B------:R-:W-:Y:S11]  /*2be0*/  LOP3.LUT R178, R178, 0xfffffffe, RZ, 0xc0, !PT ;  /* 0xfffffffeb2b27812 */ /* 0x000ff600078ec0ff */
[----:B------:R-:W-:Y:S04]  /*2bf0*/  @!P6 IADD3 R40, P0, R74, UR16, RZ ;  /* 0x000000104a28ec10 */ /* 0x000fe8000ff1e0ff */
[----:B------:R-:W-:Y:S02]  /*2c00*/  @!P6 IADD3.X R41, R75, UR35, RZ, P0, !PT ;  /* 0x000000234b29ec10 */ /* 0x000fe400087fe4ff */
[----:B------:R-:W-:Y:S05]  /*2c10*/  @!P6 IADD3 R36, P0, R72, R130, RZ ;  /* 0x000000824824e210 */ /* 0x000fea0007f1e0ff */
[----:B------:R-:W-:Y:S01]  /*2c20*/  @!P6 IMAD.X R37, R73, 0x1, R67, P0 ;  /* 0x000000014925e824 */ /* 0x000fe200000e0643 */
[C---:B------:R-:W-:Y:S04]  /*2c30*/  ISETP.GE.OR P0, PT, R102.reuse, R5, P1 ;  /* 0x000000056600720c */ /* 0x040fe80000f06670 */
[----:B------:R-:W-:Y:S11]  /*2c40*/  ISETP.LT.OR P2, PT, R102, R3, P0 ;  /* 0x000000036600720c */ /* 0x000ff60000741670 */
[----:B------:R-:W-:Y:S02]  /*2c50*/  @!UPT UIADD3 URZ, URZ, URZ, URZ ;  /* 0x0000003f3f3ff290 */ /* 0x000fe4000fffe03f */
[----:B------:R-:W-:Y:S02]  /*2c60*/  @!P2 IADD3 R34, P0, R74, UR28, RZ ;  /* 0x0000001c4a22ac10 */ /* 0x000fe4000ff1e0ff */
[----:B------:R-:W-:Y:S02]  /*2c70*/  @P2 LOP3.LUT R178, R178, 0x1, RZ, 0xfc, !PT ;  /* 0x00000001b2b22812 */ /* 0x000fe400078efcff */
        /* <DEDUP_REMOVED lines=8> */
[----:B------:R-:W-:Y:S11]  /*2d00*/  LOP3.LUT P0, RZ, R178, 0x1, RZ, 0xc0, !PT ;  /* 0x00000001b2ff7812 */ /* 0x000ff6000780c0ff */
        /* <DEDUP_REMOVED lines=81> */
.L_x_6072:
[----:B------:R-:W-:Y:S05]  /*3220*/  BSYNC B0 ;  /* 0x0000000000007941 */ /* 0x000fea0003800000 */
.L_x_6071:
        /* <DEDUP_REMOVED lines=62> */
.L_x_6074:
[----:B------:R-:W-:Y:S05]  /*3610*/  BSYNC B0 ;  /* 0x0000000000007941 */ /* 0x000fea0003800000 */
.L_x_6073:
        /* <DEDUP_REMOVED lines=62> */
.L_x_6076:
[----:B------:R-:W-:Y:S05]  /*3a00*/  BSYNC B0 ;  /* 0x0000000000007941 */ /* 0x000fea0003800000 */
.L_x_6075:
        /* <DEDUP_REMOVED lines=66> */
.L_x_6078:
[----:B------:R-:W-:Y:S05]  /*3e30*/  BSYNC B0 ;  /* 0x0000000000007941 */ /* 0x000fea0003800000 */
.L_x_6077:
[----:B------:R-:W-:Y:S01]  /*3e40*/  LOP3.LUT P0, RZ, R178, 0x2, RZ, 0xc0, !PT ;  /* 0x00000002b2ff7812 */ /* 0x000fe2000780c0ff */
        /* <DEDUP_REMOVED lines=62> */
.L_x_6080:
[----:B------:R-:W-:Y:S05]  /*4230*/  BSYNC B0 ;  /* 0x0000000000007941 */ /* 0x000fea0003800000 */
.L_x_6079:
        /* <DEDUP_REMOVED lines=66> */
.L_x_6082:
[----:B------:R-:W-:Y:S05]  /*4660*/  BSYNC B0 ;  /* 0x0000000000007941 */ /* 0x000fea0003800000 */
.L_x_6081:
        /* <DEDUP_REMOVED lines=66> */
.L_x_6084:
[----:B------:R-:W-:Y:S05]  /*4a90*/  BSYNC B0 ;  /* 0x0000000000007941 */ /* 0x000fea0003800000 */
.L_x_6083:
[----:B------:R-:W-:Y:S01]  /*4aa0*/  LOP3.LUT P0, RZ, R178, 0x1, RZ, 0xc0, !PT ;  /* 0x00000001b2ff7812 */ /* 0x000fe2000780c0ff */
        /* <DEDUP_REMOVED lines=67> */
.L_x_6086:
[----:B------:R-:W-:Y:S05]  /*4ee0*/  BSYNC B0 ;  /* 0x0000000000007941 */ /* 0x000fea0003800000 */
.L_x_6085:
[C---:B------:R-:W-:Y:S01]  /*4ef0*/  LEA R38, P1, R31.reuse, R38, 0x1 ;  /* 0x000000261f267211 */ /* 0x040fe200078208ff */
[----:B------:R-:W-:Y:S01]  /*4f00*/  IMAD.MOV.U32 R8, RZ, RZ, R10 ;  /* 0x000000ffff087224 */ /* 0x000fe200078e000a */
[----:B------:R-:W-:Y:S02]  /*4f10*/  UMOV UR4, UR30 ;  /* 0x0000001e00047c82 */ /* 0x000fe40008000000 */
[C---:B------:R-:W-:Y:S02]  /*4f20*/  LEA.HI.X.SX32 R39, R31.reuse, R39, 0x1, P1 ;  /* 0x000000271f277211 */ /* 0x040fe400008f0eff */
[C---:B------:R-:W-:Y:S04]  /*4f30*/  LEA R10, P0, R31.reuse, R8, 0x1 ;  /* 0x000000081f0a7211 */ /* 0x040fe800078008ff */
[----:B------:R-:W-:Y:S01]  /*4f40*/  LEA.HI.X.SX32 R9, R31, R9, 0x1, P0 ;  /* 0x000000091f097211 */ /* 0x000fe200000f0eff */
[----:B------:R-:W-:Y:S08]  /*4f50*/  BRA `(.L_x_6087) ;  /* 0x0000003400e87947 */ /* 0x000ff00003800000 */
.L_x_6070:
[----:B------:R-:W-:Y:S01]  /*4f60*/  ULEA.HI UR27, UR4, UR4, URZ, 0x1 ;  /* 0x00000004041b7291 */ /* 0x000fe2000f8f083f */
[----:B------:R-:W-:Y:S03]  /*4f70*/  BSSY B1, `(.L_x_6088) ;  /* 0x000005a000017945 */ /* 0x000fe60003800000 */
[----:B------:R-:W-:Y:S06]  /*4f80*/  USHF.R.S32.HI UR27, URZ, 0x1, UR27 ;  /* 0x000000013f1b7899 */ /* 0x000fec000801141b */
[----:B---3--:R-:W-:Y:S01]  /*4f90*/  MOV R141, UR27 ;  /* 0x0000001b008d7c02 */ /* 0x008fe20008000f00 */
[----:B------:R-:W-:Y:S05]  /*4fa0*/  @P1 BRA `(.L_x_6089) ;  /* 0x0000000400581947 */ /* 0x000fea0003800000 */
[----:B------:R-:W-:Y:S01]  /*4fb0*/  ISETP.GE.AND P0, PT, R100, UR4, PT ;  /* 0x0000000464007c0c */ /* 0x000fe2000bf06270 */
[----:B------:R1:W5:Y:S01]  /*4fc0*/  LDG.E.128 R44, desc[UR6][R76.64] ;  /* 0x000000064c2c7981 */ /* 0x000362000c1e1d00 */
        /* <DEDUP_REMOVED lines=13> */
[----:B------:R-:W-:Y:S02]  /*50a0*/  @P0 IADD3 R143, RZ, -UR27, RZ ;  /* 0x8000001bff8f0c10 */ /* 0x000fe4000fffe0ff */
[----:B------:R-:W2:Y:S02]  /*50b0*/  LDG.E.128 R144, desc[UR6][R144.64] ;  /* 0x0000000690907981 */ /* 0x000ea4000c1e1d00 */
[C---:B------:R-:W-:Y:S04]  /*50c0*/  LEA R18, P1, R143.reuse, R76, 0x1 ;  /* 0x0000004c8f127211 */ /* 0x040fe800078208ff */
[----:B------:R-:W-:Y:S02]  /*50d0*/  LEA.HI.X.SX32 R19, R143, R77, 0x1, P1 ;  /* 0x0000004d8f137211 */ /* 0x000fe400008f0eff */
[----:B------:R-:W-:Y:S02]  /*50e0*/  MOV R143, RZ ;  /* 0x000000ff008f7202 */ /* 0x000fe40000000f00 */
[----:B------:R-:W-:Y:S02]  /*50f0*/  @P0 IADD3 R143, RZ, -UR27, RZ ;  /* 0x8000001bff8f0c10 */ /* 0x000fe4000fffe0ff */
[----:B------:R-:W3:Y:S02]  /*5100*/  LDG.E.128 R16, desc[UR6][R18.64] ;  /* 0x0000000612107981 */ /* 0x000ee4000c1e1d00 */
[C---:B------:R-:W-:Y:S04]  /*5110*/  LEA R26, P1, R143.reuse, R80, 0x1 ;  /* 0x000000508f1a7211 */ /* 0x040fe800078208ff */
[----:B------:R-:W-:Y:S05]  /*5120*/  LEA.HI.X.SX32 R27, R143, R81, 0x1, P1 ;  /* 0x000000518f1b7211 */ /* 0x000fea00008f0eff */
[----:B------:R4:W3:Y:S02]  /*5130*/  LDG.E.128 R40, desc[UR6][R26.64] ;  /* 0x000000061a287981 */ /* 0x0008e4000c1e1d00 */
[--C-:B----4-:R-:W-:Y:S02]  /*5140*/  HADD2.F32 R27, -RZ, R29.reuse.H0_H0 ;  /* 0x2000001dff1b7230 */ /* 0x110fe40000004100 */
[----:B------:R-:W-:Y:S02]  /*5150*/  HADD2.F32 R29, -RZ, R29.H1_H1 ;  /* 0x3000001dff1d7230 */ /* 0x000fe40000004100 */
[--C-:B--2---:R-:W-:Y:S02]  /*5160*/  HADD2.F32 R23, -RZ, R144.reuse.H0_H0 ;  /* 0x20000090ff177230 */ /* 0x104fe40000004100 */
        /* <DEDUP_REMOVED lines=8> */
[----:B------:R-:W-:Y:S01]  /*51f0*/  @!P0 FADD.FTZ R20, -R20, -RZ ;  /* 0x800000ff14148221 */ /* 0x000fe20000010100 */
[--C-:B---3--:R-:W-:Y:S02]  /*5200*/  HADD2.F32 R24, -RZ, R16.reuse.H0_H0 ;  /* 0x20000010ff187230 */ /* 0x108fe40000004100 */
        /* <DEDUP_REMOVED lines=8> */
[----:B------:R-:W-:Y:S01]  /*5290*/  FMUL.FTZ R3, R16, R21 ;  /* 0x0000001510037220 */ /* 0x000fe20000410000 */
[----:B------:R-:W-:Y:S02]  /*52a0*/  HADD2.F32 R21, -RZ, R17.H1_H1 ;  /* 0x30000011ff157230 */ /* 0x000fe40000004100 */
[----:B------:R-:W-:Y:S01]  /*52b0*/  @!P0 FADD.FTZ R13, -R13, -RZ ;  /* 0x800000ff0d0d8221 */ /* 0x000fe20000010100 */
[--C-:B------:R-:W-:Y:S02]  /*52c0*/  HADD2.F32 R26, -RZ, R40.reuse.H0_H0 ;  /* 0x20000028ff1a7230 */ /* 0x100fe40000004100 */
[----:B------:R-:W-:Y:S01]  /*52d0*/  @!P0 FADD.FTZ R12, -R12, -RZ ;  /* 0x800000ff0c0c8221 */ /* 0x000fe20000010100 */
[----:B------:R-:W-:Y:S02]  /*52e0*/  HADD2.F32 R28, -RZ, R40.H1_H1 ;  /* 0x30000028ff1c7230 */ /* 0x000fe40000004100 */
[----:B------:R-:W-:Y:S01]  /*52f0*/  FMUL.FTZ R4, R21, R20 ;  /* 0x0000001415047220 */ /* 0x000fe20000410000 */
[--C-:B------:R-:W-:Y:S02]  /*5300*/  HADD2.F32 R22, -RZ, R18.reuse.H0_H0 ;  /* 0x20000012ff167230 */ /* 0x100fe40000004100 */
[----:B------:R-:W-:Y:S01]  /*5310*/  FFMA.FTZ R0, R27, R26, R0 ;  /* 0x0000001a1b007223 */ /* 0x000fe20000010000 */
[----:B------:R-:W-:Y:S02]  /*5320*/  HADD2.F32 R17, -RZ, R18.H1_H1 ;  /* 0x30000012ff117230 */ /* 0x000fe40000004100 */
[----:B------:R-:W-:Y:S01]  /*5330*/  FFMA.FTZ R2, R29, R28, R2 ;  /* 0x0000001c1d027223 */ /* 0x000fe20000010002 */
[----:B------:R-:W-:Y:S02]  /*5340*/  HADD2.F32 R31, -RZ, R41.H0_H0 ;  /* 0x20000029ff1f7230 */ /* 0x000fe40000004100 */
[----:B------:R-:W-:Y:S01]  /*5350*/  FMUL.FTZ R5, R22, R15 ;  /* 0x0000000f16057220 */ /* 0x000fe20000410000 */
        /* <DEDUP_REMOVED lines=9> */
[----:B------:R-:W-:Y:S02]  /*53f0*/  HADD2.F32 R26, -RZ, R44.H0_H0 ;  /* 0x2000002cff1a7230 */ /* 0x000fe40000004100 */
[----:B------:R-:W-:Y:S01]  /*5400*/  FFMA.FTZ R4, R27, R32, R4 ;  /* 0x000000201b047223 */ /* 0x000fe20000010004 */
[----:B------:R-:W-:Y:S02]  /*5410*/  HADD2.F32 R34, -RZ, R42.H1_H1 ;  /* 0x3000002aff227230 */ /* 0x000fe40000004100 */
[----:B------:R-:W-:Y:S01]  /*5420*/  HADD2.F32 R29, -RZ, R44.H1_H1 ;  /* 0x3000002cff1d7230 */ /* 0x000fe20000004100 */
[----:B------:R-:W-:Y:S01]  /*5430*/  F2FP.F16.F32.PACK_AB R44, R2, R0 ;  /* 0x00000000022c723e */ /* 0x000fe200000000ff */
[----:B------:R-:W-:Y:S01]  /*5440*/  HADD2.F32 R35, -RZ, R43.H0_H0 ;  /* 0x2000002bff237230 */ /* 0x000fe20000004100 */
[----:B------:R-:W-:Y:S01]  /*5450*/  F2FP.F16.F32.PACK_AB R45, R4, R3 ;  /* 0x00000003042d723e */ /* 0x000fe200000000ff */
[----:B------:R-:W-:Y:S02]  /*5460*/  HADD2.F32 R28, -RZ, R37.H0_H0 ;  /* 0x20000025ff1c7230 */ /* 0x000fe40000004100 */
[----:B------:R-:W-:Y:S01]  /*5470*/  FFMA.FTZ R5, R26, R33, R5 ;  /* 0x000000211a057223 */ /* 0x000fe20000010005 */
[----:B------:R-:W-:Y:S02]  /*5480*/  HADD2.F32 R36, -RZ, R43.H1_H1 ;  /* 0x3000002bff247230 */ /* 0x000fe40000004100 */
[----:B------:R-:W-:Y:S01]  /*5490*/  FFMA.FTZ R6, R29, R34, R6 ;  /* 0x000000221d067223 */ /* 0x000fe20000010006 */
[----:B------:R-:W-:Y:S02]  /*54a0*/  HADD2.F32 R31, -RZ, R37.H1_H1 ;  /* 0x30000025ff1f7230 */ /* 0x000fe40000004100 */
[----:B------:R-:W-:Y:S02]  /*54b0*/  FFMA.FTZ R7, R28, R35, R7 ;  /* 0x000000231c077223 */ /* 0x000fe40000010007 */
[----:B------:R-:W-:Y:S01]  /*54c0*/  F2FP.F16.F32.PACK_AB R46, R6, R5 ;  /* 0x00000005062e723e */ /* 0x000fe200000000ff */
[----:B------:R-:W-:Y:S05]  /*54d0*/  FFMA.FTZ R8, R31, R36, R8 ;  /* 0x000000241f087223 */ /* 0x000fea0000010008 */
[----:B------:R-:W-:Y:S02]  /*54e0*/  F2FP.F16.F32.PACK_AB R47, R8, R7 ;  /* 0x00000007082f723e */ /* 0x000fe400000000ff */
.L_x_6091:
[----:B------:R-:W-:Y:S05]  /*54f0*/  BSYNC B0 ;  /* 0x0000000000007941 */ /* 0x000fea0003800000 */
.L_x_6090:
[----:B-----5:R2:W-:Y:S02]  /*5500*/  STG.E.128 desc[UR6][R70.64], R44 ;  /* 0x0000002c46007986 */ /* 0x0205e4000c101d06 */
.L_x_6089:
[----:B------:R-:W-:Y:S05]  /*5510*/  BSYNC B1 ;  /* 0x0000000000017941 */ /* 0x000fea0003800000 */
.L_x_6088:
[----:B------:R-:W-:Y:S04]  /*5520*/  BSSY B1, `(.L_x_6092) ;  /* 0x0000060000017945 */ /* 0x000fe80003800000 */
[----:B------:R-:W-:Y:S05]  /*5530*/  @P2 BRA `(.L_x_6093) ;  /* 0x0000000400782947 */ /* 0x000fea0003800000 */
[C---:B------:R-:W-:Y:S01]  /*5540*/  LEA R144, P0, R83.reuse, R76, 0x1 ;  /* 0x0000004c53907211 */ /* 0x040fe200078008ff */
        /* <DEDUP_REMOVED lines=19> */
[----:B------:R-:W-:Y:S02]  /*5680*/  @P0 IADD3 R144, RZ, -UR27, RZ ;  /* 0x8000001bff900c10 */ /* 0x000fe4000fffe0ff */
[----:B------:R-:W-:Y:S02]  /*5690*/  LEA.HI.X.SX32 R19, R71, R145, 0x1, P1 ;  /* 0x0000009147137211 */ /* 0x000fe400008f0eff */
[C---:B------:R-:W-:Y:S04]  /*56a0*/  IADD3 R145, P1, R99.reuse, R144, RZ ;  /* 0x0000009063917210 */ /* 0x040fe80007f3e0ff */
[----:B------:R-:W-:Y:S01]  /*56b0*/  LEA.HI.X.SX32 R144, R144, R90, 0x1, P1 ;  /* 0x0000005a90907211 */ /* 0x000fe200008f0eff */
[----:B------:R-:W2:Y:S01]  /*56c0*/  LDG.E.128 R16, desc[UR6][R18.64] ;  /* 0x0000000612107981 */ /* 0x000ea2000c1e1d00 */
[----:B------:R-:W-:Y:S04]  /*56d0*/  IADD3 R71, P1, R99, R140, RZ ;  /* 0x0000008c63477210 */ /* 0x000fe80007f3e0ff */
[----:B------:R-:W-:Y:S02]  /*56e0*/  LEA.HI.X.SX32 R140, R140, R90, 0x1, P1 ;  /* 0x0000005a8c8c7211 */ /* 0x000fe400008f0eff */
[C---:B------:R-:W-:Y:S04]  /*56f0*/  LEA R146, P1, R145.reuse, R78, 0x1 ;  /* 0x0000004e91927211 */ /* 0x040fe800078208ff */
[----:B------:R-:W-:Y:S02]  /*5700*/  LEA.HI.X R147, R145, R79, R144, 0x1, P1 ;  /* 0x0000004f91937211 */ /* 0x000fe400008f0c90 */
[C---:B------:R-:W-:Y:S04]  /*5710*/  LEA R26, P1, R71.reuse, R80, 0x1 ;  /* 0x00000050471a7211 */ /* 0x040fe800078208ff */
[----:B------:R-:W3:Y:S01]  /*5720*/  LDG.E.128 R144, desc[UR6][R146.64] ;  /* 0x0000000692907981 */ /* 0x000ee2000c1e1d00 */
[----:B------:R-:W-:Y:S07]  /*5730*/  LEA.HI.X R27, R71, R81, R140, 0x1, P1 ;  /* 0x00000051471b7211 */ /* 0x000fee00008f0c8c */
        /* <DEDUP_REMOVED lines=60> */
.L_x_6095:
[----:B------:R-:W-:Y:S05]  /*5b00*/  BSYNC B0 ;  /* 0x0000000000007941 */ /* 0x000fea0003800000 */
.L_x_6094:
[----:B-----5:R3:W-:Y:S02]  /*5b10*/  STG.E.128 desc[UR6][R142.64], R44 ;  /* 0x0000002c8e007986 */ /* 0x0207e4000c101d06 */
.L_x_6093:
[----:B------:R-:W-:Y:S05]  /*5b20*/  BSYNC B1 ;  /* 0x0000000000017941 */ /* 0x000fea0003800000 */
.L_x_6092:
[----:B------:R-:W-:Y:S04]  /*5b30*/  BSSY B1, `(.L_x_6096) ;  /* 0x0000060000017945 */ /* 0x000fe80003800000 */
[----:B------:R-:W-:Y:S05]  /*5b40*/  @P5 BRA `(.L_x_6097) ;  /* 0x0000000400785947 */ /* 0x000fea0003800000 */
[C---:B--2---:R-:W-:Y:S01]  /*5b50*/  LEA R144, P0, R56.reuse, R76, 0x1 ;  /* 0x0000004c38907211 */ /* 0x044fe200078008ff */
[----:B------:R-:W-:Y:S03]  /*5b60*/  BSSY B0, `(.L_x_6098) ;  /* 0x000005b000007945 */ /* 0x000fe60003800000 */
[----:B------:R-:W-:Y:S02]  /*5b70*/  LEA.HI.X R145, R56, R77, R55, 0x1, P0 ;  /* 0x0000004d38917211 */ /* 0x000fe400000f0c37 */
[C---:B---3--:R-:W-:Y:S03]  /*5b80*/  LEA R142, P0, R136.reuse, R70, 0x1 ;  /* 0x00000046888e7211 */ /* 0x048fe600078008ff */
        /* <DEDUP_REMOVED lines=18> */
[----:B------:R-:W-:Y:S04]  /*5cb0*/  IADD3 R145, P1, R98, R144, RZ ;  /* 0x0000009062917210 */ /* 0x000fe80007f3e0ff */
[-C--:B------:R-:W-:Y:S01]  /*5cc0*/  LEA.HI.X.SX32 R144, R144, R89.reuse, 0x1, P1 ;  /* 0x0000005990907211 */ /* 0x080fe200008f0eff */
        /* <DEDUP_REMOVED lines=68> */
.L_x_6099:
[----:B------:R-:W-:Y:S05]  /*6110*/  BSYNC B0 ;  /* 0x0000000000007941 */ /* 0x000fea0003800000 */
.L_x_6098:
[----:B-----5:R4:W-:Y:S02]  /*6120*/  STG.E.128 desc[UR6][R142.64], R44 ;  /* 0x0000002c8e007986 */ /* 0x0209e4000c101d06 */
.L_x_6097:
[----:B------:R-:W-:Y:S05]  /*6130*/  BSYNC B1 ;  /* 0x0000000000017941 */ /* 0x000fea0003800000 */
.L_x_6096:
        /* <DEDUP_REMOVED lines=9> */
[----:B------:R-:W3:Y:S03]  /*61d0*/  LDC.64 R2, c[0x0][0x248] ;  /* 0x00009200ff027b82 */ /* 0x000ee60000000a00 */
[----:B------:R1:W5:Y:S01]  /*61e0*/  LDG.E.128 R32, desc[UR6][R144.64] ;  /* 0x0000000690207981 */ /* 0x000362000c1e1d00 */
[----:B---34-:R-:W-:Y:S04]  /*61f0*/  IMAD.WIDE.U32 R142, R2, 0x60, R70 ;  /* 0x00000060028e7825 */ /* 0x018fe800078e0046 */
        /* <DEDUP_REMOVED lines=91> */
.L_x_6103:
[----:B------:R-:W-:Y:S05]  /*67b0*/  BSYNC B0 ;  /* 0x0000000000007941 */ /* 0x000fea0003800000 */
.L_x_6102:
[----:B-----5:R1:W-:Y:S02]  /*67c0*/  STG.E.128 desc[UR6][R142.64], R32 ;  /* 0x000000208e007986 */ /* 0x0203e4000c101d06 */
.L_x_6101:
[----:B------:R-:W-:Y:S05]  /*67d0*/  BSYNC B1 ;  /* 0x0000000000017941 */ /* 0x000fea0003800000 */
.L_x_6100:
[----:B------:R-:W-:Y:S01]  /*67e0*/  LOP3.LUT P0, RZ, R178, 0x2, RZ, 0xc0, !PT ;  /* 0x00000002b2ff7812 */ /* 0x000fe2000780c0ff */
[----:B------:R-:W-:Y:S11]  /*67f0*/  BSSY B1, `(.L_x_6104) ;  /* 0x0000065000017945 */ /* 0x000ff60003800000 */
[----:B------:R-:W-:Y:S01]  /*6800*/  @!UPT UIADD3 URZ, URZ, URZ, URZ ;  /* 0x0000003f3f3ff290 */ /* 0x000fe2000fffe03f */
[----:B------:R-:W-:Y:S05]  /*6810*/  @P0 BRA `(.L_x_6105) ;  /* 0x0000000400880947 */ /* 0x000fea0003800000 */
[C---:B--2---:R-:W-:Y:S01]  /*6820*/  LEA R144, P0, R59.reuse, R76, 0x1 ;  /* 0x0000004c3b907211 */ /* 0x044fe200078008ff */
[----:B------:R-:W-:Y:S01]  /*6830*/  BSSY B0, `(.L_x_6106) ;  /* 0x000005f000007945 */ /* 0x000fe20003800000 */
[----:B------:R-:W-:Y:S02]  /*6840*/  ISETP.GE.AND P1, PT, R100, UR4, PT ;  /* 0x0000000464007c0c */ /* 0x000fe4000bf26270 */
[----:B------:R-:W-:Y:S02]  /*6850*/  LEA.HI.X R145, R59, R77, R58, 0x1, P0 ;  /* 0x0000004d3b917211 */ /* 0x000fe400000f0c3a */
[C---:B-1-34-:R-:W-:Y:S03]  /*6860*/  LEA R142, P0, R138.reuse, R70, 0x1 ;  /* 0x000000468a8e7211 */ /* 0x05afe600078008ff */
        /* <DEDUP_REMOVED lines=19> */
[----:B------:R-:W2:Y:S01]  /*69a0*/  LDG.E.128 R12, desc[UR6][R12.64] ;  /* 0x000000060c0c7981 */ /* 0x000ea2000c1e1d00 */
[C---:B-1----:R-:W-:Y:S04]  /*69b0*/  LEA R144, P1, R71.reuse, R78, 0x1 ;  /* 0x0000004e47907211 */ /* 0x042fe800078208ff */
        /* <DEDUP_REMOVED lines=70> */
.L_x_6107:
[----:B------:R-:W-:Y:S05]  /*6e20*/  BSYNC B0 ;  /* 0x0000000000007941 */ /* 0x000fea0003800000 */
.L_x_6106:
[----:B-----5:R2:W-:Y:S02]  /*6e30*/  STG.E.128 desc[UR6][R142.64], R32 ;  /* 0x000000208e007986 */ /* 0x0205e4000c101d06 */
.L_x_6105:
[----:B------:R-:W-:Y:S05]  /*6e40*/  BSYNC B1 ;  /* 0x0000000000017941 */ /* 0x000fea0003800000 */
.L_x_6104:
        /* <DEDUP_REMOVED lines=103> */
.L_x_6111:
[----:B------:R-:W-:Y:S05]  /*74c0*/  BSYNC B0 ;  /* 0x0000000000007941 */ /* 0x000fea0003800000 */
.L_x_6110:
[----:B-----5:R1:W-:Y:S02]  /*74d0*/  STG.E.128 desc[UR6][R142.64], R32 ;  /* 0x000000208e007986 */ /* 0x0203e4000c101d06 */
.L_x_6109:
[----:B------:R-:W-:Y:S05]  /*74e0*/  BSYNC B1 ;  /* 0x0000000000017941 */ /* 0x000fea0003800000 */
.L_x_6108:
        /* <DEDUP_REMOVED lines=103> */
.L_x_6115:
[----:B------:R-:W-:Y:S05]  /*7b60*/  BSYNC B0 ;  /* 0x0000000000007941 */ /* 0x000fea0003800000 */
.L_x_6114:
[----:B-----5:R1:W-:Y:S02]  /*7b70*/  STG.E.128 desc[UR6][R142.64], R32 ;  /* 0x000000208e007986 */ /* 0x0203e4000c101d06 */
.L_x_6113:
[----:B------:R-:W-:Y:S05]  /*7b80*/  BSYNC B1 ;  /* 0x0000000000017941 */ /* 0x000fea0003800000 */
.L_x_6112:
[----:B------:R-:W-:Y:S01]  /*7b90*/  LOP3.LUT P0, RZ, R178, 0x1, RZ, 0xc0, !PT ;  /* 0x00000001b2ff7812 */ /* 0x000fe2000780c0ff */
[----:B------:R-:W-:Y:S11]  /*7ba0*/  BSSY B1, `(.L_x_6116) ;  /* 0x0000069000017945 */ /* 0x000ff60003800000 */
[----:B------:R-:W-:Y:S01]  /*7bb0*/  @!UPT UIADD3 URZ, URZ, URZ, URZ ;  /* 0x0000003f3f3ff290 */ /* 0x000fe2000fffe03f */
[----:B------:R-:W-:Y:S05]  /*7bc0*/  @P0 BRA `(.L_x_6117) ;  /* 0x0000000400980947 */ /* 0x000fea0003800000 */
[----:B------:R-:W1:Y:S01]  /*7bd0*/  LDC.64 R2, c[0x0][0x338] ;  /* 0x0000ce00ff027b82 */ /* 0x000e620000000a00 */
[----:B------:R-:W-:Y:S01]  /*7be0*/  ISETP.GE.AND P0, PT, R100, UR4, PT ;  /* 0x0000000464007c0c */ /* 0x000fe2000bf06270 */
[----:B------:R-:W-:Y:S01]  /*7bf0*/  BSSY B0, `(.L_x_6118) ;  /* 0x0000062000007945 */ /* 0x000fe20003800000 */
[----:B--2---:R-:W-:Y:S01]  /*7c00*/  MOV R71, R69 ;  /* 0x0000004500477202 */ /* 0x004fe20000000f00 */
[----:B-1-34-:R-:W-:Y:S04]  /*7c10*/  IMAD.WIDE.U32 R142, R2, 0xe0, R76 ;  /* 0x000000e0028e7825 */ /* 0x01afe800078e004c */
        /* <DEDUP_REMOVED lines=95> */
.L_x_6119:
[----:B------:R-:W-:Y:S05]  /*8210*/  BSYNC B0 ;  /* 0x0000000000007941 */ /* 0x000fea0003800000 */
.L_x_6118:
[----:B-----5:R1:W-:Y:S02]  /*8220*/  STG.E.128 desc[UR6][R144.64], R32 ;  /* 0x0000002090007986 */ /* 0x0203e4000c101d06 */
.L_x_6117:
[----:B------:R-:W-:Y:S05]  /*8230*/  BSYNC B1 ;  /* 0x0000000000017941 */ /* 0x000fea0003800000 */
.L_x_6116:
        /* <DEDUP_REMOVED lines=8> */
.L_x_6069:
        /* <DEDUP_REMOVED lines=14> */
[----:B------:R-:W-:Y:S03]  /*83a0*/  LOP3.LUT P1, RZ, R178, 0x1, RZ, 0xc0, !PT ;  /* 0x00000001b2ff7812 */ /* 0x000fe6000782c0ff */
[----:B------:R-:W3:Y:S01]  /*83b0*/  @!P2 LDG.E.128 R4, desc[UR6][R4.64] ;  /* 0x000000060404a981 */ /* 0x000ee2000c1e1d00 */
[----:B--2---:R-:W-:Y:S01]  /*83c0*/  @!P3 IMAD.WIDE.U32 R16, R2, 0x60, R76 ;  /* 0x000000600210b825 */ /* 0x004fe200078e004c */
[----:B------:R-:W-:Y:S03]  /*83d0*/  @!P3 MOV R71, R69 ;  /* 0x000000450047b202 */ /* 0x000fe60000000f00 */
[----:B------:R-:W-:Y:S02]  /*83e0*/  @!P3 IMAD.IADD R17, R17, 0x1, R3 ;  /* 0x000000011111b824 */ /* 0x000fe400078e0203 */
[----:B------:R-:W1:Y:S02]  /*83f0*/  @!P3 LDC.64 R2, c[0x0][0x248] ;  /* 0x00009200ff02bb82 */ /* 0x000e640000000a00 */
[----:B-1----:R-:W-:Y:S01]  /*8400*/  @!P3 IMAD R3, R3, 0x60, RZ ;  /* 0x000000600303b824 */ /* 0x002fe200078e02ff */
[----:B---3--:R1:W-:Y:S01]  /*8410*/  @!P2 STG.E.128 desc[UR6][R24.64], R4 ;  /* 0x000000041800a986 */ /* 0x0083e2000c101d06 */
[----:B------:R-:W-:Y:S04]  /*8420*/  LOP3.LUT P2, RZ, R178, 0x2, RZ, 0xc0, !PT ;  /* 0x00000002b2ff7812 */ /* 0x000fe8000784c0ff */
[----:B------:R-:W2:Y:S09]  /*8430*/  @!P5 LDG.E.128 R12, desc[UR6][R26.64] ;  /* 0x000000061a0cd981 */ /* 0x000eb2000c1e1d00 */
[C---:B------:R-:W-:Y:S04]  /*8440*/  @!P2 LEA R20, P0, R59.reuse, R76, 0x1 ;  /* 0x0000004c3b14a211 */ /* 0x040fe800078008ff */
[----:B------:R-:W-:Y:S01]  /*8450*/  @!P2 LEA.HI.X R21, R59, R77, R58, 0x1, P0 ;  /* 0x0000004d3b15a211 */ /* 0x000fe200000f0c3a */
[----:B--2---:R2:W-:Y:S05]  /*8460*/  @!P5 STG.E.128 desc[UR6][R22.64], R12 ;  /* 0x0000000c1600d986 */ /* 0x0045ea000c101d06 */
[----:B-1----:R1:W3:Y:S02]  /*8470*/  @!P3 LDG.E.128 R4, desc[UR6][R16.64] ;  /* 0x000000061004b981 */ /* 0x0022e4000c1e1d00 */
[----:B-1----:R-:W-:Y:S04]  /*8480*/  @!P3 IMAD.WIDE.U32 R16, R2, 0x60, R70 ;  /* 0x000000600210b825 */ /* 0x002fe800078e0046 */
[----:B------:R-:W-:Y:S01]  /*8490*/  @!P3 IMAD.IADD R17, R17, 0x1, R3 ;  /* 0x000000011111b824 */ /* 0x000fe200078e0203 */
[C---:B--2---:R-:W-:Y:S01]  /*84a0*/  @!P2 LEA R22, P0, R138.reuse, R70, 0x1 ;  /* 0x000000468a16a211 */ /* 0x044fe200078008ff */
[----:B------:R-:W1:Y:S01]  /*84b0*/  @!P4 LDC.64 R2, c[0x0][0x338] ;  /* 0x0000ce00ff02cb82 */ /* 0x000e620000000a00 */
[----:B------:R-:W-:Y:S02]  /*84c0*/  @!P4 IMAD.MOV.U32 R71, RZ, RZ, R69 ;  /* 0x000000ffff47c224 */ /* 0x000fe400078e0045 */
[----:B------:R-:W-:Y:S01]  /*84d0*/  @!P2 LEA.HI.X R23, R138, R69, R60, 0x1, P0 ;  /* 0x000000458a17a211 */ /* 0x000fe200000f0c3c */
[--C-:B-1----:R-:W-:Y:S04]  /*84e0*/  @!P4 IMAD.WIDE.U32 R18, R2, 0xa0, R76.reuse ;  /* 0x000000a00212c825 */ /* 0x102fe800078e004c */
[----:B------:R-:W-:Y:S05]  /*84f0*/  @!P4 IMAD R3, R3, 0xa0, RZ ;  /* 0x000000a00303c824 */ /* 0x000fea00078e02ff */
[----:B------:R-:W-:Y:S02]  /*8500*/  @!P4 IADD3 R19, R19, R3, RZ ;  /* 0x000000031313c210 */ /* 0x000fe40007ffe0ff */
[----:B------:R-:W1:Y:S02]  /*8510*/  @!P6 LDC.64 R2, c[0x0][0x338] ;  /* 0x0000ce00ff02eb82 */ /* 0x000e640000000a00 */
[----:B-1----:R-:W-:Y:S01]  /*8520*/  @!P6 IMAD R3, R3, 0xc0, RZ ;  /* 0x000000c00303e824 */ /* 0x002fe200078e02ff */
[----:B---3--:R1:W-:Y:S05]  /*8530*/  @!P3 STG.E.128 desc[UR6][R16.64], R4 ;  /* 0x000000041000b986 */ /* 0x0083ea000c101d06 */
[----:B------:R2:W3:Y:S02]  /*8540*/  @!P2 LDG.E.128 R12, desc[UR6][R20.64] ;  /* 0x00000006140ca981 */ /* 0x0004e4000c1e1d00 */
[----:B--2---:R-:W-:Y:S01]  /*8550*/  @!P6 IMAD.WIDE.U32 R20, R2, 0xc0, R76 ;  /* 0x000000c00214e825 */ /* 0x004fe200078e004c */
[----:B-1----:R-:W1:Y:S03]  /*8560*/  @!P4 LDC.64 R4, c[0x0][0x248] ;  /* 0x00009200ff04cb82 */ /* 0x002e660000000a00 */
[----:B------:R-:W-:Y:S05]  /*8570*/  @!P6 IMAD.IADD R21, R21, 0x1, R3 ;  /* 0x000000011515e824 */ /* 0x000fea00078e0203 */
[----:B------:R-:W2:Y:S01]  /*8580*/  @!P1 LDC.64 R2, c[0x0][0x338] ;  /* 0x0000ce00ff029b82 */ /* 0x000ea20000000a00 */
[----:B-1----:R-:W-:Y:S01]  /*8590*/  @!P4 IMAD.WIDE.U32 R6, R4, 0xa0, R70 ;  /* 0x000000a00406c825 */ /* 0x002fe200078e0046 */
[----:B------:R-:W-:Y:S03]  /*85a0*/  @!P6 MOV R71, R69 ;  /* 0x000000450047e202 */ /* 0x000fe60000000f00 */
[----:B------:R-:W-:Y:S02]  /*85b0*/  @!P4 IMAD R5, R5, 0xa0, RZ ;  /* 0x000000a00505c824 */ /* 0x000fe400078e02ff */
[----:B--2---:R-:W-:Y:S03]  /*85c0*/  @!P1 IMAD R3, R3, 0xe0, RZ ;  /* 0x000000e003039824 */ /* 0x004fe600078e02ff */
[----:B------:R-:W-:Y:S02]  /*85d0*/  @!P4 IADD3 R7, R7, R5, RZ ;  /* 0x000000050707c210 */ /* 0x000fe40007ffe0ff */
[----:B------:R-:W1:Y:S02]  /*85e0*/  @!P6 LDC.64 R4, c[0x0][0x248] ;  /* 0x00009200ff04eb82 */ /* 0x000e640000000a00 */
[----:B-1----:R-:W-:Y:S01]  /*85f0*/  @!P6 IMAD R5, R5, 0xc0, RZ ;  /* 0x000000c00505e824 */ /* 0x002fe200078e02ff */
        /* <DEDUP_REMOVED lines=16> */
.L_x_6087:
[----:B------:R-:W-:Y:S01]  /*8700*/  LOP3.LUT P1, RZ, R178, 0x8, RZ, 0xc0, !PT ;  /* 0x00000008b2ff7812 */ /* 0x000fe2000782c0ff */
        /* <DEDUP_REMOVED lines=9> */
[----:B------:R-:W1:Y:S01]  /*87a0*/  LDC R4, c[0x0][0x380] ;  /* 0x0000e000ff047b82 */ /* 0x000e620000000800 */
[----:B------:R-:W-:Y:S02]  /*87b0*/  SHF.L.U32 R3, R11, 0x7, RZ ;  /* 0x000000070b037819 */ /* 0x000fe400000006ff */
[----:B------:R-:W-:Y:S03]  /*87c0*/  MOV R18, RZ ;  /* 0x000000ff00127202 */ /* 0x000fe60000000f00 */
[C---:B------:R-:W-:Y:S02]  /*87d0*/  VIADD R2, R3.reuse, 0xffffff00 ;  /* 0xffffff0003027836 */ /* 0x040fe40000000000 */
[----:B------:R-:W-:Y:S03]  /*87e0*/  VIADD R3, R3, 0xffffff80 ;  /* 0xffffff8003037836 */ /* 0x000fe60000000000 */
[-C--:B--234-:R-:W-:Y:S02]  /*87f0*/  IABS R13, R2.reuse ;  /* 0x00000002000d7213 */ /* 0x09cfe40000000000 */
        /* <DEDUP_REMOVED lines=68> */
.L_x_6120:
[----:B------:R-:W1:Y:S01]  /*8c40*/  LDC R2, c[0x0][0x250] ;  /* 0x00009400ff027b82 */ /* 0x000e620000000800 */
[----:B--2---:R-:W-:Y:S07]  /*8c50*/  IMAD.MOV.U32 R71, RZ, RZ, R69 ;  /* 0x000000ffff477224 */ /* 0x004fee00078e0045 */
[----:B------:R-:W2:Y:S02]  /*8c60*/  LDC R0, c[0x0][0x248] ;  /* 0x00009200ff007b82 */ /* 0x000ea40000000800 */
[----:B--2---:R-:W-:Y:S02]  /*8c70*/  IMAD.U32 R5, R0, -0x80, RZ ;  /* 0xffffff8000057824 */ /* 0x004fe400078e00ff */
[----:B-1----:R-:W-:Y:S03]  /*8c80*/  IMAD.U32 R3, R2, -0x80, RZ ;  /* 0xffffff8002037824 */ /* 0x002fe600078e00ff */
[----:B------:R-:W-:Y:S02]  /*8c90*/  LEA R70, P0, R5, R70, 0x1 ;  /* 0x0000004605467211 */ /* 0x000fe400078008ff */
[----:B------:R-:W-:Y:S02]  /*8ca0*/  LEA R72, P1, R3, R72, 0x1 ;  /* 0x0000004803487211 */ /* 0x000fe400078208ff */
[----:B------:R-:W-:Y:S02]  /*8cb0*/  LEA.HI.X.SX32 R69, R5, R71, 0x1, P0 ;  /* 0x0000004705457211 */ /* 0x000fe400000f0eff */
[----:B------:R-:W-:Y:S09]  /*8cc0*/  LEA.HI.X.SX32 R73, R3, R73, 0x1, P1 ;  /* 0x0000004903497211 */ /* 0x000ff200008f0eff */
.L_x_6121:
[----:B------:R-:W-:Y:S04]  /*8cd0*/  IADD3 R11, R11, -0x1, RZ ;  /* 0xffffffff0b0b7810 */ /* 0x000fe80007ffe0ff */
[----:B------:R-:W-:Y:S11]  /*8ce0*/  ISETP.GT.AND P0, PT, R11, R52, PT ;  /* 0x000000340b00720c */ /* 0x000ff60003f04270 */
[----:B------:R-:W-:Y:S02]  /*8cf0*/  @!UPT UIADD3 URZ, URZ, URZ, URZ ;  /* 0x0000003f3f3ff290 */ /* 0x000fe4000fffe03f */
[----:B------:R-:W-:Y:S05]  /*8d00*/  @P0 BRA `(.L_x_6122) ;  /* 0xffffff9c00040947 */ /* 0x000fea000383ffff */
.L_x_6068:
        /* <DEDUP_REMOVED lines=16> */
[----:B------:R-:W2:Y:S02]  /*8e10*/  @P0 LDC.64 R8, c[0x0][0x300] ;  /* 0x0000c000ff080b82 */ /* 0x000ea40000000a00 */
[----:B--2---:R-:W-:-:S05]  /*8e20*/  @P0 IMAD.WIDE R8, R177, 0x4, R8 ;  /* 0x00000004b1080825 */ /* 0x004fca00078e0208 */
[----:B------:R2:W2:Y:S01]  /*8e30*/  @P0 LDG.E R0, desc[UR6][R8.64] ;  /* 0x0000000608000981 */ /* 0x0004a2000c1e1900 */
[----:B-----5:R-:W-:Y:S01]  /*8e40*/  IMAD R53, R7, 0x40, R53 ;  /* 0x0000004007357824 */ /* 0x020fe200078e0235 */
[----:B---34-:R-:W-:Y:S01]  /*8e50*/  LEA R12, P0, R124, UR8, 0x1 ;  /* 0x000000087c0c7c11 */ /* 0x018fe2000f8008ff */
[----:B------:R-:W-:Y:S01]  /*8e60*/  IMAD.MOV.U32 R126, RZ, RZ, R124 ;  /* 0x000000ffff7e7224 */ /* 0x000fe200078e007c */
[----:B------:R-:W-:Y:S01]  /*8e70*/  ULDC.U8 UR10, c[0x0][0x3c3] ;  /* 0x0000f0c0000a7ab9 */ /* 0x000fe20000000000 */
[----:B-1----:R-:W-:Y:S02]  /*8e80*/  LEA R6, P2, R2, R124, 0x5 ;  /* 0x0000007c02067211 */ /* 0x002fe400078428ff */
[--C-:B------:R-:W-:Y:S01]  /*8e90*/  LEA.HI.X R13, R124, UR9, R127.reuse, 0x1, P0 ;  /* 0x000000097c0d7c11 */ /* 0x100fe200080f0c7f */
[----:B------:R-:W-:-:S04]  /*8ea0*/  IMAD.WIDE.U32 R14, R2, 0x30, R126 ;  /* 0x00000030020e7825 */ /* 0x000fc800078e007e */
[----:B--2---:R-:W-:-:S04]  /*8eb0*/  IMAD R8, R3, 0x30, RZ ;  /* 0x0000003003087824 */ /* 0x004fc800078e02ff */
        /* <DEDUP_REMOVED lines=18> */
[----:B------:R-:W-:Y:S02]  /*8fe0*/  IMAD.SHL.U32 R6, R111, 0x10, RZ ;  /* 0x000000106f067824 */ /* 0x000fe400078e00ff */
[----:B------:R-:W-:-:S06]  /*8ff0*/  IMAD R3, R7, -0x40, R176 ;  /* 0xffffffc007037824 */ /* 0x000fcc00078e02b0 */
        /* <DEDUP_REMOVED lines=63> */
.L_x_6129:
[----:B------:R-:W-:Y:S05]  /*93f0*/  BSYNC B0 ;  /* 0x0000000000007941 */ /* 0x000fea0003800000 */
.L_x_6128:
[----:B-----5:R2:W-:Y:S02]  /*9400*/  STS.128 [R179], R12 ;  /* 0x0000000cb3007388 */ /* 0x0205e40000000c00 */
.L_x_6127:
[----:B------:R-:W-:Y:S05]  /*9410*/  BSYNC B1 ;  /* 0x0000000000017941 */ /* 0x000fea0003800000 */
.L_x_6126:
        /* <DEDUP_REMOVED lines=64> */
.L_x_6133:
[----:B------:R-:W-:Y:S05]  /*9820*/  BSYNC B0 ;  /* 0x0000000000007941 */ /* 0x000fea0003800000 */
.L_x_6132:
[----:B-----5:R4:W-:Y:S02]  /*9830*/  STS.128 [R179+0x800], R12 ;  /* 0x0008000cb3007388 */ /* 0x0209e40000000c00 */
.L_x_6131:
[----:B------:R-:W-:Y:S05]  /*9840*/  BSYNC B1 ;  /* 0x0000000000017941 */ /* 0x000fea0003800000 */
.L_x_6130:
        /* <DEDUP_REMOVED lines=65> */
.L_x_6137:
[----:B------:R-:W-:Y:S05]  /*9c60*/  BSYNC B0 ;  /* 0x0000000000007941 */ /* 0x000fea0003800000 */
.L_x_6136:
[----:B-----5:R4:W-:Y:S02]  /*9c70*/  STS.128 [R179+0x1000], R12 ;  /* 0x0010000cb3007388 */ /* 0x0209e40000000c00 */
.L_x_6135:
[----:B------:R-:W-:Y:S05]  /*9c80*/  BSYNC B1 ;  /* 0x0000000000017941 */ /* 0x000fea0003800000 */
.L_x_6134:
        /* <DEDUP_REMOVED lines=61> */
.L_x_6140:
[----:B------:R-:W-:Y:S05]  /*a060*/  BSYNC B0 ;  /* 0x0000000000007941 */ /* 0x000fea0003800000 */
.L_x_6139:
[----:B-----5:R2:W-:Y:S01]  /*a070*/  STS.128 [R179+0x1800], R24 ;  /* 0x00180018b3007388 */ /* 0x0205e20000000c00 */
[----:B------:R-:W-:Y:S05]  /*a080*/  BRA `(.L_x_6138) ;  /* 0x0000001c00787947 */ /* 0x000fea0003800000 */
.L_x_6125:
        /* <DEDUP_REMOVED lines=36> */
[--C-:B--2---:R-:W-:Y:S02]  /*a2d0*/  HADD2.F32 R0, -RZ, R8.reuse.H0_H0 ;  /* 0x20000008ff007230 */ /* 0x104fe40000004100 */
[----:B------:R-:W-:Y:S02]  /*a2e0*/  HADD2.F32 R30, -RZ, R8.H1_H1 ;  /* 0x30000008ff1e7230 */ /* 0x000fe40000004100 */
[--C-:B------:R-:W-:Y:S02]  /*a2f0*/  HADD2.F32 R8, -RZ, R9.reuse.H0_H0 ;  /* 0x20000009ff087230 */ /* 0x100fe40000004100 */
[----:B------:R-:W-:Y:S02]  /*a300*/  HADD2.F32 R31, -RZ, R9.H1_H1 ;  /* 0x30000009ff1f7230 */ /* 0x000fe40000004100 */
[----:B------:R-:W-:Y:S01]  /*a310*/  @!P0 FADD.FTZ R0, -R0, -RZ ;  /* 0x800000ff00008221 */ /* 0x000fe20000010100 */
[----:B------:R-:W-:-:S02]  /*a320*/  HADD2.F32 R9, -RZ, R10.H0_H0 ;  /* 0x2000000aff097230 */ /* 0x000fc40000004100 */
[----:B------:R-:W-:Y:S01]  /*a330*/  @!P0 FADD.FTZ R8, -R8, -RZ ;  /* 0x800000ff08088221 */ /* 0x000fe20000010100 */
[----:B------:R-:W-:Y:S02]  /*a340*/  HADD2.F32 R32, -RZ, R10.H1_H1 ;  /* 0x3000000aff207230 */ /* 0x000fe40000004100 */
[--C-:B------:R-:W-:Y:S02]  /*a350*/  HADD2.F32 R33, -RZ, R16.reuse.H0_H0 ;  /* 0x20000010ff217230 */ /* 0x100fe40000004100 */
[--C-:B------:R-:W-:Y:S02]  /*a360*/  HADD2.F32 R10, -RZ, R11.reuse.H0_H0 ;  /* 0x2000000bff0a7230 */ /* 0x100fe40000004100 */
[----:B------:R-:W-:Y:S02]  /*a370*/  HADD2.F32 R11, -RZ, R11.H1_H1 ;  /* 0x3000000bff0b7230 */ /* 0x000fe40000004100 */
[----:B------:R-:W-:Y:S01]  /*a380*/  FMUL.FTZ R35, R35, R8 ;  /* 0x0000000823237220 */ /* 0x000fe20000410000 */
[----:B------:R-:W-:-:S02]  /*a390*/  HADD2.F32 R37, -RZ, R16.H1_H1 ;  /* 0x30000010ff257230 */ /* 0x000fc40000004100 */
[----:B------:R-:W-:Y:S01]  /*a3a0*/  @!P0 FADD.FTZ R31, -R31, -RZ ;  /* 0x800000ff1f1f8221 */ /* 0x000fe20000010100 */
[----:B------:R-:W-:Y:S02]  /*a3b0*/  HADD2.F32 R16, -RZ, R17.H1_H1 ;  /* 0x30000011ff107230 */ /* 0x000fe40000004100 */
[----:B------:R-:W-:Y:S01]  /*a3c0*/  FMUL.FTZ R33, R33, R0 ;  /* 0x0000000021217220 */ /* 0x000fe20000410000 */
[----:B------:R-:W-:Y:S02]  /*a3d0*/  HADD2.F32 R8, -RZ, R18.H0_H0 ;  /* 0x20000012ff087230 */ /* 0x000fe40000004100 */
[----:B------:R-:W-:Y:S01]  /*a3e0*/  @!P0 FADD.FTZ R9, -R9, -RZ ;  /* 0x800000ff09098221 */ /* 0x000fe20000010100 */
[--C-:B------:R-:W-:Y:S02]  /*a3f0*/  HADD2.F32 R17, -RZ, R19.reuse.H0_H0 ;  /* 0x20000013ff117230 */ /* 0x100fe40000004100 */
[----:B------:R-:W-:Y:S01]  /*a400*/  @!P0 FADD.FTZ R10, -R10, -RZ ;  /* 0x800000ff0a0a8221 */ /* 0x000fe20000010100 */
[----:B------:R-:W-:-:S02]  /*a410*/  HADD2.F32 R0, -RZ, R19.H1_H1 ;  /* 0x30000013ff007230 */ /* 0x000fc40000004100 */
[----:B------:R-:W-:Y:S01]  /*a420*/  @!P0 FADD.FTZ R11, -R11, -RZ ;  /* 0x800000ff0b0b8221 */ /* 0x000fe20000010100 */
[----:B------:R-:W-:Y:S01]  /*a430*/  FMUL.FTZ R16, R16, R31 ;  /* 0x0000001f10107220 */ /* 0x000fe20000410000 */
[----:B------:R-:W-:Y:S02]  /*a440*/  HADD2.F32 R31, -RZ, R18.H1_H1 ;  /* 0x30000012ff1f7230 */ /* 0x000fe40000004100 */
[----:B------:R-:W-:Y:S01]  /*a450*/  FMUL.FTZ R9, R8, R9 ;  /* 0x0000000908097220 */ /* 0x000fe20000410000 */
[----:B------:R-:W-:Y:S01]  /*a460*/  FMUL.FTZ R10, R17, R10 ;  /* 0x0000000a110a7220 */ /* 0x000fe20000410000 */
[----:B------:R-:W-:Y:S01]  /*a470*/  @!P0 FADD.FTZ R30, -R30, -RZ ;  /* 0x800000ff1e1e8221 */ /* 0x000fe20000010100 */
[----:B------:R-:W-:Y:S01]  /*a480*/  @!P0 FADD.FTZ R32, -R32, -RZ ;  /* 0x800000ff20208221 */ /* 0x000fe20000010100 */
[----:B------:R-:W-:Y:S01]  /*a490*/  FMUL.FTZ R11, R0, R11 ;  /* 0x0000000b000b7220 */ /* 0x000fe20000410000 */
[--C-:B----4-:R-:W-:Y:S02]  /*a4a0*/  HADD2.F32 R8, -RZ, R12.reuse.H0_H0 ;  /* 0x2000000cff087230 */ /* 0x110fe40000004100 */
[----:B------:R-:W-:-:S02]  /*a4b0*/  HADD2.F32 R17, -RZ, R12.H1_H1 ;  /* 0x3000000cff117230 */ /* 0x000fc40000004100 */
[----:B-----5:R-:W-:Y:S02]  /*a4c0*/  HADD2.F32 R0, -RZ, R20.H0_H0 ;  /* 0x20000014ff007230 */ /* 0x020fe40000004100 */
[----:B------:R-:W-:Y:S02]  /*a4d0*/  HADD2.F32 R18, -RZ, R21.H0_H0 ;  /* 0x20000015ff127230 */ /* 0x000fe40000004100 */
[----:B------:R-:W-:Y:S02]  /*a4e0*/  HADD2.F32 R12, -RZ, R13.H0_H0 ;  /* 0x2000000dff0c7230 */ /* 0x000fe40000004100 */
[----:B------:R-:W-:Y:S01]  /*a4f0*/  FMUL.FTZ R37, R37, R30 ;  /* 0x0000001e25257220 */ /* 0x000fe20000410000 */
[----:B------:R-:W-:Y:S01]  /*a500*/  FMUL.FTZ R32, R31, R32 ;  /* 0x000000201f207220 */ /* 0x000fe20000410000 */
[--C-:B------:R-:W-:Y:S02]  /*a510*/  HADD2.F32 R30, -RZ, R14.reuse.H0_H0 ;  /* 0x2000000eff1e7230 */ /* 0x100fe40000004100 */
[----:B------:R-:W-:Y:S01]  /*a520*/  FFMA.FTZ R0, R0, R8, R33 ;  /* 0x0000000800007223 */ /* 0x000fe20000010021 */
[----:B------:R-:W-:-:S02]  /*a530*/  HADD2.F32 R31, -RZ, R14.H1_H1 ;  /* 0x3000000eff1f7230 */ /* 0x000fc40000004100 */
[----:B------:R-:W-:Y:S01]  /*a540*/  FFMA.FTZ R12, R18, R12, R35 ;  /* 0x0000000c120c7223 */ /* 0x000fe20000010023 */
[--C-:B------:R-:W-:Y:S02]  /*a550*/  HADD2.F32 R19, -RZ, R15.reuse.H0_H0 ;  /* 0x2000000fff137230 */ /* 0x100fe40000004100 */
[----:B------:R-:W-:Y:S02]  /*a560*/  HADD2.F32 R14, -RZ, R15.H1_H1 ;  /* 0x3000000fff0e7230 */ /* 0x000fe40000004100 */
        /* <DEDUP_REMOVED lines=17> */
.L_x_6144:
[----:B------:R-:W-:Y:S05]  /*a680*/  BSYNC B0 ;  /* 0x0000000000007941 */ /* 0x000fea0003800000 */
.L_x_6143:
[----:B-----5:R3:W-:Y:S02]  /*a690*/  STS.128 [R179], R20 ;  /* 0x00000014b3007388 */ /* 0x0207e40000000c00 */
.L_x_6142:
[----:B------:R-:W-:Y:S05]  /*a6a0*/  BSYNC B1 ;  /* 0x0000000000017941 */ /* 0x000fea0003800000 */
.L_x_6141:
        /* <DEDUP_REMOVED lines=37> */
[----:B--2---:R-:W-:Y:S02]  /*a900*/  HADD2.F32 R33, -RZ, R17.H0_H0 ;  /* 0x20000011ff217230 */ /* 0x004fe40000004100 */
[--C-:B----4-:R-:W-:Y:S02]  /*a910*/  HADD2.F32 R6, -RZ, R8.reuse.H0_H0 ;  /* 0x20000008ff067230 */ /* 0x110fe40000004100 */
[----:B---3--:R-:W-:Y:S02]  /*a920*/  HADD2.F32 R28, -RZ, R8.H1_H1 ;  /* 0x30000008ff1c7230 */ /* 0x008fe40000004100 */
        /* <DEDUP_REMOVED lines=27> */
[--C-:B------:R-:W-:Y:S02]  /*aae0*/  HADD2.F32 R8, -RZ, R12.reuse.H0_H0 ;  /* 0x2000000cff087230 */ /* 0x100fe40000004100 */
        /* <DEDUP_REMOVED lines=29> */
.L_x_6148:
[----:B------:R-:W-:Y:S05]  /*acc0*/  BSYNC B0 ;  /* 0x0000000000007941 */ /* 0x000fea0003800000 */
.L_x_6147:
[----:B-----5:R1:W-:Y:S02]  /*acd0*/  STS.128 [R179+0x800], R20 ;  /* 0x00080014b3007388 */ /* 0x0203e40000000c00 */
.L_x_6146:
[----:B------:R-:W-:Y:S05]  /*ace0*/  BSYNC B1 ;  /* 0x0000000000017941 */ /* 0x000fea0003800000 */
.L_x_6145:
        /* <DEDUP_REMOVED lines=29> */
[----:B------:R-:W1:Y:S03]  /*aec0*/  LDG.E.128 R16, desc[UR6][R16.64] ;  /* 0x0000000610107981 */ /* 0x000e66000c1e1d00 */
[----:B------:R-:W-:Y:S01]  /*aed0*/  LEA.HI.X R11, R9, UR9, R8, 0x1, P1 ;  /* 0x00000009090b7c11 */ /* 0x000fe200088f0c08 */
[----:B------:R-:W-:Y:S01]  /*aee0*/  ULDC.64 UR8, c[0x0][0x358] ;  /* 0x0000d60000087ab9 */ /* 0x000fe20000000a00 */
[----:B------:R-:W-:-:S04]  /*aef0*/  IADD3 R13, P1, R14, R13, RZ ;  /* 0x0000000d0e0d7210 */ /* 0x000fc80007f3e0ff */
[----:B------:R-:W2:Y:S01]  /*af00*/  LDG.E.128 R8, desc[UR6][R10.64] ;  /* 0x000000060a087981 */ /* 0x000ea2000c1e1d00 */
[----:B------:R-:W-:Y:S02]  /*af10*/  LEA.HI.X.SX32 R12, R14, R12, 0x1, P1 ;  /* 0x0000000c0e0c7211 */ /* 0x000fe400008f0eff */
[----:B------:R-:W-:-:S04]  /*af20*/  LEA R14, P1, R13, UR8, 0x1 ;  /* 0x000000080d0e7c11 */ /* 0x000fc8000f8208ff */
[----:B------:R-:W-:-:S06]  /*af30*/  LEA.HI.X R15, R13, UR9, R12, 0x1, P1 ;  /* 0x000000090d0f7c11 */ /* 0x000fcc00088f0c0c */
[----:B------:R-:W3:Y:S01]  /*af40*/  LDG.E.128 R12, desc[UR6][R14.64] ;  /* 0x000000060e0c7981 */ /* 0x000ee2000c1e1d00 */
[----:B-1----:R-:W-:Y:S01]  /*af50*/  MOV R26, R19 ;  /* 0x00000013001a7202 */ /* 0x002fe20000000f00 */
[----:B------:R-:W-:Y:S02]  /*af60*/  HADD2.F32 R30, -RZ, R16.H0_H0 ;  /* 0x20000010ff1e7230 */ /* 0x000fe40000004100 */
[----:B------:R-:W-:Y:S02]  /*af70*/  HADD2.F32 R31, -RZ, R17.H0_H0 ;  /* 0x20000011ff1f7230 */ /* 0x000fe40000004100 */
[--C-:B--2---:R-:W-:Y:S02]  /*af80*/  HADD2.F32 R19, -RZ, R8.reuse.H0_H0 ;  /* 0x20000008ff137230 */ /* 0x104fe40000004100 */
[----:B------:R-:W-:Y:S02]  /*af90*/  HADD2.F32 R27, -RZ, R8.H1_H1 ;  /* 0x30000008ff1b7230 */ /* 0x000fe40000004100 */
[----:B------:R-:W-:-:S02]  /*afa0*/  HADD2.F32 R8, -RZ, R9.H0_H0 ;  /* 0x20000009ff087230 */ /* 0x000fc40000004100 */
[----:B------:R-:W-:Y:S01]  /*afb0*/  @!P0 FADD.FTZ R19, -R19, -RZ ;  /* 0x800000ff13138221 */ /* 0x000fe20000010100 */
[----:B------:R-:W-:Y:S02]  /*afc0*/  HADD2.F32 R28, -RZ, R9.H1_H1 ;  /* 0x30000009ff1c7230 */ /* 0x000fe40000004100 */
[--C-:B------:R-:W-:Y:S02]  /*afd0*/  HADD2.F32 R9, -RZ, R10.reuse.H0_H0 ;  /* 0x2000000aff097230 */ /* 0x100fe40000004100 */
[----:B------:R-:W-:Y:S01]  /*afe0*/  @!P0 FADD.FTZ R8, -R8, -RZ ;  /* 0x800000ff08088221 */ /* 0x000fe20000010100 */
[----:B------:R-:W-:Y:S02]  /*aff0*/  HADD2.F32 R29, -RZ, R10.H1_H1 ;  /* 0x3000000aff1d7230 */ /* 0x000fe40000004100 */
        /* <DEDUP_REMOVED lines=22> */
[--C-:B---3--:R-:W-:Y:S02]  /*b160*/  HADD2.F32 R8, -RZ, R12.reuse.H0_H0 ;  /* 0x2000000cff087230 */ /* 0x108fe40000004100 */
        /* <DEDUP_REMOVED lines=27> */
.L_x_6152:
[----:B------:R-:W-:Y:S05]  /*b320*/  BSYNC B0 ;  /* 0x0000000000007941 */ /* 0x000fea0003800000 */
.L_x_6151:
[----:B-----5:R3:W-:Y:S02]  /*b330*/  STS.128 [R179+0x1000], R20 ;  /* 0x00100014b3007388 */ /* 0x0207e40000000c00 */
.L_x_6150:
[----:B------:R-:W-:Y:S05]  /*b340*/  BSYNC B1 ;  /* 0x0000000000017941 */ /* 0x000fea0003800000 */
.L_x_6149:
        /* <DEDUP_REMOVED lines=46> */
[----:B------:R-:W-:Y:S02]  /*b630*/  HADD2.F32 R9, -RZ, R9.H1_H1 ;  /* 0x30000009ff097230 */ /* 0x000fe40000004100 */
[----:B------:R-:W-:Y:S01]  /*b640*/  @!P0 FADD.FTZ R2, -R2, -RZ ;  /* 0x800000ff02028221 */ /* 0x000fe20000010100 */
[--C-:B------:R-:W-:Y:S02]  /*b650*/  HADD2.F32 R4, -RZ, R10.reuse.H0_H0 ;  /* 0x2000000aff047230 */ /* 0x100fe40000004100 */
[----:B------:R-:W-:Y:S01]  /*b660*/  @!P0 FADD.FTZ R3, -R3, -RZ ;  /* 0x800000ff03038221 */ /* 0x000fe20000010100 */
[----:B------:R-:W-:Y:S02]  /*b670*/  HADD2.F32 R5, -RZ, R11.H0_H0 ;  /* 0x2000000bff057230 */ /* 0x000fe40000004100 */
[----:B------:R-:W-:Y:S01]  /*b680*/  @!P0 FADD.FTZ R8, -R8, -RZ ;  /* 0x800000ff08088221 */ /* 0x000fe20000010100 */
[----:B------:R-:W-:-:S02]  /*b690*/  HADD2.F32 R10, -RZ, R10.H1_H1 ;  /* 0x3000000aff0a7230 */ /* 0x000fc40000004100 */
[----:B------:R-:W-:Y:S01]  /*b6a0*/  @!P0 FADD.FTZ R9, -R9, -RZ ;  /* 0x800000ff09098221 */ /* 0x000fe20000010100 */
[----:B------:R-:W-:Y:S02]  /*b6b0*/  HADD2.F32 R11, -RZ, R11.H1_H1 ;  /* 0x3000000bff0b7230 */ /* 0x000fe40000004100 */
[----:B------:R-:W-:Y:S01]  /*b6c0*/  FMUL.FTZ R21, R21, R2 ;  /* 0x0000000215157220 */ /* 0x000fe20000410000 */
[----:B------:R-:W-:Y:S01]  /*b6d0*/  FMUL.FTZ R22, R22, R3 ;  /* 0x0000000316167220 */ /* 0x000fe20000410000 */
[--C-:B------:R-:W-:Y:S02]  /*b6e0*/  HADD2.F32 R3, -RZ, R26.reuse.H1_H1 ;  /* 0x3000001aff037230 */ /* 0x100fe40000004100 */
[----:B------:R-:W-:Y:S01]  /*b6f0*/  FMUL.FTZ R23, R23, R8 ;  /* 0x0000000817177220 */ /* 0x000fe20000410000 */
[----:B------:R-:W-:Y:S02]  /*b700*/  HADD2.F32 R2, -RZ, R27.H1_H1 ;  /* 0x3000001bff027230 */ /* 0x000fe40000004100 */
[----:B------:R-:W-:Y:S01]  /*b710*/  FMUL.FTZ R24, R24, R9 ;  /* 0x0000000918187220 */ /* 0x000fe20000410000 */
[----:B------:R-:W-:Y:S01]  /*b720*/  @!P0 FADD.FTZ R10, -R10, -RZ ;  /* 0x800000ff0a0a8221 */ /* 0x000fe20000010100 */
[----:B------:R-:W-:Y:S01]  /*b730*/  @!P0 FADD.FTZ R11, -R11, -RZ ;  /* 0x800000ff0b0b8221 */ /* 0x000fe20000010100 */
[----:B------:R-:W-:-:S02]  /*b740*/  HADD2.F32 R9, -RZ, R26.H0_H0 ;  /* 0x2000001aff097230 */ /* 0x000fc40000004100 */
[----:B------:R-:W-:Y:S01]  /*b750*/  @!P0 FADD.FTZ R4, -R4, -RZ ;  /* 0x800000ff04048221 */ /* 0x000fe20000010100 */
[----:B------:R-:W-:Y:S02]  /*b760*/  HADD2.F32 R8, -RZ, R27.H0_H0 ;  /* 0x2000001bff087230 */ /* 0x000fe40000004100 */
[----:B------:R-:W-:Y:S01]  /*b770*/  @!P0 FADD.FTZ R5, -R5, -RZ ;  /* 0x800000ff05058221 */ /* 0x000fe20000010100 */
[----:B------:R-:W-:Y:S01]  /*b780*/  FMUL.FTZ R10, R3, R10 ;  /* 0x0000000a030a7220 */ /* 0x000fe20000410000 */
[----:B------:R-:W-:Y:S01]  /*b790*/  FMUL.FTZ R11, R2, R11 ;  /* 0x0000000b020b7220 */ /* 0x000fe20000410000 */
[----:B-----5:R-:W-:Y:S02]  /*b7a0*/  HADD2.F32 R2, -RZ, R16.H0_H0 ;  /* 0x20000010ff027230 */ /* 0x020fe40000004100 */
[----:B------:R-:W-:Y:S01]  /*b7b0*/  FMUL.FTZ R4, R9, R4 ;  /* 0x0000000409047220 */ /* 0x000fe20000410000 */
[----:B--2---:R-:W-:Y:S02]  /*b7c0*/  HADD2.F32 R3, -RZ, R12.H0_H0 ;  /* 0x2000000cff037230 */ /* 0x004fe40000004100 */
[----:B------:R-:W-:Y:S01]  /*b7d0*/  FMUL.FTZ R5, R8, R5 ;  /* 0x0000000508057220 */ /* 0x000fe20000410000 */
[----:B------:R-:W-:-:S02]  /*b7e0*/  HADD2.F32 R16, -RZ, R16.H1_H1 ;  /* 0x30000010ff107230 */ /* 0x000fc40000004100 */
[----:B------:R-:W-:Y:S02]  /*b7f0*/  HADD2.F32 R12, -RZ, R12.H1_H1 ;  /* 0x3000000cff0c7230 */ /* 0x000fe40000004100 */
[----:B------:R-:W-:Y:S02]  /*b800*/  HADD2.F32 R9, -RZ, R17.H0_H0 ;  /* 0x20000011ff097230 */ /* 0x000fe40000004100 */
[--C-:B------:R-:W-:Y:S02]  /*b810*/  HADD2.F32 R8, -RZ, R13.reuse.H0_H0 ;  /* 0x2000000dff087230 */ /* 0x100fe40000004100 */
[----:B------:R-:W-:Y:S01]  /*b820*/  FFMA.FTZ R23, R16, R12, R23 ;  /* 0x0000000c10177223 */ /* 0x000fe20000010017 */
[----:B------:R-:W-:Y:S02]  /*b830*/  HADD2.F32 R25, -RZ, R13.H1_H1 ;  /* 0x3000000dff197230 */ /* 0x000fe40000004100 */
[----:B------:R-:W-:Y:S01]  /*b840*/  FFMA.FTZ R2, R2, R3, R21 ;  /* 0x0000000302027223 */ /* 0x000fe20000010015 */
[----:B------:R-:W-:-:S02]  /*b850*/  HADD2.F32 R13, -RZ, R14.H0_H0 ;  /* 0x2000000eff0d7230 */ /* 0x000fc40000004100 */
[----:B------:R-:W-:Y:S01]  /*b860*/  FFMA.FTZ R8, R9, R8, R22 ;  /* 0x0000000809087223 */ /* 0x000fe20000010016 */
[----:B------:R-:W-:Y:S02]  /*b870*/  HADD2.F32 R27, -RZ, R14.H1_H1 ;  /* 0x3000000eff1b7230 */ /* 0x000fe40000004100 */
[--C-:B------:R-:W-:Y:S02]  /*b880*/  HADD2.F32 R14, -RZ, R15.reuse.H0_H0 ;  /* 0x2000000fff0e7230 */ /* 0x100fe40000004100 */
[----:B------:R-:W-:Y:S02]  /*b890*/  HADD2.F32 R26, -RZ, R15.H1_H1 ;  /* 0x3000000fff1a7230 */ /* 0x000fe40000004100 */
[--C-:B------:R-:W-:Y:S02]  /*b8a0*/  HADD2.F32 R12, -RZ, R19.reuse.H0_H0 ;  /* 0x20000013ff0c7230 */ /* 0x100fe40000004100 */
[----:B------:R-:W-:Y:S02]  /*b8b0*/  HADD2.F32 R16, -RZ, R19.H1_H1 ;  /* 0x30000013ff107230 */ /* 0x000fe40000004100 */
        /* <DEDUP_REMOVED lines=13> */
.L_x_6154:
[----:B------:R-:W-:Y:S05]  /*b990*/  BSYNC B0 ;  /* 0x0000000000007941 */ /* 0x000fea0003800000 */
.L_x_6153:
[----:B-----5:R1:W-:Y:S01]  /*b9a0*/  STS.128 [R179+0x1800], R16 ;  /* 0x00180010b3007388 */ /* 0x0203e20000000c00 */
[----:B------:R-:W-:Y:S05]  /*b9b0*/  BRA `(.L_x_6138) ;  /* 0x00000004002c7947 */ /* 0x000fea0003800000 */
.L_x_6124:
[----:B------:R-:W1:Y:S01]  /*b9c0*/  S2R R7, SR_CTAID.X ;  /* 0x0000000000077919 */ /* 0x000e620000002500 */
        /* <DEDUP_REMOVED lines=21> */
.L_x_6156:
[----:B------:R-:W-:Y:S05]  /*bb20*/  BSYNC B0 ;  /* 0x0000000000007941 */ /* 0x000fea0003800000 */
.L_x_6155:
[----:B------:R-:W-:Y:S04]  /*bb30*/  BSSY B0, `(.L_x_6157) ;  /* 0x0000010000007945 */ /* 0x000fe80003800000 */
[----:B------:R-:W-:Y:S05]  /*bb40*/  @P1 BRA `(.L_x_6158) ;  /* 0x0000000000381947 */ /* 0x000fea0003800000 */
[----:B------:R-:W-:Y:S02]  /*bb50*/  ULDC UR5, c[0x0][0x2d0] ;  /* 0x0000b40000057ab9 */ /* 0x000fe40000000800 */
[----:B------:R-:W-:-:S13]  /*bb60*/  ISETP.GE.AND P0, PT, R100, UR5, PT ;  /* 0x0000000564007c0c */ /* 0x000fda000bf06270 */
[----:B------:R1:W-:Y:S01]  /*bb70*/  @P0 STS.128 [R179+0x800], RZ ;  /* 0x000800ffb3000388 */ /* 0x0003e20000000c00 */
[----:B------:R-:W-:Y:S05]  /*bb80*/  @P0 BRA `(.L_x_6158) ;  /* 0x0000000000280947 */ /* 0x000fea0003800000 */
[----:B-1----:R-:W1:Y:S01]  /*bb90*/  LDC.64 R2, c[0x0][0x240] ;  /* 0x00009000ff027b82 */ /* 0x002e620000000a00 */
[----:B------:R-:W-:Y:S01]  /*bba0*/  ULDC.64 UR8, c[0x0][0x210] ;  /* 0x0000840000087ab9 */ /* 0x000fe20000000a00 */
[----:B-1----:R-:W-:-:S04]  /*bbb0*/  LEA R4, P0, R2, R124, 0x4 ;  /* 0x0000007c02047211 */ /* 0x002fc800078020ff */
[----:B------:R-:W-:Y:S02]  /*bbc0*/  LEA.HI.X R3, R2, R127, R3, 0x4, P0 ;  /* 0x0000007f02037211 */ /* 0x000fe400000f2403 */
[----:B------:R-:W-:-:S04]  /*bbd0*/  LEA R2, P0, R4, UR8, 0x1 ;  /* 0x0000000804027c11 */ /* 0x000fc8000f8008ff */
[----:B------:R-:W-:-:S05]  /*bbe0*/  LEA.HI.X R3, R4, UR9, R3, 0x1, P0 ;  /* 0x0000000904037c11 */ /* 0x000fca00080f0c03 */
[----:B------:R-:W-:Y:S01]  /*bbf0*/  @!PT LDS RZ, [RZ] ;  /* 0x00000000fffff984 */ /* 0x000fe20000000800 */
[----:B------:R-:W-:Y:S01]  /*bc00*/  @!PT LDS RZ, [RZ] ;  /* 0x00000000fffff984 */ /* 0x000fe20000000800 */
[----:B------:R-:W-:Y:S01]  /*bc10*/  @!PT LDS RZ, [RZ] ;  /* 0x00000000fffff984 */ /* 0x000fe20000000800 */
[----:B------:R1:W-:Y:S04]  /*bc20*/  LDGSTS.E.BYPASS.LTC128B.128 [R179+0x800], desc[UR6][R2.64] ;  /* 0x0080000002b37fae */ /* 0x0003e8000b901d46 */
.L_x_6158:
[----:B------:R-:W-:Y:S05]  /*bc30*/  BSYNC B0 ;  /* 0x0000000000007941 */ /* 0x000fea0003800000 */
.L_x_6157:
        /* <DEDUP_REMOVED lines=16> */
.L_x_6160:
[----:B------:R-:W-:Y:S05]  /*bd40*/  BSYNC B0 ;  /* 0x0000000000007941 */ /* 0x000fea0003800000 */
.L_x_6159:
[----:B------:R-:W-:Y:S05]  /*bd50*/  @P3 BRA `(.L_x_6138) ;  /* 0x0000000000443947 */ /* 0x000fea0003800000 */
[----:B------:R-:W-:Y:S02]  /*bd60*/  ULDC UR5, c[0x0][0x2d0] ;  /* 0x0000b40000057ab9 */ /* 0x000fe40000000800 */
[----:B------:R-:W-:-:S13]  /*bd70*/  ISETP.GE.AND P0, PT, R100, UR5, PT ;  /* 0x0000000564007c0c */ /* 0x000fda000bf06270 */
[----:B------:R1:W-:Y:S01]  /*bd80*/  @P0 STS.128 [R179+0x1800], RZ ;  /* 0x001800ffb3000388 */ /* 0x0003e20000000c00 */
[----:B------:R-:W-:Y:S05]  /*bd90*/  @P0 BRA `(.L_x_6138) ;  /* 0x0000000000340947 */ /* 0x000fea0003800000 */
[----:B-1----:R-:W1:Y:S01]  /*bda0*/  LDC.64 R2, c[0x0][0x240] ;  /* 0x00009000ff027b82 */ /* 0x002e620000000a00 */
[----:B------:R-:W-:Y:S01]  /*bdb0*/  MOV R4, R124 ;  /* 0x0000007c00047202 */ /* 0x000fe20000000f00 */
[----:B------:R-:W-:Y:S01]  /*bdc0*/  ULDC.64 UR8, c[0x0][0x210] ;  /* 0x0000840000087ab9 */ /* 0x000fe20000000a00 */
[----:B------:R-:W-:-:S03]  /*bdd0*/  MOV R5, R127 ;  /* 0x0000007f00057202 */ /* 0x000fc60000000f00 */
[----:B-1----:R-:W-:-:S04]  /*bde0*/  IMAD.WIDE.U32 R4, R2, 0x30, R4 ;  /* 0x0000003002047825 */ /* 0x002fc800078e0004 */
        /* <DEDUP_REMOVED lines=8> */
.L_x_6138:
[----:B------:R-:W-:Y:S05]  /*be70*/  BSYNC B2 ;  /* 0x0000000000027941 */ /* 0x000fea0003800000 */
.L_x_6123:
[----:B------:R-:W-:Y:S01]  /*be80*/  VIADD R184, R48, 0xffffffff ;  /* 0xffffffff30b87836 */ /* 0x000fe20000000000 */
[----:B------:R-:W-:Y:S01]  /*be90*/  ULDC.64 UR12, c[0x0][0x218] ;  /* 0x00008600000c7ab9 */ /* 0x000fe20000000a00 */
[----:B------:R-:W2:Y:S01]  /*bea0*/  S2R R4, SR_TID.X ;  /* 0x0000000000047919 */ /* 0x000ea20000002100 */
[----:B------:R-:W-:Y:S01]  /*beb0*/  LEA R182, P0, R118, UR12, 0x1 ;  /* 0x0000000c76b67c11 */ /* 0x000fe2000f8008ff */
[----:B-1----:R-:W-:Y:S01]  /*bec0*/  IMAD.SHL.U32 R2, R184, 0x80, RZ ;  /* 0x00000080b8027824 */ /* 0x002fe200078e00ff */
[----:B------:R-:W-:Y:S01]  /*bed0*/  BSSY B0, `(.L_x_6161) ;  /* 0x0000015000007945 */ /* 0x000fe20003800000 */
[----:B--234-:R-:W-:Y:S01]  /*bee0*/  VIADD R14, R122, 0x40 ;  /* 0x000000407a0e7836 */ /* 0x01cfe20000000000 */
        /* <DEDUP_REMOVED lines=19> */
.L_x_6162:
[----:B------:R-:W-:Y:S05]  /*c020*/  BSYNC B0 ;  /* 0x0000000000007941 */ /* 0x000fea0003800000 */
.L_x_6161:
        /* <DEDUP_REMOVED lines=14> */
.L_x_6164:
[----:B------:R-:W-:Y:S05]  /*c110*/  BSYNC B0 ;  /* 0x0000000000007941 */ /* 0x000fea0003800000 */
.L_x_6163:
        /* <DEDUP_REMOVED lines=8> */
[----:B----4-:R-:W4:Y:S02]  /*c1a0*/  LDC.64 R8, c[0x0][0x248] ;  /* 0x00009200ff087b82 */ /* 0x010f240000000a00 */
[----:B----4-:R-:W-:-:S04]  /*c1b0*/  LEA R16, P0, R8, R182, 0x6 ;  /* 0x000000b608107211 */ /* 0x010fc800078030ff */
[----:B------:R-:W-:-:S05]  /*c1c0*/  LEA.HI.X R17, R8, R183, R9, 0x6, P0 ;  /* 0x000000b708117211 */ /* 0x000fca00000f3409 */
[----:B------:R-:W-:Y:S01]  /*c1d0*/  @!PT LDS RZ, [RZ] ;  /* 0x00000000fffff984 */ /* 0x000fe20000000800 */
[----:B------:R-:W-:Y:S01]  /*c1e0*/  @!PT LDS RZ, [RZ] ;  /* 0x00000000fffff984 */ /* 0x000fe20000000800 */
[----:B------:R-:W-:Y:S01]  /*c1f0*/  @!PT LDS RZ, [RZ] ;  /* 0x00000000fffff984 */ /* 0x000fe20000000800 */
[----:B------:R4:W-:Y:S04]  /*c200*/  LDGSTS.E.BYPASS.LTC128B.128 [R179+0x3000], desc[UR6][R16.64] ;  /* 0x0300000010b37fae */ /* 0x0009e8000b901d46 */
.L_x_6166:
[----:B------:R-:W-:Y:S05]  /*c210*/  BSYNC B0 ;  /* 0x0000000000007941 */ /* 0x000fea0003800000 */
.L_x_6165:
[----:B------:R-:W-:Y:S04]  /*c220*/  BSSY B0, `(.L_x_6167) ;  /* 0x000000e000007945 */ /* 0x000fe80003800000 */
[----:B------:R-:W-:Y:S05]  /*c230*/  @P3 BRA `(.L_x_6168) ;  /* 0x0000000000303947 */ /* 0x000fea0003800000 */
[----:B------:R-:W-:Y:S02]  /*c240*/  ULDC UR5, c[0x0][0x2d0] ;  /* 0x0000b40000057ab9 */ /* 0x000fe40000000800 */
[----:B------:R-:W-:-:S13]  /*c250*/  ISETP.GE.AND P0, PT, R100, UR5, PT ;  /* 0x0000000564007c0c */ /* 0x000fda000bf06270 */
[----:B------:R1:W-:Y:S01]  /*c260*/  @P0 STS.128 [R179+0x3800], RZ ;  /* 0x003800ffb3000388 */ /* 0x0003e20000000c00 */
[----:B------:R-:W-:Y:S05]  /*c270*/  @P0 BRA `(.L_x_6168) ;  /* 0x0000000000200947 */ /* 0x000fea0003800000 */
[----:B----4-:R-:W4:Y:S02]  /*c280*/  LDC.64 R8, c[0x0][0x248] ;  /* 0x00009200ff087b82 */ /* 0x010f240000000a00 */
[----:B----4-:R-:W-:-:S04]  /*c290*/  IMAD.WIDE.U32 R16, R8, 0x60, R182 ;  /* 0x0000006008107825 */ /* 0x010fc800078e00b6 */
[----:B------:R-:W-:-:S05]  /*c2a0*/  IMAD R9, R9, 0x60, RZ ;  /* 0x0000006009097824 */ /* 0x000fca00078e02ff */
[----:B------:R-:W-:-:S05]  /*c2b0*/  IADD3 R17, R9, R17, RZ ;  /* 0x0000001109117210 */ /* 0x000fca0007ffe0ff */
[----:B------:R-:W-:Y:S01]  /*c2c0*/  @!PT LDS RZ, [RZ] ;  /* 0x00000000fffff984 */ /* 0x000fe20000000800 */
[----:B------:R-:W-:Y:S01]  /*c2d0*/  @!PT LDS RZ, [RZ] ;  /* 0x00000000fffff984 */ /* 0x000fe20000000800 */
[----:B------:R-:W-:Y:S01]  /*c2e0*/  @!PT LDS RZ, [RZ] ;  /* 0x00000000fffff984 */ /* 0x000fe20000000800 */
[----:B------:R4:W-:Y:S02]  /*c2f0*/  LDGSTS.E.BYPASS.LTC128B.128 [R179+0x3800], desc[UR6][R16.64] ;  /* 0x0380000010b37fae */ /* 0x0009e4000b901d46 */
.L_x_6168:
[----:B------:R-:W-:Y:S05]  /*c300*/  BSYNC B0 ;  /* 0x0000000000007941 */ /* 0x000fea0003800000 */
.L_x_6167:
[----:B------:R-:W-:Y:S04]  /*c310*/  BSSY B0, `(.L_x_6169) ;  /* 0x000000d000007945 */ /* 0x000fe80003800000 */
        /* <DEDUP_REMOVED lines=12> */
.L_x_6170:
[----:B------:R-:W-:Y:S05]  /*c3e0*/  BSYNC B0 ;  /* 0x0000000000007941 */ /* 0x000fea0003800000 */
.L_x_6169:
        /* <DEDUP_REMOVED lines=14> */
.L_x_6172:
[----:B------:R-:W-:Y:S05]  /*c4d0*/  BSYNC B0 ;  /* 0x0000000000007941 */ /* 0x000fea0003800000 */
.L_x_6171:
        /* <DEDUP_REMOVED lines=14> */
.L_x_6174:
[----:B------:R-:W-:Y:S05]  /*c5c0*/  BSYNC B0 ;  /* 0x0000000000007941 */ /* 0x000fea0003800000 */
.L_x_6173:
        /* <DEDUP_REMOVED lines=14> */
.L_x_6176:
[----:B------:R-:W-:Y:S05]  /*c6b0*/  BSYNC B0 ;  /* 0x0000000000007941 */ /* 0x000fea0003800000 */
.L_x_6175:
[----:B------:R-:W0:Y:S01]  /*c6c0*/  LDGDEPBAR ;  /* 0x00000000000079af */ /* 0x000e220000000000 */
[----:B------:R-:W-:Y:S01]  /*c6d0*/  ISETP.GE.AND P0, PT, R122, R5, PT ;  /* 0x000000057a00720c */ /* 0x000fe20003f06270 */
[----:B------:R-:W-:Y:S01]  /*c6e0*/  ULDC.64 UR10, c[0x0][0x220] ;  /* 0x00008800000a7ab9 */ /* 0x000fe20000000a00 */
[----:B----4-:R-:W-:Y:S01]  /*c6f0*/  LOP3.LUT R8, R11, 0xfffffffe, RZ, 0xc0, !PT ;  /* 0xfffffffe0b087812 */ /* 0x010fe200078ec0ff */
        /* <DEDUP_REMOVED lines=26> */
.L_x_6178:
[----:B------:R-:W-:Y:S05]  /*c8a0*/  BSYNC B0 ;  /* 0x0000000000007941 */ /* 0x000fea0003800000 */
.L_x_6177:
        /* <DEDUP_REMOVED lines=32> */
.L_x_6180:
[----:B------:R-:W-:Y:S05]  /*cab0*/  BSYNC B0 ;  /* 0x0000000000007941 */ /* 0x000fea0003800000 */
.L_x_6179:
        /* <DEDUP_REMOVED lines=19> */
.L_x_6182:
[----:B------:R-:W-:Y:S05]  /*cbf0*/  BSYNC B0 ;  /* 0x0000000000007941 */ /* 0x000fea0003800000 */
.L_x_6181:
        /* <DEDUP_REMOVED lines=15> */
.L_x_6184:
[----:B------:R-:W-:Y:S05]  /*ccf0*/  BSYNC B0 ;  /* 0x0000000000007941 */ /* 0x000fea0003800000 */
.L_x_6183:
        /* <DEDUP_REMOVED lines=14> */
.L_x_6186:
[----:B------:R-:W-:Y:S05]  /*cde0*/  BSYNC B0 ;  /* 0x0000000000007941 */ /* 0x000fea0003800000 */
.L_x_6185:
        /* <DEDUP_REMOVED lines=16> */
.L_x_6188:
[----:B------:R-:W-:Y:S05]  /*cef0*/  BSYNC B0 ;  /* 0x0000000000007941 */ /* 0x000fea0003800000 */
.L_x_6187:
        /* <DEDUP_REMOVED lines=15> */
.L_x_6190:
[----:B------:R-:W-:Y:S05]  /*cff0*/  BSYNC B0 ;  /* 0x0000000000007941 */ /* 0x000fea0003800000 */
.L_x_6189:
        /* <DEDUP_REMOVED lines=15> */
.L_x_6192:
[----:B------:R-:W-:Y:S05]  /*d0f0*/  BSYNC B0 ;  /* 0x0000000000007941 */ /* 0x000fea0003800000 */
.L_x_6191:
        /* <DEDUP_REMOVED lines=8> */
[C---:B------:R-:W-:Y:S01]  /*d180*/  VIADD R6, R169.reuse, 0x2000 ;  /* 0x00002000a9067836 */ /* 0x040fe20000000000 */
[----:B------:R-:W-:Y:S01]  /*d190*/  SEL R0, R0, 0xffffffe0, !P1 ;  /* 0xffffffe000007807 */ /* 0x000fe20004800000 */
[C---:B------:R-:W-:Y:S01]  /*d1a0*/  VIADD R166, R169.reuse, 0x2040 ;  /* 0x00002040a9a67836 */ /* 0x040fe20000000000 */
[----:B------:R-:W-:Y:S01]  /*d1b0*/  LOP3.LUT P0, RZ, R50, 0x4, RZ, 0xc0, !PT ;  /* 0x0000000432ff7812 */ /* 0x000fe2000780c0ff */
[----:B------:R-:W-:Y:S01]  /*d1c0*/  IMAD.IADD R168, R170, 0x1, R3 ;  /* 0x00000001aaa87824 */ /* 0x000fe200078e0203 */
[----:B------:R-:W2:Y:S01]  /*d1d0*/  LDSM.16.M88.4 R28, [R169+0x2800] ;  /* 0x00280000a91c783b */ /* 0x000ea20000000200 */
[----:B------:R-:W-:Y:S01]  /*d1e0*/  IMAD.IADD R163, R169, 0x1, R0 ;  /* 0x00000001a9a37824 */ /* 0x000fe200078e0200 */
[----:B------:R-:W-:Y:S01]  /*d1f0*/  SEL R5, R5, 0xffffffc0, !P0 ;  /* 0xffffffc005057807 */ /* 0x000fe20004000000 */
[----:B------:R-:W-:Y:S01]  /*d200*/  @P2 VIADD R166, R6, 0xffffffc0 ;  /* 0xffffffc006a62836 */ /* 0x000fe20000000000 */
[----:B-1----:R-:W-:Y:S01]  /*d210*/  LDSM.16.M88.4 R8, [R168] ;  /* 0x00000000a808783b */ /* 0x002fe20000000200 */
[----:B------:R-:W-:-:S02]  /*d220*/  LOP3.LUT R178, R178, 0xfffffffe, RZ, 0xc0, !PT ;  /* 0xfffffffeb2b27812 */ /* 0x000fc400078ec0ff */
[----:B------:R-:W-:Y:S01]  /*d230*/  IMAD.IADD R167, R170, 0x1, R5 ;  /* 0x00000001aaa77824 */ /* 0x000fe200078e0205 */
[----:B------:R-:W1:Y:S01]  /*d240*/  LDSM.16.M88.4 R44, [R163+0x2000] ;  /* 0x00200000a32c783b */ /* 0x000e620000000200 */
[----:B------:R-:W-:Y:S02]  /*d250*/  IMAD.IADD R102, R0, 0x1, R166 ;  /* 0x0000000100667824 */ /* 0x000fe400078e02a6 */
[----:B------:R-:W-:Y:S01]  /*d260*/  IMAD.IADD R165, R3, 0x1, R167 ;  /* 0x0000000103a57824 */ /* 0x000fe200078e02a7 */
[----:B------:R-:W-:Y:S01]  /*d270*/  LDSM.16.M88.4 R12, [R167] ;  /* 0x00000000a70c783b */ /* 0x000fe20000000200 */
[C---:B------:R-:W-:Y:S02]  /*d280*/  VIADD R159, R166.reuse, 0x800 ;  /* 0x00000800a69f7836 */ /* 0x040fe40000000000 */
[C---:B------:R-:W-:Y:S01]  /*d290*/  VIADD R158, R166.reuse, 0x1000 ;  /* 0x00001000a69e7836 */ /* 0x040fe20000000000 */
[----:B------:R-:W-:Y:S01]  /*d2a0*/  LDSM.16.M88.4 R36, [R166] ;  /* 0x00000000a624783b */ /* 0x000fe20000000200 */
[----:B------:R-:W-:-:S02]  /*d2b0*/  VIADD R157, R166, 0x1800 ;  /* 0x00001800a69d7836 */ /* 0x000fc40000000000 */
[C---:B------:R-:W-:Y:S01]  /*d2c0*/  VIADD R156, R166.reuse, 0x2000 ;  /* 0x00002000a69c7836 */ /* 0x040fe20000000000 */
[----:B------:R-:W3:Y:S01]  /*d2d0*/  LDSM.16.M88.4 R56, [R163+0x2800] ;  /* 0x00280000a338783b */ /* 0x000ee20000000200 */
[C---:B------:R-:W-:Y:S02]  /*d2e0*/  VIADD R107, R166.reuse, 0x2800 ;  /* 0x00002800a66b7836 */ /* 0x040fe40000000000 */
[C---:B------:R-:W-:Y:S01]  /*d2f0*/  VIADD R106, R166.reuse, 0x3000 ;  /* 0x00003000a66a7836 */ /* 0x040fe20000000000 */
[----:B------:R-:W4:Y:S01]  /*d300*/  LDSM.16.M88.4 R52, [R169+0x3000] ;  /* 0x00300000a934783b */ /* 0x000f220000000200 */
[----:B------:R-:W-:-:S03]  /*d310*/  VIADD R104, R166, 0x3800 ;  /* 0x00003800a6687836 */ /* 0x000fc60000000000 */
[----:B------:R-:W-:Y:S01]  /*d320*/  LDSM.16.M88.4 R16, [R165] ;  /* 0x00000000a510783b */ /* 0x000fe20000000200 */
[C---:B-----5:R-:W-:Y:S03]  /*d330*/  HMMA.16816.F32 R32, R20.reuse, R60, RZ ;  /* 0x0000003c1420723c */ /* 0x060fe600000018ff */
[----:B------:R-:W5:Y:S04]  /*d340*/  LDSM.16.M88.4 R40, [R102] ;  /* 0x000000006628783b */ /* 0x000f680000000200 */
[----:B------:R-:W5:Y:S01]  /*d350*/  LDSM.16.M88.4 R72, [R163+0x3000] ;  /* 0x00300000a348783b */ /* 0x000f620000000200 */
[C---:B------:R-:W-:Y:S03]  /*d360*/  HMMA.16816.F32 R60, R20.reuse, R62, RZ ;  /* 0x0000003e143c723c */ /* 0x040fe600000018ff */
[----:B------:R-:W-:Y:S03]  /*d370*/  LDSM.16.M88.4 R68, [R102+0x800] ;  /* 0x000800006644783b */ /* 0x000fe60000000200 */
[C---:B--2---:R-:W-:Y:S01]  /*d380*/  HMMA.16816.F32 R24, R20.reuse, R28, RZ ;  /* 0x0000001c1418723c */ /* 0x044fe200000018ff */
[----:B------:R-:W-:Y:S04]  /*d390*/  LDSM.16.M88.4 R64, [R169+0x3800] ;  /* 0x00380000a940783b */ /* 0x000fe80000000200 */
[----:B------:R-:W0:Y:S01]  /*d3a0*/  LDGDEPBAR ;  /* 0x00000000000079af */ /* 0x000e220000000000 */
        /* <DEDUP_REMOVED lines=9> */
[C---:B----4-:R-:W-:Y:S06]  /*d440*/  HMMA.16816.F32 R36, R20.reuse, R52, RZ ;  /* 0x000000341424723c */ /* 0x050fec00000018ff */
[----:B------:R-:W-:Y:S06]  /*d450*/  HMMA.16816.F32 R52, R20, R54, RZ ;  /* 0x000000361434723c */ /* 0x000fec00000018ff */
[C---:B-----5:R-:W-:Y:S06]  /*d460*/  HMMA.16816.F32 R32, R16.reuse, R40, R32 ;  /* 0x000000281020723c */ /* 0x060fec0000001820 */
[----:B------:R-:W-:Y:S01]  /*d470*/  HMMA.16816.F32 R60, R16, R42, R60 ;  /* 0x0000002a103c723c */ /* 0x000fe2000000183c */
[----:B------:R-:W2:Y:S05]  /*d480*/  LDSM.16.M88.4 R40, [R166+0x1000] ;  /* 0x00100000a628783b */ /* 0x000eaa0000000200 */
[----:B------:R-:W-:Y:S06]  /*d490*/  HMMA.16816.F32 R36, R8, R72, R36 ;  /* 0x000000480824723c */ /* 0x000fec0000001824 */
[C---:B-1----:R-:W-:Y:S06]  /*d4a0*/  HMMA.16816.F32 R28, R12.reuse, R46, R28 ;  /* 0x0000002e0c1c723c */ /* 0x042fec000000181c */
[----:B------:R-:W-:Y:S01]  /*d4b0*/  FMUL.FTZ R33, R33, UR15 ;  /* 0x0000000f21217c20 */ /* 0x000fe20008410000 */
[----:B------:R-:W-:Y:S01]  /*d4c0*/  HMMA.16816.F32 R24, R12, R44, R24 ;  /* 0x0000002c0c18723c */ /* 0x000fe20000001818 */
[----:B------:R-:W-:Y:S01]  /*d4d0*/  FMUL.FTZ R0, R32, UR15 ;  /* 0x0000000f20007c20 */ /* 0x000fe20008410000 */
[----:B------:R-:W-:Y:S01]  /*d4e0*/  FMUL.FTZ R6, R34, UR15 ;  /* 0x0000000f22067c20 */ /* 0x000fe20008410000 */
[----:B------:R1:W3:Y:S01]  /*d4f0*/  MUFU.TANH R50, R33 ;  /* 0x0000002100327308 */ /* 0x0002e20000002400 */
[----:B------:R-:W-:Y:S01]  /*d500*/  FMUL.FTZ R72, R35, UR15 ;  /* 0x0000000f23487c20 */ /* 0x000fe20008410000 */
[----:B------:R-:W-:Y:S01]  /*d510*/  FMUL.FTZ R60, R60, UR15 ;  /* 0x0000000f3c3c7c20 */ /* 0x000fe20008410000 */
[----:B------:R-:W-:Y:S01]  /*d520*/  HMMA.16816.F32 R52, R8, R74, R52 ;  /* 0x0000004a0834723c */ /* 0x000fe20000001834 */
[----:B------:R-:W-:-:S04]  /*d530*/  FMUL.FTZ R73, R61, UR15 ;  /* 0x0000000f3d497c20 */ /* 0x000fc80008410000 */
[----:B------:R4:W-:Y:S01]  /*d540*/  MUFU.TANH R79, R60 ;  /* 0x0000003c004f7308 */ /* 0x0009e20000002400 */
[----:B------:R-:W-:Y:S01]  /*d550*/  HMMA.16816.F32 R44, R20, R64, RZ ;  /* 0x00000040142c723c */ /* 0x000fe200000018ff */
[----:B------:R-:W-:Y:S01]  /*d560*/  FMUL.FTZ R74, R62, UR15 ;  /* 0x0000000f3e4a7c20 */ /* 0x000fe20008410000 */
[----:B------:R-:W-:-:S04]  /*d570*/  FMUL.FTZ R75, R63, UR15 ;  /* 0x0000000f3f4b7c20 */ /* 0x000fc80008410000 */
[----:B------:R-:W-:Y:S01]  /*d580*/  HMMA.16816.F32 R28, R16, R70, R28 ;  /* 0x00000046101c723c */ /* 0x000fe2000000181c */
[----:B------:R-:W5:Y:S01]  /*d590*/  MUFU.TANH R72, R72 ;  /* 0x0000004800487308 */ /* 0x000f620000002400 */
[----:B-1----:R-:W1:Y:S04]  /*d5a0*/  LDSM.16.M88.4 R32, [R102+0x1000] ;  /* 0x001000006620783b */ /* 0x002e680000000200 */
[----:B--2---:R-:W-:Y:S03]  /*d5b0*/  HMMA.16816.F32 R36, R12, R40, R36 ;  /* 0x000000280c24723c */ /* 0x004fe60000001824 */
[----:B------:R-:W2:Y:S01]  /*d5c0*/  MUFU.TANH R74, R74 ;  /* 0x0000004a004a7308 */ /* 0x000ea20000002400 */
[----:B----4-:R-:W4:Y:S02]  /*d5d0*/  LDSM.16.M88.4 R60, [R166+0x1800] ;  /* 0x00180000a63c783b */ /* 0x010f240000000200 */
[----:B------:R-:W-:Y:S05]  /*d5e0*/  HMMA.16816.F32 R64, R20, R66, RZ ;  /* 0x000000421440723c */ /* 0x000fea00000018ff */
[----:B------:R-:W2:Y:S01]  /*d5f0*/  MUFU.TANH R75, R75 ;  /* 0x0000004b004b7308 */ /* 0x000ea20000002400 */
[----:B------:R-:W-:Y:S01]  /*d600*/  HMMA.16816.F32 R24, R16, R68, R24 ;  /* 0x000000441018723c */ /* 0x000fe20000001818 */
[----:B------:R-:W3:Y:S05]  /*d610*/  LDSM.16.M88.4 R68, [R169+0x4000] ;  /* 0x00400000a944783b */ /* 0x000eea0000000200 */
[----:B------:R-:W-:Y:S01]  /*d620*/  FMUL.FTZ R28, R28, UR15 ;  /* 0x0000000f1c1c7c20 */ /* 0x000fe20008410000 */
[----:B------:R-:W-:Y:S01]  /*d630*/  HMMA.16816.F32 R52, R12, R42, R52 ;  /* 0x0000002a0c34723c */ /* 0x000fe20000001834 */
[----:B------:R-:W-:Y:S01]  /*d640*/  FMUL.FTZ R82, R29, UR15 ;  /* 0x0000000f1d527c20 */ /* 0x000fe20008410000 */
[----:B------:R-:W-:Y:S01]  /*d650*/  FMUL.FTZ R86, R30, UR15 ;  /* 0x0000000f1e567c20 */ /* 0x000fe20008410000 */
[----:B------:R5:W-:Y:S01]  /*d660*/  MUFU.TANH R84, R28 ;  /* 0x0000001c00547308 */ /* 0x000be20000002400 */
[----:B------:R-:W-:Y:S01]  /*d670*/  FMUL.FTZ R87, R31, UR15 ;  /* 0x0000000f1f577c20 */ /* 0x000fe20008410000 */
[----:B------:R-:W-:Y:S01]  /*d680*/  LDSM.16.M88.4 R40, [R163+0x4000] ;  /* 0x00400000a328783b */ /* 0x000fe20000000200 */
[C---:B------:R-:W-:Y:S05]  /*d690*/  HMMA.16816.F32 R44, R8.reuse, R56, R44 ;  /* 0x00000038082c723c */ /* 0x040fea000000182c */
[----:B------:R-:W2:Y:S01]  /*d6a0*/  MUFU.TANH R73, R73 ;  /* 0x0000004900497308 */ /* 0x000ea20000002400 */
[----:B------:R-:W-:Y:S01]  /*d6b0*/  HMMA.16816.F32 R64, R8, R58, R64 ;  /* 0x0000003a0840723c */ /* 0x000fe20000001840 */
[----:B------:R-:W-:Y:S04]  /*d6c0*/  LDSM.16.M88.4 R56, [R166+0x2000] ;  /* 0x00200000a638783b */ /* 0x000fe80000000200 */
[----:B------:R-:W-:Y:S01]  /*d6d0*/  FMUL.FTZ R24, R24, UR15 ;  /* 0x0000000f18187c20 */ /* 0x000fe20008410000 */
[C---:B-1----:R-:W-:Y:S01]  /*d6e0*/  HMMA.16816.F32 R36, R16.reuse, R32, R36 ;  /* 0x000000201024723c */ /* 0x042fe20000001824 */
[----:B------:R-:W-:Y:S01]  /*d6f0*/  FMUL.FTZ R25, R25, UR15 ;  /* 0x0000000f19197c20 */ /* 0x000fe20008410000 */
[----:B-----5:R-:W1:Y:S01]  /*d700*/  LDSM.16.M88.4 R28, [R169+0x4800] ;  /* 0x00480000a91c783b */ /* 0x020e620000000200 */
[----:B------:R-:W5:Y:S01]  /*d710*/  MUFU.TANH R80, R24 ;  /* 0x0000001800507308 */ /* 0x000f620000002400 */
[----:B------:R-:W-:Y:S01]  /*d720*/  FMUL.FTZ R83, R26, UR15 ;  /* 0x0000000f1a537c20 */ /* 0x000fe20008410000 */
[----:B------:R-:W-:Y:S01]  /*d730*/  FMUL.FTZ R85, R27, UR15 ;  /* 0x0000000f1b557c20 */ /* 0x000fe20008410000 */
[----:B------:R-:W-:Y:S05]  /*d740*/  HMMA.16816.F32 R52, R16, R34, R52 ;  /* 0x000000221034723c */ /* 0x000fea0000001834 */
[----:B------:R2:W-:Y:S01]  /*d750*/  MUFU.TANH R81, R25 ;  /* 0x0000001900517308 */ /* 0x0005e20000002400 */
[----:B----4-:R-:W-:Y:S06]  /*d760*/  HMMA.16816.F32 R44, R12, R60, R44 ;  /* 0x0000003c0c2c723c */ /* 0x010fec000000182c */
[----:B---3--:R-:W-:Y:S01]  /*d770*/  HMMA.16816.F32 R32, R20, R68, RZ ;  /* 0x000000441420723c */ /* 0x008fe200000018ff */
[----:B------:R-:W3:Y:S05]  /*d780*/  MUFU.TANH R83, R83 ;  /* 0x0000005300537308 */ /* 0x000eea0000002400 */
[----:B------:R-:W-:Y:S01]  /*d790*/  FMUL.FTZ R36, R36, UR15 ;  /* 0x0000000f24247c20 */ /* 0x000fe20008410000 */
[----:B------:R-:W-:Y:S01]  /*d7a0*/  FMUL.FTZ R88, R37, UR15 ;  /* 0x0000000f25587c20 */ /* 0x000fe20008410000 */
[----:B------:R-:W-:Y:S01]  /*d7b0*/  FMUL.FTZ R205, R38, UR15 ;  /* 0x0000000f26cd7c20 */ /* 0x000fe20008410000 */
[----:B------:R-:W-:Y:S01]  /*d7c0*/  HMMA.16816.F32 R64, R12, R62, R64 ;  /* 0x0000003e0c40723c */ /* 0x000fe20000001840 */
[----:B--2---:R-:W2:Y:S01]  /*d7d0*/  LDSM.16.M88.4 R24, [R102+0x1800] ;  /* 0x001800006618783b */ /* 0x004ea20000000200 */
[----:B------:R4:W-:Y:S01]  /*d7e0*/  MUFU.TANH R209, R36 ;  /* 0x0000002400d17308 */ /* 0x0009e20000002400 */
[----:B------:R-:W-:Y:S01]  /*d7f0*/  FMUL.FTZ R203, R39, UR15 ;  /* 0x0000000f27cb7c20 */ /* 0x000fe20008410000 */
[----:B------:R-:W-:Y:S01]  /*d800*/  FMUL.FTZ R52, R52, UR15 ;  /* 0x0000000f34347c20 */ /* 0x000fe20008410000 */
[----:B------:R-:W-:Y:S01]  /*d810*/  FMUL.FTZ R53, R53, UR15 ;  /* 0x0000000f35357c20 */ /* 0x000fe20008410000 */
[----:B------:R-:W-:Y:S01]  /*d820*/  HMMA.16816.F32 R68, R20, R70, RZ ;  /* 0x000000461444723c */ /* 0x000fe200000018ff */
[----:B------:R-:W-:Y:S01]  /*d830*/  FMUL.FTZ R54, R54, UR15 ;  /* 0x0000000f36367c20 */ /* 0x000fe20008410000 */
[----:B------:R-:W-:-:S02]  /*d840*/  FMUL.FTZ R55, R55, UR15 ;  /* 0x0000000f37377c20 */ /* 0x000fc40008410000 */
[----:B------:R-:W-:Y:S02]  /*d850*/  MUFU.TANH R207, R52 ;  /* 0x0000003400cf7308 */ /* 0x000fe40000002400 */
[----:B-1----:R-:W-:Y:S06]  /*d860*/  HMMA.16816.F32 R60, R20, R28, RZ ;  /* 0x0000001c143c723c */ /* 0x002fec00000018ff */
[----:B------:R-:W-:Y:S01]  /*d870*/  MUFU.TANH R211, R53 ;  /* 0x0000003500d37308 */ /* 0x000fe20000002400 */
[----:B----4-:R-:W1:Y:S01]  /*d880*/  LDSM.16.M88.4 R36, [R163+0x4800] ;  /* 0x00480000a324783b */ /* 0x010e620000000200 */
[----:B------:R-:W-:Y:S06]  /*d890*/  HMMA.16816.F32 R32, R8, R40, R32 ;  /* 0x000000280820723c */ /* 0x000fec0000001820 */
[----:B------:R-:W-:Y:S01]  /*d8a0*/  MUFU.TANH R111, R54 ;  /* 0x00000036006f7308 */ /* 0x000fe20000002400 */
[----:B------:R-:W-:Y:S06]  /*d8b0*/  HMMA.16816.F32 R28, R20, R30, RZ ;  /* 0x0000001e141c723c */ /* 0x000fec00000018ff */
[----:B------:R-:W-:Y:S01]  /*d8c0*/  HMMA.16816.F32 R68, R8, R42, R68 ;  /* 0x0000002a0844723c */ /* 0x000fe20000001844 */
[----:B------:R-:W4:Y:S01]  /*d8d0*/  LDSM.16.M88.4 R40, [R102+0x2000] ;  /* 0x002000006628783b */ /* 0x000f220000000200 */
[----:B------:R5:W-:Y:S04]  /*d8e0*/  MUFU.TANH R201, R55 ;  /* 0x0000003700c97308 */ /* 0x000be80000002400 */
[C---:B--2---:R-:W-:Y:S04]  /*d8f0*/  HMMA.16816.F32 R44, R16.reuse, R24, R44 ;  /* 0x00000018102c723c */ /* 0x044fe8000000182c */
[----:B------:R-:W2:Y:S02]  /*d900*/  MUFU.TANH R85, R85 ;  /* 0x0000005500557308 */ /* 0x000ea40000002400 */
[----:B------:R-:W-:Y:S01]  /*d910*/  HMMA.16816.F32 R64, R16, R26, R64 ;  /* 0x0000001a1040723c */ /* 0x000fe20000001840 */
[----:B------:R-:W3:Y:S05]  /*d920*/  LDSM.16.M88.4 R24, [R166+0x2800] ;  /* 0x00280000a618783b */ /* 0x000eea0000000200 */
[----:B------:R-:W-:Y:S01]  /*d930*/  MUFU.TANH R82, R82 ;  /* 0x0000005200527308 */ /* 0x000fe20000002400 */
[----:B-----5:R-:W5:Y:S01]  /*d940*/  LDSM.16.M88.4 R52, [R169+0x5000] ;  /* 0x00500000a934783b */ /* 0x020f620000000200 */
[----:B------:R-:W-:Y:S06]  /*d950*/  HMMA.16816.F32 R32, R12, R56, R32 ;  /* 0x000000380c20723c */ /* 0x000fec0000001820 */
[----:B-1----:R-:W-:Y:S01]  /*d960*/  HMMA.16816.F32 R60, R8, R36, R60 ;  /* 0x00000024083c723c */ /* 0x002fe2000000183c */
[----:B------:R-:W1:Y:S03]  /*d970*/  MUFU.TANH R86, R86 ;  /* 0x0000005600567308 */ /* 0x000e660000002400 */
[----:B------:R-:W-:-:S02]  /*d980*/  FMUL.FTZ R44, R44, UR15 ;  /* 0x0000000f2c2c7c20 */ /* 0x000fc40008410000 */
[----:B------:R-:W-:Y:S01]  /*d990*/  HMMA.16816.F32 R28, R8, R38, R28 ;  /* 0x00000026081c723c */ /* 0x000fe2000000181c */
[----:B------:R-:W2:Y:S01]  /*d9a0*/  LDSM.16.M88.4 R36, [R102+0x2800] ;  /* 0x002800006624783b */ /* 0x000ea20000000200 */
[----:B------:R-:W-:Y:S01]  /*d9b0*/  FMUL.FTZ R193, R45, UR15 ;  /* 0x0000000f2dc17c20 */ /* 0x000fe20008410000 */
[----:B------:R4:W-:Y:S01]  /*d9c0*/  MUFU.TANH R123, R44 ;  /* 0x0000002c007b7308 */ /* 0x0009e20000002400 */
[----:B------:R-:W-:Y:S01]  /*d9d0*/  FMUL.FTZ R191, R46, UR15 ;  /* 0x0000000f2ebf7c20 */ /* 0x000fe20008410000 */
[----:B------:R-:W-:Y:S01]  /*d9e0*/  FMUL.FTZ R125, R47, UR15 ;  /* 0x0000000f2f7d7c20 */ /* 0x000fe20008410000 */
[----:B------:R-:W-:Y:S01]  /*d9f0*/  HMMA.16816.F32 R68, R12, R58, R68 ;  /* 0x0000003a0c44723c */ /* 0x000fe20000001844 */
[----:B------:R-:W-:Y:S01]  /*da00*/  LDSM.16.M88.4 R56, [R163+0x5000] ;  /* 0x00500000a338783b */ /* 0x000fe20000000200 */
[----:B------:R-:W-:Y:S01]  /*da10*/  FMUL.FTZ R64, R64, UR15 ;  /* 0x0000000f40407c20 */ /* 0x000fe20008410000 */
[----:B------:R-:W-:Y:S01]  /*da20*/  FMUL.FTZ R65, R65, UR15 ;  /* 0x0000000f41417c20 */ /* 0x000fe20008410000 */
[----:B------:R-:W-:Y:S01]  /*da30*/  FMUL.FTZ R66, R66, UR15 ;  /* 0x0000000f42427c20 */ /* 0x000fe20008410000 */
[----:B------:R-:W-:Y:S01]  /*da40*/  FMUL.FTZ R67, R67, UR15 ;  /* 0x0000000f43437c20 */ /* 0x000fe20008410000 */
[----:B------:R-:W-:Y:S01]  /*da50*/  MUFU.TANH R199, R64 ;  /* 0x0000004000c77308 */ /* 0x000fe20000002400 */
[----:B----4-:R-:W-:Y:S01]  /*da60*/  HMMA.16816.F32 R44, R16, R40, R32 ;  /* 0x00000028102c723c */ /* 0x010fe20000001820 */
[----:B------:R-:W4:Y:S06]  /*da70*/  LDSM.16.M88.4 R32, [R169+0x5800] ;  /* 0x00580000a920783b */ /* 0x000f2c0000000200 */
[----:B------:R-:W-:Y:S01]  /*da80*/  MUFU.TANH R197, R65 ;  /* 0x0000004100c57308 */ /* 0x000fe20000002400 */
[----:B---3--:R-:W-:Y:S07]  /*da90*/  HMMA.16816.F32 R60, R12, R24, R60 ;  /* 0x000000180c3c723c */ /* 0x008fee000000183c */
[----:B------:R-:W-:Y:S02]  /*daa0*/  MUFU.TANH R195, R66 ;  /* 0x0000004200c37308 */ /* 0x000fe40000002400 */
[----:B------:R-:W-:Y:S01]  /*dab0*/  HMMA.16816.F32 R68, R16, R42, R68 ;  /* 0x0000002a1044723c */ /* 0x000fe20000001844 */
[----:B------:R-:W-:-:S05]  /*dac0*/  LOP3.LUT R25, R78, 0xffffffe0, RZ, 0xc0, !PT ;  /* 0xffffffe04e197812 */ /* 0x000fca00078ec0ff */
[----:B------:R-:W-:Y:S01]  /*dad0*/  IMAD.IADD R25, R4, 0x1, -R25 ;  /* 0x0000000104197824 */ /* 0x000fe200078e0a19 */
[C---:B-----5:R-:W-:Y:S01]  /*dae0*/  HMMA.16816.F32 R40, R20.reuse, R52, RZ ;  /* 0x000000341428723c */ /* 0x060fe200000018ff */
[----:B------:R4:W-:Y:S03]  /*daf0*/  MUFU.TANH R189, R67 ;  /* 0x0000004300bd7308 */ /* 0x0009e60000002400 */
[----:B------:R-:W-:Y:S01]  /*db00*/  SHF.R.S32.HI R24, RZ, 0x1f, R25 ;  /* 0x0000001fff187819 */ /* 0x000fe20000011419 */
[----:B------:R-:W-:Y:S01]  /*db10*/  FMUL.FTZ R44, R44, UR15 ;  /* 0x0000000f2c2c7c20 */ /* 0x000fe20008410000 */
[----:B------:R-:W-:Y:S01]  /*db20*/  HMMA.16816.F32 R52, R20, R54, RZ ;  /* 0x000000361434723c */ /* 0x000fe200000018ff */
[----:B------:R-:W-:Y:S01]  /*db30*/  FMUL.FTZ R45, R45, UR15 ;  /* 0x0000000f2d2d7c20 */ /* 0x000fe20008410000 */
[----:B------:R-:W-:Y:S01]  /*db40*/  LEA.HI R185, R24, R25, RZ, 0x2 ;  /* 0x0000001918b97211 */ /* 0x000fe200078f10ff */
[----:B------:R-:W-:-:S02]  /*db50*/  IMAD R24, R7, 0x4, R77 ;  /* 0x0000000407187824 */ /* 0x000fc400078e024d */
[----:B------:R-:W-:Y:S01]  /*db60*/  FMUL.FTZ R46, R46, UR15 ;  /* 0x0000000f2e2e7c20 */ /* 0x000fe20008410000 */
[----:B------:R-:W-:Y:S01]  /*db70*/  IMAD.SHL.U32 R7, R4, 0x2, RZ ;  /* 0x0000000204077824 */ /* 0x000fe200078e00ff */
[----:B------:R-:W-:Y:S01]  /*db80*/  SHF.R.S32.HI R185, RZ, 0x2, R185 ;  /* 0x00000002ffb97819 */ /* 0x000fe200000114b9 */
[----:B--2---:R-:W-:Y:S01]  /*db90*/  HMMA.16816.F32 R60, R16, R36, R60 ;  /* 0x00000024103c723c */ /* 0x004fe2000000183c */
[----:B------:R-:W-:Y:S01]  /*dba0*/  LOP3.LUT R4, R51, R76, RZ, 0xfc, !PT ;  /* 0x0000004c33047212 */ /* 0x000fe200078efcff */
[----:B------:R-:W-:Y:S01]  /*dbb0*/  FMUL.FTZ R47, R47, UR15 ;  /* 0x0000000f2f2f7c20 */ /* 0x000fe20008410000 */
[----:B------:R-:W-:Y:S01]  /*dbc0*/  LOP3.LUT R7, R7, 0x6, RZ, 0xc0, !PT ;  /* 0x0000000607077812 */ /* 0x000fe200078ec0ff */
[----:B------:R-:W-:Y:S02]  /*dbd0*/  IMAD.U32 R25, R24, 0x10, R185 ;  /* 0x0000001018197824 */ /* 0x000fe400078e00b9 */
[----:B------:R-:W-:Y:S01]  /*dbe0*/  FMUL.FTZ R69, R69, UR15 ;  /* 0x0000000f45457c20 */ /* 0x000fe20008410000 */
[----:B------:R-:W-:Y:S01]  /*dbf0*/  HMMA.16816.F32 R28, R12, R26, R28 ;  /* 0x0000001a0c1c723c */ /* 0x000fe2000000181c */
[----:B------:R-:W-:Y:S01]  /*dc00*/  FMUL.FTZ R71, R71, UR15 ;  /* 0x0000000f47477c20 */ /* 0x000fe20008410000 */
[----:B------:R-:W-:Y:S01]  /*dc10*/  IMAD.IADD R76, R2, 0x1, R7 ;  /* 0x00000001024c7824 */ /* 0x000fe200078e0207 */
[----:B------:R-:W-:Y:S01]  /*dc20*/  IADD3 R24, -R176, 0x1, R25 ;  /* 0x00000001b0187810 */ /* 0x000fe20007ffe119 */
[----:B------:R2:W-:Y:S01]  /*dc30*/  MUFU.TANH R155, R69 ;  /* 0x00000045009b7308 */ /* 0x0005e20000002400 */
[----:B------:R-:W-:Y:S01]  /*dc40*/  FMUL.FTZ R70, R70, UR15 ;  /* 0x0000000f46467c20 */ /* 0x000fe20008410000 */
[----:B------:R-:W-:Y:S01]  /*dc50*/  VIADD R36, R76, 0x10 ;  /* 0x000000104c247836 */ /* 0x000fe20000000000 */
[----:B------:R-:W-:Y:S01]  /*dc60*/  IADD3 R24, R24, UR14, R49 ;  /* 0x0000000e18187c10 */ /* 0x000fe2000fffe031 */
[----:B----4-:R-:W-:Y:S01]  /*dc70*/  HMMA.16816.F32 R64, R20, R32, RZ ;  /* 0x000000201440723c */ /* 0x010fe200000018ff */
[----:B------:R-:W-:-:S02]  /*dc80*/  VIADD R26, R76, 0x9 ;  /* 0x000000094c1a7836 */ /* 0x000fc40000000000 */
[----:B------:R-:W-:Y:S01]  /*dc90*/  FMUL.FTZ R68, R68, UR15 ;  /* 0x0000000f44447c20 */ /* 0x000fe20008410000 */
[C---:B------:R-:W-:Y:S01]  /*dca0*/  VIMNMX R103, R24.reuse, R49, PT ;  /* 0x0000003118677248 */ /* 0x040fe20003fe0100 */
[----:B------:R3:W-:Y:S01]  /*dcb0*/  MUFU.TANH R151, R71 ;  /* 0x0000004700977308 */ /* 0x0007e20000002400 */
[----:B------:R-:W-:Y:S01]  /*dcc0*/  VIADDMNMX R105, R24, 0x8, R49, PT ;  /* 0x0000000818697846 */ /* 0x000fe20003800131 */
[----:B------:R-:W-:Y:S01]  /*dcd0*/  VIADD R24, R76, 0x1 ;  /* 0x000000014c187836 */ /* 0x000fe20000000000 */
[----:B------:R-:W-:Y:S01]  /*dce0*/  HMMA.16816.F32 R20, R20, R34, RZ ;  /* 0x000000221414723c */ /* 0x000fe200000018ff */
[----:B------:R-:W4:Y:S01]  /*dcf0*/  LDSM.16.M88.4 R32, [R166+0x3000] ;  /* 0x00300000a620783b */ /* 0x000f220000000200 */
[-C--:B------:R-:W-:Y:S01]  /*dd00*/  ISETP.GE.AND P6, PT, R36, R103.reuse, PT ;  /* 0x000000672400720c */ /* 0x080fe20003fc6270 */
[----:B------:R-:W-:Y:S01]  /*dd10*/  FMUL.FTZ R61, R61, UR15 ;  /* 0x0000000f3d3d7c20 */ /* 0x000fe20008410000 */
[C---:B------:R-:W-:Y:S01]  /*dd20*/  ISETP.GE.AND P1, PT, R24.reuse, R103, PT ;  /* 0x000000671800720c */ /* 0x040fe20003f26270 */
[----:B------:R-:W-:Y:S01]  /*dd30*/  MUFU.TANH R203, R203 ;  /* 0x000000cb00cb7308 */ /* 0x000fe20000002400 */
[-C--:B------:R-:W-:Y:S01]  /*dd40*/  ISETP.GE.AND P0, PT, R24, R105.reuse, PT ;  /* 0x000000691800720c */ /* 0x080fe20003f06270 */
[----:B------:R-:W-:Y:S01]  /*dd50*/  VIADD R24, R76, 0x8 ;  /* 0x000000084c187836 */ /* 0x000fe20000000000 */
[----:B------:R-:W-:Y:S01]  /*dd60*/  FSEL R49, R50, -INF , !P1 ;  /* 0xff80000032317808 */ /* 0x000fe20004800000 */
[----:B------:R-:W-:Y:S01]  /*dd70*/  HMMA.16816.F32 R40, R8, R56, R40 ;  /* 0x000000380828723c */ /* 0x000fe20000001828 */
[----:B------:R-:W-:Y:S01]  /*dd80*/  ISETP.GE.AND P1, PT, R36, R105, PT ;  /* 0x000000692400720c */ /* 0x000fe20003f26270 */
[----:B------:R-:W-:Y:S01]  /*dd90*/  VIADD R36, R76, 0x11 ;  /* 0x000000114c247836 */ /* 0x000fe20000000000 */
[C---:B------:R-:W-:Y:S01]  /*dda0*/  ISETP.GE.AND P2, PT, R24.reuse, R103, PT ;  /* 0x000000671800720c */ /* 0x040fe20003f46270 */
[----:B------:R-:W-:Y:S01]  /*ddb0*/  MUFU.TANH R147, R44 ;  /* 0x0000002c00937308 */ /* 0x000fe20000002400 */
[----:B------:R-:W-:Y:S01]  /*ddc0*/  ISETP.GE.AND P3, PT, R24, R105, PT ;  /* 0x000000691800720c */ /* 0x000fe20003f66270 */
[----:B------:R-:W-:Y:S01]  /*ddd0*/  HMMA.16816.F32 R28, R16, R38, R28 ;  /* 0x00000026101c723c */ /* 0x000fe2000000181c */
[C---:B------:R-:W-:Y:S01]  /*dde0*/  ISETP.GE.AND P4, PT, R26.reuse, R103, PT ;  /* 0x000000671a00720c */ /* 0x040fe20003f86270 */
[----:B------:R-:W-:Y:S01]  /*ddf0*/  FMUL.FTZ R63, R63, UR15 ;  /* 0x0000000f3f3f7c20 */ /* 0x000fe20008410000 */
[----:B------:R-:W-:Y:S01]  /*de00*/  ISETP.GE.AND P5, PT, R26, R105, PT ;  /* 0x000000691a00720c */ /* 0x000fe20003fa6270 */
[----:B------:R-:W-:Y:S01]  /*de10*/  FMUL.FTZ R60, R60, UR15 ;  /* 0x0000000f3c3c7c20 */ /* 0x000fe20008410000 */
[----:B------:R-:W5:Y:S01]  /*de20*/  LDSM.16.M88.4 R24, [R163+0x5800] ;  /* 0x00580000a318783b */ /* 0x000f620000000200 */
[----:B------:R-:W-:Y:S01]  /*de30*/  FSEL R7, R72, -INF , !P0 ;  /* 0xff80000048077808 */ /* 0x000fe20004000000 */
[----:B------:R-:W-:Y:S01]  /*de40*/  MUFU.TANH R143, R45 ;  /* 0x0000002d008f7308 */ /* 0x000fe20000002400 */
[----:B------:R-:W-:Y:S01]  /*de50*/  FSEL R79, R79, -INF , !P2 ;  /* 0xff8000004f4f7808 */ /* 0x000fe20005000000 */
[----:B------:R-:W-:Y:S01]  /*de60*/  HMMA.16816.F32 R52, R8, R58, R52 ;  /* 0x0000003a0834723c */ /* 0x000fe20000001834 */
[----:B------:R-:W-:Y:S01]  /*de70*/  ISETP.GE.AND P2, PT, R36, R103, PT ;  /* 0x000000672400720c */ /* 0x000fe20003f46270 */
[----:B------:R-:W-:Y:S01]  /*de80*/  FMUL.FTZ R62, R62, UR15 ;  /* 0x0000000f3e3e7c20 */ /* 0x000fe20008410000 */
[----:B------:R-:W-:Y:S01]  /*de90*/  ISETP.GE.AND P0, PT, R36, R105, PT ;  /* 0x000000692400720c */ /* 0x000fe20003f06270 */
[----:B------:R-:W-:Y:S01]  /*dea0*/  VIADD R36, R76, 0x18 ;  /* 0x000000184c247836 */ /* 0x000fe20000000000 */
[----:B--2---:R-:W-:Y:S01]  /*deb0*/  FSEL R69, R74, -INF , !P3 ;  /* 0xff8000004a457808 */ /* 0x004fe20005800000 */
[----:B------:R-:W-:Y:S01]  /*dec0*/  MUFU.TANH R145, R46 ;  /* 0x0000002e00917308 */ /* 0x000fe20000002400 */
[----:B---3--:R-:W-:-:S02]  /*ded0*/  FSEL R71, R75, -INF , !P5 ;  /* 0xff8000004b477808 */ /* 0x008fc40006800000 */
[C---:B------:R-:W-:Y:S02]  /*dee0*/  ISETP.GE.AND P3, PT, R36.reuse, R103, PT ;  /* 0x000000672400720c */ /* 0x040fe40003f66270 */
[----:B------:R-:W-:Y:S01]  /*def0*/  ISETP.GE.AND P5, PT, R36, R105, PT ;  /* 0x000000692400720c */ /* 0x000fe20003fa6270 */
[----:B------:R-:W-:Y:S01]  /*df00*/  VIADD R36, R76, 0x19 ;  /* 0x000000194c247836 */ /* 0x000fe20000000000 */
[----:B------:R-:W-:Y:S01]  /*df10*/  FSEL R51, R73, -INF , !P4 ;  /* 0xff80000049337808 */ /* 0x000fe20006000000 */
[----:B------:R2:W-:Y:S01]  /*df20*/  MUFU.TANH R149, R47 ;  /* 0x0000002f00957308 */ /* 0x0005e20000002400 */
[----:B------:R-:W-:Y:S01]  /*df30*/  FSEL R89, R80, -INF , !P6 ;  /* 0xff80000050597808 */ /* 0x000fe20007000000 */
[----:B------:R-:W-:Y:S01]  /*df40*/  FMUL.FTZ R28, R28, UR15 ;  /* 0x0000000f1c1c7c20 */ /* 0x000fe20008410000 */
[----:B------:R-:W-:Y:S01]  /*df50*/  ISETP.GE.AND P4, PT, R36, R103, PT ;  /* 0x000000672400720c */ /* 0x000fe20003f86270 */
[C---:B----4-:R-:W-:Y:S01]  /*df60*/  HMMA.16816.F32 R40, R12.reuse, R32, R40 ;  /* 0x000000200c28723c */ /* 0x050fe20000001828 */
[----:B------:R-:W-:Y:S01]  /*df70*/  FSEL R83, R83, -INF , !P1 ;  /* 0xff80000053537808 */ /* 0x000fe20004800000 */
[----:B------:R-:W-:Y:S01]  /*df80*/  FMUL.FTZ R29, R29, UR15 ;  /* 0x0000000f1d1d7c20 */ /* 0x000fe20008410000 */
[----:B------:R-:W-:Y:S01]  /*df90*/  FSEL R77, R84, -INF , !P3 ;  /* 0xff800000544d7808 */ /* 0x000fe20005800000 */
[----:B------:R-:W3:Y:S01]  /*dfa0*/  MUFU.TANH R87, R87 ;  /* 0x0000005700577308 */ /* 0x000ee20000002400 */
[----:B------:R-:W-:Y:S01]  /*dfb0*/  FSEL R93, R81, -INF , !P2 ;  /* 0xff800000515d7808 */ /* 0x000fe20005000000 */
[----:B------:R-:W-:Y:S01]  /*dfc0*/  FMUL.FTZ R135, R30, UR15 ;  /* 0x0000000f1e877c20 */ /* 0x000fe20008410000 */
[----:B------:R-:W-:Y:S01]  /*dfd0*/  VIADD R32, R76, 0x20 ;  /* 0x000000204c207836 */ /* 0x000fe20000000000 */
[----:B------:R-:W-:Y:S01]  /*dfe0*/  FSEL R81, R85, -INF , !P0 ;  /* 0xff80000055517808 */ /* 0x000fe20004000000 */
[----:B------:R-:W-:Y:S01]  /*dff0*/  FMUL.FTZ R113, R31, UR15 ;  /* 0x0000000f1f717c20 */ /* 0x000fe20008410000 */
[----:B-1----:R-:W-:Y:S01]  /*e000*/  FSEL R73, R86, -INF , !P5 ;  /* 0xff80000056497808 */ /* 0x002fe20006800000 */
[----:B------:R-:W-:Y:S01]  /*e010*/  HMMA.16816.F32 R52, R12, R34, R52 ;  /* 0x000000220c34723c */ /* 0x000fe20000001834 */
[----:B------:R-:W-:Y:S01]  /*e020*/  @P4 LOP3.LUT R178, R178, 0x1, RZ, 0xfc, !PT ;  /* 0x00000001b2b24812 */ /* 0x000fe200078efcff */
[----:B--2---:R-:W1:Y:S01]  /*e030*/  LDSM.16.M88.4 R44, [R102+0x3000] ;  /* 0x00300000662c783b */ /* 0x004e620000000200 */
[----:B------:R-:W-:Y:S01]  /*e040*/  ISETP.GE.AND P4, PT, R36, R105, PT ;  /* 0x000000692400720c */ /* 0x000fe20003f86270 */
[----:B------:R-:W2:Y:S01]  /*e050*/  MUFU.TANH R205, R205 ;  /* 0x000000cd00cd7308 */ /* 0x000ea20000002400 */
[C---:B------:R-:W-:Y:S01]  /*e060*/  ISETP.GE.AND P6, PT, R32.reuse, R103, PT ;  /* 0x000000672000720c */ /* 0x040fe20003fc6270 */
[----:B------:R-:W4:Y:S01]  /*e070*/  LDSM.16.M88.4 R36, [R166+0x3800] ;  /* 0x00380000a624783b */ /* 0x000f220000000200 */
[----:B------:R-:W-:Y:S01]  /*e080*/  ISETP.GE.AND P1, PT, R32, R105, PT ;  /* 0x000000692000720c */ /* 0x000fe20003f26270 */
[C---:B-----5:R-:W-:Y:S01]  /*e090*/  HMMA.16816.F32 R64, R8.reuse, R24, R64 ;  /* 0x000000180840723c */ /* 0x060fe20000001840 */
[----:B------:R-:W-:Y:S01]  /*e0a0*/  VIADD R32, R76, 0x21 ;  /* 0x000000214c207836 */ /* 0x000fe20000000000 */
[----:B------:R-:W-:Y:S01]  /*e0b0*/  LOP3.LUT P3, RZ, R178, 0x1, RZ, 0xc0, !PT ;  /* 0x00000001b2ff7812 */ /* 0x000fe2000786c0ff */
[C---:B------:R-:W-:Y:S01]  /*e0c0*/  VIADD R34, R76.reuse, 0x39 ;  /* 0x000000394c227836 */ /* 0x040fe20000000000 */
[----:B------:R5:W-:Y:S01]  /*e0d0*/  MUFU.TANH R139, R28 ;  /* 0x0000001c008b7308 */ /* 0x000be20000002400 */
[----:B---3--:R-:W-:Y:S01]  /*e0e0*/  FSEL R75, R87, -INF , !P4 ;  /* 0xff800000574b7808 */ /* 0x008fe20006000000 */
[----:B------:R-:W-:Y:S01]  /*e0f0*/  HMMA.16816.F32 R20, R8, R26, R20 ;  /* 0x0000001a0814723c */ /* 0x000fe20000001814 */
[----:B------:R-:W-:Y:S01]  /*e100*/  VIADD R24, R76, 0x28 ;  /* 0x000000284c187836 */ /* 0x000fe20000000000 */
[----:B------:R-:W-:-:S02]  /*e110*/  FSEL R91, R82, -INF , !P3 ;  /* 0xff800000525b7808 */ /* 0x000fc40005800000 */
[----:B------:R-:W-:Y:S02]  /*e120*/  ISETP.GE.AND P0, PT, R32, R105, PT ;  /* 0x000000692000720c */ /* 0x000fe40003f06270 */
[----:B------:R-:W-:Y:S01]  /*e130*/  ISETP.GE.AND P3, PT, R24, R103, PT ;  /* 0x000000671800720c */ /* 0x000fe20003f66270 */
[----:B------:R3:W-:Y:S01]  /*e140*/  MUFU.TANH R137, R29 ;  /* 0x0000001d00897308 */ /* 0x0007e20000002400 */
[----:B------:R-:W-:Y:S01]  /*e150*/  FSEL R203, R203, -INF , !P0 ;  /* 0xff800000cbcb7808 */ /* 0x000fe20004000000 */
[----:B------:R-:W-:Y:S01]  /*e160*/  VIADD R10, R76, 0x41 ;  /* 0x000000414c0a7836 */ /* 0x000fe20000000000 */
[----:B------:R-:W-:Y:S01]  /*e170*/  LOP3.LUT R178, R178, 0xfffffffe, RZ, 0xc0, !PT ;  /* 0xfffffffeb2b27812 */ /* 0x000fe200078ec0ff */
[----:B------:R-:W-:Y:S01]  /*e180*/  VIADD R26, R76, 0x49 ;  /* 0x000000494c1a7836 */ /* 0x000fe20000000000 */
[----:B------:R-:W-:Y:S01]  /*e190*/  ISETP.GE.AND P4, PT, R24, R105, PT ;  /* 0x000000691800720c */ /* 0x000fe20003f86270 */
[C---:B------:R-:W-:Y:S01]  /*e1a0*/  VIADD R24, R76.reuse, 0x29 ;  /* 0x000000294c187836 */ /* 0x040fe20000000000 */
[----:B------:R-:W-:Y:S01]  /*e1b0*/  FSEL R209, R209, -INF , !P6 ;  /* 0xff800000d1d17808 */ /* 0x000fe20007000000 */
[----:B-----5:R-:W-:Y:S01]  /*e1c0*/  VIADD R28, R76, 0x30 ;  /* 0x000000304c1c7836 */ /* 0x020fe20000000000 */
[----:B--2---:R-:W-:Y:S01]  /*e1d0*/  FSEL R205, R205, -INF , !P1 ;  /* 0xff800000cdcd7808 */ /* 0x004fe20004800000 */
[----:B------:R-:W2:Y:S01]  /*e1e0*/  MUFU.TANH R88, R88 ;  /* 0x0000005800587308 */ /* 0x000ea20000002400 */
[-C--:B------:R-:W-:Y:S01]  /*e1f0*/  ISETP.GE.AND P6, PT, R24, R103.reuse, PT ;  /* 0x000000671800720c */ /* 0x080fe20003fc6270 */
[----:B------:R-:W-:Y:S01]  /*e200*/  VIADD R8, R76, 0x48 ;  /* 0x000000484c087836 */ /* 0x000fe20000000000 */
[----:B------:R-:W-:-:S02]  /*e210*/  ISETP.GE.AND P5, PT, R28, R103, PT ;  /* 0x000000671c00720c */ /* 0x000fc40003fa6270 */
[-C--:B------:R-:W-:Y:S02]  /*e220*/  ISETP.GE.AND P0, PT, R28, R105.reuse, PT ;  /* 0x000000691c00720c */ /* 0x080fe40003f06270 */
[----:B---3--:R-:W3:Y:S01]  /*e230*/  LDSM.16.M88.4 R28, [R102+0x3800] ;  /* 0x00380000661c783b */ /* 0x008ee20000000200 */
[----:B------:R-:W-:Y:S01]  /*e240*/  @P3 LOP3.LUT R178, R178, 0x1, RZ, 0xfc, !PT ;  /* 0x00000001b2b23812 */ /* 0x000fe200078efcff */
[----:B------:R-:W5:Y:S01]  /*e250*/  MUFU.TANH R125, R125 ;  /* 0x0000007d007d7308 */ /* 0x000f620000002400 */
[----:B------:R-:W-:Y:S01]  /*e260*/  ISETP.GE.AND P3, PT, R24, R105, PT ;  /* 0x000000691800720c */ /* 0x000fe20003f66270 */
[----:B------:R-:W-:Y:S01]  /*e270*/  VIADD R24, R76, 0x31 ;  /* 0x000000314c187836 */ /* 0x000fe20000000000 */
[C---:B------:R-:W-:Y:S01]  /*e280*/  LOP3.LUT P1, RZ, R178.reuse, 0x1, RZ, 0xc0, !PT ;  /* 0x00000001b2ff7812 */ /* 0x040fe2000782c0ff */
[----:B-1----:R-:W-:Y:S01]  /*e290*/  HMMA.16816.F32 R40, R16, R44, R40 ;  /* 0x0000002c1028723c */ /* 0x002fe20000001828 */
[----:B------:R-:W-:Y:S01]  /*e2a0*/  LOP3.LUT R178, R178, 0xfffffffe, RZ, 0xc0, !PT ;  /* 0xfffffffeb2b27812 */ /* 0x000fe200078ec0ff */
[----:B------:R-:W-:-:S04]  /*e2b0*/  DEPBAR.LE SB0, 0x0 ;  /* 0x000080000000791a */ /* 0x000fc80000000000 */
[----:B------:R-:W-:Y:S01]  /*e2c0*/  FSEL R207, R207, -INF , !P1 ;  /* 0xff800000cfcf7808 */ /* 0x000fe20004800000 */
[C---:B----4-:R-:W-:Y:S01]  /*e2d0*/  HMMA.16816.F32 R64, R12.reuse, R36, R64 ;  /* 0x000000240c40723c */ /* 0x050fe20000001840 */
[-C--:B------:R-:W-:Y:S01]  /*e2e0*/  ISETP.GE.AND P1, PT, R24, R103.reuse, PT ;  /* 0x000000671800720c */ /* 0x080fe20003f26270 */
[----:B------:R-:W1:Y:S01]  /*e2f0*/  MUFU.TANH R191, R191 ;  /* 0x000000bf00bf7308 */ /* 0x000e620000002400 */
[-C--:B------:R-:W-:Y:S01]  /*e300*/  ISETP.GE.AND P2, PT, R32, R103.reuse, PT ;  /* 0x000000672000720c */ /* 0x080fe20003f46270 */
[----:B------:R-:W-:Y:S01]  /*e310*/  VIADD R32, R76, 0x40 ;  /* 0x000000404c207836 */ /* 0x000fe20000000000 */
[----:B------:R-:W-:Y:S01]  /*e320*/  FSEL R111, R111, -INF , !P4 ;  /* 0xff8000006f6f7808 */ /* 0x000fe20006000000 */
[----:B------:R-:W-:Y:S01]  /*e330*/  HMMA.16816.F32 R20, R12, R38, R20 ;  /* 0x000000260c14723c */ /* 0x000fe20000001814 */
[----:B--2---:R-:W-:Y:S02]  /*e340*/  FSEL R57, R88, -INF , !P2 ;  /* 0xff80000058397808 */ /* 0x004fe40005000000 */
[----:B------:R-:W-:Y:S01]  /*e350*/  FSEL R123, R123, -INF , !P5 ;  /* 0xff8000007b7b7808 */ /* 0x000fe20006800000 */
[----:B------:R-:W2:Y:S01]  /*e360*/  MUFU.TANH R193, R193 ;  /* 0x000000c100c17308 */ /* 0x000ea20000002400 */
[----:B------:R-:W-:Y:S01]  /*e370*/  FSEL R211, R211, -INF , !P6 ;  /* 0xff800000d3d37808 */ /* 0x000fe20007000000 */
[----:B------:R-:W-:Y:S01]  /*e380*/  HMMA.16816.F32 R52, R16, R46, R52 ;  /* 0x0000002e1034723c */ /* 0x000fe20000001834 */
[----:B------:R-:W-:Y:S01]  /*e390*/  ISETP.GE.AND P5, PT, R32, R103, PT ;  /* 0x000000672000720c */ /* 0x000fe20003fa6270 */
[----:B------:R-:W-:Y:S01]  /*e3a0*/  VIADD R12, R76, 0x51 ;  /* 0x000000514c0c7836 */ /* 0x000fe20000000000 */
[----:B------:R-:W-:-:S02]  /*e3b0*/  @P1 LOP3.LUT R178, R178, 0x1, RZ, 0xfc, !PT ;  /* 0x00000001b2b21812 */ /* 0x000fc400078efcff */
[----:B------:R-:W-:Y:S01]  /*e3c0*/  ISETP.GE.AND P1, PT, R24, R105, PT ;  /* 0x000000691800720c */ /* 0x000fe20003f26270 */
[----:B------:R-:W-:Y:S01]  /*e3d0*/  VIADD R24, R76, 0x38 ;  /* 0x000000384c187836 */ /* 0x000fe20000000000 */
[----:B------:R-:W4:Y:S01]  /*e3e0*/  MUFU.TANH R153, R70 ;  /* 0x0000004600997308 */ /* 0x000f220000002400 */
[----:B------:R-:W-:Y:S01]  /*e3f0*/  LOP3.LUT P6, RZ, R178, 0x1, RZ, 0xc0, !PT ;  /* 0x00000001b2ff7812 */ /* 0x000fe200078cc0ff */
[----:B------:R-:W-:Y:S01]  /*e400*/  FMUL.FTZ R42, R42, UR15 ;  /* 0x0000000f2a2a7c20 */ /* 0x000fe20008410000 */
[----:B-----5:R-:W-:Y:S01]  /*e410*/  FSEL R125, R125, -INF , !P1 ;  /* 0xff8000007d7d7808 */ /* 0x020fe20004800000 */
[----:B------:R-:W-:Y:S01]  /*e420*/  FMUL.FTZ R40, R40, UR15 ;  /* 0x0000000f28287c20 */ /* 0x000fe20008410000 */
[C---:B------:R-:W-:Y:S01]  /*e430*/  ISETP.GE.AND P4, PT, R24.reuse, R103, PT ;  /* 0x000000671800720c */ /* 0x040fe20003f86270 */
[----:B------:R-:W-:Y:S01]  /*e440*/  FMUL.FTZ R43, R43, UR15 ;  /* 0x0000000f2b2b7c20 */ /* 0x000fe20008410000 */
[----:B------:R-:W-:Y:S01]  /*e450*/  ISETP.GE.AND P2, PT, R24, R105, PT ;  /* 0x000000691800720c */ /* 0x000fe20003f46270 */
[C---:B---3--:R-:W-:Y:S01]  /*e460*/  HMMA.16816.F32 R64, R16.reuse, R28, R64 ;  /* 0x0000001c1040723c */ /* 0x048fe20000001840 */
[----:B------:R-:W-:Y:S01]  /*e470*/  FSEL R199, R199, -INF , !P4 ;  /* 0xff800000c7c77808 */ /* 0x000fe20006000000 */
[----:B------:R-:W3:Y:S01]  /*e480*/  MUFU.TANH R131, R61 ;  /* 0x0000003d00837308 */ /* 0x000ee20000002400 */
[----:B------:R-:W-:Y:S01]  /*e490*/  FSEL R195, R195, -INF , !P2 ;  /* 0xff800000c3c37808 */ /* 0x000fe20005000000 */
[----:B------:R-:W-:Y:S01]  /*e4a0*/  FMUL.FTZ R24, R41, UR15 ;  /* 0x0000000f29187c20 */ /* 0x000fe20008410000 */
[C---:B------:R-:W-:Y:S01]  /*e4b0*/  ISETP.GE.AND P4, PT, R10.reuse, R103, PT ;  /* 0x000000670a00720c */ /* 0x040fe20003f86270 */
[----:B------:R-:W-:Y:S01]  /*e4c0*/  HMMA.16816.F32 R20, R16, R30, R20 ;  /* 0x0000001e1014723c */ /* 0x000fe20000001814 */
[-C--:B------:R-:W-:Y:S01]  /*e4d0*/  ISETP.GE.AND P2, PT, R10, R105.reuse, PT ;  /* 0x000000690a00720c */ /* 0x080fe20003f46270 */
[----:B------:R-:W-:Y:S01]  /*e4e0*/  VIADD R10, R76, 0x50 ;  /* 0x000000504c0a7836 */ /* 0x000fe20000000000 */
[----:B-1----:R-:W-:Y:S01]  /*e4f0*/  FSEL R191, R191, -INF , !P0 ;  /* 0xff800000bfbf7808 */ /* 0x002fe20004000000 */
[----:B------:R-:W1:Y:S01]  /*e500*/  MUFU.TANH R127, R63 ;  /* 0x0000003f007f7308 */ /* 0x000e620000002400 */
[-C--:B------:R-:W-:Y:S01]  /*e510*/  ISETP.GE.AND P1, PT, R32, R105.reuse, PT ;  /* 0x000000692000720c */ /* 0x080fe20003f26270 */
[----:B------:R-:W-:Y:S01]  /*e520*/  FMUL.FTZ R53, R53, UR15 ;  /* 0x0000000f35357c20 */ /* 0x000fe20008410000 */
[----:B------:R-:W-:Y:S01]  /*e530*/  ISETP.GE.AND P0, PT, R34, R105, PT ;  /* 0x000000692200720c */ /* 0x000fe20003f06270 */
[----:B------:R-:W-:Y:S01]  /*e540*/  FMUL.FTZ R45, R55, UR15 ;  /* 0x0000000f372d7c20 */ /* 0x000fe20008410000 */
[----:B------:R-:W-:Y:S01]  /*e550*/  FSEL R147, R147, -INF , !P5 ;  /* 0xff80000093937808 */ /* 0x000fe20006800000 */
[----:B------:R-:W-:Y:S01]  /*e560*/  FMUL.FTZ R47, R54, UR15 ;  /* 0x0000000f362f7c20 */ /* 0x000fe20008410000 */
[----:B------:R-:W-:Y:S01]  /*e570*/  FSEL R149, R149, -INF , !P2 ;  /* 0xff80000095957808 */ /* 0x000fe20005000000 */
[----:B------:R-:W5:Y:S01]  /*e580*/  MUFU.TANH R187, R68 ;  /* 0x0000004400bb7308 */ /* 0x000f620000002400 */
[----:B--2---:R-:W-:-:S02]  /*e590*/  FSEL R193, R193, -INF , !P6 ;  /* 0xff800000c1c17808 */ /* 0x004fc40007000000 */
[----:B------:R-:W-:Y:S02]  /*e5a0*/  FSEL R145, R145, -INF , !P1 ;  /* 0xff80000091917808 */ /* 0x000fe40004800000 */
[C---:B------:R-:W-:Y:S01]  /*e5b0*/  ISETP.GE.AND P5, PT, R10.reuse, R103, PT ;  /* 0x000000670a00720c */ /* 0x040fe20003fa6270 */
[----:B------:R-:W-:Y:S01]  /*e5c0*/  FMUL.FTZ R33, R67, UR15 ;  /* 0x0000000f43217c20 */ /* 0x000fe20008410000 */
[----:B------:R-:W-:Y:S01]  /*e5d0*/  ISETP.GE.AND P2, PT, R10, R105, PT ;  /* 0x000000690a00720c */ /* 0x000fe20003f46270 */
[----:B------:R-:W2:Y:S01]  /*e5e0*/  MUFU.TANH R133, R60 ;  /* 0x0000003c00857308 */ /* 0x000ea20000002400 */
[----:B------:R-:W-:Y:S01]  /*e5f0*/  FSEL R189, R189, -INF , !P0 ;  /* 0xff800000bdbd7808 */ /* 0x000fe20004000000 */
[----:B------:R-:W-:Y:S01]  /*e600*/  VIADD R10, R76, 0x58 ;  /* 0x000000584c0a7836 */ /* 0x000fe20000000000 */
[C---:B------:R-:W-:Y:S01]  /*e610*/  ISETP.GE.AND P6, PT, R26.reuse, R103, PT ;  /* 0x000000671a00720c */ /* 0x040fe20003fc6270 */
[----:B------:R-:W-:Y:S01]  /*e620*/  FMUL.FTZ R39, R65, UR15 ;  /* 0x0000000f41277c20 */ /* 0x000fe20008410000 */
[-C--:B------:R-:W-:Y:S01]  /*e630*/  ISETP.GE.AND P1, PT, R26, R105.reuse, PT ;  /* 0x000000691a00720c */ /* 0x080fe20003f26270 */
[----:B------:R-:W-:Y:S01]  /*e640*/  FMUL.FTZ R35, R66, UR15 ;  /* 0x0000000f42237c20 */ /* 0x000fe20008410000 */
[----:B------:R-:W-:Y:S01]  /*e650*/  FSEL R201, R201, -INF , !P3 ;  /* 0xff800000c9c97808 */ /* 0x000fe20005800000 */
[----:B------:R-:W2:Y:S01]  /*e660*/  MUFU.TANH R113, R113 ;  /* 0x0000007100717308 */ /* 0x000ea20000002400 */
[----:B------:R-:W-:Y:S01]  /*e670*/  ISETP.GE.AND P0, PT, R8, R105, PT ;  /* 0x000000690800720c */ /* 0x000fe20003f06270 */
[----:B------:R-:W-:Y:S01]  /*e680*/  FMUL.FTZ R20, R20, UR15 ;  /* 0x0000000f14147c20 */ /* 0x000fe20008410000 */
[----:B------:R-:W-:Y:S01]  /*e690*/  ISETP.GE.AND P3, PT, R34, R103, PT ;  /* 0x000000672200720c */ /* 0x000fe20003f66270 */
[----:B------:R-:W-:Y:S01]  /*e6a0*/  FMUL.FTZ R21, R21, UR15 ;  /* 0x0000000f15157c20 */ /* 0x000fe20008410000 */
[----:B------:R-:W-:Y:S01]  /*e6b0*/  FSEL R155, R155, -INF , !P6 ;  /* 0xff8000009b9b7808 */ /* 0x000fe20007000000 */
[----:B------:R-:W-:Y:S01]  /*e6c0*/  FMUL.FTZ R22, R22, UR15 ;  /* 0x0000000f16167c20 */ /* 0x000fe20008410000 */
[----:B------:R-:W-:Y:S01]  /*e6d0*/  FSEL R151, R151, -INF , !P1 ;  /* 0xff80000097977808 */ /* 0x000fe20004800000 */
[----:B------:R-:W2:Y:S01]  /*e6e0*/  MUFU.TANH R129, R62 ;  /* 0x0000003e00817308 */ /* 0x000ea20000002400 */
[----:B------:R-:W-:Y:S01]  /*e6f0*/  FSEL R143, R143, -INF , !P4 ;  /* 0xff8000008f8f7808 */ /* 0x000fe20006000000 */
[----:B------:R-:W-:Y:S01]  /*e700*/  FMUL.FTZ R23, R23, UR15 ;  /* 0x0000000f17177c20 */ /* 0x000fe20008410000 */
[----:B----4-:R-:W-:-:S02]  /*e710*/  FSEL R153, R153, -INF , !P0 ;  /* 0xff80000099997808 */ /* 0x010fc40004000000 */
[C---:B------:R-:W-:Y:S02]  /*e720*/  ISETP.GE.AND P6, PT, R10.reuse, R103, PT ;  /* 0x000000670a00720c */ /* 0x040fe40003fc6270 */
[----:B------:R-:W-:Y:S01]  /*e730*/  ISETP.GE.AND P1, PT, R10, R105, PT ;  /* 0x000000690a00720c */ /* 0x000fe20003f26270 */
[----:B------:R-:W4:Y:S01]  /*e740*/  MUFU.TANH R61, R42 ;  /* 0x0000002a003d7308 */ /* 0x000f220000002400 */
[----:B------:R-:W-:Y:S01]  /*e750*/  FSEL R197, R197, -INF , !P3 ;  /* 0xff800000c5c57808 */ /* 0x000fe20005800000 */
[----:B------:R-:W-:Y:S01]  /*e760*/  VIADD R10, R76, 0x60 ;  /* 0x000000604c0a7836 */ /* 0x000fe20000000000 */
[C---:B------:R-:W-:Y:S02]  /*e770*/  ISETP.GE.AND P4, PT, R12.reuse, R103, PT ;  /* 0x000000670c00720c */ /* 0x040fe40003f86270 */
[----:B------:R-:W-:Y:S01]  /*e780*/  ISETP.GE.AND P0, PT, R12, R105, PT ;  /* 0x000000690c00720c */ /* 0x000fe20003f06270 */
[----:B------:R-:W-:Y:S01]  /*e790*/  VIADD R12, R76, 0x59 ;  /* 0x000000594c0c7836 */ /* 0x000fe20000000000 */
[----:B------:R-:W-:Y:S01]  /*e7a0*/  ISETP.GE.AND P3, PT, R8, R103, PT ;  /* 0x000000670800720c */ /* 0x000fe20003f66270 */
[----:B------:R-:W4:Y:S01]  /*e7b0*/  MUFU.TANH R135, R135 ;  /* 0x0000008700877308 */ /* 0x000f220000002400 */
[----:B---3--:R-:W-:Y:S01]  /*e7c0*/  FSEL R131, R131, -INF , !P4 ;  /* 0xff80000083837808 */ /* 0x008fe20006000000 */
[----:B------:R-:W-:Y:S01]  /*e7d0*/  FMUL.FTZ R8, R52, UR15 ;  /* 0x0000000f34087c20 */ /* 0x000fe20008410000 */
[----:B-1----:R-:W-:-:S02]  /*e7e0*/  FSEL R127, R127, -INF , !P0 ;  /* 0xff8000007f7f7808 */ /* 0x002fc40004000000 */
[----:B-----5:R-:W-:Y:S02]  /*e7f0*/  FSEL R187, R187, -INF , !P3 ;  /* 0xff800000bbbb7808 */ /* 0x020fe40005800000 */
[----:B--2---:R-:W-:Y:S01]  /*e800*/  FSEL R133, R133, -INF , !P5 ;  /* 0xff80000085857808 */ /* 0x004fe20006800000 */
[----:B------:R1:W2:Y:S01]  /*e810*/  MUFU.TANH R109, R40 ;  /* 0x00000028006d7308 */ /* 0x0002a20000002400 */
[C---:B------:R-:W-:Y:S02]  /*e820*/  ISETP.GE.AND P4, PT, R10.reuse, R103, PT ;  /* 0x000000670a00720c */ /* 0x040fe40003f86270 */
[----:B------:R-:W-:Y:S01]  /*e830*/  ISETP.GE.AND P0, PT, R10, R105, PT ;  /* 0x000000690a00720c */ /* 0x000fe20003f06270 */
[----:B------:R-:W-:Y:S01]  /*e840*/  VIADD R10, R76, 0x68 ;  /* 0x000000684c0a7836 */ /* 0x000fe20000000000 */
[C---:B------:R-:W-:Y:S02]  /*e850*/  ISETP.GE.AND P5, PT, R12.reuse, R103, PT ;  /* 0x000000670c00720c */ /* 0x040fe40003fa6270 */
[----:B------:R-:W-:Y:S01]  /*e860*/  ISETP.GE.AND P3, PT, R12, R105, PT ;  /* 0x000000690c00720c */ /* 0x000fe20003f66270 */
[----:B------:R-:W3:Y:S01]  /*e870*/  MUFU.TANH R8, R8 ;  /* 0x0000000800087308 */ /* 0x000ee20000002400 */
[----:B------:R-:W-:Y:S01]  /*e880*/  FSEL R137, R137, -INF , !P5 ;  /* 0xff80000089897808 */ /* 0x000fe20006800000 */
[----:B------:R-:W-:Y:S01]  /*e890*/  VIADD R12, R76, 0x61 ;  /* 0x000000614c0c7836 */ /* 0x000fe20000000000 */
[----:B------:R-:W-:-:S02]  /*e8a0*/  FSEL R113, R113, -INF , !P3 ;  /* 0xff80000071717808 */ /* 0x000fc40005800000 */
[C---:B------:R-:W-:Y:S02]  /*e8b0*/  ISETP.GE.AND P5, PT, R10.reuse, R103, PT ;  /* 0x000000670a00720c */ /* 0x040fe40003fa6270 */
[----:B------:R-:W-:Y:S01]  /*e8c0*/  ISETP.GE.AND P3, PT, R10, R105, PT ;  /* 0x000000690a00720c */ /* 0x000fe20003f66270 */
[----:B------:R-:W-:Y:S01]  /*e8d0*/  VIADD R10, R76, 0x70 ;  /* 0x000000704c0a7836 */ /* 0x000fe20000000000 */
[----:B------:R-:W5:Y:S01]  /*e8e0*/  MUFU.TANH R24, R24 ;  /* 0x0000001800187308 */ /* 0x000f620000002400 */
[----:B-1----:R-:W-:Y:S01]  /*e8f0*/  FMUL.FTZ R40, R64, UR15 ;  /* 0x0000000f40287c20 */ /* 0x002fe20008410000 */
[----:B------:R-:W-:Y:S02]  /*e900*/  FSEL R129, R129, -INF , !P2 ;  /* 0xff80000081817808 */ /* 0x000fe40005000000 */
[----:B------:R-:W-:Y:S02]  /*e910*/  FSEL R139, R139, -INF , !P6 ;  /* 0xff8000008b8b7808 */ /* 0x000fe40007000000 */
[----:B----4-:R-:W-:-:S02]  /*e920*/  FSEL R61, R61, -INF , !P0 ;  /* 0xff8000003d3d7808 */ /* 0x010fc40004000000 */
[----:B------:R-:W1:Y:S01]  /*e930*/  MUFU.TANH R63, R53 ;  /* 0x00000035003f7308 */ /* 0x000e620000002400 */
[C---:B------:R-:W-:Y:S02]  /*e940*/  ISETP.GE.AND P6, PT, R12.reuse, R103, PT ;  /* 0x000000670c00720c */ /* 0x040fe40003fc6270 */
[----:B------:R-:W-:Y:S01]  /*e950*/  ISETP.GE.AND P2, PT, R12, R105, PT ;  /* 0x000000690c00720c */ /* 0x000fe20003f46270 */
[----:B------:R-:W-:Y:S01]  /*e960*/  VIADD R12, R76, 0x69 ;  /* 0x000000694c0c7836 */ /* 0x000fe20000000000 */
[-C--:B------:R-:W-:Y:S02]  /*e970*/  ISETP.GE.AND P0, PT, R10, R103.reuse, PT ;  /* 0x000000670a00720c */ /* 0x080fe40003f06270 */
[----:B------:R-:W-:Y:S01]  /*e980*/  FSEL R135, R135, -INF , !P1 ;  /* 0xff80000087877808 */ /* 0x000fe20004800000 */
[----:B------:R-:W4:Y:S01]  /*e990*/  MUFU.TANH R33, R33 ;  /* 0x0000002100217308 */ /* 0x000f220000002400 */
[----:B--2---:R-:W-:Y:S02]  /*e9a0*/  FSEL R109, R109, -INF , !P4 ;  /* 0xff8000006d6d7808 */ /* 0x004fe40006000000 */
[----:B------:R-:W-:-:S02]  /*e9b0*/  ISETP.GE.AND P4, PT, R12, R103, PT ;  /* 0x000000670c00720c */ /* 0x000fc40003f86270 */
[-C--:B------:R-:W-:Y:S01]  /*e9c0*/  ISETP.GE.AND P1, PT, R12, R105.reuse, PT ;  /* 0x000000690c00720c */ /* 0x080fe20003f26270 */
[----:B------:R-:W-:Y:S01]  /*e9d0*/  VIADD R12, R76, 0x71 ;  /* 0x000000714c0c7836 */ /* 0x000fe20000000000 */
[----:B------:R-:W-:Y:S01]  /*e9e0*/  LOP3.LUT R178, R178, 0xfffffffe, RZ, 0xc0, !PT ;  /* 0xfffffffeb2b27812 */ /* 0x000fe200078ec0ff */
[----:B------:R-:W2:Y:S01]  /*e9f0*/  MUFU.TANH R45, R45 ;  /* 0x0000002d002d7308 */ /* 0x000ea20000002400 */
[----:B---3--:R-:W-:Y:S02]  /*ea00*/  FSEL R65, R8, -INF , !P5 ;  /* 0xff80000008417808 */ /* 0x008fe40006800000 */
[----:B------:R-:W-:Y:S02]  /*ea10*/  ISETP.GE.AND P5, PT, R12, R105, PT ;  /* 0x000000690c00720c */ /* 0x000fe40003fa6270 */
[----:B------:R-:W-:Y:S02]  /*ea20*/  @P0 LOP3.LUT R178, R178, 0x1, RZ, 0xfc, !PT ;  /* 0x00000001b2b20812 */ /* 0x000fe400078efcff */
[----:B-----5:R-:W-:Y:S01]  /*ea30*/  FSEL R67, R24, -INF , !P6 ;  /* 0xff80000018437808 */ /* 0x020fe20007000000 */
[----:B------:R-:W3:Y:S01]  /*ea40*/  MUFU.TANH R40, R40 ;  /* 0x0000002800287308 */ /* 0x000ee20000002400 */
[----:B-1----:R-:W-:-:S02]  /*ea50*/  FSEL R63, R63, -INF , !P4 ;  /* 0xff8000003f3f7808 */ /* 0x002fc40006000000 */
[----:B----4-:R-:W-:Y:S02]  /*ea60*/  FSEL R33, R33, -INF , !P5 ;  /* 0xff80000021217808 */ /* 0x010fe40006800000 */
[----:B------:R-:W-:Y:S02]  /*ea70*/  LOP3.LUT P4, RZ, R178, 0x1, RZ, 0xc0, !PT ;  /* 0x00000001b2ff7812 */ /* 0x000fe4000788c0ff */
[----:B------:R-:W-:Y:S01]  /*ea80*/  ISETP.GT.AND P5, PT, R184, R171, PT ;  /* 0x000000abb800720c */ /* 0x000fe20003fa4270 */
[----:B------:R-:W1:Y:S01]  /*ea90*/  MUFU.TANH R59, R43 ;  /* 0x0000002b003b7308 */ /* 0x000e620000002400 */
[-C--:B------:R-:W-:Y:S01]  /*eaa0*/  ISETP.GE.AND P0, PT, R10, R105.reuse, PT ;  /* 0x000000690a00720c */ /* 0x080fe20003f06270 */
[C---:B------:R-:W-:Y:S01]  /*eab0*/  VIADD R10, R76.reuse, 0x78 ;  /* 0x000000784c0a7836 */ /* 0x040fe20000000000 */
[----:B--2---:R-:W-:Y:S02]  /*eac0*/  FSEL R45, R45, -INF , !P1 ;  /* 0xff8000002d2d7808 */ /* 0x004fe40004800000 */
[----:B------:R-:W-:-:S02]  /*ead0*/  ISETP.GE.AND P1, PT, R76, R105, PT ;  /* 0x000000694c00720c */ /* 0x000fc40003f26270 */
[-C--:B------:R-:W-:Y:S01]  /*eae0*/  ISETP.GE.AND P6, PT, R10, R103.reuse, PT ;  /* 0x000000670a00720c */ /* 0x080fe20003fc6270 */
[----:B------:R-:W2:Y:S01]  /*eaf0*/  MUFU.TANH R47, R47 ;  /* 0x0000002f002f7308 */ /* 0x000ea20000002400 */
[----:B---3--:R-:W-:Y:S02]  /*eb00*/  FSEL R40, R40, -INF , !P4 ;  /* 0xff80000028287808 */ /* 0x008fe40006000000 */
[C---:B------:R-:W-:Y:S01]  /*eb10*/  ISETP.GE.AND P4, PT, R76.reuse, R103, PT ;  /* 0x000000674c00720c */ /* 0x040fe20003f86270 */
[----:B------:R-:W-:Y:S01]  /*eb20*/  VIADD R76, R76, 0x79 ;  /* 0x000000794c4c7836 */ /* 0x000fe20000000000 */
[----:B------:R-:W-:-:S03]  /*eb30*/  LOP3.LUT R178, R178, 0xfffffffe, RZ, 0xc0, !PT ;  /* 0xfffffffeb2b27812 */ /* 0x000fc600078ec0ff */
[----:B------:R-:W3:Y:S01]  /*eb40*/  MUFU.TANH R39, R39 ;  /* 0x0000002700277308 */ /* 0x000ee20000002400 */
[----:B-1----:R-:W-:Y:S02]  /*eb50*/  FSEL R59, R59, -INF , !P2 ;  /* 0xff8000003b3b7808 */ /* 0x002fe40005000000 */
[----:B------:R-:W-:Y:S02]  /*eb60*/  ISETP.GE.AND P2, PT, R12, R103, PT ;  /* 0x000000670c00720c */ /* 0x000fe40003f46270 */
[----:B------:R-:W-:-:S03]  /*eb70*/  @P5 LOP3.LUT R178, R178, 0x1, RZ, 0xfc, !PT ;  /* 0x00000001b2b25812 */ /* 0x000fc600078efcff */
        /* <DEDUP_REMOVED lines=21> */
[----:B------:R-:W-:-:S13]  /*ecd0*/  LOP3.LUT P6, RZ, R178, 0x8, RZ, 0xc0, !PT ;  /* 0x00000008b2ff7812 */ /* 0x000fda00078cc0ff */
        /* <DEDUP_REMOVED lines=62> */
.L_x_6194:
[----:B------:R-:W1:Y:S02]  /*f0c0*/  LDC R15, c[0x0][0x248] ;  /* 0x00009200ff0f7b82 */ /* 0x000e640000000800 */
[----:B-1----:R-:W-:-:S05]  /*f0d0*/  IMAD.SHL.U32 R17, R15, 0x80, RZ ;  /* 0x000000800f117824 */ /* 0x002fca00078e00ff */
[----:B------:R-:W-:-:S04]  /*f0e0*/  IADD3 R17, -R17, RZ, RZ ;  /* 0x000000ff11117210 */ /* 0x000fc80007ffe1ff */
[----:B------:R-:W-:-:S07]  /*f0f0*/  SHF.R.S32.HI R6, RZ, 0x1f, R17 ;  /* 0x0000001fff067819 */ /* 0x000fce0000011411 */
.L_x_6195:
        /* <DEDUP_REMOVED lines=98> */
.L_x_6197:
[----:B------:R-:W-:Y:S05]  /*f720*/  BSYNC B0 ;  /* 0x0000000000007941 */ /* 0x000fea0003800000 */
.L_x_6196:
[----:B------:R-:W0:Y:S01]  /*f730*/  LDGDEPBAR ;  /* 0x00000000000079af */ /* 0x000e220000000000 */
[----:B------:R-:W-:-:S04]  /*f740*/  LEA R182, P0, R17, R182, 0x1 ;  /* 0x000000b611b67211 */ /* 0x000fc800078008ff */
[----:B------:R-:W-:-:S09]  /*f750*/  LEA.HI.X R183, R17, R183, R6, 0x1, P0 ;  /* 0x000000b711b77211 */ /* 0x000fd200000f0c06 */
.L_x_6193:
        /* <DEDUP_REMOVED lines=53> */
[----:B-1-3--:R-:W-:Y:S02]  /*fab0*/  FMNMX.FTZ R13, R63, R0, !PT ;  /* 0x000000003f0d7209 */ /* 0x00afe40007810000 */
        /* <DEDUP_REMOVED lines=10> */
[----:B------:R-:W1:Y:S03]  /*fb60*/  SHFL.BFLY PT, R15, R0, 0x2, 0x1f ;  /* 0x0c401f00000f7f89 */ /* 0x000e6600000e0000 */
[-C--:B------:R-:W-:Y:S01]  /*fb70*/  IADD3 R161, R5, R164.reuse, RZ ;  /* 0x000000a405a17210 */ /* 0x080fe20007ffe0ff */
[----:B------:R-:W2:Y:S01]  /*fb80*/  SHFL.BFLY PT, R13, R6, 0x2, 0x1f ;  /* 0x0c401f00060d7f89 */ /* 0x000ea200000e0000 */
[----:B------:R-:W-:-:S02]  /*fb90*/  IADD3 R162, R3, R164, RZ ;  /* 0x000000a403a27210 */ /* 0x000fc40007ffe0ff */
[----:B------:R-:W-:Y:S01]  /*fba0*/  IADD3 R160, R3, R161, RZ ;  /* 0x000000a103a07210 */ /* 0x000fe20007ffe0ff */
[----:B------:R-:W-:Y:S04]  /*fbb0*/  LDSM.16.MT88.4 R16, [R164+0x6800] ;  /* 0x00680000a410783b */ /* 0x000fe80000004200 */
[----:B------:R-:W-:Y:S04]  /*fbc0*/  LDSM.16.MT88.4 R84, [R162+0x6000] ;  /* 0x00600000a254783b */ /* 0x000fe80000004200 */
[----:B------:R-:W-:Y:S01]  /*fbd0*/  LDSM.16.MT88.4 R20, [R160+0x6800] ;  /* 0x00680000a014783b */ /* 0x000fe20000004200 */
[----:B-1----:R-:W-:-:S02]  /*fbe0*/  FMNMX.FTZ R15, R0, R15, !PT ;  /* 0x0000000f000f7209 */ /* 0x002fc40007810000 */
[----:B--2---:R-:W-:-:S03]  /*fbf0*/  FMNMX.FTZ R13, R6, R13, !PT ;  /* 0x0000000d060d7209 */ /* 0x004fc60007810000 */
[----:B------:R-:W1:Y:S04]  /*fc00*/  SHFL.BFLY PT, R2, R15, 0x1, 0x1f ;  /* 0x0c201f000f027f89 */ /* 0x000e6800000e0000 */
[----:B------:R-:W2:Y:S01]  /*fc10*/  SHFL.BFLY PT, R0, R13, 0x1, 0x1f ;  /* 0x0c201f000d007f89 */ /* 0x000ea200000e0000 */
[----:B-1----:R-:W-:-:S04]  /*fc20*/  FMNMX.FTZ R2, R15, R2, !PT ;  /* 0x000000020f027209 */ /* 0x002fc80007810000 */
[C---:B------:R-:W-:Y:S01]  /*fc30*/  FSETP.NEU.FTZ.AND P0, PT, R2.reuse, -INF , PT ;  /* 0xff8000000200780b */ /* 0x040fe20003f1d000 */
[----:B------:R-:W-:Y:S01]  /*fc40*/  FMUL.FTZ R42, R2, UR8 ;  /* 0x00000008022a7c20 */ /* 0x000fe20008410000 */
[----:B--2---:R-:W-:Y:S02]  /*fc50*/  FMNMX.FTZ R0, R13, R0, !PT ;  /* 0x000000000d007209 */ /* 0x004fe40007810000 */
[----:B------:R-:W-:Y:S02]  /*fc60*/  LDSM.16.MT88.4 R12, [R162+0x6800] ;  /* 0x00680000a20c783b */ /* 0x000fe40000004200 */
[----:B------:R-:W-:Y:S01]  /*fc70*/  FSEL R42, R42, RZ, P0 ;  /* 0x000000ff2a2a7208 */ /* 0x000fe20000000000 */
[C---:B------:R-:W-:Y:S01]  /*fc80*/  FMUL.FTZ R26, R0.reuse, UR8 ;  /* 0x00000008001a7c20 */ /* 0x040fe20008410000 */
[----:B------:R-:W-:-:S03]  /*fc90*/  FSETP.NEU.FTZ.AND P0, PT, R0, -INF , PT ;  /* 0xff8000000000780b */ /* 0x000fc60003f1d000 */
[--C-:B------:R-:W-:Y:S01]  /*fca0*/  FFMA.FTZ R50, R79, UR8, -R42.reuse ;  /* 0x000000084f327c23 */ /* 0x100fe2000801082a */
[--C-:B------:R-:W-:Y:S01]  /*fcb0*/  FFMA.FTZ R30, R77, UR8, -R42.reuse ;  /* 0x000000084d1e7c23 */ /* 0x100fe2000801082a */
[----:B------:R-:W-:Y:S01]  /*fcc0*/  FSEL R26, R26, RZ, P0 ;  /* 0x000000ff1a1a7208 */ /* 0x000fe20000000000 */
[----:B------:R-:W1:Y:S01]  /*fcd0*/  LDSM.16.MT88.4 R76, [R161+0x6000] ;  /* 0x00600000a14c783b */ /* 0x000e620000004200 */
[--C-:B------:R-:W-:Y:S01]  /*fce0*/  FFMA.FTZ R41, R51, UR8, -R42.reuse ;  /* 0x0000000833297c23 */ /* 0x100fe2000801082a */
[--C-:B------:R-:W-:Y:S01]  /*fcf0*/  FFMA.FTZ R29, R93, UR8, -R42.reuse ;  /* 0x000000085d1d7c23 */ /* 0x100fe2000801082a */
[----:B------:R-:W-:Y:S01]  /*fd00*/  FFMA.FTZ R52, R11, UR8, -R42 ;  /* 0x000000080b347c23 */ /* 0x000fe2000801082a */
[----:B------:R-:W2:Y:S01]  /*fd10*/  LDSM.16.MT88.4 R92, [R164+0x6000] ;  /* 0x00600000a45c783b */ /* 0x000ea20000004200 */
[----:B------:R-:W-:Y:S01]  /*fd20*/  FFMA.FTZ R51, R7, UR8, -R26 ;  /* 0x0000000807337c23 */ /* 0x000fe2000801081a */
[----:B------:R-:W-:Y:S01]  /*fd30*/  FFMA.FTZ R49, R49, UR8, -R42 ;  /* 0x0000000831317c23 */ /* 0x000fe2000801082a */
[--C-:B------:R-:W-:Y:S01]  /*fd40*/  FFMA.FTZ R54, R9, UR8, -R26.reuse ;  /* 0x0000000809367c23 */ /* 0x100fe2000801081a */
[--C-:B------:R-:W-:Y:S01]  /*fd50*/  FFMA.FTZ R43, R69, UR8, -R26.reuse ;  /* 0x00000008452b7c23 */ /* 0x100fe2000801081a */
[----:B------:R-:W-:Y:S01]  /*fd60*/  FFMA.FTZ R34, R71, UR8, -R26 ;  /* 0x0000000847227c23 */ /* 0x000fe2000801081a */
[----:B------:R-:W3:Y:S01]  /*fd70*/  LDSM.16.MT88.4 R4, [R160+0x6000] ;  /* 0x00600000a004783b */ /* 0x000ee20000004200 */
[----:B------:R-:W-:Y:S01]  /*fd80*/  MUFU.EX2 R52, R52 ;  /* 0x0000003400347308 */ /* 0x000fe20000000800 */
[--C-:B------:R-:W-:Y:S01]  /*fd90*/  FFMA.FTZ R32, R89, UR8, -R42.reuse ;  /* 0x0000000859207c23 */ /* 0x100fe2000801082a */
[----:B------:R-:W-:Y:S01]  /*fda0*/  FFMA.FTZ R27, R91, UR8, -R42 ;  /* 0x000000085b1b7c23 */ /* 0x000fe2000801082a */
[----:B------:R-:W4:Y:S01]  /*fdb0*/  LDSM.16.MT88.4 R8, [R161+0x6800] ;  /* 0x00680000a108783b */ /* 0x000f220000004200 */
[--C-:B------:R-:W-:Y:S01]  /*fdc0*/  FFMA.FTZ R36, R83, UR8, -R26.reuse ;  /* 0x0000000853247c23 */ /* 0x100fe2000801081a */
[--C-:B------:R-:W-:Y:S01]  /*fdd0*/  FFMA.FTZ R31, R81, UR8, -R26.reuse ;  /* 0x00000008511f7c23 */ /* 0x100fe2000801081a */
[--C-:B------:R-:W-:Y:S01]  /*fde0*/  FFMA.FTZ R28, R73, UR8, -R26.reuse ;  /* 0x00000008491c7c23 */ /* 0x100fe2000801081a */
[----:B------:R-:W-:Y:S01]  /*fdf0*/  FFMA.FTZ R3, R75, UR8, -R26 ;  /* 0x000000084b037c23 */ /* 0x000fe2000801081a */
[----:B------:R-:W5:Y:S01]  /*fe00*/  MUFU.EX2 R49, R49 ;  /* 0x0000003100317308 */ /* 0x000f620000000800 */
[--C-:B------:R-:W-:Y:S01]  /*fe10*/  FFMA.FTZ R58, R209, UR8, -R42.reuse ;  /* 0x00000008d13a7c23 */ /* 0x100fe2000801082a */
[--C-:B------:R-:W-:Y:S01]  /*fe20*/  FFMA.FTZ R57, R57, UR8, -R42.reuse ;  /* 0x0000000839397c23 */ /* 0x100fe2000801082a */
[--C-:B------:R-:W-:Y:S01]  /*fe30*/  FFMA.FTZ R55, R207, UR8, -R42.reuse ;  /* 0x00000008cf377c23 */ /* 0x100fe2000801082a */
[----:B------:R-:W-:Y:S01]  /*fe40*/  FFMA.FTZ R46, R211, UR8, -R42 ;  /* 0x00000008d32e7c23 */ /* 0x000fe2000801082a */
        /* <DEDUP_REMOVED lines=11> */
[----:B------:R-:W1:Y:S01]  /*ff00*/  MUFU.EX2 R41, R41 ;  /* 0x0000002900297308 */ /* 0x000e620000000800 */
[----:B-----5:R-:W-:Y:S01]  /*ff10*/  F2FP.F16.F32.PACK_AB R68, R49, R52 ;  /* 0x000000343144723e */ /* 0x020fe200000000ff */
        /* <DEDUP_REMOVED lines=14> */
[----:B------:R-:W5:Y:S01]  /*10000*/  MUFU.EX2 R51, R51 ;  /* 0x0000003300337308 */ /* 0x000f620000000800 */
[----:B-1----:R-:W-:Y:S01]  /*10010*/  F2FP.F16.F32.PACK_AB R70, R41, R50 ;  /* 0x000000322946723e */ /* 0x002fe200000000ff */
[----:B------:R-:W-:Y:S01]  /*10020*/  FFMA.FTZ R120, R137, UR8, -R42 ;  /* 0x0000000889787c23 */ /* 0x000fe2000801082a */
[--C-:B------:R-:W-:Y:S01]  /*10030*/  FFMA.FTZ R129, R129, UR8, -R26.reuse ;  /* 0x0000000881817c23 */ /* 0x100fe2000801081a */
[--C-:B------:R-:W-:Y:S01]  /*10040*/  FFMA.FTZ R124, R127, UR8, -R26.reuse ;  /* 0x000000087f7c7c23 */ /* 0x100fe2000801081a */
[----:B------:R-:W-:Y:S01]  /*10050*/  FFMA.FTZ R135, R135, UR8, -R26 ;  /* 0x0000000887877c23 */ /* 0x000fe2000801081a */
[--C-:B------:R-:W-:Y:S01]  /*10060*/  FFMA.FTZ R126, R109, UR8, -R42.reuse ;  /* 0x000000086d7e7c23 */ /* 0x100fe2000801082a */
[----:B------:R-:W-:Y:S01]  /*10070*/  FFMA.FTZ R65, R65, UR8, -R42 ;  /* 0x0000000841417c23 */ /* 0x000fe2000801082a */
[----:B------:R-:W-:Y:S01]  /*10080*/  MUFU.EX2 R43, R43 ;  /* 0x0000002b002b7308 */ /* 0x000fe20000000800 */
[--C-:B------:R-:W-:Y:S01]  /*10090*/  FFMA.FTZ R61, R61, UR8, -R26.reuse ;  /* 0x000000083d3d7c23 */ /* 0x100fe2000801081a */
[--C-:B------:R-:W-:Y:S01]  /*100a0*/  FFMA.FTZ R128, R59, UR8, -R26.reuse ;  /* 0x000000083b807c23 */ /* 0x100fe2000801081a */
[--C-:B------:R-:W-:Y:S01]  /*100b0*/  FFMA.FTZ R130, R47, UR8, -R26.reuse ;  /* 0x000000082f827c23 */ /* 0x100fe2000801081a */
[----:B------:R-:W-:Y:S01]  /*100c0*/  FFMA.FTZ R45, R45, UR8, -R26 ;  /* 0x000000082d2d7c23 */ /* 0x000fe2000801081a */
[----:B------:R-:W-:Y:S01]  /*100d0*/  FADD.FTZ R49, R52, R49 ;  /* 0x0000003134317221 */ /* 0x000fe20000010000 */
[--C-:B------:R-:W-:Y:S01]  /*100e0*/  FFMA.FTZ R47, R39, UR8, -R42.reuse ;  /* 0x00000008272f7c23 */ /* 0x100fe2000801082a */
[--C-:B------:R-:W-:Y:S01]  /*100f0*/  FFMA.FTZ R39, R38, UR8, -R42.reuse ;  /* 0x0000000826277c23 */ /* 0x100fe2000801082a */
[----:B------:R-:W1:Y:S01]  /*10100*/  MUFU.EX2 R34, R34 ;  /* 0x0000002200227308 */ /* 0x000e620000000800 */
[----:B-----5:R-:W-:Y:S01]  /*10110*/  F2FP.F16.F32.PACK_AB R69, R51, R54 ;  /* 0x000000363345723e */ /* 0x020fe200000000ff */
[----:B------:R-:W-:Y:S01]  /*10120*/  FADD.FTZ R54, R54, R51 ;  /* 0x0000003336367221 */ /* 0x000fe20000010000 */
[----:B------:R-:W-:Y:S01]  /*10130*/  FADD.FTZ R50, R50, R49 ;  /* 0x0000003132327221 */ /* 0x000fe20000010000 */
[--C-:B------:R-:W-:Y:S01]  /*10140*/  FFMA.FTZ R49, R40, UR8, -R42.reuse ;  /* 0x0000000828317c23 */ /* 0x100fe2000801082a */
[----:B------:R-:W-:Y:S01]  /*10150*/  FFMA.FTZ R40, R37, UR8, -R42 ;  /* 0x0000000825287c23 */ /* 0x000fe2000801082a */
[----:B------:R-:W-:Y:S01]  /*10160*/  FFMA.FTZ R33, R33, UR8, -R26 ;  /* 0x0000000821217c23 */ /* 0x000fe2000801081a */
[----:B------:R-:W-:Y:S01]  /*10170*/  FADD.FTZ R41, R41, R50 ;  /* 0x0000003229297221 */ /* 0x000fe20000010000 */
[----:B------:R-:W-:Y:S01]  /*10180*/  MUFU.EX2 R32, R32 ;  /* 0x0000002000207308 */ /* 0x000fe20000000800 */
[--C-:B------:R-:W-:Y:S01]  /*10190*/  FFMA.FTZ R25, R25, UR8, -R26.reuse ;  /* 0x0000000819197c23 */ /* 0x100fe2000801081a */
[--C-:B------:R-:W-:Y:S01]  /*101a0*/  FFMA.FTZ R188, R24, UR8, -R26.reuse ;  /* 0x0000000818bc7c23 */ /* 0x100fe2000801081a */
[----:B------:R-:W-:-:S05]  /*101b0*/  FFMA.FTZ R35, R35, UR8, -R26 ;  /* 0x0000000823237c23 */ /* 0x000fca000801081a */
[----:B------:R-:W5:Y:S01]  /*101c0*/  MUFU.EX2 R29, R29 ;  /* 0x0000001d001d7308 */ /* 0x000f620000000800 */
[----:B-1----:R-:W-:Y:S01]  /*101d0*/  F2FP.F16.F32.PACK_AB R71, R34, R43 ;  /* 0x0000002b2247723e */ /* 0x002fe200000000ff */
[----:B------:R-:W-:-:S04]  /*101e0*/  FADD.FTZ R43, R43, R54 ;  /* 0x000000362b2b7221 */ /* 0x000fc80000010000 */
[----:B------:R-:W-:Y:S02]  /*101f0*/  FADD.FTZ R43, R34, R43 ;  /* 0x0000002b222b7221 */ /* 0x000fe40000010000 */
[C---:B------:R-:W-:Y:S01]  /*10200*/  HMMA.16816.F32 R80, R68.reuse, R76, RZ ;  /* 0x0000004c4450723c */ /* 0x040fe200000018ff */
[----:B------:R-:W-:Y:S05]  /*10210*/  MUFU.EX2 R30, R30 ;  /* 0x0000001e001e7308 */ /* 0x000fea0000000800 */
[C---:B------:R-:W-:Y:S03]  /*10220*/  HMMA.16816.F32 R76, R68.reuse, R78, RZ ;  /* 0x0000004e444c723c */ /* 0x040fe600000018ff */
[----:B------:R-:W-:Y:S03]  /*10230*/  MUFU.EX2 R27, R27 ;  /* 0x0000001b001b7308 */ /* 0x000fe60000000800 */
[C---:B------:R-:W-:Y:S05]  /*10240*/  HMMA.16816.F32 R88, R68.reuse, R84, RZ ;  /* 0x000000544458723c */ /* 0x040fea00000018ff */
[----:B------:R-:W-:Y:S01]  /*10250*/  MUFU.EX2 R36, R36 ;  /* 0x0000002400247308 */ /* 0x000fe20000000800 */
[C---:B--2---:R-:W-:Y:S06]  /*10260*/  HMMA.16816.F32 R96, R68.reuse, R92, RZ ;  /* 0x0000005c4460723c */ /* 0x044fec00000018ff */
[C---:B------:R-:W-:Y:S01]  /*10270*/  HMMA.16816.F32 R84, R68.reuse, R86, RZ ;  /* 0x000000564454723c */ /* 0x040fe200000018ff */
[----:B------:R-:W1:Y:S05]  /*10280*/  MUFU.EX2 R31, R31 ;  /* 0x0000001f001f7308 */ /* 0x000e6a0000000800 */
[C---:B------:R-:W-:Y:S03]  /*10290*/  HMMA.16816.F32 R92, R68.reuse, R94, RZ ;  /* 0x0000005e445c723c */ /* 0x040fe600000018ff */
[----:B------:R-:W-:Y:S03]  /*102a0*/  MUFU.EX2 R28, R28 ;  /* 0x0000001c001c7308 */ /* 0x000fe60000000800 */
[C---:B---3--:R-:W-:Y:S05]  /*102b0*/  HMMA.16816.F32 R72, R68.reuse, R4, RZ ;  /* 0x000000044448723c */ /* 0x048fea00000018ff */
[----:B------:R-:W2:Y:S01]  /*102c0*/  MUFU.EX2 R3, R3 ;  /* 0x0000000300037308 */ /* 0x000ea20000000800 */
[----:B------:R-:W-:Y:S01]  /*102d0*/  HMMA.16816.F32 R68, R68, R6, RZ ;  /* 0x000000064444723c */ /* 0x000fe200000018ff */
[----:B-----5:R-:W-:Y:S01]  /*102e0*/  F2FP.F16.F32.PACK_AB R4, R29, R32 ;  /* 0x000000201d04723e */ /* 0x020fe200000000ff */
[----:B------:R-:W-:Y:S01]  /*102f0*/  FADD.FTZ R32, R32, R41 ;  /* 0x0000002920207221 */ /* 0x000fe20000010000 */
[----:B-1----:R-:W-:Y:S01]  /*10300*/  F2FP.F16.F32.PACK_AB R5, R31, R36 ;  /* 0x000000241f05723e */ /* 0x002fe200000000ff */
[----:B------:R-:W-:-:S02]  /*10310*/  FADD.FTZ R36, R36, R43 ;  /* 0x0000002b24247221 */ /* 0x000fc40000010000 */
[----:B------:R-:W-:Y:S01]  /*10320*/  FADD.FTZ R29, R29, R32 ;  /* 0x000000201d1d7221 */ /* 0x000fe20000010000 */
        /* <DEDUP_REMOVED lines=15> */
[C---:B------:R-:W-:Y:S01]  /*10420*/  HMMA.16816.F32 R84, R4.reuse, R14, R84 ;  /* 0x0000000e0454723c */ /* 0x040fe20000001854 */
[----:B------:R-:W3:Y:S01]  /*10430*/  LDSM.16.MT88.4 R12, [R162+0x7000] ;  /* 0x00700000a20c783b */ /* 0x000ee20000004200 */
[----:B------:R-:W-:Y:S04]  /*10440*/  MUFU.EX2 R56, R56 ;  /* 0x0000003800387308 */ /* 0x000fe80000000800 */
[C---:B------:R-:W-:Y:S04]  /*10450*/  HMMA.16816.F32 R72, R4.reuse, R20, R72 ;  /* 0x000000140448723c */ /* 0x040fe80000001848 */
[----:B------:R-:W4:Y:S02]  /*10460*/  MUFU.EX2 R53, R53 ;  /* 0x0000003500357308 */ /* 0x000f240000000800 */
[C---:B------:R-:W-:Y:S01]  /*10470*/  HMMA.16816.F32 R68, R4.reuse, R22, R68 ;  /* 0x000000160444723c */ /* 0x040fe20000001844 */
[----:B------:R-:W5:Y:S05]  /*10480*/  LDSM.16.MT88.4 R20, [R160+0x7000] ;  /* 0x00700000a014783b */ /* 0x000f6a0000004200 */
[----:B------:R-:W-:Y:S01]  /*10490*/  MUFU.EX2 R111, R111 ;  /* 0x0000006f006f7308 */ /* 0x000fe20000000800 */
[C---:B------:R-:W-:Y:S06]  /*104a0*/  HMMA.16816.F32 R96, R4.reuse, R16, R96 ;  /* 0x000000100460723c */ /* 0x040fec0000001860 */
[----:B------:R-:W-:Y:S01]  /*104b0*/  HMMA.16816.F32 R92, R4, R18, R92 ;  /* 0x00000012045c723c */ /* 0x000fe2000000185c */
[----:B------:R-:W2:Y:S01]  /*104c0*/  MUFU.EX2 R44, R44 ;  /* 0x0000002c002c7308 */ /* 0x000ea20000000800 */
[----:B------:R-:W5:Y:S05]  /*104d0*/  LDSM.16.MT88.4 R16, [R164+0x7000] ;  /* 0x00700000a410783b */ /* 0x000f6a0000004200 */
[----:B-1----:R-:W-:Y:S01]  /*104e0*/  F2FP.F16.F32.PACK_AB R4, R57, R58 ;  /* 0x0000003a3904723e */ /* 0x002fe200000000ff */
[----:B------:R-:W-:Y:S01]  /*104f0*/  FADD.FTZ R58, R58, R27 ;  /* 0x0000001b3a3a7221 */ /* 0x000fe20000010000 */
[----:B----4-:R-:W-:Y:S01]  /*10500*/  F2FP.F16.F32.PACK_AB R5, R53, R56 ;  /* 0x000000383505723e */ /* 0x010fe200000000ff */
[----:B------:R-:W-:Y:S01]  /*10510*/  MUFU.EX2 R123, R123 ;  /* 0x0000007b007b7308 */ /* 0x000fe20000000800 */
[----:B------:R-:W-:Y:S01]  /*10520*/  F2FP.F16.F32.PACK_AB R6, R46, R55 ;  /* 0x000000372e06723e */ /* 0x000fe200000000ff */
[----:B------:R-:W-:-:S04]  /*10530*/  FADD.FTZ R58, R57, R58 ;  /* 0x0000003a393a7221 */ /* 0x000fc80000010000 */
[----:B------:R-:W-:Y:S01]  /*10540*/  FADD.FTZ R55, R55, R58 ;  /* 0x0000003a37377221 */ /* 0x000fe20000010000 */
[----:B--2---:R-:W-:Y:S01]  /*10550*/  F2FP.F16.F32.PACK_AB R7, R44, R111 ;  /* 0x0000006f2c07723e */ /* 0x004fe200000000ff */
[----:B------:R-:W1:Y:S02]  /*10560*/  MUFU.EX2 R66, R66 ;  /* 0x0000004200427308 */ /* 0x000e640000000800 */
[----:B------:R-:W-:-:S04]  /*10570*/  FADD.FTZ R46, R46, R55 ;  /* 0x000000372e2e7221 */ /* 0x000fc80000010000 */
[C---:B------:R-:W-:Y:S02]  /*10580*/  HMMA.16816.F32 R80, R4.reuse, R8, R80 ;  /* 0x000000080450723c */ /* 0x040fe40000001850 */
[----:B------:R-:W-:Y:S04]  /*10590*/  MUFU.EX2 R119, R119 ;  /* 0x0000007700777308 */ /* 0x000fe80000000800 */
[C---:B------:R-:W-:Y:S01]  /*105a0*/  HMMA.16816.F32 R76, R4.reuse, R10, R76 ;  /* 0x0000000a044c723c */ /* 0x040fe2000000184c */
[----:B------:R-:W2:Y:S03]  /*105b0*/  LDSM.16.MT88.4 R8, [R161+0x7800] ;  /* 0x00780000a108783b */ /* 0x000ea60000004200 */
[----:B------:R-:W-:Y:S02]  /*105c0*/  MUFU.EX2 R60, R60 ;  /* 0x0000003c003c7308 */ /* 0x000fe40000000800 */
[C---:B---3--:R-:W-:Y:S06]  /*105d0*/  HMMA.16816.F32 R88, R4.reuse, R12, R88 ;  /* 0x0000000c0458723c */ /* 0x048fec0000001858 */
[C---:B------:R-:W-:Y:S01]  /*105e0*/  HMMA.16816.F32 R84, R4.reuse, R14, R84 ;  /* 0x0000000e0454723c */ /* 0x040fe20000001854 */
[----:B------:R-:W3:Y:S01]  /*105f0*/  LDSM.16.MT88.4 R12, [R162+0x7800] ;  /* 0x00780000a20c783b */ /* 0x000ee20000004200 */
        /* <DEDUP_REMOVED lines=59> */
[----:B------:R-:W-:Y:S01]  /*109b0*/  HMMA.16816.F32 R96, R4, R16, R96 ;  /* 0x000000100460723c */ /* 0x000fe20000001860 */
[----:B------:R-:W-:-:S05]  /*109c0*/  FFMA.FTZ R20, R113, UR8, -R26 ;  /* 0x0000000871147c23 */ /* 0x000fca000801081a */
[----:B------:R-:W-:Y:S01]  /*109d0*/  MUFU.EX2 R21, R135 ;  /* 0x0000008700157308 */ /* 0x000fe20000000800 */
[C---:B------:R-:W-:Y:S01]  /*109e0*/  HMMA.16816.F32 R92, R4.reuse, R18, R92 ;  /* 0x00000012045c723c */ /* 0x040fe2000000185c */
[----:B------:R-:W5:Y:S05]  /*109f0*/  LDSM.16.MT88.4 R16, [R164+0x8800] ;  /* 0x00880000a410783b */ /* 0x000f6a0000004200 */
[----:B------:R-:W-:Y:S01]  /*10a00*/  HMMA.16816.F32 R68, R4, R22, R68 ;  /* 0x000000160444723c */ /* 0x000fe20000001844 */
[----:B------:R-:W2:Y:S06]  /*10a10*/  MUFU.EX2 R20, R20 ;  /* 0x0000001400147308 */ /* 0x000eac0000000800 */
[----:B-1----:R-:W-:Y:S01]  /*10a20*/  F2FP.F16.F32.PACK_AB R4, R122, R133 ;  /* 0x000000857a04723e */ /* 0x002fe200000000ff */
[--C-:B------:R-:W-:Y:S01]  /*10a30*/  FFMA.FTZ R23, R67, UR8, -R42.reuse ;  /* 0x0000000843177c23 */ /* 0x100fe2000801082a */
[----:B----4-:R-:W-:Y:S01]  /*10a40*/  F2FP.F16.F32.PACK_AB R5, R124, R129 ;  /* 0x000000817c05723e */ /* 0x010fe200000000ff */
[----:B------:R-:W-:Y:S01]  /*10a50*/  FFMA.FTZ R22, R63, UR8, -R42 ;  /* 0x000000083f167c23 */ /* 0x000fe2000801082a */
[----:B------:R-:W-:Y:S01]  /*10a60*/  F2FP.F16.F32.PACK_AB R6, R120, R131 ;  /* 0x000000837806723e */ /* 0x000fe200000000ff */
[----:B------:R-:W-:Y:S01]  /*10a70*/  MUFU.EX2 R126, R126 ;  /* 0x0000007e007e7308 */ /* 0x000fe20000000800 */
[----:B------:R-:W-:-:S04]  /*10a80*/  FADD.FTZ R133, R133, R108 ;  /* 0x0000006c85857221 */ /* 0x000fc80000010000 */
[----:B------:R-:W-:Y:S01]  /*10a90*/  FADD.FTZ R122, R122, R133 ;  /* 0x000000857a7a7221 */ /* 0x000fe20000010000 */
[----:B--2---:R-:W-:Y:S02]  /*10aa0*/  F2FP.F16.F32.PACK_AB R7, R20, R21 ;  /* 0x000000151407723e */ /* 0x004fe400000000ff */
[----:B------:R-:W1:Y:S01]  /*10ab0*/  MUFU.EX2 R23, R23 ;  /* 0x0000001700177308 */ /* 0x000e620000000800 */
[----:B------:R-:W-:-:S04]  /*10ac0*/  FADD.FTZ R131, R131, R122 ;  /* 0x0000007a83837221 */ /* 0x000fc80000010000 */
[C---:B------:R-:W-:Y:S01]  /*10ad0*/  HMMA.16816.F32 R88, R4.reuse, R8, R88 ;  /* 0x000000080458723c */ /* 0x040fe20000001858 */
[----:B------:R-:W-:Y:S02]  /*10ae0*/  FADD.FTZ R131, R120, R131 ;  /* 0x0000008378837221 */ /* 0x000fe40000010000 */
[----:B------:R-:W-:Y:S03]  /*10af0*/  MUFU.EX2 R65, R65 ;  /* 0x0000004100417308 */ /* 0x000fe60000000800 */
[C---:B------:R-:W-:Y:S01]  /*10b00*/  HMMA.16816.F32 R84, R4.reuse, R10, R84 ;  /* 0x0000000a0454723c */ /* 0x040fe20000001854 */
[----:B------:R-:W2:Y:S04]  /*10b10*/  LDSM.16.MT88.4 R8, [R160+0x8800] ;  /* 0x00880000a008783b */ /* 0x000ea80000004200 */
[----:B------:R-:W-:Y:S01]  /*10b20*/  MUFU.EX2 R22, R22 ;  /* 0x0000001600167308 */ /* 0x000fe20000000800 */
        /* <DEDUP_REMOVED lines=8> */
[----:B------:R-:W-:Y:S08]  /*10bb0*/  MUFU.EX2 R130, R130 ;  /* 0x0000008200827308 */ /* 0x000ff00000000800 */
[----:B------:R-:W3:Y:S01]  /*10bc0*/  MUFU.EX2 R45, R45 ;  /* 0x0000002d002d7308 */ /* 0x000ee20000000800 */
[C---:B--2---:R-:W-:Y:S07]  /*10bd0*/  HMMA.16816.F32 R72, R4.reuse, R8, R72 ;  /* 0x000000080448723c */ /* 0x044fee0000001848 */
[----:B------:R-:W-:Y:S01]  /*10be0*/  MUFU.EX2 R38, R49 ;  /* 0x0000003100267308 */ /* 0x000fe20000000800 */
[----:B------:R-:W-:Y:S01]  /*10bf0*/  HMMA.16816.F32 R68, R4, R10, R68 ;  /* 0x0000000a0444723c */ /* 0x000fe20000001844 */
[----:B------:R-:W2:Y:S06]  /*10c00*/  LDSM.16.MT88.4 R8, [R162+0x9000] ;  /* 0x00900000a208783b */ /* 0x000eac0000004200 */
[----:B-1----:R-:W-:Y:S01]  /*10c10*/  F2FP.F16.F32.PACK_AB R4, R23, R126 ;  /* 0x0000007e1704723e */ /* 0x002fe200000000ff */
[----:B------:R-:W1:Y:S01]  /*10c20*/  MUFU.EX2 R37, R47 ;  /* 0x0000002f00257308 */ /* 0x000e620000000800 */
[----:B----4-:R-:W-:Y:S01]  /*10c30*/  F2FP.F16.F32.PACK_AB R5, R128, R61 ;  /* 0x0000003d8005723e */ /* 0x010fe200000000ff */
[----:B------:R-:W-:Y:S01]  /*10c40*/  FADD.FTZ R126, R126, R131 ;  /* 0x000000837e7e7221 */ /* 0x000fe20000010000 */
[----:B------:R-:W-:-:S02]  /*10c50*/  F2FP.F16.F32.PACK_AB R6, R22, R65 ;  /* 0x000000411606723e */ /* 0x000fc400000000ff */
[----:B---3--:R-:W-:Y:S01]  /*10c60*/  F2FP.F16.F32.PACK_AB R7, R45, R130 ;  /* 0x000000822d07723e */ /* 0x008fe200000000ff */
[----:B------:R-:W-:Y:S02]  /*10c70*/  FADD.FTZ R126, R23, R126 ;  /* 0x0000007e177e7221 */ /* 0x000fe40000010000 */
[----:B------:R-:W-:Y:S02]  /*10c80*/  MUFU.EX2 R39, R39 ;  /* 0x0000002700277308 */ /* 0x000fe40000000800 */
[----:B------:R-:W-:Y:S02]  /*10c90*/  FADD.FTZ R65, R65, R126 ;  /* 0x0000007e41417221 */ /* 0x000fe40000010000 */
[C---:B------:R-:W-:Y:S02]  /*10ca0*/  HMMA.16816.F32 R96, R4.reuse, R12, R96 ;  /* 0x0000000c0460723c */ /* 0x040fe40000001860 */
[----:B------:R-:W-:Y:S02]  /*10cb0*/  FADD.FTZ R65, R22, R65 ;  /* 0x0000004116417221 */ /* 0x000fe40000010000 */
[----:B------:R-:W-:Y:S02]  /*10cc0*/  MUFU.EX2 R40, R40 ;  /* 0x0000002800287308 */ /* 0x000fe40000000800 */
[C---:B------:R-:W-:Y:S01]  /*10cd0*/  HMMA.16816.F32 R92, R4.reuse, R14, R92 ;  /* 0x0000000e045c723c */ /* 0x040fe2000000185c */
[----:B------:R-:W3:Y:S05]  /*10ce0*/  LDSM.16.MT88.4 R12, [R160+0x9000] ;  /* 0x00900000a00c783b */ /* 0x000eea0000004200 */
[----:B------:R-:W-:Y:S01]  /*10cf0*/  MUFU.EX2 R34, R35 ;  /* 0x0000002300227308 */ /* 0x000fe20000000800 */
[C---:B-----5:R-:W-:Y:S06]  /*10d00*/  HMMA.16816.F32 R80, R4.reuse, R16, R80 ;  /* 0x000000100450723c */ /* 0x060fec0000001850 */
[C---:B------:R-:W-:Y:S01]  /*10d10*/  HMMA.16816.F32 R76, R4.reuse, R18, R76 ;  /* 0x00000012044c723c */ /* 0x040fe2000000184c */
[----:B------:R-:W4:Y:S01]  /*10d20*/  MUFU.EX2 R33, R33 ;  /* 0x0000002100217308 */ /* 0x000f220000000800 */
[----:B------:R-:W-:Y:S04]  /*10d30*/  LDSM.16.MT88.4 R16, [R162+0x9800] ;  /* 0x00980000a210783b */ /* 0x000fe80000004200 */
[C---:B--2---:R-:W-:Y:S03]  /*10d40*/  HMMA.16816.F32 R88, R4.reuse, R8, R88 ;  /* 0x000000080458723c */ /* 0x044fe60000001858 */
[----:B------:R-:W-:Y:S03]  /*10d50*/  MUFU.EX2 R25, R25 ;  /* 0x0000001900197308 */ /* 0x000fe60000000800 */
[C---:B------:R-:W-:Y:S01]  /*10d60*/  HMMA.16816.F32 R84, R4.reuse, R10, R84 ;  /* 0x0000000a0454723c */ /* 0x040fe20000001854 */
[----:B------:R-:W2:Y:S04]  /*10d70*/  LDSM.16.MT88.4 R8, [R164+0x9800] ;  /* 0x00980000a408783b */ /* 0x000ea80000004200 */
[----:B------:R-:W5:Y:S01]  /*10d80*/  MUFU.EX2 R188, R188 ;  /* 0x000000bc00bc7308 */ /* 0x000f620000000800 */
[C---:B---3--:R-:W-:Y:S06]  /*10d90*/  HMMA.16816.F32 R72, R4.reuse, R12, R72 ;  /* 0x0000000c0448723c */ /* 0x048fec0000001848 */
[----:B------:R-:W-:Y:S01]  /*10da0*/  HMMA.16816.F32 R68, R4, R14, R68 ;  /* 0x0000000e0444723c */ /* 0x000fe20000001844 */
[----:B------:R-:W-:-:S04]  /*10db0*/  FADD.FTZ R12, R56, R3 ;  /* 0x00000003380c7221 */ /* 0x000fc80000010000 */
[----:B------:R-:W-:Y:S02]  /*10dc0*/  FADD.FTZ R12, R53, R12 ;  /* 0x0000000c350c7221 */ /* 0x000fe40000010000 */
[----:B-1----:R-:W-:Y:S01]  /*10dd0*/  F2FP.F16.F32.PACK_AB R4, R37, R38 ;  /* 0x000000262504723e */ /* 0x002fe200000000ff */
[----:B------:R-:W-:Y:S01]  /*10de0*/  FADD.FTZ R38, R38, R65 ;  /* 0x0000004126267221 */ /* 0x000fe20000010000 */
[----:B------:R-:W-:Y:S01]  /*10df0*/  FADD.FTZ R111, R111, R12 ;  /* 0x0000000c6f6f7221 */ /* 0x000fe20000010000 */
[----:B----4-:R-:W-:Y:S01]  /*10e00*/  F2FP.F16.F32.PACK_AB R5, R33, R34 ;  /* 0x000000222105723e */ /* 0x010fe200000000ff */
[----:B------:R-:W1:Y:S01]  /*10e10*/  LDSM.16.MT88.4 R12, [R161+0x9800] ;  /* 0x00980000a10c783b */ /* 0x000e620000004200 */
[----:B------:R-:W-:Y:S01]  /*10e20*/  F2FP.F16.F32.PACK_AB R6, R40, R39 ;  /* 0x000000272806723e */ /* 0x000fe200000000ff */
[----:B------:R-:W-:Y:S01]  /*10e30*/  FADD.FTZ R44, R44, R111 ;  /* 0x0000006f2c2c7221 */ /* 0x000fe20000010000 */
[----:B-----5:R-:W-:Y:S01]  /*10e40*/  F2FP.F16.F32.PACK_AB R7, R188, R25 ;  /* 0x00000019bc07723e */ /* 0x020fe200000000ff */
        /* <DEDUP_REMOVED lines=33> */
[----:B------:R-:W-:Y:S01]  /*11060*/  LOP3.LUT P1, RZ, R178, 0x8, RZ, 0xc0, !PT ;  /* 0x00000008b2ff7812 */ /* 0x000fe2000782c0ff */
        /* <DEDUP_REMOVED lines=65> */
.L_x_6199:
[----:B------:R-:W1:Y:S02]  /*11480*/  LDC R9, c[0x0][0x250] ;  /* 0x00009400ff097b82 */ /* 0x000e640000000800 */
[----:B-1----:R-:W-:-:S05]  /*11490*/  IMAD.SHL.U32 R6, R9, 0x80, RZ ;  /* 0x0000008009067824 */ /* 0x002fca00078e00ff */
[----:B------:R-:W-:-:S04]  /*114a0*/  IADD3 R6, -R6, RZ, RZ ;  /* 0x000000ff06067210 */ /* 0x000fc80007ffe1ff */
[----:B------:R-:W-:-:S07]  /*114b0*/  SHF.R.S32.HI R11, RZ, 0x1f, R6 ;  /* 0x0000001fff0b7819 */ /* 0x000fce0000011406 */
.L_x_6200:
[----:B------:R-:W-:Y:S01]  /*114c0*/  ULDC UR4, c[0x0][0x2d0] ;  /* 0x0000b40000047ab9 */ /* 0x000fe20000000800 */
[----:B------:R-:W-:Y:S02]  /*114d0*/  LEA R140, P3, R6, R140, 0x1 ;  /* 0x0000008c068c7211 */ /* 0x000fe400078608ff */
[----:B------:R-:W-:Y:S02]  /*114e0*/  ISETP.GE.AND P0, PT, R100, UR4, PT ;  /* 0x0000000464007c0c */ /* 0x000fe4000bf06270 */
[----:B------:R-:W-:Y:S02]  /*114f0*/  LEA.HI.X R141, R6, R141, R11, 0x1, P3 ;  /* 0x0000008d068d7211 */ /* 0x000fe400018f0c0b */
[----:B------:R-:W-:-:S09]  /*11500*/  LOP3.LUT R178, R178, 0xfffffffe, RZ, 0xc0, !PT ;  /* 0xfffffffeb2b27812 */ /* 0x000fd200078ec0ff */
        /* <DEDUP_REMOVED lines=55> */
[----:B------:R1:W-:Y:S01]  /*11880*/  @!P0 LDGSTS.E.BYPASS.LTC128B.128 [R179+0x7800], desc[UR6][R14.64] ;  /* 0x078000000eb38fae */ /* 0x0003e2000b901d46 */
[----:B------:R-:W-:-:S02]  /*11890*/  @!P0 IADD3 R13, P1, R6, R13, RZ ;  /* 0x0000000d060d8210 */ /* 0x000fc40007f3e0ff */
[----:B------:R-:W-:Y:S01]  /*118a0*/  @!P0 IADD3 R7, P2, R6, R18, RZ ;  /* 0x0000001206078210 */ /* 0x000fe20007f5e0ff */
[----:B-----5:R-:W-:Y:S01]  /*118b0*/  @!P0 IMAD R4, R4, 0x60, RZ ;  /* 0x0000006004048824 */ /* 0x020fe200078e02ff */
[C---:B------:R-:W-:Y:S01]  /*118c0*/  @!P0 IADD3.X R8, R11.reuse, R21, R8, P3, !PT ;  /* 0x000000150b088210 */ /* 0x040fe20001ffe408 */
[----:B------:R-:W-:Y:S01]  /*118d0*/  @!P0 IMAD.X R114, R11, 0x1, R114, P1 ;  /* 0x000000010b728824 */ /* 0x000fe200008e0672 */
[----:B------:R-:W-:Y:S01]  /*118e0*/  @!P0 IADD3 R6, P1, R6, R16, RZ ;  /* 0x0000001006068210 */ /* 0x000fe20007f3e0ff */
[----:B------:R-:W-:Y:S01]  /*118f0*/  @P0 STS.128 [R179+0x8000], RZ ;  /* 0x008000ffb3000388 */ /* 0x000fe20000000c00 */
[----:B------:R-:W-:Y:S02]  /*11900*/  @!P0 LEA R16, P3, R5, UR10, 0x1 ;  /* 0x0000000a05108c11 */ /* 0x000fe4000f8608ff */
[----:B------:R-:W-:Y:S01]  /*11910*/  @!P0 IADD3.X R4, R11, R4, R19, P2, !PT ;  /* 0x000000040b048210 */ /* 0x000fe200017fe413 */
[----:B--2---:R-:W-:Y:S01]  /*11920*/  @!P0 IMAD R3, R3, 0x70, RZ ;  /* 0x0000007003038824 */ /* 0x004fe200078e02ff */
[----:B------:R-:W-:-:S02]  /*11930*/  @!P0 LEA R22, P4, R13, UR10, 0x1 ;  /* 0x0000000a0d168c11 */ /* 0x000fc4000f8808ff */
[----:B------:R-:W-:Y:S02]  /*11940*/  @!P0 LEA R10, P2, R7, UR10, 0x1 ;  /* 0x0000000a070a8c11 */ /* 0x000fe4000f8408ff */
[----:B------:R-:W-:Y:S02]  /*11950*/  @!P0 LEA.HI.X R23, R13, UR11, R114, 0x1, P4 ;  /* 0x0000000b0d178c11 */ /* 0x000fe4000a0f0c72 */
[----:B------:R-:W-:Y:S02]  /*11960*/  @!P0 IADD3.X R3, R11, R17, R3, P1, !PT ;  /* 0x000000110b038210 */ /* 0x000fe40000ffe403 */
[C---:B------:R-:W-:Y:S01]  /*11970*/  @!P0 LEA R24, P1, R6.reuse, UR10, 0x1 ;  /* 0x0000000a06188c11 */ /* 0x040fe2000f8208ff */
[----:B------:R-:W-:Y:S01]  /*11980*/  @!PT LDS RZ, [RZ] ;  /* 0x00000000fffff984 */ /* 0x000fe20000000800 */
[----:B------:R-:W-:Y:S01]  /*11990*/  @!PT LDS RZ, [RZ] ;  /* 0x00000000fffff984 */ /* 0x000fe20000000800 */
[----:B------:R-:W-:Y:S01]  /*119a0*/  @!PT LDS RZ, [RZ] ;  /* 0x00000000fffff984 */ /* 0x000fe20000000800 */
[----:B------:R2:W-:Y:S01]  /*119b0*/  @!P0 LDGSTS.E.BYPASS.LTC128B.128 [R179+0x8000], desc[UR6][R22.64] ;  /* 0x0800000016b38fae */ /* 0x0005e2000b901d46 */
[----:B------:R-:W-:Y:S02]  /*119c0*/  @!P0 LEA.HI.X R17, R5, UR11, R8, 0x1, P3 ;  /* 0x0000000b05118c11 */ /* 0x000fe400098f0c08 */
[----:B------:R-:W-:Y:S01]  /*119d0*/  @!P0 LEA.HI.X R11, R7, UR11, R4, 0x1, P2 ;  /* 0x0000000b070b8c11 */ /* 0x000fe200090f0c04 */
[----:B------:R-:W-:Y:S01]  /*119e0*/  @P0 STS.128 [R179+0x8800], RZ ;  /* 0x008800ffb3000388 */ /* 0x000fe20000000c00 */
[----:B------:R-:W-:-:S02]  /*119f0*/  @!P0 LEA.HI.X R25, R6, UR11, R3, 0x1, P1 ;  /* 0x0000000b06198c11 */ /* 0x000fc400088f0c03 */
[----:B------:R-:W-:Y:S01]  /*11a00*/  P2R R3, PR, RZ, 0x1 ;  /* 0x00000001ff037803 */ /* 0x000fe20000000000 */
        /* <DEDUP_REMOVED lines=16> */
[----:B------:R-:W4:Y:S04]  /*11b10*/  LDSM.16.M88.4 R4, [R169+0x2800] ;  /* 0x00280000a904783b */ /* 0x000f280000000200 */
[----:B------:R-:W5:Y:S04]  /*11b20*/  LDSM.16.M88.4 R48, [R169+0x3000] ;  /* 0x00300000a930783b */ /* 0x000f680000000200 */
[----:B------:R-:W-:Y:S04]  /*11b30*/  LDSM.16.M88.4 R116, [R168] ;  /* 0x00000000a874783b */ /* 0x000fe80000000200 */
[----:B------:R-:W5:Y:S04]  /*11b40*/  LDSM.16.M88.4 R28, [R163+0x2000] ;  /* 0x00200000a31c783b */ /* 0x000f680000000200 */
[----:B--2---:R-:W2:Y:S04]  /*11b50*/  LDSM.16.M88.4 R20, [R163+0x2800] ;  /* 0x00280000a314783b */ /* 0x004ea80000000200 */
[----:B------:R-:W2:Y:S04]  /*11b60*/  LDSM.16.M88.4 R112, [R163+0x3000] ;  /* 0x00300000a370783b */ /* 0x000ea80000000200 */
[----:B------:R-:W2:Y:S04]  /*11b70*/  LDSM.16.M88.4 R40, [R169+0x3800] ;  /* 0x00380000a928783b */ /* 0x000ea80000000200 */
[----:B------:R-:W2:Y:S04]  /*11b80*/  LDSM.16.M88.4 R32, [R169+0x4000] ;  /* 0x00400000a920783b */ /* 0x000ea80000000200 */
[----:B---3--:R-:W3:Y:S04]  /*11b90*/  LDSM.16.M88.4 R24, [R169+0x4800] ;  /* 0x00480000a918783b */ /* 0x008ee80000000200 */
[----:B------:R-:W3:Y:S01]  /*11ba0*/  LDSM.16.M88.4 R128, [R169+0x5000] ;  /* 0x00500000a980783b */ /* 0x000ee20000000200 */
[C---:B-1----:R-:W-:Y:S03]  /*11bb0*/  HMMA.16816.F32 R16, R124.reuse, R12, RZ ;  /* 0x0000000c7c10723c */ /* 0x042fe600000018ff */
[----:B------:R-:W1:Y:S03]  /*11bc0*/  LDSM.16.M88.4 R120, [R169+0x5800] ;  /* 0x00580000a978783b */ /* 0x000e660000000200 */
        /* <DEDUP_REMOVED lines=12> */
[C---:B--2---:R-:W-:Y:S06]  /*11c90*/  HMMA.16816.F32 R8, R116.reuse, R20, R8 ;  /* 0x000000147408723c */ /* 0x044fec0000001808 */
[C---:B------:R-:W-:Y:S06]  /*11ca0*/  HMMA.16816.F32 R4, R116.reuse, R22, R4 ;  /* 0x000000167404723c */ /* 0x040fec0000001804 */
[C---:B------:R-:W-:Y:S06]  /*11cb0*/  HMMA.16816.F32 R52, R116.reuse, R112, R52 ;  /* 0x000000707434723c */ /* 0x040fec0000001834 */
[----:B------:R-:W-:Y:S06]  /*11cc0*/  HMMA.16816.F32 R48, R116, R114, R48 ;  /* 0x000000727430723c */ /* 0x000fec0000001830 */
[C---:B------:R-:W-:Y:S06]  /*11cd0*/  HMMA.16816.F32 R44, R124.reuse, R40, RZ ;  /* 0x000000287c2c723c */ /* 0x040fec00000018ff */
[C---:B------:R-:W-:Y:S06]  /*11ce0*/  HMMA.16816.F32 R36, R124.reuse, R32, RZ ;  /* 0x000000207c24723c */ /* 0x040fec00000018ff */
[C---:B---3--:R-:W-:Y:S06]  /*11cf0*/  HMMA.16816.F32 R28, R124.reuse, R24, RZ ;  /* 0x000000187c1c723c */ /* 0x048fec00000018ff */
        /* <DEDUP_REMOVED lines=36> */
[C---:B--2---:R-:W-:Y:S06]  /*11f40*/  HMMA.16816.F32 R28, R108.reuse, R64, R28 ;  /* 0x000000406c1c723c */ /* 0x044fec000000181c */
[C---:B------:R-:W-:Y:S01]  /*11f50*/  HMMA.16816.F32 R24, R108.reuse, R66, R24 ;  /* 0x000000426c18723c */ /* 0x040fe20000001818 */
[----:B------:R-:W2:Y:S05]  /*11f60*/  LDSM.16.M88.4 R64, [R102+0x1000] ;  /* 0x001000006640783b */ /* 0x000eaa0000000200 */
[C---:B------:R-:W-:Y:S06]  /*11f70*/  HMMA.16816.F32 R44, R108.reuse, R124, R44 ;  /* 0x0000007c6c2c723c */ /* 0x040fec000000182c */
[----:B------:R-:W-:Y:S01]  /*11f80*/  HMMA.16816.F32 R40, R108, R126, R40 ;  /* 0x0000007e6c28723c */ /* 0x000fe20000001828 */
[----:B------:R-:W3:Y:S05]  /*11f90*/  LDSM.16.M88.4 R124, [R106] ;  /* 0x000000006a7c783b */ /* 0x000eea0000000200 */
[C---:B-1----:R-:W-:Y:S06]  /*11fa0*/  HMMA.16816.F32 R16, R116.reuse, R60, R16 ;  /* 0x0000003c7410723c */ /* 0x042fec0000001810 */
[C---:B------:R-:W-:Y:S01]  /*11fb0*/  HMMA.16816.F32 R12, R116.reuse, R62, R12 ;  /* 0x0000003e740c723c */ /* 0x040fe2000000180c */
[----:B------:R-:W1:Y:S05]  /*11fc0*/  LDSM.16.M88.4 R60, [R102+0x1800] ;  /* 0x00180000663c783b */ /* 0x000e6a0000000200 */
[C---:B------:R-:W-:Y:S06]  /*11fd0*/  HMMA.16816.F32 R4, R116.reuse, R58, R4 ;  /* 0x0000003a7404723c */ /* 0x040fec0000001804 */
[C---:B--2---:R-:W-:Y:S06]  /*11fe0*/  HMMA.16816.F32 R52, R116.reuse, R64, R52 ;  /* 0x000000407434723c */ /* 0x044fec0000001834 */
[----:B------:R-:W-:Y:S01]  /*11ff0*/  HMMA.16816.F32 R8, R116, R56, R8 ;  /* 0x000000387408723c */ /* 0x000fe20000001808 */
[----:B------:R-:W-:-:S05]  /*12000*/  FMUL.FTZ R19, R19, UR15 ;  /* 0x0000000f13137c20 */ /* 0x000fca0008410000 */
[C---:B---3--:R-:W-:Y:S01]  /*12010*/  HMMA.16816.F32 R20, R108.reuse, R124, R20 ;  /* 0x0000007c6c14723c */ /* 0x048fe20000001814 */
        /* <DEDUP_REMOVED lines=12> */
[----:B------:R-:W-:Y:S01]  /*120e0*/  HMMA.16816.F32 R128, R108, R126, R128 ;  /* 0x0000007e6c80723c */ /* 0x000fe20000001880 */
[----:B------:R-:W2:Y:S01]  /*120f0*/  LDSM.16.M88.4 R124, [R104] ;  /* 0x00000000687c783b */ /* 0x000ea20000000200 */
[----:B------:R-:W-:Y:S01]  /*12100*/  FMUL.FTZ R52, R52, UR15 ;  /* 0x0000000f34347c20 */ /* 0x000fe20008410000 */
[----:B------:R-:W-:Y:S01]  /*12110*/  FMUL.FTZ R54, R54, UR15 ;  /* 0x0000000f36367c20 */ /* 0x000fe20008410000 */
[----:B------:R-:W-:Y:S01]  /*12120*/  FMUL.FTZ R53, R53, UR15 ;  /* 0x0000000f35357c20 */ /* 0x000fe20008410000 */
[----:B------:R-:W-:Y:S01]  /*12130*/  MUFU.TANH R59, R5 ;  /* 0x00000005003b7308 */ /* 0x000fe20000002400 */
[C---:B-1----:R-:W-:Y:S01]  /*12140*/  HMMA.16816.F32 R44, R116.reuse, R60, R44 ;  /* 0x0000003c742c723c */ /* 0x042fe2000000182c */
[----:B------:R-:W-:Y:S01]  /*12150*/  FMUL.FTZ R8, R8, UR15 ;  /* 0x0000000f08087c20 */ /* 0x000fe20008410000 */
[----:B------:R-:W-:Y:S01]  /*12160*/  FMUL.FTZ R9, R9, UR15 ;  /* 0x0000000f09097c20 */ /* 0x000fe20008410000 */
[----:B------:R-:W-:Y:S01]  /*12170*/  FMUL.FTZ R10, R10, UR15 ;  /* 0x0000000f0a0a7c20 */ /* 0x000fe20008410000 */
[----:B------:R-:W-:Y:S01]  /*12180*/  FMUL.FTZ R11, R11, UR15 ;  /* 0x0000000f0b0b7c20 */ /* 0x000fe20008410000 */
[----:B------:R-:W-:Y:S01]  /*12190*/  FMUL.FTZ R55, R55, UR15 ;  /* 0x0000000f37377c20 */ /* 0x000fe20008410000 */
[C---:B------:R-:W-:Y:S01]  /*121a0*/  HMMA.16816.F32 R40, R116.reuse, R62, R40 ;  /* 0x0000003e7428723c */ /* 0x040fe20000001828 */
[----:B------:R-:W-:Y:S05]  /*121b0*/  MUFU.TANH R65, R6 ;  /* 0x0000000600417308 */ /* 0x000fea0000002400 */
[----:B------:R-:W-:Y:S03]  /*121c0*/  HMMA.16816.F32 R48, R116, R66, R48 ;  /* 0x000000427430723c */ /* 0x000fe60000001830 */
[----:B------:R1:W-:Y:S08]  /*121d0*/  MUFU.TANH R61, R7 ;  /* 0x00000007003d7308 */ /* 0x0003f00000002400 */
[----:B------:R-:W-:Y:S01]  /*121e0*/  MUFU.TANH R58, R8 ;  /* 0x00000008003a7308 */ /* 0x000fe20000002400 */
[----:B------:R-:W-:Y:S01]  /*121f0*/  FMUL.FTZ R44, R44, UR15 ;  /* 0x0000000f2c2c7c20 */ /* 0x000fe20008410000 */
[----:B------:R-:W-:Y:S01]  /*12200*/  FMUL.FTZ R46, R46, UR15 ;  /* 0x0000000f2e2e7c20 */ /* 0x000fe20008410000 */
[----:B------:R-:W-:Y:S01]  /*12210*/  FMUL.FTZ R47, R47, UR15 ;  /* 0x0000000f2f2f7c20 */ /* 0x000fe20008410000 */
[----:B------:R-:W-:-:S03]  /*12220*/  FMUL.FTZ R45, R45, UR15 ;  /* 0x0000000f2d2d7c20 */ /* 0x000fc60008410000 */
[----:B------:R-:W-:Y:S01]  /*12230*/  FMUL.FTZ R136, R40, UR15 ;  /* 0x0000000f28887c20 */ /* 0x000fe20008410000 */
[----:B------:R-:W-:Y:S01]  /*12240*/  MUFU.TANH R14, R9 ;  /* 0x00000009000e7308 */ /* 0x000fe20000002400 */
[----:B-1----:R-:W1:Y:S01]  /*12250*/  LDSM.16.M88.4 R4, [R102+0x2000] ;  /* 0x002000006604783b */ /* 0x002e620000000200 */
[----:B------:R-:W-:Y:S01]  /*12260*/  FMUL.FTZ R42, R42, UR15 ;  /* 0x0000000f2a2a7c20 */ /* 0x000fe20008410000 */
[----:B------:R-:W-:Y:S01]  /*12270*/  FMUL.FTZ R43, R43, UR15 ;  /* 0x0000000f2b2b7c20 */ /* 0x000fe20008410000 */
[C---:B--2---:R-:W-:Y:S01]  /*12280*/  HMMA.16816.F32 R112, R108.reuse, R124, R112 ;  /* 0x0000007c6c70723c */ /* 0x044fe20000001870 */
[----:B------:R-:W2:Y:S01]  /*12290*/  S2R R40, SR_TID.X ;  /* 0x0000000000287919 */ /* 0x000ea20000002100 */
[----:B------:R-:W-:Y:S01]  /*122a0*/  FMUL.FTZ R194, R48, UR15 ;  /* 0x0000000f30c27c20 */ /* 0x000fe20008410000 */
[----:B------:R-:W-:Y:S01]  /*122b0*/  FMUL.FTZ R50, R50, UR15 ;  /* 0x0000000f32327c20 */ /* 0x000fe20008410000 */
[----:B------:R-:W-:Y:S01]  /*122c0*/  MUFU.TANH R60, R10 ;  /* 0x0000000a003c7308 */ /* 0x000fe20000002400 */
[----:B------:R-:W-:Y:S01]  /*122d0*/  FMUL.FTZ R51, R51, UR15 ;  /* 0x0000000f33337c20 */ /* 0x000fe20008410000 */
[----:B------:R-:W-:Y:S01]  /*122e0*/  HMMA.16816.F32 R120, R108, R126, R120 ;  /* 0x0000007e6c78723c */ /* 0x000fe20000001878 */
[----:B------:R-:W-:Y:S01]  /*122f0*/  FMUL.FTZ R48, R49, UR15 ;  /* 0x0000000f31307c20 */ /* 0x000fe20008410000 */
[----:B------:R-:W-:-:S04]  /*12300*/  FMUL.FTZ R41, R41, UR15 ;  /* 0x0000000f29297c20 */ /* 0x000fc80008410000 */
[----:B------:R3:W-:Y:S08]  /*12310*/  MUFU.TANH R15, R11 ;  /* 0x0000000b000f7308 */ /* 0x0007f00000002400 */
[----:B------:R-:W4:Y:S08]  /*12320*/  MUFU.TANH R16, R16 ;  /* 0x0000001000107308 */ /* 0x000f300000002400 */
[----:B------:R-:W5:Y:S01]  /*12330*/  MUFU.TANH R18, R18 ;  /* 0x0000001200127308 */ /* 0x000f620000002400 */
[----:B---3--:R-:W3:Y:S07]  /*12340*/  LDSM.16.M88.4 R8, [R102+0x2800] ;  /* 0x002800006608783b */ /* 0x008eee0000000200 */
[----:B------:R-:W5:Y:S01]  /*12350*/  MUFU.TANH R196, R52 ;  /* 0x0000003400c47308 */ /* 0x000f620000002400 */
[C---:B-1----:R-:W-:Y:S06]  /*12360*/  HMMA.16816.F32 R36, R116.reuse, R4, R36 ;  /* 0x000000047424723c */ /* 0x042fec0000001824 */
[----:B------:R-:W-:Y:S01]  /*12370*/  HMMA.16816.F32 R32, R116, R6, R32 ;  /* 0x000000067420723c */ /* 0x000fe20000001820 */
[----:B------:R-:W1:Y:S01]  /*12380*/  LDSM.16.M88.4 R4, [R102+0x3000] ;  /* 0x003000006604783b */ /* 0x000e620000000200 */
[----:B------:R-:W5:Y:S08]  /*12390*/  MUFU.TANH R192, R54 ;  /* 0x0000003600c07308 */ /* 0x000f700000002400 */
[----:B------:R-:W5:Y:S08]  /*123a0*/  MUFU.TANH R142, R44 ;  /* 0x0000002c008e7308 */ /* 0x000f700000002400 */
[----:B------:R-:W-:Y:S01]  /*123b0*/  FMUL.FTZ R36, R36, UR15 ;  /* 0x0000000f24247c20 */ /* 0x000fe20008410000 */
[----:B------:R-:W5:Y:S01]  /*123c0*/  MUFU.TANH R148, R46 ;  /* 0x0000002e00947308 */ /* 0x000f620000002400 */
[----:B------:R-:W-:Y:S01]  /*123d0*/  FMUL.FTZ R38, R38, UR15 ;  /* 0x0000000f26267c20 */ /* 0x000fe20008410000 */
[----:B------:R-:W-:-:S03]  /*123e0*/  FMUL.FTZ R37, R37, UR15 ;  /* 0x0000000f25257c20 */ /* 0x000fc60008410000 */
[----:B------:R-:W-:Y:S01]  /*123f0*/  FMUL.FTZ R32, R32, UR15 ;  /* 0x0000000f20207c20 */ /* 0x000fe20008410000 */
[----:B------:R-:W-:Y:S01]  /*12400*/  FMUL.FTZ R34, R34, UR15 ;  /* 0x0000000f22227c20 */ /* 0x000fe20008410000 */
[----:B---3--:R-:W-:Y:S01]  /*12410*/  HMMA.16816.F32 R24, R116, R10, R24 ;  /* 0x0000000a7418723c */ /* 0x008fe20000001818 */
[----:B------:R-:W-:Y:S01]  /*12420*/  MUFU.TANH R132, R36 ;  /* 0x0000002400847308 */ /* 0x000fe20000002400 */
[----:B------:R-:W-:Y:S01]  /*12430*/  FMUL.FTZ R33, R33, UR15 ;  /* 0x0000000f21217c20 */ /* 0x000fe20008410000 */
[----:B------:R-:W-:-:S03]  /*12440*/  FMUL.FTZ R35, R35, UR15 ;  /* 0x0000000f23237c20 */ /* 0x000fc60008410000 */
[C---:B------:R-:W-:Y:S01]  /*12450*/  HMMA.16816.F32 R28, R116.reuse, R8, R28 ;  /* 0x00000008741c723c */ /* 0x040fe2000000181c */
[----:B--2---:R-:W-:Y:S02]  /*12460*/  IMAD.SHL.U32 R11, R40, 0x2, RZ ;  /* 0x00000002280b7824 */ /* 0x004fe400078e00ff */
[----:B------:R2:W-:Y:S03]  /*12470*/  MUFU.TANH R134, R32 ;  /* 0x0000002000867308 */ /* 0x0005e60000002400 */
[----:B------:R-:W-:Y:S01]  /*12480*/  LOP3.LUT R11, R11, 0x6, RZ, 0xc0, !PT ;  /* 0x000000060b0b7812 */ /* 0x000fe200078ec0ff */
[----:B------:R-:W-:Y:S02]  /*12490*/  IMAD.SHL.U32 R8, R184, 0x80, RZ ;  /* 0x00000080b8087824 */ /* 0x000fe400078e00ff */
[----:B------:R-:W-:Y:S01]  /*124a0*/  FMUL.FTZ R9, R39, UR15 ;  /* 0x0000000f27097c20 */ /* 0x000fe20008410000 */
[----:B-1----:R-:W-:Y:S01]  /*124b0*/  HMMA.16816.F32 R20, R116, R4, R20 ;  /* 0x000000047414723c */ /* 0x002fe20000001814 */
[----:B------:R-:W1:Y:S01]  /*124c0*/  MUFU.TANH R194, R194 ;  /* 0x000000c200c27308 */ /* 0x000e620000002400 */
[----:B------:R-:W-:-:S04]  /*124d0*/  LOP3.LUT R10, R8, 0x18, R11, 0xfe, !PT ;  /* 0x00000018080a7812 */ /* 0x000fc800078efe0b */
[----:B------:R-:W-:Y:S01]  /*124e0*/  HMMA.16816.F32 R128, R116, R6, R128 ;  /* 0x000000067480723c */ /* 0x000fe20000001880 */
[--C-:B------:R-:W-:Y:S02]  /*124f0*/  LOP3.LUT R4, R8, 0x8, R11.reuse, 0xfe, !PT ;  /* 0x0000000808047812 */ /* 0x100fe400078efe0b */
[-C--:B------:R-:W-:Y:S01]  /*12500*/  ISETP.GE.AND P0, PT, R10, R103.reuse, PT ;  /* 0x000000670a00720c */ /* 0x080fe20003f06270 */
[----:B------:R-:W3:Y:S01]  /*12510*/  MUFU.TANH R136, R136 ;  /* 0x0000008800887308 */ /* 0x000ee20000002400 */
[----:B------:R-:W-:Y:S01]  /*12520*/  ISETP.GE.AND P3, PT, R4, R103, PT ;  /* 0x000000670400720c */ /* 0x000fe20003f66270 */
[----:B------:R-:W-:Y:S01]  /*12530*/  FMUL.FTZ R62, R24, UR15 ;  /* 0x0000000f183e7c20 */ /* 0x000fe20008410000 */
[-C--:B------:R-:W-:Y:S01]  /*12540*/  ISETP.GE.AND P1, PT, R4, R105.reuse, PT ;  /* 0x000000690400720c */ /* 0x080fe20003f26270 */
[----:B------:R-:W-:Y:S01]  /*12550*/  FMUL.FTZ R26, R26, UR15 ;  /* 0x0000000f1a1a7c20 */ /* 0x000fe20008410000 */
[----:B------:R-:W1:Y:S01]  /*12560*/  LDSM.16.M88.4 R4, [R102+0x3800] ;  /* 0x003800006604783b */ /* 0x000e620000000200 */
[--C-:B--2---:R-:W-:Y:S01]  /*12570*/  LOP3.LUT R32, R8, 0x10, R11.reuse, 0xfe, !PT ;  /* 0x0000001008207812 */ /* 0x104fe200078efe0b */
[----:B------:R-:W-:Y:S01]  /*12580*/  FMUL.FTZ R28, R28, UR15 ;  /* 0x0000000f1c1c7c20 */ /* 0x000fe20008410000 */
[----:B----4-:R-:W-:Y:S01]  /*12590*/  FSEL R36, R16, -INF , !P3 ;  /* 0xff80000010247808 */ /* 0x010fe20005800000 */
[----:B------:R-:W2:Y:S01]  /*125a0*/  MUFU.TANH R190, R50 ;  /* 0x0000003200be7308 */ /* 0x000ea20000002400 */
[--C-:B------:R-:W-:Y:S01]  /*125b0*/  LOP3.LUT R16, R8, 0x20, R11.reuse, 0xfe, !PT ;  /* 0x0000002008107812 */ /* 0x100fe200078efe0b */
[----:B------:R-:W-:Y:S01]  /*125c0*/  FMUL.FTZ R30, R30, UR15 ;  /* 0x0000000f1e1e7c20 */ /* 0x000fe20008410000 */
[-C--:B------:R-:W-:Y:S01]  /*125d0*/  ISETP.GE.AND P4, PT, R32, R105.reuse, PT ;  /* 0x000000692000720c */ /* 0x080fe20003f86270 */
[----:B------:R-:W-:Y:S01]  /*125e0*/  FMUL.FTZ R25, R25, UR15 ;  /* 0x0000000f19197c20 */ /* 0x000fe20008410000 */
[----:B------:R-:W-:Y:S01]  /*125f0*/  ISETP.GE.AND P6, PT, R10, R105, PT ;  /* 0x000000690a00720c */ /* 0x000fe20003fc6270 */
[----:B------:R-:W-:Y:S01]  /*12600*/  FMUL.FTZ R46, R20, UR15 ;  /* 0x0000000f142e7c20 */ /* 0x000fe20008410000 */
[----:B------:R-:W-:Y:S01]  /*12610*/  ISETP.GE.AND P5, PT, R16, R103, PT ;  /* 0x000000671000720c */ /* 0x000fe20003fa6270 */
[----:B------:R-:W4:Y:S01]  /*12620*/  MUFU.TANH R28, R28 ;  /* 0x0000001c001c7308 */ /* 0x000f220000002400 */
[----:B-----5:R-:W-:Y:S01]  /*12630*/  FSEL R10, R18, -INF , !P1 ;  /* 0xff800000120a7808 */ /* 0x020fe20004800000 */
[----:B------:R-:W-:Y:S01]  /*12640*/  FMUL.FTZ R20, R22, UR15 ;  /* 0x0000000f16147c20 */ /* 0x000fe20008410000 */
[--C-:B------:R-:W-:Y:S01]  /*12650*/  LOP3.LUT R24, R8, 0x30, R11.reuse, 0xfe, !PT ;  /* 0x0000003008187812 */ /* 0x100fe200078efe0b */
[----:B------:R-:W-:Y:S01]  /*12660*/  FMUL.FTZ R40, R130, UR15 ;  /* 0x0000000f82287c20 */ /* 0x000fe20008410000 */
[----:B------:R-:W-:Y:S01]  /*12670*/  ISETP.GE.AND P1, PT, R16, R105, PT ;  /* 0x000000691000720c */ /* 0x000fe20003f26270 */
[----:B------:R-:W-:Y:S01]  /*12680*/  FMUL.FTZ R22, R128, UR15 ;  /* 0x0000000f80167c20 */ /* 0x000fe20008410000 */
[----:B------:R-:W-:Y:S01]  /*12690*/  FSEL R16, R60, -INF , !P4 ;  /* 0xff8000003c107808 */ /* 0x000fe20006000000 */
[----:B------:R5:W4:Y:S01]  /*126a0*/  MUFU.TANH R146, R42 ;  /* 0x0000002a00927308 */ /* 0x000b220000002400 */
[----:B------:R-:W-:Y:S01]  /*126b0*/  FSEL R60, R65, -INF , !P6 ;  /* 0xff800000413c7808 */ /* 0x000fe20007000000 */
[----:B------:R-:W-:Y:S01]  /*126c0*/  FMUL.FTZ R31, R31, UR15 ;  /* 0x0000000f1f1f7c20 */ /* 0x000fe20008410000 */
[----:B------:R-:W-:Y:S01]  /*126d0*/  FSEL R196, R196, -INF , !P5 ;  /* 0xff800000c4c47808 */ /* 0x000fe20006800000 */
[----:B------:R-:W-:Y:S01]  /*126e0*/  FMUL.FTZ R29, R29, UR15 ;  /* 0x0000000f1d1d7c20 */ /* 0x000fe20008410000 */
[-C--:B------:R-:W-:Y:S01]  /*126f0*/  ISETP.GE.AND P2, PT, R32, R103.reuse, PT ;  /* 0x000000672000720c */ /* 0x080fe20003f46270 */
[----:B------:R-:W-:Y:S01]  /*12700*/  FMUL.FTZ R27, R27, UR15 ;  /* 0x0000000f1b1b7c20 */ /* 0x000fe20008410000 */
[C---:B------:R-:W-:Y:S01]  /*12710*/  ISETP.GE.AND P6, PT, R24.reuse, R103, PT ;  /* 0x000000671800720c */ /* 0x040fe20003fc6270 */
[----:B------:R-:W4:Y:S01]  /*12720*/  MUFU.TANH R126, R38 ;  /* 0x00000026007e7308 */ /* 0x000f220000002400 */
[----:B------:R-:W-:Y:S01]  /*12730*/  ISETP.GE.AND P5, PT, R24, R105, PT ;  /* 0x000000691800720c */ /* 0x000fe20003fa6270 */
[----:B------:R-:W-:Y:S01]  /*12740*/  FMUL.FTZ R23, R23, UR15 ;  /* 0x0000000f17177c20 */ /* 0x000fe20008410000 */
[C-C-:B------:R-:W-:Y:S01]  /*12750*/  LOP3.LUT R32, R8.reuse, 0x28, R11.reuse, 0xfe, !PT ;  /* 0x0000002808207812 */ /* 0x140fe200078efe0b */
[----:B------:R-:W-:Y:S01]  /*12760*/  FMUL.FTZ R21, R21, UR15 ;  /* 0x0000000f15157c20 */ /* 0x000fe20008410000 */
[----:B------:R-:W-:Y:S01]  /*12770*/  LOP3.LUT R24, R8, 0x38, R11, 0xfe, !PT ;  /* 0x0000003808187812 */ /* 0x000fe200078efe0b */
[----:B------:R-:W-:-:S04]  /*12780*/  DEPBAR.LE SB0, 0x0 ;  /* 0x000080000000791a */ /* 0x000fc80000000000 */
[----:B------:R2:W4:Y:S01]  /*12790*/  MUFU.TANH R124, R34 ;  /* 0x00000022007c7308 */ /* 0x0005220000002400 */
[----:B------:R-:W-:Y:S01]  /*127a0*/  FSEL R52, R58, -INF , !P2 ;  /* 0xff8000003a347808 */ /* 0x000fe20005000000 */
[C---:B-1----:R-:W-:Y:S01]  /*127b0*/  HMMA.16816.F32 R112, R116.reuse, R4, R112 ;  /* 0x000000047470723c */ /* 0x042fe20000001870 */
[----:B------:R-:W-:Y:S01]  /*127c0*/  FSEL R192, R192, -INF , !P1 ;  /* 0xff800000c0c07808 */ /* 0x000fe20004800000 */
[----:B-----5:R-:W-:Y:S01]  /*127d0*/  FMUL.FTZ R42, R131, UR15 ;  /* 0x0000000f832a7c20 */ /* 0x020fe20008410000 */
[-C--:B------:R-:W-:Y:S02]  /*127e0*/  ISETP.GE.AND P2, PT, R32, R103.reuse, PT ;  /* 0x000000672000720c */ /* 0x080fe40003f46270 */
[----:B------:R-:W-:Y:S01]  /*127f0*/  ISETP.GE.AND P4, PT, R24, R103, PT ;  /* 0x000000671800720c */ /* 0x000fe20003f86270 */
[----:B------:R-:W-:Y:S01]  /*12800*/  HMMA.16816.F32 R120, R116, R6, R120 ;  /* 0x000000067478723c */ /* 0x000fe20000001878 */
[----:B------:R-:W-:Y:S01]  /*12810*/  LOP3.LUT R4, R8, 0x48, R11, 0xfe, !PT ;  /* 0x0000004808047812 */ /* 0x000fe200078efe0b */
[----:B------:R-:W1:Y:S01]  /*12820*/  MUFU.TANH R62, R62 ;  /* 0x0000003e003e7308 */ /* 0x000e620000002400 */
[----:B------:R-:W-:-:S02]  /*12830*/  ISETP.GE.AND P1, PT, R24, R105, PT ;  /* 0x000000691800720c */ /* 0x000fc40003f26270 */
[----:B------:R-:W-:Y:S02]  /*12840*/  LOP3.LUT R24, R8, 0x40, R11, 0xfe, !PT ;  /* 0x0000004008187812 */ /* 0x000fe400078efe0b */
[----:B------:R-:W-:Y:S02]  /*12850*/  FSEL R142, R142, -INF , !P6 ;  /* 0xff8000008e8e7808 */ /* 0x000fe40007000000 */
[----:B------:R-:W-:Y:S01]  /*12860*/  FSEL R148, R148, -INF , !P5 ;  /* 0xff80000094947808 */ /* 0x000fe20006800000 */
[----:B------:R5:W1:Y:S01]  /*12870*/  MUFU.TANH R54, R26 ;  /* 0x0000001a00367308 */ /* 0x000a620000002400 */
[C---:B------:R-:W-:Y:S02]  /*12880*/  ISETP.GE.AND P6, PT, R4.reuse, R103, PT ;  /* 0x000000670400720c */ /* 0x040fe40003fc6270 */
[----:B------:R-:W-:Y:S02]  /*12890*/  ISETP.GE.AND P5, PT, R4, R105, PT ;  /* 0x000000690400720c */ /* 0x000fe40003fa6270 */
[----:B------:R-:W-:-:S02]  /*128a0*/  FSEL R194, R194, -INF , !P2 ;  /* 0xff800000c2c27808 */ /* 0x000fc40005000000 */
[----:B------:R-:W-:Y:S01]  /*128b0*/  LOP3.LUT R4, R8, 0x50, R11, 0xfe, !PT ;  /* 0x0000005008047812 */ /* 0x000fe200078efe0b */
[----:B------:R-:W1:Y:S01]  /*128c0*/  MUFU.TANH R30, R30 ;  /* 0x0000001e001e7308 */ /* 0x000e620000002400 */
[----:B------:R-:W-:Y:S01]  /*128d0*/  ISETP.GE.AND P3, PT, R32, R105, PT ;  /* 0x000000692000720c */ /* 0x000fe20003f66270 */
[----:B------:R-:W-:Y:S01]  /*128e0*/  FMUL.FTZ R114, R114, UR15 ;  /* 0x0000000f72727c20 */ /* 0x000fe20008410000 */
[-C--:B------:R-:W-:Y:S01]  /*128f0*/  ISETP.GE.AND P2, PT, R24, R103.reuse, PT ;  /* 0x000000671800720c */ /* 0x080fe20003f46270 */
[----:B------:R-:W-:Y:S01]  /*12900*/  FMUL.FTZ R32, R112, UR15 ;  /* 0x0000000f70207c20 */ /* 0x000fe20008410000 */
[----:B---3--:R-:W-:Y:S01]  /*12910*/  FSEL R136, R136, -INF , !P4 ;  /* 0xff80000088887808 */ /* 0x008fe20006000000 */
[----:B--2---:R-:W-:Y:S01]  /*12920*/  FMUL.FTZ R34, R113, UR15 ;  /* 0x0000000f71227c20 */ /* 0x004fe20008410000 */
[----:B------:R-:W-:Y:S01]  /*12930*/  ISETP.GE.AND P4, PT, R4, R103, PT ;  /* 0x000000670400720c */ /* 0x000fe20003f86270 */
[----:B------:R-:W2:Y:S01]  /*12940*/  MUFU.TANH R20, R20 ;  /* 0x0000001400147308 */ /* 0x000ea20000002400 */
[----:B------:R-:W-:Y:S01]  /*12950*/  FSEL R190, R190, -INF , !P3 ;  /* 0xff800000bebe7808 */ /* 0x000fe20005800000 */
[----:B-----5:R-:W-:Y:S01]  /*12960*/  FMUL.FTZ R26, R122, UR15 ;  /* 0x0000000f7a1a7c20 */ /* 0x020fe20008410000 */
[----:B------:R-:W-:-:S02]  /*12970*/  FSEL R132, R132, -INF , !P2 ;  /* 0xff80000084847808 */ /* 0x000fc40005000000 */
[-C--:B------:R-:W-:Y:S02]  /*12980*/  ISETP.GE.AND P3, PT, R24, R105.reuse, PT ;  /* 0x000000691800720c */ /* 0x080fe40003f66270 */
[----:B------:R-:W-:Y:S01]  /*12990*/  ISETP.GE.AND P2, PT, R4, R105, PT ;  /* 0x000000690400720c */ /* 0x000fe20003f46270 */
[----:B------:R3:W-:Y:S01]  /*129a0*/  MUFU.TANH R138, R33 ;  /* 0x00000021008a7308 */ /* 0x0007e20000002400 */
[----:B------:R-:W-:Y:S02]  /*129b0*/  FSEL R18, R64, -INF , !P0 ;  /* 0xff80000040127808 */ /* 0x000fe40004000000 */
[C-C-:B------:R-:W-:Y:S02]  /*129c0*/  LOP3.LUT R6, R8.reuse, 0x58, R11.reuse, 0xfe, !PT ;  /* 0x0000005808067812 */ /* 0x140fe400078efe0b */
[----:B------:R-:W-:Y:S02]  /*129d0*/  LOP3.LUT R4, R8, 0x60, R11, 0xfe, !PT ;  /* 0x0000006008047812 */ /* 0x000fe400078efe0b */
[----:B----4-:R-:W-:Y:S01]  /*129e0*/  FSEL R64, R28, -INF , !P4 ;  /* 0xff8000001c407808 */ /* 0x010fe20006000000 */
[----:B------:R-:W4:Y:S01]  /*129f0*/  MUFU.TANH R40, R40 ;  /* 0x0000002800287308 */ /* 0x000f220000002400 */
[----:B------:R-:W-:-:S02]  /*12a00*/  FSEL R146, R146, -INF , !P1 ;  /* 0xff80000092927808 */ /* 0x000fc40004800000 */
[----:B------:R-:W-:Y:S02]  /*12a10*/  FSEL R126, R126, -INF , !P3 ;  /* 0xff8000007e7e7808 */ /* 0x000fe40005800000 */
[----:B------:R-:W-:Y:S02]  /*12a20*/  FSEL R124, R124, -INF , !P5 ;  /* 0xff8000007c7c7808 */ /* 0x000fe40006800000 */
[----:B------:R-:W-:Y:S01]  /*12a30*/  ISETP.GE.AND P3, PT, R6, R103, PT ;  /* 0x000000670600720c */ /* 0x000fe20003f66270 */
[----:B------:R-:W5:Y:S01]  /*12a40*/  MUFU.TANH R28, R114 ;  /* 0x00000072001c7308 */ /* 0x000f620000002400 */
[----:B---3--:R-:W-:Y:S01]  /*12a50*/  FMUL.FTZ R33, R120, UR15 ;  /* 0x0000000f78217c20 */ /* 0x008fe20008410000 */
[----:B------:R-:W-:Y:S02]  /*12a60*/  ISETP.GE.AND P1, PT, R6, R105, PT ;  /* 0x000000690600720c */ /* 0x000fe40003f26270 */
[C---:B------:R-:W-:Y:S02]  /*12a70*/  ISETP.GE.AND P0, PT, R4.reuse, R103, PT ;  /* 0x000000670400720c */ /* 0x040fe40003f06270 */
[----:B------:R-:W-:-:S02]  /*12a80*/  ISETP.GE.AND P5, PT, R4, R105, PT ;  /* 0x000000690400720c */ /* 0x000fc40003fa6270 */
[C-C-:B------:R-:W-:Y:S01]  /*12a90*/  LOP3.LUT R6, R8.reuse, 0x68, R11.reuse, 0xfe, !PT ;  /* 0x0000006808067812 */ /* 0x140fe200078efe0b */
[----:B------:R-:W3:Y:S01]  /*12aa0*/  MUFU.TANH R32, R32 ;  /* 0x0000002000207308 */ /* 0x000ee20000002400 */
[----:B------:R-:W-:Y:S02]  /*12ab0*/  LOP3.LUT R4, R8, 0x70, R11, 0xfe, !PT ;  /* 0x0000007008047812 */ /* 0x000fe400078efe0b */
[----:B------:R-:W-:Y:S02]  /*12ac0*/  FSEL R134, R134, -INF , !P6 ;  /* 0xff80000086867808 */ /* 0x000fe40007000000 */
[----:B-1----:R-:W-:Y:S02]  /*12ad0*/  FSEL R62, R62, -INF , !P3 ;  /* 0xff8000003e3e7808 */ /* 0x002fe40005800000 */
[----:B------:R-:W-:Y:S01]  /*12ae0*/  FSEL R54, R54, -INF , !P1 ;  /* 0xff80000036367808 */ /* 0x000fe20004800000 */
[----:B------:R-:W1:Y:S01]  /*12af0*/  MUFU.TANH R33, R33 ;  /* 0x0000002100217308 */ /* 0x000e620000002400 */
[----:B------:R-:W-:-:S02]  /*12b00*/  ISETP.GE.AND P6, PT, R6, R103, PT ;  /* 0x000000670600720c */ /* 0x000fc40003fc6270 */
[----:B------:R-:W-:Y:S02]  /*12b10*/  ISETP.GE.AND P4, PT, R6, R105, PT ;  /* 0x000000690600720c */ /* 0x000fe40003f86270 */
[C---:B------:R-:W-:Y:S02]  /*12b20*/  ISETP.GE.AND P3, PT, R4.reuse, R103, PT ;  /* 0x000000670400720c */ /* 0x040fe40003f66270 */
[----:B------:R-:W-:Y:S01]  /*12b30*/  ISETP.GE.AND P1, PT, R4, R105, PT ;  /* 0x000000690400720c */ /* 0x000fe20003f26270 */
[----:B------:R-:W1:Y:S01]  /*12b40*/  MUFU.TANH R22, R22 ;  /* 0x0000001600167308 */ /* 0x000e620000002400 */
[C---:B------:R-:W-:Y:S02]  /*12b50*/  LOP3.LUT R6, R8.reuse, 0x78, R11, 0xfe, !PT ;  /* 0x0000007808067812 */ /* 0x040fe400078efe0b */
[----:B------:R-:W-:Y:S02]  /*12b60*/  LOP3.LUT R4, R8, R11, RZ, 0xfc, !PT ;  /* 0x0000000b08047212 */ /* 0x000fe400078efcff */
[----:B------:R-:W-:Y:S01]  /*12b70*/  FSEL R58, R30, -INF , !P2 ;  /* 0xff8000001e3a7808 */ /* 0x000fe20005000000 */
[----:B------:R-:W-:Y:S01]  /*12b80*/  FMUL.FTZ R30, R115, UR15 ;  /* 0x0000000f731e7c20 */ /* 0x000fe20008410000 */
[----:B--2---:R-:W-:Y:S01]  /*12b90*/  FSEL R20, R20, -INF , !P5 ;  /* 0xff80000014147808 */ /* 0x004fe20006800000 */
[----:B------:R-:W-:Y:S01]  /*12ba0*/  MUFU.TANH R19, R19 ;  /* 0x0000001300137308 */ /* 0x000fe20000002400 */
[----:B------:R-:W-:Y:S01]  /*12bb0*/  ISETP.GE.AND P2, PT, R6, R103, PT ;  /* 0x000000670600720c */ /* 0x000fe20003f46270 */
[----:B------:R-:W-:Y:S01]  /*12bc0*/  VIADD R24, R4, 0x1 ;  /* 0x0000000104187836 */ /* 0x000fe20000000000 */
[----:B------:R-:W-:Y:S01]  /*12bd0*/  ISETP.GE.AND P5, PT, R6, R105, PT ;  /* 0x000000690600720c */ /* 0x000fe20003fa6270 */
[----:B------:R-:W-:Y:S01]  /*12be0*/  VIADD R6, R4, 0x9 ;  /* 0x0000000904067836 */ /* 0x000fe20000000000 */
[----:B----4-:R-:W-:-:S02]  /*12bf0*/  FSEL R40, R40, -INF , !P4 ;  /* 0xff80000028287808 */ /* 0x010fc40006000000 */
[----:B-----5:R-:W-:Y:S01]  /*12c00*/  FSEL R28, R28, -INF , !P1 ;  /* 0xff8000001c1c7808 */ /* 0x020fe20004800000 */
[----:B------:R-:W2:Y:S01]  /*12c10*/  MUFU.TANH R46, R46 ;  /* 0x0000002e002e7308 */ /* 0x000ea20000002400 */
[C---:B------:R-:W-:Y:S02]  /*12c20*/  ISETP.GE.AND P4, PT, R6.reuse, R103, PT ;  /* 0x000000670600720c */ /* 0x040fe40003f86270 */
[----:B------:R-:W-:Y:S01]  /*12c30*/  ISETP.GE.AND P1, PT, R6, R105, PT ;  /* 0x000000690600720c */ /* 0x000fe20003f26270 */
[----:B------:R-:W-:Y:S01]  /*12c40*/  VIADD R6, R4, 0x11 ;  /* 0x0000001104067836 */ /* 0x000fe20000000000 */
[----:B---3--:R-:W-:Y:S02]  /*12c50*/  FSEL R32, R32, -INF , !P3 ;  /* 0xff80000020207808 */ /* 0x008fe40005800000 */
[----:B-1----:R-:W-:Y:S01]  /*12c60*/  FSEL R33, R33, -INF , !P2 ;  /* 0xff80000021217808 */ /* 0x002fe20005000000 */
[----:B------:R-:W1:Y:S01]  /*12c70*/  MUFU.TANH R57, R57 ;  /* 0x0000003900397308 */ /* 0x000e620000002400 */
[----:B------:R-:W-:-:S02]  /*12c80*/  FSEL R22, R22, -INF , !P6 ;  /* 0xff80000016167808 */ /* 0x000fc40007000000 */
[C---:B------:R-:W-:Y:S02]  /*12c90*/  ISETP.GE.AND P2, PT, R6.reuse, R103, PT ;  /* 0x000000670600720c */ /* 0x040fe40003f46270 */
[-C--:B------:R-:W-:Y:S01]  /*12ca0*/  ISETP.GE.AND P3, PT, R6, R105.reuse, PT ;  /* 0x000000690600720c */ /* 0x080fe20003f66270 */
[----:B------:R-:W-:Y:S01]  /*12cb0*/  VIADD R6, R4, 0x19 ;  /* 0x0000001904067836 */ /* 0x000fe20000000000 */
[----:B------:R-:W-:Y:S01]  /*12cc0*/  ISETP.GE.AND P6, PT, R24, R105, PT ;  /* 0x000000691800720c */ /* 0x000fe20003fc6270 */
[----:B------:R-:W3:Y:S01]  /*12cd0*/  MUFU.TANH R12, R12 ;  /* 0x0000000c000c7308 */ /* 0x000ee20000002400 */
[----:B--2---:R-:W-:Y:S02]  /*12ce0*/  FSEL R46, R46, -INF , !P0 ;  /* 0xff8000002e2e7808 */ /* 0x004fe40004000000 */
[----:B------:R-:W-:Y:S02]  /*12cf0*/  FSEL R204, R19, -INF , !P6 ;  /* 0xff80000013cc7808 */ /* 0x000fe40007000000 */
[----:B------:R-:W-:Y:S01]  /*12d00*/  FSEL R202, R14, -INF , !P2 ;  /* 0xff8000000eca7808 */ /* 0x000fe20005000000 */
[----:B------:R-:W-:Y:S01]  /*12d10*/  VIADD R14, R4, 0x31 ;  /* 0x00000031040e7836 */ /* 0x000fe20000000000 */
[-C--:B------:R-:W-:Y:S01]  /*12d20*/  ISETP.GE.AND P0, PT, R24, R103.reuse, PT ;  /* 0x000000671800720c */ /* 0x080fe20003f06270 */
[----:B------:R-:W2:Y:S01]  /*12d30*/  MUFU.TANH R26, R26 ;  /* 0x0000001a001a7308 */ /* 0x000ea20000002400 */
[----:B------:R-:W-:Y:S01]  /*12d40*/  ISETP.GE.AND P6, PT, R6, R103, PT ;  /* 0x000000670600720c */ /* 0x000fe20003fc6270 */
[----:B------:R-:W-:Y:S01]  /*12d50*/  VIADD R24, R4, 0x21 ;  /* 0x0000002104187836 */ /* 0x000fe20000000000 */
[----:B-1----:R-:W-:-:S02]  /*12d60*/  FSEL R38, R57, -INF , !P0 ;  /* 0xff80000039267808 */ /* 0x002fc40004000000 */
[----:B------:R-:W-:Y:S02]  /*12d70*/  FSEL R200, R59, -INF , !P6 ;  /* 0xff8000003bc87808 */ /* 0x000fe40007000000 */
[----:B------:R-:W-:Y:S01]  /*12d80*/  ISETP.GE.AND P0, PT, R14, R103, PT ;  /* 0x000000670e00720c */ /* 0x000fe20003f06270 */
[----:B------:R-:W1:Y:S01]  /*12d90*/  MUFU.TANH R53, R53 ;  /* 0x0000003500357308 */ /* 0x000e620000002400 */
[----:B---3--:R-:W-:Y:S02]  /*12da0*/  FSEL R12, R12, -INF , !P4 ;  /* 0xff8000000c0c7808 */ /* 0x008fe40006000000 */
[----:B------:R-:W-:Y:S01]  /*12db0*/  ISETP.GE.AND P6, PT, R14, R105, PT ;  /* 0x000000690e00720c */ /* 0x000fe20003fc6270 */
[----:B------:R-:W-:Y:S01]  /*12dc0*/  VIADD R14, R4, 0x39 ;  /* 0x00000039040e7836 */ /* 0x000fe20000000000 */
[C---:B------:R-:W-:Y:S02]  /*12dd0*/  ISETP.GE.AND P4, PT, R24.reuse, R103, PT ;  /* 0x000000671800720c */ /* 0x040fe40003f86270 */
[-C--:B------:R-:W-:Y:S01]  /*12de0*/  ISETP.GE.AND P2, PT, R24, R105.reuse, PT ;  /* 0x000000691800720c */ /* 0x080fe20003f46270 */
[----:B------:R-:W3:Y:S01]  /*12df0*/  MUFU.TANH R13, R13 ;  /* 0x0000000d000d7308 */ /* 0x000ee20000002400 */
[----:B--2---:R-:W-:Y:S01]  /*12e00*/  FSEL R26, R26, -INF , !P5 ;  /* 0xff8000001a1a7808 */ /* 0x004fe20006800000 */
[----:B------:R-:W-:Y:S01]  /*12e10*/  VIADD R24, R4, 0x29 ;  /* 0x0000002904187836 */ /* 0x000fe20000000000 */
[----:B------:R-:W-:-:S02]  /*12e20*/  ISETP.GE.AND P5, PT, R6, R105, PT ;  /* 0x000000690600720c */ /* 0x000fc40003fa6270 */
[----:B------:R-:W-:Y:S02]  /*12e30*/  FSEL R110, R15, -INF , !P3 ;  /* 0xff8000000f6e7808 */ /* 0x000fe40005800000 */
[----:B------:R-:W-:Y:S01]  /*12e40*/  FSEL R118, R61, -INF , !P5 ;  /* 0xff8000003d767808 */ /* 0x000fe20006800000 */
[----:B------:R-:W2:Y:S01]  /*12e50*/  MUFU.TANH R198, R51 ;  /* 0x0000003300c67308 */ /* 0x000ea20000002400 */
[----:B-1----:R-:W-:Y:S02]  /*12e60*/  FSEL R122, R53, -INF , !P4 ;  /* 0xff800000357a7808 */ /* 0x002fe40006000000 */
[C---:B------:R-:W-:Y:S02]  /*12e70*/  ISETP.GE.AND P5, PT, R14.reuse, R103, PT ;  /* 0x000000670e00720c */ /* 0x040fe40003fa6270 */
[----:B------:R-:W-:Y:S01]  /*12e80*/  ISETP.GE.AND P4, PT, R14, R105, PT ;  /* 0x000000690e00720c */ /* 0x000fe20003f86270 */
[----:B------:R-:W-:Y:S01]  /*12e90*/  VIADD R14, R4, 0x49 ;  /* 0x00000049040e7836 */ /* 0x000fe20000000000 */
[----:B------:R-:W-:Y:S01]  /*12ea0*/  ISETP.GE.AND P3, PT, R24, R103, PT ;  /* 0x000000671800720c */ /* 0x000fe20003f66270 */
[----:B------:R-:W1:Y:S01]  /*12eb0*/  MUFU.TANH R152, R47 ;  /* 0x0000002f00987308 */ /* 0x000e620000002400 */
[----:B---3--:R-:W-:-:S02]  /*12ec0*/  FSEL R6, R13, -INF , !P1 ;  /* 0xff8000000d067808 */ /* 0x008fc40004800000 */
[----:B------:R-:W-:Y:S01]  /*12ed0*/  ISETP.GE.AND P1, PT, R24, R105, PT ;  /* 0x000000691800720c */ /* 0x000fe20003f26270 */
[----:B------:R-:W-:-:S04]  /*12ee0*/  VIADD R24, R4, 0x41 ;  /* 0x0000004104187836 */ /* 0x000fc80000000000 */
[----:B------:R-:W3:Y:S01]  /*12ef0*/  MUFU.TANH R48, R48 ;  /* 0x0000003000307308 */ /* 0x000ee20000002400 */
[----:B--2---:R-:W-:Y:S02]  /*12f00*/  FSEL R198, R198, -INF , !P1 ;  /* 0xff800000c6c67808 */ /* 0x004fe40004800000 */
[----:B------:R-:W-:-:S05]  /*12f10*/  ISETP.GE.AND P1, PT, R14, R105, PT ;  /* 0x000000690e00720c */ /* 0x000fca0003f26270 */
[----:B------:R-:W2:Y:S01]  /*12f20*/  MUFU.TANH R55, R55 ;  /* 0x0000003700377308 */ /* 0x000ea20000002400 */
[----:B-1----:R-:W-:Y:S02]  /*12f30*/  FSEL R152, R152, -INF , !P6 ;  /* 0xff80000098987808 */ /* 0x002fe40007000000 */
[----:B------:R-:W-:Y:S01]  /*12f40*/  ISETP.GE.AND P6, PT, R14, R103, PT ;  /* 0x000000670e00720c */ /* 0x000fe20003fc6270 */
[----:B------:R-:W-:-:S03]  /*12f50*/  VIADD R14, R4, 0x59 ;  /* 0x00000059040e7836 */ /* 0x000fc60000000000 */
[----:B------:R-:W-:Y:S01]  /*12f60*/  FSEL R138, R138, -INF , !P6 ;  /* 0xff8000008a8a7808 */ /* 0x000fe20007000000 */
[----:B------:R-:W1:Y:S01]  /*12f70*/  MUFU.TANH R150, R43 ;  /* 0x0000002b00967308 */ /* 0x000e620000002400 */
[----:B---3--:R-:W-:Y:S01]  /*12f80*/  FSEL R116, R48, -INF , !P3 ;  /* 0xff80000030747808 */ /* 0x008fe20005800000 */
[----:B------:R-:W-:Y:S01]  /*12f90*/  FMUL.FTZ R48, R129, UR15 ;  /* 0x0000000f81307c20 */ /* 0x000fe20008410000 */
[----:B------:R-:W-:Y:S02]  /*12fa0*/  ISETP.GE.AND P3, PT, R24, R103, PT ;  /* 0x000000671800720c */ /* 0x000fe40003f66270 */
[----:B------:R-:W-:-:S03]  /*12fb0*/  ISETP.GE.AND P6, PT, R14, R105, PT ;  /* 0x000000690e00720c */ /* 0x000fc60003fc6270 */
[----:B------:R-:W3:Y:S01]  /*12fc0*/  MUFU.TANH R154, R41 ;  /* 0x00000029009a7308 */ /* 0x000ee20000002400 */
[----:B--2---:R-:W-:Y:S02]  /*12fd0*/  FSEL R120, R55, -INF , !P2 ;  /* 0xff80000037787808 */ /* 0x004fe40005000000 */
[----:B------:R-:W-:Y:S01]  /*12fe0*/  ISETP.GE.AND P2, PT, R24, R105, PT ;  /* 0x000000691800720c */ /* 0x000fe20003f46270 */
[----:B------:R-:W-:-:S04]  /*12ff0*/  VIADD R24, R4, 0x51 ;  /* 0x0000005104187836 */ /* 0x000fc80000000000 */
[----:B------:R-:W2:Y:S01]  /*13000*/  MUFU.TANH R144, R37 ;  /* 0x0000002500907308 */ /* 0x000ea20000002400 */
[----:B-1----:R-:W-:Y:S02]  /*13010*/  FSEL R150, R150, -INF , !P4 ;  /* 0xff80000096967808 */ /* 0x002fe40006000000 */
[----:B------:R-:W-:Y:S01]  /*13020*/  ISETP.GE.AND P4, PT, R14, R103, PT ;  /* 0x000000670e00720c */ /* 0x000fe20003f86270 */
[----:B------:R-:W-:-:S04]  /*13030*/  VIADD R14, R4, 0x69 ;  /* 0x00000069040e7836 */ /* 0x000fc80000000000 */
[----:B------:R1:W4:Y:S01]  /*13040*/  MUFU.TANH R112, R25 ;  /* 0x0000001900707308 */ /* 0x0003220000002400 */
[----:B---3--:R-:W-:Y:S02]  /*13050*/  FSEL R154, R154, -INF , !P5 ;  /* 0xff8000009a9a7808 */ /* 0x008fe40006800000 */
[----:B------:R-:W-:-:S05]  /*13060*/  ISETP.GE.AND P5, PT, R24, R103, PT ;  /* 0x000000671800720c */ /* 0x000fca0003fa6270 */
[----:B------:R-:W3:Y:S01]  /*13070*/  MUFU.TANH R66, R31 ;  /* 0x0000001f00427308 */ /* 0x000ee20000002400 */
[----:B--2---:R-:W-:Y:S02]  /*13080*/  FSEL R144, R144, -INF , !P3 ;  /* 0xff80000090907808 */ /* 0x004fe40005800000 */
[----:B------:R-:W-:Y:S01]  /*13090*/  ISETP.GE.AND P3, PT, R24, R105, PT ;  /* 0x000000691800720c */ /* 0x000fe20003f66270 */
[----:B------:R-:W-:-:S04]  /*130a0*/  VIADD R24, R4, 0x61 ;  /* 0x0000006104187836 */ /* 0x000fc80000000000 */
[----:B------:R-:W2:Y:S01]  /*130b0*/  MUFU.TANH R42, R42 ;  /* 0x0000002a002a7308 */ /* 0x000ea20000002400 */
[----:B-1----:R-:W-:Y:S01]  /*130c0*/  FMUL.FTZ R25, R123, UR15 ;  /* 0x0000000f7b197c20 */ /* 0x002fe20008410000 */
[----:B----4-:R-:W-:Y:S02]  /*130d0*/  FSEL R112, R112, -INF , !P4 ;  /* 0xff80000070707808 */ /* 0x010fe40006000000 */
[----:B------:R-:W-:-:S04]  /*130e0*/  ISETP.GE.AND P4, PT, R14, R105, PT ;  /* 0x000000690e00720c */ /* 0x000fc80003f86270 */
[----:B------:R1:W4:Y:S01]  /*130f0*/  MUFU.TANH R130, R35 ;  /* 0x0000002300827308 */ /* 0x0003220000002400 */
[----:B---3--:R-:W-:Y:S02]  /*13100*/  FSEL R66, R66, -INF , !P3 ;  /* 0xff80000042427808 */ /* 0x008fe40005800000 */
[----:B------:R-:W-:Y:S01]  /*13110*/  ISETP.GE.AND P3, PT, R14, R103, PT ;  /* 0x000000670e00720c */ /* 0x000fe20003f66270 */
[----:B------:R-:W-:-:S04]  /*13120*/  VIADD R14, R4, 0x71 ;  /* 0x00000071040e7836 */ /* 0x000fc80000000000 */
[----:B------:R-:W3:Y:S01]  /*13130*/  MUFU.TANH R114, R29 ;  /* 0x0000001d00727308 */ /* 0x000ee20000002400 */
[----:B--2---:R-:W-:Y:S02]  /*13140*/  FSEL R42, R42, -INF , !P4 ;  /* 0xff8000002a2a7808 */ /* 0x004fe40006000000 */
[----:B------:R-:W-:-:S05]  /*13150*/  ISETP.GT.AND P4, PT, R184, R171, PT ;  /* 0x000000abb800720c */ /* 0x000fca0003f84270 */
[----:B------:R-:W2:Y:S01]  /*13160*/  MUFU.TANH R108, R27 ;  /* 0x0000001b006c7308 */ /* 0x000ea20000002400 */
[----:B-1----:R-:W-:Y:S01]  /*13170*/  FMUL.FTZ R35, R121, UR15 ;  /* 0x0000000f79237c20 */ /* 0x002fe20008410000 */
[----:B----4-:R-:W-:Y:S02]  /*13180*/  FSEL R130, R130, -INF , !P1 ;  /* 0xff80000082827808 */ /* 0x010fe40004800000 */
[----:B------:R-:W-:-:S04]  /*13190*/  ISETP.GE.AND P1, PT, R24, R105, PT ;  /* 0x000000691800720c */ /* 0x000fc80003f26270 */
[----:B------:R-:W1:Y:S01]  /*131a0*/  MUFU.TANH R9, R9 ;  /* 0x0000000900097308 */ /* 0x000e620000002400 */
[----:B---3--:R-:W-:Y:S02]  /*131b0*/  FSEL R114, R114, -INF , !P5 ;  /* 0xff80000072727808 */ /* 0x008fe40006800000 */
[----:B------:R-:W-:Y:S02]  /*131c0*/  ISETP.GE.AND P5, PT, R4, R105, PT ;  /* 0x000000690400720c */ /* 0x000fe40003fa6270 */
[----:B------:R-:W-:-:S03]  /*131d0*/  @P4 LOP3.LUT R178, R178, 0x1, RZ, 0xfc, !PT ;  /* 0x00000001b2b24812 */ /* 0x000fc600078efcff */
[----:B------:R-:W3:Y:S01]  /*131e0*/  MUFU.TANH R44, R23 ;  /* 0x00000017002c7308 */ /* 0x000ee20000002400 */
[----:B--2---:R-:W-:Y:S02]  /*131f0*/  FSEL R108, R108, -INF , !P6 ;  /* 0xff8000006c6c7808 */ /* 0x004fe40007000000 */
[C---:B------:R-:W-:Y:S01]  /*13200*/  ISETP.GE.AND P6, PT, R4.reuse, R103, PT ;  /* 0x000000670400720c */ /* 0x040fe20003fc6270 */
[----:B------:R-:W-:-:S04]  /*13210*/  VIADD R4, R4, 0x79 ;  /* 0x0000007904047836 */ /* 0x000fc80000000000 */
[----:B------:R-:W2:Y:S01]  /*13220*/  MUFU.TANH R50, R21 ;  /* 0x0000001500327308 */ /* 0x000ea20000002400 */
[----:B-1----:R-:W-:Y:S02]  /*13230*/  FSEL R128, R9, -INF , !P2 ;  /* 0xff80000009807808 */ /* 0x002fe40005000000 */
[----:B------:R-:W-:-:S05]  /*13240*/  ISETP.GE.AND P2, PT, R24, R103, PT ;  /* 0x000000671800720c */ /* 0x000fca0003f46270 */
[----:B------:R-:W1:Y:S01]  /*13250*/  MUFU.TANH R48, R48 ;  /* 0x0000003000307308 */ /* 0x000e620000002400 */
[----:B---3--:R-:W-:Y:S02]  /*13260*/  FSEL R44, R44, -INF , !P1 ;  /* 0xff8000002c2c7808 */ /* 0x008fe40004800000 */
[----:B------:R-:W-:-:S05]  /*13270*/  ISETP.GE.AND P1, PT, R14, R103, PT ;  /* 0x000000670e00720c */ /* 0x000fca0003f26270 */
[----:B------:R-:W3:Y:S01]  /*13280*/  MUFU.TANH R34, R34 ;  /* 0x0000002200227308 */ /* 0x000ee20000002400 */
[----:B--2---:R-:W-:Y:S02]  /*13290*/  FSEL R50, R50, -INF , !P2 ;  /* 0xff80000032327808 */ /* 0x004fe40005000000 */
[----:B------:R-:W-:-:S05]  /*132a0*/  ISETP.GE.AND P2, PT, R14, R105, PT ;  /* 0x000000690e00720c */ /* 0x000fca0003f46270 */
[----:B------:R-:W2:Y:S01]  /*132b0*/  MUFU.TANH R186, R45 ;  /* 0x0000002d00ba7308 */ /* 0x000ea20000002400 */
[----:B-1----:R-:W-:Y:S02]  /*132c0*/  FSEL R48, R48, -INF , !P3 ;  /* 0xff80000030307808 */ /* 0x002fe40005800000 */
[----:B------:R-:W-:-:S05]  /*132d0*/  ISETP.GE.AND P3, PT, R4, R103, PT ;  /* 0x000000670400720c */ /* 0x000fca0003f66270 */
[----:B------:R-:W1:Y:S01]  /*132e0*/  MUFU.TANH R56, R56 ;  /* 0x0000003800387308 */ /* 0x000e620000002400 */
[----:B---3--:R-:W-:Y:S01]  /*132f0*/  FSEL R34, R34, -INF , !P1 ;  /* 0xff80000022227808 */ /* 0x008fe20004800000 */
[----:B------:R-:W-:Y:S01]  /*13300*/  BAR.SYNC.DEFER_BLOCKING 0x0 ;  /* 0x0000000000007b1d */ /* 0x000fe20000010000 */
[----:B------:R-:W-:-:S05]  /*13310*/  ISETP.GE.AND P1, PT, R4, R105, PT ;  /* 0x000000690400720c */ /* 0x000fca0003f26270 */
[----:B------:R-:W3:Y:S01]  /*13320*/  MUFU.TANH R17, R17 ;  /* 0x0000001100117308 */ /* 0x000ee20000002400 */
[----:B--2---:R-:W-:Y:S02]  /*13330*/  FSEL R186, R186, -INF , !P0 ;  /* 0xff800000baba7808 */ /* 0x004fe40004000000 */
[----:B------:R-:W-:-:S05]  /*13340*/  ISETP.NE.AND P0, PT, R3, RZ, PT ;  /* 0x000000ff0300720c */ /* 0x000fca0003f05270 */
[----:B------:R-:W2:Y:S01]  /*13350*/  MUFU.TANH R30, R30 ;  /* 0x0000001e001e7308 */ /* 0x000ea20000002400 */
[----:B-1----:R-:W-:-:S07]  /*13360*/  FSEL R56, R56, -INF , !P6 ;  /* 0xff80000038387808 */ /* 0x002fce0007000000 */
[----:B------:R-:W1:Y:S01]  /*13370*/  MUFU.TANH R35, R35 ;  /* 0x0000002300237308 */ /* 0x000e620000002400 */
[----:B---3--:R-:W-:-:S07]  /*13380*/  FSEL R14, R17, -INF , !P5 ;  /* 0xff800000110e7808 */ /* 0x008fce0006800000 */
[----:B------:R-:W3:Y:S01]  /*13390*/  MUFU.TANH R25, R25 ;  /* 0x0000001900197308 */ /* 0x000ee20000002400 */
[----:B--2---:R-:W-:Y:S02]  /*133a0*/  FSEL R30, R30, -INF , !P2 ;  /* 0xff8000001e1e7808 */ /* 0x004fe40005000000 */
[----:B-1----:R-:W-:Y:S02]  /*133b0*/  FSEL R35, R35, -INF , !P3 ;  /* 0xff80000023237808 */ /* 0x002fe40005800000 */
[----:B---3--:R-:W-:Y:S01]  /*133c0*/  FSEL R25, R25, -INF , !P1 ;  /* 0xff80000019197808 */ /* 0x008fe20004800000 */
[----:B------:R-:W-:Y:S06]  /*133d0*/  @!P4 BRA `(.L_x_6201) ;  /* 0x000000080074c947 */ /* 0x000fec0003800000 */
[----:B------:R-:W-:-:S13]  /*133e0*/  LOP3.LUT P4, RZ, R178, 0x8, RZ, 0xc0, !PT ;  /* 0x00000008b2ff7812 */ /* 0x000fda000788c0ff */
[----:B------:R-:W-:Y:S05]  /*133f0*/  @!P4 BRA `(.L_x_6202) ;  /* 0x0000000000f4c947 */ /* 0x000fea0003800000 */
[----:B------:R-:W1:Y:S01]  /*13400*/  LDC R3, c[0x0][0x380] ;  /* 0x0000e000ff037b82 */ /* 0x000e620000000800 */
[----:B------:R-:W-:Y:S01]  /*13410*/  IABS R9, R8 ;  /* 0x0000000800097213 */ /* 0x000fe20000000000 */
[----:B------:R-:W-:Y:S01]  /*13420*/  ULDC.64 UR4, c[0x0][0x248] ;  /* 0x0000920000047ab9 */ /* 0x000fe20000000a00 */
[C---:B------:R-:W-:Y:S02]  /*13430*/  IADD3 R206, R8.reuse, -0x80, RZ ;  /* 0xffffff8008ce7810 */ /* 0x040fe40007ffe0ff */
        /* <DEDUP_REMOVED lines=30> */
[----:B------:R-:W-:-:S05]  /*13620*/  @P3 VIADD R11, R11, 0x1 ;  /* 0x000000010b0b3836 */ /* 0x000fca0000000000 */
[----:B------:R-:W-:Y:S02]  /*13630*/  @!P4 IADD3 R11, -R11, RZ, RZ ;  /* 0x000000ff0b0bc210 */ /* 0x000fe40007ffe1ff */
[----:B------:R-:W-:Y:S02]  /*13640*/  @P5 VIADD R4, R4, 0x1 ;  /* 0x0000000104045836 */ /* 0x000fe40000000000 */
[----:B------:R-:W-:Y:S02]  /*13650*/  SEL R5, R206, R11, !P1 ;  /* 0x0000000bce057207 */ /* 0x000fe40004800000 */
[----:B------:R-:W-:-:S03]  /*13660*/  @!P2 IMAD.MOV R4, RZ, RZ, -R4 ;  /* 0x000000ffff04a224 */ /* 0x000fc600078e0a04 */
[----:B------:R-:W-:Y:S02]  /*13670*/  IMAD.WIDE R210, R5, 0x4, R180 ;  /* 0x0000000405d27825 */ /* 0x000fe400078e02b4 */
[----:B------:R-:W-:-:S03]  /*13680*/  SEL R206, R206, R4, !P1 ;  /* 0x00000004cece7207 */ /* 0x000fc60004800000 */
[----:B------:R-:W2:Y:S02]  /*13690*/  LDG.E R8, desc[UR6][R210.64] ;  /* 0x00000006d2087981 */ /* 0x000ea4000c1e1900 */
[----:B------:R-:W-:-:S05]  /*136a0*/  IMAD.WIDE R208, R206, 0x4, R180 ;  /* 0x00000004ced07825 */ /* 0x000fca00078e02b4 */
[----:B------:R-:W2:Y:S01]  /*136b0*/  LDG.E R7, desc[UR6][R208.64] ;  /* 0x00000006d0077981 */ /* 0x000ea2000c1e1900 */
[----:B------:R-:W-:Y:S02]  /*136c0*/  IADD3 R206, R5, -R206, RZ ;  /* 0x800000ce05ce7210 */ /* 0x000fe40007ffe0ff */
[----:B------:R-:W1:Y:S03]  /*136d0*/  LDC.64 R4, c[0x0][0x230] ;  /* 0x00008c00ff047b82 */ /* 0x000e660000000a00 */
[----:B------:R-:W-:Y:S02]  /*136e0*/  IMAD R206, R206, R3, -0x80 ;  /* 0xffffff80cece7424 */ /* 0x000fe400078e0203 */
[----:B------:R-:W-:-:S03]  /*136f0*/  IMAD.U32 R3, RZ, RZ, UR4 ;  /* 0x00000004ff037e24 */ /* 0x000fc6000f8e00ff */
[----:B------:R-:W-:-:S05]  /*13700*/  SHF.R.S32.HI R24, RZ, 0x1f, R206 ;  /* 0x0000001fff187819 */ /* 0x000fca00000114ce */
[----:B------:R-:W-:Y:S01]  /*13710*/  IMAD R11, R24, R3, RZ ;  /* 0x00000003180b7224 */ /* 0x000fe200078e02ff */
[----:B--2---:R-:W-:-:S03]  /*13720*/  IADD3 R7, -R8, R7, RZ ;  /* 0x0000000708077210 */ /* 0x004fc60007ffe1ff */
[C---:B------:R-:W-:Y:S02]  /*13730*/  IMAD R8, R206.reuse, UR5, R11 ;  /* 0x00000005ce087c24 */ /* 0x040fe4000f8e020b */
[----:B------:R-:W-:Y:S01]  /*13740*/  IMAD.WIDE.U32 R206, R206, R3, RZ ;  /* 0x00000003cece7225 */ /* 0x000fe200078e00ff */
[----:B------:R-:W-:-:S03]  /*13750*/  SHF.R.S32.HI R9, RZ, 0x1f, R7 ;  /* 0x0000001fff097819 */ /* 0x000fc60000011407 */
[----:B------:R-:W-:Y:S02]  /*13760*/  IMAD.IADD R207, R207, 0x1, R8 ;  /* 0x00000001cfcf7824 */ /* 0x000fe400078e0208 */
[-C--:B-1----:R-:W-:Y:S02]  /*13770*/  IMAD R24, R9, R4.reuse, RZ ;  /* 0x0000000409187224 */ /* 0x082fe400078e02ff */
[----:B------:R-:W-:-:S04]  /*13780*/  IMAD.WIDE.U32 R206, R7, R4, R206 ;  /* 0x0000000407ce7225 */ /* 0x000fc800078e00ce */
[----:B------:R-:W-:Y:S02]  /*13790*/  IMAD R5, R7, R5, R24 ;  /* 0x0000000507057224 */ /* 0x000fe400078e0218 */
[----:B------:R-:W-:-:S03]  /*137a0*/  IMAD.MOV.U32 R24, RZ, RZ, R206 ;  /* 0x000000ffff187224 */ /* 0x000fc600078e00ce */
[----:B------:R-:W-:Y:S01]  /*137b0*/  IADD3 R7, R207, R5, RZ ;  /* 0x00000005cf077210 */ /* 0x000fe20007ffe0ff */
[----:B------:R-:W-:Y:S06]  /*137c0*/  BRA `(.L_x_6203) ;  /* 0x0000000000107947 */ /* 0x000fec0003800000 */
.L_x_6202:
[----:B------:R-:W1:Y:S02]  /*137d0*/  LDC R3, c[0x0][0x248] ;  /* 0x00009200ff037b82 */ /* 0x000e640000000800 */
[----:B-1----:R-:W-:-:S05]  /*137e0*/  IMAD.SHL.U32 R24, R3, 0x80, RZ ;  /* 0x0000008003187824 */ /* 0x002fca00078e00ff */
[----:B------:R-:W-:-:S04]  /*137f0*/  IADD3 R24, -R24, RZ, RZ ;  /* 0x000000ff18187210 */ /* 0x000fc80007ffe1ff */
[----:B------:R-:W-:-:S07]  /*13800*/  SHF.R.S32.HI R7, RZ, 0x1f, R24 ;  /* 0x0000001fff077819 */ /* 0x000fce0000011418 */
.L_x_6203:
        /* <DEDUP_REMOVED lines=15> */
[----:B------:R-:W-:Y:S02]  /*13900*/  @!P0 LDGSTS.E.BYPASS.LTC128B.128 [R179+0x2000], desc[UR6][R210.64] ;  /* 0x02000000d2b38fae */ /* 0x000fe4000b901d46 */
[----:B------:R-:W4:Y:S02]  /*13910*/  @!P0 LDC R4, c[0x0][0x24c] ;  /* 0x00009300ff048b82 */ /* 0x000f240000000800 */
        /* <DEDUP_REMOVED lines=9> */
[----:B---3--:R-:W-:-:S04]  /*139b0*/  @!P0 IMAD R5, R5, 0x30, RZ ;  /* 0x0000003005058824 */ /* 0x008fc800078e02ff */
[----:B------:R-:W-:Y:S01]  /*139c0*/  @!PT LDS RZ, [RZ] ;  /* 0x00000000fffff984 */ /* 0x000fe20000000800 */
[----:B------:R-:W-:Y:S01]  /*139d0*/  @!PT LDS RZ, [RZ] ;  /* 0x00000000fffff984 */ /* 0x000fe20000000800 */
[----:B------:R-:W-:Y:S01]  /*139e0*/  @!PT LDS RZ, [RZ] ;  /* 0x00000000fffff984 */ /* 0x000fe20000000800 */
[----:B------:R3:W-:Y:S01]  /*139f0*/  @!P0 LDGSTS.E.BYPASS.LTC128B.128 [R179+0x3000], desc[UR6][R212.64] ;  /* 0x03000000d4b38fae */ /* 0x0007e2000b901d46 */
[----:B------:R-:W2:Y:S03]  /*13a00*/  @!P0 LDC R206, c[0x0][0x24c] ;  /* 0x00009300ffce8b82 */ /* 0x000ea60000000800 */
[----:B------:R1:W-:Y:S01]  /*13a10*/  @P0 STS.128 [R179+0x3800], RZ ;  /* 0x003800ffb3000388 */ /* 0x0003e20000000c00 */
[----:B----4-:R-:W-:Y:S02]  /*13a20*/  @!P0 IMAD R4, R4, 0x50, RZ ;  /* 0x0000005004048824 */ /* 0x010fe400078e02ff */
[----:B-----5:R-:W-:Y:S02]  /*13a30*/  @!P0 IMAD.MOV.U32 R208, RZ, RZ, R24 ;  /* 0x000000ffffd08224 */ /* 0x020fe400078e0018 */
[----:B------:R-:W-:Y:S02]  /*13a40*/  @!P0 IMAD.MOV.U32 R209, RZ, RZ, R7 ;  /* 0x000000ffffd18224 */ /* 0x000fe400078e0007 */
[----:B-1----:R-:W-:-:S02]  /*13a50*/  @!P0 IMAD R8, R8, 0x60, RZ ;  /* 0x0000006008088824 */ /* 0x002fc400078e02ff */
[----:B------:R-:W-:-:S04]  /*13a60*/  @!P0 IMAD.WIDE.U32 R214, R3, 0x30, R208 ;  /* 0x0000003003d68825 */ /* 0x000fc800078e00d0 */
[----:B------:R-:W-:Y:S01]  /*13a70*/  @!P0 IMAD.IADD R5, R5, 0x1, R215 ;  /* 0x0000000105058824 */ /* 0x000fe200078e02d7 */
[----:B------:R-:W-:Y:S01]  /*13a80*/  @!P0 LEA R216, P1, R214, R182, 0x1 ;  /* 0x000000b6d6d88211 */ /* 0x000fe200078208ff */
[----:B------:R-:W-:-:S03]  /*13a90*/  @!P0 IMAD.WIDE.U32 R210, R3, 0x50, R208 ;  /* 0x0000005003d28825 */ /* 0x000fc600078e00d0 */
[-C--:B------:R-:W-:Y:S01]  /*13aa0*/  @!P0 LEA.HI.X R217, R214, R183.reuse, R5, 0x1, P1 ;  /* 0x000000b7d6d98211 */ /* 0x080fe200008f0c05 */
[----:B------:R-:W-:Y:S01]  /*13ab0*/  @!P0 IMAD.IADD R5, R4, 0x1, R211 ;  /* 0x0000000104058824 */ /* 0x000fe200078e02d3 */
[C---:B------:R-:W-:Y:S01]  /*13ac0*/  @!P0 LEA R214, P1, R210.reuse, R182, 0x1 ;  /* 0x000000b6d2d68211 */ /* 0x040fe200078208ff */
[C---:B------:R-:W-:Y:S01]  /*13ad0*/  @!P0 IMAD.WIDE.U32 R208, R3.reuse, 0x60, R208 ;  /* 0x0000006003d08825 */ /* 0x040fe200078e00d0 */
[C---:B------:R-:W-:Y:S01]  /*13ae0*/  @!P0 LEA R4, P3, R3.reuse, R24, 0x6 ;  /* 0x0000001803048211 */ /* 0x040fe200078630ff */
[----:B------:R-:W-:Y:S01]  /*13af0*/  @!PT LDS RZ, [RZ] ;  /* 0x00000000fffff984 */ /* 0x000fe20000000800 */
[----:B------:R-:W-:Y:S01]  /*13b00*/  @!PT LDS RZ, [RZ] ;  /* 0x00000000fffff984 */ /* 0x000fe20000000800 */
[----:B------:R-:W-:Y:S01]  /*13b10*/  @!PT LDS RZ, [RZ] ;  /* 0x00000000fffff984 */ /* 0x000fe20000000800 */
[----:B------:R1:W-:Y:S01]  /*13b20*/  @!P0 LDGSTS.E.BYPASS.LTC128B.128 [R179+0x3800], desc[UR6][R216.64] ;  /* 0x03800000d8b38fae */ /* 0x0003e2000b901d46 */
[----:B------:R-:W-:Y:S01]  /*13b30*/  @!P0 LEA.HI.X R215, R210, R183, R5, 0x1, P1 ;  /* 0x000000b7d2d78211 */ /* 0x000fe200008f0c05 */
[----:B------:R-:W-:Y:S01]  /*13b40*/  @!P0 IMAD.IADD R8, R8, 0x1, R209 ;  /* 0x0000000108088824 */ /* 0x000fe200078e02d1 */
[----:B------:R-:W-:Y:S01]  /*13b50*/  @!P0 LEA R210, P2, R4, R182, 0x1 ;  /* 0x000000b604d28211 */ /* 0x000fe200078408ff */
[----:B------:R1:W-:Y:S01]  /*13b60*/  @P0 STS.128 [R179+0x4000], RZ ;  /* 0x004000ffb3000388 */ /* 0x0003e20000000c00 */
[----:B--2---:R-:W-:-:S02]  /*13b70*/  @!P0 LEA.HI.X R206, R3, R7, R206, 0x6, P3 ;  /* 0x0000000703ce8211 */ /* 0x004fc400018f34ce */
[----:B---3--:R-:W-:Y:S02]  /*13b80*/  @!P0 LEA R212, P1, R208, R182, 0x1 ;  /* 0x000000b6d0d48211 */ /* 0x008fe400078208ff */
        /* <DEDUP_REMOVED lines=19> */
[----:B------:R-:W-:Y:S01]  /*13cc0*/  ULDC UR4, c[0x0][0x24c] ;  /* 0x0000930000047ab9 */ /* 0x000fe20000000800 */
[----:B------:R-:W-:Y:S01]  /*13cd0*/  IMAD.MOV.U32 R4, RZ, RZ, R24 ;  /* 0x000000ffff047224 */ /* 0x000fe200078e0018 */
[----:B------:R-:W-:-:S03]  /*13ce0*/  UIMAD UR4, UR4, 0x70, URZ ;  /* 0x00000070040478a4 */ /* 0x000fc6000f8e023f */
[----:B------:R-:W-:-:S04]  /*13cf0*/  IMAD.WIDE.U32 R206, R3, 0x70, R4 ;  /* 0x0000007003ce7825 */ /* 0x000fc800078e0004 */
[----:B------:R-:W-:Y:S01]  /*13d00*/  VIADD R4, R207, UR4 ;  /* 0x00000004cf047c36 */ /* 0x000fe20008000000 */
[----:B------:R-:W-:-:S04]  /*13d10*/  LEA R8, P0, R206, R182, 0x1 ;  /* 0x000000b6ce087211 */ /* 0x000fc800078008ff */
[----:B------:R-:W-:-:S05]  /*13d20*/  LEA.HI.X R9, R206, R183, R4, 0x1, P0 ;  /* 0x000000b7ce097211 */ /* 0x000fca00000f0c04 */
[----:B------:R-:W-:Y:S01]  /*13d30*/  @!PT LDS RZ, [RZ] ;  /* 0x00000000fffff984 */ /* 0x000fe20000000800 */
[----:B------:R-:W-:Y:S01]  /*13d40*/  @!PT LDS RZ, [RZ] ;  /* 0x00000000fffff984 */ /* 0x000fe20000000800 */
[----:B------:R-:W-:Y:S01]  /*13d50*/  @!PT LDS RZ, [RZ] ;  /* 0x00000000fffff984 */ /* 0x000fe20000000800 */
[----:B------:R2:W-:Y:S04]  /*13d60*/  LDGSTS.E.BYPASS.LTC128B.128 [R179+0x5800], desc[UR6][R8.64] ;  /* 0x0580000008b37fae */ /* 0x0005e8000b901d46 */
.L_x_6205:
[----:B------:R-:W-:Y:S05]  /*13d70*/  BSYNC B0 ;  /* 0x0000000000007941 */ /* 0x000fea0003800000 */
.L_x_6204:
[----:B------:R-:W0:Y:S01]  /*13d80*/  LDGDEPBAR ;  /* 0x00000000000079af */ /* 0x000e220000000000 */
[----:B------:R-:W-:-:S04]  /*13d90*/  LEA R182, P0, R24, R182, 0x1 ;  /* 0x000000b618b67211 */ /* 0x000fc800078008ff */
[----:B------:R-:W-:-:S09]  /*13da0*/  LEA.HI.X R183, R24, R183, R7, 0x1, P0 ;  /* 0x000000b718b77211 */ /* 0x000fd200000f0c07 */
.L_x_6201:
        /* <DEDUP_REMOVED lines=58> */
[----:B--2---:R-:W-:Y:S02]  /*14150*/  FMNMX.FTZ R8, R34, R5, !PT ;  /* 0x0000000522087209 */ /* 0x004fe40007810000 */
[----:B------:R-:W-:-:S02]  /*14160*/  FMNMX.FTZ R3, R30, R3, !PT ;  /* 0x000000031e037209 */ /* 0x000fc40007810000 */
[----:B------:R-:W-:Y:S02]  /*14170*/  FMNMX.FTZ R8, R33, R8, !PT ;  /* 0x0000000821087209 */ /* 0x000fe40007810000 */
[----:B------:R-:W-:Y:S02]  /*14180*/  FMNMX.FTZ R4, R26, R3, !PT ;  /* 0x000000031a047209 */ /* 0x000fe40007810000 */
[----:B------:R-:W-:Y:S02]  /*14190*/  FMNMX.FTZ R8, R35, R8, !PT ;  /* 0x0000000823087209 */ /* 0x000fe40007810000 */
[----:B------:R-:W-:-:S03]  /*141a0*/  FMNMX.FTZ R7, R25, R4, !PT ;  /* 0x0000000419077209 */ /* 0x000fc60007810000 */
[----:B------:R-:W2:Y:S04]  /*141b0*/  SHFL.BFLY PT, R5, R8, 0x2, 0x1f ;  /* 0x0c401f0008057f89 */ /* 0x000ea800000e0000 */
[----:B------:R-:W3:Y:S01]  /*141c0*/  SHFL.BFLY PT, R4, R7, 0x2, 0x1f ;  /* 0x0c401f0007047f89 */ /* 0x000ee200000e0000 */
[----:B--2---:R-:W-:Y:S02]  /*141d0*/  FMNMX.FTZ R5, R8, R5, !PT ;  /* 0x0000000508057209 */ /* 0x004fe40007810000 */
[----:B---3--:R-:W-:-:S03]  /*141e0*/  FMNMX.FTZ R4, R7, R4, !PT ;  /* 0x0000000407047209 */ /* 0x008fc60007810000 */
[----:B------:R-:W2:Y:S04]  /*141f0*/  SHFL.BFLY PT, R24, R5, 0x1, 0x1f ;  /* 0x0c201f0005187f89 */ /* 0x000ea800000e0000 */
[----:B------:R-:W3:Y:S01]  /*14200*/  SHFL.BFLY PT, R3, R4, 0x1, 0x1f ;  /* 0x0c201f0004037f89 */ /* 0x000ee200000e0000 */
[----:B--2---:R-:W-:Y:S02]  /*14210*/  FMNMX.FTZ R24, R5, R24, !PT ;  /* 0x0000001805187209 */ /* 0x004fe40007810000 */
[----:B---3--:R-:W-:-:S03]  /*14220*/  FMNMX.FTZ R3, R4, R3, !PT ;  /* 0x0000000304037209 */ /* 0x008fc60007810000 */
[C---:B------:R-:W-:Y:S01]  /*14230*/  FMUL.FTZ R39, R24.reuse, UR8 ;  /* 0x0000000818277c20 */ /* 0x040fe20008410000 */
[----:B------:R-:W-:Y:S02]  /*14240*/  FSETP.NEU.FTZ.AND P1, PT, R24, -INF , PT ;  /* 0xff8000001800780b */ /* 0x000fe40003f3d000 */
[C---:B------:R-:W-:Y:S01]  /*14250*/  FSETP.NEU.FTZ.AND P0, PT, R3.reuse, -INF , PT ;  /* 0xff8000000300780b */ /* 0x040fe20003f1d000 */
[----:B------:R-:W-:Y:S01]  /*14260*/  FMUL.FTZ R27, R3, UR8 ;  /* 0x00000008031b7c20 */ /* 0x000fe20008410000 */
[----:B------:R-:W-:Y:S02]  /*14270*/  FSEL R39, R39, RZ, P1 ;  /* 0x000000ff27277208 */ /* 0x000fe40000800000 */
[----:B------:R-:W-:Y:S02]  /*14280*/  FSEL R5, R3, RZ, P0 ;  /* 0x000000ff03057208 */ /* 0x000fe40000000000 */
[----:B------:R-:W-:Y:S01]  /*14290*/  FSEL R27, R27, RZ, P0 ;  /* 0x000000ff1b1b7208 */ /* 0x000fe20000000000 */
[----:B------:R-:W-:Y:S01]  /*142a0*/  FFMA.FTZ R29, R12, UR8, -R39 ;  /* 0x000000080c1d7c23 */ /* 0x000fe20008010827 */
[----:B------:R-:W-:Y:S01]  /*142b0*/  FSEL R49, R24, RZ, P1 ;  /* 0x000000ff18317208 */ /* 0x000fe20000800000 */
[----:B------:R-:W-:Y:S01]  /*142c0*/  FADD.FTZ R0, R0, -R5 ;  /* 0x8000000500007221 */ /* 0x000fe20000010000 */
[----:B------:R-:W-:Y:S01]  /*142d0*/  FFMA.FTZ R37, R38, UR8, -R39 ;  /* 0x0000000826257c23 */ /* 0x000fe20008010827 */
[----:B------:R-:W-:Y:S01]  /*142e0*/  FFMA.FTZ R21, R14, UR8, -R27 ;  /* 0x000000080e157c23 */ /* 0x000fe2000801081b */
[----:B------:R-:W-:Y:S01]  /*142f0*/  FFMA.FTZ R38, R36, UR8, -R39 ;  /* 0x0000000824267c23 */ /* 0x000fe20008010827 */
[----:B------:R-:W2:Y:S01]  /*14300*/  LDSM.16.MT88.4 R12, [R162+0x6000] ;  /* 0x00600000a20c783b */ /* 0x000ea20000004200 */
[----:B------:R-:W-:Y:S01]  /*14310*/  FADD.FTZ R49, R2, -R49 ;  /* 0x8000003102317221 */ /* 0x000fe20000010000 */
[----:B------:R-:W-:Y:S01]  /*14320*/  FMUL.FTZ R23, R0, UR8 ;  /* 0x0000000800177c20 */ /* 0x000fe20008410000 */
[----:B------:R-:W-:Y:S01]  /*14330*/  FFMA.FTZ R56, R56, UR8, -R39 ;  /* 0x0000000838387c23 */ /* 0x000fe20008010827 */
[--C-:B------:R-:W-:Y:S01]  /*14340*/  FFMA.FTZ R36, R204, UR8, -R27.reuse ;  /* 0x00000008cc247c23 */ /* 0x100fe2000801081b */
[--C-:B------:R-:W-:Y:S01]  /*14350*/  FFMA.FTZ R31, R10, UR8, -R27.reuse ;  /* 0x000000080a1f7c23 */ /* 0x100fe2000801081b */
[----:B------:R-:W-:Y:S01]  /*14360*/  FMUL.FTZ R49, R49, UR8 ;  /* 0x0000000831317c20 */ /* 0x000fe20008410000 */
[----:B------:R-:W-:Y:S01]  /*14370*/  FFMA.FTZ R0, R6, UR8, -R27 ;  /* 0x0000000806007c23 */ /* 0x000fe2000801081b */
[----:B------:R-:W-:Y:S01]  /*14380*/  MUFU.EX2 R37, R37 ;  /* 0x0000002500257308 */ /* 0x000fe20000000800 */
[----:B------:R-:W3:Y:S01]  /*14390*/  LDSM.16.MT88.4 R8, [R164+0x6000] ;  /* 0x00600000a408783b */ /* 0x000ee20000004200 */
[--C-:B------:R-:W-:Y:S01]  /*143a0*/  FFMA.FTZ R43, R52, UR8, -R39.reuse ;  /* 0x00000008342b7c23 */ /* 0x100fe20008010827 */
[--C-:B------:R-:W-:Y:S01]  /*143b0*/  FFMA.FTZ R2, R202, UR8, -R39.reuse ;  /* 0x00000008ca027c23 */ /* 0x100fe20008010827 */
[--C-:B------:R-:W-:Y:S01]  /*143c0*/  FFMA.FTZ R52, R18, UR8, -R39.reuse ;  /* 0x0000000812347c23 */ /* 0x100fe20008010827 */
[----:B------:R-:W-:Y:S01]  /*143d0*/  FFMA.FTZ R41, R200, UR8, -R39 ;  /* 0x00000008c8297c23 */ /* 0x000fe20008010827 */
[--C-:B------:R-:W-:Y:S01]  /*143e0*/  FFMA.FTZ R47, R16, UR8, -R27.reuse ;  /* 0x00000008102f7c23 */ /* 0x100fe2000801081b */
[--C-:B------:R-:W-:Y:S01]  /*143f0*/  FFMA.FTZ R110, R110, UR8, -R27.reuse ;  /* 0x000000086e6e7c23 */ /* 0x100fe2000801081b */
[----:B------:R-:W4:Y:S01]  /*14400*/  MUFU.EX2 R56, R56 ;  /* 0x0000003800387308 */ /* 0x000f220000000800 */
[--C-:B------:R-:W-:Y:S01]  /*14410*/  FFMA.FTZ R60, R60, UR8, -R27.reuse ;  /* 0x000000083c3c7c23 */ /* 0x100fe2000801081b */
[----:B------:R-:W-:Y:S01]  /*14420*/  FFMA.FTZ R45, R118, UR8, -R27 ;  /* 0x00000008762d7c23 */ /* 0x000fe2000801081b */
[----:B------:R-:W-:Y:S01]  /*14430*/  LDSM.16.MT88.4 R16, [R162+0x6800] ;  /* 0x00680000a210783b */ /* 0x000fe20000004200 */
        /* <DEDUP_REMOVED lines=9> */
[----:B------:R-:W-:Y:S01]  /*144d0*/  FFMA.FTZ R59, R136, UR8, -R39 ;  /* 0x00000008883b7c23 */ /* 0x000fe20008010827 */
[----:B------:R-:W-:Y:S01]  /*144e0*/  FFMA.FTZ R63, R148, UR8, -R27 ;  /* 0x00000008943f7c23 */ /* 0x000fe2000801081b */
[--C-:B------:R-:W-:Y:S01]  /*144f0*/  FFMA.FTZ R142, R142, UR8, -R39.reuse ;  /* 0x000000088e8e7c23 */ /* 0x100fe20008010827 */
[----:B------:R-:W5:Y:S01]  /*14500*/  MUFU.EX2 R29, R29 ;  /* 0x0000001d001d7308 */ /* 0x000f620000000800 */
[----:B----4-:R-:W-:Y:S01]  /*14510*/  F2FP.F16.F32.PACK_AB R4, R37, R56 ;  /* 0x000000382504723e */ /* 0x010fe200000000ff */
[--C-:B------:R-:W-:Y:S01]  /*14520*/  FFMA.FTZ R61, R186, UR8, -R39.reuse ;  /* 0x00000008ba3d7c23 */ /* 0x100fe20008010827 */
        /* <DEDUP_REMOVED lines=8> */
[----:B------:R-:W-:Y:S01]  /*145b0*/  FFMA.FTZ R109, R124, UR8, -R27 ;  /* 0x000000087c6d7c23 */ /* 0x000fe2000801081b */
[--C-:B------:R-:W-:Y:S01]  /*145c0*/  FFMA.FTZ R132, R144, UR8, -R39.reuse ;  /* 0x0000000890847c23 */ /* 0x100fe20008010827 */
[----:B------:R-:W-:Y:S01]  /*145d0*/  FFMA.FTZ R134, R138, UR8, -R39 ;  /* 0x000000088a867c23 */ /* 0x000fe20008010827 */
[--C-:B------:R-:W-:Y:S01]  /*145e0*/  FFMA.FTZ R126, R128, UR8, -R27.reuse ;  /* 0x00000008807e7c23 */ /* 0x100fe2000801081b */
[----:B------:R-:W-:Y:S01]  /*145f0*/  FFMA.FTZ R124, R130, UR8, -R27 ;  /* 0x00000008827c7c23 */ /* 0x000fe2000801081b */
[----:B------:R-:W4:Y:S01]  /*14600*/  MUFU.EX2 R36, R36 ;  /* 0x0000002400247308 */ /* 0x000f220000000800 */
[----:B-----5:R-:W-:Y:S01]  /*14610*/  F2FP.F16.F32.PACK_AB R6, R29, R38 ;  /* 0x000000261d06723e */ /* 0x020fe200000000ff */
        /* <DEDUP_REMOVED lines=17> */
[----:B------:R-:W-:Y:S01]  /*14730*/  FFMA.FTZ R123, R42, UR8, -R27 ;  /* 0x000000082a7b7c23 */ /* 0x000fe2000801081b */
[----:B------:R-:W-:Y:S01]  /*14740*/  FFMA.FTZ R32, R32, UR8, -R39 ;  /* 0x0000000820207c23 */ /* 0x000fe20008010827 */
[----:B------:R-:W-:-:S03]  /*14750*/  FFMA.FTZ R28, R28, UR8, -R27 ;  /* 0x000000081c1c7c23 */ /* 0x000fc6000801081b */
[----:B------:R-:W4:Y:S08]  /*14760*/  MUFU.EX2 R23, R23 ;  /* 0x0000001700177308 */ /* 0x000f300000000800 */
[----:B------:R-:W1:Y:S01]  /*14770*/  MUFU.EX2 R0, R0 ;  /* 0x0000000000007308 */ /* 0x000e620000000800 */
[-C--:B-----5:R-:W-:Y:S01]  /*14780*/  FMUL.FTZ R88, R88, R49.reuse ;  /* 0x0000003158587220 */ /* 0x0a0fe20000410000 */
[-C--:B------:R-:W-:Y:S01]  /*14790*/  FMUL.FTZ R89, R89, R49.reuse ;  /* 0x0000003159597220 */ /* 0x080fe20000410000 */
[-C--:B------:R-:W-:Y:S01]  /*147a0*/  FMUL.FTZ R84, R84, R49.reuse ;  /* 0x0000003154547220 */ /* 0x080fe20000410000 */
[-C--:B------:R-:W-:Y:S01]  /*147b0*/  FMUL.FTZ R85, R85, R49.reuse ;  /* 0x0000003155557220 */ /* 0x080fe20000410000 */
[-C--:B------:R-:W-:Y:S01]  /*147c0*/  FMUL.FTZ R96, R96, R49.reuse ;  /* 0x0000003160607220 */ /* 0x080fe20000410000 */
[-C--:B------:R-:W-:Y:S01]  /*147d0*/  FMUL.FTZ R97, R97, R49.reuse ;  /* 0x0000003161617220 */ /* 0x080fe20000410000 */
[-C--:B------:R-:W-:Y:S01]  /*147e0*/  FMUL.FTZ R92, R92, R49.reuse ;  /* 0x000000315c5c7220 */ /* 0x080fe20000410000 */
[----:B------:R-:W-:Y:S01]  /*147f0*/  FMUL.FTZ R93, R93, R49 ;  /* 0x000000315d5d7220 */ /* 0x000fe20000410000 */
        /* <DEDUP_REMOVED lines=10> */
[----:B------:R-:W-:Y:S01]  /*148a0*/  FMUL.FTZ R73, R73, R49 ;  /* 0x0000003149497220 */ /* 0x000fe20000410000 */
[-C--:B------:R-:W-:Y:S01]  /*148b0*/  FMUL.FTZ R74, R74, R23.reuse ;  /* 0x000000174a4a7220 */ /* 0x080fe20000410000 */
[----:B------:R-:W-:Y:S01]  /*148c0*/  FMUL.FTZ R75, R75, R23 ;  /* 0x000000174b4b7220 */ /* 0x000fe20000410000 */
[-C--:B------:R-:W-:Y:S01]  /*148d0*/  FMUL.FTZ R68, R68, R49.reuse ;  /* 0x0000003144447220 */ /* 0x080fe20000410000 */
[----:B------:R-:W-:Y:S01]  /*148e0*/  FMUL.FTZ R69, R69, R49 ;  /* 0x0000003145457220 */ /* 0x000fe20000410000 */
[C---:B--2---:R-:W-:Y:S01]  /*148f0*/  HMMA.16816.F32 R88, R4.reuse, R12, R88 ;  /* 0x0000000c0458723c */ /* 0x044fe20000001858 */
        /* <DEDUP_REMOVED lines=10> */
[----:B------:R-:W2:Y:S01]  /*149a0*/  MUFU.EX2 R2, R2 ;  /* 0x0000000200027308 */ /* 0x000ea20000000800 */
[C---:B---3--:R-:W-:Y:S01]  /*149b0*/  HMMA.16816.F32 R96, R4.reuse, R8, R96 ;  /* 0x000000080460723c */ /* 0x048fe20000001860 */
[----:B------:R-:W-:Y:S01]  /*149c0*/  FMUL.FTZ R77, R77, R49 ;  /* 0x000000314d4d7220 */ /* 0x000fe20000410000 */
[-C--:B------:R-:W-:Y:S01]  /*149d0*/  FMUL.FTZ R78, R78, R23.reuse ;  /* 0x000000174e4e7220 */ /* 0x080fe20000410000 */
[----:B------:R-:W-:Y:S01]  /*149e0*/  FMUL.FTZ R79, R79, R23 ;  /* 0x000000174f4f7220 */ /* 0x000fe20000410000 */
[----:B------:R-:W-:Y:S01]  /*149f0*/  FFMA.FTZ R56, R189, R49, R56 ;  /* 0x00000031bd387223 */ /* 0x000fe20000010038 */
[----:B------:R-:W-:Y:S01]  /*14a00*/  FFMA.FTZ R125, R188, R23, R21 ;  /* 0x00000017bc7d7223 */ /* 0x000fe20000010015 */
[----:B------:R-:W-:Y:S01]  /*14a10*/  HMMA.16816.F32 R92, R4, R10, R92 ;  /* 0x0000000a045c723c */ /* 0x000fe2000000185c */
[----:B------:R-:W3:Y:S01]  /*14a20*/  LDSM.16.MT88.4 R8, [R161+0x6000] ;  /* 0x00600000a108783b */ /* 0x000ee20000004200 */
[----:B------:R-:W-:Y:S01]  /*14a30*/  MUFU.EX2 R52, R52 ;  /* 0x0000003400347308 */ /* 0x000fe20000000800 */
[----:B------:R-:W-:Y:S01]  /*14a40*/  FFMA.FTZ R49, R22, UR8, -R39 ;  /* 0x0000000816317c23 */ /* 0x000fe20008010827 */
[----:B------:R-:W-:Y:S01]  /*14a50*/  FADD.FTZ R36, R36, R125 ;  /* 0x0000007d24247221 */ /* 0x000fe20000010000 */
[----:B------:R-:W-:Y:S01]  /*14a60*/  LDSM.16.MT88.4 R20, [R164+0x9000] ;  /* 0x00900000a414783b */ /* 0x000fe20000004200 */
[----:B------:R-:W-:-:S02]  /*14a70*/  FFMA.FTZ R189, R35, UR8, -R39 ;  /* 0x0000000823bd7c23 */ /* 0x000fc40008010827 */
[----:B------:R-:W-:Y:S02]  /*14a80*/  FADD.FTZ R31, R31, R36 ;  /* 0x000000241f1f7221 */ /* 0x000fe40000010000 */
[----:B------:R-:W-:Y:S08]  /*14a90*/  MUFU.EX2 R41, R41 ;  /* 0x0000002900297308 */ /* 0x000ff00000000800 */
[----:B------:R-:W-:Y:S08]  /*14aa0*/  MUFU.EX2 R47, R47 ;  /* 0x0000002f002f7308 */ /* 0x000ff00000000800 */
[----:B------:R-:W4:Y:S01]  /*14ab0*/  MUFU.EX2 R110, R110 ;  /* 0x0000006e006e7308 */ /* 0x000f220000000800 */
[C---:B-1----:R-:W-:Y:S07]  /*14ac0*/  HMMA.16816.F32 R72, R4.reuse, R12, R72 ;  /* 0x0000000c0448723c */ /* 0x042fee0000001848 */
[----:B------:R-:W-:Y:S01]  /*14ad0*/  MUFU.EX2 R60, R60 ;  /* 0x0000003c003c7308 */ /* 0x000fe20000000800 */
[C---:B------:R-:W-:Y:S01]  /*14ae0*/  HMMA.16816.F32 R68, R4.reuse, R14, R68 ;  /* 0x0000000e0444723c */ /* 0x040fe20000001844 */
[----:B------:R-:W1:Y:S05]  /*14af0*/  LDSM.16.MT88.4 R12, [R164+0x6800] ;  /* 0x00680000a40c783b */ /* 0x000e6a0000004200 */
[C---:B---3--:R-:W-:Y:S01]  /*14b00*/  HMMA.16816.F32 R80, R4.reuse, R8, R80 ;  /* 0x000000080450723c */ /* 0x048fe20000001850 */
[----:B------:R-:W3:Y:S05]  /*14b10*/  MUFU.EX2 R45, R45 ;  /* 0x0000002d002d7308 */ /* 0x000eea0000000800 */
[----:B------:R-:W-:Y:S01]  /*14b20*/  HMMA.16816.F32 R76, R4, R10, R76 ;  /* 0x0000000a044c723c */ /* 0x000fe2000000184c */
[----:B------:R-:W5:Y:S02]  /*14b30*/  LDSM.16.MT88.4 R8, [R161+0x6800] ;  /* 0x00680000a108783b */ /* 0x000f640000004200 */
[----:B------:R-:W-:Y:S04]  /*14b40*/  MUFU.EX2 R118, R118 ;  /* 0x0000007600767308 */ /* 0x000fe80000000800 */
[----:B--2---:R-:W-:-:S02]  /*14b50*/  F2FP.F16.F32.PACK_AB R4, R2, R43 ;  /* 0x0000002b0204723e */ /* 0x004fc400000000ff */
[----:B----4-:R-:W-:Y:S02]  /*14b60*/  F2FP.F16.F32.PACK_AB R5, R110, R47 ;  /* 0x0000002f6e05723e */ /* 0x010fe400000000ff */
[----:B------:R-:W-:Y:S01]  /*14b70*/  F2FP.F16.F32.PACK_AB R6, R41, R52 ;  /* 0x000000342906723e */ /* 0x000fe200000000ff */
[----:B------:R-:W2:Y:S01]  /*14b80*/  MUFU.EX2 R53, R53 ;  /* 0x0000003500357308 */ /* 0x000ea20000000800 */
[----:B---3--:R-:W-:-:S07]  /*14b90*/  F2FP.F16.F32.PACK_AB R7, R45, R60 ;  /* 0x0000003c2d07723e */ /* 0x008fce00000000ff */
[----:B------:R-:W-:Y:S01]  /*14ba0*/  MUFU.EX2 R51, R51 ;  /* 0x0000003300337308 */ /* 0x000fe20000000800 */
[C---:B------:R-:W-:Y:S06]  /*14bb0*/  HMMA.16816.F32 R88, R4.reuse, R16, R88 ;  /* 0x000000100458723c */ /* 0x040fec0000001858 */
[C---:B------:R-:W-:Y:S01]  /*14bc0*/  HMMA.16816.F32 R84, R4.reuse, R18, R84 ;  /* 0x000000120454723c */ /* 0x040fe20000001854 */
[----:B------:R-:W-:Y:S01]  /*14bd0*/  MUFU.EX2 R116, R116 ;  /* 0x0000007400747308 */ /* 0x000fe20000000800 */
[----:B------:R-:W-:Y:S04]  /*14be0*/  LDSM.16.MT88.4 R16, [R162+0x7000] ;  /* 0x00700000a210783b */ /* 0x000fe80000004200 */
[C---:B-1----:R-:W-:Y:S03]  /*14bf0*/  HMMA.16816.F32 R96, R4.reuse, R12, R96 ;  /* 0x0000000c0460723c */ /* 0x042fe60000001860 */
[----:B------:R-:W-:Y:S03]  /*14c00*/  MUFU.EX2 R57, R57 ;  /* 0x0000003900397308 */ /* 0x000fe60000000800 */
[C---:B------:R-:W-:Y:S01]  /*14c10*/  HMMA.16816.F32 R92, R4.reuse, R14, R92 ;  /* 0x0000000e045c723c */ /* 0x040fe2000000185c */
[----:B------:R-:W1:Y:S04]  /*14c20*/  LDSM.16.MT88.4 R12, [R160+0x6800] ;  /* 0x00680000a00c783b */ /* 0x000e680000004200 */
[----:B------:R-:W3:Y:S01]  /*14c30*/  MUFU.EX2 R122, R122 ;  /* 0x0000007a007a7308 */ /* 0x000ee20000000800 */
        /* <DEDUP_REMOVED lines=12> */
[----:B--2---:R-:W-:-:S02]  /*14d00*/  F2FP.F16.F32.PACK_AB R4, R53, R118 ;  /* 0x000000763504723e */ /* 0x004fc400000000ff */
[----:B---3--:R-:W-:Y:S02]  /*14d10*/  F2FP.F16.F32.PACK_AB R5, R122, R57 ;  /* 0x000000397a05723e */ /* 0x008fe400000000ff */
[----:B------:R-:W-:Y:S02]  /*14d20*/  F2FP.F16.F32.PACK_AB R6, R116, R51 ;  /* 0x000000337406723e */ /* 0x000fe400000000ff */
        /* <DEDUP_REMOVED lines=71> */
[----:B------:R-:W-:Y:S03]  /*151a0*/  MUFU.EX2 R189, R189 ;  /* 0x000000bd00bd7308 */ /* 0x000fe60000000800 */
        /* <DEDUP_REMOVED lines=18> */
[----:B------:R-:W-:Y:S01]  /*152d0*/  FADD.FTZ R9, R37, R56 ;  /* 0x0000003825097221 */ /* 0x000fe20000010000 */
[--C-:B------:R-:W-:Y:S01]  /*152e0*/  FFMA.FTZ R37, R34, UR8, -R39.reuse ;  /* 0x0000000822257c23 */ /* 0x100fe20008010827 */
[----:B------:R-:W-:-:S02]  /*152f0*/  FFMA.FTZ R34, R33, UR8, -R39 ;  /* 0x0000000821227c23 */ /* 0x000fc40008010827 */
[----:B------:R-:W-:Y:S01]  /*15300*/  FADD.FTZ R38, R38, R9 ;  /* 0x0000000926267221 */ /* 0x000fe20000010000 */
[----:B------:R-:W2:Y:S01]  /*15310*/  MUFU.EX2 R33, R37 ;  /* 0x0000002500217308 */ /* 0x000ea20000000800 */
[----:B------:R-:W3:Y:S01]  /*15320*/  LDSM.16.MT88.4 R8, [R161+0x9000] ;  /* 0x00900000a108783b */ /* 0x000ee20000004200 */
[----:B------:R-:W-:Y:S01]  /*15330*/  F2FP.F16.F32.PACK_AB R4, R119, R46 ;  /* 0x0000002e7704723e */ /* 0x000fe200000000ff */
[----:B------:R-:W-:Y:S01]  /*15340*/  FADD.FTZ R38, R29, R38 ;  /* 0x000000261d267221 */ /* 0x000fe20000010000 */
[----:B----4-:R-:W-:Y:S02]  /*15350*/  F2FP.F16.F32.PACK_AB R5, R121, R50 ;  /* 0x000000327905723e */ /* 0x010fe400000000ff */
[----:B------:R-:W-:Y:S01]  /*15360*/  F2FP.F16.F32.PACK_AB R6, R48, R49 ;  /* 0x000000313006723e */ /* 0x000fe200000000ff */
[----:B------:R-:W-:Y:S01]  /*15370*/  FADD.FTZ R43, R43, R38 ;  /* 0x000000262b2b7221 */ /* 0x000fe20000010000 */
[----:B-----5:R-:W-:-:S03]  /*15380*/  F2FP.F16.F32.PACK_AB R7, R123, R40 ;  /* 0x000000287b07723e */ /* 0x020fc600000000ff */
[----:B------:R-:W-:Y:S01]  /*15390*/  FADD.FTZ R43, R2, R43 ;  /* 0x0000002b022b7221 */ /* 0x000fe20000010000 */
[----:B------:R-:W-:-:S03]  /*153a0*/  FFMA.FTZ R2, R26, UR8, -R27 ;  /* 0x000000081a027c23 */ /* 0x000fc6000801081b */
[C---:B------:R-:W-:Y:S01]  /*153b0*/  HMMA.16816.F32 R92, R4.reuse, R22, R92 ;  /* 0x00000016045c723c */ /* 0x040fe2000000185c */
[----:B------:R-:W-:Y:S02]  /*153c0*/  FADD.FTZ R52, R52, R43 ;  /* 0x0000002b34347221 */ /* 0x000fe40000010000 */
[----:B------:R-:W-:Y:S02]  /*153d0*/  MUFU.EX2 R2, R2 ;  /* 0x0000000200027308 */ /* 0x000fe40000000800 */
[----:B------:R-:W-:Y:S01]  /*153e0*/  FADD.FTZ R41, R41, R52 ;  /* 0x0000003429297221 */ /* 0x000fe20000010000 */
[C---:B-1----:R-:W-:Y:S01]  /*153f0*/  HMMA.16816.F32 R88, R4.reuse, R12, R88 ;  /* 0x0000000c0458723c */ /* 0x042fe20000001858 */
[----:B------:R-:W-:Y:S02]  /*15400*/  FADD.FTZ R22, R0, R31 ;  /* 0x0000001f00167221 */ /* 0x000fe40000010000 */
[----:B------:R-:W-:Y:S02]  /*15410*/  FADD.FTZ R118, R118, R41 ;  /* 0x0000002976767221 */ /* 0x000fe40000010000 */
[----:B------:R-:W-:Y:S01]  /*15420*/  FADD.FTZ R23, R47, R22 ;  /* 0x000000162f177221 */ /* 0x000fe20000010000 */
[C---:B------:R-:W-:Y:S01]  /*15430*/  HMMA.16816.F32 R84, R4.reuse, R14, R84 ;  /* 0x0000000e0454723c */ /* 0x040fe20000001854 */
[----:B------:R-:W1:Y:S01]  /*15440*/  LDSM.16.MT88.4 R12, [R164+0x9800] ;  /* 0x00980000a40c783b */ /* 0x000e620000004200 */
[----:B------:R-:W-:Y:S01]  /*15450*/  FADD.FTZ R118, R53, R118 ;  /* 0x0000007635767221 */ /* 0x000fe20000010000 */
[----:B------:R-:W-:Y:S01]  /*15460*/  FADD.FTZ R23, R110, R23 ;  /* 0x000000176e177221 */ /* 0x000fe20000010000 */
[----:B------:R-:W-:Y:S02]  /*15470*/  MUFU.EX2 R0, R28 ;  /* 0x0000001c00007308 */ /* 0x000fe40000000800 */
[----:B------:R-:W-:Y:S01]  /*15480*/  HMMA.16816.F32 R96, R4, R20, R96 ;  /* 0x000000140460723c */ /* 0x000fe20000001860 */
[----:B------:R-:W-:Y:S01]  /*15490*/  FADD.FTZ R60, R60, R23 ;  /* 0x000000173c3c7221 */ /* 0x000fe20000010000 */
[----:B------:R-:W-:-:S03]  /*154a0*/  FFMA.FTZ R23, R25, UR8, -R27 ;  /* 0x0000000819177c23 */ /* 0x000fc6000801081b */
        /* <DEDUP_REMOVED lines=10> */
[----:B------:R-:W-:Y:S01]  /*15550*/  HMMA.16816.F32 R76, R4, R10, R76 ;  /* 0x0000000a044c723c */ /* 0x000fe2000000184c */
[----:B------:R-:W4:Y:S01]  /*15560*/  LDSM.16.MT88.4 R8, [R162+0x9800] ;  /* 0x00980000a208783b */ /* 0x000f220000004200 */
[----:B------:R-:W-:Y:S01]  /*15570*/  FADD.FTZ R17, R116, R17 ;  /* 0x0000001174117221 */ /* 0x000fe20000010000 */
[----:B------:R-:W-:-:S03]  /*15580*/  FADD.FTZ R120, R55, R120 ;  /* 0x0000007837787221 */ /* 0x000fc60000010000 */
        /* <DEDUP_REMOVED lines=9> */
[----:B--2---:R-:W-:Y:S02]  /*15620*/  F2FP.F16.F32.PACK_AB R4, R33, R32 ;  /* 0x000000202104723e */ /* 0x004fe400000000ff */
[----:B---3--:R-:W-:Y:S01]  /*15630*/  F2FP.F16.F32.PACK_AB R5, R21, R0 ;  /* 0x000000001505723e */ /* 0x008fe200000000ff */
[----:B------:R-:W-:Y:S01]  /*15640*/  FADD.FTZ R22, R65, R22 ;  /* 0x0000001641167221 */ /* 0x000fe20000010000 */
[----:B------:R-:W-:Y:S01]  /*15650*/  F2FP.F16.F32.PACK_AB R6, R189, R20 ;  /* 0x00000014bd06723e */ /* 0x000fe200000000ff */
[----:B------:R-:W-:Y:S01]  /*15660*/  FADD.FTZ R136, R136, R59 ;  /* 0x0000003b88887221 */ /* 0x000fe20000010000 */
[----:B-----5:R-:W-:Y:S01]  /*15670*/  F2FP.F16.F32.PACK_AB R7, R23, R2 ;  /* 0x000000021707723e */ /* 0x020fe200000000ff */
[----:B------:R-:W-:Y:S02]  /*15680*/  FADD.FTZ R105, R105, R22 ;  /* 0x0000001669697221 */ /* 0x000fe40000010000 */
[----:B------:R-:W-:-:S02]  /*15690*/  FADD.FTZ R103, R103, R136 ;  /* 0x0000008867677221 */ /* 0x000fc40000010000 */
[----:B------:R-:W-:Y:S02]  /*156a0*/  FADD.FTZ R126, R126, R105 ;  /* 0x000000697e7e7221 */ /* 0x000fe40000010000 */
[----:B-1----:R-:W-:Y:S01]  /*156b0*/  HMMA.16816.F32 R96, R4, R12, R96 ;  /* 0x0000000c0460723c */ /* 0x002fe20000001860 */
[----:B------:R-:W-:Y:S01]  /*156c0*/  FADD.FTZ R132, R132, R103 ;  /* 0x0000006784847221 */ /* 0x000fe20000010000 */
[----:B------:R-:W-:-:S04]  /*156d0*/  FADD.FTZ R25, R109, R126 ;  /* 0x0000007e6d197221 */ /* 0x000fc80000010000 */
        /* <DEDUP_REMOVED lines=25> */
[----:B------:R-:W-:Y:S01]  /*15870*/  FADD.FTZ R21, R21, R0 ;  /* 0x0000000015157221 */ /* 0x000fe20000010000 */
[----:B------:R-:W-:Y:S01]  /*15880*/  MOV R0, R3 ;  /* 0x0000000300007202 */ /* 0x000fe20000000f00 */
[----:B------:R-:W-:-:S02]  /*15890*/  FADD.FTZ R9, R49, R8 ;  /* 0x0000000831097221 */ /* 0x000fc40000010000 */
[----:B------:R-:W-:Y:S01]  /*158a0*/  FADD.FTZ R2, R2, R21 ;  /* 0x0000001502027221 */ /* 0x000fe20000010000 */
[----:B------:R-:W-:Y:S01]  /*158b0*/  HMMA.16816.F32 R68, R4, R14, R68 ;  /* 0x0000000e0444723c */ /* 0x000fe20000001844 */
[----:B------:R-:W-:Y:S02]  /*158c0*/  FADD.FTZ R9, R48, R9 ;  /* 0x0000000930097221 */ /* 0x000fe40000010000 */
[----:B------:R-:W-:Y:S01]  /*158d0*/  FADD.FTZ R188, R23, R2 ;  /* 0x0000000217bc7221 */ /* 0x000fe20000010000 */
[----:B------:R-:W-:Y:S01]  /*158e0*/  MOV R2, R24 ;  /* 0x0000001800027202 */ /* 0x000fe20000000f00 */
[----:B------:R-:W-:-:S04]  /*158f0*/  FADD.FTZ R32, R32, R9 ;  /* 0x0000000920207221 */ /* 0x000fc80000010000 */
[----:B------:R-:W-:-:S04]  /*15900*/  FADD.FTZ R33, R33, R32 ;  /* 0x0000002021217221 */ /* 0x000fc80000010000 */
[----:B------:R-:W-:-:S04]  /*15910*/  FADD.FTZ R20, R20, R33 ;  /* 0x0000002114147221 */ /* 0x000fc80000010000 */
[----:B------:R-:W-:-:S07]  /*15920*/  FADD.FTZ R189, R189, R20 ;  /* 0x00000014bdbd7221 */ /* 0x000fce0000010000 */
.L_x_6198:
[----:B------:R-:W-:-:S13]  /*15930*/  LOP3.LUT P0, RZ, R178, 0x1, RZ, 0xc0, !PT ;  /* 0x00000001b2ff7812 */ /* 0x000fda000780c0ff */
        /* <DEDUP_REMOVED lines=11> */
.L_x_6210:
[----:B------:R-:W-:Y:S01]  /*159f0*/  ISETP.GE.AND P0, PT, R100, UR8, PT ;  /* 0x0000000864007c0c */ /* 0x000fe2000bf06270 */
[----:B------:R-:W-:Y:S04]  /*15a00*/  DEPBAR.LE SB0, 0x0 ;  /* 0x000080000000791a */ /* 0x000fe80000000000 */
[----:B------:R-:W-:Y:S01]  /*15a10*/  BAR.SYNC.DEFER_BLOCKING 0x0 ;  /* 0x0000000000007b1d */ /* 0x000fe20000010000 */
[----:B------:R-:W-:Y:S01]  /*15a20*/  LOP3.LUT P1, RZ, R178, 0x8, RZ, 0xc0, !PT ;  /* 0x00000008b2ff7812 */ /* 0x000fe2000782c0ff */
[----:B------:R-:W-:Y:S01]  /*15a30*/  VIADD R184, R184, 0xffffffff ;  /* 0xffffffffb8b87836 */ /* 0x000fe20000000000 */
[----:B------:R-:W-:Y:S01]  /*15a40*/  MOV R12, R187 ;  /* 0x000000bb000c7202 */ /* 0x000fe20000000f00 */
[----:B------:R-:W-:Y:S04]  /*15a50*/  IMAD.MOV.U32 R13, RZ, RZ, R186 ;  /* 0x000000ffff0d7224 */ /* 0x000fe800078e00ba */
        /* <DEDUP_REMOVED lines=17> */
[--C-:B----4-:R-:W-:Y:S03]  /*15b70*/  IMAD.MOV R7, RZ, RZ, -R15.reuse ;  /* 0x000000ffff077224 */ /* 0x110fe600078e0a0f */
[----:B------:R-:W-:Y:S01]  /*15b80*/  ISETP.GE.AND P3, PT, R17, RZ, PT ;  /* 0x000000ff1100720c */ /* 0x000fe20003f66270 */
        /* <DEDUP_REMOVED lines=46> */
.L_x_6207:
        /* <DEDUP_REMOVED lines=62> */
[----:B------:R-:W-:Y:S05]  /*16250*/  ISETP.GT.AND P1, PT, R184, R171, PT ;  /* 0x000000abb800720c */ /* 0x000fea0003f24270 */
        /* <DEDUP_REMOVED lines=24> */
[----:B------:R-:W1:Y:S01]  /*163e0*/  LDSM.16.M88.4 R136, [R169+0x5000] ;  /* 0x00500000a988783b */ /* 0x000e620000000200 */
[C---:B---3--:R-:W-:Y:S07]  /*163f0*/  HMMA.16816.F32 R12, R108.reuse, R116, RZ ;  /* 0x000000746c0c723c */ /* 0x048fee00000018ff */
[----:B------:R-:W0:Y:S01]  /*16400*/  LDGDEPBAR ;  /* 0x00000000000079af */ /* 0x000e220000000000 */
        /* <DEDUP_REMOVED lines=16> */
[C---:B------:R-:W-:Y:S05]  /*16510*/  HMMA.16816.F32 R52, R108.reuse, R136, RZ ;  /* 0x000000886c34723c */ /* 0x040fea00000018ff */
[----:B------:R-:W-:Y:S01]  /*16520*/  LDSM.16.M88.4 R120, [R163+0x5000] ;  /* 0x00500000a378783b */ /* 0x000fe20000000200 */
[C---:B------:R-:W-:Y:S06]  /*16530*/  HMMA.16816.F32 R56, R108.reuse, R138, RZ ;  /* 0x0000008a6c38723c */ /* 0x040fec00000018ff */
[C---:B---3--:R-:W-:Y:S01]  /*16540*/  HMMA.16816.F32 R60, R108.reuse, R64, RZ ;  /* 0x000000406c3c723c */ /* 0x048fe200000018ff */
        /* <DEDUP_REMOVED lines=56> */
[----:B------:R-:W-:Y:S03]  /*168d0*/  FMUL.FTZ R193, R7, UR5 ;  /* 0x0000000507c17c20 */ /* 0x000fe60008410000 */
[----:B------:R-:W-:Y:S01]  /*168e0*/  FMUL.FTZ R8, R8, UR5 ;  /* 0x0000000508087c20 */ /* 0x000fe20008410000 */
[----:B------:R-:W1:Y:S01]  /*168f0*/  MUFU.TANH R114, R0 ;  /* 0x0000000000727308 */ /* 0x000e620000002400 */
[----:B------:R-:W2:Y:S01]  /*16900*/  LDSM.16.M88.4 R4, [R102+0x1000] ;  /* 0x001000006604783b */ /* 0x000ea20000000200 */
[C---:B------:R-:W-:Y:S03]  /*16910*/  HMMA.16816.F32 R16, R120.reuse, R110, R16 ;  /* 0x0000006e7810723c */ /* 0x040fe60000001810 */
[----:B------:R-:W-:Y:S01]  /*16920*/  FMUL.FTZ R9, R9, UR5 ;  /* 0x0000000509097c20 */ /* 0x000fe20008410000 */
[----:B------:R-:W-:Y:S01]  /*16930*/  FMUL.FTZ R10, R10, UR5 ;  /* 0x000000050a0a7c20 */ /* 0x000fe20008410000 */
[----:B------:R-:W-:Y:S03]  /*16940*/  FMUL.FTZ R11, R11, UR5 ;  /* 0x000000050b0b7c20 */ /* 0x000fe60008410000 */
[----:B------:R-:W3:Y:S10]  /*16950*/  MUFU.TANH R155, R8 ;  /* 0x00000008009b7308 */ /* 0x000ef40000002400 */
        /* <DEDUP_REMOVED lines=10> */
[----:B------:R5:W1:Y:S10]  /*16a00*/  MUFU.TANH R205, R11 ;  /* 0x0000000b00cd7308 */ /* 0x000a740000002400 */
[----:B------:R-:W1:Y:S01]  /*16a10*/  MUFU.TANH R147, R147 ;  /* 0x0000009300937308 */ /* 0x000e620000002400 */
[C---:B--2---:R-:W-:Y:S06]  /*16a20*/  HMMA.16816.F32 R20, R120.reuse, R4, R20 ;  /* 0x000000047814723c */ /* 0x044fec0000001814 */
[C---:B------:R-:W-:Y:S03]  /*16a30*/  HMMA.16816.F32 R24, R120.reuse, R6, R24 ;  /* 0x000000067818723c */ /* 0x040fe60000001818 */
[----:B------:R-:W2:Y:S01]  /*16a40*/  MUFU.TANH R145, R145 ;  /* 0x0000009100917308 */ /* 0x000ea20000002400 */
[----:B-----5:R-:W5:Y:S09]  /*16a50*/  LDSM.16.M88.4 R8, [R102+0x1800] ;  /* 0x001800006608783b */ /* 0x020f720000000200 */
[----:B------:R-:W1:Y:S01]  /*16a60*/  MUFU.TANH R193, R193 ;  /* 0x000000c100c17308 */ /* 0x000e620000002400 */
[----:B------:R-:W3:Y:S09]  /*16a70*/  LDSM.16.M88.4 R4, [R102+0x2000] ;  /* 0x002000006604783b */ /* 0x000ef20000000200 */
        /* <DEDUP_REMOVED lines=11> */
[----:B------:R-:W1:Y:S01]  /*16b30*/  MUFU.TANH R197, R15 ;  /* 0x0000000f00c57308 */ /* 0x000e620000002400 */
[C---:B-----5:R-:W-:Y:S06]  /*16b40*/  HMMA.16816.F32 R28, R120.reuse, R8, R28 ;  /* 0x00000008781c723c */ /* 0x060fec000000181c */
[C---:B------:R-:W-:Y:S03]  /*16b50*/  HMMA.16816.F32 R32, R120.reuse, R10, R32 ;  /* 0x0000000a7820723c */ /* 0x040fe60000001820 */
[----:B------:R-:W1:Y:S01]  /*16b60*/  MUFU.TANH R149, R149 ;  /* 0x0000009500957308 */ /* 0x000e620000002400 */
[----:B------:R-:W5:Y:S02]  /*16b70*/  LDSM.16.M88.4 R8, [R102+0x2800] ;  /* 0x002800006608783b */ /* 0x000f640000000200 */
[C---:B---3--:R-:W-:Y:S07]  /*16b80*/  HMMA.16816.F32 R36, R120.reuse, R4, R36 ;  /* 0x000000047824723c */ /* 0x048fee0000001824 */
[----:B------:R-:W3:Y:S01]  /*16b90*/  MUFU.TANH R195, R195 ;  /* 0x000000c300c37308 */ /* 0x000ee20000002400 */
        /* <DEDUP_REMOVED lines=22> */
[C---:B-----5:R-:W-:Y:S06]  /*16d00*/  HMMA.16816.F32 R44, R120.reuse, R8, R44 ;  /* 0x00000008782c723c */ /* 0x060fec000000182c */
[C---:B------:R-:W-:Y:S03]  /*16d10*/  HMMA.16816.F32 R48, R120.reuse, R10, R48 ;  /* 0x0000000a7830723c */ /* 0x040fe60000001830 */
[----:B------:R1:W1:Y:S01]  /*16d20*/  MUFU.TANH R143, R21 ;  /* 0x00000015008f7308 */ /* 0x0002620000002400 */
[----:B------:R-:W5:Y:S02]  /*16d30*/  LDSM.16.M88.4 R8, [R102+0x3800] ;  /* 0x003800006608783b */ /* 0x000f640000000200 */
[----:B------:R-:W-:Y:S07]  /*16d40*/  DEPBAR.LE SB0, 0x0 ;  /* 0x000080000000791a */ /* 0x000fee0000000000 */
[----:B------:R1:W1:Y:S01]  /*16d50*/  MUFU.TANH R138, R22 ;  /* 0x00000016008a7308 */ /* 0x0002620000002400 */
[----:B------:R-:W-:Y:S01]  /*16d60*/  BAR.SYNC.DEFER_BLOCKING 0x0 ;  /* 0x0000000000007b1d */ /* 0x000fe20000010000 */
[C---:B----4-:R-:W-:Y:S08]  /*16d70*/  HMMA.16816.F32 R52, R120.reuse, R4, R52 ;  /* 0x000000047834723c */ /* 0x050ff00000001834 */
        /* <DEDUP_REMOVED lines=17> */
[C---:B-----5:R-:W-:Y:S03]  /*16e90*/  HMMA.16816.F32 R60, R120.reuse, R8, R60 ;  /* 0x00000008783c723c */ /* 0x060fe6000000183c */
[----:B------:R-:W-:Y:S01]  /*16ea0*/  FMUL.FTZ R56, R56, UR5 ;  /* 0x0000000538387c20 */ /* 0x000fe20008410000 */
[----:B------:R-:W-:Y:S01]  /*16eb0*/  FMUL.FTZ R57, R57, UR5 ;  /* 0x0000000539397c20 */ /* 0x000fe20008410000 */
[----:B------:R-:W-:Y:S01]  /*16ec0*/  FMUL.FTZ R58, R58, UR5 ;  /* 0x000000053a3a7c20 */ /* 0x000fe20008410000 */
[----:B------:R-:W-:Y:S03]  /*16ed0*/  HMMA.16816.F32 R64, R120, R10, R64 ;  /* 0x0000000a7840723c */ /* 0x000fe60000001840 */
[----:B------:R4:W1:Y:S02]  /*16ee0*/  MUFU.TANH R252, R27 ;  /* 0x0000001b00fc7308 */ /* 0x0008640000002400 */
        /* <DEDUP_REMOVED lines=10> */
[----:B--2---:R-:W-:Y:S01]  /*16f90*/  FMUL.FTZ R36, R66, UR5 ;  /* 0x0000000542247c20 */ /* 0x004fe20008410000 */
[----:B------:R-:W-:Y:S07]  /*16fa0*/  FMUL.FTZ R3, R67, UR5 ;  /* 0x0000000543037c20 */ /* 0x000fee0008410000 */
[----:B------:R4:W2:Y:S10]  /*16fb0*/  MUFU.TANH R244, R31 ;  /* 0x0000001f00f47308 */ /* 0x0008b40000002400 */
        /* <DEDUP_REMOVED lines=34> */
[----:B------:R-:W1:Y:S01]  /*171e0*/  MUFU.TANH R3, R3 ;  /* 0x0000000300037308 */ /* 0x000e620000002400 */
[----:B--234-:R-:W-:Y:S05]  /*171f0*/  @!P1 BRA `(.L_x_6208) ;  /* 0x00000008006c9947 */ /* 0x01cfea0003800000 */
[----:B------:R-:W2:Y:S01]  /*17200*/  LDC R0, c[0x0][0x248] ;  /* 0x00009200ff007b82 */ /* 0x000ea20000000800 */
[----:B------:R-:W-:Y:S07]  /*17210*/  LOP3.LUT P4, RZ, R178, 0x8, RZ, 0xc0, !PT ;  /* 0x00000008b2ff7812 */ /* 0x000fee000788c0ff */
[----:B------:R-:W3:Y:S08]  /*17220*/  @!P0 LDC R10, c[0x0][0x24c] ;  /* 0x00009300ff0a8b82 */ /* 0x000ef00000000800 */
[----:B------:R-:W4:Y:S01]  /*17230*/  @!P0 LDC R6, c[0x0][0x24c] ;  /* 0x00009300ff068b82 */ /* 0x000f220000000800 */
[----:B--2---:R-:W-:Y:S05]  /*17240*/  IMAD.U32 R8, R0, -0x80, RZ ;  /* 0xffffff8000087824 */ /* 0x004fea00078e00ff */
        /* <DEDUP_REMOVED lines=8> */
[----:B-1----:R-:W1:Y:S01]  /*172d0*/  F2I.FTZ.U32.TRUNC.NTZ R21, R20 ;  /* 0x0000001400157305 */ /* 0x002e62000021f000 */
[----:B------:R-:W-:Y:S01]  /*172e0*/  IABS R11, R5 ;  /* 0x00000005000b7213 */ /* 0x000fe20000000000 */
[C---:B------:R-:W-:Y:S01]  /*172f0*/  VIADD R13, R5.reuse, 0xffffff80 ;  /* 0xffffff80050d7836 */ /* 0x040fe20000000000 */
[-C--:B------:R-:W-:Y:S04]  /*17300*/  LOP3.LUT R5, R5, R2.reuse, RZ, 0x3c, !PT ;  /* 0x0000000205057212 */ /* 0x080fe800078e3cff */
[----:B------:R-:W-:Y:S02]  /*17310*/  IABS R8, R13 ;  /* 0x0000000d00087213 */ /* 0x000fe40000000000 */
[----:B------:R-:W-:Y:S02]  /*17320*/  ISETP.GE.AND P3, PT, R5, RZ, PT ;  /* 0x000000ff0500720c */ /* 0x000fe40003f66270 */
[----:B------:R-:W-:Y:S01]  /*17330*/  LOP3.LUT R13, R13, R2, RZ, 0x3c, !PT ;  /* 0x000000020d0d7212 */ /* 0x000fe200078e3cff */
[--C-:B-1----:R-:W-:Y:S03]  /*17340*/  IMAD.MOV R7, RZ, RZ, -R21.reuse ;  /* 0x000000ffff077224 */ /* 0x102fe600078e0a15 */
        /* <DEDUP_REMOVED lines=10> */
[----:B------:R-:W1:Y:S02]  /*173f0*/  LDC R7, c[0x0][0x24c] ;  /* 0x00009300ff077b82 */ /* 0x000e640000000800 */
        /* <DEDUP_REMOVED lines=23> */
[----:B------:R-:W-:Y:S02]  /*17570*/  IMAD R11, R11, R2, -0x80 ;  /* 0xffffff800b0b7424 */ /* 0x000fe400078e0202 */
[----:B------:R-:W2:Y:S03]  /*17580*/  LDG.E R9, desc[UR6][R20.64] ;  /* 0x0000000614097981 */ /* 0x000ea6000c1e1900 */
[----:B------:R-:W-:Y:S05]  /*17590*/  SHF.R.S32.HI R13, RZ, 0x1f, R11 ;  /* 0x0000001fff0d7819 */ /* 0x000fea000001140b */
[----:B------:R-:W-:Y:S04]  /*175a0*/  IMAD R2, R13, R0, RZ ;  /* 0x000000000d027224 */ /* 0x000fe800078e02ff */
[----:B-1----:R-:W-:Y:S01]  /*175b0*/  IMAD R2, R11, R7, R2 ;  /* 0x000000070b027224 */ /* 0x002fe200078e0202 */
[----:B--2---:R-:W-:Y:S01]  /*175c0*/  IADD3 R13, -R9, R8, RZ ;  /* 0x00000008090d7210 */ /* 0x004fe20007ffe1ff */
[----:B------:R-:W-:Y:S03]  /*175d0*/  IMAD.WIDE.U32 R8, R11, R0, RZ ;  /* 0x000000000b087225 */ /* 0x000fe600078e00ff */
[----:B------:R-:W-:Y:S01]  /*175e0*/  SHF.R.S32.HI R7, RZ, 0x1f, R13 ;  /* 0x0000001fff077819 */ /* 0x000fe2000001140d */
[----:B------:R-:W-:Y:S04]  /*175f0*/  IMAD.IADD R9, R9, 0x1, R2 ;  /* 0x0000000109097824 */ /* 0x000fe800078e0202 */
[-C--:B-----5:R-:W-:Y:S02]  /*17600*/  IMAD R2, R7, R4.reuse, RZ ;  /* 0x0000000407027224 */ /* 0x0a0fe400078e02ff */
[C---:B------:R-:W-:Y:S04]  /*17610*/  IMAD.WIDE.U32 R8, R13.reuse, R4, R8 ;  /* 0x000000040d087225 */ /* 0x040fe800078e0008 */
[----:B------:R-:W-:Y:S05]  /*17620*/  IMAD R2, R13, R5, R2 ;  /* 0x000000050d027224 */ /* 0x000fea00078e0202 */
[----:B------:R-:W-:Y:S07]  /*17630*/  IADD3 R9, R9, R2, RZ ;  /* 0x0000000209097210 */ /* 0x000fee0007ffe0ff */
.L_x_6209:
[----:B------:R2:W-:Y:S01]  /*17640*/  @P0 STS.128 [R179+0x2000], RZ ;  /* 0x002000ffb3000388 */ /* 0x0005e20000000c00 */
[----:B------:R-:W-:Y:S01]  /*17650*/  LEA R26, P2, R8, R182, 0x1 ;  /* 0x000000b6081a7211 */ /* 0x000fe200078408ff */
[----:B------:R-:W5:Y:S01]  /*17660*/  @!P0 LDC R7, c[0x0][0x24c] ;  /* 0x00009300ff078b82 */ /* 0x000f620000000800 */
[-C--:B------:R-:W-:Y:S01]  /*17670*/  @!P0 IADD3 R5, P1, R175, R8.reuse, RZ ;  /* 0x00000008af058210 */ /* 0x080fe20007f3e0ff */
[----:B-1----:R-:W-:Y:S01]  /*17680*/  @!P0 IMAD.WIDE.U32 R22, R0, 0x30, R8 ;  /* 0x0000003000168825 */ /* 0x002fe200078e0008 */
        /* <DEDUP_REMOVED lines=82> */
.L_x_6208:
        /* <DEDUP_REMOVED lines=92> */
[----:B------:R-:W-:Y:S01]  /*18170*/  FMUL.FTZ R37, R4, UR4 ;  /* 0x0000000404257c20 */ /* 0x000fe20008410000 */
[----:B------:R-:W-:Y:S01]  /*18180*/  FFMA.FTZ R114, R114, UR4, -R65 ;  /* 0x0000000472727c23 */ /* 0x000fe20008010841 */
        /* <DEDUP_REMOVED lines=13> */
[C---:B-1----:R-:W-:Y:S01]  /*18260*/  FMUL.FTZ R8, R38.reuse, R92 ;  /* 0x0000005c26087220 */ /* 0x042fe20000410000 */
[C---:B------:R-:W-:Y:S01]  /*18270*/  FMUL.FTZ R32, R38.reuse, R68 ;  /* 0x0000004426207220 */ /* 0x040fe20000410000 */
[----:B------:R-:W-:Y:S01]  /*18280*/  FMUL.FTZ R33, R38, R69 ;  /* 0x0000004526217220 */ /* 0x000fe20000410000 */
[--C-:B------:R-:W-:Y:S01]  /*18290*/  FFMA.FTZ R69, R252, UR4, -R39.reuse ;  /* 0x00000004fc457c23 */ /* 0x100fe20008010827 */
        /* <DEDUP_REMOVED lines=10> */
[----:B------:R-:W-:Y:S03]  /*18340*/  FFMA.FTZ R146, R146, UR4, -R39 ;  /* 0x0000000492927c23 */ /* 0x000fe60008010827 */
[----:B------:R-:W-:Y:S01]  /*18350*/  MUFU.EX2 R116, R116 ;  /* 0x0000007400747308 */ /* 0x000fe20000000800 */
[C---:B---3--:R-:W-:Y:S01]  /*18360*/  FFMA.FTZ R189, R38.reuse, R189, R61 ;  /* 0x000000bd26bd7223 */ /* 0x048fe2000001003d */
[C---:B------:R-:W-:Y:S01]  /*18370*/  FMUL.FTZ R4, R38.reuse, R96 ;  /* 0x0000006026047220 */ /* 0x040fe20000410000 */
[----:B------:R-:W-:Y:S01]  /*18380*/  FMUL.FTZ R5, R38, R97 ;  /* 0x0000006126057220 */ /* 0x000fe20000410000 */
[----:B------:R-:W-:Y:S01]  /*18390*/  FFMA.FTZ R97, R220, UR4, -R39 ;  /* 0x00000004dc617c23 */ /* 0x000fe20008010827 */
[C---:B------:R-:W-:Y:S01]  /*183a0*/  FMUL.FTZ R6, R37.reuse, R98 ;  /* 0x0000006225067220 */ /* 0x040fe20000410000 */
[----:B------:R-:W-:Y:S01]  /*183b0*/  FMUL.FTZ R7, R37, R99 ;  /* 0x0000006325077220 */ /* 0x000fe20000410000 */
[----:B------:R-:W-:Y:S03]  /*183c0*/  FMUL.FTZ R9, R38, R93 ;  /* 0x0000005d26097220 */ /* 0x000fe60000410000 */
[----:B------:R-:W2:Y:S01]  /*183d0*/  MUFU.EX2 R113, R113 ;  /* 0x0000007100717308 */ /* 0x000ea20000000800 */
[--C-:B------:R-:W-:Y:S01]  /*183e0*/  FFMA.FTZ R115, R155, UR4, -R65.reuse ;  /* 0x000000049b737c23 */ /* 0x100fe20008010841 */
[----:B------:R-:W-:Y:S01]  /*183f0*/  FFMA.FTZ R112, R153, UR4, -R65 ;  /* 0x0000000499707c23 */ /* 0x000fe20008010841 */
[----:B-1----:R-:W-:Y:S01]  /*18400*/  F2FP.F16.F32.PACK_AB R40, R114, R61 ;  /* 0x0000003d7228723e */ /* 0x002fe200000000ff */
[----:B------:R-:W-:Y:S01]  /*18410*/  FFMA.FTZ R93, R17, UR4, -R39 ;  /* 0x00000004115d7c23 */ /* 0x000fe20008010827 */
[----:B------:R-:W-:Y:S01]  /*18420*/  LDSM.16.MT88.4 R60, [R164+0x8800] ;  /* 0x00880000a43c783b */ /* 0x000fe20000004200 */
[C---:B------:R-:W-:Y:S01]  /*18430*/  FMUL.FTZ R16, R38.reuse, R84 ;  /* 0x0000005426107220 */ /* 0x040fe20000410000 */
[----:B------:R-:W-:Y:S03]  /*18440*/  FMUL.FTZ R17, R38, R85 ;  /* 0x0000005526117220 */ /* 0x000fe60000410000 */
[----:B------:R-:W-:Y:S01]  /*18450*/  MUFU.EX2 R115, R115 ;  /* 0x0000007300737308 */ /* 0x000fe20000000800 */
[--C-:B------:R-:W-:Y:S01]  /*18460*/  FFMA.FTZ R85, R143, UR4, -R65.reuse ;  /* 0x000000048f557c23 */ /* 0x100fe20008010841 */
[C---:B------:R-:W-:Y:S01]  /*18470*/  FMUL.FTZ R26, R37.reuse, R78 ;  /* 0x0000004e251a7220 */ /* 0x040fe20000410000 */
[--C-:B------:R-:W-:Y:S01]  /*18480*/  FFMA.FTZ R78, R240, UR4, -R65.reuse ;  /* 0x00000004f04e7c23 */ /* 0x100fe20008010841 */
[----:B------:R-:W-:Y:S01]  /*18490*/  FMUL.FTZ R27, R37, R79 ;  /* 0x0000004f251b7220 */ /* 0x000fe20000410000 */
[--C-:B------:R-:W-:Y:S01]  /*184a0*/  FFMA.FTZ R134, R134, UR4, -R65.reuse ;  /* 0x0000000486867c23 */ /* 0x100fe20008010841 */
[--C-:B------:R-:W-:Y:S01]  /*184b0*/  FFMA.FTZ R126, R126, UR4, -R65.reuse ;  /* 0x000000047e7e7c23 */ /* 0x100fe20008010841 */
[--C-:B------:R-:W-:Y:S03]  /*184c0*/  FFMA.FTZ R71, R248, UR4, -R65.reuse ;  /* 0x00000004f8477c23 */ /* 0x100fe60008010841 */
        /* <DEDUP_REMOVED lines=15> */
[----:B------:R-:W-:Y:S03]  /*185c0*/  ISETP.GT.AND P0, PT, R184, R171, PT ;  /* 0x000000abb800720c */ /* 0x000fe60003f04270 */
[----:B------:R-:W2:Y:S01]  /*185d0*/  MUFU.EX2 R109, R109 ;  /* 0x0000006d006d7308 */ /* 0x000ea20000000800 */
[----:B-1----:R-:W-:Y:S01]  /*185e0*/  F2FP.F16.F32.PACK_AB R42, R112, R115 ;  /* 0x00000073702a723e */ /* 0x002fe200000000ff */
[--C-:B------:R-:W-:Y:S01]  /*185f0*/  FFMA.FTZ R128, R200, UR4, -R65.reuse ;  /* 0x00000004c8807c23 */ /* 0x100fe20008010841 */
[--C-:B------:R-:W-:Y:S01]  /*18600*/  FFMA.FTZ R127, R194, UR4, -R65.reuse ;  /* 0x00000004c27f7c23 */ /* 0x100fe20008010841 */
[----:B------:R-:W-:Y:S06]  /*18610*/  FFMA.FTZ R152, R152, UR4, -R65 ;  /* 0x0000000498987c23 */ /* 0x000fec0008010841 */
[----:B------:R1:W-:Y:S10]  /*18620*/  MUFU.EX2 R84, R25 ;  /* 0x0000001900547308 */ /* 0x0003f40000000800 */
[----:B------:R-:W-:Y:S01]  /*18630*/  MUFU.EX2 R111, R111 ;  /* 0x0000006f006f7308 */ /* 0x000fe20000000800 */
[----:B--2---:R-:W-:Y:S09]  /*18640*/  F2FP.F16.F32.PACK_AB R43, R109, R110 ;  /* 0x0000006e6d2b723e */ /* 0x004ff200000000ff */
[----:B------:R-:W2:Y:S01]  /*18650*/  MUFU.EX2 R108, R108 ;  /* 0x0000006c006c7308 */ /* 0x000ea20000000800 */
[C---:B------:R-:W-:Y:S05]  /*18660*/  HMMA.16816.F32 R4, R40.reuse, R12, R4 ;  /* 0x0000000c2804723c */ /* 0x040fea0000001804 */
[C---:B-1----:R-:W-:Y:S01]  /*18670*/  FMUL.FTZ R25, R38.reuse, R77 ;  /* 0x0000004d26197220 */ /* 0x042fe20000410000 */
[C---:B------:R-:W-:Y:S03]  /*18680*/  HMMA.16816.F32 R8, R40.reuse, R14, R8 ;  /* 0x0000000e2808723c */ /* 0x040fe60000001808 */
[----:B------:R-:W-:Y:S02]  /*18690*/  MUFU.EX2 R103, R103 ;  /* 0x0000006700677308 */ /* 0x000fe40000000800 */
[C---:B------:R-:W-:Y:S01]  /*186a0*/  FMUL.FTZ R12, R38.reuse, R88 ;  /* 0x00000058260c7220 */ /* 0x040fe20000410000 */
[----:B------:R-:W-:Y:S01]  /*186b0*/  FMUL.FTZ R13, R38, R89 ;  /* 0x00000059260d7220 */ /* 0x000fe20000410000 */
[C---:B------:R-:W-:Y:S01]  /*186c0*/  FMUL.FTZ R14, R37.reuse, R90 ;  /* 0x0000005a250e7220 */ /* 0x040fe20000410000 */
[C---:B------:R-:W-:Y:S05]  /*186d0*/  FMUL.FTZ R15, R37.reuse, R91 ;  /* 0x0000005b250f7220 */ /* 0x040fea0000410000 */
[----:B------:R1:W-:Y:S01]  /*186e0*/  MUFU.EX2 R88, R24 ;  /* 0x0000001800587308 */ /* 0x0003e20000000800 */
[--C-:B------:R-:W-:Y:S01]  /*186f0*/  FFMA.FTZ R90, R230, UR4, -R39.reuse ;  /* 0x00000004e65a7c23 */ /* 0x100fe20008010827 */
[----:B------:R-:W-:Y:S01]  /*18700*/  FFMA.FTZ R89, R228, UR4, -R39 ;  /* 0x00000004e4597c23 */ /* 0x000fe20008010827 */
[----:B------:R-:W-:Y:S01]  /*18710*/  FFMA.FTZ R91, R224, UR4, -R65 ;  /* 0x00000004e05b7c23 */ /* 0x000fe20008010841 */
[C---:B------:R-:W-:Y:S06]  /*18720*/  HMMA.16816.F32 R12, R40.reuse, R20, R12 ;  /* 0x00000014280c723c */ /* 0x040fec000000180c */
[----:B------:R-:W3:Y:S01]  /*18730*/  MUFU.EX2 R66, R66 ;  /* 0x0000004200427308 */ /* 0x000ee20000000800 */
[C---:B------:R-:W-:Y:S09]  /*18740*/  HMMA.16816.F32 R16, R40.reuse, R22, R16 ;  /* 0x000000162810723c */ /* 0x040ff20000001810 */
[----:B------:R-:W-:Y:S02]  /*18750*/  MUFU.EX2 R96, R149 ;  /* 0x0000009500607308 */ /* 0x000fe40000000800 */
[C---:B------:R-:W-:Y:S01]  /*18760*/  FMUL.FTZ R20, R38.reuse, R80 ;  /* 0x0000005026147220 */ /* 0x040fe20000410000 */
[C---:B------:R-:W-:Y:S01]  /*18770*/  FMUL.FTZ R21, R38.reuse, R81 ;  /* 0x0000005126157220 */ /* 0x040fe20000410000 */
[C---:B------:R-:W-:Y:S01]  /*18780*/  FMUL.FTZ R22, R37.reuse, R82 ;  /* 0x0000005225167220 */ /* 0x040fe20000410000 */
[C---:B------:R-:W-:Y:S01]  /*18790*/  FMUL.FTZ R23, R37.reuse, R83 ;  /* 0x0000005325177220 */ /* 0x040fe20000410000 */
[----:B-1----:R-:W-:Y:S04]  /*187a0*/  FMUL.FTZ R24, R38, R76 ;  /* 0x0000004c26187220 */ /* 0x002fe80000410000 */
[----:B------:R-:W1:Y:S01]  /*187b0*/  MUFU.EX2 R67, R67 ;  /* 0x0000004300437308 */ /* 0x000e620000000800 */
[--C-:B------:R-:W-:Y:S01]  /*187c0*/  FFMA.FTZ R76, R130, UR4, -R39.reuse ;  /* 0x00000004824c7c23 */ /* 0x100fe20008010827 */
[--C-:B------:R-:W-:Y:S01]  /*187d0*/  FFMA.FTZ R83, R238, UR4, -R39.reuse ;  /* 0x00000004ee537c23 */ /* 0x100fe20008010827 */
[C---:B------:R-:W-:Y:S03]  /*187e0*/  HMMA.16816.F32 R20, R40.reuse, R28, R20 ;  /* 0x0000001c2814723c */ /* 0x040fe60000001814 */
[--C-:B------:R-:W-:Y:S01]  /*187f0*/  FFMA.FTZ R80, R236, UR4, -R39.reuse ;  /* 0x00000004ec507c23 */ /* 0x100fe20008010827 */
[--C-:B------:R-:W-:Y:S03]  /*18800*/  FFMA.FTZ R130, R196, UR4, -R39.reuse ;  /* 0x00000004c4827c23 */ /* 0x100fe60008010827 */
[----:B------:R-:W4:Y:S01]  /*18810*/  MUFU.EX2 R93, R93 ;  /* 0x0000005d005d7308 */ /* 0x000f220000000800 */
[C---:B------:R-:W-:Y:S03]  /*18820*/  HMMA.16816.F32 R24, R40.reuse, R30, R24 ;  /* 0x0000001e2818723c */ /* 0x040fe60000001818 */
[C---:B------:R-:W-:Y:S01]  /*18830*/  FMUL.FTZ R28, R38.reuse, R72 ;  /* 0x00000048261c7220 */ /* 0x040fe20000410000 */
[----:B------:R-:W-:Y:S05]  /*18840*/  FMUL.FTZ R29, R38, R73 ;  /* 0x00000049261d7220 */ /* 0x000fea0000410000 */
[----:B------:R-:W-:Y:S02]  /*18850*/  MUFU.EX2 R85, R85 ;  /* 0x0000005500557308 */ /* 0x000fe40000000800 */
[C---:B------:R-:W-:Y:S01]  /*18860*/  FMUL.FTZ R30, R37.reuse, R74 ;  /* 0x0000004a251e7220 */ /* 0x040fe20000410000 */
[----:B------:R-:W-:Y:S01]  /*18870*/  FMUL.FTZ R31, R37, R75 ;  /* 0x0000004b251f7220 */ /* 0x000fe20000410000 */
[--C-:B------:R-:W-:Y:S01]  /*18880*/  FFMA.FTZ R72, R118, UR4, -R39.reuse ;  /* 0x0000000476487c23 */ /* 0x100fe20008010827 */
[--C-:B------:R-:W-:Y:S01]  /*18890*/  FFMA.FTZ R75, R246, UR4, -R39.reuse ;  /* 0x00000004f64b7c23 */ /* 0x100fe20008010827 */
[----:B------:R-:W-:Y:S04]  /*188a0*/  FFMA.FTZ R74, R244, UR4, -R39 ;  /* 0x00000004f44a7c23 */ /* 0x000fe80008010827 */
[----:B------:R-:W5:Y:S01]  /*188b0*/  MUFU.EX2 R77, R138 ;  /* 0x0000008a004d7308 */ /* 0x000f620000000800 */
[--C-:B------:R-:W-:Y:S01]  /*188c0*/  FFMA.FTZ R82, R234, UR4, -R65.reuse ;  /* 0x00000004ea527c23 */ /* 0x100fe20008010841 */
[----:B------:R-:W-:Y:S01]  /*188d0*/  FFMA.FTZ R81, R232, UR4, -R65 ;  /* 0x00000004e8517c23 */ /* 0x000fe20008010841 */
[C---:B------:R-:W-:Y:S03]  /*188e0*/  HMMA.16816.F32 R28, R40.reuse, R44, R28 ;  /* 0x0000002c281c723c */ /* 0x040fe6000000181c */
[----:B------:R-:W-:Y:S01]  /*188f0*/  FADD.FTZ R37, R113, R116 ;  /* 0x0000007471257221 */ /* 0x000fe20000010000 */
[----:B------:R-:W-:Y:S03]  /*18900*/  FFMA.FTZ R113, R154, UR4, -R39 ;  /* 0x000000049a717c23 */ /* 0x000fe60008010827 */
[----:B------:R-:W5:Y:S01]  /*18910*/  MUFU.EX2 R76, R76 ;  /* 0x0000004c004c7308 */ /* 0x000f620000000800 */
[----:B------:R-:W-:Y:S01]  /*18920*/  HMMA.16816.F32 R32, R40, R46, R32 ;  /* 0x0000002e2820723c */ /* 0x000fe20000001820 */
[----:B------:R-:W5:Y:S02]  /*18930*/  LDSM.16.MT88.4 R44, [R160+0x6800] ;  /* 0x00680000a02c783b */ /* 0x000f640000004200 */
[----:B------:R-:W-:Y:S01]  /*18940*/  FADD.FTZ R110, R110, R37 ;  /* 0x000000256e6e7221 */ /* 0x000fe20000010000 */
[----:B------:R-:W-:Y:S05]  /*18950*/  FFMA.FTZ R118, R216, UR4, -R65 ;  /* 0x00000004d8767c23 */ /* 0x000fea0008010841 */
[----:B------:R-:W-:Y:S02]  /*18960*/  MUFU.EX2 R73, R134 ;  /* 0x0000008600497308 */ /* 0x000fe40000000800 */
[----:B--2---:R-:W-:Y:S02]  /*18970*/  F2FP.F16.F32.PACK_AB R40, R108, R111 ;  /* 0x0000006f6c28723e */ /* 0x004fe400000000ff */
[----:B---3--:R-:W-:Y:S01]  /*18980*/  F2FP.F16.F32.PACK_AB R41, R66, R103 ;  /* 0x000000674229723e */ /* 0x008fe200000000ff */
[----:B------:R-:W-:Y:S01]  /*18990*/  FADD.FTZ R38, R114, R189 ;  /* 0x000000bd72267221 */ /* 0x000fe20000010000 */
[----:B-1----:R-:W-:Y:S01]  /*189a0*/  F2FP.F16.F32.PACK_AB R42, R67, R96 ;  /* 0x00000060432a723e */ /* 0x002fe200000000ff */
[----:B------:R-:W-:Y:S03]  /*189b0*/  FFMA.FTZ R114, R192, UR4, -R65 ;  /* 0x00000004c0727c23 */ /* 0x000fe60008010841 */
[----:B------:R1:W2:Y:S01]  /*189c0*/  MUFU.EX2 R68, R126 ;  /* 0x0000007e00447308 */ /* 0x0002a20000000800 */
[----:B----4-:R-:W-:Y:S01]  /*189d0*/  F2FP.F16.F32.PACK_AB R43, R88, R93 ;  /* 0x0000005d582b723e */ /* 0x010fe200000000ff */
[----:B------:R-:W-:Y:S01]  /*189e0*/  FADD.FTZ R115, R115, R38 ;  /* 0x0000002673737221 */ /* 0x000fe20000010000 */
[----:B------:R-:W-:Y:S03]  /*189f0*/  FADD.FTZ R38, R109, R110 ;  /* 0x0000006e6d267221 */ /* 0x000fe60000010000 */
[----:B------:R-:W-:Y:S01]  /*18a00*/  FADD.FTZ R112, R112, R115 ;  /* 0x0000007370707221 */ /* 0x000fe20000010000 */
[----:B------:R-:W-:Y:S03]  /*18a10*/  FADD.FTZ R37, R103, R38 ;  /* 0x0000002667257221 */ /* 0x000fe60000010000 */
[----:B------:R-:W-:Y:S01]  /*18a20*/  MUFU.EX2 R72, R72 ;  /* 0x0000004800487308 */ /* 0x000fe20000000800 */
[C---:B------:R-:W-:Y:S03]  /*18a30*/  HMMA.16816.F32 R4, R40.reuse, R48, R4 ;  /* 0x000000302804723c */ /* 0x040fe60000001804 */
[----:B------:R-:W-:Y:S01]  /*18a40*/  FADD.FTZ R38, R66, R37 ;  /* 0x0000002542267221 */ /* 0x000fe20000010000 */
[----:B------:R-:W-:Y:S01]  /*18a50*/  FADD.FTZ R111, R111, R112 ;  /* 0x000000706f6f7221 */ /* 0x000fe20000010000 */
[----:B------:R-:W-:Y:S01]  /*18a60*/  FFMA.FTZ R66, R148, UR4, -R65 ;  /* 0x0000000494427c23 */ /* 0x000fe20008010841 */
[C---:B------:R-:W-:Y:S03]  /*18a70*/  HMMA.16816.F32 R8, R40.reuse, R50, R8 ;  /* 0x000000322808723c */ /* 0x040fe60000001808 */
[----:B------:R-:W3:Y:S01]  /*18a80*/  MUFU.EX2 R69, R69 ;  /* 0x0000004500457308 */ /* 0x000ee20000000800 */
[----:B------:R-:W4:Y:S01]  /*18a90*/  LDSM.16.MT88.4 R48, [R164+0x7000] ;  /* 0x00700000a430783b */ /* 0x000f220000004200 */
[----:B------:R-:W-:Y:S01]  /*18aa0*/  FADD.FTZ R93, R93, R38 ;  /* 0x000000265d5d7221 */ /* 0x000fe20000010000 */
[C---:B------:R-:W-:Y:S07]  /*18ab0*/  HMMA.16816.F32 R12, R40.reuse, R52, R12 ;  /* 0x00000034280c723c */ /* 0x040fee000000180c */
[----:B------:R-:W-:Y:S01]  /*18ac0*/  MUFU.EX2 R70, R70 ;  /* 0x0000004600467308 */ /* 0x000fe20000000800 */
[----:B------:R-:W-:Y:S01]  /*18ad0*/  FADD.FTZ R88, R88, R93 ;  /* 0x0000005d58587221 */ /* 0x000fe20000010000 */
[C---:B------:R-:W-:Y:S01]  /*18ae0*/  HMMA.16816.F32 R16, R40.reuse, R54, R16 ;  /* 0x000000362810723c */ /* 0x040fe20000001810 */
[----:B------:R-:W4:Y:S07]  /*18af0*/  LDSM.16.MT88.4 R52, [R162+0x7000] ;  /* 0x00700000a234783b */ /* 0x000f2e0000004200 */
[----:B------:R-:W-:Y:S01]  /*18b00*/  MUFU.EX2 R71, R71 ;  /* 0x0000004700477308 */ /* 0x000fe20000000800 */
[C---:B------:R-:W-:Y:S01]  /*18b10*/  HMMA.16816.F32 R20, R40.reuse, R56, R20 ;  /* 0x000000382814723c */ /* 0x040fe20000001814 */
[----:B------:R-:W-:Y:S02]  /*18b20*/  LDSM.16.MT88.4 R92, [R164+0x9800] ;  /* 0x00980000a45c783b */ /* 0x000fe40000004200 */
[----:B-----5:R-:W-:Y:S03]  /*18b30*/  FADD.FTZ R37, R77, R88 ;  /* 0x000000584d257221 */ /* 0x020fe60000010000 */
[C---:B------:R-:W-:Y:S03]  /*18b40*/  HMMA.16816.F32 R24, R40.reuse, R58, R24 ;  /* 0x0000003a2818723c */ /* 0x040fe60000001818 */
[----:B------:R-:W-:Y:S01]  /*18b50*/  MUFU.EX2 R75, R75 ;  /* 0x0000004b004b7308 */ /* 0x000fe20000000800 */
[----:B------:R-:W5:Y:S02]  /*18b60*/  LDSM.16.MT88.4 R56, [R161+0x7000] ;  /* 0x00700000a138783b */ /* 0x000f640000004200 */
[C---:B------:R-:W-:Y:S07]  /*18b70*/  HMMA.16816.F32 R28, R40.reuse, R44, R28 ;  /* 0x0000002c281c723c */ /* 0x040fee000000181c */
[----:B------:R-:W-:Y:S01]  /*18b80*/  MUFU.EX2 R74, R74 ;  /* 0x0000004a004a7308 */ /* 0x000fe20000000800 */
[----:B------:R-:W-:Y:S01]  /*18b90*/  FADD.FTZ R37, R76, R37 ;  /* 0x000000254c257221 */ /* 0x000fe20000010000 */
[----:B------:R-:W-:Y:S01]  /*18ba0*/  HMMA.16816.F32 R32, R40, R46, R32 ;  /* 0x0000002e2820723c */ /* 0x000fe20000001820 */
[----:B------:R-:W5:Y:S07]  /*18bb0*/  LDSM.16.MT88.4 R44, [R160+0x7000] ;  /* 0x00700000a02c783b */ /* 0x000f6e0000004200 */
[----:B------:R-:W-:Y:S03]  /*18bc0*/  MUFU.EX2 R79, R79 ;  /* 0x0000004f004f7308 */ /* 0x000fe60000000800 */
[----:B-1----:R-:W-:Y:S01]  /*18bd0*/  FFMA.FTZ R126, R206, UR4, -R39 ;  /* 0x00000004ce7e7c23 */ /* 0x002fe20008010827 */
[----:B------:R-:W-:Y:S01]  /*18be0*/  F2FP.F16.F32.PACK_AB R40, R85, R84 ;  /* 0x000000545528723e */ /* 0x000fe200000000ff */
[----:B------:R-:W-:Y:S01]  /*18bf0*/  FADD.FTZ R111, R108, R111 ;  /* 0x0000006f6c6f7221 */ /* 0x000fe20000010000 */
[----:B------:R-:W-:Y:S01]  /*18c00*/  F2FP.F16.F32.PACK_AB R41, R76, R77 ;  /* 0x0000004d4c29723e */ /* 0x000fe200000000ff */
[----:B------:R-:W-:Y:S01]  /*18c10*/  FFMA.FTZ R108, R144, UR4, -R39 ;  /* 0x00000004906c7c23 */ /* 0x000fe20008010827 */
[----:B--2---:R-:W-:Y:S02]  /*18c20*/  F2FP.F16.F32.PACK_AB R42, R68, R73 ;  /* 0x00000049442a723e */ /* 0x004fe400000000ff */
[----:B------:R-:W1:Y:S01]  /*18c30*/  MUFU.EX2 R78, R78 ;  /* 0x0000004e004e7308 */ /* 0x000e620000000800 */
[C---:B---3--:R-:W-:Y:S01]  /*18c40*/  F2FP.F16.F32.PACK_AB R43, R69.reuse, R72 ;  /* 0x00000048452b723e */ /* 0x048fe200000000ff */
[----:B------:R-:W-:Y:S01]  /*18c50*/  FADD.FTZ R38, R72, R37 ;  /* 0x0000002548267221 */ /* 0x000fe20000010000 */
[----:B------:R-:W-:Y:S03]  /*18c60*/  FADD.FTZ R96, R96, R111 ;  /* 0x0000006f60607221 */ /* 0x000fe60000010000 */
[----:B------:R-:W-:Y:S01]  /*18c70*/  FADD.FTZ R38, R69, R38 ;  /* 0x0000002645267221 */ /* 0x000fe20000010000 */
[----:B------:R-:W-:Y:S01]  /*18c80*/  FADD.FTZ R67, R67, R96 ;  /* 0x0000006043437221 */ /* 0x000fe20000010000 */
[C---:B----4-:R-:W-:Y:S02]  /*18c90*/  HMMA.16816.F32 R4, R40.reuse, R48, R4 ;  /* 0x000000302804723c */ /* 0x050fe40000001804 */
[----:B------:R-:W-:Y:S01]  /*18ca0*/  MUFU.EX2 R80, R80 ;  /* 0x0000005000507308 */ /* 0x000fe20000000800 */
[----:B------:R-:W-:Y:S03]  /*18cb0*/  FADD.FTZ R84, R84, R67 ;  /* 0x0000004354547221 */ /* 0x000fe60000010000 */
[C---:B------:R-:W-:Y:S01]  /*18cc0*/  HMMA.16816.F32 R8, R40.reuse, R50, R8 ;  /* 0x000000322808723c */ /* 0x040fe20000001808 */
[----:B------:R-:W2:Y:S05]  /*18cd0*/  LDSM.16.MT88.4 R48, [R164+0x7800] ;  /* 0x00780000a430783b */ /* 0x000eaa0000004200 */
[----:B------:R-:W-:Y:S01]  /*18ce0*/  MUFU.EX2 R82, R82 ;  /* 0x0000005200527308 */ /* 0x000fe20000000800 */
[----:B------:R-:W-:Y:S01]  /*18cf0*/  FADD.FTZ R84, R85, R84 ;  /* 0x0000005455547221 */ /* 0x000fe20000010000 */
[C---:B------:R-:W-:Y:S03]  /*18d00*/  HMMA.16816.F32 R12, R40.reuse, R52, R12 ;  /* 0x00000034280c723c */ /* 0x040fe6000000180c */
[----:B------:R-:W-:Y:S03]  /*18d10*/  FADD.FTZ R73, R73, R84 ;  /* 0x0000005449497221 */ /* 0x000fe60000010000 */
[C---:B------:R-:W-:Y:S01]  /*18d20*/  HMMA.16816.F32 R16, R40.reuse, R54, R16 ;  /* 0x000000362810723c */ /* 0x040fe20000001810 */
[----:B------:R-:W3:Y:S01]  /*18d30*/  LDSM.16.MT88.4 R52, [R162+0x7800] ;  /* 0x00780000a234783b */ /* 0x000ee20000004200 */
[----:B------:R-:W-:Y:S03]  /*18d40*/  MUFU.EX2 R81, R81 ;  /* 0x0000005100517308 */ /* 0x000fe60000000800 */
[----:B------:R-:W-:Y:S01]  /*18d50*/  FADD.FTZ R73, R68, R73 ;  /* 0x0000004944497221 */ /* 0x000fe20000010000 */
[C---:B-----5:R-:W-:Y:S03]  /*18d60*/  HMMA.16816.F32 R20, R40.reuse, R56, R20 ;  /* 0x000000382814723c */ /* 0x060fe60000001814 */
[----:B------:R-:W-:Y:S03]  /*18d70*/  LDSM.16.MT88.4 R84, [R162+0x9800] ;  /* 0x00980000a254783b */ /* 0x000fe60000004200 */
[----:B------:R-:W-:Y:S01]  /*18d80*/  MUFU.EX2 R90, R90 ;  /* 0x0000005a005a7308 */ /* 0x000fe20000000800 */
[C---:B------:R-:W-:Y:S04]  /*18d90*/  HMMA.16816.F32 R24, R40.reuse, R58, R24 ;  /* 0x0000003a2818723c */ /* 0x040fe80000001818 */
[----:B------:R-:W4:Y:S02]  /*18da0*/  LDSM.16.MT88.4 R56, [R161+0x7800] ;  /* 0x00780000a138783b */ /* 0x000f240000004200 */
        /* <DEDUP_REMOVED lines=47> */
[----:B------:R-:W-:Y:S02]  /*190a0*/  FADD.FTZ R120, R120, R89 ;  /* 0x0000005978787221 */ /* 0x000fe40000010000 */
[C---:B--2---:R-:W-:Y:S07]  /*190b0*/  HMMA.16816.F32 R4, R40.reuse, R48, R4 ;  /* 0x000000302804723c */ /* 0x044fee0000001804 */
[----:B------:R-:W1:Y:S01]  /*190c0*/  MUFU.EX2 R124, R124 ;  /* 0x0000007c007c7308 */ /* 0x000e620000000800 */
[----:B------:R-:W-:Y:S01]  /*190d0*/  FADD.FTZ R120, R97, R120 ;  /* 0x0000007861787221 */ /* 0x000fe20000010000 */
[C---:B------:R-:W-:Y:S03]  /*190e0*/  HMMA.16816.F32 R8, R40.reuse, R50, R8 ;  /* 0x000000322808723c */ /* 0x040fe60000001808 */
[----:B-----5:R-:W-:Y:S03]  /*190f0*/  F2FP.F16.F32.PACK_AB R48, R118, R99 ;  /* 0x000000637630723e */ /* 0x020fe600000000ff */
[C---:B------:R-:W-:Y:S02]  /*19100*/  HMMA.16816.F32 R12, R40.reuse, R52, R12 ;  /* 0x00000034280c723c */ /* 0x040fe4000000180c */
[----:B------:R-:W-:Y:S03]  /*19110*/  MUFU.EX2 R126, R126 ;  /* 0x0000007e007e7308 */ /* 0x000fe60000000800 */
[----:B------:R-:W-:Y:S01]  /*19120*/  F2FP.F16.F32.PACK_AB R49, R122, R117 ;  /* 0x000000757a31723e */ /* 0x000fe200000000ff */
[C---:B------:R-:W-:Y:S01]  /*19130*/  HMMA.16816.F32 R16, R40.reuse, R54, R16 ;  /* 0x000000362810723c */ /* 0x040fe20000001810 */
[----:B------:R-:W2:Y:S05]  /*19140*/  LDSM.16.MT88.4 R52, [R162+0x8800] ;  /* 0x00880000a234783b */ /* 0x000eaa0000004200 */
[----:B------:R-:W3:Y:S01]  /*19150*/  MUFU.EX2 R121, R121 ;  /* 0x0000007900797308 */ /* 0x000ee20000000800 */
[----:B-1----:R-:W-:Y:S01]  /*19160*/  F2FP.F16.F32.PACK_AB R50, R124, R119 ;  /* 0x000000777c32723e */ /* 0x002fe200000000ff */
[C---:B----4-:R-:W-:Y:S08]  /*19170*/  HMMA.16816.F32 R20, R40.reuse, R56, R20 ;  /* 0x000000382814723c */ /* 0x050ff00000001814 */
[----:B------:R-:W-:Y:S01]  /*19180*/  MUFU.EX2 R123, R123 ;  /* 0x0000007b007b7308 */ /* 0x000fe20000000800 */
[C---:B------:R-:W-:Y:S01]  /*19190*/  HMMA.16816.F32 R24, R40.reuse, R58, R24 ;  /* 0x0000003a2818723c */ /* 0x040fe20000001818 */
[----:B------:R-:W1:Y:S02]  /*191a0*/  LDSM.16.MT88.4 R56, [R161+0x8800] ;  /* 0x00880000a138783b */ /* 0x000e640000004200 */
[----:B------:R-:W-:Y:S03]  /*191b0*/  FADD.FTZ R117, R117, R120 ;  /* 0x0000007875757221 */ /* 0x000fe60000010000 */
[C---:B------:R-:W-:Y:S03]  /*191c0*/  HMMA.16816.F32 R28, R40.reuse, R44, R28 ;  /* 0x0000002c281c723c */ /* 0x040fe6000000181c */
[----:B------:R-:W4:Y:S02]  /*191d0*/  MUFU.EX2 R128, R128 ;  /* 0x0000008000807308 */ /* 0x000f240000000800 */
[C---:B---3--:R-:W-:Y:S01]  /*191e0*/  F2FP.F16.F32.PACK_AB R51, R121.reuse, R126 ;  /* 0x0000007e7933723e */ /* 0x048fe200000000ff */
[----:B------:R-:W-:Y:S01]  /*191f0*/  HMMA.16816.F32 R32, R40, R46, R32 ;  /* 0x0000002e2820723c */ /* 0x000fe20000001820 */
        /* <DEDUP_REMOVED lines=8> */
[C---:B--2---:R-:W-:Y:S03]  /*19280*/  HMMA.16816.F32 R12, R48.reuse, R52, R12 ;  /* 0x00000034300c723c */ /* 0x044fe6000000180c */
[----:B------:R-:W-:Y:S02]  /*19290*/  MUFU.EX2 R127, R127 ;  /* 0x0000007f007f7308 */ /* 0x000fe40000000800 */
[----:B------:R-:W-:Y:S01]  /*192a0*/  FADD.FTZ R126, R126, R117 ;  /* 0x000000757e7e7221 */ /* 0x000fe20000010000 */
[C---:B------:R-:W-:Y:S01]  /*192b0*/  HMMA.16816.F32 R16, R48.reuse, R54, R16 ;  /* 0x000000363010723c */ /* 0x040fe20000001810 */
[----:B------:R-:W2:Y:S06]  /*192c0*/  LDSM.16.MT88.4 R52, [R162+0x9000] ;  /* 0x00900000a234783b */ /* 0x000eac0000004200 */
[----:B------:R-:W4:Y:S01]  /*192d0*/  MUFU.EX2 R114, R114 ;  /* 0x0000007200727308 */ /* 0x000f220000000800 */
[----:B-----5:R-:W-:Y:S01]  /*192e0*/  F2FP.F16.F32.PACK_AB R45, R130, R125 ;  /* 0x0000007d822d723e */ /* 0x020fe200000000ff */
[C---:B-1----:R-:W-:Y:S08]  /*192f0*/  HMMA.16816.F32 R20, R48.reuse, R56, R20 ;  /* 0x000000383014723c */ /* 0x042ff00000001814 */
[----:B------:R-:W-:Y:S01]  /*19300*/  MUFU.EX2 R113, R113 ;  /* 0x0000007100717308 */ /* 0x000fe20000000800 */
[C---:B------:R-:W-:Y:S01]  /*19310*/  HMMA.16816.F32 R24, R48.reuse, R58, R24 ;  /* 0x0000003a3018723c */ /* 0x040fe20000001818 */
[----:B------:R-:W1:Y:S02]  /*19320*/  LDSM.16.MT88.4 R56, [R161+0x9000] ;  /* 0x00900000a138783b */ /* 0x000e640000004200 */
[----:B------:R-:W-:Y:S03]  /*19330*/  FADD.FTZ R126, R121, R126 ;  /* 0x0000007e797e7221 */ /* 0x000fe60000010000 */
[C---:B---3--:R-:W-:Y:S03]  /*19340*/  HMMA.16816.F32 R28, R48.reuse, R40, R28 ;  /* 0x00000028301c723c */ /* 0x048fe6000000181c */
[----:B------:R-:W3:Y:S02]  /*19350*/  MUFU.EX2 R110, R150 ;  /* 0x00000096006e7308 */ /* 0x000ee40000000800 */
[----:B----4-:R-:W-:Y:S01]  /*19360*/  F2FP.F16.F32.PACK_AB R46, R114, R127 ;  /* 0x0000007f722e723e */ /* 0x010fe200000000ff */
[----:B------:R-:W-:Y:S01]  /*19370*/  HMMA.16816.F32 R32, R48, R42, R32 ;  /* 0x0000002a3020723c */ /* 0x000fe20000001820 */
[----:B------:R-:W4:Y:S06]  /*19380*/  LDSM.16.MT88.4 R40, [R160+0x9000] ;  /* 0x00900000a028783b */ /* 0x000f2c0000004200 */
[----:B------:R-:W-:Y:S01]  /*19390*/  MUFU.EX2 R103, R152 ;  /* 0x0000009800677308 */ /* 0x000fe20000000800 */
[----:B------:R-:W-:Y:S03]  /*193a0*/  FADD.FTZ R125, R125, R126 ;  /* 0x0000007e7d7d7221 */ /* 0x000fe60000010000 */
[--C-:B------:R-:W-:Y:S01]  /*193b0*/  FFMA.FTZ R49, R36, UR4, -R39.reuse ;  /* 0x0000000424317c23 */ /* 0x100fe20008010827 */
[----:B------:R-:W-:Y:S01]  /*193c0*/  FFMA.FTZ R39, R3, UR4, -R39 ;  /* 0x0000000403277c23 */ /* 0x000fe20008010827 */
[--C-:B------:R-:W-:Y:S01]  /*193d0*/  FFMA.FTZ R48, R142, UR4, -R65.reuse ;  /* 0x000000048e307c23 */ /* 0x100fe20008010841 */
[----:B---3--:R-:W-:Y:S03]  /*193e0*/  F2FP.F16.F32.PACK_AB R47, R110, R113 ;  /* 0x000000716e2f723e */ /* 0x008fe600000000ff */
[----:B------:R3:W-:Y:S01]  /*193f0*/  MUFU.EX2 R188, R39 ;  /* 0x0000002700bc7308 */ /* 0x0007e20000000800 */
[----:B------:R-:W-:Y:S01]  /*19400*/  FFMA.FTZ R65, R64, UR4, -R65 ;  /* 0x0000000440417c23 */ /* 0x000fe20008010841 */
[----:B------:R-:W-:Y:S01]  /*19410*/  FADD.FTZ R50, R98, R81 ;  /* 0x0000005162327221 */ /* 0x000fe20000010000 */
[----:B------:R-:W-:Y:S01]  /*19420*/  FADD.FTZ R130, R130, R125 ;  /* 0x0000007d82827221 */ /* 0x000fe20000010000 */
[C---:B------:R-:W-:Y:S06]  /*19430*/  HMMA.16816.F32 R4, R44.reuse, R60, R4 ;  /* 0x0000003c2c04723c */ /* 0x040fec0000001804 */
        /* <DEDUP_REMOVED lines=45> */
[----:B------:R-:W-:Y:S01]  /*19710*/  MOV R103, R0 ;  /* 0x0000000000677202 */ /* 0x000fe20000000f00 */
[----:B------:R-:W-:Y:S07]  /*19720*/  @!UPT UIADD3 URZ, URZ, URZ, URZ ;  /* 0x0000003f3f3ff290 */ /* 0x000fee000fffe03f */
[----:B------:R-:W-:Y:S11]  /*19730*/  @P0 BRA `(.L_x_6210) ;  /* 0xffffffc000ac0947 */ /* 0x000ff6000383ffff */
.L_x_6206:
        /* <DEDUP_REMOVED lines=164> */
.L_x_6212:
[----:B------:R-:W-:Y:S05]  /*1a180*/  BSYNC B0 ;  /* 0x0000000000007941 */ /* 0x000fea0003800000 */
.L_x_6211:
        /* <DEDUP_REMOVED lines=46> */
.L_x_6213:
        /* <DEDUP_REMOVED lines=9> */
.L_x_7931:


//--------------------- .text._ZN5flash24flash_fwd_splitkv_kernelI23Flash_fwd_kernel_traitsILi64ELi64ELi128ELi4ELb0ELb0EN7cutlass6half_tE19Flash_kernel_traitsILi64ELi64ELi128ELi4ES3_EELb1ELb0ELb0ELb1ELb1ELb0ELb0ELb0EEEvNS_16Flash_fwd_paramsE --------------------------
	.section	.text._ZN5flash24flash_fwd_splitkv_kernelI23Flash_fwd_kernel_traitsILi64ELi64ELi128ELi4ELb0ELb0EN7cutlass6half_tE19Flash_kernel_traitsILi64ELi64ELi128ELi4ES3_EELb1ELb0ELb0ELb1ELb1ELb0ELb0ELb0EEEvNS_16Flash_fwd_paramsE,"ax",@progbits
	.align	128
        .global         _ZN5flash24flash_fwd_splitkv_kernelI23Flash_fwd_kernel_traitsILi64ELi64ELi128ELi4ELb0ELb0EN7cutlass6half_tE19Flash_kernel_traitsILi64ELi64ELi128ELi4ES3_EELb1ELb0ELb0ELb1ELb1ELb0ELb0ELb0EEEvNS_16Flash_fwd_paramsE
        .type           _ZN5flash24flash_fwd_splitkv_kernelI23Flash_fwd_kernel_traitsILi64ELi64ELi128ELi4ELb0ELb0EN7cutlass6half_tE19Flash_kernel_traitsILi64ELi64ELi128ELi4ES3_EELb1ELb0ELb0ELb1ELb1ELb0ELb0ELb0EEEvNS_16Flash_fwd_paramsE,@function
        .size           _ZN5flash24flash_fwd_splitkv_kernelI23Flash_fwd_kernel_traitsILi64ELi64ELi128ELi4ELb0ELb0EN7cutlass6half_tE19Flash_kernel_traitsILi64ELi64ELi128ELi4ES3_EELb1ELb0ELb0ELb1ELb1ELb0ELb0ELb0EEEvNS_16Flash_fwd_paramsE,(.L_x_7932 - _ZN5flash24flash_fwd_splitkv_kernelI23Flash_fwd_kernel_traitsILi64ELi64ELi128ELi4ELb0ELb0EN7cutlass6half_tE19Flash_kernel_traitsILi64ELi64ELi128ELi4ES3_EELb1ELb0ELb0ELb1ELb1ELb0ELb0ELb0EEEvNS_16Flash_fwd_paramsE)
        .other          _ZN5flash24flash_fwd_splitkv_kernelI23Flash_fwd_kernel_traitsILi64ELi64ELi128ELi4ELb0ELb0EN7cutlass6half_tE19Flash_kernel_traitsILi64ELi64ELi128ELi4ES3_EELb1ELb0ELb0ELb1ELb1ELb0ELb0ELb0EEEvNS_16Flash_fwd_paramsE,@"STO_CUDA_ENTRY STV_DEFAULT"
_ZN5flash24flash_fwd_splitkv_kernelI23Flash_fwd_kernel_traitsILi64ELi64ELi128ELi4ELb0ELb0EN7cutlass6half_tE19Flash_kernel_traitsILi64ELi64ELi128ELi4ES3_EELb1ELb0ELb0ELb1ELb1ELb0ELb0ELb0EEEvNS_16Flash_fwd_paramsE:
.text._ZN5flash24flash_fwd_splitkv_kernelI23Flash_fwd_kernel_traitsILi64ELi64ELi128ELi4ELb0ELb0EN7cutlass6half_tE19Flash_kernel_traitsILi64ELi64ELi128ELi4ES3_EELb1ELb0ELb0ELb1ELb1ELb0ELb0ELb0EEEvNS_16Flash_fwd_paramsE:
        /* <DEDUP_REMOVED lines=13> */
[C---:B--2---:R-:W-:Y:S01]  /*00d0*/  @P0 IMAD.WIDE R6, R10.reuse, 0x4, R4 ;  /* 0x000000040a060825 */ /* 0x044fe200078e0204 */
[----:B------:R-:W2:Y:S06]  /*00e0*/  S2R R11, SR_CTAID.X ;  /* 0x00000000000b7919 */ /* 0x000eac0000002500 */
[----:B------:R-:W3:Y:S01]  /*00f0*/  @!P2 LDC.64 R4, c[0x0][0x318] ;  /* 0x0000c600ff04ab82 */ /* 0x000ee20000000a00 */
[----:B------:R-:W4:Y:S01]  /*0100*/  @P0 LDG.E R17, desc[UR18][R6.64] ;  /* 0x0000001206110981 */ /* 0x000f22000c1e1900 */
[----:B-1----:R-:W-:-:S06]  /*0110*/  @P2 IMAD.WIDE R8, R10, 0x4, R2 ;  /* 0x000000040a082825 */ /* 0x002fcc00078e0202 */
[----:B------:R-:W1:Y:S01]  /*0120*/  @!P2 LDC.64 R2, c[0x0][0x2c8] ;  /* 0x0000b200ff02ab82 */ /* 0x000e620000000a00 */
[----:B------:R-:W4:Y:S01]  /*0130*/  @P2 LDG.E R0, desc[UR18][R8.64] ;  /* 0x0000001208002981 */ /* 0x000f22000c1e1900 */
[----:B--2---:R-:W-:-:S05]  /*0140*/  IMAD.SHL.U32 R136, R11, 0x40, RZ ;  /* 0x000000400b887824 */ /* 0x004fca00078e00ff */
[----:B------:R-:W-:Y:S02]  /*0150*/  ISETP.GE.AND P1, PT, R136, UR17, PT ;  /* 0x0000001188007c0c */ /* 0x000fe4000bf26270 */
[----:B---3--:R-:W-:-:S04]  /*0160*/  @!P2 ISETP.NE.U32.AND P0, PT, R4, RZ, PT ;  /* 0x000000ff0400a20c */ /* 0x008fc80003f05070 */
[----:B------:R-:W-:-:S04]  /*0170*/  @!P2 ISETP.NE.AND.EX P0, PT, R5, RZ, PT, P0 ;  /* 0x000000ff0500a20c */ /* 0x000fc80003f05300 */
[----:B-1----:R-:W-:Y:S01]  /*0180*/  @!P2 SEL R3, R3, RZ, P0 ;  /* 0x000000ff0303a207 */ /* 0x002fe20000000000 */
[----:B----4-:R-:W-:Y:S02]  /*0190*/  @P2 IMAD.IADD R131, R0, 0x1, -R17 ;  /* 0x0000000100832824 */ /* 0x010fe400078e0a11 */
        /* <DEDUP_REMOVED lines=36> */
[----:B------:R-:W-:Y:S01]  /*03e0*/  SHF.R.S32.HI R3, RZ, 0x1f, R10 ;  /* 0x0000001fff037819 */ /* 0x000fe2000001140a */
[----:B------:R-:W-:Y:S01]  /*03f0*/  VIADD R8, R2, 0x10 ;  /* 0x0000001002087836 */ /* 0x000fe20000000000 */
[----:B------:R-:W-:Y:S01]  /*0400*/  SHF.R.S32.HI R0, RZ, 0x1f, R2 ;  /* 0x0000001fff007819 */ /* 0x000fe20000011402 */
[----:B------:R-:W-:-:S02]  /*0410*/  IMAD.SHL.U32 R4, R4, 0x8, RZ ;  /* 0x0000000804047824 */ /* 0x000fc400078e00ff */
[----:B------:R-:W-:-:S03]  /*0420*/  IMAD R3, R3, UR4, RZ ;  /* 0x0000000403037c24 */ /* 0x000fc6000f8e02ff */
[--C-:B------:R-:W-:Y:S01]  /*0430*/  SHF.R.S32.HI R5, RZ, 0x1f, R4.reuse ;  /* 0x0000001fff057819 */ /* 0x100fe20000011404 */
[----:B------:R-:W-:Y:S02]  /*0440*/  IMAD R3, R10, UR5, R3 ;  /* 0x000000050a037c24 */ /* 0x000fe4000f8e0203 */
[----:B------:R-:W-:-:S04]  /*0450*/  IMAD.WIDE.U32 R4, R136, UR6, R4 ;  /* 0x0000000688047c25 */ /* 0x000fc8000f8e0004 */
[----:B------:R-:W-:Y:S02]  /*0460*/  IMAD.IADD R5, R5, 0x1, R7 ;  /* 0x0000000105057824 */ /* 0x000fe400078e0207 */
[----:B------:R-:W-:Y:S01]  /*0470*/  IMAD.WIDE.U32 R4, R10, UR4, R4 ;  /* 0x000000040a047c25 */ /* 0x000fe2000f8e0004 */
[----:B------:R-:W-:-:S03]  /*0480*/  ULDC.64 UR4, c[0x0][0x2a0] ;  /* 0x0000a80000047ab9 */ /* 0x000fc60000000a00 */
[----:B------:R-:W-:Y:S02]  /*0490*/  IMAD R6, R6, UR4, RZ ;  /* 0x0000000406067c24 */ /* 0x000fe4000f8e02ff */
[----:B------:R-:W-:Y:S02]  /*04a0*/  IMAD.IADD R5, R5, 0x1, R3 ;  /* 0x0000000105057824 */ /* 0x000fe400078e0203 */
[C---:B------:R-:W-:Y:S02]  /*04b0*/  IMAD R6, R9.reuse, UR5, R6 ;  /* 0x0000000509067c24 */ /* 0x040fe4000f8e0206 */
[----:B------:R-:W-:Y:S01]  /*04c0*/  IMAD.WIDE.U32 R4, R9, UR4, R4 ;  /* 0x0000000409047c25 */ /* 0x000fe2000f8e0004 */
[----:B------:R-:W-:-:S03]  /*04d0*/  ULDC UR4, c[0x0][0x270] ;  /* 0x00009c0000047ab9 */ /* 0x000fc60000000800 */
[----:B------:R-:W-:Y:S02]  /*04e0*/  IMAD.IADD R7, R5, 0x1, R6 ;  /* 0x0000000105077824 */ /* 0x000fe400078e0206 */
[----:B------:R-:W-:Y:S01]  /*04f0*/  IMAD R5, R10, UR4, R9 ;  /* 0x000000040a057c24 */ /* 0x000fe2000f8e0209 */
[----:B------:R-:W-:Y:S01]  /*0500*/  ULDC.64 UR4, c[0x0][0x280] ;  /* 0x0000a00000047ab9 */ /* 0x000fe20000000a00 */
[----:B------:R-:W-:Y:S01]  /*0510*/  IMAD R3, R0, UR6, RZ ;  /* 0x0000000600037c24 */ /* 0x000fe2000f8e02ff */
[----:B------:R-:W-:Y:S01]  /*0520*/  IADD3 R9, -R136, UR17, RZ ;  /* 0x0000001188097c10 */ /* 0x000fe2000fffe1ff */
[----:B------:R-:W-:Y:S02]  /*0530*/  IMAD R5, R5, UR17, R136 ;  /* 0x0000001105057c24 */ /* 0x000fe4000f8e0288 */
[----:B------:R-:W-:Y:S01]  /*0540*/  IMAD.MOV.U32 R6, RZ, RZ, R4 ;  /* 0x000000ffff067224 */ /* 0x000fe200078e0004 */
[-C--:B------:R-:W-:Y:S01]  /*0550*/  ISETP.GE.OR P3, PT, R8, R9.reuse, P5 ;  /* 0x000000090800720c */ /* 0x080fe20002f66670 */
[C---:B------:R-:W-:Y:S01]  /*0560*/  IMAD R3, R2.reuse, UR7, R3 ;  /* 0x0000000702037c24 */ /* 0x040fe2000f8e0203 */
[----:B------:R-:W-:Y:S01]  /*0570*/  IADD3 R4, P1, R5, R2, RZ ;  /* 0x0000000205047210 */ /* 0x000fe20007f3e0ff */
[C---:B------:R-:W-:Y:S01]  /*0580*/  IMAD.WIDE.U32 R6, R2.reuse, UR6, R6 ;  /* 0x0000000602067c25 */ /* 0x040fe2000f8e0006 */
[----:B------:R-:W-:Y:S01]  /*0590*/  USHF.L.U32 UR6, UR7, 0x5, URZ ;  /* 0x0000000507067899 */ /* 0x000fe2000800063f */
[----:B------:R-:W-:-:S02]  /*05a0*/  ISETP.GE.OR P4, PT, R2, R9, P5 ;  /* 0x000000090200720c */ /* 0x000fc40002f86670 */
[----:B------:R-:W-:Y:S01]  /*05b0*/  IMAD.IADD R3, R7, 0x1, R3 ;  /* 0x0000000107037824 */ /* 0x000fe200078e0203 */
[----:B------:R-:W-:Y:S01]  /*05c0*/  LEA.HI.X.SX32 R5, R5, R0, 0x1, P1 ;  /* 0x0000000005057211 */ /* 0x000fe200008f0eff */
[----:B------:R-:W-:Y:S01]  /*05d0*/  VIADD R0, R2, 0x20 ;  /* 0x0000002002007836 */ /* 0x000fe20000000000 */
[----:B------:R-:W-:Y:S01]  /*05e0*/  LEA R10, P0, R6, UR4, 0x1 ;  /* 0x00000004060a7c11 */ /* 0x000fe2000f8008ff */
[----:B------:R-:W-:Y:S01]  /*05f0*/  UIADD3 UR6, UR9, UR6, URZ ;  /* 0x0000000609067290 */ /* 0x000fe2000fffe03f */
[----:B------:R-:W-:Y:S02]  /*0600*/  VIADD R2, R2, 0x30 ;  /* 0x0000003002027836 */ /* 0x000fe40000000000 */
[----:B------:R-:W-:Y:S01]  /*0610*/  LEA.HI.X R11, R6, UR5, R3, 0x1, P0 ;  /* 0x00000005060b7c11 */ /* 0x000fe200080f0c03 */
[----:B------:R-:W-:Y:S01]  /*0620*/  ULDC.64 UR4, c[0x0][0x2b0] ;  /* 0x0000ac0000047ab9 */ /* 0x000fe20000000a00 */
[----:B------:R-:W-:Y:S02]  /*0630*/  IADD3 R12, P1, R10, UR8, RZ ;  /* 0x000000080a0c7c10 */ /* 0x000fe4000ff3e0ff */
[----:B------:R-:W-:Y:S01]  /*0640*/  ISETP.GE.OR P2, PT, R0, R9, P5 ;  /* 0x000000090000720c */ /* 0x000fe20002f46670 */
[----:B------:R-:W-:Y:S01]  /*0650*/  @!P4 IMAD.MOV.U32 R17, RZ, RZ, 0x7f800000 ;  /* 0x7f800000ff11c424 */ /* 0x000fe200078e00ff */
[----:B------:R-:W-:Y:S01]  /*0660*/  LEA R14, P0, R4, UR4, 0x2 ;  /* 0x00000004040e7c11 */ /* 0x000fe2000f8010ff */
[----:B------:R1:W-:Y:S01]  /*0670*/  STG.E.128 desc[UR18][R10.64], RZ ;  /* 0x000000ff0a007986 */ /* 0x0003e2000c101d12 */
[----:B------:R-:W-:-:S02]  /*0680*/  IADD3.X R13, R11, UR6, RZ, P1, !PT ;  /* 0x000000060b0d7c10 */ /* 0x000fc40008ffe4ff */
[----:B------:R-:W-:Y:S02]  /*0690*/  IADD3 R6, P1, R12, UR8, RZ ;  /* 0x000000080c067c10 */ /* 0x000fe4000ff3e0ff */
[----:B------:R-:W-:Y:S01]  /*06a0*/  ISETP.GE.OR P5, PT, R2, R9, P5 ;  /* 0x000000090200720c */ /* 0x000fe20002fa6670 */
[----:B------:R1:W-:Y:S01]  /*06b0*/  STG.E.128 desc[UR18][R12.64], RZ ;  /* 0x000000ff0c007986 */ /* 0x0003e2000c101d12 */
[----:B------:R-:W-:Y:S01]  /*06c0*/  LEA.HI.X R15, R4, UR5, R5, 0x2, P0 ;  /* 0x00000005040f7c11 */ /* 0x000fe200080f1405 */
[----:B------:R-:W-:Y:S01]  /*06d0*/  @!P3 IMAD.MOV.U32 R5, RZ, RZ, 0x7f800000 ;  /* 0x7f800000ff05b424 */ /* 0x000fe200078e00ff */
[----:B------:R-:W-:Y:S01]  /*06e0*/  IADD3.X R7, R13, UR6, RZ, P1, !PT ;  /* 0x000000060d077c10 */ /* 0x000fe20008ffe4ff */
[----:B------:R-:W-:Y:S01]  /*06f0*/  @!P2 IMAD.MOV.U32 R3, RZ, RZ, 0x7f800000 ;  /* 0x7f800000ff03a424 */ /* 0x000fe200078e00ff */
[----:B------:R-:W-:-:S03]  /*0700*/  IADD3 R18, P0, R6, UR8, RZ ;  /* 0x0000000806127c10 */ /* 0x000fc6000ff1e0ff */
[----:B------:R1:W-:Y:S01]  /*0710*/  STG.E.128 desc[UR18][R6.64], RZ ;  /* 0x000000ff06007986 */ /* 0x0003e2000c101d12 */
[----:B------:R-:W-:-:S05]  /*0720*/  IADD3.X R19, R7, UR6, RZ, P0, !PT ;  /* 0x0000000607137c10 */ /* 0x000fca00087fe4ff */
[----:B------:R1:W-:Y:S04]  /*0730*/  STG.E.128 desc[UR18][R18.64], RZ ;  /* 0x000000ff12007986 */ /* 0x0003e8000c101d12 */
[----:B------:R1:W-:Y:S04]  /*0740*/  @!P4 STG.E desc[UR18][R14.64], R17 ;  /* 0x000000110e00c986 */ /* 0x0003e8000c101912 */
[----:B------:R1:W-:Y:S04]  /*0750*/  @!P3 STG.E desc[UR18][R14.64+0x40], R5 ;  /* 0x000040050e00b986 */ /* 0x0003e8000c101912 */
[----:B------:R1:W-:Y:S01]  /*0760*/  @!P2 STG.E desc[UR18][R14.64+0x80], R3 ;  /* 0x000080030e00a986 */ /* 0x0003e2000c101912 */
[----:B------:R-:W-:Y:S05]  /*0770*/  @P5 EXIT ;  /* 0x000000000000594d */ /* 0x000fea0003800000 */
[----:B-1----:R-:W-:-:S05]  /*0780*/  MOV R3, 0x7f800000 ;  /* 0x7f80000000037802 */ /* 0x002fca0000000f00 */
[----:B------:R-:W-:Y:S01]  /*0790*/  STG.E desc[UR18][R14.64+0xc0], R3 ;  /* 0x0000c0030e007986 */ /* 0x000fe2000c101912 */
[----:B------:R-:W-:Y:S05]  /*07a0*/  EXIT ;  /* 0x000000000000794d */ /* 0x000fea0003800000 */
.L_x_6214:
        /* <DEDUP_REMOVED lines=22> */
.L_x_6215:
        /* <DEDUP_REMOVED lines=9> */
[----:B-----5:R-:W1:Y:S08]  /*09a0*/  I2F.RP R12, R4 ;  /* 0x00000004000c7306 */ /* 0x020e700000209400 */
[----:B-1----:R-:W1:Y:S02]  /*09b0*/  MUFU.RCP R6, R12 ;  /* 0x0000000c00067308 */ /* 0x002e640000001000 */
[----:B-1----:R-:W-:-:S06]  /*09c0*/  IADD3 R6, R6, 0xffffffe, RZ ;  /* 0x0ffffffe06067810 */ /* 0x002fcc0007ffe0ff */
[----:B------:R-:W1:Y:S02]  /*09d0*/  F2I.FTZ.U32.TRUNC.NTZ R7, R6 ;  /* 0x0000000600077305 */ /* 0x000e64000021f000 */
[----:B-1----:R-:W-:Y:S01]  /*09e0*/  IMAD.MOV R5, RZ, RZ, -R7 ;  /* 0x000000ffff057224 */ /* 0x002fe200078e0a07 */
[----:B------:R-:W-:-:S03]  /*09f0*/  MOV R6, RZ ;  /* 0x000000ff00067202 */ /* 0x000fc60000000f00 */
[----:B------:R-:W-:-:S04]  /*0a00*/  IMAD R2, R5, R4, RZ ;  /* 0x0000000405027224 */ /* 0x000fc800078e02ff */
        /* <DEDUP_REMOVED lines=15> */
[----:B------:R-:W-:-:S06]  /*0b00*/  IMAD.WIDE R16, R7, 0x4, R180 ;  /* 0x0000000407107825 */ /* 0x000fcc00078e02b4 */
[----:B------:R-:W3:Y:S01]  /*0b10*/  LDG.E R16, desc[UR18][R16.64] ;  /* 0x0000001210107981 */ /* 0x000ee2000c1e1900 */
[----:B-1----:R-:W-:Y:S01]  /*0b20*/  IABS R0, R2 ;  /* 0x0000000200007213 */ /* 0x002fe20000000000 */
[----:B------:R-:W-:-:S03]  /*0b30*/  IMAD.MOV R7, RZ, RZ, -R7 ;  /* 0x000000ffff077224 */ /* 0x000fc600078e0a07 */
[----:B------:R-:W1:Y:S01]  /*0b40*/  I2F.RP R6, R0 ;  /* 0x0000000000067306 */ /* 0x000e620000209400 */
[----:B------:R-:W-:-:S07]  /*0b50*/  IMAD R8, R3, R7, R8 ;  /* 0x0000000703087224 */ /* 0x000fce00078e0208 */
[----:B-1----:R-:W1:Y:S02]  /*0b60*/  MUFU.RCP R12, R6 ;  /* 0x00000006000c7308 */ /* 0x002e640000001000 */
[----:B-1----:R-:W-:-:S06]  /*0b70*/  IADD3 R12, R12, 0xffffffe, RZ ;  /* 0x0ffffffe0c0c7810 */ /* 0x002fcc0007ffe0ff */
[----:B------:R-:W1:Y:S02]  /*0b80*/  F2I.FTZ.U32.TRUNC.NTZ R13, R12 ;  /* 0x0000000c000d7305 */ /* 0x000e64000021f000 */
[----:B-1----:R-:W-:Y:S01]  /*0b90*/  IMAD.MOV R4, RZ, RZ, -R13 ;  /* 0x000000ffff047224 */ /* 0x002fe200078e0a0d */
[----:B------:R-:W-:-:S03]  /*0ba0*/  MOV R12, RZ ;  /* 0x000000ff000c7202 */ /* 0x000fc60000000f00 */
[----:B------:R-:W-:Y:S01]  /*0bb0*/  IMAD R5, R4, R0, RZ ;  /* 0x0000000004057224 */ /* 0x000fe200078e02ff */
[----:B------:R-:W-:-:S03]  /*0bc0*/  IABS R4, R9 ;  /* 0x0000000900047213 */ /* 0x000fc60000000000 */
        /* <DEDUP_REMOVED lines=8> */
[----:B------:R-:W-:-:S04]  /*0c50*/  LOP3.LUT R0, R9, R2, RZ, 0x3c, !PT ;  /* 0x0000000209007212 */ /* 0x000fc800078e3cff */
[----:B------:R-:W-:Y:S02]  /*0c60*/  ISETP.GE.AND P0, PT, R0, RZ, PT ;  /* 0x000000ff0000720c */ /* 0x000fe40003f06270 */
[----:B------:R-:W-:-:S05]  /*0c70*/  SHF.R.S32.HI R0, RZ, 0x1f, R8 ;  /* 0x0000001fff007819 */ /* 0x000fca0000011408 */
[----:B------:R-:W-:Y:S01]  /*0c80*/  @P1 VIADD R5, R5, 0x1 ;  /* 0x0000000105051836 */ /* 0x000fe20000000000 */
[----:B------:R-:W-:-:S05]  /*0c90*/  ISETP.NE.AND P1, PT, R2, RZ, PT ;  /* 0x000000ff0200720c */ /* 0x000fca0003f25270 */
[----:B------:R-:W-:-:S08]  /*0ca0*/  @!P0 IADD3 R5, -R5, RZ, RZ ;  /* 0x000000ff05058210 */ /* 0x000fd00007ffe1ff */
[----:B------:R-:W-:Y:S02]  /*0cb0*/  @!P1 LOP3.LUT R5, RZ, R2, RZ, 0x33, !PT ;  /* 0x00000002ff059212 */ /* 0x000fe400078e33ff */
[----:B---3--:R-:W-:Y:S01]  /*0cc0*/  SHF.R.S32.HI R15, RZ, 0x1f, R16 ;  /* 0x0000001fff0f7819 */ /* 0x008fe20000011410 */
[----:B------:R-:W-:-:S04]  /*0cd0*/  IMAD.WIDE.U32 R6, R16, UR8, RZ ;  /* 0x0000000810067c25 */ /* 0x000fc8000f8e00ff */
[C---:B------:R-:W-:Y:S02]  /*0ce0*/  IMAD R3, R15.reuse, UR8, RZ ;  /* 0x000000080f037c24 */ /* 0x040fe4000f8e02ff */
[----:B------:R-:W-:Y:S02]  /*0cf0*/  IMAD R15, R15, UR4, RZ ;  /* 0x000000040f0f7c24 */ /* 0x000fe4000f8e02ff */
[----:B------:R-:W-:Y:S02]  /*0d00*/  IMAD R4, R16, UR9, R3 ;  /* 0x0000000910047c24 */ /* 0x000fe4000f8e0203 */
[----:B------:R-:W-:Y:S02]  /*0d10*/  IMAD R3, R0, UR6, RZ ;  /* 0x0000000600037c24 */ /* 0x000fe4000f8e02ff */
[----:B------:R-:W-:Y:S02]  /*0d20*/  IMAD.IADD R7, R7, 0x1, R4 ;  /* 0x0000000107077824 */ /* 0x000fe400078e0204 */
[----:B------:R-:W-:-:S02]  /*0d30*/  IMAD R3, R8, UR7, R3 ;  /* 0x0000000708037c24 */ /* 0x000fc4000f8e0203 */
[----:B------:R-:W-:Y:S01]  /*0d40*/  IMAD.WIDE.U32 R18, R8, UR6, R6 ;  /* 0x0000000608127c25 */ /* 0x000fe2000f8e0006 */
[----:B------:R-:W-:-:S03]  /*0d50*/  SHF.R.S32.HI R7, RZ, 0x1f, R5 ;  /* 0x0000001fff077819 */ /* 0x000fc60000011405 */
[C---:B------:R-:W-:Y:S01]  /*0d60*/  IMAD R15, R16.reuse, UR5, R15 ;  /* 0x00000005100f7c24 */ /* 0x040fe2000f8e020f */
[----:B------:R-:W-:Y:S01]  /*0d70*/  IADD3 R19, R19, R3, RZ ;  /* 0x0000000313137210 */ /* 0x000fe20007ffe0ff */
[----:B------:R-:W-:Y:S02]  /*0d80*/  IMAD R2, R7, UR10, RZ ;  /* 0x0000000a07027c24 */ /* 0x000fe4000f8e02ff */
        /* <DEDUP_REMOVED lines=8> */
.L_x_6216:
[----:B------:R-:W1:Y:S01]  /*0e10*/  LDC R16, c[0x0][0x278] ;  /* 0x00009e00ff107b82 */ /* 0x000e620000000800 */
[----:B------:R-:W-:Y:S01]  /*0e20*/  LEA R8, R128, 0xffffff80, 0x7 ;  /* 0xffffff8080087811 */ /* 0x000fe200078e38ff */
[----:B------:R-:W-:Y:S01]  /*0e30*/  ULDC.64 UR6, c[0x0][0x248] ;  /* 0x0000920000067ab9 */ /* 0x000fe20000000a00 */
[----:B------:R-:W-:Y:S01]  /*0e40*/  SHF.R.S32.HI R13, RZ, 0x1f, R17 ;  /* 0x0000001fff0d7819 */ /* 0x000fe20000011411 */
[----:B------:R-:W-:Y:S01]  /*0e50*/  ULDC.64 UR8, c[0x0][0x230] ;  /* 0x00008c0000087ab9 */ /* 0x000fe20000000a00 */
[----:B------:R-:W-:Y:S02]  /*0e60*/  IADD3 R20, P1, R17, R8, RZ ;  /* 0x0000000811147210 */ /* 0x000fe40007f3e0ff */
[----:B-1----:R-:W-:-:S04]  /*0e70*/  IABS R3, R16 ;  /* 0x0000001000037213 */ /* 0x002fc80000000000 */
[----:B------:R-:W1:Y:S08]  /*0e80*/  I2F.RP R6, R3 ;  /* 0x0000000300067306 */ /* 0x000e700000209400 */
[----:B-1----:R-:W1:Y:S02]  /*0e90*/  MUFU.RCP R4, R6 ;  /* 0x0000000600047308 */ /* 0x002e640000001000 */
[----:B-1----:R-:W-:Y:S01]  /*0ea0*/  IADD3 R4, R4, 0xffffffe, RZ ;  /* 0x0ffffffe04047810 */ /* 0x002fe20007ffe0ff */
[----:B------:R-:W1:Y:S05]  /*0eb0*/  LDC.64 R6, c[0x0][0x250] ;  /* 0x00009400ff067b82 */ /* 0x000e6a0000000a00 */
[----:B------:R-:W3:Y:S02]  /*0ec0*/  F2I.FTZ.U32.TRUNC.NTZ R5, R4 ;  /* 0x0000000400057305 */ /* 0x000ee4000021f000 */
[----:B---3--:R-:W-:Y:S01]  /*0ed0*/  IMAD.MOV R0, RZ, RZ, -R5 ;  /* 0x000000ffff007224 */ /* 0x008fe200078e0a05 */
[----:B------:R-:W-:-:S03]  /*0ee0*/  MOV R4, RZ ;  /* 0x000000ff00047202 */ /* 0x000fc60000000f00 */
[----:B------:R-:W-:Y:S01]  /*0ef0*/  IMAD R2, R0, R3, RZ ;  /* 0x0000000300027224 */ /* 0x000fe200078e02ff */
[----:B------:R-:W-:Y:S01]  /*0f00*/  IABS R0, R9 ;  /* 0x0000000900007213 */ /* 0x000fe20000000000 */
[----:B-1----:R-:W-:Y:S02]  /*0f10*/  IMAD R18, R13, R6, RZ ;  /* 0x000000060d127224 */ /* 0x002fe400078e02ff */
[----:B------:R-:W-:-:S04]  /*0f20*/  IMAD.HI.U32 R5, R5, R2, R4 ;  /* 0x0000000205057227 */ /* 0x000fc800078e0004 */
[----:B------:R-:W-:Y:S02]  /*0f30*/  IMAD.MOV.U32 R2, RZ, RZ, R0 ;  /* 0x000000ffff027224 */ /* 0x000fe400078e0000 */
[----:B------:R-:W-:Y:S02]  /*0f40*/  IMAD R7, R17, R7, R18 ;  /* 0x0000000711077224 */ /* 0x000fe400078e0212 */
[----:B------:R-:W-:Y:S02]  /*0f50*/  IMAD.HI.U32 R14, R5, R2, RZ ;  /* 0x00000002050e7227 */ /* 0x000fe400078e00ff */
[----:B------:R-:W1:Y:S02]  /*0f60*/  LDC.64 R4, c[0x0][0x260] ;  /* 0x00009800ff047b82 */ /* 0x000e640000000a00 */
[----:B------:R-:W-:Y:S01]  /*0f70*/  IMAD.WIDE.U32 R18, R17, R6, RZ ;  /* 0x0000000611127225 */ /* 0x000fe200078e00ff */
[----:B------:R-:W-:-:S03]  /*0f80*/  IADD3 R0, -R14, RZ, RZ ;  /* 0x000000ff0e007210 */ /* 0x000fc60007ffe1ff */
[----:B------:R-:W-:Y:S02]  /*0f90*/  IMAD.IADD R19, R19, 0x1, R7 ;  /* 0x0000000113137824 */ /* 0x000fe400078e0207 */
[----:B------:R-:W-:Y:S01]  /*0fa0*/  IMAD R0, R3, R0, R2 ;  /* 0x0000000003007224 */ /* 0x000fe200078e0202 */
[----:B------:R-:W-:-:S04]  /*0fb0*/  LOP3.LUT R2, R9, R16, RZ, 0x3c, !PT ;  /* 0x0000001009027212 */ /* 0x000fc800078e3cff */
[----:B------:R-:W-:-:S13]  /*0fc0*/  ISETP.GT.U32.AND P0, PT, R3, R0, PT ;  /* 0x000000000300720c */ /* 0x000fda0003f04070 */
[----:B------:R-:W-:Y:S01]  /*0fd0*/  @!P0 IMAD.IADD R0, R0, 0x1, -R3 ;  /* 0x0000000100008824 */ /* 0x000fe200078e0a03 */
[----:B------:R-:W-:Y:S02]  /*0fe0*/  @!P0 IADD3 R14, R14, 0x1, RZ ;  /* 0x000000010e0e8810 */ /* 0x000fe40007ffe0ff */
[----:B------:R-:W-:Y:S02]  /*0ff0*/  ISETP.NE.AND P0, PT, R16, RZ, PT ;  /* 0x000000ff1000720c */ /* 0x000fe40003f05270 */
[----:B------:R-:W-:Y:S02]  /*1000*/  ISETP.GE.U32.AND P2, PT, R0, R3, PT ;  /* 0x000000030000720c */ /* 0x000fe40003f46070 */
[----:B------:R-:W-:-:S04]  /*1010*/  SHF.R.S32.HI R0, RZ, 0x1f, R8 ;  /* 0x0000001fff007819 */ /* 0x000fc80000011408 */
[----:B------:R-:W-:Y:S02]  /*1020*/  IADD3.X R15, R13, R0, RZ, P1, !PT ;  /* 0x000000000d0f7210 */ /* 0x000fe40000ffe4ff */
[----:B------:R-:W-:Y:S02]  /*1030*/  ISETP.GE.AND P1, PT, R2, RZ, PT ;  /* 0x000000ff0200720c */ /* 0x000fe40003f26270 */
[----:B------:R-:W3:Y:S01]  /*1040*/  LDC.64 R2, c[0x0][0x238] ;  /* 0x00008e00ff027b82 */ /* 0x000ee20000000a00 */
[----:B------:R-:W-:Y:S01]  /*1050*/  IMAD R15, R15, UR6, RZ ;  /* 0x000000060f0f7c24 */ /* 0x000fe2000f8e02ff */
[----:B-----5:R-:W-:Y:S01]  /*1060*/  SHF.R.S32.HI R13, RZ, 0x1f, R12 ;  /* 0x0000001fff0d7819 */ /* 0x020fe2000001140c */
[----:B------:R-:W-:Y:S02]  /*1070*/  @P2 VIADD R14, R14, 0x1 ;  /* 0x000000010e0e2836 */ /* 0x000fe40000000000 */
[C---:B------:R-:W-:Y:S02]  /*1080*/  IMAD R15, R20.reuse, UR7, R15 ;  /* 0x00000007140f7c24 */ /* 0x040fe4000f8e020f */
[----:B------:R-:W-:-:S04]  /*1090*/  IMAD.WIDE.U32 R20, R20, UR6, RZ ;  /* 0x0000000614147c25 */ /* 0x000fc8000f8e00ff */
[----:B------:R-:W-:Y:S02]  /*10a0*/  @!P1 IADD3 R14, -R14, RZ, RZ ;  /* 0x000000ff0e0e9210 */ /* 0x000fe40007ffe1ff */
[----:B------:R-:W-:Y:S01]  /*10b0*/  IADD3 R21, R21, R15, RZ ;  /* 0x0000000f15157210 */ /* 0x000fe20007ffe0ff */
[----:B------:R-:W-:Y:S01]  /*10c0*/  IMAD R15, R13, UR8, RZ ;  /* 0x000000080d0f7c24 */ /* 0x000fe2000f8e02ff */
[----:B------:R-:W-:-:S03]  /*10d0*/  @!P0 LOP3.LUT R14, RZ, R16, RZ, 0x33, !PT ;  /* 0x00000010ff0e8212 */ /* 0x000fc600078e33ff */
[C---:B------:R-:W-:Y:S01]  /*10e0*/  IMAD R15, R12.reuse, UR9, R15 ;  /* 0x000000090c0f7c24 */ /* 0x040fe2000f8e020f */
[----:B------:R-:W-:Y:S01]  /*10f0*/  SHF.R.S32.HI R7, RZ, 0x1f, R14 ;  /* 0x0000001fff077819 */ /* 0x000fe2000001140e */
[----:B------:R-:W-:-:S04]  /*1100*/  IMAD.WIDE.U32 R20, R12, UR8, R20 ;  /* 0x000000080c147c25 */ /* 0x000fc8000f8e0014 */
[----:B---3--:R-:W-:Y:S01]  /*1110*/  IMAD R13, R13, R2, RZ ;  /* 0x000000020d0d7224 */ /* 0x008fe200078e02ff */
[----:B------:R-:W-:Y:S01]  /*1120*/  IADD3 R21, R21, R15, RZ ;  /* 0x0000000f15157210 */ /* 0x000fe20007ffe0ff */
[----:B-1----:R-:W-:Y:S02]  /*1130*/  IMAD R6, R7, R4, RZ ;  /* 0x0000000407067224 */ /* 0x002fe400078e02ff */
[C---:B------:R-:W-:Y:S02]  /*1140*/  IMAD R3, R12.reuse, R3, R13 ;  /* 0x000000030c037224 */ /* 0x040fe400078e020d */
[----:B------:R-:W-:-:S04]  /*1150*/  IMAD.WIDE.U32 R12, R12, R2, R18 ;  /* 0x000000020c0c7225 */ /* 0x000fc800078e0012 */
[----:B------:R-:W-:Y:S01]  /*1160*/  IMAD.WIDE.U32 R20, R14, R4, R20 ;  /* 0x000000040e147225 */ /* 0x000fe200078e0014 */
[----:B------:R-:W-:-:S03]  /*1170*/  IADD3 R15, R13, R3, RZ ;  /* 0x000000030d0f7210 */ /* 0x000fc60007ffe0ff */
[----:B------:R-:W-:Y:S02]  /*1180*/  IMAD R5, R14, R5, R6 ;  /* 0x000000050e057224 */ /* 0x000fe400078e0206 */
[----:B------:R-:W-:-:S03]  /*1190*/  IMAD.MOV.U32 R6, RZ, RZ, R20 ;  /* 0x000000ffff067224 */ /* 0x000fc600078e0014 */
[----:B------:R-:W-:Y:S02]  /*11a0*/  IADD3 R13, R21, R5, RZ ;  /* 0x00000005150d7210 */ /* 0x000fe40007ffe0ff */
[----:B------:R-:W-:-:S07]  /*11b0*/  MOV R5, R14 ;  /* 0x0000000e00057202 */ /* 0x000fce0000000f00 */
.L_x_6217:
[----:B--2---:R-:W-:Y:S01]  /*11c0*/  SHF.R.S32.HI R3, RZ, 0x1f, R132 ;  /* 0x0000001fff037819 */ /* 0x004fe20000011484 */
[----:B------:R-:W-:Y:S01]  /*11d0*/  ULDC.64 UR4, c[0x0][0x228] ;  /* 0x00008a0000047ab9 */ /* 0x000fe20000000a00 */
[----:B------:R-:W-:Y:S01]  /*11e0*/  SHF.R.S32.HI R2, RZ, 0x1f, R10 ;  /* 0x0000001fff027819 */ /* 0x000fe2000001140a */
[----:B------:R-:W1:Y:S01]  /*11f0*/  S2UR UR20, SR_CgaCtaId ;  /* 0x00000000001479c3 */ /* 0x000e620000008800 */
[CC--:B------:R-:W-:Y:S01]  /*1200*/  LEA.HI R4, R3.reuse, R132.reuse, RZ, 0x3 ;  /* 0x0000008403047211 */ /* 0x0c0fe200078f18ff */
[----:B------:R-:W-:Y:S01]  /*1210*/  ULDC.64 UR10, c[0x0][0x268] ;  /* 0x00009a00000a7ab9 */ /* 0x000fe20000000a00 */
[----:B------:R-:W-:Y:S01]  /*1220*/  LEA.HI R14, R3, R132, RZ, 0x4 ;  /* 0x00000084030e7211 */ /* 0x000fe200078f20ff */
[----:B------:R-:W-:Y:S01]  /*1230*/  ULDC.64 UR14, c[0x0][0x240] ;  /* 0x00009000000e7ab9 */ /* 0x000fe20000000a00 */
[----:B------:R-:W-:Y:S01]  /*1240*/  SHF.R.S32.HI R22, RZ, 0x3, R4 ;  /* 0x00000003ff167819 */ /* 0x000fe20000011404 */
[----:B------:R-:W-:Y:S01]  /*1250*/  ULDC.64 UR12, c[0x0][0x210] ;  /* 0x00008400000c7ab9 */ /* 0x000fe20000000a00 */
[----:B------:R-:W-:-:S02]  /*1260*/  LOP3.LUT R77, R4, 0xfffffff8, RZ, 0xc0, !PT ;  /* 0xfffffff8044d7812 */ /* 0x000fc400078ec0ff */
[----:B------:R-:W-:Y:S01]  /*1270*/  SHF.R.S32.HI R21, RZ, 0x4, R14 ;  /* 0x00000004ff157819 */ /* 0x000fe2000001140e */
[----:B------:R-:W-:Y:S01]  /*1280*/  IMAD.SHL.U32 R19, R22, 0x40, RZ ;  /* 0x0000004016137824 */ /* 0x000fe200078e00ff */
[----:B------:R-:W-:Y:S01]  /*1290*/  SHF.R.S32.HI R23, RZ, 0x1f, R22 ;  /* 0x0000001fff177819 */ /* 0x000fe20000011416 */
[----:B------:R-:W-:Y:S01]  /*12a0*/  IMAD.IADD R77, R132, 0x1, -R77 ;  /* 0x00000001844d7824 */ /* 0x000fe200078e0a4d */
[----:B------:R-:W-:Y:S02]  /*12b0*/  LEA.HI R20, R14, R21, RZ, 0x1 ;  /* 0x000000150e147211 */ /* 0x000fe400078f08ff */
[----:B------:R-:W-:Y:S01]  /*12c0*/  LOP3.LUT R19, R19, 0x1c0, RZ, 0xc0, !PT ;  /* 0x000001c013137812 */ /* 0x000fe200078ec0ff */
[----:B------:R-:W-:Y:S01]  /*12d0*/  IMAD.SHL.U32 R178, R77, 0x8, RZ ;  /* 0x000000084db27824 */ /* 0x000fe200078e00ff */
[----:B------:R-:W-:Y:S02]  /*12e0*/  LOP3.LUT R20, R20, 0xfffffffe, RZ, 0xc0, !PT ;  /* 0xfffffffe14147812 */ /* 0x000fe400078ec0ff */
[----:B------:R-:W-:-:S02]  /*12f0*/  SHF.R.U32.HI R16, RZ, 0x3, R19 ;  /* 0x00000003ff107819 */ /* 0x000fc40000011613 */
[----:B------:R-:W-:Y:S01]  /*1300*/  LOP3.LUT R17, R19, 0x38, R178, 0xf8, !PT ;  /* 0x0000003813117812 */ /* 0x000fe200078ef8b2 */
[----:B------:R-:W-:Y:S01]  /*1310*/  IMAD.WIDE R18, R11, 0x40, R22 ;  /* 0x000000400b127825 */ /* 0x000fe200078e0216 */
[----:B------:R-:W-:Y:S02]  /*1320*/  SHF.R.S32.HI R179, RZ, 0x1f, R178 ;  /* 0x0000001fffb37819 */ /* 0x000fe400000114b2 */
[----:B------:R-:W-:Y:S01]  /*1330*/  IADD3 R8, P1, R22, R8, RZ ;  /* 0x0000000816087210 */ /* 0x000fe20007f3e0ff */
[----:B------:R-:W-:Y:S01]  /*1340*/  IMAD R11, R2, UR4, RZ ;  /* 0x00000004020b7c24 */ /* 0x000fe2000f8e02ff */
[----:B------:R-:W-:Y:S01]  /*1350*/  LOP3.LUT R16, R17, R16, RZ, 0x3c, !PT ;  /* 0x0000001011107212 */ /* 0x000fe200078e3cff */
[----:B------:R-:W-:Y:S01]  /*1360*/  IMAD.IADD R2, R21, 0x1, -R20 ;  /* 0x0000000115027824 */ /* 0x000fe200078e0a14 */
[----:B------:R-:W-:Y:S01]  /*1370*/  IADD3 R20, P0, R178, R12, RZ ;  /* 0x0000000cb2147210 */ /* 0x000fe20007f1e0ff */
[----:B------:R-:W-:Y:S01]  /*1380*/  IMAD R11, R10, UR5, R11 ;  /* 0x000000050a0b7c24 */ /* 0x000fe2000f8e020b */
[----:B------:R-:W-:Y:S01]  /*1390*/  IADD3 R12, P2, R178, R6, RZ ;  /* 0x00000006b20c7210 */ /* 0x000fe20007f5e0ff */
[----:B------:R-:W-:Y:S01]  /*13a0*/  IMAD.WIDE.U32 R24, R10, UR4, R178 ;  /* 0x000000040a187c25 */ /* 0x000fe2000f8e00b2 */
[----:B------:R-:W-:Y:S01]  /*13b0*/  SHF.R.S32.HI R6, RZ, 0x1f, R9 ;  /* 0x0000001fff067819 */ /* 0x000fe20000011409 */
[----:B------:R-:W-:Y:S01]  /*13c0*/  ULDC.64 UR4, c[0x0][0x258] ;  /* 0x0000960000047ab9 */ /* 0x000fe20000000a00 */
[-C--:B------:R-:W-:Y:S01]  /*13d0*/  LEA.HI R17, R3, R132.reuse, RZ, 0x6 ;  /* 0x0000008403117211 */ /* 0x080fe200078f30ff */
[----:B------:R-:W-:Y:S01]  /*13e0*/  IMAD.IADD R25, R25, 0x1, R11 ;  /* 0x0000000119197824 */ /* 0x000fe200078e020b */
[----:B------:R-:W-:Y:S01]  /*13f0*/  LOP3.LUT R11, R14, 0xfffffff0, RZ, 0xc0, !PT ;  /* 0xfffffff00e0b7812 */ /* 0x000fe200078ec0ff */
[----:B------:R-:W-:Y:S01]  /*1400*/  IMAD.X R21, R179, 0x1, R15, P0 ;  /* 0x00000001b3157824 */ /* 0x000fe200000e060f */
[----:B------:R-:W-:Y:S01]  /*1410*/  LEA.HI R134, R3, R132, RZ, 0x5 ;  /* 0x0000008403867211 */ /* 0x000fe200078f28ff */
[----:B------:R-:W-:-:S02]  /*1420*/  IMAD.X R13, R179, 0x1, R13, P2 ;  /* 0x00000001b30d7824 */ /* 0x000fc400010e060d */
[----:B------:R-:W-:Y:S01]  /*1430*/  IMAD R15, R23, UR6, RZ ;  /* 0x00000006170f7c24 */ /* 0x000fe2000f8e02ff */
[----:B------:R-:W-:Y:S01]  /*1440*/  SHF.R.S32.HI R133, RZ, 0x5, R134 ;  /* 0x00000005ff857819 */ /* 0x000fe20000011486 */
[----:B------:R-:W-:Y:S02]  /*1450*/  IMAD R10, R6, UR4, RZ ;  /* 0x00000004060a7c24 */ /* 0x000fe4000f8e02ff */
[----:B------:R-:W-:Y:S02]  /*1460*/  IMAD.IADD R11, R132, 0x1, -R11 ;  /* 0x00000001840b7824 */ /* 0x000fe400078e0a0b */
[----:B------:R-:W-:Y:S02]  /*1470*/  IMAD R14, R7, UR10, RZ ;  /* 0x0000000a070e7c24 */ /* 0x000fe4000f8e02ff */
[----:B------:R-:W-:Y:S01]  /*1480*/  IMAD.X R0, R23, 0x1, R0, P1 ;  /* 0x0000000117007824 */ /* 0x000fe200008e0600 */
[----:B------:R-:W-:Y:S01]  /*1490*/  SHF.R.S32.HI R6, RZ, 0x1f, R11 ;  /* 0x0000001fff067819 */ /* 0x000fe2000001140b */
[----:B------:R-:W-:-:S02]  /*14a0*/  IMAD R15, R22, UR7, R15 ;  /* 0x00000007160f7c24 */ /* 0x000fc4000f8e020f */
[----:B------:R-:W-:Y:S01]  /*14b0*/  IMAD.WIDE.U32 R12, R22, UR6, R12 ;  /* 0x00000006160c7c25 */ /* 0x000fe2000f8e000c */
[----:B------:R-:W-:-:S03]  /*14c0*/  LEA.HI R6, R6, R11, RZ, 0x3 ;  /* 0x0000000b06067211 */ /* 0x000fc600078f18ff */
[C---:B------:R-:W-:Y:S01]  /*14d0*/  IMAD R10, R9.reuse, UR5, R10 ;  /* 0x00000005090a7c24 */ /* 0x040fe2000f8e020a */
[----:B------:R-:W-:Y:S01]  /*14e0*/  LOP3.LUT R76, R6, 0xfffffff8, RZ, 0xc0, !PT ;  /* 0xfffffff8064c7812 */ /* 0x000fe200078ec0ff */
[----:B------:R-:W-:Y:S01]  /*14f0*/  IMAD.WIDE.U32 R22, R9, UR4, R24 ;  /* 0x0000000409167c25 */ /* 0x000fe2000f8e0018 */
[----:B------:R-:W-:Y:S02]  /*1500*/  ULDC.64 UR4, c[0x0][0x218] ;  /* 0x0000860000047ab9 */ /* 0x000fe40000000a00 */
[----:B------:R-:W-:Y:S01]  /*1510*/  LEA R174, P0, R12, UR4, 0x1 ;  /* 0x000000040cae7c11 */ /* 0x000fe2000f8008ff */
[C---:B------:R-:W-:Y:S01]  /*1520*/  IMAD R7, R5.reuse, UR11, R14 ;  /* 0x0000000b05077c24 */ /* 0x040fe2000f8e020e */
[----:B------:R-:W-:Y:S01]  /*1530*/  USHF.L.U32 UR4, UR14, 0x5, URZ ;  /* 0x000000050e047899 */ /* 0x000fe2000800063f */
[----:B------:R-:W-:Y:S01]  /*1540*/  IMAD.WIDE.U32 R20, R5, UR10, R20 ;  /* 0x0000000a05147c25 */ /* 0x000fe2000f8e0014 */
[----:B------:R-:W-:-:S03]  /*1550*/  ULDC.64 UR10, c[0x0][0x250] ;  /* 0x00009400000a7ab9 */ /* 0x000fc60000000a00 */
[----:B------:R-:W-:Y:S02]  /*1560*/  IMAD.IADD R15, R13, 0x1, R15 ;  /* 0x000000010d0f7824 */ /* 0x000fe400078e020f */
[----:B------:R-:W-:Y:S02]  /*1570*/  IMAD R5, R19, UR14, RZ ;  /* 0x0000000e13057c24 */ /* 0x000fe4000f8e02ff */
[----:B------:R-:W-:Y:S01]  /*1580*/  IMAD.IADD R23, R23, 0x1, R10 ;  /* 0x0000000117177824 */ /* 0x000fe200078e020a */
[----:B------:R-:W-:Y:S01]  /*1590*/  LEA.HI.X R175, R12, UR5, R15, 0x1, P0 ;  /* 0x000000050caf7c11 */ /* 0x000fe200080f0c0f */
[C---:B------:R-:W-:Y:S01]  /*15a0*/  IMAD R5, R18.reuse, UR15, R5 ;  /* 0x0000000f12057c24 */ /* 0x040fe2000f8e0205 */
[----:B------:R-:W-:Y:S01]  /*15b0*/  UMOV UR5, 0x400 ;  /* 0x0000040000057882 */ /* 0x000fe20000000000 */
[----:B------:R-:W-:Y:S01]  /*15c0*/  IMAD.WIDE.U32 R18, R18, UR14, R22 ;  /* 0x0000000e12127c25 */ /* 0x000fe2000f8e0016 */
[----:B-1----:R-:W-:Y:S02]  /*15d0*/  ULEA UR5, UR20, UR5, 0x18 ;  /* 0x0000000514057291 */ /* 0x002fe4000f8ec03f */
[----:B------:R-:W-:Y:S01]  /*15e0*/  USHF.L.U32 UR20, UR6, 0x5, URZ ;  /* 0x0000000506147899 */ /* 0x000fe2000800063f */
[----:B------:R-:W-:Y:S01]  /*15f0*/  IMAD.IADD R5, R19, 0x1, R5 ;  /* 0x0000000113057824 */ /* 0x000fe200078e0205 */
[C---:B------:R-:W-:Y:S01]  /*1600*/  LEA R10, P0, R18.reuse, UR12, 0x1 ;  /* 0x0000000c120a7c11 */ /* 0x040fe2000f8008ff */
[----:B------:R-:W-:Y:S01]  /*1610*/  IMAD.SHL.U32 R17, R17, 0x8, RZ ;  /* 0x0000000811117824 */ /* 0x000fe200078e00ff */
[----:B------:R-:W-:Y:S01]  /*1620*/  USHF.L.U64.HI UR15, UR14, 0x5, UR15 ;  /* 0x000000050e0f7899 */ /* 0x000fe2000801020f */
[----:B------:R-:W-:Y:S01]  /*1630*/  IMAD.IADD R76, R11, 0x1, -R76 ;  /* 0x000000010b4c7824 */ /* 0x000fe200078e0a4c */
[----:B------:R-:W-:Y:S01]  /*1640*/  USHF.L.U64.HI UR14, UR6, 0x5, UR7 ;  /* 0x00000005060e7899 */ /* 0x000fe20008010207 */
[----:B------:R-:W-:Y:S01]  /*1650*/  LEA.HI.X R11, R18, UR13, R5, 0x1, P0 ;  /* 0x0000000d120b7c11 */ /* 0x000fe200080f0c05 */
[----:B------:R-:W-:Y:S01]  /*1660*/  IMAD.IADD R21, R21, 0x1, R7 ;  /* 0x0000000115157824 */ /* 0x000fe200078e0207 */
[----:B------:R-:W-:Y:S01]  /*1670*/  LOP3.LUT R16, R16, 0x7ffffe00, R17, 0xf8, !PT ;  /* 0x7ffffe0010107812 */ /* 0x000fe200078ef811 */
[----:B------:R-:W-:Y:S01]  /*1680*/  IMAD R7, R0, UR10, RZ ;  /* 0x0000000a00077c24 */ /* 0x000fe2000f8e02ff */
[----:B------:R-:W-:Y:S01]  /*1690*/  IADD3 R12, P0, R174, UR20, RZ ;  /* 0x00000014ae0c7c10 */ /* 0x000fe2000ff1e0ff */
[----:B------:R-:W-:Y:S01]  /*16a0*/  IMAD.SHL.U32 R5, R77, 0x40, RZ ;  /* 0x000000404d057824 */ /* 0x000fe200078e00ff */
[----:B------:R-:W-:Y:S01]  /*16b0*/  LEA R177, R16, UR5, 0x1 ;  /* 0x0000000510b17c11 */ /* 0x000fe2000f8e08ff */
[C---:B------:R-:W-:Y:S01]  /*16c0*/  IMAD R0, R8.reuse, UR11, R7 ;  /* 0x0000000b08007c24 */ /* 0x040fe2000f8e0207 */
[----:B------:R-:W-:Y:S01]  /*16d0*/  IADD3.X R13, R175, UR14, RZ, P0, !PT ;  /* 0x0000000eaf0d7c10 */ /* 0x000fe200087fe4ff */
[----:B------:R-:W-:Y:S01]  /*16e0*/  IMAD.WIDE.U32 R8, R8, UR10, R20 ;  /* 0x0000000a08087c25 */ /* 0x000fe2000f8e0014 */
[----:B------:R-:W-:Y:S01]  /*16f0*/  IADD3 R16, P0, R12, UR20, RZ ;  /* 0x000000140c107c10 */ /* 0x000fe2000ff1e0ff */
[----:B------:R-:W-:Y:S01]  /*1700*/  @!PT LDS RZ, [RZ] ;  /* 0x00000000fffff984 */ /* 0x000fe20000000800 */
[----:B------:R-:W-:Y:S01]  /*1710*/  @!PT LDS RZ, [RZ] ;  /* 0x00000000fffff984 */ /* 0x000fe20000000800 */
[----:B------:R-:W-:Y:S01]  /*1720*/  @!PT LDS RZ, [RZ] ;  /* 0x00000000fffff984 */ /* 0x000fe20000000800 */
[----:B------:R1:W-:Y:S01]  /*1730*/  LDGSTS.E.BYPASS.LTC128B.128 [R177], desc[UR18][R10.64] ;  /* 0x000000000ab17fae */ /* 0x0003e2000b901d52 */
[----:B------:R-:W-:Y:S01]  /*1740*/  IADD3 R14, P1, R10, UR4, RZ ;  /* 0x000000040a0e7c10 */ /* 0x000fe2000ff3e0ff */
[----:B------:R-:W-:Y:S01]  /*1750*/  ULDC.64 UR12, c[0x0][0x220] ;  /* 0x00008800000c7ab9 */ /* 0x000fe20000000a00 */
[----:B------:R-:W-:Y:S01]  /*1760*/  IADD3.X R17, R13, UR14, RZ, P0, !PT ;  /* 0x0000000e0d117c10 */ /* 0x000fe200087fe4ff */
[----:B------:R-:W-:Y:S01]  /*1770*/  IMAD.IADD R171, R9, 0x1, R0 ;  /* 0x0000000109ab7824 */ /* 0x000fe200078e0200 */
[----:B------:R-:W-:Y:S01]  /*1780*/  IADD3 R22, P0, R16, UR20, RZ ;  /* 0x0000001410167c10 */ /* 0x000fe2000ff1e0ff */
[----:B------:R-:W-:Y:S01]  /*1790*/  USHF.L.U64.HI UR11, UR10, 0x5, UR11 ;  /* 0x000000050a0b7899 */ /* 0x000fe2000801020b */
[----:B------:R-:W-:Y:S01]  /*17a0*/  IADD3.X R15, R11, UR15, RZ, P1, !PT ;  /* 0x0000000f0b0f7c10 */ /* 0x000fe20008ffe4ff */
[----:B------:R-:W-:Y:S01]  /*17b0*/  IMAD.SHL.U32 R0, R2, 0x8, RZ ;  /* 0x0000000802007824 */ /* 0x000fe200078e00ff */
[----:B------:R-:W-:Y:S01]  /*17c0*/  IADD3.X R23, R17, UR14, RZ, P0, !PT ;  /* 0x0000000e11177c10 */ /* 0x000fe200087fe4ff */
[----:B------:R-:W-:Y:S01]  /*17d0*/  IMAD.SHL.U32 R130, R6, 0x40, RZ ;  /* 0x0000004006827824 */ /* 0x000fe200078e00ff */
[----:B------:R-:W-:Y:S01]  /*17e0*/  IADD3 R20, P1, R14, UR4, RZ ;  /* 0x000000040e147c10 */ /* 0x000fe2000ff3e0ff */
[----:B------:R2:W-:Y:S01]  /*17f0*/  LDGSTS.E.BYPASS.LTC128B.128 [R177+0x800], desc[UR18][R14.64] ;  /* 0x008000000eb17fae */ /* 0x0005e2000b901d52 */
[----:B------:R-:W-:Y:S01]  /*1800*/  LOP3.LUT R7, R5, 0x1c0, RZ, 0xc0, !PT ;  /* 0x000001c005077812 */ /* 0x000fe200078ec0ff */
[----:B------:R-:W-:Y:S01]  /*1810*/  IMAD.MOV.U32 R3, RZ, RZ, 0x20 ;  /* 0x00000020ff037424 */ /* 0x000fe200078e00ff */
[----:B------:R-:W-:-:S02]  /*1820*/  IADD3.X R21, R15, UR15, RZ, P1, !PT ;  /* 0x0000000f0f157c10 */ /* 0x000fc40008ffe4ff */
[----:B------:R-:W-:Y:S01]  /*1830*/  IADD3 R18, P1, R20, UR4, RZ ;  /* 0x0000000414127c10 */ /* 0x000fe2000ff3e0ff */
[----:B------:R-:W-:Y:S01]  /*1840*/  UIADD3 UR4, UR5, 0x2000, URZ ;  /* 0x0000200005047890 */ /* 0x000fe2000fffe03f */
[----:B------:R-:W-:Y:S01]  /*1850*/  LOP3.LUT R5, R7, 0x8, R4, 0xf8, !PT ;  /* 0x0000000807057812 */ /* 0x000fe200078ef804 */
[----:B------:R-:W-:Y:S01]  /*1860*/  LDGSTS.E.BYPASS.LTC128B.128 [R177+0x1000], desc[UR18][R20.64] ;  /* 0x0100000014b17fae */ /* 0x000fe2000b901d52 */
[----:B------:R-:W-:Y:S01]  /*1870*/  IADD3.X R19, R21, UR15, RZ, P1, !PT ;  /* 0x0000000f15137c10 */ /* 0x000fe20008ffe4ff */
[----:B------:R-:W-:Y:S01]  /*1880*/  USHF.L.U32 UR15, UR10, 0x5, URZ ;  /* 0x000000050a0f7899 */ /* 0x000fe2000800063f */
[----:B------:R-:W-:Y:S01]  /*1890*/  SHF.R.U32.HI R4, RZ, 0x3, R7 ;  /* 0x00000003ff047819 */ /* 0x000fe20000011607 */
[----:B------:R-:W-:Y:S01]  /*18a0*/  IMAD.SHL.U32 R7, R76, 0x40, RZ ;  /* 0x000000404c077824 */ /* 0x000fe200078e00ff */
[----:B------:R-:W-:Y:S01]  /*18b0*/  LOP3.LUT R130, R130, 0xfffffe00, RZ, 0xc0, !PT ;  /* 0xfffffe0082827812 */ /* 0x000fe200078ec0ff */
[----:B------:R3:W-:Y:S01]  /*18c0*/  LDGSTS.E.BYPASS.LTC128B.128 [R177+0x1800], desc[UR18][R18.64] ;  /* 0x0180000012b17fae */ /* 0x0007e2000b901d52 */
[----:B-1----:R-:W-:-:S02]  /*18d0*/  IADD3 R10, P0, R22, UR20, RZ ;  /* 0x00000014160a7c10 */ /* 0x002fc4000ff1e0ff */
[----:B------:R-:W-:Y:S01]  /*18e0*/  LOP3.LUT R5, R5, R4, RZ, 0x3c, !PT ;  /* 0x0000000405057212 */ /* 0x000fe200078e3cff */
[----:B------:R-:W-:Y:S01]  /*18f0*/  LDGSTS.E.BYPASS.LTC128B.128 [R177+0x2000], desc[UR18][R174.64] ;  /* 0x02000000aeb17fae */ /* 0x000fe2000b901d52 */
[----:B------:R-:W-:Y:S02]  /*1900*/  IADD3.X R11, R23, UR14, RZ, P0, !PT ;  /* 0x0000000e170b7c10 */ /* 0x000fe400087fe4ff */
[----:B------:R-:W-:Y:S01]  /*1910*/  LOP3.LUT R7, R7, 0x1c0, RZ, 0xc0, !PT ;  /* 0x000001c007077812 */ /* 0x000fe200078ec0ff */
[----:B------:R-:W-:Y:S01]  /*1920*/  LDGSTS.E.BYPASS.LTC128B.128 [R177+0x2800], desc[UR18][R12.64] ;  /* 0x028000000cb17fae */ /* 0x000fe2000b901d52 */
[----:B------:R-:W-:Y:S01]  /*1930*/  IMAD R2, R2, 0x200, R5 ;  /* 0x0000020002027824 */ /* 0x000fe200078e0205 */
[----:B------:R-:W-:Y:S02]  /*1940*/  LOP3.LUT P1, RZ, R76, 0x2, RZ, 0xc0, !PT ;  /* 0x000000024cff7812 */ /* 0x000fe4000782c0ff */
[----:B------:R1:W-:Y:S01]  /*1950*/  LDGSTS.E.BYPASS.LTC128B.128 [R177+0x3000], desc[UR18][R16.64] ;  /* 0x0300000010b17fae */ /* 0x0003e2000b901d52 */
[----:B--2---:R-:W-:-:S02]  /*1960*/  IADD3 R14, P0, R10, UR20, RZ ;  /* 0x000000140a0e7c10 */ /* 0x004fc4000ff1e0ff */
[----:B------:R-:W-:Y:S01]  /*1970*/  LOP3.LUT R0, R7, 0x8, R0, 0xf8, !PT ;  /* 0x0000000807007812 */ /* 0x000fe200078ef800 */
[----:B------:R-:W-:Y:S01]  /*1980*/  LDGSTS.E.BYPASS.LTC128B.128 [R177+0x3800], desc[UR18][R22.64] ;  /* 0x0380000016b17fae */ /* 0x000fe2000b901d52 */
[----:B------:R-:W-:Y:S02]  /*1990*/  IADD3.X R15, R11, UR14, RZ, P0, !PT ;  /* 0x0000000e0b0f7c10 */ /* 0x000fe400087fe4ff */
[----:B------:R-:W-:Y:S01]  /*19a0*/  IADD3 R24, P0, R14, UR20, RZ ;  /* 0x000000140e187c10 */ /* 0x000fe2000ff1e0ff */
[----:B------:R-:W-:Y:S01]  /*19b0*/  LDGSTS.E.BYPASS.LTC128B.128 [R177+0x4000], desc[UR18][R10.64] ;  /* 0x040000000ab17fae */ /* 0x000fe2000b901d52 */
[----:B------:R-:W-:Y:S02]  /*19c0*/  SHF.R.U32.HI R129, RZ, 0x3, R7 ;  /* 0x00000003ff817819 */ /* 0x000fe40000011607 */
[----:B------:R-:W-:Y:S01]  /*19d0*/  IADD3.X R25, R15, UR14, RZ, P0, !PT ;  /* 0x0000000e0f197c10 */ /* 0x000fe200087fe4ff */
[----:B------:R2:W-:Y:S01]  /*19e0*/  LDGSTS.E.BYPASS.LTC128B.128 [R177+0x4800], desc[UR18][R14.64] ;  /* 0x048000000eb17fae */ /* 0x0005e2000b901d52 */
[----:B------:R-:W-:-:S02]  /*19f0*/  LOP3.LUT R129, R0, R129, RZ, 0x3c, !PT ;  /* 0x0000008100817212 */ /* 0x000fc400078e3cff */
[----:B---3--:R-:W-:Y:S01]  /*1a00*/  IADD3 R18, P0, R24, UR20, RZ ;  /* 0x0000001418127c10 */ /* 0x008fe2000ff1e0ff */
[----:B------:R-:W-:Y:S01]  /*1a10*/  LDGSTS.E.BYPASS.LTC128B.128 [R177+0x5000], desc[UR18][R24.64] ;  /* 0x0500000018b17fae */ /* 0x000fe2000b901d52 */
[----:B------:R-:W-:Y:S02]  /*1a20*/  LEA R169, R2, UR4, 0x1 ;  /* 0x0000000402a97c11 */ /* 0x000fe4000f8e08ff */
[----:B------:R-:W-:Y:S02]  /*1a30*/  IADD3.X R19, R25, UR14, RZ, P0, !PT ;  /* 0x0000000e19137c10 */ /* 0x000fe400087fe4ff */
[C---:B------:R-:W-:Y:S01]  /*1a40*/  LEA R172, P0, R8.reuse, UR12, 0x1 ;  /* 0x0000000c08ac7c11 */ /* 0x040fe2000f8008ff */
[----:B------:R-:W-:Y:S02]  /*1a50*/  VIADD R165, R169, 0x40 ;  /* 0x00000040a9a57836 */ /* 0x000fe40000000000 */
[----:B------:R-:W-:Y:S01]  /*1a60*/  LDGSTS.E.BYPASS.LTC128B.128 [R177+0x5800], desc[UR18][R18.64] ;  /* 0x0580000012b17fae */ /* 0x000fe2000b901d52 */
[----:B------:R-:W-:Y:S01]  /*1a70*/  LEA.HI.X R171, R8, UR13, R171, 0x1, P0 ;  /* 0x0000000d08ab7c11 */ /* 0x000fe200080f0cab */
[----:B------:R-:W-:Y:S01]  /*1a80*/  IMAD.MOV.U32 R170, RZ, RZ, R172 ;  /* 0x000000ffffaa7224 */ /* 0x000fe200078e00ac */
[----:B------:R-:W-:Y:S01]  /*1a90*/  IADD3 R4, P0, R172, UR15, RZ ;  /* 0x0000000fac047c10 */ /* 0x000fe2000ff1e0ff */
[----:B------:R-:W0:Y:S01]  /*1aa0*/  LDGDEPBAR ;  /* 0x00000000000079af */ /* 0x000e220000000000 */
[----:B-1----:R-:W-:-:S02]  /*1ab0*/  LEA R16, R2, UR5, 0x1 ;  /* 0x0000000502107c11 */ /* 0x002fc4000f8e08ff */
[----:B------:R-:W-:Y:S02]  /*1ac0*/  IADD3.X R5, R171, UR11, RZ, P0, !PT ;  /* 0x0000000bab057c10 */ /* 0x000fe400087fe4ff */
[----:B--2---:R-:W-:-:S04]  /*1ad0*/  IADD3 R14, P0, R4, UR15, RZ ;  /* 0x0000000f040e7c10 */ /* 0x004fc8000ff1e0ff */
[----:B------:R-:W-:Y:S02]  /*1ae0*/  IADD3.X R15, R5, UR11, RZ, P0, !PT ;  /* 0x0000000b050f7c10 */ /* 0x000fe400087fe4ff */
[----:B------:R-:W-:-:S04]  /*1af0*/  IADD3 R12, P0, R14, UR15, RZ ;  /* 0x0000000f0e0c7c10 */ /* 0x000fc8000ff1e0ff */
[----:B------:R-:W-:Y:S02]  /*1b00*/  IADD3.X R13, R15, UR11, RZ, P0, !PT ;  /* 0x0000000b0f0d7c10 */ /* 0x000fe400087fe4ff */
[----:B------:R-:W-:Y:S01]  /*1b10*/  IADD3 R10, P0, R12, UR15, RZ ;  /* 0x0000000f0c0a7c10 */ /* 0x000fe2000ff1e0ff */
[----:B------:R-:W-:-:S04]  /*1b20*/  DEPBAR.LE SB0, 0x0 ;  /* 0x000080000000791a */ /* 0x000fc80000000000 */
[----:B------:R-:W-:Y:S01]  /*1b30*/  BAR.SYNC.DEFER_BLOCKING 0x0 ;  /* 0x0000000000007b1d */ /* 0x000fe20000010000 */
[----:B------:R-:W-:Y:S02]  /*1b40*/  IADD3.X R11, R13, UR11, RZ, P0, !PT ;  /* 0x0000000b0d0b7c10 */ /* 0x000fe400087fe4ff */
[----:B------:R-:W-:-:S04]  /*1b50*/  IADD3 R8, P0, R10, UR15, RZ ;  /* 0x0000000f0a087c10 */ /* 0x000fc8000ff1e0ff */
[----:B------:R-:W-:Y:S02]  /*1b60*/  IADD3.X R9, R11, UR11, RZ, P0, !PT ;  /* 0x0000000b0b097c10 */ /* 0x000fe400087fe4ff */
[----:B------:R-:W-:-:S04]  /*1b70*/  IADD3 R6, P0, R8, UR15, RZ ;  /* 0x0000000f08067c10 */ /* 0x000fc8000ff1e0ff */
[----:B------:R-:W-:Y:S01]  /*1b80*/  IADD3.X R7, R9, UR11, RZ, P0, !PT ;  /* 0x0000000b09077c10 */ /* 0x000fe200087fe4ff */
[----:B------:R-:W-:Y:S01]  /*1b90*/  @!PT LDS RZ, [RZ] ;  /* 0x00000000fffff984 */ /* 0x000fe20000000800 */
[----:B------:R-:W-:Y:S01]  /*1ba0*/  @!PT LDS RZ, [RZ] ;  /* 0x00000000fffff984 */ /* 0x000fe20000000800 */
[----:B------:R-:W-:Y:S01]  /*1bb0*/  @!PT LDS RZ, [RZ] ;  /* 0x00000000fffff984 */ /* 0x000fe20000000800 */
[----:B------:R1:W-:Y:S04]  /*1bc0*/  LDGSTS.E.BYPASS.LTC128B.128 [R177+0x6000], desc[UR18][R170.64] ;  /* 0x06000000aab17fae */ /* 0x0003e8000b901d52 */
[----:B------:R2:W-:Y:S04]  /*1bd0*/  LDGSTS.E.BYPASS.LTC128B.128 [R177+0x6800], desc[UR18][R4.64] ;  /* 0x0680000004b17fae */ /* 0x0005e8000b901d52 */
[----:B------:R-:W-:Y:S04]  /*1be0*/  LDGSTS.E.BYPASS.LTC128B.128 [R177+0x7000], desc[UR18][R14.64] ;  /* 0x070000000eb17fae */ /* 0x000fe8000b901d52 */
[----:B------:R3:W-:Y:S04]  /*1bf0*/  LDGSTS.E.BYPASS.LTC128B.128 [R177+0x7800], desc[UR18][R12.64] ;  /* 0x078000000cb17fae */ /* 0x0007e8000b901d52 */
[----:B------:R-:W-:Y:S04]  /*1c00*/  LDGSTS.E.BYPASS.LTC128B.128 [R177+0x8000], desc[UR18][R10.64] ;  /* 0x080000000ab17fae */ /* 0x000fe8000b901d52 */
[----:B------:R-:W-:Y:S04]  /*1c10*/  LDGSTS.E.BYPASS.LTC128B.128 [R177+0x8800], desc[UR18][R8.64] ;  /* 0x0880000008b17fae */ /* 0x000fe8000b901d52 */
[----:B------:R-:W-:Y:S01]  /*1c20*/  LDGSTS.E.BYPASS.LTC128B.128 [R177+0x9000], desc[UR18][R6.64] ;  /* 0x0900000006b17fae */ /* 0x000fe2000b901d52 */
[----:B-1----:R-:W-:Y:S01]  /*1c30*/  IMAD R170, R133, 0x400, R130 ;  /* 0x0000040085aa7824 */ /* 0x002fe200078e0282 */
[----:B--2---:R-:W-:-:S03]  /*1c40*/  IADD3 R4, P0, R6, UR15, RZ ;  /* 0x0000000f06047c10 */ /* 0x004fc6000ff1e0ff */
[----:B------:R-:W-:Y:S01]  /*1c50*/  IMAD.IADD R170, R170, 0x1, R129 ;  /* 0x00000001aaaa7824 */ /* 0x000fe200078e0281 */
[----:B------:R-:W-:-:S04]  /*1c60*/  IADD3.X R5, R7, UR11, RZ, P0, !PT ;  /* 0x0000000b07057c10 */ /* 0x000fc800087fe4ff */
[----:B------:R-:W-:Y:S02]  /*1c70*/  LEA R170, R170, UR5, 0x1 ;  /* 0x00000005aaaa7c11 */ /* 0x000fe4000f8e08ff */
[----:B------:R-:W-:Y:S01]  /*1c80*/  LOP3.LUT P0, RZ, R77, 0x2, RZ, 0xc0, !PT ;  /* 0x000000024dff7812 */ /* 0x000fe2000780c0ff */
[----:B------:R1:W-:Y:S03]  /*1c90*/  LDGSTS.E.BYPASS.LTC128B.128 [R177+0x9800], desc[UR18][R4.64] ;  /* 0x0980000004b17fae */ /* 0x0003e6000b901d52 */
[C---:B------:R-:W-:Y:S01]  /*1ca0*/  SEL R0, R3.reuse, 0xffffffe0, !P0 ;  /* 0xffffffe003007807 */ /* 0x040fe20004000000 */
[----:B------:R-:W-:Y:S01]  /*1cb0*/  LDSM.16.M88.4 R100, [R170] ;  /* 0x00000000aa64783b */ /* 0x000fe20000000200 */
[----:B------:R-:W-:Y:S02]  /*1cc0*/  SEL R3, R3, 0xffffffe0, !P1 ;  /* 0xffffffe003037807 */ /* 0x000fe40004800000 */
[----:B------:R-:W-:Y:S01]  /*1cd0*/  LOP3.LUT P0, RZ, R77, 0x4, RZ, 0xc0, !PT ;  /* 0x000000044dff7812 */ /* 0x000fe2000780c0ff */
[----:B------:R-:W2:Y:S01]  /*1ce0*/  LDSM.16.M88.4 R56, [R16+0x2800] ;  /* 0x002800001038783b */ /* 0x000ea20000000200 */
[C---:B------:R-:W-:Y:S01]  /*1cf0*/  IMAD.IADD R167, R169.reuse, 0x1, R0 ;  /* 0x00000001a9a77824 */ /* 0x040fe200078e0200 */
[----:B------:R-:W-:Y:S01]  /*1d00*/  LOP3.LUT P1, RZ, R76, 0x4, RZ, 0xc0, !PT ;  /* 0x000000044cff7812 */ /* 0x000fe2000782c0ff */
[----:B------:R-:W-:Y:S01]  /*1d10*/  IMAD.IADD R168, R170, 0x1, R3 ;  /* 0x00000001aaa87824 */ /* 0x000fe200078e0203 */
[----:B------:R-:W4:Y:S04]  /*1d20*/  LDSM.16.M88.4 R64, [R16+0x2000] ;  /* 0x002000001040783b */ /* 0x000f280000000200 */
[----:B------:R-:W5:Y:S04]  /*1d30*/  LDSM.16.M88.4 R48, [R16+0x3000] ;  /* 0x003000001030783b */ /* 0x000f680000000200 */
[----:B------:R-:W5:Y:S01]  /*1d40*/  LDSM.16.M88.4 R40, [R16+0x3800] ;  /* 0x003800001028783b */ /* 0x000f620000000200 */
[----:B------:R-:W-:-:S03]  /*1d50*/  @P0 VIADD R165, R169, 0xffffffc0 ;  /* 0xffffffc0a9a50836 */ /* 0x000fc60000000000 */
[----:B------:R-:W5:Y:S01]  /*1d60*/  LDSM.16.M88.4 R32, [R16+0x4000] ;  /* 0x004000001020783b */ /* 0x000f620000000200 */
[----:B------:R-:W-:Y:S02]  /*1d70*/  IMAD.IADD R152, R0, 0x1, R165 ;  /* 0x0000000100987824 */ /* 0x000fe400078e02a5 */
[C---:B------:R-:W-:Y:S01]  /*1d80*/  VIADD R159, R165.reuse, 0x800 ;  /* 0x00000800a59f7836 */ /* 0x040fe20000000000 */
[----:B------:R-:W5:Y:S01]  /*1d90*/  LDSM.16.M88.4 R24, [R16+0x4800] ;  /* 0x004800001018783b */ /* 0x000f620000000200 */
[C---:B------:R-:W-:Y:S02]  /*1da0*/  VIADD R158, R165.reuse, 0x1000 ;  /* 0x00001000a59e7836 */ /* 0x040fe40000000000 */
[C---:B------:R-:W-:Y:S01]  /*1db0*/  VIADD R157, R165.reuse, 0x1800 ;  /* 0x00001800a59d7836 */ /* 0x040fe20000000000 */
[----:B------:R-:W5:Y:S01]  /*1dc0*/  LDSM.16.M88.4 R108, [R16+0x5000] ;  /* 0x00500000106c783b */ /* 0x000f620000000200 */
[C---:B------:R-:W-:Y:S02]  /*1dd0*/  VIADD R156, R165.reuse, 0x2000 ;  /* 0x00002000a59c7836 */ /* 0x040fe40000000000 */
[C---:B------:R-:W-:Y:S01]  /*1de0*/  VIADD R155, R165.reuse, 0x2800 ;  /* 0x00002800a59b7836 */ /* 0x040fe20000000000 */
[----:B---3--:R-:W3:Y:S01]  /*1df0*/  LDSM.16.M88.4 R12, [R16+0x5800] ;  /* 0x00580000100c783b */ /* 0x008ee20000000200 */
[----:B------:R-:W-:-:S02]  /*1e00*/  VIADD R154, R165, 0x3000 ;  /* 0x00003000a59a7836 */ /* 0x000fc40000000000 */
[----:B------:R-:W-:Y:S01]  /*1e10*/  VIADD R153, R165, 0x3800 ;  /* 0x00003800a5997836 */ /* 0x000fe20000000000 */
[----:B------:R-:W-:Y:S04]  /*1e20*/  LDSM.16.M88.4 R116, [R168] ;  /* 0x00000000a874783b */ /* 0x000fe80000000200 */
[----:B-1----:R-:W1:Y:S04]  /*1e30*/  LDSM.16.M88.4 R4, [R167+0x800] ;  /* 0x00080000a704783b */ /* 0x002e680000000200 */
[----:B------:R-:W1:Y:S01]  /*1e40*/  LDSM.16.M88.4 R8, [R167] ;  /* 0x00000000a708783b */ /* 0x000e620000000200 */
[C---:B--2---:R-:W-:Y:S03]  /*1e50*/  HMMA.16816.F32 R60, R100.reuse, R56, RZ ;  /* 0x00000038643c723c */ /* 0x044fe600000018ff */
[----:B------:R-:W2:Y:S03]  /*1e60*/  LDSM.16.M88.4 R72, [R167+0x1000] ;  /* 0x00100000a748783b */ /* 0x000ea60000000200 */
[C---:B----4-:R-:W-:Y:S01]  /*1e70*/  HMMA.16816.F32 R68, R100.reuse, R64, RZ ;  /* 0x000000406444723c */ /* 0x050fe200000018ff */
[----:B------:R-:W4:Y:S04]  /*1e80*/  LDSM.16.M88.4 R16, [R167+0x2000] ;  /* 0x00200000a710783b */ /* 0x000f280000000200 */
[----:B------:R-:W-:Y:S01]  /*1e90*/  LDSM.16.M88.4 R20, [R167+0x1800] ;  /* 0x00180000a714783b */ /* 0x000fe20000000200 */
[C---:B-----5:R-:W-:Y:S03]  /*1ea0*/  HMMA.16816.F32 R52, R100.reuse, R48, RZ ;  /* 0x000000306434723c */ /* 0x060fe600000018ff */
[----:B------:R-:W-:Y:S03]  /*1eb0*/  LDSM.16.M88.4 R124, [R167+0x3000] ;  /* 0x00300000a77c783b */ /* 0x000fe60000000200 */
[C---:B------:R-:W-:Y:S01]  /*1ec0*/  HMMA.16816.F32 R44, R100.reuse, R40, RZ ;  /* 0x00000028642c723c */ /* 0x040fe200000018ff */
[----:B------:R-:W-:Y:S04]  /*1ed0*/  LDSM.16.M88.4 R76, [R165+0x2800] ;  /* 0x00280000a54c783b */ /* 0x000fe80000000200 */
[----:B------:R-:W-:Y:S01]  /*1ee0*/  LDSM.16.M88.4 R112, [R167+0x3800] ;  /* 0x00380000a770783b */ /* 0x000fe20000000200 */
[C---:B------:R-:W-:Y:S03]  /*1ef0*/  HMMA.16816.F32 R36, R100.reuse, R32, RZ ;  /* 0x000000206424723c */ /* 0x040fe600000018ff */
[----:B------:R-:W-:Y:S03]  /*1f00*/  LDSM.16.M88.4 R96, [R165] ;  /* 0x00000000a560783b */ /* 0x000fe60000000200 */
        /* <DEDUP_REMOVED lines=16> */
[----:B------:R-:W3:Y:S05]  /*2010*/  LDSM.16.M88.4 R12, [R167+0x2800] ;  /* 0x00280000a70c783b */ /* 0x000eea0000000200 */
[C---:B-1----:R-:W-:Y:S06]  /*2020*/  HMMA.16816.F32 R60, R116.reuse, R4, R60 ;  /* 0x00000004743c723c */ /* 0x042fec000000183c */
[----:B------:R-:W-:Y:S01]  /*2030*/  HMMA.16816.F32 R68, R116, R8, R68 ;  /* 0x000000087444723c */ /* 0x000fe20000001844 */
[----:B------:R-:W-:Y:S01]  /*2040*/  IMAD.MOV.U32 R4, RZ, RZ, 0x40 ;  /* 0x00000040ff047424 */ /* 0x000fe200078e00ff */
[----:B------:R-:W-:-:S04]  /*2050*/  LOP3.LUT R5, R134, 0xffffffe0, RZ, 0xc0, !PT ;  /* 0xffffffe086057812 */ /* 0x000fc800078ec0ff */
[----:B------:R-:W-:Y:S01]  /*2060*/  SEL R4, R4, 0xffffffc0, !P1 ;  /* 0xffffffc004047807 */ /* 0x000fe20004800000 */
[----:B------:R-:W-:Y:S01]  /*2070*/  HMMA.16816.F32 R64, R116, R10, R64 ;  /* 0x0000000a7440723c */ /* 0x000fe20000001840 */
[----:B------:R-:W-:-:S03]  /*2080*/  IMAD.IADD R0, R132, 0x1, -R5 ;  /* 0x0000000184007824 */ /* 0x000fc600078e0a05 */
[----:B------:R-:W-:Y:S02]  /*2090*/  IMAD.IADD R166, R170, 0x1, R4 ;  /* 0x00000001aaa67824 */ /* 0x000fe400078e0204 */
[C---:B--2---:R-:W-:Y:S01]  /*20a0*/  HMMA.16816.F32 R52, R116.reuse, R72, R52 ;  /* 0x000000487434723c */ /* 0x044fe20000001834 */
[----:B------:R-:W-:Y:S01]  /*20b0*/  SHF.R.S32.HI R5, RZ, 0x1f, R0 ;  /* 0x0000001fff057819 */ /* 0x000fe20000011400 */
[----:B------:R-:W-:Y:S01]  /*20c0*/  IMAD.IADD R164, R3, 0x1, R166 ;  /* 0x0000000103a47824 */ /* 0x000fe200078e02a6 */
[----:B------:R-:W1:Y:S02]  /*20d0*/  LDSM.16.M88.4 R8, [R166] ;  /* 0x00000000a608783b */ /* 0x000e640000000200 */
[----:B------:R-:W-:Y:S01]  /*20e0*/  LEA.HI R5, R5, R0, RZ, 0x2 ;  /* 0x0000000005057211 */ /* 0x000fe200078f10ff */
[----:B------:R-:W-:Y:S01]  /*20f0*/  HMMA.16816.F32 R48, R116, R74, R48 ;  /* 0x0000004a7430723c */ /* 0x000fe20000001830 */
[----:B------:R-:W2:Y:S01]  /*2100*/  LDSM.16.M88.4 R72, [R165+0x3000] ;  /* 0x00300000a548783b */ /* 0x000ea20000000200 */
[----:B------:R-:W-:Y:S01]  /*2110*/  IMAD.SHL.U32 R0, R128, 0x80, RZ ;  /* 0x0000008080007824 */ /* 0x000fe200078e00ff */
[----:B------:R-:W-:Y:S01]  /*2120*/  SHF.R.S32.HI R176, RZ, 0x2, R5 ;  /* 0x00000002ffb07819 */ /* 0x000fe20000011405 */
[----:B------:R-:W-:-:S02]  /*2130*/  IMAD.SHL.U32 R5, R132, 0x2, RZ ;  /* 0x0000000284057824 */ /* 0x000fc400078e00ff */
[----:B----4-:R-:W-:Y:S03]  /*2140*/  HMMA.16816.F32 R36, R116, R16, R36 ;  /* 0x000000107424723c */ /* 0x010fe60000001824 */
[----:B------:R-:W-:-:S03]  /*2150*/  LOP3.LUT R5, R0, 0x6, R5, 0xf8, !PT ;  /* 0x0000000600057812 */ /* 0x000fc600078ef805 */
[C---:B---3--:R-:W-:Y:S06]  /*2160*/  HMMA.16816.F32 R28, R116.reuse, R12, R28 ;  /* 0x0000000c741c723c */ /* 0x048fec000000181c */
[C---:B------:R-:W-:Y:S01]  /*2170*/  HMMA.16816.F32 R24, R116.reuse, R14, R24 ;  /* 0x0000000e7418723c */ /* 0x040fe20000001818 */
[----:B------:R-:W-:Y:S05]  /*2180*/  LDSM.16.M88.4 R12, [R164] ;  /* 0x00000000a40c783b */ /* 0x000fea0000000200 */
[C---:B------:R-:W-:Y:S01]  /*2190*/  HMMA.16816.F32 R32, R116.reuse, R18, R32 ;  /* 0x000000127420723c */ /* 0x040fe20000001820 */
[----:B------:R-:W3:Y:S05]  /*21a0*/  LDSM.16.M88.4 R16, [R165+0x3800] ;  /* 0x00380000a510783b */ /* 0x000eea0000000200 */
[C---:B------:R-:W-:Y:S06]  /*21b0*/  HMMA.16816.F32 R44, R116.reuse, R20, R44 ;  /* 0x00000014742c723c */ /* 0x040fec000000182c */
[C---:B------:R-:W-:Y:S01]  /*21c0*/  HMMA.16816.F32 R40, R116.reuse, R22, R40 ;  /* 0x000000167428723c */ /* 0x040fe20000001828 */
[----:B------:R-:W4:Y:S05]  /*21d0*/  LDSM.16.M88.4 R20, [R152] ;  /* 0x000000009814783b */ /* 0x000f2a0000000200 */
[C---:B------:R-:W-:Y:S06]  /*21e0*/  HMMA.16816.F32 R120, R116.reuse, R124, R120 ;  /* 0x0000007c7478723c */ /* 0x040fec0000001878 */
[----:B------:R-:W-:Y:S06]  /*21f0*/  HMMA.16816.F32 R108, R116, R126, R108 ;  /* 0x0000007e746c723c */ /* 0x000fec000000186c */
[C---:B-1----:R-:W-:Y:S06]  /*2200*/  HMMA.16816.F32 R28, R8.reuse, R76, R28 ;  /* 0x0000004c081c723c */ /* 0x042fec000000181c */
[----:B------:R-:W-:Y:S01]  /*2210*/  HMMA.16816.F32 R24, R8, R78, R24 ;  /* 0x0000004e0818723c */ /* 0x000fe20000001818 */
[----:B------:R-:W1:Y:S05]  /*2220*/  LDSM.16.M88.4 R76, [R152+0x800] ;  /* 0x00080000984c783b */ /* 0x000e6a0000000200 */
[C---:B------:R-:W-:Y:S06]  /*2230*/  HMMA.16816.F32 R56, R116.reuse, R6, R56 ;  /* 0x000000067438723c */ /* 0x040fec0000001838 */
[----:B------:R-:W-:Y:S01]  /*2240*/  HMMA.16816.F32 R104, R116, R112, R104 ;  /* 0x000000707468723c */ /* 0x000fe20000001868 */
[----:B------:R-:W-:Y:S01]  /*2250*/  IMAD R7, R133, 0x10, R136 ;  /* 0x0000001085077824 */ /* 0x000fe200078e0288 */
[----:B------:R-:W-:-:S04]  /*2260*/  SHF.R.S32.HI R6, RZ, 0x1f, R134 ;  /* 0x0000001fff067819 */ /* 0x000fc80000011486 */
[----:B------:R-:W-:Y:S01]  /*2270*/  HMMA.16816.F32 R100, R116, R114, R100 ;  /* 0x000000727464723c */ /* 0x000fe20000001864 */
[----:B------:R-:W-:Y:S01]  /*2280*/  IADD3 R2, R7, 0x1, R176 ;  /* 0x0000000107027810 */ /* 0x000fe20007ffe0b0 */
[----:B------:R-:W-:Y:S01]  /*2290*/  VIADD R7, R5, 0xffffff81 ;  /* 0xffffff8105077836 */ /* 0x000fe20000000000 */
[----:B------:R-:W-:Y:S02]  /*22a0*/  LEA.HI R6, R6, R133, RZ, 0x2 ;  /* 0x0000008506067211 */ /* 0x000fe400078f10ff */
[----:B------:R-:W-:Y:S01]  /*22b0*/  IADD3 R2, R131, -UR17, R2 ;  /* 0x8000001183027c10 */ /* 0x000fe2000fffe002 */
[----:B------:R-:W-:Y:S01]  /*22c0*/  HMMA.16816.F32 R68, R8, R96, R68 ;  /* 0x000000600844723c */ /* 0x000fe20000001844 */
[----:B------:R-:W-:-:S05]  /*22d0*/  LOP3.LUT R6, R6, 0xfffffffc, RZ, 0xc0, !PT ;  /* 0xfffffffc06067812 */ /* 0x000fca00078ec0ff */
[----:B------:R-:W-:Y:S01]  /*22e0*/  HMMA.16816.F32 R64, R8, R98, R64 ;  /* 0x000000620840723c */ /* 0x000fe20000001840 */
[----:B------:R-:W-:Y:S02]  /*22f0*/  IMAD.IADD R183, R133, 0x1, -R6 ;  /* 0x0000000185b77824 */ /* 0x000fe400078e0a06 */
[----:B------:R-:W-:-:S03]  /*2300*/  VIADD R6, R5, 0xffffff80 ;  /* 0xffffff8005067836 */ /* 0x000fc60000000000 */
        /* <DEDUP_REMOVED lines=13> */
[----:B------:R-:W3:Y:S01]  /*23e0*/  LDSM.16.M88.4 R8, [R152+0x1800] ;  /* 0x001800009808783b */ /* 0x000ee20000000200 */
[----:B------:R-:W-:-:S04]  /*23f0*/  VIADD R16, R2, UR16 ;  /* 0x0000001002107c36 */ /* 0x000fc80008000000 */
[C---:B----4-:R-:W-:Y:S01]  /*2400*/  HMMA.16816.F32 R68, R12.reuse, R20, R68 ;  /* 0x000000140c44723c */ /* 0x050fe20000001844 */
[C---:B------:R-:W-:Y:S02]  /*2410*/  VIMNMX R2, R16.reuse, R131, PT ;  /* 0x0000008310027248 */ /* 0x040fe40003fe0100 */
[----:B------:R-:W-:Y:S02]  /*2420*/  VIADDMNMX R131, R16, 0x8, R131, PT ;  /* 0x0000000810837846 */ /* 0x000fe40003800183 */
[CC--:B------:R-:W-:Y:S01]  /*2430*/  ISETP.GE.AND P4, PT, R6.reuse, R2.reuse, PT ;  /* 0x000000020600720c */ /* 0x0c0fe20003f86270 */
[C---:B------:R-:W-:Y:S01]  /*2440*/  HMMA.16816.F32 R64, R12.reuse, R22, R64 ;  /* 0x000000160c40723c */ /* 0x040fe20000001840 */
[-C--:B------:R-:W-:Y:S01]  /*2450*/  ISETP.GE.AND P3, PT, R6, R131.reuse, PT ;  /* 0x000000830600720c */ /* 0x080fe20003f66270 */
[----:B------:R-:W-:Y:S01]  /*2460*/  VIADD R6, R5, 0xffffff88 ;  /* 0xffffff8805067836 */ /* 0x000fe20000000000 */
[CC--:B------:R-:W-:Y:S01]  /*2470*/  ISETP.GE.AND P1, PT, R7.reuse, R2.reuse, PT ;  /* 0x000000020700720c */ /* 0x0c0fe20003f26270 */
[----:B------:R-:W4:Y:S01]  /*2480*/  LDSM.16.M88.4 R16, [R152+0x2000] ;  /* 0x002000009810783b */ /* 0x000f220000000200 */
[-C--:B------:R-:W-:Y:S01]  /*2490*/  ISETP.GE.AND P0, PT, R7, R131.reuse, PT ;  /* 0x000000830700720c */ /* 0x080fe20003f06270 */
[C---:B-1----:R-:W-:Y:S01]  /*24a0*/  HMMA.16816.F32 R60, R12.reuse, R76, R60 ;  /* 0x0000004c0c3c723c */ /* 0x042fe2000000183c */
[C---:B------:R-:W-:Y:S01]  /*24b0*/  VIADD R7, R5.reuse, 0xffffff89 ;  /* 0xffffff8905077836 */ /* 0x040fe20000000000 */
[C---:B------:R-:W-:Y:S01]  /*24c0*/  ISETP.GE.AND P5, PT, R6.reuse, R2, PT ;  /* 0x000000020600720c */ /* 0x040fe20003fa6270 */
[----:B------:R-:W1:Y:S01]  /*24d0*/  LDSM.16.M88.4 R20, [R152+0x2800] ;  /* 0x002800009814783b */ /* 0x000e620000000200 */
[----:B------:R-:W-:Y:S01]  /*24e0*/  ISETP.GE.AND P2, PT, R6, R131, PT ;  /* 0x000000830600720c */ /* 0x000fe20003f46270 */
[----:B------:R-:W-:Y:S01]  /*24f0*/  VIADD R6, R5, 0xffffff91 ;  /* 0xffffff9105067836 */ /* 0x000fe20000000000 */
[C---:B------:R-:W-:Y:S06]  /*2500*/  HMMA.16816.F32 R56, R12.reuse, R78, R56 ;  /* 0x0000004e0c38723c */ /* 0x040fec0000001838 */
[----:B------:R-:W-:Y:S01]  /*2510*/  FSEL R77, R68, -INF , !P4 ;  /* 0xff800000444d7808 */ /* 0x000fe20006000000 */
[----:B--2---:R-:W-:Y:S01]  /*2520*/  HMMA.16816.F32 R52, R12, R72, R52 ;  /* 0x000000480c34723c */ /* 0x004fe20000001834 */
[----:B------:R-:W-:-:S02]  /*2530*/  FSEL R70, R70, -INF , !P3 ;  /* 0xff80000046467808 */ /* 0x000fc40005800000 */
[CC--:B------:R-:W-:Y:S02]  /*2540*/  ISETP.GE.AND P4, PT, R7.reuse, R2.reuse, PT ;  /* 0x000000020700720c */ /* 0x0c0fe40003f86270 */
[----:B------:R-:W-:Y:S01]  /*2550*/  ISETP.GE.AND P3, PT, R7, R131, PT ;  /* 0x000000830700720c */ /* 0x000fe20003f66270 */
[----:B------:R-:W-:Y:S01]  /*2560*/  VIADD R7, R5, 0xffffff90 ;  /* 0xffffff9005077836 */ /* 0x000fe20000000000 */
[----:B------:R-:W-:Y:S01]  /*2570*/  FSEL R68, R71, -INF , !P0 ;  /* 0xff80000047447808 */ /* 0x000fe20004000000 */
[C---:B------:R-:W-:Y:S01]  /*2580*/  HMMA.16816.F32 R48, R12.reuse, R74, R48 ;  /* 0x0000004a0c30723c */ /* 0x040fe20000001830 */
[----:B------:R-:W-:Y:S02]  /*2590*/  FSEL R71, R64, -INF , !P5 ;  /* 0xff80000040477808 */ /* 0x000fe40006800000 */
[----:B------:R-:W-:Y:S02]  /*25a0*/  FSEL R76, R66, -INF , !P2 ;  /* 0xff800000424c7808 */ /* 0x000fe40005000000 */
[----:B------:R-:W-:Y:S01]  /*25b0*/  FSEL R69, R69, -INF , !P1 ;  /* 0xff80000045457808 */ /* 0x000fe20004800000 */
[----:B---3--:R-:W-:Y:S01]  /*25c0*/  HMMA.16816.F32 R44, R12, R8, R44 ;  /* 0x000000080c2c723c */ /* 0x008fe2000000182c */
[----:B------:R-:W-:-:S02]  /*25d0*/  ISETP.GE.AND P5, PT, R6, R2, PT ;  /* 0x000000020600720c */ /* 0x000fc40003fa6270 */
[-C--:B------:R-:W-:Y:S01]  /*25e0*/  ISETP.GE.AND P2, PT, R6, R131.reuse, PT ;  /* 0x000000830600720c */ /* 0x080fe20003f46270 */
[----:B------:R-:W-:Y:S01]  /*25f0*/  VIADD R6, R5, 0xffffff99 ;  /* 0xffffff9905067836 */ /* 0x000fe20000000000 */
[CC--:B------:R-:W-:Y:S01]  /*2600*/  ISETP.GE.AND P1, PT, R7.reuse, R2.reuse, PT ;  /* 0x000000020700720c */ /* 0x0c0fe20003f26270 */
[C---:B------:R-:W-:Y:S01]  /*2610*/  HMMA.16816.F32 R40, R12.reuse, R10, R40 ;  /* 0x0000000a0c28723c */ /* 0x040fe20000001828 */
[----:B------:R-:W-:Y:S01]  /*2620*/  ISETP.GE.AND P0, PT, R7, R131, PT ;  /* 0x000000830700720c */ /* 0x000fe20003f06270 */
[C---:B------:R-:W-:Y:S01]  /*2630*/  VIADD R7, R5.reuse, 0xffffff98 ;  /* 0xffffff9805077836 */ /* 0x040fe20000000000 */
[----:B------:R-:W-:Y:S01]  /*2640*/  FSEL R85, R60, -INF , !P1 ;  /* 0xff8000003c557808 */ /* 0x000fe20004800000 */
[----:B------:R-:W-:Y:S01]  /*2650*/  VIADD R8, R5, 0xffffffa8 ;  /* 0xffffffa805087836 */ /* 0x000fe20000000000 */
[----:B------:R-:W-:Y:S01]  /*2660*/  FSEL R80, R62, -INF , !P0 ;  /* 0xff8000003e507808 */ /* 0x000fe20004000000 */
[----:B----4-:R-:W-:Y:S01]  /*2670*/  HMMA.16816.F32 R36, R12, R16, R36 ;  /* 0x000000100c24723c */ /* 0x010fe20000001824 */
        /* <DEDUP_REMOVED lines=12> */
[----:B-1----:R-:W-:Y:S01]  /*2740*/  HMMA.16816.F32 R28, R12, R20, R28 ;  /* 0x000000140c1c723c */ /* 0x002fe2000000181c */
[----:B------:R-:W-:-:S02]  /*2750*/  FSEL R74, R63, -INF , !P2 ;  /* 0xff8000003f4a7808 */ /* 0x000fc40005000000 */
[CC--:B------:R-:W-:Y:S02]  /*2760*/  ISETP.GE.AND P5, PT, R6.reuse, R2.reuse, PT ;  /* 0x000000020600720c */ /* 0x0c0fe40003fa6270 */
[-C--:B------:R-:W-:Y:S01]  /*2770*/  ISETP.GE.AND P2, PT, R6, R131.reuse, PT ;  /* 0x000000830600720c */ /* 0x080fe20003f46270 */
[----:B------:R-:W-:Y:S01]  /*2780*/  HMMA.16816.F32 R24, R12, R22, R24 ;  /* 0x000000160c18723c */ /* 0x000fe20000001818 */
[----:B------:R-:W-:Y:S01]  /*2790*/  FSEL R89, R56, -INF , !P4 ;  /* 0xff80000038597808 */ /* 0x000fe20006000000 */
[C---:B------:R-:W-:Y:S01]  /*27a0*/  VIADD R21, R5.reuse, 0xffffffc8 ;  /* 0xffffffc805157836 */ /* 0x040fe20000000000 */
[----:B------:R-:W-:Y:S01]  /*27b0*/  FSEL R6, R58, -INF , !P3 ;  /* 0xff8000003a067808 */ /* 0x000fe20005800000 */
[----:B------:R-:W-:Y:S01]  /*27c0*/  VIADD R20, R5, 0xffffffc9 ;  /* 0xffffffc905147836 */ /* 0x000fe20000000000 */
        /* <DEDUP_REMOVED lines=19> */
[C---:B------:R-:W-:Y:S02]  /*2900*/  ISETP.GE.AND P1, PT, R8.reuse, R2, PT ;  /* 0x000000020800720c */ /* 0x040fe40003f26270 */
[----:B------:R-:W-:Y:S02]  /*2910*/  ISETP.GE.AND P0, PT, R8, R131, PT ;  /* 0x000000830800720c */ /* 0x000fe40003f06270 */
[----:B------:R-:W1:Y:S01]  /*2920*/  LDSM.16.M88.4 R8, [R152+0x3000] ;  /* 0x003000009808783b */ /* 0x000e620000000200 */
        /* <DEDUP_REMOVED lines=19> */
[----:B------:R-:W-:Y:S01]  /*2a60*/  FSEL R53, R41, -INF , !P4 ;  /* 0xff80000029357808 */ /* 0x000fe20006000000 */
[----:B------:R-:W-:-:S04]  /*2a70*/  DEPBAR.LE SB0, 0x0 ;  /* 0x000080000000791a */ /* 0x000fc80000000000 */
[----:B------:R-:W-:Y:S02]  /*2a80*/  FSEL R134, R43, -INF , !P3 ;  /* 0xff8000002b867808 */ /* 0x000fe40005800000 */
[----:B------:R-:W-:Y:S02]  /*2a90*/  FSEL R57, R36, -INF , !P1 ;  /* 0xff80000024397808 */ /* 0x000fe40004800000 */
[----:B------:R-:W-:Y:S01]  /*2aa0*/  FSEL R118, R38, -INF , !P0 ;  /* 0xff80000026767808 */ /* 0x000fe20004000000 */
[----:B------:R-:W-:Y:S01]  /*2ab0*/  BAR.SYNC.DEFER_BLOCKING 0x0 ;  /* 0x0000000000007b1d */ /* 0x000fe20000010000 */
        /* <DEDUP_REMOVED lines=14> */
[C---:B-1----:R-:W-:Y:S01]  /*2ba0*/  HMMA.16816.F32 R20, R12.reuse, R8, R120 ;  /* 0x000000080c14723c */ /* 0x042fe20000001878 */
[----:B------:R-:W-:Y:S01]  /*2bb0*/  FSEL R116, R30, -INF , !P2 ;  /* 0xff8000001e747808 */ /* 0x000fe20005000000 */
[----:B------:R-:W-:Y:S01]  /*2bc0*/  VIADD R30, R5, 0xffffffe0 ;  /* 0xffffffe0051e7836 */ /* 0x000fe20000000000 */
[----:B------:R-:W-:Y:S02]  /*2bd0*/  FSEL R119, R29, -INF , !P4 ;  /* 0xff8000001d777808 */ /* 0x000fe40006000000 */
[----:B------:R-:W-:Y:S01]  /*2be0*/  FSEL R114, R31, -INF , !P3 ;  /* 0xff8000001f727808 */ /* 0x000fe20005800000 */
[----:B--2---:R-:W-:Y:S01]  /*2bf0*/  HMMA.16816.F32 R48, R12, R16, R104 ;  /* 0x000000100c30723c */ /* 0x004fe20000001868 */
[----:B------:R-:W-:Y:S01]  /*2c00*/  VIADD R9, R5, 0xffffffd8 ;  /* 0xffffffd805097836 */ /* 0x000fe20000000000 */
[----:B------:R-:W-:Y:S01]  /*2c10*/  FSEL R123, R33, -INF , !P1 ;  /* 0xff800000217b7808 */ /* 0x000fe20004800000 */
[----:B------:R-:W-:Y:S01]  /*2c20*/  VIADD R8, R5, 0xffffffd9 ;  /* 0xffffffd905087836 */ /* 0x000fe20000000000 */
[----:B------:R-:W-:-:S02]  /*2c30*/  FSEL R120, R35, -INF , !P0 ;  /* 0xff80000023787808 */ /* 0x000fc40004000000 */
[----:B------:R-:W-:Y:S01]  /*2c40*/  FSEL R121, R28, -INF , !P5 ;  /* 0xff8000001c797808 */ /* 0x000fe20006800000 */
[----:B------:R-:W-:Y:S01]  /*2c50*/  VIADD R17, R5, 0xffffffe8 ;  /* 0xffffffe805117836 */ /* 0x000fe20000000000 */
[-C--:B------:R-:W-:Y:S01]  /*2c60*/  ISETP.GE.AND P1, PT, R9, R2.reuse, PT ;  /* 0x000000020900720c */ /* 0x080fe20003f26270 */
[----:B------:R-:W-:Y:S01]  /*2c70*/  VIADD R28, R5, 0xffffffe1 ;  /* 0xffffffe1051c7836 */ /* 0x000fe20000000000 */
[-C--:B------:R-:W-:Y:S01]  /*2c80*/  ISETP.GE.AND P0, PT, R9, R131.reuse, PT ;  /* 0x000000830900720c */ /* 0x080fe20003f06270 */
[----:B------:R-:W-:Y:S01]  /*2c90*/  VIADD R16, R5, 0xffffffe9 ;  /* 0xffffffe905107836 */ /* 0x000fe20000000000 */
[CC--:B------:R-:W-:Y:S02]  /*2ca0*/  ISETP.GE.AND P5, PT, R8.reuse, R2.reuse, PT ;  /* 0x000000020800720c */ /* 0x0c0fe40003fa6270 */
[----:B------:R-:W-:Y:S02]  /*2cb0*/  ISETP.GE.AND P2, PT, R8, R131, PT ;  /* 0x000000830800720c */ /* 0x000fe40003f46270 */
[----:B------:R-:W-:Y:S01]  /*2cc0*/  HMMA.16816.F32 R8, R12, R10, R108 ;  /* 0x0000000a0c08723c */ /* 0x000fe2000000186c */
[----:B------:R-:W-:-:S02]  /*2cd0*/  ISETP.GE.AND P4, PT, R30, R2, PT ;  /* 0x000000021e00720c */ /* 0x000fc40003f86270 */
[-C--:B------:R-:W-:Y:S02]  /*2ce0*/  ISETP.GE.AND P3, PT, R30, R131.reuse, PT ;  /* 0x000000831e00720c */ /* 0x080fe40003f66270 */
[----:B------:R-:W-:Y:S01]  /*2cf0*/  FSEL R115, R25, -INF , !P5 ;  /* 0xff80000019737808 */ /* 0x000fe20006800000 */
[----:B------:R-:W-:Y:S01]  /*2d00*/  HMMA.16816.F32 R12, R12, R18, R100 ;  /* 0x000000120c0c723c */ /* 0x000fe20000001864 */
        /* <DEDUP_REMOVED lines=9> */
[-C--:B------:R-:W-:Y:S01]  /*2da0*/  ISETP.GE.AND P3, PT, R16, R131.reuse, PT ;  /* 0x000000831000720c */ /* 0x080fe20003f66270 */
[C---:B------:R-:W-:Y:S01]  /*2db0*/  VIADD R16, R5.reuse, 0xfffffff1 ;  /* 0xfffffff105107836 */ /* 0x040fe20000000000 */
[----:B------:R-:W-:Y:S01]  /*2dc0*/  FSEL R103, R8, -INF , !P5 ;  /* 0xff80000008677808 */ /* 0x000fe20006800000 */
        /* <DEDUP_REMOVED lines=11> */
[-C--:B------:R-:W-:Y:S02]  /*2e80*/  ISETP.GE.AND P1, PT, R17, R2.reuse, PT ;  /* 0x000000021100720c */ /* 0x080fe40003f26270 */
[----:B------:R-:W-:Y:S02]  /*2e90*/  ISETP.GE.AND P5, PT, R16, R2, PT ;  /* 0x000000021000720c */ /* 0x000fe40003fa6270 */
[----:B------:R-:W-:Y:S02]  /*2ea0*/  FSEL R64, R10, -INF , !P2 ;  /* 0xff8000000a407808 */ /* 0x000fe40005000000 */
[----:B------:R-:W-:Y:S02]  /*2eb0*/  FSEL R101, R9, -INF , !P4 ;  /* 0xff80000009657808 */ /* 0x000fe40006000000 */
[----:B------:R-:W-:-:S02]  /*2ec0*/  FSEL R62, R11, -INF , !P3 ;  /* 0xff8000000b3e7808 */ /* 0x000fc40005800000 */
[----:B------:R-:W-:Y:S02]  /*2ed0*/  FSEL R65, R48, -INF , !P1 ;  /* 0xff80000030417808 */ /* 0x000fe40004800000 */
[-C--:B------:R-:W-:Y:S02]  /*2ee0*/  ISETP.GE.AND P2, PT, R16, R131.reuse, PT ;  /* 0x000000831000720c */ /* 0x080fe40003f46270 */
[CC--:B------:R-:W-:Y:S02]  /*2ef0*/  ISETP.GE.AND P4, PT, R8.reuse, R2.reuse, PT ;  /* 0x000000020800720c */ /* 0x0c0fe40003f86270 */
[----:B------:R-:W-:Y:S02]  /*2f00*/  ISETP.GE.AND P3, PT, R5, R2, PT ;  /* 0x000000020500720c */ /* 0x000fe40003f66270 */
[----:B------:R-:W-:Y:S02]  /*2f10*/  ISETP.GE.AND P1, PT, R8, R131, PT ;  /* 0x000000830800720c */ /* 0x000fe40003f26270 */
[----:B------:R-:W-:-:S02]  /*2f20*/  FSEL R59, R49, -INF , !P5 ;  /* 0xff800000313b7808 */ /* 0x000fc40006800000 */
[----:B------:R-:W-:Y:S02]  /*2f30*/  LOP3.LUT R5, R129, R130, RZ, 0xfc, !PT ;  /* 0x0000008281057212 */ /* 0x000fe400078efcff */
[----:B------:R-:W-:Y:S02]  /*2f40*/  FSEL R38, R51, -INF , !P2 ;  /* 0xff80000033267808 */ /* 0x000fe40005000000 */
[----:B------:R-:W-:Y:S02]  /*2f50*/  FSEL R55, R12, -INF , !P4 ;  /* 0xff8000000c377808 */ /* 0x000fe40006000000 */
[----:B------:R-:W-:Y:S02]  /*2f60*/  FSEL R49, R13, -INF , !P3 ;  /* 0xff8000000d317808 */ /* 0x000fe40005800000 */
[----:B------:R-:W-:Y:S01]  /*2f70*/  FSEL R34, R14, -INF , !P1 ;  /* 0xff8000000e227808 */ /* 0x000fe20004800000 */
[----:B------:R-:W-:Y:S06]  /*2f80*/  @!P0 BRA `(.L_x_6218) ;  /* 0x0000000400708947 */ /* 0x000fec0003800000 */
[----:B------:R-:W-:Y:S05]  /*2f90*/  @P6 BRA `(.L_x_6219) ;  /* 0x0000000000ec6947 */ /* 0x000fea0003800000 */
[----:B------:R-:W1:Y:S01]  /*2fa0*/  LDC R8, c[0x0][0x380] ;  /* 0x0000e000ff087b82 */ /* 0x000e620000000800 */
[C---:B------:R-:W-:Y:S01]  /*2fb0*/  IADD3 R9, R0.reuse, -0x80, RZ ;  /* 0xffffff8000097810 */ /* 0x040fe20007ffe0ff */
[----:B------:R-:W-:-:S03]  /*2fc0*/  VIADD R15, R0, 0xffffff00 ;  /* 0xffffff00000f7836 */ /* 0x000fc60000000000 */
        /* <DEDUP_REMOVED lines=56> */
.L_x_6219:
[----:B------:R-:W-:-:S04]  /*3350*/  ULEA UR6, -UR6, URZ, 0x7 ;  /* 0x0000003f06067291 */ /* 0x000fc8000f8e393f */
[----:B------:R-:W-:Y:S02]  /*3360*/  USHF.R.S32.HI UR4, URZ, 0x1f, UR6 ;  /* 0x0000001f3f047899 */ /* 0x000fe40008011406 */
[----:B------:R-:W-:-:S04]  /*3370*/  MOV R2, UR6 ;  /* 0x0000000600027c02 */ /* 0x000fc80008000f00 */
[----:B------:R-:W-:-:S07]  /*3380*/  MOV R0, UR4 ;  /* 0x0000000400007c02 */ /* 0x000fce0008000f00 */
.L_x_6220:
[----:B------:R-:W-:-:S04]  /*3390*/  LEA R174, P1, R2, R174, 0x1 ;  /* 0x000000ae02ae7211 */ /* 0x000fc800078208ff */
[----:B------:R-:W-:Y:S02]  /*33a0*/  LEA.HI.X R175, R2, R175, R0, 0x1, P1 ;  /* 0x000000af02af7211 */ /* 0x000fe400008f0c00 */
[----:B------:R-:W-:-:S03]  /*33b0*/  IADD3 R16, P1, R174, UR20, RZ ;  /* 0x00000014ae107c10 */ /* 0x000fc6000ff3e0ff */
[----:B------:R-:W-:Y:S01]  /*33c0*/  @!PT LDS RZ, [RZ] ;  /* 0x00000000fffff984 */ /* 0x000fe20000000800 */
[----:B------:R-:W-:Y:S01]  /*33d0*/  @!PT LDS RZ, [RZ] ;  /* 0x00000000fffff984 */ /* 0x000fe20000000800 */
[----:B------:R-:W-:Y:S01]  /*33e0*/  @!PT LDS RZ, [RZ] ;  /* 0x00000000fffff984 */ /* 0x000fe20000000800 */
        /* <DEDUP_REMOVED lines=19> */
[----:B------:R-:W-:-:S05]  /*3520*/  IADD3.X R21, R19, UR14, RZ, P1, !PT ;  /* 0x0000000e13157c10 */ /* 0x000fca0008ffe4ff */
[----:B------:R1:W-:Y:S04]  /*3530*/  LDGSTS.E.BYPASS.LTC128B.128 [R177+0x5800], desc[UR18][R20.64] ;  /* 0x0580000014b17fae */ /* 0x0003e8000b901d52 */
[----:B------:R-:W0:Y:S02]  /*3540*/  LDGDEPBAR ;  /* 0x00000000000079af */ /* 0x000e240000000000 */
.L_x_6218:
[----:B------:R-:W-:Y:S01]  /*3550*/  FMNMX.FTZ R0, R77, R69, !PT ;  /* 0x000000454d007209 */ /* 0x000fe20007810000 */
[----:B------:R-:W-:Y:S01]  /*3560*/  ULDC UR4, c[0x0][0x2ec] ;  /* 0x0000bb0000047ab9 */ /* 0x000fe20000000800 */
        /* <DEDUP_REMOVED lines=69> */
[----:B------:R-:W-:Y:S04]  /*39c0*/  LDSM.16.MT88.4 R20, [R162+0x6800] ;  /* 0x00680000a214783b */ /* 0x000fe80000004200 */
[----:B------:R-:W-:Y:S01]  /*39d0*/  LDSM.16.MT88.4 R16, [R161+0x6800] ;  /* 0x00680000a110783b */ /* 0x000fe20000004200 */
[----:B-1----:R-:W-:-:S02]  /*39e0*/  FMNMX.FTZ R9, R0, R9, !PT ;  /* 0x0000000900097209 */ /* 0x002fc40007810000 */
[----:B--2---:R-:W-:-:S03]  /*39f0*/  FMNMX.FTZ R8, R11, R8, !PT ;  /* 0x000000080b087209 */ /* 0x004fc60007810000 */
        /* <DEDUP_REMOVED lines=13> */
[----:B------:R-:W2:Y:S01]  /*3ad0*/  LDSM.16.MT88.4 R84, [R162+0x6000] ;  /* 0x00600000a254783b */ /* 0x000ea20000004200 */
[--C-:B------:R-:W-:Y:S01]  /*3ae0*/  FFMA.FTZ R29, R79, UR4, -R58.reuse ;  /* 0x000000044f1d7c23 */ /* 0x100fe2000801083a */
[--C-:B------:R-:W-:Y:S01]  /*3af0*/  FFMA.FTZ R35, R89, UR4, -R58.reuse ;  /* 0x0000000459237c23 */ /* 0x100fe2000801083a */
[--C-:B------:R-:W-:Y:S01]  /*3b00*/  FFMA.FTZ R32, R81, UR4, -R58.reuse ;  /* 0x0000000451207c23 */ /* 0x100fe2000801083a */
[----:B-1----:R-:W-:Y:S01]  /*3b10*/  FMNMX.FTZ R0, R8, R9, !PT ;  /* 0x0000000908007209 */ /* 0x002fe20007810000 */
[--C-:B------:R-:W-:Y:S01]  /*3b20*/  FFMA.FTZ R26, R75, UR4, -R58.reuse ;  /* 0x000000044b1a7c23 */ /* 0x100fe2000801083a */
[----:B------:R-:W-:Y:S01]  /*3b30*/  LDSM.16.MT88.4 R8, [R163+0x6800] ;  /* 0x00680000a308783b */ /* 0x000fe20000004200 */
[----:B------:R-:W1:Y:S01]  /*3b40*/  MUFU.EX2 R51, R51 ;  /* 0x0000003300337308 */ /* 0x000e620000000800 */
[C---:B------:R-:W-:Y:S01]  /*3b50*/  FSETP.NEU.FTZ.AND P1, PT, R0.reuse, -INF , PT ;  /* 0xff8000000000780b */ /* 0x040fe20003f3d000 */
[----:B------:R-:W-:Y:S01]  /*3b60*/  FMUL.FTZ R31, R0, UR4 ;  /* 0x00000004001f7c20 */ /* 0x000fe20008410000 */
[--C-:B------:R-:W-:Y:S01]  /*3b70*/  FFMA.FTZ R24, R73, UR4, -R58.reuse ;  /* 0x0000000449187c23 */ /* 0x100fe2000801083a */
[--C-:B------:R-:W-:Y:S01]  /*3b80*/  FFMA.FTZ R27, R7, UR4, -R58.reuse ;  /* 0x00000004071b7c23 */ /* 0x100fe2000801083a */
[--C-:B------:R-:W-:Y:S01]  /*3b90*/  FFMA.FTZ R48, R63, UR4, -R58.reuse ;  /* 0x000000043f307c23 */ /* 0x100fe2000801083a */
[--C-:B------:R-:W-:Y:S01]  /*3ba0*/  FFMA.FTZ R3, R127, UR4, -R58.reuse ;  /* 0x000000047f037c23 */ /* 0x100fe2000801083a */
[----:B------:R-:W-:Y:S01]  /*3bb0*/  FSEL R31, R31, RZ, P1 ;  /* 0x000000ff1f1f7208 */ /* 0x000fe20000800000 */
        /* <DEDUP_REMOVED lines=8> */
[----:B------:R-:W3:Y:S01]  /*3c40*/  LDSM.16.MT88.4 R68, [R161+0x6000] ;  /* 0x00600000a144783b */ /* 0x000ee20000004200 */
[----:B------:R-:W4:Y:S01]  /*3c50*/  MUFU.EX2 R41, R41 ;  /* 0x0000002900297308 */ /* 0x000f220000000800 */
        /* <DEDUP_REMOVED lines=42> */
[----:B------:R-:W-:Y:S01]  /*3f00*/  FFMA.FTZ R107, R62, UR4, -R31 ;  /* 0x000000043e6b7c23 */ /* 0x000fe2000801081f */
[----:B------:R-:W-:Y:S01]  /*3f10*/  FADD.FTZ R51, R56, R51 ;  /* 0x0000003338337221 */ /* 0x000fe20000010000 */
[----:B------:R-:W-:Y:S01]  /*3f20*/  FADD.FTZ R47, R54, R47 ;  /* 0x0000002f362f7221 */ /* 0x000fe20000010000 */
[--C-:B------:R-:W-:Y:S01]  /*3f30*/  FFMA.FTZ R65, R65, UR4, -R58.reuse ;  /* 0x0000000441417c23 */ /* 0x100fe2000801083a */
[--C-:B------:R-:W-:Y:S01]  /*3f40*/  FFMA.FTZ R62, R59, UR4, -R58.reuse ;  /* 0x000000043b3e7c23 */ /* 0x100fe2000801083a */
[----:B------:R-:W1:Y:S01]  /*3f50*/  MUFU.EX2 R36, R36 ;  /* 0x0000002400247308 */ /* 0x000e620000000800 */
[----:B----4-:R-:W-:Y:S01]  /*3f60*/  F2FP.F16.F32.PACK_AB R79, R43, R46 ;  /* 0x0000002e2b4f723e */ /* 0x010fe200000000ff */
[----:B------:R-:W-:Y:S01]  /*3f70*/  FADD.FTZ R52, R52, R51 ;  /* 0x0000003334347221 */ /* 0x000fe20000010000 */
[--C-:B------:R-:W-:Y:S01]  /*3f80*/  FFMA.FTZ R55, R55, UR4, -R58.reuse ;  /* 0x0000000437377c23 */ /* 0x100fe2000801083a */
[----:B------:R-:W-:Y:S01]  /*3f90*/  FFMA.FTZ R49, R49, UR4, -R58 ;  /* 0x0000000431317c23 */ /* 0x000fe2000801083a */
[----:B------:R-:W-:Y:S01]  /*3fa0*/  FFMA.FTZ R50, R50, UR4, -R31 ;  /* 0x0000000432327c23 */ /* 0x000fe2000801081f */
[----:B------:R-:W-:-:S02]  /*3fb0*/  FADD.FTZ R52, R41, R52 ;  /* 0x0000003429347221 */ /* 0x000fc40000010000 */
[C---:B------:R-:W-:Y:S01]  /*3fc0*/  HMMA.16816.F32 R96, R76.reuse, R92, RZ ;  /* 0x0000005c4c60723c */ /* 0x040fe200000018ff */
[----:B------:R-:W-:Y:S05]  /*3fd0*/  MUFU.EX2 R35, R35 ;  /* 0x0000002300237308 */ /* 0x000fea0000000800 */
[C---:B------:R-:W-:Y:S03]  /*3fe0*/  HMMA.16816.F32 R92, R76.reuse, R94, RZ ;  /* 0x0000005e4c5c723c */ /* 0x040fe600000018ff */
[----:B------:R-:W4:Y:S01]  /*3ff0*/  MUFU.EX2 R32, R32 ;  /* 0x0000002000207308 */ /* 0x000f220000000800 */
[C---:B-1----:R-:W-:Y:S01]  /*4000*/  F2FP.F16.F32.PACK_AB R4, R36.reuse, R39 ;  /* 0x000000272404723e */ /* 0x042fe200000000ff */
[----:B------:R-:W-:Y:S01]  /*4010*/  FADD.FTZ R39, R39, R52 ;  /* 0x0000003427277221 */ /* 0x000fe20000010000 */
[----:B--2---:R-:W-:Y:S03]  /*4020*/  HMMA.16816.F32 R88, R76, R84, RZ ;  /* 0x000000544c58723c */ /* 0x004fe600000018ff */
[----:B------:R-:W-:-:S02]  /*4030*/  FADD.FTZ R36, R36, R39 ;  /* 0x0000002724247221 */ /* 0x000fc40000010000 */
[----:B------:R-:W-:Y:S01]  /*4040*/  MUFU.EX2 R40, R40 ;  /* 0x0000002800287308 */ /* 0x000fe20000000800 */
[C---:B---3--:R-:W-:Y:S06]  /*4050*/  HMMA.16816.F32 R80, R76.reuse, R68, RZ ;  /* 0x000000444c50723c */ /* 0x048fec00000018ff */
[----:B------:R-:W-:Y:S01]  /*4060*/  HMMA.16816.F32 R84, R76, R86, RZ ;  /* 0x000000564c54723c */ /* 0x000fe200000018ff */
[----:B------:R-:W1:Y:S01]  /*4070*/  MUFU.EX2 R37, R37 ;  /* 0x0000002500257308 */ /* 0x000e620000000800 */
[----:B----4-:R-:W-:Y:S01]  /*4080*/  F2FP.F16.F32.PACK_AB R6, R32, R35 ;  /* 0x000000232006723e */ /* 0x010fe200000000ff */
[----:B------:R-:W-:-:S03]  /*4090*/  FADD.FTZ R35, R35, R36 ;  /* 0x0000002423237221 */ /* 0x000fc60000010000 */
[C---:B------:R-:W-:Y:S01]  /*40a0*/  HMMA.16816.F32 R68, R76.reuse, R70, RZ ;  /* 0x000000464c44723c */ /* 0x040fe200000018ff */
[----:B------:R-:W-:Y:S02]  /*40b0*/  FADD.FTZ R32, R32, R35 ;  /* 0x0000002320207221 */ /* 0x000fe40000010000 */
[----:B------:R-:W-:Y:S03]  /*40c0*/  MUFU.EX2 R33, R33 ;  /* 0x0000002100217308 */ /* 0x000fe60000000800 */
[C---:B------:R-:W-:Y:S05]  /*40d0*/  HMMA.16816.F32 R72, R76.reuse, R12, RZ ;  /* 0x0000000c4c48723c */ /* 0x040fea00000018ff */
[----:B------:R-:W2:Y:S01]  /*40e0*/  MUFU.EX2 R28, R28 ;  /* 0x0000001c001c7308 */ /* 0x000ea20000000800 */
[----:B------:R-:W-:Y:S01]  /*40f0*/  HMMA.16816.F32 R76, R76, R14, RZ ;  /* 0x0000000e4c4c723c */ /* 0x000fe200000018ff */
[----:B-1----:R-:W-:Y:S01]  /*4100*/  F2FP.F16.F32.PACK_AB R5, R37, R40 ;  /* 0x000000282505723e */ /* 0x002fe200000000ff */
[----:B------:R-:W1:Y:S05]  /*4110*/  LDSM.16.MT88.4 R12, [R160+0x6800] ;  /* 0x00680000a00c783b */ /* 0x000e6a0000004200 */
[----:B------:R-:W-:Y:S08]  /*4120*/  MUFU.EX2 R29, R29 ;  /* 0x0000001d001d7308 */ /* 0x000ff00000000800 */
[----:B------:R-:W3:Y:S01]  /*4130*/  MUFU.EX2 R26, R26 ;  /* 0x0000001a001a7308 */ /* 0x000ee20000000800 */
[----:B--2---:R-:W-:-:S07]  /*4140*/  F2FP.F16.F32.PACK_AB R7, R28, R33 ;  /* 0x000000211c07723e */ /* 0x004fce00000000ff */
        /* <DEDUP_REMOVED lines=13> */
[----:B------:R-:W-:Y:S03]  /*4220*/  MUFU.EX2 R45, R45 ;  /* 0x0000002d002d7308 */ /* 0x000fe60000000800 */
[C---:B-1----:R-:W-:Y:S05]  /*4230*/  HMMA.16816.F32 R72, R4.reuse, R12, R72 ;  /* 0x0000000c0448723c */ /* 0x042fea0000001848 */
[----:B------:R-:W1:Y:S01]  /*4240*/  MUFU.EX2 R42, R42 ;  /* 0x0000002a002a7308 */ /* 0x000e620000000800 */
[----:B------:R-:W-:Y:S01]  /*4250*/  HMMA.16816.F32 R76, R4, R14, R76 ;  /* 0x0000000e044c723c */ /* 0x000fe2000000184c */
[----:B------:R-:W4:Y:S06]  /*4260*/  LDSM.16.MT88.4 R12, [R160+0x7000] ;  /* 0x00700000a00c783b */ /* 0x000f2c0000004200 */
[----:B---3--:R-:W-:Y:S01]  /*4270*/  F2FP.F16.F32.PACK_AB R4, R26, R29 ;  /* 0x0000001d1a04723e */ /* 0x008fe200000000ff */
[----:B------:R-:W-:Y:S01]  /*4280*/  MUFU.EX2 R3, R3 ;  /* 0x0000000300037308 */ /* 0x000fe20000000800 */
[----:B-----5:R-:W-:Y:S01]  /*4290*/  F2FP.F16.F32.PACK_AB R5, R44, R25 ;  /* 0x000000192c05723e */ /* 0x020fe200000000ff */
[----:B------:R-:W-:Y:S01]  /*42a0*/  FADD.FTZ R29, R29, R32 ;  /* 0x000000201d1d7221 */ /* 0x000fe20000010000 */
[----:B------:R-:W-:-:S03]  /*42b0*/  F2FP.F16.F32.PACK_AB R6, R24, R27 ;  /* 0x0000001b1806723e */ /* 0x000fc600000000ff */
[----:B------:R-:W-:Y:S01]  /*42c0*/  FADD.FTZ R26, R26, R29 ;  /* 0x0000001d1a1a7221 */ /* 0x000fe20000010000 */
[----:B-1----:R-:W-:Y:S01]  /*42d0*/  F2FP.F16.F32.PACK_AB R7, R42, R45 ;  /* 0x0000002d2a07723e */ /* 0x002fe200000000ff */
[----:B------:R-:W1:Y:S02]  /*42e0*/  MUFU.EX2 R48, R48 ;  /* 0x0000003000307308 */ /* 0x000e640000000800 */
[----:B------:R-:W-:-:S04]  /*42f0*/  FADD.FTZ R27, R27, R26 ;  /* 0x0000001a1b1b7221 */ /* 0x000fc80000010000 */
[----:B------:R-:W-:Y:S01]  /*4300*/  FADD.FTZ R24, R24, R27 ;  /* 0x0000001b18187221 */ /* 0x000fe20000010000 */
        /* <DEDUP_REMOVED lines=12> */
[----:B------:R-:W5:Y:S02]  /*43d0*/  LDSM.16.MT88.4 R16, [R161+0x7800] ;  /* 0x00780000a110783b */ /* 0x000f640000004200 */
[----:B------:R-:W-:Y:S03]  /*43e0*/  MUFU.EX2 R104, R104 ;  /* 0x0000006800687308 */ /* 0x000fe60000000800 */
[C---:B------:R-:W-:Y:S05]  /*43f0*/  HMMA.16816.F32 R72, R4.reuse, R12, R72 ;  /* 0x0000000c0448723c */ /* 0x040fea0000001848 */
[----:B------:R-:W2:Y:S01]  /*4400*/  MUFU.EX2 R63, R63 ;  /* 0x0000003f003f7308 */ /* 0x000ea20000000800 */
[----:B------:R-:W-:Y:S01]  /*4410*/  HMMA.16816.F32 R76, R4, R14, R76 ;  /* 0x0000000e044c723c */ /* 0x000fe2000000184c */
[----:B------:R-:W5:Y:S06]  /*4420*/  LDSM.16.MT88.4 R12, [R160+0x7800] ;  /* 0x00780000a00c783b */ /* 0x000f6c0000004200 */
[----:B-1----:R-:W-:Y:S01]  /*4430*/  F2FP.F16.F32.PACK_AB R4, R48, R3 ;  /* 0x000000033004723e */ /* 0x002fe200000000ff */
[----:B------:R-:W-:Y:S01]  /*4440*/  MUFU.EX2 R57, R57 ;  /* 0x0000003900397308 */ /* 0x000fe20000000800 */
[----:B----4-:R-:W-:Y:S01]  /*4450*/  F2FP.F16.F32.PACK_AB R5, R100, R61 ;  /* 0x0000003d6405723e */ /* 0x010fe200000000ff */
[----:B------:R-:W-:Y:S01]  /*4460*/  FADD.FTZ R3, R3, R24 ;  /* 0x0000001803037221 */ /* 0x000fe20000010000 */
[----:B------:R-:W-:-:S03]  /*4470*/  F2FP.F16.F32.PACK_AB R6, R53, R60 ;  /* 0x0000003c3506723e */ /* 0x000fc600000000ff */
[----:B------:R-:W-:Y:S01]  /*4480*/  FADD.FTZ R3, R48, R3 ;  /* 0x0000000330037221 */ /* 0x000fe20000010000 */
[----:B--2---:R-:W-:Y:S01]  /*4490*/  F2FP.F16.F32.PACK_AB R7, R63, R104 ;  /* 0x000000683f07723e */ /* 0x004fe200000000ff */
[----:B------:R-:W1:Y:S02]  /*44a0*/  MUFU.EX2 R106, R106 ;  /* 0x0000006a006a7308 */ /* 0x000e640000000800 */
[----:B------:R-:W-:-:S04]  /*44b0*/  FADD.FTZ R60, R60, R3 ;  /* 0x000000033c3c7221 */ /* 0x000fc80000010000 */
[----:B------:R-:W-:Y:S01]  /*44c0*/  FADD.FTZ R60, R53, R60 ;  /* 0x0000003c353c7221 */ /* 0x000fe20000010000 */
[C---:B------:R-:W-:Y:S01]  /*44d0*/  HMMA.16816.F32 R96, R4.reuse, R8, R96 ;  /* 0x000000080460723c */ /* 0x040fe20000001860 */
[----:B------:R-:W-:Y:S05]  /*44e0*/  MUFU.EX2 R108, R108 ;  /* 0x0000006c006c7308 */ /* 0x000fea0000000800 */
[C---:B------:R-:W-:Y:S01]  /*44f0*/  HMMA.16816.F32 R92, R4.reuse, R10, R92 ;  /* 0x0000000a045c723c */ /* 0x040fe2000000185c */
[----:B------:R-:W2:Y:S02]  /*4500*/  LDSM.16.MT88.4 R8, [R163+0x8000] ;  /* 0x00800000a308783b */ /* 0x000ea40000004200 */
[----:B------:R-:W-:Y:S03]  /*4510*/  MUFU.EX2 R67, R67 ;  /* 0x0000004300437308 */ /* 0x000fe60000000800 */
[C---:B---3--:R-:W-:Y:S05]  /*4520*/  HMMA.16816.F32 R88, R4.reuse, R20, R88 ;  /* 0x000000140458723c */ /* 0x048fea0000001858 */
[----:B------:R-:W-:Y:S01]  /*4530*/  MUFU.EX2 R109, R109 ;  /* 0x0000006d006d7308 */ /* 0x000fe20000000800 */
[C---:B------:R-:W-:Y:S01]  /*4540*/  HMMA.16816.F32 R84, R4.reuse, R22, R84 ;  /* 0x000000160454723c */ /* 0x040fe20000001854 */
[----:B------:R-:W3:Y:S05]  /*4550*/  LDSM.16.MT88.4 R20, [R162+0x8000] ;  /* 0x00800000a214783b */ /* 0x000eea0000004200 */
[C---:B-----5:R-:W-:Y:S01]  /*4560*/  HMMA.16816.F32 R80, R4.reuse, R16, R80 ;  /* 0x000000100450723c */ /* 0x060fe20000001850 */
        /* <DEDUP_REMOVED lines=77> */
[----:B------:R-:W-:Y:S02]  /*4a40*/  FADD.FTZ R8, R46, R47 ;  /* 0x0000002f2e087221 */ /* 0x000fe40000010000 */
[----:B------:R-:W-:Y:S02]  /*4a50*/  MUFU.EX2 R56, R49 ;  /* 0x0000003100387308 */ /* 0x000fe40000000800 */
[----:B------:R-:W-:Y:S01]  /*4a60*/  FADD.FTZ R43, R43, R8 ;  /* 0x000000082b2b7221 */ /* 0x000fe20000010000 */
[----:B---3--:R-:W-:Y:S01]  /*4a70*/  HMMA.16816.F32 R88, R4, R20, R88 ;  /* 0x000000140458723c */ /* 0x008fe20000001858 */
[----:B------:R-:W2:Y:S02]  /*4a80*/  LDSM.16.MT88.4 R8, [R163+0x9800] ;  /* 0x00980000a308783b */ /* 0x000ea40000004200 */
[----:B------:R-:W-:-:S03]  /*4a90*/  FADD.FTZ R40, R40, R43 ;  /* 0x0000002b28287221 */ /* 0x000fc60000010000 */
[C---:B------:R-:W-:Y:S01]  /*4aa0*/  HMMA.16816.F32 R84, R4.reuse, R22, R84 ;  /* 0x000000160454723c */ /* 0x040fe20000001854 */
[----:B------:R-:W-:Y:S01]  /*4ab0*/  FADD.FTZ R40, R37, R40 ;  /* 0x0000002825287221 */ /* 0x000fe20000010000 */
[--C-:B------:R-:W-:Y:S01]  /*4ac0*/  FFMA.FTZ R21, R38, UR4, -R31.reuse ;  /* 0x0000000426157c23 */ /* 0x100fe2000801081f */
[--C-:B------:R-:W-:Y:S01]  /*4ad0*/  FFMA.FTZ R20, R34, UR4, -R31.reuse ;  /* 0x0000000422147c23 */ /* 0x100fe2000801081f */
[----:B------:R-:W-:Y:S01]  /*4ae0*/  MUFU.EX2 R46, R50 ;  /* 0x00000032002e7308 */ /* 0x000fe20000000800 */
[----:B------:R-:W-:Y:S01]  /*4af0*/  FADD.FTZ R33, R33, R40 ;  /* 0x0000002821217221 */ /* 0x000fe20000010000 */
[----:B-----5:R-:W-:Y:S01]  /*4b00*/  HMMA.16816.F32 R80, R4, R16, R80 ;  /* 0x000000100450723c */ /* 0x020fe20000001850 */
[----:B------:R-:W-:Y:S02]  /*4b10*/  FFMA.FTZ R23, R30, UR4, -R31 ;  /* 0x000000041e177c23 */ /* 0x000fe4000801081f */
[----:B------:R-:W-:-:S03]  /*4b20*/  FADD.FTZ R28, R28, R33 ;  /* 0x000000211c1c7221 */ /* 0x000fc60000010000 */
[----:B------:R-:W3:Y:S01]  /*4b30*/  MUFU.EX2 R21, R21 ;  /* 0x0000001500157308 */ /* 0x000ee20000000800 */
        /* <DEDUP_REMOVED lines=8> */
[----:B------:R-:W5:Y:S01]  /*4bc0*/  MUFU.EX2 R23, R23 ;  /* 0x0000001700177308 */ /* 0x000f620000000800 */
[----:B------:R-:W-:Y:S01]  /*4bd0*/  FADD.FTZ R61, R61, R42 ;  /* 0x0000002a3d3d7221 */ /* 0x000fe20000010000 */
[----:B------:R-:W-:Y:S01]  /*4be0*/  HMMA.16816.F32 R76, R4, R14, R76 ;  /* 0x0000000e044c723c */ /* 0x000fe2000000184c */
[----:B------:R-:W4:Y:S02]  /*4bf0*/  LDSM.16.MT88.4 R12, [R161+0x9800] ;  /* 0x00980000a10c783b */ /* 0x000f240000004200 */
[----:B------:R-:W-:-:S04]  /*4c00*/  FADD.FTZ R61, R100, R61 ;  /* 0x0000003d643d7221 */ /* 0x000fc80000010000 */
[----:B------:R-:W-:Y:S01]  /*4c10*/  FADD.FTZ R104, R104, R61 ;  /* 0x0000003d68687221 */ /* 0x000fe20000010000 */
[----:B-1----:R-:W-:Y:S01]  /*4c20*/  F2FP.F16.F32.PACK_AB R4, R62, R65 ;  /* 0x000000413e04723e */ /* 0x002fe200000000ff */
[----:B------:R-:W-:Y:S01]  /*4c30*/  FADD.FTZ R65, R65, R114 ;  /* 0x0000007241417221 */ /* 0x000fe20000010000 */
[----:B---3--:R-:W-:Y:S01]  /*4c40*/  F2FP.F16.F32.PACK_AB R5, R21, R46 ;  /* 0x0000002e1505723e */ /* 0x008fe200000000ff */
[----:B------:R-:W-:Y:S01]  /*4c50*/  FADD.FTZ R104, R63, R104 ;  /* 0x000000683f687221 */ /* 0x000fe20000010000 */
[----:B------:R-:W-:Y:S01]  /*4c60*/  F2FP.F16.F32.PACK_AB R6, R56, R55 ;  /* 0x000000373806723e */ /* 0x000fe200000000ff */
[----:B------:R-:W-:Y:S02]  /*4c70*/  FADD.FTZ R62, R62, R65 ;  /* 0x000000413e3e7221 */ /* 0x000fe40000010000 */
[----:B------:R-:W-:Y:S01]  /*4c80*/  FADD.FTZ R109, R109, R104 ;  /* 0x000000686d6d7221 */ /* 0x000fe20000010000 */
[----:B-----5:R-:W-:Y:S01]  /*4c90*/  F2FP.F16.F32.PACK_AB R7, R23, R20 ;  /* 0x000000141707723e */ /* 0x020fe200000000ff */
[----:B------:R-:W-:-:S02]  /*4ca0*/  FADD.FTZ R55, R55, R62 ;  /* 0x0000003e37377221 */ /* 0x000fc40000010000 */
[----:B------:R-:W-:Y:S02]  /*4cb0*/  FADD.FTZ R118, R118, R109 ;  /* 0x0000006d76767221 */ /* 0x000fe40000010000 */
[----:B------:R-:W-:Y:S02]  /*4cc0*/  FADD.FTZ R187, R56, R55 ;  /* 0x0000003738bb7221 */ /* 0x000fe40000010000 */
[----:B------:R-:W-:Y:S01]  /*4cd0*/  FADD.FTZ R111, R111, R118 ;  /* 0x000000766f6f7221 */ /* 0x000fe20000010000 */
[----:B--2---:R-:W-:Y:S03]  /*4ce0*/  HMMA.16816.F32 R96, R4, R8, R96 ;  /* 0x000000080460723c */ /* 0x004fe60000001860 */
[----:B------:R-:W-:-:S03]  /*4cf0*/  FADD.FTZ R111, R120, R111 ;  /* 0x0000006f786f7221 */ /* 0x000fc60000010000 */
[C---:B------:R-:W-:Y:S01]  /*4d00*/  HMMA.16816.F32 R92, R4.reuse, R10, R92 ;  /* 0x0000000a045c723c */ /* 0x040fe2000000185c */
[----:B------:R-:W-:Y:S01]  /*4d10*/  FADD.FTZ R116, R116, R111 ;  /* 0x0000006f74747221 */ /* 0x000fe20000010000 */
[----:B------:R-:W1:Y:S03]  /*4d20*/  LDSM.16.MT88.4 R8, [R160+0x9800] ;  /* 0x00980000a008783b */ /* 0x000e660000004200 */
[----:B------:R-:W-:Y:S01]  /*4d30*/  FADD.FTZ R117, R117, R116 ;  /* 0x0000007475757221 */ /* 0x000fe20000010000 */
[----:B----4-:R-:W-:Y:S03]  /*4d40*/  HMMA.16816.F32 R88, R4, R16, R88 ;  /* 0x000000100458723c */ /* 0x010fe60000001858 */
        /* <DEDUP_REMOVED lines=26> */
.L_x_6225:
[----:B------:R-:W-:Y:S04]  /*4ef0*/  DEPBAR.LE SB0, 0x0 ;  /* 0x000080000000791a */ /* 0x000fe80000000000 */
[----:B------:R-:W-:Y:S01]  /*4f00*/  BAR.SYNC.DEFER_BLOCKING 0x0 ;  /* 0x0000000000007b1d */ /* 0x000fe20000010000 */
[----:B------:R-:W-:Y:S02]  /*4f10*/  MOV R8, R184 ;  /* 0x000000b800087202 */ /* 0x000fe40000000f00 */
[----:B------:R-:W-:Y:S03]  /*4f20*/  MOV R0, R182 ;  /* 0x000000b600007202 */ /* 0x000fe60000000f00 */
[----:B------:R-:W-:Y:S05]  /*4f30*/  @P6 BRA `(.L_x_6222) ;  /* 0x0000000000f46947 */ /* 0x000fea0003800000 */
[----:B------:R-:W1:Y:S01]  /*4f40*/  LDC R0, c[0x0][0x380] ;  /* 0x0000e000ff007b82 */ /* 0x000e620000000800 */
[----:B------:R-:W-:Y:S05]  /*4f50*/  SHF.L.U32 R5, R185, 0x7, RZ ;  /* 0x00000007b9057819 */ /* 0x000fea00000006ff */
[----:B------:R-:W-:Y:S05]  /*4f60*/  VIADD R11, R5, 0x80 ;  /* 0x00000080050b7836 */ /* 0x000fea0000000000 */
[----:B------:R-:W-:Y:S02]  /*4f70*/  IABS R6, R11 ;  /* 0x0000000b00067213 */ /* 0x000fe40000000000 */
[-C--:B-1----:R-:W-:Y:S02]  /*4f80*/  IABS R2, R0.reuse ;  /* 0x0000000000027213 */ /* 0x082fe40000000000 */
[-C--:B------:R-:W-:Y:S02]  /*4f90*/  LOP3.LUT R11, R11, R0.reuse, RZ, 0x3c, !PT ;  /* 0x000000000b0b7212 */ /* 0x080fe400078e3cff */
[----:B------:R-:W1:Y:S02]  /*4fa0*/  I2F.RP R10, R2 ;  /* 0x00000002000a7306 */ /* 0x000e640000209400 */
[----:B------:R-:W-:Y:S02]  /*4fb0*/  ISETP.GE.AND P2, PT, R11, RZ, PT ;  /* 0x000000ff0b00720c */ /* 0x000fe40003f46270 */
[-C--:B------:R-:W-:Y:S06]  /*4fc0*/  LOP3.LUT R11, RZ, R0.reuse, RZ, 0x33, !PT ;  /* 0x00000000ff0b7212 */ /* 0x080fec00078e33ff */
        /* <DEDUP_REMOVED lines=25> */
[----:B------:R-:W1:Y:S09]  /*5160*/  LDC.64 R6, c[0x0][0x250] ;  /* 0x00009400ff067b82 */ /* 0x000e720000000a00 */
        /* <DEDUP_REMOVED lines=16> */
[----:B-1----:R-:W-:Y:S04]  /*5270*/  IMAD R0, R13, R6, RZ ;  /* 0x000000060d007224 */ /* 0x002fe800078e02ff */
        /* <DEDUP_REMOVED lines=9> */
.L_x_6222:
        /* <DEDUP_REMOVED lines=27> */
[----:B------:R-:W-:Y:S03]  /*54c0*/  ISETP.GE.AND P0, PT, R185, 0x1, PT ;  /* 0x00000001b900780c */ /* 0x000fe60003f06270 */
[----:B------:R1:W-:Y:S04]  /*54d0*/  LDGSTS.E.BYPASS.LTC128B.128 [R177+0x9800], desc[UR18][R198.64] ;  /* 0x09800000c6b17fae */ /* 0x0003e8000b901d52 */
[----:B------:R-:W-:Y:S04]  /*54e0*/  LDSM.16.M88.4 R104, [R170] ;  /* 0x00000000aa68783b */ /* 0x000fe80000000200 */
[----:B------:R-:W2:Y:S04]  /*54f0*/  LDSM.16.M88.4 R108, [R169] ;  /* 0x00000000a96c783b */ /* 0x000ea80000000200 */
        /* <DEDUP_REMOVED lines=8> */
[----:B------:R-:W-:Y:S01]  /*5580*/  LDSM.16.M88.4 R140, [R168] ;  /* 0x00000000a88c783b */ /* 0x000fe20000000200 */
[C---:B--2---:R-:W-:Y:S03]  /*5590*/  HMMA.16816.F32 R4, R104.reuse, R108, RZ ;  /* 0x0000006c6804723c */ /* 0x044fe600000018ff */
[----:B------:R-:W2:Y:S04]  /*55a0*/  LDSM.16.M88.4 R144, [R167] ;  /* 0x00000000a790783b */ /* 0x000ea80000000200 */
[----:B------:R-:W2:Y:S01]  /*55b0*/  LDSM.16.M88.4 R148, [R167+0x800] ;  /* 0x00080000a794783b */ /* 0x000ea20000000200 */
[C---:B------:R-:W-:Y:S03]  /*55c0*/  HMMA.16816.F32 R8, R104.reuse, R110, RZ ;  /* 0x0000006e6808723c */ /* 0x040fe600000018ff */
[----:B------:R-:W-:Y:S03]  /*55d0*/  LDSM.16.M88.4 R108, [R167+0x1800] ;  /* 0x00180000a76c783b */ /* 0x000fe60000000200 */
        /* <DEDUP_REMOVED lines=11> */
[----:B------:R-:W-:Y:S05]  /*5690*/  LDSM.16.M88.4 R124, [R167+0x3800] ;  /* 0x00380000a77c783b */ /* 0x000fea0000000200 */
[C---:B------:R-:W-:Y:S06]  /*56a0*/  HMMA.16816.F32 R44, R104.reuse, R128, RZ ;  /* 0x00000080682c723c */ /* 0x040fec00000018ff */
[C---:B------:R-:W-:Y:S01]  /*56b0*/  HMMA.16816.F32 R48, R104.reuse, R130, RZ ;  /* 0x000000826830723c */ /* 0x040fe200000018ff */
[----:B------:R-:W-:Y:S05]  /*56c0*/  LDSM.16.M88.4 R128, [R152] ;  /* 0x000000009880783b */ /* 0x000fea0000000200 */
        /* <DEDUP_REMOVED lines=9> */
[C---:B-1----:R-:W-:Y:S06]  /*5760*/  HMMA.16816.F32 R20, R140.reuse, R104, R20 ;  /* 0x000000688c14723c */ /* 0x042fec0000001814 */
[C---:B------:R-:W-:Y:S01]  /*5770*/  HMMA.16816.F32 R24, R140.reuse, R106, R24 ;  /* 0x0000006a8c18723c */ /* 0x040fe20000001818 */
[----:B------:R-:W-:Y:S05]  /*5780*/  LDSM.16.M88.4 R104, [R166] ;  /* 0x00000000a668783b */ /* 0x000fea0000000200 */
[C---:B------:R-:W-:Y:S06]  /*5790*/  HMMA.16816.F32 R28, R140.reuse, R108, R28 ;  /* 0x0000006c8c1c723c */ /* 0x040fec000000181c */
        /* <DEDUP_REMOVED lines=10> */
[----:B------:R-:W4:Y:S05]  /*5840*/  LDSM.16.M88.4 R120, [R157] ;  /* 0x000000009d78783b */ /* 0x000f2a0000000200 */
[C---:B------:R-:W-:Y:S06]  /*5850*/  HMMA.16816.F32 R60, R140.reuse, R124, R60 ;  /* 0x0000007c8c3c723c */ /* 0x040fec000000183c */
[----:B------:R-:W-:Y:S01]  /*5860*/  HMMA.16816.F32 R64, R140, R126, R64 ;  /* 0x0000007e8c40723c */ /* 0x000fe20000001840 */
        /* <DEDUP_REMOVED lines=15> */
[----:B------:R-:W5:Y:S05]  /*5960*/  LDSM.16.M88.4 R124, [R152+0x800] ;  /* 0x00080000987c783b */ /* 0x000f6a0000000200 */
[C---:B-1----:R-:W-:Y:S06]  /*5970*/  HMMA.16816.F32 R44, R104.reuse, R108, R44 ;  /* 0x0000006c682c723c */ /* 0x042fec000000182c */
[C---:B------:R-:W-:Y:S01]  /*5980*/  HMMA.16816.F32 R48, R104.reuse, R110, R48 ;  /* 0x0000006e6830723c */ /* 0x040fe20000001830 */
[----:B------:R-:W-:Y:S05]  /*5990*/  LDSM.16.M88.4 R108, [R152+0x1800] ;  /* 0x00180000986c783b */ /* 0x000fea0000000200 */
[C---:B--2---:R-:W-:Y:S06]  /*59a0*/  HMMA.16816.F32 R52, R104.reuse, R112, R52 ;  /* 0x000000706834723c */ /* 0x044fec0000001834 */
[C---:B------:R-:W-:Y:S01]  /*59b0*/  HMMA.16816.F32 R56, R104.reuse, R114, R56 ;  /* 0x000000726838723c */ /* 0x040fe20000001838 */
[----:B------:R-:W-:Y:S05]  /*59c0*/  LDSM.16.M88.4 R112, [R152+0x2000] ;  /* 0x002000009870783b */ /* 0x000fea0000000200 */
[C---:B---3--:R-:W-:Y:S06]  /*59d0*/  HMMA.16816.F32 R60, R104.reuse, R116, R60 ;  /* 0x00000074683c723c */ /* 0x048fec000000183c */
[----:B------:R-:W-:Y:S01]  /*59e0*/  HMMA.16816.F32 R64, R104, R118, R64 ;  /* 0x000000766840723c */ /* 0x000fe20000001840 */
[----:B------:R-:W1:Y:S04]  /*59f0*/  LDSM.16.M88.4 R104, [R152+0x1000] ;  /* 0x001000009868783b */ /* 0x000e680000000200 */
[----:B------:R-:W2:Y:S01]  /*5a00*/  LDSM.16.M88.4 R116, [R152+0x2800] ;  /* 0x002800009874783b */ /* 0x000ea20000000200 */
[C---:B----4-:R-:W-:Y:S06]  /*5a10*/  HMMA.16816.F32 R4, R120.reuse, R128, R4 ;  /* 0x000000807804723c */ /* 0x050fec0000001804 */
[C---:B------:R-:W-:Y:S01]  /*5a20*/  HMMA.16816.F32 R8, R120.reuse, R130, R8 ;  /* 0x000000827808723c */ /* 0x040fe20000001808 */
[----:B------:R-:W3:Y:S05]  /*5a30*/  LDSM.16.M88.4 R128, [R152+0x3000] ;  /* 0x003000009880783b */ /* 0x000eea0000000200 */
[C---:B-----5:R-:W-:Y:S06]  /*5a40*/  HMMA.16816.F32 R12, R120.reuse, R124, R12 ;  /* 0x0000007c780c723c */ /* 0x060fec000000180c */
[C---:B------:R-:W-:Y:S01]  /*5a50*/  HMMA.16816.F32 R16, R120.reuse, R126, R16 ;  /* 0x0000007e7810723c */ /* 0x040fe20000001810 */
[----:B------:R-:W4:Y:S01]  /*5a60*/  LDSM.16.M88.4 R124, [R152+0x3800] ;  /* 0x00380000987c783b */ /* 0x000f220000000200 */
[----:B------:R-:W-:Y:S04]  /*5a70*/  DEPBAR.LE SB0, 0x0 ;  /* 0x000080000000791a */ /* 0x000fe80000000000 */
[----:B------:R-:W-:Y:S01]  /*5a80*/  BAR.SYNC.DEFER_BLOCKING 0x0 ;  /* 0x0000000000007b1d */ /* 0x000fe20000010000 */
[C---:B-1----:R-:W-:Y:S06]  /*5a90*/  HMMA.16816.F32 R20, R120.reuse, R104, R20 ;  /* 0x000000687814723c */ /* 0x042fec0000001814 */
        /* <DEDUP_REMOVED lines=43> */
[----:B------:R-:W-:Y:S02]  /*5d50*/  LOP3.LUT R107, RZ, R0, RZ, 0x33, !PT ;  /* 0x00000000ff6b7212 */ /* 0x000fe400078e33ff */
        /* <DEDUP_REMOVED lines=9> */
[----:B------:R-:W1:Y:S09]  /*5df0*/  LDC R2, c[0x0][0x24c] ;  /* 0x00009300ff027b82 */ /* 0x000e720000000800 */
        /* <DEDUP_REMOVED lines=14> */
[----:B------:R-:W2:Y:S02]  /*5ee0*/  LDG.E R105, desc[UR18][R110.64] ;  /* 0x000000126e697981 */ /* 0x000ea4000c1e1900 */
[C---:B------:R-:W-:Y:S01]  /*5ef0*/  IMAD.WIDE.U32 R108, R0.reuse, UR7, RZ ;  /* 0x00000007006c7c25 */ /* 0x040fe2000f8e00ff */
[----:B------:R-:W-:Y:S05]  /*5f00*/  SHF.R.S32.HI R107, RZ, 0x1f, R0 ;  /* 0x0000001fff6b7819 */ /* 0x000fea0000011400 */
[----:B------:R-:W-:Y:S04]  /*5f10*/  IMAD R107, R107, UR7, RZ ;  /* 0x000000076b6b7c24 */ /* 0x000fe8000f8e02ff */
[----:B-1----:R-:W-:Y:S04]  /*5f20*/  IMAD R107, R0, R2, R107 ;  /* 0x00000002006b7224 */ /* 0x002fe800078e026b */
[----:B------:R-:W-:Y:S01]  /*5f30*/  IMAD.IADD R109, R109, 0x1, R107 ;  /* 0x000000016d6d7824 */ /* 0x000fe200078e026b */
[----:B--2---:R-:W-:Y:S04]  /*5f40*/  IADD3 R100, -R105, R100, RZ ;  /* 0x0000006469647210 */ /* 0x004fe80007ffe1ff */
[----:B------:R-:W-:Y:S01]  /*5f50*/  SHF.R.S32.HI R105, RZ, 0x1f, R100 ;  /* 0x0000001fff697819 */ /* 0x000fe20000011464 */
[CC--:B---3--:R-:W-:Y:S04]  /*5f60*/  IMAD.WIDE.U32 R108, R100.reuse, R102.reuse, R108 ;  /* 0x00000066646c7225 */ /* 0x0c8fe800078e006c */
[----:B------:R-:W-:Y:S04]  /*5f70*/  IMAD R105, R105, R102, RZ ;  /* 0x0000006669697224 */ /* 0x000fe800078e02ff */
[----:B------:R-:W-:Y:S05]  /*5f80*/  IMAD R105, R100, R103, R105 ;  /* 0x0000006764697224 */ /* 0x000fea00078e0269 */
[----:B------:R-:W-:Y:S07]  /*5f90*/  IADD3 R105, R109, R105, RZ ;  /* 0x000000696d697210 */ /* 0x000fee0007ffe0ff */
.L_x_6224:
[C---:B------:R-:W-:Y:S04]  /*5fa0*/  LEA R174, P0, R108.reuse, R174, 0x1 ;  /* 0x000000ae6cae7211 */ /* 0x040fe800078008ff */
[----:B------:R-:W-:Y:S02]  /*5fb0*/  LEA.HI.X R175, R108, R175, R105, 0x1, P0 ;  /* 0x000000af6caf7211 */ /* 0x000fe400000f0c69 */
[----:B------:R-:W-:Y:S03]  /*5fc0*/  IADD3 R110, P0, R174, UR20, RZ ;  /* 0x00000014ae6e7c10 */ /* 0x000fe6000ff1e0ff */
[----:B------:R-:W-:Y:S01]  /*5fd0*/  @!PT LDS RZ, [RZ] ;  /* 0x00000000fffff984 */ /* 0x000fe20000000800 */
[----:B------:R-:W-:Y:S01]  /*5fe0*/  @!PT LDS RZ, [RZ] ;  /* 0x00000000fffff984 */ /* 0x000fe20000000800 */
[----:B------:R-:W-:Y:S01]  /*5ff0*/  @!PT LDS RZ, [RZ] ;  /* 0x00000000fffff984 */ /* 0x000fe20000000800 */
        /* <DEDUP_REMOVED lines=19> */
[----:B------:R-:W-:Y:S05]  /*6130*/  IADD3.X R115, R113, UR14, RZ, P0, !PT ;  /* 0x0000000e71737c10 */ /* 0x000fea00087fe4ff */
[----:B------:R1:W-:Y:S04]  /*6140*/  LDGSTS.E.BYPASS.LTC128B.128 [R177+0x5800], desc[UR18][R114.64] ;  /* 0x0580000072b17fae */ /* 0x0003e8000b901d52 */
[----:B------:R-:W0:Y:S02]  /*6150*/  LDGDEPBAR ;  /* 0x00000000000079af */ /* 0x000e240000000000 */
.L_x_6223:
        /* <DEDUP_REMOVED lines=88> */
[--C-:B------:R-:W-:Y:S01]  /*66e0*/  FFMA.FTZ R145, R48, UR4, -R116.reuse ;  /* 0x0000000430917c23 */ /* 0x100fe20008010874 */
[--C-:B------:R-:W-:Y:S01]  /*66f0*/  FFMA.FTZ R146, R49, UR4, -R116.reuse ;  /* 0x0000000431927c23 */ /* 0x100fe20008010874 */
[----:B------:R-:W-:Y:S03]  /*6700*/  FSEL R103, R103, RZ, P0 ;  /* 0x000000ff67677208 */ /* 0x000fe60000000000 */
[----:B------:R-:W-:Y:S01]  /*6710*/  MUFU.EX2 R137, R137 ;  /* 0x0000008900897308 */ /* 0x000fe20000000800 */
[--C-:B------:R-:W-:Y:S01]  /*6720*/  FFMA.FTZ R122, R12, UR4, -R116.reuse ;  /* 0x000000040c7a7c23 */ /* 0x100fe20008010874 */
[--C-:B------:R-:W-:Y:S01]  /*6730*/  FFMA.FTZ R119, R13, UR4, -R116.reuse ;  /* 0x000000040d777c23 */ /* 0x100fe20008010874 */
[--C-:B------:R-:W-:Y:S01]  /*6740*/  FFMA.FTZ R117, R16, UR4, -R116.reuse ;  /* 0x0000000410757c23 */ /* 0x100fe20008010874 */
[--C-:B------:R-:W-:Y:S01]  /*6750*/  FFMA.FTZ R139, R42, UR4, -R103.reuse ;  /* 0x000000042a8b7c23 */ /* 0x100fe20008010867 */
[--C-:B------:R-:W-:Y:S01]  /*6760*/  FFMA.FTZ R140, R43, UR4, -R103.reuse ;  /* 0x000000042b8c7c23 */ /* 0x100fe20008010867 */
[--C-:B------:R-:W-:Y:S01]  /*6770*/  FFMA.FTZ R143, R46, UR4, -R103.reuse ;  /* 0x000000042e8f7c23 */ /* 0x100fe20008010867 */
[----:B------:R-:W-:Y:S03]  /*6780*/  LDSM.16.MT88.4 R40, [R163+0x8000] ;  /* 0x00800000a328783b */ /* 0x000fe60000004200 */
[----:B------:R-:W-:Y:S01]  /*6790*/  MUFU.EX2 R122, R122 ;  /* 0x0000007a007a7308 */ /* 0x000fe20000000800 */
[C---:B--2---:R-:W-:Y:S01]  /*67a0*/  FMUL.FTZ R12, R100.reuse, R92 ;  /* 0x0000005c640c7220 */ /* 0x044fe20000410000 */
[C---:B------:R-:W-:Y:S01]  /*67b0*/  FMUL.FTZ R13, R100.reuse, R93 ;  /* 0x0000005d640d7220 */ /* 0x040fe20000410000 */
[----:B------:R-:W-:Y:S01]  /*67c0*/  FMUL.FTZ R16, R100, R88 ;  /* 0x0000005864107220 */ /* 0x000fe20000410000 */
[--C-:B------:R-:W-:Y:S01]  /*67d0*/  FFMA.FTZ R144, R47, UR4, -R103.reuse ;  /* 0x000000042f907c23 */ /* 0x100fe20008010867 */
[--C-:B------:R-:W-:Y:S01]  /*67e0*/  FFMA.FTZ R147, R50, UR4, -R103.reuse ;  /* 0x0000000432937c23 */ /* 0x100fe20008010867 */
[--C-:B------:R-:W-:Y:S01]  /*67f0*/  FFMA.FTZ R148, R51, UR4, -R103.reuse ;  /* 0x0000000433947c23 */ /* 0x100fe20008010867 */
[----:B------:R-:W-:Y:S03]  /*6800*/  LDSM.16.MT88.4 R44, [R161+0x8000] ;  /* 0x00800000a12c783b */ /* 0x000fe60000004200 */
[----:B------:R-:W-:Y:S01]  /*6810*/  MUFU.EX2 R119, R119 ;  /* 0x0000007700777308 */ /* 0x000fe20000000800 */
[--C-:B------:R-:W-:Y:S01]  /*6820*/  FFMA.FTZ R123, R14, UR4, -R103.reuse ;  /* 0x000000040e7b7c23 */ /* 0x100fe20008010867 */
[--C-:B------:R-:W-:Y:S01]  /*6830*/  FFMA.FTZ R120, R15, UR4, -R103.reuse ;  /* 0x000000040f787c23 */ /* 0x100fe20008010867 */
[--C-:B------:R-:W-:Y:S01]  /*6840*/  FFMA.FTZ R118, R21, UR4, -R116.reuse ;  /* 0x0000000415767c23 */ /* 0x100fe20008010874 */
[----:B------:R-:W-:Y:S01]  /*6850*/  FMUL.FTZ R21, R100, R85 ;  /* 0x0000005564157220 */ /* 0x000fe20000410000 */
[--C-:B------:R-:W-:Y:S01]  /*6860*/  FFMA.FTZ R125, R22, UR4, -R103.reuse ;  /* 0x00000004167d7c23 */ /* 0x100fe20008010867 */
[--C-:B------:R-:W-:Y:S01]  /*6870*/  FFMA.FTZ R128, R23, UR4, -R103.reuse ;  /* 0x0000000417807c23 */ /* 0x100fe20008010867 */
[----:B------:R-:W-:Y:S03]  /*6880*/  LDSM.16.MT88.4 R48, [R162+0x8800] ;  /* 0x00880000a230783b */ /* 0x000fe60000004200 */
[----:B------:R-:W-:Y:S01]  /*6890*/  MUFU.EX2 R123, R123 ;  /* 0x0000007b007b7308 */ /* 0x000fe20000000800 */
[--C-:B------:R-:W-:Y:S01]  /*68a0*/  FFMA.FTZ R134, R26, UR4, -R103.reuse ;  /* 0x000000041a867c23 */ /* 0x100fe20008010867 */
[--C-:B------:R-:W-:Y:S01]  /*68b0*/  FFMA.FTZ R133, R27, UR4, -R103.reuse ;  /* 0x000000041b857c23 */ /* 0x100fe20008010867 */
[C---:B------:R-:W-:Y:S01]  /*68c0*/  FMUL.FTZ R68, R100.reuse, R68 ;  /* 0x0000004464447220 */ /* 0x040fe20000410000 */
[C---:B------:R-:W-:Y:S01]  /*68d0*/  FMUL.FTZ R69, R100.reuse, R69 ;  /* 0x0000004564457220 */ /* 0x040fe20000410000 */
[C---:B------:R-:W-:Y:S01]  /*68e0*/  FMUL.FTZ R72, R100.reuse, R72 ;  /* 0x0000004864487220 */ /* 0x040fe20000410000 */
[C---:B------:R-:W-:Y:S01]  /*68f0*/  FMUL.FTZ R73, R100.reuse, R73 ;  /* 0x0000004964497220 */ /* 0x040fe20000410000 */
[C---:B------:R-:W-:Y:S03]  /*6900*/  FMUL.FTZ R76, R100.reuse, R76 ;  /* 0x0000004c644c7220 */ /* 0x040fe60000410000 */
[----:B------:R-:W-:Y:S01]  /*6910*/  MUFU.EX2 R120, R120 ;  /* 0x0000007800787308 */ /* 0x000fe20000000800 */
[----:B------:R-:W-:Y:S01]  /*6920*/  FMUL.FTZ R77, R100, R77 ;  /* 0x0000004d644d7220 */ /* 0x000fe20000410000 */
[--C-:B------:R-:W-:Y:S01]  /*6930*/  FFMA.FTZ R131, R4, UR4, -R116.reuse ;  /* 0x0000000404837c23 */ /* 0x100fe20008010874 */
[--C-:B------:R-:W-:Y:S01]  /*6940*/  FFMA.FTZ R126, R5, UR4, -R116.reuse ;  /* 0x00000004057e7c23 */ /* 0x100fe20008010874 */
[--C-:B------:R-:W-:Y:S01]  /*6950*/  FFMA.FTZ R5, R19, UR4, -R103.reuse ;  /* 0x0000000413057c23 */ /* 0x100fe20008010867 */
[--C-:B------:R-:W-:Y:S01]  /*6960*/  FFMA.FTZ R132, R6, UR4, -R103.reuse ;  /* 0x0000000406847c23 */ /* 0x100fe20008010867 */
[--C-:B------:R-:W-:Y:S01]  /*6970*/  FFMA.FTZ R6, R17, UR4, -R116.reuse ;  /* 0x0000000411067c23 */ /* 0x100fe20008010874 */
[----:B------:R-:W-:Y:S03]  /*6980*/  FMUL.FTZ R17, R100, R89 ;  /* 0x0000005964117220 */ /* 0x000fe60000410000 */
[----:B------:R-:W-:Y:S01]  /*6990*/  MUFU.EX2 R131, R131 ;  /* 0x0000008300837308 */ /* 0x000fe20000000800 */
[--C-:B------:R-:W-:Y:S01]  /*69a0*/  FFMA.FTZ R129, R7, UR4, -R103.reuse ;  /* 0x0000000407817c23 */ /* 0x100fe20008010867 */
[--C-:B------:R-:W-:Y:S01]  /*69b0*/  FFMA.FTZ R7, R20, UR4, -R116.reuse ;  /* 0x0000000414077c23 */ /* 0x100fe20008010874 */
[----:B------:R-:W-:Y:S01]  /*69c0*/  FMUL.FTZ R20, R100, R84 ;  /* 0x0000005464147220 */ /* 0x000fe20000410000 */
[--C-:B------:R-:W-:Y:S01]  /*69d0*/  FFMA.FTZ R130, R8, UR4, -R116.reuse ;  /* 0x0000000408827c23 */ /* 0x100fe20008010874 */
[C---:B------:R-:W-:Y:S01]  /*69e0*/  FMUL.FTZ R8, R100.reuse, R96 ;  /* 0x0000006064087220 */ /* 0x040fe20000410000 */
[--C-:B------:R-:W-:Y:S01]  /*69f0*/  FFMA.FTZ R121, R9, UR4, -R116.reuse ;  /* 0x0000000409797c23 */ /* 0x100fe20008010874 */
[----:B------:R-:W-:Y:S03]  /*6a00*/  FMUL.FTZ R9, R100, R97 ;  /* 0x0000006164097220 */ /* 0x000fe60000410000 */
[----:B------:R-:W2:Y:S01]  /*6a10*/  MUFU.EX2 R126, R126 ;  /* 0x0000007e007e7308 */ /* 0x000ea20000000800 */
[--C-:B------:R-:W-:Y:S01]  /*6a20*/  FFMA.FTZ R124, R10, UR4, -R103.reuse ;  /* 0x000000040a7c7c23 */ /* 0x100fe20008010867 */
[--C-:B------:R-:W-:Y:S01]  /*6a30*/  FFMA.FTZ R127, R11, UR4, -R103.reuse ;  /* 0x000000040b7f7c23 */ /* 0x100fe20008010867 */
[----:B------:R-:W-:Y:S01]  /*6a40*/  FMUL.FTZ R102, R3, UR4 ;  /* 0x0000000403667c20 */ /* 0x000fe20008410000 */
        /* <DEDUP_REMOVED lines=13> */
[----:B--2---:R-:W-:Y:S01]  /*6b20*/  F2FP.F16.F32.PACK_AB R96, R126, R131 ;  /* 0x000000837e60723e */ /* 0x004fe200000000ff */
[----:B------:R-:W-:Y:S01]  /*6b30*/  FFMA.FTZ R131, R100, R187, R131 ;  /* 0x000000bb64837223 */ /* 0x000fe20000010083 */
[----:B------:R-:W-:Y:S02]  /*6b40*/  ISETP.GT.AND P0, PT, R185, RZ, PT ;  /* 0x000000ffb900720c */ /* 0x000fe40003f04270 */
[----:B------:R-:W-:Y:S01]  /*6b50*/  MOV R101, R2 ;  /* 0x0000000200657202 */ /* 0x000fe20000000f00 */
[----:B------:R-:W-:Y:S04]  /*6b60*/  FADD.FTZ R131, R126, R131 ;  /* 0x000000837e837221 */ /* 0x000fe80000010000 */
[----:B------:R-:W2:Y:S01]  /*6b70*/  MUFU.EX2 R129, R129 ;  /* 0x0000008100817308 */ /* 0x000ea20000000800 */
[C---:B---3--:R-:W-:Y:S01]  /*6b80*/  FMUL.FTZ R14, R3.reuse, R94 ;  /* 0x0000005e030e7220 */ /* 0x048fe20000410000 */
[C---:B------:R-:W-:Y:S01]  /*6b90*/  FMUL.FTZ R15, R3.reuse, R95 ;  /* 0x0000005f030f7220 */ /* 0x040fe20000410000 */
[C---:B------:R-:W-:Y:S01]  /*6ba0*/  FMUL.FTZ R19, R3.reuse, R91 ;  /* 0x0000005b03137220 */ /* 0x040fe20000410000 */
[----:B------:R-:W3:Y:S01]  /*6bb0*/  LDSM.16.MT88.4 R92, [R160+0x6000] ;  /* 0x00600000a05c783b */ /* 0x000ee20000004200 */
[C---:B------:R-:W-:Y:S01]  /*6bc0*/  FMUL.FTZ R22, R3.reuse, R86 ;  /* 0x0000005603167220 */ /* 0x040fe20000410000 */
[C---:B------:R-:W-:Y:S01]  /*6bd0*/  FMUL.FTZ R23, R3.reuse, R87 ;  /* 0x0000005703177220 */ /* 0x040fe20000410000 */
[C---:B------:R-:W-:Y:S03]  /*6be0*/  FMUL.FTZ R10, R3.reuse, R98 ;  /* 0x00000062030a7220 */ /* 0x040fe60000410000 */
[----:B------:R-:W-:Y:S01]  /*6bf0*/  MUFU.EX2 R130, R130 ;  /* 0x0000008200827308 */ /* 0x000fe20000000800 */
[C---:B------:R-:W-:Y:S01]  /*6c00*/  FMUL.FTZ R11, R3.reuse, R99 ;  /* 0x00000063030b7220 */ /* 0x040fe20000410000 */
[----:B------:R-:W-:Y:S01]  /*6c10*/  FFMA.FTZ R102, R18, UR4, -R103 ;  /* 0x0000000412667c23 */ /* 0x000fe20008010867 */
[C---:B------:R-:W-:Y:S01]  /*6c20*/  FMUL.FTZ R18, R3.reuse, R90 ;  /* 0x0000005a03127220 */ /* 0x040fe20000410000 */
[----:B------:R-:W4:Y:S01]  /*6c30*/  LDSM.16.MT88.4 R84, [R163+0x6800] ;  /* 0x00680000a354783b */ /* 0x000f220000004200 */
[C---:B------:R-:W-:Y:S01]  /*6c40*/  FMUL.FTZ R26, R3.reuse, R82 ;  /* 0x00000052031a7220 */ /* 0x040fe20000410000 */
[C---:B------:R-:W-:Y:S01]  /*6c50*/  FMUL.FTZ R27, R3.reuse, R83 ;  /* 0x00000053031b7220 */ /* 0x040fe20000410000 */
[----:B------:R-:W-:Y:S03]  /*6c60*/  FMUL.FTZ R70, R3, R70 ;  /* 0x0000004603467220 */ /* 0x000fe60000410000 */
[----:B------:R-:W5:Y:S01]  /*6c70*/  MUFU.EX2 R121, R121 ;  /* 0x0000007900797308 */ /* 0x000f620000000800 */
[----:B--2---:R-:W-:Y:S01]  /*6c80*/  F2FP.F16.F32.PACK_AB R97, R129, R132 ;  /* 0x000000848161723e */ /* 0x004fe200000000ff */
[C---:B------:R-:W-:Y:S01]  /*6c90*/  FMUL.FTZ R71, R3.reuse, R71 ;  /* 0x0000004703477220 */ /* 0x040fe20000410000 */
[C---:B------:R-:W-:Y:S01]  /*6ca0*/  FMUL.FTZ R74, R3.reuse, R74 ;  /* 0x0000004a034a7220 */ /* 0x040fe20000410000 */
[----:B------:R-:W2:Y:S01]  /*6cb0*/  LDSM.16.MT88.4 R88, [R162+0x6800] ;  /* 0x00680000a258783b */ /* 0x000ea20000004200 */
[C---:B------:R-:W-:Y:S01]  /*6cc0*/  FMUL.FTZ R75, R3.reuse, R75 ;  /* 0x0000004b034b7220 */ /* 0x040fe20000410000 */
[C---:B------:R-:W-:Y:S01]  /*6cd0*/  FMUL.FTZ R78, R3.reuse, R78 ;  /* 0x0000004e034e7220 */ /* 0x040fe20000410000 */
[C---:B------:R-:W-:Y:S03]  /*6ce0*/  FMUL.FTZ R79, R3.reuse, R79 ;  /* 0x0000004f034f7220 */ /* 0x040fe60000410000 */
[----:B------:R-:W-:Y:S01]  /*6cf0*/  MUFU.EX2 R124, R124 ;  /* 0x0000007c007c7308 */ /* 0x000fe20000000800 */
[----:B------:R-:W-:Y:S04]  /*6d00*/  FFMA.FTZ R132, R3, R186, R132 ;  /* 0x000000ba03847223 */ /* 0x000fe80000010084 */
[----:B------:R-:W-:Y:S05]  /*6d10*/  FADD.FTZ R129, R129, R132 ;  /* 0x0000008481817221 */ /* 0x000fea0000010000 */
[----:B------:R-:W1:Y:S01]  /*6d20*/  MUFU.EX2 R127, R127 ;  /* 0x0000007f007f7308 */ /* 0x000e620000000800 */
[C---:B-----5:R-:W-:Y:S01]  /*6d30*/  F2FP.F16.F32.PACK_AB R98, R121.reuse, R130 ;  /* 0x000000827962723e */ /* 0x060fe200000000ff */
[----:B------:R-:W-:Y:S04]  /*6d40*/  FADD.FTZ R130, R130, R131 ;  /* 0x0000008382827221 */ /* 0x000fe80000010000 */
[----:B------:R-:W-:Y:S04]  /*6d50*/  FADD.FTZ R121, R121, R130 ;  /* 0x0000008279797221 */ /* 0x000fe80000010000 */
[----:B------:R-:W-:Y:S10]  /*6d60*/  MUFU.EX2 R117, R117 ;  /* 0x0000007500757308 */ /* 0x000ff40000000800 */
[----:B------:R-:W5:Y:S01]  /*6d70*/  MUFU.EX2 R6, R6 ;  /* 0x0000000600067308 */ /* 0x000f620000000800 */
[----:B-1----:R-:W-:Y:S09]  /*6d80*/  F2FP.F16.F32.PACK_AB R99, R127, R124 ;  /* 0x0000007c7f63723e */ /* 0x002ff200000000ff */
[----:B------:R-:W-:Y:S01]  /*6d90*/  MUFU.EX2 R102, R102 ;  /* 0x0000006600667308 */ /* 0x000fe20000000800 */
[C---:B------:R-:W-:Y:S06]  /*6da0*/  HMMA.16816.F32 R8, R96.reuse, R104, R8 ;  /* 0x000000686008723c */ /* 0x040fec0000001808 */
[C---:B------:R-:W-:Y:S03]  /*6db0*/  HMMA.16816.F32 R12, R96.reuse, R106, R12 ;  /* 0x0000006a600c723c */ /* 0x040fe6000000180c */
[----:B------:R-:W1:Y:S01]  /*6dc0*/  MUFU.EX2 R5, R5 ;  /* 0x0000000500057308 */ /* 0x000e620000000800 */
[----:B------:R-:W2:Y:S01]  /*6dd0*/  LDSM.16.MT88.4 R104, [R161+0x6800] ;  /* 0x00680000a168783b */ /* 0x000ea20000004200 */
[----:B-----5:R-:W-:Y:S01]  /*6de0*/  F2FP.F16.F32.PACK_AB R82, R6, R117 ;  /* 0x000000750652723e */ /* 0x020fe200000000ff */
[C---:B------:R-:W-:Y:S07]  /*6df0*/  HMMA.16816.F32 R16, R96.reuse, R108, R16 ;  /* 0x0000006c6010723c */ /* 0x040fee0000001810 */
[----:B------:R-:W-:Y:S01]  /*6e00*/  MUFU.EX2 R7, R7 ;  /* 0x0000000700077308 */ /* 0x000fe20000000800 */
[C---:B------:R-:W-:Y:S09]  /*6e10*/  HMMA.16816.F32 R20, R96.reuse, R110, R20 ;  /* 0x0000006e6014723c */ /* 0x040ff20000001814 */
[----:B------:R-:W5:Y:S02]  /*6e20*/  MUFU.EX2 R118, R118 ;  /* 0x0000007600767308 */ /* 0x000f640000000800 */
[--C-:B------:R-:W-:Y:S01]  /*6e30*/  FFMA.FTZ R108, R24, UR4, -R116.reuse ;  /* 0x00000004186c7c23 */ /* 0x100fe20008010874 */
[----:B------:R-:W-:Y:S01]  /*6e40*/  FFMA.FTZ R109, R25, UR4, -R116 ;  /* 0x00000004196d7c23 */ /* 0x000fe20008010874 */
[C---:B------:R-:W-:Y:S01]  /*6e50*/  FMUL.FTZ R24, R100.reuse, R80 ;  /* 0x0000005064187220 */ /* 0x040fe20000410000 */
[----:B------:R-:W-:Y:S01]  /*6e60*/  FMUL.FTZ R25, R100, R81 ;  /* 0x0000005164197220 */ /* 0x000fe20000410000 */
[----:B------:R-:W-:Y:S04]  /*6e70*/  F2FP.F16.F32.PACK_AB R80, R119, R122 ;  /* 0x0000007a7750723e */ /* 0x000fe800000000ff */
[----:B------:R-:W-:Y:S01]  /*6e80*/  MUFU.EX2 R125, R125 ;  /* 0x0000007d007d7308 */ /* 0x000fe20000000800 */
[----:B------:R-:W-:Y:S01]  /*6e90*/  F2FP.F16.F32.PACK_AB R81, R120, R123 ;  /* 0x0000007b7851723e */ /* 0x000fe200000000ff */
[----:B------:R-:W-:Y:S01]  /*6ea0*/  FADD.FTZ R122, R122, R121 ;  /* 0x000000797a7a7221 */ /* 0x000fe20000010000 */
[----:B-1----:R-:W-:Y:S01]  /*6eb0*/  F2FP.F16.F32.PACK_AB R83, R5, R102 ;  /* 0x000000660553723e */ /* 0x002fe200000000ff */
[C---:B------:R-:W-:Y:S06]  /*6ec0*/  HMMA.16816.F32 R24, R96.reuse, R112, R24 ;  /* 0x000000706018723c */ /* 0x040fec0000001818 */
[----:B------:R-:W1:Y:S01]  /*6ed0*/  MUFU.EX2 R128, R128 ;  /* 0x0000008000807308 */ /* 0x000e620000000800 */
[----:B------:R-:W-:Y:S01]  /*6ee0*/  FADD.FTZ R122, R119, R122 ;  /* 0x0000007a777a7221 */ /* 0x000fe20000010000 */
[C---:B------:R-:W-:Y:S03]  /*6ef0*/  HMMA.16816.F32 R68, R96.reuse, R114, R68 ;  /* 0x000000726044723c */ /* 0x040fe60000001844 */
[--C-:B------:R-:W-:Y:S03]  /*6f00*/  FFMA.FTZ R112, R28, UR4, -R116.reuse ;  /* 0x000000041c707c23 */ /* 0x100fe60008010874 */
[C---:B---3--:R-:W-:Y:S02]  /*6f10*/  HMMA.16816.F32 R72, R96.reuse, R92, R72 ;  /* 0x0000005c6048723c */ /* 0x048fe40000001848 */
[----:B------:R-:W-:Y:S03]  /*6f20*/  MUFU.EX2 R108, R108 ;  /* 0x0000006c006c7308 */ /* 0x000fe60000000800 */
[----:B-----5:R-:W-:Y:S01]  /*6f30*/  F2FP.F16.F32.PACK_AB R28, R118, R7 ;  /* 0x00000007761c723e */ /* 0x020fe200000000ff */
[----:B------:R-:W-:Y:S01]  /*6f40*/  HMMA.16816.F32 R76, R96, R94, R76 ;  /* 0x0000005e604c723c */ /* 0x000fe2000000184c */
[----:B------:R-:W3:Y:S05]  /*6f50*/  LDSM.16.MT88.4 R92, [R160+0x6800] ;  /* 0x00680000a05c783b */ /* 0x000eea0000004200 */
[----:B------:R-:W5:Y:S01]  /*6f60*/  MUFU.EX2 R109, R109 ;  /* 0x0000006d006d7308 */ /* 0x000f620000000800 */
[--C-:B------:R-:W-:Y:S01]  /*6f70*/  FFMA.FTZ R113, R29, UR4, -R116.reuse ;  /* 0x000000041d717c23 */ /* 0x100fe20008010874 */
[C---:B----4-:R-:W-:Y:S01]  /*6f80*/  HMMA.16816.F32 R8, R80.reuse, R84, R8 ;  /* 0x000000545008723c */ /* 0x050fe20000001808 */
[----:B------:R-:W-:Y:S04]  /*6f90*/  LDSM.16.MT88.4 R96, [R161+0x7000] ;  /* 0x00700000a160783b */ /* 0x000fe80000004200 */
[----:B-1----:R-:W-:Y:S01]  /*6fa0*/  F2FP.F16.F32.PACK_AB R29, R128, R125 ;  /* 0x0000007d801d723e */ /* 0x002fe200000000ff */
[C---:B------:R-:W-:Y:S02]  /*6fb0*/  HMMA.16816.F32 R12, R80.reuse, R86, R12 ;  /* 0x00000056500c723c */ /* 0x040fe4000000180c */
[----:B------:R-:W-:Y:S01]  /*6fc0*/  MUFU.EX2 R110, R134 ;  /* 0x00000086006e7308 */ /* 0x000fe20000000800 */
[----:B------:R-:W1:Y:S03]  /*6fd0*/  LDSM.16.MT88.4 R84, [R163+0x7000] ;  /* 0x00700000a354783b */ /* 0x000e660000004200 */
[C---:B--2---:R-:W-:Y:S06]  /*6fe0*/  HMMA.16816.F32 R16, R80.reuse, R88, R16 ;  /* 0x000000585010723c */ /* 0x044fec0000001810 */
[----:B------:R2:W4:Y:S01]  /*6ff0*/  MUFU.EX2 R111, R133 ;  /* 0x00000085006f7308 */ /* 0x0005220000000800 */
[--C-:B------:R-:W-:Y:S01]  /*7000*/  FFMA.FTZ R114, R30, UR4, -R103.reuse ;  /* 0x000000041e727c23 */ /* 0x100fe20008010867 */
[C---:B------:R-:W-:Y:S01]  /*7010*/  HMMA.16816.F32 R20, R80.reuse, R90, R20 ;  /* 0x0000005a5014723c */ /* 0x040fe20000001814 */
[----:B------:R-:W1:Y:S07]  /*7020*/  LDSM.16.MT88.4 R88, [R162+0x7000] ;  /* 0x00700000a258783b */ /* 0x000e6e0000004200 */
[----:B------:R-:W-:Y:S01]  /*7030*/  MUFU.EX2 R112, R112 ;  /* 0x0000007000707308 */ /* 0x000fe20000000800 */
[C---:B------:R-:W-:Y:S03]  /*7040*/  HMMA.16816.F32 R24, R80.reuse, R104, R24 ;  /* 0x000000685018723c */ /* 0x040fe60000001818 */
[----:B-----5:R-:W-:Y:S03]  /*7050*/  F2FP.F16.F32.PACK_AB R30, R109, R108 ;  /* 0x0000006c6d1e723e */ /* 0x020fe600000000ff */
[C---:B------:R-:W-:Y:S03]  /*7060*/  HMMA.16816.F32 R68, R80.reuse, R106, R68 ;  /* 0x0000006a5044723c */ /* 0x040fe60000001844 */
[----:B------:R-:W5:Y:S02]  /*7070*/  MUFU.EX2 R113, R113 ;  /* 0x0000007100717308 */ /* 0x000f640000000800 */
[--C-:B--2---:R-:W-:Y:S01]  /*7080*/  FFMA.FTZ R133, R32, UR4, -R116.reuse ;  /* 0x0000000420857c23 */ /* 0x104fe20008010874 */
[C---:B---3--:R-:W-:Y:S07]  /*7090*/  HMMA.16816.F32 R72, R80.reuse, R92, R72 ;  /* 0x0000005c5048723c */ /* 0x048fee0000001848 */
[----:B------:R-:W-:Y:S01]  /*70a0*/  MUFU.EX2 R114, R114 ;  /* 0x0000007200727308 */ /* 0x000fe20000000800 */
[--C-:B------:R-:W-:Y:S01]  /*70b0*/  FFMA.FTZ R115, R31, UR4, -R103.reuse ;  /* 0x000000041f737c23 */ /* 0x100fe20008010867 */
[----:B------:R-:W-:Y:S01]  /*70c0*/  HMMA.16816.F32 R76, R80, R94, R76 ;  /* 0x0000005e504c723c */ /* 0x000fe2000000184c */
[----:B------:R-:W-:Y:S07]  /*70d0*/  LDSM.16.MT88.4 R80, [R163+0x7800] ;  /* 0x00780000a350783b */ /* 0x000fee0000004200 */
[----:B------:R-:W2:Y:S03]  /*70e0*/  MUFU.EX2 R115, R115 ;  /* 0x0000007300737308 */ /* 0x000ea60000000800 */
[----:B----4-:R-:W-:Y:S01]  /*70f0*/  F2FP.F16.F32.PACK_AB R31, R111, R110 ;  /* 0x0000006e6f1f723e */ /* 0x010fe200000000ff */
[--C-:B------:R-:W-:Y:S01]  /*7100*/  FFMA.FTZ R104, R33, UR4, -R116.reuse ;  /* 0x0000000421687c23 */ /* 0x100fe20008010874 */
[--C-:B------:R-:W-:Y:S01]  /*7110*/  FFMA.FTZ R105, R34, UR4, -R103.reuse ;  /* 0x0000000422697c23 */ /* 0x100fe20008010867 */
[----:B------:R-:W-:Y:S01]  /*7120*/  LDSM.16.MT88.4 R92, [R163+0x9800] ;  /* 0x00980000a35c783b */ /* 0x000fe20000004200 */
[----:B------:R-:W-:Y:S01]  /*7130*/  FFMA.FTZ R134, R35, UR4, -R103 ;  /* 0x0000000423867c23 */ /* 0x000fe20008010867 */
[--C-:B------:R-:W-:Y:S02]  /*7140*/  FFMA.FTZ R107, R36, UR4, -R116.reuse ;  /* 0x00000004246b7c23 */ /* 0x100fe40008010874 */
[C---:B-1----:R-:W-:Y:S01]  /*7150*/  HMMA.16816.F32 R8, R28.reuse, R84, R8 ;  /* 0x000000541c08723c */ /* 0x042fe20000001808 */
[----:B------:R-:W-:Y:S03]  /*7160*/  MUFU.EX2 R135, R135 ;  /* 0x0000008700877308 */ /* 0x000fe60000000800 */
[----:B------:R-:W1:Y:S01]  /*7170*/  LDSM.16.MT88.4 R32, [R160+0x7000] ;  /* 0x00700000a020783b */ /* 0x000e620000004200 */
[----:B-----5:R-:W-:Y:S01]  /*7180*/  F2FP.F16.F32.PACK_AB R36, R113, R112 ;  /* 0x000000707124723e */ /* 0x020fe200000000ff */
[C---:B------:R-:W-:Y:S05]  /*7190*/  HMMA.16816.F32 R12, R28.reuse, R86, R12 ;  /* 0x000000561c0c723c */ /* 0x040fea000000180c */
[----:B------:R-:W-:Y:S01]  /*71a0*/  MUFU.EX2 R107, R107 ;  /* 0x0000006b006b7308 */ /* 0x000fe20000000800 */
[----:B------:R-:W-:Y:S01]  /*71b0*/  FFMA.FTZ R106, R37, UR4, -R116 ;  /* 0x00000004256a7c23 */ /* 0x000fe20008010874 */
[C---:B------:R-:W-:Y:S01]  /*71c0*/  HMMA.16816.F32 R16, R28.reuse, R88, R16 ;  /* 0x000000581c10723c */ /* 0x040fe20000001810 */
[----:B------:R-:W3:Y:S03]  /*71d0*/  LDSM.16.MT88.4 R84, [R162+0x7800] ;  /* 0x00780000a254783b */ /* 0x000ee60000004200 */
[----:B--2---:R-:W-:Y:S02]  /*71e0*/  F2FP.F16.F32.PACK_AB R37, R115, R114 ;  /* 0x000000727325723e */ /* 0x004fe400000000ff */
[C---:B------:R-:W-:Y:S02]  /*71f0*/  HMMA.16816.F32 R20, R28.reuse, R90, R20 ;  /* 0x0000005a1c14723c */ /* 0x040fe40000001814 */
[----:B------:R-:W-:Y:S01]  /*7200*/  MUFU.EX2 R133, R133 ;  /* 0x0000008500857308 */ /* 0x000fe20000000800 */
[----:B------:R-:W2:Y:S02]  /*7210*/  LDSM.16.MT88.4 R88, [R161+0x7800] ;  /* 0x00780000a158783b */ /* 0x000ea40000004200 */
[----:B------:R-:W-:Y:S01]  /*7220*/  FADD.FTZ R117, R117, R122 ;  /* 0x0000007a75757221 */ /* 0x000fe20000010000 */
[C---:B------:R-:W-:Y:S06]  /*7230*/  HMMA.16816.F32 R24, R28.reuse, R96, R24 ;  /* 0x000000601c18723c */ /* 0x040fec0000001818 */
[----:B------:R-:W4:Y:S01]  /*7240*/  MUFU.EX2 R104, R104 ;  /* 0x0000006800687308 */ /* 0x000f220000000800 */
[----:B------:R-:W-:Y:S01]  /*7250*/  FADD.FTZ R6, R6, R117 ;  /* 0x0000007506067221 */ /* 0x000fe20000010000 */
[C---:B------:R-:W-:Y:S08]  /*7260*/  HMMA.16816.F32 R68, R28.reuse, R98, R68 ;  /* 0x000000621c44723c */ /* 0x040ff00000001844 */
[----:B------:R-:W-:Y:S03]  /*7270*/  MUFU.EX2 R105, R105 ;  /* 0x0000006900697308 */ /* 0x000fe60000000800 */
[----:B------:R-:W-:Y:S01]  /*7280*/  FADD.FTZ R7, R7, R6 ;  /* 0x0000000607077221 */ /* 0x000fe20000010000 */
[----:B------:R-:W-:Y:S03]  /*7290*/  FFMA.FTZ R6, R66, UR4, -R103 ;  /* 0x0000000442067c23 */ /* 0x000fe60008010867 */
[----:B------:R-:W-:Y:S03]  /*72a0*/  FADD.FTZ R7, R118, R7 ;  /* 0x0000000776077221 */ /* 0x000fe60000010000 */
[----:B------:R-:W5:Y:S01]  /*72b0*/  MUFU.EX2 R134, R134 ;  /* 0x0000008600867308 */ /* 0x000f620000000800 */
[C---:B-1----:R-:W-:Y:S03]  /*72c0*/  HMMA.16816.F32 R72, R28.reuse, R32, R72 ;  /* 0x000000201c48723c */ /* 0x042fe60000001848 */
[----:B----4-:R-:W-:Y:S01]  /*72d0*/  F2FP.F16.F32.PACK_AB R38, R104, R133 ;  /* 0x000000856826723e */ /* 0x010fe200000000ff */
[----:B------:R-:W-:Y:S02]  /*72e0*/  FADD.FTZ R108, R108, R7 ;  /* 0x000000076c6c7221 */ /* 0x000fe40000010000 */
[----:B------:R-:W-:Y:S01]  /*72f0*/  HMMA.16816.F32 R76, R28, R34, R76 ;  /* 0x000000221c4c723c */ /* 0x000fe2000000184c */
[----:B------:R-:W1:Y:S02]  /*7300*/  LDSM.16.MT88.4 R28, [R160+0x7800] ;  /* 0x00780000a01c783b */ /* 0x000e640000004200 */
[----:B------:R-:W4:Y:S02]  /*7310*/  MUFU.EX2 R106, R106 ;  /* 0x0000006a006a7308 */ /* 0x000f240000000800 */
[----:B------:R-:W-:Y:S08]  /*7320*/  FADD.FTZ R109, R109, R108 ;  /* 0x0000006c6d6d7221 */ /* 0x000ff00000010000 */
[----:B------:R-:W3:Y:S01]  /*7330*/  MUFU.EX2 R136, R136 ;  /* 0x0000008800887308 */ /* 0x000ee20000000800 */
[----:B-----5:R-:W-:Y:S01]  /*7340*/  F2FP.F16.F32.PACK_AB R39, R134, R105 ;  /* 0x000000698627723e */ /* 0x020fe200000000ff */
[----:B------:R-:W-:Y:S04]  /*7350*/  FADD.FTZ R112, R112, R109 ;  /* 0x0000006d70707221 */ /* 0x000fe80000010000 */
[----:B------:R-:W-:Y:S02]  /*7360*/  FADD.FTZ R112, R113, R112 ;  /* 0x0000007071707221 */ /* 0x000fe40000010000 */
[C---:B------:R-:W-:Y:S02]  /*7370*/  HMMA.16816.F32 R8, R36.reuse, R80, R8 ;  /* 0x000000502408723c */ /* 0x040fe40000001808 */
[----:B------:R-:W5:Y:S03]  /*7380*/  MUFU.EX2 R138, R138 ;  /* 0x0000008a008a7308 */ /* 0x000f660000000800 */
[----:B----4-:R-:W-:Y:S01]  /*7390*/  F2FP.F16.F32.PACK_AB R32, R106, R107 ;  /* 0x0000006b6a20723e */ /* 0x010fe200000000ff */
[C---:B------:R-:W-:Y:S01]  /*73a0*/  HMMA.16816.F32 R12, R36.reuse, R82, R12 ;  /* 0x00000052240c723c */ /* 0x040fe2000000180c */
[----:B------:R-:W4:Y:S05]  /*73b0*/  LDSM.16.MT88.4 R80, [R162+0x8000] ;  /* 0x00800000a250783b */ /* 0x000f2a0000004200 */
[----:B------:R-:W-:Y:S01]  /*73c0*/  MUFU.EX2 R139, R139 ;  /* 0x0000008b008b7308 */ /* 0x000fe20000000800 */
[----:B---3--:R-:W-:Y:S01]  /*73d0*/  F2FP.F16.F32.PACK_AB R33, R136, R135 ;  /* 0x000000878821723e */ /* 0x008fe200000000ff */
[C---:B------:R-:W-:Y:S08]  /*73e0*/  HMMA.16816.F32 R16, R36.reuse, R84, R16 ;  /* 0x000000542410723c */ /* 0x040ff00000001810 */
[----:B------:R-:W3:Y:S01]  /*73f0*/  MUFU.EX2 R140, R140 ;  /* 0x0000008c008c7308 */ /* 0x000ee20000000800 */
[C---:B------:R-:W-:Y:S01]  /*7400*/  HMMA.16816.F32 R20, R36.reuse, R86, R20 ;  /* 0x000000562414723c */ /* 0x040fe20000001814 */
[----:B------:R-:W-:Y:S02]  /*7410*/  LDSM.16.MT88.4 R84, [R162+0x9800] ;  /* 0x00980000a254783b */ /* 0x000fe40000004200 */
[----:B-----5:R-:W-:Y:S03]  /*7420*/  F2FP.F16.F32.PACK_AB R34, R138, R137 ;  /* 0x000000898a22723e */ /* 0x020fe600000000ff */
[C---:B--2---:R-:W-:Y:S03]  /*7430*/  HMMA.16816.F32 R24, R36.reuse, R88, R24 ;  /* 0x000000582418723c */ /* 0x044fe60000001818 */
[----:B------:R-:W-:Y:S02]  /*7440*/  MUFU.EX2 R141, R141 ;  /* 0x0000008d008d7308 */ /* 0x000fe40000000800 */
[----:B------:R-:W-:Y:S01]  /*7450*/  FADD.FTZ R133, R133, R112 ;  /* 0x0000007085857221 */ /* 0x000fe20000010000 */
[C---:B------:R-:W-:Y:S07]  /*7460*/  HMMA.16816.F32 R68, R36.reuse, R90, R68 ;  /* 0x0000005a2444723c */ /* 0x040fee0000001844 */
[----:B------:R-:W2:Y:S01]  /*7470*/  MUFU.EX2 R142, R142 ;  /* 0x0000008e008e7308 */ /* 0x000ea20000000800 */
[----:B---3--:R-:W-:Y:S01]  /*7480*/  F2FP.F16.F32.PACK_AB R35, R140, R139 ;  /* 0x0000008b8c23723e */ /* 0x008fe200000000ff */
[C---:B-1----:R-:W-:Y:S08]  /*7490*/  HMMA.16816.F32 R72, R36.reuse, R28, R72 ;  /* 0x0000001c2448723c */ /* 0x042ff00000001848 */
[----:B------:R-:W-:Y:S01]  /*74a0*/  MUFU.EX2 R143, R143 ;  /* 0x0000008f008f7308 */ /* 0x000fe20000000800 */
[----:B------:R-:W-:Y:S01]  /*74b0*/  HMMA.16816.F32 R76, R36, R30, R76 ;  /* 0x0000001e244c723c */ /* 0x000fe2000000184c */
[----:B------:R-:W1:Y:S02]  /*74c0*/  LDSM.16.MT88.4 R28, [R160+0x8000] ;  /* 0x00800000a01c783b */ /* 0x000e640000004200 */
[----:B------:R-:W-:Y:S03]  /*74d0*/  FADD.FTZ R104, R104, R133 ;  /* 0x0000008568687221 */ /* 0x000fe60000010000 */
[C---:B------:R-:W-:Y:S03]  /*74e0*/  HMMA.16816.F32 R8, R32.reuse, R40, R8 ;  /* 0x000000282008723c */ /* 0x040fe60000001808 */
[----:B------:R-:W3:Y:S02]  /*74f0*/  MUFU.EX2 R144, R144 ;  /* 0x0000009000907308 */ /* 0x000ee40000000800 */
[----:B--2---:R-:W-:Y:S01]  /*7500*/  F2FP.F16.F32.PACK_AB R36, R142, R141 ;  /* 0x0000008d8e24723e */ /* 0x004fe200000000ff */
[C---:B------:R-:W-:Y:S01]  /*7510*/  HMMA.16816.F32 R12, R32.reuse, R42, R12 ;  /* 0x0000002a200c723c */ /* 0x040fe2000000180c */
[----:B------:R-:W2:Y:S06]  /*7520*/  LDSM.16.MT88.4 R40, [R163+0x8800] ;  /* 0x00880000a328783b */ /* 0x000eac0000004200 */
[----:B------:R-:W-:Y:S01]  /*7530*/  MUFU.EX2 R145, R145 ;  /* 0x0000009100917308 */ /* 0x000fe20000000800 */
[----:B------:R-:W-:Y:S01]  /*7540*/  FADD.FTZ R107, R107, R104 ;  /* 0x000000686b6b7221 */ /* 0x000fe20000010000 */
[C---:B----4-:R-:W-:Y:S08]  /*7550*/  HMMA.16816.F32 R16, R32.reuse, R80, R16 ;  /* 0x000000502010723c */ /* 0x050ff00000001810 */
[----:B------:R-:W4:Y:S01]  /*7560*/  MUFU.EX2 R146, R146 ;  /* 0x0000009200927308 */ /* 0x000f220000000800 */
[C---:B------:R-:W-:Y:S03]  /*7570*/  HMMA.16816.F32 R20, R32.reuse, R82, R20 ;  /* 0x000000522014723c */ /* 0x040fe60000001814 */
[----:B---3--:R-:W-:Y:S03]  /*7580*/  F2FP.F16.F32.PACK_AB R37, R144, R143 ;  /* 0x0000008f9025723e */ /* 0x008fe600000000ff */
[C---:B------:R-:W-:Y:S03]  /*7590*/  HMMA.16816.F32 R24, R32.reuse, R44, R24 ;  /* 0x0000002c2018723c */ /* 0x040fe60000001818 */
[----:B------:R-:W-:Y:S02]  /*75a0*/  MUFU.EX2 R147, R147 ;  /* 0x0000009300937308 */ /* 0x000fe40000000800 */
[----:B------:R-:W-:Y:S01]  /*75b0*/  FADD.FTZ R106, R106, R107 ;  /* 0x0000006b6a6a7221 */ /* 0x000fe20000010000 */
[C---:B------:R-:W-:Y:S01]  /*75c0*/  HMMA.16816.F32 R68, R32.reuse, R46, R68 ;  /* 0x0000002e2044723c */ /* 0x040fe20000001844 */
[----:B------:R-:W3:Y:S06]  /*75d0*/  LDSM.16.MT88.4 R44, [R161+0x8800] ;  /* 0x00880000a12c783b */ /* 0x000eec0000004200 */
[----:B------:R-:W5:Y:S01]  /*75e0*/  MUFU.EX2 R148, R148 ;  /* 0x0000009400947308 */ /* 0x000f620000000800 */
[----:B----4-:R-:W-:Y:S01]  /*75f0*/  F2FP.F16.F32.PACK_AB R38, R146, R145 ;  /* 0x000000919226723e */ /* 0x010fe200000000ff */
[C---:B-1----:R-:W-:Y:S08]  /*7600*/  HMMA.16816.F32 R72, R32.reuse, R28, R72 ;  /* 0x0000001c2048723c */ /* 0x042ff00000001848 */
[----:B------:R-:W-:Y:S01]  /*7610*/  MUFU.EX2 R52, R52 ;  /* 0x0000003400347308 */ /* 0x000fe20000000800 */
[----:B------:R-:W-:Y:S01]  /*7620*/  HMMA.16816.F32 R76, R32, R30, R76 ;  /* 0x0000001e204c723c */ /* 0x000fe2000000184c */
[----:B------:R-:W1:Y:S02]  /*7630*/  LDSM.16.MT88.4 R28, [R160+0x8800] ;  /* 0x00880000a01c783b */ /* 0x000e640000004200 */
[----:B------:R-:W-:Y:S06]  /*7640*/  FADD.FTZ R137, R137, R106 ;  /* 0x0000006a89897221 */ /* 0x000fec0000010000 */
[----:B------:R-:W4:Y:S02]  /*7650*/  MUFU.EX2 R53, R53 ;  /* 0x0000003500357308 */ /* 0x000f240000000800 */
[----:B-----5:R-:W-:Y:S01]  /*7660*/  F2FP.F16.F32.PACK_AB R39, R148, R147 ;  /* 0x000000939427723e */ /* 0x020fe200000000ff */
[----:B------:R-:W5:Y:S01]  /*7670*/  LDSM.16.MT88.4 R32, [R163+0x9000] ;  /* 0x00900000a320783b */ /* 0x000f620000004200 */
[----:B------:R-:W-:Y:S05]  /*7680*/  FADD.FTZ R138, R138, R137 ;  /* 0x000000898a8a7221 */ /* 0x000fea0000010000 */
[C---:B--2---:R-:W-:Y:S01]  /*7690*/  HMMA.16816.F32 R8, R36.reuse, R40, R8 ;  /* 0x000000282408723c */ /* 0x044fe20000001808 */
[----:B------:R-:W-:Y:S04]  /*76a0*/  MUFU.EX2 R54, R54 ;  /* 0x0000003600367308 */ /* 0x000fe80000000800 */
[----:B------:R-:W-:Y:S01]  /*76b0*/  FADD.FTZ R141, R141, R138 ;  /* 0x0000008a8d8d7221 */ /* 0x000fe20000010000 */
[C---:B------:R-:W-:Y:S01]  /*76c0*/  HMMA.16816.F32 R12, R36.reuse, R42, R12 ;  /* 0x0000002a240c723c */ /* 0x040fe2000000180c */
[----:B------:R-:W2:Y:S04]  /*76d0*/  LDSM.16.MT88.4 R40, [R162+0x9000] ;  /* 0x00900000a228783b */ /* 0x000ea80000004200 */
[----:B------:R-:W4:Y:S01]  /*76e0*/  MUFU.EX2 R55, R55 ;  /* 0x0000003700377308 */ /* 0x000f220000000800 */
[----:B------:R-:W-:Y:S01]  /*76f0*/  FADD.FTZ R142, R142, R141 ;  /* 0x0000008d8e8e7221 */ /* 0x000fe20000010000 */
[C---:B------:R-:W-:Y:S08]  /*7700*/  HMMA.16816.F32 R16, R36.reuse, R48, R16 ;  /* 0x000000302410723c */ /* 0x040ff00000001810 */
[----:B------:R-:W-:Y:S01]  /*7710*/  MUFU.EX2 R56, R56 ;  /* 0x0000003800387308 */ /* 0x000fe20000000800 */
[C---:B------:R-:W-:Y:S03]  /*7720*/  HMMA.16816.F32 R20, R36.reuse, R50, R20 ;  /* 0x000000322414723c */ /* 0x040fe60000001814 */
[--C-:B------:R-:W-:Y:S03]  /*7730*/  FFMA.FTZ R48, R60, UR4, -R116.reuse ;  /* 0x000000043c307c23 */ /* 0x100fe60008010874 */
[C---:B---3--:R-:W-:Y:S03]  /*7740*/  HMMA.16816.F32 R24, R36.reuse, R44, R24 ;  /* 0x0000002c2418723c */ /* 0x048fe60000001818 */
[----:B------:R-:W3:Y:S02]  /*7750*/  MUFU.EX2 R57, R57 ;  /* 0x0000003900397308 */ /* 0x000ee40000000800 */
[----:B------:R-:W-:Y:S01]  /*7760*/  FFMA.FTZ R49, R61, UR4, -R116 ;  /* 0x000000043d317c23 */ /* 0x000fe20008010874 */
[C---:B------:R-:W-:Y:S07]  /*7770*/  HMMA.16816.F32 R68, R36.reuse, R46, R68 ;  /* 0x0000002e2444723c */ /* 0x040fee0000001844 */
[----:B------:R-:W-:Y:S01]  /*7780*/  MUFU.EX2 R58, R58 ;  /* 0x0000003a003a7308 */ /* 0x000fe20000000800 */
[----:B------:R-:W-:Y:S01]  /*7790*/  FADD.FTZ R44, R124, R129 ;  /* 0x000000817c2c7221 */ /* 0x000fe20000010000 */
[C---:B-1----:R-:W-:Y:S08]  /*77a0*/  HMMA.16816.F32 R72, R36.reuse, R28, R72 ;  /* 0x0000001c2448723c */ /* 0x042ff00000001848 */
[----:B------:R-:W1:Y:S01]  /*77b0*/  MUFU.EX2 R3, R59 ;  /* 0x0000003b00037308 */ /* 0x000e620000000800 */
[----:B------:R-:W-:Y:S01]  /*77c0*/  HMMA.16816.F32 R76, R36, R30, R76 ;  /* 0x0000001e244c723c */ /* 0x000fe2000000184c */
[----:B------:R-:W-:Y:S02]  /*77d0*/  LDSM.16.MT88.4 R36, [R160+0x9000] ;  /* 0x00900000a024783b */ /* 0x000fe40000004200 */
[----:B------:R-:W-:Y:S01]  /*77e0*/  FADD.FTZ R44, R127, R44 ;  /* 0x0000002c7f2c7221 */ /* 0x000fe20000010000 */
[----:B----4-:R-:W-:Y:S01]  /*77f0*/  F2FP.F16.F32.PACK_AB R28, R53, R52 ;  /* 0x00000034351c723e */ /* 0x010fe200000000ff */
[--C-:B------:R-:W-:Y:S01]  /*7800*/  FFMA.FTZ R50, R62, UR4, -R103.reuse ;  /* 0x000000043e327c23 */ /* 0x100fe20008010867 */
[----:B------:R-:W-:Y:S03]  /*7810*/  F2FP.F16.F32.PACK_AB R29, R55, R54 ;  /* 0x00000036371d723e */ /* 0x000fe600000000ff */
[----:B------:R-:W-:Y:S02]  /*7820*/  MUFU.EX2 R48, R48 ;  /* 0x0000003000307308 */ /* 0x000fe40000000800 */
[----:B------:R-:W-:Y:S01]  /*7830*/  FADD.FTZ R123, R123, R44 ;  /* 0x0000002c7b7b7221 */ /* 0x000fe20000010000 */
[----:B---3--:R-:W-:Y:S01]  /*7840*/  F2FP.F16.F32.PACK_AB R30, R57, R56 ;  /* 0x00000038391e723e */ /* 0x008fe200000000ff */
[----:B------:R-:W3:Y:S01]  /*7850*/  LDSM.16.MT88.4 R44, [R161+0x9000] ;  /* 0x00900000a12c783b */ /* 0x000ee20000004200 */
[----:B------:R-:W-:Y:S01]  /*7860*/  FFMA.FTZ R51, R63, UR4, -R103 ;  /* 0x000000043f337c23 */ /* 0x000fe20008010867 */
[----:B------:R-:W-:Y:S01]  /*7870*/  FADD.FTZ R123, R120, R123 ;  /* 0x0000007b787b7221 */ /* 0x000fe20000010000 */
[----:B-1----:R-:W-:Y:S01]  /*7880*/  F2FP.F16.F32.PACK_AB R31, R3, R58 ;  /* 0x0000003a031f723e */ /* 0x002fe200000000ff */
[----:B------:R-:W-:Y:S01]  /*7890*/  FFMA.FTZ R116, R65, UR4, -R116 ;  /* 0x0000000441747c23 */ /* 0x000fe20008010874 */
[----:B------:R-:W-:Y:S01]  /*78a0*/  FFMA.FTZ R103, R67, UR4, -R103 ;  /* 0x0000000443677c23 */ /* 0x000fe20008010867 */
[----:B------:R-:W-:Y:S01]  /*78b0*/  FADD.FTZ R102, R102, R123 ;  /* 0x0000007b66667221 */ /* 0x000fe20000010000 */
[----:B------:R-:W1:Y:S01]  /*78c0*/  MUFU.EX2 R49, R49 ;  /* 0x0000003100317308 */ /* 0x000e620000000800 */
[----:B------:R-:W-:Y:S02]  /*78d0*/  FADD.FTZ R145, R145, R142 ;  /* 0x0000008e91917221 */ /* 0x000fe40000010000 */
[C---:B-----5:R-:W-:Y:S05]  /*78e0*/  HMMA.16816.F32 R8, R28.reuse, R32, R8 ;  /* 0x000000201c08723c */ /* 0x060fea0000001808 */
[----:B------:R-:W-:Y:S01]  /*78f0*/  FADD.FTZ R102, R5, R102 ;  /* 0x0000006605667221 */ /* 0x000fe20000010000 */
[C---:B------:R-:W-:Y:S01]  /*7900*/  HMMA.16816.F32 R12, R28.reuse, R34, R12 ;  /* 0x000000221c0c723c */ /* 0x040fe2000000180c */
[----:B------:R-:W-:Y:S04]  /*7910*/  MUFU.EX2 R50, R50 ;  /* 0x0000003200327308 */ /* 0x000fe80000000800 */
[----:B------:R-:W-:Y:S01]  /*7920*/  FADD.FTZ R125, R125, R102 ;  /* 0x000000667d7d7221 */ /* 0x000fe20000010000 */
[C---:B--2---:R-:W-:Y:S05]  /*7930*/  HMMA.16816.F32 R16, R28.reuse, R40, R16 ;  /* 0x000000281c10723c */ /* 0x044fea0000001810 */
[----:B------:R-:W2:Y:S01]  /*7940*/  MUFU.EX2 R51, R51 ;  /* 0x0000003300337308 */ /* 0x000ea20000000800 */
[----:B-1----:R-:W-:Y:S01]  /*7950*/  F2FP.F16.F32.PACK_AB R32, R49, R48 ;  /* 0x000000303120723e */ /* 0x002fe200000000ff */
[C---:B------:R-:W-:Y:S01]  /*7960*/  HMMA.16816.F32 R20, R28.reuse, R42, R20 ;  /* 0x0000002a1c14723c */ /* 0x040fe20000001814 */
[----:B------:R-:W1:Y:S03]  /*7970*/  LDSM.16.MT88.4 R40, [R161+0x9800] ;  /* 0x00980000a128783b */ /* 0x000e660000004200 */
[----:B------:R-:W-:Y:S04]  /*7980*/  FADD.FTZ R125, R128, R125 ;  /* 0x0000007d807d7221 */ /* 0x000fe80000010000 */
[----:B------:R-:W-:Y:S03]  /*7990*/  MUFU.EX2 R5, R64 ;  /* 0x0000004000057308 */ /* 0x000fe60000000800 */
[----:B------:R-:W-:Y:S01]  /*79a0*/  FADD.FTZ R145, R146, R145 ;  /* 0x0000009192917221 */ /* 0x000fe20000010000 */
[----:B------:R-:W-:Y:S01]  /*79b0*/  FADD.FTZ R110, R110, R125 ;  /* 0x0000007d6e6e7221 */ /* 0x000fe20000010000 */
[C---:B---3--:R-:W-:Y:S05]  /*79c0*/  HMMA.16816.F32 R24, R28.reuse, R44, R24 ;  /* 0x0000002c1c18723c */ /* 0x048fea0000001818 */
[----:B------:R-:W3:Y:S01]  /*79d0*/  MUFU.EX2 R116, R116 ;  /* 0x0000007400747308 */ /* 0x000ee20000000800 */
[----:B------:R-:W-:Y:S01]  /*79e0*/  FADD.FTZ R111, R111, R110 ;  /* 0x0000006e6f6f7221 */ /* 0x000fe20000010000 */
[----:B--2---:R-:W-:Y:S01]  /*79f0*/  F2FP.F16.F32.PACK_AB R33, R51, R50 ;  /* 0x000000323321723e */ /* 0x004fe200000000ff */
[----:B------:R-:W-:Y:S01]  /*7a00*/  FADD.FTZ R52, R52, R145 ;  /* 0x0000009134347221 */ /* 0x000fe20000010000 */
[C---:B------:R-:W-:Y:S06]  /*7a10*/  HMMA.16816.F32 R68, R28.reuse, R46, R68 ;  /* 0x0000002e1c44723c */ /* 0x040fec0000001844 */
[----:B------:R-:W-:Y:S01]  /*7a20*/  MUFU.EX2 R6, R6 ;  /* 0x0000000600067308 */ /* 0x000fe20000000800 */
[----:B------:R-:W-:Y:S01]  /*7a30*/  FADD.FTZ R114, R114, R111 ;  /* 0x0000006f72727221 */ /* 0x000fe20000010000 */
[C---:B------:R-:W-:Y:S03]  /*7a40*/  HMMA.16816.F32 R72, R28.reuse, R36, R72 ;  /* 0x000000241c48723c */ /* 0x040fe60000001848 */
[----:B------:R-:W-:Y:S03]  /*7a50*/  FADD.FTZ R114, R115, R114 ;  /* 0x0000007273727221 */ /* 0x000fe60000010000 */
[----:B------:R-:W-:Y:S02]  /*7a60*/  HMMA.16816.F32 R76, R28, R38, R76 ;  /* 0x000000261c4c723c */ /* 0x000fe4000000184c */
[----:B------:R-:W2:Y:S01]  /*7a70*/  MUFU.EX2 R103, R103 ;  /* 0x0000006700677308 */ /* 0x000ea20000000800 */
[----:B------:R-:W4:Y:S02]  /*7a80*/  LDSM.16.MT88.4 R28, [R160+0x9800] ;  /* 0x00980000a01c783b */ /* 0x000f240000004200 */
[----:B------:R-:W-:Y:S01]  /*7a90*/  FADD.FTZ R105, R105, R114 ;  /* 0x0000007269697221 */ /* 0x000fe20000010000 */
[----:B---3--:R-:W-:Y:S01]  /*7aa0*/  F2FP.F16.F32.PACK_AB R34, R116, R5 ;  /* 0x000000057422723e */ /* 0x008fe200000000ff */
[----:B------:R-:W-:Y:S04]  /*7ab0*/  FADD.FTZ R53, R53, R52 ;  /* 0x0000003435357221 */ /* 0x000fe80000010000 */
        /* <DEDUP_REMOVED lines=19> */
[C---:B------:R-:W-:Y:S05]  /*7bf0*/  HMMA.16816.F32 R68, R32.reuse, R42, R68 ;  /* 0x0000002a2044723c */ /* 0x040fea0000001844 */
[----:B------:R-:W-:Y:S01]  /*7c00*/  FADD.FTZ R54, R54, R7 ;  /* 0x0000000736367221 */ /* 0x000fe20000010000 */
[C---:B----4-:R-:W-:Y:S05]  /*7c10*/  HMMA.16816.F32 R72, R32.reuse, R28, R72 ;  /* 0x0000001c2048723c */ /* 0x050fea0000001848 */
[----:B------:R-:W-:Y:S01]  /*7c20*/  FADD.FTZ R55, R55, R54 ;  /* 0x0000003637377221 */ /* 0x000fe20000010000 */
[----:B------:R-:W-:Y:S05]  /*7c30*/  HMMA.16816.F32 R76, R32, R30, R76 ;  /* 0x0000001e204c723c */ /* 0x000fea000000184c */
[----:B------:R-:W-:Y:S01]  /*7c40*/  FADD.FTZ R58, R58, R55 ;  /* 0x000000373a3a7221 */ /* 0x000fe20000010000 */
[----:B------:R-:W-:Y:S05]  /*7c50*/  FADD.FTZ R5, R5, R48 ;  /* 0x0000003005057221 */ /* 0x000fea0000010000 */
[----:B------:R-:W-:Y:S01]  /*7c60*/  FADD.FTZ R3, R3, R58 ;  /* 0x0000003a03037221 */ /* 0x000fe20000010000 */
[----:B------:R-:W-:Y:S03]  /*7c70*/  FADD.FTZ R187, R116, R5 ;  /* 0x0000000574bb7221 */ /* 0x000fe60000010000 */
[----:B------:R-:W-:Y:S01]  /*7c80*/  FADD.FTZ R50, R50, R3 ;  /* 0x0000000332327221 */ /* 0x000fe20000010000 */
[----:B------:R-:W-:Y:S03]  /*7c90*/  IADD3 R3, R185, -0x1, RZ ;  /* 0xffffffffb9037810 */ /* 0x000fe60007ffe0ff */
[----:B------:R-:W-:Y:S01]  /*7ca0*/  FADD.FTZ R51, R51, R50 ;  /* 0x0000003233337221 */ /* 0x000fe20000010000 */
[----:B------:R-:W-:Y:S02]  /*7cb0*/  MOV R185, R3 ;  /* 0x0000000300b97202 */ /* 0x000fe40000000f00 */
[----:B------:R-:W-:Y:S01]  /*7cc0*/  MOV R3, R0 ;  /* 0x0000000000037202 */ /* 0x000fe20000000f00 */
[----:B------:R-:W-:Y:S04]  /*7cd0*/  FADD.FTZ R6, R6, R51 ;  /* 0x0000003306067221 */ /* 0x000fe80000010000 */
[----:B------:R-:W-:Y:S01]  /*7ce0*/  FADD.FTZ R186, R103, R6 ;  /* 0x0000000667ba7221 */ /* 0x000fe20000010000 */
[----:B------:R-:W-:Y:S06]  /*7cf0*/  @P0 BRA `(.L_x_6225) ;  /* 0xffffffd0007c0947 */ /* 0x000fec000383ffff */
.L_x_6221:
[----:B------:R-:W1:Y:S01]  /*7d00*/  SHFL.BFLY PT, R4, R187, 0x2, 0x1f ;  /* 0x0c401f00bb047f89 */ /* 0x000e6200000e0000 */
[----:B------:R-:W2:Y:S01]  /*7d10*/  S2UR UR4, SR_CgaCtaId ;  /* 0x00000000000479c3 */ /* 0x000ea20000008800 */
[----:B------:R-:W-:Y:S01]  /*7d20*/  MOV R11, 0x3f800000 ;  /* 0x3f800000000b7802 */ /* 0x000fe20000000f00 */
[----:B------:R-:W-:Y:S01]  /*7d30*/  UMOV UR5, 0x400 ;  /* 0x0000040000057882 */ /* 0x000fe20000000000 */
[----:B------:R-:W3:Y:S01]  /*7d40*/  SHFL.BFLY PT, R7, R186, 0x2, 0x1f ;  /* 0x0c401f00ba077f89 */ /* 0x000ee200000e0000 */
[----:B------:R-:W-:Y:S01]  /*7d50*/  MOV R14, 0x7f800000 ;  /* 0x7f800000000e7802 */ /* 0x000fe20000000f00 */
[----:B------:R-:W4:Y:S01]  /*7d60*/  S2R R3, SR_TID.X ;  /* 0x0000000000037919 */ /* 0x000f220000002100 */
[----:B-1----:R-:W-:Y:S01]  /*7d70*/  FADD.FTZ R5, R4, R187 ;  /* 0x000000bb04057221 */ /* 0x002fe20000010000 */
[----:B--2---:R-:W-:Y:S01]  /*7d80*/  ULEA UR4, UR4, UR5, 0x18 ;  /* 0x0000000504047291 */ /* 0x004fe2000f8ec03f */
[----:B---3--:R-:W-:-:S03]  /*7d90*/  FADD.FTZ R4, R7, R186 ;  /* 0x000000ba07047221 */ /* 0x008fc60000010000 */
[----:B------:R-:W1:Y:S04]  /*7da0*/  SHFL.BFLY PT, R8, R5, 0x1, 0x1f ;  /* 0x0c201f0005087f89 */ /* 0x000e6800000e0000 */
[----:B------:R-:W2:Y:S01]  /*7db0*/  SHFL.BFLY PT, R7, R4, 0x1, 0x1f ;  /* 0x0c201f0004077f89 */ /* 0x000ea200000e0000 */
[----:B----4-:R-:W-:-:S04]  /*7dc0*/  SHF.R.S32.HI R6, RZ, 0x1f, R3 ;  /* 0x0000001fff067819 */ /* 0x010fc80000011403 */
[----:B------:R-:W-:-:S04]  /*7dd0*/  LEA.HI R10, R6, R3, RZ, 0x2 ;  /* 0x00000003060a7211 */ /* 0x000fc800078f10ff */
[----:B------:R-:W-:Y:S01]  /*7de0*/  LOP3.LUT R12, R10, 0x3ffffffc, RZ, 0xc0, !PT ;  /* 0x3ffffffc0a0c7812 */ /* 0x000fe200078ec0ff */
[----:B-1----:R-:W-:Y:S01]  /*7df0*/  FADD.FTZ R8, R5, R8 ;  /* 0x0000000805087221 */ /* 0x002fe20000010000 */
[----:B------:R-:W-:-:S03]  /*7e00*/  LEA.HI R5, R6, R3, RZ, 0x5 ;  /* 0x0000000306057211 */ /* 0x000fc600078f28ff */
[----:B------:R-:W-:Y:S01]  /*7e10*/  IMAD.IADD R9, R3, 0x1, -R12 ;  /* 0x0000000103097824 */ /* 0x000fe200078e0a0c */
[----:B------:R-:W-:Y:S01]  /*7e20*/  MOV R12, 0x3f800000 ;  /* 0x3f800000000c7802 */ /* 0x000fe20000000f00 */
[----:B--2---:R-:W-:Y:S01]  /*7e30*/  FADD.FTZ R7, R4, R7 ;  /* 0x0000000704077221 */ /* 0x004fe20000010000 */
[----:B------:R-:W-:Y:S02]  /*7e40*/  SHF.R.S32.HI R4, RZ, 0x5, R5 ;  /* 0x00000005ff047819 */ /* 0x000fe40000011405 */
[----:B------:R-:W-:Y:S02]  /*7e50*/  FSETP.NE.FTZ.AND P4, PT, R8, RZ, PT ;  /* 0x000000ff0800720b */ /* 0x000fe40003f95000 */
[----:B------:R-:W-:Y:S01]  /*7e60*/  FSETP.NE.FTZ.AND P3, PT, R7, RZ, PT ;  /* 0x000000ff0700720b */ /* 0x000fe20003f75000 */
[----:B------:R-:W-:Y:S01]  /*7e70*/  IMAD R4, R4, 0x200, R9 ;  /* 0x0000020004047824 */ /* 0x000fe200078e0209 */
[--C-:B------:R-:W-:Y:S02]  /*7e80*/  SHF.R.S32.HI R9, RZ, 0x2, R10.reuse ;  /* 0x00000002ff097819 */ /* 0x100fe4000001140a */
[----:B------:R-:W-:-:S04]  /*7e90*/  SHF.R.S32.HI R10, RZ, 0x1f, R10 ;  /* 0x0000001fff0a7819 */ /* 0x000fc8000001140a */
[----:B------:R-:W-:-:S03]  /*7ea0*/  LEA.HI R10, R10, R9, RZ, 0x3 ;  /* 0x000000090a0a7211 */ /* 0x000fc600078f18ff */
[----:B------:R-:W1:Y:S01]  /*7eb0*/  @P4 MUFU.RCP R11, R8 ;  /* 0x00000008000b4308 */ /* 0x000e620000001000 */
[----:B------:R-:W-:-:S04]  /*7ec0*/  LOP3.LUT R10, R10, 0xfffffff8, RZ, 0xc0, !PT ;  /* 0xfffffff80a0a7812 */ /* 0x000fc800078ec0ff */
[----:B------:R-:W-:-:S03]  /*7ed0*/  IADD3 R10, R9, -R10, RZ ;  /* 0x8000000a090a7210 */ /* 0x000fc60007ffe0ff */
[----:B------:R-:W2:Y:S02]  /*7ee0*/  @P3 MUFU.RCP R12, R7 ;  /* 0x00000007000c3308 */ /* 0x000ea40000001000 */
[----:B------:R-:W-:-:S05]  /*7ef0*/  IMAD.SHL.U32 R9, R10, 0x40, RZ ;  /* 0x000000400a097824 */ /* 0x000fca00078e00ff */
[----:B------:R-:W-:Y:S01]  /*7f00*/  LOP3.LUT R13, R9, 0x1c0, RZ, 0xc0, !PT ;  /* 0x000001c0090d7812 */ /* 0x000fe200078ec0ff */
[----:B------:R-:W3:Y:S01]  /*7f10*/  @P4 MUFU.LG2 R8, R8 ;  /* 0x0000000800084308 */ /* 0x000ee20000000c00 */
[----:B------:R-:W-:Y:S01]  /*7f20*/  LOP3.LUT R9, R10, 0x1, RZ, 0xc0, !PT ;  /* 0x000000010a097812 */ /* 0x000fe200078ec0ff */
[----:B-1----:R-:W-:Y:S01]  /*7f30*/  FMUL.FTZ R96, R11, R96 ;  /* 0x000000600b607220 */ /* 0x002fe20000410000 */
[----:B------:R-:W-:Y:S01]  /*7f40*/  LEA.HI R13, R13, R13, RZ, 0x1d ;  /* 0x0000000d0d0d7211 */ /* 0x000fe200078fe8ff */
[----:B------:R-:W-:Y:S01]  /*7f50*/  FMUL.FTZ R97, R11, R97 ;  /* 0x000000610b617220 */ /* 0x000fe20000410000 */
[----:B------:R-:W-:Y:S01]  /*7f60*/  ISETP.NE.U32.AND P0, PT, R9, 0x1, PT ;  /* 0x000000010900780c */ /* 0x000fe20003f05070 */
[C---:B------:R-:W-:Y:S01]  /*7f70*/  FMUL.FTZ R92, R11.reuse, R92 ;  /* 0x0000005c0b5c7220 */ /* 0x040fe20000410000 */
[----:B------:R-:W-:Y:S01]  /*7f80*/  MOV R9, 0xfffffff0 ;  /* 0xfffffff000097802 */ /* 0x000fe20000000f00 */
[----:B------:R-:W-:Y:S01]  /*7f90*/  IMAD.U32 R4, R4, 0x2, R13 ;  /* 0x0000000204047824 */ /* 0x000fe200078e000d */
[----:B------:R-:W-:Y:S01]  /*7fa0*/  R2P PR, R10, 0x6 ;  /* 0x000000060a007804 */ /* 0x000fe20000000000 */
[C---:B--2---:R-:W-:Y:S01]  /*7fb0*/  FMUL.FTZ R99, R12.reuse, R99 ;  /* 0x000000630c637220 */ /* 0x044fe20000410000 */
[----:B------:R-:W-:Y:S01]  /*7fc0*/  MOV R10, 0x20 ;  /* 0x00000020000a7802 */ /* 0x000fe20000000f00 */
[----:B------:R-:W-:Y:S01]  /*7fd0*/  FMUL.FTZ R98, R12, R98 ;  /* 0x000000620c627220 */ /* 0x000fe20000410000 */
[----:B------:R-:W-:Y:S01]  /*7fe0*/  LEA R13, R4, UR4, 0x1 ;  /* 0x00000004040d7c11 */ /* 0x000fe2000f8e08ff */
[----:B------:R-:W-:Y:S01]  /*7ff0*/  FMUL.FTZ R93, R11, R93 ;  /* 0x0000005d0b5d7220 */ /* 0x000fe20000410000 */
[----:B------:R-:W-:Y:S01]  /*8000*/  SEL R9, R9, 0x10, !P0 ;  /* 0x0000001009097807 */ /* 0x000fe20004000000 */
[C---:B------:R-:W-:Y:S01]  /*8010*/  FMUL.FTZ R95, R12.reuse, R95 ;  /* 0x0000005f0c5f7220 */ /* 0x040fe20000410000 */
        /* <DEDUP_REMOVED lines=53> */
[----:B------:R-:W-:Y:S01]  /*8370*/  STS [R19+0x400], R90 ;  /* 0x0004005a13007388 */ /* 0x000fe20000000800 */
        /* <DEDUP_REMOVED lines=13> */
[----:B------:R1:W-:Y:S04]  /*8450*/  STS [R9+0x400], R70 ;  /* 0x0004004609007388 */ /* 0x0003e80000000800 */
[----:B------:R1:W-:Y:S04]  /*8460*/  STS [R23], R72 ;  /* 0x0000004817007388 */ /* 0x0003e80000000800 */
[----:B------:R1:W-:Y:S04]  /*8470*/  STS [R23+0x400], R74 ;  /* 0x0004004a17007388 */ /* 0x0003e80000000800 */
[----:B------:R4:W-:Y:S04]  /*8480*/  STS [R10], R11 ;  /* 0x0000000b0a007388 */ /* 0x0009e80000000800 */
[----:B------:R4:W-:Y:S01]  /*8490*/  STS [R10+0x400], R12 ;  /* 0x0004000c0a007388 */ /* 0x0009e20000000800 */
[----:B---3--:R-:W-:-:S04]  /*84a0*/  @P4 FMUL.FTZ R17, R8, 0.69314718246459960938 ;  /* 0x3f31721808114820 */ /* 0x008fc80000410000 */
[----:B--2---:R-:W-:Y:S01]  /*84b0*/  @P4 FFMA.FTZ R4, R2, R13, R17 ;  /* 0x0000000d02044223 */ /* 0x004fe20000010011 */
[----:B-1----:R-:W-:-:S04]  /*84c0*/  @P3 FMUL.FTZ R9, R7, 0.69314718246459960938 ;  /* 0x3f31721807093820 */ /* 0x002fc80000410000 */
[----:B----4-:R-:W-:Y:S01]  /*84d0*/  @P3 FFMA.FTZ R14, R0, R15, R9 ;  /* 0x0000000f000e3223 */ /* 0x010fe20000010009 */
        /* <DEDUP_REMOVED lines=8> */
.L_x_6226:
[----:B------:R-:W-:Y:S01]  /*8560*/  S2UR UR8, SR_CTAID.Z ;  /* 0x00000000000879c3 */ /* 0x000fe20000002700 */
[----:B------:R-:W-:Y:S01]  /*8570*/  ULDC UR9, c[0x0][0x270] ;  /* 0x00009c0000097ab9 */ /* 0x000fe20000000800 */
[----:B------:R-:W-:-:S06]  /*8580*/  ULDC UR6, c[0x0][0x2c4] ;  /* 0x0000b10000067ab9 */ /* 0x000fcc0000000800 */
[----:B------:R-:W1:Y:S02]  /*8590*/  S2UR UR7, SR_CTAID.Y ;  /* 0x00000000000779c3 */ /* 0x000e640000002600 */
[----:B-1----:R-:W-:-:S04]  /*85a0*/  UIMAD UR9, UR7, UR9, UR8 ;  /* 0x00000009070972a4 */ /* 0x002fc8000f8e0208 */
[----:B------:R-:W-:Y:S02]  /*85b0*/  UIMAD UR9, UR9, UR6, URZ ;  /* 0x00000006090972a4 */ /* 0x000fe4000f8e023f */
.L_x_6227:
[----:B------:R-:W-:Y:S01]  /*85c0*/  LOP3.LUT R0, R5, 0xffffffe0, RZ, 0xc0, !PT ;  /* 0xffffffe005007812 */ /* 0x000fe200078ec0ff */
[----:B------:R-:W-:Y:S01]  /*85d0*/  BAR.SYNC.DEFER_BLOCKING 0x0 ;  /* 0x0000000000007b1d */ /* 0x000fe20000010000 */
[----:B------:R-:W-:-:S03]  /*85e0*/  IMAD R183, R183, 0x10, R176 ;  /* 0x00000010b7b77824 */ /* 0x000fc600078e02b0 */
[----:B------:R-:W-:Y:S02]  /*85f0*/  IMAD.IADD R0, R3, 0x1, -R0 ;  /* 0x0000000103007824 */ /* 0x000fe400078e0a00 */
[----:B------:R-:W-:Y:S03]  /*8600*/  BSSY B0, `(.L_x_6228) ;  /* 0x0000011000007945 */ /* 0x000fe60003800000 */
[----:B------:R-:W-:-:S13]  /*8610*/  LOP3.LUT P0, RZ, R0, 0x3, RZ, 0xc0, !PT ;  /* 0x0000000300ff7812 */ /* 0x000fda000780c0ff */
[----:B------:R-:W-:Y:S05]  /*8620*/  @P0 BRA `(.L_x_6229) ;  /* 0x0000000000380947 */ /* 0x000fea0003800000 */
        /* <DEDUP_REMOVED lines=14> */
.L_x_6229:
[----:B------:R-:W-:Y:S05]  /*8710*/  BSYNC B0 ;  /* 0x0000000000007941 */ /* 0x000fea0003800000 */
.L_x_6228:
[----:B------:R-:W2:Y:S01]  /*8720*/  S2UR UR5, SR_CTAID.X ;  /* 0x00000000000579c3 */ /* 0x000ea20000002500 */
[----:B------:R-:W-:Y:S01]  /*8730*/  SHF.R.S32.HI R179, RZ, 0x1f, R178 ;  /* 0x0000001fffb37819 */ /* 0x000fe200000114b2 */
[----:B------:R-:W-:Y:S04]  /*8740*/  LDS.128 R16, [R177+0x800] ;  /* 0x00080000b1107984 */ /* 0x000fe80000000c00 */
[----:B------:R-:W-:Y:S02]  /*8750*/  LDS.128 R20, [R177+0x1000] ;  /* 0x00100000b1147984 */ /* 0x000fe40000000c00 */
[----:B------:R-:W3:Y:S02]  /*8760*/  LDC.64 R10, c[0x0][0x298] ;  /* 0x0000a600ff0a7b82 */ /* 0x000ee40000000a00 */
[----:B------:R-:W-:Y:S06]  /*8770*/  LDS.128 R24, [R177+0x1800] ;  /* 0x00180000b1187984 */ /* 0x000fec0000000c00 */
[----:B-1----:R-:W1:Y:S01]  /*8780*/  LDC.64 R8, c[0x0][0x290] ;  /* 0x0000a400ff087b82 */ /* 0x002e620000000a00 */
[----:B--2---:R-:W-:-:S07]  /*8790*/  USHF.L.U32 UR5, UR5, 0x6, URZ ;  /* 0x0000000605057899 */ /* 0x004fce000800063f */
[----:B------:R-:W2:Y:S01]  /*87a0*/  LDC.64 R4, c[0x0][0x2a0] ;  /* 0x0000a800ff047b82 */ /* 0x000ea20000000a00 */
[----:B------:R-:W-:Y:S01]  /*87b0*/  USHF.R.S32.HI UR4, URZ, 0x1f, UR5 ;  /* 0x0000001f3f047899 */ /* 0x000fe20008011405 */
[----:B---3--:R-:W-:-:S05]  /*87c0*/  IMAD.WIDE.U32 R12, R10, UR5, R178 ;  /* 0x000000050a0c7c25 */ /* 0x008fca000f8e00b2 */
[----:B------:R-:W-:Y:S01]  /*87d0*/  IMAD R0, R10, UR4, RZ ;  /* 0x000000040a007c24 */ /* 0x000fe2000f8e02ff */
[----:B------:R-:W-:-:S03]  /*87e0*/  USHF.R.S32.HI UR4, URZ, 0x1f, UR7 ;  /* 0x0000001f3f047899 */ /* 0x000fc60008011407 */
[----:B------:R-:W-:-:S03]  /*87f0*/  IMAD R2, R11, UR5, R0 ;  /* 0x000000050b027c24 */ /* 0x000fc6000f8e0200 */
[----:B-1----:R-:W-:Y:S01]  /*8800*/  IMAD R0, R8, UR4, RZ ;  /* 0x0000000408007c24 */ /* 0x002fe2000f8e02ff */
[----:B------:R-:W-:Y:S01]  /*8810*/  USHF.R.S32.HI UR4, URZ, 0x1f, UR8 ;  /* 0x0000001f3f047899 */ /* 0x000fe20008011408 */
[----:B------:R-:W-:Y:S02]  /*8820*/  IADD3 R13, R2, R13, RZ ;  /* 0x0000000d020d7210 */ /* 0x000fe40007ffe0ff */
[----:B------:R-:W-:Y:S02]  /*8830*/  IMAD R0, R9, UR7, R0 ;  /* 0x0000000709007c24 */ /* 0x000fe4000f8e0200 */
[----:B------:R-:W-:Y:S02]  /*8840*/  IMAD.WIDE.U32 R8, R8, UR7, R12 ;  /* 0x0000000708087c25 */ /* 0x000fe4000f8e000c */
[----:B------:R-:W1:Y:S02]  /*8850*/  LDS.128 R12, [R177] ;  /* 0x00000000b10c7984 */ /* 0x000e640000000c00 */
[----:B--2---:R-:W-:Y:S01]  /*8860*/  IMAD R2, R4, UR4, RZ ;  /* 0x0000000404027c24 */ /* 0x004fe2000f8e02ff */
[----:B------:R-:W-:Y:S01]  /*8870*/  IADD3 R7, R0, R9, RZ ;  /* 0x0000000900077210 */ /* 0x000fe20007ffe0ff */
[----:B------:R-:W-:Y:S01]  /*8880*/  ULDC.64 UR4, c[0x0][0x280] ;  /* 0x0000a00000047ab9 */ /* 0x000fe20000000a00 */
[----:B------:R-:W-:Y:S01]  /*8890*/  LEA.HI R0, R6, R3, RZ, 0x3 ;  /* 0x0000000306007211 */ /* 0x000fe200078f18ff */
[----:B------:R-:W-:-:S02]  /*88a0*/  IMAD.MOV.U32 R6, RZ, RZ, R8 ;  /* 0x000000ffff067224 */ /* 0x000fc400078e0008 */
        /* <DEDUP_REMOVED lines=22> */
[----:B------:R-:W-:Y:S01]  /*8a10*/  STG.E.128 desc[UR18][R8.64], R24 ;  /* 0x0000001808007986 */ /* 0x000fe2000c101d12 */
[----:B------:R-:W-:Y:S05]  /*8a20*/  EXIT ;  /* 0x000000000000794d */ /* 0x000fea0003800000 */
.L_x_6230:
        /* <DEDUP_REMOVED lines=13> */
.L_x_7932:


//--------------------- .text._ZN5flash24flash_fwd_splitkv_kernelI23Flash_fwd_kernel_traitsILi64ELi64ELi128ELi4ELb0ELb0EN7cutlass6half_tE19Flash_kernel_traitsILi64ELi64ELi128ELi4ES3_EELb1ELb0ELb0ELb1ELb1ELb1ELb0ELb0EEEvNS_16Flash_fwd_paramsE --------------------------
	.section	.text._ZN5flash24flash_fwd_splitkv_kernelI23Flash_fwd_kernel_traitsILi64ELi64ELi128ELi4ELb0ELb0EN7cutlass6half_tE19Flash_kernel_traitsILi64ELi64ELi128ELi4ES3_EELb1ELb0ELb0ELb1ELb1ELb1ELb0ELb0EEEvNS_16Flash_fwd_paramsE,"ax",@progbits
	.align	128
        .global         _ZN5flash24flash_fwd_splitkv_kernelI23Flash_fwd_kernel_traitsILi64ELi64ELi128ELi4ELb0ELb0EN7cutlass6half_tE19Flash_kernel_traitsILi64ELi64ELi128ELi4ES3_EELb1ELb0ELb0ELb1ELb1ELb1ELb0ELb0EEEvNS_16Flash_fwd_paramsE
        .type           _ZN5flash24flash_fwd_splitkv_kernelI23Flash_fwd_kernel_traitsILi64ELi64ELi128ELi4ELb0ELb0EN7cutlass6half_tE19Flash_kernel_traitsILi64ELi64ELi128ELi4ES3_EELb1ELb0ELb0ELb1ELb1ELb1ELb0ELb0EEEvNS_16Flash_fwd_paramsE,@function
        .size           _ZN5flash24flash_fwd_splitkv_kernelI23Flash_fwd_kernel_traitsILi64ELi64ELi128ELi4ELb0ELb0EN7cutlass6half_tE19Flash_kernel_traitsILi64ELi64ELi128ELi4ES3_EELb1ELb0ELb0ELb1ELb1ELb1ELb0ELb0EEEvNS_16Flash_fwd_paramsE,(.L_x_7933 - _ZN5flash24flash_fwd_splitkv_kernelI23Flash_fwd_kernel_traitsILi64ELi64ELi128ELi4ELb0ELb0EN7cutlass6half_tE19Flash_kernel_traitsILi64ELi64ELi128ELi4ES3_EELb1ELb0ELb0ELb1ELb1ELb1ELb0ELb0EEEvNS_16Flash_fwd_paramsE)
        .other          _ZN5flash24flash_fwd_splitkv_kernelI23Flash_fwd_kernel_traitsILi64ELi64ELi128ELi4ELb0ELb0EN7cutlass6half_tE19Flash_kernel_traitsILi64ELi64ELi128ELi4ES3_EELb1ELb0ELb0ELb1ELb1ELb1ELb0ELb0EEEvNS_16Flash_fwd_paramsE,@"STO_CUDA_ENTRY STV_DEFAULT"
_ZN5flash24flash_fwd_splitkv_kernelI23Flash_fwd_kernel_traitsILi64ELi64ELi128ELi4ELb0ELb0EN7cutlass6half_tE19Flash_kernel_traitsILi64ELi64ELi128ELi4ES3_EELb1ELb0ELb0ELb1ELb1ELb1ELb0ELb0EEEvNS_16Flash_fwd_paramsE:
.text._ZN5flash24flash_fwd_splitkv_kernelI23Flash_fwd_kernel_traitsILi64ELi64ELi128ELi4ELb0ELb0EN7cutlass6half_tE19Flash_kernel_traitsILi64ELi64ELi128ELi4ES3_EELb1ELb0ELb0ELb1ELb1ELb1ELb0ELb0EEEvNS_16Flash_fwd_paramsE:
        /* <DEDUP_REMOVED lines=59> */
[C---:B------:R-:W-:Y:S01]  /*03b0*/  IMAD R3, R78.reuse, UR7, R3 ;  /* 0x000000074e037c24 */ /* 0x040fe2000f8e0203 */
[C---:B------:R-:W-:Y:S01]  /*03c0*/  LOP3.LUT P5, RZ, R25.reuse, 0x7, RZ, 0xc0, !PT ;  /* 0x0000000719ff7812 */ /* 0x040fe200078ac0ff */
[----:B------:R-:W-:Y:S01]  /*03d0*/  IMAD.IADD R4, R25, 0x1, -R4 ;  /* 0x0000000119047824 */ /* 0x000fe200078e0a04 */
[----:B------:R-:W-:Y:S01]  /*03e0*/  IADD3 R9, -R78, UR17, RZ ;  /* 0x000000114e097c10 */ /* 0x000fe2000fffe1ff */
[----:B------:R-:W-:-:S02]  /*03f0*/  IMAD R0, R0, UR4, RZ ;  /* 0x0000000400007c24 */ /* 0x000fc4000f8e02ff */
[----:B------:R-:W-:Y:S01]  /*0400*/  IMAD.SHL.U32 R4, R4, 0x8, RZ ;  /* 0x0000000804047824 */ /* 0x000fe200078e00ff */
[C---:B------:R-:W-:Y:S01]  /*0410*/  ISETP.GE.OR P4, PT, R2.reuse, R9, P5 ;  /* 0x000000090200720c */ /* 0x040fe20002f86670 */
[----:B------:R-:W-:Y:S01]  /*0420*/  IMAD R7, R11, UR5, R0 ;  /* 0x000000050b077c24 */ /* 0x000fe2000f8e0200 */
[----:B------:R-:W-:Y:S01]  /*0430*/  SHF.R.S32.HI R0, RZ, 0x1f, R2 ;  /* 0x0000001fff007819 */ /* 0x000fe20000011402 */
[----:B------:R-:W-:Y:S01]  /*0440*/  VIADD R8, R2, 0x10 ;  /* 0x0000001002087836 */ /* 0x000fe20000000000 */
[----:B------:R-:W-:-:S04]  /*0450*/  SHF.R.S32.HI R5, RZ, 0x1f, R4 ;  /* 0x0000001fff057819 */ /* 0x000fc80000011404 */
[----:B------:R-:W-:Y:S01]  /*0460*/  ISETP.GE.OR P3, PT, R8, R9, P5 ;  /* 0x000000090800720c */ /* 0x000fe20002f66670 */
[----:B------:R-:W-:-:S04]  /*0470*/  IMAD.WIDE.U32 R4, R78, UR6, R4 ;  /* 0x000000064e047c25 */ /* 0x000fc8000f8e0004 */
[----:B------:R-:W-:Y:S01]  /*0480*/  IMAD.IADD R5, R5, 0x1, R3 ;  /* 0x0000000105057824 */ /* 0x000fe200078e0203 */
[----:B------:R-:W-:Y:S01]  /*0490*/  SHF.R.S32.HI R3, RZ, 0x1f, R10 ;  /* 0x0000001fff037819 */ /* 0x000fe2000001140a */
[----:B------:R-:W-:Y:S02]  /*04a0*/  @!P4 IMAD.MOV.U32 R17, RZ, RZ, 0x7f800000 ;  /* 0x7f800000ff11c424 */ /* 0x000fe400078e00ff */
        /* <DEDUP_REMOVED lines=10> */
[----:B------:R-:W-:Y:S02]  /*0550*/  IMAD R3, R0, UR6, RZ ;  /* 0x0000000600037c24 */ /* 0x000fe4000f8e02ff */
[----:B------:R-:W-:Y:S02]  /*0560*/  IMAD R5, R5, UR17, R78 ;  /* 0x0000001105057c24 */ /* 0x000fe4000f8e024e */
[----:B------:R-:W-:Y:S02]  /*0570*/  IMAD.MOV.U32 R6, RZ, RZ, R4 ;  /* 0x000000ffff067224 */ /* 0x000fe400078e0004 */
[C---:B------:R-:W-:Y:S01]  /*0580*/  IMAD R3, R2.reuse, UR7, R3 ;  /* 0x0000000702037c24 */ /* 0x040fe2000f8e0203 */
[----:B------:R-:W-:Y:S01]  /*0590*/  IADD3 R4, P1, R5, R2, RZ ;  /* 0x0000000205047210 */ /* 0x000fe20007f3e0ff */
[----:B------:R-:W-:Y:S01]  /*05a0*/  IMAD.WIDE.U32 R6, R2, UR6, R6 ;  /* 0x0000000602067c25 */ /* 0x000fe2000f8e0006 */
[----:B------:R-:W-:-:S02]  /*05b0*/  USHF.L.U32 UR6, UR7, 0x5, URZ ;  /* 0x0000000507067899 */ /* 0x000fc4000800063f */
[----:B------:R-:W-:Y:S01]  /*05c0*/  LEA.HI.X.SX32 R5, R5, R0, 0x1, P1 ;  /* 0x0000000005057211 */ /* 0x000fe200008f0eff */
[----:B------:R-:W-:Y:S01]  /*05d0*/  IMAD.IADD R3, R7, 0x1, R3 ;  /* 0x0000000107037824 */ /* 0x000fe200078e0203 */
[----:B------:R-:W-:Y:S01]  /*05e0*/  LEA R10, P0, R6, UR4, 0x1 ;  /* 0x00000004060a7c11 */ /* 0x000fe2000f8008ff */
[C---:B------:R-:W-:Y:S01]  /*05f0*/  VIADD R0, R2.reuse, 0x20 ;  /* 0x0000002002007836 */ /* 0x040fe20000000000 */
[----:B------:R-:W-:Y:S01]  /*0600*/  UIADD3 UR6, UR9, UR6, URZ ;  /* 0x0000000609067290 */ /* 0x000fe2000fffe03f */
[----:B------:R-:W-:Y:S01]  /*0610*/  VIADD R2, R2, 0x30 ;  /* 0x0000003002027836 */ /* 0x000fe20000000000 */
[----:B------:R-:W-:Y:S01]  /*0620*/  LEA.HI.X R11, R6, UR5, R3, 0x1, P0 ;  /* 0x00000005060b7c11 */ /* 0x000fe200080f0c03 */
[----:B------:R-:W-:Y:S01]  /*0630*/  ULDC.64 UR4, c[0x0][0x2b0] ;  /* 0x0000ac0000047ab9 */ /* 0x000fe20000000a00 */
[----:B------:R-:W-:Y:S02]  /*0640*/  IADD3 R12, P1, R10, UR8, RZ ;  /* 0x000000080a0c7c10 */ /* 0x000fe4000ff3e0ff */
[----:B------:R-:W-:Y:S01]  /*0650*/  ISETP.GE.OR P2, PT, R0, R9, P5 ;  /* 0x000000090000720c */ /* 0x000fe20002f46670 */
[----:B------:R1:W-:Y:S01]  /*0660*/  STG.E.128 desc[UR18][R10.64], RZ ;  /* 0x000000ff0a007986 */ /* 0x0003e2000c101d12 */
[----:B------:R-:W-:-:S02]  /*0670*/  LEA R14, P0, R4, UR4, 0x2 ;  /* 0x00000004040e7c11 */ /* 0x000fc4000f8010ff */
[----:B------:R-:W-:Y:S02]  /*0680*/  IADD3.X R13, R11, UR6, RZ, P1, !PT ;  /* 0x000000060b0d7c10 */ /* 0x000fe40008ffe4ff */
        /* <DEDUP_REMOVED lines=18> */
.L_x_6231:
        /* <DEDUP_REMOVED lines=22> */
.L_x_6232:
[----:B------:R-:W-:Y:S05]  /*0910*/  @P6 BRA `(.L_x_6233) ;  /* 0x00000004003c6947 */ /* 0x000fea0003800000 */
[----:B------:R-:W3:Y:S01]  /*0920*/  LDC R0, c[0x0][0x380] ;  /* 0x0000e000ff007b82 */ /* 0x000ee20000000800 */
[----:B------:R-:W-:Y:S01]  /*0930*/  LEA R9, R24, 0xffffff80, 0x7 ;  /* 0xffffff8018097811 */ /* 0x000fe200078e38ff */
[----:B------:R-:W-:Y:S01]  /*0940*/  ULDC.64 UR8, c[0x0][0x230] ;  /* 0x00008c0000087ab9 */ /* 0x000fe20000000a00 */
[----:B------:R-:W-:Y:S01]  /*0950*/  ULDC.64 UR6, c[0x0][0x248] ;  /* 0x0000920000067ab9 */ /* 0x000fe20000000a00 */
[----:B------:R-:W-:Y:S01]  /*0960*/  ULDC.64 UR4, c[0x0][0x238] ;  /* 0x00008e0000047ab9 */ /* 0x000fe20000000a00 */
[----:B-1----:R-:W-:Y:S01]  /*0970*/  IABS R2, R9 ;  /* 0x0000000900027213 */ /* 0x002fe20000000000 */
[----:B------:R-:W-:Y:S01]  /*0980*/  ULDC.64 UR10, c[0x0][0x260] ;  /* 0x00009800000a7ab9 */ /* 0x000fe20000000a00 */
[----:B---3--:R-:W-:-:S04]  /*0990*/  IABS R4, R0 ;  /* 0x0000000000047213 */ /* 0x008fc80000000000 */
[----:B------:R-:W1:Y:S08]  /*09a0*/  I2F.RP R5, R4 ;  /* 0x0000000400057306 */ /* 0x000e700000209400 */
[----:B-1----:R-:W1:Y:S02]  /*09b0*/  MUFU.RCP R6, R5 ;  /* 0x0000000500067308 */ /* 0x002e640000001000 */
[----:B-1----:R-:W-:-:S06]  /*09c0*/  IADD3 R6, R6, 0xffffffe, RZ ;  /* 0x0ffffffe06067810 */ /* 0x002fcc0007ffe0ff */
[----:B------:R-:W1:Y:S02]  /*09d0*/  F2I.FTZ.U32.TRUNC.NTZ R7, R6 ;  /* 0x0000000600077305 */ /* 0x000e64000021f000 */
[----:B-1----:R-:W-:Y:S01]  /*09e0*/  IMAD.MOV R3, RZ, RZ, -R7 ;  /* 0x000000ffff037224 */ /* 0x002fe200078e0a07 */
[----:B------:R-:W-:-:S03]  /*09f0*/  MOV R6, RZ ;  /* 0x000000ff00067202 */ /* 0x000fc60000000f00 */
        /* <DEDUP_REMOVED lines=11> */
[----:B------:R-:W-:Y:S02]  /*0ab0*/  ISETP.GE.U32.AND P2, PT, R3, R4, PT ;  /* 0x000000040300720c */ /* 0x000fe40003f46070 */
[----:B------:R-:W1:Y:S11]  /*0ac0*/  LDC R3, c[0x0][0x278] ;  /* 0x00009e00ff037b82 */ /* 0x000e760000000800 */
[----:B------:R-:W-:-:S05]  /*0ad0*/  @P2 IADD3 R5, R5, 0x1, RZ ;  /* 0x0000000105052810 */ /* 0x000fca0007ffe0ff */
[----:B------:R-:W-:Y:S01]  /*0ae0*/  @!P0 IMAD.MOV R5, RZ, RZ, -R5 ;  /* 0x000000ffff058224 */ /* 0x000fe200078e0a05 */
[----:B------:R-:W-:-:S05]  /*0af0*/  @!P1 LOP3.LUT R5, RZ, R0, RZ, 0x33, !PT ;  /* 0x00000000ff059212 */ /* 0x000fca00078e33ff */
[----:B------:R-:W-:-:S06]  /*0b00*/  IMAD.WIDE R14, R5, 0x4, R174 ;  /* 0x00000004050e7825 */ /* 0x000fcc00078e02ae */
[----:B------:R-:W3:Y:S01]  /*0b10*/  LDG.E R14, desc[UR18][R14.64] ;  /* 0x000000120e0e7981 */ /* 0x000ee2000c1e1900 */
[----:B-1----:R-:W-:Y:S02]  /*0b20*/  IABS R2, R3 ;  /* 0x0000000300027213 */ /* 0x002fe40000000000 */
[----:B------:R-:W-:Y:S02]  /*0b30*/  IADD3 R5, -R5, RZ, RZ ;  /* 0x000000ff05057210 */ /* 0x000fe40007ffe1ff */
[----:B------:R-:W1:Y:S03]  /*0b40*/  I2F.RP R7, R2 ;  /* 0x0000000200077306 */ /* 0x000e660000209400 */
[----:B------:R-:W-:-:S05]  /*0b50*/  IMAD R9, R0, R5, R9 ;  /* 0x0000000500097224 */ /* 0x000fca00078e0209 */
[----:B------:R-:W-:Y:S01]  /*0b60*/  SHF.R.S32.HI R0, RZ, 0x1f, R9 ;  /* 0x0000001fff007819 */ /* 0x000fe20000011409 */
        /* <DEDUP_REMOVED lines=13> */
[----:B------:R-:W-:Y:S02]  /*0c40*/  @!P0 IMAD.IADD R7, R7, 0x1, -R2 ;  /* 0x0000000107078824 */ /* 0x000fe400078e0a02 */
[----:B------:R-:W-:-:S03]  /*0c50*/  @!P0 VIADD R4, R4, 0x1 ;  /* 0x0000000104048836 */ /* 0x000fc60000000000 */
[----:B------:R-:W-:Y:S02]  /*0c60*/  ISETP.GE.U32.AND P1, PT, R7, R2, PT ;  /* 0x000000020700720c */ /* 0x000fe40003f26070 */
[----:B------:R-:W-:-:S04]  /*0c70*/  LOP3.LUT R2, R10, R3, RZ, 0x3c, !PT ;  /* 0x000000030a027212 */ /* 0x000fc800078e3cff */
[----:B------:R-:W-:Y:S01]  /*0c80*/  ISETP.GE.AND P0, PT, R2, RZ, PT ;  /* 0x000000ff0200720c */ /* 0x000fe20003f06270 */
[----:B------:R-:W-:-:S06]  /*0c90*/  IMAD R2, R0, UR6, RZ ;  /* 0x0000000600027c24 */ /* 0x000fcc000f8e02ff */
[----:B------:R-:W-:Y:S02]  /*0ca0*/  @P1 IADD3 R4, R4, 0x1, RZ ;  /* 0x0000000104041810 */ /* 0x000fe40007ffe0ff */
[----:B------:R-:W-:-:S04]  /*0cb0*/  ISETP.NE.AND P1, PT, R3, RZ, PT ;  /* 0x000000ff0300720c */ /* 0x000fc80003f25270 */
[----:B------:R-:W-:-:S09]  /*0cc0*/  @!P0 IMAD.MOV R4, RZ, RZ, -R4 ;  /* 0x000000ffff048224 */ /* 0x000fd200078e0a04 */
[----:B------:R-:W-:Y:S02]  /*0cd0*/  @!P1 LOP3.LUT R4, RZ, R3, RZ, 0x33, !PT ;  /* 0x00000003ff049212 */ /* 0x000fe400078e33ff */
[----:B---3-5:R-:W-:Y:S01]  /*0ce0*/  SHF.R.S32.HI R13, RZ, 0x1f, R14 ;  /* 0x0000001fff0d7819 */ /* 0x028fe2000001140e */
[----:B------:R-:W-:-:S04]  /*0cf0*/  IMAD.WIDE.U32 R6, R14, UR8, RZ ;  /* 0x000000080e067c25 */ /* 0x000fc8000f8e00ff */
[C---:B------:R-:W-:Y:S02]  /*0d00*/  IMAD R5, R13.reuse, UR8, RZ ;  /* 0x000000080d057c24 */ /* 0x040fe4000f8e02ff */
[----:B------:R-:W-:Y:S02]  /*0d10*/  IMAD R13, R13, UR4, RZ ;  /* 0x000000040d0d7c24 */ /* 0x000fe4000f8e02ff */
[C---:B------:R-:W-:Y:S02]  /*0d20*/  IMAD R5, R14.reuse, UR9, R5 ;  /* 0x000000090e057c24 */ /* 0x040fe4000f8e0205 */
[C---:B------:R-:W-:Y:S02]  /*0d30*/  IMAD R13, R14.reuse, UR5, R13 ;  /* 0x000000050e0d7c24 */ /* 0x040fe4000f8e020d */
[----:B------:R-:W-:Y:S01]  /*0d40*/  IMAD.WIDE.U32 R14, R14, UR4, RZ ;  /* 0x000000040e0e7c25 */ /* 0x000fe2000f8e00ff */
[----:B------:R-:W-:-:S03]  /*0d50*/  IADD3 R7, R7, R5, RZ ;  /* 0x0000000507077210 */ /* 0x000fc60007ffe0ff */
[C---:B------:R-:W-:Y:S02]  /*0d60*/  IMAD R5, R9.reuse, UR7, R2 ;  /* 0x0000000709057c24 */ /* 0x040fe4000f8e0202 */
[----:B------:R-:W-:Y:S01]  /*0d70*/  IMAD.WIDE.U32 R2, R9, UR6, R6 ;  /* 0x0000000609027c25 */ /* 0x000fe2000f8e0006 */
[----:B------:R-:W-:-:S03]  /*0d80*/  SHF.R.S32.HI R7, RZ, 0x1f, R4 ;  /* 0x0000001fff077819 */ /* 0x000fc60000011404 */
[----:B------:R-:W-:Y:S01]  /*0d90*/  IMAD.IADD R13, R15, 0x1, R13 ;  /* 0x000000010f0d7824 */ /* 0x000fe200078e020d */
[----:B------:R-:W-:Y:S01]  /*0da0*/  IADD3 R3, R3, R5, RZ ;  /* 0x0000000503037210 */ /* 0x000fe20007ffe0ff */
[----:B------:R-:W-:-:S04]  /*0db0*/  IMAD R5, R7, UR10, RZ ;  /* 0x0000000a07057c24 */ /* 0x000fc8000f8e02ff */
[C---:B------:R-:W-:Y:S02]  /*0dc0*/  IMAD R5, R4.reuse, UR11, R5 ;  /* 0x0000000b04057c24 */ /* 0x040fe4000f8e0205 */
[----:B------:R-:W-:-:S05]  /*0dd0*/  IMAD.WIDE.U32 R2, R4, UR10, R2 ;  /* 0x0000000a04027c25 */ /* 0x000fca000f8e0002 */
[----:B------:R-:W-:Y:S02]  /*0de0*/  IADD3 R5, R3, R5, RZ ;  /* 0x0000000503057210 */ /* 0x000fe40007ffe0ff */
[----:B------:R-:W-:Y:S01]  /*0df0*/  MOV R6, R2 ;  /* 0x0000000200067202 */ /* 0x000fe20000000f00 */
[----:B------:R-:W-:Y:S06]  /*0e00*/  BRA `(.L_x_6234) ;  /* 0x0000000000ec7947 */ /* 0x000fec0003800000 */
.L_x_6233:
        /* <DEDUP_REMOVED lines=36> */
[----:B------:R-:W-:Y:S02]  /*1050*/  IMAD R17, R17, UR6, RZ ;  /* 0x0000000611117c24 */ /* 0x000fe4000f8e02ff */
[----:B------:R-:W-:Y:S02]  /*1060*/  @P2 VIADD R8, R8, 0x1 ;  /* 0x0000000108082836 */ /* 0x000fe40000000000 */
[C---:B------:R-:W-:Y:S01]  /*1070*/  IMAD R16, R20.reuse, UR7, R17 ;  /* 0x0000000714107c24 */ /* 0x040fe2000f8e0211 */
[----:B-----5:R-:W-:Y:S01]  /*1080*/  SHF.R.S32.HI R17, RZ, 0x1f, R13 ;  /* 0x0000001fff117819 */ /* 0x020fe2000001140d */
[----:B------:R-:W-:-:S04]  /*1090*/  IMAD.WIDE.U32 R20, R20, UR6, RZ ;  /* 0x0000000614147c25 */ /* 0x000fc8000f8e00ff */
[----:B------:R-:W-:Y:S01]  /*10a0*/  @!P1 IADD3 R8, -R8, RZ, RZ ;  /* 0x000000ff08089210 */ /* 0x000fe20007ffe1ff */
[----:B------:R-:W-:Y:S01]  /*10b0*/  IMAD R14, R17, UR8, RZ ;  /* 0x00000008110e7c24 */ /* 0x000fe2000f8e02ff */
[----:B------:R-:W-:Y:S02]  /*10c0*/  IADD3 R21, R21, R16, RZ ;  /* 0x0000001015157210 */ /* 0x000fe40007ffe0ff */
[----:B------:R-:W-:Y:S01]  /*10d0*/  @!P0 LOP3.LUT R8, RZ, R15, RZ, 0x33, !PT ;  /* 0x0000000fff088212 */ /* 0x000fe200078e33ff */
[C---:B------:R-:W-:Y:S02]  /*10e0*/  IMAD R14, R13.reuse, UR9, R14 ;  /* 0x000000090d0e7c24 */ /* 0x040fe4000f8e020e */
[----:B------:R-:W-:Y:S01]  /*10f0*/  IMAD.WIDE.U32 R20, R13, UR8, R20 ;  /* 0x000000080d147c25 */ /* 0x000fe2000f8e0014 */
[----:B------:R-:W-:-:S04]  /*1100*/  SHF.R.S32.HI R7, RZ, 0x1f, R8 ;  /* 0x0000001fff077819 */ /* 0x000fc80000011408 */
[----:B------:R-:W-:Y:S01]  /*1110*/  IADD3 R21, R21, R14, RZ ;  /* 0x0000000e15157210 */ /* 0x000fe20007ffe0ff */
[-C--:B---3--:R-:W-:Y:S02]  /*1120*/  IMAD R6, R17, R2.reuse, RZ ;  /* 0x0000000211067224 */ /* 0x088fe400078e02ff */
[----:B------:R-:W-:-:S04]  /*1130*/  IMAD.WIDE.U32 R14, R13, R2, R18 ;  /* 0x000000020d0e7225 */ /* 0x000fc800078e0012 */
[----:B------:R-:W-:Y:S02]  /*1140*/  IMAD R3, R13, R3, R6 ;  /* 0x000000030d037224 */ /* 0x000fe400078e0206 */
[-C--:B-1----:R-:W-:Y:S02]  /*1150*/  IMAD R6, R7, R4.reuse, RZ ;  /* 0x0000000407067224 */ /* 0x082fe400078e02ff */
[C---:B------:R-:W-:Y:S01]  /*1160*/  IMAD.WIDE.U32 R20, R8.reuse, R4, R20 ;  /* 0x0000000408147225 */ /* 0x040fe200078e0014 */
[----:B------:R-:W-:Y:S02]  /*1170*/  IADD3 R13, R15, R3, RZ ;  /* 0x000000030f0d7210 */ /* 0x000fe40007ffe0ff */
[----:B------:R-:W-:Y:S01]  /*1180*/  MOV R4, R8 ;  /* 0x0000000800047202 */ /* 0x000fe20000000f00 */
[----:B------:R-:W-:Y:S02]  /*1190*/  IMAD R5, R8, R5, R6 ;  /* 0x0000000508057224 */ /* 0x000fe400078e0206 */
[----:B------:R-:W-:-:S03]  /*11a0*/  IMAD.MOV.U32 R6, RZ, RZ, R20 ;  /* 0x000000ffff067224 */ /* 0x000fc600078e0014 */
[----:B------:R-:W-:-:S07]  /*11b0*/  IADD3 R5, R21, R5, RZ ;  /* 0x0000000515057210 */ /* 0x000fce0007ffe0ff */
.L_x_6234:
        /* <DEDUP_REMOVED lines=8> */
[----:B------:R-:W-:Y:S01]  /*1240*/  LOP3.LUT R8, R3, 0xfffffff8, RZ, 0xc0, !PT ;  /* 0xfffffff803087812 */ /* 0x000fe200078ec0ff */
[----:B------:R-:W-:Y:S01]  /*1250*/  ULDC.64 UR10, c[0x0][0x268] ;  /* 0x00009a00000a7ab9 */ /* 0x000fe20000000a00 */
[----:B------:R-:W-:Y:S01]  /*1260*/  SHF.R.S32.HI R22, RZ, 0x3, R3 ;  /* 0x00000003ff167819 */ /* 0x000fe20000011403 */
[----:B------:R-:W-:Y:S01]  /*1270*/  IMAD R7, R7, UR10, RZ ;  /* 0x0000000a07077c24 */ /* 0x000fe2000f8e02ff */
[----:B------:R-:W-:Y:S01]  /*1280*/  SHF.R.S32.HI R21, RZ, 0x4, R15 ;  /* 0x00000004ff157819 */ /* 0x000fe2000001140f */
[----:B------:R-:W-:Y:S01]  /*1290*/  IMAD.IADD R8, R25, 0x1, -R8 ;  /* 0x0000000119087824 */ /* 0x000fe200078e0a08 */
[----:B------:R-:W-:Y:S01]  /*12a0*/  SHF.R.S32.HI R23, RZ, 0x1f, R22 ;  /* 0x0000001fff177819 */ /* 0x000fe20000011416 */
[----:B------:R-:W-:Y:S01]  /*12b0*/  IMAD.SHL.U32 R19, R22, 0x40, RZ ;  /* 0x0000004016137824 */ /* 0x000fe200078e00ff */
[----:B------:R-:W-:Y:S01]  /*12c0*/  LEA.HI R20, R15, R21, RZ, 0x1 ;  /* 0x000000150f147211 */ /* 0x000fe200078f08ff */
[----:B------:R-:W-:Y:S01]  /*12d0*/  IMAD.SHL.U32 R172, R8, 0x8, RZ ;  /* 0x0000000808ac7824 */ /* 0x000fe200078e00ff */
[----:B------:R-:W-:Y:S01]  /*12e0*/  IADD3 R9, P1, R22, R9, RZ ;  /* 0x0000000916097210 */ /* 0x000fe20007f3e0ff */
[----:B------:R-:W-:Y:S01]  /*12f0*/  IMAD R7, R4, UR11, R7 ;  /* 0x0000000b04077c24 */ /* 0x000fe2000f8e0207 */
[----:B------:R-:W-:-:S02]  /*1300*/  LOP3.LUT R19, R19, 0x1c0, RZ, 0xc0, !PT ;  /* 0x000001c013137812 */ /* 0x000fc400078ec0ff */
[----:B------:R-:W-:Y:S01]  /*1310*/  SHF.R.S32.HI R173, RZ, 0x1f, R172 ;  /* 0x0000001fffad7819 */ /* 0x000fe200000114ac */
[----:B------:R-:W-:Y:S01]  /*1320*/  IMAD.X R0, R23, 0x1, R0, P1 ;  /* 0x0000000117007824 */ /* 0x000fe200008e0600 */
[----:B------:R-:W-:Y:S02]  /*1330*/  IADD3 R28, P2, R172, R6, RZ ;  /* 0x00000006ac1c7210 */ /* 0x000fe40007f5e0ff */
[--C-:B------:R-:W-:Y:S01]  /*1340*/  LOP3.LUT R17, R19, 0x38, R172.reuse, 0xf8, !PT ;  /* 0x0000003813117812 */ /* 0x100fe200078ef8ac */
[----:B------:R-:W-:Y:S01]  /*1350*/  IMAD.WIDE.U32 R30, R11, UR4, R172 ;  /* 0x000000040b1e7c25 */ /* 0x000fe2000f8e00ac */
[----:B------:R-:W-:Y:S02]  /*1360*/  SHF.R.U32.HI R16, RZ, 0x3, R19 ;  /* 0x00000003ff107819 */ /* 0x000fe40000011613 */
[----:B------:R-:W-:Y:S01]  /*1370*/  LOP3.LUT R20, R20, 0xfffffffe, RZ, 0xc0, !PT ;  /* 0xfffffffe14147812 */ /* 0x000fe200078ec0ff */
[----:B------:R-:W-:Y:S01]  /*1380*/  IMAD.WIDE R18, R12, 0x40, R22 ;  /* 0x000000400c127825 */ /* 0x000fe200078e0216 */
[----:B------:R-:W-:-:S02]  /*1390*/  LOP3.LUT R6, R15, 0xfffffff0, RZ, 0xc0, !PT ;  /* 0xfffffff00f067812 */ /* 0x000fc400078ec0ff */
[----:B------:R-:W-:Y:S01]  /*13a0*/  LOP3.LUT R16, R17, R16, RZ, 0x3c, !PT ;  /* 0x0000001011107212 */ /* 0x000fe200078e3cff */
[----:B------:R-:W-:Y:S01]  /*13b0*/  IMAD R12, R2, UR4, RZ ;  /* 0x00000004020c7c24 */ /* 0x000fe2000f8e02ff */
[CC--:B------:R-:W-:Y:S01]  /*13c0*/  LEA.HI R17, R26.reuse, R25.reuse, RZ, 0x6 ;  /* 0x000000191a117211 */ /* 0x0c0fe200078f30ff */
[----:B------:R-:W-:Y:S01]  /*13d0*/  IMAD.X R29, R173, 0x1, R5, P2 ;  /* 0x00000001ad1d7824 */ /* 0x000fe200010e0605 */
[----:B------:R-:W-:Y:S01]  /*13e0*/  SHF.R.S32.HI R5, RZ, 0x1f, R10 ;  /* 0x0000001fff057819 */ /* 0x000fe2000001140a */
[----:B------:R-:W-:Y:S01]  /*13f0*/  IMAD R12, R11, UR5, R12 ;  /* 0x000000050b0c7c24 */ /* 0x000fe2000f8e020c */
[----:B------:R-:W-:Y:S01]  /*1400*/  ULDC.64 UR4, c[0x0][0x258] ;  /* 0x0000960000047ab9 */ /* 0x000fe20000000a00 */
[----:B------:R-:W-:Y:S01]  /*1410*/  IMAD R11, R23, UR6, RZ ;  /* 0x00000006170b7c24 */ /* 0x000fe2000f8e02ff */
[----:B------:R-:W-:Y:S01]  /*1420*/  LEA.HI R26, R26, R25, RZ, 0x5 ;  /* 0x000000191a1a7211 */ /* 0x000fe200078f28ff */
[----:B------:R-:W-:Y:S02]  /*1430*/  IMAD.IADD R31, R31, 0x1, R12 ;  /* 0x000000011f1f7824 */ /* 0x000fe400078e020c */
[----:B------:R-:W-:Y:S01]  /*1440*/  IMAD R5, R5, UR4, RZ ;  /* 0x0000000405057c24 */ /* 0x000fe2000f8e02ff */
[----:B------:R-:W-:Y:S01]  /*1450*/  SHF.R.S32.HI R27, RZ, 0x5, R26 ;  /* 0x00000005ff1b7819 */ /* 0x000fe2000001141a */
[----:B------:R-:W-:Y:S01]  /*1460*/  IMAD.IADD R2, R21, 0x1, -R20 ;  /* 0x0000000115027824 */ /* 0x000fe200078e0a14 */
[----:B------:R-:W-:Y:S01]  /*1470*/  IADD3 R20, P0, R172, R14, RZ ;  /* 0x0000000eac147210 */ /* 0x000fe20007f1e0ff */
[----:B------:R-:W-:-:S02]  /*1480*/  IMAD R11, R22, UR7, R11 ;  /* 0x00000007160b7c24 */ /* 0x000fc4000f8e020b */
[----:B------:R-:W-:-:S04]  /*1490*/  IMAD.WIDE.U32 R28, R22, UR6, R28 ;  /* 0x00000006161c7c25 */ /* 0x000fc8000f8e001c */
[C---:B------:R-:W-:Y:S02]  /*14a0*/  IMAD R5, R10.reuse, UR5, R5 ;  /* 0x000000050a057c24 */ /* 0x040fe4000f8e0205 */
[----:B------:R-:W-:Y:S01]  /*14b0*/  IMAD.WIDE.U32 R14, R10, UR4, R30 ;  /* 0x000000040a0e7c25 */ /* 0x000fe2000f8e001e */
[----:B------:R-:W-:-:S03]  /*14c0*/  ULDC.64 UR4, c[0x0][0x218] ;  /* 0x0000860000047ab9 */ /* 0x000fc60000000a00 */
[----:B------:R-:W-:Y:S01]  /*14d0*/  IMAD.X R21, R173, 0x1, R13, P0 ;  /* 0x00000001ad157824 */ /* 0x000fe200000e060d */
[C---:B------:R-:W-:Y:S01]  /*14e0*/  LEA R168, P0, R28.reuse, UR4, 0x1 ;  /* 0x000000041ca87c11 */ /* 0x040fe2000f8008ff */
[----:B------:R-:W-:Y:S01]  /*14f0*/  IMAD.IADD R11, R29, 0x1, R11 ;  /* 0x000000011d0b7824 */ /* 0x000fe200078e020b */
[----:B------:R-:W-:Y:S01]  /*1500*/  USHF.L.U32 UR4, UR14, 0x5, URZ ;  /* 0x000000050e047899 */ /* 0x000fe2000800063f */
[----:B------:R-:W-:Y:S02]  /*1510*/  IMAD.IADD R15, R15, 0x1, R5 ;  /* 0x000000010f0f7824 */ /* 0x000fe400078e0205 */
[----:B------:R-:W-:Y:S01]  /*1520*/  IMAD R5, R19, UR14, RZ ;  /* 0x0000000e13057c24 */ /* 0x000fe2000f8e02ff */
[----:B------:R-:W-:Y:S01]  /*1530*/  LEA.HI.X R169, R28, UR5, R11, 0x1, P0 ;  /* 0x000000051ca97c11 */ /* 0x000fe200080f0c0b */
[C---:B------:R-:W-:Y:S01]  /*1540*/  IMAD.WIDE.U32 R14, R18.reuse, UR14, R14 ;  /* 0x0000000e120e7c25 */ /* 0x040fe2000f8e000e */
[----:B------:R-:W-:Y:S02]  /*1550*/  UMOV UR5, 0x400 ;  /* 0x0000040000057882 */ /* 0x000fe40000000000 */
[----:B-1----:R-:W-:Y:S01]  /*1560*/  ULEA UR5, UR20, UR5, 0x18 ;  /* 0x0000000514057291 */ /* 0x002fe2000f8ec03f */
[----:B------:R-:W-:Y:S01]  /*1570*/  IMAD R5, R18, UR15, R5 ;  /* 0x0000000f12057c24 */ /* 0x000fe2000f8e0205 */
[----:B------:R-:W-:Y:S01]  /*1580*/  USHF.L.U32 UR20, UR6, 0x5, URZ ;  /* 0x0000000506147899 */ /* 0x000fe2000800063f */
[----:B------:R-:W-:Y:S01]  /*1590*/  LEA R10, P0, R14, UR12, 0x1 ;  /* 0x0000000c0e0a7c11 */ /* 0x000fe2000f8008ff */
[----:B------:R-:W-:Y:S01]  /*15a0*/  USHF.L.U64.HI UR15, UR14, 0x5, UR15 ;  /* 0x000000050e0f7899 */ /* 0x000fe2000801020f */
[----:B------:R-:W-:Y:S01]  /*15b0*/  IMAD.IADD R5, R15, 0x1, R5 ;  /* 0x000000010f057824 */ /* 0x000fe200078e0205 */
[----:B------:R-:W-:Y:S01]  /*15c0*/  USHF.L.U64.HI UR14, UR6, 0x5, UR7 ;  /* 0x00000005060e7899 */ /* 0x000fe20008010207 */
[----:B------:R-:W-:-:S02]  /*15d0*/  IMAD.SHL.U32 R17, R17, 0x8, RZ ;  /* 0x0000000811117824 */ /* 0x000fc400078e00ff */
[----:B------:R-:W-:Y:S01]  /*15e0*/  IMAD.IADD R12, R25, 0x1, -R6 ;  /* 0x00000001190c7824 */ /* 0x000fe200078e0a06 */
[----:B------:R-:W-:Y:S01]  /*15f0*/  LEA.HI.X R11, R14, UR13, R5, 0x1, P0 ;  /* 0x0000000d0e0b7c11 */ /* 0x000fe200080f0c05 */
[----:B------:R-:W-:Y:S01]  /*1600*/  IMAD.WIDE.U32 R20, R4, UR10, R20 ;  /* 0x0000000a04147c25 */ /* 0x000fe2000f8e0014 */
[----:B------:R-:W-:Y:S01]  /*1610*/  IADD3 R14, P0, R168, UR20, RZ ;  /* 0x00000014a80e7c10 */ /* 0x000fe2000ff1e0ff */
[----:B------:R-:W-:Y:S01]  /*1620*/  ULDC.64 UR10, c[0x0][0x250] ;  /* 0x00009400000a7ab9 */ /* 0x000fe20000000a00 */
[----:B------:R-:W-:Y:S01]  /*1630*/  LOP3.LUT R16, R16, 0x7ffffe00, R17, 0xf8, !PT ;  /* 0x7ffffe0010107812 */ /* 0x000fe200078ef811 */
[----:B------:R-:W-:Y:S01]  /*1640*/  IMAD.IADD R21, R21, 0x1, R7 ;  /* 0x0000000115157824 */ /* 0x000fe200078e0207 */
[----:B------:R-:W-:Y:S01]  /*1650*/  IADD3.X R15, R169, UR14, RZ, P0, !PT ;  /* 0x0000000ea90f7c10 */ /* 0x000fe200087fe4ff */
[----:B------:R-:W-:Y:S01]  /*1660*/  IMAD.SHL.U32 R5, R8, 0x40, RZ ;  /* 0x0000004008057824 */ /* 0x000fe200078e00ff */
[----:B------:R-:W-:Y:S01]  /*1670*/  SHF.R.S32.HI R13, RZ, 0x1f, R12 ;  /* 0x0000001fff0d7819 */ /* 0x000fe2000001140c */
[----:B------:R-:W-:Y:S01]  /*1680*/  IMAD R0, R0, UR10, RZ ;  /* 0x0000000a00007c24 */ /* 0x000fe2000f8e02ff */
[----:B------:R-:W-:Y:S01]  /*1690*/  IADD3 R18, P0, R14, UR20, RZ ;  /* 0x000000140e127c10 */ /* 0x000fe2000ff1e0ff */
[----:B------:R-:W-:Y:S01]  /*16a0*/  ULDC.64 UR12, c[0x0][0x220] ;  /* 0x00008800000c7ab9 */ /* 0x000fe20000000a00 */
[----:B------:R-:W-:Y:S01]  /*16b0*/  LEA.HI R6, R13, R12, RZ, 0x3 ;  /* 0x0000000c0d067211 */ /* 0x000fe200078f18ff */
[----:B------:R-:W-:Y:S01]  /*16c0*/  IMAD R0, R9, UR11, R0 ;  /* 0x0000000b09007c24 */ /* 0x000fe2000f8e0200 */
[----:B------:R-:W-:Y:S01]  /*16d0*/  LEA R171, R16, UR5, 0x1 ;  /* 0x0000000510ab7c11 */ /* 0x000fe2000f8e08ff */
[----:B------:R-:W-:Y:S01]  /*16e0*/  USHF.L.U64.HI UR11, UR10, 0x5, UR11 ;  /* 0x000000050a0b7899 */ /* 0x000fe2000801020b */
[----:B------:R-:W-:-:S02]  /*16f0*/  IADD3.X R19, R15, UR14, RZ, P0, !PT ;  /* 0x0000000e0f137c10 */ /* 0x000fc400087fe4ff */
[----:B------:R-:W-:Y:S01]  /*1700*/  IADD3 R16, P1, R10, UR4, RZ ;  /* 0x000000040a107c10 */ /* 0x000fe2000ff3e0ff */
[----:B------:R-:W-:Y:S01]  /*1710*/  @!PT LDS RZ, [RZ] ;  /* 0x00000000fffff984 */ /* 0x000fe20000000800 */
[----:B------:R-:W-:Y:S01]  /*1720*/  @!PT LDS RZ, [RZ] ;  /* 0x00000000fffff984 */ /* 0x000fe20000000800 */
[----:B------:R-:W-:Y:S01]  /*1730*/  @!PT LDS RZ, [RZ] ;  /* 0x00000000fffff984 */ /* 0x000fe20000000800 */
[----:B------:R-:W-:Y:S01]  /*1740*/  LDGSTS.E.BYPASS.LTC128B.128 [R171], desc[UR18][R10.64] ;  /* 0x000000000aab7fae */ /* 0x000fe2000b901d52 */
[----:B------:R-:W-:Y:S02]  /*1750*/  IADD3 R28, P0, R18, UR20, RZ ;  /* 0x00000014121c7c10 */ /* 0x000fe4000ff1e0ff */
[C---:B------:R-:W-:Y:S01]  /*1760*/  LOP3.LUT R13, R6.reuse, 0xfffffff8, RZ, 0xc0, !PT ;  /* 0xfffffff8060d7812 */ /* 0x040fe200078ec0ff */
[----:B------:R-:W-:Y:S01]  /*1770*/  IMAD.SHL.U32 R6, R6, 0x40, RZ ;  /* 0x0000004006067824 */ /* 0x000fe200078e00ff */
[----:B------:R-:W-:Y:S02]  /*1780*/  IADD3.X R17, R11, UR15, RZ, P1, !PT ;  /* 0x0000000f0b117c10 */ /* 0x000fe40008ffe4ff */
[----:B------:R-:W-:Y:S01]  /*1790*/  IADD3.X R29, R19, UR14, RZ, P0, !PT ;  /* 0x0000000e131d7c10 */ /* 0x000fe200087fe4ff */
[----:B------:R-:W-:Y:S01]  /*17a0*/  IMAD.IADD R4, R12, 0x1, -R13 ;  /* 0x000000010c047824 */ /* 0x000fe200078e0a0d */
[----:B------:R-:W-:Y:S01]  /*17b0*/  IADD3 R22, P1, R16, UR4, RZ ;  /* 0x0000000410167c10 */ /* 0x000fe2000ff3e0ff */
[----:B------:R-:W-:Y:S01]  /*17c0*/  IMAD.WIDE.U32 R12, R9, UR10, R20 ;  /* 0x0000000a090c7c25 */ /* 0x000fe2000f8e0014 */
[----:B------:R-:W-:Y:S01]  /*17d0*/  IADD3 R30, P0, R28, UR20, RZ ;  /* 0x000000141c1e7c10 */ /* 0x000fe2000ff1e0ff */
[----:B------:R1:W-:Y:S01]  /*17e0*/  LDGSTS.E.BYPASS.LTC128B.128 [R171+0x800], desc[UR18][R16.64] ;  /* 0x0080000010ab7fae */ /* 0x0003e2000b901d52 */
[----:B------:R-:W-:Y:S01]  /*17f0*/  IADD3.X R23, R17, UR15, RZ, P1, !PT ;  /* 0x0000000f11177c10 */ /* 0x000fe20008ffe4ff */
[----:B------:R-:W-:Y:S01]  /*1800*/  IMAD.IADD R165, R13, 0x1, R0 ;  /* 0x000000010da57824 */ /* 0x000fe200078e0200 */
[----:B------:R-:W-:Y:S01]  /*1810*/  IADD3.X R31, R29, UR14, RZ, P0, !PT ;  /* 0x0000000e1d1f7c10 */ /* 0x000fe200087fe4ff */
[----:B------:R-:W-:Y:S01]  /*1820*/  IMAD.SHL.U32 R0, R2, 0x8, RZ ;  /* 0x0000000802007824 */ /* 0x000fe200078e00ff */
[----:B------:R-:W-:Y:S01]  /*1830*/  IADD3 R20, P1, R22, UR4, RZ ;  /* 0x0000000416147c10 */ /* 0x000fe2000ff3e0ff */
[----:B------:R-:W-:Y:S01]  /*1840*/  LDGSTS.E.BYPASS.LTC128B.128 [R171+0x1000], desc[UR18][R22.64] ;  /* 0x0100000016ab7fae */ /* 0x000fe2000b901d52 */
[----:B------:R-:W-:Y:S01]  /*1850*/  LOP3.LUT R6, R6, 0xfffffe00, RZ, 0xc0, !PT ;  /* 0xfffffe0006067812 */ /* 0x000fe200078ec0ff */
[----:B------:R-:W-:Y:S01]  /*1860*/  UIADD3 UR4, UR5, 0x2000, URZ ;  /* 0x0000200005047890 */ /* 0x000fe2000fffe03f */
[----:B------:R-:W-:Y:S01]  /*1870*/  IADD3.X R21, R23, UR15, RZ, P1, !PT ;  /* 0x0000000f17157c10 */ /* 0x000fe20008ffe4ff */
[----:B------:R-:W-:Y:S01]  /*1880*/  USHF.L.U32 UR15, UR10, 0x5, URZ ;  /* 0x000000050a0f7899 */ /* 0x000fe2000800063f */
[----:B------:R-:W-:-:S03]  /*1890*/  LOP3.LUT P1, RZ, R4, 0x2, RZ, 0xc0, !PT ;  /* 0x0000000204ff7812 */ /* 0x000fc6000782c0ff */
[----:B------:R2:W-:Y:S04]  /*18a0*/  LDGSTS.E.BYPASS.LTC128B.128 [R171+0x1800], desc[UR18][R20.64] ;  /* 0x0180000014ab7fae */ /* 0x0005e8000b901d52 */
[----:B------:R-:W-:Y:S04]  /*18b0*/  LDGSTS.E.BYPASS.LTC128B.128 [R171+0x2000], desc[UR18][R168.64] ;  /* 0x02000000a8ab7fae */ /* 0x000fe8000b901d52 */
[----:B------:R3:W-:Y:S04]  /*18c0*/  LDGSTS.E.BYPASS.LTC128B.128 [R171+0x2800], desc[UR18][R14.64] ;  /* 0x028000000eab7fae */ /* 0x0007e8000b901d52 */
[----:B------:R-:W-:Y:S01]  /*18d0*/  LDGSTS.E.BYPASS.LTC128B.128 [R171+0x3000], desc[UR18][R18.64] ;  /* 0x0300000012ab7fae */ /* 0x000fe2000b901d52 */
[----:B-1----:R-:W-:-:S03]  /*18e0*/  IADD3 R16, P0, R30, UR20, RZ ;  /* 0x000000141e107c10 */ /* 0x002fc6000ff1e0ff */
[----:B------:R-:W-:Y:S01]  /*18f0*/  LDGSTS.E.BYPASS.LTC128B.128 [R171+0x3800], desc[UR18][R28.64] ;  /* 0x038000001cab7fae */ /* 0x000fe2000b901d52 */
[----:B------:R-:W-:Y:S02]  /*1900*/  IADD3.X R17, R31, UR14, RZ, P0, !PT ;  /* 0x0000000e1f117c10 */ /* 0x000fe400087fe4ff */
[----:B------:R-:W-:Y:S01]  /*1910*/  IADD3 R32, P0, R16, UR20, RZ ;  /* 0x0000001410207c10 */ /* 0x000fe2000ff1e0ff */
[----:B------:R-:W-:Y:S03]  /*1920*/  LDGSTS.E.BYPASS.LTC128B.128 [R171+0x4000], desc[UR18][R30.64] ;  /* 0x040000001eab7fae */ /* 0x000fe6000b901d52 */
[----:B------:R-:W-:Y:S01]  /*1930*/  IADD3.X R33, R17, UR14, RZ, P0, !PT ;  /* 0x0000000e11217c10 */ /* 0x000fe200087fe4ff */
[----:B------:R-:W-:Y:S01]  /*1940*/  LDGSTS.E.BYPASS.LTC128B.128 [R171+0x4800], desc[UR18][R16.64] ;  /* 0x0480000010ab7fae */ /* 0x000fe2000b901d52 */
[----:B--2---:R-:W-:-:S03]  /*1950*/  IADD3 R20, P0, R32, UR20, RZ ;  /* 0x0000001420147c10 */ /* 0x004fc6000ff1e0ff */
[----:B------:R-:W-:Y:S01]  /*1960*/  LDGSTS.E.BYPASS.LTC128B.128 [R171+0x5000], desc[UR18][R32.64] ;  /* 0x0500000020ab7fae */ /* 0x000fe2000b901d52 */
[----:B------:R-:W-:Y:S02]  /*1970*/  IADD3.X R21, R33, UR14, RZ, P0, !PT ;  /* 0x0000000e21157c10 */ /* 0x000fe400087fe4ff */
[C---:B------:R-:W-:Y:S02]  /*1980*/  LEA R166, P0, R12.reuse, UR12, 0x1 ;  /* 0x0000000c0ca67c11 */ /* 0x040fe4000f8008ff */
[----:B---3--:R-:W-:Y:S01]  /*1990*/  LOP3.LUT R14, R5, 0x1c0, RZ, 0xc0, !PT ;  /* 0x000001c0050e7812 */ /* 0x008fe200078ec0ff */
[----:B------:R1:W-:Y:S01]  /*19a0*/  LDGSTS.E.BYPASS.LTC128B.128 [R171+0x5800], desc[UR18][R20.64] ;  /* 0x0580000014ab7fae */ /* 0x0003e2000b901d52 */
[----:B------:R-:W-:Y:S01]  /*19b0*/  LEA.HI.X R165, R12, UR13, R165, 0x1, P0 ;  /* 0x0000000d0ca57c11 */ /* 0x000fe200080f0ca5 */
[----:B------:R-:W-:Y:S01]  /*19c0*/  IMAD.SHL.U32 R5, R4, 0x40, RZ ;  /* 0x0000004004057824 */ /* 0x000fe200078e00ff */
[----:B------:R-:W-:Y:S01]  /*19d0*/  LOP3.LUT R10, R14, 0x8, R3, 0xf8, !PT ;  /* 0x000000080e0a7812 */ /* 0x000fe200078ef803 */
[----:B------:R-:W0:Y:S01]  /*19e0*/  LDGDEPBAR ;  /* 0x00000000000079af */ /* 0x000e220000000000 */
[----:B------:R-:W-:Y:S01]  /*19f0*/  SHF.R.U32.HI R3, RZ, 0x3, R14 ;  /* 0x00000003ff037819 */ /* 0x000fe2000001160e */
[----:B------:R-:W-:Y:S01]  /*1a00*/  IMAD.MOV.U32 R164, RZ, RZ, R166 ;  /* 0x000000ffffa47224 */ /* 0x000fe200078e00a6 */
[----:B------:R-:W-:-:S02]  /*1a10*/  LOP3.LUT R5, R5, 0x1c0, RZ, 0xc0, !PT ;  /* 0x000001c005057812 */ /* 0x000fc400078ec0ff */
[----:B------:R-:W-:Y:S02]  /*1a20*/  LOP3.LUT R3, R10, R3, RZ, 0x3c, !PT ;  /* 0x000000030a037212 */ /* 0x000fe400078e3cff */
[----:B------:R-:W-:Y:S02]  /*1a30*/  IADD3 R10, P0, R166, UR15, RZ ;  /* 0x0000000fa60a7c10 */ /* 0x000fe4000ff1e0ff */
[----:B------:R-:W-:Y:S01]  /*1a40*/  LOP3.LUT R0, R5, 0x8, R0, 0xf8, !PT ;  /* 0x0000000805007812 */ /* 0x000fe200078ef800 */
[----:B------:R-:W-:Y:S01]  /*1a50*/  IMAD R2, R2, 0x200, R3 ;  /* 0x0000020002027824 */ /* 0x000fe200078e0203 */
[----:B------:R-:W-:Y:S01]  /*1a60*/  IADD3.X R11, R165, UR11, RZ, P0, !PT ;  /* 0x0000000ba50b7c10 */ /* 0x000fe200087fe4ff */
[----:B------:R-:W-:Y:S01]  /*1a70*/  IMAD.MOV.U32 R3, RZ, RZ, 0x20 ;  /* 0x00000020ff037424 */ /* 0x000fe200078e00ff */
[----:B------:R-:W-:Y:S02]  /*1a80*/  IADD3 R14, P0, R10, UR15, RZ ;  /* 0x0000000f0a0e7c10 */ /* 0x000fe4000ff1e0ff */
[----:B------:R-:W-:-:S02]  /*1a90*/  SHF.R.U32.HI R5, RZ, 0x3, R5 ;  /* 0x00000003ff057819 */ /* 0x000fc40000011605 */
[----:B------:R-:W-:Y:S02]  /*1aa0*/  IADD3.X R15, R11, UR11, RZ, P0, !PT ;  /* 0x0000000b0b0f7c10 */ /* 0x000fe400087fe4ff */
[----:B------:R-:W-:Y:S02]  /*1ab0*/  IADD3 R12, P0, R14, UR15, RZ ;  /* 0x0000000f0e0c7c10 */ /* 0x000fe4000ff1e0ff */
[----:B------:R-:W-:Y:S02]  /*1ac0*/  LOP3.LUT R5, R0, R5, RZ, 0x3c, !PT ;  /* 0x0000000500057212 */ /* 0x000fe400078e3cff */
[----:B------:R-:W-:Y:S01]  /*1ad0*/  IADD3.X R13, R15, UR11, RZ, P0, !PT ;  /* 0x0000000b0f0d7c10 */ /* 0x000fe200087fe4ff */
[----:B------:R-:W-:-:S04]  /*1ae0*/  DEPBAR.LE SB0, 0x0 ;  /* 0x000080000000791a */ /* 0x000fc80000000000 */
[----:B------:R-:W-:Y:S01]  /*1af0*/  BAR.SYNC.DEFER_BLOCKING 0x0 ;  /* 0x0000000000007b1d */ /* 0x000fe20000010000 */
[----:B-1----:R-:W-:Y:S02]  /*1b00*/  IADD3 R20, P0, R12, UR15, RZ ;  /* 0x0000000f0c147c10 */ /* 0x002fe4000ff1e0ff */
[----:B------:R-:W-:Y:S02]  /*1b10*/  LEA R7, R2, UR5, 0x1 ;  /* 0x0000000502077c11 */ /* 0x000fe4000f8e08ff */
[----:B------:R-:W-:Y:S02]  /*1b20*/  IADD3.X R21, R13, UR11, RZ, P0, !PT ;  /* 0x0000000b0d157c10 */ /* 0x000fe400087fe4ff */
[----:B------:R-:W-:Y:S02]  /*1b30*/  IADD3 R18, P0, R20, UR15, RZ ;  /* 0x0000000f14127c10 */ /* 0x000fe4000ff1e0ff */
[----:B------:R-:W-:Y:S01]  /*1b40*/  LEA R163, R2, UR4, 0x1 ;  /* 0x0000000402a37c11 */ /* 0x000fe2000f8e08ff */
[----:B------:R-:W-:Y:S01]  /*1b50*/  ULDC UR4, c[0x0][0x39c] ;  /* 0x0000e70000047ab9 */ /* 0x000fe20000000800 */
[----:B------:R-:W-:-:S02]  /*1b60*/  IADD3.X R19, R21, UR11, RZ, P0, !PT ;  /* 0x0000000b15137c10 */ /* 0x000fc400087fe4ff */
[----:B------:R-:W-:Y:S01]  /*1b70*/  IADD3 R16, P0, R18, UR15, RZ ;  /* 0x0000000f12107c10 */ /* 0x000fe2000ff1e0ff */
[----:B------:R-:W-:Y:S01]  /*1b80*/  VIADD R159, R163, 0x40 ;  /* 0x00000040a39f7836 */ /* 0x000fe20000000000 */
[----:B------:R-:W-:Y:S02]  /*1b90*/  LOP3.LUT R157, R5, R6, RZ, 0xfc, !PT ;  /* 0x00000006059d7212 */ /* 0x000fe400078efcff */
        /* <DEDUP_REMOVED lines=8> */
[----:B------:R4:W-:Y:S04]  /*1c20*/  LDGSTS.E.BYPASS.LTC128B.128 [R171+0x8000], desc[UR18][R20.64] ;  /* 0x0800000014ab7fae */ /* 0x0009e8000b901d52 */
[----:B------:R-:W-:Y:S04]  /*1c30*/  LDGSTS.E.BYPASS.LTC128B.128 [R171+0x8800], desc[UR18][R18.64] ;  /* 0x0880000012ab7fae */ /* 0x000fe8000b901d52 */
[----:B------:R5:W-:Y:S01]  /*1c40*/  LDGSTS.E.BYPASS.LTC128B.128 [R171+0x9000], desc[UR18][R16.64] ;  /* 0x0900000010ab7fae */ /* 0x000be2000b901d52 */
[----:B-1----:R-:W-:Y:S01]  /*1c50*/  IMAD R164, R27, 0x400, R6 ;  /* 0x000004001ba47824 */ /* 0x002fe200078e0206 */
[----:B--2---:R-:W-:-:S03]  /*1c60*/  IADD3 R10, P0, R16, UR15, RZ ;  /* 0x0000000f100a7c10 */ /* 0x004fc6000ff1e0ff */
[----:B------:R-:W-:Y:S01]  /*1c70*/  IMAD.IADD R164, R164, 0x1, R5 ;  /* 0x00000001a4a47824 */ /* 0x000fe200078e0205 */
[----:B------:R-:W-:-:S04]  /*1c80*/  IADD3.X R11, R17, UR11, RZ, P0, !PT ;  /* 0x0000000b110b7c10 */ /* 0x000fc800087fe4ff */
[----:B------:R-:W-:Y:S02]  /*1c90*/  LEA R164, R164, UR5, 0x1 ;  /* 0x00000005a4a47c11 */ /* 0x000fe4000f8e08ff */
[C---:B------:R-:W-:Y:S01]  /*1ca0*/  LOP3.LUT P0, RZ, R8.reuse, 0x2, RZ, 0xc0, !PT ;  /* 0x0000000208ff7812 */ /* 0x040fe2000780c0ff */
[----:B------:R1:W-:Y:S03]  /*1cb0*/  LDGSTS.E.BYPASS.LTC128B.128 [R171+0x9800], desc[UR18][R10.64] ;  /* 0x098000000aab7fae */ /* 0x0003e6000b901d52 */
[C---:B------:R-:W-:Y:S01]  /*1cc0*/  SEL R0, R3.reuse, 0xffffffe0, !P0 ;  /* 0xffffffe003007807 */ /* 0x040fe20004000000 */
[----:B---3--:R-:W-:Y:S01]  /*1cd0*/  LDSM.16.M88.4 R12, [R164] ;  /* 0x00000000a40c783b */ /* 0x008fe20000000200 */
[----:B------:R-:W-:Y:S02]  /*1ce0*/  SEL R3, R3, 0xffffffe0, !P1 ;  /* 0xffffffe003037807 */ /* 0x000fe40004800000 */
[----:B------:R-:W-:Y:S01]  /*1cf0*/  LOP3.LUT P0, RZ, R8, 0x4, RZ, 0xc0, !PT ;  /* 0x0000000408ff7812 */ /* 0x000fe2000780c0ff */
[----:B------:R-:W2:Y:S01]  /*1d00*/  LDSM.16.M88.4 R60, [R7+0x2000] ;  /* 0x00200000073c783b */ /* 0x000ea20000000200 */
[----:B------:R-:W-:Y:S01]  /*1d10*/  IMAD.IADD R161, R163, 0x1, R0 ;  /* 0x00000001a3a17824 */ /* 0x000fe200078e0200 */
[----:B------:R-:W-:Y:S01]  /*1d20*/  LOP3.LUT P1, RZ, R4, 0x4, RZ, 0xc0, !PT ;  /* 0x0000000404ff7812 */ /* 0x000fe2000782c0ff */
[----:B------:R-:W-:Y:S01]  /*1d30*/  IMAD.IADD R162, R164, 0x1, R3 ;  /* 0x00000001a4a27824 */ /* 0x000fe200078e0203 */
[----:B------:R-:W3:Y:S01]  /*1d40*/  LDSM.16.M88.4 R32, [R7+0x2800] ;  /* 0x002800000720783b */ /* 0x000ee20000000200 */
[----:B------:R-:W-:-:S03]  /*1d50*/  IMAD.MOV.U32 R4, RZ, RZ, 0x40 ;  /* 0x00000040ff047424 */ /* 0x000fc600078e00ff */
[----:B----4-:R-:W-:Y:S02]  /*1d60*/  LDSM.16.M88.4 R20, [R162] ;  /* 0x00000000a214783b */ /* 0x010fe40000000200 */
[----:B------:R-:W-:Y:S02]  /*1d70*/  SEL R4, R4, 0xffffffc0, !P1 ;  /* 0xffffffc004047807 */ /* 0x000fe40004800000 */
[----:B------:R-:W4:Y:S01]  /*1d80*/  LDSM.16.M88.4 R48, [R161] ;  /* 0x00000000a130783b */ /* 0x000f220000000200 */
[----:B------:R-:W-:Y:S02]  /*1d90*/  @P0 VIADD R159, R163, 0xffffffc0 ;  /* 0xffffffc0a39f0836 */ /* 0x000fe40000000000 */
[----:B------:R-:W-:Y:S01]  /*1da0*/  IMAD.IADD R160, R164, 0x1, R4 ;  /* 0x00000001a4a07824 */ /* 0x000fe200078e0204 */
[----:B------:R-:W4:Y:S01]  /*1db0*/  LDSM.16.M88.4 R56, [R161+0x800] ;  /* 0x00080000a138783b */ /* 0x000f220000000200 */
[----:B------:R-:W-:Y:S02]  /*1dc0*/  IMAD.IADD R100, R0, 0x1, R159 ;  /* 0x0000000100647824 */ /* 0x000fe400078e029f */
[----:B------:R-:W-:Y:S01]  /*1dd0*/  IMAD.IADD R158, R3, 0x1, R160 ;  /* 0x00000001039e7824 */ /* 0x000fe200078e02a0 */
[----:B-----5:R-:W-:Y:S01]  /*1de0*/  LDSM.16.M88.4 R16, [R160] ;  /* 0x00000000a010783b */ /* 0x020fe20000000200 */
[----:B------:R-:W-:-:S02]  /*1df0*/  VIADD R153, R159, 0x800 ;  /* 0x000008009f997836 */ /* 0x000fc40000000000 */
[C---:B------:R-:W-:Y:S01]  /*1e00*/  VIADD R152, R159.reuse, 0x1000 ;  /* 0x000010009f987836 */ /* 0x040fe20000000000 */
[----:B------:R-:W5:Y:S01]  /*1e10*/  LDSM.16.M88.4 R40, [R159] ;  /* 0x000000009f28783b */ /* 0x000f620000000200 */
[C---:B------:R-:W-:Y:S02]  /*1e20*/  VIADD R151, R159.reuse, 0x1800 ;  /* 0x000018009f977836 */ /* 0x040fe40000000000 */
[C---:B------:R-:W-:Y:S01]  /*1e30*/  VIADD R150, R159.reuse, 0x2000 ;  /* 0x000020009f967836 */ /* 0x040fe20000000000 */
[----:B------:R-:W5:Y:S01]  /*1e40*/  LDSM.16.M88.4 R52, [R7+0x3000] ;  /* 0x003000000734783b */ /* 0x000f620000000200 */
[C---:B------:R-:W-:Y:S02]  /*1e50*/  VIADD R149, R159.reuse, 0x2800 ;  /* 0x000028009f957836 */ /* 0x040fe40000000000 */
[C---:B------:R-:W-:Y:S01]  /*1e60*/  VIADD R148, R159.reuse, 0x3000 ;  /* 0x000030009f947836 */ /* 0x040fe20000000000 */
[----:B-1----:R-:W-:Y:S01]  /*1e70*/  LDSM.16.M88.4 R8, [R158] ;  /* 0x000000009e08783b */ /* 0x002fe20000000200 */
[----:B------:R-:W-:-:S03]  /*1e80*/  VIADD R102, R159, 0x3800 ;  /* 0x000038009f667836 */ /* 0x000fc60000000000 */
[----:B------:R-:W1:Y:S01]  /*1e90*/  LDSM.16.M88.4 R44, [R100] ;  /* 0x00000000642c783b */ /* 0x000e620000000200 */
[C---:B--2---:R-:W-:Y:S03]  /*1ea0*/  HMMA.16816.F32 R36, R12.reuse, R60, RZ ;  /* 0x0000003c0c24723c */ /* 0x044fe600000018ff */
[----:B------:R-:W2:Y:S04]  /*1eb0*/  LDSM.16.M88.4 R72, [R161+0x1000] ;  /* 0x00100000a148783b */ /* 0x000ea80000000200 */
[----:B------:R-:W-:Y:S01]  /*1ec0*/  LDSM.16.M88.4 R68, [R100+0x800] ;  /* 0x000800006444783b */ /* 0x000fe20000000200 */
[C---:B------:R-:W-:Y:S03]  /*1ed0*/  HMMA.16816.F32 R60, R12.reuse, R62, RZ ;  /* 0x0000003e0c3c723c */ /* 0x040fe600000018ff */
[----:B------:R-:W-:Y:S03]  /*1ee0*/  LDSM.16.M88.4 R64, [R7+0x3800] ;  /* 0x003800000740783b */ /* 0x000fe60000000200 */
[C---:B---3--:R-:W-:Y:S01]  /*1ef0*/  HMMA.16816.F32 R28, R12.reuse, R32, RZ ;  /* 0x000000200c1c723c */ /* 0x048fe200000018ff */
[----:B------:R-:W0:Y:S05]  /*1f00*/  LDGDEPBAR ;  /* 0x00000000000079af */ /* 0x000e2a0000000000 */
[----:B------:R-:W-:Y:S06]  /*1f10*/  HMMA.16816.F32 R32, R12, R34, RZ ;  /* 0x000000220c20723c */ /* 0x000fec00000018ff */
[C---:B----4-:R-:W-:Y:S06]  /*1f20*/  HMMA.16816.F32 R36, R20.reuse, R48, R36 ;  /* 0x000000301424723c */ /* 0x050fec0000001824 */
[C---:B------:R-:W-:Y:S01]  /*1f30*/  HMMA.16816.F32 R60, R20.reuse, R50, R60 ;  /* 0x00000032143c723c */ /* 0x040fe2000000183c */
[----:B------:R-:W3:Y:S05]  /*1f40*/  LDSM.16.M88.4 R48, [R159+0x800] ;  /* 0x000800009f30783b */ /* 0x000eea0000000200 */
[C---:B------:R-:W-:Y:S06]  /*1f50*/  HMMA.16816.F32 R28, R20.reuse, R56, R28 ;  /* 0x00000038141c723c */ /* 0x040fec000000181c */
[----:B------:R-:W-:Y:S01]  /*1f60*/  HMMA.16816.F32 R32, R20, R58, R32 ;  /* 0x0000003a1420723c */ /* 0x000fe20000001820 */
[----:B------:R-:W-:Y:S05]  /*1f70*/  LDSM.16.M88.4 R56, [R161+0x1800] ;  /* 0x00180000a138783b */ /* 0x000fea0000000200 */
[C---:B-----5:R-:W-:Y:S06]  /*1f80*/  HMMA.16816.F32 R36, R16.reuse, R40, R36 ;  /* 0x000000281024723c */ /* 0x060fec0000001824 */
[----:B------:R-:W-:Y:S06]  /*1f90*/  HMMA.16816.F32 R60, R16, R42, R60 ;  /* 0x0000002a103c723c */ /* 0x000fec000000183c */
[C---:B------:R-:W-:Y:S06]  /*1fa0*/  HMMA.16816.F32 R40, R12.reuse, R52, RZ ;  /* 0x000000340c28723c */ /* 0x040fec00000018ff */
[----:B------:R-:W-:Y:S06]  /*1fb0*/  HMMA.16816.F32 R52, R12, R54, RZ ;  /* 0x000000360c34723c */ /* 0x000fec00000018ff */
[C---:B-1----:R-:W-:Y:S06]  /*1fc0*/  HMMA.16816.F32 R36, R8.reuse, R44, R36 ;  /* 0x0000002c0824723c */ /* 0x042fec0000001824 */
[----:B------:R-:W-:Y:S01]  /*1fd0*/  HMMA.16816.F32 R60, R8, R46, R60 ;  /* 0x0000002e083c723c */ /* 0x000fe2000000183c */
[----:B------:R-:W1:Y:S05]  /*1fe0*/  LDSM.16.M88.4 R44, [R159+0x1000] ;  /* 0x001000009f2c783b */ /* 0x000e6a0000000200 */
[----:B--2---:R-:W-:Y:S06]  /*1ff0*/  HMMA.16816.F32 R40, R20, R72, R40 ;  /* 0x000000481428723c */ /* 0x004fec0000001828 */
[C---:B---3--:R-:W-:Y:S06]  /*2000*/  HMMA.16816.F32 R32, R16.reuse, R50, R32 ;  /* 0x000000321020723c */ /* 0x048fec0000001820 */
[----:B------:R-:W-:Y:S01]  /*2010*/  HMMA.16816.F32 R28, R16, R48, R28 ;  /* 0x00000030101c723c */ /* 0x000fe2000000181c */
[----:B------:R-:W-:Y:S01]  /*2020*/  FMUL.FTZ R0, R36, UR4 ;  /* 0x0000000424007c20 */ /* 0x000fe20008410000 */
[----:B------:R-:W-:Y:S01]  /*2030*/  FMUL.FTZ R2, R37, UR4 ;  /* 0x0000000425027c20 */ /* 0x000fe20008410000 */
[----:B------:R-:W-:Y:S01]  /*2040*/  FMUL.FTZ R77, R38, UR4 ;  /* 0x00000004264d7c20 */ /* 0x000fe20008410000 */
[----:B------:R-:W-:-:S02]  /*2050*/  FMUL.FTZ R73, R39, UR4 ;  /* 0x0000000427497c20 */ /* 0x000fc40008410000 */
[----:B------:R-:W2:Y:S01]  /*2060*/  LDSM.16.M88.4 R36, [R100+0x1000] ;  /* 0x001000006424783b */ /* 0x000ea20000000200 */
[C---:B------:R-:W-:Y:S01]  /*2070*/  HMMA.16816.F32 R48, R12.reuse, R64, RZ ;  /* 0x000000400c30723c */ /* 0x040fe200000018ff */
[----:B------:R-:W-:Y:S01]  /*2080*/  FMUL.FTZ R60, R60, UR4 ;  /* 0x000000043c3c7c20 */ /* 0x000fe20008410000 */
[----:B------:R-:W-:Y:S01]  /*2090*/  FMUL.FTZ R72, R61, UR4 ;  /* 0x000000043d487c20 */ /* 0x000fe20008410000 */
[----:B------:R-:W3:Y:S03]  /*20a0*/  MUFU.TANH R0, R0 ;  /* 0x0000000000007308 */ /* 0x000ee60000002400 */
[----:B------:R-:W-:Y:S05]  /*20b0*/  HMMA.16816.F32 R64, R12, R66, RZ ;  /* 0x000000420c40723c */ /* 0x000fea00000018ff */
[----:B------:R4:W-:Y:S01]  /*20c0*/  MUFU.TANH R79, R60 ;  /* 0x0000003c004f7308 */ /* 0x0009e20000002400 */
[----:B------:R-:W-:Y:S06]  /*20d0*/  HMMA.16816.F32 R32, R8, R70, R32 ;  /* 0x000000460820723c */ /* 0x000fec0000001820 */
[----:B-1----:R-:W-:Y:S01]  /*20e0*/  HMMA.16816.F32 R40, R16, R44, R40 ;  /* 0x0000002c1028723c */ /* 0x002fe20000001828 */
[----:B------:R-:W1:Y:S05]  /*20f0*/  MUFU.TANH R77, R77 ;  /* 0x0000004d004d7308 */ /* 0x000e6a0000002400 */
[----:B------:R-:W-:Y:S01]  /*2100*/  HMMA.16816.F32 R28, R8, R68, R28 ;  /* 0x00000044081c723c */ /* 0x000fe2000000181c */
[----:B------:R-:W-:Y:S02]  /*2110*/  LDSM.16.M88.4 R68, [R7+0x4000] ;  /* 0x004000000744783b */ /* 0x000fe40000000200 */
[----:B------:R-:W5:Y:S03]  /*2120*/  MUFU.TANH R2, R2 ;  /* 0x0000000200027308 */ /* 0x000f660000002400 */
[C---:B------:R-:W-:Y:S05]  /*2130*/  HMMA.16816.F32 R52, R20.reuse, R74, R52 ;  /* 0x0000004a1434723c */ /* 0x040fea0000001834 */
[----:B------:R-:W5:Y:S01]  /*2140*/  MUFU.TANH R73, R73 ;  /* 0x0000004900497308 */ /* 0x000f620000002400 */
[----:B------:R-:W-:Y:S01]  /*2150*/  FMUL.FTZ R32, R32, UR4 ;  /* 0x0000000420207c20 */ /* 0x000fe20008410000 */
[----:B------:R-:W-:Y:S01]  /*2160*/  FMUL.FTZ R75, R62, UR4 ;  /* 0x000000043e4b7c20 */ /* 0x000fe20008410000 */
[----:B------:R-:W-:Y:S01]  /*2170*/  FMUL.FTZ R74, R63, UR4 ;  /* 0x000000043f4a7c20 */ /* 0x000fe20008410000 */
[----:B------:R-:W-:Y:S01]  /*2180*/  HMMA.16816.F32 R48, R20, R56, R48 ;  /* 0x000000381430723c */ /* 0x000fe20000001830 */
[----:B----4-:R-:W4:Y:S01]  /*2190*/  LDSM.16.M88.4 R60, [R159+0x1800] ;  /* 0x001800009f3c783b */ /* 0x010f220000000200 */
[----:B------:R-:W-:Y:S01]  /*21a0*/  FMUL.FTZ R82, R33, UR4 ;  /* 0x0000000421527c20 */ /* 0x000fe20008410000 */
[----:B------:R-:W-:Y:S01]  /*21b0*/  FMUL.FTZ R86, R34, UR4 ;  /* 0x0000000422567c20 */ /* 0x000fe20008410000 */
[----:B------:R3:W-:Y:S01]  /*21c0*/  MUFU.TANH R85, R32 ;  /* 0x0000002000557308 */ /* 0x0007e20000002400 */
[----:B------:R-:W-:Y:S01]  /*21d0*/  FMUL.FTZ R89, R35, UR4 ;  /* 0x0000000423597c20 */ /* 0x000fe20008410000 */
[----:B--2---:R-:W-:Y:S03]  /*21e0*/  HMMA.16816.F32 R40, R8, R36, R40 ;  /* 0x000000240828723c */ /* 0x004fe60000001828 */
[----:B------:R-:W-:Y:S01]  /*21f0*/  FMUL.FTZ R28, R28, UR4 ;  /* 0x000000041c1c7c20 */ /* 0x000fe20008410000 */
[----:B------:R-:W-:Y:S01]  /*2200*/  FMUL.FTZ R29, R29, UR4 ;  /* 0x000000041d1d7c20 */ /* 0x000fe20008410000 */
[----:B------:R-:W-:Y:S01]  /*2210*/  FMUL.FTZ R84, R30, UR4 ;  /* 0x000000041e547c20 */ /* 0x000fe20008410000 */
[----:B------:R-:W-:Y:S01]  /*2220*/  HMMA.16816.F32 R64, R20, R58, R64 ;  /* 0x0000003a1440723c */ /* 0x000fe20000001840 */
[----:B------:R-:W-:Y:S01]  /*2230*/  MUFU.TANH R81, R28 ;  /* 0x0000001c00517308 */ /* 0x000fe20000002400 */
[----:B------:R-:W-:Y:S01]  /*2240*/  FMUL.FTZ R83, R31, UR4 ;  /* 0x000000041f537c20 */ /* 0x000fe20008410000 */
[----:B------:R-:W-:Y:S03]  /*2250*/  LDSM.16.M88.4 R56, [R159+0x2000] ;  /* 0x002000009f38783b */ /* 0x000fe60000000200 */
[----:B------:R-:W-:Y:S01]  /*2260*/  HMMA.16816.F32 R52, R16, R46, R52 ;  /* 0x0000002e1034723c */ /* 0x000fe20000001834 */
[----:B------:R-:W-:Y:S02]  /*2270*/  LDSM.16.M88.4 R44, [R161+0x2000] ;  /* 0x00200000a12c783b */ /* 0x000fe40000000200 */
[----:B------:R2:W-:Y:S02]  /*2280*/  MUFU.TANH R80, R29 ;  /* 0x0000001d00507308 */ /* 0x0005e40000002400 */
[----:B---3--:R-:W3:Y:S06]  /*2290*/  LDSM.16.M88.4 R32, [R7+0x4800] ;  /* 0x004800000720783b */ /* 0x008eec0000000200 */
[----:B------:R-:W-:Y:S01]  /*22a0*/  MUFU.TANH R75, R75 ;  /* 0x0000004b004b7308 */ /* 0x000fe20000002400 */
[----:B------:R-:W-:Y:S01]  /*22b0*/  FMUL.FTZ R40, R40, UR4 ;  /* 0x0000000428287c20 */ /* 0x000fe20008410000 */
[----:B------:R-:W-:Y:S01]  /*22c0*/  FMUL.FTZ R87, R41, UR4 ;  /* 0x0000000429577c20 */ /* 0x000fe20008410000 */
[----:B------:R-:W-:Y:S01]  /*22d0*/  FMUL.FTZ R90, R42, UR4 ;  /* 0x000000042a5a7c20 */ /* 0x000fe20008410000 */
[----:B------:R-:W-:-:S04]  /*22e0*/  FMUL.FTZ R129, R43, UR4 ;  /* 0x000000042b817c20 */ /* 0x000fc80008410000 */
[----:B------:R1:W-:Y:S01]  /*22f0*/  MUFU.TANH R88, R40 ;  /* 0x0000002800587308 */ /* 0x0003e20000002400 */
[----:B--2---:R-:W2:Y:S01]  /*2300*/  LDSM.16.M88.4 R28, [R100+0x1800] ;  /* 0x00180000641c783b */ /* 0x004ea20000000200 */
[C---:B----4-:R-:W-:Y:S06]  /*2310*/  HMMA.16816.F32 R48, R16.reuse, R60, R48 ;  /* 0x0000003c1030723c */ /* 0x050fec0000001830 */
[----:B------:R-:W4:Y:S01]  /*2320*/  MUFU.TANH R72, R72 ;  /* 0x0000004800487308 */ /* 0x000f220000002400 */
[----:B------:R-:W-:Y:S06]  /*2330*/  HMMA.16816.F32 R64, R16, R62, R64 ;  /* 0x0000003e1040723c */ /* 0x000fec0000001840 */
[----:B------:R-:W-:Y:S01]  /*2340*/  HMMA.16816.F32 R52, R8, R38, R52 ;  /* 0x000000260834723c */ /* 0x000fe20000001834 */
[----:B-1----:R-:W1:Y:S01]  /*2350*/  LDSM.16.M88.4 R40, [R161+0x2800] ;  /* 0x00280000a128783b */ /* 0x002e620000000200 */
[----:B------:R-:W4:Y:S04]  /*2360*/  MUFU.TANH R74, R74 ;  /* 0x0000004a004a7308 */ /* 0x000f280000002400 */
[C---:B------:R-:W-:Y:S04]  /*2370*/  HMMA.16816.F32 R36, R12.reuse, R68, RZ ;  /* 0x000000440c24723c */ /* 0x040fe800000018ff */
[----:B------:R-:W4:Y:S02]  /*2380*/  MUFU.TANH R84, R84 ;  /* 0x0000005400547308 */ /* 0x000f240000002400 */
[C---:B------:R-:W-:Y:S06]  /*2390*/  HMMA.16816.F32 R68, R12.reuse, R70, RZ ;  /* 0x000000460c44723c */ /* 0x040fec00000018ff */
[----:B---3--:R-:W-:Y:S01]  /*23a0*/  HMMA.16816.F32 R60, R12, R32, RZ ;  /* 0x000000200c3c723c */ /* 0x008fe200000018ff */
[----:B------:R-:W3:Y:S05]  /*23b0*/  MUFU.TANH R82, R82 ;  /* 0x0000005200527308 */ /* 0x000eea0000002400 */
[----:B------:R-:W-:Y:S01]  /*23c0*/  FMUL.FTZ R52, R52, UR4 ;  /* 0x0000000434347c20 */ /* 0x000fe20008410000 */
[C---:B--2---:R-:W-:Y:S01]  /*23d0*/  HMMA.16816.F32 R48, R8.reuse, R28, R48 ;  /* 0x0000001c0830723c */ /* 0x044fe20000001830 */
[----:B------:R-:W-:Y:S01]  /*23e0*/  LOP3.LUT R32, R26, 0xffffffe0, RZ, 0xc0, !PT ;  /* 0xffffffe01a207812 */ /* 0x000fe200078ec0ff */
[----:B------:R-:W-:Y:S01]  /*23f0*/  FMUL.FTZ R53, R53, UR4 ;  /* 0x0000000435357c20 */ /* 0x000fe20008410000 */
[----:B------:R-:W-:Y:S01]  /*2400*/  FMUL.FTZ R54, R54, UR4 ;  /* 0x0000000436367c20 */ /* 0x000fe20008410000 */
[----:B------:R-:W-:Y:S01]  /*2410*/  FMUL.FTZ R55, R55, UR4 ;  /* 0x0000000437377c20 */ /* 0x000fe20008410000 */
[----:B------:R-:W-:Y:S01]  /*2420*/  MUFU.TANH R91, R52 ;  /* 0x00000034005b7308 */ /* 0x000fe20000002400 */
[----:B------:R-:W-:Y:S01]  /*2430*/  HMMA.16816.F32 R64, R8, R30, R64 ;  /* 0x0000001e0840723c */ /* 0x000fe20000001840 */
[----:B------:R-:W2:Y:S01]  /*2440*/  LDSM.16.M88.4 R28, [R159+0x2800] ;  /* 0x002800009f1c783b */ /* 0x000ea20000000200 */
[----:B------:R-:W-:-:S04]  /*2450*/  IMAD.IADD R32, R25, 0x1, -R32 ;  /* 0x0000000119207824 */ /* 0x000fc800078e0a20 */
[C---:B------:R-:W-:Y:S01]  /*2460*/  HMMA.16816.F32 R36, R20.reuse, R44, R36 ;  /* 0x0000002c1424723c */ /* 0x040fe20000001824 */
[----:B------:R-:W-:Y:S01]  /*2470*/  SHF.R.S32.HI R33, RZ, 0x1f, R32 ;  /* 0x0000001fff217819 */ /* 0x000fe20000011420 */
[----:B------:R-:W-:Y:S03]  /*2480*/  MUFU.TANH R92, R53 ;  /* 0x00000035005c7308 */ /* 0x000fe60000002400 */
[----:B------:R-:W-:Y:S01]  /*2490*/  LEA.HI R170, R33, R32, RZ, 0x2 ;  /* 0x0000002021aa7211 */ /* 0x000fe200078f10ff */
[C---:B------:R-:W-:Y:S01]  /*24a0*/  HMMA.16816.F32 R68, R20.reuse, R46, R68 ;  /* 0x0000002e1444723c */ /* 0x040fe20000001844 */
[----:B------:R-:W5:Y:S02]  /*24b0*/  LDSM.16.M88.4 R44, [R100+0x2000] ;  /* 0x00200000642c783b */ /* 0x000f640000000200 */
[----:B------:R-:W-:Y:S01]  /*24c0*/  SHF.R.S32.HI R170, RZ, 0x2, R170 ;  /* 0x00000002ffaa7819 */ /* 0x000fe200000114aa */
[----:B------:R-:W-:Y:S02]  /*24d0*/  MUFU.TANH R94, R54 ;  /* 0x00000036005e7308 */ /* 0x000fe40000002400 */
[----:B-1----:R-:W-:Y:S01]  /*24e0*/  HMMA.16816.F32 R60, R20, R40, R60 ;  /* 0x00000028143c723c */ /* 0x002fe2000000183c */
[----:B------:R-:W-:Y:S01]  /*24f0*/  FMUL.FTZ R48, R48, UR4 ;  /* 0x0000000430307c20 */ /* 0x000fe20008410000 */
[----:B------:R-:W-:Y:S01]  /*2500*/  FMUL.FTZ R49, R49, UR4 ;  /* 0x0000000431317c20 */ /* 0x000fe20008410000 */
[----:B------:R-:W-:Y:S01]  /*2510*/  FMUL.FTZ R50, R50, UR4 ;  /* 0x0000000432327c20 */ /* 0x000fe20008410000 */
[----:B------:R-:W-:-:S02]  /*2520*/  FMUL.FTZ R95, R51, UR4 ;  /* 0x00000004335f7c20 */ /* 0x000fc40008410000 */
[----:B------:R-:W-:Y:S01]  /*2530*/  HMMA.16816.F32 R32, R12, R34, RZ ;  /* 0x000000220c20723c */ /* 0x000fe200000018ff */
[----:B------:R-:W-:Y:S01]  /*2540*/  MUFU.TANH R93, R48 ;  /* 0x00000030005d7308 */ /* 0x000fe20000002400 */
[----:B------:R-:W-:Y:S01]  /*2550*/  FMUL.FTZ R66, R66, UR4 ;  /* 0x0000000442427c20 */ /* 0x000fe20008410000 */
[----:B------:R-:W-:Y:S01]  /*2560*/  FMUL.FTZ R64, R64, UR4 ;  /* 0x0000000440407c20 */ /* 0x000fe20008410000 */
[----:B------:R-:W-:Y:S01]  /*2570*/  FMUL.FTZ R65, R65, UR4 ;  /* 0x0000000441417c20 */ /* 0x000fe20008410000 */
[----:B------:R-:W-:Y:S01]  /*2580*/  FMUL.FTZ R67, R67, UR4 ;  /* 0x0000000443437c20 */ /* 0x000fe20008410000 */
[C---:B------:R-:W-:Y:S03]  /*2590*/  HMMA.16816.F32 R36, R16.reuse, R56, R36 ;  /* 0x000000381024723c */ /* 0x040fe60000001824 */
[----:B------:R-:W-:Y:S03]  /*25a0*/  MUFU.TANH R126, R49 ;  /* 0x00000031007e7308 */ /* 0x000fe60000002400 */
[C---:B------:R-:W-:Y:S05]  /*25b0*/  HMMA.16816.F32 R68, R16.reuse, R58, R68 ;  /* 0x0000003a1044723c */ /* 0x040fea0000001844 */
[----:B------:R1:W-:Y:S01]  /*25c0*/  MUFU.TANH R109, R50 ;  /* 0x00000032006d7308 */ /* 0x0003e20000002400 */
[----:B--2---:R-:W-:Y:S06]  /*25d0*/  HMMA.16816.F32 R60, R16, R28, R60 ;  /* 0x0000001c103c723c */ /* 0x004fec000000183c */
[----:B------:R-:W-:Y:S01]  /*25e0*/  HMMA.16816.F32 R32, R20, R42, R32 ;  /* 0x0000002a1420723c */ /* 0x000fe20000001820 */
[----:B------:R-:W-:Y:S01]  /*25f0*/  IMAD R29, R27, 0x10, R78 ;  /* 0x000000101b1d7824 */ /* 0x000fe200078e024e */
[----:B------:R2:W-:Y:S01]  /*2600*/  MUFU.TANH R127, R55 ;  /* 0x00000037007f7308 */ /* 0x0005e20000002400 */
[----:B------:R-:W-:Y:S01]  /*2610*/  IMAD.SHL.U32 R78, R25, 0x2, RZ ;  /* 0x00000002194e7824 */ /* 0x000fe200078e00ff */
[----:B------:R-:W-:Y:S01]  /*2620*/  SHF.R.S32.HI R28, RZ, 0x1f, R26 ;  /* 0x0000001fff1c7819 */ /* 0x000fe2000001141a */
[----:B------:R-:W-:Y:S01]  /*2630*/  IMAD.SHL.U32 R25, R24, 0x80, RZ ;  /* 0x0000008018197824 */ /* 0x000fe200078e00ff */
[----:B------:R-:W-:Y:S01]  /*2640*/  IADD3 R29, R29, 0x1, R170 ;  /* 0x000000011d1d7810 */ /* 0x000fe20007ffe0aa */
[C---:B-----5:R-:W-:Y:S01]  /*2650*/  HMMA.16816.F32 R36, R8.reuse, R44, R36 ;  /* 0x0000002c0824723c */ /* 0x060fe20000001824 */
[----:B------:R-:W-:Y:S01]  /*2660*/  LEA.HI R28, R28, R27, RZ, 0x2 ;  /* 0x0000001b1c1c7211 */ /* 0x000fe200078f10ff */
[----:B-1----:R-:W1:Y:S01]  /*2670*/  LDSM.16.M88.4 R48, [R7+0x5000] ;  /* 0x005000000730783b */ /* 0x002e620000000200 */
[----:B------:R-:W-:Y:S01]  /*2680*/  IADD3 R29, R76, -UR17, R29 ;  /* 0x800000114c1d7c10 */ /* 0x000fe2000fffe01d */
[----:B------:R-:W-:Y:S01]  /*2690*/  MUFU.TANH R103, R66 ;  /* 0x0000004200677308 */ /* 0x000fe20000002400 */
[----:B------:R-:W-:Y:S01]  /*26a0*/  LOP3.LUT R78, R25, 0x6, R78, 0xf8, !PT ;  /* 0x00000006194e7812 */ /* 0x000fe200078ef84e */
[----:B------:R-:W-:Y:S01]  /*26b0*/  HMMA.16816.F32 R68, R8, R46, R68 ;  /* 0x0000002e0844723c */ /* 0x000fe20000001844 */
[----:B------:R-:W-:Y:S01]  /*26c0*/  LDSM.16.M88.4 R44, [R161+0x3000] ;  /* 0x00300000a12c783b */ /* 0x000fe20000000200 */
[----:B------:R-:W-:Y:S01]  /*26d0*/  VIADD R29, R29, UR16 ;  /* 0x000000101d1d7c36 */ /* 0x000fe20008000000 */
[----:B------:R-:W-:-:S02]  /*26e0*/  LOP3.LUT R28, R28, 0xfffffffc, RZ, 0xc0, !PT ;  /* 0xfffffffc1c1c7812 */ /* 0x000fc400078ec0ff */
[----:B--2---:R-:W2:Y:S01]  /*26f0*/  LDSM.16.M88.4 R52, [R100+0x2800] ;  /* 0x002800006434783b */ /* 0x004ea20000000200 */
[----:B------:R-:W5:Y:S01]  /*2700*/  MUFU.TANH R89, R89 ;  /* 0x0000005900597308 */ /* 0x000f620000002400 */
[----:B------:R-:W-:Y:S01]  /*2710*/  VIMNMX R26, R29, R76, PT ;  /* 0x0000004c1d1a7248 */ /* 0x000fe20003fe0100 */
[----:B------:R-:W-:Y:S01]  /*2720*/  IMAD.IADD R177, R27, 0x1, -R28 ;  /* 0x000000011bb17824 */ /* 0x000fe200078e0a1c */
[----:B------:R-:W-:Y:S01]  /*2730*/  VIADDMNMX R76, R29, 0x8, R76, PT ;  /* 0x000000081d4c7846 */ /* 0x000fe2000380014c */
[C---:B------:R-:W-:Y:S01]  /*2740*/  VIADD R29, R78.reuse, 0xffffff80 ;  /* 0xffffff804e1d7836 */ /* 0x040fe20000000000 */
[----:B------:R-:W-:Y:S01]  /*2750*/  HMMA.16816.F32 R32, R16, R30, R32 ;  /* 0x0000001e1020723c */ /* 0x000fe20000001820 */
[----:B------:R-:W-:Y:S02]  /*2760*/  VIADD R27, R78, 0xffffff88 ;  /* 0xffffff884e1b7836 */ /* 0x000fe40000000000 */
[----:B------:R-:W5:Y:S01]  /*2770*/  MUFU.TANH R83, R83 ;  /* 0x0000005300537308 */ /* 0x000f620000002400 */
[----:B------:R-:W-:-:S02]  /*2780*/  ISETP.GE.AND P5, PT, R29, R26, PT ;  /* 0x0000001a1d00720c */ /* 0x000fc40003fa6270 */
[----:B------:R-:W-:Y:S01]  /*2790*/  ISETP.GE.AND P4, PT, R29, R76, PT ;  /* 0x0000004c1d00720c */ /* 0x000fe20003f86270 */
[----:B------:R-:W-:Y:S02]  /*27a0*/  VIADD R29, R78, 0xffffff81 ;  /* 0xffffff814e1d7836 */ /* 0x000fe40000000000 */
[----:B------:R-:W-:Y:S01]  /*27b0*/  FMUL.FTZ R36, R36, UR4 ;  /* 0x0000000424247c20 */ /* 0x000fe20008410000 */
[----:B------:R-:W-:Y:S01]  /*27c0*/  FMUL.FTZ R37, R37, UR4 ;  /* 0x0000000425257c20 */ /* 0x000fe20008410000 */
[----:B------:R-:W-:Y:S01]  /*27d0*/  FMUL.FTZ R38, R38, UR4 ;  /* 0x0000000426267c20 */ /* 0x000fe20008410000 */
[----:B------:R-:W-:Y:S01]  /*27e0*/  FMUL.FTZ R125, R39, UR4 ;  /* 0x00000004277d7c20 */ /* 0x000fe20008410000 */
[C---:B------:R-:W-:Y:S01]  /*27f0*/  ISETP.GE.AND P2, PT, R29.reuse, R26, PT ;  /* 0x0000001a1d00720c */ /* 0x040fe20003f46270 */
[----:B------:R-:W-:Y:S01]  /*2800*/  MUFU.TANH R97, R36 ;  /* 0x0000002400617308 */ /* 0x000fe20000002400 */
[----:B------:R-:W-:Y:S01]  /*2810*/  ISETP.GE.AND P1, PT, R29, R76, PT ;  /* 0x0000004c1d00720c */ /* 0x000fe20003f26270 */
[----:B------:R-:W-:Y:S01]  /*2820*/  FMUL.FTZ R116, R68, UR4 ;  /* 0x0000000444747c20 */ /* 0x000fe20008410000 */
[----:B------:R4:W3:Y:S01]  /*2830*/  LDSM.16.M88.4 R28, [R7+0x5800] ;  /* 0x00580000071c783b */ /* 0x0008e20000000200 */
[----:B------:R-:W-:Y:S01]  /*2840*/  ISETP.GE.AND P0, PT, R27, R26, PT ;  /* 0x0000001a1b00720c */ /* 0x000fe20003f06270 */
[----:B------:R-:W-:Y:S01]  /*2850*/  FMUL.FTZ R69, R69, UR4 ;  /* 0x0000000445457c20 */ /* 0x000fe20008410000 */
[----:B------:R-:W-:Y:S01]  /*2860*/  ISETP.GE.AND P3, PT, R27, R76, PT ;  /* 0x0000004c1b00720c */ /* 0x000fe20003f66270 */
[----:B------:R-:W-:Y:S01]  /*2870*/  VIADD R27, R78, 0xffffff89 ;  /* 0xffffff894e1b7836 */ /* 0x000fe20000000000 */
[----:B------:R-:W-:Y:S01]  /*2880*/  MUFU.TANH R66, R37 ;  /* 0x0000002500427308 */ /* 0x000fe20000002400 */
[----:B------:R-:W-:Y:S01]  /*2890*/  FSEL R0, R0, -INF , !P5 ;  /* 0xff80000000007808 */ /* 0x000fe20006800000 */
[----:B------:R-:W-:Y:S01]  /*28a0*/  FMUL.FTZ R123, R70, UR4 ;  /* 0x00000004467b7c20 */ /* 0x000fe20008410000 */
[----:B------:R-:W-:Y:S01]  /*28b0*/  FSEL R77, R77, -INF , !P4 ;  /* 0xff8000004d4d7808 */ /* 0x000fe20006000000 */
[C---:B-1----:R-:W-:Y:S01]  /*28c0*/  HMMA.16816.F32 R40, R12.reuse, R48, RZ ;  /* 0x000000300c28723c */ /* 0x042fe200000018ff */
[----:B------:R-:W-:Y:S01]  /*28d0*/  ISETP.GE.AND P5, PT, R27, R26, PT ;  /* 0x0000001a1b00720c */ /* 0x000fe20003fa6270 */
[----:B------:R-:W-:Y:S01]  /*28e0*/  FMUL.FTZ R117, R71, UR4 ;  /* 0x0000000447757c20 */ /* 0x000fe20008410000 */
[----:B------:R-:W-:Y:S01]  /*28f0*/  ISETP.GE.AND P4, PT, R27, R76, PT ;  /* 0x0000004c1b00720c */ /* 0x000fe20003f86270 */
[----:B------:R1:W-:Y:S01]  /*2900*/  MUFU.TANH R111, R38 ;  /* 0x00000026006f7308 */ /* 0x0003e20000002400 */
[----:B------:R-:W-:Y:S01]  /*2910*/  VIADD R27, R78, 0xffffff90 ;  /* 0xffffff904e1b7836 */ /* 0x000fe20000000000 */
[----:B------:R-:W-:Y:S01]  /*2920*/  HMMA.16816.F32 R48, R12, R50, RZ ;  /* 0x000000320c30723c */ /* 0x000fe200000018ff */
[----:B------:R-:W-:-:S02]  /*2930*/  FSEL R68, R2, -INF , !P2 ;  /* 0xff80000002447808 */ /* 0x000fc40005000000 */
[----:B------:R-:W-:Y:S02]  /*2940*/  FSEL R73, R73, -INF , !P1 ;  /* 0xff80000049497808 */ /* 0x000fe40004800000 */
[C---:B------:R-:W-:Y:S01]  /*2950*/  ISETP.GE.AND P2, PT, R27.reuse, R26, PT ;  /* 0x0000001a1b00720c */ /* 0x040fe20003f46270 */
[C---:B--2---:R-:W-:Y:S01]  /*2960*/  HMMA.16816.F32 R60, R8.reuse, R52, R60 ;  /* 0x00000034083c723c */ /* 0x044fe2000000183c */
[----:B------:R-:W-:Y:S01]  /*2970*/  ISETP.GE.AND P1, PT, R27, R76, PT ;  /* 0x0000004c1b00720c */ /* 0x000fe20003f26270 */
[C---:B------:R-:W-:Y:S01]  /*2980*/  VIADD R27, R78.reuse, 0xffffff91 ;  /* 0xffffff914e1b7836 */ /* 0x040fe20000000000 */
[----:B------:R2:W-:Y:S01]  /*2990*/  MUFU.TANH R106, R69 ;  /* 0x00000045006a7308 */ /* 0x0005e20000002400 */
[----:B------:R-:W-:Y:S01]  /*29a0*/  FSEL R70, R79, -INF , !P0 ;  /* 0xff8000004f467808 */ /* 0x000fe20004000000 */
[----:B----4-:R-:W-:Y:S01]  /*29b0*/  VIADD R7, R78, 0xffffff98 ;  /* 0xffffff984e077836 */ /* 0x010fe20000000000 */
[----:B------:R-:W-:Y:S01]  /*29c0*/  HMMA.16816.F32 R32, R8, R54, R32 ;  /* 0x000000360820723c */ /* 0x000fe20000001820 */
[----:B------:R-:W4:Y:S01]  /*29d0*/  LDSM.16.M88.4 R52, [R161+0x3800] ;  /* 0x00380000a134783b */ /* 0x000f220000000200 */
[----:B------:R-:W-:-:S02]  /*29e0*/  ISETP.GE.AND P0, PT, R27, R26, PT ;  /* 0x0000001a1b00720c */ /* 0x000fc40003f06270 */
[----:B------:R-:W-:Y:S01]  /*29f0*/  FSEL R96, R72, -INF , !P5 ;  /* 0xff80000048607808 */ /* 0x000fe20006800000 */
[----:B-1----:R-:W1:Y:S01]  /*2a00*/  LDSM.16.M88.4 R36, [R159+0x3000] ;  /* 0x003000009f24783b */ /* 0x002e620000000200 */
[C---:B------:R-:W-:Y:S01]  /*2a10*/  HMMA.16816.F32 R40, R20.reuse, R44, R40 ;  /* 0x0000002c1428723c */ /* 0x040fe20000001828 */
[----:B------:R-:W-:Y:S01]  /*2a20*/  FSEL R71, R74, -INF , !P4 ;  /* 0xff8000004a477808 */ /* 0x000fe20006000000 */
[----:B------:R-:W4:Y:S01]  /*2a30*/  MUFU.TANH R86, R86 ;  /* 0x0000005600567308 */ /* 0x000f220000002400 */
[C---:B------:R-:W-:Y:S02]  /*2a40*/  ISETP.GE.AND P5, PT, R7.reuse, R26, PT ;  /* 0x0000001a0700720c */ /* 0x040fe40003fa6270 */
[----:B------:R-:W-:Y:S01]  /*2a50*/  ISETP.GE.AND P4, PT, R7, R76, PT ;  /* 0x0000004c0700720c */ /* 0x000fe20003f86270 */
[----:B------:R-:W-:Y:S01]  /*2a60*/  HMMA.16816.F32 R48, R20, R46, R48 ;  /* 0x0000002e1430723c */ /* 0x000fe20000001830 */
[----:B------:R-:W1:Y:S01]  /*2a70*/  LDSM.16.M88.4 R44, [R100+0x3000] ;  /* 0x00300000642c783b */ /* 0x000e620000000200 */
[----:B--2---:R-:W-:-:S02]  /*2a80*/  FSEL R69, R75, -INF , !P3 ;  /* 0xff8000004b457808 */ /* 0x004fc40005800000 */
[----:B------:R-:W-:Y:S01]  /*2a90*/  ISETP.GE.AND P3, PT, R27, R76, PT ;  /* 0x0000004c1b00720c */ /* 0x000fe20003f66270 */
[----:B------:R-:W-:Y:S01]  /*2aa0*/  VIADD R27, R78, 0xffffff99 ;  /* 0xffffff994e1b7836 */ /* 0x000fe20000000000 */
[C---:B---3--:R-:W-:Y:S01]  /*2ab0*/  HMMA.16816.F32 R56, R12.reuse, R28, RZ ;  /* 0x0000001c0c38723c */ /* 0x048fe200000018ff */
[----:B------:R-:W-:Y:S01]  /*2ac0*/  FSEL R98, R81, -INF , !P2 ;  /* 0xff80000051627808 */ /* 0x000fe20005000000 */
[----:B------:R-:W2:Y:S01]  /*2ad0*/  MUFU.TANH R87, R87 ;  /* 0x0000005700577308 */ /* 0x000ea20000002400 */
[----:B------:R-:W-:Y:S01]  /*2ae0*/  FSEL R7, R84, -INF , !P1 ;  /* 0xff80000054077808 */ /* 0x000fe20004800000 */
[----:B------:R-:W-:Y:S01]  /*2af0*/  FMUL.FTZ R61, R61, UR4 ;  /* 0x000000043d3d7c20 */ /* 0x000fe20008410000 */
[C---:B------:R-:W-:Y:S01]  /*2b00*/  ISETP.GE.AND P2, PT, R27.reuse, R26, PT ;  /* 0x0000001a1b00720c */ /* 0x040fe20003f46270 */
[----:B------:R-:W-:Y:S01]  /*2b10*/  HMMA.16816.F32 R12, R12, R30, RZ ;  /* 0x0000001e0c0c723c */ /* 0x000fe200000018ff */
[----:B------:R-:W-:Y:S01]  /*2b20*/  ISETP.GE.AND P1, PT, R27, R76, PT ;  /* 0x0000004c1b00720c */ /* 0x000fe20003f26270 */
[----:B------:R-:W-:Y:S01]  /*2b30*/  VIADD R29, R78, 0xffffffa8 ;  /* 0xffffffa84e1d7836 */ /* 0x000fe20000000000 */
[----:B------:R-:W-:Y:S01]  /*2b40*/  FSEL R82, R82, -INF , !P2 ;  /* 0xff80000052527808 */ /* 0x000fe20005000000 */
[----:B------:R-:W3:Y:S01]  /*2b50*/  MUFU.TANH R129, R129 ;  /* 0x0000008100817308 */ /* 0x000ee20000002400 */
[----:B-----5:R-:W-:Y:S01]  /*2b60*/  FSEL R75, R89, -INF , !P1 ;  /* 0xff800000594b7808 */ /* 0x020fe20004800000 */
[C---:B------:R-:W-:Y:S01]  /*2b70*/  VIADD R27, R78.reuse, 0xffffffa0 ;  /* 0xffffffa04e1b7836 */ /* 0x040fe20000000000 */
[----:B------:R-:W-:Y:S01]  /*2b80*/  ISETP.GE.AND P2, PT, R29, R26, PT ;  /* 0x0000001a1d00720c */ /* 0x000fe20003f46270 */
[----:B------:R-:W-:Y:S01]  /*2b90*/  FMUL.FTZ R122, R33, UR4 ;  /* 0x00000004217a7c20 */ /* 0x000fe20008410000 */
[----:B------:R-:W-:Y:S01]  /*2ba0*/  ISETP.GE.AND P1, PT, R29, R76, PT ;  /* 0x0000004c1d00720c */ /* 0x000fe20003f26270 */
[----:B------:R-:W-:Y:S01]  /*2bb0*/  VIADD R33, R78, 0xffffffb0 ;  /* 0xffffffb04e217836 */ /* 0x000fe20000000000 */
[----:B------:R-:W5:Y:S01]  /*2bc0*/  LDSM.16.M88.4 R28, [R159+0x3800] ;  /* 0x003800009f1c783b */ /* 0x000f620000000200 */
[----:B------:R-:W3:Y:S01]  /*2bd0*/  MUFU.TANH R90, R90 ;  /* 0x0000005a005a7308 */ /* 0x000ee20000002400 */
[----:B------:R-:W-:Y:S01]  /*2be0*/  FSEL R80, R80, -INF , !P0 ;  /* 0xff80000050507808 */ /* 0x000fe20004000000 */
[----:B------:R-:W-:Y:S01]  /*2bf0*/  FMUL.FTZ R32, R32, UR4 ;  /* 0x0000000420207c20 */ /* 0x000fe20008410000 */
[----:B------:R-:W-:Y:S01]  /*2c00*/  FSEL R83, R83, -INF , !P3 ;  /* 0xff80000053537808 */ /* 0x000fe20005800000 */
[----:B------:R-:W-:Y:S01]  /*2c10*/  FMUL.FTZ R34, R34, UR4 ;  /* 0x0000000422227c20 */ /* 0x000fe20008410000 */
[C---:B------:R-:W-:Y:S01]  /*2c20*/  ISETP.GE.AND P0, PT, R27.reuse, R26, PT ;  /* 0x0000001a1b00720c */ /* 0x040fe20003f06270 */
[----:B----4-:R-:W-:Y:S01]  /*2c30*/  HMMA.16816.F32 R56, R20, R52, R56 ;  /* 0x000000341438723c */ /* 0x010fe20000001838 */
[----:B------:R-:W-:Y:S01]  /*2c40*/  ISETP.GE.AND P3, PT, R27, R76, PT ;  /* 0x0000004c1b00720c */ /* 0x000fe20003f66270 */
[----:B------:R4:W-:Y:S01]  /*2c50*/  MUFU.TANH R118, R61 ;  /* 0x0000003d00767308 */ /* 0x0009e20000002400 */
[----:B------:R-:W-:Y:S01]  /*2c60*/  FSEL R27, R86, -INF , !P4 ;  /* 0xff800000561b7808 */ /* 0x000fe20006000000 */
[----:B------:R-:W-:Y:S01]  /*2c70*/  FMUL.FTZ R35, R35, UR4 ;  /* 0x0000000423237c20 */ /* 0x000fe20008410000 */
[----:B------:R-:W-:Y:S01]  /*2c80*/  FSEL R72, R91, -INF , !P2 ;  /* 0xff8000005b487808 */ /* 0x000fe20005000000 */
[C---:B-1----:R-:W-:Y:S01]  /*2c90*/  HMMA.16816.F32 R40, R16.reuse, R36, R40 ;  /* 0x000000241028723c */ /* 0x042fe20000001828 */
[----:B------:R-:W-:Y:S01]  /*2ca0*/  FSEL R88, R88, -INF , !P0 ;  /* 0xff80000058587808 */ /* 0x000fe20004000000 */
[----:B------:R-:W-:Y:S01]  /*2cb0*/  FMUL.FTZ R63, R63, UR4 ;  /* 0x000000043f3f7c20 */ /* 0x000fe20008410000 */
[----:B------:R-:W-:Y:S01]  /*2cc0*/  FMUL.FTZ R60, R60, UR4 ;  /* 0x000000043c3c7c20 */ /* 0x000fe20008410000 */
[----:B------:R-:W-:Y:S01]  /*2cd0*/  MUFU.TANH R124, R32 ;  /* 0x00000020007c7308 */ /* 0x000fe20000002400 */
[----:B------:R-:W-:Y:S01]  /*2ce0*/  FMUL.FTZ R62, R62, UR4 ;  /* 0x000000043e3e7c20 */ /* 0x000fe20008410000 */
[----:B------:R-:W-:Y:S01]  /*2cf0*/  HMMA.16816.F32 R48, R16, R38, R48 ;  /* 0x000000261030723c */ /* 0x000fe20000001830 */
[----:B------:R-:W-:Y:S01]  /*2d00*/  VIADD R37, R78, 0xffffffa1 ;  /* 0xffffffa14e257836 */ /* 0x000fe20000000000 */
[----:B------:R-:W-:-:S04]  /*2d10*/  FSEL R36, R85, -INF , !P5 ;  /* 0xff80000055247808 */ /* 0x000fc80006800000 */
[C---:B------:R-:W-:Y:S01]  /*2d20*/  ISETP.GE.AND P5, PT, R37.reuse, R26, PT ;  /* 0x0000001a2500720c */ /* 0x040fe20003fa6270 */
[----:B------:R-:W-:Y:S01]  /*2d30*/  HMMA.16816.F32 R20, R20, R54, R12 ;  /* 0x000000361414723c */ /* 0x000fe2000000180c */
[----:B------:R-:W-:Y:S01]  /*2d40*/  ISETP.GE.AND P4, PT, R37, R76, PT ;  /* 0x0000004c2500720c */ /* 0x000fe20003f86270 */
[----:B------:R-:W-:Y:S01]  /*2d50*/  VIADD R37, R78, 0xffffffa9 ;  /* 0xffffffa94e257836 */ /* 0x000fe20000000000 */
[----:B--2---:R-:W-:Y:S01]  /*2d60*/  FSEL R74, R87, -INF , !P5 ;  /* 0xff800000574a7808 */ /* 0x004fe20006800000 */
[----:B------:R-:W1:Y:S01]  /*2d70*/  LDSM.16.M88.4 R12, [R100+0x3800] ;  /* 0x00380000640c783b */ /* 0x000e620000000200 */
[----:B---3--:R-:W-:Y:S01]  /*2d80*/  FSEL R129, R129, -INF , !P4 ;  /* 0xff80000081817808 */ /* 0x008fe20006000000 */
[----:B------:R-:W-:Y:S01]  /*2d90*/  MUFU.TANH R115, R34 ;  /* 0x0000002200737308 */ /* 0x000fe20000002400 */
[----:B------:R-:W-:Y:S01]  /*2da0*/  ISETP.GE.AND P5, PT, R33, R26, PT ;  /* 0x0000001a2100720c */ /* 0x000fe20003fa6270 */
[----:B------:R-:W-:-:S04]  /*2db0*/  DEPBAR.LE SB0, 0x0 ;  /* 0x000080000000791a */ /* 0x000fc80000000000 */
[----:B------:R-:W-:Y:S01]  /*2dc0*/  ISETP.GE.AND P4, PT, R33, R76, PT ;  /* 0x0000004c2100720c */ /* 0x000fe20003f86270 */
[----:B------:R-:W-:Y:S01]  /*2dd0*/  VIADD R33, R78, 0xffffffb1 ;  /* 0xffffffb14e217836 */ /* 0x000fe20000000000 */
[C---:B------:R-:W-:Y:S01]  /*2de0*/  HMMA.16816.F32 R40, R8.reuse, R44, R40 ;  /* 0x0000002c0828723c */ /* 0x040fe20000001828 */
[----:B----4-:R-:W-:Y:S01]  /*2df0*/  FSEL R61, R94, -INF , !P1 ;  /* 0xff8000005e3d7808 */ /* 0x010fe20004800000 */
[----:B------:R2:W-:Y:S01]  /*2e00*/  MUFU.TANH R113, R35 ;  /* 0x0000002300717308 */ /* 0x0005e20000002400 */
[-C--:B------:R-:W-:Y:S02]  /*2e10*/  ISETP.GE.AND P0, PT, R37, R26.reuse, PT ;  /* 0x0000001a2500720c */ /* 0x080fe40003f06270 */
[C---:B------:R-:W-:Y:S01]  /*2e20*/  ISETP.GE.AND P2, PT, R33.reuse, R26, PT ;  /* 0x0000001a2100720c */ /* 0x040fe20003f46270 */
[----:B------:R-:W-:Y:S01]  /*2e30*/  HMMA.16816.F32 R48, R8, R46, R48 ;  /* 0x0000002e0830723c */ /* 0x000fe20000001830 */
[----:B------:R-:W-:Y:S02]  /*2e40*/  FSEL R45, R90, -INF , !P3 ;  /* 0xff8000005a2d7808 */ /* 0x000fe40005800000 */
[-C--:B------:R-:W-:Y:S01]  /*2e50*/  ISETP.GE.AND P1, PT, R33, R76.reuse, PT ;  /* 0x0000004c2100720c */ /* 0x080fe20003f26270 */
[----:B------:R-:W-:Y:S01]  /*2e60*/  VIADD R33, R78, 0xffffffb8 ;  /* 0xffffffb84e217836 */ /* 0x000fe20000000000 */
[----:B------:R-:W-:Y:S01]  /*2e70*/  ISETP.GE.AND P3, PT, R37, R76, PT ;  /* 0x0000004c2500720c */ /* 0x000fe20003f66270 */
[----:B------:R-:W-:Y:S01]  /*2e80*/  MUFU.TANH R95, R95 ;  /* 0x0000005f005f7308 */ /* 0x000fe20000002400 */
[----:B------:R-:W-:Y:S01]  /*2e90*/  FSEL R128, R92, -INF , !P0 ;  /* 0xff8000005c807808 */ /* 0x000fe20004000000 */
[----:B-----5:R-:W-:Y:S01]  /*2ea0*/  HMMA.16816.F32 R20, R16, R30, R20 ;  /* 0x0000001e1014723c */ /* 0x020fe20000001814 */
[----:B------:R-:W-:Y:S01]  /*2eb0*/  FSEL R127, R127, -INF , !P3 ;  /* 0xff8000007f7f7808 */ /* 0x000fe20005800000 */
[----:B------:R-:W-:Y:S01]  /*2ec0*/  VIADD R37, R78, 0xffffffc0 ;  /* 0xffffffc04e257836 */ /* 0x000fe20000000000 */
[----:B------:R-:W-:-:S02]  /*2ed0*/  ISETP.GE.AND P0, PT, R33, R26, PT ;  /* 0x0000001a2100720c */ /* 0x000fc40003f06270 */
[----:B------:R-:W-:Y:S01]  /*2ee0*/  ISETP.GE.AND P3, PT, R33, R76, PT ;  /* 0x0000004c2100720c */ /* 0x000fe20003f66270 */
[----:B------:R-:W-:Y:S01]  /*2ef0*/  VIADD R33, R78, 0xffffffb9 ;  /* 0xffffffb94e217836 */ /* 0x000fe20000000000 */
[----:B------:R-:W-:Y:S01]  /*2f00*/  FSEL R46, R93, -INF , !P5 ;  /* 0xff8000005d2e7808 */ /* 0x000fe20006800000 */
[----:B------:R-:W3:Y:S01]  /*2f10*/  MUFU.TANH R64, R64 ;  /* 0x0000004000407308 */ /* 0x000ee20000002400 */
[----:B------:R-:W-:Y:S01]  /*2f20*/  FSEL R109, R109, -INF , !P4 ;  /* 0xff8000006d6d7808 */ /* 0x000fe20006000000 */
[----:B------:R-:W-:Y:S01]  /*2f30*/  FMUL.FTZ R40, R40, UR4 ;  /* 0x0000000428287c20 */ /* 0x000fe20008410000 */
[C---:B------:R-:W-:Y:S01]  /*2f40*/  ISETP.GE.AND P5, PT, R33.reuse, R26, PT ;  /* 0x0000001a2100720c */ /* 0x040fe20003fa6270 */
[----:B------:R-:W-:Y:S01]  /*2f50*/  FMUL.FTZ R42, R42, UR4 ;  /* 0x000000042a2a7c20 */ /* 0x000fe20008410000 */
[----:B------:R-:W-:Y:S01]  /*2f60*/  ISETP.GE.AND P4, PT, R33, R76, PT ;  /* 0x0000004c2100720c */ /* 0x000fe20003f86270 */
[----:B------:R-:W-:Y:S01]  /*2f70*/  FMUL.FTZ R41, R41, UR4 ;  /* 0x0000000429297c20 */ /* 0x000fe20008410000 */
[----:B--2---:R-:W-:Y:S01]  /*2f80*/  HMMA.16816.F32 R32, R16, R28, R56 ;  /* 0x0000001c1020723c */ /* 0x004fe20000001838 */
[----:B------:R-:W2:Y:S01]  /*2f90*/  MUFU.TANH R65, R65 ;  /* 0x0000004100417308 */ /* 0x000ea20000002400 */
[----:B------:R-:W-:Y:S01]  /*2fa0*/  FSEL R126, R126, -INF , !P2 ;  /* 0xff8000007e7e7808 */ /* 0x000fe20005000000 */
[----:B------:R-:W-:Y:S01]  /*2fb0*/  FMUL.FTZ R48, R48, UR4 ;  /* 0x0000000430307c20 */ /* 0x000fe20008410000 */
[----:B------:R-:W-:Y:S01]  /*2fc0*/  ISETP.GE.AND P2, PT, R37, R26, PT ;  /* 0x0000001a2500720c */ /* 0x000fe20003f46270 */
[----:B------:R-:W-:Y:S01]  /*2fd0*/  FMUL.FTZ R43, R43, UR4 ;  /* 0x000000042b2b7c20 */ /* 0x000fe20008410000 */
[----:B------:R-:W-:Y:S01]  /*2fe0*/  FSEL R103, R103, -INF , !P3 ;  /* 0xff80000067677808 */ /* 0x000fe20005800000 */
[----:B------:R-:W-:-:S02]  /*2ff0*/  VIADD R29, R78, 0xffffffc8 ;  /* 0xffffffc84e1d7836 */ /* 0x000fc40000000000 */
[----:B------:R-:W-:Y:S01]  /*3000*/  FMUL.FTZ R50, R50, UR4 ;  /* 0x0000000432327c20 */ /* 0x000fe20008410000 */
[----:B------:R4:W5:Y:S01]  /*3010*/  MUFU.TANH R107, R67 ;  /* 0x00000043006b7308 */ /* 0x0009620000002400 */
[----:B---3--:R-:W-:Y:S01]  /*3020*/  FSEL R64, R64, -INF , !P0 ;  /* 0xff80000040407808 */ /* 0x008fe20004000000 */
[----:B------:R-:W-:Y:S01]  /*3030*/  VIADD R17, R78, 0xffffffd0 ;  /* 0xffffffd04e117836 */ /* 0x000fe20000000000 */
[----:B-1----:R-:W-:Y:S01]  /*3040*/  HMMA.16816.F32 R20, R8, R14, R20 ;  /* 0x0000000e0814723c */ /* 0x002fe20000001814 */
[----:B------:R-:W-:Y:S01]  /*3050*/  FMUL.FTZ R49, R49, UR4 ;  /* 0x0000000431317c20 */ /* 0x000fe20008410000 */
[----:B------:R-:W-:-:S03]  /*3060*/  FMUL.FTZ R51, R51, UR4 ;  /* 0x0000000433337c20 */ /* 0x000fc60008410000 */
[----:B------:R-:W1:Y:S01]  /*3070*/  MUFU.TANH R125, R125 ;  /* 0x0000007d007d7308 */ /* 0x000e620000002400 */
[----:B--2---:R-:W-:Y:S02]  /*3080*/  FSEL R56, R65, -INF , !P5 ;  /* 0xff80000041387808 */ /* 0x004fe40006800000 */
[----:B------:R-:W-:-:S03]  /*3090*/  ISETP.GE.AND P5, PT, R29, R26, PT ;  /* 0x0000001a1d00720c */ /* 0x000fc60003fa6270 */
[----:B------:R-:W-:Y:S02]  /*30a0*/  HMMA.16816.F32 R32, R8, R12, R32 ;  /* 0x0000000c0820723c */ /* 0x000fe40000001820 */
[----:B------:R-:W-:Y:S01]  /*30b0*/  MUFU.TANH R117, R117 ;  /* 0x0000007500757308 */ /* 0x000fe20000002400 */
[----:B----4-:R-:W-:Y:S02]  /*30c0*/  FSEL R67, R95, -INF , !P1 ;  /* 0xff8000005f437808 */ /* 0x010fe40004800000 */
[-C--:B------:R-:W-:Y:S01]  /*30d0*/  ISETP.GE.AND P1, PT, R37, R76.reuse, PT ;  /* 0x0000004c2500720c */ /* 0x080fe20003f26270 */
[C---:B------:R-:W-:Y:S01]  /*30e0*/  VIADD R37, R78.reuse, 0xffffffc1 ;  /* 0xffffffc14e257836 */ /* 0x040fe20000000000 */
[----:B-----5:R-:W-:Y:S01]  /*30f0*/  FSEL R107, R107, -INF , !P4 ;  /* 0xff8000006b6b7808 */ /* 0x020fe20006000000 */
[C---:B------:R-:W-:Y:S01]  /*3100*/  VIADD R13, R78.reuse, 0xffffffd1 ;  /* 0xffffffd14e0d7836 */ /* 0x040fe20000000000 */
[----:B------:R-:W-:Y:S01]  /*3110*/  ISETP.GE.AND P4, PT, R29, R76, PT ;  /* 0x0000004c1d00720c */ /* 0x000fe20003f86270 */
[----:B------:R-:W2:Y:S01]  /*3120*/  MUFU.TANH R116, R116 ;  /* 0x0000007400747308 */ /* 0x000ea20000002400 */
[C---:B------:R-:W-:Y:S01]  /*3130*/  ISETP.GE.AND P0, PT, R37.reuse, R26, PT ;  /* 0x0000001a2500720c */ /* 0x040fe20003f06270 */
[C---:B------:R-:W-:Y:S01]  /*3140*/  VIADD R29, R78.reuse, 0xffffffc9 ;  /* 0xffffffc94e1d7836 */ /* 0x040fe20000000000 */
[----:B------:R-:W-:Y:S01]  /*3150*/  ISETP.GE.AND P3, PT, R37, R76, PT ;  /* 0x0000004c2500720c */ /* 0x000fe20003f66270 */
[----:B------:R-:W-:Y:S01]  /*3160*/  VIADD R9, R78, 0xffffffe1 ;  /* 0xffffffe14e097836 */ /* 0x000fe20000000000 */
[----:B------:R-:W-:Y:S01]  /*3170*/  FSEL R66, R66, -INF , !P0 ;  /* 0xff80000042427808 */ /* 0x000fe20004000000 */
[----:B------:R-:W-:Y:S01]  /*3180*/  VIADD R11, R78, 0xffffffe0 ;  /* 0xffffffe04e0b7836 */ /* 0x000fe20000000000 */
[----:B-1----:R-:W-:Y:S01]  /*3190*/  FSEL R125, R125, -INF , !P3 ;  /* 0xff8000007d7d7808 */ /* 0x002fe20005800000 */
[----:B------:R-:W1:Y:S01]  /*31a0*/  MUFU.TANH R123, R123 ;  /* 0x0000007b007b7308 */ /* 0x000e620000002400 */
[----:B------:R-:W-:Y:S01]  /*31b0*/  FSEL R111, R111, -INF , !P1 ;  /* 0xff8000006f6f7808 */ /* 0x000fe20004800000 */
[----:B------:R-:W-:Y:S01]  /*31c0*/  FMUL.FTZ R20, R20, UR4 ;  /* 0x0000000414147c20 */ /* 0x000fe20008410000 */
[----:B------:R-:W-:Y:S01]  /*31d0*/  ISETP.GE.AND P0, PT, R17, R26, PT ;  /* 0x0000001a1100720c */ /* 0x000fe20003f06270 */
[----:B------:R-:W-:Y:S01]  /*31e0*/  FMUL.FTZ R21, R21, UR4 ;  /* 0x0000000415157c20 */ /* 0x000fe20008410000 */
[-C--:B------:R-:W-:Y:S01]  /*31f0*/  ISETP.GE.AND P3, PT, R17, R76.reuse, PT ;  /* 0x0000004c1100720c */ /* 0x080fe20003f66270 */
[----:B------:R-:W-:Y:S01]  /*3200*/  VIADD R17, R78, 0xffffffd8 ;  /* 0xffffffd84e117836 */ /* 0x000fe20000000000 */
[-C--:B------:R-:W-:Y:S01]  /*3210*/  ISETP.GE.AND P1, PT, R29, R76.reuse, PT ;  /* 0x0000004c1d00720c */ /* 0x080fe20003f26270 */
[----:B------:R-:W3:Y:S01]  /*3220*/  MUFU.TANH R119, R63 ;  /* 0x0000003f00777308 */ /* 0x000ee20000002400 */
[----:B--2---:R-:W-:Y:S01]  /*3230*/  FSEL R116, R116, -INF , !P5 ;  /* 0xff80000074747808 */ /* 0x004fe20006800000 */
[----:B------:R-:W-:Y:S01]  /*3240*/  FMUL.FTZ R33, R33, UR4 ;  /* 0x0000000421217c20 */ /* 0x000fe20008410000 */
[----:B------:R-:W-:Y:S01]  /*3250*/  FSEL R117, R117, -INF , !P1 ;  /* 0xff80000075757808 */ /* 0x000fe20004800000 */
[----:B------:R-:W-:Y:S01]  /*3260*/  FMUL.FTZ R32, R32, UR4 ;  /* 0x0000000420207c20 */ /* 0x000fe20008410000 */
[----:B------:R-:W-:Y:S01]  /*3270*/  ISETP.GE.AND P1, PT, R17, R76, PT ;  /* 0x0000004c1100720c */ /* 0x000fe20003f26270 */
[----:B------:R-:W-:Y:S01]  /*3280*/  FMUL.FTZ R34, R34, UR4 ;  /* 0x0000000422227c20 */ /* 0x000fe20008410000 */
[----:B------:R-:W-:Y:S01]  /*3290*/  ISETP.GE.AND P5, PT, R13, R26, PT ;  /* 0x0000001a0d00720c */ /* 0x000fe20003fa6270 */
[----:B------:R-:W2:Y:S01]  /*32a0*/  MUFU.TANH R114, R60 ;  /* 0x0000003c00727308 */ /* 0x000ea20000002400 */
[----:B-1----:R-:W-:Y:S01]  /*32b0*/  FSEL R123, R123, -INF , !P4 ;  /* 0xff8000007b7b7808 */ /* 0x002fe20006000000 */
[----:B------:R-:W-:Y:S01]  /*32c0*/  FMUL.FTZ R35, R35, UR4 ;  /* 0x0000000423237c20 */ /* 0x000fe20008410000 */
[-C--:B------:R-:W-:Y:S01]  /*32d0*/  ISETP.GE.AND P4, PT, R13, R76.reuse, PT ;  /* 0x0000004c0d00720c */ /* 0x080fe20003f86270 */
[----:B------:R-:W-:Y:S01]  /*32e0*/  VIADD R13, R78, 0xffffffd9 ;  /* 0xffffffd94e0d7836 */ /* 0x000fe20000000000 */
[----:B------:R-:W-:Y:S01]  /*32f0*/  FSEL R115, R115, -INF , !P1 ;  /* 0xff80000073737808 */ /* 0x000fe20004800000 */
[----:B------:R-:W-:Y:S01]  /*3300*/  FMUL.FTZ R22, R22, UR4 ;  /* 0x0000000416167c20 */ /* 0x000fe20008410000 */
[----:B------:R-:W-:Y:S01]  /*3310*/  FSEL R118, R118, -INF , !P5 ;  /* 0xff80000076767808 */ /* 0x000fe20006800000 */
[----:B------:R1:W4:Y:S01]  /*3320*/  MUFU.TANH R121, R62 ;  /* 0x0000003e00797308 */ /* 0x0003220000002400 */
[----:B---3--:R-:W-:Y:S01]  /*3330*/  FSEL R119, R119, -INF , !P4 ;  /* 0xff80000077777808 */ /* 0x008fe20006000000 */
[----:B------:R-:W-:Y:S01]  /*3340*/  FMUL.FTZ R23, R23, UR4 ;  /* 0x0000000417177c20 */ /* 0x000fe20008410000 */
[----:B------:R-:W-:-:S02]  /*3350*/  ISETP.GE.AND P1, PT, R9, R76, PT ;  /* 0x0000004c0900720c */ /* 0x000fc40003f26270 */
[C---:B------:R-:W-:Y:S02]  /*3360*/  ISETP.GE.AND P5, PT, R11.reuse, R26, PT ;  /* 0x0000001a0b00720c */ /* 0x040fe40003fa6270 */
[----:B------:R-:W-:Y:S01]  /*3370*/  ISETP.GE.AND P4, PT, R11, R76, PT ;  /* 0x0000004c0b00720c */ /* 0x000fe20003f86270 */
[----:B------:R-:W3:Y:S01]  /*3380*/  MUFU.TANH R120, R40 ;  /* 0x0000002800787308 */ /* 0x000ee20000002400 */
[----:B--2---:R-:W-:Y:S01]  /*3390*/  FSEL R114, R114, -INF , !P0 ;  /* 0xff80000072727808 */ /* 0x004fe20004000000 */
[----:B------:R-:W-:Y:S01]  /*33a0*/  VIADD R11, R78, 0xffffffe8 ;  /* 0xffffffe84e0b7836 */ /* 0x000fe20000000000 */
[----:B------:R-:W-:-:S05]  /*33b0*/  ISETP.GE.AND P0, PT, R13, R26, PT ;  /* 0x0000001a0d00720c */ /* 0x000fca0003f06270 */
[----:B------:R-:W2:Y:S01]  /*33c0*/  MUFU.TANH R105, R42 ;  /* 0x0000002a00697308 */ /* 0x000ea20000002400 */
[----:B-1----:R-:W-:Y:S02]  /*33d0*/  FSEL R62, R97, -INF , !P2 ;  /* 0xff800000613e7808 */ /* 0x002fe40005000000 */
[-C--:B------:R-:W-:Y:S02]  /*33e0*/  ISETP.GE.AND P2, PT, R29, R26.reuse, PT ;  /* 0x0000001a1d00720c */ /* 0x080fe40003f46270 */
[----:B----4-:R-:W-:Y:S02]  /*33f0*/  FSEL R121, R121, -INF , !P3 ;  /* 0xff80000079797808 */ /* 0x010fe40005800000 */
[----:B------:R-:W-:Y:S01]  /*3400*/  FSEL R106, R106, -INF , !P2 ;  /* 0xff8000006a6a7808 */ /* 0x000fe20005000000 */
[----:B------:R-:W1:Y:S01]  /*3410*/  MUFU.TANH R122, R122 ;  /* 0x0000007a007a7308 */ /* 0x000e620000002400 */
[----:B------:R-:W-:Y:S02]  /*3420*/  ISETP.GE.AND P2, PT, R17, R26, PT ;  /* 0x0000001a1100720c */ /* 0x000fe40003f46270 */
[----:B---3--:R-:W-:-:S02]  /*3430*/  FSEL R120, R120, -INF , !P5 ;  /* 0xff80000078787808 */ /* 0x008fc40006800000 */
[----:B------:R-:W-:Y:S02]  /*3440*/  FSEL R124, R124, -INF , !P2 ;  /* 0xff8000007c7c7808 */ /* 0x000fe40005000000 */
[----:B------:R-:W-:Y:S01]  /*3450*/  ISETP.GE.AND P2, PT, R9, R26, PT ;  /* 0x0000001a0900720c */ /* 0x000fe20003f46270 */
[----:B------:R-:W3:Y:S01]  /*3460*/  MUFU.TANH R110, R48 ;  /* 0x00000030006e7308 */ /* 0x000ee20000002400 */
[----:B------:R-:W-:Y:S01]  /*3470*/  VIADD R9, R78, 0xffffffe9 ;  /* 0xffffffe94e097836 */ /* 0x000fe20000000000 */
[----:B--2---:R-:W-:Y:S02]  /*3480*/  FSEL R105, R105, -INF , !P4 ;  /* 0xff80000069697808 */ /* 0x004fe40006000000 */
[----:B------:R-:W-:Y:S02]  /*3490*/  ISETP.GE.AND P3, PT, R13, R76, PT ;  /* 0x0000004c0d00720c */ /* 0x000fe40003f66270 */
[----:B------:R-:W-:Y:S02]  /*34a0*/  ISETP.GE.AND P5, PT, R9, R26, PT ;  /* 0x0000001a0900720c */ /* 0x000fe40003fa6270 */
[----:B------:R-:W2:Y:S01]  /*34b0*/  MUFU.TANH R60, R33 ;  /* 0x00000021003c7308 */ /* 0x000ea20000002400 */
[----:B-1----:R-:W-:-:S02]  /*34c0*/  FSEL R122, R122, -INF , !P0 ;  /* 0xff8000007a7a7808 */ /* 0x002fc40004000000 */
[----:B------:R-:W-:Y:S01]  /*34d0*/  ISETP.GE.AND P4, PT, R9, R76, PT ;  /* 0x0000004c0900720c */ /* 0x000fe20003f86270 */
[----:B------:R-:W-:Y:S01]  /*34e0*/  VIADD R9, R78, 0xfffffff1 ;  /* 0xfffffff14e097836 */ /* 0x000fe20000000000 */
[-C--:B------:R-:W-:Y:S02]  /*34f0*/  ISETP.GE.AND P0, PT, R11, R26.reuse, PT ;  /* 0x0000001a0b00720c */ /* 0x080fe40003f06270 */
[----:B------:R-:W-:Y:S01]  /*3500*/  FSEL R113, R113, -INF , !P3 ;  /* 0xff80000071717808 */ /* 0x000fe20005800000 */
[----:B------:R-:W1:Y:S01]  /*3510*/  MUFU.TANH R112, R41 ;  /* 0x0000002900707308 */ /* 0x000e620000002400 */
[----:B---3--:R-:W-:Y:S02]  /*3520*/  FSEL R110, R110, -INF , !P0 ;  /* 0xff8000006e6e7808 */ /* 0x008fe40004000000 */
[----:B------:R-:W-:Y:S02]  /*3530*/  ISETP.GE.AND P0, PT, R9, R26, PT ;  /* 0x0000001a0900720c */ /* 0x000fe40003f06270 */
[----:B------:R-:W-:Y:S01]  /*3540*/  ISETP.GE.AND P3, PT, R11, R76, PT ;  /* 0x0000004c0b00720c */ /* 0x000fe20003f66270 */
[----:B------:R-:W-:-:S02]  /*3550*/  VIADD R11, R78, 0xfffffff0 ;  /* 0xfffffff04e0b7836 */ /* 0x000fc40000000000 */
[----:B------:R-:W3:Y:S01]  /*3560*/  MUFU.TANH R101, R43 ;  /* 0x0000002b00657308 */ /* 0x000ee20000002400 */
[----:B--2---:R-:W-:Y:S02]  /*3570*/  FSEL R60, R60, -INF , !P0 ;  /* 0xff8000003c3c7808 */ /* 0x004fe40004000000 */
[----:B------:R-:W-:-:S05]  /*3580*/  ISETP.GE.AND P0, PT, R24, 0x2, PT ;  /* 0x000000021800780c */ /* 0x000fca0003f06270 */
[----:B------:R-:W2:Y:S01]  /*3590*/  MUFU.TANH R65, R50 ;  /* 0x0000003200417308 */ /* 0x000ea20000002400 */
[----:B-1----:R-:W-:Y:S02]  /*35a0*/  FSEL R112, R112, -INF , !P2 ;  /* 0xff80000070707808 */ /* 0x002fe40005000000 */
[----:B------:R-:W-:-:S05]  /*35b0*/  ISETP.GE.AND P2, PT, R11, R26, PT ;  /* 0x0000001a0b00720c */ /* 0x000fca0003f46270 */
[----:B------:R-:W1:Y:S01]  /*35c0*/  MUFU.TANH R108, R49 ;  /* 0x00000031006c7308 */ /* 0x000e620000002400 */
[----:B---3--:R-:W-:Y:S02]  /*35d0*/  FSEL R101, R101, -INF , !P1 ;  /* 0xff80000065657808 */ /* 0x008fe40004800000 */
[----:B------:R-:W-:Y:S01]  /*35e0*/  ISETP.GE.AND P1, PT, R11, R76, PT ;  /* 0x0000004c0b00720c */ /* 0x000fe20003f26270 */
[----:B------:R-:W-:-:S04]  /*35f0*/  VIADD R11, R78, 0xfffffff8 ;  /* 0xfffffff84e0b7836 */ /* 0x000fc80000000000 */
[----:B------:R-:W3:Y:S01]  /*3600*/  MUFU.TANH R63, R51 ;  /* 0x00000033003f7308 */ /* 0x000ee20000002400 */
[----:B--2---:R-:W-:Y:S02]  /*3610*/  FSEL R65, R65, -INF , !P3 ;  /* 0xff80000041417808 */ /* 0x004fe40005800000 */
[----:B------:R-:W-:Y:S01]  /*3620*/  ISETP.GE.AND P3, PT, R9, R76, PT ;  /* 0x0000004c0900720c */ /* 0x000fe20003f66270 */
[----:B------:R-:W-:-:S04]  /*3630*/  VIADD R9, R78, 0xfffffff9 ;  /* 0xfffffff94e097836 */ /* 0x000fc80000000000 */
        /* <DEDUP_REMOVED lines=14> */
[----:B---3--:R-:W-:-:S07]  /*3720*/  FSEL R39, R39, -INF , !P3 ;  /* 0xff80000027277808 */ /* 0x008fce0005800000 */
[----:B------:R-:W3:Y:S01]  /*3730*/  MUFU.TANH R35, R22 ;  /* 0x0000001600237308 */ /* 0x000ee20000002400 */
[----:B--2---:R-:W-:-:S07]  /*3740*/  FSEL R58, R58, -INF , !P5 ;  /* 0xff8000003a3a7808 */ /* 0x004fce0006800000 */
[----:B------:R-:W2:Y:S01]  /*3750*/  MUFU.TANH R31, R23 ;  /* 0x00000017001f7308 */ /* 0x000ea20000002400 */
[----:B-1----:R-:W-:Y:S02]  /*3760*/  FSEL R52, R52, -INF , !P4 ;  /* 0xff80000034347808 */ /* 0x002fe40006000000 */
[----:B---3--:R-:W-:Y:S02]  /*3770*/  FSEL R35, R35, -INF , !P2 ;  /* 0xff80000023237808 */ /* 0x008fe40005000000 */
[----:B--2---:R-:W-:Y:S01]  /*3780*/  FSEL R31, R31, -INF , !P1 ;  /* 0xff8000001f1f7808 */ /* 0x004fe20004800000 */
        /* <DEDUP_REMOVED lines=61> */
.L_x_6236:
[----:B------:R-:W-:-:S04]  /*3b60*/  ULEA UR6, -UR6, URZ, 0x7 ;  /* 0x0000003f06067291 */ /* 0x000fc8000f8e393f */
[----:B------:R-:W-:Y:S02]  /*3b70*/  USHF.R.S32.HI UR4, URZ, 0x1f, UR6 ;  /* 0x0000001f3f047899 */ /* 0x000fe40008011406 */
[----:B------:R-:W-:-:S04]  /*3b80*/  MOV R5, UR6 ;  /* 0x0000000600057c02 */ /* 0x000fc80008000f00 */
[----:B------:R-:W-:-:S07]  /*3b90*/  MOV R2, UR4 ;  /* 0x0000000400027c02 */ /* 0x000fce0008000f00 */
.L_x_6237:
        /* <DEDUP_REMOVED lines=28> */
.L_x_6235:
        /* <DEDUP_REMOVED lines=61> */
[----:B-1----:R-:W-:Y:S02]  /*4130*/  FMNMX.FTZ R8, R52, R5, !PT ;  /* 0x0000000534087209 */ /* 0x002fe40007810000 */
        /* <DEDUP_REMOVED lines=11> */
[----:B-1----:R-:W-:-:S03]  /*41f0*/  FMNMX.FTZ R9, R8, R9, !PT ;  /* 0x0000000908097209 */ /* 0x002fc60007810000 */
[----:B------:R-:W-:Y:S01]  /*4200*/  LDSM.16.MT88.4 R16, [R155+0x6800] ;  /* 0x006800009b10783b */ /* 0x000fe20000004200 */
[----:B--2---:R-:W-:-:S03]  /*4210*/  FMNMX.FTZ R5, R6, R5, !PT ;  /* 0x0000000506057209 */ /* 0x004fc60007810000 */
[----:B------:R-:W1:Y:S02]  /*4220*/  SHFL.BFLY PT, R2, R9, 0x1, 0x1f ;  /* 0x0c201f0009027f89 */ /* 0x000e6400000e0000 */
[----:B-1----:R-:W-:Y:S02]  /*4230*/  FMNMX.FTZ R2, R9, R2, !PT ;  /* 0x0000000209027209 */ /* 0x002fe40007810000 */
[----:B------:R-:W-:Y:S02]  /*4240*/  LDSM.16.MT88.4 R8, [R157+0x6800] ;  /* 0x006800009d08783b */ /* 0x000fe40000004200 */
[C---:B------:R-:W-:Y:S01]  /*4250*/  FSETP.NEU.FTZ.AND P1, PT, R2.reuse, -INF , PT ;  /* 0xff8000000200780b */ /* 0x040fe20003f3d000 */
[----:B------:R-:W-:-:S05]  /*4260*/  FMUL.FTZ R57, R2, UR4 ;  /* 0x0000000402397c20 */ /* 0x000fca0008410000 */
[----:B------:R-:W-:-:S05]  /*4270*/  FSEL R57, R57, RZ, P1 ;  /* 0x000000ff39397208 */ /* 0x000fca0000800000 */
        /* <DEDUP_REMOVED lines=28> */
[----:B------:R-:W-:-:S02]  /*4440*/  FFMA.FTZ R181, R52, UR4, -R57 ;  /* 0x0000000434b57c23 */ /* 0x000fc40008010839 */
[C---:B------:R-:W-:Y:S01]  /*4450*/  FSETP.NEU.FTZ.AND P1, PT, R0.reuse, -INF , PT ;  /* 0xff8000000000780b */ /* 0x040fe20003f3d000 */
[----:B------:R-:W-:Y:S01]  /*4460*/  FMUL.FTZ R32, R0, UR4 ;  /* 0x0000000400207c20 */ /* 0x000fe20008410000 */
[----:B------:R-:W1:Y:S01]  /*4470*/  MUFU.EX2 R42, R42 ;  /* 0x0000002a002a7308 */ /* 0x000e620000000800 */
[----:B--2---:R-:W-:Y:S01]  /*4480*/  F2FP.F16.F32.PACK_AB R68, R54, R55 ;  /* 0x000000373644723e */ /* 0x004fe200000000ff */
[----:B------:R-:W-:Y:S02]  /*4490*/  FADD.FTZ R54, R55, R54 ;  /* 0x0000003637367221 */ /* 0x000fe40000010000 */
[----:B------:R-:W-:-:S04]  /*44a0*/  FSEL R32, R32, RZ, P1 ;  /* 0x000000ff20207208 */ /* 0x000fc80000800000 */
[----:B------:R-:W-:Y:S01]  /*44b0*/  MUFU.EX2 R40, R40 ;  /* 0x0000002800287308 */ /* 0x000fe20000000800 */
[--C-:B------:R-:W-:Y:S01]  /*44c0*/  FFMA.FTZ R53, R77, UR4, -R32.reuse ;  /* 0x000000044d357c23 */ /* 0x100fe20008010820 */
[--C-:B------:R-:W-:Y:S01]  /*44d0*/  FFMA.FTZ R50, R73, UR4, -R32.reuse ;  /* 0x0000000449327c23 */ /* 0x100fe20008010820 */
[--C-:B------:R-:W-:Y:S01]  /*44e0*/  FFMA.FTZ R47, R69, UR4, -R32.reuse ;  /* 0x00000004452f7c23 */ /* 0x100fe20008010820 */
[--C-:B------:R-:W-:Y:S01]  /*44f0*/  FFMA.FTZ R44, R71, UR4, -R32.reuse ;  /* 0x00000004472c7c23 */ /* 0x100fe20008010820 */
[----:B------:R-:W2:Y:S01]  /*4500*/  LDSM.16.MT88.4 R76, [R155+0x6000] ;  /* 0x006000009b4c783b */ /* 0x000ea20000004200 */
[--C-:B------:R-:W-:Y:S01]  /*4510*/  FFMA.FTZ R41, R7, UR4, -R32.reuse ;  /* 0x0000000407297c23 */ /* 0x100fe20008010820 */
[--C-:B------:R-:W-:Y:S01]  /*4520*/  FFMA.FTZ R38, R83, UR4, -R32.reuse ;  /* 0x0000000453267c23 */ /* 0x100fe20008010820 */
[----:B------:R-:W-:Y:S01]  /*4530*/  MUFU.EX2 R53, R53 ;  /* 0x0000003500357308 */ /* 0x000fe20000000800 */
        /* <DEDUP_REMOVED lines=34> */
[----:B------:R-:W-:Y:S01]  /*4760*/  FFMA.FTZ R112, R63, UR4, -R32 ;  /* 0x000000043f707c23 */ /* 0x000fe20008010820 */
[----:B------:R-:W-:Y:S01]  /*4770*/  FADD.FTZ R50, R53, R50 ;  /* 0x0000003235327221 */ /* 0x000fe20000010000 */
[----:B------:R-:W-:Y:S01]  /*4780*/  FADD.FTZ R51, R51, R54 ;  /* 0x0000003633337221 */ /* 0x000fe20000010000 */
[----:B------:R-:W-:Y:S01]  /*4790*/  FFMA.FTZ R63, R60, UR4, -R57 ;  /* 0x000000043c3f7c23 */ /* 0x000fe20008010839 */
[--C-:B------:R-:W-:Y:S01]  /*47a0*/  FFMA.FTZ R180, R31, UR4, -R32.reuse ;  /* 0x000000041fb47c23 */ /* 0x100fe20008010820 */
[----:B------:R-:W-:Y:S01]  /*47b0*/  MUFU.EX2 R36, R36 ;  /* 0x0000002400247308 */ /* 0x000fe20000000800 */
[----:B---3--:R-:W-:Y:S01]  /*47c0*/  F2FP.F16.F32.PACK_AB R71, R44, R47 ;  /* 0x0000002f2c47723e */ /* 0x008fe200000000ff */
[----:B------:R-:W-:Y:S01]  /*47d0*/  FADD.FTZ R51, R42, R51 ;  /* 0x000000332a337221 */ /* 0x000fe20000010000 */
[----:B------:R-:W-:-:S05]  /*47e0*/  FFMA.FTZ R49, R49, UR4, -R32 ;  /* 0x0000000431317c23 */ /* 0x000fca0008010820 */
[----:B------:R-:W-:Y:S01]  /*47f0*/  HMMA.16816.F32 R96, R68, R92, RZ ;  /* 0x0000005c4460723c */ /* 0x000fe200000018ff */
[----:B------:R-:W3:Y:S01]  /*4800*/  MUFU.EX2 R33, R33 ;  /* 0x0000002100217308 */ /* 0x000ee20000000800 */
[----:B-1----:R-:W-:Y:S01]  /*4810*/  F2FP.F16.F32.PACK_AB R4, R37, R40 ;  /* 0x000000282504723e */ /* 0x002fe200000000ff */
[----:B------:R-:W-:-:S03]  /*4820*/  FADD.FTZ R40, R40, R51 ;  /* 0x0000003328287221 */ /* 0x000fc60000010000 */
[C---:B------:R-:W-:Y:S01]  /*4830*/  HMMA.16816.F32 R92, R68.reuse, R94, RZ ;  /* 0x0000005e445c723c */ /* 0x040fe200000018ff */
[----:B------:R-:W-:Y:S02]  /*4840*/  FADD.FTZ R37, R37, R40 ;  /* 0x0000002825257221 */ /* 0x000fe40000010000 */
[----:B------:R-:W-:Y:S03]  /*4850*/  MUFU.EX2 R41, R41 ;  /* 0x0000002900297308 */ /* 0x000fe60000000800 */
[C---:B------:R-:W-:Y:S05]  /*4860*/  HMMA.16816.F32 R88, R68.reuse, R84, RZ ;  /* 0x000000544458723c */ /* 0x040fea00000018ff */
[----:B------:R-:W1:Y:S01]  /*4870*/  MUFU.EX2 R38, R38 ;  /* 0x0000002600267308 */ /* 0x000e620000000800 */
[----:B--2---:R-:W-:Y:S01]  /*4880*/  HMMA.16816.F32 R80, R68, R76, RZ ;  /* 0x0000004c4450723c */ /* 0x004fe200000018ff */
[----:B---3--:R-:W-:Y:S01]  /*4890*/  F2FP.F16.F32.PACK_AB R6, R33, R36 ;  /* 0x000000242106723e */ /* 0x008fe200000000ff */
[----:B------:R-:W-:-:S04]  /*48a0*/  FADD.FTZ R36, R36, R37 ;  /* 0x0000002524247221 */ /* 0x000fc80000010000 */
[----:B------:R-:W-:Y:S01]  /*48b0*/  HMMA.16816.F32 R84, R68, R86, RZ ;  /* 0x000000564454723c */ /* 0x000fe200000018ff */
[----:B------:R-:W-:Y:S01]  /*48c0*/  MUFU.EX2 R34, R34 ;  /* 0x0000002200227308 */ /* 0x000fe20000000800 */
[----:B------:R-:W-:-:S04]  /*48d0*/  FADD.FTZ R33, R33, R36 ;  /* 0x0000002421217221 */ /* 0x000fc80000010000 */
[C---:B------:R-:W-:Y:S03]  /*48e0*/  HMMA.16816.F32 R76, R68.reuse, R78, RZ ;  /* 0x0000004e444c723c */ /* 0x040fe600000018ff */
[----:B------:R-:W2:Y:S01]  /*48f0*/  MUFU.EX2 R29, R29 ;  /* 0x0000001d001d7308 */ /* 0x000ea20000000800 */
[----:B-1----:R-:W-:Y:S02]  /*4900*/  F2FP.F16.F32.PACK_AB R5, R38, R41 ;  /* 0x000000292605723e */ /* 0x002fe400000000ff */
[C---:B------:R-:W-:Y:S05]  /*4910*/  HMMA.16816.F32 R72, R68.reuse, R12, RZ ;  /* 0x0000000c4448723c */ /* 0x040fea00000018ff */
[----:B------:R-:W-:Y:S01]  /*4920*/  MUFU.EX2 R30, R30 ;  /* 0x0000001e001e7308 */ /* 0x000fe20000000800 */
[----:B------:R-:W-:Y:S01]  /*4930*/  HMMA.16816.F32 R68, R68, R14, RZ ;  /* 0x0000000e4444723c */ /* 0x000fe200000018ff */
[----:B------:R-:W1:Y:S06]  /*4940*/  LDSM.16.MT88.4 R12, [R154+0x6800] ;  /* 0x006800009a0c783b */ /* 0x000e6c0000004200 */
        /* <DEDUP_REMOVED lines=150> */
[----:B------:R-:W-:-:S02]  /*52b0*/  FADD.FTZ R41, R41, R44 ;  /* 0x0000002c29297221 */ /* 0x000fc40000010000 */
[----:B------:R-:W-:Y:S02]  /*52c0*/  MUFU.EX2 R47, R49 ;  /* 0x00000031002f7308 */ /* 0x000fe40000000800 */
[----:B------:R-:W-:Y:S01]  /*52d0*/  FADD.FTZ R41, R38, R41 ;  /* 0x0000002926297221 */ /* 0x000fe20000010000 */
[--C-:B------:R-:W-:Y:S01]  /*52e0*/  FFMA.FTZ R20, R39, UR4, -R32.reuse ;  /* 0x0000000427147c23 */ /* 0x100fe20008010820 */
[----:B------:R-:W-:Y:S01]  /*52f0*/  FFMA.FTZ R21, R35, UR4, -R32 ;  /* 0x0000000423157c23 */ /* 0x000fe20008010820 */
[----:B------:R-:W-:Y:S01]  /*5300*/  HMMA.16816.F32 R84, R4, R22, R84 ;  /* 0x000000160454723c */ /* 0x000fe20000001854 */
[----:B------:R-:W-:-:S03]  /*5310*/  FADD.FTZ R34, R34, R41 ;  /* 0x0000002922227221 */ /* 0x000fc60000010000 */
[----:B------:R-:W3:Y:S01]  /*5320*/  MUFU.EX2 R20, R20 ;  /* 0x0000001400147308 */ /* 0x000ee20000000800 */
[----:B------:R-:W-:Y:S01]  /*5330*/  FADD.FTZ R29, R29, R34 ;  /* 0x000000221d1d7221 */ /* 0x000fe20000010000 */
[----:B-----5:R-:W-:Y:S03]  /*5340*/  HMMA.16816.F32 R80, R4, R16, R80 ;  /* 0x000000100450723c */ /* 0x020fe60000001850 */
[----:B------:R-:W-:-:S03]  /*5350*/  FADD.FTZ R26, R26, R29 ;  /* 0x0000001d1a1a7221 */ /* 0x000fc60000010000 */
[----:B------:R-:W-:Y:S01]  /*5360*/  MUFU.EX2 R21, R21 ;  /* 0x0000001500157308 */ /* 0x000fe20000000800 */
[----:B------:R-:W-:Y:S01]  /*5370*/  FADD.FTZ R45, R45, R26 ;  /* 0x0000001a2d2d7221 */ /* 0x000fe20000010000 */
[----:B------:R-:W-:Y:S01]  /*5380*/  HMMA.16816.F32 R76, R4, R18, R76 ;  /* 0x00000012044c723c */ /* 0x000fe2000000184c */
[----:B------:R-:W4:Y:S02]  /*5390*/  LDSM.16.MT88.4 R16, [R156+0x9800] ;  /* 0x009800009c10783b */ /* 0x000f240000004200 */
[----:B------:R-:W-:-:S03]  /*53a0*/  FADD.FTZ R46, R46, R45 ;  /* 0x0000002d2e2e7221 */ /* 0x000fc60000010000 */
[----:B------:R-:W5:Y:S01]  /*53b0*/  MUFU.EX2 R180, R180 ;  /* 0x000000b400b47308 */ /* 0x000f620000000800 */
[----:B------:R-:W-:Y:S01]  /*53c0*/  FADD.FTZ R43, R43, R46 ;  /* 0x0000002e2b2b7221 */ /* 0x000fe20000010000 */
[----:B------:R-:W-:Y:S03]  /*53d0*/  HMMA.16816.F32 R72, R4, R12, R72 ;  /* 0x0000000c0448723c */ /* 0x000fe60000001848 */
[----:B------:R-:W-:-:S03]  /*53e0*/  FADD.FTZ R62, R62, R43 ;  /* 0x0000002b3e3e7221 */ /* 0x000fc60000010000 */
[----:B------:R-:W-:Y:S01]  /*53f0*/  HMMA.16816.F32 R68, R4, R14, R68 ;  /* 0x0000000e0444723c */ /* 0x000fe20000001844 */
[----:B------:R-:W-:Y:S01]  /*5400*/  FADD.FTZ R62, R67, R62 ;  /* 0x0000003e433e7221 */ /* 0x000fe20000010000 */
[----:B------:R-:W4:Y:S03]  /*5410*/  LDSM.16.MT88.4 R12, [R155+0x9800] ;  /* 0x009800009b0c783b */ /* 0x000f260000004200 */
[----:B------:R-:W-:Y:S02]  /*5420*/  FADD.FTZ R103, R103, R62 ;  /* 0x0000003e67677221 */ /* 0x000fe40000010000 */
[----:B-1----:R-:W-:Y:S01]  /*5430*/  F2FP.F16.F32.PACK_AB R4, R63, R104 ;  /* 0x000000683f04723e */ /* 0x002fe200000000ff */
[----:B------:R-:W-:Y:S01]  /*5440*/  FADD.FTZ R104, R104, R119 ;  /* 0x0000007768687221 */ /* 0x000fe20000010000 */
[----:B------:R-:W-:Y:S01]  /*5450*/  FADD.FTZ R64, R64, R103 ;  /* 0x0000006740407221 */ /* 0x000fe20000010000 */
[----:B---3--:R-:W-:-:S02]  /*5460*/  F2FP.F16.F32.PACK_AB R5, R20, R47 ;  /* 0x0000002f1405723e */ /* 0x008fc400000000ff */
[----:B------:R-:W-:Y:S01]  /*5470*/  F2FP.F16.F32.PACK_AB R6, R181, R58 ;  /* 0x0000003ab506723e */ /* 0x000fe200000000ff */
[----:B------:R-:W-:Y:S01]  /*5480*/  FADD.FTZ R111, R111, R64 ;  /* 0x000000406f6f7221 */ /* 0x000fe20000010000 */
[----:B-----5:R-:W-:Y:S01]  /*5490*/  F2FP.F16.F32.PACK_AB R7, R180, R21 ;  /* 0x00000015b407723e */ /* 0x020fe200000000ff */
[----:B------:R-:W-:Y:S02]  /*54a0*/  FADD.FTZ R63, R63, R104 ;  /* 0x000000683f3f7221 */ /* 0x000fe40000010000 */
[----:B------:R-:W-:Y:S02]  /*54b0*/  FADD.FTZ R111, R114, R111 ;  /* 0x0000006f726f7221 */ /* 0x000fe40000010000 */
[----:B------:R-:W-:Y:S02]  /*54c0*/  FADD.FTZ R58, R58, R63 ;  /* 0x0000003f3a3a7221 */ /* 0x000fe40000010000 */
[----:B------:R-:W-:Y:S01]  /*54d0*/  FADD.FTZ R116, R116, R111 ;  /* 0x0000006f74747221 */ /* 0x000fe20000010000 */
[----:B--2---:R-:W-:Y:S01]  /*54e0*/  HMMA.16816.F32 R96, R4, R8, R96 ;  /* 0x000000080460723c */ /* 0x004fe20000001860 */
[----:B------:R-:W-:-:S02]  /*54f0*/  FADD.FTZ R181, R181, R58 ;  /* 0x0000003ab5b57221 */ /* 0x000fc40000010000 */
        /* <DEDUP_REMOVED lines=29> */
[----:B------:R-:W-:Y:S01]  /*56d0*/  ULDC UR8, c[0x0][0x39c] ;  /* 0x0000e70000087ab9 */ /* 0x000fe20000000800 */
[----:B------:R-:W-:Y:S02]  /*56e0*/  ULDC UR7, c[0x0][0x248] ;  /* 0x0000920000077ab9 */ /* 0x000fe40000000800 */
[----:B------:R-:W-:Y:S01]  /*56f0*/  IMAD.U32 R176, RZ, RZ, UR4 ;  /* 0x00000004ffb07e24 */ /* 0x000fe2000f8e00ff */
[----:B------:R-:W-:-:S06]  /*5700*/  ULDC UR4, c[0x0][0x2ec] ;  /* 0x0000bb0000047ab9 */ /* 0x000fcc0000000800 */
.L_x_6242:
[----:B------:R-:W-:Y:S04]  /*5710*/  DEPBAR.LE SB0, 0x0 ;  /* 0x000080000000791a */ /* 0x000fe80000000000 */
[----:B------:R-:W-:Y:S01]  /*5720*/  BAR.SYNC.DEFER_BLOCKING 0x0 ;  /* 0x0000000000007b1d */ /* 0x000fe20000010000 */
[----:B------:R-:W-:Y:S02]  /*5730*/  MOV R10, R178 ;  /* 0x000000b2000a7202 */ /* 0x000fe40000000f00 */
[----:B------:R-:W-:Y:S03]  /*5740*/  MOV R0, R176 ;  /* 0x000000b000007202 */ /* 0x000fe60000000f00 */
[----:B------:R-:W-:Y:S05]  /*5750*/  @P6 BRA `(.L_x_6239) ;  /* 0x0000000000f46947 */ /* 0x000fea0003800000 */
[----:B------:R-:W1:Y:S02]  /*5760*/  LDC R0, c[0x0][0x380] ;  /* 0x0000e000ff007b82 */ /* 0x000e640000000800 */
[-C--:B-1----:R-:W-:Y:S04]  /*5770*/  IABS R2, R0.reuse ;  /* 0x0000000000027213 */ /* 0x082fe80000000000 */
[----:B------:R-:W1:Y:S10]  /*5780*/  I2F.RP R7, R2 ;  /* 0x0000000200077306 */ /* 0x000e740000209400 */
[----:B-1----:R-:W1:Y:S02]  /*5790*/  MUFU.RCP R3, R7 ;  /* 0x0000000700037308 */ /* 0x002e640000001000 */
[----:B-1----:R-:W-:Y:S01]  /*57a0*/  VIADD R8, R3, 0xffffffe ;  /* 0x0ffffffe03087836 */ /* 0x002fe20000000000 */
[----:B------:R-:W-:Y:S07]  /*57b0*/  SHF.L.U32 R3, R179, 0x7, RZ ;  /* 0x00000007b3037819 */ /* 0x000fee00000006ff */
[----:B------:R-:W1:Y:S01]  /*57c0*/  F2I.FTZ.U32.TRUNC.NTZ R9, R8 ;  /* 0x0000000800097305 */ /* 0x000e62000021f000 */
        /* <DEDUP_REMOVED lines=25> */
[----:B------:R-:W-:Y:S01]  /*5960*/  ISETP.GE.U32.AND P5, PT, R6, R2, PT ;  /* 0x000000020600720c */ /* 0x000fe20003fa6070 */
[----:B------:R-:W1:Y:S01]  /*5970*/  LDC.64 R4, c[0x0][0x250] ;  /* 0x00009400ff047b82 */ /* 0x000e620000000a00 */
        /* <DEDUP_REMOVED lines=17> */
[-C--:B-1----:R-:W-:Y:S02]  /*5a90*/  IMAD R0, R11, R4.reuse, RZ ;  /* 0x000000040b007224 */ /* 0x082fe400078e02ff */
[C---:B------:R-:W-:Y:S04]  /*5aa0*/  IMAD.WIDE.U32 R10, R9.reuse, R4, RZ ;  /* 0x00000004090a7225 */ /* 0x040fe800078e00ff */
[----:B------:R-:W-:Y:S04]  /*5ab0*/  IMAD R0, R9, R5, R0 ;  /* 0x0000000509007224 */ /* 0x000fe800078e0200 */
[----:B------:R-:W-:Y:S01]  /*5ac0*/  IMAD.IADD R11, R11, 0x1, R0 ;  /* 0x000000010b0b7824 */ /* 0x000fe200078e0200 */
[----:B--2---:R-:W-:Y:S04]  /*5ad0*/  IADD3 R6, -R7, R6, RZ ;  /* 0x0000000607067210 */ /* 0x004fe80007ffe1ff */
[----:B------:R-:W-:Y:S01]  /*5ae0*/  SHF.R.S32.HI R5, RZ, 0x1f, R6 ;  /* 0x0000001fff057819 */ /* 0x000fe20000011406 */
[CC--:B---3--:R-:W-:Y:S04]  /*5af0*/  IMAD.WIDE.U32 R10, R6.reuse, R2.reuse, R10 ;  /* 0x00000002060a7225 */ /* 0x0c8fe800078e000a */
[----:B------:R-:W-:Y:S04]  /*5b00*/  IMAD R5, R5, R2, RZ ;  /* 0x0000000205057224 */ /* 0x000fe800078e02ff */
[----:B------:R-:W-:Y:S05]  /*5b10*/  IMAD R5, R6, R3, R5 ;  /* 0x0000000306057224 */ /* 0x000fea00078e0205 */
[----:B------:R-:W-:Y:S07]  /*5b20*/  IADD3 R0, R11, R5, RZ ;  /* 0x000000050b007210 */ /* 0x000fee0007ffe0ff */
.L_x_6239:
[C---:B------:R-:W-:Y:S04]  /*5b30*/  LEA R166, P0, R10.reuse, R166, 0x1 ;  /* 0x000000a60aa67211 */ /* 0x040fe800078008ff */
[----:B------:R-:W-:Y:S02]  /*5b40*/  LEA.HI.X R165, R10, R165, R0, 0x1, P0 ;  /* 0x000000a50aa57211 */ /* 0x000fe400000f0c00 */
[----:B------:R-:W-:Y:S02]  /*5b50*/  IADD3 R188, P0, R166, UR15, RZ ;  /* 0x0000000fa6bc7c10 */ /* 0x000fe4000ff1e0ff */
[----:B------:R-:W-:Y:S02]  /*5b60*/  MOV R167, R165 ;  /* 0x000000a500a77202 */ /* 0x000fe40000000f00 */
[----:B------:R-:W-:Y:S02]  /*5b70*/  IADD3.X R189, R165, UR11, RZ, P0, !PT ;  /* 0x0000000ba5bd7c10 */ /* 0x000fe400087fe4ff */
[----:B------:R-:W-:Y:S01]  /*5b80*/  IADD3 R186, P0, R188, UR15, RZ ;  /* 0x0000000fbcba7c10 */ /* 0x000fe2000ff1e0ff */
[----:B------:R-:W-:Y:S01]  /*5b90*/  @!PT LDS RZ, [RZ] ;  /* 0x00000000fffff984 */ /* 0x000fe20000000800 */
[----:B------:R-:W-:Y:S01]  /*5ba0*/  @!PT LDS RZ, [RZ] ;  /* 0x00000000fffff984 */ /* 0x000fe20000000800 */
[----:B------:R-:W-:Y:S01]  /*5bb0*/  @!PT LDS RZ, [RZ] ;  /* 0x00000000fffff984 */ /* 0x000fe20000000800 */
[----:B------:R-:W-:Y:S03]  /*5bc0*/  LDGSTS.E.BYPASS.LTC128B.128 [R171+0x6000], desc[UR18][R166.64] ;  /* 0x06000000a6ab7fae */ /* 0x000fe6000b901d52 */
[----:B------:R-:W-:Y:S02]  /*5bd0*/  IADD3.X R187, R189, UR11, RZ, P0, !PT ;  /* 0x0000000bbdbb7c10 */ /* 0x000fe400087fe4ff */
[----:B------:R-:W-:Y:S03]  /*5be0*/  IADD3 R184, P0, R186, UR15, RZ ;  /* 0x0000000fbab87c10 */ /* 0x000fe6000ff1e0ff */
[----:B------:R-:W-:Y:S01]  /*5bf0*/  LDGSTS.E.BYPASS.LTC128B.128 [R171+0x6800], desc[UR18][R188.64] ;  /* 0x06800000bcab7fae */ /* 0x000fe2000b901d52 */
[----:B------:R-:W-:Y:S02]  /*5c00*/  IADD3.X R185, R187, UR11, RZ, P0, !PT ;  /* 0x0000000bbbb97c10 */ /* 0x000fe400087fe4ff */
[----:B------:R-:W-:Y:S04]  /*5c10*/  IADD3 R182, P0, R184, UR15, RZ ;  /* 0x0000000fb8b67c10 */ /* 0x000fe8000ff1e0ff */
[----:B------:R-:W-:Y:S01]  /*5c20*/  IADD3.X R183, R185, UR11, RZ, P0, !PT ;  /* 0x0000000bb9b77c10 */ /* 0x000fe200087fe4ff */
[----:B------:R-:W-:Y:S01]  /*5c30*/  LDGSTS.E.BYPASS.LTC128B.128 [R171+0x7000], desc[UR18][R186.64] ;  /* 0x07000000baab7fae */ /* 0x000fe2000b901d52 */
        /* <DEDUP_REMOVED lines=8> */
[----:B------:R-:W-:Y:S05]  /*5cc0*/  ISETP.GE.AND P0, PT, R179, 0x1, PT ;  /* 0x00000001b300780c */ /* 0x000fea0003f06270 */
[----:B------:R-:W-:Y:S08]  /*5cd0*/  LDGSTS.E.BYPASS.LTC128B.128 [R171+0x8800], desc[UR18][R2.64] ;  /* 0x0880000002ab7fae */ /* 0x000ff0000b901d52 */
[----:B------:R-:W-:Y:S08]  /*5ce0*/  LDGSTS.E.BYPASS.LTC128B.128 [R171+0x9000], desc[UR18][R190.64] ;  /* 0x09000000beab7fae */ /* 0x000ff0000b901d52 */
[----:B------:R1:W-:Y:S08]  /*5cf0*/  LDGSTS.E.BYPASS.LTC128B.128 [R171+0x9800], desc[UR18][R192.64] ;  /* 0x09800000c0ab7fae */ /* 0x0003f0000b901d52 */
[----:B------:R-:W-:Y:S08]  /*5d00*/  LDSM.16.M88.4 R104, [R164] ;  /* 0x00000000a468783b */ /* 0x000ff00000000200 */
[----:B------:R-:W2:Y:S08]  /*5d10*/  LDSM.16.M88.4 R108, [R163] ;  /* 0x00000000a36c783b */ /* 0x000eb00000000200 */
[----:B------:R-:W3:Y:S08]  /*5d20*/  LDSM.16.M88.4 R112, [R163+0x800] ;  /* 0x00080000a370783b */ /* 0x000ef00000000200 */
[----:B------:R-:W4:Y:S08]  /*5d30*/  LDSM.16.M88.4 R116, [R163+0x1000] ;  /* 0x00100000a374783b */ /* 0x000f300000000200 */
[----:B------:R-:W5:Y:S08]  /*5d40*/  LDSM.16.M88.4 R120, [R163+0x1800] ;  /* 0x00180000a378783b */ /* 0x000f700000000200 */
[----:B------:R-:W1:Y:S08]  /*5d50*/  LDSM.16.M88.4 R124, [R163+0x2000] ;  /* 0x00200000a37c783b */ /* 0x000e700000000200 */
[----:B------:R-:W0:Y:S08]  /*5d60*/  LDGDEPBAR ;  /* 0x00000000000079af */ /* 0x000e300000000000 */
[----:B------:R-:W1:Y:S08]  /*5d70*/  LDSM.16.M88.4 R128, [R163+0x2800] ;  /* 0x00280000a380783b */ /* 0x000e700000000200 */
[----:B------:R-:W1:Y:S08]  /*5d80*/  LDSM.16.M88.4 R132, [R163+0x3000] ;  /* 0x00300000a384783b */ /* 0x000e700000000200 */
[----:B------:R-:W1:Y:S08]  /*5d90*/  LDSM.16.M88.4 R136, [R163+0x3800] ;  /* 0x00380000a388783b */ /* 0x000e700000000200 */
[----:B------:R-:W-:Y:S08]  /*5da0*/  LDSM.16.M88.4 R140, [R162] ;  /* 0x00000000a28c783b */ /* 0x000ff00000000200 */
[----:B------:R-:W1:Y:S01]  /*5db0*/  LDSM.16.M88.4 R144, [R161] ;  /* 0x00000000a190783b */ /* 0x000e620000000200 */
[C---:B--2---:R-:W-:Y:S06]  /*5dc0*/  HMMA.16816.F32 R4, R104.reuse, R108, RZ ;  /* 0x0000006c6804723c */ /* 0x044fec00000018ff */
        /* <DEDUP_REMOVED lines=22> */
[C---:B------:R-:W-:Y:S06]  /*5f30*/  HMMA.16816.F32 R4, R140.reuse, R144, R4 ;  /* 0x000000908c04723c */ /* 0x040fec0000001804 */
[C---:B------:R-:W-:Y:S06]  /*5f40*/  HMMA.16816.F32 R8, R140.reuse, R146, R8 ;  /* 0x000000928c08723c */ /* 0x040fec0000001808 */
        /* <DEDUP_REMOVED lines=16> */
[C---:B------:R-:W-:Y:S01]  /*6050*/  HMMA.16816.F32 R56, R140.reuse, R126, R56 ;  /* 0x0000007e8c38723c */ /* 0x040fe20000001838 */
[----:B------:R-:W5:Y:S05]  /*6060*/  LDSM.16.M88.4 R124, [R151] ;  /* 0x00000000977c783b */ /* 0x000f6a0000000200 */
        /* <DEDUP_REMOVED lines=17> */
[----:B------:R-:W1:Y:S05]  /*6180*/  LDSM.16.M88.4 R104, [R100+0x800] ;  /* 0x000800006468783b */ /* 0x000e6a0000000200 */
[C---:B--2---:R-:W-:Y:S06]  /*6190*/  HMMA.16816.F32 R44, R108.reuse, R112, R44 ;  /* 0x000000706c2c723c */ /* 0x044fec000000182c */
[C---:B------:R-:W-:Y:S06]  /*61a0*/  HMMA.16816.F32 R48, R108.reuse, R114, R48 ;  /* 0x000000726c30723c */ /* 0x040fec0000001830 */
[C---:B---3--:R-:W-:Y:S06]  /*61b0*/  HMMA.16816.F32 R52, R108.reuse, R116, R52 ;  /* 0x000000746c34723c */ /* 0x048fec0000001834 */
[C---:B------:R-:W-:Y:S06]  /*61c0*/  HMMA.16816.F32 R56, R108.reuse, R118, R56 ;  /* 0x000000766c38723c */ /* 0x040fec0000001838 */
[C---:B----4-:R-:W-:Y:S06]  /*61d0*/  HMMA.16816.F32 R60, R108.reuse, R120, R60 ;  /* 0x000000786c3c723c */ /* 0x050fec000000183c */
[----:B------:R-:W-:Y:S01]  /*61e0*/  HMMA.16816.F32 R64, R108, R122, R64 ;  /* 0x0000007a6c40723c */ /* 0x000fe20000001840 */
[----:B------:R-:W2:Y:S05]  /*61f0*/  LDSM.16.M88.4 R108, [R100+0x1000] ;  /* 0x00100000646c783b */ /* 0x000eaa0000000200 */
[C---:B-----5:R-:W-:Y:S06]  /*6200*/  HMMA.16816.F32 R4, R124.reuse, R128, R4 ;  /* 0x000000807c04723c */ /* 0x060fec0000001804 */
[C---:B------:R-:W-:Y:S06]  /*6210*/  HMMA.16816.F32 R8, R124.reuse, R130, R8 ;  /* 0x000000827c08723c */ /* 0x040fec0000001808 */
[C---:B-1----:R-:W-:Y:S06]  /*6220*/  HMMA.16816.F32 R12, R124.reuse, R104, R12 ;  /* 0x000000687c0c723c */ /* 0x042fec000000180c */
[C---:B------:R-:W-:Y:S01]  /*6230*/  HMMA.16816.F32 R16, R124.reuse, R106, R16 ;  /* 0x0000006a7c10723c */ /* 0x040fe20000001810 */
[----:B------:R-:W1:Y:S05]  /*6240*/  LDSM.16.M88.4 R104, [R100+0x1800] ;  /* 0x001800006468783b */ /* 0x000e6a0000000200 */
[----:B------:R-:W-:Y:S01]  /*6250*/  FMUL.FTZ R229, R4, UR8 ;  /* 0x0000000804e57c20 */ /* 0x000fe20008410000 */
[----:B------:R-:W-:Y:S01]  /*6260*/  FMUL.FTZ R225, R5, UR8 ;  /* 0x0000000805e17c20 */ /* 0x000fe20008410000 */
[----:B------:R-:W-:Y:S03]  /*6270*/  FMUL.FTZ R228, R6, UR8 ;  /* 0x0000000806e47c20 */ /* 0x000fe60008410000 */
[----:B------:R-:W-:Y:S01]  /*6280*/  FMUL.FTZ R232, R7, UR8 ;  /* 0x0000000807e87c20 */ /* 0x000fe20008410000 */
[----:B------:R-:W3:Y:S01]  /*6290*/  MUFU.TANH R229, R229 ;  /* 0x000000e500e57308 */ /* 0x000ee20000002400 */
[----:B------:R-:W-:Y:S01]  /*62a0*/  FMUL.FTZ R233, R8, UR8 ;  /* 0x0000000808e97c20 */ /* 0x000fe20008410000 */
[----:B------:R-:W-:Y:S01]  /*62b0*/  FMUL.FTZ R231, R9, UR8 ;  /* 0x0000000809e77c20 */ /* 0x000fe20008410000 */
[----:B------:R-:W-:Y:S01]  /*62c0*/  FMUL.FTZ R230, R10, UR8 ;  /* 0x000000080ae67c20 */ /* 0x000fe20008410000 */
[----:B------:R-:W-:Y:S01]  /*62d0*/  FMUL.FTZ R242, R11, UR8 ;  /* 0x000000080bf27c20 */ /* 0x000fe20008410000 */
[C---:B--2---:R-:W-:Y:S05]  /*62e0*/  HMMA.16816.F32 R20, R124.reuse, R108, R20 ;  /* 0x0000006c7c14723c */ /* 0x044fea0000001814 */
[----:B------:R-:W2:Y:S01]  /*62f0*/  MUFU.TANH R225, R225 ;  /* 0x000000e100e17308 */ /* 0x000ea20000002400 */
[----:B------:R-:W-:Y:S01]  /*6300*/  FMUL.FTZ R239, R12, UR8 ;  /* 0x000000080cef7c20 */ /* 0x000fe20008410000 */
[----:B------:R-:W-:Y:S01]  /*6310*/  FMUL.FTZ R237, R13, UR8 ;  /* 0x000000080ded7c20 */ /* 0x000fe20008410000 */
[C---:B------:R-:W-:Y:S01]  /*6320*/  HMMA.16816.F32 R24, R124.reuse, R110, R24 ;  /* 0x0000006e7c18723c */ /* 0x040fe20000001818 */
[----:B------:R-:W4:Y:S06]  /*6330*/  LDSM.16.M88.4 R108, [R100+0x2000] ;  /* 0x00200000646c783b */ /* 0x000f2c0000000200 */
[----:B------:R-:W2:Y:S01]  /*6340*/  MUFU.TANH R228, R228 ;  /* 0x000000e400e47308 */ /* 0x000ea20000002400 */
[----:B------:R-:W-:Y:S03]  /*6350*/  FMUL.FTZ R236, R14, UR8 ;  /* 0x000000080eec7c20 */ /* 0x000fe60008410000 */
[----:B------:R-:W-:Y:S01]  /*6360*/  FMUL.FTZ R234, R15, UR8 ;  /* 0x000000080fea7c20 */ /* 0x000fe20008410000 */
[----:B------:R-:W-:Y:S01]  /*6370*/  FMUL.FTZ R241, R16, UR8 ;  /* 0x0000000810f17c20 */ /* 0x000fe20008410000 */
[----:B------:R-:W-:Y:S01]  /*6380*/  FMUL.FTZ R235, R17, UR8 ;  /* 0x0000000811eb7c20 */ /* 0x000fe20008410000 */
[----:B------:R-:W-:Y:S03]  /*6390*/  FMUL.FTZ R238, R18, UR8 ;  /* 0x0000000812ee7c20 */ /* 0x000fe60008410000 */
[----:B------:R-:W2:Y:S01]  /*63a0*/  MUFU.TANH R232, R232 ;  /* 0x000000e800e87308 */ /* 0x000ea20000002400 */
[----:B------:R-:W-:Y:S01]  /*63b0*/  FMUL.FTZ R240, R19, UR8 ;  /* 0x0000000813f07c20 */ /* 0x000fe20008410000 */
[C---:B-1----:R-:W-:Y:S08]  /*63c0*/  HMMA.16816.F32 R28, R124.reuse, R104, R28 ;  /* 0x000000687c1c723c */ /* 0x042ff0000000181c */
[----:B------:R-:W1:Y:S03]  /*63d0*/  MUFU.TANH R233, R233 ;  /* 0x000000e900e97308 */ /* 0x000e660000002400 */
[----:B------:R-:W-:Y:S01]  /*63e0*/  FMUL.FTZ R223, R20, UR8 ;  /* 0x0000000814df7c20 */ /* 0x000fe20008410000 */
[----:B------:R-:W-:Y:S01]  /*63f0*/  FMUL.FTZ R227, R21, UR8 ;  /* 0x0000000815e37c20 */ /* 0x000fe20008410000 */
[C---:B------:R-:W-:Y:S01]  /*6400*/  HMMA.16816.F32 R32, R124.reuse, R106, R32 ;  /* 0x0000006a7c20723c */ /* 0x040fe20000001820 */
[----:B------:R-:W5:Y:S04]  /*6410*/  LDSM.16.M88.4 R104, [R100+0x2800] ;  /* 0x002800006468783b */ /* 0x000f680000000200 */
[----:B------:R-:W1:Y:S01]  /*6420*/  MUFU.TANH R231, R231 ;  /* 0x000000e700e77308 */ /* 0x000e620000002400 */
[----:B------:R-:W-:Y:S01]  /*6430*/  FMUL.FTZ R226, R22, UR8 ;  /* 0x0000000816e27c20 */ /* 0x000fe20008410000 */
[----:B------:R-:W-:Y:S01]  /*6440*/  FMUL.FTZ R224, R23, UR8 ;  /* 0x0000000817e07c20 */ /* 0x000fe20008410000 */
[----:B------:R-:W-:Y:S03]  /*6450*/  FMUL.FTZ R221, R24, UR8 ;  /* 0x0000000818dd7c20 */ /* 0x000fe60008410000 */
[----:B------:R-:W-:Y:S01]  /*6460*/  FMUL.FTZ R219, R25, UR8 ;  /* 0x0000000819db7c20 */ /* 0x000fe20008410000 */
[----:B------:R-:W-:Y:S03]  /*6470*/  FMUL.FTZ R222, R26, UR8 ;  /* 0x000000081ade7c20 */ /* 0x000fe60008410000 */
[----:B------:R-:W1:Y:S01]  /*6480*/  MUFU.TANH R230, R230 ;  /* 0x000000e600e67308 */ /* 0x000e620000002400 */
[----:B------:R-:W-:Y:S01]  /*6490*/  FMUL.FTZ R220, R27, UR8 ;  /* 0x000000081bdc7c20 */ /* 0x000fe20008410000 */
[C---:B----4-:R-:W-:Y:S03]  /*64a0*/  HMMA.16816.F32 R36, R124.reuse, R108, R36 ;  /* 0x0000006c7c24723c */ /* 0x050fe60000001824 */
[----:B------:R-:W-:Y:S05]  /*64b0*/  FMUL.FTZ R217, R28, UR8 ;  /* 0x000000081cd97c20 */ /* 0x000fea0008410000 */
[----:B------:R-:W4:Y:S03]  /*64c0*/  MUFU.TANH R242, R242 ;  /* 0x000000f200f27308 */ /* 0x000f260000002400 */
[----:B------:R-:W-:Y:S01]  /*64d0*/  FMUL.FTZ R215, R29, UR8 ;  /* 0x000000081dd77c20 */ /* 0x000fe20008410000 */
[C---:B------:R-:W-:Y:S01]  /*64e0*/  HMMA.16816.F32 R40, R124.reuse, R110, R40 ;  /* 0x0000006e7c28723c */ /* 0x040fe20000001828 */
[----:B------:R-:W3:Y:S02]  /*64f0*/  LDSM.16.M88.4 R108, [R100+0x3000] ;  /* 0x00300000646c783b */ /* 0x000ee40000000200 */
[----:B------:R-:W-:Y:S03]  /*6500*/  FMUL.FTZ R218, R30, UR8 ;  /* 0x000000081eda7c20 */ /* 0x000fe60008410000 */
[----:B------:R-:W1:Y:S01]  /*6510*/  MUFU.TANH R239, R239 ;  /* 0x000000ef00ef7308 */ /* 0x000e620000002400 */
[----:B------:R-:W-:Y:S01]  /*6520*/  FMUL.FTZ R216, R31, UR8 ;  /* 0x000000081fd87c20 */ /* 0x000fe20008410000 */
[----:B------:R-:W-:Y:S03]  /*6530*/  FMUL.FTZ R213, R32, UR8 ;  /* 0x0000000820d57c20 */ /* 0x000fe60008410000 */
[----:B------:R-:W-:Y:S01]  /*6540*/  FMUL.FTZ R211, R33, UR8 ;  /* 0x0000000821d37c20 */ /* 0x000fe20008410000 */
[----:B------:R-:W-:Y:S01]  /*6550*/  FMUL.FTZ R214, R34, UR8 ;  /* 0x0000000822d67c20 */ /* 0x000fe20008410000 */
[----:B------:R-:W-:Y:S03]  /*6560*/  FMUL.FTZ R212, R35, UR8 ;  /* 0x0000000823d47c20 */ /* 0x000fe60008410000 */
[----:B------:R-:W1:Y:S01]  /*6570*/  MUFU.TANH R237, R237 ;  /* 0x000000ed00ed7308 */ /* 0x000e620000002400 */
[C---:B-----5:R-:W-:Y:S03]  /*6580*/  HMMA.16816.F32 R44, R124.reuse, R104, R44 ;  /* 0x000000687c2c723c */ /* 0x060fe6000000182c */
[----:B------:R-:W-:Y:S06]  /*6590*/  FMUL.FTZ R209, R36, UR8 ;  /* 0x0000000824d17c20 */ /* 0x000fec0008410000 */
[----:B------:R-:W1:Y:S02]  /*65a0*/  MUFU.TANH R236, R236 ;  /* 0x000000ec00ec7308 */ /* 0x000e640000002400 */
[----:B------:R-:W-:Y:S01]  /*65b0*/  FMUL.FTZ R207, R37, UR8 ;  /* 0x0000000825cf7c20 */ /* 0x000fe20008410000 */
[C---:B------:R-:W-:Y:S01]  /*65c0*/  HMMA.16816.F32 R48, R124.reuse, R106, R48 ;  /* 0x0000006a7c30723c */ /* 0x040fe20000001830 */
[----:B------:R-:W5:Y:S01]  /*65d0*/  LDSM.16.M88.4 R104, [R100+0x3800] ;  /* 0x003800006468783b */ /* 0x000f620000000200 */
[----:B------:R-:W-:Y:S05]  /*65e0*/  DEPBAR.LE SB0, 0x0 ;  /* 0x000080000000791a */ /* 0x000fea0000000000 */
[----:B------:R-:W1:Y:S01]  /*65f0*/  MUFU.TANH R234, R234 ;  /* 0x000000ea00ea7308 */ /* 0x000e620000002400 */
[----:B------:R-:W-:Y:S03]  /*6600*/  FMUL.FTZ R210, R38, UR8 ;  /* 0x0000000826d27c20 */ /* 0x000fe60008410000 */
[----:B------:R-:W-:Y:S01]  /*6610*/  FMUL.FTZ R208, R39, UR8 ;  /* 0x0000000827d07c20 */ /* 0x000fe20008410000 */
[----:B------:R-:W-:Y:S01]  /*6620*/  FMUL.FTZ R205, R40, UR8 ;  /* 0x0000000828cd7c20 */ /* 0x000fe20008410000 */
[----:B------:R-:W-:Y:S01]  /*6630*/  FMUL.FTZ R203, R41, UR8 ;  /* 0x0000000829cb7c20 */ /* 0x000fe20008410000 */
[----:B------:R-:W-:Y:S03]  /*6640*/  FMUL.FTZ R206, R42, UR8 ;  /* 0x000000082ace7c20 */ /* 0x000fe60008410000 */
[----:B------:R-:W1:Y:S01]  /*6650*/  MUFU.TANH R241, R241 ;  /* 0x000000f100f17308 */ /* 0x000e620000002400 */
[----:B------:R-:W-:Y:S01]  /*6660*/  BAR.SYNC.DEFER_BLOCKING 0x0 ;  /* 0x0000000000007b1d */ /* 0x000fe20000010000 */
[----:B------:R-:W-:Y:S01]  /*6670*/  FMUL.FTZ R204, R43, UR8 ;  /* 0x000000082bcc7c20 */ /* 0x000fe20008410000 */
[C---:B---3--:R-:W-:Y:S07]  /*6680*/  HMMA.16816.F32 R52, R124.reuse, R108, R52 ;  /* 0x0000006c7c34723c */ /* 0x048fee0000001834 */
[----:B------:R-:W3:Y:S01]  /*6690*/  MUFU.TANH R235, R235 ;  /* 0x000000eb00eb7308 */ /* 0x000ee20000002400 */
[C---:B------:R-:W-:Y:S03]  /*66a0*/  HMMA.16816.F32 R56, R124.reuse, R110, R56 ;  /* 0x0000006e7c38723c */ /* 0x040fe60000001838 */
        /* <DEDUP_REMOVED lines=10> */
[C---:B-----5:R-:W-:Y:S03]  /*6750*/  HMMA.16816.F32 R60, R124.reuse, R104, R60 ;  /* 0x000000687c3c723c */ /* 0x060fe6000000183c */
[----:B------:R-:W-:Y:S01]  /*6760*/  FMUL.FTZ R193, R52, UR8 ;  /* 0x0000000834c17c20 */ /* 0x000fe20008410000 */
[----:B------:R-:W-:Y:S04]  /*6770*/  FMUL.FTZ R191, R53, UR8 ;  /* 0x0000000835bf7c20 */ /* 0x000fe80008410000 */
[----:B------:R-:W1:Y:S01]  /*6780*/  MUFU.TANH R223, R223 ;  /* 0x000000df00df7308 */ /* 0x000e620000002400 */
[----:B------:R-:W-:Y:S03]  /*6790*/  HMMA.16816.F32 R64, R124, R106, R64 ;  /* 0x0000006a7c40723c */ /* 0x000fe60000001840 */
[----:B------:R-:W-:Y:S01]  /*67a0*/  FMUL.FTZ R194, R54, UR8 ;  /* 0x0000000836c27c20 */ /* 0x000fe20008410000 */
[----:B------:R-:W-:Y:S05]  /*67b0*/  FMUL.FTZ R192, R55, UR8 ;  /* 0x0000000837c07c20 */ /* 0x000fea0008410000 */
[----:B------:R-:W1:Y:S02]  /*67c0*/  MUFU.TANH R227, R227 ;  /* 0x000000e300e37308 */ /* 0x000e640000002400 */
        /* <DEDUP_REMOVED lines=59> */
[----:B------:R-:W-:Y:S04]  /*6b80*/  ULEA UR6, -UR7, URZ, 0x7 ;  /* 0x0000003f07067291 */ /* 0x000fe8000f8e393f */
[----:B------:R-:W-:Y:S02]  /*6b90*/  USHF.R.S32.HI UR5, URZ, 0x1f, UR6 ;  /* 0x0000001f3f057899 */ /* 0x000fe40008011406 */
[----:B------:R-:W-:Y:S04]  /*6ba0*/  MOV R10, UR6 ;  /* 0x00000006000a7c02 */ /* 0x000fe80008000f00 */
[----:B------:R-:W-:Y:S01]  /*6bb0*/  MOV R7, UR5 ;  /* 0x0000000500077c02 */ /* 0x000fe20008000f00 */
[----:B------:R-:W-:Y:S06]  /*6bc0*/  @P6 BRA `(.L_x_6241) ;  /* 0x0000000000f46947 */ /* 0x000fec0003800000 */
[----:B-1----:R-:W1:Y:S01]  /*6bd0*/  LDC R0, c[0x0][0x380] ;  /* 0x0000e000ff007b82 */ /* 0x002e620000000800 */
        /* <DEDUP_REMOVED lines=60> */
.L_x_6241:
        /* <DEDUP_REMOVED lines=28> */
.L_x_6240:
[----:B-1----:R-:W-:Y:S01]  /*7160*/  FMNMX.FTZ R0, R229, R103, !PT ;  /* 0x00000067e5007209 */ /* 0x002fe20007810000 */
[----:B--2---:R-:W-:Y:S01]  /*7170*/  LDSM.16.MT88.4 R16, [R157+0x6000] ;  /* 0x006000009d10783b */ /* 0x004fe20000004200 */
        /* <DEDUP_REMOVED lines=79> */
[C---:B------:R-:W-:Y:S01]  /*7670*/  FADD.FTZ R4, -R2.reuse, R103 ;  /* 0x0000006702047221 */ /* 0x040fe20000010100 */
[----:B------:R-:W-:Y:S01]  /*7680*/  FMUL.FTZ R64, R2, UR4 ;  /* 0x0000000402407c20 */ /* 0x000fe20008410000 */
[----:B------:R-:W-:Y:S02]  /*7690*/  MOV R103, R2 ;  /* 0x0000000200677202 */ /* 0x000fe40000000f00 */
[----:B------:R-:W-:Y:S01]  /*76a0*/  FMUL.FTZ R38, R4, UR4 ;  /* 0x0000000404267c20 */ /* 0x000fe20008410000 */
[----:B------:R-:W-:Y:S01]  /*76b0*/  FADD.FTZ R4, -R0, R101 ;  /* 0x0000006500047221 */ /* 0x000fe20000010100 */
[----:B------:R-:W-:Y:S02]  /*76c0*/  FSEL R64, R64, RZ, P0 ;  /* 0x000000ff40407208 */ /* 0x000fe40000000000 */
[----:B------:R-:W-:Y:S01]  /*76d0*/  FSETP.NEU.FTZ.AND P0, PT, R0, -INF , PT ;  /* 0xff8000000000780b */ /* 0x000fe20003f1d000 */
[----:B------:R-:W-:Y:S01]  /*76e0*/  FMUL.FTZ R37, R4, UR4 ;  /* 0x0000000404257c20 */ /* 0x000fe20008410000 */
[----:B------:R-:W1:Y:S01]  /*76f0*/  MUFU.EX2 R38, R38 ;  /* 0x0000002600267308 */ /* 0x000e620000000800 */
[--C-:B------:R-:W-:Y:S01]  /*7700*/  FFMA.FTZ R115, R229, UR4, -R64.reuse ;  /* 0x00000004e5737c23 */ /* 0x100fe20008010840 */
[----:B------:R-:W-:Y:S01]  /*7710*/  FSEL R39, R39, RZ, P0 ;  /* 0x000000ff27277208 */ /* 0x000fe20000000000 */
[--C-:B------:R-:W-:Y:S01]  /*7720*/  FFMA.FTZ R113, R225, UR4, -R64.reuse ;  /* 0x00000004e1717c23 */ /* 0x100fe20008010840 */
[--C-:B------:R-:W-:Y:S01]  /*7730*/  FFMA.FTZ R109, R233, UR4, -R64.reuse ;  /* 0x00000004e96d7c23 */ /* 0x100fe20008010840 */
[--C-:B------:R-:W-:Y:S01]  /*7740*/  FFMA.FTZ R108, R231, UR4, -R64.reuse ;  /* 0x00000004e76c7c23 */ /* 0x100fe20008010840 */
[----:B------:R-:W-:Y:S01]  /*7750*/  FFMA.FTZ R66, R235, UR4, -R64 ;  /* 0x00000004eb427c23 */ /* 0x000fe20008010840 */
        /* <DEDUP_REMOVED lines=53> */
[--C-:B------:R-:W-:Y:S01]  /*7ab0*/  FFMA.FTZ R128, R190, UR4, -R39.reuse ;  /* 0x00000004be807c23 */ /* 0x100fe20008010827 */
[----:B------:R-:W-:Y:S01]  /*7ac0*/  FFMA.FTZ R135, R188, UR4, -R39 ;  /* 0x00000004bc877c23 */ /* 0x000fe20008010827 */
[----:B------:R-:W-:Y:S01]  /*7ad0*/  FFMA.FTZ R115, R38, R181, R115 ;  /* 0x000000b526737223 */ /* 0x000fe20000010073 */
[----:B------:R-:W-:Y:S03]  /*7ae0*/  FFMA.FTZ R112, R37, R180, R112 ;  /* 0x000000b425707223 */ /* 0x000fe60000010070 */
        /* <DEDUP_REMOVED lines=23> */
[----:B------:R-:W-:Y:S03]  /*7c60*/  FFMA.FTZ R133, R187, UR4, -R64 ;  /* 0x00000004bb857c23 */ /* 0x000fe60008010840 */
[----:B------:R-:W-:Y:S01]  /*7c70*/  MUFU.EX2 R107, R107 ;  /* 0x0000006b006b7308 */ /* 0x000fe20000000800 */
[----:B--2---:R-:W-:Y:S01]  /*7c80*/  F2FP.F16.F32.PACK_AB R43, R105, R110 ;  /* 0x0000006e692b723e */ /* 0x004fe200000000ff */
[----:B------:R-:W-:Y:S01]  /*7c90*/  FADD.FTZ R111, R111, R112 ;  /* 0x000000706f6f7221 */ /* 0x000fe20000010000 */
[--C-:B------:R-:W-:Y:S01]  /*7ca0*/  FFMA.FTZ R185, R185, UR4, -R64.reuse ;  /* 0x00000004b9b97c23 */ /* 0x100fe20008010840 */
[----:B------:R-:W-:Y:S01]  /*7cb0*/  ISETP.GT.AND P0, PT, R179, RZ, PT ;  /* 0x000000ffb300720c */ /* 0x000fe20003f04270 */
[----:B------:R-:W-:Y:S01]  /*7cc0*/  FFMA.FTZ R182, R182, UR4, -R64 ;  /* 0x00000004b6b67c23 */ /* 0x000fe20008010840 */
[----:B------:R-:W-:Y:S04]  /*7cd0*/  FADD.FTZ R110, R110, R111 ;  /* 0x0000006f6e6e7221 */ /* 0x000fe80000010000 */
[----:B------:R-:W1:Y:S01]  /*7ce0*/  MUFU.EX2 R104, R104 ;  /* 0x0000006800687308 */ /* 0x000e620000000800 */
[C---:B------:R-:W-:Y:S05]  /*7cf0*/  HMMA.16816.F32 R4, R40.reuse, R16, R4 ;  /* 0x000000102804723c */ /* 0x040fea0000001804 */
[----:B------:R-:W-:Y:S01]  /*7d00*/  FADD.FTZ R105, R105, R110 ;  /* 0x0000006e69697221 */ /* 0x000fe20000010000 */
[C---:B------:R-:W-:Y:S03]  /*7d10*/  HMMA.16816.F32 R8, R40.reuse, R18, R8 ;  /* 0x000000122808723c */ /* 0x040fe60000001808 */
[----:B------:R-:W2:Y:S02]  /*7d20*/  MUFU.EX2 R101, R101 ;  /* 0x0000006500657308 */ /* 0x000ea40000000800 */
[----:B------:R-:W-:Y:S01]  /*7d30*/  FMUL.FTZ R17, R38, R85 ;  /* 0x0000005526117220 */ /* 0x000fe20000410000 */
[C---:B------:R-:W-:Y:S07]  /*7d40*/  HMMA.16816.F32 R12, R40.reuse, R24, R12 ;  /* 0x00000018280c723c */ /* 0x040fee000000180c */
[----:B------:R-:W-:Y:S01]  /*7d50*/  MUFU.EX2 R67, R67 ;  /* 0x0000004300437308 */ /* 0x000fe20000000800 */
[C---:B------:R-:W-:Y:S03]  /*7d60*/  FMUL.FTZ R18, R37.reuse, R86 ;  /* 0x0000005625127220 */ /* 0x040fe60000410000 */
[----:B------:R-:W-:Y:S01]  /*7d70*/  FMUL.FTZ R19, R37, R87 ;  /* 0x0000005725137220 */ /* 0x000fe20000410000 */
[----:B-1----:R-:W-:Y:S01]  /*7d80*/  F2FP.F16.F32.PACK_AB R48, R104, R107 ;  /* 0x0000006b6830723e */ /* 0x002fe200000000ff */
[C---:B------:R-:W-:Y:S04]  /*7d90*/  FMUL.FTZ R16, R38.reuse, R84 ;  /* 0x0000005426107220 */ /* 0x040fe80000410000 */
[----:B------:R-:W1:Y:S01]  /*7da0*/  MUFU.EX2 R66, R66 ;  /* 0x0000004200427308 */ /* 0x000e620000000800 */
[C---:B------:R-:W-:Y:S01]  /*7db0*/  FMUL.FTZ R24, R38.reuse, R76 ;  /* 0x0000004c26187220 */ /* 0x040fe20000410000 */
[----:B------:R-:W-:Y:S01]  /*7dc0*/  FMUL.FTZ R25, R38, R77 ;  /* 0x0000004d26197220 */ /* 0x000fe20000410000 */
[----:B--2---:R-:W-:Y:S01]  /*7dd0*/  F2FP.F16.F32.PACK_AB R49, R101, R106 ;  /* 0x0000006a6531723e */ /* 0x004fe200000000ff */
[C---:B------:R-:W-:Y:S03]  /*7de0*/  HMMA.16816.F32 R16, R40.reuse, R26, R16 ;  /* 0x0000001a2810723c */ /* 0x040fe60000001810 */
[----:B------:R-:W-:Y:S03]  /*7df0*/  FFMA.FTZ R77, R219, UR4, -R64 ;  /* 0x00000004db4d7c23 */ /* 0x000fe60008010840 */
[----:B------:R-:W-:Y:S01]  /*7e00*/  MUFU.EX2 R96, R238 ;  /* 0x000000ee00607308 */ /* 0x000fe20000000800 */
[----:B------:R-:W-:Y:S01]  /*7e10*/  FADD.FTZ R106, R106, R105 ;  /* 0x000000696a6a7221 */ /* 0x000fe20000010000 */
[C---:B------:R-:W-:Y:S03]  /*7e20*/  HMMA.16816.F32 R20, R40.reuse, R28, R20 ;  /* 0x0000001c2814723c */ /* 0x040fe60000001814 */
[C---:B------:R-:W-:Y:S05]  /*7e30*/  FMUL.FTZ R27, R37.reuse, R79 ;  /* 0x0000004f251b7220 */ /* 0x040fea0000410000 */
[----:B------:R-:W2:Y:S03]  /*7e40*/  MUFU.EX2 R65, R65 ;  /* 0x0000004100417308 */ /* 0x000ea60000000800 */
[----:B------:R-:W-:Y:S01]  /*7e50*/  FMUL.FTZ R26, R37, R78 ;  /* 0x0000004e251a7220 */ /* 0x000fe20000410000 */
[C---:B------:R-:W-:Y:S01]  /*7e60*/  FMUL.FTZ R28, R38.reuse, R72 ;  /* 0x00000048261c7220 */ /* 0x040fe20000410000 */
[----:B------:R-:W-:Y:S01]  /*7e70*/  FMUL.FTZ R29, R38, R73 ;  /* 0x00000049261d7220 */ /* 0x000fe20000410000 */
[----:B------:R-:W-:Y:S01]  /*7e80*/  FADD.FTZ R38, R113, R115 ;  /* 0x0000007371267221 */ /* 0x000fe20000010000 */
[----:B-1----:R-:W-:Y:S03]  /*7e90*/  F2FP.F16.F32.PACK_AB R50, R66, R67 ;  /* 0x000000434232723e */ /* 0x002fe600000000ff */
[----:B------:R-:W-:Y:S01]  /*7ea0*/  MUFU.EX2 R92, R223 ;  /* 0x000000df005c7308 */ /* 0x000fe20000000800 */
[C---:B------:R-:W-:Y:S03]  /*7eb0*/  HMMA.16816.F32 R24, R40.reuse, R30, R24 ;  /* 0x0000001e2818723c */ /* 0x040fe60000001818 */
[----:B------:R-:W-:Y:S01]  /*7ec0*/  FADD.FTZ R109, R109, R38 ;  /* 0x000000266d6d7221 */ /* 0x000fe20000010000 */
[--C-:B------:R-:W-:Y:S01]  /*7ed0*/  FFMA.FTZ R73, R216, UR4, -R39.reuse ;  /* 0x00000004d8497c23 */ /* 0x100fe20008010827 */
[----:B------:R-:W-:Y:S01]  /*7ee0*/  FFMA.FTZ R78, R214, UR4, -R39 ;  /* 0x00000004d64e7c23 */ /* 0x000fe20008010827 */
[----:B------:R-:W-:Y:S03]  /*7ef0*/  FADD.FTZ R101, R101, R106 ;  /* 0x0000006a65657221 */ /* 0x000fe60000010000 */
[----:B------:R-:W1:Y:S02]  /*7f00*/  MUFU.EX2 R89, R227 ;  /* 0x000000e300597308 */ /* 0x000e640000000800 */
[C---:B------:R-:W-:Y:S01]  /*7f10*/  FMUL.FTZ R30, R37.reuse, R74 ;  /* 0x0000004a251e7220 */ /* 0x040fe20000410000 */
[----:B------:R-:W-:Y:S01]  /*7f20*/  FMUL.FTZ R31, R37, R75 ;  /* 0x0000004b251f7220 */ /* 0x000fe20000410000 */
[----:B--2---:R-:W-:Y:S01]  /*7f30*/  F2FP.F16.F32.PACK_AB R51, R65, R96 ;  /* 0x000000604133723e */ /* 0x004fe200000000ff */
[--C-:B------:R-:W-:Y:S01]  /*7f40*/  FFMA.FTZ R75, R213, UR4, -R64.reuse ;  /* 0x00000004d54b7c23 */ /* 0x100fe20008010840 */
[----:B------:R-:W-:Y:S04]  /*7f50*/  FFMA.FTZ R74, R211, UR4, -R64 ;  /* 0x00000004d34a7c23 */ /* 0x000fe80008010840 */
[----:B------:R-:W-:Y:S01]  /*7f60*/  MUFU.EX2 R91, R91 ;  /* 0x0000005b005b7308 */ /* 0x000fe20000000800 */
[----:B------:R-:W-:Y:S01]  /*7f70*/  FADD.FTZ R96, R96, R101 ;  /* 0x0000006560607221 */ /* 0x000fe20000010000 */
[----:B------:R-:W-:Y:S01]  /*7f80*/  FADD.FTZ R108, R108, R109 ;  /* 0x0000006d6c6c7221 */ /* 0x000fe20000010000 */
[C---:B------:R-:W-:Y:S03]  /*7f90*/  HMMA.16816.F32 R28, R40.reuse, R44, R28 ;  /* 0x0000002c281c723c */ /* 0x040fe6000000181c */
[----:B------:R-:W-:Y:S01]  /*7fa0*/  FADD.FTZ R96, R65, R96 ;  /* 0x0000006041607221 */ /* 0x000fe20000010000 */
[----:B------:R-:W-:Y:S03]  /*7fb0*/  FADD.FTZ R107, R107, R108 ;  /* 0x0000006c6b6b7221 */ /* 0x000fe60000010000 */
[----:B------:R-:W2:Y:S01]  /*7fc0*/  MUFU.EX2 R84, R224 ;  /* 0x000000e000547308 */ /* 0x000ea20000000800 */
[----:B------:R-:W-:Y:S01]  /*7fd0*/  HMMA.16816.F32 R32, R40, R46, R32 ;  /* 0x0000002e2820723c */ /* 0x000fe20000001820 */
[----:B------:R-:W3:Y:S02]  /*7fe0*/  LDSM.16.MT88.4 R40, [R154+0x6800] ;  /* 0x006800009a28783b */ /* 0x000ee40000004200 */
[----:B-1----:R-:W-:Y:S03]  /*7ff0*/  F2FP.F16.F32.PACK_AB R44, R89, R92 ;  /* 0x0000005c592c723e */ /* 0x002fe600000000ff */
[C---:B------:R-:W-:Y:S03]  /*8000*/  HMMA.16816.F32 R4, R48.reuse, R52, R4 ;  /* 0x000000343004723c */ /* 0x040fe60000001804 */
[----:B------:R-:W-:Y:S02]  /*8010*/  MUFU.EX2 R76, R221 ;  /* 0x000000dd004c7308 */ /* 0x000fe40000000800 */
[----:B------:R-:W-:Y:S01]  /*8020*/  FADD.FTZ R104, R104, R107 ;  /* 0x0000006b68687221 */ /* 0x000fe20000010000 */
[C---:B------:R-:W-:Y:S01]  /*8030*/  HMMA.16816.F32 R8, R48.reuse, R54, R8 ;  /* 0x000000363008723c */ /* 0x040fe20000001808 */
[----:B------:R-:W1:Y:S06]  /*8040*/  LDSM.16.MT88.4 R52, [R157+0x7000] ;  /* 0x007000009d34783b */ /* 0x000e6c0000004200 */
[----:B------:R-:W4:Y:S01]  /*8050*/  MUFU.EX2 R77, R77 ;  /* 0x0000004d004d7308 */ /* 0x000f220000000800 */
[----:B--2---:R-:W-:Y:S01]  /*8060*/  F2FP.F16.F32.PACK_AB R45, R84, R91 ;  /* 0x0000005b542d723e */ /* 0x004fe200000000ff */
[C---:B------:R-:W-:Y:S08]  /*8070*/  HMMA.16816.F32 R12, R48.reuse, R56, R12 ;  /* 0x00000038300c723c */ /* 0x040ff0000000180c */
[----:B------:R-:W-:Y:S01]  /*8080*/  MUFU.EX2 R72, R222 ;  /* 0x000000de00487308 */ /* 0x000fe20000000800 */
[C---:B------:R-:W-:Y:S01]  /*8090*/  HMMA.16816.F32 R16, R48.reuse, R58, R16 ;  /* 0x0000003a3010723c */ /* 0x040fe20000001810 */
[----:B------:R-:W2:Y:S02]  /*80a0*/  LDSM.16.MT88.4 R56, [R156+0x7000] ;  /* 0x007000009c38783b */ /* 0x000ea40000004200 */
[----:B------:R-:W-:Y:S03]  /*80b0*/  FADD.FTZ R37, R67, R104 ;  /* 0x0000006843257221 */ /* 0x000fe60000010000 */
[C---:B------:R-:W-:Y:S03]  /*80c0*/  HMMA.16816.F32 R20, R48.reuse, R60, R20 ;  /* 0x0000003c3014723c */ /* 0x040fe60000001814 */
[----:B------:R-:W5:Y:S02]  /*80d0*/  MUFU.EX2 R69, R220 ;  /* 0x000000dc00457308 */ /* 0x000f640000000800 */
[----:B------:R-:W-:Y:S01]  /*80e0*/  FADD.FTZ R37, R66, R37 ;  /* 0x0000002542257221 */ /* 0x000fe20000010000 */
[C---:B------:R-:W-:Y:S01]  /*80f0*/  HMMA.16816.F32 R24, R48.reuse, R62, R24 ;  /* 0x0000003e3018723c */ /* 0x040fe20000001818 */
[----:B------:R-:W2:Y:S06]  /*8100*/  LDSM.16.MT88.4 R60, [R155+0x7000] ;  /* 0x007000009b3c783b */ /* 0x000eac0000004200 */
[----:B------:R-:W-:Y:S01]  /*8110*/  MUFU.EX2 R68, R68 ;  /* 0x0000004400447308 */ /* 0x000fe20000000800 */
[----:B----4-:R-:W-:Y:S01]  /*8120*/  F2FP.F16.F32.PACK_AB R46, R77, R76 ;  /* 0x0000004c4d2e723e */ /* 0x010fe200000000ff */
[C---:B---3--:R-:W-:Y:S08]  /*8130*/  HMMA.16816.F32 R28, R48.reuse, R40, R28 ;  /* 0x00000028301c723c */ /* 0x048ff0000000181c */
[----:B------:R-:W3:Y:S03]  /*8140*/  MUFU.EX2 R71, R71 ;  /* 0x0000004700477308 */ /* 0x000ee60000000800 */
[----:B-----5:R-:W-:Y:S01]  /*8150*/  F2FP.F16.F32.PACK_AB R47, R69, R72 ;  /* 0x00000048452f723e */ /* 0x020fe200000000ff */
[----:B------:R-:W-:Y:S01]  /*8160*/  HMMA.16816.F32 R32, R48, R42, R32 ;  /* 0x0000002a3020723c */ /* 0x000fe20000001820 */
[----:B------:R-:W4:Y:S02]  /*8170*/  LDSM.16.MT88.4 R40, [R154+0x7000] ;  /* 0x007000009a28783b */ /* 0x000f240000004200 */
[----:B------:R-:W-:Y:S01]  /*8180*/  FADD.FTZ R92, R92, R37 ;  /* 0x000000255c5c7221 */ /* 0x000fe20000010000 */
[----:B------:R-:W-:Y:S02]  /*8190*/  FADD.FTZ R91, R91, R96 ;  /* 0x000000605b5b7221 */ /* 0x000fe40000010000 */
[----:B------:R-:W-:Y:S01]  /*81a0*/  MUFU.EX2 R70, R70 ;  /* 0x0000004600467308 */ /* 0x000fe20000000800 */
[C---:B-1----:R-:W-:Y:S05]  /*81b0*/  HMMA.16816.F32 R4, R44.reuse, R52, R4 ;  /* 0x000000342c04723c */ /* 0x042fea0000001804 */
[----:B------:R-:W-:Y:S01]  /*81c0*/  FADD.FTZ R89, R89, R92 ;  /* 0x0000005c59597221 */ /* 0x000fe20000010000 */
[C---:B------:R-:W-:Y:S03]  /*81d0*/  HMMA.16816.F32 R8, R44.reuse, R54, R8 ;  /* 0x000000362c08723c */ /* 0x040fe60000001808 */
[----:B------:R-:W1:Y:S01]  /*81e0*/  MUFU.EX2 R73, R73 ;  /* 0x0000004900497308 */ /* 0x000e620000000800 */
        /* <DEDUP_REMOVED lines=8> */
[----:B------:R-:W5:Y:S01]  /*8270*/  LDSM.16.MT88.4 R56, [R156+0x7800] ;  /* 0x007800009c38783b */ /* 0x000f620000004200 */
[C---:B------:R-:W-:Y:S04]  /*8280*/  HMMA.16816.F32 R20, R44.reuse, R60, R20 ;  /* 0x0000003c2c14723c */ /* 0x040fe80000001814 */
[----:B------:R-:W-:Y:S01]  /*8290*/  FADD.FTZ R77, R77, R76 ;  /* 0x0000004c4d4d7221 */ /* 0x000fe20000010000 */
[----:B---3--:R-:W-:Y:S03]  /*82a0*/  F2FP.F16.F32.PACK_AB R48, R71, R68 ;  /* 0x000000444730723e */ /* 0x008fe600000000ff */
[----:B------:R-:W-:Y:S01]  /*82b0*/  MUFU.EX2 R78, R78 ;  /* 0x0000004e004e7308 */ /* 0x000fe20000000800 */
[----:B------:R-:W-:Y:S01]  /*82c0*/  LDSM.16.MT88.4 R84, [R156+0x9800] ;  /* 0x009800009c54783b */ /* 0x000fe20000004200 */
[C---:B------:R-:W-:Y:S03]  /*82d0*/  HMMA.16816.F32 R24, R44.reuse, R62, R24 ;  /* 0x0000003e2c18723c */ /* 0x040fe60000001818 */
[----:B------:R-:W-:Y:S01]  /*82e0*/  FADD.FTZ R68, R68, R77 ;  /* 0x0000004d44447221 */ /* 0x000fe20000010000 */
[----:B-1----:R-:W-:Y:S01]  /*82f0*/  F2FP.F16.F32.PACK_AB R49, R73, R70 ;  /* 0x000000464931723e */ /* 0x002fe200000000ff */
[----:B------:R-:W-:Y:S03]  /*8300*/  FADD.FTZ R72, R72, R91 ;  /* 0x0000005b48487221 */ /* 0x000fe60000010000 */
[----:B------:R-:W1:Y:S01]  /*8310*/  MUFU.EX2 R81, R81 ;  /* 0x0000005100517308 */ /* 0x000e620000000800 */
[----:B------:R-:W3:Y:S01]  /*8320*/  LDSM.16.MT88.4 R60, [R155+0x7800] ;  /* 0x007800009b3c783b */ /* 0x000ee20000004200 */
[C---:B----4-:R-:W-:Y:S03]  /*8330*/  HMMA.16816.F32 R28, R44.reuse, R40, R28 ;  /* 0x000000282c1c723c */ /* 0x050fe6000000181c */
[----:B--2---:R-:W-:Y:S01]  /*8340*/  F2FP.F16.F32.PACK_AB R50, R74, R75 ;  /* 0x0000004b4a32723e */ /* 0x004fe200000000ff */
[----:B------:R-:W-:Y:S01]  /*8350*/  FADD.FTZ R69, R69, R72 ;  /* 0x0000004845457221 */ /* 0x000fe20000010000 */
[----:B------:R-:W-:Y:S03]  /*8360*/  FADD.FTZ R68, R71, R68 ;  /* 0x0000004447447221 */ /* 0x000fe60000010000 */
[----:B------:R-:W-:Y:S01]  /*8370*/  MUFU.EX2 R83, R83 ;  /* 0x0000005300537308 */ /* 0x000fe20000000800 */
[----:B------:R-:W-:Y:S01]  /*8380*/  HMMA.16816.F32 R32, R44, R42, R32 ;  /* 0x0000002a2c20723c */ /* 0x000fe20000001820 */
[----:B------:R-:W2:Y:S02]  /*8390*/  LDSM.16.MT88.4 R40, [R154+0x7800] ;  /* 0x007800009a28783b */ /* 0x000ea40000004200 */
[----:B------:R-:W-:Y:S01]  /*83a0*/  FADD.FTZ R70, R70, R69 ;  /* 0x0000004546467221 */ /* 0x000fe20000010000 */
[----:B------:R-:W-:Y:S01]  /*83b0*/  FADD.FTZ R75, R75, R68 ;  /* 0x000000444b4b7221 */ /* 0x000fe20000010000 */
[----:B------:R-:W-:Y:S04]  /*83c0*/  MOV R101, R0 ;  /* 0x0000000000657202 */ /* 0x000fe80000000f00 */
[----:B------:R-:W4:Y:S02]  /*83d0*/  MUFU.EX2 R80, R80 ;  /* 0x0000005000507308 */ /* 0x000f240000000800 */
[----:B-1----:R-:W-:Y:S01]  /*83e0*/  F2FP.F16.F32.PACK_AB R51, R81, R78 ;  /* 0x0000004e5133723e */ /* 0x002fe200000000ff */
[----:B------:R-:W-:Y:S01]  /*83f0*/  FADD.FTZ R73, R73, R70 ;  /* 0x0000004649497221 */ /* 0x000fe20000010000 */
[----:B------:R-:W-:Y:S06]  /*8400*/  FADD.FTZ R74, R74, R75 ;  /* 0x0000004b4a4a7221 */ /* 0x000fec0000010000 */
[----:B------:R-:W-:Y:S01]  /*8410*/  MUFU.EX2 R82, R82 ;  /* 0x0000005200527308 */ /* 0x000fe20000000800 */
[C---:B-----5:R-:W-:Y:S06]  /*8420*/  HMMA.16816.F32 R4, R48.reuse, R52, R4 ;  /* 0x000000343004723c */ /* 0x060fec0000001804 */
[C---:B------:R-:W-:Y:S03]  /*8430*/  HMMA.16816.F32 R8, R48.reuse, R54, R8 ;  /* 0x000000363008723c */ /* 0x040fe60000001808 */
[----:B------:R-:W1:Y:S01]  /*8440*/  MUFU.EX2 R97, R97 ;  /* 0x0000006100617308 */ /* 0x000e620000000800 */
[----:B------:R-:W5:Y:S01]  /*8450*/  LDSM.16.MT88.4 R52, [R157+0x8000] ;  /* 0x008000009d34783b */ /* 0x000f620000004200 */
[C---:B----4-:R-:W-:Y:S01]  /*8460*/  F2FP.F16.F32.PACK_AB R44, R80.reuse, R83 ;  /* 0x00000053502c723e */ /* 0x050fe200000000ff */
[C---:B------:R-:W-:Y:S07]  /*8470*/  HMMA.16816.F32 R12, R48.reuse, R56, R12 ;  /* 0x00000038300c723c */ /* 0x040fee000000180c */
[----:B------:R-:W-:Y:S01]  /*8480*/  MUFU.EX2 R88, R88 ;  /* 0x0000005800587308 */ /* 0x000fe20000000800 */
[----:B------:R-:W-:Y:S01]  /*8490*/  FADD.FTZ R83, R83, R74 ;  /* 0x0000004a53537221 */ /* 0x000fe20000010000 */
[C---:B------:R-:W-:Y:S01]  /*84a0*/  HMMA.16816.F32 R16, R48.reuse, R58, R16 ;  /* 0x0000003a3010723c */ /* 0x040fe20000001810 */
[----:B------:R-:W4:Y:S07]  /*84b0*/  LDSM.16.MT88.4 R56, [R156+0x8000] ;  /* 0x008000009c38783b */ /* 0x000f2e0000004200 */
[----:B------:R-:W5:Y:S01]  /*84c0*/  MUFU.EX2 R117, R117 ;  /* 0x0000007500757308 */ /* 0x000f620000000800 */
[C---:B---3--:R-:W-:Y:S03]  /*84d0*/  HMMA.16816.F32 R20, R48.reuse, R60, R20 ;  /* 0x0000003c3014723c */ /* 0x048fe60000001814 */
[----:B-1----:R-:W-:Y:S03]  /*84e0*/  F2FP.F16.F32.PACK_AB R45, R97, R82 ;  /* 0x00000052612d723e */ /* 0x002fe600000000ff */
[C---:B------:R-:W-:Y:S03]  /*84f0*/  HMMA.16816.F32 R24, R48.reuse, R62, R24 ;  /* 0x0000003e3018723c */ /* 0x040fe60000001818 */
[----:B------:R-:W-:Y:S01]  /*8500*/  MUFU.EX2 R90, R90 ;  /* 0x0000005a005a7308 */ /* 0x000fe20000000800 */
[----:B------:R-:W1:Y:S01]  /*8510*/  LDSM.16.MT88.4 R60, [R155+0x8000] ;  /* 0x008000009b3c783b */ /* 0x000e620000004200 */
[----:B------:R-:W-:Y:S01]  /*8520*/  FADD.FTZ R83, R80, R83 ;  /* 0x0000005350537221 */ /* 0x000fe20000010000 */
[C---:B--2---:R-:W-:Y:S07]  /*8530*/  HMMA.16816.F32 R28, R48.reuse, R40, R28 ;  /* 0x00000028301c723c */ /* 0x044fee000000181c */
[----:B------:R-:W2:Y:S01]  /*8540*/  MUFU.EX2 R119, R119 ;  /* 0x0000007700777308 */ /* 0x000ea20000000800 */
[C---:B-----5:R-:W-:Y:S01]  /*8550*/  F2FP.F16.F32.PACK_AB R46, R117.reuse, R88 ;  /* 0x00000058752e723e */ /* 0x060fe200000000ff */
[----:B------:R-:W-:Y:S01]  /*8560*/  HMMA.16816.F32 R32, R48, R42, R32 ;  /* 0x0000002a3020723c */ /* 0x000fe20000001820 */
[----:B------:R-:W3:Y:S07]  /*8570*/  LDSM.16.MT88.4 R40, [R154+0x8000] ;  /* 0x008000009a28783b */ /* 0x000eee0000004200 */
[----:B------:R-:W-:Y:S03]  /*8580*/  MUFU.EX2 R114, R114 ;  /* 0x0000007200727308 */ /* 0x000fe60000000800 */
[----:B------:R-:W-:Y:S04]  /*8590*/  FADD.FTZ R88, R88, R83 ;  /* 0x0000005358587221 */ /* 0x000fe80000010000 */
[----:B------:R-:W-:Y:S03]  /*85a0*/  FADD.FTZ R117, R117, R88 ;  /* 0x0000005875757221 */ /* 0x000fe60000010000 */
[----:B------:R-:W5:Y:S01]  /*85b0*/  MUFU.EX2 R121, R121 ;  /* 0x0000007900797308 */ /* 0x000f620000000800 */
[----:B--2---:R-:W-:Y:S07]  /*85c0*/  F2FP.F16.F32.PACK_AB R47, R119, R90 ;  /* 0x0000005a772f723e */ /* 0x004fee00000000ff */
[C---:B------:R-:W-:Y:S02]  /*85d0*/  HMMA.16816.F32 R4, R44.reuse, R52, R4 ;  /* 0x000000342c04723c */ /* 0x040fe40000001804 */
[----:B------:R-:W-:Y:S04]  /*85e0*/  MUFU.EX2 R116, R116 ;  /* 0x0000007400747308 */ /* 0x000fe80000000800 */
[C---:B------:R-:W-:Y:S01]  /*85f0*/  HMMA.16816.F32 R8, R44.reuse, R54, R8 ;  /* 0x000000362c08723c */ /* 0x040fe20000001808 */
[----:B------:R-:W2:Y:S05]  /*8600*/  LDSM.16.MT88.4 R52, [R157+0x8800] ;  /* 0x008800009d34783b */ /* 0x000eaa0000004200 */
[----:B------:R-:W3:Y:S01]  /*8610*/  MUFU.EX2 R123, R123 ;  /* 0x0000007b007b7308 */ /* 0x000ee20000000800 */
[----:B-----5:R-:W-:Y:S01]  /*8620*/  F2FP.F16.F32.PACK_AB R48, R121, R114 ;  /* 0x000000727930723e */ /* 0x020fe200000000ff */
[C---:B----4-:R-:W-:Y:S08]  /*8630*/  HMMA.16816.F32 R12, R44.reuse, R56, R12 ;  /* 0x000000382c0c723c */ /* 0x050ff0000000180c */
[----:B------:R-:W-:Y:S01]  /*8640*/  MUFU.EX2 R118, R118 ;  /* 0x0000007600767308 */ /* 0x000fe20000000800 */
[C---:B------:R-:W-:Y:S01]  /*8650*/  HMMA.16816.F32 R16, R44.reuse, R58, R16 ;  /* 0x0000003a2c10723c */ /* 0x040fe20000001810 */
[----:B------:R-:W4:Y:S02]  /*8660*/  LDSM.16.MT88.4 R56, [R156+0x8800] ;  /* 0x008800009c38783b */ /* 0x000f240000004200 */
[----:B------:R-:W-:Y:S03]  /*8670*/  FADD.FTZ R114, R114, R117 ;  /* 0x0000007572727221 */ /* 0x000fe60000010000 */
[C---:B-1----:R-:W-:Y:S03]  /*8680*/  HMMA.16816.F32 R20, R44.reuse, R60, R20 ;  /* 0x0000003c2c14723c */ /* 0x042fe60000001814 */
[----:B------:R-:W1:Y:S02]  /*8690*/  MUFU.EX2 R125, R125 ;  /* 0x0000007d007d7308 */ /* 0x000e640000000800 */
[----:B---3--:R-:W-:Y:S01]  /*86a0*/  F2FP.F16.F32.PACK_AB R49, R123, R116 ;  /* 0x000000747b31723e */ /* 0x008fe200000000ff */
[C---:B------:R-:W-:Y:S01]  /*86b0*/  HMMA.16816.F32 R24, R44.reuse, R62, R24 ;  /* 0x0000003e2c18723c */ /* 0x040fe20000001818 */
[----:B------:R-:W3:Y:S06]  /*86c0*/  LDSM.16.MT88.4 R60, [R155+0x8800] ;  /* 0x008800009b3c783b */ /* 0x000eec0000004200 */
[----:B------:R-:W-:Y:S01]  /*86d0*/  MUFU.EX2 R120, R120 ;  /* 0x0000007800787308 */ /* 0x000fe20000000800 */
[----:B------:R-:W-:Y:S01]  /*86e0*/  FADD.FTZ R121, R121, R114 ;  /* 0x0000007279797221 */ /* 0x000fe20000010000 */
[C---:B------:R-:W-:Y:S08]  /*86f0*/  HMMA.16816.F32 R28, R44.reuse, R40, R28 ;  /* 0x000000282c1c723c */ /* 0x040ff0000000181c */
[----:B------:R-:W5:Y:S01]  /*8700*/  MUFU.EX2 R127, R127 ;  /* 0x0000007f007f7308 */ /* 0x000f620000000800 */
[----:B------:R-:W-:Y:S01]  /*8710*/  HMMA.16816.F32 R32, R44, R42, R32 ;  /* 0x0000002a2c20723c */ /* 0x000fe20000001820 */
[----:B------:R-:W3:Y:S02]  /*8720*/  LDSM.16.MT88.4 R40, [R154+0x8800] ;  /* 0x008800009a28783b */ /* 0x000ee40000004200 */
[C---:B-1----:R-:W-:Y:S01]  /*8730*/  F2FP.F16.F32.PACK_AB R50, R125.reuse, R118 ;  /* 0x000000767d32723e */ /* 0x042fe200000000ff */
[----:B------:R-:W-:Y:S05]  /*8740*/  FADD.FTZ R118, R118, R121 ;  /* 0x0000007976767221 */ /* 0x000fea0000010000 */
[----:B------:R-:W-:Y:S01]  /*8750*/  MUFU.EX2 R122, R122 ;  /* 0x0000007a007a7308 */ /* 0x000fe20000000800 */
[----:B------:R-:W1:Y:S01]  /*8760*/  LDSM.16.MT88.4 R44, [R157+0x9000] ;  /* 0x009000009d2c783b */ /* 0x000e620000004200 */
[----:B------:R-:W-:Y:S08]  /*8770*/  FADD.FTZ R125, R125, R118 ;  /* 0x000000767d7d7221 */ /* 0x000ff00000010000 */
[----:B------:R-:W1:Y:S01]  /*8780*/  MUFU.EX2 R129, R129 ;  /* 0x0000008100817308 */ /* 0x000e620000000800 */
[----:B-----5:R-:W-:Y:S07]  /*8790*/  F2FP.F16.F32.PACK_AB R51, R127, R120 ;  /* 0x000000787f33723e */ /* 0x020fee00000000ff */
[C---:B--2---:R-:W-:Y:S02]  /*87a0*/  HMMA.16816.F32 R4, R48.reuse, R52, R4 ;  /* 0x000000343004723c */ /* 0x044fe40000001804 */
[----:B------:R-:W-:Y:S04]  /*87b0*/  MUFU.EX2 R124, R124 ;  /* 0x0000007c007c7308 */ /* 0x000fe80000000800 */
[C---:B------:R-:W-:Y:S01]  /*87c0*/  HMMA.16816.F32 R8, R48.reuse, R54, R8 ;  /* 0x000000363008723c */ /* 0x040fe20000001808 */
[----:B------:R-:W2:Y:S05]  /*87d0*/  LDSM.16.MT88.4 R52, [R156+0x9000] ;  /* 0x009000009c34783b */ /* 0x000eaa0000004200 */
[----:B------:R-:W5:Y:S01]  /*87e0*/  MUFU.EX2 R131, R131 ;  /* 0x0000008300837308 */ /* 0x000f620000000800 */
[C---:B----4-:R-:W-:Y:S09]  /*87f0*/  HMMA.16816.F32 R12, R48.reuse, R56, R12 ;  /* 0x00000038300c723c */ /* 0x050ff2000000180c */
[----:B------:R-:W-:Y:S01]  /*8800*/  MUFU.EX2 R126, R126 ;  /* 0x0000007e007e7308 */ /* 0x000fe20000000800 */
[C---:B------:R-:W-:Y:S01]  /*8810*/  HMMA.16816.F32 R16, R48.reuse, R58, R16 ;  /* 0x0000003a3010723c */ /* 0x040fe20000001810 */
[----:B------:R-:W4:Y:S05]  /*8820*/  LDSM.16.MT88.4 R56, [R155+0x9000] ;  /* 0x009000009b38783b */ /* 0x000f2a0000004200 */
[C---:B---3--:R-:W-:Y:S03]  /*8830*/  HMMA.16816.F32 R20, R48.reuse, R60, R20 ;  /* 0x0000003c3014723c */ /* 0x048fe60000001814 */
[----:B------:R-:W3:Y:S03]  /*8840*/  MUFU.EX2 R133, R133 ;  /* 0x0000008500857308 */ /* 0x000ee60000000800 */
[C---:B------:R-:W-:Y:S07]  /*8850*/  HMMA.16816.F32 R24, R48.reuse, R62, R24 ;  /* 0x0000003e3018723c */ /* 0x040fee0000001818 */
[----:B------:R-:W-:Y:S01]  /*8860*/  MUFU.EX2 R128, R128 ;  /* 0x0000008000807308 */ /* 0x000fe20000000800 */
[--C-:B------:R-:W-:Y:S01]  /*8870*/  FFMA.FTZ R61, R183, UR4, -R64.reuse ;  /* 0x00000004b73d7c23 */ /* 0x100fe20008010840 */
[C---:B------:R-:W-:Y:S08]  /*8880*/  HMMA.16816.F32 R28, R48.reuse, R40, R28 ;  /* 0x00000028301c723c */ /* 0x040ff0000000181c */
[----:B------:R-:W2:Y:S01]  /*8890*/  MUFU.EX2 R135, R135 ;  /* 0x0000008700877308 */ /* 0x000ea20000000800 */
[----:B------:R-:W-:Y:S01]  /*88a0*/  HMMA.16816.F32 R32, R48, R42, R32 ;  /* 0x0000002a3020723c */ /* 0x000fe20000001820 */
[----:B------:R-:W4:Y:S02]  /*88b0*/  LDSM.16.MT88.4 R48, [R154+0x9000] ;  /* 0x009000009a30783b */ /* 0x000f240000004200 */
[----:B-1----:R-:W-:Y:S01]  /*88c0*/  F2FP.F16.F32.PACK_AB R40, R129, R122 ;  /* 0x0000007a8128723e */ /* 0x002fe200000000ff */
[--C-:B------:R-:W-:Y:S01]  /*88d0*/  FFMA.FTZ R62, R186, UR4, -R39.reuse ;  /* 0x00000004ba3e7c23 */ /* 0x100fe20008010827 */
[----:B-----5:R-:W-:Y:S01]  /*88e0*/  F2FP.F16.F32.PACK_AB R41, R131, R124 ;  /* 0x0000007c8329723e */ /* 0x020fe200000000ff */
[----:B------:R-:W-:Y:S03]  /*88f0*/  FFMA.FTZ R63, R184, UR4, -R39 ;  /* 0x00000004b83f7c23 */ /* 0x000fe60008010827 */
[----:B------:R-:W-:Y:S02]  /*8900*/  MUFU.EX2 R60, R185 ;  /* 0x000000b9003c7308 */ /* 0x000fe40000000800 */
[----:B---3--:R-:W-:Y:S01]  /*8910*/  F2FP.F16.F32.PACK_AB R42, R133, R126 ;  /* 0x0000007e852a723e */ /* 0x008fe200000000ff */
[----:B------:R-:W-:Y:S01]  /*8920*/  FFMA.FTZ R64, R167, UR4, -R64 ;  /* 0x00000004a7407c23 */ /* 0x000fe20008010840 */
[----:B------:R-:W-:Y:S01]  /*8930*/  FADD.FTZ R122, R122, R125 ;  /* 0x0000007d7a7a7221 */ /* 0x000fe20000010000 */
[----:B--2---:R-:W-:Y:S05]  /*8940*/  F2FP.F16.F32.PACK_AB R43, R135, R128 ;  /* 0x00000080872b723e */ /* 0x004fea00000000ff */
[----:B------:R-:W1:Y:S01]  /*8950*/  MUFU.EX2 R61, R61 ;  /* 0x0000003d003d7308 */ /* 0x000e620000000800 */
[----:B------:R-:W-:Y:S04]  /*8960*/  FADD.FTZ R129, R129, R122 ;  /* 0x0000007a81817221 */ /* 0x000fe80000010000 */
[----:B------:R-:W-:Y:S01]  /*8970*/  FADD.FTZ R126, R126, R129 ;  /* 0x000000817e7e7221 */ /* 0x000fe20000010000 */
[C---:B------:R-:W-:Y:S04]  /*8980*/  HMMA.16816.F32 R4, R40.reuse, R44, R4 ;  /* 0x0000002c2804723c */ /* 0x040fe80000001804 */
[----:B------:R-:W-:Y:S01]  /*8990*/  MUFU.EX2 R62, R62 ;  /* 0x0000003e003e7308 */ /* 0x000fe20000000800 */
[----:B------:R-:W-:Y:S01]  /*89a0*/  FADD.FTZ R133, R133, R126 ;  /* 0x0000007e85857221 */ /* 0x000fe20000010000 */
[C---:B------:R-:W-:Y:S08]  /*89b0*/  HMMA.16816.F32 R8, R40.reuse, R46, R8 ;  /* 0x0000002e2808723c */ /* 0x040ff00000001808 */
[----:B------:R-:W2:Y:S03]  /*89c0*/  MUFU.EX2 R63, R63 ;  /* 0x0000003f003f7308 */ /* 0x000ea60000000800 */
[--C-:B------:R-:W-:Y:S01]  /*89d0*/  FFMA.FTZ R45, R36, UR4, -R39.reuse ;  /* 0x00000004242d7c23 */ /* 0x100fe20008010827 */
[C---:B------:R-:W-:Y:S03]  /*89e0*/  HMMA.16816.F32 R12, R40.reuse, R52, R12 ;  /* 0x00000034280c723c */ /* 0x040fe6000000180c */
[----:B------:R-:W-:Y:S03]  /*89f0*/  FFMA.FTZ R39, R3, UR4, -R39 ;  /* 0x0000000403277c23 */ /* 0x000fe60008010827 */
[C---:B------:R-:W-:Y:S01]  /*8a00*/  HMMA.16816.F32 R16, R40.reuse, R54, R16 ;  /* 0x000000362810723c */ /* 0x040fe20000001810 */
[----:B------:R-:W-:Y:S04]  /*8a10*/  MUFU.EX2 R44, R182 ;  /* 0x000000b6002c7308 */ /* 0x000fe80000000800 */
[----:B------:R-:W-:Y:S01]  /*8a20*/  FADD.FTZ R36, R78, R73 ;  /* 0x000000494e247221 */ /* 0x000fe20000010000 */
[C---:B----4-:R-:W-:Y:S01]  /*8a30*/  HMMA.16816.F32 R20, R40.reuse, R56, R20 ;  /* 0x000000382814723c */ /* 0x050fe20000001814 */
[----:B------:R-:W3:Y:S04]  /*8a40*/  LDSM.16.MT88.4 R76, [R155+0x9800] ;  /* 0x009800009b4c783b */ /* 0x000ee80000004200 */
[----:B------:R4:W-:Y:S01]  /*8a50*/  MUFU.EX2 R180, R39 ;  /* 0x0000002700b47308 */ /* 0x0009e20000000800 */
[----:B------:R-:W-:Y:S01]  /*8a60*/  FADD.FTZ R81, R81, R36 ;  /* 0x0000002451517221 */ /* 0x000fe20000010000 */
[C---:B------:R-:W-:Y:S08]  /*8a70*/  HMMA.16816.F32 R24, R40.reuse, R58, R24 ;  /* 0x0000003a2818723c */ /* 0x040ff00000001818 */
[----:B------:R-:W5:Y:S01]  /*8a80*/  MUFU.EX2 R181, R64 ;  /* 0x0000004000b57308 */ /* 0x000f620000000800 */
[C---:B------:R-:W-:Y:S03]  /*8a90*/  HMMA.16816.F32 R28, R40.reuse, R48, R28 ;  /* 0x00000030281c723c */ /* 0x040fe6000000181c */
[----:B-1----:R-:W-:Y:S03]  /*8aa0*/  F2FP.F16.F32.PACK_AB R68, R61, R60 ;  /* 0x0000003c3d44723e */ /* 0x002fe600000000ff */
[----:B------:R-:W-:Y:S03]  /*8ab0*/  HMMA.16816.F32 R32, R40, R50, R32 ;  /* 0x000000322820723c */ /* 0x000fe60000001820 */
[----:B------:R-:W1:Y:S01]  /*8ac0*/  MUFU.EX2 R45, R45 ;  /* 0x0000002d002d7308 */ /* 0x000e620000000800 */
[----:B----4-:R-:W4:Y:S01]  /*8ad0*/  LDSM.16.MT88.4 R36, [R154+0x9800] ;  /* 0x009800009a24783b */ /* 0x010f220000004200 */
[----:B--2---:R-:W-:Y:S01]  /*8ae0*/  F2FP.F16.F32.PACK_AB R69, R63, R62 ;  /* 0x0000003e3f45723e */ /* 0x004fe200000000ff */
[----:B------:R-:W-:Y:S01]  /*8af0*/  FADD.FTZ R82, R82, R81 ;  /* 0x0000005152527221 */ /* 0x000fe20000010000 */
[----:B------:R-:W-:Y:S01]  /*8b00*/  FADD.FTZ R60, R60, R133 ;  /* 0x000000853c3c7221 */ /* 0x000fe20000010000 */
[----:B-----5:R-:W-:Y:S03]  /*8b10*/  F2FP.F16.F32.PACK_AB R70, R181, R44 ;  /* 0x0000002cb546723e */ /* 0x020fe600000000ff */
[----:B------:R-:W-:Y:S01]  /*8b20*/  FADD.FTZ R3, R97, R82 ;  /* 0x0000005261037221 */ /* 0x000fe20000010000 */
[----:B------:R-:W-:Y:S03]  /*8b30*/  FADD.FTZ R61, R61, R60 ;  /* 0x0000003c3d3d7221 */ /* 0x000fe60000010000 */
[----:B------:R-:W-:Y:S01]  /*8b40*/  FADD.FTZ R90, R90, R3 ;  /* 0x000000035a5a7221 */ /* 0x000fe20000010000 */
[----:B------:R-:W-:Y:S01]  /*8b50*/  FADD.FTZ R44, R44, R61 ;  /* 0x0000003d2c2c7221 */ /* 0x000fe20000010000 */
[----:B-1----:R-:W-:Y:S02]  /*8b60*/  F2FP.F16.F32.PACK_AB R71, R180, R45 ;  /* 0x0000002db447723e */ /* 0x002fe400000000ff */
[----:B------:R-:W-:Y:S01]  /*8b70*/  FADD.FTZ R119, R119, R90 ;  /* 0x0000005a77777221 */ /* 0x000fe20000010000 */
[----:B------:R-:W-:Y:S01]  /*8b80*/  IADD3 R3, R179, -0x1, RZ ;  /* 0xffffffffb3037810 */ /* 0x000fe20007ffe0ff */
[----:B------:R-:W-:Y:S02]  /*8b90*/  FADD.FTZ R181, R181, R44 ;  /* 0x0000002cb5b57221 */ /* 0x000fe40000010000 */
        /* <DEDUP_REMOVED lines=11> */
[C---:B------:R-:W-:Y:S05]  /*8c50*/  HMMA.16816.F32 R76, R68.reuse, R78, R24 ;  /* 0x0000004e444c723c */ /* 0x040fea0000001818 */
[----:B------:R-:W-:Y:S01]  /*8c60*/  FADD.FTZ R128, R128, R131 ;  /* 0x0000008380807221 */ /* 0x000fe20000010000 */
[C---:B----4-:R-:W-:Y:S05]  /*8c70*/  HMMA.16816.F32 R72, R68.reuse, R36, R28 ;  /* 0x000000244448723c */ /* 0x050fea000000181c */
[----:B------:R-:W-:Y:S01]  /*8c80*/  FADD.FTZ R135, R135, R128 ;  /* 0x0000008087877221 */ /* 0x000fe20000010000 */
[----:B------:R-:W-:Y:S05]  /*8c90*/  HMMA.16816.F32 R68, R68, R38, R32 ;  /* 0x000000264444723c */ /* 0x000fea0000001820 */
[----:B------:R-:W-:Y:S01]  /*8ca0*/  FADD.FTZ R62, R62, R135 ;  /* 0x000000873e3e7221 */ /* 0x000fe20000010000 */
[----:B------:R-:W-:Y:S05]  /*8cb0*/  MOV R179, R3 ;  /* 0x0000000300b37202 */ /* 0x000fea0000000f00 */
[----:B------:R-:W-:Y:S04]  /*8cc0*/  FADD.FTZ R62, R63, R62 ;  /* 0x0000003e3f3e7221 */ /* 0x000fe80000010000 */
[----:B------:R-:W-:Y:S04]  /*8cd0*/  FADD.FTZ R45, R45, R62 ;  /* 0x0000003e2d2d7221 */ /* 0x000fe80000010000 */
[----:B------:R-:W-:Y:S01]  /*8ce0*/  FADD.FTZ R180, R180, R45 ;  /* 0x0000002db4b47221 */ /* 0x000fe20000010000 */
[----:B------:R-:W-:Y:S06]  /*8cf0*/  @P0 BRA `(.L_x_6242) ;  /* 0xffffffc800840947 */ /* 0x000fec000383ffff */
.L_x_6238:
        /* <DEDUP_REMOVED lines=134> */
.L_x_6243:
[----:B------:R-:W-:Y:S01]  /*9560*/  S2UR UR8, SR_CTAID.Z ;  /* 0x00000000000879c3 */ /* 0x000fe20000002700 */
[----:B------:R-:W-:Y:S01]  /*9570*/  ULDC UR9, c[0x0][0x270] ;  /* 0x00009c0000097ab9 */ /* 0x000fe20000000800 */
[----:B------:R-:W-:-:S06]  /*9580*/  ULDC UR6, c[0x0][0x2c4] ;  /* 0x0000b10000067ab9 */ /* 0x000fcc0000000800 */
[----:B------:R-:W1:Y:S02]  /*9590*/  S2UR UR7, SR_CTAID.Y ;  /* 0x00000000000779c3 */ /* 0x000e640000002600 */
[----:B-1----:R-:W-:-:S04]  /*95a0*/  UIMAD UR9, UR7, UR9, UR8 ;  /* 0x00000009070972a4 */ /* 0x002fc8000f8e0208 */
[----:B------:R-:W-:Y:S02]  /*95b0*/  UIMAD UR9, UR9, UR6, URZ ;  /* 0x00000006090972a4 */ /* 0x000fe4000f8e023f */
.L_x_6244:
        /* <DEDUP_REMOVED lines=21> */
.L_x_6246:
[----:B------:R-:W-:Y:S05]  /*9710*/  BSYNC B0 ;  /* 0x0000000000007941 */ /* 0x000fea0003800000 */
.L_x_6245:
        /* <DEDUP_REMOVED lines=49> */
.L_x_6247:
        /* <DEDUP_REMOVED lines=13> */
.L_x_7933:


//--------------------- .text._ZN5flash24flash_fwd_splitkv_kernelI23Flash_fwd_kernel_traitsILi64ELi64ELi128ELi4ELb0ELb0EN7cutlass6half_tE19Flash_kernel_traitsILi64ELi64ELi128ELi4ES3_EELb1ELb0ELb0ELb1ELb1ELb0ELb1ELb0EEEvNS_16Flash_fwd_paramsE --------------------------
	.section	.text._ZN5flash24flash_fwd_splitkv_kernelI23Flash_fwd_kernel_traitsILi64ELi64ELi128ELi4ELb0ELb0EN7cutlass6half_tE19Flash_kernel_traitsILi64ELi64ELi128ELi4ES3_EELb1ELb0ELb0ELb1ELb1ELb0ELb1ELb0EEEvNS_16Flash_fwd_paramsE,"ax",@progbits
	.align	128
        .global         _ZN5flash24flash_fwd_splitkv_kernelI23Flash_fwd_kernel_traitsILi64ELi64ELi128ELi4ELb0ELb0EN7cutlass6half_tE19Flash_kernel_traitsILi64ELi64ELi128ELi4ES3_EELb1ELb0ELb0ELb1ELb1ELb0ELb1ELb0EEEvNS_16Flash_fwd_paramsE
        .type           _ZN5flash24flash_fwd_splitkv_kernelI23Flash_fwd_kernel_traitsILi64ELi64ELi128ELi4ELb0ELb0EN7cutlass6half_tE19Flash_kernel_traitsILi64ELi64ELi128ELi4ES3_EELb1ELb0ELb0ELb1ELb1ELb0ELb1ELb0EEEvNS_16Flash_fwd_paramsE,@function
        .size           _ZN5flash24flash_fwd_splitkv_kernelI23Flash_fwd_kernel_traitsILi64ELi64ELi128ELi4ELb0ELb0EN7cutlass6half_tE19Flash_kernel_traitsILi64ELi64ELi128ELi4ES3_EELb1ELb0ELb0ELb1ELb1ELb0ELb1ELb0EEEvNS_16Flash_fwd_paramsE,(.L_x_7934 - _ZN5flash24flash_fwd_splitkv_kernelI23Flash_fwd_kernel_traitsILi64ELi64ELi128ELi4ELb0ELb0EN7cutlass6half_tE19Flash_kernel_traitsILi64ELi64ELi128ELi4ES3_EELb1ELb0ELb0ELb1ELb1ELb0ELb1ELb0EEEvNS_16Flash_fwd_paramsE)
        .other          _ZN5flash24flash_fwd_splitkv_kernelI23Flash_fwd_kernel_traitsILi64ELi64ELi128ELi4ELb0ELb0EN7cutlass6half_tE19Flash_kernel_traitsILi64ELi64ELi128ELi4ES3_EELb1ELb0ELb0ELb1ELb1ELb0ELb1ELb0EEEvNS_16Flash_fwd_paramsE,@"STO_CUDA_ENTRY STV_DEFAULT"
_ZN5flash24flash_fwd_splitkv_kernelI23Flash_fwd_kernel_traitsILi64ELi64ELi128ELi4ELb0ELb0EN7cutlass6half_tE19Flash_kernel_traitsILi64ELi64ELi128ELi4ES3_EELb1ELb0ELb0ELb1ELb1ELb0ELb1ELb0EEEvNS_16Flash_fwd_paramsE:
.text._ZN5flash24flash_fwd_splitkv_kernelI23Flash_fwd_kernel_traitsILi64ELi64ELi128ELi4ELb0ELb0EN7cutlass6half_tE19Flash_kernel_traitsILi64ELi64ELi128ELi4ES3_EELb1ELb0ELb0ELb1ELb1ELb0ELb1ELb0EEEvNS_16Flash_fwd_paramsE:
[----:B------:R-:W-:Y:S08]  /*0000*/  LDC R1, c[0x0][0x28] ;  /* 0x00000a00ff017b82 */ /* 0x000ff00000000800 */
[----:B------:R-:W1:Y:S01]  /*0010*/  LDC R0, c[0x0][0x270] ;  /* 0x00009c00ff007b82 */ /* 0x000e620000000800 */
[----:B------:R-:W-:-:S07]  /*0020*/  ULDC.64 UR18, c[0x0][0x208] ;  /* 0x0000820000127ab9 */ /* 0x000fce0000000a00 */
[----:B------:R-:W2:Y:S08]  /*0030*/  S2UR UR4, SR_CTAID.Z ;  /* 0x00000000000479c3 */ /* 0x000eb00000002700 */
[----:B------:R-:W3:Y:S08]  /*0040*/  LDC.64 R2, c[0x0][0x308] ;  /* 0x0000c200ff027b82 */ /* 0x000ef00000000a00 */
[----:B------:R-:W4:Y:S01]  /*0050*/  LDC.64 R4, c[0x0][0x300] ;  /* 0x0000c000ff047b82 */ /* 0x000f220000000a00 */
[----:B-1----:R-:W1:Y:S01]  /*0060*/  I2F.U32.RP R6, R0 ;  /* 0x0000000000067306 */ /* 0x002e620000209000 */
[----:B------:R-:W-:Y:S01]  /*0070*/  ISETP.NE.U32.AND P2, PT, R0, RZ, PT ;  /* 0x000000ff0000720c */ /* 0x000fe20003f45070 */
[----:B------:R-:W2:Y:S01]  /*0080*/  S2R R10, SR_CTAID.X ;  /* 0x00000000000a7919 */ /* 0x000ea20000002500 */
[----:B------:R-:W-:Y:S01]  /*0090*/  IMAD.MOV.U32 R19, RZ, RZ, RZ ;  /* 0x000000ffff137224 */ /* 0x000fe200078e00ff */
[----:B------:R-:W-:-:S04]  /*00a0*/  ULDC UR17, c[0x0][0x2c4] ;  /* 0x0000b10000117ab9 */ /* 0x000fc80000000800 */
[----:B-1----:R-:W1:Y:S01]  /*00b0*/  MUFU.RCP R8, R6 ;  /* 0x0000000600087308 */ /* 0x002e620000001000 */
[----:B---3--:R-:W-:-:S04]  /*00c0*/  ISETP.NE.U32.AND P0, PT, R2, RZ, PT ;  /* 0x000000ff0200720c */ /* 0x008fc80003f05070 */
[----:B------:R-:W-:Y:S02]  /*00d0*/  ISETP.NE.AND.EX P0, PT, R3, RZ, PT, P0 ;  /* 0x000000ff0300720c */ /* 0x000fe40003f05300 */
[----:B----4-:R-:W-:-:S04]  /*00e0*/  ISETP.NE.U32.AND P1, PT, R4, RZ, PT ;  /* 0x000000ff0400720c */ /* 0x010fc80003f25070 */
[----:B------:R-:W-:Y:S01]  /*00f0*/  ISETP.NE.AND.EX P1, PT, R5, RZ, PT, P1 ;  /* 0x000000ff0500720c */ /* 0x000fe20003f25310 */
[----:B-1----:R-:W-:-:S06]  /*0100*/  VIADD R8, R8, 0xffffffe ;  /* 0x0ffffffe08087836 */ /* 0x002fcc0000000000 */
[----:B------:R-:W1:Y:S01]  /*0110*/  @P0 LDC.64 R2, c[0x0][0x308] ;  /* 0x0000c200ff020b82 */ /* 0x000e620000000a00 */
[----:B------:R-:W3:Y:S07]  /*0120*/  F2I.FTZ.U32.TRUNC.NTZ R9, R8 ;  /* 0x0000000800097305 */ /* 0x000eee000021f000 */
[----:B------:R-:W4:Y:S01]  /*0130*/  @P1 LDC.64 R4, c[0x0][0x300] ;  /* 0x0000c000ff041b82 */ /* 0x000f220000000a00 */
[----:B---3--:R-:W-:Y:S01]  /*0140*/  IMAD.MOV R7, RZ, RZ, -R9 ;  /* 0x000000ffff077224 */ /* 0x008fe200078e0a09 */
[----:B------:R-:W-:-:S03]  /*0150*/  MOV R8, RZ ;  /* 0x000000ff00087202 */ /* 0x000fc60000000f00 */
[----:B------:R-:W-:-:S04]  /*0160*/  IMAD R7, R7, R0, RZ ;  /* 0x0000000007077224 */ /* 0x000fc800078e02ff */
[----:B------:R-:W-:-:S06]  /*0170*/  IMAD.HI.U32 R7, R9, R7, R8 ;  /* 0x0000000709077227 */ /* 0x000fcc00078e0008 */
[----:B--2---:R-:W-:-:S04]  /*0180*/  IMAD.HI.U32 R171, R7, UR4, RZ ;  /* 0x0000000407ab7c27 */ /* 0x004fc8000f8e00ff */
        /* <DEDUP_REMOVED lines=8> */
[----:B-1----:R-:W-:Y:S01]  /*0210*/  @P0 IMAD.WIDE R2, R171, 0x4, R2 ;  /* 0x00000004ab020825 */ /* 0x002fe200078e0202 */
[----:B------:R-:W-:-:S03]  /*0220*/  SHF.L.U32 R124, R10, 0x6, RZ ;  /* 0x000000060a7c7819 */ /* 0x000fc600000006ff */
[----:B----4-:R-:W-:Y:S01]  /*0230*/  @P1 IMAD.WIDE R4, R171, 0x4, R4 ;  /* 0x00000004ab041825 */ /* 0x010fe200078e0204 */
        /* <DEDUP_REMOVED lines=10> */
[----:B-1----:R-:W1:Y:S01]  /*02e0*/  LDC R2, c[0x0][0x2c8] ;  /* 0x0000b200ff027b82 */ /* 0x002e620000000800 */
[----:B--2---:R-:W-:-:S04]  /*02f0*/  IABS R8, R6 ;  /* 0x0000000600087213 */ /* 0x004fc80000000000 */
[----:B------:R-:W2:Y:S01]  /*0300*/  I2F.RP R7, R8 ;  /* 0x0000000800077306 */ /* 0x000ea20000209400 */
[----:B-1----:R-:W-:-:S05]  /*0310*/  VIADD R2, R2, 0x7f ;  /* 0x0000007f02027836 */ /* 0x002fca0000000000 */
[----:B------:R-:W-:-:S04]  /*0320*/  SHF.R.S32.HI R13, RZ, 0x1f, R2 ;  /* 0x0000001fff0d7819 */ /* 0x000fc80000011402 */
[----:B------:R-:W-:Y:S01]  /*0330*/  LEA.HI R13, R13, R2, RZ, 0x7 ;  /* 0x000000020d0d7211 */ /* 0x000fe200078f38ff */
[----:B--2---:R-:W1:Y:S01]  /*0340*/  MUFU.RCP R4, R7 ;  /* 0x0000000700047308 */ /* 0x004e620000001000 */
[-C--:B------:R-:W-:Y:S02]  /*0350*/  IABS R2, R6.reuse ;  /* 0x0000000600027213 */ /* 0x080fe40000000000 */
[----:B------:R-:W-:-:S03]  /*0360*/  LEA.HI.SX32 R13, R13, R6, 0x19 ;  /* 0x000000060d0d7211 */ /* 0x000fc600078fcaff */
[----:B------:R-:W-:Y:S02]  /*0370*/  IMAD.MOV R2, RZ, RZ, -R2 ;  /* 0x000000ffff027224 */ /* 0x000fe400078e0a02 */
        /* <DEDUP_REMOVED lines=12> */
[----:B------:R-:W2:Y:S03]  /*0440*/  @!P0 LDC.64 R2, c[0x0][0x2c8] ;  /* 0x0000b200ff028b82 */ /* 0x000ea60000000a00 */
[----:B------:R-:W-:Y:S02]  /*0450*/  ISETP.GT.U32.AND P2, PT, R8, R9, PT ;  /* 0x000000090800720c */ /* 0x000fe40003f44070 */
[----:B-1----:R-:W-:Y:S02]  /*0460*/  @!P0 ISETP.NE.U32.AND P1, PT, R4, RZ, PT ;  /* 0x000000ff0400820c */ /* 0x002fe40003f25070 */
[----:B------:R-:W1:Y:S09]  /*0470*/  S2R R4, SR_CTAID.Y ;  /* 0x0000000000047919 */ /* 0x000e720000002600 */
[----:B------:R-:W-:Y:S01]  /*0480*/  @!P2 IMAD.IADD R9, R9, 0x1, -R8 ;  /* 0x000000010909a824 */ /* 0x000fe200078e0a08 */
[----:B------:R-:W-:Y:S01]  /*0490*/  @!P0 ISETP.NE.AND.EX P1, PT, R5, RZ, PT, P1 ;  /* 0x000000ff0500820c */ /* 0x000fe20003f25310 */
[----:B------:R-:W-:-:S03]  /*04a0*/  @!P2 VIADD R7, R7, 0x1 ;  /* 0x000000010707a836 */ /* 0x000fc60000000000 */
[----:B------:R-:W-:Y:S02]  /*04b0*/  ISETP.GE.U32.AND P3, PT, R9, R8, PT ;  /* 0x000000080900720c */ /* 0x000fe40003f66070 */
[----:B--2---:R-:W-:Y:S02]  /*04c0*/  @!P0 SEL R3, R3, RZ, P1 ;  /* 0x000000ff03038207 */ /* 0x004fe40000800000 */
        /* <DEDUP_REMOVED lines=12> */
[----:B------:R-:W-:-:S03]  /*0590*/  SHF.R.S32.HI R5, RZ, 0x1f, R2 ;  /* 0x0000001fff057819 */ /* 0x000fc60000011402 */
[----:B-1----:R-:W-:Y:S01]  /*05a0*/  IMAD R163, R7, R4, RZ ;  /* 0x0000000407a37224 */ /* 0x002fe200078e02ff */
[----:B------:R-:W-:Y:S02]  /*05b0*/  LEA.HI R5, R5, R2, RZ, 0x7 ;  /* 0x0000000205057211 */ /* 0x000fe400078f38ff */
[----:B------:R-:W-:Y:S02]  /*05c0*/  SHF.R.S32.HI R2, RZ, 0x7, R3 ;  /* 0x00000007ff027819 */ /* 0x000fe40000011403 */
[----:B------:R-:W-:Y:S02]  /*05d0*/  SHF.R.S32.HI R5, RZ, 0x7, R5 ;  /* 0x00000007ff057819 */ /* 0x000fe40000011405 */
[----:B------:R-:W-:-:S04]  /*05e0*/  VIADDMNMX R2, R163, R7, R2, PT ;  /* 0x00000007a3027246 */ /* 0x000fc80003800102 */
[----:B------:R-:W-:-:S04]  /*05f0*/  VIMNMX R6, R2, R5, PT ;  /* 0x0000000502067248 */ /* 0x000fc80003fe0100 */
[----:B------:R-:W-:-:S13]  /*0600*/  ISETP.GE.AND P0, PT, R163, R6, PT ;  /* 0x00000006a300720c */ /* 0x000fda0003f06270 */
[----:B---3--:R-:W-:Y:S05]  /*0610*/  @!P0 BRA `(.L_x_6248) ;  /* 0x0000000400108947 */ /* 0x008fea0003800000 */
[----:B------:R-:W1:Y:S01]  /*0620*/  LDC R3, c[0x0][0x2c0] ;  /* 0x0000b000ff037b82 */ /* 0x000e620000000800 */
[----:B------:R-:W-:Y:S01]  /*0630*/  SHF.R.S32.HI R2, RZ, 0x1f, R123 ;  /* 0x0000001fff027819 */ /* 0x000fe2000001147b */
[----:B------:R-:W-:Y:S01]  /*0640*/  ULDC UR4, c[0x0][0x2dc] ;  /* 0x0000b70000047ab9 */ /* 0x000fe20000000800 */
[----:B------:R-:W-:Y:S02]  /*0650*/  LOP3.LUT P6, RZ, R123, 0xf, RZ, 0xc0, !PT ;  /* 0x0000000f7bff7812 */ /* 0x000fe400078cc0ff */
[----:B------:R-:W-:Y:S02]  /*0660*/  LEA.HI R2, R2, R123, RZ, 0x4 ;  /* 0x0000007b02027211 */ /* 0x000fe400078f20ff */
[----:B------:R-:W-:Y:S02]  /*0670*/  IADD3 R7, -R124, UR17, RZ ;  /* 0x000000117c077c10 */ /* 0x000fe4000fffe1ff */
[----:B------:R-:W-:-:S05]  /*0680*/  LOP3.LUT R6, R2, 0x3ffffff0, RZ, 0xc0, !PT ;  /* 0x3ffffff002067812 */ /* 0x000fca00078ec0ff */
[----:B------:R-:W-:-:S04]  /*0690*/  IMAD.IADD R6, R123, 0x1, -R6 ;  /* 0x000000017b067824 */ /* 0x000fc800078e0a06 */
[----:B------:R-:W-:-:S05]  /*06a0*/  IMAD.SHL.U32 R8, R6, 0x4, RZ ;  /* 0x0000000406087824 */ /* 0x000fca00078e00ff */
[----:B------:R-:W-:Y:S01]  /*06b0*/  SHF.R.S32.HI R9, RZ, 0x1f, R8 ;  /* 0x0000001fff097819 */ /* 0x000fe20000011408 */
[----:B-1----:R-:W-:-:S04]  /*06c0*/  IMAD R3, R4, R3, R171 ;  /* 0x0000000304037224 */ /* 0x002fc800078e02ab */
[----:B------:R-:W-:Y:S01]  /*06d0*/  IMAD R3, R3, R0, R11 ;  /* 0x0000000003037224 */ /* 0x000fe200078e020b */
[----:B------:R-:W-:-:S03]  /*06e0*/  SHF.R.S32.HI R0, RZ, 0x4, R2 ;  /* 0x00000004ff007819 */ /* 0x000fc60000011402 */
[----:B------:R-:W-:Y:S01]  /*06f0*/  IMAD R3, R3, UR17, R124 ;  /* 0x0000001103037c24 */ /* 0x000fe2000f8e027c */
[C---:B------:R-:W-:Y:S01]  /*0700*/  ISETP.GE.OR P5, PT, R0.reuse, R7, P6 ;  /* 0x000000070000720c */ /* 0x040fe200037a6670 */
[----:B------:R-:W-:-:S04]  /*0710*/  IMAD.WIDE R8, R0, 0x40, R8 ;  /* 0x0000004000087825 */ /* 0x000fc800078e0208 */
[----:B------:R-:W-:Y:S01]  /*0720*/  IMAD R5, R3, UR4, RZ ;  /* 0x0000000403057c24 */ /* 0x000fe2000f8e02ff */
[----:B------:R-:W-:Y:S01]  /*0730*/  ULDC.64 UR4, c[0x0][0x288] ;  /* 0x0000a20000047ab9 */ /* 0x000fe20000000a00 */
[C---:B------:R-:W-:Y:S02]  /*0740*/  VIADD R6, R0.reuse, 0x8 ;  /* 0x0000000800067836 */ /* 0x040fe40000000000 */
[C---:B------:R-:W-:Y:S01]  /*0750*/  VIADD R4, R0.reuse, 0x10 ;  /* 0x0000001000047836 */ /* 0x040fe20000000000 */
[C---:B------:R-:W-:Y:S01]  /*0760*/  IADD3 R2, P0, R5.reuse, R8, RZ ;  /* 0x0000000805027210 */ /* 0x040fe20007f1e0ff */
[----:B------:R-:W-:Y:S01]  /*0770*/  VIADD R10, R0, 0x18 ;  /* 0x00000018000a7836 */ /* 0x000fe20000000000 */
[----:B------:R-:W-:Y:S01]  /*0780*/  ISETP.GE.OR P4, PT, R6, R7, P6 ;  /* 0x000000070600720c */ /* 0x000fe20003786670 */
[----:B------:R-:W-:Y:S01]  /*0790*/  @!P5 IMAD.MOV.U32 R11, RZ, RZ, -0x800000 ;  /* 0xff800000ff0bd424 */ /* 0x000fe200078e00ff */
[----:B------:R-:W-:Y:S01]  /*07a0*/  LEA.HI.X.SX32 R5, R5, R9, 0x1, P0 ;  /* 0x0000000905057211 */ /* 0x000fe200000f0eff */
[----:B------:R-:W-:Y:S01]  /*07b0*/  VIADD R6, R0, 0x20 ;  /* 0x0000002000067836 */ /* 0x000fe20000000000 */
[----:B------:R-:W-:-:S02]  /*07c0*/  LEA R12, P0, R2, UR4, 0x2 ;  /* 0x00000004020c7c11 */ /* 0x000fc4000f8010ff */
[-C--:B------:R-:W-:Y:S01]  /*07d0*/  ISETP.GE.OR P3, PT, R4, R7.reuse, P6 ;  /* 0x000000070400720c */ /* 0x080fe20003766670 */
[----:B------:R-:W-:Y:S01]  /*07e0*/  VIADD R4, R0, 0x28 ;  /* 0x0000002800047836 */ /* 0x000fe20000000000 */
[----:B------:R-:W-:Y:S01]  /*07f0*/  LEA.HI.X R13, R2, UR5, R5, 0x2, P0 ;  /* 0x00000005020d7c11 */ /* 0x000fe200080f1405 */
[----:B------:R-:W-:Y:S01]  /*0800*/  ULDC.64 UR4, c[0x0][0x2b8] ;  /* 0x0000ae0000047ab9 */ /* 0x000fe20000000a00 */
[----:B------:R-:W-:Y:S02]  /*0810*/  SHF.R.S32.HI R5, RZ, 0x1f, R3 ;  /* 0x0000001fff057819 */ /* 0x000fe40000011403 */
[----:B------:R-:W-:Y:S01]  /*0820*/  IADD3 R3, P0, R3, R0, RZ ;  /* 0x0000000003037210 */ /* 0x000fe20007f1e0ff */
[----:B------:R1:W-:Y:S01]  /*0830*/  STG.E.128 desc[UR18][R12.64], RZ ;  /* 0x000000ff0c007986 */ /* 0x0003e2000c101d12 */
[----:B------:R-:W-:Y:S01]  /*0840*/  ISETP.GE.OR P2, PT, R10, R7, P6 ;  /* 0x000000070a00720c */ /* 0x000fe20003746670 */
[----:B------:R-:W-:Y:S01]  /*0850*/  @!P4 IMAD.MOV.U32 R15, RZ, RZ, -0x800000 ;  /* 0xff800000ff0fc424 */ /* 0x000fe200078e00ff */
[----:B------:R-:W-:Y:S01]  /*0860*/  LEA.HI.X.SX32 R2, R0, R5, 0x1, P0 ;  /* 0x0000000500027211 */ /* 0x000fe200000f0eff */
[----:B------:R1:W-:Y:S01]  /*0870*/  STG.E.128 desc[UR18][R12.64+0x800], RZ ;  /* 0x000800ff0c007986 */ /* 0x0003e2000c101d12 */
[----:B------:R-:W-:-:S02]  /*0880*/  LEA R8, P0, R3, UR4, 0x2 ;  /* 0x0000000403087c11 */ /* 0x000fc4000f8010ff */
[-C--:B------:R-:W-:Y:S01]  /*0890*/  ISETP.GE.OR P1, PT, R6, R7.reuse, P6 ;  /* 0x000000070600720c */ /* 0x080fe20003726670 */
[----:B------:R1:W-:Y:S01]  /*08a0*/  STG.E.128 desc[UR18][R12.64+0x1000], RZ ;  /* 0x001000ff0c007986 */ /* 0x0003e2000c101d12 */
[----:B------:R-:W-:Y:S01]  /*08b0*/  LEA.HI.X R9, R3, UR5, R2, 0x2, P0 ;  /* 0x0000000503097c11 */ /* 0x000fe200080f1402 */
[----:B------:R-:W-:Y:S01]  /*08c0*/  VIADD R2, R0, 0x30 ;  /* 0x0000003000027836 */ /* 0x000fe20000000000 */
[----:B------:R-:W-:Y:S01]  /*08d0*/  ISETP.GE.OR P0, PT, R4, R7, P6 ;  /* 0x000000070400720c */ /* 0x000fe20003706670 */
[----:B------:R1:W-:Y:S01]  /*08e0*/  STG.E.128 desc[UR18][R12.64+0x1800], RZ ;  /* 0x001800ff0c007986 */ /* 0x0003e2000c101d12 */
[----:B------:R-:W-:Y:S02]  /*08f0*/  VIADD R0, R0, 0x38 ;  /* 0x0000003800007836 */ /* 0x000fe40000000000 */
[----:B------:R-:W-:Y:S01]  /*0900*/  @!P3 IMAD.MOV.U32 R6, RZ, RZ, -0x800000 ;  /* 0xff800000ff06b424 */ /* 0x000fe200078e00ff */
[----:B------:R1:W-:Y:S01]  /*0910*/  STG.E.128 desc[UR18][R12.64+0x2000], RZ ;  /* 0x002000ff0c007986 */ /* 0x0003e2000c101d12 */
[----:B------:R-:W-:-:S03]  /*0920*/  @!P2 IMAD.MOV.U32 R5, RZ, RZ, -0x800000 ;  /* 0xff800000ff05a424 */ /* 0x000fc600078e00ff */
[----:B------:R1:W-:Y:S01]  /*0930*/  STG.E.128 desc[UR18][R12.64+0x2800], RZ ;  /* 0x002800ff0c007986 */ /* 0x0003e2000c101d12 */
[----:B------:R-:W-:-:S03]  /*0940*/  @!P1 IMAD.MOV.U32 R4, RZ, RZ, -0x800000 ;  /* 0xff800000ff049424 */ /* 0x000fc600078e00ff */
[----:B------:R1:W-:Y:S01]  /*0950*/  STG.E.128 desc[UR18][R12.64+0x3000], RZ ;  /* 0x003000ff0c007986 */ /* 0x0003e2000c101d12 */
[----:B------:R-:W-:-:S03]  /*0960*/  @!P0 IMAD.MOV.U32 R3, RZ, RZ, -0x800000 ;  /* 0xff800000ff038424 */ /* 0x000fc600078e00ff */
[----:B------:R1:W-:Y:S04]  /*0970*/  STG.E.128 desc[UR18][R12.64+0x3800], RZ ;  /* 0x003800ff0c007986 */ /* 0x0003e8000c101d12 */
[----:B------:R1:W-:Y:S01]  /*0980*/  @!P5 STG.E desc[UR18][R8.64], R11 ;  /* 0x0000000b0800d986 */ /* 0x0003e2000c101912 */
[-C--:B------:R-:W-:Y:S02]  /*0990*/  ISETP.GE.OR P5, PT, R2, R7.reuse, P6 ;  /* 0x000000070200720c */ /* 0x080fe400037a6670 */
[----:B------:R-:W-:Y:S01]  /*09a0*/  ISETP.GE.OR P6, PT, R0, R7, P6 ;  /* 0x000000070000720c */ /* 0x000fe200037c6670 */
[----:B------:R1:W-:Y:S04]  /*09b0*/  @!P4 STG.E desc[UR18][R8.64+0x20], R15 ;  /* 0x0000200f0800c986 */ /* 0x0003e8000c101912 */
[----:B------:R1:W-:Y:S04]  /*09c0*/  @!P3 STG.E desc[UR18][R8.64+0x40], R6 ;  /* 0x000040060800b986 */ /* 0x0003e8000c101912 */
[----:B------:R1:W-:Y:S02]  /*09d0*/  @!P2 STG.E desc[UR18][R8.64+0x60], R5 ;  /* 0x000060050800a986 */ /* 0x0003e4000c101912 */
[----:B------:R-:W-:-:S02]  /*09e0*/  @!P5 IMAD.MOV.U32 R2, RZ, RZ, -0x800000 ;  /* 0xff800000ff02d424 */ /* 0x000fc400078e00ff */
[----:B------:R1:W-:Y:S04]  /*09f0*/  @!P1 STG.E desc[UR18][R8.64+0x80], R4 ;  /* 0x0000800408009986 */ /* 0x0003e8000c101912 */
[----:B------:R1:W-:Y:S04]  /*0a00*/  @!P0 STG.E desc[UR18][R8.64+0xa0], R3 ;  /* 0x0000a00308008986 */ /* 0x0003e8000c101912 */
[----:B------:R1:W-:Y:S01]  /*0a10*/  @!P5 STG.E desc[UR18][R8.64+0xc0], R2 ;  /* 0x0000c0020800d986 */ /* 0x0003e2000c101912 */
[----:B------:R-:W-:Y:S05]  /*0a20*/  @P6 EXIT ;  /* 0x000000000000694d */ /* 0x000fea0003800000 */
[----:B-1----:R-:W-:-:S05]  /*0a30*/  MOV R3, 0xff800000 ;  /* 0xff80000000037802 */ /* 0x002fca0000000f00 */
[----:B------:R-:W-:Y:S01]  /*0a40*/  STG.E desc[UR18][R8.64+0xe0], R3 ;  /* 0x0000e00308007986 */ /* 0x000fe2000c101912 */
[----:B------:R-:W-:Y:S05]  /*0a50*/  EXIT ;  /* 0x000000000000794d */ /* 0x000fea0003800000 */
.L_x_6248:
        /* <DEDUP_REMOVED lines=22> */
.L_x_6249:
[----:B------:R-:W-:Y:S05]  /*0bc0*/  @P6 BRA `(.L_x_6250) ;  /* 0x00000004003c6947 */ /* 0x000fea0003800000 */
[----:B------:R-:W2:Y:S01]  /*0bd0*/  LDC R0, c[0x0][0x380] ;  /* 0x0000e000ff007b82 */ /* 0x000ea20000000800 */
[----:B------:R-:W-:Y:S01]  /*0be0*/  LEA R7, R6, 0xffffff80, 0x7 ;  /* 0xffffff8006077811 */ /* 0x000fe200078e38ff */
[----:B------:R-:W-:Y:S01]  /*0bf0*/  ULDC.64 UR8, c[0x0][0x230] ;  /* 0x00008c0000087ab9 */ /* 0x000fe20000000a00 */
[----:B------:R-:W-:Y:S01]  /*0c00*/  ULDC.64 UR6, c[0x0][0x248] ;  /* 0x0000920000067ab9 */ /* 0x000fe20000000a00 */
[----:B------:R-:W-:Y:S01]  /*0c10*/  ULDC.64 UR10, c[0x0][0x260] ;  /* 0x00009800000a7ab9 */ /* 0x000fe20000000a00 */
[----:B-1----:R-:W-:Y:S01]  /*0c20*/  IABS R2, R7 ;  /* 0x0000000700027213 */ /* 0x002fe20000000000 */
[----:B------:R-:W-:Y:S01]  /*0c30*/  ULDC.64 UR4, c[0x0][0x238] ;  /* 0x00008e0000047ab9 */ /* 0x000fe20000000a00 */
[----:B--2---:R-:W-:-:S04]  /*0c40*/  IABS R4, R0 ;  /* 0x0000000000047213 */ /* 0x004fc80000000000 */
        /* <DEDUP_REMOVED lines=13> */
[----:B------:R-:W-:Y:S02]  /*0d20*/  ISETP.GE.AND P0, PT, R2, RZ, PT ;  /* 0x000000ff0200720c */ /* 0x000fe40003f06270 */
[----:B------:R-:W1:Y:S09]  /*0d30*/  LDC R2, c[0x0][0x278] ;  /* 0x00009e00ff027b82 */ /* 0x000e720000000800 */
[----:B------:R-:W-:Y:S01]  /*0d40*/  @!P1 IADD3 R3, R3, -R4, RZ ;  /* 0x8000000403039210 */ /* 0x000fe20007ffe0ff */
[----:B------:R-:W-:Y:S01]  /*0d50*/  @!P1 VIADD R5, R5, 0x1 ;  /* 0x0000000105059836 */ /* 0x000fe20000000000 */
[----:B------:R-:W-:-:S02]  /*0d60*/  ISETP.NE.AND P1, PT, R0, RZ, PT ;  /* 0x000000ff0000720c */ /* 0x000fc40003f25270 */
[----:B------:R-:W-:-:S13]  /*0d70*/  ISETP.GE.U32.AND P2, PT, R3, R4, PT ;  /* 0x000000040300720c */ /* 0x000fda0003f46070 */
[----:B------:R-:W-:-:S05]  /*0d80*/  @P2 IADD3 R5, R5, 0x1, RZ ;  /* 0x0000000105052810 */ /* 0x000fca0007ffe0ff */
[----:B------:R-:W-:Y:S01]  /*0d90*/  @!P0 IMAD.MOV R5, RZ, RZ, -R5 ;  /* 0x000000ffff058224 */ /* 0x000fe200078e0a05 */
[----:B------:R-:W-:-:S05]  /*0da0*/  @!P1 LOP3.LUT R5, RZ, R0, RZ, 0x33, !PT ;  /* 0x00000000ff059212 */ /* 0x000fca00078e33ff */
[----:B------:R-:W-:-:S05]  /*0db0*/  IMAD.WIDE R16, R5, 0x4, R172 ;  /* 0x0000000405107825 */ /* 0x000fca00078e02ac */
[----:B------:R-:W2:Y:S01]  /*0dc0*/  LDG.E R14, desc[UR18][R16.64] ;  /* 0x00000012100e7981 */ /* 0x000ea2000c1e1900 */
[----:B-1----:R-:W-:Y:S02]  /*0dd0*/  IABS R3, R2 ;  /* 0x0000000200037213 */ /* 0x002fe40000000000 */
[----:B------:R-:W-:Y:S02]  /*0de0*/  IADD3 R5, -R5, RZ, RZ ;  /* 0x000000ff05057210 */ /* 0x000fe40007ffe1ff */
[----:B------:R-:W1:Y:S03]  /*0df0*/  I2F.RP R15, R3 ;  /* 0x00000003000f7306 */ /* 0x000e660000209400 */
[----:B------:R-:W-:-:S05]  /*0e00*/  IMAD R7, R0, R5, R7 ;  /* 0x0000000500077224 */ /* 0x000fca00078e0207 */
[----:B------:R-:W-:Y:S01]  /*0e10*/  SHF.R.S32.HI R0, RZ, 0x1f, R7 ;  /* 0x0000001fff007819 */ /* 0x000fe20000011407 */
[----:B-1---5:R-:W1:Y:S02]  /*0e20*/  MUFU.RCP R12, R15 ;  /* 0x0000000f000c7308 */ /* 0x022e640000001000 */
        /* <DEDUP_REMOVED lines=14> */
[----:B------:R-:W-:Y:S01]  /*0f10*/  ISETP.GE.U32.AND P1, PT, R8, R3, PT ;  /* 0x000000030800720c */ /* 0x000fe20003f26070 */
[----:B------:R-:W-:Y:S01]  /*0f20*/  IMAD R8, R0, UR6, RZ ;  /* 0x0000000600087c24 */ /* 0x000fe2000f8e02ff */
[----:B------:R-:W-:-:S04]  /*0f30*/  LOP3.LUT R3, R11, R2, RZ, 0x3c, !PT ;  /* 0x000000020b037212 */ /* 0x000fc800078e3cff */
[----:B------:R-:W-:-:S07]  /*0f40*/  ISETP.GE.AND P0, PT, R3, RZ, PT ;  /* 0x000000ff0300720c */ /* 0x000fce0003f06270 */
[----:B------:R-:W-:Y:S02]  /*0f50*/  @P1 IADD3 R4, R4, 0x1, RZ ;  /* 0x0000000104041810 */ /* 0x000fe40007ffe0ff */
[----:B------:R-:W-:-:S04]  /*0f60*/  ISETP.NE.AND P1, PT, R2, RZ, PT ;  /* 0x000000ff0200720c */ /* 0x000fc80003f25270 */
[----:B------:R-:W-:-:S09]  /*0f70*/  @!P0 IMAD.MOV R4, RZ, RZ, -R4 ;  /* 0x000000ffff048224 */ /* 0x000fd200078e0a04 */
[----:B------:R-:W-:-:S04]  /*0f80*/  @!P1 LOP3.LUT R4, RZ, R2, RZ, 0x33, !PT ;  /* 0x00000002ff049212 */ /* 0x000fc800078e33ff */
[----:B------:R-:W-:Y:S02]  /*0f90*/  SHF.R.S32.HI R9, RZ, 0x1f, R4 ;  /* 0x0000001fff097819 */ /* 0x000fe40000011404 */
[----:B--2---:R-:W-:Y:S01]  /*0fa0*/  SHF.R.S32.HI R13, RZ, 0x1f, R14 ;  /* 0x0000001fff0d7819 */ /* 0x004fe2000001140e */
        /* <DEDUP_REMOVED lines=8> */
[----:B------:R-:W-:-:S04]  /*1030*/  IMAD.WIDE.U32 R16, R7, UR6, R16 ;  /* 0x0000000607107c25 */ /* 0x000fc8000f8e0010 */
        /* <DEDUP_REMOVED lines=8> */
.L_x_6250:
[----:B------:R-:W1:Y:S01]  /*10c0*/  LDC R14, c[0x0][0x278] ;  /* 0x00009e00ff0e7b82 */ /* 0x000e620000000800 */
[----:B------:R-:W-:Y:S01]  /*10d0*/  SHF.R.S32.HI R13, RZ, 0x1f, R19 ;  /* 0x0000001fff0d7819 */ /* 0x000fe20000011413 */
[----:B------:R-:W-:Y:S01]  /*10e0*/  ULDC.64 UR6, c[0x0][0x248] ;  /* 0x0000920000067ab9 */ /* 0x000fe20000000a00 */
[----:B------:R-:W-:-:S05]  /*10f0*/  ULDC.64 UR8, c[0x0][0x230] ;  /* 0x00008c0000087ab9 */ /* 0x000fca0000000a00 */
[----:B------:R-:W2:Y:S01]  /*1100*/  LDC.64 R8, c[0x0][0x250] ;  /* 0x00009400ff087b82 */ /* 0x000ea20000000a00 */
[----:B-1----:R-:W-:-:S04]  /*1110*/  IABS R3, R14 ;  /* 0x0000000e00037213 */ /* 0x002fc80000000000 */
[----:B------:R-:W1:Y:S01]  /*1120*/  I2F.RP R7, R3 ;  /* 0x0000000300077306 */ /* 0x000e620000209400 */
[----:B--2---:R-:W-:-:S04]  /*1130*/  IMAD R16, R13, R8, RZ ;  /* 0x000000080d107224 */ /* 0x004fc800078e02ff */
[----:B------:R-:W-:-:S03]  /*1140*/  IMAD R9, R19, R9, R16 ;  /* 0x0000000913097224 */ /* 0x000fc600078e0210 */
[----:B-1----:R-:W1:Y:S02]  /*1150*/  MUFU.RCP R4, R7 ;  /* 0x0000000700047308 */ /* 0x002e640000001000 */
[----:B-1----:R-:W-:Y:S02]  /*1160*/  IADD3 R4, R4, 0xffffffe, RZ ;  /* 0x0ffffffe04047810 */ /* 0x002fe40007ffe0ff */
[----:B------:R-:W-:-:S04]  /*1170*/  LEA R7, R6, 0xffffff80, 0x7 ;  /* 0xffffff8006077811 */ /* 0x000fc800078e38ff */
[----:B------:R-:W1:Y:S01]  /*1180*/  F2I.FTZ.U32.TRUNC.NTZ R5, R4 ;  /* 0x0000000400057305 */ /* 0x000e62000021f000 */
[C---:B------:R-:W-:Y:S01]  /*1190*/  IADD3 R20, P1, R19.reuse, R7, RZ ;  /* 0x0000000713147210 */ /* 0x040fe20007f3e0ff */
[----:B------:R-:W-:-:S05]  /*11a0*/  IMAD.WIDE.U32 R18, R19, R8, RZ ;  /* 0x0000000813127225 */ /* 0x000fca00078e00ff */
[----:B------:R-:W-:Y:S02]  /*11b0*/  IADD3 R19, R19, R9, RZ ;  /* 0x0000000913137210 */ /* 0x000fe40007ffe0ff */
[----:B-1----:R-:W-:Y:S01]  /*11c0*/  IADD3 R0, RZ, -R5, RZ ;  /* 0x80000005ff007210 */ /* 0x002fe20007ffe0ff */
[----:B------:R-:W-:-:S04]  /*11d0*/  IMAD.MOV.U32 R4, RZ, RZ, RZ ;  /* 0x000000ffff047224 */ /* 0x000fc800078e00ff */
[----:B------:R-:W-:Y:S01]  /*11e0*/  IMAD R2, R0, R3, RZ ;  /* 0x0000000300027224 */ /* 0x000fe200078e02ff */
[----:B------:R-:W-:-:S03]  /*11f0*/  IABS R0, R11 ;  /* 0x0000000b00007213 */ /* 0x000fc60000000000 */
[----:B------:R-:W-:Y:S01]  /*1200*/  IMAD.HI.U32 R5, R5, R2, R4 ;  /* 0x0000000205057227 */ /* 0x000fe200078e0004 */
[----:B------:R-:W-:-:S05]  /*1210*/  MOV R2, R0 ;  /* 0x0000000000027202 */ /* 0x000fca0000000f00 */
[----:B------:R-:W-:Y:S02]  /*1220*/  IMAD.HI.U32 R15, R5, R2, RZ ;  /* 0x00000002050f7227 */ /* 0x000fe400078e00ff */
[----:B------:R-:W1:Y:S02]  /*1230*/  LDC.64 R4, c[0x0][0x260] ;  /* 0x00009800ff047b82 */ /* 0x000e640000000a00 */
[----:B------:R-:W-:-:S04]  /*1240*/  IMAD.MOV R0, RZ, RZ, -R15 ;  /* 0x000000ffff007224 */ /* 0x000fc800078e0a0f */
[----:B------:R-:W-:Y:S01]  /*1250*/  IMAD R0, R3, R0, R2 ;  /* 0x0000000003007224 */ /* 0x000fe200078e0202 */
[----:B------:R-:W-:-:S04]  /*1260*/  LOP3.LUT R2, R11, R14, RZ, 0x3c, !PT ;  /* 0x0000000e0b027212 */ /* 0x000fc800078e3cff */
[----:B------:R-:W-:-:S13]  /*1270*/  ISETP.GT.U32.AND P0, PT, R3, R0, PT ;  /* 0x000000000300720c */ /* 0x000fda0003f04070 */
[-C--:B------:R-:W-:Y:S02]  /*1280*/  @!P0 IADD3 R0, R0, -R3.reuse, RZ ;  /* 0x8000000300008210 */ /* 0x080fe40007ffe0ff */
[----:B------:R-:W-:Y:S02]  /*1290*/  @!P0 IADD3 R15, R15, 0x1, RZ ;  /* 0x000000010f0f8810 */ /* 0x000fe40007ffe0ff */
[----:B------:R-:W-:Y:S02]  /*12a0*/  ISETP.GE.U32.AND P2, PT, R0, R3, PT ;  /* 0x000000030000720c */ /* 0x000fe40003f46070 */
[----:B------:R-:W-:Y:S02]  /*12b0*/  SHF.R.S32.HI R0, RZ, 0x1f, R7 ;  /* 0x0000001fff007819 */ /* 0x000fe40000011407 */
[----:B------:R-:W-:-:S03]  /*12c0*/  ISETP.NE.AND P0, PT, R14, RZ, PT ;  /* 0x000000ff0e00720c */ /* 0x000fc60003f05270 */
[----:B------:R-:W-:Y:S01]  /*12d0*/  IMAD.X R17, R13, 0x1, R0, P1 ;  /* 0x000000010d117824 */ /* 0x000fe200008e0600 */
[----:B------:R-:W-:Y:S02]  /*12e0*/  ISETP.GE.AND P1, PT, R2, RZ, PT ;  /* 0x000000ff0200720c */ /* 0x000fe40003f26270 */
[----:B------:R-:W2:Y:S01]  /*12f0*/  LDC.64 R2, c[0x0][0x238] ;  /* 0x00008e00ff027b82 */ /* 0x000ea20000000a00 */
[----:B------:R-:W-:Y:S01]  /*1300*/  IMAD R17, R17, UR6, RZ ;  /* 0x0000000611117c24 */ /* 0x000fe2000f8e02ff */
[----:B-----5:R-:W-:Y:S02]  /*1310*/  SHF.R.S32.HI R13, RZ, 0x1f, R12 ;  /* 0x0000001fff0d7819 */ /* 0x020fe4000001140c */
[----:B------:R-:W-:Y:S01]  /*1320*/  @P2 IADD3 R15, R15, 0x1, RZ ;  /* 0x000000010f0f2810 */ /* 0x000fe20007ffe0ff */
[C---:B------:R-:W-:Y:S02]  /*1330*/  IMAD R17, R20.reuse, UR7, R17 ;  /* 0x0000000714117c24 */ /* 0x040fe4000f8e0211 */
[----:B------:R-:W-:-:S04]  /*1340*/  IMAD.WIDE.U32 R20, R20, UR6, RZ ;  /* 0x0000000614147c25 */ /* 0x000fc8000f8e00ff */
[----:B------:R-:W-:Y:S01]  /*1350*/  @!P1 IADD3 R15, -R15, RZ, RZ ;  /* 0x000000ff0f0f9210 */ /* 0x000fe20007ffe1ff */
[----:B------:R-:W-:Y:S01]  /*1360*/  IMAD.IADD R21, R21, 0x1, R17 ;  /* 0x0000000115157824 */ /* 0x000fe200078e0211 */
[----:B------:R-:W-:Y:S01]  /*1370*/  @!P0 LOP3.LUT R15, RZ, R14, RZ, 0x33, !PT ;  /* 0x0000000eff0f8212 */ /* 0x000fe200078e33ff */
[----:B------:R-:W-:Y:S02]  /*1380*/  IMAD R17, R13, UR8, RZ ;  /* 0x000000080d117c24 */ /* 0x000fe4000f8e02ff */
[----:B------:R-:W-:Y:S01]  /*1390*/  IMAD.WIDE.U32 R20, R12, UR8, R20 ;  /* 0x000000080c147c25 */ /* 0x000fe2000f8e0014 */
[----:B------:R-:W-:-:S03]  /*13a0*/  SHF.R.S32.HI R9, RZ, 0x1f, R15 ;  /* 0x0000001fff097819 */ /* 0x000fc6000001140f */
[C---:B------:R-:W-:Y:S02]  /*13b0*/  IMAD R17, R12.reuse, UR9, R17 ;  /* 0x000000090c117c24 */ /* 0x040fe4000f8e0211 */
[----:B-1----:R-:W-:Y:S02]  /*13c0*/  IMAD R8, R9, R4, RZ ;  /* 0x0000000409087224 */ /* 0x002fe400078e02ff */
[-C--:B--2---:R-:W-:Y:S02]  /*13d0*/  IMAD R13, R13, R2.reuse, RZ ;  /* 0x000000020d0d7224 */ /* 0x084fe400078e02ff */
[----:B------:R-:W-:Y:S02]  /*13e0*/  IMAD.IADD R21, R21, 0x1, R17 ;  /* 0x0000000115157824 */ /* 0x000fe400078e0211 */
[C---:B------:R-:W-:Y:S02]  /*13f0*/  IMAD R13, R12.reuse, R3, R13 ;  /* 0x000000030c0d7224 */ /* 0x040fe400078e020d */
[----:B------:R-:W-:-:S04]  /*1400*/  IMAD.WIDE.U32 R2, R12, R2, R18 ;  /* 0x000000020c027225 */ /* 0x000fc800078e0012 */
[----:B------:R-:W-:Y:S01]  /*1410*/  IMAD.WIDE.U32 R20, R15, R4, R20 ;  /* 0x000000040f147225 */ /* 0x000fe200078e0014 */
[----:B------:R-:W-:Y:S02]  /*1420*/  IADD3 R13, R3, R13, RZ ;  /* 0x0000000d030d7210 */ /* 0x000fe40007ffe0ff */
[----:B------:R-:W-:Y:S01]  /*1430*/  MOV R14, R2 ;  /* 0x00000002000e7202 */ /* 0x000fe20000000f00 */
[----:B------:R-:W-:Y:S01]  /*1440*/  IMAD R8, R15, R5, R8 ;  /* 0x000000050f087224 */ /* 0x000fe200078e0208 */
[----:B------:R-:W-:Y:S01]  /*1450*/  MOV R4, R15 ;  /* 0x0000000f00047202 */ /* 0x000fe20000000f00 */
[----:B------:R-:W-:-:S03]  /*1460*/  IMAD.MOV.U32 R12, RZ, RZ, R20 ;  /* 0x000000ffff0c7224 */ /* 0x000fc600078e0014 */
[----:B------:R-:W-:-:S07]  /*1470*/  IADD3 R8, R21, R8, RZ ;  /* 0x0000000815087210 */ /* 0x000fce0007ffe0ff */
.L_x_6251:
[----:B------:R-:W-:Y:S01]  /*1480*/  SHF.R.S32.HI R122, RZ, 0x1f, R123 ;  /* 0x0000001fff7a7819 */ /* 0x000fe2000001147b */
        /* <DEDUP_REMOVED lines=8> */
[----:B------:R-:W-:Y:S01]  /*1510*/  IMAD R9, R9, UR10, RZ ;  /* 0x0000000a09097c24 */ /* 0x000fe2000f8e02ff */
[----:B------:R-:W-:Y:S01]  /*1520*/  SHF.R.S32.HI R2, RZ, 0x4, R5 ;  /* 0x00000004ff027819 */ /* 0x000fe20000011405 */
[----:B------:R-:W-:Y:S01]  /*1530*/  ULDC.64 UR12, c[0x0][0x210] ;  /* 0x00008400000c7ab9 */ /* 0x000fe20000000a00 */
[----:B------:R-:W-:Y:S01]  /*1540*/  SHF.R.S32.HI R22, RZ, 0x3, R3 ;  /* 0x00000003ff167819 */ /* 0x000fe20000011403 */
[----:B------:R-:W-:Y:S01]  /*1550*/  IMAD.IADD R44, R123, 0x1, -R44 ;  /* 0x000000017b2c7824 */ /* 0x000fe200078e0a2c */
[----:B------:R-:W-:Y:S01]  /*1560*/  LEA.HI R21, R5, R2, RZ, 0x1 ;  /* 0x0000000205157211 */ /* 0x000fe200078f08ff */
[----:B------:R-:W-:Y:S01]  /*1570*/  IMAD R9, R4, UR11, R9 ;  /* 0x0000000b04097c24 */ /* 0x000fe2000f8e0209 */
[--C-:B------:R-:W-:Y:S01]  /*1580*/  SHF.R.S32.HI R23, RZ, 0x1f, R22.reuse ;  /* 0x0000001fff177819 */ /* 0x100fe20000011416 */
[----:B------:R-:W-:Y:S01]  /*1590*/  IMAD.SHL.U32 R20, R44, 0x8, RZ ;  /* 0x000000082c147824 */ /* 0x000fe200078e00ff */
[----:B------:R-:W-:Y:S01]  /*15a0*/  LOP3.LUT R21, R21, 0xfffffffe, RZ, 0xc0, !PT ;  /* 0xfffffffe15157812 */ /* 0x000fe200078ec0ff */
[C---:B------:R-:W-:Y:S01]  /*15b0*/  IMAD.SHL.U32 R15, R22.reuse, 0x40, RZ ;  /* 0x00000040160f7824 */ /* 0x040fe200078e00ff */
[----:B------:R-:W-:Y:S01]  /*15c0*/  IADD3 R7, P1, R22, R7, RZ ;  /* 0x0000000716077210 */ /* 0x000fe20007f3e0ff */
[----:B------:R-:W-:Y:S01]  /*15d0*/  IMAD.WIDE R16, R10, 0x40, R22 ;  /* 0x000000400a107825 */ /* 0x000fe200078e0216 */
[----:B------:R-:W-:-:S02]  /*15e0*/  IADD3 R24, P0, R20, R14, RZ ;  /* 0x0000000e14187210 */ /* 0x000fc40007f1e0ff */
[----:B------:R-:W-:Y:S01]  /*15f0*/  IADD3 R12, P2, R20, R12, RZ ;  /* 0x0000000c140c7210 */ /* 0x000fe20007f5e0ff */
[----:B------:R-:W-:Y:S01]  /*1600*/  IMAD.IADD R2, R2, 0x1, -R21 ;  /* 0x0000000102027824 */ /* 0x000fe200078e0a15 */
[--C-:B------:R-:W-:Y:S01]  /*1610*/  SHF.R.S32.HI R21, RZ, 0x1f, R20.reuse ;  /* 0x0000001fff157819 */ /* 0x100fe20000011414 */
[----:B------:R-:W-:Y:S01]  /*1620*/  IMAD R10, R19, UR4, RZ ;  /* 0x00000004130a7c24 */ /* 0x000fe2000f8e02ff */
[----:B------:R-:W-:Y:S01]  /*1630*/  LOP3.LUT R15, R15, 0x1c0, RZ, 0xc0, !PT ;  /* 0x000001c00f0f7812 */ /* 0x000fe200078ec0ff */
[----:B------:R-:W-:Y:S02]  /*1640*/  IMAD R19, R23, UR6, RZ ;  /* 0x0000000617137c24 */ /* 0x000fe4000f8e02ff */
[----:B------:R-:W-:Y:S01]  /*1650*/  IMAD.X R25, R21, 0x1, R13, P0 ;  /* 0x0000000115197824 */ /* 0x000fe200000e060d */
[----:B------:R-:W-:Y:S01]  /*1660*/  LOP3.LUT R18, R15, 0x38, R20, 0xf8, !PT ;  /* 0x000000380f127812 */ /* 0x000fe200078ef814 */
[----:B------:R-:W-:Y:S01]  /*1670*/  IMAD.X R13, R21, 0x1, R8, P2 ;  /* 0x00000001150d7824 */ /* 0x000fe200010e0608 */
[----:B------:R-:W-:Y:S01]  /*1680*/  SHF.R.S32.HI R8, RZ, 0x1f, R11 ;  /* 0x0000001fff087819 */ /* 0x000fe2000001140b */
[C---:B------:R-:W-:Y:S01]  /*1690*/  IMAD R10, R171.reuse, UR5, R10 ;  /* 0x00000005ab0a7c24 */ /* 0x040fe2000f8e020a */
[----:B------:R-:W-:Y:S01]  /*16a0*/  SHF.R.U32.HI R15, RZ, 0x3, R15 ;  /* 0x00000003ff0f7819 */ /* 0x000fe2000001160f */
[----:B------:R-:W-:Y:S01]  /*16b0*/  IMAD.WIDE.U32 R20, R171, UR4, R20 ;  /* 0x00000004ab147c25 */ /* 0x000fe2000f8e0014 */
[----:B------:R-:W-:-:S02]  /*16c0*/  ULDC.64 UR4, c[0x0][0x258] ;  /* 0x0000960000047ab9 */ /* 0x000fc40000000a00 */
[----:B------:R-:W-:Y:S01]  /*16d0*/  LOP3.LUT R15, R18, R15, RZ, 0x3c, !PT ;  /* 0x0000000f120f7212 */ /* 0x000fe200078e3cff */
[----:B------:R-:W-:Y:S01]  /*16e0*/  IMAD.IADD R21, R21, 0x1, R10 ;  /* 0x0000000115157824 */ /* 0x000fe200078e020a */
[----:B------:R-:W-:Y:S01]  /*16f0*/  LOP3.LUT R10, R5, 0xfffffff0, RZ, 0xc0, !PT ;  /* 0xfffffff0050a7812 */ /* 0x000fe200078ec0ff */
[----:B------:R-:W-:Y:S01]  /*1700*/  IMAD R8, R8, UR4, RZ ;  /* 0x0000000408087c24 */ /* 0x000fe2000f8e02ff */
[CC--:B------:R-:W-:Y:S01]  /*1710*/  LEA.HI R18, R122.reuse, R123.reuse, RZ, 0x6 ;  /* 0x0000007b7a127211 */ /* 0x0c0fe200078f30ff */
[----:B------:R-:W-:Y:S01]  /*1720*/  IMAD.X R0, R23, 0x1, R0, P1 ;  /* 0x0000000117007824 */ /* 0x000fe200008e0600 */
[----:B------:R-:W-:Y:S01]  /*1730*/  LEA.HI R122, R122, R123, RZ, 0x5 ;  /* 0x0000007b7a7a7211 */ /* 0x000fe200078f28ff */
[----:B------:R-:W-:Y:S02]  /*1740*/  IMAD.IADD R10, R123, 0x1, -R10 ;  /* 0x000000017b0a7824 */ /* 0x000fe400078e0a0a */
[C---:B------:R-:W-:Y:S02]  /*1750*/  IMAD R5, R11.reuse, UR5, R8 ;  /* 0x000000050b057c24 */ /* 0x040fe4000f8e0208 */
[----:B------:R-:W-:Y:S01]  /*1760*/  IMAD.WIDE.U32 R20, R11, UR4, R20 ;  /* 0x000000040b147c25 */ /* 0x000fe2000f8e0014 */
[----:B------:R-:W-:Y:S01]  /*1770*/  SHF.R.S32.HI R23, RZ, 0x1f, R10 ;  /* 0x0000001fff177819 */ /* 0x000fe2000001140a */
[----:B------:R-:W-:-:S02]  /*1780*/  ULDC.64 UR4, c[0x0][0x218] ;  /* 0x0000860000047ab9 */ /* 0x000fc40000000a00 */
[C---:B------:R-:W-:Y:S01]  /*1790*/  IMAD R19, R22.reuse, UR7, R19 ;  /* 0x0000000716137c24 */ /* 0x040fe2000f8e0213 */
[----:B------:R-:W-:Y:S01]  /*17a0*/  LEA.HI R8, R23, R10, RZ, 0x3 ;  /* 0x0000000a17087211 */ /* 0x000fe200078f18ff */
[----:B------:R-:W-:-:S03]  /*17b0*/  IMAD.WIDE.U32 R12, R22, UR6, R12 ;  /* 0x00000006160c7c25 */ /* 0x000fc6000f8e000c */
[----:B------:R-:W-:Y:S01]  /*17c0*/  LOP3.LUT R11, R8, 0xfffffff8, RZ, 0xc0, !PT ;  /* 0xfffffff8080b7812 */ /* 0x000fe200078ec0ff */
[----:B------:R-:W-:Y:S01]  /*17d0*/  IMAD.IADD R21, R21, 0x1, R5 ;  /* 0x0000000115157824 */ /* 0x000fe200078e0205 */
[----:B------:R-:W-:Y:S01]  /*17e0*/  LEA R167, P0, R12, UR4, 0x1 ;  /* 0x000000040ca77c11 */ /* 0x000fe2000f8008ff */
[----:B------:R-:W-:Y:S01]  /*17f0*/  IMAD.IADD R19, R13, 0x1, R19 ;  /* 0x000000010d137824 */ /* 0x000fe200078e0213 */
[----:B------:R-:W-:Y:S01]  /*1800*/  USHF.L.U32 UR4, UR14, 0x5, URZ ;  /* 0x000000050e047899 */ /* 0x000fe2000800063f */
[----:B------:R-:W-:Y:S02]  /*1810*/  IMAD R5, R17, UR14, RZ ;  /* 0x0000000e11057c24 */ /* 0x000fe4000f8e02ff */
[----:B------:R-:W-:Y:S01]  /*1820*/  IMAD.WIDE.U32 R24, R4, UR10, R24 ;  /* 0x0000000a04187c25 */ /* 0x000fe2000f8e0018 */
[----:B------:R-:W-:Y:S01]  /*1830*/  LEA.HI.X R166, R12, UR5, R19, 0x1, P0 ;  /* 0x000000050ca67c11 */ /* 0x000fe200080f0c13 */
[----:B------:R-:W-:Y:S01]  /*1840*/  UMOV UR5, 0x400 ;  /* 0x0000040000057882 */ /* 0x000fe20000000000 */
[----:B------:R-:W-:Y:S01]  /*1850*/  ULDC.64 UR10, c[0x0][0x250] ;  /* 0x00009400000a7ab9 */ /* 0x000fe20000000a00 */
[C---:B------:R-:W-:Y:S01]  /*1860*/  IMAD R5, R16.reuse, UR15, R5 ;  /* 0x0000000f10057c24 */ /* 0x040fe2000f8e0205 */
[----:B-1----:R-:W-:Y:S01]  /*1870*/  ULEA UR5, UR20, UR5, 0x18 ;  /* 0x0000000514057291 */ /* 0x002fe2000f8ec03f */
[----:B------:R-:W-:Y:S01]  /*1880*/  IMAD.WIDE.U32 R16, R16, UR14, R20 ;  /* 0x0000000e10107c25 */ /* 0x000fe2000f8e0014 */
[----:B------:R-:W-:-:S02]  /*1890*/  USHF.L.U32 UR20, UR6, 0x5, URZ ;  /* 0x0000000506147899 */ /* 0x000fc4000800063f */
[----:B------:R-:W-:Y:S01]  /*18a0*/  USHF.L.U64.HI UR15, UR14, 0x5, UR15 ;  /* 0x000000050e0f7899 */ /* 0x000fe2000801020f */
[----:B------:R-:W-:Y:S01]  /*18b0*/  IMAD.IADD R4, R10, 0x1, -R11 ;  /* 0x000000010a047824 */ /* 0x000fe200078e0a0b */
[----:B------:R-:W-:Y:S01]  /*18c0*/  LEA R10, P0, R16, UR12, 0x1 ;  /* 0x0000000c100a7c11 */ /* 0x000fe2000f8008ff */
[----:B------:R-:W-:Y:S01]  /*18d0*/  IMAD.IADD R5, R17, 0x1, R5 ;  /* 0x0000000111057824 */ /* 0x000fe200078e0205 */
[----:B------:R-:W-:Y:S01]  /*18e0*/  USHF.L.U64.HI UR14, UR6, 0x5, UR7 ;  /* 0x00000005060e7899 */ /* 0x000fe20008010207 */
[----:B------:R-:W-:Y:S01]  /*18f0*/  IMAD.SHL.U32 R18, R18, 0x8, RZ ;  /* 0x0000000812127824 */ /* 0x000fe200078e00ff */
[----:B------:R-:W-:Y:S01]  /*1900*/  IADD3 R14, P1, R10, UR4, RZ ;  /* 0x000000040a0e7c10 */ /* 0x000fe2000ff3e0ff */
[----:B------:R-:W-:Y:S01]  /*1910*/  IMAD.IADD R25, R25, 0x1, R9 ;  /* 0x0000000119197824 */ /* 0x000fe200078e0209 */
[----:B------:R-:W-:Y:S01]  /*1920*/  LEA.HI.X R11, R16, UR13, R5, 0x1, P0 ;  /* 0x0000000d100b7c11 */ /* 0x000fe200080f0c05 */
[----:B------:R-:W-:Y:S01]  /*1930*/  IMAD.SHL.U32 R5, R44, 0x40, RZ ;  /* 0x000000402c057824 */ /* 0x000fe200078e00ff */
[----:B------:R-:W-:Y:S01]  /*1940*/  IADD3 R12, P0, R167, UR20, RZ ;  /* 0x00000014a70c7c10 */ /* 0x000fe2000ff1e0ff */
[----:B------:R-:W-:Y:S01]  /*1950*/  IMAD R0, R0, UR10, RZ ;  /* 0x0000000a00007c24 */ /* 0x000fe2000f8e02ff */
[----:B------:R-:W-:Y:S01]  /*1960*/  LOP3.LUT R15, R15, 0x7ffffe00, R18, 0xf8, !PT ;  /* 0x7ffffe000f0f7812 */ /* 0x000fe200078ef812 */
[C---:B------:R-:W-:Y:S01]  /*1970*/  IMAD.WIDE.U32 R24, R7.reuse, UR10, R24 ;  /* 0x0000000a07187c25 */ /* 0x040fe2000f8e0018 */
[----:B------:R-:W-:Y:S01]  /*1980*/  IADD3.X R13, R166, UR14, RZ, P0, !PT ;  /* 0x0000000ea60d7c10 */ /* 0x000fe200087fe4ff */
[----:B------:R-:W-:Y:S01]  /*1990*/  ULDC.64 UR12, c[0x0][0x220] ;  /* 0x00008800000c7ab9 */ /* 0x000fe20000000a00 */
[----:B------:R-:W-:Y:S01]  /*19a0*/  IADD3 R16, P0, R12, UR20, RZ ;  /* 0x000000140c107c10 */ /* 0x000fe2000ff1e0ff */
[----:B------:R-:W-:Y:S01]  /*19b0*/  IMAD R0, R7, UR11, R0 ;  /* 0x0000000b07007c24 */ /* 0x000fe2000f8e0200 */
[----:B------:R-:W-:Y:S01]  /*19c0*/  LEA R169, R15, UR5, 0x1 ;  /* 0x000000050fa97c11 */ /* 0x000fe2000f8e08ff */
[----:B------:R-:W-:Y:S01]  /*19d0*/  USHF.L.U64.HI UR11, UR10, 0x5, UR11 ;  /* 0x000000050a0b7899 */ /* 0x000fe2000801020b */
[----:B------:R-:W-:Y:S01]  /*19e0*/  IADD3.X R17, R13, UR14, RZ, P0, !PT ;  /* 0x0000000e0d117c10 */ /* 0x000fe200087fe4ff */
[----:B------:R-:W-:Y:S01]  /*19f0*/  IMAD.IADD R165, R25, 0x1, R0 ;  /* 0x0000000119a57824 */ /* 0x000fe200078e0200 */
[----:B------:R-:W-:Y:S01]  /*1a00*/  IADD3 R22, P0, R16, UR20, RZ ;  /* 0x0000001410167c10 */ /* 0x000fe2000ff1e0ff */
[----:B------:R-:W-:Y:S01]  /*1a10*/  @!PT LDS RZ, [RZ] ;  /* 0x00000000fffff984 */ /* 0x000fe20000000800 */
[----:B------:R-:W-:Y:S01]  /*1a20*/  @!PT LDS RZ, [RZ] ;  /* 0x00000000fffff984 */ /* 0x000fe20000000800 */
[----:B------:R-:W-:Y:S01]  /*1a30*/  @!PT LDS RZ, [RZ] ;  /* 0x00000000fffff984 */ /* 0x000fe20000000800 */
[----:B------:R1:W-:Y:S01]  /*1a40*/  LDGSTS.E.BYPASS.LTC128B.128 [R169], desc[UR18][R10.64] ;  /* 0x000000000aa97fae */ /* 0x0003e2000b901d52 */
[----:B------:R-:W-:Y:S01]  /*1a50*/  IADD3.X R15, R11, UR15, RZ, P1, !PT ;  /* 0x0000000f0b0f7c10 */ /* 0x000fe20008ffe4ff */
[----:B------:R-:W-:Y:S01]  /*1a60*/  IMAD.SHL.U32 R0, R2, 0x8, RZ ;  /* 0x0000000802007824 */ /* 0x000fe200078e00ff */
[----:B------:R-:W-:Y:S01]  /*1a70*/  IADD3.X R23, R17, UR14, RZ, P0, !PT ;  /* 0x0000000e11177c10 */ /* 0x000fe200087fe4ff */
[----:B------:R-:W-:Y:S01]  /*1a80*/  IMAD.SHL.U32 R120, R8, 0x40, RZ ;  /* 0x0000004008787824 */ /* 0x000fe200078e00ff */
[----:B------:R-:W-:Y:S01]  /*1a90*/  IADD3 R20, P1, R14, UR4, RZ ;  /* 0x000000040e147c10 */ /* 0x000fe2000ff3e0ff */
[----:B------:R2:W-:Y:S01]  /*1aa0*/  LDGSTS.E.BYPASS.LTC128B.128 [R169+0x800], desc[UR18][R14.64] ;  /* 0x008000000ea97fae */ /* 0x0005e2000b901d52 */
[----:B------:R-:W-:-:S02]  /*1ab0*/  IADD3 R26, P0, R22, UR20, RZ ;  /* 0x00000014161a7c10 */ /* 0x000fc4000ff1e0ff */
[----:B------:R-:W-:Y:S02]  /*1ac0*/  IADD3.X R21, R15, UR15, RZ, P1, !PT ;  /* 0x0000000f0f157c10 */ /* 0x000fe40008ffe4ff */
[----:B------:R-:W-:Y:S02]  /*1ad0*/  IADD3.X R27, R23, UR14, RZ, P0, !PT ;  /* 0x0000000e171b7c10 */ /* 0x000fe400087fe4ff */
[----:B------:R-:W-:Y:S01]  /*1ae0*/  IADD3 R18, P1, R20, UR4, RZ ;  /* 0x0000000414127c10 */ /* 0x000fe2000ff3e0ff */
[----:B------:R-:W-:Y:S01]  /*1af0*/  LDGSTS.E.BYPASS.LTC128B.128 [R169+0x1000], desc[UR18][R20.64] ;  /* 0x0100000014a97fae */ /* 0x000fe2000b901d52 */
[----:B------:R-:W-:Y:S01]  /*1b00*/  SHF.R.S32.HI R7, RZ, 0x5, R122 ;  /* 0x00000005ff077819 */ /* 0x000fe2000001147a */
[----:B------:R-:W-:Y:S01]  /*1b10*/  UIADD3 UR4, UR5, 0x2000, URZ ;  /* 0x0000200005047890 */ /* 0x000fe2000fffe03f */
[----:B------:R-:W-:Y:S01]  /*1b20*/  IADD3.X R19, R21, UR15, RZ, P1, !PT ;  /* 0x0000000f15137c10 */ /* 0x000fe20008ffe4ff */
[----:B------:R-:W-:Y:S01]  /*1b30*/  USHF.L.U32 UR15, UR10, 0x5, URZ ;  /* 0x000000050a0f7899 */ /* 0x000fe2000800063f */
[----:B------:R-:W-:-:S02]  /*1b40*/  LOP3.LUT R120, R120, 0xfffffe00, RZ, 0xc0, !PT ;  /* 0xfffffe0078787812 */ /* 0x000fc400078ec0ff */
[----:B------:R-:W-:Y:S01]  /*1b50*/  LOP3.LUT P1, RZ, R4, 0x2, RZ, 0xc0, !PT ;  /* 0x0000000204ff7812 */ /* 0x000fe2000782c0ff */
[----:B------:R3:W-:Y:S02]  /*1b60*/  LDGSTS.E.BYPASS.LTC128B.128 [R169+0x1800], desc[UR18][R18.64] ;  /* 0x0180000012a97fae */ /* 0x0007e4000b901d52 */
[----:B------:R-:W-:Y:S02]  /*1b70*/  IMAD R162, R7, 0x400, R120 ;  /* 0x0000040007a27824 */ /* 0x000fe400078e0278 */
[----:B-1----:R-:W-:Y:S02]  /*1b80*/  IMAD.MOV.U32 R10, RZ, RZ, R167 ;  /* 0x000000ffff0a7224 */ /* 0x002fe400078e00a7 */
[----:B------:R-:W-:Y:S01]  /*1b90*/  IMAD.MOV.U32 R11, RZ, RZ, R166 ;  /* 0x000000ffff0b7224 */ /* 0x000fe200078e00a6 */
[----:B--2---:R-:W-:-:S04]  /*1ba0*/  IADD3 R14, P0, R26, UR20, RZ ;  /* 0x000000141a0e7c10 */ /* 0x004fc8000ff1e0ff */
[----:B------:R-:W-:Y:S01]  /*1bb0*/  LDGSTS.E.BYPASS.LTC128B.128 [R169+0x2000], desc[UR18][R10.64] ;  /* 0x020000000aa97fae */ /* 0x000fe2000b901d52 */
[----:B------:R-:W-:-:S03]  /*1bc0*/  IADD3.X R15, R27, UR14, RZ, P0, !PT ;  /* 0x0000000e1b0f7c10 */ /* 0x000fc600087fe4ff */
[----:B------:R1:W-:Y:S01]  /*1bd0*/  LDGSTS.E.BYPASS.LTC128B.128 [R169+0x2800], desc[UR18][R12.64] ;  /* 0x028000000ca97fae */ /* 0x0003e2000b901d52 */
[----:B------:R-:W-:-:S03]  /*1be0*/  IADD3 R28, P0, R14, UR20, RZ ;  /* 0x000000140e1c7c10 */ /* 0x000fc6000ff1e0ff */
[----:B------:R-:W-:Y:S01]  /*1bf0*/  LDGSTS.E.BYPASS.LTC128B.128 [R169+0x3000], desc[UR18][R16.64] ;  /* 0x0300000010a97fae */ /* 0x000fe2000b901d52 */
[----:B------:R-:W-:-:S03]  /*1c00*/  IADD3.X R29, R15, UR14, RZ, P0, !PT ;  /* 0x0000000e0f1d7c10 */ /* 0x000fc600087fe4ff */
[----:B------:R-:W-:Y:S01]  /*1c10*/  LDGSTS.E.BYPASS.LTC128B.128 [R169+0x3800], desc[UR18][R22.64] ;  /* 0x0380000016a97fae */ /* 0x000fe2000b901d52 */
[----:B---3--:R-:W-:-:S03]  /*1c20*/  IADD3 R18, P0, R28, UR20, RZ ;  /* 0x000000141c127c10 */ /* 0x008fc6000ff1e0ff */
[----:B------:R-:W-:Y:S01]  /*1c30*/  LDGSTS.E.BYPASS.LTC128B.128 [R169+0x4000], desc[UR18][R26.64] ;  /* 0x040000001aa97fae */ /* 0x000fe2000b901d52 */
[----:B------:R-:W-:-:S03]  /*1c40*/  IADD3.X R19, R29, UR14, RZ, P0, !PT ;  /* 0x0000000e1d137c10 */ /* 0x000fc600087fe4ff */
[----:B------:R-:W-:Y:S01]  /*1c50*/  LDGSTS.E.BYPASS.LTC128B.128 [R169+0x4800], desc[UR18][R14.64] ;  /* 0x048000000ea97fae */ /* 0x000fe2000b901d52 */
[----:B------:R-:W-:-:S03]  /*1c60*/  LEA R164, P0, R24, UR12, 0x1 ;  /* 0x0000000c18a47c11 */ /* 0x000fc6000f8008ff */
[----:B------:R-:W-:Y:S01]  /*1c70*/  LDGSTS.E.BYPASS.LTC128B.128 [R169+0x5000], desc[UR18][R28.64] ;  /* 0x050000001ca97fae */ /* 0x000fe2000b901d52 */
[----:B------:R-:W-:-:S03]  /*1c80*/  LEA.HI.X R165, R24, UR13, R165, 0x1, P0 ;  /* 0x0000000d18a57c11 */ /* 0x000fc600080f0ca5 */
[----:B------:R2:W-:Y:S01]  /*1c90*/  LDGSTS.E.BYPASS.LTC128B.128 [R169+0x5800], desc[UR18][R18.64] ;  /* 0x0580000012a97fae */ /* 0x0005e2000b901d52 */
[----:B-1----:R-:W-:-:S03]  /*1ca0*/  LOP3.LUT R12, R5, 0x1c0, RZ, 0xc0, !PT ;  /* 0x000001c0050c7812 */ /* 0x002fc600078ec0ff */
[----:B------:R-:W0:Y:S01]  /*1cb0*/  LDGDEPBAR ;  /* 0x00000000000079af */ /* 0x000e220000000000 */
[----:B------:R-:W-:Y:S01]  /*1cc0*/  IMAD.SHL.U32 R5, R4, 0x40, RZ ;  /* 0x0000004004057824 */ /* 0x000fe200078e00ff */
[----:B------:R-:W-:Y:S02]  /*1cd0*/  LOP3.LUT R10, R12, 0x8, R3, 0xf8, !PT ;  /* 0x000000080c0a7812 */ /* 0x000fe400078ef803 */
[----:B------:R-:W-:Y:S02]  /*1ce0*/  SHF.R.U32.HI R3, RZ, 0x3, R12 ;  /* 0x00000003ff037819 */ /* 0x000fe4000001160c */
[----:B------:R-:W-:Y:S02]  /*1cf0*/  LOP3.LUT R5, R5, 0x1c0, RZ, 0xc0, !PT ;  /* 0x000001c005057812 */ /* 0x000fe400078ec0ff */
[----:B------:R-:W-:Y:S02]  /*1d00*/  LOP3.LUT R3, R10, R3, RZ, 0x3c, !PT ;  /* 0x000000030a037212 */ /* 0x000fe400078e3cff */
[----:B------:R-:W-:-:S02]  /*1d10*/  IADD3 R10, P0, R164, UR15, RZ ;  /* 0x0000000fa40a7c10 */ /* 0x000fc4000ff1e0ff */
[----:B------:R-:W-:Y:S01]  /*1d20*/  LOP3.LUT R0, R5, 0x8, R0, 0xf8, !PT ;  /* 0x0000000805007812 */ /* 0x000fe200078ef800 */
[----:B------:R-:W-:Y:S01]  /*1d30*/  IMAD R2, R2, 0x200, R3 ;  /* 0x0000020002027824 */ /* 0x000fe200078e0203 */
[----:B------:R-:W-:Y:S02]  /*1d40*/  IADD3.X R11, R165, UR11, RZ, P0, !PT ;  /* 0x0000000ba50b7c10 */ /* 0x000fe400087fe4ff */
[----:B------:R-:W-:Y:S02]  /*1d50*/  IADD3 R12, P0, R10, UR15, RZ ;  /* 0x0000000f0a0c7c10 */ /* 0x000fe4000ff1e0ff */
[----:B------:R-:W-:Y:S02]  /*1d60*/  SHF.R.U32.HI R5, RZ, 0x3, R5 ;  /* 0x00000003ff057819 */ /* 0x000fe40000011605 */
[----:B------:R-:W-:Y:S02]  /*1d70*/  IADD3.X R13, R11, UR11, RZ, P0, !PT ;  /* 0x0000000b0b0d7c10 */ /* 0x000fe400087fe4ff */
[----:B--2---:R-:W-:Y:S01]  /*1d80*/  IADD3 R18, P0, R12, UR15, RZ ;  /* 0x0000000f0c127c10 */ /* 0x004fe2000ff1e0ff */
[----:B------:R-:W-:-:S04]  /*1d90*/  DEPBAR.LE SB0, 0x0 ;  /* 0x000080000000791a */ /* 0x000fc80000000000 */
[----:B------:R-:W-:Y:S01]  /*1da0*/  BAR.SYNC.DEFER_BLOCKING 0x0 ;  /* 0x0000000000007b1d */ /* 0x000fe20000010000 */
[----:B------:R-:W-:Y:S02]  /*1db0*/  IADD3.X R19, R13, UR11, RZ, P0, !PT ;  /* 0x0000000b0d137c10 */ /* 0x000fe400087fe4ff */
[----:B------:R-:W-:Y:S02]  /*1dc0*/  IADD3 R16, P0, R18, UR15, RZ ;  /* 0x0000000f12107c10 */ /* 0x000fe4000ff1e0ff */
[----:B------:R-:W-:Y:S01]  /*1dd0*/  LOP3.LUT R5, R0, R5, RZ, 0x3c, !PT ;  /* 0x0000000500057212 */ /* 0x000fe200078e3cff */
[----:B------:R-:W-:Y:S01]  /*1de0*/  IMAD.MOV.U32 R0, RZ, RZ, 0x20 ;  /* 0x00000020ff007424 */ /* 0x000fe200078e00ff */
[----:B------:R-:W-:Y:S02]  /*1df0*/  IADD3.X R17, R19, UR11, RZ, P0, !PT ;  /* 0x0000000b13117c10 */ /* 0x000fe400087fe4ff */
[----:B------:R-:W-:Y:S01]  /*1e00*/  IADD3 R14, P0, R16, UR15, RZ ;  /* 0x0000000f100e7c10 */ /* 0x000fe2000ff1e0ff */
[----:B------:R-:W-:Y:S01]  /*1e10*/  IMAD.IADD R162, R162, 0x1, R5 ;  /* 0x00000001a2a27824 */ /* 0x000fe200078e0205 */
[----:B------:R-:W-:-:S02]  /*1e20*/  SEL R3, R0, 0xffffffe0, !P1 ;  /* 0xffffffe000037807 */ /* 0x000fc40004800000 */
[----:B------:R-:W-:Y:S02]  /*1e30*/  IADD3.X R15, R17, UR11, RZ, P0, !PT ;  /* 0x0000000b110f7c10 */ /* 0x000fe400087fe4ff */
[----:B------:R-:W-:Y:S02]  /*1e40*/  LEA R162, R162, UR5, 0x1 ;  /* 0x00000005a2a27c11 */ /* 0x000fe4000f8e08ff */
[----:B------:R-:W-:Y:S02]  /*1e50*/  LEA R161, R2, UR4, 0x1 ;  /* 0x0000000402a17c11 */ /* 0x000fe4000f8e08ff */
[----:B------:R-:W-:Y:S01]  /*1e60*/  LOP3.LUT P1, RZ, R4, 0x4, RZ, 0xc0, !PT ;  /* 0x0000000404ff7812 */ /* 0x000fe2000782c0ff */
[----:B------:R-:W-:Y:S01]  /*1e70*/  IMAD.IADD R160, R162, 0x1, R3 ;  /* 0x00000001a2a07824 */ /* 0x000fe200078e0203 */
[----:B------:R-:W-:Y:S01]  /*1e80*/  LOP3.LUT R5, R5, R120, RZ, 0xfc, !PT ;  /* 0x0000007805057212 */ /* 0x000fe200078efcff */
[----:B------:R-:W-:Y:S01]  /*1e90*/  IMAD.MOV.U32 R4, RZ, RZ, 0x40 ;  /* 0x00000040ff047424 */ /* 0x000fe200078e00ff */
[----:B------:R-:W-:Y:S01]  /*1ea0*/  @!PT LDS RZ, [RZ] ;  /* 0x00000000fffff984 */ /* 0x000fe20000000800 */
[----:B------:R-:W-:Y:S01]  /*1eb0*/  @!PT LDS RZ, [RZ] ;  /* 0x00000000fffff984 */ /* 0x000fe20000000800 */
[----:B------:R-:W-:Y:S01]  /*1ec0*/  @!PT LDS RZ, [RZ] ;  /* 0x00000000fffff984 */ /* 0x000fe20000000800 */
[----:B------:R-:W-:Y:S01]  /*1ed0*/  LDGSTS.E.BYPASS.LTC128B.128 [R169+0x6000], desc[UR18][R164.64] ;  /* 0x06000000a4a97fae */ /* 0x000fe2000b901d52 */
[----:B------:R-:W-:-:S03]  /*1ee0*/  VIADD R157, R161, 0x40 ;  /* 0x00000040a19d7836 */ /* 0x000fc60000000000 */
[----:B------:R-:W-:Y:S01]  /*1ef0*/  SEL R4, R4, 0xffffffc0, !P1 ;  /* 0xffffffc004047807 */ /* 0x000fe20004800000 */
[----:B------:R1:W-:Y:S04]  /*1f00*/  LDGSTS.E.BYPASS.LTC128B.128 [R169+0x6800], desc[UR18][R10.64] ;  /* 0x068000000aa97fae */ /* 0x0003e8000b901d52 */
[----:B------:R2:W-:Y:S01]  /*1f10*/  LDGSTS.E.BYPASS.LTC128B.128 [R169+0x7000], desc[UR18][R12.64] ;  /* 0x070000000ca97fae */ /* 0x0005e2000b901d52 */
[----:B------:R-:W-:-:S03]  /*1f20*/  IMAD.IADD R158, R162, 0x1, R4 ;  /* 0x00000001a29e7824 */ /* 0x000fc600078e0204 */
[----:B------:R-:W-:Y:S01]  /*1f30*/  LDGSTS.E.BYPASS.LTC128B.128 [R169+0x7800], desc[UR18][R18.64] ;  /* 0x0780000012a97fae */ /* 0x000fe2000b901d52 */
[----:B------:R-:W-:-:S03]  /*1f40*/  IMAD.IADD R156, R3, 0x1, R158 ;  /* 0x00000001039c7824 */ /* 0x000fc600078e029e */
[----:B------:R3:W-:Y:S04]  /*1f50*/  LDGSTS.E.BYPASS.LTC128B.128 [R169+0x8000], desc[UR18][R16.64] ;  /* 0x0800000010a97fae */ /* 0x0007e8000b901d52 */
[----:B------:R-:W-:Y:S01]  /*1f60*/  LDGSTS.E.BYPASS.LTC128B.128 [R169+0x8800], desc[UR18][R14.64] ;  /* 0x088000000ea97fae */ /* 0x000fe2000b901d52 */
[----:B-1----:R-:W-:-:S04]  /*1f70*/  IADD3 R10, P0, R14, UR15, RZ ;  /* 0x0000000f0e0a7c10 */ /* 0x002fc8000ff1e0ff */
[----:B------:R-:W-:Y:S02]  /*1f80*/  IADD3.X R11, R15, UR11, RZ, P0, !PT ;  /* 0x0000000b0f0b7c10 */ /* 0x000fe400087fe4ff */
[----:B------:R-:W-:Y:S02]  /*1f90*/  IADD3 R8, P0, R10, UR15, RZ ;  /* 0x0000000f0a087c10 */ /* 0x000fe4000ff1e0ff */
[----:B--2---:R-:W-:Y:S01]  /*1fa0*/  LEA R12, R2, UR5, 0x1 ;  /* 0x00000005020c7c11 */ /* 0x004fe2000f8e08ff */
[----:B------:R-:W-:Y:S01]  /*1fb0*/  LDGSTS.E.BYPASS.LTC128B.128 [R169+0x9000], desc[UR18][R10.64] ;  /* 0x090000000aa97fae */ /* 0x000fe2000b901d52 */
        /* <DEDUP_REMOVED lines=8> */
[----:B------:R-:W4:Y:S04]  /*2040*/  LDSM.16.M88.4 R36, [R12+0x2000] ;  /* 0x002000000c24783b */ /* 0x000f280000000200 */
[----:B---3--:R-:W3:Y:S01]  /*2050*/  LDSM.16.M88.4 R16, [R12+0x3000] ;  /* 0x003000000c10783b */ /* 0x008ee20000000200 */
[----:B------:R-:W-:-:S03]  /*2060*/  @P0 VIADD R157, R161, 0xffffffc0 ;  /* 0xffffffc0a19d0836 */ /* 0x000fc60000000000 */
[----:B------:R-:W5:Y:S01]  /*2070*/  LDSM.16.M88.4 R84, [R12+0x3800] ;  /* 0x003800000c54783b */ /* 0x000f620000000200 */
[----:B------:R-:W-:Y:S01]  /*2080*/  IMAD.IADD R144, R0, 0x1, R157 ;  /* 0x0000000100907824 */ /* 0x000fe200078e029d */
[----:B------:R-:W-:Y:S01]  /*2090*/  LOP3.LUT R0, R122, 0xffffffe0, RZ, 0xc0, !PT ;  /* 0xffffffe07a007812 */ /* 0x000fe200078ec0ff */
[C---:B------:R-:W-:Y:S01]  /*20a0*/  VIADD R151, R157.reuse, 0x800 ;  /* 0x000008009d977836 */ /* 0x040fe20000000000 */
[----:B------:R-:W5:Y:S01]  /*20b0*/  LDSM.16.M88.4 R76, [R12+0x4000] ;  /* 0x004000000c4c783b */ /* 0x000f620000000200 */
[----:B------:R-:W-:Y:S01]  /*20c0*/  SHF.R.S32.HI R122, RZ, 0x1f, R122 ;  /* 0x0000001fff7a7819 */ /* 0x000fe2000001147a */
[----:B------:R-:W-:Y:S02]  /*20d0*/  VIADD R150, R157, 0x1000 ;  /* 0x000010009d967836 */ /* 0x000fe40000000000 */
[----:B------:R-:W5:Y:S01]  /*20e0*/  LDSM.16.M88.4 R68, [R12+0x4800] ;  /* 0x004800000c44783b */ /* 0x000f620000000200 */
[C---:B------:R-:W-:Y:S02]  /*20f0*/  IMAD.IADD R0, R123.reuse, 0x1, -R0 ;  /* 0x000000017b007824 */ /* 0x040fe400078e0a00 */
[----:B------:R-:W-:Y:S01]  /*2100*/  IMAD.SHL.U32 R123, R123, 0x2, RZ ;  /* 0x000000027b7b7824 */ /* 0x000fe200078e00ff */
[----:B------:R-:W5:Y:S01]  /*2110*/  LDSM.16.M88.4 R60, [R12+0x5000] ;  /* 0x005000000c3c783b */ /* 0x000f620000000200 */
[----:B------:R-:W-:-:S02]  /*2120*/  VIADD R149, R157, 0x1800 ;  /* 0x000018009d957836 */ /* 0x000fc40000000000 */
[C---:B------:R-:W-:Y:S01]  /*2130*/  VIADD R148, R157.reuse, 0x2000 ;  /* 0x000020009d947836 */ /* 0x040fe20000000000 */
[----:B-1----:R-:W1:Y:S01]  /*2140*/  LDSM.16.M88.4 R8, [R12+0x5800] ;  /* 0x005800000c08783b */ /* 0x002e620000000200 */
[C---:B------:R-:W-:Y:S02]  /*2150*/  VIADD R147, R157.reuse, 0x2800 ;  /* 0x000028009d937836 */ /* 0x040fe40000000000 */
[C---:B------:R-:W-:Y:S01]  /*2160*/  VIADD R146, R157.reuse, 0x3000 ;  /* 0x000030009d927836 */ /* 0x040fe20000000000 */
[----:B------:R-:W-:Y:S01]  /*2170*/  LDSM.16.M88.4 R112, [R160] ;  /* 0x00000000a070783b */ /* 0x000fe20000000200 */
[----:B------:R-:W-:-:S03]  /*2180*/  VIADD R145, R157, 0x3800 ;  /* 0x000038009d917836 */ /* 0x000fc60000000000 */
[----:B------:R-:W1:Y:S01]  /*2190*/  LDSM.16.M88.4 R20, [R159+0x800] ;  /* 0x000800009f14783b */ /* 0x000e620000000200 */
[C---:B--2---:R-:W-:Y:S03]  /*21a0*/  HMMA.16816.F32 R32, R52.reuse, R28, RZ ;  /* 0x0000001c3420723c */ /* 0x044fe600000018ff */
[----:B------:R-:W2:Y:S04]  /*21b0*/  LDSM.16.M88.4 R116, [R159] ;  /* 0x000000009f74783b */ /* 0x000ea80000000200 */
[----:B------:R-:W2:Y:S01]  /*21c0*/  LDSM.16.M88.4 R12, [R159+0x1000] ;  /* 0x001000009f0c783b */ /* 0x000ea20000000200 */
[C---:B------:R-:W-:Y:S03]  /*21d0*/  HMMA.16816.F32 R28, R52.reuse, R30, RZ ;  /* 0x0000001e341c723c */ /* 0x040fe600000018ff */
[----:B------:R-:W-:Y:S03]  /*21e0*/  LDSM.16.M88.4 R48, [R157] ;  /* 0x000000009d30783b */ /* 0x000fe60000000200 */
[C---:B----4-:R-:W-:Y:S01]  /*21f0*/  HMMA.16816.F32 R40, R52.reuse, R36, RZ ;  /* 0x000000243428723c */ /* 0x050fe200000018ff */
[----:B------:R-:W-:Y:S04]  /*2200*/  LDSM.16.M88.4 R92, [R159+0x3800] ;  /* 0x003800009f5c783b */ /* 0x000fe80000000200 */
[----:B------:R-:W-:Y:S01]  /*2210*/  LDSM.16.M88.4 R44, [R157+0x800] ;  /* 0x000800009d2c783b */ /* 0x000fe20000000200 */
[C---:B---3--:R-:W-:Y:S03]  /*2220*/  HMMA.16816.F32 R24, R52.reuse, R16, RZ ;  /* 0x000000103418723c */ /* 0x048fe600000018ff */
[----:B------:R-:W-:Y:S03]  /*2230*/  LDSM.16.M88.4 R108, [R159+0x1800] ;  /* 0x001800009f6c783b */ /* 0x000fe60000000200 */
[C---:B------:R-:W-:Y:S01]  /*2240*/  HMMA.16816.F32 R36, R52.reuse, R38, RZ ;  /* 0x000000263424723c */ /* 0x040fe200000018ff */
[----:B------:R-:W-:Y:S04]  /*2250*/  LDSM.16.M88.4 R96, [R159+0x3000] ;  /* 0x003000009f60783b */ /* 0x000fe80000000200 */
[----:B------:R-:W-:Y:S01]  /*2260*/  LDSM.16.M88.4 R104, [R159+0x2000] ;  /* 0x002000009f68783b */ /* 0x000fe20000000200 */
[C---:B-----5:R-:W-:Y:S03]  /*2270*/  HMMA.16816.F32 R88, R52.reuse, R84, RZ ;  /* 0x000000543458723c */ /* 0x060fe600000018ff */
        /* <DEDUP_REMOVED lines=11> */
[----:B------:R-:W-:Y:S01]  /*2330*/  HMMA.16816.F32 R52, R52, R10, RZ ;  /* 0x0000000a3434723c */ /* 0x000fe200000018ff */
[----:B------:R-:W1:Y:S05]  /*2340*/  LDSM.16.M88.4 R8, [R158] ;  /* 0x000000009e08783b */ /* 0x000e6a0000000200 */
[C---:B------:R-:W-:Y:S06]  /*2350*/  HMMA.16816.F32 R32, R112.reuse, R20, R32 ;  /* 0x000000147020723c */ /* 0x040fec0000001820 */
[C---:B------:R-:W-:Y:S01]  /*2360*/  HMMA.16816.F32 R28, R112.reuse, R22, R28 ;  /* 0x00000016701c723c */ /* 0x040fe2000000181c */
[----:B------:R-:W3:Y:S05]  /*2370*/  LDSM.16.M88.4 R20, [R157+0x1000] ;  /* 0x001000009d14783b */ /* 0x000eea0000000200 */
[C---:B--2---:R-:W-:Y:S06]  /*2380*/  HMMA.16816.F32 R40, R112.reuse, R116, R40 ;  /* 0x000000747028723c */ /* 0x044fec0000001828 */
[C---:B------:R-:W-:Y:S06]  /*2390*/  HMMA.16816.F32 R24, R112.reuse, R12, R24 ;  /* 0x0000000c7018723c */ /* 0x040fec0000001818 */
[C---:B------:R-:W-:Y:S01]  /*23a0*/  HMMA.16816.F32 R36, R112.reuse, R118, R36 ;  /* 0x000000767024723c */ /* 0x040fe20000001824 */
[----:B------:R-:W-:Y:S05]  /*23b0*/  LDSM.16.M88.4 R116, [R144] ;  /* 0x000000009074783b */ /* 0x000fea0000000200 */
[----:B------:R-:W-:Y:S01]  /*23c0*/  HMMA.16816.F32 R16, R112, R14, R16 ;  /* 0x0000000e7010723c */ /* 0x000fe20000001810 */
[----:B------:R-:W2:Y:S05]  /*23d0*/  LDSM.16.M88.4 R12, [R156] ;  /* 0x000000009c0c783b */ /* 0x000eaa0000000200 */
[----:B-1----:R-:W-:Y:S06]  /*23e0*/  HMMA.16816.F32 R40, R8, R48, R40 ;  /* 0x000000300828723c */ /* 0x002fec0000001828 */
[----:B------:R-:W-:Y:S06]  /*23f0*/  HMMA.16816.F32 R56, R112, R92, R56 ;  /* 0x0000005c7038723c */ /* 0x000fec0000001838 */
[C---:B---3--:R-:W-:Y:S06]  /*2400*/  HMMA.16816.F32 R24, R8.reuse, R20, R24 ;  /* 0x000000140818723c */ /* 0x048fec0000001818 */
[----:B------:R-:W-:Y:S01]  /*2410*/  HMMA.16816.F32 R36, R8, R50, R36 ;  /* 0x000000320824723c */ /* 0x000fe20000001824 */
[----:B------:R-:W-:Y:S01]  /*2420*/  SHF.R.S32.HI R21, RZ, 0x1f, R0 ;  /* 0x0000001fff157819 */ /* 0x000fe20000011400 */
[----:B------:R-:W1:Y:S03]  /*2430*/  LDSM.16.M88.4 R48, [R144+0x800] ;  /* 0x000800009030783b */ /* 0x000e660000000200 */
[----:B------:R-:W-:Y:S01]  /*2440*/  LEA.HI R168, R21, R0, RZ, 0x2 ;  /* 0x0000000015a87211 */ /* 0x000fe200078f10ff */
[----:B------:R-:W-:Y:S01]  /*2450*/  IMAD R21, R7, 0x10, R124 ;  /* 0x0000001007157824 */ /* 0x000fe200078e027c */
[----:B------:R-:W-:Y:S01]  /*2460*/  HMMA.16816.F32 R52, R112, R94, R52 ;  /* 0x0000005e7034723c */ /* 0x000fe20000001834 */
[----:B------:R-:W3:Y:S01]  /*2470*/  LDSM.16.M88.4 R92, [R157+0x1800] ;  /* 0x001800009d5c783b */ /* 0x000ee20000000200 */
[----:B------:R-:W-:Y:S01]  /*2480*/  SHF.R.S32.HI R168, RZ, 0x2, R168 ;  /* 0x00000002ffa87819 */ /* 0x000fe200000114a8 */
[----:B------:R-:W-:-:S03]  /*2490*/  VIADD R0, R6, 0xffffffff ;  /* 0xffffffff06007836 */ /* 0x000fc60000000000 */
[----:B------:R-:W-:Y:S01]  /*24a0*/  IADD3 R20, R21, 0x1, R168 ;  /* 0x0000000115147810 */ /* 0x000fe20007ffe0a8 */
[C---:B------:R-:W-:Y:S01]  /*24b0*/  HMMA.16816.F32 R32, R8.reuse, R44, R32 ;  /* 0x0000002c0820723c */ /* 0x040fe20000001820 */
[C---:B------:R-:W-:Y:S01]  /*24c0*/  ISETP.GT.AND P0, PT, R0.reuse, R163, PT ;  /* 0x000000a30000720c */ /* 0x040fe20003f04270 */
[----:B------:R-:W-:Y:S01]  /*24d0*/  IMAD.SHL.U32 R0, R0, 0x80, RZ ;  /* 0x0000008000007824 */ /* 0x000fe200078e00ff */
[----:B------:R-:W-:Y:S02]  /*24e0*/  IADD3 R20, R121, -UR17, R20 ;  /* 0x8000001179147c10 */ /* 0x000fe4000fffe014 */
[----:B------:R-:W-:Y:S01]  /*24f0*/  LEA.HI R21, R122, R7, RZ, 0x2 ;  /* 0x000000077a157211 */ /* 0x000fe200078f10ff */
[----:B------:R-:W-:Y:S01]  /*2500*/  HMMA.16816.F32 R28, R8, R46, R28 ;  /* 0x0000002e081c723c */ /* 0x000fe2000000181c */
[----:B------:R-:W4:Y:S01]  /*2510*/  LDSM.16.M88.4 R44, [R144+0x1000] ;  /* 0x00100000902c783b */ /* 0x000f220000000200 */
[----:B------:R-:W-:Y:S01]  /*2520*/  VIADD R20, R20, UR16 ;  /* 0x0000001014147c36 */ /* 0x000fe20008000000 */
[----:B------:R-:W-:-:S03]  /*2530*/  LOP3.LUT R2, R0, 0x6, R123, 0xf8, !PT ;  /* 0x0000000600027812 */ /* 0x000fc600078ef87b */
[----:B--2---:R-:W-:Y:S01]  /*2540*/  HMMA.16816.F32 R40, R12, R116, R40 ;  /* 0x000000740c28723c */ /* 0x004fe20000001828 */
[C---:B------:R-:W-:Y:S02]  /*2550*/  VIMNMX R139, R20.reuse, R121, PT ;  /* 0x00000079148b7248 */ /* 0x040fe40003fe0100 */
[----:B------:R-:W-:Y:S02]  /*2560*/  VIADDMNMX R137, R20, 0x8, R121, PT ;  /* 0x0000000814897846 */ /* 0x000fe40003800179 */
[C---:B------:R-:W-:Y:S01]  /*2570*/  LOP3.LUT R20, R2.reuse, 0x8, RZ, 0xfc, !PT ;  /* 0x0000000802147812 */ /* 0x040fe200078efcff */
[----:B------:R-:W-:Y:S01]  /*2580*/  HMMA.16816.F32 R88, R112, R108, R88 ;  /* 0x0000006c7058723c */ /* 0x000fe20000001858 */
[-C--:B------:R-:W-:Y:S02]  /*2590*/  ISETP.GE.AND P4, PT, R2, R139.reuse, PT ;  /* 0x0000008b0200720c */ /* 0x080fe40003f86270 */
[C---:B------:R-:W-:Y:S02]  /*25a0*/  ISETP.GE.AND P3, PT, R20.reuse, R139, PT ;  /* 0x0000008b1400720c */ /* 0x040fe40003f66270 */
[----:B------:R-:W-:Y:S01]  /*25b0*/  ISETP.GE.AND P5, PT, R20, R137, PT ;  /* 0x000000891400720c */ /* 0x000fe20003fa6270 */
[----:B------:R-:W-:Y:S06]  /*25c0*/  HMMA.16816.F32 R36, R12, R118, R36 ;  /* 0x000000760c24723c */ /* 0x000fec0000001824 */
[C---:B------:R-:W-:Y:S06]  /*25d0*/  HMMA.16816.F32 R64, R112.reuse, R96, R64 ;  /* 0x000000607040723c */ /* 0x040fec0000001840 */
[----:B------:R-:W-:Y:S01]  /*25e0*/  HMMA.16816.F32 R60, R112, R98, R60 ;  /* 0x00000062703c723c */ /* 0x000fe2000000183c */
[----:B------:R-:W-:-:S04]  /*25f0*/  LOP3.LUT R96, R2, 0x1, RZ, 0xfc, !PT ;  /* 0x0000000102607812 */ /* 0x000fc800078efcff */
[C---:B------:R-:W-:Y:S01]  /*2600*/  ISETP.GE.AND P2, PT, R96.reuse, R139, PT ;  /* 0x0000008b6000720c */ /* 0x040fe20003f46270 */
[----:B------:R-:W-:Y:S01]  /*2610*/  HMMA.16816.F32 R16, R8, R22, R16 ;  /* 0x000000160810723c */ /* 0x000fe20000001810 */
[----:B------:R-:W-:Y:S02]  /*2620*/  LOP3.LUT R98, R21, 0xfffffffc, RZ, 0xc0, !PT ;  /* 0xfffffffc15627812 */ /* 0x000fe400078ec0ff */
[----:B------:R-:W-:Y:S01]  /*2630*/  ISETP.GE.AND P1, PT, R96, R137, PT ;  /* 0x000000896000720c */ /* 0x000fe20003f26270 */
[----:B------:R-:W-:Y:S02]  /*2640*/  LDSM.16.M88.4 R20, [R144+0x1800] ;  /* 0x001800009014783b */ /* 0x000fe40000000200 */
[----:B------:R-:W-:Y:S01]  /*2650*/  IMAD.IADD R175, R7, 0x1, -R98 ;  /* 0x0000000107af7824 */ /* 0x000fe200078e0a62 */
[----:B-1----:R-:W-:Y:S01]  /*2660*/  HMMA.16816.F32 R32, R12, R48, R32 ;  /* 0x000000300c20723c */ /* 0x002fe20000001820 */
[----:B------:R-:W1:Y:S01]  /*2670*/  LDSM.16.M88.4 R96, [R157+0x2000] ;  /* 0x002000009d60783b */ /* 0x000e620000000200 */
[----:B------:R-:W-:-:S02]  /*2680*/  FSEL R7, R40, -INF , !P4 ;  /* 0xff80000028077808 */ /* 0x000fc40006000000 */
[C---:B------:R-:W-:Y:S02]  /*2690*/  ISETP.GE.AND P4, PT, R2.reuse, R137, PT ;  /* 0x000000890200720c */ /* 0x040fe40003f86270 */
[C---:B------:R-:W-:Y:S01]  /*26a0*/  HMMA.16816.F32 R84, R112.reuse, R110, R84 ;  /* 0x0000006e7054723c */ /* 0x040fe20000001854 */
[C---:B------:R-:W-:Y:S02]  /*26b0*/  LOP3.LUT R40, R2.reuse, 0x10, RZ, 0xfc, !PT ;  /* 0x0000001002287812 */ /* 0x040fe400078efcff */
[----:B------:R-:W-:Y:S02]  /*26c0*/  LOP3.LUT R48, R2, 0x9, RZ, 0xfc, !PT ;  /* 0x0000000902307812 */ /* 0x000fe400078efcff */
[----:B------:R-:W-:Y:S01]  /*26d0*/  FSEL R142, R43, -INF , !P1 ;  /* 0xff8000002b8e7808 */ /* 0x000fe20004800000 */
[----:B------:R-:W-:Y:S01]  /*26e0*/  HMMA.16816.F32 R80, R112, R104, R80 ;  /* 0x000000687050723c */ /* 0x000fe20000001850 */
[----:B------:R-:W-:Y:S02]  /*26f0*/  FSEL R141, R36, -INF , !P3 ;  /* 0xff800000248d7808 */ /* 0x000fe40005800000 */
[----:B------:R-:W-:-:S02]  /*2700*/  FSEL R136, R42, -INF , !P4 ;  /* 0xff8000002a887808 */ /* 0x000fc40006000000 */
[C---:B------:R-:W-:Y:S01]  /*2710*/  ISETP.GE.AND P1, PT, R40.reuse, R139, PT ;  /* 0x0000008b2800720c */ /* 0x040fe20003f26270 */
[----:B---3--:R-:W-:Y:S01]  /*2720*/  HMMA.16816.F32 R88, R8, R92, R88 ;  /* 0x0000005c0858723c */ /* 0x008fe20000001858 */
[----:B------:R-:W-:Y:S02]  /*2730*/  ISETP.GE.AND P3, PT, R40, R137, PT ;  /* 0x000000892800720c */ /* 0x000fe40003f66270 */
[----:B------:R-:W-:Y:S02]  /*2740*/  ISETP.GE.AND P4, PT, R48, R139, PT ;  /* 0x0000008b3000720c */ /* 0x000fe40003f86270 */
[----:B------:R-:W-:Y:S01]  /*2750*/  LOP3.LUT R40, R2, 0x11, RZ, 0xfc, !PT ;  /* 0x0000001102287812 */ /* 0x000fe200078efcff */
[----:B------:R-:W-:Y:S01]  /*2760*/  HMMA.16816.F32 R28, R12, R50, R28 ;  /* 0x000000320c1c723c */ /* 0x000fe2000000181c */
[----:B------:R-:W-:Y:S02]  /*2770*/  FSEL R152, R38, -INF , !P5 ;  /* 0xff80000026987808 */ /* 0x000fe40006800000 */
[----:B------:R-:W-:-:S02]  /*2780*/  FSEL R93, R37, -INF , !P4 ;  /* 0xff800000255d7808 */ /* 0x000fc40006000000 */
[----:B------:R-:W-:Y:S01]  /*2790*/  FSEL R49, R41, -INF , !P2 ;  /* 0xff80000029317808 */ /* 0x000fe20005000000 */
[----:B----4-:R-:W-:Y:S01]  /*27a0*/  HMMA.16816.F32 R24, R12, R44, R24 ;  /* 0x0000002c0c18723c */ /* 0x010fe20000001818 */
[C---:B------:R-:W-:Y:S02]  /*27b0*/  ISETP.GE.AND P5, PT, R40.reuse, R139, PT ;  /* 0x0000008b2800720c */ /* 0x040fe40003fa6270 */
[-C--:B------:R-:W-:Y:S02]  /*27c0*/  ISETP.GE.AND P4, PT, R40, R137.reuse, PT ;  /* 0x000000892800720c */ /* 0x080fe40003f86270 */
[----:B------:R-:W2:Y:S01]  /*27d0*/  LDSM.16.M88.4 R40, [R144+0x2000] ;  /* 0x002000009028783b */ /* 0x000ea20000000200 */
[----:B------:R-:W-:Y:S01]  /*27e0*/  ISETP.GE.AND P2, PT, R48, R137, PT ;  /* 0x000000893000720c */ /* 0x000fe20003f46270 */
[----:B------:R-:W-:Y:S01]  /*27f0*/  HMMA.16816.F32 R84, R8, R94, R84 ;  /* 0x0000005e0854723c */ /* 0x000fe20000001854 */
[----:B------:R-:W-:Y:S02]  /*2800*/  LOP3.LUT R36, R2, 0x18, RZ, 0xfc, !PT ;  /* 0x0000001802247812 */ /* 0x000fe400078efcff */
[----:B------:R-:W-:-:S02]  /*2810*/  FSEL R170, R39, -INF , !P2 ;  /* 0xff80000027aa7808 */ /* 0x000fc40005000000 */
[----:B------:R-:W-:Y:S01]  /*2820*/  FSEL R45, R32, -INF , !P1 ;  /* 0xff800000202d7808 */ /* 0x000fe20004800000 */
[----:B------:R-:W-:Y:S01]  /*2830*/  HMMA.16816.F32 R16, R12, R46, R16 ;  /* 0x0000002e0c10723c */ /* 0x000fe20000001810 */
[C---:B------:R-:W-:Y:S02]  /*2840*/  ISETP.GE.AND P2, PT, R36.reuse, R139, PT ;  /* 0x0000008b2400720c */ /* 0x040fe40003f46270 */
[----:B------:R-:W-:Y:S02]  /*2850*/  ISETP.GE.AND P1, PT, R36, R137, PT ;  /* 0x000000892400720c */ /* 0x000fe40003f26270 */
[----:B------:R-:W3:Y:S01]  /*2860*/  LDSM.16.M88.4 R36, [R157+0x2800] ;  /* 0x002800009d24783b */ /* 0x000ee20000000200 */
[----:B-1----:R-:W-:Y:S01]  /*2870*/  HMMA.16816.F32 R80, R8, R96, R80 ;  /* 0x000000600850723c */ /* 0x002fe20000001850 */
[C---:B------:R-:W-:Y:S02]  /*2880*/  LOP3.LUT R44, R2.reuse, 0x19, RZ, 0xfc, !PT ;  /* 0x00000019022c7812 */ /* 0x040fe400078efcff */
[----:B------:R-:W-:-:S02]  /*2890*/  LOP3.LUT R32, R2, 0x20, RZ, 0xfc, !PT ;  /* 0x0000002002207812 */ /* 0x000fc400078efcff */
[----:B------:R-:W-:Y:S01]  /*28a0*/  FSEL R95, R33, -INF , !P5 ;  /* 0xff800000215f7808 */ /* 0x000fe20006800000 */
[----:B------:R-:W-:Y:S01]  /*28b0*/  HMMA.16816.F32 R88, R12, R20, R88 ;  /* 0x000000140c58723c */ /* 0x000fe20000001858 */
[----:B------:R-:W-:Y:S02]  /*28c0*/  FSEL R138, R35, -INF , !P4 ;  /* 0xff800000238a7808 */ /* 0x000fe40006000000 */
[----:B------:R-:W-:Y:S02]  /*28d0*/  FSEL R143, R28, -INF , !P2 ;  /* 0xff8000001c8f7808 */ /* 0x000fe40005000000 */
[----:B------:R-:W-:Y:S01]  /*28e0*/  FSEL R132, R34, -INF , !P3 ;  /* 0xff80000022847808 */ /* 0x000fe20005800000 */
[----:B------:R-:W-:Y:S01]  /*28f0*/  HMMA.16816.F32 R76, R112, R106, R76 ;  /* 0x0000006a704c723c */ /* 0x000fe2000000184c */
[----:B------:R-:W-:Y:S02]  /*2900*/  ISETP.GE.AND P5, PT, R44, R137, PT ;  /* 0x000000892c00720c */ /* 0x000fe40003fa6270 */
[----:B------:R-:W-:-:S02]  /*2910*/  ISETP.GE.AND P4, PT, R32, R139, PT ;  /* 0x0000008b2000720c */ /* 0x000fc40003f86270 */
[----:B------:R-:W-:Y:S01]  /*2920*/  LOP3.LUT R28, R2, 0x28, RZ, 0xfc, !PT ;  /* 0x00000028021c7812 */ /* 0x000fe200078efcff */
[C---:B------:R-:W-:Y:S01]  /*2930*/  HMMA.16816.F32 R72, R112.reuse, R100, R72 ;  /* 0x000000647048723c */ /* 0x040fe20000001848 */
[----:B------:R-:W-:Y:S02]  /*2940*/  ISETP.GE.AND P3, PT, R44, R139, PT ;  /* 0x0000008b2c00720c */ /* 0x000fe40003f66270 */
[----:B------:R-:W-:Y:S02]  /*2950*/  ISETP.GE.AND P2, PT, R32, R137, PT ;  /* 0x000000892000720c */ /* 0x000fe40003f46270 */
        /* <DEDUP_REMOVED lines=8> */
[----:B------:R-:W-:Y:S01]  /*29e0*/  ISETP.GE.AND P4, PT, R28, R137, PT ;  /* 0x000000891c00720c */ /* 0x000fe20003f86270 */
[----:B--2---:R-:W-:Y:S01]  /*29f0*/  HMMA.16816.F32 R80, R12, R40, R80 ;  /* 0x000000280c50723c */ /* 0x004fe20000001850 */
[C---:B------:R-:W-:Y:S01]  /*2a00*/  ISETP.GE.AND P1, PT, R32.reuse, R139, PT ;  /* 0x0000008b2000720c */ /* 0x040fe20003f26270 */
[----:B------:R-:W1:Y:S01]  /*2a10*/  LDSM.16.M88.4 R28, [R157+0x3000] ;  /* 0x003000009d1c783b */ /* 0x000e620000000200 */
[----:B------:R-:W-:-:S02]  /*2a20*/  ISETP.GE.AND P3, PT, R32, R137, PT ;  /* 0x000000892000720c */ /* 0x000fc40003f66270 */
[C---:B------:R-:W-:Y:S01]  /*2a30*/  LOP3.LUT R24, R2.reuse, 0x29, RZ, 0xfc, !PT ;  /* 0x0000002902187812 */ /* 0x040fe200078efcff */
[----:B------:R-:W2:Y:S01]  /*2a40*/  LDSM.16.M88.4 R32, [R144+0x2800] ;  /* 0x002800009020783b */ /* 0x000ea20000000200 */
[----:B------:R-:W-:Y:S01]  /*2a50*/  LOP3.LUT R20, R2, 0x30, RZ, 0xfc, !PT ;  /* 0x0000003002147812 */ /* 0x000fe200078efcff */
[C---:B------:R-:W-:Y:S01]  /*2a60*/  HMMA.16816.F32 R76, R8.reuse, R98, R76 ;  /* 0x00000062084c723c */ /* 0x040fe2000000184c */
[----:B------:R-:W-:Y:S02]  /*2a70*/  FSEL R131, R25, -INF , !P1 ;  /* 0xff80000019837808 */ /* 0x000fe40004800000 */
[----:B------:R-:W-:Y:S02]  /*2a80*/  FSEL R50, R27, -INF , !P3 ;  /* 0xff8000001b327808 */ /* 0x000fe40005800000 */
[----:B------:R-:W-:Y:S01]  /*2a90*/  FSEL R135, R16, -INF , !P5 ;  /* 0xff80000010877808 */ /* 0x000fe20006800000 */
[----:B---3--:R-:W-:Y:S01]  /*2aa0*/  HMMA.16816.F32 R72, R8, R36, R72 ;  /* 0x000000240848723c */ /* 0x008fe20000001848 */
[----:B------:R-:W-:-:S02]  /*2ab0*/  FSEL R44, R26, -INF , !P2 ;  /* 0xff8000001a2c7808 */ /* 0x000fc40005000000 */
[----:B------:R-:W-:Y:S02]  /*2ac0*/  ISETP.GE.AND P1, PT, R24, R137, PT ;  /* 0x000000891800720c */ /* 0x000fe40003f26270 */
[-C--:B------:R-:W-:Y:S01]  /*2ad0*/  ISETP.GE.AND P3, PT, R20, R139.reuse, PT ;  /* 0x0000008b1400720c */ /* 0x080fe20003f66270 */
[----:B------:R-:W-:Y:S01]  /*2ae0*/  HMMA.16816.F32 R68, R8, R38, R68 ;  /* 0x000000260844723c */ /* 0x000fe20000001844 */
[----:B------:R-:W-:Y:S02]  /*2af0*/  LOP3.LUT R16, R2, 0x38, RZ, 0xfc, !PT ;  /* 0x0000003802107812 */ /* 0x000fe400078efcff */
[----:B------:R-:W-:Y:S02]  /*2b00*/  ISETP.GE.AND P2, PT, R24, R139, PT ;  /* 0x0000008b1800720c */ /* 0x000fe40003f46270 */
[----:B------:R-:W-:Y:S02]  /*2b10*/  FSEL R130, R19, -INF , !P1 ;  /* 0xff80000013827808 */ /* 0x000fe40004800000 */
[----:B------:R-:W-:-:S02]  /*2b20*/  FSEL R129, R88, -INF , !P3 ;  /* 0xff80000058817808 */ /* 0x000fc40005800000 */
[----:B------:R-:W-:Y:S02]  /*2b30*/  FSEL R48, R18, -INF , !P4 ;  /* 0xff80000012307808 */ /* 0x000fe40006000000 */
[----:B------:R-:W-:Y:S01]  /*2b40*/  FSEL R133, R17, -INF , !P2 ;  /* 0xff80000011857808 */ /* 0x000fe20005000000 */
[----:B------:R-:W-:Y:S01]  /*2b50*/  HMMA.16816.F32 R76, R12, R42, R76 ;  /* 0x0000002a0c4c723c */ /* 0x000fe2000000184c */
[C---:B------:R-:W-:Y:S02]  /*2b60*/  ISETP.GE.AND P1, PT, R16.reuse, R139, PT ;  /* 0x0000008b1000720c */ /* 0x040fe40003f26270 */
[-C--:B------:R-:W-:Y:S02]  /*2b70*/  ISETP.GE.AND P3, PT, R16, R137.reuse, PT ;  /* 0x000000891000720c */ /* 0x080fe40003f66270 */
[----:B------:R-:W3:Y:S01]  /*2b80*/  LDSM.16.M88.4 R16, [R157+0x3800] ;  /* 0x003800009d10783b */ /* 0x000ee20000000200 */
[----:B------:R-:W-:Y:S02]  /*2b90*/  ISETP.GE.AND P5, PT, R20, R137, PT ;  /* 0x000000891400720c */ /* 0x000fe40003fa6270 */
[----:B------:R-:W-:-:S02]  /*2ba0*/  LOP3.LUT R20, R2, 0x31, RZ, 0xfc, !PT ;  /* 0x0000003102147812 */ /* 0x000fc400078efcff */
[----:B------:R-:W-:Y:S01]  /*2bb0*/  LOP3.LUT R26, R2, 0x39, RZ, 0xfc, !PT ;  /* 0x00000039021a7812 */ /* 0x000fe200078efcff */
[----:B-1----:R-:W-:Y:S01]  /*2bc0*/  HMMA.16816.F32 R64, R8, R28, R64 ;  /* 0x0000001c0840723c */ /* 0x002fe20000001840 */
[C---:B------:R-:W-:Y:S02]  /*2bd0*/  ISETP.GE.AND P4, PT, R20.reuse, R139, PT ;  /* 0x0000008b1400720c */ /* 0x040fe40003f86270 */
[----:B------:R-:W-:Y:S02]  /*2be0*/  ISETP.GE.AND P2, PT, R20, R137, PT ;  /* 0x000000891400720c */ /* 0x000fe40003f46270 */
[----:B------:R-:W-:Y:S01]  /*2bf0*/  LOP3.LUT R24, R2, 0x40, RZ, 0xfc, !PT ;  /* 0x0000004002187812 */ /* 0x000fe200078efcff */
[----:B------:R-:W1:Y:S01]  /*2c00*/  LDSM.16.M88.4 R20, [R144+0x3000] ;  /* 0x003000009014783b */ /* 0x000e620000000200 */
[----:B------:R-:W-:Y:S01]  /*2c10*/  FSEL R100, R90, -INF , !P5 ;  /* 0xff8000005a647808 */ /* 0x000fe20006800000 */
[----:B--2---:R-:W-:Y:S01]  /*2c20*/  HMMA.16816.F32 R72, R12, R32, R72 ;  /* 0x000000200c48723c */ /* 0x004fe20000001848 */
[----:B------:R-:W-:-:S02]  /*2c30*/  FSEL R51, R89, -INF , !P4 ;  /* 0xff80000059337808 */ /* 0x000fc40006000000 */
[----:B------:R-:W-:Y:S02]  /*2c40*/  FSEL R108, R91, -INF , !P2 ;  /* 0xff8000005b6c7808 */ /* 0x000fe40005000000 */
[----:B------:R-:W-:Y:S01]  /*2c50*/  FSEL R127, R84, -INF , !P1 ;  /* 0xff800000547f7808 */ /* 0x000fe20004800000 */
[----:B------:R-:W-:Y:S01]  /*2c60*/  HMMA.16816.F32 R60, R8, R30, R60 ;  /* 0x0000001e083c723c */ /* 0x000fe2000000183c */
[C---:B------:R-:W-:Y:S02]  /*2c70*/  ISETP.GE.AND P5, PT, R26.reuse, R139, PT ;  /* 0x0000008b1a00720c */ /* 0x040fe40003fa6270 */
[----:B------:R-:W-:Y:S02]  /*2c80*/  ISETP.GE.AND P4, PT, R26, R137, PT ;  /* 0x000000891a00720c */ /* 0x000fe40003f86270 */
[C---:B------:R-:W-:Y:S01]  /*2c90*/  ISETP.GE.AND P2, PT, R24.reuse, R139, PT ;  /* 0x0000008b1800720c */ /* 0x040fe20003f46270 */
[----:B------:R-:W-:Y:S01]  /*2ca0*/  HMMA.16816.F32 R68, R12, R34, R68 ;  /* 0x000000220c44723c */ /* 0x000fe20000001844 */
[----:B------:R-:W-:-:S02]  /*2cb0*/  ISETP.GE.AND P1, PT, R24, R137, PT ;  /* 0x000000891800720c */ /* 0x000fc40003f26270 */
[C---:B------:R-:W-:Y:S02]  /*2cc0*/  LOP3.LUT R26, R2.reuse, 0x41, RZ, 0xfc, !PT ;  /* 0x00000041021a7812 */ /* 0x040fe400078efcff */
[----:B------:R-:W-:Y:S02]  /*2cd0*/  LOP3.LUT R24, R2, 0x48, RZ, 0xfc, !PT ;  /* 0x0000004802187812 */ /* 0x000fe400078efcff */
[----:B------:R-:W-:Y:S02]  /*2ce0*/  FSEL R106, R86, -INF , !P3 ;  /* 0xff800000566a7808 */ /* 0x000fe40005800000 */
[----:B------:R-:W-:Y:S02]  /*2cf0*/  FSEL R125, R85, -INF , !P5 ;  /* 0xff800000557d7808 */ /* 0x000fe40006800000 */
[----:B------:R-:W-:Y:S02]  /*2d00*/  FSEL R110, R87, -INF , !P4 ;  /* 0xff800000576e7808 */ /* 0x000fe40006000000 */
[----:B------:R-:W-:Y:S01]  /*2d10*/  FSEL R123, R80, -INF , !P2 ;  /* 0xff800000507b7808 */ /* 0x000fe20005000000 */
[----:B---3--:R-:W-:Y:S01]  /*2d20*/  HMMA.16816.F32 R56, R8, R16, R56 ;  /* 0x000000100838723c */ /* 0x008fe20000001838 */
[----:B------:R-:W-:-:S02]  /*2d30*/  ISETP.GE.AND P3, PT, R26, R139, PT ;  /* 0x0000008b1a00720c */ /* 0x000fc40003f66270 */
[----:B------:R-:W-:Y:S02]  /*2d40*/  ISETP.GE.AND P5, PT, R26, R137, PT ;  /* 0x000000891a00720c */ /* 0x000fe40003fa6270 */
[C---:B------:R-:W-:Y:S01]  /*2d50*/  ISETP.GE.AND P4, PT, R24.reuse, R139, PT ;  /* 0x0000008b1800720c */ /* 0x040fe20003f86270 */
[----:B------:R-:W-:Y:S01]  /*2d60*/  HMMA.16816.F32 R52, R8, R18, R52 ;  /* 0x000000120834723c */ /* 0x000fe20000001834 */
[----:B------:R-:W-:Y:S02]  /*2d70*/  ISETP.GE.AND P2, PT, R24, R137, PT ;  /* 0x000000891800720c */ /* 0x000fe40003f46270 */
[----:B------:R-:W2:Y:S01]  /*2d80*/  LDSM.16.M88.4 R24, [R144+0x3800] ;  /* 0x003800009018783b */ /* 0x000ea20000000200 */
[----:B------:R-:W-:Y:S01]  /*2d90*/  LOP3.LUT R28, R2, 0x49, RZ, 0xfc, !PT ;  /* 0x00000049021c7812 */ /* 0x000fe200078efcff */
[----:B------:R-:W-:-:S04]  /*2da0*/  DEPBAR.LE SB0, 0x0 ;  /* 0x000080000000791a */ /* 0x000fc80000000000 */
[----:B------:R-:W-:Y:S01]  /*2db0*/  FSEL R116, R82, -INF , !P1 ;  /* 0xff80000052747808 */ /* 0x000fe20004800000 */
[C---:B-1----:R-:W-:Y:S01]  /*2dc0*/  HMMA.16816.F32 R64, R12.reuse, R20, R64 ;  /* 0x000000140c40723c */ /* 0x042fe20000001840 */
[----:B------:R-:W-:Y:S02]  /*2dd0*/  FSEL R109, R81, -INF , !P3 ;  /* 0xff800000516d7808 */ /* 0x000fe40005800000 */
[C---:B------:R-:W-:Y:S02]  /*2de0*/  ISETP.GE.AND P1, PT, R28.reuse, R139, PT ;  /* 0x0000008b1c00720c */ /* 0x040fe40003f26270 */
[----:B------:R-:W-:Y:S01]  /*2df0*/  ISETP.GE.AND P3, PT, R28, R137, PT ;  /* 0x000000891c00720c */ /* 0x000fe20003f66270 */
[----:B------:R-:W-:Y:S01]  /*2e00*/  HMMA.16816.F32 R60, R12, R22, R60 ;  /* 0x000000160c3c723c */ /* 0x000fe2000000183c */
[----:B------:R-:W-:Y:S02]  /*2e10*/  LOP3.LUT R28, R2, 0x50, RZ, 0xfc, !PT ;  /* 0x00000050021c7812 */ /* 0x000fe400078efcff */
[----:B------:R-:W-:-:S02]  /*2e20*/  FSEL R126, R83, -INF , !P5 ;  /* 0xff800000537e7808 */ /* 0x000fc40006800000 */
[----:B------:R-:W-:Y:S02]  /*2e30*/  FSEL R121, R76, -INF , !P4 ;  /* 0xff8000004c797808 */ /* 0x000fe40006000000 */
[C---:B------:R-:W-:Y:S02]  /*2e40*/  ISETP.GE.AND P5, PT, R28.reuse, R139, PT ;  /* 0x0000008b1c00720c */ /* 0x040fe40003fa6270 */
[----:B------:R-:W-:Y:S02]  /*2e50*/  ISETP.GE.AND P4, PT, R28, R137, PT ;  /* 0x000000891c00720c */ /* 0x000fe40003f86270 */
[C---:B------:R-:W-:Y:S02]  /*2e60*/  LOP3.LUT R30, R2.reuse, 0x51, RZ, 0xfc, !PT ;  /* 0x00000051021e7812 */ /* 0x040fe400078efcff */
[C---:B------:R-:W-:Y:S02]  /*2e70*/  LOP3.LUT R16, R2.reuse, 0x58, RZ, 0xfc, !PT ;  /* 0x0000005802107812 */ /* 0x040fe400078efcff */
[----:B------:R-:W-:-:S02]  /*2e80*/  LOP3.LUT R20, R2, 0x59, RZ, 0xfc, !PT ;  /* 0x0000005902147812 */ /* 0x000fc400078efcff */
        /* <DEDUP_REMOVED lines=15> */
[C---:B------:R-:W-:Y:S02]  /*2f80*/  ISETP.GE.AND P1, PT, R8.reuse, R139, PT ;  /* 0x0000008b0800720c */ /* 0x040fe40003f26270 */
[----:B------:R-:W-:Y:S02]  /*2f90*/  ISETP.GE.AND P3, PT, R8, R137, PT ;  /* 0x000000890800720c */ /* 0x000fe40003f66270 */
[C---:B------:R-:W-:Y:S02]  /*2fa0*/  ISETP.GE.AND P5, PT, R10.reuse, R139, PT ;  /* 0x0000008b0a00720c */ /* 0x040fe40003fa6270 */
[----:B------:R-:W-:-:S02]  /*2fb0*/  ISETP.GE.AND P4, PT, R10, R137, PT ;  /* 0x000000890a00720c */ /* 0x000fc40003f86270 */
[C---:B--2---:R-:W-:Y:S01]  /*2fc0*/  HMMA.16816.F32 R8, R12.reuse, R24, R56 ;  /* 0x000000180c08723c */ /* 0x044fe20000001838 */
[----:B------:R-:W-:Y:S02]  /*2fd0*/  FSEL R124, R78, -INF , !P2 ;  /* 0xff8000004e7c7808 */ /* 0x000fe40005000000 */
[----:B------:R-:W-:Y:S02]  /*2fe0*/  ISETP.GE.AND P2, PT, R30, R139, PT ;  /* 0x0000008b1e00720c */ /* 0x000fe40003f46270 */
[----:B------:R-:W-:Y:S01]  /*2ff0*/  LOP3.LUT R16, R2, 0x68, RZ, 0xfc, !PT ;  /* 0x0000006802107812 */ /* 0x000fe200078efcff */
[----:B------:R-:W-:Y:S01]  /*3000*/  HMMA.16816.F32 R12, R12, R26, R52 ;  /* 0x0000001a0c0c723c */ /* 0x000fe20000001834 */
[----:B------:R-:W-:Y:S02]  /*3010*/  FSEL R115, R73, -INF , !P2 ;  /* 0xff80000049737808 */ /* 0x000fe40005000000 */
[----:B------:R-:W-:Y:S02]  /*3020*/  ISETP.GE.AND P2, PT, R20, R137, PT ;  /* 0x000000891400720c */ /* 0x000fe40003f46270 */
[----:B------:R-:W-:-:S02]  /*3030*/  LOP3.LUT R18, R2, 0x69, RZ, 0xfc, !PT ;  /* 0x0000006902127812 */ /* 0x000fc400078efcff */
[----:B------:R-:W-:Y:S02]  /*3040*/  FSEL R112, R71, -INF , !P2 ;  /* 0xff80000047707808 */ /* 0x000fe40005000000 */
[----:B------:R-:W-:Y:S02]  /*3050*/  FSEL R113, R64, -INF , !P1 ;  /* 0xff80000040717808 */ /* 0x000fe40004800000 */
[C---:B------:R-:W-:Y:S02]  /*3060*/  ISETP.GE.AND P2, PT, R16.reuse, R139, PT ;  /* 0x0000008b1000720c */ /* 0x040fe40003f46270 */
[----:B------:R-:W-:Y:S02]  /*3070*/  ISETP.GE.AND P1, PT, R16, R137, PT ;  /* 0x000000891000720c */ /* 0x000fe40003f26270 */
[----:B------:R-:W-:Y:S02]  /*3080*/  FSEL R104, R66, -INF , !P3 ;  /* 0xff80000042687808 */ /* 0x000fe40005800000 */
[----:B------:R-:W-:-:S02]  /*3090*/  FSEL R107, R65, -INF , !P5 ;  /* 0xff800000416b7808 */ /* 0x000fc40006800000 */
[C---:B------:R-:W-:Y:S02]  /*30a0*/  ISETP.GE.AND P3, PT, R18.reuse, R139, PT ;  /* 0x0000008b1200720c */ /* 0x040fe40003f66270 */
[----:B------:R-:W-:Y:S02]  /*30b0*/  ISETP.GE.AND P5, PT, R18, R137, PT ;  /* 0x000000891200720c */ /* 0x000fe40003fa6270 */
[C---:B------:R-:W-:Y:S02]  /*30c0*/  LOP3.LUT R16, R2.reuse, 0x70, RZ, 0xfc, !PT ;  /* 0x0000007002107812 */ /* 0x040fe400078efcff */
[----:B------:R-:W-:Y:S02]  /*30d0*/  LOP3.LUT R18, R2, 0x71, RZ, 0xfc, !PT ;  /* 0x0000007102127812 */ /* 0x000fe400078efcff */
[----:B------:R-:W-:Y:S02]  /*30e0*/  FSEL R102, R67, -INF , !P4 ;  /* 0xff80000043667808 */ /* 0x000fe40006000000 */
[----:B------:R-:W-:-:S02]  /*30f0*/  FSEL R105, R60, -INF , !P2 ;  /* 0xff8000003c697808 */ /* 0x000fc40005000000 */
[C---:B------:R-:W-:Y:S02]  /*3100*/  ISETP.GE.AND P4, PT, R16.reuse, R139, PT ;  /* 0x0000008b1000720c */ /* 0x040fe40003f86270 */
[----:B------:R-:W-:Y:S02]  /*3110*/  ISETP.GE.AND P2, PT, R16, R137, PT ;  /* 0x000000891000720c */ /* 0x000fe40003f46270 */
[----:B------:R-:W-:Y:S02]  /*3120*/  FSEL R66, R62, -INF , !P1 ;  /* 0xff8000003e427808 */ /* 0x000fe40004800000 */
[----:B------:R-:W-:Y:S02]  /*3130*/  LOP3.LUT R16, R2, 0x78, RZ, 0xfc, !PT ;  /* 0x0000007802107812 */ /* 0x000fe400078efcff */
[----:B------:R-:W-:Y:S02]  /*3140*/  ISETP.GE.AND P1, PT, R18, R139, PT ;  /* 0x0000008b1200720c */ /* 0x000fe40003f26270 */
[----:B------:R-:W-:-:S02]  /*3150*/  LOP3.LUT R2, R2, 0x79, RZ, 0xfc, !PT ;  /* 0x0000007902027812 */ /* 0x000fc400078efcff */
[----:B------:R-:W-:Y:S02]  /*3160*/  FSEL R101, R61, -INF , !P3 ;  /* 0xff8000003d657808 */ /* 0x000fe40005800000 */
[----:B------:R-:W-:Y:S02]  /*3170*/  FSEL R64, R63, -INF , !P5 ;  /* 0xff8000003f407808 */ /* 0x000fe40006800000 */
[----:B------:R-:W-:Y:S02]  /*3180*/  FSEL R65, R8, -INF , !P4 ;  /* 0xff80000008417808 */ /* 0x000fe40006000000 */
[----:B------:R-:W-:Y:S02]  /*3190*/  FSEL R52, R10, -INF , !P2 ;  /* 0xff8000000a347808 */ /* 0x000fe40005000000 */
[----:B------:R-:W-:Y:S02]  /*31a0*/  FSEL R59, R9, -INF , !P1 ;  /* 0xff800000093b7808 */ /* 0x000fe40004800000 */
[----:B------:R-:W-:-:S02]  /*31b0*/  ISETP.GE.AND P3, PT, R18, R137, PT ;  /* 0x000000891200720c */ /* 0x000fc40003f66270 */
[-C--:B------:R-:W-:Y:S02]  /*31c0*/  ISETP.GE.AND P5, PT, R16, R139.reuse, PT ;  /* 0x0000008b1000720c */ /* 0x080fe40003fa6270 */
[----:B------:R-:W-:Y:S02]  /*31d0*/  ISETP.GE.AND P4, PT, R2, R139, PT ;  /* 0x0000008b0200720c */ /* 0x000fe40003f86270 */
[-C--:B------:R-:W-:Y:S02]  /*31e0*/  ISETP.GE.AND P2, PT, R16, R137.reuse, PT ;  /* 0x000000891000720c */ /* 0x080fe40003f46270 */
[----:B------:R-:W-:Y:S02]  /*31f0*/  ISETP.GE.AND P1, PT, R2, R137, PT ;  /* 0x000000890200720c */ /* 0x000fe40003f26270 */
[----:B------:R-:W-:Y:S02]  /*3200*/  FSEL R40, R11, -INF , !P3 ;  /* 0xff8000000b287808 */ /* 0x000fe40005800000 */
[----:B------:R-:W-:-:S02]  /*3210*/  FSEL R55, R12, -INF , !P5 ;  /* 0xff8000000c377808 */ /* 0x000fc40006800000 */
[----:B------:R-:W-:Y:S02]  /*3220*/  FSEL R53, R13, -INF , !P4 ;  /* 0xff8000000d357808 */ /* 0x000fe40006000000 */
[----:B------:R-:W-:Y:S02]  /*3230*/  FSEL R36, R14, -INF , !P2 ;  /* 0xff8000000e247808 */ /* 0x000fe40005000000 */
[----:B------:R-:W-:Y:S01]  /*3240*/  FSEL R30, R15, -INF , !P1 ;  /* 0xff8000000f1e7808 */ /* 0x000fe20004800000 */
[----:B------:R-:W-:Y:S06]  /*3250*/  @!P0 BRA `(.L_x_6252) ;  /* 0x0000000400708947 */ /* 0x000fec0003800000 */
[----:B------:R-:W-:Y:S05]  /*3260*/  @P6 BRA `(.L_x_6253) ;  /* 0x0000000000e46947 */ /* 0x000fea0003800000 */
[----:B------:R-:W1:Y:S01]  /*3270*/  LDC R9, c[0x0][0x380] ;  /* 0x0000e000ff097b82 */ /* 0x000e620000000800 */
[C---:B------:R-:W-:Y:S02]  /*3280*/  IADD3 R14, R0.reuse, -0x80, RZ ;  /* 0xffffff80000e7810 */ /* 0x040fe40007ffe0ff */
        /* <DEDUP_REMOVED lines=55> */
.L_x_6253:
[----:B------:R-:W-:-:S04]  /*3600*/  ULEA UR6, -UR6, URZ, 0x7 ;  /* 0x0000003f06067291 */ /* 0x000fc8000f8e393f */
[----:B------:R-:W-:Y:S02]  /*3610*/  USHF.R.S32.HI UR4, URZ, 0x1f, UR6 ;  /* 0x0000001f3f047899 */ /* 0x000fe40008011406 */
[----:B------:R-:W-:-:S04]  /*3620*/  MOV R10, UR6 ;  /* 0x00000006000a7c02 */ /* 0x000fc80008000f00 */
[----:B------:R-:W-:-:S07]  /*3630*/  MOV R9, UR4 ;  /* 0x0000000400097c02 */ /* 0x000fce0008000f00 */
.L_x_6254:
        /* <DEDUP_REMOVED lines=30> */
.L_x_6252:
        /* <DEDUP_REMOVED lines=67> */
[----:B------:R-:W-:-:S03]  /*3c50*/  IADD3 R154, R3, R155, RZ ;  /* 0x0000009b039a7210 */ /* 0x000fc60007ffe0ff */
[----:B------:R-:W-:Y:S04]  /*3c60*/  LDSM.16.MT88.4 R68, [R153+0x6000] ;  /* 0x006000009944783b */ /* 0x000fe80000004200 */
[----:B------:R-:W-:Y:S04]  /*3c70*/  LDSM.16.MT88.4 R84, [R154+0x6000] ;  /* 0x006000009a54783b */ /* 0x000fe80000004200 */
[----:B------:R-:W-:Y:S04]  /*3c80*/  LDSM.16.MT88.4 R12, [R155+0x6800] ;  /* 0x006800009b0c783b */ /* 0x000fe80000004200 */
[----:B------:R-:W-:Y:S01]  /*3c90*/  LDSM.16.MT88.4 R24, [R154+0x6800] ;  /* 0x006800009a18783b */ /* 0x000fe20000004200 */
[----:B-1----:R-:W-:-:S03]  /*3ca0*/  FMNMX.FTZ R11, R0, R11, !PT ;  /* 0x0000000b000b7209 */ /* 0x002fc60007810000 */
[----:B------:R-:W-:Y:S01]  /*3cb0*/  LDSM.16.MT88.4 R20, [R153+0x6800] ;  /* 0x006800009914783b */ /* 0x000fe20000004200 */
[----:B--2---:R-:W-:-:S03]  /*3cc0*/  FMNMX.FTZ R9, R8, R9, !PT ;  /* 0x0000000908097209 */ /* 0x004fc60007810000 */
[----:B------:R-:W1:Y:S04]  /*3cd0*/  SHFL.BFLY PT, R2, R11, 0x1, 0x1f ;  /* 0x0c201f000b027f89 */ /* 0x000e6800000e0000 */
[----:B------:R-:W2:Y:S01]  /*3ce0*/  SHFL.BFLY PT, R0, R9, 0x1, 0x1f ;  /* 0x0c201f0009007f89 */ /* 0x000ea200000e0000 */
[----:B-1----:R-:W-:-:S04]  /*3cf0*/  FMNMX.FTZ R2, R11, R2, !PT ;  /* 0x000000020b027209 */ /* 0x002fc80007810000 */
[C---:B------:R-:W-:Y:S01]  /*3d00*/  FSETP.NEU.FTZ.AND P1, PT, R2.reuse, -INF , PT ;  /* 0xff8000000200780b */ /* 0x040fe20003f3d000 */
[----:B------:R-:W-:Y:S01]  /*3d10*/  FMUL.FTZ R62, R2, UR4 ;  /* 0x00000004023e7c20 */ /* 0x000fe20008410000 */
[----:B--2---:R-:W-:-:S04]  /*3d20*/  FMNMX.FTZ R0, R9, R0, !PT ;  /* 0x0000000009007209 */ /* 0x004fc80007810000 */
        /* <DEDUP_REMOVED lines=15> */
[----:B------:R-:W-:Y:S01]  /*3e20*/  IADD3 R152, R3, R153, RZ ;  /* 0x0000009903987210 */ /* 0x000fe20007ffe0ff */
[----:B------:R-:W-:Y:S01]  /*3e30*/  MUFU.EX2 R58, R58 ;  /* 0x0000003a003a7308 */ /* 0x000fe20000000800 */
[--C-:B------:R-:W-:Y:S01]  /*3e40*/  FFMA.FTZ R37, R143, UR4, -R62.reuse ;  /* 0x000000048f257c23 */ /* 0x100fe2000801083e */
[--C-:B------:R-:W-:Y:S01]  /*3e50*/  FFMA.FTZ R34, R97, UR4, -R62.reuse ;  /* 0x0000000461227c23 */ /* 0x100fe2000801083e */
[--C-:B------:R-:W-:Y:S01]  /*3e60*/  FFMA.FTZ R39, R132, UR4, -R33.reuse ;  /* 0x0000000484277c23 */ /* 0x100fe20008010821 */
[----:B------:R-:W2:Y:S01]  /*3e70*/  LDSM.16.MT88.4 R16, [R152+0x6000] ;  /* 0x006000009810783b */ /* 0x000ea20000004200 */
        /* <DEDUP_REMOVED lines=53> */
[----:B------:R-:W-:Y:S01]  /*41d0*/  FADD.FTZ R49, R58, R49 ;  /* 0x000000313a317221 */ /* 0x000fe20000010000 */
[----:B------:R-:W-:Y:S01]  /*41e0*/  FADD.FTZ R47, R56, R47 ;  /* 0x0000002f382f7221 */ /* 0x000fe20000010000 */
[--C-:B------:R-:W-:Y:S01]  /*41f0*/  FFMA.FTZ R65, R65, UR4, -R62.reuse ;  /* 0x0000000441417c23 */ /* 0x100fe2000801083e */
[--C-:B------:R-:W-:Y:S01]  /*4200*/  FFMA.FTZ R64, R59, UR4, -R62.reuse ;  /* 0x000000043b407c23 */ /* 0x100fe2000801083e */
[----:B------:R-:W-:Y:S01]  /*4210*/  FADD.FTZ R54, R54, R49 ;  /* 0x0000003136367221 */ /* 0x000fe20000010000 */
[--C-:B------:R-:W-:Y:S01]  /*4220*/  FFMA.FTZ R55, R55, UR4, -R62.reuse ;  /* 0x0000000437377c23 */ /* 0x100fe2000801083e */
[----:B------:R-:W-:Y:S01]  /*4230*/  MUFU.EX2 R42, R42 ;  /* 0x0000002a002a7308 */ /* 0x000fe20000000800 */
[----:B------:R-:W-:Y:S01]  /*4240*/  FFMA.FTZ R62, R53, UR4, -R62 ;  /* 0x00000004353e7c23 */ /* 0x000fe2000801083e */
[----:B------:R-:W-:Y:S01]  /*4250*/  FADD.FTZ R41, R41, R54 ;  /* 0x0000003629297221 */ /* 0x000fe20000010000 */
[----:B------:R-:W-:-:S05]  /*4260*/  FFMA.FTZ R52, R52, UR4, -R33 ;  /* 0x0000000434347c23 */ /* 0x000fca0008010821 */
[----:B------:R-:W3:Y:S01]  /*4270*/  MUFU.EX2 R35, R35 ;  /* 0x0000002300237308 */ /* 0x000ee20000000800 */
[----:B----4-:R-:W-:-:S07]  /*4280*/  F2FP.F16.F32.PACK_AB R79, R45, R46 ;  /* 0x0000002e2d4f723e */ /* 0x010fce00000000ff */
[C---:B-1----:R-:W-:Y:S01]  /*4290*/  HMMA.16816.F32 R96, R76.reuse, R92, RZ ;  /* 0x0000005c4c60723c */ /* 0x042fe200000018ff */
[----:B------:R-:W-:Y:S05]  /*42a0*/  MUFU.EX2 R37, R37 ;  /* 0x0000002500257308 */ /* 0x000fea0000000800 */
[C---:B------:R-:W-:Y:S03]  /*42b0*/  HMMA.16816.F32 R92, R76.reuse, R94, RZ ;  /* 0x0000005e4c5c723c */ /* 0x040fe600000018ff */
[----:B------:R-:W1:Y:S01]  /*42c0*/  MUFU.EX2 R34, R34 ;  /* 0x0000002200227308 */ /* 0x000e620000000800 */
[C---:B---3--:R-:W-:Y:S01]  /*42d0*/  F2FP.F16.F32.PACK_AB R8, R35.reuse, R42 ;  /* 0x0000002a2308723e */ /* 0x048fe200000000ff */
[----:B------:R-:W-:Y:S01]  /*42e0*/  FADD.FTZ R42, R42, R41 ;  /* 0x000000292a2a7221 */ /* 0x000fe20000010000 */
[----:B------:R-:W-:Y:S03]  /*42f0*/  HMMA.16816.F32 R88, R76, R84, RZ ;  /* 0x000000544c58723c */ /* 0x000fe600000018ff */
[----:B------:R-:W-:-:S02]  /*4300*/  FADD.FTZ R42, R35, R42 ;  /* 0x0000002a232a7221 */ /* 0x000fc40000010000 */
[----:B------:R-:W-:Y:S01]  /*4310*/  MUFU.EX2 R39, R39 ;  /* 0x0000002700277308 */ /* 0x000fe20000000800 */
[C---:B------:R-:W-:Y:S06]  /*4320*/  HMMA.16816.F32 R80, R76.reuse, R68, RZ ;  /* 0x000000444c50723c */ /* 0x040fec00000018ff */
[----:B------:R-:W-:Y:S01]  /*4330*/  HMMA.16816.F32 R84, R76, R86, RZ ;  /* 0x000000564c54723c */ /* 0x000fe200000018ff */
[----:B------:R-:W3:Y:S01]  /*4340*/  MUFU.EX2 R38, R38 ;  /* 0x0000002600267308 */ /* 0x000ee20000000800 */
[----:B-1----:R-:W-:Y:S01]  /*4350*/  F2FP.F16.F32.PACK_AB R10, R34, R37 ;  /* 0x00000025220a723e */ /* 0x002fe200000000ff */
[----:B------:R-:W-:-:S03]  /*4360*/  FADD.FTZ R37, R37, R42 ;  /* 0x0000002a25257221 */ /* 0x000fc60000010000 */
[C---:B------:R-:W-:Y:S01]  /*4370*/  HMMA.16816.F32 R68, R76.reuse, R70, RZ ;  /* 0x000000464c44723c */ /* 0x040fe200000018ff */
[----:B------:R-:W-:Y:S02]  /*4380*/  FADD.FTZ R34, R34, R37 ;  /* 0x0000002522227221 */ /* 0x000fe40000010000 */
[----:B------:R-:W-:Y:S03]  /*4390*/  MUFU.EX2 R32, R32 ;  /* 0x0000002000207308 */ /* 0x000fe60000000800 */
[C---:B--2---:R-:W-:Y:S05]  /*43a0*/  HMMA.16816.F32 R72, R76.reuse, R16, RZ ;  /* 0x000000104c48723c */ /* 0x044fea00000018ff */
[----:B------:R-:W1:Y:S01]  /*43b0*/  MUFU.EX2 R29, R29 ;  /* 0x0000001d001d7308 */ /* 0x000e620000000800 */
[----:B------:R-:W-:Y:S01]  /*43c0*/  HMMA.16816.F32 R76, R76, R18, RZ ;  /* 0x000000124c4c723c */ /* 0x000fe200000018ff */
[----:B---3--:R-:W-:Y:S01]  /*43d0*/  F2FP.F16.F32.PACK_AB R9, R38, R39 ;  /* 0x000000272609723e */ /* 0x008fe200000000ff */
[----:B------:R-:W2:Y:S05]  /*43e0*/  LDSM.16.MT88.4 R16, [R152+0x6800] ;  /* 0x006800009810783b */ /* 0x000eaa0000004200 */
        /* <DEDUP_REMOVED lines=17> */
[C---:B--2---:R-:W-:Y:S05]  /*4500*/  HMMA.16816.F32 R72, R8.reuse, R16, R72 ;  /* 0x000000100848723c */ /* 0x044fea0000001848 */
[----:B------:R-:W2:Y:S01]  /*4510*/  MUFU.EX2 R43, R43 ;  /* 0x0000002b002b7308 */ /* 0x000ea20000000800 */
        /* <DEDUP_REMOVED lines=8> */
[----:B--2---:R-:W-:Y:S01]  /*45a0*/  F2FP.F16.F32.PACK_AB R11, R43, R48 ;  /* 0x000000302b0b723e */ /* 0x004fe200000000ff */
[----:B------:R-:W2:Y:S02]  /*45b0*/  MUFU.EX2 R50, R50 ;  /* 0x0000003200327308 */ /* 0x000ea40000000800 */
[----:B------:R-:W-:-:S04]  /*45c0*/  FADD.FTZ R7, R7, R28 ;  /* 0x0000001c07077221 */ /* 0x000fc80000010000 */
[----:B------:R-:W-:Y:S01]  /*45d0*/  FADD.FTZ R4, R4, R7 ;  /* 0x0000000704047221 */ /* 0x000fe20000010000 */
[C---:B-1----:R-:W-:Y:S01]  /*45e0*/  HMMA.16816.F32 R96, R8.reuse, R12, R96 ;  /* 0x0000000c0860723c */ /* 0x042fe20000001860 */
[----:B------:R-:W-:Y:S05]  /*45f0*/  MUFU.EX2 R51, R51 ;  /* 0x0000003300337308 */ /* 0x000fea0000000800 */
[C---:B------:R-:W-:Y:S01]  /*4600*/  HMMA.16816.F32 R92, R8.reuse, R14, R92 ;  /* 0x0000000e085c723c */ /* 0x040fe2000000185c */
[----:B------:R-:W1:Y:S02]  /*4610*/  LDSM.16.MT88.4 R12, [R155+0x7800] ;  /* 0x007800009b0c783b */ /* 0x000e640000004200 */
        /* <DEDUP_REMOVED lines=11> */
[----:B------:R-:W1:Y:S01]  /*46d0*/  MUFU.EX2 R63, R63 ;  /* 0x0000003f003f7308 */ /* 0x000e620000000800 */
[----:B------:R-:W-:Y:S01]  /*46e0*/  HMMA.16816.F32 R76, R8, R18, R76 ;  /* 0x00000012084c723c */ /* 0x000fe2000000184c */
[----:B------:R-:W5:Y:S06]  /*46f0*/  LDSM.16.MT88.4 R16, [R152+0x7800] ;  /* 0x007800009810783b */ /* 0x000f6c0000004200 */
[----:B--2---:R-:W-:Y:S01]  /*4700*/  F2FP.F16.F32.PACK_AB R8, R50, R3 ;  /* 0x000000033208723e */ /* 0x004fe200000000ff */
        /* <DEDUP_REMOVED lines=99> */
[----:B---3--:R-:W-:Y:S03]  /*4d40*/  HMMA.16816.F32 R88, R8, R24, R88 ;  /* 0x000000180858723c */ /* 0x008fe60000001858 */
[----:B------:R-:W-:-:S02]  /*4d50*/  FADD.FTZ R39, R39, R12 ;  /* 0x0000000c27277221 */ /* 0x000fc40000010000 */
[----:B------:R-:W2:Y:S01]  /*4d60*/  LDSM.16.MT88.4 R12, [R155+0x9800] ;  /* 0x009800009b0c783b */ /* 0x000ea20000004200 */
[C---:B------:R-:W-:Y:S01]  /*4d70*/  HMMA.16816.F32 R84, R8.reuse, R26, R84 ;  /* 0x0000001a0854723c */ /* 0x040fe20000001854 */
[----:B------:R-:W-:Y:S01]  /*4d80*/  FADD.FTZ R39, R38, R39 ;  /* 0x0000002726277221 */ /* 0x000fe20000010000 */
[--C-:B------:R-:W-:Y:S01]  /*4d90*/  FFMA.FTZ R25, R40, UR4, -R33.reuse ;  /* 0x0000000428197c23 */ /* 0x100fe20008010821 */
[----:B------:R-:W-:Y:S01]  /*4da0*/  FFMA.FTZ R24, R36, UR4, -R33 ;  /* 0x0000000424187c23 */ /* 0x000fe20008010821 */
        /* <DEDUP_REMOVED lines=65> */
.L_x_6259:
        /* <DEDUP_REMOVED lines=66> */
.L_x_6256:
        /* <DEDUP_REMOVED lines=26> */
[----:B------:R-:W-:Y:S03]  /*5780*/  ISETP.GT.AND P0, PT, R176, R163, PT ;  /* 0x000000a3b000720c */ /* 0x000fe60003f04270 */
        /* <DEDUP_REMOVED lines=12> */
[C---:B--2---:R-:W-:Y:S06]  /*5850*/  HMMA.16816.F32 R4, R104.reuse, R108, RZ ;  /* 0x0000006c6804723c */ /* 0x044fec00000018ff */
[C---:B------:R-:W-:Y:S01]  /*5860*/  HMMA.16816.F32 R8, R104.reuse, R110, RZ ;  /* 0x0000006e6808723c */ /* 0x040fe200000018ff */
[----:B------:R-:W-:Y:S05]  /*5870*/  LDSM.16.M88.4 R108, [R160] ;  /* 0x00000000a06c783b */ /* 0x000fea0000000200 */
[C---:B---3--:R-:W-:Y:S06]  /*5880*/  HMMA.16816.F32 R12, R104.reuse, R112, RZ ;  /* 0x00000070680c723c */ /* 0x048fec00000018ff */
[C---:B------:R-:W-:Y:S01]  /*5890*/  HMMA.16816.F32 R16, R104.reuse, R114, RZ ;  /* 0x000000726810723c */ /* 0x040fe200000018ff */
[----:B------:R-:W2:Y:S05]  /*58a0*/  LDSM.16.M88.4 R112, [R159] ;  /* 0x000000009f70783b */ /* 0x000eaa0000000200 */
[C---:B----4-:R-:W-:Y:S06]  /*58b0*/  HMMA.16816.F32 R20, R104.reuse, R116, RZ ;  /* 0x000000746814723c */ /* 0x050fec00000018ff */
[C---:B------:R-:W-:Y:S01]  /*58c0*/  HMMA.16816.F32 R24, R104.reuse, R118, RZ ;  /* 0x000000766818723c */ /* 0x040fe200000018ff */
[----:B------:R-:W3:Y:S05]  /*58d0*/  LDSM.16.M88.4 R116, [R159+0x800] ;  /* 0x000800009f74783b */ /* 0x000eea0000000200 */
[C---:B-----5:R-:W-:Y:S06]  /*58e0*/  HMMA.16816.F32 R28, R104.reuse, R120, RZ ;  /* 0x00000078681c723c */ /* 0x060fec00000018ff */
[C---:B------:R-:W-:Y:S01]  /*58f0*/  HMMA.16816.F32 R32, R104.reuse, R122, RZ ;  /* 0x0000007a6820723c */ /* 0x040fe200000018ff */
[----:B------:R-:W4:Y:S05]  /*5900*/  LDSM.16.M88.4 R120, [R159+0x1000] ;  /* 0x001000009f78783b */ /* 0x000f2a0000000200 */
[C---:B-1----:R-:W-:Y:S06]  /*5910*/  HMMA.16816.F32 R36, R104.reuse, R124, RZ ;  /* 0x0000007c6824723c */ /* 0x042fec00000018ff */
[C---:B------:R-:W-:Y:S01]  /*5920*/  HMMA.16816.F32 R40, R104.reuse, R126, RZ ;  /* 0x0000007e6828723c */ /* 0x040fe200000018ff */
[----:B------:R-:W1:Y:S05]  /*5930*/  LDSM.16.M88.4 R124, [R159+0x2000] ;  /* 0x002000009f7c783b */ /* 0x000e6a0000000200 */
[C---:B------:R-:W-:Y:S06]  /*5940*/  HMMA.16816.F32 R44, R104.reuse, R128, RZ ;  /* 0x00000080682c723c */ /* 0x040fec00000018ff */
[C---:B------:R-:W-:Y:S01]  /*5950*/  HMMA.16816.F32 R48, R104.reuse, R130, RZ ;  /* 0x000000826830723c */ /* 0x040fe200000018ff */
[----:B------:R-:W-:Y:S05]  /*5960*/  LDSM.16.M88.4 R128, [R157] ;  /* 0x000000009d80783b */ /* 0x000fea0000000200 */
[C---:B------:R-:W-:Y:S06]  /*5970*/  HMMA.16816.F32 R52, R104.reuse, R132, RZ ;  /* 0x000000846834723c */ /* 0x040fec00000018ff */
[C---:B------:R-:W-:Y:S06]  /*5980*/  HMMA.16816.F32 R56, R104.reuse, R134, RZ ;  /* 0x000000866838723c */ /* 0x040fec00000018ff */
[C---:B------:R-:W-:Y:S06]  /*5990*/  HMMA.16816.F32 R60, R104.reuse, R136, RZ ;  /* 0x00000088683c723c */ /* 0x040fec00000018ff */
[----:B------:R-:W-:Y:S01]  /*59a0*/  HMMA.16816.F32 R64, R104, R138, RZ ;  /* 0x0000008a6840723c */ /* 0x000fe200000018ff */
        /* <DEDUP_REMOVED lines=9> */
[----:B------:R-:W4:Y:S05]  /*5a40*/  LDSM.16.M88.4 R120, [R158] ;  /* 0x000000009e78783b */ /* 0x000f2a0000000200 */
[C---:B------:R-:W-:Y:S06]  /*5a50*/  HMMA.16816.F32 R28, R108.reuse, R140, R28 ;  /* 0x0000008c6c1c723c */ /* 0x040fec000000181c */
[C---:B------:R-:W-:Y:S06]  /*5a60*/  HMMA.16816.F32 R32, R108.reuse, R142, R32 ;  /* 0x0000008e6c20723c */ /* 0x040fec0000001820 */
[C---:B-1----:R-:W-:Y:S06]  /*5a70*/  HMMA.16816.F32 R36, R108.reuse, R124, R36 ;  /* 0x0000007c6c24723c */ /* 0x042fec0000001824 */
[C---:B------:R-:W-:Y:S01]  /*5a80*/  HMMA.16816.F32 R40, R108.reuse, R126, R40 ;  /* 0x0000007e6c28723c */ /* 0x040fe20000001828 */
[----:B------:R-:W1:Y:S05]  /*5a90*/  LDSM.16.M88.4 R124, [R151] ;  /* 0x00000000977c783b */ /* 0x000e6a0000000200 */
[C---:B-----5:R-:W-:Y:S06]  /*5aa0*/  HMMA.16816.F32 R44, R108.reuse, R104, R44 ;  /* 0x000000686c2c723c */ /* 0x060fec000000182c */
[C---:B------:R-:W-:Y:S01]  /*5ab0*/  HMMA.16816.F32 R48, R108.reuse, R106, R48 ;  /* 0x0000006a6c30723c */ /* 0x040fe20000001830 */
[----:B------:R-:W5:Y:S05]  /*5ac0*/  LDSM.16.M88.4 R104, [R150] ;  /* 0x000000009668783b */ /* 0x000f6a0000000200 */
[C---:B--2---:R-:W-:Y:S06]  /*5ad0*/  HMMA.16816.F32 R52, R108.reuse, R112, R52 ;  /* 0x000000706c34723c */ /* 0x044fec0000001834 */
[C---:B------:R-:W-:Y:S01]  /*5ae0*/  HMMA.16816.F32 R56, R108.reuse, R114, R56 ;  /* 0x000000726c38723c */ /* 0x040fe20000001838 */
[----:B------:R-:W-:Y:S05]  /*5af0*/  LDSM.16.M88.4 R112, [R148] ;  /* 0x000000009470783b */ /* 0x000fea0000000200 */
[C---:B---3--:R-:W-:Y:S06]  /*5b00*/  HMMA.16816.F32 R60, R108.reuse, R116, R60 ;  /* 0x000000746c3c723c */ /* 0x048fec000000183c */
[----:B------:R-:W-:Y:S01]  /*5b10*/  HMMA.16816.F32 R64, R108, R118, R64 ;  /* 0x000000766c40723c */ /* 0x000fe20000001840 */
[----:B------:R-:W2:Y:S04]  /*5b20*/  LDSM.16.M88.4 R108, [R149] ;  /* 0x00000000956c783b */ /* 0x000ea80000000200 */
[----:B------:R-:W3:Y:S01]  /*5b30*/  LDSM.16.M88.4 R116, [R147] ;  /* 0x000000009374783b */ /* 0x000ee20000000200 */
[C---:B----4-:R-:W-:Y:S06]  /*5b40*/  HMMA.16816.F32 R4, R120.reuse, R128, R4 ;  /* 0x000000807804723c */ /* 0x050fec0000001804 */
[C---:B------:R-:W-:Y:S01]  /*5b50*/  HMMA.16816.F32 R8, R120.reuse, R130, R8 ;  /* 0x000000827808723c */ /* 0x040fe20000001808 */
[----:B------:R-:W4:Y:S05]  /*5b60*/  LDSM.16.M88.4 R128, [R146] ;  /* 0x000000009280783b */ /* 0x000f2a0000000200 */
[C---:B-1----:R-:W-:Y:S06]  /*5b70*/  HMMA.16816.F32 R12, R120.reuse, R124, R12 ;  /* 0x0000007c780c723c */ /* 0x042fec000000180c */
[C---:B------:R-:W-:Y:S01]  /*5b80*/  HMMA.16816.F32 R16, R120.reuse, R126, R16 ;  /* 0x0000007e7810723c */ /* 0x040fe20000001810 */
[----:B------:R-:W-:Y:S05]  /*5b90*/  LDSM.16.M88.4 R124, [R144+0x800] ;  /* 0x00080000907c783b */ /* 0x000fea0000000200 */
[C---:B-----5:R-:W-:Y:S06]  /*5ba0*/  HMMA.16816.F32 R20, R120.reuse, R104, R20 ;  /* 0x000000687814723c */ /* 0x060fec0000001814 */
[C---:B------:R-:W-:Y:S01]  /*5bb0*/  HMMA.16816.F32 R24, R120.reuse, R106, R24 ;  /* 0x0000006a7818723c */ /* 0x040fe20000001818 */
[----:B------:R-:W1:Y:S05]  /*5bc0*/  LDSM.16.M88.4 R104, [R145] ;  /* 0x000000009168783b */ /* 0x000e6a0000000200 */
[C---:B--2---:R-:W-:Y:S06]  /*5bd0*/  HMMA.16816.F32 R28, R120.reuse, R108, R28 ;  /* 0x0000006c781c723c */ /* 0x044fec000000181c */
        /* <DEDUP_REMOVED lines=8> */
[C---:B----4-:R-:W-:Y:S06]  /*5c60*/  HMMA.16816.F32 R52, R120.reuse, R128, R52 ;  /* 0x000000807834723c */ /* 0x050fec0000001834 */
[C---:B------:R-:W-:Y:S01]  /*5c70*/  HMMA.16816.F32 R56, R120.reuse, R130, R56 ;  /* 0x000000827838723c */ /* 0x040fe20000001838 */
[----:B------:R-:W-:Y:S05]  /*5c80*/  LDSM.16.M88.4 R128, [R144+0x3800] ;  /* 0x003800009080783b */ /* 0x000fea0000000200 */
[C---:B-1----:R-:W-:Y:S06]  /*5c90*/  HMMA.16816.F32 R60, R120.reuse, R104, R60 ;  /* 0x00000068783c723c */ /* 0x042fec000000183c */
[----:B------:R-:W-:Y:S01]  /*5ca0*/  HMMA.16816.F32 R64, R120, R106, R64 ;  /* 0x0000006a7840723c */ /* 0x000fe20000001840 */
[----:B------:R-:W1:Y:S04]  /*5cb0*/  LDSM.16.M88.4 R104, [R144+0x1800] ;  /* 0x001800009068783b */ /* 0x000e680000000200 */
[----:B------:R-:W-:Y:S01]  /*5cc0*/  LDSM.16.M88.4 R120, [R144+0x2800] ;  /* 0x002800009078783b */ /* 0x000fe20000000200 */
        /* <DEDUP_REMOVED lines=14> */
[C---:B------:R-:W-:Y:S06]  /*5db0*/  HMMA.16816.F32 R44, R108.reuse, R120, R44 ;  /* 0x000000786c2c723c */ /* 0x040fec000000182c */
        /* <DEDUP_REMOVED lines=74> */
.L_x_6258:
        /* <DEDUP_REMOVED lines=30> */
.L_x_6257:
        /* <DEDUP_REMOVED lines=158> */
[----:B------:R-:W-:Y:S02]  /*6e20*/  ISETP.GT.AND P0, PT, R176, R163, PT ;  /* 0x000000a3b000720c */ /* 0x000fe40003f04270 */
        /* <DEDUP_REMOVED lines=283> */
.L_x_6255:
[----:B------:R-:W1:Y:S01]  /*7fe0*/  SHFL.BFLY PT, R4, R177, 0x2, 0x1f ;  /* 0x0c401f00b1047f89 */ /* 0x000e6200000e0000 */
[----:B------:R-:W-:Y:S01]  /*7ff0*/  MOV R11, 0x3f800000 ;  /* 0x3f800000000b7802 */ /* 0x000fe20000000f00 */
[----:B------:R-:W-:Y:S01]  /*8000*/  IMAD.MOV.U32 R9, RZ, RZ, 0x3f800000 ;  /* 0x3f800000ff097424 */ /* 0x000fe200078e00ff */
[----:B------:R-:W2:Y:S01]  /*8010*/  S2UR UR4, SR_CgaCtaId ;  /* 0x00000000000479c3 */ /* 0x000ea20000008800 */
[----:B------:R-:W3:Y:S01]  /*8020*/  SHFL.BFLY PT, R5, R178, 0x2, 0x1f ;  /* 0x0c401f00b2057f89 */ /* 0x000ee200000e0000 */
[----:B------:R-:W-:Y:S01]  /*8030*/  UMOV UR5, 0x400 ;  /* 0x0000040000057882 */ /* 0x000fe20000000000 */
[----:B------:R-:W-:Y:S01]  /*8040*/  BSSY B0, `(.L_x_6260) ;  /* 0x000009e000007945 */ /* 0x000fe20003800000 */
[----:B------:R-:W-:Y:S01]  /*8050*/  LEA R175, R175, R168, 0x4 ;  /* 0x000000a8afaf7211 */ /* 0x000fe200078e20ff */
[----:B------:R-:W4:Y:S03]  /*8060*/  S2R R3, SR_TID.X ;  /* 0x0000000000037919 */ /* 0x000f260000002100 */
[----:B------:R-:W5:Y:S01]  /*8070*/  LDC R45, c[0x0][0x270] ;  /* 0x00009c00ff2d7b82 */ /* 0x000f620000000800 */
[----:B------:R-:W5:Y:S01]  /*8080*/  S2R R44, SR_CTAID.X ;  /* 0x00000000002c7919 */ /* 0x000f620000002500 */
[----:B-1----:R-:W-:Y:S01]  /*8090*/  FADD.FTZ R7, R4, R177 ;  /* 0x000000b104077221 */ /* 0x002fe20000010000 */
[----:B--2---:R-:W-:Y:S01]  /*80a0*/  ULEA UR4, UR4, UR5, 0x18 ;  /* 0x0000000504047291 */ /* 0x004fe2000f8ec03f */
[----:B---3--:R-:W-:-:S03]  /*80b0*/  FADD.FTZ R4, R5, R178 ;  /* 0x000000b205047221 */ /* 0x008fc60000010000 */
[----:B------:R-:W1:Y:S04]  /*80c0*/  SHFL.BFLY PT, R6, R7, 0x1, 0x1f ;  /* 0x0c201f0007067f89 */ /* 0x000e6800000e0000 */
[----:B------:R-:W2:Y:S01]  /*80d0*/  SHFL.BFLY PT, R5, R4, 0x1, 0x1f ;  /* 0x0c201f0004057f89 */ /* 0x000ea200000e0000 */
[----:B----4-:R-:W-:-:S04]  /*80e0*/  SHF.R.S32.HI R10, RZ, 0x1f, R3 ;  /* 0x0000001fff0a7819 */ /* 0x010fc80000011403 */
[----:B------:R-:W-:-:S04]  /*80f0*/  LEA.HI R12, R10, R3, RZ, 0x2 ;  /* 0x000000030a0c7211 */ /* 0x000fc800078f10ff */
[--C-:B------:R-:W-:Y:S02]  /*8100*/  SHF.R.S32.HI R13, RZ, 0x2, R12.reuse ;  /* 0x00000002ff0d7819 */ /* 0x100fe4000001140c */
[----:B------:R-:W-:Y:S02]  /*8110*/  SHF.R.S32.HI R8, RZ, 0x1f, R12 ;  /* 0x0000001fff087819 */ /* 0x000fe4000001140c */
[----:B------:R-:W-:Y:S01]  /*8120*/  LOP3.LUT R12, R12, 0x1ffffffc, RZ, 0xc0, !PT ;  /* 0x1ffffffc0c0c7812 */ /* 0x000fe200078ec0ff */
[----:B-1----:R-:W-:Y:S01]  /*8130*/  FADD.FTZ R6, R7, R6 ;  /* 0x0000000607067221 */ /* 0x002fe20000010000 */
[----:B------:R-:W-:Y:S02]  /*8140*/  LEA.HI R8, R8, R13, RZ, 0x3 ;  /* 0x0000000d08087211 */ /* 0x000fe400078f18ff */
[----:B------:R-:W-:Y:S01]  /*8150*/  IADD3 R12, -R12, R3, RZ ;  /* 0x000000030c0c7210 */ /* 0x000fe20007ffe1ff */
[----:B--2---:R-:W-:Y:S01]  /*8160*/  FADD.FTZ R5, R4, R5 ;  /* 0x0000000504057221 */ /* 0x004fe20000010000 */
[----:B------:R-:W-:Y:S01]  /*8170*/  BAR.SYNC.DEFER_BLOCKING 0x0 ;  /* 0x0000000000007b1d */ /* 0x000fe20000010000 */
[----:B------:R-:W-:-:S02]  /*8180*/  FSETP.NE.FTZ.AND P4, PT, R6, RZ, PT ;  /* 0x000000ff0600720b */ /* 0x000fc40003f95000 */
[CC--:B------:R-:W-:Y:S02]  /*8190*/  LEA.HI R4, R10.reuse, R3.reuse, RZ, 0x5 ;  /* 0x000000030a047211 */ /* 0x0c0fe400078f28ff */
[----:B------:R-:W-:Y:S02]  /*81a0*/  FSETP.NE.FTZ.AND P3, PT, R5, RZ, PT ;  /* 0x000000ff0500720b */ /* 0x000fe40003f75000 */
[----:B------:R-:W-:Y:S02]  /*81b0*/  SHF.R.S32.HI R7, RZ, 0x5, R4 ;  /* 0x00000005ff077819 */ /* 0x000fe40000011404 */
[----:B------:R-:W-:Y:S02]  /*81c0*/  LEA.HI R10, R10, R3, RZ, 0x4 ;  /* 0x000000030a0a7211 */ /* 0x000fe400078f20ff */
[----:B------:R-:W-:Y:S02]  /*81d0*/  LOP3.LUT R8, R8, 0xfffffff8, RZ, 0xc0, !PT ;  /* 0xfffffff808087812 */ /* 0x000fe400078ec0ff */
[----:B------:R-:W-:Y:S01]  /*81e0*/  LEA R7, R7, R12, 0x9 ;  /* 0x0000000c07077211 */ /* 0x000fe200078e48ff */
[----:B------:R-:W1:Y:S01]  /*81f0*/  @P4 MUFU.RCP R11, R6 ;  /* 0x00000006000b4308 */ /* 0x000e620000001000 */
[----:B------:R-:W-:Y:S01]  /*8200*/  LOP3.LUT R12, R10, 0xfffffff0, RZ, 0xc0, !PT ;  /* 0xfffffff00a0c7812 */ /* 0x000fe200078ec0ff */
[----:B------:R-:W2:Y:S01]  /*8210*/  @P4 LDC R49, c[0x0][0x2e8] ;  /* 0x0000ba00ff314b82 */ /* 0x000ea20000000800 */
[----:B------:R-:W-:-:S02]  /*8220*/  IADD3 R8, R13, -R8, RZ ;  /* 0x800000080d087210 */ /* 0x000fc40007ffe0ff */
[----:B------:R-:W-:Y:S02]  /*8230*/  LOP3.LUT R4, R4, 0xffffffe0, RZ, 0xc0, !PT ;  /* 0xffffffe004047812 */ /* 0x000fe400078ec0ff */
[C---:B------:R-:W-:Y:S01]  /*8240*/  R2P PR, R8.reuse, 0x6 ;  /* 0x0000000608007804 */ /* 0x040fe20000000000 */
[----:B------:R-:W3:Y:S01]  /*8250*/  @P3 MUFU.RCP R9, R5 ;  /* 0x0000000500093308 */ /* 0x000ee20000001000 */
[----:B------:R-:W-:Y:S01]  /*8260*/  IMAD.SHL.U32 R15, R8, 0x40, RZ ;  /* 0x00000040080f7824 */ /* 0x000fe200078e00ff */
[----:B------:R-:W4:Y:S01]  /*8270*/  @P3 LDC R47, c[0x0][0x2e8] ;  /* 0x0000ba00ff2f3b82 */ /* 0x000f220000000800 */
[----:B------:R-:W-:-:S03]  /*8280*/  IADD3 R4, -R4, R3, RZ ;  /* 0x0000000304047210 */ /* 0x000fc60007ffe1ff */
[----:B------:R-:W-:Y:S02]  /*8290*/  LOP3.LUT R15, R15, 0x1c0, RZ, 0xc0, !PT ;  /* 0x000001c00f0f7812 */ /* 0x000fe400078ec0ff */
[----:B------:R-:W5:Y:S01]  /*82a0*/  @P4 MUFU.LG2 R6, R6 ;  /* 0x0000000600064308 */ /* 0x000f620000000c00 */
        /* <DEDUP_REMOVED lines=17> */
[----:B------:R-:W-:-:S02]  /*83c0*/  IMAD.IADD R10, R3, 0x1, -R12 ;  /* 0x00000001030a7824 */ /* 0x000fc400078e0a0c */
[C---:B---3--:R-:W-:Y:S01]  /*83d0*/  FMUL.FTZ R99, R9.reuse, R99 ;  /* 0x0000006309637220 */ /* 0x048fe20000410000 */
[----:B------:R-:W-:Y:S01]  /*83e0*/  FMUL.FTZ R98, R9, R98 ;  /* 0x0000006209627220 */ /* 0x000fe20000410000 */
[----:B------:R-:W-:Y:S01]  /*83f0*/  SHF.L.U32 R13, R11, 0x6, RZ ;  /* 0x000000060b0d7819 */ /* 0x000fe200000006ff */
[C---:B------:R-:W-:Y:S01]  /*8400*/  FMUL.FTZ R95, R9.reuse, R95 ;  /* 0x0000005f095f7220 */ /* 0x040fe20000410000 */
        /* <DEDUP_REMOVED lines=11> */
[C---:B------:R-:W-:Y:S01]  /*84c0*/  FMUL.FTZ R75, R9.reuse, R75 ;  /* 0x0000004b094b7220 */ /* 0x040fe20000410000 */
[----:B------:R-:W-:Y:S01]  /*84d0*/  SHF.L.U32 R14, R12, 0x2, RZ ;  /* 0x000000020c0e7819 */ /* 0x000fe200000006ff */
[C---:B------:R-:W-:Y:S01]  /*84e0*/  FMUL.FTZ R74, R9.reuse, R74 ;  /* 0x0000004a094a7220 */ /* 0x040fe20000410000 */
[C---:B------:R-:W-:Y:S01]  /*84f0*/  FMUL.FTZ R79, R9.reuse, R79 ;  /* 0x0000004f094f7220 */ /* 0x040fe20000410000 */
[----:B------:R-:W-:Y:S01]  /*8500*/  FMUL.FTZ R78, R9, R78 ;  /* 0x0000004e094e7220 */ /* 0x000fe20000410000 */
[----:B------:R-:W-:Y:S01]  /*8510*/  LOP3.LUT R9, R8, 0x1, RZ, 0xc0, !PT ;  /* 0x0000000108097812 */ /* 0x000fe200078ec0ff */
[----:B------:R-:W1:Y:S01]  /*8520*/  @P3 MUFU.LG2 R5, R5 ;  /* 0x0000000500053308 */ /* 0x000e620000000c00 */
[----:B------:R-:W-:Y:S01]  /*8530*/  LEA.HI R8, R15, R15, RZ, 0x1d ;  /* 0x0000000f0f087211 */ /* 0x000fe200078fe8ff */
[----:B-----5:R-:W-:Y:S01]  /*8540*/  @P4 FMUL.FTZ R51, R6, 0.69314718246459960938 ;  /* 0x3f31721806334820 */ /* 0x020fe20000410000 */
[----:B------:R-:W-:Y:S01]  /*8550*/  LOP3.LUT R14, R13, 0x38, R14, 0xf8, !PT ;  /* 0x000000380d0e7812 */ /* 0x000fe200078ef80e */
[----:B------:R-:W-:Y:S01]  /*8560*/  IMAD.MOV.U32 R3, RZ, RZ, -0x800000 ;  /* 0xff800000ff037424 */ /* 0x000fe200078e00ff */
[----:B------:R-:W-:Y:S01]  /*8570*/  SHF.R.U32.HI R13, RZ, 0x3, R13 ;  /* 0x00000003ff0d7819 */ /* 0x000fe2000001160d */
[----:B--2---:R-:W-:Y:S01]  /*8580*/  @P4 FFMA.FTZ R3, R2, R49, R51 ;  /* 0x0000003102034223 */ /* 0x004fe20000010033 */
[----:B------:R-:W-:-:S02]  /*8590*/  LEA R7, R7, R8, 0x1 ;  /* 0x0000000807077211 */ /* 0x000fc400078e08ff */
[----:B------:R-:W-:Y:S02]  /*85a0*/  LOP3.LUT R15, R12, 0xffffffe, RZ, 0xc0, !PT ;  /* 0x0ffffffe0c0f7812 */ /* 0x000fe400078ec0ff */
[----:B------:R-:W-:Y:S02]  /*85b0*/  ISETP.NE.U32.AND P0, PT, R9, 0x1, PT ;  /* 0x000000010900780c */ /* 0x000fe40003f05070 */
[----:B------:R-:W-:Y:S01]  /*85c0*/  LOP3.LUT R13, R14, R13, RZ, 0x3c, !PT ;  /* 0x0000000d0e0d7212 */ /* 0x000fe200078e3cff */
[----:B------:R-:W-:Y:S01]  /*85d0*/  IMAD.IADD R12, R10, 0x1, -R15 ;  /* 0x000000010a0c7824 */ /* 0x000fe200078e0a0f */
[----:B------:R-:W-:Y:S02]  /*85e0*/  MOV R9, 0x20 ;  /* 0x0000002000097802 */ /* 0x000fe40000000f00 */
[----:B------:R-:W-:Y:S01]  /*85f0*/  MOV R8, 0x40 ;  /* 0x0000004000087802 */ /* 0x000fe20000000f00 */
[----:B-1----:R-:W-:Y:S01]  /*8600*/  @P3 FMUL.FTZ R5, R5, 0.69314718246459960938 ;  /* 0x3f31721805053820 */ /* 0x002fe20000410000 */
[----:B------:R-:W-:-:S02]  /*8610*/  LEA R14, R7, UR4, 0x2 ;  /* 0x00000004070e7c11 */ /* 0x000fc4000f8e10ff */
[----:B------:R-:W-:Y:S02]  /*8620*/  SEL R9, R9, 0xffffffe0, P0 ;  /* 0xffffffe009097807 */ /* 0x000fe40000000000 */
[----:B------:R-:W-:Y:S01]  /*8630*/  SEL R7, R8, 0xffffffc0, !P1 ;  /* 0xffffffc008077807 */ /* 0x000fe20004800000 */
[----:B------:R-:W-:Y:S01]  /*8640*/  STS.64 [R14], R96 ;  /* 0x000000600e007388 */ /* 0x000fe20000000a00 */
[C---:B------:R-:W-:Y:S01]  /*8650*/  IADD3 R16, R14.reuse, 0x80, RZ ;  /* 0x000000800e107810 */ /* 0x040fe20007ffe0ff */
[C---:B------:R-:W-:Y:S01]  /*8660*/  IMAD.IADD R8, R14.reuse, 0x1, R9 ;  /* 0x000000010e087824 */ /* 0x040fe200078e0209 */
[----:B------:R-:W-:Y:S01]  /*8670*/  @P2 IADD3 R16, R14, -0x80, RZ ;  /* 0xffffff800e102810 */ /* 0x000fe20007ffe0ff */
[----:B------:R1:W-:Y:S01]  /*8680*/  STS.64 [R14+0x800], R98 ;  /* 0x000800620e007388 */ /* 0x0003e20000000a00 */
[----:B------:R-:W-:Y:S01]  /*8690*/  LEA R12, R12, R13, 0x2 ;  /* 0x0000000d0c0c7211 */ /* 0x000fe200078e10ff */
[----:B------:R-:W-:Y:S01]  /*86a0*/  IMAD.IADD R15, R8, 0x1, R7 ;  /* 0x00000001080f7824 */ /* 0x000fe200078e0207 */
[----:B------:R-:W-:Y:S01]  /*86b0*/  IADD3 R13, R14, R7, RZ ;  /* 0x000000070e0d7210 */ /* 0x000fe20007ffe0ff */
[----:B------:R-:W-:Y:S01]  /*86c0*/  STS.64 [R8], R92 ;  /* 0x0000005c08007388 */ /* 0x000fe20000000a00 */
[----:B------:R-:W-:-:S02]  /*86d0*/  IADD3 R17, R7, R16, RZ ;  /* 0x0000001007117210 */ /* 0x000fc40007ffe0ff */
[----:B------:R-:W-:Y:S01]  /*86e0*/  LEA R46, R12, UR4, 0x2 ;  /* 0x000000040c2e7c11 */ /* 0x000fe2000f8e10ff */
[----:B------:R2:W-:Y:S01]  /*86f0*/  STS.64 [R8+0x800], R94 ;  /* 0x0008005e08007388 */ /* 0x0005e20000000a00 */
[----:B------:R-:W3:Y:S01]  /*8700*/  S2UR UR4, SR_CTAID.Z ;  /* 0x00000000000479c3 */ /* 0x000ee20000002700 */
[----:B------:R-:W-:Y:S02]  /*8710*/  LOP3.LUT P0, RZ, R4, 0x3, RZ, 0xc0, !PT ;  /* 0x0000000304ff7812 */ /* 0x000fe4000780c0ff */
[----:B------:R-:W-:Y:S01]  /*8720*/  STS.64 [R13], R88 ;  /* 0x000000580d007388 */ /* 0x000fe20000000a00 */
[----:B------:R-:W-:Y:S02]  /*8730*/  IADD3 R4, -R171, RZ, RZ ;  /* 0x000000ffab047210 */ /* 0x000fe40007ffe1ff */
[----:B------:R-:W-:Y:S01]  /*8740*/  SHF.L.U32 R48, R10, 0x2, RZ ;  /* 0x000000020a307819 */ /* 0x000fe200000006ff */
[----:B------:R-:W-:Y:S03]  /*8750*/  STS.64 [R13+0x800], R90 ;  /* 0x0008005a0d007388 */ /* 0x000fe60000000a00 */
[----:B------:R-:W-:Y:S01]  /*8760*/  SHF.R.S32.HI R49, RZ, 0x1f, R48 ;  /* 0x0000001fff317819 */ /* 0x000fe20000011430 */
[----:B------:R-:W-:Y:S04]  /*8770*/  STS.64 [R15], R84 ;  /* 0x000000540f007388 */ /* 0x000fe80000000a00 */
[----:B------:R-:W-:Y:S01]  /*8780*/  STS.64 [R15+0x800], R86 ;  /* 0x000800560f007388 */ /* 0x000fe20000000a00 */
[----:B-1----:R-:W-:-:S03]  /*8790*/  IADD3 R14, R9, R16, RZ ;  /* 0x00000010090e7210 */ /* 0x002fc60007ffe0ff */
[----:B------:R-:W-:Y:S02]  /*87a0*/  STS.64 [R16], R80 ;  /* 0x0000005010007388 */ /* 0x000fe40000000a00 */
[----:B------:R-:W-:Y:S02]  /*87b0*/  IMAD.IADD R18, R7, 0x1, R14 ;  /* 0x0000000107127824 */ /* 0x000fe400078e020e */
[----:B------:R-:W-:Y:S01]  /*87c0*/  STS.64 [R16+0x800], R82 ;  /* 0x0008005210007388 */ /* 0x000fe20000000a00 */
[----:B---3--:R-:W-:Y:S01]  /*87d0*/  IMAD R4, R45, R4, UR4 ;  /* 0x000000042d047e24 */ /* 0x008fe2000f8e0204 */
[----:B--2---:R-:W1:Y:S01]  /*87e0*/  LDC.64 R8, c[0x0][0x2c0] ;  /* 0x0000b000ff087b82 */ /* 0x004e620000000a00 */
[----:B------:R-:W1:Y:S01]  /*87f0*/  S2R R7, SR_CTAID.Y ;  /* 0x0000000000077919 */ /* 0x000e620000002600 */
[----:B------:R-:W-:Y:S04]  /*8800*/  STS.64 [R14], R68 ;  /* 0x000000440e007388 */ /* 0x000fe80000000a00 */
[----:B------:R-:W-:Y:S04]  /*8810*/  STS.64 [R14+0x800], R70 ;  /* 0x000800460e007388 */ /* 0x000fe80000000a00 */
[----:B------:R-:W-:Y:S04]  /*8820*/  STS.64 [R17], R72 ;  /* 0x0000004811007388 */ /* 0x000fe80000000a00 */
[----:B------:R-:W-:Y:S04]  /*8830*/  STS.64 [R17+0x800], R74 ;  /* 0x0008004a11007388 */ /* 0x000fe80000000a00 */
[----:B------:R-:W-:Y:S04]  /*8840*/  STS.64 [R18], R76 ;  /* 0x0000004c12007388 */ /* 0x000fe80000000a00 */
[----:B------:R-:W-:Y:S01]  /*8850*/  STS.64 [R18+0x800], R78 ;  /* 0x0008004e12007388 */ /* 0x000fe20000000a00 */
[----:B------:R-:W-:Y:S01]  /*8860*/  BAR.SYNC.DEFER_BLOCKING 0x0 ;  /* 0x0000000000007b1d */ /* 0x000fe20000010000 */
[----:B-1----:R-:W-:Y:S01]  /*8870*/  IMAD R8, R7, R8, R171 ;  /* 0x0000000807087224 */ /* 0x002fe200078e02ab */
[----:B------:R-:W-:Y:S01]  /*8880*/  MOV R7, 0xff800000 ;  /* 0xff80000000077802 */ /* 0x000fe20000000f00 */
[----:B----4-:R-:W-:-:S02]  /*8890*/  @P3 FFMA.FTZ R7, R0, R47, R5 ;  /* 0x0000002f00073223 */ /* 0x010fc40000010005 */
[----:B------:R-:W-:Y:S01]  /*88a0*/  IMAD R4, R8, R45, R4 ;  /* 0x0000002d08047224 */ /* 0x000fe200078e0204 */
[----:B------:R-:W1:Y:S04]  /*88b0*/  LDS.128 R40, [R46] ;  /* 0x000000002e287984 */ /* 0x000e680000000c00 */
[----:B------:R-:W2:Y:S04]  /*88c0*/  LDS.128 R36, [R46+0x800] ;  /* 0x000800002e247984 */ /* 0x000ea80000000c00 */
[----:B------:R-:W3:Y:S04]  /*88d0*/  LDS.128 R32, [R46+0x1000] ;  /* 0x001000002e207984 */ /* 0x000ee80000000c00 */
[----:B------:R-:W4:Y:S04]  /*88e0*/  LDS.128 R28, [R46+0x1800] ;  /* 0x001800002e1c7984 */ /* 0x000f280000000c00 */
[----:B------:R-:W1:Y:S04]  /*88f0*/  LDS.128 R24, [R46+0x2000] ;  /* 0x002000002e187984 */ /* 0x000e680000000c00 */
[----:B------:R-:W1:Y:S04]  /*8900*/  LDS.128 R20, [R46+0x2800] ;  /* 0x002800002e147984 */ /* 0x000e680000000c00 */
[----:B------:R-:W1:Y:S04]  /*8910*/  LDS.128 R16, [R46+0x3000] ;  /* 0x003000002e107984 */ /* 0x000e680000000c00 */
[----:B------:R5:W1:Y:S02]  /*8920*/  LDS.128 R12, [R46+0x3800] ;  /* 0x003800002e0c7984 */ /* 0x000a640000000c00 */
[----:B-----5:R-:W-:-:S05]  /*8930*/  SHF.L.U32 R46, R44, 0x6, RZ ;  /* 0x000000062c2e7819 */ /* 0x020fca00000006ff */
[----:B------:R-:W-:Y:S01]  /*8940*/  IMAD R4, R4, R9, R46 ;  /* 0x0000000904047224 */ /* 0x000fe200078e022e */
[----:B--234-:R-:W-:Y:S06]  /*8950*/  @P0 BRA `(.L_x_6261) ;  /* 0x0000000000300947 */ /* 0x01cfec0003800000 */
[----:B------:R-:W-:Y:S01]  /*8960*/  IMAD R9, R44, -0x40, R9 ;  /* 0xffffffc02c097824 */ /* 0x000fe200078e0209 */
[----:B------:R-:W-:Y:S01]  /*8970*/  SHF.R.S32.HI R5, RZ, 0x1f, R175 ;  /* 0x0000001fff057819 */ /* 0x000fe200000114af */
[C---:B------:R-:W-:Y:S01]  /*8980*/  VIADD R2, R175.reuse, 0x8 ;  /* 0x00000008af027836 */ /* 0x040fe20000000000 */
        /* <DEDUP_REMOVED lines=9> */
.L_x_6261:
[----:B------:R-:W-:Y:S05]  /*8a20*/  BSYNC B0 ;  /* 0x0000000000007941 */ /* 0x000fea0003800000 */
.L_x_6260:
[----:B------:R-:W-:Y:S01]  /*8a30*/  ULDC UR4, c[0x0][0x2dc] ;  /* 0x0000b70000047ab9 */ /* 0x000fe20000000800 */
[----:B------:R-:W-:-:S04]  /*8a40*/  IMAD.WIDE R48, R11, 0x40, R48 ;  /* 0x000000400b307825 */ /* 0x000fc800078e0230 */
[----:B------:R-:W-:Y:S01]  /*8a50*/  IMAD R4, R4, UR4, RZ ;  /* 0x0000000404047c24 */ /* 0x000fe2000f8e02ff */
[----:B------:R-:W-:-:S04]  /*8a60*/  ULDC.64 UR4, c[0x0][0x288] ;  /* 0x0000a20000047ab9 */ /* 0x000fc80000000a00 */
[----:B------:R-:W-:-:S04]  /*8a70*/  IADD3 R0, P0, R4, R48, RZ ;  /* 0x0000003004007210 */ /* 0x000fc80007f1e0ff */
[----:B--2---:R-:W-:Y:S02]  /*8a80*/  LEA.HI.X.SX32 R3, R4, R49, 0x1, P0 ;  /* 0x0000003104037211 */ /* 0x004fe400000f0eff */
[----:B------:R-:W-:-:S04]  /*8a90*/  LEA R2, P0, R0, UR4, 0x2 ;  /* 0x0000000400027c11 */ /* 0x000fc8000f8010ff */
[----:B------:R-:W-:-:S05]  /*8aa0*/  LEA.HI.X R3, R0, UR5, R3, 0x2, P0 ;  /* 0x0000000500037c11 */ /* 0x000fca00080f1403 */
[----:B-1----:R-:W-:Y:S04]  /*8ab0*/  STG.E.128 desc[UR18][R2.64], R40 ;  /* 0x0000002802007986 */ /* 0x002fe8000c101d12 */
        /* <DEDUP_REMOVED lines=8> */
.L_x_6262:
        /* <DEDUP_REMOVED lines=12> */
.L_x_7934:


//--------------------- .text._ZN5flash24flash_fwd_splitkv_kernelI23Flash_fwd_kernel_traitsILi64ELi64ELi128ELi4ELb0ELb0EN7cutlass6half_tE19Flash_kernel_traitsILi64ELi64ELi128ELi4ES3_EELb1ELb0ELb0ELb1ELb1ELb1ELb1ELb0EEEvNS_16Flash_fwd_paramsE --------------------------
	.section	.text._ZN5flash24flash_fwd_splitkv_kernelI23Flash_fwd_kernel_traitsILi64ELi64ELi128ELi4ELb0ELb0EN7cutlass6half_tE19Flash_kernel_traitsILi64ELi64ELi128ELi4ES3_EELb1ELb0ELb0ELb1ELb1ELb1ELb1ELb0EEEvNS_16Flash_fwd_paramsE,"ax",@progbits
	.align	128
        .global         _ZN5flash24flash_fwd_splitkv_kernelI23Flash_fwd_kernel_traitsILi64ELi64ELi128ELi4ELb0ELb0EN7cutlass6half_tE19Flash_kernel_traitsILi64ELi64ELi128ELi4ES3_EELb1ELb0ELb0ELb1ELb1ELb1ELb1ELb0EEEvNS_16Flash_fwd_paramsE
        .type           _ZN5flash24flash_fwd_splitkv_kernelI23Flash_fwd_kernel_traitsILi64ELi64ELi128ELi4ELb0ELb0EN7cutlass6half_tE19Flash_kernel_traitsILi64ELi64ELi128ELi4ES3_EELb1ELb0ELb0ELb1ELb1ELb1ELb1ELb0EEEvNS_16Flash_fwd_paramsE,@function
        .size           _ZN5flash24flash_fwd_splitkv_kernelI23Flash_fwd_kernel_traitsILi64ELi64ELi128ELi4ELb0ELb0EN7cutlass6half_tE19Flash_kernel_traitsILi64ELi64ELi128ELi4ES3_EELb1ELb0ELb0ELb1ELb1ELb1ELb1ELb0EEEvNS_16Flash_fwd_paramsE,(.L_x_7935 - _ZN5flash24flash_fwd_splitkv_kernelI23Flash_fwd_kernel_traitsILi64ELi64ELi128ELi4ELb0ELb0EN7cutlass6half_tE19Flash_kernel_traitsILi64ELi64ELi128ELi4ES3_EELb1ELb0ELb0ELb1ELb1ELb1ELb1ELb0EEEvNS_16Flash_fwd_paramsE)
        .other          _ZN5flash24flash_fwd_splitkv_kernelI23Flash_fwd_kernel_traitsILi64ELi64ELi128ELi4ELb0ELb0EN7cutlass6half_tE19Flash_kernel_traitsILi64ELi64ELi128ELi4ES3_EELb1ELb0ELb0ELb1ELb1ELb1ELb1ELb0EEEvNS_16Flash_fwd_paramsE,@"STO_CUDA_ENTRY STV_DEFAULT"
_ZN5flash24flash_fwd_splitkv_kernelI23Flash_fwd_kernel_traitsILi64ELi64ELi128ELi4ELb0ELb0EN7cutlass6half_tE19Flash_kernel_traitsILi64ELi64ELi128ELi4ES3_EELb1ELb0ELb0ELb1ELb1ELb1ELb1ELb0EEEvNS_16Flash_fwd_paramsE:
.text._ZN5flash24flash_fwd_splitkv_kernelI23Flash_fwd_kernel_traitsILi64ELi64ELi128ELi4ELb0ELb0EN7cutlass6half_tE19Flash_kernel_traitsILi64ELi64ELi128ELi4ES3_EELb1ELb0ELb0ELb1ELb1ELb1ELb1ELb0EEEvNS_16Flash_fwd_paramsE:
        /* <DEDUP_REMOVED lines=166> */
.L_x_6263:
        /* <DEDUP_REMOVED lines=22> */
.L_x_6264:
        /* <DEDUP_REMOVED lines=31> */
[----:B------:R-:W-:-:S06]  /*0db0*/  IMAD.WIDE R16, R5, 0x4, R182 ;  /* 0x0000000405107825 */ /* 0x000fcc00078e02b6 */
        /* <DEDUP_REMOVED lines=38> */
[----:B------:R-:W-:Y:S01]  /*1020*/  IMAD R3, R9, UR7, R6 ;  /* 0x0000000709037c24 */ /* 0x000fe2000f8e0206 */
[----:B------:R-:W-:Y:S01]  /*1030*/  IADD3 R13, R17, R13, RZ ;  /* 0x0000000d110d7210 */ /* 0x000fe20007ffe0ff */
[----:B------:R-:W-:-:S04]  /*1040*/  IMAD.WIDE.U32 R14, R9, UR6, R14 ;  /* 0x00000006090e7c25 */ /* 0x000fc8000f8e000e */
[----:B------:R-:W-:Y:S02]  /*1050*/  IMAD.IADD R15, R15, 0x1, R3 ;  /* 0x000000010f0f7824 */ /* 0x000fe400078e0203 */
[----:B------:R-:W-:Y:S02]  /*1060*/  IMAD R3, R7, UR10, RZ ;  /* 0x0000000a07037c24 */ /* 0x000fe4000f8e02ff */
[----:B------:R-:W-:-:S04]  /*1070*/  IMAD.WIDE.U32 R14, R4, UR10, R14 ;  /* 0x0000000a040e7c25 */ /* 0x000fc8000f8e000e */
[----:B------:R-:W-:-:S05]  /*1080*/  IMAD R12, R4, UR11, R3 ;  /* 0x0000000b040c7c24 */ /* 0x000fca000f8e0203 */
[----:B------:R-:W-:Y:S01]  /*1090*/  IADD3 R12, R15, R12, RZ ;  /* 0x0000000c0f0c7210 */ /* 0x000fe20007ffe0ff */
[----:B------:R-:W-:Y:S06]  /*10a0*/  BRA `(.L_x_6266) ;  /* 0x0000000000e87947 */ /* 0x000fec0003800000 */
.L_x_6265:
        /* <DEDUP_REMOVED lines=11> */
[----:B------:R-:W2:Y:S02]  /*1160*/  F2I.FTZ.U32.TRUNC.NTZ R5, R4 ;  /* 0x0000000400057305 */ /* 0x000ea4000021f000 */
[----:B--2---:R-:W-:Y:S01]  /*1170*/  IADD3 R0, RZ, -R5, RZ ;  /* 0x80000005ff007210 */ /* 0x004fe20007ffe0ff */
[----:B------:R-:W-:-:S04]  /*1180*/  IMAD.MOV.U32 R4, RZ, RZ, RZ ;  /* 0x000000ffff047224 */ /* 0x000fc800078e00ff */
[----:B------:R-:W-:Y:S01]  /*1190*/  IMAD R2, R0, R3, RZ ;  /* 0x0000000300027224 */ /* 0x000fe200078e02ff */
[----:B------:R-:W-:Y:S01]  /*11a0*/  IABS R0, R11 ;  /* 0x0000000b00007213 */ /* 0x000fe20000000000 */
[----:B-1----:R-:W-:Y:S02]  /*11b0*/  IMAD R16, R13, R6, RZ ;  /* 0x000000060d107224 */ /* 0x002fe400078e02ff */
[----:B------:R-:W-:Y:S01]  /*11c0*/  IMAD.HI.U32 R5, R5, R2, R4 ;  /* 0x0000000205057227 */ /* 0x000fe200078e0004 */
[----:B------:R-:W-:-:S03]  /*11d0*/  MOV R2, R0 ;  /* 0x0000000000027202 */ /* 0x000fc60000000f00 */
[----:B------:R-:W-:Y:S02]  /*11e0*/  IMAD R7, R17, R7, R16 ;  /* 0x0000000711077224 */ /* 0x000fe400078e0210 */
[----:B------:R-:W-:Y:S02]  /*11f0*/  IMAD.HI.U32 R8, R5, R2, RZ ;  /* 0x0000000205087227 */ /* 0x000fe400078e00ff */
[----:B------:R-:W1:Y:S02]  /*1200*/  LDC.64 R4, c[0x0][0x260] ;  /* 0x00009800ff047b82 */ /* 0x000e640000000a00 */
[----:B------:R-:W-:Y:S02]  /*1210*/  IMAD.MOV R0, RZ, RZ, -R8 ;  /* 0x000000ffff007224 */ /* 0x000fe400078e0a08 */
[----:B------:R-:W-:-:S04]  /*1220*/  IMAD.WIDE.U32 R16, R17, R6, RZ ;  /* 0x0000000611107225 */ /* 0x000fc800078e00ff */
[----:B------:R-:W-:Y:S01]  /*1230*/  IMAD R0, R3, R0, R2 ;  /* 0x0000000003007224 */ /* 0x000fe200078e0202 */
[----:B------:R-:W-:Y:S02]  /*1240*/  LOP3.LUT R2, R11, R14, RZ, 0x3c, !PT ;  /* 0x0000000e0b027212 */ /* 0x000fe400078e3cff */
[----:B------:R-:W-:Y:S02]  /*1250*/  IADD3 R17, R17, R7, RZ ;  /* 0x0000000711117210 */ /* 0x000fe40007ffe0ff */
[----:B------:R-:W-:-:S13]  /*1260*/  ISETP.GT.U32.AND P0, PT, R3, R0, PT ;  /* 0x000000000300720c */ /* 0x000fda0003f04070 */
[-C--:B------:R-:W-:Y:S01]  /*1270*/  @!P0 IADD3 R0, R0, -R3.reuse, RZ ;  /* 0x8000000300008210 */ /* 0x080fe20007ffe0ff */
[----:B------:R-:W-:Y:S01]  /*1280*/  @!P0 VIADD R8, R8, 0x1 ;  /* 0x0000000108088836 */ /* 0x000fe20000000000 */
[----:B------:R-:W-:Y:S02]  /*1290*/  ISETP.NE.AND P0, PT, R14, RZ, PT ;  /* 0x000000ff0e00720c */ /* 0x000fe40003f05270 */
[----:B------:R-:W-:Y:S02]  /*12a0*/  ISETP.GE.U32.AND P2, PT, R0, R3, PT ;  /* 0x000000030000720c */ /* 0x000fe40003f46070 */
[----:B------:R-:W-:-:S04]  /*12b0*/  SHF.R.S32.HI R0, RZ, 0x1f, R9 ;  /* 0x0000001fff007819 */ /* 0x000fc80000011409 */
[----:B------:R-:W-:Y:S02]  /*12c0*/  IADD3.X R15, R13, R0, RZ, P1, !PT ;  /* 0x000000000d0f7210 */ /* 0x000fe40000ffe4ff */
[----:B------:R-:W-:Y:S02]  /*12d0*/  ISETP.GE.AND P1, PT, R2, RZ, PT ;  /* 0x000000ff0200720c */ /* 0x000fe40003f26270 */
[----:B------:R-:W2:Y:S01]  /*12e0*/  LDC.64 R2, c[0x0][0x238] ;  /* 0x00008e00ff027b82 */ /* 0x000ea20000000a00 */
[----:B------:R-:W-:Y:S01]  /*12f0*/  IMAD R15, R15, UR6, RZ ;  /* 0x000000060f0f7c24 */ /* 0x000fe2000f8e02ff */
[----:B-----5:R-:W-:Y:S02]  /*1300*/  SHF.R.S32.HI R13, RZ, 0x1f, R12 ;  /* 0x0000001fff0d7819 */ /* 0x020fe4000001140c */
[----:B------:R-:W-:Y:S01]  /*1310*/  @P2 IADD3 R8, R8, 0x1, RZ ;  /* 0x0000000108082810 */ /* 0x000fe20007ffe0ff */
[C---:B------:R-:W-:Y:S02]  /*1320*/  IMAD R15, R18.reuse, UR7, R15 ;  /* 0x00000007120f7c24 */ /* 0x040fe4000f8e020f */
[----:B------:R-:W-:-:S04]  /*1330*/  IMAD.WIDE.U32 R18, R18, UR6, RZ ;  /* 0x0000000612127c25 */ /* 0x000fc8000f8e00ff */
[----:B------:R-:W-:Y:S01]  /*1340*/  @!P1 IMAD.MOV R8, RZ, RZ, -R8 ;  /* 0x000000ffff089224 */ /* 0x000fe200078e0a08 */
[----:B------:R-:W-:Y:S01]  /*1350*/  IADD3 R19, R19, R15, RZ ;  /* 0x0000000f13137210 */ /* 0x000fe20007ffe0ff */
[----:B------:R-:W-:Y:S01]  /*1360*/  IMAD R15, R13, UR8, RZ ;  /* 0x000000080d0f7c24 */ /* 0x000fe2000f8e02ff */
[----:B------:R-:W-:-:S03]  /*1370*/  @!P0 LOP3.LUT R8, RZ, R14, RZ, 0x33, !PT ;  /* 0x0000000eff088212 */ /* 0x000fc600078e33ff */
[C---:B------:R-:W-:Y:S01]  /*1380*/  IMAD R15, R12.reuse, UR9, R15 ;  /* 0x000000090c0f7c24 */ /* 0x040fe2000f8e020f */
[----:B------:R-:W-:Y:S01]  /*1390*/  SHF.R.S32.HI R7, RZ, 0x1f, R8 ;  /* 0x0000001fff077819 */ /* 0x000fe20000011408 */
[----:B------:R-:W-:-:S04]  /*13a0*/  IMAD.WIDE.U32 R18, R12, UR8, R18 ;  /* 0x000000080c127c25 */ /* 0x000fc8000f8e0012 */
[-C--:B--2---:R-:W-:Y:S01]  /*13b0*/  IMAD R13, R13, R2.reuse, RZ ;  /* 0x000000020d0d7224 */ /* 0x084fe200078e02ff */
[----:B------:R-:W-:Y:S01]  /*13c0*/  IADD3 R19, R19, R15, RZ ;  /* 0x0000000f13137210 */ /* 0x000fe20007ffe0ff */
[----:B------:R-:W-:-:S04]  /*13d0*/  IMAD.WIDE.U32 R16, R12, R2, R16 ;  /* 0x000000020c107225 */ /* 0x000fc800078e0010 */
[----:B------:R-:W-:Y:S02]  /*13e0*/  IMAD R13, R12, R3, R13 ;  /* 0x000000030c0d7224 */ /* 0x000fe400078e020d */
[-C--:B-1----:R-:W-:Y:S02]  /*13f0*/  IMAD R3, R7, R4.reuse, RZ ;  /* 0x0000000407037224 */ /* 0x082fe400078e02ff */
[----:B------:R-:W-:Y:S01]  /*1400*/  IMAD.WIDE.U32 R14, R8, R4, R18 ;  /* 0x00000004080e7225 */ /* 0x000fe200078e0012 */
[----:B------:R-:W-:-:S03]  /*1410*/  MOV R4, R8 ;  /* 0x0000000800047202 */ /* 0x000fc60000000f00 */
[----:B------:R-:W-:Y:S02]  /*1420*/  IMAD R3, R8, R5, R3 ;  /* 0x0000000508037224 */ /* 0x000fe400078e0203 */
[----:B------:R-:W-:-:S03]  /*1430*/  IMAD.IADD R13, R17, 0x1, R13 ;  /* 0x00000001110d7824 */ /* 0x000fc600078e020d */
[----:B------:R-:W-:-:S07]  /*1440*/  IADD3 R12, R15, R3, RZ ;  /* 0x000000030f0c7210 */ /* 0x000fce0007ffe0ff */
.L_x_6266:
        /* <DEDUP_REMOVED lines=10> */
[----:B------:R-:W-:Y:S01]  /*14f0*/  LOP3.LUT R19, R5, 0xfffffff8, RZ, 0xc0, !PT ;  /* 0xfffffff805137812 */ /* 0x000fe200078ec0ff */
[----:B------:R-:W-:Y:S01]  /*1500*/  IMAD R7, R7, UR10, RZ ;  /* 0x0000000a07077c24 */ /* 0x000fe2000f8e02ff */
[----:B------:R-:W-:Y:S01]  /*1510*/  SHF.R.S32.HI R17, RZ, 0x4, R6 ;  /* 0x00000004ff117819 */ /* 0x000fe20000011406 */
[----:B------:R-:W-:Y:S01]  /*1520*/  IMAD.SHL.U32 R15, R28, 0x40, RZ ;  /* 0x000000401c0f7824 */ /* 0x000fe200078e00ff */
[--C-:B------:R-:W-:Y:S01]  /*1530*/  SHF.R.S32.HI R29, RZ, 0x1f, R28.reuse ;  /* 0x0000001fff1d7819 */ /* 0x100fe2000001141c */
[----:B------:R-:W-:Y:S01]  /*1540*/  IMAD.IADD R8, R76, 0x1, -R19 ;  /* 0x000000014c087824 */ /* 0x000fe200078e0a13 */
[----:B------:R-:W-:Y:S01]  /*1550*/  LEA.HI R22, R6, R17, RZ, 0x1 ;  /* 0x0000001106167211 */ /* 0x000fe200078f08ff */
[----:B------:R-:W-:Y:S01]  /*1560*/  IMAD R7, R4, UR11, R7 ;  /* 0x0000000b04077c24 */ /* 0x000fe2000f8e0207 */
[----:B------:R-:W-:Y:S01]  /*1570*/  LOP3.LUT R15, R15, 0x1c0, RZ, 0xc0, !PT ;  /* 0x000001c00f0f7812 */ /* 0x000fe200078ec0ff */
[----:B------:R-:W-:Y:S01]  /*1580*/  IMAD.SHL.U32 R26, R8, 0x8, RZ ;  /* 0x00000008081a7824 */ /* 0x000fe200078e00ff */
[----:B------:R-:W-:Y:S01]  /*1590*/  LOP3.LUT R22, R22, 0xfffffffe, RZ, 0xc0, !PT ;  /* 0xfffffffe16167812 */ /* 0x000fe200078ec0ff */
[----:B------:R-:W-:Y:S01]  /*15a0*/  IMAD.WIDE R18, R10, 0x40, R28 ;  /* 0x000000400a127825 */ /* 0x000fe200078e021c */
[----:B------:R-:W-:-:S02]  /*15b0*/  IADD3 R9, P1, R28, R9, RZ ;  /* 0x000000091c097210 */ /* 0x000fc40007f3e0ff */
[----:B------:R-:W-:Y:S01]  /*15c0*/  LOP3.LUT R20, R15, 0x38, R26, 0xf8, !PT ;  /* 0x000000380f147812 */ /* 0x000fe200078ef81a */
[----:B------:R-:W-:Y:S01]  /*15d0*/  IMAD R10, R2, UR4, RZ ;  /* 0x00000004020a7c24 */ /* 0x000fe2000f8e02ff */
[----:B------:R-:W-:Y:S01]  /*15e0*/  SHF.R.U32.HI R15, RZ, 0x3, R15 ;  /* 0x00000003ff0f7819 */ /* 0x000fe2000001160f */
[----:B------:R-:W-:Y:S01]  /*15f0*/  IMAD.IADD R2, R17, 0x1, -R22 ;  /* 0x0000000111027824 */ /* 0x000fe200078e0a16 */
[----:B------:R-:W-:Y:S01]  /*1600*/  LEA.HI R17, R3, R76, RZ, 0x6 ;  /* 0x0000004c03117211 */ /* 0x000fe200078f30ff */
[----:B------:R-:W-:Y:S01]  /*1610*/  IMAD R10, R181, UR5, R10 ;  /* 0x00000005b50a7c24 */ /* 0x000fe2000f8e020a */
[----:B------:R-:W-:Y:S01]  /*1620*/  LOP3.LUT R15, R20, R15, RZ, 0x3c, !PT ;  /* 0x0000000f140f7212 */ /* 0x000fe200078e3cff */
[----:B------:R-:W-:Y:S01]  /*1630*/  IMAD.X R0, R29, 0x1, R0, P1 ;  /* 0x000000011d007824 */ /* 0x000fe200008e0600 */
[----:B------:R-:W-:Y:S02]  /*1640*/  IADD3 R16, P0, R26, R16, RZ ;  /* 0x000000101a107210 */ /* 0x000fe40007f1e0ff */
[----:B------:R-:W-:-:S02]  /*1650*/  SHF.R.S32.HI R27, RZ, 0x1f, R26 ;  /* 0x0000001fff1b7819 */ /* 0x000fc4000001141a */
[----:B------:R-:W-:Y:S01]  /*1660*/  IADD3 R20, P2, R26, R14, RZ ;  /* 0x0000000e1a147210 */ /* 0x000fe20007f5e0ff */
[----:B------:R-:W-:Y:S02]  /*1670*/  IMAD.SHL.U32 R14, R17, 0x8, RZ ;  /* 0x00000008110e7824 */ /* 0x000fe400078e00ff */
[C---:B------:R-:W-:Y:S02]  /*1680*/  IMAD.X R17, R27.reuse, 0x1, R13, P0 ;  /* 0x000000011b117824 */ /* 0x040fe400000e060d */
[----:B------:R-:W-:Y:S01]  /*1690*/  IMAD.X R21, R27, 0x1, R12, P2 ;  /* 0x000000011b157824 */ /* 0x000fe200010e060c */
[----:B------:R-:W-:Y:S01]  /*16a0*/  SHF.R.S32.HI R12, RZ, 0x1f, R11 ;  /* 0x0000001fff0c7819 */ /* 0x000fe2000001140b */
[----:B------:R-:W-:Y:S01]  /*16b0*/  IMAD.WIDE.U32 R26, R181, UR4, R26 ;  /* 0x00000004b51a7c25 */ /* 0x000fe2000f8e001a */
[----:B------:R-:W-:Y:S01]  /*16c0*/  LOP3.LUT R14, R15, 0x7ffffe00, R14, 0xf8, !PT ;  /* 0x7ffffe000f0e7812 */ /* 0x000fe200078ef80e */
[----:B------:R-:W-:Y:S01]  /*16d0*/  ULDC.64 UR4, c[0x0][0x258] ;  /* 0x0000960000047ab9 */ /* 0x000fe20000000a00 */
[----:B------:R-:W-:Y:S01]  /*16e0*/  LOP3.LUT R15, R6, 0xfffffff0, RZ, 0xc0, !PT ;  /* 0xfffffff0060f7812 */ /* 0x000fe200078ec0ff */
[----:B------:R-:W-:-:S02]  /*16f0*/  IMAD R13, R29, UR6, RZ ;  /* 0x000000061d0d7c24 */ /* 0x000fc4000f8e02ff */
[----:B------:R-:W-:Y:S02]  /*1700*/  IMAD.IADD R27, R27, 0x1, R10 ;  /* 0x000000011b1b7824 */ /* 0x000fe400078e020a */
[----:B------:R-:W-:Y:S02]  /*1710*/  IMAD R10, R12, UR4, RZ ;  /* 0x000000040c0a7c24 */ /* 0x000fe4000f8e02ff */
[C---:B------:R-:W-:Y:S02]  /*1720*/  IMAD R13, R28.reuse, UR7, R13 ;  /* 0x000000071c0d7c24 */ /* 0x040fe4000f8e020d */
[----:B------:R-:W-:-:S04]  /*1730*/  IMAD.WIDE.U32 R20, R28, UR6, R20 ;  /* 0x000000061c147c25 */ /* 0x000fc8000f8e0014 */
[----:B------:R-:W-:Y:S02]  /*1740*/  IMAD.IADD R15, R76, 0x1, -R15 ;  /* 0x000000014c0f7824 */ /* 0x000fe400078e0a0f */
[C---:B------:R-:W-:Y:S02]  /*1750*/  IMAD R10, R11.reuse, UR5, R10 ;  /* 0x000000050b0a7c24 */ /* 0x040fe4000f8e020a */
[----:B------:R-:W-:Y:S01]  /*1760*/  IMAD.WIDE.U32 R22, R11, UR4, R26 ;  /* 0x000000040b167c25 */ /* 0x000fe2000f8e001a */
[----:B------:R-:W-:Y:S01]  /*1770*/  ULDC.64 UR4, c[0x0][0x218] ;  /* 0x0000860000047ab9 */ /* 0x000fe20000000a00 */
[----:B------:R-:W-:Y:S02]  /*1780*/  SHF.R.S32.HI R6, RZ, 0x1f, R15 ;  /* 0x0000001fff067819 */ /* 0x000fe4000001140f */
[----:B------:R-:W-:Y:S01]  /*1790*/  IMAD.IADD R13, R21, 0x1, R13 ;  /* 0x00000001150d7824 */ /* 0x000fe200078e020d */
[----:B------:R-:W-:Y:S01]  /*17a0*/  LEA R176, P0, R20, UR4, 0x1 ;  /* 0x0000000414b07c11 */ /* 0x000fe2000f8008ff */
[----:B------:R-:W-:Y:S01]  /*17b0*/  IMAD R11, R19, UR14, RZ ;  /* 0x0000000e130b7c24 */ /* 0x000fe2000f8e02ff */
[----:B------:R-:W-:Y:S01]  /*17c0*/  LEA.HI R6, R6, R15, RZ, 0x3 ;  /* 0x0000000f06067211 */ /* 0x000fe200078f18ff */
[----:B------:R-:W-:Y:S01]  /*17d0*/  IMAD.IADD R23, R23, 0x1, R10 ;  /* 0x0000000117177824 */ /* 0x000fe200078e020a */
[----:B------:R-:W-:Y:S01]  /*17e0*/  LEA.HI.X R177, R20, UR5, R13, 0x1, P0 ;  /* 0x0000000514b17c11 */ /* 0x000fe200080f0c0d */
[C---:B------:R-:W-:Y:S01]  /*17f0*/  IMAD R11, R18.reuse, UR15, R11 ;  /* 0x0000000f120b7c24 */ /* 0x040fe2000f8e020b */
[----:B------:R-:W-:Y:S01]  /*1800*/  UMOV UR5, 0x400 ;  /* 0x0000040000057882 */ /* 0x000fe20000000000 */
[----:B------:R-:W-:Y:S01]  /*1810*/  IMAD.WIDE.U32 R18, R18, UR14, R22 ;  /* 0x0000000e12127c25 */ /* 0x000fe2000f8e0016 */
[----:B-1----:R-:W-:Y:S01]  /*1820*/  ULEA UR5, UR20, UR5, 0x18 ;  /* 0x0000000514057291 */ /* 0x002fe2000f8ec03f */
[----:B------:R-:W-:Y:S01]  /*1830*/  LOP3.LUT R12, R6, 0xfffffff8, RZ, 0xc0, !PT ;  /* 0xfffffff8060c7812 */ /* 0x000fe200078ec0ff */
[----:B------:R-:W-:Y:S01]  /*1840*/  USHF.L.U32 UR20, UR6, 0x5, URZ ;  /* 0x0000000506147899 */ /* 0x000fe2000800063f */
[----:B------:R-:W-:Y:S01]  /*1850*/  IMAD.IADD R11, R19, 0x1, R11 ;  /* 0x00000001130b7824 */ /* 0x000fe200078e020b */
[----:B------:R-:W-:Y:S01]  /*1860*/  LEA R10, P0, R18, UR12, 0x1 ;  /* 0x0000000c120a7c11 */ /* 0x000fe2000f8008ff */
[----:B------:R-:W-:Y:S01]  /*1870*/  USHF.L.U32 UR4, UR14, 0x5, URZ ;  /* 0x000000050e047899 */ /* 0x000fe2000800063f */
[----:B------:R-:W-:Y:S01]  /*1880*/  IMAD.WIDE.U32 R16, R4, UR10, R16 ;  /* 0x0000000a04107c25 */ /* 0x000fe2000f8e0010 */
[----:B------:R-:W-:Y:S01]  /*1890*/  USHF.L.U64.HI UR15, UR14, 0x5, UR15 ;  /* 0x000000050e0f7899 */ /* 0x000fe2000801020f */
[----:B------:R-:W-:Y:S01]  /*18a0*/  LEA.HI.X R11, R18, UR13, R11, 0x1, P0 ;  /* 0x0000000d120b7c11 */ /* 0x000fe200080f0c0b */
[----:B------:R-:W-:Y:S01]  /*18b0*/  USHF.L.U64.HI UR14, UR6, 0x5, UR7 ;  /* 0x00000005060e7899 */ /* 0x000fe20008010207 */
[----:B------:R-:W-:Y:S01]  /*18c0*/  IMAD.IADD R4, R15, 0x1, -R12 ;  /* 0x000000010f047824 */ /* 0x000fe200078e0a0c */
[----:B------:R-:W-:Y:S01]  /*18d0*/  IADD3 R12, P0, R176, UR20, RZ ;  /* 0x00000014b00c7c10 */ /* 0x000fe2000ff1e0ff */
[----:B------:R-:W-:Y:S01]  /*18e0*/  IMAD.IADD R17, R17, 0x1, R7 ;  /* 0x0000000111117824 */ /* 0x000fe200078e0207 */
[----:B------:R-:W-:Y:S01]  /*18f0*/  LEA R179, R14, UR5, 0x1 ;  /* 0x000000050eb37c11 */ /* 0x000fe2000f8e08ff */
[----:B------:R-:W-:Y:S01]  /*1900*/  ULDC.64 UR10, c[0x0][0x250] ;  /* 0x00009400000a7ab9 */ /* 0x000fe20000000a00 */
[----:B------:R-:W-:Y:S01]  /*1910*/  IADD3.X R13, R177, UR14, RZ, P0, !PT ;  /* 0x0000000eb10d7c10 */ /* 0x000fe200087fe4ff */
[----:B------:R-:W-:Y:S01]  /*1920*/  IMAD.SHL.U32 R7, R8, 0x40, RZ ;  /* 0x0000004008077824 */ /* 0x000fe200078e00ff */
[----:B------:R-:W-:Y:S01]  /*1930*/  IADD3 R18, P0, R12, UR20, RZ ;  /* 0x000000140c127c10 */ /* 0x000fe2000ff1e0ff */
[----:B------:R-:W-:Y:S01]  /*1940*/  @!PT LDS RZ, [RZ] ;  /* 0x00000000fffff984 */ /* 0x000fe20000000800 */
[----:B------:R-:W-:Y:S01]  /*1950*/  @!PT LDS RZ, [RZ] ;  /* 0x00000000fffff984 */ /* 0x000fe20000000800 */
[----:B------:R-:W-:Y:S01]  /*1960*/  @!PT LDS RZ, [RZ] ;  /* 0x00000000fffff984 */ /* 0x000fe20000000800 */
[----:B------:R-:W-:Y:S01]  /*1970*/  LDGSTS.E.BYPASS.LTC128B.128 [R179], desc[UR18][R10.64] ;  /* 0x000000000ab37fae */ /* 0x000fe2000b901d52 */
[----:B------:R-:W-:Y:S01]  /*1980*/  IADD3 R14, P1, R10, UR4, RZ ;  /* 0x000000040a0e7c10 */ /* 0x000fe2000ff3e0ff */
[----:B------:R-:W-:Y:S01]  /*1990*/  IMAD R0, R0, UR10, RZ ;  /* 0x0000000a00007c24 */ /* 0x000fe2000f8e02ff */
[----:B------:R-:W-:Y:S01]  /*19a0*/  IADD3.X R19, R13, UR14, RZ, P0, !PT ;  /* 0x0000000e0d137c10 */ /* 0x000fe200087fe4ff */
[----:B------:R-:W-:Y:S01]  /*19b0*/  IMAD.WIDE.U32 R16, R9, UR10, R16 ;  /* 0x0000000a09107c25 */ /* 0x000fe2000f8e0010 */
[----:B------:R-:W-:Y:S01]  /*19c0*/  IADD3 R26, P0, R18, UR20, RZ ;  /* 0x00000014121a7c10 */ /* 0x000fe2000ff1e0ff */
[----:B------:R-:W-:Y:S01]  /*19d0*/  ULDC.64 UR12, c[0x0][0x220] ;  /* 0x00008800000c7ab9 */ /* 0x000fe20000000a00 */
[----:B------:R-:W-:Y:S01]  /*19e0*/  IADD3.X R15, R11, UR15, RZ, P1, !PT ;  /* 0x0000000f0b0f7c10 */ /* 0x000fe20008ffe4ff */
[----:B------:R-:W-:Y:S01]  /*19f0*/  IMAD R0, R9, UR11, R0 ;  /* 0x0000000b09007c24 */ /* 0x000fe2000f8e0200 */
[----:B------:R-:W-:Y:S01]  /*1a00*/  IADD3.X R27, R19, UR14, RZ, P0, !PT ;  /* 0x0000000e131b7c10 */ /* 0x000fe200087fe4ff */
[----:B------:R-:W-:Y:S01]  /*1a10*/  USHF.L.U64.HI UR11, UR10, 0x5, UR11 ;  /* 0x000000050a0b7899 */ /* 0x000fe2000801020b */
[----:B------:R-:W-:Y:S01]  /*1a20*/  IADD3 R22, P1, R14, UR4, RZ ;  /* 0x000000040e167c10 */ /* 0x000fe2000ff3e0ff */
[----:B------:R1:W-:Y:S01]  /*1a30*/  LDGSTS.E.BYPASS.LTC128B.128 [R179+0x800], desc[UR18][R14.64] ;  /* 0x008000000eb37fae */ /* 0x0003e2000b901d52 */
[----:B------:R-:W-:Y:S01]  /*1a40*/  IADD3 R28, P0, R26, UR20, RZ ;  /* 0x000000141a1c7c10 */ /* 0x000fe2000ff1e0ff */
[----:B------:R-:W-:Y:S01]  /*1a50*/  IMAD.IADD R175, R17, 0x1, R0 ;  /* 0x0000000111af7824 */ /* 0x000fe200078e0200 */
[----:B------:R-:W-:Y:S01]  /*1a60*/  IADD3.X R23, R15, UR15, RZ, P1, !PT ;  /* 0x0000000f0f177c10 */ /* 0x000fe20008ffe4ff */
[----:B------:R-:W-:Y:S01]  /*1a70*/  IMAD.SHL.U32 R0, R2, 0x8, RZ ;  /* 0x0000000802007824 */ /* 0x000fe200078e00ff */
[----:B------:R-:W-:Y:S01]  /*1a80*/  IADD3.X R29, R27, UR14, RZ, P0, !PT ;  /* 0x0000000e1b1d7c10 */ /* 0x000fe200087fe4ff */
[----:B------:R-:W-:Y:S01]  /*1a90*/  IMAD.SHL.U32 R6, R6, 0x40, RZ ;  /* 0x0000004006067824 */ /* 0x000fe200078e00ff */
[----:B------:R-:W-:Y:S01]  /*1aa0*/  IADD3 R20, P1, R22, UR4, RZ ;  /* 0x0000000416147c10 */ /* 0x000fe2000ff3e0ff */
[----:B------:R-:W-:Y:S01]  /*1ab0*/  LDGSTS.E.BYPASS.LTC128B.128 [R179+0x1000], desc[UR18][R22.64] ;  /* 0x0100000016b37fae */ /* 0x000fe2000b901d52 */
[----:B------:R-:W-:-:S02]  /*1ac0*/  UIADD3 UR4, UR5, 0x2000, URZ ;  /* 0x0000200005047890 */ /* 0x000fc4000fffe03f */
[----:B------:R-:W-:Y:S01]  /*1ad0*/  IADD3.X R21, R23, UR15, RZ, P1, !PT ;  /* 0x0000000f17157c10 */ /* 0x000fe20008ffe4ff */
[----:B------:R-:W-:Y:S01]  /*1ae0*/  USHF.L.U32 UR15, UR10, 0x5, URZ ;  /* 0x000000050a0f7899 */ /* 0x000fe2000800063f */
[----:B------:R-:W-:Y:S02]  /*1af0*/  LOP3.LUT R6, R6, 0xfffffe00, RZ, 0xc0, !PT ;  /* 0xfffffe0006067812 */ /* 0x000fe400078ec0ff */
[----:B------:R-:W-:Y:S01]  /*1b00*/  LOP3.LUT P1, RZ, R4, 0x2, RZ, 0xc0, !PT ;  /* 0x0000000204ff7812 */ /* 0x000fe2000782c0ff */
[----:B------:R2:W-:Y:S04]  /*1b10*/  LDGSTS.E.BYPASS.LTC128B.128 [R179+0x1800], desc[UR18][R20.64] ;  /* 0x0180000014b37fae */ /* 0x0005e8000b901d52 */
[----:B------:R-:W-:Y:S04]  /*1b20*/  LDGSTS.E.BYPASS.LTC128B.128 [R179+0x2000], desc[UR18][R176.64] ;  /* 0x02000000b0b37fae */ /* 0x000fe8000b901d52 */
[----:B------:R3:W-:Y:S01]  /*1b30*/  LDGSTS.E.BYPASS.LTC128B.128 [R179+0x2800], desc[UR18][R12.64] ;  /* 0x028000000cb37fae */ /* 0x0007e2000b901d52 */
[----:B-1----:R-:W-:-:S03]  /*1b40*/  IADD3 R14, P0, R28, UR20, RZ ;  /* 0x000000141c0e7c10 */ /* 0x002fc6000ff1e0ff */
[----:B------:R-:W-:Y:S01]  /*1b50*/  LDGSTS.E.BYPASS.LTC128B.128 [R179+0x3000], desc[UR18][R18.64] ;  /* 0x0300000012b37fae */ /* 0x000fe2000b901d52 */
[----:B------:R-:W-:-:S03]  /*1b60*/  IADD3.X R15, R29, UR14, RZ, P0, !PT ;  /* 0x0000000e1d0f7c10 */ /* 0x000fc600087fe4ff */
[----:B------:R1:W-:Y:S01]  /*1b70*/  LDGSTS.E.BYPASS.LTC128B.128 [R179+0x3800], desc[UR18][R26.64] ;  /* 0x038000001ab37fae */ /* 0x0003e2000b901d52 */
[----:B------:R-:W-:-:S03]  /*1b80*/  IADD3 R30, P0, R14, UR20, RZ ;  /* 0x000000140e1e7c10 */ /* 0x000fc6000ff1e0ff */
[----:B------:R-:W-:Y:S01]  /*1b90*/  LDGSTS.E.BYPASS.LTC128B.128 [R179+0x4000], desc[UR18][R28.64] ;  /* 0x040000001cb37fae */ /* 0x000fe2000b901d52 */
[----:B------:R-:W-:-:S03]  /*1ba0*/  IADD3.X R31, R15, UR14, RZ, P0, !PT ;  /* 0x0000000e0f1f7c10 */ /* 0x000fc600087fe4ff */
[----:B------:R4:W-:Y:S01]  /*1bb0*/  LDGSTS.E.BYPASS.LTC128B.128 [R179+0x4800], desc[UR18][R14.64] ;  /* 0x048000000eb37fae */ /* 0x0009e2000b901d52 */
        /* <DEDUP_REMOVED lines=10> */
[----:B------:R-:W-:-:S02]  /*1c60*/  SHF.R.U32.HI R5, RZ, 0x3, R12 ;  /* 0x00000003ff057819 */ /* 0x000fc4000001160c */
[----:B------:R-:W-:Y:S02]  /*1c70*/  LOP3.LUT R7, R7, 0x1c0, RZ, 0xc0, !PT ;  /* 0x000001c007077812 */ /* 0x000fe400078ec0ff */
[----:B------:R-:W-:Y:S02]  /*1c80*/  LOP3.LUT R5, R10, R5, RZ, 0x3c, !PT ;  /* 0x000000050a057212 */ /* 0x000fe400078e3cff */
[----:B------:R-:W-:Y:S02]  /*1c90*/  IADD3 R10, P0, R174, UR15, RZ ;  /* 0x0000000fae0a7c10 */ /* 0x000fe4000ff1e0ff */
[----:B-1----:R-:W-:Y:S01]  /*1ca0*/  LEA.HI R26, R3, R76, RZ, 0x5 ;  /* 0x0000004c031a7211 */ /* 0x002fe200078f28ff */
[----:B------:R-:W-:Y:S01]  /*1cb0*/  IMAD R2, R2, 0x200, R5 ;  /* 0x0000020002027824 */ /* 0x000fe200078e0205 */
[----:B------:R-:W-:Y:S01]  /*1cc0*/  IADD3.X R11, R175, UR11, RZ, P0, !PT ;  /* 0x0000000baf0b7c10 */ /* 0x000fe200087fe4ff */
[----:B------:R-:W-:Y:S01]  /*1cd0*/  IMAD.MOV.U32 R3, RZ, RZ, 0x20 ;  /* 0x00000020ff037424 */ /* 0x000fe200078e00ff */
[----:B----4-:R-:W-:-:S02]  /*1ce0*/  IADD3 R14, P0, R10, UR15, RZ ;  /* 0x0000000f0a0e7c10 */ /* 0x010fc4000ff1e0ff */
[----:B------:R-:W-:Y:S02]  /*1cf0*/  LOP3.LUT R0, R7, 0x8, R0, 0xf8, !PT ;  /* 0x0000000807007812 */ /* 0x000fe400078ef800 */
[----:B------:R-:W-:Y:S02]  /*1d00*/  IADD3.X R15, R11, UR11, RZ, P0, !PT ;  /* 0x0000000b0b0f7c10 */ /* 0x000fe400087fe4ff */
[----:B------:R-:W-:Y:S02]  /*1d10*/  IADD3 R12, P0, R14, UR15, RZ ;  /* 0x0000000f0e0c7c10 */ /* 0x000fe4000ff1e0ff */
[----:B------:R-:W-:Y:S02]  /*1d20*/  SHF.R.U32.HI R7, RZ, 0x3, R7 ;  /* 0x00000003ff077819 */ /* 0x000fe40000011607 */
[----:B------:R-:W-:Y:S01]  /*1d30*/  IADD3.X R13, R15, UR11, RZ, P0, !PT ;  /* 0x0000000b0f0d7c10 */ /* 0x000fe200087fe4ff */
[----:B------:R-:W-:-:S04]  /*1d40*/  DEPBAR.LE SB0, 0x0 ;  /* 0x000080000000791a */ /* 0x000fc80000000000 */
[----:B------:R-:W-:Y:S01]  /*1d50*/  BAR.SYNC.DEFER_BLOCKING 0x0 ;  /* 0x0000000000007b1d */ /* 0x000fe20000010000 */
[----:B--2---:R-:W-:Y:S02]  /*1d60*/  IADD3 R20, P0, R12, UR15, RZ ;  /* 0x0000000f0c147c10 */ /* 0x004fe4000ff1e0ff */
[----:B------:R-:W-:Y:S02]  /*1d70*/  SHF.R.S32.HI R27, RZ, 0x5, R26 ;  /* 0x00000005ff1b7819 */ /* 0x000fe4000001141a */
[----:B------:R-:W-:Y:S02]  /*1d80*/  IADD3.X R21, R13, UR11, RZ, P0, !PT ;  /* 0x0000000b0d157c10 */ /* 0x000fe400087fe4ff */
[----:B------:R-:W-:Y:S01]  /*1d90*/  IADD3 R18, P0, R20, UR15, RZ ;  /* 0x0000000f14127c10 */ /* 0x000fe2000ff1e0ff */
[----:B------:R-:W-:Y:S01]  /*1da0*/  IMAD R172, R27, 0x400, R6 ;  /* 0x000004001bac7824 */ /* 0x000fe200078e0206 */
[----:B------:R-:W-:Y:S02]  /*1db0*/  LOP3.LUT R5, R0, R7, RZ, 0x3c, !PT ;  /* 0x0000000700057212 */ /* 0x000fe400078e3cff */
[----:B------:R-:W-:-:S02]  /*1dc0*/  IADD3.X R19, R21, UR11, RZ, P0, !PT ;  /* 0x0000000b15137c10 */ /* 0x000fc400087fe4ff */
[----:B------:R-:W-:Y:S01]  /*1dd0*/  IADD3 R16, P0, R18, UR15, RZ ;  /* 0x0000000f12107c10 */ /* 0x000fe2000ff1e0ff */
[----:B------:R-:W-:Y:S01]  /*1de0*/  IMAD.IADD R172, R172, 0x1, R5 ;  /* 0x00000001acac7824 */ /* 0x000fe200078e0205 */
[----:B------:R-:W-:Y:S02]  /*1df0*/  LEA R7, R2, UR5, 0x1 ;  /* 0x0000000502077c11 */ /* 0x000fe4000f8e08ff */
[----:B------:R-:W-:Y:S02]  /*1e00*/  IADD3.X R17, R19, UR11, RZ, P0, !PT ;  /* 0x0000000b13117c10 */ /* 0x000fe400087fe4ff */
[----:B------:R-:W-:Y:S02]  /*1e10*/  LEA R172, R172, UR5, 0x1 ;  /* 0x00000005acac7c11 */ /* 0x000fe4000f8e08ff */
[----:B------:R-:W-:Y:S01]  /*1e20*/  LEA R171, R2, UR4, 0x1 ;  /* 0x0000000402ab7c11 */ /* 0x000fe2000f8e08ff */
[----:B------:R-:W-:Y:S01]  /*1e30*/  ULDC UR4, c[0x0][0x39c] ;  /* 0x0000e70000047ab9 */ /* 0x000fe20000000800 */
[----:B------:R-:W-:Y:S01]  /*1e40*/  LOP3.LUT R165, R5, R6, RZ, 0xfc, !PT ;  /* 0x0000000605a57212 */ /* 0x000fe200078efcff */
[----:B------:R-:W-:Y:S01]  /*1e50*/  @!PT LDS RZ, [RZ] ;  /* 0x00000000fffff984 */ /* 0x000fe20000000800 */
[----:B------:R-:W-:Y:S01]  /*1e60*/  @!PT LDS RZ, [RZ] ;  /* 0x00000000fffff984 */ /* 0x000fe20000000800 */
[----:B------:R-:W-:Y:S01]  /*1e70*/  @!PT LDS RZ, [RZ] ;  /* 0x00000000fffff984 */ /* 0x000fe20000000800 */
[----:B------:R-:W-:Y:S02]  /*1e80*/  LDGSTS.E.BYPASS.LTC128B.128 [R179+0x6000], desc[UR18][R174.64] ;  /* 0x06000000aeb37fae */ /* 0x000fe4000b901d52 */
[----:B------:R-:W-:-:S02]  /*1e90*/  VIADD R167, R171, 0x40 ;  /* 0x00000040aba77836 */ /* 0x000fc40000000000 */
[----:B------:R1:W-:Y:S04]  /*1ea0*/  LDGSTS.E.BYPASS.LTC128B.128 [R179+0x6800], desc[UR18][R10.64] ;  /* 0x068000000ab37fae */ /* 0x0003e8000b901d52 */
[----:B------:R-:W-:Y:S04]  /*1eb0*/  LDGSTS.E.BYPASS.LTC128B.128 [R179+0x7000], desc[UR18][R14.64] ;  /* 0x070000000eb37fae */ /* 0x000fe8000b901d52 */
[----:B------:R2:W-:Y:S04]  /*1ec0*/  LDGSTS.E.BYPASS.LTC128B.128 [R179+0x7800], desc[UR18][R12.64] ;  /* 0x078000000cb37fae */ /* 0x0005e8000b901d52 */
[----:B------:R3:W-:Y:S04]  /*1ed0*/  LDGSTS.E.BYPASS.LTC128B.128 [R179+0x8000], desc[UR18][R20.64] ;  /* 0x0800000014b37fae */ /* 0x0007e8000b901d52 */
[----:B------:R-:W-:Y:S04]  /*1ee0*/  LDGSTS.E.BYPASS.LTC128B.128 [R179+0x8800], desc[UR18][R18.64] ;  /* 0x0880000012b37fae */ /* 0x000fe8000b901d52 */
[----:B------:R4:W-:Y:S01]  /*1ef0*/  LDGSTS.E.BYPASS.LTC128B.128 [R179+0x9000], desc[UR18][R16.64] ;  /* 0x0900000010b37fae */ /* 0x0009e2000b901d52 */
[----:B-1----:R-:W-:-:S04]  /*1f00*/  IADD3 R10, P0, R16, UR15, RZ ;  /* 0x0000000f100a7c10 */ /* 0x002fc8000ff1e0ff */
[----:B------:R-:W-:Y:S02]  /*1f10*/  IADD3.X R11, R17, UR11, RZ, P0, !PT ;  /* 0x0000000b110b7c10 */ /* 0x000fe400087fe4ff */
[----:B------:R-:W-:-:S03]  /*1f20*/  LOP3.LUT P0, RZ, R8, 0x2, RZ, 0xc0, !PT ;  /* 0x0000000208ff7812 */ /* 0x000fc6000780c0ff */
[----:B------:R1:W-:Y:S01]  /*1f30*/  LDGSTS.E.BYPASS.LTC128B.128 [R179+0x9800], desc[UR18][R10.64] ;  /* 0x098000000ab37fae */ /* 0x0003e2000b901d52 */
[C---:B------:R-:W-:Y:S02]  /*1f40*/  SEL R0, R3.reuse, 0xffffffe0, !P0 ;  /* 0xffffffe003007807 */ /* 0x040fe40004000000 */
[----:B------:R-:W-:Y:S01]  /*1f50*/  SEL R3, R3, 0xffffffe0, !P1 ;  /* 0xffffffe003037807 */ /* 0x000fe20004800000 */
[----:B--2---:R-:W-:Y:S01]  /*1f60*/  LDSM.16.M88.4 R12, [R172] ;  /* 0x00000000ac0c783b */ /* 0x004fe20000000200 */
[----:B------:R-:W-:Y:S01]  /*1f70*/  LOP3.LUT P0, RZ, R8, 0x4, RZ, 0xc0, !PT ;  /* 0x0000000408ff7812 */ /* 0x000fe2000780c0ff */
[C---:B------:R-:W-:Y:S01]  /*1f80*/  IMAD.IADD R169, R171.reuse, 0x1, R0 ;  /* 0x00000001aba97824 */ /* 0x040fe200078e0200 */
[----:B------:R-:W-:Y:S01]  /*1f90*/  LOP3.LUT P1, RZ, R4, 0x4, RZ, 0xc0, !PT ;  /* 0x0000000404ff7812 */ /* 0x000fe2000782c0ff */
[----:B------:R-:W2:Y:S01]  /*1fa0*/  LDSM.16.M88.4 R44, [R7+0x2000] ;  /* 0x00200000072c783b */ /* 0x000ea20000000200 */
[----:B------:R-:W-:Y:S02]  /*1fb0*/  IMAD.IADD R170, R172, 0x1, R3 ;  /* 0x00000001acaa7824 */ /* 0x000fe400078e0203 */
[----:B------:R-:W-:Y:S01]  /*1fc0*/  IMAD.MOV.U32 R4, RZ, RZ, 0x40 ;  /* 0x00000040ff047424 */ /* 0x000fe200078e00ff */
[----:B------:R-:W5:Y:S04]  /*1fd0*/  LDSM.16.M88.4 R28, [R7+0x2800] ;  /* 0x00280000071c783b */ /* 0x000f680000000200 */
[----:B---3--:R-:W-:Y:S01]  /*1fe0*/  LDSM.16.M88.4 R20, [R170] ;  /* 0x00000000aa14783b */ /* 0x008fe20000000200 */
[----:B------:R-:W-:Y:S01]  /*1ff0*/  SEL R4, R4, 0xffffffc0, !P1 ;  /* 0xffffffc004047807 */ /* 0x000fe20004800000 */
[----:B------:R-:W-:-:S02]  /*2000*/  @P0 VIADD R167, R171, 0xffffffc0 ;  /* 0xffffffc0aba70836 */ /* 0x000fc40000000000 */
[----:B------:R-:W3:Y:S02]  /*2010*/  LDSM.16.M88.4 R36, [R169] ;  /* 0x00000000a924783b */ /* 0x000ee40000000200 */
[----:B------:R-:W-:Y:S02]  /*2020*/  IMAD.IADD R168, R172, 0x1, R4 ;  /* 0x00000001aca87824 */ /* 0x000fe400078e0204 */
[----:B------:R-:W3:Y:S01]  /*2030*/  LDSM.16.M88.4 R48, [R169+0x800] ;  /* 0x00080000a930783b */ /* 0x000ee20000000200 */
[----:B------:R-:W-:Y:S02]  /*2040*/  IMAD.IADD R100, R0, 0x1, R167 ;  /* 0x0000000100647824 */ /* 0x000fe400078e02a7 */
[----:B------:R-:W-:Y:S01]  /*2050*/  IMAD.IADD R166, R3, 0x1, R168 ;  /* 0x0000000103a67824 */ /* 0x000fe200078e02a8 */
[----:B----4-:R-:W-:Y:S01]  /*2060*/  LDSM.16.M88.4 R16, [R168] ;  /* 0x00000000a810783b */ /* 0x010fe20000000200 */
[C---:B------:R-:W-:Y:S02]  /*2070*/  VIADD R161, R167.reuse, 0x800 ;  /* 0x00000800a7a17836 */ /* 0x040fe40000000000 */
[C---:B------:R-:W-:Y:S01]  /*2080*/  VIADD R160, R167.reuse, 0x1000 ;  /* 0x00001000a7a07836 */ /* 0x040fe20000000000 */
[----:B------:R-:W4:Y:S01]  /*2090*/  LDSM.16.M88.4 R32, [R167] ;  /* 0x00000000a720783b */ /* 0x000f220000000200 */
[----:B------:R-:W-:-:S02]  /*20a0*/  VIADD R159, R167, 0x1800 ;  /* 0x00001800a79f7836 */ /* 0x000fc40000000000 */
[C---:B------:R-:W-:Y:S01]  /*20b0*/  VIADD R158, R167.reuse, 0x2000 ;  /* 0x00002000a79e7836 */ /* 0x040fe20000000000 */
[----:B------:R-:W4:Y:S01]  /*20c0*/  LDSM.16.M88.4 R40, [R7+0x3000] ;  /* 0x003000000728783b */ /* 0x000f220000000200 */
[C---:B------:R-:W-:Y:S02]  /*20d0*/  VIADD R157, R167.reuse, 0x2800 ;  /* 0x00002800a79d7836 */ /* 0x040fe40000000000 */
[C---:B------:R-:W-:Y:S01]  /*20e0*/  VIADD R156, R167.reuse, 0x3000 ;  /* 0x00003000a79c7836 */ /* 0x040fe20000000000 */
[----:B------:R-:W4:Y:S01]  /*20f0*/  LDSM.16.M88.4 R56, [R167+0x800] ;  /* 0x00080000a738783b */ /* 0x000f220000000200 */
[----:B------:R-:W-:-:S03]  /*2100*/  VIADD R102, R167, 0x3800 ;  /* 0x00003800a7667836 */ /* 0x000fc60000000000 */
[----:B-1----:R-:W-:Y:S01]  /*2110*/  LDSM.16.M88.4 R8, [R166] ;  /* 0x00000000a608783b */ /* 0x002fe20000000200 */
[C---:B--2---:R-:W-:Y:S03]  /*2120*/  HMMA.16816.F32 R52, R12.reuse, R44, RZ ;  /* 0x0000002c0c34723c */ /* 0x044fe600000018ff */
[----:B------:R-:W-:Y:S04]  /*2130*/  LDSM.16.M88.4 R60, [R100] ;  /* 0x00000000643c783b */ /* 0x000fe80000000200 */
[----:B------:R-:W-:Y:S01]  /*2140*/  LDSM.16.M88.4 R72, [R100+0x800] ;  /* 0x000800006448783b */ /* 0x000fe20000000200 */
[C---:B------:R-:W-:Y:S03]  /*2150*/  HMMA.16816.F32 R44, R12.reuse, R46, RZ ;  /* 0x0000002e0c2c723c */ /* 0x040fe600000018ff */
[----:B------:R-:W-:Y:S03]  /*2160*/  LDSM.16.M88.4 R68, [R167+0x1000] ;  /* 0x00100000a744783b */ /* 0x000fe60000000200 */
[C---:B-----5:R-:W-:Y:S01]  /*2170*/  HMMA.16816.F32 R64, R12.reuse, R28, RZ ;  /* 0x0000001c0c40723c */ /* 0x060fe200000018ff */
[----:B------:R-:W0:Y:S05]  /*2180*/  LDGDEPBAR ;  /* 0x00000000000079af */ /* 0x000e2a0000000000 */
[----:B------:R-:W-:Y:S06]  /*2190*/  HMMA.16816.F32 R28, R12, R30, RZ ;  /* 0x0000001e0c1c723c */ /* 0x000fec00000018ff */
[C---:B---3--:R-:W-:Y:S06]  /*21a0*/  HMMA.16816.F32 R52, R20.reuse, R36, R52 ;  /* 0x000000241434723c */ /* 0x048fec0000001834 */
[C---:B------:R-:W-:Y:S01]  /*21b0*/  HMMA.16816.F32 R44, R20.reuse, R38, R44 ;  /* 0x00000026142c723c */ /* 0x040fe2000000182c */
[----:B------:R-:W1:Y:S05]  /*21c0*/  LDSM.16.M88.4 R36, [R169+0x1000] ;  /* 0x00100000a924783b */ /* 0x000e6a0000000200 */
[C---:B------:R-:W-:Y:S06]  /*21d0*/  HMMA.16816.F32 R64, R20.reuse, R48, R64 ;  /* 0x000000301440723c */ /* 0x040fec0000001840 */
[----:B------:R-:W-:Y:S01]  /*21e0*/  HMMA.16816.F32 R28, R20, R50, R28 ;  /* 0x00000032141c723c */ /* 0x000fe2000000181c */
[----:B------:R-:W2:Y:S05]  /*21f0*/  LDSM.16.M88.4 R48, [R7+0x3800] ;  /* 0x003800000730783b */ /* 0x000eaa0000000200 */
[C---:B----4-:R-:W-:Y:S06]  /*2200*/  HMMA.16816.F32 R52, R16.reuse, R32, R52 ;  /* 0x000000201034723c */ /* 0x050fec0000001834 */
[----:B------:R-:W-:Y:S06]  /*2210*/  HMMA.16816.F32 R44, R16, R34, R44 ;  /* 0x00000022102c723c */ /* 0x000fec000000182c */
[----:B------:R-:W-:Y:S06]  /*2220*/  HMMA.16816.F32 R32, R12, R40, RZ ;  /* 0x000000280c20723c */ /* 0x000fec00000018ff */
[----:B------:R-:W-:Y:S06]  /*2230*/  HMMA.16816.F32 R64, R16, R56, R64 ;  /* 0x000000381040723c */ /* 0x000fec0000001840 */
[----:B------:R-:W-:Y:S06]  /*2240*/  HMMA.16816.F32 R40, R12, R42, RZ ;  /* 0x0000002a0c28723c */ /* 0x000fec00000018ff */
[----:B------:R-:W-:Y:S01]  /*2250*/  HMMA.16816.F32 R28, R16, R58, R28 ;  /* 0x0000003a101c723c */ /* 0x000fe2000000181c */
[----:B------:R-:W-:Y:S05]  /*2260*/  LDSM.16.M88.4 R56, [R169+0x1800] ;  /* 0x00180000a938783b */ /* 0x000fea0000000200 */
[----:B-1----:R-:W-:Y:S06]  /*2270*/  HMMA.16816.F32 R32, R20, R36, R32 ;  /* 0x000000241420723c */ /* 0x002fec0000001820 */
[C---:B------:R-:W-:Y:S06]  /*2280*/  HMMA.16816.F32 R52, R8.reuse, R60, R52 ;  /* 0x0000003c0834723c */ /* 0x040fec0000001834 */
[C---:B------:R-:W-:Y:S01]  /*2290*/  HMMA.16816.F32 R44, R8.reuse, R62, R44 ;  /* 0x0000003e082c723c */ /* 0x040fe2000000182c */
[----:B------:R-:W1:Y:S05]  /*22a0*/  LDSM.16.M88.4 R60, [R7+0x4000] ;  /* 0x00400000073c783b */ /* 0x000e6a0000000200 */
[----:B------:R-:W-:Y:S06]  /*22b0*/  HMMA.16816.F32 R64, R8, R72, R64 ;  /* 0x000000480840723c */ /* 0x000fec0000001840 */
[----:B------:R-:W-:Y:S01]  /*22c0*/  HMMA.16816.F32 R40, R20, R38, R40 ;  /* 0x000000261428723c */ /* 0x000fe20000001828 */
[----:B------:R-:W3:Y:S05]  /*22d0*/  LDSM.16.M88.4 R36, [R100+0x1000] ;  /* 0x001000006424783b */ /* 0x000eea0000000200 */
[----:B------:R-:W-:Y:S01]  /*22e0*/  HMMA.16816.F32 R32, R16, R68, R32 ;  /* 0x000000441020723c */ /* 0x000fe20000001820 */
[----:B------:R-:W-:Y:S01]  /*22f0*/  FMUL.FTZ R54, R54, UR4 ;  /* 0x0000000436367c20 */ /* 0x000fe20008410000 */
[----:B------:R-:W-:Y:S01]  /*2300*/  FMUL.FTZ R2, R52, UR4 ;  /* 0x0000000434027c20 */ /* 0x000fe20008410000 */
[----:B------:R-:W-:Y:S01]  /*2310*/  FMUL.FTZ R0, R53, UR4 ;  /* 0x0000000435007c20 */ /* 0x000fe20008410000 */
[----:B------:R-:W-:Y:S01]  /*2320*/  FMUL.FTZ R79, R55, UR4 ;  /* 0x00000004374f7c20 */ /* 0x000fe20008410000 */
[----:B------:R2:W-:Y:S01]  /*2330*/  MUFU.TANH R77, R54 ;  /* 0x00000036004d7308 */ /* 0x0005e20000002400 */
[----:B------:R-:W-:Y:S01]  /*2340*/  HMMA.16816.F32 R28, R8, R74, R28 ;  /* 0x0000004a081c723c */ /* 0x000fe2000000181c */
[----:B------:R-:W-:Y:S01]  /*2350*/  FMUL.FTZ R44, R44, UR4 ;  /* 0x000000042c2c7c20 */ /* 0x000fe20008410000 */
[----:B------:R-:W-:Y:S01]  /*2360*/  FMUL.FTZ R80, R45, UR4 ;  /* 0x000000042d507c20 */ /* 0x000fe20008410000 */
[----:B------:R-:W-:Y:S01]  /*2370*/  FMUL.FTZ R83, R46, UR4 ;  /* 0x000000042e537c20 */ /* 0x000fe20008410000 */
[----:B------:R-:W-:-:S02]  /*2380*/  FMUL.FTZ R82, R47, UR4 ;  /* 0x000000042f527c20 */ /* 0x000fc40008410000 */
[----:B------:R-:W-:Y:S01]  /*2390*/  FMUL.FTZ R85, R64, UR4 ;  /* 0x0000000440557c20 */ /* 0x000fe20008410000 */
[----:B------:R-:W-:Y:S01]  /*23a0*/  FMUL.FTZ R84, R65, UR4 ;  /* 0x0000000441547c20 */ /* 0x000fe20008410000 */
[----:B------:R-:W-:Y:S01]  /*23b0*/  FMUL.FTZ R86, R66, UR4 ;  /* 0x0000000442567c20 */ /* 0x000fe20008410000 */
[----:B------:R-:W-:Y:S01]  /*23c0*/  FMUL.FTZ R87, R67, UR4 ;  /* 0x0000000443577c20 */ /* 0x000fe20008410000 */
[----:B------:R4:W-:Y:S01]  /*23d0*/  MUFU.TANH R81, R44 ;  /* 0x0000002c00517308 */ /* 0x0009e20000002400 */
[----:B------:R-:W5:Y:S01]  /*23e0*/  LDSM.16.M88.4 R64, [R169+0x2000] ;  /* 0x00200000a940783b */ /* 0x000f620000000200 */
[----:B------:R-:W-:Y:S06]  /*23f0*/  HMMA.16816.F32 R40, R16, R70, R40 ;  /* 0x000000461028723c */ /* 0x000fec0000001828 */
[C---:B--2---:R-:W-:Y:S01]  /*2400*/  HMMA.16816.F32 R52, R12.reuse, R48, RZ ;  /* 0x000000300c34723c */ /* 0x044fe200000018ff */
[----:B------:R-:W-:Y:S05]  /*2410*/  MUFU.TANH R2, R2 ;  /* 0x0000000200027308 */ /* 0x000fea0000002400 */
[C---:B------:R-:W-:Y:S01]  /*2420*/  HMMA.16816.F32 R48, R12.reuse, R50, RZ ;  /* 0x000000320c30723c */ /* 0x040fe200000018ff */
[----:B------:R-:W-:Y:S01]  /*2430*/  FMUL.FTZ R89, R28, UR4 ;  /* 0x000000041c597c20 */ /* 0x000fe20008410000 */
[----:B------:R-:W-:Y:S01]  /*2440*/  FMUL.FTZ R88, R29, UR4 ;  /* 0x000000041d587c20 */ /* 0x000fe20008410000 */
[----:B------:R-:W-:Y:S01]  /*2450*/  FMUL.FTZ R90, R30, UR4 ;  /* 0x000000041e5a7c20 */ /* 0x000fe20008410000 */
[----:B------:R-:W-:Y:S01]  /*2460*/  FMUL.FTZ R91, R31, UR4 ;  /* 0x000000041f5b7c20 */ /* 0x000fe20008410000 */
[----:B----4-:R-:W2:Y:S01]  /*2470*/  LDSM.16.M88.4 R44, [R167+0x1800] ;  /* 0x00180000a72c783b */ /* 0x010ea20000000200 */
[----:B-1----:R-:W-:Y:S01]  /*2480*/  HMMA.16816.F32 R68, R12, R60, RZ ;  /* 0x0000003c0c44723c */ /* 0x002fe200000018ff */
[----:B------:R-:W1:Y:S02]  /*2490*/  MUFU.TANH R0, R0 ;  /* 0x0000000000007308 */ /* 0x000e640000002400 */
[----:B------:R-:W4:Y:S03]  /*24a0*/  LDSM.16.M88.4 R28, [R7+0x4800] ;  /* 0x00480000071c783b */ /* 0x000f260000000200 */
[----:B---3--:R-:W-:Y:S03]  /*24b0*/  HMMA.16816.F32 R32, R8, R36, R32 ;  /* 0x000000240820723c */ /* 0x008fe60000001820 */
[----:B------:R-:W3:Y:S03]  /*24c0*/  MUFU.TANH R79, R79 ;  /* 0x0000004f004f7308 */ /* 0x000ee60000002400 */
[C---:B------:R-:W-:Y:S05]  /*24d0*/  HMMA.16816.F32 R52, R20.reuse, R56, R52 ;  /* 0x000000381434723c */ /* 0x040fea0000001834 */
[----:B------:R-:W-:Y:S01]  /*24e0*/  MUFU.TANH R80, R80 ;  /* 0x0000005000507308 */ /* 0x000fe20000002400 */
[----:B------:R-:W-:Y:S01]  /*24f0*/  HMMA.16816.F32 R48, R20, R58, R48 ;  /* 0x0000003a1430723c */ /* 0x000fe20000001830 */
[----:B------:R-:W-:Y:S05]  /*2500*/  LDSM.16.M88.4 R56, [R100+0x1800] ;  /* 0x001800006438783b */ /* 0x000fea0000000200 */
[----:B------:R-:W-:Y:S01]  /*2510*/  HMMA.16816.F32 R40, R8, R38, R40 ;  /* 0x000000260828723c */ /* 0x000fe20000001828 */
[----:B------:R-:W1:Y:S01]  /*2520*/  LDSM.16.M88.4 R36, [R167+0x2000] ;  /* 0x00200000a724783b */ /* 0x000e620000000200 */
[----:B------:R-:W3:Y:S04]  /*2530*/  MUFU.TANH R83, R83 ;  /* 0x0000005300537308 */ /* 0x000ee80000002400 */
[----:B-----5:R-:W-:Y:S01]  /*2540*/  HMMA.16816.F32 R68, R20, R64, R68 ;  /* 0x000000401444723c */ /* 0x020fe20000001844 */
[----:B------:R-:W-:Y:S01]  /*2550*/  FMUL.FTZ R93, R32, UR4 ;  /* 0x00000004205d7c20 */ /* 0x000fe20008410000 */
[----:B------:R-:W-:Y:S01]  /*2560*/  FMUL.FTZ R92, R33, UR4 ;  /* 0x00000004215c7c20 */ /* 0x000fe20008410000 */
[----:B------:R-:W-:Y:S01]  /*2570*/  FMUL.FTZ R127, R35, UR4 ;  /* 0x00000004237f7c20 */ /* 0x000fe20008410000 */
[----:B------:R-:W-:Y:S02]  /*2580*/  MUFU.TANH R82, R82 ;  /* 0x0000005200527308 */ /* 0x000fe40000002400 */
[----:B------:R-:W-:Y:S01]  /*2590*/  HMMA.16816.F32 R60, R12, R62, RZ ;  /* 0x0000003e0c3c723c */ /* 0x000fe200000018ff */
[----:B------:R-:W-:-:S02]  /*25a0*/  FMUL.FTZ R64, R34, UR4 ;  /* 0x0000000422407c20 */ /* 0x000fc40008410000 */
[----:B------:R-:W5:Y:S03]  /*25b0*/  LDSM.16.M88.4 R32, [R169+0x2800] ;  /* 0x00280000a920783b */ /* 0x000f660000000200 */
[----:B--2---:R-:W-:Y:S01]  /*25c0*/  HMMA.16816.F32 R52, R16, R44, R52 ;  /* 0x0000002c1034723c */ /* 0x004fe20000001834 */
[----:B------:R-:W-:Y:S05]  /*25d0*/  MUFU.TANH R85, R85 ;  /* 0x0000005500557308 */ /* 0x000fea0000002400 */
[----:B----4-:R-:W-:Y:S01]  /*25e0*/  HMMA.16816.F32 R72, R12, R28, RZ ;  /* 0x0000001c0c48723c */ /* 0x010fe200000018ff */
        /* <DEDUP_REMOVED lines=9> */
[----:B-1----:R-:W-:Y:S03]  /*2680*/  HMMA.16816.F32 R68, R16, R36, R68 ;  /* 0x000000241044723c */ /* 0x002fe60000001844 */
[----:B------:R-:W1:Y:S03]  /*2690*/  MUFU.TANH R84, R84 ;  /* 0x0000005400547308 */ /* 0x000e660000002400 */
[----:B------:R-:W-:Y:S05]  /*26a0*/  HMMA.16816.F32 R52, R8, R56, R52 ;  /* 0x000000380834723c */ /* 0x000fea0000001834 */
[----:B------:R-:W1:Y:S01]  /*26b0*/  MUFU.TANH R86, R86 ;  /* 0x0000005600567308 */ /* 0x000e620000002400 */
[----:B----4-:R-:W4:Y:S01]  /*26c0*/  LDSM.16.M88.4 R40, [R167+0x2800] ;  /* 0x00280000a728783b */ /* 0x010f220000000200 */
[----:B-----5:R-:W-:Y:S06]  /*26d0*/  HMMA.16816.F32 R72, R20, R32, R72 ;  /* 0x000000201448723c */ /* 0x020fec0000001848 */
[----:B------:R-:W-:Y:S01]  /*26e0*/  HMMA.16816.F32 R28, R12, R30, RZ ;  /* 0x0000001e0c1c723c */ /* 0x000fe200000018ff */
[----:B------:R-:W-:Y:S01]  /*26f0*/  LOP3.LUT R33, R26, 0xffffffe0, RZ, 0xc0, !PT ;  /* 0xffffffe01a217812 */ /* 0x000fe200078ec0ff */
[----:B------:R-:W5:Y:S04]  /*2700*/  MUFU.TANH R87, R87 ;  /* 0x0000005700577308 */ /* 0x000f680000002400 */
[----:B------:R-:W-:Y:S01]  /*2710*/  HMMA.16816.F32 R60, R16, R38, R60 ;  /* 0x00000026103c723c */ /* 0x000fe2000000183c */
[----:B------:R-:W-:Y:S03]  /*2720*/  LDSM.16.M88.4 R36, [R7+0x5000] ;  /* 0x005000000724783b */ /* 0x000fe60000000200 */
[----:B------:R-:W5:Y:S01]  /*2730*/  MUFU.TANH R89, R89 ;  /* 0x0000005900597308 */ /* 0x000f620000002400 */
[----:B------:R-:W-:Y:S01]  /*2740*/  FMUL.FTZ R52, R52, UR4 ;  /* 0x0000000434347c20 */ /* 0x000fe20008410000 */
[C---:B------:R-:W-:Y:S01]  /*2750*/  HMMA.16816.F32 R48, R8.reuse, R58, R48 ;  /* 0x0000003a0830723c */ /* 0x040fe20000001830 */
[----:B------:R-:W-:Y:S01]  /*2760*/  FMUL.FTZ R53, R53, UR4 ;  /* 0x0000000435357c20 */ /* 0x000fe20008410000 */
[----:B------:R-:W-:Y:S01]  /*2770*/  FMUL.FTZ R54, R54, UR4 ;  /* 0x0000000436367c20 */ /* 0x000fe20008410000 */
[----:B------:R-:W-:Y:S01]  /*2780*/  FMUL.FTZ R55, R55, UR4 ;  /* 0x0000000437377c20 */ /* 0x000fe20008410000 */
[----:B------:R-:W-:Y:S02]  /*2790*/  LDSM.16.M88.4 R56, [R169+0x3800] ;  /* 0x00380000a938783b */ /* 0x000fe40000000200 */
[----:B--2---:R-:W-:Y:S01]  /*27a0*/  HMMA.16816.F32 R68, R8, R44, R68 ;  /* 0x0000002c0844723c */ /* 0x004fe20000001844 */
[----:B------:R-:W-:Y:S05]  /*27b0*/  MUFU.TANH R128, R52 ;  /* 0x0000003400807308 */ /* 0x000fea0000002400 */
[----:B------:R-:W-:Y:S01]  /*27c0*/  HMMA.16816.F32 R28, R20, R34, R28 ;  /* 0x00000022141c723c */ /* 0x000fe2000000181c */
[----:B------:R-:W-:-:S02]  /*27d0*/  IMAD.IADD R44, R76, 0x1, -R33 ;  /* 0x000000014c2c7824 */ /* 0x000fc400078e0a21 */
[----:B------:R-:W-:Y:S01]  /*27e0*/  IMAD R45, R27, 0x10, R78 ;  /* 0x000000101b2d7824 */ /* 0x000fe200078e024e */
[----:B------:R-:W-:Y:S01]  /*27f0*/  MUFU.TANH R66, R53 ;  /* 0x0000003500427308 */ /* 0x000fe20000002400 */
[----:B------:R-:W2:Y:S01]  /*2800*/  LDSM.16.M88.4 R32, [R100+0x2800] ;  /* 0x002800006420783b */ /* 0x000ea20000000200 */
[----:B------:R-:W-:Y:S06]  /*2810*/  HMMA.16816.F32 R60, R8, R46, R60 ;  /* 0x0000002e083c723c */ /* 0x000fec000000183c */
[C---:B----4-:R-:W-:Y:S01]  /*2820*/  HMMA.16816.F32 R72, R16.reuse, R40, R72 ;  /* 0x000000281048723c */ /* 0x050fe20000001848 */
[----:B------:R-:W-:Y:S01]  /*2830*/  MUFU.TANH R67, R54 ;  /* 0x0000003600437308 */ /* 0x000fe20000002400 */
[----:B------:R-:W-:Y:S01]  /*2840*/  FMUL.FTZ R48, R48, UR4 ;  /* 0x0000000430307c20 */ /* 0x000fe20008410000 */
[----:B------:R-:W-:Y:S01]  /*2850*/  FMUL.FTZ R49, R49, UR4 ;  /* 0x0000000431317c20 */ /* 0x000fe20008410000 */
[----:B------:R-:W-:Y:S01]  /*2860*/  FMUL.FTZ R50, R50, UR4 ;  /* 0x0000000432327c20 */ /* 0x000fe20008410000 */
[----:B------:R-:W-:Y:S01]  /*2870*/  FMUL.FTZ R51, R51, UR4 ;  /* 0x0000000433337c20 */ /* 0x000fe20008410000 */
[----:B------:R-:W-:Y:S01]  /*2880*/  FMUL.FTZ R106, R69, UR4 ;  /* 0x00000004456a7c20 */ /* 0x000fe20008410000 */
[----:B------:R-:W-:Y:S01]  /*2890*/  SHF.R.S32.HI R41, RZ, 0x1f, R44 ;  /* 0x0000001fff297819 */ /* 0x000fe2000001142c */
[----:B------:R-:W-:Y:S01]  /*28a0*/  VIADD R40, R24, 0xffffffff ;  /* 0xffffffff18287836 */ /* 0x000fe20000000000 */
[----:B------:R4:W-:Y:S01]  /*28b0*/  MUFU.TANH R107, R55 ;  /* 0x00000037006b7308 */ /* 0x0009e20000002400 */
[----:B------:R-:W-:Y:S01]  /*28c0*/  FMUL.FTZ R68, R68, UR4 ;  /* 0x0000000444447c20 */ /* 0x000fe20008410000 */
[----:B------:R-:W-:Y:S01]  /*28d0*/  LEA.HI R178, R41, R44, RZ, 0x2 ;  /* 0x0000002c29b27211 */ /* 0x000fe200078f10ff */
[----:B------:R-:W-:Y:S01]  /*28e0*/  IMAD.SHL.U32 R41, R76, 0x2, RZ ;  /* 0x000000024c297824 */ /* 0x000fe200078e00ff */
[----:B------:R-:W-:Y:S01]  /*28f0*/  ISETP.GT.AND P0, PT, R40, R173, PT ;  /* 0x000000ad2800720c */ /* 0x000fe20003f04270 */
[----:B------:R-:W-:Y:S01]  /*2900*/  HMMA.16816.F32 R28, R16, R42, R28 ;  /* 0x0000002a101c723c */ /* 0x000fe2000000181c */
[----:B------:R-:W-:Y:S01]  /*2910*/  SHF.R.S32.HI R178, RZ, 0x2, R178 ;  /* 0x00000002ffb27819 */ /* 0x000fe200000114b2 */
[----:B------:R-:W-:Y:S01]  /*2920*/  FMUL.FTZ R70, R70, UR4 ;  /* 0x0000000446467c20 */ /* 0x000fe20008410000 */
[----:B------:R3:W-:Y:S01]  /*2930*/  MUFU.TANH R96, R48 ;  /* 0x0000003000607308 */ /* 0x0007e20000002400 */
[----:B------:R-:W-:Y:S01]  /*2940*/  FMUL.FTZ R60, R60, UR4 ;  /* 0x000000043c3c7c20 */ /* 0x000fe20008410000 */
[----:B------:R-:W-:Y:S01]  /*2950*/  IADD3 R76, R45, 0x1, R178 ;  /* 0x000000012d4c7810 */ /* 0x000fe20007ffe0b2 */
[----:B------:R-:W-:Y:S01]  /*2960*/  FMUL.FTZ R61, R61, UR4 ;  /* 0x000000043d3d7c20 */ /* 0x000fe20008410000 */
[----:B------:R-:W1:Y:S01]  /*2970*/  LDSM.16.M88.4 R44, [R169+0x3000] ;  /* 0x00300000a92c783b */ /* 0x000e620000000200 */
[----:B------:R-:W-:Y:S01]  /*2980*/  FMUL.FTZ R62, R62, UR4 ;  /* 0x000000043e3e7c20 */ /* 0x000fe20008410000 */
[----:B------:R-:W-:Y:S01]  /*2990*/  IADD3 R76, R25, -UR17, R76 ;  /* 0x80000011194c7c10 */ /* 0x000fe2000fffe04c */
[----:B------:R-:W-:Y:S01]  /*29a0*/  FMUL.FTZ R63, R63, UR4 ;  /* 0x000000043f3f7c20 */ /* 0x000fe20008410000 */
[----:B------:R-:W-:Y:S01]  /*29b0*/  MUFU.TANH R97, R49 ;  /* 0x0000003100617308 */ /* 0x000fe20000002400 */
[----:B----4-:R4:W5:Y:S01]  /*29c0*/  LDSM.16.M88.4 R52, [R7+0x5800] ;  /* 0x005800000734783b */ /* 0x0109620000000200 */
[----:B------:R-:W-:Y:S01]  /*29d0*/  FMUL.FTZ R71, R71, UR4 ;  /* 0x0000000447477c20 */ /* 0x000fe20008410000 */
[----:B------:R-:W-:-:S05]  /*29e0*/  VIADD R76, R76, UR16 ;  /* 0x000000104c4c7c36 */ /* 0x000fca0008000000 */
[----:B------:R-:W-:Y:S01]  /*29f0*/  MUFU.TANH R101, R50 ;  /* 0x0000003200657308 */ /* 0x000fe20000002400 */
[----:B---3--:R-:W-:Y:S01]  /*2a00*/  SHF.R.S32.HI R48, RZ, 0x1f, R26 ;  /* 0x0000001fff307819 */ /* 0x008fe2000001141a */
[----:B------:R-:W-:Y:S01]  /*2a10*/  IMAD.SHL.U32 R26, R40, 0x80, RZ ;  /* 0x00000080281a7824 */ /* 0x000fe200078e00ff */
[C---:B--2---:R-:W-:Y:S02]  /*2a20*/  HMMA.16816.F32 R72, R8.reuse, R32, R72 ;  /* 0x000000200848723c */ /* 0x044fe40000001848 */
[----:B------:R-:W-:Y:S02]  /*2a30*/  LEA.HI R48, R48, R27, RZ, 0x2 ;  /* 0x0000001b30307211 */ /* 0x000fe400078f10ff */
[----:B------:R-:W-:Y:S01]  /*2a40*/  LOP3.LUT R69, R26, 0x6, R41, 0xf8, !PT ;  /* 0x000000061a457812 */ /* 0x000fe200078ef829 */
[----:B------:R2:W-:Y:S01]  /*2a50*/  MUFU.TANH R103, R51 ;  /* 0x0000003300677308 */ /* 0x0005e20000002400 */
[----:B------:R-:W-:Y:S01]  /*2a60*/  LOP3.LUT R40, R48, 0xfffffffc, RZ, 0xc0, !PT ;  /* 0xfffffffc30287812 */ /* 0x000fe200078ec0ff */
[----:B------:R-:W-:Y:S01]  /*2a70*/  HMMA.16816.F32 R28, R8, R34, R28 ;  /* 0x00000022081c723c */ /* 0x000fe2000000181c */
[----:B------:R-:W-:Y:S03]  /*2a80*/  LDSM.16.M88.4 R32, [R100+0x3000] ;  /* 0x003000006420783b */ /* 0x000fe60000000200 */
[----:B------:R-:W-:Y:S01]  /*2a90*/  IMAD.IADD R185, R27, 0x1, -R40 ;  /* 0x000000011bb97824 */ /* 0x000fe200078e0a28 */
[C---:B------:R-:W-:Y:S01]  /*2aa0*/  LOP3.LUT R27, R69.reuse, 0x1, RZ, 0xfc, !PT ;  /* 0x00000001451b7812 */ /* 0x040fe200078efcff */
[----:B------:R-:W3:Y:S01]  /*2ab0*/  LDSM.16.M88.4 R40, [R167+0x3000] ;  /* 0x00300000a728783b */ /* 0x000ee20000000200 */
[----:B------:R1:W-:Y:S01]  /*2ac0*/  MUFU.TANH R98, R68 ;  /* 0x0000004400627308 */ /* 0x0003e20000002400 */
[----:B----4-:R-:W-:Y:S01]  /*2ad0*/  LOP3.LUT R7, R69, 0x11, RZ, 0xfc, !PT ;  /* 0x0000001145077812 */ /* 0x010fe200078efcff */
[C---:B--2---:R-:W-:Y:S06]  /*2ae0*/  HMMA.16816.F32 R48, R12.reuse, R36, RZ ;  /* 0x000000240c30723c */ /* 0x044fec00000018ff */
[----:B------:R-:W-:Y:S02]  /*2af0*/  MUFU.TANH R126, R60 ;  /* 0x0000003c007e7308 */ /* 0x000fe40000002400 */
[----:B------:R-:W-:Y:S01]  /*2b00*/  FMUL.FTZ R72, R72, UR4 ;  /* 0x0000000448487c20 */ /* 0x000fe20008410000 */
[----:B------:R-:W-:Y:S01]  /*2b10*/  FMUL.FTZ R73, R73, UR4 ;  /* 0x0000000449497c20 */ /* 0x000fe20008410000 */
[----:B------:R-:W-:Y:S01]  /*2b20*/  FMUL.FTZ R74, R74, UR4 ;  /* 0x000000044a4a7c20 */ /* 0x000fe20008410000 */
[----:B------:R-:W-:Y:S01]  /*2b30*/  FMUL.FTZ R75, R75, UR4 ;  /* 0x000000044b4b7c20 */ /* 0x000fe20008410000 */
[----:B------:R-:W-:Y:S01]  /*2b40*/  HMMA.16816.F32 R36, R12, R38, RZ ;  /* 0x000000260c24723c */ /* 0x000fe200000018ff */
[C---:B-1----:R-:W-:Y:S01]  /*2b50*/  VIMNMX R68, R76.reuse, R25, PT ;  /* 0x000000194c447248 */ /* 0x042fe20003fe0100 */
[----:B------:R-:W-:Y:S01]  /*2b60*/  MUFU.TANH R116, R61 ;  /* 0x0000003d00747308 */ /* 0x000fe20000002400 */
[----:B------:R-:W-:Y:S01]  /*2b70*/  VIADDMNMX R76, R76, 0x8, R25, PT ;  /* 0x000000084c4c7846 */ /* 0x000fe20003800119 */
[----:B------:R-:W-:Y:S01]  /*2b80*/  FMUL.FTZ R124, R29, UR4 ;  /* 0x000000041d7c7c20 */ /* 0x000fe20008410000 */
[CC--:B------:R-:W-:Y:S01]  /*2b90*/  ISETP.GE.AND P4, PT, R69.reuse, R68.reuse, PT ;  /* 0x000000444500720c */ /* 0x0c0fe20003f86270 */
[----:B------:R-:W-:Y:S01]  /*2ba0*/  FMUL.FTZ R28, R28, UR4 ;  /* 0x000000041c1c7c20 */ /* 0x000fe20008410000 */
[----:B------:R-:W-:Y:S01]  /*2bb0*/  LOP3.LUT R25, R69, 0x8, RZ, 0xfc, !PT ;  /* 0x0000000845197812 */ /* 0x000fe200078efcff */
[----:B------:R-:W-:Y:S01]  /*2bc0*/  FMUL.FTZ R30, R30, UR4 ;  /* 0x000000041e1e7c20 */ /* 0x000fe20008410000 */
[-C--:B------:R-:W-:Y:S01]  /*2bd0*/  ISETP.GE.AND P2, PT, R27, R68.reuse, PT ;  /* 0x000000441b00720c */ /* 0x080fe20003f46270 */
[----:B------:R-:W-:Y:S01]  /*2be0*/  MUFU.TANH R123, R62 ;  /* 0x0000003e007b7308 */ /* 0x000fe20000002400 */
[----:B------:R-:W-:Y:S01]  /*2bf0*/  ISETP.GE.AND P3, PT, R25, R68, PT ;  /* 0x000000441900720c */ /* 0x000fe20003f66270 */
[----:B------:R-:W-:Y:S01]  /*2c00*/  FMUL.FTZ R113, R31, UR4 ;  /* 0x000000041f717c20 */ /* 0x000fe20008410000 */
[----:B------:R-:W-:-:S02]  /*2c10*/  ISETP.GE.AND P5, PT, R25, R76, PT ;  /* 0x0000004c1900720c */ /* 0x000fc40003fa6270 */
[----:B------:R-:W-:Y:S01]  /*2c20*/  LOP3.LUT R25, R69, 0x9, RZ, 0xfc, !PT ;  /* 0x0000000945197812 */ /* 0x000fe200078efcff */
[----:B------:R-:W-:Y:S01]  /*2c30*/  HMMA.16816.F32 R48, R20, R44, R48 ;  /* 0x0000002c1430723c */ /* 0x000fe20000001830 */
[----:B------:R-:W-:Y:S01]  /*2c40*/  FSEL R0, R0, -INF , !P2 ;  /* 0xff80000000007808 */ /* 0x000fe20005000000 */
[----:B------:R5:W-:Y:S01]  /*2c50*/  MUFU.TANH R117, R63 ;  /* 0x0000003f00757308 */ /* 0x000be20000002400 */
[-C--:B------:R-:W-:Y:S02]  /*2c60*/  ISETP.GE.AND P1, PT, R27, R76.reuse, PT ;  /* 0x0000004c1b00720c */ /* 0x080fe40003f26270 */
[----:B------:R-:W-:-:S03]  /*2c70*/  ISETP.GE.AND P2, PT, R25, R76, PT ;  /* 0x0000004c1900720c */ /* 0x000fc60003f46270 */
[----:B------:R-:W-:Y:S01]  /*2c80*/  HMMA.16816.F32 R44, R20, R46, R36 ;  /* 0x0000002e142c723c */ /* 0x000fe20000001824 */
[----:B------:R-:W1:Y:S01]  /*2c90*/  LDSM.16.M88.4 R36, [R167+0x3800] ;  /* 0x00380000a724783b */ /* 0x000e620000000200 */
[----:B------:R-:W-:Y:S01]  /*2ca0*/  FSEL R79, R79, -INF , !P1 ;  /* 0xff8000004f4f7808 */ /* 0x000fe20004800000 */
[----:B------:R2:W-:Y:S01]  /*2cb0*/  MUFU.TANH R111, R70 ;  /* 0x00000046006f7308 */ /* 0x0005e20000002400 */
[----:B------:R-:W-:Y:S02]  /*2cc0*/  FSEL R83, R83, -INF , !P5 ;  /* 0xff80000053537808 */ /* 0x000fe40006800000 */
[----:B------:R-:W-:Y:S02]  /*2cd0*/  ISETP.GE.AND P5, PT, R7, R68, PT ;  /* 0x000000440700720c */ /* 0x000fe40003fa6270 */
[----:B------:R-:W-:Y:S02]  /*2ce0*/  FSEL R78, R81, -INF , !P3 ;  /* 0xff800000514e7808 */ /* 0x000fe40005800000 */
[----:B------:R-:W-:Y:S01]  /*2cf0*/  FSEL R84, R84, -INF , !P5 ;  /* 0xff80000054547808 */ /* 0x000fe20006800000 */
[----:B------:R-:W-:Y:S01]  /*2d00*/  MUFU.TANH R88, R88 ;  /* 0x0000005800587308 */ /* 0x000fe20000002400 */
[----:B-----5:R-:W-:Y:S01]  /*2d10*/  HMMA.16816.F32 R60, R12, R52, RZ ;  /* 0x000000340c3c723c */ /* 0x020fe200000018ff */
[----:B------:R-:W-:-:S05]  /*2d20*/  LOP3.LUT R29, R69, 0x29, RZ, 0xfc, !PT ;  /* 0x00000029451d7812 */ /* 0x000fca00078efcff */
[----:B------:R-:W-:Y:S01]  /*2d30*/  HMMA.16816.F32 R52, R12, R54, RZ ;  /* 0x000000360c34723c */ /* 0x000fe200000018ff */
[----:B------:R-:W4:Y:S01]  /*2d40*/  MUFU.TANH R90, R90 ;  /* 0x0000005a005a7308 */ /* 0x000f220000002400 */
[----:B--2---:R-:W-:Y:S01]  /*2d50*/  FSEL R70, R2, -INF , !P4 ;  /* 0xff80000002467808 */ /* 0x004fe20006000000 */
[----:B------:R-:W2:Y:S01]  /*2d60*/  LDSM.16.M88.4 R12, [R100+0x3800] ;  /* 0x00380000640c783b */ /* 0x000ea20000000200 */
[----:B------:R-:W-:Y:S01]  /*2d70*/  ISETP.GE.AND P4, PT, R69, R76, PT ;  /* 0x0000004c4500720c */ /* 0x000fe20003f86270 */
[----:B------:R-:W-:-:S04]  /*2d80*/  DEPBAR.LE SB0, 0x0 ;  /* 0x000080000000791a */ /* 0x000fc80000000000 */
[----:B------:R-:W-:Y:S01]  /*2d90*/  FSEL R77, R77, -INF , !P4 ;  /* 0xff8000004d4d7808 */ /* 0x000fe20006000000 */
[----:B------:R5:W-:Y:S01]  /*2da0*/  MUFU.TANH R125, R71 ;  /* 0x00000047007d7308 */ /* 0x000be20000002400 */
[-C--:B------:R-:W-:Y:S01]  /*2db0*/  ISETP.GE.AND P4, PT, R25, R68.reuse, PT ;  /* 0x000000441900720c */ /* 0x080fe20003f86270 */
[----:B---3--:R-:W-:Y:S01]  /*2dc0*/  HMMA.16816.F32 R48, R16, R40, R48 ;  /* 0x000000281030723c */ /* 0x008fe20000001830 */
[----:B------:R-:W-:Y:S02]  /*2dd0*/  LOP3.LUT R25, R69, 0x10, RZ, 0xfc, !PT ;  /* 0x0000001045197812 */ /* 0x000fe400078efcff */
[----:B------:R-:W-:Y:S02]  /*2de0*/  FSEL R80, R80, -INF , !P4 ;  /* 0xff80000050507808 */ /* 0x000fe40006000000 */
[----:B------:R-:W-:Y:S01]  /*2df0*/  ISETP.GE.AND P1, PT, R25, R68, PT ;  /* 0x000000441900720c */ /* 0x000fe20003f26270 */
[----:B------:R-:W-:Y:S01]  /*2e00*/  MUFU.TANH R91, R91 ;  /* 0x0000005b005b7308 */ /* 0x000fe20000002400 */
[----:B------:R-:W-:Y:S01]  /*2e10*/  ISETP.GE.AND P4, PT, R7, R76, PT ;  /* 0x0000004c0700720c */ /* 0x000fe20003f86270 */
[----:B------:R-:W-:Y:S01]  /*2e20*/  HMMA.16816.F32 R60, R20, R56, R60 ;  /* 0x00000038143c723c */ /* 0x000fe2000000183c */
[----:B------:R-:W-:-:S02]  /*2e30*/  LOP3.LUT R7, R69, 0x18, RZ, 0xfc, !PT ;  /* 0x0000001845077812 */ /* 0x000fc400078efcff */
[----:B------:R-:W-:Y:S02]  /*2e40*/  ISETP.GE.AND P3, PT, R25, R76, PT ;  /* 0x0000004c1900720c */ /* 0x000fe40003f66270 */
[----:B------:R-:W-:Y:S01]  /*2e50*/  LOP3.LUT R41, R69, 0x21, RZ, 0xfc, !PT ;  /* 0x0000002145297812 */ /* 0x000fe200078efcff */
[----:B------:R-:W-:Y:S01]  /*2e60*/  MUFU.TANH R92, R92 ;  /* 0x0000005c005c7308 */ /* 0x000fe20000002400 */
[----:B-----5:R-:W-:Y:S01]  /*2e70*/  FSEL R71, R82, -INF , !P2 ;  /* 0xff80000052477808 */ /* 0x020fe20005000000 */
[----:B------:R-:W-:Y:S01]  /*2e80*/  HMMA.16816.F32 R52, R20, R58, R52 ;  /* 0x0000003a1434723c */ /* 0x000fe20000001834 */
[----:B------:R-:W-:Y:S02]  /*2e90*/  FSEL R82, R85, -INF , !P1 ;  /* 0xff80000055527808 */ /* 0x000fe40004800000 */
[C---:B------:R-:W-:Y:S02]  /*2ea0*/  ISETP.GE.AND P2, PT, R7.reuse, R68, PT ;  /* 0x000000440700720c */ /* 0x040fe40003f46270 */
[----:B------:R-:W-:Y:S01]  /*2eb0*/  ISETP.GE.AND P1, PT, R7, R76, PT ;  /* 0x0000004c0700720c */ /* 0x000fe20003f26270 */
[----:B------:R-:W3:Y:S01]  /*2ec0*/  MUFU.TANH R64, R64 ;  /* 0x0000004000407308 */ /* 0x000ee20000002400 */
[----:B------:R-:W-:Y:S01]  /*2ed0*/  LOP3.LUT R7, R69, 0x19, RZ, 0xfc, !PT ;  /* 0x0000001945077812 */ /* 0x000fe200078efcff */
[----:B------:R-:W-:Y:S01]  /*2ee0*/  HMMA.16816.F32 R44, R16, R42, R44 ;  /* 0x0000002a102c723c */ /* 0x000fe2000000182c */
[----:B------:R-:W-:-:S02]  /*2ef0*/  FSEL R27, R86, -INF , !P3 ;  /* 0xff800000561b7808 */ /* 0x000fc40005800000 */
[C---:B------:R-:W-:Y:S02]  /*2f00*/  ISETP.GE.AND P3, PT, R7.reuse, R68, PT ;  /* 0x000000440700720c */ /* 0x040fe40003f66270 */
[----:B------:R-:W-:Y:S01]  /*2f10*/  ISETP.GE.AND P5, PT, R7, R76, PT ;  /* 0x0000004c0700720c */ /* 0x000fe20003fa6270 */
[----:B------:R-:W5:Y:S01]  /*2f20*/  MUFU.TANH R93, R93 ;  /* 0x0000005d005d7308 */ /* 0x000f620000002400 */
[----:B------:R-:W-:Y:S01]  /*2f30*/  LOP3.LUT R7, R69, 0x20, RZ, 0xfc, !PT ;  /* 0x0000002045077812 */ /* 0x000fe200078efcff */
[----:B------:R-:W-:Y:S01]  /*2f40*/  HMMA.16816.F32 R48, R8, R32, R48 ;  /* 0x000000200830723c */ /* 0x000fe20000001830 */
[----:B------:R-:W-:Y:S02]  /*2f50*/  FSEL R25, R87, -INF , !P4 ;  /* 0xff80000057197808 */ /* 0x000fe40006000000 */
[----:B------:R-:W-:Y:S02]  /*2f60*/  FSEL R40, R89, -INF , !P2 ;  /* 0xff80000059287808 */ /* 0x000fe40005000000 */
[C---:B------:R-:W-:Y:S01]  /*2f70*/  ISETP.GE.AND P4, PT, R7.reuse, R68, PT ;  /* 0x000000440700720c */ /* 0x040fe20003f86270 */
[----:B------:R-:W2:Y:S01]  /*2f80*/  MUFU.TANH R127, R127 ;  /* 0x0000007f007f7308 */ /* 0x000ea20000002400 */
[----:B------:R-:W-:Y:S01]  /*2f90*/  ISETP.GE.AND P2, PT, R7, R76, PT ;  /* 0x0000004c0700720c */ /* 0x000fe20003f46270 */
[----:B-1----:R-:W-:Y:S01]  /*2fa0*/  HMMA.16816.F32 R52, R16, R38, R52 ;  /* 0x000000261034723c */ /* 0x002fe20000001834 */
[----:B----4-:R-:W-:-:S02]  /*2fb0*/  FSEL R7, R90, -INF , !P1 ;  /* 0xff8000005a077808 */ /* 0x010fc40004800000 */
[----:B------:R-:W-:Y:S02]  /*2fc0*/  FSEL R88, R88, -INF , !P3 ;  /* 0xff80000058587808 */ /* 0x000fe40005800000 */
[C---:B------:R-:W-:Y:S01]  /*2fd0*/  ISETP.GE.AND P1, PT, R41.reuse, R68, PT ;  /* 0x000000442900720c */ /* 0x040fe20003f26270 */
[----:B------:R-:W1:Y:S01]  /*2fe0*/  MUFU.TANH R95, R95 ;  /* 0x0000005f005f7308 */ /* 0x000e620000002400 */
[----:B------:R-:W-:Y:S01]  /*2ff0*/  ISETP.GE.AND P3, PT, R41, R76, PT ;  /* 0x0000004c2900720c */ /* 0x000fe20003f66270 */
[----:B------:R-:W-:Y:S01]  /*3000*/  HMMA.16816.F32 R44, R8, R34, R44 ;  /* 0x00000022082c723c */ /* 0x000fe2000000182c */
[----:B------:R-:W-:Y:S02]  /*3010*/  LOP3.LUT R41, R69, 0x28, RZ, 0xfc, !PT ;  /* 0x0000002845297812 */ /* 0x000fe400078efcff */
[----:B---3--:R-:W-:Y:S02]  /*3020*/  FSEL R57, R64, -INF , !P2 ;  /* 0xff80000040397808 */ /* 0x008fe40005000000 */
[----:B------:R-:W-:Y:S01]  /*3030*/  ISETP.GE.AND P2, PT, R29, R68, PT ;  /* 0x000000441d00720c */ /* 0x000fe20003f46270 */
[----:B------:R3:W-:Y:S01]  /*3040*/  MUFU.TANH R114, R72 ;  /* 0x0000004800727308 */ /* 0x0007e20000002400 */
[----:B-----5:R-:W-:Y:S01]  /*3050*/  FSEL R90, R93, -INF , !P4 ;  /* 0xff8000005d5a7808 */ /* 0x020fe20006000000 */
[----:B------:R-:W-:Y:S01]  /*3060*/  FMUL.FTZ R48, R48, UR4 ;  /* 0x0000000430307c20 */ /* 0x000fe20008410000 */
[----:B--2---:R-:W-:Y:S01]  /*3070*/  FSEL R127, R127, -INF , !P3 ;  /* 0xff8000007f7f7808 */ /* 0x004fe20005800000 */
[----:B------:R-:W-:Y:S01]  /*3080*/  FMUL.FTZ R49, R49, UR4 ;  /* 0x0000000431317c20 */ /* 0x000fe20008410000 */
[----:B------:R-:W-:Y:S01]  /*3090*/  ISETP.GE.AND P4, PT, R41, R76, PT ;  /* 0x0000004c2900720c */ /* 0x000fe20003f86270 */
[----:B------:R-:W-:Y:S01]  /*30a0*/  FMUL.FTZ R50, R50, UR4 ;  /* 0x0000000432327c20 */ /* 0x000fe20008410000 */
[----:B------:R-:W-:Y:S01]  /*30b0*/  FSEL R130, R65, -INF , !P2 ;  /* 0xff80000041827808 */ /* 0x000fe20005000000 */
[----:B------:R2:W-:Y:S01]  /*30c0*/  MUFU.TANH R118, R73 ;  /* 0x0000004900767308 */ /* 0x0005e20000002400 */
[----:B-1----:R-:W-:Y:S01]  /*30d0*/  FSEL R43, R95, -INF , !P4 ;  /* 0xff8000005f2b7808 */ /* 0x002fe20006000000 */
[----:B------:R-:W-:Y:S01]  /*30e0*/  FMUL.FTZ R51, R51, UR4 ;  /* 0x0000000433337c20 */ /* 0x000fe20008410000 */
[----:B------:R-:W-:-:S02]  /*30f0*/  LOP3.LUT R33, R69, 0x38, RZ, 0xfc, !PT ;  /* 0x0000003845217812 */ /* 0x000fc400078efcff */
[C---:B------:R-:W-:Y:S02]  /*3100*/  LOP3.LUT R35, R69.reuse, 0x39, RZ, 0xfc, !PT ;  /* 0x0000003945237812 */ /* 0x040fe400078efcff */
[----:B------:R-:W-:Y:S01]  /*3110*/  LOP3.LUT R23, R69, 0x41, RZ, 0xfc, !PT ;  /* 0x0000004145177812 */ /* 0x000fe200078efcff */
[----:B------:R1:W-:Y:S01]  /*3120*/  MUFU.TANH R121, R74 ;  /* 0x0000004a00797308 */ /* 0x0003e20000002400 */
[----:B---3--:R-:W-:Y:S01]  /*3130*/  FSEL R72, R92, -INF , !P1 ;  /* 0xff8000005c487808 */ /* 0x008fe20004800000 */
[----:B------:R-:W-:Y:S01]  /*3140*/  FMUL.FTZ R44, R44, UR4 ;  /* 0x000000042c2c7c20 */ /* 0x000fe20008410000 */
[----:B------:R-:W-:Y:S01]  /*3150*/  ISETP.GE.AND P1, PT, R29, R76, PT ;  /* 0x0000004c1d00720c */ /* 0x000fe20003f26270 */
[----:B------:R-:W-:Y:S01]  /*3160*/  FMUL.FTZ R46, R46, UR4 ;  /* 0x000000042e2e7c20 */ /* 0x000fe20008410000 */
[----:B------:R-:W-:Y:S01]  /*3170*/  LOP3.LUT R29, R69, 0x30, RZ, 0xfc, !PT ;  /* 0x00000030451d7812 */ /* 0x000fe200078efcff */
[----:B------:R-:W-:Y:S01]  /*3180*/  FMUL.FTZ R45, R45, UR4 ;  /* 0x000000042d2d7c20 */ /* 0x000fe20008410000 */
[----:B------:R-:W-:Y:S01]  /*3190*/  LOP3.LUT R21, R69, 0x48, RZ, 0xfc, !PT ;  /* 0x0000004845157812 */ /* 0x000fe200078efcff */
[----:B------:R-:W-:Y:S01]  /*31a0*/  MUFU.TANH R120, R28 ;  /* 0x0000001c00787308 */ /* 0x000fe20000002400 */
[----:B--2---:R-:W-:Y:S01]  /*31b0*/  FSEL R73, R91, -INF , !P5 ;  /* 0xff8000005b497808 */ /* 0x004fe20006800000 */
[----:B------:R-:W-:Y:S01]  /*31c0*/  FMUL.FTZ R47, R47, UR4 ;  /* 0x000000042f2f7c20 */ /* 0x000fe20008410000 */
[----:B------:R-:W-:-:S02]  /*31d0*/  ISETP.GE.AND P5, PT, R41, R68, PT ;  /* 0x000000442900720c */ /* 0x000fc40003fa6270 */
[----:B------:R-:W-:-:S03]  /*31e0*/  ISETP.GE.AND P3, PT, R29, R68, PT ;  /* 0x000000441d00720c */ /* 0x000fc60003f66270 */
[----:B------:R2:W-:Y:S01]  /*31f0*/  MUFU.TANH R115, R30 ;  /* 0x0000001e00737308 */ /* 0x0005e20000002400 */
[----:B-1----:R-:W-:Y:S02]  /*3200*/  FSEL R74, R94, -INF , !P5 ;  /* 0xff8000005e4a7808 */ /* 0x002fe40006800000 */
[----:B------:R-:W-:Y:S02]  /*3210*/  ISETP.GE.AND P5, PT, R29, R76, PT ;  /* 0x0000004c1d00720c */ /* 0x000fe40003fa6270 */
[----:B------:R-:W-:Y:S02]  /*3220*/  LOP3.LUT R29, R69, 0x31, RZ, 0xfc, !PT ;  /* 0x00000031451d7812 */ /* 0x000fe400078efcff */
[----:B------:R-:W-:Y:S01]  /*3230*/  FSEL R128, R128, -INF , !P3 ;  /* 0xff80000080807808 */ /* 0x000fe20005800000 */
[----:B------:R-:W1:Y:S01]  /*3240*/  MUFU.TANH R109, R109 ;  /* 0x0000006d006d7308 */ /* 0x000e620000002400 */
[C---:B------:R-:W-:Y:S02]  /*3250*/  ISETP.GE.AND P4, PT, R29.reuse, R68, PT ;  /* 0x000000441d00720c */ /* 0x040fe40003f86270 */
[----:B------:R-:W-:-:S02]  /*3260*/  ISETP.GE.AND P2, PT, R29, R76, PT ;  /* 0x0000004c1d00720c */ /* 0x000fc40003f46270 */
[----:B------:R-:W-:Y:S02]  /*3270*/  ISETP.GE.AND P3, PT, R33, R76, PT ;  /* 0x0000004c2100720c */ /* 0x000fe40003f66270 */
[----:B------:R-:W-:Y:S01]  /*3280*/  FSEL R107, R107, -INF , !P2 ;  /* 0xff8000006b6b7808 */ /* 0x000fe20005000000 */
[----:B------:R-:W3:Y:S01]  /*3290*/  MUFU.TANH R106, R106 ;  /* 0x0000006a006a7308 */ /* 0x000ee20000002400 */
[----:B--2---:R-:W-:Y:S01]  /*32a0*/  HMMA.16816.F32 R28, R16, R36, R60 ;  /* 0x00000024101c723c */ /* 0x004fe2000000183c */
[----:B------:R-:W-:Y:S02]  /*32b0*/  FSEL R101, R101, -INF , !P3 ;  /* 0xff80000065657808 */ /* 0x000fe40005800000 */
[----:B------:R-:W-:-:S04]  /*32c0*/  ISETP.GE.AND P3, PT, R23, R68, PT ;  /* 0x000000441700720c */ /* 0x000fc80003f66270 */
[----:B------:R2:W-:Y:S01]  /*32d0*/  MUFU.TANH R122, R48 ;  /* 0x00000030007a7308 */ /* 0x0005e20000002400 */
[----:B-1----:R-:W-:Y:S02]  /*32e0*/  FSEL R109, R109, -INF , !P1 ;  /* 0xff8000006d6d7808 */ /* 0x002fe40004800000 */
[-C--:B------:R-:W-:Y:S02]  /*32f0*/  ISETP.GE.AND P1, PT, R33, R68.reuse, PT ;  /* 0x000000442100720c */ /* 0x080fe40003f26270 */
[----:B------:R-:W-:Y:S02]  /*3300*/  LOP3.LUT R33, R69, 0x40, RZ, 0xfc, !PT ;  /* 0x0000004045217812 */ /* 0x000fe400078efcff */
[----:B------:R-:W-:Y:S01]  /*3310*/  FSEL R63, R67, -INF , !P5 ;  /* 0xff800000433f7808 */ /* 0x000fe20006800000 */
[----:B------:R-:W1:Y:S01]  /*3320*/  MUFU.TANH R119, R75 ;  /* 0x0000004b00777308 */ /* 0x000e620000002400 */
[-C--:B------:R-:W-:Y:S02]  /*3330*/  ISETP.GE.AND P5, PT, R35, R68.reuse, PT ;  /* 0x000000442300720c */ /* 0x080fe40003fa6270 */
[----:B------:R-:W-:-:S02]  /*3340*/  ISETP.GE.AND P2, PT, R33, R68, PT ;  /* 0x000000442100720c */ /* 0x000fc40003f46270 */
[----:B------:R-:W-:Y:S02]  /*3350*/  FSEL R64, R96, -INF , !P1 ;  /* 0xff80000060407808 */ /* 0x000fe40004800000 */
[----:B------:R-:W-:Y:S01]  /*3360*/  FSEL R60, R98, -INF , !P2 ;  /* 0xff800000623c7808 */ /* 0x000fe20005000000 */
[----:B------:R-:W4:Y:S01]  /*3370*/  MUFU.TANH R124, R124 ;  /* 0x0000007c007c7308 */ /* 0x000f220000002400 */
[C---:B------:R-:W-:Y:S01]  /*3380*/  HMMA.16816.F32 R28, R8.reuse, R12, R28 ;  /* 0x0000000c081c723c */ /* 0x040fe2000000181c */
[----:B--2---:R-:W-:Y:S02]  /*3390*/  FSEL R48, R66, -INF , !P4 ;  /* 0xff80000042307808 */ /* 0x004fe40006000000 */
[-C--:B------:R-:W-:Y:S02]  /*33a0*/  ISETP.GE.AND P4, PT, R35, R76.reuse, PT ;  /* 0x0000004c2300720c */ /* 0x080fe40003f86270 */
[----:B------:R-:W-:Y:S01]  /*33b0*/  FSEL R66, R97, -INF , !P5 ;  /* 0xff80000061427808 */ /* 0x000fe20006800000 */
[----:B------:R-:W-:Y:S01]  /*33c0*/  HMMA.16816.F32 R8, R8, R14, R52 ;  /* 0x0000000e0808723c */ /* 0x000fe20000001834 */
[----:B------:R-:W-:Y:S01]  /*33d0*/  FSEL R103, R103, -INF , !P4 ;  /* 0xff80000067677808 */ /* 0x000fe20006000000 */
[----:B------:R-:W2:Y:S01]  /*33e0*/  MUFU.TANH R113, R113 ;  /* 0x0000007100717308 */ /* 0x000ea20000002400 */
[----:B------:R-:W-:-:S02]  /*33f0*/  ISETP.GE.AND P1, PT, R33, R76, PT ;  /* 0x0000004c2100720c */ /* 0x000fc40003f26270 */
[----:B------:R-:W-:Y:S02]  /*3400*/  ISETP.GE.AND P5, PT, R23, R76, PT ;  /* 0x0000004c1700720c */ /* 0x000fe40003fa6270 */
[C---:B------:R-:W-:Y:S02]  /*3410*/  ISETP.GE.AND P4, PT, R21.reuse, R68, PT ;  /* 0x000000441500720c */ /* 0x040fe40003f86270 */
[----:B------:R-:W-:Y:S01]  /*3420*/  ISETP.GE.AND P2, PT, R21, R76, PT ;  /* 0x0000004c1500720c */ /* 0x000fe20003f46270 */
[----:B------:R-:W-:Y:S01]  /*3430*/  MUFU.TANH R112, R49 ;  /* 0x0000003100707308 */ /* 0x000fe20000002400 */
[C---:B------:R-:W-:Y:S02]  /*3440*/  LOP3.LUT R21, R69.reuse, 0x49, RZ, 0xfc, !PT ;  /* 0x0000004945157812 */ /* 0x040fe400078efcff */
[----:B------:R-:W-:Y:S02]  /*3450*/  LOP3.LUT R13, R69, 0x50, RZ, 0xfc, !PT ;  /* 0x00000050450d7812 */ /* 0x000fe400078efcff */
[----:B------:R-:W-:-:S02]  /*3460*/  FSEL R111, R111, -INF , !P1 ;  /* 0xff8000006f6f7808 */ /* 0x000fc40004800000 */
[----:B------:R-:W-:Y:S01]  /*3470*/  FSEL R125, R125, -INF , !P5 ;  /* 0xff8000007d7d7808 */ /* 0x000fe20006800000 */
[----:B------:R-:W5:Y:S01]  /*3480*/  MUFU.TANH R105, R50 ;  /* 0x0000003200697308 */ /* 0x000f620000002400 */
[----:B------:R-:W-:Y:S01]  /*3490*/  FSEL R126, R126, -INF , !P4 ;  /* 0xff8000007e7e7808 */ /* 0x000fe20006000000 */
[----:B------:R-:W-:Y:S01]  /*34a0*/  FMUL.FTZ R28, R28, UR4 ;  /* 0x000000041c1c7c20 */ /* 0x000fe20008410000 */
[-C--:B------:R-:W-:Y:S01]  /*34b0*/  ISETP.GE.AND P1, PT, R21, R68.reuse, PT ;  /* 0x000000441500720c */ /* 0x080fe20003f26270 */
[----:B------:R-:W-:Y:S01]  /*34c0*/  FMUL.FTZ R29, R29, UR4 ;  /* 0x000000041d1d7c20 */ /* 0x000fe20008410000 */
[C---:B------:R-:W-:Y:S01]  /*34d0*/  ISETP.GE.AND P5, PT, R13.reuse, R68, PT ;  /* 0x000000440d00720c */ /* 0x040fe20003fa6270 */
[----:B------:R-:W-:Y:S01]  /*34e0*/  FMUL.FTZ R30, R30, UR4 ;  /* 0x000000041e1e7c20 */ /* 0x000fe20008410000 */
[-C--:B------:R-:W-:Y:S01]  /*34f0*/  ISETP.GE.AND P4, PT, R13, R76.reuse, PT ;  /* 0x0000004c0d00720c */ /* 0x080fe20003f86270 */
[----:B------:R-:W5:Y:S01]  /*3500*/  MUFU.TANH R67, R51 ;  /* 0x0000003300437308 */ /* 0x000f620000002400 */
[----:B------:R-:W-:Y:S01]  /*3510*/  LOP3.LUT R13, R69, 0x51, RZ, 0xfc, !PT ;  /* 0x00000051450d7812 */ /* 0x000fe200078efcff */
[----:B------:R-:W-:Y:S01]  /*3520*/  FMUL.FTZ R31, R31, UR4 ;  /* 0x000000041f1f7c20 */ /* 0x000fe20008410000 */
[----:B---3--:R-:W-:Y:S01]  /*3530*/  FSEL R106, R106, -INF , !P3 ;  /* 0xff8000006a6a7808 */ /* 0x008fe20005800000 */
[----:B------:R-:W-:Y:S01]  /*3540*/  FMUL.FTZ R56, R9, UR4 ;  /* 0x0000000409387c20 */ /* 0x000fe20008410000 */
[----:B------:R-:W-:Y:S01]  /*3550*/  FSEL R123, R123, -INF , !P2 ;  /* 0xff8000007b7b7808 */ /* 0x000fe20005000000 */
[----:B------:R-:W-:Y:S01]  /*3560*/  FMUL.FTZ R8, R8, UR4 ;  /* 0x0000000408087c20 */ /* 0x000fe20008410000 */
[----:B------:R-:W-:Y:S01]  /*3570*/  FSEL R116, R116, -INF , !P1 ;  /* 0xff80000074747808 */ /* 0x000fe20004800000 */
[----:B------:R-:W3:Y:S01]  /*3580*/  MUFU.TANH R110, R44 ;  /* 0x0000002c006e7308 */ /* 0x000ee20000002400 */
[----:B------:R-:W-:Y:S01]  /*3590*/  ISETP.GE.AND P3, PT, R21, R76, PT ;  /* 0x0000004c1500720c */ /* 0x000fe20003f66270 */
[----:B------:R-:W-:Y:S01]  /*35a0*/  FMUL.FTZ R10, R10, UR4 ;  /* 0x000000040a0a7c20 */ /* 0x000fe20008410000 */
[----:B------:R-:W-:Y:S01]  /*35b0*/  ISETP.GE.AND P2, PT, R13, R68, PT ;  /* 0x000000440d00720c */ /* 0x000fe20003f46270 */
[----:B------:R-:W-:Y:S01]  /*35c0*/  FMUL.FTZ R11, R11, UR4 ;  /* 0x000000040b0b7c20 */ /* 0x000fe20008410000 */
[----:B------:R-:W-:-:S02]  /*35d0*/  ISETP.GE.AND P1, PT, R13, R76, PT ;  /* 0x0000004c0d00720c */ /* 0x000fc40003f26270 */
[C---:B------:R-:W-:Y:S01]  /*35e0*/  LOP3.LUT R17, R69.reuse, 0x58, RZ, 0xfc, !PT ;  /* 0x0000005845117812 */ /* 0x040fe200078efcff */
[----:B------:R-:W3:Y:S01]  /*35f0*/  MUFU.TANH R65, R46 ;  /* 0x0000002e00417308 */ /* 0x000ee20000002400 */
[----:B------:R-:W-:Y:S02]  /*3600*/  LOP3.LUT R13, R69, 0x59, RZ, 0xfc, !PT ;  /* 0x00000059450d7812 */ /* 0x000fe400078efcff */
[----:B------:R-:W-:Y:S02]  /*3610*/  FSEL R117, R117, -INF , !P3 ;  /* 0xff80000075757808 */ /* 0x000fe40005800000 */
[----:B------:R-:W-:Y:S02]  /*3620*/  FSEL R114, R114, -INF , !P5 ;  /* 0xff80000072727808 */ /* 0x000fe40006800000 */
[----:B------:R-:W-:Y:S01]  /*3630*/  FSEL R121, R121, -INF , !P4 ;  /* 0xff80000079797808 */ /* 0x000fe20006000000 */
[----:B------:R-:W3:Y:S01]  /*3640*/  MUFU.TANH R108, R45 ;  /* 0x0000002d006c7308 */ /* 0x000ee20000002400 */
[----:B------:R-:W-:-:S02]  /*3650*/  FSEL R118, R118, -INF , !P2 ;  /* 0xff80000076767808 */ /* 0x000fc40005000000 */
[C---:B------:R-:W-:Y:S02]  /*3660*/  ISETP.GE.AND P3, PT, R17.reuse, R68, PT ;  /* 0x000000441100720c */ /* 0x040fe40003f66270 */
[----:B------:R-:W-:Y:S02]  /*3670*/  ISETP.GE.AND P5, PT, R17, R76, PT ;  /* 0x0000004c1100720c */ /* 0x000fe40003fa6270 */
[C---:B------:R-:W-:Y:S01]  /*3680*/  ISETP.GE.AND P4, PT, R13.reuse, R68, PT ;  /* 0x000000440d00720c */ /* 0x040fe20003f86270 */
[----:B------:R-:W3:Y:S01]  /*3690*/  MUFU.TANH R61, R47 ;  /* 0x0000002f003d7308 */ /* 0x000ee20000002400 */
[----:B------:R-:W-:Y:S02]  /*36a0*/  ISETP.GE.AND P2, PT, R13, R76, PT ;  /* 0x0000004c0d00720c */ /* 0x000fe40003f46270 */
[C---:B------:R-:W-:Y:S02]  /*36b0*/  LOP3.LUT R15, R69.reuse, 0x60, RZ, 0xfc, !PT ;  /* 0x00000060450f7812 */ /* 0x040fe400078efcff */
[----:B------:R-:W-:-:S02]  /*36c0*/  LOP3.LUT R13, R69, 0x61, RZ, 0xfc, !PT ;  /* 0x00000061450d7812 */ /* 0x000fc400078efcff */
[----:B-1----:R-:W-:Y:S01]  /*36d0*/  FSEL R119, R119, -INF , !P1 ;  /* 0xff80000077777808 */ /* 0x002fe20004800000 */
[----:B------:R-:W1:Y:S01]  /*36e0*/  MUFU.TANH R104, R28 ;  /* 0x0000001c00687308 */ /* 0x000e620000002400 */
[----:B------:R-:W-:Y:S02]  /*36f0*/  FSEL R120, R120, -INF , !P3 ;  /* 0xff80000078787808 */ /* 0x000fe40005800000 */
[----:B------:R-:W-:Y:S02]  /*3700*/  FSEL R115, R115, -INF , !P5 ;  /* 0xff80000073737808 */ /* 0x000fe40006800000 */
[----:B----4-:R-:W-:Y:S02]  /*3710*/  FSEL R124, R124, -INF , !P4 ;  /* 0xff8000007c7c7808 */ /* 0x010fe40006000000 */
[C---:B------:R-:W-:Y:S01]  /*3720*/  ISETP.GE.AND P1, PT, R15.reuse, R68, PT ;  /* 0x000000440f00720c */ /* 0x040fe20003f26270 */
[----:B------:R-:W-:Y:S01]  /*3730*/  MUFU.TANH R62, R29 ;  /* 0x0000001d003e7308 */ /* 0x000fe20000002400 */
[----:B------:R-:W-:-:S02]  /*3740*/  ISETP.GE.AND P3, PT, R15, R76, PT ;  /* 0x0000004c0f00720c */ /* 0x000fc40003f66270 */
[C---:B------:R-:W-:Y:S02]  /*3750*/  ISETP.GE.AND P5, PT, R13.reuse, R68, PT ;  /* 0x000000440d00720c */ /* 0x040fe40003fa6270 */
[----:B------:R-:W-:Y:S02]  /*3760*/  ISETP.GE.AND P4, PT, R13, R76, PT ;  /* 0x0000004c0d00720c */ /* 0x000fe40003f86270 */
[C---:B------:R-:W-:Y:S01]  /*3770*/  LOP3.LUT R15, R69.reuse, 0x68, RZ, 0xfc, !PT ;  /* 0x00000068450f7812 */ /* 0x040fe200078efcff */
[----:B------:R-:W4:Y:S01]  /*3780*/  MUFU.TANH R49, R30 ;  /* 0x0000001e00317308 */ /* 0x000f220000002400 */
[----:B------:R-:W-:Y:S02]  /*3790*/  LOP3.LUT R13, R69, 0x69, RZ, 0xfc, !PT ;  /* 0x00000069450d7812 */ /* 0x000fe400078efcff */
[----:B--2---:R-:W-:Y:S02]  /*37a0*/  FSEL R113, R113, -INF , !P2 ;  /* 0xff80000071717808 */ /* 0x004fe40005000000 */
[----:B------:R-:W-:-:S02]  /*37b0*/  FSEL R122, R122, -INF , !P1 ;  /* 0xff8000007a7a7808 */ /* 0x000fc40004800000 */
[----:B-----5:R-:W-:Y:S01]  /*37c0*/  FSEL R105, R105, -INF , !P3 ;  /* 0xff80000069697808 */ /* 0x020fe20005800000 */
[----:B------:R-:W2:Y:S01]  /*37d0*/  MUFU.TANH R39, R31 ;  /* 0x0000001f00277308 */ /* 0x000ea20000002400 */
[----:B------:R-:W-:Y:S02]  /*37e0*/  FSEL R112, R112, -INF , !P5 ;  /* 0xff80000070707808 */ /* 0x000fe40006800000 */
[C---:B------:R-:W-:Y:S02]  /*37f0*/  ISETP.GE.AND P2, PT, R15.reuse, R68, PT ;  /* 0x000000440f00720c */ /* 0x040fe40003f46270 */
[----:B------:R-:W-:Y:S02]  /*3800*/  ISETP.GE.AND P1, PT, R15, R76, PT ;  /* 0x0000004c0f00720c */ /* 0x000fe40003f26270 */
[C---:B------:R-:W-:Y:S01]  /*3810*/  ISETP.GE.AND P3, PT, R13.reuse, R68, PT ;  /* 0x000000440d00720c */ /* 0x040fe20003f66270 */
[----:B------:R-:W5:Y:S01]  /*3820*/  MUFU.TANH R58, R8 ;  /* 0x00000008003a7308 */ /* 0x000f620000002400 */
[----:B------:R-:W-:-:S02]  /*3830*/  ISETP.GE.AND P5, PT, R13, R76, PT ;  /* 0x0000004c0d00720c */ /* 0x000fc40003fa6270 */
[C---:B------:R-:W-:Y:S02]  /*3840*/  LOP3.LUT R15, R69.reuse, 0x70, RZ, 0xfc, !PT ;  /* 0x00000070450f7812 */ /* 0x040fe400078efcff */
[----:B------:R-:W-:Y:S02]  /*3850*/  LOP3.LUT R13, R69, 0x71, RZ, 0xfc, !PT ;  /* 0x00000071450d7812 */ /* 0x000fe400078efcff */
[----:B------:R-:W-:Y:S01]  /*3860*/  FSEL R67, R67, -INF , !P4 ;  /* 0xff80000043437808 */ /* 0x000fe20006000000 */
[----:B------:R-:W5:Y:S01]  /*3870*/  MUFU.TANH R56, R56 ;  /* 0x0000003800387308 */ /* 0x000f620000002400 */
[----:B---3--:R-:W-:Y:S02]  /*3880*/  FSEL R110, R110, -INF , !P2 ;  /* 0xff8000006e6e7808 */ /* 0x008fe40005000000 */
[----:B------:R-:W-:Y:S02]  /*3890*/  FSEL R65, R65, -INF , !P1 ;  /* 0xff80000041417808 */ /* 0x000fe40004800000 */
[----:B------:R-:W-:-:S02]  /*38a0*/  ISETP.GE.AND P4, PT, R15, R68, PT ;  /* 0x000000440f00720c */ /* 0x000fc40003f86270 */
[----:B------:R-:W-:Y:S01]  /*38b0*/  ISETP.GE.AND P2, PT, R15, R76, PT ;  /* 0x0000004c0f00720c */ /* 0x000fe20003f46270 */
[----:B------:R-:W3:Y:S01]  /*38c0*/  MUFU.TANH R35, R10 ;  /* 0x0000000a00237308 */ /* 0x000ee20000002400 */
[----:B------:R-:W-:Y:S01]  /*38d0*/  BAR.SYNC.DEFER_BLOCKING 0x0 ;  /* 0x0000000000007b1d */ /* 0x000fe20000010000 */
[----:B------:R-:W-:Y:S02]  /*38e0*/  ISETP.GE.AND P1, PT, R13, R68, PT ;  /* 0x000000440d00720c */ /* 0x000fe40003f26270 */
[C---:B------:R-:W-:Y:S02]  /*38f0*/  LOP3.LUT R9, R69.reuse, 0x78, RZ, 0xfc, !PT ;  /* 0x0000007845097812 */ /* 0x040fe400078efcff */
[----:B------:R-:W-:Y:S02]  /*3900*/  LOP3.LUT R69, R69, 0x79, RZ, 0xfc, !PT ;  /* 0x0000007945457812 */ /* 0x000fe400078efcff */
[----:B------:R-:W3:Y:S01]  /*3910*/  MUFU.TANH R31, R11 ;  /* 0x0000000b001f7308 */ /* 0x000ee20000002400 */
[----:B------:R-:W-:-:S02]  /*3920*/  FSEL R108, R108, -INF , !P3 ;  /* 0xff8000006c6c7808 */ /* 0x000fc40005800000 */
[----:B------:R-:W-:Y:S02]  /*3930*/  FSEL R61, R61, -INF , !P5 ;  /* 0xff8000003d3d7808 */ /* 0x000fe40006800000 */
[----:B-1----:R-:W-:Y:S02]  /*3940*/  FSEL R104, R104, -INF , !P4 ;  /* 0xff80000068687808 */ /* 0x002fe40006000000 */
[----:B----4-:R-:W-:Y:S02]  /*3950*/  FSEL R49, R49, -INF , !P2 ;  /* 0xff80000031317808 */ /* 0x010fe40005000000 */
[----:B------:R-:W-:Y:S02]  /*3960*/  FSEL R62, R62, -INF , !P1 ;  /* 0xff8000003e3e7808 */ /* 0x000fe40004800000 */
[----:B------:R-:W-:Y:S02]  /*3970*/  ISETP.GE.AND P3, PT, R13, R76, PT ;  /* 0x0000004c0d00720c */ /* 0x000fe40003f66270 */
[----:B------:R-:W-:-:S02]  /*3980*/  ISETP.GE.AND P5, PT, R9, R68, PT ;  /* 0x000000440900720c */ /* 0x000fc40003fa6270 */
[----:B------:R-:W-:Y:S02]  /*3990*/  ISETP.GE.AND P4, PT, R69, R68, PT ;  /* 0x000000444500720c */ /* 0x000fe40003f86270 */
[-C--:B------:R-:W-:Y:S02]  /*39a0*/  ISETP.GE.AND P2, PT, R9, R76.reuse, PT ;  /* 0x0000004c0900720c */ /* 0x080fe40003f46270 */
[----:B------:R-:W-:Y:S02]  /*39b0*/  ISETP.GE.AND P1, PT, R69, R76, PT ;  /* 0x0000004c4500720c */ /* 0x000fe40003f26270 */
[----:B--2---:R-:W-:Y:S02]  /*39c0*/  FSEL R39, R39, -INF , !P3 ;  /* 0xff80000027277808 */ /* 0x004fe40005800000 */
[----:B-----5:R-:W-:Y:S02]  /*39d0*/  FSEL R58, R58, -INF , !P5 ;  /* 0xff8000003a3a7808 */ /* 0x020fe40006800000 */
[----:B------:R-:W-:-:S02]  /*39e0*/  FSEL R56, R56, -INF , !P4 ;  /* 0xff80000038387808 */ /* 0x000fc40006000000 */
[----:B---3--:R-:W-:Y:S02]  /*39f0*/  FSEL R35, R35, -INF , !P2 ;  /* 0xff80000023237808 */ /* 0x008fe40005000000 */
        /* <DEDUP_REMOVED lines=11> */
[----:B------:R-:W-:-:S05]  /*3ab0*/  ISETP.GE.AND P3, PT, R26, RZ, PT ;  /* 0x000000ff1a00720c */ /* 0x000fca0003f66270 */
        /* <DEDUP_REMOVED lines=22> */
[----:B------:R-:W-:-:S02]  /*3c20*/  ISETP.NE.AND P2, PT, R5, RZ, PT ;  /* 0x000000ff0500720c */ /* 0x000fc40003f45270 */
[----:B------:R-:W-:-:S05]  /*3c30*/  LOP3.LUT R2, RZ, R5, RZ, 0x33, !PT ;  /* 0x00000005ff027212 */ /* 0x000fca00078e33ff */
        /* <DEDUP_REMOVED lines=24> */
.L_x_6268:
[----:B------:R-:W-:-:S04]  /*3dc0*/  ULEA UR6, -UR6, URZ, 0x7 ;  /* 0x0000003f06067291 */ /* 0x000fc8000f8e393f */
[----:B------:R-:W-:Y:S02]  /*3dd0*/  USHF.R.S32.HI UR4, URZ, 0x1f, UR6 ;  /* 0x0000001f3f047899 */ /* 0x000fe40008011406 */
[----:B------:R-:W-:-:S04]  /*3de0*/  MOV R10, UR6 ;  /* 0x00000006000a7c02 */ /* 0x000fc80008000f00 */
[----:B------:R-:W-:-:S07]  /*3df0*/  MOV R2, UR4 ;  /* 0x0000000400027c02 */ /* 0x000fce0008000f00 */
.L_x_6269:
        /* <DEDUP_REMOVED lines=28> */
.L_x_6267:
        /* <DEDUP_REMOVED lines=89> */
[--C-:B------:R-:W-:Y:S01]  /*4550*/  FFMA.FTZ R36, R84, UR4, -R59.reuse ;  /* 0x0000000454247c23 */ /* 0x100fe2000801083b */
[----:B------:R-:W-:Y:S01]  /*4560*/  MUFU.EX2 R55, R55 ;  /* 0x0000003700377308 */ /* 0x000fe20000000800 */
[----:B------:R-:W1:Y:S01]  /*4570*/  LDSM.16.MT88.4 R84, [R164+0x6000] ;  /* 0x00600000a454783b */ /* 0x000e620000004200 */
[--C-:B------:R-:W-:Y:S01]  /*4580*/  FFMA.FTZ R38, R40, UR4, -R59.reuse ;  /* 0x0000000428267c23 */ /* 0x100fe2000801083b */
        /* <DEDUP_REMOVED lines=9> */
[----:B------:R-:W2:Y:S01]  /*4620*/  LDSM.16.MT88.4 R76, [R163+0x6000] ;  /* 0x00600000a34c783b */ /* 0x000ea20000004200 */
        /* <DEDUP_REMOVED lines=52> */
[----:B------:R-:W-:Y:S01]  /*4970*/  FADD.FTZ R52, R55, R52 ;  /* 0x0000003437347221 */ /* 0x000fe20000010000 */
[----:B------:R-:W-:Y:S01]  /*4980*/  FADD.FTZ R50, R53, R50 ;  /* 0x0000003235327221 */ /* 0x000fe20000010000 */
[--C-:B------:R-:W-:Y:S01]  /*4990*/  FFMA.FTZ R104, R104, UR4, -R59.reuse ;  /* 0x0000000468687c23 */ /* 0x100fe2000801083b */
[--C-:B------:R-:W-:Y:S01]  /*49a0*/  FFMA.FTZ R61, R62, UR4, -R59.reuse ;  /* 0x000000043e3d7c23 */ /* 0x100fe2000801083b */
[----:B------:R-:W-:Y:S01]  /*49b0*/  MUFU.EX2 R41, R41 ;  /* 0x0000002900297308 */ /* 0x000fe20000000800 */
[----:B------:R-:W-:Y:S01]  /*49c0*/  FADD.FTZ R51, R51, R52 ;  /* 0x0000003433337221 */ /* 0x000fe20000010000 */
[--C-:B------:R-:W-:Y:S01]  /*49d0*/  FFMA.FTZ R187, R56, UR4, -R59.reuse ;  /* 0x0000000438bb7c23 */ /* 0x100fe2000801083b */
[--C-:B------:R-:W-:Y:S01]  /*49e0*/  FFMA.FTZ R188, R31, UR4, -R32.reuse ;  /* 0x000000041fbc7c23 */ /* 0x100fe20008010820 */
[----:B------:R-:W-:Y:S01]  /*49f0*/  FFMA.FTZ R58, R58, UR4, -R59 ;  /* 0x000000043a3a7c23 */ /* 0x000fe2000801083b */
[----:B------:R-:W-:Y:S01]  /*4a00*/  FADD.FTZ R42, R42, R51 ;  /* 0x000000332a2a7221 */ /* 0x000fe20000010000 */
[----:B------:R-:W-:-:S02]  /*4a10*/  FFMA.FTZ R49, R49, UR4, -R32 ;  /* 0x0000000431317c23 */ /* 0x000fc40008010820 */
[----:B------:R-:W3:Y:S01]  /*4a20*/  MUFU.EX2 R36, R36 ;  /* 0x0000002400247308 */ /* 0x000ee20000000800 */
[----:B----4-:R-:W-:-:S07]  /*4a30*/  F2FP.F16.F32.PACK_AB R71, R44, R47 ;  /* 0x0000002f2c47723e */ /* 0x010fce00000000ff */
[C---:B------:R-:W-:Y:S01]  /*4a40*/  HMMA.16816.F32 R96, R68.reuse, R92, RZ ;  /* 0x0000005c4460723c */ /* 0x040fe200000018ff */
[----:B------:R-:W-:Y:S05]  /*4a50*/  MUFU.EX2 R38, R38 ;  /* 0x0000002600267308 */ /* 0x000fea0000000800 */
[C---:B------:R-:W-:Y:S03]  /*4a60*/  HMMA.16816.F32 R92, R68.reuse, R94, RZ ;  /* 0x0000005e445c723c */ /* 0x040fe600000018ff */
[----:B------:R-:W4:Y:S01]  /*4a70*/  MUFU.EX2 R33, R33 ;  /* 0x0000002100217308 */ /* 0x000f220000000800 */
[C---:B---3--:R-:W-:Y:S01]  /*4a80*/  F2FP.F16.F32.PACK_AB R4, R36.reuse, R41 ;  /* 0x000000292404723e */ /* 0x048fe200000000ff */
[----:B------:R-:W-:Y:S01]  /*4a90*/  FADD.FTZ R41, R41, R42 ;  /* 0x0000002a29297221 */ /* 0x000fe20000010000 */
[----:B-1----:R-:W-:Y:S03]  /*4aa0*/  HMMA.16816.F32 R88, R68, R84, RZ ;  /* 0x000000544458723c */ /* 0x002fe600000018ff */
[----:B------:R-:W-:-:S02]  /*4ab0*/  FADD.FTZ R41, R36, R41 ;  /* 0x0000002924297221 */ /* 0x000fc40000010000 */
[----:B------:R-:W-:Y:S01]  /*4ac0*/  MUFU.EX2 R40, R40 ;  /* 0x0000002800287308 */ /* 0x000fe20000000800 */
[C---:B--2---:R-:W-:Y:S06]  /*4ad0*/  HMMA.16816.F32 R80, R68.reuse, R76, RZ ;  /* 0x0000004c4450723c */ /* 0x044fec00000018ff */
        /* <DEDUP_REMOVED lines=164> */
[----:B------:R-:W-:Y:S01]  /*5520*/  MUFU.EX2 R47, R49 ;  /* 0x00000031002f7308 */ /* 0x000fe20000000800 */
        /* <DEDUP_REMOVED lines=68> */
.L_x_6274:
        /* <DEDUP_REMOVED lines=66> */
.L_x_6271:
[C---:B------:R-:W-:Y:S04]  /*5d90*/  LEA R174, P0, R10.reuse, R174, 0x1 ;  /* 0x000000ae0aae7211 */ /* 0x040fe800078008ff */
[----:B------:R-:W-:Y:S02]  /*5da0*/  LEA.HI.X R175, R10, R175, R0, 0x1, P0 ;  /* 0x000000af0aaf7211 */ /* 0x000fe400000f0c00 */
[----:B------:R-:W-:Y:S03]  /*5db0*/  IADD3 R196, P0, R174, UR15, RZ ;  /* 0x0000000faec47c10 */ /* 0x000fe6000ff1e0ff */
[----:B------:R-:W-:Y:S01]  /*5dc0*/  @!PT LDS RZ, [RZ] ;  /* 0x00000000fffff984 */ /* 0x000fe20000000800 */
[----:B------:R-:W-:Y:S01]  /*5dd0*/  @!PT LDS RZ, [RZ] ;  /* 0x00000000fffff984 */ /* 0x000fe20000000800 */
[----:B------:R-:W-:Y:S01]  /*5de0*/  @!PT LDS RZ, [RZ] ;  /* 0x00000000fffff984 */ /* 0x000fe20000000800 */
        /* <DEDUP_REMOVED lines=18> */
[----:B------:R-:W-:Y:S01]  /*5f10*/  ISETP.GT.AND P0, PT, R186, R173, PT ;  /* 0x000000adba00720c */ /* 0x000fe20003f04270 */
        /* <DEDUP_REMOVED lines=14> */
[----:B------:R-:W1:Y:S08]  /*6000*/  LDSM.16.M88.4 R144, [R169] ;  /* 0x00000000a990783b */ /* 0x000e700000000200 */
[----:B------:R-:W1:Y:S08]  /*6010*/  LDSM.16.M88.4 R148, [R169+0x800] ;  /* 0x00080000a994783b */ /* 0x000e700000000200 */
[----:B------:R-:W1:Y:S01]  /*6020*/  LDSM.16.M88.4 R152, [R169+0x1000] ;  /* 0x00100000a998783b */ /* 0x000e620000000200 */
        /* <DEDUP_REMOVED lines=25> */
[C---:B------:R-:W-:Y:S06]  /*61c0*/  HMMA.16816.F32 R12, R140.reuse, R148, R12 ;  /* 0x000000948c0c723c */ /* 0x040fec000000180c */
        /* <DEDUP_REMOVED lines=27> */
[C---:B------:R-:W-:Y:S06]  /*6380*/  HMMA.16816.F32 R28, R104.reuse, R124, R28 ;  /* 0x0000007c681c723c */ /* 0x040fec000000181c */
[C---:B------:R-:W-:Y:S01]  /*6390*/  HMMA.16816.F32 R32, R104.reuse, R126, R32 ;  /* 0x0000007e6820723c */ /* 0x040fe20000001820 */
[----:B------:R-:W5:Y:S05]  /*63a0*/  LDSM.16.M88.4 R124, [R166] ;  /* 0x00000000a67c783b */ /* 0x000f6a0000000200 */
[C---:B----4-:R-:W-:Y:S06]  /*63b0*/  HMMA.16816.F32 R36, R104.reuse, R120, R36 ;  /* 0x000000786824723c */ /* 0x050fec0000001824 */
[C---:B------:R-:W-:Y:S06]  /*63c0*/  HMMA.16816.F32 R40, R104.reuse, R122, R40 ;  /* 0x0000007a6828723c */ /* 0x040fec0000001828 */
[C---:B-1----:R-:W-:Y:S06]  /*63d0*/  HMMA.16816.F32 R44, R104.reuse, R108, R44 ;  /* 0x0000006c682c723c */ /* 0x042fec000000182c */
[C---:B------:R-:W-:Y:S01]  /*63e0*/  HMMA.16816.F32 R48, R104.reuse, R110, R48 ;  /* 0x0000006e6830723c */ /* 0x040fe20000001830 */
[----:B------:R-:W-:Y:S05]  /*63f0*/  LDSM.16.M88.4 R108, [R100+0x1000] ;  /* 0x00100000646c783b */ /* 0x000fea0000000200 */
[C---:B--2---:R-:W-:Y:S06]  /*6400*/  HMMA.16816.F32 R52, R104.reuse, R112, R52 ;  /* 0x000000706834723c */ /* 0x044fec0000001834 */
[C---:B------:R-:W-:Y:S06]  /*6410*/  HMMA.16816.F32 R56, R104.reuse, R114, R56 ;  /* 0x000000726838723c */ /* 0x040fec0000001838 */
[C---:B---3--:R-:W-:Y:S06]  /*6420*/  HMMA.16816.F32 R60, R104.reuse, R116, R60 ;  /* 0x00000074683c723c */ /* 0x048fec000000183c */
[----:B------:R-:W-:Y:S01]  /*6430*/  HMMA.16816.F32 R64, R104, R118, R64 ;  /* 0x000000766840723c */ /* 0x000fe20000001840 */
[----:B------:R-:W1:Y:S05]  /*6440*/  LDSM.16.M88.4 R104, [R100+0x800] ;  /* 0x000800006468783b */ /* 0x000e6a0000000200 */
[C---:B-----5:R-:W-:Y:S06]  /*6450*/  HMMA.16816.F32 R4, R124.reuse, R128, R4 ;  /* 0x000000807c04723c */ /* 0x060fec0000001804 */
[C---:B------:R-:W-:Y:S11]  /*6460*/  HMMA.16816.F32 R8, R124.reuse, R130, R8 ;  /* 0x000000827c08723c */ /* 0x040ff60000001808 */
[----:B------:R-:W-:Y:S07]  /*6470*/  @!UPT UIADD3 URZ, URZ, URZ, URZ ;  /* 0x0000003f3f3ff290 */ /* 0x000fee000fffe03f */
        /* <DEDUP_REMOVED lines=9> */
[C---:B-1----:R-:W-:Y:S05]  /*6510*/  HMMA.16816.F32 R12, R124.reuse, R104, R12 ;  /* 0x000000687c0c723c */ /* 0x042fea000000180c */
[----:B------:R-:W1:Y:S01]  /*6520*/  MUFU.TANH R233, R233 ;  /* 0x000000e900e97308 */ /* 0x000e620000002400 */
[C---:B------:R-:W-:Y:S01]  /*6530*/  HMMA.16816.F32 R16, R124.reuse, R106, R16 ;  /* 0x0000006a7c10723c */ /* 0x040fe20000001810 */
[----:B------:R-:W3:Y:S08]  /*6540*/  LDSM.16.M88.4 R104, [R100+0x1800] ;  /* 0x001800006468783b */ /* 0x000ef00000000200 */
[----:B------:R-:W4:Y:S01]  /*6550*/  MUFU.TANH R236, R236 ;  /* 0x000000ec00ec7308 */ /* 0x000f220000002400 */
[C---:B------:R-:W-:Y:S06]  /*6560*/  HMMA.16816.F32 R20, R124.reuse, R108, R20 ;  /* 0x0000006c7c14723c */ /* 0x040fec0000001814 */
[C---:B------:R-:W-:Y:S03]  /*6570*/  HMMA.16816.F32 R24, R124.reuse, R110, R24 ;  /* 0x0000006e7c18723c */ /* 0x040fe60000001818 */
[----:B------:R-:W1:Y:S01]  /*6580*/  MUFU.TANH R240, R240 ;  /* 0x000000f000f07308 */ /* 0x000e620000002400 */
[----:B------:R-:W5:Y:S01]  /*6590*/  LDSM.16.M88.4 R108, [R100+0x2000] ;  /* 0x00200000646c783b */ /* 0x000f620000000200 */
        /* <DEDUP_REMOVED lines=19> */
[C---:B---3--:R-:W-:Y:S06]  /*66d0*/  HMMA.16816.F32 R28, R124.reuse, R104, R28 ;  /* 0x000000687c1c723c */ /* 0x048fec000000181c */
[----:B------:R-:W3:Y:S01]  /*66e0*/  MUFU.TANH R250, R250 ;  /* 0x000000fa00fa7308 */ /* 0x000ee20000002400 */
[C---:B------:R-:W-:Y:S01]  /*66f0*/  HMMA.16816.F32 R32, R124.reuse, R106, R32 ;  /* 0x0000006a7c20723c */ /* 0x040fe20000001820 */
[----:B------:R-:W2:Y:S08]  /*6700*/  LDSM.16.M88.4 R104, [R100+0x2800] ;  /* 0x002800006468783b */ /* 0x000eb00000000200 */
[----:B------:R-:W1:Y:S01]  /*6710*/  MUFU.TANH R247, R247 ;  /* 0x000000f700f77308 */ /* 0x000e620000002400 */
[C---:B-----5:R-:W-:Y:S06]  /*6720*/  HMMA.16816.F32 R36, R124.reuse, R108, R36 ;  /* 0x0000006c7c24723c */ /* 0x060fec0000001824 */
        /* <DEDUP_REMOVED lines=21> */
[C---:B--2---:R-:W-:Y:S03]  /*6880*/  HMMA.16816.F32 R44, R124.reuse, R104, R44 ;  /* 0x000000687c2c723c */ /* 0x044fe6000000182c */
[----:B------:R-:W-:Y:S04]  /*6890*/  FMUL.FTZ R212, R43, UR8 ;  /* 0x000000082bd47c20 */ /* 0x000fe80008410000 */
[----:B------:R-:W2:Y:S01]  /*68a0*/  MUFU.TANH R243, R243 ;  /* 0x000000f300f37308 */ /* 0x000ea20000002400 */
[C---:B------:R-:W-:Y:S01]  /*68b0*/  HMMA.16816.F32 R48, R124.reuse, R106, R48 ;  /* 0x0000006a7c30723c */ /* 0x040fe20000001830 */
[----:B------:R-:W4:Y:S01]  /*68c0*/  LDSM.16.M88.4 R104, [R100+0x3800] ;  /* 0x003800006468783b */ /* 0x000f220000000200 */
[----:B------:R-:W-:Y:S07]  /*68d0*/  DEPBAR.LE SB0, 0x0 ;  /* 0x000080000000791a */ /* 0x000fee0000000000 */
[----:B------:R-:W1:Y:S01]  /*68e0*/  MUFU.TANH R246, R246 ;  /* 0x000000f600f67308 */ /* 0x000e620000002400 */
[C---:B-----5:R-:W-:Y:S01]  /*68f0*/  HMMA.16816.F32 R52, R124.reuse, R108, R52 ;  /* 0x0000006c7c34723c */ /* 0x060fe20000001834 */
[----:B------:R-:W-:Y:S05]  /*6900*/  BAR.SYNC.DEFER_BLOCKING 0x0 ;  /* 0x0000000000007b1d */ /* 0x000fea0000010000 */
[C---:B------:R-:W-:Y:S03]  /*6910*/  HMMA.16816.F32 R56, R124.reuse, R110, R56 ;  /* 0x0000006e7c38723c */ /* 0x040fe60000001838 */
        /* <DEDUP_REMOVED lines=18> */
[C---:B----4-:R-:W-:Y:S03]  /*6a40*/  HMMA.16816.F32 R60, R124.reuse, R104, R60 ;  /* 0x000000687c3c723c */ /* 0x050fe6000000183c */
[----:B------:R-:W-:Y:S01]  /*6a50*/  FMUL.FTZ R198, R58, UR8 ;  /* 0x000000083ac67c20 */ /* 0x000fe20008410000 */
[----:B------:R-:W-:Y:S04]  /*6a60*/  FMUL.FTZ R196, R59, UR8 ;  /* 0x000000083bc47c20 */ /* 0x000fe80008410000 */
[----:B------:R-:W4:Y:S01]  /*6a70*/  MUFU.TANH R232, R232 ;  /* 0x000000e800e87308 */ /* 0x000f220000002400 */
[----:B------:R-:W-:Y:S09]  /*6a80*/  HMMA.16816.F32 R64, R124, R106, R64 ;  /* 0x0000006a7c40723c */ /* 0x000ff20000001840 */
        /* <DEDUP_REMOVED lines=119> */
.L_x_6273:
        /* <DEDUP_REMOVED lines=28> */
.L_x_6272:
        /* <DEDUP_REMOVED lines=148> */
[----:B------:R-:W-:Y:S01]  /*7d00*/  FFMA.FTZ R131, R200, UR4, -R39 ;  /* 0x00000004c8837c23 */ /* 0x000fe20008010827 */
[----:B------:R-:W-:Y:S01]  /*7d10*/  FFMA.FTZ R115, R38, R187, R115 ;  /* 0x000000bb26737223 */ /* 0x000fe20000010073 */
[--C-:B------:R-:W-:Y:S01]  /*7d20*/  FFMA.FTZ R128, R198, UR4, -R39.reuse ;  /* 0x00000004c6807c23 */ /* 0x100fe20008010827 */
[----:B------:R-:W-:Y:S01]  /*7d30*/  FFMA.FTZ R135, R196, UR4, -R39 ;  /* 0x00000004c4877c23 */ /* 0x000fe20008010827 */
        /* <DEDUP_REMOVED lines=29> */
[----:B------:R-:W-:Y:S01]  /*7f10*/  ISETP.GT.AND P0, PT, R186, R173, PT ;  /* 0x000000adba00720c */ /* 0x000fe20003f04270 */
        /* <DEDUP_REMOVED lines=260> */
.L_x_6270:
        /* <DEDUP_REMOVED lines=164> */
.L_x_6276:
[----:B------:R-:W-:Y:S05]  /*99a0*/  BSYNC B0 ;  /* 0x0000000000007941 */ /* 0x000fea0003800000 */
.L_x_6275:
        /* <DEDUP_REMOVED lines=17> */
.L_x_6277:
        /* <DEDUP_REMOVED lines=12> */
.L_x_7935:


//--------------------- .text._ZN5flash24flash_fwd_splitkv_kernelI23Flash_fwd_kernel_traitsILi64ELi64ELi128ELi4ELb0ELb0EN7cutlass6half_tE19Flash_kernel_traitsILi64ELi64ELi128ELi4ES3_EELb1ELb0ELb0ELb0ELb1ELb0ELb0ELb0EEEvNS_16Flash_fwd_paramsE --------------------------
	.section	.text._ZN5flash24flash_fwd_splitkv_kernelI23Flash_fwd_kernel_traitsILi64ELi64ELi128ELi4ELb0ELb0EN7cutlass6half_tE19Flash_kernel_traitsILi64ELi64ELi128ELi4ES3_EELb1ELb0ELb0ELb0ELb1ELb0ELb0ELb0EEEvNS_16Flash_fwd_paramsE,"ax",@progbits
	.align	128
        .global         _ZN5flash24flash_fwd_splitkv_kernelI23Flash_fwd_kernel_traitsILi64ELi64ELi128ELi4ELb0ELb0EN7cutlass6half_tE19Flash_kernel_traitsILi64ELi64ELi128ELi4ES3_EELb1ELb0ELb0ELb0ELb1ELb0ELb0ELb0EEEvNS_16Flash_fwd_paramsE
        .type           _ZN5flash24flash_fwd_splitkv_kernelI23Flash_fwd_kernel_traitsILi64ELi64ELi128ELi4ELb0ELb0EN7cutlass6half_tE19Flash_kernel_traitsILi64ELi64ELi128ELi4ES3_EELb1ELb0ELb0ELb0ELb1ELb0ELb0ELb0EEEvNS_16Flash_fwd_paramsE,@function
        .size           _ZN5flash24flash_fwd_splitkv_kernelI23Flash_fwd_kernel_traitsILi64ELi64ELi128ELi4ELb0ELb0EN7cutlass6half_tE19Flash_kernel_traitsILi64ELi64ELi128ELi4ES3_EELb1ELb0ELb0ELb0ELb1ELb0ELb0ELb0EEEvNS_16Flash_fwd_paramsE,(.L_x_7936 - _ZN5flash24flash_fwd_splitkv_kernelI23Flash_fwd_kernel_traitsILi64ELi64ELi128ELi4ELb0ELb0EN7cutlass6half_tE19Flash_kernel_traitsILi64ELi64ELi128ELi4ES3_EELb1ELb0ELb0ELb0ELb1ELb0ELb0ELb0EEEvNS_16Flash_fwd_paramsE)
        .other          _ZN5flash24flash_fwd_splitkv_kernelI23Flash_fwd_kernel_traitsILi64ELi64ELi128ELi4ELb0ELb0EN7cutlass6half_tE19Flash_kernel_traitsILi64ELi64ELi128ELi4ES3_EELb1ELb0ELb0ELb0ELb1ELb0ELb0ELb0EEEvNS_16Flash_fwd_paramsE,@"STO_CUDA_ENTRY STV_DEFAULT"
_ZN5flash24flash_fwd_splitkv_kernelI23Flash_fwd_kernel_traitsILi64ELi64ELi128ELi4ELb0ELb0EN7cutlass6half_tE19Flash_kernel_traitsILi64ELi64ELi128ELi4ES3_EELb1ELb0ELb0ELb0ELb1ELb0ELb0ELb0EEEvNS_16Flash_fwd_paramsE:
.text._ZN5flash24flash_fwd_splitkv_kernelI23Flash_fwd_kernel_traitsILi64ELi64ELi128ELi4ELb0ELb0EN7cutlass6half_tE19Flash_kernel_traitsILi64ELi64ELi128ELi4ES3_EELb1ELb0ELb0ELb0ELb1ELb0ELb0ELb0EEEvNS_16Flash_fwd_paramsE:
        /* <DEDUP_REMOVED lines=10> */
[----:B---3--:R-:W-:-:S05]  /*00a0*/  ISETP.NE.U32.AND P1, PT, R2, RZ, PT ;  /* 0x000000ff0200720c */ /* 0x008fca0003f25070 */
[----:B------:R-:W3:Y:S01]  /*00b0*/  LDC.64 R12, c[0x0][0x2f8] ;  /* 0x0000be00ff0c7b82 */ /* 0x000ee20000000a00 */
[----:B------:R-:W-:Y:S01]  /*00c0*/  ISETP.NE.AND.EX P1, PT, R3, RZ, PT, P1 ;  /* 0x000000ff0300720c */ /* 0x000fe20003f25310 */
[----:B--2---:R-:W-:-:S06]  /*00d0*/  IMAD.WIDE R16, R9, 0x4, R6 ;  /* 0x0000000409107825 */ /* 0x004fcc00078e0206 */
[----:B------:R-:W2:Y:S01]  /*00e0*/  LDC.64 R2, c[0x0][0x2f8] ;  /* 0x0000be00ff027b82 */ /* 0x000ea20000000a00 */
[----:B------:R-:W4:Y:S04]  /*00f0*/  @P2 LDG.E R166, desc[UR12][R16.64] ;  /* 0x0000000c10a62981 */ /* 0x000f28000c1e1900 */
[----:B------:R-:W4:Y:S03]  /*0100*/  @P2 LDG.E R5, desc[UR12][R16.64+0x4] ;  /* 0x0000040c10052981 */ /* 0x000f26000c1e1900 */
[----:B------:R-:W1:Y:S01]  /*0110*/  @P1 LDC.64 R6, c[0x0][0x300] ;  /* 0x0000c000ff061b82 */ /* 0x000e620000000a00 */
[----:B------:R-:W-:Y:S02]  /*0120*/  IMAD.MOV.U32 R10, RZ, RZ, RZ ;  /* 0x000000ffff0a7224 */ /* 0x000fe400078e00ff */
[----:B-1----:R-:W-:-:S05]  /*0130*/  @P1 IMAD.WIDE R14, R9, 0x4, R6 ;  /* 0x00000004090e1825 */ /* 0x002fca00078e0206 */
[----:B------:R1:W5:Y:S01]  /*0140*/  @P1 LDG.E R10, desc[UR12][R14.64] ;  /* 0x0000000c0e0a1981 */ /* 0x000362000c1e1900 */
[----:B------:R-:W-:Y:S02]  /*0150*/  ISETP.NE.AND P3, PT, R0, RZ, PT ;  /* 0x000000ff0000720c */ /* 0x000fe40003f65270 */
[----:B--2---:R-:W-:-:S04]  /*0160*/  ISETP.EQ.U32.AND P0, PT, R2, RZ, PT ;  /* 0x000000ff0200720c */ /* 0x004fc80003f02070 */
[----:B------:R-:W-:Y:S01]  /*0170*/  ISETP.EQ.OR.EX P0, PT, R3, RZ, !P3, P0 ;  /* 0x000000ff0300720c */ /* 0x000fe20005f02700 */
[----:B------:R-:W-:Y:S02]  /*0180*/  IMAD.MOV.U32 R11, RZ, RZ, -0x1 ;  /* 0xffffffffff0b7424 */ /* 0x000fe400078e00ff */
[----:B---3--:R-:W-:Y:S01]  /*0190*/  IMAD.WIDE R6, R9, 0x4, R12 ;  /* 0x0000000409067825 */ /* 0x008fe200078e020c */
[----:B------:R-:W2:Y:S01]  /*01a0*/  S2R R37, SR_CTAID.X ;  /* 0x0000000000257919 */ /* 0x000ea20000002500 */
[----:B------:R-:W3:Y:S08]  /*01b0*/  S2R R34, SR_CTAID.Z ;  /* 0x0000000000227919 */ /* 0x000ef00000002700 */
[----:B------:R1:W5:Y:S01]  /*01c0*/  @!P0 LDG.E R11, desc[UR12][R6.64] ;  /* 0x0000000c060b8981 */ /* 0x000362000c1e1900 */
[----:B------:R-:W-:-:S04]  /*01d0*/  ISETP.NE.U32.AND P0, PT, R2, RZ, PT ;  /* 0x000000ff0200720c */ /* 0x000fc80003f05070 */
[----:B------:R-:W-:Y:S01]  /*01e0*/  ISETP.NE.AND.EX P0, PT, R3, RZ, PT, P0 ;  /* 0x000000ff0300720c */ /* 0x000fe20003f05300 */
[----:B----4-:R-:W-:-:S06]  /*01f0*/  @P2 IMAD.IADD R138, R5, 0x1, -R166 ;  /* 0x00000001058a2824 */ /* 0x010fcc00078e0aa6 */
[----:B------:R-:W4:Y:S06]  /*0200*/  @!P2 LDC R138, c[0x0][0x2c4] ;  /* 0x0000b100ff8aab82 */ /* 0x000f2c0000000800 */
[----:B-123--:R-:W-:Y:S05]  /*0210*/  @!P0 BRA `(.L_x_6278) ;  /* 0x0000000000108947 */ /* 0x00efea0003800000 */
[----:B------:R-:W2:Y:S02]  /*0220*/  @P3 LDG.E R0, desc[UR12][R6.64+0x4] ;  /* 0x0000040c06003981 */ /* 0x000ea4000c1e1900 */
[----:B--2--5:R-:W-:-:S06]  /*0230*/  @P3 IADD3 R5, R0, -R11, RZ ;  /* 0x8000000b00053210 */ /* 0x024fcc0007ffe0ff */
[----:B------:R2:W5:Y:S01]  /*0240*/  @!P3 LDG.E R5, desc[UR12][R6.64] ;  /* 0x0000000c0605b981 */ /* 0x000562000c1e1900 */
[----:B------:R-:W-:Y:S05]  /*0250*/  BRA `(.L_x_6279) ;  /* 0x0000000000047947 */ /* 0x000fea0003800000 */
.L_x_6278:
[----:B------:R-:W1:Y:S02]  /*0260*/  LDC R5, c[0x0][0x2c8] ;  /* 0x0000b200ff057b82 */ /* 0x000e640000000800 */
.L_x_6279:
[----:B------:R-:W3:Y:S02]  /*0270*/  LDC.64 R2, c[0x0][0x308] ;  /* 0x0000c200ff027b82 */ /* 0x000ee40000000a00 */
[----:B---3--:R-:W-:-:S04]  /*0280*/  ISETP.NE.U32.AND P1, PT, R2, RZ, PT ;  /* 0x000000ff0200720c */ /* 0x008fc80003f25070 */
[----:B------:R-:W-:-:S13]  /*0290*/  ISETP.NE.AND.EX P1, PT, R3, RZ, PT, P1 ;  /* 0x000000ff0300720c */ /* 0x000fda0003f25310 */
[----:B------:R-:W2:Y:S01]  /*02a0*/  @P1 LDC.64 R2, c[0x0][0x308] ;  /* 0x0000c200ff021b82 */ /* 0x000ea20000000a00 */
[----:B------:R-:W-:-:S07]  /*02b0*/  IMAD.SHL.U32 R141, R37, 0x40, RZ ;  /* 0x00000040258d7824 */ /* 0x000fce00078e00ff */
[----:B------:R-:W3:Y:S01]  /*02c0*/  @!P1 LDC R0, c[0x0][0x2cc] ;  /* 0x0000b300ff009b82 */ /* 0x000ee20000000800 */
[----:B--2---:R-:W-:-:S07]  /*02d0*/  @P1 IMAD.WIDE R6, R9, 0x4, R2 ;  /* 0x0000000409061825 */ /* 0x004fce00078e0202 */
[----:B------:R-:W2:Y:S01]  /*02e0*/  @!P1 LDC.64 R2, c[0x0][0x318] ;  /* 0x0000c600ff029b82 */ /* 0x000ea20000000a00 */
[----:B------:R1:W5:Y:S01]  /*02f0*/  @P1 LDG.E R129, desc[UR12][R6.64] ;  /* 0x0000000c06811981 */ /* 0x000362000c1e1900 */
[----:B----4-:R-:W-:-:S13]  /*0300*/  ISETP.GT.AND P0, PT, R138, R141, PT ;  /* 0x0000008d8a00720c */ /* 0x010fda0003f04270 */
[----:B---3--:R-:W-:Y:S05]  /*0310*/  @!P0 EXIT ;  /* 0x000000000000894d */ /* 0x008fea0003800000 */
[----:B------:R-:W3:Y:S01]  /*0320*/  LDC R130, c[0x0][0x398] ;  /* 0x0000e600ff827b82 */ /* 0x000ee20000000800 */
[----:B--2---:R-:W-:Y:S01]  /*0330*/  @!P1 ISETP.NE.U32.AND P0, PT, R2, RZ, PT ;  /* 0x000000ff0200920c */ /* 0x004fe20003f05070 */
[----:B-----5:R-:W-:Y:S01]  /*0340*/  @P1 IMAD.IADD R129, R129, 0x1, -R10 ;  /* 0x0000000181811824 */ /* 0x020fe200078e0a0a */
[----:B------:R-:W-:Y:S01]  /*0350*/  ULDC UR5, c[0x0][0x2c8] ;  /* 0x0000b20000057ab9 */ /* 0x000fe20000000800 */
[----:B------:R-:W2:Y:S01]  /*0360*/  S2R R137, SR_TID.X ;  /* 0x0000000000897919 */ /* 0x000ea20000002100 */
        /* <DEDUP_REMOVED lines=10> */
[----:B---3--:R-:W-:Y:S02]  /*0410*/  IADD3 R3, R3, R130, R129 ;  /* 0x0000008203037210 */ /* 0x008fe40007ffe081 */
[----:B------:R-:W-:Y:S02]  /*0420*/  LEA.HI R2, R2, R5, RZ, 0x7 ;  /* 0x0000000502027211 */ /* 0x000fe400078f38ff */
[----:B------:R-:W-:Y:S02]  /*0430*/  SHF.R.S32.HI R0, RZ, 0x1f, R3 ;  /* 0x0000001fff007819 */ /* 0x000fe40000011403 */
[----:B------:R-:W-:Y:S02]  /*0440*/  SHF.R.S32.HI R2, RZ, 0x7, R2 ;  /* 0x00000007ff027819 */ /* 0x000fe40000011402 */
[----:B------:R-:W-:-:S04]  /*0450*/  LEA.HI R0, R0, R3, RZ, 0x7 ;  /* 0x0000000300007211 */ /* 0x000fc800078f38ff */
[----:B------:R-:W-:-:S04]  /*0460*/  SHF.R.S32.HI R3, RZ, 0x7, R0 ;  /* 0x00000007ff037819 */ /* 0x000fc80000011400 */
[----:B------:R-:W-:-:S04]  /*0470*/  VIMNMX3 R126, R2, UR4, R3, PT ;  /* 0x00000004027e7c0f */ /* 0x000fc8000b800103 */
[----:B------:R-:W-:-:S13]  /*0480*/  ISETP.GT.AND P0, PT, R126, RZ, PT ;  /* 0x000000ff7e00720c */ /* 0x000fda0003f04270 */
[----:B--2---:R-:W-:Y:S05]  /*0490*/  @P0 BRA `(.L_x_6280) ;  /* 0x0000000400dc0947 */ /* 0x004fea0003800000 */
[----:B------:R-:W-:Y:S01]  /*04a0*/  ISETP.NE.AND P0, PT, R166, -0x1, PT ;  /* 0xffffffffa600780c */ /* 0x000fe20003f05270 */
[----:B------:R-:W1:Y:S01]  /*04b0*/  LDC.64 R4, c[0x0][0x298] ;  /* 0x0000a600ff047b82 */ /* 0x000e620000000a00 */
[----:B------:R-:W-:Y:S01]  /*04c0*/  SHF.R.S32.HI R6, RZ, 0x1f, R137 ;  /* 0x0000001fff067819 */ /* 0x000fe20000011489 */
[----:B------:R-:W-:Y:S01]  /*04d0*/  ULDC.64 UR4, c[0x0][0x2a0] ;  /* 0x0000a80000047ab9 */ /* 0x000fe20000000a00 */
[----:B------:R-:W-:Y:S01]  /*04e0*/  LOP3.LUT P6, RZ, R137, 0x7, RZ, 0xc0, !PT ;  /* 0x0000000789ff7812 */ /* 0x000fe200078cc0ff */
[----:B------:R-:W-:Y:S01]  /*04f0*/  ULDC UR6, c[0x0][0x270] ;  /* 0x00009c0000067ab9 */ /* 0x000fe20000000800 */
[----:B------:R-:W-:Y:S01]  /*0500*/  LEA.HI R6, R6, R137, RZ, 0x3 ;  /* 0x0000008906067211 */ /* 0x000fe200078f18ff */
[----:B------:R-:W-:Y:S03]  /*0510*/  BSSY B0, `(.L_x_6281) ;  /* 0x0000031000007945 */ /* 0x000fe60003800000 */
[----:B------:R-:W-:-:S02]  /*0520*/  LOP3.LUT R8, R6, 0x1ffffff8, RZ, 0xc0, !PT ;  /* 0x1ffffff806087812 */ /* 0x000fc400078ec0ff */
[----:B------:R-:W-:Y:S01]  /*0530*/  SHF.R.S32.HI R6, RZ, 0x3, R6 ;  /* 0x00000003ff067819 */ /* 0x000fe20000011406 */
[----:B------:R-:W2:Y:S01]  /*0540*/  @!P0 LDC.64 R2, c[0x0][0x290] ;  /* 0x0000a400ff028b82 */ /* 0x000ea20000000a00 */
[----:B------:R-:W-:Y:S01]  /*0550*/  @!P0 SHF.R.S32.HI R7, RZ, 0x1f, R9 ;  /* 0x0000001fff078819 */ /* 0x000fe20000011409 */
[----:B------:R-:W-:Y:S02]  /*0560*/  IMAD.IADD R137, R137, 0x1, -R8 ;  /* 0x0000000189897824 */ /* 0x000fe400078e0a08 */
[----:B------:R-:W-:Y:S02]  /*0570*/  VIADD R8, R6, 0x10 ;  /* 0x0000001006087836 */ /* 0x000fe40000000000 */
[----:B------:R-:W-:-:S05]  /*0580*/  IMAD.SHL.U32 R14, R137, 0x8, RZ ;  /* 0x00000008890e7824 */ /* 0x000fca00078e00ff */
[----:B------:R-:W-:Y:S01]  /*0590*/  SHF.R.S32.HI R15, RZ, 0x1f, R14 ;  /* 0x0000001fff0f7819 */ /* 0x000fe2000001140e */
[----:B-1----:R-:W-:-:S04]  /*05a0*/  @P0 IMAD.WIDE.U32 R10, R166, R4, RZ ;  /* 0x00000004a60a0225 */ /* 0x002fc800078e00ff */
[----:B------:R-:W-:Y:S02]  /*05b0*/  @P0 IMAD R166, R166, R5, R11 ;  /* 0x00000005a6a60224 */ /* 0x000fe400078e020b */
[----:B------:R-:W-:-:S04]  /*05c0*/  IMAD.WIDE.U32 R14, R141, R4, R14 ;  /* 0x000000048d0e7225 */ /* 0x000fc800078e000e */
[-C--:B--2---:R-:W-:Y:S01]  /*05d0*/  @!P0 IMAD R0, R7, R2.reuse, RZ ;  /* 0x0000000207008224 */ /* 0x084fe200078e02ff */
[----:B------:R-:W-:Y:S01]  /*05e0*/  SHF.R.S32.HI R7, RZ, 0x1f, R141 ;  /* 0x0000001fff077819 */ /* 0x000fe2000001148d */
[----:B------:R-:W-:-:S04]  /*05f0*/  @!P0 IMAD.WIDE.U32 R12, R9, R2, RZ ;  /* 0x00000002090c8225 */ /* 0x000fc800078e00ff */
[----:B------:R-:W-:Y:S01]  /*0600*/  @!P0 IMAD R0, R9, R3, R0 ;  /* 0x0000000309008224 */ /* 0x000fe200078e0200 */
[----:B------:R-:W-:Y:S01]  /*0610*/  @!P0 MOV R10, R12 ;  /* 0x0000000c000a8202 */ /* 0x000fe20000000f00 */
[----:B------:R-:W-:Y:S02]  /*0620*/  IMAD.IADD R3, R138, 0x1, -R141 ;  /* 0x000000018a037824 */ /* 0x000fe400078e0a8d */
[----:B------:R-:W-:Y:S01]  /*0630*/  @!P0 IMAD.IADD R166, R13, 0x1, R0 ;  /* 0x000000010da68824 */ /* 0x000fe200078e0200 */
[----:B------:R-:W-:Y:S01]  /*0640*/  IADD3 R10, P0, R10, R14, RZ ;  /* 0x0000000e0a0a7210 */ /* 0x000fe20007f1e0ff */
[----:B------:R-:W-:Y:S01]  /*0650*/  IMAD R0, R7, R4, RZ ;  /* 0x0000000407007224 */ /* 0x000fe200078e02ff */
[----:B------:R-:W-:Y:S01]  /*0660*/  SHF.R.S32.HI R7, RZ, 0x1f, R34 ;  /* 0x0000001fff077819 */ /* 0x000fe20000011422 */
[----:B------:R-:W-:Y:S01]  /*0670*/  VIADD R2, R6, 0x20 ;  /* 0x0000002006027836 */ /* 0x000fe20000000000 */
[C---:B------:R-:W-:Y:S01]  /*0680*/  ISETP.GE.AND P2, PT, R8.reuse, R3, PT ;  /* 0x000000030800720c */ /* 0x040fe20003f46270 */
[----:B------:R-:W-:Y:S01]  /*0690*/  IMAD R11, R141, R5, R0 ;  /* 0x000000058d0b7224 */ /* 0x000fe200078e0200 */
[-C--:B------:R-:W-:Y:S01]  /*06a0*/  ISETP.GE.OR P4, PT, R8, R3.reuse, P6 ;  /* 0x000000030800720c */ /* 0x080fe20003786670 */
[----:B------:R-:W-:Y:S01]  /*06b0*/  IMAD R7, R7, UR4, RZ ;  /* 0x0000000407077c24 */ /* 0x000fe2000f8e02ff */
[----:B------:R-:W-:Y:S01]  /*06c0*/  ISETP.GE.AND P1, PT, R2, R3, PT ;  /* 0x000000030200720c */ /* 0x000fe20003f26270 */
[----:B------:R-:W-:Y:S01]  /*06d0*/  IMAD R0, R9, UR6, R34 ;  /* 0x0000000609007c24 */ /* 0x000fe2000f8e0222 */
[----:B------:R-:W-:Y:S01]  /*06e0*/  IADD3.X R11, R166, R15, R11, P0, !PT ;  /* 0x0000000fa60b7210 */ /* 0x000fe200007fe40b */
[----:B------:R-:W-:Y:S01]  /*06f0*/  IMAD R7, R34, UR5, R7 ;  /* 0x0000000522077c24 */ /* 0x000fe2000f8e0207 */
[----:B------:R-:W-:-:S02]  /*0700*/  ISETP.GE.AND P0, PT, R6, R3, PT ;  /* 0x000000030600720c */ /* 0x000fc40003f06270 */
[-C--:B------:R-:W-:Y:S01]  /*0710*/  ISETP.GE.OR P3, PT, R2, R3.reuse, P6 ;  /* 0x000000030200720c */ /* 0x080fe20003766670 */
[----:B------:R-:W-:Y:S01]  /*0720*/  IMAD.WIDE.U32 R34, R34, UR4, R10 ;  /* 0x0000000422227c25 */ /* 0x000fe2000f8e000a */
[----:B------:R-:W-:Y:S01]  /*0730*/  ULDC UR4, c[0x0][0x2c4] ;  /* 0x0000b10000047ab9 */ /* 0x000fe20000000800 */
[----:B------:R-:W-:Y:S02]  /*0740*/  ISETP.GE.OR P5, PT, R6, R3, P6 ;  /* 0x000000030600720c */ /* 0x000fe400037a6670 */
        /* <DEDUP_REMOVED lines=13> */
.L_x_6282:
[----:B------:R-:W-:Y:S05]  /*0820*/  BSYNC B0 ;  /* 0x0000000000007941 */ /* 0x000fea0003800000 */
.L_x_6281:
[----:B------:R-:W-:Y:S01]  /*0830*/  BSSY B0, `(.L_x_6283) ;  /* 0x0000010000007945 */ /* 0x000fe20003800000 */
[----:B------:R-:W-:Y:S02]  /*0840*/  IADD3 R2, P0, R141, R6, RZ ;  /* 0x000000068d027210 */ /* 0x000fe40007f1e0ff */
[----:B------:R-:W-:Y:S01]  /*0850*/  IADD3 R8, R6, 0x30, RZ ;  /* 0x0000003006087810 */ /* 0x000fe20007ffe0ff */
        /* <DEDUP_REMOVED lines=13> */
.L_x_6284:
[----:B------:R-:W-:Y:S05]  /*0930*/  BSYNC B0 ;  /* 0x0000000000007941 */ /* 0x000fea0003800000 */
.L_x_6283:
[----:B------:R-:W-:Y:S01]  /*0940*/  BSSY B0, `(.L_x_6285) ;  /* 0x000000f000007945 */ /* 0x000fe20003800000 */
[----:B------:R-:W-:-:S03]  /*0950*/  ISETP.GE.AND P2, PT, R8, R3, PT ;  /* 0x000000030800720c */ /* 0x000fc60003f46270 */
        /* <DEDUP_REMOVED lines=13> */
.L_x_6286:
[----:B------:R-:W-:Y:S05]  /*0a30*/  BSYNC B0 ;  /* 0x0000000000007941 */ /* 0x000fea0003800000 */
.L_x_6285:
        /* <DEDUP_REMOVED lines=13> */
.L_x_6288:
[----:B------:R-:W-:Y:S05]  /*0b10*/  BSYNC B0 ;  /* 0x0000000000007941 */ /* 0x000fea0003800000 */
.L_x_6287:
[----:B------:R-:W-:Y:S01]  /*0b20*/  ULDC.64 UR4, c[0x0][0x2b0] ;  /* 0x0000ac0000047ab9 */ /* 0x000fe20000000a00 */
[----:B------:R-:W-:Y:S01]  /*0b30*/  ISETP.GE.OR P6, PT, R8, R3, P6 ;  /* 0x000000030800720c */ /* 0x000fe200037c6670 */
[----:B------:R-:W-:Y:S01]  /*0b40*/  @!P4 IMAD.MOV.U32 R7, RZ, RZ, 0x7f800000 ;  /* 0x7f800000ff07c424 */ /* 0x000fe200078e00ff */
        /* <DEDUP_REMOVED lines=12> */
.L_x_6280:
        /* <DEDUP_REMOVED lines=24> */
.L_x_6289:
        /* <DEDUP_REMOVED lines=31> */
[----:B------:R3:W4:Y:S01]  /*0f80*/  LDG.E R0, desc[UR12][R14.64] ;  /* 0x0000000c0e007981 */ /* 0x000722000c1e1900 */
        /* <DEDUP_REMOVED lines=11> */
[----:B---3--:R-:W-:-:S04]  /*1040*/  IMAD.HI.U32 R15, R13, R4, RZ ;  /* 0x000000040d0f7227 */ /* 0x008fc800078e00ff */
        /* <DEDUP_REMOVED lines=17> */
[----:B----4-:R-:W-:Y:S01]  /*1160*/  SHF.R.S32.HI R5, RZ, 0x1f, R0 ;  /* 0x0000001fff057819 */ /* 0x010fe20000011400 */
[----:B------:R-:W-:-:S04]  /*1170*/  IMAD.WIDE.U32 R10, R0, UR4, RZ ;  /* 0x00000004000a7c25 */ /* 0x000fc8000f8e00ff */
[C---:B------:R-:W-:Y:S02]  /*1180*/  IMAD R13, R5.reuse, UR4, RZ ;  /* 0x00000004050d7c24 */ /* 0x040fe4000f8e02ff */
[-C--:B-1----:R-:W-:Y:S02]  /*1190*/  IMAD R5, R5, R2.reuse, RZ ;  /* 0x0000000205057224 */ /* 0x082fe400078e02ff */
[C---:B------:R-:W-:Y:S01]  /*11a0*/  IMAD R4, R0.reuse, UR5, R13 ;  /* 0x0000000500047c24 */ /* 0x040fe2000f8e020d */
[----:B------:R-:W-:Y:S01]  /*11b0*/  ULDC.64 UR4, c[0x0][0x260] ;  /* 0x0000980000047ab9 */ /* 0x000fe20000000a00 */
[C---:B------:R-:W-:Y:S02]  /*11c0*/  IMAD R3, R0.reuse, R3, R5 ;  /* 0x0000000300037224 */ /* 0x040fe400078e0205 */
[----:B------:R-:W-:Y:S01]  /*11d0*/  IMAD.WIDE.U32 R18, R0, R2, RZ ;  /* 0x0000000200127225 */ /* 0x000fe200078e00ff */
[----:B------:R-:W-:-:S03]  /*11e0*/  IADD3 R11, R11, R4, RZ ;  /* 0x000000040b0b7210 */ /* 0x000fc60007ffe0ff */
[-C--:B--2---:R-:W-:Y:S02]  /*11f0*/  IMAD R4, R23, R120.reuse, RZ ;  /* 0x0000007817047224 */ /* 0x084fe400078e02ff */
[----:B------:R-:W-:-:S04]  /*1200*/  IMAD.WIDE.U32 R6, R25, R120, R10 ;  /* 0x0000007819067225 */ /* 0x000fc800078e000a */
[----:B------:R-:W-:-:S04]  /*1210*/  IMAD R4, R25, R121, R4 ;  /* 0x0000007919047224 */ /* 0x000fc800078e0204 */
[----:B------:R-:W-:Y:S02]  /*1220*/  IMAD.IADD R7, R7, 0x1, R4 ;  /* 0x0000000107077824 */ /* 0x000fe400078e0204 */
[----:B------:R-:W-:Y:S02]  /*1230*/  IMAD R4, R21, UR4, RZ ;  /* 0x0000000415047c24 */ /* 0x000fe4000f8e02ff */
[----:B------:R-:W-:Y:S01]  /*1240*/  IMAD.WIDE.U32 R26, R15, UR4, R6 ;  /* 0x000000040f1a7c25 */ /* 0x000fe2000f8e0006 */
[----:B------:R-:W-:-:S03]  /*1250*/  IADD3 R6, R19, R3, RZ ;  /* 0x0000000313067210 */ /* 0x000fc60007ffe0ff */
[----:B------:R-:W-:-:S05]  /*1260*/  IMAD R4, R15, UR5, R4 ;  /* 0x000000050f047c24 */ /* 0x000fca000f8e0204 */
[----:B------:R-:W-:Y:S01]  /*1270*/  IADD3 R0, R27, R4, RZ ;  /* 0x000000041b007210 */ /* 0x000fe20007ffe0ff */
[----:B------:R-:W-:Y:S06]  /*1280*/  BRA `(.L_x_6291) ;  /* 0x0000000400287947 */ /* 0x000fec0003800000 */
.L_x_6290:
        /* <DEDUP_REMOVED lines=48> */
.L_x_6292:
[----:B------:R-:W-:Y:S01]  /*1590*/  IMAD R0, R23, R120, RZ ;  /* 0x0000007817007224 */ /* 0x000fe200078e02ff */
[----:B------:R-:W-:Y:S01]  /*15a0*/  @!P1 LOP3.LUT R15, RZ, R13, RZ, 0x33, !PT ;  /* 0x0000000dff0f9212 */ /* 0x000fe200078e33ff */
[----:B------:R-:W-:Y:S01]  /*15b0*/  IMAD.WIDE.U32 R12, R120, R25, R6 ;  /* 0x00000019780c7225 */ /* 0x000fe200078e0006 */
[----:B------:R-:W-:Y:S02]  /*15c0*/  @P4 IADD3 R6, R10, R11, RZ ;  /* 0x0000000b0a064210 */ /* 0x000fe40007ffe0ff */
[----:B------:R-:W-:Y:S01]  /*15d0*/  SHF.R.S32.HI R21, RZ, 0x1f, R15 ;  /* 0x0000001fff157819 */ /* 0x000fe2000001140f */
[----:B------:R-:W-:Y:S02]  /*15e0*/  IMAD R7, R121, R25, R0 ;  /* 0x0000001979077224 */ /* 0x000fe400078e0200 */
[----:B------:R-:W-:-:S03]  /*15f0*/  @P4 IMAD.WIDE.U32 R18, R6, R4, RZ ;  /* 0x0000000406124225 */ /* 0x000fc600078e00ff */
[----:B------:R-:W-:Y:S01]  /*1600*/  IADD3 R13, R13, R7, RZ ;  /* 0x000000070d0d7210 */ /* 0x000fe20007ffe0ff */
[-C--:B--2---:R-:W-:Y:S02]  /*1610*/  IMAD R0, R21, R2.reuse, RZ ;  /* 0x0000000215007224 */ /* 0x084fe400078e02ff */
[----:B------:R-:W-:Y:S02]  /*1620*/  @P4 IMAD R6, R6, R5, R19 ;  /* 0x0000000506064224 */ /* 0x000fe400078e0213 */
[----:B------:R-:W-:-:S04]  /*1630*/  IMAD.WIDE.U32 R26, R15, R2, R12 ;  /* 0x000000020f1a7225 */ /* 0x000fc800078e000c */
[----:B------:R-:W-:-:S05]  /*1640*/  IMAD R0, R15, R3, R0 ;  /* 0x000000030f007224 */ /* 0x000fca00078e0200 */
[----:B------:R-:W-:Y:S01]  /*1650*/  IADD3 R0, R27, R0, RZ ;  /* 0x000000001b007210 */ /* 0x000fe20007ffe0ff */
        /* <DEDUP_REMOVED lines=12> */
[----:B------:R-:W-:-:S07]  /*1720*/  IADD3 R6, R19, R3, RZ ;  /* 0x0000000313067210 */ /* 0x000fce0007ffe0ff */
.L_x_6291:
[----:B------:R-:W-:Y:S01]  /*1730*/  ISETP.NE.AND P3, PT, R166, -0x1, PT ;  /* 0xffffffffa600780c */ /* 0x000fe20003f65270 */
[----:B------:R-:W-:Y:S01]  /*1740*/  IMAD.IADD R163, R138, 0x1, -R141 ;  /* 0x000000018aa37824 */ /* 0x000fe200078e0a8d */
[----:B------:R-:W-:Y:S01]  /*1750*/  SHF.R.S32.HI R122, RZ, 0x1f, R137 ;  /* 0x0000001fff7a7819 */ /* 0x000fe20000011489 */
[----:B------:R-:W-:Y:S01]  /*1760*/  VIADD R167, R126, 0xffffffff ;  /* 0xffffffff7ea77836 */ /* 0x000fe20000000000 */
[----:B------:R-:W-:Y:S01]  /*1770*/  SHF.R.S32.HI R31, RZ, 0x1f, R34 ;  /* 0x0000001fff1f7819 */ /* 0x000fe20000011422 */
[----:B------:R-:W-:Y:S01]  /*1780*/  ULDC.64 UR4, c[0x0][0x258] ;  /* 0x0000960000047ab9 */ /* 0x000fe20000000a00 */
[----:B------:R-:W-:Y:S01]  /*1790*/  LEA.HI R32, R122, R137, RZ, 0x3 ;  /* 0x000000897a207211 */ /* 0x000fe200078f18ff */
[----:B------:R-:W1:Y:S01]  /*17a0*/  S2UR UR6, SR_CgaCtaId ;  /* 0x00000000000679c3 */ /* 0x000e620000008800 */
[----:B------:R-:W-:Y:S02]  /*17b0*/  IMAD.MOV.U32 R64, RZ, RZ, 0x20 ;  /* 0x00000020ff407424 */ /* 0x000fe400078e00ff */
[----:B------:R-:W-:Y:S01]  /*17c0*/  SHF.R.S32.HI R16, RZ, 0x3, R32 ;  /* 0x00000003ff107819 */ /* 0x000fe20000011420 */
[----:B------:R-:W-:Y:S01]  /*17d0*/  IMAD R31, R31, UR4, RZ ;  /* 0x000000041f1f7c24 */ /* 0x000fe2000f8e02ff */
[----:B------:R-:W-:-:S02]  /*17e0*/  LOP3.LUT R32, R32, 0xfffffff8, RZ, 0xc0, !PT ;  /* 0xfffffff820207812 */ /* 0x000fc400078ec0ff */
[----:B------:R-:W-:Y:S01]  /*17f0*/  @!P3 SHF.R.S32.HI R7, RZ, 0x1f, R9 ;  /* 0x0000001fff07b819 */ /* 0x000fe20000011409 */
[----:B------:R-:W2:Y:S01]  /*1800*/  @P3 LDC.64 R4, c[0x0][0x240] ;  /* 0x00009000ff043b82 */ /* 0x000ea20000000a00 */
[C---:B------:R-:W-:Y:S01]  /*1810*/  IMAD.SHL.U32 R13, R16.reuse, 0x40, RZ ;  /* 0x00000040100d7824 */ /* 0x040fe200078e00ff */
[CC--:B------:R-:W-:Y:S01]  /*1820*/  ISETP.GE.AND P1, PT, R16.reuse, R163.reuse, PT ;  /* 0x000000a31000720c */ /* 0x0c0fe20003f26270 */
[----:B------:R-:W-:Y:S01]  /*1830*/  IMAD.IADD R32, R137, 0x1, -R32 ;  /* 0x0000000189207824 */ /* 0x000fe200078e0a20 */
[--C-:B------:R-:W-:Y:S01]  /*1840*/  SHF.R.S32.HI R17, RZ, 0x1f, R16.reuse ;  /* 0x0000001fff117819 */ /* 0x100fe20000011410 */
[----:B------:R-:W-:Y:S01]  /*1850*/  VIADD R14, R16, 0x10 ;  /* 0x00000010100e7836 */ /* 0x000fe20000000000 */
[----:B------:R-:W-:Y:S01]  /*1860*/  LOP3.LUT R13, R13, 0x1c0, RZ, 0xc0, !PT ;  /* 0x000001c00d0d7812 */ /* 0x000fe200078ec0ff */
[----:B------:R-:W-:Y:S01]  /*1870*/  IMAD.SHL.U32 R170, R32, 0x8, RZ ;  /* 0x0000000820aa7824 */ /* 0x000fe200078e00ff */
[----:B------:R-:W3:Y:S01]  /*1880*/  @!P3 LDC.64 R2, c[0x0][0x228] ;  /* 0x00008a00ff02bb82 */ /* 0x000ee20000000a00 */
[----:B------:R-:W-:Y:S01]  /*1890*/  VIADD R12, R16, 0x20 ;  /* 0x00000020100c7836 */ /* 0x000fe20000000000 */
[----:B------:R-:W-:Y:S01]  /*18a0*/  ISETP.GE.AND P2, PT, R14, R163, PT ;  /* 0x000000a30e00720c */ /* 0x000fe20003f46270 */
[----:B------:R-:W-:Y:S01]  /*18b0*/  IMAD.WIDE R36, R37, 0x40, R16 ;  /* 0x0000004025247825 */ /* 0x000fe200078e0210 */
[----:B-----5:R-:W-:-:S02]  /*18c0*/  LOP3.LUT R8, R13, 0x38, R170, 0xf8, !PT ;  /* 0x000000380d087812 */ /* 0x020fc400078ef8aa */
[----:B------:R-:W-:Y:S01]  /*18d0*/  SHF.R.U32.HI R13, RZ, 0x3, R13 ;  /* 0x00000003ff0d7819 */ /* 0x000fe2000001160d */
[----:B------:R-:W-:Y:S01]  /*18e0*/  IMAD R31, R34, UR5, R31 ;  /* 0x00000005221f7c24 */ /* 0x000fe2000f8e021f */
[----:B------:R-:W-:Y:S01]  /*18f0*/  IADD3 R18, P4, R170, R18, RZ ;  /* 0x00000012aa127210 */ /* 0x000fe20007f9e0ff */
[----:B------:R-:W4:Y:S01]  /*1900*/  LDC.64 R124, c[0x0][0x250] ;  /* 0x00009400ff7c7b82 */ /* 0x000f220000000a00 */
[----:B------:R-:W-:Y:S01]  /*1910*/  LOP3.LUT R13, R8, R13, RZ, 0x3c, !PT ;  /* 0x0000000d080d7212 */ /* 0x000fe200078e3cff */
[----:B------:R-:W-:Y:S01]  /*1920*/  IMAD.SHL.U32 R161, R32, 0x40, RZ ;  /* 0x0000004020a17824 */ /* 0x000fe200078e00ff */
[----:B------:R-:W-:-:S03]  /*1930*/  IADD3 R26, P6, R170, R26, RZ ;  /* 0x0000001aaa1a7210 */ /* 0x000fc60007fde0ff */
[----:B------:R-:W4:Y:S01]  /*1940*/  @!P2 S2R R20, SR_CgaCtaId ;  /* 0x000000000014a919 */ /* 0x000f220000008800 */
[----:B--2---:R-:W-:Y:S01]  /*1950*/  @P3 IMAD.WIDE.U32 R10, R166, R4, RZ ;  /* 0x00000004a60a3225 */ /* 0x004fe200078e00ff */
[----:B------:R-:W-:-:S03]  /*1960*/  LOP3.LUT R161, R161, 0x1c0, RZ, 0xc0, !PT ;  /* 0x000001c0a1a17812 */ /* 0x000fc600078ec0ff */
[----:B------:R-:W-:Y:S02]  /*1970*/  @P3 IMAD R5, R166, R5, R11 ;  /* 0x00000005a6053224 */ /* 0x000fe400078e020b */
[-C--:B---3--:R-:W-:Y:S02]  /*1980*/  @!P3 IMAD R4, R7, R2.reuse, RZ ;  /* 0x000000020704b224 */ /* 0x088fe400078e02ff */
[----:B------:R-:W-:-:S04]  /*1990*/  @!P3 IMAD.WIDE.U32 R28, R9, R2, RZ ;  /* 0x00000002091cb225 */ /* 0x000fc800078e00ff */
[----:B------:R-:W-:Y:S02]  /*19a0*/  IMAD.SHL.U32 R2, R167, 0x80, RZ ;  /* 0x00000080a7027824 */ /* 0x000fe400078e00ff */
[----:B------:R-:W-:Y:S02]  /*19b0*/  @!P3 IMAD R7, R9, R3, R4 ;  /* 0x000000030907b224 */ /* 0x000fe400078e0204 */
[----:B------:R-:W-:Y:S01]  /*19c0*/  IMAD.IADD R3, R129, 0x1, -R2 ;  /* 0x0000000181037824 */ /* 0x000fe200078e0a02 */
[----:B------:R-:W2:Y:S01]  /*19d0*/  @!P1 LDC.64 R8, c[0x0][0x240] ;  /* 0x00009000ff089b82 */ /* 0x000ea20000000a00 */
[----:B------:R-:W-:Y:S02]  /*19e0*/  @P3 IMAD.MOV.U32 R4, RZ, RZ, R10 ;  /* 0x000000ffff043224 */ /* 0x000fe400078e000a */
[----:B------:R-:W-:Y:S01]  /*19f0*/  @!P3 IMAD.MOV.U32 R4, RZ, RZ, R28 ;  /* 0x000000ffff04b224 */ /* 0x000fe200078e001c */
[----:B------:R-:W-:Y:S01]  /*1a00*/  ISETP.GE.AND P5, PT, R16, R3, PT ;  /* 0x000000031000720c */ /* 0x000fe20003fa6270 */
[----:B------:R-:W-:Y:S01]  /*1a10*/  @!P3 IMAD.IADD R5, R29, 0x1, R7 ;  /* 0x000000011d05b824 */ /* 0x000fe200078e0207 */
[----:B------:R-:W-:-:S02]  /*1a20*/  SHF.R.S32.HI R7, RZ, 0x1f, R170 ;  /* 0x0000001fff077819 */ /* 0x000fc400000114aa */
[----:B------:R-:W3:Y:S01]  /*1a30*/  @!P2 LDC.64 R10, c[0x0][0x240] ;  /* 0x00009000ff0aab82 */ /* 0x000ee20000000a00 */
[----:B------:R-:W-:Y:S02]  /*1a40*/  IADD3 R4, P3, R170, R4, RZ ;  /* 0x00000004aa047210 */ /* 0x000fe40007f7e0ff */
[C---:B------:R-:W-:Y:S01]  /*1a50*/  IMAD.X R19, R7.reuse, 0x1, R6, P4 ;  /* 0x0000000107137824 */ /* 0x040fe200020e0606 */
[----:B------:R-:W-:Y:S01]  /*1a60*/  ISETP.GE.AND P4, PT, R12, R163, PT ;  /* 0x000000a30c00720c */ /* 0x000fe20003f86270 */
[C---:B------:R-:W-:Y:S01]  /*1a70*/  IMAD.X R27, R7.reuse, 0x1, R0, P6 ;  /* 0x00000001071b7824 */ /* 0x040fe200030e0600 */
[----:B------:R-:W-:Y:S01]  /*1a80*/  LEA.HI R0, R122, R137, RZ, 0x6 ;  /* 0x000000897a007211 */ /* 0x000fe200078f30ff */
[----:B------:R-:W-:Y:S01]  /*1a90*/  IMAD.X R5, R7, 0x1, R5, P3 ;  /* 0x0000000107057824 */ /* 0x000fe200018e0605 */
[----:B------:R-:W-:Y:S01]  /*1aa0*/  @!P2 IADD3 R24, P3, R36, 0x10, RZ ;  /* 0x000000102418a810 */ /* 0x000fe20007f7e0ff */
[----:B------:R-:W4:Y:S01]  /*1ab0*/  @!P1 LDC.64 R6, c[0x0][0x210] ;  /* 0x00008400ff069b82 */ /* 0x000f220000000a00 */
[----:B------:R-:W4:Y:S01]  /*1ac0*/  @!P5 S2R R22, SR_CgaCtaId ;  /* 0x000000000016d919 */ /* 0x000f220000008800 */
[----:B------:R-:W-:Y:S01]  /*1ad0*/  IMAD.WIDE.U32 R34, R34, UR4, R4 ;  /* 0x0000000422227c25 */ /* 0x000fe2000f8e0004 */
[----:B------:R-:W-:Y:S01]  /*1ae0*/  SHF.L.U32 R0, R0, 0x3, RZ ;  /* 0x0000000300007819 */ /* 0x000fe200000006ff */
[----:B------:R-:W-:-:S02]  /*1af0*/  UMOV UR4, 0x400 ;  /* 0x0000040000047882 */ /* 0x000fc40000000000 */
[----:B------:R-:W-:Y:S01]  /*1b00*/  @!P2 IMAD.X R29, RZ, RZ, R37, P3 ;  /* 0x000000ffff1da224 */ /* 0x000fe200018e0625 */
[----:B------:R-:W-:Y:S01]  /*1b10*/  LOP3.LUT R13, R13, 0xfffffe00, R0, 0xf8, !PT ;  /* 0xfffffe000d0d7812 */ /* 0x000fe200078ef800 */
[----:B------:R-:W4:Y:S01]  /*1b20*/  @!P2 LDC.64 R4, c[0x0][0x210] ;  /* 0x00008400ff04ab82 */ /* 0x000f220000000a00 */
[----:B------:R-:W4:Y:S01]  /*1b30*/  @!P4 S2R R30, SR_CgaCtaId ;  /* 0x00000000001ec919 */ /* 0x000f220000008800 */
[----:B--2---:R-:W-:Y:S01]  /*1b40*/  @!P1 IMAD R28, R37, R8, RZ ;  /* 0x00000008251c9224 */ /* 0x004fe200078e02ff */
[----:B-1----:R-:W-:Y:S01]  /*1b50*/  ULEA UR4, UR6, UR4, 0x18 ;  /* 0x0000000406047291 */ /* 0x002fe2000f8ec03f */
[----:B------:R-:W-:Y:S01]  /*1b60*/  IMAD.IADD R35, R35, 0x1, R31 ;  /* 0x0000000123237824 */ /* 0x000fe200078e021f */
[----:B------:R-:W-:Y:S01]  /*1b70*/  @!P5 MOV R31, 0x400 ;  /* 0x00000400001fd802 */ /* 0x000fe20000000f00 */
[C---:B------:R-:W-:Y:S01]  /*1b80*/  @!P1 IMAD R28, R36.reuse, R9, R28 ;  /* 0x00000009241c9224 */ /* 0x040fe200078e021c */
[----:B------:R-:W-:Y:S01]  /*1b90*/  ULDC.64 UR6, c[0x0][0x268] ;  /* 0x00009a0000067ab9 */ /* 0x000fe20000000a00 */
[----:B---3--:R-:W-:Y:S01]  /*1ba0*/  @!P2 IMAD R9, R29, R10, RZ ;  /* 0x0000000a1d09a224 */ /* 0x008fe200078e02ff */
[----:B------:R-:W-:Y:S01]  /*1bb0*/  @!P2 MOV R29, 0x400 ;  /* 0x00000400001da802 */ /* 0x000fe20000000f00 */
[----:B------:R-:W-:Y:S01]  /*1bc0*/  @!P1 IMAD.WIDE.U32 R38, R36, R8, R34 ;  /* 0x0000000824269225 */ /* 0x000fe200078e0022 */
[----:B------:R-:W-:-:S02]  /*1bd0*/  LEA R169, R13, UR4, 0x1 ;  /* 0x000000040da97c11 */ /* 0x000fc4000f8e08ff */
[----:B----4-:R-:W-:Y:S01]  /*1be0*/  @!P2 LEA R20, R20, R29, 0x18 ;  /* 0x0000001d1414a211 */ /* 0x010fe200078ec0ff */
[----:B------:R-:W-:Y:S02]  /*1bf0*/  VIADD R0, R16, 0x30 ;  /* 0x0000003010007836 */ /* 0x000fe40000000000 */
[----:B------:R-:W-:Y:S01]  /*1c00*/  @!P2 IMAD.MOV.U32 R42, RZ, RZ, R34 ;  /* 0x000000ffff2aa224 */ /* 0x000fe200078e0022 */
[----:B------:R-:W-:Y:S01]  /*1c10*/  @!P1 LEA R40, P3, R38, R6, 0x1 ;  /* 0x0000000626289211 */ /* 0x000fe200078608ff */
[----:B------:R-:W-:Y:S01]  /*1c20*/  @!P2 IMAD.MOV.U32 R43, RZ, RZ, R35 ;  /* 0x000000ffff2ba224 */ /* 0x000fe200078e0023 */
[----:B------:R-:W-:Y:S01]  /*1c30*/  ISETP.GE.AND P6, PT, R0, R163, PT ;  /* 0x000000a30000720c */ /* 0x000fe20003fc6270 */
[----:B------:R-:W-:Y:S02]  /*1c40*/  @!P2 IMAD R11, R24, R11, R9 ;  /* 0x0000000b180ba224 */ /* 0x000fe400078e0209 */
[----:B------:R-:W1:Y:S01]  /*1c50*/  @!P4 LDC.64 R8, c[0x0][0x240] ;  /* 0x00009000ff08cb82 */ /* 0x000e620000000a00 */
[----:B------:R-:W-:-:S02]  /*1c60*/  @!P1 IMAD.IADD R28, R39, 0x1, R28 ;  /* 0x00000001271c9824 */ /* 0x000fc400078e021c */
[----:B------:R-:W-:Y:S01]  /*1c70*/  @!P2 IMAD.WIDE.U32 R42, R24, R10, R42 ;  /* 0x0000000a182aa225 */ /* 0x000fe200078e002a */
[----:B------:R-:W-:Y:S02]  /*1c80*/  @!P5 LEA R22, R22, R31, 0x18 ;  /* 0x0000001f1616d211 */ /* 0x000fe400078ec0ff */
[----:B------:R-:W-:Y:S01]  /*1c90*/  @!P1 LEA.HI.X R41, R38, R7, R28, 0x1, P3 ;  /* 0x0000000726299211 */ /* 0x000fe200018f0c1c */
[----:B------:R-:W-:Y:S01]  /*1ca0*/  @!P2 IMAD.IADD R10, R43, 0x1, R11 ;  /* 0x000000012b0aa824 */ /* 0x000fe200078e020b */
[C---:B------:R-:W-:Y:S01]  /*1cb0*/  @!P2 LEA R38, P3, R42.reuse, R4, 0x1 ;  /* 0x000000042a26a211 */ /* 0x040fe200078608ff */
[----:B------:R-:W-:Y:S01]  /*1cc0*/  @!P4 IMAD.MOV.U32 R43, RZ, RZ, R35 ;  /* 0x000000ffff2bc224 */ /* 0x000fe200078e0023 */
[----:B------:R-:W2:Y:S01]  /*1cd0*/  @!P6 LDC.64 R6, c[0x0][0x240] ;  /* 0x00009000ff06eb82 */ /* 0x000ea20000000a00 */
[----:B------:R-:W-:Y:S01]  /*1ce0*/  @!P4 MOV R11, 0x400 ;  /* 0x00000400000bc802 */ /* 0x000fe20000000f00 */
[----:B------:R-:W3:Y:S01]  /*1cf0*/  @!P6 S2R R28, SR_CgaCtaId ;  /* 0x00000000001ce919 */ /* 0x000ee20000008800 */
[----:B------:R-:W-:Y:S01]  /*1d00*/  @!P2 LEA.HI.X R39, R42, R5, R10, 0x1, P3 ;  /* 0x000000052a27a211 */ /* 0x000fe200018f0c0a */
[----:B------:R-:W-:Y:S01]  /*1d10*/  @!P4 IMAD.MOV.U32 R42, RZ, RZ, R34 ;  /* 0x000000ffff2ac224 */ /* 0x000fe200078e0022 */
[----:B------:R-:W-:Y:S01]  /*1d20*/  @!P4 IADD3 R31, P3, R36, 0x20, RZ ;  /* 0x00000020241fc810 */ /* 0x000fe20007f7e0ff */
[----:B------:R-:W-:Y:S01]  /*1d30*/  @!PT LDS RZ, [RZ] ;  /* 0x00000000fffff984 */ /* 0x000fe20000000800 */
[----:B------:R-:W-:Y:S01]  /*1d40*/  @!PT LDS RZ, [RZ] ;  /* 0x00000000fffff984 */ /* 0x000fe20000000800 */
[----:B------:R-:W-:Y:S01]  /*1d50*/  @!PT LDS RZ, [RZ] ;  /* 0x00000000fffff984 */ /* 0x000fe20000000800 */
[----:B------:R4:W-:Y:S01]  /*1d60*/  @!P1 LDGSTS.E.BYPASS.LTC128B.128 [R169], desc[UR12][R40.64] ;  /* 0x0000000028a99fae */ /* 0x0009e2000b901d4c */
[----:B------:R-:W-:Y:S01]  /*1d70*/  @!P4 LEA R30, R30, R11, 0x18 ;  /* 0x0000000b1e1ec211 */ /* 0x000fe200078ec0ff */
[----:B------:R-:W-:Y:S01]  /*1d80*/  IMAD.WIDE.U32 R26, R16, R120, R26 ;  /* 0x00000078101a7225 */ /* 0x000fe200078e001a */
[----:B------:R-:W4:Y:S01]  /*1d90*/  @!P4 LDC.64 R10, c[0x0][0x210] ;  /* 0x00008400ff0acb82 */ /* 0x000f220000000a00 */
[----:B------:R-:W-:-:S02]  /*1da0*/  @!P6 IADD3 R29, P1, R36, 0x30, RZ ;  /* 0x00000030241de810 */ /* 0x000fc40007f3e0ff */
[----:B------:R-:W-:Y:S01]  /*1db0*/  @!P4 IMAD.X R5, RZ, RZ, R37, P3 ;  /* 0x000000ffff05c224 */ /* 0x000fe200018e0625 */
[----:B------:R-:W-:Y:S01]  /*1dc0*/  ISETP.GE.AND P3, PT, R14, R3, PT ;  /* 0x000000030e00720c */ /* 0x000fe20003f66270 */
[----:B------:R-:W-:Y:S02]  /*1dd0*/  @!P2 IMAD R36, R13, 0x2, R20 ;  /* 0x000000020d24a824 */ /* 0x000fe400078e0214 */
[-C--:B-1----:R-:W-:Y:S02]  /*1de0*/  @!P4 IMAD R20, R5, R8.reuse, RZ ;  /* 0x000000080514c224 */ /* 0x082fe400078e02ff */
[----:B------:R-:W1:Y:S01]  /*1df0*/  @!P6 LDC.64 R4, c[0x0][0x210] ;  /* 0x00008400ff04eb82 */ /* 0x000e620000000a00 */
[C---:B------:R-:W-:Y:S01]  /*1e00*/  @!P4 IMAD.WIDE.U32 R42, R31.reuse, R8, R42 ;  /* 0x000000081f2ac225 */ /* 0x040fe200078e002a */
[----:B------:R1:W-:Y:S03]  /*1e10*/  @!P2 LDGSTS.E.BYPASS.LTC128B.128 [R36+0x800], desc[UR12][R38.64] ;  /* 0x008000002624afae */ /* 0x0003e6000b901d4c */
[----:B------:R-:W-:-:S02]  /*1e20*/  @!P4 IMAD R33, R31, R9, R20 ;  /* 0x000000091f21c224 */ /* 0x000fc400078e0214 */
[----:B------:R-:W-:Y:S01]  /*1e30*/  @!P6 IMAD.X R37, RZ, RZ, R37, P1 ;  /* 0x000000ffff25e224 */ /* 0x000fe200008e0625 */
[----:B------:R-:W1:Y:S01]  /*1e40*/  @!P3 S2R R24, SR_CgaCtaId ;  /* 0x000000000018b919 */ /* 0x000e620000008800 */
[----:B------:R-:W1:Y:S01]  /*1e50*/  @!P5 LDC.64 R8, c[0x0][0x218] ;  /* 0x00008600ff08db82 */ /* 0x000e620000000a00 */
[----:B------:R-:W-:Y:S01]  /*1e60*/  IADD3 R20, P1, R16, R25, RZ ;  /* 0x0000001910147210 */ /* 0x000fe20007f3e0ff */
[----:B------:R-:W-:Y:S01]  /*1e70*/  IMAD R25, R17, R120, RZ ;  /* 0x0000007811197224 */ /* 0x000fe200078e02ff */
[----:B------:R-:W-:Y:S01]  /*1e80*/  @!P4 IADD3 R33, R43, R33, RZ ;  /* 0x000000212b21c210 */ /* 0x000fe20007ffe0ff */
[----:B--2---:R-:W-:Y:S01]  /*1e90*/  @!P6 IMAD.WIDE.U32 R34, R29, R6, R34 ;  /* 0x000000061d22e225 */ /* 0x004fe200078e0022 */
[----:B----4-:R-:W-:-:S03]  /*1ea0*/  @!P4 LEA R10, P2, R42, R10, 0x1 ;  /* 0x0000000a2a0ac211 */ /* 0x010fc600078408ff */
[----:B------:R-:W-:Y:S02]  /*1eb0*/  @!P6 IMAD R40, R37, R6, RZ ;  /* 0x000000062528e224 */ /* 0x000fe400078e02ff */
[----:B------:R-:W-:Y:S01]  /*1ec0*/  IMAD.X R23, R17, 0x1, R23, P1 ;  /* 0x0000000111177824 */ /* 0x000fe200008e0617 */
[----:B------:R-:W-:Y:S01]  /*1ed0*/  ISETP.GE.AND P1, PT, R12, R3, PT ;  /* 0x000000030c00720c */ /* 0x000fe20003f26270 */
[----:B------:R-:W-:Y:S01]  /*1ee0*/  @!P6 IMAD R17, R29, R7, R40 ;  /* 0x000000071d11e224 */ /* 0x000fe200078e0228 */
[----:B------:R-:W-:Y:S01]  /*1ef0*/  @!P4 LEA.HI.X R11, R42, R11, R33, 0x1, P2 ;  /* 0x0000000b2a0bc211 */ /* 0x000fe200010f0c21 */
[----:B------:R-:W-:Y:S01]  /*1f00*/  IMAD R127, R16, R121, R25 ;  /* 0x00000079107f7224 */ /* 0x000fe200078e0219 */
[----:B------:R-:W-:Y:S01]  /*1f10*/  @!P6 MOV R25, 0x400 ;  /* 0x000004000019e802 */ /* 0x000fe20000000f00 */
[----:B------:R-:W2:Y:S01]  /*1f20*/  @!P3 LDC.64 R6, c[0x0][0x218] ;  /* 0x00008600ff06bb82 */ /* 0x000ea20000000a00 */
[----:B------:R-:W-:Y:S02]  /*1f30*/  @!P6 IMAD.IADD R17, R35, 0x1, R17 ;  /* 0x000000012311e824 */ /* 0x000fe400078e0211 */
[----:B---3--:R-:W-:Y:S01]  /*1f40*/  @!P6 LEA R28, R28, R25, 0x18 ;  /* 0x000000191c1ce211 */ /* 0x008fe200078ec0ff */
[----:B------:R-:W-:Y:S01]  /*1f50*/  @!P4 IMAD R25, R13, 0x2, R30 ;  /* 0x000000020d19c824 */ /* 0x000fe200078e021e */
[----:B-1----:R-:W-:Y:S01]  /*1f60*/  @!P6 LEA R30, P2, R34, R4, 0x1 ;  /* 0x00000004221ee211 */ /* 0x002fe200078408ff */
[----:B------:R-:W-:-:S02]  /*1f70*/  IMAD.MOV.U32 R128, RZ, RZ, R26 ;  /* 0x000000ffff807224 */ /* 0x000fc400078e001a */
[----:B------:R-:W-:Y:S01]  /*1f80*/  IMAD.IADD R127, R27, 0x1, R127 ;  /* 0x000000011b7f7824 */ /* 0x000fe200078e027f */
[----:B------:R-:W-:Y:S01]  /*1f90*/  @!P6 LEA.HI.X R31, R34, R5, R17, 0x1, P2 ;  /* 0x00000005221fe211 */ /* 0x000fe200010f0c11 */
[----:B------:R-:W-:Y:S01]  /*1fa0*/  IMAD.WIDE.U32 R26, R120, 0x20, RZ ;  /* 0x00000020781a7825 */ /* 0x000fe200078e00ff */
[----:B------:R-:W1:Y:S01]  /*1fb0*/  @!P1 LDC.64 R4, c[0x0][0x218] ;  /* 0x00008600ff049b82 */ /* 0x000e620000000a00 */
[----:B------:R3:W-:Y:S01]  /*1fc0*/  @!P4 LDGSTS.E.BYPASS.LTC128B.128 [R25+0x1000], desc[UR12][R10.64] ;  /* 0x010000000a19cfae */ /* 0x0007e2000b901d4c */
[----:B------:R-:W-:Y:S01]  /*1fd0*/  @!P3 MOV R17, 0x400 ;  /* 0x000004000011b802 */ /* 0x000fe20000000f00 */
[----:B------:R-:W-:Y:S01]  /*1fe0*/  IMAD.SHL.U32 R34, R121, 0x20, RZ ;  /* 0x0000002079227824 */ /* 0x000fe200078e00ff */
[C---:B------:R-:W-:Y:S01]  /*1ff0*/  @!P5 LEA R36, P4, R128.reuse, R8, 0x1 ;  /* 0x000000088024d211 */ /* 0x040fe200078808ff */
[----:B------:R-:W-:Y:S01]  /*2000*/  IMAD R23, R23, R124, RZ ;  /* 0x0000007c17177224 */ /* 0x000fe200078e02ff */
[----:B------:R-:W-:Y:S02]  /*2010*/  @!P1 IADD3 R8, P2, R128, R26, RZ ;  /* 0x0000001a80089210 */ /* 0x000fe40007f5e0ff */
[----:B------:R-:W-:Y:S01]  /*2020*/  @!P3 LEA R26, R24, R17, 0x18 ;  /* 0x00000011181ab211 */ /* 0x000fe200078ec0ff */
[----:B------:R-:W-:Y:S01]  /*2030*/  VIADD R24, R16, 0x50 ;  /* 0x0000005010187836 */ /* 0x000fe20000000000 */
[----:B------:R-:W-:Y:S01]  /*2040*/  @!P5 LEA.HI.X R37, R128, R9, R127, 0x1, P4 ;  /* 0x000000098025d211 */ /* 0x000fe200020f0c7f */
[----:B------:R-:W-:Y:S01]  /*2050*/  IMAD R23, R20, R125, R23 ;  /* 0x0000007d14177224 */ /* 0x000fe200078e0217 */
[----:B------:R-:W-:-:S02]  /*2060*/  @!P3 LEA R17, P4, R120, R128, 0x4 ;  /* 0x000000807811b211 */ /* 0x000fc400078820ff */
[----:B------:R-:W-:Y:S02]  /*2070*/  @!P1 IADD3.X R9, R127, R27, R34, P2, !PT ;  /* 0x0000001b7f099210 */ /* 0x000fe400017fe422 */
[----:B--2---:R-:W-:Y:S01]  /*2080*/  @!P3 LEA R38, P2, R17, R6, 0x1 ;  /* 0x000000061126b211 */ /* 0x004fe200078408ff */
[C---:B---3--:R-:W-:Y:S01]  /*2090*/  @!P5 IMAD R10, R13.reuse, 0x2, R22 ;  /* 0x000000020d0ad824 */ /* 0x048fe200078e0216 */
[----:B------:R-:W-:Y:S01]  /*20a0*/  @!P3 LEA.HI.X R22, R120, R127, R121, 0x4, P4 ;  /* 0x0000007f7816b211 */ /* 0x000fe200020f2479 */
[----:B------:R-:W-:Y:S02]  /*20b0*/  @!P6 IMAD R11, R13, 0x2, R28 ;  /* 0x000000020d0be824 */ /* 0x000fe400078e021c */
[----:B------:R-:W-:Y:S01]  /*20c0*/  VIADD R28, R16, 0x60 ;  /* 0x00000060101c7836 */ /* 0x000fe20000000000 */
[----:B------:R-:W-:Y:S01]  /*20d0*/  @!P3 LEA.HI.X R39, R17, R7, R22, 0x1, P2 ;  /* 0x000000071127b211 */ /* 0x000fe200010f0c16 */
[----:B------:R-:W-:Y:S01]  /*20e0*/  @!P3 IMAD R7, R13, 0x2, R26 ;  /* 0x000000020d07b824 */ /* 0x000fe200078e021a */
[-C--:B------:R-:W-:Y:S01]  /*20f0*/  ISETP.GE.AND P2, PT, R0, R3.reuse, PT ;  /* 0x000000030000720c */ /* 0x080fe20003f46270 */
[----:B------:R2:W-:Y:S01]  /*2100*/  @!P6 LDGSTS.E.BYPASS.LTC128B.128 [R11+0x1800], desc[UR12][R30.64] ;  /* 0x018000001e0befae */ /* 0x0005e2000b901d4c */
[----:B------:R-:W-:Y:S01]  /*2110*/  VIADD R22, R16, 0x40 ;  /* 0x0000004010167836 */ /* 0x000fe20000000000 */
[-C--:B------:R-:W-:Y:S01]  /*2120*/  ISETP.GE.AND P4, PT, R28, R3.reuse, PT ;  /* 0x000000031c00720c */ /* 0x080fe20003f86270 */
[----:B------:R-:W-:Y:S01]  /*2130*/  VIADD R26, R16, 0x70 ;  /* 0x00000070101a7836 */ /* 0x000fe20000000000 */
[----:B------:R3:W-:Y:S01]  /*2140*/  @!P5 LDGSTS.E.BYPASS.LTC128B.128 [R10+0x2000], desc[UR12][R36.64] ;  /* 0x02000000240adfae */ /* 0x0007e2000b901d4c */
[----:B------:R-:W-:-:S02]  /*2150*/  ISETP.GE.AND P5, PT, R24, R3, PT ;  /* 0x000000031800720c */ /* 0x000fc40003fa6270 */
[----:B------:R-:W-:Y:S01]  /*2160*/  ISETP.GE.AND P6, PT, R22, R3, PT ;  /* 0x000000031600720c */ /* 0x000fe20003fc6270 */
[----:B------:R4:W-:Y:S01]  /*2170*/  @!P3 LDGSTS.E.BYPASS.LTC128B.128 [R7+0x2800], desc[UR12][R38.64] ;  /* 0x028000002607bfae */ /* 0x0009e2000b901d4c */
[C---:B-1----:R-:W-:Y:S02]  /*2180*/  @!P1 LEA R42, P3, R8.reuse, R4, 0x1 ;  /* 0x00000004082a9211 */ /* 0x042fe400078608ff */
[----:B------:R-:W-:Y:S01]  /*2190*/  @!P1 MOV R17, 0x400 ;  /* 0x0000040000119802 */ /* 0x000fe20000000f00 */
[----:B------:R-:W1:Y:S01]  /*21a0*/  @!P2 S2R R6, SR_CgaCtaId ;  /* 0x000000000006a919 */ /* 0x000e620000008800 */
[----:B------:R-:W-:Y:S01]  /*21b0*/  @!P1 LEA.HI.X R43, R8, R5, R9, 0x1, P3 ;  /* 0x00000005082b9211 */ /* 0x000fe200018f0c09 */
[----:B------:R-:W-:Y:S01]  /*21c0*/  @!P2 IMAD.MOV.U32 R40, RZ, RZ, R128 ;  /* 0x000000ffff28a224 */ /* 0x000fe200078e0080 */
[----:B------:R-:W-:Y:S01]  /*21d0*/  ISETP.GE.AND P3, PT, R26, R3, PT ;  /* 0x000000031a00720c */ /* 0x000fe20003f66270 */
[----:B------:R-:W1:Y:S01]  /*21e0*/  @!P1 S2R R8, SR_CgaCtaId ;  /* 0x0000000000089919 */ /* 0x000e620000008800 */
[----:B------:R-:W1:Y:S01]  /*21f0*/  @!P2 LDC.64 R4, c[0x0][0x218] ;  /* 0x00008600ff04ab82 */ /* 0x000e620000000a00 */
[----:B------:R-:W-:-:S02]  /*2200*/  @!P2 IMAD.MOV.U32 R41, RZ, RZ, R127 ;  /* 0x000000ffff29a224 */ /* 0x000fc400078e007f */
[----:B------:R-:W1:Y:S01]  /*2210*/  @!P6 S2R R34, SR_CgaCtaId ;  /* 0x000000000022e919 */ /* 0x000e620000008800 */
[----:B------:R-:W-:Y:S01]  /*2220*/  @!P6 MOV R9, 0x400 ;  /* 0x000004000009e802 */ /* 0x000fe20000000f00 */
[----:B------:R-:W-:-:S04]  /*2230*/  @!P2 IMAD.WIDE.U32 R40, R120, 0x30, R40 ;  /* 0x000000307828a825 */ /* 0x000fc800078e0028 */
[----:B------:R-:W-:Y:S01]  /*2240*/  @!P5 IMAD.MOV.U32 R45, RZ, RZ, R127 ;  /* 0x000000ffff2dd224 */ /* 0x000fe200078e007f */
[----:B--2---:R-:W2:Y:S01]  /*2250*/  @!P5 S2R R30, SR_CgaCtaId ;  /* 0x00000000001ed919 */ /* 0x004ea20000008800 */
[----:B------:R-:W-:Y:S01]  /*2260*/  @!P2 MOV R11, 0x400 ;  /* 0x00000400000ba802 */ /* 0x000fe20000000f00 */
[----:B---3--:R-:W3:Y:S01]  /*2270*/  @!P3 S2R R36, SR_CgaCtaId ;  /* 0x000000000024b919 */ /* 0x008ee20000008800 */
[----:B----4-:R-:W4:Y:S01]  /*2280*/  @!P4 S2R R38, SR_CgaCtaId ;  /* 0x000000000026c919 */ /* 0x010f220000008800 */
[----:B------:R-:W-:Y:S02]  /*2290*/  @!P5 MOV R7, 0x400 ;  /* 0x000004000007d802 */ /* 0x000fe40000000f00 */
[----:B-1----:R-:W-:Y:S02]  /*22a0*/  @!P2 LEA R6, R6, R11, 0x18 ;  /* 0x0000000b0606a211 */ /* 0x002fe400078ec0ff */
[----:B------:R-:W1:Y:S01]  /*22b0*/  @!P6 LDC.64 R10, c[0x0][0x218] ;  /* 0x00008600ff0aeb82 */ /* 0x000e620000000a00 */
[----:B------:R-:W-:-:S02]  /*22c0*/  @!P1 LEA R8, R8, R17, 0x18 ;  /* 0x0000001108089211 */ /* 0x000fc400078ec0ff */
[C---:B------:R-:W-:Y:S02]  /*22d0*/  @!P2 IMAD R25, R13.reuse, 0x2, R6 ;  /* 0x000000020d19a824 */ /* 0x040fe400078e0206 */
[----:B------:R-:W-:Y:S01]  /*22e0*/  @!P1 LEA R17, R13, R8, 0x1 ;  /* 0x000000080d119211 */ /* 0x000fe200078e08ff */
[----:B------:R-:W-:Y:S01]  /*22f0*/  @!P2 IMAD R8, R121, 0x30, RZ ;  /* 0x000000307908a824 */ /* 0x000fe200078e02ff */
[----:B------:R-:W-:Y:S02]  /*2300*/  @!P6 LEA R34, R34, R9, 0x18 ;  /* 0x000000092222e211 */ /* 0x000fe400078ec0ff */
[----:B------:R-:W-:Y:S01]  /*2310*/  @!P4 MOV R9, 0x400 ;  /* 0x000004000009c802 */ /* 0x000fe20000000f00 */
[----:B------:R1:W-:Y:S01]  /*2320*/  @!P1 LDGSTS.E.BYPASS.LTC128B.128 [R17+0x3000], desc[UR12][R42.64] ;  /* 0x030000002a119fae */ /* 0x0003e2000b901d4c */
[----:B------:R-:W-:Y:S01]  /*2330*/  @!P2 IMAD.IADD R8, R41, 0x1, R8 ;  /* 0x000000012908a824 */ /* 0x000fe200078e0208 */
[----:B--2---:R-:W-:Y:S01]  /*2340*/  @!P5 LEA R30, R30, R7, 0x18 ;  /* 0x000000071e1ed211 */ /* 0x004fe200078ec0ff */
[----:B------:R-:W-:Y:S01]  /*2350*/  @!P6 IMAD R34, R13, 0x2, R34 ;  /* 0x000000020d22e824 */ /* 0x000fe200078e0222 */
[----:B------:R-:W-:-:S02]  /*2360*/  @!P3 MOV R7, 0x400 ;  /* 0x000004000007b802 */ /* 0x000fc40000000f00 */
[----:B------:R-:W-:Y:S01]  /*2370*/  @!P2 LEA R46, P1, R40, R4, 0x1 ;  /* 0x00000004282ea211 */ /* 0x000fe200078208ff */
[----:B------:R-:W-:Y:S01]  /*2380*/  IMAD R4, R21, UR6, RZ ;  /* 0x0000000615047c24 */ /* 0x000fe2000f8e02ff */
[----:B---3--:R-:W-:Y:S01]  /*2390*/  @!P3 LEA R36, R36, R7, 0x18 ;  /* 0x000000072424b211 */ /* 0x008fe200078ec0ff */
[C---:B------:R-:W-:Y:S01]  /*23a0*/  @!P5 IMAD R30, R13.reuse, 0x2, R30 ;  /* 0x000000020d1ed824 */ /* 0x040fe200078e021e */
[----:B------:R-:W2:Y:S01]  /*23b0*/  @!P4 LDC.64 R6, c[0x0][0x218] ;  /* 0x00008600ff06cb82 */ /* 0x000ea20000000a00 */
[----:B----4-:R-:W-:Y:S02]  /*23c0*/  @!P4 LEA R38, R38, R9, 0x18 ;  /* 0x000000092626c211 */ /* 0x010fe400078ec0ff */
[----:B------:R-:W-:Y:S01]  /*23d0*/  @!P2 LEA.HI.X R47, R40, R5, R8, 0x1, P1 ;  /* 0x00000005282fa211 */ /* 0x000fe200008f0c08 */
[C---:B------:R-:W-:Y:S01]  /*23e0*/  @!P3 IMAD R36, R13.reuse, 0x2, R36 ;  /* 0x000000020d24b824 */ /* 0x040fe200078e0224 */
[----:B------:R-:W-:Y:S01]  /*23f0*/  @!P6 LEA R21, P1, R120, R128, 0x6 ;  /* 0x000000807815e211 */ /* 0x000fe200078230ff */
[----:B------:R-:W-:-:S02]  /*2400*/  @!P4 IMAD R38, R13, 0x2, R38 ;  /* 0x000000020d26c824 */ /* 0x000fc400078e0226 */
[----:B------:R-:W3:Y:S01]  /*2410*/  @!P5 LDC.64 R8, c[0x0][0x218] ;  /* 0x00008600ff08db82 */ /* 0x000ee20000000a00 */
[----:B------:R-:W-:Y:S01]  /*2420*/  @!P6 LEA.HI.X R44, R120, R127, R121, 0x6, P1 ;  /* 0x0000007f782ce211 */ /* 0x000fe200008f3479 */
[----:B------:R4:W-:Y:S01]  /*2430*/  @!P2 LDGSTS.E.BYPASS.LTC128B.128 [R25+0x3800], desc[UR12][R46.64] ;  /* 0x038000002e19afae */ /* 0x0009e2000b901d4c */
[----:B-1----:R-:W-:Y:S01]  /*2440*/  @!P6 LEA R40, P1, R21, R10, 0x1 ;  /* 0x0000000a1528e211 */ /* 0x002fe200078208ff */
[----:B------:R-:W-:-:S03]  /*2450*/  @!P3 IMAD R10, R121, 0x70, RZ ;  /* 0x00000070790ab824 */ /* 0x000fc600078e02ff */
[----:B------:R-:W-:Y:S01]  /*2460*/  @!P6 LEA.HI.X R41, R21, R11, R44, 0x1, P1 ;  /* 0x0000000b1529e211 */ /* 0x000fe200008f0c2c */
[----:B------:R-:W-:Y:S02]  /*2470*/  @!P5 IMAD.MOV.U32 R44, RZ, RZ, R128 ;  /* 0x000000ffff2cd224 */ /* 0x000fe400078e0080 */
[C---:B------:R-:W-:Y:S02]  /*2480*/  IMAD R17, R15.reuse, UR7, R4 ;  /* 0x000000070f117c24 */ /* 0x040fe4000f8e0204 */
[----:B------:R-:W1:Y:S01]  /*2490*/  @!P3 LDC.64 R4, c[0x0][0x218] ;  /* 0x00008600ff04bb82 */ /* 0x000e620000000a00 */
[----:B------:R-:W-:Y:S01]  /*24a0*/  IMAD.WIDE.U32 R42, R15, UR6, R18 ;  /* 0x000000060f2a7c25 */ /* 0x000fe2000f8e0012 */
[----:B------:R-:W-:Y:S01]  /*24b0*/  @!P6 LDGSTS.E.BYPASS.LTC128B.128 [R34+0x4000], desc[UR12][R40.64] ;  /* 0x040000002822efae */ /* 0x000fe2000b901d4c */
[----:B------:R-:W-:Y:S01]  /*24c0*/  ISETP.GE.AND P6, PT, R0, R3, PT ;  /* 0x000000030000720c */ /* 0x000fe20003fc6270 */
[----:B------:R-:W-:Y:S01]  /*24d0*/  ULDC.64 UR6, c[0x0][0x220] ;  /* 0x0000880000067ab9 */ /* 0x000fe20000000a00 */
[----:B------:R-:W-:-:S02]  /*24e0*/  @!P4 IMAD.MOV.U32 R18, RZ, RZ, R128 ;  /* 0x000000ffff12c224 */ /* 0x000fc400078e0080 */
[----:B------:R-:W-:Y:S02]  /*24f0*/  @!P4 IMAD.MOV.U32 R19, RZ, RZ, R127 ;  /* 0x000000ffff13c224 */ /* 0x000fe400078e007f */
[C---:B------:R-:W-:Y:S02]  /*2500*/  @!P4 IMAD R11, R121.reuse, 0x60, RZ ;  /* 0x00000060790bc824 */ /* 0x040fe400078e02ff */
[----:B------:R-:W-:Y:S02]  /*2510*/  @!P5 IMAD R15, R121, 0x50, RZ ;  /* 0x00000050790fd824 */ /* 0x000fe400078e02ff */
[----:B------:R-:W-:-:S04]  /*2520*/  @!P5 IMAD.WIDE.U32 R48, R120, 0x50, R44 ;  /* 0x000000507830d825 */ /* 0x000fc800078e002c */
[----:B----4-:R-:W-:Y:S01]  /*2530*/  @!P4 IMAD.WIDE.U32 R46, R120, 0x60, R18 ;  /* 0x00000060782ec825 */ /* 0x010fe200078e0012 */
[----:B---3--:R-:W-:-:S03]  /*2540*/  @!P5 LEA R8, P2, R48, R8, 0x1 ;  /* 0x000000083008d211 */ /* 0x008fc600078408ff */
[----:B------:R-:W-:Y:S01]  /*2550*/  @!P3 IMAD.MOV.U32 R18, RZ, RZ, R128 ;  /* 0x000000ffff12b224 */ /* 0x000fe200078e0080 */
[----:B--2---:R-:W-:Y:S01]  /*2560*/  @!P4 LEA R6, P1, R46, R6, 0x1 ;  /* 0x000000062e06c211 */ /* 0x004fe200078208ff */
[----:B------:R-:W-:Y:S02]  /*2570*/  @!P3 IMAD.MOV.U32 R19, RZ, RZ, R127 ;  /* 0x000000ffff13b224 */ /* 0x000fe400078e007f */
[----:B------:R-:W-:Y:S02]  /*2580*/  @!P4 IMAD.IADD R44, R47, 0x1, R11 ;  /* 0x000000012f2cc824 */ /* 0x000fe400078e020b */
[----:B------:R-:W-:Y:S01]  /*2590*/  @!P3 IMAD.WIDE.U32 R50, R120, 0x70, R18 ;  /* 0x000000707832b825 */ /* 0x000fe200078e0012 */
[----:B------:R-:W-:Y:S02]  /*25a0*/  @!P5 IADD3 R18, R49, R15, RZ ;  /* 0x0000000f3112d210 */ /* 0x000fe40007ffe0ff */
[----:B------:R-:W-:Y:S01]  /*25b0*/  @!P4 LEA.HI.X R7, R46, R7, R44, 0x1, P1 ;  /* 0x000000072e07c211 */ /* 0x000fe200008f0c2c */
[----:B------:R-:W-:Y:S01]  /*25c0*/  @!P3 IMAD.IADD R10, R51, 0x1, R10 ;  /* 0x00000001330ab824 */ /* 0x000fe200078e020a */
[----:B-1----:R-:W-:Y:S01]  /*25d0*/  @!P3 LEA R4, P1, R50, R4, 0x1 ;  /* 0x000000043204b211 */ /* 0x002fe200078208ff */
[----:B------:R-:W-:Y:S01]  /*25e0*/  IMAD.IADD R43, R43, 0x1, R17 ;  /* 0x000000012b2b7824 */ /* 0x000fe200078e0211 */
[----:B------:R-:W-:-:S02]  /*25f0*/  @!P5 LEA.HI.X R9, R48, R9, R18, 0x1, P2 ;  /* 0x000000093009d211 */ /* 0x000fc400010f0c12 */
[----:B------:R-:W-:Y:S01]  /*2600*/  @!P3 LEA.HI.X R5, R50, R5, R10, 0x1, P1 ;  /* 0x000000053205b211 */ /* 0x000fe200008f0c0a */
[----:B------:R-:W-:Y:S01]  /*2610*/  IMAD.WIDE.U32 R20, R20, R124, R42 ;  /* 0x0000007c14147225 */ /* 0x000fe200078e002a */
[-C--:B------:R-:W-:Y:S01]  /*2620*/  ISETP.GE.AND P2, PT, R16, R3.reuse, PT ;  /* 0x000000031000720c */ /* 0x080fe20003f46270 */
[----:B------:R1:W-:Y:S01]  /*2630*/  @!P5 LDGSTS.E.BYPASS.LTC128B.128 [R30+0x4800], desc[UR12][R8.64] ;  /* 0x04800000081edfae */ /* 0x0003e2000b901d4c */
[-C--:B------:R-:W-:Y:S01]  /*2640*/  ISETP.GE.AND P5, PT, R14, R3.reuse, PT ;  /* 0x000000030e00720c */ /* 0x080fe20003fa6270 */
[----:B------:R-:W-:Y:S01]  /*2650*/  IMAD.IADD R23, R21, 0x1, R23 ;  /* 0x0000000115177824 */ /* 0x000fe200078e0217 */
[-C--:B------:R-:W-:Y:S01]  /*2660*/  ISETP.GE.AND P1, PT, R12, R3.reuse, PT ;  /* 0x000000030c00720c */ /* 0x080fe20003f26270 */
[----:B------:R2:W-:Y:S01]  /*2670*/  @!P4 LDGSTS.E.BYPASS.LTC128B.128 [R38+0x5000], desc[UR12][R6.64] ;  /* 0x050000000626cfae */ /* 0x0005e2000b901d4c */
[----:B------:R-:W-:Y:S01]  /*2680*/  IMAD.SHL.U32 R10, R16, 0x8, RZ ;  /* 0x00000008100a7824 */ /* 0x000fe200078e00ff */
[----:B------:R-:W-:Y:S02]  /*2690*/  ISETP.GE.AND P4, PT, R24, R3, PT ;  /* 0x000000031800720c */ /* 0x000fe40003f86270 */
[----:B------:R3:W-:Y:S01]  /*26a0*/  @!P3 LDGSTS.E.BYPASS.LTC128B.128 [R36+0x5800], desc[UR12][R4.64] ;  /* 0x058000000424bfae */ /* 0x0007e2000b901d4c */
[----:B------:R-:W-:-:S03]  /*26b0*/  LEA R164, P3, R20, UR6, 0x1 ;  /* 0x0000000614a47c11 */ /* 0x000fc6000f8608ff */
[----:B------:R-:W0:Y:S01]  /*26c0*/  LDGDEPBAR ;  /* 0x00000000000079af */ /* 0x000e220000000000 */
[----:B------:R-:W-:Y:S01]  /*26d0*/  LEA.HI.X R165, R20, UR7, R23, 0x1, P3 ;  /* 0x0000000714a57c11 */ /* 0x000fe200098f0c17 */
[----:B------:R-:W-:Y:S01]  /*26e0*/  @!P6 IMAD.MOV.U32 R12, RZ, RZ, R164 ;  /* 0x000000ffff0ce224 */ /* 0x000fe200078e00a4 */
[----:B------:R-:W-:-:S03]  /*26f0*/  ISETP.GE.AND P3, PT, R28, R3, PT ;  /* 0x000000031c00720c */ /* 0x000fc60003f66270 */
[----:B------:R-:W-:Y:S02]  /*2700*/  @!P6 IMAD.MOV.U32 R13, RZ, RZ, R165 ;  /* 0x000000ffff0de224 */ /* 0x000fe400078e00a5 */
[----:B------:R-:W-:-:S04]  /*2710*/  @!P6 IMAD.WIDE.U32 R14, R124, 0x60, R12 ;  /* 0x000000607c0ee825 */ /* 0x000fc800078e000c */
[----:B------:R-:W-:-:S04]  /*2720*/  @!P4 IMAD.WIDE.U32 R12, R124, 0xa0, R164 ;  /* 0x000000a07c0cc825 */ /* 0x000fc800078e00a4 */
[----:B-1----:R-:W-:-:S04]  /*2730*/  IMAD.WIDE.U32 R8, R124, 0x20, RZ ;  /* 0x000000207c087825 */ /* 0x002fc800078e00ff */
[----:B--2---:R-:W-:Y:S01]  /*2740*/  IMAD.SHL.U32 R6, R125, 0x20, RZ ;  /* 0x000000207d067824 */ /* 0x004fe200078e00ff */
[----:B---3--:R-:W-:Y:S01]  /*2750*/  LEA.HI R4, R122, R137, RZ, 0x4 ;  /* 0x000000897a047211 */ /* 0x008fe200078f20ff */
[----:B------:R-:W-:-:S04]  /*2760*/  DEPBAR.LE SB0, 0x0 ;  /* 0x000080000000791a */ /* 0x000fc80000000000 */
[----:B------:R-:W-:Y:S01]  /*2770*/  BAR.SYNC.DEFER_BLOCKING 0x0 ;  /* 0x0000000000007b1d */ /* 0x000fe20000010000 */
[----:B------:R-:W-:Y:S02]  /*2780*/  LOP3.LUT R0, R4, 0xfffffff0, RZ, 0xc0, !PT ;  /* 0xfffffff004007812 */ /* 0x000fe400078ec0ff */
[----:B------:R-:W-:Y:S02]  /*2790*/  SHF.R.S32.HI R5, RZ, 0x4, R4 ;  /* 0x00000004ff057819 */ /* 0x000fe40000011404 */
[----:B------:R-:W-:Y:S01]  /*27a0*/  LEA.HI R122, R122, R137, RZ, 0x5 ;  /* 0x000000897a7a7211 */ /* 0x000fe200078f28ff */
[----:B------:R-:W-:-:S03]  /*27b0*/  IMAD.IADD R0, R137, 0x1, -R0 ;  /* 0x0000000189007824 */ /* 0x000fc600078e0a00 */
[----:B------:R-:W-:Y:S02]  /*27c0*/  SHF.R.S32.HI R139, RZ, 0x5, R122 ;  /* 0x00000005ff8b7819 */ /* 0x000fe4000001147a */
[----:B------:R-:W-:Y:S01]  /*27d0*/  SHF.R.S32.HI R7, RZ, 0x1f, R0 ;  /* 0x0000001fff077819 */ /* 0x000fe20000011400 */
[----:B------:R-:W-:Y:S04]  /*27e0*/  @P2 STS.128 [R169+0x6000], RZ ;  /* 0x006000ffa9002388 */ /* 0x000fe80000000c00 */
[----:B------:R-:W-:Y:S01]  /*27f0*/  @!PT LDS RZ, [RZ] ;  /* 0x00000000fffff984 */ /* 0x000fe20000000800 */
[----:B------:R-:W-:Y:S01]  /*2800*/  @!PT LDS RZ, [RZ] ;  /* 0x00000000fffff984 */ /* 0x000fe20000000800 */
[----:B------:R-:W-:Y:S01]  /*2810*/  @!PT LDS RZ, [RZ] ;  /* 0x00000000fffff984 */ /* 0x000fe20000000800 */
[----:B------:R-:W-:Y:S01]  /*2820*/  @!P2 LDGSTS.E.BYPASS.LTC128B.128 [R169+0x6000], desc[UR12][R164.64] ;  /* 0x06000000a4a9afae */ /* 0x000fe2000b901d4c */
[----:B------:R-:W-:Y:S02]  /*2830*/  @!P5 IADD3 R16, P2, R164, R8, RZ ;  /* 0x00000008a410d210 */ /* 0x000fe40007f5e0ff */
[----:B------:R-:W-:Y:S01]  /*2840*/  LEA.HI R8, R4, R5, RZ, 0x1 ;  /* 0x0000000504087211 */ /* 0x000fe200078f08ff */
[----:B------:R-:W-:Y:S01]  /*2850*/  @P5 STS.128 [R169+0x6800], RZ ;  /* 0x006800ffa9005388 */ /* 0x000fe20000000c00 */
[----:B------:R-:W-:-:S02]  /*2860*/  LEA.HI R4, R7, R0, RZ, 0x3 ;  /* 0x0000000007047211 */ /* 0x000fc400078f18ff */
[----:B------:R-:W-:Y:S01]  /*2870*/  @!P5 IADD3.X R17, R165, R9, R6, P2, !PT ;  /* 0x00000009a511d210 */ /* 0x000fe200017fe406 */
[----:B------:R-:W-:Y:S01]  /*2880*/  @!P6 IMAD R9, R125, 0x60, RZ ;  /* 0x000000607d09e824 */ /* 0x000fe200078e02ff */
[C---:B------:R-:W-:Y:S01]  /*2890*/  LOP3.LUT R7, R4.reuse, 0xfffffff8, RZ, 0xc0, !PT ;  /* 0xfffffff804077812 */ /* 0x040fe200078ec0ff */
[----:B------:R-:W-:Y:S01]  /*28a0*/  IMAD.SHL.U32 R136, R4, 0x40, RZ ;  /* 0x0000004004887824 */ /* 0x000fe200078e00ff */
[----:B------:R-:W-:Y:S01]  /*28b0*/  LOP3.LUT R6, R161, 0x8, R10, 0xf8, !PT ;  /* 0x00000008a1067812 */ /* 0x000fe200078ef80a */
[----:B------:R-:W-:Y:S01]  /*28c0*/  @!PT LDS RZ, [RZ] ;  /* 0x00000000fffff984 */ /* 0x000fe20000000800 */
[----:B------:R-:W-:Y:S01]  /*28d0*/  @!PT LDS RZ, [RZ] ;  /* 0x00000000fffff984 */ /* 0x000fe20000000800 */
[----:B------:R-:W-:Y:S01]  /*28e0*/  @!PT LDS RZ, [RZ] ;  /* 0x00000000fffff984 */ /* 0x000fe20000000800 */
[----:B------:R1:W-:Y:S01]  /*28f0*/  @!P5 LDGSTS.E.BYPASS.LTC128B.128 [R169+0x6800], desc[UR12][R16.64] ;  /* 0x0680000010a9dfae */ /* 0x0003e2000b901d4c */
[----:B------:R-:W-:Y:S01]  /*2900*/  LOP3.LUT R8, R8, 0xfffffffe, RZ, 0xc0, !PT ;  /* 0xfffffffe08087812 */ /* 0x000fe200078ec0ff */
[----:B------:R-:W-:Y:S01]  /*2910*/  IMAD.IADD R0, R0, 0x1, -R7 ;  /* 0x0000000100007824 */ /* 0x000fe200078e0a07 */
[CC--:B------:R-:W-:Y:S01]  /*2920*/  @!P1 LEA R10, P5, R124.reuse, R164.reuse, 0x6 ;  /* 0x000000a47c0a9211 */ /* 0x0c0fe200078a30ff */
[----:B------:R-:W-:Y:S01]  /*2930*/  @P1 STS.128 [R169+0x7000], RZ ;  /* 0x007000ffa9001388 */ /* 0x000fe20000000c00 */
[----:B------:R-:W-:Y:S01]  /*2940*/  SHF.R.U32.HI R161, RZ, 0x3, R161 ;  /* 0x00000003ffa17819 */ /* 0x000fe200000116a1 */
[----:B------:R-:W-:Y:S01]  /*2950*/  IMAD.IADD R8, R5, 0x1, -R8 ;  /* 0x0000000105087824 */ /* 0x000fe200078e0a08 */
[----:B------:R-:W-:Y:S01]  /*2960*/  @!P1 LEA.HI.X R11, R124, R165, R125, 0x6, P5 ;  /* 0x000000a57c0b9211 */ /* 0x000fe200028f347d */
[----:B------:R-:W-:Y:S01]  /*2970*/  @!P4 IMAD R7, R125, 0xa0, RZ ;  /* 0x000000a07d07c824 */ /* 0x000fe200078e02ff */
[----:B------:R-:W-:Y:S01]  /*2980*/  ISETP.GE.AND P5, PT, R22, R3, PT ;  /* 0x000000031600720c */ /* 0x000fe20003fa6270 */
[----:B------:R-:W-:Y:S01]  /*2990*/  @!P6 IMAD.IADD R9, R15, 0x1, R9 ;  /* 0x000000010f09e824 */ /* 0x000fe200078e0209 */
[----:B------:R-:W-:Y:S01]  /*29a0*/  SHF.L.U32 R131, R0, 0x6, RZ ;  /* 0x0000000600837819 */ /* 0x000fe200000006ff */
[----:B------:R-:W-:Y:S01]  /*29b0*/  @!PT LDS RZ, [RZ] ;  /* 0x00000000fffff984 */ /* 0x000fe20000000800 */
[----:B------:R-:W-:Y:S01]  /*29c0*/  @!PT LDS RZ, [RZ] ;  /* 0x00000000fffff984 */ /* 0x000fe20000000800 */
[----:B------:R-:W-:Y:S01]  /*29d0*/  @!PT LDS RZ, [RZ] ;  /* 0x00000000fffff984 */ /* 0x000fe20000000800 */
[----:B------:R-:W-:Y:S01]  /*29e0*/  @!P1 LDGSTS.E.BYPASS.LTC128B.128 [R169+0x7000], desc[UR12][R10.64] ;  /* 0x070000000aa99fae */ /* 0x000fe2000b901d4c */
[----:B------:R-:W-:Y:S01]  /*29f0*/  LOP3.LUT R161, R6, R161, RZ, 0x3c, !PT ;  /* 0x000000a106a17212 */ /* 0x000fe200078e3cff */
[----:B------:R-:W-:Y:S01]  /*2a00*/  IMAD.SHL.U32 R6, R8, 0x8, RZ ;  /* 0x0000000808067824 */ /* 0x000fe200078e00ff */
[----:B------:R-:W-:Y:S01]  /*2a10*/  ISETP.GE.AND P2, PT, R26, R3, PT ;  /* 0x000000031a00720c */ /* 0x000fe20003f46270 */
[----:B------:R-:W-:Y:S01]  /*2a20*/  @!P4 IMAD.IADD R7, R13, 0x1, R7 ;  /* 0x000000010d07c824 */ /* 0x000fe200078e0207 */
[----:B------:R-:W-:Y:S01]  /*2a30*/  LOP3.LUT R131, R131, 0x1c0, RZ, 0xc0, !PT ;  /* 0x000001c083837812 */ /* 0x000fe200078ec0ff */
[----:B------:R-:W-:Y:S01]  /*2a40*/  IMAD R161, R8, 0x200, R161 ;  /* 0x0000020008a17824 */ /* 0x000fe200078e02a1 */
[----:B------:R-:W-:Y:S01]  /*2a50*/  LOP3.LUT R136, R136, 0xfffffe00, RZ, 0xc0, !PT ;  /* 0xfffffe0088887812 */ /* 0x000fe200078ec0ff */
[----:B------:R-:W-:Y:S01]  /*2a60*/  @!P6 IMAD.MOV.U32 R8, RZ, RZ, R14 ;  /* 0x000000ffff08e224 */ /* 0x000fe200078e000e */
[----:B------:R-:W-:Y:S01]  /*2a70*/  LOP3.LUT R6, R131, 0x8, R6, 0xf8, !PT ;  /* 0x0000000883067812 */ /* 0x000fe200078ef806 */
[----:B------:R-:W-:Y:S01]  /*2a80*/  @!P3 IMAD R5, R125, 0xc0, RZ ;  /* 0x000000c07d05b824 */ /* 0x000fe200078e02ff */
[----:B------:R-:W-:Y:S01]  /*2a90*/  SHF.R.U32.HI R131, RZ, 0x3, R131 ;  /* 0x00000003ff837819 */ /* 0x000fe20000011683 */
[----:B------:R-:W-:Y:S01]  /*2aa0*/  IMAD R162, R139, 0x400, R136 ;  /* 0x000004008ba27824 */ /* 0x000fe200078e0288 */
[----:B------:R-:W-:Y:S01]  /*2ab0*/  @!P5 LEA R14, P1, R124, R164, 0x7 ;  /* 0x000000a47c0ed211 */ /* 0x000fe200078238ff */
[----:B------:R-:W-:Y:S01]  /*2ac0*/  @P6 STS.128 [R169+0x7800], RZ ;  /* 0x007800ffa9006388 */ /* 0x000fe20000000c00 */
[----:B------:R-:W-:Y:S01]  /*2ad0*/  LOP3.LUT R131, R6, R131, RZ, 0x3c, !PT ;  /* 0x0000008306837212 */ /* 0x000fe200078e3cff */
[----:B------:R-:W-:Y:S01]  /*2ae0*/  @!P4 IMAD.MOV.U32 R6, RZ, RZ, R12 ;  /* 0x000000ffff06c224 */ /* 0x000fe200078e000c */
[C---:B------:R-:W-:Y:S01]  /*2af0*/  @!P5 LEA.HI.X R15, R124.reuse, R165, R125, 0x7, P1 ;  /* 0x000000a57c0fd211 */ /* 0x040fe200008f3c7d */
[----:B-1----:R-:W-:Y:S01]  /*2b00*/  @!P3 IMAD.WIDE.U32 R16, R124, 0xc0, R164 ;  /* 0x000000c07c10b825 */ /* 0x002fe200078e00a4 */
[----:B------:R-:W-:Y:S01]  /*2b10*/  @!PT LDS RZ, [RZ] ;  /* 0x00000000fffff984 */ /* 0x000fe20000000800 */
[----:B------:R-:W-:Y:S01]  /*2b20*/  @!PT LDS RZ, [RZ] ;  /* 0x00000000fffff984 */ /* 0x000fe20000000800 */
[----:B------:R-:W-:Y:S01]  /*2b30*/  @!PT LDS RZ, [RZ] ;  /* 0x00000000fffff984 */ /* 0x000fe20000000800 */
[----:B------:R-:W-:Y:S01]  /*2b40*/  @!P6 LDGSTS.E.BYPASS.LTC128B.128 [R169+0x7800], desc[UR12][R8.64] ;  /* 0x0780000008a9efae */ /* 0x000fe2000b901d4c */
[----:B------:R-:W-:-:S02]  /*2b50*/  LEA R161, R161, UR4, 0x1 ;  /* 0x00000004a1a17c11 */ /* 0x000fc4000f8e08ff */
[----:B------:R-:W-:Y:S01]  /*2b60*/  @!P2 IMAD.WIDE.U32 R12, R124, 0xe0, R164 ;  /* 0x000000e07c0ca825 */ /* 0x000fe200078e00a4 */
[----:B------:R-:W-:Y:S03]  /*2b70*/  @P5 STS.128 [R169+0x8000], RZ ;  /* 0x008000ffa9005388 */ /* 0x000fe60000000c00 */
[----:B------:R-:W-:Y:S01]  /*2b80*/  @!P2 IMAD R3, R125, 0xe0, RZ ;  /* 0x000000e07d03a824 */ /* 0x000fe200078e02ff */
[----:B------:R-:W-:Y:S01]  /*2b90*/  @!PT LDS RZ, [RZ] ;  /* 0x00000000fffff984 */ /* 0x000fe20000000800 */
[----:B------:R-:W-:Y:S01]  /*2ba0*/  @!PT LDS RZ, [RZ] ;  /* 0x00000000fffff984 */ /* 0x000fe20000000800 */
[----:B------:R-:W-:Y:S01]  /*2bb0*/  @!PT LDS RZ, [RZ] ;  /* 0x00000000fffff984 */ /* 0x000fe20000000800 */
[----:B------:R1:W-:Y:S01]  /*2bc0*/  @!P5 LDGSTS.E.BYPASS.LTC128B.128 [R169+0x8000], desc[UR12][R14.64] ;  /* 0x080000000ea9dfae */ /* 0x0003e2000b901d4c */
[----:B------:R-:W-:Y:S02]  /*2bd0*/  IMAD.IADD R162, R131, 0x1, R162 ;  /* 0x0000000183a27824 */ /* 0x000fe400078e02a2 */
[----:B------:R-:W-:Y:S01]  /*2be0*/  @!P3 IMAD.IADD R5, R17, 0x1, R5 ;  /* 0x000000011105b824 */ /* 0x000fe200078e0205 */
[----:B------:R-:W-:Y:S01]  /*2bf0*/  @P4 STS.128 [R169+0x8800], RZ ;  /* 0x008800ffa9004388 */ /* 0x000fe20000000c00 */
[----:B------:R-:W-:Y:S01]  /*2c00*/  @!P3 IMAD.MOV.U32 R4, RZ, RZ, R16 ;  /* 0x000000ffff04b224 */ /* 0x000fe200078e0010 */
[----:B------:R-:W-:Y:S01]  /*2c10*/  @!P2 MOV R16, R12 ;  /* 0x0000000c0010a202 */ /* 0x000fe20000000f00 */
[----:B------:R-:W-:Y:S01]  /*2c20*/  @!P2 IMAD.IADD R17, R13, 0x1, R3 ;  /* 0x000000010d11a824 */ /* 0x000fe200078e0203 */
[----:B------:R-:W-:Y:S01]  /*2c30*/  @!PT LDS RZ, [RZ] ;  /* 0x00000000fffff984 */ /* 0x000fe20000000800 */
[----:B------:R-:W-:Y:S01]  /*2c40*/  @!PT LDS RZ, [RZ] ;  /* 0x00000000fffff984 */ /* 0x000fe20000000800 */
[----:B------:R-:W-:Y:S01]  /*2c50*/  @!PT LDS RZ, [RZ] ;  /* 0x00000000fffff984 */ /* 0x000fe20000000800 */
[----:B------:R-:W-:Y:S01]  /*2c60*/  @!P4 LDGSTS.E.BYPASS.LTC128B.128 [R169+0x8800], desc[UR12][R6.64] ;  /* 0x0880000006a9cfae */ /* 0x000fe2000b901d4c */
[----:B------:R-:W-:Y:S01]  /*2c70*/  LEA R162, R162, UR4, 0x1 ;  /* 0x00000004a2a27c11 */ /* 0x000fe2000f8e08ff */
[----:B------:R-:W-:-:S02]  /*2c80*/  VIADD R158, R161, 0x2040 ;  /* 0x00002040a19e7836 */ /* 0x000fc40000000000 */
[----:B------:R-:W-:Y:S01]  /*2c90*/  @P3 STS.128 [R169+0x9000], RZ ;  /* 0x009000ffa9003388 */ /* 0x000fe20000000c00 */
[----:B------:R-:W-:-:S03]  /*2ca0*/  IMAD R139, R139, 0x10, R141 ;  /* 0x000000108b8b7824 */ /* 0x000fc600078e028d */
        /* <DEDUP_REMOVED lines=17> */
[----:B------:R-:W-:Y:S01]  /*2dc0*/  IMAD R160, R3, 0x2, R162 ;  /* 0x0000000203a07824 */ /* 0x000fe200078e02a2 */
[----:B-1----:R-:W3:Y:S01]  /*2dd0*/  LDSM.16.M88.4 R12, [R161+0x2800] ;  /* 0x00280000a10c783b */ /* 0x002ee20000000200 */
[----:B------:R-:W-:-:S03]  /*2de0*/  IMAD R155, R0, 0x2, R161 ;  /* 0x00000002009b7824 */ /* 0x000fc600078e02a1 */
[----:B------:R-:W-:Y:S04]  /*2df0*/  LDSM.16.M88.4 R84, [R161+0x3000] ;  /* 0x00300000a154783b */ /* 0x000fe80000000200 */
[----:B--2---:R-:W1:Y:S04]  /*2e00*/  LDSM.16.M88.4 R4, [R161+0x5800] ;  /* 0x00580000a104783b */ /* 0x004e680000000200 */
[----:B------:R-:W2:Y:S04]  /*2e10*/  LDSM.16.M88.4 R60, [R161+0x3800] ;  /* 0x00380000a13c783b */ /* 0x000ea80000000200 */
[----:B------:R-:W2:Y:S04]  /*2e20*/  LDSM.16.M88.4 R52, [R161+0x4000] ;  /* 0x00400000a134783b */ /* 0x000ea80000000200 */
[----:B------:R-:W2:Y:S04]  /*2e30*/  LDSM.16.M88.4 R44, [R161+0x4800] ;  /* 0x00480000a12c783b */ /* 0x000ea80000000200 */
[----:B------:R-:W2:Y:S04]  /*2e40*/  LDSM.16.M88.4 R36, [R161+0x5000] ;  /* 0x00500000a124783b */ /* 0x000ea80000000200 */
[----:B------:R-:W-:Y:S04]  /*2e50*/  LDSM.16.M88.4 R68, [R160] ;  /* 0x00000000a044783b */ /* 0x000fe80000000200 */
[----:B------:R-:W2:Y:S01]  /*2e60*/  LDSM.16.M88.4 R8, [R155+0x2000] ;  /* 0x002000009b08783b */ /* 0x000ea20000000200 */
[C---:B----4-:R-:W-:Y:S03]  /*2e70*/  HMMA.16816.F32 R24, R28.reuse, R20, RZ ;  /* 0x000000141c18723c */ /* 0x050fe600000018ff */
[----:B------:R-:W4:Y:S04]  /*2e80*/  LDSM.16.M88.4 R72, [R155+0x5800] ;  /* 0x005800009b48783b */ /* 0x000f280000000200 */
[----:B------:R-:W-:Y:S01]  /*2e90*/  LDSM.16.M88.4 R92, [R155+0x2800] ;  /* 0x002800009b5c783b */ /* 0x000fe20000000200 */
[C---:B------:R-:W-:Y:S03]  /*2ea0*/  HMMA.16816.F32 R20, R28.reuse, R22, RZ ;  /* 0x000000161c14723c */ /* 0x040fe600000018ff */
[----:B------:R-:W-:Y:S03]  /*2eb0*/  LDSM.16.M88.4 R112, [R155+0x3000] ;  /* 0x003000009b70783b */ /* 0x000fe60000000200 */
[C---:B---3--:R-:W-:Y:S01]  /*2ec0*/  HMMA.16816.F32 R16, R28.reuse, R12, RZ ;  /* 0x0000000c1c10723c */ /* 0x048fe200000018ff */
[----:B------:R-:W-:Y:S04]  /*2ed0*/  LDSM.16.M88.4 R108, [R155+0x3800] ;  /* 0x003800009b6c783b */ /* 0x000fe80000000200 */
[----:B------:R-:W-:Y:S01]  /*2ee0*/  LDSM.16.M88.4 R104, [R155+0x4000] ;  /* 0x004000009b68783b */ /* 0x000fe20000000200 */
[C---:B-1----:R-:W-:Y:S03]  /*2ef0*/  HMMA.16816.F32 R32, R28.reuse, R4, RZ ;  /* 0x000000041c20723c */ /* 0x042fe600000018ff */
[----:B------:R-:W-:Y:S03]  /*2f00*/  LDSM.16.M88.4 R100, [R155+0x4800] ;  /* 0x004800009b64783b */ /* 0x000fe60000000200 */
[----:B------:R-:W-:Y:S01]  /*2f10*/  HMMA.16816.F32 R88, R28, R84, RZ ;  /* 0x000000541c58723c */ /* 0x000fe200000018ff */
[----:B------:R-:W-:Y:S01]  /*2f20*/  SEL R5, R64, 0xffffffe0, !P2 ;  /* 0xffffffe040057807 */ /* 0x000fe20005000000 */
[----:B------:R-:W-:Y:S01]  /*2f30*/  VIADD R4, R161, 0x2000 ;  /* 0x00002000a1047836 */ /* 0x000fe20000000000 */
[----:B------:R-:W-:Y:S01]  /*2f40*/  LDSM.16.M88.4 R96, [R155+0x5000] ;  /* 0x005000009b60783b */ /* 0x000fe20000000200 */
[----:B------:R-:W-:-:S02]  /*2f50*/  ISETP.GT.AND P2, PT, R126, 0x1, PT ;  /* 0x000000017e00780c */ /* 0x000fc40003f44270 */
[----:B------:R-:W-:Y:S01]  /*2f60*/  @P1 VIADD R158, R4, 0xffffffc0 ;  /* 0xffffffc0049e1836 */ /* 0x000fe20000000000 */
[C---:B--2---:R-:W-:Y:S01]  /*2f70*/  HMMA.16816.F32 R80, R28.reuse, R60, RZ ;  /* 0x0000003c1c50723c */ /* 0x044fe200000018ff */
[----:B------:R-:W-:Y:S01]  /*2f80*/  IMAD R159, R5, 0x2, R162 ;  /* 0x00000002059f7824 */ /* 0x000fe200078e02a2 */
[----:B------:R-:W0:Y:S01]  /*2f90*/  LDGDEPBAR ;  /* 0x00000000000079af */ /* 0x000e220000000000 */
[----:B------:R-:W-:Y:S01]  /*2fa0*/  IMAD R144, R0, 0x2, R158 ;  /* 0x0000000200907824 */ /* 0x000fe200078e029e */
[----:B------:R-:W-:Y:S01]  /*2fb0*/  LOP3.LUT R0, R122, 0xffffffe0, RZ, 0xc0, !PT ;  /* 0xffffffe07a007812 */ /* 0x000fe200078ec0ff */
[----:B------:R-:W-:Y:S01]  /*2fc0*/  IMAD R157, R3, 0x2, R159 ;  /* 0x00000002039d7824 */ /* 0x000fe200078e029f */
[----:B------:R-:W-:Y:S01]  /*2fd0*/  LDSM.16.M88.4 R76, [R159] ;  /* 0x000000009f4c783b */ /* 0x000fe20000000200 */
[C---:B------:R-:W-:Y:S01]  /*2fe0*/  HMMA.16816.F32 R56, R28.reuse, R52, RZ ;  /* 0x000000341c38723c */ /* 0x040fe200000018ff */
[----:B------:R-:W-:Y:S01]  /*2ff0*/  IADD3 R0, -R0, R137, RZ ;  /* 0x0000008900007210 */ /* 0x000fe20007ffe1ff */
[----:B------:R-:W-:Y:S01]  /*3000*/  IMAD.IADD R4, R136, 0x1, R131 ;  /* 0x0000000188047824 */ /* 0x000fe200078e0283 */
[----:B------:R-:W1:Y:S01]  /*3010*/  LDSM.16.M88.4 R64, [R158] ;  /* 0x000000009e40783b */ /* 0x000e620000000200 */
[----:B------:R-:W2:Y:S01]  /*3020*/  @!P2 LDC.64 R122, c[0x0][0x218] ;  /* 0x00008600ff7aab82 */ /* 0x000ea20000000a00 */
[C---:B------:R-:W-:Y:S01]  /*3030*/  VIADD R151, R158.reuse, 0x800 ;  /* 0x000008009e977836 */ /* 0x040fe20000000000 */
[----:B------:R-:W-:Y:S01]  /*3040*/  HMMA.16816.F32 R48, R28, R44, RZ ;  /* 0x0000002c1c30723c */ /* 0x000fe200000018ff */
[----:B------:R-:W-:Y:S01]  /*3050*/  LDSM.16.M88.4 R132, [R158+0x1800] ;  /* 0x001800009e84783b */ /* 0x000fe20000000200 */
        /* <DEDUP_REMOVED lines=8> */
[----:B------:R-:W-:-:S05]  /*30e0*/  VIADD R145, R158, 0x3800 ;  /* 0x000038009e917836 */ /* 0x000fca0000000000 */
[----:B------:R-:W-:Y:S01]  /*30f0*/  HMMA.16816.F32 R84, R28, R86, RZ ;  /* 0x000000561c54723c */ /* 0x000fe200000018ff */
[----:B--2---:R-:W-:-:S05]  /*3100*/  @!P2 LEA R174, P1, R128, R122, 0x1 ;  /* 0x0000007a80aea211 */ /* 0x004fca00078208ff */
[----:B------:R-:W-:Y:S01]  /*3110*/  HMMA.16816.F32 R60, R28, R62, RZ ;  /* 0x0000003e1c3c723c */ /* 0x000fe200000018ff */
[----:B------:R-:W-:-:S05]  /*3120*/  @!P2 LEA.HI.X R175, R128, R123, R127, 0x1, P1 ;  /* 0x0000007b80afa211 */ /* 0x000fca00008f0c7f */
[C---:B------:R-:W-:Y:S06]  /*3130*/  HMMA.16816.F32 R52, R28.reuse, R54, RZ ;  /* 0x000000361c34723c */ /* 0x040fec00000018ff */
[C---:B------:R-:W-:Y:S06]  /*3140*/  HMMA.16816.F32 R44, R28.reuse, R46, RZ ;  /* 0x0000002e1c2c723c */ /* 0x040fec00000018ff */
[C---:B------:R-:W-:Y:S06]  /*3150*/  HMMA.16816.F32 R36, R28.reuse, R38, RZ ;  /* 0x000000261c24723c */ /* 0x040fec00000018ff */
[----:B------:R-:W-:Y:S06]  /*3160*/  HMMA.16816.F32 R28, R28, R6, RZ ;  /* 0x000000061c1c723c */ /* 0x000fec00000018ff */
[----:B------:R-:W-:Y:S01]  /*3170*/  HMMA.16816.F32 R24, R68, R8, R24 ;  /* 0x000000084418723c */ /* 0x000fe20000001818 */
[----:B------:R-:W-:-:S04]  /*3180*/  SHF.R.S32.HI R7, RZ, 0x1f, R0 ;  /* 0x0000001fff077819 */ /* 0x000fc80000011400 */
[----:B------:R-:W-:Y:S01]  /*3190*/  LEA.HI R7, R7, R0, RZ, 0x2 ;  /* 0x0000000007077211 */ /* 0x000fe200078f10ff */
[----:B------:R-:W-:Y:S01]  /*31a0*/  HMMA.16816.F32 R20, R68, R10, R20 ;  /* 0x0000000a4414723c */ /* 0x000fe20000001814 */
[----:B------:R-:W-:Y:S02]  /*31b0*/  LDSM.16.M88.4 R8, [R158+0x800] ;  /* 0x000800009e08783b */ /* 0x000fe40000000200 */
[----:B------:R-:W-:-:S03]  /*31c0*/  SHF.R.S32.HI R168, RZ, 0x2, R7 ;  /* 0x00000002ffa87819 */ /* 0x000fc60000011407 */
[----:B----4-:R-:W-:Y:S01]  /*31d0*/  HMMA.16816.F32 R32, R68, R72, R32 ;  /* 0x000000484420723c */ /* 0x010fe20000001820 */
[----:B------:R-:W-:-:S04]  /*31e0*/  IADD3 R7, R139, 0x1, R168 ;  /* 0x000000018b077810 */ /* 0x000fc80007ffe0a8 */
[----:B------:R-:W-:Y:S01]  /*31f0*/  IADD3 R7, R129, R7, -R138 ;  /* 0x0000000781077210 */ /* 0x000fe20007ffe88a */
[----:B------:R-:W-:Y:S01]  /*3200*/  HMMA.16816.F32 R28, R68, R74, R28 ;  /* 0x0000004a441c723c */ /* 0x000fe2000000181c */
[----:B------:R-:W2:Y:S03]  /*3210*/  LDSM.16.M88.4 R72, [R158+0x2000] ;  /* 0x002000009e48783b */ /* 0x000ea60000000200 */
[----:B------:R-:W-:Y:S02]  /*3220*/  IMAD.IADD R0, R7, 0x1, R130 ;  /* 0x0000000107007824 */ /* 0x000fe400078e0282 */
[----:B-1----:R-:W-:Y:S03]  /*3230*/  HMMA.16816.F32 R24, R76, R64, R24 ;  /* 0x000000404c18723c */ /* 0x002fe60000001818 */
[----:B------:R-:W-:-:S02]  /*3240*/  VIMNMX R130, R0, R129, PT ;  /* 0x0000008100827248 */ /* 0x000fc40003fe0100 */
[----:B------:R-:W-:Y:S01]  /*3250*/  VIADDMNMX R129, R0, 0x8, R129, PT ;  /* 0x0000000800817846 */ /* 0x000fe20003800181 */
[----:B------:R-:W-:Y:S01]  /*3260*/  HMMA.16816.F32 R20, R76, R66, R20 ;  /* 0x000000424c14723c */ /* 0x000fe20000001814 */
[----:B------:R-:W1:Y:S05]  /*3270*/  LDSM.16.M88.4 R64, [R158+0x3000] ;  /* 0x003000009e40783b */ /* 0x000e6a0000000200 */
[C---:B------:R-:W-:Y:S06]  /*3280*/  HMMA.16816.F32 R16, R68.reuse, R92, R16 ;  /* 0x0000005c4410723c */ /* 0x040fec0000001810 */
[C---:B------:R-:W-:Y:S01]  /*3290*/  HMMA.16816.F32 R12, R68.reuse, R94, R12 ;  /* 0x0000005e440c723c */ /* 0x040fe2000000180c */
[----:B------:R-:W3:Y:S05]  /*32a0*/  LDSM.16.M88.4 R92, [R158+0x1000] ;  /* 0x001000009e5c783b */ /* 0x000eea0000000200 */
[C---:B------:R-:W-:Y:S06]  /*32b0*/  HMMA.16816.F32 R88, R68.reuse, R112, R88 ;  /* 0x000000704458723c */ /* 0x040fec0000001858 */
[C---:B------:R-:W-:Y:S01]  /*32c0*/  HMMA.16816.F32 R84, R68.reuse, R114, R84 ;  /* 0x000000724454723c */ /* 0x040fe20000001854 */
[----:B------:R-:W-:Y:S05]  /*32d0*/  LDSM.16.M88.4 R112, [R144] ;  /* 0x000000009070783b */ /* 0x000fea0000000200 */
        /* <DEDUP_REMOVED lines=13> */
[C---:B--2---:R-:W-:Y:S06]  /*33b0*/  HMMA.16816.F32 R56, R76.reuse, R72, R56 ;  /* 0x000000484c38723c */ /* 0x044fec0000001838 */
[C---:B------:R-:W-:Y:S06]  /*33c0*/  HMMA.16816.F32 R52, R76.reuse, R74, R52 ;  /* 0x0000004a4c34723c */ /* 0x040fec0000001834 */
[C---:B-1----:R-:W-:Y:S06]  /*33d0*/  HMMA.16816.F32 R40, R76.reuse, R64, R40 ;  /* 0x000000404c28723c */ /* 0x042fec0000001828 */
[C---:B------:R-:W-:Y:S06]  /*33e0*/  HMMA.16816.F32 R16, R76.reuse, R8, R16 ;  /* 0x000000084c10723c */ /* 0x040fec0000001810 */
[C---:B------:R-:W-:Y:S01]  /*33f0*/  HMMA.16816.F32 R12, R76.reuse, R10, R12 ;  /* 0x0000000a4c0c723c */ /* 0x040fe2000000180c */
[----:B------:R-:W1:Y:S05]  /*3400*/  LDSM.16.M88.4 R8, [R157] ;  /* 0x000000009d08783b */ /* 0x000e6a0000000200 */
[C---:B---3--:R-:W-:Y:S06]  /*3410*/  HMMA.16816.F32 R88, R76.reuse, R92, R88 ;  /* 0x0000005c4c58723c */ /* 0x048fec0000001858 */
[C---:B------:R-:W-:Y:S01]  /*3420*/  HMMA.16816.F32 R84, R76.reuse, R94, R84 ;  /* 0x0000005e4c54723c */ /* 0x040fe20000001854 */
[----:B------:R-:W2:Y:S05]  /*3430*/  LDSM.16.M88.4 R92, [R144+0x2800] ;  /* 0x00280000905c783b */ /* 0x000eaa0000000200 */
[C---:B----4-:R-:W-:Y:S01]  /*3440*/  HMMA.16816.F32 R72, R76.reuse, R68, R48 ;  /* 0x000000444c48723c */ /* 0x050fe20000001830 */
[----:B------:R-:W3:Y:S05]  /*3450*/  LDSM.16.M88.4 R48, [R144+0x3000] ;  /* 0x003000009030783b */ /* 0x000eea0000000200 */
[----:B------:R-:W-:Y:S01]  /*3460*/  HMMA.16816.F32 R64, R76, R66, R36 ;  /* 0x000000424c40723c */ /* 0x000fe20000001824 */
[----:B------:R-:W4:Y:S01]  /*3470*/  LDSM.16.M88.4 R36, [R144+0x3800] ;  /* 0x003800009024783b */ /* 0x000f220000000200 */
[----:B------:R-:W-:-:S04]  /*3480*/  DEPBAR.LE SB0, 0x0 ;  /* 0x000080000000791a */ /* 0x000fc80000000000 */
[C---:B------:R-:W-:Y:S06]  /*3490*/  HMMA.16816.F32 R80, R76.reuse, R132, R80 ;  /* 0x000000844c50723c */ /* 0x040fec0000001850 */
[C---:B------:R-:W-:Y:S06]  /*34a0*/  HMMA.16816.F32 R60, R76.reuse, R134, R60 ;  /* 0x000000864c3c723c */ /* 0x040fec000000183c */
[C---:B------:R-:W-:Y:S06]  /*34b0*/  HMMA.16816.F32 R44, R76.reuse, R70, R44 ;  /* 0x000000464c2c723c */ /* 0x040fec000000182c */
[C---:B------:R-:W-:Y:S06]  /*34c0*/  HMMA.16816.F32 R32, R76.reuse, R116, R32 ;  /* 0x000000744c20723c */ /* 0x040fec0000001820 */
[----:B------:R-:W-:Y:S06]  /*34d0*/  HMMA.16816.F32 R28, R76, R118, R28 ;  /* 0x000000764c1c723c */ /* 0x000fec000000181c */
        /* <DEDUP_REMOVED lines=15> */
[----:B------:R-:W-:Y:S07]  /*35d0*/  HMMA.16816.F32 R28, R8, R38, R28 ;  /* 0x00000026081c723c */ /* 0x000fee000000181c */
[----:B------:R-:W-:-:S05]  /*35e0*/  IMAD.SHL.U32 R9, R137, 0x2, RZ ;  /* 0x0000000289097824 */ /* 0x000fca00078e00ff */
[----:B------:R-:W-:Y:S01]  /*35f0*/  LOP3.LUT R9, R9, 0x6, RZ, 0xc0, !PT ;  /* 0x0000000609097812 */ /* 0x000fe200078ec0ff */
[----:B------:R-:W-:Y:S06]  /*3600*/  BAR.SYNC.DEFER_BLOCKING 0x0 ;  /* 0x0000000000007b1d */ /* 0x000fec0000010000 */
[----:B------:R-:W-:Y:S05]  /*3610*/  @!P2 BRA `(.L_x_6293) ;  /* 0x00000004007ca947 */ /* 0x000fea0003800000 */
        /* <DEDUP_REMOVED lines=32> */
[----:B------:R-:W-:-:S02]  /*3820*/  ISETP.NE.AND P2, PT, R7, RZ, PT ;  /* 0x000000ff0700720c */ /* 0x000fc40003f45270 */
[----:B------:R-:W-:Y:S02]  /*3830*/  ISETP.GE.AND P3, PT, R0, RZ, PT ;  /* 0x000000ff0000720c */ /* 0x000fe40003f66270 */
[----:B------:R-:W-:-:S03]  /*3840*/  LOP3.LUT R0, RZ, R7, RZ, 0x33, !PT ;  /* 0x00000007ff007212 */ /* 0x000fc600078e33ff */
[----:B------:R-:W-:Y:S02]  /*3850*/  @P5 IADD3 R10, R10, 0x1, RZ ;  /* 0x000000010a0a5810 */ /* 0x000fe40007ffe0ff */
[----:B------:R-:W-:Y:S02]  /*3860*/  @P6 VIADD R38, R38, 0x1 ;  /* 0x0000000126266836 */ /* 0x000fe40000000000 */
[----:B------:R-:W-:-:S04]  /*3870*/  @!P1 IADD3 R10, -R10, RZ, RZ ;  /* 0x000000ff0a0a9210 */ /* 0x000fc80007ffe1ff */
[----:B------:R-:W-:-:S05]  /*3880*/  @!P3 IMAD.MOV R38, RZ, RZ, -R38 ;  /* 0x000000ffff26b224 */ /* 0x000fca00078e0a26 */
        /* <DEDUP_REMOVED lines=21> */
.L_x_6294:
[----:B------:R-:W-:-:S04]  /*39e0*/  LEA R6, -R120, RZ, 0x7 ;  /* 0x000000ff78067211 */ /* 0x000fc800078e39ff */
[----:B------:R-:W-:-:S07]  /*39f0*/  SHF.R.S32.HI R0, RZ, 0x1f, R6 ;  /* 0x0000001fff007819 */ /* 0x000fce0000011406 */
.L_x_6295:
[----:B------:R-:W1:Y:S01]  /*3a00*/  LDC.64 R122, c[0x0][0x218] ;  /* 0x00008600ff7a7b82 */ /* 0x000e620000000a00 */
[----:B------:R-:W-:Y:S01]  /*3a10*/  IADD3 R128, P1, R6, R128, RZ ;  /* 0x0000008006807210 */ /* 0x000fe20007f3e0ff */
[----:B------:R-:W-:-:S04]  /*3a20*/  IMAD.SHL.U32 R7, R120, 0x20, RZ ;  /* 0x0000002078077824 */ /* 0x000fc800078e00ff */
[----:B------:R-:W-:Y:S01]  /*3a30*/  IMAD.X R127, R0, 0x1, R127, P1 ;  /* 0x00000001007f7824 */ /* 0x000fe200008e067f */
[----:B------:R-:W-:Y:S02]  /*3a40*/  SHF.L.U64.HI R0, R120, 0x5, R121 ;  /* 0x0000000578007819 */ /* 0x000fe40000010279 */
[----:B-1----:R-:W-:-:S04]  /*3a50*/  LEA R174, P2, R128, R122, 0x1 ;  /* 0x0000007a80ae7211 */ /* 0x002fc800078408ff */
[----:B------:R-:W-:Y:S02]  /*3a60*/  IADD3 R50, P1, R7, R174, RZ ;  /* 0x000000ae07327210 */ /* 0x000fe40007f3e0ff */
[----:B------:R-:W-:Y:S02]  /*3a70*/  LEA.HI.X R175, R128, R123, R127, 0x1, P2 ;  /* 0x0000007b80af7211 */ /* 0x000fe400010f0c7f */
[----:B------:R-:W-:-:S03]  /*3a80*/  IADD3 R48, P2, R50, R7, RZ ;  /* 0x0000000732307210 */ /* 0x000fc60007f5e0ff */
[----:B------:R-:W-:Y:S01]  /*3a90*/  IMAD.X R51, R0, 0x1, R175, P1 ;  /* 0x0000000100337824 */ /* 0x000fe200008e06af */
[-C--:B------:R-:W-:Y:S01]  /*3aa0*/  IADD3 R38, P1, R48, R7.reuse, RZ ;  /* 0x0000000730267210 */ /* 0x080fe20007f3e0ff */
[----:B------:R-:W-:Y:S01]  /*3ab0*/  @!PT LDS RZ, [RZ] ;  /* 0x00000000fffff984 */ /* 0x000fe20000000800 */
[----:B------:R-:W-:Y:S01]  /*3ac0*/  @!PT LDS RZ, [RZ] ;  /* 0x00000000fffff984 */ /* 0x000fe20000000800 */
[----:B------:R-:W-:Y:S01]  /*3ad0*/  @!PT LDS RZ, [RZ] ;  /* 0x00000000fffff984 */ /* 0x000fe20000000800 */
[----:B------:R1:W-:Y:S02]  /*3ae0*/  LDGSTS.E.BYPASS.LTC128B.128 [R169+0x2000], desc[UR12][R174.64] ;  /* 0x02000000aea97fae */ /* 0x0003e4000b901d4c */
[--C-:B------:R-:W-:Y:S01]  /*3af0*/  IMAD.X R49, R51, 0x1, R0.reuse, P2 ;  /* 0x0000000133317824 */ /* 0x100fe200010e0600 */
[-C--:B------:R-:W-:Y:S01]  /*3b00*/  IADD3 R36, P2, R38, R7.reuse, RZ ;  /* 0x0000000726247210 */ /* 0x080fe20007f5e0ff */
        /* <DEDUP_REMOVED lines=8> */
[----:B------:R-:W-:Y:S01]  /*3b90*/  IADD3 R68, P1, R6, R7, RZ ;  /* 0x0000000706447210 */ /* 0x000fe20007f3e0ff */
[----:B------:R1:W-:Y:S02]  /*3ba0*/  LDGSTS.E.BYPASS.LTC128B.128 [R169+0x4000], desc[UR12][R36.64] ;  /* 0x0400000024a97fae */ /* 0x0003e4000b901d4c */
[----:B------:R-:W-:-:S02]  /*3bb0*/  IMAD.X R7, R11, 0x1, R0, P2 ;  /* 0x000000010b077824 */ /* 0x000fc400010e0600 */
[----:B------:R1:W-:Y:S02]  /*3bc0*/  LDGSTS.E.BYPASS.LTC128B.128 [R169+0x4800], desc[UR12][R10.64] ;  /* 0x048000000aa97fae */ /* 0x0003e4000b901d4c */
[----:B------:R-:W-:Y:S02]  /*3bd0*/  IMAD.X R69, R7, 0x1, R0, P1 ;  /* 0x0000000107457824 */ /* 0x000fe400008e0600 */
[----:B------:R1:W-:Y:S04]  /*3be0*/  LDGSTS.E.BYPASS.LTC128B.128 [R169+0x5000], desc[UR12][R6.64] ;  /* 0x0500000006a97fae */ /* 0x0003e8000b901d4c */
[----:B------:R1:W-:Y:S04]  /*3bf0*/  LDGSTS.E.BYPASS.LTC128B.128 [R169+0x5800], desc[UR12][R68.64] ;  /* 0x0580000044a97fae */ /* 0x0003e8000b901d4c */
[----:B------:R-:W0:Y:S02]  /*3c00*/  LDGDEPBAR ;  /* 0x00000000000079af */ /* 0x000e240000000000 */
.L_x_6293:
[----:B------:R-:W-:Y:S01]  /*3c10*/  IMAD.IADD R2, R2, 0x1, R9 ;  /* 0x0000000102027824 */ /* 0x000fe200078e0209 */
[----:B------:R-:W-:Y:S01]  /*3c20*/  ULDC UR6, c[0x0][0x2ec] ;  /* 0x0000bb0000067ab9 */ /* 0x000fe20000000800 */
[----:B------:R-:W-:Y:S02]  /*3c30*/  LEA R156, R4, UR4, 0x1 ;  /* 0x00000004049c7c11 */ /* 0x000fe4000f8e08ff */
[C---:B-1----:R-:W-:Y:S02]  /*3c40*/  VIADD R6, R2.reuse, 0x1 ;  /* 0x0000000102067836 */ /* 0x042fe40000000000 */
[C---:B------:R-:W-:Y:S01]  /*3c50*/  VIADD R0, R2.reuse, 0x8 ;  /* 0x0000000802007836 */ /* 0x040fe20000000000 */
[----:B------:R-:W-:Y:S01]  /*3c60*/  LDSM.16.MT88.4 R92, [R156+0x6000] ;  /* 0x006000009c5c783b */ /* 0x000fe20000004200 */
[----:B------:R-:W-:Y:S01]  /*3c70*/  VIADD R8, R2, 0x11 ;  /* 0x0000001102087836 */ /* 0x000fe20000000000 */
[-C--:B------:R-:W-:Y:S01]  /*3c80*/  ISETP.GE.AND P1, PT, R6, R130.reuse, PT ;  /* 0x000000820600720c */ /* 0x080fe20003f26270 */
[----:B------:R-:W-:Y:S01]  /*3c90*/  VIADD R10, R2, 0x19 ;  /* 0x00000019020a7836 */ /* 0x000fe20000000000 */
[-C--:B------:R-:W-:Y:S01]  /*3ca0*/  ISETP.GE.AND P6, PT, R6, R129.reuse, PT ;  /* 0x000000810600720c */ /* 0x080fe20003fc6270 */
[----:B------:R-:W-:Y:S01]  /*3cb0*/  VIADD R6, R2, 0x9 ;  /* 0x0000000902067836 */ /* 0x000fe20000000000 */
[CC--:B------:R-:W-:Y:S01]  /*3cc0*/  ISETP.GE.AND P3, PT, R0.reuse, R130.reuse, PT ;  /* 0x000000820000720c */ /* 0x0c0fe20003f66270 */
[--C-:B------:R-:W-:Y:S01]  /*3cd0*/  IMAD R153, R5, 0x2, R156.reuse ;  /* 0x0000000205997824 */ /* 0x100fe200078e029c */
[-C--:B------:R-:W-:Y:S01]  /*3ce0*/  ISETP.GE.AND P2, PT, R0, R129.reuse, PT ;  /* 0x000000810000720c */ /* 0x080fe20003f46270 */
[----:B------:R-:W-:Y:S01]  /*3cf0*/  VIADD R0, R2, 0x10 ;  /* 0x0000001002007836 */ /* 0x000fe20000000000 */
[CC--:B------:R-:W-:Y:S01]  /*3d00*/  ISETP.GE.AND P5, PT, R6.reuse, R130.reuse, PT ;  /* 0x000000820600720c */ /* 0x0c0fe20003fa6270 */
[C---:B------:R-:W-:Y:S01]  /*3d10*/  IMAD R154, R3.reuse, 0x2, R156 ;  /* 0x00000002039a7824 */ /* 0x040fe200078e029c */
[-C--:B------:R-:W-:Y:S01]  /*3d20*/  ISETP.GE.AND P4, PT, R6, R129.reuse, PT ;  /* 0x000000810600720c */ /* 0x080fe20003f86270 */
[----:B------:R-:W-:Y:S01]  /*3d30*/  VIADD R6, R2, 0x18 ;  /* 0x0000001802067836 */ /* 0x000fe20000000000 */
[----:B------:R-:W-:Y:S01]  /*3d40*/  FSEL R11, R22, -INF , !P2 ;  /* 0xff800000160b7808 */ /* 0x000fe20005000000 */
[----:B------:R-:W-:Y:S01]  /*3d50*/  VIADD R22, R2, 0x68 ;  /* 0x0000006802167836 */ /* 0x000fe20000000000 */
[----:B------:R-:W-:Y:S01]  /*3d60*/  ISETP.GE.AND P2, PT, R0, R129, PT ;  /* 0x000000810000720c */ /* 0x000fe20003f46270 */
[----:B------:R-:W-:Y:S01]  /*3d70*/  LDSM.16.MT88.4 R68, [R153+0x6000] ;  /* 0x006000009944783b */ /* 0x000fe20000004200 */
[----:B------:R-:W-:Y:S01]  /*3d80*/  FSEL R20, R20, -INF , !P3 ;  /* 0xff80000014147808 */ /* 0x000fe20005800000 */
[----:B------:R-:W-:Y:S01]  /*3d90*/  IMAD R152, R3, 0x2, R153 ;  /* 0x0000000203987824 */ /* 0x000fe200078e0299 */
[----:B------:R-:W-:-:S02]  /*3da0*/  ISETP.GE.AND P3, PT, R0, R130, PT ;  /* 0x000000820000720c */ /* 0x000fc40003f66270 */
[----:B------:R-:W-:Y:S02]  /*3db0*/  FSEL R0, R21, -INF , !P5 ;  /* 0xff80000015007808 */ /* 0x000fe40006800000 */
[----:B------:R-:W-:Y:S02]  /*3dc0*/  FSEL R7, R23, -INF , !P4 ;  /* 0xff80000017077808 */ /* 0x000fe40006000000 */
[----:B------:R-:W-:Y:S02]  /*3dd0*/  FSEL R9, R18, -INF , !P2 ;  /* 0xff80000012097808 */ /* 0x000fe40005000000 */
[C---:B------:R-:W-:Y:S02]  /*3de0*/  ISETP.GE.AND P5, PT, R8.reuse, R130, PT ;  /* 0x000000820800720c */ /* 0x040fe40003fa6270 */
[-C--:B------:R-:W-:Y:S02]  /*3df0*/  ISETP.GE.AND P4, PT, R8, R129.reuse, PT ;  /* 0x000000810800720c */ /* 0x080fe40003f86270 */
[----:B------:R-:W-:-:S02]  /*3e00*/  ISETP.GE.AND P2, PT, R6, R129, PT ;  /* 0x000000810600720c */ /* 0x000fc40003f46270 */
[----:B------:R-:W-:Y:S02]  /*3e10*/  FSEL R16, R16, -INF , !P3 ;  /* 0xff80000010107808 */ /* 0x000fe40005800000 */
[-C--:B------:R-:W-:Y:S01]  /*3e20*/  ISETP.GE.AND P3, PT, R6, R130.reuse, PT ;  /* 0x000000820600720c */ /* 0x080fe20003f66270 */
[C---:B------:R-:W-:Y:S01]  /*3e30*/  VIADD R6, R2.reuse, 0x20 ;  /* 0x0000002002067836 */ /* 0x040fe20000000000 */
[----:B------:R-:W-:Y:S01]  /*3e40*/  FSEL R8, R17, -INF , !P5 ;  /* 0xff80000011087808 */ /* 0x000fe20006800000 */
[----:B------:R-:W-:Y:S01]  /*3e50*/  VIADD R17, R2, 0x58 ;  /* 0x0000005802117836 */ /* 0x000fe20000000000 */
[----:B------:R-:W-:Y:S02]  /*3e60*/  FSEL R19, R19, -INF , !P4 ;  /* 0xff80000013137808 */ /* 0x000fe40006000000 */
[----:B------:R-:W-:Y:S01]  /*3e70*/  FSEL R23, R14, -INF , !P2 ;  /* 0xff8000000e177808 */ /* 0x000fe20005000000 */
[----:B------:R-:W-:Y:S01]  /*3e80*/  VIADD R14, R2, 0x21 ;  /* 0x00000021020e7836 */ /* 0x000fe20000000000 */
[----:B------:R-:W-:-:S02]  /*3e90*/  ISETP.GE.AND P5, PT, R10, R130, PT ;  /* 0x000000820a00720c */ /* 0x000fc40003fa6270 */
[-C--:B------:R-:W-:Y:S01]  /*3ea0*/  ISETP.GE.AND P4, PT, R10, R129.reuse, PT ;  /* 0x000000810a00720c */ /* 0x080fe20003f86270 */
[----:B------:R-:W-:Y:S01]  /*3eb0*/  VIADD R10, R2, 0x28 ;  /* 0x00000028020a7836 */ /* 0x000fe20000000000 */
[----:B------:R-:W-:Y:S02]  /*3ec0*/  FSEL R12, R12, -INF , !P3 ;  /* 0xff8000000c0c7808 */ /* 0x000fe40005800000 */
[C---:B------:R-:W-:Y:S02]  /*3ed0*/  ISETP.GE.AND P3, PT, R6.reuse, R130, PT ;  /* 0x000000820600720c */ /* 0x040fe40003f66270 */
[----:B------:R-:W-:Y:S02]  /*3ee0*/  ISETP.GE.AND P2, PT, R6, R129, PT ;  /* 0x000000810600720c */ /* 0x000fe40003f46270 */
[----:B------:R-:W-:Y:S01]  /*3ef0*/  FSEL R6, R13, -INF , !P5 ;  /* 0xff8000000d067808 */ /* 0x000fe20006800000 */
[----:B------:R-:W-:Y:S01]  /*3f00*/  VIADD R13, R2, 0x29 ;  /* 0x00000029020d7836 */ /* 0x000fe20000000000 */
[----:B------:R-:W-:-:S02]  /*3f10*/  FSEL R21, R15, -INF , !P4 ;  /* 0xff8000000f157808 */ /* 0x000fc40006000000 */
[CC--:B------:R-:W-:Y:S02]  /*3f20*/  ISETP.GE.AND P5, PT, R14.reuse, R130.reuse, PT ;  /* 0x000000820e00720c */ /* 0x0c0fe40003fa6270 */
        /* <DEDUP_REMOVED lines=13> */
[----:B------:R-:W-:Y:S02]  /*4000*/  ISETP.GE.AND P5, PT, R13, R130, PT ;  /* 0x000000820d00720c */ /* 0x000fe40003fa6270 */
[----:B------:R-:W-:-:S02]  /*4010*/  FSEL R140, R84, -INF , !P3 ;  /* 0xff800000548c7808 */ /* 0x000fc40005800000 */
[----:B------:R-:W-:Y:S02]  /*4020*/  FSEL R139, R86, -INF , !P2 ;  /* 0xff800000568b7808 */ /* 0x000fe40005000000 */
[CC--:B------:R-:W-:Y:S02]  /*4030*/  ISETP.GE.AND P3, PT, R10.reuse, R130.reuse, PT ;  /* 0x000000820a00720c */ /* 0x0c0fe40003f66270 */
[----:B------:R-:W-:Y:S01]  /*4040*/  ISETP.GE.AND P2, PT, R10, R129, PT ;  /* 0x000000810a00720c */ /* 0x000fe20003f46270 */
[C---:B------:R-:W-:Y:S01]  /*4050*/  VIADD R10, R2.reuse, 0x38 ;  /* 0x00000038020a7836 */ /* 0x040fe20000000000 */
[----:B------:R-:W-:Y:S02]  /*4060*/  FSEL R104, R81, -INF , !P5 ;  /* 0xff80000051687808 */ /* 0x000fe40006800000 */
[----:B------:R-:W-:Y:S02]  /*4070*/  ISETP.GE.AND P5, PT, R2, R130, PT ;  /* 0x000000820200720c */ /* 0x000fe40003fa6270 */
[----:B------:R-:W-:-:S02]  /*4080*/  FSEL R102, R80, -INF , !P3 ;  /* 0xff80000050667808 */ /* 0x000fc40005800000 */
[----:B------:R-:W-:Y:S02]  /*4090*/  FSEL R107, R82, -INF , !P2 ;  /* 0xff800000526b7808 */ /* 0x000fe40005000000 */
[C---:B------:R-:W-:Y:S02]  /*40a0*/  ISETP.GE.AND P3, PT, R10.reuse, R130, PT ;  /* 0x000000820a00720c */ /* 0x040fe40003f66270 */
[----:B------:R-:W-:Y:S02]  /*40b0*/  ISETP.GE.AND P2, PT, R10, R129, PT ;  /* 0x000000810a00720c */ /* 0x000fe40003f46270 */
[----:B------:R-:W-:Y:S01]  /*40c0*/  FSEL R10, R25, -INF , !P1 ;  /* 0xff800000190a7808 */ /* 0x000fe20004800000 */
[----:B------:R-:W-:Y:S01]  /*40d0*/  VIADD R25, R2, 0x61 ;  /* 0x0000006102197836 */ /* 0x000fe20000000000 */
[----:B------:R-:W-:Y:S02]  /*40e0*/  FSEL R24, R24, -INF , !P5 ;  /* 0xff80000018187808 */ /* 0x000fe40006800000 */
[----:B------:R-:W-:-:S02]  /*40f0*/  FSEL R103, R87, -INF , !P4 ;  /* 0xff80000057677808 */ /* 0x000fc40006000000 */
[----:B------:R-:W-:Y:S01]  /*4100*/  ISETP.GE.AND P4, PT, R13, R129, PT ;  /* 0x000000810d00720c */ /* 0x000fe20003f86270 */
[----:B------:R-:W-:Y:S01]  /*4110*/  VIADD R13, R2, 0x39 ;  /* 0x00000039020d7836 */ /* 0x000fe20000000000 */
[----:B------:R-:W-:Y:S01]  /*4120*/  FMNMX.FTZ R15, R24, R10, !PT ;  /* 0x0000000a180f7209 */ /* 0x000fe20007810000 */
[----:B------:R-:W-:Y:S01]  /*4130*/  LDSM.16.MT88.4 R84, [R154+0x6000] ;  /* 0x006000009a54783b */ /* 0x000fe20000004200 */
        /* <DEDUP_REMOVED lines=16> */
[----:B------:R-:W-:Y:S02]  /*4240*/  FMNMX.FTZ R15, R8, R15, !PT ;  /* 0x0000000f080f7209 */ /* 0x000fe40007810000 */
[----:B------:R-:W-:Y:S02]  /*4250*/  FSEL R119, R58, -INF , !P5 ;  /* 0xff8000003a777808 */ /* 0x000fe40006800000 */
[----:B------:R-:W-:Y:S02]  /*4260*/  FSEL R114, R57, -INF , !P2 ;  /* 0xff80000039727808 */ /* 0x000fe40005000000 */
[----:B------:R-:W-:-:S02]  /*4270*/  FSEL R117, R63, -INF , !P1 ;  /* 0xff8000003f757808 */ /* 0x000fc40004800000 */
[CC--:B------:R-:W-:Y:S02]  /*4280*/  ISETP.GE.AND P5, PT, R13.reuse, R130.reuse, PT ;  /* 0x000000820d00720c */ /* 0x0c0fe40003fa6270 */
[----:B------:R-:W-:Y:S01]  /*4290*/  ISETP.GE.AND P2, PT, R13, R129, PT ;  /* 0x000000810d00720c */ /* 0x000fe20003f46270 */
[----:B------:R-:W-:Y:S01]  /*42a0*/  VIADD R13, R2, 0x50 ;  /* 0x00000050020d7836 */ /* 0x000fe20000000000 */
[----:B------:R-:W-:Y:S02]  /*42b0*/  ISETP.GE.AND P1, PT, R14, R130, PT ;  /* 0x000000820e00720c */ /* 0x000fe40003f26270 */
[----:B------:R-:W-:Y:S02]  /*42c0*/  FSEL R27, R27, -INF , !P6 ;  /* 0xff8000001b1b7808 */ /* 0x000fe40007000000 */
[----:B------:R-:W-:Y:S02]  /*42d0*/  FMNMX.FTZ R15, R12, R15, !PT ;  /* 0x0000000f0c0f7209 */ /* 0x000fe40007810000 */
[----:B------:R-:W-:-:S02]  /*42e0*/  ISETP.GE.AND P6, PT, R2, R129, PT ;  /* 0x000000810200720c */ /* 0x000fc40003fc6270 */
[----:B------:R-:W-:Y:S02]  /*42f0*/  FSEL R133, R59, -INF , !P4 ;  /* 0xff8000003b857808 */ /* 0x000fe40006000000 */
[----:B------:R-:W-:Y:S02]  /*4300*/  FSEL R118, R52, -INF , !P1 ;  /* 0xff80000034767808 */ /* 0x000fe40004800000 */
[C---:B------:R-:W-:Y:S02]  /*4310*/  ISETP.GE.AND P4, PT, R13.reuse, R130, PT ;  /* 0x000000820d00720c */ /* 0x040fe40003f86270 */
[----:B------:R-:W-:Y:S02]  /*4320*/  FMNMX.FTZ R15, R6, R15, !PT ;  /* 0x0000000f060f7209 */ /* 0x000fe40007810000 */
[----:B------:R-:W-:Y:S02]  /*4330*/  ISETP.GE.AND P1, PT, R13, R129, PT ;  /* 0x000000810d00720c */ /* 0x000fe40003f26270 */
[----:B------:R-:W-:-:S02]  /*4340*/  FSEL R112, R56, -INF , !P3 ;  /* 0xff80000038707808 */ /* 0x000fc40005800000 */
[----:B------:R-:W-:Y:S02]  /*4350*/  FSEL R13, R26, -INF , !P6 ;  /* 0xff8000001a0d7808 */ /* 0x000fe40007000000 */
[----:B------:R-:W-:Y:S01]  /*4360*/  ISETP.GE.AND P3, PT, R14, R129, PT ;  /* 0x000000810e00720c */ /* 0x000fe20003f66270 */
[----:B------:R-:W-:Y:S01]  /*4370*/  VIADD R14, R2, 0x51 ;  /* 0x00000051020e7836 */ /* 0x000fe20000000000 */
[----:B------:R-:W-:Y:S02]  /*4380*/  FMNMX.FTZ R15, R136, R15, !PT ;  /* 0x0000000f880f7209 */ /* 0x000fe40007810000 */
[----:B------:R-:W-:Y:S02]  /*4390*/  FMNMX.FTZ R18, R13, R27, !PT ;  /* 0x0000001b0d127209 */ /* 0x000fe40007810000 */
[----:B------:R-:W-:Y:S02]  /*43a0*/  FSEL R135, R54, -INF , !P3 ;  /* 0xff80000036877808 */ /* 0x000fe40005800000 */
[----:B------:R-:W-:-:S02]  /*43b0*/  ISETP.GE.AND P6, PT, R14, R130, PT ;  /* 0x000000820e00720c */ /* 0x000fc40003fc6270 */
[----:B------:R-:W-:Y:S02]  /*43c0*/  FMNMX.FTZ R15, R138, R15, !PT ;  /* 0x0000000f8a0f7209 */ /* 0x000fe40007810000 */
[----:B------:R-:W-:Y:S02]  /*43d0*/  ISETP.GE.AND P3, PT, R14, R129, PT ;  /* 0x000000810e00720c */ /* 0x000fe40003f66270 */
[----:B------:R-:W-:Y:S02]  /*43e0*/  FMNMX.FTZ R14, R11, R18, !PT ;  /* 0x000000120b0e7209 */ /* 0x000fe40007810000 */
[----:B------:R-:W-:Y:S02]  /*43f0*/  FMNMX.FTZ R15, R140, R15, !PT ;  /* 0x0000000f8c0f7209 */ /* 0x000fe40007810000 */
        /* <DEDUP_REMOVED lines=8> */
[----:B------:R-:W-:-:S02]  /*4480*/  FSEL R100, R72, -INF , !P4 ;  /* 0xff80000048647808 */ /* 0x000fc40006000000 */
[----:B------:R-:W-:Y:S02]  /*4490*/  FSEL R101, R74, -INF , !P1 ;  /* 0xff8000004a657808 */ /* 0x000fe40004800000 */
[----:B------:R-:W-:Y:S02]  /*44a0*/  ISETP.GE.AND P4, PT, R14, R130, PT ;  /* 0x000000820e00720c */ /* 0x000fe40003f86270 */
[----:B------:R-:W-:Y:S02]  /*44b0*/  FMNMX.FTZ R15, R116, R15, !PT ;  /* 0x0000000f740f7209 */ /* 0x000fe40007810000 */
[----:B------:R-:W-:Y:S02]  /*44c0*/  ISETP.GE.AND P1, PT, R14, R129, PT ;  /* 0x000000810e00720c */ /* 0x000fe40003f26270 */
[----:B------:R-:W-:Y:S01]  /*44d0*/  FMNMX.FTZ R14, R21, R18, !PT ;  /* 0x00000012150e7209 */ /* 0x000fe20007810000 */
[----:B------:R-:W-:Y:S01]  /*44e0*/  VIADD R18, R2, 0x69 ;  /* 0x0000006902127836 */ /* 0x000fe20000000000 */
[----:B------:R-:W-:-:S02]  /*44f0*/  FMNMX.FTZ R15, R134, R15, !PT ;  /* 0x0000000f860f7209 */ /* 0x000fc40007810000 */
[----:B------:R-:W-:Y:S02]  /*4500*/  FMNMX.FTZ R14, R109, R14, !PT ;  /* 0x0000000e6d0e7209 */ /* 0x000fe40007810000 */
[----:B------:R-:W-:Y:S02]  /*4510*/  FMNMX.FTZ R15, R112, R15, !PT ;  /* 0x0000000f700f7209 */ /* 0x000fe40007810000 */
[----:B------:R-:W-:Y:S01]  /*4520*/  FMNMX.FTZ R26, R137, R14, !PT ;  /* 0x0000000e891a7209 */ /* 0x000fe20007810000 */
[----:B------:R-:W-:Y:S01]  /*4530*/  VIADD R14, R2, 0x78 ;  /* 0x00000078020e7836 */ /* 0x000fe20000000000 */
[----:B------:R-:W-:Y:S01]  /*4540*/  FMNMX.FTZ R37, R114, R15, !PT ;  /* 0x0000000f72257209 */ /* 0x000fe20007810000 */
[----:B------:R-:W-:Y:S01]  /*4550*/  VIADD R15, R2, 0x71 ;  /* 0x00000071020f7836 */ /* 0x000fe20000000000 */
[----:B------:R-:W-:Y:S02]  /*4560*/  FMNMX.FTZ R26, R139, R26, !PT ;  /* 0x0000001a8b1a7209 */ /* 0x000fe40007810000 */
[----:B------:R-:W-:-:S02]  /*4570*/  FSEL R132, R53, -INF , !P5 ;  /* 0xff80000035847808 */ /* 0x000fc40006800000 */
[----:B------:R-:W-:Y:S02]  /*4580*/  FMNMX.FTZ R37, R118, R37, !PT ;  /* 0x0000002576257209 */ /* 0x000fe40007810000 */
[----:B------:R-:W-:Y:S02]  /*4590*/  FMNMX.FTZ R26, R103, R26, !PT ;  /* 0x0000001a671a7209 */ /* 0x000fe40007810000 */
[----:B------:R-:W-:Y:S02]  /*45a0*/  FMNMX.FTZ R37, R132, R37, !PT ;  /* 0x0000002584257209 */ /* 0x000fe40007810000 */
[----:B------:R-:W-:Y:S02]  /*45b0*/  FMNMX.FTZ R26, R107, R26, !PT ;  /* 0x0000001a6b1a7209 */ /* 0x000fe40007810000 */
[----:B------:R-:W-:Y:S02]  /*45c0*/  ISETP.GE.AND P5, PT, R17, R130, PT ;  /* 0x000000821100720c */ /* 0x000fe40003fa6270 */
[----:B------:R-:W-:-:S02]  /*45d0*/  FSEL R106, R73, -INF , !P6 ;  /* 0xff800000496a7808 */ /* 0x000fc40007000000 */
[----:B------:R-:W-:Y:S02]  /*45e0*/  FMNMX.FTZ R37, R100, R37, !PT ;  /* 0x0000002564257209 */ /* 0x000fe40007810000 */
[----:B------:R-:W-:Y:S02]  /*45f0*/  FSEL R115, R55, -INF , !P2 ;  /* 0xff80000037737808 */ /* 0x000fe40005000000 */
[----:B------:R-:W-:Y:S02]  /*4600*/  FMNMX.FTZ R26, R111, R26, !PT ;  /* 0x0000001a6f1a7209 */ /* 0x000fe40007810000 */
        /* <DEDUP_REMOVED lines=69> */
[----:B------:R-:W-:-:S04]  /*4a60*/  FMNMX.FTZ R18, R29, R18, !PT ;  /* 0x000000121d127209 */ /* 0x000fc80007810000 */
[----:B------:R-:W-:Y:S02]  /*4a70*/  FMNMX.FTZ R18, R25, R18, !PT ;  /* 0x0000001219127209 */ /* 0x000fe40007810000 */
[----:B-1----:R-:W-:-:S03]  /*4a80*/  FMNMX.FTZ R37, R26, R37, !PT ;  /* 0x000000251a257209 */ /* 0x002fc60007810000 */
[----:B------:R-:W1:Y:S04]  /*4a90*/  SHFL.BFLY PT, R15, R18, 0x2, 0x1f ;  /* 0x0c401f00120f7f89 */ /* 0x000e6800000e0000 */
[----:B------:R-:W2:Y:S01]  /*4aa0*/  SHFL.BFLY PT, R2, R37, 0x1, 0x1f ;  /* 0x0c201f0025027f89 */ /* 0x000ea200000e0000 */
[----:B-1----:R-:W-:Y:S02]  /*4ab0*/  FMNMX.FTZ R15, R18, R15, !PT ;  /* 0x0000000f120f7209 */ /* 0x002fe40007810000 */
[----:B--2---:R-:W-:-:S03]  /*4ac0*/  FMNMX.FTZ R2, R37, R2, !PT ;  /* 0x0000000225027209 */ /* 0x004fc60007810000 */
        /* <DEDUP_REMOVED lines=25> */
[----:B------:R-:W-:Y:S01]  /*4c60*/  FFMA.FTZ R179, R40, UR6, -R43 ;  /* 0x0000000628b37c23 */ /* 0x000fe2000801082b */
[----:B------:R-:W-:-:S02]  /*4c70*/  ISETP.GE.AND P1, PT, R126, 0x2, PT ;  /* 0x000000027e00780c */ /* 0x000fc40003f26270 */
[----:B------:R-:W1:Y:S01]  /*4c80*/  MUFU.EX2 R49, R49 ;  /* 0x0000003100317308 */ /* 0x000e620000000800 */
[--C-:B------:R-:W-:Y:S01]  /*4c90*/  FFMA.FTZ R51, R27, UR6, -R24.reuse ;  /* 0x000000061b337c23 */ /* 0x100fe20008010818 */
[--C-:B------:R-:W-:Y:S01]  /*4ca0*/  FFMA.FTZ R32, R7, UR6, -R24.reuse ;  /* 0x0000000607207c23 */ /* 0x100fe20008010818 */
[--C-:B------:R-:W-:Y:S01]  /*4cb0*/  FFMA.FTZ R27, R6, UR6, -R43.reuse ;  /* 0x00000006061b7c23 */ /* 0x100fe2000801082b */
[--C-:B------:R-:W-:Y:S01]  /*4cc0*/  FFMA.FTZ R58, R13, UR6, -R24.reuse ;  /* 0x000000060d3a7c23 */ /* 0x100fe20008010818 */
[--C-:B------:R-:W-:Y:S01]  /*4cd0*/  FFMA.FTZ R45, R11, UR6, -R24.reuse ;  /* 0x000000060b2d7c23 */ /* 0x100fe20008010818 */
[----:B------:R-:W2:Y:S01]  /*4ce0*/  LDSM.16.MT88.4 R4, [R152+0x6000] ;  /* 0x006000009804783b */ /* 0x000ea20000004200 */
[--C-:B------:R-:W-:Y:S01]  /*4cf0*/  FFMA.FTZ R34, R9, UR6, -R24.reuse ;  /* 0x0000000609227c23 */ /* 0x100fe20008010818 */
[----:B------:R-:W3:Y:S01]  /*4d00*/  MUFU.EX2 R54, R54 ;  /* 0x0000003600367308 */ /* 0x000ee20000000800 */
[--C-:B------:R-:W-:Y:S01]  /*4d10*/  FFMA.FTZ R26, R23, UR6, -R24.reuse ;  /* 0x00000006171a7c23 */ /* 0x100fe20008010818 */
[----:B------:R-:W4:Y:S01]  /*4d20*/  LDSM.16.MT88.4 R8, [R153+0x6800] ;  /* 0x006800009908783b */ /* 0x000f220000004200 */
[--C-:B------:R-:W-:Y:S01]  /*4d30*/  FFMA.FTZ R3, R21, UR6, -R24.reuse ;  /* 0x0000000615037c23 */ /* 0x100fe20008010818 */
[--C-:B------:R-:W-:Y:S01]  /*4d40*/  FFMA.FTZ R31, R19, UR6, -R24.reuse ;  /* 0x00000006131f7c23 */ /* 0x100fe20008010818 */
[--C-:B------:R-:W-:Y:S01]  /*4d50*/  FFMA.FTZ R60, R109, UR6, -R24.reuse ;  /* 0x000000066d3c7c23 */ /* 0x100fe20008010818 */
[----:B------:R-:W5:Y:S01]  /*4d60*/  LDSM.16.MT88.4 R12, [R154+0x6800] ;  /* 0x006800009a0c783b */ /* 0x000f620000004200 */
[--C-:B------:R-:W-:Y:S01]  /*4d70*/  FFMA.FTZ R57, R137, UR6, -R24.reuse ;  /* 0x0000000689397c23 */ /* 0x100fe20008010818 */
[----:B------:R-:W-:Y:S01]  /*4d80*/  MUFU.EX2 R58, R58 ;  /* 0x0000003a003a7308 */ /* 0x000fe20000000800 */
[----:B-1----:R-:W-:Y:S01]  /*4d90*/  F2FP.F16.F32.PACK_AB R76, R49, R56 ;  /* 0x00000038314c723e */ /* 0x002fe200000000ff */
[----:B------:R-:W1:Y:S01]  /*4da0*/  LDSM.16.MT88.4 R20, [R152+0x6800] ;  /* 0x006800009814783b */ /* 0x000e620000004200 */
[--C-:B------:R-:W-:Y:S01]  /*4db0*/  FFMA.FTZ R63, R139, UR6, -R24.reuse ;  /* 0x000000068b3f7c23 */ /* 0x100fe20008010818 */
[--C-:B------:R-:W-:Y:S01]  /*4dc0*/  FFMA.FTZ R42, R103, UR6, -R24.reuse ;  /* 0x00000006672a7c23 */ /* 0x100fe20008010818 */
[--C-:B------:R-:W-:Y:S01]  /*4dd0*/  FFMA.FTZ R109, R102, UR6, -R43.reuse ;  /* 0x00000006666d7c23 */ /* 0x100fe2000801082b */
[----:B------:R-:W1:Y:S01]  /*4de0*/  LDSM.16.MT88.4 R16, [R156+0x6800] ;  /* 0x006800009c10783b */ /* 0x000e620000004200 */
        /* <DEDUP_REMOVED lines=21> */
[----:B------:R-:W-:Y:S01]  /*4f40*/  FFMA.FTZ R100, R110, UR6, -R43 ;  /* 0x000000066e647c23 */ /* 0x000fe2000801082b */
[--C-:B------:R-:W-:Y:S01]  /*4f50*/  FFMA.FTZ R101, R105, UR6, -R24.reuse ;  /* 0x0000000669657c23 */ /* 0x100fe20008010818 */
[----:B------:R-:W-:Y:S01]  /*4f60*/  FFMA.FTZ R113, R113, UR6, -R24 ;  /* 0x0000000671717c23 */ /* 0x000fe20008010818 */
[----:B------:R-:W-:Y:S01]  /*4f70*/  FADD.FTZ R49, R56, R49 ;  /* 0x0000003138317221 */ /* 0x000fe20000010000 */
[----:B------:R-:W-:Y:S01]  /*4f80*/  MUFU.EX2 R37, R37 ;  /* 0x0000002500257308 */ /* 0x000fe20000000800 */
[----:B------:R-:W-:-:S02]  /*4f90*/  FADD.FTZ R58, R58, R51 ;  /* 0x000000333a3a7221 */ /* 0x000fc40000010000 */
[----:B------:R-:W-:Y:S01]  /*4fa0*/  FADD.FTZ R54, R54, R49 ;  /* 0x0000003136367221 */ /* 0x000fe20000010000 */
[--C-:B------:R-:W-:Y:S01]  /*4fb0*/  FFMA.FTZ R49, R36, UR6, -R43.reuse ;  /* 0x0000000624317c23 */ /* 0x100fe2000801082b */
[--C-:B------:R-:W-:Y:S01]  /*4fc0*/  FFMA.FTZ R36, R38, UR6, -R43.reuse ;  /* 0x0000000626247c23 */ /* 0x100fe2000801082b */
[----:B------:R-:W-:Y:S01]  /*4fd0*/  FFMA.FTZ R38, R39, UR6, -R43 ;  /* 0x0000000627267c23 */ /* 0x000fe2000801082b */
[----:B------:R-:W-:Y:S01]  /*4fe0*/  FADD.FTZ R40, R41, R54 ;  /* 0x0000003629287221 */ /* 0x000fe20000010000 */
[----:B------:R-:W2:Y:S01]  /*4ff0*/  MUFU.EX2 R28, R28 ;  /* 0x0000001c001c7308 */ /* 0x000ea20000000800 */
[C---:B---3--:R-:W-:Y:S01]  /*5000*/  F2FP.F16.F32.PACK_AB R79, R32.reuse, R45 ;  /* 0x0000002d204f723e */ /* 0x048fe200000000ff */
[----:B------:R-:W-:Y:S01]  /*5010*/  FADD.FTZ R45, R45, R58 ;  /* 0x0000003a2d2d7221 */ /* 0x000fe20000010000 */
[--C-:B------:R-:W-:Y:S01]  /*5020*/  FFMA.FTZ R41, R33, UR6, -R24.reuse ;  /* 0x0000000621297c23 */ /* 0x100fe20008010818 */
[----:B------:R-:W-:Y:S02]  /*5030*/  FFMA.FTZ R33, R35, UR6, -R24 ;  /* 0x0000000623217c23 */ /* 0x000fe40008010818 */
[----:B------:R-:W-:-:S02]  /*5040*/  FADD.FTZ R45, R32, R45 ;  /* 0x0000002d202d7221 */ /* 0x000fc40000010000 */
[C---:B------:R-:W-:Y:S01]  /*5050*/  HMMA.16816.F32 R80, R76.reuse, R68, RZ ;  /* 0x000000444c50723c */ /* 0x040fe200000018ff */
[----:B------:R-:W-:Y:S05]  /*5060*/  MUFU.EX2 R30, R30 ;  /* 0x0000001e001e7308 */ /* 0x000fea0000000800 */
[C---:B------:R-:W-:Y:S03]  /*5070*/  HMMA.16816.F32 R68, R76.reuse, R70, RZ ;  /* 0x000000464c44723c */ /* 0x040fe600000018ff */
[----:B------:R-:W-:Y:S03]  /*5080*/  MUFU.EX2 R27, R27 ;  /* 0x0000001b001b7308 */ /* 0x000fe60000000800 */
[C---:B------:R-:W-:Y:S05]  /*5090*/  HMMA.16816.F32 R88, R76.reuse, R84, RZ ;  /* 0x000000544c58723c */ /* 0x040fea00000018ff */
[----:B------:R-:W-:Y:S01]  /*50a0*/  MUFU.EX2 R34, R34 ;  /* 0x0000002200227308 */ /* 0x000fe20000000800 */
[C---:B------:R-:W-:Y:S06]  /*50b0*/  HMMA.16816.F32 R96, R76.reuse, R92, RZ ;  /* 0x0000005c4c60723c */ /* 0x040fec00000018ff */
[C---:B------:R-:W-:Y:S01]  /*50c0*/  HMMA.16816.F32 R84, R76.reuse, R86, RZ ;  /* 0x000000564c54723c */ /* 0x040fe200000018ff */
[----:B------:R-:W3:Y:S05]  /*50d0*/  MUFU.EX2 R31, R31 ;  /* 0x0000001f001f7308 */ /* 0x000eea0000000800 */
[C---:B------:R-:W-:Y:S03]  /*50e0*/  HMMA.16816.F32 R92, R76.reuse, R94, RZ ;  /* 0x0000005e4c5c723c */ /* 0x040fe600000018ff */
[----:B------:R-:W-:Y:S03]  /*50f0*/  MUFU.EX2 R26, R26 ;  /* 0x0000001a001a7308 */ /* 0x000fe60000000800 */
[C---:B------:R-:W-:Y:S05]  /*5100*/  HMMA.16816.F32 R72, R76.reuse, R4, RZ ;  /* 0x000000044c48723c */ /* 0x040fea00000018ff */
[----:B------:R-:W4:Y:S01]  /*5110*/  MUFU.EX2 R3, R3 ;  /* 0x0000000300037308 */ /* 0x000f220000000800 */
[----:B------:R-:W-:Y:S01]  /*5120*/  HMMA.16816.F32 R76, R76, R6, RZ ;  /* 0x000000064c4c723c */ /* 0x000fe200000018ff */
[----:B--2---:R-:W-:Y:S01]  /*5130*/  F2FP.F16.F32.PACK_AB R4, R28, R37 ;  /* 0x000000251c04723e */ /* 0x004fe200000000ff */
[----:B------:R-:W-:Y:S01]  /*5140*/  FADD.FTZ R37, R37, R40 ;  /* 0x0000002825257221 */ /* 0x000fe20000010000 */
[----:B---3--:R-:W-:Y:S01]  /*5150*/  F2FP.F16.F32.PACK_AB R5, R31, R34 ;  /* 0x000000221f05723e */ /* 0x008fe200000000ff */
[----:B------:R-:W-:-:S02]  /*5160*/  FADD.FTZ R34, R34, R45 ;  /* 0x0000002d22227221 */ /* 0x000fc40000010000 */
[----:B------:R-:W-:Y:S01]  /*5170*/  FADD.FTZ R37, R28, R37 ;  /* 0x000000251c257221 */ /* 0x000fe20000010000 */
[----:B------:R-:W-:Y:S01]  /*5180*/  F2FP.F16.F32.PACK_AB R6, R27, R30 ;  /* 0x0000001e1b06723e */ /* 0x000fe200000000ff */
[----:B------:R-:W-:Y:S01]  /*5190*/  MUFU.EX2 R62, R62 ;  /* 0x0000003e003e7308 */ /* 0x000fe20000000800 */
[----:B------:R-:W-:Y:S01]  /*51a0*/  FADD.FTZ R31, R31, R34 ;  /* 0x000000221f1f7221 */ /* 0x000fe20000010000 */
[----:B------:R-:W-:Y:S01]  /*51b0*/  FADD.FTZ R30, R30, R37 ;  /* 0x000000251e1e7221 */ /* 0x000fe20000010000 */
[----:B------:R-:W-:-:S03]  /*51c0*/  FFMA.FTZ R28, R29, UR6, -R24 ;  /* 0x000000061d1c7c23 */ /* 0x000fc60008010818 */
[----:B------:R-:W-:Y:S01]  /*51d0*/  FADD.FTZ R27, R27, R30 ;  /* 0x0000001e1b1b7221 */ /* 0x000fe20000010000 */
[----:B----4-:R-:W-:Y:S01]  /*51e0*/  F2FP.F16.F32.PACK_AB R7, R3, R26 ;  /* 0x0000001a0307723e */ /* 0x010fe200000000ff */
[----:B------:R-:W2:Y:S01]  /*51f0*/  MUFU.EX2 R61, R61 ;  /* 0x0000003d003d7308 */ /* 0x000ea20000000800 */
[----:B------:R-:W-:-:S05]  /*5200*/  FADD.FTZ R26, R26, R31 ;  /* 0x0000001f1a1a7221 */ /* 0x000fca0000010000 */
[C---:B------:R-:W-:Y:S02]  /*5210*/  HMMA.16816.F32 R80, R4.reuse, R8, R80 ;  /* 0x000000080450723c */ /* 0x040fe40000001850 */
[----:B------:R-:W-:Y:S04]  /*5220*/  MUFU.EX2 R59, R59 ;  /* 0x0000003b003b7308 */ /* 0x000fe80000000800 */
[C---:B------:R-:W-:Y:S01]  /*5230*/  HMMA.16816.F32 R68, R4.reuse, R10, R68 ;  /* 0x0000000a0444723c */ /* 0x040fe20000001844 */
[----:B------:R-:W3:Y:S03]  /*5240*/  LDSM.16.MT88.4 R8, [R153+0x7000] ;  /* 0x007000009908783b */ /* 0x000ee60000004200 */
[----:B------:R-:W4:Y:S02]  /*5250*/  MUFU.EX2 R46, R46 ;  /* 0x0000002e002e7308 */ /* 0x000f240000000800 */
[C---:B-----5:R-:W-:Y:S06]  /*5260*/  HMMA.16816.F32 R88, R4.reuse, R12, R88 ;  /* 0x0000000c0458723c */ /* 0x060fec0000001858 */
[C---:B------:R-:W-:Y:S01]  /*5270*/  HMMA.16816.F32 R84, R4.reuse, R14, R84 ;  /* 0x0000000e0454723c */ /* 0x040fe20000001854 */
[----:B------:R-:W5:Y:S01]  /*5280*/  LDSM.16.MT88.4 R12, [R154+0x7000] ;  /* 0x007000009a0c783b */ /* 0x000f620000004200 */
[----:B------:R-:W-:Y:S04]  /*5290*/  MUFU.EX2 R60, R60 ;  /* 0x0000003c003c7308 */ /* 0x000fe80000000800 */
[C---:B-1----:R-:W-:Y:S04]  /*52a0*/  HMMA.16816.F32 R72, R4.reuse, R20, R72 ;  /* 0x000000140448723c */ /* 0x042fe80000001848 */
[----:B------:R-:W1:Y:S02]  /*52b0*/  MUFU.EX2 R57, R57 ;  /* 0x0000003900397308 */ /* 0x000e640000000800 */
[C---:B------:R-:W-:Y:S01]  /*52c0*/  HMMA.16816.F32 R76, R4.reuse, R22, R76 ;  /* 0x00000016044c723c */ /* 0x040fe2000000184c */
[----:B------:R-:W5:Y:S05]  /*52d0*/  LDSM.16.MT88.4 R20, [R152+0x7000] ;  /* 0x007000009814783b */ /* 0x000f6a0000004200 */
[----:B------:R-:W-:Y:S01]  /*52e0*/  MUFU.EX2 R63, R63 ;  /* 0x0000003f003f7308 */ /* 0x000fe20000000800 */
[C---:B------:R-:W-:Y:S06]  /*52f0*/  HMMA.16816.F32 R96, R4.reuse, R16, R96 ;  /* 0x000000100460723c */ /* 0x040fec0000001860 */
[----:B------:R-:W-:Y:S01]  /*5300*/  HMMA.16816.F32 R92, R4, R18, R92 ;  /* 0x00000012045c723c */ /* 0x000fe2000000185c */
[----:B------:R-:W3:Y:S01]  /*5310*/  MUFU.EX2 R42, R42 ;  /* 0x0000002a002a7308 */ /* 0x000ee20000000800 */
[----:B------:R-:W5:Y:S05]  /*5320*/  LDSM.16.MT88.4 R16, [R156+0x7000] ;  /* 0x007000009c10783b */ /* 0x000f6a0000004200 */
[----:B--2---:R-:W-:Y:S01]  /*5330*/  F2FP.F16.F32.PACK_AB R4, R61, R62 ;  /* 0x0000003e3d04723e */ /* 0x004fe200000000ff */
[----:B------:R-:W-:Y:S01]  /*5340*/  FADD.FTZ R62, R62, R27 ;  /* 0x0000001b3e3e7221 */ /* 0x000fe20000010000 */
[----:B----4-:R-:W-:Y:S01]  /*5350*/  F2FP.F16.F32.PACK_AB R6, R46, R59 ;  /* 0x0000003b2e06723e */ /* 0x010fe200000000ff */
[----:B------:R-:W-:Y:S01]  /*5360*/  MUFU.EX2 R109, R109 ;  /* 0x0000006d006d7308 */ /* 0x000fe20000000800 */
[----:B-1----:R-:W-:Y:S01]  /*5370*/  F2FP.F16.F32.PACK_AB R5, R57, R60 ;  /* 0x0000003c3905723e */ /* 0x002fe200000000ff */
[----:B------:R-:W-:-:S04]  /*5380*/  FADD.FTZ R62, R61, R62 ;  /* 0x0000003e3d3e7221 */ /* 0x000fc80000010000 */
[----:B------:R-:W-:Y:S01]  /*5390*/  FADD.FTZ R59, R59, R62 ;  /* 0x0000003e3b3b7221 */ /* 0x000fe20000010000 */
[----:B---3--:R-:W-:Y:S01]  /*53a0*/  F2FP.F16.F32.PACK_AB R7, R42, R63 ;  /* 0x0000003f2a07723e */ /* 0x008fe200000000ff */
[----:B------:R-:W1:Y:S02]  /*53b0*/  MUFU.EX2 R104, R104 ;  /* 0x0000006800687308 */ /* 0x000e640000000800 */
[----:B------:R-:W-:-:S04]  /*53c0*/  FADD.FTZ R46, R46, R59 ;  /* 0x0000003b2e2e7221 */ /* 0x000fc80000010000 */
[C---:B------:R-:W-:Y:S02]  /*53d0*/  HMMA.16816.F32 R80, R4.reuse, R8, R80 ;  /* 0x000000080450723c */ /* 0x040fe40000001850 */
[----:B------:R-:W-:Y:S04]  /*53e0*/  MUFU.EX2 R103, R103 ;  /* 0x0000006700677308 */ /* 0x000fe80000000800 */
[C---:B------:R-:W-:Y:S01]  /*53f0*/  HMMA.16816.F32 R68, R4.reuse, R10, R68 ;  /* 0x0000000a0444723c */ /* 0x040fe20000001844 */
[----:B------:R-:W2:Y:S03]  /*5400*/  LDSM.16.MT88.4 R8, [R153+0x7800] ;  /* 0x007800009908783b */ /* 0x000ea60000004200 */
[----:B------:R-:W3:Y:S02]  /*5410*/  MUFU.EX2 R64, R64 ;  /* 0x0000004000407308 */ /* 0x000ee40000000800 */
[C---:B-----5:R-:W-:Y:S06]  /*5420*/  HMMA.16816.F32 R88, R4.reuse, R12, R88 ;  /* 0x0000000c0458723c */ /* 0x060fec0000001858 */
[C---:B------:R-:W-:Y:S01]  /*5430*/  HMMA.16816.F32 R84, R4.reuse, R14, R84 ;  /* 0x0000000e0454723c */ /* 0x040fe20000001854 */
[----:B------:R-:W4:Y:S01]  /*5440*/  LDSM.16.MT88.4 R12, [R154+0x7800] ;  /* 0x007800009a0c783b */ /* 0x000f220000004200 */
[----:B------:R-:W-:Y:S04]  /*5450*/  MUFU.EX2 R107, R107 ;  /* 0x0000006b006b7308 */ /* 0x000fe80000000800 */
[C---:B------:R-:W-:Y:S04]  /*5460*/  HMMA.16816.F32 R72, R4.reuse, R20, R72 ;  /* 0x000000140448723c */ /* 0x040fe80000001848 */
[----:B------:R-:W5:Y:S02]  /*5470*/  MUFU.EX2 R102, R102 ;  /* 0x0000006600667308 */ /* 0x000f640000000800 */
[C---:B------:R-:W-:Y:S01]  /*5480*/  HMMA.16816.F32 R76, R4.reuse, R22, R76 ;  /* 0x00000016044c723c */ /* 0x040fe2000000184c */
[----:B------:R-:W4:Y:S05]  /*5490*/  LDSM.16.MT88.4 R20, [R152+0x7800] ;  /* 0x007800009814783b */ /* 0x000f2a0000004200 */
[----:B------:R-:W-:Y:S01]  /*54a0*/  MUFU.EX2 R111, R111 ;  /* 0x0000006f006f7308 */ /* 0x000fe20000000800 */
[C---:B------:R-:W-:Y:S06]  /*54b0*/  HMMA.16816.F32 R96, R4.reuse, R16, R96 ;  /* 0x000000100460723c */ /* 0x040fec0000001860 */
[----:B------:R-:W-:Y:S01]  /*54c0*/  HMMA.16816.F32 R92, R4, R18, R92 ;  /* 0x00000012045c723c */ /* 0x000fe2000000185c */
[----:B------:R-:W2:Y:S01]  /*54d0*/  MUFU.EX2 R66, R66 ;  /* 0x0000004200427308 */ /* 0x000ea20000000800 */
[----:B------:R-:W4:Y:S05]  /*54e0*/  LDSM.16.MT88.4 R16, [R156+0x7800] ;  /* 0x007800009c10783b */ /* 0x000f2a0000004200 */
[----:B-1----:R-:W-:Y:S01]  /*54f0*/  F2FP.F16.F32.PACK_AB R4, R104, R109 ;  /* 0x0000006d6804723e */ /* 0x002fe200000000ff */
[----:B------:R-:W-:Y:S01]  /*5500*/  FADD.FTZ R109, R109, R46 ;  /* 0x0000002e6d6d7221 */ /* 0x000fe20000010000 */
[----:B---3--:R-:W-:Y:S01]  /*5510*/  F2FP.F16.F32.PACK_AB R6, R64, R103 ;  /* 0x000000674006723e */ /* 0x008fe200000000ff */
[----:B------:R-:W-:Y:S01]  /*5520*/  MUFU.EX2 R131, R131 ;  /* 0x0000008300837308 */ /* 0x000fe20000000800 */
[----:B-----5:R-:W-:Y:S01]  /*5530*/  F2FP.F16.F32.PACK_AB R5, R102, R107 ;  /* 0x0000006b6605723e */ /* 0x020fe200000000ff */
        /* <DEDUP_REMOVED lines=9> */
[----:B------:R-:W3:Y:S02]  /*55d0*/  MUFU.EX2 R112, R112 ;  /* 0x0000007000707308 */ /* 0x000ee40000000800 */
[C---:B----4-:R-:W-:Y:S06]  /*55e0*/  HMMA.16816.F32 R88, R4.reuse, R12, R88 ;  /* 0x0000000c0458723c */ /* 0x050fec0000001858 */
        /* <DEDUP_REMOVED lines=33> */
[----:B------:R-:W-:Y:S01]  /*5800*/  HMMA.16816.F32 R96, R4, R16, R96 ;  /* 0x000000100460723c */ /* 0x000fe20000001860 */
[--C-:B------:R-:W-:Y:S01]  /*5810*/  FFMA.FTZ R20, R65, UR6, -R24.reuse ;  /* 0x0000000641147c23 */ /* 0x100fe20008010818 */
[----:B------:R-:W-:Y:S01]  /*5820*/  FFMA.FTZ R65, R50, UR6, -R43 ;  /* 0x0000000632417c23 */ /* 0x000fe2000801082b */
[--C-:B------:R-:W-:Y:S01]  /*5830*/  FFMA.FTZ R50, R47, UR6, -R24.reuse ;  /* 0x000000062f327c23 */ /* 0x100fe20008010818 */
[----:B------:R-:W-:-:S02]  /*5840*/  FFMA.FTZ R47, R67, UR6, -R24 ;  /* 0x00000006432f7c23 */ /* 0x000fc40008010818 */
[----:B------:R-:W-:Y:S01]  /*5850*/  MUFU.EX2 R21, R113 ;  /* 0x0000007100157308 */ /* 0x000fe20000000800 */
[C---:B------:R-:W-:Y:S01]  /*5860*/  HMMA.16816.F32 R92, R4.reuse, R18, R92 ;  /* 0x00000012045c723c */ /* 0x040fe2000000185c */
[----:B------:R-:W4:Y:S05]  /*5870*/  LDSM.16.MT88.4 R16, [R156+0x8800] ;  /* 0x008800009c10783b */ /* 0x000f2a0000004200 */
[----:B------:R-:W-:Y:S01]  /*5880*/  HMMA.16816.F32 R76, R4, R22, R76 ;  /* 0x00000016044c723c */ /* 0x000fe2000000184c */
[----:B------:R-:W2:Y:S06]  /*5890*/  MUFU.EX2 R20, R20 ;  /* 0x0000001400147308 */ /* 0x000eac0000000800 */
[----:B-1----:R-:W-:Y:S01]  /*58a0*/  F2FP.F16.F32.PACK_AB R4, R106, R135 ;  /* 0x000000876a04723e */ /* 0x002fe200000000ff */
[--C-:B------:R-:W-:Y:S01]  /*58b0*/  FFMA.FTZ R23, R48, UR6, -R43.reuse ;  /* 0x0000000630177c23 */ /* 0x100fe2000801082b */
[----:B---3--:R-:W-:Y:S01]  /*58c0*/  F2FP.F16.F32.PACK_AB R6, R100, R133 ;  /* 0x000000856406723e */ /* 0x008fe200000000ff */
[--C-:B------:R-:W-:Y:S01]  /*58d0*/  FFMA.FTZ R48, R53, UR6, -R24.reuse ;  /* 0x0000000635307c23 */ /* 0x100fe20008010818 */
[----:B-----5:R-:W-:Y:S01]  /*58e0*/  F2FP.F16.F32.PACK_AB R5, R101, R108 ;  /* 0x0000006c6505723e */ /* 0x020fe200000000ff */
[----:B------:R-:W-:Y:S01]  /*58f0*/  FFMA.FTZ R22, R52, UR6, -R43 ;  /* 0x0000000634167c23 */ /* 0x000fe2000801082b */
[--C-:B------:R-:W-:Y:S01]  /*5900*/  FFMA.FTZ R53, R55, UR6, -R24.reuse ;  /* 0x0000000637357c23 */ /* 0x100fe20008010818 */
[----:B------:R-:W-:Y:S01]  /*5910*/  MUFU.EX2 R44, R44 ;  /* 0x0000002c002c7308 */ /* 0x000fe20000000800 */
[----:B------:R-:W-:Y:S01]  /*5920*/  FFMA.FTZ R24, R25, UR6, -R24 ;  /* 0x0000000619187c23 */ /* 0x000fe20008010818 */
[----:B------:R-:W-:Y:S01]  /*5930*/  FADD.FTZ R25, R3, R26 ;  /* 0x0000001a03197221 */ /* 0x000fe20000010000 */
[----:B------:R-:W-:Y:S01]  /*5940*/  FADD.FTZ R135, R135, R112 ;  /* 0x0000007087877221 */ /* 0x000fe20000010000 */
[----:B--2---:R-:W-:-:S03]  /*5950*/  F2FP.F16.F32.PACK_AB R7, R20, R21 ;  /* 0x000000151407723e */ /* 0x004fc600000000ff */
[----:B------:R-:W-:Y:S01]  /*5960*/  FADD.FTZ R106, R106, R135 ;  /* 0x000000876a6a7221 */ /* 0x000fe20000010000 */
[----:B------:R-:W1:Y:S03]  /*5970*/  MUFU.EX2 R23, R23 ;  /* 0x0000001700177308 */ /* 0x000e660000000800 */
[----:B------:R-:W-:Y:S01]  /*5980*/  HMMA.16816.F32 R88, R4, R8, R88 ;  /* 0x000000080458723c */ /* 0x000fe20000001858 */
[----:B------:R-:W-:-:S04]  /*5990*/  FADD.FTZ R133, R133, R106 ;  /* 0x0000006a85857221 */ /* 0x000fc80000010000 */
[----:B------:R-:W-:Y:S01]  /*59a0*/  MUFU.EX2 R65, R65 ;  /* 0x0000004100417308 */ /* 0x000fe20000000800 */
[----:B------:R-:W-:Y:S01]  /*59b0*/  HMMA.16816.F32 R84, R4, R10, R84 ;  /* 0x0000000a0454723c */ /* 0x000fe20000001854 */
[----:B------:R-:W2:Y:S01]  /*59c0*/  LDSM.16.MT88.4 R8, [R152+0x8800] ;  /* 0x008800009808783b */ /* 0x000ea20000004200 */
[----:B------:R-:W-:-:S04]  /*59d0*/  FADD.FTZ R133, R100, R133 ;  /* 0x0000008564857221 */ /* 0x000fc80000010000 */
[C---:B----4-:R-:W-:Y:S01]  /*59e0*/  HMMA.16816.F32 R80, R4.reuse, R12, R80 ;  /* 0x0000000c0450723c */ /* 0x050fe20000001850 */
[----:B------:R-:W3:Y:S05]  /*59f0*/  MUFU.EX2 R22, R22 ;  /* 0x0000001600167308 */ /* 0x000eea0000000800 */
[C---:B------:R-:W-:Y:S01]  /*5a00*/  HMMA.16816.F32 R68, R4.reuse, R14, R68 ;  /* 0x0000000e0444723c */ /* 0x040fe20000001844 */
[----:B------:R-:W4:Y:S02]  /*5a10*/  LDSM.16.MT88.4 R12, [R156+0x9000] ;  /* 0x009000009c0c783b */ /* 0x000f240000004200 */
[----:B------:R-:W-:Y:S03]  /*5a20*/  MUFU.EX2 R48, R48 ;  /* 0x0000003000307308 */ /* 0x000fe60000000800 */
[C---:B------:R-:W-:Y:S05]  /*5a30*/  HMMA.16816.F32 R96, R4.reuse, R16, R96 ;  /* 0x000000100460723c */ /* 0x040fea0000001860 */
[----:B------:R-:W5:Y:S01]  /*5a40*/  MUFU.EX2 R53, R53 ;  /* 0x0000003500357308 */ /* 0x000f620000000800 */
[C---:B------:R-:W-:Y:S01]  /*5a50*/  HMMA.16816.F32 R92, R4.reuse, R18, R92 ;  /* 0x00000012045c723c */ /* 0x040fe2000000185c */
[----:B------:R-:W4:Y:S06]  /*5a60*/  LDSM.16.MT88.4 R16, [R153+0x9000] ;  /* 0x009000009910783b */ /* 0x000f2c0000004200 */
[----:B------:R-:W-:Y:S08]  /*5a70*/  MUFU.EX2 R50, R50 ;  /* 0x0000003200327308 */ /* 0x000ff00000000800 */
[----:B------:R-:W5:Y:S01]  /*5a80*/  MUFU.EX2 R47, R47 ;  /* 0x0000002f002f7308 */ /* 0x000f620000000800 */
[C---:B--2---:R-:W-:Y:S06]  /*5a90*/  HMMA.16816.F32 R72, R4.reuse, R8, R72 ;  /* 0x000000080448723c */ /* 0x044fec0000001848 */
[----:B------:R-:W-:Y:S01]  /*5aa0*/  HMMA.16816.F32 R76, R4, R10, R76 ;  /* 0x0000000a044c723c */ /* 0x000fe2000000184c */
[----:B------:R-:W2:Y:S01]  /*5ab0*/  LDSM.16.MT88.4 R8, [R154+0x9000] ;  /* 0x009000009a08783b */ /* 0x000ea20000004200 */
[----:B------:R-:W-:Y:S05]  /*5ac0*/  MUFU.EX2 R39, R49 ;  /* 0x0000003100277308 */ /* 0x000fea0000000800 */
[----:B-1----:R-:W-:Y:S01]  /*5ad0*/  F2FP.F16.F32.PACK_AB R4, R23, R44 ;  /* 0x0000002c1704723e */ /* 0x002fe200000000ff */
[----:B------:R-:W-:Y:S01]  /*5ae0*/  FADD.FTZ R44, R44, R133 ;  /* 0x000000852c2c7221 */ /* 0x000fe20000010000 */
[----:B---3--:R-:W-:Y:S01]  /*5af0*/  F2FP.F16.F32.PACK_AB R6, R22, R65 ;  /* 0x000000411606723e */ /* 0x008fe200000000ff */
[----:B------:R-:W1:Y:S01]  /*5b00*/  MUFU.EX2 R36, R36 ;  /* 0x0000002400247308 */ /* 0x000e620000000800 */
[----:B-----5:R-:W-:Y:S01]  /*5b10*/  F2FP.F16.F32.PACK_AB R5, R53, R48 ;  /* 0x000000303505723e */ /* 0x020fe200000000ff */
[----:B------:R-:W-:Y:S01]  /*5b20*/  FADD.FTZ R44, R23, R44 ;  /* 0x0000002c172c7221 */ /* 0x000fe20000010000 */
[----:B------:R-:W-:-:S03]  /*5b30*/  F2FP.F16.F32.PACK_AB R7, R47, R50 ;  /* 0x000000322f07723e */ /* 0x000fc600000000ff */
[----:B------:R-:W-:Y:S02]  /*5b40*/  FADD.FTZ R65, R65, R44 ;  /* 0x0000002c41417221 */ /* 0x000fe40000010000 */
[----:B------:R-:W-:Y:S02]  /*5b50*/  MUFU.EX2 R38, R38 ;  /* 0x0000002600267308 */ /* 0x000fe40000000800 */
[----:B----4-:R-:W-:Y:S01]  /*5b60*/  HMMA.16816.F32 R96, R4, R12, R96 ;  /* 0x0000000c0460723c */ /* 0x010fe20000001860 */
[----:B------:R-:W-:-:S05]  /*5b70*/  FADD.FTZ R22, R22, R65 ;  /* 0x0000004116167221 */ /* 0x000fca0000010000 */
[C---:B------:R-:W-:Y:S01]  /*5b80*/  HMMA.16816.F32 R92, R4.reuse, R14, R92 ;  /* 0x0000000e045c723c */ /* 0x040fe2000000185c */
[----:B------:R-:W3:Y:S01]  /*5b90*/  LDSM.16.MT88.4 R12, [R152+0x9000] ;  /* 0x00900000980c783b */ /* 0x000ee20000004200 */
[----:B------:R-:W4:Y:S04]  /*5ba0*/  MUFU.EX2 R179, R179 ;  /* 0x000000b300b37308 */ /* 0x000f280000000800 */
[C---:B------:R-:W-:Y:S04]  /*5bb0*/  HMMA.16816.F32 R80, R4.reuse, R16, R80 ;  /* 0x000000100450723c */ /* 0x040fe80000001850 */
[----:B------:R-:W-:Y:S02]  /*5bc0*/  MUFU.EX2 R32, R41 ;  /* 0x0000002900207308 */ /* 0x000fe40000000800 */
[C---:B------:R-:W-:Y:S01]  /*5bd0*/  HMMA.16816.F32 R68, R4.reuse, R18, R68 ;  /* 0x000000120444723c */ /* 0x040fe20000001844 */
[----:B------:R-:W-:Y:S05]  /*5be0*/  LDSM.16.MT88.4 R16, [R154+0x9800] ;  /* 0x009800009a10783b */ /* 0x000fea0000004200 */
[C---:B--2---:R-:W-:Y:S01]  /*5bf0*/  HMMA.16816.F32 R88, R4.reuse, R8, R88 ;  /* 0x000000080458723c */ /* 0x044fe20000001858 */
[----:B------:R-:W2:Y:S05]  /*5c00*/  MUFU.EX2 R33, R33 ;  /* 0x0000002100217308 */ /* 0x000eaa0000000800 */
[C---:B------:R-:W-:Y:S01]  /*5c10*/  HMMA.16816.F32 R84, R4.reuse, R10, R84 ;  /* 0x0000000a0454723c */ /* 0x040fe20000001854 */
[----:B------:R-:W5:Y:S02]  /*5c20*/  LDSM.16.MT88.4 R8, [R156+0x9800] ;  /* 0x009800009c08783b */ /* 0x000f640000004200 */
[----:B------:R-:W-:Y:S08]  /*5c30*/  MUFU.EX2 R28, R28 ;  /* 0x0000001c001c7308 */ /* 0x000ff00000000800 */
[----:B------:R-:W2:Y:S01]  /*5c40*/  MUFU.EX2 R3, R24 ;  /* 0x0000001800037308 */ /* 0x000ea20000000800 */
        /* <DEDUP_REMOVED lines=9> */
[----:B--2---:R-:W-:Y:S01]  /*5ce0*/  F2FP.F16.F32.PACK_AB R5, R33, R32 ;  /* 0x000000202105723e */ /* 0x004fe200000000ff */
[----:B------:R-:W-:Y:S01]  /*5cf0*/  FADD.FTZ R42, R42, R63 ;  /* 0x0000003f2a2a7221 */ /* 0x000fe20000010000 */
[----:B------:R-:W-:Y:S01]  /*5d00*/  F2FP.F16.F32.PACK_AB R7, R3, R28 ;  /* 0x0000001c0307723e */ /* 0x000fe200000000ff */
[----:B------:R-:W-:-:S02]  /*5d10*/  FADD.FTZ R39, R36, R39 ;  /* 0x0000002724277221 */ /* 0x000fc40000010000 */
[----:B------:R-:W-:Y:S02]  /*5d20*/  FADD.FTZ R107, R107, R42 ;  /* 0x0000002a6b6b7221 */ /* 0x000fe40000010000 */
[----:B------:R-:W-:Y:S02]  /*5d30*/  FADD.FTZ R38, R38, R39 ;  /* 0x0000002726267221 */ /* 0x000fe40000010000 */
[----:B------:R-:W-:Y:S01]  /*5d40*/  FADD.FTZ R102, R102, R107 ;  /* 0x0000006b66667221 */ /* 0x000fe20000010000 */
[----:B-----5:R-:W-:Y:S01]  /*5d50*/  HMMA.16816.F32 R96, R4, R8, R96 ;  /* 0x000000080460723c */ /* 0x020fe20000001860 */
        /* <DEDUP_REMOVED lines=43> */
[----:B------:R-:W-:-:S02]  /*6010*/  ISETP.GE.AND P1, PT, R5, RZ, PT ;  /* 0x000000ff0500720c */ /* 0x000fc40003f26270 */
[----:B------:R-:W-:Y:S01]  /*6020*/  LOP3.LUT R5, RZ, R4, RZ, 0x33, !PT ;  /* 0x00000004ff057212 */ /* 0x000fe200078e33ff */
        /* <DEDUP_REMOVED lines=47> */
.L_x_6297:
[----:B------:R-:W-:-:S04]  /*6320*/  LEA R3, -R124, RZ, 0x7 ;  /* 0x000000ff7c037211 */ /* 0x000fc800078e39ff */
[----:B------:R-:W-:-:S07]  /*6330*/  SHF.R.S32.HI R4, RZ, 0x1f, R3 ;  /* 0x0000001fff047819 */ /* 0x000fce0000011403 */
.L_x_6298:
[C---:B------:R-:W-:Y:S01]  /*6340*/  IMAD.SHL.U32 R5, R124.reuse, 0x20, RZ ;  /* 0x000000207c057824 */ /* 0x040fe200078e00ff */
[----:B------:R-:W-:Y:S01]  /*6350*/  LEA R164, P2, R3, R164, 0x1 ;  /* 0x000000a403a47211 */ /* 0x000fe200078408ff */
[----:B------:R-:W-:Y:S01]  /*6360*/  IMAD.SHL.U32 R183, R167, 0x80, RZ ;  /* 0x00000080a7b77824 */ /* 0x000fe200078e00ff */
[----:B------:R-:W-:Y:S02]  /*6370*/  SHF.L.U64.HI R6, R124, 0x5, R125 ;  /* 0x000000057c067819 */ /* 0x000fe4000001027d */
[----:B------:R-:W-:Y:S02]  /*6380*/  IADD3 R8, P1, R5, R164, RZ ;  /* 0x000000a405087210 */ /* 0x000fe40007f3e0ff */
[----:B------:R-:W-:Y:S02]  /*6390*/  LEA.HI.X R165, R3, R165, R4, 0x1, P2 ;  /* 0x000000a503a57211 */ /* 0x000fe400010f0c04 */
[-C--:B------:R-:W-:Y:S01]  /*63a0*/  IADD3 R16, P2, R8, R5.reuse, RZ ;  /* 0x0000000508107210 */ /* 0x080fe20007f5e0ff */
[----:B------:R-:W1:Y:S02]  /*63b0*/  S2R R3, SR_TID.X ;  /* 0x0000000000037919 */ /* 0x000e640000002100 */
[----:B------:R-:W-:Y:S01]  /*63c0*/  IMAD.X R9, R6, 0x1, R165, P1 ;  /* 0x0000000106097824 */ /* 0x000fe200008e06a5 */
[-C--:B------:R-:W-:Y:S01]  /*63d0*/  IADD3 R14, P1, R16, R5.reuse, RZ ;  /* 0x00000005100e7210 */ /* 0x080fe20007f3e0ff */
[----:B------:R-:W-:Y:S01]  /*63e0*/  @!PT LDS RZ, [RZ] ;  /* 0x00000000fffff984 */ /* 0x000fe20000000800 */
[----:B------:R-:W-:Y:S01]  /*63f0*/  @!PT LDS RZ, [RZ] ;  /* 0x00000000fffff984 */ /* 0x000fe20000000800 */
[----:B------:R-:W-:Y:S01]  /*6400*/  @!PT LDS RZ, [RZ] ;  /* 0x00000000fffff984 */ /* 0x000fe20000000800 */
[----:B------:R-:W-:Y:S02]  /*6410*/  LDGSTS.E.BYPASS.LTC128B.128 [R169+0x6000], desc[UR12][R164.64] ;  /* 0x06000000a4a97fae */ /* 0x000fe4000b901d4c */
[--C-:B------:R-:W-:Y:S01]  /*6420*/  IMAD.X R17, R9, 0x1, R6.reuse, P2 ;  /* 0x0000000109117824 */ /* 0x100fe200010e0606 */
[-C--:B------:R-:W-:Y:S01]  /*6430*/  IADD3 R10, P2, R14, R5.reuse, RZ ;  /* 0x000000050e0a7210 */ /* 0x080fe20007f5e0ff */
[----:B------:R-:W-:Y:S02]  /*6440*/  LDGSTS.E.BYPASS.LTC128B.128 [R169+0x6800], desc[UR12][R8.64] ;  /* 0x0680000008a97fae */ /* 0x000fe4000b901d4c */
[--C-:B------:R-:W-:Y:S01]  /*6450*/  IMAD.X R15, R17, 0x1, R6.reuse, P1 ;  /* 0x00000001110f7824 */ /* 0x100fe200008e0606 */
[-C--:B------:R-:W-:Y:S01]  /*6460*/  IADD3 R12, P1, R10, R5.reuse, RZ ;  /* 0x000000050a0c7210 */ /* 0x080fe20007f3e0ff */
[----:B------:R2:W-:Y:S02]  /*6470*/  LDGSTS.E.BYPASS.LTC128B.128 [R169+0x7000], desc[UR12][R16.64] ;  /* 0x0700000010a97fae */ /* 0x0005e4000b901d4c */
[--C-:B------:R-:W-:Y:S01]  /*6480*/  IMAD.X R11, R15, 0x1, R6.reuse, P2 ;  /* 0x000000010f0b7824 */ /* 0x100fe200010e0606 */
[-C--:B------:R-:W-:Y:S01]  /*6490*/  IADD3 R20, P2, R12, R5.reuse, RZ ;  /* 0x000000050c147210 */ /* 0x080fe20007f5e0ff */
[----:B------:R-:W-:Y:S02]  /*64a0*/  LDGSTS.E.BYPASS.LTC128B.128 [R169+0x7800], desc[UR12][R14.64] ;  /* 0x078000000ea97fae */ /* 0x000fe4000b901d4c */
[--C-:B------:R-:W-:Y:S01]  /*64b0*/  IMAD.X R13, R11, 0x1, R6.reuse, P1 ;  /* 0x000000010b0d7824 */ /* 0x100fe200008e0606 */
[----:B------:R-:W-:Y:S01]  /*64c0*/  IADD3 R22, P1, R20, R5, RZ ;  /* 0x0000000514167210 */ /* 0x000fe20007f3e0ff */
[----:B------:R3:W-:Y:S02]  /*64d0*/  LDGSTS.E.BYPASS.LTC128B.128 [R169+0x8000], desc[UR12][R10.64] ;  /* 0x080000000aa97fae */ /* 0x0007e4000b901d4c */
[----:B------:R-:W-:-:S02]  /*64e0*/  IMAD.X R21, R13, 0x1, R6, P2 ;  /* 0x000000010d157824 */ /* 0x000fc400010e0606 */
[----:B------:R-:W-:Y:S02]  /*64f0*/  LDGSTS.E.BYPASS.LTC128B.128 [R169+0x8800], desc[UR12][R12.64] ;  /* 0x088000000ca97fae */ /* 0x000fe4000b901d4c */
[----:B------:R-:W-:Y:S01]  /*6500*/  IMAD.X R23, R21, 0x1, R6, P1 ;  /* 0x0000000115177824 */ /* 0x000fe200008e0606 */
[----:B------:R-:W-:Y:S01]  /*6510*/  ISETP.GE.AND P1, PT, R126, 0x3, PT ;  /* 0x000000037e00780c */ /* 0x000fe20003f26270 */
[----:B------:R-:W-:Y:S04]  /*6520*/  LDGSTS.E.BYPASS.LTC128B.128 [R169+0x9000], desc[UR12][R20.64] ;  /* 0x0900000014a97fae */ /* 0x000fe8000b901d4c */
[----:B------:R4:W-:Y:S01]  /*6530*/  LDGSTS.E.BYPASS.LTC128B.128 [R169+0x9800], desc[UR12][R22.64] ;  /* 0x0980000016a97fae */ /* 0x0009e2000b901d4c */
[----:B-1----:R-:W-:-:S03]  /*6540*/  IMAD.SHL.U32 R3, R3, 0x2, RZ ;  /* 0x0000000203037824 */ /* 0x002fc600078e00ff */
[----:B------:R-:W-:Y:S02]  /*6550*/  LDSM.16.M88.4 R40, [R162] ;  /* 0x00000000a228783b */ /* 0x000fe40000000200 */
[----:B------:R-:W-:Y:S02]  /*6560*/  LOP3.LUT R186, R3, 0x6, RZ, 0xc0, !PT ;  /* 0x0000000603ba7812 */ /* 0x000fe400078ec0ff */
[----:B--2---:R-:W4:Y:S02]  /*6570*/  LDSM.16.M88.4 R16, [R161+0x3000] ;  /* 0x00300000a110783b */ /* 0x004f240000000200 */
[C---:B------:R-:W-:Y:S02]  /*6580*/  LOP3.LUT R3, R183.reuse, 0x8, R186, 0xfe, !PT ;  /* 0x00000008b7037812 */ /* 0x040fe400078efeba */
[----:B------:R-:W-:Y:S01]  /*6590*/  LDSM.16.M88.4 R108, [R160] ;  /* 0x00000000a06c783b */ /* 0x000fe20000000200 */
[----:B------:R-:W-:Y:S02]  /*65a0*/  LOP3.LUT R185, R183, R186, RZ, 0xfc, !PT ;  /* 0x000000bab7b97212 */ /* 0x000fe400078efcff */
[C---:B------:R-:W-:Y:S01]  /*65b0*/  ISETP.GE.AND P2, PT, R3.reuse, R130, PT ;  /* 0x000000820300720c */ /* 0x040fe20003f46270 */
[----:B---3--:R-:W1:Y:S01]  /*65c0*/  LDSM.16.M88.4 R8, [R161+0x3800] ;  /* 0x00380000a108783b */ /* 0x008e620000000200 */
[----:B------:R-:W-:Y:S01]  /*65d0*/  ISETP.GE.AND P3, PT, R3, R129, PT ;  /* 0x000000810300720c */ /* 0x000fe20003f66270 */
[----:B------:R-:W-:-:S02]  /*65e0*/  VIADD R3, R185, 0x1 ;  /* 0x00000001b9037836 */ /* 0x000fc40000000000 */
[----:B------:R-:W2:Y:S03]  /*65f0*/  LDSM.16.M88.4 R104, [R155+0x3000] ;  /* 0x003000009b68783b */ /* 0x000ea60000000200 */
[----:B------:R-:W-:Y:S01]  /*6600*/  ISETP.GE.AND P6, PT, R3, R130, PT ;  /* 0x000000820300720c */ /* 0x000fe20003fc6270 */
[----:B------:R-:W3:Y:S04]  /*6610*/  LDSM.16.M88.4 R100, [R155+0x3800] ;  /* 0x003800009b64783b */ /* 0x000ee80000000200 */
[----:B------:R-:W5:Y:S04]  /*6620*/  LDSM.16.M88.4 R56, [R161+0x4800] ;  /* 0x00480000a138783b */ /* 0x000f680000000200 */
[----:B------:R-:W5:Y:S04]  /*6630*/  LDSM.16.M88.4 R48, [R161+0x5000] ;  /* 0x00500000a130783b */ /* 0x000f680000000200 */
[----:B------:R-:W5:Y:S04]  /*6640*/  LDSM.16.M88.4 R32, [R161+0x2000] ;  /* 0x00200000a120783b */ /* 0x000f680000000200 */
[----:B------:R-:W-:Y:S04]  /*6650*/  LDSM.16.M88.4 R24, [R161+0x2800] ;  /* 0x00280000a118783b */ /* 0x000fe80000000200 */
[----:B------:R-:W-:Y:S01]  /*6660*/  LDSM.16.M88.4 R4, [R155+0x2000] ;  /* 0x002000009b04783b */ /* 0x000fe20000000200 */
[C---:B----4-:R-:W-:Y:S03]  /*6670*/  HMMA.16816.F32 R20, R40.reuse, R16, RZ ;  /* 0x000000102814723c */ /* 0x050fe600000018ff */
[----:B------:R-:W-:Y:S04]  /*6680*/  LDSM.16.M88.4 R64, [R161+0x4000] ;  /* 0x00400000a140783b */ /* 0x000fe80000000200 */
[----:B------:R-:W-:Y:S01]  /*6690*/  LDSM.16.M88.4 R44, [R155+0x2800] ;  /* 0x002800009b2c783b */ /* 0x000fe20000000200 */
[C---:B------:R-:W-:Y:S03]  /*66a0*/  HMMA.16816.F32 R16, R40.reuse, R18, RZ ;  /* 0x000000122810723c */ /* 0x040fe600000018ff */
[----:B------:R-:W-:Y:S03]  /*66b0*/  LDSM.16.M88.4 R112, [R161+0x5800] ;  /* 0x00580000a170783b */ /* 0x000fe60000000200 */
[C---:B-1----:R-:W-:Y:S01]  /*66c0*/  HMMA.16816.F32 R12, R40.reuse, R8, RZ ;  /* 0x00000008280c723c */ /* 0x042fe200000018ff */
[----:B------:R-:W-:Y:S04]  /*66d0*/  LDSM.16.M88.4 R116, [R155+0x4000] ;  /* 0x004000009b74783b */ /* 0x000fe80000000200 */
[----:B------:R-:W0:Y:S01]  /*66e0*/  LDGDEPBAR ;  /* 0x00000000000079af */ /* 0x000e220000000000 */
[----:B------:R-:W-:Y:S06]  /*66f0*/  HMMA.16816.F32 R8, R40, R10, RZ ;  /* 0x0000000a2808723c */ /* 0x000fec00000018ff */
[C---:B--2---:R-:W-:Y:S06]  /*6700*/  HMMA.16816.F32 R20, R108.reuse, R104, R20 ;  /* 0x000000686c14723c */ /* 0x044fec0000001814 */
[C---:B------:R-:W-:Y:S01]  /*6710*/  HMMA.16816.F32 R16, R108.reuse, R106, R16 ;  /* 0x0000006a6c10723c */ /* 0x040fe20000001810 */
[----:B------:R-:W1:Y:S05]  /*6720*/  LDSM.16.M88.4 R104, [R155+0x4800] ;  /* 0x004800009b68783b */ /* 0x000e6a0000000200 */
[C---:B---3--:R-:W-:Y:S06]  /*6730*/  HMMA.16816.F32 R12, R108.reuse, R100, R12 ;  /* 0x000000646c0c723c */ /* 0x048fec000000180c */
[----:B------:R-:W-:Y:S01]  /*6740*/  HMMA.16816.F32 R8, R108, R102, R8 ;  /* 0x000000666c08723c */ /* 0x000fe20000001808 */
[----:B------:R-:W2:Y:S05]  /*6750*/  LDSM.16.M88.4 R100, [R155+0x5000] ;  /* 0x005000009b64783b */ /* 0x000eaa0000000200 */
[C---:B-----5:R-:W-:Y:S06]  /*6760*/  HMMA.16816.F32 R60, R40.reuse, R56, RZ ;  /* 0x00000038283c723c */ /* 0x060fec00000018ff */
[C---:B------:R-:W-:Y:S06]  /*6770*/  HMMA.16816.F32 R52, R40.reuse, R48, RZ ;  /* 0x000000302834723c */ /* 0x040fec00000018ff */
[C---:B------:R-:W-:Y:S06]  /*6780*/  HMMA.16816.F32 R56, R40.reuse, R58, RZ ;  /* 0x0000003a2838723c */ /* 0x040fec00000018ff */
[C---:B------:R-:W-:Y:S06]  /*6790*/  HMMA.16816.F32 R48, R40.reuse, R50, RZ ;  /* 0x000000322830723c */ /* 0x040fec00000018ff */
[C---:B------:R-:W-:Y:S06]  /*67a0*/  HMMA.16816.F32 R36, R40.reuse, R32, RZ ;  /* 0x000000202824723c */ /* 0x040fec00000018ff */
[----:B------:R-:W-:Y:S06]  /*67b0*/  HMMA.16816.F32 R32, R40, R34, RZ ;  /* 0x000000222820723c */ /* 0x000fec00000018ff */
[C---:B-1----:R-:W-:Y:S06]  /*67c0*/  HMMA.16816.F32 R60, R108.reuse, R104, R60 ;  /* 0x000000686c3c723c */ /* 0x042fec000000183c */
[C---:B------:R-:W-:Y:S01]  /*67d0*/  HMMA.16816.F32 R56, R108.reuse, R106, R56 ;  /* 0x0000006a6c38723c */ /* 0x040fe20000001838 */
[----:B------:R-:W-:Y:S05]  /*67e0*/  LDSM.16.M88.4 R104, [R159] ;  /* 0x000000009f68783b */ /* 0x000fea0000000200 */
[C---:B--2---:R-:W-:Y:S06]  /*67f0*/  HMMA.16816.F32 R52, R108.reuse, R100, R52 ;  /* 0x000000646c34723c */ /* 0x044fec0000001834 */
[----:B------:R-:W-:Y:S01]  /*6800*/  HMMA.16816.F32 R48, R108, R102, R48 ;  /* 0x000000666c30723c */ /* 0x000fe20000001830 */
[----:B------:R-:W1:Y:S05]  /*6810*/  LDSM.16.M88.4 R100, [R158] ;  /* 0x000000009e64783b */ /* 0x000e6a0000000200 */
[C---:B------:R-:W-:Y:S06]  /*6820*/  HMMA.16816.F32 R28, R40.reuse, R24, RZ ;  /* 0x00000018281c723c */ /* 0x040fec00000018ff */
[----:B------:R-:W-:Y:S06]  /*6830*/  HMMA.16816.F32 R24, R40, R26, RZ ;  /* 0x0000001a2818723c */ /* 0x000fec00000018ff */
[C---:B------:R-:W-:Y:S06]  /*6840*/  HMMA.16816.F32 R36, R108.reuse, R4, R36 ;  /* 0x000000046c24723c */ /* 0x040fec0000001824 */
[----:B------:R-:W-:Y:S06]  /*6850*/  HMMA.16816.F32 R32, R108, R6, R32 ;  /* 0x000000066c20723c */ /* 0x000fec0000001820 */
[----:B------:R-:W-:Y:S06]  /*6860*/  HMMA.16816.F32 R4, R40, R64, RZ ;  /* 0x000000402804723c */ /* 0x000fec00000018ff */
[C---:B------:R-:W-:Y:S06]  /*6870*/  HMMA.16816.F32 R28, R108.reuse, R44, R28 ;  /* 0x0000002c6c1c723c */ /* 0x040fec000000181c */
[----:B------:R-:W-:Y:S06]  /*6880*/  HMMA.16816.F32 R24, R108, R46, R24 ;  /* 0x0000002e6c18723c */ /* 0x000fec0000001818 */
[C---:B------:R-:W-:Y:S06]  /*6890*/  HMMA.16816.F32 R64, R40.reuse, R66, RZ ;  /* 0x000000422840723c */ /* 0x040fec00000018ff */
[C---:B------:R-:W-:Y:S06]  /*68a0*/  HMMA.16816.F32 R44, R40.reuse, R112, RZ ;  /* 0x00000070282c723c */ /* 0x040fec00000018ff */
[----:B------:R-:W-:Y:S01]  /*68b0*/  HMMA.16816.F32 R40, R40, R114, RZ ;  /* 0x000000722828723c */ /* 0x000fe200000018ff */
[----:B------:R-:W2:Y:S05]  /*68c0*/  LDSM.16.M88.4 R112, [R155+0x5800] ;  /* 0x005800009b70783b */ /* 0x000eaa0000000200 */
[C---:B-1----:R-:W-:Y:S06]  /*68d0*/  HMMA.16816.F32 R36, R104.reuse, R100, R36 ;  /* 0x000000646824723c */ /* 0x042fec0000001824 */
[----:B------:R-:W-:Y:S01]  /*68e0*/  HMMA.16816.F32 R32, R104, R102, R32 ;  /* 0x000000666820723c */ /* 0x000fe20000001820 */
[----:B------:R-:W1:Y:S05]  /*68f0*/  LDSM.16.M88.4 R100, [R149] ;  /* 0x000000009564783b */ /* 0x000e6a0000000200 */
[C---:B------:R-:W-:Y:S06]  /*6900*/  HMMA.16816.F32 R4, R108.reuse, R116, R4 ;  /* 0x000000746c04723c */ /* 0x040fec0000001804 */
[C---:B------:R-:W-:Y:S01]  /*6910*/  HMMA.16816.F32 R64, R108.reuse, R118, R64 ;  /* 0x000000766c40723c */ /* 0x040fe20000001840 */
[----:B------:R-:W3:Y:S05]  /*6920*/  LDSM.16.M88.4 R116, [R151] ;  /* 0x000000009774783b */ /* 0x000eea0000000200 */
[C---:B--2---:R-:W-:Y:S06]  /*6930*/  HMMA.16816.F32 R44, R108.reuse, R112, R44 ;  /* 0x000000706c2c723c */ /* 0x044fec000000182c */
[----:B------:R-:W-:Y:S01]  /*6940*/  HMMA.16816.F32 R40, R108, R114, R40 ;  /* 0x000000726c28723c */ /* 0x000fe20000001828 */
[----:B------:R-:W2:Y:S04]  /*6950*/  LDSM.16.M88.4 R112, [R148] ;  /* 0x000000009470783b */ /* 0x000ea80000000200 */
[----:B------:R-:W-:Y:S01]  /*6960*/  LDSM.16.M88.4 R108, [R150] ;  /* 0x00000000966c783b */ /* 0x000fe20000000200 */
        /* <DEDUP_REMOVED lines=15> */
[C---:B---3--:R-:W-:Y:S06]  /*6a60*/  HMMA.16816.F32 R44, R104.reuse, R116, R44 ;  /* 0x00000074682c723c */ /* 0x048fec000000182c */
[----:B------:R-:W-:Y:S01]  /*6a70*/  HMMA.16816.F32 R40, R104, R118, R40 ;  /* 0x000000766828723c */ /* 0x000fe20000001828 */
[----:B------:R-:W3:Y:S05]  /*6a80*/  LDSM.16.M88.4 R116, [R144+0x2000] ;  /* 0x002000009074783b */ /* 0x000eea0000000200 */
[C---:B-1----:R-:W-:Y:S06]  /*6a90*/  HMMA.16816.F32 R36, R112.reuse, R100, R36 ;  /* 0x000000647024723c */ /* 0x042fec0000001824 */
[----:B------:R-:W-:Y:S01]  /*6aa0*/  HMMA.16816.F32 R32, R112, R102, R32 ;  /* 0x000000667020723c */ /* 0x000fe20000001820 */
[----:B------:R-:W1:Y:S05]  /*6ab0*/  LDSM.16.M88.4 R100, [R144+0x1800] ;  /* 0x001800009064783b */ /* 0x000e6a0000000200 */
[C---:B--2---:R-:W-:Y:S06]  /*6ac0*/  HMMA.16816.F32 R60, R104.reuse, R108, R60 ;  /* 0x0000006c683c723c */ /* 0x044fec000000183c */
[----:B------:R-:W-:Y:S01]  /*6ad0*/  HMMA.16816.F32 R56, R104, R110, R56 ;  /* 0x0000006e6838723c */ /* 0x000fe20000001838 */
[----:B------:R-:W2:Y:S04]  /*6ae0*/  LDSM.16.M88.4 R108, [R144+0x800] ;  /* 0x00080000906c783b */ /* 0x000ea80000000200 */
[----:B------:R-:W4:Y:S01]  /*6af0*/  LDSM.16.M88.4 R104, [R144+0x1000] ;  /* 0x001000009068783b */ /* 0x000f220000000200 */
[----:B------:R-:W-:Y:S01]  /*6b00*/  FSEL R182, R37, -INF , !P6 ;  /* 0xff80000025b67808 */ /* 0x000fe20007000000 */
[----:B---3--:R-:W-:Y:S01]  /*6b10*/  HMMA.16816.F32 R4, R112, R116, R4 ;  /* 0x000000747004723c */ /* 0x008fe20000001804 */
[----:B------:R-:W-:Y:S01]  /*6b20*/  ISETP.GE.AND P6, PT, R3, R129, PT ;  /* 0x000000810300720c */ /* 0x000fe20003fc6270 */
[----:B------:R-:W-:-:S03]  /*6b30*/  VIADD R3, R185, 0x9 ;  /* 0x00000009b9037836 */ /* 0x000fc60000000000 */
[----:B------:R-:W-:Y:S01]  /*6b40*/  FSEL R177, R39, -INF , !P6 ;  /* 0xff80000027b17808 */ /* 0x000fe20007000000 */
[----:B------:R-:W-:Y:S01]  /*6b50*/  HMMA.16816.F32 R64, R112, R118, R64 ;  /* 0x000000767040723c */ /* 0x000fe20000001840 */
[----:B------:R-:W-:Y:S02]  /*6b60*/  FSEL R184, R32, -INF , !P2 ;  /* 0xff80000020b87808 */ /* 0x000fe40005000000 */
[C---:B------:R-:W-:Y:S02]  /*6b70*/  ISETP.GE.AND P6, PT, R3.reuse, R130, PT ;  /* 0x000000820300720c */ /* 0x040fe40003fc6270 */
[----:B------:R-:W-:Y:S02]  /*6b80*/  ISETP.GE.AND P2, PT, R3, R129, PT ;  /* 0x000000810300720c */ /* 0x000fe40003f46270 */
[----:B------:R-:W-:Y:S02]  /*6b90*/  LOP3.LUT R3, R183, 0x18, R186, 0xfe, !PT ;  /* 0x00000018b7037812 */ /* 0x000fe400078efeba */
[----:B------:R-:W-:-:S02]  /*6ba0*/  FSEL R181, R34, -INF , !P3 ;  /* 0xff80000022b57808 */ /* 0x000fc40005800000 */
[----:B------:R-:W-:Y:S02]  /*6bb0*/  FSEL R34, R33, -INF , !P6 ;  /* 0xff80000021227808 */ /* 0x000fe40007000000 */
[CC--:B------:R-:W-:Y:S02]  /*6bc0*/  ISETP.GE.AND P3, PT, R3.reuse, R130.reuse, PT ;  /* 0x000000820300720c */ /* 0x0c0fe40003f66270 */
[----:B------:R-:W-:Y:S01]  /*6bd0*/  ISETP.GE.AND P6, PT, R3, R129, PT ;  /* 0x000000810300720c */ /* 0x000fe20003fc6270 */
[C---:B-1----:R-:W-:Y:S01]  /*6be0*/  HMMA.16816.F32 R12, R112.reuse, R100, R12 ;  /* 0x00000064700c723c */ /* 0x042fe2000000180c */
[----:B------:R-:W-:Y:S01]  /*6bf0*/  VIADD R3, R185, 0x11 ;  /* 0x00000011b9037836 */ /* 0x000fe20000000000 */
[----:B------:R-:W-:Y:S02]  /*6c00*/  FSEL R143, R35, -INF , !P2 ;  /* 0xff800000238f7808 */ /* 0x000fe40005000000 */
[----:B------:R-:W-:Y:S02]  /*6c10*/  LOP3.LUT R33, R183, 0x20, R186, 0xfe, !PT ;  /* 0x00000020b7217812 */ /* 0x000fe400078efeba */
[----:B------:R-:W-:Y:S01]  /*6c20*/  HMMA.16816.F32 R8, R112, R102, R8 ;  /* 0x000000667008723c */ /* 0x000fe20000001808 */
[----:B------:R-:W1:Y:S01]  /*6c30*/  LDSM.16.M88.4 R100, [R144+0x3800] ;  /* 0x003800009064783b */ /* 0x000e620000000200 */
[----:B------:R-:W-:-:S04]  /*6c40*/  ISETP.GE.AND P2, PT, R3, R130, PT ;  /* 0x000000820300720c */ /* 0x000fc80003f46270 */
[C---:B--2---:R-:W-:Y:S06]  /*6c50*/  HMMA.16816.F32 R28, R112.reuse, R108, R28 ;  /* 0x0000006c701c723c */ /* 0x044fec000000181c */
[C---:B------:R-:W-:Y:S01]  /*6c60*/  HMMA.16816.F32 R24, R112.reuse, R110, R24 ;  /* 0x0000006e7018723c */ /* 0x040fe20000001818 */
[----:B------:R-:W2:Y:S05]  /*6c70*/  LDSM.16.M88.4 R108, [R144+0x2800] ;  /* 0x00280000906c783b */ /* 0x000eaa0000000200 */
[C---:B----4-:R-:W-:Y:S06]  /*6c80*/  HMMA.16816.F32 R20, R112.reuse, R104, R20 ;  /* 0x000000687014723c */ /* 0x050fec0000001814 */
[----:B------:R-:W-:Y:S01]  /*6c90*/  HMMA.16816.F32 R16, R112, R106, R16 ;  /* 0x0000006a7010723c */ /* 0x000fe20000001810 */
[----:B------:R-:W3:Y:S01]  /*6ca0*/  LDSM.16.M88.4 R104, [R144+0x3000] ;  /* 0x003000009068783b */ /* 0x000ee20000000200 */
[----:B------:R-:W-:-:S04]  /*6cb0*/  DEPBAR.LE SB0, 0x0 ;  /* 0x000080000000791a */ /* 0x000fc80000000000 */
[C---:B-1----:R-:W-:Y:S06]  /*6cc0*/  HMMA.16816.F32 R44, R112.reuse, R100, R44 ;  /* 0x00000064702c723c */ /* 0x042fec000000182c */
[C---:B------:R-:W-:Y:S01]  /*6cd0*/  HMMA.16816.F32 R40, R112.reuse, R102, R40 ;  /* 0x000000667028723c */ /* 0x040fe20000001828 */
[----:B------:R-:W-:Y:S01]  /*6ce0*/  LOP3.LUT R100, R183, 0x10, R186, 0xfe, !PT ;  /* 0x00000010b7647812 */ /* 0x000fe200078efeba */
[----:B------:R-:W-:Y:S03]  /*6cf0*/  BAR.SYNC.DEFER_BLOCKING 0x0 ;  /* 0x0000000000007b1d */ /* 0x000fe60000010000 */
[C---:B------:R-:W-:Y:S01]  /*6d00*/  ISETP.GE.AND P4, PT, R100.reuse, R129, PT ;  /* 0x000000816400720c */ /* 0x040fe20003f86270 */
[----:B--2---:R-:W-:Y:S01]  /*6d10*/  HMMA.16816.F32 R60, R112, R108, R60 ;  /* 0x0000006c703c723c */ /* 0x004fe2000000183c */
[----:B------:R-:W-:-:S02]  /*6d20*/  ISETP.GE.AND P5, PT, R100, R130, PT ;  /* 0x000000826400720c */ /* 0x000fc40003fa6270 */
[----:B------:R-:W-:Y:S02]  /*6d30*/  FSEL R35, R30, -INF , !P4 ;  /* 0xff8000001e237808 */ /* 0x000fe40006000000 */
[----:B------:R-:W-:Y:S01]  /*6d40*/  FSEL R30, R29, -INF , !P2 ;  /* 0xff8000001d1e7808 */ /* 0x000fe20005000000 */
[C---:B------:R-:W-:Y:S01]  /*6d50*/  HMMA.16816.F32 R56, R112.reuse, R110, R56 ;  /* 0x0000006e7038723c */ /* 0x040fe20000001838 */
[----:B------:R-:W-:Y:S01]  /*6d60*/  ISETP.GE.AND P2, PT, R3, R129, PT ;  /* 0x000000810300720c */ /* 0x000fe20003f46270 */
[----:B------:R-:W-:Y:S01]  /*6d70*/  VIADD R3, R185, 0x19 ;  /* 0x00000019b9037836 */ /* 0x000fe20000000000 */
[----:B------:R-:W-:Y:S02]  /*6d80*/  FSEL R32, R28, -INF , !P5 ;  /* 0xff8000001c207808 */ /* 0x000fe40006800000 */
[----:B------:R-:W-:Y:S01]  /*6d90*/  FSEL R31, R31, -INF , !P2 ;  /* 0xff8000001f1f7808 */ /* 0x000fe20005000000 */
[----:B---3--:R-:W-:Y:S01]  /*6da0*/  HMMA.16816.F32 R48, R112, R106, R48 ;  /* 0x0000006a7030723c */ /* 0x008fe20000001830 */
[----:B------:R-:W-:-:S02]  /*6db0*/  FSEL R28, R24, -INF , !P3 ;  /* 0xff800000181c7808 */ /* 0x000fc40005800000 */
[CC--:B------:R-:W-:Y:S02]  /*6dc0*/  ISETP.GE.AND P2, PT, R3.reuse, R130.reuse, PT ;  /* 0x000000820300720c */ /* 0x0c0fe40003f46270 */
[----:B------:R-:W-:Y:S01]  /*6dd0*/  ISETP.GE.AND P3, PT, R3, R129, PT ;  /* 0x000000810300720c */ /* 0x000fe20003f66270 */
[----:B------:R-:W-:Y:S01]  /*6de0*/  HMMA.16816.F32 R52, R112, R104, R52 ;  /* 0x000000687034723c */ /* 0x000fe20000001834 */
        /* <DEDUP_REMOVED lines=9> */
[----:B------:R-:W-:Y:S02]  /*6e80*/  ISETP.GE.AND P3, PT, R3, R130, PT ;  /* 0x000000820300720c */ /* 0x000fe40003f66270 */
[----:B------:R-:W-:-:S02]  /*6e90*/  FSEL R140, R16, -INF , !P6 ;  /* 0xff800000108c7808 */ /* 0x000fc40007000000 */
[----:B------:R-:W-:Y:S02]  /*6ea0*/  FSEL R176, R21, -INF , !P3 ;  /* 0xff80000015b07808 */ /* 0x000fe40005800000 */
[-C--:B------:R-:W-:Y:S01]  /*6eb0*/  ISETP.GE.AND P3, PT, R3, R129.reuse, PT ;  /* 0x000000810300720c */ /* 0x080fe20003f66270 */
[----:B------:R-:W-:Y:S01]  /*6ec0*/  VIADD R3, R185, 0x29 ;  /* 0x00000029b9037836 */ /* 0x000fe20000000000 */
[----:B------:R-:W-:Y:S02]  /*6ed0*/  FSEL R139, R18, -INF , !P2 ;  /* 0xff800000128b7808 */ /* 0x000fe40005000000 */
[----:B------:R-:W-:Y:S02]  /*6ee0*/  FSEL R137, R23, -INF , !P3 ;  /* 0xff80000017897808 */ /* 0x000fe40005800000 */
[C---:B------:R-:W-:Y:S02]  /*6ef0*/  ISETP.GE.AND P3, PT, R3.reuse, R130, PT ;  /* 0x000000820300720c */ /* 0x040fe40003f66270 */
[----:B------:R-:W-:-:S02]  /*6f00*/  ISETP.GE.AND P6, PT, R3, R129, PT ;  /* 0x000000810300720c */ /* 0x000fc40003fc6270 */
[----:B------:R-:W-:Y:S02]  /*6f10*/  LOP3.LUT R3, R183, 0x38, R186, 0xfe, !PT ;  /* 0x00000038b7037812 */ /* 0x000fe400078efeba */
[----:B------:R-:W-:Y:S02]  /*6f20*/  FSEL R142, R17, -INF , !P3 ;  /* 0xff800000118e7808 */ /* 0x000fe40005800000 */
[C---:B------:R-:W-:Y:S02]  /*6f30*/  ISETP.GE.AND P2, PT, R3.reuse, R130, PT ;  /* 0x000000820300720c */ /* 0x040fe40003f46270 */
[----:B------:R-:W-:Y:S01]  /*6f40*/  ISETP.GE.AND P3, PT, R3, R129, PT ;  /* 0x000000810300720c */ /* 0x000fe20003f66270 */
[----:B------:R-:W-:Y:S01]  /*6f50*/  VIADD R3, R185, 0x31 ;  /* 0x00000031b9037836 */ /* 0x000fe20000000000 */
[----:B------:R-:W-:Y:S02]  /*6f60*/  FSEL R135, R19, -INF , !P6 ;  /* 0xff80000013877808 */ /* 0x000fe40007000000 */
[----:B------:R-:W-:-:S02]  /*6f70*/  FSEL R138, R8, -INF , !P2 ;  /* 0xff800000088a7808 */ /* 0x000fc40005000000 */
[----:B------:R-:W-:Y:S02]  /*6f80*/  ISETP.GE.AND P6, PT, R3, R130, PT ;  /* 0x000000820300720c */ /* 0x000fe40003fc6270 */
[----:B------:R-:W-:Y:S02]  /*6f90*/  FSEL R119, R10, -INF , !P3 ;  /* 0xff8000000a777808 */ /* 0x000fe40005800000 */
[----:B------:R-:W-:Y:S02]  /*6fa0*/  FSEL R136, R13, -INF , !P6 ;  /* 0xff8000000d887808 */ /* 0x000fe40007000000 */
[----:B------:R-:W-:Y:S01]  /*6fb0*/  ISETP.GE.AND P6, PT, R3, R129, PT ;  /* 0x000000810300720c */ /* 0x000fe20003fc6270 */
[----:B------:R-:W-:Y:S01]  /*6fc0*/  VIADD R3, R185, 0x39 ;  /* 0x00000039b9037836 */ /* 0x000fe20000000000 */
[----:B------:R-:W-:Y:S02]  /*6fd0*/  LOP3.LUT R25, R183, 0x30, R186, 0xfe, !PT ;  /* 0x00000030b7197812 */ /* 0x000fe400078efeba */
[----:B------:R-:W-:-:S02]  /*6fe0*/  FSEL R131, R15, -INF , !P6 ;  /* 0xff8000000f837808 */ /* 0x000fc40007000000 */
[CC--:B------:R-:W-:Y:S02]  /*6ff0*/  ISETP.GE.AND P6, PT, R3.reuse, R130.reuse, PT ;  /* 0x000000820300720c */ /* 0x0c0fe40003fc6270 */
[-C--:B------:R-:W-:Y:S02]  /*7000*/  ISETP.GE.AND P2, PT, R3, R129.reuse, PT ;  /* 0x000000810300720c */ /* 0x080fe40003f46270 */
[----:B------:R-:W-:Y:S02]  /*7010*/  LOP3.LUT R3, R183, 0x48, R186, 0xfe, !PT ;  /* 0x00000048b7037812 */ /* 0x000fe400078efeba */
[----:B------:R-:W-:Y:S02]  /*7020*/  FSEL R132, R9, -INF , !P6 ;  /* 0xff80000009847808 */ /* 0x000fe40007000000 */
[C---:B------:R-:W-:Y:S02]  /*7030*/  ISETP.GE.AND P3, PT, R3.reuse, R130, PT ;  /* 0x000000820300720c */ /* 0x040fe40003f66270 */
[----:B------:R-:W-:Y:S01]  /*7040*/  ISETP.GE.AND P6, PT, R3, R129, PT ;  /* 0x000000810300720c */ /* 0x000fe20003fc6270 */
[----:B------:R-:W-:Y:S01]  /*7050*/  VIADD R3, R185, 0x41 ;  /* 0x00000041b9037836 */ /* 0x000fe20000000000 */
[----:B------:R-:W-:-:S02]  /*7060*/  FSEL R125, R11, -INF , !P2 ;  /* 0xff8000000b7d7808 */ /* 0x000fc40005000000 */
[----:B------:R-:W-:Y:S02]  /*7070*/  FSEL R110, R64, -INF , !P3 ;  /* 0xff800000406e7808 */ /* 0x000fe40005800000 */
[----:B------:R-:W-:Y:S02]  /*7080*/  ISETP.GE.AND P2, PT, R3, R130, PT ;  /* 0x000000820300720c */ /* 0x000fe40003f46270 */
[----:B------:R-:W-:Y:S02]  /*7090*/  FSEL R109, R66, -INF , !P6 ;  /* 0xff800000426d7808 */ /* 0x000fe40007000000 */
        /* <DEDUP_REMOVED lines=8> */
[----:B------:R-:W-:Y:S02]  /*7120*/  LOP3.LUT R3, R183, 0x58, R186, 0xfe, !PT ;  /* 0x00000058b7037812 */ /* 0x000fe400078efeba */
[----:B------:R-:W-:Y:S02]  /*7130*/  FSEL R116, R65, -INF , !P2 ;  /* 0xff80000041747808 */ /* 0x000fe40005000000 */
[----:B------:R-:W-:-:S02]  /*7140*/  ISETP.GE.AND P6, PT, R3, R130, PT ;  /* 0x000000820300720c */ /* 0x000fc40003fc6270 */
[----:B------:R-:W-:Y:S01]  /*7150*/  ISETP.GE.AND P2, PT, R3, R129, PT ;  /* 0x000000810300720c */ /* 0x000fe20003f46270 */
[----:B------:R-:W-:Y:S01]  /*7160*/  VIADD R3, R185, 0x51 ;  /* 0x00000051b9037836 */ /* 0x000fe20000000000 */
[-C--:B------:R-:W-:Y:S02]  /*7170*/  ISETP.GE.AND P5, PT, R25, R130.reuse, PT ;  /* 0x000000821900720c */ /* 0x080fe40003fa6270 */
[----:B------:R-:W-:Y:S02]  /*7180*/  LOP3.LUT R16, R183, 0x40, R186, 0xfe, !PT ;  /* 0x00000040b7107812 */ /* 0x000fe400078efeba */
[----:B------:R-:W-:Y:S02]  /*7190*/  FSEL R111, R67, -INF , !P3 ;  /* 0xff800000436f7808 */ /* 0x000fe40005800000 */
[----:B------:R-:W-:Y:S02]  /*71a0*/  ISETP.GE.AND P3, PT, R3, R130, PT ;  /* 0x000000820300720c */ /* 0x000fe40003f66270 */
[----:B------:R-:W-:-:S02]  /*71b0*/  FSEL R134, R12, -INF , !P5 ;  /* 0xff8000000c867808 */ /* 0x000fc40006800000 */
[----:B------:R-:W-:Y:S02]  /*71c0*/  FSEL R141, R22, -INF , !P4 ;  /* 0xff800000168d7808 */ /* 0x000fe40006000000 */
[----:B------:R-:W-:Y:S02]  /*71d0*/  ISETP.GE.AND P5, PT, R16, R130, PT ;  /* 0x000000821000720c */ /* 0x000fe40003fa6270 */
[-C--:B------:R-:W-:Y:S02]  /*71e0*/  ISETP.GE.AND P4, PT, R25, R129.reuse, PT ;  /* 0x000000811900720c */ /* 0x080fe40003f86270 */
[----:B------:R-:W-:Y:S02]  /*71f0*/  LOP3.LUT R8, R183, 0x50, R186, 0xfe, !PT ;  /* 0x00000050b7087812 */ /* 0x000fe400078efeba */
[----:B------:R-:W-:Y:S02]  /*7200*/  FSEL R106, R61, -INF , !P3 ;  /* 0xff8000003d6a7808 */ /* 0x000fe40005800000 */
[----:B------:R-:W-:Y:S01]  /*7210*/  ISETP.GE.AND P3, PT, R3, R129, PT ;  /* 0x000000810300720c */ /* 0x000fe20003f66270 */
[----:B------:R-:W-:Y:S01]  /*7220*/  VIADD R3, R185, 0x59 ;  /* 0x00000059b9037836 */ /* 0x000fe20000000000 */
[----:B------:R-:W-:-:S02]  /*7230*/  FSEL R126, R4, -INF , !P5 ;  /* 0xff800000047e7808 */ /* 0x000fc40006800000 */
[----:B------:R-:W-:Y:S02]  /*7240*/  FSEL R133, R14, -INF , !P4 ;  /* 0xff8000000e857808 */ /* 0x000fe40006000000 */
[----:B------:R-:W-:Y:S02]  /*7250*/  ISETP.GE.AND P5, PT, R8, R130, PT ;  /* 0x000000820800720c */ /* 0x000fe40003fa6270 */
[----:B------:R-:W-:Y:S02]  /*7260*/  ISETP.GE.AND P4, PT, R16, R129, PT ;  /* 0x000000811000720c */ /* 0x000fe40003f86270 */
[----:B------:R-:W-:Y:S02]  /*7270*/  LOP3.LUT R4, R183, 0x60, R186, 0xfe, !PT ;  /* 0x00000060b7047812 */ /* 0x000fe400078efeba */
[----:B------:R-:W-:Y:S02]  /*7280*/  FSEL R101, R63, -INF , !P3 ;  /* 0xff8000003f657808 */ /* 0x000fe40005800000 */
[----:B------:R-:W-:-:S02]  /*7290*/  FSEL R108, R56, -INF , !P6 ;  /* 0xff800000386c7808 */ /* 0x000fc40007000000 */
[CC--:B------:R-:W-:Y:S02]  /*72a0*/  ISETP.GE.AND P3, PT, R3.reuse, R130.reuse, PT ;  /* 0x000000820300720c */ /* 0x0c0fe40003f66270 */
[----:B------:R-:W-:Y:S02]  /*72b0*/  ISETP.GE.AND P6, PT, R3, R129, PT ;  /* 0x000000810300720c */ /* 0x000fe40003fc6270 */
[----:B------:R-:W-:Y:S02]  /*72c0*/  FSEL R100, R60, -INF , !P5 ;  /* 0xff8000003c647808 */ /* 0x000fe40006800000 */
[----:B------:R-:W-:Y:S02]  /*72d0*/  LOP3.LUT R3, R183, 0x68, R186, 0xfe, !PT ;  /* 0x00000068b7037812 */ /* 0x000fe400078efeba */
        /* <DEDUP_REMOVED lines=9> */
[----:B------:R-:W-:Y:S02]  /*7370*/  FSEL R105, R62, -INF , !P4 ;  /* 0xff8000003e697808 */ /* 0x000fe40006000000 */
[C---:B------:R-:W-:Y:S02]  /*7380*/  ISETP.GE.AND P6, PT, R5.reuse, R130, PT ;  /* 0x000000820500720c */ /* 0x040fe40003fc6270 */
[-C--:B------:R-:W-:Y:S01]  /*7390*/  ISETP.GE.AND P5, PT, R5, R129.reuse, PT ;  /* 0x000000810500720c */ /* 0x080fe20003fa6270 */
[----:B------:R-:W-:Y:S01]  /*73a0*/  VIADD R5, R185, 0x69 ;  /* 0x00000069b9057836 */ /* 0x000fe20000000000 */
[----:B------:R-:W-:Y:S02]  /*73b0*/  ISETP.GE.AND P4, PT, R4, R129, PT ;  /* 0x000000810400720c */ /* 0x000fe40003f86270 */
[----:B------:R-:W-:-:S02]  /*73c0*/  LOP3.LUT R4, R183, 0x70, R186, 0xfe, !PT ;  /* 0x00000070b7047812 */ /* 0x000fc400078efeba */
[----:B------:R-:W-:Y:S02]  /*73d0*/  FSEL R37, R54, -INF , !P4 ;  /* 0xff80000036257808 */ /* 0x000fe40006000000 */
        /* <DEDUP_REMOVED lines=12> */
[CC--:B------:R-:W-:Y:S02]  /*74a0*/  ISETP.GE.AND P2, PT, R185.reuse, R130.reuse, PT ;  /* 0x00000082b900720c */ /* 0x0c0fe40003f46270 */
[CC--:B------:R-:W-:Y:S01]  /*74b0*/  ISETP.GE.AND P4, PT, R185.reuse, R129.reuse, PT ;  /* 0x00000081b900720c */ /* 0x0c0fe20003f86270 */
[----:B------:R-:W-:Y:S01]  /*74c0*/  VIADD R185, R185, 0x79 ;  /* 0x00000079b9b97836 */ /* 0x000fe20000000000 */
[C---:B------:R-:W-:Y:S02]  /*74d0*/  ISETP.GE.AND P3, PT, R4.reuse, R130, PT ;  /* 0x000000820400720c */ /* 0x040fe40003f66270 */
[----:B------:R-:W-:Y:S02]  /*74e0*/  ISETP.GE.AND P5, PT, R4, R129, PT ;  /* 0x000000810400720c */ /* 0x000fe40003fa6270 */
[----:B------:R-:W-:Y:S02]  /*74f0*/  LOP3.LUT R186, R183, 0x78, R186, 0xfe, !PT ;  /* 0x00000078b7ba7812 */ /* 0x000fe400078efeba */
        /* <DEDUP_REMOVED lines=12> */
[----:B------:R-:W-:Y:S01]  /*75c0*/  FSEL R43, R43, -INF , !P2 ;  /* 0xff8000002b2b7808 */ /* 0x000fe20005000000 */
[----:B------:R-:W-:Y:S06]  /*75d0*/  @!P1 BRA `(.L_x_6299) ;  /* 0x0000000400789947 */ /* 0x000fec0003800000 */
        /* <DEDUP_REMOVED lines=47> */
[----:B------:R-:W-:Y:S02]  /*78d0*/  SHF.R.S32.HI R7, RZ, 0x1f, R9 ;  /* 0x0000001fff077819 */ /* 0x000fe40000011409 */
[----:B--2---:R-:W-:-:S03]  /*78e0*/  IADD3 R8, -R11, R6, RZ ;  /* 0x000000060b087210 */ /* 0x004fc60007ffe1ff */
[-C--:B------:R-:W-:Y:S02]  /*78f0*/  IMAD R6, R7, R120.reuse, RZ ;  /* 0x0000007807067224 */ /* 0x080fe400078e02ff */
[----:B------:R-:W-:Y:S01]  /*7900*/  IMAD.WIDE.U32 R10, R9, R120, RZ ;  /* 0x00000078090a7225 */ /* 0x000fe200078e00ff */
[----:B------:R-:W-:-:S03]  /*7910*/  SHF.R.S32.HI R7, RZ, 0x1f, R8 ;  /* 0x0000001fff077819 */ /* 0x000fc60000011408 */
[----:B------:R-:W-:Y:S02]  /*7920*/  IMAD R6, R9, R121, R6 ;  /* 0x0000007909067224 */ /* 0x000fe400078e0206 */
[----:B------:R-:W-:Y:S02]  /*7930*/  IMAD R7, R7, UR4, RZ ;  /* 0x0000000407077c24 */ /* 0x000fe4000f8e02ff */
[----:B------:R-:W-:Y:S02]  /*7940*/  IMAD.IADD R11, R11, 0x1, R6 ;  /* 0x000000010b0b7824 */ /* 0x000fe400078e0206 */
[C---:B------:R-:W-:Y:S02]  /*7950*/  IMAD R7, R8.reuse, UR5, R7 ;  /* 0x0000000508077c24 */ /* 0x040fe4000f8e0207 */
[----:B------:R-:W-:-:S05]  /*7960*/  IMAD.WIDE.U32 R8, R8, UR4, R10 ;  /* 0x0000000408087c25 */ /* 0x000fca000f8e000a */
[----:B------:R-:W-:Y:S01]  /*7970*/  IADD3 R6, R9, R7, RZ ;  /* 0x0000000709067210 */ /* 0x000fe20007ffe0ff */
[----:B------:R-:W-:Y:S01]  /*7980*/  IMAD.MOV.U32 R7, RZ, RZ, R8 ;  /* 0x000000ffff077224 */ /* 0x000fe200078e0008 */
[----:B------:R-:W-:Y:S06]  /*7990*/  BRA `(.L_x_6301) ;  /* 0x0000000000087947 */ /* 0x000fec0003800000 */
.L_x_6300:
[----:B------:R-:W-:-:S04]  /*79a0*/  LEA R7, -R120, RZ, 0x7 ;  /* 0x000000ff78077211 */ /* 0x000fc800078e39ff */
[----:B------:R-:W-:-:S07]  /*79b0*/  SHF.R.S32.HI R6, RZ, 0x1f, R7 ;  /* 0x0000001fff067819 */ /* 0x000fce0000011407 */
.L_x_6301:
[----:B------:R-:W-:Y:S01]  /*79c0*/  IADD3 R128, P1, R128, R7, RZ ;  /* 0x0000000780807210 */ /* 0x000fe20007f3e0ff */
[C---:B------:R-:W-:Y:S01]  /*79d0*/  IMAD.SHL.U32 R7, R120.reuse, 0x20, RZ ;  /* 0x0000002078077824 */ /* 0x040fe200078e00ff */
[----:B------:R-:W-:Y:S02]  /*79e0*/  SHF.L.U64.HI R120, R120, 0x5, R121 ;  /* 0x0000000578787819 */ /* 0x000fe40000010279 */
[----:B------:R-:W-:Y:S01]  /*79f0*/  LEA R174, P2, R128, R122, 0x1 ;  /* 0x0000007a80ae7211 */ /* 0x000fe200078408ff */
[----:B------:R-:W-:-:S03]  /*7a00*/  IMAD.X R6, R127, 0x1, R6, P1 ;  /* 0x000000017f067824 */ /* 0x000fc600008e0606 */
[----:B------:R-:W-:Y:S02]  /*7a10*/  IADD3 R8, P1, R174, R7, RZ ;  /* 0x00000007ae087210 */ /* 0x000fe40007f3e0ff */
[----:B------:R-:W-:Y:S02]  /*7a20*/  LEA.HI.X R175, R128, R123, R6, 0x1, P2 ;  /* 0x0000007b80af7211 */ /* 0x000fe400010f0c06 */
[----:B------:R-:W-:-:S03]  /*7a30*/  IADD3 R16, P2, R8, R7, RZ ;  /* 0x0000000708107210 */ /* 0x000fc60007f5e0ff */
[--C-:B------:R-:W-:Y:S01]  /*7a40*/  IMAD.X R9, R175, 0x1, R120.reuse, P1 ;  /* 0x00000001af097824 */ /* 0x100fe200008e0678 */
        /* <DEDUP_REMOVED lines=23> */
.L_x_6299:
[----:B-1----:R-:W-:Y:S01]  /*7bc0*/  FMNMX.FTZ R7, R2, R4, !PT ;  /* 0x0000000402077209 */ /* 0x002fe20007810000 */
[----:B------:R-:W-:Y:S01]  /*7bd0*/  LDSM.16.MT88.4 R16, [R153+0x6000] ;  /* 0x006000009910783b */ /* 0x000fe20000004200 */
        /* <DEDUP_REMOVED lines=78> */
[C---:B------:R-:W-:Y:S01]  /*80c0*/  FSETP.NEU.FTZ.AND P1, PT, R60.reuse, -INF , PT ;  /* 0xff8000003c00780b */ /* 0x040fe20003f3d000 */
[----:B------:R-:W-:Y:S01]  /*80d0*/  FMUL.FTZ R52, R60, UR6 ;  /* 0x000000063c347c20 */ /* 0x000fe20008410000 */
[--C-:B------:R-:W-:Y:S01]  /*80e0*/  FFMA.FTZ R54, R34, UR6, -R59.reuse ;  /* 0x0000000622367c23 */ /* 0x100fe2000801083b */
        /* <DEDUP_REMOVED lines=9> */
[----:B------:R-:W-:Y:S01]  /*8180*/  FSEL R5, R61, RZ, P2 ;  /* 0x000000ff3d057208 */ /* 0x000fe20001000000 */
[----:B------:R-:W-:Y:S01]  /*8190*/  FMUL.FTZ R0, R9, UR6 ;  /* 0x0000000609007c20 */ /* 0x000fe20008410000 */
[--C-:B------:R-:W-:Y:S01]  /*81a0*/  FFMA.FTZ R41, R177, UR6, -R52.reuse ;  /* 0x00000006b1297c23 */ /* 0x100fe20008010834 */
[----:B------:R-:W-:Y:S01]  /*81b0*/  LDSM.16.MT88.4 R8, [R154+0x6000] ;  /* 0x006000009a08783b */ /* 0x000fe20000004200 */
[--C-:B------:R-:W-:Y:S01]  /*81c0*/  FFMA.FTZ R40, R181, UR6, -R52.reuse ;  /* 0x00000006b5287c23 */ /* 0x100fe20008010834 */
[----:B------:R-:W-:Y:S01]  /*81d0*/  FADD.FTZ R2, R2, -R5 ;  /* 0x8000000502027221 */ /* 0x000fe20000010000 */
[--C-:B------:R-:W-:Y:S01]  /*81e0*/  FFMA.FTZ R63, R143, UR6, -R52.reuse ;  /* 0x000000068f3f7c23 */ /* 0x100fe20008010834 */
[----:B------:R-:W1:Y:S01]  /*81f0*/  LDSM.16.MT88.4 R4, [R156+0x6000] ;  /* 0x006000009c04783b */ /* 0x000e620000004200 */
[----:B------:R-:W2:Y:S01]  /*8200*/  MUFU.EX2 R56, R56 ;  /* 0x0000003800387308 */ /* 0x000ea20000000800 */
[----:B------:R-:W-:Y:S01]  /*8210*/  FMUL.FTZ R2, R2, UR6 ;  /* 0x0000000602027c20 */ /* 0x000fe20008410000 */
        /* <DEDUP_REMOVED lines=37> */
[--C-:B------:R-:W-:Y:S01]  /*8470*/  FFMA.FTZ R44, R44, UR6, -R59.reuse ;  /* 0x000000062c2c7c23 */ /* 0x100fe2000801083b */
[----:B------:R-:W-:Y:S01]  /*8480*/  MUFU.EX2 R40, R40 ;  /* 0x0000002800287308 */ /* 0x000fe20000000800 */
[----:B------:R-:W-:Y:S01]  /*8490*/  LDSM.16.MT88.4 R48, [R152+0x9000] ;  /* 0x009000009830783b */ /* 0x000fe20000004200 */
[----:B------:R-:W-:-:S06]  /*84a0*/  FFMA.FTZ R45, R45, UR6, -R59 ;  /* 0x000000062d2d7c23 */ /* 0x000fcc000801083b */
        /* <DEDUP_REMOVED lines=29> */
[-C--:B------:R-:W-:Y:S01]  /*8680*/  FMUL.FTZ R4, R88, R2.reuse ;  /* 0x0000000258047220 */ /* 0x080fe20000410000 */
[----:B------:R-:W-:Y:S01]  /*8690*/  FMUL.FTZ R5, R89, R2 ;  /* 0x0000000259057220 */ /* 0x000fe20000410000 */
[-C--:B------:R-:W-:Y:S01]  /*86a0*/  FMUL.FTZ R27, R75, R0.reuse ;  /* 0x000000004b1b7220 */ /* 0x080fe20000410000 */
[--C-:B------:R-:W-:Y:S01]  /*86b0*/  FFMA.FTZ R73, R31, UR6, -R52.reuse ;  /* 0x000000061f497c23 */ /* 0x100fe20008010834 */
[--C-:B------:R-:W-:Y:S01]  /*86c0*/  FFMA.FTZ R75, R29, UR6, -R52.reuse ;  /* 0x000000061d4b7c23 */ /* 0x100fe20008010834 */
[C---:B------:R-:W-:Y:S01]  /*86d0*/  HMMA.16816.F32 R80, R12.reuse, R16, R80 ;  /* 0x000000100c50723c */ /* 0x040fe20000001850 */
[-C--:B------:R-:W-:Y:S01]  /*86e0*/  FMUL.FTZ R6, R90, R0.reuse ;  /* 0x000000005a067220 */ /* 0x080fe20000410000 */
[-C--:B------:R-:W-:Y:S01]  /*86f0*/  FMUL.FTZ R7, R91, R0.reuse ;  /* 0x000000005b077220 */ /* 0x080fe20000410000 */
[----:B------:R-:W1:Y:S01]  /*8700*/  MUFU.EX2 R67, R67 ;  /* 0x0000004300437308 */ /* 0x000e620000000800 */
[----:B------:R-:W-:Y:S01]  /*8710*/  LDSM.16.MT88.4 R28, [R154+0x6800] ;  /* 0x006800009a1c783b */ /* 0x000fe20000004200 */
[----:B------:R-:W-:Y:S01]  /*8720*/  FMUL.FTZ R26, R74, R0 ;  /* 0x000000004a1a7220 */ /* 0x000fe20000410000 */
[C---:B------:R-:W-:Y:S01]  /*8730*/  HMMA.16816.F32 R68, R12.reuse, R18, R68 ;  /* 0x000000120c44723c */ /* 0x040fe20000001844 */
[-C--:B------:R-:W-:Y:S01]  /*8740*/  FMUL.FTZ R76, R76, R2.reuse ;  /* 0x000000024c4c7220 */ /* 0x080fe20000410000 */
[----:B------:R-:W2:Y:S01]  /*8750*/  LDSM.16.MT88.4 R16, [R156+0x6800] ;  /* 0x006800009c10783b */ /* 0x000ea20000004200 */
[----:B------:R-:W-:Y:S01]  /*8760*/  FMUL.FTZ R77, R77, R2 ;  /* 0x000000024d4d7220 */ /* 0x000fe20000410000 */
[-C--:B------:R-:W-:Y:S01]  /*8770*/  FMUL.FTZ R78, R78, R0.reuse ;  /* 0x000000004e4e7220 */ /* 0x080fe20000410000 */
[----:B------:R-:W-:Y:S01]  /*8780*/  MUFU.EX2 R64, R64 ;  /* 0x0000004000407308 */ /* 0x000fe20000000800 */
[C---:B------:R-:W-:Y:S01]  /*8790*/  HMMA.16816.F32 R4, R12.reuse, R8, R4 ;  /* 0x000000080c04723c */ /* 0x040fe20000001804 */
[----:B------:R-:W-:Y:S01]  /*87a0*/  FMUL.FTZ R79, R79, R0 ;  /* 0x000000004f4f7220 */ /* 0x000fe20000410000 */
[--C-:B------:R-:W-:Y:S01]  /*87b0*/  FFMA.FTZ R74, R142, UR6, -R59.reuse ;  /* 0x000000068e4a7c23 */ /* 0x100fe2000801083b */
[--C-:B------:R-:W-:Y:S01]  /*87c0*/  FFMA.FTZ R88, R137, UR6, -R52.reuse ;  /* 0x0000000689587c23 */ /* 0x100fe20008010834 */
[----:B------:R-:W-:Y:S01]  /*87d0*/  FFMA.FTZ R89, R135, UR6, -R52 ;  /* 0x0000000687597c23 */ /* 0x000fe20008010834 */
[--C-:B------:R-:W-:Y:S01]  /*87e0*/  FFMA.FTZ R90, R136, UR6, -R59.reuse ;  /* 0x00000006885a7c23 */ /* 0x100fe2000801083b */
[----:B------:R-:W-:Y:S01]  /*87f0*/  HMMA.16816.F32 R8, R12, R10, R84 ;  /* 0x0000000a0c08723c */ /* 0x000fe20000001854 */
[----:B------:R3:W4:Y:S01]  /*8800*/  MUFU.EX2 R85, R24 ;  /* 0x0000001800557308 */ /* 0x0007220000000800 */
[----:B-1----:R-:W-:Y:S01]  /*8810*/  F2FP.F16.F32.PACK_AB R32, R67, R62 ;  /* 0x0000003e4320723e */ /* 0x002fe200000000ff */
[----:B------:R-:W-:Y:S01]  /*8820*/  FFMA.FTZ R91, R138, UR6, -R59 ;  /* 0x000000068a5b7c23 */ /* 0x000fe2000801083b */
[----:B------:R-:W-:Y:S01]  /*8830*/  FFMA.FTZ R179, R179, R2, R58 ;  /* 0x00000002b3b37223 */ /* 0x000fe2000001003a */
[----:B------:R-:W-:Y:S01]  /*8840*/  FFMA.FTZ R178, R178, R0, R53 ;  /* 0x00000000b2b27223 */ /* 0x000fe20000010035 */
[----:B------:R-:W-:Y:S01]  /*8850*/  FFMA.FTZ R0, R36, UR6, -R59 ;  /* 0x0000000624007c23 */ /* 0x000fe2000801083b */
[----:B------:R-:W-:Y:S01]  /*8860*/  FFMA.FTZ R87, R141, UR6, -R52 ;  /* 0x000000068d577c23 */ /* 0x000fe20008010834 */
[----:B------:R-:W-:Y:S01]  /*8870*/  FADD.FTZ R56, R56, R179 ;  /* 0x000000b338387221 */ /* 0x000fe20000010000 */
[----:B------:R-:W-:Y:S01]  /*8880*/  MUFU.EX2 R66, R66 ;  /* 0x0000004200427308 */ /* 0x000fe20000000800 */
[----:B------:R-:W-:Y:S01]  /*8890*/  FADD.FTZ R41, R41, R178 ;  /* 0x000000b229297221 */ /* 0x000fe20000010000 */
[----:B------:R-:W-:Y:S01]  /*88a0*/  FFMA.FTZ R179, R38, UR6, -R59 ;  /* 0x0000000626b37c23 */ /* 0x000fe2000801083b */
[----:B------:R-:W-:-:S02]  /*88b0*/  FADD.FTZ R57, R57, R56 ;  /* 0x0000003839397221 */ /* 0x000fc40000010000 */
[----:B------:R-:W-:Y:S02]  /*88c0*/  FADD.FTZ R40, R40, R41 ;  /* 0x0000002928287221 */ /* 0x000fe40000010000 */
[----:B------:R-:W-:Y:S01]  /*88d0*/  FADD.FTZ R57, R54, R57 ;  /* 0x0000003936397221 */ /* 0x000fe20000010000 */
[----:B------:R-:W1:Y:S01]  /*88e0*/  MUFU.EX2 R73, R73 ;  /* 0x0000004900497308 */ /* 0x000e620000000800 */
[----:B---3--:R-:W-:Y:S01]  /*88f0*/  FMUL.FTZ R24, R72, R2 ;  /* 0x0000000248187220 */ /* 0x008fe20000410000 */
[----:B------:R-:W-:Y:S01]  /*8900*/  FFMA.FTZ R72, R33, UR6, -R52 ;  /* 0x0000000621487c23 */ /* 0x000fe20008010834 */
[----:B----4-:R-:W-:Y:S01]  /*8910*/  F2FP.F16.F32.PACK_AB R34, R85, R64 ;  /* 0x000000405522723e */ /* 0x010fe200000000ff */
[----:B------:R-:W-:Y:S01]  /*8920*/  FADD.FTZ R63, R63, R40 ;  /* 0x000000283f3f7221 */ /* 0x000fe20000010000 */
[----:B------:R-:W-:Y:S01]  /*8930*/  FADD.FTZ R62, R62, R57 ;  /* 0x000000393e3e7221 */ /* 0x000fe20000010000 */
[----:B------:R-:W-:Y:S02]  /*8940*/  FFMA.FTZ R2, R46, UR6, -R52 ;  /* 0x000000062e027c23 */ /* 0x000fe40008010834 */
[----:B------:R-:W-:Y:S01]  /*8950*/  MUFU.EX2 R75, R75 ;  /* 0x0000004b004b7308 */ /* 0x000fe20000000800 */
[----:B------:R-:W-:Y:S01]  /*8960*/  HMMA.16816.F32 R24, R12, R20, R24 ;  /* 0x000000140c18723c */ /* 0x000fe20000001818 */
[----:B------:R-:W-:-:S04]  /*8970*/  FADD.FTZ R67, R67, R62 ;  /* 0x0000003e43437221 */ /* 0x000fc80000010000 */
[----:B------:R-:W-:Y:S01]  /*8980*/  FADD.FTZ R64, R64, R67 ;  /* 0x0000004340407221 */ /* 0x000fe20000010000 */
[----:B------:R-:W-:Y:S01]  /*8990*/  HMMA.16816.F32 R12, R12, R22, R76 ;  /* 0x000000160c0c723c */ /* 0x000fe2000000184c */
[----:B------:R-:W3:Y:S01]  /*89a0*/  MUFU.EX2 R72, R72 ;  /* 0x0000004800487308 */ /* 0x000ee20000000800 */
[----:B------:R-:W4:Y:S01]  /*89b0*/  LDSM.16.MT88.4 R20, [R153+0x6800] ;  /* 0x006800009914783b */ /* 0x000f220000004200 */
[----:B-1----:R-:W-:Y:S01]  /*89c0*/  F2FP.F16.F32.PACK_AB R33, R73, R66 ;  /* 0x000000424921723e */ /* 0x002fe200000000ff */
[----:B------:R-:W-:-:S03]  /*89d0*/  FADD.FTZ R85, R85, R64 ;  /* 0x0000004055557221 */ /* 0x000fc60000010000 */
[--C-:B------:R-:W-:Y:S01]  /*89e0*/  FFMA.FTZ R76, R180, UR6, -R59.reuse ;  /* 0x00000006b44c7c23 */ /* 0x100fe2000801083b */
[--C-:B------:R-:W-:Y:S01]  /*89f0*/  FFMA.FTZ R79, R176, UR6, -R59.reuse ;  /* 0x00000006b04f7c23 */ /* 0x100fe2000801083b */
[----:B------:R-:W-:Y:S01]  /*8a00*/  FFMA.FTZ R77, R140, UR6, -R59 ;  /* 0x000000068c4d7c23 */ /* 0x000fe2000801083b */
[----:B------:R-:W-:Y:S01]  /*8a10*/  FFMA.FTZ R78, R139, UR6, -R52 ;  /* 0x000000068b4e7c23 */ /* 0x000fe20008010834 */
[----:B------:R-:W-:Y:S01]  /*8a20*/  MUFU.EX2 R74, R74 ;  /* 0x0000004a004a7308 */ /* 0x000fe20000000800 */
[----:B---3--:R-:W-:-:S07]  /*8a30*/  F2FP.F16.F32.PACK_AB R35, R72, R75 ;  /* 0x0000004b4823723e */ /* 0x008fce00000000ff */
[----:B------:R-:W-:Y:S01]  /*8a40*/  MUFU.EX2 R76, R76 ;  /* 0x0000004c004c7308 */ /* 0x000fe20000000800 */
[C---:B--2---:R-:W-:Y:S07]  /*8a50*/  HMMA.16816.F32 R96, R32.reuse, R16, R96 ;  /* 0x000000102060723c */ /* 0x044fee0000001860 */
[----:B------:R-:W1:Y:S01]  /*8a60*/  MUFU.EX2 R79, R79 ;  /* 0x0000004f004f7308 */ /* 0x000e620000000800 */
[C---:B------:R-:W-:Y:S01]  /*8a70*/  HMMA.16816.F32 R92, R32.reuse, R18, R92 ;  /* 0x00000012205c723c */ /* 0x040fe2000000185c */
[----:B------:R-:W2:Y:S06]  /*8a80*/  LDSM.16.MT88.4 R16, [R152+0x6800] ;  /* 0x006800009810783b */ /* 0x000eac0000004200 */
        /* <DEDUP_REMOVED lines=29> */
[C---:B-----5:R-:W-:Y:S01]  /*8c60*/  HMMA.16816.F32 R4, R32.reuse, R20, R4 ;  /* 0x000000142004723c */ /* 0x060fe20000001804 */
[----:B------:R-:W-:Y:S05]  /*8c70*/  MUFU.EX2 R112, R112 ;  /* 0x0000007000707308 */ /* 0x000fea0000000800 */
[C---:B------:R-:W-:Y:S01]  /*8c80*/  HMMA.16816.F32 R8, R32.reuse, R22, R8 ;  /* 0x000000162008723c */ /* 0x040fe20000001808 */
[----:B------:R-:W4:Y:S02]  /*8c90*/  LDSM.16.MT88.4 R20, [R156+0x7800] ;  /* 0x007800009c14783b */ /* 0x000f240000004200 */
[----:B------:R-:W5:Y:S03]  /*8ca0*/  MUFU.EX2 R115, R115 ;  /* 0x0000007300737308 */ /* 0x000f660000000800 */
[C---:B--2---:R-:W-:Y:S05]  /*8cb0*/  HMMA.16816.F32 R80, R32.reuse, R16, R80 ;  /* 0x000000102050723c */ /* 0x044fea0000001850 */
[----:B------:R-:W-:Y:S01]  /*8cc0*/  MUFU.EX2 R114, R114 ;  /* 0x0000007200727308 */ /* 0x000fe20000000800 */
[C---:B------:R-:W-:Y:S01]  /*8cd0*/  HMMA.16816.F32 R68, R32.reuse, R18, R68 ;  /* 0x000000122044723c */ /* 0x040fe20000001844 */
[----:B------:R-:W2:Y:S06]  /*8ce0*/  LDSM.16.MT88.4 R16, [R154+0x7800] ;  /* 0x007800009a10783b */ /* 0x000eac0000004200 */
[----:B------:R-:W5:Y:S08]  /*8cf0*/  MUFU.EX2 R119, R119 ;  /* 0x0000007700777308 */ /* 0x000f700000000800 */
[----:B------:R-:W-:Y:S01]  /*8d00*/  MUFU.EX2 R120, R120 ;  /* 0x0000007800787308 */ /* 0x000fe20000000800 */
[C---:B---3--:R-:W-:Y:S06]  /*8d10*/  HMMA.16816.F32 R24, R32.reuse, R28, R24 ;  /* 0x0000001c2018723c */ /* 0x048fec0000001818 */
[----:B------:R-:W-:Y:S01]  /*8d20*/  HMMA.16816.F32 R12, R32, R30, R12 ;  /* 0x0000001e200c723c */ /* 0x000fe2000000180c */
[----:B------:R-:W3:Y:S01]  /*8d30*/  LDSM.16.MT88.4 R28, [R153+0x7800] ;  /* 0x00780000991c783b */ /* 0x000ee20000004200 */
[----:B------:R-:W3:Y:S05]  /*8d40*/  MUFU.EX2 R121, R121 ;  /* 0x0000007900797308 */ /* 0x000eea0000000800 */
[----:B-1----:R-:W-:Y:S01]  /*8d50*/  F2FP.F16.F32.PACK_AB R32, R90, R113 ;  /* 0x000000715a20723e */ /* 0x002fe200000000ff */
[----:B------:R-:W-:Y:S01]  /*8d60*/  FADD.FTZ R113, R113, R74 ;  /* 0x0000004a71717221 */ /* 0x000fe20000010000 */
[----:B-----5:R-:W-:Y:S01]  /*8d70*/  F2FP.F16.F32.PACK_AB R33, R115, R112 ;  /* 0x000000707321723e */ /* 0x020fe200000000ff */
[----:B------:R-:W-:Y:S01]  /*8d80*/  MUFU.EX2 R110, R110 ;  /* 0x0000006e006e7308 */ /* 0x000fe20000000800 */
[----:B------:R-:W-:Y:S01]  /*8d90*/  F2FP.F16.F32.PACK_AB R34, R102, R91 ;  /* 0x0000005b6622723e */ /* 0x000fe200000000ff */
[----:B------:R-:W-:Y:S01]  /*8da0*/  FADD.FTZ R90, R90, R113 ;  /* 0x000000715a5a7221 */ /* 0x000fe20000010000 */
[----:B------:R-:W-:-:S05]  /*8db0*/  F2FP.F16.F32.PACK_AB R35, R119, R114 ;  /* 0x000000727723723e */ /* 0x000fca00000000ff */
[----:B------:R-:W-:Y:S02]  /*8dc0*/  MUFU.EX2 R123, R123 ;  /* 0x0000007b007b7308 */ /* 0x000fe40000000800 */
[C---:B----4-:R-:W-:Y:S06]  /*8dd0*/  HMMA.16816.F32 R96, R32.reuse, R20, R96 ;  /* 0x000000142060723c */ /* 0x050fec0000001860 */
[C---:B------:R-:W-:Y:S01]  /*8de0*/  HMMA.16816.F32 R92, R32.reuse, R22, R92 ;  /* 0x00000016205c723c */ /* 0x040fe2000000185c */
[----:B------:R-:W1:Y:S01]  /*8df0*/  LDSM.16.MT88.4 R20, [R152+0x7800] ;  /* 0x007800009814783b */ /* 0x000e620000004200 */
[----:B------:R-:W-:Y:S04]  /*8e00*/  MUFU.EX2 R116, R116 ;  /* 0x0000007400747308 */ /* 0x000fe80000000800 */
[C---:B--2---:R-:W-:Y:S04]  /*8e10*/  HMMA.16816.F32 R4, R32.reuse, R16, R4 ;  /* 0x000000102004723c */ /* 0x044fe80000001804 */
[----:B------:R-:W2:Y:S02]  /*8e20*/  MUFU.EX2 R117, R117 ;  /* 0x0000007500757308 */ /* 0x000ea40000000800 */
[C---:B------:R-:W-:Y:S01]  /*8e30*/  HMMA.16816.F32 R8, R32.reuse, R18, R8 ;  /* 0x000000122008723c */ /* 0x040fe20000001808 */
[----:B------:R-:W4:Y:S05]  /*8e40*/  LDSM.16.MT88.4 R16, [R156+0x8000] ;  /* 0x008000009c10783b */ /* 0x000f2a0000004200 */
[C---:B---3--:R-:W-:Y:S01]  /*8e50*/  HMMA.16816.F32 R80, R32.reuse, R28, R80 ;  /* 0x0000001c2050723c */ /* 0x048fe20000001850 */
[----:B------:R-:W-:Y:S05]  /*8e60*/  MUFU.EX2 R107, R107 ;  /* 0x0000006b006b7308 */ /* 0x000fea0000000800 */
[C---:B------:R-:W-:Y:S01]  /*8e70*/  HMMA.16816.F32 R68, R32.reuse, R30, R68 ;  /* 0x0000001e2044723c */ /* 0x040fe20000001844 */
[----:B------:R-:W3:Y:S02]  /*8e80*/  LDSM.16.MT88.4 R28, [R154+0x8000] ;  /* 0x008000009a1c783b */ /* 0x000ee40000004200 */
        /* <DEDUP_REMOVED lines=12> */
[C---:B----4-:R-:W-:Y:S01]  /*8f50*/  HMMA.16816.F32 R96, R32.reuse, R16, R96 ;  /* 0x000000102060723c */ /* 0x050fe20000001860 */
        /* <DEDUP_REMOVED lines=8> */
[C---:B-1----:R-:W-:Y:S01]  /*8fe0*/  HMMA.16816.F32 R80, R32.reuse, R20, R80 ;  /* 0x000000142050723c */ /* 0x042fe20000001850 */
[----:B------:R-:W1:Y:S05]  /*8ff0*/  MUFU.EX2 R108, R108 ;  /* 0x0000006c006c7308 */ /* 0x000e6a0000000800 */
[C---:B------:R-:W-:Y:S01]  /*9000*/  HMMA.16816.F32 R68, R32.reuse, R22, R68 ;  /* 0x000000162044723c */ /* 0x040fe20000001844 */
[----:B------:R-:W5:Y:S02]  /*9010*/  LDSM.16.MT88.4 R20, [R154+0x8800] ;  /* 0x008800009a14783b */ /* 0x000f640000004200 */
[----:B------:R-:W-:Y:S08]  /*9020*/  MUFU.EX2 R103, R103 ;  /* 0x0000006700677308 */ /* 0x000ff00000000800 */
[----:B------:R-:W5:Y:S01]  /*9030*/  MUFU.EX2 R126, R126 ;  /* 0x0000007e007e7308 */ /* 0x000f620000000800 */
[C---:B--2---:R-:W-:Y:S07]  /*9040*/  HMMA.16816.F32 R24, R32.reuse, R16, R24 ;  /* 0x000000102018723c */ /* 0x044fee0000001818 */
[----:B------:R-:W-:Y:S01]  /*9050*/  MUFU.EX2 R3, R3 ;  /* 0x0000000300037308 */ /* 0x000fe20000000800 */
[----:B------:R-:W-:Y:S01]  /*9060*/  HMMA.16816.F32 R12, R32, R18, R12 ;  /* 0x00000012200c723c */ /* 0x000fe2000000180c */
[----:B------:R-:W2:Y:S01]  /*9070*/  LDSM.16.MT88.4 R32, [R153+0x8800] ;  /* 0x008800009920783b */ /* 0x000ea20000004200 */
[----:B------:R-:W-:-:S02]  /*9080*/  F2FP.F16.F32.PACK_AB R16, R106, R109 ;  /* 0x0000006d6a10723e */ /* 0x000fc400000000ff */
[----:B----4-:R-:W-:-:S03]  /*9090*/  F2FP.F16.F32.PACK_AB R17, R101, R104 ;  /* 0x000000686511723e */ /* 0x010fc600000000ff */
[----:B------:R-:W-:Y:S01]  /*90a0*/  MUFU.EX2 R122, R122 ;  /* 0x0000007a007a7308 */ /* 0x000fe20000000800 */
[----:B------:R-:W-:Y:S02]  /*90b0*/  F2FP.F16.F32.PACK_AB R18, R111, R100 ;  /* 0x000000646f12723e */ /* 0x000fe400000000ff */
[----:B-1----:R-:W-:-:S05]  /*90c0*/  F2FP.F16.F32.PACK_AB R19, R108, R65 ;  /* 0x000000416c13723e */ /* 0x002fca00000000ff */
[----:B------:R-:W-:Y:S02]  /*90d0*/  MUFU.EX2 R37, R37 ;  /* 0x0000002500257308 */ /* 0x000fe40000000800 */
[C---:B---3--:R-:W-:Y:S06]  /*90e0*/  HMMA.16816.F32 R96, R16.reuse, R28, R96 ;  /* 0x0000001c1060723c */ /* 0x048fec0000001860 */
[----:B------:R-:W1:Y:S01]  /*90f0*/  MUFU.EX2 R128, R128 ;  /* 0x0000008000807308 */ /* 0x000e620000000800 */
[C---:B------:R-:W-:Y:S01]  /*9100*/  HMMA.16816.F32 R92, R16.reuse, R30, R92 ;  /* 0x0000001e105c723c */ /* 0x040fe2000000185c */
[----:B------:R-:W3:Y:S05]  /*9110*/  LDSM.16.MT88.4 R28, [R152+0x8800] ;  /* 0x00880000981c783b */ /* 0x000eea0000004200 */
[C---:B-----5:R-:W-:Y:S01]  /*9120*/  HMMA.16816.F32 R4, R16.reuse, R20, R4 ;  /* 0x000000141004723c */ /* 0x060fe20000001804 */
[----:B------:R-:W-:Y:S05]  /*9130*/  MUFU.EX2 R39, R39 ;  /* 0x0000002700277308 */ /* 0x000fea0000000800 */
[C---:B------:R-:W-:Y:S01]  /*9140*/  HMMA.16816.F32 R8, R16.reuse, R22, R8 ;  /* 0x000000161008723c */ /* 0x040fe20000001808 */
[----:B------:R-:W4:Y:S02]  /*9150*/  LDSM.16.MT88.4 R20, [R156+0x9000] ;  /* 0x009000009c14783b */ /* 0x000f240000004200 */
[----:B------:R-:W-:Y:S03]  /*9160*/  MUFU.EX2 R130, R130 ;  /* 0x0000008200827308 */ /* 0x000fe60000000800 */
        /* <DEDUP_REMOVED lines=9> */
[----:B------:R-:W-:Y:S01]  /*9200*/  F2FP.F16.F32.PACK_AB R28, R126, R103 ;  /* 0x000000677e1c723e */ /* 0x000fe200000000ff */
[----:B------:R-:W-:Y:S01]  /*9210*/  MUFU.EX2 R179, R179 ;  /* 0x000000b300b37308 */ /* 0x000fe20000000800 */
[----:B-1----:R-:W-:-:S02]  /*9220*/  F2FP.F16.F32.PACK_AB R29, R128, R37 ;  /* 0x00000025801d723e */ /* 0x002fc400000000ff */
[----:B-----5:R-:W-:Y:S02]  /*9230*/  F2FP.F16.F32.PACK_AB R76, R45, R44 ;  /* 0x0000002c2d4c723e */ /* 0x020fe400000000ff */
[----:B------:R-:W-:Y:S02]  /*9240*/  F2FP.F16.F32.PACK_AB R30, R122, R3 ;  /* 0x000000037a1e723e */ /* 0x000fe400000000ff */
[----:B------:R-:W-:Y:S01]  /*9250*/  F2FP.F16.F32.PACK_AB R31, R130, R39 ;  /* 0x00000027821f723e */ /* 0x000fe200000000ff */
[----:B------:R-:W-:Y:S06]  /*9260*/  MUFU.EX2 R2, R2 ;  /* 0x0000000200027308 */ /* 0x000fec0000000800 */
[C---:B----4-:R-:W-:Y:S06]  /*9270*/  HMMA.16816.F32 R96, R28.reuse, R20, R96 ;  /* 0x000000141c60723c */ /* 0x050fec0000001860 */
[C---:B--2---:R-:W-:Y:S06]  /*9280*/  HMMA.16816.F32 R4, R28.reuse, R32, R4 ;  /* 0x000000201c04723c */ /* 0x044fec0000001804 */
[----:B------:R-:W-:Y:S01]  /*9290*/  HMMA.16816.F32 R92, R28, R22, R92 ;  /* 0x000000161c5c723c */ /* 0x000fe2000000185c */
[----:B------:R-:W-:Y:S01]  /*92a0*/  FADD.FTZ R32, R66, R63 ;  /* 0x0000003f42207221 */ /* 0x000fe20000010000 */
[----:B------:R-:W1:Y:S01]  /*92b0*/  LDSM.16.MT88.4 R20, [R156+0x9800] ;  /* 0x009800009c14783b */ /* 0x000e620000004200 */
[----:B------:R-:W-:-:S02]  /*92c0*/  FFMA.FTZ R33, R47, UR6, -R52 ;  /* 0x000000062f217c23 */ /* 0x000fc40008010834 */
[----:B------:R-:W-:Y:S01]  /*92d0*/  FADD.FTZ R32, R73, R32 ;  /* 0x0000002049207221 */ /* 0x000fe20000010000 */
[C---:B------:R-:W-:Y:S03]  /*92e0*/  HMMA.16816.F32 R8, R28.reuse, R34, R8 ;  /* 0x000000221c08723c */ /* 0x040fe60000001808 */
[----:B------:R-:W-:Y:S01]  /*92f0*/  FADD.FTZ R75, R75, R32 ;  /* 0x000000204b4b7221 */ /* 0x000fe20000010000 */
[--C-:B------:R-:W-:Y:S01]  /*9300*/  FFMA.FTZ R32, R42, UR6, -R52.reuse ;  /* 0x000000062a207c23 */ /* 0x100fe20008010834 */
[----:B------:R-:W2:Y:S01]  /*9310*/  MUFU.EX2 R33, R33 ;  /* 0x0000002100217308 */ /* 0x000ea20000000800 */
[----:B---3--:R-:W-:Y:S01]  /*9320*/  HMMA.16816.F32 R80, R28, R16, R80 ;  /* 0x000000101c50723c */ /* 0x008fe20000001850 */
[----:B------:R-:W-:Y:S01]  /*9330*/  FADD.FTZ R72, R72, R75 ;  /* 0x0000004b48487221 */ /* 0x000fe20000010000 */
[----:B------:R-:W-:-:S04]  /*9340*/  FFMA.FTZ R35, R43, UR6, -R52 ;  /* 0x000000062b237c23 */ /* 0x000fc80008010834 */
[C---:B------:R-:W-:Y:S01]  /*9350*/  HMMA.16816.F32 R68, R28.reuse, R18, R68 ;  /* 0x000000121c44723c */ /* 0x040fe20000001844 */
[----:B------:R-:W-:Y:S01]  /*9360*/  FADD.FTZ R17, R87, R72 ;  /* 0x0000004857117221 */ /* 0x000fe20000010000 */
[----:B------:R-:W-:Y:S01]  /*9370*/  MUFU.EX2 R32, R32 ;  /* 0x0000002000207308 */ /* 0x000fe20000000800 */
[----:B------:R-:W3:Y:S02]  /*9380*/  LDSM.16.MT88.4 R84, [R154+0x9800] ;  /* 0x009800009a54783b */ /* 0x000ee40000004200 */
[----:B------:R-:W-:Y:S01]  /*9390*/  FADD.FTZ R17, R88, R17 ;  /* 0x0000001158117221 */ /* 0x000fe20000010000 */
[C---:B------:R-:W-:Y:S03]  /*93a0*/  HMMA.16816.F32 R24, R28.reuse, R48, R24 ;  /* 0x000000301c18723c */ /* 0x040fe60000001818 */
[----:B------:R-:W-:Y:S01]  /*93b0*/  FADD.FTZ R78, R78, R17 ;  /* 0x000000114e4e7221 */ /* 0x000fe20000010000 */
[----:B------:R-:W4:Y:S01]  /*93c0*/  MUFU.EX2 R35, R35 ;  /* 0x0000002300237308 */ /* 0x000f220000000800 */
[----:B--2---:R-:W-:Y:S01]  /*93d0*/  F2FP.F16.F32.PACK_AB R77, R33, R2 ;  /* 0x00000002214d723e */ /* 0x004fe200000000ff */
[----:B------:R-:W-:Y:S01]  /*93e0*/  HMMA.16816.F32 R12, R28, R50, R12 ;  /* 0x000000321c0c723c */ /* 0x000fe2000000180c */
[----:B------:R-:W-:Y:S01]  /*93f0*/  FADD.FTZ R89, R89, R78 ;  /* 0x0000004e59597221 */ /* 0x000fe20000010000 */
[----:B------:R-:W-:Y:S01]  /*9400*/  F2FP.F16.F32.PACK_AB R78, R179, R0 ;  /* 0x00000000b34e723e */ /* 0x000fe200000000ff */
[----:B------:R-:W2:Y:S02]  /*9410*/  LDSM.16.MT88.4 R16, [R153+0x9800] ;  /* 0x009800009910783b */ /* 0x000ea40000004200 */
[----:B------:R-:W-:-:S02]  /*9420*/  FADD.FTZ R112, R112, R89 ;  /* 0x0000005970707221 */ /* 0x000fc40000010000 */
[----:B------:R-:W-:Y:S02]  /*9430*/  FADD.FTZ R29, R91, R90 ;  /* 0x0000005a5b1d7221 */ /* 0x000fe40000010000 */
[----:B------:R-:W-:Y:S02]  /*9440*/  FADD.FTZ R115, R115, R112 ;  /* 0x0000007073737221 */ /* 0x000fe40000010000 */
[----:B------:R-:W-:Y:S02]  /*9450*/  FADD.FTZ R29, R102, R29 ;  /* 0x0000001d661d7221 */ /* 0x000fe40000010000 */
[----:B------:R-:W-:Y:S01]  /*9460*/  FADD.FTZ R114, R114, R115 ;  /* 0x0000007372727221 */ /* 0x000fe20000010000 */
[----:B----4-:R-:W-:Y:S01]  /*9470*/  F2FP.F16.F32.PACK_AB R79, R35, R32 ;  /* 0x00000020234f723e */ /* 0x010fe200000000ff */
[----:B------:R-:W-:Y:S02]  /*9480*/  FADD.FTZ R120, R120, R29 ;  /* 0x0000001d78787221 */ /* 0x000fe40000010000 */
[----:B------:R-:W-:-:S02]  /*9490*/  FADD.FTZ R119, R119, R114 ;  /* 0x0000007277777221 */ /* 0x000fc40000010000 */
[----:B------:R-:W-:Y:S02]  /*94a0*/  FADD.FTZ R121, R121, R120 ;  /* 0x0000007879797221 */ /* 0x000fe40000010000 */
[----:B------:R-:W-:Y:S01]  /*94b0*/  FADD.FTZ R28, R116, R119 ;  /* 0x00000077741c7221 */ /* 0x000fe20000010000 */
[----:B-1----:R-:W-:Y:S03]  /*94c0*/  HMMA.16816.F32 R96, R76, R20, R96 ;  /* 0x000000144c60723c */ /* 0x002fe60000001860 */
[----:B------:R-:W-:-:S03]  /*94d0*/  FADD.FTZ R28, R117, R28 ;  /* 0x0000001c751c7221 */ /* 0x000fc60000010000 */
[C---:B------:R-:W-:Y:S01]  /*94e0*/  HMMA.16816.F32 R92, R76.reuse, R22, R92 ;  /* 0x000000164c5c723c */ /* 0x040fe2000000185c */
[----:B------:R-:W1:Y:S05]  /*94f0*/  LDSM.16.MT88.4 R20, [R152+0x9800] ;  /* 0x009800009814783b */ /* 0x000e6a0000004200 */
[C---:B---3--:R-:W-:Y:S06]  /*9500*/  HMMA.16816.F32 R88, R76.reuse, R84, R4 ;  /* 0x000000544c58723c */ /* 0x048fec0000001804 */
[----:B------:R-:W-:Y:S01]  /*9510*/  HMMA.16816.F32 R84, R76, R86, R8 ;  /* 0x000000564c54723c */ /* 0x000fe20000001808 */
        /* <DEDUP_REMOVED lines=30> */
[----:B------:R-:W-:-:S03]  /*9700*/  FADD.FTZ R32, R32, R33 ;  /* 0x0000002120207221 */ /* 0x000fc60000010000 */
[----:B------:R-:W-:Y:S01]  /*9710*/  FADD.FTZ R179, R179, R0 ;  /* 0x00000000b3b37221 */ /* 0x000fe20000010000 */
[----:B------:R-:W-:Y:S01]  /*9720*/  FADD.FTZ R178, R35, R32 ;  /* 0x0000002023b27221 */ /* 0x000fe20000010000 */
[----:B------:R-:W-:-:S07]  /*9730*/  MOV R0, R60 ;  /* 0x0000003c00007202 */ /* 0x000fce0000000f00 */
.L_x_6296:
[----:B------:R-:W-:-:S13]  /*9740*/  ISETP.GE.AND P1, PT, R167, 0x1, PT ;  /* 0x00000001a700780c */ /* 0x000fda0003f26270 */
[----:B------:R-:W-:Y:S05]  /*9750*/  @!P1 BRA `(.L_x_6302) ;  /* 0x0000002c00b49947 */ /* 0x000fea0003800000 */
[----:B------:R-:W-:Y:S01]  /*9760*/  IMAD.U32 R177, R124, -0x80, RZ ;  /* 0xffffff807cb17824 */ /* 0x000fe200078e00ff */
[----:B------:R-:W-:Y:S01]  /*9770*/  ULDC.64 UR10, c[0x0][0x250] ;  /* 0x00009400000a7ab9 */ /* 0x000fe20000000a00 */
[----:B------:R-:W-:Y:S01]  /*9780*/  MOV R3, R0 ;  /* 0x0000000000037202 */ /* 0x000fe20000000f00 */
[----:B------:R-:W-:Y:S01]  /*9790*/  IMAD.MOV.U32 R101, RZ, RZ, R2 ;  /* 0x000000ffff657224 */ /* 0x000fe200078e0002 */
[----:B------:R-:W-:Y:S01]  /*97a0*/  ULDC UR6, c[0x0][0x24c] ;  /* 0x0000930000067ab9 */ /* 0x000fe20000000800 */
[----:B------:R-:W-:Y:S01]  /*97b0*/  SHF.R.S32.HI R176, RZ, 0x1f, R177 ;  /* 0x0000001fffb07819 */ /* 0x000fe200000114b1 */
[----:B------:R-:W-:Y:S01]  /*97c0*/  ULDC UR9, c[0x0][0x248] ;  /* 0x0000920000097ab9 */ /* 0x000fe20000000800 */
[----:B------:R-:W-:Y:S02]  /*97d0*/  USHF.L.U64.HI UR11, UR10, 0x5, UR11 ;  /* 0x000000050a0b7899 */ /* 0x000fe4000801020b */
[----:B------:R-:W-:Y:S02]  /*97e0*/  USHF.L.U32 UR10, UR10, 0x5, URZ ;  /* 0x000000050a0a7899 */ /* 0x000fe4000800063f */
[----:B------:R-:W-:-:S02]  /*97f0*/  USHF.L.U64.HI UR6, UR9, 0x5, UR6 ;  /* 0x0000000509067899 */ /* 0x000fc40008010206 */
[----:B------:R-:W-:Y:S01]  /*9800*/  USHF.L.U32 UR5, UR9, 0x5, URZ ;  /* 0x0000000509057899 */ /* 0x000fe2000800063f */
[----:B------:R-:W-:-:S11]  /*9810*/  ULDC UR4, c[0x0][0x2ec] ;  /* 0x0000bb0000047ab9 */ /* 0x000fd60000000800 */
.L_x_6306:
[----:B------:R-:W-:Y:S04]  /*9820*/  DEPBAR.LE SB0, 0x0 ;  /* 0x000080000000791a */ /* 0x000fe80000000000 */
[----:B------:R-:W-:Y:S01]  /*9830*/  BAR.SYNC.DEFER_BLOCKING 0x0 ;  /* 0x0000000000007b1d */ /* 0x000fe20000010000 */
[----:B------:R-:W-:Y:S02]  /*9840*/  MOV R8, R177 ;  /* 0x000000b100087202 */ /* 0x000fe40000000f00 */
[----:B------:R-:W-:Y:S03]  /*9850*/  MOV R0, R176 ;  /* 0x000000b000007202 */ /* 0x000fe60000000f00 */
[----:B------:R-:W-:Y:S05]  /*9860*/  @!P0 BRA `(.L_x_6303) ;  /* 0x0000000000f48947 */ /* 0x000fea0003800000 */
[----:B------:R-:W1:Y:S01]  /*9870*/  LDC R0, c[0x0][0x380] ;  /* 0x0000e000ff007b82 */ /* 0x000e620000000800 */
[----:B------:R-:W-:Y:S04]  /*9880*/  SHF.L.U32 R11, R167, 0x7, RZ ;  /* 0x00000007a70b7819 */ /* 0x000fe800000006ff */
[----:B------:R-:W-:Y:S01]  /*9890*/  IABS R6, R11 ;  /* 0x0000000b00067213 */ /* 0x000fe20000000000 */
[C---:B------:R-:W-:Y:S01]  /*98a0*/  VIADD R5, R11.reuse, 0xffffff80 ;  /* 0xffffff800b057836 */ /* 0x040fe20000000000 */
        /* <DEDUP_REMOVED lines=57> */
.L_x_6303:
        /* <DEDUP_REMOVED lines=44> */
[----:B------:R-:W2:Y:S05]  /*9f00*/  LDSM.16.M88.4 R112, [R155+0x2000] ;  /* 0x002000009b70783b */ /* 0x000eaa0000000200 */
        /* <DEDUP_REMOVED lines=156> */
.L_x_6305:
        /* <DEDUP_REMOVED lines=28> */
.L_x_6304:
        /* <DEDUP_REMOVED lines=158> */
[----:B------:R-:W-:Y:S02]  /*b470*/  ISETP.GT.AND P1, PT, R167, 0x1, PT ;  /* 0x00000001a700780c */ /* 0x000fe40003f24270 */
        /* <DEDUP_REMOVED lines=283> */
.L_x_6302:
        /* <DEDUP_REMOVED lines=23> */
[-C--:B------:R-:W-:Y:S02]  /*c7a0*/  LEA.HI R3, R3, R4.reuse, RZ, 0x5 ;  /* 0x0000000403037211 */ /* 0x080fe400078f28ff */
[----:B------:R-:W-:Y:S02]  /*c7b0*/  LOP3.LUT R10, R10, 0xfffffff8, RZ, 0xc0, !PT ;  /* 0xfffffff80a0a7812 */ /* 0x000fe400078ec0ff */
[----:B------:R-:W-:Y:S02]  /*c7c0*/  IADD3 R12, -R9, R4, RZ ;  /* 0x00000004090c7210 */ /* 0x000fe40007ffe1ff */
[----:B------:R-:W-:Y:S01]  /*c7d0*/  IADD3 R10, R11, -R10, RZ ;  /* 0x8000000a0b0a7210 */ /* 0x000fe20007ffe0ff */
[----:B------:R-:W2:Y:S03]  /*c7e0*/  @P3 MUFU.RCP R8, R5 ;  /* 0x0000000500083308 */ /* 0x000ea60000001000 */
        /* <DEDUP_REMOVED lines=21> */
[C---:B--2---:R-:W-:Y:S01]  /*c940*/  FMUL.FTZ R99, R8.reuse, R99 ;  /* 0x0000006308637220 */ /* 0x044fe20000410000 */
[----:B------:R-:W-:Y:S01]  /*c950*/  MOV R9, 0x10 ;  /* 0x0000001000097802 */ /* 0x000fe20000000f00 */
[C---:B------:R-:W-:Y:S01]  /*c960*/  FMUL.FTZ R98, R8.reuse, R98 ;  /* 0x0000006208627220 */ /* 0x040fe20000410000 */
[----:B------:R-:W-:Y:S01]  /*c970*/  F2FP.F16.F32.PACK_AB R76, R7, R76 ;  /* 0x0000004c074c723e */ /* 0x000fe200000000ff */
[C---:B------:R-:W-:Y:S01]  /*c980*/  FMUL.FTZ R95, R8.reuse, R95 ;  /* 0x0000005f085f7220 */ /* 0x040fe20000410000 */
[----:B------:R-:W-:Y:S01]  /*c990*/  SHF.R.S32.HI R7, RZ, 0x5, R3 ;  /* 0x00000005ff077819 */ /* 0x000fe20000011403 */
[C---:B------:R-:W-:Y:S01]  /*c9a0*/  FMUL.FTZ R94, R8.reuse, R94 ;  /* 0x0000005e085e7220 */ /* 0x040fe20000410000 */
[----:B------:R-:W-:Y:S01]  /*c9b0*/  LEA.HI R11, R11, R11, RZ, 0x1d ;  /* 0x0000000b0b0b7211 */ /* 0x000fe200078fe8ff */
[----:B------:R-:W-:Y:S01]  /*c9c0*/  FMUL.FTZ R91, R8, R91 ;  /* 0x0000005b085b7220 */ /* 0x000fe20000410000 */
[----:B------:R-:W-:Y:S01]  /*c9d0*/  R2P PR, R10, 0x6 ;  /* 0x000000060a007804 */ /* 0x000fe20000000000 */
[----:B------:R-:W-:Y:S01]  /*c9e0*/  IMAD R12, R7, 0x200, R12 ;  /* 0x00000200070c7824 */ /* 0x000fe200078e020c */
[----:B------:R-:W-:Y:S01]  /*c9f0*/  SEL R10, R9, 0xfffffff0, P0 ;  /* 0xfffffff0090a7807 */ /* 0x000fe20000000000 */
[----:B------:R-:W-:Y:S01]  /*ca00*/  FMUL.FTZ R90, R8, R90 ;  /* 0x0000005a085a7220 */ /* 0x000fe20000410000 */
[----:B------:R-:W-:Y:S01]  /*ca10*/  ISETP.NE.AND P0, PT, R166, -0x1, PT ;  /* 0xffffffffa600780c */ /* 0x000fe20003f05270 */
[----:B------:R-:W-:Y:S01]  /*ca20*/  IMAD.U32 R11, R12, 0x2, R11 ;  /* 0x000000020c0b7824 */ /* 0x000fe200078e000b */
[----:B------:R-:W-:Y:S01]  /*ca30*/  MOV R12, 0x20 ;  /* 0x00000020000c7802 */ /* 0x000fe20000000f00 */
        /* <DEDUP_REMOVED lines=10> */
[----:B------:R-:W-:Y:S01]  /*cae0*/  FMUL.FTZ R8, R8, R78 ;  /* 0x0000004e08087220 */ /* 0x000fe20000410000 */
[----:B------:R-:W-:Y:S01]  /*caf0*/  F2FP.F16.F32.PACK_AB R96, R97, R96 ;  /* 0x000000606160723e */ /* 0x000fe200000000ff */
[----:B------:R-:W-:Y:S01]  /*cb00*/  VIADD R13, R11, 0x40 ;  /* 0x000000400b0d7836 */ /* 0x000fe20000000000 */
[----:B------:R-:W-:Y:S01]  /*cb10*/  F2FP.F16.F32.PACK_AB R98, R99, R98 ;  /* 0x000000626362723e */ /* 0x000fe200000000ff */
[C---:B------:R-:W-:Y:S01]  /*cb20*/  IMAD.IADD R15, R11.reuse, 0x1, R10 ;  /* 0x000000010b0f7824 */ /* 0x040fe200078e020a */
[----:B------:R-:W-:Y:S01]  /*cb30*/  SEL R12, R12, 0xffffffe0, !P1 ;  /* 0xffffffe00c0c7807 */ /* 0x000fe20004800000 */
[----:B------:R-:W-:Y:S01]  /*cb40*/  STS [R11], R96 ;  /* 0x000000600b007388 */ /* 0x000fe20000000800 */
[----:B------:R-:W-:Y:S01]  /*cb50*/  @P2 IADD3 R13, R11, -0x40, RZ ;  /* 0xffffffc00b0d2810 */ /* 0x000fe20007ffe0ff */
[----:B------:R-:W-:Y:S01]  /*cb60*/  ULDC.U8 UR4, c[0x0][0x3d8] ;  /* 0x0000f60000047ab9 */ /* 0x000fe20000000000 */
[----:B------:R-:W-:Y:S01]  /*cb70*/  F2FP.F16.F32.PACK_AB R92, R93, R92 ;  /* 0x0000005c5d5c723e */ /* 0x000fe200000000ff */
[----:B------:R1:W-:Y:S01]  /*cb80*/  STS [R11+0x400], R98 ;  /* 0x000400620b007388 */ /* 0x0003e20000000800 */
[----:B------:R-:W-:-:S02]  /*cb90*/  F2FP.F16.F32.PACK_AB R94, R95, R94 ;  /* 0x0000005e5f5e723e */ /* 0x000fc400000000ff */
[----:B------:R-:W-:Y:S01]  /*cba0*/  F2FP.F16.F32.PACK_AB R79, R79, R8 ;  /* 0x000000084f4f723e */ /* 0x000fe200000000ff */
[----:B------:R-:W-:Y:S01]  /*cbb0*/  STS [R15], R92 ;  /* 0x0000005c0f007388 */ /* 0x000fe20000000800 */
[----:B------:R-:W-:Y:S01]  /*cbc0*/  IADD3 R17, R11, R12, RZ ;  /* 0x0000000c0b117210 */ /* 0x000fe20007ffe0ff */
[----:B------:R-:W2:Y:S01]  /*cbd0*/  @P0 LDC.64 R8, c[0x0][0x298] ;  /* 0x0000a600ff080b82 */ /* 0x000ea20000000a00 */
[----:B------:R-:W-:Y:S01]  /*cbe0*/  F2FP.F16.F32.PACK_AB R88, R89, R88 ;  /* 0x000000585958723e */ /* 0x000fe200000000ff */
[----:B------:R4:W-:Y:S01]  /*cbf0*/  STS [R15+0x400], R94 ;  /* 0x0004005e0f007388 */ /* 0x0009e20000000800 */
[----:B------:R-:W-:Y:S02]  /*cc00*/  F2FP.F16.F32.PACK_AB R90, R91, R90 ;  /* 0x0000005a5b5a723e */ /* 0x000fe400000000ff */
[----:B------:R-:W-:Y:S01]  /*cc10*/  F2FP.F16.F32.PACK_AB R84, R85, R84 ;  /* 0x000000545554723e */ /* 0x000fe200000000ff */
[----:B------:R-:W-:Y:S01]  /*cc20*/  STS [R17], R88 ;  /* 0x0000005811007388 */ /* 0x000fe20000000800 */
[----:B------:R-:W-:-:S02]  /*cc30*/  F2FP.F16.F32.PACK_AB R86, R87, R86 ;  /* 0x000000565756723e */ /* 0x000fc400000000ff */
[----:B------:R-:W-:Y:S01]  /*cc40*/  IADD3 R19, R15, R12, RZ ;  /* 0x0000000c0f137210 */ /* 0x000fe20007ffe0ff */
        /* <DEDUP_REMOVED lines=10> */
[----:B------:R-:W-:Y:S01]  /*ccf0*/  F2FP.F16.F32.PACK_AB R74, R75, R74 ;  /* 0x0000004a4b4a723e */ /* 0x000fe200000000ff */
[----:B------:R-:W-:Y:S01]  /*cd00*/  STS [R13], R80 ;  /* 0x000000500d007388 */ /* 0x000fe20000000800 */
[----:B------:R-:W-:-:S02]  /*cd10*/  IADD3 R21, R12, R13, RZ ;  /* 0x0000000d0c157210 */ /* 0x000fc40007ffe0ff */
[----:B------:R-:W-:Y:S01]  /*cd20*/  IADD3 R12, R12, R11, RZ ;  /* 0x0000000b0c0c7210 */ /* 0x000fe20007ffe0ff */
[----:B------:R1:W-:Y:S01]  /*cd30*/  STS [R13+0x400], R82 ;  /* 0x000400520d007388 */ /* 0x0003e20000000800 */
[----:B----4-:R-:W4:Y:S01]  /*cd40*/  @P4 LDC R15, c[0x0][0x2e8] ;  /* 0x0000ba00ff0f4b82 */ /* 0x010f220000000800 */
[----:B------:R-:W-:Y:S02]  /*cd50*/  ISETP.NE.AND P1, PT, RZ, UR4, PT ;  /* 0x00000004ff007c0c */ /* 0x000fe4000bf25270 */
[----:B------:R-:W-:Y:S04]  /*cd60*/  STS [R11], R68 ;  /* 0x000000440b007388 */ /* 0x000fe80000000800 */
[----:B------:R1:W-:Y:S01]  /*cd70*/  STS [R11+0x400], R70 ;  /* 0x000400460b007388 */ /* 0x0003e20000000800 */
[----:B-----5:R-:W5:Y:S03]  /*cd80*/  @P3 MUFU.LG2 R17, R5 ;  /* 0x0000000500113308 */ /* 0x020f660000000c00 */
[----:B------:R4:W-:Y:S04]  /*cd90*/  STS [R21], R72 ;  /* 0x0000004815007388 */ /* 0x0009e80000000800 */
[----:B------:R4:W-:Y:S01]  /*cda0*/  STS [R21+0x400], R74 ;  /* 0x0004004a15007388 */ /* 0x0009e20000000800 */
[----:B--2---:R-:W-:-:S03]  /*cdb0*/  @P0 IMAD.WIDE.U32 R18, R166, R8, RZ ;  /* 0x00000008a6120225 */ /* 0x004fc600078e00ff */
        /* <DEDUP_REMOVED lines=9> */
[----:B------:R-:W4:Y:S01]  /*ce50*/  S2R R5, SR_CTAID.Y ;  /* 0x0000000000057919 */ /* 0x000f220000002600 */
[----:B------:R-:W3:Y:S01]  /*ce60*/  LDC.64 R8, c[0x0][0x290] ;  /* 0x0000a400ff087b82 */ /* 0x000ee20000000a00 */
[----:B----4-:R-:W-:-:S05]  /*ce70*/  SHF.R.S32.HI R21, RZ, 0x1f, R5 ;  /* 0x0000001fff157819 */ /* 0x010fca0000011405 */
[-C--:B---3--:R-:W-:Y:S02]  /*ce80*/  IMAD R6, R21, R8.reuse, RZ ;  /* 0x0000000815067224 */ /* 0x088fe400078e02ff */
[----:B------:R-:W-:-:S04]  /*ce90*/  IMAD.WIDE.U32 R20, R5, R8, RZ ;  /* 0x0000000805147225 */ /* 0x000fc800078e00ff */
[----:B------:R-:W-:Y:S01]  /*cea0*/  IMAD R9, R5, R9, R6 ;  /* 0x0000000905097224 */ /* 0x000fe200078e0206 */
[----:B------:R-:W-:-:S04]  /*ceb0*/  MOV R6, R20 ;  /* 0x0000001400067202 */ /* 0x000fc80000000f00 */
[----:B------:R-:W-:Y:S02]  /*cec0*/  IADD3 R9, R21, R9, RZ ;  /* 0x0000000915097210 */ /* 0x000fe40007ffe0ff */
.L_x_6307:
[----:B----4-:R-:W-:Y:S01]  /*ced0*/  @P4 FFMA.FTZ R10, R2, R15, R19 ;  /* 0x0000000f020a4223 */ /* 0x010fe20000010013 */
[----:B-1----:R-:W-:Y:S01]  /*cee0*/  @P3 FFMA.FTZ R11, R0, R13, R17 ;  /* 0x0000000d000b3223 */ /* 0x002fe20000010011 */
[----:B------:R-:W-:Y:S06]  /*cef0*/  @!P1 BRA `(.L_x_6308) ;  /* 0x00000000001c9947 */ /* 0x000fec0003800000 */
[----:B------:R-:W1:Y:S01]  /*cf00*/  S2R R5, SR_CTAID.Y ;  /* 0x0000000000057919 */ /* 0x000e620000002600 */
[----:B------:R-:W1:Y:S08]  /*cf10*/  LDC R0, c[0x0][0x2c4] ;  /* 0x0000b100ff007b82 */ /* 0x000e700000000800 */
[----:B------:R-:W3:Y:S08]  /*cf20*/  S2UR UR6, SR_CTAID.Z ;  /* 0x00000000000679c3 */ /* 0x000ef00000002700 */
[----:B------:R-:W3:Y:S01]  /*cf30*/  LDC R13, c[0x0][0x2e4] ;  /* 0x0000b900ff0d7b82 */ /* 0x000ee20000000800 */
[----:B-1----:R-:W-:-:S04]  /*cf40*/  @!P0 IMAD R166, R5, R0, RZ ;  /* 0x0000000005a68224 */ /* 0x002fc800078e02ff */
[----:B---3--:R-:W-:Y:S01]  /*cf50*/  IMAD R13, R13, UR6, R166 ;  /* 0x000000060d0d7c24 */ /* 0x008fe2000f8e02a6 */
[----:B------:R-:W-:Y:S06]  /*cf60*/  BRA `(.L_x_6309) ;  /* 0x0000000000187947 */ /* 0x000fec0003800000 */
.L_x_6308:
[----:B------:R-:W1:Y:S01]  /*cf70*/  S2R R5, SR_CTAID.Y ;  /* 0x0000000000057919 */ /* 0x000e620000002600 */
[----:B------:R-:W1:Y:S08]  /*cf80*/  S2UR UR6, SR_CTAID.Z ;  /* 0x00000000000679c3 */ /* 0x000e700000002700 */
[----:B------:R-:W1:Y:S08]  /*cf90*/  LDC R0, c[0x0][0x270] ;  /* 0x00009c00ff007b82 */ /* 0x000e700000000800 */
[----:B------:R-:W3:Y:S01]  /*cfa0*/  LDC R13, c[0x0][0x2c4] ;  /* 0x0000b100ff0d7b82 */ /* 0x000ee20000000800 */
[----:B-1----:R-:W-:-:S04]  /*cfb0*/  IMAD R0, R5, R0, UR6 ;  /* 0x0000000605007e24 */ /* 0x002fc8000f8e0200 */
[----:B---3--:R-:W-:-:S07]  /*cfc0*/  IMAD R13, R0, R13, RZ ;  /* 0x0000000d000d7224 */ /* 0x008fce00078e02ff */
.L_x_6309:
        /* <DEDUP_REMOVED lines=12> */
[----:B------:R-:W3:Y:S01]  /*d090*/  S2R R2, SR_CTAID.X ;  /* 0x0000000000027919 */ /* 0x000ee20000002500 */
[C---:B------:R-:W-:Y:S01]  /*d0a0*/  VIADD R4, R168.reuse, 0x8 ;  /* 0x00000008a8047836 */ /* 0x040fe20000000000 */
[----:B------:R-:W-:Y:S01]  /*d0b0*/  ISETP.GE.AND P2, PT, R168, R163, PT ;  /* 0x000000a3a800720c */ /* 0x000fe20003f46270 */
[----:B------:R-:W-:-:S03]  /*d0c0*/  ULDC.64 UR4, c[0x0][0x2b0] ;  /* 0x0000ac0000047ab9 */ /* 0x000fc60000000a00 */
[----:B------:R-:W-:Y:S01]  /*d0d0*/  ISETP.GE.AND P1, PT, R4, R163, PT ;  /* 0x000000a30400720c */ /* 0x000fe20003f26270 */
[----:B---3--:R-:W-:-:S05]  /*d0e0*/  IMAD R13, R2, 0x40, R13 ;  /* 0x00000040020d7824 */ /* 0x008fca00078e020d */
[----:B------:R-:W-:Y:S02]  /*d0f0*/  SHF.R.S32.HI R3, RZ, 0x1f, R13 ;  /* 0x0000001fff037819 */ /* 0x000fe4000001140d */
[----:B------:R-:W-:-:S04]  /*d100*/  IADD3 R2, P0, R168, R13, RZ ;  /* 0x0000000da8027210 */ /* 0x000fc80007f1e0ff */
[----:B------:R-:W-:Y:S02]  /*d110*/  LEA.HI.X.SX32 R3, R168, R3, 0x1, P0 ;  /* 0x00000003a8037211 */ /* 0x000fe400000f0eff */
[----:B------:R-:W-:-:S04]  /*d120*/  LEA R4, P0, R2, UR4, 0x2 ;  /* 0x0000000402047c11 */ /* 0x000fc8000f8010ff */
[----:B------:R-:W-:-:S05]  /*d130*/  LEA.HI.X R5, R2, UR5, R3, 0x2, P0 ;  /* 0x0000000502057c11 */ /* 0x000fca00080f1403 */
[----:B------:R3:W-:Y:S04]  /*d140*/  @!P2 STG.E desc[UR12][R4.64], R10 ;  /* 0x0000000a0400a986 */ /* 0x0007e8000c10190c */
[----:B------:R3:W-:Y:S02]  /*d150*/  @!P1 STG.E desc[UR12][R4.64+0x20], R11 ;  /* 0x0000200b04009986 */ /* 0x0007e4000c10190c */
.L_x_6311:
[----:B------:R-:W-:Y:S05]  /*d160*/  BSYNC B0 ;  /* 0x0000000000007941 */ /* 0x000fea0003800000 */
.L_x_6310:
[----:B------:R-:W4:Y:S01]  /*d170*/  S2UR UR5, SR_CTAID.X ;  /* 0x00000000000579c3 */ /* 0x000f220000002500 */
[----:B-1----:R-:W-:Y:S01]  /*d180*/  SHF.R.S32.HI R7, RZ, 0x1f, R0 ;  /* 0x0000001fff077819 */ /* 0x002fe20000011400 */
[----:B--2---:R1:W2:Y:S01]  /*d190*/  LDS.128 R12, [R169+0x1800] ;  /* 0x00180000a90c7984 */ /* 0x0042a20000000c00 */
[----:B------:R-:W-:Y:S01]  /*d1a0*/  SHF.R.S32.HI R171, RZ, 0x1f, R170 ;  /* 0x0000001fffab7819 */ /* 0x000fe200000114aa */
[----:B------:R-:W-:Y:S01]  /*d1b0*/  BSSY B0, `(.L_x_6312) ;  /* 0x0000024000007945 */ /* 0x000fe20003800000 */
[----:B------:R-:W-:-:S03]  /*d1c0*/  LEA.HI R0, R7, R0, RZ, 0x3 ;  /* 0x0000000007007211 */ /* 0x000fc600078f18ff */
[----:B---3--:R-:W3:Y:S01]  /*d1d0*/  LDC.64 R4, c[0x0][0x298] ;  /* 0x0000a600ff047b82 */ /* 0x008ee20000000a00 */
[----:B------:R-:W-:-:S05]  /*d1e0*/  SHF.R.S32.HI R0, RZ, 0x3, R0 ;  /* 0x00000003ff007819 */ /* 0x000fca0000011400 */
[----:B------:R-:W-:Y:S02]  /*d1f0*/  VIADD R8, R0, 0x10 ;  /* 0x0000001000087836 */ /* 0x000fe40000000000 */
[----:B------:R-:W5:Y:S03]  /*d200*/  LDC.64 R2, c[0x0][0x2a0] ;  /* 0x0000a800ff027b82 */ /* 0x000f660000000a00 */
[----:B------:R-:W-:Y:S01]  /*d210*/  ISETP.GE.AND P3, PT, R8, R163, PT ;  /* 0x000000a30800720c */ /* 0x000fe20003f66270 */
[----:B------:R-:W-:Y:S01]  /*d220*/  VIADD R8, R0, 0x30 ;  /* 0x0000003000087836 */ /* 0x000fe20000000000 */
[----:B----4-:R-:W-:-:S04]  /*d230*/  USHF.L.U32 UR5, UR5, 0x6, URZ ;  /* 0x0000000605057899 */ /* 0x010fc8000800063f */
[----:B------:R-:W-:Y:S01]  /*d240*/  ISETP.GE.AND P1, PT, R8, R163, PT ;  /* 0x000000a30800720c */ /* 0x000fe20003f26270 */
[----:B------:R-:W-:Y:S01]  /*d250*/  USHF.R.S32.HI UR4, URZ, 0x1f, UR5 ;  /* 0x0000001f3f047899 */ /* 0x000fe20008011405 */
[----:B---3--:R-:W-:-:S05]  /*d260*/  IMAD.WIDE.U32 R170, R4, UR5, R170 ;  /* 0x0000000504aa7c25 */ /* 0x008fca000f8e00aa */
[----:B------:R-:W-:Y:S01]  /*d270*/  IMAD R10, R4, UR4, RZ ;  /* 0x00000004040a7c24 */ /* 0x000fe2000f8e02ff */
[----:B------:R-:W-:Y:S01]  /*d280*/  USHF.R.S32.HI UR4, URZ, 0x1f, UR6 ;  /* 0x0000001f3f047899 */ /* 0x000fe20008011406 */
[----:B------:R-:W-:Y:S01]  /*d290*/  IADD3 R18, P0, R6, R170, RZ ;  /* 0x000000aa06127210 */ /* 0x000fe20007f1e0ff */
[----:B------:R-:W-:Y:S02]  /*d2a0*/  VIADD R6, R0, 0x20 ;  /* 0x0000002000067836 */ /* 0x000fe40000000000 */
[----:B------:R-:W-:-:S03]  /*d2b0*/  IMAD R10, R5, UR5, R10 ;  /* 0x00000005050a7c24 */ /* 0x000fc6000f8e020a */
[-C--:B------:R-:W-:Y:S02]  /*d2c0*/  ISETP.GE.AND P2, PT, R6, R163.reuse, PT ;  /* 0x000000a30600720c */ /* 0x080fe40003f46270 */
[----:B------:R-:W-:Y:S01]  /*d2d0*/  IADD3.X R19, R9, R10, R171, P0, !PT ;  /* 0x0000000a09137210 */ /* 0x000fe200007fe4ab */
[----:B-----5:R-:W-:Y:S01]  /*d2e0*/  IMAD R10, R2, UR4, RZ ;  /* 0x00000004020a7c24 */ /* 0x020fe2000f8e02ff */
[----:B------:R-:W-:-:S03]  /*d2f0*/  ISETP.GE.AND P0, PT, R0, R163, PT ;  /* 0x000000a30000720c */ /* 0x000fc60003f06270 */
[----:B------:R-:W-:Y:S01]  /*d300*/  IMAD R21, R3, UR6, R10 ;  /* 0x0000000603157c24 */ /* 0x000fe2000f8e020a */
[----:B------:R-:W-:Y:S01]  /*d310*/  SHF.R.S32.HI R3, RZ, 0x1f, R0 ;  /* 0x0000001fff037819 */ /* 0x000fe20000011400 */
[----:B------:R1:W3:Y:S01]  /*d320*/  LDS.128 R8, [R169] ;  /* 0x00000000a9087984 */ /* 0x0002e20000000c00 */
[----:B------:R-:W-:-:S04]  /*d330*/  IMAD.WIDE.U32 R18, R2, UR6, R18 ;  /* 0x0000000602127c25 */ /* 0x000fc8000f8e0012 */
[----:B------:R-:W-:-:S03]  /*d340*/  IMAD.IADD R21, R21, 0x1, R19 ;  /* 0x0000000115157824 */ /* 0x000fc600078e0213 */
[----:B--2---:R-:W-:Y:S05]  /*d350*/  @P0 BRA `(.L_x_6313) ;  /* 0x0000000000240947 */ /* 0x004fea0003800000 */
        /* <DEDUP_REMOVED lines=9> */
.L_x_6313:
[----:B------:R-:W-:Y:S05]  /*d3f0*/  BSYNC B0 ;  /* 0x0000000000007941 */ /* 0x000fea0003800000 */
.L_x_6312:
        /* <DEDUP_REMOVED lines=15> */
.L_x_6315:
[----:B------:R-:W-:Y:S05]  /*d4f0*/  BSYNC B0 ;  /* 0x0000000000007941 */ /* 0x000fea0003800000 */
.L_x_6314:
[----:B---34-:R3:W4:Y:S01]  /*d500*/  LDS.128 R8, [R169+0x1000] ;  /* 0x00100000a9087984 */ /* 0x0187220000000c00 */
        /* <DEDUP_REMOVED lines=13> */
[----:B----4-:R4:W-:Y:S02]  /*d5e0*/  STG.E.128 desc[UR12][R6.64], R8 ;  /* 0x0000000806007986 */ /* 0x0109e4000c101d0c */
.L_x_6317:
[----:B------:R-:W-:Y:S05]  /*d5f0*/  BSYNC B0 ;  /* 0x0000000000007941 */ /* 0x000fea0003800000 */
.L_x_6316:
        /* <DEDUP_REMOVED lines=13> */
.L_x_6318:
        /* <DEDUP_REMOVED lines=11> */
.L_x_7936:


//--------------------- .text._ZN5flash24flash_fwd_splitkv_kernelI23Flash_fwd_kernel_traitsILi64ELi64ELi128ELi4ELb0ELb0EN7cutlass6half_tE19Flash_kernel_traitsILi64ELi64ELi128ELi4ES3_EELb1ELb0ELb0ELb0ELb1ELb1ELb0ELb0EEEvNS_16Flash_fwd_paramsE --------------------------
	.section	.text._ZN5flash24flash_fwd_splitkv_kernelI23Flash_fwd_kernel_traitsILi64ELi64ELi128ELi4ELb0ELb0EN7cutlass6half_tE19Flash_kernel_traitsILi64ELi64ELi128ELi4ES3_EELb1ELb0ELb0ELb0ELb1ELb1ELb0ELb0EEEvNS_16Flash_fwd_paramsE,"ax",@progbits
	.align	128
        .global         _ZN5flash24flash_fwd_splitkv_kernelI23Flash_fwd_kernel_traitsILi64ELi64ELi128ELi4ELb0ELb0EN7cutlass6half_tE19Flash_kernel_traitsILi64ELi64ELi128ELi4ES3_EELb1ELb0ELb0ELb0ELb1ELb1ELb0ELb0EEEvNS_16Flash_fwd_paramsE
        .type           _ZN5flash24flash_fwd_splitkv_kernelI23Flash_fwd_kernel_traitsILi64ELi64ELi128ELi4ELb0ELb0EN7cutlass6half_tE19Flash_kernel_traitsILi64ELi64ELi128ELi4ES3_EELb1ELb0ELb0ELb0ELb1ELb1ELb0ELb0EEEvNS_16Flash_fwd_paramsE,@function
        .size           _ZN5flash24flash_fwd_splitkv_kernelI23Flash_fwd_kernel_traitsILi64ELi64ELi128ELi4ELb0ELb0EN7cutlass6half_tE19Flash_kernel_traitsILi64ELi64ELi128ELi4ES3_EELb1ELb0ELb0ELb0ELb1ELb1ELb0ELb0EEEvNS_16Flash_fwd_paramsE,(.L_x_7937 - _ZN5flash24flash_fwd_splitkv_kernelI23Flash_fwd_kernel_traitsILi64ELi64ELi128ELi4ELb0ELb0EN7cutlass6half_tE19Flash_kernel_traitsILi64ELi64ELi128ELi4ES3_EELb1ELb0ELb0ELb0ELb1ELb1ELb0ELb0EEEvNS_16Flash_fwd_paramsE)
        .other          _ZN5flash24flash_fwd_splitkv_kernelI23Flash_fwd_kernel_traitsILi64ELi64ELi128ELi4ELb0ELb0EN7cutlass6half_tE19Flash_kernel_traitsILi64ELi64ELi128ELi4ES3_EELb1ELb0ELb0ELb0ELb1ELb1ELb0ELb0EEEvNS_16Flash_fwd_paramsE,@"STO_CUDA_ENTRY STV_DEFAULT"
_ZN5flash24flash_fwd_splitkv_kernelI23Flash_fwd_kernel_traitsILi64ELi64ELi128ELi4ELb0ELb0EN7cutlass6half_tE19Flash_kernel_traitsILi64ELi64ELi128ELi4ES3_EELb1ELb0ELb0ELb0ELb1ELb1ELb0ELb0EEEvNS_16Flash_fwd_paramsE:
.text._ZN5flash24flash_fwd_splitkv_kernelI23Flash_fwd_kernel_traitsILi64ELi64ELi128ELi4ELb0ELb0EN7cutlass6half_tE19Flash_kernel_traitsILi64ELi64ELi128ELi4ES3_EELb1ELb0ELb0ELb0ELb1ELb1ELb0ELb0EEEvNS_16Flash_fwd_paramsE:
        /* <DEDUP_REMOVED lines=38> */
.L_x_6319:
[----:B------:R-:W1:Y:S02]  /*0260*/  LDC R4, c[0x0][0x2c8] ;  /* 0x0000b200ff047b82 */ /* 0x000e640000000800 */
.L_x_6320:
        /* <DEDUP_REMOVED lines=48> */
[----:B------:R-:W-:Y:S01]  /*0570*/  SHF.R.S32.HI R9, RZ, 0x1f, R77 ;  /* 0x0000001fff097819 */ /* 0x000fe2000001144d */
[----:B------:R-:W-:Y:S02]  /*0580*/  VIADD R12, R8, 0x10 ;  /* 0x00000010080c7836 */ /* 0x000fe40000000000 */
[----:B------:R-:W-:Y:S01]  /*0590*/  IMAD.SHL.U32 R16, R6, 0x8, RZ ;  /* 0x0000000806107824 */ /* 0x000fe200078e00ff */
[----:B------:R-:W-:-:S04]  /*05a0*/  SHF.R.S32.HI R6, RZ, 0x1f, R34 ;  /* 0x0000001fff067819 */ /* 0x000fc80000011422 */
[----:B------:R-:W-:-:S03]  /*05b0*/  SHF.R.S32.HI R17, RZ, 0x1f, R16 ;  /* 0x0000001fff117819 */ /* 0x000fc60000011410 */
[----:B-1----:R-:W-:-:S04]  /*05c0*/  IMAD.WIDE.U32 R16, R77, R4, R16 ;  /* 0x000000044d107225 */ /* 0x002fc800078e0010 */
[----:B--2---:R-:W-:Y:S02]  /*05d0*/  @!P0 IMAD R0, R11, R2, RZ ;  /* 0x000000020b008224 */ /* 0x004fe400078e02ff */
[----:B------:R-:W-:-:S04]  /*05e0*/  @P0 IMAD.WIDE.U32 R10, R176, R4, RZ ;  /* 0x00000004b00a0225 */ /* 0x000fc800078e00ff */
[C---:B------:R-:W-:Y:S02]  /*05f0*/  @!P0 IMAD R0, R7.reuse, R3, R0 ;  /* 0x0000000307008224 */ /* 0x040fe400078e0200 */
[----:B------:R-:W-:-:S04]  /*0600*/  @!P0 IMAD.WIDE.U32 R14, R7, R2, RZ ;  /* 0x00000002070e8225 */ /* 0x000fc800078e00ff */
[----:B------:R-:W-:Y:S01]  /*0610*/  @P0 IMAD R176, R176, R5, R11 ;  /* 0x00000005b0b00224 */ /* 0x000fe200078e020b */
[----:B------:R-:W-:Y:S01]  /*0620*/  @!P0 MOV R10, R14 ;  /* 0x0000000e000a8202 */ /* 0x000fe20000000f00 */
[----:B------:R-:W-:Y:S02]  /*0630*/  IMAD.IADD R3, R74, 0x1, -R77 ;  /* 0x000000014a037824 */ /* 0x000fe400078e0a4d */
[----:B------:R-:W-:Y:S02]  /*0640*/  @!P0 IMAD.IADD R176, R15, 0x1, R0 ;  /* 0x000000010fb08824 */ /* 0x000fe400078e0200 */
[----:B------:R-:W-:Y:S01]  /*0650*/  IMAD R0, R9, R4, RZ ;  /* 0x0000000409007224 */ /* 0x000fe200078e02ff */
[-C--:B------:R-:W-:Y:S01]  /*0660*/  ISETP.GE.AND P2, PT, R12, R3.reuse, PT ;  /* 0x000000030c00720c */ /* 0x080fe20003f46270 */
[----:B------:R-:W-:Y:S01]  /*0670*/  IMAD R11, R6, UR4, RZ ;  /* 0x00000004060b7c24 */ /* 0x000fe2000f8e02ff */
[----:B------:R-:W-:Y:S01]  /*0680*/  ISETP.GE.OR P4, PT, R12, R3, P6 ;  /* 0x000000030c00720c */ /* 0x000fe20003786670 */
[----:B------:R-:W-:Y:S01]  /*0690*/  IMAD R9, R77, R5, R0 ;  /* 0x000000054d097224 */ /* 0x000fe200078e0200 */
[----:B------:R-:W-:Y:S01]  /*06a0*/  IADD3 R12, P0, R10, R16, RZ ;  /* 0x000000100a0c7210 */ /* 0x000fe20007f1e0ff */
[----:B------:R-:W-:Y:S01]  /*06b0*/  IMAD R0, R7, UR6, R34 ;  /* 0x0000000607007c24 */ /* 0x000fe2000f8e0222 */
[----:B------:R-:W-:Y:S01]  /*06c0*/  ISETP.GE.OR P5, PT, R8, R3, P6 ;  /* 0x000000030800720c */ /* 0x000fe200037a6670 */
[----:B------:R-:W-:Y:S01]  /*06d0*/  IMAD R11, R34, UR5, R11 ;  /* 0x00000005220b7c24 */ /* 0x000fe2000f8e020b */
[----:B------:R-:W-:Y:S01]  /*06e0*/  IADD3.X R13, R176, R17, R9, P0, !PT ;  /* 0x00000011b00d7210 */ /* 0x000fe200007fe409 */
[C---:B------:R-:W-:Y:S01]  /*06f0*/  VIADD R2, R8.reuse, 0x20 ;  /* 0x0000002008027836 */ /* 0x040fe20000000000 */
[----:B------:R-:W-:-:S02]  /*0700*/  ISETP.GE.AND P0, PT, R8, R3, PT ;  /* 0x000000030800720c */ /* 0x000fc40003f06270 */
[----:B------:R-:W-:Y:S01]  /*0710*/  SHF.R.S32.HI R9, RZ, 0x1f, R8 ;  /* 0x0000001fff097819 */ /* 0x000fe20000011408 */
[----:B------:R-:W-:Y:S01]  /*0720*/  IMAD.WIDE.U32 R34, R34, UR4, R12 ;  /* 0x0000000422227c25 */ /* 0x000fe2000f8e000c */
[----:B------:R-:W-:Y:S01]  /*0730*/  ULDC UR4, c[0x0][0x2c4] ;  /* 0x0000b10000047ab9 */ /* 0x000fe20000000800 */
[-C--:B------:R-:W-:Y:S02]  /*0740*/  ISETP.GE.AND P1, PT, R2, R3.reuse, PT ;  /* 0x000000030200720c */ /* 0x080fe40003f26270 */
[----:B------:R-:W-:Y:S01]  /*0750*/  IMAD R77, R0, UR4, R77 ;  /* 0x00000004004d7c24 */ /* 0x000fe2000f8e024d */
[----:B------:R-:W-:Y:S02]  /*0760*/  ISETP.GE.OR P3, PT, R2, R3, P6 ;  /* 0x000000030200720c */ /* 0x000fe40003766670 */
[----:B------:R-:W-:-:S03]  /*0770*/  IADD3 R13, R35, R11, RZ ;  /* 0x0000000b230d7210 */ /* 0x000fc60007ffe0ff */
        /* <DEDUP_REMOVED lines=10> */
.L_x_6323:
[----:B------:R-:W-:Y:S05]  /*0820*/  BSYNC B0 ;  /* 0x0000000000007941 */ /* 0x000fea0003800000 */
.L_x_6322:
[----:B------:R-:W-:Y:S01]  /*0830*/  BSSY B0, `(.L_x_6324) ;  /* 0x0000010000007945 */ /* 0x000fe20003800000 */
[----:B------:R-:W-:Y:S02]  /*0840*/  IADD3 R2, P0, R77, R8, RZ ;  /* 0x000000084d027210 */ /* 0x000fe40007f1e0ff */
[----:B------:R-:W-:Y:S01]  /*0850*/  IADD3 R6, R8, 0x30, RZ ;  /* 0x0000003008067810 */ /* 0x000fe20007ffe0ff */
[----:B------:R-:W-:Y:S05]  /*0860*/  @P2 BRA `(.L_x_6325) ;  /* 0x0000000000302947 */ /* 0x000fea0003800000 */
[----:B------:R-:W-:Y:S01]  /*0870*/  IADD3 R7, P2, R8, 0x10, RZ ;  /* 0x0000001008077810 */ /* 0x000fe20007f5e0ff */
[----:B-1----:R-:W-:Y:S01]  /*0880*/  IMAD.MOV.U32 R10, RZ, RZ, R34 ;  /* 0x000000ffff0a7224 */ /* 0x002fe200078e0022 */
        /* <DEDUP_REMOVED lines=10> */
.L_x_6325:
[----:B------:R-:W-:Y:S05]  /*0930*/  BSYNC B0 ;  /* 0x0000000000007941 */ /* 0x000fea0003800000 */
.L_x_6324:
[----:B------:R-:W-:Y:S01]  /*0940*/  BSSY B0, `(.L_x_6326) ;  /* 0x000000f000007945 */ /* 0x000fe20003800000 */
[----:B------:R-:W-:-:S03]  /*0950*/  ISETP.GE.AND P2, PT, R6, R3, PT ;  /* 0x000000030600720c */ /* 0x000fc60003f46270 */
[----:B------:R-:W-:Y:S10]  /*0960*/  @P1 BRA `(.L_x_6327) ;  /* 0x0000000000301947 */ /* 0x000ff40003800000 */
        /* <DEDUP_REMOVED lines=8> */
[----:B--2---:R-:W-:Y:S02]  /*09f0*/  LEA R14, P1, R10, UR4, 0x1 ;  /* 0x000000040a0e7c11 */ /* 0x004fe4000f8208ff */
[----:B------:R-:W-:-:S04]  /*0a00*/  IADD3 R7, R11, R0, RZ ;  /* 0x000000000b077210 */ /* 0x000fc80007ffe0ff */
[----:B------:R-:W-:-:S05]  /*0a10*/  LEA.HI.X R15, R10, UR5, R7, 0x1, P1 ;  /* 0x000000050a0f7c11 */ /* 0x000fca00088f0c07 */
[----:B------:R3:W-:Y:S02]  /*0a20*/  STG.E.128 desc[UR14][R14.64], RZ ;  /* 0x000000ff0e007986 */ /* 0x0007e4000c101d0e */
.L_x_6327:
[----:B------:R-:W-:Y:S05]  /*0a30*/  BSYNC B0 ;  /* 0x0000000000007941 */ /* 0x000fea0003800000 */
.L_x_6326:
[----:B------:R-:W-:Y:S04]  /*0a40*/  BSSY B0, `(.L_x_6328) ;  /* 0x000000d000007945 */ /* 0x000fe80003800000 */
[----:B------:R-:W-:Y:S05]  /*0a50*/  @P2 BRA `(.L_x_6329) ;  /* 0x00000000002c2947 */ /* 0x000fea0003800000 */
[----:B------:R-:W-:Y:S01]  /*0a60*/  IADD3 R7, P1, R8, 0x30, RZ ;  /* 0x0000003008077810 */ /* 0x000fe20007f3e0ff */
[----:B------:R-:W-:Y:S01]  /*0a70*/  ULDC.64 UR4, c[0x0][0x280] ;  /* 0x0000a00000047ab9 */ /* 0x000fe20000000a00 */
[----:B------:R-:W-:Y:S02]  /*0a80*/  MOV R12, R34 ;  /* 0x00000022000c7202 */ /* 0x000fe40000000f00 */
[----:B-1----:R-:W-:-:S03]  /*0a90*/  IADD3.X R11, RZ, R9, RZ, P1, !PT ;  /* 0x00000009ff0b7210 */ /* 0x002fc60000ffe4ff */
[----:B------:R-:W-:-:S04]  /*0aa0*/  IMAD.WIDE.U32 R12, R7, R4, R12 ;  /* 0x00000004070c7225 */ /* 0x000fc800078e000c */
[----:B------:R-:W-:Y:S01]  /*0ab0*/  IMAD R0, R11, R4, RZ ;  /* 0x000000040b007224 */ /* 0x000fe200078e02ff */
[----:B------:R-:W-:-:S03]  /*0ac0*/  LEA R4, P1, R12, UR4, 0x1 ;  /* 0x000000040c047c11 */ /* 0x000fc6000f8208ff */
[----:B------:R-:W-:-:S05]  /*0ad0*/  IMAD R5, R7, R5, R0 ;  /* 0x0000000507057224 */ /* 0x000fca00078e0200 */
[----:B------:R-:W-:-:S04]  /*0ae0*/  IADD3 R5, R13, R5, RZ ;  /* 0x000000050d057210 */ /* 0x000fc80007ffe0ff */
[----:B------:R-:W-:-:S05]  /*0af0*/  LEA.HI.X R5, R12, UR5, R5, 0x1, P1 ;  /* 0x000000050c057c11 */ /* 0x000fca00088f0c05 */
[----:B------:R4:W-:Y:S02]  /*0b00*/  STG.E.128 desc[UR14][R4.64], RZ ;  /* 0x000000ff04007986 */ /* 0x0009e4000c101d0e */
.L_x_6329:
[----:B------:R-:W-:Y:S05]  /*0b10*/  BSYNC B0 ;  /* 0x0000000000007941 */ /* 0x000fea0003800000 */
.L_x_6328:
        /* <DEDUP_REMOVED lines=15> */
.L_x_6321:
        /* <DEDUP_REMOVED lines=24> */
.L_x_6330:
        /* <DEDUP_REMOVED lines=62> */
[----:B-----5:R-:W-:-:S04]  /*1170*/  IMAD.WIDE.U32 R10, R0, UR4, RZ ;  /* 0x00000004000a7c25 */ /* 0x020fc8000f8e00ff */
        /* <DEDUP_REMOVED lines=17> */
.L_x_6331:
        /* <DEDUP_REMOVED lines=49> */
.L_x_6333:
[----:B------:R-:W-:Y:S01]  /*15a0*/  @!P1 LOP3.LUT R17, RZ, R13, RZ, 0x33, !PT ;  /* 0x0000000dff119212 */ /* 0x000fe200078e33ff */
[----:B------:R-:W-:Y:S01]  /*15b0*/  IMAD R8, R25, R124, RZ ;  /* 0x0000007c19087224 */ /* 0x000fe200078e02ff */
[----:B------:R-:W-:Y:S02]  /*15c0*/  MOV R13, R9 ;  /* 0x00000009000d7202 */ /* 0x000fe40000000f00 */
[----:B------:R-:W-:Y:S01]  /*15d0*/  SHF.R.S32.HI R23, RZ, 0x1f, R17 ;  /* 0x0000001fff177819 */ /* 0x000fe20000011411 */
[-C--:B------:R-:W-:Y:S01]  /*15e0*/  IMAD R9, R125, R27.reuse, R8 ;  /* 0x0000001b7d097224 */ /* 0x080fe200078e0208 */
[----:B------:R-:W-:Y:S01]  /*15f0*/  @P4 IADD3 R0, R11, R0, RZ ;  /* 0x000000000b004210 */ /* 0x000fe20007ffe0ff */
[----:B------:R-:W-:-:S04]  /*1600*/  IMAD.WIDE.U32 R12, R124, R27, R12 ;  /* 0x0000001b7c0c7225 */ /* 0x000fc800078e000c */
[----:B--2---:R-:W-:Y:S01]  /*1610*/  IMAD R8, R23, R2, RZ ;  /* 0x0000000217087224 */ /* 0x004fe200078e02ff */
[----:B------:R-:W-:Y:S01]  /*1620*/  IADD3 R13, R13, R9, RZ ;  /* 0x000000090d0d7210 */ /* 0x000fe20007ffe0ff */
[----:B-1----:R-:W-:-:S04]  /*1630*/  @P4 IMAD.WIDE.U32 R20, R0, R4, RZ ;  /* 0x0000000400144225 */ /* 0x002fc800078e00ff */
        /* <DEDUP_REMOVED lines=17> */
.L_x_6332:
[----:B------:R-:W-:Y:S01]  /*1750*/  ISETP.NE.AND P3, PT, R176, -0x1, PT ;  /* 0xffffffffb000780c */ /* 0x000fe20003f65270 */
[----:B------:R-:W-:Y:S01]  /*1760*/  VIADD R177, R101, 0xffffffff ;  /* 0xffffffff65b17836 */ /* 0x000fe20000000000 */
[----:B------:R-:W-:Y:S01]  /*1770*/  SHF.R.S32.HI R75, RZ, 0x1f, R6 ;  /* 0x0000001fff4b7819 */ /* 0x000fe20000011406 */
[----:B------:R-:W-:Y:S01]  /*1780*/  ULDC.64 UR4, c[0x0][0x258] ;  /* 0x0000960000047ab9 */ /* 0x000fe20000000a00 */
[----:B------:R-:W-:Y:S01]  /*1790*/  IADD3 R173, -R77, R74, RZ ;  /* 0x0000004a4dad7210 */ /* 0x000fe20007ffe1ff */
[----:B------:R-:W1:Y:S01]  /*17a0*/  S2UR UR6, SR_CgaCtaId ;  /* 0x00000000000679c3 */ /* 0x000e620000008800 */
[----:B------:R-:W-:Y:S01]  /*17b0*/  LEA.HI R11, R75, R6, RZ, 0x3 ;  /* 0x000000064b0b7211 */ /* 0x000fe200078f18ff */
[----:B------:R-:W-:Y:S01]  /*17c0*/  ULDC UR8, c[0x0][0x39c] ;  /* 0x0000e70000087ab9 */ /* 0x000fe20000000800 */
[----:B------:R-:W-:Y:S02]  /*17d0*/  SHF.R.S32.HI R33, RZ, 0x1f, R34 ;  /* 0x0000001fff217819 */ /* 0x000fe40000011422 */
[----:B------:R-:W-:-:S02]  /*17e0*/  SHF.R.S32.HI R18, RZ, 0x3, R11 ;  /* 0x00000003ff127819 */ /* 0x000fc4000001140b */
[----:B------:R-:W-:Y:S01]  /*17f0*/  LOP3.LUT R11, R11, 0xfffffff8, RZ, 0xc0, !PT ;  /* 0xfffffff80b0b7812 */ /* 0x000fe200078ec0ff */
[----:B------:R-:W2:Y:S01]  /*1800*/  @P3 LDC.64 R4, c[0x0][0x240] ;  /* 0x00009000ff043b82 */ /* 0x000ea20000000a00 */
[----:B------:R-:W-:Y:S01]  /*1810*/  @!P3 SHF.R.S32.HI R9, RZ, 0x1f, R7 ;  /* 0x0000001fff09b819 */ /* 0x000fe20000011407 */
[----:B------:R-:W-:Y:S01]  /*1820*/  IMAD R33, R33, UR4, RZ ;  /* 0x0000000421217c24 */ /* 0x000fe2000f8e02ff */
[CC--:B------:R-:W-:Y:S02]  /*1830*/  ISETP.GE.AND P1, PT, R18.reuse, R173.reuse, PT ;  /* 0x000000ad1200720c */ /* 0x0c0fe40003f26270 */
[----:B------:R-:W-:Y:S01]  /*1840*/  IADD3 R16, R18, 0x10, RZ ;  /* 0x0000001012107810 */ /* 0x000fe20007ffe0ff */
[----:B------:R-:W-:Y:S01]  /*1850*/  IMAD R33, R34, UR5, R33 ;  /* 0x0000000522217c24 */ /* 0x000fe2000f8e0221 */
[--C-:B------:R-:W-:Y:S01]  /*1860*/  SHF.R.S32.HI R19, RZ, 0x1f, R18.reuse ;  /* 0x0000001fff137819 */ /* 0x100fe20000011412 */
[----:B------:R-:W3:Y:S01]  /*1870*/  @!P3 LDC.64 R2, c[0x0][0x228] ;  /* 0x00008a00ff02bb82 */ /* 0x000ee20000000a00 */
[----:B------:R-:W-:Y:S01]  /*1880*/  ISETP.GE.AND P2, PT, R16, R173, PT ;  /* 0x000000ad1000720c */ /* 0x000fe20003f46270 */
[----:B------:R-:W-:-:S06]  /*1890*/  IMAD.WIDE R36, R37, 0x40, R18 ;  /* 0x0000004025247825 */ /* 0x000fcc00078e0212 */
[----:B------:R-:W4:Y:S06]  /*18a0*/  LDC.64 R128, c[0x0][0x250] ;  /* 0x00009400ff807b82 */ /* 0x000f2c0000000a00 */
[----:B------:R-:W4:Y:S01]  /*18b0*/  @!P2 S2R R22, SR_CgaCtaId ;  /* 0x000000000016a919 */ /* 0x000f220000008800 */
[----:B--2---:R-:W-:Y:S01]  /*18c0*/  @P3 IMAD.WIDE.U32 R30, R176, R4, RZ ;  /* 0x00000004b01e3225 */ /* 0x004fe200078e00ff */
[----:B------:R-:W2:Y:S03]  /*18d0*/  @!P2 LDC.64 R14, c[0x0][0x240] ;  /* 0x00009000ff0eab82 */ /* 0x000ea60000000a00 */
[----:B---3--:R-:W-:-:S02]  /*18e0*/  @!P3 IMAD R4, R9, R2, RZ ;  /* 0x000000020904b224 */ /* 0x008fc400078e02ff */
[----:B------:R-:W-:-:S04]  /*18f0*/  @!P3 IMAD.WIDE.U32 R12, R7, R2, RZ ;  /* 0x00000002070cb225 */ /* 0x000fc800078e00ff */
[----:B------:R-:W-:Y:S02]  /*1900*/  @!P3 IMAD R9, R7, R3, R4 ;  /* 0x000000030709b224 */ /* 0x000fe400078e0204 */
[----:B------:R-:W-:Y:S02]  /*1910*/  @P3 IMAD R4, R176, R5, R31 ;  /* 0x00000005b0043224 */ /* 0x000fe400078e021f */
[----:B------:R-:W-:Y:S01]  /*1920*/  IMAD.SHL.U32 R3, R18, 0x40, RZ ;  /* 0x0000004012037824 */ /* 0x000fe200078e00ff */
[----:B------:R-:W-:Y:S01]  /*1930*/  @!P3 IADD3 R4, R13, R9, RZ ;  /* 0x000000090d04b210 */ /* 0x000fe20007ffe0ff */
[----:B------:R-:W-:Y:S02]  /*1940*/  IMAD.IADD R5, R6, 0x1, -R11 ;  /* 0x0000000106057824 */ /* 0x000fe400078e0a0b */
[----:B------:R-:W-:Y:S01]  /*1950*/  IMAD.SHL.U32 R2, R177, 0x80, RZ ;  /* 0x00000080b1027824 */ /* 0x000fe200078e00ff */
[----:B------:R-:W-:Y:S01]  /*1960*/  LOP3.LUT R7, R3, 0x1c0, RZ, 0xc0, !PT ;  /* 0x000001c003077812 */ /* 0x000fe200078ec0ff */
[----:B------:R-:W-:-:S02]  /*1970*/  IMAD.SHL.U32 R180, R5, 0x8, RZ ;  /* 0x0000000805b47824 */ /* 0x000fc400078e00ff */
[----:B------:R-:W-:Y:S02]  /*1980*/  @!P3 IMAD.MOV.U32 R30, RZ, RZ, R12 ;  /* 0x000000ffff1eb224 */ /* 0x000fe400078e000c */
[----:B------:R-:W-:Y:S01]  /*1990*/  IMAD.IADD R3, R73, 0x1, -R2 ;  /* 0x0000000149037824 */ /* 0x000fe200078e0a02 */
[----:B------:R-:W-:Y:S01]  /*19a0*/  SHF.R.S32.HI R9, RZ, 0x1f, R180 ;  /* 0x0000001fff097819 */ /* 0x000fe200000114b4 */
[----:B------:R-:W3:Y:S01]  /*19b0*/  @!P1 LDC.64 R12, c[0x0][0x240] ;  /* 0x00009000ff0c9b82 */ /* 0x000ee20000000a00 */
[----:B------:R-:W-:Y:S01]  /*19c0*/  IADD3 R30, P3, R180, R30, RZ ;  /* 0x0000001eb41e7210 */ /* 0x000fe20007f7e0ff */
[----:B------:R-:W-:Y:S01]  /*19d0*/  IMAD.SHL.U32 R171, R5, 0x40, RZ ;  /* 0x0000004005ab7824 */ /* 0x000fe200078e00ff */
[----:B------:R-:W-:Y:S02]  /*19e0*/  ISETP.GE.AND P5, PT, R18, R3, PT ;  /* 0x000000031200720c */ /* 0x000fe40003fa6270 */
[----:B------:R-:W-:Y:S01]  /*19f0*/  IADD3 R20, P4, R180, R20, RZ ;  /* 0x00000014b4147210 */ /* 0x000fe20007f9e0ff */
[----:B------:R-:W-:Y:S01]  /*1a00*/  IMAD.X R31, R9, 0x1, R4, P3 ;  /* 0x00000001091f7824 */ /* 0x000fe200018e0604 */
[----:B-----5:R-:W-:Y:S01]  /*1a10*/  LOP3.LUT R10, R7, 0x38, R180, 0xf8, !PT ;  /* 0x00000038070a7812 */ /* 0x020fe200078ef8b4 */
[----:B------:R-:W-:Y:S01]  /*1a20*/  VIADD R4, R18, 0x20 ;  /* 0x0000002012047836 */ /* 0x000fe20000000000 */
[----:B------:R-:W-:Y:S01]  /*1a30*/  SHF.R.U32.HI R7, RZ, 0x3, R7 ;  /* 0x00000003ff077819 */ /* 0x000fe20000011607 */
[C---:B------:R-:W-:Y:S01]  /*1a40*/  IMAD.X R21, R9.reuse, 0x1, R8, P4 ;  /* 0x0000000109157824 */ /* 0x040fe200020e0608 */
[----:B------:R-:W-:Y:S01]  /*1a50*/  IADD3 R28, P6, R180, R28, RZ ;  /* 0x0000001cb41c7210 */ /* 0x000fe20007fde0ff */
[----:B------:R-:W-:Y:S01]  /*1a60*/  IMAD.WIDE.U32 R34, R34, UR4, R30 ;  /* 0x0000000422227c25 */ /* 0x000fe2000f8e001e */
[----:B------:R-:W-:Y:S01]  /*1a70*/  ISETP.GE.AND P4, PT, R4, R173, PT ;  /* 0x000000ad0400720c */ /* 0x000fe20003f86270 */
[----:B------:R-:W-:Y:S01]  /*1a80*/  UMOV UR4, 0x400 ;  /* 0x0000040000047882 */ /* 0x000fe20000000000 */
[----:B------:R-:W-:Y:S01]  /*1a90*/  LOP3.LUT R7, R10, R7, RZ, 0x3c, !PT ;  /* 0x000000070a077212 */ /* 0x000fe200078e3cff */
[----:B------:R-:W4:Y:S01]  /*1aa0*/  @!P5 S2R R24, SR_CgaCtaId ;  /* 0x000000000018d919 */ /* 0x000f220000008800 */
[----:B------:R-:W4:Y:S01]  /*1ab0*/  @!P1 LDC.64 R10, c[0x0][0x210] ;  /* 0x00008400ff0a9b82 */ /* 0x000f220000000a00 */
[----:B------:R-:W-:Y:S01]  /*1ac0*/  IADD3.X R29, R9, R0, RZ, P6, !PT ;  /* 0x00000000091d7210 */ /* 0x000fe200037fe4ff */
[----:B------:R-:W-:Y:S01]  /*1ad0*/  IMAD.IADD R35, R35, 0x1, R33 ;  /* 0x0000000123237824 */ /* 0x000fe200078e0221 */
[----:B------:R-:W-:Y:S01]  /*1ae0*/  @!P2 IADD3 R26, P3, R36, 0x10, RZ ;  /* 0x00000010241aa810 */ /* 0x000fe20007f7e0ff */
[----:B------:R-:W-:Y:S01]  /*1af0*/  @!P2 IMAD.MOV.U32 R42, RZ, RZ, R34 ;  /* 0x000000ffff2aa224 */ /* 0x000fe200078e0022 */
[----:B------:R-:W-:Y:S01]  /*1b00*/  LEA.HI R0, R75, R6, RZ, 0x6 ;  /* 0x000000064b007211 */ /* 0x000fe200078f30ff */
[----:B------:R-:W-:Y:S01]  /*1b10*/  @!P2 IMAD.MOV.U32 R43, RZ, RZ, R35 ;  /* 0x000000ffff2ba224 */ /* 0x000fe200078e0023 */
[----:B------:R-:W-:Y:S01]  /*1b20*/  @!P5 MOV R33, 0x400 ;  /* 0x000004000021d802 */ /* 0x000fe20000000f00 */
[----:B------:R-:W4:Y:S01]  /*1b30*/  @!P2 LDC.64 R8, c[0x0][0x210] ;  /* 0x00008400ff08ab82 */ /* 0x000f220000000a00 */
[----:B------:R-:W4:Y:S01]  /*1b40*/  @!P4 S2R R32, SR_CgaCtaId ;  /* 0x000000000020c919 */ /* 0x000f220000008800 */
[----:B---3--:R-:W-:Y:S01]  /*1b50*/  @!P1 IMAD R30, R37, R12, RZ ;  /* 0x0000000c251e9224 */ /* 0x008fe200078e02ff */
[----:B------:R-:W-:Y:S01]  /*1b60*/  SHF.L.U32 R0, R0, 0x3, RZ ;  /* 0x0000000300007819 */ /* 0x000fe200000006ff */
[----:B------:R-:W-:Y:S01]  /*1b70*/  @!P2 IMAD.X R31, RZ, RZ, R37, P3 ;  /* 0x000000ffff1fa224 */ /* 0x000fe200018e0625 */
[----:B-1----:R-:W-:Y:S01]  /*1b80*/  ULEA UR4, UR6, UR4, 0x18 ;  /* 0x0000000406047291 */ /* 0x002fe2000f8ec03f */
[----:B------:R-:W-:Y:S01]  /*1b90*/  @!P1 IMAD R30, R36, R13, R30 ;  /* 0x0000000d241e9224 */ /* 0x000fe200078e021e */
[----:B------:R-:W-:Y:S01]  /*1ba0*/  LOP3.LUT R7, R7, 0xfffffe00, R0, 0xf8, !PT ;  /* 0xfffffe0007077812 */ /* 0x000fe200078ef800 */
[----:B--2---:R-:W-:Y:S01]  /*1bb0*/  @!P2 IMAD R13, R31, R14, RZ ;  /* 0x0000000e1f0da224 */ /* 0x004fe200078e02ff */
[----:B------:R-:W-:Y:S01]  /*1bc0*/  IADD3 R0, R18, 0x30, RZ ;  /* 0x0000003012007810 */ /* 0x000fe20007ffe0ff */
[----:B------:R-:W-:Y:S01]  /*1bd0*/  @!P1 IMAD.WIDE.U32 R40, R36, R12, R34 ;  /* 0x0000000c24289225 */ /* 0x000fe200078e0022 */
[----:B------:R-:W-:Y:S01]  /*1be0*/  LEA R179, R7, UR4, 0x1 ;  /* 0x0000000407b37c11 */ /* 0x000fe2000f8e08ff */
[----:B------:R-:W-:Y:S01]  /*1bf0*/  ULDC.64 UR6, c[0x0][0x268] ;  /* 0x00009a0000067ab9 */ /* 0x000fe20000000a00 */
[----:B------:R-:W-:Y:S01]  /*1c00*/  ISETP.GE.AND P6, PT, R0, R173, PT ;  /* 0x000000ad0000720c */ /* 0x000fe20003fc6270 */
[----:B------:R-:W-:Y:S01]  /*1c10*/  @!P2 IMAD R15, R26, R15, R13 ;  /* 0x0000000f1a0fa224 */ /* 0x000fe200078e020d */
[----:B------:R-:W-:Y:S01]  /*1c20*/  @!P1 IADD3 R30, R41, R30, RZ ;  /* 0x0000001e291e9210 */ /* 0x000fe20007ffe0ff */
[----:B------:R-:W1:Y:S01]  /*1c30*/  @!P4 LDC.64 R12, c[0x0][0x240] ;  /* 0x00009000ff0ccb82 */ /* 0x000e620000000a00 */
[----:B----4-:R-:W-:Y:S01]  /*1c40*/  @!P1 LEA R38, P3, R40, R10, 0x1 ;  /* 0x0000000a28269211 */ /* 0x010fe200078608ff */
[----:B------:R-:W-:Y:S01]  /*1c50*/  @!P2 IMAD.WIDE.U32 R42, R26, R14, R42 ;  /* 0x0000000e1a2aa225 */ /* 0x000fe200078e002a */
[----:B------:R-:W-:-:S02]  /*1c60*/  @!P2 MOV R31, 0x400 ;  /* 0x00000400001fa802 */ /* 0x000fc40000000f00 */
[----:B------:R-:W-:Y:S01]  /*1c70*/  @!P1 LEA.HI.X R39, R40, R11, R30, 0x1, P3 ;  /* 0x0000000b28279211 */ /* 0x000fe200018f0c1e */
[----:B------:R-:W-:Y:S01]  /*1c80*/  @!P2 IMAD.IADD R14, R43, 0x1, R15 ;  /* 0x000000012b0ea824 */ /* 0x000fe200078e020f */
[----:B------:R-:W-:Y:S01]  /*1c90*/  @!P5 LEA R24, R24, R33, 0x18 ;  /* 0x000000211818d211 */ /* 0x000fe200078ec0ff */
[----:B------:R-:W-:Y:S01]  /*1ca0*/  @!P4 IMAD.MOV.U32 R44, RZ, RZ, R34 ;  /* 0x000000ffff2cc224 */ /* 0x000fe200078e0022 */
[C---:B------:R-:W-:Y:S01]  /*1cb0*/  @!P2 LEA R40, P3, R42.reuse, R8, 0x1 ;  /* 0x000000082a28a211 */ /* 0x040fe200078608ff */
[----:B------:R-:W2:Y:S01]  /*1cc0*/  @!P6 LDC.64 R10, c[0x0][0x240] ;  /* 0x00009000ff0aeb82 */ /* 0x000ea20000000a00 */
[----:B------:R-:W-:Y:S01]  /*1cd0*/  @!P4 MOV R15, 0x400 ;  /* 0x00000400000fc802 */ /* 0x000fe20000000f00 */
[----:B------:R-:W3:Y:S01]  /*1ce0*/  @!P6 S2R R30, SR_CgaCtaId ;  /* 0x00000000001ee919 */ /* 0x000ee20000008800 */
[----:B------:R-:W-:Y:S01]  /*1cf0*/  @!P2 LEA.HI.X R41, R42, R9, R14, 0x1, P3 ;  /* 0x000000092a29a211 */ /* 0x000fe200018f0c0e */
[----:B------:R-:W-:Y:S01]  /*1d00*/  IMAD.WIDE.U32 R130, R18, R124, R28 ;  /* 0x0000007c12827225 */ /* 0x000fe200078e001c */
[----:B------:R-:W-:Y:S01]  /*1d10*/  @!P4 IADD3 R33, P3, R36, 0x20, RZ ;  /* 0x000000202421c810 */ /* 0x000fe20007f7e0ff */
[----:B------:R-:W-:Y:S01]  /*1d20*/  @!PT LDS RZ, [RZ] ;  /* 0x00000000fffff984 */ /* 0x000fe20000000800 */
[----:B------:R-:W-:Y:S01]  /*1d30*/  @!PT LDS RZ, [RZ] ;  /* 0x00000000fffff984 */ /* 0x000fe20000000800 */
[----:B------:R-:W-:Y:S01]  /*1d40*/  @!PT LDS RZ, [RZ] ;  /* 0x00000000fffff984 */ /* 0x000fe20000000800 */
[----:B------:R4:W-:Y:S01]  /*1d50*/  @!P1 LDGSTS.E.BYPASS.LTC128B.128 [R179], desc[UR14][R38.64] ;  /* 0x0000000026b39fae */ /* 0x0009e2000b901d4e */
[----:B------:R-:W-:-:S02]  /*1d60*/  @!P4 LEA R32, R32, R15, 0x18 ;  /* 0x0000000f2020c211 */ /* 0x000fc400078ec0ff */
[----:B------:R-:W3:Y:S01]  /*1d70*/  @!P4 LDC.64 R14, c[0x0][0x210] ;  /* 0x00008400ff0ecb82 */ /* 0x000ee20000000a00 */
[----:B------:R-:W-:Y:S01]  /*1d80*/  @!P4 IMAD.X R9, RZ, RZ, R37, P3 ;  /* 0x000000ffff09c224 */ /* 0x000fe200018e0625 */
[----:B------:R-:W-:Y:S02]  /*1d90*/  ISETP.GE.AND P3, PT, R16, R3, PT ;  /* 0x000000031000720c */ /* 0x000fe40003f66270 */
[----:B------:R-:W-:Y:S02]  /*1da0*/  @!P2 LEA R22, R22, R31, 0x18 ;  /* 0x0000001f1616a211 */ /* 0x000fe400078ec0ff */
[----:B------:R-:W-:Y:S02]  /*1db0*/  @!P4 MOV R45, R35 ;  /* 0x00000023002dc202 */ /* 0x000fe40000000f00 */
[----:B------:R-:W-:Y:S01]  /*1dc0*/  @!P6 IADD3 R31, P1, R36, 0x30, RZ ;  /* 0x00000030241fe810 */ /* 0x000fe20007f3e0ff */
[----:B------:R-:W-:Y:S01]  /*1dd0*/  @!P2 IMAD R36, R7, 0x2, R22 ;  /* 0x000000020724a824 */ /* 0x000fe200078e0216 */
[----:B------:R-:W-:Y:S01]  /*1de0*/  LOP3.LUT R171, R171, 0x1c0, RZ, 0xc0, !PT ;  /* 0x000001c0abab7812 */ /* 0x000fe200078ec0ff */
[----:B-1----:R-:W-:Y:S01]  /*1df0*/  @!P4 IMAD.WIDE.U32 R44, R33, R12, R44 ;  /* 0x0000000c212cc225 */ /* 0x002fe200078e002c */
[----:B------:R-:W-:-:S02]  /*1e00*/  @!P6 IADD3.X R37, RZ, R37, RZ, P1, !PT ;  /* 0x00000025ff25e210 */ /* 0x000fc40000ffe4ff */
[----:B------:R-:W-:Y:S01]  /*1e10*/  IADD3 R22, P1, R18, R27, RZ ;  /* 0x0000001b12167210 */ /* 0x000fe20007f3e0ff */
[----:B------:R-:W1:Y:S01]  /*1e20*/  @!P3 S2R R26, SR_CgaCtaId ;  /* 0x00000000001ab919 */ /* 0x000e620000008800 */
[----:B------:R-:W-:Y:S02]  /*1e30*/  IMAD R27, R19, R124, RZ ;  /* 0x0000007c131b7224 */ /* 0x000fe400078e02ff */
[----:B--2---:R-:W-:Y:S01]  /*1e40*/  @!P6 IMAD R42, R37, R10, RZ ;  /* 0x0000000a252ae224 */ /* 0x004fe200078e02ff */
[----:B------:R-:W-:Y:S01]  /*1e50*/  IADD3.X R25, R19, R25, RZ, P1, !PT ;  /* 0x0000001913197210 */ /* 0x000fe20000ffe4ff */
[----:B------:R2:W-:Y:S01]  /*1e60*/  @!P2 LDGSTS.E.BYPASS.LTC128B.128 [R36+0x800], desc[UR14][R40.64] ;  /* 0x008000002824afae */ /* 0x0005e2000b901d4e */
[----:B------:R-:W-:Y:S01]  /*1e70*/  ISETP.GE.AND P1, PT, R4, R3, PT ;  /* 0x000000030400720c */ /* 0x000fe20003f26270 */
[----:B------:R-:W-:Y:S02]  /*1e80*/  @!P6 IMAD R19, R31, R11, R42 ;  /* 0x0000000b1f13e224 */ /* 0x000fe400078e022a */
[----:B----4-:R-:W-:Y:S01]  /*1e90*/  @!P6 IMAD.MOV.U32 R38, RZ, RZ, R34 ;  /* 0x000000ffff26e224 */ /* 0x010fe200078e0022 */
[----:B---3--:R-:W-:Y:S01]  /*1ea0*/  @!P4 LEA R14, P2, R44, R14, 0x1 ;  /* 0x0000000e2c0ec211 */ /* 0x008fe200078408ff */
[----:B------:R-:W-:-:S02]  /*1eb0*/  @!P4 IMAD R34, R9, R12, RZ ;  /* 0x0000000c0922c224 */ /* 0x000fc400078e02ff */
[----:B------:R-:W3:Y:S01]  /*1ec0*/  @!P6 LDC.64 R8, c[0x0][0x210] ;  /* 0x00008400ff08eb82 */ /* 0x000ee20000000a00 */
[----:B------:R-:W-:Y:S02]  /*1ed0*/  @!P6 IMAD.MOV.U32 R39, RZ, RZ, R35 ;  /* 0x000000ffff27e224 */ /* 0x000fe400078e0023 */
[----:B------:R-:W-:Y:S02]  /*1ee0*/  @!P4 IMAD R34, R33, R13, R34 ;  /* 0x0000000d2122c224 */ /* 0x000fe400078e0222 */
[----:B------:R-:W-:-:S03]  /*1ef0*/  @!P6 IMAD.WIDE.U32 R38, R31, R10, R38 ;  /* 0x0000000a1f26e225 */ /* 0x000fc600078e0026 */
[----:B------:R-:W2:Y:S01]  /*1f00*/  @!P5 LDC.64 R12, c[0x0][0x218] ;  /* 0x00008600ff0cdb82 */ /* 0x000ea20000000a00 */
[----:B------:R-:W-:Y:S02]  /*1f10*/  @!P4 IMAD.IADD R34, R45, 0x1, R34 ;  /* 0x000000012d22c824 */ /* 0x000fe400078e0222 */
[----:B------:R-:W-:Y:S01]  /*1f20*/  IMAD R103, R18, R125, R27 ;  /* 0x0000007d12677224 */ /* 0x000fe200078e021b */
[----:B------:R-:W-:Y:S01]  /*1f30*/  @!P6 MOV R27, 0x400 ;  /* 0x00000400001be802 */ /* 0x000fe20000000f00 */
[----:B------:R-:W-:Y:S01]  /*1f40*/  @!P6 IMAD.IADD R19, R39, 0x1, R19 ;  /* 0x000000012713e824 */ /* 0x000fe200078e0213 */
[----:B------:R-:W-:Y:S01]  /*1f50*/  @!P4 LEA.HI.X R15, R44, R15, R34, 0x1, P2 ;  /* 0x0000000f2c0fc211 */ /* 0x000fe200010f0c22 */
[----:B------:R-:W-:Y:S01]  /*1f60*/  IMAD.SHL.U32 R34, R125, 0x20, RZ ;  /* 0x000000207d227824 */ /* 0x000fe200078e00ff */
[----:B------:R-:W4:Y:S01]  /*1f70*/  @!P3 LDC.64 R10, c[0x0][0x218] ;  /* 0x00008600ff0abb82 */ /* 0x000f220000000a00 */
[----:B------:R-:W-:Y:S01]  /*1f80*/  @!P6 LEA R30, R30, R27, 0x18 ;  /* 0x0000001b1e1ee211 */ /* 0x000fe200078ec0ff */
[----:B------:R-:W-:Y:S01]  /*1f90*/  @!P4 IMAD R27, R7, 0x2, R32 ;  /* 0x00000002071bc824 */ /* 0x000fe200078e0220 */
[----:B------:R-:W-:Y:S01]  /*1fa0*/  IADD3 R103, R131, R103, RZ ;  /* 0x0000006783677210 */ /* 0x000fe20007ffe0ff */
[----:B------:R-:W-:-:S03]  /*1fb0*/  IMAD.WIDE.U32 R32, R124, 0x20, RZ ;  /* 0x000000207c207825 */ /* 0x000fc600078e00ff */
[----:B------:R4:W-:Y:S01]  /*1fc0*/  @!P4 LDGSTS.E.BYPASS.LTC128B.128 [R27+0x1000], desc[UR14][R14.64] ;  /* 0x010000000e1bcfae */ /* 0x0009e2000b901d4e */
[----:B---3--:R-:W-:Y:S01]  /*1fd0*/  @!P6 LEA R28, P2, R38, R8, 0x1 ;  /* 0x00000008261ce211 */ /* 0x008fe200078408ff */
[----:B------:R-:W-:-:S03]  /*1fe0*/  IMAD R25, R25, R128, RZ ;  /* 0x0000008019197224 */ /* 0x000fc600078e02ff */
[----:B------:R-:W-:Y:S01]  /*1ff0*/  @!P6 LEA.HI.X R29, R38, R9, R19, 0x1, P2 ;  /* 0x00000009261de211 */ /* 0x000fe200010f0c13 */
[----:B------:R-:W-:Y:S01]  /*2000*/  IMAD R25, R22, R129, R25 ;  /* 0x0000008116197224 */ /* 0x000fe200078e0219 */
[----:B------:R-:W3:Y:S01]  /*2010*/  @!P1 LDC.64 R8, c[0x0][0x218] ;  /* 0x00008600ff089b82 */ /* 0x000ee20000000a00 */
[----:B------:R-:W-:Y:S02]  /*2020*/  @!P3 MOV R19, 0x400 ;  /* 0x000004000013b802 */ /* 0x000fe40000000f00 */
[C---:B--2---:R-:W-:Y:S02]  /*2030*/  @!P5 LEA R36, P4, R130.reuse, R12, 0x1 ;  /* 0x0000000c8224d211 */ /* 0x044fe400078808ff */
[----:B------:R-:W-:Y:S02]  /*2040*/  @!P1 IADD3 R12, P2, R130, R32, RZ ;  /* 0x00000020820c9210 */ /* 0x000fe40007f5e0ff */
[----:B-1----:R-:W-:Y:S01]  /*2050*/  @!P3 LEA R32, R26, R19, 0x18 ;  /* 0x000000131a20b211 */ /* 0x002fe200078ec0ff */
[----:B------:R-:W-:Y:S01]  /*2060*/  VIADD R26, R18, 0x40 ;  /* 0x00000040121a7836 */ /* 0x000fe20000000000 */
[----:B------:R-:W-:-:S02]  /*2070*/  @!P5 LEA.HI.X R37, R130, R13, R103, 0x1, P4 ;  /* 0x0000000d8225d211 */ /* 0x000fc400020f0c67 */
[C---:B------:R-:W-:Y:S02]  /*2080*/  @!P3 LEA R19, P4, R124.reuse, R130, 0x4 ;  /* 0x000000827c13b211 */ /* 0x040fe400078820ff */
[----:B------:R-:W-:Y:S02]  /*2090*/  @!P1 IADD3.X R13, R103, R33, R34, P2, !PT ;  /* 0x00000021670d9210 */ /* 0x000fe400017fe422 */
[----:B----4-:R-:W-:Y:S01]  /*20a0*/  @!P3 LEA R38, P2, R19, R10, 0x1 ;  /* 0x0000000a1326b211 */ /* 0x010fe200078408ff */
[C---:B------:R-:W-:Y:S01]  /*20b0*/  @!P5 IMAD R14, R7.reuse, 0x2, R24 ;  /* 0x00000002070ed824 */ /* 0x040fe200078e0218 */
[----:B------:R-:W-:Y:S02]  /*20c0*/  @!P3 LEA.HI.X R24, R124, R103, R125, 0x4, P4 ;  /* 0x000000677c18b211 */ /* 0x000fe400020f247d */
[----:B------:R-:W-:Y:S01]  /*20d0*/  @!P6 LEA R15, R7, R30, 0x1 ;  /* 0x0000001e070fe211 */ /* 0x000fe200078e08ff */
[C---:B------:R-:W-:Y:S01]  /*20e0*/  VIADD R30, R18.reuse, 0x60 ;  /* 0x00000060121e7836 */ /* 0x040fe20000000000 */
[----:B------:R-:W-:Y:S01]  /*20f0*/  @!P3 LEA.HI.X R39, R19, R11, R24, 0x1, P2 ;  /* 0x0000000b1327b211 */ /* 0x000fe200010f0c18 */
[----:B------:R-:W-:Y:S01]  /*2100*/  @!P3 IMAD R11, R7, 0x2, R32 ;  /* 0x00000002070bb824 */ /* 0x000fe200078e0220 */
[----:B------:R-:W-:Y:S01]  /*2110*/  IADD3 R24, R18, 0x50, RZ ;  /* 0x0000005012187810 */ /* 0x000fe20007ffe0ff */
[----:B------:R1:W-:Y:S01]  /*2120*/  @!P6 LDGSTS.E.BYPASS.LTC128B.128 [R15+0x1800], desc[UR14][R28.64] ;  /* 0x018000001c0fefae */ /* 0x0003e2000b901d4e */
[----:B------:R-:W-:-:S02]  /*2130*/  ISETP.GE.AND P2, PT, R0, R3, PT ;  /* 0x000000030000720c */ /* 0x000fc40003f46270 */
[-C--:B------:R-:W-:Y:S01]  /*2140*/  ISETP.GE.AND P6, PT, R26, R3.reuse, PT ;  /* 0x000000031a00720c */ /* 0x080fe20003fc6270 */
[----:B------:R-:W-:Y:S01]  /*2150*/  @!P5 LDGSTS.E.BYPASS.LTC128B.128 [R14+0x2000], desc[UR14][R36.64] ;  /* 0x02000000240edfae */ /* 0x000fe2000b901d4e */
[-C--:B------:R-:W-:Y:S02]  /*2160*/  ISETP.GE.AND P5, PT, R24, R3.reuse, PT ;  /* 0x000000031800720c */ /* 0x080fe40003fa6270 */
[----:B------:R-:W-:Y:S01]  /*2170*/  ISETP.GE.AND P4, PT, R30, R3, PT ;  /* 0x000000031e00720c */ /* 0x000fe20003f86270 */
[----:B------:R2:W-:Y:S01]  /*2180*/  @!P3 LDGSTS.E.BYPASS.LTC128B.128 [R11+0x2800], desc[UR14][R38.64] ;  /* 0x02800000260bbfae */ /* 0x0005e2000b901d4e */
[C---:B---3--:R-:W-:Y:S02]  /*2190*/  @!P1 LEA R42, P3, R12.reuse, R8, 0x1 ;  /* 0x000000080c2a9211 */ /* 0x048fe400078608ff */
[----:B------:R-:W-:Y:S02]  /*21a0*/  @!P1 MOV R19, 0x400 ;  /* 0x0000040000139802 */ /* 0x000fe40000000f00 */
[----:B------:R-:W-:Y:S01]  /*21b0*/  @!P1 LEA.HI.X R43, R12, R9, R13, 0x1, P3 ;  /* 0x000000090c2b9211 */ /* 0x000fe200018f0c0d */
[----:B------:R-:W3:Y:S01]  /*21c0*/  @!P2 S2R R10, SR_CgaCtaId ;  /* 0x00000000000aa919 */ /* 0x000ee20000008800 */
[----:B------:R-:W4:Y:S01]  /*21d0*/  @!P2 LDC.64 R8, c[0x0][0x218] ;  /* 0x00008600ff08ab82 */ /* 0x000f220000000a00 */
[----:B------:R-:W-:Y:S01]  /*21e0*/  @!P2 IMAD.MOV.U32 R102, RZ, RZ, R130 ;  /* 0x000000ffff66a224 */ /* 0x000fe200078e0082 */
[----:B------:R-:W-:Y:S01]  /*21f0*/  @!P6 MOV R13, 0x400 ;  /* 0x00000400000de802 */ /* 0x000fe20000000f00 */
[----:B------:R-:W3:Y:S01]  /*2200*/  @!P1 S2R R12, SR_CgaCtaId ;  /* 0x00000000000c9919 */ /* 0x000ee20000008800 */
[----:B------:R-:W-:Y:S01]  /*2210*/  @!P5 MOV R131, R103 ;  /* 0x000000670083d202 */ /* 0x000fe20000000f00 */
[----:B------:R-:W-:Y:S01]  /*2220*/  @!P2 IMAD.WIDE.U32 R40, R124, 0x30, R102 ;  /* 0x000000307c28a825 */ /* 0x000fe200078e0066 */
[----:B------:R-:W3:Y:S03]  /*2230*/  @!P5 S2R R32, SR_CgaCtaId ;  /* 0x000000000020d919 */ /* 0x000ee60000008800 */
[--C-:B------:R-:W-:Y:S01]  /*2240*/  @!P4 IMAD.MOV.U32 R102, RZ, RZ, R130.reuse ;  /* 0x000000ffff66c224 */ /* 0x100fe200078e0082 */
[----:B------:R-:W4:Y:S01]  /*2250*/  @!P6 S2R R34, SR_CgaCtaId ;  /* 0x000000000022e919 */ /* 0x000f220000008800 */
[----:B-1----:R-:W-:Y:S01]  /*2260*/  IADD3 R28, R18, 0x70, RZ ;  /* 0x00000070121c7810 */ /* 0x002fe20007ffe0ff */
[----:B------:R-:W-:Y:S01]  /*2270*/  @!P5 IMAD.WIDE.U32 R48, R124, 0x50, R130 ;  /* 0x000000507c30d825 */ /* 0x000fe200078e0082 */
[----:B------:R-:W-:-:S02]  /*2280*/  @!P2 MOV R15, 0x400 ;  /* 0x00000400000fa802 */ /* 0x000fc40000000f00 */
[----:B------:R-:W-:Y:S01]  /*2290*/  ISETP.GE.AND P3, PT, R28, R3, PT ;  /* 0x000000031c00720c */ /* 0x000fe20003f66270 */
[----:B--2---:R-:W1:Y:S01]  /*22a0*/  @!P4 S2R R38, SR_CgaCtaId ;  /* 0x000000000026c919 */ /* 0x004e620000008800 */
[----:B------:R-:W-:-:S11]  /*22b0*/  @!P5 MOV R11, 0x400 ;  /* 0x00000400000bd802 */ /* 0x000fd60000000f00 */
[----:B------:R-:W2:Y:S01]  /*22c0*/  @!P3 S2R R36, SR_CgaCtaId ;  /* 0x000000000024b919 */ /* 0x000ea20000008800 */
[----:B---3--:R-:W-:Y:S02]  /*22d0*/  @!P2 LEA R10, R10, R15, 0x18 ;  /* 0x0000000f0a0aa211 */ /* 0x008fe400078ec0ff */
[----:B------:R-:W3:Y:S01]  /*22e0*/  @!P6 LDC.64 R14, c[0x0][0x218] ;  /* 0x00008600ff0eeb82 */ /* 0x000ee20000000a00 */
[----:B------:R-:W-:Y:S02]  /*22f0*/  @!P1 LEA R12, R12, R19, 0x18 ;  /* 0x000000130c0c9211 */ /* 0x000fe400078ec0ff */
[C---:B------:R-:W-:Y:S01]  /*2300*/  @!P2 IMAD R27, R7.reuse, 0x2, R10 ;  /* 0x00000002071ba824 */ /* 0x040fe200078e020a */
[----:B------:R-:W-:Y:S02]  /*2310*/  @!P5 LEA R32, R32, R11, 0x18 ;  /* 0x0000000b2020d211 */ /* 0x000fe400078ec0ff */
[----:B------:R-:W-:Y:S01]  /*2320*/  @!P1 IMAD R19, R7, 0x2, R12 ;  /* 0x0000000207139824 */ /* 0x000fe200078e020c */
[----:B------:R-:W-:Y:S01]  /*2330*/  @!P3 MOV R11, 0x400 ;  /* 0x00000400000bb802 */ /* 0x000fe20000000f00 */
[----:B------:R-:W-:Y:S01]  /*2340*/  @!P2 IMAD R12, R125, 0x30, RZ ;  /* 0x000000307d0ca824 */ /* 0x000fe200078e02ff */
[----:B----4-:R-:W-:Y:S01]  /*2350*/  @!P6 LEA R34, R34, R13, 0x18 ;  /* 0x0000000d2222e211 */ /* 0x010fe200078ec0ff */
[----:B------:R-:W-:Y:S01]  /*2360*/  @!P5 IMAD R32, R7, 0x2, R32 ;  /* 0x000000020720d824 */ /* 0x000fe200078e0220 */
[----:B------:R4:W-:Y:S01]  /*2370*/  @!P1 LDGSTS.E.BYPASS.LTC128B.128 [R19+0x3000], desc[UR14][R42.64] ;  /* 0x030000002a139fae */ /* 0x0009e2000b901d4e */
[----:B------:R-:W-:-:S02]  /*2380*/  @!P4 MOV R13, 0x400 ;  /* 0x00000400000dc802 */ /* 0x000fc40000000f00 */
[----:B------:R-:W-:Y:S01]  /*2390*/  @!P2 IADD3 R12, R41, R12, RZ ;  /* 0x0000000c290ca210 */ /* 0x000fe20007ffe0ff */
[----:B------:R-:W-:Y:S01]  /*23a0*/  @!P6 IMAD R34, R7, 0x2, R34 ;  /* 0x000000020722e824 */ /* 0x000fe200078e0222 */
[----:B------:R-:W-:Y:S01]  /*23b0*/  @!P2 LEA R46, P1, R40, R8, 0x1 ;  /* 0x00000008282ea211 */ /* 0x000fe200078208ff */
[----:B------:R-:W-:Y:S01]  /*23c0*/  IMAD R8, R23, UR6, RZ ;  /* 0x0000000617087c24 */ /* 0x000fe2000f8e02ff */
[----:B-1----:R-:W-:Y:S02]  /*23d0*/  @!P4 LEA R38, R38, R13, 0x18 ;  /* 0x0000000d2626c211 */ /* 0x002fe400078ec0ff */
[----:B------:R-:W-:Y:S02]  /*23e0*/  @!P2 LEA.HI.X R47, R40, R9, R12, 0x1, P1 ;  /* 0x00000009282fa211 */ /* 0x000fe400008f0c0c */
[----:B------:R-:W1:Y:S01]  /*23f0*/  @!P5 LDC.64 R12, c[0x0][0x218] ;  /* 0x00008600ff0cdb82 */ /* 0x000e620000000a00 */
[----:B------:R-:W-:Y:S02]  /*2400*/  @!P6 LEA R23, P1, R124, R130, 0x6 ;  /* 0x000000827c17e211 */ /* 0x000fe400078230ff */
[----:B------:R1:W-:Y:S01]  /*2410*/  @!P2 LDGSTS.E.BYPASS.LTC128B.128 [R27+0x3800], desc[UR14][R46.64] ;  /* 0x038000002e1bafae */ /* 0x0003e2000b901d4e */
[----:B------:R-:W-:-:S02]  /*2420*/  @!P4 LEA R38, R7, R38, 0x1 ;  /* 0x000000260726c211 */ /* 0x000fc400078e08ff */
[----:B--2---:R-:W-:Y:S02]  /*2430*/  @!P3 LEA R36, R36, R11, 0x18 ;  /* 0x0000000b2424b211 */ /* 0x004fe400078ec0ff */
[----:B------:R-:W2:Y:S01]  /*2440*/  @!P4 LDC.64 R10, c[0x0][0x218] ;  /* 0x00008600ff0acb82 */ /* 0x000ea20000000a00 */
[----:B------:R-:W-:Y:S02]  /*2450*/  @!P6 LEA.HI.X R44, R124, R103, R125, 0x6, P1 ;  /* 0x000000677c2ce211 */ /* 0x000fe400008f347d */
[----:B---3--:R-:W-:Y:S01]  /*2460*/  @!P6 LEA R40, P1, R23, R14, 0x1 ;  /* 0x0000000e1728e211 */ /* 0x008fe200078208ff */
[----:B------:R-:W-:Y:S02]  /*2470*/  @!P3 IMAD R14, R125, 0x70, RZ ;  /* 0x000000707d0eb824 */ /* 0x000fe400078e02ff */
[----:B------:R-:W-:Y:S01]  /*2480*/  @!P3 IMAD R36, R7, 0x2, R36 ;  /* 0x000000020724b824 */ /* 0x000fe200078e0224 */
[----:B------:R-:W-:Y:S01]  /*2490*/  @!P6 LEA.HI.X R41, R23, R15, R44, 0x1, P1 ;  /* 0x0000000f1729e211 */ /* 0x000fe200008f0c2c */
[----:B----4-:R-:W-:-:S02]  /*24a0*/  IMAD R19, R17, UR7, R8 ;  /* 0x0000000711137c24 */ /* 0x010fc4000f8e0208 */
[----:B------:R-:W3:Y:S01]  /*24b0*/  @!P3 LDC.64 R8, c[0x0][0x218] ;  /* 0x00008600ff08bb82 */ /* 0x000ee20000000a00 */
[----:B------:R-:W-:Y:S01]  /*24c0*/  @!P4 IMAD R15, R125, 0x60, RZ ;  /* 0x000000607d0fc824 */ /* 0x000fe200078e02ff */
[----:B------:R-:W-:Y:S01]  /*24d0*/  @!P6 LDGSTS.E.BYPASS.LTC128B.128 [R34+0x4000], desc[UR14][R40.64] ;  /* 0x040000002822efae */ /* 0x000fe2000b901d4e */
[----:B------:R-:W-:Y:S01]  /*24e0*/  IMAD.WIDE.U32 R42, R17, UR6, R20 ;  /* 0x00000006112a7c25 */ /* 0x000fe2000f8e0014 */
[----:B------:R-:W-:Y:S01]  /*24f0*/  ULDC.64 UR6, c[0x0][0x220] ;  /* 0x0000880000067ab9 */ /* 0x000fe20000000a00 */
[----:B------:R-:W-:Y:S02]  /*2500*/  ISETP.GE.AND P6, PT, R0, R3, PT ;  /* 0x000000030000720c */ /* 0x000fe40003fc6270 */
[----:B------:R-:W-:Y:S01]  /*2510*/  @!P5 IMAD R17, R125, 0x50, RZ ;  /* 0x000000507d11d824 */ /* 0x000fe200078e02ff */
[----:B-1----:R-:W-:Y:S02]  /*2520*/  @!P5 LEA R12, P2, R48, R12, 0x1 ;  /* 0x0000000c300cd211 */ /* 0x002fe400078408ff */
[----:B------:R-:W-:Y:S01]  /*2530*/  IADD3 R43, R43, R19, RZ ;  /* 0x000000132b2b7210 */ /* 0x000fe20007ffe0ff */
[----:B------:R-:W-:-:S02]  /*2540*/  @!P5 IMAD.IADD R20, R49, 0x1, R17 ;  /* 0x000000013114d824 */ /* 0x000fc400078e0211 */
[----:B------:R-:W-:Y:S01]  /*2550*/  @!P4 IMAD.WIDE.U32 R46, R124, 0x60, R102 ;  /* 0x000000607c2ec825 */ /* 0x000fe200078e0066 */
[----:B------:R-:W-:Y:S02]  /*2560*/  @!P3 MOV R102, R130 ;  /* 0x000000820066b202 */ /* 0x000fe40000000f00 */
[----:B------:R-:W-:Y:S01]  /*2570*/  @!P5 LEA.HI.X R13, R48, R13, R20, 0x1, P2 ;  /* 0x0000000d300dd211 */ /* 0x000fe200010f0c14 */
[----:B------:R-:W-:Y:S01]  /*2580*/  @!P4 IMAD.IADD R44, R47, 0x1, R15 ;  /* 0x000000012f2cc824 */ /* 0x000fe200078e020f */
[----:B--2---:R-:W-:Y:S01]  /*2590*/  @!P4 LEA R10, P1, R46, R10, 0x1 ;  /* 0x0000000a2e0ac211 */ /* 0x004fe200078208ff */
[----:B------:R-:W-:Y:S01]  /*25a0*/  @!P3 IMAD.WIDE.U32 R50, R124, 0x70, R102 ;  /* 0x000000707c32b825 */ /* 0x000fe200078e0066 */
[----:B------:R-:W-:Y:S01]  /*25b0*/  ISETP.GE.AND P2, PT, R18, R3, PT ;  /* 0x000000031200720c */ /* 0x000fe20003f46270 */
[----:B------:R-:W-:Y:S01]  /*25c0*/  @!P5 LDGSTS.E.BYPASS.LTC128B.128 [R32+0x4800], desc[UR14][R12.64] ;  /* 0x048000000c20dfae */ /* 0x000fe2000b901d4e */
[----:B------:R-:W-:Y:S01]  /*25d0*/  @!P4 LEA.HI.X R11, R46, R11, R44, 0x1, P1 ;  /* 0x0000000b2e0bc211 */ /* 0x000fe200008f0c2c */
[----:B------:R-:W-:Y:S01]  /*25e0*/  @!P3 IMAD.IADD R14, R51, 0x1, R14 ;  /* 0x00000001330eb824 */ /* 0x000fe200078e020e */
[----:B---3--:R-:W-:Y:S01]  /*25f0*/  @!P3 LEA R8, P1, R50, R8, 0x1 ;  /* 0x000000083208b211 */ /* 0x008fe200078208ff */
[----:B------:R-:W-:Y:S01]  /*2600*/  IMAD.WIDE.U32 R22, R22, R128, R42 ;  /* 0x0000008016167225 */ /* 0x000fe200078e002a */
[----:B------:R-:W-:Y:S01]  /*2610*/  ISETP.GE.AND P5, PT, R16, R3, PT ;  /* 0x000000031000720c */ /* 0x000fe20003fa6270 */
[----:B------:R1:W-:Y:S01]  /*2620*/  @!P4 LDGSTS.E.BYPASS.LTC128B.128 [R38+0x5000], desc[UR14][R10.64] ;  /* 0x050000000a26cfae */ /* 0x0003e2000b901d4e */
[----:B------:R-:W-:Y:S01]  /*2630*/  @!P3 LEA.HI.X R9, R50, R9, R14, 0x1, P1 ;  /* 0x000000093209b211 */ /* 0x000fe200008f0c0e */
[----:B------:R-:W-:Y:S01]  /*2640*/  IMAD.IADD R25, R23, 0x1, R25 ;  /* 0x0000000117197824 */ /* 0x000fe200078e0219 */
[----:B------:R-:W-:Y:S01]  /*2650*/  ISETP.GE.AND P1, PT, R4, R3, PT ;  /* 0x000000030400720c */ /* 0x000fe20003f26270 */
[----:B------:R-:W-:Y:S01]  /*2660*/  IMAD.SHL.U32 R18, R18, 0x8, RZ ;  /* 0x0000000812127824 */ /* 0x000fe200078e00ff */
[----:B------:R-:W-:Y:S01]  /*2670*/  LEA.HI R4, R75, R6, RZ, 0x4 ;  /* 0x000000064b047211 */ /* 0x000fe200078f20ff */
[----:B------:R2:W-:Y:S01]  /*2680*/  @!P3 LDGSTS.E.BYPASS.LTC128B.128 [R36+0x5800], desc[UR14][R8.64] ;  /* 0x058000000824bfae */ /* 0x0005e2000b901d4e */
[----:B------:R-:W-:-:S02]  /*2690*/  LEA R174, P3, R22, UR6, 0x1 ;  /* 0x0000000616ae7c11 */ /* 0x000fc4000f8608ff */
[----:B------:R-:W-:Y:S01]  /*26a0*/  LOP3.LUT R7, R4, 0xfffffff0, RZ, 0xc0, !PT ;  /* 0xfffffff004077812 */ /* 0x000fe200078ec0ff */
[----:B------:R-:W0:Y:S01]  /*26b0*/  LDGDEPBAR ;  /* 0x00000000000079af */ /* 0x000e220000000000 */
[----:B------:R-:W-:Y:S01]  /*26c0*/  LEA.HI.X R175, R22, UR7, R25, 0x1, P3 ;  /* 0x0000000716af7c11 */ /* 0x000fe200098f0c19 */
[----:B------:R-:W-:Y:S01]  /*26d0*/  @!P6 IMAD.MOV.U32 R16, RZ, RZ, R174 ;  /* 0x000000ffff10e224 */ /* 0x000fe200078e00ae */
[----:B------:R-:W-:Y:S02]  /*26e0*/  IADD3 R0, -R7, R6, RZ ;  /* 0x0000000607007210 */ /* 0x000fe40007ffe1ff */
[-C--:B------:R-:W-:Y:S01]  /*26f0*/  ISETP.GE.AND P4, PT, R24, R3.reuse, PT ;  /* 0x000000031800720c */ /* 0x080fe20003f86270 */
[----:B------:R-:W-:Y:S01]  /*2700*/  @!P6 IMAD.MOV.U32 R17, RZ, RZ, R175 ;  /* 0x000000ffff11e224 */ /* 0x000fe200078e00af */
[----:B------:R-:W-:Y:S02]  /*2710*/  SHF.R.S32.HI R7, RZ, 0x1f, R0 ;  /* 0x0000001fff077819 */ /* 0x000fe40000011400 */
[----:B------:R-:W-:-:S02]  /*2720*/  ISETP.GE.AND P3, PT, R30, R3, PT ;  /* 0x000000031e00720c */ /* 0x000fc40003f66270 */
[----:B------:R-:W-:Y:S02]  /*2730*/  LEA.HI R7, R7, R0, RZ, 0x3 ;  /* 0x0000000007077211 */ /* 0x000fe400078f18ff */
[----:B------:R-:W-:Y:S01]  /*2740*/  LEA.HI R75, R75, R6, RZ, 0x5 ;  /* 0x000000064b4b7211 */ /* 0x000fe200078f28ff */
[----:B-1----:R-:W-:-:S03]  /*2750*/  IMAD.WIDE.U32 R10, R128, 0x20, RZ ;  /* 0x00000020800a7825 */ /* 0x002fc600078e00ff */
[----:B------:R-:W-:Y:S02]  /*2760*/  SHF.R.S32.HI R76, RZ, 0x5, R75 ;  /* 0x00000005ff4c7819 */ /* 0x000fe4000001144b */
[----:B------:R-:W-:-:S03]  /*2770*/  LOP3.LUT R75, R75, 0xffffffe0, RZ, 0xc0, !PT ;  /* 0xffffffe04b4b7812 */ /* 0x000fc600078ec0ff */
[----:B------:R-:W-:Y:S01]  /*2780*/  @!P3 IMAD R12, R129, 0xc0, RZ ;  /* 0x000000c0810cb824 */ /* 0x000fe200078e02ff */
[----:B--2---:R-:W-:Y:S01]  /*2790*/  SHF.R.S32.HI R9, RZ, 0x4, R4 ;  /* 0x00000004ff097819 */ /* 0x004fe20000011404 */
[----:B------:R-:W-:-:S04]  /*27a0*/  DEPBAR.LE SB0, 0x0 ;  /* 0x000080000000791a */ /* 0x000fc80000000000 */
[----:B------:R-:W-:Y:S01]  /*27b0*/  BAR.SYNC.DEFER_BLOCKING 0x0 ;  /* 0x0000000000007b1d */ /* 0x000fe20000010000 */
[C---:B------:R-:W-:Y:S01]  /*27c0*/  IMAD.SHL.U32 R8, R129.reuse, 0x20, RZ ;  /* 0x0000002081087824 */ /* 0x040fe200078e00ff */
[----:B------:R-:W-:Y:S01]  /*27d0*/  LEA.HI R4, R4, R9, RZ, 0x1 ;  /* 0x0000000904047211 */ /* 0x000fe200078f08ff */
[----:B------:R-:W-:Y:S01]  /*27e0*/  IMAD.IADD R178, R6, 0x1, -R75 ;  /* 0x0000000106b27824 */ /* 0x000fe200078e0a4b */
[----:B------:R-:W-:Y:S02]  /*27f0*/  LEA R77, R76, R77, 0x4 ;  /* 0x0000004d4c4d7211 */ /* 0x000fe400078e20ff */
[----:B------:R-:W-:Y:S04]  /*2800*/  @P2 STS.128 [R179+0x6000], RZ ;  /* 0x006000ffb3002388 */ /* 0x000fe80000000c00 */
[----:B------:R-:W-:Y:S01]  /*2810*/  @!PT LDS RZ, [RZ] ;  /* 0x00000000fffff984 */ /* 0x000fe20000000800 */
[----:B------:R-:W-:Y:S01]  /*2820*/  @!PT LDS RZ, [RZ] ;  /* 0x00000000fffff984 */ /* 0x000fe20000000800 */
[----:B------:R-:W-:Y:S01]  /*2830*/  @!PT LDS RZ, [RZ] ;  /* 0x00000000fffff984 */ /* 0x000fe20000000800 */
[----:B------:R-:W-:Y:S01]  /*2840*/  @!P2 LDGSTS.E.BYPASS.LTC128B.128 [R179+0x6000], desc[UR14][R174.64] ;  /* 0x06000000aeb3afae */ /* 0x000fe2000b901d4e */
[----:B------:R-:W-:Y:S01]  /*2850*/  @!P5 IADD3 R20, P2, R174, R10, RZ ;  /* 0x0000000aae14d210 */ /* 0x000fe20007f5e0ff */
[----:B------:R-:W-:-:S02]  /*2860*/  @!P6 IMAD R10, R129, 0x60, RZ ;  /* 0x00000060810ae824 */ /* 0x000fc400078e02ff */
[----:B------:R-:W-:Y:S01]  /*2870*/  @P5 STS.128 [R179+0x6800], RZ ;  /* 0x006800ffb3005388 */ /* 0x000fe20000000c00 */
[----:B------:R-:W-:Y:S02]  /*2880*/  @!P5 IADD3.X R21, R175, R11, R8, P2, !PT ;  /* 0x0000000baf15d210 */ /* 0x000fe400017fe408 */
[----:B------:R-:W-:Y:S02]  /*2890*/  LOP3.LUT R11, R7, 0xfffffff8, RZ, 0xc0, !PT ;  /* 0xfffffff8070b7812 */ /* 0x000fe400078ec0ff */
[----:B------:R-:W-:Y:S01]  /*28a0*/  LOP3.LUT R8, R4, 0xfffffffe, RZ, 0xc0, !PT ;  /* 0xfffffffe04087812 */ /* 0x000fe200078ec0ff */
[----:B------:R-:W-:Y:S01]  /*28b0*/  @!PT LDS RZ, [RZ] ;  /* 0x00000000fffff984 */ /* 0x000fe20000000800 */
[----:B------:R-:W-:Y:S01]  /*28c0*/  @!PT LDS RZ, [RZ] ;  /* 0x00000000fffff984 */ /* 0x000fe20000000800 */
[----:B------:R-:W-:Y:S01]  /*28d0*/  @!PT LDS RZ, [RZ] ;  /* 0x00000000fffff984 */ /* 0x000fe20000000800 */
[----:B------:R1:W-:Y:S01]  /*28e0*/  @!P5 LDGSTS.E.BYPASS.LTC128B.128 [R179+0x6800], desc[UR14][R20.64] ;  /* 0x0680000014b3dfae */ /* 0x0003e2000b901d4e */
[----:B------:R-:W-:Y:S01]  /*28f0*/  LOP3.LUT R4, R171, 0x8, R18, 0xf8, !PT ;  /* 0x00000008ab047812 */ /* 0x000fe200078ef812 */
[----:B------:R-:W-:Y:S01]  /*2900*/  IMAD.IADD R0, R0, 0x1, -R11 ;  /* 0x0000000100007824 */ /* 0x000fe200078e0a0b */
[----:B------:R-:W-:Y:S01]  /*2910*/  SHF.R.U32.HI R171, RZ, 0x3, R171 ;  /* 0x00000003ffab7819 */ /* 0x000fe200000116ab */
[C---:B------:R-:W-:Y:S01]  /*2920*/  @!P6 IMAD.WIDE.U32 R18, R128.reuse, 0x60, R16 ;  /* 0x000000608012e825 */ /* 0x040fe200078e0010 */
[----:B------:R-:W-:Y:S01]  /*2930*/  @!P1 LEA R14, P5, R128, R174, 0x6 ;  /* 0x000000ae800e9211 */ /* 0x000fe200078a30ff */
[----:B------:R-:W-:Y:S01]  /*2940*/  @P1 STS.128 [R179+0x7000], RZ ;  /* 0x007000ffb3001388 */ /* 0x000fe20000000c00 */
[----:B------:R-:W-:Y:S01]  /*2950*/  ISETP.GE.AND P2, PT, R28, R3, PT ;  /* 0x000000031c00720c */ /* 0x000fe20003f46270 */
[----:B------:R-:W-:Y:S01]  /*2960*/  @!P4 IMAD.WIDE.U32 R16, R128, 0xa0, R174 ;  /* 0x000000a08010c825 */ /* 0x000fe200078e00ae */
[----:B------:R-:W-:-:S02]  /*2970*/  LOP3.LUT R171, R4, R171, RZ, 0x3c, !PT ;  /* 0x000000ab04ab7212 */ /* 0x000fc400078e3cff */
[----:B------:R-:W-:Y:S01]  /*2980*/  @!P1 LEA.HI.X R15, R128, R175, R129, 0x6, P5 ;  /* 0x000000af800f9211 */ /* 0x000fe200028f3481 */
[----:B------:R-:W-:Y:S01]  /*2990*/  IMAD.SHL.U32 R4, R0, 0x40, RZ ;  /* 0x0000004000047824 */ /* 0x000fe200078e00ff */
[----:B------:R-:W-:Y:S02]  /*29a0*/  ISETP.GE.AND P5, PT, R26, R3, PT ;  /* 0x000000031a00720c */ /* 0x000fe40003fa6270 */
[----:B------:R-:W-:Y:S01]  /*29b0*/  IADD3 R8, R9, -R8, RZ ;  /* 0x8000000809087210 */ /* 0x000fe20007ffe0ff */
[----:B------:R-:W-:Y:S01]  /*29c0*/  @!P4 IMAD R9, R129, 0xa0, RZ ;  /* 0x000000a08109c824 */ /* 0x000fe200078e02ff */
[----:B------:R-:W-:Y:S01]  /*29d0*/  LOP3.LUT R4, R4, 0x1c0, RZ, 0xc0, !PT ;  /* 0x000001c004047812 */ /* 0x000fe200078ec0ff */
[----:B------:R-:W-:Y:S01]  /*29e0*/  @!PT LDS RZ, [RZ] ;  /* 0x00000000fffff984 */ /* 0x000fe20000000800 */
[----:B------:R-:W-:Y:S01]  /*29f0*/  @!PT LDS RZ, [RZ] ;  /* 0x00000000fffff984 */ /* 0x000fe20000000800 */
[----:B------:R-:W-:Y:S01]  /*2a00*/  @!PT LDS RZ, [RZ] ;  /* 0x00000000fffff984 */ /* 0x000fe20000000800 */
[----:B------:R-:W-:Y:S01]  /*2a10*/  @!P1 LDGSTS.E.BYPASS.LTC128B.128 [R179+0x7000], desc[UR14][R14.64] ;  /* 0x070000000eb39fae */ /* 0x000fe2000b901d4e */
[C---:B------:R-:W-:Y:S01]  /*2a20*/  SHF.L.U32 R13, R8.reuse, 0x3, RZ ;  /* 0x00000003080d7819 */ /* 0x040fe200000006ff */
[----:B------:R-:W-:Y:S01]  /*2a30*/  IMAD R171, R8, 0x200, R171 ;  /* 0x0000020008ab7824 */ /* 0x000fe200078e02ab */
[----:B------:R-:W-:Y:S01]  /*2a40*/  SHF.L.U32 R7, R7, 0x6, RZ ;  /* 0x0000000607077819 */ /* 0x000fe200000006ff */
[----:B------:R-:W-:Y:S01]  /*2a50*/  @!P4 IMAD.IADD R9, R17, 0x1, R9 ;  /* 0x000000011109c824 */ /* 0x000fe200078e0209 */
[----:B------:R-:W-:Y:S01]  /*2a60*/  LOP3.LUT R13, R4, 0x8, R13, 0xf8, !PT ;  /* 0x00000008040d7812 */ /* 0x000fe200078ef80d */
[----:B------:R-:W-:Y:S01]  /*2a70*/  @!P4 IMAD.MOV.U32 R8, RZ, RZ, R16 ;  /* 0x000000ffff08c224 */ /* 0x000fe200078e0010 */
[----:B------:R-:W-:Y:S01]  /*2a80*/  SHF.R.U32.HI R4, RZ, 0x3, R4 ;  /* 0x00000003ff047819 */ /* 0x000fe20000011604 */
[----:B------:R-:W-:Y:S01]  /*2a90*/  @!P2 IMAD R3, R129, 0xe0, RZ ;  /* 0x000000e08103a824 */ /* 0x000fe200078e02ff */
[----:B------:R-:W-:Y:S01]  /*2aa0*/  LOP3.LUT R7, R7, 0xfffffe00, RZ, 0xc0, !PT ;  /* 0xfffffe0007077812 */ /* 0x000fe200078ec0ff */
[C---:B------:R-:W-:Y:S01]  /*2ab0*/  @!P2 IMAD.WIDE.U32 R16, R128.reuse, 0xe0, R174 ;  /* 0x000000e08010a825 */ /* 0x040fe200078e00ae */
[----:B-1----:R-:W-:Y:S01]  /*2ac0*/  @!P5 LEA R20, P1, R128, R174, 0x7 ;  /* 0x000000ae8014d211 */ /* 0x002fe200078238ff */
[----:B------:R-:W-:Y:S01]  /*2ad0*/  @P6 STS.128 [R179+0x7800], RZ ;  /* 0x007800ffb3006388 */ /* 0x000fe20000000c00 */
[----:B------:R-:W-:Y:S01]  /*2ae0*/  @!P6 IADD3 R11, R19, R10, RZ ;  /* 0x0000000a130be210 */ /* 0x000fe20007ffe0ff */
[----:B------:R-:W-:Y:S01]  /*2af0*/  @!P2 IMAD.IADD R25, R17, 0x1, R3 ;  /* 0x000000011119a824 */ /* 0x000fe200078e0203 */
[----:B------:R-:W-:Y:S01]  /*2b00*/  LOP3.LUT R4, R13, R4, RZ, 0x3c, !PT ;  /* 0x000000040d047212 */ /* 0x000fe200078e3cff */
[----:B------:R-:W-:Y:S01]  /*2b10*/  IMAD R3, R76, 0x400, R7 ;  /* 0x000004004c037824 */ /* 0x000fe200078e0207 */
[----:B------:R-:W-:Y:S01]  /*2b20*/  @!P6 MOV R10, R18 ;  /* 0x00000012000ae202 */ /* 0x000fe20000000f00 */
[C---:B------:R-:W-:Y:S01]  /*2b30*/  @!P3 IMAD.WIDE.U32 R18, R128.reuse, 0xc0, R174 ;  /* 0x000000c08012b825 */ /* 0x040fe200078e00ae */
[----:B------:R-:W-:-:S02]  /*2b40*/  @!P5 LEA.HI.X R21, R128, R175, R129, 0x7, P1 ;  /* 0x000000af8015d211 */ /* 0x000fc400008f3c81 */
[----:B------:R-:W-:Y:S01]  /*2b50*/  @!P2 MOV R24, R16 ;  /* 0x000000100018a202 */ /* 0x000fe20000000f00 */
[----:B------:R-:W-:Y:S01]  /*2b60*/  IMAD.IADD R172, R4, 0x1, R3 ;  /* 0x0000000104ac7824 */ /* 0x000fe200078e0203 */
[----:B------:R-:W-:Y:S01]  /*2b70*/  @!PT LDS RZ, [RZ] ;  /* 0x00000000fffff984 */ /* 0x000fe20000000800 */
[----:B------:R-:W-:Y:S01]  /*2b80*/  @!PT LDS RZ, [RZ] ;  /* 0x00000000fffff984 */ /* 0x000fe20000000800 */
[----:B------:R-:W-:Y:S01]  /*2b90*/  @!PT LDS RZ, [RZ] ;  /* 0x00000000fffff984 */ /* 0x000fe20000000800 */
[----:B------:R-:W-:Y:S01]  /*2ba0*/  @!P6 LDGSTS.E.BYPASS.LTC128B.128 [R179+0x7800], desc[UR14][R10.64] ;  /* 0x078000000ab3efae */ /* 0x000fe2000b901d4e */
[----:B------:R-:W-:Y:S01]  /*2bb0*/  @!P3 IMAD.IADD R13, R19, 0x1, R12 ;  /* 0x00000001130db824 */ /* 0x000fe200078e020c */
[----:B------:R-:W-:Y:S01]  /*2bc0*/  LEA R171, R171, UR4, 0x1 ;  /* 0x00000004abab7c11 */ /* 0x000fe2000f8e08ff */
[----:B------:R-:W-:Y:S01]  /*2bd0*/  @!P3 IMAD.MOV.U32 R12, RZ, RZ, R18 ;  /* 0x000000ffff0cb224 */ /* 0x000fe200078e0012 */
[----:B------:R-:W-:Y:S01]  /*2be0*/  @P5 STS.128 [R179+0x8000], RZ ;  /* 0x008000ffb3005388 */ /* 0x000fe20000000c00 */
[----:B------:R-:W-:Y:S01]  /*2bf0*/  LEA R172, R172, UR4, 0x1 ;  /* 0x00000004acac7c11 */ /* 0x000fe2000f8e08ff */
[----:B------:R-:W-:Y:S01]  /*2c00*/  IMAD.IADD R166, R7, 0x1, R4 ;  /* 0x0000000107a67824 */ /* 0x000fe200078e0204 */
[----:B------:R-:W-:Y:S01]  /*2c10*/  IADD3 R168, R171, 0x2040, RZ ;  /* 0x00002040aba87810 */ /* 0x000fe20007ffe0ff */
        /* <DEDUP_REMOVED lines=19> */
[----:B------:R-:W-:-:S02]  /*2d50*/  R2P PR, R0, 0x6 ;  /* 0x0000000600007804 */ /* 0x000fc40000000000 */
[----:B------:R-:W-:Y:S01]  /*2d60*/  MOV R0, 0x10 ;  /* 0x0000001000007802 */ /* 0x000fe20000000f00 */
[----:B------:R-:W-:Y:S01]  /*2d70*/  LDSM.16.M88.4 R16, [R172] ;  /* 0x00000000ac10783b */ /* 0x000fe20000000200 */
[C---:B------:R-:W-:Y:S02]  /*2d80*/  LOP3.LUT P3, RZ, R5.reuse, 0x2, RZ, 0xc0, !PT ;  /* 0x0000000205ff7812 */ /* 0x040fe4000786c0ff */
[C---:B------:R-:W-:Y:S01]  /*2d90*/  SEL R3, R0.reuse, 0xfffffff0, !P1 ;  /* 0xfffffff000037807 */ /* 0x040fe20004800000 */
[----:B-1----:R-:W1:Y:S01]  /*2da0*/  LDSM.16.M88.4 R20, [R171+0x2000] ;  /* 0x00200000ab14783b */ /* 0x002e620000000200 */
[----:B------:R-:W-:Y:S02]  /*2db0*/  SEL R0, R0, 0xfffffff0, !P3 ;  /* 0xfffffff000007807 */ /* 0x000fe40005800000 */
[----:B------:R-:W-:Y:S01]  /*2dc0*/  LOP3.LUT P1, RZ, R5, 0x4, RZ, 0xc0, !PT ;  /* 0x0000000405ff7812 */ /* 0x000fe2000782c0ff */
[----:B------:R-:W-:Y:S01]  /*2dd0*/  IMAD R170, R3, 0x2, R172 ;  /* 0x0000000203aa7824 */ /* 0x000fe200078e02ac */
[----:B------:R-:W4:Y:S01]  /*2de0*/  LDSM.16.M88.4 R36, [R171+0x2800] ;  /* 0x00280000ab24783b */ /* 0x000f220000000200 */
[----:B------:R-:W-:Y:S01]  /*2df0*/  IMAD R165, R0, 0x2, R171 ;  /* 0x0000000200a57824 */ /* 0x000fe200078e02ab */
[----:B------:R-:W-:Y:S01]  /*2e00*/  MOV R5, 0x20 ;  /* 0x0000002000057802 */ /* 0x000fe20000000f00 */
[----:B--2---:R-:W-:Y:S01]  /*2e10*/  VIADD R8, R171, 0x2000 ;  /* 0x00002000ab087836 */ /* 0x004fe20000000000 */
[----:B------:R-:W0:Y:S02]  /*2e20*/  LDGDEPBAR ;  /* 0x00000000000079af */ /* 0x000e240000000000 */
[----:B------:R-:W-:-:S02]  /*2e30*/  SEL R5, R5, 0xffffffe0, !P2 ;  /* 0xffffffe005057807 */ /* 0x000fc40005000000 */
[----:B---3--:R-:W-:Y:S01]  /*2e40*/  LDSM.16.M88.4 R12, [R170] ;  /* 0x00000000aa0c783b */ /* 0x008fe20000000200 */
[----:B------:R-:W-:Y:S02]  /*2e50*/  ISETP.GT.AND P2, PT, R101, 0x1, PT ;  /* 0x000000016500780c */ /* 0x000fe40003f44270 */
[----:B------:R-:W-:Y:S01]  /*2e60*/  IMAD R169, R5, 0x2, R172 ;  /* 0x0000000205a97824 */ /* 0x000fe200078e02ac */
[----:B------:R-:W2:Y:S01]  /*2e70*/  LDSM.16.M88.4 R44, [R165+0x2000] ;  /* 0x00200000a52c783b */ /* 0x000ea20000000200 */
[----:B------:R-:W-:Y:S02]  /*2e80*/  @P1 IADD3 R168, R8, -0x40, RZ ;  /* 0xffffffc008a81810 */ /* 0x000fe40007ffe0ff */
[----:B------:R-:W-:Y:S01]  /*2e90*/  IMAD R167, R3, 0x2, R169 ;  /* 0x0000000203a77824 */ /* 0x000fe200078e02a9 */
[----:B------:R-:W-:Y:S01]  /*2ea0*/  LDSM.16.M88.4 R8, [R169] ;  /* 0x00000000a908783b */ /* 0x000fe20000000200 */
[----:B------:R-:W-:Y:S01]  /*2eb0*/  LEA R100, R0, R168, 0x1 ;  /* 0x000000a800647211 */ /* 0x000fe200078e08ff */
[C---:B------:R-:W-:Y:S01]  /*2ec0*/  VIADD R160, R168.reuse, 0x1000 ;  /* 0x00001000a8a07836 */ /* 0x040fe20000000000 */
[C---:B------:R-:W-:Y:S01]  /*2ed0*/  IADD3 R161, R168.reuse, 0x800, RZ ;  /* 0x00000800a8a17810 */ /* 0x040fe20007ffe0ff */
[----:B------:R-:W-:Y:S01]  /*2ee0*/  LDSM.16.M88.4 R28, [R168] ;  /* 0x00000000a81c783b */ /* 0x000fe20000000200 */
[C---:B------:R-:W-:Y:S01]  /*2ef0*/  IADD3 R159, R168.reuse, 0x1800, RZ ;  /* 0x00001800a89f7810 */ /* 0x040fe20007ffe0ff */
[----:B------:R-:W3:Y:S01]  /*2f00*/  @!P2 LDC.64 R126, c[0x0][0x218] ;  /* 0x00008600ff7eab82 */ /* 0x000ee20000000a00 */
[C---:B------:R-:W-:Y:S01]  /*2f10*/  VIADD R158, R168.reuse, 0x2000 ;  /* 0x00002000a89e7836 */ /* 0x040fe20000000000 */
[----:B------:R-:W2:Y:S01]  /*2f20*/  LDSM.16.M88.4 R40, [R165+0x2800] ;  /* 0x00280000a528783b */ /* 0x000ea20000000200 */
[C---:B------:R-:W-:Y:S01]  /*2f30*/  IADD3 R157, R168.reuse, 0x2800, RZ ;  /* 0x00002800a89d7810 */ /* 0x040fe20007ffe0ff */
[C---:B------:R-:W-:Y:S01]  /*2f40*/  VIADD R156, R168.reuse, 0x3000 ;  /* 0x00003000a89c7836 */ /* 0x040fe20000000000 */
[----:B------:R-:W-:Y:S01]  /*2f50*/  IADD3 R102, R168, 0x3800, RZ ;  /* 0x00003800a8667810 */ /* 0x000fe20007ffe0ff */
[----:B------:R-:W-:Y:S04]  /*2f60*/  LDSM.16.M88.4 R32, [R167] ;  /* 0x00000000a720783b */ /* 0x000fe80000000200 */
[----:B------:R-:W-:Y:S01]  /*2f70*/  LDSM.16.M88.4 R60, [R100] ;  /* 0x00000000643c783b */ /* 0x000fe20000000200 */
[C---:B-1----:R-:W-:Y:S03]  /*2f80*/  HMMA.16816.F32 R52, R16.reuse, R20, RZ ;  /* 0x000000141034723c */ /* 0x042fe600000018ff */
[----:B------:R-:W1:Y:S04]  /*2f90*/  LDSM.16.M88.4 R56, [R168+0x800] ;  /* 0x00080000a838783b */ /* 0x000e680000000200 */
[----:B------:R-:W-:Y:S01]  /*2fa0*/  LDSM.16.M88.4 R48, [R165+0x3000] ;  /* 0x00300000a530783b */ /* 0x000fe20000000200 */
[----:B------:R-:W-:Y:S03]  /*2fb0*/  HMMA.16816.F32 R20, R16, R22, RZ ;  /* 0x000000161014723c */ /* 0x000fe600000018ff */
[----:B------:R-:W-:Y:S01]  /*2fc0*/  LDSM.16.M88.4 R64, [R100+0x800] ;  /* 0x000800006440783b */ /* 0x000fe20000000200 */
[----:B---3--:R-:W-:-:S02]  /*2fd0*/  @!P2 LEA R184, P1, R130, R126, 0x1 ;  /* 0x0000007e82b8a211 */ /* 0x008fc400078208ff */
[----:B----4-:R-:W-:Y:S01]  /*2fe0*/  HMMA.16816.F32 R24, R16, R36, RZ ;  /* 0x000000241018723c */ /* 0x010fe200000018ff */
[----:B------:R-:W-:Y:S01]  /*2ff0*/  LDSM.16.M88.4 R68, [R100+0x2000] ;  /* 0x002000006444783b */ /* 0x000fe20000000200 */
[----:B------:R-:W-:-:S04]  /*3000*/  @!P2 LEA.HI.X R185, R130, R127, R103, 0x1, P1 ;  /* 0x0000007f82b9a211 */ /* 0x000fc800008f0c67 */
[----:B------:R-:W-:Y:S06]  /*3010*/  HMMA.16816.F32 R36, R16, R38, RZ ;  /* 0x000000261024723c */ /* 0x000fec00000018ff */
[C---:B--2---:R-:W-:Y:S06]  /*3020*/  HMMA.16816.F32 R52, R12.reuse, R44, R52 ;  /* 0x0000002c0c34723c */ /* 0x044fec0000001834 */
[C---:B------:R-:W-:Y:S01]  /*3030*/  HMMA.16816.F32 R20, R12.reuse, R46, R20 ;  /* 0x0000002e0c14723c */ /* 0x040fe20000001814 */
[----:B------:R-:W2:Y:S05]  /*3040*/  LDSM.16.M88.4 R44, [R171+0x3000] ;  /* 0x00300000ab2c783b */ /* 0x000eaa0000000200 */
[C---:B------:R-:W-:Y:S06]  /*3050*/  HMMA.16816.F32 R24, R12.reuse, R40, R24 ;  /* 0x000000280c18723c */ /* 0x040fec0000001818 */
[----:B------:R-:W-:Y:S01]  /*3060*/  HMMA.16816.F32 R36, R12, R42, R36 ;  /* 0x0000002a0c24723c */ /* 0x000fe20000001824 */
[----:B------:R-:W3:Y:S05]  /*3070*/  LDSM.16.M88.4 R40, [R171+0x3800] ;  /* 0x00380000ab28783b */ /* 0x000eea0000000200 */
[C---:B------:R-:W-:Y:S06]  /*3080*/  HMMA.16816.F32 R52, R8.reuse, R28, R52 ;  /* 0x0000001c0834723c */ /* 0x040fec0000001834 */
[C---:B------:R-:W-:Y:S06]  /*3090*/  HMMA.16816.F32 R20, R8.reuse, R30, R20 ;  /* 0x0000001e0814723c */ /* 0x040fec0000001814 */
[C---:B-1----:R-:W-:Y:S06]  /*30a0*/  HMMA.16816.F32 R24, R8.reuse, R56, R24 ;  /* 0x000000380818723c */ /* 0x042fec0000001818 */
[----:B------:R-:W-:Y:S01]  /*30b0*/  HMMA.16816.F32 R36, R8, R58, R36 ;  /* 0x0000003a0824723c */ /* 0x000fe20000001824 */
[----:B------:R-:W-:Y:S05]  /*30c0*/  LDSM.16.M88.4 R56, [R165+0x3800] ;  /* 0x00380000a538783b */ /* 0x000fea0000000200 */
[----:B--2---:R-:W-:Y:S06]  /*30d0*/  HMMA.16816.F32 R28, R16, R44, RZ ;  /* 0x0000002c101c723c */ /* 0x004fec00000018ff */
        /* <DEDUP_REMOVED lines=16> */
[----:B------:R-:W4:Y:S01]  /*31e0*/  LDSM.16.M88.4 R20, [R171+0x4000] ;  /* 0x00400000ab14783b */ /* 0x000f220000000200 */
[----:B------:R-:W4:Y:S03]  /*31f0*/  MUFU.TANH R0, R0 ;  /* 0x0000000000007308 */ /* 0x000f260000002400 */
[----:B------:R-:W-:Y:S01]  /*3200*/  LDSM.16.M88.4 R64, [R168+0x1800] ;  /* 0x00180000a840783b */ /* 0x000fe20000000200 */
[----:B------:R-:W-:Y:S04]  /*3210*/  HMMA.16816.F32 R44, R12, R50, R44 ;  /* 0x000000320c2c723c */ /* 0x000fe8000000182c */
[----:B------:R-:W4:Y:S01]  /*3220*/  MUFU.TANH R79, R79 ;  /* 0x0000004f004f7308 */ /* 0x000f220000002400 */
[----:B--2---:R-:W2:Y:S01]  /*3230*/  LDSM.16.M88.4 R52, [R100+0x1000] ;  /* 0x001000006434783b */ /* 0x004ea20000000200 */
[----:B---3--:R-:W-:Y:S03]  /*3240*/  HMMA.16816.F32 R48, R16, R40, RZ ;  /* 0x000000281030723c */ /* 0x008fe600000018ff */
[----:B------:R-:W-:Y:S01]  /*3250*/  FMUL.FTZ R85, R24, UR8 ;  /* 0x0000000818557c20 */ /* 0x000fe20008410000 */
[----:B------:R-:W-:Y:S01]  /*3260*/  FMUL.FTZ R86, R25, UR8 ;  /* 0x0000000819567c20 */ /* 0x000fe20008410000 */
[----:B------:R-:W-:Y:S01]  /*3270*/  FMUL.FTZ R87, R26, UR8 ;  /* 0x000000081a577c20 */ /* 0x000fe20008410000 */
[----:B-1----:R-:W-:Y:S01]  /*3280*/  HMMA.16816.F32 R28, R8, R60, R28 ;  /* 0x0000003c081c723c */ /* 0x002fe2000000181c */
[----:B------:R-:W-:Y:S01]  /*3290*/  FMUL.FTZ R88, R27, UR8 ;  /* 0x000000081b587c20 */ /* 0x000fe20008410000 */
[----:B------:R-:W1:Y:S01]  /*32a0*/  MUFU.TANH R80, R80 ;  /* 0x0000005000507308 */ /* 0x000e620000002400 */
[----:B------:R-:W3:Y:S03]  /*32b0*/  LDSM.16.M88.4 R24, [R165+0x4000] ;  /* 0x00400000a518783b */ /* 0x000ee60000000200 */
[----:B------:R-:W-:Y:S01]  /*32c0*/  HMMA.16816.F32 R40, R16, R42, RZ ;  /* 0x0000002a1028723c */ /* 0x000fe200000018ff */
[----:B------:R-:W-:Y:S01]  /*32d0*/  FMUL.FTZ R89, R36, UR8 ;  /* 0x0000000824597c20 */ /* 0x000fe20008410000 */
[----:B------:R-:W-:Y:S01]  /*32e0*/  FMUL.FTZ R90, R37, UR8 ;  /* 0x00000008255a7c20 */ /* 0x000fe20008410000 */
[----:B------:R-:W-:Y:S01]  /*32f0*/  FMUL.FTZ R91, R38, UR8 ;  /* 0x00000008265b7c20 */ /* 0x000fe20008410000 */
[----:B------:R-:W-:Y:S01]  /*3300*/  FMUL.FTZ R92, R39, UR8 ;  /* 0x00000008275c7c20 */ /* 0x000fe20008410000 */
[----:B------:R-:W1:Y:S01]  /*3310*/  MUFU.TANH R81, R81 ;  /* 0x0000005100517308 */ /* 0x000e620000002400 */
[----:B------:R-:W-:Y:S01]  /*3320*/  HMMA.16816.F32 R44, R8, R62, R44 ;  /* 0x0000003e082c723c */ /* 0x000fe2000000182c */
[----:B------:R-:W1:Y:S05]  /*3330*/  LDSM.16.M88.4 R36, [R171+0x4800] ;  /* 0x00480000ab24783b */ /* 0x000e6a0000000200 */
[----:B------:R-:W-:Y:S01]  /*3340*/  HMMA.16816.F32 R48, R12, R56, R48 ;  /* 0x000000380c30723c */ /* 0x000fe20000001830 */
[----:B------:R-:W1:Y:S05]  /*3350*/  MUFU.TANH R82, R82 ;  /* 0x0000005200527308 */ /* 0x000e6a0000002400 */
[C---:B----4-:R-:W-:Y:S03]  /*3360*/  HMMA.16816.F32 R60, R16.reuse, R20, RZ ;  /* 0x00000014103c723c */ /* 0x050fe600000018ff */
[----:B------:R-:W4:Y:S03]  /*3370*/  MUFU.TANH R83, R83 ;  /* 0x0000005300537308 */ /* 0x000f260000002400 */
[----:B------:R-:W-:Y:S05]  /*3380*/  HMMA.16816.F32 R20, R16, R22, RZ ;  /* 0x000000161014723c */ /* 0x000fea00000018ff */
[----:B------:R-:W1:Y:S01]  /*3390*/  MUFU.TANH R84, R84 ;  /* 0x0000005400547308 */ /* 0x000e620000002400 */
[C---:B--2---:R-:W-:Y:S06]  /*33a0*/  HMMA.16816.F32 R28, R32.reuse, R52, R28 ;  /* 0x00000034201c723c */ /* 0x044fec000000181c */
[----:B------:R-:W-:Y:S01]  /*33b0*/  HMMA.16816.F32 R44, R32, R54, R44 ;  /* 0x00000036202c723c */ /* 0x000fe2000000182c */
[----:B------:R-:W2:Y:S01]  /*33c0*/  LDSM.16.M88.4 R52, [R168+0x2000] ;  /* 0x00200000a834783b */ /* 0x000ea20000000200 */
[----:B------:R-:W1:Y:S04]  /*33d0*/  MUFU.TANH R85, R85 ;  /* 0x0000005500557308 */ /* 0x000e680000002400 */
[C---:B------:R-:W-:Y:S01]  /*33e0*/  HMMA.16816.F32 R40, R12.reuse, R58, R40 ;  /* 0x0000003a0c28723c */ /* 0x040fe20000001828 */
[----:B------:R-:W4:Y:S03]  /*33f0*/  LDSM.16.M88.4 R56, [R100+0x1800] ;  /* 0x001800006438783b */ /* 0x000f260000000200 */
[----:B------:R-:W1:Y:S02]  /*3400*/  MUFU.TANH R86, R86 ;  /* 0x0000005600567308 */ /* 0x000e640000002400 */
[C---:B---3--:R-:W-:Y:S06]  /*3410*/  HMMA.16816.F32 R60, R12.reuse, R24, R60 ;  /* 0x000000180c3c723c */ /* 0x048fec000000183c */
[----:B------:R-:W-:Y:S01]  /*3420*/  FMUL.FTZ R93, R28, UR8 ;  /* 0x000000081c5d7c20 */ /* 0x000fe20008410000 */
[----:B------:R-:W-:Y:S01]  /*3430*/  FMUL.FTZ R94, R29, UR8 ;  /* 0x000000081d5e7c20 */ /* 0x000fe20008410000 */
[----:B------:R-:W-:Y:S01]  /*3440*/  FMUL.FTZ R95, R30, UR8 ;  /* 0x000000081e5f7c20 */ /* 0x000fe20008410000 */
[----:B------:R-:W-:Y:S01]  /*3450*/  FMUL.FTZ R96, R31, UR8 ;  /* 0x000000081f607c20 */ /* 0x000fe20008410000 */
[----:B------:R-:W-:Y:S01]  /*3460*/  HMMA.16816.F32 R20, R12, R26, R20 ;  /* 0x0000001a0c14723c */ /* 0x000fe20000001814 */
[----:B------:R-:W3:Y:S01]  /*3470*/  LDSM.16.M88.4 R28, [R165+0x4800] ;  /* 0x00480000a51c783b */ /* 0x000ee20000000200 */
[----:B------:R-:W-:Y:S01]  /*3480*/  FMUL.FTZ R97, R44, UR8 ;  /* 0x000000082c617c20 */ /* 0x000fe20008410000 */
[----:B------:R-:W-:Y:S01]  /*3490*/  FMUL.FTZ R98, R45, UR8 ;  /* 0x000000082d627c20 */ /* 0x000fe20008410000 */
[----:B------:R-:W-:Y:S01]  /*34a0*/  FMUL.FTZ R99, R46, UR8 ;  /* 0x000000082e637c20 */ /* 0x000fe20008410000 */
[----:B------:R-:W-:Y:S01]  /*34b0*/  FMUL.FTZ R104, R47, UR8 ;  /* 0x000000082f687c20 */ /* 0x000fe20008410000 */
[----:B-1----:R-:W-:Y:S01]  /*34c0*/  HMMA.16816.F32 R24, R16, R36, RZ ;  /* 0x000000241018723c */ /* 0x002fe200000018ff */
[----:B------:R-:W-:Y:S01]  /*34d0*/  LDSM.16.M88.4 R44, [R171+0x5000] ;  /* 0x00500000ab2c783b */ /* 0x000fe20000000200 */
[----:B------:R-:W1:Y:S04]  /*34e0*/  MUFU.TANH R87, R87 ;  /* 0x0000005700577308 */ /* 0x000e680000002400 */
[C---:B------:R-:W-:Y:S04]  /*34f0*/  HMMA.16816.F32 R48, R8.reuse, R64, R48 ;  /* 0x000000400830723c */ /* 0x040fe80000001830 */
[----:B------:R-:W1:Y:S02]  /*3500*/  MUFU.TANH R88, R88 ;  /* 0x0000005800587308 */ /* 0x000e640000002400 */
[C---:B------:R-:W-:Y:S01]  /*3510*/  HMMA.16816.F32 R40, R8.reuse, R66, R40 ;  /* 0x000000420828723c */ /* 0x040fe20000001828 */
[----:B------:R-:W1:Y:S05]  /*3520*/  LDSM.16.M88.4 R64, [R168+0x2800] ;  /* 0x00280000a840783b */ /* 0x000e6a0000000200 */
[----:B--2---:R-:W-:Y:S01]  /*3530*/  HMMA.16816.F32 R60, R8, R52, R60 ;  /* 0x00000034083c723c */ /* 0x004fe2000000183c */
[----:B------:R-:W2:Y:S05]  /*3540*/  MUFU.TANH R89, R89 ;  /* 0x0000005900597308 */ /* 0x000eaa0000002400 */
[----:B------:R-:W-:Y:S03]  /*3550*/  HMMA.16816.F32 R36, R16, R38, RZ ;  /* 0x000000261024723c */ /* 0x000fe600000018ff */
[----:B------:R-:W1:Y:S03]  /*3560*/  MUFU.TANH R90, R90 ;  /* 0x0000005a005a7308 */ /* 0x000e660000002400 */
[----:B----4-:R-:W-:Y:S05]  /*3570*/  HMMA.16816.F32 R48, R32, R56, R48 ;  /* 0x000000382030723c */ /* 0x010fea0000001830 */
[----:B------:R-:W4:Y:S01]  /*3580*/  MUFU.TANH R91, R91 ;  /* 0x0000005b005b7308 */ /* 0x000f220000002400 */
[----:B---3--:R-:W-:Y:S06]  /*3590*/  HMMA.16816.F32 R24, R12, R28, R24 ;  /* 0x0000001c0c18723c */ /* 0x008fec0000001818 */
[----:B------:R-:W-:Y:S01]  /*35a0*/  HMMA.16816.F32 R40, R32, R58, R40 ;  /* 0x0000003a2028723c */ /* 0x000fe20000001828 */
[----:B------:R-:W3:Y:S01]  /*35b0*/  LDSM.16.M88.4 R56, [R171+0x5800] ;  /* 0x00580000ab38783b */ /* 0x000ee20000000200 */
[----:B------:R-:W1:Y:S04]  /*35c0*/  MUFU.TANH R92, R92 ;  /* 0x0000005c005c7308 */ /* 0x000e680000002400 */
[----:B------:R-:W-:Y:S01]  /*35d0*/  HMMA.16816.F32 R20, R8, R54, R20 ;  /* 0x000000360814723c */ /* 0x000fe20000001814 */
[----:B------:R-:W-:Y:S03]  /*35e0*/  LDSM.16.M88.4 R52, [R165+0x5000] ;  /* 0x00500000a534783b */ /* 0x000fe60000000200 */
[----:B------:R-:W2:Y:S02]  /*35f0*/  MUFU.TANH R93, R93 ;  /* 0x0000005d005d7308 */ /* 0x000ea40000002400 */
[----:B------:R-:W-:Y:S01]  /*3600*/  HMMA.16816.F32 R60, R32, R68, R60 ;  /* 0x00000044203c723c */ /* 0x000fe2000000183c */
[----:B------:R-:W-:Y:S01]  /*3610*/  FMUL.FTZ R48, R48, UR8 ;  /* 0x0000000830307c20 */ /* 0x000fe20008410000 */
[----:B------:R-:W-:Y:S01]  /*3620*/  FMUL.FTZ R49, R49, UR8 ;  /* 0x0000000831317c20 */ /* 0x000fe20008410000 */
[----:B------:R-:W-:Y:S01]  /*3630*/  FMUL.FTZ R50, R50, UR8 ;  /* 0x0000000832327c20 */ /* 0x000fe20008410000 */
[----:B------:R-:W-:-:S02]  /*3640*/  FMUL.FTZ R195, R51, UR8 ;  /* 0x0000000833c37c20 */ /* 0x000fc40008410000 */
[----:B------:R-:W-:Y:S01]  /*3650*/  HMMA.16816.F32 R36, R12, R30, R36 ;  /* 0x0000001e0c24723c */ /* 0x000fe20000001824 */
[----:B------:R-:W4:Y:S01]  /*3660*/  LDSM.16.M88.4 R28, [R100+0x2800] ;  /* 0x00280000641c783b */ /* 0x000f220000000200 */
[----:B------:R-:W2:Y:S04]  /*3670*/  MUFU.TANH R105, R48 ;  /* 0x0000003000697308 */ /* 0x000ea80000002400 */
[----:B-1----:R-:W-:Y:S01]  /*3680*/  HMMA.16816.F32 R24, R8, R64, R24 ;  /* 0x000000400818723c */ /* 0x002fe20000001818 */
[----:B------:R-:W-:Y:S01]  /*3690*/  FMUL.FTZ R40, R40, UR8 ;  /* 0x0000000828287c20 */ /* 0x000fe20008410000 */
[----:B------:R-:W-:Y:S01]  /*36a0*/  FMUL.FTZ R197, R41, UR8 ;  /* 0x0000000829c57c20 */ /* 0x000fe20008410000 */
[----:B------:R-:W-:Y:S01]  /*36b0*/  FMUL.FTZ R123, R42, UR8 ;  /* 0x000000082a7b7c20 */ /* 0x000fe20008410000 */
[----:B------:R-:W1:Y:S01]  /*36c0*/  MUFU.TANH R106, R49 ;  /* 0x00000031006a7308 */ /* 0x000e620000002400 */
[----:B------:R-:W-:Y:S01]  /*36d0*/  FMUL.FTZ R193, R43, UR8 ;  /* 0x000000082bc17c20 */ /* 0x000fe20008410000 */
[----:B------:R-:W-:Y:S06]  /*36e0*/  HMMA.16816.F32 R20, R32, R70, R20 ;  /* 0x000000462014723c */ /* 0x000fec0000001814 */
[----:B------:R-:W-:Y:S01]  /*36f0*/  FMUL.FTZ R151, R60, UR8 ;  /* 0x000000083c977c20 */ /* 0x000fe20008410000 */
[----:B------:R-:W-:Y:S01]  /*3700*/  FMUL.FTZ R191, R61, UR8 ;  /* 0x000000083dbf7c20 */ /* 0x000fe20008410000 */
[----:B------:R-:W-:Y:S01]  /*3710*/  FMUL.FTZ R149, R62, UR8 ;  /* 0x000000083e957c20 */ /* 0x000fe20008410000 */
[----:B------:R-:W-:Y:S01]  /*3720*/  FMUL.FTZ R187, R63, UR8 ;  /* 0x000000083fbb7c20 */ /* 0x000fe20008410000 */
[----:B------:R2:W1:Y:S01]  /*3730*/  MUFU.TANH R117, R50 ;  /* 0x0000003200757308 */ /* 0x0004620000002400 */
[----:B------:R-:W1:Y:S01]  /*3740*/  LDSM.16.M88.4 R60, [R165+0x5800] ;  /* 0x00580000a53c783b */ /* 0x000e620000000200 */
[----:B------:R-:W-:Y:S06]  /*3750*/  HMMA.16816.F32 R36, R8, R66, R36 ;  /* 0x000000420824723c */ /* 0x000fec0000001824 */
[C---:B---3--:R-:W-:Y:S01]  /*3760*/  HMMA.16816.F32 R64, R16.reuse, R56, RZ ;  /* 0x000000381040723c */ /* 0x048fe200000018ff */
        /* <DEDUP_REMOVED lines=9> */
[----:B---3--:R-:W3:Y:S03]  /*3800*/  LDSM.16.M88.4 R40, [R168+0x3000] ;  /* 0x00300000a828783b */ /* 0x008ee60000000200 */
[----:B------:R-:W1:Y:S02]  /*3810*/  MUFU.TANH R95, R95 ;  /* 0x0000005f005f7308 */ /* 0x000e640000002400 */
[----:B----4-:R-:W-:Y:S06]  /*3820*/  HMMA.16816.F32 R24, R32, R28, R24 ;  /* 0x0000001c2018723c */ /* 0x010fec0000001818 */
[----:B------:R-:W-:Y:S01]  /*3830*/  HMMA.16816.F32 R16, R16, R58, RZ ;  /* 0x0000003a1010723c */ /* 0x000fe200000018ff */
[----:B------:R-:W4:Y:S05]  /*3840*/  MUFU.TANH R96, R96 ;  /* 0x0000006000607308 */ /* 0x000f2a0000002400 */
[C---:B------:R-:W-:Y:S03]  /*3850*/  HMMA.16816.F32 R48, R12.reuse, R52, R48 ;  /* 0x000000340c30723c */ /* 0x040fe60000001830 */
[----:B------:R-:W2:Y:S03]  /*3860*/  MUFU.TANH R97, R97 ;  /* 0x0000006100617308 */ /* 0x000ea60000002400 */
[C---:B------:R-:W-:Y:S01]  /*3870*/  HMMA.16816.F32 R44, R12.reuse, R54, R44 ;  /* 0x000000360c2c723c */ /* 0x040fe2000000182c */
[----:B------:R-:W4:Y:S04]  /*3880*/  LDSM.16.M88.4 R52, [R100+0x3000] ;  /* 0x003000006434783b */ /* 0x000f280000000200 */
[----:B------:R-:W2:Y:S01]  /*3890*/  MUFU.TANH R98, R98 ;  /* 0x0000006200627308 */ /* 0x000ea20000002400 */
[----:B-1----:R-:W-:Y:S01]  /*38a0*/  HMMA.16816.F32 R64, R12, R60, R64 ;  /* 0x0000003c0c40723c */ /* 0x002fe20000001840 */
[----:B------:R-:W-:Y:S01]  /*38b0*/  FMUL.FTZ R24, R24, UR8 ;  /* 0x0000000818187c20 */ /* 0x000fe20008410000 */
[----:B------:R-:W-:Y:S01]  /*38c0*/  FMUL.FTZ R143, R25, UR8 ;  /* 0x00000008198f7c20 */ /* 0x000fe20008410000 */
[----:B------:R-:W-:Y:S01]  /*38d0*/  FMUL.FTZ R137, R26, UR8 ;  /* 0x000000081a897c20 */ /* 0x000fe20008410000 */
[----:B------:R-:W-:-:S02]  /*38e0*/  FMUL.FTZ R135, R27, UR8 ;  /* 0x000000081b877c20 */ /* 0x000fc40008410000 */
[----:B------:R-:W-:Y:S01]  /*38f0*/  HMMA.16816.F32 R16, R12, R62, R16 ;  /* 0x0000003e0c10723c */ /* 0x000fe20000001810 */
[----:B------:R1:W1:Y:S05]  /*3900*/  MUFU.TANH R145, R24 ;  /* 0x0000001800917308 */ /* 0x00026a0000002400 */
[----:B------:R-:W-:Y:S03]  /*3910*/  HMMA.16816.F32 R36, R32, R30, R36 ;  /* 0x0000001e2024723c */ /* 0x000fe60000001824 */
[----:B------:R-:W2:Y:S03]  /*3920*/  MUFU.TANH R99, R99 ;  /* 0x0000006300637308 */ /* 0x000ea60000002400 */
[C---:B---3--:R-:W-:Y:S05]  /*3930*/  HMMA.16816.F32 R44, R8.reuse, R42, R44 ;  /* 0x0000002a082c723c */ /* 0x048fea000000182c */
[----:B------:R-:W3:Y:S01]  /*3940*/  MUFU.TANH R104, R104 ;  /* 0x0000006800687308 */ /* 0x000ee20000002400 */
[----:B-1----:R-:W1:Y:S01]  /*3950*/  LDSM.16.M88.4 R24, [R100+0x3800] ;  /* 0x003800006418783b */ /* 0x002e620000000200 */
        /* <DEDUP_REMOVED lines=10> */
[----:B----4-:R-:W-:Y:S01]  /*3a00*/  HMMA.16816.F32 R44, R32, R54, R44 ;  /* 0x00000036202c723c */ /* 0x010fe2000000182c */
[----:B------:R-:W-:-:S04]  /*3a10*/  SHF.R.S32.HI R9, RZ, 0x1f, R178 ;  /* 0x0000001fff097819 */ /* 0x000fc800000114b2 */
[----:B------:R-:W-:Y:S01]  /*3a20*/  LEA.HI R178, R9, R178, RZ, 0x2 ;  /* 0x000000b209b27211 */ /* 0x000fe200078f10ff */
[C---:B------:R-:W-:Y:S01]  /*3a30*/  HMMA.16816.F32 R48, R32.reuse, R52, R48 ;  /* 0x000000342030723c */ /* 0x040fe20000001830 */
[----:B------:R4:W2:Y:S01]  /*3a40*/  MUFU.TANH R121, R39 ;  /* 0x0000002700797308 */ /* 0x0008a20000002400 */
[----:B------:R-:W-:Y:S02]  /*3a50*/  SHF.L.U32 R9, R6, 0x1, RZ ;  /* 0x0000000106097819 */ /* 0x000fe400000006ff */
[----:B------:R-:W-:Y:S02]  /*3a60*/  SHF.R.S32.HI R178, RZ, 0x2, R178 ;  /* 0x00000002ffb27819 */ /* 0x000fe400000114b2 */
[----:B------:R-:W-:Y:S02]  /*3a70*/  LOP3.LUT R9, R9, 0x6, RZ, 0xc0, !PT ;  /* 0x0000000609097812 */ /* 0x000fe400078ec0ff */
[----:B------:R-:W-:Y:S01]  /*3a80*/  IADD3 R77, R77, 0x1, R178 ;  /* 0x000000014d4d7810 */ /* 0x000fe20007ffe0b2 */
[----:B------:R-:W2:Y:S03]  /*3a90*/  MUFU.TANH R197, R197 ;  /* 0x000000c500c57308 */ /* 0x000ea60000002400 */
[----:B------:R-:W-:Y:S01]  /*3aa0*/  IADD3 R77, R73, R77, -R74 ;  /* 0x0000004d494d7210 */ /* 0x000fe20007ffe84a */
[C---:B-1----:R-:W-:Y:S04]  /*3ab0*/  HMMA.16816.F32 R64, R32.reuse, R24, R64 ;  /* 0x000000182040723c */ /* 0x042fe80000001840 */
[----:B------:R-:W1:Y:S01]  /*3ac0*/  MUFU.TANH R123, R123 ;  /* 0x0000007b007b7308 */ /* 0x000e620000002400 */
[----:B------:R-:W-:Y:S01]  /*3ad0*/  FMUL.FTZ R8, R45, UR8 ;  /* 0x000000082d087c20 */ /* 0x000fe20008410000 */
[----:B------:R-:W-:Y:S01]  /*3ae0*/  FMUL.FTZ R44, R44, UR8 ;  /* 0x000000082c2c7c20 */ /* 0x000fe20008410000 */
[----:B------:R-:W-:Y:S01]  /*3af0*/  FMUL.FTZ R46, R46, UR8 ;  /* 0x000000082e2e7c20 */ /* 0x000fe20008410000 */
[----:B------:R-:W-:Y:S01]  /*3b00*/  HMMA.16816.F32 R16, R32, R26, R16 ;  /* 0x0000001a2010723c */ /* 0x000fe20000001810 */
[----:B------:R-:W-:Y:S01]  /*3b10*/  FMUL.FTZ R47, R47, UR8 ;  /* 0x000000082f2f7c20 */ /* 0x000fe20008410000 */
[----:B------:R-:W-:-:S02]  /*3b20*/  IMAD.IADD R72, R77, 0x1, R72 ;  /* 0x000000014d487824 */ /* 0x000fc400078e0248 */
[----:B------:R-:W-:Y:S01]  /*3b30*/  FMUL.FTZ R12, R50, UR8 ;  /* 0x00000008320c7c20 */ /* 0x000fe20008410000 */
[----:B------:R-:W-:Y:S01]  /*3b40*/  FMUL.FTZ R13, R51, UR8 ;  /* 0x00000008330d7c20 */ /* 0x000fe20008410000 */
[----:B------:R-:W-:Y:S01]  /*3b50*/  FMUL.FTZ R48, R48, UR8 ;  /* 0x0000000830307c20 */ /* 0x000fe20008410000 */
[----:B------:R-:W-:Y:S01]  /*3b60*/  FMUL.FTZ R49, R49, UR8 ;  /* 0x0000000831317c20 */ /* 0x000fe20008410000 */
[----:B------:R-:W1:Y:S01]  /*3b70*/  MUFU.TANH R193, R193 ;  /* 0x000000c100c17308 */ /* 0x000e620000002400 */
[C---:B------:R-:W-:Y:S02]  /*3b80*/  VIMNMX R132, R72.reuse, R73, PT ;  /* 0x0000004948847248 */ /* 0x040fe40003fe0100 */
[----:B------:R-:W-:-:S05]  /*3b90*/  VIADDMNMX R131, R72, 0x8, R73, PT ;  /* 0x0000000848837846 */ /* 0x000fca0003800149 */
[----:B------:R-:W1:Y:S01]  /*3ba0*/  MUFU.TANH R151, R151 ;  /* 0x0000009700977308 */ /* 0x000e620000002400 */
[----:B------:R-:W-:Y:S01]  /*3bb0*/  FMUL.FTZ R45, R64, UR8 ;  /* 0x00000008402d7c20 */ /* 0x000fe20008410000 */
[----:B------:R-:W-:Y:S01]  /*3bc0*/  FMUL.FTZ R43, R65, UR8 ;  /* 0x00000008412b7c20 */ /* 0x000fe20008410000 */
[----:B--2---:R-:W-:Y:S01]  /*3bd0*/  FMUL.FTZ R37, R66, UR8 ;  /* 0x0000000842257c20 */ /* 0x004fe20008410000 */
[----:B------:R-:W-:-:S04]  /*3be0*/  FMUL.FTZ R35, R67, UR8 ;  /* 0x0000000843237c20 */ /* 0x000fc80008410000 */
[----:B------:R-:W2:Y:S01]  /*3bf0*/  MUFU.TANH R191, R191 ;  /* 0x000000bf00bf7308 */ /* 0x000ea20000002400 */
        /* <DEDUP_REMOVED lines=17> */
[----:B------:R-:W1:Y:S08]  /*3d10*/  MUFU.TANH R12, R12 ;  /* 0x0000000c000c7308 */ /* 0x000e700000002400 */
[----:B------:R-:W1:Y:S08]  /*3d20*/  MUFU.TANH R13, R13 ;  /* 0x0000000d000d7308 */ /* 0x000e700000002400 */
[----:B------:R4:W1:Y:S08]  /*3d30*/  MUFU.TANH R107, R44 ;  /* 0x0000002c006b7308 */ /* 0x0008700000002400 */
[----:B------:R-:W1:Y:S08]  /*3d40*/  MUFU.TANH R8, R8 ;  /* 0x0000000800087308 */ /* 0x000e700000002400 */
[----:B------:R4:W1:Y:S08]  /*3d50*/  MUFU.TANH R55, R46 ;  /* 0x0000002e00377308 */ /* 0x0008700000002400 */
[----:B------:R4:W1:Y:S08]  /*3d60*/  MUFU.TANH R53, R47 ;  /* 0x0000002f00357308 */ /* 0x0008700000002400 */
        /* <DEDUP_REMOVED lines=9> */
[----:B--23--:R-:W-:Y:S05]  /*3e00*/  @!P2 BRA `(.L_x_6334) ;  /* 0x00000004007ca947 */ /* 0x00cfea0003800000 */
[----:B------:R-:W-:Y:S05]  /*3e10*/  @!P0 BRA `(.L_x_6335) ;  /* 0x0000000000ec8947 */ /* 0x000fea0003800000 */
[----:B------:R-:W2:Y:S01]  /*3e20*/  LDC R7, c[0x0][0x380] ;  /* 0x0000e000ff077b82 */ /* 0x000ea20000000800 */
[----:B----4-:R-:W-:Y:S01]  /*3e30*/  VIADD R16, R2, 0xffffff80 ;  /* 0xffffff8002107836 */ /* 0x010fe20000000000 */
[----:B------:R-:W-:Y:S01]  /*3e40*/  IABS R10, R2 ;  /* 0x00000002000a7213 */ /* 0x000fe20000000000 */
[----:B------:R-:W-:-:S03]  /*3e50*/  ULDC.64 UR6, c[0x0][0x230] ;  /* 0x00008c0000067ab9 */ /* 0x000fc60000000a00 */
[----:B------:R-:W-:Y:S02]  /*3e60*/  IABS R6, R16 ;  /* 0x0000001000067213 */ /* 0x000fe40000000000 */
[-C--:B--2---:R-:W-:Y:S02]  /*3e70*/  IABS R4, R7.reuse ;  /* 0x0000000700047213 */ /* 0x084fe40000000000 */
[----:B------:R-:W-:Y:S02]  /*3e80*/  LOP3.LUT R16, R16, R7, RZ, 0x3c, !PT ;  /* 0x0000000710107212 */ /* 0x000fe400078e3cff */
[----:B------:R-:W2:Y:S02]  /*3e90*/  I2F.RP R17, R4 ;  /* 0x0000000400117306 */ /* 0x000ea40000209400 */
[----:B------:R-:W-:-:S06]  /*3ea0*/  ISETP.GE.AND P1, PT, R16, RZ, PT ;  /* 0x000000ff1000720c */ /* 0x000fcc0003f26270 */
        /* <DEDUP_REMOVED lines=46> */
[----:B------:R-:W-:-:S04]  /*4190*/  IMAD.WIDE.U32 R10, R10, UR6, R14 ;  /* 0x000000060a0a7c25 */ /* 0x000fc8000f8e000e */
[----:B------:R-:W-:Y:S01]  /*41a0*/  IMAD.MOV.U32 R6, RZ, RZ, R10 ;  /* 0x000000ffff067224 */ /* 0x000fe200078e000a */
[----:B------:R-:W-:Y:S01]  /*41b0*/  IADD3 R4, R11, R7, RZ ;  /* 0x000000070b047210 */ /* 0x000fe20007ffe0ff */
[----:B------:R-:W-:Y:S06]  /*41c0*/  BRA `(.L_x_6336) ;  /* 0x0000000000087947 */ /* 0x000fec0003800000 */
.L_x_6335:
[----:B------:R-:W-:-:S04]  /*41d0*/  LEA R6, -R124, RZ, 0x7 ;  /* 0x000000ff7c067211 */ /* 0x000fc800078e39ff */
[----:B------:R-:W-:-:S07]  /*41e0*/  SHF.R.S32.HI R4, RZ, 0x1f, R6 ;  /* 0x0000001fff047819 */ /* 0x000fce0000011406 */
.L_x_6336:
[----:B------:R-:W2:Y:S01]  /*41f0*/  LDC.64 R126, c[0x0][0x218] ;  /* 0x00008600ff7e7b82 */ /* 0x000ea20000000a00 */
[----:B------:R-:W-:Y:S01]  /*4200*/  IADD3 R130, P1, R6, R130, RZ ;  /* 0x0000008206827210 */ /* 0x000fe20007f3e0ff */
[----:B------:R-:W-:-:S04]  /*4210*/  IMAD.SHL.U32 R7, R124, 0x20, RZ ;  /* 0x000000207c077824 */ /* 0x000fc800078e00ff */
[----:B------:R-:W-:Y:S01]  /*4220*/  IMAD.X R103, R4, 0x1, R103, P1 ;  /* 0x0000000104677824 */ /* 0x000fe200008e0667 */
[----:B------:R-:W-:Y:S02]  /*4230*/  SHF.L.U64.HI R4, R124, 0x5, R125 ;  /* 0x000000057c047819 */ /* 0x000fe4000001027d */
[----:B--2---:R-:W-:-:S04]  /*4240*/  LEA R184, P2, R130, R126, 0x1 ;  /* 0x0000007e82b87211 */ /* 0x004fc800078408ff */
[----:B------:R-:W-:Y:S02]  /*4250*/  IADD3 R20, P1, R7, R184, RZ ;  /* 0x000000b807147210 */ /* 0x000fe40007f3e0ff */
[----:B------:R-:W-:Y:S02]  /*4260*/  LEA.HI.X R185, R130, R127, R103, 0x1, P2 ;  /* 0x0000007f82b97211 */ /* 0x000fe400010f0c67 */
[----:B----4-:R-:W-:-:S03]  /*4270*/  IADD3 R18, P2, R20, R7, RZ ;  /* 0x0000000714127210 */ /* 0x010fc60007f5e0ff */
        /* <DEDUP_REMOVED lines=24> */
.L_x_6334:
[----:B------:R-:W-:Y:S01]  /*4400*/  IMAD.IADD R2, R2, 0x1, R9 ;  /* 0x0000000102027824 */ /* 0x000fe200078e0209 */
[----:B------:R-:W-:Y:S01]  /*4410*/  ULDC UR6, c[0x0][0x2ec] ;  /* 0x0000bb0000067ab9 */ /* 0x000fe20000000800 */
[----:B------:R-:W-:Y:S02]  /*4420*/  LEA R166, R166, UR4, 0x1 ;  /* 0x00000004a6a67c11 */ /* 0x000fe4000f8e08ff */
[C---:B------:R-:W-:Y:S02]  /*4430*/  VIADD R4, R2.reuse, 0x1 ;  /* 0x0000000102047836 */ /* 0x040fe40000000000 */
[C---:B--2---:R-:W-:Y:S02]  /*4440*/  VIADD R6, R2.reuse, 0x8 ;  /* 0x0000000802067836 */ /* 0x044fe40000000000 */
[----:B----4-:R-:W-:Y:S01]  /*4450*/  VIADD R16, R2, 0x61 ;  /* 0x0000006102107836 */ /* 0x010fe20000000000 */
        /* <DEDUP_REMOVED lines=8> */
[C---:B------:R-:W-:Y:S01]  /*44e0*/  ISETP.GE.AND P2, PT, R4.reuse, R132, PT ;  /* 0x000000840400720c */ /* 0x040fe20003f46270 */
[--C-:B------:R-:W-:Y:S01]  /*44f0*/  IMAD R163, R5, 0x2, R166.reuse ;  /* 0x0000000205a37824 */ /* 0x100fe200078e02a6 */
[----:B------:R-:W-:Y:S01]  /*4500*/  ISETP.GE.AND P1, PT, R4, R131, PT ;  /* 0x000000830400720c */ /* 0x000fe20003f26270 */
[----:B------:R-:W-:Y:S01]  /*4510*/  VIADD R4, R2, 0x11 ;  /* 0x0000001102047836 */ /* 0x000fe20000000000 */
[----:B------:R-:W-:Y:S01]  /*4520*/  FSEL R81, R81, -INF , !P3 ;  /* 0xff80000051517808 */ /* 0x000fe20005800000 */
[----:B------:R-:W-:Y:S01]  /*4530*/  IMAD R164, R3, 0x2, R166 ;  /* 0x0000000203a47824 */ /* 0x000fe200078e02a6 */
        /* <DEDUP_REMOVED lines=33> */
[CC--:B------:R-:W-:Y:S02]  /*4750*/  ISETP.GE.AND P3, PT, R4.reuse, R132.reuse, PT ;  /* 0x000000840400720c */ /* 0x0c0fe40003f66270 */
[-C--:B------:R-:W-:Y:S01]  /*4760*/  ISETP.GE.AND P5, PT, R4, R131.reuse, PT ;  /* 0x000000830400720c */ /* 0x080fe20003fa6270 */
[----:B------:R-:W-:Y:S01]  /*4770*/  VIADD R4, R2, 0x31 ;  /* 0x0000003102047836 */ /* 0x000fe20000000000 */
[----:B------:R-:W-:Y:S02]  /*4780*/  ISETP.GE.AND P4, PT, R6, R132, PT ;  /* 0x000000840600720c */ /* 0x000fe40003f86270 */
[----:B------:R-:W-:Y:S02]  /*4790*/  FSEL R21, R92, -INF , !P6 ;  /* 0xff8000005c157808 */ /* 0x000fe40007000000 */
[----:B------:R-:W-:Y:S01]  /*47a0*/  ISETP.GE.AND P6, PT, R6, R131, PT ;  /* 0x000000830600720c */ /* 0x000fe20003fc6270 */
[----:B------:R-:W-:Y:S01]  /*47b0*/  VIADD R6, R2, 0x30 ;  /* 0x0000003002067836 */ /* 0x000fe20000000000 */
[----:B------:R-:W-:-:S02]  /*47c0*/  FSEL R207, R97, -INF , !P4 ;  /* 0xff80000061cf7808 */ /* 0x000fc40006000000 */
[----:B------:R-:W-:Y:S02]  /*47d0*/  ISETP.GE.AND P4, PT, R4, R132, PT ;  /* 0x000000840400720c */ /* 0x000fe40003f86270 */
[----:B------:R-:W-:Y:S02]  /*47e0*/  FSEL R203, R99, -INF , !P6 ;  /* 0xff80000063cb7808 */ /* 0x000fe40007000000 */
[----:B------:R-:W-:Y:S02]  /*47f0*/  FSEL R205, R94, -INF , !P2 ;  /* 0xff8000005ecd7808 */ /* 0x000fe40005000000 */
[----:B------:R-:W-:Y:S01]  /*4800*/  FSEL R63, R96, -INF , !P1 ;  /* 0xff800000603f7808 */ /* 0x000fe20004800000 */
[----:B------:R-:W-:Y:S01]  /*4810*/  LDSM.16.MT88.4 R92, [R166+0x6000] ;  /* 0x00600000a65c783b */ /* 0x000fe20000004200 */
[----:B------:R-:W-:Y:S01]  /*4820*/  ISETP.GE.AND P6, PT, R4, R131, PT ;  /* 0x000000830400720c */ /* 0x000fe20003fc6270 */
[----:B------:R-:W-:Y:S01]  /*4830*/  VIADD R4, R2, 0x39 ;  /* 0x0000003902047836 */ /* 0x000fe20000000000 */
[----:B------:R-:W-:-:S02]  /*4840*/  FSEL R199, R106, -INF , !P4 ;  /* 0xff8000006ac77808 */ /* 0x000fc40006000000 */
[CC--:B------:R-:W-:Y:S02]  /*4850*/  ISETP.GE.AND P2, PT, R6.reuse, R132.reuse, PT ;  /* 0x000000840600720c */ /* 0x0c0fe40003f46270 */
[----:B------:R-:W-:Y:S01]  /*4860*/  ISETP.GE.AND P1, PT, R6, R131, PT ;  /* 0x000000830600720c */ /* 0x000fe20003f26270 */
[C---:B------:R-:W-:Y:S01]  /*4870*/  VIADD R6, R2.reuse, 0x38 ;  /* 0x0000003802067836 */ /* 0x040fe20000000000 */
[----:B------:R-:W-:Y:S02]  /*4880*/  ISETP.GE.AND P4, PT, R2, R132, PT ;  /* 0x000000840200720c */ /* 0x000fe40003f86270 */
[----:B------:R-:W-:Y:S02]  /*4890*/  FSEL R119, R105, -INF , !P2 ;  /* 0xff80000069777808 */ /* 0x000fe40005000000 */
[----:B------:R-:W-:Y:S02]  /*48a0*/  FSEL R117, R117, -INF , !P1 ;  /* 0xff80000075757808 */ /* 0x000fe40004800000 */
[----:B------:R-:W-:-:S02]  /*48b0*/  FSEL R31, R0, -INF , !P4 ;  /* 0xff800000001f7808 */ /* 0x000fc40006000000 */
[----:B------:R-:W-:Y:S02]  /*48c0*/  FSEL R201, R104, -INF , !P5 ;  /* 0xff80000068c97808 */ /* 0x000fe40006800000 */
[C---:B------:R-:W-:Y:S02]  /*48d0*/  ISETP.GE.AND P2, PT, R4.reuse, R132, PT ;  /* 0x000000840400720c */ /* 0x040fe40003f46270 */
[-C--:B------:R-:W-:Y:S01]  /*48e0*/  ISETP.GE.AND P1, PT, R4, R131.reuse, PT ;  /* 0x000000830400720c */ /* 0x080fe20003f26270 */
[----:B------:R-:W-:Y:S01]  /*48f0*/  VIADD R4, R2, 0x41 ;  /* 0x0000004102047836 */ /* 0x000fe20000000000 */
[----:B------:R-:W-:Y:S02]  /*4900*/  ISETP.GE.AND P5, PT, R6, R131, PT ;  /* 0x000000830600720c */ /* 0x000fe40003fa6270 */
[----:B------:R-:W-:Y:S02]  /*4910*/  FMNMX.FTZ R0, R31, R19, !PT ;  /* 0x000000131f007209 */ /* 0x000fe40007810000 */
[----:B-1----:R-:W-:-:S02]  /*4920*/  FSEL R123, R123, -INF , !P5 ;  /* 0xff8000007b7b7808 */ /* 0x002fc40006800000 */
[C---:B------:R-:W-:Y:S02]  /*4930*/  ISETP.GE.AND P4, PT, R4.reuse, R132, PT ;  /* 0x000000840400720c */ /* 0x040fe40003f86270 */
[-C--:B------:R-:W-:Y:S02]  /*4940*/  ISETP.GE.AND P5, PT, R4, R131.reuse, PT ;  /* 0x000000830400720c */ /* 0x080fe40003fa6270 */
[----:B------:R-:W-:Y:S01]  /*4950*/  FMNMX.FTZ R4, R81, R0, !PT ;  /* 0x0000000051047209 */ /* 0x000fe20007810000 */
[C---:B------:R-:W-:Y:S01]  /*4960*/  VIADD R0, R2.reuse, 0x49 ;  /* 0x0000004902007836 */ /* 0x040fe20000000000 */
[----:B------:R-:W-:Y:S02]  /*4970*/  FSEL R191, R191, -INF , !P4 ;  /* 0xff800000bfbf7808 */ /* 0x000fe40006000000 */
[----:B------:R-:W-:Y:S02]  /*4980*/  FMNMX.FTZ R4, R23, R4, !PT ;  /* 0x0000000417047209 */ /* 0x000fe40007810000 */
[----:B------:R-:W-:-:S02]  /*4990*/  ISETP.GE.AND P4, PT, R2, R131, PT ;  /* 0x000000830200720c */ /* 0x000fc40003f86270 */
[----:B------:R-:W-:Y:S02]  /*49a0*/  FMNMX.FTZ R4, R85, R4, !PT ;  /* 0x0000000455047209 */ /* 0x000fe40007810000 */
[----:B------:R-:W-:Y:S02]  /*49b0*/  FSEL R79, R79, -INF , !P4 ;  /* 0xff8000004f4f7808 */ /* 0x000fe40006000000 */
[----:B------:R-:W-:Y:S01]  /*49c0*/  FMNMX.FTZ R20, R27, R4, !PT ;  /* 0x000000041b147209 */ /* 0x000fe20007810000 */
[----:B------:R-:W-:Y:S01]  /*49d0*/  VIADD R4, R2, 0x71 ;  /* 0x0000007102047836 */ /* 0x000fe20000000000 */
[----:B------:R-:W-:Y:S02]  /*49e0*/  FMNMX.FTZ R18, R79, R15, !PT ;  /* 0x0000000f4f127209 */ /* 0x000fe40007810000 */
[----:B------:R-:W-:Y:S02]  /*49f0*/  FMNMX.FTZ R20, R89, R20, !PT ;  /* 0x0000001459147209 */ /* 0x000fe40007810000 */
[----:B------:R-:W-:-:S02]  /*4a00*/  FMNMX.FTZ R18, R83, R18, !PT ;  /* 0x0000001253127209 */ /* 0x000fc40007810000 */
[----:B------:R-:W-:Y:S02]  /*4a10*/  FMNMX.FTZ R20, R7, R20, !PT ;  /* 0x0000001407147209 */ /* 0x000fe40007810000 */
[----:B------:R-:W-:Y:S02]  /*4a20*/  FSEL R209, R98, -INF , !P3 ;  /* 0xff80000062d17808 */ /* 0x000fe40005800000 */
[----:B------:R-:W-:Y:S02]  /*4a30*/  FMNMX.FTZ R20, R61, R20, !PT ;  /* 0x000000143d147209 */ /* 0x000fe40007810000 */
[----:B------:R-:W-:Y:S02]  /*4a40*/  FMNMX.FTZ R18, R17, R18, !PT ;  /* 0x0000001211127209 */ /* 0x000fe40007810000 */
[----:B------:R-:W-:Y:S02]  /*4a50*/  FMNMX.FTZ R20, R205, R20, !PT ;  /* 0x00000014cd147209 */ /* 0x000fe40007810000 */
[----:B------:R-:W-:-:S02]  /*4a60*/  FMNMX.FTZ R18, R9, R18, !PT ;  /* 0x0000001209127209 */ /* 0x000fc40007810000 */
[----:B------:R-:W-:Y:S02]  /*4a70*/  FMNMX.FTZ R20, R207, R20, !PT ;  /* 0x00000014cf147209 */ /* 0x000fe40007810000 */
[----:B------:R-:W-:Y:S01]  /*4a80*/  ISETP.GE.AND P3, PT, R6, R132, PT ;  /* 0x000000840600720c */ /* 0x000fe20003f66270 */
[----:B------:R-:W-:Y:S01]  /*4a90*/  VIADD R6, R2, 0x40 ;  /* 0x0000004002067836 */ /* 0x000fe20000000000 */
[----:B------:R-:W-:Y:S02]  /*4aa0*/  FMNMX.FTZ R20, R209, R20, !PT ;  /* 0x00000014d1147209 */ /* 0x000fe40007810000 */
[----:B------:R-:W-:Y:S02]  /*4ab0*/  FMNMX.FTZ R18, R11, R18, !PT ;  /* 0x000000120b127209 */ /* 0x000fe40007810000 */
[----:B------:R-:W-:Y:S02]  /*4ac0*/  FMNMX.FTZ R20, R119, R20, !PT ;  /* 0x0000001477147209 */ /* 0x000fe40007810000 */
[----:B------:R-:W-:-:S02]  /*4ad0*/  FSEL R115, R115, -INF , !P3 ;  /* 0xff80000073737808 */ /* 0x000fc40005800000 */
[----:B------:R-:W-:Y:S02]  /*4ae0*/  FMNMX.FTZ R20, R199, R20, !PT ;  /* 0x00000014c7147209 */ /* 0x000fe40007810000 */
[----:B------:R-:W-:Y:S02]  /*4af0*/  FMNMX.FTZ R18, R91, R18, !PT ;  /* 0x000000125b127209 */ /* 0x000fe40007810000 */
[----:B------:R-:W-:Y:S02]  /*4b00*/  FSEL R195, R195, -INF , !P6 ;  /* 0xff800000c3c37808 */ /* 0x000fe40007000000 */
[C---:B------:R-:W-:Y:S02]  /*4b10*/  ISETP.GE.AND P6, PT, R6.reuse, R132, PT ;  /* 0x000000840600720c */ /* 0x040fe40003fc6270 */
[----:B------:R-:W-:Y:S01]  /*4b20*/  ISETP.GE.AND P3, PT, R6, R131, PT ;  /* 0x000000830600720c */ /* 0x000fe20003f66270 */
[----:B------:R-:W-:Y:S01]  /*4b30*/  VIADD R6, R2, 0x48 ;  /* 0x0000004802067836 */ /* 0x000fe20000000000 */
[----:B------:R-:W-:-:S02]  /*4b40*/  FSEL R197, R197, -INF , !P2 ;  /* 0xff800000c5c57808 */ /* 0x000fc40005000000 */
[----:B------:R-:W-:Y:S02]  /*4b50*/  FMNMX.FTZ R20, R115, R20, !PT ;  /* 0x0000001473147209 */ /* 0x000fe40007810000 */
[----:B------:R-:W-:Y:S02]  /*4b60*/  FMNMX.FTZ R18, R21, R18, !PT ;  /* 0x0000001215127209 */ /* 0x000fe40007810000 */
[----:B------:R-:W-:Y:S02]  /*4b70*/  FSEL R151, R151, -INF , !P6 ;  /* 0xff80000097977808 */ /* 0x000fe40007000000 */
[----:B------:R-:W-:Y:S02]  /*4b80*/  FSEL R149, R149, -INF , !P3 ;  /* 0xff80000095957808 */ /* 0x000fe40005800000 */
[----:B------:R-:W-:Y:S02]  /*4b90*/  FMNMX.FTZ R20, R197, R20, !PT ;  /* 0x00000014c5147209 */ /* 0x000fe40007810000 */
[----:B------:R-:W-:-:S02]  /*4ba0*/  ISETP.GE.AND P6, PT, R0, R132, PT ;  /* 0x000000840000720c */ /* 0x000fc40003fc6270 */
[----:B------:R-:W-:Y:S01]  /*4bb0*/  ISETP.GE.AND P3, PT, R0, R131, PT ;  /* 0x000000830000720c */ /* 0x000fe20003f66270 */
[----:B------:R-:W-:Y:S01]  /*4bc0*/  VIADD R0, R2, 0x50 ;  /* 0x0000005002007836 */ /* 0x000fe20000000000 */
[----:B------:R-:W-:Y:S02]  /*4bd0*/  FMNMX.FTZ R18, R59, R18, !PT ;  /* 0x000000123b127209 */ /* 0x000fe40007810000 */
[----:B------:R-:W-:Y:S02]  /*4be0*/  ISETP.GE.AND P2, PT, R6, R132, PT ;  /* 0x000000840600720c */ /* 0x000fe40003f46270 */
[----:B------:R-:W-:Y:S02]  /*4bf0*/  FMNMX.FTZ R20, R151, R20, !PT ;  /* 0x0000001497147209 */ /* 0x000fe40007810000 */
[----:B------:R-:W-:Y:S02]  /*4c00*/  FMNMX.FTZ R18, R63, R18, !PT ;  /* 0x000000123f127209 */ /* 0x000fe40007810000 */
[----:B------:R-:W-:-:S02]  /*4c10*/  FSEL R187, R187, -INF , !P5 ;  /* 0xff800000bbbb7808 */ /* 0x000fc40006800000 */
[----:B------:R-:W-:Y:S02]  /*4c20*/  FSEL R147, R147, -INF , !P2 ;  /* 0xff80000093937808 */ /* 0x000fe40005000000 */
[----:B------:R-:W-:Y:S02]  /*4c30*/  FSEL R193, R193, -INF , !P1 ;  /* 0xff800000c1c17808 */ /* 0x000fe40004800000 */
[C---:B------:R-:W-:Y:S02]  /*4c40*/  ISETP.GE.AND P5, PT, R0.reuse, R132, PT ;  /* 0x000000840000720c */ /* 0x040fe40003fa6270 */
[-C--:B------:R-:W-:Y:S01]  /*4c50*/  ISETP.GE.AND P2, PT, R0, R131.reuse, PT ;  /* 0x000000830000720c */ /* 0x080fe20003f46270 */
[----:B------:R-:W-:Y:S01]  /*4c60*/  VIADD R0, R2, 0x51 ;  /* 0x0000005102007836 */ /* 0x000fe20000000000 */
[----:B------:R-:W-:Y:S01]  /*4c70*/  ISETP.GE.AND P1, PT, R6, R131, PT ;  /* 0x000000830600720c */ /* 0x000fe20003f26270 */
[----:B------:R-:W-:Y:S01]  /*4c80*/  VIADD R6, R2, 0x70 ;  /* 0x0000007002067836 */ /* 0x000fe20000000000 */
[----:B------:R-:W-:-:S02]  /*4c90*/  FMNMX.FTZ R20, R191, R20, !PT ;  /* 0x00000014bf147209 */ /* 0x000fc40007810000 */
        /* <DEDUP_REMOVED lines=26> */
[----:B------:R-:W-:Y:S02]  /*4e40*/  ISETP.GE.AND P4, PT, R0, R132, PT ;  /* 0x000000840000720c */ /* 0x000fe40003f86270 */
[----:B------:R-:W-:Y:S02]  /*4e50*/  FSEL R139, R139, -INF , !P5 ;  /* 0xff8000008b8b7808 */ /* 0x000fe40006800000 */
[----:B------:R-:W-:Y:S02]  /*4e60*/  FMNMX.FTZ R18, R141, R22, !PT ;  /* 0x000000168d127209 */ /* 0x000fe40007810000 */
[----:B------:R-:W-:-:S02]  /*4e70*/  FMNMX.FTZ R20, R149, R20, !PT ;  /* 0x0000001495147209 */ /* 0x000fc40007810000 */
[----:B------:R-:W-:Y:S02]  /*4e80*/  FSEL R111, R111, -INF , !P4 ;  /* 0xff8000006f6f7808 */ /* 0x000fe40006000000 */
[----:B------:R-:W-:Y:S02]  /*4e90*/  ISETP.GE.AND P6, PT, R16, R132, PT ;  /* 0x000000841000720c */ /* 0x000fe40003fc6270 */
[----:B------:R-:W-:Y:S02]  /*4ea0*/  FMNMX.FTZ R18, R139, R18, !PT ;  /* 0x000000128b127209 */ /* 0x000fe40007810000 */
[----:B------:R-:W-:Y:S02]  /*4eb0*/  ISETP.GE.AND P4, PT, R10, R132, PT ;  /* 0x000000840a00720c */ /* 0x000fe40003f86270 */
        /* <DEDUP_REMOVED lines=8> */
[----:B------:R-:W-:Y:S02]  /*4f40*/  FMNMX.FTZ R8, R155, R8, !PT ;  /* 0x000000089b087209 */ /* 0x000fe40007810000 */
[----:B------:R-:W-:Y:S02]  /*4f50*/  ISETP.GE.AND P6, PT, R6, R132, PT ;  /* 0x000000840600720c */ /* 0x000fe40003fc6270 */
[----:B------:R-:W-:Y:S02]  /*4f60*/  FMNMX.FTZ R18, R107, R18, !PT ;  /* 0x000000126b127209 */ /* 0x000fe40007810000 */
[----:B------:R-:W-:Y:S02]  /*4f70*/  FSEL R135, R135, -INF , !P1 ;  /* 0xff80000087877808 */ /* 0x000fe40004800000 */
[----:B------:R-:W-:Y:S02]  /*4f80*/  FMNMX.FTZ R8, R137, R8, !PT ;  /* 0x0000000889087209 */ /* 0x000fe40007810000 */
[----:B------:R-:W-:Y:S01]  /*4f90*/  ISETP.GE.AND P1, PT, R0, R131, PT ;  /* 0x000000830000720c */ /* 0x000fe20003f26270 */
[----:B------:R-:W-:Y:S01]  /*4fa0*/  VIADD R0, R2, 0x78 ;  /* 0x0000007802007836 */ /* 0x000fe20000000000 */
[----:B------:R-:W-:Y:S01]  /*4fb0*/  ISETP.GE.AND P5, PT, R4, R132, PT ;  /* 0x000000840400720c */ /* 0x000fe20003fa6270 */
[----:B------:R-:W-:Y:S01]  /*4fc0*/  VIADD R2, R2, 0x79 ;  /* 0x0000007902027836 */ /* 0x000fe20000000000 */
[----:B------:R-:W-:-:S02]  /*4fd0*/  FSEL R45, R45, -INF , !P6 ;  /* 0xff8000002d2d7808 */ /* 0x000fc40007000000 */
[----:B------:R-:W-:Y:S02]  /*4fe0*/  FMNMX.FTZ R18, R105, R18, !PT ;  /* 0x0000001269127209 */ /* 0x000fe40007810000 */
        /* <DEDUP_REMOVED lines=11> */
[-C--:B------:R-:W-:Y:S02]  /*50a0*/  ISETP.GE.AND P2, PT, R16, R131.reuse, PT ;  /* 0x000000831000720c */ /* 0x080fe40003f46270 */
[----:B------:R-:W-:Y:S02]  /*50b0*/  FMNMX.FTZ R12, R121, R8, !PT ;  /* 0x00000008790c7209 */ /* 0x000fe40007810000 */
[----:B------:R-:W-:Y:S02]  /*50c0*/  FSEL R39, R39, -INF , !P6 ;  /* 0xff80000027277808 */ /* 0x000fe40007000000 */
        /* <DEDUP_REMOVED lines=23> */
[----:B-1----:R-:W-:Y:S02]  /*5240*/  FMNMX.FTZ R33, R8, R13, !PT ;  /* 0x0000000d08217209 */ /* 0x002fe40007810000 */
[----:B------:R-:W-:-:S03]  /*5250*/  FMNMX.FTZ R4, R25, R4, !PT ;  /* 0x0000000419047209 */ /* 0x000fc60007810000 */
[----:B------:R-:W1:Y:S04]  /*5260*/  SHFL.BFLY PT, R2, R33, 0x1, 0x1f ;  /* 0x0c201f0021027f89 */ /* 0x000e6800000e0000 */
[----:B------:R-:W2:Y:S01]  /*5270*/  SHFL.BFLY PT, R13, R4, 0x2, 0x1f ;  /* 0x0c401f00040d7f89 */ /* 0x000ea200000e0000 */
[----:B-1----:R-:W-:Y:S02]  /*5280*/  FMNMX.FTZ R2, R33, R2, !PT ;  /* 0x0000000221027209 */ /* 0x002fe40007810000 */
[----:B--2---:R-:W-:-:S03]  /*5290*/  FMNMX.FTZ R13, R4, R13, !PT ;  /* 0x0000000d040d7209 */ /* 0x004fc60007810000 */
[C---:B------:R-:W-:Y:S01]  /*52a0*/  FMUL.FTZ R38, R2.reuse, UR6 ;  /* 0x0000000602267c20 */ /* 0x040fe20008410000 */
[----:B------:R-:W-:Y:S01]  /*52b0*/  FSETP.NEU.FTZ.AND P1, PT, R2, -INF , PT ;  /* 0xff8000000200780b */ /* 0x000fe20003f3d000 */
[----:B------:R-:W1:Y:S03]  /*52c0*/  SHFL.BFLY PT, R0, R13, 0x1, 0x1f ;  /* 0x0c201f000d007f89 */ /* 0x000e6600000e0000 */
[----:B------:R-:W-:-:S05]  /*52d0*/  FSEL R38, R38, RZ, P1 ;  /* 0x000000ff26267208 */ /* 0x000fca0000800000 */
[--C-:B------:R-:W-:Y:S01]  /*52e0*/  FFMA.FTZ R33, R85, UR6, -R38.reuse ;  /* 0x0000000655217c23 */ /* 0x100fe20008010826 */
[--C-:B------:R-:W-:Y:S01]  /*52f0*/  FFMA.FTZ R28, R27, UR6, -R38.reuse ;  /* 0x000000061b1c7c23 */ /* 0x100fe20008010826 */
[----:B------:R-:W-:Y:S01]  /*5300*/  LDSM.16.MT88.4 R84, [R164+0x6000] ;  /* 0x00600000a454783b */ /* 0x000fe20000004200 */
        /* <DEDUP_REMOVED lines=16> */
[----:B------:R-:W1:Y:S01]  /*5410*/  MUFU.EX2 R44, R44 ;  /* 0x0000002c002c7308 */ /* 0x000e620000000800 */
[--C-:B------:R-:W-:Y:S01]  /*5420*/  FFMA.FTZ R52, R197, UR6, -R38.reuse ;  /* 0x00000006c5347c23 */ /* 0x100fe20008010826 */
[--C-:B------:R-:W-:Y:S01]  /*5430*/  FFMA.FTZ R151, R151, UR6, -R38.reuse ;  /* 0x0000000697977c23 */ /* 0x100fe20008010826 */
[C---:B------:R-:W-:Y:S01]  /*5440*/  FSETP.NEU.FTZ.AND P1, PT, R0.reuse, -INF , PT ;  /* 0xff8000000000780b */ /* 0x040fe20003f3d000 */
[----:B------:R-:W-:Y:S01]  /*5450*/  FMUL.FTZ R24, R0, UR6 ;  /* 0x0000000600187c20 */ /* 0x000fe20008410000 */
[--C-:B------:R-:W-:Y:S01]  /*5460*/  FFMA.FTZ R64, R191, UR6, -R38.reuse ;  /* 0x00000006bf407c23 */ /* 0x100fe20008010826 */
[--C-:B------:R-:W-:Y:S01]  /*5470*/  FFMA.FTZ R147, R147, UR6, -R38.reuse ;  /* 0x0000000693937c23 */ /* 0x100fe20008010826 */
[--C-:B------:R-:W-:Y:S01]  /*5480*/  FFMA.FTZ R60, R189, UR6, -R38.reuse ;  /* 0x00000006bd3c7c23 */ /* 0x100fe20008010826 */
[----:B------:R-:W-:Y:S01]  /*5490*/  MUFU.EX2 R49, R49 ;  /* 0x0000003100317308 */ /* 0x000fe20000000800 */
[----:B------:R-:W-:Y:S01]  /*54a0*/  FSEL R24, R24, RZ, P1 ;  /* 0x000000ff18187208 */ /* 0x000fe20000800000 */
[--C-:B------:R-:W-:Y:S01]  /*54b0*/  FFMA.FTZ R145, R145, UR6, -R38.reuse ;  /* 0x0000000691917c23 */ /* 0x100fe20008010826 */
[--C-:B------:R-:W-:Y:S01]  /*54c0*/  FFMA.FTZ R106, R143, UR6, -R38.reuse ;  /* 0x000000068f6a7c23 */ /* 0x100fe20008010826 */
[--C-:B------:R-:W-:Y:S01]  /*54d0*/  FFMA.FTZ R141, R141, UR6, -R38.reuse ;  /* 0x000000068d8d7c23 */ /* 0x100fe20008010826 */
[----:B------:R-:W-:Y:S01]  /*54e0*/  FFMA.FTZ R104, R139, UR6, -R38 ;  /* 0x000000068b687c23 */ /* 0x000fe20008010826 */
[--C-:B------:R-:W-:Y:S01]  /*54f0*/  FFMA.FTZ R57, R79, UR6, -R24.reuse ;  /* 0x000000064f397c23 */ /* 0x100fe20008010818 */
[--C-:B------:R-:W-:Y:S01]  /*5500*/  FFMA.FTZ R46, R15, UR6, -R24.reuse ;  /* 0x000000060f2e7c23 */ /* 0x100fe20008010818 */
[----:B------:R-:W2:Y:S01]  /*5510*/  LDSM.16.MT88.4 R76, [R163+0x6000] ;  /* 0x00600000a34c783b */ /* 0x000ea20000004200 */
[--C-:B------:R-:W-:Y:S01]  /*5520*/  FFMA.FTZ R47, R83, UR6, -R24.reuse ;  /* 0x00000006532f7c23 */ /* 0x100fe20008010818 */
[--C-:B------:R-:W-:Y:S01]  /*5530*/  FFMA.FTZ R32, R17, UR6, -R24.reuse ;  /* 0x0000000611207c23 */ /* 0x100fe20008010818 */
[----:B------:R-:W3:Y:S01]  /*5540*/  MUFU.EX2 R36, R36 ;  /* 0x0000002400247308 */ /* 0x000ee20000000800 */
[--C-:B------:R-:W-:Y:S01]  /*5550*/  FFMA.FTZ R34, R9, UR6, -R24.reuse ;  /* 0x0000000609227c23 */ /* 0x100fe20008010818 */
[--C-:B------:R-:W-:Y:S01]  /*5560*/  FFMA.FTZ R31, R11, UR6, -R24.reuse ;  /* 0x000000060b1f7c23 */ /* 0x100fe20008010818 */
[----:B-1----:R-:W-:Y:S01]  /*5570*/  F2FP.F16.F32.PACK_AB R68, R44, R51 ;  /* 0x000000332c44723e */ /* 0x002fe200000000ff */
[----:B------:R-:W1:Y:S01]  /*5580*/  LDSM.16.MT88.4 R8, [R163+0x6800] ;  /* 0x00680000a308783b */ /* 0x000e620000004200 */
[--C-:B------:R-:W-:Y:S01]  /*5590*/  FFMA.FTZ R3, R21, UR6, -R24.reuse ;  /* 0x0000000615037c23 */ /* 0x100fe20008010818 */
[--C-:B------:R-:W-:Y:S01]  /*55a0*/  FFMA.FTZ R26, R91, UR6, -R24.reuse ;  /* 0x000000065b1a7c23 */ /* 0x100fe20008010818 */
[--C-:B------:R-:W-:Y:S01]  /*55b0*/  FFMA.FTZ R48, R63, UR6, -R24.reuse ;  /* 0x000000063f307c23 */ /* 0x100fe20008010818 */
[----:B------:R-:W-:Y:S01]  /*55c0*/  MUFU.EX2 R57, R57 ;  /* 0x0000003900397308 */ /* 0x000fe20000000800 */
[----:B------:R-:W4:Y:S01]  /*55d0*/  LDSM.16.MT88.4 R20, [R162+0x6800] ;  /* 0x00680000a214783b */ /* 0x000f220000004200 */
[--C-:B------:R-:W-:Y:S01]  /*55e0*/  FFMA.FTZ R59, R59, UR6, -R24.reuse ;  /* 0x000000063b3b7c23 */ /* 0x100fe20008010818 */
[--C-:B------:R-:W-:Y:S01]  /*55f0*/  FFMA.FTZ R63, R203, UR6, -R24.reuse ;  /* 0x00000006cb3f7c23 */ /* 0x100fe20008010818 */
[--C-:B------:R-:W-:Y:S01]  /*5600*/  FFMA.FTZ R40, R201, UR6, -R24.reuse ;  /* 0x00000006c9287c23 */ /* 0x100fe20008010818 */
[----:B------:R-:W5:Y:S01]  /*5610*/  LDSM.16.MT88.4 R12, [R164+0x6800] ;  /* 0x00680000a40c783b */ /* 0x000f620000004200 */
[--C-:B------:R-:W-:Y:S01]  /*5620*/  FFMA.FTZ R117, R117, UR6, -R24.reuse ;  /* 0x0000000675757c23 */ /* 0x100fe20008010818 */
[--C-:B------:R-:W-:Y:S01]  /*5630*/  FFMA.FTZ R56, R195, UR6, -R24.reuse ;  /* 0x00000006c3387c23 */ /* 0x100fe20008010818 */
[----:B------:R-:W2:Y:S01]  /*5640*/  MUFU.EX2 R46, R46 ;  /* 0x0000002e002e7308 */ /* 0x000ea20000000800 */
[----:B---3--:R-:W-:Y:S01]  /*5650*/  F2FP.F16.F32.PACK_AB R70, R36, R49 ;  /* 0x000000312446723e */ /* 0x008fe200000000ff */
[----:B------:R-:W3:Y:S01]  /*5660*/  LDSM.16.MT88.4 R16, [R166+0x6800] ;  /* 0x00680000a610783b */ /* 0x000ee20000004200 */
        /* <DEDUP_REMOVED lines=11> */
[----:B------:R-:W-:Y:S01]  /*5720*/  FFMA.FTZ R107, R107, UR6, -R38 ;  /* 0x000000066b6b7c23 */ /* 0x000fe20008010826 */
[--C-:B------:R-:W-:Y:S01]  /*5730*/  FFMA.FTZ R67, R67, UR6, -R24.reuse ;  /* 0x0000000643437c23 */ /* 0x100fe20008010818 */
[----:B------:R-:W1:Y:S01]  /*5740*/  MUFU.EX2 R32, R32 ;  /* 0x0000002000207308 */ /* 0x000e620000000800 */
[----:B--2---:R-:W-:Y:S01]  /*5750*/  F2FP.F16.F32.PACK_AB R69, R46, R57 ;  /* 0x000000392e45723e */ /* 0x004fe200000000ff */
[--C-:B------:R-:W-:Y:S01]  /*5760*/  FFMA.FTZ R112, R65, UR6, -R24.reuse ;  /* 0x0000000641707c23 */ /* 0x100fe20008010818 */
[--C-:B------:R-:W-:Y:S01]  /*5770*/  FFMA.FTZ R55, R55, UR6, -R24.reuse ;  /* 0x0000000637377c23 */ /* 0x100fe20008010818 */
[----:B------:R-:W-:Y:S01]  /*5780*/  FFMA.FTZ R53, R53, UR6, -R24 ;  /* 0x0000000635357c23 */ /* 0x000fe20008010818 */
[----:B------:R-:W-:Y:S01]  /*5790*/  FADD.FTZ R46, R57, R46 ;  /* 0x0000002e392e7221 */ /* 0x000fe20000010000 */
[--C-:B------:R-:W-:Y:S01]  /*57a0*/  FFMA.FTZ R189, R39, UR6, -R38.reuse ;  /* 0x0000000627bd7c23 */ /* 0x100fe20008010826 */
[--C-:B------:R-:W-:Y:S01]  /*57b0*/  FFMA.FTZ R45, R45, UR6, -R38.reuse ;  /* 0x000000062d2d7c23 */ /* 0x100fe20008010826 */
[----:B------:R-:W-:Y:S01]  /*57c0*/  MUFU.EX2 R33, R33 ;  /* 0x0000002100217308 */ /* 0x000fe20000000800 */
[--C-:B------:R-:W-:Y:S01]  /*57d0*/  FFMA.FTZ R43, R43, UR6, -R38.reuse ;  /* 0x000000062b2b7c23 */ /* 0x100fe20008010826 */
[----:B------:R-:W-:Y:S01]  /*57e0*/  FFMA.FTZ R41, R41, UR6, -R38 ;  /* 0x0000000629297c23 */ /* 0x000fe20008010826 */
[----:B------:R-:W-:-:S05]  /*57f0*/  ISETP.GE.AND P1, PT, R101, 0x2, PT ;  /* 0x000000026500780c */ /* 0x000fca0003f26270 */
[----:B------:R-:W2:Y:S01]  /*5800*/  MUFU.EX2 R28, R28 ;  /* 0x0000001c001c7308 */ /* 0x000ea20000000800 */
        /* <DEDUP_REMOVED lines=11> */
[----:B------:R-:W1:Y:S05]  /*58c0*/  MUFU.EX2 R31, R31 ;  /* 0x0000001f001f7308 */ /* 0x000e6a0000000800 */
[C---:B------:R-:W-:Y:S03]  /*58d0*/  HMMA.16816.F32 R84, R68.reuse, R86, RZ ;  /* 0x000000564454723c */ /* 0x040fe600000018ff */
[----:B------:R-:W-:Y:S03]  /*58e0*/  MUFU.EX2 R26, R26 ;  /* 0x0000001a001a7308 */ /* 0x000fe60000000800 */
[C---:B------:R-:W-:Y:S05]  /*58f0*/  HMMA.16816.F32 R72, R68.reuse, R4, RZ ;  /* 0x000000044448723c */ /* 0x040fea00000018ff */
[----:B------:R-:W4:Y:S01]  /*5900*/  MUFU.EX2 R3, R3 ;  /* 0x0000000300037308 */ /* 0x000f220000000800 */
[----:B------:R-:W-:Y:S01]  /*5910*/  HMMA.16816.F32 R68, R68, R6, RZ ;  /* 0x000000064444723c */ /* 0x000fe200000018ff */
[----:B--2---:R-:W-:-:S02]  /*5920*/  F2FP.F16.F32.PACK_AB R4, R28, R33 ;  /* 0x000000211c04723e */ /* 0x004fc400000000ff */
[----:B-1----:R-:W-:Y:S01]  /*5930*/  F2FP.F16.F32.PACK_AB R5, R31, R34 ;  /* 0x000000221f05723e */ /* 0x002fe200000000ff */
[----:B------:R-:W-:-:S03]  /*5940*/  FADD.FTZ R34, R34, R47 ;  /* 0x0000002f22227221 */ /* 0x000fc60000010000 */
[----:B------:R-:W-:Y:S01]  /*5950*/  F2FP.F16.F32.PACK_AB R6, R27, R30 ;  /* 0x0000001e1b06723e */ /* 0x000fe200000000ff */
[----:B------:R-:W-:Y:S01]  /*5960*/  MUFU.EX2 R113, R113 ;  /* 0x0000007100717308 */ /* 0x000fe20000000800 */
[----:B------:R-:W-:Y:S01]  /*5970*/  FADD.FTZ R31, R31, R34 ;  /* 0x000000221f1f7221 */ /* 0x000fe20000010000 */
[----:B----4-:R-:W-:-:S06]  /*5980*/  F2FP.F16.F32.PACK_AB R7, R3, R26 ;  /* 0x0000001a0307723e */ /* 0x010fcc00000000ff */
[----:B------:R-:W1:Y:S01]  /*5990*/  MUFU.EX2 R50, R50 ;  /* 0x0000003200327308 */ /* 0x000e620000000800 */
[----:B------:R-:W-:-:S04]  /*59a0*/  FADD.FTZ R26, R26, R31 ;  /* 0x0000001f1a1a7221 */ /* 0x000fc80000010000 */
[----:B------:R-:W-:Y:S01]  /*59b0*/  FADD.FTZ R26, R3, R26 ;  /* 0x0000001a031a7221 */ /* 0x000fe20000010000 */
[C---:B------:R-:W-:Y:S02]  /*59c0*/  HMMA.16816.F32 R80, R4.reuse, R8, R80 ;  /* 0x000000080450723c */ /* 0x040fe40000001850 */
[----:B------:R-:W-:Y:S04]  /*59d0*/  MUFU.EX2 R61, R61 ;  /* 0x0000003d003d7308 */ /* 0x000fe80000000800 */
[C---:B------:R-:W-:Y:S01]  /*59e0*/  HMMA.16816.F32 R76, R4.reuse, R10, R76 ;  /* 0x0000000a044c723c */ /* 0x040fe2000000184c */
[----:B------:R-:W2:Y:S03]  /*59f0*/  LDSM.16.MT88.4 R8, [R163+0x7000] ;  /* 0x00700000a308783b */ /* 0x000ea60000004200 */
[----:B------:R-:W4:Y:S02]  /*5a00*/  MUFU.EX2 R42, R42 ;  /* 0x0000002a002a7308 */ /* 0x000f240000000800 */
[C---:B------:R-:W-:Y:S06]  /*5a10*/  HMMA.16816.F32 R72, R4.reuse, R20, R72 ;  /* 0x000000140448723c */ /* 0x040fec0000001848 */
[C---:B------:R-:W-:Y:S01]  /*5a20*/  HMMA.16816.F32 R68, R4.reuse, R22, R68 ;  /* 0x000000160444723c */ /* 0x040fe20000001844 */
[----:B------:R-:W2:Y:S01]  /*5a30*/  LDSM.16.MT88.4 R20, [R162+0x7000] ;  /* 0x00700000a214783b */ /* 0x000ea20000004200 */
[----:B------:R-:W-:Y:S04]  /*5a40*/  MUFU.EX2 R59, R59 ;  /* 0x0000003b003b7308 */ /* 0x000fe80000000800 */
[C---:B-----5:R-:W-:Y:S04]  /*5a50*/  HMMA.16816.F32 R88, R4.reuse, R12, R88 ;  /* 0x0000000c0458723c */ /* 0x060fe80000001858 */
[----:B------:R-:W5:Y:S02]  /*5a60*/  MUFU.EX2 R48, R48 ;  /* 0x0000003000307308 */ /* 0x000f640000000800 */
[C---:B------:R-:W-:Y:S01]  /*5a70*/  HMMA.16816.F32 R84, R4.reuse, R14, R84 ;  /* 0x0000000e0454723c */ /* 0x040fe20000001854 */
[----:B------:R-:W2:Y:S05]  /*5a80*/  LDSM.16.MT88.4 R12, [R164+0x7000] ;  /* 0x00700000a40c783b */ /* 0x000eaa0000004200 */
[----:B------:R-:W-:Y:S01]  /*5a90*/  MUFU.EX2 R63, R63 ;  /* 0x0000003f003f7308 */ /* 0x000fe20000000800 */
[C---:B---3--:R-:W-:Y:S06]  /*5aa0*/  HMMA.16816.F32 R96, R4.reuse, R16, R96 ;  /* 0x000000100460723c */ /* 0x048fec0000001860 */
[----:B------:R-:W-:Y:S01]  /*5ab0*/  HMMA.16816.F32 R92, R4, R18, R92 ;  /* 0x00000012045c723c */ /* 0x000fe2000000185c */
[----:B------:R-:W3:Y:S01]  /*5ac0*/  MUFU.EX2 R40, R40 ;  /* 0x0000002800287308 */ /* 0x000ee20000000800 */
[----:B------:R-:W2:Y:S05]  /*5ad0*/  LDSM.16.MT88.4 R16, [R166+0x7000] ;  /* 0x00700000a610783b */ /* 0x000eaa0000004200 */
[----:B-1----:R-:W-:-:S02]  /*5ae0*/  F2FP.F16.F32.PACK_AB R4, R50, R113 ;  /* 0x000000713204723e */ /* 0x002fc400000000ff */
[----:B----4-:R-:W-:Y:S01]  /*5af0*/  F2FP.F16.F32.PACK_AB R6, R42, R61 ;  /* 0x0000003d2a06723e */ /* 0x010fe200000000ff */
[----:B------:R-:W-:Y:S01]  /*5b00*/  MUFU.EX2 R119, R119 ;  /* 0x0000007700777308 */ /* 0x000fe20000000800 */
[----:B-----5:R-:W-:Y:S01]  /*5b10*/  F2FP.F16.F32.PACK_AB R5, R48, R59 ;  /* 0x0000003b3005723e */ /* 0x020fe200000000ff */
[----:B------:R-:W-:-:S04]  /*5b20*/  FADD.FTZ R59, R59, R26 ;  /* 0x0000001a3b3b7221 */ /* 0x000fc80000010000 */
[----:B------:R-:W-:Y:S01]  /*5b30*/  FADD.FTZ R48, R48, R59 ;  /* 0x0000003b30307221 */ /* 0x000fe20000010000 */
[----:B---3--:R-:W-:Y:S01]  /*5b40*/  F2FP.F16.F32.PACK_AB R7, R40, R63 ;  /* 0x0000003f2807723e */ /* 0x008fe200000000ff */
[----:B------:R-:W1:Y:S02]  /*5b50*/  MUFU.EX2 R58, R58 ;  /* 0x0000003a003a7308 */ /* 0x000e640000000800 */
[----:B------:R-:W-:-:S04]  /*5b60*/  FADD.FTZ R63, R63, R48 ;  /* 0x000000303f3f7221 */ /* 0x000fc80000010000 */
[----:B------:R-:W-:Y:S01]  /*5b70*/  FADD.FTZ R40, R40, R63 ;  /* 0x0000003f28287221 */ /* 0x000fe20000010000 */
[C---:B--2---:R-:W-:Y:S01]  /*5b80*/  HMMA.16816.F32 R80, R4.reuse, R8, R80 ;  /* 0x000000080450723c */ /* 0x044fe20000001850 */
[----:B------:R-:W-:Y:S05]  /*5b90*/  MUFU.EX2 R115, R115 ;  /* 0x0000007300737308 */ /* 0x000fea0000000800 */
[C---:B------:R-:W-:Y:S01]  /*5ba0*/  HMMA.16816.F32 R76, R4.reuse, R10, R76 ;  /* 0x0000000a044c723c */ /* 0x040fe2000000184c */
[----:B------:R-:W2:Y:S02]  /*5bb0*/  LDSM.16.MT88.4 R8, [R163+0x7800] ;  /* 0x00780000a308783b */ /* 0x000ea40000004200 */
[----:B------:R-:W3:Y:S03]  /*5bc0*/  MUFU.EX2 R52, R52 ;  /* 0x0000003400347308 */ /* 0x000ee60000000800 */
[C---:B------:R-:W-:Y:S06]  /*5bd0*/  HMMA.16816.F32 R72, R4.reuse, R20, R72 ;  /* 0x000000140448723c */ /* 0x040fec0000001848 */
        /* <DEDUP_REMOVED lines=12> */
[----:B-1----:R-:W-:-:S02]  /*5ca0*/  F2FP.F16.F32.PACK_AB R4, R58, R119 ;  /* 0x000000773a04723e */ /* 0x002fc400000000ff */
        /* <DEDUP_REMOVED lines=13> */
[----:B------:R-:W3:Y:S03]  /*5d80*/  MUFU.EX2 R60, R60 ;  /* 0x0000003c003c7308 */ /* 0x000ee60000000800 */
        /* <DEDUP_REMOVED lines=30> */
[----:B------:R-:W-:Y:S01]  /*5f70*/  FFMA.FTZ R20, R121, UR6, -R24 ;  /* 0x0000000679147c23 */ /* 0x000fe20008010818 */
[----:B------:R-:W-:Y:S04]  /*5f80*/  MUFU.EX2 R137, R137 ;  /* 0x0000008900897308 */ /* 0x000fe80000000800 */
[C---:B------:R-:W-:Y:S01]  /*5f90*/  HMMA.16816.F32 R84, R4.reuse, R14, R84 ;  /* 0x0000000e0454723c */ /* 0x040fe20000001854 */
[----:B------:R-:W4:Y:S03]  /*5fa0*/  LDSM.16.MT88.4 R12, [R163+0x8800] ;  /* 0x00880000a30c783b */ /* 0x000f260000004200 */
[----:B------:R-:W5:Y:S02]  /*5fb0*/  MUFU.EX2 R108, R108 ;  /* 0x0000006c006c7308 */ /* 0x000f640000000800 */
[C---:B------:R-:W-:Y:S06]  /*5fc0*/  HMMA.16816.F32 R96, R4.reuse, R16, R96 ;  /* 0x000000100460723c */ /* 0x040fec0000001860 */
        /* <DEDUP_REMOVED lines=8> */
[----:B------:R-:W-:Y:S01]  /*6050*/  FFMA.FTZ R22, R105, UR6, -R38 ;  /* 0x0000000669167c23 */ /* 0x000fe20008010826 */
[----:B-----5:R-:W-:Y:S01]  /*6060*/  F2FP.F16.F32.PACK_AB R5, R108, R137 ;  /* 0x000000896c05723e */ /* 0x020fe200000000ff */
        /* <DEDUP_REMOVED lines=11> */
[----:B------:R-:W3:Y:S01]  /*6120*/  MUFU.EX2 R22, R22 ;  /* 0x0000001600167308 */ /* 0x000ee20000000800 */
        /* <DEDUP_REMOVED lines=8> */
[----:B------:R-:W-:Y:S08]  /*61b0*/  MUFU.EX2 R55, R55 ;  /* 0x0000003700377308 */ /* 0x000ff00000000800 */
[----:B------:R-:W-:Y:S01]  /*61c0*/  MUFU.EX2 R39, R45 ;  /* 0x0000002d00277308 */ /* 0x000fe20000000800 */
[C---:B--2---:R-:W-:Y:S07]  /*61d0*/  HMMA.16816.F32 R72, R4.reuse, R8, R72 ;  /* 0x000000080448723c */ /* 0x044fee0000001848 */
[----:B------:R-:W-:Y:S01]  /*61e0*/  MUFU.EX2 R38, R41 ;  /* 0x0000002900267308 */ /* 0x000fe20000000800 */
[----:B------:R-:W-:Y:S01]  /*61f0*/  HMMA.16816.F32 R68, R4, R10, R68 ;  /* 0x0000000a0444723c */ /* 0x000fe20000001844 */
[----:B------:R-:W-:-:S04]  /*6200*/  FADD.FTZ R8, R51, R44 ;  /* 0x0000002c33087221 */ /* 0x000fc80000010000 */
[----:B------:R-:W-:Y:S02]  /*6210*/  FADD.FTZ R49, R49, R8 ;  /* 0x0000000831317221 */ /* 0x000fe40000010000 */
[----:B------:R-:W2:Y:S01]  /*6220*/  LDSM.16.MT88.4 R8, [R164+0x9000] ;  /* 0x00900000a408783b */ /* 0x000ea20000004200 */
[----:B------:R-:W4:Y:S01]  /*6230*/  MUFU.EX2 R44, R53 ;  /* 0x00000035002c7308 */ /* 0x000f220000000800 */
[----:B------:R-:W-:Y:S01]  /*6240*/  FADD.FTZ R46, R36, R49 ;  /* 0x00000031242e7221 */ /* 0x000fe20000010000 */
[----:B------:R-:W-:Y:S01]  /*6250*/  FFMA.FTZ R49, R37, UR6, -R24 ;  /* 0x0000000625317c23 */ /* 0x000fe20008010818 */
[----:B-1----:R-:W-:Y:S02]  /*6260*/  F2FP.F16.F32.PACK_AB R4, R23, R110 ;  /* 0x0000006e1704723e */ /* 0x002fe400000000ff */
[----:B------:R-:W-:Y:S01]  /*6270*/  FADD.FTZ R37, R33, R46 ;  /* 0x0000002e21257221 */ /* 0x000fe20000010000 */
[----:B---3--:R-:W-:Y:S01]  /*6280*/  F2FP.F16.F32.PACK_AB R6, R22, R107 ;  /* 0x0000006b1606723e */ /* 0x008fe200000000ff */
[--C-:B------:R-:W-:Y:S01]  /*6290*/  FFMA.FTZ R33, R35, UR6, -R24.reuse ;  /* 0x0000000623217c23 */ /* 0x100fe20008010818 */
[----:B-----5:R-:W-:Y:S01]  /*62a0*/  F2FP.F16.F32.PACK_AB R5, R112, R67 ;  /* 0x000000437005723e */ /* 0x020fe200000000ff */
[----:B------:R-:W-:Y:S01]  /*62b0*/  FADD.FTZ R37, R28, R37 ;  /* 0x000000251c257221 */ /* 0x000fe20000010000 */
[--C-:B------:R-:W-:Y:S01]  /*62c0*/  FFMA.FTZ R28, R29, UR6, -R24.reuse ;  /* 0x000000061d1c7c23 */ /* 0x100fe20008010818 */
[----:B------:R-:W-:Y:S01]  /*62d0*/  FFMA.FTZ R24, R25, UR6, -R24 ;  /* 0x0000000619187c23 */ /* 0x000fe20008010818 */
[----:B------:R-:W1:Y:S01]  /*62e0*/  MUFU.EX2 R36, R43 ;  /* 0x0000002b00247308 */ /* 0x000e620000000800 */
[----:B------:R-:W-:Y:S01]  /*62f0*/  FADD.FTZ R30, R30, R37 ;  /* 0x000000251e1e7221 */ /* 0x000fe20000010000 */
[----:B------:R-:W-:Y:S01]  /*6300*/  FADD.FTZ R67, R67, R20 ;  /* 0x0000001443437221 */ /* 0x000fe20000010000 */
[----:B----4-:R-:W-:-:S02]  /*6310*/  F2FP.F16.F32.PACK_AB R7, R44, R55 ;  /* 0x000000372c07723e */ /* 0x010fc400000000ff */
[----:B------:R-:W-:Y:S01]  /*6320*/  FADD.FTZ R30, R27, R30 ;  /* 0x0000001e1b1e7221 */ /* 0x000fe20000010000 */
[----:B------:R-:W-:Y:S02]  /*6330*/  FADD.FTZ R112, R112, R67 ;  /* 0x0000004370707221 */ /* 0x000fe40000010000 */
[----:B------:R-:W3:Y:S01]  /*6340*/  MUFU.EX2 R189, R189 ;  /* 0x000000bd00bd7308 */ /* 0x000ee20000000800 */
[----:B------:R-:W-:Y:S01]  /*6350*/  FADD.FTZ R113, R113, R30 ;  /* 0x0000001e71717221 */ /* 0x000fe20000010000 */
[----:B------:R-:W-:Y:S01]  /*6360*/  FADD.FTZ R55, R55, R112 ;  /* 0x0000007037377221 */ /* 0x000fe20000010000 */
[C---:B------:R-:W-:Y:S02]  /*6370*/  HMMA.16816.F32 R96, R4.reuse, R12, R96 ;  /* 0x0000000c0460723c */ /* 0x040fe40000001860 */
[----:B------:R-:W-:Y:S01]  /*6380*/  FADD.FTZ R50, R50, R113 ;  /* 0x0000007132327221 */ /* 0x000fe20000010000 */
[----:B------:R-:W-:Y:S02]  /*6390*/  FADD.FTZ R55, R44, R55 ;  /* 0x000000372c377221 */ /* 0x000fe40000010000 */
[----:B------:R-:W-:Y:S01]  /*63a0*/  MUFU.EX2 R32, R49 ;  /* 0x0000003100207308 */ /* 0x000fe20000000800 */
[----:B------:R-:W-:Y:S01]  /*63b0*/  HMMA.16816.F32 R92, R4, R14, R92 ;  /* 0x0000000e045c723c */ /* 0x000fe2000000185c */
[----:B------:R-:W4:Y:S01]  /*63c0*/  LDSM.16.MT88.4 R12, [R162+0x9000] ;  /* 0x00900000a20c783b */ /* 0x000f220000004200 */
[----:B------:R-:W-:-:S04]  /*63d0*/  FADD.FTZ R61, R61, R50 ;  /* 0x000000323d3d7221 */ /* 0x000fc80000010000 */
[----:B------:R-:W-:Y:S01]  /*63e0*/  FADD.FTZ R42, R42, R61 ;  /* 0x0000003d2a2a7221 */ /* 0x000fe20000010000 */
[----:B------:R-:W5:Y:S01]  /*63f0*/  MUFU.EX2 R33, R33 ;  /* 0x0000002100217308 */ /* 0x000f620000000800 */
[----:B------:R-:W-:Y:S02]  /*6400*/  HMMA.16816.F32 R80, R4, R16, R80 ;  /* 0x000000100450723c */ /* 0x000fe40000001850 */
[----:B------:R-:W-:-:S04]  /*6410*/  FADD.FTZ R119, R119, R42 ;  /* 0x0000002a77777221 */ /* 0x000fc80000010000 */
[C---:B--2---:R-:W-:Y:S01]  /*6420*/  HMMA.16816.F32 R88, R4.reuse, R8, R88 ;  /* 0x000000080458723c */ /* 0x044fe20000001858 */
[----:B------:R-:W-:Y:S01]  /*6430*/  FADD.FTZ R58, R58, R119 ;  /* 0x000000773a3a7221 */ /* 0x000fe20000010000 */
[----:B------:R-:W-:Y:S03]  /*6440*/  MUFU.EX2 R28, R28 ;  /* 0x0000001c001c7308 */ /* 0x000fe60000000800 */
[----:B------:R-:W-:Y:S01]  /*6450*/  FADD.FTZ R115, R115, R58 ;  /* 0x0000003a73737221 */ /* 0x000fe20000010000 */
[C---:B------:R-:W-:Y:S01]  /*6460*/  HMMA.16816.F32 R84, R4.reuse, R10, R84 ;  /* 0x0000000a0454723c */ /* 0x040fe20000001854 */
[----:B------:R-:W2:Y:S02]  /*6470*/  LDSM.16.MT88.4 R8, [R166+0x9800] ;  /* 0x00980000a608783b */ /* 0x000ea40000004200 */
[----:B------:R-:W-:Y:S01]  /*6480*/  FADD.FTZ R52, R52, R115 ;  /* 0x0000007334347221 */ /* 0x000fe20000010000 */
[----:B------:R-:W5:Y:S02]  /*6490*/  MUFU.EX2 R3, R24 ;  /* 0x0000001800037308 */ /* 0x000f640000000800 */
[----:B------:R-:W-:Y:S01]  /*64a0*/  HMMA.16816.F32 R76, R4, R18, R76 ;  /* 0x00000012044c723c */ /* 0x000fe2000000184c */
[----:B------:R-:W-:Y:S01]  /*64b0*/  FADD.FTZ R151, R151, R52 ;  /* 0x0000003497977221 */ /* 0x000fe20000010000 */
[----:B------:R-:W2:Y:S03]  /*64c0*/  LDSM.16.MT88.4 R16, [R164+0x9800] ;  /* 0x00980000a410783b */ /* 0x000ea60000004200 */
[----:B------:R-:W-:-:S04]  /*64d0*/  FADD.FTZ R64, R64, R151 ;  /* 0x0000009740407221 */ /* 0x000fc80000010000 */
[----:B------:R-:W-:-:S04]  /*64e0*/  FADD.FTZ R147, R147, R64 ;  /* 0x0000004093937221 */ /* 0x000fc80000010000 */
[----:B------:R-:W-:Y:S01]  /*64f0*/  FADD.FTZ R60, R60, R147 ;  /* 0x000000933c3c7221 */ /* 0x000fe20000010000 */
[----:B----4-:R-:W-:Y:S03]  /*6500*/  HMMA.16816.F32 R72, R4, R12, R72 ;  /* 0x0000000c0448723c */ /* 0x010fe60000001848 */
[----:B------:R-:W-:-:S03]  /*6510*/  FADD.FTZ R145, R145, R60 ;  /* 0x0000003c91917221 */ /* 0x000fc60000010000 */
[----:B------:R-:W-:Y:S01]  /*6520*/  HMMA.16816.F32 R68, R4, R14, R68 ;  /* 0x0000000e0444723c */ /* 0x000fe20000001844 */
[----:B------:R-:W4:Y:S01]  /*6530*/  LDSM.16.MT88.4 R12, [R163+0x9800] ;  /* 0x00980000a30c783b */ /* 0x000f220000004200 */
[----:B------:R-:W-:-:S04]  /*6540*/  FADD.FTZ R106, R106, R145 ;  /* 0x000000916a6a7221 */ /* 0x000fc80000010000 */
[----:B------:R-:W-:Y:S01]  /*6550*/  FADD.FTZ R141, R141, R106 ;  /* 0x0000006a8d8d7221 */ /* 0x000fe20000010000 */
[----:B-1----:R-:W-:Y:S02]  /*6560*/  F2FP.F16.F32.PACK_AB R4, R36, R39 ;  /* 0x000000272404723e */ /* 0x002fe400000000ff */
[----:B---3--:R-:W-:Y:S01]  /*6570*/  F2FP.F16.F32.PACK_AB R6, R189, R38 ;  /* 0x00000026bd06723e */ /* 0x008fe200000000ff */
[----:B------:R-:W-:Y:S01]  /*6580*/  FADD.FTZ R141, R104, R141 ;  /* 0x0000008d688d7221 */ /* 0x000fe20000010000 */
[----:B-----5:R-:W-:Y:S01]  /*6590*/  F2FP.F16.F32.PACK_AB R5, R33, R32 ;  /* 0x000000202105723e */ /* 0x020fe200000000ff */
[----:B------:R-:W-:Y:S01]  /*65a0*/  FADD.FTZ R32, R32, R55 ;  /* 0x0000003720207221 */ /* 0x000fe20000010000 */
[----:B------:R-:W-:Y:S01]  /*65b0*/  F2FP.F16.F32.PACK_AB R7, R3, R28 ;  /* 0x0000001c0307723e */ /* 0x000fe200000000ff */
[----:B------:R-:W-:Y:S02]  /*65c0*/  FADD.FTZ R110, R110, R141 ;  /* 0x0000008d6e6e7221 */ /* 0x000fe40000010000 */
[----:B------:R-:W-:-:S02]  /*65d0*/  FADD.FTZ R33, R33, R32 ;  /* 0x0000002021217221 */ /* 0x000fc40000010000 */
[----:B------:R-:W-:Y:S02]  /*65e0*/  FADD.FTZ R110, R23, R110 ;  /* 0x0000006e176e7221 */ /* 0x000fe40000010000 */
[----:B--2---:R-:W-:Y:S01]  /*65f0*/  HMMA.16816.F32 R96, R4, R8, R96 ;  /* 0x000000080460723c */ /* 0x004fe20000001860 */
[----:B------:R-:W-:Y:S01]  /*6600*/  FADD.FTZ R28, R28, R33 ;  /* 0x000000211c1c7221 */ /* 0x000fe20000010000 */
[----:B------:R-:W-:-:S03]  /*6610*/  FADD.FTZ R107, R107, R110 ;  /* 0x0000006e6b6b7221 */ /* 0x000fc60000010000 */
[----:B------:R-:W-:Y:S01]  /*6620*/  FADD.FTZ R188, R3, R28 ;  /* 0x0000001c03bc7221 */ /* 0x000fe20000010000 */
[----:B------:R-:W-:Y:S01]  /*6630*/  HMMA.16816.F32 R92, R4, R10, R92 ;  /* 0x0000000a045c723c */ /* 0x000fe2000000185c */
[----:B------:R-:W1:Y:S01]  /*6640*/  LDSM.16.MT88.4 R8, [R162+0x9800] ;  /* 0x00980000a208783b */ /* 0x000e620000004200 */
[----:B------:R-:W-:-:S04]  /*6650*/  FADD.FTZ R22, R22, R107 ;  /* 0x0000006b16167221 */ /* 0x000fc80000010000 */
[----:B------:R-:W-:Y:S01]  /*6660*/  FADD.FTZ R39, R39, R22 ;  /* 0x0000001627277221 */ /* 0x000fe20000010000 */
[----:B------:R-:W-:Y:S03]  /*6670*/  HMMA.16816.F32 R88, R4, R16, R88 ;  /* 0x000000100458723c */ /* 0x000fe60000001858 */
[----:B------:R-:W-:-:S03]  /*6680*/  FADD.FTZ R39, R36, R39 ;  /* 0x0000002724277221 */ /* 0x000fc60000010000 */
[----:B------:R-:W-:Y:S01]  /*6690*/  HMMA.16816.F32 R84, R4, R18, R84 ;  /* 0x000000120454723c */ /* 0x000fe20000001854 */
[----:B------:R-:W-:-:S04]  /*66a0*/  FADD.FTZ R38, R38, R39 ;  /* 0x0000002726267221 */ /* 0x000fc80000010000 */
[----:B------:R-:W-:Y:S01]  /*66b0*/  FADD.FTZ R189, R189, R38 ;  /* 0x00000026bdbd7221 */ /* 0x000fe20000010000 */
[C---:B----4-:R-:W-:Y:S06]  /*66c0*/  HMMA.16816.F32 R80, R4.reuse, R12, R80 ;  /* 0x0000000c0450723c */ /* 0x050fec0000001850 */
[C---:B------:R-:W-:Y:S06]  /*66d0*/  HMMA.16816.F32 R76, R4.reuse, R14, R76 ;  /* 0x0000000e044c723c */ /* 0x040fec000000184c */
[C---:B-1----:R-:W-:Y:S06]  /*66e0*/  HMMA.16816.F32 R72, R4.reuse, R8, R72 ;  /* 0x000000080448723c */ /* 0x042fec0000001848 */
        /* <DEDUP_REMOVED lines=67> */
.L_x_6338:
[----:B------:R-:W-:-:S04]  /*6b20*/  LEA R3, -R128, RZ, 0x7 ;  /* 0x000000ff80037211 */ /* 0x000fc800078e39ff */
[----:B------:R-:W-:-:S07]  /*6b30*/  SHF.R.S32.HI R4, RZ, 0x1f, R3 ;  /* 0x0000001fff047819 */ /* 0x000fce0000011403 */
.L_x_6339:
[C---:B------:R-:W-:Y:S01]  /*6b40*/  IMAD.SHL.U32 R5, R128.reuse, 0x20, RZ ;  /* 0x0000002080057824 */ /* 0x040fe200078e00ff */
[----:B------:R-:W-:Y:S02]  /*6b50*/  LEA R174, P2, R3, R174, 0x1 ;  /* 0x000000ae03ae7211 */ /* 0x000fe400078408ff */
[----:B------:R-:W-:Y:S02]  /*6b60*/  SHF.L.U64.HI R6, R128, 0x5, R129 ;  /* 0x0000000580067819 */ /* 0x000fe40000010281 */
        /* <DEDUP_REMOVED lines=16> */
[-C--:B------:R-:W-:Y:S01]  /*6c70*/  IADD3 R4, P2, R12, R5.reuse, RZ ;  /* 0x000000050c047210 */ /* 0x080fe20007f5e0ff */
[----:B------:R-:W-:Y:S02]  /*6c80*/  LDGSTS.E.BYPASS.LTC128B.128 [R179+0x7800], desc[UR14][R20.64] ;  /* 0x0780000014b37fae */ /* 0x000fe4000b901d4e */
[--C-:B------:R-:W-:Y:S01]  /*6c90*/  IMAD.X R13, R15, 0x1, R6.reuse, P1 ;  /* 0x000000010f0d7824 */ /* 0x100fe200008e0606 */
[----:B------:R-:W-:Y:S01]  /*6ca0*/  IADD3 R24, P1, R4, R5, RZ ;  /* 0x0000000504187210 */ /* 0x000fe20007f3e0ff */
[----:B------:R-:W-:Y:S02]  /*6cb0*/  LDGSTS.E.BYPASS.LTC128B.128 [R179+0x8000], desc[UR14][R14.64] ;  /* 0x080000000eb37fae */ /* 0x000fe4000b901d4e */
[----:B------:R-:W-:-:S02]  /*6cc0*/  IMAD.X R5, R13, 0x1, R6, P2 ;  /* 0x000000010d057824 */ /* 0x000fc400010e0606 */
[----:B------:R-:W-:Y:S02]  /*6cd0*/  LDGSTS.E.BYPASS.LTC128B.128 [R179+0x8800], desc[UR14][R12.64] ;  /* 0x088000000cb37fae */ /* 0x000fe4000b901d4e */
[----:B------:R-:W-:Y:S01]  /*6ce0*/  IMAD.X R25, R5, 0x1, R6, P1 ;  /* 0x0000000105197824 */ /* 0x000fe200008e0606 */
[----:B------:R-:W-:Y:S01]  /*6cf0*/  ISETP.GE.AND P1, PT, R101, 0x3, PT ;  /* 0x000000036500780c */ /* 0x000fe20003f26270 */
[----:B------:R-:W-:Y:S04]  /*6d00*/  LDGSTS.E.BYPASS.LTC128B.128 [R179+0x9000], desc[UR14][R4.64] ;  /* 0x0900000004b37fae */ /* 0x000fe8000b901d4e */
[----:B------:R2:W-:Y:S04]  /*6d10*/  LDGSTS.E.BYPASS.LTC128B.128 [R179+0x9800], desc[UR14][R24.64] ;  /* 0x0980000018b37fae */ /* 0x0005e8000b901d4e */
[----:B------:R-:W-:Y:S04]  /*6d20*/  LDSM.16.M88.4 R16, [R172] ;  /* 0x00000000ac10783b */ /* 0x000fe80000000200 */
[----:B------:R-:W3:Y:S04]  /*6d30*/  LDSM.16.M88.4 R56, [R171+0x3000] ;  /* 0x00300000ab38783b */ /* 0x000ee80000000200 */
[----:B------:R-:W4:Y:S04]  /*6d40*/  LDSM.16.M88.4 R48, [R171+0x3800] ;  /* 0x00380000ab30783b */ /* 0x000f280000000200 */
[----:B-1----:R-:W1:Y:S04]  /*6d50*/  LDSM.16.M88.4 R8, [R171+0x2000] ;  /* 0x00200000ab08783b */ /* 0x002e680000000200 */
[----:B------:R-:W-:Y:S04]  /*6d60*/  LDSM.16.M88.4 R112, [R170] ;  /* 0x00000000aa70783b */ /* 0x000fe80000000200 */
[----:B------:R-:W5:Y:S04]  /*6d70*/  LDSM.16.M88.4 R108, [R165+0x3000] ;  /* 0x00300000a56c783b */ /* 0x000f680000000200 */
        /* <DEDUP_REMOVED lines=8> */
[C---:B----4-:R-:W-:Y:S03]  /*6e00*/  HMMA.16816.F32 R52, R16.reuse, R48, RZ ;  /* 0x000000301034723c */ /* 0x050fe600000018ff */
[----:B------:R-:W-:Y:S03]  /*6e10*/  LDSM.16.M88.4 R20, [R165+0x2800] ;  /* 0x00280000a514783b */ /* 0x000fe60000000200 */
[C---:B------:R-:W-:Y:S01]  /*6e20*/  HMMA.16816.F32 R56, R16.reuse, R58, RZ ;  /* 0x0000003a1038723c */ /* 0x040fe200000018ff */
[----:B------:R-:W-:Y:S04]  /*6e30*/  LDSM.16.M88.4 R120, [R171+0x5800] ;  /* 0x00580000ab78783b */ /* 0x000fe80000000200 */
[----:B------:R-:W0:Y:S01]  /*6e40*/  LDGDEPBAR ;  /* 0x00000000000079af */ /* 0x000e220000000000 */
[C---:B------:R-:W-:Y:S06]  /*6e50*/  HMMA.16816.F32 R48, R16.reuse, R50, RZ ;  /* 0x000000321030723c */ /* 0x040fec00000018ff */
[C---:B-1----:R-:W-:Y:S06]  /*6e60*/  HMMA.16816.F32 R12, R16.reuse, R8, RZ ;  /* 0x00000008100c723c */ /* 0x042fec00000018ff */
[----:B------:R-:W-:Y:S06]  /*6e70*/  HMMA.16816.F32 R8, R16, R10, RZ ;  /* 0x0000000a1008723c */ /* 0x000fec00000018ff */
[C---:B-----5:R-:W-:Y:S06]  /*6e80*/  HMMA.16816.F32 R60, R112.reuse, R108, R60 ;  /* 0x0000006c703c723c */ /* 0x060fec000000183c */
[C---:B------:R-:W-:Y:S01]  /*6e90*/  HMMA.16816.F32 R56, R112.reuse, R110, R56 ;  /* 0x0000006e7038723c */ /* 0x040fe20000001838 */
[----:B------:R-:W1:Y:S05]  /*6ea0*/  LDSM.16.M88.4 R108, [R165+0x4800] ;  /* 0x00480000a56c783b */ /* 0x000e6a0000000200 */
[C---:B------:R-:W-:Y:S06]  /*6eb0*/  HMMA.16816.F32 R52, R112.reuse, R104, R52 ;  /* 0x000000687034723c */ /* 0x040fec0000001834 */
[C---:B------:R-:W-:Y:S01]  /*6ec0*/  HMMA.16816.F32 R48, R112.reuse, R106, R48 ;  /* 0x0000006a7030723c */ /* 0x040fe20000001830 */
[----:B------:R-:W3:Y:S05]  /*6ed0*/  LDSM.16.M88.4 R104, [R165+0x5000] ;  /* 0x00500000a568783b */ /* 0x000eea0000000200 */
[C---:B------:R-:W-:Y:S06]  /*6ee0*/  HMMA.16816.F32 R12, R112.reuse, R28, R12 ;  /* 0x0000001c700c723c */ /* 0x040fec000000180c */
[----:B------:R-:W-:Y:S06]  /*6ef0*/  HMMA.16816.F32 R8, R112, R30, R8 ;  /* 0x0000001e7008723c */ /* 0x000fec0000001808 */
[C---:B------:R-:W-:Y:S06]  /*6f00*/  HMMA.16816.F32 R36, R16.reuse, R32, RZ ;  /* 0x000000201024723c */ /* 0x040fec00000018ff */
[C---:B--2---:R-:W-:Y:S06]  /*6f10*/  HMMA.16816.F32 R28, R16.reuse, R24, RZ ;  /* 0x00000018101c723c */ /* 0x044fec00000018ff */
[C---:B------:R-:W-:Y:S06]  /*6f20*/  HMMA.16816.F32 R32, R16.reuse, R34, RZ ;  /* 0x000000221020723c */ /* 0x040fec00000018ff */
[----:B------:R-:W-:Y:S06]  /*6f30*/  HMMA.16816.F32 R24, R16, R26, RZ ;  /* 0x0000001a1018723c */ /* 0x000fec00000018ff */
[C---:B-1----:R-:W-:Y:S06]  /*6f40*/  HMMA.16816.F32 R36, R112.reuse, R108, R36 ;  /* 0x0000006c7024723c */ /* 0x042fec0000001824 */
[C---:B---3--:R-:W-:Y:S06]  /*6f50*/  HMMA.16816.F32 R28, R112.reuse, R104, R28 ;  /* 0x00000068701c723c */ /* 0x048fec000000181c */
[C---:B------:R-:W-:Y:S01]  /*6f60*/  HMMA.16816.F32 R32, R112.reuse, R110, R32 ;  /* 0x0000006e7020723c */ /* 0x040fe20000001820 */
[----:B------:R-:W-:Y:S05]  /*6f70*/  LDSM.16.M88.4 R108, [R169] ;  /* 0x00000000a96c783b */ /* 0x000fea0000000200 */
[----:B------:R-:W-:Y:S01]  /*6f80*/  HMMA.16816.F32 R24, R112, R106, R24 ;  /* 0x0000006a7018723c */ /* 0x000fe20000001818 */
[----:B------:R-:W1:Y:S05]  /*6f90*/  LDSM.16.M88.4 R104, [R168] ;  /* 0x00000000a868783b */ /* 0x000e6a0000000200 */
[C---:B------:R-:W-:Y:S06]  /*6fa0*/  HMMA.16816.F32 R44, R16.reuse, R40, RZ ;  /* 0x00000028102c723c */ /* 0x040fec00000018ff */
[C---:B------:R-:W-:Y:S06]  /*6fb0*/  HMMA.16816.F32 R40, R16.reuse, R42, RZ ;  /* 0x0000002a1028723c */ /* 0x040fec00000018ff */
[C---:B------:R-:W-:Y:S06]  /*6fc0*/  HMMA.16816.F32 R4, R16.reuse, R64, RZ ;  /* 0x000000401004723c */ /* 0x040fec00000018ff */
[----:B------:R-:W-:Y:S06]  /*6fd0*/  HMMA.16816.F32 R64, R16, R66, RZ ;  /* 0x000000421040723c */ /* 0x000fec00000018ff */
[C---:B------:R-:W-:Y:S06]  /*6fe0*/  HMMA.16816.F32 R44, R112.reuse, R116, R44 ;  /* 0x00000074702c723c */ /* 0x040fec000000182c */
[----:B------:R-:W-:Y:S01]  /*6ff0*/  HMMA.16816.F32 R40, R112, R118, R40 ;  /* 0x000000767028723c */ /* 0x000fe20000001828 */
[----:B------:R-:W2:Y:S05]  /*7000*/  LDSM.16.M88.4 R116, [R161] ;  /* 0x00000000a174783b */ /* 0x000eaa0000000200 */
[C---:B-1----:R-:W-:Y:S06]  /*7010*/  HMMA.16816.F32 R12, R108.reuse, R104, R12 ;  /* 0x000000686c0c723c */ /* 0x042fec000000180c */
[----:B------:R-:W-:Y:S01]  /*7020*/  HMMA.16816.F32 R8, R108, R106, R8 ;  /* 0x0000006a6c08723c */ /* 0x000fe20000001808 */
[----:B------:R-:W1:Y:S05]  /*7030*/  LDSM.16.M88.4 R104, [R159] ;  /* 0x000000009f68783b */ /* 0x000e6a0000000200 */
[C---:B------:R-:W-:Y:S06]  /*7040*/  HMMA.16816.F32 R4, R112.reuse, R20, R4 ;  /* 0x000000147004723c */ /* 0x040fec0000001804 */
[----:B------:R-:W-:Y:S06]  /*7050*/  HMMA.16816.F32 R64, R112, R22, R64 ;  /* 0x000000167040723c */ /* 0x000fec0000001840 */
[C---:B------:R-:W-:Y:S06]  /*7060*/  HMMA.16816.F32 R20, R16.reuse, R120, RZ ;  /* 0x000000781014723c */ /* 0x040fec00000018ff */
[----:B------:R-:W-:Y:S01]  /*7070*/  HMMA.16816.F32 R16, R16, R122, RZ ;  /* 0x0000007a1010723c */ /* 0x000fe200000018ff */
[----:B------:R-:W3:Y:S05]  /*7080*/  LDSM.16.M88.4 R120, [R165+0x5800] ;  /* 0x00580000a578783b */ /* 0x000eea0000000200 */
[C---:B--2---:R-:W-:Y:S06]  /*7090*/  HMMA.16816.F32 R4, R108.reuse, R116, R4 ;  /* 0x000000746c04723c */ /* 0x044fec0000001804 */
[C---:B------:R-:W-:Y:S01]  /*70a0*/  HMMA.16816.F32 R64, R108.reuse, R118, R64 ;  /* 0x000000766c40723c */ /* 0x040fe20000001840 */
[----:B------:R-:W2:Y:S05]  /*70b0*/  LDSM.16.M88.4 R116, [R157] ;  /* 0x000000009d74783b */ /* 0x000eaa0000000200 */
[C---:B-1----:R-:W-:Y:S06]  /*70c0*/  HMMA.16816.F32 R52, R108.reuse, R104, R52 ;  /* 0x000000686c34723c */ /* 0x042fec0000001834 */
[----:B------:R-:W-:Y:S01]  /*70d0*/  HMMA.16816.F32 R48, R108, R106, R48 ;  /* 0x0000006a6c30723c */ /* 0x000fe20000001830 */
[----:B------:R-:W1:Y:S05]  /*70e0*/  LDSM.16.M88.4 R104, [R156] ;  /* 0x000000009c68783b */ /* 0x000e6a0000000200 */
[C---:B---3--:R-:W-:Y:S06]  /*70f0*/  HMMA.16816.F32 R20, R112.reuse, R120, R20 ;  /* 0x000000787014723c */ /* 0x048fec0000001814 */
[----:B------:R-:W-:Y:S01]  /*7100*/  HMMA.16816.F32 R16, R112, R122, R16 ;  /* 0x0000007a7010723c */ /* 0x000fe20000001810 */
[----:B------:R-:W3:Y:S04]  /*7110*/  LDSM.16.M88.4 R120, [R158] ;  /* 0x000000009e78783b */ /* 0x000ee80000000200 */
[----:B------:R-:W4:Y:S01]  /*7120*/  LDSM.16.M88.4 R112, [R160] ;  /* 0x00000000a070783b */ /* 0x000f220000000200 */
[C---:B--2---:R-:W-:Y:S06]  /*7130*/  HMMA.16816.F32 R36, R108.reuse, R116, R36 ;  /* 0x000000746c24723c */ /* 0x044fec0000001824 */
[C---:B------:R-:W-:Y:S01]  /*7140*/  HMMA.16816.F32 R32, R108.reuse, R118, R32 ;  /* 0x000000766c20723c */ /* 0x040fe20000001820 */
[----:B------:R-:W-:Y:S05]  /*7150*/  LDSM.16.M88.4 R116, [R167] ;  /* 0x00000000a774783b */ /* 0x000fea0000000200 */
[C---:B-1----:R-:W-:Y:S06]  /*7160*/  HMMA.16816.F32 R28, R108.reuse, R104, R28 ;  /* 0x000000686c1c723c */ /* 0x042fec000000181c */
[C---:B------:R-:W-:Y:S01]  /*7170*/  HMMA.16816.F32 R24, R108.reuse, R106, R24 ;  /* 0x0000006a6c18723c */ /* 0x040fe20000001818 */
[----:B------:R-:W1:Y:S05]  /*7180*/  LDSM.16.M88.4 R104, [R100] ;  /* 0x000000006468783b */ /* 0x000e6a0000000200 */
[C---:B---3--:R-:W-:Y:S06]  /*7190*/  HMMA.16816.F32 R44, R108.reuse, R120, R44 ;  /* 0x000000786c2c723c */ /* 0x048fec000000182c */
[C---:B------:R-:W-:Y:S01]  /*71a0*/  HMMA.16816.F32 R40, R108.reuse, R122, R40 ;  /* 0x0000007a6c28723c */ /* 0x040fe20000001828 */
[----:B------:R-:W2:Y:S05]  /*71b0*/  LDSM.16.M88.4 R120, [R100+0x800] ;  /* 0x000800006478783b */ /* 0x000eaa0000000200 */
[C---:B----4-:R-:W-:Y:S06]  /*71c0*/  HMMA.16816.F32 R60, R108.reuse, R112, R60 ;  /* 0x000000706c3c723c */ /* 0x050fec000000183c */
[----:B------:R-:W-:Y:S01]  /*71d0*/  HMMA.16816.F32 R56, R108, R114, R56 ;  /* 0x000000726c38723c */ /* 0x000fe20000001838 */
[----:B------:R-:W3:Y:S05]  /*71e0*/  LDSM.16.M88.4 R112, [R102] ;  /* 0x000000006670783b */ /* 0x000eea0000000200 */
[C---:B-1----:R-:W-:Y:S06]  /*71f0*/  HMMA.16816.F32 R12, R116.reuse, R104, R12 ;  /* 0x00000068740c723c */ /* 0x042fec000000180c */
[C---:B------:R-:W-:Y:S01]  /*7200*/  HMMA.16816.F32 R8, R116.reuse, R106, R8 ;  /* 0x0000006a7408723c */ /* 0x040fe20000001808 */
[----:B------:R-:W1:Y:S05]  /*7210*/  LDSM.16.M88.4 R104, [R100+0x2000] ;  /* 0x002000006468783b */ /* 0x000e6a0000000200 */
[----:B--2---:R-:W-:-:S12]  /*7220*/  HMMA.16816.F32 R4, R116, R120, R4 ;  /* 0x000000787404723c */ /* 0x004fd80000001804 */
[----:B------:R-:W-:Y:S01]  /*7230*/  FMUL.FTZ R3, R13, UR8 ;  /* 0x000000080d037c20 */ /* 0x000fe20008410000 */
[----:B------:R-:W-:Y:S05]  /*7240*/  HMMA.16816.F32 R64, R116, R122, R64 ;  /* 0x0000007a7440723c */ /* 0x000fea0000001840 */
[----:B------:R-:W-:Y:S01]  /*7250*/  FMUL.FTZ R10, R10, UR8 ;  /* 0x000000080a0a7c20 */ /* 0x000fe20008410000 */
[----:B------:R-:W-:Y:S01]  /*7260*/  MUFU.TANH R3, R3 ;  /* 0x0000000300037308 */ /* 0x000fe20000002400 */
[----:B------:R-:W-:Y:S01]  /*7270*/  FMUL.FTZ R9, R9, UR8 ;  /* 0x0000000809097c20 */ /* 0x000fe20008410000 */
[----:B------:R-:W-:Y:S01]  /*7280*/  FMUL.FTZ R11, R11, UR8 ;  /* 0x000000080b0b7c20 */ /* 0x000fe20008410000 */
[C---:B---3--:R-:W-:Y:S05]  /*7290*/  HMMA.16816.F32 R20, R108.reuse, R112, R20 ;  /* 0x000000706c14723c */ /* 0x048fea0000001814 */
[----:B------:R-:W-:Y:S01]  /*72a0*/  MUFU.TANH R9, R9 ;  /* 0x0000000900097308 */ /* 0x000fe20000002400 */
[----:B------:R-:W-:Y:S01]  /*72b0*/  HMMA.16816.F32 R16, R108, R114, R16 ;  /* 0x000000726c10723c */ /* 0x000fe20000001810 */
[----:B------:R-:W2:Y:S04]  /*72c0*/  LDSM.16.M88.4 R108, [R100+0x1800] ;  /* 0x00180000646c783b */ /* 0x000ea80000000200 */
[----:B------:R-:W3:Y:S01]  /*72d0*/  LDSM.16.M88.4 R112, [R100+0x1000] ;  /* 0x001000006470783b */ /* 0x000ee20000000200 */
[----:B-1----:R-:W-:Y:S01]  /*72e0*/  HMMA.16816.F32 R40, R116, R106, R40 ;  /* 0x0000006a7428723c */ /* 0x002fe20000001828 */
[----:B------:R-:W-:Y:S01]  /*72f0*/  FMUL.FTZ R217, R4, UR8 ;  /* 0x0000000804d97c20 */ /* 0x000fe20008410000 */
[----:B------:R-:W-:Y:S01]  /*7300*/  FMUL.FTZ R213, R6, UR8 ;  /* 0x0000000806d57c20 */ /* 0x000fe20008410000 */
[----:B------:R-:W-:-:S03]  /*7310*/  FMUL.FTZ R211, R7, UR8 ;  /* 0x0000000807d37c20 */ /* 0x000fc60008410000 */
[----:B------:R-:W-:Y:S01]  /*7320*/  HMMA.16816.F32 R44, R116, R104, R44 ;  /* 0x00000068742c723c */ /* 0x000fe2000000182c */
[----:B------:R-:W-:Y:S01]  /*7330*/  FMUL.FTZ R106, R8, UR8 ;  /* 0x00000008086a7c20 */ /* 0x000fe20008410000 */
[----:B------:R-:W-:Y:S01]  /*7340*/  FMUL.FTZ R8, R5, UR8 ;  /* 0x0000000805087c20 */ /* 0x000fe20008410000 */
[----:B------:R-:W-:Y:S01]  /*7350*/  FMUL.FTZ R107, R15, UR8 ;  /* 0x000000080f6b7c20 */ /* 0x000fe20008410000 */
[----:B------:R-:W1:Y:S01]  /*7360*/  LDSM.16.M88.4 R4, [R100+0x3000] ;  /* 0x003000006404783b */ /* 0x000e620000000200 */
[----:B------:R-:W-:Y:S01]  /*7370*/  MUFU.TANH R105, R11 ;  /* 0x0000000b00697308 */ /* 0x000fe20000002400 */
[----:B------:R-:W-:Y:S01]  /*7380*/  FMUL.FTZ R64, R64, UR8 ;  /* 0x0000000840407c20 */ /* 0x000fe20008410000 */
[----:B------:R-:W-:Y:S01]  /*7390*/  FMUL.FTZ R104, R14, UR8 ;  /* 0x000000080e687c20 */ /* 0x000fe20008410000 */
[----:B------:R-:W-:Y:S01]  /*73a0*/  FMUL.FTZ R66, R66, UR8 ;  /* 0x0000000842427c20 */ /* 0x000fe20008410000 */
[----:B------:R-:W-:-:S04]  /*73b0*/  FMUL.FTZ R67, R67, UR8 ;  /* 0x0000000843437c20 */ /* 0x000fc80008410000 */
[----:B------:R-:W-:Y:S05]  /*73c0*/  MUFU.TANH R107, R107 ;  /* 0x0000006b006b7308 */ /* 0x000fea0000002400 */
[----:B------:R-:W-:Y:S01]  /*73d0*/  FMUL.FTZ R40, R40, UR8 ;  /* 0x0000000828287c20 */ /* 0x000fe20008410000 */
[----:B------:R-:W-:Y:S01]  /*73e0*/  FMUL.FTZ R42, R42, UR8 ;  /* 0x000000082a2a7c20 */ /* 0x000fe20008410000 */
[----:B------:R-:W-:Y:S01]  /*73f0*/  FMUL.FTZ R41, R41, UR8 ;  /* 0x0000000829297c20 */ /* 0x000fe20008410000 */
[----:B------:R-:W4:Y:S01]  /*7400*/  MUFU.TANH R106, R106 ;  /* 0x0000006a006a7308 */ /* 0x000f220000002400 */
[----:B------:R-:W-:Y:S02]  /*7410*/  FMUL.FTZ R43, R43, UR8 ;  /* 0x000000082b2b7c20 */ /* 0x000fe40008410000 */
[----:B------:R-:W-:Y:S01]  /*7420*/  FMUL.FTZ R44, R44, UR8 ;  /* 0x000000082c2c7c20 */ /* 0x000fe20008410000 */
[----:B------:R-:W-:Y:S01]  /*7430*/  FMUL.FTZ R46, R46, UR8 ;  /* 0x000000082e2e7c20 */ /* 0x000fe20008410000 */
[----:B------:R-:W-:Y:S01]  /*7440*/  FMUL.FTZ R45, R45, UR8 ;  /* 0x000000082d2d7c20 */ /* 0x000fe20008410000 */
[----:B------:R-:W-:Y:S01]  /*7450*/  FMUL.FTZ R47, R47, UR8 ;  /* 0x000000082f2f7c20 */ /* 0x000fe20008410000 */
[C---:B--2---:R-:W-:Y:S01]  /*7460*/  HMMA.16816.F32 R52, R116.reuse, R108, R52 ;  /* 0x0000006c7434723c */ /* 0x044fe20000001834 */
[----:B------:R2:W-:Y:S05]  /*7470*/  MUFU.TANH R109, R10 ;  /* 0x0000000a006d7308 */ /* 0x0005ea0000002400 */
[----:B------:R-:W-:Y:S01]  /*7480*/  HMMA.16816.F32 R48, R116, R110, R48 ;  /* 0x0000006e7430723c */ /* 0x000fe20000001830 */
[----:B------:R-:W-:-:S02]  /*7490*/  FMUL.FTZ R108, R12, UR8 ;  /* 0x000000080c6c7c20 */ /* 0x000fc40008410000 */
[----:B------:R-:W5:Y:S01]  /*74a0*/  LDSM.16.M88.4 R12, [R100+0x2800] ;  /* 0x00280000640c783b */ /* 0x000f620000000200 */
[----:B------:R-:W4:Y:S02]  /*74b0*/  MUFU.TANH R217, R217 ;  /* 0x000000d900d97308 */ /* 0x000f240000002400 */
[C---:B---3--:R-:W-:Y:S06]  /*74c0*/  HMMA.16816.F32 R60, R116.reuse, R112, R60 ;  /* 0x00000070743c723c */ /* 0x048fec000000183c */
[C---:B-1----:R-:W-:Y:S01]  /*74d0*/  HMMA.16816.F32 R28, R116.reuse, R4, R28 ;  /* 0x00000004741c723c */ /* 0x042fe2000000181c */
[----:B--2---:R-:W1:Y:S01]  /*74e0*/  S2R R10, SR_TID.X ;  /* 0x00000000000a7919 */ /* 0x004e620000002100 */
[----:B------:R-:W2:Y:S04]  /*74f0*/  MUFU.TANH R213, R213 ;  /* 0x000000d500d57308 */ /* 0x000ea80000002400 */
[C---:B------:R-:W-:Y:S01]  /*7500*/  HMMA.16816.F32 R24, R116.reuse, R6, R24 ;  /* 0x000000067418723c */ /* 0x040fe20000001818 */
[----:B------:R-:W3:Y:S01]  /*7510*/  LDSM.16.M88.4 R4, [R100+0x3800] ;  /* 0x003800006404783b */ /* 0x000ee20000000200 */
[----:B------:R-:W-:Y:S01]  /*7520*/  FMUL.FTZ R155, R53, UR8 ;  /* 0x00000008359b7c20 */ /* 0x000fe20008410000 */
[----:B------:R-:W-:Y:S01]  /*7530*/  FMUL.FTZ R52, R52, UR8 ;  /* 0x0000000834347c20 */ /* 0x000fe20008410000 */
[----:B------:R-:W-:Y:S01]  /*7540*/  MUFU.TANH R8, R8 ;  /* 0x0000000800087308 */ /* 0x000fe20000002400 */
        /* <DEDUP_REMOVED lines=12> */
[----:B------:R-:W-:-:S04]  /*7610*/  DEPBAR.LE SB0, 0x0 ;  /* 0x000080000000791a */ /* 0x000fc80000000000 */
[----:B------:R-:W2:Y:S01]  /*7620*/  MUFU.TANH R215, R64 ;  /* 0x0000004000d77308 */ /* 0x000ea20000002400 */
[----:B------:R-:W-:Y:S01]  /*7630*/  FMUL.FTZ R28, R28, UR8 ;  /* 0x000000081c1c7c20 */ /* 0x000fe20008410000 */
[----:B------:R-:W-:Y:S01]  /*7640*/  FMUL.FTZ R29, R29, UR8 ;  /* 0x000000081d1d7c20 */ /* 0x000fe20008410000 */
[----:B------:R-:W-:Y:S01]  /*7650*/  FMUL.FTZ R30, R30, UR8 ;  /* 0x000000081e1e7c20 */ /* 0x000fe20008410000 */
[C---:B-----5:R-:W-:Y:S01]  /*7660*/  HMMA.16816.F32 R32, R116.reuse, R14, R32 ;  /* 0x0000000e7420723c */ /* 0x060fe20000001820 */
[----:B------:R-:W-:Y:S01]  /*7670*/  FMUL.FTZ R24, R24, UR8 ;  /* 0x0000000818187c20 */ /* 0x000fe20008410000 */
[----:B-1----:R-:W-:Y:S02]  /*7680*/  IMAD.SHL.U32 R10, R10, 0x2, RZ ;  /* 0x000000020a0a7824 */ /* 0x002fe400078e00ff */
[----:B------:R-:W-:Y:S01]  /*7690*/  FMUL.FTZ R31, R31, UR8 ;  /* 0x000000081f1f7c20 */ /* 0x000fe20008410000 */
[----:B------:R-:W1:Y:S01]  /*76a0*/  MUFU.TANH R209, R66 ;  /* 0x0000004200d17308 */ /* 0x000e620000002400 */
[----:B------:R-:W-:Y:S01]  /*76b0*/  FMUL.FTZ R27, R27, UR8 ;  /* 0x000000081b1b7c20 */ /* 0x000fe20008410000 */
[C---:B------:R-:W-:Y:S01]  /*76c0*/  HMMA.16816.F32 R36, R116.reuse, R12, R36 ;  /* 0x0000000c7424723c */ /* 0x040fe20000001824 */
[----:B------:R-:W-:Y:S01]  /*76d0*/  LOP3.LUT R53, R10, 0x6, RZ, 0xc0, !PT ;  /* 0x000000060a357812 */ /* 0x000fe200078ec0ff */
        /* <DEDUP_REMOVED lines=8> */
[C---:B---3--:R-:W-:Y:S04]  /*7760*/  HMMA.16816.F32 R20, R116.reuse, R4, R20 ;  /* 0x000000047414723c */ /* 0x048fe80000001814 */
[----:B------:R-:W-:Y:S02]  /*7770*/  MUFU.TANH R12, R12 ;  /* 0x0000000c000c7308 */ /* 0x000fe40000002400 */
[----:B------:R-:W-:Y:S01]  /*7780*/  HMMA.16816.F32 R16, R116, R6, R16 ;  /* 0x000000067410723c */ /* 0x000fe20000001810 */
[----:B------:R-:W-:-:S02]  /*7790*/  IMAD.SHL.U32 R4, R177, 0x80, RZ ;  /* 0x00000080b1047824 */ /* 0x000fc400078e00ff */
[----:B------:R-:W-:Y:S01]  /*77a0*/  FMUL.FTZ R34, R34, UR8 ;  /* 0x0000000822227c20 */ /* 0x000fe20008410000 */
[----:B------:R-:W-:Y:S01]  /*77b0*/  FMUL.FTZ R32, R32, UR8 ;  /* 0x0000000820207c20 */ /* 0x000fe20008410000 */
[----:B------:R-:W-:Y:S01]  /*77c0*/  FMUL.FTZ R33, R33, UR8 ;  /* 0x0000000821217c20 */ /* 0x000fe20008410000 */
[----:B------:R-:W-:Y:S01]  /*77d0*/  FMUL.FTZ R35, R35, UR8 ;  /* 0x0000000823237c20 */ /* 0x000fe20008410000 */
[C-C-:B------:R-:W-:Y:S01]  /*77e0*/  LOP3.LUT R5, R4.reuse, 0x8, R53.reuse, 0xfe, !PT ;  /* 0x0000000804057812 */ /* 0x140fe200078efe35 */
[----:B------:R-:W3:Y:S01]  /*77f0*/  MUFU.TANH R205, R60 ;  /* 0x0000003c00cd7308 */ /* 0x000ee20000002400 */
[----:B------:R-:W-:Y:S01]  /*7800*/  LOP3.LUT R10, R4, R53, RZ, 0xfc, !PT ;  /* 0x00000035040a7212 */ /* 0x000fe200078efcff */
[----:B------:R-:W-:Y:S01]  /*7810*/  FMUL.FTZ R36, R36, UR8 ;  /* 0x0000000824247c20 */ /* 0x000fe20008410000 */
[CC--:B------:R-:W-:Y:S01]  /*7820*/  ISETP.GE.AND P4, PT, R5.reuse, R132.reuse, PT ;  /* 0x000000840500720c */ /* 0x0c0fe20003f86270 */
[----:B------:R-:W-:Y:S01]  /*7830*/  FMUL.FTZ R38, R38, UR8 ;  /* 0x0000000826267c20 */ /* 0x000fe20008410000 */
[-C--:B------:R-:W-:Y:S01]  /*7840*/  ISETP.GE.AND P3, PT, R5, R131.reuse, PT ;  /* 0x000000830500720c */ /* 0x080fe20003f66270 */
[----:B------:R-:W-:Y:S01]  /*7850*/  FMUL.FTZ R37, R37, UR8 ;  /* 0x0000000825257c20 */ /* 0x000fe20008410000 */
[--C-:B------:R-:W-:Y:S01]  /*7860*/  LOP3.LUT R5, R4, 0x10, R53.reuse, 0xfe, !PT ;  /* 0x0000001004057812 */ /* 0x100fe200078efe35 */
[----:B------:R-:W5:Y:S01]  /*7870*/  MUFU.TANH R197, R62 ;  /* 0x0000003e00c57308 */ /* 0x000f620000002400 */
[----:B----4-:R-:W-:Y:S01]  /*7880*/  FSEL R15, R106, -INF , !P4 ;  /* 0xff8000006a0f7808 */ /* 0x010fe20006000000 */
[----:B------:R-:W-:Y:S01]  /*7890*/  FMUL.FTZ R39, R39, UR8 ;  /* 0x0000000827277c20 */ /* 0x000fe20008410000 */
[CC--:B------:R-:W-:Y:S01]  /*78a0*/  ISETP.GE.AND P5, PT, R5.reuse, R132.reuse, PT ;  /* 0x000000840500720c */ /* 0x0c0fe20003fa6270 */
[----:B------:R-:W-:Y:S01]  /*78b0*/  FMUL.FTZ R20, R20, UR8 ;  /* 0x0000000814147c20 */ /* 0x000fe20008410000 */
[-C--:B------:R-:W-:Y:S01]  /*78c0*/  ISETP.GE.AND P6, PT, R5, R131.reuse, PT ;  /* 0x000000830500720c */ /* 0x080fe20003fc6270 */
[C---:B------:R-:W-:Y:S01]  /*78d0*/  VIADD R5, R10.reuse, 0x1 ;  /* 0x000000010a057836 */ /* 0x040fe20000000000 */
[----:B------:R-:W-:Y:S01]  /*78e0*/  FSEL R217, R217, -INF , !P5 ;  /* 0xff800000d9d97808 */ /* 0x000fe20006800000 */
[----:B------:R-:W-:Y:S01]  /*78f0*/  MUFU.TANH R203, R61 ;  /* 0x0000003d00cb7308 */ /* 0x000fe20000002400 */
[----:B--2---:R-:W-:Y:S01]  /*7900*/  FSEL R213, R213, -INF , !P6 ;  /* 0xff800000d5d57808 */ /* 0x004fe20007000000 */
[----:B------:R-:W-:Y:S01]  /*7910*/  VIADD R6, R10, 0x59 ;  /* 0x000000590a067836 */ /* 0x000fe20000000000 */
[-C--:B------:R-:W-:Y:S01]  /*7920*/  ISETP.GE.AND P2, PT, R5, R132.reuse, PT ;  /* 0x000000840500720c */ /* 0x080fe20003f46270 */
[----:B------:R-:W-:Y:S01]  /*7930*/  FMUL.FTZ R21, R21, UR8 ;  /* 0x0000000815157c20 */ /* 0x000fe20008410000 */
[--C-:B------:R-:W-:Y:S01]  /*7940*/  LOP3.LUT R7, R4, 0x68, R53.reuse, 0xfe, !PT ;  /* 0x0000006804077812 */ /* 0x100fe200078efe35 */
[----:B------:R-:W-:Y:S01]  /*7950*/  FMUL.FTZ R22, R22, UR8 ;  /* 0x0000000816167c20 */ /* 0x000fe20008410000 */
[----:B------:R-:W-:Y:S01]  /*7960*/  FSEL R51, R3, -INF , !P2 ;  /* 0xff80000003337808 */ /* 0x000fe20005000000 */
[----:B------:R-:W-:Y:S01]  /*7970*/  MUFU.TANH R195, R63 ;  /* 0x0000003f00c37308 */ /* 0x000fe20000002400 */
[-C--:B------:R-:W-:Y:S01]  /*7980*/  ISETP.GE.AND P2, PT, R5, R131.reuse, PT ;  /* 0x000000830500720c */ /* 0x080fe20003f46270 */
[----:B------:R-:W-:Y:S01]  /*7990*/  FMUL.FTZ R16, R16, UR8 ;  /* 0x0000000810107c20 */ /* 0x000fe20008410000 */
[----:B------:R-:W-:Y:S01]  /*79a0*/  LOP3.LUT R3, R4, 0x18, R53, 0xfe, !PT ;  /* 0x0000001804037812 */ /* 0x000fe200078efe35 */
[----:B------:R-:W-:Y:S01]  /*79b0*/  FMUL.FTZ R17, R17, UR8 ;  /* 0x0000000811117c20 */ /* 0x000fe20008410000 */
[----:B------:R-:W-:Y:S01]  /*79c0*/  FSEL R11, R107, -INF , !P2 ;  /* 0xff8000006b0b7808 */ /* 0x000fe20005000000 */
[----:B------:R-:W-:Y:S01]  /*79d0*/  FMUL.FTZ R18, R18, UR8 ;  /* 0x0000000812127c20 */ /* 0x000fe20008410000 */
[C---:B------:R-:W-:Y:S01]  /*79e0*/  ISETP.GE.AND P2, PT, R3.reuse, R132, PT ;  /* 0x000000840300720c */ /* 0x040fe20003f46270 */
[----:B------:R-:W2:Y:S01]  /*79f0*/  MUFU.TANH R199, R56 ;  /* 0x0000003800c77308 */ /* 0x000ea20000002400 */
[----:B------:R-:W-:Y:S01]  /*7a00*/  ISETP.GE.AND P4, PT, R3, R131, PT ;  /* 0x000000830300720c */ /* 0x000fe20003f86270 */
[----:B------:R-:W-:Y:S01]  /*7a10*/  VIADD R3, R10, 0x9 ;  /* 0x000000090a037836 */ /* 0x000fe20000000000 */
[----:B------:R-:W-:Y:S01]  /*7a20*/  FSEL R5, R109, -INF , !P3 ;  /* 0xff8000006d057808 */ /* 0x000fe20005800000 */
[----:B------:R-:W-:Y:S01]  /*7a30*/  FMUL.FTZ R19, R19, UR8 ;  /* 0x0000000813137c20 */ /* 0x000fe20008410000 */
[----:B------:R-:W-:-:S02]  /*7a40*/  FSEL R215, R215, -INF , !P2 ;  /* 0xff800000d7d77808 */ /* 0x000fc40005000000 */
[----:B------:R-:W-:Y:S01]  /*7a50*/  ISETP.GE.AND P3, PT, R3, R132, PT ;  /* 0x000000840300720c */ /* 0x000fe20003f66270 */
[----:B------:R-:W4:Y:S01]  /*7a60*/  MUFU.TANH R193, R58 ;  /* 0x0000003a00c17308 */ /* 0x000f220000002400 */
[----:B-1----:R-:W-:Y:S02]  /*7a70*/  FSEL R209, R209, -INF , !P4 ;  /* 0xff800000d1d17808 */ /* 0x002fe40006000000 */
[----:B------:R-:W-:Y:S02]  /*7a80*/  FSEL R13, R9, -INF , !P3 ;  /* 0xff800000090d7808 */ /* 0x000fe40005800000 */
[----:B------:R-:W-:Y:S02]  /*7a90*/  ISETP.GE.AND P3, PT, R3, R131, PT ;  /* 0x000000830300720c */ /* 0x000fe40003f66270 */
[----:B------:R-:W-:Y:S01]  /*7aa0*/  LOP3.LUT R3, R4, 0x20, R53, 0xfe, !PT ;  /* 0x0000002004037812 */ /* 0x000fe200078efe35 */
[----:B------:R-:W-:Y:S01]  /*7ab0*/  MUFU.TANH R201, R57 ;  /* 0x0000003900c97308 */ /* 0x000fe20000002400 */
[----:B------:R-:W-:-:S02]  /*7ac0*/  FSEL R9, R105, -INF , !P3 ;  /* 0xff80000069097808 */ /* 0x000fc40005800000 */
[CC--:B------:R-:W-:Y:S02]  /*7ad0*/  ISETP.GE.AND P3, PT, R3.reuse, R132.reuse, PT ;  /* 0x000000840300720c */ /* 0x0c0fe40003f66270 */
[----:B------:R-:W-:Y:S01]  /*7ae0*/  ISETP.GE.AND P5, PT, R3, R131, PT ;  /* 0x000000830300720c */ /* 0x000fe20003fa6270 */
[----:B------:R-:W-:Y:S01]  /*7af0*/  VIADD R3, R10, 0x11 ;  /* 0x000000110a037836 */ /* 0x000fe20000000000 */
[----:B---3--:R-:W-:Y:S01]  /*7b00*/  FSEL R205, R205, -INF , !P3 ;  /* 0xff800000cdcd7808 */ /* 0x008fe20005800000 */
[----:B------:R-:W-:Y:S01]  /*7b10*/  MUFU.TANH R191, R59 ;  /* 0x0000003b00bf7308 */ /* 0x000fe20000002400 */
[----:B-----5:R-:W-:Y:S02]  /*7b20*/  FSEL R197, R197, -INF , !P5 ;  /* 0xff800000c5c57808 */ /* 0x020fe40006800000 */
[----:B------:R-:W-:-:S04]  /*7b30*/  ISETP.GE.AND P6, PT, R3, R132, PT ;  /* 0x000000840300720c */ /* 0x000fc80003fc6270 */
[----:B------:R-:W-:Y:S01]  /*7b40*/  FSEL R65, R8, -INF , !P6 ;  /* 0xff80000008417808 */ /* 0x000fe20007000000 */
[----:B------:R-:W1:Y:S01]  /*7b50*/  MUFU.TANH R187, R52 ;  /* 0x0000003400bb7308 */ /* 0x000e620000002400 */
[-C--:B------:R-:W-:Y:S02]  /*7b60*/  ISETP.GE.AND P6, PT, R3, R131.reuse, PT ;  /* 0x000000830300720c */ /* 0x080fe40003fc6270 */
[----:B------:R-:W-:Y:S02]  /*7b70*/  LOP3.LUT R3, R4, 0x28, R53, 0xfe, !PT ;  /* 0x0000002804037812 */ /* 0x000fe400078efe35 */
[----:B------:R-:W-:Y:S02]  /*7b80*/  FSEL R211, R211, -INF , !P6 ;  /* 0xff800000d3d37808 */ /* 0x000fe40007000000 */
[C---:B------:R-:W-:Y:S01]  /*7b90*/  ISETP.GE.AND P6, PT, R3.reuse, R132, PT ;  /* 0x000000840300720c */ /* 0x040fe20003fc6270 */
[----:B------:R-:W3:Y:S01]  /*7ba0*/  MUFU.TANH R149, R54 ;  /* 0x0000003600957308 */ /* 0x000ee20000002400 */
[----:B------:R-:W-:Y:S01]  /*7bb0*/  ISETP.GE.AND P2, PT, R3, R131, PT ;  /* 0x000000830300720c */ /* 0x000fe20003f46270 */
[----:B------:R-:W-:Y:S01]  /*7bc0*/  VIADD R3, R10, 0x19 ;  /* 0x000000190a037836 */ /* 0x000fe20000000000 */
[----:B--2---:R-:W-:-:S02]  /*7bd0*/  FSEL R199, R199, -INF , !P6 ;  /* 0xff800000c7c77808 */ /* 0x004fc40007000000 */
[----:B----4-:R-:W-:Y:S02]  /*7be0*/  FSEL R193, R193, -INF , !P2 ;  /* 0xff800000c1c17808 */ /* 0x010fe40005000000 */
[C---:B------:R-:W-:Y:S01]  /*7bf0*/  ISETP.GE.AND P4, PT, R3.reuse, R132, PT ;  /* 0x000000840300720c */ /* 0x040fe20003f86270 */
[----:B------:R-:W-:Y:S01]  /*7c00*/  MUFU.TANH R155, R155 ;  /* 0x0000009b009b7308 */ /* 0x000fe20000002400 */
[--C-:B------:R-:W-:Y:S02]  /*7c10*/  LOP3.LUT R8, R4, 0x40, R53.reuse, 0xfe, !PT ;  /* 0x0000004004087812 */ /* 0x100fe400078efe35 */
[----:B------:R-:W-:Y:S02]  /*7c20*/  FSEL R67, R12, -INF , !P4 ;  /* 0xff8000000c437808 */ /* 0x000fe40006000000 */
[----:B------:R-:W-:Y:S02]  /*7c30*/  ISETP.GE.AND P4, PT, R3, R131, PT ;  /* 0x000000830300720c */ /* 0x000fe40003f86270 */
[----:B------:R-:W-:Y:S01]  /*7c40*/  LOP3.LUT R3, R4, 0x30, R53, 0xfe, !PT ;  /* 0x0000003004037812 */ /* 0x000fe200078efe35 */
[----:B------:R-:W-:Y:S01]  /*7c50*/  MUFU.TANH R147, R55 ;  /* 0x0000003700937308 */ /* 0x000fe20000002400 */
[----:B------:R-:W-:-:S02]  /*7c60*/  FSEL R207, R207, -INF , !P4 ;  /* 0xff800000cfcf7808 */ /* 0x000fc40006000000 */
[CC--:B------:R-:W-:Y:S02]  /*7c70*/  ISETP.GE.AND P4, PT, R3.reuse, R132.reuse, PT ;  /* 0x000000840300720c */ /* 0x0c0fe40003f86270 */
[-C--:B------:R-:W-:Y:S01]  /*7c80*/  ISETP.GE.AND P3, PT, R3, R131.reuse, PT ;  /* 0x000000830300720c */ /* 0x080fe20003f66270 */
[----:B------:R-:W-:Y:S01]  /*7c90*/  VIADD R3, R10, 0x21 ;  /* 0x000000210a037836 */ /* 0x000fe20000000000 */
[----:B-1----:R-:W-:Y:S01]  /*7ca0*/  FSEL R187, R187, -INF , !P4 ;  /* 0xff800000bbbb7808 */ /* 0x002fe20006000000 */
[----:B------:R-:W1:Y:S01]  /*7cb0*/  MUFU.TANH R153, R48 ;  /* 0x0000003000997308 */ /* 0x000e620000002400 */
[----:B------:R-:W-:Y:S02]  /*7cc0*/  ISETP.GE.AND P4, PT, R8, R131, PT ;  /* 0x000000830800720c */ /* 0x000fe40003f86270 */
[----:B------:R-:W-:Y:S02]  /*7cd0*/  ISETP.GE.AND P5, PT, R3, R132, PT ;  /* 0x000000840300720c */ /* 0x000fe40003fa6270 */
[----:B---3--:R-:W-:-:S02]  /*7ce0*/  FSEL R149, R149, -INF , !P3 ;  /* 0xff80000095957808 */ /* 0x008fc40005800000 */
[----:B------:R-:W-:Y:S01]  /*7cf0*/  FSEL R203, R203, -INF , !P5 ;  /* 0xff800000cbcb7808 */ /* 0x000fe20006800000 */
[----:B------:R-:W2:Y:S01]  /*7d00*/  MUFU.TANH R143, R50 ;  /* 0x00000032008f7308 */ /* 0x000ea20000002400 */
[-C--:B------:R-:W-:Y:S02]  /*7d10*/  ISETP.GE.AND P5, PT, R3, R131.reuse, PT ;  /* 0x000000830300720c */ /* 0x080fe40003fa6270 */
[----:B------:R-:W-:Y:S02]  /*7d20*/  LOP3.LUT R3, R4, 0x38, R53, 0xfe, !PT ;  /* 0x0000003804037812 */ /* 0x000fe400078efe35 */
[----:B------:R-:W-:Y:S02]  /*7d30*/  FSEL R195, R195, -INF , !P5 ;  /* 0xff800000c3c37808 */ /* 0x000fe40006800000 */
[C---:B------:R-:W-:Y:S01]  /*7d40*/  ISETP.GE.AND P5, PT, R3.reuse, R132, PT ;  /* 0x000000840300720c */ /* 0x040fe20003fa6270 */
[----:B------:R-:W-:Y:S01]  /*7d50*/  MUFU.TANH R151, R49 ;  /* 0x0000003100977308 */ /* 0x000fe20000002400 */
[----:B------:R-:W-:Y:S01]  /*7d60*/  ISETP.GE.AND P6, PT, R3, R131, PT ;  /* 0x000000830300720c */ /* 0x000fe20003fc6270 */
[----:B------:R-:W-:Y:S01]  /*7d70*/  VIADD R3, R10, 0x29 ;  /* 0x000000290a037836 */ /* 0x000fe20000000000 */
[----:B-1----:R-:W-:-:S04]  /*7d80*/  FSEL R153, R153, -INF , !P5 ;  /* 0xff80000099997808 */ /* 0x002fc80006800000 */
[----:B------:R-:W-:Y:S01]  /*7d90*/  ISETP.GE.AND P2, PT, R3, R132, PT ;  /* 0x000000840300720c */ /* 0x000fe20003f46270 */
[----:B------:R-:W-:Y:S01]  /*7da0*/  MUFU.TANH R145, R145 ;  /* 0x0000009100917308 */ /* 0x000fe20000002400 */
[----:B--2---:R-:W-:Y:S02]  /*7db0*/  FSEL R143, R143, -INF , !P6 ;  /* 0xff8000008f8f7808 */ /* 0x004fe40007000000 */
[----:B------:R-:W-:Y:S02]  /*7dc0*/  FSEL R201, R201, -INF , !P2 ;  /* 0xff800000c9c97808 */ /* 0x000fe40005000000 */
[----:B------:R-:W-:-:S03]  /*7dd0*/  ISETP.GE.AND P2, PT, R3, R131, PT ;  /* 0x000000830300720c */ /* 0x000fc60003f46270 */
[----:B------:R-:W1:Y:S01]  /*7de0*/  MUFU.TANH R141, R44 ;  /* 0x0000002c008d7308 */ /* 0x000e620000002400 */
[----:B------:R-:W-:Y:S02]  /*7df0*/  FSEL R191, R191, -INF , !P2 ;  /* 0xff800000bfbf7808 */ /* 0x000fe40005000000 */
[----:B------:R-:W-:Y:S01]  /*7e00*/  ISETP.GE.AND P2, PT, R8, R132, PT ;  /* 0x000000840800720c */ /* 0x000fe20003f46270 */
[----:B------:R-:W-:-:S04]  /*7e10*/  VIADD R8, R10, 0x31 ;  /* 0x000000310a087836 */ /* 0x000fc80000000000 */
[----:B------:R-:W2:Y:S01]  /*7e20*/  MUFU.TANH R133, R46 ;  /* 0x0000002e00857308 */ /* 0x000ea20000002400 */
[----:B------:R-:W-:-:S04]  /*7e30*/  ISETP.GE.AND P3, PT, R8, R132, PT ;  /* 0x000000840800720c */ /* 0x000fc80003f66270 */
[----:B------:R-:W-:Y:S02]  /*7e40*/  FSEL R155, R155, -INF , !P3 ;  /* 0xff8000009b9b7808 */ /* 0x000fe40005800000 */
[-C--:B------:R-:W-:Y:S01]  /*7e50*/  ISETP.GE.AND P3, PT, R8, R131.reuse, PT ;  /* 0x000000830800720c */ /* 0x080fe20003f66270 */
[----:B------:R-:W-:Y:S01]  /*7e60*/  MUFU.TANH R139, R45 ;  /* 0x0000002d008b7308 */ /* 0x000fe20000002400 */
[----:B------:R-:W-:Y:S02]  /*7e70*/  LOP3.LUT R8, R4, 0x48, R53, 0xfe, !PT ;  /* 0x0000004804087812 */ /* 0x000fe400078efe35 */
[----:B------:R-:W-:Y:S02]  /*7e80*/  FSEL R147, R147, -INF , !P3 ;  /* 0xff80000093937808 */ /* 0x000fe40005800000 */
[C---:B------:R-:W-:Y:S02]  /*7e90*/  ISETP.GE.AND P3, PT, R8.reuse, R132, PT ;  /* 0x000000840800720c */ /* 0x040fe40003f66270 */
[----:B------:R-:W-:Y:S01]  /*7ea0*/  ISETP.GE.AND P5, PT, R8, R131, PT ;  /* 0x000000830800720c */ /* 0x000fe20003fa6270 */
[----:B------:R-:W-:Y:S01]  /*7eb0*/  VIADD R8, R10, 0x39 ;  /* 0x000000390a087836 */ /* 0x000fe20000000000 */
[----:B------:R-:W-:Y:S01]  /*7ec0*/  MUFU.TANH R121, R47 ;  /* 0x0000002f00797308 */ /* 0x000fe20000002400 */
[----:B-1----:R-:W-:-:S02]  /*7ed0*/  FSEL R141, R141, -INF , !P2 ;  /* 0xff8000008d8d7808 */ /* 0x002fc40005000000 */
[----:B--2---:R-:W-:Y:S02]  /*7ee0*/  FSEL R133, R133, -INF , !P4 ;  /* 0xff80000085857808 */ /* 0x004fe40006000000 */
[----:B------:R-:W-:-:S03]  /*7ef0*/  ISETP.GE.AND P6, PT, R8, R132, PT ;  /* 0x000000840800720c */ /* 0x000fc60003fc6270 */
[----:B------:R-:W1:Y:S01]  /*7f00*/  MUFU.TANH R135, R40 ;  /* 0x0000002800877308 */ /* 0x000e620000002400 */
[----:B------:R-:W-:Y:S02]  /*7f10*/  FSEL R151, R151, -INF , !P6 ;  /* 0xff80000097977808 */ /* 0x000fe40007000000 */
[-C--:B------:R-:W-:Y:S02]  /*7f20*/  ISETP.GE.AND P6, PT, R8, R131.reuse, PT ;  /* 0x000000830800720c */ /* 0x080fe40003fc6270 */
[----:B------:R-:W-:Y:S02]  /*7f30*/  LOP3.LUT R8, R4, 0x50, R53, 0xfe, !PT ;  /* 0x0000005004087812 */ /* 0x000fe400078efe35 */
[----:B------:R-:W-:Y:S01]  /*7f40*/  FSEL R145, R145, -INF , !P6 ;  /* 0xff80000091917808 */ /* 0x000fe20007000000 */
[----:B------:R-:W2:Y:S01]  /*7f50*/  MUFU.TANH R123, R42 ;  /* 0x0000002a007b7308 */ /* 0x000ea20000002400 */
[C---:B------:R-:W-:Y:S02]  /*7f60*/  ISETP.GE.AND P6, PT, R8.reuse, R132, PT ;  /* 0x000000840800720c */ /* 0x040fe40003fc6270 */
[----:B------:R-:W-:Y:S01]  /*7f70*/  ISETP.GE.AND P2, PT, R8, R131, PT ;  /* 0x000000830800720c */ /* 0x000fe20003f46270 */
[----:B------:R-:W-:-:S04]  /*7f80*/  VIADD R8, R10, 0x41 ;  /* 0x000000410a087836 */ /* 0x000fc80000000000 */
[----:B------:R-:W3:Y:S01]  /*7f90*/  MUFU.TANH R137, R41 ;  /* 0x0000002900897308 */ /* 0x000ee20000002400 */
[C---:B------:R-:W-:Y:S02]  /*7fa0*/  ISETP.GE.AND P4, PT, R8.reuse, R132, PT ;  /* 0x000000840800720c */ /* 0x040fe40003f86270 */
[----:B-1----:R-:W-:Y:S02]  /*7fb0*/  FSEL R135, R135, -INF , !P3 ;  /* 0xff80000087877808 */ /* 0x002fe40005800000 */
[----:B------:R-:W-:Y:S02]  /*7fc0*/  FSEL R139, R139, -INF , !P4 ;  /* 0xff8000008b8b7808 */ /* 0x000fe40006000000 */
[----:B------:R-:W-:Y:S01]  /*7fd0*/  ISETP.GE.AND P4, PT, R8, R131, PT ;  /* 0x000000830800720c */ /* 0x000fe20003f86270 */
[----:B------:R-:W1:Y:S01]  /*7fe0*/  MUFU.TANH R129, R43 ;  /* 0x0000002b00817308 */ /* 0x000e620000002400 */
[----:B------:R-:W-:Y:S02]  /*7ff0*/  LOP3.LUT R8, R4, 0x58, R53, 0xfe, !PT ;  /* 0x0000005804087812 */ /* 0x000fe400078efe35 */
[----:B------:R-:W-:-:S02]  /*8000*/  FSEL R121, R121, -INF , !P4 ;  /* 0xff80000079797808 */ /* 0x000fc40006000000 */
[C---:B------:R-:W-:Y:S02]  /*8010*/  ISETP.GE.AND P4, PT, R8.reuse, R132, PT ;  /* 0x000000840800720c */ /* 0x040fe40003f86270 */
[----:B------:R-:W-:Y:S01]  /*8020*/  ISETP.GE.AND P3, PT, R8, R131, PT ;  /* 0x000000830800720c */ /* 0x000fe20003f66270 */
[----:B------:R-:W4:Y:S01]  /*8030*/  MUFU.TANH R111, R36 ;  /* 0x00000024006f7308 */ /* 0x000f220000002400 */
[----:B------:R-:W-:Y:S01]  /*8040*/  VIADD R8, R10, 0x49 ;  /* 0x000000490a087836 */ /* 0x000fe20000000000 */
[----:B--2---:R-:W-:-:S04]  /*8050*/  FSEL R123, R123, -INF , !P5 ;  /* 0xff8000007b7b7808 */ /* 0x004fc80006800000 */
[C---:B------:R-:W-:Y:S02]  /*8060*/  ISETP.GE.AND P5, PT, R8.reuse, R132, PT ;  /* 0x000000840800720c */ /* 0x040fe40003fa6270 */
[----:B------:R-:W2:Y:S02]  /*8070*/  MUFU.TANH R105, R38 ;  /* 0x0000002600697308 */ /* 0x000ea40000002400 */
[----:B---3--:R-:W-:Y:S02]  /*8080*/  FSEL R137, R137, -INF , !P5 ;  /* 0xff80000089897808 */ /* 0x008fe40006800000 */
[----:B------:R-:W-:Y:S02]  /*8090*/  ISETP.GE.AND P5, PT, R8, R131, PT ;  /* 0x000000830800720c */ /* 0x000fe40003fa6270 */
[----:B------:R-:W-:Y:S02]  /*80a0*/  LOP3.LUT R8, R4, 0x60, R53, 0xfe, !PT ;  /* 0x0000006004087812 */ /* 0x000fe400078efe35 */
[----:B------:R-:W3:Y:S01]  /*80b0*/  MUFU.TANH R113, R37 ;  /* 0x0000002500717308 */ /* 0x000ee20000002400 */
[----:B-1----:R-:W-:-:S02]  /*80c0*/  FSEL R129, R129, -INF , !P5 ;  /* 0xff80000081817808 */ /* 0x002fc40006800000 */
[----:B----4-:R-:W-:Y:S02]  /*80d0*/  FSEL R111, R111, -INF , !P6 ;  /* 0xff8000006f6f7808 */ /* 0x010fe40007000000 */
[C---:B------:R-:W-:Y:S02]  /*80e0*/  ISETP.GE.AND P5, PT, R8.reuse, R132, PT ;  /* 0x000000840800720c */ /* 0x040fe40003fa6270 */
[----:B------:R-:W-:Y:S01]  /*80f0*/  ISETP.GE.AND P6, PT, R8, R131, PT ;  /* 0x000000830800720c */ /* 0x000fe20003fc6270 */
[----:B------:R-:W1:Y:S01]  /*8100*/  MUFU.TANH R109, R39 ;  /* 0x00000027006d7308 */ /* 0x000e620000002400 */
[----:B------:R-:W-:Y:S01]  /*8110*/  VIADD R8, R10, 0x51 ;  /* 0x000000510a087836 */ /* 0x000fe20000000000 */
[----:B--2---:R-:W-:-:S04]  /*8120*/  FSEL R105, R105, -INF , !P2 ;  /* 0xff80000069697808 */ /* 0x004fc80005000000 */
[C---:B------:R-:W-:Y:S02]  /*8130*/  ISETP.GE.AND P2, PT, R8.reuse, R132, PT ;  /* 0x000000840800720c */ /* 0x040fe40003f46270 */
[----:B------:R-:W2:Y:S02]  /*8140*/  MUFU.TANH R101, R34 ;  /* 0x0000002200657308 */ /* 0x000ea40000002400 */
[----:B---3--:R-:W-:Y:S02]  /*8150*/  FSEL R113, R113, -INF , !P2 ;  /* 0xff80000071717808 */ /* 0x008fe40005000000 */
[----:B------:R-:W-:-:S04]  /*8160*/  ISETP.GE.AND P2, PT, R8, R131, PT ;  /* 0x000000830800720c */ /* 0x000fc80003f46270 */
        /* <DEDUP_REMOVED lines=8> */
[----:B---3--:R-:W-:Y:S01]  /*81f0*/  FSEL R117, R3, -INF , !P4 ;  /* 0xff80000003757808 */ /* 0x008fe20006000000 */
[----:B------:R-:W-:Y:S01]  /*8200*/  FMUL.FTZ R3, R23, UR8 ;  /* 0x0000000817037c20 */ /* 0x000fe20008410000 */
        /* <DEDUP_REMOVED lines=10> */
[----:B------:R-:W-:Y:S02]  /*82b0*/  ISETP.GE.AND P4, PT, R6, R131, PT ;  /* 0x000000830600720c */ /* 0x000fe40003f86270 */
[C-C-:B------:R-:W-:Y:S02]  /*82c0*/  LOP3.LUT R6, R4.reuse, 0x70, R53.reuse, 0xfe, !PT ;  /* 0x0000007004067812 */ /* 0x140fe400078efe35 */
[----:B------:R-:W-:Y:S01]  /*82d0*/  LOP3.LUT R53, R4, 0x78, R53, 0xfe, !PT ;  /* 0x0000007804357812 */ /* 0x000fe200078efe35 */
        /* <DEDUP_REMOVED lines=12> */
[----:B------:R-:W-:-:S05]  /*83a0*/  ISETP.GE.AND P5, PT, R7, R132, PT ;  /* 0x000000840700720c */ /* 0x000fca0003fa6270 */
[----:B------:R-:W1:Y:S01]  /*83b0*/  MUFU.TANH R43, R25 ;  /* 0x00000019002b7308 */ /* 0x000e620000002400 */
[----:B--2---:R-:W-:Y:S02]  /*83c0*/  FSEL R37, R37, -INF , !P2 ;  /* 0xff80000025257808 */ /* 0x004fe40005000000 */
[----:B------:R-:W-:-:S05]  /*83d0*/  ISETP.GE.AND P2, PT, R10, R132, PT ;  /* 0x000000840a00720c */ /* 0x000fca0003f46270 */
[----:B------:R-:W2:Y:S01]  /*83e0*/  MUFU.TANH R38, R26 ;  /* 0x0000001a00267308 */ /* 0x000ea20000002400 */
[----:B---3--:R-:W-:Y:S02]  /*83f0*/  FSEL R42, R42, -INF , !P4 ;  /* 0xff8000002a2a7808 */ /* 0x008fe40006000000 */
[C---:B------:R-:W-:Y:S01]  /*8400*/  ISETP.GE.AND P4, PT, R10.reuse, R131, PT ;  /* 0x000000830a00720c */ /* 0x040fe20003f86270 */
[----:B------:R-:W-:-:S04]  /*8410*/  VIADD R10, R10, 0x79 ;  /* 0x000000790a0a7836 */ /* 0x000fc80000000000 */
[----:B------:R-:W-:Y:S01]  /*8420*/  MUFU.TANH R108, R108 ;  /* 0x0000006c006c7308 */ /* 0x000fe20000002400 */
[----:B-1----:R-:W-:Y:S02]  /*8430*/  FSEL R43, R43, -INF , !P5 ;  /* 0xff8000002b2b7808 */ /* 0x002fe40006800000 */
[----:B------:R-:W-:-:S05]  /*8440*/  ISETP.GE.AND P5, PT, R6, R131, PT ;  /* 0x000000830600720c */ /* 0x000fca0003fa6270 */
[----:B------:R-:W1:Y:S01]  /*8450*/  MUFU.TANH R41, R21 ;  /* 0x0000001500297308 */ /* 0x000e620000002400 */
[----:B--2---:R-:W-:Y:S02]  /*8460*/  FSEL R38, R38, -INF , !P3 ;  /* 0xff80000026267808 */ /* 0x004fe40005800000 */
[----:B------:R-:W-:-:S05]  /*8470*/  ISETP.GE.AND P3, PT, R6, R132, PT ;  /* 0x000000840600720c */ /* 0x000fca0003f66270 */
[----:B------:R-:W2:Y:S08]  /*8480*/  MUFU.TANH R36, R22 ;  /* 0x0000001600247308 */ /* 0x000eb00000002400 */
        /* <DEDUP_REMOVED lines=10> */
[----:B------:R3:W4:Y:S01]  /*8530*/  MUFU.TANH R48, R17 ;  /* 0x0000001100307308 */ /* 0x0007220000002400 */
[----:B-1----:R-:W-:-:S07]  /*8540*/  FSEL R7, R104, -INF , !P4 ;  /* 0xff80000068077808 */ /* 0x002fce0006000000 */
[----:B------:R-:W1:Y:S01]  /*8550*/  MUFU.TANH R47, R18 ;  /* 0x00000012002f7308 */ /* 0x000e620000002400 */
[----:B--2---:R-:W-:-:S07]  /*8560*/  FSEL R49, R49, -INF , !P6 ;  /* 0xff80000031317808 */ /* 0x004fce0007000000 */
[----:B------:R-:W2:Y:S01]  /*8570*/  MUFU.TANH R46, R19 ;  /* 0x00000013002e7308 */ /* 0x000ea20000002400 */
[----:B---3--:R-:W-:Y:S02]  /*8580*/  FSEL R17, R108, -INF , !P2 ;  /* 0xff8000006c117808 */ /* 0x008fe40005000000 */
[----:B------:R-:W-:Y:S02]  /*8590*/  ISETP.GE.AND P2, PT, R10, R131, PT ;  /* 0x000000830a00720c */ /* 0x000fe40003f46270 */
[----:B----4-:R-:W-:Y:S02]  /*85a0*/  FSEL R48, R48, -INF , !P5 ;  /* 0xff80000030307808 */ /* 0x010fe40006800000 */
[----:B-1----:R-:W-:Y:S02]  /*85b0*/  FSEL R47, R47, -INF , !P3 ;  /* 0xff8000002f2f7808 */ /* 0x002fe40005800000 */
[----:B--2---:R-:W-:Y:S01]  /*85c0*/  FSEL R46, R46, -INF , !P2 ;  /* 0xff8000002e2e7808 */ /* 0x004fe20005000000 */
        /* <DEDUP_REMOVED lines=61> */
.L_x_6341:
[----:B------:R-:W-:-:S04]  /*89a0*/  LEA R6, -R124, RZ, 0x7 ;  /* 0x000000ff7c067211 */ /* 0x000fc800078e39ff */
[----:B------:R-:W-:-:S07]  /*89b0*/  SHF.R.S32.HI R4, RZ, 0x1f, R6 ;  /* 0x0000001fff047819 */ /* 0x000fce0000011406 */
.L_x_6342:
        /* <DEDUP_REMOVED lines=32> */
.L_x_6340:
        /* <DEDUP_REMOVED lines=67> */
[----:B-1----:R-:W-:-:S03]  /*8ff0*/  FMNMX.FTZ R6, R21, R6, !PT ;  /* 0x0000000615067209 */ /* 0x002fc60007810000 */
[----:B------:R-:W-:Y:S04]  /*9000*/  LDSM.16.MT88.4 R20, [R162+0x6000] ;  /* 0x00600000a214783b */ /* 0x000fe80000004200 */
[----:B------:R-:W1:Y:S01]  /*9010*/  SHFL.BFLY PT, R59, R6, 0x1, 0x1f ;  /* 0x0c201f00063b7f89 */ /* 0x000e6200000e0000 */
[----:B--2---:R-:W-:-:S05]  /*9020*/  FMNMX.FTZ R4, R19, R4, !PT ;  /* 0x0000000413047209 */ /* 0x004fca0007810000 */
[----:B------:R-:W2:Y:S01]  /*9030*/  SHFL.BFLY PT, R57, R4, 0x1, 0x1f ;  /* 0x0c201f0004397f89 */ /* 0x000ea200000e0000 */
[----:B-1----:R-:W-:-:S04]  /*9040*/  FMNMX.FTZ R59, R6, R59, !PT ;  /* 0x0000003b063b7209 */ /* 0x002fc80007810000 */
[C---:B------:R-:W-:Y:S01]  /*9050*/  FSETP.NEU.FTZ.AND P2, PT, R59.reuse, -INF , PT ;  /* 0xff8000003b00780b */ /* 0x040fe20003f5d000 */
[----:B------:R-:W-:-:S05]  /*9060*/  FMUL.FTZ R60, R59, UR6 ;  /* 0x000000063b3c7c20 */ /* 0x000fca0008410000 */
[----:B------:R-:W-:-:S05]  /*9070*/  FSEL R60, R60, RZ, P2 ;  /* 0x000000ff3c3c7208 */ /* 0x000fca0001000000 */
[--C-:B------:R-:W-:Y:S01]  /*9080*/  FFMA.FTZ R58, R17, UR6, -R60.reuse ;  /* 0x00000006113a7c23 */ /* 0x100fe2000801083c */
[--C-:B------:R-:W-:Y:S01]  /*9090*/  FFMA.FTZ R56, R51, UR6, -R60.reuse ;  /* 0x0000000633387c23 */ /* 0x100fe2000801083c */
[----:B--2---:R-:W-:Y:S01]  /*90a0*/  FMNMX.FTZ R57, R4, R57, !PT ;  /* 0x0000003904397209 */ /* 0x004fe20007810000 */
[----:B------:R-:W1:Y:S01]  /*90b0*/  LDSM.16.MT88.4 R16, [R163+0x6000] ;  /* 0x00600000a310783b */ /* 0x000e620000004200 */
        /* <DEDUP_REMOVED lines=11> */
[----:B------:R-:W-:Y:S01]  /*9170*/  FFMA.FTZ R108, R141, UR6, -R60 ;  /* 0x000000068d6c7c23 */ /* 0x000fe2000801083c */
[----:B------:R-:W2:Y:S01]  /*9180*/  MUFU.EX2 R56, R56 ;  /* 0x0000003800387308 */ /* 0x000ea20000000800 */
[--C-:B------:R-:W-:Y:S01]  /*9190*/  FFMA.FTZ R53, R7, UR6, -R52.reuse ;  /* 0x0000000607357c23 */ /* 0x100fe20008010834 */
[----:B------:R-:W-:Y:S01]  /*91a0*/  FSEL R7, R59, RZ, P2 ;  /* 0x000000ff3b077208 */ /* 0x000fe20001000000 */
[--C-:B------:R-:W-:Y:S01]  /*91b0*/  FFMA.FTZ R61, R9, UR6, -R52.reuse ;  /* 0x00000006093d7c23 */ /* 0x100fe20008010834 */
[----:B------:R-:W-:Y:S01]  /*91c0*/  FSEL R9, R57, RZ, P1 ;  /* 0x000000ff39097208 */ /* 0x000fe20000800000 */
[--C-:B------:R-:W-:Y:S01]  /*91d0*/  FFMA.FTZ R50, R5, UR6, -R52.reuse ;  /* 0x0000000605327c23 */ /* 0x100fe20008010834 */
[--C-:B------:R-:W-:Y:S01]  /*91e0*/  FFMA.FTZ R51, R11, UR6, -R52.reuse ;  /* 0x000000060b337c23 */ /* 0x100fe20008010834 */
[----:B------:R-:W-:Y:S01]  /*91f0*/  FADD.FTZ R2, R2, -R7 ;  /* 0x8000000702027221 */ /* 0x000fe20000010000 */
[----:B------:R-:W-:Y:S01]  /*9200*/  MUFU.EX2 R55, R55 ;  /* 0x0000003700377308 */ /* 0x000fe20000000800 */
[----:B------:R-:W3:Y:S01]  /*9210*/  LDSM.16.MT88.4 R4, [R166+0x6000] ;  /* 0x00600000a604783b */ /* 0x000ee20000004200 */
[----:B------:R-:W-:Y:S01]  /*9220*/  FADD.FTZ R9, R0, -R9 ;  /* 0x8000000900097221 */ /* 0x000fe20000010000 */
[----:B------:R-:W-:Y:S01]  /*9230*/  FMUL.FTZ R2, R2, UR6 ;  /* 0x0000000602027c20 */ /* 0x000fe20008410000 */
[--C-:B------:R-:W-:Y:S01]  /*9240*/  FFMA.FTZ R66, R207, UR6, -R52.reuse ;  /* 0x00000006cf427c23 */ /* 0x100fe20008010834 */
[--C-:B------:R-:W-:Y:S01]  /*9250*/  FFMA.FTZ R104, R149, UR6, -R52.reuse ;  /* 0x0000000695687c23 */ /* 0x100fe20008010834 */
[----:B------:R-:W-:Y:S01]  /*9260*/  FMUL.FTZ R0, R9, UR6 ;  /* 0x0000000609007c20 */ /* 0x000fe20008410000 */
[--C-:B------:R-:W-:Y:S01]  /*9270*/  FFMA.FTZ R119, R147, UR6, -R52.reuse ;  /* 0x0000000693777c23 */ /* 0x100fe20008010834 */
[----:B------:R-:W4:Y:S01]  /*9280*/  LDSM.16.MT88.4 R8, [R164+0x6000] ;  /* 0x00600000a408783b */ /* 0x000f220000004200 */
[----:B------:R-:W5:Y:S01]  /*9290*/  MUFU.EX2 R54, R54 ;  /* 0x0000003600367308 */ /* 0x000f620000000800 */
[----:B--2---:R-:W-:Y:S01]  /*92a0*/  F2FP.F16.F32.PACK_AB R12, R56, R58 ;  /* 0x0000003a380c723e */ /* 0x004fe200000000ff */
        /* <DEDUP_REMOVED lines=14> */
[----:B------:R-:W2:Y:S01]  /*9390*/  MUFU.EX2 R51, R51 ;  /* 0x0000003300337308 */ /* 0x000ea20000000800 */
[----:B-----5:R-:W-:Y:S01]  /*93a0*/  F2FP.F16.F32.PACK_AB R14, R54, R55 ;  /* 0x00000037360e723e */ /* 0x020fe200000000ff */
[--C-:B------:R-:W-:Y:S01]  /*93b0*/  FFMA.FTZ R105, R105, UR6, -R52.reuse ;  /* 0x0000000669697c23 */ /* 0x100fe20008010834 */
[--C-:B------:R-:W-:Y:S01]  /*93c0*/  FFMA.FTZ R120, R109, UR6, -R52.reuse ;  /* 0x000000066d787c23 */ /* 0x100fe20008010834 */
        /* <DEDUP_REMOVED lines=12> */
[----:B------:R-:W5:Y:S01]  /*9490*/  MUFU.EX2 R61, R61 ;  /* 0x0000003d003d7308 */ /* 0x000f620000000800 */
[----:B--2---:R-:W-:Y:S01]  /*94a0*/  F2FP.F16.F32.PACK_AB R13, R51, R53 ;  /* 0x00000035330d723e */ /* 0x004fe200000000ff */
[--C-:B------:R-:W-:Y:S01]  /*94b0*/  FFMA.FTZ R3, R3, UR6, -R52.reuse ;  /* 0x0000000603037c23 */ /* 0x100fe20008010834 */
[----:B------:R-:W-:-:S05]  /*94c0*/  FFMA.FTZ R36, R36, UR6, -R52 ;  /* 0x0000000624247c23 */ /* 0x000fca0008010834 */
[----:B------:R-:W2:Y:S08]  /*94d0*/  MUFU.EX2 R2, R2 ;  /* 0x0000000200027308 */ /* 0x000eb00000000800 */
[----:B------:R-:W1:Y:S01]  /*94e0*/  MUFU.EX2 R0, R0 ;  /* 0x0000000000007308 */ /* 0x000e620000000800 */
[----:B-----5:R-:W-:-:S07]  /*94f0*/  F2FP.F16.F32.PACK_AB R15, R61, R50 ;  /* 0x000000323d0f723e */ /* 0x020fce00000000ff */
        /* <DEDUP_REMOVED lines=18> */
[-C--:B------:R-:W-:Y:S01]  /*9620*/  FMUL.FTZ R84, R84, R2.reuse ;  /* 0x0000000254547220 */ /* 0x080fe20000410000 */
[----:B------:R-:W-:Y:S01]  /*9630*/  FMUL.FTZ R85, R85, R2 ;  /* 0x0000000255557220 */ /* 0x000fe20000410000 */
[-C--:B------:R-:W-:Y:S01]  /*9640*/  FMUL.FTZ R86, R86, R0.reuse ;  /* 0x0000000056567220 */ /* 0x080fe20000410000 */
[----:B------:R-:W-:Y:S01]  /*9650*/  FMUL.FTZ R87, R87, R0 ;  /* 0x0000000057577220 */ /* 0x000fe20000410000 */
[----:B------:R-:W-:Y:S01]  /*9660*/  FMUL.FTZ R25, R73, R2 ;  /* 0x0000000249197220 */ /* 0x000fe20000410000 */
[C---:B------:R-:W-:Y:S01]  /*9670*/  HMMA.16816.F32 R76, R12.reuse, R18, R76 ;  /* 0x000000120c4c723c */ /* 0x040fe2000000184c */
[----:B------:R-:W1:Y:S01]  /*9680*/  LDSM.16.MT88.4 R16, [R166+0x6800] ;  /* 0x00680000a610783b */ /* 0x000e620000004200 */
[----:B------:R-:W-:Y:S01]  /*9690*/  FMUL.FTZ R27, R75, R0 ;  /* 0x000000004b1b7220 */ /* 0x000fe20000410000 */
[--C-:B------:R-:W-:Y:S01]  /*96a0*/  FFMA.FTZ R75, R211, UR6, -R52.reuse ;  /* 0x00000006d34b7c23 */ /* 0x100fe20008010834 */
[--C-:B------:R-:W-:Y:S01]  /*96b0*/  FFMA.FTZ R73, R209, UR6, -R52.reuse ;  /* 0x00000006d1497c23 */ /* 0x100fe20008010834 */
[----:B------:R-:W2:Y:S01]  /*96c0*/  MUFU.EX2 R65, R65 ;  /* 0x0000004100417308 */ /* 0x000ea20000000800 */
[C---:B---3--:R-:W-:Y:S01]  /*96d0*/  HMMA.16816.F32 R96, R12.reuse, R4, R96 ;  /* 0x000000040c60723c */ /* 0x048fe20000001860 */
[----:B------:R-:W-:Y:S01]  /*96e0*/  FMUL.FTZ R24, R72, R2 ;  /* 0x0000000248187220 */ /* 0x000fe20000410000 */
[----:B------:R-:W-:Y:S01]  /*96f0*/  FMUL.FTZ R26, R74, R0 ;  /* 0x000000004a1a7220 */ /* 0x000fe20000410000 */
[-C--:B------:R-:W-:Y:S01]  /*9700*/  FMUL.FTZ R68, R68, R2.reuse ;  /* 0x0000000244447220 */ /* 0x080fe20000410000 */
[----:B------:R-:W-:Y:S01]  /*9710*/  FMUL.FTZ R69, R69, R2 ;  /* 0x0000000245457220 */ /* 0x000fe20000410000 */
[----:B------:R-:W-:Y:S01]  /*9720*/  FMUL.FTZ R70, R70, R0 ;  /* 0x0000000046467220 */ /* 0x000fe20000410000 */
[C---:B------:R-:W-:Y:S01]  /*9730*/  HMMA.16816.F32 R92, R12.reuse, R6, R92 ;  /* 0x000000060c5c723c */ /* 0x040fe2000000185c */
[-C--:B------:R-:W-:Y:S01]  /*9740*/  FMUL.FTZ R4, R88, R2.reuse ;  /* 0x0000000258047220 */ /* 0x080fe20000410000 */
[----:B------:R-:W-:Y:S01]  /*9750*/  FMUL.FTZ R5, R89, R2 ;  /* 0x0000000259057220 */ /* 0x000fe20000410000 */
[----:B------:R-:W-:Y:S01]  /*9760*/  MUFU.EX2 R64, R64 ;  /* 0x0000004000407308 */ /* 0x000fe20000000800 */
[-C--:B------:R-:W-:Y:S01]  /*9770*/  FMUL.FTZ R71, R71, R0.reuse ;  /* 0x0000000047477220 */ /* 0x080fe20000410000 */
[--C-:B------:R-:W-:Y:S01]  /*9780*/  FFMA.FTZ R74, R195, UR6, -R52.reuse ;  /* 0x00000006c34a7c23 */ /* 0x100fe20008010834 */
[C---:B------:R-:W-:Y:S01]  /*9790*/  HMMA.16816.F32 R24, R12.reuse, R20, R24 ;  /* 0x000000140c18723c */ /* 0x040fe20000001818 */
[-C--:B------:R-:W-:Y:S01]  /*97a0*/  FMUL.FTZ R6, R90, R0.reuse ;  /* 0x000000005a067220 */ /* 0x080fe20000410000 */
[----:B------:R-:W-:Y:S01]  /*97b0*/  FMUL.FTZ R7, R91, R0 ;  /* 0x000000005b077220 */ /* 0x000fe20000410000 */
[--C-:B------:R-:W-:Y:S01]  /*97c0*/  FFMA.FTZ R72, R193, UR6, -R52.reuse ;  /* 0x00000006c1487c23 */ /* 0x100fe20008010834 */
[----:B--2---:R-:W-:Y:S01]  /*97d0*/  F2FP.F16.F32.PACK_AB R32, R65, R62 ;  /* 0x0000003e4120723e */ /* 0x004fe200000000ff */
[----:B------:R-:W2:Y:S01]  /*97e0*/  MUFU.EX2 R67, R67 ;  /* 0x0000004300437308 */ /* 0x000ea20000000800 */
[----:B------:R-:W-:Y:S01]  /*97f0*/  FFMA.FTZ R89, R191, UR6, -R52 ;  /* 0x00000006bf597c23 */ /* 0x000fe20008010834 */
[--C-:B------:R-:W-:Y:S01]  /*9800*/  FFMA.FTZ R88, R155, UR6, -R60.reuse ;  /* 0x000000069b587c23 */ /* 0x100fe2000801083c */
[--C-:B------:R-:W-:Y:S01]  /*9810*/  FFMA.FTZ R90, R153, UR6, -R60.reuse ;  /* 0x00000006995a7c23 */ /* 0x100fe2000801083c */
[C---:B----4-:R-:W-:Y:S01]  /*9820*/  HMMA.16816.F32 R4, R12.reuse, R8, R4 ;  /* 0x000000080c04723c */ /* 0x050fe20000001804 */
[----:B------:R-:W-:Y:S01]  /*9830*/  FFMA.FTZ R91, R151, UR6, -R60 ;  /* 0x00000006975b7c23 */ /* 0x000fe2000801083c */
[----:B------:R-:W-:Y:S01]  /*9840*/  FFMA.FTZ R188, R188, R0, R53 ;  /* 0x00000000bcbc7223 */ /* 0x000fe20000010035 */
[----:B------:R-:W-:Y:S01]  /*9850*/  FFMA.FTZ R189, R189, R2, R58 ;  /* 0x00000002bdbd7223 */ /* 0x000fe2000001003a */
[----:B------:R-:W-:Y:S01]  /*9860*/  MUFU.EX2 R75, R75 ;  /* 0x0000004b004b7308 */ /* 0x000fe20000000800 */
[----:B------:R-:W-:Y:S01]  /*9870*/  FFMA.FTZ R58, R41, UR6, -R60 ;  /* 0x00000006293a7c23 */ /* 0x000fe2000801083c */
[C---:B------:R-:W-:Y:S01]  /*9880*/  HMMA.16816.F32 R8, R12.reuse, R10, R84 ;  /* 0x0000000a0c08723c */ /* 0x040fe20000001854 */
[----:B------:R-:W-:Y:S01]  /*9890*/  FADD.FTZ R51, R51, R188 ;  /* 0x000000bc33337221 */ /* 0x000fe20000010000 */
[----:B------:R-:W-:Y:S01]  /*98a0*/  FADD.FTZ R56, R56, R189 ;  /* 0x000000bd38387221 */ /* 0x000fe20000010000 */
[----:B------:R-:W-:Y:S01]  /*98b0*/  LDSM.16.MT88.4 R40, [R162+0x9000] ;  /* 0x00900000a228783b */ /* 0x000fe20000004200 */
[----:B------:R-:W-:Y:S01]  /*98c0*/  FFMA.FTZ R189, R48, UR6, -R60 ;  /* 0x0000000630bd7c23 */ /* 0x000fe2000801083c */
[----:B------:R-:W-:Y:S01]  /*98d0*/  FADD.FTZ R50, R50, R51 ;  /* 0x0000003332327221 */ /* 0x000fe20000010000 */
[----:B------:R-:W-:Y:S01]  /*98e0*/  MUFU.EX2 R73, R73 ;  /* 0x0000004900497308 */ /* 0x000fe20000000800 */
[--C-:B------:R-:W-:Y:S01]  /*98f0*/  FFMA.FTZ R84, R213, UR6, -R52.reuse ;  /* 0x00000006d5547c23 */ /* 0x100fe20008010834 */
[----:B------:R-:W-:Y:S01]  /*9900*/  HMMA.16816.F32 R12, R12, R22, R68 ;  /* 0x000000160c0c723c */ /* 0x000fe20000001844 */
[----:B------:R-:W3:Y:S01]  /*9910*/  LDSM.16.MT88.4 R20, [R163+0x6800] ;  /* 0x00680000a314783b */ /* 0x000ee20000004200 */
[----:B--2---:R-:W-:Y:S01]  /*9920*/  F2FP.F16.F32.PACK_AB R34, R67, R64 ;  /* 0x000000404322723e */ /* 0x004fe200000000ff */
[----:B------:R-:W-:Y:S01]  /*9930*/  FFMA.FTZ R85, R197, UR6, -R52 ;  /* 0x00000006c5557c23 */ /* 0x000fe20008010834 */
[----:B------:R-:W-:Y:S01]  /*9940*/  FADD.FTZ R55, R55, R56 ;  /* 0x0000003837377221 */ /* 0x000fe20000010000 */
[----:B------:R-:W-:Y:S01]  /*9950*/  FADD.FTZ R61, R61, R50 ;  /* 0x000000323d3d7221 */ /* 0x000fe20000010000 */
[----:B------:R-:W2:Y:S01]  /*9960*/  MUFU.EX2 R84, R84 ;  /* 0x0000005400547308 */ /* 0x000ea20000000800 */
[--C-:B------:R-:W-:Y:S01]  /*9970*/  FFMA.FTZ R70, R205, UR6, -R60.reuse ;  /* 0x00000006cd467c23 */ /* 0x100fe2000801083c */
[--C-:B------:R-:W-:Y:S01]  /*9980*/  FFMA.FTZ R71, R203, UR6, -R60.reuse ;  /* 0x00000006cb477c23 */ /* 0x100fe2000801083c */
[--C-:B------:R-:W-:Y:S01]  /*9990*/  FFMA.FTZ R69, R199, UR6, -R60.reuse ;  /* 0x00000006c7457c23 */ /* 0x100fe2000801083c */
[--C-:B------:R-:W-:Y:S01]  /*99a0*/  FFMA.FTZ R68, R201, UR6, -R60.reuse ;  /* 0x00000006c9447c23 */ /* 0x100fe2000801083c */
[----:B------:R-:W-:Y:S01]  /*99b0*/  FADD.FTZ R55, R54, R55 ;  /* 0x0000003736377221 */ /* 0x000fe20000010000 */
[----:B------:R-:W-:Y:S01]  /*99c0*/  FFMA.FTZ R2, R49, UR6, -R60 ;  /* 0x0000000631027c23 */ /* 0x000fe2000801083c */
[----:B------:R-:W-:Y:S01]  /*99d0*/  FFMA.FTZ R188, R46, UR6, -R52 ;  /* 0x000000062ebc7c23 */ /* 0x000fe20008010834 */
[----:B------:R-:W4:Y:S01]  /*99e0*/  MUFU.EX2 R66, R66 ;  /* 0x0000004200427308 */ /* 0x000f220000000800 */
[----:B------:R-:W-:-:S04]  /*99f0*/  FADD.FTZ R62, R62, R55 ;  /* 0x000000373e3e7221 */ /* 0x000fc80000010000 */
[----:B------:R-:W-:-:S03]  /*9a00*/  FADD.FTZ R65, R65, R62 ;  /* 0x0000003e41417221 */ /* 0x000fc60000010000 */
[----:B------:R-:W-:Y:S01]  /*9a10*/  MUFU.EX2 R70, R70 ;  /* 0x0000004600467308 */ /* 0x000fe20000000800 */
[----:B--2---:R-:W-:Y:S01]  /*9a20*/  F2FP.F16.F32.PACK_AB R33, R75, R84 ;  /* 0x000000544b21723e */ /* 0x004fe200000000ff */
[----:B------:R-:W-:Y:S01]  /*9a30*/  FADD.FTZ R48, R84, R61 ;  /* 0x0000003d54307221 */ /* 0x000fe20000010000 */
[----:B------:R-:W-:-:S03]  /*9a40*/  FADD.FTZ R64, R64, R65 ;  /* 0x0000004140407221 */ /* 0x000fc60000010000 */
[----:B------:R-:W-:Y:S01]  /*9a50*/  FADD.FTZ R48, R75, R48 ;  /* 0x000000304b307221 */ /* 0x000fe20000010000 */
[----:B------:R-:W-:Y:S01]  /*9a60*/  FADD.FTZ R67, R67, R64 ;  /* 0x0000004043437221 */ /* 0x000fe20000010000 */
[----:B------:R-:W2:Y:S01]  /*9a70*/  MUFU.EX2 R71, R71 ;  /* 0x0000004700477308 */ /* 0x000ea20000000800 */
[----:B----4-:R-:W-:Y:S01]  /*9a80*/  F2FP.F16.F32.PACK_AB R35, R66, R73 ;  /* 0x000000494223723e */ /* 0x010fe200000000ff */
[----:B------:R-:W-:-:S04]  /*9a90*/  FADD.FTZ R73, R73, R48 ;  /* 0x0000003049497221 */ /* 0x000fc80000010000 */
[----:B------:R-:W-:Y:S02]  /*9aa0*/  FADD.FTZ R66, R66, R73 ;  /* 0x0000004942427221 */ /* 0x000fe40000010000 */
[C---:B-1----:R-:W-:Y:S01]  /*9ab0*/  HMMA.16816.F32 R96, R32.reuse, R16, R96 ;  /* 0x000000102060723c */ /* 0x042fe20000001860 */
        /* <DEDUP_REMOVED lines=8> */
[C---:B---3--:R-:W-:Y:S01]  /*9b40*/  HMMA.16816.F32 R80, R32.reuse, R20, R80 ;  /* 0x000000142050723c */ /* 0x048fe20000001850 */
[----:B------:R-:W3:Y:S05]  /*9b50*/  MUFU.EX2 R74, R74 ;  /* 0x0000004a004a7308 */ /* 0x000eea0000000800 */
[C---:B------:R-:W-:Y:S01]  /*9b60*/  HMMA.16816.F32 R76, R32.reuse, R22, R76 ;  /* 0x00000016204c723c */ /* 0x040fe2000000184c */
[----:B------:R-:W5:Y:S02]  /*9b70*/  LDSM.16.MT88.4 R20, [R164+0x7000] ;  /* 0x00700000a414783b */ /* 0x000f640000004200 */
[----:B------:R-:W-:Y:S08]  /*9b80*/  MUFU.EX2 R72, R72 ;  /* 0x0000004800487308 */ /* 0x000ff00000000800 */
[----:B------:R-:W4:Y:S01]  /*9b90*/  MUFU.EX2 R89, R89 ;  /* 0x0000005900597308 */ /* 0x000f220000000800 */
[C---:B-1----:R-:W-:Y:S07]  /*9ba0*/  HMMA.16816.F32 R24, R32.reuse, R16, R24 ;  /* 0x000000102018723c */ /* 0x042fee0000001818 */
[----:B------:R-:W-:Y:S01]  /*9bb0*/  MUFU.EX2 R103, R103 ;  /* 0x0000006700677308 */ /* 0x000fe20000000800 */
[----:B------:R-:W-:Y:S01]  /*9bc0*/  HMMA.16816.F32 R12, R32, R18, R12 ;  /* 0x00000012200c723c */ /* 0x000fe2000000180c */
[----:B------:R-:W1:Y:S06]  /*9bd0*/  LDSM.16.MT88.4 R16, [R163+0x7000] ;  /* 0x00700000a310783b */ /* 0x000e6c0000004200 */
[----:B------:R-:W1:Y:S01]  /*9be0*/  MUFU.EX2 R88, R88 ;  /* 0x0000005800587308 */ /* 0x000e620000000800 */
[----:B--2---:R-:W-:Y:S01]  /*9bf0*/  F2FP.F16.F32.PACK_AB R32, R71, R70 ;  /* 0x000000464720723e */ /* 0x004fe200000000ff */
[----:B------:R-:W-:Y:S01]  /*9c00*/  FADD.FTZ R70, R70, R67 ;  /* 0x0000004346467221 */ /* 0x000fe20000010000 */
[----:B---3--:R-:W-:-:S02]  /*9c10*/  F2FP.F16.F32.PACK_AB R33, R74, R85 ;  /* 0x000000554a21723e */ /* 0x008fc400000000ff */
[----:B------:R-:W-:-:S03]  /*9c20*/  F2FP.F16.F32.PACK_AB R34, R68, R69 ;  /* 0x000000454422723e */ /* 0x000fc600000000ff */
[----:B------:R-:W-:Y:S01]  /*9c30*/  MUFU.EX2 R90, R90 ;  /* 0x0000005a005a7308 */ /* 0x000fe20000000800 */
[----:B----4-:R-:W-:Y:S01]  /*9c40*/  F2FP.F16.F32.PACK_AB R35, R89, R72 ;  /* 0x000000485923723e */ /* 0x010fe200000000ff */
        /* <DEDUP_REMOVED lines=8> */
[C---:B-----5:R-:W-:Y:S05]  /*9cd0*/  HMMA.16816.F32 R4, R32.reuse, R20, R4 ;  /* 0x000000142004723c */ /* 0x060fea0000001804 */
[----:B------:R-:W3:Y:S01]  /*9ce0*/  MUFU.EX2 R119, R119 ;  /* 0x0000007700777308 */ /* 0x000ee20000000800 */
[C---:B------:R-:W-:Y:S01]  /*9cf0*/  HMMA.16816.F32 R8, R32.reuse, R22, R8 ;  /* 0x000000162008723c */ /* 0x040fe20000001808 */
[----:B------:R-:W4:Y:S05]  /*9d00*/  LDSM.16.MT88.4 R20, [R166+0x7800] ;  /* 0x00780000a614783b */ /* 0x000f2a0000004200 */
[C---:B-1----:R-:W-:Y:S01]  /*9d10*/  HMMA.16816.F32 R80, R32.reuse, R16, R80 ;  /* 0x000000102050723c */ /* 0x042fe20000001850 */
[----:B------:R-:W-:Y:S05]  /*9d20*/  MUFU.EX2 R106, R106 ;  /* 0x0000006a006a7308 */ /* 0x000fea0000000800 */
[C---:B------:R-:W-:Y:S01]  /*9d30*/  HMMA.16816.F32 R76, R32.reuse, R18, R76 ;  /* 0x00000012204c723c */ /* 0x040fe2000000184c */
[----:B------:R-:W1:Y:S02]  /*9d40*/  LDSM.16.MT88.4 R16, [R164+0x7800] ;  /* 0x00780000a410783b */ /* 0x000e640000004200 */
[----:B------:R-:W5:Y:S08]  /*9d50*/  MUFU.EX2 R125, R125 ;  /* 0x0000007d007d7308 */ /* 0x000f700000000800 */
[----:B------:R-:W-:Y:S01]  /*9d60*/  MUFU.EX2 R108, R108 ;  /* 0x0000006c006c7308 */ /* 0x000fe20000000800 */
[C---:B--2---:R-:W-:Y:S07]  /*9d70*/  HMMA.16816.F32 R24, R32.reuse, R28, R24 ;  /* 0x0000001c2018723c */ /* 0x044fee0000001818 */
[----:B------:R-:W2:Y:S01]  /*9d80*/  MUFU.EX2 R127, R127 ;  /* 0x0000007f007f7308 */ /* 0x000ea20000000800 */
[----:B------:R-:W-:Y:S01]  /*9d90*/  HMMA.16816.F32 R12, R32, R30, R12 ;  /* 0x0000001e200c723c */ /* 0x000fe2000000180c */
[----:B------:R-:W2:Y:S06]  /*9da0*/  LDSM.16.MT88.4 R28, [R163+0x7800] ;  /* 0x00780000a31c783b */ /* 0x000eac0000004200 */
        /* <DEDUP_REMOVED lines=30> */
[----:B--2---:R-:W-:-:S07]  /*9f90*/  F2FP.F16.F32.PACK_AB R35, R123, R114 ;  /* 0x000000727b23723e */ /* 0x004fce00000000ff */
[C---:B-1----:R-:W-:Y:S01]  /*9fa0*/  HMMA.16816.F32 R96, R32.reuse, R16, R96 ;  /* 0x000000102060723c */ /* 0x042fe20000001860 */
[----:B------:R-:W1:Y:S05]  /*9fb0*/  MUFU.EX2 R120, R120 ;  /* 0x0000007800787308 */ /* 0x000e6a0000000800 */
[C---:B------:R-:W-:Y:S01]  /*9fc0*/  HMMA.16816.F32 R92, R32.reuse, R18, R92 ;  /* 0x00000012205c723c */ /* 0x040fe2000000185c */
[----:B------:R-:W2:Y:S02]  /*9fd0*/  LDSM.16.MT88.4 R16, [R162+0x8000] ;  /* 0x00800000a210783b */ /* 0x000ea40000004200 */
[----:B------:R-:W-:Y:S03]  /*9fe0*/  MUFU.EX2 R101, R101 ;  /* 0x0000006500657308 */ /* 0x000fe60000000800 */
[C---:B-----5:R-:W-:Y:S05]  /*9ff0*/  HMMA.16816.F32 R4, R32.reuse, R28, R4 ;  /* 0x0000001c2004723c */ /* 0x060fea0000001804 */
[----:B------:R-:W4:Y:S01]  /*a000*/  MUFU.EX2 R122, R122 ;  /* 0x0000007a007a7308 */ /* 0x000f220000000800 */
[C---:B------:R-:W-:Y:S01]  /*a010*/  HMMA.16816.F32 R8, R32.reuse, R30, R8 ;  /* 0x0000001e2008723c */ /* 0x040fe20000001808 */
[----:B------:R-:W5:Y:S05]  /*a020*/  LDSM.16.MT88.4 R28, [R166+0x8800] ;  /* 0x00880000a61c783b */ /* 0x000f6a0000004200 */
        /* <DEDUP_REMOVED lines=9> */
[----:B------:R-:W-:Y:S01]  /*a0c0*/  F2FP.F16.F32.PACK_AB R16, R113, R116 ;  /* 0x000000747110723e */ /* 0x000fe200000000ff */
[----:B------:R-:W2:Y:S01]  /*a0d0*/  LDSM.16.MT88.4 R32, [R163+0x8800] ;  /* 0x00880000a320783b */ /* 0x000ea20000004200 */
[----:B-1----:R-:W-:-:S04]  /*a0e0*/  F2FP.F16.F32.PACK_AB R17, R120, R105 ;  /* 0x000000697811723e */ /* 0x002fc800000000ff */
[----:B------:R-:W-:Y:S01]  /*a0f0*/  MUFU.EX2 R107, R107 ;  /* 0x0000006b006b7308 */ /* 0x000fe20000000800 */
[----:B------:R-:W-:Y:S02]  /*a100*/  F2FP.F16.F32.PACK_AB R18, R118, R111 ;  /* 0x0000006f7612723e */ /* 0x000fe400000000ff */
[----:B----4-:R-:W-:-:S05]  /*a110*/  F2FP.F16.F32.PACK_AB R19, R122, R101 ;  /* 0x000000657a13723e */ /* 0x010fca00000000ff */
[----:B------:R-:W1:Y:S02]  /*a120*/  MUFU.EX2 R126, R126 ;  /* 0x0000007e007e7308 */ /* 0x000e640000000800 */
[C---:B-----5:R-:W-:Y:S06]  /*a130*/  HMMA.16816.F32 R96, R16.reuse, R28, R96 ;  /* 0x0000001c1060723c */ /* 0x060fec0000001860 */
[----:B------:R-:W-:Y:S01]  /*a140*/  MUFU.EX2 R38, R38 ;  /* 0x0000002600267308 */ /* 0x000fe20000000800 */
[C---:B------:R-:W-:Y:S01]  /*a150*/  HMMA.16816.F32 R92, R16.reuse, R30, R92 ;  /* 0x0000001e105c723c */ /* 0x040fe2000000185c */
[----:B------:R-:W4:Y:S05]  /*a160*/  LDSM.16.MT88.4 R28, [R162+0x8800] ;  /* 0x00880000a21c783b */ /* 0x000f2a0000004200 */
[C---:B---3--:R-:W-:Y:S01]  /*a170*/  HMMA.16816.F32 R4, R16.reuse, R20, R4 ;  /* 0x000000141004723c */ /* 0x048fe20000001804 */
[----:B------:R-:W3:Y:S05]  /*a180*/  MUFU.EX2 R39, R39 ;  /* 0x0000002700277308 */ /* 0x000eea0000000800 */
[C---:B------:R-:W-:Y:S01]  /*a190*/  HMMA.16816.F32 R8, R16.reuse, R22, R8 ;  /* 0x000000161008723c */ /* 0x040fe20000001808 */
[----:B------:R-:W5:Y:S02]  /*a1a0*/  LDSM.16.MT88.4 R20, [R166+0x9000] ;  /* 0x00900000a614783b */ /* 0x000f640000004200 */
[----:B------:R-:W-:Y:S03]  /*a1b0*/  MUFU.EX2 R37, R37 ;  /* 0x0000002500257308 */ /* 0x000fe60000000800 */
[C---:B--2---:R-:W-:Y:S05]  /*a1c0*/  HMMA.16816.F32 R80, R16.reuse, R32, R80 ;  /* 0x000000201050723c */ /* 0x044fea0000001850 */
[----:B------:R-:W-:Y:S01]  /*a1d0*/  MUFU.EX2 R0, R58 ;  /* 0x0000003a00007308 */ /* 0x000fe20000000800 */
[C---:B------:R-:W-:Y:S01]  /*a1e0*/  HMMA.16816.F32 R76, R16.reuse, R34, R76 ;  /* 0x00000022104c723c */ /* 0x040fe2000000184c */
[----:B------:R-:W2:Y:S06]  /*a1f0*/  LDSM.16.MT88.4 R32, [R164+0x9000] ;  /* 0x00900000a420783b */ /* 0x000eac0000004200 */
[----:B------:R-:W-:Y:S08]  /*a200*/  MUFU.EX2 R2, R2 ;  /* 0x0000000200027308 */ /* 0x000ff00000000800 */
[----:B------:R-:W5:Y:S01]  /*a210*/  MUFU.EX2 R189, R189 ;  /* 0x000000bd00bd7308 */ /* 0x000f620000000800 */
[C---:B----4-:R-:W-:Y:S06]  /*a220*/  HMMA.16816.F32 R24, R16.reuse, R28, R24 ;  /* 0x0000001c1018723c */ /* 0x050fec0000001818 */
[----:B------:R-:W-:Y:S01]  /*a230*/  HMMA.16816.F32 R12, R16, R30, R12 ;  /* 0x0000001e100c723c */ /* 0x000fe2000000180c */
[----:B------:R-:W4:Y:S01]  /*a240*/  LDSM.16.MT88.4 R16, [R163+0x9000] ;  /* 0x00900000a310783b */ /* 0x000f220000004200 */
[----:B------:R-:W-:Y:S01]  /*a250*/  F2FP.F16.F32.PACK_AB R28, R124, R63 ;  /* 0x0000003f7c1c723e */ /* 0x000fe200000000ff */
[----:B------:R-:W-:Y:S01]  /*a260*/  MUFU.EX2 R3, R3 ;  /* 0x0000000300037308 */ /* 0x000fe20000000800 */
[----:B-1----:R-:W-:-:S03]  /*a270*/  F2FP.F16.F32.PACK_AB R29, R126, R107 ;  /* 0x0000006b7e1d723e */ /* 0x002fc600000000ff */
[----:B------:R-:W-:Y:S02]  /*a280*/  F2FP.F16.F32.PACK_AB R30, R45, R44 ;  /* 0x0000002c2d1e723e */ /* 0x000fe400000000ff */
[----:B---3--:R-:W-:Y:S02]  /*a290*/  F2FP.F16.F32.PACK_AB R31, R39, R38 ;  /* 0x00000026271f723e */ /* 0x008fe400000000ff */
[----:B------:R-:W-:Y:S01]  /*a2a0*/  MUFU.EX2 R188, R188 ;  /* 0x000000bc00bc7308 */ /* 0x000fe20000000800 */
[----:B-----5:R-:W-:-:S04]  /*a2b0*/  F2FP.F16.F32.PACK_AB R70, R189, R2 ;  /* 0x00000002bd46723e */ /* 0x020fc800000000ff */
[C---:B------:R-:W-:Y:S06]  /*a2c0*/  HMMA.16816.F32 R96, R28.reuse, R20, R96 ;  /* 0x000000141c60723c */ /* 0x040fec0000001860 */
[C---:B------:R-:W-:Y:S01]  /*a2d0*/  HMMA.16816.F32 R92, R28.reuse, R22, R92 ;  /* 0x000000161c5c723c */ /* 0x040fe2000000185c */
[----:B------:R-:W1:Y:S05]  /*a2e0*/  LDSM.16.MT88.4 R20, [R166+0x9800] ;  /* 0x00980000a614783b */ /* 0x000e6a0000004200 */
[C---:B--2---:R-:W-:Y:S01]  /*a2f0*/  HMMA.16816.F32 R4, R28.reuse, R32, R4 ;  /* 0x000000201c04723c */ /* 0x044fe20000001804 */
[----:B------:R-:W2:Y:S05]  /*a300*/  MUFU.EX2 R32, R36 ;  /* 0x0000002400207308 */ /* 0x000eaa0000000800 */
[----:B------:R-:W-:Y:S01]  /*a310*/  HMMA.16816.F32 R8, R28, R34, R8 ;  /* 0x000000221c08723c */ /* 0x000fe20000001808 */
[----:B------:R-:W-:-:S05]  /*a320*/  FFMA.FTZ R33, R47, UR6, -R52 ;  /* 0x000000062f217c23 */ /* 0x000fca0008010834 */
[C---:B------:R-:W-:Y:S01]  /*a330*/  HMMA.16816.F32 R24, R28.reuse, R40, R24 ;  /* 0x000000281c18723c */ /* 0x040fe20000001818 */
[----:B------:R-:W3:Y:S05]  /*a340*/  MUFU.EX2 R33, R33 ;  /* 0x0000002100217308 */ /* 0x000eea0000000800 */
[----:B----4-:R-:W-:Y:S01]  /*a350*/  HMMA.16816.F32 R80, R28, R16, R80 ;  /* 0x000000101c50723c */ /* 0x010fe20000001850 */
[----:B--2---:R-:W-:-:S05]  /*a360*/  F2FP.F16.F32.PACK_AB R69, R3, R32 ;  /* 0x000000200345723e */ /* 0x004fca00000000ff */
[C---:B------:R-:W-:Y:S01]  /*a370*/  HMMA.16816.F32 R76, R28.reuse, R18, R76 ;  /* 0x000000121c4c723c */ /* 0x040fe2000000184c */
[----:B------:R-:W-:Y:S02]  /*a380*/  FADD.FTZ R17, R85, R66 ;  /* 0x0000004255117221 */ /* 0x000fe40000010000 */
[----:B------:R-:W2:Y:S02]  /*a390*/  LDSM.16.MT88.4 R84, [R164+0x9800] ;  /* 0x00980000a454783b */ /* 0x000ea40000004200 */
[----:B------:R-:W-:Y:S01]  /*a3a0*/  FADD.FTZ R17, R74, R17 ;  /* 0x000000114a117221 */ /* 0x000fe20000010000 */
[----:B------:R-:W-:Y:S01]  /*a3b0*/  HMMA.16816.F32 R12, R28, R42, R12 ;  /* 0x0000002a1c0c723c */ /* 0x000fe2000000180c */
[----:B---3--:R-:W-:Y:S02]  /*a3c0*/  F2FP.F16.F32.PACK_AB R71, R188, R33 ;  /* 0x00000021bc47723e */ /* 0x008fe400000000ff */
[----:B------:R-:W-:Y:S02]  /*a3d0*/  FADD.FTZ R72, R72, R17 ;  /* 0x0000001148487221 */ /* 0x000fe40000010000 */
[----:B------:R-:W3:Y:S02]  /*a3e0*/  LDSM.16.MT88.4 R16, [R163+0x9800] ;  /* 0x00980000a310783b */ /* 0x000ee40000004200 */
[----:B------:R-:W-:Y:S01]  /*a3f0*/  FADD.FTZ R89, R89, R72 ;  /* 0x0000004859597221 */ /* 0x000fe20000010000 */
[----:B------:R-:W-:Y:S01]  /*a400*/  FADD.FTZ R29, R103, R68 ;  /* 0x00000044671d7221 */ /* 0x000fe20000010000 */
[----:B------:R-:W-:-:S02]  /*a410*/  F2FP.F16.F32.PACK_AB R68, R0, R37 ;  /* 0x000000250044723e */ /* 0x000fc400000000ff */
        /* <DEDUP_REMOVED lines=9> */
[----:B------:R-:W-:Y:S01]  /*a4b0*/  HMMA.16816.F32 R92, R68, R22, R92 ;  /* 0x00000016445c723c */ /* 0x000fe2000000185c */
[----:B------:R-:W1:Y:S01]  /*a4c0*/  LDSM.16.MT88.4 R20, [R162+0x9800] ;  /* 0x00980000a214783b */ /* 0x000e620000004200 */
[----:B------:R-:W-:Y:S01]  /*a4d0*/  FADD.FTZ R112, R112, R125 ;  /* 0x0000007d70707221 */ /* 0x000fe20000010000 */
[----:B------:R-:W-:-:S03]  /*a4e0*/  FADD.FTZ R127, R127, R108 ;  /* 0x0000006c7f7f7221 */ /* 0x000fc60000010000 */
[----:B------:R-:W-:Y:S01]  /*a4f0*/  FADD.FTZ R121, R121, R112 ;  /* 0x0000007079797221 */ /* 0x000fe20000010000 */
[----:B------:R-:W-:-:S04]  /*a500*/  FADD.FTZ R110, R110, R127 ;  /* 0x0000007f6e6e7221 */ /* 0x000fc80000010000 */
[----:B------:R-:W-:Y:S01]  /*a510*/  FADD.FTZ R131, R131, R110 ;  /* 0x0000006e83837221 */ /* 0x000fe20000010000 */
[----:B--2---:R-:W-:Y:S03]  /*a520*/  HMMA.16816.F32 R88, R68, R84, R4 ;  /* 0x000000544458723c */ /* 0x004fe60000001804 */
[----:B------:R-:W-:-:S03]  /*a530*/  FADD.FTZ R116, R116, R131 ;  /* 0x0000008374747221 */ /* 0x000fc60000010000 */
[----:B------:R-:W-:Y:S01]  /*a540*/  HMMA.16816.F32 R84, R68, R86, R8 ;  /* 0x000000564454723c */ /* 0x000fe20000001808 */
[----:B------:R-:W-:-:S04]  /*a550*/  FADD.FTZ R4, R114, R121 ;  /* 0x0000007972047221 */ /* 0x000fc80000010000 */
[----:B------:R-:W-:Y:S01]  /*a560*/  FADD.FTZ R4, R123, R4 ;  /* 0x000000047b047221 */ /* 0x000fe20000010000 */
[C---:B---3--:R-:W-:Y:S03]  /*a570*/  HMMA.16816.F32 R80, R68.reuse, R16, R80 ;  /* 0x000000104450723c */ /* 0x048fe60000001850 */
[----:B------:R-:W-:Y:S01]  /*a580*/  FADD.FTZ R105, R105, R4 ;  /* 0x0000000469697221 */ /* 0x000fe20000010000 */
[----:B------:R-:W-:Y:S02]  /*a590*/  FADD.FTZ R4, R113, R116 ;  /* 0x0000007471047221 */ /* 0x000fe40000010000 */
[----:B------:R-:W-:Y:S01]  /*a5a0*/  HMMA.16816.F32 R76, R68, R18, R76 ;  /* 0x00000012444c723c */ /* 0x000fe2000000184c */
        /* <DEDUP_REMOVED lines=23> */
[----:B------:R-:W-:Y:S02]  /*a720*/  MOV R2, R59 ;  /* 0x0000003b00027202 */ /* 0x000fe40000000f00 */
[----:B------:R-:W-:-:S07]  /*a730*/  FADD.FTZ R188, R188, R33 ;  /* 0x00000021bcbc7221 */ /* 0x000fce0000010000 */
.L_x_6337:
        /* <DEDUP_REMOVED lines=13> */
[----:B------:R-:W-:Y:S01]  /*a810*/  ULDC UR10, c[0x0][0x39c] ;  /* 0x0000e700000a7ab9 */ /* 0x000fe20000000800 */
[----:B------:R-:W-:-:S10]  /*a820*/  ULDC UR4, c[0x0][0x2ec] ;  /* 0x0000bb0000047ab9 */ /* 0x000fd40000000800 */
.L_x_6347:
[----:B------:R-:W-:Y:S04]  /*a830*/  DEPBAR.LE SB0, 0x0 ;  /* 0x000080000000791a */ /* 0x000fe80000000000 */
[----:B------:R-:W-:Y:S01]  /*a840*/  BAR.SYNC.DEFER_BLOCKING 0x0 ;  /* 0x0000000000007b1d */ /* 0x000fe20000010000 */
[----:B------:R-:W-:Y:S02]  /*a850*/  MOV R10, R187 ;  /* 0x000000bb000a7202 */ /* 0x000fe40000000f00 */
[----:B------:R-:W-:Y:S03]  /*a860*/  MOV R0, R186 ;  /* 0x000000ba00007202 */ /* 0x000fe60000000f00 */
[----:B------:R-:W-:Y:S05]  /*a870*/  @!P0 BRA `(.L_x_6344) ;  /* 0x0000000000f48947 */ /* 0x000fea0003800000 */
[----:B------:R-:W1:Y:S01]  /*a880*/  LDC R0, c[0x0][0x380] ;  /* 0x0000e000ff007b82 */ /* 0x000e620000000800 */
[----:B------:R-:W-:Y:S04]  /*a890*/  SHF.L.U32 R11, R177, 0x7, RZ ;  /* 0x00000007b10b7819 */ /* 0x000fe800000006ff */
[----:B------:R-:W-:Y:S02]  /*a8a0*/  IABS R6, R11 ;  /* 0x0000000b00067213 */ /* 0x000fe40000000000 */
[-C--:B-1----:R-:W-:Y:S04]  /*a8b0*/  IABS R2, R0.reuse ;  /* 0x0000000000027213 */ /* 0x082fe80000000000 */
[----:B------:R-:W1:Y:S10]  /*a8c0*/  I2F.RP R7, R2 ;  /* 0x0000000200077306 */ /* 0x000e740000209400 */
[----:B-1----:R-:W1:Y:S02]  /*a8d0*/  MUFU.RCP R3, R7 ;  /* 0x0000000700037308 */ /* 0x002e640000001000 */
[----:B-1----:R-:W-:Y:S02]  /*a8e0*/  VIADD R8, R3, 0xffffffe ;  /* 0x0ffffffe03087836 */ /* 0x002fe40000000000 */
[C---:B------:R-:W-:Y:S01]  /*a8f0*/  VIADD R3, R11.reuse, 0xffffff80 ;  /* 0xffffff800b037836 */ /* 0x040fe20000000000 */
[-C--:B------:R-:W-:Y:S05]  /*a900*/  LOP3.LUT R11, R11, R0.reuse, RZ, 0x3c, !PT ;  /* 0x000000000b0b7212 */ /* 0x080fea00078e3cff */
[----:B------:R-:W1:Y:S01]  /*a910*/  F2I.FTZ.U32.TRUNC.NTZ R9, R8 ;  /* 0x0000000800097305 */ /* 0x000e62000021f000 */
[----:B------:R-:W-:Y:S02]  /*a920*/  IABS R4, R3 ;  /* 0x0000000300047213 */ /* 0x000fe40000000000 */
[----:B------:R-:W-:Y:S02]  /*a930*/  LOP3.LUT R3, R3, R0, RZ, 0x3c, !PT ;  /* 0x0000000003037212 */ /* 0x000fe400078e3cff */
[----:B------:R-:W-:Y:S02]  /*a940*/  ISETP.GE.AND P3, PT, R11, RZ, PT ;  /* 0x000000ff0b00720c */ /* 0x000fe40003f66270 */
        /* <DEDUP_REMOVED lines=48> */
.L_x_6344:
        /* <DEDUP_REMOVED lines=24> */
[----:B------:R-:W-:Y:S01]  /*add0*/  ISETP.GE.AND P1, PT, R177, 0x2, PT ;  /* 0x00000002b100780c */ /* 0x000fe20003f26270 */
[----:B------:R-:W-:Y:S08]  /*ade0*/  LDGSTS.E.BYPASS.LTC128B.128 [R179+0x8800], desc[UR14][R2.64] ;  /* 0x0880000002b37fae */ /* 0x000ff0000b901d4e */
[----:B------:R-:W-:Y:S08]  /*adf0*/  LDGSTS.E.BYPASS.LTC128B.128 [R179+0x9000], desc[UR14][R198.64] ;  /* 0x09000000c6b37fae */ /* 0x000ff0000b901d4e */
[----:B------:R1:W-:Y:S08]  /*ae00*/  LDGSTS.E.BYPASS.LTC128B.128 [R179+0x9800], desc[UR14][R200.64] ;  /* 0x09800000c8b37fae */ /* 0x0003f0000b901d4e */
[----:B------:R-:W-:Y:S08]  /*ae10*/  LDSM.16.M88.4 R104, [R172] ;  /* 0x00000000ac68783b */ /* 0x000ff00000000200 */
[----:B------:R-:W2:Y:S08]  /*ae20*/  LDSM.16.M88.4 R108, [R171+0x2000] ;  /* 0x00200000ab6c783b */ /* 0x000eb00000000200 */
        /* <DEDUP_REMOVED lines=9> */
[----:B------:R-:W1:Y:S08]  /*aec0*/  LDSM.16.M88.4 R144, [R165+0x2000] ;  /* 0x00200000a590783b */ /* 0x000e700000000200 */
        /* <DEDUP_REMOVED lines=225> */
[----:B------:R-:W-:Y:S06]  /*bce0*/  @!P0 BRA `(.L_x_6346) ;  /* 0x0000000000f88947 */ /* 0x000fec0003800000 */
[----:B-1----:R-:W1:Y:S01]  /*bcf0*/  LDC R0, c[0x0][0x380] ;  /* 0x0000e000ff007b82 */ /* 0x002e620000000800 */
        /* <DEDUP_REMOVED lines=61> */
.L_x_6346:
        /* <DEDUP_REMOVED lines=28> */
.L_x_6345:
        /* <DEDUP_REMOVED lines=181> */
[----:B------:R-:W-:Y:S01]  /*cde0*/  ISETP.GT.AND P1, PT, R177, 0x1, PT ;  /* 0x00000001b100780c */ /* 0x000fe20003f24270 */
        /* <DEDUP_REMOVED lines=260> */
.L_x_6343:
        /* <DEDUP_REMOVED lines=138> */
.L_x_6348:
        /* <DEDUP_REMOVED lines=10> */
.L_x_6349:
[----:B------:R-:W1:Y:S01]  /*e770*/  S2R R5, SR_CTAID.Y ;  /* 0x0000000000057919 */ /* 0x000e620000002600 */
[----:B------:R-:W1:Y:S08]  /*e780*/  S2UR UR6, SR_CTAID.Z ;  /* 0x00000000000679c3 */ /* 0x000e700000002700 */
[----:B------:R-:W1:Y:S08]  /*e790*/  LDC R0, c[0x0][0x270] ;  /* 0x00009c00ff007b82 */ /* 0x000e700000000800 */
[----:B------:R-:W3:Y:S01]  /*e7a0*/  LDC R13, c[0x0][0x2c4] ;  /* 0x0000b100ff0d7b82 */ /* 0x000ee20000000800 */
[----:B-1----:R-:W-:-:S04]  /*e7b0*/  IMAD R0, R5, R0, UR6 ;  /* 0x0000000605007e24 */ /* 0x002fc8000f8e0200 */
[----:B---3--:R-:W-:-:S07]  /*e7c0*/  IMAD R13, R0, R13, RZ ;  /* 0x0000000d000d7224 */ /* 0x008fce00078e02ff */
.L_x_6350:
        /* <DEDUP_REMOVED lines=25> */
.L_x_6352:
[----:B------:R-:W-:Y:S05]  /*e960*/  BSYNC B0 ;  /* 0x0000000000007941 */ /* 0x000fea0003800000 */
.L_x_6351:
        /* <DEDUP_REMOVED lines=40> */
.L_x_6354:
[----:B------:R-:W-:Y:S05]  /*ebf0*/  BSYNC B0 ;  /* 0x0000000000007941 */ /* 0x000fea0003800000 */
.L_x_6353:
        /* <DEDUP_REMOVED lines=15> */
.L_x_6356:
[----:B------:R-:W-:Y:S05]  /*ecf0*/  BSYNC B0 ;  /* 0x0000000000007941 */ /* 0x000fea0003800000 */
.L_x_6355:
        /* <DEDUP_REMOVED lines=15> */
.L_x_6358:
[----:B------:R-:W-:Y:S05]  /*edf0*/  BSYNC B0 ;  /* 0x0000000000007941 */ /* 0x000fea0003800000 */
.L_x_6357:
        /* <DEDUP_REMOVED lines=13> */
.L_x_6359:
        /* <DEDUP_REMOVED lines=11> */
.L_x_7937:


//--------------------- .text._ZN5flash24flash_fwd_splitkv_kernelI23Flash_fwd_kernel_traitsILi64ELi64ELi128ELi4ELb0ELb0EN7cutlass6half_tE19Flash_kernel_traitsILi64ELi64ELi128ELi4ES3_EELb1ELb0ELb1ELb0ELb0ELb0ELb0ELb0EEEvNS_16Flash_fwd_paramsE --------------------------
	.section	.text._ZN5flash24flash_fwd_splitkv_kernelI23Flash_fwd_kernel_traitsILi64ELi64ELi128ELi4ELb0ELb0EN7cutlass6half_tE19Flash_kernel_traitsILi64ELi64ELi128ELi4ES3_EELb1ELb0ELb1ELb0ELb0ELb0ELb0ELb0EEEvNS_16Flash_fwd_paramsE,"ax",@progbits
	.align	128
        .global         _ZN5flash24flash_fwd_splitkv_kernelI23Flash_fwd_kernel_traitsILi64ELi64ELi128ELi4ELb0ELb0EN7cutlass6half_tE19Flash_kernel_traitsILi64ELi64ELi128ELi4ES3_EELb1ELb0ELb1ELb0ELb0ELb0ELb0ELb0EEEvNS_16Flash_fwd_paramsE
        .type           _ZN5flash24flash_fwd_splitkv_kernelI23Flash_fwd_kernel_traitsILi64ELi64ELi128ELi4ELb0ELb0EN7cutlass6half_tE19Flash_kernel_traitsILi64ELi64ELi128ELi4ES3_EELb1ELb0ELb1ELb0ELb0ELb0ELb0ELb0EEEvNS_16Flash_fwd_paramsE,@function
        .size           _ZN5flash24flash_fwd_splitkv_kernelI23Flash_fwd_kernel_traitsILi64ELi64ELi128ELi4ELb0ELb0EN7cutlass6half_tE19Flash_kernel_traitsILi64ELi64ELi128ELi4ES3_EELb1ELb0ELb1ELb0ELb0ELb0ELb0ELb0EEEvNS_16Flash_fwd_paramsE,(.L_x_7938 - _ZN5flash24flash_fwd_splitkv_kernelI23Flash_fwd_kernel_traitsILi64ELi64ELi128ELi4ELb0ELb0EN7cutlass6half_tE19Flash_kernel_traitsILi64ELi64ELi128ELi4ES3_EELb1ELb0ELb1ELb0ELb0ELb0ELb0ELb0EEEvNS_16Flash_fwd_paramsE)
        .other          _ZN5flash24flash_fwd_splitkv_kernelI23Flash_fwd_kernel_traitsILi64ELi64ELi128ELi4ELb0ELb0EN7cutlass6half_tE19Flash_kernel_traitsILi64ELi64ELi128ELi4ES3_EELb1ELb0ELb1ELb0ELb0ELb0ELb0ELb0EEEvNS_16Flash_fwd_paramsE,@"STO_CUDA_ENTRY STV_DEFAULT"
_ZN5flash24flash_fwd_splitkv_kernelI23Flash_fwd_kernel_traitsILi64ELi64ELi128ELi4ELb0ELb0EN7cutlass6half_tE19Flash_kernel_traitsILi64ELi64ELi128ELi4ES3_EELb1ELb0ELb1ELb0ELb0ELb0ELb0ELb0EEEvNS_16Flash_fwd_paramsE:
.text._ZN5flash24flash_fwd_splitkv_kernelI23Flash_fwd_kernel_traitsILi64ELi64ELi128ELi4ELb0ELb0EN7cutlass6half_tE19Flash_kernel_traitsILi64ELi64ELi128ELi4ES3_EELb1ELb0ELb1ELb0ELb0ELb0ELb0ELb0EEEvNS_16Flash_fwd_paramsE:
        /* <DEDUP_REMOVED lines=38> */
.L_x_6360:
[----:B------:R-:W1:Y:S02]  /*0260*/  LDC R5, c[0x0][0x2c8] ;  /* 0x0000b200ff057b82 */ /* 0x000e640000000800 */
.L_x_6361:
        /* <DEDUP_REMOVED lines=39> */
[----:B------:R-:W-:Y:S01]  /*04e0*/  ULDC UR6, c[0x0][0x270] ;  /* 0x00009c0000067ab9 */ /* 0x000fe20000000800 */
[----:B------:R-:W-:Y:S01]  /*04f0*/  BSSY B0, `(.L_x_6363) ;  /* 0x0000035000007945 */ /* 0x000fe20003800000 */
[----:B------:R-:W-:-:S04]  /*0500*/  LEA.HI R6, R7, R124, RZ, 0x3 ;  /* 0x0000007c07067211 */ /* 0x000fc800078f18ff */
[----:B------:R-:W-:Y:S02]  /*0510*/  LOP3.LUT R7, R6, 0xfffffff8, RZ, 0xc0, !PT ;  /* 0xfffffff806077812 */ /* 0x000fe400078ec0ff */
[----:B------:R-:W-:Y:S01]  /*0520*/  SHF.R.S32.HI R6, RZ, 0x3, R6 ;  /* 0x00000003ff067819 */ /* 0x000fe20000011406 */
[----:B------:R-:W2:Y:S01]  /*0530*/  @!P0 LDC.64 R2, c[0x0][0x290] ;  /* 0x0000a400ff028b82 */ /* 0x000ea20000000a00 */
[----:B------:R-:W-:Y:S01]  /*0540*/  @!P0 SHF.R.S32.HI R11, RZ, 0x1f, R14 ;  /* 0x0000001fff0b8819 */ /* 0x000fe2000001140e */
[----:B------:R-:W-:Y:S01]  /*0550*/  IMAD.IADD R7, R124, 0x1, -R7 ;  /* 0x000000017c077824 */ /* 0x000fe200078e0a07 */
[----:B------:R-:W-:-:S03]  /*0560*/  IADD3 R10, R6, 0x10, RZ ;  /* 0x00000010060a7810 */ /* 0x000fc60007ffe0ff */
[C---:B------:R-:W-:Y:S01]  /*0570*/  IMAD.SHL.U32 R12, R7.reuse, 0x8, RZ ;  /* 0x00000008070c7824 */ /* 0x040fe200078e00ff */
[----:B------:R-:W-:-:S04]  /*0580*/  ISETP.NE.AND P4, PT, R7, RZ, PT ;  /* 0x000000ff0700720c */ /* 0x000fc80003f85270 */
[--C-:B------:R-:W-:Y:S01]  /*0590*/  SHF.R.S32.HI R13, RZ, 0x1f, R12.reuse ;  /* 0x0000001fff0d7819 */ /* 0x100fe2000001140c */
[CC--:B-1----:R-:W-:Y:S01]  /*05a0*/  @P0 IMAD.WIDE.U32 R8, R167.reuse, R4.reuse, RZ ;  /* 0x00000004a7080225 */ /* 0x0c2fe200078e00ff */
[----:B------:R-:W-:Y:S01]  /*05b0*/  ISETP.GE.AND P5, PT, R12, UR4, PT ;  /* 0x000000040c007c0c */ /* 0x000fe2000bfa6270 */
[----:B------:R-:W-:Y:S02]  /*05c0*/  ULDC.64 UR4, c[0x0][0x2a0] ;  /* 0x0000a80000047ab9 */ /* 0x000fe40000000a00 */
[----:B------:R-:W-:Y:S01]  /*05d0*/  @P0 IMAD R167, R167, R5, R9 ;  /* 0x00000005a7a70224 */ /* 0x000fe200078e0209 */
[----:B------:R-:W-:Y:S01]  /*05e0*/  SHF.R.S32.HI R9, RZ, 0x1f, R125 ;  /* 0x0000001fff097819 */ /* 0x000fe2000001147d */
[----:B------:R-:W-:-:S04]  /*05f0*/  IMAD.WIDE.U32 R12, R125, R4, R12 ;  /* 0x000000047d0c7225 */ /* 0x000fc800078e000c */
[-C--:B--2---:R-:W-:Y:S02]  /*0600*/  @!P0 IMAD R0, R11, R2.reuse, RZ ;  /* 0x000000020b008224 */ /* 0x084fe400078e02ff */
[----:B------:R-:W-:Y:S01]  /*0610*/  @!P0 IMAD.WIDE.U32 R16, R14, R2, RZ ;  /* 0x000000020e108225 */ /* 0x000fe200078e00ff */
[----:B------:R-:W-:-:S03]  /*0620*/  IADD3 R2, R6, 0x20, RZ ;  /* 0x0000002006027810 */ /* 0x000fc60007ffe0ff */
[----:B------:R-:W-:Y:S02]  /*0630*/  @!P0 IMAD R0, R14, R3, R0 ;  /* 0x000000030e008224 */ /* 0x000fe400078e0200 */
[----:B------:R-:W-:Y:S02]  /*0640*/  IMAD.IADD R3, R166, 0x1, -R125 ;  /* 0x00000001a6037824 */ /* 0x000fe400078e0a7d */
[----:B------:R-:W-:Y:S02]  /*0650*/  @!P0 IMAD.IADD R167, R17, 0x1, R0 ;  /* 0x0000000111a78824 */ /* 0x000fe400078e0200 */
[----:B------:R-:W-:Y:S01]  /*0660*/  @!P0 IMAD.MOV.U32 R8, RZ, RZ, R16 ;  /* 0x000000ffff088224 */ /* 0x000fe200078e0010 */
[CC--:B------:R-:W-:Y:S01]  /*0670*/  ISETP.GE.AND P2, PT, R10.reuse, R3.reuse, PT ;  /* 0x000000030a00720c */ /* 0x0c0fe20003f46270 */
[----:B------:R-:W-:Y:S01]  /*0680*/  IMAD R0, R9, R4, RZ ;  /* 0x0000000409007224 */ /* 0x000fe200078e02ff */
[----:B------:R-:W-:Y:S01]  /*0690*/  ISETP.GE.OR P3, PT, R10, R3, P5 ;  /* 0x000000030a00720c */ /* 0x000fe20002f66670 */
[----:B------:R-:W-:Y:S01]  /*06a0*/  IMAD R14, R14, UR6, R18 ;  /* 0x000000060e0e7c24 */ /* 0x000fe2000f8e0212 */
[----:B------:R-:W-:Y:S01]  /*06b0*/  IADD3 R10, P0, R8, R12, RZ ;  /* 0x0000000c080a7210 */ /* 0x000fe20007f1e0ff */
[----:B------:R-:W-:Y:S01]  /*06c0*/  IMAD R0, R125, R5, R0 ;  /* 0x000000057d007224 */ /* 0x000fe200078e0200 */
[----:B------:R-:W-:-:S02]  /*06d0*/  SHF.R.S32.HI R9, RZ, 0x1f, R18 ;  /* 0x0000001fff097819 */ /* 0x000fc40000011412 */
[----:B------:R-:W-:Y:S02]  /*06e0*/  ISETP.GE.AND P1, PT, R2, R3, PT ;  /* 0x000000030200720c */ /* 0x000fe40003f26270 */
[----:B------:R-:W-:Y:S01]  /*06f0*/  IADD3.X R11, R167, R13, R0, P0, !PT ;  /* 0x0000000da70b7210 */ /* 0x000fe200007fe400 */
[----:B------:R-:W-:Y:S01]  /*0700*/  IMAD R9, R9, UR4, RZ ;  /* 0x0000000409097c24 */ /* 0x000fe2000f8e02ff */
[CC--:B------:R-:W-:Y:S01]  /*0710*/  ISETP.GE.OR P0, PT, R6.reuse, R3.reuse, P5 ;  /* 0x000000030600720c */ /* 0x0c0fe20002f06670 */
[----:B------:R-:W-:Y:S01]  /*0720*/  VIADD R0, R6, 0x30 ;  /* 0x0000003006007836 */ /* 0x000fe20000000000 */
[----:B------:R-:W-:Y:S01]  /*0730*/  ISETP.GE.OR P6, PT, R2, R3, P5 ;  /* 0x000000030200720c */ /* 0x000fe20002fc6670 */
[C---:B------:R-:W-:Y:S01]  /*0740*/  IMAD.WIDE.U32 R10, R18.reuse, UR4, R10 ;  /* 0x00000004120a7c25 */ /* 0x040fe2000f8e000a */
[----:B------:R-:W-:Y:S01]  /*0750*/  ULDC UR4, c[0x0][0x2c4] ;  /* 0x0000b10000047ab9 */ /* 0x000fe20000000800 */
[----:B------:R-:W-:Y:S02]  /*0760*/  SHF.R.S32.HI R13, RZ, 0x1f, R6 ;  /* 0x0000001fff0d7819 */ /* 0x000fe40000011406 */
[----:B------:R-:W-:-:S02]  /*0770*/  IMAD R9, R18, UR5, R9 ;  /* 0x0000000512097c24 */ /* 0x000fc4000f8e0209 */
[----:B------:R-:W-:-:S03]  /*0780*/  IMAD R14, R14, UR4, R125 ;  /* 0x000000040e0e7c24 */ /* 0x000fc6000f8e027d */
[----:B------:R-:W-:Y:S01]  /*0790*/  IADD3 R9, R11, R9, RZ ;  /* 0x000000090b097210 */ /* 0x000fe20007ffe0ff */
[----:B------:R-:W-:Y:S06]  /*07a0*/  @P0 BRA `(.L_x_6364) ;  /* 0x0000000000240947 */ /* 0x000fec0003800000 */
        /* <DEDUP_REMOVED lines=9> */
.L_x_6364:
[----:B------:R-:W-:Y:S05]  /*0840*/  BSYNC B0 ;  /* 0x0000000000007941 */ /* 0x000fea0003800000 */
.L_x_6363:
[----:B------:R-:W-:Y:S01]  /*0850*/  BSSY B0, `(.L_x_6365) ;  /* 0x0000011000007945 */ /* 0x000fe20003800000 */
[-C--:B------:R-:W-:Y:S02]  /*0860*/  ISETP.GE.AND P0, PT, R0, R3.reuse, PT ;  /* 0x000000030000720c */ /* 0x080fe40003f06270 */
[-C--:B------:R-:W-:Y:S02]  /*0870*/  ISETP.GE.OR P4, PT, R6, R3.reuse, P4 ;  /* 0x000000030600720c */ /* 0x080fe40002786670 */
[----:B------:R-:W-:Y:S01]  /*0880*/  ISETP.GE.OR P5, PT, R0, R3, P5 ;  /* 0x000000030000720c */ /* 0x000fe20002fa6670 */
[----:B------:R-:W-:-:S12]  /*0890*/  @P3 BRA `(.L_x_6366) ;  /* 0x0000000000303947 */ /* 0x000fd80003800000 */
        /* <DEDUP_REMOVED lines=12> */
.L_x_6366:
[----:B------:R-:W-:Y:S05]  /*0960*/  BSYNC B0 ;  /* 0x0000000000007941 */ /* 0x000fea0003800000 */
.L_x_6365:
[----:B------:R-:W-:Y:S01]  /*0970*/  BSSY B0, `(.L_x_6367) ;  /* 0x0000011000007945 */ /* 0x000fe20003800000 */
[----:B--2---:R-:W-:Y:S02]  /*0980*/  IADD3 R2, P3, R14, R6, RZ ;  /* 0x000000060e027210 */ /* 0x004fe40007f7e0ff */
[C---:B------:R-:W-:Y:S02]  /*0990*/  ISETP.NE.OR P2, PT, R7.reuse, RZ, P2 ;  /* 0x000000ff0700720c */ /* 0x040fe40001745670 */
[----:B------:R-:W-:Y:S01]  /*09a0*/  ISETP.NE.OR P1, PT, R7, RZ, P1 ;  /* 0x000000ff0700720c */ /* 0x000fe20000f25670 */
        /* <DEDUP_REMOVED lines=13> */
.L_x_6368:
[----:B------:R-:W-:Y:S05]  /*0a80*/  BSYNC B0 ;  /* 0x0000000000007941 */ /* 0x000fea0003800000 */
.L_x_6367:
        /* <DEDUP_REMOVED lines=13> */
.L_x_6370:
[----:B------:R-:W-:Y:S05]  /*0b60*/  BSYNC B0 ;  /* 0x0000000000007941 */ /* 0x000fea0003800000 */
.L_x_6369:
        /* <DEDUP_REMOVED lines=15> */
.L_x_6362:
        /* <DEDUP_REMOVED lines=24> */
.L_x_6371:
        /* <DEDUP_REMOVED lines=13> */
[----:B------:R-:W-:Y:S01]  /*0eb0*/  IMAD R0, R3, R2, RZ ;  /* 0x0000000203007224 */ /* 0x000fe200078e02ff */
[----:B------:R-:W-:-:S03]  /*0ec0*/  IABS R3, R15 ;  /* 0x0000000f00037213 */ /* 0x000fc60000000000 */
        /* <DEDUP_REMOVED lines=29> */
[----:B------:R-:W-:Y:S02]  /*10a0*/  IMAD R3, R2, R3, R4 ;  /* 0x0000000302037224 */ /* 0x000fe400078e0204 */
[----:B------:R-:W-:-:S03]  /*10b0*/  IMAD.MOV R4, RZ, RZ, -R11 ;  /* 0x000000ffff047224 */ /* 0x000fc600078e0a0b */
[----:B------:R-:W-:Y:S01]  /*10c0*/  ISETP.GT.U32.AND P1, PT, R2, R3, PT ;  /* 0x000000030200720c */ /* 0x000fe20003f24070 */
[----:B------:R-:W-:-:S05]  /*10d0*/  IMAD R15, R6, R4, R15 ;  /* 0x00000004060f7224 */ /* 0x000fca00078e020f */
[----:B------:R-:W-:-:S07]  /*10e0*/  SHF.R.S32.HI R21, RZ, 0x1f, R15 ;  /* 0x0000001fff157819 */ /* 0x000fce000001140f */
        /* <DEDUP_REMOVED lines=10> */
[----:B---3--:R-:W-:Y:S02]  /*1190*/  SHF.R.S32.HI R17, RZ, 0x1f, R24 ;  /* 0x0000001fff117819 */ /* 0x008fe40000011418 */
        /* <DEDUP_REMOVED lines=21> */
.L_x_6372:
        /* <DEDUP_REMOVED lines=9> */
[----:B-1----:R-:W-:Y:S01]  /*1380*/  VIADD R4, R4, 0xffffffe ;  /* 0x0ffffffe04047836 */ /* 0x002fe20000000000 */
[----:B------:R-:W1:Y:S05]  /*1390*/  @P3 LDC.64 R6, c[0x0][0x250] ;  /* 0x00009400ff063b82 */ /* 0x000e6a0000000a00 */
[----:B------:R-:W3:Y:S02]  /*13a0*/  F2I.FTZ.U32.TRUNC.NTZ R5, R4 ;  /* 0x0000000400057305 */ /* 0x000ee4000021f000 */
[----:B---3--:R-:W-:Y:S01]  /*13b0*/  IMAD.MOV R0, RZ, RZ, -R5 ;  /* 0x000000ffff007224 */ /* 0x008fe200078e0a05 */
[----:B------:R-:W-:-:S03]  /*13c0*/  MOV R4, RZ ;  /* 0x000000ff00047202 */ /* 0x000fc60000000f00 */
[----:B------:R-:W-:Y:S01]  /*13d0*/  IMAD R2, R0, R3, RZ ;  /* 0x0000000300027224 */ /* 0x000fe200078e02ff */
[----:B------:R-:W-:-:S03]  /*13e0*/  IABS R0, R18 ;  /* 0x0000001200007213 */ /* 0x000fc60000000000 */
[----:B------:R-:W-:-:S04]  /*13f0*/  IMAD.HI.U32 R5, R5, R2, R4 ;  /* 0x0000000205057227 */ /* 0x000fc800078e0004 */
[----:B------:R-:W-:-:S04]  /*1400*/  IMAD.MOV.U32 R2, RZ, RZ, R0 ;  /* 0x000000ffff027224 */ /* 0x000fc800078e0000 */
[----:B------:R-:W-:-:S04]  /*1410*/  IMAD.HI.U32 R24, R5, R2, RZ ;  /* 0x0000000205187227 */ /* 0x000fc800078e00ff */
[----:B------:R-:W-:Y:S02]  /*1420*/  IMAD.MOV R0, RZ, RZ, -R24 ;  /* 0x000000ffff007224 */ /* 0x000fe400078e0a18 */
[C---:B--2---:R-:W-:Y:S02]  /*1430*/  @P3 IMAD R5, R16.reuse, R117, RZ ;  /* 0x0000007510053224 */ /* 0x044fe400078e02ff */
[----:B------:R-:W-:Y:S02]  /*1440*/  IMAD R0, R3, R0, R2 ;  /* 0x0000000003007224 */ /* 0x000fe400078e0202 */
[----:B------:R-:W-:-:S03]  /*1450*/  @P3 IMAD.WIDE.U32 R16, R16, R116, RZ ;  /* 0x0000007410103225 */ /* 0x000fc600078e00ff */
[----:B------:R-:W-:Y:S02]  /*1460*/  ISETP.GT.U32.AND P0, PT, R3, R0, PT ;  /* 0x000000000300720c */ /* 0x000fe40003f04070 */
[----:B------:R-:W-:Y:S02]  /*1470*/  @P3 IADD3 R5, R17, R5, RZ ;  /* 0x0000000511053210 */ /* 0x000fe40007ffe0ff */
[----:B------:R-:W-:-:S09]  /*1480*/  @P3 MOV R4, R16 ;  /* 0x0000001000043202 */ /* 0x000fd20000000f00 */
        /* <DEDUP_REMOVED lines=22> */
.L_x_6374:
        /* <DEDUP_REMOVED lines=8> */
[----:B--2---:R-:W-:Y:S01]  /*1670*/  IMAD R0, R17, R2, RZ ;  /* 0x0000000211007224 */ /* 0x004fe200078e02ff */
[----:B------:R-:W-:Y:S01]  /*1680*/  @P3 MOV R20, R12 ;  /* 0x0000000c00143202 */ /* 0x000fe20000000f00 */
        /* <DEDUP_REMOVED lines=18> */
.L_x_6373:
[----:B------:R-:W-:Y:S01]  /*17b0*/  ISETP.NE.AND P0, PT, R167, -0x1, PT ;  /* 0xffffffffa700780c */ /* 0x000fe20003f05270 */
[----:B------:R-:W1:Y:S01]  /*17c0*/  S2UR UR4, SR_CgaCtaId ;  /* 0x00000000000479c3 */ /* 0x000e620000008800 */
[----:B------:R-:W-:Y:S01]  /*17d0*/  SHF.R.S32.HI R127, RZ, 0x1f, R124 ;  /* 0x0000001fff7f7819 */ /* 0x000fe2000001147c */
[----:B------:R-:W-:Y:S01]  /*17e0*/  VIADD R164, R120, 0xffffffff ;  /* 0xffffffff78a47836 */ /* 0x000fe20000000000 */
[----:B------:R-:W-:Y:S01]  /*17f0*/  ULDC.64 UR8, c[0x0][0x268] ;  /* 0x00009a0000087ab9 */ /* 0x000fe20000000a00 */
[----:B------:R-:W-:Y:S01]  /*1800*/  IMAD.IADD R159, R166, 0x1, -R125 ;  /* 0x00000001a69f7824 */ /* 0x000fe200078e0a7d */
[CC--:B------:R-:W-:Y:S01]  /*1810*/  LEA.HI R11, R127.reuse, R124.reuse, RZ, 0x3 ;  /* 0x0000007c7f0b7211 */ /* 0x0c0fe200078f18ff */
[----:B------:R-:W-:Y:S01]  /*1820*/  IMAD.SHL.U32 R2, R164, 0x80, RZ ;  /* 0x00000080a4027824 */ /* 0x000fe200078e00ff */
[----:B------:R-:W-:Y:S01]  /*1830*/  LEA.HI R3, R127, R124, RZ, 0x4 ;  /* 0x0000007c7f037211 */ /* 0x000fe200078f20ff */
[----:B------:R-:W-:Y:S01]  /*1840*/  ULDC.64 UR6, c[0x0][0x258] ;  /* 0x0000960000067ab9 */ /* 0x000fe20000000a00 */
[----:B------:R-:W-:Y:S01]  /*1850*/  SHF.R.S32.HI R12, RZ, 0x3, R11 ;  /* 0x00000003ff0c7819 */ /* 0x000fe2000001140b */
[----:B-----5:R-:W-:Y:S01]  /*1860*/  IMAD.IADD R8, R123, 0x1, -R2 ;  /* 0x000000017b087824 */ /* 0x020fe200078e0a02 */
[----:B------:R-:W-:Y:S01]  /*1870*/  LOP3.LUT R11, R11, 0xfffffff8, RZ, 0xc0, !PT ;  /* 0xfffffff80b0b7812 */ /* 0x000fe200078ec0ff */
[----:B------:R-:W2:Y:S01]  /*1880*/  @!P0 LDC.64 R4, c[0x0][0x228] ;  /* 0x00008a00ff048b82 */ /* 0x000ea20000000a00 */
[----:B------:R-:W-:Y:S01]  /*1890*/  @!P0 SHF.R.S32.HI R19, RZ, 0x1f, R14 ;  /* 0x0000001fff138819 */ /* 0x000fe2000001140e */
[----:B------:R-:W-:Y:S01]  /*18a0*/  IMAD.SHL.U32 R165, R12, 0x40, RZ ;  /* 0x000000400ca57824 */ /* 0x000fe200078e00ff */
[----:B------:R-:W-:Y:S01]  /*18b0*/  UMOV UR5, 0x400 ;  /* 0x0000040000057882 */ /* 0x000fe20000000000 */
[----:B------:R-:W-:Y:S01]  /*18c0*/  IMAD.IADD R88, R124, 0x1, -R11 ;  /* 0x000000017c587824 */ /* 0x000fe200078e0a0b */
[----:B------:R-:W-:Y:S01]  /*18d0*/  LOP3.LUT R11, R3, 0xfffffff0, RZ, 0xc0, !PT ;  /* 0xfffffff0030b7812 */ /* 0x000fe200078ec0ff */
[----:B------:R-:W-:Y:S01]  /*18e0*/  VIADD R13, R12, 0x10 ;  /* 0x000000100c0d7836 */ /* 0x000fe20000000000 */
[----:B------:R-:W-:Y:S01]  /*18f0*/  LOP3.LUT R165, R165, 0x1c0, RZ, 0xc0, !PT ;  /* 0x000001c0a5a57812 */ /* 0x000fe200078ec0ff */
[----:B------:R-:W3:Y:S01]  /*1900*/  @P0 LDC.64 R6, c[0x0][0x240] ;  /* 0x00009000ff060b82 */ /* 0x000ee20000000a00 */
[----:B------:R-:W-:Y:S01]  /*1910*/  IMAD.SHL.U32 R168, R88, 0x8, RZ ;  /* 0x0000000858a87824 */ /* 0x000fe200078e00ff */
[----:B------:R-:W-:Y:S01]  /*1920*/  BSSY B0, `(.L_x_6375) ;  /* 0x0000041000007945 */ /* 0x000fe20003800000 */
[----:B------:R-:W-:Y:S01]  /*1930*/  IMAD.IADD R11, R124, 0x1, -R11 ;  /* 0x000000017c0b7824 */ /* 0x000fe200078e0a0b */
[----:B------:R-:W-:Y:S01]  /*1940*/  ISETP.GE.AND P4, PT, R13, R159, PT ;  /* 0x0000009f0d00720c */ /* 0x000fe20003f86270 */
[----:B-1----:R-:W-:Y:S01]  /*1950*/  ULEA UR4, UR4, UR5, 0x18 ;  /* 0x0000000504047291 */ /* 0x002fe2000f8ec03f */
[----:B------:R-:W-:-:S02]  /*1960*/  LOP3.LUT R22, R165, 0x38, R168, 0xf8, !PT ;  /* 0x00000038a5167812 */ /* 0x000fc400078ef8a8 */
[----:B------:R-:W-:Y:S02]  /*1970*/  SHF.R.U32.HI R165, RZ, 0x3, R165 ;  /* 0x00000003ffa57819 */ /* 0x000fe400000116a5 */
[----:B------:R-:W-:Y:S02]  /*1980*/  IADD3 R26, P2, R168, R26, RZ ;  /* 0x0000001aa81a7210 */ /* 0x000fe40007f5e0ff */
[----:B------:R-:W-:Y:S02]  /*1990*/  LOP3.LUT R165, R22, R165, RZ, 0x3c, !PT ;  /* 0x000000a516a57212 */ /* 0x000fe400078e3cff */
[----:B------:R-:W-:Y:S01]  /*19a0*/  LEA.HI R22, R127, R124, RZ, 0x6 ;  /* 0x0000007c7f167211 */ /* 0x000fe200078f30ff */
[-C--:B--2---:R-:W-:Y:S01]  /*19b0*/  @!P0 IMAD R10, R19, R4.reuse, RZ ;  /* 0x00000004130a8224 */ /* 0x084fe200078e02ff */
[----:B------:R-:W-:Y:S01]  /*19c0*/  SHF.R.S32.HI R19, RZ, 0x1f, R18 ;  /* 0x0000001fff137819 */ /* 0x000fe20000011412 */
[----:B------:R-:W-:Y:S01]  /*19d0*/  @!P0 IMAD.WIDE.U32 R30, R14, R4, RZ ;  /* 0x000000040e1e8225 */ /* 0x000fe200078e00ff */
[----:B------:R-:W-:-:S02]  /*19e0*/  ISETP.GE.AND P5, PT, R13, R8, PT ;  /* 0x000000080d00720c */ /* 0x000fc40003fa6270 */
[----:B------:R-:W-:Y:S01]  /*19f0*/  ISETP.GE.AND P3, PT, R13, R8, PT ;  /* 0x000000080d00720c */ /* 0x000fe20003f66270 */
[----:B------:R-:W-:Y:S01]  /*1a00*/  @!P0 IMAD R5, R14, R5, R10 ;  /* 0x000000050e058224 */ /* 0x000fe200078e020a */
[----:B------:R-:W-:Y:S01]  /*1a10*/  SHF.R.S32.HI R10, RZ, 0x1f, R11 ;  /* 0x0000001fff0a7819 */ /* 0x000fe2000001140b */
[C---:B---3--:R-:W-:Y:S01]  /*1a20*/  @P0 IMAD.WIDE.U32 R32, R167.reuse, R6, RZ ;  /* 0x00000006a7200225 */ /* 0x048fe200078e00ff */
[----:B------:R-:W-:Y:S02]  /*1a30*/  SHF.R.S32.HI R13, RZ, 0x1f, R12 ;  /* 0x0000001fff0d7819 */ /* 0x000fe4000001140c */
[----:B------:R-:W-:Y:S01]  /*1a40*/  LEA.HI R10, R10, R11, RZ, 0x3 ;  /* 0x0000000b0a0a7211 */ /* 0x000fe200078f18ff */
[----:B------:R-:W-:Y:S01]  /*1a50*/  @P0 IMAD R7, R167, R7, R33 ;  /* 0x00000007a7070224 */ /* 0x000fe200078e0221 */
[----:B------:R-:W-:Y:S01]  /*1a60*/  @P0 MOV R4, R32 ;  /* 0x0000002000040202 */ /* 0x000fe20000000f00 */
[----:B------:R-:W-:Y:S01]  /*1a70*/  @!P0 IMAD.MOV.U32 R4, RZ, RZ, R30 ;  /* 0x000000ffff048224 */ /* 0x000fe200078e001e */
[----:B------:R-:W-:Y:S01]  /*1a80*/  LOP3.LUT R6, R10, 0xfffffff8, RZ, 0xc0, !PT ;  /* 0xfffffff80a067812 */ /* 0x000fe200078ec0ff */
[----:B------:R-:W-:Y:S01]  /*1a90*/  @!P0 IMAD.IADD R7, R31, 0x1, R5 ;  /* 0x000000011f078824 */ /* 0x000fe200078e0205 */
[----:B------:R-:W-:Y:S01]  /*1aa0*/  SHF.R.S32.HI R5, RZ, 0x1f, R168 ;  /* 0x0000001fff057819 */ /* 0x000fe200000114a8 */
[----:B------:R-:W-:Y:S01]  /*1ab0*/  IMAD.SHL.U32 R22, R22, 0x8, RZ ;  /* 0x0000000816167824 */ /* 0x000fe200078e00ff */
[C---:B------:R-:W-:Y:S01]  /*1ac0*/  IADD3 R32, P1, R168.reuse, R20, RZ ;  /* 0x00000014a8207210 */ /* 0x040fe20007f3e0ff */
[----:B------:R-:W-:Y:S01]  /*1ad0*/  IMAD.IADD R11, R11, 0x1, -R6 ;  /* 0x000000010b0b7824 */ /* 0x000fe200078e0a06 */
[----:B------:R-:W-:Y:S01]  /*1ae0*/  IADD3 R6, P0, R168, R4, RZ ;  /* 0x00000004a8067210 */ /* 0x000fe20007f1e0ff */
[----:B------:R-:W-:Y:S01]  /*1af0*/  IMAD.X R27, R5, 0x1, R0, P2 ;  /* 0x00000001051b7824 */ /* 0x000fe200010e0600 */
[----:B------:R-:W-:Y:S01]  /*1b00*/  LOP3.LUT R165, R165, 0xfffffe00, R22, 0xf8, !PT ;  /* 0xfffffe00a5a57812 */ /* 0x000fe200078ef816 */
[C---:B------:R-:W-:Y:S01]  /*1b10*/  IMAD.X R33, R5.reuse, 0x1, R16, P1 ;  /* 0x0000000105217824 */ /* 0x040fe200008e0610 */
[----:B------:R-:W-:Y:S01]  /*1b20*/  IADD3.X R7, R5, R7, RZ, P0, !PT ;  /* 0x0000000705077210 */ /* 0x000fe200007fe4ff */
[----:B------:R-:W-:Y:S01]  /*1b30*/  IMAD R31, R19, UR6, RZ ;  /* 0x00000006131f7c24 */ /* 0x000fe2000f8e02ff */
[----:B------:R-:W-:Y:S01]  /*1b40*/  ISETP.GE.AND P0, PT, R12, R159, PT ;  /* 0x0000009f0c00720c */ /* 0x000fe20003f06270 */
[----:B------:R-:W-:Y:S01]  /*1b50*/  IMAD R5, R17, UR8, RZ ;  /* 0x0000000811057c24 */ /* 0x000fe2000f8e02ff */
[----:B------:R-:W-:Y:S01]  /*1b60*/  LEA R165, R165, UR4, 0x1 ;  /* 0x00000004a5a57c11 */ /* 0x000fe2000f8e08ff */
[----:B------:R-:W-:-:S04]  /*1b70*/  IMAD.WIDE R28, R9, 0x40, R12 ;  /* 0x00000040091c7825 */ /* 0x000fc800078e020c */
[C---:B------:R-:W-:Y:S02]  /*1b80*/  VIADD R17, R12.reuse, 0x20 ;  /* 0x000000200c117836 */ /* 0x040fe40000000000 */
[----:B------:R-:W-:Y:S02]  /*1b90*/  VIADD R9, R12, 0x30 ;  /* 0x000000300c097836 */ /* 0x000fe40000000000 */
[C---:B------:R-:W-:Y:S01]  /*1ba0*/  IMAD R31, R18.reuse, UR7, R31 ;  /* 0x00000007121f7c24 */ /* 0x040fe2000f8e021f */
[-C--:B------:R-:W-:Y:S01]  /*1bb0*/  ISETP.GE.AND P2, PT, R17, R159.reuse, PT ;  /* 0x0000009f1100720c */ /* 0x080fe20003f46270 */
[----:B------:R-:W-:Y:S01]  /*1bc0*/  IMAD.WIDE.U32 R6, R18, UR6, R6 ;  /* 0x0000000612067c25 */ /* 0x000fe2000f8e0006 */
[----:B------:R-:W-:-:S03]  /*1bd0*/  ISETP.GE.AND P1, PT, R9, R159, PT ;  /* 0x0000009f0900720c */ /* 0x000fc60003f26270 */
[C---:B------:R-:W-:Y:S02]  /*1be0*/  IMAD R22, R24.reuse, UR9, R5 ;  /* 0x0000000918167c24 */ /* 0x040fe4000f8e0205 */
[----:B------:R-:W-:-:S04]  /*1bf0*/  IMAD.WIDE.U32 R24, R24, UR8, R32 ;  /* 0x0000000818187c25 */ /* 0x000fc8000f8e0020 */
        /* <DEDUP_REMOVED lines=19> */
.L_x_6376:
[----:B------:R-:W-:Y:S05]  /*1d30*/  BSYNC B0 ;  /* 0x0000000000007941 */ /* 0x000fea0003800000 */
.L_x_6375:
        /* <DEDUP_REMOVED lines=22> */
.L_x_6378:
[----:B------:R-:W-:Y:S05]  /*1ea0*/  BSYNC B0 ;  /* 0x0000000000007941 */ /* 0x000fea0003800000 */
.L_x_6377:
        /* <DEDUP_REMOVED lines=22> */
.L_x_6380:
[----:B------:R-:W-:Y:S05]  /*2010*/  BSYNC B0 ;  /* 0x0000000000007941 */ /* 0x000fea0003800000 */
.L_x_6379:
        /* <DEDUP_REMOVED lines=21> */
.L_x_6382:
[----:B------:R-:W-:Y:S05]  /*2170*/  BSYNC B0 ;  /* 0x0000000000007941 */ /* 0x000fea0003800000 */
.L_x_6381:
[C---:B------:R-:W-:Y:S01]  /*2180*/  IADD3 R112, P0, R12.reuse, R15, RZ ;  /* 0x0000000f0c707210 */ /* 0x040fe20007f1e0ff */
[----:B--2-4-:R-:W-:Y:S01]  /*2190*/  IMAD.MOV.U32 R5, RZ, RZ, 0x20 ;  /* 0x00000020ff057424 */ /* 0x014fe200078e00ff */
[----:B------:R-:W2:Y:S01]  /*21a0*/  LDC.64 R118, c[0x0][0x250] ;  /* 0x00009400ff767b82 */ /* 0x000ea20000000a00 */
[----:B------:R-:W-:Y:S01]  /*21b0*/  IMAD R15, R13, R116, RZ ;  /* 0x000000740d0f7224 */ /* 0x000fe200078e02ff */
[----:B------:R-:W-:Y:S01]  /*21c0*/  R2P PR, R11, 0x6 ;  /* 0x000000060b007804 */ /* 0x000fe20000000000 */
[----:B------:R-:W-:Y:S01]  /*21d0*/  IMAD.MOV.U32 R0, RZ, RZ, 0x10 ;  /* 0x00000010ff007424 */ /* 0x000fe200078e00ff */
[----:B------:R-:W-:Y:S01]  /*21e0*/  BSSY B0, `(.L_x_6383) ;  /* 0x0000019000007945 */ /* 0x000fe20003800000 */
[C---:B------:R-:W-:Y:S01]  /*21f0*/  IMAD R15, R12.reuse, R117, R15 ;  /* 0x000000750c0f7224 */ /* 0x040fe200078e020f */
[----:B------:R-:W-:Y:S01]  /*2200*/  ISETP.GE.AND P4, PT, R17, R8, PT ;  /* 0x000000081100720c */ /* 0x000fe20003f86270 */
[----:B------:R-:W-:Y:S01]  /*2210*/  IMAD.WIDE.U32 R26, R12, R116, R26 ;  /* 0x000000740c1a7225 */ /* 0x000fe200078e001a */
[----:B------:R-:W4:Y:S01]  /*2220*/  LDC.64 R6, c[0x0][0x3c8] ;  /* 0x0000f200ff067b82 */ /* 0x000f220000000a00 */
[----:B------:R-:W-:-:S02]  /*2230*/  SEL R5, R5, 0xffffffe0, !P2 ;  /* 0xffffffe005057807 */ /* 0x000fc40005000000 */
[-C--:B------:R-:W-:Y:S01]  /*2240*/  ISETP.GE.AND P2, PT, R12, R8.reuse, PT ;  /* 0x000000080c00720c */ /* 0x080fe20003f46270 */
[----:B------:R-:W-:Y:S01]  /*2250*/  IMAD.X R21, R13, 0x1, R21, P0 ;  /* 0x000000010d157824 */ /* 0x000fe200000e0615 */
[----:B------:R-:W-:Y:S01]  /*2260*/  SEL R4, R0, 0xfffffff0, !P1 ;  /* 0xfffffff000047807 */ /* 0x000fe20004800000 */
[----:B------:R-:W-:Y:S01]  /*2270*/  IMAD.IADD R121, R27, 0x1, R15 ;  /* 0x000000011b797824 */ /* 0x000fe200078e020f */
[-C--:B------:R-:W-:Y:S01]  /*2280*/  ISETP.GE.AND P0, PT, R17, R8.reuse, PT ;  /* 0x000000081100720c */ /* 0x080fe20003f06270 */
[----:B------:R-:W-:Y:S01]  /*2290*/  IMAD.MOV.U32 R122, RZ, RZ, R26 ;  /* 0x000000ffff7a7224 */ /* 0x000fe200078e001a */
[----:B------:R-:W-:-:S07]  /*22a0*/  ISETP.GE.AND P1, PT, R9, R8, PT ;  /* 0x000000080900720c */ /* 0x000fce0003f26270 */
[----:B------:R-:W-:Y:S06]  /*22b0*/  @P2 BRA `(.L_x_6384) ;  /* 0x00000000002c2947 */ /* 0x000fec0003800000 */
        /* <DEDUP_REMOVED lines=11> */
.L_x_6384:
[----:B------:R-:W-:Y:S05]  /*2370*/  BSYNC B0 ;  /* 0x0000000000007941 */ /* 0x000fea0003800000 */
.L_x_6383:
        /* <DEDUP_REMOVED lines=19> */
.L_x_6386:
[----:B------:R-:W-:Y:S05]  /*24b0*/  BSYNC B0 ;  /* 0x0000000000007941 */ /* 0x000fea0003800000 */
.L_x_6385:
        /* <DEDUP_REMOVED lines=16> */
.L_x_6388:
[----:B------:R-:W-:Y:S05]  /*25c0*/  BSYNC B0 ;  /* 0x0000000000007941 */ /* 0x000fea0003800000 */
.L_x_6387:
[----:B------:R-:W-:Y:S01]  /*25d0*/  BSSY B0, `(.L_x_6389) ;  /* 0x0000014000007945 */ /* 0x000fe20003800000 */
[----:B------:R-:W-:Y:S02]  /*25e0*/  ISETP.GE.AND P4, PT, R15, R8, PT ;  /* 0x000000080f00720c */ /* 0x000fe40003f86270 */
[----:B-1----:R-:W-:Y:S01]  /*25f0*/  IADD3 R17, R12, 0x50, RZ ;  /* 0x000000500c117810 */ /* 0x002fe20007ffe0ff */
[----:B------:R-:W-:Y:S05]  /*2600*/  @P1 BRA `(.L_x_6390) ;  /* 0x0000000000401947 */ /* 0x000fea0003800000 */
[----:B------:R-:W-:Y:S02]  /*2610*/  ULDC UR5, c[0x0][0x2d0] ;  /* 0x0000b40000057ab9 */ /* 0x000fe40000000800 */
[----:B------:R-:W-:-:S13]  /*2620*/  ISETP.GE.AND P1, PT, R168, UR5, PT ;  /* 0x00000005a8007c0c */ /* 0x000fda000bf26270 */
[----:B------:R1:W-:Y:S01]  /*2630*/  @P1 STS.128 [R165+0x3800], RZ ;  /* 0x003800ffa5001388 */ /* 0x0003e20000000c00 */
[----:B------:R-:W-:Y:S05]  /*2640*/  @P1 BRA `(.L_x_6390) ;  /* 0x0000000000301947 */ /* 0x000fea0003800000 */
[----:B------:R-:W-:Y:S01]  /*2650*/  MOV R26, R122 ;  /* 0x0000007a001a7202 */ /* 0x000fe20000000f00 */
        /* <DEDUP_REMOVED lines=11> */
.L_x_6390:
[----:B------:R-:W-:Y:S05]  /*2710*/  BSYNC B0 ;  /* 0x0000000000007941 */ /* 0x000fea0003800000 */
.L_x_6389:
        /* <DEDUP_REMOVED lines=8> */
[----:B------:R-:W-:Y:S01]  /*27a0*/  LEA R16, P5, R116, R122, 0x6 ;  /* 0x0000007a74107211 */ /* 0x000fe200078a30ff */
        /* <DEDUP_REMOVED lines=8> */
.L_x_6392:
[----:B------:R-:W-:Y:S05]  /*2830*/  BSYNC B0 ;  /* 0x0000000000007941 */ /* 0x000fea0003800000 */
.L_x_6391:
        /* <DEDUP_REMOVED lines=20> */
.L_x_6394:
[----:B------:R-:W-:Y:S05]  /*2980*/  BSYNC B0 ;  /* 0x0000000000007941 */ /* 0x000fea0003800000 */
.L_x_6393:
[----:B------:R-:W-:Y:S01]  /*2990*/  BSSY B0, `(.L_x_6395) ;  /* 0x0000016000007945 */ /* 0x000fe20003800000 */
[----:B------:R-:W-:Y:S01]  /*29a0*/  IMAD.IADD R23, R25, 0x1, R22 ;  /* 0x0000000119177824 */ /* 0x000fe200078e0216 */
[----:B------:R-:W-:Y:S01]  /*29b0*/  ISETP.GE.AND P1, PT, R9, R8, PT ;  /* 0x000000080900720c */ /* 0x000fe20003f26270 */
[----:B------:R-:W-:Y:S01]  /*29c0*/  IMAD.MOV.U32 R22, RZ, RZ, R24 ;  /* 0x000000ffff167224 */ /* 0x000fe200078e0018 */
[----:B------:R-:W-:Y:S01]  /*29d0*/  SHF.R.S32.HI R16, RZ, 0x1f, R14 ;  /* 0x0000001fff107819 */ /* 0x000fe2000001140e */
        /* <DEDUP_REMOVED lines=11> */
[----:B-1----:R-:W-:-:S04]  /*2a90*/  LEA R26, P5, R24, UR6, 0x1 ;  /* 0x00000006181a7c11 */ /* 0x002fc8000f8a08ff */
[----:B------:R-:W-:-:S05]  /*2aa0*/  LEA.HI.X R27, R24, UR7, R20, 0x1, P5 ;  /* 0x00000007181b7c11 */ /* 0x000fca000a8f0c14 */
[----:B------:R-:W-:Y:S01]  /*2ab0*/  @!PT LDS RZ, [RZ] ;  /* 0x00000000fffff984 */ /* 0x000fe20000000800 */
[----:B------:R-:W-:Y:S01]  /*2ac0*/  @!PT LDS RZ, [RZ] ;  /* 0x00000000fffff984 */ /* 0x000fe20000000800 */
[----:B------:R-:W-:Y:S01]  /*2ad0*/  @!PT LDS RZ, [RZ] ;  /* 0x00000000fffff984 */ /* 0x000fe20000000800 */
[----:B------:R1:W-:Y:S04]  /*2ae0*/  LDGSTS.E.BYPASS.LTC128B.128 [R165+0x5000], desc[UR10][R26.64] ;  /* 0x050000001aa57fae */ /* 0x0003e8000b901d4a */
.L_x_6396:
[----:B------:R-:W-:Y:S05]  /*2af0*/  BSYNC B0 ;  /* 0x0000000000007941 */ /* 0x000fea0003800000 */
.L_x_6395:
        /* <DEDUP_REMOVED lines=18> */
.L_x_6398:
[----:B------:R-:W-:Y:S05]  /*2c20*/  BSYNC B0 ;  /* 0x0000000000007941 */ /* 0x000fea0003800000 */
.L_x_6397:
[----:B------:R-:W0:Y:S01]  /*2c30*/  LDGDEPBAR ;  /* 0x00000000000079af */ /* 0x000e220000000000 */
[----:B------:R-:W-:Y:S01]  /*2c40*/  ULDC.64 UR6, c[0x0][0x3d0] ;  /* 0x0000f40000067ab9 */ /* 0x000fe20000000a00 */
[----:B--2---:R-:W-:Y:S01]  /*2c50*/  IMAD R21, R21, R118, RZ ;  /* 0x0000007615157224 */ /* 0x004fe200078e02ff */
[----:B------:R-:W-:Y:S01]  /*2c60*/  ULDC UR5, c[0x0][0x2e8] ;  /* 0x0000ba0000057ab9 */ /* 0x000fe20000000800 */
[----:B------:R-:W-:Y:S02]  /*2c70*/  IMAD R25, R16, UR6, RZ ;  /* 0x0000000610197c24 */ /* 0x000fe4000f8e02ff */
[----:B------:R-:W-:-:S04]  /*2c80*/  IMAD.WIDE.U32 R18, R14, UR6, R18 ;  /* 0x000000060e127c25 */ /* 0x000fc8000f8e0012 */
[----:B------:R-:W-:Y:S01]  /*2c90*/  IMAD R25, R14, UR7, R25 ;  /* 0x000000070e197c24 */ /* 0x000fe2000f8e0219 */
[----:B----4-:R-:W-:Y:S01]  /*2ca0*/  LEA R20, P1, R18, R6, 0x2 ;  /* 0x0000000612147211 */ /* 0x010fe200078210ff */
[C---:B------:R-:W-:Y:S01]  /*2cb0*/  IMAD R21, R112.reuse, R119, R21 ;  /* 0x0000007770157224 */ /* 0x040fe200078e0215 */
[----:B------:R-:W-:Y:S01]  /*2cc0*/  SHF.R.S32.HI R6, RZ, 0x4, R3 ;  /* 0x00000004ff067819 */ /* 0x000fe20000011403 */
[----:B------:R-:W-:Y:S01]  /*2cd0*/  IMAD.WIDE.U32 R112, R112, R118, R22 ;  /* 0x0000007670707225 */ /* 0x000fe200078e0016 */
[----:B------:R-:W-:Y:S02]  /*2ce0*/  ULDC.64 UR6, c[0x0][0x220] ;  /* 0x0000880000067ab9 */ /* 0x000fe40000000a00 */
[----:B------:R-:W-:Y:S01]  /*2cf0*/  LEA.HI R3, R3, R6, RZ, 0x1 ;  /* 0x0000000603037211 */ /* 0x000fe200078f08ff */
[----:B------:R-:W-:Y:S01]  /*2d00*/  IMAD.IADD R25, R19, 0x1, R25 ;  /* 0x0000000113197824 */ /* 0x000fe200078e0219 */
[----:B------:R-:W-:Y:S01]  /*2d10*/  LEA R180, P5, R112, UR6, 0x1 ;  /* 0x0000000670b47c11 */ /* 0x000fe2000f8a08ff */
[----:B------:R-:W-:-:S03]  /*2d20*/  IMAD.IADD R115, R113, 0x1, R21 ;  /* 0x0000000171737824 */ /* 0x000fc600078e0215 */
[----:B------:R-:W-:Y:S01]  /*2d30*/  LEA.HI.X R21, R18, R7, R25, 0x2, P1 ;  /* 0x0000000712157211 */ /* 0x000fe200008f1419 */
[----:B------:R-:W-:-:S04]  /*2d40*/  DEPBAR.LE SB0, 0x0 ;  /* 0x000080000000791a */ /* 0x000fc80000000000 */
[----:B------:R2:W5:Y:S01]  /*2d50*/  LDG.E R126, desc[UR10][R20.64] ;  /* 0x0000000a147e7981 */ /* 0x000562000c1e1900 */
[----:B------:R-:W-:Y:S01]  /*2d60*/  BAR.SYNC.DEFER_BLOCKING 0x0 ;  /* 0x0000000000007b1d */ /* 0x000fe20000010000 */
[-C--:B------:R-:W-:Y:S02]  /*2d70*/  ISETP.GE.AND P1, PT, R12, R8.reuse, PT ;  /* 0x000000080c00720c */ /* 0x080fe40003f26270 */
[----:B------:R-:W-:Y:S02]  /*2d80*/  LOP3.LUT R157, R3, 0xfffffffe, RZ, 0xc0, !PT ;  /* 0xfffffffe039d7812 */ /* 0x000fe400078ec0ff */
[----:B------:R-:W-:Y:S01]  /*2d90*/  LEA.HI.X R181, R112, UR7, R115, 0x1, P5 ;  /* 0x0000000770b57c11 */ /* 0x000fe2000a8f0c73 */
[----:B------:R-:W4:Y:S01]  /*2da0*/  MUFU.RCP R3, UR5 ;  /* 0x0000000500037d08 */ /* 0x000f220008001000 */
[----:B------:R-:W-:Y:S01]  /*2db0*/  BSSY B0, `(.L_x_6399) ;  /* 0x000000c000007945 */ /* 0x000fe20003800000 */
[----:B------:R-:W-:-:S06]  /*2dc0*/  ISETP.GE.AND P5, PT, R17, R8, PT ;  /* 0x000000081100720c */ /* 0x000fcc0003fa6270 */
[----:B------:R2:W-:Y:S01]  /*2dd0*/  @P1 STS.128 [R165+0x6000], RZ ;  /* 0x006000ffa5001388 */ /* 0x0005e20000000c00 */
[----:B------:R-:W-:Y:S06]  /*2de0*/  @P1 BRA `(.L_x_6400) ;  /* 0x0000000000201947 */ /* 0x000fec0003800000 */
        /* <DEDUP_REMOVED lines=8> */
.L_x_6400:
[----:B------:R-:W-:Y:S05]  /*2e70*/  BSYNC B0 ;  /* 0x0000000000007941 */ /* 0x000fea0003800000 */
.L_x_6399:
[----:B------:R1:W-:Y:S01]  /*2e80*/  @P3 STS.128 [R165+0x6800], RZ ;  /* 0x006800ffa5003388 */ /* 0x0003e20000000c00 */
[----:B------:R-:W-:Y:S01]  /*2e90*/  IMAD.SHL.U32 R7, R88, 0x40, RZ ;  /* 0x0000004058077824 */ /* 0x000fe200078e00ff */
[----:B------:R-:W-:Y:S01]  /*2ea0*/  LEA.HI R127, R127, R124, RZ, 0x5 ;  /* 0x0000007c7f7f7211 */ /* 0x000fe200078f28ff */
[----:B------:R-:W-:Y:S01]  /*2eb0*/  IMAD.IADD R157, R6, 0x1, -R157 ;  /* 0x00000001069d7824 */ /* 0x000fe200078e0a9d */
        /* <DEDUP_REMOVED lines=16> */
[----:B------:R-:W-:Y:S02]  /*2fc0*/  ISETP.GE.AND P1, PT, R15, R8, PT ;  /* 0x000000080f00720c */ /* 0x000fe40003f26270 */
[----:B------:R-:W-:-:S02]  /*2fd0*/  LOP3.LUT R10, R13, R12, RZ, 0x3c, !PT ;  /* 0x0000000c0d0a7212 */ /* 0x000fc400078e3cff */
        /* <DEDUP_REMOVED lines=12> */
.L_x_6402:
[----:B------:R-:W-:Y:S05]  /*30a0*/  BSYNC B0 ;  /* 0x0000000000007941 */ /* 0x000fea0003800000 */
.L_x_6401:
        /* <DEDUP_REMOVED lines=18> */
.L_x_6404:
[----:B------:R-:W-:Y:S05]  /*31d0*/  BSYNC B0 ;  /* 0x0000000000007941 */ /* 0x000fea0003800000 */
.L_x_6403:
[----:B------:R1:W-:Y:S01]  /*31e0*/  @P2 STS.128 [R165+0x7800], RZ ;  /* 0x007800ffa5002388 */ /* 0x0003e20000000c00 */
[----:B------:R-:W-:Y:S04]  /*31f0*/  BSSY B0, `(.L_x_6405) ;  /* 0x000000d000007945 */ /* 0x000fe80003800000 */
[----:B------:R-:W-:Y:S05]  /*3200*/  @P2 BRA `(.L_x_6406) ;  /* 0x00000000002c2947 */ /* 0x000fea0003800000 */
        /* <DEDUP_REMOVED lines=11> */
.L_x_6406:
[----:B------:R-:W-:Y:S05]  /*32c0*/  BSYNC B0 ;  /* 0x0000000000007941 */ /* 0x000fea0003800000 */
.L_x_6405:
        /* <DEDUP_REMOVED lines=13> */
.L_x_6408:
[----:B------:R-:W-:Y:S05]  /*33a0*/  BSYNC B0 ;  /* 0x0000000000007941 */ /* 0x000fea0003800000 */
.L_x_6407:
        /* <DEDUP_REMOVED lines=14> */
.L_x_6410:
[----:B------:R-:W-:Y:S05]  /*3490*/  BSYNC B0 ;  /* 0x0000000000007941 */ /* 0x000fea0003800000 */
.L_x_6409:
        /* <DEDUP_REMOVED lines=14> */
.L_x_6412:
[----:B------:R-:W-:Y:S05]  /*3580*/  BSYNC B0 ;  /* 0x0000000000007941 */ /* 0x000fea0003800000 */
.L_x_6411:
        /* <DEDUP_REMOVED lines=14> */
.L_x_6414:
[----:B------:R-:W-:Y:S05]  /*3670*/  BSYNC B0 ;  /* 0x0000000000007941 */ /* 0x000fea0003800000 */
.L_x_6413:
[----:B------:R-:W-:Y:S01]  /*3680*/  LDSM.16.M88.4 R32, [R158] ;  /* 0x000000009e20783b */ /* 0x000fe20000000200 */
[----:B------:R-:W-:Y:S01]  /*3690*/  LOP3.LUT P0, RZ, R88, 0x2, RZ, 0xc0, !PT ;  /* 0x0000000258ff7812 */ /* 0x000fe2000780c0ff */
[--C-:B------:R-:W-:Y:S01]  /*36a0*/  IMAD R156, R4, 0x2, R158.reuse ;  /* 0x00000002049c7824 */ /* 0x100fe200078e029e */
[----:B------:R-:W-:Y:S01]  /*36b0*/  LOP3.LUT R127, R127, 0xffffffe0, RZ, 0xc0, !PT ;  /* 0xffffffe07f7f7812 */ /* 0x000fe200078ec0ff */
[----:B------:R-:W2:Y:S01]  /*36c0*/  LDSM.16.M88.4 R84, [R157+0x3000] ;  /* 0x003000009d54783b */ /* 0x000ea20000000200 */
[----:B------:R-:W-:Y:S01]  /*36d0*/  SEL R0, R0, 0xfffffff0, !P0 ;  /* 0xfffffff000007807 */ /* 0x000fe20004000000 */
[----:B------:R-:W-:Y:S01]  /*36e0*/  VIADD R154, R157, 0x2040 ;  /* 0x000020409d9a7836 */ /* 0x000fe20000000000 */
[----:B------:R-:W-:Y:S01]  /*36f0*/  LOP3.LUT P0, RZ, R88, 0x4, RZ, 0xc0, !PT ;  /* 0x0000000458ff7812 */ /* 0x000fe2000780c0ff */
[----:B------:R-:W3:Y:S01]  /*3700*/  LDSM.16.M88.4 R24, [R157+0x2000] ;  /* 0x002000009d18783b */ /* 0x000ee20000000200 */
[----:B------:R-:W-:Y:S02]  /*3710*/  IMAD R155, R5, 0x2, R158 ;  /* 0x00000002059b7824 */ /* 0x000fe400078e029e */
[----:B------:R-:W-:Y:S01]  /*3720*/  IMAD R151, R0, 0x2, R157 ;  /* 0x0000000200977824 */ /* 0x000fe200078e029d */
[----:B------:R-:W4:Y:S01]  /*3730*/  LDSM.16.M88.4 R16, [R157+0x2800] ;  /* 0x002800009d10783b */ /* 0x000f220000000200 */
[----:B------:R-:W-:-:S02]  /*3740*/  IMAD R153, R4, 0x2, R155 ;  /* 0x0000000204997824 */ /* 0x000fc400078e029b */
[----:B------:R-:W-:Y:S01]  /*3750*/  IMAD R125, R128, 0x10, R125 ;  /* 0x00000010807d7824 */ /* 0x000fe200078e027d */
[----:B------:R-:W-:Y:S01]  /*3760*/  LDSM.16.M88.4 R96, [R156] ;  /* 0x000000009c60783b */ /* 0x000fe20000000200 */
[----:B------:R-:W-:Y:S02]  /*3770*/  IMAD.SHL.U32 R173, R124, 0x2, RZ ;  /* 0x000000027cad7824 */ /* 0x000fe400078e00ff */
[----:B------:R-:W-:Y:S01]  /*3780*/  IMAD.IADD R6, R7, 0x1, R6 ;  /* 0x0000000107067824 */ /* 0x000fe200078e0206 */
[----:B------:R-:W4:Y:S02]  /*3790*/  LDSM.16.M88.4 R56, [R151+0x3000] ;  /* 0x003000009738783b */ /* 0x000f240000000200 */
[----:B------:R-:W-:Y:S02]  /*37a0*/  LOP3.LUT R173, R173, 0x6, RZ, 0xc0, !PT ;  /* 0x00000006adad7812 */ /* 0x000fe400078ec0ff */
[----:B------:R-:W4:Y:S04]  /*37b0*/  LDSM.16.M88.4 R76, [R157+0x3800] ;  /* 0x003800009d4c783b */ /* 0x000f280000000200 */
[----:B------:R-:W4:Y:S04]  /*37c0*/  LDSM.16.M88.4 R68, [R157+0x4000] ;  /* 0x004000009d44783b */ /* 0x000f280000000200 */
[----:B------:R-:W4:Y:S04]  /*37d0*/  LDSM.16.M88.4 R48, [R157+0x4800] ;  /* 0x004800009d30783b */ /* 0x000f280000000200 */
[----:B------:R-:W4:Y:S04]  /*37e0*/  LDSM.16.M88.4 R40, [R157+0x5000] ;  /* 0x005000009d28783b */ /* 0x000f280000000200 */
[----:B-1----:R-:W1:Y:S04]  /*37f0*/  LDSM.16.M88.4 R8, [R157+0x5800] ;  /* 0x005800009d08783b */ /* 0x002e680000000200 */
[----:B------:R-:W1:Y:S01]  /*3800*/  LDSM.16.M88.4 R64, [R151+0x2000] ;  /* 0x002000009740783b */ /* 0x000e620000000200 */
[C---:B--2---:R-:W-:Y:S03]  /*3810*/  HMMA.16816.F32 R12, R32.reuse, R84, RZ ;  /* 0x00000054200c723c */ /* 0x044fe600000018ff */
[----:B------:R-:W2:Y:S03]  /*3820*/  LDSM.16.M88.4 R60, [R151+0x2800] ;  /* 0x00280000973c783b */ /* 0x000ea60000000200 */
[C---:B---3--:R-:W-:Y:S01]  /*3830*/  HMMA.16816.F32 R28, R32.reuse, R24, RZ ;  /* 0x00000018201c723c */ /* 0x048fe200000018ff */
[----:B------:R-:W3:Y:S04]  /*3840*/  LDSM.16.M88.4 R92, [R151+0x4800] ;  /* 0x00480000975c783b */ /* 0x000ee80000000200 */
[----:B------:R-:W-:Y:S01]  /*3850*/  LDSM.16.M88.4 R88, [R151+0x5000] ;  /* 0x005000009758783b */ /* 0x000fe20000000200 */
[C---:B----4-:R-:W-:Y:S03]  /*3860*/  HMMA.16816.F32 R20, R32.reuse, R16, RZ ;  /* 0x000000102014723c */ /* 0x050fe600000018ff */
[----:B------:R-:W-:Y:S03]  /*3870*/  LDSM.16.M88.4 R104, [R151+0x4000] ;  /* 0x004000009768783b */ /* 0x000fe60000000200 */
[C---:B------:R-:W-:Y:S01]  /*3880*/  HMMA.16816.F32 R24, R32.reuse, R26, RZ ;  /* 0x0000001a2018723c */ /* 0x040fe200000018ff */
[----:B------:R-:W-:Y:S04]  /*3890*/  LDSM.16.M88.4 R100, [R151+0x5800] ;  /* 0x005800009764783b */ /* 0x000fe80000000200 */
[----:B------:R-:W0:Y:S01]  /*38a0*/  LDGDEPBAR ;  /* 0x00000000000079af */ /* 0x000e220000000000 */
[----:B------:R-:W-:Y:S06]  /*38b0*/  HMMA.16816.F32 R16, R32, R18, RZ ;  /* 0x000000122010723c */ /* 0x000fec00000018ff */
[----:B------:R-:W-:Y:S06]  /*38c0*/  HMMA.16816.F32 R12, R96, R56, R12 ;  /* 0x00000038600c723c */ /* 0x000fec000000180c */
[----:B------:R-:W-:Y:S01]  /*38d0*/  HMMA.16816.F32 R80, R32, R76, RZ ;  /* 0x0000004c2050723c */ /* 0x000fe200000018ff */
[----:B------:R-:W-:-:S04]  /*38e0*/  VIADD R56, R157, 0x2000 ;  /* 0x000020009d387836 */ /* 0x000fc80000000000 */
[----:B------:R-:W-:Y:S01]  /*38f0*/  @P0 VIADD R154, R56, 0xffffffc0 ;  /* 0xffffffc0389a0836 */ /* 0x000fe20000000000 */
[C---:B------:R-:W-:Y:S03]  /*3900*/  HMMA.16816.F32 R72, R32.reuse, R68, RZ ;  /* 0x000000442048723c */ /* 0x040fe600000018ff */
[----:B------:R-:W-:Y:S01]  /*3910*/  IMAD R140, R0, 0x2, R154 ;  /* 0x00000002008c7824 */ /* 0x000fe200078e029a */
[----:B------:R-:W-:Y:S01]  /*3920*/  LDSM.16.M88.4 R108, [R154+0x3800] ;  /* 0x003800009a6c783b */ /* 0x000fe20000000200 */
[----:B------:R-:W-:Y:S01]  /*3930*/  IMAD.IADD R0, R124, 0x1, -R127 ;  /* 0x000000017c007824 */ /* 0x000fe200078e0a7f */
[----:B------:R-:W-:Y:S01]  /*3940*/  HMMA.16816.F32 R52, R32, R48, RZ ;  /* 0x000000302034723c */ /* 0x000fe200000018ff */
[C---:B------:R-:W-:Y:S02]  /*3950*/  VIADD R147, R154.reuse, 0x800 ;  /* 0x000008009a937836 */ /* 0x040fe40000000000 */
[----:B------:R-:W-:-:S02]  /*3960*/  VIADD R146, R154, 0x1000 ;  /* 0x000010009a927836 */ /* 0x000fc40000000000 */
[C---:B------:R-:W-:Y:S01]  /*3970*/  VIADD R145, R154.reuse, 0x1800 ;  /* 0x000018009a917836 */ /* 0x040fe20000000000 */
[C---:B------:R-:W-:Y:S01]  /*3980*/  HMMA.16816.F32 R44, R32.reuse, R40, RZ ;  /* 0x00000028202c723c */ /* 0x040fe200000018ff */
        /* <DEDUP_REMOVED lines=14> */
[----:B------:R-:W-:Y:S05]  /*3a70*/  LDSM.16.M88.4 R64, [R155] ;  /* 0x000000009b40783b */ /* 0x000fea0000000200 */
[C---:B--2---:R-:W-:Y:S06]  /*3a80*/  HMMA.16816.F32 R20, R96.reuse, R60, R20 ;  /* 0x0000003c6014723c */ /* 0x044fec0000001814 */
[C---:B------:R-:W-:Y:S01]  /*3a90*/  HMMA.16816.F32 R16, R96.reuse, R62, R16 ;  /* 0x0000003e6010723c */ /* 0x040fe20000001810 */
[----:B------:R-:W2:Y:S05]  /*3aa0*/  LDSM.16.M88.4 R60, [R154] ;  /* 0x000000009a3c783b */ /* 0x000eaa0000000200 */
[C---:B------:R-:W-:Y:S01]  /*3ab0*/  HMMA.16816.F32 R84, R96.reuse, R58, R84 ;  /* 0x0000003a6054723c */ /* 0x040fe20000001854 */
[----:B------:R-:W4:Y:S05]  /*3ac0*/  LDSM.16.M88.4 R56, [R154+0x800] ;  /* 0x000800009a38783b */ /* 0x000f2a0000000200 */
[C---:B---3--:R-:W-:Y:S06]  /*3ad0*/  HMMA.16816.F32 R52, R96.reuse, R92, R52 ;  /* 0x0000005c6034723c */ /* 0x048fec0000001834 */
[C---:B-1----:R-:W-:Y:S06]  /*3ae0*/  HMMA.16816.F32 R80, R96.reuse, R8, R80 ;  /* 0x000000086050723c */ /* 0x042fec0000001850 */
[C---:B------:R-:W-:Y:S01]  /*3af0*/  HMMA.16816.F32 R76, R96.reuse, R10, R76 ;  /* 0x0000000a604c723c */ /* 0x040fe2000000184c */
[----:B------:R-:W1:Y:S05]  /*3b00*/  LDSM.16.M88.4 R8, [R154+0x1000] ;  /* 0x001000009a08783b */ /* 0x000e6a0000000200 */
[C---:B------:R-:W-:Y:S01]  /*3b10*/  HMMA.16816.F32 R48, R96.reuse, R94, R48 ;  /* 0x0000005e6030723c */ /* 0x040fe20000001830 */
[----:B------:R-:W-:Y:S05]  /*3b20*/  LDSM.16.M88.4 R92, [R154+0x1800] ;  /* 0x001800009a5c783b */ /* 0x000fea0000000200 */
[----:B------:R-:W-:Y:S06]  /*3b30*/  HMMA.16816.F32 R44, R96, R88, R44 ;  /* 0x00000058602c723c */ /* 0x000fec000000182c */
[C---:B--2---:R-:W-:Y:S06]  /*3b40*/  HMMA.16816.F32 R28, R64.reuse, R60, R28 ;  /* 0x0000003c401c723c */ /* 0x044fec000000181c */
[----:B------:R-:W-:Y:S01]  /*3b50*/  HMMA.16816.F32 R24, R64, R62, R24 ;  /* 0x0000003e4018723c */ /* 0x000fe20000001818 */
[----:B------:R-:W2:Y:S05]  /*3b60*/  LDSM.16.M88.4 R60, [R154+0x2800] ;  /* 0x002800009a3c783b */ /* 0x000eaa0000000200 */
[----:B------:R-:W-:Y:S01]  /*3b70*/  HMMA.16816.F32 R40, R96, R90, R40 ;  /* 0x0000005a6028723c */ /* 0x000fe20000001828 */
[----:B------:R-:W3:Y:S05]  /*3b80*/  LDSM.16.M88.4 R88, [R154+0x2000] ;  /* 0x002000009a58783b */ /* 0x000eea0000000200 */
[C---:B----4-:R-:W-:Y:S06]  /*3b90*/  HMMA.16816.F32 R20, R64.reuse, R56, R20 ;  /* 0x000000384014723c */ /* 0x050fec0000001814 */
[C---:B------:R-:W-:Y:S01]  /*3ba0*/  HMMA.16816.F32 R16, R64.reuse, R58, R16 ;  /* 0x0000003a4010723c */ /* 0x040fe20000001810 */
[----:B------:R-:W4:Y:S05]  /*3bb0*/  LDSM.16.M88.4 R56, [R154+0x3000] ;  /* 0x003000009a38783b */ /* 0x000f2a0000000200 */
[C---:B-1----:R-:W-:Y:S06]  /*3bc0*/  HMMA.16816.F32 R12, R64.reuse, R8, R12 ;  /* 0x00000008400c723c */ /* 0x042fec000000180c */
[----:B------:R-:W-:Y:S01]  /*3bd0*/  HMMA.16816.F32 R84, R64, R10, R84 ;  /* 0x0000000a4054723c */ /* 0x000fe20000001854 */
[----:B------:R-:W-:Y:S05]  /*3be0*/  LDSM.16.M88.4 R8, [R153] ;  /* 0x000000009908783b */ /* 0x000fea0000000200 */
[----:B------:R-:W-:Y:S06]  /*3bf0*/  HMMA.16816.F32 R72, R96, R104, R72 ;  /* 0x000000686048723c */ /* 0x000fec0000001848 */
[C---:B--2---:R-:W-:Y:S06]  /*3c00*/  HMMA.16816.F32 R52, R64.reuse, R60, R52 ;  /* 0x0000003c4034723c */ /* 0x044fec0000001834 */
[----:B------:R-:W-:Y:S01]  /*3c10*/  HMMA.16816.F32 R48, R64, R62, R48 ;  /* 0x0000003e4030723c */ /* 0x000fe20000001830 */
[----:B------:R-:W1:Y:S05]  /*3c20*/  LDSM.16.M88.4 R60, [R140+0x2800] ;  /* 0x002800008c3c783b */ /* 0x000e6a0000000200 */
[C---:B------:R-:W-:Y:S01]  /*3c30*/  HMMA.16816.F32 R68, R96.reuse, R106, R68 ;  /* 0x0000006a6044723c */ /* 0x040fe20000001844 */
[----:B------:R-:W2:Y:S05]  /*3c40*/  LDSM.16.M88.4 R104, [R140] ;  /* 0x000000008c68783b */ /* 0x000eaa0000000200 */
[C---:B------:R-:W-:Y:S06]  /*3c50*/  HMMA.16816.F32 R36, R96.reuse, R100, R36 ;  /* 0x000000646024723c */ /* 0x040fec0000001824 */
[----:B------:R-:W-:Y:S01]  /*3c60*/  HMMA.16816.F32 R32, R96, R102, R32 ;  /* 0x000000666020723c */ /* 0x000fe20000001820 */
[----:B------:R-:W2:Y:S04]  /*3c70*/  LDSM.16.M88.4 R100, [R140+0x800] ;  /* 0x000800008c64783b */ /* 0x000ea80000000200 */
[----:B------:R-:W2:Y:S01]  /*3c80*/  LDSM.16.M88.4 R96, [R140+0x1000] ;  /* 0x001000008c60783b */ /* 0x000ea20000000200 */
        /* <DEDUP_REMOVED lines=11> */
[----:B------:R-:W4:Y:S01]  /*3d40*/  LDSM.16.M88.4 R64, [R140+0x3800] ;  /* 0x003800008c40783b */ /* 0x000f220000000200 */
[----:B------:R-:W-:-:S04]  /*3d50*/  DEPBAR.LE SB0, 0x0 ;  /* 0x000080000000791a */ /* 0x000fc80000000000 */
[C---:B-1----:R-:W-:Y:S06]  /*3d60*/  HMMA.16816.F32 R52, R8.reuse, R60, R52 ;  /* 0x0000003c0834723c */ /* 0x042fec0000001834 */
[----:B--2---:R-:W-:Y:S01]  /*3d70*/  HMMA.16816.F32 R28, R8, R104, R28 ;  /* 0x00000068081c723c */ /* 0x004fe2000000181c */
[----:B------:R-:W-:Y:S01]  /*3d80*/  SHF.R.S32.HI R61, RZ, 0x1f, R0 ;  /* 0x0000001fff3d7819 */ /* 0x000fe20000011400 */
[----:B------:R-:W-:-:S03]  /*3d90*/  IMAD.IADD R60, R2, 0x1, R173 ;  /* 0x00000001023c7824 */ /* 0x000fc600078e02ad */
[----:B------:R-:W-:Y:S01]  /*3da0*/  LEA.HI R61, R61, R0, RZ, 0x2 ;  /* 0x000000003d3d7211 */ /* 0x000fe200078f10ff */
[----:B------:R-:W-:Y:S03]  /*3db0*/  HMMA.16816.F32 R24, R8, R106, R24 ;  /* 0x0000006a0818723c */ /* 0x000fe60000001818 */
[----:B------:R-:W-:-:S03]  /*3dc0*/  SHF.R.S32.HI R172, RZ, 0x2, R61 ;  /* 0x00000002ffac7819 */ /* 0x000fc6000001143d */
[----:B------:R-:W-:Y:S01]  /*3dd0*/  HMMA.16816.F32 R20, R8, R100, R20 ;  /* 0x000000640814723c */ /* 0x000fe20000001814 */
[----:B------:R-:W-:-:S04]  /*3de0*/  IADD3 R125, R125, 0x1, R172 ;  /* 0x000000017d7d7810 */ /* 0x000fc80007ffe0ac */
[----:B------:R-:W-:Y:S01]  /*3df0*/  IADD3 R125, R123, R125, -R166 ;  /* 0x0000007d7b7d7210 */ /* 0x000fe20007ffe8a6 */
[C---:B------:R-:W-:Y:S04]  /*3e00*/  HMMA.16816.F32 R16, R8.reuse, R102, R16 ;  /* 0x000000660810723c */ /* 0x040fe80000001810 */
[----:B------:R-:W-:Y:S02]  /*3e10*/  IMAD.IADD R0, R125, 0x1, R114 ;  /* 0x000000017d007824 */ /* 0x000fe400078e0272 */
[----:B------:R-:W-:Y:S03]  /*3e20*/  HMMA.16816.F32 R12, R8, R96, R12 ;  /* 0x00000060080c723c */ /* 0x000fe6000000180c */
[----:B------:R-:W-:-:S02]  /*3e30*/  VIMNMX R124, R0, R123, PT ;  /* 0x0000007b007c7248 */ /* 0x000fc40003fe0100 */
[----:B------:R-:W-:Y:S01]  /*3e40*/  VIADDMNMX R123, R0, 0x8, R123, PT ;  /* 0x00000008007b7846 */ /* 0x000fe2000380017b */
[----:B-----5:R-:W-:Y:S01]  /*3e50*/  FMUL.FTZ R0, R126, R3 ;  /* 0x000000037e007220 */ /* 0x020fe20000410000 */
[----:B------:R-:W-:Y:S01]  /*3e60*/  HMMA.16816.F32 R84, R8, R98, R84 ;  /* 0x000000620854723c */ /* 0x000fe20000001854 */
[----:B------:R-:W-:-:S05]  /*3e70*/  VIADD R3, R60, 0x1 ;  /* 0x000000013c037836 */ /* 0x000fca0000000000 */
[C---:B------:R-:W-:Y:S01]  /*3e80*/  HMMA.16816.F32 R80, R8.reuse, R92, R80 ;  /* 0x0000005c0850723c */ /* 0x040fe20000001850 */
[C---:B------:R-:W-:Y:S02]  /*3e90*/  ISETP.GE.AND P5, PT, R3.reuse, R124, PT ;  /* 0x0000007c0300720c */ /* 0x040fe40003fa6270 */
[----:B------:R-:W-:Y:S02]  /*3ea0*/  ISETP.GE.AND P3, PT, R3, R123, PT ;  /* 0x0000007b0300720c */ /* 0x000fe40003f66270 */
[----:B------:R-:W-:Y:S01]  /*3eb0*/  I2FP.F32.S32 R7, R3 ;  /* 0x0000000300077245 */ /* 0x000fe20000201400 */
[C---:B------:R-:W-:Y:S04]  /*3ec0*/  HMMA.16816.F32 R76, R8.reuse, R94, R76 ;  /* 0x0000005e084c723c */ /* 0x040fe8000000184c */
[CC--:B------:R-:W-:Y:S01]  /*3ed0*/  FFMA.FTZ R29, R0.reuse, R7.reuse, R29 ;  /* 0x00000007001d7223 */ /* 0x0c0fe2000001001d */
[----:B------:R-:W-:Y:S01]  /*3ee0*/  FFMA.FTZ R31, R0, R7, R31 ;  /* 0x00000007001f7223 */ /* 0x000fe2000001001f */
[----:B---3--:R-:W-:Y:S01]  /*3ef0*/  HMMA.16816.F32 R72, R8, R88, R72 ;  /* 0x000000580848723c */ /* 0x008fe20000001848 */
[----:B------:R-:W-:-:S02]  /*3f00*/  VIADD R7, R60, 0x10 ;  /* 0x000000103c077836 */ /* 0x000fc40000000000 */
[----:B------:R-:W-:Y:S02]  /*3f10*/  FSEL R61, R29, -INF , !P5 ;  /* 0xff8000001d3d7808 */ /* 0x000fe40006800000 */
[----:B------:R-:W-:Y:S01]  /*3f20*/  FSEL R92, R31, -INF , !P3 ;  /* 0xff8000001f5c7808 */ /* 0x000fe20005800000 */
[C---:B------:R-:W-:Y:S01]  /*3f30*/  HMMA.16816.F32 R68, R8.reuse, R90, R68 ;  /* 0x0000005a0844723c */ /* 0x040fe20000001844 */
[----:B------:R-:W-:Y:S01]  /*3f40*/  BAR.SYNC.DEFER_BLOCKING 0x0 ;  /* 0x0000000000007b1d */ /* 0x000fe20000010000 */
[C---:B------:R-:W-:Y:S02]  /*3f50*/  ISETP.GE.AND P5, PT, R7.reuse, R124, PT ;  /* 0x0000007c0700720c */ /* 0x040fe40003fa6270 */
[----:B------:R-:W-:Y:S02]  /*3f60*/  ISETP.GE.AND P3, PT, R7, R123, PT ;  /* 0x0000007b0700720c */ /* 0x000fe40003f66270 */
[----:B------:R-:W-:Y:S01]  /*3f70*/  HMMA.16816.F32 R48, R8, R62, R48 ;  /* 0x0000003e0830723c */ /* 0x000fe20000001830 */
[----:B------:R-:W-:-:S05]  /*3f80*/  I2FP.F32.S32 R7, R7 ;  /* 0x0000000700077245 */ /* 0x000fca0000201400 */
[----:B----4-:R-:W-:Y:S01]  /*3f90*/  HMMA.16816.F32 R44, R8, R56, R44 ;  /* 0x00000038082c723c */ /* 0x010fe2000000182c */
[CC--:B------:R-:W-:Y:S01]  /*3fa0*/  FFMA.FTZ R20, R0.reuse, R7.reuse, R20 ;  /* 0x0000000700147223 */ /* 0x0c0fe20000010014 */
[----:B------:R-:W-:-:S04]  /*3fb0*/  FFMA.FTZ R22, R0, R7, R22 ;  /* 0x0000000700167223 */ /* 0x000fc80000010016 */
[----:B------:R-:W-:Y:S01]  /*3fc0*/  HMMA.16816.F32 R40, R8, R58, R40 ;  /* 0x0000003a0828723c */ /* 0x000fe20000001828 */
[----:B------:R-:W-:Y:S02]  /*3fd0*/  FSEL R89, R20, -INF , !P5 ;  /* 0xff80000014597808 */ /* 0x000fe40006800000 */
[----:B------:R-:W-:-:S03]  /*3fe0*/  FSEL R88, R22, -INF , !P3 ;  /* 0xff80000016587808 */ /* 0x000fc60005800000 */
[----:B------:R-:W-:Y:S01]  /*3ff0*/  HMMA.16816.F32 R36, R8, R64, R36 ;  /* 0x000000400824723c */ /* 0x000fe20000001824 */
[----:B------:R-:W-:-:S05]  /*4000*/  VIADD R58, R60, 0x11 ;  /* 0x000000113c3a7836 */ /* 0x000fca0000000000 */
[----:B------:R-:W-:Y:S07]  /*4010*/  HMMA.16816.F32 R32, R8, R66, R32 ;  /* 0x000000420820723c */ /* 0x000fee0000001820 */
[C---:B------:R-:W-:Y:S02]  /*4020*/  VIADD R9, R60.reuse, 0x8 ;  /* 0x000000083c097836 */ /* 0x040fe40000000000 */
[C---:B------:R-:W-:Y:S02]  /*4030*/  VIADD R8, R60.reuse, 0x9 ;  /* 0x000000093c087836 */ /* 0x040fe40000000000 */
[----:B------:R-:W-:Y:S01]  /*4040*/  VIADD R10, R60, 0x69 ;  /* 0x000000693c0a7836 */ /* 0x000fe20000000000 */
[----:B------:R-:W-:-:S02]  /*4050*/  I2FP.F32.S32 R3, R9 ;  /* 0x0000000900037245 */ /* 0x000fc40000201400 */
[C---:B------:R-:W-:Y:S02]  /*4060*/  ISETP.GE.AND P1, PT, R8.reuse, R124, PT ;  /* 0x0000007c0800720c */ /* 0x040fe40003f26270 */
[----:B------:R-:W-:Y:S01]  /*4070*/  ISETP.GE.AND P2, PT, R8, R123, PT ;  /* 0x0000007b0800720c */ /* 0x000fe20003f46270 */
[CC--:B------:R-:W-:Y:S01]  /*4080*/  FFMA.FTZ R24, R0.reuse, R3.reuse, R24 ;  /* 0x0000000300187223 */ /* 0x0c0fe20000010018 */
[----:B------:R-:W-:Y:S01]  /*4090*/  I2FP.F32.S32 R8, R8 ;  /* 0x0000000800087245 */ /* 0x000fe20000201400 */
[----:B------:R-:W-:Y:S01]  /*40a0*/  FFMA.FTZ R26, R0, R3, R26 ;  /* 0x00000003001a7223 */ /* 0x000fe2000001001a */
[C---:B------:R-:W-:Y:S01]  /*40b0*/  ISETP.GE.AND P4, PT, R9.reuse, R124, PT ;  /* 0x0000007c0900720c */ /* 0x040fe20003f86270 */
[----:B------:R-:W-:Y:S01]  /*40c0*/  VIADD R3, R60, 0x18 ;  /* 0x000000183c037836 */ /* 0x000fe20000000000 */
[----:B------:R-:W-:Y:S01]  /*40d0*/  ISETP.GE.AND P0, PT, R9, R123, PT ;  /* 0x0000007b0900720c */ /* 0x000fe20003f06270 */
[CC--:B------:R-:W-:Y:S01]  /*40e0*/  FFMA.FTZ R25, R0.reuse, R8.reuse, R25 ;  /* 0x0000000800197223 */ /* 0x0c0fe20000010019 */
[----:B------:R-:W-:Y:S01]  /*40f0*/  FFMA.FTZ R27, R0, R8, R27 ;  /* 0x00000008001b7223 */ /* 0x000fe2000001001b */
[----:B------:R-:W-:Y:S01]  /*4100*/  FSEL R63, R24, -INF , !P4 ;  /* 0xff800000183f7808 */ /* 0x000fe20006000000 */
[----:B------:R-:W-:Y:S01]  /*4110*/  VIADD R9, R60, 0x19 ;  /* 0x000000193c097836 */ /* 0x000fe20000000000 */
[----:B------:R-:W-:Y:S01]  /*4120*/  FSEL R64, R26, -INF , !P0 ;  /* 0xff8000001a407808 */ /* 0x000fe20004000000 */
[----:B------:R-:W-:Y:S01]  /*4130*/  VIADD R8, R60, 0x21 ;  /* 0x000000213c087836 */ /* 0x000fe20000000000 */
[----:B------:R-:W-:-:S02]  /*4140*/  ISETP.GE.AND P4, PT, R58, R124, PT ;  /* 0x0000007c3a00720c */ /* 0x000fc40003f86270 */
[-C--:B------:R-:W-:Y:S02]  /*4150*/  ISETP.GE.AND P0, PT, R58, R123.reuse, PT ;  /* 0x0000007b3a00720c */ /* 0x080fe40003f06270 */
[----:B------:R-:W-:Y:S02]  /*4160*/  FSEL R29, R25, -INF , !P1 ;  /* 0xff800000191d7808 */ /* 0x000fe40004800000 */
[----:B------:R-:W-:Y:S02]  /*4170*/  FSEL R90, R27, -INF , !P2 ;  /* 0xff8000001b5a7808 */ /* 0x000fe40005000000 */
[----:B------:R-:W-:Y:S02]  /*4180*/  I2FP.F32.S32 R58, R58 ;  /* 0x0000003a003a7245 */ /* 0x000fe40000201400 */
[C---:B------:R-:W-:Y:S02]  /*4190*/  ISETP.GE.AND P1, PT, R3.reuse, R124, PT ;  /* 0x0000007c0300720c */ /* 0x040fe40003f26270 */
[----:B------:R-:W-:Y:S01]  /*41a0*/  ISETP.GE.AND P2, PT, R3, R123, PT ;  /* 0x0000007b0300720c */ /* 0x000fe20003f46270 */
[CC--:B------:R-:W-:Y:S01]  /*41b0*/  FFMA.FTZ R21, R0.reuse, R58.reuse, R21 ;  /* 0x0000003a00157223 */ /* 0x0c0fe20000010015 */
[----:B------:R-:W-:Y:S01]  /*41c0*/  I2FP.F32.S32 R3, R3 ;  /* 0x0000000300037245 */ /* 0x000fe20000201400 */
[----:B------:R-:W-:Y:S01]  /*41d0*/  FFMA.FTZ R58, R0, R58, R23 ;  /* 0x0000003a003a7223 */ /* 0x000fe20000010017 */
[----:B------:R-:W-:-:S02]  /*41e0*/  ISETP.GE.AND P5, PT, R9, R124, PT ;  /* 0x0000007c0900720c */ /* 0x000fc40003fa6270 */
[----:B------:R-:W-:Y:S01]  /*41f0*/  FSEL R23, R21, -INF , !P4 ;  /* 0xff80000015177808 */ /* 0x000fe20006000000 */
[CC--:B------:R-:W-:Y:S01]  /*4200*/  FFMA.FTZ R16, R0.reuse, R3.reuse, R16 ;  /* 0x0000000300107223 */ /* 0x0c0fe20000010010 */
[----:B------:R-:W-:Y:S01]  /*4210*/  FFMA.FTZ R18, R0, R3, R18 ;  /* 0x0000000300127223 */ /* 0x000fe20000010012 */
[----:B------:R-:W-:Y:S01]  /*4220*/  VIADD R3, R60, 0x20 ;  /* 0x000000203c037836 */ /* 0x000fe20000000000 */
[----:B------:R-:W-:Y:S02]  /*4230*/  FSEL R58, R58, -INF , !P0 ;  /* 0xff8000003a3a7808 */ /* 0x000fe40004000000 */
[----:B------:R-:W-:Y:S01]  /*4240*/  FSEL R21, R16, -INF , !P1 ;  /* 0xff80000010157808 */ /* 0x000fe20004800000 */
[----:B------:R-:W-:Y:S01]  /*4250*/  VIADD R16, R60, 0x51 ;  /* 0x000000513c107836 */ /* 0x000fe20000000000 */
[----:B------:R-:W-:Y:S02]  /*4260*/  FSEL R24, R18, -INF , !P2 ;  /* 0xff80000012187808 */ /* 0x000fe40005000000 */
        /* <DEDUP_REMOVED lines=16> */
[C---:B------:R-:W-:Y:S01]  /*4370*/  VIADD R8, R60.reuse, 0x29 ;  /* 0x000000293c087836 */ /* 0x040fe20000000000 */
[----:B------:R-:W-:Y:S01]  /*4380*/  FSEL R56, R19, -INF , !P3 ;  /* 0xff80000013387808 */ /* 0x000fe20005800000 */
        /* <DEDUP_REMOVED lines=81> */
[----:B------:R-:W-:Y:S02]  /*48a0*/  I2FP.F32.S32 R8, R8 ;  /* 0x0000000800087245 */ /* 0x000fe40000201400 */
[C---:B------:R-:W-:Y:S02]  /*48b0*/  ISETP.GE.AND P4, PT, R3.reuse, R124, PT ;  /* 0x0000007c0300720c */ /* 0x040fe40003f86270 */
[----:B------:R-:W-:Y:S01]  /*48c0*/  ISETP.GE.AND P0, PT, R3, R123, PT ;  /* 0x0000007b0300720c */ /* 0x000fe20003f06270 */
[C---:B------:R-:W-:Y:S01]  /*48d0*/  FFMA.FTZ R69, R0.reuse, R8, R69 ;  /* 0x0000000800457223 */ /* 0x040fe20000010045 */
[----:B------:R-:W-:Y:S01]  /*48e0*/  I2FP.F32.S32 R16, R16 ;  /* 0x0000001000107245 */ /* 0x000fe20000201400 */
[----:B------:R-:W-:Y:S01]  /*48f0*/  FFMA.FTZ R71, R0, R8, R71 ;  /* 0x0000000800477223 */ /* 0x000fe20000010047 */
[----:B------:R-:W-:Y:S01]  /*4900*/  I2FP.F32.S32 R3, R3 ;  /* 0x0000000300037245 */ /* 0x000fe20000201400 */
[----:B------:R-:W-:Y:S01]  /*4910*/  VIADD R8, R60, 0x59 ;  /* 0x000000593c087836 */ /* 0x000fe20000000000 */
[----:B------:R-:W-:Y:S01]  /*4920*/  FSEL R111, R69, -INF , !P5 ;  /* 0xff800000456f7808 */ /* 0x000fe20006800000 */
[CC--:B------:R-:W-:Y:S01]  /*4930*/  FFMA.FTZ R17, R0.reuse, R16.reuse, R53 ;  /* 0x0000001000117223 */ /* 0x0c0fe20000010035 */
[C---:B------:R-:W-:Y:S01]  /*4940*/  FFMA.FTZ R16, R0.reuse, R16, R55 ;  /* 0x0000001000107223 */ /* 0x040fe20000010037 */
[CC--:B------:R-:W-:Y:S01]  /*4950*/  FFMA.FTZ R19, R0.reuse, R3.reuse, R52 ;  /* 0x0000000300137223 */ /* 0x0c0fe20000010034 */
[----:B------:R-:W-:Y:S01]  /*4960*/  FFMA.FTZ R18, R0, R3, R54 ;  /* 0x0000000300127223 */ /* 0x000fe20000010036 */
        /* <DEDUP_REMOVED lines=9> */
[CC--:B------:R-:W-:Y:S02]  /*4a00*/  ISETP.GE.AND P4, PT, R8.reuse, R124.reuse, PT ;  /* 0x0000007c0800720c */ /* 0x0c0fe40003f86270 */
[----:B------:R-:W-:Y:S01]  /*4a10*/  ISETP.GE.AND P0, PT, R8, R123, PT ;  /* 0x0000007b0800720c */ /* 0x000fe20003f06270 */
[CC--:B------:R-:W-:Y:S01]  /*4a20*/  FFMA.FTZ R52, R0.reuse, R9.reuse, R50 ;  /* 0x0000000900347223 */ /* 0x0c0fe20000010032 */
[C---:B------:R-:W-:Y:S01]  /*4a30*/  ISETP.GE.AND P1, PT, R3.reuse, R124, PT ;  /* 0x0000007c0300720c */ /* 0x040fe20003f26270 */
[----:B------:R-:W-:Y:S01]  /*4a40*/  FFMA.FTZ R48, R0, R9, R48 ;  /* 0x0000000900307223 */ /* 0x000fe20000010030 */
[----:B------:R-:W-:Y:S01]  /*4a50*/  ISETP.GE.AND P2, PT, R3, R123, PT ;  /* 0x0000007b0300720c */ /* 0x000fe20003f46270 */
[----:B------:R-:W-:Y:S01]  /*4a60*/  VIADD R9, R60, 0x70 ;  /* 0x000000703c097836 */ /* 0x000fe20000000000 */
[----:B------:R-:W-:-:S02]  /*4a70*/  I2FP.F32.S32 R8, R8 ;  /* 0x0000000800087245 */ /* 0x000fc40000201400 */
[----:B------:R-:W-:Y:S02]  /*4a80*/  I2FP.F32.S32 R3, R3 ;  /* 0x0000000300037245 */ /* 0x000fe40000201400 */
[----:B------:R-:W-:Y:S01]  /*4a90*/  FSEL R53, R48, -INF , !P5 ;  /* 0xff80000030357808 */ /* 0x000fe20006800000 */
[CC--:B------:R-:W-:Y:S01]  /*4aa0*/  FFMA.FTZ R49, R0.reuse, R8.reuse, R49 ;  /* 0x0000000800317223 */ /* 0x0c0fe20000010031 */
[C---:B------:R-:W-:Y:S01]  /*4ab0*/  FFMA.FTZ R50, R0.reuse, R8, R51 ;  /* 0x0000000800327223 */ /* 0x040fe20000010033 */
[CC--:B------:R-:W-:Y:S01]  /*4ac0*/  FFMA.FTZ R31, R0.reuse, R3.reuse, R44 ;  /* 0x00000003001f7223 */ /* 0x0c0fe2000001002c */
[----:B------:R-:W-:Y:S01]  /*4ad0*/  FFMA.FTZ R26, R0, R3, R46 ;  /* 0x00000003001a7223 */ /* 0x000fe2000001002e */
[C---:B------:R-:W-:Y:S01]  /*4ae0*/  VIADD R3, R60.reuse, 0x68 ;  /* 0x000000683c037836 */ /* 0x040fe20000000000 */
[----:B------:R-:W-:Y:S01]  /*4af0*/  FSEL R51, R49, -INF , !P4 ;  /* 0xff80000031337808 */ /* 0x000fe20006000000 */
[----:B------:R-:W-:Y:S01]  /*4b00*/  VIADD R44, R60, 0x61 ;  /* 0x000000613c2c7836 */ /* 0x000fe20000000000 */
[----:B------:R-:W-:-:S02]  /*4b10*/  FSEL R50, R50, -INF , !P0 ;  /* 0xff80000032327808 */ /* 0x000fc40004000000 */
[CC--:B------:R-:W-:Y:S02]  /*4b20*/  ISETP.GE.AND P4, PT, R3.reuse, R124.reuse, PT ;  /* 0x0000007c0300720c */ /* 0x0c0fe40003f86270 */
[----:B------:R-:W-:Y:S02]  /*4b30*/  ISETP.GE.AND P0, PT, R3, R123, PT ;  /* 0x0000007b0300720c */ /* 0x000fe40003f06270 */
[----:B------:R-:W-:Y:S02]  /*4b40*/  FSEL R31, R31, -INF , !P1 ;  /* 0xff8000001f1f7808 */ /* 0x000fe40004800000 */
[----:B------:R-:W-:Y:S02]  /*4b50*/  FSEL R26, R26, -INF , !P2 ;  /* 0xff8000001a1a7808 */ /* 0x000fe40005000000 */
[----:B------:R-:W-:Y:S02]  /*4b60*/  I2FP.F32.S32 R3, R3 ;  /* 0x0000000300037245 */ /* 0x000fe40000201400 */
[----:B------:R-:W-:-:S02]  /*4b70*/  ISETP.GE.AND P1, PT, R10, R124, PT ;  /* 0x0000007c0a00720c */ /* 0x000fc40003f26270 */
[----:B------:R-:W-:Y:S01]  /*4b80*/  ISETP.GE.AND P2, PT, R10, R123, PT ;  /* 0x0000007b0a00720c */ /* 0x000fe20003f46270 */
[CC--:B------:R-:W-:Y:S01]  /*4b90*/  FFMA.FTZ R8, R0.reuse, R3.reuse, R40 ;  /* 0x0000000300087223 */ /* 0x0c0fe20000010028 */
[----:B------:R-:W-:Y:S01]  /*4ba0*/  I2FP.F32.S32 R10, R10 ;  /* 0x0000000a000a7245 */ /* 0x000fe20000201400 */
[----:B------:R-:W-:Y:S01]  /*4bb0*/  FFMA.FTZ R42, R0, R3, R42 ;  /* 0x00000003002a7223 */ /* 0x000fe2000001002a */
[----:B------:R-:W-:Y:S01]  /*4bc0*/  FSEL R52, R52, -INF , !P3 ;  /* 0xff80000034347808 */ /* 0x000fe20005800000 */
[----:B------:R-:W-:Y:S01]  /*4bd0*/  VIADD R3, R60, 0x78 ;  /* 0x000000783c037836 */ /* 0x000fe20000000000 */
[----:B------:R-:W-:Y:S01]  /*4be0*/  ISETP.GE.AND P5, PT, R44, R124, PT ;  /* 0x0000007c2c00720c */ /* 0x000fe20003fa6270 */
[CC--:B------:R-:W-:Y:S01]  /*4bf0*/  FFMA.FTZ R41, R0.reuse, R10.reuse, R41 ;  /* 0x0000000a00297223 */ /* 0x0c0fe20000010029 */
[----:B------:R-:W-:Y:S01]  /*4c00*/  FFMA.FTZ R40, R0, R10, R43 ;  /* 0x0000000a00287223 */ /* 0x000fe2000001002b */
[----:B------:R-:W-:Y:S01]  /*4c10*/  VIADD R10, R60, 0x71 ;  /* 0x000000713c0a7836 */ /* 0x000fe20000000000 */
[----:B------:R-:W-:Y:S01]  /*4c20*/  FSEL R43, R8, -INF , !P4 ;  /* 0xff800000082b7808 */ /* 0x000fe20006000000 */
[----:B------:R-:W-:Y:S01]  /*4c30*/  VIADD R8, R60, 0x79 ;  /* 0x000000793c087836 */ /* 0x000fe20000000000 */
[----:B------:R-:W-:-:S02]  /*4c40*/  FSEL R42, R42, -INF , !P0 ;  /* 0xff8000002a2a7808 */ /* 0x000fc40004000000 */
[C---:B------:R-:W-:Y:S02]  /*4c50*/  ISETP.GE.AND P4, PT, R10.reuse, R124, PT ;  /* 0x0000007c0a00720c */ /* 0x040fe40003f86270 */
[-C--:B------:R-:W-:Y:S02]  /*4c60*/  ISETP.GE.AND P0, PT, R10, R123.reuse, PT ;  /* 0x0000007b0a00720c */ /* 0x080fe40003f06270 */
[----:B------:R-:W-:Y:S02]  /*4c70*/  I2FP.F32.S32 R10, R10 ;  /* 0x0000000a000a7245 */ /* 0x000fe40000201400 */
[----:B------:R-:W-:Y:S02]  /*4c80*/  ISETP.GE.AND P3, PT, R44, R123, PT ;  /* 0x0000007b2c00720c */ /* 0x000fe40003f66270 */
[----:B------:R-:W-:Y:S01]  /*4c90*/  I2FP.F32.S32 R44, R44 ;  /* 0x0000002c002c7245 */ /* 0x000fe20000201400 */
[CC--:B------:R-:W-:Y:S01]  /*4ca0*/  FFMA.FTZ R25, R0.reuse, R10.reuse, R37 ;  /* 0x0000000a00197223 */ /* 0x0c0fe20000010025 */
[----:B------:R-:W-:Y:S01]  /*4cb0*/  FFMA.FTZ R20, R0, R10, R39 ;  /* 0x0000000a00147223 */ /* 0x000fe20000010027 */
[----:B------:R-:W-:-:S02]  /*4cc0*/  I2FP.F32.S32 R11, R3 ;  /* 0x00000003000b7245 */ /* 0x000fc40000201400 */
[CC--:B------:R-:W-:Y:S01]  /*4cd0*/  FFMA.FTZ R45, R0.reuse, R44.reuse, R45 ;  /* 0x0000002c002d7223 */ /* 0x0c0fe2000001002d */
[C---:B------:R-:W-:Y:S01]  /*4ce0*/  FFMA.FTZ R44, R0.reuse, R44, R47 ;  /* 0x0000002c002c7223 */ /* 0x040fe2000001002f */
[----:B------:R-:W-:Y:S01]  /*4cf0*/  FSEL R25, R25, -INF , !P4 ;  /* 0xff80000019197808 */ /* 0x000fe20006000000 */
[----:B------:R-:W-:Y:S01]  /*4d00*/  FFMA.FTZ R34, R0, R11, R34 ;  /* 0x0000000b00227223 */ /* 0x000fe20000010022 */
[----:B------:R-:W-:Y:S02]  /*4d10*/  FSEL R20, R20, -INF , !P0 ;  /* 0xff80000014147808 */ /* 0x000fe40004000000 */
[----:B------:R-:W-:Y:S02]  /*4d20*/  FSEL R41, R41, -INF , !P1 ;  /* 0xff80000029297808 */ /* 0x000fe40004800000 */
[----:B------:R-:W-:Y:S02]  /*4d30*/  FSEL R40, R40, -INF , !P2 ;  /* 0xff80000028287808 */ /* 0x000fe40005000000 */
[----:B------:R-:W-:-:S02]  /*4d40*/  ISETP.GE.AND P4, PT, R8, R124, PT ;  /* 0x0000007c0800720c */ /* 0x000fc40003f86270 */
[-C--:B------:R-:W-:Y:S02]  /*4d50*/  ISETP.GE.AND P0, PT, R8, R123.reuse, PT ;  /* 0x0000007b0800720c */ /* 0x080fe40003f06270 */
[C---:B------:R-:W-:Y:S02]  /*4d60*/  ISETP.GE.AND P1, PT, R3.reuse, R124, PT ;  /* 0x0000007c0300720c */ /* 0x040fe40003f26270 */
[----:B------:R-:W-:Y:S01]  /*4d70*/  ISETP.GE.AND P2, PT, R3, R123, PT ;  /* 0x0000007b0300720c */ /* 0x000fe20003f46270 */
[----:B------:R-:W-:Y:S01]  /*4d80*/  FFMA.FTZ R3, R0, R11, R32 ;  /* 0x0000000b00037223 */ /* 0x000fe20000010020 */
[----:B------:R-:W-:Y:S02]  /*4d90*/  I2FP.F32.S32 R8, R8 ;  /* 0x0000000800087245 */ /* 0x000fe40000201400 */
[----:B------:R-:W-:Y:S02]  /*4da0*/  FSEL R45, R45, -INF , !P5 ;  /* 0xff8000002d2d7808 */ /* 0x000fe40006800000 */
[----:B------:R-:W-:Y:S01]  /*4db0*/  FSEL R44, R44, -INF , !P3 ;  /* 0xff8000002c2c7808 */ /* 0x000fe20005800000 */
[----:B------:R-:W-:Y:S01]  /*4dc0*/  FFMA.FTZ R32, R0, R8, R33 ;  /* 0x0000000800207223 */ /* 0x000fe20000010021 */
[----:B------:R-:W-:-:S02]  /*4dd0*/  ISETP.GE.AND P5, PT, R9, R124, PT ;  /* 0x0000007c0900720c */ /* 0x000fc40003fa6270 */
[----:B------:R-:W-:Y:S02]  /*4de0*/  ISETP.GE.AND P3, PT, R9, R123, PT ;  /* 0x0000007b0900720c */ /* 0x000fe40003f66270 */
[----:B------:R-:W-:Y:S02]  /*4df0*/  I2FP.F32.S32 R9, R9 ;  /* 0x0000000900097245 */ /* 0x000fe40000201400 */
[----:B------:R-:W-:Y:S02]  /*4e00*/  FSEL R33, R3, -INF , !P1 ;  /* 0xff80000003217808 */ /* 0x000fe40004800000 */
[----:B------:R-:W-:Y:S01]  /*4e10*/  ISETP.GE.AND P1, PT, R120, 0x2, PT ;  /* 0x000000027800780c */ /* 0x000fe20003f26270 */
[CC--:B------:R-:W-:Y:S01]  /*4e20*/  FFMA.FTZ R27, R0.reuse, R9.reuse, R36 ;  /* 0x00000009001b7223 */ /* 0x0c0fe20000010024 */
[----:B------:R-:W-:Y:S01]  /*4e30*/  FFMA.FTZ R22, R0, R9, R38 ;  /* 0x0000000900167223 */ /* 0x000fe20000010026 */
[----:B------:R-:W-:Y:S02]  /*4e40*/  I2FP.F32.S32 R9, R60 ;  /* 0x0000003c00097245 */ /* 0x000fe40000201400 */
[----:B------:R-:W-:-:S02]  /*4e50*/  FSEL R32, R32, -INF , !P4 ;  /* 0xff80000020207808 */ /* 0x000fc40006000000 */
[----:B------:R-:W-:Y:S01]  /*4e60*/  FSEL R27, R27, -INF , !P5 ;  /* 0xff8000001b1b7808 */ /* 0x000fe20006800000 */
[-C--:B------:R-:W-:Y:S01]  /*4e70*/  FFMA.FTZ R37, R0, R9.reuse, R28 ;  /* 0x0000000900257223 */ /* 0x080fe2000001001c */
[----:B------:R-:W-:Y:S01]  /*4e80*/  FSEL R22, R22, -INF , !P3 ;  /* 0xff80000016167808 */ /* 0x000fe20005800000 */
[C---:B------:R-:W-:Y:S01]  /*4e90*/  FFMA.FTZ R46, R0.reuse, R9, R30 ;  /* 0x00000009002e7223 */ /* 0x040fe2000001001e */
[----:B------:R-:W-:Y:S01]  /*4ea0*/  FFMA.FTZ R28, R0, R8, R35 ;  /* 0x00000008001c7223 */ /* 0x000fe20000010023 */
[C---:B------:R-:W-:Y:S02]  /*4eb0*/  ISETP.GE.AND P5, PT, R60.reuse, R124, PT ;  /* 0x0000007c3c00720c */ /* 0x040fe40003fa6270 */
[----:B------:R-:W-:Y:S02]  /*4ec0*/  ISETP.GE.AND P3, PT, R60, R123, PT ;  /* 0x0000007b3c00720c */ /* 0x000fe40003f66270 */
[----:B------:R-:W-:Y:S02]  /*4ed0*/  FSEL R30, R34, -INF , !P2 ;  /* 0xff800000221e7808 */ /* 0x000fe40005000000 */
[----:B------:R-:W-:-:S02]  /*4ee0*/  FSEL R37, R37, -INF , !P5 ;  /* 0xff80000025257808 */ /* 0x000fc40006800000 */
        /* <DEDUP_REMOVED lines=63> */
.L_x_6416:
[----:B------:R-:W-:-:S04]  /*52e0*/  LEA R39, -R116, RZ, 0x7 ;  /* 0x000000ff74277211 */ /* 0x000fc800078e39ff */
[----:B------:R-:W-:-:S07]  /*52f0*/  SHF.R.S32.HI R36, RZ, 0x1f, R39 ;  /* 0x0000001fff247819 */ /* 0x000fce0000011427 */
.L_x_6417:
        /* <DEDUP_REMOVED lines=18> */
[C---:B------:R-:W-:Y:S02]  /*5420*/  @!P0 IMAD R11, R117.reuse, 0x50, RZ ;  /* 0x00000050750b8824 */ /* 0x040fe400078e02ff */
[----:B------:R-:W-:Y:S01]  /*5430*/  @!P0 IMAD R49, R117, 0x30, RZ ;  /* 0x0000003075318824 */ /* 0x000fe200078e02ff */
[C---:B-1----:R-:W-:Y:S01]  /*5440*/  @!P0 LEA R72, P5, R9.reuse, R2, 0x1 ;  /* 0x0000000209488211 */ /* 0x042fe200078a08ff */
[C---:B------:R-:W-:Y:S01]  /*5450*/  @!P0 IMAD.X R8, R36.reuse, 0x1, R121, P2 ;  /* 0x0000000124088824 */ /* 0x040fe200010e0679 */
[----:B------:R-:W-:Y:S01]  /*5460*/  @!P0 IADD3.X R54, R36, R71, R11, P3, !PT ;  /* 0x0000004724368210 */ /* 0x000fe20001ffe40b */
[----:B------:R-:W-:Y:S01]  /*5470*/  @!P0 IMAD.WIDE.U32 R68, R116, 0x60, R12 ;  /* 0x0000006074448825 */ /* 0x000fe200078e000c */
[----:B------:R-:W-:Y:S01]  /*5480*/  @!P0 IADD3.X R49, R36, R73, R49, P4, !PT ;  /* 0x0000004924318210 */ /* 0x000fe200027fe431 */
[----:B------:R-:W1:Y:S01]  /*5490*/  @!P0 LDC.64 R12, c[0x0][0x218] ;  /* 0x00008600ff0c8b82 */ /* 0x000e620000000a00 */
[----:B------:R-:W-:Y:S01]  /*54a0*/  @!P0 LEA.HI.X R73, R9, R3, R8, 0x1, P5 ;  /* 0x0000000309498211 */ /* 0x000fe200028f0c08 */
[----:B------:R-:W-:Y:S01]  /*54b0*/  @!P0 IMAD R55, R117, 0x60, RZ ;  /* 0x0000006075378824 */ /* 0x000fe200078e02ff */
[----:B------:R-:W-:-:S02]  /*54c0*/  @!P0 IADD3 R48, P2, R39, R68, RZ ;  /* 0x0000004427308210 */ /* 0x000fc40007f5e0ff */
[-C--:B------:R-:W-:Y:S01]  /*54d0*/  @!P0 LEA R60, P3, R116, R122.reuse, 0x5 ;  /* 0x0000007a743c8211 */ /* 0x080fe200078628ff */
[----:B------:R-:W-:Y:S01]  /*54e0*/  @!PT LDS RZ, [RZ] ;  /* 0x00000000fffff984 */ /* 0x000fe20000000800 */
[----:B------:R-:W-:Y:S01]  /*54f0*/  @!PT LDS RZ, [RZ] ;  /* 0x00000000fffff984 */ /* 0x000fe20000000800 */
[----:B------:R-:W-:Y:S01]  /*5500*/  @!PT LDS RZ, [RZ] ;  /* 0x00000000fffff984 */ /* 0x000fe20000000800 */
[----:B------:R2:W-:Y:S01]  /*5510*/  @!P0 LDGSTS.E.BYPASS.LTC128B.128 [R165+0x2000], desc[UR10][R72.64] ;  /* 0x0200000048a58fae */ /* 0x0005e2000b901d4a */
[----:B------:R-:W-:Y:S01]  /*5520*/  @!P0 IADD3.X R55, R36, R69, R55, P2, !PT ;  /* 0x0000004524378210 */ /* 0x000fe200017fe437 */
[----:B------:R-:W5:Y:S01]  /*5530*/  @!P0 LDC.64 R10, c[0x0][0x218] ;  /* 0x00008600ff0a8b82 */ /* 0x000f620000000a00 */
[----:B------:R-:W-:Y:S01]  /*5540*/  @!P0 IADD3 R69, P4, P2, R39, R122, R161 ;  /* 0x0000007a27458210 */ /* 0x000fe20007a9e0a1 */
[----:B------:R2:W-:Y:S01]  /*5550*/  @P0 STS.128 [R165+0x2800], RZ ;  /* 0x002800ffa5000388 */ /* 0x0005e20000000c00 */
[-C--:B------:R-:W-:Y:S02]  /*5560*/  @!P0 LEA.HI.X R71, R116, R121.reuse, R117, 0x5, P3 ;  /* 0x0000007974478211 */ /* 0x080fe400018f2c75 */
[----:B------:R-:W-:Y:S02]  /*5570*/  @!P0 IADD3.X R62, R36, R121, R160, P4, P2 ;  /* 0x00000079243e8210 */ /* 0x000fe400027e44a0 */
[----:B---3--:R-:W-:Y:S01]  /*5580*/  @!P0 LEA R68, P4, R69, R34, 0x1 ;  /* 0x0000002245448211 */ /* 0x008fe200078808ff */
[----:B------:R-:W3:Y:S01]  /*5590*/  @!P0 LDC.64 R8, c[0x0][0x218] ;  /* 0x00008600ff088b82 */ /* 0x000ee20000000a00 */
[----:B------:R-:W-:-:S02]  /*55a0*/  @!P0 LEA R34, P2, R116, R122, 0x6 ;  /* 0x0000007a74228211 */ /* 0x000fc400078430ff */
[----:B------:R-:W-:Y:S02]  /*55b0*/  @!P0 IADD3 R60, P3, R39, R60, RZ ;  /* 0x0000003c273c8210 */ /* 0x000fe40007f7e0ff */
[----:B------:R-:W-:Y:S02]  /*55c0*/  @!P0 LEA.HI.X R69, R69, R35, R62, 0x1, P4 ;  /* 0x0000002345458211 */ /* 0x000fe400020f0c3e */
[----:B------:R-:W-:Y:S01]  /*55d0*/  @!P0 IADD3 R34, P4, R39, R34, RZ ;  /* 0x0000002227228210 */ /* 0x000fe20007f9e0ff */
[----:B------:R-:W2:Y:S01]  /*55e0*/  @!P0 LDC.64 R2, c[0x0][0x218] ;  /* 0x00008600ff028b82 */ /* 0x000ea20000000a00 */
[----:B------:R-:W-:Y:S01]  /*55f0*/  @!P0 LEA.HI.X R35, R116, R121, R117, 0x6, P2 ;  /* 0x0000007974238211 */ /* 0x000fe200010f3475 */
[----:B------:R-:W-:Y:S01]  /*5600*/  @!P0 IMAD.X R71, R36, 0x1, R71, P3 ;  /* 0x0000000124478824 */ /* 0x000fe200018e0647 */
[----:B----4-:R-:W-:Y:S01]  /*5610*/  @!P0 LEA R14, P3, R60, R14, 0x1 ;  /* 0x0000000e3c0e8211 */ /* 0x010fe200078608ff */
[----:B------:R-:W-:Y:S01]  /*5620*/  @!PT LDS RZ, [RZ] ;  /* 0x00000000fffff984 */ /* 0x000fe20000000800 */
[----:B------:R-:W-:Y:S01]  /*5630*/  @!PT LDS RZ, [RZ] ;  /* 0x00000000fffff984 */ /* 0x000fe20000000800 */
[----:B------:R-:W-:Y:S01]  /*5640*/  @!PT LDS RZ, [RZ] ;  /* 0x00000000fffff984 */ /* 0x000fe20000000800 */
[----:B------:R4:W-:Y:S01]  /*5650*/  @!P0 LDGSTS.E.BYPASS.LTC128B.128 [R165+0x2800], desc[UR10][R68.64] ;  /* 0x0280000044a58fae */ /* 0x0009e2000b901d4a */
[----:B-1----:R-:W-:Y:S01]  /*5660*/  @!P0 LEA R12, P2, R38, R12, 0x1 ;  /* 0x0000000c260c8211 */ /* 0x002fe200078408ff */
[----:B------:R-:W-:Y:S01]  /*5670*/  @!P0 IMAD.X R35, R36, 0x1, R35, P4 ;  /* 0x0000000124238824 */ /* 0x000fe200020e0623 */
[----:B------:R-:W-:Y:S01]  /*5680*/  @!P0 LEA.HI.X R15, R60, R15, R71, 0x1, P3 ;  /* 0x0000000f3c0f8211 */ /* 0x000fe200018f0c47 */
[----:B------:R4:W-:Y:S01]  /*5690*/  @P0 STS.128 [R165+0x3000], RZ ;  /* 0x003000ffa5000388 */ /* 0x0009e20000000c00 */
[----:B-----5:R-:W-:-:S02]  /*56a0*/  @!P0 LEA R10, P4, R34, R10, 0x1 ;  /* 0x0000000a220a8211 */ /* 0x020fc400078808ff */
[----:B------:R-:W-:Y:S01]  /*56b0*/  @!P0 LEA.HI.X R13, R38, R13, R49, 0x1, P2 ;  /* 0x0000000d260d8211 */ /* 0x000fe200010f0c31 */
[----:B------:R-:W-:Y:S01]  /*56c0*/  @!PT LDS RZ, [RZ] ;  /* 0x00000000fffff984 */ /* 0x000fe20000000800 */
[----:B------:R-:W-:Y:S01]  /*56d0*/  @!PT LDS RZ, [RZ] ;  /* 0x00000000fffff984 */ /* 0x000fe20000000800 */
[----:B------:R-:W-:Y:S01]  /*56e0*/  @!PT LDS RZ, [RZ] ;  /* 0x00000000fffff984 */ /* 0x000fe20000000800 */
[----:B------:R4:W-:Y:S01]  /*56f0*/  @!P0 LDGSTS.E.BYPASS.LTC128B.128 [R165+0x3000], desc[UR10][R14.64] ;  /* 0x030000000ea58fae */ /* 0x0009e2000b901d4a */
[----:B------:R-:W-:Y:S02]  /*5700*/  @!P0 LEA.HI.X R11, R34, R11, R35, 0x1, P4 ;  /* 0x0000000b220b8211 */ /* 0x000fe400020f0c23 */
[C---:B---3--:R-:W-:Y:S01]  /*5710*/  @!P0 LEA R8, P3, R47.reuse, R8, 0x1 ;  /* 0x000000082f088211 */ /* 0x048fe200078608ff */
[----:B------:R4:W-:Y:S03]  /*5720*/  @P0 STS.128 [R165+0x3800], RZ ;  /* 0x003800ffa5000388 */ /* 0x0009e60000000c00 */
[----:B------:R-:W-:Y:S01]  /*5730*/  @!P0 LEA.HI.X R9, R47, R9, R54, 0x1, P3 ;  /* 0x000000092f098211 */ /* 0x000fe200018f0c36 */
[----:B------:R-:W-:Y:S01]  /*5740*/  @!PT LDS RZ, [RZ] ;  /* 0x00000000fffff984 */ /* 0x000fe20000000800 */
[----:B------:R-:W-:Y:S01]  /*5750*/  @!PT LDS RZ, [RZ] ;  /* 0x00000000fffff984 */ /* 0x000fe20000000800 */
[----:B------:R-:W-:Y:S01]  /*5760*/  @!PT LDS RZ, [RZ] ;  /* 0x00000000fffff984 */ /* 0x000fe20000000800 */
[----:B------:R4:W-:Y:S01]  /*5770*/  @!P0 LDGSTS.E.BYPASS.LTC128B.128 [R165+0x3800], desc[UR10][R12.64] ;  /* 0x038000000ca58fae */ /* 0x0009e2000b901d4a */
[----:B--2---:R-:W-:-:S03]  /*5780*/  @!P0 LEA R2, P2, R48, R2, 0x1 ;  /* 0x0000000230028211 */ /* 0x004fc600078408ff */
        /* <DEDUP_REMOVED lines=18> */
[----:B----4-:R-:W-:Y:S01]  /*58b0*/  IMAD.MOV.U32 R2, RZ, RZ, R122 ;  /* 0x000000ffff027224 */ /* 0x010fe200078e007a */
        /* <DEDUP_REMOVED lines=12> */
.L_x_6419:
[----:B------:R-:W-:Y:S05]  /*5980*/  BSYNC B0 ;  /* 0x0000000000007941 */ /* 0x000fea0003800000 */
.L_x_6418:
[----:B------:R-:W0:Y:S01]  /*5990*/  LDGDEPBAR ;  /* 0x00000000000079af */ /* 0x000e220000000000 */
[----:B------:R-:W-:-:S04]  /*59a0*/  IADD3 R122, P0, R39, R122, RZ ;  /* 0x0000007a277a7210 */ /* 0x000fc80007f1e0ff */
[----:B------:R-:W-:-:S09]  /*59b0*/  IADD3.X R121, R36, R121, RZ, P0, !PT ;  /* 0x0000007924797210 */ /* 0x000fd200007fe4ff */
.L_x_6415:
[----:B----4-:R-:W-:Y:S01]  /*59c0*/  FMNMX.FTZ R2, R37, R61, !PT ;  /* 0x0000003d25027209 */ /* 0x010fe20007810000 */
[----:B------:R-:W-:Y:S01]  /*59d0*/  ULDC UR12, c[0x0][0x2ec] ;  /* 0x0000bb00000c7ab9 */ /* 0x000fe20000000800 */
[----:B------:R-:W-:Y:S01]  /*59e0*/  FMNMX.FTZ R3, R46, R92, !PT ;  /* 0x0000005c2e037209 */ /* 0x000fe20007810000 */
        /* <DEDUP_REMOVED lines=60> */
[----:B-1----:R-:W-:Y:S02]  /*5db0*/  FMNMX.FTZ R8, R28, R3, !PT ;  /* 0x000000031c087209 */ /* 0x002fe40007810000 */
[----:B------:R-:W-:Y:S01]  /*5dc0*/  LEA R152, R6, UR4, 0x1 ;  /* 0x0000000406987c11 */ /* 0x000fe2000f8e08ff */
[----:B------:R-:W1:Y:S03]  /*5dd0*/  SHFL.BFLY PT, R10, R11, 0x2, 0x1f ;  /* 0x0c401f000b0a7f89 */ /* 0x000e6600000e0000 */
[-C--:B------:R-:W-:Y:S01]  /*5de0*/  LEA R150, R4, R152.reuse, 0x1 ;  /* 0x0000009804967211 */ /* 0x080fe200078e08ff */
[----:B------:R-:W2:Y:S01]  /*5df0*/  SHFL.BFLY PT, R9, R8, 0x2, 0x1f ;  /* 0x0c401f0008097f89 */ /* 0x000ea200000e0000 */
[----:B------:R-:W-:-:S03]  /*5e00*/  LEA R149, R5, R152, 0x1 ;  /* 0x0000009805957211 */ /* 0x000fc600078e08ff */
[----:B------:R-:W-:Y:S01]  /*5e10*/  LDSM.16.MT88.4 R72, [R150+0x6000] ;  /* 0x006000009648783b */ /* 0x000fe20000004200 */
[----:B------:R-:W-:-:S03]  /*5e20*/  LEA R148, R4, R149, 0x1 ;  /* 0x0000009504947211 */ /* 0x000fc600078e08ff */
[----:B------:R-:W-:Y:S04]  /*5e30*/  LDSM.16.MT88.4 R80, [R149+0x6000] ;  /* 0x006000009550783b */ /* 0x000fe80000004200 */
[----:B------:R-:W-:Y:S01]  /*5e40*/  LDSM.16.MT88.4 R12, [R152+0x6800] ;  /* 0x00680000980c783b */ /* 0x000fe20000004200 */
        /* <DEDUP_REMOVED lines=9> */
[----:B------:R-:W-:Y:S02]  /*5ee0*/  FSEL R36, R36, RZ, P0 ;  /* 0x000000ff24247208 */ /* 0x000fe40000000000 */
[----:B------:R-:W-:-:S03]  /*5ef0*/  FSETP.NEU.FTZ.AND P0, PT, R2, -INF , PT ;  /* 0xff8000000200780b */ /* 0x000fc60003f1d000 */
[--C-:B------:R-:W-:Y:S01]  /*5f00*/  FFMA.FTZ R47, R29, UR12, -R36.reuse ;  /* 0x0000000c1d2f7c23 */ /* 0x100fe20008010824 */
[----:B------:R-:W-:Y:S01]  /*5f10*/  FMUL.FTZ R29, R2, UR12 ;  /* 0x0000000c021d7c20 */ /* 0x000fe20008410000 */
[--C-:B------:R-:W-:Y:S01]  /*5f20*/  FFMA.FTZ R60, R63, UR12, -R36.reuse ;  /* 0x0000000c3f3c7c23 */ /* 0x100fe20008010824 */
[--C-:B------:R-:W-:Y:S01]  /*5f30*/  FFMA.FTZ R62, R37, UR12, -R36.reuse ;  /* 0x0000000c253e7c23 */ /* 0x100fe20008010824 */
[--C-:B------:R-:W-:Y:S01]  /*5f40*/  FFMA.FTZ R61, R61, UR12, -R36.reuse ;  /* 0x0000000c3d3d7c23 */ /* 0x100fe20008010824 */
[--C-:B------:R-:W-:Y:S01]  /*5f50*/  FFMA.FTZ R37, R23, UR12, -R36.reuse ;  /* 0x0000000c17257c23 */ /* 0x100fe20008010824 */
[----:B------:R-:W-:Y:S01]  /*5f60*/  FSEL R29, R29, RZ, P0 ;  /* 0x000000ff1d1d7208 */ /* 0x000fe20000000000 */
        /* <DEDUP_REMOVED lines=8> */
[----:B------:R-:W1:Y:S01]  /*5ff0*/  LDSM.16.MT88.4 R92, [R152+0x6000] ;  /* 0x00600000985c783b */ /* 0x000e620000004200 */
        /* <DEDUP_REMOVED lines=45> */
[----:B------:R-:W-:Y:S01]  /*62d0*/  LDSM.16.MT88.4 R16, [R150+0x8800] ;  /* 0x008800009610783b */ /* 0x000fe20000004200 */
[----:B------:R-:W-:Y:S01]  /*62e0*/  FADD.FTZ R61, R62, R61 ;  /* 0x0000003d3e3d7221 */ /* 0x000fe20000010000 */
[--C-:B------:R-:W-:Y:S01]  /*62f0*/  FFMA.FTZ R52, R41, UR12, -R36.reuse ;  /* 0x0000000c29347c23 */ /* 0x100fe20008010824 */
[----:B------:R-:W3:Y:S01]  /*6300*/  MUFU.EX2 R39, R39 ;  /* 0x0000002700277308 */ /* 0x000ee20000000800 */
[----:B--2---:R-:W-:Y:S01]  /*6310*/  F2FP.F16.F32.PACK_AB R89, R63, R66 ;  /* 0x000000423f59723e */ /* 0x004fe200000000ff */
[----:B------:R-:W-:Y:S01]  /*6320*/  FADD.FTZ R62, R60, R61 ;  /* 0x0000003d3c3e7221 */ /* 0x000fe20000010000 */
[--C-:B------:R-:W-:Y:S01]  /*6330*/  FFMA.FTZ R60, R31, UR12, -R36.reuse ;  /* 0x0000000c1f3c7c23 */ /* 0x100fe20008010824 */
[--C-:B------:R-:W-:Y:S01]  /*6340*/  FFMA.FTZ R31, R43, UR12, -R36.reuse ;  /* 0x0000000c2b1f7c23 */ /* 0x100fe20008010824 */
[----:B------:R-:W-:Y:S01]  /*6350*/  FFMA.FTZ R45, R45, UR12, -R36 ;  /* 0x0000000c2d2d7c23 */ /* 0x000fe20008010824 */
[--C-:B------:R-:W-:Y:S01]  /*6360*/  FFMA.FTZ R43, R26, UR12, -R29.reuse ;  /* 0x0000000c1a2b7c23 */ /* 0x100fe2000801081d */
[--C-:B------:R-:W-:Y:S01]  /*6370*/  FFMA.FTZ R41, R42, UR12, -R29.reuse ;  /* 0x0000000c2a297c23 */ /* 0x100fe2000801081d */
[----:B------:R-:W-:Y:S01]  /*6380*/  MUFU.EX2 R38, R38 ;  /* 0x0000002600267308 */ /* 0x000fe20000000800 */
[----:B------:R-:W-:Y:S01]  /*6390*/  FADD.FTZ R47, R47, R62 ;  /* 0x0000003e2f2f7221 */ /* 0x000fe20000010000 */
[----:B------:R-:W-:Y:S01]  /*63a0*/  FFMA.FTZ R44, R44, UR12, -R29 ;  /* 0x0000000c2c2c7c23 */ /* 0x000fe2000801081d */
[----:B------:R-:W-:Y:S01]  /*63b0*/  FADD.FTZ R63, R66, R63 ;  /* 0x0000003f423f7221 */ /* 0x000fe20000010000 */
[--C-:B------:R-:W-:Y:S01]  /*63c0*/  FFMA.FTZ R27, R27, UR12, -R36.reuse ;  /* 0x0000000c1b1b7c23 */ /* 0x100fe20008010824 */
[----:B------:R-:W-:Y:S01]  /*63d0*/  FFMA.FTZ R33, R33, UR12, -R36 ;  /* 0x0000000c21217c23 */ /* 0x000fe20008010824 */
[----:B------:R-:W-:Y:S01]  /*63e0*/  FFMA.FTZ R30, R30, UR12, -R29 ;  /* 0x0000000c1e1e7c23 */ /* 0x000fe2000801081d */
[----:B------:R-:W-:Y:S01]  /*63f0*/  LEA R176, P0, R122, UR8, 0x1 ;  /* 0x000000087ab07c11 */ /* 0x000fe2000f8008ff */
[----:B------:R-:W2:Y:S01]  /*6400*/  MUFU.EX2 R37, R37 ;  /* 0x0000002500257308 */ /* 0x000ea20000000800 */
[----:B---3--:R-:W-:Y:S01]  /*6410*/  F2FP.F16.F32.PACK_AB R91, R39, R64 ;  /* 0x00000040275b723e */ /* 0x008fe200000000ff */
[----:B------:R-:W-:Y:S01]  /*6420*/  FADD.FTZ R64, R64, R63 ;  /* 0x0000003f40407221 */ /* 0x000fe20000010000 */
[----:B------:R-:W-:-:S03]  /*6430*/  LEA.HI.X R177, R122, UR9, R121, 0x1, P0 ;  /* 0x000000097ab17c11 */ /* 0x000fc600080f0c79 */
        /* <DEDUP_REMOVED lines=12> */
[C---:B------:R-:W-:Y:S05]  /*6500*/  HMMA.16816.F32 R84, R88.reuse, R4, RZ ;  /* 0x000000045854723c */ /* 0x040fea00000018ff */
[----:B------:R-:W3:Y:S01]  /*6510*/  MUFU.EX2 R21, R21 ;  /* 0x0000001500157308 */ /* 0x000ee20000000800 */
[----:B------:R-:W-:Y:S01]  /*6520*/  HMMA.16816.F32 R88, R88, R6, RZ ;  /* 0x000000065858723c */ /* 0x000fe200000018ff */
[----:B--2---:R-:W-:-:S02]  /*6530*/  F2FP.F16.F32.PACK_AB R4, R37, R38 ;  /* 0x000000262504723e */ /* 0x004fc400000000ff */
[----:B-1----:R-:W-:Y:S01]  /*6540*/  F2FP.F16.F32.PACK_AB R5, R35, R46 ;  /* 0x0000002e2305723e */ /* 0x002fe200000000ff */
[----:B------:R-:W-:Y:S01]  /*6550*/  FADD.FTZ R46, R46, R39 ;  /* 0x000000272e2e7221 */ /* 0x000fe20000010000 */
[----:B------:R-:W-:Y:S02]  /*6560*/  FFMA.FTZ R39, R32, UR12, -R36 ;  /* 0x0000000c20277c23 */ /* 0x000fe40008010824 */
[----:B------:R-:W-:Y:S01]  /*6570*/  F2FP.F16.F32.PACK_AB R6, R23, R34 ;  /* 0x000000221706723e */ /* 0x000fe200000000ff */
[----:B------:R-:W-:Y:S01]  /*6580*/  MUFU.EX2 R59, R59 ;  /* 0x0000003b003b7308 */ /* 0x000fe20000000800 */
[----:B---3--:R-:W-:-:S07]  /*6590*/  F2FP.F16.F32.PACK_AB R7, R21, R24 ;  /* 0x000000181507723e */ /* 0x008fce00000000ff */
[----:B------:R-:W1:Y:S01]  /*65a0*/  MUFU.EX2 R58, R58 ;  /* 0x0000003a003a7308 */ /* 0x000e620000000800 */
[C---:B------:R-:W-:Y:S07]  /*65b0*/  HMMA.16816.F32 R68, R4.reuse, R8, R68 ;  /* 0x000000080444723c */ /* 0x040fee0000001844 */
[----:B------:R-:W-:Y:S01]  /*65c0*/  MUFU.EX2 R56, R56 ;  /* 0x0000003800387308 */ /* 0x000fe20000000800 */
[C---:B------:R-:W-:Y:S01]  /*65d0*/  HMMA.16816.F32 R72, R4.reuse, R10, R72 ;  /* 0x0000000a0448723c */ /* 0x040fe20000001848 */
[----:B------:R-:W2:Y:S06]  /*65e0*/  LDSM.16.MT88.4 R8, [R148+0x6800] ;  /* 0x006800009408783b */ /* 0x000eac0000004200 */
[----:B------:R-:W-:Y:S01]  /*65f0*/  MUFU.EX2 R49, R49 ;  /* 0x0000003100317308 */ /* 0x000fe20000000800 */
[C---:B------:R-:W-:Y:S06]  /*6600*/  HMMA.16816.F32 R96, R4.reuse, R12, R96 ;  /* 0x0000000c0460723c */ /* 0x040fec0000001860 */
[C---:B------:R-:W-:Y:S01]  /*6610*/  HMMA.16816.F32 R92, R4.reuse, R14, R92 ;  /* 0x0000000e045c723c */ /* 0x040fe2000000185c */
[----:B------:R-:W3:Y:S01]  /*6620*/  LDSM.16.MT88.4 R12, [R149+0x6800] ;  /* 0x00680000950c783b */ /* 0x000ee20000004200 */
[----:B------:R-:W-:Y:S08]  /*6630*/  MUFU.EX2 R57, R57 ;  /* 0x0000003900397308 */ /* 0x000ff00000000800 */
[----:B------:R-:W4:Y:S08]  /*6640*/  MUFU.EX2 R54, R54 ;  /* 0x0000003600367308 */ /* 0x000f300000000800 */
[----:B------:R-:W-:Y:S08]  /*6650*/  MUFU.EX2 R55, R55 ;  /* 0x0000003700377308 */ /* 0x000ff00000000800 */
[----:B------:R-:W5:Y:S01]  /*6660*/  MUFU.EX2 R48, R48 ;  /* 0x0000003000307308 */ /* 0x000f620000000800 */
[C---:B--2---:R-:W-:Y:S07]  /*6670*/  HMMA.16816.F32 R84, R4.reuse, R8, R84 ;  /* 0x000000080454723c */ /* 0x044fee0000001854 */
[----:B------:R-:W-:Y:S01]  /*6680*/  MUFU.EX2 R128, R128 ;  /* 0x0000008000807308 */ /* 0x000fe20000000800 */
[C---:B------:R-:W-:Y:S01]  /*6690*/  HMMA.16816.F32 R88, R4.reuse, R10, R88 ;  /* 0x0000000a0458723c */ /* 0x040fe20000001858 */
[----:B------:R-:W2:Y:S05]  /*66a0*/  LDSM.16.MT88.4 R8, [R150+0x7000] ;  /* 0x007000009608783b */ /* 0x000eaa0000004200 */
[C---:B---3--:R-:W-:Y:S01]  /*66b0*/  HMMA.16816.F32 R76, R4.reuse, R12, R76 ;  /* 0x0000000c044c723c */ /* 0x048fe2000000184c */
[----:B------:R-:W3:Y:S05]  /*66c0*/  MUFU.EX2 R109, R109 ;  /* 0x0000006d006d7308 */ /* 0x000eea0000000800 */
[----:B------:R-:W-:Y:S01]  /*66d0*/  HMMA.16816.F32 R80, R4, R14, R80 ;  /* 0x0000000e0450723c */ /* 0x000fe20000001850 */
[----:B------:R-:W3:Y:S02]  /*66e0*/  LDSM.16.MT88.4 R12, [R152+0x7000] ;  /* 0x00700000980c783b */ /* 0x000ee40000004200 */
[----:B------:R-:W-:Y:S04]  /*66f0*/  MUFU.EX2 R102, R102 ;  /* 0x0000006600667308 */ /* 0x000fe80000000800 */
[----:B-1----:R-:W-:-:S02]  /*6700*/  F2FP.F16.F32.PACK_AB R4, R58, R59 ;  /* 0x0000003b3a04723e */ /* 0x002fc400000000ff */
[----:B----4-:R-:W-:Y:S02]  /*6710*/  F2FP.F16.F32.PACK_AB R5, R54, R57 ;  /* 0x000000393605723e */ /* 0x010fe400000000ff */
[----:B------:R-:W-:Y:S01]  /*6720*/  F2FP.F16.F32.PACK_AB R6, R49, R56 ;  /* 0x000000383106723e */ /* 0x000fe200000000ff */
[----:B------:R-:W-:Y:S01]  /*6730*/  MUFU.EX2 R67, R67 ;  /* 0x0000004300437308 */ /* 0x000fe20000000800 */
[----:B-----5:R-:W-:-:S07]  /*6740*/  F2FP.F16.F32.PACK_AB R7, R48, R55 ;  /* 0x000000373007723e */ /* 0x020fce00000000ff */
[----:B------:R-:W-:Y:S08]  /*6750*/  MUFU.EX2 R126, R126 ;  /* 0x0000007e007e7308 */ /* 0x000ff00000000800 */
[----:B------:R-:W1:Y:S01]  /*6760*/  MUFU.EX2 R107, R107 ;  /* 0x0000006b006b7308 */ /* 0x000e620000000800 */
[C---:B--2---:R-:W-:Y:S06]  /*6770*/  HMMA.16816.F32 R68, R4.reuse, R8, R68 ;  /* 0x000000080444723c */ /* 0x044fec0000001844 */
[C---:B------:R-:W-:Y:S01]  /*6780*/  HMMA.16816.F32 R72, R4.reuse, R10, R72 ;  /* 0x0000000a0448723c */ /* 0x040fe20000001848 */
[----:B------:R-:W2:Y:S01]  /*6790*/  LDSM.16.MT88.4 R8, [R148+0x7000] ;  /* 0x007000009408783b */ /* 0x000ea20000004200 */
[----:B------:R-:W-:Y:S04]  /*67a0*/  MUFU.EX2 R100, R100 ;  /* 0x0000006400647308 */ /* 0x000fe80000000800 */
[C---:B---3--:R-:W-:Y:S04]  /*67b0*/  HMMA.16816.F32 R96, R4.reuse, R12, R96 ;  /* 0x0000000c0460723c */ /* 0x048fe80000001860 */
[----:B------:R-:W3:Y:S02]  /*67c0*/  MUFU.EX2 R65, R65 ;  /* 0x0000004100417308 */ /* 0x000ee40000000800 */
[C---:B------:R-:W-:Y:S01]  /*67d0*/  HMMA.16816.F32 R92, R4.reuse, R14, R92 ;  /* 0x0000000e045c723c */ /* 0x040fe2000000185c */
[----:B------:R-:W4:Y:S05]  /*67e0*/  LDSM.16.MT88.4 R12, [R149+0x7000] ;  /* 0x00700000950c783b */ /* 0x000f2a0000004200 */
[----:B------:R-:W-:Y:S08]  /*67f0*/  MUFU.EX2 R132, R132 ;  /* 0x0000008400847308 */ /* 0x000ff00000000800 */
[----:B------:R-:W5:Y:S08]  /*6800*/  MUFU.EX2 R103, R103 ;  /* 0x0000006700677308 */ /* 0x000f700000000800 */
[----:B------:R-:W-:Y:S01]  /*6810*/  MUFU.EX2 R130, R130 ;  /* 0x0000008200827308 */ /* 0x000fe20000000800 */
[C---:B--2---:R-:W-:Y:S07]  /*6820*/  HMMA.16816.F32 R84, R4.reuse, R8, R84 ;  /* 0x000000080454723c */ /* 0x044fee0000001854 */
[----:B------:R-:W-:Y:S01]  /*6830*/  MUFU.EX2 R101, R101 ;  /* 0x0000006500657308 */ /* 0x000fe20000000800 */
[C---:B------:R-:W-:Y:S01]  /*6840*/  HMMA.16816.F32 R88, R4.reuse, R10, R88 ;  /* 0x0000000a0458723c */ /* 0x040fe20000001858 */
[----:B------:R-:W2:Y:S06]  /*6850*/  LDSM.16.MT88.4 R8, [R150+0x7800] ;  /* 0x007800009608783b */ /* 0x000eac0000004200 */
[----:B------:R-:W-:Y:S01]  /*6860*/  MUFU.EX2 R111, R111 ;  /* 0x0000006f006f7308 */ /* 0x000fe20000000800 */
[C---:B----4-:R-:W-:Y:S07]  /*6870*/  HMMA.16816.F32 R76, R4.reuse, R12, R76 ;  /* 0x0000000c044c723c */ /* 0x050fee000000184c */
[----:B------:R-:W4:Y:S01]  /*6880*/  MUFU.EX2 R108, R108 ;  /* 0x0000006c006c7308 */ /* 0x000f220000000800 */
[----:B------:R-:W-:Y:S01]  /*6890*/  HMMA.16816.F32 R80, R4, R14, R80 ;  /* 0x0000000e0450723c */ /* 0x000fe20000001850 */
[----:B------:R-:W5:Y:S06]  /*68a0*/  LDSM.16.MT88.4 R12, [R152+0x7800] ;  /* 0x00780000980c783b */ /* 0x000f6c0000004200 */
[----:B------:R-:W-:Y:S01]  /*68b0*/  F2FP.F16.F32.PACK_AB R4, R109, R128 ;  /* 0x000000806d04723e */ /* 0x000fe200000000ff */
[----:B------:R-:W-:Y:S01]  /*68c0*/  MUFU.EX2 R105, R105 ;  /* 0x0000006900697308 */ /* 0x000fe20000000800 */
[----:B-1----:R-:W-:-:S02]  /*68d0*/  F2FP.F16.F32.PACK_AB R5, R107, R126 ;  /* 0x0000007e6b05723e */ /* 0x002fc400000000ff */
[----:B------:R-:W-:Y:S02]  /*68e0*/  F2FP.F16.F32.PACK_AB R6, R67, R102 ;  /* 0x000000664306723e */ /* 0x000fe400000000ff */
[----:B---3--:R-:W-:-:S03]  /*68f0*/  F2FP.F16.F32.PACK_AB R7, R65, R100 ;  /* 0x000000644107723e */ /* 0x008fc600000000ff */
[----:B------:R-:W1:Y:S08]  /*6900*/  MUFU.EX2 R104, R104 ;  /* 0x0000006800687308 */ /* 0x000e700000000800 */
[----:B------:R-:W-:Y:S01]  /*6910*/  MUFU.EX2 R110, R110 ;  /* 0x0000006e006e7308 */ /* 0x000fe20000000800 */
[C---:B--2---:R-:W-:Y:S07]  /*6920*/  HMMA.16816.F32 R68, R4.reuse, R8, R68 ;  /* 0x000000080444723c */ /* 0x044fee0000001844 */
[----:B------:R-:W2:Y:S01]  /*6930*/  MUFU.EX2 R125, R125 ;  /* 0x0000007d007d7308 */ /* 0x000ea20000000800 */
[C---:B------:R-:W-:Y:S01]  /*6940*/  HMMA.16816.F32 R72, R4.reuse, R10, R72 ;  /* 0x0000000a0448723c */ /* 0x040fe20000001848 */
[----:B------:R-:W3:Y:S06]  /*6950*/  LDSM.16.MT88.4 R8, [R148+0x7800] ;  /* 0x007800009408783b */ /* 0x000eec0000004200 */
[----:B------:R-:W-:Y:S01]  /*6960*/  MUFU.EX2 R106, R106 ;  /* 0x0000006a006a7308 */ /* 0x000fe20000000800 */
[C---:B-----5:R-:W-:Y:S06]  /*6970*/  HMMA.16816.F32 R96, R4.reuse, R12, R96 ;  /* 0x0000000c0460723c */ /* 0x060fec0000001860 */
[C---:B------:R-:W-:Y:S01]  /*6980*/  HMMA.16816.F32 R92, R4.reuse, R14, R92 ;  /* 0x0000000e045c723c */ /* 0x040fe2000000185c */
[----:B------:R-:W5:Y:S01]  /*6990*/  LDSM.16.MT88.4 R12, [R149+0x7800] ;  /* 0x00780000950c783b */ /* 0x000f620000004200 */
[----:B------:R-:W-:Y:S08]  /*69a0*/  MUFU.EX2 R51, R51 ;  /* 0x0000003300337308 */ /* 0x000ff00000000800 */
[----:B------:R-:W-:Y:S08]  /*69b0*/  MUFU.EX2 R134, R134 ;  /* 0x0000008600867308 */ /* 0x000ff00000000800 */
[----:B------:R-:W2:Y:S08]  /*69c0*/  MUFU.EX2 R53, R53 ;  /* 0x0000003500357308 */ /* 0x000eb00000000800 */
[----:B------:R-:W-:Y:S01]  /*69d0*/  MUFU.EX2 R127, R127 ;  /* 0x0000007f007f7308 */ /* 0x000fe20000000800 */
[C---:B---3--:R-:W-:Y:S07]  /*69e0*/  HMMA.16816.F32 R84, R4.reuse, R8, R84 ;  /* 0x000000080454723c */ /* 0x048fee0000001854 */
[----:B------:R-:W3:Y:S01]  /*69f0*/  MUFU.EX2 R50, R50 ;  /* 0x0000003200327308 */ /* 0x000ee20000000800 */
[C---:B------:R-:W-:Y:S01]  /*6a00*/  HMMA.16816.F32 R88, R4.reuse, R10, R88 ;  /* 0x0000000a0458723c */ /* 0x040fe20000001858 */
[----:B------:R-:W2:Y:S05]  /*6a10*/  LDSM.16.MT88.4 R8, [R150+0x8000] ;  /* 0x008000009608783b */ /* 0x000eaa0000004200 */
[C---:B-----5:R-:W-:Y:S01]  /*6a20*/  HMMA.16816.F32 R76, R4.reuse, R12, R76 ;  /* 0x0000000c044c723c */ /* 0x060fe2000000184c */
[----:B------:R-:W-:Y:S05]  /*6a30*/  MUFU.EX2 R60, R60 ;  /* 0x0000003c003c7308 */ /* 0x000fea0000000800 */
[----:B------:R-:W-:Y:S01]  /*6a40*/  HMMA.16816.F32 R80, R4, R14, R80 ;  /* 0x0000000e0450723c */ /* 0x000fe20000001850 */
[----:B------:R-:W5:Y:S02]  /*6a50*/  LDSM.16.MT88.4 R12, [R152+0x8000] ;  /* 0x00800000980c783b */ /* 0x000f640000004200 */
[----:B------:R-:W3:Y:S04]  /*6a60*/  MUFU.EX2 R45, R45 ;  /* 0x0000002d002d7308 */ /* 0x000ee80000000800 */
[----:B------:R-:W-:-:S02]  /*6a70*/  F2FP.F16.F32.PACK_AB R4, R103, R132 ;  /* 0x000000846704723e */ /* 0x000fc400000000ff */
[----:B----4-:R-:W-:Y:S02]  /*6a80*/  F2FP.F16.F32.PACK_AB R5, R108, R111 ;  /* 0x0000006f6c05723e */ /* 0x010fe400000000ff */
[----:B------:R-:W-:Y:S01]  /*6a90*/  F2FP.F16.F32.PACK_AB R6, R101, R130 ;  /* 0x000000826506723e */ /* 0x000fe200000000ff */
[----:B------:R-:W-:Y:S01]  /*6aa0*/  MUFU.EX2 R31, R31 ;  /* 0x0000001f001f7308 */ /* 0x000fe20000000800 */
[----:B-1----:R-:W-:-:S07]  /*6ab0*/  F2FP.F16.F32.PACK_AB R7, R104, R105 ;  /* 0x000000696807723e */ /* 0x002fce00000000ff */
[----:B------:R-:W1:Y:S08]  /*6ac0*/  MUFU.EX2 R52, R52 ;  /* 0x0000003400347308 */ /* 0x000e700000000800 */
[----:B------:R-:W-:Y:S01]  /*6ad0*/  MUFU.EX2 R43, R43 ;  /* 0x0000002b002b7308 */ /* 0x000fe20000000800 */
[C---:B--2---:R-:W-:Y:S06]  /*6ae0*/  HMMA.16816.F32 R68, R4.reuse, R8, R68 ;  /* 0x000000080444723c */ /* 0x044fec0000001844 */
[C---:B------:R-:W-:Y:S01]  /*6af0*/  HMMA.16816.F32 R72, R4.reuse, R10, R72 ;  /* 0x0000000a0448723c */ /* 0x040fe20000001848 */
[----:B------:R-:W2:Y:S01]  /*6b00*/  LDSM.16.MT88.4 R8, [R148+0x8000] ;  /* 0x008000009408783b */ /* 0x000ea20000004200 */
[----:B------:R-:W4:Y:S04]  /*6b10*/  MUFU.EX2 R42, R44 ;  /* 0x0000002c002a7308 */ /* 0x000f280000000800 */
[C---:B-----5:R-:W-:Y:S04]  /*6b20*/  HMMA.16816.F32 R96, R4.reuse, R12, R96 ;  /* 0x0000000c0460723c */ /* 0x060fe80000001860 */
[----:B------:R-:W-:Y:S02]  /*6b30*/  MUFU.EX2 R41, R41 ;  /* 0x0000002900297308 */ /* 0x000fe40000000800 */
[C---:B------:R-:W-:Y:S01]  /*6b40*/  HMMA.16816.F32 R92, R4.reuse, R14, R92 ;  /* 0x0000000e045c723c */ /* 0x040fe2000000185c */
[----:B------:R-:W5:Y:S05]  /*6b50*/  LDSM.16.MT88.4 R12, [R149+0x8000] ;  /* 0x00800000950c783b */ /* 0x000f6a0000004200 */
[----:B------:R-:W-:Y:S08]  /*6b60*/  MUFU.EX2 R32, R27 ;  /* 0x0000001b00207308 */ /* 0x000ff00000000800 */
[----:B------:R-:W-:Y:S08]  /*6b70*/  MUFU.EX2 R33, R33 ;  /* 0x0000002100217308 */ /* 0x000ff00000000800 */
[----:B------:R-:W-:Y:S01]  /*6b80*/  MUFU.EX2 R30, R30 ;  /* 0x0000001e001e7308 */ /* 0x000fe20000000800 */
[C---:B--2---:R-:W-:Y:S06]  /*6b90*/  HMMA.16816.F32 R84, R4.reuse, R8, R84 ;  /* 0x000000080454723c */ /* 0x044fec0000001854 */
[C---:B------:R-:W-:Y:S01]  /*6ba0*/  HMMA.16816.F32 R88, R4.reuse, R10, R88 ;  /* 0x0000000a0458723c */ /* 0x040fe20000001858 */
[----:B------:R-:W2:Y:S05]  /*6bb0*/  LDSM.16.MT88.4 R8, [R152+0x8800] ;  /* 0x008800009808783b */ /* 0x000eaa0000004200 */
[C---:B-----5:R-:W-:Y:S06]  /*6bc0*/  HMMA.16816.F32 R76, R4.reuse, R12, R76 ;  /* 0x0000000c044c723c */ /* 0x060fec000000184c */
[----:B------:R-:W-:Y:S01]  /*6bd0*/  HMMA.16816.F32 R80, R4, R14, R80 ;  /* 0x0000000e0450723c */ /* 0x000fe20000001850 */
[----:B------:R-:W5:Y:S06]  /*6be0*/  LDSM.16.MT88.4 R12, [R149+0x8800] ;  /* 0x00880000950c783b */ /* 0x000f6c0000004200 */
[----:B------:R-:W-:-:S02]  /*6bf0*/  F2FP.F16.F32.PACK_AB R4, R125, R110 ;  /* 0x0000006e7d04723e */ /* 0x000fc400000000ff */
[----:B------:R-:W-:Y:S02]  /*6c00*/  F2FP.F16.F32.PACK_AB R5, R53, R134 ;  /* 0x000000863505723e */ /* 0x000fe400000000ff */
[----:B------:R-:W-:Y:S02]  /*6c10*/  F2FP.F16.F32.PACK_AB R6, R51, R106 ;  /* 0x0000006a3306723e */ /* 0x000fe400000000ff */
[----:B---3--:R-:W-:-:S07]  /*6c20*/  F2FP.F16.F32.PACK_AB R7, R50, R127 ;  /* 0x0000007f3207723e */ /* 0x008fce00000000ff */
[C---:B------:R-:W-:Y:S06]  /*6c30*/  HMMA.16816.F32 R68, R4.reuse, R16, R68 ;  /* 0x000000100444723c */ /* 0x040fec0000001844 */
[C---:B------:R-:W-:Y:S01]  /*6c40*/  HMMA.16816.F32 R72, R4.reuse, R18, R72 ;  /* 0x000000120448723c */ /* 0x040fe20000001848 */
[----:B------:R-:W-:Y:S05]  /*6c50*/  LDSM.16.MT88.4 R16, [R152+0x9000] ;  /* 0x009000009810783b */ /* 0x000fea0000004200 */
[C---:B--2---:R-:W-:Y:S06]  /*6c60*/  HMMA.16816.F32 R96, R4.reuse, R8, R96 ;  /* 0x000000080460723c */ /* 0x044fec0000001860 */
[C---:B------:R-:W-:Y:S01]  /*6c70*/  HMMA.16816.F32 R92, R4.reuse, R10, R92 ;  /* 0x0000000a045c723c */ /* 0x040fe2000000185c */
[----:B------:R-:W2:Y:S05]  /*6c80*/  LDSM.16.MT88.4 R8, [R148+0x8800] ;  /* 0x008800009408783b */ /* 0x000eaa0000004200 */
[C---:B-----5:R-:W-:Y:S06]  /*6c90*/  HMMA.16816.F32 R76, R4.reuse, R12, R76 ;  /* 0x0000000c044c723c */ /* 0x060fec000000184c */
[C---:B------:R-:W-:Y:S01]  /*6ca0*/  HMMA.16816.F32 R80, R4.reuse, R14, R80 ;  /* 0x0000000e0450723c */ /* 0x040fe20000001850 */
[----:B------:R-:W3:Y:S05]  /*6cb0*/  LDSM.16.MT88.4 R12, [R150+0x9000] ;  /* 0x00900000960c783b */ /* 0x000eea0000004200 */
[C---:B--2---:R-:W-:Y:S06]  /*6cc0*/  HMMA.16816.F32 R84, R4.reuse, R8, R84 ;  /* 0x000000080454723c */ /* 0x044fec0000001854 */
[----:B------:R-:W-:Y:S01]  /*6cd0*/  HMMA.16816.F32 R88, R4, R10, R88 ;  /* 0x0000000a0458723c */ /* 0x000fe20000001858 */
[----:B------:R-:W-:Y:S01]  /*6ce0*/  FFMA.FTZ R9, R40, UR12, -R29 ;  /* 0x0000000c28097c23 */ /* 0x000fe2000801081d */
[----:B------:R-:W-:Y:S01]  /*6cf0*/  FADD.FTZ R8, R38, R47 ;  /* 0x0000002f26087221 */ /* 0x000fe20000010000 */
[----:B------:R-:W-:Y:S01]  /*6d00*/  FFMA.FTZ R40, R25, UR12, -R36 ;  /* 0x0000000c19287c23 */ /* 0x000fe20008010824 */
[----:B------:R-:W-:Y:S01]  /*6d10*/  FADD.FTZ R25, R35, R46 ;  /* 0x0000002e23197221 */ /* 0x000fe20000010000 */
[----:B------:R4:W2:Y:S01]  /*6d20*/  MUFU.EX2 R38, R9 ;  /* 0x0000000900267308 */ /* 0x0008a20000000800 */
[----:B------:R-:W-:Y:S01]  /*6d30*/  FADD.FTZ R37, R37, R8 ;  /* 0x0000000825257221 */ /* 0x000fe20000010000 */
[----:B------:R-:W-:Y:S01]  /*6d40*/  F2FP.F16.F32.PACK_AB R8, R45, R60 ;  /* 0x0000003c2d08723e */ /* 0x000fe200000000ff */
[----:B------:R-:W5:Y:S01]  /*6d50*/  LDSM.16.MT88.4 R4, [R149+0x9000] ;  /* 0x009000009504783b */ /* 0x000f620000004200 */
[----:B-1----:R-:W-:Y:S01]  /*6d60*/  F2FP.F16.F32.PACK_AB R10, R52, R31 ;  /* 0x0000001f340a723e */ /* 0x002fe200000000ff */
[----:B------:R-:W-:Y:S01]  /*6d70*/  FADD.FTZ R36, R34, R37 ;  /* 0x0000002522247221 */ /* 0x000fe20000010000 */
[----:B------:R-:W-:-:S02]  /*6d80*/  FFMA.FTZ R37, R20, UR12, -R29 ;  /* 0x0000000c14257c23 */ /* 0x000fc4000801081d */
[----:B------:R-:W1:Y:S08]  /*6d90*/  MUFU.EX2 R35, R40 ;  /* 0x0000002800237308 */ /* 0x000e700000000800 */
[----:B------:R-:W-:Y:S01]  /*6da0*/  MUFU.EX2 R34, R39 ;  /* 0x0000002700227308 */ /* 0x000fe20000000800 */
[----:B----4-:R-:W-:Y:S02]  /*6db0*/  F2FP.F16.F32.PACK_AB R9, R42, R43 ;  /* 0x0000002b2a09723e */ /* 0x010fe400000000ff */
[----:B--2---:R-:W-:-:S05]  /*6dc0*/  F2FP.F16.F32.PACK_AB R11, R38, R41 ;  /* 0x00000029260b723e */ /* 0x004fca00000000ff */
[----:B------:R-:W-:Y:S02]  /*6dd0*/  MUFU.EX2 R37, R37 ;  /* 0x0000002500257308 */ /* 0x000fe40000000800 */
[C---:B------:R-:W-:Y:S06]  /*6de0*/  HMMA.16816.F32 R96, R8.reuse, R16, R96 ;  /* 0x000000100860723c */ /* 0x040fec0000001860 */
[C---:B------:R-:W-:Y:S01]  /*6df0*/  HMMA.16816.F32 R92, R8.reuse, R18, R92 ;  /* 0x00000012085c723c */ /* 0x040fe2000000185c */
[----:B------:R-:W-:Y:S01]  /*6e00*/  FADD.FTZ R16, R24, R25 ;  /* 0x0000001918107221 */ /* 0x000fe20000010000 */
[--C-:B------:R-:W-:Y:S01]  /*6e10*/  FFMA.FTZ R17, R22, UR12, -R29.reuse ;  /* 0x0000000c16117c23 */ /* 0x100fe2000801081d */
[----:B------:R-:W2:Y:S01]  /*6e20*/  LDSM.16.MT88.4 R24, [R148+0x9000] ;  /* 0x009000009418783b */ /* 0x000ea20000004200 */
[----:B------:R-:W-:Y:S01]  /*6e30*/  FFMA.FTZ R29, R28, UR12, -R29 ;  /* 0x0000000c1c1d7c23 */ /* 0x000fe2000801081d */
[----:B------:R-:W-:Y:S01]  /*6e40*/  FADD.FTZ R16, R21, R16 ;  /* 0x0000001015107221 */ /* 0x000fe20000010000 */
[----:B---3--:R-:W-:Y:S01]  /*6e50*/  HMMA.16816.F32 R68, R8, R12, R68 ;  /* 0x0000000c0844723c */ /* 0x008fe20000001844 */
[----:B------:R-:W-:-:S02]  /*6e60*/  FADD.FTZ R18, R23, R36 ;  /* 0x0000002417127221 */ /* 0x000fc40000010000 */
[----:B------:R-:W3:Y:S01]  /*6e70*/  LDSM.16.MT88.4 R20, [R152+0x9800] ;  /* 0x009800009814783b */ /* 0x000ee20000004200 */
[----:B------:R-:W-:Y:S01]  /*6e80*/  FADD.FTZ R57, R57, R16 ;  /* 0x0000001039397221 */ /* 0x000fe20000010000 */
[----:B------:R-:W4:Y:S01]  /*6e90*/  MUFU.EX2 R36, R17 ;  /* 0x0000001100247308 */ /* 0x000f220000000800 */
[----:B------:R-:W-:Y:S01]  /*6ea0*/  HMMA.16816.F32 R72, R8, R14, R72 ;  /* 0x0000000e0848723c */ /* 0x000fe20000001848 */
[----:B------:R-:W-:Y:S01]  /*6eb0*/  FADD.FTZ R13, R59, R18 ;  /* 0x000000123b0d7221 */ /* 0x000fe20000010000 */
[----:B------:R-:W-:-:S03]  /*6ec0*/  FADD.FTZ R54, R54, R57 ;  /* 0x0000003936367221 */ /* 0x000fc60000010000 */
[----:B------:R-:W-:Y:S01]  /*6ed0*/  FADD.FTZ R13, R58, R13 ;  /* 0x0000000d3a0d7221 */ /* 0x000fe20000010000 */
[----:B------:R-:W-:Y:S01]  /*6ee0*/  FADD.FTZ R55, R55, R54 ;  /* 0x0000003637377221 */ /* 0x000fe20000010000 */
[----:B------:R-:W2:Y:S01]  /*6ef0*/  MUFU.EX2 R29, R29 ;  /* 0x0000001d001d7308 */ /* 0x000ea20000000800 */
[C---:B-----5:R-:W-:Y:S01]  /*6f00*/  HMMA.16816.F32 R76, R8.reuse, R4, R76 ;  /* 0x00000004084c723c */ /* 0x060fe2000000184c */
[----:B------:R-:W-:Y:S01]  /*6f10*/  FADD.FTZ R56, R56, R13 ;  /* 0x0000000d38387221 */ /* 0x000fe20000010000 */
[----:B------:R-:W-:Y:S01]  /*6f20*/  FADD.FTZ R55, R48, R55 ;  /* 0x0000003730377221 */ /* 0x000fe20000010000 */
[----:B------:R-:W5:Y:S02]  /*6f30*/  LDSM.16.MT88.4 R12, [R149+0x9800] ;  /* 0x00980000950c783b */ /* 0x000f640000004200 */
[----:B------:R-:W-:Y:S01]  /*6f40*/  FADD.FTZ R49, R49, R56 ;  /* 0x0000003831317221 */ /* 0x000fe20000010000 */
[----:B------:R-:W-:Y:S01]  /*6f50*/  FADD.FTZ R126, R126, R55 ;  /* 0x000000377e7e7221 */ /* 0x000fe20000010000 */
[----:B------:R-:W-:Y:S01]  /*6f60*/  HMMA.16816.F32 R80, R8, R6, R80 ;  /* 0x000000060850723c */ /* 0x000fe20000001850 */
[----:B-1----:R-:W-:Y:S01]  /*6f70*/  F2FP.F16.F32.PACK_AB R4, R35, R32 ;  /* 0x000000202304723e */ /* 0x002fe200000000ff */
[----:B------:R-:W-:Y:S01]  /*6f80*/  FADD.FTZ R128, R128, R49 ;  /* 0x0000003180807221 */ /* 0x000fe20000010000 */
[----:B------:R-:W-:Y:S01]  /*6f90*/  FADD.FTZ R107, R107, R126 ;  /* 0x0000007e6b6b7221 */ /* 0x000fe20000010000 */
[----:B----4-:R-:W-:Y:S01]  /*6fa0*/  F2FP.F16.F32.PACK_AB R5, R37, R36 ;  /* 0x000000242505723e */ /* 0x010fe200000000ff */
[----:B------:R-:W1:Y:S01]  /*6fb0*/  LDSM.16.MT88.4 R16, [R150+0x9800] ;  /* 0x009800009610783b */ /* 0x000e620000004200 */
[----:B------:R-:W-:Y:S01]  /*6fc0*/  FADD.FTZ R109, R109, R128 ;  /* 0x000000806d6d7221 */ /* 0x000fe20000010000 */
[----:B------:R-:W-:Y:S01]  /*6fd0*/  FADD.FTZ R100, R100, R107 ;  /* 0x0000006b64647221 */ /* 0x000fe20000010000 */
[----:B------:R-:W-:-:S02]  /*6fe0*/  F2FP.F16.F32.PACK_AB R6, R34, R33 ;  /* 0x000000212206723e */ /* 0x000fc400000000ff */
[----:B------:R-:W-:Y:S01]  /*6ff0*/  FADD.FTZ R102, R102, R109 ;  /* 0x0000006d66667221 */ /* 0x000fe20000010000 */
[----:B------:R-:W-:Y:S01]  /*7000*/  FADD.FTZ R100, R65, R100 ;  /* 0x0000006441647221 */ /* 0x000fe20000010000 */
[----:B--2---:R-:W-:Y:S02]  /*7010*/  F2FP.F16.F32.PACK_AB R7, R29, R30 ;  /* 0x0000001e1d07723e */ /* 0x004fe400000000ff */
[----:B------:R-:W-:Y:S01]  /*7020*/  FADD.FTZ R67, R67, R102 ;  /* 0x0000006643437221 */ /* 0x000fe20000010000 */
[----:B------:R-:W-:Y:S01]  /*7030*/  FADD.FTZ R111, R111, R100 ;  /* 0x000000646f6f7221 */ /* 0x000fe20000010000 */
[----:B------:R-:W-:Y:S02]  /*7040*/  HMMA.16816.F32 R84, R8, R24, R84 ;  /* 0x000000180854723c */ /* 0x000fe40000001854 */
[----:B------:R-:W-:Y:S01]  /*7050*/  FADD.FTZ R132, R132, R67 ;  /* 0x0000004384847221 */ /* 0x000fe20000010000 */
[----:B------:R-:W-:-:S03]  /*7060*/  FADD.FTZ R108, R108, R111 ;  /* 0x0000006f6c6c7221 */ /* 0x000fc60000010000 */
[----:B------:R-:W-:Y:S01]  /*7070*/  HMMA.16816.F32 R88, R8, R26, R88 ;  /* 0x0000001a0858723c */ /* 0x000fe20000001858 */
[----:B------:R-:W2:Y:S01]  /*7080*/  LDSM.16.MT88.4 R8, [R148+0x9800] ;  /* 0x009800009408783b */ /* 0x000ea20000004200 */
[----:B------:R-:W-:-:S04]  /*7090*/  FADD.FTZ R103, R103, R132 ;  /* 0x0000008467677221 */ /* 0x000fc80000010000 */
[----:B---3--:R-:W-:Y:S01]  /*70a0*/  HMMA.16816.F32 R96, R4, R20, R96 ;  /* 0x000000140460723c */ /* 0x008fe20000001860 */
[----:B------:R-:W-:-:S04]  /*70b0*/  FADD.FTZ R130, R130, R103 ;  /* 0x0000006782827221 */ /* 0x000fc80000010000 */
[----:B------:R-:W-:Y:S01]  /*70c0*/  FADD.FTZ R101, R101, R130 ;  /* 0x0000008265657221 */ /* 0x000fe20000010000 */
[C---:B------:R-:W-:Y:S01]  /*70d0*/  HMMA.16816.F32 R92, R4.reuse, R22, R92 ;  /* 0x00000016045c723c */ /* 0x040fe2000000185c */
[----:B------:R-:W-:Y:S02]  /*70e0*/  FADD.FTZ R21, R105, R108 ;  /* 0x0000006c69157221 */ /* 0x000fe40000010000 */
[----:B------:R-:W-:Y:S02]  /*70f0*/  FADD.FTZ R110, R110, R101 ;  /* 0x000000656e6e7221 */ /* 0x000fe40000010000 */
[----:B------:R-:W-:Y:S01]  /*7100*/  FADD.FTZ R21, R104, R21 ;  /* 0x0000001568157221 */ /* 0x000fe20000010000 */
[----:B-----5:R-:W-:Y:S01]  /*7110*/  HMMA.16816.F32 R76, R4, R12, R76 ;  /* 0x0000000c044c723c */ /* 0x020fe2000000184c */
        /* <DEDUP_REMOVED lines=12> */
[----:B------:R-:W-:-:S04]  /*71e0*/  FADD.FTZ R43, R43, R50 ;  /* 0x000000322b2b7221 */ /* 0x000fc80000010000 */
[----:B------:R-:W-:Y:S01]  /*71f0*/  FADD.FTZ R42, R42, R43 ;  /* 0x0000002b2a2a7221 */ /* 0x000fe20000010000 */
[----:B--2---:R-:W-:Y:S03]  /*7200*/  HMMA.16816.F32 R84, R4, R8, R84 ;  /* 0x000000080454723c */ /* 0x004fe60000001854 */
        /* <DEDUP_REMOVED lines=29> */
[----:B------:R-:W-:Y:S02]  /*73e0*/  ISETP.GE.AND P2, PT, R14, RZ, PT ;  /* 0x000000ff0e00720c */ /* 0x000fe40003f46270 */
[----:B------:R-:W-:Y:S01]  /*73f0*/  LOP3.LUT R6, RZ, R5, RZ, 0x33, !PT ;  /* 0x00000005ff067212 */ /* 0x000fe200078e33ff */
        /* <DEDUP_REMOVED lines=35> */
[----:B------:R-:W-:-:S04]  /*7630*/  IMAD R5, R5, R118, RZ ;  /* 0x0000007605057224 */ /* 0x000fc800078e02ff */
[----:B------:R-:W-:Y:S02]  /*7640*/  IMAD R5, R6, R119, R5 ;  /* 0x0000007706057224 */ /* 0x000fe400078e0205 */
[----:B--2---:R-:W-:Y:S02]  /*7650*/  IMAD.IADD R4, R4, 0x1, -R9 ;  /* 0x0000000104047824 */ /* 0x004fe400078e0a09 */
[----:B------:R-:W-:-:S03]  /*7660*/  IMAD.WIDE.U32 R8, R6, R118, RZ ;  /* 0x0000007606087225 */ /* 0x000fc600078e00ff */
[----:B------:R-:W-:Y:S02]  /*7670*/  SHF.R.S32.HI R7, RZ, 0x1f, R4 ;  /* 0x0000001fff077819 */ /* 0x000fe40000011404 */
[----:B------:R-:W-:-:S03]  /*7680*/  IADD3 R9, R9, R5, RZ ;  /* 0x0000000509097210 */ /* 0x000fc60007ffe0ff */
[----:B------:R-:W-:-:S04]  /*7690*/  IMAD R7, R7, UR4, RZ ;  /* 0x0000000407077c24 */ /* 0x000fc8000f8e02ff */
[C---:B------:R-:W-:Y:S02]  /*76a0*/  IMAD R7, R4.reuse, UR5, R7 ;  /* 0x0000000504077c24 */ /* 0x040fe4000f8e0207 */
[----:B------:R-:W-:-:S04]  /*76b0*/  IMAD.WIDE.U32 R4, R4, UR4, R8 ;  /* 0x0000000404047c25 */ /* 0x000fc8000f8e0008 */
[----:B------:R-:W-:Y:S01]  /*76c0*/  IMAD.IADD R5, R5, 0x1, R7 ;  /* 0x0000000105057824 */ /* 0x000fe200078e0207 */
[----:B------:R-:W-:Y:S06]  /*76d0*/  BRA `(.L_x_6422) ;  /* 0x0000000000087947 */ /* 0x000fec0003800000 */
.L_x_6421:
[----:B------:R-:W-:-:S04]  /*76e0*/  LEA R4, -R118, RZ, 0x7 ;  /* 0x000000ff76047211 */ /* 0x000fc800078e39ff */
[----:B------:R-:W-:-:S07]  /*76f0*/  SHF.R.S32.HI R5, RZ, 0x1f, R4 ;  /* 0x0000001fff057819 */ /* 0x000fce0000011404 */
.L_x_6422:
        /* <DEDUP_REMOVED lines=8> */
[----:B------:R-:W-:Y:S01]  /*7780*/  @!P0 IMAD.MOV.U32 R114, RZ, RZ, R112 ;  /* 0x000000ffff728224 */ /* 0x000fe200078e0070 */
[----:B------:R-:W-:Y:S01]  /*7790*/  @!P0 IADD3.X R10, R5, R115, R162, P2, P1 ;  /* 0x00000073050a8210 */ /* 0x000fe200017e24a2 */
[C---:B------:R-:W-:Y:S01]  /*77a0*/  @!P0 IMAD.WIDE.U32 R12, R118.reuse, 0x50, R12 ;  /* 0x00000050760c8825 */ /* 0x040fe200078e000c */
[C---:B------:R-:W-:Y:S01]  /*77b0*/  @!P0 LEA R16, P3, R11.reuse, UR6, 0x1 ;  /* 0x000000060b108c11 */ /* 0x040fe2000f8608ff */
[----:B------:R-:W-:Y:S01]  /*77c0*/  @!PT LDS RZ, [RZ] ;  /* 0x00000000fffff984 */ /* 0x000fe20000000800 */
[----:B------:R-:W-:Y:S01]  /*77d0*/  @!PT LDS RZ, [RZ] ;  /* 0x00000000fffff984 */ /* 0x000fe20000000800 */
[----:B------:R-:W-:Y:S01]  /*77e0*/  @!PT LDS RZ, [RZ] ;  /* 0x00000000fffff984 */ /* 0x000fe20000000800 */
[----:B------:R-:W-:Y:S02]  /*77f0*/  @!P0 LDGSTS.E.BYPASS.LTC128B.128 [R165+0x6000], desc[UR10][R180.64] ;  /* 0x06000000b4a58fae */ /* 0x000fe4000b901d4a */
[----:B------:R-:W-:Y:S01]  /*7800*/  @!P0 IMAD.WIDE.U32 R14, R118, 0x30, R114 ;  /* 0x00000030760e8825 */ /* 0x000fe200078e0072 */
[C---:B------:R-:W-:Y:S01]  /*7810*/  @!P0 IADD3 R9, P1, R4.reuse, R12, RZ ;  /* 0x0000000c04098210 */ /* 0x040fe20007f3e0ff */
[----:B------:R-:W-:Y:S01]  /*7820*/  @P0 STS.128 [R165+0x6800], RZ ;  /* 0x006800ffa5000388 */ /* 0x000fe20000000c00 */
[----:B------:R-:W-:Y:S01]  /*7830*/  @!P0 LEA.HI.X R17, R11, UR7, R10, 0x1, P3 ;  /* 0x000000070b118c11 */ /* 0x000fe200098f0c0a */
[C---:B------:R-:W-:Y:S01]  /*7840*/  @!P0 IMAD R8, R119.reuse, 0x50, RZ ;  /* 0x0000005077088824 */ /* 0x040fe200078e02ff */
[----:B------:R-:W-:Y:S01]  /*7850*/  @!P0 IADD3 R7, P2, R4, R14, RZ ;  /* 0x0000000e04078210 */ /* 0x000fe20007f5e0ff */
[----:B------:R-:W-:Y:S01]  /*7860*/  @!P0 IMAD R6, R119, 0x30, RZ ;  /* 0x0000003077068824 */ /* 0x000fe200078e02ff */
[CC--:B------:R-:W-:Y:S01]  /*7870*/  @!P0 LEA R11, P3, R118.reuse, R112.reuse, 0x5 ;  /* 0x00000070760b8211 */ /* 0x0c0fe200078628ff */
[----:B------:R-:W-:Y:S01]  /*7880*/  @!P0 IMAD.MOV.U32 R20, RZ, RZ, R112 ;  /* 0x000000ffff148224 */ /* 0x000fe200078e0070 */
[C---:B------:R-:W-:Y:S01]  /*7890*/  @!P0 IADD3.X R8, R5.reuse, R13, R8, P1, !PT ;  /* 0x0000000d05088210 */ /* 0x040fe20000ffe408 */
[--C-:B------:R-:W-:Y:S01]  /*78a0*/  @!P0 IMAD.MOV.U32 R21, RZ, RZ, R115.reuse ;  /* 0x000000ffff158224 */ /* 0x100fe200078e0073 */
[----:B------:R-:W-:Y:S01]  /*78b0*/  @!P0 IADD3.X R6, R5, R15, R6, P2, !PT ;  /* 0x0000000f05068210 */ /* 0x000fe200017fe406 */
[----:B------:R-:W-:Y:S01]  /*78c0*/  @!P0 IMAD.MOV.U32 R18, RZ, RZ, R112 ;  /* 0x000000ffff128224 */ /* 0x000fe200078e0070 */
[----:B------:R-:W-:Y:S01]  /*78d0*/  @!P0 LEA R13, P1, R118, R112, 0x6 ;  /* 0x00000070760d8211 */ /* 0x000fe200078230ff */
[----:B------:R-:W-:Y:S01]  /*78e0*/  @!P0 IMAD.MOV.U32 R19, RZ, RZ, R115 ;  /* 0x000000ffff138224 */ /* 0x000fe200078e0073 */
[----:B------:R-:W-:Y:S01]  /*78f0*/  @!P0 IADD3 R11, P2, R4, R11, RZ ;  /* 0x0000000b040b8210 */ /* 0x000fe20007f5e0ff */
[C---:B------:R-:W-:Y:S01]  /*7900*/  @!P0 IMAD.WIDE.U32 R20, R118.reuse, 0x60, R20 ;  /* 0x0000006076148825 */ /* 0x040fe200078e0014 */
[CCC-:B------:R-:W-:Y:S01]  /*7910*/  @!P0 LEA.HI.X R12, R118.reuse, R115.reuse, R119.reuse, 0x5, P3 ;  /* 0x00000073760c8211 */ /* 0x1c0fe200018f2c77 */
[----:B------:R-:W-:Y:S01]  /*7920*/  @!PT LDS RZ, [RZ] ;  /* 0x00000000fffff984 */ /* 0x000fe20000000800 */
[----:B------:R-:W-:Y:S01]  /*7930*/  @!PT LDS RZ, [RZ] ;  /* 0x00000000fffff984 */ /* 0x000fe20000000800 */
[----:B------:R-:W-:Y:S01]  /*7940*/  @!PT LDS RZ, [RZ] ;  /* 0x00000000fffff984 */ /* 0x000fe20000000800 */
[----:B------:R-:W-:Y:S01]  /*7950*/  @!P0 LDGSTS.E.BYPASS.LTC128B.128 [R165+0x6800], desc[UR10][R16.64] ;  /* 0x0680000010a58fae */ /* 0x000fe2000b901d4a */
[----:B------:R-:W-:Y:S01]  /*7960*/  @!P0 LEA.HI.X R114, R118, R115, R119, 0x6, P1 ;  /* 0x0000007376728211 */ /* 0x000fe200008f3477 */
[----:B------:R-:W-:Y:S01]  /*7970*/  @!P0 IMAD R10, R119, 0x60, RZ ;  /* 0x00000060770a8824 */ /* 0x000fe200078e02ff */
[----:B------:R-:W-:Y:S01]  /*7980*/  @!P0 IADD3 R13, P1, R4, R13, RZ ;  /* 0x0000000d040d8210 */ /* 0x000fe20007f3e0ff */
[----:B------:R-:W-:Y:S01]  /*7990*/  @!P0 IMAD.WIDE.U32 R18, R118, 0x70, R18 ;  /* 0x0000007076128825 */ /* 0x000fe200078e0012 */
[----:B------:R-:W-:Y:S03]  /*79a0*/  @P0 STS.128 [R165+0x7000], RZ ;  /* 0x007000ffa5000388 */ /* 0x000fe60000000c00 */
[----:B------:R-:W-:Y:S01]  /*79b0*/  @!P0 IMAD.X R12, R5, 0x1, R12, P2 ;  /* 0x00000001050c8824 */ /* 0x000fe200010e060c */
[C---:B------:R-:W-:Y:S01]  /*79c0*/  @!P0 IADD3 R15, P2, R4.reuse, R20, RZ ;  /* 0x00000014040f8210 */ /* 0x040fe20007f5e0ff */
[----:B------:R-:W-:Y:S01]  /*79d0*/  @!P0 IMAD R14, R119, 0x70, RZ ;  /* 0x00000070770e8824 */ /* 0x000fe200078e02ff */
[----:B------:R-:W-:Y:S01]  /*79e0*/  @!P0 LEA R20, P4, R11, UR6, 0x1 ;  /* 0x000000060b148c11 */ /* 0x000fe2000f8808ff */
[----:B------:R-:W-:Y:S01]  /*79f0*/  @!P0 IMAD.X R114, R5, 0x1, R114, P1 ;  /* 0x0000000105728824 */ /* 0x000fe200008e0672 */
[----:B------:R-:W-:-:S02]  /*7a00*/  @!P0 IADD3 R4, P1, R4, R18, RZ ;  /* 0x0000001204048210 */ /* 0x000fc40007f3e0ff */
[----:B------:R-:W-:Y:S02]  /*7a10*/  @!P0 IADD3.X R10, R5, R10, R21, P2, !PT ;  /* 0x0000000a050a8210 */ /* 0x000fe400017fe415 */
[----:B------:R-:W-:Y:S02]  /*7a20*/  @!P0 LEA R18, P3, R13, UR6, 0x1 ;  /* 0x000000060d128c11 */ /* 0x000fe4000f8608ff */
[----:B------:R-:W-:Y:S02]  /*7a30*/  @!P0 LEA.HI.X R21, R11, UR7, R12, 0x1, P4 ;  /* 0x000000070b158c11 */ /* 0x000fe4000a0f0c0c */
[----:B------:R-:W-:Y:S02]  /*7a40*/  @!P0 LEA R22, P4, R7, UR6, 0x1 ;  /* 0x0000000607168c11 */ /* 0x000fe4000f8808ff */
[----:B------:R-:W-:Y:S01]  /*7a50*/  @!P0 IADD3.X R5, R5, R19, R14, P1, !PT ;  /* 0x0000001305058210 */ /* 0x000fe20000ffe40e */
[----:B------:R-:W-:Y:S01]  /*7a60*/  @!PT LDS RZ, [RZ] ;  /* 0x00000000fffff984 */ /* 0x000fe20000000800 */
[----:B------:R-:W-:Y:S01]  /*7a70*/  @!PT LDS RZ, [RZ] ;  /* 0x00000000fffff984 */ /* 0x000fe20000000800 */
[----:B------:R-:W-:Y:S01]  /*7a80*/  @!PT LDS RZ, [RZ] ;  /* 0x00000000fffff984 */ /* 0x000fe20000000800 */
[----:B------:R-:W-:Y:S01]  /*7a90*/  @!P0 LDGSTS.E.BYPASS.LTC128B.128 [R165+0x7000], desc[UR10][R20.64] ;  /* 0x0700000014a58fae */ /* 0x000fe2000b901d4a */
[----:B------:R-:W-:-:S02]  /*7aa0*/  @!P0 LEA.HI.X R19, R13, UR7, R114, 0x1, P3 ;  /* 0x000000070d138c11 */ /* 0x000fc400098f0c72 */
[----:B------:R-:W-:Y:S01]  /*7ab0*/  @!P0 LEA R32, P3, R9, UR6, 0x1 ;  /* 0x0000000609208c11 */ /* 0x000fe2000f8608ff */
[----:B------:R-:W-:Y:S01]  /*7ac0*/  @P0 STS.128 [R165+0x7800], RZ ;  /* 0x007800ffa5000388 */ /* 0x000fe20000000c00 */
[----:B------:R-:W-:Y:S02]  /*7ad0*/  @!P0 LEA.HI.X R23, R7, UR7, R6, 0x1, P4 ;  /* 0x0000000707178c11 */ /* 0x000fe4000a0f0c06 */
[----:B------:R-:W-:Y:S02]  /*7ae0*/  @!P0 LEA R26, P2, R15, UR6, 0x1 ;  /* 0x000000060f1a8c11 */ /* 0x000fe4000f8408ff */
        /* <DEDUP_REMOVED lines=33> */
[----:B-1----:R-:W1:Y:S04]  /*7d00*/  LDSM.16.M88.4 R32, [R157+0x3800] ;  /* 0x003800009d20783b */ /* 0x002e680000000200 */
[----:B------:R-:W-:Y:S04]  /*7d10*/  LDSM.16.M88.4 R64, [R156] ;  /* 0x000000009c40783b */ /* 0x000fe80000000200 */
[----:B------:R-:W1:Y:S04]  /*7d20*/  LDSM.16.M88.4 R28, [R151+0x2000] ;  /* 0x00200000971c783b */ /* 0x000e680000000200 */
[----:B--2---:R-:W2:Y:S04]  /*7d30*/  LDSM.16.M88.4 R24, [R157+0x4000] ;  /* 0x004000009d18783b */ /* 0x004ea80000000200 */
[----:B------:R-:W2:Y:S04]  /*7d40*/  LDSM.16.M88.4 R20, [R151+0x2800] ;  /* 0x002800009714783b */ /* 0x000ea80000000200 */
[----:B------:R-:W2:Y:S04]  /*7d50*/  LDSM.16.M88.4 R60, [R151+0x3000] ;  /* 0x00300000973c783b */ /* 0x000ea80000000200 */
[----:B------:R-:W2:Y:S01]  /*7d60*/  LDSM.16.M88.4 R56, [R151+0x3800] ;  /* 0x003800009738783b */ /* 0x000ea20000000200 */
[C---:B---3--:R-:W-:Y:S03]  /*7d70*/  HMMA.16816.F32 R16, R108.reuse, R12, RZ ;  /* 0x0000000c6c10723c */ /* 0x048fe600000018ff */
[----:B------:R-:W3:Y:S04]  /*7d80*/  LDSM.16.M88.4 R112, [R157+0x4800] ;  /* 0x004800009d70783b */ /* 0x000ee80000000200 */
[----:B------:R-:W3:Y:S01]  /*7d90*/  LDSM.16.M88.4 R104, [R157+0x5000] ;  /* 0x005000009d68783b */ /* 0x000ee20000000200 */
[C---:B------:R-:W-:Y:S03]  /*7da0*/  HMMA.16816.F32 R12, R108.reuse, R14, RZ ;  /* 0x0000000e6c0c723c */ /* 0x040fe600000018ff */
[----:B------:R-:W3:Y:S03]  /*7db0*/  LDSM.16.M88.4 R100, [R157+0x5800] ;  /* 0x005800009d64783b */ /* 0x000ee60000000200 */
[C---:B----4-:R-:W-:Y:S01]  /*7dc0*/  HMMA.16816.F32 R8, R108.reuse, R4, RZ ;  /* 0x000000046c08723c */ /* 0x050fe200000018ff */
[----:B------:R-:W4:Y:S04]  /*7dd0*/  LDSM.16.M88.4 R52, [R151+0x4000] ;  /* 0x004000009734783b */ /* 0x000f280000000200 */
[----:B------:R-:W4:Y:S01]  /*7de0*/  LDSM.16.M88.4 R48, [R151+0x4800] ;  /* 0x004800009730783b */ /* 0x000f220000000200 */
[C---:B-----5:R-:W-:Y:S03]  /*7df0*/  HMMA.16816.F32 R44, R108.reuse, R40, RZ ;  /* 0x000000286c2c723c */ /* 0x060fe600000018ff */
[----:B------:R-:W0:Y:S03]  /*7e00*/  LDGDEPBAR ;  /* 0x00000000000079af */ /* 0x000e260000000000 */
[C---:B-1----:R-:W-:Y:S06]  /*7e10*/  HMMA.16816.F32 R36, R108.reuse, R32, RZ ;  /* 0x000000206c24723c */ /* 0x042fec00000018ff */
[----:B------:R-:W-:Y:S06]  /*7e20*/  HMMA.16816.F32 R4, R108, R6, RZ ;  /* 0x000000066c04723c */ /* 0x000fec00000018ff */
[C---:B------:R-:W-:Y:S06]  /*7e30*/  HMMA.16816.F32 R16, R64.reuse, R28, R16 ;  /* 0x0000001c4010723c */ /* 0x040fec0000001810 */
[----:B------:R-:W-:Y:S06]  /*7e40*/  HMMA.16816.F32 R12, R64, R30, R12 ;  /* 0x0000001e400c723c */ /* 0x000fec000000180c */
[C---:B------:R-:W-:Y:S06]  /*7e50*/  HMMA.16816.F32 R40, R108.reuse, R42, RZ ;  /* 0x0000002a6c28723c */ /* 0x040fec00000018ff */
[C---:B------:R-:W-:Y:S06]  /*7e60*/  HMMA.16816.F32 R32, R108.reuse, R34, RZ ;  /* 0x000000226c20723c */ /* 0x040fec00000018ff */
[C---:B--2---:R-:W-:Y:S06]  /*7e70*/  HMMA.16816.F32 R28, R108.reuse, R24, RZ ;  /* 0x000000186c1c723c */ /* 0x044fec00000018ff */
[----:B------:R-:W-:Y:S06]  /*7e80*/  HMMA.16816.F32 R24, R108, R26, RZ ;  /* 0x0000001a6c18723c */ /* 0x000fec00000018ff */
[C---:B------:R-:W-:Y:S06]  /*7e90*/  HMMA.16816.F32 R8, R64.reuse, R20, R8 ;  /* 0x000000144008723c */ /* 0x040fec0000001808 */
[C---:B------:R-:W-:Y:S06]  /*7ea0*/  HMMA.16816.F32 R4, R64.reuse, R22, R4 ;  /* 0x000000164004723c */ /* 0x040fec0000001804 */
[C---:B------:R-:W-:Y:S06]  /*7eb0*/  HMMA.16816.F32 R44, R64.reuse, R60, R44 ;  /* 0x0000003c402c723c */ /* 0x040fec000000182c */
[C---:B------:R-:W-:Y:S06]  /*7ec0*/  HMMA.16816.F32 R40, R64.reuse, R62, R40 ;  /* 0x0000003e4028723c */ /* 0x040fec0000001828 */
[C---:B------:R-:W-:Y:S06]  /*7ed0*/  HMMA.16816.F32 R36, R64.reuse, R56, R36 ;  /* 0x000000384024723c */ /* 0x040fec0000001824 */
[----:B------:R-:W-:Y:S06]  /*7ee0*/  HMMA.16816.F32 R32, R64, R58, R32 ;  /* 0x0000003a4020723c */ /* 0x000fec0000001820 */
        /* <DEDUP_REMOVED lines=9> */
[----:B------:R-:W2:Y:S05]  /*7f80*/  LDSM.16.M88.4 R52, [R151+0x5800] ;  /* 0x005800009734783b */ /* 0x000eaa0000000200 */
[C---:B------:R-:W-:Y:S06]  /*7f90*/  HMMA.16816.F32 R20, R64.reuse, R48, R20 ;  /* 0x000000304014723c */ /* 0x040fec0000001814 */
[C---:B------:R-:W-:Y:S01]  /*7fa0*/  HMMA.16816.F32 R112, R64.reuse, R50, R112 ;  /* 0x000000324070723c */ /* 0x040fe20000001870 */
[----:B------:R-:W-:Y:S05]  /*7fb0*/  LDSM.16.M88.4 R48, [R147] ;  /* 0x000000009330783b */ /* 0x000fea0000000200 */
[C---:B-1----:R-:W-:Y:S06]  /*7fc0*/  HMMA.16816.F32 R56, R64.reuse, R108, R56 ;  /* 0x0000006c4038723c */ /* 0x042fec0000001838 */
[C---:B------:R-:W-:Y:S01]  /*7fd0*/  HMMA.16816.F32 R104, R64.reuse, R110, R104 ;  /* 0x0000006e4068723c */ /* 0x040fe20000001868 */
[----:B------:R-:W-:Y:S05]  /*7fe0*/  LDSM.16.M88.4 R108, [R146] ;  /* 0x00000000926c783b */ /* 0x000fea0000000200 */
[C---:B--2---:R-:W-:Y:S06]  /*7ff0*/  HMMA.16816.F32 R60, R64.reuse, R52, R60 ;  /* 0x00000034403c723c */ /* 0x044fec000000183c */
        /* <DEDUP_REMOVED lines=20> */
[----:B------:R-:W-:Y:S05]  /*8140*/  LDSM.16.M88.4 R48, [R140+0x800] ;  /* 0x000800008c30783b */ /* 0x000fea0000000200 */
[C---:B-1----:R-:W-:Y:S06]  /*8150*/  HMMA.16816.F32 R60, R52.reuse, R64, R60 ;  /* 0x00000040343c723c */ /* 0x042fec000000183c */
[C---:B------:R-:W-:Y:S01]  /*8160*/  HMMA.16816.F32 R100, R52.reuse, R66, R100 ;  /* 0x000000423464723c */ /* 0x040fe20000001864 */
[----:B------:R-:W-:Y:S05]  /*8170*/  LDSM.16.M88.4 R64, [R140] ;  /* 0x000000008c40783b */ /* 0x000fea0000000200 */
[C---:B--2---:R-:W-:Y:S06]  /*8180*/  HMMA.16816.F32 R56, R52.reuse, R108, R56 ;  /* 0x0000006c3438723c */ /* 0x044fec0000001838 */
[----:B------:R-:W-:Y:S01]  /*8190*/  HMMA.16816.F32 R104, R52, R110, R104 ;  /* 0x0000006e3468723c */ /* 0x000fe20000001868 */
[----:B------:R-:W1:Y:S04]  /*81a0*/  LDSM.16.M88.4 R52, [R153] ;  /* 0x000000009934783b */ /* 0x000e680000000200 */
[----:B------:R-:W2:Y:S01]  /*81b0*/  LDSM.16.M88.4 R108, [R140+0x1000] ;  /* 0x001000008c6c783b */ /* 0x000ea20000000200 */
        /* <DEDUP_REMOVED lines=19> */
[C---:B------:R-:W-:Y:S06]  /*82f0*/  HMMA.16816.F32 R100, R52.reuse, R66, R100 ;  /* 0x000000423464723c */ /* 0x040fec0000001864 */
[C---:B--2---:R-:W-:Y:S06]  /*8300*/  HMMA.16816.F32 R56, R52.reuse, R108, R56 ;  /* 0x0000006c3438723c */ /* 0x044fec0000001838 */
[----:B------:R-:W-:Y:S07]  /*8310*/  HMMA.16816.F32 R104, R52, R110, R104 ;  /* 0x0000006e3468723c */ /* 0x000fee0000001868 */
[----:B------:R-:W-:-:S05]  /*8320*/  IMAD.SHL.U32 R52, R164, 0x80, RZ ;  /* 0x00000080a4347824 */ /* 0x000fca00078e00ff */
[C---:B------:R-:W-:Y:S02]  /*8330*/  LOP3.LUT R175, R52.reuse, R173, RZ, 0xfc, !PT ;  /* 0x000000ad34af7212 */ /* 0x040fe400078efcff */
[C-C-:B------:R-:W-:Y:S02]  /*8340*/  LOP3.LUT R49, R52.reuse, 0x8, R173.reuse, 0xfe, !PT ;  /* 0x0000000834317812 */ /* 0x140fe400078efead */
[----:B------:R-:W-:Y:S01]  /*8350*/  LOP3.LUT R51, R52, 0x10, R173, 0xfe, !PT ;  /* 0x0000001034337812 */ /* 0x000fe200078efead */
[----:B------:R-:W-:Y:S01]  /*8360*/  VIADD R50, R175, 0x1 ;  /* 0x00000001af327836 */ /* 0x000fe20000000000 */
[----:B------:R-:W-:Y:S01]  /*8370*/  BAR.SYNC.DEFER_BLOCKING 0x0 ;  /* 0x0000000000007b1d */ /* 0x000fe20000010000 */
[-C--:B------:R-:W-:Y:S01]  /*8380*/  ISETP.GE.AND P4, PT, R49, R124.reuse, PT ;  /* 0x0000007c3100720c */ /* 0x080fe20003f86270 */
[----:B------:R-:W-:Y:S01]  /*8390*/  VIADD R199, R175, 0x19 ;  /* 0x00000019afc77836 */ /* 0x000fe20000000000 */
[----:B------:R-:W-:Y:S02]  /*83a0*/  ISETP.GE.AND P5, PT, R49, R123, PT ;  /* 0x0000007b3100720c */ /* 0x000fe40003fa6270 */
[----:B------:R-:W-:-:S02]  /*83b0*/  ISETP.GE.AND P3, PT, R50, R124, PT ;  /* 0x0000007c3200720c */ /* 0x000fc40003f66270 */
[----:B------:R-:W-:Y:S02]  /*83c0*/  ISETP.GE.AND P2, PT, R50, R123, PT ;  /* 0x0000007b3200720c */ /* 0x000fe40003f46270 */
[----:B------:R-:W-:Y:S02]  /*83d0*/  I2FP.F32.S32 R50, R50 ;  /* 0x0000003200327245 */ /* 0x000fe40000201400 */
[----:B------:R-:W-:Y:S02]  /*83e0*/  I2FP.F32.S32 R49, R49 ;  /* 0x0000003100317245 */ /* 0x000fe40000201400 */
[----:B------:R-:W-:Y:S01]  /*83f0*/  LOP3.LUT R67, R52, 0x68, R173, 0xfe, !PT ;  /* 0x0000006834437812 */ /* 0x000fe200078efead */
[CC--:B------:R-:W-:Y:S01]  /*8400*/  FFMA.FTZ R48, R0.reuse, R50.reuse, R17 ;  /* 0x0000003200307223 */ /* 0x0c0fe20000010011 */
[C---:B------:R-:W-:Y:S01]  /*8410*/  FFMA.FTZ R19, R0.reuse, R50, R19 ;  /* 0x0000003200137223 */ /* 0x040fe20000010013 */
[CC--:B------:R-:W-:Y:S01]  /*8420*/  FFMA.FTZ R12, R0.reuse, R49.reuse, R12 ;  /* 0x00000031000c7223 */ /* 0x0c0fe2000001000c */
[----:B------:R-:W-:Y:S01]  /*8430*/  FFMA.FTZ R17, R0, R49, R14 ;  /* 0x0000003100117223 */ /* 0x000fe2000001000e */
[----:B------:R-:W-:Y:S01]  /*8440*/  VIADD R49, R175, 0x9 ;  /* 0x00000009af317836 */ /* 0x000fe20000000000 */
        /* <DEDUP_REMOVED lines=16> */
[----:B------:R-:W-:-:S02]  /*8550*/  LOP3.LUT R15, R52, 0x18, R173, 0xfe, !PT ;  /* 0x00000018340f7812 */ /* 0x000fc400078efead */
[----:B------:R-:W-:Y:S02]  /*8560*/  FSEL R8, R48, -INF , !P2 ;  /* 0xff80000030087808 */ /* 0x000fe40005000000 */
[----:B------:R-:W-:Y:S02]  /*8570*/  FSEL R13, R13, -INF , !P4 ;  /* 0xff8000000d0d7808 */ /* 0x000fe40006000000 */
[----:B------:R-:W-:Y:S02]  /*8580*/  FSEL R198, R198, -INF , !P3 ;  /* 0xff800000c6c67808 */ /* 0x000fe40005800000 */
[----:B------:R-:W-:Y:S02]  /*8590*/  FSEL R51, R51, -INF , !P5 ;  /* 0xff80000033337808 */ /* 0x000fe40006800000 */
[-C--:B------:R-:W-:Y:S02]  /*85a0*/  ISETP.GE.AND P2, PT, R15, R124.reuse, PT ;  /* 0x0000007c0f00720c */ /* 0x080fe40003f46270 */
[----:B------:R-:W-:-:S02]  /*85b0*/  ISETP.GE.AND P4, PT, R10, R124, PT ;  /* 0x0000007c0a00720c */ /* 0x000fc40003f86270 */
[-C--:B------:R-:W-:Y:S02]  /*85c0*/  ISETP.GE.AND P3, PT, R10, R123.reuse, PT ;  /* 0x0000007b0a00720c */ /* 0x080fe40003f66270 */
[----:B------:R-:W-:Y:S02]  /*85d0*/  ISETP.GE.AND P5, PT, R15, R123, PT ;  /* 0x0000007b0f00720c */ /* 0x000fe40003fa6270 */
[----:B------:R-:W-:Y:S02]  /*85e0*/  I2FP.F32.S32 R10, R10 ;  /* 0x0000000a000a7245 */ /* 0x000fe40000201400 */
[----:B------:R-:W-:-:S03]  /*85f0*/  I2FP.F32.S32 R15, R15 ;  /* 0x0000000f000f7245 */ /* 0x000fc60000201400 */
[CC--:B------:R-:W-:Y:S01]  /*8600*/  FFMA.FTZ R11, R0.reuse, R10.reuse, R11 ;  /* 0x0000000a000b7223 */ /* 0x0c0fe2000001000b */
[C---:B------:R-:W-:Y:S01]  /*8610*/  FFMA.FTZ R200, R0.reuse, R10, R9 ;  /* 0x0000000a00c87223 */ /* 0x040fe20000010009 */
[CC--:B------:R-:W-:Y:S01]  /*8620*/  FFMA.FTZ R4, R0.reuse, R15.reuse, R4 ;  /* 0x0000000f00047223 */ /* 0x0c0fe20000010004 */
[----:B------:R-:W-:Y:S01]  /*8630*/  FFMA.FTZ R6, R0, R15, R6 ;  /* 0x0000000f00067223 */ /* 0x000fe20000010006 */
[----:B------:R-:W-:Y:S02]  /*8640*/  LOP3.LUT R9, R52, 0x20, R173, 0xfe, !PT ;  /* 0x0000002034097812 */ /* 0x000fe400078efead */
[----:B------:R-:W-:Y:S02]  /*8650*/  FSEL R49, R11, -INF , !P3 ;  /* 0xff8000000b317808 */ /* 0x000fe40005800000 */
[----:B------:R-:W-:Y:S01]  /*8660*/  FSEL R50, R4, -INF , !P2 ;  /* 0xff80000004327808 */ /* 0x000fe20005000000 */
[----:B------:R-:W-:Y:S01]  /*8670*/  VIADD R4, R175, 0x21 ;  /* 0x00000021af047836 */ /* 0x000fe20000000000 */
[----:B------:R-:W-:-:S02]  /*8680*/  FSEL R200, R200, -INF , !P4 ;  /* 0xff800000c8c87808 */ /* 0x000fc40006000000 */
[CC--:B------:R-:W-:Y:S02]  /*8690*/  ISETP.GE.AND P3, PT, R199.reuse, R124.reuse, PT ;  /* 0x0000007cc700720c */ /* 0x0c0fe40003f66270 */
[----:B------:R-:W-:Y:S02]  /*86a0*/  ISETP.GE.AND P2, PT, R199, R123, PT ;  /* 0x0000007bc700720c */ /* 0x000fe40003f46270 */
[----:B------:R-:W-:Y:S02]  /*86b0*/  FSEL R197, R6, -INF , !P5 ;  /* 0xff80000006c57808 */ /* 0x000fe40006800000 */
[C---:B------:R-:W-:Y:S02]  /*86c0*/  ISETP.GE.AND P4, PT, R9.reuse, R124, PT ;  /* 0x0000007c0900720c */ /* 0x040fe40003f86270 */
[----:B------:R-:W-:Y:S02]  /*86d0*/  I2FP.F32.S32 R199, R199 ;  /* 0x000000c700c77245 */ /* 0x000fe40000201400 */
[----:B------:R-:W-:-:S02]  /*86e0*/  ISETP.GE.AND P5, PT, R9, R123, PT ;  /* 0x0000007b0900720c */ /* 0x000fc40003fa6270 */
[----:B------:R-:W-:Y:S01]  /*86f0*/  I2FP.F32.S32 R9, R9 ;  /* 0x0000000900097245 */ /* 0x000fe20000201400 */
[CC--:B------:R-:W-:Y:S01]  /*8700*/  FFMA.FTZ R5, R0.reuse, R199.reuse, R5 ;  /* 0x000000c700057223 */ /* 0x0c0fe20000010005 */
[----:B------:R-:W-:Y:S01]  /*8710*/  FFMA.FTZ R199, R0, R199, R7 ;  /* 0x000000c700c77223 */ /* 0x000fe20000010007 */
[----:B------:R-:W-:Y:S02]  /*8720*/  LOP3.LUT R7, R52, 0x28, R173, 0xfe, !PT ;  /* 0x0000002834077812 */ /* 0x000fe400078efead */
[CC--:B------:R-:W-:Y:S01]  /*8730*/  FFMA.FTZ R44, R0.reuse, R9.reuse, R44 ;  /* 0x00000009002c7223 */ /* 0x0c0fe2000001002c */
[----:B------:R-:W-:Y:S01]  /*8740*/  FFMA.FTZ R46, R0, R9, R46 ;  /* 0x00000009002e7223 */ /* 0x000fe2000001002e */
[----:B------:R-:W-:Y:S02]  /*8750*/  FSEL R48, R5, -INF , !P3 ;  /* 0xff80000005307808 */ /* 0x000fe40005800000 */
[----:B------:R-:W-:Y:S02]  /*8760*/  FSEL R199, R199, -INF , !P2 ;  /* 0xff800000c7c77808 */ /* 0x000fe40005000000 */
[----:B------:R-:W-:-:S02]  /*8770*/  FSEL R136, R44, -INF , !P4 ;  /* 0xff8000002c887808 */ /* 0x000fc40006000000 */
[----:B------:R-:W-:Y:S02]  /*8780*/  FSEL R137, R46, -INF , !P5 ;  /* 0xff8000002e897808 */ /* 0x000fe40006800000 */
[CC--:B------:R-:W-:Y:S02]  /*8790*/  ISETP.GE.AND P3, PT, R7.reuse, R124.reuse, PT ;  /* 0x0000007c0700720c */ /* 0x0c0fe40003f66270 */
[C---:B------:R-:W-:Y:S02]  /*87a0*/  ISETP.GE.AND P2, PT, R4.reuse, R124, PT ;  /* 0x0000007c0400720c */ /* 0x040fe40003f46270 */
[-C--:B------:R-:W-:Y:S02]  /*87b0*/  ISETP.GE.AND P4, PT, R4, R123.reuse, PT ;  /* 0x0000007b0400720c */ /* 0x080fe40003f86270 */
[----:B------:R-:W-:Y:S02]  /*87c0*/  ISETP.GE.AND P5, PT, R7, R123, PT ;  /* 0x0000007b0700720c */ /* 0x000fe40003fa6270 */
[----:B------:R-:W-:-:S02]  /*87d0*/  I2FP.F32.S32 R4, R4 ;  /* 0x0000000400047245 */ /* 0x000fc40000201400 */
[----:B------:R-:W-:Y:S02]  /*87e0*/  I2FP.F32.S32 R7, R7 ;  /* 0x0000000700077245 */ /* 0x000fe40000201400 */
[----:B------:R-:W-:Y:S01]  /*87f0*/  LOP3.LUT R5, R52, 0x30, R173, 0xfe, !PT ;  /* 0x0000003034057812 */ /* 0x000fe200078efead */
[CC--:B------:R-:W-:Y:S01]  /*8800*/  FFMA.FTZ R45, R0.reuse, R4.reuse, R45 ;  /* 0x00000004002d7223 */ /* 0x0c0fe2000001002d */
[C---:B------:R-:W-:Y:S01]  /*8810*/  FFMA.FTZ R47, R0.reuse, R4, R47 ;  /* 0x00000004002f7223 */ /* 0x040fe2000001002f */
[CC--:B------:R-:W-:Y:S01]  /*8820*/  FFMA.FTZ R40, R0.reuse, R7.reuse, R40 ;  /* 0x0000000700287223 */ /* 0x0c0fe20000010028 */
[----:B------:R-:W-:Y:S01]  /*8830*/  FFMA.FTZ R42, R0, R7, R42 ;  /* 0x00000007002a7223 */ /* 0x000fe2000001002a */
[----:B------:R-:W-:Y:S01]  /*8840*/  VIADD R4, R175, 0x29 ;  /* 0x00000029af047836 */ /* 0x000fe20000000000 */
[----:B------:R-:W-:Y:S02]  /*8850*/  FSEL R194, R45, -INF , !P2 ;  /* 0xff8000002dc27808 */ /* 0x000fe40005000000 */
[----:B------:R-:W-:-:S02]  /*8860*/  FSEL R191, R47, -INF , !P4 ;  /* 0xff8000002fbf7808 */ /* 0x000fc40006000000 */
[----:B------:R-:W-:Y:S02]  /*8870*/  FSEL R174, R40, -INF , !P3 ;  /* 0xff80000028ae7808 */ /* 0x000fe40005800000 */
[----:B------:R-:W-:Y:S02]  /*8880*/  FSEL R139, R42, -INF , !P5 ;  /* 0xff8000002a8b7808 */ /* 0x000fe40006800000 */
[CC--:B------:R-:W-:Y:S02]  /*8890*/  ISETP.GE.AND P2, PT, R5.reuse, R124.reuse, PT ;  /* 0x0000007c0500720c */ /* 0x0c0fe40003f46270 */
[C---:B------:R-:W-:Y:S02]  /*88a0*/  ISETP.GE.AND P4, PT, R4.reuse, R124, PT ;  /* 0x0000007c0400720c */ /* 0x040fe40003f86270 */
[-C--:B------:R-:W-:Y:S02]  /*88b0*/  ISETP.GE.AND P3, PT, R4, R123.reuse, PT ;  /* 0x0000007b0400720c */ /* 0x080fe40003f66270 */
[----:B------:R-:W-:-:S02]  /*88c0*/  ISETP.GE.AND P5, PT, R5, R123, PT ;  /* 0x0000007b0500720c */ /* 0x000fc40003fa6270 */
        /* <DEDUP_REMOVED lines=91> */
[CC--:B------:R-:W-:Y:S02]  /*8e80*/  ISETP.GE.AND P4, PT, R4.reuse, R124.reuse, PT ;  /* 0x0000007c0400720c */ /* 0x0c0fe40003f86270 */
[----:B------:R-:W-:Y:S02]  /*8e90*/  ISETP.GE.AND P3, PT, R4, R123, PT ;  /* 0x0000007b0400720c */ /* 0x000fe40003f66270 */
[----:B------:R-:W-:Y:S02]  /*8ea0*/  FSEL R119, R114, -INF , !P5 ;  /* 0xff80000072777808 */ /* 0x000fe40006800000 */
[----:B------:R-:W-:-:S02]  /*8eb0*/  ISETP.GE.AND P2, PT, R5, R124, PT ;  /* 0x0000007c0500720c */ /* 0x000fc40003f46270 */
[----:B------:R-:W-:Y:S02]  /*8ec0*/  I2FP.F32.S32 R4, R4 ;  /* 0x0000000400047245 */ /* 0x000fe40000201400 */
[----:B------:R-:W-:Y:S02]  /*8ed0*/  ISETP.GE.AND P5, PT, R5, R123, PT ;  /* 0x0000007b0500720c */ /* 0x000fe40003fa6270 */
[----:B------:R-:W-:Y:S01]  /*8ee0*/  I2FP.F32.S32 R5, R5 ;  /* 0x0000000500057245 */ /* 0x000fe20000201400 */
[CC--:B------:R-:W-:Y:S01]  /*8ef0*/  FFMA.FTZ R120, R0.reuse, R4.reuse, R113 ;  /* 0x0000000400787223 */ /* 0x0c0fe20000010071 */
[C---:B------:R-:W-:Y:S01]  /*8f00*/  FFMA.FTZ R113, R0.reuse, R4, R115 ;  /* 0x0000000400717223 */ /* 0x040fe20000010073 */
[----:B------:R-:W-:Y:S02]  /*8f10*/  VIADD R4, R175, 0x61 ;  /* 0x00000061af047836 */ /* 0x000fe40000000000 */
[CC--:B------:R-:W-:Y:S01]  /*8f20*/  FFMA.FTZ R56, R0.reuse, R5.reuse, R56 ;  /* 0x0000000500387223 */ /* 0x0c0fe20000010038 */
[----:B------:R-:W-:Y:S01]  /*8f30*/  FFMA.FTZ R58, R0, R5, R58 ;  /* 0x00000005003a7223 */ /* 0x000fe2000001003a */
[----:B------:R-:W-:Y:S01]  /*8f40*/  FSEL R113, R113, -INF , !P3 ;  /* 0xff80000071717808 */ /* 0x000fe20005800000 */
[----:B------:R-:W-:Y:S01]  /*8f50*/  VIADD R5, R175, 0x71 ;  /* 0x00000071af057836 */ /* 0x000fe20000000000 */
[----:B------:R-:W-:-:S02]  /*8f60*/  ISETP.GE.AND P3, PT, R4, R124, PT ;  /* 0x0000007c0400720c */ /* 0x000fc40003f66270 */
[----:B------:R-:W-:Y:S02]  /*8f70*/  FSEL R108, R56, -INF , !P2 ;  /* 0xff800000386c7808 */ /* 0x000fe40005000000 */
[-C--:B------:R-:W-:Y:S02]  /*8f80*/  ISETP.GE.AND P2, PT, R4, R123.reuse, PT ;  /* 0x0000007b0400720c */ /* 0x080fe40003f46270 */
[----:B------:R-:W-:Y:S02]  /*8f90*/  I2FP.F32.S32 R4, R4 ;  /* 0x0000000400047245 */ /* 0x000fe40000201400 */
[----:B------:R-:W-:Y:S02]  /*8fa0*/  FSEL R120, R120, -INF , !P4 ;  /* 0xff80000078787808 */ /* 0x000fe40006000000 */
[----:B------:R-:W-:Y:S01]  /*8fb0*/  FSEL R111, R58, -INF , !P5 ;  /* 0xff8000003a6f7808 */ /* 0x000fe20006800000 */
[C---:B------:R-:W-:Y:S01]  /*8fc0*/  FFMA.FTZ R57, R0.reuse, R4, R57 ;  /* 0x0000000400397223 */ /* 0x040fe20000010039 */
[C---:B------:R-:W-:Y:S01]  /*8fd0*/  ISETP.GE.AND P4, PT, R67.reuse, R124, PT ;  /* 0x0000007c4300720c */ /* 0x040fe20003f86270 */
[----:B------:R-:W-:Y:S01]  /*8fe0*/  FFMA.FTZ R59, R0, R4, R59 ;  /* 0x00000004003b7223 */ /* 0x000fe2000001003b */
[----:B------:R-:W-:Y:S01]  /*8ff0*/  ISETP.GE.AND P5, PT, R67, R123, PT ;  /* 0x0000007b4300720c */ /* 0x000fe20003fa6270 */
[----:B------:R-:W-:Y:S01]  /*9000*/  VIADD R4, R175, 0x69 ;  /* 0x00000069af047836 */ /* 0x000fe20000000000 */
[----:B------:R-:W-:-:S02]  /*9010*/  I2FP.F32.S32 R67, R67 ;  /* 0x0000004300437245 */ /* 0x000fc40000201400 */
[----:B------:R-:W-:Y:S02]  /*9020*/  FSEL R66, R57, -INF , !P3 ;  /* 0xff80000039427808 */ /* 0x000fe40005800000 */
[----:B------:R-:W-:Y:S01]  /*9030*/  FSEL R109, R59, -INF , !P2 ;  /* 0xff8000003b6d7808 */ /* 0x000fe20005000000 */
[CC--:B------:R-:W-:Y:S01]  /*9040*/  FFMA.FTZ R64, R0.reuse, R67.reuse, R104 ;  /* 0x0000004300407223 */ /* 0x0c0fe20000010068 */
[C---:B------:R-:W-:Y:S01]  /*9050*/  ISETP.GE.AND P3, PT, R55.reuse, R124, PT ;  /* 0x0000007c3700720c */ /* 0x040fe20003f66270 */
[----:B------:R-:W-:Y:S01]  /*9060*/  FFMA.FTZ R67, R0, R67, R106 ;  /* 0x0000004300437223 */ /* 0x000fe2000001006a */
[----:B------:R-:W-:Y:S02]  /*9070*/  ISETP.GE.AND P2, PT, R55, R123, PT ;  /* 0x0000007b3700720c */ /* 0x000fe40003f46270 */
[----:B------:R-:W-:Y:S02]  /*9080*/  I2FP.F32.S32 R65, R4 ;  /* 0x0000000400417245 */ /* 0x000fe40000201400 */
[----:B------:R-:W-:-:S02]  /*9090*/  I2FP.F32.S32 R55, R55 ;  /* 0x0000003700377245 */ /* 0x000fc40000201400 */
[----:B------:R-:W-:Y:S01]  /*90a0*/  FSEL R67, R67, -INF , !P5 ;  /* 0xff80000043437808 */ /* 0x000fe20006800000 */
[CC--:B------:R-:W-:Y:S01]  /*90b0*/  FFMA.FTZ R104, R0.reuse, R65.reuse, R105 ;  /* 0x0000004100687223 */ /* 0x0c0fe20000010069 */
[C---:B------:R-:W-:Y:S01]  /*90c0*/  FFMA.FTZ R65, R0.reuse, R65, R107 ;  /* 0x0000004100417223 */ /* 0x040fe2000001006b */
[----:B------:R-:W-:Y:S01]  /*90d0*/  FFMA.FTZ R54, R0, R55, R60 ;  /* 0x0000003700367223 */ /* 0x000fe2000001003c */
[----:B------:R-:W-:Y:S01]  /*90e0*/  ISETP.GE.AND P5, PT, R4, R123, PT ;  /* 0x0000007b0400720c */ /* 0x000fe20003fa6270 */
[----:B------:R-:W-:Y:S01]  /*90f0*/  FFMA.FTZ R55, R0, R55, R62 ;  /* 0x0000003700377223 */ /* 0x000fe2000001003e */
[----:B------:R-:W-:Y:S02]  /*9100*/  FSEL R64, R64, -INF , !P4 ;  /* 0xff80000040407808 */ /* 0x000fe40006000000 */
[----:B------:R-:W-:Y:S02]  /*9110*/  FSEL R65, R65, -INF , !P5 ;  /* 0xff80000041417808 */ /* 0x000fe40006800000 */
[----:B------:R-:W-:-:S02]  /*9120*/  FSEL R54, R54, -INF , !P3 ;  /* 0xff80000036367808 */ /* 0x000fc40005800000 */
[CC--:B------:R-:W-:Y:S02]  /*9130*/  ISETP.GE.AND P5, PT, R5.reuse, R124.reuse, PT ;  /* 0x0000007c0500720c */ /* 0x0c0fe40003fa6270 */
[----:B------:R-:W-:Y:S02]  /*9140*/  ISETP.GE.AND P3, PT, R5, R123, PT ;  /* 0x0000007b0500720c */ /* 0x000fe40003f66270 */
[----:B------:R-:W-:Y:S02]  /*9150*/  ISETP.GE.AND P4, PT, R4, R124, PT ;  /* 0x0000007c0400720c */ /* 0x000fe40003f86270 */
[----:B------:R-:W-:Y:S02]  /*9160*/  I2FP.F32.S32 R5, R5 ;  /* 0x0000000500057245 */ /* 0x000fe40000201400 */
[----:B------:R-:W-:Y:S02]  /*9170*/  LOP3.LUT R4, R52, 0x78, R173, 0xfe, !PT ;  /* 0x0000007834047812 */ /* 0x000fe400078efead */
[----:B------:R-:W-:Y:S01]  /*9180*/  FSEL R104, R104, -INF , !P4 ;  /* 0xff80000068687808 */ /* 0x000fe20006000000 */
[CC--:B------:R-:W-:Y:S01]  /*9190*/  FFMA.FTZ R61, R0.reuse, R5.reuse, R61 ;  /* 0x00000005003d7223 */ /* 0x0c0fe2000001003d */
[----:B------:R-:W-:Y:S01]  /*91a0*/  FSEL R55, R55, -INF , !P2 ;  /* 0xff80000037377808 */ /* 0x000fe20005000000 */
[----:B------:R-:W-:Y:S01]  /*91b0*/  FFMA.FTZ R53, R0, R5, R63 ;  /* 0x0000000500357223 */ /* 0x000fe2000001003f */
[----:B------:R-:W-:-:S02]  /*91c0*/  I2FP.F32.S32 R7, R4 ;  /* 0x0000000400077245 */ /* 0x000fc40000201400 */
[CC--:B------:R-:W-:Y:S02]  /*91d0*/  ISETP.GE.AND P4, PT, R4.reuse, R124.reuse, PT ;  /* 0x0000007c0400720c */ /* 0x0c0fe40003f86270 */
[----:B------:R-:W-:Y:S01]  /*91e0*/  ISETP.GE.AND P2, PT, R4, R123, PT ;  /* 0x0000007b0400720c */ /* 0x000fe20003f46270 */
[----:B------:R-:W-:Y:S02]  /*91f0*/  VIADD R4, R175, 0x79 ;  /* 0x00000079af047836 */ /* 0x000fe40000000000 */
[CC--:B------:R-:W-:Y:S01]  /*9200*/  FFMA.FTZ R60, R0.reuse, R7.reuse, R100 ;  /* 0x00000007003c7223 */ /* 0x0c0fe20000010064 */
[----:B------:R-:W-:Y:S01]  /*9210*/  FFMA.FTZ R46, R0, R7, R102 ;  /* 0x00000007002e7223 */ /* 0x000fe20000010066 */
[----:B------:R-:W-:Y:S02]  /*9220*/  FSEL R61, R61, -INF , !P5 ;  /* 0xff8000003d3d7808 */ /* 0x000fe40006800000 */
[----:B------:R-:W-:Y:S02]  /*9230*/  FSEL R53, R53, -INF , !P3 ;  /* 0xff80000035357808 */ /* 0x000fe40005800000 */
[----:B------:R-:W-:-:S02]  /*9240*/  ISETP.GE.AND P5, PT, R175, R124, PT ;  /* 0x0000007caf00720c */ /* 0x000fc40003fa6270 */
[----:B------:R-:W-:Y:S02]  /*9250*/  ISETP.GE.AND P3, PT, R175, R123, PT ;  /* 0x0000007baf00720c */ /* 0x000fe40003f66270 */
[----:B------:R-:W-:Y:S02]  /*9260*/  I2FP.F32.S32 R175, R175 ;  /* 0x000000af00af7245 */ /* 0x000fe40000201400 */
[----:B------:R-:W-:Y:S02]  /*9270*/  I2FP.F32.S32 R6, R4 ;  /* 0x0000000400067245 */ /* 0x000fe40000201400 */
[----:B------:R-:W-:Y:S01]  /*9280*/  FSEL R60, R60, -INF , !P4 ;  /* 0xff8000003c3c7808 */ /* 0x000fe20006000000 */
[----:B------:R-:W-:Y:S01]  /*9290*/  FFMA.FTZ R5, R0, R175, R18 ;  /* 0x000000af00057223 */ /* 0x000fe20000010012 */
[----:B------:R-:W-:Y:S01]  /*92a0*/  FSEL R46, R46, -INF , !P2 ;  /* 0xff8000002e2e7808 */ /* 0x000fe20005000000 */
[----:B------:R-:W-:Y:S01]  /*92b0*/  FFMA.FTZ R62, R0, R6, R101 ;  /* 0x00000006003e7223 */ /* 0x000fe20000010065 */
[----:B------:R-:W-:Y:S01]  /*92c0*/  ISETP.GE.AND P4, PT, R4, R124, PT ;  /* 0x0000007c0400720c */ /* 0x000fe20003f86270 */
[----:B------:R-:W-:Y:S01]  /*92d0*/  FFMA.FTZ R47, R0, R6, R103 ;  /* 0x00000006002f7223 */ /* 0x000fe20000010067 */
[----:B------:R-:W-:Y:S01]  /*92e0*/  ISETP.GE.AND P2, PT, R4, R123, PT ;  /* 0x0000007b0400720c */ /* 0x000fe20003f46270 */
[----:B------:R-:W-:Y:S01]  /*92f0*/  FFMA.FTZ R4, R0, R175, R16 ;  /* 0x000000af00047223 */ /* 0x000fe20000010010 */
[----:B------:R-:W-:-:S02]  /*9300*/  FSEL R5, R5, -INF , !P3 ;  /* 0xff80000005057808 */ /* 0x000fc40005800000 */
[----:B------:R-:W-:Y:S02]  /*9310*/  FSEL R62, R62, -INF , !P4 ;  /* 0xff8000003e3e7808 */ /* 0x000fe40006000000 */
[----:B------:R-:W-:Y:S02]  /*9320*/  FSEL R4, R4, -INF , !P5 ;  /* 0xff80000004047808 */ /* 0x000fe40006800000 */
[----:B------:R-:W-:Y:S01]  /*9330*/  FSEL R47, R47, -INF , !P2 ;  /* 0xff8000002f2f7808 */ /* 0x000fe20005000000 */
[----:B------:R-:W-:Y:S06]  /*9340*/  @!P1 BRA `(.L_x_6423) ;  /* 0x0000000800609947 */ /* 0x000fec0003800000 */
[----:B------:R-:W-:Y:S05]  /*9350*/  @!P6 BRA `(.L_x_6424) ;  /* 0x0000000000ece947 */ /* 0x000fea0003800000 */
[----:B------:R-:W1:Y:S01]  /*9360*/  LDC R7, c[0x0][0x380] ;  /* 0x0000e000ff077b82 */ /* 0x000e620000000800 */
[----:B------:R-:W-:Y:S01]  /*9370*/  IMAD.MOV.U32 R10, RZ, RZ, RZ ;  /* 0x000000ffff0a7224 */ /* 0x000fe200078e00ff */
[C---:B------:R-:W-:Y:S01]  /*9380*/  IADD3 R18, R52.reuse, -0x80, RZ ;  /* 0xffffff8034127810 */ /* 0x040fe20007ffe0ff */
[----:B------:R-:W-:Y:S01]  /*9390*/  ULDC.64 UR4, c[0x0][0x230] ;  /* 0x00008c0000047ab9 */ /* 0x000fe20000000a00 */
        /* <DEDUP_REMOVED lines=8> */
[----:B-1----:R-:W-:-:S05]  /*9420*/  IADD3 R9, RZ, -R11, RZ ;  /* 0x8000000bff097210 */ /* 0x002fca0007ffe0ff */
[----:B------:R-:W-:-:S04]  /*9430*/  IMAD R9, R9, R6, RZ ;  /* 0x0000000609097224 */ /* 0x000fc800078e02ff */
[----:B------:R-:W-:Y:S01]  /*9440*/  IMAD.HI.U32 R16, R11, R9, R10 ;  /* 0x000000090b107227 */ /* 0x000fe200078e000a */
[----:B------:R-:W-:Y:S02]  /*9450*/  IABS R10, R18 ;  /* 0x00000012000a7213 */ /* 0x000fe40000000000 */
[----:B------:R-:W-:-:S03]  /*9460*/  LOP3.LUT R18, R18, R7, RZ, 0x3c, !PT ;  /* 0x0000000712127212 */ /* 0x000fc600078e3cff */
        /* <DEDUP_REMOVED lines=42> */
.L_x_6424:
[----:B------:R-:W-:-:S04]  /*9710*/  LEA R7, -R116, RZ, 0x7 ;  /* 0x000000ff74077211 */ /* 0x000fc800078e39ff */
[----:B------:R-:W-:-:S07]  /*9720*/  SHF.R.S32.HI R6, RZ, 0x1f, R7 ;  /* 0x0000001fff067819 */ /* 0x000fce0000011407 */
.L_x_6425:
[C---:B------:R-:W-:Y:S01]  /*9730*/  @!P0 IADD3 R10, P2, P1, R7.reuse, R122, R161 ;  /* 0x0000007a070a8210 */ /* 0x040fe2000795e0a1 */
[----:B------:R-:W-:Y:S01]  /*9740*/  @!P0 IMAD.MOV.U32 R123, RZ, RZ, R121 ;  /* 0x000000ffff7b8224 */ /* 0x000fe200078e0079 */
[C---:B------:R-:W-:Y:S01]  /*9750*/  @!P0 LEA R22, P3, R7.reuse, R176, 0x1 ;  /* 0x000000b007168211 */ /* 0x040fe200078608ff */
[----:B------:R1:W-:Y:S01]  /*9760*/  @P0 STS.128 [R165+0x2000], RZ ;  /* 0x002000ffa5000388 */ /* 0x0003e20000000c00 */
[----:B------:R-:W-:Y:S01]  /*9770*/  @!P0 IADD3.X R9, R6, R121, R160, P2, P1 ;  /* 0x0000007906098210 */ /* 0x000fe200017e24a0 */
[----:B------:R-:W-:Y:S01]  /*9780*/  @!P0 IMAD.WIDE.U32 R20, R116, 0x30, R122 ;  /* 0x0000003074148825 */ /* 0x000fe200078e007a */
[C---:B------:R-:W-:Y:S01]  /*9790*/  @!P0 LEA R24, P1, R10.reuse, UR8, 0x1 ;  /* 0x000000080a188c11 */ /* 0x040fe2000f8208ff */
[----:B------:R-:W-:Y:S01]  /*97a0*/  BSSY B0, `(.L_x_6426) ;  /* 0x000004f000007945 */ /* 0x000fe20003800000 */
[----:B------:R-:W-:Y:S02]  /*97b0*/  @!P0 LEA.HI.X R23, R7, R177, R6, 0x1, P3 ;  /* 0x000000b107178211 */ /* 0x000fe400018f0c06 */
[----:B------:R-:W-:Y:S01]  /*97c0*/  @!P0 LEA.HI.X R25, R10, UR9, R9, 0x1, P1 ;  /* 0x000000090a198c11 */ /* 0x000fe200088f0c09 */
[----:B------:R-:W-:Y:S01]  /*97d0*/  @!P0 IMAD R9, R117, 0x30, RZ ;  /* 0x0000003075098824 */ /* 0x000fe200078e02ff */
[----:B------:R-:W-:Y:S01]  /*97e0*/  @!P0 LEA R10, P3, R116, R122, 0x5 ;  /* 0x0000007a740a8211 */ /* 0x000fe200078628ff */
[----:B------:R-:W-:Y:S01]  /*97f0*/  @!PT LDS RZ, [RZ] ;  /* 0x00000000fffff984 */ /* 0x000fe20000000800 */
[----:B------:R-:W-:Y:S01]  /*9800*/  @!PT LDS RZ, [RZ] ;  /* 0x00000000fffff984 */ /* 0x000fe20000000800 */
[----:B------:R-:W-:Y:S01]  /*9810*/  @!PT LDS RZ, [RZ] ;  /* 0x00000000fffff984 */ /* 0x000fe20000000800 */
[----:B------:R2:W-:Y:S01]  /*9820*/  @!P0 LDGSTS.E.BYPASS.LTC128B.128 [R165+0x2000], desc[UR10][R22.64] ;  /* 0x0200000016a58fae */ /* 0x0005e2000b901d4a */
[----:B------:R-:W-:-:S02]  /*9830*/  @!P0 IADD3 R15, P1, R7, R20, RZ ;  /* 0x00000014070f8210 */ /* 0x000fc40007f3e0ff */
[----:B------:R-:W-:Y:S01]  /*9840*/  @!P0 IADD3 R10, P2, R7, R10, RZ ;  /* 0x0000000a070a8210 */ /* 0x000fe20007f5e0ff */
[----:B------:R1:W-:Y:S01]  /*9850*/  @P0 STS.128 [R165+0x2800], RZ ;  /* 0x002800ffa5000388 */ /* 0x0003e20000000c00 */
[----:B------:R-:W-:Y:S02]  /*9860*/  @!P0 LEA.HI.X R11, R116, R121, R117, 0x5, P3 ;  /* 0x00000079740b8211 */ /* 0x000fe400018f2c75 */
[C---:B------:R-:W-:Y:S01]  /*9870*/  @!P0 IADD3.X R20, R6.reuse, R9, R21, P1, !PT ;  /* 0x0000000906148210 */ /* 0x040fe20000ffe415 */
[----:B------:R-:W-:Y:S01]  /*9880*/  @!PT LDS RZ, [RZ] ;  /* 0x00000000fffff984 */ /* 0x000fe20000000800 */
[----:B------:R-:W-:Y:S01]  /*9890*/  @!PT LDS RZ, [RZ] ;  /* 0x00000000fffff984 */ /* 0x000fe20000000800 */
[----:B------:R-:W-:Y:S01]  /*98a0*/  @!PT LDS RZ, [RZ] ;  /* 0x00000000fffff984 */ /* 0x000fe20000000800 */
[----:B------:R3:W-:Y:S02]  /*98b0*/  @!P0 LDGSTS.E.BYPASS.LTC128B.128 [R165+0x2800], desc[UR10][R24.64] ;  /* 0x0280000018a58fae */ /* 0x0007e4000b901d4a */
[----:B------:R-:W-:Y:S02]  /*98c0*/  @!P0 IMAD.X R11, R6, 0x1, R11, P2 ;  /* 0x00000001060b8824 */ /* 0x000fe400010e060b */
[----:B------:R1:W-:Y:S01]  /*98d0*/  @P0 STS.128 [R165+0x3000], RZ ;  /* 0x003000ffa5000388 */ /* 0x0003e20000000c00 */
[----:B--2---:R-:W-:-:S04]  /*98e0*/  @!P0 LEA R22, P1, R10, UR8, 0x1 ;  /* 0x000000080a168c11 */ /* 0x004fc8000f8208ff */
[----:B------:R-:W-:Y:S01]  /*98f0*/  @!P0 LEA.HI.X R23, R10, UR9, R11, 0x1, P1 ;  /* 0x000000090a178c11 */ /* 0x000fe200088f0c0b */
[----:B------:R-:W-:Y:S01]  /*9900*/  @!P0 IMAD R11, R117, 0x50, RZ ;  /* 0x00000050750b8824 */ /* 0x000fe200078e02ff */
[C---:B------:R-:W-:Y:S01]  /*9910*/  @!P0 LEA R26, P1, R15.reuse, UR8, 0x1 ;  /* 0x000000080f1a8c11 */ /* 0x040fe2000f8208ff */
[C---:B---3--:R-:W-:Y:S01]  /*9920*/  @!P0 IMAD.WIDE.U32 R24, R116.reuse, 0x50, R122 ;  /* 0x0000005074188825 */ /* 0x048fe200078e007a */
[C---:B------:R-:W-:Y:S01]  /*9930*/  @!P0 LEA R10, P2, R116.reuse, R122, 0x6 ;  /* 0x0000007a740a8211 */ /* 0x040fe200078430ff */
[----:B------:R-:W-:Y:S01]  /*9940*/  @!PT LDS RZ, [RZ] ;  /* 0x00000000fffff984 */ /* 0x000fe20000000800 */
[----:B------:R-:W-:Y:S01]  /*9950*/  @!PT LDS RZ, [RZ] ;  /* 0x00000000fffff984 */ /* 0x000fe20000000800 */
[----:B------:R-:W-:Y:S01]  /*9960*/  @!PT LDS RZ, [RZ] ;  /* 0x00000000fffff984 */ /* 0x000fe20000000800 */
[----:B------:R2:W-:Y:S01]  /*9970*/  @!P0 LDGSTS.E.BYPASS.LTC128B.128 [R165+0x3000], desc[UR10][R22.64] ;  /* 0x0300000016a58fae */ /* 0x0005e2000b901d4a */
[----:B------:R-:W-:Y:S01]  /*9980*/  @!P0 LEA.HI.X R27, R15, UR9, R20, 0x1, P1 ;  /* 0x000000090f1b8c11 */ /* 0x000fe200088f0c14 */
[C---:B------:R-:W-:Y:S01]  /*9990*/  @!P0 IMAD.WIDE.U32 R20, R116.reuse, 0x60, R122 ;  /* 0x0000006074148825 */ /* 0x040fe200078e007a */
[----:B------:R-:W-:Y:S01]  /*99a0*/  @!P0 IADD3 R16, P1, R7, R24, RZ ;  /* 0x0000001807108210 */ /* 0x000fe20007f3e0ff */
[----:B------:R1:W-:Y:S01]  /*99b0*/  @P0 STS.128 [R165+0x3800], RZ ;  /* 0x003800ffa5000388 */ /* 0x0003e20000000c00 */
[----:B------:R-:W-:Y:S01]  /*99c0*/  @!P0 LEA.HI.X R9, R116, R121, R117, 0x6, P2 ;  /* 0x0000007974098211 */ /* 0x000fe200010f3475 */
[----:B------:R-:W-:Y:S01]  /*99d0*/  @!P0 IMAD R15, R117, 0x60, RZ ;  /* 0x00000060750f8824 */ /* 0x000fe200078e02ff */
[----:B------:R-:W-:Y:S01]  /*99e0*/  @!P0 IADD3.X R11, R6, R11, R25, P1, !PT ;  /* 0x0000000b060b8210 */ /* 0x000fe20000ffe419 */
[----:B------:R-:W-:Y:S01]  /*99f0*/  @!PT LDS RZ, [RZ] ;  /* 0x00000000fffff984 */ /* 0x000fe20000000800 */
[----:B------:R-:W-:Y:S01]  /*9a00*/  @!PT LDS RZ, [RZ] ;  /* 0x00000000fffff984 */ /* 0x000fe20000000800 */
[----:B------:R-:W-:Y:S01]  /*9a10*/  @!PT LDS RZ, [RZ] ;  /* 0x00000000fffff984 */ /* 0x000fe20000000800 */
[----:B------:R1:W-:Y:S01]  /*9a20*/  @!P0 LDGSTS.E.BYPASS.LTC128B.128 [R165+0x3800], desc[UR10][R26.64] ;  /* 0x038000001aa58fae */ /* 0x0003e2000b901d4a */
[----:B------:R-:W-:-:S03]  /*9a30*/  @!P0 IADD3 R18, P1, R7, R20, RZ ;  /* 0x0000001407128210 */ /* 0x000fc60007f3e0ff */
[----:B------:R1:W-:Y:S01]  /*9a40*/  @P0 STS.128 [R165+0x4000], RZ ;  /* 0x004000ffa5000388 */ /* 0x0003e20000000c00 */
[----:B------:R-:W-:Y:S02]  /*9a50*/  @!P0 IADD3.X R15, R6, R15, R21, P1, !PT ;  /* 0x0000000f060f8210 */ /* 0x000fe40000ffe415 */
[----:B------:R-:W-:-:S05]  /*9a60*/  @!P0 IADD3 R10, P1, R7, R10, RZ ;  /* 0x0000000a070a8210 */ /* 0x000fca0007f3e0ff */
[----:B------:R-:W-:Y:S01]  /*9a70*/  @!P0 IMAD.X R9, R6, 0x1, R9, P1 ;  /* 0x0000000106098824 */ /* 0x000fe200008e0609 */
[----:B------:R-:W-:-:S04]  /*9a80*/  @!P0 LEA R20, P1, R10, UR8, 0x1 ;  /* 0x000000080a148c11 */ /* 0x000fc8000f8208ff */
[----:B------:R-:W-:Y:S02]  /*9a90*/  @!P0 LEA.HI.X R21, R10, UR9, R9, 0x1, P1 ;  /* 0x000000090a158c11 */ /* 0x000fe400088f0c09 */
[----:B------:R-:W-:-:S03]  /*9aa0*/  @!P0 LEA R10, P1, R16, UR8, 0x1 ;  /* 0x00000008100a8c11 */ /* 0x000fc6000f8208ff */
[----:B------:R-:W-:Y:S01]  /*9ab0*/  @!PT LDS RZ, [RZ] ;  /* 0x00000000fffff984 */ /* 0x000fe20000000800 */
[----:B------:R-:W-:Y:S01]  /*9ac0*/  @!PT LDS RZ, [RZ] ;  /* 0x00000000fffff984 */ /* 0x000fe20000000800 */
[----:B------:R-:W-:Y:S01]  /*9ad0*/  @!PT LDS RZ, [RZ] ;  /* 0x00000000fffff984 */ /* 0x000fe20000000800 */
[----:B------:R1:W-:Y:S01]  /*9ae0*/  @!P0 LDGSTS.E.BYPASS.LTC128B.128 [R165+0x4000], desc[UR10][R20.64] ;  /* 0x0400000014a58fae */ /* 0x0003e2000b901d4a */
[----:B------:R-:W-:Y:S02]  /*9af0*/  @!P0 LEA.HI.X R11, R16, UR9, R11, 0x1, P1 ;  /* 0x00000009100b8c11 */ /* 0x000fe400088f0c0b */
[C---:B--2---:R-:W-:Y:S01]  /*9b00*/  @!P0 LEA R22, P1, R18.reuse, UR8, 0x1 ;  /* 0x0000000812168c11 */ /* 0x044fe2000f8208ff */
        /* <DEDUP_REMOVED lines=24> */
.L_x_6427:
[----:B------:R-:W-:Y:S05]  /*9c90*/  BSYNC B0 ;  /* 0x0000000000007941 */ /* 0x000fea0003800000 */
.L_x_6426:
[----:B------:R-:W0:Y:S01]  /*9ca0*/  LDGDEPBAR ;  /* 0x00000000000079af */ /* 0x000e220000000000 */
[----:B------:R-:W-:-:S04]  /*9cb0*/  LEA R176, P0, R7, R176, 0x1 ;  /* 0x000000b007b07211 */ /* 0x000fc800078008ff */
[----:B------:R-:W-:-:S09]  /*9cc0*/  LEA.HI.X R177, R7, R177, R6, 0x1, P0 ;  /* 0x000000b107b17211 */ /* 0x000fd200000f0c06 */
.L_x_6423:
[----:B-1----:R-:W-:Y:S01]  /*9cd0*/  FMNMX.FTZ R10, R2, R5, !PT ;  /* 0x00000005020a7209 */ /* 0x002fe20007810000 */
        /* <DEDUP_REMOVED lines=68> */
[----:B------:R-:W3:Y:S01]  /*a120*/  SHFL.BFLY PT, R6, R9, 0x2, 0x1f ;  /* 0x0c401f0009067f89 */ /* 0x000ee200000e0000 */
[----:B-1----:R-:W-:Y:S02]  /*a130*/  FMNMX.FTZ R7, R10, R7, !PT ;  /* 0x000000070a077209 */ /* 0x002fe40007810000 */
[----:B---3--:R-:W-:-:S03]  /*a140*/  FMNMX.FTZ R6, R9, R6, !PT ;  /* 0x0000000609067209 */ /* 0x008fc60007810000 */
[----:B------:R-:W1:Y:S04]  /*a150*/  SHFL.BFLY PT, R44, R7, 0x1, 0x1f ;  /* 0x0c201f00072c7f89 */ /* 0x000e6800000e0000 */
[----:B------:R-:W3:Y:S01]  /*a160*/  SHFL.BFLY PT, R45, R6, 0x1, 0x1f ;  /* 0x0c201f00062d7f89 */ /* 0x000ee200000e0000 */
[----:B-1----:R-:W-:Y:S02]  /*a170*/  FMNMX.FTZ R44, R7, R44, !PT ;  /* 0x0000002c072c7209 */ /* 0x002fe40007810000 */
[----:B---3--:R-:W-:-:S03]  /*a180*/  FMNMX.FTZ R45, R6, R45, !PT ;  /* 0x0000002d062d7209 */ /* 0x008fc60007810000 */
[C---:B------:R-:W-:Y:S01]  /*a190*/  FMUL.FTZ R52, R44.reuse, UR12 ;  /* 0x0000000c2c347c20 */ /* 0x040fe20008410000 */
[----:B------:R-:W-:Y:S02]  /*a1a0*/  FSETP.NEU.FTZ.AND P0, PT, R44, -INF , PT ;  /* 0xff8000002c00780b */ /* 0x000fe40003f1d000 */
[C---:B------:R-:W-:Y:S01]  /*a1b0*/  FSETP.NEU.FTZ.AND P1, PT, R45.reuse, -INF , PT ;  /* 0xff8000002d00780b */ /* 0x040fe20003f3d000 */
[C---:B------:R-:W-:Y:S01]  /*a1c0*/  FMUL.FTZ R101, R45.reuse, UR12 ;  /* 0x0000000c2d657c20 */ /* 0x040fe20008410000 */
[----:B------:R-:W-:Y:S02]  /*a1d0*/  FSEL R52, R52, RZ, P0 ;  /* 0x000000ff34347208 */ /* 0x000fe40000000000 */
[----:B------:R-:W-:Y:S02]  /*a1e0*/  FSEL R184, R45, RZ, P1 ;  /* 0x000000ff2db87208 */ /* 0x000fe40000800000 */
[----:B------:R-:W-:Y:S01]  /*a1f0*/  FSEL R101, R101, RZ, P1 ;  /* 0x000000ff65657208 */ /* 0x000fe20000800000 */
[--C-:B------:R-:W-:Y:S01]  /*a200*/  FFMA.FTZ R17, R17, UR12, -R52.reuse ;  /* 0x0000000c11117c23 */ /* 0x100fe20008010834 */
[----:B------:R-:W-:Y:S01]  /*a210*/  FFMA.FTZ R175, R5, UR12, -R52 ;  /* 0x0000000c05af7c23 */ /* 0x000fe20008010834 */
[----:B------:R-:W-:Y:S01]  /*a220*/  FADD.FTZ R184, R3, -R184 ;  /* 0x800000b803b87221 */ /* 0x000fe20000010000 */
[--C-:B------:R-:W-:Y:S01]  /*a230*/  FFMA.FTZ R112, R19, UR12, -R52.reuse ;  /* 0x0000000c13707c23 */ /* 0x100fe20008010834 */
[----:B------:R1:W-:Y:S01]  /*a240*/  MUFU.EX2 R3, R17 ;  /* 0x0000001100037308 */ /* 0x0003e20000000800 */
[----:B------:R-:W-:Y:S01]  /*a250*/  FSEL R5, R44, RZ, P0 ;  /* 0x000000ff2c057208 */ /* 0x000fe20000000000 */
[--C-:B------:R-:W-:Y:S01]  /*a260*/  FFMA.FTZ R182, R4, UR12, -R101.reuse ;  /* 0x0000000c04b67c23 */ /* 0x100fe20008010865 */
[--C-:B------:R-:W-:Y:S01]  /*a270*/  FFMA.FTZ R115, R14, UR12, -R101.reuse ;  /* 0x0000000c0e737c23 */ /* 0x100fe20008010865 */
[--C-:B------:R-:W-:Y:S01]  /*a280*/  FFMA.FTZ R114, R12, UR12, -R101.reuse ;  /* 0x0000000c0c727c23 */ /* 0x100fe20008010865 */
[----:B------:R-:W-:Y:S01]  /*a290*/  FFMA.FTZ R63, R8, UR12, -R101 ;  /* 0x0000000c083f7c23 */ /* 0x000fe20008010865 */
[----:B------:R-:W-:Y:S01]  /*a2a0*/  FADD.FTZ R2, R2, -R5 ;  /* 0x8000000502027221 */ /* 0x000fe20000010000 */
[----:B------:R-:W-:Y:S01]  /*a2b0*/  FMUL.FTZ R184, R184, UR12 ;  /* 0x0000000cb8b87c20 */ /* 0x000fe20008410000 */
[----:B------:R-:W-:Y:S01]  /*a2c0*/  LDSM.16.MT88.4 R8, [R152+0x6000] ;  /* 0x006000009808783b */ /* 0x000fe20000004200 */
[----:B------:R-:W-:Y:S01]  /*a2d0*/  MUFU.EX2 R182, R182 ;  /* 0x000000b600b67308 */ /* 0x000fe20000000800 */
[----:B------:R-:W-:Y:S01]  /*a2e0*/  FMUL.FTZ R183, R2, UR12 ;  /* 0x0000000c02b77c20 */ /* 0x000fe20008410000 */
[--C-:B------:R-:W-:Y:S01]  /*a2f0*/  FFMA.FTZ R2, R13, UR12, -R52.reuse ;  /* 0x0000000c0d027c23 */ /* 0x100fe20008010834 */
[--C-:B------:R-:W-:Y:S01]  /*a300*/  FFMA.FTZ R100, R50, UR12, -R101.reuse ;  /* 0x0000000c32647c23 */ /* 0x100fe20008010865 */
[--C-:B------:R-:W-:Y:S01]  /*a310*/  FFMA.FTZ R103, R48, UR12, -R101.reuse ;  /* 0x0000000c30677c23 */ /* 0x100fe20008010865 */
[--C-:B------:R-:W-:Y:S01]  /*a320*/  FFMA.FTZ R107, R51, UR12, -R52.reuse ;  /* 0x0000000c336b7c23 */ /* 0x100fe20008010834 */
[--C-:B------:R-:W-:Y:S01]  /*a330*/  FFMA.FTZ R116, R49, UR12, -R52.reuse ;  /* 0x0000000c31747c23 */ /* 0x100fe20008010834 */
[--C-:B------:R-:W-:Y:S01]  /*a340*/  FFMA.FTZ R105, R198, UR12, -R101.reuse ;  /* 0x0000000cc6697c23 */ /* 0x100fe20008010865 */
[----:B-1----:R-:W1:Y:S01]  /*a350*/  LDSM.16.MT88.4 R16, [R150+0x6000] ;  /* 0x006000009610783b */ /* 0x002e620000004200 */
[----:B------:R-:W3:Y:S01]  /*a360*/  MUFU.EX2 R115, R115 ;  /* 0x0000007300737308 */ /* 0x000ee20000000800 */
[--C-:B------:R-:W-:Y:S01]  /*a370*/  FFMA.FTZ R102, R200, UR12, -R101.reuse ;  /* 0x0000000cc8667c23 */ /* 0x100fe20008010865 */
        /* <DEDUP_REMOVED lines=27> */
[----:B------:R-:W-:-:S03]  /*a530*/  FFMA.FTZ R62, R62, UR12, -R101 ;  /* 0x0000000c3e3e7c23 */ /* 0x000fc60008010865 */
[----:B------:R-:W3:Y:S01]  /*a540*/  MUFU.EX2 R112, R112 ;  /* 0x0000007000707308 */ /* 0x000ee20000000800 */
[----:B-----5:R-:W-:-:S07]  /*a550*/  F2FP.F16.F32.PACK_AB R34, R63, R114 ;  /* 0x000000723f22723e */ /* 0x020fce00000000ff */
[----:B------:R-:W5:Y:S08]  /*a560*/  MUFU.EX2 R184, R184 ;  /* 0x000000b800b87308 */ /* 0x000f700000000800 */
[----:B------:R-:W1:Y:S01]  /*a570*/  MUFU.EX2 R183, R183 ;  /* 0x000000b700b77308 */ /* 0x000e620000000800 */
[----:B---3--:R-:W-:-:S07]  /*a580*/  F2FP.F16.F32.PACK_AB R33, R112, R175 ;  /* 0x000000af7021723e */ /* 0x008fce00000000ff */
[----:B------:R-:W3:Y:S01]  /*a590*/  MUFU.EX2 R2, R2 ;  /* 0x0000000200027308 */ /* 0x000ee20000000800 */
[-C--:B-----5:R-:W-:Y:S01]  /*a5a0*/  FMUL.FTZ R12, R68, R184.reuse ;  /* 0x000000b8440c7220 */ /* 0x0a0fe20000410000 */
[-C--:B------:R-:W-:Y:S01]  /*a5b0*/  FMUL.FTZ R13, R69, R184.reuse ;  /* 0x000000b8450d7220 */ /* 0x080fe20000410000 */
[-C--:B------:R-:W-:Y:S01]  /*a5c0*/  FMUL.FTZ R72, R72, R184.reuse ;  /* 0x000000b848487220 */ /* 0x080fe20000410000 */
[-C--:B------:R-:W-:Y:S01]  /*a5d0*/  FMUL.FTZ R73, R73, R184.reuse ;  /* 0x000000b849497220 */ /* 0x080fe20000410000 */
[-C--:B------:R-:W-:Y:S01]  /*a5e0*/  FMUL.FTZ R4, R96, R184.reuse ;  /* 0x000000b860047220 */ /* 0x080fe20000410000 */
[-C--:B------:R-:W-:Y:S01]  /*a5f0*/  FMUL.FTZ R5, R97, R184.reuse ;  /* 0x000000b861057220 */ /* 0x080fe20000410000 */
[-C--:B--2---:R-:W-:Y:S01]  /*a600*/  FMUL.FTZ R20, R76, R184.reuse ;  /* 0x000000b84c147220 */ /* 0x084fe20000410000 */
[----:B------:R-:W-:Y:S01]  /*a610*/  MUFU.EX2 R105, R105 ;  /* 0x0000006900697308 */ /* 0x000fe20000000800 */
[-C--:B-1----:R-:W-:Y:S01]  /*a620*/  FMUL.FTZ R14, R70, R183.reuse ;  /* 0x000000b7460e7220 */ /* 0x082fe20000410000 */
[-C--:B------:R-:W-:Y:S01]  /*a630*/  FMUL.FTZ R15, R71, R183.reuse ;  /* 0x000000b7470f7220 */ /* 0x080fe20000410000 */
[-C--:B------:R-:W-:Y:S01]  /*a640*/  FMUL.FTZ R74, R74, R183.reuse ;  /* 0x000000b74a4a7220 */ /* 0x080fe20000410000 */
[-C--:B------:R-:W-:Y:S01]  /*a650*/  FMUL.FTZ R75, R75, R183.reuse ;  /* 0x000000b74b4b7220 */ /* 0x080fe20000410000 */
[-C--:B------:R-:W-:Y:S01]  /*a660*/  FMUL.FTZ R6, R98, R183.reuse ;  /* 0x000000b762067220 */ /* 0x080fe20000410000 */
[----:B------:R-:W-:Y:S01]  /*a670*/  FMUL.FTZ R7, R99, R183 ;  /* 0x000000b763077220 */ /* 0x000fe20000410000 */
[-C--:B------:R-:W-:Y:S01]  /*a680*/  FMUL.FTZ R21, R77, R184.reuse ;  /* 0x000000b84d157220 */ /* 0x080fe20000410000 */
[----:B------:R-:W1:Y:S01]  /*a690*/  MUFU.EX2 R102, R102 ;  /* 0x0000006600667308 */ /* 0x000e620000000800 */
[----:B---3--:R-:W-:Y:S01]  /*a6a0*/  F2FP.F16.F32.PACK_AB R35, R2, R3 ;  /* 0x000000030223723e */ /* 0x008fe200000000ff */
        /* <DEDUP_REMOVED lines=24> */
[----:B------:R-:W-:Y:S01]  /*a830*/  LDSM.16.MT88.4 R72, [R150+0x8800] ;  /* 0x008800009648783b */ /* 0x000fe20000004200 */
[----:B------:R-:W-:Y:S01]  /*a840*/  FFMA.FTZ R175, R178, R183, R175 ;  /* 0x000000b7b2af7223 */ /* 0x000fe200000100af */
[----:B------:R-:W-:Y:S01]  /*a850*/  FFMA.FTZ R182, R179, R184, R182 ;  /* 0x000000b8b3b67223 */ /* 0x000fe200000100b6 */
[----:B------:R-:W-:Y:S01]  /*a860*/  FFMA.FTZ R178, R47, UR12, -R52 ;  /* 0x0000000c2fb27c23 */ /* 0x000fe20008010834 */
[C---:B------:R-:W-:Y:S01]  /*a870*/  HMMA.16816.F32 R20, R32.reuse, R24, R20 ;  /* 0x000000182014723c */ /* 0x040fe20000001814 */
[----:B------:R-:W-:Y:S01]  /*a880*/  FADD.FTZ R112, R112, R175 ;  /* 0x000000af70707221 */ /* 0x000fe20000010000 */
[----:B------:R-:W-:Y:S01]  /*a890*/  FADD.FTZ R115, R115, R182 ;  /* 0x000000b673737221 */ /* 0x000fe20000010000 */
[----:B------:R-:W2:Y:S03]  /*a8a0*/  MUFU.EX2 R116, R116 ;  /* 0x0000007400747308 */ /* 0x000ea60000000800 */
[----:B------:R-:W-:Y:S01]  /*a8b0*/  HMMA.16816.F32 R8, R32, R10, R92 ;  /* 0x0000000a2008723c */ /* 0x000fe2000000185c */
[----:B------:R-:W-:Y:S01]  /*a8c0*/  LDSM.16.MT88.4 R92, [R152+0x8800] ;  /* 0x00880000985c783b */ /* 0x000fe20000004200 */
[----:B------:R-:W-:-:S03]  /*a8d0*/  FADD.FTZ R114, R114, R115 ;  /* 0x0000007372727221 */ /* 0x000fc60000010000 */
[----:B------:R-:W-:Y:S01]  /*a8e0*/  MUFU.EX2 R117, R117 ;  /* 0x0000007500757308 */ /* 0x000fe20000000800 */
[----:B------:R-:W-:Y:S01]  /*a8f0*/  HMMA.16816.F32 R24, R32, R26, R80 ;  /* 0x0000001a2018723c */ /* 0x000fe20000001850 */
[----:B------:R-:W-:Y:S01]  /*a900*/  LDSM.16.MT88.4 R80, [R149+0x8000] ;  /* 0x008000009550783b */ /* 0x000fe20000004200 */
[----:B------:R-:W-:-:S04]  /*a910*/  FADD.FTZ R114, R63, R114 ;  /* 0x000000723f727221 */ /* 0x000fc80000010000 */
[C---:B------:R-:W-:Y:S01]  /*a920*/  HMMA.16816.F32 R28, R32.reuse, R36, R28 ;  /* 0x00000024201c723c */ /* 0x040fe2000000181c */
[----:B------:R-:W3:Y:S05]  /*a930*/  MUFU.EX2 R106, R106 ;  /* 0x0000006a006a7308 */ /* 0x000eea0000000800 */
[----:B------:R-:W-:Y:S01]  /*a940*/  HMMA.16816.F32 R32, R32, R38, R88 ;  /* 0x000000262020723c */ /* 0x000fe20000001858 */
[----:B-1----:R-:W-:Y:S01]  /*a950*/  F2FP.F16.F32.PACK_AB R36, R102, R105 ;  /* 0x000000696624723e */ /* 0x002fe200000000ff */
[----:B------:R-:W-:Y:S01]  /*a960*/  FADD.FTZ R105, R105, R114 ;  /* 0x0000007269697221 */ /* 0x000fe20000010000 */
[----:B--2---:R-:W-:Y:S01]  /*a970*/  F2FP.F16.F32.PACK_AB R37, R116, R107 ;  /* 0x0000006b7425723e */ /* 0x004fe200000000ff */
[----:B------:R-:W-:Y:S02]  /*a980*/  MUFU.EX2 R136, R136 ;  /* 0x0000008800887308 */ /* 0x000fe40000000800 */
[----:B------:R-:W-:Y:S01]  /*a990*/  FADD.FTZ R105, R102, R105 ;  /* 0x0000006966697221 */ /* 0x000fe20000010000 */
[----:B------:R-:W-:-:S03]  /*a9a0*/  F2FP.F16.F32.PACK_AB R38, R103, R100 ;  /* 0x000000646726723e */ /* 0x000fc600000000ff */
[----:B------:R-:W-:Y:S01]  /*a9b0*/  FADD.FTZ R100, R100, R105 ;  /* 0x0000006964647221 */ /* 0x000fe20000010000 */
[----:B---3--:R-:W-:Y:S01]  /*a9c0*/  F2FP.F16.F32.PACK_AB R39, R106, R117 ;  /* 0x000000756a27723e */ /* 0x008fe200000000ff */
[----:B------:R-:W1:Y:S02]  /*a9d0*/  MUFU.EX2 R123, R123 ;  /* 0x0000007b007b7308 */ /* 0x000e640000000800 */
[----:B------:R-:W-:-:S04]  /*a9e0*/  FADD.FTZ R103, R103, R100 ;  /* 0x0000006467677221 */ /* 0x000fc80000010000 */
        /* <DEDUP_REMOVED lines=8> */
[----:B------:R-:W-:Y:S05]  /*aa70*/  LDSM.16.MT88.4 R56, [R152+0x7000] ;  /* 0x007000009838783b */ /* 0x000fea0000004200 */
[C---:B------:R-:W-:Y:S01]  /*aa80*/  HMMA.16816.F32 R20, R36.reuse, R40, R20 ;  /* 0x000000282414723c */ /* 0x040fe20000001814 */
[----:B------:R-:W3:Y:S05]  /*aa90*/  MUFU.EX2 R174, R174 ;  /* 0x000000ae00ae7308 */ /* 0x000eea0000000800 */
        /* <DEDUP_REMOVED lines=9> */
[----:B-1----:R-:W-:Y:S01]  /*ab30*/  F2FP.F16.F32.PACK_AB R36, R123, R136 ;  /* 0x000000887b24723e */ /* 0x002fe200000000ff */
[----:B------:R-:W-:Y:S01]  /*ab40*/  FADD.FTZ R136, R136, R103 ;  /* 0x0000006788887221 */ /* 0x000fe20000010000 */
[----:B---3--:R-:W-:-:S02]  /*ab50*/  F2FP.F16.F32.PACK_AB R37, R174, R137 ;  /* 0x00000089ae25723e */ /* 0x008fc400000000ff */
[----:B------:R-:W-:Y:S01]  /*ab60*/  F2FP.F16.F32.PACK_AB R38, R121, R122 ;  /* 0x0000007a7926723e */ /* 0x000fe200000000ff */
[----:B------:R-:W-:Y:S01]  /*ab70*/  FADD.FTZ R123, R123, R136 ;  /* 0x000000887b7b7221 */ /* 0x000fe20000010000 */
[----:B-----5:R-:W-:Y:S01]  /*ab80*/  F2FP.F16.F32.PACK_AB R39, R124, R139 ;  /* 0x0000008b7c27723e */ /* 0x020fe200000000ff */
[----:B------:R-:W-:Y:S06]  /*ab90*/  MUFU.EX2 R186, R186 ;  /* 0x000000ba00ba7308 */ /* 0x000fec0000000800 */
[C---:B----4-:R-:W-:Y:S02]  /*aba0*/  HMMA.16816.F32 R20, R36.reuse, R40, R20 ;  /* 0x000000282414723c */ /* 0x050fe40000001814 */
[----:B------:R-:W-:Y:S04]  /*abb0*/  MUFU.EX2 R185, R185 ;  /* 0x000000b900b97308 */ /* 0x000fe80000000800 */
[C---:B------:R-:W-:Y:S01]  /*abc0*/  HMMA.16816.F32 R24, R36.reuse, R42, R24 ;  /* 0x0000002a2418723c */ /* 0x040fe20000001818 */
[----:B------:R-:W-:Y:S03]  /*abd0*/  LDSM.16.MT88.4 R40, [R149+0x7800] ;  /* 0x007800009528783b */ /* 0x000fe60000004200 */
[----:B------:R-:W-:Y:S02]  /*abe0*/  MUFU.EX2 R190, R190 ;  /* 0x000000be00be7308 */ /* 0x000fe40000000800 */
[C---:B------:R-:W-:Y:S06]  /*abf0*/  HMMA.16816.F32 R4, R36.reuse, R56, R4 ;  /* 0x000000382404723c */ /* 0x040fec0000001804 */
        /* <DEDUP_REMOVED lines=8> */
[----:B------:R-:W-:Y:S01]  /*ac80*/  MUFU.EX2 R178, R178 ;  /* 0x000000b200b27308 */ /* 0x000fe20000000800 */
[C---:B--2---:R-:W-:Y:S06]  /*ac90*/  HMMA.16816.F32 R28, R36.reuse, R48, R28 ;  /* 0x00000030241c723c */ /* 0x044fec000000181c */
[----:B------:R-:W-:Y:S01]  /*aca0*/  HMMA.16816.F32 R32, R36, R50, R32 ;  /* 0x000000322420723c */ /* 0x000fe20000001820 */
[----:B------:R-:W2:Y:S06]  /*acb0*/  LDSM.16.MT88.4 R48, [R150+0x7800] ;  /* 0x007800009630783b */ /* 0x000eac0000004200 */
[----:B------:R-:W-:-:S02]  /*acc0*/  F2FP.F16.F32.PACK_AB R36, R188, R191 ;  /* 0x000000bfbc24723e */ /* 0x000fc400000000ff */
[----:B-1----:R-:W-:Y:S02]  /*acd0*/  F2FP.F16.F32.PACK_AB R37, R193, R190 ;  /* 0x000000bec125723e */ /* 0x002fe400000000ff */
[----:B------:R-:W-:Y:S02]  /*ace0*/  F2FP.F16.F32.PACK_AB R38, R185, R186 ;  /* 0x000000bab926723e */ /* 0x000fe400000000ff */
[----:B---3--:R-:W-:-:S07]  /*acf0*/  F2FP.F16.F32.PACK_AB R39, R192, R187 ;  /* 0x000000bbc027723e */ /* 0x008fce00000000ff */
[C---:B------:R-:W-:Y:S06]  /*ad00*/  HMMA.16816.F32 R20, R36.reuse, R40, R20 ;  /* 0x000000282414723c */ /* 0x040fec0000001814 */
[C---:B------:R-:W-:Y:S01]  /*ad10*/  HMMA.16816.F32 R24, R36.reuse, R42, R24 ;  /* 0x0000002a2418723c */ /* 0x040fe20000001818 */
[----:B------:R-:W-:Y:S05]  /*ad20*/  LDSM.16.MT88.4 R40, [R152+0x8000] ;  /* 0x008000009828783b */ /* 0x000fea0000004200 */
[C---:B------:R-:W-:Y:S06]  /*ad30*/  HMMA.16816.F32 R4, R36.reuse, R56, R4 ;  /* 0x000000382404723c */ /* 0x040fec0000001804 */
[----:B------:R-:W-:Y:S01]  /*ad40*/  HMMA.16816.F32 R8, R36, R58, R8 ;  /* 0x0000003a2408723c */ /* 0x000fe20000001808 */
[--C-:B------:R-:W-:Y:S01]  /*ad50*/  FFMA.FTZ R56, R132, UR12, -R101.reuse ;  /* 0x0000000c84387c23 */ /* 0x100fe20008010865 */
[----:B------:R-:W-:-:S04]  /*ad60*/  FFMA.FTZ R57, R138, UR12, -R101 ;  /* 0x0000000c8a397c23 */ /* 0x000fc80008010865 */
[C---:B--2---:R-:W-:Y:S01]  /*ad70*/  HMMA.16816.F32 R12, R36.reuse, R48, R12 ;  /* 0x00000030240c723c */ /* 0x044fe2000000180c */
[--C-:B------:R-:W-:Y:S01]  /*ad80*/  FFMA.FTZ R58, R130, UR12, -R101.reuse ;  /* 0x0000000c823a7c23 */ /* 0x100fe20008010865 */
[----:B------:R-:W-:Y:S01]  /*ad90*/  FFMA.FTZ R59, R134, UR12, -R101 ;  /* 0x0000000c863b7c23 */ /* 0x000fe20008010865 */
[----:B------:R-:W-:Y:S03]  /*ada0*/  MUFU.EX2 R56, R56 ;  /* 0x0000003800387308 */ /* 0x000fe60000000800 */
[----:B------:R-:W-:Y:S01]  /*adb0*/  HMMA.16816.F32 R16, R36, R50, R16 ;  /* 0x000000322410723c */ /* 0x000fe20000001810 */
[----:B------:R-:W1:Y:S04]  /*adc0*/  LDSM.16.MT88.4 R48, [R148+0x7800] ;  /* 0x007800009430783b */ /* 0x000e680000004200 */
[----:B------:R-:W-:Y:S08]  /*add0*/  MUFU.EX2 R58, R58 ;  /* 0x0000003a003a7308 */ /* 0x000ff00000000800 */
[----:B------:R-:W2:Y:S08]  /*ade0*/  MUFU.EX2 R59, R59 ;  /* 0x0000003b003b7308 */ /* 0x000eb00000000800 */
[----:B------:R-:W3:Y:S01]  /*adf0*/  MUFU.EX2 R57, R57 ;  /* 0x0000003900397308 */ /* 0x000ee20000000800 */
[----:B--2---:R-:W-:-:S02]  /*ae00*/  F2FP.F16.F32.PACK_AB R88, R59, R58 ;  /* 0x0000003a3b58723e */ /* 0x004fc400000000ff */
[----:B---3--:R-:W-:Y:S01]  /*ae10*/  F2FP.F16.F32.PACK_AB R90, R57, R56 ;  /* 0x00000038395a723e */ /* 0x008fe200000000ff */
[C---:B-1----:R-:W-:Y:S06]  /*ae20*/  HMMA.16816.F32 R28, R36.reuse, R48, R28 ;  /* 0x00000030241c723c */ /* 0x042fec000000181c */
[----:B------:R-:W-:Y:S01]  /*ae30*/  HMMA.16816.F32 R32, R36, R50, R32 ;  /* 0x000000322420723c */ /* 0x000fe20000001820 */
[--C-:B------:R-:W-:Y:S01]  /*ae40*/  FFMA.FTZ R48, R135, UR12, -R52.reuse ;  /* 0x0000000c87307c23 */ /* 0x100fe20008010834 */
[--C-:B------:R-:W-:Y:S01]  /*ae50*/  FFMA.FTZ R49, R129, UR12, -R52.reuse ;  /* 0x0000000c81317c23 */ /* 0x100fe20008010834 */
[----:B------:R-:W1:Y:S04]  /*ae60*/  LDSM.16.MT88.4 R36, [R150+0x8000] ;  /* 0x008000009624783b */ /* 0x000e680000004200 */
[--C-:B------:R-:W-:Y:S01]  /*ae70*/  FFMA.FTZ R51, R131, UR12, -R52.reuse ;  /* 0x0000000c83337c23 */ /* 0x100fe20008010834 */
[----:B------:R-:W-:Y:S01]  /*ae80*/  FFMA.FTZ R50, R133, UR12, -R52 ;  /* 0x0000000c85327c23 */ /* 0x000fe20008010834 */
[----:B------:R-:W-:Y:S08]  /*ae90*/  MUFU.EX2 R48, R48 ;  /* 0x0000003000307308 */ /* 0x000ff00000000800 */
[----:B------:R-:W2:Y:S08]  /*aea0*/  MUFU.EX2 R51, R51 ;  /* 0x0000003300337308 */ /* 0x000eb00000000800 */
[----:B------:R-:W-:Y:S08]  /*aeb0*/  MUFU.EX2 R49, R49 ;  /* 0x0000003100317308 */ /* 0x000ff00000000800 */
[----:B------:R-:W3:Y:S01]  /*aec0*/  MUFU.EX2 R50, R50 ;  /* 0x0000003200327308 */ /* 0x000ee20000000800 */
[----:B--2---:R-:W-:-:S02]  /*aed0*/  F2FP.F16.F32.PACK_AB R89, R51, R48 ;  /* 0x000000303359723e */ /* 0x004fc400000000ff */
[----:B---3--:R-:W-:-:S07]  /*aee0*/  F2FP.F16.F32.PACK_AB R91, R50, R49 ;  /* 0x00000031325b723e */ /* 0x008fce00000000ff */
[C---:B------:R-:W-:Y:S01]  /*aef0*/  HMMA.16816.F32 R96, R88.reuse, R40, R4 ;  /* 0x000000285860723c */ /* 0x040fe20000001804 */
[----:B------:R-:W2:Y:S05]  /*af00*/  LDSM.16.MT88.4 R4, [R148+0x8000] ;  /* 0x008000009404783b */ /* 0x000eaa0000004200 */
[----:B------:R-:W-:Y:S01]  /*af10*/  HMMA.16816.F32 R8, R88, R42, R8 ;  /* 0x0000002a5808723c */ /* 0x000fe20000001808 */
[--C-:B------:R-:W-:Y:S01]  /*af20*/  FFMA.FTZ R40, R125, UR12, -R52.reuse ;  /* 0x0000000c7d287c23 */ /* 0x100fe20008010834 */
[----:B------:R-:W-:-:S04]  /*af30*/  FFMA.FTZ R41, R119, UR12, -R52 ;  /* 0x0000000c77297c23 */ /* 0x000fc80008010834 */
[C---:B-1----:R-:W-:Y:S01]  /*af40*/  HMMA.16816.F32 R12, R88.reuse, R36, R12 ;  /* 0x00000024580c723c */ /* 0x042fe2000000180c */
[----:B------:R-:W-:Y:S01]  /*af50*/  FFMA.FTZ R43, R127, UR12, -R52 ;  /* 0x0000000c7f2b7c23 */ /* 0x000fe20008010834 */
[----:B------:R-:W-:Y:S04]  /*af60*/  MUFU.EX2 R40, R40 ;  /* 0x0000002800287308 */ /* 0x000fe80000000800 */
[C---:B------:R-:W-:Y:S01]  /*af70*/  HMMA.16816.F32 R16, R88.reuse, R38, R16 ;  /* 0x000000265810723c */ /* 0x040fe20000001810 */
[--C-:B------:R-:W-:Y:S01]  /*af80*/  FFMA.FTZ R36, R110, UR12, -R101.reuse ;  /* 0x0000000c6e247c23 */ /* 0x100fe20008010865 */
[--C-:B------:R-:W-:Y:S02]  /*af90*/  FFMA.FTZ R37, R120, UR12, -R101.reuse ;  /* 0x0000000c78257c23 */ /* 0x100fe40008010865 */
[----:B------:R-:W-:Y:S02]  /*afa0*/  MUFU.EX2 R38, R128 ;  /* 0x0000008000267308 */ /* 0x000fe40000000800 */
[----:B------:R-:W-:Y:S01]  /*afb0*/  HMMA.16816.F32 R20, R88, R80, R20 ;  /* 0x000000505814723c */ /* 0x000fe20000001814 */
[----:B------:R-:W-:-:S05]  /*afc0*/  FFMA.FTZ R39, R126, UR12, -R101 ;  /* 0x0000000c7e277c23 */ /* 0x000fca0008010865 */
[----:B------:R-:W-:Y:S01]  /*afd0*/  MUFU.EX2 R36, R36 ;  /* 0x0000002400247308 */ /* 0x000fe20000000800 */
[C---:B------:R-:W-:Y:S01]  /*afe0*/  HMMA.16816.F32 R80, R88.reuse, R82, R24 ;  /* 0x000000525850723c */ /* 0x040fe20000001818 */
[----:B------:R-:W1:Y:S06]  /*aff0*/  LDSM.16.MT88.4 R24, [R149+0x8800] ;  /* 0x008800009518783b */ /* 0x000e6c0000004200 */
[----:B------:R-:W3:Y:S01]  /*b000*/  MUFU.EX2 R39, R39 ;  /* 0x0000002700277308 */ /* 0x000ee20000000800 */
[C---:B--2---:R-:W-:Y:S07]  /*b010*/  HMMA.16816.F32 R84, R88.reuse, R4, R28 ;  /* 0x000000045854723c */ /* 0x044fee000000181c */
[----:B------:R-:W2:Y:S01]  /*b020*/  MUFU.EX2 R37, R37 ;  /* 0x0000002500257308 */ /* 0x000ea20000000800 */
[----:B------:R-:W-:Y:S01]  /*b030*/  HMMA.16816.F32 R88, R88, R6, R32 ;  /* 0x000000065858723c */ /* 0x000fe20000001820 */
[--C-:B------:R-:W-:Y:S01]  /*b040*/  FFMA.FTZ R31, R108, UR12, -R101.reuse ;  /* 0x0000000c6c1f7c23 */ /* 0x100fe20008010865 */
[--C-:B------:R-:W-:Y:S01]  /*b050*/  FFMA.FTZ R29, R64, UR12, -R101.reuse ;  /* 0x0000000c401d7c23 */ /* 0x100fe20008010865 */
[----:B------:R-:W-:-:S04]  /*b060*/  FFMA.FTZ R30, R104, UR12, -R101 ;  /* 0x0000000c681e7c23 */ /* 0x000fc80008010865 */
[----:B------:R-:W4:Y:S01]  /*b070*/  MUFU.EX2 R43, R43 ;  /* 0x0000002b002b7308 */ /* 0x000f220000000800 */
[----:B---3--:R-:W-:Y:S01]  /*b080*/  F2FP.F16.F32.PACK_AB R4, R39, R38 ;  /* 0x000000262704723e */ /* 0x008fe200000000ff */
[----:B------:R-:W-:Y:S01]  /*b090*/  FFMA.FTZ R32, R66, UR12, -R101 ;  /* 0x0000000c42207c23 */ /* 0x000fe20008010865 */
[----:B------:R-:W-:-:S05]  /*b0a0*/  FFMA.FTZ R33, R111, UR12, -R52 ;  /* 0x0000000c6f217c23 */ /* 0x000fca0008010834 */
[----:B------:R-:W-:Y:S01]  /*b0b0*/  MUFU.EX2 R41, R41 ;  /* 0x0000002900297308 */ /* 0x000fe20000000800 */
[----:B--2---:R-:W-:-:S07]  /*b0c0*/  F2FP.F16.F32.PACK_AB R6, R37, R36 ;  /* 0x000000242506723e */ /* 0x004fce00000000ff */
[----:B------:R-:W2:Y:S01]  /*b0d0*/  MUFU.EX2 R28, R113 ;  /* 0x00000071001c7308 */ /* 0x000ea20000000800 */
[----:B----4-:R-:W-:-:S07]  /*b0e0*/  F2FP.F16.F32.PACK_AB R5, R43, R40 ;  /* 0x000000282b05723e */ /* 0x010fce00000000ff */
[----:B------:R-:W-:Y:S08]  /*b0f0*/  MUFU.EX2 R31, R31 ;  /* 0x0000001f001f7308 */ /* 0x000ff00000000800 */
[----:B------:R-:W3:Y:S01]  /*b100*/  MUFU.EX2 R32, R32 ;  /* 0x0000002000207308 */ /* 0x000ee20000000800 */
[----:B--2---:R-:W-:-:S07]  /*b110*/  F2FP.F16.F32.PACK_AB R7, R28, R41 ;  /* 0x000000291c07723e */ /* 0x004fce00000000ff */
[C---:B------:R-:W-:Y:S01]  /*b120*/  HMMA.16816.F32 R68, R4.reuse, R72, R12 ;  /* 0x000000480444723c */ /* 0x040fe2000000180c */
[----:B------:R-:W2:Y:S01]  /*b130*/  LDSM.16.MT88.4 R12, [R148+0x8800] ;  /* 0x00880000940c783b */ /* 0x000ea20000004200 */
[----:B------:R-:W-:Y:S04]  /*b140*/  MUFU.EX2 R29, R29 ;  /* 0x0000001d001d7308 */ /* 0x000fe80000000800 */
[C---:B------:R-:W-:Y:S04]  /*b150*/  HMMA.16816.F32 R96, R4.reuse, R92, R96 ;  /* 0x0000005c0460723c */ /* 0x040fe80000001860 */
[----:B------:R-:W-:Y:S02]  /*b160*/  MUFU.EX2 R30, R30 ;  /* 0x0000001e001e7308 */ /* 0x000fe40000000800 */
[C---:B------:R-:W-:Y:S01]  /*b170*/  HMMA.16816.F32 R92, R4.reuse, R94, R8 ;  /* 0x0000005e045c723c */ /* 0x040fe20000001808 */
[----:B------:R-:W4:Y:S05]  /*b180*/  LDSM.16.MT88.4 R8, [R150+0x9000] ;  /* 0x009000009608783b */ /* 0x000f2a0000004200 */
[C---:B------:R-:W-:Y:S01]  /*b190*/  HMMA.16816.F32 R72, R4.reuse, R74, R16 ;  /* 0x0000004a0448723c */ /* 0x040fe20000001810 */
[----:B------:R-:W-:Y:S01]  /*b1a0*/  LDSM.16.MT88.4 R16, [R149+0x9000] ;  /* 0x009000009510783b */ /* 0x000fe20000004200 */
[----:B------:R-:W-:Y:S04]  /*b1b0*/  MUFU.EX2 R33, R33 ;  /* 0x0000002100217308 */ /* 0x000fe80000000800 */
[C---:B-1----:R-:W-:Y:S01]  /*b1c0*/  HMMA.16816.F32 R76, R4.reuse, R24, R20 ;  /* 0x00000018044c723c */ /* 0x042fe20000001814 */
[----:B------:R-:W1:Y:S05]  /*b1d0*/  LDSM.16.MT88.4 R20, [R152+0x9000] ;  /* 0x009000009814783b */ /* 0x000e6a0000004200 */
[----:B------:R-:W-:Y:S01]  /*b1e0*/  HMMA.16816.F32 R80, R4, R26, R80 ;  /* 0x0000001a0450723c */ /* 0x000fe20000001850 */
[--C-:B------:R-:W-:Y:S01]  /*b1f0*/  FFMA.FTZ R24, R109, UR12, -R52.reuse ;  /* 0x0000000c6d187c23 */ /* 0x100fe20008010834 */
[----:B------:R-:W-:-:S05]  /*b200*/  FFMA.FTZ R25, R67, UR12, -R52 ;  /* 0x0000000c43197c23 */ /* 0x000fca0008010834 */
[--C-:B------:R-:W-:Y:S01]  /*b210*/  FFMA.FTZ R26, R65, UR12, -R52.reuse ;  /* 0x0000000c411a7c23 */ /* 0x100fe20008010834 */
[----:B------:R-:W5:Y:S01]  /*b220*/  MUFU.EX2 R24, R24 ;  /* 0x0000001800187308 */ /* 0x000f620000000800 */
[----:B------:R-:W-:Y:S01]  /*b230*/  FFMA.FTZ R27, R46, UR12, -R52 ;  /* 0x0000000c2e1b7c23 */ /* 0x000fe20008010834 */
[C---:B--2---:R-:W-:Y:S06]  /*b240*/  HMMA.16816.F32 R84, R4.reuse, R12, R84 ;  /* 0x0000000c0454723c */ /* 0x044fec0000001854 */
[----:B------:R-:W-:Y:S01]  /*b250*/  MUFU.EX2 R25, R25 ;  /* 0x0000001900197308 */ /* 0x000fe20000000800 */
[----:B------:R-:W-:Y:S01]  /*b260*/  HMMA.16816.F32 R88, R4, R14, R88 ;  /* 0x0000000e0458723c */ /* 0x000fe20000001858 */
[----:B------:R-:W-:Y:S01]  /*b270*/  FADD.FTZ R13, R3, R112 ;  /* 0x00000070030d7221 */ /* 0x000fe20000010000 */
[----:B------:R-:W-:-:S03]  /*b280*/  FFMA.FTZ R3, R60, UR12, -R101 ;  /* 0x0000000c3c037c23 */ /* 0x000fc60008010865 */
[----:B------:R-:W-:Y:S02]  /*b290*/  FADD.FTZ R34, R2, R13 ;  /* 0x0000000d02227221 */ /* 0x000fe40000010000 */
[----:B------:R-:W2:Y:S01]  /*b2a0*/  LDSM.16.MT88.4 R12, [R148+0x9000] ;  /* 0x00900000940c783b */ /* 0x000ea20000004200 */
[----:B------:R-:W4:Y:S01]  /*b2b0*/  MUFU.EX2 R26, R26 ;  /* 0x0000001a001a7308 */ /* 0x000f220000000800 */
[----:B---3--:R-:W-:Y:S01]  /*b2c0*/  F2FP.F16.F32.PACK_AB R4, R32, R31 ;  /* 0x0000001f2004723e */ /* 0x008fe200000000ff */
[----:B------:R-:W-:Y:S01]  /*b2d0*/  FADD.FTZ R107, R107, R34 ;  /* 0x000000226b6b7221 */ /* 0x000fe20000010000 */
[----:B-----5:R-:W-:Y:S02]  /*b2e0*/  F2FP.F16.F32.PACK_AB R5, R24, R33 ;  /* 0x000000211805723e */ /* 0x020fe400000000ff */
[----:B------:R-:W-:Y:S01]  /*b2f0*/  F2FP.F16.F32.PACK_AB R6, R30, R29 ;  /* 0x0000001d1e06723e */ /* 0x000fe200000000ff */
[----:B------:R-:W-:Y:S02]  /*b300*/  FADD.FTZ R116, R116, R107 ;  /* 0x0000006b74747221 */ /* 0x000fe40000010000 */
[----:B------:R-:W-:Y:S02]  /*b310*/  MUFU.EX2 R2, R54 ;  /* 0x0000003600027308 */ /* 0x000fe40000000800 */
[----:B------:R-:W-:-:S04]  /*b320*/  FADD.FTZ R117, R117, R116 ;  /* 0x0000007475757221 */ /* 0x000fc80000010000 */
[----:B------:R-:W-:Y:S02]  /*b330*/  FADD.FTZ R106, R106, R117 ;  /* 0x000000756a6a7221 */ /* 0x000fe40000010000 */
[----:B------:R-:W-:Y:S01]  /*b340*/  MUFU.EX2 R3, R3 ;  /* 0x0000000300037308 */ /* 0x000fe20000000800 */
[----:B----4-:R-:W-:Y:S01]  /*b350*/  F2FP.F16.F32.PACK_AB R7, R26, R25 ;  /* 0x000000191a07723e */ /* 0x010fe200000000ff */
[----:B------:R-:W-:-:S04]  /*b360*/  FADD.FTZ R137, R137, R106 ;  /* 0x0000006a89897221 */ /* 0x000fc80000010000 */
[----:B------:R-:W-:Y:S02]  /*b370*/  FADD.FTZ R174, R174, R137 ;  /* 0x00000089aeae7221 */ /* 0x000fe40000010000 */
[----:B------:R-:W-:Y:S01]  /*b380*/  HMMA.16816.F32 R68, R4, R8, R68 ;  /* 0x000000080444723c */ /* 0x000fe20000001844 */
[----:B------:R-:W-:Y:S01]  /*b390*/  MUFU.EX2 R27, R27 ;  /* 0x0000001b001b7308 */ /* 0x000fe20000000800 */
[----:B------:R-:W-:-:S04]  /*b3a0*/  FADD.FTZ R139, R139, R174 ;  /* 0x000000ae8b8b7221 */ /* 0x000fc80000010000 */
[----:B------:R-:W-:Y:S01]  /*b3b0*/  HMMA.16816.F32 R72, R4, R10, R72 ;  /* 0x0000000a0448723c */ /* 0x000fe20000001848 */
[----:B------:R-:W3:Y:S01]  /*b3c0*/  LDSM.16.MT88.4 R8, [R152+0x9800] ;  /* 0x009800009808783b */ /* 0x000ee20000004200 */
[----:B------:R-:W-:-:S04]  /*b3d0*/  FADD.FTZ R139, R124, R139 ;  /* 0x0000008b7c8b7221 */ /* 0x000fc80000010000 */
[----:B-1----:R-:W-:Y:S01]  /*b3e0*/  HMMA.16816.F32 R92, R4, R22, R92 ;  /* 0x00000016045c723c */ /* 0x002fe2000000185c */
[----:B------:R-:W-:-:S04]  /*b3f0*/  FADD.FTZ R34, R190, R139 ;  /* 0x0000008bbe227221 */ /* 0x000fc80000010000 */
[----:B------:R-:W-:Y:S01]  /*b400*/  FADD.FTZ R34, R193, R34 ;  /* 0x00000022c1227221 */ /* 0x000fe20000010000 */
[----:B------:R-:W-:Y:S01]  /*b410*/  HMMA.16816.F32 R76, R4, R16, R76 ;  /* 0x00000010044c723c */ /* 0x000fe2000000184c */
[--C-:B------:R-:W-:Y:S01]  /*b420*/  FFMA.FTZ R22, R55, UR12, -R52.reuse ;  /* 0x0000000c37167c23 */ /* 0x100fe20008010834 */
[----:B------:R-:W-:-:S04]  /*b430*/  FFMA.FTZ R23, R53, UR12, -R52 ;  /* 0x0000000c35177c23 */ /* 0x000fc80008010834 */
[C---:B------:R-:W-:Y:S01]  /*b440*/  HMMA.16816.F32 R80, R4.reuse, R18, R80 ;  /* 0x000000120450723c */ /* 0x040fe20000001850 */
[----:B------:R-:W1:Y:S01]  /*b450*/  LDSM.16.MT88.4 R16, [R150+0x9800] ;  /* 0x009800009610783b */ /* 0x000e620000004200 */
[----:B------:R-:W-:Y:S04]  /*b460*/  MUFU.EX2 R22, R22 ;  /* 0x0000001600167308 */ /* 0x000fe80000000800 */
[C---:B--2---:R-:W-:Y:S04]  /*b470*/  HMMA.16816.F32 R84, R4.reuse, R12, R84 ;  /* 0x0000000c0454723c */ /* 0x044fe80000001854 */
[----:B------:R-:W2:Y:S02]  /*b480*/  MUFU.EX2 R23, R23 ;  /* 0x0000001700177308 */ /* 0x000ea40000000800 */
[----:B------:R-:W-:Y:S01]  /*b490*/  HMMA.16816.F32 R96, R4, R20, R96 ;  /* 0x000000140460723c */ /* 0x000fe20000001860 */
[----:B------:R-:W-:-:S04]  /*b4a0*/  FADD.FTZ R12, R122, R123 ;  /* 0x0000007b7a0c7221 */ /* 0x000fc80000010000 */
[----:B------:R-:W-:Y:S01]  /*b4b0*/  FADD.FTZ R12, R121, R12 ;  /* 0x0000000c790c7221 */ /* 0x000fe20000010000 */
[----:B------:R-:W4:Y:S01]  /*b4c0*/  MUFU.EX2 R21, R61 ;  /* 0x0000003d00157308 */ /* 0x000f220000000800 */
[----:B------:R-:W-:Y:S02]  /*b4d0*/  HMMA.16816.F32 R88, R4, R14, R88 ;  /* 0x0000000e0458723c */ /* 0x000fe40000001858 */
[----:B------:R-:W-:Y:S02]  /*b4e0*/  FADD.FTZ R35, R191, R12 ;  /* 0x0000000cbf237221 */ /* 0x000fe40000010000 */
[----:B------:R-:W5:Y:S02]  /*b4f0*/  LDSM.16.MT88.4 R12, [R149+0x9800] ;  /* 0x00980000950c783b */ /* 0x000f640000004200 */
[----:B------:R-:W-:Y:S01]  /*b500*/  FADD.FTZ R35, R188, R35 ;  /* 0x00000023bc237221 */ /* 0x000fe20000010000 */
[----:B------:R-:W3:Y:S01]  /*b510*/  MUFU.EX2 R20, R62 ;  /* 0x0000003e00147308 */ /* 0x000ee20000000800 */
[----:B--2---:R-:W-:-:S02]  /*b520*/  F2FP.F16.F32.PACK_AB R5, R23, R22 ;  /* 0x000000161705723e */ /* 0x004fc400000000ff */
[----:B------:R-:W-:Y:S01]  /*b530*/  F2FP.F16.F32.PACK_AB R7, R178, R27 ;  /* 0x0000001bb207723e */ /* 0x000fe200000000ff */
[----:B------:R-:W-:Y:S01]  /*b540*/  FADD.FTZ R186, R186, R35 ;  /* 0x00000023baba7221 */ /* 0x000fe20000010000 */
[----:B------:R-:W-:-:S03]  /*b550*/  FADD.FTZ R35, R187, R34 ;  /* 0x00000022bb237221 */ /* 0x000fc60000010000 */
[----:B------:R-:W-:Y:S01]  /*b560*/  FADD.FTZ R185, R185, R186 ;  /* 0x000000bab9b97221 */ /* 0x000fe20000010000 */
[----:B----4-:R-:W-:Y:S01]  /*b570*/  F2FP.F16.F32.PACK_AB R4, R21, R2 ;  /* 0x000000021504723e */ /* 0x010fe200000000ff */
[----:B------:R-:W-:Y:S02]  /*b580*/  FADD.FTZ R35, R192, R35 ;  /* 0x00000023c0237221 */ /* 0x000fe40000010000 */
[----:B------:R-:W-:Y:S02]  /*b590*/  FADD.FTZ R58, R58, R185 ;  /* 0x000000b93a3a7221 */ /* 0x000fe40000010000 */
[----:B------:R-:W-:Y:S02]  /*b5a0*/  FADD.FTZ R34, R48, R35 ;  /* 0x0000002330227221 */ /* 0x000fe40000010000 */
[----:B------:R-:W-:Y:S01]  /*b5b0*/  FADD.FTZ R59, R59, R58 ;  /* 0x0000003a3b3b7221 */ /* 0x000fe20000010000 */
[----:B---3--:R-:W-:Y:S01]  /*b5c0*/  F2FP.F16.F32.PACK_AB R6, R20, R3 ;  /* 0x000000031406723e */ /* 0x008fe200000000ff */
[----:B------:R-:W-:-:S02]  /*b5d0*/  FADD.FTZ R34, R51, R34 ;  /* 0x0000002233227221 */ /* 0x000fc40000010000 */
[----:B------:R-:W-:-:S04]  /*b5e0*/  FADD.FTZ R56, R56, R59 ;  /* 0x0000003b38387221 */ /* 0x000fc80000010000 */
[----:B------:R-:W-:Y:S01]  /*b5f0*/  HMMA.16816.F32 R96, R4, R8, R96 ;  /* 0x000000080460723c */ /* 0x000fe20000001860 */
[----:B------:R-:W-:-:S04]  /*b600*/  FADD.FTZ R57, R57, R56 ;  /* 0x0000003839397221 */ /* 0x000fc80000010000 */
[----:B------:R-:W-:Y:S01]  /*b610*/  FADD.FTZ R38, R38, R57 ;  /* 0x0000003926267221 */ /* 0x000fe20000010000 */
[----:B------:R-:W-:Y:S01]  /*b620*/  HMMA.16816.F32 R92, R4, R10, R92 ;  /* 0x0000000a045c723c */ /* 0x000fe2000000185c */
[----:B------:R-:W2:Y:S02]  /*b630*/  LDSM.16.MT88.4 R8, [R148+0x9800] ;  /* 0x009800009408783b */ /* 0x000ea40000004200 */
[----:B------:R-:W-:-:S03]  /*b640*/  FADD.FTZ R39, R39, R38 ;  /* 0x0000002627277221 */ /* 0x000fc60000010000 */
[C---:B-1----:R-:W-:Y:S06]  /*b650*/  HMMA.16816.F32 R68, R4.reuse, R16, R68 ;  /* 0x000000100444723c */ /* 0x042fec0000001844 */
[----:B-----5:R-:W-:Y:S01]  /*b660*/  HMMA.16816.F32 R76, R4, R12, R76 ;  /* 0x0000000c044c723c */ /* 0x020fe2000000184c */
        /* <DEDUP_REMOVED lines=11> */
[----:B------:R-:W-:-:S04]  /*b720*/  FADD.FTZ R28, R28, R41 ;  /* 0x000000291c1c7221 */ /* 0x000fc80000010000 */
        /* <DEDUP_REMOVED lines=17> */
[----:B------:R-:W-:-:S07]  /*b840*/  MOV R3, R45 ;  /* 0x0000002d00037202 */ /* 0x000fce0000000f00 */
.L_x_6420:
        /* <DEDUP_REMOVED lines=8> */
.L_x_6432:
        /* <DEDUP_REMOVED lines=70> */
.L_x_6429:
        /* <DEDUP_REMOVED lines=56> */
[----:B------:R-:W-:Y:S04]  /*c0b0*/  @!P0 IMAD.WIDE.U32 R190, R102, 0x70, R190 ;  /* 0x0000007066be8825 */ /* 0x000fe800078e00be */
[----:B------:R-:W-:Y:S01]  /*c0c0*/  @!P0 IMAD.IADD R102, R183, 0x1, R195 ;  /* 0x00000001b7668824 */ /* 0x000fe200078e02c3 */
[-C--:B------:R-:W-:Y:S01]  /*c0d0*/  @!P0 LEA.HI.X R183, R188, R181.reuse, R185, 0x1, P3 ;  /* 0x000000b5bcb78211 */ /* 0x080fe200018f0cb9 */
[----:B------:R-:W-:Y:S01]  /*c0e0*/  @!P0 IMAD.IADD R103, R103, 0x1, R191 ;  /* 0x0000000167678824 */ /* 0x000fe200078e02bf */
[----:B------:R-:W-:Y:S02]  /*c0f0*/  @!P0 LEA R180, P1, R190, R180, 0x1 ;  /* 0x000000b4beb48211 */ /* 0x000fe400078208ff */
[-C--:B------:R-:W-:Y:S01]  /*c100*/  @!P0 LEA.HI.X R185, R194, R181.reuse, R102, 0x1, P2 ;  /* 0x000000b5c2b98211 */ /* 0x080fe200010f0c66 */
[----:B------:R-:W-:Y:S01]  /*c110*/  @!PT LDS RZ, [RZ] ;  /* 0x00000000fffff984 */ /* 0x000fe20000000800 */
[----:B------:R-:W-:Y:S01]  /*c120*/  @!PT LDS RZ, [RZ] ;  /* 0x00000000fffff984 */ /* 0x000fe20000000800 */
[----:B------:R-:W-:Y:S01]  /*c130*/  @!PT LDS RZ, [RZ] ;  /* 0x00000000fffff984 */ /* 0x000fe20000000800 */
[----:B------:R-:W-:Y:S01]  /*c140*/  @!P0 LDGSTS.E.BYPASS.LTC128B.128 [R165+0x8800], desc[UR10][R182.64] ;  /* 0x08800000b6a58fae */ /* 0x000fe2000b901d4a */
[----:B------:R-:W-:Y:S02]  /*c150*/  @!P0 LEA.HI.X R181, R190, R181, R103, 0x1, P1 ;  /* 0x000000b5beb58211 */ /* 0x000fe400008f0c67 */
[----:B------:R-:W-:Y:S01]  /*c160*/  ISETP.GE.AND P1, PT, R164, 0x2, PT ;  /* 0x00000002a400780c */ /* 0x000fe20003f26270 */
        /* <DEDUP_REMOVED lines=21> */
[----:B------:R-:W1:Y:S01]  /*c2c0*/  LDSM.16.M88.4 R136, [R157+0x5800] ;  /* 0x005800009d88783b */ /* 0x000e620000000200 */
        /* <DEDUP_REMOVED lines=42> */
[C---:B-1----:R-:W-:Y:S06]  /*c570*/  HMMA.16816.F32 R60, R108.reuse, R104, R60 ;  /* 0x000000686c3c723c */ /* 0x042fec000000183c */
[----:B------:R-:W-:Y:S01]  /*c580*/  HMMA.16816.F32 R64, R108, R106, R64 ;  /* 0x0000006a6c40723c */ /* 0x000fe20000001840 */
[----:B------:R-:W1:Y:S04]  /*c590*/  LDSM.16.M88.4 R104, [R146] ;  /* 0x000000009268783b */ /* 0x000e680000000200 */
[----:B------:R-:W4:Y:S01]  /*c5a0*/  LDSM.16.M88.4 R108, [R145] ;  /* 0x00000000916c783b */ /* 0x000f220000000200 */
[C---:B--2---:R-:W-:Y:S06]  /*c5b0*/  HMMA.16816.F32 R4, R112.reuse, R116, R4 ;  /* 0x000000747004723c */ /* 0x044fec0000001804 */
[C---:B------:R-:W-:Y:S01]  /*c5c0*/  HMMA.16816.F32 R8, R112.reuse, R118, R8 ;  /* 0x000000767008723c */ /* 0x040fe20000001808 */
[----:B------:R-:W-:Y:S05]  /*c5d0*/  LDSM.16.M88.4 R116, [R143] ;  /* 0x000000008f74783b */ /* 0x000fea0000000200 */
[C---:B---3--:R-:W-:Y:S06]  /*c5e0*/  HMMA.16816.F32 R12, R112.reuse, R120, R12 ;  /* 0x00000078700c723c */ /* 0x048fec000000180c */
        /* <DEDUP_REMOVED lines=16> */
[----:B------:R-:W3:Y:S05]  /*c6f0*/  LDSM.16.M88.4 R120, [R140+0x800] ;  /* 0x000800008c78783b */ /* 0x000eea0000000200 */
[C---:B--2---:R-:W-:Y:S06]  /*c700*/  HMMA.16816.F32 R60, R112.reuse, R108, R60 ;  /* 0x0000006c703c723c */ /* 0x044fec000000183c */
[----:B------:R-:W-:Y:S01]  /*c710*/  HMMA.16816.F32 R64, R112, R110, R64 ;  /* 0x0000006e7040723c */ /* 0x000fe20000001840 */
[----:B------:R-:W2:Y:S04]  /*c720*/  LDSM.16.M88.4 R108, [R140+0x1000] ;  /* 0x001000008c6c783b */ /* 0x000ea80000000200 */
[----:B------:R-:W4:Y:S01]  /*c730*/  LDSM.16.M88.4 R112, [R140+0x1800] ;  /* 0x001800008c70783b */ /* 0x000f220000000200 */
[C---:B-1----:R-:W-:Y:S06]  /*c740*/  HMMA.16816.F32 R4, R104.reuse, R116, R4 ;  /* 0x000000746804723c */ /* 0x042fec0000001804 */
[C---:B------:R-:W-:Y:S01]  /*c750*/  HMMA.16816.F32 R8, R104.reuse, R118, R8 ;  /* 0x000000766808723c */ /* 0x040fe20000001808 */
[----:B------:R-:W-:Y:S05]  /*c760*/  LDSM.16.M88.4 R116, [R140+0x2800] ;  /* 0x002800008c74783b */ /* 0x000fea0000000200 */
[C---:B---3--:R-:W-:Y:S06]  /*c770*/  HMMA.16816.F32 R12, R104.reuse, R120, R12 ;  /* 0x00000078680c723c */ /* 0x048fec000000180c */
[C---:B------:R-:W-:Y:S01]  /*c780*/  HMMA.16816.F32 R16, R104.reuse, R122, R16 ;  /* 0x0000007a6810723c */ /* 0x040fe20000001810 */
[----:B------:R-:W-:Y:S05]  /*c790*/  LDSM.16.M88.4 R120, [R140+0x3000] ;  /* 0x003000008c78783b */ /* 0x000fea0000000200 */
[C---:B--2---:R-:W-:Y:S06]  /*c7a0*/  HMMA.16816.F32 R20, R104.reuse, R108, R20 ;  /* 0x0000006c6814723c */ /* 0x044fec0000001814 */
[C---:B------:R-:W-:Y:S01]  /*c7b0*/  HMMA.16816.F32 R24, R104.reuse, R110, R24 ;  /* 0x0000006e6818723c */ /* 0x040fe20000001818 */
[----:B------:R-:W1:Y:S05]  /*c7c0*/  LDSM.16.M88.4 R108, [R140+0x2000] ;  /* 0x002000008c6c783b */ /* 0x000e6a0000000200 */
[C---:B----4-:R-:W-:Y:S06]  /*c7d0*/  HMMA.16816.F32 R28, R104.reuse, R112, R28 ;  /* 0x00000070681c723c */ /* 0x050fec000000181c */
[C---:B------:R-:W-:Y:S01]  /*c7e0*/  HMMA.16816.F32 R32, R104.reuse, R114, R32 ;  /* 0x000000726820723c */ /* 0x040fe20000001820 */
[----:B------:R-:W2:Y:S01]  /*c7f0*/  LDSM.16.M88.4 R112, [R140+0x3800] ;  /* 0x003800008c70783b */ /* 0x000ea20000000200 */
        /* <DEDUP_REMOVED lines=61> */
[-C--:B------:R-:W-:Y:S01]  /*cbd0*/  LEA R114, P2, R109, R170.reuse, 0x2 ;  /* 0x000000aa6d727211 */ /* 0x080fe200078410ff */
[----:B------:R-:W4:Y:S01]  /*cbe0*/  LDC.64 R2, c[0x0][0x230] ;  /* 0x00008c00ff027b82 */ /* 0x000f220000000a00 */
[C---:B------:R-:W-:Y:S01]  /*cbf0*/  LEA R112, P1, R111.reuse, R170, 0x2 ;  /* 0x000000aa6f707211 */ /* 0x040fe200078210ff */
[----:B------:R-:W-:Y:S01]  /*cc00*/  IMAD.IADD R110, R111, 0x1, -R109 ;  /* 0x000000016f6e7824 */ /* 0x000fe200078e0a6d */
[-C--:B------:R-:W-:Y:S02]  /*cc10*/  LEA.HI.X.SX32 R115, R109, R171.reuse, 0x2, P2 ;  /* 0x000000ab6d737211 */ /* 0x080fe400010f16ff */
[----:B------:R-:W-:Y:S01]  /*cc20*/  LEA.HI.X.SX32 R113, R111, R171, 0x2, P1 ;  /* 0x000000ab6f717211 */ /* 0x000fe200008f16ff */
[----:B------:R-:W-:Y:S02]  /*cc30*/  IMAD R103, R110, R103, -0x80 ;  /* 0xffffff806e677424 */ /* 0x000fe400078e0267 */
[----:B------:R-:W5:Y:S03]  /*cc40*/  LDG.E R106, desc[UR10][R114.64] ;  /* 0x0000000a726a7981 */ /* 0x000f66000c1e1900 */
[----:B------:R-:W-:Y:S01]  /*cc50*/  SHF.R.S32.HI R109, RZ, 0x1f, R103 ;  /* 0x0000001fff6d7819 */ /* 0x000fe20000011467 */
[----:B------:R-:W5:Y:S04]  /*cc60*/  LDG.E R107, desc[UR10][R112.64] ;  /* 0x0000000a706b7981 */ /* 0x000f68000c1e1900 */
[----:B------:R-:W-:Y:S04]  /*cc70*/  IMAD R110, R109, R102, RZ ;  /* 0x000000666d6e7224 */ /* 0x000fe800078e02ff */
[----:B-1----:R-:W-:Y:S01]  /*cc80*/  IMAD R110, R103, R105, R110 ;  /* 0x00000069676e7224 */ /* 0x002fe200078e026e */
[----:B-----5:R-:W-:Y:S01]  /*cc90*/  IADD3 R109, -R107, R106, RZ ;  /* 0x0000006a6b6d7210 */ /* 0x020fe20007ffe1ff */
[----:B------:R-:W-:Y:S03]  /*cca0*/  IMAD.WIDE.U32 R106, R103, R102, RZ ;  /* 0x00000066676a7225 */ /* 0x000fe600078e00ff */
[----:B------:R-:W-:Y:S01]  /*ccb0*/  SHF.R.S32.HI R103, RZ, 0x1f, R109 ;  /* 0x0000001fff677819 */ /* 0x000fe2000001146d */
[----:B------:R-:W-:Y:S04]  /*ccc0*/  IMAD.IADD R107, R107, 0x1, R110 ;  /* 0x000000016b6b7824 */ /* 0x000fe800078e026e */
[-C--:B----4-:R-:W-:Y:S02]  /*ccd0*/  IMAD R110, R103, R2.reuse, RZ ;  /* 0x00000002676e7224 */ /* 0x090fe400078e02ff */
[C---:B------:R-:W-:Y:S04]  /*cce0*/  IMAD.WIDE.U32 R106, R109.reuse, R2, R106 ;  /* 0x000000026d6a7225 */ /* 0x040fe800078e006a */
[----:B------:R-:W-:Y:S05]  /*ccf0*/  IMAD R110, R109, R3, R110 ;  /* 0x000000036d6e7224 */ /* 0x000fea00078e026e */
[----:B------:R-:W-:Y:S07]  /*cd00*/  IADD3 R107, R107, R110, RZ ;  /* 0x0000006e6b6b7210 */ /* 0x000fee0007ffe0ff */
.L_x_6431:
[----:B------:R1:W-:Y:S01]  /*cd10*/  @P0 STS.128 [R165+0x2000], RZ ;  /* 0x002000ffa5000388 */ /* 0x0003e20000000c00 */
[----:B------:R-:W-:Y:S01]  /*cd20*/  LEA R120, P2, R106, R176, 0x1 ;  /* 0x000000b06a787211 */ /* 0x000fe200078408ff */
[----:B------:R-:W4:Y:S01]  /*cd30*/  @!P0 LDC R105, c[0x0][0x24c] ;  /* 0x00009300ff698b82 */ /* 0x000f220000000800 */
        /* <DEDUP_REMOVED lines=38> */
[C---:B------:R-:W-:Y:S02]  /*cfa0*/  @!P0 IMAD.WIDE.U32 R112, R102.reuse, 0x60, R112 ;  /* 0x0000006066708825 */ /* 0x040fe400078e0070 */
[----:B------:R-:W-:Y:S01]  /*cfb0*/  @!PT LDS RZ, [RZ] ;  /* 0x00000000fffff984 */ /* 0x000fe20000000800 */
[----:B------:R-:W-:Y:S01]  /*cfc0*/  @!PT LDS RZ, [RZ] ;  /* 0x00000000fffff984 */ /* 0x000fe20000000800 */
[----:B------:R-:W-:Y:S01]  /*cfd0*/  @!PT LDS RZ, [RZ] ;  /* 0x00000000fffff984 */ /* 0x000fe20000000800 */
[----:B------:R2:W-:Y:S04]  /*cfe0*/  @!P0 LDGSTS.E.BYPASS.LTC128B.128 [R165+0x3800], desc[UR10][R122.64] ;  /* 0x038000007aa58fae */ /* 0x0005e8000b901d4a */
[----:B------:R2:W-:Y:S01]  /*cff0*/  @P0 STS.128 [R165+0x4000], RZ ;  /* 0x004000ffa5000388 */ /* 0x0005e20000000c00 */
[----:B-1----:R-:W-:Y:S02]  /*d000*/  @!P0 IMAD.MOV.U32 R110, RZ, RZ, R106 ;  /* 0x000000ffff6e8224 */ /* 0x002fe400078e006a */
[----:B------:R-:W-:Y:S02]  /*d010*/  @!P0 IMAD.MOV.U32 R111, RZ, RZ, R107 ;  /* 0x000000ffff6f8224 */ /* 0x000fe400078e006b */
[----:B-----5:R-:W-:Y:S01]  /*d020*/  @!P0 IMAD R103, R103, 0x50, RZ ;  /* 0x0000005067678824 */ /* 0x020fe200078e02ff */
[C---:B----4-:R-:W-:Y:S01]  /*d030*/  @!P0 LEA.HI.X R105, R102.reuse, R107, R105, 0x6, P1 ;  /* 0x0000006b66698211 */ /* 0x050fe200008f3469 */
[----:B------:R-:W-:Y:S01]  /*d040*/  @!P0 IMAD.WIDE.U32 R110, R102, 0x70, R110 ;  /* 0x00000070666e8825 */ /* 0x000fe200078e006e */
[-C--:B------:R-:W-:Y:S02]  /*d050*/  @!P0 LEA R106, P1, R108, R176.reuse, 0x1 ;  /* 0x000000b06c6a8211 */ /* 0x080fe400078208ff */
[-C--:B------:R-:W-:Y:S01]  /*d060*/  @!P0 LEA R102, P3, R114, R176.reuse, 0x1 ;  /* 0x000000b072668211 */ /* 0x080fe200078608ff */
[----:B------:R-:W-:Y:S01]  /*d070*/  @!P0 IMAD.IADD R103, R103, 0x1, R115 ;  /* 0x0000000167678824 */ /* 0x000fe200078e0273 */
[-C--:B------:R-:W-:Y:S01]  /*d080*/  @!P0 LEA.HI.X R107, R108, R177.reuse, R105, 0x1, P1 ;  /* 0x000000b16c6b8211 */ /* 0x080fe200008f0c69 */
[----:B---3--:R-:W-:Y:S01]  /*d090*/  @!P0 IMAD R105, R2, 0x70, RZ ;  /* 0x0000007002698824 */ /* 0x008fe200078e02ff */
[-C--:B------:R-:W-:Y:S01]  /*d0a0*/  @!P0 LEA R2, P2, R112, R176.reuse, 0x1 ;  /* 0x000000b070028211 */ /* 0x080fe200078408ff */
[----:B--2---:R-:W-:Y:S01]  /*d0b0*/  @!P0 IMAD R3, R3, 0x60, RZ ;  /* 0x0000006003038824 */ /* 0x004fe200078e02ff */
        /* <DEDUP_REMOVED lines=28> */
.L_x_6430:
[----:B------:R-:W-:Y:S01]  /*d280*/  IADD3 R116, R164, -0x1, RZ ;  /* 0xffffffffa4747810 */ /* 0x000fe20007ffe0ff */
[----:B------:R-:W-:Y:S03]  /*d290*/  LDSM.16.MT88.4 R108, [R150+0x6000] ;  /* 0x00600000966c783b */ /* 0x000fe60000004200 */
[----:B-1----:R-:W-:Y:S04]  /*d2a0*/  LEA R2, R116, R173, 0x7 ;  /* 0x000000ad74027211 */ /* 0x002fe800078e38ff */
[C---:B------:R-:W-:Y:S01]  /*d2b0*/  IADD3 R3, R2.reuse, 0x8, RZ ;  /* 0x0000000802037810 */ /* 0x040fe20007ffe0ff */
[----:B------:R-:W-:Y:S01]  /*d2c0*/  LDSM.16.MT88.4 R112, [R149+0x6000] ;  /* 0x006000009570783b */ /* 0x000fe20000004200 */
[C---:B------:R-:W-:Y:S02]  /*d2d0*/  IADD3 R102, R2.reuse, 0x9, RZ ;  /* 0x0000000902667810 */ /* 0x040fe40007ffe0ff */
[----:B------:R-:W-:Y:S02]  /*d2e0*/  I2FP.F32.S32 R3, R3 ;  /* 0x0000000300037245 */ /* 0x000fe40000201400 */
[----:B------:R-:W-:Y:S02]  /*d2f0*/  IADD3 R104, R2, 0x1, RZ ;  /* 0x0000000102687810 */ /* 0x000fe40007ffe0ff */
[----:B------:R-:W-:Y:S01]  /*d300*/  I2FP.F32.S32 R102, R102 ;  /* 0x0000006600667245 */ /* 0x000fe20000201400 */
[CC--:B------:R-:W-:Y:S01]  /*d310*/  FFMA.FTZ R10, R0.reuse, R3.reuse, R10 ;  /* 0x00000003000a7223 */ /* 0x0c0fe2000001000a */
[C---:B------:R-:W-:Y:S01]  /*d320*/  FFMA.FTZ R8, R0.reuse, R3, R8 ;  /* 0x0000000300087223 */ /* 0x040fe20000010008 */
[----:B------:R-:W-:Y:S02]  /*d330*/  I2FP.F32.S32 R103, R2 ;  /* 0x0000000200677245 */ /* 0x000fe40000201400 */
[----:B------:R-:W-:Y:S01]  /*d340*/  I2FP.F32.S32 R104, R104 ;  /* 0x0000006800687245 */ /* 0x000fe20000201400 */
[-C--:B------:R-:W-:Y:S01]  /*d350*/  FFMA.FTZ R11, R0, R102.reuse, R11 ;  /* 0x00000066000b7223 */ /* 0x080fe2000001000b */
[----:B------:R-:W-:Y:S01]  /*d360*/  IADD3 R3, R2, 0x18, RZ ;  /* 0x0000001802037810 */ /* 0x000fe20007ffe0ff */
[----:B------:R-:W-:Y:S01]  /*d370*/  FFMA.FTZ R9, R0, R102, R9 ;  /* 0x0000006600097223 */ /* 0x000fe20000010009 */
[----:B------:R-:W-:Y:S01]  /*d380*/  IADD3 R102, R2, 0x19, RZ ;  /* 0x0000001902667810 */ /* 0x000fe20007ffe0ff */
[C---:B------:R-:W-:Y:S01]  /*d390*/  FFMA.FTZ R4, R0.reuse, R103, R4 ;  /* 0x0000006700047223 */ /* 0x040fe20000010004 */
[----:B------:R-:W-:Y:S01]  /*d3a0*/  I2FP.F32.S32 R3, R3 ;  /* 0x0000000300037245 */ /* 0x000fe20000201400 */
[CC--:B------:R-:W-:Y:S01]  /*d3b0*/  FFMA.FTZ R7, R0.reuse, R104.reuse, R7 ;  /* 0x0000006800077223 */ /* 0x0c0fe20000010007 */
[C---:B------:R-:W-:Y:S01]  /*d3c0*/  FFMA.FTZ R5, R0.reuse, R104, R5 ;  /* 0x0000006800057223 */ /* 0x040fe20000010005 */
[----:B------:R-:W-:Y:S01]  /*d3d0*/  FFMA.FTZ R6, R0, R103, R6 ;  /* 0x0000006700067223 */ /* 0x000fe20000010006 */
[----:B------:R-:W-:Y:S01]  /*d3e0*/  IADD3 R103, R2, 0x10, RZ ;  /* 0x0000001002677810 */ /* 0x000fe20007ffe0ff */
[-C--:B------:R-:W-:Y:S01]  /*d3f0*/  FFMA.FTZ R18, R0, R3.reuse, R18 ;  /* 0x0000000300127223 */ /* 0x080fe20000010012 */
[----:B------:R-:W-:Y:S01]  /*d400*/  IADD3 R104, R2, 0x11, RZ ;  /* 0x0000001102687810 */ /* 0x000fe20007ffe0ff */
[C---:B------:R-:W-:Y:S01]  /*d410*/  FFMA.FTZ R16, R0.reuse, R3, R16 ;  /* 0x0000000300107223 */ /* 0x040fe20000010010 */
[----:B------:R-:W-:Y:S02]  /*d420*/  I2FP.F32.S32 R102, R102 ;  /* 0x0000006600667245 */ /* 0x000fe40000201400 */
        /* <DEDUP_REMOVED lines=8> */
[C---:B------:R-:W-:Y:S01]  /*d4b0*/  FFMA.FTZ R12, R0.reuse, R103, R12 ;  /* 0x00000067000c7223 */ /* 0x040fe2000001000c */
[CC--:B------:R-:W-:Y:S01]  /*d4c0*/  FFMA.FTZ R15, R0.reuse, R104.reuse, R15 ;  /* 0x00000068000f7223 */ /* 0x0c0fe2000001000f */
        /* <DEDUP_REMOVED lines=20> */
[----:B------:R-:W-:Y:S01]  /*d610*/  FFMA.FTZ R29, R0, R3, R29 ;  /* 0x00000003001d7223 */ /* 0x000fe2000001001d */
[----:B------:R-:W-:Y:S02]  /*d620*/  I2FP.F32.S32 R102, R102 ;  /* 0x0000006600667245 */ /* 0x000fe40000201400 */
[----:B------:R-:W-:Y:S02]  /*d630*/  IADD3 R105, R2, 0x30, RZ ;  /* 0x0000003002697810 */ /* 0x000fe40007ffe0ff */
[----:B------:R-:W-:Y:S01]  /*d640*/  I2FP.F32.S32 R103, R103 ;  /* 0x0000006700677245 */ /* 0x000fe20000201400 */
[C---:B------:R-:W-:Y:S01]  /*d650*/  FFMA.FTZ R35, R0.reuse, R102, R35 ;  /* 0x0000006600237223 */ /* 0x040fe20000010023 */
[----:B------:R-:W-:Y:S01]  /*d660*/  I2FP.F32.S32 R3, R104 ;  /* 0x0000006800037245 */ /* 0x000fe20000201400 */
[----:B------:R-:W-:Y:S01]  /*d670*/  FFMA.FTZ R33, R0, R102, R33 ;  /* 0x0000006600217223 */ /* 0x000fe20000010021 */
[----:B------:R-:W-:Y:S01]  /*d680*/  FMNMX.FTZ R104, R6, R101, !PT ;  /* 0x0000006506687209 */ /* 0x000fe20007810000 */
[C---:B------:R-:W-:Y:S01]  /*d690*/  FFMA.FTZ R34, R0.reuse, R103, R34 ;  /* 0x0000006700227223 */ /* 0x040fe20000010022 */
[----:B------:R-:W-:Y:S01]  /*d6a0*/  I2FP.F32.S32 R105, R105 ;  /* 0x0000006900697245 */ /* 0x000fe20000201400 */
[----:B------:R-:W-:Y:S01]  /*d6b0*/  FFMA.FTZ R32, R0, R103, R32 ;  /* 0x0000006700207223 */ /* 0x000fe20000010020 */
[----:B------:R-:W-:Y:S01]  /*d6c0*/  FMNMX.FTZ R102, R4, R100, !PT ;  /* 0x0000006404667209 */ /* 0x000fe20007810000 */
[C---:B------:R-:W-:Y:S01]  /*d6d0*/  FFMA.FTZ R38, R0.reuse, R3, R38 ;  /* 0x0000000300267223 */ /* 0x040fe20000010026 */
[----:B------:R-:W-:Y:S01]  /*d6e0*/  FMNMX.FTZ R107, R7, R104, !PT ;  /* 0x00000068076b7209 */ /* 0x000fe20007810000 */
[-C--:B------:R-:W-:Y:S01]  /*d6f0*/  FFMA.FTZ R30, R0, R105.reuse, R30 ;  /* 0x00000069001e7223 */ /* 0x080fe2000001001e */
[----:B------:R-:W-:Y:S01]  /*d700*/  IADD3 R103, R2, 0x41, RZ ;  /* 0x0000004102677810 */ /* 0x000fe20007ffe0ff */
[C---:B------:R-:W-:Y:S01]  /*d710*/  FFMA.FTZ R28, R0.reuse, R105, R28 ;  /* 0x00000069001c7223 */ /* 0x040fe2000001001c */
[----:B------:R-:W-:Y:S01]  /*d720*/  FMNMX.FTZ R105, R5, R102, !PT ;  /* 0x0000006605697209 */ /* 0x000fe20007810000 */
[----:B------:R-:W-:Y:S01]  /*d730*/  FFMA.FTZ R36, R0, R3, R36 ;  /* 0x0000000300247223 */ /* 0x000fe20000010024 */
[----:B------:R-:W-:Y:S02]  /*d740*/  FMNMX.FTZ R106, R10, R107, !PT ;  /* 0x0000006b0a6a7209 */ /* 0x000fe40007810000 */
[----:B------:R-:W-:Y:S02]  /*d750*/  I2FP.F32.S32 R103, R103 ;  /* 0x0000006700677245 */ /* 0x000fe40000201400 */
[----:B------:R-:W-:Y:S02]  /*d760*/  FMNMX.FTZ R104, R8, R105, !PT ;  /* 0x0000006908687209 */ /* 0x000fe40007810000 */
[----:B------:R-:W-:Y:S01]  /*d770*/  FMNMX.FTZ R105, R11, R106, !PT ;  /* 0x0000006a0b697209 */ /* 0x000fe20007810000 */
[-C--:B------:R-:W-:Y:S01]  /*d780*/  FFMA.FTZ R39, R0, R103.reuse, R39 ;  /* 0x0000006700277223 */ /* 0x080fe20000010027 */
[----:B------:R-:W-:Y:S01]  /*d790*/  IADD3 R3, R2, 0x48, RZ ;  /* 0x0000004802037810 */ /* 0x000fe20007ffe0ff */
[----:B------:R-:W-:Y:S01]  /*d7a0*/  FFMA.FTZ R37, R0, R103, R37 ;  /* 0x0000006700257223 */ /* 0x000fe20000010025 */
[----:B------:R-:W-:Y:S02]  /*d7b0*/  FMNMX.FTZ R103, R9, R104, !PT ;  /* 0x0000006809677209 */ /* 0x000fe40007810000 */
[----:B------:R-:W-:Y:S02]  /*d7c0*/  FMNMX.FTZ R106, R14, R105, !PT ;  /* 0x000000690e6a7209 */ /* 0x000fe40007810000 */
[----:B------:R-:W-:Y:S02]  /*d7d0*/  I2FP.F32.S32 R3, R3 ;  /* 0x0000000300037245 */ /* 0x000fe40000201400 */
[----:B------:R-:W-:Y:S02]  /*d7e0*/  FMNMX.FTZ R104, R12, R103, !PT ;  /* 0x000000670c687209 */ /* 0x000fe40007810000 */
[----:B------:R-:W-:Y:S01]  /*d7f0*/  FMNMX.FTZ R103, R15, R106, !PT ;  /* 0x0000006a0f677209 */ /* 0x000fe20007810000 */
[CC--:B------:R-:W-:Y:S01]  /*d800*/  FFMA.FTZ R42, R0.reuse, R3.reuse, R42 ;  /* 0x00000003002a7223 */ /* 0x0c0fe2000001002a */
[----:B------:R-:W-:Y:S01]  /*d810*/  FFMA.FTZ R40, R0, R3, R40 ;  /* 0x0000000300287223 */ /* 0x000fe20000010028 */
        /* <DEDUP_REMOVED lines=11> */
[CC--:B------:R-:W-:Y:S01]  /*d8d0*/  FFMA.FTZ R46, R0.reuse, R103.reuse, R46 ;  /* 0x00000067002e7223 */ /* 0x0c0fe2000001002e */
[----:B------:R-:W-:Y:S01]  /*d8e0*/  FMNMX.FTZ R105, R23, R106, !PT ;  /* 0x0000006a17697209 */ /* 0x000fe20007810000 */
[C---:B------:R-:W-:Y:S01]  /*d8f0*/  FFMA.FTZ R44, R0.reuse, R103, R44 ;  /* 0x00000067002c7223 */ /* 0x040fe2000001002c */
[----:B------:R-:W-:Y:S01]  /*d900*/  FMNMX.FTZ R103, R21, R104, !PT ;  /* 0x0000006815677209 */ /* 0x000fe20007810000 */
[-C--:B------:R-:W-:Y:S01]  /*d910*/  FFMA.FTZ R43, R0, R102.reuse, R43 ;  /* 0x00000066002b7223 */ /* 0x080fe2000001002b */
[----:B------:R-:W-:Y:S01]  /*d920*/  FMNMX.FTZ R106, R26, R105, !PT ;  /* 0x000000691a6a7209 */ /* 0x000fe20007810000 */
[----:B------:R-:W-:Y:S01]  /*d930*/  FFMA.FTZ R41, R0, R102, R41 ;  /* 0x0000006600297223 */ /* 0x000fe20000010029 */
[----:B------:R-:W-:Y:S02]  /*d940*/  IADD3 R102, R2, 0x51, RZ ;  /* 0x0000005102667810 */ /* 0x000fe40007ffe0ff */
        /* <DEDUP_REMOVED lines=15> */
[----:B------:R-:W-:Y:S01]  /*da40*/  FFMA.FTZ R50, R0, R3, R50 ;  /* 0x0000000300327223 */ /* 0x000fe20000010032 */
[----:B------:R-:W-:Y:S01]  /*da50*/  FMNMX.FTZ R104, R32, R105, !PT ;  /* 0x0000006920687209 */ /* 0x000fe20007810000 */
[C---:B------:R-:W-:Y:S01]  /*da60*/  FFMA.FTZ R48, R0.reuse, R3, R48 ;  /* 0x0000000300307223 */ /* 0x040fe20000010030 */
        /* <DEDUP_REMOVED lines=19> */
[----:B------:R-:W-:Y:S02]  /*dba0*/  I2FP.F32.S32 R103, R103 ;  /* 0x0000006700677245 */ /* 0x000fe40000201400 */
[----:B------:R-:W-:Y:S02]  /*dbb0*/  I2FP.F32.S32 R102, R102 ;  /* 0x0000006600667245 */ /* 0x000fe40000201400 */
[----:B------:R-:W-:Y:S01]  /*dbc0*/  FMNMX.FTZ R104, R44, R105, !PT ;  /* 0x000000692c687209 */ /* 0x000fe20007810000 */
        /* <DEDUP_REMOVED lines=9> */
[----:B------:R-:W-:Y:S02]  /*dc60*/  IADD3 R3, R2, 0x70, RZ ;  /* 0x0000007002037810 */ /* 0x000fe40007ffe0ff */
[----:B------:R-:W-:Y:S02]  /*dc70*/  FMNMX.FTZ R103, R51, R106, !PT ;  /* 0x0000006a33677209 */ /* 0x000fe40007810000 */
[----:B------:R-:W-:Y:S02]  /*dc80*/  I2FP.F32.S32 R102, R102 ;  /* 0x0000006600667245 */ /* 0x000fe40000201400 */
[----:B------:R-:W-:Y:S02]  /*dc90*/  I2FP.F32.S32 R3, R3 ;  /* 0x0000000300037245 */ /* 0x000fe40000201400 */
[----:B------:R-:W-:Y:S01]  /*dca0*/  FMNMX.FTZ R105, R49, R104, !PT ;  /* 0x0000006831697209 */ /* 0x000fe20007810000 */
[-C--:B------:R-:W-:Y:S01]  /*dcb0*/  FFMA.FTZ R59, R0, R102.reuse, R59 ;  /* 0x00000066003b7223 */ /* 0x080fe2000001003b */
[----:B------:R-:W-:Y:S01]  /*dcc0*/  FMNMX.FTZ R104, R54, R103, !PT ;  /* 0x0000006736687209 */ /* 0x000fe20007810000 */
[----:B------:R-:W-:Y:S01]  /*dcd0*/  FFMA.FTZ R57, R0, R102, R57 ;  /* 0x0000006600397223 */ /* 0x000fe20000010039 */
[----:B------:R-:W-:Y:S01]  /*dce0*/  FMNMX.FTZ R102, R52, R105, !PT ;  /* 0x0000006934667209 */ /* 0x000fe20007810000 */
[CC--:B------:R-:W-:Y:S01]  /*dcf0*/  FFMA.FTZ R62, R0.reuse, R3.reuse, R62 ;  /* 0x00000003003e7223 */ /* 0x0c0fe2000001003e */
[----:B------:R-:W-:Y:S01]  /*dd00*/  FMNMX.FTZ R107, R55, R104, !PT ;  /* 0x00000068376b7209 */ /* 0x000fe20007810000 */
[----:B------:R-:W-:Y:S01]  /*dd10*/  FFMA.FTZ R60, R0, R3, R60 ;  /* 0x00000003003c7223 */ /* 0x000fe2000001003c */
[----:B------:R-:W-:Y:S02]  /*dd20*/  IADD3 R3, R2, 0x71, RZ ;  /* 0x0000007102037810 */ /* 0x000fe40007ffe0ff */
[----:B------:R-:W-:Y:S02]  /*dd30*/  FMNMX.FTZ R105, R53, R102, !PT ;  /* 0x0000006635697209 */ /* 0x000fe40007810000 */
[----:B------:R-:W-:Y:S02]  /*dd40*/  FMNMX.FTZ R104, R58, R107, !PT ;  /* 0x0000006b3a687209 */ /* 0x000fe40007810000 */
[----:B------:R-:W-:Y:S02]  /*dd50*/  I2FP.F32.S32 R3, R3 ;  /* 0x0000000300037245 */ /* 0x000fe40000201400 */
[C---:B------:R-:W-:Y:S02]  /*dd60*/  IADD3 R102, R2.reuse, 0x79, RZ ;  /* 0x0000007902667810 */ /* 0x040fe40007ffe0ff */
[----:B------:R-:W-:Y:S01]  /*dd70*/  IADD3 R103, R2, 0x78, RZ ;  /* 0x0000007802677810 */ /* 0x000fe20007ffe0ff */
[----:B------:R-:W-:Y:S01]  /*dd80*/  FFMA.FTZ R61, R0, R3, R61 ;  /* 0x00000003003d7223 */ /* 0x000fe2000001003d */
[----:B------:R-:W-:Y:S01]  /*dd90*/  FMNMX.FTZ R2, R56, R105, !PT ;  /* 0x0000006938027209 */ /* 0x000fe20007810000 */
[----:B------:R-:W-:Y:S01]  /*dda0*/  FFMA.FTZ R63, R0, R3, R63 ;  /* 0x00000003003f7223 */ /* 0x000fe2000001003f */
[----:B------:R-:W-:Y:S02]  /*ddb0*/  FMNMX.FTZ R105, R59, R104, !PT ;  /* 0x000000683b697209 */ /* 0x000fe40007810000 */
[----:B------:R-:W-:Y:S02]  /*ddc0*/  I2FP.F32.S32 R103, R103 ;  /* 0x0000006700677245 */ /* 0x000fe40000201400 */
[----:B------:R-:W-:Y:S02]  /*ddd0*/  FMNMX.FTZ R3, R57, R2, !PT ;  /* 0x0000000239037209 */ /* 0x000fe40007810000 */
[----:B------:R-:W-:Y:S01]  /*dde0*/  FMNMX.FTZ R104, R62, R105, !PT ;  /* 0x000000693e687209 */ /* 0x000fe20007810000 */
[CC--:B------:R-:W-:Y:S01]  /*ddf0*/  FFMA.FTZ R66, R0.reuse, R103.reuse, R66 ;  /* 0x0000006700427223 */ /* 0x0c0fe20000010042 */
[----:B------:R-:W-:Y:S01]  /*de00*/  I2FP.F32.S32 R102, R102 ;  /* 0x0000006600667245 */ /* 0x000fe20000201400 */
[----:B------:R-:W-:Y:S01]  /*de10*/  FFMA.FTZ R64, R0, R103, R64 ;  /* 0x0000006700407223 */ /* 0x000fe20000010040 */
[----:B------:R-:W-:Y:S02]  /*de20*/  FMNMX.FTZ R2, R60, R3, !PT ;  /* 0x000000033c027209 */ /* 0x000fe40007810000 */
[----:B------:R-:W-:Y:S01]  /*de30*/  FMNMX.FTZ R3, R63, R104, !PT ;  /* 0x000000683f037209 */ /* 0x000fe20007810000 */
[C---:B------:R-:W-:Y:S01]  /*de40*/  FFMA.FTZ R67, R0.reuse, R102, R67 ;  /* 0x0000006600437223 */ /* 0x040fe20000010043 */
[----:B------:R-:W-:Y:S01]  /*de50*/  FMNMX.FTZ R107, R61, R2, !PT ;  /* 0x000000023d6b7209 */ /* 0x000fe20007810000 */
[----:B------:R-:W-:Y:S01]  /*de60*/  FFMA.FTZ R65, R0, R102, R65 ;  /* 0x0000006600417223 */ /* 0x000fe20000010041 */
        /* <DEDUP_REMOVED lines=12> */
[----:B------:R-:W-:Y:S02]  /*df30*/  FADD.FTZ R100, -R3, R100 ;  /* 0x0000006403647221 */ /* 0x000fe40000010100 */
[----:B------:R-:W1:Y:S01]  /*df40*/  LDSM.16.MT88.4 R104, [R152+0x6000] ;  /* 0x006000009868783b */ /* 0x000e620000004200 */
[C---:B------:R-:W-:Y:S01]  /*df50*/  FSETP.NEU.FTZ.AND P0, PT, R2.reuse, -INF , PT ;  /* 0xff8000000200780b */ /* 0x040fe20003f1d000 */
[C---:B------:R-:W-:Y:S01]  /*df60*/  FADD.FTZ R101, -R2.reuse, R101 ;  /* 0x0000006502657221 */ /* 0x040fe20000010100 */
[----:B------:R-:W-:Y:S01]  /*df70*/  FMUL.FTZ R117, R2, UR4 ;  /* 0x0000000402757c20 */ /* 0x000fe20008410000 */
[----:B------:R-:W-:Y:S02]  /*df80*/  FMUL.FTZ R103, R100, UR4 ;  /* 0x0000000464677c20 */ /* 0x000fe40008410000 */
[----:B------:R-:W-:Y:S02]  /*df90*/  FMUL.FTZ R102, R101, UR4 ;  /* 0x0000000465667c20 */ /* 0x000fe40008410000 */
[----:B------:R-:W2:Y:S01]  /*dfa0*/  MUFU.EX2 R100, R103 ;  /* 0x0000006700647308 */ /* 0x000ea20000000800 */
[----:B------:R-:W-:Y:S02]  /*dfb0*/  FSEL R117, R117, RZ, P0 ;  /* 0x000000ff75757208 */ /* 0x000fe40000000000 */
[----:B------:R-:W-:Y:S03]  /*dfc0*/  FSETP.NEU.FTZ.AND P0, PT, R3, -INF , PT ;  /* 0xff8000000300780b */ /* 0x000fe60003f1d000 */
[--C-:B------:R-:W-:Y:S01]  /*dfd0*/  FFMA.FTZ R130, R38, UR4, -R117.reuse ;  /* 0x0000000426827c23 */ /* 0x100fe20008010875 */
[--C-:B------:R-:W-:Y:S03]  /*dfe0*/  FFMA.FTZ R129, R39, UR4, -R117.reuse ;  /* 0x0000000427817c23 */ /* 0x100fe60008010875 */
[----:B------:R3:W4:Y:S01]  /*dff0*/  MUFU.EX2 R101, R102 ;  /* 0x0000006600657308 */ /* 0x0007220000000800 */
[--C-:B------:R-:W-:Y:S01]  /*e000*/  FFMA.FTZ R126, R6, UR4, -R117.reuse ;  /* 0x00000004067e7c23 */ /* 0x100fe20008010875 */
[----:B------:R-:W-:Y:S01]  /*e010*/  FMUL.FTZ R6, R3, UR4 ;  /* 0x0000000403067c20 */ /* 0x000fe20008410000 */
        /* <DEDUP_REMOVED lines=12> */
[----:B------:R-:W-:Y:S03]  /*e0e0*/  FMUL.FTZ R80, R100, R80 ;  /* 0x0000005064507220 */ /* 0x000fe60000410000 */
[----:B------:R-:W2:Y:S01]  /*e0f0*/  MUFU.EX2 R124, R124 ;  /* 0x0000007c007c7308 */ /* 0x000ea20000000800 */
[----:B---3--:R-:W-:Y:S01]  /*e100*/  FSEL R102, R6, RZ, P0 ;  /* 0x000000ff06667208 */ /* 0x008fe20000000000 */
[C---:B----4-:R-:W-:Y:S01]  /*e110*/  FMUL.FTZ R10, R101.reuse, R94 ;  /* 0x0000005e650a7220 */ /* 0x050fe20000410000 */
[C---:B------:R-:W-:Y:S01]  /*e120*/  FMUL.FTZ R11, R101.reuse, R95 ;  /* 0x0000005f650b7220 */ /* 0x040fe20000410000 */
[C---:B------:R-:W-:Y:S01]  /*e130*/  FMUL.FTZ R14, R101.reuse, R90 ;  /* 0x0000005a650e7220 */ /* 0x040fe20000410000 */
[----:B------:R-:W-:Y:S01]  /*e140*/  FMUL.FTZ R15, R101, R91 ;  /* 0x0000005b650f7220 */ /* 0x000fe20000410000 */
        /* <DEDUP_REMOVED lines=8> */
[----:B------:R-:W3:Y:S01]  /*e1d0*/  LDSM.16.MT88.4 R92, [R148+0x6000] ;  /* 0x00600000945c783b */ /* 0x000ee20000004200 */
[--C-:B------:R-:W-:Y:S03]  /*e1e0*/  FFMA.FTZ R132, R37, UR4, -R102.reuse ;  /* 0x0000000425847c23 */ /* 0x100fe60008010866 */
[----:B------:R-:W4:Y:S01]  /*e1f0*/  MUFU.EX2 R118, R118 ;  /* 0x0000007600767308 */ /* 0x000f220000000800 */
[C---:B------:R-:W-:Y:S01]  /*e200*/  FMUL.FTZ R6, R101.reuse, R98 ;  /* 0x0000006265067220 */ /* 0x040fe20000410000 */
[C---:B------:R-:W-:Y:S01]  /*e210*/  FMUL.FTZ R7, R101.reuse, R99 ;  /* 0x0000006365077220 */ /* 0x040fe20000410000 */
[C---:B------:R-:W-:Y:S01]  /*e220*/  FMUL.FTZ R4, R100.reuse, R96 ;  /* 0x0000006064047220 */ /* 0x040fe20000410000 */
[----:B------:R-:W-:Y:S01]  /*e230*/  FMUL.FTZ R5, R100, R97 ;  /* 0x0000006164057220 */ /* 0x000fe20000410000 */
[----:B--2---:R-:W-:Y:S01]  /*e240*/  F2FP.F16.F32.PACK_AB R97, R124, R126 ;  /* 0x0000007e7c61723e */ /* 0x004fe200000000ff */
[----:B------:R-:W-:Y:S01]  /*e250*/  LDSM.16.MT88.4 R36, [R152+0x9000] ;  /* 0x009000009824783b */ /* 0x000fe20000004200 */
[C---:B------:R-:W-:Y:S03]  /*e260*/  FMUL.FTZ R70, R101.reuse, R70 ;  /* 0x0000004665467220 */ /* 0x040fe60000410000 */
        /* <DEDUP_REMOVED lines=8> */
[----:B------:R-:W2:Y:S01]  /*e2f0*/  MUFU.EX2 R121, R121 ;  /* 0x0000007900797308 */ /* 0x000ea20000000800 */
[----:B----4-:R-:W-:Y:S01]  /*e300*/  F2FP.F16.F32.PACK_AB R99, R118, R119 ;  /* 0x000000777663723e */ /* 0x010fe200000000ff */
[----:B------:R-:W-:Y:S01]  /*e310*/  FMUL.FTZ R81, R100, R81 ;  /* 0x0000005164517220 */ /* 0x000fe20000410000 */
[--C-:B------:R-:W-:Y:S01]  /*e320*/  FFMA.FTZ R128, R12, UR4, -R102.reuse ;  /* 0x000000040c807c23 */ /* 0x100fe20008010866 */
[C---:B------:R-:W-:Y:S01]  /*e330*/  FMUL.FTZ R12, R100.reuse, R88 ;  /* 0x00000058640c7220 */ /* 0x040fe20000410000 */
[C---:B------:R-:W-:Y:S01]  /*e340*/  FMUL.FTZ R86, R101.reuse, R86 ;  /* 0x0000005665567220 */ /* 0x040fe20000410000 */
[----:B------:R-:W-:Y:S01]  /*e350*/  FMUL.FTZ R87, R101, R87 ;  /* 0x0000005765577220 */ /* 0x000fe20000410000 */
        /* <DEDUP_REMOVED lines=23> */
[----:B------:R-:W-:Y:S01]  /*e4d0*/  FFMA.FTZ R55, R59, UR4, -R117 ;  /* 0x000000043b377c23 */ /* 0x000fe20008010875 */
[--C-:B------:R-:W-:Y:S03]  /*e4e0*/  FFMA.FTZ R52, R52, UR4, -R102.reuse ;  /* 0x0000000434347c23 */ /* 0x100fe60008010866 */
[----:B------:R-:W2:Y:S01]  /*e4f0*/  MUFU.EX2 R122, R122 ;  /* 0x0000007a007a7308 */ /* 0x000ea20000000800 */
[----:B----4-:R-:W-:Y:S01]  /*e500*/  F2FP.F16.F32.PACK_AB R98, R103, R120 ;  /* 0x000000786762723e */ /* 0x010fe200000000ff */
[--C-:B------:R-:W-:Y:S01]  /*e510*/  FFMA.FTZ R53, R53, UR4, -R102.reuse ;  /* 0x0000000435357c23 */ /* 0x100fe20008010866 */
[--C-:B------:R-:W-:Y:S01]  /*e520*/  FFMA.FTZ R56, R56, UR4, -R102.reuse ;  /* 0x0000000438387c23 */ /* 0x100fe20008010866 */
[----:B------:R-:W-:Y:S01]  /*e530*/  FFMA.FTZ R57, R57, UR4, -R102 ;  /* 0x0000000439397c23 */ /* 0x000fe20008010866 */
[----:B------:R-:W-:Y:S01]  /*e540*/  FFMA.FTZ R127, R100, R179, R127 ;  /* 0x000000b3647f7223 */ /* 0x000fe2000001007f */
[----:B------:R-:W-:Y:S01]  /*e550*/  FFMA.FTZ R126, R101, R178, R126 ;  /* 0x000000b2657e7223 */ /* 0x000fe2000001007e */
[----:B------:R-:W-:Y:S03]  /*e560*/  ISETP.GT.AND P0, PT, R164, 0x1, PT ;  /* 0x00000001a400780c */ /* 0x000fe60003f04270 */
[----:B------:R-:W-:Y:S01]  /*e570*/  MUFU.EX2 R123, R123 ;  /* 0x0000007b007b7308 */ /* 0x000fe20000000800 */
[C---:B-1----:R-:W-:Y:S05]  /*e580*/  HMMA.16816.F32 R4, R96.reuse, R104, R4 ;  /* 0x000000686004723c */ /* 0x042fea0000001804 */
[----:B------:R-:W-:Y:S01]  /*e590*/  FADD.FTZ R127, R121, R127 ;  /* 0x0000007f797f7221 */ /* 0x000fe20000010000 */
[C---:B------:R-:W-:Y:S03]  /*e5a0*/  HMMA.16816.F32 R8, R96.reuse, R106, R8 ;  /* 0x0000006a6008723c */ /* 0x040fe60000001808 */
[----:B------:R-:W-:Y:S01]  /*e5b0*/  MUFU.EX2 R128, R128 ;  /* 0x0000008000807308 */ /* 0x000fe20000000800 */
[----:B------:R-:W1:Y:S01]  /*e5c0*/  LDSM.16.MT88.4 R104, [R152+0x6800] ;  /* 0x006800009868783b */ /* 0x000e620000004200 */
[----:B------:R-:W-:Y:S01]  /*e5d0*/  FADD.FTZ R120, R120, R127 ;  /* 0x0000007f78787221 */ /* 0x000fe20000010000 */
[C---:B------:R-:W-:Y:S07]  /*e5e0*/  HMMA.16816.F32 R68, R96.reuse, R108, R68 ;  /* 0x0000006c6044723c */ /* 0x040fee0000001844 */
[----:B------:R-:W-:Y:S01]  /*e5f0*/  MUFU.EX2 R130, R130 ;  /* 0x0000008200827308 */ /* 0x000fe20000000800 */
[----:B------:R-:W-:Y:S01]  /*e600*/  FADD.FTZ R103, R103, R120 ;  /* 0x0000007867677221 */ /* 0x000fe20000010000 */
        /* <DEDUP_REMOVED lines=8> */
[C---:B---3--:R-:W-:Y:S07]  /*e690*/  HMMA.16816.F32 R84, R96.reuse, R92, R84 ;  /* 0x0000005c6054723c */ /* 0x048fee0000001854 */
[----:B------:R-:W-:Y:S01]  /*e6a0*/  MUFU.EX2 R42, R42 ;  /* 0x0000002a002a7308 */ /* 0x000fe20000000800 */
[--C-:B------:R-:W-:Y:S03]  /*e6b0*/  FFMA.FTZ R115, R13, UR4, -R102.reuse ;  /* 0x000000040d737c23 */ /* 0x100fe60008010866 */
[----:B------:R-:W-:Y:S01]  /*e6c0*/  FFMA.FTZ R114, R16, UR4, -R102 ;  /* 0x0000000410727c23 */ /* 0x000fe20008010866 */
[----:B------:R-:W-:Y:S01]  /*e6d0*/  FMUL.FTZ R13, R100, R89 ;  /* 0x00000059640d7220 */ /* 0x000fe20000410000 */
[----:B--2---:R-:W-:Y:S01]  /*e6e0*/  F2FP.F16.F32.PACK_AB R17, R122, R125 ;  /* 0x0000007d7a11723e */ /* 0x004fe200000000ff */
[----:B------:R-:W2:Y:S03]  /*e6f0*/  LDSM.16.MT88.4 R88, [R149+0x6800] ;  /* 0x006800009558783b */ /* 0x000ea60000004200 */
[----:B------:R-:W3:Y:S01]  /*e700*/  MUFU.EX2 R115, R115 ;  /* 0x0000007300737308 */ /* 0x000ee20000000800 */
[----:B-----5:R-:W-:Y:S01]  /*e710*/  F2FP.F16.F32.PACK_AB R19, R112, R123 ;  /* 0x0000007b7013723e */ /* 0x020fe200000000ff */
[----:B------:R-:W-:Y:S01]  /*e720*/  FADD.FTZ R119, R119, R126 ;  /* 0x0000007e77777221 */ /* 0x000fe20000010000 */
[----:B------:R-:W-:Y:S02]  /*e730*/  HMMA.16816.F32 R12, R96, R94, R12 ;  /* 0x0000005e600c723c */ /* 0x000fe4000000180c */
[----:B------:R-:W5:Y:S01]  /*e740*/  LDSM.16.MT88.4 R92, [R148+0x6800] ;  /* 0x00680000945c783b */ /* 0x000f620000004200 */
[----:B------:R-:W-:Y:S04]  /*e750*/  MOV R164, R116 ;  /* 0x0000007400a47202 */ /* 0x000fe80000000f00 */
[----:B------:R-:W-:Y:S01]  /*e760*/  MUFU.EX2 R114, R114 ;  /* 0x0000007200727308 */ /* 0x000fe20000000800 */
[----:B------:R-:W-:Y:S03]  /*e770*/  FADD.FTZ R118, R118, R119 ;  /* 0x0000007776767221 */ /* 0x000fe60000010000 */
[--C-:B------:R-:W-:Y:S01]  /*e780*/  FFMA.FTZ R58, R62, UR4, -R117.reuse ;  /* 0x000000043e3a7c23 */ /* 0x100fe20008010875 */
[----:B------:R-:W-:Y:S01]  /*e790*/  FFMA.FTZ R59, R63, UR4, -R117 ;  /* 0x000000043f3b7c23 */ /* 0x000fe20008010875 */
[----:B------:R-:W-:Y:S01]  /*e7a0*/  LDSM.16.MT88.4 R96, [R150+0x7000] ;  /* 0x007000009660783b */ /* 0x000fe20000004200 */
[----:B------:R-:W-:Y:S03]  /*e7b0*/  FADD.FTZ R125, R125, R118 ;  /* 0x000000767d7d7221 */ /* 0x000fe60000010000 */
[----:B------:R-:W1:Y:S01]  /*e7c0*/  MUFU.EX2 R113, R113 ;  /* 0x0000007100717308 */ /* 0x000e620000000800 */
[C---:B---3--:R-:W-:Y:S01]  /*e7d0*/  F2FP.F16.F32.PACK_AB R16, R115.reuse, R128 ;  /* 0x000000807310723e */ /* 0x048fe200000000ff */
[----:B------:R-:W-:Y:S01]  /*e7e0*/  FADD.FTZ R128, R128, R103 ;  /* 0x0000006780807221 */ /* 0x000fe20000010000 */
[----:B------:R-:W-:Y:S01]  /*e7f0*/  FADD.FTZ R122, R122, R125 ;  /* 0x0000007d7a7a7221 */ /* 0x000fe20000010000 */
[----:B------:R-:W-:Y:S01]  /*e800*/  MOV R101, R2 ;  /* 0x0000000200657202 */ /* 0x000fe20000000f00 */
[----:B------:R-:W-:Y:S01]  /*e810*/  FFMA.FTZ R62, R66, UR4, -R117 ;  /* 0x00000004423e7c23 */ /* 0x000fe20008010875 */
[----:B------:R-:W-:Y:S01]  /*e820*/  FADD.FTZ R115, R115, R128 ;  /* 0x0000008073737221 */ /* 0x000fe20000010000 */
[----:B------:R-:W-:Y:S03]  /*e830*/  FADD.FTZ R123, R123, R122 ;  /* 0x0000007a7b7b7221 */ /* 0x000fe60000010000 */
[----:B------:R-:W-:Y:S01]  /*e840*/  MUFU.EX2 R43, R43 ;  /* 0x0000002b002b7308 */ /* 0x000fe20000000800 */
[--C-:B------:R-:W-:Y:S01]  /*e850*/  FFMA.FTZ R60, R60, UR4, -R102.reuse ;  /* 0x000000043c3c7c23 */ /* 0x100fe20008010866 */
[----:B------:R-:W-:Y:S01]  /*e860*/  MOV R100, R3 ;  /* 0x0000000300647202 */ /* 0x000fe20000000f00 */
[----:B------:R-:W-:Y:S07]  /*e870*/  FADD.FTZ R112, R112, R123 ;  /* 0x0000007b70707221 */ /* 0x000fee0000010000 */
[----:B------:R-:W-:Y:S01]  /*e880*/  MUFU.EX2 R131, R131 ;  /* 0x0000008300837308 */ /* 0x000fe20000000800 */
[----:B-1----:R-:W-:Y:S09]  /*e890*/  F2FP.F16.F32.PACK_AB R18, R113, R114 ;  /* 0x000000727112723e */ /* 0x002ff200000000ff */
[----:B------:R-:W-:Y:S01]  /*e8a0*/  MUFU.EX2 R132, R132 ;  /* 0x0000008400847308 */ /* 0x000fe20000000800 */
[C---:B------:R-:W-:Y:S06]  /*e8b0*/  HMMA.16816.F32 R4, R16.reuse, R104, R4 ;  /* 0x000000681004723c */ /* 0x040fec0000001804 */
[C---:B------:R-:W-:Y:S03]  /*e8c0*/  HMMA.16816.F32 R8, R16.reuse, R106, R8 ;  /* 0x0000006a1008723c */ /* 0x040fe60000001808 */
[----:B------:R-:W-:Y:S02]  /*e8d0*/  MUFU.EX2 R40, R40 ;  /* 0x0000002800287308 */ /* 0x000fe40000000800 */
        /* <DEDUP_REMOVED lines=9> */
[----:B------:R-:W1:Y:S01]  /*e970*/  MUFU.EX2 R104, R104 ;  /* 0x0000006800687308 */ /* 0x000e620000000800 */
[----:B------:R-:W2:Y:S01]  /*e980*/  LDSM.16.MT88.4 R88, [R152+0x7000] ;  /* 0x007000009858783b */ /* 0x000ea20000004200 */
[----:B------:R-:W-:Y:S01]  /*e990*/  FFMA.FTZ R106, R27, UR4, -R117 ;  /* 0x000000041b6a7c23 */ /* 0x000fe20008010875 */
[--C-:B------:R-:W-:Y:S01]  /*e9a0*/  FFMA.FTZ R111, R20, UR4, -R102.reuse ;  /* 0x00000004146f7c23 */ /* 0x100fe20008010866 */
[--C-:B------:R-:W-:Y:S01]  /*e9b0*/  FFMA.FTZ R110, R21, UR4, -R102.reuse ;  /* 0x00000004156e7c23 */ /* 0x100fe20008010866 */
[--C-:B------:R-:W-:Y:S05]  /*e9c0*/  FFMA.FTZ R109, R24, UR4, -R102.reuse ;  /* 0x00000004186d7c23 */ /* 0x100fea0008010866 */
[----:B------:R-:W-:Y:S01]  /*e9d0*/  MUFU.EX2 R105, R105 ;  /* 0x0000006900697308 */ /* 0x000fe20000000800 */
[C---:B-----5:R-:W-:Y:S01]  /*e9e0*/  HMMA.16816.F32 R84, R16.reuse, R92, R84 ;  /* 0x0000005c1054723c */ /* 0x060fe20000001854 */
[----:B------:R-:W3:Y:S02]  /*e9f0*/  LDSM.16.MT88.4 R20, [R149+0x7000] ;  /* 0x007000009514783b */ /* 0x000ee40000004200 */
[----:B------:R-:W-:Y:S03]  /*ea00*/  FFMA.FTZ R108, R25, UR4, -R102 ;  /* 0x00000004196c7c23 */ /* 0x000fe60008010866 */
[----:B------:R-:W-:Y:S03]  /*ea10*/  HMMA.16816.F32 R12, R16, R94, R12 ;  /* 0x0000005e100c723c */ /* 0x000fe6000000180c */
[----:B------:R-:W4:Y:S01]  /*ea20*/  MUFU.EX2 R106, R106 ;  /* 0x0000006a006a7308 */ /* 0x000f220000000800 */
[----:B------:R-:W5:Y:S03]  /*ea30*/  LDSM.16.MT88.4 R24, [R148+0x7000] ;  /* 0x007000009418783b */ /* 0x000f660000004200 */
[C---:B-1----:R-:W-:Y:S01]  /*ea40*/  F2FP.F16.F32.PACK_AB R17, R104.reuse, R107 ;  /* 0x0000006b6811723e */ /* 0x042fe200000000ff */
[----:B------:R-:W-:Y:S05]  /*ea50*/  FADD.FTZ R107, R107, R112 ;  /* 0x000000706b6b7221 */ /* 0x000fea0000010000 */
[----:B------:R-:W-:Y:S01]  /*ea60*/  MUFU.EX2 R111, R111 ;  /* 0x0000006f006f7308 */ /* 0x000fe20000000800 */
[----:B------:R-:W-:Y:S01]  /*ea70*/  LDSM.16.MT88.4 R92, [R152+0x9800] ;  /* 0x00980000985c783b */ /* 0x000fe20000004200 */
[----:B------:R-:W-:Y:S08]  /*ea80*/  FADD.FTZ R104, R104, R107 ;  /* 0x0000006b68687221 */ /* 0x000ff00000010000 */
[----:B------:R-:W1:Y:S01]  /*ea90*/  MUFU.EX2 R110, R110 ;  /* 0x0000006e006e7308 */ /* 0x000e620000000800 */
[C---:B----4-:R-:W-:Y:S01]  /*eaa0*/  F2FP.F16.F32.PACK_AB R19, R106.reuse, R105 ;  /* 0x000000696a13723e */ /* 0x050fe200000000ff */
[----:B------:R-:W-:Y:S04]  /*eab0*/  FADD.FTZ R105, R105, R104 ;  /* 0x0000006869697221 */ /* 0x000fe80000010000 */
[----:B------:R-:W-:Y:S04]  /*eac0*/  FADD.FTZ R106, R106, R105 ;  /* 0x000000696a6a7221 */ /* 0x000fe80000010000 */
[----:B------:R-:W-:Y:S10]  /*ead0*/  MUFU.EX2 R109, R109 ;  /* 0x0000006d006d7308 */ /* 0x000ff40000000800 */
[----:B------:R-:W4:Y:S01]  /*eae0*/  MUFU.EX2 R108, R108 ;  /* 0x0000006c006c7308 */ /* 0x000f220000000800 */
[----:B-1----:R-:W-:Y:S09]  /*eaf0*/  F2FP.F16.F32.PACK_AB R16, R110, R111 ;  /* 0x0000006f6e10723e */ /* 0x002ff200000000ff */
[----:B------:R-:W-:Y:S10]  /*eb00*/  MUFU.EX2 R46, R46 ;  /* 0x0000002e002e7308 */ /* 0x000ff40000000800 */
[----:B------:R-:W-:Y:S01]  /*eb10*/  MUFU.EX2 R41, R41 ;  /* 0x0000002900297308 */ /* 0x000fe20000000800 */
[----:B----4-:R-:W-:Y:S07]  /*eb20*/  F2FP.F16.F32.PACK_AB R18, R108, R109 ;  /* 0x0000006d6c12723e */ /* 0x010fee00000000ff */
[C---:B--2---:R-:W-:Y:S02]  /*eb30*/  HMMA.16816.F32 R4, R16.reuse, R88, R4 ;  /* 0x000000581004723c */ /* 0x044fe40000001804 */
[----:B------:R-:W-:Y:S04]  /*eb40*/  MUFU.EX2 R50, R50 ;  /* 0x0000003200327308 */ /* 0x000fe80000000800 */
[C---:B------:R-:W-:Y:S06]  /*eb50*/  HMMA.16816.F32 R8, R16.reuse, R90, R8 ;  /* 0x0000005a1008723c */ /* 0x040fec0000001808 */
[----:B------:R-:W-:Y:S01]  /*eb60*/  MUFU.EX2 R47, R47 ;  /* 0x0000002f002f7308 */ /* 0x000fe20000000800 */
[--C-:B------:R-:W-:Y:S01]  /*eb70*/  FFMA.FTZ R89, R34, UR4, -R117.reuse ;  /* 0x0000000422597c23 */ /* 0x100fe20008010875 */
[C---:B------:R-:W-:Y:S03]  /*eb80*/  HMMA.16816.F32 R68, R16.reuse, R96, R68 ;  /* 0x000000601044723c */ /* 0x040fe60000001844 */
[--C-:B------:R-:W-:Y:S03]  /*eb90*/  FFMA.FTZ R91, R30, UR4, -R117.reuse ;  /* 0x000000041e5b7c23 */ /* 0x100fe60008010875 */
[C---:B------:R-:W-:Y:S02]  /*eba0*/  HMMA.16816.F32 R72, R16.reuse, R98, R72 ;  /* 0x000000621048723c */ /* 0x040fe40000001848 */
[----:B------:R-:W-:Y:S03]  /*ebb0*/  MUFU.EX2 R44, R44 ;  /* 0x0000002c002c7308 */ /* 0x000fe60000000800 */
[--C-:B------:R-:W-:Y:S01]  /*ebc0*/  FFMA.FTZ R90, R31, UR4, -R117.reuse ;  /* 0x000000041f5a7c23 */ /* 0x100fe20008010875 */
[C---:B---3--:R-:W-:Y:S06]  /*ebd0*/  HMMA.16816.F32 R76, R16.reuse, R20, R76 ;  /* 0x00000014104c723c */ /* 0x048fec000000184c */
[----:B------:R-:W-:Y:S01]  /*ebe0*/  MUFU.EX2 R45, R45 ;  /* 0x0000002d002d7308 */ /* 0x000fe20000000800 */
[--C-:B------:R-:W-:Y:S01]  /*ebf0*/  FFMA.FTZ R96, R28, UR4, -R102.reuse ;  /* 0x000000041c607c23 */ /* 0x100fe20008010866 */
[C---:B------:R-:W-:Y:S01]  /*ec00*/  HMMA.16816.F32 R80, R16.reuse, R22, R80 ;  /* 0x000000161050723c */ /* 0x040fe20000001850 */
[----:B------:R-:W-:Y:S02]  /*ec10*/  LDSM.16.MT88.4 R20, [R150+0x7800] ;  /* 0x007800009614783b */ /* 0x000fe40000004200 */
[--C-:B------:R-:W-:Y:S03]  /*ec20*/  FFMA.FTZ R97, R29, UR4, -R102.reuse ;  /* 0x000000041d617c23 */ /* 0x100fe60008010866 */
[C---:B-----5:R-:W-:Y:S02]  /*ec30*/  HMMA.16816.F32 R84, R16.reuse, R24, R84 ;  /* 0x000000181054723c */ /* 0x060fe40000001854 */
[----:B------:R-:W-:Y:S01]  /*ec40*/  MUFU.EX2 R91, R91 ;  /* 0x0000005b005b7308 */ /* 0x000fe20000000800 */
[----:B------:R-:W1:Y:S02]  /*ec50*/  LDSM.16.MT88.4 R28, [R152+0x7800] ;  /* 0x00780000981c783b */ /* 0x000e640000004200 */
[--C-:B------:R-:W-:Y:S01]  /*ec60*/  FFMA.FTZ R88, R35, UR4, -R117.reuse ;  /* 0x0000000423587c23 */ /* 0x100fe20008010875 */
[----:B------:R-:W-:Y:S06]  /*ec70*/  HMMA.16816.F32 R12, R16, R26, R12 ;  /* 0x0000001a100c723c */ /* 0x000fec000000180c */
[----:B------:R-:W2:Y:S01]  /*ec80*/  MUFU.EX2 R90, R90 ;  /* 0x0000005a005a7308 */ /* 0x000ea20000000800 */
[--C-:B------:R-:W-:Y:S01]  /*ec90*/  FFMA.FTZ R98, R32, UR4, -R102.reuse ;  /* 0x0000000420627c23 */ /* 0x100fe20008010866 */
[----:B------:R-:W-:Y:S01]  /*eca0*/  FFMA.FTZ R99, R33, UR4, -R102 ;  /* 0x0000000421637c23 */ /* 0x000fe20008010866 */
[----:B------:R-:W3:Y:S02]  /*ecb0*/  LDSM.16.MT88.4 R24, [R149+0x7800] ;  /* 0x007800009518783b */ /* 0x000ee40000004200 */
[----:B------:R-:W-:Y:S05]  /*ecc0*/  FFMA.FTZ R117, R67, UR4, -R117 ;  /* 0x0000000443757c23 */ /* 0x000fea0008010875 */
[----:B------:R-:W-:Y:S01]  /*ecd0*/  MUFU.EX2 R89, R89 ;  /* 0x0000005900597308 */ /* 0x000fe20000000800 */
[----:B------:R-:W-:Y:S09]  /*ece0*/  LDSM.16.MT88.4 R32, [R149+0x8800] ;  /* 0x008800009520783b */ /* 0x000ff20000004200 */
[----:B------:R-:W4:Y:S01]  /*ecf0*/  MUFU.EX2 R88, R88 ;  /* 0x0000005800587308 */ /* 0x000f220000000800 */
[C---:B--2---:R-:W-:Y:S01]  /*ed00*/  F2FP.F16.F32.PACK_AB R17, R90.reuse, R91 ;  /* 0x0000005b5a11723e */ /* 0x044fe200000000ff */
[----:B------:R-:W-:Y:S04]  /*ed10*/  FADD.FTZ R91, R91, R106 ;  /* 0x0000006a5b5b7221 */ /* 0x000fe80000010000 */
[----:B------:R-:W-:Y:S04]  /*ed20*/  FADD.FTZ R90, R90, R91 ;  /* 0x0000005b5a5a7221 */ /* 0x000fe80000010000 */
[----:B------:R-:W-:Y:S10]  /*ed30*/  MUFU.EX2 R96, R96 ;  /* 0x0000006000607308 */ /* 0x000ff40000000800 */
[----:B------:R-:W2:Y:S01]  /*ed40*/  MUFU.EX2 R97, R97 ;  /* 0x0000006100617308 */ /* 0x000ea20000000800 */
[C---:B----4-:R-:W-:Y:S01]  /*ed50*/  F2FP.F16.F32.PACK_AB R19, R88.reuse, R89 ;  /* 0x000000595813723e */ /* 0x050fe200000000ff */
[----:B------:R-:W-:Y:S04]  /*ed60*/  FADD.FTZ R89, R89, R90 ;  /* 0x0000005a59597221 */ /* 0x000fe80000010000 */
[----:B------:R-:W-:Y:S04]  /*ed70*/  FADD.FTZ R89, R88, R89 ;  /* 0x0000005958597221 */ /* 0x000fe80000010000 */
[----:B------:R-:W-:Y:S10]  /*ed80*/  MUFU.EX2 R98, R98 ;  /* 0x0000006200627308 */ /* 0x000ff40000000800 */
[----:B------:R-:W4:Y:S01]  /*ed90*/  MUFU.EX2 R99, R99 ;  /* 0x0000006300637308 */ /* 0x000f220000000800 */
[----:B--2---:R-:W-:Y:S09]  /*eda0*/  F2FP.F16.F32.PACK_AB R16, R97, R96 ;  /* 0x000000606110723e */ /* 0x004ff200000000ff */
[----:B------:R-:W-:Y:S10]  /*edb0*/  MUFU.EX2 R48, R48 ;  /* 0x0000003000307308 */ /* 0x000ff40000000800 */
[----:B------:R-:W-:Y:S01]  /*edc0*/  MUFU.EX2 R49, R49 ;  /* 0x0000003100317308 */ /* 0x000fe20000000800 */
[----:B----4-:R-:W-:Y:S07]  /*edd0*/  F2FP.F16.F32.PACK_AB R18, R99, R98 ;  /* 0x000000626312723e */ /* 0x010fee00000000ff */
[C---:B-1----:R-:W-:Y:S02]  /*ede0*/  HMMA.16816.F32 R4, R16.reuse, R28, R4 ;  /* 0x0000001c1004723c */ /* 0x042fe40000001804 */
[----:B------:R-:W-:Y:S04]  /*edf0*/  MUFU.EX2 R51, R51 ;  /* 0x0000003300337308 */ /* 0x000fe80000000800 */
[C---:B------:R-:W-:Y:S01]  /*ee00*/  HMMA.16816.F32 R8, R16.reuse, R30, R8 ;  /* 0x0000001e1008723c */ /* 0x040fe20000001808 */
[----:B------:R-:W1:Y:S05]  /*ee10*/  LDSM.16.MT88.4 R28, [R148+0x7800] ;  /* 0x00780000941c783b */ /* 0x000e6a0000004200 */
[----:B------:R-:W-:Y:S01]  /*ee20*/  MUFU.EX2 R134, R134 ;  /* 0x0000008600867308 */ /* 0x000fe20000000800 */
[C---:B------:R-:W-:Y:S09]  /*ee30*/  HMMA.16816.F32 R68, R16.reuse, R20, R68 ;  /* 0x000000141044723c */ /* 0x040ff20000001844 */
[----:B------:R-:W-:Y:S01]  /*ee40*/  MUFU.EX2 R54, R54 ;  /* 0x0000003600367308 */ /* 0x000fe20000000800 */
[C---:B------:R-:W-:Y:S01]  /*ee50*/  HMMA.16816.F32 R72, R16.reuse, R22, R72 ;  /* 0x000000161048723c */ /* 0x040fe20000001848 */
[----:B------:R-:W2:Y:S05]  /*ee60*/  LDSM.16.MT88.4 R20, [R152+0x8000] ;  /* 0x008000009814783b */ /* 0x000eaa0000004200 */
[C---:B---3--:R-:W-:Y:S03]  /*ee70*/  HMMA.16816.F32 R76, R16.reuse, R24, R76 ;  /* 0x00000018104c723c */ /* 0x048fe6000000184c */
[----:B------:R-:W-:Y:S03]  /*ee80*/  MUFU.EX2 R55, R55 ;  /* 0x0000003700377308 */ /* 0x000fe60000000800 */
[C---:B------:R-:W-:Y:S01]  /*ee90*/  HMMA.16816.F32 R80, R16.reuse, R26, R80 ;  /* 0x0000001a1050723c */ /* 0x040fe20000001850 */
[----:B------:R-:W3:Y:S06]  /*eea0*/  LDSM.16.MT88.4 R24, [R150+0x8000] ;  /* 0x008000009618783b */ /* 0x000eec0000004200 */
[----:B------:R-:W-:Y:S10]  /*eeb0*/  MUFU.EX2 R52, R52 ;  /* 0x0000003400347308 */ /* 0x000ff40000000800 */
[----:B------:R-:W-:Y:S01]  /*eec0*/  MUFU.EX2 R53, R53 ;  /* 0x0000003500357308 */ /* 0x000fe20000000800 */
[C---:B-1----:R-:W-:Y:S09]  /*eed0*/  HMMA.16816.F32 R84, R16.reuse, R28, R84 ;  /* 0x0000001c1054723c */ /* 0x042ff20000001854 */
[----:B------:R-:W-:Y:S01]  /*eee0*/  MUFU.EX2 R56, R56 ;  /* 0x0000003800387308 */ /* 0x000fe20000000800 */
[----:B------:R-:W-:Y:S01]  /*eef0*/  HMMA.16816.F32 R12, R16, R30, R12 ;  /* 0x0000001e100c723c */ /* 0x000fe2000000180c */
[----:B------:R-:W1:Y:S08]  /*ef00*/  LDSM.16.MT88.4 R28, [R149+0x8000] ;  /* 0x00800000951c783b */ /* 0x000e700000004200 */
[----:B------:R-:W-:Y:S02]  /*ef10*/  MUFU.EX2 R57, R57 ;  /* 0x0000003900397308 */ /* 0x000fe40000000800 */
[----:B------:R-:W-:Y:S01]  /*ef20*/  F2FP.F16.F32.PACK_AB R17, R129, R130 ;  /* 0x000000828111723e */ /* 0x000fe200000000ff */
[----:B------:R-:W-:Y:S01]  /*ef30*/  FADD.FTZ R130, R130, R89 ;  /* 0x0000005982827221 */ /* 0x000fe20000010000 */
[----:B------:R-:W-:Y:S06]  /*ef40*/  F2FP.F16.F32.PACK_AB R19, R43, R42 ;  /* 0x0000002a2b13723e */ /* 0x000fec00000000ff */
[----:B------:R-:W-:Y:S01]  /*ef50*/  MUFU.EX2 R58, R58 ;  /* 0x0000003a003a7308 */ /* 0x000fe20000000800 */
[----:B------:R-:W-:Y:S01]  /*ef60*/  F2FP.F16.F32.PACK_AB R16, R132, R131 ;  /* 0x000000838410723e */ /* 0x000fe200000000ff */
[----:B------:R-:W-:Y:S01]  /*ef70*/  FADD.FTZ R129, R129, R130 ;  /* 0x0000008281817221 */ /* 0x000fe20000010000 */
[----:B------:R-:W-:Y:S03]  /*ef80*/  F2FP.F16.F32.PACK_AB R18, R133, R40 ;  /* 0x000000288512723e */ /* 0x000fe600000000ff */
[----:B------:R-:W-:Y:S04]  /*ef90*/  FADD.FTZ R42, R42, R129 ;  /* 0x000000812a2a7221 */ /* 0x000fe80000010000 */
[----:B------:R-:W4:Y:S01]  /*efa0*/  MUFU.EX2 R59, R59 ;  /* 0x0000003b003b7308 */ /* 0x000f220000000800 */
[C---:B--2---:R-:W-:Y:S03]  /*efb0*/  HMMA.16816.F32 R4, R16.reuse, R20, R4 ;  /* 0x000000141004723c */ /* 0x044fe60000001804 */
[----:B------:R-:W-:Y:S03]  /*efc0*/  FADD.FTZ R43, R43, R42 ;  /* 0x0000002a2b2b7221 */ /* 0x000fe60000010000 */
[C---:B------:R-:W-:Y:S01]  /*efd0*/  HMMA.16816.F32 R8, R16.reuse, R22, R8 ;  /* 0x000000161008723c */ /* 0x040fe20000001808 */
[----:B------:R-:W2:Y:S02]  /*efe0*/  LDSM.16.MT88.4 R20, [R148+0x8000] ;  /* 0x008000009414783b */ /* 0x000ea40000004200 */
[----:B------:R-:W-:Y:S03]  /*eff0*/  MUFU.EX2 R62, R62 ;  /* 0x0000003e003e7308 */ /* 0x000fe60000000800 */
[C---:B---3--:R-:W-:Y:S07]  /*f000*/  HMMA.16816.F32 R68, R16.reuse, R24, R68 ;  /* 0x000000181044723c */ /* 0x048fee0000001844 */
[----:B------:R-:W3:Y:S01]  /*f010*/  MUFU.EX2 R117, R117 ;  /* 0x0000007500757308 */ /* 0x000ee20000000800 */
[----:B----4-:R-:W-:Y:S01]  /*f020*/  F2FP.F16.F32.PACK_AB R89, R59, R58 ;  /* 0x0000003a3b59723e */ /* 0x010fe200000000ff */
[C---:B------:R-:W-:Y:S01]  /*f030*/  HMMA.16816.F32 R72, R16.reuse, R26, R72 ;  /* 0x0000001a1048723c */ /* 0x040fe20000001848 */
[----:B------:R-:W4:Y:S05]  /*f040*/  LDSM.16.MT88.4 R24, [R152+0x8800] ;  /* 0x008800009818783b */ /* 0x000f2a0000004200 */
[C---:B-1----:R-:W-:Y:S06]  /*f050*/  HMMA.16816.F32 R76, R16.reuse, R28, R76 ;  /* 0x0000001c104c723c */ /* 0x042fec000000184c */
[C---:B------:R-:W-:Y:S01]  /*f060*/  HMMA.16816.F32 R80, R16.reuse, R30, R80 ;  /* 0x0000001e1050723c */ /* 0x040fe20000001850 */
[----:B------:R-:W1:Y:S04]  /*f070*/  LDSM.16.MT88.4 R28, [R150+0x8800] ;  /* 0x00880000961c783b */ /* 0x000e680000004200 */
[----:B---3--:R-:W-:Y:S01]  /*f080*/  F2FP.F16.F32.PACK_AB R91, R117, R62 ;  /* 0x0000003e755b723e */ /* 0x008fe200000000ff */
[C---:B--2---:R-:W-:Y:S06]  /*f090*/  HMMA.16816.F32 R84, R16.reuse, R20, R84 ;  /* 0x000000141054723c */ /* 0x044fec0000001854 */
[----:B------:R-:W-:Y:S01]  /*f0a0*/  HMMA.16816.F32 R12, R16, R22, R12 ;  /* 0x00000016100c723c */ /* 0x000fe2000000180c */
[----:B------:R-:W2:Y:S06]  /*f0b0*/  LDSM.16.MT88.4 R20, [R148+0x8800] ;  /* 0x008800009414783b */ /* 0x000eac0000004200 */
[----:B------:R-:W-:Y:S01]  /*f0c0*/  F2FP.F16.F32.PACK_AB R17, R41, R46 ;  /* 0x0000002e2911723e */ /* 0x000fe200000000ff */
[----:B------:R-:W-:Y:S03]  /*f0d0*/  FADD.FTZ R46, R46, R43 ;  /* 0x0000002b2e2e7221 */ /* 0x000fe60000010000 */
[----:B------:R-:W-:Y:S01]  /*f0e0*/  F2FP.F16.F32.PACK_AB R19, R47, R50 ;  /* 0x000000322f13723e */ /* 0x000fe200000000ff */
[----:B------:R-:W-:Y:S01]  /*f0f0*/  FADD.FTZ R41, R41, R46 ;  /* 0x0000002e29297221 */ /* 0x000fe20000010000 */
[----:B------:R-:W-:Y:S02]  /*f100*/  F2FP.F16.F32.PACK_AB R16, R45, R44 ;  /* 0x0000002c2d10723e */ /* 0x000fe400000000ff */
[----:B------:R-:W-:Y:S01]  /*f110*/  F2FP.F16.F32.PACK_AB R18, R49, R48 ;  /* 0x000000303112723e */ /* 0x000fe200000000ff */
[----:B------:R-:W-:Y:S04]  /*f120*/  FADD.FTZ R50, R50, R41 ;  /* 0x0000002932327221 */ /* 0x000fe80000010000 */
[----:B------:R-:W-:Y:S02]  /*f130*/  FADD.FTZ R50, R47, R50 ;  /* 0x000000322f327221 */ /* 0x000fe40000010000 */
[C---:B----4-:R-:W-:Y:S06]  /*f140*/  HMMA.16816.F32 R4, R16.reuse, R24, R4 ;  /* 0x000000181004723c */ /* 0x050fec0000001804 */
[C---:B------:R-:W-:Y:S05]  /*f150*/  HMMA.16816.F32 R8, R16.reuse, R26, R8 ;  /* 0x0000001a1008723c */ /* 0x040fea0000001808 */
[----:B------:R-:W-:Y:S01]  /*f160*/  F2FP.F16.F32.PACK_AB R25, R134, R51 ;  /* 0x000000338619723e */ /* 0x000fe200000000ff */
[C---:B-1----:R-:W-:Y:S05]  /*f170*/  HMMA.16816.F32 R68, R16.reuse, R28, R68 ;  /* 0x0000001c1044723c */ /* 0x042fea0000001844 */
[----:B------:R-:W-:Y:S01]  /*f180*/  F2FP.F16.F32.PACK_AB R27, R55, R54 ;  /* 0x00000036371b723e */ /* 0x000fe200000000ff */
[C---:B------:R-:W-:Y:S01]  /*f190*/  HMMA.16816.F32 R72, R16.reuse, R30, R72 ;  /* 0x0000001e1048723c */ /* 0x040fe20000001848 */
[----:B------:R-:W1:Y:S04]  /*f1a0*/  LDSM.16.MT88.4 R28, [R150+0x9000] ;  /* 0x00900000961c783b */ /* 0x000e680000004200 */
[----:B------:R-:W-:Y:S01]  /*f1b0*/  F2FP.F16.F32.PACK_AB R24, R53, R52 ;  /* 0x000000343518723e */ /* 0x000fe200000000ff */
[C---:B------:R-:W-:Y:S05]  /*f1c0*/  HMMA.16816.F32 R76, R16.reuse, R32, R76 ;  /* 0x00000020104c723c */ /* 0x040fea000000184c */
[----:B------:R-:W-:Y:S01]  /*f1d0*/  F2FP.F16.F32.PACK_AB R26, R57, R56 ;  /* 0x00000038391a723e */ /* 0x000fe200000000ff */
[C---:B------:R-:W-:Y:S01]  /*f1e0*/  HMMA.16816.F32 R80, R16.reuse, R34, R80 ;  /* 0x000000221050723c */ /* 0x040fe20000001850 */
[----:B------:R-:W3:Y:S05]  /*f1f0*/  LDSM.16.MT88.4 R32, [R149+0x9000] ;  /* 0x009000009520783b */ /* 0x000eea0000004200 */
[C---:B--2---:R-:W-:Y:S06]  /*f200*/  HMMA.16816.F32 R84, R16.reuse, R20, R84 ;  /* 0x000000141054723c */ /* 0x044fec0000001854 */
[----:B------:R-:W-:Y:S01]  /*f210*/  HMMA.16816.F32 R12, R16, R22, R12 ;  /* 0x00000016100c723c */ /* 0x000fe2000000180c */
[----:B------:R-:W2:Y:S04]  /*f220*/  LDSM.16.MT88.4 R16, [R148+0x9000] ;  /* 0x009000009410783b */ /* 0x000ea80000004200 */
[----:B------:R-:W-:Y:S01]  /*f230*/  FADD.FTZ R20, R114, R115 ;  /* 0x0000007372147221 */ /* 0x000fe20000010000 */
[C---:B------:R-:W-:Y:S01]  /*f240*/  HMMA.16816.F32 R4, R24.reuse, R36, R4 ;  /* 0x000000241804723c */ /* 0x040fe20000001804 */
[----:B------:R-:W-:Y:S04]  /*f250*/  MUFU.EX2 R36, R60 ;  /* 0x0000003c00247308 */ /* 0x000fe80000000800 */
[----:B------:R-:W-:Y:S01]  /*f260*/  FADD.FTZ R20, R113, R20 ;  /* 0x0000001471147221 */ /* 0x000fe20000010000 */
[C---:B------:R-:W-:Y:S05]  /*f270*/  HMMA.16816.F32 R8, R24.reuse, R38, R8 ;  /* 0x000000261808723c */ /* 0x040fea0000001808 */
[----:B------:R-:W-:Y:S01]  /*f280*/  FADD.FTZ R111, R111, R20 ;  /* 0x000000146f6f7221 */ /* 0x000fe20000010000 */
[C---:B-1----:R-:W-:Y:S01]  /*f290*/  HMMA.16816.F32 R68, R24.reuse, R28, R68 ;  /* 0x0000001c1844723c */ /* 0x042fe20000001844 */
[----:B------:R-:W1:Y:S04]  /*f2a0*/  LDSM.16.MT88.4 R20, [R150+0x9800] ;  /* 0x009800009614783b */ /* 0x000e680000004200 */
[--C-:B------:R-:W-:Y:S01]  /*f2b0*/  FFMA.FTZ R37, R61, UR4, -R102.reuse ;  /* 0x000000043d257c23 */ /* 0x100fe20008010866 */
[C---:B------:R-:W-:Y:S03]  /*f2c0*/  HMMA.16816.F32 R72, R24.reuse, R30, R72 ;  /* 0x0000001e1848723c */ /* 0x040fe60000001848 */
[----:B------:R-:W4:Y:S02]  /*f2d0*/  LDSM.16.MT88.4 R28, [R149+0x9800] ;  /* 0x00980000951c783b */ /* 0x000f240000004200 */
[--C-:B------:R-:W-:Y:S01]  /*f2e0*/  FFMA.FTZ R38, R64, UR4, -R102.reuse ;  /* 0x0000000440267c23 */ /* 0x100fe20008010866 */
[C---:B---3--:R-:W-:Y:S01]  /*f2f0*/  HMMA.16816.F32 R76, R24.reuse, R32, R76 ;  /* 0x00000020184c723c */ /* 0x048fe2000000184c */
[----:B------:R-:W3:Y:S04]  /*f300*/  MUFU.EX2 R37, R37 ;  /* 0x0000002500257308 */ /* 0x000ee80000000800 */
[----:B------:R-:W-:Y:S01]  /*f310*/  FADD.FTZ R110, R110, R111 ;  /* 0x0000006f6e6e7221 */ /* 0x000fe20000010000 */
[C---:B------:R-:W-:Y:S05]  /*f320*/  HMMA.16816.F32 R80, R24.reuse, R34, R80 ;  /* 0x000000221850723c */ /* 0x040fea0000001850 */
[----:B------:R-:W-:Y:S01]  /*f330*/  MUFU.EX2 R38, R38 ;  /* 0x0000002600267308 */ /* 0x000fe20000000800 */
[----:B------:R-:W-:Y:S01]  /*f340*/  FFMA.FTZ R102, R65, UR4, -R102 ;  /* 0x0000000441667c23 */ /* 0x000fe20008010866 */
[C---:B--2---:R-:W-:Y:S04]  /*f350*/  HMMA.16816.F32 R84, R24.reuse, R16, R84 ;  /* 0x000000101854723c */ /* 0x044fe80000001854 */
[----:B------:R-:W-:Y:S02]  /*f360*/  FADD.FTZ R109, R109, R110 ;  /* 0x0000006e6d6d7221 */ /* 0x000fe40000010000 */
[----:B------:R-:W-:Y:S02]  /*f370*/  HMMA.16816.F32 R12, R24, R18, R12 ;  /* 0x00000012180c723c */ /* 0x000fe4000000180c */
[----:B------:R-:W2:Y:S01]  /*f380*/  MUFU.EX2 R179, R102 ;  /* 0x0000006600b37308 */ /* 0x000ea20000000800 */
[----:B------:R-:W5:Y:S02]  /*f390*/  LDSM.16.MT88.4 R16, [R148+0x9800] ;  /* 0x009800009410783b */ /* 0x000f640000004200 */
[----:B------:R-:W-:Y:S01]  /*f3a0*/  FADD.FTZ R109, R108, R109 ;  /* 0x0000006d6c6d7221 */ /* 0x000fe20000010000 */
[----:B---3--:R-:W-:Y:S05]  /*f3b0*/  F2FP.F16.F32.PACK_AB R88, R37, R36 ;  /* 0x000000242558723e */ /* 0x008fea00000000ff */
[----:B------:R-:W-:Y:S04]  /*f3c0*/  FADD.FTZ R96, R96, R109 ;  /* 0x0000006d60607221 */ /* 0x000fe80000010000 */
[----:B------:R-:W-:Y:S01]  /*f3d0*/  FADD.FTZ R97, R97, R96 ;  /* 0x0000006061617221 */ /* 0x000fe20000010000 */
[----:B--2---:R-:W-:Y:S03]  /*f3e0*/  F2FP.F16.F32.PACK_AB R90, R179, R38 ;  /* 0x00000026b35a723e */ /* 0x004fe600000000ff */
[----:B------:R-:W-:Y:S04]  /*f3f0*/  FADD.FTZ R32, R98, R97 ;  /* 0x0000006162207221 */ /* 0x000fe80000010000 */
[----:B------:R-:W-:Y:S02]  /*f400*/  FADD.FTZ R32, R99, R32 ;  /* 0x0000002063207221 */ /* 0x000fe40000010000 */
        /* <DEDUP_REMOVED lines=10> */
[C---:B------:R-:W-:Y:S05]  /*f4b0*/  HMMA.16816.F32 R80, R88.reuse, R30, R80 ;  /* 0x0000001e5850723c */ /* 0x040fea0000001850 */
[----:B------:R-:W-:Y:S01]  /*f4c0*/  FADD.FTZ R45, R45, R44 ;  /* 0x0000002c2d2d7221 */ /* 0x000fe20000010000 */
[----:B------:R-:W-:Y:S01]  /*f4d0*/  FADD.FTZ R5, R51, R50 ;  /* 0x0000003233057221 */ /* 0x000fe20000010000 */
[C---:B-----5:R-:W-:Y:S04]  /*f4e0*/  HMMA.16816.F32 R84, R88.reuse, R16, R84 ;  /* 0x000000105854723c */ /* 0x060fe80000001854 */
        /* <DEDUP_REMOVED lines=15> */
[----:B------:R-:W-:Y:S04]  /*f5e0*/  FADD.FTZ R37, R37, R36 ;  /* 0x0000002425257221 */ /* 0x000fe80000010000 */
[----:B------:R-:W-:Y:S04]  /*f5f0*/  FADD.FTZ R38, R38, R37 ;  /* 0x0000002526267221 */ /* 0x000fe80000010000 */
[----:B------:R-:W-:Y:S01]  /*f600*/  FADD.FTZ R179, R179, R38 ;  /* 0x00000026b3b37221 */ /* 0x000fe20000010000 */
[----:B------:R-:W-:Y:S06]  /*f610*/  @P0 BRA `(.L_x_6432) ;  /* 0xffffffc000ac0947 */ /* 0x000fec000383ffff */
.L_x_6428:
[----:B------:R-:W1:Y:S01]  /*f620*/  SHFL.BFLY PT, R9, R178, 0x2, 0x1f ;  /* 0x0c401f00b2097f89 */ /* 0x000e6200000e0000 */
[----:B------:R-:W2:Y:S01]  /*f630*/  S2UR UR4, SR_CgaCtaId ;  /* 0x00000000000479c3 */ /* 0x000ea20000008800 */
[----:B------:R-:W-:Y:S01]  /*f640*/  MOV R7, 0x3f800000 ;  /* 0x3f80000000077802 */ /* 0x000fe20000000f00 */
[----:B------:R-:W-:Y:S01]  /*f650*/  IMAD.MOV.U32 R8, RZ, RZ, 0x3f800000 ;  /* 0x3f800000ff087424 */ /* 0x000fe200078e00ff */
[----:B------:R-:W3:Y:S01]  /*f660*/  SHFL.BFLY PT, R0, R179, 0x2, 0x1f ;  /* 0x0c401f00b3007f89 */ /* 0x000ee200000e0000 */
[----:B------:R-:W-:Y:S01]  /*f670*/  UMOV UR5, 0x400 ;  /* 0x0000040000057882 */ /* 0x000fe20000000000 */
[----:B------:R-:W-:Y:S01]  /*f680*/  MOV R16, 0x7f800000 ;  /* 0x7f80000000107802 */ /* 0x000fe20000000f00 */
[----:B------:R-:W4:Y:S01]  /*f690*/  S2R R5, SR_TID.X ;  /* 0x0000000000057919 */ /* 0x000f220000002100 */
[----:B-1----:R-:W-:Y:S01]  /*f6a0*/  FADD.FTZ R9, R9, R178 ;  /* 0x000000b209097221 */ /* 0x002fe20000010000 */
[----:B--2---:R-:W-:Y:S01]  /*f6b0*/  ULEA UR4, UR4, UR5, 0x18 ;  /* 0x0000000504047291 */ /* 0x004fe2000f8ec03f */
[----:B---3--:R-:W-:-:S03]  /*f6c0*/  FADD.FTZ R11, R0, R179 ;  /* 0x000000b3000b7221 */ /* 0x008fc60000010000 */
[----:B------:R-:W1:Y:S04]  /*f6d0*/  SHFL.BFLY PT, R4, R9, 0x1, 0x1f ;  /* 0x0c201f0009047f89 */ /* 0x000e6800000e0000 */
[----:B------:R-:W2:Y:S01]  /*f6e0*/  SHFL.BFLY PT, R6, R11, 0x1, 0x1f ;  /* 0x0c201f000b067f89 */ /* 0x000ea200000e0000 */
[----:B----4-:R-:W-:Y:S01]  /*f6f0*/  SHF.R.S32.HI R0, RZ, 0x1f, R5 ;  /* 0x0000001fff007819 */ /* 0x010fe20000011405 */
[----:B-1----:R-:W-:-:S03]  /*f700*/  FADD.FTZ R4, R9, R4 ;  /* 0x0000000409047221 */ /* 0x002fc60000010000 */
[----:B------:R-:W-:Y:S01]  /*f710*/  LEA.HI R9, R0, R5, RZ, 0x2 ;  /* 0x0000000500097211 */ /* 0x000fe200078f10ff */
[----:B--2---:R-:W-:-:S03]  /*f720*/  FADD.FTZ R6, R11, R6 ;  /* 0x000000060b067221 */ /* 0x004fc60000010000 */
[--C-:B------:R-:W-:Y:S02]  /*f730*/  SHF.R.S32.HI R11, RZ, 0x2, R9.reuse ;  /* 0x00000002ff0b7819 */ /* 0x100fe40000011409 */
[----:B------:R-:W-:Y:S02]  /*f740*/  SHF.R.S32.HI R10, RZ, 0x1f, R9 ;  /* 0x0000001fff0a7819 */ /* 0x000fe40000011409 */
[----:B------:R-:W-:Y:S02]  /*f750*/  FSETP.NE.FTZ.AND P4, PT, R6, RZ, PT ;  /* 0x000000ff0600720b */ /* 0x000fe40003f95000 */
[----:B------:R-:W-:Y:S02]  /*f760*/  LEA.HI R10, R10, R11, RZ, 0x3 ;  /* 0x0000000b0a0a7211 */ /* 0x000fe400078f18ff */
[----:B------:R-:W-:Y:S02]  /*f770*/  FSETP.NE.FTZ.AND P3, PT, R4, RZ, PT ;  /* 0x000000ff0400720b */ /* 0x000fe40003f75000 */
[----:B------:R-:W-:-:S02]  /*f780*/  LOP3.LUT R10, R10, 0xfffffff8, RZ, 0xc0, !PT ;  /* 0xfffffff80a0a7812 */ /* 0x000fc400078ec0ff */
[----:B------:R-:W-:Y:S02]  /*f790*/  LOP3.LUT R12, R9, 0x3ffffffc, RZ, 0xc0, !PT ;  /* 0x3ffffffc090c7812 */ /* 0x000fe400078ec0ff */
[----:B------:R-:W-:Y:S02]  /*f7a0*/  IADD3 R10, R11, -R10, RZ ;  /* 0x8000000a0b0a7210 */ /* 0x000fe40007ffe0ff */
[-C--:B------:R-:W-:Y:S01]  /*f7b0*/  LEA.HI R11, R0, R5.reuse, RZ, 0x5 ;  /* 0x00000005000b7211 */ /* 0x080fe200078f28ff */
[----:B------:R-:W1:Y:S01]  /*f7c0*/  @P4 MUFU.RCP R7, R6 ;  /* 0x0000000600074308 */ /* 0x000e620000001000 */
[----:B------:R-:W-:Y:S01]  /*f7d0*/  IADD3 R12, -R12, R5, RZ ;  /* 0x000000050c0c7210 */ /* 0x000fe20007ffe1ff */
[----:B------:R-:W-:Y:S01]  /*f7e0*/  IMAD.SHL.U32 R9, R10, 0x40, RZ ;  /* 0x000000400a097824 */ /* 0x000fe200078e00ff */
[----:B------:R-:W-:-:S04]  /*f7f0*/  SHF.R.S32.HI R13, RZ, 0x5, R11 ;  /* 0x00000005ff0d7819 */ /* 0x000fc8000001140b */
[----:B------:R-:W-:Y:S01]  /*f800*/  LOP3.LUT R14, R9, 0x1c0, RZ, 0xc0, !PT ;  /* 0x000001c0090e7812 */ /* 0x000fe200078ec0ff */
[----:B------:R-:W2:Y:S01]  /*f810*/  @P3 MUFU.RCP R8, R4 ;  /* 0x0000000400083308 */ /* 0x000ea20000001000 */
[----:B------:R-:W-:Y:S01]  /*f820*/  LOP3.LUT R9, R10, 0x1, RZ, 0xc0, !PT ;  /* 0x000000010a097812 */ /* 0x000fe200078ec0ff */
[----:B------:R-:W-:Y:S01]  /*f830*/  IMAD R12, R13, 0x200, R12 ;  /* 0x000002000d0c7824 */ /* 0x000fe200078e020c */
[----:B------:R-:W-:Y:S02]  /*f840*/  LEA.HI R15, R14, R14, RZ, 0x1d ;  /* 0x0000000e0e0f7211 */ /* 0x000fe400078fe8ff */
[----:B------:R-:W-:Y:S02]  /*f850*/  ISETP.NE.U32.AND P0, PT, R9, 0x1, PT ;  /* 0x000000010900780c */ /* 0x000fe40003f05070 */
[----:B------:R-:W-:Y:S01]  /*f860*/  MOV R9, 0x10 ;  /* 0x0000001000097802 */ /* 0x000fe20000000f00 */
[----:B------:R-:W-:Y:S01]  /*f870*/  IMAD.U32 R12, R12, 0x2, R15 ;  /* 0x000000020c0c7824 */ /* 0x000fe200078e000f */
[----:B------:R-:W-:Y:S01]  /*f880*/  R2P PR, R10, 0x6 ;  /* 0x000000060a007804 */ /* 0x000fe20000000000 */
[C---:B-1----:R-:W-:Y:S01]  /*f890*/  FMUL.FTZ R96, R7.reuse, R96 ;  /* 0x0000006007607220 */ /* 0x042fe20000410000 */
[----:B------:R-:W-:Y:S01]  /*f8a0*/  MOV R10, 0x20 ;  /* 0x00000020000a7802 */ /* 0x000fe20000000f00 */
[C---:B------:R-:W-:Y:S01]  /*f8b0*/  FMUL.FTZ R97, R7.reuse, R97 ;  /* 0x0000006107617220 */ /* 0x040fe20000410000 */
[----:B------:R-:W-:Y:S01]  /*f8c0*/  LEA R15, R12, UR4, 0x1 ;  /* 0x000000040c0f7c11 */ /* 0x000fe2000f8e08ff */
[C---:B------:R-:W-:Y:S01]  /*f8d0*/  FMUL.FTZ R92, R7.reuse, R92 ;  /* 0x0000005c075c7220 */ /* 0x040fe20000410000 */
[----:B------:R-:W-:Y:S01]  /*f8e0*/  FMUL.FTZ R93, R7, R93 ;  /* 0x0000005d075d7220 */ /* 0x000fe20000410000 */
[----:B------:R-:W-:Y:S01]  /*f8f0*/  SEL R9, R9, 0xfffffff0, P0 ;  /* 0xfffffff009097807 */ /* 0x000fe20000000000 */
[C---:B--2---:R-:W-:Y:S01]  /*f900*/  FMUL.FTZ R99, R8.reuse, R99 ;  /* 0x0000006308637220 */ /* 0x044fe20000410000 */
[C---:B------:R-:W-:Y:S01]  /*f910*/  FMUL.FTZ R98, R8.reuse, R98 ;  /* 0x0000006208627220 */ /* 0x040fe20000410000 */
        /* <DEDUP_REMOVED lines=17> */
[----:B------:R-:W-:Y:S01]  /*fa30*/  F2FP.F16.F32.PACK_AB R96, R97, R96 ;  /* 0x000000606160723e */ /* 0x000fe200000000ff */
[----:B------:R-:W-:Y:S01]  /*fa40*/  FMUL.FTZ R80, R7, R80 ;  /* 0x0000005007507220 */ /* 0x000fe20000410000 */
[----:B------:R-:W-:Y:S01]  /*fa50*/  F2FP.F16.F32.PACK_AB R98, R99, R98 ;  /* 0x000000626362723e */ /* 0x000fe200000000ff */
[----:B------:R-:W-:Y:S01]  /*fa60*/  FMUL.FTZ R81, R7, R81 ;  /* 0x0000005107517220 */ /* 0x000fe20000410000 */
[----:B------:R-:W-:Y:S01]  /*fa70*/  IADD3 R17, R15, R9, RZ ;  /* 0x000000090f117210 */ /* 0x000fe20007ffe0ff */
[C---:B------:R-:W-:Y:S01]  /*fa80*/  FMUL.FTZ R83, R8.reuse, R83 ;  /* 0x0000005308537220 */ /* 0x040fe20000410000 */
[C---:B------:R-:W-:Y:S01]  /*fa90*/  FMUL.FTZ R82, R8.reuse, R82 ;  /* 0x0000005208527220 */ /* 0x040fe20000410000 */
        /* <DEDUP_REMOVED lines=9> */
[----:B------:R-:W-:Y:S01]  /*fb30*/  FMUL.FTZ R8, R8, R90 ;  /* 0x0000005a08087220 */ /* 0x000fe20000410000 */
[----:B------:R-:W-:Y:S01]  /*fb40*/  F2FP.F16.F32.PACK_AB R68, R69, R68 ;  /* 0x000000444544723e */ /* 0x000fe200000000ff */
[----:B------:R-:W-:Y:S01]  /*fb50*/  IMAD.IADD R21, R15, 0x1, R10 ;  /* 0x000000010f157824 */ /* 0x000fe200078e020a */
[----:B------:R-:W-:Y:S01]  /*fb60*/  F2FP.F16.F32.PACK_AB R70, R71, R70 ;  /* 0x000000464746723e */ /* 0x000fe200000000ff */
[----:B------:R-:W-:Y:S01]  /*fb70*/  STS [R15], R96 ;  /* 0x000000600f007388 */ /* 0x000fe20000000800 */
[----:B------:R-:W-:Y:S01]  /*fb80*/  IADD3 R9, R9, R19, RZ ;  /* 0x0000001309097210 */ /* 0x000fe20007ffe0ff */
[----:B------:R-:W1:Y:S01]  /*fb90*/  @P4 LDC R12, c[0x0][0x2e8] ;  /* 0x0000ba00ff0c4b82 */ /* 0x000e620000000800 */
[----:B------:R-:W-:Y:S01]  /*fba0*/  F2FP.F16.F32.PACK_AB R72, R73, R72 ;  /* 0x000000484948723e */ /* 0x000fe200000000ff */
[----:B------:R2:W-:Y:S01]  /*fbb0*/  STS [R15+0x400], R98 ;  /* 0x000400620f007388 */ /* 0x0005e20000000800 */
[----:B------:R-:W-:Y:S01]  /*fbc0*/  F2FP.F16.F32.PACK_AB R74, R75, R74 ;  /* 0x0000004a4b4a723e */ /* 0x000fe200000000ff */
[----:B------:R-:W3:Y:S01]  /*fbd0*/  @P4 MUFU.LG2 R6, R6 ;  /* 0x0000000600064308 */ /* 0x000ee20000000c00 */
[----:B------:R-:W-:Y:S01]  /*fbe0*/  IADD3 R23, R17, R10, RZ ;  /* 0x0000000a11177210 */ /* 0x000fe20007ffe0ff */
[----:B------:R-:W-:Y:S01]  /*fbf0*/  STS [R17], R92 ;  /* 0x0000005c11007388 */ /* 0x000fe20000000800 */
[----:B------:R-:W-:Y:S01]  /*fc00*/  F2FP.F16.F32.PACK_AB R76, R77, R76 ;  /* 0x0000004c4d4c723e */ /* 0x000fe200000000ff */
[----:B------:R-:W-:Y:S01]  /*fc10*/  ULDC.U8 UR4, c[0x0][0x3d8] ;  /* 0x0000f60000047ab9 */ /* 0x000fe20000000000 */
[----:B------:R-:W-:Y:S01]  /*fc20*/  F2FP.F16.F32.PACK_AB R78, R79, R78 ;  /* 0x0000004e4f4e723e */ /* 0x000fe200000000ff */
[----:B------:R4:W-:Y:S01]  /*fc30*/  STS [R17+0x400], R94 ;  /* 0x0004005e11007388 */ /* 0x0009e20000000800 */
[----:B------:R-:W-:Y:S01]  /*fc40*/  F2FP.F16.F32.PACK_AB R80, R81, R80 ;  /* 0x000000505150723e */ /* 0x000fe200000000ff */
[----:B------:R-:W5:Y:S01]  /*fc50*/  @P3 MUFU.LG2 R4, R4 ;  /* 0x0000000400043308 */ /* 0x000f620000000c00 */
[----:B------:R-:W-:Y:S01]  /*fc60*/  F2FP.F16.F32.PACK_AB R82, R83, R82 ;  /* 0x000000525352723e */ /* 0x000fe200000000ff */
[----:B------:R-:W-:Y:S01]  /*fc70*/  STS [R21], R68 ;  /* 0x0000004415007388 */ /* 0x000fe20000000800 */
[----:B------:R-:W-:-:S02]  /*fc80*/  F2FP.F16.F32.PACK_AB R84, R85, R84 ;  /* 0x000000545554723e */ /* 0x000fc400000000ff */
[----:B------:R-:W-:Y:S01]  /*fc90*/  F2FP.F16.F32.PACK_AB R86, R87, R86 ;  /* 0x000000565756723e */ /* 0x000fe200000000ff */
[----:B------:R-:W-:Y:S01]  /*fca0*/  STS [R21+0x400], R70 ;  /* 0x0004004615007388 */ /* 0x000fe20000000800 */
[----:B------:R-:W-:Y:S02]  /*fcb0*/  F2FP.F16.F32.PACK_AB R7, R7, R88 ;  /* 0x000000580707723e */ /* 0x000fe400000000ff */
[----:B------:R-:W-:Y:S01]  /*fcc0*/  F2FP.F16.F32.PACK_AB R8, R91, R8 ;  /* 0x000000085b08723e */ /* 0x000fe200000000ff */
[----:B------:R-:W-:Y:S01]  /*fcd0*/  STS [R23], R72 ;  /* 0x0000004817007388 */ /* 0x000fe20000000800 */
[----:B------:R-:W-:Y:S01]  /*fce0*/  ISETP.NE.AND P0, PT, RZ, UR4, PT ;  /* 0x00000004ff007c0c */ /* 0x000fe2000bf05270 */
[----:B---3--:R-:W-:Y:S01]  /*fcf0*/  @P4 FMUL.FTZ R6, R6, 0.69314718246459960938 ;  /* 0x3f31721806064820 */ /* 0x008fe20000410000 */
[----:B------:R-:W-:Y:S01]  /*fd00*/  MOV R14, 0x7f800000 ;  /* 0x7f800000000e7802 */ /* 0x000fe20000000f00 */
[----:B------:R-:W-:Y:S01]  /*fd10*/  STS [R23+0x400], R74 ;  /* 0x0004004a17007388 */ /* 0x000fe20000000800 */
[----:B--2---:R-:W2:Y:S01]  /*fd20*/  @P3 LDC R15, c[0x0][0x2e8] ;  /* 0x0000ba00ff0f3b82 */ /* 0x004ea20000000800 */
[----:B-1----:R-:W-:-:S02]  /*fd30*/  @P4 FFMA.FTZ R14, R3, R12, R6 ;  /* 0x0000000c030e4223 */ /* 0x002fc40000010006 */
[----:B------:R-:W-:Y:S04]  /*fd40*/  STS [R19], R76 ;  /* 0x0000004c13007388 */ /* 0x000fe80000000800 */
[----:B------:R-:W-:Y:S01]  /*fd50*/  STS [R19+0x400], R78 ;  /* 0x0004004e13007388 */ /* 0x000fe20000000800 */
[C---:B----4-:R-:W-:Y:S01]  /*fd60*/  IADD3 R17, R10.reuse, R19, RZ ;  /* 0x000000130a117210 */ /* 0x050fe20007ffe0ff */
[----:B------:R-:W-:Y:S02]  /*fd70*/  IMAD.IADD R10, R10, 0x1, R9 ;  /* 0x000000010a0a7824 */ /* 0x000fe400078e0209 */
[----:B------:R-:W-:Y:S04]  /*fd80*/  STS [R9], R80 ;  /* 0x0000005009007388 */ /* 0x000fe80000000800 */
[----:B------:R5:W-:Y:S04]  /*fd90*/  STS [R9+0x400], R82 ;  /* 0x0004005209007388 */ /* 0x000be80000000800 */
[----:B------:R1:W-:Y:S04]  /*fda0*/  STS [R17], R84 ;  /* 0x0000005411007388 */ /* 0x0003e80000000800 */
[----:B------:R1:W-:Y:S04]  /*fdb0*/  STS [R17+0x400], R86 ;  /* 0x0004005611007388 */ /* 0x0003e80000000800 */
[----:B------:R1:W-:Y:S04]  /*fdc0*/  STS [R10], R7 ;  /* 0x000000070a007388 */ /* 0x0003e80000000800 */
[----:B------:R1:W-:Y:S01]  /*fdd0*/  STS [R10+0x400], R8 ;  /* 0x000400080a007388 */ /* 0x0003e20000000800 */
[----:B-----5:R-:W-:-:S04]  /*fde0*/  @P3 FMUL.FTZ R9, R4, 0.69314718246459960938 ;  /* 0x3f31721804093820 */ /* 0x020fc80000410000 */
[----:B--2---:R-:W-:Y:S01]  /*fdf0*/  @P3 FFMA.FTZ R16, R2, R15, R9 ;  /* 0x0000000f02103223 */ /* 0x004fe20000010009 */
[----:B------:R-:W-:Y:S06]  /*fe00*/  @!P0 BRA `(.L_x_6433) ;  /* 0x0000000000248947 */ /* 0x000fec0003800000 */
[----:B-1----:R-:W1:Y:S01]  /*fe10*/  S2R R8, SR_CTAID.Y ;  /* 0x0000000000087919 */ /* 0x002e620000002600 */
[----:B------:R-:W1:Y:S01]  /*fe20*/  LDC R3, c[0x0][0x2c4] ;  /* 0x0000b100ff037b82 */ /* 0x000e620000000800 */
[----:B------:R-:W-:-:S07]  /*fe30*/  ISETP.NE.AND P0, PT, R167, -0x1, PT ;  /* 0xffffffffa700780c */ /* 0x000fce0003f05270 */
[----:B------:R-:W2:Y:S08]  /*fe40*/  S2UR UR6, SR_CTAID.Z ;  /* 0x00000000000679c3 */ /* 0x000eb00000002700 */
[----:B------:R-:W2:Y:S01]  /*fe50*/  LDC R9, c[0x0][0x2e4] ;  /* 0x0000b900ff097b82 */ /* 0x000ea20000000800 */
[----:B-1----:R-:W-:-:S05]  /*fe60*/  IMAD R2, R8, R3, RZ ;  /* 0x0000000308027224 */ /* 0x002fca00078e02ff */
[----:B------:R-:W-:-:S05]  /*fe70*/  SEL R2, R2, R167, !P0 ;  /* 0x000000a702027207 */ /* 0x000fca0004000000 */
[----:B--2---:R-:W-:Y:S01]  /*fe80*/  IMAD R9, R9, UR6, R2 ;  /* 0x0000000609097c24 */ /* 0x004fe2000f8e0202 */
[----:B------:R-:W-:Y:S06]  /*fe90*/  BRA `(.L_x_6434) ;  /* 0x0000000000187947 */ /* 0x000fec0003800000 */
.L_x_6433:
[----:B-1----:R-:W1:Y:S01]  /*fea0*/  S2R R8, SR_CTAID.Y ;  /* 0x0000000000087919 */ /* 0x002e620000002600 */
[----:B------:R-:W1:Y:S08]  /*feb0*/  S2UR UR6, SR_CTAID.Z ;  /* 0x00000000000679c3 */ /* 0x000e700000002700 */
[----:B------:R-:W1:Y:S08]  /*fec0*/  LDC R3, c[0x0][0x270] ;  /* 0x00009c00ff037b82 */ /* 0x000e700000000800 */
[----:B------:R-:W2:Y:S01]  /*fed0*/  LDC R9, c[0x0][0x2c4] ;  /* 0x0000b100ff097b82 */ /* 0x000ea20000000800 */
[----:B-1----:R-:W-:-:S04]  /*fee0*/  IMAD R2, R8, R3, UR6 ;  /* 0x0000000608027e24 */ /* 0x002fc8000f8e0203 */
[----:B--2---:R-:W-:-:S07]  /*fef0*/  IMAD R9, R2, R9, RZ ;  /* 0x0000000902097224 */ /* 0x004fce00078e02ff */
.L_x_6434:
[----:B------:R-:W-:Y:S01]  /*ff00*/  LOP3.LUT R10, R11, 0xffffffe0, RZ, 0xc0, !PT ;  /* 0xffffffe00b0a7812 */ /* 0x000fe200078ec0ff */
[----:B------:R-:W1:Y:S01]  /*ff10*/  LDC.64 R2, c[0x0][0x290] ;  /* 0x0000a400ff027b82 */ /* 0x000e620000000a00 */
[----:B------:R-:W-:Y:S01]  /*ff20*/  SHF.R.S32.HI R4, RZ, 0x1f, R13 ;  /* 0x0000001fff047819 */ /* 0x000fe2000001140d */
[----:B------:R-:W-:Y:S02]  /*ff30*/  BSSY B0, `(.L_x_6435) ;  /* 0x0000017000007945 */ /* 0x000fe40003800000 */
[----:B------:R-:W-:Y:S01]  /*ff40*/  IMAD.IADD R10, R5, 0x1, -R10 ;  /* 0x00000001050a7824 */ /* 0x000fe200078e0a0a */
[----:B------:R-:W-:-:S03]  /*ff50*/  LEA.HI R4, R4, R13, RZ, 0x2 ;  /* 0x0000000d04047211 */ /* 0x000fc600078f10ff */
[----:B------:R-:W2:Y:S08]  /*ff60*/  LDC.64 R6, c[0x0][0x298] ;  /* 0x0000a600ff067b82 */ /* 0x000eb00000000a00 */
[----:B------:R-:W-:Y:S01]  /*ff70*/  BAR.SYNC.DEFER_BLOCKING 0x0 ;  /* 0x0000000000007b1d */ /* 0x000fe20000010000 */
[----:B------:R-:W-:Y:S02]  /*ff80*/  LOP3.LUT P0, RZ, R10, 0x3, RZ, 0xc0, !PT ;  /* 0x000000030aff7812 */ /* 0x000fe4000780c0ff */
        /* <DEDUP_REMOVED lines=17> */
.L_x_6436:
[----:B------:R-:W-:Y:S05]  /*100a0*/  BSYNC B0 ;  /* 0x0000000000007941 */ /* 0x000fea0003800000 */
.L_x_6435:
[----:B------:R-:W4:Y:S01]  /*100b0*/  S2UR UR7, SR_CTAID.X ;  /* 0x00000000000779c3 */ /* 0x000f220000002500 */
[----:B------:R-:W5:Y:S01]  /*100c0*/  S2R R4, SR_TID.X ;  /* 0x0000000000047919 */ /* 0x000f620000002100 */
[----:B------:R-:W-:Y:S01]  /*100d0*/  SHF.R.S32.HI R9, RZ, 0x1f, R8 ;  /* 0x0000001fff097819 */ /* 0x000fe20000011408 */
[-C--:B-1----:R-:W-:Y:S01]  /*100e0*/  IMAD.WIDE.U32 R12, R8, R2.reuse, RZ ;  /* 0x00000002080c7225 */ /* 0x082fe200078e00ff */
[----:B------:R-:W-:Y:S01]  /*100f0*/  LEA.HI R0, R0, R5, RZ, 0x3 ;  /* 0x0000000500007211 */ /* 0x000fe200078f18ff */
[----:B------:R-:W-:Y:S01]  /*10100*/  ULDC UR5, c[0x0][0x2d0] ;  /* 0x0000b40000057ab9 */ /* 0x000fe20000000800 */
[----:B------:R-:W-:Y:S01]  /*10110*/  ISETP.NE.AND P1, PT, R167, -0x1, PT ;  /* 0xffffffffa700780c */ /* 0x000fe20003f25270 */
[----:B------:R-:W-:Y:S01]  /*10120*/  IMAD R9, R9, R2, RZ ;  /* 0x0000000209097224 */ /* 0x000fe200078e02ff */
[----:B------:R-:W-:Y:S01]  /*10130*/  SHF.R.S32.HI R169, RZ, 0x1f, R168 ;  /* 0x0000001fffa97819 */ /* 0x000fe200000114a8 */
[C---:B--23--:R-:W-:Y:S01]  /*10140*/  IMAD.WIDE.U32 R14, R167.reuse, R6, RZ ;  /* 0x00000006a70e7225 */ /* 0x04cfe200078e00ff */
[----:B------:R-:W-:Y:S01]  /*10150*/  ISETP.GE.AND P0, PT, R168, UR5, PT ;  /* 0x00000005a8007c0c */ /* 0x000fe2000bf06270 */
[----:B------:R-:W-:Y:S01]  /*10160*/  BSSY B0, `(.L_x_6437) ;  /* 0x000002b000007945 */ /* 0x000fe20003800000 */
[----:B------:R-:W-:Y:S01]  /*10170*/  SHF.R.S32.HI R0, RZ, 0x3, R0 ;  /* 0x00000003ff007819 */ /* 0x000fe20000011400 */
[----:B------:R-:W-:Y:S01]  /*10180*/  IMAD R5, R8, R3, R9 ;  /* 0x0000000308057224 */ /* 0x000fe200078e0209 */
[----:B------:R-:W-:Y:S01]  /*10190*/  SEL R12, R12, R14, !P1 ;  /* 0x0000000e0c0c7207 */ /* 0x000fe20004800000 */
[----:B------:R-:W1:Y:S01]  /*101a0*/  LDC.64 R2, c[0x0][0x2a0] ;  /* 0x0000a800ff027b82 */ /* 0x000e620000000a00 */
[----:B------:R-:W-:Y:S01]  /*101b0*/  IMAD R167, R167, R7, R15 ;  /* 0x00000007a7a77224 */ /* 0x000fe200078e020f */
[----:B------:R2:W3:Y:S01]  /*101c0*/  LDS.128 R8, [R165+0x1800] ;  /* 0x00180000a5087984 */ /* 0x0004e20000000c00 */
[----:B------:R-:W-:-:S02]  /*101d0*/  VIADD R16, R0, 0x10 ;  /* 0x0000001000107836 */ /* 0x000fc40000000000 */
[----:B------:R-:W-:-:S03]  /*101e0*/  @!P1 IMAD.IADD R167, R13, 0x1, R5 ;  /* 0x000000010da79824 */ /* 0x000fc600078e0205 */
[----:B------:R-:W-:Y:S01]  /*101f0*/  ISETP.GE.OR P3, PT, R16, R159, P0 ;  /* 0x0000009f1000720c */ /* 0x000fe20000766670 */
[----:B----4-:R-:W-:-:S04]  /*10200*/  USHF.L.U32 UR7, UR7, 0x6, URZ ;  /* 0x0000000607077899 */ /* 0x010fc8000800063f */
[----:B------:R-:W-:Y:S02]  /*10210*/  USHF.R.S32.HI UR4, URZ, 0x1f, UR7 ;  /* 0x0000001f3f047899 */ /* 0x000fe40008011407 */
[----:B------:R-:W-:Y:S01]  /*10220*/  IMAD.WIDE.U32 R168, R6, UR7, R168 ;  /* 0x0000000706a87c25 */ /* 0x000fe2000f8e00a8 */
[----:B-----5:R-:W-:-:S03]  /*10230*/  SHF.R.S32.HI R5, RZ, 0x1f, R4 ;  /* 0x0000001fff057819 */ /* 0x020fc60000011404 */
[----:B------:R-:W-:Y:S01]  /*10240*/  IMAD R14, R6, UR4, RZ ;  /* 0x00000004060e7c24 */ /* 0x000fe2000f8e02ff */
[----:B------:R-:W-:Y:S01]  /*10250*/  IADD3 R12, P1, R12, R168, RZ ;  /* 0x000000a80c0c7210 */ /* 0x000fe20007f3e0ff */
[----:B------:R-:W-:Y:S01]  /*10260*/  USHF.R.S32.HI UR4, URZ, 0x1f, UR6 ;  /* 0x0000001f3f047899 */ /* 0x000fe20008011406 */
[----:B------:R-:W-:Y:S01]  /*10270*/  LEA.HI R5, R5, R4, RZ, 0x3 ;  /* 0x0000000405057211 */ /* 0x000fe200078f18ff */
[----:B------:R-:W-:Y:S02]  /*10280*/  IMAD R14, R7, UR7, R14 ;  /* 0x00000007070e7c24 */ /* 0x000fe4000f8e020e */
[----:B------:R-:W-:Y:S02]  /*10290*/  VIADD R4, R0, 0x30 ;  /* 0x0000003000047836 */ /* 0x000fe40000000000 */
[----:B------:R-:W-:Y:S01]  /*102a0*/  VIADD R15, R166, -UR7 ;  /* 0x80000007a60f7c36 */ /* 0x000fe20008000000 */
[----:B------:R-:W-:Y:S01]  /*102b0*/  IADD3.X R13, R167, R169, R14, P1, !PT ;  /* 0x000000a9a70d7210 */ /* 0x000fe20000ffe40e */
[----:B------:R-:W-:Y:S01]  /*102c0*/  VIADD R14, R0, 0x20 ;  /* 0x00000020000e7836 */ /* 0x000fe20000000000 */
[----:B------:R-:W-:Y:S01]  /*102d0*/  ISETP.GE.OR P1, PT, R4, R159, P0 ;  /* 0x0000009f0400720c */ /* 0x000fe20000726670 */
[----:B-1----:R-:W-:-:S03]  /*102e0*/  IMAD R16, R2, UR4, RZ ;  /* 0x0000000402107c24 */ /* 0x002fc6000f8e02ff */
[----:B------:R-:W-:Y:S01]  /*102f0*/  ISETP.GE.OR P2, PT, R14, R159, P0 ;  /* 0x0000009f0e00720c */ /* 0x000fe20000746670 */
[----:B------:R-:W-:Y:S01]  /*10300*/  IMAD R21, R3, UR6, R16 ;  /* 0x0000000603157c24 */ /* 0x000fe2000f8e0210 */
[----:B------:R-:W-:Y:S01]  /*10310*/  ISETP.GE.OR P0, PT, R0, R15, P0 ;  /* 0x0000000f0000720c */ /* 0x000fe20000706670 */
[----:B------:R-:W-:Y:S01]  /*10320*/  IMAD.WIDE.U32 R16, R2, UR6, R12 ;  /* 0x0000000602107c25 */ /* 0x000fe2000f8e000c */
[----:B------:R-:W-:Y:S01]  /*10330*/  SHF.R.S32.HI R3, RZ, 0x3, R5 ;  /* 0x00000003ff037819 */ /* 0x000fe20000011405 */
[----:B------:R2:W1:Y:S02]  /*10340*/  LDS.128 R12, [R165] ;  /* 0x00000000a50c7984 */ /* 0x0004640000000c00 */
[----:B------:R-:W-:Y:S01]  /*10350*/  IMAD.IADD R21, R21, 0x1, R17 ;  /* 0x0000000115157824 */ /* 0x000fe200078e0211 */
[----:B------:R-:W-:-:S07]  /*10360*/  SHF.R.S32.HI R3, RZ, 0x1f, R3 ;  /* 0x0000001fff037819 */ /* 0x000fce0000011403 */
        /* <DEDUP_REMOVED lines=10> */
.L_x_6438:
[----:B------:R-:W-:Y:S05]  /*10410*/  BSYNC B0 ;  /* 0x0000000000007941 */ /* 0x000fea0003800000 */
.L_x_6437:
[----:B-1-3--:R1:W3:Y:S01]  /*10420*/  LDS.128 R12, [R165+0x800] ;  /* 0x00080000a50c7984 */ /* 0x00a2e20000000c00 */
        /* <DEDUP_REMOVED lines=14> */
.L_x_6440:
[----:B------:R-:W-:Y:S05]  /*10510*/  BSYNC B0 ;  /* 0x0000000000007941 */ /* 0x000fea0003800000 */
.L_x_6439:
        /* <DEDUP_REMOVED lines=15> */
.L_x_6442:
[----:B------:R-:W-:Y:S05]  /*10610*/  BSYNC B0 ;  /* 0x0000000000007941 */ /* 0x000fea0003800000 */
.L_x_6441:
[----:B------:R-:W-:Y:S05]  /*10620*/  @P1 EXIT ;  /* 0x000000000000194d */ /* 0x000fea0003800000 */
[----:B------:R-:W-:Y:S01]  /*10630*/  IADD3 R0, P0, R0, 0x30, RZ ;  /* 0x0000003000007810 */ /* 0x000fe20007f1e0ff */
[----:B------:R-:W-:Y:S01]  /*10640*/  ULDC.64 UR4, c[0x0][0x280] ;  /* 0x0000a00000047ab9 */ /* 0x000fe20000000a00 */
[----:B------:R-:W-:Y:S02]  /*10650*/  MOV R17, R21 ;  /* 0x0000001500117202 */ /* 0x000fe40000000f00 */
[----:B------:R-:W-:Y:S01]  /*10660*/  IADD3.X R3, RZ, R3, RZ, P0, !PT ;  /* 0x00000003ff037210 */ /* 0x000fe200007fe4ff */
[----:B------:R-:W-:-:S04]  /*10670*/  IMAD.WIDE.U32 R16, R0, R6, R16 ;  /* 0x0000000600107225 */ /* 0x000fc800078e0010 */
[----:B------:R-:W-:Y:S01]  /*10680*/  IMAD R2, R3, R6, RZ ;  /* 0x0000000603027224 */ /* 0x000fe200078e02ff */
[----:B----4-:R-:W-:-:S03]  /*10690*/  LEA R4, P0, R16, UR4, 0x1 ;  /* 0x0000000410047c11 */ /* 0x010fc6000f8008ff */
[----:B------:R-:W-:-:S05]  /*106a0*/  IMAD R2, R0, R7, R2 ;  /* 0x0000000700027224 */ /* 0x000fca00078e0202 */
[----:B------:R-:W-:-:S04]  /*106b0*/  IADD3 R3, R2, R17, RZ ;  /* 0x0000001102037210 */ /* 0x000fc80007ffe0ff */
[----:B------:R-:W-:-:S05]  /*106c0*/  LEA.HI.X R5, R16, UR5, R3, 0x1, P0 ;  /* 0x0000000510057c11 */ /* 0x000fca00080f0c03 */
[----:B------:R-:W-:Y:S01]  /*106d0*/  STG.E.128 desc[UR10][R4.64], R8 ;  /* 0x0000000804007986 */ /* 0x000fe2000c101d0a */
[----:B------:R-:W-:Y:S05]  /*106e0*/  EXIT ;  /* 0x000000000000794d */ /* 0x000fea0003800000 */
.L_x_6443:
        /* <DEDUP_REMOVED lines=9> */
.L_x_7938:


//--------------------- .text._ZN5flash24flash_fwd_splitkv_kernelI23Flash_fwd_kernel_traitsILi64ELi64ELi128ELi4ELb0ELb0EN7cutlass6half_tE19Flash_kernel_traitsILi64ELi64ELi128ELi4ES3_EELb1ELb0ELb1ELb0ELb0ELb1ELb0ELb0EEEvNS_16Flash_fwd_paramsE --------------------------
	.section	.text._ZN5flash24flash_fwd_splitkv_kernelI23Flash_fwd_kernel_traitsILi64ELi64ELi128ELi4ELb0ELb0EN7cutlass6half_tE19Flash_kernel_traitsILi64ELi64ELi128ELi4ES3_EELb1ELb0ELb1ELb0ELb0ELb1ELb0ELb0EEEvNS_16Flash_fwd_paramsE,"ax",@progbits
	.align	128
        .global         _ZN5flash24flash_fwd_splitkv_kernelI23Flash_fwd_kernel_traitsILi64ELi64ELi128ELi4ELb0ELb0EN7cutlass6half_tE19Flash_kernel_traitsILi64ELi64ELi128ELi4ES3_EELb1ELb0ELb1ELb0ELb0ELb1ELb0ELb0EEEvNS_16Flash_fwd_paramsE
        .type           _ZN5flash24flash_fwd_splitkv_kernelI23Flash_fwd_kernel_traitsILi64ELi64ELi128ELi4ELb0ELb0EN7cutlass6half_tE19Flash_kernel_traitsILi64ELi64ELi128ELi4ES3_EELb1ELb0ELb1ELb0ELb0ELb1ELb0ELb0EEEvNS_16Flash_fwd_paramsE,@function
        .size           _ZN5flash24flash_fwd_splitkv_kernelI23Flash_fwd_kernel_traitsILi64ELi64ELi128ELi4ELb0ELb0EN7cutlass6half_tE19Flash_kernel_traitsILi64ELi64ELi128ELi4ES3_EELb1ELb0ELb1ELb0ELb0ELb1ELb0ELb0EEEvNS_16Flash_fwd_paramsE,(.L_x_7939 - _ZN5flash24flash_fwd_splitkv_kernelI23Flash_fwd_kernel_traitsILi64ELi64ELi128ELi4ELb0ELb0EN7cutlass6half_tE19Flash_kernel_traitsILi64ELi64ELi128ELi4ES3_EELb1ELb0ELb1ELb0ELb0ELb1ELb0ELb0EEEvNS_16Flash_fwd_paramsE)
        .other          _ZN5flash24flash_fwd_splitkv_kernelI23Flash_fwd_kernel_traitsILi64ELi64ELi128ELi4ELb0ELb0EN7cutlass6half_tE19Flash_kernel_traitsILi64ELi64ELi128ELi4ES3_EELb1ELb0ELb1ELb0ELb0ELb1ELb0ELb0EEEvNS_16Flash_fwd_paramsE,@"STO_CUDA_ENTRY STV_DEFAULT"
_ZN5flash24flash_fwd_splitkv_kernelI23Flash_fwd_kernel_traitsILi64ELi64ELi128ELi4ELb0ELb0EN7cutlass6half_tE19Flash_kernel_traitsILi64ELi64ELi128ELi4ES3_EELb1ELb0ELb1ELb0ELb0ELb1ELb0ELb0EEEvNS_16Flash_fwd_paramsE:
.text._ZN5flash24flash_fwd_splitkv_kernelI23Flash_fwd_kernel_traitsILi64ELi64ELi128ELi4ELb0ELb0EN7cutlass6half_tE19Flash_kernel_traitsILi64ELi64ELi128ELi4ES3_EELb1ELb0ELb1ELb0ELb0ELb1ELb0ELb0EEEvNS_16Flash_fwd_paramsE:
        /* <DEDUP_REMOVED lines=38> */
.L_x_6444:
[----:B------:R-:W1:Y:S02]  /*0260*/  LDC R5, c[0x0][0x2c8] ;  /* 0x0000b200ff057b82 */ /* 0x000e640000000800 */
.L_x_6445:
        /* <DEDUP_REMOVED lines=14> */
[----:B------:R-:W-:Y:S02]  /*0350*/  ULDC UR5, c[0x0][0x2c8] ;  /* 0x0000b20000057ab9 */ /* 0x000fe40000000800 */
[----:B------:R-:W-:Y:S01]  /*0360*/  @!P1 ISETP.NE.AND.EX P0, PT, R3, RZ, PT, P0 ;  /* 0x000000ff0300920c */ /* 0x000fe20003f05300 */
[----:B------:R-:W-:Y:S01]  /*0370*/  UIADD3 UR5, UR5, 0x7f, URZ ;  /* 0x0000007f05057890 */ /* 0x000fe2000fffe03f */
[----:B------:R-:W3:Y:S02]  /*0380*/  S2R R3, SR_TID.X ;  /* 0x0000000000037919 */ /* 0x000ee40000002100 */
[----:B------:R-:W-:Y:S01]  /*0390*/  @!P1 SEL R0, R0, RZ, P0 ;  /* 0x000000ff00009207 */ /* 0x000fe20000000000 */
[----:B------:R-:W-:-:S03]  /*03a0*/  USHF.R.S32.HI UR4, URZ, 0x1f, UR5 ;  /* 0x0000001f3f047899 */ /* 0x000fc60008011405 */
[----:B-1----:R-:W-:Y:S01]  /*03b0*/  @!P1 IADD3 R125, R0, R5, -R10 ;  /* 0x00000005007d9210 */ /* 0x002fe20007ffe80a */
[----:B------:R-:W-:Y:S01]  /*03c0*/  ULEA.HI UR4, UR4, UR5, URZ, 0x7 ;  /* 0x0000000504047291 */ /* 0x000fe2000f8f383f */
[----:B------:R-:W-:-:S03]  /*03d0*/  IADD3 R5, -R180, 0xbf, R127 ;  /* 0x000000bfb4057810 */ /* 0x000fc60007ffe17f */
        /* <DEDUP_REMOVED lines=24> */
[----:B------:R-:W-:Y:S01]  /*0560*/  IADD3 R12, R8, 0x10, RZ ;  /* 0x00000010080c7810 */ /* 0x000fe20007ffe0ff */
[----:B------:R-:W-:Y:S02]  /*0570*/  IMAD.IADD R3, R180, 0x1, -R127 ;  /* 0x00000001b4037824 */ /* 0x000fe400078e0a7f */
[C---:B------:R-:W-:Y:S01]  /*0580*/  IMAD.SHL.U32 R14, R2.reuse, 0x8, RZ ;  /* 0x00000008020e7824 */ /* 0x040fe200078e00ff */
[----:B------:R-:W-:-:S02]  /*0590*/  ISETP.NE.AND P4, PT, R2, RZ, PT ;  /* 0x000000ff0200720c */ /* 0x000fc40003f85270 */
[----:B------:R-:W-:Y:S02]  /*05a0*/  ISETP.GE.AND P2, PT, R12, R3, PT ;  /* 0x000000030c00720c */ /* 0x000fe40003f46270 */
[--C-:B------:R-:W-:Y:S01]  /*05b0*/  SHF.R.S32.HI R15, RZ, 0x1f, R14.reuse ;  /* 0x0000001fff0f7819 */ /* 0x100fe2000001140e */
[CC--:B-1----:R-:W-:Y:S01]  /*05c0*/  @P0 IMAD.WIDE.U32 R10, R181.reuse, R6.reuse, RZ ;  /* 0x00000006b50a0225 */ /* 0x0c2fe200078e00ff */
[----:B------:R-:W-:Y:S01]  /*05d0*/  ISETP.GE.AND P5, PT, R14, UR4, PT ;  /* 0x000000040e007c0c */ /* 0x000fe2000bfa6270 */
[----:B------:R-:W-:Y:S02]  /*05e0*/  ULDC.64 UR4, c[0x0][0x2a0] ;  /* 0x0000a80000047ab9 */ /* 0x000fe40000000a00 */
[----:B------:R-:W-:Y:S01]  /*05f0*/  @P0 IMAD R181, R181, R7, R11 ;  /* 0x00000007b5b50224 */ /* 0x000fe200078e020b */
[----:B------:R-:W-:Y:S01]  /*0600*/  ISETP.GE.OR P3, PT, R12, R3, P5 ;  /* 0x000000030c00720c */ /* 0x000fe20002f66670 */
[----:B------:R-:W-:-:S04]  /*0610*/  IMAD.WIDE.U32 R14, R127, R6, R14 ;  /* 0x000000067f0e7225 */ /* 0x000fc800078e000e */
        /* <DEDUP_REMOVED lines=14> */
[----:B------:R-:W-:-:S04]  /*0700*/  IMAD R0, R127, R7, R0 ;  /* 0x000000077f007224 */ /* 0x000fc800078e0200 */
[----:B------:R-:W-:Y:S01]  /*0710*/  IMAD R5, R5, UR4, RZ ;  /* 0x0000000405057c24 */ /* 0x000fe2000f8e02ff */
[----:B------:R-:W-:Y:S01]  /*0720*/  IADD3.X R11, R181, R15, R0, P0, !PT ;  /* 0x0000000fb50b7210 */ /* 0x000fe200007fe400 */
[C---:B------:R-:W-:Y:S01]  /*0730*/  VIADD R0, R8.reuse, 0x30 ;  /* 0x0000003008007836 */ /* 0x040fe20000000000 */
[----:B------:R-:W-:Y:S01]  /*0740*/  ISETP.GE.OR P0, PT, R8, R3, P5 ;  /* 0x000000030800720c */ /* 0x000fe20002f06670 */
[C---:B------:R-:W-:Y:S02]  /*0750*/  IMAD R5, R22.reuse, UR5, R5 ;  /* 0x0000000516057c24 */ /* 0x040fe4000f8e0205 */
        /* <DEDUP_REMOVED lines=14> */
.L_x_6448:
[----:B------:R-:W-:Y:S05]  /*0840*/  BSYNC B0 ;  /* 0x0000000000007941 */ /* 0x000fea0003800000 */
.L_x_6447:
        /* <DEDUP_REMOVED lines=17> */
.L_x_6450:
[----:B------:R-:W-:Y:S05]  /*0960*/  BSYNC B0 ;  /* 0x0000000000007941 */ /* 0x000fea0003800000 */
.L_x_6449:
[----:B------:R-:W-:Y:S01]  /*0970*/  BSSY B0, `(.L_x_6451) ;  /* 0x0000011000007945 */ /* 0x000fe20003800000 */
[----:B------:R-:W-:Y:S02]  /*0980*/  IADD3 R4, P3, R18, R8, RZ ;  /* 0x0000000812047210 */ /* 0x000fe40007f7e0ff */
[C---:B------:R-:W-:Y:S02]  /*0990*/  ISETP.NE.OR P2, PT, R2.reuse, RZ, P2 ;  /* 0x000000ff0200720c */ /* 0x040fe40001745670 */
[----:B------:R-:W-:Y:S01]  /*09a0*/  ISETP.NE.OR P1, PT, R2, RZ, P1 ;  /* 0x000000ff0200720c */ /* 0x000fe20000f25670 */
[----:B------:R-:W-:-:S12]  /*09b0*/  @P6 BRA `(.L_x_6452) ;  /* 0x0000000000306947 */ /* 0x000fd80003800000 */
[----:B------:R-:W-:Y:S01]  /*09c0*/  IADD3 R3, P6, R8, 0x20, RZ ;  /* 0x0000002008037810 */ /* 0x000fe20007fde0ff */
[----:B--2---:R-:W-:Y:S01]  /*09d0*/  IMAD.MOV.U32 R14, RZ, RZ, R10 ;  /* 0x000000ffff0e7224 */ /* 0x004fe200078e000a */
        /* <DEDUP_REMOVED lines=10> */
.L_x_6452:
[----:B------:R-:W-:Y:S05]  /*0a80*/  BSYNC B0 ;  /* 0x0000000000007941 */ /* 0x000fea0003800000 */
.L_x_6451:
[----:B------:R-:W-:Y:S04]  /*0a90*/  BSSY B0, `(.L_x_6453) ;  /* 0x000000d000007945 */ /* 0x000fe80003800000 */
[----:B------:R-:W-:Y:S05]  /*0aa0*/  @P5 BRA `(.L_x_6454) ;  /* 0x00000000002c5947 */ /* 0x000fea0003800000 */
        /* <DEDUP_REMOVED lines=10> */
[----:B------:R4:W-:Y:S02]  /*0b50*/  STG.E.128 desc[UR12][R6.64], RZ ;  /* 0x000000ff06007986 */ /* 0x0009e4000c101d0c */
.L_x_6454:
[----:B------:R-:W-:Y:S05]  /*0b60*/  BSYNC B0 ;  /* 0x0000000000007941 */ /* 0x000fea0003800000 */
.L_x_6453:
[----:B------:R-:W-:Y:S01]  /*0b70*/  ULDC.64 UR4, c[0x0][0x2b0] ;  /* 0x0000ac0000047ab9 */ /* 0x000fe20000000a00 */
[----:B------:R-:W-:Y:S01]  /*0b80*/  ISETP.NE.OR P0, PT, R2, RZ, P0 ;  /* 0x000000ff0200720c */ /* 0x000fe20000705670 */
        /* <DEDUP_REMOVED lines=13> */
.L_x_6446:
        /* <DEDUP_REMOVED lines=24> */
.L_x_6455:
[----:B------:R-:W-:Y:S05]  /*0de0*/  @!P6 BRA `(.L_x_6456) ;  /* 0x00000004003ce947 */ /* 0x000fea0003800000 */
[----:B------:R-:W2:Y:S01]  /*0df0*/  LDC R6, c[0x0][0x380] ;  /* 0x0000e000ff067b82 */ /* 0x000ea20000000800 */
[----:B------:R-:W-:Y:S01]  /*0e00*/  LEA R17, R122, 0xffffff80, 0x7 ;  /* 0xffffff807a117811 */ /* 0x000fe200078e38ff */
[----:B------:R-:W-:-:S06]  /*0e10*/  ULDC.64 UR4, c[0x0][0x230] ;  /* 0x00008c0000047ab9 */ /* 0x000fcc0000000a00 */
[----:B------:R-:W3:Y:S01]  /*0e20*/  LDC.64 R100, c[0x0][0x248] ;  /* 0x00009200ff647b82 */ /* 0x000ee20000000a00 */
[----:B--2--5:R-:W-:-:S04]  /*0e30*/  IABS R2, R6 ;  /* 0x0000000600027213 */ /* 0x024fc80000000000 */
[----:B-1----:R-:W1:Y:S08]  /*0e40*/  I2F.RP R4, R2 ;  /* 0x0000000200047306 */ /* 0x002e700000209400 */
        /* <DEDUP_REMOVED lines=23> */
[----:B------:R-:W2:Y:S01]  /*0fc0*/  LDG.E R0, desc[UR12][R14.64] ;  /* 0x0000000c0e007981 */ /* 0x000ea2000c1e1900 */
        /* <DEDUP_REMOVED lines=18> */
[----:B------:R-:W-:Y:S01]  /*10f0*/  LOP3.LUT R2, R22, R9, RZ, 0x3c, !PT ;  /* 0x0000000916027212 */ /* 0x000fe200078e3cff */
[----:B------:R-:W1:Y:S03]  /*1100*/  LDC.64 R4, c[0x0][0x238] ;  /* 0x00008e00ff047b82 */ /* 0x000e660000000a00 */
[----:B------:R-:W-:-:S02]  /*1110*/  ISETP.GE.AND P0, PT, R2, RZ, PT ;  /* 0x000000ff0200720c */ /* 0x000fc40003f06270 */
[----:B------:R-:W-:-:S05]  /*1120*/  IADD3 R2, -R11, RZ, RZ ;  /* 0x000000ff0b027210 */ /* 0x000fca0007ffe1ff */
[----:B------:R-:W-:Y:S02]  /*1130*/  IMAD R17, R6, R2, R17 ;  /* 0x0000000206117224 */ /* 0x000fe400078e0211 */
[----:B------:R-:W-:-:S03]  /*1140*/  @P2 VIADD R28, R28, 0x1 ;  /* 0x000000011c1c2836 */ /* 0x000fc60000000000 */
[----:B------:R-:W-:Y:S02]  /*1150*/  SHF.R.S32.HI R25, RZ, 0x1f, R17 ;  /* 0x0000001fff197819 */ /* 0x000fe40000011411 */
[----:B------:R-:W-:Y:S02]  /*1160*/  @!P0 IADD3 R28, -R28, RZ, RZ ;  /* 0x000000ff1c1c8210 */ /* 0x000fe40007ffe1ff */
[----:B------:R-:W-:-:S04]  /*1170*/  @!P1 LOP3.LUT R28, RZ, R9, RZ, 0x33, !PT ;  /* 0x00000009ff1c9212 */ /* 0x000fc800078e33ff */
[----:B------:R-:W-:Y:S02]  /*1180*/  SHF.R.S32.HI R21, RZ, 0x1f, R28 ;  /* 0x0000001fff157819 */ /* 0x000fe4000001141c */
[----:B--2---:R-:W-:Y:S01]  /*1190*/  SHF.R.S32.HI R7, RZ, 0x1f, R0 ;  /* 0x0000001fff077819 */ /* 0x004fe20000011400 */
[----:B------:R-:W-:-:S04]  /*11a0*/  IMAD.WIDE.U32 R10, R0, UR4, RZ ;  /* 0x00000004000a7c25 */ /* 0x000fc8000f8e00ff */
[C---:B------:R-:W-:Y:S02]  /*11b0*/  IMAD R13, R7.reuse, UR4, RZ ;  /* 0x00000004070d7c24 */ /* 0x040fe4000f8e02ff */
[----:B-1----:R-:W-:Y:S02]  /*11c0*/  IMAD R7, R7, R4, RZ ;  /* 0x0000000407077224 */ /* 0x002fe400078e02ff */
[C---:B------:R-:W-:Y:S01]  /*11d0*/  IMAD R2, R0.reuse, UR5, R13 ;  /* 0x0000000500027c24 */ /* 0x040fe2000f8e020d */
[----:B------:R-:W-:Y:S01]  /*11e0*/  ULDC.64 UR4, c[0x0][0x260] ;  /* 0x0000980000047ab9 */ /* 0x000fe20000000a00 */
[----:B------:R-:W-:Y:S02]  /*11f0*/  IMAD R5, R0, R5, R7 ;  /* 0x0000000500057224 */ /* 0x000fe400078e0207 */
[----:B------:R-:W-:Y:S02]  /*1200*/  IMAD.IADD R11, R11, 0x1, R2 ;  /* 0x000000010b0b7824 */ /* 0x000fe400078e0202 */
[----:B---3--:R-:W-:-:S02]  /*1210*/  IMAD R2, R25, R100, RZ ;  /* 0x0000006419027224 */ /* 0x008fc400078e02ff */
[----:B------:R-:W-:-:S04]  /*1220*/  IMAD.WIDE.U32 R8, R17, R100, R10 ;  /* 0x0000006411087225 */ /* 0x000fc800078e000a */
[----:B------:R-:W-:Y:S01]  /*1230*/  IMAD R2, R17, R101, R2 ;  /* 0x0000006511027224 */ /* 0x000fe200078e0202 */
[----:B------:R-:W-:Y:S01]  /*1240*/  MOV R10, R8 ;  /* 0x00000008000a7202 */ /* 0x000fe20000000f00 */
[----:B------:R-:W-:-:S03]  /*1250*/  IMAD.WIDE.U32 R6, R0, R4, RZ ;  /* 0x0000000400067225 */ /* 0x000fc600078e00ff */
[----:B------:R-:W-:Y:S01]  /*1260*/  IADD3 R11, R9, R2, RZ ;  /* 0x00000002090b7210 */ /* 0x000fe20007ffe0ff */
[----:B------:R-:W-:Y:S02]  /*1270*/  IMAD R9, R21, UR4, RZ ;  /* 0x0000000415097c24 */ /* 0x000fe4000f8e02ff */
[----:B------:R-:W-:Y:S02]  /*1280*/  IMAD.MOV.U32 R20, RZ, RZ, R6 ;  /* 0x000000ffff147224 */ /* 0x000fe400078e0006 */
[C---:B------:R-:W-:Y:S01]  /*1290*/  IMAD R0, R28.reuse, UR5, R9 ;  /* 0x000000051c007c24 */ /* 0x040fe2000f8e0209 */
[----:B------:R-:W-:Y:S01]  /*12a0*/  IADD3 R9, R7, R5, RZ ;  /* 0x0000000507097210 */ /* 0x000fe20007ffe0ff */
[----:B------:R-:W-:-:S05]  /*12b0*/  IMAD.WIDE.U32 R30, R28, UR4, R10 ;  /* 0x000000041c1e7c25 */ /* 0x000fca000f8e000a */
[----:B------:R-:W-:Y:S01]  /*12c0*/  IADD3 R0, R31, R0, RZ ;  /* 0x000000001f007210 */ /* 0x000fe20007ffe0ff */
[----:B------:R-:W-:Y:S06]  /*12d0*/  BRA `(.L_x_6457) ;  /* 0x0000000400307947 */ /* 0x000fec0003800000 */
.L_x_6456:
        /* <DEDUP_REMOVED lines=48> */
.L_x_6458:
        /* <DEDUP_REMOVED lines=28> */
.L_x_6457:
[----:B------:R-:W-:Y:S01]  /*17a0*/  ISETP.NE.AND P0, PT, R181, -0x1, PT ;  /* 0xffffffffb500780c */ /* 0x000fe20003f05270 */
[----:B------:R-:W1:Y:S01]  /*17b0*/  S2UR UR4, SR_CgaCtaId ;  /* 0x00000000000479c3 */ /* 0x000e620000008800 */
[----:B------:R-:W-:Y:S01]  /*17c0*/  SHF.R.S32.HI R10, RZ, 0x1f, R3 ;  /* 0x0000001fff0a7819 */ /* 0x000fe20000011403 */
[----:B------:R-:W-:Y:S01]  /*17d0*/  VIADD R178, R122, 0xffffffff ;  /* 0xffffffff7ab27836 */ /* 0x000fe20000000000 */
[----:B------:R-:W-:Y:S01]  /*17e0*/  ULDC.64 UR6, c[0x0][0x258] ;  /* 0x0000960000067ab9 */ /* 0x000fe20000000a00 */
[----:B------:R-:W-:Y:S01]  /*17f0*/  IMAD.IADD R173, R180, 0x1, -R127 ;  /* 0x00000001b4ad7824 */ /* 0x000fe200078e0a7f */
[-C--:B------:R-:W-:Y:S01]  /*1800*/  LEA.HI R16, R10, R3.reuse, RZ, 0x3 ;  /* 0x000000030a107211 */ /* 0x080fe200078f18ff */
[----:B-----5:R-:W-:Y:S01]  /*1810*/  IMAD.SHL.U32 R2, R178, 0x80, RZ ;  /* 0x00000080b2027824 */ /* 0x020fe200078e00ff */
[-C--:B------:R-:W-:Y:S01]  /*1820*/  LEA.HI R13, R10, R3.reuse, RZ, 0x4 ;  /* 0x000000030a0d7211 */ /* 0x080fe200078f20ff */
[----:B------:R-:W-:Y:S01]  /*1830*/  ULDC.64 UR8, c[0x0][0x268] ;  /* 0x00009a0000087ab9 */ /* 0x000fe20000000a00 */
[----:B------:R-:W-:Y:S01]  /*1840*/  SHF.R.S32.HI R14, RZ, 0x3, R16 ;  /* 0x00000003ff0e7819 */ /* 0x000fe20000011410 */
[----:B------:R-:W-:Y:S01]  /*1850*/  IMAD.IADD R8, R125, 0x1, -R2 ;  /* 0x000000017d087824 */ /* 0x000fe200078e0a02 */
[----:B------:R-:W-:Y:S01]  /*1860*/  LOP3.LUT R16, R16, 0xfffffff8, RZ, 0xc0, !PT ;  /* 0xfffffff810107812 */ /* 0x000fe200078ec0ff */
[----:B------:R-:W2:Y:S01]  /*1870*/  @!P0 LDC.64 R4, c[0x0][0x228] ;  /* 0x00008a00ff048b82 */ /* 0x000ea20000000a00 */
[----:B------:R-:W-:Y:S01]  /*1880*/  @!P0 SHF.R.S32.HI R11, RZ, 0x1f, R18 ;  /* 0x0000001fff0b8819 */ /* 0x000fe20000011412 */
[----:B------:R-:W-:Y:S01]  /*1890*/  IMAD.SHL.U32 R179, R14, 0x40, RZ ;  /* 0x000000400eb37824 */ /* 0x000fe200078e00ff */
[----:B------:R-:W-:Y:S01]  /*18a0*/  LOP3.LUT R12, R13, 0xfffffff0, RZ, 0xc0, !PT ;  /* 0xfffffff00d0c7812 */ /* 0x000fe200078ec0ff */
[----:B------:R-:W-:Y:S01]  /*18b0*/  IMAD.IADD R16, R3, 0x1, -R16 ;  /* 0x0000000103107824 */ /* 0x000fe200078e0a10 */
[----:B------:R-:W-:Y:S01]  /*18c0*/  LEA.HI R23, R10, R3, RZ, 0x6 ;  /* 0x000000030a177211 */ /* 0x000fe200078f30ff */
[----:B------:R-:W-:Y:S01]  /*18d0*/  VIADD R15, R14, 0x10 ;  /* 0x000000100e0f7836 */ /* 0x000fe20000000000 */
[----:B------:R-:W-:Y:S01]  /*18e0*/  LOP3.LUT R179, R179, 0x1c0, RZ, 0xc0, !PT ;  /* 0x000001c0b3b37812 */ /* 0x000fe200078ec0ff */
[----:B------:R-:W3:Y:S01]  /*18f0*/  @P0 LDC.64 R6, c[0x0][0x240] ;  /* 0x00009000ff060b82 */ /* 0x000ee20000000a00 */
[----:B------:R-:W-:Y:S01]  /*1900*/  IMAD.SHL.U32 R182, R16, 0x8, RZ ;  /* 0x0000000810b67824 */ /* 0x000fe200078e00ff */
[----:B------:R-:W-:Y:S01]  /*1910*/  UMOV UR5, 0x400 ;  /* 0x0000040000057882 */ /* 0x000fe20000000000 */
[----:B------:R-:W-:Y:S01]  /*1920*/  IMAD.IADD R12, R3, 0x1, -R12 ;  /* 0x00000001030c7824 */ /* 0x000fe200078e0a0c */
[----:B------:R-:W-:Y:S01]  /*1930*/  ISETP.GE.AND P4, PT, R15, R173, PT ;  /* 0x000000ad0f00720c */ /* 0x000fe20003f86270 */
[----:B-1----:R-:W-:Y:S01]  /*1940*/  ULEA UR4, UR4, UR5, 0x18 ;  /* 0x0000000504047291 */ /* 0x002fe2000f8ec03f */
[----:B------:R-:W-:Y:S01]  /*1950*/  LOP3.LUT R24, R179, 0x38, R182, 0xf8, !PT ;  /* 0x00000038b3187812 */ /* 0x000fe200078ef8b6 */
[----:B------:R-:W-:Y:S01]  /*1960*/  BSSY B0, `(.L_x_6459) ;  /* 0x000003c000007945 */ /* 0x000fe20003800000 */
[----:B------:R-:W-:-:S02]  /*1970*/  SHF.R.U32.HI R179, RZ, 0x3, R179 ;  /* 0x00000003ffb37819 */ /* 0x000fc400000116b3 */
[CC--:B------:R-:W-:Y:S02]  /*1980*/  ISETP.GE.AND P5, PT, R15.reuse, R8.reuse, PT ;  /* 0x000000080f00720c */ /* 0x0c0fe40003fa6270 */
[----:B------:R-:W-:Y:S02]  /*1990*/  LOP3.LUT R179, R24, R179, RZ, 0x3c, !PT ;  /* 0x000000b318b37212 */ /* 0x000fe400078e3cff */
[----:B------:R-:W-:Y:S01]  /*19a0*/  ISETP.GE.AND P3, PT, R15, R8, PT ;  /* 0x000000080f00720c */ /* 0x000fe20003f66270 */
[-C--:B--2---:R-:W-:Y:S01]  /*19b0*/  @!P0 IMAD R11, R11, R4.reuse, RZ ;  /* 0x000000040b0b8224 */ /* 0x084fe200078e02ff */
[----:B------:R-:W-:Y:S01]  /*19c0*/  SHF.R.S32.HI R15, RZ, 0x1f, R14 ;  /* 0x0000001fff0f7819 */ /* 0x000fe2000001140e */
[----:B------:R-:W-:Y:S01]  /*19d0*/  @!P0 IMAD.WIDE.U32 R26, R18, R4, RZ ;  /* 0x00000004121a8225 */ /* 0x000fe200078e00ff */
[----:B------:R-:W-:-:S03]  /*19e0*/  IADD3 R30, P2, R182, R30, RZ ;  /* 0x0000001eb61e7210 */ /* 0x000fc60007f5e0ff */
[----:B------:R-:W-:Y:S01]  /*19f0*/  @!P0 IMAD R5, R18, R5, R11 ;  /* 0x0000000512058224 */ /* 0x000fe200078e020b */
[----:B------:R-:W-:Y:S01]  /*1a00*/  SHF.R.S32.HI R11, RZ, 0x1f, R12 ;  /* 0x0000001fff0b7819 */ /* 0x000fe2000001140c */
[----:B---3--:R-:W-:-:S03]  /*1a10*/  @P0 IMAD.WIDE.U32 R34, R181, R6, RZ ;  /* 0x00000006b5220225 */ /* 0x008fc600078e00ff */
[----:B------:R-:W-:Y:S01]  /*1a20*/  LEA.HI R11, R11, R12, RZ, 0x3 ;  /* 0x0000000c0b0b7211 */ /* 0x000fe200078f18ff */
[----:B------:R-:W-:Y:S01]  /*1a30*/  IMAD.SHL.U32 R6, R23, 0x8, RZ ;  /* 0x0000000817067824 */ /* 0x000fe200078e00ff */
[----:B------:R-:W-:Y:S01]  /*1a40*/  @P0 MOV R4, R34 ;  /* 0x0000002200040202 */ /* 0x000fe20000000f00 */
[----:B------:R-:W-:Y:S01]  /*1a50*/  @!P0 IMAD.MOV.U32 R4, RZ, RZ, R26 ;  /* 0x000000ffff048224 */ /* 0x000fe200078e001a */
[----:B------:R-:W-:Y:S01]  /*1a60*/  LOP3.LUT R23, R11, 0xfffffff8, RZ, 0xc0, !PT ;  /* 0xfffffff80b177812 */ /* 0x000fe200078ec0ff */
[----:B------:R-:W-:Y:S01]  /*1a70*/  @P0 IMAD R7, R181, R7, R35 ;  /* 0x00000007b5070224 */ /* 0x000fe200078e0223 */
[----:B------:R-:W-:Y:S01]  /*1a80*/  LOP3.LUT R179, R179, 0xfffffe00, R6, 0xf8, !PT ;  /* 0xfffffe00b3b37812 */ /* 0x000fe200078ef806 */
[----:B------:R-:W-:Y:S01]  /*1a90*/  @!P0 IMAD.IADD R7, R27, 0x1, R5 ;  /* 0x000000011b078824 */ /* 0x000fe200078e0205 */
[----:B------:R-:W-:Y:S01]  /*1aa0*/  SHF.R.S32.HI R6, RZ, 0x1f, R182 ;  /* 0x0000001fff067819 */ /* 0x000fe200000114b6 */
[----:B------:R-:W-:Y:S01]  /*1ab0*/  IMAD.IADD R12, R12, 0x1, -R23 ;  /* 0x000000010c0c7824 */ /* 0x000fe200078e0a17 */
[----:B------:R-:W-:Y:S01]  /*1ac0*/  IADD3 R26, P0, R182, R4, RZ ;  /* 0x00000004b61a7210 */ /* 0x000fe20007f1e0ff */
[----:B------:R-:W-:Y:S01]  /*1ad0*/  IMAD R5, R21, UR8, RZ ;  /* 0x0000000815057c24 */ /* 0x000fe2000f8e02ff */
[----:B------:R-:W-:Y:S01]  /*1ae0*/  SHF.R.S32.HI R23, RZ, 0x1f, R22 ;  /* 0x0000001fff177819 */ /* 0x000fe20000011416 */
[----:B------:R-:W-:Y:S01]  /*1af0*/  IMAD.WIDE R32, R19, 0x40, R14 ;  /* 0x0000004013207825 */ /* 0x000fe200078e020e */
[----:B------:R-:W-:-:S02]  /*1b00*/  IADD3.X R27, R6, R7, RZ, P0, !PT ;  /* 0x00000007061b7210 */ /* 0x000fc400007fe4ff */
[----:B------:R-:W-:Y:S01]  /*1b10*/  ISETP.GE.AND P0, PT, R14, R173, PT ;  /* 0x000000ad0e00720c */ /* 0x000fe20003f06270 */
[----:B------:R-:W-:Y:S01]  /*1b20*/  IMAD R7, R23, UR6, RZ ;  /* 0x0000000617077c24 */ /* 0x000fe2000f8e02ff */
[----:B------:R-:W-:Y:S01]  /*1b30*/  IADD3 R34, P1, R182, R20, RZ ;  /* 0x00000014b6227210 */ /* 0x000fe20007f3e0ff */
[----:B------:R-:W-:Y:S01]  /*1b40*/  IMAD.X R31, R6, 0x1, R0, P2 ;  /* 0x00000001061f7824 */ /* 0x000fe200010e0600 */
[----:B------:R-:W-:Y:S01]  /*1b50*/  LEA R179, R179, UR4, 0x1 ;  /* 0x00000004b3b37c11 */ /* 0x000fe2000f8e08ff */
[----:B------:R-:W-:Y:S02]  /*1b60*/  IMAD R21, R22, UR7, R7 ;  /* 0x0000000716157c24 */ /* 0x000fe4000f8e0207 */
[----:B------:R-:W-:Y:S02]  /*1b70*/  IMAD.X R35, R6, 0x1, R9, P1 ;  /* 0x0000000106237824 */ /* 0x000fe400008e0609 */
[C---:B------:R-:W-:Y:S02]  /*1b80*/  VIADD R19, R14.reuse, 0x20 ;  /* 0x000000200e137836 */ /* 0x040fe40000000000 */
[----:B------:R-:W-:-:S02]  /*1b90*/  VIADD R9, R14, 0x30 ;  /* 0x000000300e097836 */ /* 0x000fc40000000000 */
[----:B------:R-:W-:Y:S01]  /*1ba0*/  IMAD.WIDE.U32 R6, R22, UR6, R26 ;  /* 0x0000000616067c25 */ /* 0x000fe2000f8e001a */
[-C--:B------:R-:W-:Y:S02]  /*1bb0*/  ISETP.GE.AND P2, PT, R19, R173.reuse, PT ;  /* 0x000000ad1300720c */ /* 0x080fe40003f46270 */
[----:B------:R-:W-:Y:S01]  /*1bc0*/  ISETP.GE.AND P1, PT, R9, R173, PT ;  /* 0x000000ad0900720c */ /* 0x000fe20003f26270 */
        /* <DEDUP_REMOVED lines=21> */
.L_x_6460:
[----:B------:R-:W-:Y:S05]  /*1d20*/  BSYNC B0 ;  /* 0x0000000000007941 */ /* 0x000fea0003800000 */
.L_x_6459:
        /* <DEDUP_REMOVED lines=22> */
.L_x_6462:
[----:B------:R-:W-:Y:S05]  /*1e90*/  BSYNC B0 ;  /* 0x0000000000007941 */ /* 0x000fea0003800000 */
.L_x_6461:
        /* <DEDUP_REMOVED lines=22> */
.L_x_6464:
[----:B------:R-:W-:Y:S05]  /*2000*/  BSYNC B0 ;  /* 0x0000000000007941 */ /* 0x000fea0003800000 */
.L_x_6463:
        /* <DEDUP_REMOVED lines=21> */
.L_x_6466:
[----:B------:R-:W-:Y:S05]  /*2160*/  BSYNC B0 ;  /* 0x0000000000007941 */ /* 0x000fea0003800000 */
.L_x_6465:
[----:B------:R-:W-:Y:S01]  /*2170*/  IADD3 R128, P0, R14, R17, RZ ;  /* 0x000000110e807210 */ /* 0x000fe20007f1e0ff */
        /* <DEDUP_REMOVED lines=30> */
.L_x_6468:
[----:B------:R-:W-:Y:S05]  /*2360*/  BSYNC B0 ;  /* 0x0000000000007941 */ /* 0x000fea0003800000 */
.L_x_6467:
        /* <DEDUP_REMOVED lines=19> */
.L_x_6470:
[----:B------:R-:W-:Y:S05]  /*24a0*/  BSYNC B0 ;  /* 0x0000000000007941 */ /* 0x000fea0003800000 */
.L_x_6469:
        /* <DEDUP_REMOVED lines=16> */
.L_x_6472:
[----:B------:R-:W-:Y:S05]  /*25b0*/  BSYNC B0 ;  /* 0x0000000000007941 */ /* 0x000fea0003800000 */
.L_x_6471:
        /* <DEDUP_REMOVED lines=20> */
.L_x_6474:
[----:B------:R-:W-:Y:S05]  /*2700*/  BSYNC B0 ;  /* 0x0000000000007941 */ /* 0x000fea0003800000 */
.L_x_6473:
        /* <DEDUP_REMOVED lines=17> */
.L_x_6476:
[----:B------:R-:W-:Y:S05]  /*2820*/  BSYNC B0 ;  /* 0x0000000000007941 */ /* 0x000fea0003800000 */
.L_x_6475:
        /* <DEDUP_REMOVED lines=20> */
.L_x_6478:
[----:B------:R-:W-:Y:S05]  /*2970*/  BSYNC B0 ;  /* 0x0000000000007941 */ /* 0x000fea0003800000 */
.L_x_6477:
[----:B------:R-:W-:Y:S01]  /*2980*/  BSSY B0, `(.L_x_6479) ;  /* 0x0000016000007945 */ /* 0x000fe20003800000 */
[----:B------:R-:W-:Y:S01]  /*2990*/  IMAD.IADD R27, R29, 0x1, R26 ;  /* 0x000000011d1b7824 */ /* 0x000fe200078e021a */
[----:B------:R-:W-:Y:S01]  /*29a0*/  ISETP.GE.AND P1, PT, R9, R8, PT ;  /* 0x000000080900720c */ /* 0x000fe20003f26270 */
[----:B------:R-:W-:Y:S01]  /*29b0*/  IMAD.MOV.U32 R26, RZ, RZ, R28 ;  /* 0x000000ffff1a7224 */ /* 0x000fe200078e001c */
[----:B-1----:R-:W-:Y:S01]  /*29c0*/  SHF.R.S32.HI R20, RZ, 0x1f, R18 ;  /* 0x0000001fff147819 */ /* 0x002fe20000011412 */
        /* <DEDUP_REMOVED lines=17> */
.L_x_6480:
[----:B------:R-:W-:Y:S05]  /*2ae0*/  BSYNC B0 ;  /* 0x0000000000007941 */ /* 0x000fea0003800000 */
.L_x_6479:
        /* <DEDUP_REMOVED lines=18> */
.L_x_6482:
[----:B------:R-:W-:Y:S05]  /*2c10*/  BSYNC B0 ;  /* 0x0000000000007941 */ /* 0x000fea0003800000 */
.L_x_6481:
        /* <DEDUP_REMOVED lines=10> */
[----:B------:R-:W-:Y:S01]  /*2cc0*/  IMAD.IADD R21, R23, 0x1, R21 ;  /* 0x0000000117157824 */ /* 0x000fe200078e0215 */
[----:B------:R-:W-:Y:S01]  /*2cd0*/  ULDC.64 UR6, c[0x0][0x220] ;  /* 0x0000880000067ab9 */ /* 0x000fe20000000a00 */
[----:B------:R-:W-:Y:S01]  /*2ce0*/  IMAD.WIDE.U32 R128, R128, R120, R26 ;  /* 0x0000007880807225 */ /* 0x000fe200078e001a */
[----:B------:R-:W-:Y:S02]  /*2cf0*/  LEA.HI R13, R13, R6, RZ, 0x1 ;  /* 0x000000060d0d7211 */ /* 0x000fe400078f08ff */
[----:B------:R-:W-:Y:S01]  /*2d00*/  LEA.HI.X R133, R22, R7, R21, 0x2, P1 ;  /* 0x0000000716857211 */ /* 0x000fe200008f1415 */
[----:B------:R-:W-:Y:S01]  /*2d10*/  IMAD.IADD R131, R129, 0x1, R25 ;  /* 0x0000000181837824 */ /* 0x000fe200078e0219 */
[----:B------:R-:W-:-:S02]  /*2d20*/  ISETP.GE.AND P1, PT, R14, R8, PT ;  /* 0x000000080e00720c */ /* 0x000fc40003f26270 */
[----:B------:R-:W-:Y:S01]  /*2d30*/  LEA R194, P5, R128, UR6, 0x1 ;  /* 0x0000000680c27c11 */ /* 0x000fe2000f8a08ff */
[----:B------:R2:W5:Y:S01]  /*2d40*/  LDG.E R132, desc[UR12][R132.64] ;  /* 0x0000000c84847981 */ /* 0x000562000c1e1900 */
[----:B------:R-:W-:-:S04]  /*2d50*/  DEPBAR.LE SB0, 0x0 ;  /* 0x000080000000791a */ /* 0x000fc80000000000 */
[----:B------:R-:W-:Y:S01]  /*2d60*/  BAR.SYNC.DEFER_BLOCKING 0x0 ;  /* 0x0000000000007b1d */ /* 0x000fe20000010000 */
[----:B------:R-:W-:Y:S02]  /*2d70*/  LEA.HI.X R195, R128, UR7, R131, 0x1, P5 ;  /* 0x0000000780c37c11 */ /* 0x000fe4000a8f0c83 */
[----:B------:R-:W-:-:S03]  /*2d80*/  ISETP.GE.AND P5, PT, R19, R8, PT ;  /* 0x000000081300720c */ /* 0x000fc60003fa6270 */
[----:B------:R-:W4:Y:S01]  /*2d90*/  MUFU.RCP R7, UR5 ;  /* 0x0000000500077d08 */ /* 0x000f220008001000 */
[----:B------:R-:W-:Y:S01]  /*2da0*/  BSSY B0, `(.L_x_6483) ;  /* 0x000000c000007945 */ /* 0x000fe20003800000 */
[----:B------:R2:W-:Y:S01]  /*2db0*/  @P1 STS.128 [R179+0x6000], RZ ;  /* 0x006000ffb3001388 */ /* 0x0005e20000000c00 */
[----:B------:R-:W-:Y:S02]  /*2dc0*/  LOP3.LUT R13, R13, 0xfffffffe, RZ, 0xc0, !PT ;  /* 0xfffffffe0d0d7812 */ /* 0x000fe400078ec0ff */
        /* <DEDUP_REMOVED lines=9> */
.L_x_6484:
[----:B------:R-:W-:Y:S05]  /*2e60*/  BSYNC B0 ;  /* 0x0000000000007941 */ /* 0x000fea0003800000 */
.L_x_6483:
[----:B------:R1:W-:Y:S01]  /*2e70*/  @P3 STS.128 [R179+0x6800], RZ ;  /* 0x006800ffb3003388 */ /* 0x0003e20000000c00 */
[----:B------:R-:W-:Y:S01]  /*2e80*/  IMAD.SHL.U32 R15, R16, 0x40, RZ ;  /* 0x00000040100f7824 */ /* 0x000fe200078e00ff */
[----:B--2---:R-:W-:Y:S01]  /*2e90*/  LEA.HI R133, R10, R3, RZ, 0x5 ;  /* 0x000000030a857211 */ /* 0x004fe200078f28ff */
        /* <DEDUP_REMOVED lines=9> */
[----:B------:R-:W-:Y:S01]  /*2f30*/  SHF.R.U32.HI R10, RZ, 0x3, R12 ;  /* 0x00000003ff0a7819 */ /* 0x000fe2000001160c */
[----:B------:R-:W-:Y:S01]  /*2f40*/  IMAD.SHL.U32 R177, R120, 0x10, RZ ;  /* 0x0000001078b17824 */ /* 0x000fe200078e00ff */
[----:B------:R-:W-:-:S02]  /*2f50*/  LOP3.LUT R11, R6, 0x8, R15, 0xf8, !PT ;  /* 0x00000008060b7812 */ /* 0x000fc400078ef80f */
[----:B------:R-:W-:Y:S02]  /*2f60*/  SHF.R.U32.HI R6, RZ, 0x3, R6 ;  /* 0x00000003ff067819 */ /* 0x000fe40000011606 */
[----:B------:R-:W-:Y:S02]  /*2f70*/  LOP3.LUT R103, R103, 0xfffffe00, RZ, 0xc0, !PT ;  /* 0xfffffe0067677812 */ /* 0x000fe400078ec0ff */
[----:B------:R-:W-:Y:S02]  /*2f80*/  LOP3.LUT R13, R12, 0x8, R13, 0xf8, !PT ;  /* 0x000000080c0d7812 */ /* 0x000fe400078ef80d */
        /* <DEDUP_REMOVED lines=16> */
.L_x_6486:
[----:B------:R-:W-:Y:S05]  /*3090*/  BSYNC B0 ;  /* 0x0000000000007941 */ /* 0x000fea0003800000 */
.L_x_6485:
        /* <DEDUP_REMOVED lines=18> */
.L_x_6488:
[----:B------:R-:W-:Y:S05]  /*31c0*/  BSYNC B0 ;  /* 0x0000000000007941 */ /* 0x000fea0003800000 */
.L_x_6487:
        /* <DEDUP_REMOVED lines=14> */
.L_x_6490:
[----:B------:R-:W-:Y:S05]  /*32b0*/  BSYNC B0 ;  /* 0x0000000000007941 */ /* 0x000fea0003800000 */
.L_x_6489:
        /* <DEDUP_REMOVED lines=13> */
.L_x_6492:
[----:B------:R-:W-:Y:S05]  /*3390*/  BSYNC B0 ;  /* 0x0000000000007941 */ /* 0x000fea0003800000 */
.L_x_6491:
        /* <DEDUP_REMOVED lines=14> */
.L_x_6494:
[----:B------:R-:W-:Y:S05]  /*3480*/  BSYNC B0 ;  /* 0x0000000000007941 */ /* 0x000fea0003800000 */
.L_x_6493:
        /* <DEDUP_REMOVED lines=14> */
.L_x_6496:
[----:B------:R-:W-:Y:S05]  /*3570*/  BSYNC B0 ;  /* 0x0000000000007941 */ /* 0x000fea0003800000 */
.L_x_6495:
        /* <DEDUP_REMOVED lines=14> */
.L_x_6498:
[----:B------:R-:W-:Y:S05]  /*3660*/  BSYNC B0 ;  /* 0x0000000000007941 */ /* 0x000fea0003800000 */
.L_x_6497:
[----:B------:R-:W-:Y:S01]  /*3670*/  LDSM.16.M88.4 R24, [R172] ;  /* 0x00000000ac18783b */ /* 0x000fe20000000200 */
[----:B------:R-:W-:Y:S01]  /*3680*/  LOP3.LUT P0, RZ, R16, 0x2, RZ, 0xc0, !PT ;  /* 0x0000000210ff7812 */ /* 0x000fe2000780c0ff */
[--C-:B------:R-:W-:Y:S01]  /*3690*/  IMAD R170, R4, 0x2, R172.reuse ;  /* 0x0000000204aa7824 */ /* 0x100fe200078e02ac */
[----:B------:R-:W-:Y:S01]  /*36a0*/  ULDC UR10, c[0x0][0x39c] ;  /* 0x0000e700000a7ab9 */ /* 0x000fe20000000800 */
[----:B------:R-:W2:Y:S01]  /*36b0*/  LDSM.16.M88.4 R112, [R171+0x2000] ;  /* 0x00200000ab70783b */ /* 0x000ea20000000200 */
[----:B------:R-:W-:Y:S01]  /*36c0*/  SEL R0, R0, 0xfffffff0, !P0 ;  /* 0xfffffff000007807 */ /* 0x000fe20004000000 */
[C---:B------:R-:W-:Y:S01]  /*36d0*/  VIADD R168, R171.reuse, 0x2040 ;  /* 0x00002040aba87836 */ /* 0x040fe20000000000 */
[----:B------:R-:W-:Y:S01]  /*36e0*/  LOP3.LUT P0, RZ, R16, 0x4, RZ, 0xc0, !PT ;  /* 0x0000000410ff7812 */ /* 0x000fe2000780c0ff */
[----:B------:R-:W3:Y:S01]  /*36f0*/  LDSM.16.M88.4 R72, [R171+0x2800] ;  /* 0x00280000ab48783b */ /* 0x000ee20000000200 */
[----:B------:R-:W-:Y:S02]  /*3700*/  VIADD R16, R171, 0x2000 ;  /* 0x00002000ab107836 */ /* 0x000fe40000000000 */
[----:B------:R-:W-:Y:S01]  /*3710*/  IMAD R165, R0, 0x2, R171 ;  /* 0x0000000200a57824 */ /* 0x000fe200078e02ab */
[----:B------:R-:W4:Y:S01]  /*3720*/  LDSM.16.M88.4 R64, [R171+0x3000] ;  /* 0x00300000ab40783b */ /* 0x000f220000000200 */
[----:B------:R-:W-:-:S02]  /*3730*/  IMAD R169, R5, 0x2, R172 ;  /* 0x0000000205a97824 */ /* 0x000fc400078e02ac */
[----:B------:R-:W-:Y:S01]  /*3740*/  IMAD R127, R134, 0x10, R127 ;  /* 0x00000010867f7824 */ /* 0x000fe200078e027f */
[----:B------:R-:W4:Y:S01]  /*3750*/  LDSM.16.M88.4 R56, [R171+0x3800] ;  /* 0x00380000ab38783b */ /* 0x000f220000000200 */
[----:B------:R-:W-:Y:S02]  /*3760*/  IMAD R167, R4, 0x2, R169 ;  /* 0x0000000204a77824 */ /* 0x000fe400078e02a9 */
[----:B------:R-:W-:Y:S01]  /*3770*/  IMAD.SHL.U32 R187, R3, 0x2, RZ ;  /* 0x0000000203bb7824 */ /* 0x000fe200078e00ff */
[----:B------:R-:W4:Y:S01]  /*3780*/  LDSM.16.M88.4 R48, [R171+0x4000] ;  /* 0x00400000ab30783b */ /* 0x000f220000000200 */
[----:B------:R-:W-:Y:S02]  /*3790*/  @P0 VIADD R168, R16, 0xffffffc0 ;  /* 0xffffffc010a80836 */ /* 0x000fe40000000000 */
[----:B------:R-:W-:Y:S01]  /*37a0*/  IMAD.IADD R6, R103, 0x1, R6 ;  /* 0x0000000167067824 */ /* 0x000fe200078e0206 */
[----:B------:R-:W4:Y:S01]  /*37b0*/  LDSM.16.M88.4 R40, [R171+0x4800] ;  /* 0x00480000ab28783b */ /* 0x000f220000000200 */
[----:B------:R-:W-:Y:S01]  /*37c0*/  IMAD R102, R0, 0x2, R168 ;  /* 0x0000000200667824 */ /* 0x000fe200078e02a8 */
[----:B------:R-:W-:Y:S01]  /*37d0*/  LOP3.LUT R0, R133, 0xffffffe0, RZ, 0xc0, !PT ;  /* 0xffffffe085007812 */ /* 0x000fe200078ec0ff */
[C---:B------:R-:W-:Y:S01]  /*37e0*/  VIADD R160, R168.reuse, 0x1000 ;  /* 0x00001000a8a07836 */ /* 0x040fe20000000000 */
[----:B------:R-:W4:Y:S01]  /*37f0*/  LDSM.16.M88.4 R32, [R171+0x5000] ;  /* 0x00500000ab20783b */ /* 0x000f220000000200 */
[----:B------:R-:W-:Y:S01]  /*3800*/  LOP3.LUT R187, R187, 0x6, RZ, 0xc0, !PT ;  /* 0x00000006bbbb7812 */ /* 0x000fe200078ec0ff */
[C---:B------:R-:W-:Y:S01]  /*3810*/  VIADD R159, R168.reuse, 0x1800 ;  /* 0x00001800a89f7836 */ /* 0x040fe20000000000 */
[----:B------:R-:W-:Y:S01]  /*3820*/  IADD3 R161, R168, 0x800, RZ ;  /* 0x00000800a8a17810 */ /* 0x000fe20007ffe0ff */
[----:B------:R-:W4:Y:S01]  /*3830*/  LDSM.16.M88.4 R80, [R171+0x5800] ;  /* 0x00580000ab50783b */ /* 0x000f220000000200 */
[----:B------:R-:W-:-:S02]  /*3840*/  IMAD.IADD R0, R3, 0x1, -R0 ;  /* 0x0000000103007824 */ /* 0x000fc400078e0a00 */
[----:B------:R-:W-:Y:S01]  /*3850*/  IMAD.IADD R3, R2, 0x1, R187 ;  /* 0x0000000102037824 */ /* 0x000fe200078e02bb */
[----:B------:R-:W-:Y:S01]  /*3860*/  LDSM.16.M88.4 R104, [R170] ;  /* 0x00000000aa68783b */ /* 0x000fe20000000200 */
[C---:B------:R-:W-:Y:S02]  /*3870*/  VIADD R158, R168.reuse, 0x2000 ;  /* 0x00002000a89e7836 */ /* 0x040fe40000000000 */
[C---:B------:R-:W-:Y:S01]  /*3880*/  VIADD R157, R168.reuse, 0x2800 ;  /* 0x00002800a89d7836 */ /* 0x040fe20000000000 */
[----:B-1----:R-:W1:Y:S01]  /*3890*/  LDSM.16.M88.4 R8, [R165+0x2000] ;  /* 0x00200000a508783b */ /* 0x002e620000000200 */
[C---:B------:R-:W-:Y:S02]  /*38a0*/  VIADD R156, R168.reuse, 0x3000 ;  /* 0x00003000a89c7836 */ /* 0x040fe40000000000 */
[----:B------:R-:W-:Y:S01]  /*38b0*/  VIADD R103, R168, 0x3800 ;  /* 0x00003800a8677836 */ /* 0x000fe20000000000 */
[C---:B--2---:R-:W-:Y:S01]  /*38c0*/  HMMA.16816.F32 R12, R24.reuse, R112, RZ ;  /* 0x00000070180c723c */ /* 0x044fe200000018ff */
[----:B------:R-:W2:Y:S04]  /*38d0*/  LDSM.16.M88.4 R92, [R165+0x3000] ;  /* 0x00300000a55c783b */ /* 0x000ea80000000200 */
[----:B------:R-:W2:Y:S01]  /*38e0*/  LDSM.16.M88.4 R96, [R165+0x2800] ;  /* 0x00280000a560783b */ /* 0x000ea20000000200 */
[C---:B---3--:R-:W-:Y:S03]  /*38f0*/  HMMA.16816.F32 R76, R24.reuse, R72, RZ ;  /* 0x00000048184c723c */ /* 0x048fe600000018ff */
[----:B------:R-:W-:Y:S03]  /*3900*/  LDSM.16.M88.4 R20, [R169] ;  /* 0x00000000a914783b */ /* 0x000fe60000000200 */
[C---:B----4-:R-:W-:Y:S01]  /*3910*/  HMMA.16816.F32 R68, R24.reuse, R64, RZ ;  /* 0x000000401844723c */ /* 0x050fe200000018ff */
[----:B------:R-:W-:Y:S04]  /*3920*/  LDSM.16.M88.4 R16, [R168] ;  /* 0x00000000a810783b */ /* 0x000fe80000000200 */
[----:B------:R-:W-:Y:S01]  /*3930*/  LDSM.16.M88.4 R84, [R165+0x4000] ;  /* 0x00400000a554783b */ /* 0x000fe20000000200 */
[C---:B------:R-:W-:Y:S03]  /*3940*/  HMMA.16816.F32 R60, R24.reuse, R56, RZ ;  /* 0x00000038183c723c */ /* 0x040fe600000018ff */
[----:B------:R-:W-:Y:S03]  /*3950*/  LDSM.16.M88.4 R88, [R165+0x3800] ;  /* 0x00380000a558783b */ /* 0x000fe60000000200 */
[C---:B------:R-:W-:Y:S01]  /*3960*/  HMMA.16816.F32 R52, R24.reuse, R48, RZ ;  /* 0x000000301834723c */ /* 0x040fe200000018ff */
[----:B------:R-:W-:Y:S04]  /*3970*/  LDSM.16.M88.4 R116, [R168+0x800] ;  /* 0x00080000a874783b */ /* 0x000fe80000000200 */
[----:B------:R-:W-:Y:S01]  /*3980*/  LDSM.16.M88.4 R108, [R102] ;  /* 0x00000000666c783b */ /* 0x000fe20000000200 */
[C---:B------:R-:W-:Y:S03]  /*3990*/  HMMA.16816.F32 R44, R24.reuse, R40, RZ ;  /* 0x00000028182c723c */ /* 0x040fe600000018ff */
[----:B------:R-:W0:Y:S03]  /*39a0*/  LDGDEPBAR ;  /* 0x00000000000079af */ /* 0x000e260000000000 */
        /* <DEDUP_REMOVED lines=13> */
[----:B------:R-:W-:Y:S05]  /*3a80*/  LDSM.16.M88.4 R8, [R167] ;  /* 0x00000000a708783b */ /* 0x000fea0000000200 */
[C---:B--2---:R-:W-:Y:S06]  /*3a90*/  HMMA.16816.F32 R68, R104.reuse, R92, R68 ;  /* 0x0000005c6844723c */ /* 0x044fec0000001844 */
[C---:B------:R-:W-:Y:S01]  /*3aa0*/  HMMA.16816.F32 R64, R104.reuse, R94, R64 ;  /* 0x0000005e6840723c */ /* 0x040fe20000001840 */
[----:B------:R-:W1:Y:S05]  /*3ab0*/  LDSM.16.M88.4 R92, [R165+0x5800] ;  /* 0x00580000a55c783b */ /* 0x000e6a0000000200 */
[C---:B------:R-:W-:Y:S06]  /*3ac0*/  HMMA.16816.F32 R76, R104.reuse, R96, R76 ;  /* 0x00000060684c723c */ /* 0x040fec000000184c */
[C---:B------:R-:W-:Y:S01]  /*3ad0*/  HMMA.16816.F32 R72, R104.reuse, R98, R72 ;  /* 0x000000626848723c */ /* 0x040fe20000001848 */
[----:B------:R-:W-:Y:S05]  /*3ae0*/  LDSM.16.M88.4 R96, [R165+0x5000] ;  /* 0x00500000a560783b */ /* 0x000fea0000000200 */
[C---:B---3--:R-:W-:Y:S06]  /*3af0*/  HMMA.16816.F32 R44, R104.reuse, R80, R44 ;  /* 0x00000050682c723c */ /* 0x048fec000000182c */
[----:B------:R-:W-:Y:S01]  /*3b00*/  HMMA.16816.F32 R40, R104, R82, R40 ;  /* 0x000000526828723c */ /* 0x000fe20000001828 */
[----:B------:R-:W2:Y:S05]  /*3b10*/  LDSM.16.M88.4 R80, [R168+0x1800] ;  /* 0x00180000a850783b */ /* 0x000eaa0000000200 */
[----:B------:R-:W-:Y:S06]  /*3b20*/  HMMA.16816.F32 R12, R20, R16, R12 ;  /* 0x00000010140c723c */ /* 0x000fec000000180c */
[C---:B------:R-:W-:Y:S06]  /*3b30*/  HMMA.16816.F32 R52, R104.reuse, R84, R52 ;  /* 0x000000546834723c */ /* 0x040fec0000001834 */
[----:B------:R-:W-:Y:S01]  /*3b40*/  HMMA.16816.F32 R48, R104, R86, R48 ;  /* 0x000000566830723c */ /* 0x000fe20000001830 */
[----:B------:R-:W3:Y:S05]  /*3b50*/  LDSM.16.M88.4 R84, [R168+0x1000] ;  /* 0x00100000a854783b */ /* 0x000eea0000000200 */
[----:B------:R-:W-:Y:S01]  /*3b60*/  HMMA.16816.F32 R112, R20, R18, R112 ;  /* 0x000000121470723c */ /* 0x000fe20000001870 */
[----:B------:R-:W4:Y:S05]  /*3b70*/  LDSM.16.M88.4 R16, [R102+0x800] ;  /* 0x000800006610783b */ /* 0x000f2a0000000200 */
[C---:B------:R-:W-:Y:S06]  /*3b80*/  HMMA.16816.F32 R60, R104.reuse, R88, R60 ;  /* 0x00000058683c723c */ /* 0x040fec000000183c */
[----:B------:R-:W-:Y:S01]  /*3b90*/  HMMA.16816.F32 R56, R104, R90, R56 ;  /* 0x0000005a6838723c */ /* 0x000fe20000001838 */
[----:B------:R-:W4:Y:S05]  /*3ba0*/  LDSM.16.M88.4 R88, [R168+0x2000] ;  /* 0x00200000a858783b */ /* 0x000f2a0000000200 */
[C---:B------:R-:W-:Y:S06]  /*3bb0*/  HMMA.16816.F32 R76, R20.reuse, R116, R76 ;  /* 0x00000074144c723c */ /* 0x040fec000000184c */
[----:B------:R-:W-:Y:S06]  /*3bc0*/  HMMA.16816.F32 R72, R20, R118, R72 ;  /* 0x000000761448723c */ /* 0x000fec0000001848 */
[C---:B-1----:R-:W-:Y:S06]  /*3bd0*/  HMMA.16816.F32 R28, R104.reuse, R92, R28 ;  /* 0x0000005c681c723c */ /* 0x042fec000000181c */
[----:B------:R-:W-:Y:S01]  /*3be0*/  HMMA.16816.F32 R24, R104, R94, R24 ;  /* 0x0000005e6818723c */ /* 0x000fe20000001818 */
[----:B------:R-:W1:Y:S05]  /*3bf0*/  LDSM.16.M88.4 R92, [R102+0x1000] ;  /* 0x00100000665c783b */ /* 0x000e6a0000000200 */
[C---:B--2---:R-:W-:Y:S06]  /*3c00*/  HMMA.16816.F32 R60, R20.reuse, R80, R60 ;  /* 0x00000050143c723c */ /* 0x044fec000000183c */
[C---:B------:R-:W-:Y:S01]  /*3c10*/  HMMA.16816.F32 R56, R20.reuse, R82, R56 ;  /* 0x000000521438723c */ /* 0x040fe20000001838 */
[----:B------:R-:W2:Y:S05]  /*3c20*/  LDSM.16.M88.4 R80, [R168+0x3000] ;  /* 0x00300000a850783b */ /* 0x000eaa0000000200 */
[C---:B---3--:R-:W-:Y:S06]  /*3c30*/  HMMA.16816.F32 R68, R20.reuse, R84, R68 ;  /* 0x000000541444723c */ /* 0x048fec0000001844 */
[----:B------:R-:W-:Y:S01]  /*3c40*/  HMMA.16816.F32 R64, R20, R86, R64 ;  /* 0x000000561440723c */ /* 0x000fe20000001840 */
[----:B------:R-:W3:Y:S05]  /*3c50*/  LDSM.16.M88.4 R84, [R168+0x2800] ;  /* 0x00280000a854783b */ /* 0x000eea0000000200 */
[C---:B----4-:R-:W-:Y:S06]  /*3c60*/  HMMA.16816.F32 R76, R8.reuse, R16, R76 ;  /* 0x00000010084c723c */ /* 0x050fec000000184c */
[C---:B------:R-:W-:Y:S01]  /*3c70*/  HMMA.16816.F32 R72, R8.reuse, R18, R72 ;  /* 0x000000120848723c */ /* 0x040fe20000001848 */
[----:B------:R-:W4:Y:S05]  /*3c80*/  LDSM.16.M88.4 R16, [R168+0x3800] ;  /* 0x00380000a810783b */ /* 0x000f2a0000000200 */
[----:B------:R-:W-:Y:S06]  /*3c90*/  HMMA.16816.F32 R112, R8, R110, R112 ;  /* 0x0000006e0870723c */ /* 0x000fec0000001870 */
[----:B------:R-:W-:Y:S01]  /*3ca0*/  HMMA.16816.F32 R36, R104, R96, R36 ;  /* 0x000000606824723c */ /* 0x000fe20000001824 */
[----:B------:R-:W-:-:S05]  /*3cb0*/  VIADD R110, R3, 0x20 ;  /* 0x00000020036e7836 */ /* 0x000fca0000000000 */
[----:B------:R-:W-:Y:S01]  /*3cc0*/  HMMA.16816.F32 R32, R104, R98, R32 ;  /* 0x000000626820723c */ /* 0x000fe20000001820 */
[----:B------:R-:W-:-:S05]  /*3cd0*/  FMUL.FTZ R111, R78, UR10 ;  /* 0x0000000a4e6f7c20 */ /* 0x000fca0008410000 */
[----:B------:R-:W-:Y:S01]  /*3ce0*/  HMMA.16816.F32 R12, R8, R108, R12 ;  /* 0x0000006c080c723c */ /* 0x000fe2000000180c */
[----:B------:R-:W-:Y:S05]  /*3cf0*/  MUFU.TANH R111, R111 ;  /* 0x0000006f006f7308 */ /* 0x000fea0000002400 */
[----:B------:R-:W-:Y:S01]  /*3d00*/  FMUL.FTZ R105, R113, UR10 ;  /* 0x0000000a71697c20 */ /* 0x000fe20008410000 */
[C---:B------:R-:W-:Y:S01]  /*3d10*/  HMMA.16816.F32 R48, R20.reuse, R90, R48 ;  /* 0x0000005a1430723c */ /* 0x040fe20000001830 */
[----:B------:R-:W-:Y:S01]  /*3d20*/  FMUL.FTZ R109, R76, UR10 ;  /* 0x0000000a4c6d7c20 */ /* 0x000fe20008410000 */
[----:B------:R-:W-:Y:S01]  /*3d30*/  FMUL.FTZ R113, R79, UR10 ;  /* 0x0000000a4f717c20 */ /* 0x000fe20008410000 */
[----:B------:R-:W-:Y:S01]  /*3d40*/  FMUL.FTZ R99, R112, UR10 ;  /* 0x0000000a70637c20 */ /* 0x000fe20008410000 */
[----:B------:R-:W-:Y:S01]  /*3d50*/  FMUL.FTZ R107, R114, UR10 ;  /* 0x0000000a726b7c20 */ /* 0x000fe20008410000 */
[----:B------:R-:W-:Y:S01]  /*3d60*/  MUFU.TANH R105, R105 ;  /* 0x0000006900697308 */ /* 0x000fe20000002400 */
[----:B------:R-:W-:Y:S01]  /*3d70*/  HMMA.16816.F32 R52, R20, R88, R52 ;  /* 0x000000581434723c */ /* 0x000fe20000001834 */
[----:B------:R-:W-:Y:S01]  /*3d80*/  FMUL.FTZ R91, R77, UR10 ;  /* 0x0000000a4d5b7c20 */ /* 0x000fe20008410000 */
[----:B------:R-:W-:Y:S01]  /*3d90*/  VIADD R108, R3, 0x30 ;  /* 0x00000030036c7836 */ /* 0x000fe20000000000 */
[----:B------:R-:W4:Y:S03]  /*3da0*/  LDSM.16.M88.4 R76, [R102+0x1800] ;  /* 0x00180000664c783b */ /* 0x000f260000000200 */
[----:B-1----:R-:W-:Y:S01]  /*3db0*/  HMMA.16816.F32 R68, R8, R92, R68 ;  /* 0x0000005c0844723c */ /* 0x002fe20000001844 */
[----:B------:R-:W-:Y:S01]  /*3dc0*/  FMUL.FTZ R89, R115, UR10 ;  /* 0x0000000a73597c20 */ /* 0x000fe20008410000 */
[----:B------:R-:W-:Y:S01]  /*3dd0*/  FMUL.FTZ R115, R75, UR10 ;  /* 0x0000000a4b737c20 */ /* 0x000fe20008410000 */
[----:B------:R-:W-:Y:S02]  /*3de0*/  MUFU.TANH R99, R99 ;  /* 0x0000006300637308 */ /* 0x000fe40000002400 */
[----:B------:R-:W-:Y:S01]  /*3df0*/  FMUL.FTZ R13, R13, UR10 ;  /* 0x0000000a0d0d7c20 */ /* 0x000fe20008410000 */
[C---:B--2---:R-:W-:Y:S01]  /*3e00*/  HMMA.16816.F32 R36, R20.reuse, R80, R36 ;  /* 0x000000501424723c */ /* 0x044fe20000001824 */
[----:B------:R-:W-:Y:S01]  /*3e10*/  FMUL.FTZ R93, R72, UR10 ;  /* 0x0000000a485d7c20 */ /* 0x000fe20008410000 */
[----:B------:R-:W-:Y:S01]  /*3e20*/  FMUL.FTZ R15, R15, UR10 ;  /* 0x0000000a0f0f7c20 */ /* 0x000fe20008410000 */
[----:B------:R-:W-:Y:S01]  /*3e30*/  FMUL.FTZ R12, R12, UR10 ;  /* 0x0000000a0c0c7c20 */ /* 0x000fe20008410000 */
[----:B------:R-:W-:Y:S01]  /*3e40*/  FMUL.FTZ R14, R14, UR10 ;  /* 0x0000000a0e0e7c20 */ /* 0x000fe20008410000 */
[----:B------:R-:W1:Y:S01]  /*3e50*/  MUFU.TANH R13, R13 ;  /* 0x0000000d000d7308 */ /* 0x000e620000002400 */
[----:B------:R-:W-:Y:S01]  /*3e60*/  HMMA.16816.F32 R32, R20, R82, R32 ;  /* 0x000000521420723c */ /* 0x000fe20000001820 */
[----:B------:R-:W-:-:S05]  /*3e70*/  FMUL.FTZ R81, R73, UR10 ;  /* 0x0000000a49517c20 */ /* 0x000fca0008410000 */
[C---:B---3--:R-:W-:Y:S01]  /*3e80*/  HMMA.16816.F32 R44, R20.reuse, R84, R44 ;  /* 0x00000054142c723c */ /* 0x048fe2000000182c */
[----:B------:R-:W-:Y:S01]  /*3e90*/  FMUL.FTZ R83, R74, UR10 ;  /* 0x0000000a4a537c20 */ /* 0x000fe20008410000 */
[----:B------:R-:W2:Y:S01]  /*3ea0*/  MUFU.TANH R15, R15 ;  /* 0x0000000f000f7308 */ /* 0x000ea20000002400 */
[----:B------:R-:W3:Y:S03]  /*3eb0*/  LDSM.16.M88.4 R72, [R102+0x2800] ;  /* 0x002800006648783b */ /* 0x000ee60000000200 */
[C---:B------:R-:W-:Y:S01]  /*3ec0*/  HMMA.16816.F32 R40, R20.reuse, R86, R40 ;  /* 0x000000561428723c */ /* 0x040fe20000001828 */
[----:B------:R-:W1:Y:S01]  /*3ed0*/  LDSM.16.M88.4 R84, [R102+0x2000] ;  /* 0x002000006654783b */ /* 0x000e620000000200 */
[----:B------:R-:W-:Y:S01]  /*3ee0*/  FMUL.FTZ R68, R68, UR10 ;  /* 0x0000000a44447c20 */ /* 0x000fe20008410000 */
[----:B------:R-:W-:Y:S01]  /*3ef0*/  FMUL.FTZ R70, R70, UR10 ;  /* 0x0000000a46467c20 */ /* 0x000fe20008410000 */
[----:B------:R-:W-:Y:S01]  /*3f00*/  MUFU.TANH R107, R107 ;  /* 0x0000006b006b7308 */ /* 0x000fe20000002400 */
[----:B------:R-:W-:Y:S01]  /*3f10*/  FMUL.FTZ R69, R69, UR10 ;  /* 0x0000000a45457c20 */ /* 0x000fe20008410000 */
[----:B----4-:R-:W-:Y:S01]  /*3f20*/  HMMA.16816.F32 R28, R20, R16, R28 ;  /* 0x00000010141c723c */ /* 0x010fe2000000181c */
[----:B------:R-:W-:-:S05]  /*3f30*/  FMUL.FTZ R71, R71, UR10 ;  /* 0x0000000a47477c20 */ /* 0x000fca0008410000 */
[----:B------:R-:W-:Y:S01]  /*3f40*/  HMMA.16816.F32 R24, R20, R18, R24 ;  /* 0x000000121418723c */ /* 0x000fe20000001818 */
[----:B------:R-:W4:Y:S01]  /*3f50*/  LDSM.16.M88.4 R16, [R102+0x3000] ;  /* 0x003000006610783b */ /* 0x000f220000000200 */
[----:B------:R-:W2:Y:S03]  /*3f60*/  MUFU.TANH R89, R89 ;  /* 0x0000005900597308 */ /* 0x000ea60000002400 */
[----:B------:R-:W2:Y:S01]  /*3f70*/  LDSM.16.M88.4 R20, [R102+0x3800] ;  /* 0x003800006614783b */ /* 0x000ea20000000200 */
[----:B------:R-:W-:Y:S01]  /*3f80*/  HMMA.16816.F32 R64, R8, R94, R64 ;  /* 0x0000005e0840723c */ /* 0x000fe20000001840 */
[----:B------:R-:W-:-:S04]  /*3f90*/  DEPBAR.LE SB0, 0x0 ;  /* 0x000080000000791a */ /* 0x000fc80000000000 */
[----:B------:R1:W-:Y:S01]  /*3fa0*/  MUFU.TANH R95, R68 ;  /* 0x00000044005f7308 */ /* 0x0003e20000002400 */
[C---:B------:R-:W-:Y:S06]  /*3fb0*/  HMMA.16816.F32 R60, R8.reuse, R76, R60 ;  /* 0x0000004c083c723c */ /* 0x040fec000000183c */
[C---:B------:R-:W-:Y:S01]  /*3fc0*/  HMMA.16816.F32 R56, R8.reuse, R78, R56 ;  /* 0x0000004e0838723c */ /* 0x040fe20000001838 */
[----:B------:R-:W-:Y:S05]  /*3fd0*/  MUFU.TANH R91, R91 ;  /* 0x0000005b005b7308 */ /* 0x000fea0000002400 */
[----:B---3--:R-:W-:Y:S03]  /*3fe0*/  HMMA.16816.F32 R44, R8, R72, R44 ;  /* 0x00000048082c723c */ /* 0x008fe6000000182c */
[----:B------:R-:W-:Y:S01]  /*3ff0*/  MUFU.TANH R113, R113 ;  /* 0x0000007100717308 */ /* 0x000fe20000002400 */
[----:B-1----:R-:W-:-:S02]  /*4000*/  VIADD R68, R3, 0x9 ;  /* 0x0000000903447836 */ /* 0x002fc40000000000 */
[----:B------:R-:W-:Y:S01]  /*4010*/  FMUL.FTZ R65, R65, UR10 ;  /* 0x0000000a41417c20 */ /* 0x000fe20008410000 */
[C---:B------:R-:W-:Y:S01]  /*4020*/  HMMA.16816.F32 R52, R8.reuse, R84, R52 ;  /* 0x000000540834723c */ /* 0x040fe20000001834 */
[----:B------:R-:W-:Y:S01]  /*4030*/  SHF.R.S32.HI R73, RZ, 0x1f, R0 ;  /* 0x0000001fff497819 */ /* 0x000fe20000011400 */
[----:B------:R-:W-:Y:S01]  /*4040*/  FMUL.FTZ R64, R64, UR10 ;  /* 0x0000000a40407c20 */ /* 0x000fe20008410000 */
[----:B------:R-:W-:Y:S01]  /*4050*/  FMUL.FTZ R66, R66, UR10 ;  /* 0x0000000a42427c20 */ /* 0x000fe20008410000 */
[----:B------:R-:W1:Y:S01]  /*4060*/  MUFU.TANH R93, R93 ;  /* 0x0000005d005d7308 */ /* 0x000e620000002400 */
[----:B------:R-:W-:Y:S01]  /*4070*/  LEA.HI R186, R73, R0, RZ, 0x2 ;  /* 0x0000000049ba7211 */ /* 0x000fe200078f10ff */
[C---:B------:R-:W-:Y:S01]  /*4080*/  HMMA.16816.F32 R48, R8.reuse, R86, R48 ;  /* 0x000000560830723c */ /* 0x040fe20000001830 */
[----:B------:R-:W-:Y:S01]  /*4090*/  FMUL.FTZ R60, R60, UR10 ;  /* 0x0000000a3c3c7c20 */ /* 0x000fe20008410000 */
[----:B------:R-:W-:Y:S01]  /*40a0*/  FMUL.FTZ R63, R63, UR10 ;  /* 0x0000000a3f3f7c20 */ /* 0x000fe20008410000 */
[----:B------:R-:W-:Y:S01]  /*40b0*/  SHF.R.S32.HI R186, RZ, 0x2, R186 ;  /* 0x00000002ffba7819 */ /* 0x000fe200000114ba */
[----:B------:R-:W-:Y:S01]  /*40c0*/  FMUL.FTZ R61, R61, UR10 ;  /* 0x0000000a3d3d7c20 */ /* 0x000fe20008410000 */
[----:B------:R-:W-:Y:S01]  /*40d0*/  FMUL.FTZ R56, R56, UR10 ;  /* 0x0000000a38387c20 */ /* 0x000fe20008410000 */
[----:B----4-:R-:W-:Y:S01]  /*40e0*/  HMMA.16816.F32 R36, R8, R16, R36 ;  /* 0x000000100824723c */ /* 0x010fe20000001824 */
[----:B------:R3:W-:Y:S01]  /*40f0*/  MUFU.TANH R97, R12 ;  /* 0x0000000c00617308 */ /* 0x0007e20000002400 */
[----:B------:R-:W-:-:S04]  /*4100*/  FMUL.FTZ R58, R58, UR10 ;  /* 0x0000000a3a3a7c20 */ /* 0x000fc80008410000 */
[C---:B--2---:R-:W-:Y:S01]  /*4110*/  HMMA.16816.F32 R28, R8.reuse, R20, R28 ;  /* 0x00000014081c723c */ /* 0x044fe2000000181c */
[----:B------:R-:W-:Y:S01]  /*4120*/  FMUL.FTZ R17, R67, UR10 ;  /* 0x0000000a43117c20 */ /* 0x000fe20008410000 */
[----:B------:R-:W-:Y:S01]  /*4130*/  IADD3 R67, R127, 0x1, R186 ;  /* 0x000000017f437810 */ /* 0x000fe20007ffe0ba */
[----:B------:R-:W2:Y:S01]  /*4140*/  MUFU.TANH R83, R83 ;  /* 0x0000005300537308 */ /* 0x000ea20000002400 */
[----:B------:R-:W-:Y:S01]  /*4150*/  FMUL.FTZ R44, R44, UR10 ;  /* 0x0000000a2c2c7c20 */ /* 0x000fe20008410000 */
[----:B------:R-:W-:Y:S01]  /*4160*/  FMUL.FTZ R45, R45, UR10 ;  /* 0x0000000a2d2d7c20 */ /* 0x000fe20008410000 */
[C---:B------:R-:W-:Y:S01]  /*4170*/  HMMA.16816.F32 R24, R8.reuse, R22, R24 ;  /* 0x000000160818723c */ /* 0x040fe20000001818 */
[----:B------:R-:W-:Y:S01]  /*4180*/  IADD3 R67, R125, R67, -R180 ;  /* 0x000000437d437210 */ /* 0x000fe20007ffe8b4 */
[----:B------:R-:W-:Y:S01]  /*4190*/  FMUL.FTZ R54, R54, UR10 ;  /* 0x0000000a36367c20 */ /* 0x000fe20008410000 */
[----:B------:R-:W-:Y:S01]  /*41a0*/  FMUL.FTZ R53, R53, UR10 ;  /* 0x0000000a35357c20 */ /* 0x000fe20008410000 */
[----:B------:R-:W-:Y:S01]  /*41b0*/  FMUL.FTZ R52, R52, UR10 ;  /* 0x0000000a34347c20 */ /* 0x000fe20008410000 */
[----:B------:R-:W-:Y:S01]  /*41c0*/  IADD3 R0, R67, R126, RZ ;  /* 0x0000007e43007210 */ /* 0x000fe20007ffe0ff */
[C---:B------:R-:W-:Y:S01]  /*41d0*/  HMMA.16816.F32 R32, R8.reuse, R18, R32 ;  /* 0x000000120820723c */ /* 0x040fe20000001820 */
[----:B------:R4:W-:Y:S01]  /*41e0*/  MUFU.TANH R67, R60 ;  /* 0x0000003c00437308 */ /* 0x0009e20000002400 */
[----:B------:R-:W-:Y:S01]  /*41f0*/  FMUL.FTZ R22, R46, UR10 ;  /* 0x0000000a2e167c20 */ /* 0x000fe20008410000 */
[C---:B------:R-:W-:Y:S01]  /*4200*/  VIMNMX R126, R0.reuse, R125, PT ;  /* 0x0000007d007e7248 */ /* 0x040fe20003fe0100 */
[C---:B------:R-:W-:Y:S01]  /*4210*/  VIADD R46, R3.reuse, 0x10 ;  /* 0x00000010032e7836 */ /* 0x040fe20000000000 */
[----:B------:R-:W-:Y:S01]  /*4220*/  VIADDMNMX R125, R0, 0x8, R125, PT ;  /* 0x00000008007d7846 */ /* 0x000fe2000380017d */
[----:B-----5:R-:W-:Y:S01]  /*4230*/  FMUL.FTZ R0, R132, R7 ;  /* 0x0000000784007220 */ /* 0x020fe20000410000 */
[----:B------:R-:W-:Y:S01]  /*4240*/  VIADD R19, R3, 0x1 ;  /* 0x0000000103137836 */ /* 0x000fe20000000000 */
[CC--:B------:R-:W-:Y:S01]  /*4250*/  ISETP.GE.AND P1, PT, R68.reuse, R126.reuse, PT ;  /* 0x0000007e4400720c */ /* 0x0c0fe20003f26270 */
[----:B------:R-:W-:Y:S01]  /*4260*/  FMUL.FTZ R7, R59, UR10 ;  /* 0x0000000a3b077c20 */ /* 0x000fe20008410000 */
[-C--:B------:R-:W-:Y:S01]  /*4270*/  ISETP.GE.AND P2, PT, R68, R125.reuse, PT ;  /* 0x0000007d4400720c */ /* 0x080fe20003f46270 */
[----:B------:R1:W-:Y:S01]  /*4280*/  MUFU.TANH R77, R70 ;  /* 0x00000046004d7308 */ /* 0x0003e20000002400 */
[C---:B------:R-:W-:Y:S01]  /*4290*/  ISETP.GE.AND P5, PT, R19.reuse, R126, PT ;  /* 0x0000007e1300720c */ /* 0x040fe20003fa6270 */
[----:B------:R-:W-:Y:S01]  /*42a0*/  HMMA.16816.F32 R40, R8, R74, R40 ;  /* 0x0000004a0828723c */ /* 0x000fe20000001828 */
[----:B------:R-:W-:Y:S01]  /*42b0*/  ISETP.GE.AND P3, PT, R19, R125, PT ;  /* 0x0000007d1300720c */ /* 0x000fe20003f66270 */
[----:B---3--:R-:W-:Y:S01]  /*42c0*/  FMUL.FTZ R12, R29, UR10 ;  /* 0x0000000a1d0c7c20 */ /* 0x008fe20008410000 */
[----:B------:R-:W-:Y:S01]  /*42d0*/  I2FP.F32.S32 R19, R19 ;  /* 0x0000001300137245 */ /* 0x000fe20000201400 */
[----:B------:R-:W-:Y:S01]  /*42e0*/  FMUL.FTZ R50, R50, UR10 ;  /* 0x0000000a32327c20 */ /* 0x000fe20008410000 */
[----:B----4-:R-:W-:Y:S01]  /*42f0*/  VIADD R60, R3, 0x8 ;  /* 0x00000008033c7836 */ /* 0x010fe20000000000 */
[----:B------:R-:W-:Y:S01]  /*4300*/  I2FP.F32.S32 R68, R68 ;  /* 0x0000004400447245 */ /* 0x000fe20000201400 */
[----:B------:R-:W-:Y:S01]  /*4310*/  FMUL.FTZ R8, R57, UR10 ;  /* 0x0000000a39087c20 */ /* 0x000fe20008410000 */
[----:B------:R-:W-:Y:S01]  /*4320*/  FFMA.FTZ R29, R0, R19, R13 ;  /* 0x00000013001d7223 */ /* 0x000fe2000001000d */
[----:B------:R-:W3:Y:S01]  /*4330*/  MUFU.TANH R109, R109 ;  /* 0x0000006d006d7308 */ /* 0x000ee20000002400 */
[----:B------:R-:W-:Y:S01]  /*4340*/  ISETP.GE.AND P4, PT, R60, R126, PT ;  /* 0x0000007e3c00720c */ /* 0x000fe20003f86270 */
[----:B------:R-:W-:Y:S01]  /*4350*/  FMUL.FTZ R10, R24, UR10 ;  /* 0x0000000a180a7c20 */ /* 0x000fe20008410000 */
[----:B------:R-:W-:Y:S01]  /*4360*/  ISETP.GE.AND P0, PT, R60, R125, PT ;  /* 0x0000007d3c00720c */ /* 0x000fe20003f06270 */
[----:B------:R-:W-:Y:S01]  /*4370*/  FMUL.FTZ R11, R62, UR10 ;  /* 0x0000000a3e0b7c20 */ /* 0x000fe20008410000 */
[----:B------:R-:W-:Y:S01]  /*4380*/  I2FP.F32.S32 R60, R60 ;  /* 0x0000003c003c7245 */ /* 0x000fe20000201400 */
[C---:B-1----:R-:W-:Y:S01]  /*4390*/  FFMA.FTZ R70, R0.reuse, R19, R15 ;  /* 0x0000001300467223 */ /* 0x042fe2000001000f */
[CC--:B------:R-:W-:Y:S01]  /*43a0*/  FFMA.FTZ R19, R0.reuse, R68.reuse, R105 ;  /* 0x0000004400137223 */ /* 0x0c0fe20000010069 */
[----:B------:R-:W-:Y:S01]  /*43b0*/  MUFU.TANH R57, R63 ;  /* 0x0000003f00397308 */ /* 0x000fe20000002400 */
[C---:B------:R-:W-:Y:S01]  /*43c0*/  FFMA.FTZ R68, R0.reuse, R68, R89 ;  /* 0x0000004400447223 */ /* 0x040fe20000010059 */
[CC--:B------:R-:W-:Y:S01]  /*43d0*/  FFMA.FTZ R23, R0.reuse, R60.reuse, R99 ;  /* 0x0000003c00177223 */ /* 0x0c0fe20000010063 */
[----:B------:R-:W-:Y:S01]  /*43e0*/  FFMA.FTZ R60, R0, R60, R107 ;  /* 0x0000003c003c7223 */ /* 0x000fe2000001006b */
[----:B------:R-:W-:Y:S01]  /*43f0*/  IADD3 R24, R3, 0x18, RZ ;  /* 0x0000001803187810 */ /* 0x000fe20007ffe0ff */
[----:B------:R-:W-:Y:S01]  /*4400*/  FMUL.FTZ R16, R35, UR10 ;  /* 0x0000000a23107c20 */ /* 0x000fe20008410000 */
[----:B------:R-:W-:Y:S01]  /*4410*/  FSEL R19, R19, -INF , !P1 ;  /* 0xff80000013137808 */ /* 0x000fe20004800000 */
[----:B------:R-:W-:Y:S01]  /*4420*/  FMUL.FTZ R18, R37, UR10 ;  /* 0x0000000a25127c20 */ /* 0x000fe20008410000 */
[----:B------:R-:W1:Y:S01]  /*4430*/  MUFU.TANH R69, R69 ;  /* 0x0000004500457308 */ /* 0x000e620000002400 */
[----:B------:R-:W-:Y:S01]  /*4440*/  FSEL R23, R23, -INF , !P4 ;  /* 0xff80000017177808 */ /* 0x000fe20006000000 */
[----:B------:R-:W-:Y:S01]  /*4450*/  FMUL.FTZ R55, R55, UR10 ;  /* 0x0000000a37377c20 */ /* 0x000fe20008410000 */
[----:B------:R-:W-:Y:S01]  /*4460*/  FSEL R60, R60, -INF , !P0 ;  /* 0xff8000003c3c7808 */ /* 0x000fe20004000000 */
[----:B------:R-:W-:Y:S01]  /*4470*/  FMUL.FTZ R48, R48, UR10 ;  /* 0x0000000a30307c20 */ /* 0x000fe20008410000 */
[----:B------:R-:W-:Y:S01]  /*4480*/  FSEL R68, R68, -INF , !P2 ;  /* 0xff80000044447808 */ /* 0x000fe20005000000 */
[----:B------:R-:W-:Y:S01]  /*4490*/  FMUL.FTZ R49, R49, UR10 ;  /* 0x0000000a31317c20 */ /* 0x000fe20008410000 */
[C---:B------:R-:W-:Y:S01]  /*44a0*/  ISETP.GE.AND P1, PT, R24.reuse, R126, PT ;  /* 0x0000007e1800720c */ /* 0x040fe20003f26270 */
[----:B------:R4:W-:Y:S01]  /*44b0*/  MUFU.TANH R63, R7 ;  /* 0x00000007003f7308 */ /* 0x0009e20000002400 */
[-C--:B------:R-:W-:Y:S01]  /*44c0*/  ISETP.GE.AND P2, PT, R24, R125.reuse, PT ;  /* 0x0000007d1800720c */ /* 0x080fe20003f46270 */
[----:B------:R-:W-:Y:S01]  /*44d0*/  FMUL.FTZ R20, R41, UR10 ;  /* 0x0000000a29147c20 */ /* 0x000fe20008410000 */
[----:B------:R-:W-:Y:S01]  /*44e0*/  I2FP.F32.S32 R24, R24 ;  /* 0x0000001800187245 */ /* 0x000fe20000201400 */
[----:B------:R-:W-:Y:S01]  /*44f0*/  FMUL.FTZ R51, R51, UR10 ;  /* 0x0000000a33337c20 */ /* 0x000fe20008410000 */
[----:B------:R-:W-:Y:S01]  /*4500*/  FSEL R29, R29, -INF , !P5 ;  /* 0xff8000001d1d7808 */ /* 0x000fe20006800000 */
[----:B------:R-:W-:Y:S01]  /*4510*/  FMUL.FTZ R40, R40, UR10 ;  /* 0x0000000a28287c20 */ /* 0x000fe20008410000 */
[----:B------:R-:W-:Y:S01]  /*4520*/  FSEL R70, R70, -INF , !P3 ;  /* 0xff80000046467808 */ /* 0x000fe20005800000 */
[----:B------:R-:W1:Y:S01]  /*4530*/  MUFU.TANH R71, R71 ;  /* 0x0000004700477308 */ /* 0x000e620000002400 */
[----:B------:R-:W-:Y:S01]  /*4540*/  ISETP.GE.AND P5, PT, R46, R126, PT ;  /* 0x0000007e2e00720c */ /* 0x000fe20003fa6270 */
[-C--:B------:R-:W-:Y:S01]  /*4550*/  FFMA.FTZ R21, R0, R24.reuse, R93 ;  /* 0x0000001800157223 */ /* 0x080fe2000001005d */
[----:B------:R-:W-:Y:S01]  /*4560*/  ISETP.GE.AND P3, PT, R46, R125, PT ;  /* 0x0000007d2e00720c */ /* 0x000fe20003f66270 */
[----:B--2---:R-:W-:Y:S01]  /*4570*/  FFMA.FTZ R24, R0, R24, R83 ;  /* 0x0000001800187223 */ /* 0x004fe20000010053 */
[----:B------:R-:W-:Y:S01]  /*4580*/  I2FP.F32.S32 R46, R46 ;  /* 0x0000002e002e7245 */ /* 0x000fe20000201400 */
[----:B------:R-:W-:Y:S01]  /*4590*/  VIADD R132, R3, 0x40 ;  /* 0x0000004003847836 */ /* 0x000fe20000000000 */
[----:B------:R-:W-:Y:S01]  /*45a0*/  FSEL R21, R21, -INF , !P1 ;  /* 0xff80000015157808 */ /* 0x000fe20004800000 */
[----:B------:R2:W-:Y:S01]  /*45b0*/  MUFU.TANH R15, R54 ;  /* 0x00000036000f7308 */ /* 0x0005e20000002400 */
[----:B----4-:R-:W-:-:S02]  /*45c0*/  VIADD R7, R3, 0x11 ;  /* 0x0000001103077836 */ /* 0x010fc40000000000 */
[CC--:B---3--:R-:W-:Y:S01]  /*45d0*/  FFMA.FTZ R37, R0.reuse, R46.reuse, R109 ;  /* 0x0000002e00257223 */ /* 0x0c8fe2000001006d */
[----:B------:R-:W-:Y:S01]  /*45e0*/  FFMA.FTZ R46, R0, R46, R111 ;  /* 0x0000002e002e7223 */ /* 0x000fe2000001006f */
[----:B------:R-:W-:Y:S01]  /*45f0*/  FSEL R24, R24, -INF , !P2 ;  /* 0xff80000018187808 */ /* 0x000fe20005000000 */
[----:B------:R-:W-:Y:S01]  /*4600*/  FMUL.FTZ R47, R47, UR10 ;  /* 0x0000000a2f2f7c20 */ /* 0x000fe20008410000 */
[----:B------:R-:W-:Y:S01]  /*4610*/  ISETP.GE.AND P4, PT, R7, R126, PT ;  /* 0x0000007e0700720c */ /* 0x000fe20003f86270 */
[----:B------:R-:W-:Y:S01]  /*4620*/  FMUL.FTZ R43, R43, UR10 ;  /* 0x0000000a2b2b7c20 */ /* 0x000fe20008410000 */
[----:B------:R-:W-:Y:S01]  /*4630*/  ISETP.GE.AND P0, PT, R7, R125, PT ;  /* 0x0000007d0700720c */ /* 0x000fe20003f06270 */
[----:B------:R3:W-:Y:S01]  /*4640*/  MUFU.TANH R89, R50 ;  /* 0x0000003200597308 */ /* 0x0007e20000002400 */
[----:B------:R-:W-:Y:S01]  /*4650*/  FSEL R37, R37, -INF , !P5 ;  /* 0xff80000025257808 */ /* 0x000fe20006800000 */
[----:B------:R-:W-:Y:S01]  /*4660*/  FMUL.FTZ R42, R42, UR10 ;  /* 0x0000000a2a2a7c20 */ /* 0x000fe20008410000 */
[----:B------:R-:W-:Y:S01]  /*4670*/  FSEL R46, R46, -INF , !P3 ;  /* 0xff8000002e2e7808 */ /* 0x000fe20005800000 */
[----:B------:R-:W-:Y:S01]  /*4680*/  FMUL.FTZ R36, R36, UR10 ;  /* 0x0000000a24247c20 */ /* 0x000fe20008410000 */
[----:B------:R-:W-:Y:S01]  /*4690*/  FMUL.FTZ R38, R38, UR10 ;  /* 0x0000000a26267c20 */ /* 0x000fe20008410000 */
[----:B------:R-:W-:Y:S01]  /*46a0*/  FMUL.FTZ R32, R32, UR10 ;  /* 0x0000000a20207c20 */ /* 0x000fe20008410000 */
[----:B------:R-:W-:Y:S01]  /*46b0*/  FMUL.FTZ R39, R39, UR10 ;  /* 0x0000000a27277c20 */ /* 0x000fe20008410000 */
[----:B--2---:R-:W-:Y:S01]  /*46c0*/  I2FP.F32.S32 R54, R7 ;  /* 0x0000000700367245 */ /* 0x004fe20000201400 */
[----:B------:R-:W-:Y:S01]  /*46d0*/  VIADD R7, R3, 0x21 ;  /* 0x0000002103077836 */ /* 0x000fe20000000000 */
[----:B------:R-:W-:Y:S01]  /*46e0*/  MUFU.TANH R81, R81 ;  /* 0x0000005100517308 */ /* 0x000fe20000002400 */
[----:B------:R-:W-:Y:S01]  /*46f0*/  FMUL.FTZ R33, R33, UR10 ;  /* 0x0000000a21217c20 */ /* 0x000fe20008410000 */
[----:B------:R-:W-:Y:S01]  /*4700*/  FMUL.FTZ R34, R34, UR10 ;  /* 0x0000000a22227c20 */ /* 0x000fe20008410000 */
[CC--:B------:R-:W-:Y:S01]  /*4710*/  FFMA.FTZ R35, R0.reuse, R54.reuse, R91 ;  /* 0x0000003600237223 */ /* 0x0c0fe2000001005b */
[----:B------:R-:W-:Y:S01]  /*4720*/  FFMA.FTZ R54, R0, R54, R113 ;  /* 0x0000003600367223 */ /* 0x000fe20000010071 */
[-C--:B------:R-:W-:Y:S01]  /*4730*/  ISETP.GE.AND P1, PT, R7, R126.reuse, PT ;  /* 0x0000007e0700720c */ /* 0x080fe20003f26270 */
[----:B------:R-:W-:Y:S01]  /*4740*/  FMUL.FTZ R31, R31, UR10 ;  /* 0x0000000a1f1f7c20 */ /* 0x000fe20008410000 */
[----:B---3--:R-:W-:Y:S01]  /*4750*/  I2FP.F32.S32 R50, R7 ;  /* 0x0000000700327245 */ /* 0x008fe20000201400 */
[----:B------:R-:W-:Y:S01]  /*4760*/  MUFU.TANH R115, R115 ;  /* 0x0000007300737308 */ /* 0x000fe20000002400 */
[----:B------:R-:W-:Y:S01]  /*4770*/  FSEL R35, R35, -INF , !P4 ;  /* 0xff80000023237808 */ /* 0x000fe20006000000 */
[----:B------:R-:W-:Y:S01]  /*4780*/  FMUL.FTZ R28, R28, UR10 ;  /* 0x0000000a1c1c7c20 */ /* 0x000fe20008410000 */
[----:B------:R-:W-:Y:S01]  /*4790*/  FSEL R54, R54, -INF , !P0 ;  /* 0xff80000036367808 */ /* 0x000fe20004000000 */
[----:B------:R-:W-:Y:S01]  /*47a0*/  FMUL.FTZ R30, R30, UR10 ;  /* 0x0000000a1e1e7c20 */ /* 0x000fe20008410000 */
[C---:B------:R-:W-:Y:S01]  /*47b0*/  ISETP.GE.AND P4, PT, R110.reuse, R126, PT ;  /* 0x0000007e6e00720c */ /* 0x040fe20003f86270 */
[----:B------:R-:W-:Y:S01]  /*47c0*/  FMUL.FTZ R25, R25, UR10 ;  /* 0x0000000a19197c20 */ /* 0x000fe20008410000 */
[-C--:B------:R-:W-:Y:S01]  /*47d0*/  ISETP.GE.AND P0, PT, R110, R125.reuse, PT ;  /* 0x0000007d6e00720c */ /* 0x080fe20003f06270 */
[----:B------:R-:W2:Y:S01]  /*47e0*/  MUFU.TANH R11, R11 ;  /* 0x0000000b000b7308 */ /* 0x000ea20000002400 */
[----:B------:R-:W-:Y:S01]  /*47f0*/  I2FP.F32.S32 R110, R110 ;  /* 0x0000006e006e7245 */ /* 0x000fe20000201400 */
[----:B------:R-:W-:Y:S01]  /*4800*/  FMUL.FTZ R26, R26, UR10 ;  /* 0x0000000a1a1a7c20 */ /* 0x000fe20008410000 */
[----:B------:R-:W-:-:S05]  /*4810*/  ISETP.GE.AND P2, PT, R7, R125, PT ;  /* 0x0000007d0700720c */ /* 0x000fca0003f46270 */
[----:B------:R3:W-:Y:S08]  /*4820*/  MUFU.TANH R59, R8 ;  /* 0x00000008003b7308 */ /* 0x0007f00000002400 */
[----:B------:R1:W-:Y:S08]  /*4830*/  MUFU.TANH R13, R53 ;  /* 0x00000035000d7308 */ /* 0x0003f00000002400 */
[----:B------:R4:W-:Y:S01]  /*4840*/  MUFU.TANH R79, R64 ;  /* 0x00000040004f7308 */ /* 0x0009e20000002400 */
[----:B---3--:R-:W-:-:S07]  /*4850*/  FMUL.FTZ R8, R27, UR10 ;  /* 0x0000000a1b087c20 */ /* 0x008fce0008410000 */
[----:B------:R3:W-:Y:S01]  /*4860*/  MUFU.TANH R27, R52 ;  /* 0x00000034001b7308 */ /* 0x0007e20000002400 */
[CC--:B-1----:R-:W-:Y:S01]  /*4870*/  FFMA.FTZ R53, R0.reuse, R50.reuse, R69 ;  /* 0x0000003200357223 */ /* 0x0c2fe20000010045 */
[----:B------:R-:W-:-:S04]  /*4880*/  FFMA.FTZ R50, R0, R50, R71 ;  /* 0x0000003200327223 */ /* 0x000fc80000010047 */
[----:B------:R-:W-:Y:S02]  /*4890*/  FSEL R53, R53, -INF , !P1 ;  /* 0xff80000035357808 */ /* 0x000fe40004800000 */
[----:B------:R1:W-:Y:S01]  /*48a0*/  MUFU.TANH R73, R66 ;  /* 0x0000004200497308 */ /* 0x0003e20000002400 */
[----:B------:R-:W-:Y:S01]  /*48b0*/  FSEL R50, R50, -INF , !P2 ;  /* 0xff80000032327808 */ /* 0x000fe20005000000 */
[C---:B----4-:R-:W-:Y:S01]  /*48c0*/  VIADD R64, R3.reuse, 0x51 ;  /* 0x0000005103407836 */ /* 0x050fe20000000000 */
[C---:B------:R-:W-:Y:S02]  /*48d0*/  ISETP.GE.AND P1, PT, R108.reuse, R126, PT ;  /* 0x0000007e6c00720c */ /* 0x040fe40003f26270 */
[----:B------:R-:W-:Y:S02]  /*48e0*/  ISETP.GE.AND P2, PT, R108, R125, PT ;  /* 0x0000007d6c00720c */ /* 0x000fe40003f46270 */
[----:B------:R-:W-:Y:S01]  /*48f0*/  I2FP.F32.S32 R108, R108 ;  /* 0x0000006c006c7245 */ /* 0x000fe20000201400 */
[----:B------:R-:W4:Y:S01]  /*4900*/  MUFU.TANH R65, R65 ;  /* 0x0000004100417308 */ /* 0x000f220000002400 */
[----:B---3--:R-:W-:-:S03]  /*4910*/  VIADD R52, R3, 0x19 ;  /* 0x0000001903347836 */ /* 0x008fc60000000000 */
[CC--:B------:R-:W-:Y:S01]  /*4920*/  FFMA.FTZ R67, R0.reuse, R108.reuse, R67 ;  /* 0x0000006c00437223 */ /* 0x0c0fe20000010043 */
[----:B--2---:R-:W-:Y:S01]  /*4930*/  FFMA.FTZ R108, R0, R108, R11 ;  /* 0x0000006c006c7223 */ /* 0x004fe2000001000b */
[C---:B------:R-:W-:Y:S02]  /*4940*/  ISETP.GE.AND P5, PT, R52.reuse, R126, PT ;  /* 0x0000007e3400720c */ /* 0x040fe40003fa6270 */
[----:B------:R-:W2:Y:S01]  /*4950*/  MUFU.TANH R17, R17 ;  /* 0x0000001100117308 */ /* 0x000ea20000002400 */
[----:B------:R-:W-:Y:S01]  /*4960*/  ISETP.GE.AND P3, PT, R52, R125, PT ;  /* 0x0000007d3400720c */ /* 0x000fe20003f66270 */
[----:B-1----:R-:W-:Y:S01]  /*4970*/  VIADD R66, R3, 0x50 ;  /* 0x0000005003427836 */ /* 0x002fe20000000000 */
[----:B------:R-:W-:Y:S02]  /*4980*/  I2FP.F32.S32 R52, R52 ;  /* 0x0000003400347245 */ /* 0x000fe40000201400 */
[----:B------:R-:W-:Y:S02]  /*4990*/  FSEL R107, R67, -INF , !P1 ;  /* 0xff800000436b7808 */ /* 0x000fe40004800000 */
[----:B------:R-:W-:Y:S01]  /*49a0*/  FSEL R108, R108, -INF , !P2 ;  /* 0xff8000006c6c7808 */ /* 0x000fe20005000000 */
[----:B------:R1:W-:Y:S01]  /*49b0*/  MUFU.TANH R75, R55 ;  /* 0x00000037004b7308 */ /* 0x0003e20000002400 */
[CC--:B------:R-:W-:Y:S01]  /*49c0*/  FFMA.FTZ R7, R0.reuse, R52.reuse, R81 ;  /* 0x0000003400077223 */ /* 0x0c0fe20000010051 */
[----:B------:R-:W-:-:S04]  /*49d0*/  FFMA.FTZ R52, R0, R52, R115 ;  /* 0x0000003400347223 */ /* 0x000fc80000010073 */
[----:B------:R-:W-:Y:S02]  /*49e0*/  FSEL R7, R7, -INF , !P5 ;  /* 0xff80000007077808 */ /* 0x000fe40006800000 */
[----:B------:R-:W-:Y:S01]  /*49f0*/  MUFU.TANH R9, R61 ;  /* 0x0000003d00097308 */ /* 0x000fe20000002400 */
[----:B------:R-:W-:-:S07]  /*4a00*/  FSEL R52, R52, -INF , !P3 ;  /* 0xff80000034347808 */ /* 0x000fce0005800000 */
[----:B------:R3:W-:Y:S01]  /*4a10*/  MUFU.TANH R85, R48 ;  /* 0x0000003000557308 */ /* 0x0007e20000002400 */
[CC--:B-1----:R-:W-:Y:S01]  /*4a20*/  FFMA.FTZ R55, R0.reuse, R110.reuse, R95 ;  /* 0x0000006e00377223 */ /* 0x0c2fe2000001005f */
[----:B------:R-:W-:-:S04]  /*4a30*/  FFMA.FTZ R110, R0, R110, R77 ;  /* 0x0000006e006e7223 */ /* 0x000fc8000001004d */
[----:B------:R-:W-:Y:S02]  /*4a40*/  FSEL R55, R55, -INF , !P4 ;  /* 0xff80000037377808 */ /* 0x000fe40006000000 */
[----:B------:R1:W-:Y:S01]  /*4a50*/  MUFU.TANH R83, R49 ;  /* 0x0000003100537308 */ /* 0x0003e20000002400 */
[----:B------:R-:W-:-:S07]  /*4a60*/  FSEL R110, R110, -INF , !P0 ;  /* 0xff8000006e6e7808 */ /* 0x000fce0004000000 */
[----:B------:R4:W2:Y:S01]  /*4a70*/  MUFU.TANH R41, R56 ;  /* 0x0000003800297308 */ /* 0x0008a20000002400 */
[----:B---3--:R-:W-:-:S05]  /*4a80*/  VIADD R48, R3, 0x29 ;  /* 0x0000002903307836 */ /* 0x008fca0000000000 */
[C---:B------:R-:W-:Y:S02]  /*4a90*/  ISETP.GE.AND P4, PT, R48.reuse, R126, PT ;  /* 0x0000007e3000720c */ /* 0x040fe40003f86270 */
[----:B------:R-:W3:Y:S01]  /*4aa0*/  MUFU.TANH R61, R58 ;  /* 0x0000003a003d7308 */ /* 0x000ee20000002400 */
[----:B-1----:R-:W-:Y:S01]  /*4ab0*/  VIADD R49, R3, 0x28 ;  /* 0x0000002803317836 */ /* 0x002fe20000000000 */
[-C--:B------:R-:W-:Y:S02]  /*4ac0*/  ISETP.GE.AND P0, PT, R48, R125.reuse, PT ;  /* 0x0000007d3000720c */ /* 0x080fe40003f06270 */
[----:B------:R-:W-:Y:S02]  /*4ad0*/  I2FP.F32.S32 R48, R48 ;  /* 0x0000003000307245 */ /* 0x000fe40000201400 */
[----:B------:R-:W-:Y:S02]  /*4ae0*/  ISETP.GE.AND P5, PT, R49, R126, PT ;  /* 0x0000007e3100720c */ /* 0x000fe40003fa6270 */
[----:B------:R1:W3:Y:S01]  /*4af0*/  MUFU.TANH R77, R44 ;  /* 0x0000002c004d7308 */ /* 0x0002e20000002400 */
[----:B----4-:R-:W-:Y:S01]  /*4b00*/  VIADD R56, R3, 0x38 ;  /* 0x0000003803387836 */ /* 0x010fe20000000000 */
[----:B------:R-:W-:-:S06]  /*4b10*/  ISETP.GE.AND P3, PT, R49, R125, PT ;  /* 0x0000007d3100720c */ /* 0x000fcc0003f66270 */
[----:B------:R4:W3:Y:S08]  /*4b20*/  MUFU.TANH R69, R22 ;  /* 0x0000001600457308 */ /* 0x0008f00000002400 */
[----:B------:R3:W3:Y:S01]  /*4b30*/  MUFU.TANH R87, R51 ;  /* 0x0000003300577308 */ /* 0x0006e20000002400 */
[----:B-1----:R-:W-:Y:S01]  /*4b40*/  I2FP.F32.S32 R44, R49 ;  /* 0x00000031002c7245 */ /* 0x002fe20000201400 */
[CC--:B------:R-:W-:Y:S01]  /*4b50*/  FFMA.FTZ R49, R0.reuse, R48.reuse, R65 ;  /* 0x0000003000317223 */ /* 0x0c0fe20000010041 */
[----:B--2---:R-:W-:-:S03]  /*4b60*/  FFMA.FTZ R48, R0, R48, R17 ;  /* 0x0000003000307223 */ /* 0x004fc60000010011 */
[----:B------:R-:W-:Y:S01]  /*4b70*/  FFMA.FTZ R73, R0, R44, R73 ;  /* 0x0000002c00497223 */ /* 0x000fe20000010049 */
[----:B------:R-:W-:Y:S01]  /*4b80*/  FSEL R49, R49, -INF , !P4 ;  /* 0xff80000031317808 */ /* 0x000fe20006000000 */
[----:B------:R1:W-:Y:S01]  /*4b90*/  MUFU.TANH R11, R40 ;  /* 0x00000028000b7308 */ /* 0x0003e20000002400 */
[----:B----4-:R-:W-:Y:S02]  /*4ba0*/  IADD3 R22, R3, 0x39, RZ ;  /* 0x0000003903167810 */ /* 0x010fe40007ffe0ff */
[----:B------:R-:W-:Y:S02]  /*4bb0*/  FSEL R106, R73, -INF , !P3 ;  /* 0xff800000496a7808 */ /* 0x000fe40005800000 */
[C---:B------:R-:W-:Y:S02]  /*4bc0*/  ISETP.GE.AND P1, PT, R22.reuse, R126, PT ;  /* 0x0000007e1600720c */ /* 0x040fe40003f26270 */
[----:B------:R-:W-:Y:S01]  /*4bd0*/  ISETP.GE.AND P2, PT, R22, R125, PT ;  /* 0x0000007d1600720c */ /* 0x000fe20003f46270 */
[----:B------:R2:W-:Y:S01]  /*4be0*/  MUFU.TANH R17, R20 ;  /* 0x0000001400117308 */ /* 0x0005e20000002400 */
[----:B---3--:R-:W-:Y:S01]  /*4bf0*/  FFMA.FTZ R51, R0, R44, R79 ;  /* 0x0000002c00337223 */ /* 0x008fe2000001004f */
[----:B------:R-:W-:Y:S01]  /*4c00*/  VIADD R44, R3, 0x31 ;  /* 0x00000031032c7836 */ /* 0x000fe20000000000 */
[----:B------:R-:W-:-:S02]  /*4c10*/  I2FP.F32.S32 R22, R22 ;  /* 0x0000001600167245 */ /* 0x000fc40000201400 */
[----:B------:R-:W-:Y:S02]  /*4c20*/  FSEL R48, R48, -INF , !P0 ;  /* 0xff80000030307808 */ /* 0x000fe40004000000 */
[----:B------:R-:W-:Y:S01]  /*4c30*/  FSEL R51, R51, -INF , !P5 ;  /* 0xff80000033337808 */ /* 0x000fe20006800000 */
[C---:B------:R-:W-:Y:S01]  /*4c40*/  FFMA.FTZ R59, R0.reuse, R22, R59 ;  /* 0x00000016003b7223 */ /* 0x040fe2000001003b */
[----:B-1----:R-:W-:Y:S01]  /*4c50*/  I2FP.F32.S32 R40, R56 ;  /* 0x0000003800287245 */ /* 0x002fe20000201400 */
[----:B------:R-:W-:Y:S01]  /*4c60*/  FFMA.FTZ R63, R0, R22, R63 ;  /* 0x00000016003f7223 */ /* 0x000fe2000001003f */
[C---:B------:R-:W-:Y:S01]  /*4c70*/  ISETP.GE.AND P5, PT, R44.reuse, R126, PT ;  /* 0x0000007e2c00720c */ /* 0x040fe20003fa6270 */
[C---:B------:R-:W-:Y:S01]  /*4c80*/  VIADD R22, R3.reuse, 0x41 ;  /* 0x0000004103167836 */ /* 0x040fe20000000000 */
[-C--:B------:R-:W-:Y:S01]  /*4c90*/  ISETP.GE.AND P3, PT, R44, R125.reuse, PT ;  /* 0x0000007d2c00720c */ /* 0x080fe20003f66270 */
[C---:B------:R-:W-:Y:S01]  /*4ca0*/  FFMA.FTZ R67, R0.reuse, R40, R41 ;  /* 0x0000002800437223 */ /* 0x040fe20000010029 */
[----:B------:R-:W-:Y:S01]  /*4cb0*/  I2FP.F32.S32 R44, R44 ;  /* 0x0000002c002c7245 */ /* 0x000fe20000201400 */
[----:B------:R-:W-:Y:S01]  /*4cc0*/  FFMA.FTZ R61, R0, R40, R61 ;  /* 0x00000028003d7223 */ /* 0x000fe2000001003d */
[C---:B------:R-:W-:Y:S01]  /*4cd0*/  ISETP.GE.AND P4, PT, R56.reuse, R126, PT ;  /* 0x0000007e3800720c */ /* 0x040fe20003f86270 */
[----:B--2---:R-:W-:Y:S01]  /*4ce0*/  VIADD R20, R3, 0x48 ;  /* 0x0000004803147836 */ /* 0x004fe20000000000 */
[----:B------:R-:W-:Y:S01]  /*4cf0*/  ISETP.GE.AND P0, PT, R56, R125, PT ;  /* 0x0000007d3800720c */ /* 0x000fe20003f06270 */
[CC--:B------:R-:W-:Y:S01]  /*4d00*/  FFMA.FTZ R9, R0.reuse, R44.reuse, R9 ;  /* 0x0000002c00097223 */ /* 0x0c0fe20000010009 */
[----:B------:R-:W-:Y:S01]  /*4d10*/  FFMA.FTZ R57, R0, R44, R57 ;  /* 0x0000002c00397223 */ /* 0x000fe20000010039 */
[----:B------:R-:W-:Y:S01]  /*4d20*/  FSEL R67, R67, -INF , !P4 ;  /* 0xff80000043437808 */ /* 0x000fe20006000000 */
[----:B------:R-:W1:Y:S01]  /*4d30*/  MUFU.TANH R45, R45 ;  /* 0x0000002d002d7308 */ /* 0x000e620000002400 */
[----:B------:R-:W-:-:S02]  /*4d40*/  FSEL R104, R61, -INF , !P0 ;  /* 0xff8000003d687808 */ /* 0x000fc40004000000 */
[C---:B------:R-:W-:Y:S02]  /*4d50*/  ISETP.GE.AND P4, PT, R22.reuse, R126, PT ;  /* 0x0000007e1600720c */ /* 0x040fe40003f86270 */
[-C--:B------:R-:W-:Y:S02]  /*4d60*/  ISETP.GE.AND P0, PT, R22, R125.reuse, PT ;  /* 0x0000007d1600720c */ /* 0x080fe40003f06270 */
[----:B------:R-:W-:Y:S01]  /*4d70*/  I2FP.F32.S32 R22, R22 ;  /* 0x0000001600167245 */ /* 0x000fe20000201400 */
[----:B------:R-:W2:Y:S01]  /*4d80*/  MUFU.TANH R47, R47 ;  /* 0x0000002f002f7308 */ /* 0x000ea20000002400 */
[----:B------:R-:W-:Y:S02]  /*4d90*/  FSEL R105, R9, -INF , !P5 ;  /* 0xff80000009697808 */ /* 0x000fe40006800000 */
[----:B------:R-:W-:Y:S01]  /*4da0*/  FSEL R134, R57, -INF , !P3 ;  /* 0xff80000039867808 */ /* 0x000fe20005800000 */
[----:B------:R-:W-:Y:S01]  /*4db0*/  FFMA.FTZ R13, R0, R22, R13 ;  /* 0x00000016000d7223 */ /* 0x000fe2000001000d */
[----:B------:R-:W-:Y:S01]  /*4dc0*/  ISETP.GE.AND P5, PT, R132, R126, PT ;  /* 0x0000007e8400720c */ /* 0x000fe20003fa6270 */
[----:B------:R-:W-:Y:S01]  /*4dd0*/  FFMA.FTZ R75, R0, R22, R75 ;  /* 0x00000016004b7223 */ /* 0x000fe2000001004b */
[----:B------:R-:W-:Y:S01]  /*4de0*/  ISETP.GE.AND P3, PT, R132, R125, PT ;  /* 0x0000007d8400720c */ /* 0x000fe20003f66270 */
[----:B------:R3:W-:Y:S01]  /*4df0*/  MUFU.TANH R9, R18 ;  /* 0x0000001200097308 */ /* 0x0007e20000002400 */
[----:B------:R-:W-:Y:S01]  /*4e00*/  FSEL R65, R59, -INF , !P1 ;  /* 0xff8000003b417808 */ /* 0x000fe20004800000 */
[----:B------:R-:W-:Y:S01]  /*4e10*/  VIADD R22, R3, 0x59 ;  /* 0x0000005903167836 */ /* 0x000fe20000000000 */
[----:B------:R-:W-:-:S02]  /*4e20*/  FSEL R114, R63, -INF , !P2 ;  /* 0xff8000003f727808 */ /* 0x000fc40005000000 */
[----:B------:R-:W-:Y:S02]  /*4e30*/  I2FP.F32.S32 R132, R132 ;  /* 0x0000008400847245 */ /* 0x000fe40000201400 */
[C---:B------:R-:W-:Y:S01]  /*4e40*/  ISETP.GE.AND P1, PT, R20.reuse, R126, PT ;  /* 0x0000007e1400720c */ /* 0x040fe20003f26270 */
[----:B------:R-:W4:Y:S01]  /*4e50*/  MUFU.TANH R43, R43 ;  /* 0x0000002b002b7308 */ /* 0x000f220000002400 */
[-C--:B------:R-:W-:Y:S01]  /*4e60*/  ISETP.GE.AND P2, PT, R20, R125.reuse, PT ;  /* 0x0000007d1400720c */ /* 0x080fe20003f46270 */
[C---:B------:R-:W-:Y:S01]  /*4e70*/  FFMA.FTZ R27, R0.reuse, R132, R27 ;  /* 0x00000084001b7223 */ /* 0x040fe2000001001b */
[----:B------:R-:W-:Y:S01]  /*4e80*/  I2FP.F32.S32 R20, R20 ;  /* 0x0000001400147245 */ /* 0x000fe20000201400 */
[C---:B------:R-:W-:Y:S01]  /*4e90*/  FFMA.FTZ R132, R0.reuse, R132, R15 ;  /* 0x0000008400847223 */ /* 0x040fe2000001000f */
[----:B------:R-:W-:Y:S02]  /*4ea0*/  FSEL R113, R13, -INF , !P4 ;  /* 0xff8000000d717808 */ /* 0x000fe40006000000 */
[----:B------:R-:W-:Y:S01]  /*4eb0*/  FSEL R118, R75, -INF , !P0 ;  /* 0xff8000004b767808 */ /* 0x000fe20004000000 */
[CC--:B------:R-:W-:Y:S01]  /*4ec0*/  FFMA.FTZ R85, R0.reuse, R20.reuse, R85 ;  /* 0x0000001400557223 */ /* 0x0c0fe20000010055 */
[----:B------:R-:W-:Y:S01]  /*4ed0*/  FFMA.FTZ R89, R0, R20, R89 ;  /* 0x0000001400597223 */ /* 0x000fe20000010059 */
[C---:B------:R-:W-:Y:S01]  /*4ee0*/  ISETP.GE.AND P4, PT, R66.reuse, R126, PT ;  /* 0x0000007e4200720c */ /* 0x040fe20003f86270 */
[C---:B---3--:R-:W-:Y:S01]  /*4ef0*/  VIADD R18, R3.reuse, 0x49 ;  /* 0x0000004903127836 */ /* 0x048fe20000000000 */
[----:B------:R-:W-:Y:S01]  /*4f00*/  ISETP.GE.AND P0, PT, R66, R125, PT ;  /* 0x0000007d4200720c */ /* 0x000fe20003f06270 */
[----:B------:R-:W3:Y:S01]  /*4f10*/  MUFU.TANH R71, R42 ;  /* 0x0000002a00477308 */ /* 0x000ee20000002400 */
[----:B------:R-:W-:Y:S01]  /*4f20*/  I2FP.F32.S32 R66, R66 ;  /* 0x0000004200427245 */ /* 0x000fe20000201400 */
[----:B------:R-:W-:Y:S01]  /*4f30*/  VIADD R20, R3, 0x58 ;  /* 0x0000005803147836 */ /* 0x000fe20000000000 */
[----:B------:R-:W-:-:S02]  /*4f40*/  FSEL R115, R27, -INF , !P5 ;  /* 0xff8000001b737808 */ /* 0x000fc40006800000 */
[----:B------:R-:W-:Y:S01]  /*4f50*/  FSEL R132, R132, -INF , !P3 ;  /* 0xff80000084847808 */ /* 0x000fe20005800000 */
[CC--:B------:R-:W-:Y:S01]  /*4f60*/  FFMA.FTZ R63, R0.reuse, R66.reuse, R77 ;  /* 0x00000042003f7223 */ /* 0x0c0fe2000001004d */
[----:B------:R-:W-:Y:S01]  /*4f70*/  FSEL R111, R85, -INF , !P1 ;  /* 0xff800000556f7808 */ /* 0x000fe20004800000 */
[----:B------:R-:W-:Y:S01]  /*4f80*/  FFMA.FTZ R66, R0, R66, R69 ;  /* 0x0000004200427223 */ /* 0x000fe20000010045 */
[----:B------:R-:W-:Y:S01]  /*4f90*/  FSEL R116, R89, -INF , !P2 ;  /* 0xff80000059747808 */ /* 0x000fe20005000000 */
[----:B------:R-:W3:Y:S01]  /*4fa0*/  MUFU.TANH R41, R36 ;  /* 0x0000002400297308 */ /* 0x000ee20000002400 */
[CC--:B------:R-:W-:Y:S02]  /*4fb0*/  ISETP.GE.AND P5, PT, R18.reuse, R126.reuse, PT ;  /* 0x0000007e1200720c */ /* 0x0c0fe40003fa6270 */
[----:B------:R-:W-:Y:S02]  /*4fc0*/  ISETP.GE.AND P3, PT, R18, R125, PT ;  /* 0x0000007d1200720c */ /* 0x000fe40003f66270 */
[----:B------:R-:W-:-:S02]  /*4fd0*/  ISETP.GE.AND P1, PT, R64, R126, PT ;  /* 0x0000007e4000720c */ /* 0x000fc40003f26270 */
[-C--:B------:R-:W-:Y:S01]  /*4fe0*/  ISETP.GE.AND P2, PT, R64, R125.reuse, PT ;  /* 0x0000007d4000720c */ /* 0x080fe20003f46270 */
[----:B------:R-:W3:Y:S01]  /*4ff0*/  MUFU.TANH R15, R38 ;  /* 0x00000026000f7308 */ /* 0x000ee20000002400 */
[----:B------:R-:W-:Y:S02]  /*5000*/  I2FP.F32.S32 R18, R18 ;  /* 0x0000001200127245 */ /* 0x000fe40000201400 */
[----:B------:R-:W-:Y:S02]  /*5010*/  I2FP.F32.S32 R64, R64 ;  /* 0x0000004000407245 */ /* 0x000fe40000201400 */
[----:B------:R-:W-:Y:S01]  /*5020*/  FSEL R63, R63, -INF , !P4 ;  /* 0xff8000003f3f7808 */ /* 0x000fe20006000000 */
[CC--:B------:R-:W-:Y:S01]  /*5030*/  FFMA.FTZ R83, R0.reuse, R18.reuse, R83 ;  /* 0x0000001200537223 */ /* 0x0c0fe20000010053 */
[C---:B------:R-:W-:Y:S01]  /*5040*/  FFMA.FTZ R87, R0.reuse, R18, R87 ;  /* 0x0000001200577223 */ /* 0x040fe20000010057 */
[-C--:B-1----:R-:W-:Y:S01]  /*5050*/  FFMA.FTZ R45, R0, R64.reuse, R45 ;  /* 0x00000040002d7223 */ /* 0x082fe2000001002d */
[----:B------:R-:W-:Y:S01]  /*5060*/  FSEL R66, R66, -INF , !P0 ;  /* 0xff80000042427808 */ /* 0x000fe20004000000 */
[----:B--2---:R-:W-:Y:S01]  /*5070*/  FFMA.FTZ R64, R0, R64, R47 ;  /* 0x0000004000407223 */ /* 0x004fe2000001002f */
[C---:B------:R-:W-:Y:S01]  /*5080*/  ISETP.GE.AND P4, PT, R22.reuse, R126, PT ;  /* 0x0000007e1600720c */ /* 0x040fe20003f86270 */
[----:B------:R1:W2:Y:S01]  /*5090*/  MUFU.TANH R13, R32 ;  /* 0x00000020000d7308 */ /* 0x0002a20000002400 */
[----:B------:R-:W-:-:S02]  /*50a0*/  ISETP.GE.AND P0, PT, R22, R125, PT ;  /* 0x0000007d1600720c */ /* 0x000fc40003f06270 */
[----:B------:R-:W-:Y:S02]  /*50b0*/  I2FP.F32.S32 R22, R22 ;  /* 0x0000001600167245 */ /* 0x000fe40000201400 */
[----:B------:R-:W-:Y:S02]  /*50c0*/  IADD3 R18, R3, 0x60, RZ ;  /* 0x0000006003127810 */ /* 0x000fe40007ffe0ff */
[----:B------:R-:W-:Y:S01]  /*50d0*/  FSEL R109, R83, -INF , !P5 ;  /* 0xff800000536d7808 */ /* 0x000fe20006800000 */
[----:B------:R4:W-:Y:S01]  /*50e0*/  MUFU.TANH R69, R16 ;  /* 0x0000001000457308 */ /* 0x0009e20000002400 */
[----:B------:R-:W-:Y:S01]  /*50f0*/  FSEL R112, R87, -INF , !P3 ;  /* 0xff80000057707808 */ /* 0x000fe20005800000 */
[----:B------:R-:W-:Y:S01]  /*5100*/  FFMA.FTZ R17, R0, R22, R17 ;  /* 0x0000001600117223 */ /* 0x000fe20000010011 */
[C---:B------:R-:W-:Y:S02]  /*5110*/  ISETP.GE.AND P5, PT, R20.reuse, R126, PT ;  /* 0x0000007e1400720c */ /* 0x040fe40003fa6270 */
[----:B------:R-:W-:-:S02]  /*5120*/  ISETP.GE.AND P3, PT, R20, R125, PT ;  /* 0x0000007d1400720c */ /* 0x000fc40003f66270 */
[----:B------:R-:W-:Y:S01]  /*5130*/  FSEL R61, R45, -INF , !P1 ;  /* 0xff8000002d3d7808 */ /* 0x000fe20004800000 */
[----:B------:R-:W-:Y:S01]  /*5140*/  MUFU.TANH R39, R39 ;  /* 0x0000002700277308 */ /* 0x000fe20000002400 */
[----:B------:R-:W-:Y:S01]  /*5150*/  FSEL R64, R64, -INF , !P2 ;  /* 0xff80000040407808 */ /* 0x000fe20005000000 */
[----:B-1----:R-:W-:Y:S01]  /*5160*/  VIADD R32, R3, 0x68 ;  /* 0x0000006803207836 */ /* 0x002fe20000000000 */
[----:B------:R-:W-:Y:S02]  /*5170*/  I2FP.F32.S32 R20, R20 ;  /* 0x0000001400147245 */ /* 0x000fe40000201400 */
[C---:B------:R-:W-:Y:S02]  /*5180*/  ISETP.GE.AND P1, PT, R18.reuse, R126, PT ;  /* 0x0000007e1200720c */ /* 0x040fe40003f26270 */
[-C--:B------:R-:W-:Y:S01]  /*5190*/  ISETP.GE.AND P2, PT, R18, R125.reuse, PT ;  /* 0x0000007d1200720c */ /* 0x080fe20003f46270 */
[----:B------:R-:W-:Y:S01]  /*51a0*/  MUFU.TANH R33, R33 ;  /* 0x0000002100217308 */ /* 0x000fe20000002400 */
[C---:B----4-:R-:W-:Y:S01]  /*51b0*/  FFMA.FTZ R16, R0.reuse, R22, R43 ;  /* 0x0000001600107223 */ /* 0x050fe2000001002b */
[----:B------:R-:W-:Y:S01]  /*51c0*/  I2FP.F32.S32 R18, R18 ;  /* 0x0000001200127245 */ /* 0x000fe20000201400 */
[CC--:B------:R-:W-:Y:S01]  /*51d0*/  FFMA.FTZ R59, R0.reuse, R20.reuse, R11 ;  /* 0x00000014003b7223 */ /* 0x0c0fe2000001000b */
[----:B---3--:R-:W-:Y:S01]  /*51e0*/  FFMA.FTZ R71, R0, R20, R71 ;  /* 0x0000001400477223 */ /* 0x008fe20000010047 */
[----:B------:R-:W-:Y:S01]  /*51f0*/  FSEL R57, R17, -INF , !P4 ;  /* 0xff80000011397808 */ /* 0x000fe20006000000 */
[C---:B------:R-:W-:Y:S01]  /*5200*/  VIADD R22, R3.reuse, 0x61 ;  /* 0x0000006103167836 */ /* 0x040fe20000000000 */
[----:B------:R-:W-:Y:S01]  /*5210*/  FSEL R16, R16, -INF , !P0 ;  /* 0xff80000010107808 */ /* 0x000fe20004000000 */
[----:B------:R-:W1:Y:S01]  /*5220*/  MUFU.TANH R47, R34 ;  /* 0x00000022002f7308 */ /* 0x000e620000002400 */
[CC--:B------:R-:W-:Y:S01]  /*5230*/  FFMA.FTZ R41, R0.reuse, R18.reuse, R41 ;  /* 0x0000001200297223 */ /* 0x0c0fe20000010029 */
[----:B------:R-:W-:Y:S01]  /*5240*/  FFMA.FTZ R44, R0, R18, R15 ;  /* 0x00000012002c7223 */ /* 0x000fe2000001000f */
[C---:B------:R-:W-:Y:S01]  /*5250*/  ISETP.GE.AND P4, PT, R32.reuse, R126, PT ;  /* 0x0000007e2000720c */ /* 0x040fe20003f86270 */
[C---:B------:R-:W-:Y:S01]  /*5260*/  VIADD R20, R3.reuse, 0x69 ;  /* 0x0000006903147836 */ /* 0x040fe20000000000 */
[----:B------:R-:W-:Y:S01]  /*5270*/  ISETP.GE.AND P0, PT, R32, R125, PT ;  /* 0x0000007d2000720c */ /* 0x000fe20003f06270 */
[----:B------:R-:W-:Y:S01]  /*5280*/  VIADD R17, R3, 0x71 ;  /* 0x0000007103117836 */ /* 0x000fe20000000000 */
[----:B------:R-:W-:Y:S01]  /*5290*/  I2FP.F32.S32 R32, R32 ;  /* 0x0000002000207245 */ /* 0x000fe20000201400 */
[----:B------:R-:W-:Y:S01]  /*52a0*/  MUFU.TANH R27, R28 ;  /* 0x0000001c001b7308 */ /* 0x000fe20000002400 */
[----:B------:R-:W-:-:S02]  /*52b0*/  FSEL R59, R59, -INF , !P5 ;  /* 0xff8000003b3b7808 */ /* 0x000fc40006800000 */
[----:B------:R-:W-:Y:S02]  /*52c0*/  FSEL R18, R71, -INF , !P3 ;  /* 0xff80000047127808 */ /* 0x000fe40005800000 */
[C---:B------:R-:W-:Y:S02]  /*52d0*/  ISETP.GE.AND P5, PT, R22.reuse, R126, PT ;  /* 0x0000007e1600720c */ /* 0x040fe40003fa6270 */
[----:B------:R-:W-:Y:S01]  /*52e0*/  ISETP.GE.AND P3, PT, R22, R125, PT ;  /* 0x0000007d1600720c */ /* 0x000fe20003f66270 */
[----:B------:R3:W-:Y:S01]  /*52f0*/  MUFU.TANH R11, R12 ;  /* 0x0000000c000b7308 */ /* 0x0007e20000002400 */
[----:B------:R-:W-:Y:S01]  /*5300*/  FSEL R45, R41, -INF , !P1 ;  /* 0xff800000292d7808 */ /* 0x000fe20004800000 */
[-C--:B--2---:R-:W-:Y:S01]  /*5310*/  FFMA.FTZ R41, R0, R32.reuse, R13 ;  /* 0x0000002000297223 */ /* 0x084fe2000001000d */
[----:B------:R-:W-:Y:S01]  /*5320*/  FSEL R44, R44, -INF , !P2 ;  /* 0xff8000002c2c7808 */ /* 0x000fe20005000000 */
[----:B-1----:R-:W-:Y:S01]  /*5330*/  FFMA.FTZ R40, R0, R32, R47 ;  /* 0x0000002000287223 */ /* 0x002fe2000001002f */
[----:B------:R-:W-:-:S02]  /*5340*/  I2FP.F32.S32 R22, R22 ;  /* 0x0000001600167245 */ /* 0x000fc40000201400 */
[C---:B------:R-:W-:Y:S01]  /*5350*/  ISETP.GE.AND P1, PT, R20.reuse, R126, PT ;  /* 0x0000007e1400720c */ /* 0x040fe20003f26270 */
[----:B------:R-:W1:Y:S01]  /*5360*/  MUFU.TANH R13, R10 ;  /* 0x0000000a000d7308 */ /* 0x000e620000002400 */
[----:B------:R-:W-:Y:S01]  /*5370*/  ISETP.GE.AND P2, PT, R20, R125, PT ;  /* 0x0000007d1400720c */ /* 0x000fe20003f46270 */
[C---:B------:R-:W-:Y:S01]  /*5380*/  FFMA.FTZ R39, R0.reuse, R22, R39 ;  /* 0x0000001600277223 */ /* 0x040fe20000010027 */
[----:B------:R-:W-:Y:S01]  /*5390*/  I2FP.F32.S32 R20, R20 ;  /* 0x0000001400147245 */ /* 0x000fe20000201400 */
[C---:B------:R-:W-:Y:S01]  /*53a0*/  FFMA.FTZ R9, R0.reuse, R22, R9 ;  /* 0x0000001600097223 */ /* 0x040fe20000010009 */
[----:B------:R-:W-:Y:S02]  /*53b0*/  FSEL R41, R41, -INF , !P4 ;  /* 0xff80000029297808 */ /* 0x000fe40006000000 */
[----:B------:R-:W-:Y:S01]  /*53c0*/  FSEL R42, R39, -INF , !P3 ;  /* 0xff800000272a7808 */ /* 0x000fe20005800000 */
[----:B------:R-:W2:Y:S01]  /*53d0*/  MUFU.TANH R15, R30 ;  /* 0x0000001e000f7308 */ /* 0x000ea20000002400 */
[CC--:B------:R-:W-:Y:S01]  /*53e0*/  FFMA.FTZ R33, R0.reuse, R20.reuse, R33 ;  /* 0x0000001400217223 */ /* 0x0c0fe20000010021 */
[----:B------:R-:W-:Y:S01]  /*53f0*/  FFMA.FTZ R36, R0, R20, R69 ;  /* 0x0000001400247223 */ /* 0x000fe20000010045 */
[----:B---3--:R-:W-:Y:S01]  /*5400*/  VIADD R12, R3, 0x78 ;  /* 0x00000078030c7836 */ /* 0x008fe20000000000 */
[----:B------:R-:W-:Y:S01]  /*5410*/  FSEL R43, R9, -INF , !P5 ;  /* 0xff800000092b7808 */ /* 0x000fe20006800000 */
[----:B------:R-:W-:Y:S01]  /*5420*/  VIADD R20, R3, 0x70 ;  /* 0x0000007003147836 */ /* 0x000fe20000000000 */
[----:B------:R-:W-:-:S02]  /*5430*/  FSEL R39, R33, -INF , !P1 ;  /* 0xff80000021277808 */ /* 0x000fc40004800000 */
[----:B------:R-:W3:Y:S01]  /*5440*/  MUFU.TANH R31, R31 ;  /* 0x0000001f001f7308 */ /* 0x000ee20000002400 */
[----:B------:R-:W-:Y:S02]  /*5450*/  FSEL R36, R36, -INF , !P2 ;  /* 0xff80000024247808 */ /* 0x000fe40005000000 */
[C---:B------:R-:W-:Y:S02]  /*5460*/  ISETP.GE.AND P1, PT, R12.reuse, R126, PT ;  /* 0x0000007e0c00720c */ /* 0x040fe40003f26270 */
[-C--:B------:R-:W-:Y:S02]  /*5470*/  ISETP.GE.AND P2, PT, R12, R125.reuse, PT ;  /* 0x0000007d0c00720c */ /* 0x080fe40003f46270 */
[----:B------:R-:W-:Y:S01]  /*5480*/  I2FP.F32.S32 R12, R12 ;  /* 0x0000000c000c7245 */ /* 0x000fe20000201400 */
[----:B------:R4:W3:Y:S01]  /*5490*/  MUFU.TANH R9, R26 ;  /* 0x0000001a00097308 */ /* 0x0008e20000002400 */
[C---:B------:R-:W-:Y:S02]  /*54a0*/  ISETP.GE.AND P5, PT, R20.reuse, R126, PT ;  /* 0x0000007e1400720c */ /* 0x040fe40003fa6270 */
[----:B------:R-:W-:Y:S01]  /*54b0*/  ISETP.GE.AND P3, PT, R20, R125, PT ;  /* 0x0000007d1400720c */ /* 0x000fe20003f66270 */
[----:B-1----:R-:W-:Y:S01]  /*54c0*/  FFMA.FTZ R13, R0, R12, R13 ;  /* 0x0000000c000d7223 */ /* 0x002fe2000001000d */
[----:B------:R-:W-:-:S02]  /*54d0*/  I2FP.F32.S32 R10, R20 ;  /* 0x00000014000a7245 */ /* 0x000fc40000201400 */
[----:B------:R-:W-:Y:S01]  /*54e0*/  FSEL R40, R40, -INF , !P0 ;  /* 0xff80000028287808 */ /* 0x000fe20004000000 */
[----:B------:R-:W-:Y:S01]  /*54f0*/  MUFU.TANH R25, R25 ;  /* 0x0000001900197308 */ /* 0x000fe20000002400 */
[C---:B------:R-:W-:Y:S01]  /*5500*/  ISETP.GE.AND P4, PT, R17.reuse, R126, PT ;  /* 0x0000007e1100720c */ /* 0x040fe20003f86270 */
[CC--:B------:R-:W-:Y:S01]  /*5510*/  FFMA.FTZ R27, R0.reuse, R10.reuse, R27 ;  /* 0x0000000a001b7223 */ /* 0x0c0fe2000001001b */
[----:B------:R-:W-:Y:S01]  /*5520*/  BAR.SYNC.DEFER_BLOCKING 0x0 ;  /* 0x0000000000007b1d */ /* 0x000fe20000010000 */
[----:B------:R-:W-:Y:S01]  /*5530*/  ISETP.GE.AND P0, PT, R17, R125, PT ;  /* 0x0000007d1100720c */ /* 0x000fe20003f06270 */
[C---:B--2---:R-:W-:Y:S01]  /*5540*/  FFMA.FTZ R15, R0.reuse, R10, R15 ;  /* 0x0000000a000f7223 */ /* 0x044fe2000001000f */
[----:B------:R-:W-:Y:S01]  /*5550*/  I2FP.F32.S32 R20, R17 ;  /* 0x0000001100147245 */ /* 0x000fe20000201400 */
[----:B------:R-:W-:Y:S02]  /*5560*/  VIADD R10, R3, 0x79 ;  /* 0x00000079030a7836 */ /* 0x000fe40000000000 */
[----:B------:R-:W1:Y:S01]  /*5570*/  MUFU.TANH R17, R14 ;  /* 0x0000000e00117308 */ /* 0x000e620000002400 */
[----:B----4-:R-:W-:Y:S01]  /*5580*/  FSEL R26, R13, -INF , !P1 ;  /* 0xff8000000d1a7808 */ /* 0x010fe20004800000 */
[CC--:B------:R-:W-:Y:S01]  /*5590*/  FFMA.FTZ R11, R0.reuse, R20.reuse, R11 ;  /* 0x00000014000b7223 */ /* 0x0c0fe2000001000b */
[----:B---3--:R-:W-:Y:S01]  /*55a0*/  FFMA.FTZ R20, R0, R20, R31 ;  /* 0x0000001400147223 */ /* 0x008fe2000001001f */
[----:B------:R-:W-:Y:S01]  /*55b0*/  ISETP.GE.AND P1, PT, R122, 0x2, PT ;  /* 0x000000027a00780c */ /* 0x000fe20003f26270 */
[----:B------:R-:W-:Y:S01]  /*55c0*/  FFMA.FTZ R9, R0, R12, R9 ;  /* 0x0000000c00097223 */ /* 0x000fe20000010009 */
[----:B------:R-:W-:-:S02]  /*55d0*/  FSEL R31, R27, -INF , !P5 ;  /* 0xff8000001b1f7808 */ /* 0x000fc40006800000 */
[----:B------:R-:W2:Y:S01]  /*55e0*/  MUFU.TANH R33, R8 ;  /* 0x0000000800217308 */ /* 0x000ea20000002400 */
[----:B------:R-:W-:Y:S02]  /*55f0*/  FSEL R22, R15, -INF , !P3 ;  /* 0xff8000000f167808 */ /* 0x000fe40005800000 */
[----:B------:R-:W-:Y:S02]  /*5600*/  FSEL R27, R11, -INF , !P4 ;  /* 0xff8000000b1b7808 */ /* 0x000fe40006000000 */
        /* <DEDUP_REMOVED lines=8> */
[CC--:B------:R-:W-:Y:S01]  /*5690*/  FFMA.FTZ R97, R0.reuse, R3.reuse, R97 ;  /* 0x0000000300617223 */ /* 0x0c0fe20000010061 */
[C---:B-1----:R-:W-:Y:S01]  /*56a0*/  FFMA.FTZ R62, R0.reuse, R3, R17 ;  /* 0x00000003003e7223 */ /* 0x042fe20000010011 */
[CC--:B------:R-:W-:Y:S01]  /*56b0*/  FFMA.FTZ R25, R0.reuse, R10.reuse, R25 ;  /* 0x0000000a00197223 */ /* 0x0c0fe20000010019 */
[----:B--2---:R-:W-:-:S02]  /*56c0*/  FFMA.FTZ R28, R0, R10, R33 ;  /* 0x0000000a001c7223 */ /* 0x004fc40000010021 */
        /* <DEDUP_REMOVED lines=65> */
.L_x_6500:
[----:B------:R-:W-:-:S04]  /*5ae0*/  LEA R47, -R100, RZ, 0x7 ;  /* 0x000000ff642f7211 */ /* 0x000fc800078e39ff */
[----:B------:R-:W-:-:S07]  /*5af0*/  SHF.R.S32.HI R34, RZ, 0x1f, R47 ;  /* 0x0000001fff227819 */ /* 0x000fce000001142f */
.L_x_6501:
        /* <DEDUP_REMOVED lines=104> */
.L_x_6503:
[----:B------:R-:W-:Y:S05]  /*6180*/  BSYNC B0 ;  /* 0x0000000000007941 */ /* 0x000fea0003800000 */
.L_x_6502:
[----:B------:R-:W0:Y:S01]  /*6190*/  LDGDEPBAR ;  /* 0x00000000000079af */ /* 0x000e220000000000 */
[----:B------:R-:W-:-:S04]  /*61a0*/  IADD3 R124, P0, R47, R124, RZ ;  /* 0x0000007c2f7c7210 */ /* 0x000fc80007f1e0ff */
[----:B------:R-:W-:-:S09]  /*61b0*/  IADD3.X R123, R34, R123, RZ, P0, !PT ;  /* 0x0000007b227b7210 */ /* 0x000fd200007fe4ff */
.L_x_6499:
[----:B-1----:R-:W-:Y:S01]  /*61c0*/  FMNMX.FTZ R2, R17, R29, !PT ;  /* 0x0000001d11027209 */ /* 0x002fe20007810000 */
        /* <DEDUP_REMOVED lines=57> */
[----:B--2---:R-:W-:Y:S02]  /*6560*/  FMNMX.FTZ R9, R27, R2, !PT ;  /* 0x000000021b097209 */ /* 0x004fe40007810000 */
[----:B------:R-:W-:Y:S02]  /*6570*/  FMNMX.FTZ R3, R20, R3, !PT ;  /* 0x0000000314037209 */ /* 0x000fe40007810000 */
[----:B------:R-:W-:Y:S02]  /*6580*/  FMNMX.FTZ R2, R26, R9, !PT ;  /* 0x000000091a027209 */ /* 0x000fe40007810000 */
[----:B------:R-:W-:-:S02]  /*6590*/  FMNMX.FTZ R3, R30, R3, !PT ;  /* 0x000000031e037209 */ /* 0x000fc40007810000 */
[----:B------:R-:W-:Y:S02]  /*65a0*/  FMNMX.FTZ R11, R25, R2, !PT ;  /* 0x00000002190b7209 */ /* 0x000fe40007810000 */
[----:B------:R-:W-:Y:S02]  /*65b0*/  FMNMX.FTZ R8, R28, R3, !PT ;  /* 0x000000031c087209 */ /* 0x000fe40007810000 */
        /* <DEDUP_REMOVED lines=22> */
[--C-:B------:R-:W-:Y:S01]  /*6720*/  FFMA.FTZ R17, R29, UR11, -R34.reuse ;  /* 0x0000000b1d117c23 */ /* 0x100fe20008010822 */
[----:B------:R-:W-:Y:S01]  /*6730*/  FMUL.FTZ R29, R2, UR11 ;  /* 0x0000000b021d7c20 */ /* 0x000fe20008410000 */
[--C-:B------:R-:W-:Y:S01]  /*6740*/  FFMA.FTZ R47, R19, UR11, -R34.reuse ;  /* 0x0000000b132f7c23 */ /* 0x100fe20008010822 */
[--C-:B------:R-:W-:Y:S01]  /*6750*/  FFMA.FTZ R38, R37, UR11, -R34.reuse ;  /* 0x0000000b25267c23 */ /* 0x100fe20008010822 */
[--C-:B------:R-:W-:Y:S01]  /*6760*/  FFMA.FTZ R56, R23, UR11, -R34.reuse ;  /* 0x0000000b17387c23 */ /* 0x100fe20008010822 */
[--C-:B------:R-:W-:Y:S01]  /*6770*/  FFMA.FTZ R23, R7, UR11, -R34.reuse ;  /* 0x0000000b07177c23 */ /* 0x100fe20008010822 */
[----:B------:R-:W-:Y:S01]  /*6780*/  FSEL R29, R29, RZ, P0 ;  /* 0x000000ff1d1d7208 */ /* 0x000fe20000000000 */
[----:B------:R-:W-:Y:S01]  /*6790*/  MUFU.EX2 R58, R58 ;  /* 0x0000003a003a7308 */ /* 0x000fe20000000800 */
[----:B------:R-:W1:Y:S01]  /*67a0*/  LDSM.16.MT88.4 R4, [R162+0x6000] ;  /* 0x00600000a204783b */ /* 0x000e620000004200 */
        /* <DEDUP_REMOVED lines=40> */
[----:B------:R-:W-:Y:S01]  /*6a30*/  FFMA.FTZ R112, R112, UR11, -R29 ;  /* 0x0000000b70707c23 */ /* 0x000fe2000801081d */
[----:B------:R-:W-:Y:S01]  /*6a40*/  FADD.FTZ R17, R58, R17 ;  /* 0x000000113a117221 */ /* 0x000fe20000010000 */
        /* <DEDUP_REMOVED lines=10> */
[--C-:B------:R-:W-:Y:S01]  /*6af0*/  FFMA.FTZ R43, R43, UR11, -R34.reuse ;  /* 0x0000000b2b2b7c23 */ /* 0x100fe20008010822 */
[--C-:B------:R-:W-:Y:S01]  /*6b00*/  FFMA.FTZ R41, R41, UR11, -R34.reuse ;  /* 0x0000000b29297c23 */ /* 0x100fe20008010822 */
[----:B------:R-:W3:Y:S01]  /*6b10*/  MUFU.EX2 R37, R37 ;  /* 0x0000002500257308 */ /* 0x000ee20000000800 */
[----:B--2---:R-:W-:Y:S01]  /*6b20*/  F2FP.F16.F32.PACK_AB R69, R19, R62 ;  /* 0x0000003e1345723e */ /* 0x004fe200000000ff */
[----:B------:R-:W-:Y:S01]  /*6b30*/  FADD.FTZ R19, R62, R19 ;  /* 0x000000133e137221 */ /* 0x000fe20000010000 */
[----:B------:R-:W-:Y:S01]  /*6b40*/  FADD.FTZ R62, R56, R17 ;  /* 0x00000011383e7221 */ /* 0x000fe20000010000 */
[----:B------:R-:W-:Y:S01]  /*6b50*/  FFMA.FTZ R56, R39, UR11, -R34 ;  /* 0x0000000b27387c23 */ /* 0x000fe20008010822 */
[--C-:B------:R-:W-:Y:S01]  /*6b60*/  FFMA.FTZ R44, R44, UR11, -R29.reuse ;  /* 0x0000000b2c2c7c23 */ /* 0x100fe2000801081d */
[--C-:B------:R-:W-:Y:S01]  /*6b70*/  FFMA.FTZ R45, R42, UR11, -R29.reuse ;  /* 0x0000000b2a2d7c23 */ /* 0x100fe2000801081d */
[--C-:B------:R-:W-:Y:S01]  /*6b80*/  FFMA.FTZ R39, R40, UR11, -R29.reuse ;  /* 0x0000000b28277c23 */ /* 0x100fe2000801081d */
[----:B------:R-:W-:Y:S01]  /*6b90*/  MUFU.EX2 R38, R38 ;  /* 0x0000002600267308 */ /* 0x000fe20000000800 */
[--C-:B------:R-:W-:Y:S01]  /*6ba0*/  FFMA.FTZ R36, R36, UR11, -R29.reuse ;  /* 0x0000000b24247c23 */ /* 0x100fe2000801081d */
[----:B------:R-:W-:Y:S01]  /*6bb0*/  FADD.FTZ R47, R47, R62 ;  /* 0x0000003e2f2f7221 */ /* 0x000fe20000010000 */
[--C-:B------:R-:W-:Y:S01]  /*6bc0*/  FFMA.FTZ R193, R25, UR11, -R34.reuse ;  /* 0x0000000b19c17c23 */ /* 0x100fe20008010822 */
[----:B------:R-:W-:Y:S01]  /*6bd0*/  FFMA.FTZ R30, R30, UR11, -R29 ;  /* 0x0000000b1e1e7c23 */ /* 0x000fe2000801081d */
[----:B------:R-:W-:Y:S01]  /*6be0*/  FFMA.FTZ R31, R31, UR11, -R34 ;  /* 0x0000000b1f1f7c23 */ /* 0x000fe20008010822 */
[----:B------:R-:W-:-:S02]  /*6bf0*/  LEA R190, P0, R124, UR8, 0x1 ;  /* 0x000000087cbe7c11 */ /* 0x000fc4000f8008ff */
[----:B------:R-:W2:Y:S01]  /*6c00*/  MUFU.EX2 R35, R35 ;  /* 0x0000002300237308 */ /* 0x000ea20000000800 */
[C---:B---3--:R-:W-:Y:S01]  /*6c10*/  F2FP.F16.F32.PACK_AB R71, R37.reuse, R60 ;  /* 0x0000003c2547723e */ /* 0x048fe200000000ff */
[----:B------:R-:W-:Y:S01]  /*6c20*/  FADD.FTZ R60, R60, R19 ;  /* 0x000000133c3c7221 */ /* 0x000fe20000010000 */
[----:B------:R-:W-:Y:S01]  /*6c30*/  LEA.HI.X R191, R124, UR9, R123, 0x1, P0 ;  /* 0x000000097cbf7c11 */ /* 0x000fe200080f0c7b */
[----:B------:R-:W-:Y:S02]  /*6c40*/  LDSM.16.MT88.4 R16, [R164+0x8800] ;  /* 0x00880000a410783b */ /* 0x000fe40000004200 */
        /* <DEDUP_REMOVED lines=15> */
[----:B--2---:R-:W-:Y:S01]  /*6d40*/  F2FP.F16.F32.PACK_AB R4, R35, R38 ;  /* 0x000000262304723e */ /* 0x004fe200000000ff */
[----:B------:R-:W-:Y:S01]  /*6d50*/  FADD.FTZ R38, R38, R47 ;  /* 0x0000002f26267221 */ /* 0x000fe20000010000 */
[----:B---3--:R-:W-:Y:S01]  /*6d60*/  F2FP.F16.F32.PACK_AB R5, R33, R46 ;  /* 0x0000002e2105723e */ /* 0x008fe200000000ff */
[----:B------:R-:W-:Y:S01]  /*6d70*/  FADD.FTZ R46, R46, R37 ;  /* 0x000000252e2e7221 */ /* 0x000fe20000010000 */
[----:B------:R-:W-:-:S02]  /*6d80*/  FFMA.FTZ R37, R27, UR11, -R34 ;  /* 0x0000000b1b257c23 */ /* 0x000fc40008010822 */
[----:B------:R-:W-:Y:S01]  /*6d90*/  F2FP.F16.F32.PACK_AB R6, R23, R32 ;  /* 0x000000201706723e */ /* 0x000fe200000000ff */
[----:B------:R-:W-:Y:S01]  /*6da0*/  MUFU.EX2 R55, R55 ;  /* 0x0000003700377308 */ /* 0x000fe20000000800 */
[----:B------:R-:W-:Y:S01]  /*6db0*/  FADD.FTZ R33, R33, R46 ;  /* 0x0000002e21217221 */ /* 0x000fe20000010000 */
[----:B-1----:R-:W-:-:S06]  /*6dc0*/  F2FP.F16.F32.PACK_AB R7, R21, R24 ;  /* 0x000000181507723e */ /* 0x002fcc00000000ff */
        /* <DEDUP_REMOVED lines=82> */
[----:B------:R-:W-:Y:S08]  /*72f0*/  MUFU.EX2 R56, R56 ;  /* 0x0000003800387308 */ /* 0x000ff00000000800 */
[----:B------:R-:W-:Y:S01]  /*7300*/  MUFU.EX2 R44, R44 ;  /* 0x0000002c002c7308 */ /* 0x000fe20000000800 */
[C---:B--2---:R-:W-:Y:S06]  /*7310*/  HMMA.16816.F32 R88, R4.reuse, R8, R88 ;  /* 0x000000080458723c */ /* 0x044fec0000001858 */
[C---:B------:R-:W-:Y:S01]  /*7320*/  HMMA.16816.F32 R84, R4.reuse, R10, R84 ;  /* 0x0000000a0454723c */ /* 0x040fe20000001854 */
[----:B------:R-:W1:Y:S01]  /*7330*/  LDSM.16.MT88.4 R8, [R162+0x8000] ;  /* 0x00800000a208783b */ /* 0x000e620000004200 */
[----:B------:R-:W2:Y:S04]  /*7340*/  MUFU.EX2 R45, R45 ;  /* 0x0000002d002d7308 */ /* 0x000ea80000000800 */
[C---:B-----5:R-:W-:Y:S04]  /*7350*/  HMMA.16816.F32 R96, R4.reuse, R12, R96 ;  /* 0x0000000c0460723c */ /* 0x060fe80000001860 */
[----:B------:R-:W-:Y:S02]  /*7360*/  MUFU.EX2 R39, R39 ;  /* 0x0000002700277308 */ /* 0x000fe40000000800 */
[C---:B------:R-:W-:Y:S01]  /*7370*/  HMMA.16816.F32 R92, R4.reuse, R14, R92 ;  /* 0x0000000e045c723c */ /* 0x040fe2000000185c */
[----:B------:R-:W4:Y:S05]  /*7380*/  LDSM.16.MT88.4 R12, [R163+0x8000] ;  /* 0x00800000a30c783b */ /* 0x000f2a0000004200 */
[----:B------:R-:W5:Y:S08]  /*7390*/  MUFU.EX2 R36, R36 ;  /* 0x0000002400247308 */ /* 0x000f700000000800 */
[----:B------:R-:W-:Y:S08]  /*73a0*/  MUFU.EX2 R31, R31 ;  /* 0x0000001f001f7308 */ /* 0x000ff00000000800 */
[----:B------:R-:W-:Y:S01]  /*73b0*/  MUFU.EX2 R193, R193 ;  /* 0x000000c100c17308 */ /* 0x000fe20000000800 */
[C---:B-1----:R-:W-:Y:S07]  /*73c0*/  HMMA.16816.F32 R72, R4.reuse, R8, R72 ;  /* 0x000000080448723c */ /* 0x042fee0000001848 */
[----:B------:R-:W-:Y:S01]  /*73d0*/  MUFU.EX2 R30, R30 ;  /* 0x0000001e001e7308 */ /* 0x000fe20000000800 */
[C---:B------:R-:W-:Y:S01]  /*73e0*/  HMMA.16816.F32 R68, R4.reuse, R10, R68 ;  /* 0x0000000a0444723c */ /* 0x040fe20000001844 */
[----:B------:R-:W1:Y:S05]  /*73f0*/  LDSM.16.MT88.4 R8, [R166+0x8800] ;  /* 0x00880000a608783b */ /* 0x000e6a0000004200 */
[C---:B----4-:R-:W-:Y:S06]  /*7400*/  HMMA.16816.F32 R80, R4.reuse, R12, R80 ;  /* 0x0000000c0450723c */ /* 0x050fec0000001850 */
[----:B------:R-:W-:Y:S01]  /*7410*/  HMMA.16816.F32 R76, R4, R14, R76 ;  /* 0x0000000e044c723c */ /* 0x000fe2000000184c */
[----:B------:R-:W4:Y:S06]  /*7420*/  LDSM.16.MT88.4 R12, [R163+0x8800] ;  /* 0x00880000a30c783b */ /* 0x000f2c0000004200 */
[----:B------:R-:W-:-:S02]  /*7430*/  F2FP.F16.F32.PACK_AB R4, R118, R63 ;  /* 0x0000003f7604723e */ /* 0x000fc400000000ff */
[----:B------:R-:W-:Y:S02]  /*7440*/  F2FP.F16.F32.PACK_AB R5, R61, R66 ;  /* 0x000000423d05723e */ /* 0x000fe400000000ff */
[----:B------:R-:W-:Y:S02]  /*7450*/  F2FP.F16.F32.PACK_AB R6, R57, R116 ;  /* 0x000000743906723e */ /* 0x000fe400000000ff */
[----:B---3--:R-:W-:-:S07]  /*7460*/  F2FP.F16.F32.PACK_AB R7, R59, R64 ;  /* 0x000000403b07723e */ /* 0x008fce00000000ff */
[C---:B------:R-:W-:Y:S06]  /*7470*/  HMMA.16816.F32 R88, R4.reuse, R16, R88 ;  /* 0x000000100458723c */ /* 0x040fec0000001858 */
[C---:B------:R-:W-:Y:S01]  /*7480*/  HMMA.16816.F32 R84, R4.reuse, R18, R84 ;  /* 0x000000120454723c */ /* 0x040fe20000001854 */
[----:B------:R-:W-:Y:S05]  /*7490*/  LDSM.16.MT88.4 R16, [R166+0x9000] ;  /* 0x00900000a610783b */ /* 0x000fea0000004200 */
[C---:B-1----:R-:W-:Y:S06]  /*74a0*/  HMMA.16816.F32 R96, R4.reuse, R8, R96 ;  /* 0x000000080460723c */ /* 0x042fec0000001860 */
[C---:B------:R-:W-:Y:S01]  /*74b0*/  HMMA.16816.F32 R92, R4.reuse, R10, R92 ;  /* 0x0000000a045c723c */ /* 0x040fe2000000185c */
[----:B------:R-:W1:Y:S05]  /*74c0*/  LDSM.16.MT88.4 R8, [R162+0x8800] ;  /* 0x00880000a208783b */ /* 0x000e6a0000004200 */
[C---:B----4-:R-:W-:Y:S06]  /*74d0*/  HMMA.16816.F32 R80, R4.reuse, R12, R80 ;  /* 0x0000000c0450723c */ /* 0x050fec0000001850 */
[C---:B------:R-:W-:Y:S01]  /*74e0*/  HMMA.16816.F32 R76, R4.reuse, R14, R76 ;  /* 0x0000000e044c723c */ /* 0x040fe2000000184c */
[----:B------:R-:W3:Y:S05]  /*74f0*/  LDSM.16.MT88.4 R12, [R164+0x9000] ;  /* 0x00900000a40c783b */ /* 0x000eea0000004200 */
[C---:B-1----:R-:W-:Y:S06]  /*7500*/  HMMA.16816.F32 R72, R4.reuse, R8, R72 ;  /* 0x000000080448723c */ /* 0x042fec0000001848 */
[----:B------:R-:W-:Y:S01]  /*7510*/  HMMA.16816.F32 R68, R4, R10, R68 ;  /* 0x0000000a0444723c */ /* 0x000fe20000001844 */
[----:B------:R-:W-:Y:S01]  /*7520*/  FADD.FTZ R9, R35, R38 ;  /* 0x0000002623097221 */ /* 0x000fe20000010000 */
[----:B------:R-:W-:Y:S01]  /*7530*/  F2FP.F16.F32.PACK_AB R8, R43, R58 ;  /* 0x0000003a2b08723e */ /* 0x000fe200000000ff */
[----:B------:R-:W1:Y:S01]  /*7540*/  LDSM.16.MT88.4 R4, [R163+0x9000] ;  /* 0x00900000a304783b */ /* 0x000e620000004200 */
[----:B------:R-:W-:Y:S01]  /*7550*/  FFMA.FTZ R35, R26, UR11, -R34 ;  /* 0x0000000b1a237c23 */ /* 0x000fe20008010822 */
[----:B------:R-:W-:Y:S01]  /*7560*/  FADD.FTZ R38, R32, R9 ;  /* 0x0000000920267221 */ /* 0x000fe20000010000 */
[----:B--2---:R-:W-:Y:S01]  /*7570*/  F2FP.F16.F32.PACK_AB R9, R45, R44 ;  /* 0x0000002c2d09723e */ /* 0x004fe200000000ff */
[----:B------:R-:W2:Y:S01]  /*7580*/  MUFU.EX2 R34, R37 ;  /* 0x0000002500227308 */ /* 0x000ea20000000800 */
[----:B------:R-:W-:Y:S01]  /*7590*/  F2FP.F16.F32.PACK_AB R10, R56, R41 ;  /* 0x00000029380a723e */ /* 0x000fe200000000ff */
[----:B------:R-:W-:Y:S01]  /*75a0*/  FADD.FTZ R38, R23, R38 ;  /* 0x0000002617267221 */ /* 0x000fe20000010000 */
[----:B-----5:R-:W-:-:S05]  /*75b0*/  F2FP.F16.F32.PACK_AB R11, R36, R39 ;  /* 0x00000027240b723e */ /* 0x020fca00000000ff */
[----:B------:R-:W-:Y:S02]  /*75c0*/  MUFU.EX2 R32, R35 ;  /* 0x0000002300207308 */ /* 0x000fe40000000800 */
[C---:B------:R-:W-:Y:S06]  /*75d0*/  HMMA.16816.F32 R96, R8.reuse, R16, R96 ;  /* 0x000000100860723c */ /* 0x040fec0000001860 */
[C---:B---3--:R-:W-:Y:S01]  /*75e0*/  HMMA.16816.F32 R88, R8.reuse, R12, R88 ;  /* 0x0000000c0858723c */ /* 0x048fe20000001858 */
[----:B------:R-:W-:Y:S01]  /*75f0*/  FADD.FTZ R16, R24, R33 ;  /* 0x0000002118107221 */ /* 0x000fe20000010000 */
[--C-:B------:R-:W-:Y:S01]  /*7600*/  FFMA.FTZ R33, R22, UR11, -R29.reuse ;  /* 0x0000000b16217c23 */ /* 0x100fe2000801081d */
[----:B------:R-:W-:Y:S01]  /*7610*/  FFMA.FTZ R17, R20, UR11, -R29 ;  /* 0x0000000b14117c23 */ /* 0x000fe2000801081d */
[----:B------:R-:W3:Y:S01]  /*7620*/  LDSM.16.MT88.4 R24, [R162+0x9000] ;  /* 0x00900000a218783b */ /* 0x000ee20000004200 */
[----:B------:R-:W-:Y:S01]  /*7630*/  FADD.FTZ R16, R21, R16 ;  /* 0x0000001015107221 */ /* 0x000fe20000010000 */
[C---:B------:R-:W-:Y:S01]  /*7640*/  HMMA.16816.F32 R92, R8.reuse, R18, R92 ;  /* 0x00000012085c723c */ /* 0x040fe2000000185c */
[----:B------:R-:W-:Y:S01]  /*7650*/  FADD.FTZ R13, R55, R38 ;  /* 0x00000026370d7221 */ /* 0x000fe20000010000 */
[----:B------:R-:W4:Y:S01]  /*7660*/  LDSM.16.MT88.4 R20, [R166+0x9800] ;  /* 0x00980000a614783b */ /* 0x000f220000004200 */
[----:B------:R-:W-:Y:S01]  /*7670*/  FADD.FTZ R53, R53, R16 ;  /* 0x0000001035357221 */ /* 0x000fe20000010000 */
[----:B------:R5:W-:Y:S01]  /*7680*/  MUFU.EX2 R38, R17 ;  /* 0x0000001100267308 */ /* 0x000be20000000800 */
[----:B------:R-:W-:Y:S01]  /*7690*/  FADD.FTZ R13, R54, R13 ;  /* 0x0000000d360d7221 */ /* 0x000fe20000010000 */
[----:B------:R-:W-:Y:S01]  /*76a0*/  FFMA.FTZ R29, R28, UR11, -R29 ;  /* 0x0000000b1c1d7c23 */ /* 0x000fe2000801081d */
[----:B------:R-:W-:Y:S01]  /*76b0*/  FADD.FTZ R50, R50, R53 ;  /* 0x0000003532327221 */ /* 0x000fe20000010000 */
[----:B------:R-:W-:Y:S01]  /*76c0*/  HMMA.16816.F32 R84, R8, R14, R84 ;  /* 0x0000000e0854723c */ /* 0x000fe20000001854 */
[----:B------:R-:W-:-:S02]  /*76d0*/  FADD.FTZ R52, R52, R13 ;  /* 0x0000000d34347221 */ /* 0x000fc40000010000 */
[----:B------:R-:W-:Y:S01]  /*76e0*/  FADD.FTZ R51, R51, R50 ;  /* 0x0000003233337221 */ /* 0x000fe20000010000 */
[----:B------:R-:W2:Y:S01]  /*76f0*/  MUFU.EX2 R33, R33 ;  /* 0x0000002100217308 */ /* 0x000ea20000000800 */
[----:B------:R-:W-:Y:S01]  /*7700*/  FADD.FTZ R49, R49, R52 ;  /* 0x0000003431317221 */ /* 0x000fe20000010000 */
[----:B------:R-:W4:Y:S01]  /*7710*/  LDSM.16.MT88.4 R12, [R163+0x9800] ;  /* 0x00980000a30c783b */ /* 0x000f220000004200 */
[----:B------:R-:W-:Y:S01]  /*7720*/  FADD.FTZ R51, R48, R51 ;  /* 0x0000003330337221 */ /* 0x000fe20000010000 */
[C---:B-1----:R-:W-:Y:S01]  /*7730*/  HMMA.16816.F32 R80, R8.reuse, R4, R80 ;  /* 0x000000040850723c */ /* 0x042fe20000001850 */
[----:B------:R-:W-:Y:S02]  /*7740*/  FADD.FTZ R110, R110, R49 ;  /* 0x000000316e6e7221 */ /* 0x000fe40000010000 */
[----:B------:R-:W-:Y:S01]  /*7750*/  FADD.FTZ R108, R108, R51 ;  /* 0x000000336c6c7221 */ /* 0x000fe20000010000 */
[----:B------:R-:W1:Y:S01]  /*7760*/  MUFU.EX2 R29, R29 ;  /* 0x0000001d001d7308 */ /* 0x000e620000000800 */
[----:B-----5:R-:W5:Y:S01]  /*7770*/  LDSM.16.MT88.4 R16, [R164+0x9800] ;  /* 0x00980000a410783b */ /* 0x020f620000004200 */
[----:B------:R-:W-:Y:S01]  /*7780*/  FADD.FTZ R107, R107, R110 ;  /* 0x0000006e6b6b7221 */ /* 0x000fe20000010000 */
[----:B------:R-:W-:Y:S01]  /*7790*/  FADD.FTZ R105, R105, R108 ;  /* 0x0000006c69697221 */ /* 0x000fe20000010000 */
[----:B------:R-:W-:Y:S01]  /*77a0*/  HMMA.16816.F32 R76, R8, R6, R76 ;  /* 0x00000006084c723c */ /* 0x000fe2000000184c */
[----:B--2---:R-:W-:Y:S01]  /*77b0*/  F2FP.F16.F32.PACK_AB R4, R34, R31 ;  /* 0x0000001f2204723e */ /* 0x004fe200000000ff */
[----:B------:R-:W-:Y:S01]  /*77c0*/  FADD.FTZ R106, R106, R107 ;  /* 0x0000006b6a6a7221 */ /* 0x000fe20000010000 */
[----:B------:R-:W-:Y:S01]  /*77d0*/  FADD.FTZ R104, R104, R105 ;  /* 0x0000006968687221 */ /* 0x000fe20000010000 */
[----:B------:R-:W-:-:S02]  /*77e0*/  F2FP.F16.F32.PACK_AB R5, R38, R33 ;  /* 0x000000212605723e */ /* 0x000fc400000000ff */
[----:B------:R-:W-:Y:S01]  /*77f0*/  FADD.FTZ R67, R67, R106 ;  /* 0x0000006a43437221 */ /* 0x000fe20000010000 */
[----:B------:R-:W-:Y:S01]  /*7800*/  FADD.FTZ R65, R65, R104 ;  /* 0x0000006841417221 */ /* 0x000fe20000010000 */
[----:B------:R-:W-:Y:S02]  /*7810*/  F2FP.F16.F32.PACK_AB R6, R193, R32 ;  /* 0x00000020c106723e */ /* 0x000fe400000000ff */
[----:B------:R-:W-:Y:S01]  /*7820*/  FADD.FTZ R134, R134, R67 ;  /* 0x0000004386867221 */ /* 0x000fe20000010000 */
[----:B------:R-:W-:Y:S01]  /*7830*/  FADD.FTZ R132, R132, R65 ;  /* 0x0000004184847221 */ /* 0x000fe20000010000 */
[----:B-1----:R-:W-:Y:S02]  /*7840*/  F2FP.F16.F32.PACK_AB R7, R29, R30 ;  /* 0x0000001e1d07723e */ /* 0x002fe400000000ff */
[----:B------:R-:W-:Y:S01]  /*7850*/  FADD.FTZ R115, R115, R134 ;  /* 0x0000008673737221 */ /* 0x000fe20000010000 */
[----:B------:R-:W-:Y:S01]  /*7860*/  FADD.FTZ R132, R113, R132 ;  /* 0x0000008471847221 */ /* 0x000fe20000010000 */
[----:B---3--:R-:W-:Y:S02]  /*7870*/  HMMA.16816.F32 R72, R8, R24, R72 ;  /* 0x000000180848723c */ /* 0x008fe40000001848 */
[----:B------:R-:W-:-:S04]  /*7880*/  FADD.FTZ R114, R114, R115 ;  /* 0x0000007372727221 */ /* 0x000fc80000010000 */
[----:B----4-:R-:W-:Y:S01]  /*7890*/  HMMA.16816.F32 R96, R4, R20, R96 ;  /* 0x000000140460723c */ /* 0x010fe20000001860 */
[----:B------:R-:W-:-:S05]  /*78a0*/  FADD.FTZ R114, R111, R114 ;  /* 0x000000726f727221 */ /* 0x000fca0000010000 */
[----:B------:R-:W-:Y:S01]  /*78b0*/  HMMA.16816.F32 R68, R8, R26, R68 ;  /* 0x0000001a0844723c */ /* 0x000fe20000001844 */
[----:B------:R-:W-:Y:S01]  /*78c0*/  FADD.FTZ R21, R109, R132 ;  /* 0x000000846d157221 */ /* 0x000fe20000010000 */
[----:B------:R-:W1:Y:S03]  /*78d0*/  LDSM.16.MT88.4 R8, [R162+0x9800] ;  /* 0x00980000a208783b */ /* 0x000e660000004200 */
[----:B------:R-:W-:Y:S01]  /*78e0*/  FADD.FTZ R21, R112, R21 ;  /* 0x0000001570157221 */ /* 0x000fe20000010000 */
[----:B------:R-:W-:Y:S03]  /*78f0*/  HMMA.16816.F32 R80, R4, R12, R80 ;  /* 0x0000000c0450723c */ /* 0x000fe60000001850 */
[----:B------:R-:W-:-:S03]  /*7900*/  FADD.FTZ R66, R66, R21 ;  /* 0x0000001542427221 */ /* 0x000fc60000010000 */
        /* <DEDUP_REMOVED lines=26> */
[----:B------:R-:W-:-:S04]  /*7ab0*/  FADD.FTZ R31, R34, R31 ;  /* 0x0000001f221f7221 */ /* 0x000fc80000010000 */
[----:B------:R-:W-:-:S04]  /*7ac0*/  FADD.FTZ R32, R32, R31 ;  /* 0x0000001f20207221 */ /* 0x000fc80000010000 */
[----:B------:R-:W-:Y:S01]  /*7ad0*/  FADD.FTZ R193, R193, R32 ;  /* 0x00000020c1c17221 */ /* 0x000fe20000010000 */
[----:B------:R-:W-:Y:S08]  /*7ae0*/  @!P1 BRA `(.L_x_6504) ;  /* 0x0000004c00589947 */ /* 0x000ff00003800000 */
        /* <DEDUP_REMOVED lines=63> */
.L_x_6505:
[----:B------:R-:W-:-:S04]  /*7ee0*/  LEA R4, -R120, RZ, 0x7 ;  /* 0x000000ff78047211 */ /* 0x000fc800078e39ff */
[----:B------:R-:W-:-:S07]  /*7ef0*/  SHF.R.S32.HI R5, RZ, 0x1f, R4 ;  /* 0x0000001fff057819 */ /* 0x000fce0000011404 */
.L_x_6506:
        /* <DEDUP_REMOVED lines=178> */
[----:B------:R-:W-:Y:S01]  /*8a20*/  HMMA.16816.F32 R8, R52, R48, R8 ;  /* 0x000000303408723c */ /* 0x000fe20000001808 */
[----:B------:R-:W-:Y:S01]  /*8a30*/  FMUL.FTZ R17, R17, UR10 ;  /* 0x0000000a11117c20 */ /* 0x000fe20008410000 */
[----:B------:R-:W-:Y:S01]  /*8a40*/  FMUL.FTZ R19, R19, UR10 ;  /* 0x0000000a13137c20 */ /* 0x000fe20008410000 */
[----:B------:R-:W-:Y:S01]  /*8a50*/  FMUL.FTZ R16, R16, UR10 ;  /* 0x0000000a10107c20 */ /* 0x000fe20008410000 */
[----:B------:R-:W-:-:S02]  /*8a60*/  FMUL.FTZ R18, R18, UR10 ;  /* 0x0000000a12127c20 */ /* 0x000fc40008410000 */
[----:B------:R-:W-:Y:S01]  /*8a70*/  HMMA.16816.F32 R4, R52, R50, R4 ;  /* 0x000000323404723c */ /* 0x000fe20000001804 */
[----:B------:R-:W3:Y:S01]  /*8a80*/  LDSM.16.M88.4 R48, [R102+0x2800] ;  /* 0x002800006630783b */ /* 0x000ee20000000200 */
[----:B------:R-:W-:Y:S01]  /*8a90*/  FMUL.FTZ R14, R14, UR10 ;  /* 0x0000000a0e0e7c20 */ /* 0x000fe20008410000 */
[----:B------:R-:W-:Y:S01]  /*8aa0*/  FMUL.FTZ R12, R12, UR10 ;  /* 0x0000000a0c0c7c20 */ /* 0x000fe20008410000 */
[----:B------:R-:W-:Y:S01]  /*8ab0*/  FMUL.FTZ R13, R13, UR10 ;  /* 0x0000000a0d0d7c20 */ /* 0x000fe20008410000 */
[----:B------:R-:W-:Y:S01]  /*8ac0*/  FMUL.FTZ R15, R15, UR10 ;  /* 0x0000000a0f0f7c20 */ /* 0x000fe20008410000 */
[----:B------:R-:W-:Y:S01]  /*8ad0*/  MUFU.TANH R147, R14 ;  /* 0x0000000e00937308 */ /* 0x000fe20000002400 */
[----:B------:R-:W-:Y:S01]  /*8ae0*/  FMUL.FTZ R44, R44, UR10 ;  /* 0x0000000a2c2c7c20 */ /* 0x000fe20008410000 */
[----:B------:R-:W-:Y:S01]  /*8af0*/  FMUL.FTZ R46, R46, UR10 ;  /* 0x0000000a2e2e7c20 */ /* 0x000fe20008410000 */
[----:B------:R-:W-:-:S03]  /*8b00*/  FMUL.FTZ R47, R47, UR10 ;  /* 0x0000000a2f2f7c20 */ /* 0x000fc60008410000 */
[----:B------:R-:W-:Y:S01]  /*8b10*/  FMUL.FTZ R42, R42, UR10 ;  /* 0x0000000a2a2a7c20 */ /* 0x000fe20008410000 */
[----:B------:R-:W-:Y:S01]  /*8b20*/  FMUL.FTZ R43, R43, UR10 ;  /* 0x0000000a2b2b7c20 */ /* 0x000fe20008410000 */
[----:B------:R-:W4:Y:S01]  /*8b30*/  MUFU.TANH R135, R12 ;  /* 0x0000000c00877308 */ /* 0x000f220000002400 */
[----:B------:R-:W-:Y:S01]  /*8b40*/  FMUL.FTZ R40, R40, UR10 ;  /* 0x0000000a28287c20 */ /* 0x000fe20008410000 */
[C---:B-1----:R-:W-:Y:S02]  /*8b50*/  HMMA.16816.F32 R36, R52.reuse, R64, R36 ;  /* 0x000000403424723c */ /* 0x042fe40000001824 */
[----:B------:R-:W-:Y:S01]  /*8b60*/  FMUL.FTZ R11, R11, UR10 ;  /* 0x0000000a0b0b7c20 */ /* 0x000fe20008410000 */
[----:B------:R-:W-:Y:S01]  /*8b70*/  FMUL.FTZ R10, R10, UR10 ;  /* 0x0000000a0a0a7c20 */ /* 0x000fe20008410000 */
[----:B------:R-:W-:Y:S01]  /*8b80*/  FMUL.FTZ R8, R8, UR10 ;  /* 0x0000000a08087c20 */ /* 0x000fe20008410000 */
[----:B------:R-:W-:Y:S01]  /*8b90*/  FMUL.FTZ R9, R9, UR10 ;  /* 0x0000000a09097c20 */ /* 0x000fe20008410000 */
[----:B------:R-:W-:Y:S01]  /*8ba0*/  MUFU.TANH R129, R44 ;  /* 0x0000002c00817308 */ /* 0x000fe20000002400 */
[C---:B------:R-:W-:Y:S01]  /*8bb0*/  HMMA.16816.F32 R32, R52.reuse, R66, R32 ;  /* 0x000000423420723c */ /* 0x040fe20000001820 */
[----:B------:R-:W1:Y:S01]  /*8bc0*/  LDSM.16.M88.4 R64, [R102+0x3800] ;  /* 0x003800006640783b */ /* 0x000e620000000200 */
[----:B------:R-:W-:Y:S01]  /*8bd0*/  FMUL.FTZ R4, R4, UR10 ;  /* 0x0000000a04047c20 */ /* 0x000fe20008410000 */
[----:B------:R-:W-:Y:S01]  /*8be0*/  FMUL.FTZ R7, R7, UR10 ;  /* 0x0000000a07077c20 */ /* 0x000fe20008410000 */
[----:B------:R-:W-:Y:S01]  /*8bf0*/  FMUL.FTZ R5, R5, UR10 ;  /* 0x0000000a05057c20 */ /* 0x000fe20008410000 */
[----:B------:R-:W-:Y:S01]  /*8c00*/  FMUL.FTZ R6, R6, UR10 ;  /* 0x0000000a06067c20 */ /* 0x000fe20008410000 */
[C---:B--2---:R-:W-:Y:S01]  /*8c10*/  HMMA.16816.F32 R28, R52.reuse, R112, R28 ;  /* 0x00000070341c723c */ /* 0x044fe2000000181c */
[----:B------:R2:W-:Y:S05]  /*8c20*/  MUFU.TANH R131, R4 ;  /* 0x0000000400837308 */ /* 0x0005ea0000002400 */
[----:B------:R-:W-:Y:S01]  /*8c30*/  HMMA.16816.F32 R24, R52, R114, R24 ;  /* 0x000000723418723c */ /* 0x000fe20000001818 */
[----:B------:R-:W5:Y:S01]  /*8c40*/  LDSM.16.M88.4 R112, [R102+0x3000] ;  /* 0x003000006670783b */ /* 0x000f620000000200 */
[----:B------:R-:W-:-:S04]  /*8c50*/  DEPBAR.LE SB0, 0x0 ;  /* 0x000080000000791a */ /* 0x000fc80000000000 */
[C---:B---3--:R-:W-:Y:S01]  /*8c60*/  HMMA.16816.F32 R20, R52.reuse, R48, R20 ;  /* 0x000000303414723c */ /* 0x048fe20000001814 */
[----:B------:R3:W-:Y:S01]  /*8c70*/  MUFU.TANH R145, R10 ;  /* 0x0000000a00917308 */ /* 0x0007e20000002400 */
[----:B------:R-:W-:Y:S01]  /*8c80*/  FMUL.FTZ R38, R38, UR10 ;  /* 0x0000000a26267c20 */ /* 0x000fe20008410000 */
[----:B------:R-:W-:Y:S01]  /*8c90*/  FMUL.FTZ R36, R36, UR10 ;  /* 0x0000000a24247c20 */ /* 0x000fe20008410000 */
[----:B--2---:R-:W-:Y:S02]  /*8ca0*/  IMAD.SHL.U32 R4, R178, 0x80, RZ ;  /* 0x00000080b2047824 */ /* 0x004fe400078e00ff */
[----:B------:R-:W-:Y:S01]  /*8cb0*/  HMMA.16816.F32 R116, R52, R50, R116 ;  /* 0x000000323474723c */ /* 0x000fe20000001874 */
[----:B------:R-:W-:Y:S02]  /*8cc0*/  FMUL.FTZ R34, R34, UR10 ;  /* 0x0000000a22227c20 */ /* 0x000fe40008410000 */
[----:B------:R2:W-:Y:S01]  /*8cd0*/  MUFU.TANH R51, R13 ;  /* 0x0000000d00337308 */ /* 0x0005e20000002400 */
[----:B------:R-:W-:-:S02]  /*8ce0*/  FMUL.FTZ R32, R32, UR10 ;  /* 0x0000000a20207c20 */ /* 0x000fc40008410000 */
[----:B------:R-:W-:Y:S01]  /*8cf0*/  FMUL.FTZ R28, R28, UR10 ;  /* 0x0000000a1c1c7c20 */ /* 0x000fe20008410000 */
[----:B------:R-:W-:Y:S01]  /*8d00*/  FMUL.FTZ R30, R30, UR10 ;  /* 0x0000000a1e1e7c20 */ /* 0x000fe20008410000 */
[----:B------:R-:W-:-:S03]  /*8d10*/  FMUL.FTZ R31, R31, UR10 ;  /* 0x0000000a1f1f7c20 */ /* 0x000fc60008410000 */
[----:B------:R4:W-:Y:S01]  /*8d20*/  MUFU.TANH R133, R8 ;  /* 0x0000000800857308 */ /* 0x0009e20000002400 */
[----:B---3--:R-:W-:Y:S01]  /*8d30*/  LOP3.LUT R10, R4, 0x8, R187, 0xfe, !PT ;  /* 0x00000008040a7812 */ /* 0x008fe200078efebb */
[----:B------:R-:W-:Y:S01]  /*8d40*/  FMUL.FTZ R24, R24, UR10 ;  /* 0x0000000a18187c20 */ /* 0x000fe20008410000 */
[----:B------:R-:W-:Y:S02]  /*8d50*/  FMUL.FTZ R26, R26, UR10 ;  /* 0x0000000a1a1a7c20 */ /* 0x000fe40008410000 */
[C---:B------:R-:W-:Y:S01]  /*8d60*/  ISETP.GE.AND P2, PT, R10.reuse, R126, PT ;  /* 0x0000007e0a00720c */ /* 0x040fe20003f46270 */
[C---:B-1----:R-:W-:Y:S01]  /*8d70*/  HMMA.16816.F32 R60, R52.reuse, R64, R60 ;  /* 0x00000040343c723c */ /* 0x042fe2000000183c */
[----:B------:R-:W-:Y:S01]  /*8d80*/  ISETP.GE.AND P3, PT, R10, R125, PT ;  /* 0x0000007d0a00720c */ /* 0x000fe20003f66270 */
[----:B------:R1:W-:Y:S01]  /*8d90*/  MUFU.TANH R143, R6 ;  /* 0x00000006008f7308 */ /* 0x0003e20000002400 */
[----:B------:R-:W-:Y:S01]  /*8da0*/  I2FP.F32.S32 R10, R10 ;  /* 0x0000000a000a7245 */ /* 0x000fe20000201400 */
[----:B------:R-:W-:Y:S01]  /*8db0*/  FMUL.FTZ R12, R23, UR10 ;  /* 0x0000000a170c7c20 */ /* 0x000fe20008410000 */
[----:B------:R-:W-:Y:S01]  /*8dc0*/  FMUL.FTZ R14, R21, UR10 ;  /* 0x0000000a150e7c20 */ /* 0x000fe20008410000 */
[C---:B------:R-:W-:Y:S01]  /*8dd0*/  HMMA.16816.F32 R104, R52.reuse, R66, R104 ;  /* 0x000000423468723c */ /* 0x040fe20000001868 */
[----:B--2---:R-:W-:Y:S01]  /*8de0*/  FMUL.FTZ R13, R37, UR10 ;  /* 0x0000000a250d7c20 */ /* 0x004fe20008410000 */
[----:B------:R-:W-:Y:S01]  /*8df0*/  FMUL.FTZ R37, R39, UR10 ;  /* 0x0000000a27257c20 */ /* 0x000fe20008410000 */
[----:B------:R-:W-:Y:S01]  /*8e00*/  FMUL.FTZ R20, R20, UR10 ;  /* 0x0000000a14147c20 */ /* 0x000fe20008410000 */
[----:B------:R2:W-:Y:S01]  /*8e10*/  MUFU.TANH R67, R11 ;  /* 0x0000000b00437308 */ /* 0x0005e20000002400 */
[----:B----4-:R-:W-:Y:S01]  /*8e20*/  FFMA.FTZ R8, R0, R10, R135 ;  /* 0x0000000a00087223 */ /* 0x010fe20000010087 */
[C---:B-----5:R-:W-:Y:S01]  /*8e30*/  HMMA.16816.F32 R56, R52.reuse, R112, R56 ;  /* 0x000000703438723c */ /* 0x060fe20000001838 */
[----:B------:R-:W-:Y:S01]  /*8e40*/  FMUL.FTZ R22, R22, UR10 ;  /* 0x0000000a16167c20 */ /* 0x000fe20008410000 */
[----:B------:R-:W-:Y:S01]  /*8e50*/  FMUL.FTZ R116, R116, UR10 ;  /* 0x0000000a74747c20 */ /* 0x000fe20008410000 */
[----:B------:R-:W-:Y:S01]  /*8e60*/  FMUL.FTZ R118, R118, UR10 ;  /* 0x0000000a76767c20 */ /* 0x000fe20008410000 */
[----:B------:R-:W-:Y:S01]  /*8e70*/  FSEL R8, R8, -INF , !P2 ;  /* 0xff80000008087808 */ /* 0x000fe20005000000 */
[----:B------:R-:W-:Y:S01]  /*8e80*/  FMUL.FTZ R119, R119, UR10 ;  /* 0x0000000a77777c20 */ /* 0x000fe20008410000 */
[----:B------:R-:W-:Y:S01]  /*8e90*/  HMMA.16816.F32 R108, R52, R114, R108 ;  /* 0x00000072346c723c */ /* 0x000fe2000000186c */
[----:B------:R3:W4:Y:S01]  /*8ea0*/  MUFU.TANH R53, R17 ;  /* 0x0000001100357308 */ /* 0x0007220000002400 */
[----:B-1----:R-:W-:Y:S01]  /*8eb0*/  FMUL.FTZ R6, R35, UR10 ;  /* 0x0000000a23067c20 */ /* 0x002fe20008410000 */
[----:B------:R-:W-:-:S03]  /*8ec0*/  FMUL.FTZ R117, R117, UR10 ;  /* 0x0000000a75757c20 */ /* 0x000fc60008410000 */
[----:B------:R-:W-:Y:S01]  /*8ed0*/  FMUL.FTZ R61, R61, UR10 ;  /* 0x0000000a3d3d7c20 */ /* 0x000fe20008410000 */
[----:B------:R-:W-:Y:S02]  /*8ee0*/  FMUL.FTZ R63, R63, UR10 ;  /* 0x0000000a3f3f7c20 */ /* 0x000fe40008410000 */
[----:B------:R-:W1:Y:S01]  /*8ef0*/  MUFU.TANH R115, R19 ;  /* 0x0000001300737308 */ /* 0x000e620000002400 */
[----:B--2---:R-:W-:Y:S02]  /*8f00*/  LOP3.LUT R11, R4, R187, RZ, 0xfc, !PT ;  /* 0x000000bb040b7212 */ /* 0x004fe400078efcff */
[----:B------:R-:W-:-:S03]  /*8f10*/  FMUL.FTZ R107, R107, UR10 ;  /* 0x0000000a6b6b7c20 */ /* 0x000fc60008410000 */
[----:B------:R-:W-:Y:S02]  /*8f20*/  VIADD R149, R11, 0x21 ;  /* 0x000000210b957836 */ /* 0x000fe40000000000 */
[----:B------:R2:W-:Y:S01]  /*8f30*/  MUFU.TANH R55, R7 ;  /* 0x0000000700377308 */ /* 0x0005e20000002400 */
[----:B---3--:R-:W-:Y:S01]  /*8f40*/  FMUL.FTZ R17, R45, UR10 ;  /* 0x0000000a2d117c20 */ /* 0x008fe20008410000 */
[----:B------:R-:W-:Y:S02]  /*8f50*/  VIADD R151, R11, 0x39 ;  /* 0x000000390b977836 */ /* 0x000fe40000000000 */
[----:B------:R-:W-:Y:S01]  /*8f60*/  FMUL.FTZ R56, R56, UR10 ;  /* 0x0000000a38387c20 */ /* 0x000fe20008410000 */
[----:B------:R-:W-:Y:S01]  /*8f70*/  FMUL.FTZ R58, R58, UR10 ;  /* 0x0000000a3a3a7c20 */ /* 0x000fe20008410000 */
[----:B------:R-:W-:Y:S01]  /*8f80*/  FMUL.FTZ R57, R57, UR10 ;  /* 0x0000000a39397c20 */ /* 0x000fe20008410000 */
[----:B------:R-:W-:Y:S01]  /*8f90*/  FMUL.FTZ R59, R59, UR10 ;  /* 0x0000000a3b3b7c20 */ /* 0x000fe20008410000 */
[----:B------:R-:W-:Y:S01]  /*8fa0*/  FMUL.FTZ R108, R108, UR10 ;  /* 0x0000000a6c6c7c20 */ /* 0x000fe20008410000 */
[----:B------:R3:W-:Y:S01]  /*8fb0*/  MUFU.TANH R19, R5 ;  /* 0x0000000500137308 */ /* 0x0007e20000002400 */
[----:B------:R-:W-:Y:S01]  /*8fc0*/  FMUL.FTZ R110, R110, UR10 ;  /* 0x0000000a6e6e7c20 */ /* 0x000fe20008410000 */
[----:B------:R-:W-:Y:S01]  /*8fd0*/  FMUL.FTZ R111, R111, UR10 ;  /* 0x0000000a6f6f7c20 */ /* 0x000fe20008410000 */
[----:B------:R-:W-:-:S05]  /*8fe0*/  FMUL.FTZ R109, R109, UR10 ;  /* 0x0000000a6d6d7c20 */ /* 0x000fca0008410000 */
[----:B------:R5:W1:Y:S01]  /*8ff0*/  MUFU.TANH R113, R15 ;  /* 0x0000000f00717308 */ /* 0x000a620000002400 */
[----:B--2---:R-:W-:-:S07]  /*9000*/  FMUL.FTZ R7, R33, UR10 ;  /* 0x0000000a21077c20 */ /* 0x004fce0008410000 */
[----:B------:R-:W2:Y:S01]  /*9010*/  MUFU.TANH R49, R9 ;  /* 0x0000000900317308 */ /* 0x000ea20000002400 */
[----:B---3--:R-:W-:Y:S01]  /*9020*/  FMUL.FTZ R5, R29, UR10 ;  /* 0x0000000a1d057c20 */ /* 0x008fe20008410000 */
[----:B------:R-:W-:-:S06]  /*9030*/  FMUL.FTZ R29, R25, UR10 ;  /* 0x0000000a191d7c20 */ /* 0x000fcc0008410000 */
[----:B------:R3:W-:Y:S01]  /*9040*/  MUFU.TANH R25, R7 ;  /* 0x0000000700197308 */ /* 0x0007e20000002400 */
[----:B-----5:R-:W-:Y:S01]  /*9050*/  FMUL.FTZ R15, R41, UR10 ;  /* 0x0000000a290f7c20 */ /* 0x020fe20008410000 */
[----:B------:R-:W-:-:S06]  /*9060*/  VIADD R41, R11, 0x19 ;  /* 0x000000190b297836 */ /* 0x000fcc0000000000 */
[----:B------:R5:W-:Y:S08]  /*9070*/  MUFU.TANH R35, R28 ;  /* 0x0000001c00237308 */ /* 0x000bf00000002400 */
[----:B------:R2:W-:Y:S01]  /*9080*/  MUFU.TANH R23, R6 ;  /* 0x0000000600177308 */ /* 0x0005e20000002400 */
[----:B---3--:R-:W-:-:S05]  /*9090*/  VIADD R7, R11, 0x1 ;  /* 0x000000010b077836 */ /* 0x008fca0000000000 */
[C---:B------:R-:W-:Y:S02]  /*90a0*/  ISETP.GE.AND P5, PT, R7.reuse, R126, PT ;  /* 0x0000007e0700720c */ /* 0x040fe40003fa6270 */
[----:B------:R-:W-:Y:S01]  /*90b0*/  ISETP.GE.AND P4, PT, R7, R125, PT ;  /* 0x0000007d0700720c */ /* 0x000fe20003f86270 */
[----:B-----5:R-:W-:Y:S01]  /*90c0*/  VIADD R28, R11, 0x9 ;  /* 0x000000090b1c7836 */ /* 0x020fe20000000000 */
[----:B------:R-:W-:Y:S01]  /*90d0*/  I2FP.F32.S32 R7, R7 ;  /* 0x0000000700077245 */ /* 0x000fe20000201400 */
[----:B------:R3:W-:Y:S03]  /*90e0*/  MUFU.TANH R65, R16 ;  /* 0x0000001000417308 */ /* 0x0007e60000002400 */
[----:B------:R-:W-:Y:S01]  /*90f0*/  ISETP.GE.AND P2, PT, R28, R125, PT ;  /* 0x0000007d1c00720c */ /* 0x000fe20003f46270 */
[CC--:B----4-:R-:W-:Y:S01]  /*9100*/  FFMA.FTZ R53, R0.reuse, R7.reuse, R53 ;  /* 0x0000000700357223 */ /* 0x0d0fe20000010035 */
[C---:B-1----:R-:W-:Y:S01]  /*9110*/  FFMA.FTZ R9, R0.reuse, R7, R115 ;  /* 0x0000000700097223 */ /* 0x042fe20000010073 */
[----:B------:R-:W-:Y:S01]  /*9120*/  FFMA.FTZ R7, R0, R10, R147 ;  /* 0x0000000a00077223 */ /* 0x000fe20000010093 */
[----:B--2---:R-:W-:Y:S01]  /*9130*/  LOP3.LUT R6, R4, 0x10, R187, 0xfe, !PT ;  /* 0x0000001004067812 */ /* 0x004fe200078efebb */
[----:B------:R-:W-:Y:S01]  /*9140*/  MUFU.TANH R21, R34 ;  /* 0x0000002200157308 */ /* 0x000fe20000002400 */
[----:B------:R-:W-:-:S02]  /*9150*/  FSEL R10, R53, -INF , !P5 ;  /* 0xff800000350a7808 */ /* 0x000fc40006800000 */
[----:B------:R-:W-:Y:S02]  /*9160*/  FSEL R7, R7, -INF , !P3 ;  /* 0xff80000007077808 */ /* 0x000fe40005800000 */
[C---:B------:R-:W-:Y:S02]  /*9170*/  ISETP.GE.AND P5, PT, R6.reuse, R126, PT ;  /* 0x0000007e0600720c */ /* 0x040fe40003fa6270 */
[----:B------:R-:W-:Y:S01]  /*9180*/  ISETP.GE.AND P3, PT, R6, R125, PT ;  /* 0x0000007d0600720c */ /* 0x000fe20003f66270 */
[----:B------:R1:W-:Y:S01]  /*9190*/  MUFU.TANH R53, R30 ;  /* 0x0000001e00357308 */ /* 0x0003e20000002400 */
[----:B---3--:R-:W-:Y:S01]  /*91a0*/  FMUL.FTZ R16, R27, UR10 ;  /* 0x0000000a1b107c20 */ /* 0x008fe20008410000 */
[----:B------:R-:W-:Y:S02]  /*91b0*/  I2FP.F32.S32 R6, R6 ;  /* 0x0000000600067245 */ /* 0x000fe40000201400 */
[----:B------:R-:W-:Y:S02]  /*91c0*/  FSEL R9, R9, -INF , !P4 ;  /* 0xff80000009097808 */ /* 0x000fe40006000000 */
[----:B------:R-:W-:-:S02]  /*91d0*/  ISETP.GE.AND P4, PT, R28, R126, PT ;  /* 0x0000007e1c00720c */ /* 0x000fc40003f86270 */
[----:B------:R2:W-:Y:S08]  /*91e0*/  MUFU.TANH R27, R5 ;  /* 0x00000005001b7308 */ /* 0x0005f00000002400 */
[----:B------:R3:W-:Y:S01]  /*91f0*/  MUFU.TANH R33, R32 ;  /* 0x0000002000217308 */ /* 0x0007e20000002400 */
[----:B-1----:R-:W-:-:S05]  /*9200*/  FFMA.FTZ R30, R0, R6, R133 ;  /* 0x00000006001e7223 */ /* 0x002fca0000010085 */
[----:B------:R-:W-:Y:S02]  /*9210*/  FSEL R30, R30, -INF , !P5 ;  /* 0xff8000001e1e7808 */ /* 0x000fe40006800000 */
[----:B------:R-:W1:Y:S01]  /*9220*/  MUFU.TANH R141, R46 ;  /* 0x0000002e008d7308 */ /* 0x000e620000002400 */
[----:B--2---:R-:W-:Y:S02]  /*9230*/  I2FP.F32.S32 R5, R28 ;  /* 0x0000001c00057245 */ /* 0x004fe40000201400 */
[----:B------:R-:W-:-:S03]  /*9240*/  LOP3.LUT R28, R4, 0x18, R187, 0xfe, !PT ;  /* 0x00000018041c7812 */ /* 0x000fc600078efebb */
[CC--:B------:R-:W-:Y:S01]  /*9250*/  FFMA.FTZ R34, R0.reuse, R5.reuse, R51 ;  /* 0x0000000500227223 */ /* 0x0c0fe20000010033 */
[C---:B------:R-:W-:Y:S01]  /*9260*/  FFMA.FTZ R5, R0.reuse, R5, R113 ;  /* 0x0000000500057223 */ /* 0x040fe20000010071 */
[----:B------:R-:W-:Y:S01]  /*9270*/  FFMA.FTZ R51, R0, R6, R145 ;  /* 0x0000000600337223 */ /* 0x000fe20000010091 */
[----:B---3--:R-:W-:Y:S01]  /*9280*/  VIADD R32, R11, 0x11 ;  /* 0x000000110b207836 */ /* 0x008fe20000000000 */
[----:B------:R2:W-:Y:S01]  /*9290*/  MUFU.TANH R139, R42 ;  /* 0x0000002a008b7308 */ /* 0x0005e20000002400 */
[----:B------:R-:W-:Y:S02]  /*92a0*/  FSEL R6, R34, -INF , !P4 ;  /* 0xff80000022067808 */ /* 0x000fe40006000000 */
[----:B------:R-:W-:Y:S02]  /*92b0*/  FSEL R5, R5, -INF , !P2 ;  /* 0xff80000005057808 */ /* 0x000fe40005000000 */
[C---:B------:R-:W-:Y:S02]  /*92c0*/  ISETP.GE.AND P2, PT, R32.reuse, R126, PT ;  /* 0x0000007e2000720c */ /* 0x040fe40003f46270 */
[----:B------:R-:W-:Y:S01]  /*92d0*/  ISETP.GE.AND P5, PT, R32, R125, PT ;  /* 0x0000007d2000720c */ /* 0x000fe20003fa6270 */
[----:B------:R3:W-:Y:S01]  /*92e0*/  MUFU.TANH R45, R43 ;  /* 0x0000002b002d7308 */ /* 0x0007e20000002400 */
[----:B------:R-:W-:-:S02]  /*92f0*/  FSEL R51, R51, -INF , !P3 ;  /* 0xff80000033337808 */ /* 0x000fc40005800000 */
[C---:B------:R-:W-:Y:S02]  /*9300*/  ISETP.GE.AND P4, PT, R28.reuse, R126, PT ;  /* 0x0000007e1c00720c */ /* 0x040fe40003f86270 */
[----:B------:R-:W-:Y:S02]  /*9310*/  I2FP.F32.S32 R32, R32 ;  /* 0x0000002000207245 */ /* 0x000fe40000201400 */
[----:B------:R-:W-:Y:S01]  /*9320*/  ISETP.GE.AND P3, PT, R28, R125, PT ;  /* 0x0000007d1c00720c */ /* 0x000fe20003f66270 */
[----:B------:R-:W4:Y:S01]  /*9330*/  MUFU.TANH R17, R17 ;  /* 0x0000001100117308 */ /* 0x000f220000002400 */
[----:B------:R-:W-:Y:S01]  /*9340*/  I2FP.F32.S32 R28, R28 ;  /* 0x0000001c001c7245 */ /* 0x000fe20000201400 */
[CC--:B------:R-:W-:Y:S01]  /*9350*/  FFMA.FTZ R34, R0.reuse, R32.reuse, R49 ;  /* 0x0000002000227223 */ /* 0x0c0fe20000010031 */
[----:B------:R-:W-:Y:S01]  /*9360*/  FFMA.FTZ R49, R0, R32, R67 ;  /* 0x0000002000317223 */ /* 0x000fe20000010043 */
[----:B------:R-:W-:Y:S02]  /*9370*/  LOP3.LUT R32, R4, 0x20, R187, 0xfe, !PT ;  /* 0x0000002004207812 */ /* 0x000fe400078efebb */
[----:B--2---:R-:W-:-:S02]  /*9380*/  FFMA.FTZ R42, R0, R28, R131 ;  /* 0x0000001c002a7223 */ /* 0x004fc40000010083 */
[----:B------:R-:W-:Y:S01]  /*9390*/  FSEL R49, R49, -INF , !P5 ;  /* 0xff80000031317808 */ /* 0x000fe20006800000 */
[----:B---3--:R-:W-:Y:S01]  /*93a0*/  FFMA.FTZ R43, R0, R28, R143 ;  /* 0x0000001c002b7223 */ /* 0x008fe2000001008f */
[----:B------:R-:W-:Y:S01]  /*93b0*/  FSEL R28, R34, -INF , !P2 ;  /* 0xff800000221c7808 */ /* 0x000fe20005000000 */
[----:B------:R2:W-:Y:S01]  /*93c0*/  MUFU.TANH R39, R24 ;  /* 0x0000001800277308 */ /* 0x0005e20000002400 */
[----:B------:R-:W-:Y:S02]  /*93d0*/  FSEL R42, R42, -INF , !P4 ;  /* 0xff8000002a2a7808 */ /* 0x000fe40006000000 */
[CC--:B------:R-:W-:Y:S02]  /*93e0*/  ISETP.GE.AND P5, PT, R41.reuse, R126.reuse, PT ;  /* 0x0000007e2900720c */ /* 0x0c0fe40003fa6270 */
[----:B------:R-:W-:Y:S02]  /*93f0*/  ISETP.GE.AND P4, PT, R41, R125, PT ;  /* 0x0000007d2900720c */ /* 0x000fe40003f86270 */
[----:B------:R-:W-:Y:S01]  /*9400*/  FSEL R43, R43, -INF , !P3 ;  /* 0xff8000002b2b7808 */ /* 0x000fe20005800000 */
[----:B------:R-:W3:Y:S01]  /*9410*/  MUFU.TANH R47, R47 ;  /* 0x0000002f002f7308 */ /* 0x000ee20000002400 */
[----:B------:R-:W-:-:S02]  /*9420*/  ISETP.GE.AND P2, PT, R32, R126, PT ;  /* 0x0000007e2000720c */ /* 0x000fc40003f46270 */
[----:B------:R-:W-:Y:S02]  /*9430*/  I2FP.F32.S32 R41, R41 ;  /* 0x0000002900297245 */ /* 0x000fe40000201400 */
[----:B------:R-:W-:Y:S02]  /*9440*/  ISETP.GE.AND P3, PT, R32, R125, PT ;  /* 0x0000007d2000720c */ /* 0x000fe40003f66270 */
[----:B------:R-:W-:Y:S01]  /*9450*/  I2FP.F32.S32 R32, R32 ;  /* 0x0000002000207245 */ /* 0x000fe20000201400 */
[CC--:B------:R-:W-:Y:S01]  /*9460*/  FFMA.FTZ R19, R0.reuse, R41.reuse, R19 ;  /* 0x0000002900137223 */ /* 0x0c0fe20000010013 */
[----:B------:R-:W-:Y:S01]  /*9470*/  FFMA.FTZ R41, R0, R41, R55 ;  /* 0x0000002900297223 */ /* 0x000fe20000010037 */
[----:B--2---:R-:W-:Y:S01]  /*9480*/  LOP3.LUT R24, R4, 0x28, R187, 0xfe, !PT ;  /* 0x0000002804187812 */ /* 0x004fe200078efebb */
[----:B------:R2:W5:Y:S01]  /*9490*/  MUFU.TANH R127, R40 ;  /* 0x00000028007f7308 */ /* 0x0005620000002400 */
[CC--:B------:R-:W-:Y:S01]  /*94a0*/  FFMA.FTZ R129, R0.reuse, R32.reuse, R129 ;  /* 0x0000002000817223 */ /* 0x0c0fe20000010081 */
[----:B-1----:R-:W-:Y:S01]  /*94b0*/  FFMA.FTZ R131, R0, R32, R141 ;  /* 0x0000002000837223 */ /* 0x002fe2000001008d */
[----:B------:R-:W-:-:S02]  /*94c0*/  FSEL R41, R41, -INF , !P4 ;  /* 0xff80000029297808 */ /* 0x000fc40006000000 */
[----:B------:R-:W-:Y:S02]  /*94d0*/  ISETP.GE.AND P4, PT, R149, R126, PT ;  /* 0x0000007e9500720c */ /* 0x000fe40003f86270 */
[----:B------:R-:W-:Y:S01]  /*94e0*/  FSEL R196, R129, -INF , !P2 ;  /* 0xff80000081c47808 */ /* 0x000fe20005000000 */
[----:B------:R-:W1:Y:S01]  /*94f0*/  MUFU.TANH R15, R15 ;  /* 0x0000000f000f7308 */ /* 0x000e620000002400 */
[----:B------:R-:W-:Y:S02]  /*9500*/  FSEL R131, R131, -INF , !P3 ;  /* 0xff80000083837808 */ /* 0x000fe40005800000 */
[-C--:B------:R-:W-:Y:S02]  /*9510*/  ISETP.GE.AND P2, PT, R149, R125.reuse, PT ;  /* 0x0000007d9500720c */ /* 0x080fe40003f46270 */
[----:B------:R-:W-:Y:S02]  /*9520*/  ISETP.GE.AND P3, PT, R24, R125, PT ;  /* 0x0000007d1800720c */ /* 0x000fe40003f66270 */
[----:B------:R-:W-:Y:S01]  /*9530*/  I2FP.F32.S32 R149, R149 ;  /* 0x0000009500957245 */ /* 0x000fe20000201400 */
[----:B------:R-:W1:Y:S01]  /*9540*/  MUFU.TANH R137, R38 ;  /* 0x0000002600897308 */ /* 0x000e620000002400 */
[----:B--2---:R-:W-:-:S02]  /*9550*/  FSEL R40, R19, -INF , !P5 ;  /* 0xff80000013287808 */ /* 0x004fc40006800000 */
[----:B------:R-:W-:Y:S01]  /*9560*/  ISETP.GE.AND P5, PT, R24, R126, PT ;  /* 0x0000007e1800720c */ /* 0x000fe20003fa6270 */
[CC--:B----4-:R-:W-:Y:S01]  /*9570*/  FFMA.FTZ R188, R0.reuse, R149.reuse, R17 ;  /* 0x0000009500bc7223 */ /* 0x0d0fe20000010011 */
[----:B------:R-:W-:Y:S01]  /*9580*/  I2FP.F32.S32 R24, R24 ;  /* 0x0000001800187245 */ /* 0x000fe20000201400 */
[----:B------:R-:W-:Y:S02]  /*9590*/  VIADD R17, R11, 0x29 ;  /* 0x000000290b117836 */ /* 0x000fe40000000000 */
[----:B---3--:R-:W-:Y:S01]  /*95a0*/  FFMA.FTZ R149, R0, R149, R47 ;  /* 0x0000009500957223 */ /* 0x008fe2000001002f */
[----:B------:R-:W2:Y:S01]  /*95b0*/  MUFU.TANH R121, R36 ;  /* 0x0000002400797308 */ /* 0x000ea20000002400 */
[----:B------:R-:W-:Y:S01]  /*95c0*/  FSEL R188, R188, -INF , !P4 ;  /* 0xff800000bcbc7808 */ /* 0x000fe20006000000 */
[CC--:B------:R-:W-:Y:S01]  /*95d0*/  FFMA.FTZ R139, R0.reuse, R24.reuse, R139 ;  /* 0x00000018008b7223 */ /* 0x0c0fe2000001008b */
[----:B-----5:R-:W-:Y:S01]  /*95e0*/  FFMA.FTZ R127, R0, R24, R127 ;  /* 0x00000018007f7223 */ /* 0x020fe2000001007f */
[----:B------:R-:W-:-:S02]  /*95f0*/  FSEL R149, R149, -INF , !P2 ;  /* 0xff80000095957808 */ /* 0x000fc40005000000 */
[----:B------:R-:W-:Y:S02]  /*9600*/  ISETP.GE.AND P2, PT, R17, R126, PT ;  /* 0x0000007e1100720c */ /* 0x000fe40003f46270 */
[----:B------:R3:W-:Y:S01]  /*9610*/  MUFU.TANH R67, R16 ;  /* 0x0000001000437308 */ /* 0x0007e20000002400 */
[----:B------:R-:W-:Y:S02]  /*9620*/  FSEL R147, R139, -INF , !P3 ;  /* 0xff8000008b937808 */ /* 0x000fe40005800000 */
[----:B------:R-:W-:Y:S02]  /*9630*/  FSEL R136, R127, -INF , !P5 ;  /* 0xff8000007f887808 */ /* 0x000fe40006800000 */
[----:B------:R-:W-:-:S03]  /*9640*/  ISETP.GE.AND P5, PT, R17, R125, PT ;  /* 0x0000007d1100720c */ /* 0x000fc60003fa6270 */
[----:B------:R4:W-:Y:S08]  /*9650*/  MUFU.TANH R19, R14 ;  /* 0x0000000e00137308 */ /* 0x0009f00000002400 */
[----:B------:R-:W5:Y:S01]  /*9660*/  MUFU.TANH R37, R37 ;  /* 0x0000002500257308 */ /* 0x000f620000002400 */
[----:B---3--:R-:W-:-:S04]  /*9670*/  LOP3.LUT R16, R4, 0x30, R187, 0xfe, !PT ;  /* 0x0000003004107812 */ /* 0x008fc800078efebb */
[C---:B------:R-:W-:Y:S02]  /*9680*/  ISETP.GE.AND P4, PT, R16.reuse, R126, PT ;  /* 0x0000007e1000720c */ /* 0x040fe40003f86270 */
[----:B------:R-:W-:Y:S01]  /*9690*/  ISETP.GE.AND P3, PT, R16, R125, PT ;  /* 0x0000007d1000720c */ /* 0x000fe20003f66270 */
[----:B------:R-:W3:Y:S01]  /*96a0*/  MUFU.TANH R13, R13 ;  /* 0x0000000d000d7308 */ /* 0x000ee20000002400 */
[----:B----4-:R-:W-:Y:S02]  /*96b0*/  I2FP.F32.S32 R14, R17 ;  /* 0x00000011000e7245 */ /* 0x010fe40000201400 */
[----:B------:R-:W-:-:S03]  /*96c0*/  I2FP.F32.S32 R16, R16 ;  /* 0x0000001000107245 */ /* 0x000fc60000201400 */
[CC--:B-1----:R-:W-:Y:S01]  /*96d0*/  FFMA.FTZ R15, R0.reuse, R14.reuse, R15 ;  /* 0x0000000e000f7223 */ /* 0x0c2fe2000001000f */
[C---:B------:R-:W-:Y:S01]  /*96e0*/  FFMA.FTZ R45, R0.reuse, R14, R45 ;  /* 0x0000000e002d7223 */ /* 0x040fe2000001002d */
[CC--:B------:R-:W-:Y:S01]  /*96f0*/  FFMA.FTZ R137, R0.reuse, R16.reuse, R137 ;  /* 0x0000001000897223 */ /* 0x0c0fe20000010089 */
[----:B--2---:R-:W-:Y:S01]  /*9700*/  FFMA.FTZ R121, R0, R16, R121 ;  /* 0x0000001000797223 */ /* 0x004fe20000010079 */
[----:B------:R-:W-:Y:S01]  /*9710*/  LOP3.LUT R14, R4, 0x38, R187, 0xfe, !PT ;  /* 0x00000038040e7812 */ /* 0x000fe200078efebb */
[----:B------:R-:W-:Y:S01]  /*9720*/  VIADD R16, R11, 0x31 ;  /* 0x000000310b107836 */ /* 0x000fe20000000000 */
[----:B------:R-:W-:Y:S01]  /*9730*/  FSEL R134, R15, -INF , !P2 ;  /* 0xff8000000f867808 */ /* 0x000fe20005000000 */
[----:B------:R1:W-:Y:S01]  /*9740*/  MUFU.TANH R17, R12 ;  /* 0x0000000c00117308 */ /* 0x0003e20000002400 */
[----:B------:R-:W-:Y:S02]  /*9750*/  FSEL R189, R137, -INF , !P3 ;  /* 0xff80000089bd7808 */ /* 0x000fe40005800000 */
[----:B------:R-:W-:-:S02]  /*9760*/  ISETP.GE.AND P2, PT, R14, R126, PT ;  /* 0x0000007e0e00720c */ /* 0x000fc40003f46270 */
[-C--:B------:R-:W-:Y:S02]  /*9770*/  ISETP.GE.AND P3, PT, R14, R125.reuse, PT ;  /* 0x0000007d0e00720c */ /* 0x080fe40003f66270 */
[----:B------:R-:W-:Y:S01]  /*9780*/  I2FP.F32.S32 R14, R14 ;  /* 0x0000000e000e7245 */ /* 0x000fe20000201400 */
[----:B------:R-:W2:Y:S01]  /*9790*/  MUFU.TANH R31, R31 ;  /* 0x0000001f001f7308 */ /* 0x000ea20000002400 */
[----:B------:R-:W-:Y:S02]  /*97a0*/  FSEL R152, R121, -INF , !P4 ;  /* 0xff80000079987808 */ /* 0x000fe40006000000 */
[----:B------:R-:W-:Y:S01]  /*97b0*/  FSEL R127, R45, -INF , !P5 ;  /* 0xff8000002d7f7808 */ /* 0x000fe20006800000 */
[-C--:B------:R-:W-:Y:S01]  /*97c0*/  FFMA.FTZ R33, R0, R14.reuse, R33 ;  /* 0x0000000e00217223 */ /* 0x080fe20000010021 */
[----:B------:R-:W-:Y:S01]  /*97d0*/  ISETP.GE.AND P4, PT, R16, R125, PT ;  /* 0x0000007d1000720c */ /* 0x000fe20003f86270 */
[----:B------:R-:W-:Y:S01]  /*97e0*/  FFMA.FTZ R155, R0, R14, R21 ;  /* 0x0000000e009b7223 */ /* 0x000fe20000010015 */
[----:B------:R-:W-:Y:S01]  /*97f0*/  ISETP.GE.AND P5, PT, R16, R126, PT ;  /* 0x0000007e1000720c */ /* 0x000fe20003fa6270 */
[----:B------:R-:W4:Y:S01]  /*9800*/  MUFU.TANH R113, R26 ;  /* 0x0000001a00717308 */ /* 0x000f220000002400 */
[----:B-1----:R-:W-:Y:S01]  /*9810*/  I2FP.F32.S32 R12, R16 ;  /* 0x00000010000c7245 */ /* 0x002fe20000201400 */
[----:B------:R-:W-:Y:S01]  /*9820*/  FMUL.FTZ R16, R106, UR10 ;  /* 0x0000000a6a107c20 */ /* 0x000fe20008410000 */
[----:B------:R-:W-:-:S02]  /*9830*/  FSEL R148, R33, -INF , !P2 ;  /* 0xff80000021947808 */ /* 0x000fc40005000000 */
[----:B------:R-:W-:Y:S01]  /*9840*/  ISETP.GE.AND P2, PT, R151, R125, PT ;  /* 0x0000007d9700720c */ /* 0x000fe20003f46270 */
[CC--:B-----5:R-:W-:Y:S01]  /*9850*/  FFMA.FTZ R37, R0.reuse, R12.reuse, R37 ;  /* 0x0000000c00257223 */ /* 0x0e0fe20000010025 */
[----:B---3--:R-:W-:Y:S01]  /*9860*/  FFMA.FTZ R13, R0, R12, R13 ;  /* 0x0000000c000d7223 */ /* 0x008fe2000001000d */
[----:B------:R-:W-:Y:S01]  /*9870*/  LOP3.LUT R12, R4, 0x40, R187, 0xfe, !PT ;  /* 0x00000040040c7812 */ /* 0x000fe200078efebb */
[----:B------:R-:W-:Y:S01]  /*9880*/  MUFU.TANH R55, R20 ;  /* 0x0000001400377308 */ /* 0x000fe20000002400 */
[----:B------:R-:W-:Y:S02]  /*9890*/  FSEL R155, R155, -INF , !P3 ;  /* 0xff8000009b9b7808 */ /* 0x000fe40005800000 */
[----:B------:R-:W-:Y:S02]  /*98a0*/  FSEL R153, R37, -INF , !P4 ;  /* 0xff80000025997808 */ /* 0x000fe40006000000 */
[----:B------:R-:W-:Y:S02]  /*98b0*/  FSEL R154, R13, -INF , !P5 ;  /* 0xff8000000d9a7808 */ /* 0x000fe40006800000 */
[-C--:B------:R-:W-:Y:S01]  /*98c0*/  ISETP.GE.AND P4, PT, R151, R126.reuse, PT ;  /* 0x0000007e9700720c */ /* 0x080fe20003f86270 */
[----:B------:R-:W1:Y:S01]  /*98d0*/  MUFU.TANH R29, R29 ;  /* 0x0000001d001d7308 */ /* 0x000e620000002400 */
[----:B------:R-:W-:-:S02]  /*98e0*/  ISETP.GE.AND P5, PT, R12, R126, PT ;  /* 0x0000007e0c00720c */ /* 0x000fc40003fa6270 */
[----:B------:R-:W-:Y:S02]  /*98f0*/  I2FP.F32.S32 R151, R151 ;  /* 0x0000009700977245 */ /* 0x000fe40000201400 */
[----:B------:R-:W-:Y:S02]  /*9900*/  ISETP.GE.AND P3, PT, R12, R125, PT ;  /* 0x0000007d0c00720c */ /* 0x000fe40003f66270 */
[----:B------:R-:W-:Y:S01]  /*9910*/  I2FP.F32.S32 R12, R12 ;  /* 0x0000000c000c7245 */ /* 0x000fe20000201400 */
[CC--:B------:R-:W-:Y:S01]  /*9920*/  FFMA.FTZ R25, R0.reuse, R151.reuse, R25 ;  /* 0x0000009700197223 */ /* 0x0c0fe20000010019 */
[----:B------:R-:W-:Y:S01]  /*9930*/  FFMA.FTZ R151, R0, R151, R23 ;  /* 0x0000009700977223 */ /* 0x000fe20000010017 */
[----:B------:R-:W-:Y:S01]  /*9940*/  LOP3.LUT R14, R4, 0x48, R187, 0xfe, !PT ;  /* 0x00000048040e7812 */ /* 0x000fe200078efebb */
[----:B------:R-:W3:Y:S01]  /*9950*/  MUFU.TANH R47, R22 ;  /* 0x00000016002f7308 */ /* 0x000ee20000002400 */
[CC--:B------:R-:W-:Y:S01]  /*9960*/  FFMA.FTZ R35, R0.reuse, R12.reuse, R35 ;  /* 0x0000000c00237223 */ /* 0x0c0fe20000010023 */
[----:B------:R-:W-:Y:S01]  /*9970*/  FFMA.FTZ R53, R0, R12, R53 ;  /* 0x0000000c00357223 */ /* 0x000fe20000010035 */
[----:B------:R-:W-:Y:S01]  /*9980*/  VIADD R12, R11, 0x41 ;  /* 0x000000410b0c7836 */ /* 0x000fe20000000000 */
[----:B------:R-:W-:-:S02]  /*9990*/  FSEL R150, R25, -INF , !P4 ;  /* 0xff80000019967808 */ /* 0x000fc40006000000 */
[----:B------:R-:W-:Y:S02]  /*99a0*/  FSEL R151, R151, -INF , !P2 ;  /* 0xff80000097977808 */ /* 0x000fe40005000000 */
[----:B------:R-:W-:Y:S01]  /*99b0*/  FSEL R146, R35, -INF , !P5 ;  /* 0xff80000023927808 */ /* 0x000fe20006800000 */
[----:B------:R-:W5:Y:S01]  /*99c0*/  MUFU.TANH R15, R116 ;  /* 0x00000074000f7308 */ /* 0x000f620000002400 */
[----:B------:R-:W-:Y:S02]  /*99d0*/  FSEL R139, R53, -INF , !P3 ;  /* 0xff800000358b7808 */ /* 0x000fe40005800000 */
[-C--:B------:R-:W-:Y:S02]  /*99e0*/  ISETP.GE.AND P4, PT, R14, R126.reuse, PT ;  /* 0x0000007e0e00720c */ /* 0x080fe40003f86270 */
[C---:B------:R-:W-:Y:S02]  /*99f0*/  ISETP.GE.AND P2, PT, R12.reuse, R126, PT ;  /* 0x0000007e0c00720c */ /* 0x040fe40003f46270 */
[-C--:B------:R-:W-:Y:S01]  /*9a00*/  ISETP.GE.AND P5, PT, R12, R125.reuse, PT ;  /* 0x0000007d0c00720c */ /* 0x080fe20003fa6270 */
[----:B------:R-:W5:Y:S01]  /*9a10*/  MUFU.TANH R21, R118 ;  /* 0x0000007600157308 */ /* 0x000f620000002400 */
[----:B------:R-:W-:-:S02]  /*9a20*/  ISETP.GE.AND P3, PT, R14, R125, PT ;  /* 0x0000007d0e00720c */ /* 0x000fc40003f66270 */
[----:B------:R-:W-:Y:S02]  /*9a30*/  I2FP.F32.S32 R12, R12 ;  /* 0x0000000c000c7245 */ /* 0x000fe40000201400 */
[----:B------:R-:W-:-:S03]  /*9a40*/  I2FP.F32.S32 R14, R14 ;  /* 0x0000000e000e7245 */ /* 0x000fc60000201400 */
[CC--:B------:R-:W-:Y:S01]  /*9a50*/  FFMA.FTZ R27, R0.reuse, R12.reuse, R27 ;  /* 0x0000000c001b7223 */ /* 0x0c0fe2000001001b */
[C---:B--2---:R-:W-:Y:S01]  /*9a60*/  FFMA.FTZ R31, R0.reuse, R12, R31 ;  /* 0x0000000c001f7223 */ /* 0x044fe2000001001f */
[CC--:B------:R-:W-:Y:S01]  /*9a70*/  FFMA.FTZ R39, R0.reuse, R14.reuse, R39 ;  /* 0x0000000e00277223 */ /* 0x0c0fe20000010027 */
[----:B----4-:R-:W-:Y:S01]  /*9a80*/  FFMA.FTZ R113, R0, R14, R113 ;  /* 0x0000000e00717223 */ /* 0x010fe20000010071 */
[----:B------:R-:W-:Y:S01]  /*9a90*/  VIADD R14, R11, 0x49 ;  /* 0x000000490b0e7836 */ /* 0x000fe20000000000 */
[----:B------:R-:W-:Y:S01]  /*9aa0*/  LOP3.LUT R12, R4, 0x50, R187, 0xfe, !PT ;  /* 0x00000050040c7812 */ /* 0x000fe200078efebb */
[----:B------:R2:W-:Y:S01]  /*9ab0*/  MUFU.TANH R13, R119 ;  /* 0x00000077000d7308 */ /* 0x0005e20000002400 */
[----:B------:R-:W-:Y:S02]  /*9ac0*/  FSEL R144, R27, -INF , !P2 ;  /* 0xff8000001b907808 */ /* 0x000fe40005000000 */
[----:B------:R-:W-:Y:S02]  /*9ad0*/  FSEL R137, R31, -INF , !P5 ;  /* 0xff8000001f897808 */ /* 0x000fe40006800000 */
[----:B------:R-:W-:-:S02]  /*9ae0*/  FSEL R142, R39, -INF , !P4 ;  /* 0xff800000278e7808 */ /* 0x000fc40006000000 */
[----:B------:R-:W-:Y:S01]  /*9af0*/  FSEL R135, R113, -INF , !P3 ;  /* 0xff80000071877808 */ /* 0x000fe20005800000 */
[----:B------:R-:W4:Y:S01]  /*9b00*/  MUFU.TANH R117, R117 ;  /* 0x0000007500757308 */ /* 0x000f220000002400 */
[-C--:B------:R-:W-:Y:S02]  /*9b10*/  ISETP.GE.AND P2, PT, R12, R126.reuse, PT ;  /* 0x0000007e0c00720c */ /* 0x080fe40003f46270 */
[C---:B------:R-:W-:Y:S02]  /*9b20*/  ISETP.GE.AND P5, PT, R14.reuse, R126, PT ;  /* 0x0000007e0e00720c */ /* 0x040fe40003fa6270 */
[-C--:B------:R-:W-:Y:S02]  /*9b30*/  ISETP.GE.AND P4, PT, R14, R125.reuse, PT ;  /* 0x0000007d0e00720c */ /* 0x080fe40003f86270 */
[----:B------:R-:W-:Y:S01]  /*9b40*/  ISETP.GE.AND P3, PT, R12, R125, PT ;  /* 0x0000007d0c00720c */ /* 0x000fe20003f66270 */
[----:B------:R-:W4:Y:S01]  /*9b50*/  MUFU.TANH R23, R56 ;  /* 0x0000003800177308 */ /* 0x000f220000002400 */
[----:B------:R-:W-:Y:S01]  /*9b60*/  I2FP.F32.S32 R14, R14 ;  /* 0x0000000e000e7245 */ /* 0x000fe20000201400 */
[----:B--2---:R-:W-:Y:S01]  /*9b70*/  VIADD R119, R11, 0x51 ;  /* 0x000000510b777836 */ /* 0x004fe20000000000 */
[----:B------:R-:W-:-:S03]  /*9b80*/  I2FP.F32.S32 R12, R12 ;  /* 0x0000000c000c7245 */ /* 0x000fc60000201400 */
[CC--:B------:R-:W-:Y:S01]  /*9b90*/  FFMA.FTZ R67, R0.reuse, R14.reuse, R67 ;  /* 0x0000000e00437223 */ /* 0x0c0fe20000010043 */
[C---:B-1----:R-:W-:Y:S01]  /*9ba0*/  FFMA.FTZ R29, R0.reuse, R14, R29 ;  /* 0x0000000e001d7223 */ /* 0x042fe2000001001d */
[CC--:B------:R-:W-:Y:S01]  /*9bb0*/  FFMA.FTZ R55, R0.reuse, R12.reuse, R55 ;  /* 0x0000000c00377223 */ /* 0x0c0fe20000010037 */
[----:B---3--:R-:W-:Y:S01]  /*9bc0*/  FFMA.FTZ R47, R0, R12, R47 ;  /* 0x0000000c002f7223 */ /* 0x008fe2000001002f */
[----:B------:R-:W-:Y:S01]  /*9bd0*/  LOP3.LUT R14, R4, 0x58, R187, 0xfe, !PT ;  /* 0x00000058040e7812 */ /* 0x000fe200078efebb */
[----:B------:R-:W1:Y:S01]  /*9be0*/  MUFU.TANH R27, R58 ;  /* 0x0000003a001b7308 */ /* 0x000e620000002400 */
[----:B------:R-:W-:Y:S02]  /*9bf0*/  FSEL R133, R67, -INF , !P4 ;  /* 0xff80000043857808 */ /* 0x000fe40006000000 */
[----:B------:R-:W-:Y:S02]  /*9c00*/  FSEL R132, R55, -INF , !P2 ;  /* 0xff80000037847808 */ /* 0x000fe40005000000 */
[----:B------:R-:W-:-:S02]  /*9c10*/  FSEL R140, R29, -INF , !P5 ;  /* 0xff8000001d8c7808 */ /* 0x000fc40006800000 */
[CC--:B------:R-:W-:Y:S01]  /*9c20*/  ISETP.GE.AND P4, PT, R119.reuse, R126.reuse, PT ;  /* 0x0000007e7700720c */ /* 0x0c0fe20003f86270 */
[----:B------:R-:W2:Y:S01]  /*9c30*/  MUFU.TANH R57, R57 ;  /* 0x0000003900397308 */ /* 0x000ea20000002400 */
[----:B------:R-:W-:Y:S02]  /*9c40*/  ISETP.GE.AND P2, PT, R119, R125, PT ;  /* 0x0000007d7700720c */ /* 0x000fe40003f46270 */
[----:B------:R-:W-:Y:S02]  /*9c50*/  FSEL R121, R47, -INF , !P3 ;  /* 0xff8000002f797808 */ /* 0x000fe40005800000 */
[C---:B------:R-:W-:Y:S02]  /*9c60*/  ISETP.GE.AND P5, PT, R14.reuse, R126, PT ;  /* 0x0000007e0e00720c */ /* 0x040fe40003fa6270 */
[----:B------:R-:W-:Y:S01]  /*9c70*/  I2FP.F32.S32 R119, R119 ;  /* 0x0000007700777245 */ /* 0x000fe20000201400 */
[----:B------:R-:W3:Y:S01]  /*9c80*/  MUFU.TANH R59, R59 ;  /* 0x0000003b003b7308 */ /* 0x000ee20000002400 */
[----:B------:R-:W-:Y:S01]  /*9c90*/  BAR.SYNC.DEFER_BLOCKING 0x0 ;  /* 0x0000000000007b1d */ /* 0x000fe20000010000 */
[----:B------:R-:W-:-:S02]  /*9ca0*/  ISETP.GE.AND P3, PT, R14, R125, PT ;  /* 0x0000007d0e00720c */ /* 0x000fc40003f66270 */
[----:B------:R-:W-:Y:S01]  /*9cb0*/  I2FP.F32.S32 R14, R14 ;  /* 0x0000000e000e7245 */ /* 0x000fe20000201400 */
[CC--:B------:R-:W-:Y:S01]  /*9cc0*/  FFMA.FTZ R19, R0.reuse, R119.reuse, R19 ;  /* 0x0000007700137223 */ /* 0x0c0fe20000010013 */
[----:B------:R-:W-:Y:S01]  /*9cd0*/  FFMA.FTZ R119, R0, R119, R17 ;  /* 0x0000007700777223 */ /* 0x000fe20000010011 */
[----:B------:R-:W-:Y:S01]  /*9ce0*/  LOP3.LUT R12, R4, 0x60, R187, 0xfe, !PT ;  /* 0x00000060040c7812 */ /* 0x000fe200078efebb */
[----:B------:R2:W3:Y:S01]  /*9cf0*/  MUFU.TANH R29, R108 ;  /* 0x0000006c001d7308 */ /* 0x0004e20000002400 */
[CC--:B-----5:R-:W-:Y:S01]  /*9d00*/  FFMA.FTZ R15, R0.reuse, R14.reuse, R15 ;  /* 0x0000000e000f7223 */ /* 0x0e0fe2000001000f */
[----:B------:R-:W-:Y:S01]  /*9d10*/  FFMA.FTZ R21, R0, R14, R21 ;  /* 0x0000000e00157223 */ /* 0x000fe20000010015 */
[----:B------:R-:W-:Y:S01]  /*9d20*/  VIADD R14, R11, 0x59 ;  /* 0x000000590b0e7836 */ /* 0x000fe20000000000 */
[----:B------:R-:W-:Y:S01]  /*9d30*/  FSEL R130, R19, -INF , !P4 ;  /* 0xff80000013827808 */ /* 0x000fe20006000000 */
[----:B------:R-:W-:Y:S01]  /*9d40*/  FMUL.FTZ R19, R60, UR10 ;  /* 0x0000000a3c137c20 */ /* 0x000fe20008410000 */
[----:B------:R-:W-:-:S02]  /*9d50*/  FSEL R119, R119, -INF , !P2 ;  /* 0xff80000077777808 */ /* 0x000fc40005000000 */
[----:B------:R-:W-:Y:S01]  /*9d60*/  FSEL R122, R15, -INF , !P5 ;  /* 0xff8000000f7a7808 */ /* 0x000fe20006800000 */
[----:B------:R-:W5:Y:S01]  /*9d70*/  MUFU.TANH R17, R110 ;  /* 0x0000006e00117308 */ /* 0x000f620000002400 */
[----:B------:R-:W-:Y:S01]  /*9d80*/  FSEL R113, R21, -INF , !P3 ;  /* 0xff80000015717808 */ /* 0x000fe20005800000 */
[----:B------:R-:W-:Y:S01]  /*9d90*/  FMUL.FTZ R21, R62, UR10 ;  /* 0x0000000a3e157c20 */ /* 0x000fe20008410000 */
[CC--:B------:R-:W-:Y:S02]  /*9da0*/  ISETP.GE.AND P4, PT, R12.reuse, R126.reuse, PT ;  /* 0x0000007e0c00720c */ /* 0x0c0fe40003f86270 */
[-C--:B------:R-:W-:Y:S02]  /*9db0*/  ISETP.GE.AND P2, PT, R12, R125.reuse, PT ;  /* 0x0000007d0c00720c */ /* 0x080fe40003f46270 */
[C---:B------:R-:W-:Y:S01]  /*9dc0*/  ISETP.GE.AND P5, PT, R14.reuse, R126, PT ;  /* 0x0000007e0e00720c */ /* 0x040fe20003fa6270 */
[----:B------:R3:W-:Y:S01]  /*9dd0*/  MUFU.TANH R15, R111 ;  /* 0x0000006f000f7308 */ /* 0x0007e20000002400 */
[----:B------:R-:W-:-:S02]  /*9de0*/  ISETP.GE.AND P3, PT, R14, R125, PT ;  /* 0x0000007d0e00720c */ /* 0x000fc40003f66270 */
[----:B------:R-:W-:Y:S02]  /*9df0*/  I2FP.F32.S32 R14, R14 ;  /* 0x0000000e000e7245 */ /* 0x000fe40000201400 */
[----:B------:R-:W-:-:S03]  /*9e00*/  I2FP.F32.S32 R12, R12 ;  /* 0x0000000c000c7245 */ /* 0x000fc60000201400 */
[CC--:B----4-:R-:W-:Y:S01]  /*9e10*/  FFMA.FTZ R117, R0.reuse, R14.reuse, R117 ;  /* 0x0000000e00757223 */ /* 0x0d0fe20000010075 */
[C---:B------:R-:W-:Y:S01]  /*9e20*/  FFMA.FTZ R13, R0.reuse, R14, R13 ;  /* 0x0000000e000d7223 */ /* 0x040fe2000001000d */
[CC--:B------:R-:W-:Y:S01]  /*9e30*/  FFMA.FTZ R23, R0.reuse, R12.reuse, R23 ;  /* 0x0000000c00177223 */ /* 0x0c0fe20000010017 */
[----:B-1----:R-:W-:Y:S01]  /*9e40*/  FFMA.FTZ R27, R0, R12, R27 ;  /* 0x0000000c001b7223 */ /* 0x002fe2000001001b */
[----:B------:R-:W-:Y:S01]  /*9e50*/  VIADD R14, R11, 0x61 ;  /* 0x000000610b0e7836 */ /* 0x000fe20000000000 */
[----:B------:R-:W-:Y:S01]  /*9e60*/  LOP3.LUT R12, R4, 0x68, R187, 0xfe, !PT ;  /* 0x00000068040c7812 */ /* 0x000fe200078efebb */
[----:B------:R5:W1:Y:S01]  /*9e70*/  MUFU.TANH R25, R109 ;  /* 0x0000006d00197308 */ /* 0x000a620000002400 */
[----:B------:R-:W-:Y:S02]  /*9e80*/  FSEL R128, R117, -INF , !P5 ;  /* 0xff80000075807808 */ /* 0x000fe40006800000 */
[----:B------:R-:W-:Y:S02]  /*9e90*/  FSEL R115, R13, -INF , !P3 ;  /* 0xff8000000d737808 */ /* 0x000fe40005800000 */
[----:B--2---:R-:W-:Y:S01]  /*9ea0*/  FSEL R108, R23, -INF , !P4 ;  /* 0xff800000176c7808 */ /* 0x004fe20006000000 */
[----:B------:R-:W-:Y:S01]  /*9eb0*/  FMUL.FTZ R23, R104, UR10 ;  /* 0x0000000a68177c20 */ /* 0x000fe20008410000 */
[----:B---3--:R-:W-:Y:S01]  /*9ec0*/  FSEL R111, R27, -INF , !P2 ;  /* 0xff8000001b6f7808 */ /* 0x008fe20005000000 */
[----:B------:R-:W2:Y:S01]  /*9ed0*/  MUFU.TANH R19, R19 ;  /* 0x0000001300137308 */ /* 0x000ea20000002400 */
[----:B------:R-:W-:-:S02]  /*9ee0*/  ISETP.GE.AND P5, PT, R12, R126, PT ;  /* 0x0000007e0c00720c */ /* 0x000fc40003fa6270 */
[C---:B------:R-:W-:Y:S02]  /*9ef0*/  ISETP.GE.AND P3, PT, R14.reuse, R126, PT ;  /* 0x0000007e0e00720c */ /* 0x040fe40003f66270 */
[-C--:B------:R-:W-:Y:S02]  /*9f00*/  ISETP.GE.AND P4, PT, R14, R125.reuse, PT ;  /* 0x0000007d0e00720c */ /* 0x080fe40003f86270 */
[----:B------:R-:W-:Y:S01]  /*9f10*/  ISETP.GE.AND P2, PT, R12, R125, PT ;  /* 0x0000007d0c00720c */ /* 0x000fe20003f46270 */
[----:B------:R-:W3:Y:S01]  /*9f20*/  MUFU.TANH R21, R21 ;  /* 0x0000001500157308 */ /* 0x000ee20000002400 */
[----:B------:R-:W-:Y:S02]  /*9f30*/  I2FP.F32.S32 R14, R14 ;  /* 0x0000000e000e7245 */ /* 0x000fe40000201400 */
[----:B------:R-:W-:-:S03]  /*9f40*/  I2FP.F32.S32 R12, R12 ;  /* 0x0000000c000c7245 */ /* 0x000fc60000201400 */
[CC--:B------:R-:W-:Y:S01]  /*9f50*/  FFMA.FTZ R57, R0.reuse, R14.reuse, R57 ;  /* 0x0000000e00397223 */ /* 0x0c0fe20000010039 */
[C---:B------:R-:W-:Y:S01]  /*9f60*/  FFMA.FTZ R59, R0.reuse, R14, R59 ;  /* 0x0000000e003b7223 */ /* 0x040fe2000001003b */
[CC--:B------:R-:W-:Y:S01]  /*9f70*/  FFMA.FTZ R29, R0.reuse, R12.reuse, R29 ;  /* 0x0000000c001d7223 */ /* 0x0c0fe2000001001d */
[----:B-----5:R-:W-:Y:S01]  /*9f80*/  FFMA.FTZ R109, R0, R12, R17 ;  /* 0x0000000c006d7223 */ /* 0x020fe20000010011 */
[----:B------:R-:W-:Y:S01]  /*9f90*/  VIADD R12, R11, 0x69 ;  /* 0x000000690b0c7836 */ /* 0x000fe20000000000 */
[----:B------:R-:W-:Y:S01]  /*9fa0*/  LOP3.LUT R14, R4, 0x70, R187, 0xfe, !PT ;  /* 0x00000070040e7812 */ /* 0x000fe200078efebb */
[----:B------:R-:W4:Y:S01]  /*9fb0*/  MUFU.TANH R13, R61 ;  /* 0x0000003d000d7308 */ /* 0x000f220000002400 */
[----:B------:R-:W-:Y:S02]  /*9fc0*/  FSEL R66, R57, -INF , !P3 ;  /* 0xff80000039427808 */ /* 0x000fe40005800000 */
[----:B------:R-:W-:Y:S02]  /*9fd0*/  FSEL R67, R59, -INF , !P4 ;  /* 0xff8000003b437808 */ /* 0x000fe40006000000 */
[----:B------:R-:W-:-:S02]  /*9fe0*/  FSEL R104, R29, -INF , !P5 ;  /* 0xff8000001d687808 */ /* 0x000fc40006800000 */
[----:B------:R-:W-:Y:S01]  /*9ff0*/  FSEL R109, R109, -INF , !P2 ;  /* 0xff8000006d6d7808 */ /* 0x000fe20005000000 */
[----:B------:R5:W4:Y:S01]  /*a000*/  MUFU.TANH R17, R63 ;  /* 0x0000003f00117308 */ /* 0x000b220000002400 */
[-C--:B------:R-:W-:Y:S02]  /*a010*/  ISETP.GE.AND P3, PT, R14, R126.reuse, PT ;  /* 0x0000007e0e00720c */ /* 0x080fe40003f66270 */
[C---:B------:R-:W-:Y:S02]  /*a020*/  ISETP.GE.AND P4, PT, R12.reuse, R126, PT ;  /* 0x0000007e0c00720c */ /* 0x040fe40003f86270 */
[-C--:B------:R-:W-:Y:S02]  /*a030*/  ISETP.GE.AND P5, PT, R12, R125.reuse, PT ;  /* 0x0000007d0c00720c */ /* 0x080fe40003fa6270 */
[----:B------:R-:W-:Y:S01]  /*a040*/  ISETP.GE.AND P2, PT, R14, R125, PT ;  /* 0x0000007d0e00720c */ /* 0x000fe20003f46270 */
[----:B------:R-:W4:Y:S01]  /*a050*/  MUFU.TANH R23, R23 ;  /* 0x0000001700177308 */ /* 0x000f220000002400 */
[----:B------:R-:W-:-:S02]  /*a060*/  I2FP.F32.S32 R12, R12 ;  /* 0x0000000c000c7245 */ /* 0x000fc40000201400 */
[----:B------:R-:W-:-:S03]  /*a070*/  I2FP.F32.S32 R14, R14 ;  /* 0x0000000e000e7245 */ /* 0x000fc60000201400 */
[CC--:B-1----:R-:W-:Y:S01]  /*a080*/  FFMA.FTZ R106, R0.reuse, R12.reuse, R25 ;  /* 0x0000000c006a7223 */ /* 0x0c2fe20000010019 */
[C---:B------:R-:W-:Y:S01]  /*a090*/  FFMA.FTZ R15, R0.reuse, R12, R15 ;  /* 0x0000000c000f7223 */ /* 0x040fe2000001000f */
[CC--:B--2---:R-:W-:Y:S01]  /*a0a0*/  FFMA.FTZ R19, R0.reuse, R14.reuse, R19 ;  /* 0x0000000e00137223 */ /* 0x0c4fe20000010013 */
[----:B------:R-:W1:Y:S01]  /*a0b0*/  MUFU.TANH R25, R16 ;  /* 0x0000001000197308 */ /* 0x000e620000002400 */
[----:B---3--:R-:W-:Y:S01]  /*a0c0*/  FFMA.FTZ R21, R0, R14, R21 ;  /* 0x0000000e00157223 */ /* 0x008fe20000010015 */
[----:B------:R-:W-:Y:S01]  /*a0d0*/  VIADD R14, R11, 0x71 ;  /* 0x000000710b0e7836 */ /* 0x000fe20000000000 */
[----:B------:R-:W-:Y:S02]  /*a0e0*/  LOP3.LUT R12, R4, 0x78, R187, 0xfe, !PT ;  /* 0x00000078040c7812 */ /* 0x000fe400078efebb */
[----:B------:R-:W-:Y:S01]  /*a0f0*/  FSEL R54, R19, -INF , !P3 ;  /* 0xff80000013367808 */ /* 0x000fe20005800000 */
[----:B------:R-:W-:Y:S01]  /*a100*/  FMUL.FTZ R19, R105, UR10 ;  /* 0x0000000a69137c20 */ /* 0x000fe20008410000 */
[----:B-----5:R-:W-:Y:S01]  /*a110*/  FSEL R63, R15, -INF , !P5 ;  /* 0xff8000000f3f7808 */ /* 0x020fe20006800000 */
[----:B------:R-:W-:Y:S01]  /*a120*/  MUFU.TANH R107, R107 ;  /* 0x0000006b006b7308 */ /* 0x000fe20000002400 */
[----:B------:R-:W-:-:S02]  /*a130*/  ISETP.GE.AND P5, PT, R14, R126, PT ;  /* 0x0000007e0e00720c */ /* 0x000fc40003fa6270 */
[-C--:B------:R-:W-:Y:S02]  /*a140*/  ISETP.GE.AND P3, PT, R14, R125.reuse, PT ;  /* 0x0000007d0e00720c */ /* 0x080fe40003f66270 */
[----:B------:R-:W-:Y:S02]  /*a150*/  FSEL R106, R106, -INF , !P4 ;  /* 0xff8000006a6a7808 */ /* 0x000fe40006000000 */
[----:B------:R-:W-:Y:S01]  /*a160*/  I2FP.F32.S32 R14, R14 ;  /* 0x0000000e000e7245 */ /* 0x000fe20000201400 */
[----:B------:R-:W-:Y:S01]  /*a170*/  MUFU.TANH R15, R18 ;  /* 0x00000012000f7308 */ /* 0x000fe20000002400 */
[----:B------:R-:W-:Y:S02]  /*a180*/  FSEL R55, R21, -INF , !P2 ;  /* 0xff80000015377808 */ /* 0x000fe40005000000 */
[----:B------:R-:W-:Y:S01]  /*a190*/  ISETP.GE.AND P4, PT, R12, R126, PT ;  /* 0x0000007e0c00720c */ /* 0x000fe20003f86270 */
[-C--:B----4-:R-:W-:Y:S01]  /*a1a0*/  FFMA.FTZ R13, R0, R14.reuse, R13 ;  /* 0x0000000e000d7223 */ /* 0x090fe2000001000d */
[----:B------:R-:W-:Y:S01]  /*a1b0*/  ISETP.GE.AND P2, PT, R12, R125, PT ;  /* 0x0000007d0c00720c */ /* 0x000fe20003f46270 */
[----:B------:R-:W-:Y:S01]  /*a1c0*/  FFMA.FTZ R17, R0, R14, R17 ;  /* 0x0000000e00117223 */ /* 0x000fe20000010011 */
[----:B------:R-:W-:Y:S01]  /*a1d0*/  I2FP.F32.S32 R12, R12 ;  /* 0x0000000c000c7245 */ /* 0x000fe20000201400 */
[----:B------:R-:W2:Y:S01]  /*a1e0*/  MUFU.TANH R19, R19 ;  /* 0x0000001300137308 */ /* 0x000ea20000002400 */
[----:B------:R-:W-:-:S02]  /*a1f0*/  FSEL R61, R13, -INF , !P5 ;  /* 0xff8000000d3d7808 */ /* 0x000fc40006800000 */
[----:B------:R-:W-:Y:S01]  /*a200*/  FSEL R53, R17, -INF , !P3 ;  /* 0xff80000011357808 */ /* 0x000fe20005800000 */
[CC--:B------:R-:W-:Y:S01]  /*a210*/  FFMA.FTZ R23, R0.reuse, R12.reuse, R23 ;  /* 0x0000000c00177223 */ /* 0x0c0fe20000010017 */
[----:B-1----:R-:W-:Y:S01]  /*a220*/  FFMA.FTZ R25, R0, R12, R25 ;  /* 0x0000000c00197223 */ /* 0x002fe20000010019 */
[C---:B------:R-:W-:Y:S01]  /*a230*/  VIADD R12, R11.reuse, 0x79 ;  /* 0x000000790b0c7836 */ /* 0x040fe20000000000 */
[C---:B------:R-:W-:Y:S02]  /*a240*/  ISETP.GE.AND P5, PT, R11.reuse, R126, PT ;  /* 0x0000007e0b00720c */ /* 0x040fe40003fa6270 */
[----:B------:R-:W-:Y:S02]  /*a250*/  ISETP.GE.AND P3, PT, R11, R125, PT ;  /* 0x0000007d0b00720c */ /* 0x000fe40003f66270 */
[----:B------:R-:W-:Y:S02]  /*a260*/  I2FP.F32.S32 R11, R11 ;  /* 0x0000000b000b7245 */ /* 0x000fe40000201400 */
[----:B------:R-:W-:-:S02]  /*a270*/  I2FP.F32.S32 R14, R12 ;  /* 0x0000000c000e7245 */ /* 0x000fc40000201400 */
[----:B------:R-:W-:Y:S02]  /*a280*/  FSEL R60, R23, -INF , !P4 ;  /* 0xff800000173c7808 */ /* 0x000fe40006000000 */
[----:B------:R-:W-:Y:S01]  /*a290*/  FSEL R47, R25, -INF , !P2 ;  /* 0xff800000192f7808 */ /* 0x000fe20005000000 */
[----:B--2---:R-:W-:Y:S01]  /*a2a0*/  FFMA.FTZ R19, R0, R14, R19 ;  /* 0x0000000e00137223 */ /* 0x004fe20000010013 */
[----:B------:R-:W-:Y:S01]  /*a2b0*/  ISETP.GE.AND P4, PT, R12, R126, PT ;  /* 0x0000007e0c00720c */ /* 0x000fe20003f86270 */
[----:B------:R-:W-:Y:S01]  /*a2c0*/  FFMA.FTZ R46, R0, R14, R107 ;  /* 0x0000000e002e7223 */ /* 0x000fe2000001006b */
[----:B------:R-:W-:Y:S01]  /*a2d0*/  ISETP.GE.AND P2, PT, R12, R125, PT ;  /* 0x0000007d0c00720c */ /* 0x000fe20003f46270 */
[CC--:B------:R-:W-:Y:S01]  /*a2e0*/  FFMA.FTZ R12, R0.reuse, R11.reuse, R65 ;  /* 0x0000000b000c7223 */ /* 0x0c0fe20000010041 */
[----:B------:R-:W-:Y:S01]  /*a2f0*/  FFMA.FTZ R11, R0, R11, R15 ;  /* 0x0000000b000b7223 */ /* 0x000fe2000001000f */
[----:B------:R-:W-:Y:S02]  /*a300*/  FSEL R62, R19, -INF , !P4 ;  /* 0xff800000133e7808 */ /* 0x000fe40006000000 */
[----:B------:R-:W-:-:S02]  /*a310*/  FSEL R46, R46, -INF , !P2 ;  /* 0xff8000002e2e7808 */ /* 0x000fc40005000000 */
[----:B------:R-:W-:Y:S02]  /*a320*/  FSEL R12, R12, -INF , !P5 ;  /* 0xff8000000c0c7808 */ /* 0x000fe40006800000 */
[----:B------:R-:W-:Y:S01]  /*a330*/  FSEL R11, R11, -INF , !P3 ;  /* 0xff8000000b0b7808 */ /* 0x000fe20005800000 */
[----:B------:R-:W-:Y:S06]  /*a340*/  @!P1 BRA `(.L_x_6507) ;  /* 0x0000000800609947 */ /* 0x000fec0003800000 */
[----:B------:R-:W-:Y:S05]  /*a350*/  @!P6 BRA `(.L_x_6508) ;  /* 0x0000000000ece947 */ /* 0x000fea0003800000 */
[----:B------:R-:W1:Y:S01]  /*a360*/  LDC R15, c[0x0][0x380] ;  /* 0x0000e000ff0f7b82 */ /* 0x000e620000000800 */
[----:B------:R-:W-:Y:S01]  /*a370*/  IMAD.MOV.U32 R16, RZ, RZ, RZ ;  /* 0x000000ffff107224 */ /* 0x000fe200078e00ff */
[----:B------:R-:W-:Y:S01]  /*a380*/  IADD3 R20, R4, -0x80, RZ ;  /* 0xffffff8004147810 */ /* 0x000fe20007ffe0ff */
        /* <DEDUP_REMOVED lines=13> */
[-C--:B------:R-:W-:Y:S02]  /*a460*/  LOP3.LUT R20, R20, R15.reuse, RZ, 0x3c, !PT ;  /* 0x0000000f14147212 */ /* 0x080fe400078e3cff */
[----:B------:R-:W-:Y:S01]  /*a470*/  ISETP.GE.AND P3, PT, R4, RZ, PT ;  /* 0x000000ff0400720c */ /* 0x000fe20003f66270 */
[----:B------:R-:W-:Y:S01]  /*a480*/  IMAD.HI.U32 R19, R19, R16, RZ ;  /* 0x0000001013137227 */ /* 0x000fe200078e00ff */
[----:B------:R-:W-:-:S03]  /*a490*/  LOP3.LUT R4, RZ, R15, RZ, 0x33, !PT ;  /* 0x0000000fff047212 */ /* 0x000fc600078e33ff */
        /* <DEDUP_REMOVED lines=39> */
.L_x_6508:
[----:B------:R-:W-:-:S04]  /*a710*/  LEA R13, -R100, RZ, 0x7 ;  /* 0x000000ff640d7211 */ /* 0x000fc800078e39ff */
[----:B------:R-:W-:-:S07]  /*a720*/  SHF.R.S32.HI R4, RZ, 0x1f, R13 ;  /* 0x0000001fff047819 */ /* 0x000fce000001140d */
.L_x_6509:
[C---:B------:R-:W-:Y:S01]  /*a730*/  @!P0 IADD3 R15, P2, P1, R13.reuse, R124, R175 ;  /* 0x0000007c0d0f8210 */ /* 0x040fe2000795e0af */
[----:B------:R-:W-:Y:S01]  /*a740*/  @!P0 IMAD.MOV.U32 R125, RZ, RZ, R123 ;  /* 0x000000ffff7d8224 */ /* 0x000fe200078e007b */
[----:B------:R-:W-:Y:S01]  /*a750*/  @!P0 LEA R22, P3, R13, R190, 0x1 ;  /* 0x000000be0d168211 */ /* 0x000fe200078608ff */
[----:B------:R1:W-:Y:S01]  /*a760*/  @P0 STS.128 [R179+0x2000], RZ ;  /* 0x002000ffb3000388 */ /* 0x0003e20000000c00 */
[----:B------:R-:W-:Y:S01]  /*a770*/  @!P0 IADD3.X R14, R4, R123, R174, P2, P1 ;  /* 0x0000007b040e8210 */ /* 0x000fe200017e24ae */
[C---:B------:R-:W-:Y:S01]  /*a780*/  @!P0 IMAD.WIDE.U32 R18, R100.reuse, 0x30, R124 ;  /* 0x0000003064128825 */ /* 0x040fe200078e007c */
[----:B------:R-:W-:Y:S01]  /*a790*/  @!P0 LEA R20, P1, R15, UR8, 0x1 ;  /* 0x000000080f148c11 */ /* 0x000fe2000f8208ff */
        /* <DEDUP_REMOVED lines=13> */
[----:B------:R-:W-:Y:S01]  /*a870*/  @!P0 IADD3.X R15, R4, R15, R19, P1, !PT ;  /* 0x0000000f040f8210 */ /* 0x000fe20000ffe413 */
[----:B------:R-:W-:Y:S01]  /*a880*/  @!PT LDS RZ, [RZ] ;  /* 0x00000000fffff984 */ /* 0x000fe20000000800 */
[----:B------:R-:W-:Y:S01]  /*a890*/  @!PT LDS RZ, [RZ] ;  /* 0x00000000fffff984 */ /* 0x000fe20000000800 */
[----:B------:R-:W-:Y:S01]  /*a8a0*/  @!PT LDS RZ, [RZ] ;  /* 0x00000000fffff984 */ /* 0x000fe20000000800 */
[----:B------:R3:W-:Y:S01]  /*a8b0*/  @!P0 LDGSTS.E.BYPASS.LTC128B.128 [R179+0x2800], desc[UR12][R20.64] ;  /* 0x0280000014b38fae */ /* 0x0007e2000b901d4c */
[----:B------:R-:W-:Y:S01]  /*a8c0*/  @!P0 LEA R18, P1, R14, UR8, 0x1 ;  /* 0x000000080e128c11 */ /* 0x000fe2000f8208ff */
[----:B------:R-:W-:Y:S02]  /*a8d0*/  @!P0 IMAD.X R17, R4, 0x1, R17, P2 ;  /* 0x0000000104118824 */ /* 0x000fe400010e0611 */
[----:B------:R1:W-:Y:S03]  /*a8e0*/  @P0 STS.128 [R179+0x3000], RZ ;  /* 0x003000ffb3000388 */ /* 0x0003e60000000c00 */
[----:B------:R-:W-:-:S02]  /*a8f0*/  @!P0 LEA.HI.X R19, R14, UR9, R17, 0x1, P1 ;  /* 0x000000090e138c11 */ /* 0x000fc400088f0c11 */
[----:B------:R-:W-:Y:S02]  /*a900*/  @!P0 LEA R24, P1, R16, UR8, 0x1 ;  /* 0x0000000810188c11 */ /* 0x000fe4000f8208ff */
[----:B------:R-:W-:Y:S01]  /*a910*/  @!P0 LEA R14, P2, R100, R124, 0x6 ;  /* 0x0000007c640e8211 */ /* 0x000fe200078430ff */
[----:B------:R-:W-:Y:S01]  /*a920*/  @!PT LDS RZ, [RZ] ;  /* 0x00000000fffff984 */ /* 0x000fe20000000800 */
[----:B------:R-:W-:Y:S01]  /*a930*/  @!PT LDS RZ, [RZ] ;  /* 0x00000000fffff984 */ /* 0x000fe20000000800 */
[----:B------:R-:W-:Y:S01]  /*a940*/  @!PT LDS RZ, [RZ] ;  /* 0x00000000fffff984 */ /* 0x000fe20000000800 */
[----:B------:R4:W-:Y:S01]  /*a950*/  @!P0 LDGSTS.E.BYPASS.LTC128B.128 [R179+0x3000], desc[UR12][R18.64] ;  /* 0x0300000012b38fae */ /* 0x0009e2000b901d4c */
[----:B------:R-:W-:Y:S01]  /*a960*/  @!P0 LEA.HI.X R25, R16, UR9, R15, 0x1, P1 ;  /* 0x0000000910198c11 */ /* 0x000fe200088f0c0f */
[----:B------:R-:W-:Y:S02]  /*a970*/  @!P0 IMAD R15, R101, 0x50, RZ ;  /* 0x00000050650f8824 */ /* 0x000fe400078e02ff */
[----:B------:R1:W-:Y:S01]  /*a980*/  @P0 STS.128 [R179+0x3800], RZ ;  /* 0x003800ffb3000388 */ /* 0x0003e20000000c00 */
[----:B--2---:R-:W-:-:S03]  /*a990*/  @!P0 IMAD.WIDE.U32 R22, R100, 0x50, R124 ;  /* 0x0000005064168825 */ /* 0x004fc600078e007c */
[----:B------:R-:W-:Y:S01]  /*a9a0*/  @!PT LDS RZ, [RZ] ;  /* 0x00000000fffff984 */ /* 0x000fe20000000800 */
[----:B------:R-:W-:Y:S01]  /*a9b0*/  @!PT LDS RZ, [RZ] ;  /* 0x00000000fffff984 */ /* 0x000fe20000000800 */
[----:B------:R-:W-:Y:S01]  /*a9c0*/  @!PT LDS RZ, [RZ] ;  /* 0x00000000fffff984 */ /* 0x000fe20000000800 */
[----:B------:R1:W-:Y:S01]  /*a9d0*/  @!P0 LDGSTS.E.BYPASS.LTC128B.128 [R179+0x3800], desc[UR12][R24.64] ;  /* 0x0380000018b38fae */ /* 0x0003e2000b901d4c */
[----:B------:R-:W-:-:S03]  /*a9e0*/  @!P0 IADD3 R17, P1, R13, R22, RZ ;  /* 0x000000160d118210 */ /* 0x000fc60007f3e0ff */
[----:B------:R1:W-:Y:S01]  /*a9f0*/  @P0 STS.128 [R179+0x4000], RZ ;  /* 0x004000ffb3000388 */ /* 0x0003e20000000c00 */
[----:B---3--:R-:W-:Y:S01]  /*aa00*/  @!P0 IMAD.WIDE.U32 R20, R100, 0x60, R124 ;  /* 0x0000006064148825 */ /* 0x008fe200078e007c */
[----:B------:R-:W-:-:S03]  /*aa10*/  @!P0 IADD3.X R16, R4, R15, R23, P1, !PT ;  /* 0x0000000f04108210 */ /* 0x000fc60000ffe417 */
[----:B------:R-:W-:Y:S01]  /*aa20*/  @!P0 IMAD R15, R101, 0x60, RZ ;  /* 0x00000060650f8824 */ /* 0x000fe200078e02ff */
[----:B----4-:R-:W-:-:S04]  /*aa30*/  @!P0 IADD3 R19, P1, R13, R20, RZ ;  /* 0x000000140d138210 */ /* 0x010fc80007f3e0ff */
[----:B------:R-:W-:Y:S02]  /*aa40*/  @!P0 IADD3.X R18, R4, R15, R21, P1, !PT ;  /* 0x0000000f04128210 */ /* 0x000fe40000ffe415 */
[----:B------:R-:W-:Y:S02]  /*aa50*/  @!P0 IADD3 R14, P1, R13, R14, RZ ;  /* 0x0000000e0d0e8210 */ /* 0x000fe40007f3e0ff */
[----:B------:R-:W-:-:S05]  /*aa60*/  @!P0 LEA.HI.X R15, R100, R123, R101, 0x6, P2 ;  /* 0x0000007b640f8211 */ /* 0x000fca00010f3465 */
        /* <DEDUP_REMOVED lines=34> */
.L_x_6511:
[----:B------:R-:W-:Y:S05]  /*ac90*/  BSYNC B0 ;  /* 0x0000000000007941 */ /* 0x000fea0003800000 */
.L_x_6510:
[----:B------:R-:W0:Y:S01]  /*aca0*/  LDGDEPBAR ;  /* 0x00000000000079af */ /* 0x000e220000000000 */
[----:B------:R-:W-:-:S04]  /*acb0*/  LEA R190, P0, R13, R190, 0x1 ;  /* 0x000000be0dbe7211 */ /* 0x000fc800078008ff */
[----:B------:R-:W-:-:S09]  /*acc0*/  LEA.HI.X R191, R13, R191, R4, 0x1, P0 ;  /* 0x000000bf0dbf7211 */ /* 0x000fd200000f0c04 */
.L_x_6507:
[----:B-1----:R-:W-:Y:S01]  /*acd0*/  FMNMX.FTZ R14, R2, R11, !PT ;  /* 0x0000000b020e7209 */ /* 0x002fe20007810000 */
[----:B--2---:R-:W-:Y:S01]  /*ace0*/  LDSM.16.MT88.4 R16, [R164+0x6000] ;  /* 0x00600000a410783b */ /* 0x004fe20000004200 */
        /* <DEDUP_REMOVED lines=78> */
[----:B------:R-:W-:-:S04]  /*b1d0*/  FSEL R52, R52, RZ, P0 ;  /* 0x000000ff34347208 */ /* 0x000fc80000000000 */
[----:B------:R-:W-:Y:S01]  /*b1e0*/  FSEL R65, R65, RZ, P1 ;  /* 0x000000ff41417208 */ /* 0x000fe20000800000 */
[--C-:B------:R-:W-:Y:S01]  /*b1f0*/  FFMA.FTZ R4, R7, UR11, -R52.reuse ;  /* 0x0000000b07047c23 */ /* 0x100fe20008010834 */
[----:B------:R-:W-:Y:S01]  /*b200*/  FSEL R7, R44, RZ, P0 ;  /* 0x000000ff2c077208 */ /* 0x000fe20000000000 */
[--C-:B------:R-:W-:Y:S01]  /*b210*/  FFMA.FTZ R141, R11, UR11, -R52.reuse ;  /* 0x0000000b0b8d7c23 */ /* 0x100fe20008010834 */
[----:B------:R-:W-:Y:S01]  /*b220*/  FFMA.FTZ R114, R9, UR11, -R52 ;  /* 0x0000000b09727c23 */ /* 0x000fe20008010834 */
[----:B------:R-:W-:Y:S01]  /*b230*/  FFMA.FTZ R64, R6, UR11, -R65 ;  /* 0x0000000b06407c23 */ /* 0x000fe20008010841 */
[----:B------:R-:W-:Y:S01]  /*b240*/  FSEL R6, R45, RZ, P1 ;  /* 0x000000ff2d067208 */ /* 0x000fe20000800000 */
[----:B------:R-:W-:Y:S01]  /*b250*/  FADD.FTZ R2, R2, -R7 ;  /* 0x8000000702027221 */ /* 0x000fe20000010000 */
[--C-:B------:R-:W-:Y:S01]  /*b260*/  FFMA.FTZ R138, R12, UR11, -R65.reuse ;  /* 0x0000000b0c8a7c23 */ /* 0x100fe20008010841 */
[--C-:B------:R-:W-:Y:S01]  /*b270*/  FFMA.FTZ R116, R10, UR11, -R65.reuse ;  /* 0x0000000b0a747c23 */ /* 0x100fe20008010841 */
[--C-:B------:R-:W-:Y:S01]  /*b280*/  FFMA.FTZ R117, R8, UR11, -R65.reuse ;  /* 0x0000000b08757c23 */ /* 0x100fe20008010841 */
[----:B------:R-:W-:Y:S01]  /*b290*/  FADD.FTZ R145, R3, -R6 ;  /* 0x8000000603917221 */ /* 0x000fe20000010000 */
[----:B------:R-:W-:Y:S01]  /*b2a0*/  FMUL.FTZ R143, R2, UR11 ;  /* 0x0000000b028f7c20 */ /* 0x000fe20008410000 */
[--C-:B------:R-:W-:Y:S01]  /*b2b0*/  FFMA.FTZ R2, R5, UR11, -R52.reuse ;  /* 0x0000000b05027c23 */ /* 0x100fe20008010834 */
[----:B------:R-:W1:Y:S01]  /*b2c0*/  LDSM.16.MT88.4 R8, [R166+0x6000] ;  /* 0x00600000a608783b */ /* 0x000e620000004200 */
[----:B------:R-:W-:Y:S01]  /*b2d0*/  FMUL.FTZ R145, R145, UR11 ;  /* 0x0000000b91917c20 */ /* 0x000fe20008410000 */
        /* <DEDUP_REMOVED lines=12> */
[----:B------:R-:W4:Y:S01]  /*b3a0*/  LDSM.16.MT88.4 R40, [R163+0x6800] ;  /* 0x00680000a328783b */ /* 0x000f220000004200 */
        /* <DEDUP_REMOVED lines=21> */
[--C-:B------:R-:W-:Y:S01]  /*b500*/  FFMA.FTZ R54, R54, UR11, -R65.reuse ;  /* 0x0000000b36367c23 */ /* 0x100fe20008010841 */
[--C-:B------:R-:W-:Y:S01]  /*b510*/  FFMA.FTZ R61, R61, UR11, -R65.reuse ;  /* 0x0000000b3d3d7c23 */ /* 0x100fe20008010841 */
[----:B------:R-:W-:-:S04]  /*b520*/  FFMA.FTZ R62, R62, UR11, -R65 ;  /* 0x0000000b3e3e7c23 */ /* 0x000fc80008010841 */
[----:B------:R-:W3:Y:S01]  /*b530*/  MUFU.EX2 R114, R114 ;  /* 0x0000007200727308 */ /* 0x000ee20000000800 */
[----:B-----5:R-:W-:-:S07]  /*b540*/  F2FP.F16.F32.PACK_AB R34, R64, R117 ;  /* 0x000000754022723e */ /* 0x020fce00000000ff */
[----:B------:R-:W-:Y:S08]  /*b550*/  MUFU.EX2 R3, R4 ;  /* 0x0000000400037308 */ /* 0x000ff00000000800 */
[----:B------:R-:W5:Y:S01]  /*b560*/  MUFU.EX2 R145, R145 ;  /* 0x0000009100917308 */ /* 0x000f620000000800 */
[----:B---3--:R-:W-:-:S07]  /*b570*/  F2FP.F16.F32.PACK_AB R33, R114, R141 ;  /* 0x0000008d7221723e */ /* 0x008fce00000000ff */
[----:B------:R-:W3:Y:S08]  /*b580*/  MUFU.EX2 R143, R143 ;  /* 0x0000008f008f7308 */ /* 0x000ef00000000800 */
[----:B------:R-:W1:Y:S01]  /*b590*/  MUFU.EX2 R2, R2 ;  /* 0x0000000200027308 */ /* 0x000e620000000800 */
[-C--:B-----5:R-:W-:Y:S01]  /*b5a0*/  FMUL.FTZ R12, R88, R145.reuse ;  /* 0x00000091580c7220 */ /* 0x0a0fe20000410000 */
[-C--:B------:R-:W-:Y:S01]  /*b5b0*/  FMUL.FTZ R13, R89, R145.reuse ;  /* 0x00000091590d7220 */ /* 0x080fe20000410000 */
[-C--:B------:R-:W-:Y:S01]  /*b5c0*/  FMUL.FTZ R84, R84, R145.reuse ;  /* 0x0000009154547220 */ /* 0x080fe20000410000 */
[-C--:B------:R-:W-:Y:S01]  /*b5d0*/  FMUL.FTZ R85, R85, R145.reuse ;  /* 0x0000009155557220 */ /* 0x080fe20000410000 */
[-C--:B------:R-:W-:Y:S01]  /*b5e0*/  FMUL.FTZ R4, R96, R145.reuse ;  /* 0x0000009160047220 */ /* 0x080fe20000410000 */
[-C--:B------:R-:W-:Y:S01]  /*b5f0*/  FMUL.FTZ R5, R97, R145.reuse ;  /* 0x0000009161057220 */ /* 0x080fe20000410000 */
[----:B------:R-:W-:Y:S01]  /*b600*/  FMUL.FTZ R20, R80, R145 ;  /* 0x0000009150147220 */ /* 0x000fe20000410000 */
[----:B------:R-:W-:Y:S01]  /*b610*/  MUFU.EX2 R110, R110 ;  /* 0x0000006e006e7308 */ /* 0x000fe20000000800 */
[-C--:B---3--:R-:W-:Y:S01]  /*b620*/  FMUL.FTZ R14, R90, R143.reuse ;  /* 0x0000008f5a0e7220 */ /* 0x088fe20000410000 */
[-C--:B------:R-:W-:Y:S01]  /*b630*/  FMUL.FTZ R15, R91, R143.reuse ;  /* 0x0000008f5b0f7220 */ /* 0x080fe20000410000 */
[-C--:B------:R-:W-:Y:S01]  /*b640*/  FMUL.FTZ R86, R86, R143.reuse ;  /* 0x0000008f56567220 */ /* 0x080fe20000410000 */
[-C--:B------:R-:W-:Y:S01]  /*b650*/  FMUL.FTZ R87, R87, R143.reuse ;  /* 0x0000008f57577220 */ /* 0x080fe20000410000 */
[-C--:B------:R-:W-:Y:S01]  /*b660*/  FMUL.FTZ R6, R98, R143.reuse ;  /* 0x0000008f62067220 */ /* 0x080fe20000410000 */
[----:B------:R-:W-:Y:S01]  /*b670*/  FMUL.FTZ R7, R99, R143 ;  /* 0x0000008f63077220 */ /* 0x000fe20000410000 */
[----:B------:R-:W-:Y:S01]  /*b680*/  FMUL.FTZ R21, R81, R145 ;  /* 0x0000009151157220 */ /* 0x000fe20000410000 */
[----:B------:R-:W3:Y:S01]  /*b690*/  MUFU.EX2 R105, R105 ;  /* 0x0000006900697308 */ /* 0x000ee20000000800 */
[----:B-1----:R-:W-:Y:S01]  /*b6a0*/  F2FP.F16.F32.PACK_AB R35, R2, R3 ;  /* 0x000000030223723e */ /* 0x002fe200000000ff */
[-C--:B------:R-:W-:Y:S01]  /*b6b0*/  FMUL.FTZ R22, R82, R143.reuse ;  /* 0x0000008f52167220 */ /* 0x080fe20000410000 */
        /* <DEDUP_REMOVED lines=30> */
[----:B------:R-:W1:Y:S02]  /*b8a0*/  MUFU.EX2 R123, R123 ;  /* 0x0000007b007b7308 */ /* 0x000e640000000800 */
[----:B------:R-:W-:Y:S01]  /*b8b0*/  FADD.FTZ R117, R117, R116 ;  /* 0x0000007475757221 */ /* 0x000fe20000010000 */
[----:B------:R-:W-:Y:S01]  /*b8c0*/  HMMA.16816.F32 R8, R32, R10, R92 ;  /* 0x0000000a2008723c */ /* 0x000fe2000000185c */
[----:B------:R-:W-:Y:S02]  /*b8d0*/  LDSM.16.MT88.4 R92, [R166+0x8800] ;  /* 0x00880000a65c783b */ /* 0x000fe40000004200 */
[----:B------:R-:W-:-:S02]  /*b8e0*/  FADD.FTZ R117, R64, R117 ;  /* 0x0000007540757221 */ /* 0x000fc40000010000 */
[----:B------:R-:W-:Y:S01]  /*b8f0*/  MUFU.EX2 R118, R118 ;  /* 0x0000007600767308 */ /* 0x000fe20000000800 */
[C---:B------:R-:W-:Y:S01]  /*b900*/  HMMA.16816.F32 R24, R32.reuse, R26, R76 ;  /* 0x0000001a2018723c */ /* 0x040fe2000000184c */
[----:B------:R-:W-:Y:S05]  /*b910*/  LDSM.16.MT88.4 R76, [R163+0x8000] ;  /* 0x00800000a34c783b */ /* 0x000fea0000004200 */
[C---:B------:R-:W-:Y:S01]  /*b920*/  HMMA.16816.F32 R28, R32.reuse, R36, R28 ;  /* 0x00000024201c723c */ /* 0x040fe2000000181c */
[----:B------:R-:W5:Y:S05]  /*b930*/  MUFU.EX2 R107, R107 ;  /* 0x0000006b006b7308 */ /* 0x000f6a0000000800 */
[----:B------:R-:W-:Y:S01]  /*b940*/  HMMA.16816.F32 R32, R32, R38, R68 ;  /* 0x000000262020723c */ /* 0x000fe20000001844 */
[----:B---3--:R-:W-:Y:S01]  /*b950*/  F2FP.F16.F32.PACK_AB R36, R105, R110 ;  /* 0x0000006e6924723e */ /* 0x008fe200000000ff */
[----:B------:R-:W-:Y:S01]  /*b960*/  FADD.FTZ R110, R110, R117 ;  /* 0x000000756e6e7221 */ /* 0x000fe20000010000 */
[----:B-1----:R-:W-:Y:S01]  /*b970*/  F2FP.F16.F32.PACK_AB R37, R123, R112 ;  /* 0x000000707b25723e */ /* 0x002fe200000000ff */
[----:B------:R-:W-:Y:S02]  /*b980*/  MUFU.EX2 R129, R129 ;  /* 0x0000008100817308 */ /* 0x000fe40000000800 */
[----:B------:R-:W-:Y:S01]  /*b990*/  FADD.FTZ R105, R105, R110 ;  /* 0x0000006e69697221 */ /* 0x000fe20000010000 */
[----:B------:R-:W-:-:S03]  /*b9a0*/  F2FP.F16.F32.PACK_AB R38, R101, R100 ;  /* 0x000000646526723e */ /* 0x000fc600000000ff */
[----:B------:R-:W-:Y:S01]  /*b9b0*/  FADD.FTZ R100, R100, R105 ;  /* 0x0000006964647221 */ /* 0x000fe20000010000 */
[----:B-----5:R-:W-:Y:S01]  /*b9c0*/  F2FP.F16.F32.PACK_AB R39, R107, R118 ;  /* 0x000000766b27723e */ /* 0x020fe200000000ff */
[----:B------:R-:W1:Y:S02]  /*b9d0*/  MUFU.EX2 R126, R126 ;  /* 0x0000007e007e7308 */ /* 0x000e640000000800 */
[----:B------:R-:W-:-:S04]  /*b9e0*/  FADD.FTZ R100, R101, R100 ;  /* 0x0000006465647221 */ /* 0x000fc80000010000 */
[C---:B--2---:R-:W-:Y:S02]  /*b9f0*/  HMMA.16816.F32 R12, R36.reuse, R48, R12 ;  /* 0x00000030240c723c */ /* 0x044fe4000000180c */
        /* <DEDUP_REMOVED lines=8> */
[C---:B----4-:R-:W-:Y:S01]  /*ba80*/  HMMA.16816.F32 R20, R36.reuse, R40, R20 ;  /* 0x000000282414723c */ /* 0x050fe20000001814 */
        /* <DEDUP_REMOVED lines=120> */
[----:B------:R-:W-:Y:S01]  /*c210*/  FFMA.FTZ R26, R63, UR11, -R52 ;  /* 0x0000000b3f1a7c23 */ /* 0x000fe20008010834 */
[----:B------:R-:W5:Y:S01]  /*c220*/  MUFU.EX2 R24, R24 ;  /* 0x0000001800187308 */ /* 0x000f620000000800 */
[----:B------:R-:W-:Y:S01]  /*c230*/  FADD.FTZ R27, R3, R114 ;  /* 0x00000072031b7221 */ /* 0x000fe20000010000 */
[----:B------:R-:W-:Y:S01]  /*c240*/  FFMA.FTZ R3, R60, UR11, -R65 ;  /* 0x0000000b3c037c23 */ /* 0x000fe20008010841 */
[----:B--2---:R-:W-:Y:S02]  /*c250*/  HMMA.16816.F32 R72, R4, R12, R72 ;  /* 0x0000000c0448723c */ /* 0x004fe40000001848 */
[----:B------:R-:W-:-:S03]  /*c260*/  FADD.FTZ R27, R2, R27 ;  /* 0x0000001b021b7221 */ /* 0x000fc60000010000 */
[----:B------:R-:W-:Y:S01]  /*c270*/  MUFU.EX2 R25, R25 ;  /* 0x0000001900197308 */ /* 0x000fe20000000800 */
[----:B------:R-:W-:Y:S01]  /*c280*/  HMMA.16816.F32 R68, R4, R14, R68 ;  /* 0x0000000e0444723c */ /* 0x000fe20000001844 */
[----:B------:R-:W2:Y:S01]  /*c290*/  LDSM.16.MT88.4 R12, [R162+0x9000] ;  /* 0x00900000a20c783b */ /* 0x000ea20000004200 */
[----:B------:R-:W-:Y:S01]  /*c2a0*/  FADD.FTZ R112, R112, R27 ;  /* 0x0000001b70707221 */ /* 0x000fe20000010000 */
[----:B------:R-:W-:-:S03]  /*c2b0*/  FFMA.FTZ R27, R47, UR11, -R52 ;  /* 0x0000000b2f1b7c23 */ /* 0x000fc60008010834 */
[----:B------:R-:W-:Y:S01]  /*c2c0*/  FADD.FTZ R123, R123, R112 ;  /* 0x000000707b7b7221 */ /* 0x000fe20000010000 */
[----:B------:R-:W4:Y:S01]  /*c2d0*/  MUFU.EX2 R26, R26 ;  /* 0x0000001a001a7308 */ /* 0x000f220000000800 */
[----:B---3--:R-:W-:Y:S02]  /*c2e0*/  F2FP.F16.F32.PACK_AB R4, R32, R31 ;  /* 0x0000001f2004723e */ /* 0x008fe400000000ff */
[----:B-----5:R-:W-:Y:S01]  /*c2f0*/  F2FP.F16.F32.PACK_AB R5, R24, R33 ;  /* 0x000000211805723e */ /* 0x020fe200000000ff */
[----:B------:R-:W-:Y:S01]  /*c300*/  FADD.FTZ R118, R118, R123 ;  /* 0x0000007b76767221 */ /* 0x000fe20000010000 */
[----:B------:R-:W-:-:S03]  /*c310*/  F2FP.F16.F32.PACK_AB R6, R30, R29 ;  /* 0x0000001d1e06723e */ /* 0x000fc600000000ff */
[----:B------:R-:W-:Y:S01]  /*c320*/  FADD.FTZ R118, R107, R118 ;  /* 0x000000766b767221 */ /* 0x000fe20000010000 */
[----:B------:R-:W-:Y:S03]  /*c330*/  MUFU.EX2 R2, R54 ;  /* 0x0000003600027308 */ /* 0x000fe60000000800 */
[----:B------:R-:W-:-:S04]  /*c340*/  FADD.FTZ R131, R131, R118 ;  /* 0x0000007683837221 */ /* 0x000fc80000010000 */
[----:B------:R-:W-:Y:S01]  /*c350*/  FADD.FTZ R131, R136, R131 ;  /* 0x0000008388837221 */ /* 0x000fe20000010000 */
[----:B----4-:R-:W-:Y:S01]  /*c360*/  F2FP.F16.F32.PACK_AB R7, R26, R25 ;  /* 0x000000191a07723e */ /* 0x010fe200000000ff */
[----:B------:R-:W-:Y:S02]  /*c370*/  MUFU.EX2 R3, R3 ;  /* 0x0000000300037308 */ /* 0x000fe40000000800 */
[----:B------:R-:W-:-:S04]  /*c380*/  FADD.FTZ R134, R134, R131 ;  /* 0x0000008386867221 */ /* 0x000fc80000010000 */
[C---:B------:R-:W-:Y:S01]  /*c390*/  HMMA.16816.F32 R88, R4.reuse, R8, R88 ;  /* 0x000000080458723c */ /* 0x040fe20000001858 */
[----:B------:R-:W-:Y:S01]  /*c3a0*/  FADD.FTZ R127, R127, R134 ;  /* 0x000000867f7f7221 */ /* 0x000fe20000010000 */
[----:B------:R-:W-:Y:S03]  /*c3b0*/  MUFU.EX2 R27, R27 ;  /* 0x0000001b001b7308 */ /* 0x000fe60000000800 */
[----:B------:R-:W-:Y:S01]  /*c3c0*/  FADD.FTZ R150, R150, R127 ;  /* 0x0000007f96967221 */ /* 0x000fe20000010000 */
[----:B------:R-:W-:Y:S01]  /*c3d0*/  HMMA.16816.F32 R84, R4, R10, R84 ;  /* 0x0000000a0454723c */ /* 0x000fe20000001854 */
[----:B------:R-:W3:Y:S02]  /*c3e0*/  LDSM.16.MT88.4 R8, [R166+0x9800] ;  /* 0x00980000a608783b */ /* 0x000ee40000004200 */
[----:B------:R-:W-:-:S03]  /*c3f0*/  FADD.FTZ R153, R153, R150 ;  /* 0x0000009699997221 */ /* 0x000fc60000010000 */
[----:B-1----:R-:W-:Y:S01]  /*c400*/  HMMA.16816.F32 R92, R4, R22, R92 ;  /* 0x00000016045c723c */ /* 0x002fe2000000185c */
[----:B------:R-:W-:-:S04]  /*c410*/  FADD.FTZ R154, R154, R153 ;  /* 0x000000999a9a7221 */ /* 0x000fc80000010000 */
[----:B------:R-:W-:Y:S01]  /*c420*/  FADD.FTZ R151, R151, R154 ;  /* 0x0000009a97977221 */ /* 0x000fe20000010000 */
[----:B------:R-:W-:Y:S01]  /*c430*/  HMMA.16816.F32 R80, R4, R16, R80 ;  /* 0x000000100450723c */ /* 0x000fe20000001850 */
[--C-:B------:R-:W-:Y:S01]  /*c440*/  FFMA.FTZ R22, R55, UR11, -R52.reuse ;  /* 0x0000000b37167c23 */ /* 0x100fe20008010834 */
[----:B------:R-:W-:Y:S01]  /*c450*/  FFMA.FTZ R23, R53, UR11, -R52 ;  /* 0x0000000b35177c23 */ /* 0x000fe20008010834 */
[----:B------:R-:W-:-:S03]  /*c460*/  FADD.FTZ R34, R48, R151 ;  /* 0x0000009730227221 */ /* 0x000fc60000010000 */
[----:B------:R-:W-:Y:S01]  /*c470*/  HMMA.16816.F32 R76, R4, R18, R76 ;  /* 0x00000012044c723c */ /* 0x000fe2000000184c */
[----:B------:R-:W1:Y:S01]  /*c480*/  LDSM.16.MT88.4 R16, [R164+0x9800] ;  /* 0x00980000a410783b */ /* 0x000e620000004200 */
[----:B------:R-:W-:Y:S01]  /*c490*/  MUFU.EX2 R22, R22 ;  /* 0x0000001600167308 */ /* 0x000fe20000000800 */
[----:B------:R-:W-:-:S03]  /*c4a0*/  FADD.FTZ R34, R51, R34 ;  /* 0x0000002233227221 */ /* 0x000fc60000010000 */
        /* <DEDUP_REMOVED lines=13> */
[----:B------:R-:W-:-:S04]  /*c580*/  FADD.FTZ R148, R148, R149 ;  /* 0x0000009594947221 */ /* 0x000fc80000010000 */
[----:B------:R-:W-:Y:S01]  /*c590*/  FADD.FTZ R147, R147, R148 ;  /* 0x0000009493937221 */ /* 0x000fe20000010000 */
[----:B----4-:R-:W-:-:S03]  /*c5a0*/  F2FP.F16.F32.PACK_AB R4, R21, R2 ;  /* 0x000000021504723e */ /* 0x010fc600000000ff */
[----:B------:R-:W-:-:S04]  /*c5b0*/  FADD.FTZ R58, R58, R147 ;  /* 0x000000933a3a7221 */ /* 0x000fc80000010000 */
[----:B------:R-:W-:Y:S01]  /*c5c0*/  FADD.FTZ R59, R59, R58 ;  /* 0x0000003a3b3b7221 */ /* 0x000fe20000010000 */
[----:B---3--:R-:W-:-:S03]  /*c5d0*/  F2FP.F16.F32.PACK_AB R6, R20, R3 ;  /* 0x000000031406723e */ /* 0x008fc600000000ff */
        /* <DEDUP_REMOVED lines=39> */
.L_x_6504:
        /* <DEDUP_REMOVED lines=9> */
.L_x_6516:
        /* <DEDUP_REMOVED lines=70> */
.L_x_6513:
        /* <DEDUP_REMOVED lines=79> */
[----:B------:R-:W4:Y:S08]  /*d230*/  LDSM.16.M88.4 R108, [R171+0x2000] ;  /* 0x00200000ab6c783b */ /* 0x000f300000000200 */
[----:B------:R-:W5:Y:S08]  /*d240*/  LDSM.16.M88.4 R112, [R171+0x2800] ;  /* 0x00280000ab70783b */ /* 0x000f700000000200 */
[----:B------:R-:W1:Y:S08]  /*d250*/  LDSM.16.M88.4 R116, [R171+0x3000] ;  /* 0x00300000ab74783b */ /* 0x000e700000000200 */
[----:B------:R-:W2:Y:S08]  /*d260*/  LDSM.16.M88.4 R120, [R171+0x3800] ;  /* 0x00380000ab78783b */ /* 0x000eb00000000200 */
[----:B------:R-:W3:Y:S01]  /*d270*/  LDSM.16.M88.4 R124, [R171+0x4000] ;  /* 0x00400000ab7c783b */ /* 0x000ee20000000200 */
[C---:B----4-:R-:W-:Y:S07]  /*d280*/  HMMA.16816.F32 R4, R104.reuse, R108, RZ ;  /* 0x0000006c6804723c */ /* 0x050fee00000018ff */
[----:B------:R-:W4:Y:S01]  /*d290*/  LDSM.16.M88.4 R128, [R171+0x4800] ;  /* 0x00480000ab80783b */ /* 0x000f220000000200 */
[C---:B------:R-:W-:Y:S07]  /*d2a0*/  HMMA.16816.F32 R8, R104.reuse, R110, RZ ;  /* 0x0000006e6808723c */ /* 0x040fee00000018ff */
[----:B------:R-:W4:Y:S01]  /*d2b0*/  LDSM.16.M88.4 R132, [R171+0x5000] ;  /* 0x00500000ab84783b */ /* 0x000f220000000200 */
[C---:B-----5:R-:W-:Y:S07]  /*d2c0*/  HMMA.16816.F32 R12, R104.reuse, R112, RZ ;  /* 0x00000070680c723c */ /* 0x060fee00000018ff */
[----:B------:R-:W0:Y:S01]  /*d2d0*/  LDGDEPBAR ;  /* 0x00000000000079af */ /* 0x000e220000000000 */
[C---:B------:R-:W-:Y:S07]  /*d2e0*/  HMMA.16816.F32 R16, R104.reuse, R114, RZ ;  /* 0x000000726810723c */ /* 0x040fee00000018ff */
[----:B------:R-:W5:Y:S01]  /*d2f0*/  LDSM.16.M88.4 R136, [R171+0x5800] ;  /* 0x00580000ab88783b */ /* 0x000f620000000200 */
[C---:B-1----:R-:W-:Y:S07]  /*d300*/  HMMA.16816.F32 R20, R104.reuse, R116, RZ ;  /* 0x000000746814723c */ /* 0x042fee00000018ff */
[----:B------:R-:W-:Y:S01]  /*d310*/  LDSM.16.M88.4 R140, [R170] ;  /* 0x00000000aa8c783b */ /* 0x000fe20000000200 */
[C---:B------:R-:W-:Y:S06]  /*d320*/  HMMA.16816.F32 R24, R104.reuse, R118, RZ ;  /* 0x000000766818723c */ /* 0x040fec00000018ff */
[C---:B--2---:R-:W-:Y:S01]  /*d330*/  HMMA.16816.F32 R28, R104.reuse, R120, RZ ;  /* 0x00000078681c723c */ /* 0x044fe200000018ff */
[----:B------:R-:W1:Y:S05]  /*d340*/  LDSM.16.M88.4 R144, [R165+0x2000] ;  /* 0x00200000a590783b */ /* 0x000e6a0000000200 */
[C---:B------:R-:W-:Y:S03]  /*d350*/  HMMA.16816.F32 R32, R104.reuse, R122, RZ ;  /* 0x0000007a6820723c */ /* 0x040fe600000018ff */
[----:B------:R-:W2:Y:S03]  /*d360*/  LDSM.16.M88.4 R148, [R165+0x2800] ;  /* 0x00280000a594783b */ /* 0x000ea60000000200 */
[C---:B---3--:R-:W-:Y:S05]  /*d370*/  HMMA.16816.F32 R36, R104.reuse, R124, RZ ;  /* 0x0000007c6824723c */ /* 0x048fea00000018ff */
[----:B------:R-:W3:Y:S01]  /*d380*/  LDSM.16.M88.4 R152, [R165+0x3000] ;  /* 0x00300000a598783b */ /* 0x000ee20000000200 */
[C---:B------:R-:W-:Y:S06]  /*d390*/  HMMA.16816.F32 R40, R104.reuse, R126, RZ ;  /* 0x0000007e6828723c */ /* 0x040fec00000018ff */
[C---:B----4-:R-:W-:Y:S01]  /*d3a0*/  HMMA.16816.F32 R44, R104.reuse, R128, RZ ;  /* 0x00000080682c723c */ /* 0x050fe200000018ff */
[----:B------:R-:W-:Y:S05]  /*d3b0*/  LDSM.16.M88.4 R108, [R165+0x4000] ;  /* 0x00400000a56c783b */ /* 0x000fea0000000200 */
[C---:B------:R-:W-:Y:S03]  /*d3c0*/  HMMA.16816.F32 R48, R104.reuse, R130, RZ ;  /* 0x000000826830723c */ /* 0x040fe600000018ff */
[----:B------:R-:W-:Y:S03]  /*d3d0*/  LDSM.16.M88.4 R112, [R165+0x4800] ;  /* 0x00480000a570783b */ /* 0x000fe60000000200 */
[C---:B------:R-:W-:Y:S05]  /*d3e0*/  HMMA.16816.F32 R52, R104.reuse, R132, RZ ;  /* 0x000000846834723c */ /* 0x040fea00000018ff */
[----:B------:R-:W-:Y:S01]  /*d3f0*/  LDSM.16.M88.4 R116, [R165+0x5000] ;  /* 0x00500000a574783b */ /* 0x000fe20000000200 */
[C---:B------:R-:W-:Y:S06]  /*d400*/  HMMA.16816.F32 R56, R104.reuse, R134, RZ ;  /* 0x000000866838723c */ /* 0x040fec00000018ff */
[C---:B-----5:R-:W-:Y:S01]  /*d410*/  HMMA.16816.F32 R60, R104.reuse, R136, RZ ;  /* 0x00000088683c723c */ /* 0x060fe200000018ff */
[----:B------:R-:W-:Y:S05]  /*d420*/  LDSM.16.M88.4 R120, [R158] ;  /* 0x000000009e78783b */ /* 0x000fea0000000200 */
[----:B------:R-:W-:Y:S03]  /*d430*/  HMMA.16816.F32 R64, R104, R138, RZ ;  /* 0x0000008a6840723c */ /* 0x000fe600000018ff */
[----:B------:R-:W4:Y:S03]  /*d440*/  LDSM.16.M88.4 R104, [R165+0x3800] ;  /* 0x00380000a568783b */ /* 0x000f260000000200 */
[C---:B-1----:R-:W-:Y:S06]  /*d450*/  HMMA.16816.F32 R4, R140.reuse, R144, R4 ;  /* 0x000000908c04723c */ /* 0x042fec0000001804 */
[C---:B------:R-:W-:Y:S06]  /*d460*/  HMMA.16816.F32 R8, R140.reuse, R146, R8 ;  /* 0x000000928c08723c */ /* 0x040fec0000001808 */
[C---:B--2---:R-:W-:Y:S06]  /*d470*/  HMMA.16816.F32 R12, R140.reuse, R148, R12 ;  /* 0x000000948c0c723c */ /* 0x044fec000000180c */
[C---:B------:R-:W-:Y:S06]  /*d480*/  HMMA.16816.F32 R16, R140.reuse, R150, R16 ;  /* 0x000000968c10723c */ /* 0x040fec0000001810 */
[C---:B---3--:R-:W-:Y:S06]  /*d490*/  HMMA.16816.F32 R20, R140.reuse, R152, R20 ;  /* 0x000000988c14723c */ /* 0x048fec0000001814 */
[C---:B------:R-:W-:Y:S06]  /*d4a0*/  HMMA.16816.F32 R24, R140.reuse, R154, R24 ;  /* 0x0000009a8c18723c */ /* 0x040fec0000001818 */
[C---:B----4-:R-:W-:Y:S06]  /*d4b0*/  HMMA.16816.F32 R28, R140.reuse, R104, R28 ;  /* 0x000000688c1c723c */ /* 0x050fec000000181c */
        /* <DEDUP_REMOVED lines=34> */
[----:B------:R-:W1:Y:S05]  /*d6e0*/  LDSM.16.M88.4 R104, [R102+0x800] ;  /* 0x000800006668783b */ /* 0x000e6a0000000200 */
[C---:B--2---:R-:W-:Y:S06]  /*d6f0*/  HMMA.16816.F32 R60, R108.reuse, R112, R60 ;  /* 0x000000706c3c723c */ /* 0x044fec000000183c */
[----:B------:R-:W-:Y:S01]  /*d700*/  HMMA.16816.F32 R64, R108, R114, R64 ;  /* 0x000000726c40723c */ /* 0x000fe20000001840 */
[----:B------:R-:W2:Y:S05]  /*d710*/  LDSM.16.M88.4 R108, [R102+0x1000] ;  /* 0x00100000666c783b */ /* 0x000eaa0000000200 */
[C---:B---3--:R-:W-:Y:S06]  /*d720*/  HMMA.16816.F32 R4, R116.reuse, R120, R4 ;  /* 0x000000787404723c */ /* 0x048fec0000001804 */
[C---:B------:R-:W-:Y:S06]  /*d730*/  HMMA.16816.F32 R8, R116.reuse, R122, R8 ;  /* 0x0000007a7408723c */ /* 0x040fec0000001808 */
[C---:B-1----:R-:W-:Y:S06]  /*d740*/  HMMA.16816.F32 R12, R116.reuse, R104, R12 ;  /* 0x00000068740c723c */ /* 0x042fec000000180c */
[C---:B------:R-:W-:Y:S01]  /*d750*/  HMMA.16816.F32 R16, R116.reuse, R106, R16 ;  /* 0x0000006a7410723c */ /* 0x040fe20000001810 */
[----:B------:R-:W1:Y:S05]  /*d760*/  LDSM.16.M88.4 R104, [R102+0x1800] ;  /* 0x001800006668783b */ /* 0x000e6a0000000200 */
[C---:B--2---:R-:W-:Y:S05]  /*d770*/  HMMA.16816.F32 R20, R116.reuse, R108, R20 ;  /* 0x0000006c7414723c */ /* 0x044fea0000001814 */
[----:B------:R-:W-:Y:S01]  /*d780*/  FMUL.FTZ R197, R4, UR5 ;  /* 0x0000000504c57c20 */ /* 0x000fe20008410000 */
[C---:B------:R-:W-:Y:S01]  /*d790*/  HMMA.16816.F32 R24, R116.reuse, R110, R24 ;  /* 0x0000006e7418723c */ /* 0x040fe20000001818 */
[----:B------:R-:W2:Y:S04]  /*d7a0*/  LDSM.16.M88.4 R108, [R102+0x2000] ;  /* 0x00200000666c783b */ /* 0x000ea80000000200 */
[----:B------:R-:W3:Y:S01]  /*d7b0*/  MUFU.TANH R197, R197 ;  /* 0x000000c500c57308 */ /* 0x000ee20000002400 */
[----:B------:R-:W-:Y:S01]  /*d7c0*/  FMUL.FTZ R199, R5, UR5 ;  /* 0x0000000505c77c20 */ /* 0x000fe20008410000 */
[----:B------:R-:W-:Y:S01]  /*d7d0*/  FMUL.FTZ R201, R6, UR5 ;  /* 0x0000000506c97c20 */ /* 0x000fe20008410000 */
[----:B------:R-:W-:Y:S03]  /*d7e0*/  FMUL.FTZ R203, R7, UR5 ;  /* 0x0000000507cb7c20 */ /* 0x000fe60008410000 */
[----:B------:R-:W-:Y:S01]  /*d7f0*/  FMUL.FTZ R205, R8, UR5 ;  /* 0x0000000508cd7c20 */ /* 0x000fe20008410000 */
[----:B------:R-:W-:Y:S03]  /*d800*/  FMUL.FTZ R207, R9, UR5 ;  /* 0x0000000509cf7c20 */ /* 0x000fe60008410000 */
[----:B------:R-:W4:Y:S01]  /*d810*/  MUFU.TANH R199, R199 ;  /* 0x000000c700c77308 */ /* 0x000f220000002400 */
        /* <DEDUP_REMOVED lines=14> */
[----:B------:R-:W-:Y:S03]  /*d900*/  FMUL.FTZ R224, R23, UR5 ;  /* 0x0000000517e07c20 */ /* 0x000fe60008410000 */
[----:B------:R-:W3:Y:S01]  /*d910*/  MUFU.TANH R203, R203 ;  /* 0x000000cb00cb7308 */ /* 0x000ee20000002400 */
[C---:B-1----:R-:W-:Y:S03]  /*d920*/  HMMA.16816.F32 R28, R116.reuse, R104, R28 ;  /* 0x00000068741c723c */ /* 0x042fe6000000181c */
[----:B------:R-:W-:Y:S01]  /*d930*/  FMUL.FTZ R214, R24, UR5 ;  /* 0x0000000518d67c20 */ /* 0x000fe20008410000 */
[----:B------:R-:W-:Y:S01]  /*d940*/  FMUL.FTZ R212, R25, UR5 ;  /* 0x0000000519d47c20 */ /* 0x000fe20008410000 */
[----:B------:R-:W-:Y:S01]  /*d950*/  FMUL.FTZ R222, R26, UR5 ;  /* 0x000000051ade7c20 */ /* 0x000fe20008410000 */
[C---:B------:R-:W-:Y:S03]  /*d960*/  HMMA.16816.F32 R32, R116.reuse, R106, R32 ;  /* 0x0000006a7420723c */ /* 0x040fe60000001820 */
[----:B------:R-:W1:Y:S01]  /*d970*/  MUFU.TANH R205, R205 ;  /* 0x000000cd00cd7308 */ /* 0x000e620000002400 */
[----:B------:R-:W5:Y:S01]  /*d980*/  LDSM.16.M88.4 R104, [R102+0x2800] ;  /* 0x002800006668783b */ /* 0x000f620000000200 */
[----:B------:R-:W-:Y:S01]  /*d990*/  FMUL.FTZ R220, R27, UR5 ;  /* 0x000000051bdc7c20 */ /* 0x000fe20008410000 */
[C---:B--2---:R-:W-:Y:S07]  /*d9a0*/  HMMA.16816.F32 R36, R116.reuse, R108, R36 ;  /* 0x0000006c7424723c */ /* 0x044fee0000001824 */
[----:B------:R-:W2:Y:S01]  /*d9b0*/  MUFU.TANH R207, R207 ;  /* 0x000000cf00cf7308 */ /* 0x000ea20000002400 */
        /* <DEDUP_REMOVED lines=17> */
[----:B------:R-:W-:Y:S08]  /*dad0*/  FMUL.FTZ R227, R40, UR5 ;  /* 0x0000000528e37c20 */ /* 0x000ff00008410000 */
[----:B------:R3:W1:Y:S01]  /*dae0*/  MUFU.TANH R152, R225 ;  /* 0x000000e100987308 */ /* 0x0006620000002400 */
[C---:B-----5:R-:W-:Y:S06]  /*daf0*/  HMMA.16816.F32 R44, R116.reuse, R104, R44 ;  /* 0x00000068742c723c */ /* 0x060fec000000182c */
[C---:B------:R-:W-:Y:S03]  /*db00*/  HMMA.16816.F32 R48, R116.reuse, R106, R48 ;  /* 0x0000006a7430723c */ /* 0x040fe60000001830 */
[----:B------:R5:W1:Y:S01]  /*db10*/  MUFU.TANH R154, R194 ;  /* 0x000000c2009a7308 */ /* 0x000a620000002400 */
[----:B------:R-:W2:Y:S02]  /*db20*/  LDSM.16.M88.4 R104, [R102+0x3800] ;  /* 0x003800006668783b */ /* 0x000ea40000000200 */
[----:B------:R-:W-:Y:S07]  /*db30*/  DEPBAR.LE SB0, 0x0 ;  /* 0x000080000000791a */ /* 0x000fee0000000000 */
[----:B------:R1:W1:Y:S01]  /*db40*/  MUFU.TANH R150, R195 ;  /* 0x000000c300967308 */ /* 0x0002620000002400 */
[----:B------:R-:W-:Y:S01]  /*db50*/  BAR.SYNC.DEFER_BLOCKING 0x0 ;  /* 0x0000000000007b1d */ /* 0x000fe20000010000 */
[C---:B----4-:R-:W-:Y:S05]  /*db60*/  HMMA.16816.F32 R52, R116.reuse, R108, R52 ;  /* 0x0000006c7434723c */ /* 0x050fea0000001834 */
[----:B---3--:R-:W-:Y:S03]  /*db70*/  FMUL.FTZ R225, R41, UR5 ;  /* 0x0000000529e17c20 */ /* 0x008fe60008410000 */
[----:B------:R3:W4:Y:S01]  /*db80*/  MUFU.TANH R144, R223 ;  /* 0x000000df00907308 */ /* 0x0007220000002400 */
[C---:B------:R-:W-:Y:S03]  /*db90*/  HMMA.16816.F32 R56, R116.reuse, R110, R56 ;  /* 0x0000006e7438723c */ /* 0x040fe60000001838 */
[----:B------:R-:W-:Y:S01]  /*dba0*/  FMUL.FTZ R233, R45, UR5 ;  /* 0x000000052de97c20 */ /* 0x000fe20008410000 */
[----:B------:R-:W-:Y:S01]  /*dbb0*/  FMUL.FTZ R231, R46, UR5 ;  /* 0x000000052ee77c20 */ /* 0x000fe20008410000 */
[----:B------:R-:W-:Y:S04]  /*dbc0*/  FMUL.FTZ R229, R47, UR5 ;  /* 0x000000052fe57c20 */ /* 0x000fe80008410000 */
[----:B------:R4:W2:Y:S02]  /*dbd0*/  MUFU.TANH R142, R227 ;  /* 0x000000e3008e7308 */ /* 0x0008a40000002400 */
[----:B-----5:R-:W-:Y:S01]  /*dbe0*/  FMUL.FTZ R194, R43, UR5 ;  /* 0x000000052bc27c20 */ /* 0x020fe20008410000 */
[----:B------:R-:W-:Y:S01]  /*dbf0*/  FMUL.FTZ R234, R44, UR5 ;  /* 0x000000052cea7c20 */ /* 0x000fe20008410000 */
[----:B-1----:R-:W-:Y:S06]  /*dc00*/  FMUL.FTZ R195, R48, UR5 ;  /* 0x0000000530c37c20 */ /* 0x002fec0008410000 */
[----:B------:R1:W1:Y:S01]  /*dc10*/  MUFU.TANH R128, R233 ;  /* 0x000000e900807308 */ /* 0x0002620000002400 */
[----:B---3--:R-:W-:Y:S09]  /*dc20*/  FMUL.FTZ R223, R42, UR5 ;  /* 0x000000052adf7c20 */ /* 0x008ff20008410000 */
[----:B------:R3:W3:Y:S01]  /*dc30*/  MUFU.TANH R140, R225 ;  /* 0x000000e1008c7308 */ /* 0x0006e20000002400 */
[C---:B--2---:R-:W-:Y:S03]  /*dc40*/  HMMA.16816.F32 R60, R116.reuse, R104, R60 ;  /* 0x00000068743c723c */ /* 0x044fe6000000183c */
[----:B----4-:R-:W-:Y:S03]  /*dc50*/  FMUL.FTZ R227, R49, UR5 ;  /* 0x0000000531e37c20 */ /* 0x010fe60008410000 */
[----:B------:R-:W-:Y:S03]  /*dc60*/  HMMA.16816.F32 R64, R116, R106, R64 ;  /* 0x0000006a7440723c */ /* 0x000fe60000001840 */
[----:B------:R2:W4:Y:S02]  /*dc70*/  MUFU.TANH R138, R231 ;  /* 0x000000e7008a7308 */ /* 0x0005240000002400 */
[----:B-1----:R-:W-:Y:S08]  /*dc80*/  FMUL.FTZ R233, R57, UR5 ;  /* 0x0000000539e97c20 */ /* 0x002ff00008410000 */
[----:B------:R1:W1:Y:S01]  /*dc90*/  MUFU.TANH R136, R229 ;  /* 0x000000e500887308 */ /* 0x0002620000002400 */
[----:B---3--:R-:W-:Y:S09]  /*dca0*/  FMUL.FTZ R225, R50, UR5 ;  /* 0x0000000532e17c20 */ /* 0x008ff20008410000 */
[----:B------:R3:W3:Y:S01]  /*dcb0*/  MUFU.TANH R146, R194 ;  /* 0x000000c200927308 */ /* 0x0006e20000002400 */
[----:B--2---:R-:W-:Y:S01]  /*dcc0*/  FMUL.FTZ R231, R53, UR5 ;  /* 0x0000000535e77c20 */ /* 0x004fe20008410000 */
[----:B------:R-:W-:Y:S01]  /*dcd0*/  FMUL.FTZ R236, R63, UR5 ;  /* 0x000000053fec7c20 */ /* 0x000fe20008410000 */
[----:B------:R-:W-:Y:S07]  /*dce0*/  FMUL.FTZ R235, R65, UR5 ;  /* 0x0000000541eb7c20 */ /* 0x000fee0008410000 */
[----:B------:R2:W2:Y:S01]  /*dcf0*/  MUFU.TANH R130, R234 ;  /* 0x000000ea00827308 */ /* 0x0004a20000002400 */
[----:B-1----:R-:W-:Y:S09]  /*dd00*/  FMUL.FTZ R229, R54, UR5 ;  /* 0x0000000536e57c20 */ /* 0x002ff20008410000 */
[----:B------:R1:W1:Y:S01]  /*dd10*/  MUFU.TANH R124, R195 ;  /* 0x000000c3007c7308 */ /* 0x0002620000002400 */
[----:B---3--:R-:W-:Y:S09]  /*dd20*/  FMUL.FTZ R194, R51, UR5 ;  /* 0x0000000533c27c20 */ /* 0x008ff20008410000 */
[----:B------:R3:W3:Y:S01]  /*dd30*/  MUFU.TANH R108, R233 ;  /* 0x000000e9006c7308 */ /* 0x0006e20000002400 */
[----:B--2---:R-:W-:Y:S09]  /*dd40*/  FMUL.FTZ R234, R56, UR5 ;  /* 0x0000000538ea7c20 */ /* 0x004ff20008410000 */
        /* <DEDUP_REMOVED lines=8> */
[----:B------:R-:W1:Y:S01]  /*ddd0*/  MUFU.TANH R134, R225 ;  /* 0x000000e100867308 */ /* 0x000e620000002400 */
[----:B---3--:R-:W-:Y:S09]  /*dde0*/  FMUL.FTZ R231, R60, UR5 ;  /* 0x000000053ce77c20 */ /* 0x008ff20008410000 */
[----:B------:R3:W1:Y:S01]  /*ddf0*/  MUFU.TANH R132, R194 ;  /* 0x000000c200847308 */ /* 0x0006620000002400 */
[----:B--2---:R-:W-:Y:S09]  /*de00*/  FMUL.FTZ R229, R61, UR5 ;  /* 0x000000053de57c20 */ /* 0x004ff20008410000 */
[----:B------:R2:W1:Y:S10]  /*de10*/  MUFU.TANH R225, R195 ;  /* 0x000000c300e17308 */ /* 0x0004740000002400 */
[----:B------:R5:W1:Y:S01]  /*de20*/  MUFU.TANH R112, R234 ;  /* 0x000000ea00707308 */ /* 0x000a620000002400 */
[----:B---3--:R-:W-:Y:S09]  /*de30*/  FMUL.FTZ R194, R59, UR5 ;  /* 0x000000053bc27c20 */ /* 0x008ff20008410000 */
[----:B------:R3:W1:Y:S01]  /*de40*/  MUFU.TANH R106, R233 ;  /* 0x000000e9006a7308 */ /* 0x0006620000002400 */
[----:B--2---:R-:W-:Y:S09]  /*de50*/  FMUL.FTZ R195, R64, UR5 ;  /* 0x0000000540c37c20 */ /* 0x004ff20008410000 */
[----:B------:R-:W2:Y:S01]  /*de60*/  MUFU.TANH R232, R232 ;  /* 0x000000e800e87308 */ /* 0x000ea20000002400 */
[----:B-----5:R-:W-:Y:S09]  /*de70*/  FMUL.FTZ R234, R66, UR5 ;  /* 0x0000000542ea7c20 */ /* 0x020ff20008410000 */
[----:B------:R-:W1:Y:S01]  /*de80*/  MUFU.TANH R217, R217 ;  /* 0x000000d900d97308 */ /* 0x000e620000002400 */
[----:B---3--:R-:W-:Y:S09]  /*de90*/  FMUL.FTZ R233, R67, UR5 ;  /* 0x0000000543e97c20 */ /* 0x008ff20008410000 */
        /* <DEDUP_REMOVED lines=25> */
[----:B------:R-:W1:Y:S01]  /*e030*/  MUFU.TANH R229, R229 ;  /* 0x000000e500e57308 */ /* 0x000e620000002400 */
[----:B-----5:R-:W-:Y:S09]  /*e040*/  MOV R194, R2 ;  /* 0x0000000200c27202 */ /* 0x020ff20000000f00 */
[----:B------:R-:W1:Y:S10]  /*e050*/  MUFU.TANH R104, R236 ;  /* 0x000000ec00687308 */ /* 0x000e740000002400 */
[----:B------:R5:W1:Y:S10]  /*e060*/  MUFU.TANH R62, R195 ;  /* 0x000000c3003e7308 */ /* 0x000a740000002400 */
[----:B------:R1:W1:Y:S10]  /*e070*/  MUFU.TANH R61, R235 ;  /* 0x000000eb003d7308 */ /* 0x0002740000002400 */
[----:B------:R1:W1:Y:S01]  /*e080*/  MUFU.TANH R37, R234 ;  /* 0x000000ea00257308 */ /* 0x0002620000002400 */
[----:B-----5:R-:W-:Y:S09]  /*e090*/  MOV R195, R3 ;  /* 0x0000000300c37202 */ /* 0x020ff20000000f00 */
[----:B------:R1:W1:Y:S01]  /*e0a0*/  MUFU.TANH R36, R233 ;  /* 0x000000e900247308 */ /* 0x0002620000002400 */
[----:B--234-:R-:W-:Y:S05]  /*e0b0*/  @!P1 BRA `(.L_x_6514) ;  /* 0x00000008006c9947 */ /* 0x01cfea0003800000 */
[----:B------:R-:W2:Y:S08]  /*e0c0*/  LDC R4, c[0x0][0x248] ;  /* 0x00009200ff047b82 */ /* 0x000eb00000000800 */
[----:B------:R-:W3:Y:S08]  /*e0d0*/  @!P0 LDC R10, c[0x0][0x24c] ;  /* 0x00009300ff0a8b82 */ /* 0x000ef00000000800 */
[----:B------:R-:W4:Y:S01]  /*e0e0*/  @!P0 LDC R6, c[0x0][0x24c] ;  /* 0x00009300ff068b82 */ /* 0x000f220000000800 */
[----:B--2---:R-:W-:Y:S04]  /*e0f0*/  LEA R8, -R4, RZ, 0x7 ;  /* 0x000000ff04087211 */ /* 0x004fe800078e39ff */
        /* <DEDUP_REMOVED lines=11> */
[----:B------:R-:W-:Y:S04]  /*e1b0*/  LOP3.LUT R12, R12, R5, RZ, 0x3c, !PT ;  /* 0x000000050c0c7212 */ /* 0x000fe800078e3cff */
        /* <DEDUP_REMOVED lines=23> */
[----:B------:R-:W2:Y:S01]  /*e330*/  LDC R7, c[0x0][0x24c] ;  /* 0x00009300ff077b82 */ /* 0x000ea20000000800 */
        /* <DEDUP_REMOVED lines=9> */
[----:B------:R-:W5:Y:S01]  /*e3d0*/  LDC.64 R2, c[0x0][0x230] ;  /* 0x00008c00ff027b82 */ /* 0x000f620000000a00 */
[C---:B------:R-:W-:Y:S01]  /*e3e0*/  LEA R14, P1, R13.reuse, R184, 0x2 ;  /* 0x000000b80d0e7211 */ /* 0x040fe200078210ff */
[----:B------:R-:W-:Y:S01]  /*e3f0*/  IMAD.IADD R12, R13, 0x1, -R11 ;  /* 0x000000010d0c7824 */ /* 0x000fe200078e0a0b */
[-C--:B------:R-:W-:Y:S02]  /*e400*/  LEA.HI.X.SX32 R17, R11, R185.reuse, 0x2, P2 ;  /* 0x000000b90b117211 */ /* 0x080fe400010f16ff */
[----:B------:R-:W-:Y:S01]  /*e410*/  LEA.HI.X.SX32 R15, R13, R185, 0x2, P1 ;  /* 0x000000b90d0f7211 */ /* 0x000fe200008f16ff */
[----:B------:R-:W-:Y:S02]  /*e420*/  IMAD R5, R12, R5, -0x80 ;  /* 0xffffff800c057424 */ /* 0x000fe400078e0205 */
[----:B------:R-:W3:Y:S03]  /*e430*/  LDG.E R8, desc[UR12][R16.64] ;  /* 0x0000000c10087981 */ /* 0x000ee6000c1e1900 */
[----:B------:R-:W-:Y:S01]  /*e440*/  SHF.R.S32.HI R11, RZ, 0x1f, R5 ;  /* 0x0000001fff0b7819 */ /* 0x000fe20000011405 */
[----:B------:R-:W3:Y:S04]  /*e450*/  LDG.E R9, desc[UR12][R14.64] ;  /* 0x0000000c0e097981 */ /* 0x000ee8000c1e1900 */
[----:B------:R-:W-:Y:S04]  /*e460*/  IMAD R12, R11, R4, RZ ;  /* 0x000000040b0c7224 */ /* 0x000fe800078e02ff */
[----:B--2---:R-:W-:Y:S01]  /*e470*/  IMAD R12, R5, R7, R12 ;  /* 0x00000007050c7224 */ /* 0x004fe200078e020c */
[----:B---3--:R-:W-:Y:S01]  /*e480*/  IADD3 R11, -R9, R8, RZ ;  /* 0x00000008090b7210 */ /* 0x008fe20007ffe1ff */
[----:B------:R-:W-:Y:S03]  /*e490*/  IMAD.WIDE.U32 R8, R5, R4, RZ ;  /* 0x0000000405087225 */ /* 0x000fe600078e00ff */
[----:B------:R-:W-:Y:S01]  /*e4a0*/  SHF.R.S32.HI R5, RZ, 0x1f, R11 ;  /* 0x0000001fff057819 */ /* 0x000fe2000001140b */
[----:B------:R-:W-:Y:S04]  /*e4b0*/  IMAD.IADD R9, R9, 0x1, R12 ;  /* 0x0000000109097824 */ /* 0x000fe800078e020c */
[-C--:B-----5:R-:W-:Y:S02]  /*e4c0*/  IMAD R12, R5, R2.reuse, RZ ;  /* 0x00000002050c7224 */ /* 0x0a0fe400078e02ff */
[C---:B------:R-:W-:Y:S04]  /*e4d0*/  IMAD.WIDE.U32 R8, R11.reuse, R2, R8 ;  /* 0x000000020b087225 */ /* 0x040fe800078e0008 */
[----:B------:R-:W-:Y:S05]  /*e4e0*/  IMAD R12, R11, R3, R12 ;  /* 0x000000030b0c7224 */ /* 0x000fea00078e020c */
[----:B------:R-:W-:Y:S07]  /*e4f0*/  IADD3 R9, R9, R12, RZ ;  /* 0x0000000c09097210 */ /* 0x000fee0007ffe0ff */
.L_x_6515:
[----:B------:R2:W-:Y:S01]  /*e500*/  @P0 STS.128 [R179+0x2000], RZ ;  /* 0x002000ffb3000388 */ /* 0x0005e20000000c00 */
[----:B------:R-:W-:Y:S01]  /*e510*/  LEA R22, P2, R8, R190, 0x1 ;  /* 0x000000be08167211 */ /* 0x000fe200078408ff */
[----:B------:R-:W5:Y:S01]  /*e520*/  @!P0 LDC R7, c[0x0][0x24c] ;  /* 0x00009300ff078b82 */ /* 0x000f620000000800 */
        /* <DEDUP_REMOVED lines=44> */
[----:B--2---:R-:W-:Y:S02]  /*e7f0*/  @!P0 IMAD.MOV.U32 R12, RZ, RZ, R8 ;  /* 0x000000ffff0c8224 */ /* 0x004fe400078e0008 */
[----:B------:R-:W-:Y:S02]  /*e800*/  @!P0 IMAD.MOV.U32 R13, RZ, RZ, R9 ;  /* 0x000000ffff0d8224 */ /* 0x000fe400078e0009 */
[----:B-1----:R-:W-:Y:S01]  /*e810*/  @!P0 IMAD R5, R5, 0x50, RZ ;  /* 0x0000005005058824 */ /* 0x002fe200078e02ff */
[C---:B-----5:R-:W-:Y:S01]  /*e820*/  @!P0 LEA.HI.X R7, R4.reuse, R9, R7, 0x6, P1 ;  /* 0x0000000904078211 */ /* 0x060fe200008f3407 */
[----:B------:R-:W-:Y:S01]  /*e830*/  @!P0 IMAD.WIDE.U32 R12, R4, 0x70, R12 ;  /* 0x00000070040c8825 */ /* 0x000fe200078e000c */
[-C--:B------:R-:W-:Y:S02]  /*e840*/  @!P0 LEA R8, P1, R10, R190.reuse, 0x1 ;  /* 0x000000be0a088211 */ /* 0x080fe400078208ff */
[-C--:B------:R-:W-:Y:S01]  /*e850*/  @!P0 LEA R4, P3, R16, R190.reuse, 0x1 ;  /* 0x000000be10048211 */ /* 0x080fe200078608ff */
[----:B------:R-:W-:Y:S01]  /*e860*/  @!P0 IMAD.IADD R5, R5, 0x1, R17 ;  /* 0x0000000105058824 */ /* 0x000fe200078e0211 */
[-C--:B------:R-:W-:Y:S01]  /*e870*/  @!P0 LEA.HI.X R9, R10, R191.reuse, R7, 0x1, P1 ;  /* 0x000000bf0a098211 */ /* 0x080fe200008f0c07 */
[----:B----4-:R-:W-:Y:S01]  /*e880*/  @!P0 IMAD R7, R2, 0x70, RZ ;  /* 0x0000007002078824 */ /* 0x010fe200078e02ff */
        /* <DEDUP_REMOVED lines=30> */
.L_x_6514:
[----:B------:R-:W-:Y:S01]  /*ea70*/  IADD3 R60, R178, -0x1, RZ ;  /* 0xffffffffb23c7810 */ /* 0x000fe20007ffe0ff */
[----:B------:R-:W-:Y:S03]  /*ea80*/  LDSM.16.MT88.4 R16, [R166+0x6000] ;  /* 0x00600000a610783b */ /* 0x000fe60000004200 */
[----:B--2---:R-:W-:Y:S04]  /*ea90*/  LEA R2, R60, R187, 0x7 ;  /* 0x000000bb3c027211 */ /* 0x004fe800078e38ff */
[----:B------:R-:W-:Y:S01]  /*eaa0*/  I2FP.F32.S32 R3, R2 ;  /* 0x0000000200037245 */ /* 0x000fe20000201400 */
[----:B------:R-:W-:Y:S01]  /*eab0*/  LDSM.16.MT88.4 R20, [R164+0x6000] ;  /* 0x00600000a414783b */ /* 0x000fe20000004200 */
[C---:B------:R-:W-:Y:S02]  /*eac0*/  IADD3 R4, R2.reuse, 0x9, RZ ;  /* 0x0000000902047810 */ /* 0x040fe40007ffe0ff */
[----:B------:R-:W-:Y:S01]  /*ead0*/  IADD3 R7, R2, 0x21, RZ ;  /* 0x0000002102077810 */ /* 0x000fe20007ffe0ff */
[CC--:B------:R-:W-:Y:S01]  /*eae0*/  FFMA.FTZ R197, R0.reuse, R3.reuse, R197 ;  /* 0x0000000300c57223 */ /* 0x0c0fe200000100c5 */
[----:B------:R-:W-:Y:S01]  /*eaf0*/  FFMA.FTZ R201, R0, R3, R201 ;  /* 0x0000000300c97223 */ /* 0x000fe200000100c9 */
[----:B------:R-:W-:Y:S02]  /*eb00*/  IADD3 R3, R2, 0x19, RZ ;  /* 0x0000001902037810 */ /* 0x000fe40007ffe0ff */
[----:B------:R-:W-:Y:S01]  /*eb10*/  I2FP.F32.S32 R4, R4 ;  /* 0x0000000400047245 */ /* 0x000fe20000201400 */
[----:B------:R-:W-:Y:S01]  /*eb20*/  LDSM.16.MT88.4 R32, [R163+0x6000] ;  /* 0x00600000a320783b */ /* 0x000fe20000004200 */
[----:B------:R-:W-:Y:S02]  /*eb30*/  I2FP.F32.S32 R3, R3 ;  /* 0x0000000300037245 */ /* 0x000fe40000201400 */
[----:B------:R-:W-:Y:S01]  /*eb40*/  I2FP.F32.S32 R7, R7 ;  /* 0x0000000700077245 */ /* 0x000fe20000201400 */
[CC--:B------:R-:W-:Y:S01]  /*eb50*/  FFMA.FTZ R207, R0.reuse, R4.reuse, R207 ;  /* 0x0000000400cf7223 */ /* 0x0c0fe200000100cf */
[C---:B------:R-:W-:Y:S01]  /*eb60*/  FFMA.FTZ R211, R0.reuse, R4, R211 ;  /* 0x0000000400d37223 */ /* 0x040fe200000100d3 */
[CC--:B-1----:R-:W-:Y:S01]  /*eb70*/  FFMA.FTZ R219, R0.reuse, R3.reuse, R219 ;  /* 0x0000000300db7223 */ /* 0x0c2fe200000100db */
[----:B------:R-:W-:Y:S01]  /*eb80*/  FFMA.FTZ R228, R0, R3, R228 ;  /* 0x0000000300e47223 */ /* 0x000fe200000100e4 */
[----:B------:R-:W-:Y:S01]  /*eb90*/  IADD3 R3, R2, 0x28, RZ ;  /* 0x0000002802037810 */ /* 0x000fe20007ffe0ff */
[-C--:B------:R-:W-:Y:S01]  /*eba0*/  FFMA.FTZ R224, R0, R7.reuse, R224 ;  /* 0x0000000700e07223 */ /* 0x080fe200000100e0 */
[----:B------:R-:W-:Y:S01]  /*ebb0*/  IADD3 R4, R2, 0x18, RZ ;  /* 0x0000001802047810 */ /* 0x000fe20007ffe0ff */
[----:B------:R-:W-:Y:S01]  /*ebc0*/  FFMA.FTZ R216, R0, R7, R216 ;  /* 0x0000000700d87223 */ /* 0x000fe200000100d8 */
[----:B------:R-:W-:Y:S01]  /*ebd0*/  I2FP.F32.S32 R3, R3 ;  /* 0x0000000300037245 */ /* 0x000fe20000201400 */
[----:B------:R-:W-:Y:S01]  /*ebe0*/  LDSM.16.MT88.4 R44, [R162+0x6000] ;  /* 0x00600000a22c783b */ /* 0x000fe20000004200 */
[----:B------:R-:W-:Y:S02]  /*ebf0*/  I2FP.F32.S32 R4, R4 ;  /* 0x0000000400047245 */ /* 0x000fe40000201400 */
[----:B------:R-:W-:Y:S01]  /*ec00*/  IADD3 R8, R2, 0x1, RZ ;  /* 0x0000000102087810 */ /* 0x000fe20007ffe0ff */
[CC--:B------:R-:W-:Y:S01]  /*ec10*/  FFMA.FTZ R222, R0.reuse, R3.reuse, R222 ;  /* 0x0000000300de7223 */ /* 0x0c0fe200000100de */
        /* <DEDUP_REMOVED lines=9> */
[-C--:B------:R-:W-:Y:S01]  /*ecb0*/  FFMA.FTZ R208, R0, R3.reuse, R208 ;  /* 0x0000000300d07223 */ /* 0x080fe200000100d0 */
[----:B------:R-:W-:Y:S01]  /*ecc0*/  IADD3 R4, R2, 0x40, RZ ;  /* 0x0000004002047810 */ /* 0x000fe20007ffe0ff */
[C---:B------:R-:W-:Y:S01]  /*ecd0*/  FFMA.FTZ R200, R0.reuse, R3, R200 ;  /* 0x0000000300c87223 */ /* 0x040fe200000100c8 */
[----:B------:R-:W-:Y:S01]  /*ece0*/  I2FP.F32.S32 R6, R6 ;  /* 0x0000000600067245 */ /* 0x000fe20000201400 */
[CC--:B------:R-:W-:Y:S01]  /*ecf0*/  FFMA.FTZ R203, R0.reuse, R8.reuse, R203 ;  /* 0x0000000800cb7223 */ /* 0x0c0fe200000100cb */
[----:B------:R-:W-:Y:S01]  /*ed00*/  I2FP.F32.S32 R7, R7 ;  /* 0x0000000700077245 */ /* 0x000fe20000201400 */
[C---:B------:R-:W-:Y:S01]  /*ed10*/  FFMA.FTZ R199, R0.reuse, R8, R199 ;  /* 0x0000000800c77223 */ /* 0x040fe200000100c7 */
[----:B------:R-:W-:Y:S01]  /*ed20*/  I2FP.F32.S32 R3, R4 ;  /* 0x0000000400037245 */ /* 0x000fe20000201400 */
[CC--:B------:R-:W-:Y:S01]  /*ed30*/  FFMA.FTZ R209, R0.reuse, R6.reuse, R209 ;  /* 0x0000000600d17223 */ /* 0x0c0fe200000100d1 */
[----:B------:R-:W-:Y:S01]  /*ed40*/  FMNMX.FTZ R4, R201, R101, !PT ;  /* 0x00000065c9047209 */ /* 0x000fe20007810000 */
[----:B------:R-:W-:Y:S01]  /*ed50*/  FFMA.FTZ R205, R0, R6, R205 ;  /* 0x0000000600cd7223 */ /* 0x000fe200000100cd */
[----:B------:R-:W-:Y:S01]  /*ed60*/  IADD3 R48, R2, 0x10, RZ ;  /* 0x0000001002307810 */ /* 0x000fe20007ffe0ff */
[CC--:B------:R-:W-:Y:S01]  /*ed70*/  FFMA.FTZ R206, R0.reuse, R7.reuse, R206 ;  /* 0x0000000700ce7223 */ /* 0x0c0fe200000100ce */
[----:B------:R-:W-:Y:S01]  /*ed80*/  FMNMX.FTZ R6, R197, R100, !PT ;  /* 0x00000064c5067209 */ /* 0x000fe20007810000 */
[C---:B------:R-:W-:Y:S01]  /*ed90*/  FFMA.FTZ R198, R0.reuse, R7, R198 ;  /* 0x0000000700c67223 */ /* 0x040fe200000100c6 */
[----:B------:R-:W-:Y:S01]  /*eda0*/  FMNMX.FTZ R4, R203, R4, !PT ;  /* 0x00000004cb047209 */ /* 0x000fe20007810000 */
[-C--:B------:R-:W-:Y:S01]  /*edb0*/  FFMA.FTZ R154, R0, R3.reuse, R154 ;  /* 0x00000003009a7223 */ /* 0x080fe2000001009a */
[----:B------:R-:W-:Y:S01]  /*edc0*/  IADD3 R7, R2, 0x41, RZ ;  /* 0x0000004102077810 */ /* 0x000fe20007ffe0ff */
[----:B------:R-:W-:Y:S01]  /*edd0*/  FFMA.FTZ R152, R0, R3, R152 ;  /* 0x0000000300987223 */ /* 0x000fe20000010098 */
[----:B------:R-:W-:Y:S02]  /*ede0*/  I2FP.F32.S32 R48, R48 ;  /* 0x0000003000307245 */ /* 0x000fe40000201400 */
[----:B------:R-:W-:Y:S02]  /*edf0*/  IADD3 R5, R2, 0x11, RZ ;  /* 0x0000001102057810 */ /* 0x000fe40007ffe0ff */
[----:B------:R-:W-:Y:S01]  /*ee00*/  FMNMX.FTZ R6, R199, R6, !PT ;  /* 0x00000006c7067209 */ /* 0x000fe20007810000 */
[C---:B------:R-:W-:Y:S01]  /*ee10*/  FFMA.FTZ R217, R0.reuse, R48, R217 ;  /* 0x0000003000d97223 */ /* 0x040fe200000100d9 */
[----:B------:R-:W-:Y:S01]  /*ee20*/  FMNMX.FTZ R4, R209, R4, !PT ;  /* 0x00000004d1047209 */ /* 0x000fe20007810000 */
[C---:B------:R-:W-:Y:S01]  /*ee30*/  FFMA.FTZ R48, R0.reuse, R48, R213 ;  /* 0x0000003000307223 */ /* 0x040fe200000100d5 */
[----:B------:R-:W-:Y:S02]  /*ee40*/  I2FP.F32.S32 R7, R7 ;  /* 0x0000000700077245 */ /* 0x000fe40000201400 */
[----:B------:R-:W-:Y:S02]  /*ee50*/  I2FP.F32.S32 R5, R5 ;  /* 0x0000000500057245 */ /* 0x000fe40000201400 */
[----:B------:R-:W-:Y:S01]  /*ee60*/  FMNMX.FTZ R6, R205, R6, !PT ;  /* 0x00000006cd067209 */ /* 0x000fe20007810000 */
[CC--:B------:R-:W-:Y:S01]  /*ee70*/  FFMA.FTZ R150, R0.reuse, R7.reuse, R150 ;  /* 0x0000000700967223 */ /* 0x0c0fe20000010096 */
[----:B------:R-:W-:Y:S01]  /*ee80*/  FMNMX.FTZ R4, R211, R4, !PT ;  /* 0x00000004d3047209 */ /* 0x000fe20007810000 */
[C---:B------:R-:W-:Y:S01]  /*ee90*/  FFMA.FTZ R144, R0.reuse, R7, R144 ;  /* 0x0000000700907223 */ /* 0x040fe20000010090 */
[----:B------:R-:W-:Y:S01]  /*eea0*/  FMNMX.FTZ R7, R207, R6, !PT ;  /* 0x00000006cf077209 */ /* 0x000fe20007810000 */
[CC--:B------:R-:W-:Y:S01]  /*eeb0*/  FFMA.FTZ R215, R0.reuse, R5.reuse, R215 ;  /* 0x0000000500d77223 */ /* 0x0c0fe200000100d7 */
[----:B------:R-:W-:Y:S01]  /*eec0*/  FMNMX.FTZ R4, R217, R4, !PT ;  /* 0x00000004d9047209 */ /* 0x000fe20007810000 */
[----:B------:R-:W-:Y:S01]  /*eed0*/  FFMA.FTZ R232, R0, R5, R232 ;  /* 0x0000000500e87223 */ /* 0x000fe200000100e8 */
        /* <DEDUP_REMOVED lines=10> */
[----:B------:R-:W-:Y:S01]  /*ef80*/  FFMA.FTZ R226, R0, R5, R226 ;  /* 0x0000000500e27223 */ /* 0x000fe200000100e2 */
[----:B------:R-:W-:Y:S01]  /*ef90*/  FMNMX.FTZ R9, R230, R7, !PT ;  /* 0x00000007e6097209 */ /* 0x000fe20007810000 */
[----:B------:R-:W-:Y:S01]  /*efa0*/  FFMA.FTZ R218, R0, R5, R218 ;  /* 0x0000000500da7223 */ /* 0x000fe200000100da */
[----:B------:R-:W-:Y:S02]  /*efb0*/  FMNMX.FTZ R7, R219, R4, !PT ;  /* 0x00000004db077209 */ /* 0x000fe40007810000 */
[----:B------:R-:W-:Y:S02]  /*efc0*/  IADD3 R5, R2, 0x29, RZ ;  /* 0x0000002902057810 */ /* 0x000fe40007ffe0ff */
[----:B------:R-:W-:Y:S02]  /*efd0*/  FMNMX.FTZ R9, R228, R9, !PT ;  /* 0x00000009e4097209 */ /* 0x000fe40007810000 */
[----:B------:R-:W-:Y:S02]  /*efe0*/  FMNMX.FTZ R7, R226, R7, !PT ;  /* 0x00000007e2077209 */ /* 0x000fe40007810000 */
[----:B------:R-:W-:Y:S02]  /*eff0*/  I2FP.F32.S32 R5, R5 ;  /* 0x0000000500057245 */ /* 0x000fe40000201400 */
[----:B------:R-:W-:Y:S02]  /*f000*/  FMNMX.FTZ R9, R218, R9, !PT ;  /* 0x00000009da097209 */ /* 0x000fe40007810000 */
[----:B------:R-:W-:Y:S01]  /*f010*/  FMNMX.FTZ R7, R224, R7, !PT ;  /* 0x00000007e0077209 */ /* 0x000fe20007810000 */
[----:B------:R-:W-:Y:S01]  /*f020*/  FFMA.FTZ R220, R0, R5, R220 ;  /* 0x0000000500dc7223 */ /* 0x000fe200000100dc */
[----:B------:R-:W-:Y:S01]  /*f030*/  FMNMX.FTZ R9, R216, R9, !PT ;  /* 0x00000009d8097209 */ /* 0x000fe20007810000 */
[----:B------:R-:W-:Y:S01]  /*f040*/  FFMA.FTZ R212, R0, R5, R212 ;  /* 0x0000000500d47223 */ /* 0x000fe200000100d4 */
[----:B------:R-:W-:Y:S02]  /*f050*/  FMNMX.FTZ R7, R222, R7, !PT ;  /* 0x00000007de077209 */ /* 0x000fe40007810000 */
[----:B------:R-:W-:Y:S02]  /*f060*/  FMNMX.FTZ R9, R214, R9, !PT ;  /* 0x00000009d6097209 */ /* 0x000fe40007810000 */
[----:B------:R-:W-:Y:S02]  /*f070*/  FMNMX.FTZ R7, R220, R7, !PT ;  /* 0x00000007dc077209 */ /* 0x000fe40007810000 */
        /* <DEDUP_REMOVED lines=8> */
[----:B------:R-:W-:Y:S02]  /*f100*/  IADD3 R5, R2, 0x48, RZ ;  /* 0x0000004802057810 */ /* 0x000fe40007ffe0ff */
[----:B------:R-:W-:Y:S02]  /*f110*/  FMNMX.FTZ R9, R200, R9, !PT ;  /* 0x00000009c8097209 */ /* 0x000fe40007810000 */
        /* <DEDUP_REMOVED lines=9> */
[C---:B------:R-:W-:Y:S02]  /*f1b0*/  IADD3 R5, R2.reuse, 0x51, RZ ;  /* 0x0000005102057810 */ /* 0x040fe40007ffe0ff */
[----:B------:R-:W-:Y:S02]  /*f1c0*/  IADD3 R11, R2, 0x50, RZ ;  /* 0x00000050020b7810 */ /* 0x000fe40007ffe0ff */
[----:B------:R-:W-:Y:S02]  /*f1d0*/  I2FP.F32.S32 R3, R3 ;  /* 0x0000000300037245 */ /* 0x000fe40000201400 */
[----:B------:R-:W-:Y:S02]  /*f1e0*/  FMNMX.FTZ R9, R152, R9, !PT ;  /* 0x0000000998097209 */ /* 0x000fe40007810000 */
[----:B------:R-:W-:Y:S01]  /*f1f0*/  FMNMX.FTZ R7, R150, R7, !PT ;  /* 0x0000000796077209 */ /* 0x000fe20007810000 */
[C---:B------:R-:W-:Y:S01]  /*f200*/  FFMA.FTZ R146, R0.reuse, R3, R146 ;  /* 0x0000000300927223 */ /* 0x040fe20000010092 */
[----:B------:R-:W-:Y:S01]  /*f210*/  I2FP.F32.S32 R5, R5 ;  /* 0x0000000500057245 */ /* 0x000fe20000201400 */
[----:B------:R-:W-:Y:S01]  /*f220*/  FFMA.FTZ R140, R0, R3, R140 ;  /* 0x00000003008c7223 */ /* 0x000fe2000001008c */
[----:B------:R-:W-:Y:S02]  /*f230*/  I2FP.F32.S32 R11, R11 ;  /* 0x0000000b000b7245 */ /* 0x000fe40000201400 */
[----:B------:R-:W-:Y:S01]  /*f240*/  FMNMX.FTZ R9, R144, R9, !PT ;  /* 0x0000000990097209 */ /* 0x000fe20007810000 */
[----:B------:R-:W-:Y:S01]  /*f250*/  FFMA.FTZ R136, R0, R5, R136 ;  /* 0x0000000500887223 */ /* 0x000fe20000010088 */
[----:B------:R-:W-:Y:S01]  /*f260*/  FMNMX.FTZ R7, R148, R7, !PT ;  /* 0x0000000794077209 */ /* 0x000fe20007810000 */
[----:B------:R-:W-:Y:S01]  /*f270*/  FFMA.FTZ R128, R0, R5, R128 ;  /* 0x0000000500807223 */ /* 0x000fe20000010080 */
[----:B------:R-:W-:Y:S01]  /*f280*/  IADD3 R3, R2, 0x58, RZ ;  /* 0x0000005802037810 */ /* 0x000fe20007ffe0ff */
[-C--:B------:R-:W-:Y:S01]  /*f290*/  FFMA.FTZ R138, R0, R11.reuse, R138 ;  /* 0x0000000b008a7223 */ /* 0x080fe2000001008a */
[----:B------:R-:W-:Y:S01]  /*f2a0*/  IADD3 R5, R2, 0x60, RZ ;  /* 0x0000006002057810 */ /* 0x000fe20007ffe0ff */
[----:B------:R-:W-:Y:S01]  /*f2b0*/  FFMA.FTZ R130, R0, R11, R130 ;  /* 0x0000000b00827223 */ /* 0x000fe20000010082 */
[----:B------:R-:W-:Y:S02]  /*f2c0*/  FMNMX.FTZ R9, R142, R9, !PT ;  /* 0x000000098e097209 */ /* 0x000fe40007810000 */
[----:B------:R-:W-:Y:S02]  /*f2d0*/  FMNMX.FTZ R7, R146, R7, !PT ;  /* 0x0000000792077209 */ /* 0x000fe40007810000 */
[----:B------:R-:W-:Y:S02]  /*f2e0*/  IADD3 R11, R2, 0x59, RZ ;  /* 0x00000059020b7810 */ /* 0x000fe40007ffe0ff */
[----:B------:R-:W-:Y:S02]  /*f2f0*/  I2FP.F32.S32 R3, R3 ;  /* 0x0000000300037245 */ /* 0x000fe40000201400 */
[----:B------:R-:W-:Y:S02]  /*f300*/  I2FP.F32.S32 R5, R5 ;  /* 0x0000000500057245 */ /* 0x000fe40000201400 */
[----:B------:R-:W-:Y:S01]  /*f310*/  FMNMX.FTZ R9, R140, R9, !PT ;  /* 0x000000098c097209 */ /* 0x000fe20007810000 */
[----:B------:R-:W-:Y:S01]  /*f320*/  FFMA.FTZ R134, R0, R3, R134 ;  /* 0x0000000300867223 */ /* 0x000fe20000010086 */
[----:B------:R-:W-:Y:S01]  /*f330*/  FMNMX.FTZ R7, R138, R7, !PT ;  /* 0x000000078a077209 */ /* 0x000fe20007810000 */
[C---:B------:R-:W-:Y:S01]  /*f340*/  FFMA.FTZ R58, R0.reuse, R5, R223 ;  /* 0x00000005003a7223 */ /* 0x040fe200000100df */
[----:B------:R-:W-:Y:S01]  /*f350*/  I2FP.F32.S32 R11, R11 ;  /* 0x0000000b000b7245 */ /* 0x000fe20000201400 */
[----:B------:R-:W-:Y:S01]  /*f360*/  FFMA.FTZ R120, R0, R5, R120 ;  /* 0x0000000500787223 */ /* 0x000fe20000010078 */
[----:B------:R-:W-:Y:S01]  /*f370*/  FMNMX.FTZ R9, R130, R9, !PT ;  /* 0x0000000982097209 */ /* 0x000fe20007810000 */
[----:B------:R-:W-:Y:S01]  /*f380*/  FFMA.FTZ R124, R0, R3, R124 ;  /* 0x00000003007c7223 */ /* 0x000fe2000001007c */
[----:B------:R-:W-:Y:S01]  /*f390*/  FMNMX.FTZ R7, R136, R7, !PT ;  /* 0x0000000788077209 */ /* 0x000fe20007810000 */
[-C--:B------:R-:W-:Y:S01]  /*f3a0*/  FFMA.FTZ R132, R0, R11.reuse, R132 ;  /* 0x0000000b00847223 */ /* 0x080fe20000010084 */
[----:B------:R-:W-:Y:S01]  /*f3b0*/  IADD3 R5, R2, 0x69, RZ ;  /* 0x0000006902057810 */ /* 0x000fe20007ffe0ff */
[----:B------:R-:W-:Y:S01]  /*f3c0*/  FFMA.FTZ R122, R0, R11, R122 ;  /* 0x0000000b007a7223 */ /* 0x000fe2000001007a */
[----:B------:R-:W-:Y:S02]  /*f3d0*/  IADD3 R3, R2, 0x61, RZ ;  /* 0x0000006102037810 */ /* 0x000fe40007ffe0ff */
[----:B------:R-:W-:Y:S02]  /*f3e0*/  FMNMX.FTZ R9, R128, R9, !PT ;  /* 0x0000000980097209 */ /* 0x000fe40007810000 */
[----:B------:R-:W-:Y:S02]  /*f3f0*/  FMNMX.FTZ R7, R134, R7, !PT ;  /* 0x0000000786077209 */ /* 0x000fe40007810000 */
[----:B------:R-:W-:Y:S02]  /*f400*/  I2FP.F32.S32 R5, R5 ;  /* 0x0000000500057245 */ /* 0x000fe40000201400 */
[----:B------:R-:W-:Y:S02]  /*f410*/  I2FP.F32.S32 R3, R3 ;  /* 0x0000000300037245 */ /* 0x000fe40000201400 */
[----:B------:R-:W-:Y:S01]  /*f420*/  IADD3 R11, R2, 0x68, RZ ;  /* 0x00000068020b7810 */ /* 0x000fe20007ffe0ff */
[----:B------:R-:W-:Y:S01]  /*f430*/  FFMA.FTZ R56, R0, R5, R56 ;  /* 0x0000000500387223 */ /* 0x000fe20000010038 */
[----:B------:R-:W-:Y:S01]  /*f440*/  FMNMX.FTZ R9, R124, R9, !PT ;  /* 0x000000097c097209 */ /* 0x000fe20007810000 */
[----:B------:R-:W-:Y:S01]  /*f450*/  FFMA.FTZ R108, R0, R5, R108 ;  /* 0x00000005006c7223 */ /* 0x000fe2000001006c */
[----:B------:R-:W-:Y:S01]  /*f460*/  FMNMX.FTZ R7, R132, R7, !PT ;  /* 0x0000000784077209 */ /* 0x000fe20007810000 */
[C---:B------:R-:W-:Y:S01]  /*f470*/  FFMA.FTZ R118, R0.reuse, R3, R225 ;  /* 0x0000000300767223 */ /* 0x040fe200000100e1 */
[----:B------:R-:W-:Y:S01]  /*f480*/  I2FP.F32.S32 R11, R11 ;  /* 0x0000000b000b7245 */ /* 0x000fe20000201400 */
[----:B------:R-:W-:Y:S01]  /*f490*/  FFMA.FTZ R114, R0, R3, R114 ;  /* 0x0000000300727223 */ /* 0x000fe20000010072 */
[----:B------:R-:W-:Y:S02]  /*f4a0*/  FMNMX.FTZ R5, R122, R9, !PT ;  /* 0x000000097a057209 */ /* 0x000fe40007810000 */
[----:B------:R-:W-:Y:S01]  /*f4b0*/  FMNMX.FTZ R9, R120, R7, !PT ;  /* 0x0000000778097209 */ /* 0x000fe20007810000 */
[-C--:B------:R-:W-:Y:S01]  /*f4c0*/  FFMA.FTZ R116, R0, R11.reuse, R227 ;  /* 0x0000000b00747223 */ /* 0x080fe200000100e3 */
[----:B------:R-:W-:Y:S01]  /*f4d0*/  IADD3 R3, R2, 0x70, RZ ;  /* 0x0000007002037810 */ /* 0x000fe20007ffe0ff */
[----:B------:R-:W-:Y:S01]  /*f4e0*/  FFMA.FTZ R112, R0, R11, R112 ;  /* 0x0000000b00707223 */ /* 0x000fe20000010070 */
[----:B------:R-:W-:Y:S02]  /*f4f0*/  FMNMX.FTZ R7, R58, R5, !PT ;  /* 0x000000053a077209 */ /* 0x000fe40007810000 */
[----:B------:R-:W-:Y:S02]  /*f500*/  FMNMX.FTZ R9, R118, R9, !PT ;  /* 0x0000000976097209 */ /* 0x000fe40007810000 */
[----:B------:R-:W-:Y:S02]  /*f510*/  IADD3 R11, R2, 0x71, RZ ;  /* 0x00000071020b7810 */ /* 0x000fe40007ffe0ff */
[----:B------:R-:W-:Y:S02]  /*f520*/  I2FP.F32.S32 R3, R3 ;  /* 0x0000000300037245 */ /* 0x000fe40000201400 */
[----:B------:R-:W-:Y:S02]  /*f530*/  FMNMX.FTZ R7, R114, R7, !PT ;  /* 0x0000000772077209 */ /* 0x000fe40007810000 */
[----:B------:R-:W-:Y:S01]  /*f540*/  FMNMX.FTZ R9, R116, R9, !PT ;  /* 0x0000000974097209 */ /* 0x000fe20007810000 */
[C---:B------:R-:W-:Y:S01]  /*f550*/  FFMA.FTZ R106, R0.reuse, R3, R106 ;  /* 0x00000003006a7223 */ /* 0x040fe2000001006a */
[----:B------:R-:W-:Y:S01]  /*f560*/  I2FP.F32.S32 R11, R11 ;  /* 0x0000000b000b7245 */ /* 0x000fe20000201400 */
[----:B------:R-:W-:Y:S01]  /*f570*/  FFMA.FTZ R66, R0, R3, R231 ;  /* 0x0000000300427223 */ /* 0x000fe200000100e7 */
[----:B------:R-:W-:Y:S02]  /*f580*/  IADD3 R5, R2, 0x78, RZ ;  /* 0x0000007802057810 */ /* 0x000fe40007ffe0ff */
[----:B------:R-:W-:Y:S01]  /*f590*/  FMNMX.FTZ R7, R112, R7, !PT ;  /* 0x0000000770077209 */ /* 0x000fe20007810000 */
[----:B------:R-:W-:Y:S01]  /*f5a0*/  FFMA.FTZ R104, R0, R11, R104 ;  /* 0x0000000b00687223 */ /* 0x000fe20000010068 */
[----:B------:R-:W-:Y:S01]  /*f5b0*/  FMNMX.FTZ R9, R56, R9, !PT ;  /* 0x0000000938097209 */ /* 0x000fe20007810000 */
[----:B------:R-:W-:Y:S01]  /*f5c0*/  FFMA.FTZ R64, R0, R11, R229 ;  /* 0x0000000b00407223 */ /* 0x000fe200000100e5 */
[----:B------:R-:W-:Y:S02]  /*f5d0*/  I2FP.F32.S32 R5, R5 ;  /* 0x0000000500057245 */ /* 0x000fe40000201400 */
[----:B------:R-:W-:Y:S02]  /*f5e0*/  IADD3 R3, R2, 0x79, RZ ;  /* 0x0000007902037810 */ /* 0x000fe40007ffe0ff */
[----:B------:R-:W-:Y:S01]  /*f5f0*/  FMNMX.FTZ R7, R108, R7, !PT ;  /* 0x000000076c077209 */ /* 0x000fe20007810000 */
[----:B------:R-:W-:Y:S01]  /*f600*/  FFMA.FTZ R37, R0, R5, R37 ;  /* 0x0000000500257223 */ /* 0x000fe20000010025 */
[----:B------:R-:W-:Y:S01]  /*f610*/  FMNMX.FTZ R9, R106, R9, !PT ;  /* 0x000000096a097209 */ /* 0x000fe20007810000 */
[----:B------:R-:W-:Y:S01]  /*f620*/  FFMA.FTZ R62, R0, R5, R62 ;  /* 0x00000005003e7223 */ /* 0x000fe2000001003e */
        /* <DEDUP_REMOVED lines=33> */
[----:B------:R-:W-:Y:S03]  /*f840*/  FFMA.FTZ R125, R56, UR4, -R65 ;  /* 0x00000004387d7c23 */ /* 0x000fe60008010841 */
[----:B------:R-:W2:Y:S01]  /*f850*/  MUFU.EX2 R39, R39 ;  /* 0x0000002700277308 */ /* 0x000ea20000000800 */
[--C-:B------:R-:W-:Y:S01]  /*f860*/  FFMA.FTZ R57, R197, UR4, -R63.reuse ;  /* 0x00000004c5397c23 */ /* 0x100fe2000801083f */
[--C-:B------:R-:W-:Y:S01]  /*f870*/  FFMA.FTZ R105, R199, UR4, -R63.reuse ;  /* 0x00000004c7697c23 */ /* 0x100fe2000801083f */
[--C-:B------:R-:W-:Y:S01]  /*f880*/  FFMA.FTZ R110, R205, UR4, -R63.reuse ;  /* 0x00000004cd6e7c23 */ /* 0x100fe2000801083f */
[----:B------:R-:W-:Y:S01]  /*f890*/  FFMA.FTZ R67, R207, UR4, -R63 ;  /* 0x00000004cf437c23 */ /* 0x000fe2000801083f */
[----:B------:R-:W-:Y:S01]  /*f8a0*/  FFMA.FTZ R123, R118, UR4, -R65 ;  /* 0x00000004767b7c23 */ /* 0x000fe20008010841 */
[----:B------:R-:W-:Y:S01]  /*f8b0*/  FFMA.FTZ R118, R58, UR4, -R63 ;  /* 0x000000043a767c23 */ /* 0x000fe2000801083f */
[----:B------:R-:W-:Y:S03]  /*f8c0*/  FFMA.FTZ R217, R217, UR4, -R65 ;  /* 0x00000004d9d97c23 */ /* 0x000fe60008010841 */
[----:B------:R-:W-:Y:S01]  /*f8d0*/  MUFU.EX2 R126, R126 ;  /* 0x0000007e007e7308 */ /* 0x000fe20000000800 */
[C---:B-1----:R-:W-:Y:S01]  /*f8e0*/  FMUL.FTZ R8, R38.reuse, R92 ;  /* 0x0000005c26087220 */ /* 0x042fe20000410000 */
[C---:B------:R-:W-:Y:S01]  /*f8f0*/  FMUL.FTZ R9, R38.reuse, R93 ;  /* 0x0000005d26097220 */ /* 0x040fe20000410000 */
[C---:B------:R-:W-:Y:S01]  /*f900*/  FMUL.FTZ R4, R38.reuse, R96 ;  /* 0x0000006026047220 */ /* 0x040fe20000410000 */
[C---:B------:R-:W-:Y:S01]  /*f910*/  FMUL.FTZ R5, R38.reuse, R97 ;  /* 0x0000006126057220 */ /* 0x040fe20000410000 */
[C---:B------:R-:W-:Y:S01]  /*f920*/  FMUL.FTZ R12, R38.reuse, R88 ;  /* 0x00000058260c7220 */ /* 0x040fe20000410000 */
[C---:B------:R-:W-:Y:S01]  /*f930*/  FMUL.FTZ R13, R38.reuse, R89 ;  /* 0x00000059260d7220 */ /* 0x040fe20000410000 */
[----:B------:R-:W-:Y:S03]  /*f940*/  FMUL.FTZ R24, R38, R76 ;  /* 0x0000004c26187220 */ /* 0x000fe60000410000 */
[----:B------:R-:W1:Y:S01]  /*f950*/  MUFU.EX2 R107, R107 ;  /* 0x0000006b006b7308 */ /* 0x000e620000000800 */
[C---:B--2---:R-:W-:Y:S01]  /*f960*/  FMUL.FTZ R10, R39.reuse, R94 ;  /* 0x0000005e270a7220 */ /* 0x044fe20000410000 */
[C---:B------:R-:W-:Y:S01]  /*f970*/  FMUL.FTZ R11, R39.reuse, R95 ;  /* 0x0000005f270b7220 */ /* 0x040fe20000410000 */
[--C-:B------:R-:W-:Y:S01]  /*f980*/  FFMA.FTZ R76, R48, UR4, -R63.reuse ;  /* 0x00000004304c7c23 */ /* 0x100fe2000801083f */
[----:B------:R-:W-:Y:S01]  /*f990*/  LDSM.16.MT88.4 R92, [R166+0x9800] ;  /* 0x00980000a65c783b */ /* 0x000fe20000004200 */
[C---:B------:R-:W-:Y:S01]  /*f9a0*/  FMUL.FTZ R25, R38.reuse, R77 ;  /* 0x0000004d26197220 */ /* 0x040fe20000410000 */
[C---:B------:R-:W-:Y:S01]  /*f9b0*/  FMUL.FTZ R31, R39.reuse, R75 ;  /* 0x0000004b271f7220 */ /* 0x040fe20000410000 */
[C---:B------:R-:W-:Y:S03]  /*f9c0*/  FMUL.FTZ R28, R38.reuse, R72 ;  /* 0x00000048261c7220 */ /* 0x040fe60000410000 */
[----:B------:R-:W-:Y:S01]  /*f9d0*/  MUFU.EX2 R101, R101 ;  /* 0x0000006500657308 */ /* 0x000fe20000000800 */
[----:B------:R-:W-:Y:S01]  /*f9e0*/  FMUL.FTZ R29, R38, R73 ;  /* 0x00000049261d7220 */ /* 0x000fe20000410000 */
[C---:B------:R-:W-:Y:S01]  /*f9f0*/  FMUL.FTZ R30, R39.reuse, R74 ;  /* 0x0000004a271e7220 */ /* 0x040fe20000410000 */
[C---:B------:R-:W-:Y:S01]  /*fa00*/  FMUL.FTZ R6, R39.reuse, R98 ;  /* 0x0000006227067220 */ /* 0x040fe20000410000 */
[----:B------:R-:W2:Y:S01]  /*fa10*/  LDSM.16.MT88.4 R48, [R166+0x6800] ;  /* 0x00680000a630783b */ /* 0x000ea20000004200 */
[C---:B------:R-:W-:Y:S01]  /*fa20*/  FMUL.FTZ R7, R39.reuse, R99 ;  /* 0x0000006327077220 */ /* 0x040fe20000410000 */
[C---:B------:R-:W-:Y:S01]  /*fa30*/  FMUL.FTZ R14, R39.reuse, R90 ;  /* 0x0000005a270e7220 */ /* 0x040fe20000410000 */
[----:B------:R-:W-:Y:S03]  /*fa40*/  FMUL.FTZ R15, R39, R91 ;  /* 0x0000005b270f7220 */ /* 0x000fe60000410000 */
[----:B------:R-:W3:Y:S01]  /*fa50*/  MUFU.EX2 R100, R100 ;  /* 0x0000006400647308 */ /* 0x000ee20000000800 */
[----:B-1----:R-:W-:Y:S01]  /*fa60*/  F2FP.F16.F32.PACK_AB R41, R107, R126 ;  /* 0x0000007e6b29723e */ /* 0x002fe200000000ff */
[C---:B------:R-:W-:Y:S01]  /*fa70*/  FMUL.FTZ R26, R39.reuse, R78 ;  /* 0x0000004e271a7220 */ /* 0x040fe20000410000 */
[----:B------:R-:W-:Y:S01]  /*fa80*/  FMUL.FTZ R27, R39, R79 ;  /* 0x0000004f271b7220 */ /* 0x000fe20000410000 */
[--C-:B------:R-:W-:Y:S01]  /*fa90*/  FFMA.FTZ R75, R232, UR4, -R63.reuse ;  /* 0x00000004e84b7c23 */ /* 0x100fe2000801083f */
[----:B------:R-:W-:Y:S01]  /*faa0*/  FFMA.FTZ R73, R230, UR4, -R63 ;  /* 0x00000004e6497c23 */ /* 0x000fe2000801083f */
[--C-:B------:R-:W-:Y:S01]  /*fab0*/  FFMA.FTZ R221, R221, UR4, -R65.reuse ;  /* 0x00000004dddd7c23 */ /* 0x100fe20008010841 */
[----:B------:R-:W-:Y:S03]  /*fac0*/  FFMA.FTZ R219, R219, UR4, -R65 ;  /* 0x00000004dbdb7c23 */ /* 0x000fe60008010841 */
[----:B------:R-:W-:Y:S01]  /*fad0*/  MUFU.EX2 R57, R57 ;  /* 0x0000003900397308 */ /* 0x000fe20000000800 */
[--C-:B------:R-:W-:Y:S01]  /*fae0*/  FFMA.FTZ R79, R216, UR4, -R63.reuse ;  /* 0x00000004d84f7c23 */ /* 0x100fe2000801083f */
[--C-:B------:R-:W-:Y:S01]  /*faf0*/  FFMA.FTZ R78, R214, UR4, -R63.reuse ;  /* 0x00000004d64e7c23 */ /* 0x100fe2000801083f */
[----:B------:R-:W-:Y:S01]  /*fb00*/  FFMA.FTZ R77, R212, UR4, -R63 ;  /* 0x00000004d44d7c23 */ /* 0x000fe2000801083f */
[--C-:B------:R-:W-:Y:S01]  /*fb10*/  FFMA.FTZ R89, R210, UR4, -R65.reuse ;  /* 0x00000004d2597c23 */ /* 0x100fe20008010841 */
[----:B------:R-:W-:Y:S01]  /*fb20*/  FFMA.FTZ R88, R208, UR4, -R65 ;  /* 0x00000004d0587c23 */ /* 0x000fe20008010841 */
[----:B------:R-:W-:Y:S01]  /*fb30*/  FFMA.FTZ R90, R202, UR4, -R63 ;  /* 0x00000004ca5a7c23 */ /* 0x000fe2000801083f */
[--C-:B------:R-:W-:Y:S03]  /*fb40*/  FFMA.FTZ R99, R154, UR4, -R65.reuse ;  /* 0x000000049a637c23 */ /* 0x100fe60008010841 */
[----:B------:R-:W1:Y:S01]  /*fb50*/  MUFU.EX2 R105, R105 ;  /* 0x0000006900697308 */ /* 0x000e620000000800 */
        /* <DEDUP_REMOVED lines=10> */
[--C-:B------:R-:W-:Y:S01]  /*fc00*/  FFMA.FTZ R128, R128, UR4, -R63.reuse ;  /* 0x0000000480807c23 */ /* 0x100fe2000801083f */
[--C-:B------:R-:W-:Y:S01]  /*fc10*/  FFMA.FTZ R121, R124, UR4, -R63.reuse ;  /* 0x000000047c797c23 */ /* 0x100fe2000801083f */
[----:B------:R-:W-:Y:S01]  /*fc20*/  FFMA.FTZ R122, R122, UR4, -R63 ;  /* 0x000000047a7a7c23 */ /* 0x000fe2000801083f */
[----:B------:R-:W-:Y:S01]  /*fc30*/  FFMA.FTZ R126, R39, R192, R126 ;  /* 0x000000c0277e7223 */ /* 0x000fe2000001007e */
[----:B------:R-:W-:Y:S03]  /*fc40*/  FFMA.FTZ R120, R120, UR4, -R65 ;  /* 0x0000000478787c23 */ /* 0x000fe60008010841 */
[----:B------:R-:W3:Y:S01]  /*fc50*/  MUFU.EX2 R67, R67 ;  /* 0x0000004300437308 */ /* 0x000ee20000000800 */
[----:B-1----:R-:W-:Y:S01]  /*fc60*/  F2FP.F16.F32.PACK_AB R40, R105, R57 ;  /* 0x000000396928723e */ /* 0x002fe200000000ff */
[----:B------:R-:W-:Y:S01]  /*fc70*/  FFMA.FTZ R72, R228, UR4, -R63 ;  /* 0x00000004e4487c23 */ /* 0x000fe2000801083f */
[----:B------:R-:W-:Y:S01]  /*fc80*/  FADD.FTZ R126, R107, R126 ;  /* 0x0000007e6b7e7221 */ /* 0x000fe20000010000 */
[----:B------:R-:W-:Y:S01]  /*fc90*/  FFMA.FTZ R116, R116, UR4, -R65 ;  /* 0x0000000474747c23 */ /* 0x000fe20008010841 */
[--C-:B------:R-:W-:Y:S01]  /*fca0*/  FFMA.FTZ R112, R112, UR4, -R63.reuse ;  /* 0x0000000470707c23 */ /* 0x100fe2000801083f */
[--C-:B------:R-:W-:Y:S01]  /*fcb0*/  FFMA.FTZ R127, R108, UR4, -R63.reuse ;  /* 0x000000046c7f7c23 */ /* 0x100fe2000801083f */
[----:B------:R-:W-:Y:S03]  /*fcc0*/  FFMA.FTZ R114, R114, UR4, -R63 ;  /* 0x0000000472727c23 */ /* 0x000fe6000801083f */
        /* <DEDUP_REMOVED lines=8> */
[----:B------:R-:W-:Y:S01]  /*fd50*/  MUFU.EX2 R76, R76 ;  /* 0x0000004c004c7308 */ /* 0x000fe20000000800 */
[----:B---3--:R-:W-:Y:S01]  /*fd60*/  F2FP.F16.F32.PACK_AB R42, R67, R110 ;  /* 0x0000006e432a723e */ /* 0x008fe200000000ff */
[--C-:B------:R-:W-:Y:S01]  /*fd70*/  FFMA.FTZ R140, R140, UR4, -R63.reuse ;  /* 0x000000048c8c7c23 */ /* 0x100fe2000801083f */
[----:B------:R-:W-:Y:S01]  /*fd80*/  FFMA.FTZ R66, R66, UR4, -R63 ;  /* 0x0000000442427c23 */ /* 0x000fe2000801083f */
[----:B------:R-:W-:Y:S02]  /*fd90*/  ISETP.GT.AND P0, PT, R178, 0x1, PT ;  /* 0x00000001b200780c */ /* 0x000fe40003f04270 */
[----:B------:R-:W-:Y:S04]  /*fda0*/  MOV R178, R60 ;  /* 0x0000003c00b27202 */ /* 0x000fe80000000f00 */
[----:B------:R-:W-:Y:S01]  /*fdb0*/  MUFU.EX2 R75, R75 ;  /* 0x0000004b004b7308 */ /* 0x000fe20000000800 */
[C---:B------:R-:W-:Y:S06]  /*fdc0*/  HMMA.16816.F32 R4, R40.reuse, R16, R4 ;  /* 0x000000102804723c */ /* 0x040fec0000001804 */
[C---:B------:R-:W-:Y:S03]  /*fdd0*/  HMMA.16816.F32 R8, R40.reuse, R18, R8 ;  /* 0x000000122808723c */ /* 0x040fe60000001808 */
[----:B------:R-:W-:Y:S02]  /*fde0*/  MUFU.EX2 R73, R73 ;  /* 0x0000004900497308 */ /* 0x000fe40000000800 */
[C---:B------:R-:W-:Y:S01]  /*fdf0*/  FMUL.FTZ R17, R38.reuse, R85 ;  /* 0x0000005526117220 */ /* 0x040fe20000410000 */
[C---:B------:R-:W-:Y:S01]  /*fe00*/  FMUL.FTZ R16, R38.reuse, R84 ;  /* 0x0000005426107220 */ /* 0x040fe20000410000 */
[C---:B------:R-:W-:Y:S01]  /*fe10*/  FMUL.FTZ R18, R39.reuse, R86 ;  /* 0x0000005627127220 */ /* 0x040fe20000410000 */
[----:B------:R-:W-:Y:S05]  /*fe20*/  FMUL.FTZ R19, R39, R87 ;  /* 0x0000005727137220 */ /* 0x000fea0000410000 */
[----:B------:R-:W-:Y:S01]  /*fe30*/  MUFU.EX2 R72, R72 ;  /* 0x0000004800487308 */ /* 0x000fe20000000800 */
[C---:B------:R-:W-:Y:S03]  /*fe40*/  HMMA.16816.F32 R12, R40.reuse, R20, R12 ;  /* 0x00000014280c723c */ /* 0x040fe6000000180c */
[--C-:B------:R-:W-:Y:S03]  /*fe50*/  FFMA.FTZ R84, R215, UR4, -R65.reuse ;  /* 0x00000004d7547c23 */ /* 0x100fe60008010841 */
[C---:B------:R-:W-:Y:S03]  /*fe60*/  HMMA.16816.F32 R16, R40.reuse, R22, R16 ;  /* 0x000000162810723c */ /* 0x040fe60000001810 */
[----:B------:R-:W-:Y:S02]  /*fe70*/  MUFU.EX2 R87, R217 ;  /* 0x000000d900577308 */ /* 0x000fe40000000800 */
[C---:B------:R-:W-:Y:S01]  /*fe80*/  FMUL.FTZ R20, R38.reuse, R80 ;  /* 0x0000005026147220 */ /* 0x040fe20000410000 */
[----:B------:R-:W-:Y:S01]  /*fe90*/  FMUL.FTZ R21, R38, R81 ;  /* 0x0000005126157220 */ /* 0x000fe20000410000 */
[C---:B------:R-:W-:Y:S01]  /*fea0*/  FMUL.FTZ R22, R39.reuse, R82 ;  /* 0x0000005227167220 */ /* 0x040fe20000410000 */
[C---:B------:R-:W-:Y:S05]  /*feb0*/  FMUL.FTZ R23, R39.reuse, R83 ;  /* 0x0000005327177220 */ /* 0x040fea0000410000 */
[----:B------:R-:W1:Y:S01]  /*fec0*/  MUFU.EX2 R84, R84 ;  /* 0x0000005400547308 */ /* 0x000e620000000800 */
        /* <DEDUP_REMOVED lines=11> */
[C---:B------:R-:W-:Y:S04]  /*ff80*/  HMMA.16816.F32 R28, R40.reuse, R44, R28 ;  /* 0x0000002c281c723c */ /* 0x040fe8000000181c */
[----:B------:R-:W-:Y:S01]  /*ff90*/  MUFU.EX2 R79, R79 ;  /* 0x0000004f004f7308 */ /* 0x000fe20000000800 */
[--C-:B------:R-:W-:Y:S01]  /*ffa0*/  FFMA.FTZ R71, R226, UR4, -R65.reuse ;  /* 0x00000004e2477c23 */ /* 0x100fe20008010841 */
[--C-:B------:R-:W-:Y:S01]  /*ffb0*/  FFMA.FTZ R68, R224, UR4, -R65.reuse ;  /* 0x00000004e0447c23 */ /* 0x100fe20008010841 */
[----:B------:R-:W-:Y:S01]  /*ffc0*/  HMMA.16816.F32 R32, R40, R46, R32 ;  /* 0x0000002e2820723c */ /* 0x000fe20000001820 */
[----:B------:R-:W4:Y:S06]  /*ffd0*/  LDSM.16.MT88.4 R44, [R163+0x6800] ;  /* 0x00680000a32c783b */ /* 0x000f2c0000004200 */
[----:B------:R-:W-:Y:S01]  /*ffe0*/  MUFU.EX2 R71, R71 ;  /* 0x0000004700477308 */ /* 0x000fe20000000800 */
[--C-:B------:R-:W-:Y:S03]  /*fff0*/  FFMA.FTZ R69, R222, UR4, -R65.reuse ;  /* 0x00000004de457c23 */ /* 0x100fe60008010841 */
[----:B-1----:R-:W-:Y:S01]  /*10000*/  F2FP.F16.F32.PACK_AB R41, R84, R87 ;  /* 0x000000575429723e */ /* 0x002fe200000000ff */
[----:B------:R-:W-:Y:S01]  /*10010*/  FFMA.FTZ R70, R220, UR4, -R65 ;  /* 0x00000004dc467c23 */ /* 0x000fe20008010841 */
[----:B---3--:R-:W-:Y:S01]  /*10020*/  F2FP.F16.F32.PACK_AB R43, R74, R81 ;  /* 0x000000514a2b723e */ /* 0x008fe200000000ff */
[----:B------:R-:W-:Y:S03]  /*10030*/  FFMA.FTZ R38, R38, R193, R57 ;  /* 0x000000c126267223 */ /* 0x000fe60000010039 */
[----:B------:R-:W1:Y:S01]  /*10040*/  MUFU.EX2 R68, R68 ;  /* 0x0000004400447308 */ /* 0x000e620000000800 */
[----:B------:R-:W-:Y:S01]  /*10050*/  F2FP.F16.F32.PACK_AB R40, R75, R76 ;  /* 0x0000004c4b28723e */ /* 0x000fe200000000ff */
[----:B------:R-:W-:Y:S01]  /*10060*/  LDSM.16.MT88.4 R56, [R163+0x8800] ;  /* 0x00880000a338783b */ /* 0x000fe20000004200 */
[----:B------:R-:W-:Y:S01]  /*10070*/  F2FP.F16.F32.PACK_AB R42, R72, R73 ;  /* 0x00000049482a723e */ /* 0x000fe200000000ff */
[----:B------:R-:W-:Y:S01]  /*10080*/  FADD.FTZ R39, R101, R126 ;  /* 0x0000007e65277221 */ /* 0x000fe20000010000 */
[----:B------:R-:W-:Y:S05]  /*10090*/  FADD.FTZ R105, R105, R38 ;  /* 0x0000002669697221 */ /* 0x000fea0000010000 */
[----:B------:R-:W-:Y:S01]  /*100a0*/  MUFU.EX2 R69, R69 ;  /* 0x0000004500457308 */ /* 0x000fe20000000800 */
[----:B------:R-:W-:Y:S01]  /*100b0*/  FADD.FTZ R38, R100, R39 ;  /* 0x0000002764267221 */ /* 0x000fe20000010000 */
[C---:B--2---:R-:W-:Y:S03]  /*100c0*/  HMMA.16816.F32 R4, R40.reuse, R48, R4 ;  /* 0x000000302804723c */ /* 0x044fe60000001804 */
[----:B------:R-:W-:Y:S01]  /*100d0*/  FADD.FTZ R87, R87, R38 ;  /* 0x0000002657577221 */ /* 0x000fe20000010000 */
[--C-:B------:R-:W-:Y:S01]  /*100e0*/  FFMA.FTZ R38, R37, UR4, -R65.reuse ;  /* 0x0000000425267c23 */ /* 0x100fe20008010841 */
[----:B------:R-:W-:Y:S03]  /*100f0*/  FFMA.FTZ R100, R104, UR4, -R65 ;  /* 0x0000000468647c23 */ /* 0x000fe60008010841 */
[----:B------:R-:W2:Y:S01]  /*10100*/  MUFU.EX2 R70, R70 ;  /* 0x0000004600467308 */ /* 0x000ea20000000800 */
[C---:B------:R-:W-:Y:S01]  /*10110*/  HMMA.16816.F32 R8, R40.reuse, R50, R8 ;  /* 0x000000322808723c */ /* 0x040fe20000001808 */
[----:B------:R-:W3:Y:S02]  /*10120*/  LDSM.16.MT88.4 R48, [R162+0x6800] ;  /* 0x00680000a230783b */ /* 0x000ee40000004200 */
[----:B------:R-:W-:Y:S01]  /*10130*/  FADD.FTZ R84, R84, R87 ;  /* 0x0000005754547221 */ /* 0x000fe20000010000 */
[----:B------:R-:W-:Y:S02]  /*10140*/  FFMA.FTZ R65, R36, UR4, -R65 ;  /* 0x0000000424417c23 */ /* 0x000fe40008010841 */
[C---:B------:R-:W-:Y:S03]  /*10150*/  HMMA.16816.F32 R12, R40.reuse, R52, R12 ;  /* 0x00000034280c723c */ /* 0x040fe6000000180c */
[----:B------:R-:W-:Y:S02]  /*10160*/  MUFU.EX2 R78, R78 ;  /* 0x0000004e004e7308 */ /* 0x000fe40000000800 */
[----:B------:R-:W-:Y:S01]  /*10170*/  FADD.FTZ R81, R81, R84 ;  /* 0x0000005451517221 */ /* 0x000fe20000010000 */
[C---:B------:R-:W-:Y:S01]  /*10180*/  HMMA.16816.F32 R16, R40.reuse, R54, R16 ;  /* 0x000000362810723c */ /* 0x040fe20000001810 */
[----:B------:R-:W-:Y:S06]  /*10190*/  LDSM.16.MT88.4 R52, [R164+0x7000] ;  /* 0x00700000a434783b */ /* 0x000fec0000004200 */
[----:B------:R-:W5:Y:S01]  /*101a0*/  MUFU.EX2 R77, R77 ;  /* 0x0000004d004d7308 */ /* 0x000f620000000800 */
[----:B------:R-:W-:Y:S01]  /*101b0*/  FADD.FTZ R110, R110, R105 ;  /* 0x000000696e6e7221 */ /* 0x000fe20000010000 */
[C---:B----4-:R-:W-:Y:S01]  /*101c0*/  HMMA.16816.F32 R20, R40.reuse, R44, R20 ;  /* 0x0000002c2814723c */ /* 0x050fe20000001814 */
[----:B------:R-:W-:Y:S07]  /*101d0*/  LDSM.16.MT88.4 R84, [R164+0x9800] ;  /* 0x00980000a454783b */ /* 0x000fee0000004200 */
[----:B------:R-:W-:Y:S01]  /*101e0*/  MUFU.EX2 R89, R89 ;  /* 0x0000005900597308 */ /* 0x000fe20000000800 */
[C---:B------:R-:W-:Y:S01]  /*101f0*/  HMMA.16816.F32 R24, R40.reuse, R46, R24 ;  /* 0x0000002e2818723c */ /* 0x040fe20000001818 */
[----:B------:R-:W4:Y:S02]  /*10200*/  LDSM.16.MT88.4 R44, [R166+0x7000] ;  /* 0x00700000a62c783b */ /* 0x000f240000004200 */
[----:B------:R-:W-:Y:S06]  /*10210*/  FADD.FTZ R67, R67, R110 ;  /* 0x0000006e43437221 */ /* 0x000fec0000010000 */
[----:B------:R-:W4:Y:S02]  /*10220*/  MUFU.EX2 R88, R88 ;  /* 0x0000005800587308 */ /* 0x000f240000000800 */
[----:B------:R-:W-:Y:S01]  /*10230*/  FADD.FTZ R74, R74, R81 ;  /* 0x000000514a4a7221 */ /* 0x000fe20000010000 */
[----:B------:R-:W-:Y:S07]  /*10240*/  FADD.FTZ R76, R76, R67 ;  /* 0x000000434c4c7221 */ /* 0x000fee0000010000 */
[----:B------:R-:W-:Y:S01]  /*10250*/  MUFU.EX2 R83, R83 ;  /* 0x0000005300537308 */ /* 0x000fe20000000800 */
[----:B------:R-:W-:Y:S01]  /*10260*/  FADD.FTZ R76, R75, R76 ;  /* 0x0000004c4b4c7221 */ /* 0x000fe20000010000 */
[C---:B---3--:R-:W-:Y:S08]  /*10270*/  HMMA.16816.F32 R28, R40.reuse, R48, R28 ;  /* 0x00000030281c723c */ /* 0x048ff0000000181c */
[----:B------:R-:W3:Y:S01]  /*10280*/  MUFU.EX2 R82, R82 ;  /* 0x0000005200527308 */ /* 0x000ee20000000800 */
[----:B------:R-:W-:Y:S01]  /*10290*/  HMMA.16816.F32 R32, R40, R50, R32 ;  /* 0x000000322820723c */ /* 0x000fe20000001820 */
[----:B------:R-:W3:Y:S08]  /*102a0*/  LDSM.16.MT88.4 R48, [R163+0x7000] ;  /* 0x00700000a330783b */ /* 0x000ef00000004200 */
[----:B------:R-:W-:Y:S02]  /*102b0*/  MUFU.EX2 R90, R90 ;  /* 0x0000005a005a7308 */ /* 0x000fe40000000800 */
[----:B-1----:R-:W-:Y:S02]  /*102c0*/  F2FP.F16.F32.PACK_AB R41, R68, R71 ;  /* 0x000000474429723e */ /* 0x002fe400000000ff */
[----:B--2---:R-:W-:Y:S01]  /*102d0*/  F2FP.F16.F32.PACK_AB R43, R70, R69 ;  /* 0x00000045462b723e */ /* 0x004fe200000000ff */
[----:B------:R-:W-:Y:S01]  /*102e0*/  FADD.FTZ R71, R71, R74 ;  /* 0x0000004a47477221 */ /* 0x000fe20000010000 */
[----:B------:R-:W-:Y:S02]  /*102f0*/  F2FP.F16.F32.PACK_AB R40, R79, R80 ;  /* 0x000000504f28723e */ /* 0x000fe400000000ff */
[----:B-----5:R-:W-:Y:S02]  /*10300*/  F2FP.F16.F32.PACK_AB R42, R77, R78 ;  /* 0x0000004e4d2a723e */ /* 0x020fe400000000ff */
[----:B------:R-:W-:Y:S01]  /*10310*/  MUFU.EX2 R138, R138 ;  /* 0x0000008a008a7308 */ /* 0x000fe20000000800 */
[----:B------:R-:W-:Y:S04]  /*10320*/  FADD.FTZ R68, R68, R71 ;  /* 0x0000004744447221 */ /* 0x000fe80000010000 */
[----:B------:R-:W-:Y:S01]  /*10330*/  FADD.FTZ R69, R69, R68 ;  /* 0x0000004445457221 */ /* 0x000fe20000010000 */
[C---:B----4-:R-:W-:Y:S04]  /*10340*/  HMMA.16816.F32 R4, R40.reuse, R44, R4 ;  /* 0x0000002c2804723c */ /* 0x050fe80000001804 */
[----:B------:R-:W-:Y:S01]  /*10350*/  MUFU.EX2 R115, R115 ;  /* 0x0000007300737308 */ /* 0x000fe20000000800 */
[----:B------:R-:W-:Y:S01]  /*10360*/  FADD.FTZ R70, R70, R69 ;  /* 0x0000004546467221 */ /* 0x000fe20000010000 */
[C---:B------:R-:W-:Y:S01]  /*10370*/  HMMA.16816.F32 R8, R40.reuse, R46, R8 ;  /* 0x0000002e2808723c */ /* 0x040fe20000001808 */
[----:B------:R-:W1:Y:S07]  /*10380*/  LDSM.16.MT88.4 R44, [R162+0x7000] ;  /* 0x00700000a22c783b */ /* 0x000e6e0000004200 */
[----:B------:R-:W-:Y:S01]  /*10390*/  MUFU.EX2 R134, R134 ;  /* 0x0000008600867308 */ /* 0x000fe20000000800 */
[C---:B------:R-:W-:Y:S06]  /*103a0*/  HMMA.16816.F32 R12, R40.reuse, R52, R12 ;  /* 0x00000034280c723c */ /* 0x040fec000000180c */
[C---:B------:R-:W-:Y:S01]  /*103b0*/  HMMA.16816.F32 R16, R40.reuse, R54, R16 ;  /* 0x000000362810723c */ /* 0x040fe20000001810 */
[----:B------:R-:W2:Y:S02]  /*103c0*/  LDSM.16.MT88.4 R52, [R166+0x7800] ;  /* 0x00780000a634783b */ /* 0x000ea40000004200 */
[----:B------:R-:W-:Y:S03]  /*103d0*/  MUFU.EX2 R117, R117 ;  /* 0x0000007500757308 */ /* 0x000fe60000000800 */
[C---:B---3--:R-:W-:Y:S07]  /*103e0*/  HMMA.16816.F32 R20, R40.reuse, R48, R20 ;  /* 0x000000302814723c */ /* 0x048fee0000001814 */
[----:B------:R-:W-:Y:S01]  /*103f0*/  MUFU.EX2 R119, R119 ;  /* 0x0000007700777308 */ /* 0x000fe20000000800 */
[C---:B------:R-:W-:Y:S01]  /*10400*/  HMMA.16816.F32 R24, R40.reuse, R50, R24 ;  /* 0x000000322818723c */ /* 0x040fe20000001818 */
[----:B------:R-:W3:Y:S08]  /*10410*/  LDSM.16.MT88.4 R48, [R164+0x7800] ;  /* 0x00780000a430783b */ /* 0x000ef00000004200 */
[----:B------:R-:W4:Y:S10]  /*10420*/  MUFU.EX2 R91, R91 ;  /* 0x0000005b005b7308 */ /* 0x000f340000000800 */
[----:B------:R-:W-:Y:S01]  /*10430*/  MUFU.EX2 R96, R96 ;  /* 0x0000006000607308 */ /* 0x000fe20000000800 */
[C---:B-1----:R-:W-:Y:S09]  /*10440*/  HMMA.16816.F32 R28, R40.reuse, R44, R28 ;  /* 0x0000002c281c723c */ /* 0x042ff2000000181c */
[----:B------:R-:W1:Y:S01]  /*10450*/  MUFU.EX2 R97, R97 ;  /* 0x0000006100617308 */ /* 0x000e620000000800 */
[----:B------:R-:W-:Y:S01]  /*10460*/  HMMA.16816.F32 R32, R40, R46, R32 ;  /* 0x0000002e2820723c */ /* 0x000fe20000001820 */
[----:B------:R-:W5:Y:S06]  /*10470*/  LDSM.16.MT88.4 R44, [R163+0x7800] ;  /* 0x00780000a32c783b */ /* 0x000f6c0000004200 */
[----:B------:R-:W-:Y:S02]  /*10480*/  F2FP.F16.F32.PACK_AB R41, R88, R89 ;  /* 0x000000595829723e */ /* 0x000fe400000000ff */
[----:B------:R-:W-:Y:S02]  /*10490*/  MUFU.EX2 R99, R99 ;  /* 0x0000006300637308 */ /* 0x000fe40000000800 */
[----:B------:R-:W-:Y:S01]  /*104a0*/  F2FP.F16.F32.PACK_AB R43, R82, R83 ;  /* 0x00000053522b723e */ /* 0x000fe200000000ff */
[----:B------:R-:W-:Y:S01]  /*104b0*/  FADD.FTZ R89, R89, R70 ;  /* 0x0000004659597221 */ /* 0x000fe20000010000 */
[----:B----4-:R-:W-:Y:S02]  /*104c0*/  F2FP.F16.F32.PACK_AB R40, R91, R90 ;  /* 0x0000005a5b28723e */ /* 0x010fe400000000ff */
[----:B-1----:R-:W-:Y:S04]  /*104d0*/  F2FP.F16.F32.PACK_AB R42, R97, R96 ;  /* 0x00000060612a723e */ /* 0x002fe800000000ff */
[----:B------:R-:W-:Y:S01]  /*104e0*/  MUFU.EX2 R128, R128 ;  /* 0x0000008000807308 */ /* 0x000fe20000000800 */
[----:B------:R-:W-:Y:S04]  /*104f0*/  FADD.FTZ R88, R88, R89 ;  /* 0x0000005958587221 */ /* 0x000fe80000010000 */
[----:B------:R-:W-:Y:S01]  /*10500*/  FADD.FTZ R83, R83, R88 ;  /* 0x0000005853537221 */ /* 0x000fe20000010000 */
[C---:B--2---:R-:W-:Y:S04]  /*10510*/  HMMA.16816.F32 R4, R40.reuse, R52, R4 ;  /* 0x000000342804723c */ /* 0x044fe80000001804 */
[----:B------:R-:W-:Y:S01]  /*10520*/  MUFU.EX2 R121, R121 ;  /* 0x0000007900797308 */ /* 0x000fe20000000800 */
[----:B------:R-:W-:Y:S01]  /*10530*/  FADD.FTZ R82, R82, R83 ;  /* 0x0000005352527221 */ /* 0x000fe20000010000 */
[C---:B------:R-:W-:Y:S01]  /*10540*/  HMMA.16816.F32 R8, R40.reuse, R54, R8 ;  /* 0x000000362808723c */ /* 0x040fe20000001808 */
[----:B------:R-:W1:Y:S07]  /*10550*/  LDSM.16.MT88.4 R52, [R162+0x7800] ;  /* 0x00780000a234783b */ /* 0x000e6e0000004200 */
[----:B------:R-:W-:Y:S01]  /*10560*/  MUFU.EX2 R122, R122 ;  /* 0x0000007a007a7308 */ /* 0x000fe20000000800 */
[C---:B---3--:R-:W-:Y:S06]  /*10570*/  HMMA.16816.F32 R12, R40.reuse, R48, R12 ;  /* 0x00000030280c723c */ /* 0x048fec000000180c */
[C---:B------:R-:W-:Y:S01]  /*10580*/  HMMA.16816.F32 R16, R40.reuse, R50, R16 ;  /* 0x000000322810723c */ /* 0x040fe20000001810 */
[----:B------:R-:W2:Y:S02]  /*10590*/  LDSM.16.MT88.4 R48, [R166+0x8000] ;  /* 0x00800000a630783b */ /* 0x000ea40000004200 */
[----:B------:R-:W-:Y:S03]  /*105a0*/  MUFU.EX2 R120, R120 ;  /* 0x0000007800787308 */ /* 0x000fe60000000800 */
[C---:B-----5:R-:W-:Y:S07]  /*105b0*/  HMMA.16816.F32 R20, R40.reuse, R44, R20 ;  /* 0x0000002c2814723c */ /* 0x060fee0000001814 */
[----:B------:R-:W3:Y:S01]  /*105c0*/  MUFU.EX2 R123, R123 ;  /* 0x0000007b007b7308 */ /* 0x000ee20000000800 */
[C---:B------:R-:W-:Y:S01]  /*105d0*/  HMMA.16816.F32 R24, R40.reuse, R46, R24 ;  /* 0x0000002e2818723c */ /* 0x040fe20000001818 */
[----:B------:R-:W4:Y:S08]  /*105e0*/  LDSM.16.MT88.4 R44, [R164+0x8000] ;  /* 0x00800000a42c783b */ /* 0x000f300000004200 */
[----:B------:R-:W5:Y:S10]  /*105f0*/  MUFU.EX2 R98, R98 ;  /* 0x0000006200627308 */ /* 0x000f740000000800 */
[----:B------:R-:W-:Y:S01]  /*10600*/  MUFU.EX2 R109, R109 ;  /* 0x0000006d006d7308 */ /* 0x000fe20000000800 */
[----:B---3--:R-:W-:Y:S01]  /*10610*/  F2FP.F16.F32.PACK_AB R37, R123, R120 ;  /* 0x000000787b25723e */ /* 0x008fe200000000ff */
[C---:B-1----:R-:W-:Y:S08]  /*10620*/  HMMA.16816.F32 R28, R40.reuse, R52, R28 ;  /* 0x00000034281c723c */ /* 0x042ff0000000181c */
[----:B------:R-:W1:Y:S01]  /*10630*/  MUFU.EX2 R146, R146 ;  /* 0x0000009200927308 */ /* 0x000e620000000800 */
[----:B------:R-:W-:Y:S01]  /*10640*/  HMMA.16816.F32 R32, R40, R54, R32 ;  /* 0x000000362820723c */ /* 0x000fe20000001820 */
[----:B------:R-:W3:Y:S08]  /*10650*/  LDSM.16.MT88.4 R52, [R163+0x8000] ;  /* 0x00800000a334783b */ /* 0x000ef00000004200 */
[----:B------:R-:W-:Y:S02]  /*10660*/  MUFU.EX2 R111, R111 ;  /* 0x0000006f006f7308 */ /* 0x000fe40000000800 */
[----:B-----5:R-:W-:Y:S01]  /*10670*/  F2FP.F16.F32.PACK_AB R41, R98, R99 ;  /* 0x000000636229723e */ /* 0x020fe200000000ff */
[----:B------:R-:W-:Y:S07]  /*10680*/  FADD.FTZ R99, R99, R82 ;  /* 0x0000005263637221 */ /* 0x000fee0000010000 */
[----:B------:R-:W5:Y:S01]  /*10690*/  MUFU.EX2 R144, R144 ;  /* 0x0000009000907308 */ /* 0x000f620000000800 */
[----:B-1----:R-:W-:Y:S09]  /*106a0*/  F2FP.F16.F32.PACK_AB R43, R146, R109 ;  /* 0x0000006d922b723e */ /* 0x002ff200000000ff */
[----:B------:R-:W-:Y:S10]  /*106b0*/  MUFU.EX2 R113, R113 ;  /* 0x0000007100717308 */ /* 0x000ff40000000800 */
[----:B------:R-:W1:Y:S01]  /*106c0*/  MUFU.EX2 R140, R140 ;  /* 0x0000008c008c7308 */ /* 0x000e620000000800 */
[----:B-----5:R-:W-:Y:S09]  /*106d0*/  F2FP.F16.F32.PACK_AB R40, R144, R111 ;  /* 0x0000006f9028723e */ /* 0x020ff200000000ff */
[----:B------:R-:W-:Y:S10]  /*106e0*/  MUFU.EX2 R116, R116 ;  /* 0x0000007400747308 */ /* 0x000ff40000000800 */
[----:B------:R-:W5:Y:S01]  /*106f0*/  MUFU.EX2 R125, R125 ;  /* 0x0000007d007d7308 */ /* 0x000f620000000800 */
[----:B-1----:R-:W-:Y:S07]  /*10700*/  F2FP.F16.F32.PACK_AB R42, R140, R113 ;  /* 0x000000718c2a723e */ /* 0x002fee00000000ff */
[C---:B--2---:R-:W-:Y:S02]  /*10710*/  HMMA.16816.F32 R4, R40.reuse, R48, R4 ;  /* 0x000000302804723c */ /* 0x044fe40000001804 */
[----:B------:R-:W-:Y:S04]  /*10720*/  MUFU.EX2 R118, R118 ;  /* 0x0000007600767308 */ /* 0x000fe80000000800 */
[C---:B------:R-:W-:Y:S01]  /*10730*/  HMMA.16816.F32 R8, R40.reuse, R50, R8 ;  /* 0x000000322808723c */ /* 0x040fe20000001808 */
[----:B------:R-:W1:Y:S05]  /*10740*/  LDSM.16.MT88.4 R48, [R162+0x8000] ;  /* 0x00800000a230783b */ /* 0x000e6a0000004200 */
[----:B------:R-:W2:Y:S01]  /*10750*/  MUFU.EX2 R107, R114 ;  /* 0x00000072006b7308 */ /* 0x000ea20000000800 */
[----:B-----5:R-:W-:Y:S01]  /*10760*/  F2FP.F16.F32.PACK_AB R39, R125, R116 ;  /* 0x000000747d27723e */ /* 0x020fe200000000ff */
[C---:B----4-:R-:W-:Y:S08]  /*10770*/  HMMA.16816.F32 R12, R40.reuse, R44, R12 ;  /* 0x0000002c280c723c */ /* 0x050ff0000000180c */
[----:B------:R-:W-:Y:S01]  /*10780*/  MUFU.EX2 R112, R112 ;  /* 0x0000007000707308 */ /* 0x000fe20000000800 */
[C---:B------:R-:W-:Y:S01]  /*10790*/  HMMA.16816.F32 R16, R40.reuse, R46, R16 ;  /* 0x0000002e2810723c */ /* 0x040fe20000001810 */
[----:B------:R-:W4:Y:S05]  /*107a0*/  LDSM.16.MT88.4 R44, [R166+0x8800] ;  /* 0x00880000a62c783b */ /* 0x000f2a0000004200 */
[C---:B---3--:R-:W-:Y:S03]  /*107b0*/  HMMA.16816.F32 R20, R40.reuse, R52, R20 ;  /* 0x000000342814723c */ /* 0x048fe60000001814 */
[----:B------:R-:W3:Y:S02]  /*107c0*/  MUFU.EX2 R127, R127 ;  /* 0x0000007f007f7308 */ /* 0x000ee40000000800 */
[----:B--2---:R-:W-:Y:S01]  /*107d0*/  F2FP.F16.F32.PACK_AB R36, R107, R118 ;  /* 0x000000766b24723e */ /* 0x004fe200000000ff */
[C---:B------:R-:W-:Y:S01]  /*107e0*/  HMMA.16816.F32 R24, R40.reuse, R54, R24 ;  /* 0x000000362818723c */ /* 0x040fe20000001818 */
[----:B------:R-:W2:Y:S06]  /*107f0*/  LDSM.16.MT88.4 R52, [R164+0x8800] ;  /* 0x00880000a434783b */ /* 0x000eac0000004200 */
[----:B------:R3:W-:Y:S10]  /*10800*/  MUFU.EX2 R67, R38 ;  /* 0x0000002600437308 */ /* 0x0007f40000000800 */
[----:B------:R-:W-:Y:S01]  /*10810*/  MUFU.EX2 R101, R106 ;  /* 0x0000006a00657308 */ /* 0x000fe20000000800 */
[C---:B-1----:R-:W-:Y:S09]  /*10820*/  HMMA.16816.F32 R28, R40.reuse, R48, R28 ;  /* 0x00000030281c723c */ /* 0x042ff2000000181c */
[----:B------:R-:W1:Y:S02]  /*10830*/  MUFU.EX2 R100, R100 ;  /* 0x0000006400647308 */ /* 0x000e640000000800 */
[----:B---3--:R-:W-:Y:S01]  /*10840*/  F2FP.F16.F32.PACK_AB R38, R127, R112 ;  /* 0x000000707f26723e */ /* 0x008fe200000000ff */
[----:B------:R-:W-:Y:S01]  /*10850*/  HMMA.16816.F32 R32, R40, R50, R32 ;  /* 0x000000322820723c */ /* 0x000fe20000001820 */
[----:B------:R-:W3:Y:S06]  /*10860*/  LDSM.16.MT88.4 R48, [R162+0x8800] ;  /* 0x00880000a230783b */ /* 0x000eec0000004200 */
[----:B------:R-:W5:Y:S01]  /*10870*/  MUFU.EX2 R192, R65 ;  /* 0x0000004100c07308 */ /* 0x000f620000000800 */
[----:B------:R-:W-:Y:S03]  /*10880*/  F2FP.F16.F32.PACK_AB R41, R115, R138 ;  /* 0x0000008a7329723e */ /* 0x000fe600000000ff */
[----:B------:R-:W-:Y:S02]  /*10890*/  F2FP.F16.F32.PACK_AB R43, R117, R134 ;  /* 0x00000086752b723e */ /* 0x000fe400000000ff */
[----:B------:R-:W-:Y:S02]  /*108a0*/  F2FP.F16.F32.PACK_AB R40, R128, R119 ;  /* 0x000000778028723e */ /* 0x000fe400000000ff */
[----:B------:R-:W-:Y:S02]  /*108b0*/  F2FP.F16.F32.PACK_AB R42, R122, R121 ;  /* 0x000000797a2a723e */ /* 0x000fe400000000ff */
[----:B-1----:R-:W-:Y:S02]  /*108c0*/  F2FP.F16.F32.PACK_AB R69, R100, R101 ;  /* 0x000000656445723e */ /* 0x002fe400000000ff */
[----:B-----5:R-:W-:Y:S03]  /*108d0*/  F2FP.F16.F32.PACK_AB R71, R192, R67 ;  /* 0x00000043c047723e */ /* 0x020fe600000000ff */
[C---:B----4-:R-:W-:Y:S06]  /*108e0*/  HMMA.16816.F32 R4, R40.reuse, R44, R4 ;  /* 0x0000002c2804723c */ /* 0x050fec0000001804 */
[C---:B------:R-:W-:Y:S01]  /*108f0*/  HMMA.16816.F32 R8, R40.reuse, R46, R8 ;  /* 0x0000002e2808723c */ /* 0x040fe20000001808 */
[----:B------:R-:W1:Y:S05]  /*10900*/  LDSM.16.MT88.4 R44, [R166+0x9000] ;  /* 0x00900000a62c783b */ /* 0x000e6a0000004200 */
[C---:B--2---:R-:W-:Y:S06]  /*10910*/  HMMA.16816.F32 R12, R40.reuse, R52, R12 ;  /* 0x00000034280c723c */ /* 0x044fec000000180c */
[C---:B------:R-:W-:Y:S01]  /*10920*/  HMMA.16816.F32 R16, R40.reuse, R54, R16 ;  /* 0x000000362810723c */ /* 0x040fe20000001810 */
[----:B------:R-:W2:Y:S05]  /*10930*/  LDSM.16.MT88.4 R52, [R164+0x9000] ;  /* 0x00900000a434783b */ /* 0x000eaa0000004200 */
[C---:B------:R-:W-:Y:S06]  /*10940*/  HMMA.16816.F32 R20, R40.reuse, R56, R20 ;  /* 0x000000382814723c */ /* 0x040fec0000001814 */
[C---:B------:R-:W-:Y:S01]  /*10950*/  HMMA.16816.F32 R24, R40.reuse, R58, R24 ;  /* 0x0000003a2818723c */ /* 0x040fe20000001818 */
[----:B------:R-:W4:Y:S05]  /*10960*/  LDSM.16.MT88.4 R56, [R163+0x9000] ;  /* 0x00900000a338783b */ /* 0x000f2a0000004200 */
[C---:B---3--:R-:W-:Y:S06]  /*10970*/  HMMA.16816.F32 R28, R40.reuse, R48, R28 ;  /* 0x00000030281c723c */ /* 0x048fec000000181c */
[----:B------:R-:W-:Y:S01]  /*10980*/  HMMA.16816.F32 R32, R40, R50, R32 ;  /* 0x000000322820723c */ /* 0x000fe20000001820 */
[----:B------:R-:W3:Y:S04]  /*10990*/  LDSM.16.MT88.4 R40, [R162+0x9000] ;  /* 0x00900000a228783b */ /* 0x000ee80000004200 */
[----:B------:R-:W-:Y:S01]  /*109a0*/  FADD.FTZ R49, R73, R76 ;  /* 0x0000004c49317221 */ /* 0x000fe20000010000 */
[C---:B-1----:R-:W-:Y:S01]  /*109b0*/  HMMA.16816.F32 R4, R36.reuse, R44, R4 ;  /* 0x0000002c2404723c */ /* 0x042fe20000001804 */
[----:B------:R-:W-:Y:S04]  /*109c0*/  MUFU.EX2 R44, R66 ;  /* 0x00000042002c7308 */ /* 0x000fe80000000800 */
[----:B------:R-:W-:Y:S01]  /*109d0*/  FADD.FTZ R49, R72, R49 ;  /* 0x0000003148317221 */ /* 0x000fe20000010000 */
[C---:B------:R-:W-:Y:S05]  /*109e0*/  HMMA.16816.F32 R8, R36.reuse, R46, R8 ;  /* 0x0000002e2408723c */ /* 0x040fea0000001808 */
[----:B------:R-:W-:Y:S01]  /*109f0*/  FADD.FTZ R80, R80, R49 ;  /* 0x0000003150507221 */ /* 0x000fe20000010000 */
[C---:B--2---:R-:W-:Y:S05]  /*10a00*/  HMMA.16816.F32 R12, R36.reuse, R52, R12 ;  /* 0x00000034240c723c */ /* 0x044fea000000180c */
[--C-:B------:R-:W-:Y:S01]  /*10a10*/  FFMA.FTZ R45, R64, UR4, -R63.reuse ;  /* 0x00000004402d7c23 */ /* 0x100fe2000801083f */
[C---:B------:R-:W-:Y:S05]  /*10a20*/  HMMA.16816.F32 R16, R36.reuse, R54, R16 ;  /* 0x000000362410723c */ /* 0x040fea0000001810 */
[--C-:B------:R-:W-:Y:S01]  /*10a30*/  FFMA.FTZ R46, R62, UR4, -R63.reuse ;  /* 0x000000043e2e7c23 */ /* 0x100fe2000801083f */
[C---:B----4-:R-:W-:Y:S01]  /*10a40*/  HMMA.16816.F32 R20, R36.reuse, R56, R20 ;  /* 0x000000382414723c */ /* 0x050fe20000001814 */
[----:B------:R-:W1:Y:S04]  /*10a50*/  MUFU.EX2 R45, R45 ;  /* 0x0000002d002d7308 */ /* 0x000e680000000800 */
[----:B------:R-:W-:Y:S01]  /*10a60*/  FADD.FTZ R79, R79, R80 ;  /* 0x000000504f4f7221 */ /* 0x000fe20000010000 */
[C---:B------:R-:W-:Y:S05]  /*10a70*/  HMMA.16816.F32 R24, R36.reuse, R58, R24 ;  /* 0x0000003a2418723c */ /* 0x040fea0000001818 */
[----:B------:R-:W-:Y:S01]  /*10a80*/  MUFU.EX2 R46, R46 ;  /* 0x0000002e002e7308 */ /* 0x000fe20000000800 */
[----:B------:R-:W-:Y:S01]  /*10a90*/  FFMA.FTZ R63, R61, UR4, -R63 ;  /* 0x000000043d3f7c23 */ /* 0x000fe2000801083f */
[C---:B---3--:R-:W-:Y:S04]  /*10aa0*/  HMMA.16816.F32 R28, R36.reuse, R40, R28 ;  /* 0x00000028241c723c */ /* 0x048fe8000000181c */
[----:B------:R-:W-:Y:S02]  /*10ab0*/  FADD.FTZ R78, R78, R79 ;  /* 0x0000004f4e4e7221 */ /* 0x000fe40000010000 */
[----:B------:R-:W-:Y:S02]  /*10ac0*/  HMMA.16816.F32 R32, R36, R42, R32 ;  /* 0x0000002a2420723c */ /* 0x000fe40000001820 */
[----:B------:R-:W2:Y:S01]  /*10ad0*/  MUFU.EX2 R63, R63 ;  /* 0x0000003f003f7308 */ /* 0x000ea20000000800 */
[----:B------:R-:W-:Y:S02]  /*10ae0*/  LDSM.16.MT88.4 R36, [R162+0x9800] ;  /* 0x00980000a224783b */ /* 0x000fe40000004200 */
[----:B------:R-:W-:Y:S01]  /*10af0*/  FADD.FTZ R77, R77, R78 ;  /* 0x0000004e4d4d7221 */ /* 0x000fe20000010000 */
[----:B-1----:R-:W-:Y:S01]  /*10b00*/  F2FP.F16.F32.PACK_AB R68, R45, R44 ;  /* 0x0000002c2d44723e */ /* 0x002fe200000000ff */
[----:B------:R-:W-:Y:S04]  /*10b10*/  FADD.FTZ R40, R98, R99 ;  /* 0x0000006362287221 */ /* 0x000fe80000010000 */
[----:B------:R-:W-:Y:S02]  /*10b20*/  FADD.FTZ R90, R90, R77 ;  /* 0x0000004d5a5a7221 */ /* 0x000fe40000010000 */
[----:B------:R-:W1:Y:S02]  /*10b30*/  LDSM.16.MT88.4 R76, [R163+0x9800] ;  /* 0x00980000a34c783b */ /* 0x000e640000004200 */
        /* <DEDUP_REMOVED lines=45> */
.L_x_6512:
        /* <DEDUP_REMOVED lines=136> */
.L_x_6517:
[----:B-1----:R-:W1:Y:S01]  /*11690*/  S2R R8, SR_CTAID.Y ;  /* 0x0000000000087919 */ /* 0x002e620000002600 */
[----:B------:R-:W1:Y:S08]  /*116a0*/  S2UR UR6, SR_CTAID.Z ;  /* 0x00000000000679c3 */ /* 0x000e700000002700 */
[----:B------:R-:W1:Y:S08]  /*116b0*/  LDC R3, c[0x0][0x270] ;  /* 0x00009c00ff037b82 */ /* 0x000e700000000800 */
[----:B------:R-:W2:Y:S01]  /*116c0*/  LDC R9, c[0x0][0x2c4] ;  /* 0x0000b100ff097b82 */ /* 0x000ea20000000800 */
[----:B-1----:R-:W-:-:S04]  /*116d0*/  IMAD R2, R8, R3, UR6 ;  /* 0x0000000608027e24 */ /* 0x002fc8000f8e0203 */
[----:B--2---:R-:W-:-:S07]  /*116e0*/  IMAD R9, R2, R9, RZ ;  /* 0x0000000902097224 */ /* 0x004fce00078e02ff */
.L_x_6518:
        /* <DEDUP_REMOVED lines=26> */
.L_x_6520:
[----:B------:R-:W-:Y:S05]  /*11890*/  BSYNC B0 ;  /* 0x0000000000007941 */ /* 0x000fea0003800000 */
.L_x_6519:
        /* <DEDUP_REMOVED lines=54> */
.L_x_6522:
[----:B------:R-:W-:Y:S05]  /*11c00*/  BSYNC B0 ;  /* 0x0000000000007941 */ /* 0x000fea0003800000 */
.L_x_6521:
        /* <DEDUP_REMOVED lines=15> */
.L_x_6524:
[----:B------:R-:W-:Y:S05]  /*11d00*/  BSYNC B0 ;  /* 0x0000000000007941 */ /* 0x000fea0003800000 */
.L_x_6523:
        /* <DEDUP_REMOVED lines=15> */
.L_x_6526:
[----:B------:R-:W-:Y:S05]  /*11e00*/  BSYNC B0 ;  /* 0x0000000000007941 */ /* 0x000fea0003800000 */
.L_x_6525:
        /* <DEDUP_REMOVED lines=13> */
.L_x_6527:
        /* <DEDUP_REMOVED lines=10> */
.L_x_7939:


//--------------------- .text._ZN5flash24flash_fwd_splitkv_kernelI23Flash_fwd_kernel_traitsILi64ELi64ELi128ELi4ELb0ELb0EN7cutlass6half_tE19Flash_kernel_traitsILi64ELi64ELi128ELi4ES3_EELb1ELb0ELb0ELb0ELb1ELb0ELb0ELb1EEEvNS_16Flash_fwd_paramsE --------------------------
	.section	.text._ZN5flash24flash_fwd_splitkv_kernelI23Flash_fwd_kernel_traitsILi64ELi64ELi128ELi4ELb0ELb0EN7cutlass6half_tE19Flash_kernel_traitsILi64ELi64ELi128ELi4ES3_EELb1ELb0ELb0ELb0ELb1ELb0ELb0ELb1EEEvNS_16Flash_fwd_paramsE,"ax",@progbits
	.align	128
        .global         _ZN5flash24flash_fwd_splitkv_kernelI23Flash_fwd_kernel_traitsILi64ELi64ELi128ELi4ELb0ELb0EN7cutlass6half_tE19Flash_kernel_traitsILi64ELi64ELi128ELi4ES3_EELb1ELb0ELb0ELb0ELb1ELb0ELb0ELb1EEEvNS_16Flash_fwd_paramsE
        .type           _ZN5flash24flash_fwd_splitkv_kernelI23Flash_fwd_kernel_traitsILi64ELi64ELi128ELi4ELb0ELb0EN7cutlass6half_tE19Flash_kernel_traitsILi64ELi64ELi128ELi4ES3_EELb1ELb0ELb0ELb0ELb1ELb0ELb0ELb1EEEvNS_16Flash_fwd_paramsE,@function
        .size           _ZN5flash24flash_fwd_splitkv_kernelI23Flash_fwd_kernel_traitsILi64ELi64ELi128ELi4ELb0ELb0EN7cutlass6half_tE19Flash_kernel_traitsILi64ELi64ELi128ELi4ES3_EELb1ELb0ELb0ELb0ELb1ELb0ELb0ELb1EEEvNS_16Flash_fwd_paramsE,(.L_x_7940 - _ZN5flash24flash_fwd_splitkv_kernelI23Flash_fwd_kernel_traitsILi64ELi64ELi128ELi4ELb0ELb0EN7cutlass6half_tE19Flash_kernel_traitsILi64ELi64ELi128ELi4ES3_EELb1ELb0ELb0ELb0ELb1ELb0ELb0ELb1EEEvNS_16Flash_fwd_paramsE)
        .other          _ZN5flash24flash_fwd_splitkv_kernelI23Flash_fwd_kernel_traitsILi64ELi64ELi128ELi4ELb0ELb0EN7cutlass6half_tE19Flash_kernel_traitsILi64ELi64ELi128ELi4ES3_EELb1ELb0ELb0ELb0ELb1ELb0ELb0ELb1EEEvNS_16Flash_fwd_paramsE,@"STO_CUDA_ENTRY STV_DEFAULT"
_ZN5flash24flash_fwd_splitkv_kernelI23Flash_fwd_kernel_traitsILi64ELi64ELi128ELi4ELb0ELb0EN7cutlass6half_tE19Flash_kernel_traitsILi64ELi64ELi128ELi4ES3_EELb1ELb0ELb0ELb0ELb1ELb0ELb0ELb1EEEvNS_16Flash_fwd_paramsE:
.text._ZN5flash24flash_fwd_splitkv_kernelI23Flash_fwd_kernel_traitsILi64ELi64ELi128ELi4ELb0ELb0EN7cutlass6half_tE19Flash_kernel_traitsILi64ELi64ELi128ELi4ES3_EELb1ELb0ELb0ELb0ELb1ELb0ELb0ELb1EEEvNS_16Flash_fwd_paramsE:
        /* <DEDUP_REMOVED lines=40> */
.L_x_6528:
[----:B------:R-:W1:Y:S02]  /*0280*/  LDC R69, c[0x0][0x2c8] ;  /* 0x0000b200ff457b82 */ /* 0x000e640000000800 */
.L_x_6529:
        /* <DEDUP_REMOVED lines=46> */
[----:B------:R-:W2:Y:S02]  /*0570*/  @!P0 LDC.64 R2, c[0x0][0x290] ;  /* 0x0000a400ff028b82 */ /* 0x000ea40000000a00 */
[----:B------:R-:W-:-:S04]  /*0580*/  IMAD.IADD R6, R57, 0x1, -R6 ;  /* 0x0000000139067824 */ /* 0x000fc800078e0a06 */
[----:B------:R-:W-:Y:S02]  /*0590*/  IMAD.SHL.U32 R14, R6, 0x8, RZ ;  /* 0x00000008060e7824 */ /* 0x000fe400078e00ff */
[----:B------:R-:W-:-:S03]  /*05a0*/  VIADD R6, R0, 0x20 ;  /* 0x0000002000067836 */ /* 0x000fc60000000000 */
[----:B------:R-:W-:-:S03]  /*05b0*/  SHF.R.S32.HI R15, RZ, 0x1f, R14 ;  /* 0x0000001fff0f7819 */ /* 0x000fc6000001140e */
[----:B-1----:R-:W-:-:S04]  /*05c0*/  IMAD.WIDE.U32 R14, R61, R4, R14 ;  /* 0x000000043d0e7225 */ /* 0x002fc800078e000e */
[----:B--2---:R-:W-:Y:S02]  /*05d0*/  @!P0 IMAD R10, R9, R2, RZ ;  /* 0x00000002090a8224 */ /* 0x004fe400078e02ff */
[----:B------:R-:W-:-:S04]  /*05e0*/  @P0 IMAD.WIDE.U32 R8, R169, R4, RZ ;  /* 0x00000004a9080225 */ /* 0x000fc800078e00ff */
[----:B------:R-:W-:Y:S01]  /*05f0*/  @P0 IMAD R169, R169, R5, R9 ;  /* 0x00000005a9a90224 */ /* 0x000fe200078e0209 */
[----:B------:R-:W-:Y:S01]  /*0600*/  SHF.R.S32.HI R9, RZ, 0x1f, R61 ;  /* 0x0000001fff097819 */ /* 0x000fe2000001143d */
[----:B------:R-:W-:-:S04]  /*0610*/  @!P0 IMAD.WIDE.U32 R12, R23, R2, RZ ;  /* 0x00000002170c8225 */ /* 0x000fc800078e00ff */
[----:B------:R-:W-:Y:S01]  /*0620*/  @!P0 IMAD R7, R23, R3, R10 ;  /* 0x0000000317078224 */ /* 0x000fe200078e020a */
[----:B------:R-:W-:Y:S01]  /*0630*/  @!P0 MOV R8, R12 ;  /* 0x0000000c00088202 */ /* 0x000fe20000000f00 */
[----:B------:R-:W-:Y:S01]  /*0640*/  IMAD R2, R9, R4, RZ ;  /* 0x0000000409027224 */ /* 0x000fe200078e02ff */
[----:B------:R-:W-:Y:S01]  /*0650*/  P2R R3, PR, RZ, 0x4 ;  /* 0x00000004ff037803 */ /* 0x000fe20000000000 */
[----:B------:R-:W-:Y:S01]  /*0660*/  @!P0 IMAD.IADD R169, R13, 0x1, R7 ;  /* 0x000000010da98824 */ /* 0x000fe200078e0207 */
[----:B------:R-:W-:Y:S01]  /*0670*/  IADD3 R8, P0, R8, R14, RZ ;  /* 0x0000000e08087210 */ /* 0x000fe20007f1e0ff */
[----:B------:R-:W-:Y:S01]  /*0680*/  IMAD R2, R61, R5, R2 ;  /* 0x000000053d027224 */ /* 0x000fe200078e0202 */
[----:B------:R-:W-:Y:S01]  /*0690*/  SHF.R.S32.HI R7, RZ, 0x1f, R132 ;  /* 0x0000001fff077819 */ /* 0x000fe20000011484 */
[----:B------:R-:W-:Y:S02]  /*06a0*/  IMAD.IADD R3, R168, 0x1, -R61 ;  /* 0x00000001a8037824 */ /* 0x000fe400078e0a3d */
[C---:B------:R-:W-:Y:S01]  /*06b0*/  VIADD R10, R0.reuse, 0x10 ;  /* 0x00000010000a7836 */ /* 0x040fe20000000000 */
[----:B------:R-:W-:Y:S01]  /*06c0*/  IADD3.X R9, R169, R15, R2, P0, !PT ;  /* 0x0000000fa9097210 */ /* 0x000fe200007fe402 */
[----:B------:R-:W-:Y:S01]  /*06d0*/  IMAD R7, R7, UR4, RZ ;  /* 0x0000000407077c24 */ /* 0x000fe2000f8e02ff */
[-C--:B------:R-:W-:Y:S01]  /*06e0*/  ISETP.GE.AND P0, PT, R0, R3.reuse, PT ;  /* 0x000000030000720c */ /* 0x080fe20003f06270 */
        /* <DEDUP_REMOVED lines=8> */
[-C--:B------:R-:W-:Y:S02]  /*0770*/  ISETP.GE.AND P3, PT, R6, R3.reuse, PT ;  /* 0x000000030600720c */ /* 0x080fe40003f66270 */
[----:B------:R-:W-:Y:S02]  /*0780*/  ISETP.GE.OR P2, PT, R0, R3, P2 ;  /* 0x000000030000720c */ /* 0x000fe40001746670 */
[----:B------:R-:W-:Y:S02]  /*0790*/  SHF.R.S32.HI R8, RZ, 0x1f, R0 ;  /* 0x0000001fff087819 */ /* 0x000fe40000011400 */
[----:B------:R-:W-:Y:S01]  /*07a0*/  IADD3 R15, R133, R7, RZ ;  /* 0x00000007850f7210 */ /* 0x000fe20007ffe0ff */
        /* <DEDUP_REMOVED lines=10> */
.L_x_6532:
[----:B------:R-:W-:Y:S05]  /*0850*/  BSYNC B0 ;  /* 0x0000000000007941 */ /* 0x000fea0003800000 */
.L_x_6531:
        /* <DEDUP_REMOVED lines=16> */
.L_x_6534:
[----:B------:R-:W-:Y:S05]  /*0960*/  BSYNC B0 ;  /* 0x0000000000007941 */ /* 0x000fea0003800000 */
.L_x_6533:
        /* <DEDUP_REMOVED lines=15> */
.L_x_6536:
[----:B------:R-:W-:Y:S05]  /*0a60*/  BSYNC B0 ;  /* 0x0000000000007941 */ /* 0x000fea0003800000 */
.L_x_6535:
        /* <DEDUP_REMOVED lines=13> */
.L_x_6538:
[----:B------:R-:W-:Y:S05]  /*0b40*/  BSYNC B0 ;  /* 0x0000000000007941 */ /* 0x000fea0003800000 */
.L_x_6537:
[----:B------:R-:W-:Y:S01]  /*0b50*/  LOP3.LUT P1, RZ, R57, 0x7, RZ, 0xc0, !PT ;  /* 0x0000000739ff7812 */ /* 0x000fe2000782c0ff */
[----:B------:R-:W-:Y:S01]  /*0b60*/  ULDC.64 UR4, c[0x0][0x2b0] ;  /* 0x0000ac0000047ab9 */ /* 0x000fe20000000a00 */
[----:B------:R-:W-:Y:S01]  /*0b70*/  LEA.HI.X.SX32 R61, R61, R8, 0x1, P6 ;  /* 0x000000083d3d7211 */ /* 0x000fe200030f0eff */
[----:B------:R-:W-:Y:S01]  /*0b80*/  @!P2 IMAD.MOV.U32 R9, RZ, RZ, 0x7f800000 ;  /* 0x7f800000ff09a424 */ /* 0x000fe200078e00ff */
[----:B------:R-:W-:Y:S01]  /*0b90*/  ISETP.GE.OR P1, PT, R10, R3, P1 ;  /* 0x000000030a00720c */ /* 0x000fe20000f26670 */
[----:B------:R-:W-:Y:S01]  /*0ba0*/  @!P5 IMAD.MOV.U32 R7, RZ, RZ, 0x7f800000 ;  /* 0x7f800000ff07d424 */ /* 0x000fe200078e00ff */
[----:B------:R-:W-:Y:S01]  /*0bb0*/  LEA R2, P0, R6, UR4, 0x2 ;  /* 0x0000000406027c11 */ /* 0x000fe2000f8010ff */
[----:B---3--:R-:W-:-:S03]  /*0bc0*/  @!P4 IMAD.MOV.U32 R5, RZ, RZ, 0x7f800000 ;  /* 0x7f800000ff05c424 */ /* 0x008fc600078e00ff */
        /* <DEDUP_REMOVED lines=8> */
.L_x_6530:
        /* <DEDUP_REMOVED lines=25> */
.L_x_6539:
[----:B------:R-:W-:Y:S05]  /*0de0*/  @!P2 BRA `(.L_x_6540) ;  /* 0x000000040040a947 */ /* 0x000fea0003800000 */
[----:B------:R-:W1:Y:S01]  /*0df0*/  LDC R19, c[0x0][0x380] ;  /* 0x0000e000ff137b82 */ /* 0x000e620000000800 */
[----:B------:R-:W-:Y:S01]  /*0e00*/  LEA R44, R56, 0xffffff80, 0x7 ;  /* 0xffffff80382c7811 */ /* 0x000fe200078e38ff */
[----:B------:R-:W-:-:S06]  /*0e10*/  ULDC.64 UR4, c[0x0][0x230] ;  /* 0x00008c0000047ab9 */ /* 0x000fcc0000000a00 */
[----:B------:R-:W2:Y:S08]  /*0e20*/  LDC R7, c[0x0][0x278] ;  /* 0x00009e00ff077b82 */ /* 0x000eb00000000800 */
[----:B------:R-:W3:Y:S01]  /*0e30*/  LDC.64 R146, c[0x0][0x248] ;  /* 0x00009200ff927b82 */ /* 0x000ee20000000a00 */
        /* <DEDUP_REMOVED lines=24> */
[----:B------:R-:W4:Y:S01]  /*0fc0*/  LDG.E R0, desc[UR6][R20.64] ;  /* 0x0000000614007981 */ /* 0x000f22000c1e1900 */
[----:B--2---:R-:W-:Y:S01]  /*0fd0*/  IABS R2, R7 ;  /* 0x0000000700027213 */ /* 0x004fe20000000000 */
        /* <DEDUP_REMOVED lines=32> */
[----:B------:R-:W-:Y:S01]  /*11e0*/  SHF.R.S32.HI R13, RZ, 0x1f, R17 ;  /* 0x0000001fff0d7819 */ /* 0x000fe20000011411 */
[----:B------:R-:W-:Y:S01]  /*11f0*/  ULDC.64 UR4, c[0x0][0x260] ;  /* 0x0000980000047ab9 */ /* 0x000fe20000000a00 */
[----:B------:R-:W-:Y:S02]  /*1200*/  IMAD R3, R0, R3, R5 ;  /* 0x0000000300037224 */ /* 0x000fe400078e0205 */
[----:B------:R-:W-:Y:S01]  /*1210*/  IADD3 R19, R19, R6, RZ ;  /* 0x0000000613137210 */ /* 0x000fe20007ffe0ff */
[----:B---3--:R-:W-:-:S02]  /*1220*/  IMAD R6, R13, R146, RZ ;  /* 0x000000920d067224 */ /* 0x008fc400078e02ff */
[----:B------:R-:W-:Y:S02]  /*1230*/  IMAD R7, R85, UR4, RZ ;  /* 0x0000000455077c24 */ /* 0x000fe4000f8e02ff */
[C---:B------:R-:W-:Y:S02]  /*1240*/  IMAD R6, R17.reuse, R147, R6 ;  /* 0x0000009311067224 */ /* 0x040fe400078e0206 */
[----:B------:R-:W-:-:S04]  /*1250*/  IMAD.WIDE.U32 R18, R17, R146, R18 ;  /* 0x0000009211127225 */ /* 0x000fc800078e0012 */
[----:B------:R-:W-:Y:S02]  /*1260*/  IMAD.IADD R19, R19, 0x1, R6 ;  /* 0x0000000113137824 */ /* 0x000fe400078e0206 */
[----:B------:R-:W-:-:S04]  /*1270*/  IMAD.WIDE.U32 R20, R0, R2, RZ ;  /* 0x0000000200147225 */ /* 0x000fc800078e00ff */
[C---:B------:R-:W-:Y:S01]  /*1280*/  IMAD R7, R4.reuse, UR5, R7 ;  /* 0x0000000504077c24 */ /* 0x040fe2000f8e0207 */
[----:B------:R-:W-:Y:S01]  /*1290*/  MOV R8, R20 ;  /* 0x0000001400087202 */ /* 0x000fe20000000f00 */
[----:B-----5:R-:W-:-:S04]  /*12a0*/  IMAD.WIDE.U32 R22, R4, UR4, R18 ;  /* 0x0000000404167c25 */ /* 0x020fc8000f8e0012 */
[----:B------:R-:W-:Y:S01]  /*12b0*/  IMAD.IADD R19, R21, 0x1, R3 ;  /* 0x0000000115137824 */ /* 0x000fe200078e0203 */
[----:B------:R-:W-:Y:S02]  /*12c0*/  IADD3 R21, R23, R7, RZ ;  /* 0x0000000717157210 */ /* 0x000fe40007ffe0ff */
[----:B------:R-:W-:Y:S01]  /*12d0*/  MOV R0, R22 ;  /* 0x0000001600007202 */ /* 0x000fe20000000f00 */
[----:B------:R-:W-:Y:S06]  /*12e0*/  BRA `(.L_x_6541) ;  /* 0x00000004003c7947 */ /* 0x000fec0003800000 */
.L_x_6540:
        /* <DEDUP_REMOVED lines=48> */
.L_x_6542:
[----:B------:R-:W-:Y:S01]  /*15f0*/  IMAD R0, R13, R146, RZ ;  /* 0x000000920d007224 */ /* 0x000fe200078e02ff */
[----:B------:R-:W-:Y:S01]  /*1600*/  @!P1 LOP3.LUT R12, RZ, R19, RZ, 0x33, !PT ;  /* 0x00000013ff0c9212 */ /* 0x000fe200078e33ff */
[-C--:B------:R-:W-:Y:S01]  /*1610*/  IMAD.WIDE.U32 R6, R146, R44.reuse, R6 ;  /* 0x0000002c92067225 */ /* 0x080fe200078e0006 */
[----:B------:R-:W-:Y:S02]  /*1620*/  @P0 IADD3 R17, R10, R17, RZ ;  /* 0x000000110a110210 */ /* 0x000fe40007ffe0ff */
[----:B------:R-:W-:Y:S01]  /*1630*/  SHF.R.S32.HI R85, RZ, 0x1f, R12 ;  /* 0x0000001fff557819 */ /* 0x000fe2000001140c */
[----:B------:R-:W-:Y:S02]  /*1640*/  IMAD R0, R147, R44, R0 ;  /* 0x0000002c93007224 */ /* 0x000fe400078e0200 */
[----:B------:R-:W-:Y:S01]  /*1650*/  @P0 IMAD.WIDE.U32 R18, R17, R4, RZ ;  /* 0x0000000411120225 */ /* 0x000fe200078e00ff */
[----:B------:R-:W-:Y:S02]  /*1660*/  MOV R4, R12 ;  /* 0x0000000c00047202 */ /* 0x000fe40000000f00 */
[----:B------:R-:W-:Y:S01]  /*1670*/  IADD3 R7, R7, R0, RZ ;  /* 0x0000000007077210 */ /* 0x000fe20007ffe0ff */
[----:B--2---:R-:W-:Y:S01]  /*1680*/  IMAD R0, R85, R2, RZ ;  /* 0x0000000255007224 */ /* 0x004fe200078e02ff */
[----:B------:R-:W-:Y:S01]  /*1690*/  @P0 MOV R8, R18 ;  /* 0x0000001200080202 */ /* 0x000fe20000000f00 */
[----:B------:R-:W-:Y:S01]  /*16a0*/  @P0 IMAD R19, R17, R5, R19 ;  /* 0x0000000511130224 */ /* 0x000fe200078e0213 */
[----:B------:R-:W-:Y:S01]  /*16b0*/  MOV R17, R44 ;  /* 0x0000002c00117202 */ /* 0x000fe20000000f00 */
[----:B------:R-:W-:-:S04]  /*16c0*/  IMAD.WIDE.U32 R6, R12, R2, R6 ;  /* 0x000000020c067225 */ /* 0x000fc800078e0006 */
[----:B------:R-:W-:Y:S01]  /*16d0*/  IMAD R3, R12, R3, R0 ;  /* 0x000000030c037224 */ /* 0x000fe200078e0200 */
[----:B------:R-:W-:-:S04]  /*16e0*/  MOV R0, R6 ;  /* 0x0000000600007202 */ /* 0x000fc80000000f00 */
        /* <DEDUP_REMOVED lines=15> */
.L_x_6541:
[----:B------:R1:W5:Y:S01]  /*17e0*/  @P4 LDG.E R5, desc[UR6][R136.64] ;  /* 0x0000000688054981 */ /* 0x000362000c1e1900 */
[----:B------:R-:W-:Y:S01]  /*17f0*/  ISETP.NE.AND P0, PT, R169, -0x1, PT ;  /* 0xffffffffa900780c */ /* 0x000fe20003f05270 */
[----:B------:R-:W2:Y:S01]  /*1800*/  LDC.64 R2, c[0x0][0x240] ;  /* 0x00009000ff027b82 */ /* 0x000ea20000000a00 */
[----:B------:R-:W-:Y:S01]  /*1810*/  SHF.R.S32.HI R58, RZ, 0x1f, R57 ;  /* 0x0000001fff3a7819 */ /* 0x000fe20000011439 */
[----:B------:R-:W-:Y:S01]  /*1820*/  ULDC.64 UR4, c[0x0][0x268] ;  /* 0x00009a0000047ab9 */ /* 0x000fe20000000a00 */
[----:B------:R-:W-:Y:S01]  /*1830*/  ULDC.64 UR12, c[0x0][0x218] ;  /* 0x00008600000c7ab9 */ /* 0x000fe20000000a00 */
[----:B------:R-:W-:Y:S01]  /*1840*/  ULDC.64 UR10, c[0x0][0x258] ;  /* 0x00009600000a7ab9 */ /* 0x000fe20000000a00 */
[CC--:B------:R-:W-:Y:S01]  /*1850*/  LEA.HI R60, R58.reuse, R57.reuse, RZ, 0x3 ;  /* 0x000000393a3c7211 */ /* 0x0c0fe200078f18ff */
[----:B------:R-:W-:Y:S01]  /*1860*/  IMAD.MOV.U32 R42, RZ, RZ, 0x10 ;  /* 0x00000010ff2a7424 */ /* 0x000fe200078e00ff */
[----:B------:R-:W-:Y:S01]  /*1870*/  LEA.HI R130, R58, R57, RZ, 0x4 ;  /* 0x000000393a827211 */ /* 0x000fe200078f20ff */
[----:B------:R-:W3:Y:S01]  /*1880*/  LDC.64 R138, c[0x0][0x250] ;  /* 0x00009400ff8a7b82 */ /* 0x000ee20000000a00 */
[----:B------:R-:W-:Y:S01]  /*1890*/  SHF.R.S32.HI R172, RZ, 0x3, R60 ;  /* 0x00000003ffac7819 */ /* 0x000fe2000001143c */
[----:B------:R-:W-:Y:S01]  /*18a0*/  IMAD.MOV.U32 R43, RZ, RZ, 0x20 ;  /* 0x00000020ff2b7424 */ /* 0x000fe200078e00ff */
[----:B------:R-:W-:-:S02]  /*18b0*/  LOP3.LUT R60, R60, 0xfffffff8, RZ, 0xc0, !PT ;  /* 0xfffffff83c3c7812 */ /* 0x000fc400078ec0ff */
[----:B------:R-:W-:Y:S01]  /*18c0*/  LOP3.LUT R12, R130, 0xfffffff0, RZ, 0xc0, !PT ;  /* 0xfffffff0820c7812 */ /* 0x000fe200078ec0ff */
[----:B------:R-:W-:Y:S01]  /*18d0*/  IMAD.SHL.U32 R131, R172, 0x40, RZ ;  /* 0x00000040ac837824 */ /* 0x000fe200078e00ff */
[-C--:B------:R-:W-:Y:S01]  /*18e0*/  LEA.HI R10, R58, R57.reuse, RZ, 0x6 ;  /* 0x000000393a0a7211 */ /* 0x080fe200078f30ff */
[----:B------:R-:W4:Y:S01]  /*18f0*/  @!P0 LDC.64 R6, c[0x0][0x228] ;  /* 0x00008a00ff068b82 */ /* 0x000f220000000a00 */
[C---:B------:R-:W-:Y:S01]  /*1900*/  IMAD.IADD R60, R57.reuse, 0x1, -R60 ;  /* 0x00000001393c7824 */ /* 0x040fe200078e0a3c */
[----:B------:R-:W-:Y:S01]  /*1910*/  SHF.R.S32.HI R173, RZ, 0x1f, R172 ;  /* 0x0000001fffad7819 */ /* 0x000fe200000114ac */
[----:B------:R-:W-:Y:S01]  /*1920*/  IMAD.IADD R129, R57, 0x1, -R12 ;  /* 0x0000000139817824 */ /* 0x000fe200078e0a0c */
[----:B------:R-:W-:Y:S01]  /*1930*/  LOP3.LUT R131, R131, 0x1c0, RZ, 0xc0, !PT ;  /* 0x000001c083837812 */ /* 0x000fe200078ec0ff */
[----:B------:R-:W-:Y:S01]  /*1940*/  IMAD.SHL.U32 R14, R60, 0x8, RZ ;  /* 0x000000083c0e7824 */ /* 0x000fe200078e00ff */
[----:B------:R-:W-:Y:S01]  /*1950*/  LEA.HI R58, R58, R57, RZ, 0x5 ;  /* 0x000000393a3a7211 */ /* 0x000fe200078f28ff */
[----:B------:R-:W-:Y:S01]  /*1960*/  IMAD.SHL.U32 R10, R10, 0x8, RZ ;  /* 0x000000080a0a7824 */ /* 0x000fe200078e00ff */
[----:B------:R-:W-:Y:S01]  /*1970*/  SHF.R.S32.HI R62, RZ, 0x1f, R129 ;  /* 0x0000001fff3e7819 */ /* 0x000fe20000011481 */
[----:B-----5:R-:W-:Y:S01]  /*1980*/  IMAD.WIDE R22, R15, 0x40, R172 ;  /* 0x000000400f167825 */ /* 0x020fe200078e02ac */
[----:B------:R-:W-:Y:S01]  /*1990*/  LOP3.LUT R12, R131, 0x38, R14, 0xf8, !PT ;  /* 0x00000038830c7812 */ /* 0x000fe200078ef80e */
[----:B------:R-:W1:Y:S01]  /*19a0*/  LDC R128, c[0x0][0x2e0] ;  /* 0x0000b800ff807b82 */ /* 0x000e620000000800 */
[----:B------:R-:W-:Y:S01]  /*19b0*/  SHF.R.U32.HI R131, RZ, 0x3, R131 ;  /* 0x00000003ff837819 */ /* 0x000fe20000011683 */
[----:B--2---:R-:W-:Y:S01]  /*19c0*/  @P0 IMAD.WIDE.U32 R26, R169, R2, RZ ;  /* 0x00000002a91a0225 */ /* 0x004fe200078e00ff */
[----:B------:R-:W-:-:S02]  /*19d0*/  IADD3 R24, P1, R14, R0, RZ ;  /* 0x000000000e187210 */ /* 0x000fc40007f3e0ff */
[----:B------:R-:W-:Y:S01]  /*19e0*/  LOP3.LUT R131, R12, R131, RZ, 0x3c, !PT ;  /* 0x000000830c837212 */ /* 0x000fe200078e3cff */
[----:B------:R-:W-:Y:S01]  /*19f0*/  IMAD.SHL.U32 R125, R60, 0x4, RZ ;  /* 0x000000043c7d7824 */ /* 0x000fe200078e00ff */
[----:B------:R-:W-:Y:S01]  /*1a00*/  SHF.R.S32.HI R15, RZ, 0x1f, R14 ;  /* 0x0000001fff0f7819 */ /* 0x000fe2000001140e */
[----:B---3--:R-:W-:Y:S01]  /*1a10*/  IMAD.SHL.U32 R104, R138, 0x10, RZ ;  /* 0x000000108a687824 */ /* 0x008fe200078e00ff */
[----:B------:R-:W-:Y:S02]  /*1a20*/  LEA.HI R62, R62, R129, RZ, 0x3 ;  /* 0x000000813e3e7211 */ /* 0x000fe400078f18ff */
[----:B------:R-:W-:Y:S01]  /*1a30*/  LOP3.LUT R131, R131, 0xfffffe00, R10, 0xf8, !PT ;  /* 0xfffffe0083837812 */ /* 0x000fe200078ef80a */
[----:B------:R-:W-:Y:S01]  /*1a40*/  IMAD.X R25, R15, 0x1, R21, P1 ;  /* 0x000000010f197824 */ /* 0x000fe200008e0615 */
[----:B------:R-:W-:Y:S01]  /*1a50*/  LOP3.LUT R10, R62, 0xfffffff8, RZ, 0xc0, !PT ;  /* 0xfffffff83e0a7812 */ /* 0x000fe200078ec0ff */
[----:B------:R-:W-:Y:S01]  /*1a60*/  @P0 IMAD R21, R169, R3, R27 ;  /* 0x00000003a9150224 */ /* 0x000fe200078e021b */
[----:B------:R-:W-:Y:S01]  /*1a70*/  @P0 MOV R0, R26 ;  /* 0x0000001a00000202 */ /* 0x000fe20000000f00 */
[----:B----4-:R-:W-:Y:S01]  /*1a80*/  @!P0 IMAD R12, R9, R6, RZ ;  /* 0x00000006090c8224 */ /* 0x010fe200078e02ff */
[----:B------:R-:W-:Y:S01]  /*1a90*/  IADD3 R18, P1, R14, R8, RZ ;  /* 0x000000080e127210 */ /* 0x000fe20007f3e0ff */
[----:B------:R-:W-:Y:S01]  /*1aa0*/  @!P0 IMAD.WIDE.U32 R26, R11, R6, RZ ;  /* 0x000000060b1a8225 */ /* 0x000fe200078e00ff */
[----:B------:R-:W-:-:S02]  /*1ab0*/  SHF.L.U64.HI R102, R146, 0x4, R147 ;  /* 0x0000000492667819 */ /* 0x000fc40000010293 */
[----:B------:R-:W-:Y:S01]  /*1ac0*/  SHF.L.U32 R91, R146, 0x4, RZ ;  /* 0x00000004925b7819 */ /* 0x000fe200000006ff */
[----:B------:R-:W-:Y:S01]  /*1ad0*/  IMAD.IADD R129, R129, 0x1, -R10 ;  /* 0x0000000181817824 */ /* 0x000fe200078e0a0a */
[----:B------:R-:W-:Y:S01]  /*1ae0*/  SHF.L.U64.HI R93, R138, 0x4, R139 ;  /* 0x000000048a5d7819 */ /* 0x000fe2000001028b */
[----:B------:R-:W-:Y:S01]  /*1af0*/  IMAD R10, R173, R146, RZ ;  /* 0x00000092ad0a7224 */ /* 0x000fe200078e02ff */
[----:B-1----:R-:W-:Y:S01]  /*1b00*/  LEA.HI R128, R128, R128, RZ, 0x1 ;  /* 0x0000008080807211 */ /* 0x002fe200078f08ff */
[----:B------:R-:W-:Y:S02]  /*1b10*/  @!P0 IMAD R7, R11, R7, R12 ;  /* 0x000000070b078224 */ /* 0x000fe400078e020c */
[----:B------:R-:W-:Y:S01]  /*1b20*/  @!P0 IMAD.MOV.U32 R0, RZ, RZ, R26 ;  /* 0x000000ffff008224 */ /* 0x000fe200078e001a */
[----:B------:R-:W-:Y:S01]  /*1b30*/  SHF.R.S32.HI R127, RZ, 0x1, R128 ;  /* 0x00000001ff7f7819 */ /* 0x000fe20000011480 */
[C---:B------:R-:W-:Y:S02]  /*1b40*/  IMAD R10, R172.reuse, R147, R10 ;  /* 0x00000093ac0a7224 */ /* 0x040fe400078e020a */
[----:B------:R-:W-:-:S04]  /*1b50*/  IMAD.WIDE.U32 R24, R172, R146, R24 ;  /* 0x00000092ac187225 */ /* 0x000fc800078e0018 */
[----:B------:R-:W-:Y:S01]  /*1b60*/  IMAD.X R19, R15, 0x1, R19, P1 ;  /* 0x000000010f137824 */ /* 0x000fe200008e0613 */
[----:B------:R-:W-:Y:S01]  /*1b70*/  IADD3 R16, P1, R14, R0, RZ ;  /* 0x000000000e107210 */ /* 0x000fe20007f3e0ff */
[----:B------:R-:W-:Y:S01]  /*1b80*/  @!P0 IMAD.IADD R21, R27, 0x1, R7 ;  /* 0x000000011b158824 */ /* 0x000fe200078e0207 */
[----:B------:R-:W-:Y:S01]  /*1b90*/  IADD3 R6, P0, R172, R17, RZ ;  /* 0x00000011ac067210 */ /* 0x000fe20007f1e0ff */
[----:B------:R-:W-:Y:S01]  /*1ba0*/  IMAD.IADD R10, R25, 0x1, R10 ;  /* 0x00000001190a7824 */ /* 0x000fe200078e020a */
[C---:B------:R-:W-:Y:S01]  /*1bb0*/  LEA R70, P2, R24.reuse, UR12, 0x1 ;  /* 0x0000000c18467c11 */ /* 0x040fe2000f8408ff */
[----:B------:R-:W-:Y:S01]  /*1bc0*/  IMAD R25, R85, UR4, RZ ;  /* 0x0000000455197c24 */ /* 0x000fe2000f8e02ff */
[----:B------:R-:W-:Y:S01]  /*1bd0*/  IADD3.X R17, R15, R21, RZ, P1, !PT ;  /* 0x000000150f117210 */ /* 0x000fe20000ffe4ff */
[----:B------:R-:W-:Y:S01]  /*1be0*/  IMAD R0, R23, R2, RZ ;  /* 0x0000000217007224 */ /* 0x000fe200078e02ff */
[----:B------:R-:W-:Y:S01]  /*1bf0*/  SHF.L.U64.HI R71, R24, 0x1, R10 ;  /* 0x0000000118477819 */ /* 0x000fe2000001020a */
[----:B------:R-:W-:Y:S01]  /*1c00*/  IMAD.X R13, R173, 0x1, R13, P0 ;  /* 0x00000001ad0d7824 */ /* 0x000fe200000e060d */
[----:B------:R-:W-:Y:S01]  /*1c10*/  MOV R164, R70 ;  /* 0x0000004600a47202 */ /* 0x000fe20000000f00 */
[C---:B------:R-:W-:Y:S01]  /*1c20*/  IMAD R25, R4.reuse, UR5, R25 ;  /* 0x0000000504197c24 */ /* 0x040fe2000f8e0219 */
[----:B------:R-:W-:Y:S01]  /*1c30*/  IADD3.X R71, R71, UR13, RZ, P2, !PT ;  /* 0x0000000d47477c10 */ /* 0x000fe200097fe4ff */
[----:B------:R-:W-:Y:S01]  /*1c40*/  IMAD.WIDE.U32 R18, R4, UR4, R18 ;  /* 0x0000000404127c25 */ /* 0x000fe2000f8e0012 */
[----:B------:R-:W-:-:S03]  /*1c50*/  ULDC.64 UR4, c[0x0][0x220] ;  /* 0x0000880000047ab9 */ /* 0x000fc60000000a00 */
[C---:B------:R-:W-:Y:S02]  /*1c60*/  IMAD R0, R22.reuse, R3, R0 ;  /* 0x0000000316007224 */ /* 0x040fe400078e0200 */
[----:B------:R-:W-:Y:S01]  /*1c70*/  IMAD.WIDE.U32 R16, R22, R2, R16 ;  /* 0x0000000216107225 */ /* 0x000fe200078e0010 */
[----:B------:R-:W-:-:S03]  /*1c80*/  SHF.R.S32.HI R2, RZ, 0x1f, R132 ;  /* 0x0000001fff027819 */ /* 0x000fc60000011484 */
[-C--:B------:R-:W-:Y:S02]  /*1c90*/  IMAD R13, R13, R138.reuse, RZ ;  /* 0x0000008a0d0d7224 */ /* 0x080fe400078e02ff */
[----:B------:R-:W-:Y:S02]  /*1ca0*/  IMAD.IADD R19, R19, 0x1, R25 ;  /* 0x0000000113137824 */ /* 0x000fe400078e0219 */
[----:B------:R-:W-:Y:S01]  /*1cb0*/  IMAD.IADD R17, R17, 0x1, R0 ;  /* 0x0000000111117824 */ /* 0x000fe200078e0200 */
[----:B------:R-:W-:Y:S01]  /*1cc0*/  SHF.R.S32.HI R0, RZ, 0x1f, R69 ;  /* 0x0000001fff007819 */ /* 0x000fe20000011445 */
[C---:B------:R-:W-:Y:S02]  /*1cd0*/  IMAD R13, R6.reuse, R139, R13 ;  /* 0x0000008b060d7224 */ /* 0x040fe400078e020d */
[----:B------:R-:W-:Y:S01]  /*1ce0*/  IMAD.WIDE.U32 R6, R6, R138, R18 ;  /* 0x0000008a06067225 */ /* 0x000fe200078e0012 */
[----:B------:R-:W-:Y:S02]  /*1cf0*/  LEA.HI R67, R0, R69, RZ, 0x7 ;  /* 0x0000004500437211 */ /* 0x000fe400078f38ff */
[----:B------:R-:W-:Y:S01]  /*1d00*/  LOP3.LUT R0, R58, 0xffffffe0, RZ, 0xc0, !PT ;  /* 0xffffffe03a007812 */ /* 0x000fe200078ec0ff */
[----:B------:R-:W-:Y:S01]  /*1d10*/  IMAD.IADD R13, R7, 0x1, R13 ;  /* 0x00000001070d7824 */ /* 0x000fe200078e020d */
[----:B------:R-:W-:Y:S01]  /*1d20*/  SHF.R.S32.HI R67, RZ, 0x7, R67 ;  /* 0x00000007ff437819 */ /* 0x000fe20000011443 */
[----:B------:R-:W-:Y:S01]  /*1d30*/  IMAD R135, R2, UR10, RZ ;  /* 0x0000000a02877c24 */ /* 0x000fe2000f8e02ff */
[----:B------:R-:W-:Y:S01]  /*1d40*/  LEA R72, P0, R6, UR4, 0x1 ;  /* 0x0000000406487c11 */ /* 0x000fe2000f8008ff */
[----:B------:R-:W-:Y:S01]  /*1d50*/  IMAD R126, R172, R127, R125 ;  /* 0x0000007fac7e7224 */ /* 0x000fe200078e027d */
[----:B------:R-:W-:Y:S01]  /*1d60*/  SHF.L.U64.HI R73, R6, 0x1, R13 ;  /* 0x0000000106497819 */ /* 0x000fe2000001020d */
[C---:B------:R-:W-:Y:S01]  /*1d70*/  IMAD R135, R132.reuse, UR11, R135 ;  /* 0x0000000b84877c24 */ /* 0x040fe2000f8e0287 */
[----:B------:R-:W-:Y:S01]  /*1d80*/  VIMNMX R67, RZ, R67, !PT ;  /* 0x00000043ff437248 */ /* 0x000fe20007fe0100 */
[----:B------:R-:W-:Y:S01]  /*1d90*/  IMAD.IADD R125, R125, 0x1, R126 ;  /* 0x000000017d7d7824 */ /* 0x000fe200078e027e */
[----:B------:R-:W-:Y:S01]  /*1da0*/  IADD3.X R73, R73, UR5, RZ, P0, !PT ;  /* 0x0000000549497c10 */ /* 0x000fe200087fe4ff */
[----:B------:R-:W-:Y:S01]  /*1db0*/  IMAD.WIDE.U32 R132, R132, UR10, R16 ;  /* 0x0000000a84847c25 */ /* 0x000fe2000f8e0010 */
[----:B------:R-:W-:-:S02]  /*1dc0*/  R2P PR, R129, 0x6 ;  /* 0x0000000681007804 */ /* 0x000fc40000000000 */
[----:B------:R-:W-:Y:S01]  /*1dd0*/  ISETP.GT.AND P0, PT, R56, R67, PT ;  /* 0x000000433800720c */ /* 0x000fe20003f04270 */
[----:B------:R-:W-:Y:S01]  /*1de0*/  IMAD.IADD R59, R57, 0x1, -R0 ;  /* 0x00000001393b7824 */ /* 0x000fe200078e0a00 */
[----:B------:R-:W-:Y:S01]  /*1df0*/  SHF.R.S32.HI R58, RZ, 0x5, R58 ;  /* 0x00000005ff3a7819 */ /* 0x000fe2000001143a */
[----:B------:R-:W-:Y:S01]  /*1e00*/  IMAD.MOV.U32 R163, RZ, RZ, R71 ;  /* 0x000000ffffa37224 */ /* 0x000fe200078e0047 */
[----:B------:R-:W-:Y:S01]  /*1e10*/  SHF.R.S32.HI R113, RZ, 0x1f, R126 ;  /* 0x0000001fff717819 */ /* 0x000fe2000001147e */
[----:B------:R-:W-:Y:S01]  /*1e20*/  IMAD.IADD R135, R133, 0x1, R135 ;  /* 0x0000000185877824 */ /* 0x000fe200078e0287 */
[----:B------:R-:W-:Y:S01]  /*1e30*/  SHF.R.S32.HI R112, RZ, 0x1f, R125 ;  /* 0x0000001fff707819 */ /* 0x000fe2000001147d */
[----:B------:R-:W-:Y:S01]  /*1e40*/  IMAD.MOV.U32 R167, RZ, RZ, R72 ;  /* 0x000000ffffa77224 */ /* 0x000fe200078e0048 */
[----:B------:R-:W-:Y:S01]  /*1e50*/  SEL R42, R42, 0xfffffff0, !P1 ;  /* 0xfffffff02a2a7807 */ /* 0x000fe20004800000 */
[----:B------:R-:W-:Y:S01]  /*1e60*/  IMAD.MOV.U32 R166, RZ, RZ, R73 ;  /* 0x000000ffffa67224 */ /* 0x000fe200078e0049 */
[----:B------:R-:W-:Y:S01]  /*1e70*/  SEL R43, R43, 0xffffffe0, !P2 ;  /* 0xffffffe02b2b7807 */ /* 0x000fe20005000000 */
[----:B------:R-:W-:-:S02]  /*1e80*/  @!P4 IMAD.MOV.U32 R5, RZ, RZ, RZ ;  /* 0x000000ffff05c224 */ /* 0x000fc400078e00ff */
[----:B------:R-:W-:Y:S05]  /*1e90*/  @!P0 BRA `(.L_x_6543) ;  /* 0x0000006c00388947 */ /* 0x000fea0003800000 */
        /* <DEDUP_REMOVED lines=8> */
[----:B------:R-:W-:Y:S01]  /*1f20*/  ULDC.64 UR12, c[0x0][0x350] ;  /* 0x0000d400000c7ab9 */ /* 0x000fe20000000a00 */
[----:B------:R-:W2:Y:S01]  /*1f30*/  LDC R68, c[0x0][0x340] ;  /* 0x0000d000ff447b82 */ /* 0x000ea20000000800 */
[----:B------:R-:W-:Y:S01]  /*1f40*/  SHF.L.U32 R21, R147, 0x6, RZ ;  /* 0x0000000693157819 */ /* 0x000fe200000006ff */
[C---:B------:R-:W-:Y:S01]  /*1f50*/  IMAD R16, R11.reuse, UR11, R16 ;  /* 0x0000000b0b107c24 */ /* 0x040fe2000f8e0210 */
[----:B------:R-:W-:Y:S01]  /*1f60*/  ULDC.64 UR10, c[0x0][0x348] ;  /* 0x0000d200000a7ab9 */ /* 0x000fe20000000a00 */
[----:B------:R-:W-:Y:S01]  /*1f70*/  IMAD.WIDE.U32 R6, R11, UR4, R14 ;  /* 0x000000040b067c25 */ /* 0x000fe2000f8e000e */
[----:B------:R-:W-:Y:S01]  /*1f80*/  SHF.L.U32 R122, R127, 0x4, RZ ;  /* 0x000000047f7a7819 */ /* 0x000fe200000006ff */
[----:B------:R-:W-:Y:S01]  /*1f90*/  ULDC.U8 UR30, c[0x0][0x3c3] ;  /* 0x0000f0c0001e7ab9 */ /* 0x000fe20000000000 */
[----:B------:R-:W-:Y:S01]  /*1fa0*/  IADD3 R17, R19, R16, RZ ;  /* 0x0000001013117210 */ /* 0x000fe20007ffe0ff */
[----:B------:R-:W-:Y:S01]  /*1fb0*/  IMAD R12, R11, UR5, R12 ;  /* 0x000000050b0c7c24 */ /* 0x000fe2000f8e020c */
[----:B------:R-:W-:Y:S01]  /*1fc0*/  SHF.R.S32.HI R11, RZ, 0x1f, R44 ;  /* 0x0000001fff0b7819 */ /* 0x000fe2000001142c */
[----:B------:R-:W-:Y:S01]  /*1fd0*/  ULDC.64 UR4, c[0x0][0x340] ;  /* 0x0000d00000047ab9 */ /* 0x000fe20000000a00 */
[----:B------:R-:W-:Y:S01]  /*1fe0*/  MOV R16, R18 ;  /* 0x0000001200107202 */ /* 0x000fe20000000f00 */
[----:B------:R-:W-:Y:S01]  /*1ff0*/  IMAD.IADD R13, R7, 0x1, R12 ;  /* 0x00000001070d7824 */ /* 0x000fe200078e020c */
[----:B------:R-:W-:Y:S01]  /*2000*/  IADD3.X R11, R11, R173, ~R0, P1, P0 ;  /* 0x000000ad0b0b7210 */ /* 0x000fe20000fe0c00 */
[----:B------:R-:W-:Y:S01]  /*2010*/  IMAD.MOV.U32 R12, RZ, RZ, R6 ;  /* 0x000000ffff0c7224 */ /* 0x000fe200078e0006 */
[----:B------:R-:W-:Y:S01]  /*2020*/  SHF.L.U32 R7, R139, 0x6, RZ ;  /* 0x000000068b077819 */ /* 0x000fe200000006ff */
[----:B------:R-:W-:Y:S01]  /*2030*/  IMAD.WIDE.U32 R86, R138, 0x40, RZ ;  /* 0x000000408a567825 */ /* 0x000fe200078e00ff */
[----:B------:R-:W-:Y:S01]  /*2040*/  IADD3 R44, R5, R44, RZ ;  /* 0x0000002c052c7210 */ /* 0x000fe20007ffe0ff */
[----:B------:R-:W-:Y:S01]  /*2050*/  USHF.L.U64.HI UR15, UR4, 0x5, UR5 ;  /* 0x00000005040f7899 */ /* 0x000fe20008010205 */
[----:B------:R-:W-:Y:S01]  /*2060*/  SHF.L.U32 R115, R127, 0x6, RZ ;  /* 0x000000067f737819 */ /* 0x000fe200000006ff */
[C---:B------:R-:W-:Y:S01]  /*2070*/  IMAD R9, R11.reuse, UR4, RZ ;  /* 0x000000040b097c24 */ /* 0x040fe2000f8e02ff */
[----:B------:R-:W-:Y:S01]  /*2080*/  SHF.L.U32 R81, R86, 0x1, RZ ;  /* 0x0000000156517819 */ /* 0x000fe200000006ff */
[-C--:B-1----:R-:W-:Y:S01]  /*2090*/  IMAD R0, R11, R2.reuse, RZ ;  /* 0x000000020b007224 */ /* 0x082fe200078e02ff */
[----:B------:R-:W-:Y:S01]  /*20a0*/  USHF.L.U32 UR24, UR4, 0x5, URZ ;  /* 0x0000000504187899 */ /* 0x000fe2000800063f */
[C---:B------:R-:W-:Y:S01]  /*20b0*/  IMAD R6, R8.reuse, UR5, R9 ;  /* 0x0000000508067c24 */ /* 0x040fe2000f8e0209 */
[----:B------:R-:W-:Y:S01]  /*20c0*/  USHF.L.U64.HI UR25, UR4, 0x6, UR5 ;  /* 0x0000000604197899 */ /* 0x000fe20008010205 */
[----:B------:R-:W-:Y:S01]  /*20d0*/  IMAD.WIDE.U32 R16, R8, UR4, R16 ;  /* 0x0000000408107c25 */ /* 0x000fe2000f8e0010 */
[----:B------:R-:W-:Y:S01]  /*20e0*/  USHF.L.U32 UR26, UR4, 0x6, URZ ;  /* 0x00000006041a7899 */ /* 0x000fe2000800063f */
[----:B------:R-:W-:Y:S01]  /*20f0*/  SHF.L.U64.HI R74, R2, 0x5, R3 ;  /* 0x00000005024a7819 */ /* 0x000fe20000010203 */
[----:B------:R-:W-:Y:S01]  /*2100*/  USHF.L.U64.HI UR27, UR4, 0x4, UR5 ;  /* 0x00000004041b7899 */ /* 0x000fe20008010205 */
[C---:B------:R-:W-:Y:S01]  /*2110*/  IMAD R0, R8.reuse, R3, R0 ;  /* 0x0000000308007224 */ /* 0x040fe200078e0200 */
[----:B------:R-:W-:Y:S01]  /*2120*/  USHF.L.U32 UR28, UR4, 0x4, URZ ;  /* 0x00000004041c7899 */ /* 0x000fe2000800063f */
[----:B------:R-:W-:Y:S01]  /*2130*/  IMAD.WIDE.U32 R8, R8, R2, R12 ;  /* 0x0000000208087225 */ /* 0x000fe200078e000c */
[----:B------:R-:W-:Y:S01]  /*2140*/  UIMAD.WIDE.U32 UR22, UR4, 0x60, URZ ;  /* 0x00000060041678a5 */ /* 0x000fe2000f8e003f */
[----:B------:R-:W-:Y:S01]  /*2150*/  SHF.L.U64.HI R77, R2, 0x6, R3 ;  /* 0x00000006024d7819 */ /* 0x000fe20000010203 */
[----:B------:R-:W-:Y:S01]  /*2160*/  UIMAD UR14, UR5, 0x60, URZ ;  /* 0x00000060050e78a4 */ /* 0x000fe2000f8e023f */
[----:B------:R-:W-:Y:S01]  /*2170*/  IMAD.IADD R7, R87, 0x1, R7 ;  /* 0x0000000157077824 */ /* 0x000fe200078e0207 */
[----:B------:R-:W-:Y:S01]  /*2180*/  MOV R10, R8 ;  /* 0x00000008000a7202 */ /* 0x000fe20000000f00 */
[----:B------:R-:W-:Y:S01]  /*2190*/  IMAD R83, R85, UR12, RZ ;  /* 0x0000000c55537c24 */ /* 0x000fe2000f8e02ff */
[----:B------:R-:W-:Y:S01]  /*21a0*/  UIMAD.WIDE.U32 UR20, UR4, 0xa0, URZ ;  /* 0x000000a0041478a5 */ /* 0x000fe2000f8e003f */
[----:B------:R-:W-:Y:S01]  /*21b0*/  IMAD.IADD R17, R17, 0x1, R6 ;  /* 0x0000000111117824 */ /* 0x000fe200078e0206 */
[----:B------:R-:W-:Y:S01]  /*21c0*/  SHF.L.U64.HI R86, R86, 0x1, R7 ;  /* 0x0000000156567819 */ /* 0x000fe20000010207 */
[----:B------:R-:W-:Y:S01]  /*21d0*/  IMAD R85, R85, UR10, RZ ;  /* 0x0000000a55557c24 */ /* 0x000fe2000f8e02ff */
[----:B------:R-:W-:Y:S01]  /*21e0*/  UIMAD.WIDE.U32 UR18, UR4, 0xc0, URZ ;  /* 0x000000c0041278a5 */ /* 0x000fe2000f8e003f */
[----:B------:R-:W-:Y:S01]  /*21f0*/  IMAD.IADD R11, R9, 0x1, R0 ;  /* 0x00000001090b7824 */ /* 0x000fe200078e0200 */
[----:B------:R-:W-:Y:S01]  /*2200*/  UIMAD.WIDE.U32 UR32, UR4, 0xe0, URZ ;  /* 0x000000e0042078a5 */ /* 0x000fe2000f8e003f */
[C---:B------:R-:W-:Y:S01]  /*2210*/  IMAD R83, R4.reuse, UR13, R83 ;  /* 0x0000000d04537c24 */ /* 0x040fe2000f8e0253 */
[----:B------:R-:W-:Y:S01]  /*2220*/  UIMAD UR31, UR5, 0xe0, URZ ;  /* 0x000000e0051f78a4 */ /* 0x000fe2000f8e023f */
[----:B------:R-:W-:Y:S01]  /*2230*/  IMAD.WIDE.U32 R6, R4, UR12, R16 ;  /* 0x0000000c04067c25 */ /* 0x000fe2000f8e0010 */
[----:B------:R-:W-:Y:S01]  /*2240*/  ULDC.64 UR12, c[0x0][0x320] ;  /* 0x0000c800000c7ab9 */ /* 0x000fe20000000a00 */
[----:B------:R-:W-:Y:S01]  /*2250*/  SHF.L.U64.HI R106, R2, 0x4, R3 ;  /* 0x00000004026a7819 */ /* 0x000fe20000010203 */
[----:B------:R-:W-:Y:S01]  /*2260*/  USHF.L.U64.HI UR27, UR28, 0x1, UR27 ;  /* 0x000000011c1b7899 */ /* 0x000fe2000801021b */
[----:B------:R-:W-:Y:S01]  /*2270*/  IMAD R85, R4, UR11, R85 ;  /* 0x0000000b04557c24 */ /* 0x000fe2000f8e0255 */
[----:B------:R-:W-:Y:S01]  /*2280*/  LEA R94, P1, R6, UR12, 0x1 ;  /* 0x0000000c065e7c11 */ /* 0x000fe2000f8208ff */
[----:B------:R-:W-:Y:S01]  /*2290*/  IMAD.WIDE.U32 R4, R4, UR10, R10 ;  /* 0x0000000a04047c25 */ /* 0x000fe2000f8e000a */
[----:B------:R-:W-:Y:S01]  /*22a0*/  ULDC.64 UR10, c[0x0][0x318] ;  /* 0x0000c600000a7ab9 */ /* 0x000fe20000000a00 */
[----:B------:R-:W-:Y:S01]  /*22b0*/  UIMAD UR12, UR5, 0xc0, URZ ;  /* 0x000000c0050c78a4 */ /* 0x000fe2000f8e023f */
[----:B------:R-:W-:Y:S01]  /*22c0*/  SHF.L.U32 R75, R2, 0x5, RZ ;  /* 0x00000005024b7819 */ /* 0x000fe200000006ff */
[----:B------:R-:W-:Y:S01]  /*22d0*/  IMAD.IADD R83, R7, 0x1, R83 ;  /* 0x0000000107537824 */ /* 0x000fe200078e0253 */
[----:B------:R-:W-:Y:S01]  /*22e0*/  IADD3 R85, R5, R85, RZ ;  /* 0x0000005505557210 */ /* 0x000fe20007ffe0ff */
[----:B------:R-:W-:Y:S01]  /*22f0*/  IMAD R44, R127, R44, RZ ;  /* 0x0000002c7f2c7224 */ /* 0x000fe200078e02ff */
[----:B------:R-:W-:Y:S01]  /*2300*/  LEA R96, P0, R4, UR10, 0x1 ;  /* 0x0000000a04607c11 */ /* 0x000fe2000f8008ff */
[C---:B------:R-:W-:Y:S01]  /*2310*/  IMAD.SHL.U32 R82, R139.reuse, 0x20, RZ ;  /* 0x000000208b527824 */ /* 0x040fe200078e00ff */
[----:B------:R-:W-:Y:S01]  /*2320*/  LEA.HI.X R83, R6, UR13, R83, 0x1, P1 ;  /* 0x0000000d06537c11 */ /* 0x000fe200088f0c53 */
[----:B------:R-:W-:Y:S01]  /*2330*/  IMAD.WIDE.U32 R8, R138, 0x20, RZ ;  /* 0x000000208a087825 */ /* 0x000fe200078e00ff */
[----:B------:R-:W-:Y:S01]  /*2340*/  LEA.HI.X R85, R4, UR11, R85, 0x1, P0 ;  /* 0x0000000b04557c11 */ /* 0x000fe200080f0c55 */
[----:B------:R-:W-:Y:S01]  /*2350*/  UIMAD UR13, UR5, 0xa0, URZ ;  /* 0x000000a0050d78a4 */ /* 0x000fe2000f8e023f */
[----:B------:R-:W-:Y:S01]  /*2360*/  SHF.R.S32.HI R45, RZ, 0x1f, R44 ;  /* 0x0000001fff2d7819 */ /* 0x000fe2000001142c */
[----:B------:R-:W-:Y:S01]  /*2370*/  IMAD R17, R139, 0x60, RZ ;  /* 0x000000608b117824 */ /* 0x000fe200078e02ff */
[-C--:B------:R-:W-:Y:S01]  /*2380*/  IADD3 R100, P0, R125, R44.reuse, RZ ;  /* 0x0000002c7d647210 */ /* 0x080fe20007f1e0ff */
[C---:B------:R-:W-:Y:S01]  /*2390*/  IMAD R13, R139.reuse, 0xa0, RZ ;  /* 0x000000a08b0d7824 */ /* 0x040fe200078e02ff */
[----:B------:R-:W-:Y:S01]  /*23a0*/  IADD3 R44, P1, R126, R44, RZ ;  /* 0x0000002c7e2c7210 */ /* 0x000fe20007f3e0ff */
[C---:B------:R-:W-:Y:S01]  /*23b0*/  IMAD R7, R139.reuse, 0xc0, RZ ;  /* 0x000000c08b077824 */ /* 0x040fe200078e02ff */
[----:B------:R-:W-:Y:S01]  /*23c0*/  IADD3.X R89, R112, R45, RZ, P0, !PT ;  /* 0x0000002d70597210 */ /* 0x000fe200007fe4ff */
[----:B------:R-:W-:Y:S01]  /*23d0*/  IMAD R5, R139, 0xe0, RZ ;  /* 0x000000e08b057824 */ /* 0x000fe200078e02ff */
[----:B------:R-:W-:Y:S01]  /*23e0*/  ULDC.64 UR10, c[0x0][0x360] ;  /* 0x0000d800000a7ab9 */ /* 0x000fe20000000a00 */
[----:B------:R-:W-:Y:S01]  /*23f0*/  IMAD.X R45, R113, 0x1, R45, P1 ;  /* 0x00000001712d7824 */ /* 0x000fe200008e062d */
[----:B------:R-:W-:Y:S01]  /*2400*/  SHF.L.U64.HI R89, R100, 0x1, R89 ;  /* 0x0000000164597819 */ /* 0x000fe20000010259 */
[----:B------:R-:W-:Y:S01]  /*2410*/  IMAD.WIDE.U32 R144, R138, 0x60, RZ ;  /* 0x000000608a907825 */ /* 0x000fe200078e00ff */
[----:B------:R-:W-:Y:S01]  /*2420*/  SHF.L.U32 R100, R100, 0x1, RZ ;  /* 0x0000000164647819 */ /* 0x000fe200000006ff */
[----:B------:R-:W-:Y:S01]  /*2430*/  ULDC.64 UR4, c[0x0][0x358] ;  /* 0x0000d60000047ab9 */ /* 0x000fe20000000a00 */
[C---:B------:R-:W-:Y:S01]  /*2440*/  SHF.L.U64.HI R45, R44.reuse, 0x1, R45 ;  /* 0x000000012c2d7819 */ /* 0x040fe2000001022d */
[----:B------:R-:W-:Y:S01]  /*2450*/  IMAD.SHL.U32 R44, R44, 0x2, RZ ;  /* 0x000000022c2c7824 */ /* 0x000fe200078e00ff */
[----:B------:R-:W-:Y:S01]  /*2460*/  IADD3 R82, R9, R82, RZ ;  /* 0x0000005209527210 */ /* 0x000fe20007ffe0ff */
[----:B------:R-:W-:Y:S01]  /*2470*/  IMAD.WIDE.U32 R142, R138, 0xa0, RZ ;  /* 0x000000a08a8e7825 */ /* 0x000fe200078e00ff */
[----:B------:R-:W-:Y:S01]  /*2480*/  IADD3 R98, P3, R100, UR10, RZ ;  /* 0x0000000a64627c10 */ /* 0x000fe2000ff7e0ff */
[----:B------:R-:W-:Y:S01]  /*2490*/  USHF.L.U64.HI UR34, UR24, 0x1, UR15 ;  /* 0x0000000118227899 */ /* 0x000fe2000801020f */
[----:B------:R-:W-:Y:S01]  /*24a0*/  IADD3 R10, P1, R44, UR10, RZ ;  /* 0x0000000a2c0a7c10 */ /* 0x000fe2000ff3e0ff */
[----:B------:R-:W-:Y:S01]  /*24b0*/  IMAD.WIDE.U32 R140, R138, 0xc0, RZ ;  /* 0x000000c08a8c7825 */ /* 0x000fe200078e00ff */
[----:B------:R-:W-:Y:S01]  /*24c0*/  IADD3 R100, P2, R100, UR4, RZ ;  /* 0x0000000464647c10 */ /* 0x000fe2000ff5e0ff */
[----:B------:R-:W-:Y:S01]  /*24d0*/  UIADD3 UR35, UR23, UR14, URZ ;  /* 0x0000000e17237290 */ /* 0x000fe2000fffe03f */
[----:B------:R-:W-:Y:S01]  /*24e0*/  IADD3 R44, P0, R44, UR4, RZ ;  /* 0x000000042c2c7c10 */ /* 0x000fe2000ff1e0ff */
[----:B------:R-:W-:Y:S01]  /*24f0*/  IMAD.SHL.U32 R19, R147, 0x20, RZ ;  /* 0x0000002093137824 */ /* 0x000fe200078e00ff */
[----:B------:R-:W-:Y:S01]  /*2500*/  SHF.L.U64.HI R82, R8, 0x1, R82 ;  /* 0x0000000108527819 */ /* 0x000fe20000010252 */
[----:B------:R-:W-:Y:S01]  /*2510*/  IMAD.WIDE.U32 R148, R146, 0x40, RZ ;  /* 0x0000004092947825 */ /* 0x000fe200078e00ff */
[----:B------:R-:W-:Y:S01]  /*2520*/  SHF.L.U32 R95, R2, 0x4, RZ ;  /* 0x00000004025f7819 */ /* 0x000fe200000006ff */
[----:B------:R-:W-:Y:S01]  /*2530*/  USHF.L.U64.HI UR25, UR26, 0x1, UR25 ;  /* 0x000000011a197899 */ /* 0x000fe20008010219 */
[----:B------:R-:W-:Y:S01]  /*2540*/  IADD3 R65, R172, 0x20, RZ ;  /* 0x00000020ac417810 */ /* 0x000fe20007ffe0ff */
[----:B------:R-:W-:Y:S01]  /*2550*/  IMAD.WIDE.U32 R138, R138, 0xe0, RZ ;  /* 0x000000e08a8a7825 */ /* 0x000fe200078e00ff */
[C---:B------:R-:W-:Y:S01]  /*2560*/  IADD3 R124, R172.reuse, 0x40, RZ ;  /* 0x00000040ac7c7810 */ /* 0x040fe20007ffe0ff */
[----:B------:R-:W-:Y:S01]  /*2570*/  UIADD3 UR36, UR21, UR13, URZ ;  /* 0x0000000d15247290 */ /* 0x000fe2000fffe03f */
[----:B------:R-:W-:Y:S01]  /*2580*/  IADD3 R121, R172, 0x60, RZ ;  /* 0x00000060ac797810 */ /* 0x000fe20007ffe0ff */
        /* <DEDUP_REMOVED lines=10> */
[----:B------:R-:W-:Y:S01]  /*2630*/  IMAD.WIDE.U32 R146, R146, 0x20, RZ ;  /* 0x0000002092927825 */ /* 0x000fe200078e00ff */
[----:B------:R-:W-:Y:S01]  /*2640*/  SHF.R.S32.HI R110, RZ, 0x1f, R117 ;  /* 0x0000001fff6e7819 */ /* 0x000fe20000011475 */
[----:B------:R-:W-:Y:S01]  /*2650*/  UIADD3 UR37, UR19, UR12, URZ ;  /* 0x0000000c13257290 */ /* 0x000fe2000fffe03f */
        /* <DEDUP_REMOVED lines=9> */
[----:B------:R-:W-:Y:S01]  /*26f0*/  VIADD R123, R172, 0x50 ;  /* 0x00000050ac7b7836 */ /* 0x000fe20000000000 */
[----:B--2---:R-:W-:Y:S01]  /*2700*/  LEA R68, -R68, RZ, 0x7 ;  /* 0x000000ff44447211 */ /* 0x004fe200078e39ff */
[----:B------:R-:W-:Y:S01]  /*2710*/  VIADD R119, R172, 0x70 ;  /* 0x00000070ac777836 */ /* 0x000fe20000000000 */
[----:B------:R-:W-:Y:S01]  /*2720*/  IADD3.X R87, R89, UR11, RZ, P3, !PT ;  /* 0x0000000b59577c10 */ /* 0x000fe20009ffe4ff */
[----:B------:R-:W-:Y:S01]  /*2730*/  IMAD.MOV.U32 R11, RZ, RZ, R56 ;  /* 0x000000ffff0b7224 */ /* 0x000fe200078e0038 */
[----:B------:R-:W-:Y:S01]  /*2740*/  IADD3.X R9, R45, UR11, RZ, P1, !PT ;  /* 0x0000000b2d097c10 */ /* 0x000fe20008ffe4ff */
[----:B------:R-:W-:Y:S01]  /*2750*/  IMAD.IADD R76, R147, 0x1, R19 ;  /* 0x00000001934c7824 */ /* 0x000fe200078e0213 */
[----:B------:R-:W-:Y:S01]  /*2760*/  IADD3.X R89, R89, UR5, RZ, P2, !PT ;  /* 0x0000000559597c10 */ /* 0x000fe200097fe4ff */
[----:B------:R-:W-:Y:S01]  /*2770*/  IMAD.IADD R90, R141, 0x1, R7 ;  /* 0x000000018d5a7824 */ /* 0x000fe200078e0207 */
[----:B------:R-:W-:Y:S01]  /*2780*/  IADD3.X R45, R45, UR5, RZ, P0, !PT ;  /* 0x000000052d2d7c10 */ /* 0x000fe200087fe4ff */
[----:B------:R-:W-:Y:S01]  /*2790*/  ULDC UR4, c[0x0][0x2e0] ;  /* 0x0000b80000047ab9 */ /* 0x000fe20000000800 */
        /* <DEDUP_REMOVED lines=10> */
.L_x_6597:
[----:B------:R-:W-:Y:S02]  /*2840*/  IMAD.SHL.U32 R13, R11, 0x80, RZ ;  /* 0x000000800b0d7824 */ /* 0x000fe400078e00ff */
[----:B--234-:R-:W-:Y:S02]  /*2850*/  IMAD.MOV.U32 R16, RZ, RZ, R94 ;  /* 0x000000ffff107224 */ /* 0x01cfe400078e005e */
[----:B------:R-:W-:Y:S02]  /*2860*/  VIADD R12, R13, 0xffffff80 ;  /* 0xffffff800d0c7836 */ /* 0x000fe40000000000 */
[----:B------:R-:W-:Y:S02]  /*2870*/  IMAD.MOV.U32 R17, RZ, RZ, R83 ;  /* 0x000000ffff117224 */ /* 0x000fe400078e0053 */
[--C-:B------:R-:W-:Y:S02]  /*2880*/  IMAD.IADD R4, R63, 0x1, -R12.reuse ;  /* 0x000000013f047824 */ /* 0x100fe400078e0a0c */
[----:B------:R-:W-:Y:S03]  /*2890*/  IMAD.IADD R0, R69, 0x1, -R12 ;  /* 0x0000000145007824 */ /* 0x000fe600078e0a0c */
[-C--:B------:R-:W-:Y:S02]  /*28a0*/  ISETP.GE.AND P0, PT, R66, R4.reuse, PT ;  /* 0x000000044200720c */ /* 0x080fe40003f06270 */
[----:B------:R-:W-:Y:S02]  /*28b0*/  ISETP.GE.AND P2, PT, R124, R4, PT ;  /* 0x000000047c00720c */ /* 0x000fe40003f46270 */
[----:B------:R-:W-:Y:S02]  /*28c0*/  ISETP.GE.AND P3, PT, R66, R0, !P0 ;  /* 0x000000004200720c */ /* 0x000fe40004766270 */
[C---:B------:R-:W-:Y:S02]  /*28d0*/  ISETP.GE.AND P0, PT, R65.reuse, R4, PT ;  /* 0x000000044100720c */ /* 0x040fe40003f06270 */
[-C--:B------:R-:W-:Y:S02]  /*28e0*/  ISETP.GE.AND P2, PT, R124, R0.reuse, !P2 ;  /* 0x000000007c00720c */ /* 0x080fe40005746270 */
[----:B------:R-:W-:Y:S02]  /*28f0*/  ISETP.GE.AND P6, PT, R65, R0, !P0 ;  /* 0x000000004100720c */ /* 0x000fe400047c6270 */
[C---:B------:R-:W-:Y:S04]  /*2900*/  ISETP.GE.AND P0, PT, R64.reuse, R4, PT ;  /* 0x000000044000720c */ /* 0x040fe80003f06270 */
[----:B------:R-:W-:Y:S02]  /*2910*/  ISETP.GE.AND P4, PT, R64, R0, !P0 ;  /* 0x000000004000720c */ /* 0x000fe40004786270 */
[----:B------:R-:W-:Y:S02]  /*2920*/  @P3 IADD3 R6, P0, R94, UR28, RZ ;  /* 0x0000001c5e063c10 */ /* 0x000fe4000ff1e0ff */
[-C--:B------:R-:W-:Y:S02]  /*2930*/  @P3 LEA R54, P1, R104, R72.reuse, 0x1 ;  /* 0x0000004868363211 */ /* 0x080fe400078208ff */
[----:B------:R-:W-:Y:S02]  /*2940*/  @P3 IADD3.X R7, R83, UR27, RZ, P0, !PT ;  /* 0x0000001b53073c10 */ /* 0x000fe400087fe4ff */
[----:B------:R-:W-:Y:S02]  /*2950*/  @P6 IADD3 R32, P0, R94, UR24, RZ ;  /* 0x000000185e206c10 */ /* 0x000fe4000ff1e0ff */
[----:B------:R-:W-:Y:S02]  /*2960*/  @P3 LEA.HI.X R55, R104, R73, R93, 0x1, P1 ;  /* 0x0000004968373211 */ /* 0x000fe400008f0c5d */
[----:B------:R-:W-:Y:S02]  /*2970*/  @P6 IADD3 R52, P1, R79, R72, RZ ;  /* 0x000000484f346210 */ /* 0x000fe40007f3e0ff */
[----:B------:R-:W-:Y:S02]  /*2980*/  @P6 IADD3.X R33, R83, UR34, RZ, P0, !PT ;  /* 0x0000002253216c10 */ /* 0x000fe400087fe4ff */
[----:B------:R-:W-:Y:S01]  /*2990*/  @P4 IADD3 R28, P0, R94, UR22, RZ ;  /* 0x000000165e1c4c10 */ /* 0x000fe2000ff1e0ff */
[--C-:B------:R-:W-:Y:S01]  /*29a0*/  @P6 IMAD.X R53, R82, 0x1, R73.reuse, P1 ;  /* 0x0000000152356824 */ /* 0x100fe200008e0649 */
[----:B------:R-:W-:Y:S02]  /*29b0*/  ISETP.GE.AND P1, PT, R123, R4, PT ;  /* 0x000000047b00720c */ /* 0x000fe40003f26270 */
[----:B------:R-:W-:Y:S02]  /*29c0*/  @P4 IADD3.X R29, R83, UR35, RZ, P0, !PT ;  /* 0x00000023531d4c10 */ /* 0x000fe400087fe4ff */
[----:B------:R-:W-:Y:S02]  /*29d0*/  @P4 IADD3 R50, P0, R72, R144, RZ ;  /* 0x0000009048324210 */ /* 0x000fe40007f1e0ff */
[----:B------:R-:W-:Y:S03]  /*29e0*/  ISETP.GE.AND P5, PT, R123, R0, !P1 ;  /* 0x000000007b00720c */ /* 0x000fe60004fa6270 */
[--C-:B------:R-:W-:Y:S01]  /*29f0*/  @P4 IMAD.X R51, R84, 0x1, R73.reuse, P0 ;  /* 0x0000000154334824 */ /* 0x100fe200000e0649 */
[----:B------:R-:W-:Y:S04]  /*2a00*/  @P2 IADD3 R24, P0, R94, UR26, RZ ;  /* 0x0000001a5e182c10 */ /* 0x000fe8000ff1e0ff */
[----:B------:R-:W-:Y:S02]  /*2a10*/  @P2 IADD3.X R25, R83, UR25, RZ, P0, !PT ;  /* 0x0000001953192c10 */ /* 0x000fe400087fe4ff */
[----:B------:R-:W-:Y:S05]  /*2a20*/  @P2 IADD3 R48, P0, R81, R72, RZ ;  /* 0x0000004851302210 */ /* 0x000fea0007f1e0ff */
[--C-:B------:R-:W-:Y:S01]  /*2a30*/  @P2 IMAD.X R49, R86, 0x1, R73.reuse, P0 ;  /* 0x0000000156312824 */ /* 0x100fe200000e0649 */
[----:B------:R-:W-:Y:S04]  /*2a40*/  @P5 IADD3 R20, P0, R94, UR20, RZ ;  /* 0x000000145e145c10 */ /* 0x000fe8000ff1e0ff */
[----:B------:R-:W-:Y:S02]  /*2a50*/  @P5 IADD3.X R21, R83, UR36, RZ, P0, !PT ;  /* 0x0000002453155c10 */ /* 0x000fe400087fe4ff */
[----:B------:R-:W-:Y:S05]  /*2a60*/  @P5 IADD3 R46, P0, R72, R142, RZ ;  /* 0x0000008e482e5210 */ /* 0x000fea0007f1e0ff */
[--C-:B------:R-:W-:Y:S01]  /*2a70*/  @P5 IMAD.X R47, R88, 0x1, R73.reuse, P0 ;  /* 0x00000001582f5824 */ /* 0x100fe200000e0649 */
[C---:B------:R-:W-:Y:S04]  /*2a80*/  ISETP.GE.AND P0, PT, R121.reuse, R4, PT ;  /* 0x000000047900720c */ /* 0x040fe80003f06270 */
[----:B------:R-:W-:Y:S04]  /*2a90*/  ISETP.GE.AND P1, PT, R121, R0, !P0 ;  /* 0x000000007900720c */ /* 0x000fe80004726270 */
[----:B------:R-:W-:Y:S09]  /*2aa0*/  P2R R151, PR, RZ, 0x2 ;  /* 0x00000002ff977803 */ /* 0x000ff20000000000 */
        /* <DEDUP_REMOVED lines=10> */
[----:B------:R-:W-:Y:S01]  /*2b50*/  @P1 IMAD.X R3, R92, 0x1, R73, P0 ;  /* 0x000000015c031824 */ /* 0x000fe200000e0649 */
[C---:B------:R-:W-:Y:S04]  /*2b60*/  LEA R94, P0, R68.reuse, R16, 0x1 ;  /* 0x00000010445e7211 */ /* 0x040fe800078008ff */
[----:B------:R-:W-:Y:S02]  /*2b70*/  LEA.HI.X.SX32 R83, R68, R17, 0x1, P0 ;  /* 0x0000001144537211 */ /* 0x000fe400000f0eff */
[C---:B------:R-:W-:Y:S04]  /*2b80*/  ISETP.GE.AND P0, PT, R172.reuse, R4, PT ;  /* 0x00000004ac00720c */ /* 0x040fe80003f06270 */
[----:B------:R-:W-:Y:S02]  /*2b90*/  ISETP.GE.AND P1, PT, R172, R0, !P0 ;  /* 0x00000000ac00720c */ /* 0x000fe40004726270 */
[----:B------:R-:W-:Y:S04]  /*2ba0*/  ISETP.NE.AND P0, PT, R150, RZ, PT ;  /* 0x000000ff9600720c */ /* 0x000fe80003f05270 */
[----:B------:R-:W-:Y:S02]  /*2bb0*/  P2R R0, PR, RZ, 0x1 ;  /* 0x00000001ff007803 */ /* 0x000fe40000000000 */
[----:B------:R-:W-:Y:S05]  /*2bc0*/  ISETP.NE.AND P0, PT, R151, RZ, PT ;  /* 0x000000ff9700720c */ /* 0x000fea0003f05270 */
[----:B------:R-:W2:Y:S04]  /*2bd0*/  @P1 LDG.E.128 R16, desc[UR6][R16.64] ;  /* 0x0000000610101981 */ /* 0x000ea8000c1e1d00 */
[----:B--2---:R1:W-:Y:S04]  /*2be0*/  @P1 STG.E.128 desc[UR6][R72.64], R16 ;  /* 0x0000001048001986 */ /* 0x0043e8000c101d06 */
[----:B------:R-:W2:Y:S04]  /*2bf0*/  @P3 LDG.E.128 R4, desc[UR6][R6.64] ;  /* 0x0000000606043981 */ /* 0x000ea8000c1e1d00 */
[----:B--2---:R2:W-:Y:S04]  /*2c00*/  @P3 STG.E.128 desc[UR6][R54.64], R4 ;  /* 0x0000000436003986 */ /* 0x0045e8000c101d06 */
[----:B------:R-:W3:Y:S04]  /*2c10*/  @P6 LDG.E.128 R32, desc[UR6][R32.64] ;  /* 0x0000000620206981 */ /* 0x000ee8000c1e1d00 */
[----:B---3--:R3:W-:Y:S04]  /*2c20*/  @P6 STG.E.128 desc[UR6][R52.64], R32 ;  /* 0x0000002034006986 */ /* 0x0087e8000c101d06 */
[----:B------:R-:W4:Y:S04]  /*2c30*/  @P4 LDG.E.128 R28, desc[UR6][R28.64] ;  /* 0x000000061c1c4981 */ /* 0x000f28000c1e1d00 */
[----:B----4-:R3:W-:Y:S04]  /*2c40*/  @P4 STG.E.128 desc[UR6][R50.64], R28 ;  /* 0x0000001c32004986 */ /* 0x0107e8000c101d06 */
[----:B------:R-:W4:Y:S04]  /*2c50*/  @P2 LDG.E.128 R24, desc[UR6][R24.64] ;  /* 0x0000000618182981 */ /* 0x000f28000c1e1d00 */
[----:B----4-:R3:W-:Y:S04]  /*2c60*/  @P2 STG.E.128 desc[UR6][R48.64], R24 ;  /* 0x0000001830002986 */ /* 0x0107e8000c101d06 */
[----:B------:R-:W4:Y:S04]  /*2c70*/  @P5 LDG.E.128 R20, desc[UR6][R20.64] ;  /* 0x0000000614145981 */ /* 0x000f28000c1e1d00 */
[----:B----4-:R3:W-:Y:S04]  /*2c80*/  @P5 STG.E.128 desc[UR6][R46.64], R20 ;  /* 0x000000142e005986 */ /* 0x0107e8000c101d06 */
[----:B-1----:R-:W4:Y:S04]  /*2c90*/  @P0 LDG.E.128 R16, desc[UR6][R40.64] ;  /* 0x0000000628100981 */ /* 0x002f28000c1e1d00 */
[----:B----4-:R3:W-:Y:S01]  /*2ca0*/  @P0 STG.E.128 desc[UR6][R38.64], R16 ;  /* 0x0000001026000986 */ /* 0x0107e2000c101d06 */
[----:B------:R-:W-:Y:S11]  /*2cb0*/  ISETP.NE.AND P0, PT, R0, RZ, PT ;  /* 0x000000ff0000720c */ /* 0x000ff60003f05270 */
[----:B------:R-:W-:Y:S02]  /*2cc0*/  @!UPT UIADD3 URZ, URZ, URZ, URZ ;  /* 0x0000003f3f3ff290 */ /* 0x000fe4000fffe03f */
[----:B--2---:R-:W2:Y:S04]  /*2cd0*/  @P0 LDG.E.128 R4, desc[UR6][R36.64] ;  /* 0x0000000624040981 */ /* 0x004ea8000c1e1d00 */
[----:B--2---:R3:W-:Y:S01]  /*2ce0*/  @P0 STG.E.128 desc[UR6][R2.64], R4 ;  /* 0x0000000402000986 */ /* 0x0047e2000c101d06 */
        /* <DEDUP_REMOVED lines=9> */
[----:B------:R-:W-:Y:S05]  /*2d80*/  @!P1 BRA `(.L_x_6547) ;  /* 0x0000000000d49947 */ /* 0x000fea0003800000 */
[----:B------:R-:W-:Y:S02]  /*2d90*/  ISETP.GE.AND P0, PT, R14, UR4, PT ;  /* 0x000000040e007c0c */ /* 0x000fe4000bf06270 */
[----:B------:R-:W-:Y:S05]  /*2da0*/  MOV R97, R85 ;  /* 0x0000005500617202 */ /* 0x000fea0000000f00 */
[----:B------:R-:W2:Y:S06]  /*2db0*/  LDG.E.128 R16, desc[UR6][R96.64] ;  /* 0x0000000660107981 */ /* 0x000eac000c1e1d00 */
        /* <DEDUP_REMOVED lines=50> */
.L_x_6547:
[----:B------:R-:W-:Y:S05]  /*30e0*/  BSYNC B0 ;  /* 0x0000000000007941 */ /* 0x000fea0003800000 */
.L_x_6546:
[----:B------:R-:W-:Y:S04]  /*30f0*/  BSSY B0, `(.L_x_6548) ;  /* 0x000003e000007945 */ /* 0x000fe80003800000 */
[----:B------:R-:W-:Y:S05]  /*3100*/  @!P3 BRA `(.L_x_6549) ;  /* 0x0000000000f0b947 */ /* 0x000fea0003800000 */
        /* <DEDUP_REMOVED lines=60> */
.L_x_6549:
[----:B------:R-:W-:Y:S05]  /*34d0*/  BSYNC B0 ;  /* 0x0000000000007941 */ /* 0x000fea0003800000 */
.L_x_6548:
[----:B------:R-:W-:Y:S04]  /*34e0*/  BSSY B0, `(.L_x_6550) ;  /* 0x000003e000007945 */ /* 0x000fe80003800000 */
[----:B------:R-:W-:Y:S05]  /*34f0*/  @!P6 BRA `(.L_x_6551) ;  /* 0x0000000000f0e947 */ /* 0x000fea0003800000 */
        /* <DEDUP_REMOVED lines=60> */
.L_x_6551:
[----:B------:R-:W-:Y:S05]  /*38c0*/  BSYNC B0 ;  /* 0x0000000000007941 */ /* 0x000fea0003800000 */
.L_x_6550:
[----:B------:R-:W-:Y:S04]  /*38d0*/  BSSY B0, `(.L_x_6552) ;  /* 0x0000042000007945 */ /* 0x000fe80003800000 */
[----:B------:R-:W-:Y:S05]  /*38e0*/  @!P4 BRA `(.L_x_6553) ;  /* 0x000000040000c947 */ /* 0x000fea0003800000 */
[----:B--23--:R-:W2:Y:S01]  /*38f0*/  LDC.64 R36, c[0x0][0x338] ;  /* 0x0000ce00ff247b82 */ /* 0x00cea20000000a00 */
[----:B------:R-:W-:Y:S02]  /*3900*/  ISETP.GE.AND P0, PT, R14, UR4, PT ;  /* 0x000000040e007c0c */ /* 0x000fe4000bf06270 */
[----:B------:R-:W-:Y:S11]  /*3910*/  MOV R97, R85 ;  /* 0x0000005500617202 */ /* 0x000ff60000000f00 */
[C---:B------:R-:W-:Y:S02]  /*3920*/  @!P0 SHF.L.U32 R39, R120.reuse, 0x1, RZ ;  /* 0x0000000178278819 */ /* 0x040fe400000006ff */
[----:B------:R-:W-:Y:S02]  /*3930*/  @!P0 SHF.L.U64.HI R28, R120, 0x1, R109 ;  /* 0x00000001781c8819 */ /* 0x000fe4000001026d */
[C---:B------:R-:W-:Y:S04]  /*3940*/  @!P0 IADD3 R32, P1, R39.reuse, R44, RZ ;  /* 0x0000002c27208210 */ /* 0x040fe80007f3e0ff */
[----:B------:R-:W-:Y:S01]  /*3950*/  @!P0 IADD3.X R33, R28, R45, RZ, P1, !PT ;  /* 0x0000002d1c218210 */ /* 0x000fe20000ffe4ff */
[----:B--2---:R-:W-:Y:S01]  /*3960*/  IMAD.WIDE.U32 R40, R36, 0x60, R96 ;  /* 0x0000006024287825 */ /* 0x004fe200078e0060 */
[----:B------:R-:W-:Y:S03]  /*3970*/  @!P0 IADD3 R22, P1, R39, R10, RZ ;  /* 0x0000000a27168210 */ /* 0x000fe60007f3e0ff */
[----:B------:R-:W2:Y:S01]  /*3980*/  @!P0 LDG.E.64 R24, desc[UR6][R32.64] ;  /* 0x0000000620188981 */ /* 0x000ea2000c1e1b00 */
[----:B------:R-:W-:Y:S01]  /*3990*/  IMAD R37, R37, 0x60, RZ ;  /* 0x0000006025257824 */ /* 0x000fe200078e02ff */
[----:B------:R-:W-:Y:S04]  /*39a0*/  @!P0 IADD3.X R23, R28, R9, RZ, P1, !PT ;  /* 0x000000091c178210 */ /* 0x000fe80000ffe4ff */
[----:B------:R-:W-:Y:S01]  /*39b0*/  IADD3 R41, R41, R37, RZ ;  /* 0x0000002529297210 */ /* 0x000fe20007ffe0ff */
[----:B------:R-:W3:Y:S01]  /*39c0*/  @!P0 LDG.E.64 R6, desc[UR6][R22.64] ;  /* 0x0000000616068981 */ /* 0x000ee2000c1e1b00 */
[----:B------:R-:W4:Y:S05]  /*39d0*/  LDC.64 R36, c[0x0][0x248] ;  /* 0x00009200ff247b82 */ /* 0x000f2a0000000a00 */
[----:B-1----:R-:W5:Y:S01]  /*39e0*/  LDG.E.128 R16, desc[UR6][R40.64] ;  /* 0x0000000628107981 */ /* 0x002f62000c1e1d00 */
[----:B----4-:R-:W-:Y:S04]  /*39f0*/  IMAD.WIDE.U32 R48, R36, 0x60, R70 ;  /* 0x0000006024307825 */ /* 0x010fe800078e0046 */
        /* <DEDUP_REMOVED lines=8> */
[----:B-----5:R-:W-:Y:S02]  /*3a80*/  @!P0 MOV R5, R16 ;  /* 0x0000001000058202 */ /* 0x020fe40000000f00 */
        /* <DEDUP_REMOVED lines=38> */
.L_x_6553:
[----:B------:R-:W-:Y:S05]  /*3cf0*/  BSYNC B0 ;  /* 0x0000000000007941 */ /* 0x000fea0003800000 */
.L_x_6552:
[----:B------:R-:W-:Y:S04]  /*3d00*/  BSSY B0, `(.L_x_6554) ;  /* 0x000003d000007945 */ /* 0x000fe80003800000 */
[----:B------:R-:W-:Y:S05]  /*3d10*/  @!P2 BRA `(.L_x_6555) ;  /* 0x0000000000eca947 */ /* 0x000fea0003800000 */
[----:B------:R-:W-:Y:S02]  /*3d20*/  ISETP.GE.AND P0, PT, R14, UR4, PT ;  /* 0x000000040e007c0c */ /* 0x000fe4000bf06270 */
[C---:B--23--:R-:W-:Y:S04]  /*3d30*/  LEA R36, P1, R78.reuse, R96, 0x1 ;  /* 0x000000604e247211 */ /* 0x04cfe800078208ff */
[----:B------:R-:W-:Y:S05]  /*3d40*/  LEA.HI.X R37, R78, R85, R77, 0x1, P1 ;  /* 0x000000554e257211 */ /* 0x000fea00008f0c4d */
[----:B-1--4-:R1:W2:Y:S02]  /*3d50*/  LDG.E.128 R16, desc[UR6][R36.64] ;  /* 0x0000000624107981 */ /* 0x0122a4000c1e1d00 */
[C---:B------:R-:W-:Y:S02]  /*3d60*/  @!P0 SHF.L.U32 R33, R115.reuse, 0x1, RZ ;  /* 0x0000000173218819 */ /* 0x040fe400000006ff */
[----:B------:R-:W-:Y:S02]  /*3d70*/  @!P0 SHF.L.U64.HI R26, R115, 0x1, R108 ;  /* 0x00000001731a8819 */ /* 0x000fe4000001026c */
[C---:B------:R-:W-:Y:S02]  /*3d80*/  @!P0 IADD3 R6, P1, R33.reuse, R10, RZ ;  /* 0x0000000a21068210 */ /* 0x040fe40007f3e0ff */
[----:B------:R-:W-:Y:S02]  /*3d90*/  @!P0 IADD3 R30, P2, R33, R44, RZ ;  /* 0x0000002c211e8210 */ /* 0x000fe40007f5e0ff */
[C---:B------:R-:W-:Y:S02]  /*3da0*/  @!P0 IADD3.X R7, R26.reuse, R9, RZ, P1, !PT ;  /* 0x000000091a078210 */ /* 0x040fe40000ffe4ff */
[----:B------:R-:W-:Y:S04]  /*3db0*/  @!P0 IADD3.X R31, R26, R45, RZ, P2, !PT ;  /* 0x0000002d1a1f8210 */ /* 0x000fe800017fe4ff */
[----:B------:R-:W3:Y:S06]  /*3dc0*/  @!P0 LDG.E.64 R6, desc[UR6][R6.64] ;  /* 0x0000000606068981 */ /* 0x000eec000c1e1b00 */
[----:B------:R-:W4:Y:S01]  /*3dd0*/  @!P0 LDG.E.64 R28, desc[UR6][R30.64] ;  /* 0x000000061e1c8981 */ /* 0x000f22000c1e1b00 */
[----:B-1----:R-:W-:Y:S01]  /*3de0*/  LEA R36, P1, R148, R70, 0x1 ;  /* 0x0000004694247211 */ /* 0x002fe200078208ff */
[--C-:B---3--:R-:W-:Y:S01]  /*3df0*/  @!P0 HADD2.F32 R21, -RZ, R6.reuse.H0_H0 ;  /* 0x20000006ff158230 */ /* 0x108fe20000004100 */
[----:B--2---:R-:W-:Y:S01]  /*3e00*/  @!P0 MOV R5, R16 ;  /* 0x0000001000058202 */ /* 0x004fe20000000f00 */
[----:B------:R-:W-:Y:S01]  /*3e10*/  @!P0 HADD2.F32 R8, -RZ, R6.H1_H1 ;  /* 0x30000006ff088230 */ /* 0x000fe20000004100 */
[----:B------:R-:W-:Y:S03]  /*3e20*/  @!P0 MOV R6, R19 ;  /* 0x0000001300068202 */ /* 0x000fe60000000f00 */
[--C-:B------:R-:W-:Y:S02]  /*3e30*/  @!P0 HADD2.F32 R23, -RZ, R5.reuse.H1_H1 ;  /* 0x30000005ff178230 */ /* 0x100fe40000004100 */
[----:B------:R-:W-:Y:S02]  /*3e40*/  @!P0 HADD2.F32 R20, -RZ, R5.H0_H0 ;  /* 0x20000005ff148230 */ /* 0x000fe40000004100 */
[----:B----4-:R-:W-:Y:S02]  /*3e50*/  @!P0 HADD2.F32 R25, -RZ, R28.H0_H0 ;  /* 0x2000001cff198230 */ /* 0x010fe40000004100 */
[CC--:B------:R-:W-:Y:S01]  /*3e60*/  @!P0 FMUL.FTZ R33, R23.reuse, R21.reuse ;  /* 0x0000001517218220 */ /* 0x0c0fe20000410000 */
[--C-:B------:R-:W-:Y:S02]  /*3e70*/  @!P0 HADD2.F32 R5, -RZ, R7.reuse.H0_H0 ;  /* 0x20000007ff058230 */ /* 0x100fe40000004100 */
[C---:B------:R-:W-:Y:S01]  /*3e80*/  @!P0 FMUL.FTZ R0, R20.reuse, R21 ;  /* 0x0000001514008220 */ /* 0x040fe20000410000 */
[----:B------:R-:W-:Y:S01]  /*3e90*/  @!P0 MOV R21, R17 ;  /* 0x0000001100158202 */ /* 0x000fe20000000f00 */
[-C--:B------:R-:W-:Y:S01]  /*3ea0*/  @!P0 FFMA.FTZ R33, R20, R25.reuse, -R33 ;  /* 0x0000001914218223 */ /* 0x080fe20000010821 */
[----:B------:R-:W-:Y:S01]  /*3eb0*/  @!P0 MOV R20, R18 ;  /* 0x0000001200148202 */ /* 0x000fe20000000f00 */
[----:B------:R-:W-:Y:S02]  /*3ec0*/  @!P0 HADD2.F32 R7, -RZ, R7.H1_H1 ;  /* 0x30000007ff078230 */ /* 0x000fe40000004100 */
        /* <DEDUP_REMOVED lines=13> */
[----:B------:R-:W-:Y:S01]  /*3fa0*/  @!P0 FMUL.FTZ R26, R24, R5 ;  /* 0x00000005181a8220 */ /* 0x000fe20000410000 */
[--C-:B------:R-:W-:Y:S02]  /*3fb0*/  @!P0 HADD2.F32 R27, -RZ, R29.reuse.H0_H0 ;  /* 0x2000001dff1b8230 */ /* 0x100fe40000004100 */
[-C--:B------:R-:W-:Y:S01]  /*3fc0*/  @!P0 FMUL.FTZ R39, R25, R7.reuse ;  /* 0x0000000719278220 */ /* 0x080fe20000410000 */
[----:B------:R-:W-:Y:S02]  /*3fd0*/  @!P0 HADD2.F32 R29, -RZ, R29.H1_H1 ;  /* 0x3000001dff1d8230 */ /* 0x000fe40000004100 */
[----:B------:R-:W-:Y:S01]  /*3fe0*/  @!P0 FMUL.FTZ R4, R6, R7 ;  /* 0x0000000706048220 */ /* 0x000fe20000410000 */
[-C--:B------:R-:W-:Y:S01]  /*3ff0*/  @!P0 FFMA.FTZ R2, R23, R22.reuse, R2 ;  /* 0x0000001617028223 */ /* 0x080fe20000010002 */
[-C--:B------:R-:W-:Y:S01]  /*4000*/  @!P0 FFMA.FTZ R3, R24, R27.reuse, R3 ;  /* 0x0000001b18038223 */ /* 0x080fe20000010003 */
        /* <DEDUP_REMOVED lines=12> */
.L_x_6555:
[----:B------:R-:W-:Y:S05]  /*40d0*/  BSYNC B0 ;  /* 0x0000000000007941 */ /* 0x000fea0003800000 */
.L_x_6554:
[----:B------:R-:W-:Y:S04]  /*40e0*/  BSSY B0, `(.L_x_6556) ;  /* 0x0000042000007945 */ /* 0x000fe80003800000 */
[----:B------:R-:W-:Y:S05]  /*40f0*/  @!P5 BRA `(.L_x_6557) ;  /* 0x000000040000d947 */ /* 0x000fea0003800000 */
[----:B-123--:R-:W1:Y:S01]  /*4100*/  LDC.64 R36, c[0x0][0x338] ;  /* 0x0000ce00ff247b82 */ /* 0x00ee620000000a00 */
[----:B------:R-:W-:Y:S02]  /*4110*/  ISETP.GE.AND P0, PT, R14, UR4, PT ;  /* 0x000000040e007c0c */ /* 0x000fe4000bf06270 */
[----:B------:R-:W-:Y:S11]  /*4120*/  MOV R97, R85 ;  /* 0x0000005500617202 */ /* 0x000ff60000000f00 */
[C---:B------:R-:W-:Y:S02]  /*4130*/  @!P0 SHF.L.U32 R39, R118.reuse, 0x1, RZ ;  /* 0x0000000176278819 */ /* 0x040fe400000006ff */
        /* <DEDUP_REMOVED lines=60> */
.L_x_6557:
[----:B------:R-:W-:Y:S05]  /*4500*/  BSYNC B0 ;  /* 0x0000000000007941 */ /* 0x000fea0003800000 */
.L_x_6556:
[----:B------:R-:W-:Y:S01]  /*4510*/  ISETP.NE.AND P0, PT, R151, RZ, PT ;  /* 0x000000ff9700720c */ /* 0x000fe20003f05270 */
[----:B------:R-:W-:Y:S11]  /*4520*/  BSSY B0, `(.L_x_6558) ;  /* 0x0000043000007945 */ /* 0x000ff60003800000 */
[----:B------:R-:W-:Y:S01]  /*4530*/  @!UPT UIADD3 URZ, URZ, URZ, URZ ;  /* 0x0000003f3f3ff290 */ /* 0x000fe2000fffe03f */
        /* <DEDUP_REMOVED lines=65> */
.L_x_6559:
[----:B------:R-:W-:Y:S05]  /*4950*/  BSYNC B0 ;  /* 0x0000000000007941 */ /* 0x000fea0003800000 */
.L_x_6558:
        /* <DEDUP_REMOVED lines=68> */
.L_x_6561:
[----:B------:R-:W-:Y:S05]  /*4da0*/  BSYNC B0 ;  /* 0x0000000000007941 */ /* 0x000fea0003800000 */
.L_x_6560:
[C---:B------:R-:W-:Y:S01]  /*4db0*/  LEA R44, P1, R35.reuse, R44, 0x1 ;  /* 0x0000002c232c7211 */ /* 0x040fe200078208ff */
[----:B------:R-:W-:Y:S01]  /*4dc0*/  IMAD.MOV.U32 R8, RZ, RZ, R10 ;  /* 0x000000ffff087224 */ /* 0x000fe200078e000a */
[----:B------:R-:W-:Y:S02]  /*4dd0*/  UMOV UR4, UR29 ;  /* 0x0000001d00047c82 */ /* 0x000fe40008000000 */
[C---:B------:R-:W-:Y:S02]  /*4de0*/  LEA.HI.X.SX32 R45, R35.reuse, R45, 0x1, P1 ;  /* 0x0000002d232d7211 */ /* 0x040fe400008f0eff */
[C---:B------:R-:W-:Y:S04]  /*4df0*/  LEA R10, P0, R35.reuse, R8, 0x1 ;  /* 0x00000008230a7211 */ /* 0x040fe800078008ff */
[----:B------:R-:W-:Y:S01]  /*4e00*/  LEA.HI.X.SX32 R9, R35, R9, 0x1, P0 ;  /* 0x0000000923097211 */ /* 0x000fe200000f0eff */
[----:B------:R-:W-:Y:S08]  /*4e10*/  BRA `(.L_x_6562) ;  /* 0x0000003400dc7947 */ /* 0x000ff00003800000 */
.L_x_6545:
[----:B------:R-:W-:Y:S01]  /*4e20*/  ULEA.HI UR31, UR4, UR4, URZ, 0x1 ;  /* 0x00000004041f7291 */ /* 0x000fe2000f8f083f */
[----:B------:R-:W-:Y:S03]  /*4e30*/  BSSY B1, `(.L_x_6563) ;  /* 0x000005c000017945 */ /* 0x000fe60003800000 */
[----:B------:R-:W-:Y:S06]  /*4e40*/  USHF.R.S32.HI UR31, URZ, 0x1, UR31 ;  /* 0x000000013f1f7899 */ /* 0x000fec000801141f */
[----:B------:R-:W-:Y:S01]  /*4e50*/  MOV R153, UR31 ;  /* 0x0000001f00997c02 */ /* 0x000fe20008000f00 */
[----:B------:R-:W-:Y:S05]  /*4e60*/  @!P1 BRA `(.L_x_6564) ;  /* 0x0000000400609947 */ /* 0x000fea0003800000 */
[----:B------:R-:W-:Y:S01]  /*4e70*/  MOV R97, R85 ;  /* 0x0000005500617202 */ /* 0x000fe20000000f00 */
[----:B------:R-:W-:Y:S01]  /*4e80*/  BSSY B0, `(.L_x_6565) ;  /* 0x0000055000007945 */ /* 0x000fe20003800000 */
[----:B------:R-:W-:Y:S03]  /*4e90*/  ISETP.GE.AND P0, PT, R14, UR4, PT ;  /* 0x000000040e007c0c */ /* 0x000fe6000bf06270 */
[----:B---3--:R1:W5:Y:S10]  /*4ea0*/  LDG.E.128 R32, desc[UR6][R96.64] ;  /* 0x0000000660207981 */ /* 0x008374000c1e1d00 */
[----:B------:R-:W-:Y:S05]  /*4eb0*/  @P0 BRA `(.L_x_6566) ;  /* 0x0000000400440947 */ /* 0x000fea0003800000 */
[----:B------:R-:W-:Y:S02]  /*4ec0*/  ISETP.GE.AND P0, PT, R14, R153, PT ;  /* 0x000000990e00720c */ /* 0x000fe40003f06270 */
[----:B------:R-:W-:Y:S02]  /*4ed0*/  MOV R53, RZ ;  /* 0x000000ff00357202 */ /* 0x000fe40000000f00 */
[----:B------:R-:W-:Y:S02]  /*4ee0*/  MOV R99, R87 ;  /* 0x0000005700637202 */ /* 0x000fe40000000f00 */
[----:B------:R-:W-:Y:S02]  /*4ef0*/  MOV R101, R89 ;  /* 0x0000005900657202 */ /* 0x000fe40000000f00 */
[----:B-----5:R-:W-:Y:S01]  /*4f00*/  MOV R47, R33 ;  /* 0x00000021002f7202 */ /* 0x020fe20000000f00 */
[--C-:B------:R-:W-:Y:S01]  /*4f10*/  HADD2.F32 R33, -RZ, R32.reuse.H1_H1 ;  /* 0x30000020ff217230 */ /* 0x100fe20000004100 */
[----:B------:R-:W-:Y:S02]  /*4f20*/  MOV R46, R34 ;  /* 0x00000022002e7202 */ /* 0x000fe40000000f00 */
[----:B------:R-:W-:Y:S01]  /*4f30*/  MOV R41, R35 ;  /* 0x0000002300297202 */ /* 0x000fe20000000f00 */
[----:B------:R-:W-:Y:S01]  /*4f40*/  HADD2.F32 R34, -RZ, R47.H0_H0 ;  /* 0x2000002fff227230 */ /* 0x000fe20000004100 */
        /* <DEDUP_REMOVED lines=14> */
[----:B----4-:R-:W-:Y:S02]  /*5030*/  HADD2.F32 R31, -RZ, R32.H0_H0 ;  /* 0x20000020ff1f7230 */ /* 0x010fe40000004100 */
        /* <DEDUP_REMOVED lines=43> */
[----:B------:R-:W-:Y:S02]  /*52f0*/  HADD2.F32 R33, -RZ, R46.H1_H1 ;  /* 0x3000002eff217230 */ /* 0x000fe40000004100 */
[----:B------:R-:W-:Y:S01]  /*5300*/  FFMA.FTZ R4, R31, R36, R4 ;  /* 0x000000241f047223 */ /* 0x000fe20000010004 */
[----:B------:R-:W-:Y:S02]  /*5310*/  HADD2.F32 R39, -RZ, R51.H0_H0 ;  /* 0x20000033ff277230 */ /* 0x000fe40000004100 */
[----:B------:R-:W-:Y:S01]  /*5320*/  FFMA.FTZ R5, R30, R37, R5 ;  /* 0x000000251e057223 */ /* 0x000fe20000010005 */
[----:B------:R-:W-:Y:S02]  /*5330*/  HADD2.F32 R32, -RZ, R41.H0_H0 ;  /* 0x20000029ff207230 */ /* 0x000fe40000004100 */
[----:B------:R-:W-:Y:S01]  /*5340*/  FFMA.FTZ R6, R33, R38, R6 ;  /* 0x0000002621067223 */ /* 0x000fe20000010006 */
[----:B------:R-:W-:Y:S01]  /*5350*/  F2FP.F16.F32.PACK_AB R33, R4, R3 ;  /* 0x000000030421723e */ /* 0x000fe200000000ff */
[----:B------:R-:W-:Y:S02]  /*5360*/  HADD2.F32 R40, -RZ, R51.H1_H1 ;  /* 0x30000033ff287230 */ /* 0x000fe40000004100 */
[----:B------:R-:W-:Y:S01]  /*5370*/  HADD2.F32 R35, -RZ, R41.H1_H1 ;  /* 0x30000029ff237230 */ /* 0x000fe20000004100 */
[----:B------:R-:W-:Y:S01]  /*5380*/  F2FP.F16.F32.PACK_AB R34, R6, R5 ;  /* 0x000000050622723e */ /* 0x000fe200000000ff */
[----:B------:R-:W-:Y:S01]  /*5390*/  FFMA.FTZ R7, R32, R39, R7 ;  /* 0x0000002720077223 */ /* 0x000fe20000010007 */
[----:B------:R-:W-:Y:S02]  /*53a0*/  F2FP.F16.F32.PACK_AB R32, R2, R0 ;  /* 0x000000000220723e */ /* 0x000fe400000000ff */
[----:B------:R-:W-:Y:S05]  /*53b0*/  FFMA.FTZ R8, R35, R40, R8 ;  /* 0x0000002823087223 */ /* 0x000fea0000010008 */
[----:B------:R-:W-:Y:S02]  /*53c0*/  F2FP.F16.F32.PACK_AB R35, R8, R7 ;  /* 0x000000070823723e */ /* 0x000fe400000000ff */
.L_x_6566:
[----:B------:R-:W-:Y:S05]  /*53d0*/  BSYNC B0 ;  /* 0x0000000000007941 */ /* 0x000fea0003800000 */
.L_x_6565:
[----:B-----5:R2:W-:Y:S02]  /*53e0*/  STG.E.128 desc[UR6][R70.64], R32 ;  /* 0x0000002046007986 */ /* 0x0205e4000c101d06 */
.L_x_6564:
[----:B------:R-:W-:Y:S05]  /*53f0*/  BSYNC B1 ;  /* 0x0000000000017941 */ /* 0x000fea0003800000 */
.L_x_6563:
[----:B------:R-:W-:Y:S04]  /*5400*/  BSSY B1, `(.L_x_6567) ;  /* 0x0000060000017945 */ /* 0x000fe80003800000 */
[----:B------:R-:W-:Y:S05]  /*5410*/  @!P3 BRA `(.L_x_6568) ;  /* 0x000000040078b947 */ /* 0x000fea0003800000 */
[C---:B------:R-:W-:Y:S01]  /*5420*/  LEA R54, P0, R95.reuse, R96, 0x1 ;  /* 0x000000605f367211 */ /* 0x040fe200078008ff */
[----:B------:R-:W-:Y:S03]  /*5430*/  BSSY B0, `(.L_x_6569) ;  /* 0x000005b000007945 */ /* 0x000fe60003800000 */
[----:B------:R-:W-:Y:S02]  /*5440*/  LEA.HI.X R55, R95, R85, R106, 0x1, P0 ;  /* 0x000000555f377211 */ /* 0x000fe400000f0c6a */
[C---:B------:R-:W-:Y:S03]  /*5450*/  LEA R154, P0, R91.reuse, R70, 0x1 ;  /* 0x000000465b9a7211 */ /* 0x040fe600078008ff */
[----:B--23--:R2:W5:Y:S01]  /*5460*/  LDG.E.128 R32, desc[UR6][R54.64] ;  /* 0x0000000636207981 */ /* 0x00c562000c1e1d00 */
[----:B------:R-:W-:Y:S02]  /*5470*/  LEA.HI.X R155, R91, R71, R102, 0x1, P0 ;  /* 0x000000475b9b7211 */ /* 0x000fe400000f0c66 */
[----:B------:R-:W-:Y:S11]  /*5480*/  ISETP.GE.AND P0, PT, R14, UR4, PT ;  /* 0x000000040e007c0c */ /* 0x000ff6000bf06270 */
[----:B------:R-:W-:Y:S02]  /*5490*/  @!UPT UIADD3 URZ, URZ, URZ, URZ ;  /* 0x0000003f3f3ff290 */ /* 0x000fe4000fffe03f */
[----:B------:R-:W-:Y:S05]  /*54a0*/  @P0 BRA `(.L_x_6570) ;  /* 0x00000004004c0947 */ /* 0x000fea0003800000 */
[-C--:B------:R-:W-:Y:S02]  /*54b0*/  ISETP.GE.AND P0, PT, R14, R153.reuse, PT ;  /* 0x000000990e00720c */ /* 0x080fe40003f06270 */
[----:B------:R-:W-:Y:S02]  /*54c0*/  MOV R52, R153 ;  /* 0x0000009900347202 */ /* 0x000fe40000000f00 */
[----:B-----5:R-:W-:Y:S01]  /*54d0*/  MOV R47, R33 ;  /* 0x00000021002f7202 */ /* 0x020fe20000000f00 */
[--C-:B------:R-:W-:Y:S01]  /*54e0*/  HADD2.F32 R33, -RZ, R32.reuse.H1_H1 ;  /* 0x30000020ff217230 */ /* 0x100fe20000004100 */
[----:B------:R-:W-:Y:S02]  /*54f0*/  MOV R46, R34 ;  /* 0x00000022002e7202 */ /* 0x000fe40000000f00 */
[----:B------:R-:W-:Y:S01]  /*5500*/  MOV R41, R35 ;  /* 0x0000002300297202 */ /* 0x000fe20000000f00 */
[----:B------:R-:W-:Y:S04]  /*5510*/  HADD2.F32 R34, -RZ, R47.H0_H0 ;  /* 0x2000002fff227230 */ /* 0x000fe80000004100 */
[----:B------:R-:W-:Y:S04]  /*5520*/  @P0 IADD3 R52, RZ, -UR31, RZ ;  /* 0x8000001fff340c10 */ /* 0x000fe8000fffe0ff */
[C---:B------:R-:W-:Y:S02]  /*5530*/  LEA R22, P1, R52.reuse, R54, 0x1 ;  /* 0x0000003634167211 */ /* 0x040fe400078208ff */
[----:B--2---:R-:W-:Y:S02]  /*5540*/  MOV R54, RZ ;  /* 0x000000ff00367202 */ /* 0x004fe40000000f00 */
[----:B------:R-:W-:Y:S02]  /*5550*/  @P0 IADD3 R54, RZ, -UR31, RZ ;  /* 0x8000001fff360c10 */ /* 0x000fe4000fffe0ff */
[----:B------:R-:W-:Y:S02]  /*5560*/  LEA.HI.X.SX32 R23, R52, R55, 0x1, P1 ;  /* 0x0000003734177211 */ /* 0x000fe400008f0eff */
[----:B------:R-:W-:Y:S02]  /*5570*/  IADD3 R55, P1, R122, R54, RZ ;  /* 0x000000367a377210 */ /* 0x000fe40007f3e0ff */
[----:B------:R-:W-:Y:S02]  /*5580*/  MOV R52, RZ ;  /* 0x000000ff00347202 */ /* 0x000fe40000000f00 */
[----:B------:R-:W-:Y:S01]  /*5590*/  @P0 IADD3 R52, RZ, -UR31, RZ ;  /* 0x8000001fff340c10 */ /* 0x000fe2000fffe0ff */
[----:B------:R-:W2:Y:S01]  /*55a0*/  LDG.E.128 R20, desc[UR6][R22.64] ;  /* 0x0000000616147981 */ /* 0x000ea2000c1e1d00 */
[-C--:B------:R-:W-:Y:S02]  /*55b0*/  LEA.HI.X.SX32 R54, R54, R111.reuse, 0x1, P1 ;  /* 0x0000006f36367211 */ /* 0x080fe400008f0eff */
        /* <DEDUP_REMOVED lines=66> */
.L_x_6570:
[----:B------:R-:W-:Y:S05]  /*59e0*/  BSYNC B0 ;  /* 0x0000000000007941 */ /* 0x000fea0003800000 */
.L_x_6569:
[----:B-----5:R4:W-:Y:S02]  /*59f0*/  STG.E.128 desc[UR6][R154.64], R32 ;  /* 0x000000209a007986 */ /* 0x0209e4000c101d06 */
.L_x_6568:
[----:B------:R-:W-:Y:S05]  /*5a00*/  BSYNC B1 ;  /* 0x0000000000017941 */ /* 0x000fea0003800000 */
.L_x_6567:
[----:B------:R-:W-:Y:S04]  /*5a10*/  BSSY B1, `(.L_x_6571) ;  /* 0x0000063000017945 */ /* 0x000fe80003800000 */
[----:B------:R-:W-:Y:S05]  /*5a20*/  @!P6 BRA `(.L_x_6572) ;  /* 0x000000040084e947 */ /* 0x000fea0003800000 */
[C---:B------:R-:W-:Y:S01]  /*5a30*/  LEA R156, P0, R75.reuse, R96, 0x1 ;  /* 0x000000604b9c7211 */ /* 0x040fe200078008ff */
[----:B------:R-:W-:Y:S03]  /*5a40*/  BSSY B0, `(.L_x_6573) ;  /* 0x000005e000007945 */ /* 0x000fe60003800000 */
[----:B------:R-:W-:Y:S02]  /*5a50*/  LEA.HI.X R157, R75, R85, R74, 0x1, P0 ;  /* 0x000000554b9d7211 */ /* 0x000fe400000f0c4a */
[C---:B----4-:R-:W-:Y:S03]  /*5a60*/  LEA R154, P0, R146.reuse, R70, 0x1 ;  /* 0x00000046929a7211 */ /* 0x050fe600078008ff */
[----:B--23--:R2:W5:Y:S01]  /*5a70*/  LDG.E.128 R52, desc[UR6][R156.64] ;  /* 0x000000069c347981 */ /* 0x00c562000c1e1d00 */
[----:B------:R-:W-:Y:S02]  /*5a80*/  LEA.HI.X R155, R146, R71, R76, 0x1, P0 ;  /* 0x00000047929b7211 */ /* 0x000fe400000f0c4c */
[----:B------:R-:W-:Y:S11]  /*5a90*/  ISETP.GE.AND P0, PT, R14, UR4, PT ;  /* 0x000000040e007c0c */ /* 0x000ff6000bf06270 */
[----:B------:R-:W-:Y:S02]  /*5aa0*/  @!UPT UIADD3 URZ, URZ, URZ, URZ ;  /* 0x0000003f3f3ff290 */ /* 0x000fe4000fffe03f */
[----:B------:R-:W-:Y:S05]  /*5ab0*/  @P0 BRA `(.L_x_6574) ;  /* 0x0000000400580947 */ /* 0x000fea0003800000 */
[--C-:B-----5:R-:W-:Y:S01]  /*5ac0*/  HADD2.F32 R29, -RZ, R52.reuse.H0_H0 ;  /* 0x20000034ff1d7230 */ /* 0x120fe20000004100 */
[-C--:B------:R-:W-:Y:S01]  /*5ad0*/  ISETP.GE.AND P0, PT, R14, R153.reuse, PT ;  /* 0x000000990e00720c */ /* 0x080fe20003f06270 */
[----:B------:R-:W-:Y:S01]  /*5ae0*/  HADD2.F32 R33, -RZ, R52.H1_H1 ;  /* 0x30000034ff217230 */ /* 0x000fe20000004100 */
[----:B-1----:R-:W-:Y:S01]  /*5af0*/  MOV R97, R153 ;  /* 0x0000009900617202 */ /* 0x002fe20000000f00 */
[----:B------:R-:W-:Y:S01]  /*5b00*/  HADD2.F32 R36, -RZ, R53.H0_H0 ;  /* 0x20000035ff247230 */ /* 0x000fe20000004100 */
[----:B------:R-:W-:Y:S02]  /*5b10*/  MOV R152, RZ ;  /* 0x000000ff00987202 */ /* 0x000fe40000000f00 */
[----:B------:R-:W-:Y:S02]  /*5b20*/  MOV R46, R54 ;  /* 0x00000036002e7202 */ /* 0x000fe40000000f00 */
[----:B------:R-:W-:Y:S05]  /*5b30*/  MOV R47, R55 ;  /* 0x00000037002f7202 */ /* 0x000fea0000000f00 */
        /* <DEDUP_REMOVED lines=65> */
[----:B------:R-:W-:Y:S01]  /*5f50*/  HADD2.F32 R31, -RZ, R46.H1_H1 ;  /* 0x3000002eff1f7230 */ /* 0x000fe20000004100 */
[----:B------:R-:W-:Y:S01]  /*5f60*/  F2FP.F16.F32.PACK_AB R52, R2, R0 ;  /* 0x000000000234723e */ /* 0x000fe200000000ff */
[----:B------:R-:W-:Y:S02]  /*5f70*/  HADD2.F32 R40, -RZ, R51.H0_H0 ;  /* 0x20000033ff287230 */ /* 0x000fe40000004100 */
[----:B------:R-:W-:Y:S01]  /*5f80*/  FFMA.FTZ R5, R34, R38, R5 ;  /* 0x0000002622057223 */ /* 0x000fe20000010005 */
[----:B------:R-:W-:Y:S01]  /*5f90*/  F2FP.F16.F32.PACK_AB R53, R4, R3 ;  /* 0x000000030435723e */ /* 0x000fe200000000ff */
        /* <DEDUP_REMOVED lines=8> */
.L_x_6574:
[----:B------:R-:W-:Y:S05]  /*6020*/  BSYNC B0 ;  /* 0x0000000000007941 */ /* 0x000fea0003800000 */
.L_x_6573:
[----:B-----5:R3:W-:Y:S02]  /*6030*/  STG.E.128 desc[UR6][R154.64], R52 ;  /* 0x000000349a007986 */ /* 0x0207e4000c101d06 */
.L_x_6572:
[----:B------:R-:W-:Y:S05]  /*6040*/  BSYNC B1 ;  /* 0x0000000000017941 */ /* 0x000fea0003800000 */
.L_x_6571:
[----:B------:R-:W-:Y:S04]  /*6050*/  BSSY B1, `(.L_x_6575) ;  /* 0x0000067000017945 */ /* 0x000fe80003800000 */
[----:B------:R-:W-:Y:S05]  /*6060*/  @!P4 BRA `(.L_x_6576) ;  /* 0x000000040094c947 */ /* 0x000fea0003800000 */
[----:B---3--:R-:W2:Y:S01]  /*6070*/  LDC.64 R2, c[0x0][0x338] ;  /* 0x0000ce00ff027b82 */ /* 0x008ea20000000a00 */
[----:B-1----:R-:W-:Y:S01]  /*6080*/  MOV R97, R85 ;  /* 0x0000005500617202 */ /* 0x002fe20000000f00 */
[----:B------:R-:W-:Y:S01]  /*6090*/  BSSY B0, `(.L_x_6577) ;  /* 0x0000061000007945 */ /* 0x000fe20003800000 */
[----:B------:R-:W-:Y:S01]  /*60a0*/  ISETP.GE.AND P0, PT, R14, UR4, PT ;  /* 0x000000040e007c0c */ /* 0x000fe2000bf06270 */
[----:B--2---:R-:W-:Y:S04]  /*60b0*/  IMAD.WIDE.U32 R156, R2, 0x60, R96 ;  /* 0x00000060029c7825 */ /* 0x004fe800078e0060 */
[----:B------:R-:W-:Y:S05]  /*60c0*/  IMAD R3, R3, 0x60, RZ ;  /* 0x0000006003037824 */ /* 0x000fea00078e02ff */
[----:B------:R-:W-:Y:S02]  /*60d0*/  IADD3 R157, R157, R3, RZ ;  /* 0x000000039d9d7210 */ /* 0x000fe40007ffe0ff */
[----:B------:R-:W4:Y:S03]  /*60e0*/  LDC.64 R2, c[0x0][0x248] ;  /* 0x00009200ff027b82 */ /* 0x000f260000000a00 */
[----:B------:R1:W5:Y:S01]  /*60f0*/  LDG.E.128 R52, desc[UR6][R156.64] ;  /* 0x000000069c347981 */ /* 0x000362000c1e1d00 */
[----:B----4-:R-:W-:Y:S04]  /*6100*/  IMAD.WIDE.U32 R154, R2, 0x60, R70 ;  /* 0x00000060029a7825 */ /* 0x010fe800078e0046 */
[----:B------:R-:W-:Y:S05]  /*6110*/  IMAD R3, R3, 0x60, RZ ;  /* 0x0000006003037824 */ /* 0x000fea00078e02ff */
[----:B------:R-:W-:Y:S01]  /*6120*/  IADD3 R155, R155, R3, RZ ;  /* 0x000000039b9b7210 */ /* 0x000fe20007ffe0ff */
[----:B-1----:R-:W-:Y:S06]  /*6130*/  @P0 BRA `(.L_x_6578) ;  /* 0x0000000400580947 */ /* 0x002fec0003800000 */
[--C-:B-----5:R-:W-:Y:S01]  /*6140*/  HADD2.F32 R29, -RZ, R52.reuse.H0_H0 ;  /* 0x20000034ff1d7230 */ /* 0x120fe20000004100 */
[-C--:B------:R-:W-:Y:S01]  /*6150*/  ISETP.GE.AND P0, PT, R14, R153.reuse, PT ;  /* 0x000000990e00720c */ /* 0x080fe20003f06270 */
[----:B------:R-:W-:Y:S01]  /*6160*/  HADD2.F32 R33, -RZ, R52.H1_H1 ;  /* 0x30000034ff217230 */ /* 0x000fe20000004100 */
[----:B------:R-:W-:Y:S01]  /*6170*/  MOV R97, R153 ;  /* 0x0000009900617202 */ /* 0x000fe20000000f00 */
[----:B------:R-:W-:Y:S01]  /*6180*/  HADD2.F32 R36, -RZ, R53.H0_H0 ;  /* 0x20000035ff247230 */ /* 0x000fe20000004100 */
[----:B------:R-:W-:Y:S02]  /*6190*/  MOV R152, RZ ;  /* 0x000000ff00987202 */ /* 0x000fe40000000f00 */
[----:B------:R-:W-:Y:S02]  /*61a0*/  MOV R46, R54 ;  /* 0x00000036002e7202 */ /* 0x000fe40000000f00 */
[----:B------:R-:W-:Y:S05]  /*61b0*/  MOV R47, R55 ;  /* 0x00000037002f7202 */ /* 0x000fea0000000f00 */
[----:B------:R-:W-:Y:S02]  /*61c0*/  @P0 IADD3 R97, RZ, -UR31, RZ ;  /* 0x8000001fff610c10 */ /* 0x000fe4000fffe0ff */
[----:B------:R-:W-:Y:S02]  /*61d0*/  @P0 IADD3 R152, RZ, -UR31, RZ ;  /* 0x8000001fff980c10 */ /* 0x000fe4000fffe0ff */
[C---:B------:R-:W-:Y:S04]  /*61e0*/  LEA R16, P1, R97.reuse, R156, 0x1 ;  /* 0x0000009c61107211 */ /* 0x040fe800078208ff */
[----:B------:R-:W-:Y:S02]  /*61f0*/  LEA.HI.X.SX32 R17, R97, R157, 0x1, P1 ;  /* 0x0000009d61117211 */ /* 0x000fe400008f0eff */
[----:B------:R-:W-:Y:S04]  /*6200*/  IADD3 R97, P1, R120, R152, RZ ;  /* 0x0000009878617210 */ /* 0x000fe80007f3e0ff */
[----:B------:R-:W-:Y:S01]  /*6210*/  LEA.HI.X.SX32 R152, R152, R109, 0x1, P1 ;  /* 0x0000006d98987211 */ /* 0x000fe200008f0eff */
[----:B------:R-:W2:Y:S01]  /*6220*/  LDG.E.128 R16, desc[UR6][R16.64] ;  /* 0x0000000610107981 */ /* 0x000ea2000c1e1d00 */
[C---:B------:R-:W-:Y:S04]  /*6230*/  LEA R156, P1, R97.reuse, R98, 0x1 ;  /* 0x00000062619c7211 */ /* 0x040fe800078208ff */
        /* <DEDUP_REMOVED lines=70> */
.L_x_6578:
[----:B------:R-:W-:Y:S05]  /*66a0*/  BSYNC B0 ;  /* 0x0000000000007941 */ /* 0x000fea0003800000 */
.L_x_6577:
[----:B-----5:R1:W-:Y:S02]  /*66b0*/  STG.E.128 desc[UR6][R154.64], R52 ;  /* 0x000000349a007986 */ /* 0x0203e4000c101d06 */
.L_x_6576:
[----:B------:R-:W-:Y:S05]  /*66c0*/  BSYNC B1 ;  /* 0x0000000000017941 */ /* 0x000fea0003800000 */
.L_x_6575:
[----:B------:R-:W-:Y:S04]  /*66d0*/  BSSY B1, `(.L_x_6579) ;  /* 0x0000062000017945 */ /* 0x000fe80003800000 */
[----:B------:R-:W-:Y:S05]  /*66e0*/  @!P2 BRA `(.L_x_6580) ;  /* 0x000000040080a947 */ /* 0x000fea0003800000 */
[----:B--2---:R-:W-:Y:S01]  /*66f0*/  LEA R156, P0, R78, R96, 0x1 ;  /* 0x000000604e9c7211 */ /* 0x004fe200078008ff */
[----:B------:R-:W-:Y:S01]  /*6700*/  BSSY B0, `(.L_x_6581) ;  /* 0x000005d000007945 */ /* 0x000fe20003800000 */
[----:B------:R-:W-:Y:S02]  /*6710*/  ISETP.GE.AND P1, PT, R14, UR4, PT ;  /* 0x000000040e007c0c */ /* 0x000fe4000bf26270 */
[----:B------:R-:W-:Y:S02]  /*6720*/  LEA.HI.X R157, R78, R85, R77, 0x1, P0 ;  /* 0x000000554e9d7211 */ /* 0x000fe400000f0c4d */
[C---:B-1-34-:R-:W-:Y:S03]  /*6730*/  LEA R154, P0, R148.reuse, R70, 0x1 ;  /* 0x00000046949a7211 */ /* 0x05afe600078008ff */
[----:B------:R1:W5:Y:S01]  /*6740*/  LDG.E.128 R52, desc[UR6][R156.64] ;  /* 0x000000069c347981 */ /* 0x000362000c1e1d00 */
[----:B------:R-:W-:Y:S05]  /*6750*/  LEA.HI.X R155, R148, R71, R80, 0x1, P0 ;  /* 0x00000047949b7211 */ /* 0x000fea00000f0c50 */
[----:B------:R-:W-:Y:S05]  /*6760*/  @P1 BRA `(.L_x_6582) ;  /* 0x0000000400581947 */ /* 0x000fea0003800000 */
        /* <DEDUP_REMOVED lines=10> */
[----:B------:R-:W-:Y:S02]  /*6810*/  LEA R16, P1, R101, R156, 0x1 ;  /* 0x0000009c65107211 */ /* 0x000fe400078208ff */
[----:B------:R-:W-:Y:S02]  /*6820*/  IADD3 R97, P2, R115, R99, RZ ;  /* 0x0000006373617210 */ /* 0x000fe40007f5e0ff */
[----:B------:R-:W-:Y:S02]  /*6830*/  LEA.HI.X.SX32 R17, R101, R157, 0x1, P1 ;  /* 0x0000009d65117211 */ /* 0x000fe400008f0eff */
[----:B-1----:R-:W-:Y:S02]  /*6840*/  LEA R156, P1, R97, R98, 0x1 ;  /* 0x00000062619c7211 */ /* 0x002fe400078208ff */
        /* <DEDUP_REMOVED lines=72> */
.L_x_6582:
[----:B------:R-:W-:Y:S05]  /*6cd0*/  BSYNC B0 ;  /* 0x0000000000007941 */ /* 0x000fea0003800000 */
.L_x_6581:
[----:B-----5:R2:W-:Y:S02]  /*6ce0*/  STG.E.128 desc[UR6][R154.64], R52 ;  /* 0x000000349a007986 */ /* 0x0205e4000c101d06 */
.L_x_6580:
[----:B------:R-:W-:Y:S05]  /*6cf0*/  BSYNC B1 ;  /* 0x0000000000017941 */ /* 0x000fea0003800000 */
.L_x_6579:
        /* <DEDUP_REMOVED lines=25> */
[C---:B------:R-:W-:Y:S02]  /*6e90*/  LEA R16, P1, R101.reuse, R156, 0x1 ;  /* 0x0000009c65107211 */ /* 0x040fe400078208ff */
[C---:B------:R-:W-:Y:S02]  /*6ea0*/  IADD3 R97, P2, R118.reuse, R99, RZ ;  /* 0x0000006376617210 */ /* 0x040fe40007f5e0ff */
[----:B------:R-:W-:Y:S02]  /*6eb0*/  LEA.HI.X.SX32 R17, R101, R157, 0x1, P1 ;  /* 0x0000009d65117211 */ /* 0x000fe400008f0eff */
[----:B------:R-:W-:Y:S02]  /*6ec0*/  LEA R156, P1, R97, R98, 0x1 ;  /* 0x00000062619c7211 */ /* 0x000fe400078208ff */
        /* <DEDUP_REMOVED lines=72> */
.L_x_6586:
[----:B------:R-:W-:Y:S05]  /*7350*/  BSYNC B0 ;  /* 0x0000000000007941 */ /* 0x000fea0003800000 */
.L_x_6585:
[----:B-----5:R1:W-:Y:S02]  /*7360*/  STG.E.128 desc[UR6][R154.64], R52 ;  /* 0x000000349a007986 */ /* 0x0203e4000c101d06 */
.L_x_6584:
[----:B------:R-:W-:Y:S05]  /*7370*/  BSYNC B1 ;  /* 0x0000000000017941 */ /* 0x000fea0003800000 */
.L_x_6583:
[----:B------:R-:W-:Y:S01]  /*7380*/  ISETP.NE.AND P0, PT, R151, RZ, PT ;  /* 0x000000ff9700720c */ /* 0x000fe20003f05270 */
[----:B------:R-:W-:Y:S11]  /*7390*/  BSSY B1, `(.L_x_6587) ;  /* 0x0000068000017945 */ /* 0x000ff60003800000 */
[----:B------:R-:W-:Y:S01]  /*73a0*/  @!UPT UIADD3 URZ, URZ, URZ, URZ ;  /* 0x0000003f3f3ff290 */ /* 0x000fe2000fffe03f */
        /* <DEDUP_REMOVED lines=100> */
.L_x_6590:
[----:B------:R-:W-:Y:S05]  /*79f0*/  BSYNC B0 ;  /* 0x0000000000007941 */ /* 0x000fea0003800000 */
.L_x_6589:
[----:B-----5:R1:W-:Y:S02]  /*7a00*/  STG.E.128 desc[UR6][R154.64], R52 ;  /* 0x000000349a007986 */ /* 0x0203e4000c101d06 */
.L_x_6588:
[----:B------:R-:W-:Y:S05]  /*7a10*/  BSYNC B1 ;  /* 0x0000000000017941 */ /* 0x000fea0003800000 */
.L_x_6587:
        /* <DEDUP_REMOVED lines=8> */
[----:B--2-4-:R-:W-:Y:S04]  /*7aa0*/  IMAD.WIDE.U32 R154, R2, 0xe0, R96 ;  /* 0x000000e0029a7825 */ /* 0x014fe800078e0060 */
        /* <DEDUP_REMOVED lines=8> */
[--C-:B-----5:R-:W-:Y:S01]  /*7b30*/  HADD2.F32 R29, -RZ, R52.reuse.H0_H0 ;  /* 0x20000034ff1d7230 */ /* 0x120fe20000004100 */
[----:B------:R-:W-:Y:S01]  /*7b40*/  ISETP.GE.AND P0, PT, R14, R153, PT ;  /* 0x000000990e00720c */ /* 0x000fe20003f06270 */
[----:B------:R-:W-:Y:S01]  /*7b50*/  HADD2.F32 R33, -RZ, R52.H1_H1 ;  /* 0x30000034ff217230 */ /* 0x000fe20000004100 */
[----:B------:R-:W-:Y:S01]  /*7b60*/  MOV R99, RZ ;  /* 0x000000ff00637202 */ /* 0x000fe20000000f00 */
        /* <DEDUP_REMOVED lines=9> */
[----:B------:R-:W-:Y:S02]  /*7c00*/  LEA.HI.X.SX32 R152, R99, R103, 0x1, P2 ;  /* 0x0000006763987211 */ /* 0x000fe400010f0eff */
[C---:B------:R-:W-:Y:S02]  /*7c10*/  LEA R154, P1, R97.reuse, R98, 0x1 ;  /* 0x00000062619a7211 */ /* 0x040fe400078208ff */
[----:B------:R-:W-:Y:S01]  /*7c20*/  @P0 IADD3 R156, RZ, -UR31, RZ ;  /* 0x8000001fff9c0c10 */ /* 0x000fe2000fffe0ff */
[----:B------:R-:W2:Y:S01]  /*7c30*/  LDG.E.128 R16, desc[UR6][R16.64] ;  /* 0x0000000610107981 */ /* 0x000ea2000c1e1d00 */
[----:B------:R-:W-:Y:S02]  /*7c40*/  LEA.HI.X R155, R97, R87, R152, 0x1, P1 ;  /* 0x00000057619b7211 */ /* 0x000fe400008f0c98 */
[----:B------:R-:W-:Y:S04]  /*7c50*/  IADD3 R97, P1, R114, R156, RZ ;  /* 0x0000009c72617210 */ /* 0x000fe80007f3e0ff */
[----:B------:R-:W-:Y:S01]  /*7c60*/  LEA.HI.X.SX32 R156, R156, R103, 0x1, P1 ;  /* 0x000000679c9c7211 */ /* 0x000fe200008f0eff */
[----:B------:R-:W3:Y:S01]  /*7c70*/  LDG.E.128 R152, desc[UR6][R154.64] ;  /* 0x000000069a987981 */ /* 0x000ee2000c1e1d00 */
        /* <DEDUP_REMOVED lines=64> */
.L_x_6594:
[----:B------:R-:W-:Y:S05]  /*8080*/  BSYNC B0 ;  /* 0x0000000000007941 */ /* 0x000fea0003800000 */
.L_x_6593:
[----:B-----5:R1:W-:Y:S02]  /*8090*/  STG.E.128 desc[UR6][R150.64], R52 ;  /* 0x0000003496007986 */ /* 0x0203e4000c101d06 */
.L_x_6592:
[----:B------:R-:W-:Y:S05]  /*80a0*/  BSYNC B1 ;  /* 0x0000000000017941 */ /* 0x000fea0003800000 */
.L_x_6591:
[----:B---3--:R-:W3:Y:S01]  /*80b0*/  LDC R3, c[0x0][0x2e0] ;  /* 0x0000b800ff037b82 */ /* 0x008ee20000000800 */
[----:B------:R-:W-:Y:S01]  /*80c0*/  IMAD.MOV.U32 R101, RZ, RZ, R89 ;  /* 0x000000ffff657224 */ /* 0x000fe200078e0059 */
[----:B------:R-:W-:Y:S01]  /*80d0*/  UMOV UR4, UR5 ;  /* 0x0000000500047c82 */ /* 0x000fe20008000000 */
[----:B------:R-:W-:Y:S02]  /*80e0*/  IMAD.MOV.U32 R99, RZ, RZ, R87 ;  /* 0x000000ffff637224 */ /* 0x000fe400078e0057 */
[----:B---3--:R-:W-:Y:S05]  /*80f0*/  IMAD.U32 R3, R3, -0x40, RZ ;  /* 0xffffffc003037824 */ /* 0x008fea00078e00ff */
[C---:B------:R-:W-:Y:S02]  /*8100*/  LEA R100, P1, R3.reuse, R100, 0x1 ;  /* 0x0000006403647211 */ /* 0x040fe400078208ff */
[C---:B------:R-:W-:Y:S02]  /*8110*/  LEA R98, P0, R3.reuse, R98, 0x1 ;  /* 0x0000006203627211 */ /* 0x040fe400078008ff */
[C---:B------:R-:W-:Y:S02]  /*8120*/  LEA.HI.X.SX32 R89, R3.reuse, R101, 0x1, P1 ;  /* 0x0000006503597211 */ /* 0x040fe400008f0eff */
[----:B------:R-:W-:Y:S01]  /*8130*/  LEA.HI.X.SX32 R87, R3, R99, 0x1, P0 ;  /* 0x0000006303577211 */ /* 0x000fe200000f0eff */
[----:B------:R-:W-:Y:S08]  /*8140*/  BRA `(.L_x_6562) ;  /* 0x0000000400107947 */ /* 0x000ff00003800000 */
.L_x_6544:
[----:B---3--:R-:W1:Y:S01]  /*8150*/  @P4 LDC.64 R2, c[0x0][0x338] ;  /* 0x0000ce00ff024b82 */ /* 0x008e620000000a00 */
[-C--:B------:R-:W-:Y:S01]  /*8160*/  @P1 MOV R97, R85.reuse ;  /* 0x0000005500611202 */ /* 0x080fe20000000f00 */
[----:B------:R-:W-:Y:S01]  /*8170*/  UMOV UR4, URZ ;  /* 0x0000003f00047c82 */ /* 0x000fe20008000000 */
[C---:B------:R-:W-:Y:S03]  /*8180*/  @P3 LEA R20, P0, R95.reuse, R96, 0x1 ;  /* 0x000000605f143211 */ /* 0x040fe600078008ff */
[----:B------:R2:W3:Y:S01]  /*8190*/  @P1 LDG.E.128 R4, desc[UR6][R96.64] ;  /* 0x0000000660041981 */ /* 0x0004e2000c1e1d00 */
[----:B------:R-:W-:Y:S02]  /*81a0*/  @P3 LEA.HI.X R21, R95, R85, R106, 0x1, P0 ;  /* 0x000000555f153211 */ /* 0x000fe400000f0c6a */
[C---:B------:R-:W-:Y:S04]  /*81b0*/  @P3 LEA R26, P0, R91.reuse, R70, 0x1 ;  /* 0x000000465b1a3211 */ /* 0x040fe800078008ff */
[----:B------:R-:W-:Y:S02]  /*81c0*/  @P3 LEA.HI.X R27, R91, R71, R102, 0x1, P0 ;  /* 0x000000475b1b3211 */ /* 0x000fe400000f0c66 */
[C---:B------:R-:W-:Y:S04]  /*81d0*/  @P6 LEA R16, P0, R75.reuse, R96, 0x1 ;  /* 0x000000604b106211 */ /* 0x040fe800078008ff */
[----:B------:R-:W-:Y:S02]  /*81e0*/  @P6 LEA.HI.X R17, R75, R85, R74, 0x1, P0 ;  /* 0x000000554b116211 */ /* 0x000fe400000f0c4a */
[C---:B------:R-:W-:Y:S04]  /*81f0*/  @P6 LEA R24, P0, R146.reuse, R70, 0x1 ;  /* 0x0000004692186211 */ /* 0x040fe800078008ff */
[----:B------:R-:W-:Y:S02]  /*8200*/  @P6 LEA.HI.X R25, R146, R71, R76, 0x1, P0 ;  /* 0x0000004792196211 */ /* 0x000fe400000f0c4c */
[C---:B------:R-:W-:Y:S04]  /*8210*/  @P2 LEA R30, P0, R78.reuse, R96, 0x1 ;  /* 0x000000604e1e2211 */ /* 0x040fe800078008ff */
[-C--:B------:R-:W-:Y:S01]  /*8220*/  @P2 LEA.HI.X R31, R78, R85.reuse, R77, 0x1, P0 ;  /* 0x000000554e1f2211 */ /* 0x080fe200000f0c4d */
[----:B--2---:R-:W-:Y:S01]  /*8230*/  @P4 IMAD.MOV.U32 R97, RZ, RZ, R85 ;  /* 0x000000ffff614224 */ /* 0x004fe200078e0055 */
[----:B---3--:R-:W-:Y:S01]  /*8240*/  @P1 STG.E.128 desc[UR6][R70.64], R4 ;  /* 0x0000000446001986 */ /* 0x008fe2000c101d06 */
[----:B-1----:R-:W-:Y:S01]  /*8250*/  @P4 IMAD.WIDE.U32 R28, R2, 0x60, R96 ;  /* 0x00000060021c4825 */ /* 0x002fe200078e0060 */
[----:B------:R-:W-:Y:S03]  /*8260*/  @P5 MOV R97, R85 ;  /* 0x0000005500615202 */ /* 0x000fe60000000f00 */
[----:B------:R-:W2:Y:S01]  /*8270*/  @P3 LDG.E.128 R20, desc[UR6][R20.64] ;  /* 0x0000000614143981 */ /* 0x000ea2000c1e1d00 */
[----:B------:R-:W-:Y:S01]  /*8280*/  @P4 IMAD R3, R3, 0x60, RZ ;  /* 0x0000006003034824 */ /* 0x000fe200078e02ff */
[----:B------:R-:W-:Y:S04]  /*8290*/  ISETP.NE.AND P1, PT, R150, RZ, PT ;  /* 0x000000ff9600720c */ /* 0x000fe80003f25270 */
[----:B------:R-:W-:Y:S02]  /*82a0*/  @P4 IADD3 R29, R29, R3, RZ ;  /* 0x000000031d1d4210 */ /* 0x000fe40007ffe0ff */
[----:B------:R-:W1:Y:S02]  /*82b0*/  @P4 LDC.64 R2, c[0x0][0x248] ;  /* 0x00009200ff024b82 */ /* 0x000e640000000a00 */
[----:B-1----:R-:W-:Y:S01]  /*82c0*/  @P4 IMAD R3, R3, 0x60, RZ ;  /* 0x0000006003034824 */ /* 0x002fe200078e02ff */
[----:B--2---:R1:W-:Y:S01]  /*82d0*/  @P3 STG.E.128 desc[UR6][R26.64], R20 ;  /* 0x000000141a003986 */ /* 0x0043e2000c101d06 */
[----:B------:R-:W-:Y:S04]  /*82e0*/  ISETP.NE.AND P3, PT, R151, RZ, PT ;  /* 0x000000ff9700720c */ /* 0x000fe80003f65270 */
[----:B------:R-:W2:Y:S01]  /*82f0*/  @P6 LDG.E.128 R16, desc[UR6][R16.64] ;  /* 0x0000000610106981 */ /* 0x000ea2000c1e1d00 */
[----:B-1----:R-:W-:Y:S01]  /*8300*/  @P4 IMAD.WIDE.U32 R20, R2, 0x60, R70 ;  /* 0x0000006002144825 */ /* 0x002fe200078e0046 */
[C---:B------:R-:W-:Y:S03]  /*8310*/  @P2 LEA R26, P0, R148.reuse, R70, 0x1 ;  /* 0x00000046941a2211 */ /* 0x040fe600078008ff */
[----:B------:R-:W-:Y:S01]  /*8320*/  @P4 IMAD.IADD R21, R21, 0x1, R3 ;  /* 0x0000000115154824 */ /* 0x000fe200078e0203 */
[----:B------:R-:W-:Y:S01]  /*8330*/  @P2 LEA.HI.X R27, R148, R71, R80, 0x1, P0 ;  /* 0x00000047941b2211 */ /* 0x000fe200000f0c50 */
[----:B------:R-:W1:Y:S02]  /*8340*/  @P5 LDC.64 R2, c[0x0][0x338] ;  /* 0x0000ce00ff025b82 */ /* 0x000e640000000a00 */
[----:B-1----:R-:W-:Y:S01]  /*8350*/  @P5 IMAD R3, R3, 0xa0, RZ ;  /* 0x000000a003035824 */ /* 0x002fe200078e02ff */
[----:B--2---:R1:W-:Y:S05]  /*8360*/  @P6 STG.E.128 desc[UR6][R24.64], R16 ;  /* 0x0000001018006986 */ /* 0x0043ea000c101d06 */
[----:B------:R-:W2:Y:S05]  /*8370*/  @P4 LDG.E.128 R4, desc[UR6][R28.64] ;  /* 0x000000061c044981 */ /* 0x000eaa000c1e1d00 */
[----:B--2---:R2:W-:Y:S05]  /*8380*/  @P4 STG.E.128 desc[UR6][R20.64], R4 ;  /* 0x0000000414004986 */ /* 0x0045ea000c101d06 */
[----:B-1----:R-:W3:Y:S01]  /*8390*/  @P2 LDG.E.128 R16, desc[UR6][R30.64] ;  /* 0x000000061e102981 */ /* 0x002ee2000c1e1d00 */
[----:B--2---:R-:W1:Y:S01]  /*83a0*/  @P5 LDC.64 R4, c[0x0][0x248] ;  /* 0x00009200ff045b82 */ /* 0x004e620000000a00 */
[----:B------:R-:W-:Y:S01]  /*83b0*/  @P5 IMAD.WIDE.U32 R20, R2, 0xa0, R96 ;  /* 0x000000a002145825 */ /* 0x000fe200078e0060 */
[-C--:B------:R-:W-:Y:S03]  /*83c0*/  @P3 MOV R97, R85.reuse ;  /* 0x0000005500613202 */ /* 0x080fe60000000f00 */
[----:B------:R-:W-:Y:S03]  /*83d0*/  @P5 IMAD.IADD R21, R21, 0x1, R3 ;  /* 0x0000000115155824 */ /* 0x000fe600078e0203 */
[----:B------:R-:W2:Y:S01]  /*83e0*/  @P3 LDC.64 R2, c[0x0][0x338] ;  /* 0x0000ce00ff023b82 */ /* 0x000ea20000000a00 */
[----:B-1----:R-:W-:Y:S04]  /*83f0*/  @P5 IMAD.WIDE.U32 R6, R4, 0xa0, R70 ;  /* 0x000000a004065825 */ /* 0x002fe800078e0046 */
[----:B------:R-:W-:Y:S02]  /*8400*/  @P5 IMAD R5, R5, 0xa0, RZ ;  /* 0x000000a005055824 */ /* 0x000fe400078e02ff */
[----:B--2---:R-:W-:Y:S01]  /*8410*/  @P3 IMAD.WIDE.U32 R24, R2, 0xc0, R96 ;  /* 0x000000c002183825 */ /* 0x004fe200078e0060 */
[----:B------:R-:W-:Y:S03]  /*8420*/  @P1 MOV R97, R85 ;  /* 0x0000005500611202 */ /* 0x000fe60000000f00 */
[----:B------:R-:W-:Y:S02]  /*8430*/  @P3 IMAD R3, R3, 0xc0, RZ ;  /* 0x000000c003033824 */ /* 0x000fe400078e02ff */
[----:B------:R-:W-:Y:S02]  /*8440*/  @P5 IMAD.IADD R7, R7, 0x1, R5 ;  /* 0x0000000107075824 */ /* 0x000fe400078e0205 */
[----:B------:R-:W1:Y:S01]  /*8450*/  @P3 LDC.64 R4, c[0x0][0x248] ;  /* 0x00009200ff043b82 */ /* 0x000e620000000a00 */
[----:B------:R-:W-:Y:S07]  /*8460*/  @P3 IADD3 R25, R25, R3, RZ ;  /* 0x0000000319193210 */ /* 0x000fee0007ffe0ff */
[----:B------:R-:W2:Y:S01]  /*8470*/  @P1 LDC.64 R2, c[0x0][0x338] ;  /* 0x0000ce00ff021b82 */ /* 0x000ea20000000a00 */
[----:B-1----:R-:W-:Y:S02]  /*8480*/  @P3 IMAD R5, R5, 0xc0, RZ ;  /* 0x000000c005053824 */ /* 0x002fe400078e02ff */
[----:B--2---:R-:W-:Y:S01]  /*8490*/  @P1 IMAD R3, R3, 0xe0, RZ ;  /* 0x000000e003031824 */ /* 0x004fe200078e02ff */
[----:B---3--:R1:W-:Y:S05]  /*84a0*/  @P2 STG.E.128 desc[UR6][R26.64], R16 ;  /* 0x000000101a002986 */ /* 0x0083ea000c101d06 */
[----:B------:R-:W2:Y:S05]  /*84b0*/  @P5 LDG.E.128 R20, desc[UR6][R20.64] ;  /* 0x0000000614145981 */ /* 0x000eaa000c1e1d00 */
[----:B--2---:R2:W-:Y:S05]  /*84c0*/  @P5 STG.E.128 desc[UR6][R6.64], R20 ;  /* 0x0000001406005986 */ /* 0x0045ea000c101d06 */
[----:B-1----:R1:W3:Y:S02]  /*84d0*/  @P3 LDG.E.128 R16, desc[UR6][R24.64] ;  /* 0x0000000618103981 */ /* 0x0022e4000c1e1d00 */
[----:B-1----:R-:W-:Y:S04]  /*84e0*/  @P1 IMAD.WIDE.U32 R24, R2, 0xe0, R96 ;  /* 0x000000e002181825 */ /* 0x002fe800078e0060 */
[----:B--2---:R-:W-:Y:S01]  /*84f0*/  @P3 IMAD.WIDE.U32 R6, R4, 0xc0, R70 ;  /* 0x000000c004063825 */ /* 0x004fe200078e0046 */
[----:B------:R-:W-:Y:S02]  /*8500*/  @P1 IADD3 R25, R25, R3, RZ ;  /* 0x0000000319191210 */ /* 0x000fe40007ffe0ff */
[----:B------:R-:W1:Y:S01]  /*8510*/  @P1 LDC.64 R2, c[0x0][0x248] ;  /* 0x00009200ff021b82 */ /* 0x000e620000000a00 */
[----:B------:R-:W-:Y:S02]  /*8520*/  @P3 IMAD.IADD R7, R7, 0x1, R5 ;  /* 0x0000000107073824 */ /* 0x000fe400078e0205 */
[----:B-1----:R-:W-:Y:S04]  /*8530*/  @P1 IMAD.WIDE.U32 R20, R2, 0xe0, R70 ;  /* 0x000000e002141825 */ /* 0x002fe800078e0046 */
[----:B------:R-:W-:Y:S05]  /*8540*/  @P1 IMAD R3, R3, 0xe0, RZ ;  /* 0x000000e003031824 */ /* 0x000fea00078e02ff */
[----:B------:R-:W-:Y:S01]  /*8550*/  @P1 IADD3 R21, R21, R3, RZ ;  /* 0x0000000315151210 */ /* 0x000fe20007ffe0ff */
[----:B---3--:R1:W-:Y:S05]  /*8560*/  @P3 STG.E.128 desc[UR6][R6.64], R16 ;  /* 0x0000001006003986 */ /* 0x0083ea000c101d06 */
[----:B-1----:R-:W2:Y:S05]  /*8570*/  @P1 LDG.E.128 R4, desc[UR6][R24.64] ;  /* 0x0000000618041981 */ /* 0x002eaa000c1e1d00 */
[----:B--2---:R1:W-:Y:S02]  /*8580*/  @P1 STG.E.128 desc[UR6][R20.64], R4 ;  /* 0x0000000414001986 */ /* 0x0043e4000c101d06 */
.L_x_6562:
[----:B------:R-:W-:Y:S01]  /*8590*/  ISETP.NE.AND P1, PT, R170, RZ, PT ;  /* 0x000000ffaa00720c */ /* 0x000fe20003f25270 */
[----:B------:R-:W5:Y:S01]  /*85a0*/  LDC R0, c[0x0][0x338] ;  /* 0x0000ce00ff007b82 */ /* 0x000f620000000800 */
[----:B-1----:R-:W-:Y:S02]  /*85b0*/  IMAD.MOV.U32 R97, RZ, RZ, R85 ;  /* 0x000000ffff617224 */ /* 0x002fe400078e0055 */
        /* <DEDUP_REMOVED lines=8> */
[----:B------:R-:W-:Y:S01]  /*8640*/  IMAD.MOV.U32 R20, RZ, RZ, RZ ;  /* 0x000000ffff147224 */ /* 0x000fe200078e00ff */
[----:B------:R-:W1:Y:S01]  /*8650*/  LDC R2, c[0x0][0x380] ;  /* 0x0000e000ff027b82 */ /* 0x000e620000000800 */
[----:B------:R-:W-:Y:S02]  /*8660*/  IADD3 R13, R13, -0x100, RZ ;  /* 0xffffff000d0d7810 */ /* 0x000fe40007ffe0ff */
[----:B--234-:R-:W-:Y:S02]  /*8670*/  IABS R17, R12 ;  /* 0x0000000c00117213 */ /* 0x01cfe40000000000 */
[-C--:B------:R-:W-:Y:S02]  /*8680*/  IADD3 R0, -R12, R13.reuse, RZ ;  /* 0x0000000d0c007210 */ /* 0x080fe40007ffe1ff */
[-C--:B-1----:R-:W-:Y:S02]  /*8690*/  IABS R5, R2.reuse ;  /* 0x0000000200057213 */ /* 0x082fe40000000000 */
[----:B------:R-:W-:Y:S02]  /*86a0*/  LOP3.LUT R3, RZ, R2, RZ, 0x33, !PT ;  /* 0x00000002ff037212 */ /* 0x000fe400078e33ff */
[----:B------:R-:W1:Y:S10]  /*86b0*/  I2F.RP R18, R5 ;  /* 0x0000000500127306 */ /* 0x000e740000209400 */
[----:B-1----:R-:W1:Y:S02]  /*86c0*/  MUFU.RCP R7, R18 ;  /* 0x0000001200077308 */ /* 0x002e640000001000 */
[----:B-1----:R-:W-:Y:S01]  /*86d0*/  VIADD R16, R7, 0xffffffe ;  /* 0x0ffffffe07107836 */ /* 0x002fe20000000000 */
[----:B------:R-:W-:Y:S07]  /*86e0*/  IABS R7, R13 ;  /* 0x0000000d00077213 */ /* 0x000fee0000000000 */
[----:B------:R-:W1:Y:S02]  /*86f0*/  F2I.FTZ.U32.TRUNC.NTZ R21, R16 ;  /* 0x0000001000157305 */ /* 0x000e64000021f000 */
[--C-:B-1----:R-:W-:Y:S04]  /*8700*/  IMAD.MOV R8, RZ, RZ, -R21.reuse ;  /* 0x000000ffff087224 */ /* 0x102fe800078e0a15 */
        /* <DEDUP_REMOVED lines=18> */
[----:B------:R-:W-:Y:S02]  /*8830*/  LOP3.LUT R7, R12, R2, RZ, 0x3c, !PT ;  /* 0x000000020c077212 */ /* 0x000fe400078e3cff */
[----:B------:R-:W-:Y:S02]  /*8840*/  ISETP.GE.AND P4, PT, R5, RZ, PT ;  /* 0x000000ff0500720c */ /* 0x000fe40003f86270 */
[----:B------:R-:W-:Y:S03]  /*8850*/  ISETP.GE.AND P5, PT, R7, RZ, PT ;  /* 0x000000ff0700720c */ /* 0x000fe60003fa6270 */
[----:B------:R-:W-:Y:S02]  /*8860*/  @P3 VIADD R6, R6, 0x1 ;  /* 0x0000000106063836 */ /* 0x000fe40000000000 */
[----:B------:R-:W-:Y:S06]  /*8870*/  @P2 IADD3 R4, R4, 0x1, RZ ;  /* 0x0000000104042810 */ /* 0x000fec0007ffe0ff */
[----:B------:R-:W-:Y:S02]  /*8880*/  @!P4 IADD3 R4, -R4, RZ, RZ ;  /* 0x000000ff0404c210 */ /* 0x000fe40007ffe1ff */
[----:B------:R-:W-:Y:S02]  /*8890*/  @!P5 IMAD.MOV R6, RZ, RZ, -R6 ;  /* 0x000000ffff06d224 */ /* 0x000fe400078e0a06 */
[C---:B------:R-:W-:Y:S03]  /*88a0*/  SEL R4, R3.reuse, R4, !P0 ;  /* 0x0000000403047207 */ /* 0x040fe60004000000 */
        /* <DEDUP_REMOVED lines=10> */
[----:B--2---:R-:W-:Y:S02]  /*8950*/  IADD3 R18, -R8, R5, RZ ;  /* 0x0000000508127210 */ /* 0x004fe40007ffe1ff */
[----:B------:R-:W-:Y:S02]  /*8960*/  SHF.R.S32.HI R8, RZ, 0x1f, R0 ;  /* 0x0000001fff087819 */ /* 0x000fe40000011400 */
[----:B------:R-:W-:Y:S01]  /*8970*/  SHF.R.S32.HI R16, RZ, 0x1f, R18 ;  /* 0x0000001fff107819 */ /* 0x000fe20000011412 */
[----:B------:R-:W-:Y:S04]  /*8980*/  IMAD.WIDE.U32 R20, R18, UR12, RZ ;  /* 0x0000000c12147c25 */ /* 0x000fe8000f8e00ff */
[----:B------:R-:W-:Y:S02]  /*8990*/  IMAD R5, R16, UR12, RZ ;  /* 0x0000000c10057c24 */ /* 0x000fe4000f8e02ff */
[----:B------:R-:W-:Y:S02]  /*89a0*/  IMAD R7, R8, UR16, RZ ;  /* 0x0000001008077c24 */ /* 0x000fe4000f8e02ff */
[----:B------:R-:W-:Y:S02]  /*89b0*/  IMAD R5, R18, UR13, R5 ;  /* 0x0000000d12057c24 */ /* 0x000fe4000f8e0205 */
[----:B------:R-:W-:Y:S03]  /*89c0*/  IMAD R7, R0, UR17, R7 ;  /* 0x0000001100077c24 */ /* 0x000fe6000f8e0207 */
[----:B------:R-:W-:Y:S01]  /*89d0*/  IADD3 R21, R21, R5, RZ ;  /* 0x0000000515157210 */ /* 0x000fe20007ffe0ff */
[----:B------:R-:W-:Y:S02]  /*89e0*/  IMAD.IADD R23, R23, 0x1, R7 ;  /* 0x0000000117177824 */ /* 0x000fe400078e0207 */
[----:B------:R-:W-:Y:S02]  /*89f0*/  IMAD R5, R16, UR14, RZ ;  /* 0x0000000e10057c24 */ /* 0x000fe4000f8e02ff */
[----:B------:R-:W-:Y:S02]  /*8a00*/  IMAD R7, R8, UR10, RZ ;  /* 0x0000000a08077c24 */ /* 0x000fe4000f8e02ff */
[----:B------:R-:W-:Y:S04]  /*8a10*/  IMAD.WIDE.U32 R22, R18, UR14, R22 ;  /* 0x0000000e12167c25 */ /* 0x000fe8000f8e0016 */
[----:B------:R-:W-:Y:S01]  /*8a20*/  IMAD.WIDE.U32 R20, R0, UR10, R20 ;  /* 0x0000000a00147c25 */ /* 0x000fe2000f8e0014 */
[----:B------:R-:W-:Y:S03]  /*8a30*/  LEA R72, P1, R22, R72, 0x1 ;  /* 0x0000004816487211 */ /* 0x000fe600078208ff */
[----:B------:R-:W-:Y:S01]  /*8a40*/  IMAD R5, R18, UR15, R5 ;  /* 0x0000000f12057c24 */ /* 0x000fe2000f8e0205 */
[----:B------:R-:W-:Y:S01]  /*8a50*/  LEA R70, P0, R20, R70, 0x1 ;  /* 0x0000004614467211 */ /* 0x000fe200078008ff */
[----:B------:R-:W-:Y:S02]  /*8a60*/  IMAD R7, R0, UR11, R7 ;  /* 0x0000000b00077c24 */ /* 0x000fe4000f8e0207 */
[----:B------:R-:W-:Y:S03]  /*8a70*/  IMAD.IADD R8, R23, 0x1, R5 ;  /* 0x0000000117087824 */ /* 0x000fe600078e0205 */
[----:B------:R-:W-:Y:S02]  /*8a80*/  IADD3 R16, R21, R7, RZ ;  /* 0x0000000715107210 */ /* 0x000fe40007ffe0ff */
[----:B------:R-:W-:Y:S02]  /*8a90*/  LEA.HI.X R73, R22, R73, R8, 0x1, P1 ;  /* 0x0000004916497211 */ /* 0x000fe400008f0c08 */
[----:B------:R-:W-:Y:S01]  /*8aa0*/  LEA.HI.X R71, R20, R71, R16, 0x1, P0 ;  /* 0x0000004714477211 */ /* 0x000fe200000f0c10 */
[----:B------:R-:W-:Y:S06]  /*8ab0*/  BRA `(.L_x_6596) ;  /* 0x0000000000207947 */ /* 0x000fec0003800000 */
.L_x_6595:
[----:B------:R-:W1:Y:S08]  /*8ac0*/  LDC R2, c[0x0][0x250] ;  /* 0x00009400ff027b82 */ /* 0x000e700000000800 */
[----:B------:R-:W5:Y:S02]  /*8ad0*/  LDC R0, c[0x0][0x248] ;  /* 0x00009200ff007b82 */ /* 0x000f640000000800 */
[----:B-----5:R-:W-:Y:S02]  /*8ae0*/  IMAD.U32 R5, R0, -0x80, RZ ;  /* 0xffffff8000057824 */ /* 0x020fe400078e00ff */
[----:B-1----:R-:W-:Y:S03]  /*8af0*/  IMAD.U32 R3, R2, -0x80, RZ ;  /* 0xffffff8002037824 */ /* 0x002fe600078e00ff */
[----:B--2---:R-:W-:Y:S02]  /*8b00*/  LEA R70, P0, R5, R70, 0x1 ;  /* 0x0000004605467211 */ /* 0x004fe400078008ff */
[----:B------:R-:W-:Y:S02]  /*8b10*/  LEA R72, P1, R3, R72, 0x1 ;  /* 0x0000004803487211 */ /* 0x000fe400078208ff */
[----:B------:R-:W-:Y:S02]  /*8b20*/  LEA.HI.X.SX32 R71, R5, R71, 0x1, P0 ;  /* 0x0000004705477211 */ /* 0x000fe400000f0eff */
[----:B------:R-:W-:Y:S09]  /*8b30*/  LEA.HI.X.SX32 R73, R3, R73, 0x1, P1 ;  /* 0x0000004903497211 */ /* 0x000ff200008f0eff */
.L_x_6596:
[----:B------:R-:W-:Y:S04]  /*8b40*/  IADD3 R11, R11, -0x1, RZ ;  /* 0xffffffff0b0b7810 */ /* 0x000fe80007ffe0ff */
[----:B------:R-:W-:Y:S11]  /*8b50*/  ISETP.GT.AND P0, PT, R11, R67, PT ;  /* 0x000000430b00720c */ /* 0x000ff60003f04270 */
[----:B------:R-:W-:Y:S02]  /*8b60*/  @!UPT UIADD3 URZ, URZ, URZ, URZ ;  /* 0x0000003f3f3ff290 */ /* 0x000fe4000fffe03f */
[----:B------:R-:W-:Y:S05]  /*8b70*/  @P0 BRA `(.L_x_6597) ;  /* 0xffffff9c00300947 */ /* 0x000fea000383ffff */
.L_x_6543:
[----:B------:R-:W1:Y:S01]  /*8b80*/  S2UR UR4, SR_CgaCtaId ;  /* 0x00000000000479c3 */ /* 0x000e620000008800 */
[----:B------:R-:W-:Y:S01]  /*8b90*/  ULDC UR5, c[0x0][0x2e0] ;  /* 0x0000b80000057ab9 */ /* 0x000fe20000000800 */
[----:B------:R-:W-:-:S06]  /*8ba0*/  UMOV UR10, 0x400 ;  /* 0x00000400000a7882 */ /* 0x000fcc0000000000 */
[----:B------:R-:W-:Y:S01]  /*8bb0*/  BAR.SYNC.DEFER_BLOCKING 0x0 ;  /* 0x0000000000007b1d */ /* 0x000fe20000010000 */
[----:B------:R-:W-:-:S07]  /*8bc0*/  ISETP.NE.AND P0, PT, RZ, UR5, PT ;  /* 0x00000005ff007c0c */ /* 0x000fce000bf05270 */
[----:B------:R-:W5:Y:S01]  /*8bd0*/  LDC.64 R2, c[0x0][0x240] ;  /* 0x00009000ff027b82 */ /* 0x000f620000000a00 */
[----:B------:R-:W-:Y:S01]  /*8be0*/  BSSY B2, `(.L_x_6598) ;  /* 0x00002c2000027945 */ /* 0x000fe20003800000 */
[----:B-1----:R-:W-:-:S06]  /*8bf0*/  ULEA UR4, UR4, UR10, 0x18 ;  /* 0x0000000a04047291 */ /* 0x002fcc000f8ec03f */
[----:B------:R-:W-:Y:S02]  /*8c00*/  LEA R171, R131, UR4, 0x1 ;  /* 0x0000000483ab7c11 */ /* 0x000fe4000f8e08ff */
[C---:B-----5:R-:W-:Y:S01]  /*8c10*/  SHF.L.U64.HI R13, R2.reuse, 0x4, R3 ;  /* 0x00000004020d7819 */ /* 0x060fe20000010203 */
[----:B--234-:R-:W-:Y:S01]  /*8c20*/  IMAD.SHL.U32 R17, R2, 0x10, RZ ;  /* 0x0000001002117824 */ /* 0x01cfe200078e00ff */
[----:B------:R-:W-:Y:S06]  /*8c30*/  @!P0 BRA `(.L_x_6599) ;  /* 0x0000002800608947 */ /* 0x000fec0003800000 */
[----:B------:R-:W-:Y:S01]  /*8c40*/  ISETP.NE.U32.AND P0, PT, RZ, UR8, PT ;  /* 0x00000008ff007c0c */ /* 0x000fe2000bf05070 */
[----:B------:R-:W-:-:S03]  /*8c50*/  IMAD.MOV.U32 R4, RZ, RZ, RZ ;  /* 0x000000ffff047224 */ /* 0x000fc600078e00ff */
[----:B------:R-:W-:Y:S01]  /*8c60*/  ISETP.NE.AND.EX P0, PT, RZ, UR9, PT, P0 ;  /* 0x00000009ff007c0c */ /* 0x000fe2000bf05300 */
[----:B------:R-:W-:Y:S01]  /*8c70*/  IMAD.MOV.U32 R134, RZ, RZ, R132 ;  /* 0x000000ffff867224 */ /* 0x000fe200078e0084 */
[----:B------:R-:W-:-:S11]  /*8c80*/  ULDC.64 UR8, c[0x0][0x210] ;  /* 0x0000840000087ab9 */ /* 0x000fd60000000a00 */
[----:B------:R-:W2:Y:S01]  /*8c90*/  @P0 LDG.E R4, desc[UR6][R136.64] ;  /* 0x0000000688040981 */ /* 0x000ea2000c1e1900 */
[CC--:B------:R-:W-:Y:S01]  /*8ca0*/  LEA R0, P0, R2.reuse, R132.reuse, 0x5 ;  /* 0x0000008402007211 */ /* 0x0c0fe200078028ff */
[C---:B------:R-:W-:Y:S01]  /*8cb0*/  IMAD.WIDE.U32 R6, R2.reuse, 0x30, R134 ;  /* 0x0000003002067825 */ /* 0x040fe200078e0086 */
[----:B------:R-:W-:Y:S02]  /*8cc0*/  IADD3 R17, P1, R17, R132, RZ ;  /* 0x0000008411117210 */ /* 0x000fe40007f3e0ff */
[----:B------:R-:W-:Y:S01]  /*8cd0*/  LEA.HI.X R5, R2, R135, R3, 0x5, P0 ;  /* 0x0000008702057211 */ /* 0x000fe200000f2c03 */
[----:B------:R-:W-:Y:S01]  /*8ce0*/  IMAD R3, R3, 0x30, RZ ;  /* 0x0000003003037824 */ /* 0x000fe200078e02ff */
[----:B------:R-:W-:Y:S01]  /*8cf0*/  LEA R28, P0, R0, UR8, 0x1 ;  /* 0x00000008001c7c11 */ /* 0x000fe2000f8008ff */
[----:B------:R-:W-:Y:S01]  /*8d00*/  IMAD.X R2, R13, 0x1, R135, P1 ;  /* 0x000000010d027824 */ /* 0x000fe200008e0687 */
[----:B------:R-:W-:Y:S01]  /*8d10*/  LEA R8, P2, R132, UR8, 0x1 ;  /* 0x0000000884087c11 */ /* 0x000fe2000f8408ff */
[----:B------:R-:W-:Y:S01]  /*8d20*/  IMAD.IADD R3, R7, 0x1, R3 ;  /* 0x0000000107037824 */ /* 0x000fe200078e0203 */
[----:B------:R-:W-:Y:S01]  /*8d30*/  LEA.HI.X R29, R0, UR9, R5, 0x1, P0 ;  /* 0x00000009001d7c11 */ /* 0x000fe200080f0c05 */
[----:B------:R-:W-:Y:S01]  /*8d40*/  IMAD.SHL.U32 R13, R127, 0x10, RZ ;  /* 0x000000107f0d7824 */ /* 0x000fe200078e00ff */
[----:B------:R-:W-:-:S02]  /*8d50*/  LEA R26, P0, R6, UR8, 0x1 ;  /* 0x00000008061a7c11 */ /* 0x000fc4000f8008ff */
[C---:B------:R-:W-:Y:S01]  /*8d60*/  LEA R24, P1, R17.reuse, UR8, 0x1 ;  /* 0x0000000811187c11 */ /* 0x040fe2000f8208ff */
[----:B------:R-:W-:Y:S01]  /*8d70*/  ULDC.U8 UR8, c[0x0][0x3c3] ;  /* 0x0000f0c000087ab9 */ /* 0x000fe20000000000 */
[----:B------:R-:W-:Y:S01]  /*8d80*/  LEA.HI.X R27, R6, UR9, R3, 0x1, P0 ;  /* 0x00000009061b7c11 */ /* 0x000fe200080f0c03 */
[----:B------:R-:W-:Y:S01]  /*8d90*/  IMAD.IADD R3, R168, 0x1, -R61 ;  /* 0x00000001a8037824 */ /* 0x000fe200078e0a3d */
[----:B------:R-:W-:Y:S02]  /*8da0*/  ISETP.NE.AND P0, PT, RZ, UR8, PT ;  /* 0x00000008ff007c0c */ /* 0x000fe4000bf05270 */
[----:B------:R-:W-:Y:S02]  /*8db0*/  LEA.HI.X R9, R132, UR9, R135, 0x1, P2 ;  /* 0x0000000984097c11 */ /* 0x000fe400090f0c87 */
[----:B------:R-:W-:Y:S02]  /*8dc0*/  LEA.HI.X R25, R17, UR9, R2, 0x1, P1 ;  /* 0x0000000911197c11 */ /* 0x000fe400088f0c02 */
[----:B--2---:R-:W-:-:S05]  /*8dd0*/  IADD3 R4, R4, R69, R61 ;  /* 0x0000004504047210 */ /* 0x004fca0007ffe03d */
[----:B------:R-:W-:-:S05]  /*8de0*/  IMAD R4, R127, R4, RZ ;  /* 0x000000047f047224 */ /* 0x000fca00078e02ff */
[-C--:B------:R-:W-:Y:S02]  /*8df0*/  IADD3 R126, P2, R126, R4.reuse, RZ ;  /* 0x000000047e7e7210 */ /* 0x080fe40007f5e0ff */
[----:B------:R-:W-:Y:S02]  /*8e00*/  IADD3 R2, P1, R125, R4, RZ ;  /* 0x000000047d027210 */ /* 0x000fe40007f3e0ff */
[----:B------:R-:W-:-:S05]  /*8e10*/  SHF.R.S32.HI R4, RZ, 0x1f, R4 ;  /* 0x0000001fff047819 */ /* 0x000fca0000011404 */
[--C-:B------:R-:W-:Y:S02]  /*8e20*/  IMAD.X R113, R113, 0x1, R4.reuse, P2 ;  /* 0x0000000171717824 */ /* 0x100fe400010e0604 */
[----:B------:R-:W-:Y:S01]  /*8e30*/  IMAD.X R12, R112, 0x1, R4, P1 ;  /* 0x00000001700c7824 */ /* 0x000fe200008e0604 */
[----:B------:R-:W-:Y:S06]  /*8e40*/  @!P0 BRA `(.L_x_6600) ;  /* 0x0000000c00d88947 */ /* 0x000fec0003800000 */
        /* <DEDUP_REMOVED lines=18> */
[--C-:B-----5:R-:W-:Y:S01]  /*8f70*/  HADD2.F32 R17, -RZ, R11.reuse.H1_H1 ;  /* 0x3000000bff117230 */ /* 0x120fe20000004100 */
[----:B------:R-:W-:Y:S01]  /*8f80*/  MOV R16, R10 ;  /* 0x0000000a00107202 */ /* 0x000fe20000000f00 */
[----:B------:R-:W-:Y:S02]  /*8f90*/  HADD2.F32 R19, -RZ, R11.H0_H0 ;  /* 0x2000000bff137230 */ /* 0x000fe40000004100 */
[--C-:B------:R-:W-:Y:S02]  /*8fa0*/  HADD2.F32 R21, -RZ, R9.reuse.H0_H0 ;  /* 0x20000009ff157230 */ /* 0x100fe40000004100 */
[----:B------:R-:W-:-:S02]  /*8fb0*/  HADD2.F32 R18, -RZ, R9.H1_H1 ;  /* 0x30000009ff127230 */ /* 0x000fc40000004100 */
[----:B--2---:R-:W-:Y:S02]  /*8fc0*/  HADD2.F32 R0, -RZ, R5.H1_H1 ;  /* 0x30000005ff007230 */ /* 0x004fe40000004100 */
[----:B------:R-:W-:Y:S02]  /*8fd0*/  HADD2.F32 R9, -RZ, R4.H1_H1 ;  /* 0x30000004ff097230 */ /* 0x000fe40000004100 */
[----:B---3--:R-:W-:Y:S02]  /*8fe0*/  HADD2.F32 R11, -RZ, R7.H1_H1 ;  /* 0x30000007ff0b7230 */ /* 0x008fe40000004100 */
[-C--:B------:R-:W-:Y:S01]  /*8ff0*/  FMUL.FTZ R2, R17, R0.reuse ;  /* 0x0000000011027220 */ /* 0x080fe20000410000 */
[C---:B------:R-:W-:Y:S01]  /*9000*/  FMUL.FTZ R0, R19.reuse, R0 ;  /* 0x0000000013007220 */ /* 0x040fe20000410000 */
[----:B------:R-:W-:Y:S02]  /*9010*/  HADD2.F32 R12, -RZ, R6.H1_H1 ;  /* 0x30000006ff0c7230 */ /* 0x000fe40000004100 */
[----:B------:R-:W-:Y:S01]  /*9020*/  FMUL.FTZ R10, R18, R9 ;  /* 0x00000009120a7220 */ /* 0x000fe20000410000 */
[-C--:B------:R-:W-:Y:S01]  /*9030*/  FFMA.FTZ R2, R19, R11.reuse, -R2 ;  /* 0x0000000b13027223 */ /* 0x080fe20000010802 */
[----:B------:R-:W-:Y:S01]  /*9040*/  FFMA.FTZ R11, R17, R11, R0 ;  /* 0x0000000b110b7223 */ /* 0x000fe20000010000 */
[----:B------:R-:W-:-:S02]  /*9050*/  HADD2.F32 R0, -RZ, R16.H0_H0 ;  /* 0x20000010ff007230 */ /* 0x000fc40000004100 */
[C---:B------:R-:W-:Y:S01]  /*9060*/  FMUL.FTZ R9, R21.reuse, R9 ;  /* 0x0000000915097220 */ /* 0x040fe20000410000 */
[----:B------:R-:W-:Y:S02]  /*9070*/  HADD2.F32 R4, -RZ, R4.H0_H0 ;  /* 0x20000004ff047230 */ /* 0x000fe40000004100 */
[-C--:B------:R-:W-:Y:S01]  /*9080*/  FFMA.FTZ R10, R21, R12.reuse, -R10 ;  /* 0x0000000c150a7223 */ /* 0x080fe2000001080a */
[----:B------:R-:W-:Y:S02]  /*9090*/  HADD2.F32 R5, -RZ, R5.H0_H0 ;  /* 0x20000005ff057230 */ /* 0x000fe40000004100 */
[----:B------:R-:W-:Y:S01]  /*90a0*/  FFMA.FTZ R9, R18, R12, R9 ;  /* 0x0000000c12097223 */ /* 0x000fe20000010009 */
        /* <DEDUP_REMOVED lines=10> */
[----:B------:R-:W-:Y:S01]  /*9150*/  FFMA.FTZ R8, R17, R6, -R8 ;  /* 0x0000000611087223 */ /* 0x000fe20000010808 */
[----:B------:R-:W-:Y:S01]  /*9160*/  F2FP.F16.F32.PACK_AB R9, R9, R10 ;  /* 0x0000000a0909723e */ /* 0x000fe200000000ff */
[----:B------:R-:W-:Y:S01]  /*9170*/  FFMA.FTZ R19, R19, R6, R4 ;  /* 0x0000000613137223 */ /* 0x000fe20000010004 */
[-C--:B------:R-:W-:Y:S01]  /*9180*/  FFMA.FTZ R21, R0, R7.reuse, -R21 ;  /* 0x0000000700157223 */ /* 0x080fe20000010815 */
[----:B------:R-:W-:-:S03]  /*9190*/  FFMA.FTZ R16, R16, R7, R5 ;  /* 0x0000000710107223 */ /* 0x000fc60000010005 */
[----:B------:R-:W-:Y:S02]  /*91a0*/  F2FP.F16.F32.PACK_AB R8, R19, R8 ;  /* 0x000000081308723e */ /* 0x000fe400000000ff */
[----:B------:R-:W-:Y:S02]  /*91b0*/  F2FP.F16.F32.PACK_AB R10, R16, R21 ;  /* 0x00000015100a723e */ /* 0x000fe400000000ff */
.L_x_6604:
[----:B------:R-:W-:Y:S05]  /*91c0*/  BSYNC B0 ;  /* 0x0000000000007941 */ /* 0x000fea0003800000 */
.L_x_6603:
[----:B-----5:R1:W-:Y:S02]  /*91d0*/  STS.128 [R171], R8 ;  /* 0x00000008ab007388 */ /* 0x0203e40000000c00 */
.L_x_6602:
[----:B------:R-:W-:Y:S05]  /*91e0*/  BSYNC B1 ;  /* 0x0000000000017941 */ /* 0x000fea0003800000 */
.L_x_6601:
        /* <DEDUP_REMOVED lines=60> */
.L_x_6608:
[----:B------:R-:W-:Y:S05]  /*95b0*/  BSYNC B0 ;  /* 0x0000000000007941 */ /* 0x000fea0003800000 */
.L_x_6607:
[----:B-----5:R2:W-:Y:S02]  /*95c0*/  STS.128 [R171+0x800], R8 ;  /* 0x00080008ab007388 */ /* 0x0205e40000000c00 */
.L_x_6606:
[----:B------:R-:W-:Y:S05]  /*95d0*/  BSYNC B1 ;  /* 0x0000000000017941 */ /* 0x000fea0003800000 */
.L_x_6605:
[----:B-1----:R-:W-:Y:S01]  /*95e0*/  VIADD R24, R172, 0x20 ;  /* 0x00000020ac187836 */ /* 0x002fe20000000000 */
        /* <DEDUP_REMOVED lines=60> */
.L_x_6612:
[----:B------:R-:W-:Y:S05]  /*99b0*/  BSYNC B0 ;  /* 0x0000000000007941 */ /* 0x000fea0003800000 */
.L_x_6611:
[----:B-----5:R3:W-:Y:S02]  /*99c0*/  STS.128 [R171+0x1000], R8 ;  /* 0x00100008ab007388 */ /* 0x0207e40000000c00 */
.L_x_6610:
[----:B------:R-:W-:Y:S05]  /*99d0*/  BSYNC B1 ;  /* 0x0000000000017941 */ /* 0x000fea0003800000 */
.L_x_6609:
[----:B------:R-:W-:-:S05]  /*99e0*/  VIADD R20, R172, 0x30 ;  /* 0x00000030ac147836 */ /* 0x000fca0000000000 */
        /* <DEDUP_REMOVED lines=18> */
[----:B------:R-:W3:Y:S04]  /*9b10*/  LDG.E.64 R2, desc[UR6][R6.64] ;  /* 0x0000000606027981 */ /* 0x000ee8000c1e1b00 */
[----:B------:R-:W4:Y:S01]  /*9b20*/  LDG.E.64 R4, desc[UR6][R4.64] ;  /* 0x0000000604047981 */ /* 0x000f22000c1e1b00 */
[--C-:B-----5:R-:W-:Y:S01]  /*9b30*/  HADD2.F32 R17, -RZ, R9.reuse.H0_H0 ;  /* 0x20000009ff117230 */ /* 0x120fe20000004100 */
[----:B------:R-:W-:Y:S01]  /*9b40*/  MOV R15, R10 ;  /* 0x0000000a000f7202 */ /* 0x000fe20000000f00 */
[----:B------:R-:W-:Y:S02]  /*9b50*/  HADD2.F32 R16, -RZ, R9.H1_H1 ;  /* 0x30000009ff107230 */ /* 0x000fe40000004100 */
[--C-:B------:R-:W-:Y:S02]  /*9b60*/  HADD2.F32 R13, -RZ, R11.reuse.H1_H1 ;  /* 0x3000000bff0d7230 */ /* 0x100fe40000004100 */
[----:B------:R-:W-:-:S02]  /*9b70*/  HADD2.F32 R14, -RZ, R11.H0_H0 ;  /* 0x2000000bff0e7230 */ /* 0x000fc40000004100 */
[----:B---3--:R-:W-:Y:S02]  /*9b80*/  HADD2.F32 R9, -RZ, R2.H1_H1 ;  /* 0x30000002ff097230 */ /* 0x008fe40000004100 */
[----:B------:R-:W-:Y:S02]  /*9b90*/  HADD2.F32 R6, -RZ, R3.H1_H1 ;  /* 0x30000003ff067230 */ /* 0x000fe40000004100 */
[----:B----4-:R-:W-:Y:S02]  /*9ba0*/  HADD2.F32 R12, -RZ, R4.H1_H1 ;  /* 0x30000004ff0c7230 */ /* 0x010fe40000004100 */
        /* <DEDUP_REMOVED lines=29> */
.L_x_6615:
[----:B------:R-:W-:Y:S05]  /*9d80*/  BSYNC B0 ;  /* 0x0000000000007941 */ /* 0x000fea0003800000 */
.L_x_6614:
[----:B-----5:R3:W-:Y:S01]  /*9d90*/  STS.128 [R171+0x1800], R8 ;  /* 0x00180008ab007388 */ /* 0x0207e20000000c00 */
[----:B------:R-:W-:Y:S05]  /*9da0*/  BRA `(.L_x_6613) ;  /* 0x0000001800947947 */ /* 0x000fea0003800000 */
.L_x_6600:
        /* <DEDUP_REMOVED lines=17> */
[----:B------:R-:W-:Y:S02]  /*9ec0*/  @P0 IADD3 R11, -R127, RZ, RZ ;  /* 0x000000ff7f0b0210 */ /* 0x000fe40007ffe1ff */
[----:B------:R-:W-:Y:S01]  /*9ed0*/  LEA.HI.X.SX32 R0, R17, R12, 0x1, P1 ;  /* 0x0000000c11007211 */ /* 0x000fe200008f0eff */
[----:B------:R-:W-:Y:S01]  /*9ee0*/  IMAD.WIDE R16, R7, 0x2, R8 ;  /* 0x0000000207107825 */ /* 0x000fe200078e0208 */
[----:B------:R-:W-:-:S04]  /*9ef0*/  LEA R4, P1, R5, UR8, 0x1 ;  /* 0x0000000805047c11 */ /* 0x000fc8000f8208ff */
[----:B------:R-:W-:Y:S01]  /*9f00*/  LEA.HI.X R5, R5, UR9, R0, 0x1, P1 ;  /* 0x0000000905057c11 */ /* 0x000fe200088f0c00 */
[----:B------:R-:W2:Y:S01]  /*9f10*/  LDG.E.128 R16, desc[UR6][R16.64] ;  /* 0x0000000610107981 */ /* 0x000ea2000c1e1d00 */
[----:B-1----:R-:W-:Y:S01]  /*9f20*/  IADD3 R9, P1, R11, R2, RZ ;  /* 0x000000020b097210 */ /* 0x002fe20007f3e0ff */
[----:B------:R-:W-:-:S03]  /*9f30*/  ULDC.64 UR8, c[0x0][0x358] ;  /* 0x0000d60000087ab9 */ /* 0x000fc60000000a00 */
        /* <DEDUP_REMOVED lines=18> */
[----:B------:R-:W-:-:S02]  /*a060*/  HADD2.F32 R6, -RZ, R7.H0_H0 ;  /* 0x20000007ff067230 */ /* 0x000fc40000004100 */
[----:B------:R-:W-:Y:S01]  /*a070*/  FMUL.FTZ R35, R35, R4 ;  /* 0x0000000423237220 */ /* 0x000fe20000410000 */
[----:B------:R-:W-:Y:S02]  /*a080*/  HADD2.F32 R7, -RZ, R7.H1_H1 ;  /* 0x30000007ff077230 */ /* 0x000fe40000004100 */
[----:B------:R-:W-:Y:S01]  /*a090*/  FMUL.FTZ R33, R33, R0 ;  /* 0x0000000021217220 */ /* 0x000fe20000410000 */
[----:B------:R-:W-:Y:S02]  /*a0a0*/  HADD2.F32 R16, -RZ, R17.H1_H1 ;  /* 0x30000011ff107230 */ /* 0x000fe40000004100 */
[----:B------:R-:W-:Y:S01]  /*a0b0*/  @!P0 FADD.FTZ R5, -R5, -RZ ;  /* 0x800000ff05058221 */ /* 0x000fe20000010100 */
[----:B------:R-:W-:Y:S02]  /*a0c0*/  HADD2.F32 R4, -RZ, R18.H0_H0 ;  /* 0x20000012ff047230 */ /* 0x000fe40000004100 */
[----:B------:R-:W-:Y:S01]  /*a0d0*/  @!P0 FADD.FTZ R6, -R6, -RZ ;  /* 0x800000ff06068221 */ /* 0x000fe20000010100 */
[----:B------:R-:W-:-:S02]  /*a0e0*/  HADD2.F32 R17, -RZ, R19.H0_H0 ;  /* 0x20000013ff117230 */ /* 0x000fc40000004100 */
[----:B------:R-:W-:Y:S01]  /*a0f0*/  @!P0 FADD.FTZ R7, -R7, -RZ ;  /* 0x800000ff07078221 */ /* 0x000fe20000010100 */
[----:B------:R-:W-:Y:S02]  /*a100*/  HADD2.F32 R0, -RZ, R19.H1_H1 ;  /* 0x30000013ff007230 */ /* 0x000fe40000004100 */
[----:B------:R-:W-:Y:S01]  /*a110*/  FMUL.FTZ R16, R16, R31 ;  /* 0x0000001f10107220 */ /* 0x000fe20000410000 */
[----:B------:R-:W-:Y:S02]  /*a120*/  HADD2.F32 R31, -RZ, R18.H1_H1 ;  /* 0x30000012ff1f7230 */ /* 0x000fe40000004100 */
[----:B------:R-:W-:Y:S01]  /*a130*/  FMUL.FTZ R5, R4, R5 ;  /* 0x0000000504057220 */ /* 0x000fe20000410000 */
[----:B------:R-:W-:Y:S01]  /*a140*/  FMUL.FTZ R6, R17, R6 ;  /* 0x0000000611067220 */ /* 0x000fe20000410000 */
[----:B------:R-:W-:Y:S01]  /*a150*/  @!P0 FADD.FTZ R32, -R32, -RZ ;  /* 0x800000ff20208221 */ /* 0x000fe20000010100 */
[----:B------:R-:W-:Y:S01]  /*a160*/  FMUL.FTZ R7, R0, R7 ;  /* 0x0000000700077220 */ /* 0x000fe20000410000 */
[----:B----4-:R-:W-:-:S02]  /*a170*/  HADD2.F32 R4, -RZ, R8.H0_H0 ;  /* 0x20000008ff047230 */ /* 0x010fc40000004100 */
[----:B------:R-:W-:Y:S01]  /*a180*/  FMUL.FTZ R37, R37, R30 ;  /* 0x0000001e25257220 */ /* 0x000fe20000410000 */
[----:B------:R-:W-:Y:S02]  /*a190*/  HADD2.F32 R17, -RZ, R8.H1_H1 ;  /* 0x30000008ff117230 */ /* 0x000fe40000004100 */
[----:B------:R-:W-:Y:S01]  /*a1a0*/  FMUL.FTZ R32, R31, R32 ;  /* 0x000000201f207220 */ /* 0x000fe20000410000 */
[----:B-----5:R-:W-:Y:S02]  /*a1b0*/  HADD2.F32 R0, -RZ, R20.H0_H0 ;  /* 0x20000014ff007230 */ /* 0x020fe40000004100 */
[----:B------:R-:W-:Y:S02]  /*a1c0*/  HADD2.F32 R18, -RZ, R21.H0_H0 ;  /* 0x20000015ff127230 */ /* 0x000fe40000004100 */
[----:B------:R-:W-:Y:S02]  /*a1d0*/  HADD2.F32 R8, -RZ, R9.H0_H0 ;  /* 0x20000009ff087230 */ /* 0x000fe40000004100 */
[----:B------:R-:W-:Y:S01]  /*a1e0*/  FFMA.FTZ R0, R0, R4, R33 ;  /* 0x0000000400007223 */ /* 0x000fe20000010021 */
[----:B------:R-:W-:-:S02]  /*a1f0*/  HADD2.F32 R30, -RZ, R10.H0_H0 ;  /* 0x2000000aff1e7230 */ /* 0x000fc40000004100 */
[----:B------:R-:W-:Y:S02]  /*a200*/  HADD2.F32 R31, -RZ, R10.H1_H1 ;  /* 0x3000000aff1f7230 */ /* 0x000fe40000004100 */
[----:B------:R-:W-:Y:S01]  /*a210*/  FFMA.FTZ R8, R18, R8, R35 ;  /* 0x0000000812087223 */ /* 0x000fe20000010023 */
[--C-:B------:R-:W-:Y:S02]  /*a220*/  HADD2.F32 R19, -RZ, R11.reuse.H0_H0 ;  /* 0x2000000bff137230 */ /* 0x100fe40000004100 */
[----:B------:R-:W-:Y:S02]  /*a230*/  HADD2.F32 R10, -RZ, R11.H1_H1 ;  /* 0x3000000bff0a7230 */ /* 0x000fe40000004100 */
[----:B------:R-:W-:Y:S02]  /*a240*/  HADD2.F32 R20, -RZ, R20.H1_H1 ;  /* 0x30000014ff147230 */ /* 0x000fe40000004100 */
[----:B------:R-:W-:Y:S02]  /*a250*/  HADD2.F32 R9, -RZ, R9.H1_H1 ;  /* 0x30000009ff097230 */ /* 0x000fe40000004100 */
[----:B------:R-:W-:-:S02]  /*a260*/  HADD2.F32 R21, -RZ, R21.H1_H1 ;  /* 0x30000015ff157230 */ /* 0x000fc40000004100 */
[----:B------:R-:W-:Y:S01]  /*a270*/  FFMA.FTZ R17, R20, R17, R37 ;  /* 0x0000001114117223 */ /* 0x000fe20000010025 */
[--C-:B------:R-:W-:Y:S02]  /*a280*/  HADD2.F32 R4, -RZ, R22.reuse.H0_H0 ;  /* 0x20000016ff047230 */ /* 0x100fe40000004100 */
[----:B------:R-:W-:Y:S02]  /*a290*/  HADD2.F32 R33, -RZ, R22.H1_H1 ;  /* 0x30000016ff217230 */ /* 0x000fe40000004100 */
[----:B------:R-:W-:Y:S01]  /*a2a0*/  FFMA.FTZ R9, R21, R9, R16 ;  /* 0x0000000915097223 */ /* 0x000fe20000010010 */
[--C-:B------:R-:W-:Y:S02]  /*a2b0*/  HADD2.F32 R11, -RZ, R23.reuse.H0_H0 ;  /* 0x20000017ff0b7230 */ /* 0x100fe40000004100 */
[----:B------:R-:W-:Y:S01]  /*a2c0*/  FFMA.FTZ R4, R4, R30, R5 ;  /* 0x0000001e04047223 */ /* 0x000fe20000010005 */
[----:B------:R-:W-:Y:S02]  /*a2d0*/  HADD2.F32 R18, -RZ, R23.H1_H1 ;  /* 0x30000017ff127230 */ /* 0x000fe40000004100 */
[----:B------:R-:W-:Y:S01]  /*a2e0*/  FFMA.FTZ R31, R33, R31, R32 ;  /* 0x0000001f211f7223 */ /* 0x000fe20000010020 */
[----:B------:R-:W-:Y:S01]  /*a2f0*/  F2FP.F16.F32.PACK_AB R20, R17, R0 ;  /* 0x000000001114723e */ /* 0x000fe200000000ff */
[----:B------:R-:W-:Y:S01]  /*a300*/  FFMA.FTZ R6, R11, R19, R6 ;  /* 0x000000130b067223 */ /* 0x000fe20000010006 */
[----:B------:R-:W-:Y:S01]  /*a310*/  F2FP.F16.F32.PACK_AB R21, R9, R8 ;  /* 0x000000080915723e */ /* 0x000fe200000000ff */
[----:B------:R-:W-:Y:S01]  /*a320*/  FFMA.FTZ R7, R18, R10, R7 ;  /* 0x0000000a12077223 */ /* 0x000fe20000010007 */
[----:B------:R-:W-:-:S04]  /*a330*/  F2FP.F16.F32.PACK_AB R22, R31, R4 ;  /* 0x000000041f16723e */ /* 0x000fc800000000ff */
[----:B------:R-:W-:Y:S02]  /*a340*/  F2FP.F16.F32.PACK_AB R23, R7, R6 ;  /* 0x000000060717723e */ /* 0x000fe400000000ff */
.L_x_6619:
[----:B------:R-:W-:Y:S05]  /*a350*/  BSYNC B0 ;  /* 0x0000000000007941 */ /* 0x000fea0003800000 */
.L_x_6618:
[----:B-----5:R2:W-:Y:S02]  /*a360*/  STS.128 [R171], R20 ;  /* 0x00000014ab007388 */ /* 0x0205e40000000c00 */
.L_x_6617:
[----:B------:R-:W-:Y:S05]  /*a370*/  BSYNC B1 ;  /* 0x0000000000017941 */ /* 0x000fea0003800000 */
.L_x_6616:
        /* <DEDUP_REMOVED lines=30> */
[----:B------:R-:W-:-:S04]  /*a560*/  LEA R10, P1, R8, UR8, 0x1 ;  /* 0x00000008080a7c11 */ /* 0x000fc8000f8208ff */
[----:B------:R-:W-:-:S06]  /*a570*/  LEA.HI.X R11, R8, UR9, R9, 0x1, P1 ;  /* 0x00000009080b7c11 */ /* 0x000fcc00088f0c09 */
[----:B------:R-:W2:Y:S01]  /*a580*/  LDG.E.128 R8, desc[UR6][R10.64] ;  /* 0x000000060a087981 */ /* 0x000ea2000c1e1d00 */
[----:B---3--:R-:W-:Y:S02]  /*a590*/  HADD2.F32 R32, -RZ, R16.H0_H0 ;  /* 0x20000010ff207230 */ /* 0x008fe40000004100 */
[----:B------:R-:W-:Y:S02]  /*a5a0*/  HADD2.F32 R31, -RZ, R17.H0_H0 ;  /* 0x20000011ff1f7230 */ /* 0x000fe40000004100 */
[--C-:B----4-:R-:W-:Y:S02]  /*a5b0*/  HADD2.F32 R13, -RZ, R4.reuse.H0_H0 ;  /* 0x20000004ff0d7230 */ /* 0x110fe40000004100 */
[----:B--2---:R-:W-:Y:S02]  /*a5c0*/  HADD2.F32 R24, -RZ, R4.H1_H1 ;  /* 0x30000004ff187230 */ /* 0x004fe40000004100 */
        /* <DEDUP_REMOVED lines=56> */
.L_x_6623:
[----:B------:R-:W-:Y:S05]  /*a950*/  BSYNC B0 ;  /* 0x0000000000007941 */ /* 0x000fea0003800000 */
.L_x_6622:
[----:B-----5:R3:W-:Y:S02]  /*a960*/  STS.128 [R171+0x800], R20 ;  /* 0x00080014ab007388 */ /* 0x0207e40000000c00 */
.L_x_6621:
[----:B------:R-:W-:Y:S05]  /*a970*/  BSYNC B1 ;  /* 0x0000000000017941 */ /* 0x000fea0003800000 */
.L_x_6620:
[----:B--2---:R-:W-:Y:S01]  /*a980*/  VIADD R24, R172, 0x20 ;  /* 0x00000020ac187836 */ /* 0x004fe20000000000 */
[----:B------:R-:W-:Y:S04]  /*a990*/  BSSY B1, `(.L_x_6624) ;  /* 0x000005f000017945 */ /* 0x000fe80003800000 */
[----:B------:R-:W-:-:S04]  /*a9a0*/  ISETP.GE.AND P0, PT, R24, R3, PT ;  /* 0x000000031800720c */ /* 0x000fc80003f06270 */
[----:B------:R-:W-:-:S13]  /*a9b0*/  ISETP.LT.OR P0, PT, R57, -0x107, P0 ;  /* 0xfffffef93900780c */ /* 0x000fda0000701670 */
        /* <DEDUP_REMOVED lines=12> */
[----:B------:R-:W-:Y:S02]  /*aa80*/  @P0 IADD3 R4, -R127, RZ, RZ ;  /* 0x000000ff7f040210 */ /* 0x000fe40007ffe1ff */
[----:B-1----:R-:W-:Y:S02]  /*aa90*/  IADD3 R9, P1, R5, R2, RZ ;  /* 0x0000000205097210 */ /* 0x002fe40007f3e0ff */
        /* <DEDUP_REMOVED lines=17> */
[--C-:B------:R-:W-:Y:S02]  /*abb0*/  HADD2.F32 R31, -RZ, R17.reuse.H0_H0 ;  /* 0x20000011ff1f7230 */ /* 0x100fe40000004100 */
[----:B------:R-:W-:Y:S02]  /*abc0*/  HADD2.F32 R17, -RZ, R17.H1_H1 ;  /* 0x30000011ff117230 */ /* 0x000fe40000004100 */
[--C-:B----4-:R-:W-:Y:S02]  /*abd0*/  HADD2.F32 R13, -RZ, R4.reuse.H0_H0 ;  /* 0x20000004ff0d7230 */ /* 0x110fe40000004100 */
[----:B------:R-:W-:Y:S02]  /*abe0*/  HADD2.F32 R25, -RZ, R4.H1_H1 ;  /* 0x30000004ff197230 */ /* 0x000fe40000004100 */
[----:B------:R-:W-:-:S02]  /*abf0*/  HADD2.F32 R4, -RZ, R5.H0_H0 ;  /* 0x20000005ff047230 */ /* 0x000fc40000004100 */
[----:B--2---:R-:W-:Y:S02]  /*ac00*/  HADD2.F32 R28, -RZ, R5.H1_H1 ;  /* 0x30000005ff1c7230 */ /* 0x004fe40000004100 */
        /* <DEDUP_REMOVED lines=24> */
[----:B------:R-:W-:Y:S01]  /*ad90*/  FMUL.FTZ R16, R16, R25 ;  /* 0x0000001910107220 */ /* 0x000fe20000410000 */
[----:B------:R-:W-:-:S02]  /*ada0*/  HADD2.F32 R4, -RZ, R8.H0_H0 ;  /* 0x20000008ff047230 */ /* 0x000fc40000004100 */
[----:B------:R-:W-:Y:S01]  /*adb0*/  @!P0 FADD.FTZ R5, -R5, -RZ ;  /* 0x800000ff05058221 */ /* 0x000fe20000010100 */
[----:B------:R-:W-:Y:S02]  /*adc0*/  HADD2.F32 R20, -RZ, R8.H1_H1 ;  /* 0x30000008ff147230 */ /* 0x000fe40000004100 */
        /* <DEDUP_REMOVED lines=8> */
[----:B------:R-:W-:Y:S02]  /*ae50*/  HADD2.F32 R34, -RZ, R11.H1_H1 ;  /* 0x3000000bff227230 */ /* 0x000fe40000004100 */
[----:B------:R-:W-:Y:S02]  /*ae60*/  HADD2.F32 R16, -RZ, R22.H0_H0 ;  /* 0x20000016ff107230 */ /* 0x000fe40000004100 */
[----:B------:R-:W-:Y:S02]  /*ae70*/  HADD2.F32 R10, -RZ, R10.H1_H1 ;  /* 0x3000000aff0a7230 */ /* 0x000fe40000004100 */
        /* <DEDUP_REMOVED lines=14> */
.L_x_6627:
[----:B------:R-:W-:Y:S05]  /*af60*/  BSYNC B0 ;  /* 0x0000000000007941 */ /* 0x000fea0003800000 */
.L_x_6626:
[----:B-----5:R4:W-:Y:S02]  /*af70*/  STS.128 [R171+0x1000], R20 ;  /* 0x00100014ab007388 */ /* 0x0209e40000000c00 */
.L_x_6625:
[----:B------:R-:W-:Y:S05]  /*af80*/  BSYNC B1 ;  /* 0x0000000000017941 */ /* 0x000fea0003800000 */
.L_x_6624:
[----:B---34-:R-:W-:-:S05]  /*af90*/  VIADD R20, R172, 0x30 ;  /* 0x00000030ac147836 */ /* 0x018fca0000000000 */
        /* <DEDUP_REMOVED lines=15> */
[----:B------:R-:W-:-:S04]  /*b090*/  @P0 IADD3 R4, -R3, RZ, RZ ;  /* 0x000000ff03040210 */ /* 0x000fc80007ffe1ff */
[----:B------:R-:W-:-:S04]  /*b0a0*/  IADD3 R2, P1, R7, R2, RZ ;  /* 0x0000000207027210 */ /* 0x000fc80007f3e0ff */
[----:B------:R-:W-:Y:S01]  /*b0b0*/  LEA.HI.X.SX32 R3, R7, R12, 0x1, P1 ;  /* 0x0000000c07037211 */ /* 0x000fe200008f0eff */
[----:B------:R-:W-:Y:S01]  /*b0c0*/  IMAD.WIDE R12, R5, 0x2, R26 ;  /* 0x00000002050c7825 */ /* 0x000fe200078e021a */
[----:B------:R-:W-:-:S04]  /*b0d0*/  IADD3 R6, P1, R4, R2, RZ ;  /* 0x0000000204067210 */ /* 0x000fc80007f3e0ff */
[----:B------:R-:W-:Y:S01]  /*b0e0*/  LEA.HI.X.SX32 R7, R4, R3, 0x1, P1 ;  /* 0x0000000304077211 */ /* 0x000fe200008f0eff */
[----:B------:R-:W4:Y:S01]  /*b0f0*/  LDG.E.128 R12, desc[UR6][R12.64] ;  /* 0x000000060c0c7981 */ /* 0x000f22000c1e1d00 */
[C---:B------:R-:W-:Y:S02]  /*b100*/  LEA R4, P1, R6.reuse, UR8, 0x1 ;  /* 0x0000000806047c11 */ /* 0x040fe4000f8208ff */
[----:B------:R-:W-:Y:S02]  /*b110*/  @P0 SHF.R.S32.HI R128, RZ, 0x1, R128 ;  /* 0x00000001ff800819 */ /* 0x000fe40000011480 */
[----:B------:R-:W-:Y:S01]  /*b120*/  LEA.HI.X R5, R6, UR9, R7, 0x1, P1 ;  /* 0x0000000906057c11 */ /* 0x000fe200088f0c07 */
[----:B------:R-:W-:Y:S01]  /*b130*/  ULDC.64 UR8, c[0x0][0x358] ;  /* 0x0000d60000087ab9 */ /* 0x000fe20000000a00 */
[----:B-1----:R-:W-:Y:S02]  /*b140*/  MOV R8, RZ ;  /* 0x000000ff00087202 */ /* 0x002fe40000000f00 */
[----:B------:R-:W-:-:S02]  /*b150*/  @P0 IADD3 R8, -R128, RZ, RZ ;  /* 0x000000ff80080210 */ /* 0x000fc40007ffe1ff */
[----:B------:R-:W3:Y:S02]  /*b160*/  LDG.E.128 R4, desc[UR6][R4.64] ;  /* 0x0000000604047981 */ /* 0x000ee4000c1e1d00 */
[----:B------:R-:W-:-:S04]  /*b170*/  IADD3 R2, P1, R8, R2, RZ ;  /* 0x0000000208027210 */ /* 0x000fc80007f3e0ff */
[----:B------:R-:W-:Y:S02]  /*b180*/  LEA.HI.X.SX32 R3, R8, R3, 0x1, P1 ;  /* 0x0000000308037211 */ /* 0x000fe400008f0eff */
[----:B------:R-:W-:-:S04]  /*b190*/  LEA R8, P1, R2, UR8, 0x1 ;  /* 0x0000000802087c11 */ /* 0x000fc8000f8208ff */
[----:B------:R-:W-:-:S06]  /*b1a0*/  LEA.HI.X R9, R2, UR9, R3, 0x1, P1 ;  /* 0x0000000902097c11 */ /* 0x000fcc00088f0c03 */
[----:B------:R-:W3:Y:S01]  /*b1b0*/  LDG.E.128 R8, desc[UR6][R8.64] ;  /* 0x0000000608087981 */ /* 0x000ee2000c1e1d00 */
[----:B----4-:R-:W-:Y:S02]  /*b1c0*/  HADD2.F32 R23, -RZ, R13.H0_H0 ;  /* 0x2000000dff177230 */ /* 0x010fe40000004100 */
[----:B--2---:R-:W-:Y:S02]  /*b1d0*/  HADD2.F32 R28, -RZ, R12.H0_H0 ;  /* 0x2000000cff1c7230 */ /* 0x004fe40000004100 */
[--C-:B---3--:R-:W-:Y:S02]  /*b1e0*/  HADD2.F32 R2, -RZ, R5.reuse.H0_H0 ;  /* 0x20000005ff027230 */ /* 0x108fe40000004100 */
[--C-:B------:R-:W-:Y:S02]  /*b1f0*/  HADD2.F32 R3, -RZ, R4.reuse.H0_H0 ;  /* 0x20000004ff037230 */ /* 0x100fe40000004100 */
[----:B------:R-:W-:Y:S02]  /*b200*/  HADD2.F32 R21, -RZ, R4.H1_H1 ;  /* 0x30000004ff157230 */ /* 0x000fe40000004100 */
[----:B------:R-:W-:Y:S01]  /*b210*/  @!P0 FADD.FTZ R2, -R2, -RZ ;  /* 0x800000ff02028221 */ /* 0x000fe20000010100 */
[----:B------:R-:W-:-:S02]  /*b220*/  HADD2.F32 R5, -RZ, R5.H1_H1 ;  /* 0x30000005ff057230 */ /* 0x000fc40000004100 */
[----:B------:R-:W-:Y:S01]  /*b230*/  @!P0 FADD.FTZ R3, -R3, -RZ ;  /* 0x800000ff03038221 */ /* 0x000fe20000010100 */
[--C-:B------:R-:W-:Y:S02]  /*b240*/  HADD2.F32 R4, -RZ, R6.reuse.H0_H0 ;  /* 0x20000006ff047230 */ /* 0x100fe40000004100 */
[----:B------:R-:W-:Y:S02]  /*b250*/  HADD2.F32 R22, -RZ, R6.H1_H1 ;  /* 0x30000006ff167230 */ /* 0x000fe40000004100 */
[--C-:B------:R-:W-:Y:S02]  /*b260*/  HADD2.F32 R6, -RZ, R7.reuse.H0_H0 ;  /* 0x20000007ff067230 */ /* 0x100fe40000004100 */
[----:B------:R-:W-:Y:S02]  /*b270*/  HADD2.F32 R7, -RZ, R7.H1_H1 ;  /* 0x30000007ff077230 */ /* 0x000fe40000004100 */
[----:B------:R-:W-:Y:S01]  /*b280*/  @!P0 FADD.FTZ R5, -R5, -RZ ;  /* 0x800000ff05058221 */ /* 0x000fe20000010100 */
[----:B------:R-:W-:-:S02]  /*b290*/  HADD2.F32 R26, -RZ, R13.H1_H1 ;  /* 0x3000000dff1a7230 */ /* 0x000fc40000004100 */
[----:B------:R-:W-:Y:S01]  /*b2a0*/  FMUL.FTZ R23, R23, R2 ;  /* 0x0000000217177220 */ /* 0x000fe20000410000 */
[----:B------:R-:W-:Y:S01]  /*b2b0*/  FMUL.FTZ R28, R28, R3 ;  /* 0x000000031c1c7220 */ /* 0x000fe20000410000 */
[--C-:B------:R-:W-:Y:S02]  /*b2c0*/  HADD2.F32 R3, -RZ, R15.reuse.H0_H0 ;  /* 0x2000000fff037230 */ /* 0x100fe40000004100 */
[----:B------:R-:W-:Y:S01]  /*b2d0*/  @!P0 FADD.FTZ R6, -R6, -RZ ;  /* 0x800000ff06068221 */ /* 0x000fe20000010100 */
[----:B------:R-:W-:Y:S02]  /*b2e0*/  HADD2.F32 R2, -RZ, R15.H1_H1 ;  /* 0x3000000fff027230 */ /* 0x000fe40000004100 */
[----:B------:R-:W-:Y:S01]  /*b2f0*/  @!P0 FADD.FTZ R7, -R7, -RZ ;  /* 0x800000ff07078221 */ /* 0x000fe20000010100 */
[----:B------:R-:W-:Y:S02]  /*b300*/  HADD2.F32 R12, -RZ, R12.H1_H1 ;  /* 0x3000000cff0c7230 */ /* 0x000fe40000004100 */
[----:B------:R-:W-:Y:S01]  /*b310*/  FMUL.FTZ R26, R26, R5 ;  /* 0x000000051a1a7220 */ /* 0x000fe20000410000 */
[----:B------:R-:W-:-:S02]  /*b320*/  HADD2.F32 R13, -RZ, R14.H0_H0 ;  /* 0x2000000eff0d7230 */ /* 0x000fc40000004100 */
[----:B------:R-:W-:Y:S01]  /*b330*/  @!P0 FADD.FTZ R21, -R21, -RZ ;  /* 0x800000ff15158221 */ /* 0x000fe20000010100 */
[----:B------:R-:W-:Y:S02]  /*b340*/  HADD2.F32 R5, -RZ, R14.H1_H1 ;  /* 0x3000000eff057230 */ /* 0x000fe40000004100 */
[----:B------:R-:W-:Y:S01]  /*b350*/  @!P0 FADD.FTZ R4, -R4, -RZ ;  /* 0x800000ff04048221 */ /* 0x000fe20000010100 */
[----:B------:R-:W-:Y:S01]  /*b360*/  @!P0 FADD.FTZ R22, -R22, -RZ ;  /* 0x800000ff16168221 */ /* 0x000fe20000010100 */
[----:B------:R-:W-:Y:S01]  /*b370*/  FMUL.FTZ R6, R3, R6 ;  /* 0x0000000603067220 */ /* 0x000fe20000410000 */
[----:B------:R-:W-:Y:S01]  /*b380*/  FMUL.FTZ R7, R2, R7 ;  /* 0x0000000702077220 */ /* 0x000fe20000410000 */
[----:B-----5:R-:W-:Y:S02]  /*b390*/  HADD2.F32 R2, -RZ, R17.H0_H0 ;  /* 0x20000011ff027230 */ /* 0x020fe40000004100 */
[----:B------:R-:W-:Y:S02]  /*b3a0*/  HADD2.F32 R3, -RZ, R9.H0_H0 ;  /* 0x20000009ff037230 */ /* 0x000fe40000004100 */
[----:B------:R-:W-:Y:S01]  /*b3b0*/  FMUL.FTZ R12, R12, R21 ;  /* 0x000000150c0c7220 */ /* 0x000fe20000410000 */
[----:B------:R-:W-:Y:S01]  /*b3c0*/  FMUL.FTZ R4, R13, R4 ;  /* 0x000000040d047220 */ /* 0x000fe20000410000 */
[----:B------:R-:W-:Y:S01]  /*b3d0*/  FMUL.FTZ R22, R5, R22 ;  /* 0x0000001605167220 */ /* 0x000fe20000410000 */
[----:B------:R-:W-:-:S02]  /*b3e0*/  HADD2.F32 R17, -RZ, R17.H1_H1 ;  /* 0x30000011ff117230 */ /* 0x000fc40000004100 */
[----:B------:R-:W-:Y:S02]  /*b3f0*/  HADD2.F32 R9, -RZ, R9.H1_H1 ;  /* 0x30000009ff097230 */ /* 0x000fe40000004100 */
[--C-:B------:R-:W-:Y:S02]  /*b400*/  HADD2.F32 R13, -RZ, R8.reuse.H0_H0 ;  /* 0x20000008ff0d7230 */ /* 0x100fe40000004100 */
[----:B------:R-:W-:Y:S02]  /*b410*/  HADD2.F32 R21, -RZ, R8.H1_H1 ;  /* 0x30000008ff157230 */ /* 0x000fe40000004100 */
[----:B------:R-:W-:Y:S01]  /*b420*/  FFMA.FTZ R2, R2, R3, R23 ;  /* 0x0000000302027223 */ /* 0x000fe20000010017 */
[----:B------:R-:W-:Y:S02]  /*b430*/  HADD2.F32 R5, -RZ, R16.H0_H0 ;  /* 0x20000010ff057230 */ /* 0x000fe40000004100 */
[--C-:B------:R-:W-:Y:S02]  /*b440*/  HADD2.F32 R15, -RZ, R11.reuse.H0_H0 ;  /* 0x2000000bff0f7230 */ /* 0x100fe40000004100 */
[----:B------:R-:W-:-:S02]  /*b450*/  HADD2.F32 R8, -RZ, R11.H1_H1 ;  /* 0x3000000bff087230 */ /* 0x000fc40000004100 */
[--C-:B------:R-:W-:Y:S02]  /*b460*/  HADD2.F32 R11, -RZ, R10.reuse.H0_H0 ;  /* 0x2000000aff0b7230 */ /* 0x100fe40000004100 */
[----:B------:R-:W-:Y:S02]  /*b470*/  HADD2.F32 R25, -RZ, R10.H1_H1 ;  /* 0x3000000aff197230 */ /* 0x000fe40000004100 */
[--C-:B------:R-:W-:Y:S02]  /*b480*/  HADD2.F32 R3, -RZ, R19.reuse.H0_H0 ;  /* 0x20000013ff037230 */ /* 0x100fe40000004100 */
[----:B------:R-:W-:Y:S02]  /*b490*/  HADD2.F32 R10, -RZ, R19.H1_H1 ;  /* 0x30000013ff0a7230 */ /* 0x000fe40000004100 */
[----:B------:R-:W-:Y:S01]  /*b4a0*/  FFMA.FTZ R9, R17, R9, R26 ;  /* 0x0000000911097223 */ /* 0x000fe2000001001a */
[----:B------:R-:W-:Y:S01]  /*b4b0*/  FFMA.FTZ R5, R5, R13, R28 ;  /* 0x0000000d05057223 */ /* 0x000fe2000001001c */
[----:B------:R-:W-:-:S02]  /*b4c0*/  HADD2.F32 R17, -RZ, R18.H0_H0 ;  /* 0x20000012ff117230 */ /* 0x000fc40000004100 */
[----:B------:R-:W-:Y:S02]  /*b4d0*/  HADD2.F32 R19, -RZ, R18.H1_H1 ;  /* 0x30000012ff137230 */ /* 0x000fe40000004100 */
[----:B------:R-:W-:Y:S01]  /*b4e0*/  FFMA.FTZ R3, R3, R15, R6 ;  /* 0x0000000f03037223 */ /* 0x000fe20000010006 */
[----:B------:R-:W-:Y:S02]  /*b4f0*/  HADD2.F32 R13, -RZ, R16.H1_H1 ;  /* 0x30000010ff0d7230 */ /* 0x000fe40000004100 */
[----:B------:R-:W-:Y:S01]  /*b500*/  FFMA.FTZ R8, R10, R8, R7 ;  /* 0x000000080a087223 */ /* 0x000fe20000010007 */
[----:B------:R-:W-:Y:S01]  /*b510*/  FFMA.FTZ R4, R17, R11, R4 ;  /* 0x0000000b11047223 */ /* 0x000fe20000010004 */
[----:B------:R-:W-:Y:S01]  /*b520*/  FFMA.FTZ R19, R19, R25, R22 ;  /* 0x0000001913137223 */ /* 0x000fe20000010016 */
[----:B------:R-:W-:Y:S02]  /*b530*/  FFMA.FTZ R12, R13, R21, R12 ;  /* 0x000000150d0c7223 */ /* 0x000fe4000001000c */
[----:B------:R-:W-:-:S02]  /*b540*/  F2FP.F16.F32.PACK_AB R3, R8, R3 ;  /* 0x000000030803723e */ /* 0x000fc400000000ff */
[----:B------:R-:W-:Y:S02]  /*b550*/  F2FP.F16.F32.PACK_AB R18, R19, R4 ;  /* 0x000000041312723e */ /* 0x000fe400000000ff */
[----:B------:R-:W-:Y:S02]  /*b560*/  F2FP.F16.F32.PACK_AB R17, R9, R2 ;  /* 0x000000020911723e */ /* 0x000fe400000000ff */
[----:B------:R-:W-:Y:S02]  /*b570*/  F2FP.F16.F32.PACK_AB R16, R12, R5 ;  /* 0x000000050c10723e */ /* 0x000fe400000000ff */
[----:B------:R-:W-:Y:S02]  /*b580*/  MOV R19, R3 ;  /* 0x0000000300137202 */ /* 0x000fe40000000f00 */
.L_x_6629:
[----:B------:R-:W-:Y:S05]  /*b590*/  BSYNC B0 ;  /* 0x0000000000007941 */ /* 0x000fea0003800000 */
.L_x_6628:
[----:B-----5:R4:W-:Y:S01]  /*b5a0*/  STS.128 [R171+0x1800], R16 ;  /* 0x00180010ab007388 */ /* 0x0209e20000000c00 */
[----:B------:R-:W-:Y:S05]  /*b5b0*/  BRA `(.L_x_6613) ;  /* 0x0000000000907947 */ /* 0x000fea0003800000 */
.L_x_6599:
        /* <DEDUP_REMOVED lines=8> */
[----:B------:R-:W1:Y:S06]  /*b640*/  @!P3 LDC.64 R10, c[0x0][0x210] ;  /* 0x00008400ff0abb82 */ /* 0x000e6c0000000a00 */
[----:B------:R-:W-:Y:S02]  /*b650*/  @!P0 IMAD.MOV.U32 R18, RZ, RZ, R132 ;  /* 0x000000ffff128224 */ /* 0x000fe400078e0084 */
[----:B------:R-:W2:Y:S01]  /*b660*/  @!P2 LDC.64 R8, c[0x0][0x210] ;  /* 0x00008400ff08ab82 */ /* 0x000ea20000000a00 */
[----:B------:R-:W-:Y:S02]  /*b670*/  @!P0 IMAD.MOV.U32 R19, RZ, RZ, R135 ;  /* 0x000000ffff138224 */ /* 0x000fe400078e0087 */
[----:B------:R-:W-:-:S05]  /*b680*/  @!P0 IMAD.WIDE.U32 R18, R2, 0x30, R18 ;  /* 0x0000003002128825 */ /* 0x000fca00078e0012 */
[----:B------:R-:W3:Y:S08]  /*b690*/  @!P1 LDC.64 R6, c[0x0][0x210] ;  /* 0x00008400ff069b82 */ /* 0x000ef00000000a00 */
[----:B------:R-:W4:Y:S01]  /*b6a0*/  @!P0 LDC.64 R4, c[0x0][0x210] ;  /* 0x00008400ff048b82 */ /* 0x000f220000000a00 */
[----:B-1----:R-:W-:Y:S02]  /*b6b0*/  @!P3 LEA R14, P4, R132, R10, 0x1 ;  /* 0x0000000a840eb211 */ /* 0x002fe400078808ff */
[----:B------:R-:W-:-:S02]  /*b6c0*/  @!P1 LEA R10, P5, R2, R132, 0x5 ;  /* 0x00000084020a9211 */ /* 0x000fc400078a28ff */
[----:B------:R-:W-:Y:S01]  /*b6d0*/  @!P3 LEA.HI.X R15, R132, R11, R135, 0x1, P4 ;  /* 0x0000000b840fb211 */ /* 0x000fe200020f0c87 */
[----:B------:R-:W-:Y:S01]  /*b6e0*/  @!P0 IMAD R11, R3, 0x30, RZ ;  /* 0x00000030030b8824 */ /* 0x000fe200078e02ff */
[----:B------:R-:W-:Y:S02]  /*b6f0*/  @!P2 IADD3 R17, P4, R17, R132, RZ ;  /* 0x000000841111a210 */ /* 0x000fe40007f9e0ff */
[----:B------:R-:W-:Y:S01]  /*b700*/  @!P1 LEA.HI.X R2, R2, R135, R3, 0x5, P5 ;  /* 0x0000008702029211 */ /* 0x000fe200028f2c03 */
[----:B------:R-:W-:Y:S01]  /*b710*/  @!P0 IMAD.IADD R11, R19, 0x1, R11 ;  /* 0x00000001130b8824 */ /* 0x000fe200078e020b */
[----:B------:R-:W-:Y:S01]  /*b720*/  @!PT LDS RZ, [RZ] ;  /* 0x00000000fffff984 */ /* 0x000fe20000000800 */
[----:B------:R-:W-:Y:S01]  /*b730*/  @!PT LDS RZ, [RZ] ;  /* 0x00000000fffff984 */ /* 0x000fe20000000800 */
[----:B------:R-:W-:Y:S01]  /*b740*/  @!PT LDS RZ, [RZ] ;  /* 0x00000000fffff984 */ /* 0x000fe20000000800 */
[----:B------:R1:W-:Y:S01]  /*b750*/  @!P3 LDGSTS.E.BYPASS.LTC128B.128 [R171], desc[UR6][R14.64] ;  /* 0x000000000eabbfae */ /* 0x0003e2000b901d46 */
[----:B------:R-:W-:Y:S01]  /*b760*/  @!P2 IMAD.X R12, R13, 0x1, R135, P4 ;  /* 0x000000010d0ca824 */ /* 0x000fe200020e0687 */
[----:B--2---:R-:W-:Y:S02]  /*b770*/  @!P2 LEA R8, P4, R17, R8, 0x1 ;  /* 0x000000081108a211 */ /* 0x004fe400078808ff */
[----:B---3--:R-:W-:-:S02]  /*b780*/  @!P1 LEA R6, P5, R10, R6, 0x1 ;  /* 0x000000060a069211 */ /* 0x008fc400078a08ff */
[----:B------:R-:W-:Y:S02]  /*b790*/  @!P2 LEA.HI.X R9, R17, R9, R12, 0x1, P4 ;  /* 0x000000091109a211 */ /* 0x000fe400020f0c0c */
[----:B------:R-:W-:-:S03]  /*b7a0*/  @!P1 LEA.HI.X R7, R10, R7, R2, 0x1, P5 ;  /* 0x000000070a079211 */ /* 0x000fc600028f0c02 */
[----:B------:R1:W-:Y:S01]  /*b7b0*/  @!P2 LDGSTS.E.BYPASS.LTC128B.128 [R171+0x800], desc[UR6][R8.64] ;  /* 0x0080000008abafae */ /* 0x0003e2000b901d46 */
[----:B----4-:R-:W-:-:S03]  /*b7c0*/  @!P0 LEA R4, P4, R18, R4, 0x1 ;  /* 0x0000000412048211 */ /* 0x010fc600078808ff */
[----:B------:R1:W-:Y:S01]  /*b7d0*/  @!P1 LDGSTS.E.BYPASS.LTC128B.128 [R171+0x1000], desc[UR6][R6.64] ;  /* 0x0100000006ab9fae */ /* 0x0003e2000b901d46 */
[----:B------:R-:W-:-:S05]  /*b7e0*/  @!P0 LEA.HI.X R5, R18, R5, R11, 0x1, P4 ;  /* 0x0000000512058211 */ /* 0x000fca00020f0c0b */
[----:B------:R1:W-:Y:S04]  /*b7f0*/  @!P0 LDGSTS.E.BYPASS.LTC128B.128 [R171+0x1800], desc[UR6][R4.64] ;  /* 0x0180000004ab8fae */ /* 0x0003e8000b901d46 */
.L_x_6613:
[----:B------:R-:W-:Y:S05]  /*b800*/  BSYNC B2 ;  /* 0x0000000000027941 */ /* 0x000fea0003800000 */
.L_x_6598:
[----:B------:R-:W-:Y:S01]  /*b810*/  VIADD R176, R56, 0xffffffff ;  /* 0xffffffff38b07836 */ /* 0x000fe20000000000 */
[----:B-1----:R-:W-:Y:S01]  /*b820*/  SHF.R.S32.HI R15, RZ, 0x4, R130 ;  /* 0x00000004ff0f7819 */ /* 0x002fe20000011482 */
[----:B----4-:R-:W-:Y:S01]  /*b830*/  VIADD R18, R172, 0x50 ;  /* 0x00000050ac127836 */ /* 0x010fe20000000000 */
[----:B------:R-:W-:Y:S01]  /*b840*/  ULDC UR5, c[0x0][0x398] ;  /* 0x0000e60000057ab9 */ /* 0x000fe20000000800 */
[----:B------:R-:W-:Y:S01]  /*b850*/  IMAD.SHL.U32 R2, R176, 0x80, RZ ;  /* 0x00000080b0027824 */ /* 0x000fe200078e00ff */
[----:B------:R-:W-:Y:S01]  /*b860*/  LEA.HI R130, R130, R15, RZ, 0x1 ;  /* 0x0000000f82827211 */ /* 0x000fe200078f08ff */
[C---:B------:R-:W-:Y:S02]  /*b870*/  VIADD R16, R172.reuse, 0x60 ;  /* 0x00000060ac107836 */ /* 0x040fe40000000000 */
[----:B------:R-:W-:Y:S02]  /*b880*/  IMAD.IADD R3, R63, 0x1, -R2 ;  /* 0x000000013f037824 */ /* 0x000fe400078e0a02 */
[----:B------:R-:W-:-:S02]  /*b890*/  VIADD R22, R172, 0x40 ;  /* 0x00000040ac167836 */ /* 0x000fc40000000000 */
[----:B------:R-:W-:Y:S01]  /*b8a0*/  VIADD R14, R172, 0x70 ;  /* 0x00000070ac0e7836 */ /* 0x000fe20000000000 */
[-C--:B------:R-:W-:Y:S01]  /*b8b0*/  ISETP.GE.AND P5, PT, R24, R3.reuse, PT ;  /* 0x000000031800720c */ /* 0x080fe20003fa6270 */
[----:B------:R-:W-:Y:S01]  /*b8c0*/  IMAD.SHL.U32 R129, R129, 0x40, RZ ;  /* 0x0000004081817824 */ /* 0x000fe200078e00ff */
[-C--:B------:R-:W-:Y:S01]  /*b8d0*/  ISETP.GE.AND P0, PT, R0, R3.reuse, PT ;  /* 0x000000030000720c */ /* 0x080fe20003f06270 */
[----:B------:R-:W-:Y:S01]  /*b8e0*/  IMAD.SHL.U32 R40, R62, 0x40, RZ ;  /* 0x000000403e287824 */ /* 0x000fe200078e00ff */
[-C--:B------:R-:W-:Y:S02]  /*b8f0*/  ISETP.GE.AND P1, PT, R172, R3.reuse, PT ;  /* 0x00000003ac00720c */ /* 0x080fe40003f26270 */
[-C--:B------:R-:W-:Y:S02]  /*b900*/  ISETP.GE.AND P3, PT, R20, R3.reuse, PT ;  /* 0x000000031400720c */ /* 0x080fe40003f66270 */
[-C--:B------:R-:W-:Y:S02]  /*b910*/  ISETP.GE.AND P4, PT, R22, R3.reuse, PT ;  /* 0x000000031600720c */ /* 0x080fe40003f86270 */
[----:B------:R-:W-:-:S02]  /*b920*/  ISETP.GE.AND P6, PT, R24, R3, PT ;  /* 0x000000031800720c */ /* 0x000fc40003fc6270 */
[----:B------:R-:W-:Y:S01]  /*b930*/  LOP3.LUT R40, R40, 0xfffffe00, RZ, 0xc0, !PT ;  /* 0xfffffe0028287812 */ /* 0x000fe200078ec0ff */
[----:B------:R-:W1:Y:S02]  /*b940*/  @!P5 LDC.64 R4, c[0x0][0x248] ;  /* 0x00009200ff04db82 */ /* 0x000e640000000a00 */
[CC--:B------:R-:W-:Y:S02]  /*b950*/  @!P0 LEA R6, P2, R91.reuse, R164.reuse, 0x1 ;  /* 0x000000a45b068211 */ /* 0x0c0fe400078408ff */
[----:B------:R-:W-:Y:S02]  /*b960*/  @!P1 IMAD.MOV.U32 R162, RZ, RZ, R164 ;  /* 0x000000ffffa29224 */ /* 0x000fe400078e00a4 */
[----:B------:R-:W-:Y:S02]  /*b970*/  @!P0 LEA.HI.X R7, R91, R163, R102, 0x1, P2 ;  /* 0x000000a35b078211 */ /* 0x000fe400010f0c66 */
[-C--:B------:R-:W-:Y:S01]  /*b980*/  ISETP.GE.AND P2, PT, R18, R3.reuse, PT ;  /* 0x000000031200720c */ /* 0x080fe20003f46270 */
[----:B------:R-:W-:Y:S01]  /*b990*/  @!PT LDS RZ, [RZ] ;  /* 0x00000000fffff984 */ /* 0x000fe20000000800 */
[----:B------:R-:W-:Y:S01]  /*b9a0*/  @!PT LDS RZ, [RZ] ;  /* 0x00000000fffff984 */ /* 0x000fe20000000800 */
[----:B------:R-:W-:Y:S01]  /*b9b0*/  @!PT LDS RZ, [RZ] ;  /* 0x00000000fffff984 */ /* 0x000fe20000000800 */
[----:B------:R4:W-:Y:S01]  /*b9c0*/  @!P1 LDGSTS.E.BYPASS.LTC128B.128 [R171+0x2000], desc[UR6][R162.64] ;  /* 0x02000000a2ab9fae */ /* 0x0009e2000b901d46 */
[----:B------:R-:W-:Y:S01]  /*b9d0*/  ISETP.GE.AND P1, PT, R16, R3, PT ;  /* 0x000000031000720c */ /* 0x000fe20003f26270 */
[----:B------:R-:W5:Y:S02]  /*b9e0*/  @!P3 LDC.64 R12, c[0x0][0x248] ;  /* 0x00009200ff0cbb82 */ /* 0x000f640000000a00 */
[----:B------:R4:W-:Y:S06]  /*b9f0*/  @!P0 LDGSTS.E.BYPASS.LTC128B.128 [R171+0x2800], desc[UR6][R6.64] ;  /* 0x0280000006ab8fae */ /* 0x0009ec000b901d46 */
[----:B--23--:R-:W2:Y:S01]  /*ba00*/  @!P4 LDC.64 R10, c[0x0][0x248] ;  /* 0x00009200ff0acb82 */ /* 0x00cea20000000a00 */
[----:B-1----:R-:W-:-:S07]  /*ba10*/  @!P5 LEA R26, P0, R4, R164, 0x6 ;  /* 0x000000a4041ad211 */ /* 0x002fce00078030ff */
[----:B------:R-:W1:Y:S01]  /*ba20*/  @!P2 LDC.64 R8, c[0x0][0x248] ;  /* 0x00009200ff08ab82 */ /* 0x000e620000000a00 */
[----:B------:R-:W-:Y:S02]  /*ba30*/  @!P5 LEA.HI.X R27, R4, R163, R5, 0x6, P0 ;  /* 0x000000a3041bd211 */ /* 0x000fe400000f3405 */
[----:B------:R-:W-:-:S03]  /*ba40*/  ISETP.GE.AND P0, PT, R14, R3, PT ;  /* 0x000000030e00720c */ /* 0x000fc60003f06270 */
[----:B------:R-:W-:Y:S01]  /*ba50*/  @!P5 LDGSTS.E.BYPASS.LTC128B.128 [R171+0x3000], desc[UR6][R26.64] ;  /* 0x030000001aabdfae */ /* 0x000fe2000b901d46 */
[----:B------:R-:W-:Y:S01]  /*ba60*/  ISETP.GE.AND P5, PT, R0, R3, PT ;  /* 0x000000030000720c */ /* 0x000fe20003fa6270 */
[----:B-----5:R-:W-:Y:S02]  /*ba70*/  @!P3 IMAD R13, R13, 0x60, RZ ;  /* 0x000000600d0db824 */ /* 0x020fe400078e02ff */
[----:B----4-:R-:W-:Y:S02]  /*ba80*/  @!P3 IMAD.MOV.U32 R162, RZ, RZ, R164 ;  /* 0x000000ffffa2b224 */ /* 0x010fe400078e00a4 */
[----:B------:R-:W-:Y:S01]  /*ba90*/  IMAD.SHL.U32 R0, R172, 0x8, RZ ;  /* 0x00000008ac007824 */ /* 0x000fe200078e00ff */
[----:B------:R-:W3:Y:S01]  /*baa0*/  @!P1 LDC.64 R6, c[0x0][0x248] ;  /* 0x00009200ff069b82 */ /* 0x000ee20000000a00 */
[----:B------:R-:W-:-:S04]  /*bab0*/  @!P3 IMAD.WIDE.U32 R28, R12, 0x60, R162 ;  /* 0x000000600c1cb825 */ /* 0x000fc800078e00a2 */
[----:B------:R-:W-:Y:S02]  /*bac0*/  @!P2 IMAD.MOV.U32 R162, RZ, RZ, R164 ;  /* 0x000000ffffa2a224 */ /* 0x000fe400078e00a4 */
[----:B------:R-:W-:Y:S01]  /*bad0*/  @!P3 IMAD.IADD R35, R13, 0x1, R29 ;  /* 0x000000010d23b824 */ /* 0x000fe200078e021d */
[----:B------:R-:W4:Y:S01]  /*bae0*/  @!P0 LDC.64 R4, c[0x0][0x248] ;  /* 0x00009200ff048b82 */ /* 0x000f220000000a00 */
[----:B------:R-:W-:Y:S02]  /*baf0*/  @!P3 IMAD.MOV.U32 R34, RZ, RZ, R28 ;  /* 0x000000ffff22b224 */ /* 0x000fe400078e001c */
[----:B-1----:R-:W-:-:S03]  /*bb00*/  @!P2 IMAD.WIDE.U32 R12, R8, 0xa0, R162 ;  /* 0x000000a0080ca825 */ /* 0x002fc600078e00a2 */
[----:B------:R-:W-:Y:S01]  /*bb10*/  @!P3 LDGSTS.E.BYPASS.LTC128B.128 [R171+0x3800], desc[UR6][R34.64] ;  /* 0x0380000022abbfae */ /* 0x000fe2000b901d46 */
[----:B------:R-:W-:Y:S01]  /*bb20*/  @!P1 IMAD.MOV.U32 R162, RZ, RZ, R164 ;  /* 0x000000ffffa29224 */ /* 0x000fe200078e00a4 */
[----:B--2---:R-:W-:Y:S01]  /*bb30*/  @!P4 LEA R32, P3, R10, R164, 0x7 ;  /* 0x000000a40a20c211 */ /* 0x004fe200078638ff */
[----:B------:R-:W-:-:S03]  /*bb40*/  @!P2 IMAD R9, R9, 0xa0, RZ ;  /* 0x000000a00909a824 */ /* 0x000fc600078e02ff */
[----:B------:R-:W-:Y:S01]  /*bb50*/  @!P4 LEA.HI.X R33, R10, R163, R11, 0x7, P3 ;  /* 0x000000a30a21c211 */ /* 0x000fe200018f3c0b */
[----:B------:R-:W-:Y:S01]  /*bb60*/  @!P2 IMAD.IADD R13, R9, 0x1, R13 ;  /* 0x00000001090da824 */ /* 0x000fe200078e020d */
[-C--:B------:R-:W-:Y:S01]  /*bb70*/  ISETP.GE.AND P3, PT, R20, R3.reuse, PT ;  /* 0x000000031400720c */ /* 0x080fe20003f66270 */
[----:B---3--:R-:W-:Y:S02]  /*bb80*/  @!P1 IMAD.WIDE.U32 R28, R6, 0xc0, R162 ;  /* 0x000000c0061c9825 */ /* 0x008fe400078e00a2 */
[----:B------:R-:W-:Y:S01]  /*bb90*/  @!P4 LDGSTS.E.BYPASS.LTC128B.128 [R171+0x4000], desc[UR6][R32.64] ;  /* 0x0400000020abcfae */ /* 0x000fe2000b901d46 */
[-C--:B------:R-:W-:Y:S01]  /*bba0*/  ISETP.GE.AND P4, PT, R22, R3.reuse, PT ;  /* 0x000000031600720c */ /* 0x080fe20003f86270 */
[----:B------:R-:W-:Y:S02]  /*bbb0*/  @!P0 IMAD.MOV.U32 R162, RZ, RZ, R164 ;  /* 0x000000ffffa28224 */ /* 0x000fe400078e00a4 */
[----:B------:R1:W-:Y:S01]  /*bbc0*/  @!P2 LDGSTS.E.BYPASS.LTC128B.128 [R171+0x4800], desc[UR6][R12.64] ;  /* 0x048000000cabafae */ /* 0x0003e2000b901d46 */
[----:B------:R-:W-:Y:S01]  /*bbd0*/  @!P1 IMAD R7, R7, 0xc0, RZ ;  /* 0x000000c007079824 */ /* 0x000fe200078e02ff */
[----:B------:R-:W-:Y:S01]  /*bbe0*/  ISETP.GE.AND P2, PT, R18, R3, PT ;  /* 0x000000031200720c */ /* 0x000fe20003f46270 */
[----:B----4-:R-:W-:-:S03]  /*bbf0*/  @!P0 IMAD.WIDE.U32 R30, R4, 0xe0, R162 ;  /* 0x000000e0041e8825 */ /* 0x010fc600078e00a2 */
[----:B------:R-:W2:Y:S01]  /*bc00*/  @!P3 LDC.64 R10, c[0x0][0x250] ;  /* 0x00009400ff0abb82 */ /* 0x000ea20000000a00 */
[----:B------:R-:W-:Y:S02]  /*bc10*/  @!P0 IMAD R5, R5, 0xe0, RZ ;  /* 0x000000e005058824 */ /* 0x000fe400078e02ff */
[----:B------:R-:W-:Y:S02]  /*bc20*/  @!P1 IMAD.IADD R29, R7, 0x1, R29 ;  /* 0x00000001071d9824 */ /* 0x000fe400078e021d */
[----:B------:R-:W-:Y:S02]  /*bc30*/  @!P0 IMAD.IADD R31, R5, 0x1, R31 ;  /* 0x00000001051f8824 */ /* 0x000fe400078e021f */
[----:B------:R-:W-:Y:S01]  /*bc40*/  IMAD.SHL.U32 R7, R60, 0x40, RZ ;  /* 0x000000403c077824 */ /* 0x000fe200078e00ff */
[----:B------:R-:W-:Y:S01]  /*bc50*/  @!P1 LDGSTS.E.BYPASS.LTC128B.128 [R171+0x5000], desc[UR6][R28.64] ;  /* 0x050000001cab9fae */ /* 0x000fe2000b901d46 */
[----:B------:R-:W1:Y:S01]  /*bc60*/  @!P6 LDC.64 R4, c[0x0][0x250] ;  /* 0x00009400ff04eb82 */ /* 0x000e620000000a00 */
[----:B------:R-:W-:Y:S01]  /*bc70*/  @!P5 LEA R24, P1, R104, R167, 0x1 ;  /* 0x000000a76818d211 */ /* 0x000fe200078208ff */
[----:B------:R-:W-:Y:S01]  /*bc80*/  IMAD R162, R58, 0x400, R40 ;  /* 0x000004003aa27824 */ /* 0x000fe200078e0228 */
[----:B------:R-:W-:Y:S01]  /*bc90*/  @!P0 LDGSTS.E.BYPASS.LTC128B.128 [R171+0x5800], desc[UR6][R30.64] ;  /* 0x058000001eab8fae */ /* 0x000fe2000b901d46 */
[----:B------:R-:W-:Y:S01]  /*bca0*/  ISETP.GE.AND P0, PT, R172, R3, PT ;  /* 0x00000003ac00720c */ /* 0x000fe20003f06270 */
[----:B------:R-:W-:Y:S01]  /*bcb0*/  IMAD R58, R58, 0x10, R61 ;  /* 0x000000103a3a7824 */ /* 0x000fe200078e023d */
[----:B------:R-:W-:Y:S01]  /*bcc0*/  LOP3.LUT R7, R7, 0x1c0, RZ, 0xc0, !PT ;  /* 0x000001c007077812 */ /* 0x000fe200078ec0ff */
[----:B------:R-:W0:Y:S01]  /*bcd0*/  LDGDEPBAR ;  /* 0x00000000000079af */ /* 0x000e220000000000 */
[----:B------:R-:W-:-:S02]  /*bce0*/  @!P5 LEA.HI.X R25, R104, R166, R93, 0x1, P1 ;  /* 0x000000a66819d211 */ /* 0x000fc400008f0c5d */
[----:B------:R-:W-:Y:S02]  /*bcf0*/  ISETP.GE.AND P1, PT, R16, R3, PT ;  /* 0x000000031000720c */ /* 0x000fe40003f26270 */
[----:B------:R-:W-:-:S05]  /*bd00*/  LOP3.LUT R161, R7, 0x8, R0, 0xf8, !PT ;  /* 0x0000000807a17812 */ /* 0x000fca00078ef800 */
[----:B------:R-:W-:Y:S02]  /*bd10*/  @!P0 IMAD.MOV.U32 R8, RZ, RZ, R167 ;  /* 0x000000ffff088224 */ /* 0x000fe400078e00a7 */
[----:B------:R-:W-:Y:S01]  /*bd20*/  @!P0 IMAD.MOV.U32 R9, RZ, RZ, R166 ;  /* 0x000000ffff098224 */ /* 0x000fe200078e00a6 */
[----:B------:R-:W-:-:S04]  /*bd30*/  DEPBAR.LE SB0, 0x0 ;  /* 0x000080000000791a */ /* 0x000fc80000000000 */
[----:B------:R-:W-:Y:S06]  /*bd40*/  BAR.SYNC.DEFER_BLOCKING 0x0 ;  /* 0x0000000000007b1d */ /* 0x000fec0000010000 */
[----:B------:R-:W-:Y:S04]  /*bd50*/  @P0 STS.128 [R171+0x6000], RZ ;  /* 0x006000ffab000388 */ /* 0x000fe80000000c00 */
[----:B------:R-:W-:Y:S01]  /*bd60*/  @!PT LDS RZ, [RZ] ;  /* 0x00000000fffff984 */ /* 0x000fe20000000800 */
[----:B------:R-:W-:Y:S01]  /*bd70*/  @!PT LDS RZ, [RZ] ;  /* 0x00000000fffff984 */ /* 0x000fe20000000800 */
[----:B------:R-:W-:Y:S01]  /*bd80*/  @!PT LDS RZ, [RZ] ;  /* 0x00000000fffff984 */ /* 0x000fe20000000800 */
[----:B------:R3:W-:Y:S01]  /*bd90*/  @!P0 LDGSTS.E.BYPASS.LTC128B.128 [R171+0x6000], desc[UR6][R8.64] ;  /* 0x0600000008ab8fae */ /* 0x0007e2000b901d46 */
[----:B-1----:R-:W-:-:S03]  /*bda0*/  @!P6 LEA R12, P0, R4, R167, 0x6 ;  /* 0x000000a7040ce211 */ /* 0x002fc600078030ff */
[----:B------:R-:W-:Y:S01]  /*bdb0*/  @P5 STS.128 [R171+0x6800], RZ ;  /* 0x006800ffab005388 */ /* 0x000fe20000000c00 */
[----:B------:R-:W-:Y:S01]  /*bdc0*/  @!P6 LEA.HI.X R13, R4, R166, R5, 0x6, P0 ;  /* 0x000000a6040de211 */ /* 0x000fe200000f3405 */
[----:B------:R-:W-:Y:S01]  /*bdd0*/  @!P3 IMAD.MOV.U32 R5, RZ, RZ, R166 ;  /* 0x000000ffff05b224 */ /* 0x000fe200078e00a6 */
[----:B------:R-:W-:Y:S01]  /*bde0*/  ISETP.GE.AND P0, PT, R14, R3, PT ;  /* 0x000000030e00720c */ /* 0x000fe20003f06270 */
[----:B------:R-:W-:Y:S01]  /*bdf0*/  @!PT LDS RZ, [RZ] ;  /* 0x00000000fffff984 */ /* 0x000fe20000000800 */
[----:B------:R-:W-:Y:S01]  /*be00*/  @!PT LDS RZ, [RZ] ;  /* 0x00000000fffff984 */ /* 0x000fe20000000800 */
[----:B------:R-:W-:Y:S01]  /*be10*/  @!PT LDS RZ, [RZ] ;  /* 0x00000000fffff984 */ /* 0x000fe20000000800 */
[----:B------:R-:W-:Y:S01]  /*be20*/  @!P5 LDGSTS.E.BYPASS.LTC128B.128 [R171+0x6800], desc[UR6][R24.64] ;  /* 0x0680000018abdfae */ /* 0x000fe2000b901d46 */
[----:B------:R-:W-:Y:S02]  /*be30*/  LOP3.LUT R4, R130, 0xfffffffe, RZ, 0xc0, !PT ;  /* 0xfffffffe82047812 */ /* 0x000fe400078ec0ff */
[----:B------:R-:W-:Y:S01]  /*be40*/  SHF.R.U32.HI R14, RZ, 0x3, R7 ;  /* 0x00000003ff0e7819 */ /* 0x000fe20000011607 */
[----:B------:R-:W-:Y:S01]  /*be50*/  @P6 STS.128 [R171+0x7000], RZ ;  /* 0x007000ffab006388 */ /* 0x000fe20000000c00 */
[----:B------:R-:W1:Y:S01]  /*be60*/  @!P2 LDC.64 R6, c[0x0][0x250] ;  /* 0x00009400ff06ab82 */ /* 0x000e620000000a00 */
[----:B------:R-:W-:Y:S01]  /*be70*/  IMAD.IADD R0, R15, 0x1, -R4 ;  /* 0x000000010f007824 */ /* 0x000fe200078e0a04 */
[----:B------:R-:W-:Y:S01]  /*be80*/  LOP3.LUT R161, R161, R14, RZ, 0x3c, !PT ;  /* 0x0000000ea1a17212 */ /* 0x000fe200078e3cff */
[----:B------:R-:W-:Y:S01]  /*be90*/  @!P3 IMAD.MOV.U32 R4, RZ, RZ, R167 ;  /* 0x000000ffff04b224 */ /* 0x000fe200078e00a7 */
[----:B------:R-:W-:Y:S01]  /*bea0*/  LOP3.LUT R14, R129, 0x1c0, RZ, 0xc0, !PT ;  /* 0x000001c0810e7812 */ /* 0x000fe200078ec0ff */
[----:B--2---:R-:W-:Y:S01]  /*beb0*/  @!P3 IMAD R15, R11, 0x60, RZ ;  /* 0x000000600b0fb824 */ /* 0x004fe200078e02ff */
[----:B------:R-:W-:Y:S01]  /*bec0*/  @!PT LDS RZ, [RZ] ;  /* 0x00000000fffff984 */ /* 0x000fe20000000800 */
[----:B------:R-:W-:Y:S01]  /*bed0*/  @!PT LDS RZ, [RZ] ;  /* 0x00000000fffff984 */ /* 0x000fe20000000800 */
[----:B------:R-:W-:Y:S01]  /*bee0*/  @!PT LDS RZ, [RZ] ;  /* 0x00000000fffff984 */ /* 0x000fe20000000800 */
[----:B------:R2:W-:Y:S01]  /*bef0*/  @!P6 LDGSTS.E.BYPASS.LTC128B.128 [R171+0x7000], desc[UR6][R12.64] ;  /* 0x070000000cabefae */ /* 0x0005e2000b901d46 */
[----:B------:R-:W-:-:S02]  /*bf00*/  @!P3 IMAD.WIDE.U32 R16, R10, 0x60, R4 ;  /* 0x000000600a10b825 */ /* 0x000fc400078e0004 */
[----:B------:R-:W4:Y:S01]  /*bf10*/  @!P1 LDC.64 R10, c[0x0][0x250] ;  /* 0x00009400ff0a9b82 */ /* 0x000f220000000a00 */
[----:B------:R-:W-:Y:S01]  /*bf20*/  @P3 STS.128 [R171+0x7800], RZ ;  /* 0x007800ffab003388 */ /* 0x000fe20000000c00 */
[C---:B------:R-:W-:Y:S02]  /*bf30*/  IMAD.SHL.U32 R3, R0.reuse, 0x8, RZ ;  /* 0x0000000800037824 */ /* 0x040fe400078e00ff */
[----:B------:R-:W-:Y:S02]  /*bf40*/  @!P3 IMAD.IADD R17, R15, 0x1, R17 ;  /* 0x000000010f11b824 */ /* 0x000fe400078e0211 */
[----:B------:R-:W-:Y:S01]  /*bf50*/  IMAD R161, R0, 0x200, R161 ;  /* 0x0000020000a17824 */ /* 0x000fe200078e02a1 */
[----:B------:R-:W-:Y:S01]  /*bf60*/  LOP3.LUT R3, R14, 0x8, R3, 0xf8, !PT ;  /* 0x000000080e037812 */ /* 0x000fe200078ef803 */
[----:B---3--:R-:W3:Y:S01]  /*bf70*/  @!P4 LDC.64 R8, c[0x0][0x250] ;  /* 0x00009400ff08cb82 */ /* 0x008ee20000000a00 */
[----:B------:R-:W-:Y:S01]  /*bf80*/  SHF.R.U32.HI R14, RZ, 0x3, R14 ;  /* 0x00000003ff0e7819 */ /* 0x000fe2000001160e */
[----:B------:R-:W-:Y:S01]  /*bf90*/  @!PT LDS RZ, [RZ] ;  /* 0x00000000fffff984 */ /* 0x000fe20000000800 */
[----:B------:R-:W-:Y:S01]  /*bfa0*/  @!PT LDS RZ, [RZ] ;  /* 0x00000000fffff984 */ /* 0x000fe20000000800 */
[----:B------:R-:W-:Y:S01]  /*bfb0*/  @!PT LDS RZ, [RZ] ;  /* 0x00000000fffff984 */ /* 0x000fe20000000800 */
[----:B------:R-:W-:Y:S01]  /*bfc0*/  @!P3 LDGSTS.E.BYPASS.LTC128B.128 [R171+0x7800], desc[UR6][R16.64] ;  /* 0x0780000010abbfae */ /* 0x000fe2000b901d46 */
[----:B------:R-:W-:Y:S01]  /*bfd0*/  LEA R161, R161, UR4, 0x1 ;  /* 0x00000004a1a17c11 */ /* 0x000fe2000f8e08ff */
[----:B------:R-:W-:Y:S01]  /*bfe0*/  IMAD.MOV.U32 R0, RZ, RZ, 0x20 ;  /* 0x00000020ff007424 */ /* 0x000fe200078e00ff */
[----:B------:R-:W-:Y:S01]  /*bff0*/  LOP3.LUT R3, R3, R14, RZ, 0x3c, !PT ;  /* 0x0000000e03037212 */ /* 0x000fe200078e3cff */
[----:B------:R-:W-:Y:S01]  /*c000*/  @P4 STS.128 [R171+0x8000], RZ ;  /* 0x008000ffab004388 */ /* 0x000fe20000000c00 */
[----:B-1----:R-:W-:Y:S01]  /*c010*/  @!P2 IMAD R7, R7, 0xa0, RZ ;  /* 0x000000a00707a824 */ /* 0x002fe200078e02ff */
[----:B------:R-:W1:Y:S01]  /*c020*/  @!P0 LDC.64 R4, c[0x0][0x250] ;  /* 0x00009400ff048b82 */ /* 0x000e620000000a00 */
[----:B------:R-:W-:-:S02]  /*c030*/  VIADD R158, R161, 0x2040 ;  /* 0x00002040a19e7836 */ /* 0x000fc40000000000 */
[C---:B------:R-:W-:Y:S01]  /*c040*/  IMAD.IADD R162, R3.reuse, 0x1, R162 ;  /* 0x0000000103a27824 */ /* 0x040fe200078e02a2 */
[----:B------:R-:W-:Y:S01]  /*c050*/  LOP3.LUT R3, R3, R40, RZ, 0xfc, !PT ;  /* 0x0000002803037212 */ /* 0x000fe200078efcff */
[----:B--2---:R-:W-:-:S03]  /*c060*/  @!P0 IMAD.MOV.U32 R12, RZ, RZ, R167 ;  /* 0x000000ffff0c8224 */ /* 0x004fc600078e00a7 */
[----:B------:R-:W-:Y:S01]  /*c070*/  LEA R162, R162, UR4, 0x1 ;  /* 0x00000004a2a27c11 */ /* 0x000fe2000f8e08ff */
[----:B------:R-:W-:Y:S02]  /*c080*/  @!P0 IMAD.MOV.U32 R13, RZ, RZ, R166 ;  /* 0x000000ffff0d8224 */ /* 0x000fe400078e00a6 */
[----:B----4-:R-:W-:Y:S02]  /*c090*/  @!P1 IMAD R11, R11, 0xc0, RZ ;  /* 0x000000c00b0b9824 */ /* 0x010fe400078e02ff */
[--C-:B------:R-:W-:Y:S01]  /*c0a0*/  IMAD R160, R42, 0x2, R162.reuse ;  /* 0x000000022aa07824 */ /* 0x100fe200078e02a2 */
[----:B---3--:R-:W-:Y:S01]  /*c0b0*/  @!P4 LEA R18, P5, R8, R167, 0x7 ;  /* 0x000000a70812c211 */ /* 0x008fe200078a38ff */
[----:B------:R-:W-:-:S03]  /*c0c0*/  IMAD R159, R43, 0x2, R162 ;  /* 0x000000022b9f7824 */ /* 0x000fc600078e02a2 */
[----:B------:R-:W-:Y:S01]  /*c0d0*/  @!P4 LEA.HI.X R19, R8, R166, R9, 0x7, P5 ;  /* 0x000000a60813c211 */ /* 0x000fe200028f3c09 */
[----:B------:R-:W-:Y:S02]  /*c0e0*/  @!P2 IMAD.MOV.U32 R8, RZ, RZ, R167 ;  /* 0x000000ffff08a224 */ /* 0x000fe400078e00a7 */
[----:B------:R-:W-:Y:S02]  /*c0f0*/  @!P2 IMAD.MOV.U32 R9, RZ, RZ, R166 ;  /* 0x000000ffff09a224 */ /* 0x000fe400078e00a6 */
[----:B-1----:R-:W-:Y:S01]  /*c100*/  @!P0 IMAD.WIDE.U32 R12, R4, 0xe0, R12 ;  /* 0x000000e0040c8825 */ /* 0x002fe200078e000c */
[----:B------:R-:W-:Y:S01]  /*c110*/  @!PT LDS RZ, [RZ] ;  /* 0x00000000fffff984 */ /* 0x000fe20000000800 */
[----:B------:R-:W-:Y:S01]  /*c120*/  @!PT LDS RZ, [RZ] ;  /* 0x00000000fffff984 */ /* 0x000fe20000000800 */
[----:B------:R-:W-:Y:S01]  /*c130*/  @!PT LDS RZ, [RZ] ;  /* 0x00000000fffff984 */ /* 0x000fe20000000800 */
[----:B------:R1:W-:Y:S03]  /*c140*/  @!P4 LDGSTS.E.BYPASS.LTC128B.128 [R171+0x8000], desc[UR6][R18.64] ;  /* 0x0800000012abcfae */ /* 0x0003e6000b901d46 */
[----:B------:R-:W-:Y:S01]  /*c150*/  @!P2 IMAD.WIDE.U32 R8, R6, 0xa0, R8 ;  /* 0x000000a00608a825 */ /* 0x000fe200078e0008 */
[----:B------:R-:W-:Y:S03]  /*c160*/  @P2 STS.128 [R171+0x8800], RZ ;  /* 0x008800ffab002388 */ /* 0x000fe60000000c00 */
[----:B------:R-:W-:-:S02]  /*c170*/  @!P2 IMAD.IADD R9, R7, 0x1, R9 ;  /* 0x000000010709a824 */ /* 0x000fc400078e0209 */
[----:B------:R-:W-:Y:S02]  /*c180*/  @!P1 IMAD.MOV.U32 R6, RZ, RZ, R167 ;  /* 0x000000ffff069224 */ /* 0x000fe400078e00a7 */
        /* <DEDUP_REMOVED lines=8> */
[----:B------:R-:W-:-:S02]  /*c210*/  @!P1 IMAD.IADD R7, R11, 0x1, R7 ;  /* 0x000000010b079824 */ /* 0x000fc400078e0207 */
[----:B------:R-:W-:Y:S02]  /*c220*/  @!P0 IMAD.IADD R13, R5, 0x1, R13 ;  /* 0x00000001050d8824 */ /* 0x000fe400078e020d */
[C---:B------:R-:W-:Y:S01]  /*c230*/  VIADD R4, R161.reuse, 0x2000 ;  /* 0x00002000a1047836 */ /* 0x040fe20000000000 */
[----:B------:R-:W-:Y:S01]  /*c240*/  @!PT LDS RZ, [RZ] ;  /* 0x00000000fffff984 */ /* 0x000fe20000000800 */
[----:B------:R-:W-:Y:S01]  /*c250*/  @!PT LDS RZ, [RZ] ;  /* 0x00000000fffff984 */ /* 0x000fe20000000800 */
[----:B------:R-:W-:Y:S01]  /*c260*/  @!PT LDS RZ, [RZ] ;  /* 0x00000000fffff984 */ /* 0x000fe20000000800 */
[----:B------:R-:W-:Y:S01]  /*c270*/  @!P1 LDGSTS.E.BYPASS.LTC128B.128 [R171+0x9000], desc[UR6][R6.64] ;  /* 0x0900000006ab9fae */ /* 0x000fe2000b901d46 */
[----:B------:R-:W-:Y:S01]  /*c280*/  R2P PR, R60, 0x6 ;  /* 0x000000063c007804 */ /* 0x000fe20000000000 */
[----:B------:R-:W-:Y:S02]  /*c290*/  IMAD R157, R42, 0x2, R159 ;  /* 0x000000022a9d7824 */ /* 0x000fe400078e029f */
[----:B------:R-:W-:Y:S02]  /*c2a0*/  @P0 STS.128 [R171+0x9800], RZ ;  /* 0x009800ffab000388 */ /* 0x000fe40000000c00 */
[----:B------:R-:W-:Y:S02]  /*c2b0*/  SEL R0, R0, 0xffffffe0, !P1 ;  /* 0xffffffe000007807 */ /* 0x000fe40004800000 */
[----:B------:R-:W-:Y:S01]  /*c2c0*/  @!PT LDS RZ, [RZ] ;  /* 0x00000000fffff984 */ /* 0x000fe20000000800 */
[----:B------:R-:W-:Y:S01]  /*c2d0*/  @!PT LDS RZ, [RZ] ;  /* 0x00000000fffff984 */ /* 0x000fe20000000800 */
[----:B------:R-:W-:Y:S01]  /*c2e0*/  @!PT LDS RZ, [RZ] ;  /* 0x00000000fffff984 */ /* 0x000fe20000000800 */
[----:B------:R2:W-:Y:S03]  /*c2f0*/  @!P0 LDGSTS.E.BYPASS.LTC128B.128 [R171+0x9800], desc[UR6][R12.64] ;  /* 0x098000000cab8fae */ /* 0x0005e6000b901d46 */
[----:B------:R-:W-:Y:S01]  /*c300*/  IMAD.IADD R155, R161, 0x1, R0 ;  /* 0x00000001a19b7824 */ /* 0x000fe200078e0200 */
[----:B------:R-:W-:Y:S02]  /*c310*/  LDSM.16.M88.4 R52, [R162] ;  /* 0x00000000a234783b */ /* 0x000fe40000000200 */
[----:B------:R-:W-:-:S02]  /*c320*/  @P2 VIADD R158, R4, 0xffffffc0 ;  /* 0xffffffc0049e2836 */ /* 0x000fc40000000000 */
[----:B------:R-:W3:Y:S02]  /*c330*/  LDSM.16.M88.4 R32, [R161+0x2000] ;  /* 0x00200000a120783b */ /* 0x000ee40000000200 */
[----:B------:R-:W-:Y:S01]  /*c340*/  IMAD.IADD R144, R0, 0x1, R158 ;  /* 0x0000000100907824 */ /* 0x000fe200078e029e */
[----:B------:R-:W-:Y:S01]  /*c350*/  SHF.R.S32.HI R0, RZ, 0x1f, R59 ;  /* 0x0000001fff007819 */ /* 0x000fe2000001143b */
[----:B------:R-:W4:Y:S01]  /*c360*/  LDSM.16.M88.4 R24, [R161+0x2800] ;  /* 0x00280000a118783b */ /* 0x000f220000000200 */
[----:B------:R-:W-:Y:S02]  /*c370*/  VIADD R151, R158, 0x800 ;  /* 0x000008009e977836 */ /* 0x000fe40000000000 */
[----:B------:R-:W-:Y:S01]  /*c380*/  LEA.HI R177, R0, R59, RZ, 0x2 ;  /* 0x0000003b00b17211 */ /* 0x000fe200078f10ff */
[----:B-1----:R-:W1:Y:S01]  /*c390*/  LDSM.16.M88.4 R16, [R161+0x3000] ;  /* 0x00300000a110783b */ /* 0x002e620000000200 */
[C---:B------:R-:W-:Y:S02]  /*c3a0*/  VIADD R150, R158.reuse, 0x1000 ;  /* 0x000010009e967836 */ /* 0x040fe40000000000 */
[----:B------:R-:W-:Y:S01]  /*c3b0*/  SHF.R.S32.HI R177, RZ, 0x2, R177 ;  /* 0x00000002ffb17819 */ /* 0x000fe200000114b1 */
[----:B------:R-:W-:Y:S01]  /*c3c0*/  LDSM.16.M88.4 R120, [R160] ;  /* 0x00000000a078783b */ /* 0x000fe20000000200 */
[----:B------:R-:W-:-:S02]  /*c3d0*/  VIADD R149, R158, 0x1800 ;  /* 0x000018009e957836 */ /* 0x000fc40000000000 */
[C---:B------:R-:W-:Y:S01]  /*c3e0*/  VIADD R148, R158.reuse, 0x2000 ;  /* 0x000020009e947836 */ /* 0x040fe20000000000 */
[----:B------:R-:W5:Y:S01]  /*c3f0*/  LDSM.16.M88.4 R44, [R155+0x2000] ;  /* 0x002000009b2c783b */ /* 0x000f620000000200 */
[C---:B------:R-:W-:Y:S02]  /*c400*/  VIADD R147, R158.reuse, 0x2800 ;  /* 0x000028009e937836 */ /* 0x040fe40000000000 */
[C---:B------:R-:W-:Y:S01]  /*c410*/  VIADD R146, R158.reuse, 0x3000 ;  /* 0x000030009e927836 */ /* 0x040fe20000000000 */
[----:B--2---:R-:W2:Y:S01]  /*c420*/  LDSM.16.M88.4 R12, [R155+0x2800] ;  /* 0x002800009b0c783b */ /* 0x004ea20000000200 */
[----:B------:R-:W-:-:S03]  /*c430*/  VIADD R145, R158, 0x3800 ;  /* 0x000038009e917836 */ /* 0x000fc60000000000 */
[----:B------:R-:W2:Y:S04]  /*c440*/  LDSM.16.M88.4 R8, [R155+0x3000] ;  /* 0x003000009b08783b */ /* 0x000ea80000000200 */
[----:B------:R-:W-:Y:S04]  /*c450*/  LDSM.16.M88.4 R4, [R159] ;  /* 0x000000009f04783b */ /* 0x000fe80000000200 */
[----:B------:R-:W2:Y:S04]  /*c460*/  LDSM.16.M88.4 R48, [R158] ;  /* 0x000000009e30783b */ /* 0x000ea80000000200 */
[----:B------:R-:W2:Y:S01]  /*c470*/  LDSM.16.M88.4 R92, [R161+0x3800] ;  /* 0x00380000a15c783b */ /* 0x000ea20000000200 */
[C---:B---3--:R-:W-:Y:S03]  /*c480*/  HMMA.16816.F32 R36, R52.reuse, R32, RZ ;  /* 0x000000203424723c */ /* 0x048fe600000018ff */
[----:B------:R-:W3:Y:S04]  /*c490*/  LDSM.16.M88.4 R84, [R161+0x4000] ;  /* 0x00400000a154783b */ /* 0x000ee80000000200 */
[----:B------:R-:W3:Y:S01]  /*c4a0*/  LDSM.16.M88.4 R76, [R161+0x4800] ;  /* 0x00480000a14c783b */ /* 0x000ee20000000200 */
[C---:B----4-:R-:W-:Y:S03]  /*c4b0*/  HMMA.16816.F32 R28, R52.reuse, R24, RZ ;  /* 0x00000018341c723c */ /* 0x050fe600000018ff */
[----:B------:R-:W4:Y:S03]  /*c4c0*/  LDSM.16.M88.4 R68, [R161+0x5000] ;  /* 0x00500000a144783b */ /* 0x000f260000000200 */
[C---:B-1----:R-:W-:Y:S01]  /*c4d0*/  HMMA.16816.F32 R20, R52.reuse, R16, RZ ;  /* 0x000000103414723c */ /* 0x042fe200000018ff */
[----:B------:R-:W1:Y:S04]  /*c4e0*/  LDSM.16.M88.4 R124, [R161+0x5800] ;  /* 0x00580000a17c783b */ /* 0x000e680000000200 */
        /* <DEDUP_REMOVED lines=8> */
[C---:B-----5:R-:W-:Y:S01]  /*c570*/  HMMA.16816.F32 R36, R120.reuse, R44, R36 ;  /* 0x0000002c7824723c */ /* 0x060fe20000001824 */
[----:B------:R-:W0:Y:S05]  /*c580*/  LDGDEPBAR ;  /* 0x00000000000079af */ /* 0x000e2a0000000000 */
[C---:B--2---:R-:W-:Y:S06]  /*c590*/  HMMA.16816.F32 R28, R120.reuse, R12, R28 ;  /* 0x0000000c781c723c */ /* 0x044fec000000181c */
[C---:B------:R-:W-:Y:S01]  /*c5a0*/  HMMA.16816.F32 R24, R120.reuse, R14, R24 ;  /* 0x0000000e7818723c */ /* 0x040fe20000001818 */
[----:B------:R-:W-:Y:S05]  /*c5b0*/  LDSM.16.M88.4 R12, [R144] ;  /* 0x00000000900c783b */ /* 0x000fea0000000200 */
[C---:B------:R-:W-:Y:S06]  /*c5c0*/  HMMA.16816.F32 R20, R120.reuse, R8, R20 ;  /* 0x000000087814723c */ /* 0x040fec0000001814 */
[C---:B------:R-:W-:Y:S01]  /*c5d0*/  HMMA.16816.F32 R16, R120.reuse, R10, R16 ;  /* 0x0000000a7810723c */ /* 0x040fe20000001810 */
[----:B------:R-:W2:Y:S05]  /*c5e0*/  LDSM.16.M88.4 R8, [R157] ;  /* 0x000000009d08783b */ /* 0x000eaa0000000200 */
[----:B------:R-:W-:Y:S01]  /*c5f0*/  HMMA.16816.F32 R32, R120, R46, R32 ;  /* 0x0000002e7820723c */ /* 0x000fe20000001820 */
[----:B------:R-:W5:Y:S05]  /*c600*/  LDSM.16.M88.4 R44, [R158+0x800] ;  /* 0x000800009e2c783b */ /* 0x000f6a0000000200 */
[----:B------:R-:W-:Y:S06]  /*c610*/  HMMA.16816.F32 R36, R4, R48, R36 ;  /* 0x000000300424723c */ /* 0x000fec0000001824 */
        /* <DEDUP_REMOVED lines=8> */
[C---:B-1----:R-:W-:Y:S06]  /*c6a0*/  HMMA.16816.F32 R64, R52.reuse, R124, RZ ;  /* 0x0000007c3440723c */ /* 0x042fec00000018ff */
[----:B------:R-:W-:Y:S01]  /*c6b0*/  HMMA.16816.F32 R52, R52, R126, RZ ;  /* 0x0000007e3434723c */ /* 0x000fe200000018ff */
[----:B------:R-:W1:Y:S05]  /*c6c0*/  LDSM.16.M88.4 R124, [R158+0x1000] ;  /* 0x001000009e7c783b */ /* 0x000e6a0000000200 */
[----:B------:R-:W-:Y:S01]  /*c6d0*/  HMMA.16816.F32 R48, R4, R50, R32 ;  /* 0x000000320430723c */ /* 0x000fe20000001820 */
[----:B------:R-:W3:Y:S05]  /*c6e0*/  LDSM.16.M88.4 R32, [R144+0x800] ;  /* 0x000800009020783b */ /* 0x000eea0000000200 */
[----:B--2---:R-:W-:Y:S06]  /*c6f0*/  HMMA.16816.F32 R36, R8, R12, R36 ;  /* 0x0000000c0824723c */ /* 0x004fec0000001824 */
[----:B-----5:R-:W-:Y:S01]  /*c700*/  HMMA.16816.F32 R28, R4, R44, R28 ;  /* 0x0000002c041c723c */ /* 0x020fe2000000181c */
[----:B------:R-:W-:Y:S01]  /*c710*/  IMAD.SHL.U32 R13, R57, 0x2, RZ ;  /* 0x00000002390d7824 */ /* 0x000fe200078e00ff */
[----:B------:R-:W-:-:S04]  /*c720*/  IADD3 R12, R58, 0x1, R177 ;  /* 0x000000013a0c7810 */ /* 0x000fc80007ffe0b1 */
[----:B------:R-:W-:Y:S01]  /*c730*/  HMMA.16816.F32 R24, R4, R46, R24 ;  /* 0x0000002e0418723c */ /* 0x000fe20000001818 */
[----:B------:R-:W2:Y:S01]  /*c740*/  LDSM.16.M88.4 R44, [R158+0x1800] ;  /* 0x001800009e2c783b */ /* 0x000ea20000000200 */
[----:B------:R-:W-:Y:S02]  /*c750*/  IADD3 R12, R63, R12, -R168 ;  /* 0x0000000c3f0c7210 */ /* 0x000fe40007ffe8a8 */
[----:B------:R-:W-:Y:S02]  /*c760*/  LOP3.LUT R13, R13, 0x6, RZ, 0xc0, !PT ;  /* 0x000000060d0d7812 */ /* 0x000fe400078ec0ff */
[----:B------:R-:W-:Y:S01]  /*c770*/  HMMA.16816.F32 R64, R120, R100, R64 ;  /* 0x000000647840723c */ /* 0x000fe20000001840 */
[----:B------:R-:W-:Y:S02]  /*c780*/  VIADD R58, R12, UR5 ;  /* 0x000000050c3a7c36 */ /* 0x000fe40008000000 */
[----:B------:R-:W-:-:S03]  /*c790*/  IMAD.IADD R0, R2, 0x1, R13 ;  /* 0x0000000102007824 */ /* 0x000fc600078e020d */
[----:B------:R-:W-:Y:S01]  /*c7a0*/  HMMA.16816.F32 R52, R120, R102, R52 ;  /* 0x000000667834723c */ /* 0x000fe20000001834 */
[----:B------:R-:W4:Y:S01]  /*c7b0*/  LDSM.16.M88.4 R100, [R144+0x1000] ;  /* 0x001000009064783b */ /* 0x000f220000000200 */
[----:B------:R-:W-:Y:S01]  /*c7c0*/  VIADD R12, R0, 0x1 ;  /* 0x00000001000c7836 */ /* 0x000fe20000000000 */
[C---:B------:R-:W-:Y:S02]  /*c7d0*/  VIMNMX R57, R58.reuse, R63, PT ;  /* 0x0000003f3a397248 */ /* 0x040fe40003fe0100 */
[----:B------:R-:W-:Y:S01]  /*c7e0*/  VIADDMNMX R58, R58, 0x8, R63, PT ;  /* 0x000000083a3a7846 */ /* 0x000fe2000380013f */
[----:B------:R-:W-:Y:S01]  /*c7f0*/  HMMA.16816.F32 R48, R8, R14, R48 ;  /* 0x0000000e0830723c */ /* 0x000fe20000001830 */
[CC--:B------:R-:W-:Y:S01]  /*c800*/  ISETP.GE.AND P1, PT, R12.reuse, R57.reuse, PT ;  /* 0x000000390c00720c */ /* 0x0c0fe20003f26270 */
[----:B------:R-:W-:Y:S01]  /*c810*/  LDSM.16.M88.4 R60, [R158+0x2000] ;  /* 0x002000009e3c783b */ /* 0x000fe20000000200 */
[----:B------:R-:W-:Y:S01]  /*c820*/  ISETP.GE.AND P0, PT, R12, R58, PT ;  /* 0x0000003a0c00720c */ /* 0x000fe20003f06270 */
[C---:B------:R-:W-:Y:S01]  /*c830*/  VIADD R12, R0.reuse, 0x8 ;  /* 0x00000008000c7836 */ /* 0x040fe20000000000 */
[----:B------:R-:W-:Y:S01]  /*c840*/  FSEL R132, R37, -INF , !P1 ;  /* 0xff80000025847808 */ /* 0x000fe20004800000 */
[----:B------:R-:W-:Y:S01]  /*c850*/  HMMA.16816.F32 R96, R120, R116, R96 ;  /* 0x000000747860723c */ /* 0x000fe20000001860 */
[----:B------:R-:W-:Y:S01]  /*c860*/  P2R R139, PR, RZ, 0x1 ;  /* 0x00000001ff8b7803 */ /* 0x000fe20000000000 */
[----:B------:R-:W-:Y:S01]  /*c870*/  VIADD R37, R0, 0x19 ;  /* 0x0000001900257836 */ /* 0x000fe20000000000 */
[----:B------:R-:W-:-:S02]  /*c880*/  ISETP.GE.AND P0, PT, R12, R57, PT ;  /* 0x000000390c00720c */ /* 0x000fc40003f06270 */
[----:B------:R-:W-:Y:S01]  /*c890*/  ISETP.GE.AND P2, PT, R12, R58, PT ;  /* 0x0000003a0c00720c */ /* 0x000fe20003f46270 */
[C---:B-1----:R-:W-:Y:S01]  /*c8a0*/  HMMA.16816.F32 R20, R4.reuse, R124, R20 ;  /* 0x0000007c0414723c */ /* 0x042fe20000001814 */
[----:B------:R-:W1:Y:S05]  /*c8b0*/  LDSM.16.M88.4 R12, [R144+0x1800] ;  /* 0x00180000900c783b */ /* 0x000e6a0000000200 */
[----:B------:R-:W-:Y:S06]  /*c8c0*/  HMMA.16816.F32 R16, R4, R126, R16 ;  /* 0x0000007e0410723c */ /* 0x000fec0000001810 */
[----:B------:R-:W-:Y:S01]  /*c8d0*/  HMMA.16816.F32 R92, R120, R118, R92 ;  /* 0x00000076785c723c */ /* 0x000fe2000000185c */
[----:B------:R-:W-:-:S02]  /*c8e0*/  FSEL R40, R48, -INF , !P0 ;  /* 0xff80000030287808 */ /* 0x000fc40004000000 */
[----:B------:R-:W-:-:S03]  /*c8f0*/  FSEL R41, R50, -INF , !P2 ;  /* 0xff80000032297808 */ /* 0x000fc60005000000 */
[C---:B---3--:R-:W-:Y:S06]  /*c900*/  HMMA.16816.F32 R28, R8.reuse, R32, R28 ;  /* 0x00000020081c723c */ /* 0x048fec000000181c */
[----:B------:R-:W-:Y:S01]  /*c910*/  HMMA.16816.F32 R24, R8, R34, R24 ;  /* 0x000000220818723c */ /* 0x000fe20000001818 */
[C---:B------:R-:W-:Y:S02]  /*c920*/  VIADD R33, R0.reuse, 0x9 ;  /* 0x0000000900217836 */ /* 0x040fe40000000000 */
[----:B------:R-:W-:-:S03]  /*c930*/  VIADD R32, R0, 0x10 ;  /* 0x0000001000207836 */ /* 0x000fc60000000000 */
[CC--:B------:R-:W-:Y:S01]  /*c940*/  ISETP.GE.AND P3, PT, R33.reuse, R57.reuse, PT ;  /* 0x000000392100720c */ /* 0x0c0fe20003f66270 */
[----:B--2---:R-:W-:Y:S01]  /*c950*/  HMMA.16816.F32 R96, R4, R44, R96 ;  /* 0x0000002c0460723c */ /* 0x004fe20000001860 */
[-C--:B------:R-:W-:Y:S01]  /*c960*/  ISETP.GE.AND P4, PT, R33, R58.reuse, PT ;  /* 0x0000003a2100720c */ /* 0x080fe20003f86270 */
[----:B------:R-:W-:Y:S01]  /*c970*/  VIADD R33, R0, 0x11 ;  /* 0x0000001100217836 */ /* 0x000fe20000000000 */
[C---:B------:R-:W-:Y:S02]  /*c980*/  ISETP.GE.AND P5, PT, R32.reuse, R57, PT ;  /* 0x000000392000720c */ /* 0x040fe40003fa6270 */
[----:B------:R-:W-:Y:S01]  /*c990*/  ISETP.GE.AND P0, PT, R32, R58, PT ;  /* 0x0000003a2000720c */ /* 0x000fe20003f06270 */
[----:B------:R-:W-:Y:S01]  /*c9a0*/  VIADD R32, R0, 0x18 ;  /* 0x0000001800207836 */ /* 0x000fe20000000000 */
[----:B------:R-:W-:Y:S01]  /*c9b0*/  HMMA.16816.F32 R88, R120, R112, R88 ;  /* 0x000000707858723c */ /* 0x000fe20000001858 */
[----:B------:R-:W-:Y:S02]  /*c9c0*/  FSEL R134, R49, -INF , !P3 ;  /* 0xff80000031867808 */ /* 0x000fe40005800000 */
[----:B------:R-:W-:-:S02]  /*c9d0*/  FSEL R135, R51, -INF , !P4 ;  /* 0xff80000033877808 */ /* 0x000fc40006000000 */
[CC--:B------:R-:W-:Y:S01]  /*c9e0*/  ISETP.GE.AND P1, PT, R33.reuse, R57.reuse, PT ;  /* 0x000000392100720c */ /* 0x0c0fe20003f26270 */
[C---:B----4-:R-:W-:Y:S01]  /*c9f0*/  HMMA.16816.F32 R20, R8.reuse, R100, R20 ;  /* 0x000000640814723c */ /* 0x050fe20000001814 */
[-C--:B------:R-:W-:Y:S02]  /*ca00*/  ISETP.GE.AND P2, PT, R33, R58.reuse, PT ;  /* 0x0000003a2100720c */ /* 0x080fe40003f46270 */
[C---:B------:R-:W-:Y:S02]  /*ca10*/  ISETP.GE.AND P3, PT, R32.reuse, R57, PT ;  /* 0x000000392000720c */ /* 0x040fe40003f66270 */
[----:B------:R-:W-:Y:S01]  /*ca20*/  ISETP.GE.AND P4, PT, R32, R58, PT ;  /* 0x0000003a2000720c */ /* 0x000fe20003f86270 */
[----:B------:R-:W-:Y:S01]  /*ca30*/  HMMA.16816.F32 R16, R8, R102, R16 ;  /* 0x000000660810723c */ /* 0x000fe20000001810 */
[----:B------:R-:W2:Y:S01]  /*ca40*/  LDSM.16.M88.4 R32, [R158+0x2800] ;  /* 0x002800009e20783b */ /* 0x000ea20000000200 */
[----:B------:R-:W-:Y:S01]  /*ca50*/  FSEL R138, R28, -INF , !P5 ;  /* 0xff8000001c8a7808 */ /* 0x000fe20006800000 */
[----:B------:R-:W-:Y:S01]  /*ca60*/  VIADD R28, R0, 0x20 ;  /* 0x00000020001c7836 */ /* 0x000fe20000000000 */
[----:B------:R-:W-:-:S02]  /*ca70*/  FSEL R131, R30, -INF , !P0 ;  /* 0xff8000001e837808 */ /* 0x000fc40004000000 */
[----:B------:R-:W-:Y:S01]  /*ca80*/  HMMA.16816.F32 R92, R4, R46, R92 ;  /* 0x0000002e045c723c */ /* 0x000fe2000000185c */
[----:B------:R-:W-:Y:S01]  /*ca90*/  FSEL R142, R24, -INF , !P3 ;  /* 0xff800000188e7808 */ /* 0x000fe20005800000 */
[----:B------:R-:W-:Y:S01]  /*caa0*/  VIADD R24, R0, 0x28 ;  /* 0x0000002800187836 */ /* 0x000fe20000000000 */
[C---:B------:R-:W-:Y:S01]  /*cab0*/  ISETP.GE.AND P5, PT, R37.reuse, R57, PT ;  /* 0x000000392500720c */ /* 0x040fe20003fa6270 */
[----:B------:R-:W3:Y:S01]  /*cac0*/  LDSM.16.M88.4 R44, [R144+0x2000] ;  /* 0x00200000902c783b */ /* 0x000ee20000000200 */
[----:B------:R-:W-:Y:S01]  /*cad0*/  ISETP.GE.AND P0, PT, R37, R58, PT ;  /* 0x0000003a2500720c */ /* 0x000fe20003f06270 */
[C---:B------:R-:W-:Y:S01]  /*cae0*/  HMMA.16816.F32 R84, R120.reuse, R114, R84 ;  /* 0x000000727854723c */ /* 0x040fe20000001854 */
[----:B------:R-:W-:Y:S02]  /*caf0*/  FSEL R140, R29, -INF , !P1 ;  /* 0xff8000001d8c7808 */ /* 0x000fe40004800000 */
[----:B------:R-:W-:Y:S02]  /*cb00*/  FSEL R129, R31, -INF , !P2 ;  /* 0xff8000001f817808 */ /* 0x000fe40005000000 */
[----:B------:R-:W-:Y:S01]  /*cb10*/  FSEL R136, R25, -INF , !P5 ;  /* 0xff80000019887808 */ /* 0x000fe20006800000 */
[----:B------:R-:W-:Y:S01]  /*cb20*/  HMMA.16816.F32 R80, R120, R108, R80 ;  /* 0x0000006c7850723c */ /* 0x000fe20000001850 */
[----:B------:R-:W-:-:S02]  /*cb30*/  FSEL R137, R27, -INF , !P0 ;  /* 0xff8000001b897808 */ /* 0x000fc40004000000 */
[CC--:B------:R-:W-:Y:S02]  /*cb40*/  ISETP.GE.AND P1, PT, R28.reuse, R57.reuse, PT ;  /* 0x000000391c00720c */ /* 0x0c0fe40003f26270 */
[-C--:B------:R-:W-:Y:S01]  /*cb50*/  ISETP.GE.AND P2, PT, R28, R58.reuse, PT ;  /* 0x0000003a1c00720c */ /* 0x080fe20003f46270 */
[----:B------:R-:W-:Y:S01]  /*cb60*/  VIADD R28, R0, 0x21 ;  /* 0x00000021001c7836 */ /* 0x000fe20000000000 */
[----:B------:R-:W-:Y:S01]  /*cb70*/  FSEL R133, R26, -INF , !P4 ;  /* 0xff8000001a857808 */ /* 0x000fe20006000000 */
[----:B-1----:R-:W-:Y:S01]  /*cb80*/  HMMA.16816.F32 R96, R8, R12, R96 ;  /* 0x0000000c0860723c */ /* 0x002fe20000001860 */
[CC--:B------:R-:W-:Y:S02]  /*cb90*/  ISETP.GE.AND P5, PT, R24.reuse, R57.reuse, PT ;  /* 0x000000391800720c */ /* 0x0c0fe40003fa6270 */
[-C--:B------:R-:W-:Y:S02]  /*cba0*/  ISETP.GE.AND P0, PT, R24, R58.reuse, PT ;  /* 0x0000003a1800720c */ /* 0x080fe40003f06270 */
[----:B------:R-:W1:Y:S01]  /*cbb0*/  LDSM.16.M88.4 R24, [R158+0x3000] ;  /* 0x003000009e18783b */ /* 0x000e620000000200 */
[-C--:B------:R-:W-:Y:S01]  /*cbc0*/  ISETP.GE.AND P3, PT, R28, R57.reuse, PT ;  /* 0x000000391c00720c */ /* 0x080fe20003f66270 */
[----:B------:R-:W-:Y:S01]  /*cbd0*/  VIADD R13, R0, 0x29 ;  /* 0x00000029000d7836 */ /* 0x000fe20000000000 */
[----:B------:R-:W-:Y:S01]  /*cbe0*/  ISETP.GE.AND P4, PT, R28, R58, PT ;  /* 0x0000003a1c00720c */ /* 0x000fe20003f86270 */
[----:B------:R-:W-:Y:S01]  /*cbf0*/  VIADD R12, R0, 0x30 ;  /* 0x00000030000c7836 */ /* 0x000fe20000000000 */
[----:B------:R-:W-:Y:S01]  /*cc00*/  HMMA.16816.F32 R76, R120, R110, R76 ;  /* 0x0000006e784c723c */ /* 0x000fe2000000184c */
[----:B------:R-:W-:Y:S01]  /*cc10*/  FSEL R130, R20, -INF , !P1 ;  /* 0xff80000014827808 */ /* 0x000fe20004800000 */
[----:B------:R-:W4:Y:S01]  /*cc20*/  LDSM.16.M88.4 R28, [R144+0x2800] ;  /* 0x00280000901c783b */ /* 0x000f220000000200 */
[----:B------:R-:W-:Y:S01]  /*cc30*/  FSEL R124, R21, -INF , !P3 ;  /* 0xff800000157c7808 */ /* 0x000fe20005800000 */
[C---:B------:R-:W-:Y:S01]  /*cc40*/  VIADD R20, R0.reuse, 0x40 ;  /* 0x0000004000147836 */ /* 0x040fe20000000000 */
[----:B------:R-:W-:Y:S01]  /*cc50*/  FSEL R59, R23, -INF , !P4 ;  /* 0xff800000173b7808 */ /* 0x000fe20006000000 */
[----:B------:R-:W-:Y:S01]  /*cc60*/  HMMA.16816.F32 R88, R4, R60, R88 ;  /* 0x0000003c0458723c */ /* 0x000fe20000001858 */
[-C--:B------:R-:W-:Y:S01]  /*cc70*/  ISETP.GE.AND P1, PT, R13, R57.reuse, PT ;  /* 0x000000390d00720c */ /* 0x080fe20003f26270 */
[----:B------:R-:W-:Y:S01]  /*cc80*/  VIADD R21, R0, 0x39 ;  /* 0x0000003900157836 */ /* 0x000fe20000000000 */
[----:B------:R-:W-:-:S02]  /*cc90*/  ISETP.GE.AND P3, PT, R12, R57, PT ;  /* 0x000000390c00720c */ /* 0x000fc40003f66270 */
[-C--:B------:R-:W-:Y:S01]  /*cca0*/  ISETP.GE.AND P4, PT, R12, R58.reuse, PT ;  /* 0x0000003a0c00720c */ /* 0x080fe20003f86270 */
[----:B------:R-:W-:Y:S01]  /*ccb0*/  VIADD R12, R0, 0x38 ;  /* 0x00000038000c7836 */ /* 0x000fe20000000000 */
[----:B------:R-:W-:Y:S01]  /*ccc0*/  FSEL R61, R22, -INF , !P2 ;  /* 0xff800000163d7808 */ /* 0x000fe20005000000 */
[C---:B------:R-:W-:Y:S01]  /*ccd0*/  HMMA.16816.F32 R72, R120.reuse, R104, R72 ;  /* 0x000000687848723c */ /* 0x040fe20000001848 */
[----:B------:R-:W-:Y:S01]  /*cce0*/  ISETP.GE.AND P2, PT, R13, R58, PT ;  /* 0x0000003a0d00720c */ /* 0x000fe20003f46270 */
[----:B------:R-:W-:Y:S01]  /*ccf0*/  VIADD R13, R0, 0x31 ;  /* 0x00000031000d7836 */ /* 0x000fe20000000000 */
[----:B------:R-:W-:Y:S02]  /*cd00*/  FSEL R128, R16, -INF , !P5 ;  /* 0xff80000010807808 */ /* 0x000fe40006800000 */
[----:B------:R-:W-:Y:S01]  /*cd10*/  FSEL R125, R18, -INF , !P0 ;  /* 0xff800000127d7808 */ /* 0x000fe20004000000 */
[----:B------:R-:W-:Y:S01]  /*cd20*/  HMMA.16816.F32 R68, R120, R106, R68 ;  /* 0x0000006a7844723c */ /* 0x000fe20000001844 */
[----:B------:R-:W-:-:S02]  /*cd30*/  FSEL R126, R17, -INF , !P1 ;  /* 0xff800000117e7808 */ /* 0x000fc40004800000 */
[----:B------:R-:W-:Y:S02]  /*cd40*/  FSEL R127, R19, -INF , !P2 ;  /* 0xff800000137f7808 */ /* 0x000fe40005000000 */
[CC--:B------:R-:W-:Y:S01]  /*cd50*/  ISETP.GE.AND P5, PT, R13.reuse, R57.reuse, PT ;  /* 0x000000390d00720c */ /* 0x0c0fe20003fa6270 */
[----:B------:R-:W-:Y:S01]  /*cd60*/  HMMA.16816.F32 R92, R8, R14, R92 ;  /* 0x0000000e085c723c */ /* 0x000fe2000000185c */
[-C--:B------:R-:W-:Y:S01]  /*cd70*/  ISETP.GE.AND P0, PT, R13, R58.reuse, PT ;  /* 0x0000003a0d00720c */ /* 0x080fe20003f06270 */
[----:B------:R-:W-:Y:S01]  /*cd80*/  LDSM.16.M88.4 R16, [R144+0x3000] ;  /* 0x003000009010783b */ /* 0x000fe20000000200 */
[C---:B------:R-:W-:Y:S02]  /*cd90*/  ISETP.GE.AND P1, PT, R12.reuse, R57, PT ;  /* 0x000000390c00720c */ /* 0x040fe40003f26270 */
[----:B------:R-:W-:Y:S01]  /*cda0*/  ISETP.GE.AND P2, PT, R12, R58, PT ;  /* 0x0000003a0c00720c */ /* 0x000fe20003f46270 */
[----:B------:R-:W-:Y:S01]  /*cdb0*/  HMMA.16816.F32 R84, R4, R62, R84 ;  /* 0x0000003e0454723c */ /* 0x000fe20000001854 */
[----:B------:R-:W5:Y:S01]  /*cdc0*/  LDSM.16.M88.4 R12, [R158+0x3800] ;  /* 0x003800009e0c783b */ /* 0x000f620000000200 */
[----:B------:R-:W-:-:S02]  /*cdd0*/  FSEL R100, R97, -INF , !P5 ;  /* 0xff80000061647808 */ /* 0x000fc40006800000 */
[----:B------:R-:W-:Y:S02]  /*cde0*/  FSEL R101, R99, -INF , !P0 ;  /* 0xff80000063657808 */ /* 0x000fe40004000000 */
[C---:B--2---:R-:W-:Y:S01]  /*cdf0*/  HMMA.16816.F32 R80, R4.reuse, R32, R80 ;  /* 0x000000200450723c */ /* 0x044fe20000001850 */
        /* <DEDUP_REMOVED lines=8> */
[----:B---3--:R-:W-:Y:S01]  /*ce80*/  HMMA.16816.F32 R88, R8, R44, R88 ;  /* 0x0000002c0858723c */ /* 0x008fe20000001858 */
[----:B------:R-:W-:Y:S01]  /*ce90*/  FSEL R104, R93, -INF , !P3 ;  /* 0xff8000005d687808 */ /* 0x000fe20005800000 */
[----:B------:R-:W-:Y:S01]  /*cea0*/  VIADD R21, R0, 0x41 ;  /* 0x0000004100157836 */ /* 0x000fe20000000000 */
[----:B------:R-:W-:Y:S02]  /*ceb0*/  FSEL R123, R95, -INF , !P4 ;  /* 0xff8000005f7b7808 */ /* 0x000fe40006000000 */
[C---:B------:R-:W-:Y:S01]  /*cec0*/  ISETP.GE.AND P3, PT, R20.reuse, R57, PT ;  /* 0x000000391400720c */ /* 0x040fe20003f66270 */
[----:B-1----:R-:W-:Y:S01]  /*ced0*/  HMMA.16816.F32 R72, R4, R24, R72 ;  /* 0x000000180448723c */ /* 0x002fe20000001848 */
[----:B------:R-:W-:Y:S01]  /*cee0*/  ISETP.GE.AND P4, PT, R20, R58, PT ;  /* 0x0000003a1400720c */ /* 0x000fe20003f86270 */
[----:B------:R-:W-:Y:S01]  /*cef0*/  VIADD R20, R0, 0x49 ;  /* 0x0000004900147836 */ /* 0x000fe20000000000 */
[----:B------:R-:W-:-:S02]  /*cf00*/  FSEL R122, R92, -INF , !P1 ;  /* 0xff8000005c7a7808 */ /* 0x000fc40004800000 */
[----:B------:R-:W-:Y:S01]  /*cf10*/  ISETP.GE.AND P1, PT, R21, R57, PT ;  /* 0x000000391500720c */ /* 0x000fe20003f26270 */
[----:B------:R-:W-:Y:S01]  /*cf20*/  HMMA.16816.F32 R68, R4, R26, R68 ;  /* 0x0000001a0444723c */ /* 0x000fe20000001844 */
[----:B------:R-:W1:Y:S01]  /*cf30*/  LDSM.16.M88.4 R24, [R144+0x3800] ;  /* 0x003800009018783b */ /* 0x000e620000000200 */
[----:B------:R-:W-:Y:S01]  /*cf40*/  FSEL R105, R94, -INF , !P2 ;  /* 0xff8000005e697808 */ /* 0x000fe20005000000 */
[----:B------:R-:W-:-:S04]  /*cf50*/  DEPBAR.LE SB0, 0x0 ;  /* 0x000080000000791a */ /* 0x000fc80000000000 */
[----:B------:R-:W-:Y:S01]  /*cf60*/  HMMA.16816.F32 R84, R8, R46, R84 ;  /* 0x0000002e0854723c */ /* 0x000fe20000001854 */
[----:B------:R-:W-:Y:S01]  /*cf70*/  ISETP.GE.AND P2, PT, R21, R58, PT ;  /* 0x0000003a1500720c */ /* 0x000fe20003f46270 */
[----:B------:R-:W-:-:S03]  /*cf80*/  VIADD R21, R0, 0x51 ;  /* 0x0000005100157836 */ /* 0x000fc60000000000 */
[----:B------:R-:W-:Y:S01]  /*cf90*/  FSEL R106, R88, -INF , !P5 ;  /* 0xff800000586a7808 */ /* 0x000fe20006800000 */
[C---:B----4-:R-:W-:Y:S01]  /*cfa0*/  HMMA.16816.F32 R80, R8.reuse, R28, R80 ;  /* 0x0000001c0850723c */ /* 0x050fe20000001850 */
[----:B------:R-:W-:Y:S02]  /*cfb0*/  FSEL R115, R90, -INF , !P0 ;  /* 0xff8000005a737808 */ /* 0x000fe40004000000 */
[C---:B------:R-:W-:Y:S02]  /*cfc0*/  ISETP.GE.AND P5, PT, R20.reuse, R57, PT ;  /* 0x000000391400720c */ /* 0x040fe40003fa6270 */
[----:B------:R-:W-:Y:S01]  /*cfd0*/  ISETP.GE.AND P0, PT, R20, R58, PT ;  /* 0x0000003a1400720c */ /* 0x000fe20003f06270 */
[----:B------:R-:W-:Y:S01]  /*cfe0*/  HMMA.16816.F32 R76, R8, R30, R76 ;  /* 0x0000001e084c723c */ /* 0x000fe2000000184c */
[----:B------:R-:W-:Y:S01]  /*cff0*/  VIADD R20, R0, 0x50 ;  /* 0x0000005000147836 */ /* 0x000fe20000000000 */
[----:B------:R-:W-:Y:S02]  /*d000*/  FSEL R108, R89, -INF , !P1 ;  /* 0xff800000596c7808 */ /* 0x000fe40004800000 */
[----:B------:R-:W-:-:S02]  /*d010*/  FSEL R119, R91, -INF , !P2 ;  /* 0xff8000005b777808 */ /* 0x000fc40005000000 */
[----:B-----5:R-:W-:Y:S01]  /*d020*/  HMMA.16816.F32 R64, R4, R12, R64 ;  /* 0x0000000c0440723c */ /* 0x020fe20000001840 */
[C---:B------:R-:W-:Y:S02]  /*d030*/  ISETP.GE.AND P1, PT, R20.reuse, R57, PT ;  /* 0x000000391400720c */ /* 0x040fe40003f26270 */
[----:B------:R-:W-:-:S03]  /*d040*/  ISETP.GE.AND P2, PT, R20, R58, PT ;  /* 0x0000003a1400720c */ /* 0x000fc60003f46270 */
[C---:B------:R-:W-:Y:S01]  /*d050*/  HMMA.16816.F32 R72, R8.reuse, R16, R72 ;  /* 0x000000100848723c */ /* 0x040fe20000001848 */
[----:B------:R-:W-:Y:S01]  /*d060*/  VIADD R12, R0, 0x58 ;  /* 0x00000058000c7836 */ /* 0x000fe20000000000 */
[----:B------:R-:W-:Y:S01]  /*d070*/  FSEL R117, R86, -INF , !P4 ;  /* 0xff80000056757808 */ /* 0x000fe20006000000 */
[----:B------:R-:W-:Y:S01]  /*d080*/  VIADD R13, R0, 0x59 ;  /* 0x00000059000d7836 */ /* 0x000fe20000000000 */
[----:B------:R-:W-:Y:S02]  /*d090*/  FSEL R110, R85, -INF , !P5 ;  /* 0xff800000556e7808 */ /* 0x000fe40006800000 */
[----:B------:R-:W-:Y:S01]  /*d0a0*/  HMMA.16816.F32 R68, R8, R18, R68 ;  /* 0x000000120844723c */ /* 0x000fe20000001844 */
[----:B------:R-:W-:Y:S01]  /*d0b0*/  FSEL R116, R80, -INF , !P1 ;  /* 0xff80000050747808 */ /* 0x000fe20004800000 */
[----:B------:R-:W-:Y:S01]  /*d0c0*/  BAR.SYNC.DEFER_BLOCKING 0x0 ;  /* 0x0000000000007b1d */ /* 0x000fe20000010000 */
[-C--:B------:R-:W-:Y:S02]  /*d0d0*/  ISETP.GE.AND P4, PT, R21, R58.reuse, PT ;  /* 0x0000003a1500720c */ /* 0x080fe40003f86270 */
[C---:B------:R-:W-:Y:S01]  /*d0e0*/  ISETP.GE.AND P5, PT, R12.reuse, R57, PT ;  /* 0x000000390c00720c */ /* 0x040fe20003fa6270 */
[----:B------:R-:W-:Y:S01]  /*d0f0*/  HMMA.16816.F32 R52, R4, R14, R52 ;  /* 0x0000000e0434723c */ /* 0x000fe20000001834 */
[----:B------:R-:W-:Y:S01]  /*d100*/  ISETP.GE.AND P1, PT, R12, R58, PT ;  /* 0x0000003a0c00720c */ /* 0x000fe20003f26270 */
[----:B------:R-:W-:Y:S01]  /*d110*/  VIADD R12, R0, 0x68 ;  /* 0x00000068000c7836 */ /* 0x000fe20000000000 */
[----:B------:R-:W-:-:S02]  /*d120*/  FSEL R111, R83, -INF , !P4 ;  /* 0xff800000536f7808 */ /* 0x000fc40006000000 */
[----:B------:R-:W-:Y:S02]  /*d130*/  FSEL R118, R76, -INF , !P5 ;  /* 0xff8000004c767808 */ /* 0x000fe40006800000 */
[----:B------:R-:W-:Y:S01]  /*d140*/  VIADD R4, R0, 0x60 ;  /* 0x0000006000047836 */ /* 0x000fe20000000000 */
[----:B------:R-:W-:Y:S01]  /*d150*/  FSEL R109, R78, -INF , !P1 ;  /* 0xff8000004e6d7808 */ /* 0x000fe20004800000 */
[----:B------:R-:W-:Y:S01]  /*d160*/  VIADD R5, R0, 0x61 ;  /* 0x0000006100057836 */ /* 0x000fe20000000000 */
[----:B------:R-:W-:Y:S02]  /*d170*/  FSEL R120, R84, -INF , !P3 ;  /* 0xff80000054787808 */ /* 0x000fe40005800000 */
[CC--:B------:R-:W-:Y:S02]  /*d180*/  ISETP.GE.AND P4, PT, R4.reuse, R57.reuse, PT ;  /* 0x000000390400720c */ /* 0x0c0fe40003f86270 */
[----:B------:R-:W-:Y:S02]  /*d190*/  ISETP.GE.AND P6, PT, R4, R58, PT ;  /* 0x0000003a0400720c */ /* 0x000fe40003fc6270 */
[----:B------:R-:W-:-:S02]  /*d1a0*/  ISETP.GE.AND P1, PT, R5, R57, PT ;  /* 0x000000390500720c */ /* 0x000fc40003f26270 */
[-C--:B------:R-:W-:Y:S02]  /*d1b0*/  ISETP.GE.AND P5, PT, R5, R58.reuse, PT ;  /* 0x0000003a0500720c */ /* 0x080fe40003fa6270 */
[C---:B-1----:R-:W-:Y:S01]  /*d1c0*/  HMMA.16816.F32 R4, R8.reuse, R24, R64 ;  /* 0x000000180804723c */ /* 0x042fe20000001840 */
[-C--:B------:R-:W-:Y:S02]  /*d1d0*/  ISETP.GE.AND P3, PT, R21, R57.reuse, PT ;  /* 0x000000391500720c */ /* 0x080fe40003f66270 */
[----:B------:R-:W-:Y:S02]  /*d1e0*/  FSEL R121, R87, -INF , !P0 ;  /* 0xff80000057797808 */ /* 0x000fe40004000000 */
[----:B------:R-:W-:Y:S01]  /*d1f0*/  FSEL R113, R82, -INF , !P2 ;  /* 0xff80000052717808 */ /* 0x000fe20005000000 */
[----:B------:R-:W-:Y:S01]  /*d200*/  HMMA.16816.F32 R24, R8, R26, R52 ;  /* 0x0000001a0818723c */ /* 0x000fe20000001834 */
[C---:B------:R-:W-:Y:S02]  /*d210*/  ISETP.GE.AND P2, PT, R13.reuse, R57, PT ;  /* 0x000000390d00720c */ /* 0x040fe40003f46270 */
[----:B------:R-:W-:-:S02]  /*d220*/  ISETP.GE.AND P0, PT, R13, R58, PT ;  /* 0x0000003a0d00720c */ /* 0x000fc40003f06270 */
[----:B------:R-:W-:Y:S02]  /*d230*/  FSEL R114, R81, -INF , !P3 ;  /* 0xff80000051727808 */ /* 0x000fe40005800000 */
[----:B------:R-:W-:Y:S01]  /*d240*/  P2R R13, PR, RZ, 0x2 ;  /* 0x00000002ff0d7803 */ /* 0x000fe20000000000 */
[----:B------:R-:W-:Y:S01]  /*d250*/  VIADD R8, R0, 0x78 ;  /* 0x0000007800087836 */ /* 0x000fe20000000000 */
[C---:B------:R-:W-:Y:S02]  /*d260*/  ISETP.GE.AND P3, PT, R12.reuse, R57, PT ;  /* 0x000000390c00720c */ /* 0x040fe40003f66270 */
[----:B------:R-:W-:Y:S01]  /*d270*/  ISETP.GE.AND P1, PT, R12, R58, PT ;  /* 0x0000003a0c00720c */ /* 0x000fe20003f26270 */
[----:B------:R-:W-:Y:S01]  /*d280*/  VIADD R12, R0, 0x70 ;  /* 0x00000070000c7836 */ /* 0x000fe20000000000 */
[----:B------:R-:W-:Y:S02]  /*d290*/  FSEL R65, R74, -INF , !P6 ;  /* 0xff8000004a417808 */ /* 0x000fe40007000000 */
[----:B------:R-:W-:-:S02]  /*d2a0*/  FSEL R22, R68, -INF , !P3 ;  /* 0xff80000044167808 */ /* 0x000fc40005800000 */
[CC--:B------:R-:W-:Y:S02]  /*d2b0*/  ISETP.GE.AND P6, PT, R12.reuse, R57.reuse, PT ;  /* 0x000000390c00720c */ /* 0x0c0fe40003fc6270 */
[----:B------:R-:W-:Y:S01]  /*d2c0*/  ISETP.GE.AND P3, PT, R12, R58, PT ;  /* 0x0000003a0c00720c */ /* 0x000fe20003f66270 */
[C---:B------:R-:W-:Y:S01]  /*d2d0*/  VIADD R12, R0.reuse, 0x71 ;  /* 0x00000071000c7836 */ /* 0x040fe20000000000 */
[----:B------:R-:W-:Y:S02]  /*d2e0*/  FSEL R107, R79, -INF , !P0 ;  /* 0xff8000004f6b7808 */ /* 0x000fe40004000000 */
[----:B------:R-:W-:Y:S01]  /*d2f0*/  ISETP.NE.AND P0, PT, R13, RZ, PT ;  /* 0x000000ff0d00720c */ /* 0x000fe20003f05270 */
[----:B------:R-:W-:Y:S01]  /*d300*/  VIADD R13, R0, 0x69 ;  /* 0x00000069000d7836 */ /* 0x000fe20000000000 */
[----:B------:R-:W-:Y:S02]  /*d310*/  FSEL R23, R75, -INF , !P5 ;  /* 0xff8000004b177808 */ /* 0x000fe40006800000 */
[----:B------:R-:W-:-:S02]  /*d320*/  ISETP.GE.AND P5, PT, R12, R57, PT ;  /* 0x000000390c00720c */ /* 0x000fc40003fa6270 */
[----:B------:R-:W-:Y:S02]  /*d330*/  FSEL R112, R77, -INF , !P2 ;  /* 0xff8000004d707808 */ /* 0x000fe40005000000 */
[----:B------:R-:W-:Y:S02]  /*d340*/  FSEL R66, R73, -INF , !P0 ;  /* 0xff80000049427808 */ /* 0x000fe40004000000 */
[----:B------:R-:W-:Y:S02]  /*d350*/  FSEL R54, R5, -INF , !P5 ;  /* 0xff80000005367808 */ /* 0x000fe40006800000 */
[C---:B------:R-:W-:Y:S02]  /*d360*/  ISETP.GE.AND P2, PT, R13.reuse, R57, PT ;  /* 0x000000390d00720c */ /* 0x040fe40003f46270 */
[----:B------:R-:W-:Y:S02]  /*d370*/  ISETP.GE.AND P0, PT, R13, R58, PT ;  /* 0x0000003a0d00720c */ /* 0x000fe40003f06270 */
[----:B------:R-:W-:-:S02]  /*d380*/  ISETP.GE.AND P5, PT, R56, 0x2, PT ;  /* 0x000000023800780c */ /* 0x000fc40003fa6270 */
[----:B------:R-:W-:Y:S02]  /*d390*/  FSEL R63, R70, -INF , !P1 ;  /* 0xff800000463f7808 */ /* 0x000fe40004800000 */
[----:B------:R-:W-:Y:S02]  /*d3a0*/  ISETP.GE.AND P1, PT, R12, R58, PT ;  /* 0x0000003a0c00720c */ /* 0x000fe40003f26270 */
[----:B------:R-:W-:Y:S02]  /*d3b0*/  FSEL R20, R69, -INF , !P2 ;  /* 0xff80000045147808 */ /* 0x000fe40005000000 */
[----:B------:R-:W-:Y:S02]  /*d3c0*/  FSEL R21, R71, -INF , !P0 ;  /* 0xff80000047157808 */ /* 0x000fe40004000000 */
[----:B------:R-:W-:Y:S02]  /*d3d0*/  FSEL R102, R72, -INF , !P4 ;  /* 0xff80000048667808 */ /* 0x000fe40006000000 */
[----:B------:R-:W-:-:S02]  /*d3e0*/  ISETP.GE.AND P0, PT, R0, R57, PT ;  /* 0x000000390000720c */ /* 0x000fc40003f06270 */
[C---:B------:R-:W-:Y:S01]  /*d3f0*/  ISETP.GE.AND P2, PT, R0.reuse, R58, PT ;  /* 0x0000003a0000720c */ /* 0x040fe20003f46270 */
[----:B------:R-:W-:Y:S01]  /*d400*/  VIADD R0, R0, 0x79 ;  /* 0x0000007900007836 */ /* 0x000fe20000000000 */
[----:B------:R-:W-:Y:S02]  /*d410*/  ISETP.NE.AND P4, PT, R139, RZ, PT ;  /* 0x000000ff8b00720c */ /* 0x000fe40003f85270 */
[----:B------:R-:W-:Y:S02]  /*d420*/  P2R R10, PR, RZ, 0x2 ;  /* 0x00000002ff0a7803 */ /* 0x000fe40000000000 */
[----:B------:R-:W-:Y:S02]  /*d430*/  FSEL R9, R39, -INF , !P4 ;  /* 0xff80000027097808 */ /* 0x000fe40006000000 */
[----:B------:R-:W-:Y:S02]  /*d440*/  FSEL R60, R4, -INF , !P6 ;  /* 0xff800000043c7808 */ /* 0x000fe40007000000 */
[----:B------:R-:W-:-:S02]  /*d450*/  FSEL R45, R6, -INF , !P3 ;  /* 0xff800000062d7808 */ /* 0x000fc40005800000 */
[----:B------:R-:W-:Y:S02]  /*d460*/  FSEL R36, R36, -INF , !P0 ;  /* 0xff80000024247808 */ /* 0x000fe40004000000 */
[CC--:B------:R-:W-:Y:S02]  /*d470*/  ISETP.GE.AND P4, PT, R8.reuse, R57.reuse, PT ;  /* 0x000000390800720c */ /* 0x0c0fe40003f86270 */
[-C--:B------:R-:W-:Y:S02]  /*d480*/  ISETP.GE.AND P1, PT, R8, R58.reuse, PT ;  /* 0x0000003a0800720c */ /* 0x080fe40003f26270 */
[----:B------:R-:W-:Y:S02]  /*d490*/  ISETP.NE.AND P6, PT, R10, RZ, PT ;  /* 0x000000ff0a00720c */ /* 0x000fe40003fc5270 */
        /* <DEDUP_REMOVED lines=9> */
[----:B------:R-:W-:-:S13]  /*d530*/  ISETP.NE.AND P6, PT, R170, RZ, PT ;  /* 0x000000ffaa00720c */ /* 0x000fda0003fc5270 */
[----:B------:R-:W-:Y:S05]  /*d540*/  @!P6 BRA `(.L_x_6631) ;  /* 0x0000000000f0e947 */ /* 0x000fea0003800000 */
[----:B------:R-:W1:Y:S01]  /*d550*/  LDC R7, c[0x0][0x380] ;  /* 0x0000e000ff077b82 */ /* 0x000e620000000800 */
[C---:B------:R-:W-:Y:S01]  /*d560*/  VIADD R10, R2.reuse, 0xffffff80 ;  /* 0xffffff80020a7836 */ /* 0x040fe20000000000 */
[----:B------:R-:W-:Y:S01]  /*d570*/  IABS R6, R2 ;  /* 0x0000000200067213 */ /* 0x000fe20000000000 */
[----:B------:R-:W-:Y:S01]  /*d580*/  ULDC.64 UR10, c[0x0][0x248] ;  /* 0x00009200000a7ab9 */ /* 0x000fe20000000a00 */
[----:B------:R-:W-:Y:S02]  /*d590*/  ULDC.64 UR8, c[0x0][0x230] ;  /* 0x00008c0000087ab9 */ /* 0x000fe40000000a00 */
[----:B------:R-:W-:Y:S02]  /*d5a0*/  IABS R4, R10 ;  /* 0x0000000a00047213 */ /* 0x000fe40000000000 */
[-C--:B-1----:R-:W-:Y:S02]  /*d5b0*/  IABS R0, R7.reuse ;  /* 0x0000000700007213 */ /* 0x082fe40000000000 */
[----:B------:R-:W-:-:S02]  /*d5c0*/  LOP3.LUT R2, R2, R7, RZ, 0x3c, !PT ;  /* 0x0000000702027212 */ /* 0x000fc400078e3cff */
        /* <DEDUP_REMOVED lines=52> */
.L_x_6631:
[----:B------:R-:W-:Y:S02]  /*d910*/  ULDC UR10, c[0x0][0x248] ;  /* 0x00009200000a7ab9 */ /* 0x000fe40000000800 */
[----:B------:R-:W-:-:S06]  /*d920*/  USHF.L.U32 UR5, UR10, 0x7, URZ ;  /* 0x000000070a057899 */ /* 0x000fcc000800063f */
[----:B------:R-:W-:-:S04]  /*d930*/  IADD3 R2, RZ, -UR5, RZ ;  /* 0x80000005ff027c10 */ /* 0x000fc8000fffe0ff */
[----:B------:R-:W-:-:S07]  /*d940*/  SHF.R.S32.HI R0, RZ, 0x1f, R2 ;  /* 0x0000001fff007819 */ /* 0x000fce0000011402 */
.L_x_6632:
[----:B------:R-:W-:Y:S01]  /*d950*/  USHF.L.U32 UR8, UR10, 0x5, URZ ;  /* 0x000000050a087899 */ /* 0x000fe2000800063f */
[C---:B------:R-:W-:Y:S01]  /*d960*/  LEA R164, P0, R2.reuse, R164, 0x1 ;  /* 0x000000a402a47211 */ /* 0x040fe200078008ff */
[----:B------:R-:W-:Y:S02]  /*d970*/  ULDC UR5, c[0x0][0x24c] ;  /* 0x0000930000057ab9 */ /* 0x000fe40000000800 */
[----:B------:R-:W-:Y:S01]  /*d980*/  USHF.L.U64.HI UR5, UR10, 0x5, UR5 ;  /* 0x000000050a057899 */ /* 0x000fe20008010205 */
[----:B------:R-:W-:Y:S02]  /*d990*/  LEA.HI.X R163, R2, R163, R0, 0x1, P0 ;  /* 0x000000a302a37211 */ /* 0x000fe400000f0c00 */
        /* <DEDUP_REMOVED lines=27> */
.L_x_6630:
[----:B-1----:R-:W-:Y:S01]  /*db50*/  FMNMX.FTZ R7, R36, R132, !PT ;  /* 0x0000008424077209 */ /* 0x002fe20007810000 */
        /* <DEDUP_REMOVED lines=77> */
[----:B-1----:R-:W-:Y:S02]  /*e030*/  FMNMX.FTZ R2, R11, R2, !PT ;  /* 0x000000020b027209 */ /* 0x002fe40007810000 */
[----:B--2---:R-:W-:-:S03]  /*e040*/  FMNMX.FTZ R0, R7, R0, !PT ;  /* 0x0000000007007209 */ /* 0x004fc60007810000 */
[C---:B------:R-:W-:Y:S01]  /*e050*/  FMUL.FTZ R55, R2.reuse, UR10 ;  /* 0x0000000a02377c20 */ /* 0x040fe20008410000 */
[----:B------:R-:W-:Y:S01]  /*e060*/  FSETP.NEU.FTZ.AND P0, PT, R2, -INF , PT ;  /* 0xff8000000200780b */ /* 0x000fe20003f1d000 */
[----:B------:R-:W-:-:S03]  /*e070*/  FMUL.FTZ R30, R0, UR10 ;  /* 0x0000000a001e7c20 */ /* 0x000fc60008410000 */
[----:B------:R-:W-:Y:S02]  /*e080*/  FSEL R55, R55, RZ, P0 ;  /* 0x000000ff37377208 */ /* 0x000fe40000000000 */
[----:B------:R-:W-:-:S03]  /*e090*/  FSETP.NEU.FTZ.AND P0, PT, R0, -INF , PT ;  /* 0xff8000000000780b */ /* 0x000fc60003f1d000 */
        /* <DEDUP_REMOVED lines=69> */
[----:B------:R-:W-:Y:S01]  /*e4f0*/  FFMA.FTZ R124, R21, UR10, -R30 ;  /* 0x0000000a157c7c23 */ /* 0x000fe2000801081e */
[----:B------:R-:W-:Y:S01]  /*e500*/  FADD.FTZ R44, R49, R44 ;  /* 0x0000002c312c7221 */ /* 0x000fe20000010000 */
[----:B------:R-:W-:Y:S01]  /*e510*/  FADD.FTZ R46, R51, R46 ;  /* 0x0000002e332e7221 */ /* 0x000fe20000010000 */
[----:B------:R-:W-:Y:S01]  /*e520*/  LDSM.16.MT88.4 R20, [R154+0x9000] ;  /* 0x009000009a14783b */ /* 0x000fe20000004200 */
[--C-:B------:R-:W-:Y:S01]  /*e530*/  FFMA.FTZ R60, R60, UR10, -R55.reuse ;  /* 0x0000000a3c3c7c23 */ /* 0x100fe20008010837 */
[----:B------:R-:W-:Y:S01]  /*e540*/  MUFU.EX2 R39, R39 ;  /* 0x0000002700277308 */ /* 0x000fe20000000800 */
[----:B------:R-:W-:Y:S01]  /*e550*/  FADD.FTZ R47, R47, R44 ;  /* 0x0000002c2f2f7221 */ /* 0x000fe20000010000 */
[--C-:B------:R-:W-:Y:S01]  /*e560*/  FFMA.FTZ R123, R54, UR10, -R55.reuse ;  /* 0x0000000a367b7c23 */ /* 0x100fe20008010837 */
[----:B------:R-:W-:Y:S01]  /*e570*/  FFMA.FTZ R181, R48, UR10, -R55 ;  /* 0x0000000a30b57c23 */ /* 0x000fe20008010837 */
[--C-:B------:R-:W-:Y:S01]  /*e580*/  FFMA.FTZ R180, R27, UR10, -R30.reuse ;  /* 0x0000000a1bb47c23 */ /* 0x100fe2000801081e */
[----:B------:R-:W-:Y:S01]  /*e590*/  FADD.FTZ R40, R40, R47 ;  /* 0x0000002f28287221 */ /* 0x000fe20000010000 */
[----:B------:R-:W-:Y:S01]  /*e5a0*/  FFMA.FTZ R50, R50, UR10, -R55 ;  /* 0x0000000a32327c23 */ /* 0x000fe20008010837 */
[----:B------:R-:W-:Y:S01]  /*e5b0*/  FFMA.FTZ R45, R45, UR10, -R30 ;  /* 0x0000000a2d2d7c23 */ /* 0x000fe2000801081e */
[----:B------:R-:W2:Y:S01]  /*e5c0*/  MUFU.EX2 R34, R34 ;  /* 0x0000002200227308 */ /* 0x000ea20000000800 */
[----:B----4-:R-:W-:-:S07]  /*e5d0*/  F2FP.F16.F32.PACK_AB R79, R42, R41 ;  /* 0x000000292a4f723e */ /* 0x010fce00000000ff */
        /* <DEDUP_REMOVED lines=8> */
[----:B------:R-:W4:Y:S05]  /*e660*/  MUFU.EX2 R35, R35 ;  /* 0x0000002300237308 */ /* 0x000f2a0000000800 */
[C---:B------:R-:W-:Y:S03]  /*e670*/  HMMA.16816.F32 R68, R76.reuse, R70, RZ ;  /* 0x000000464c44723c */ /* 0x040fe600000018ff */
[----:B------:R-:W-:Y:S03]  /*e680*/  MUFU.EX2 R29, R29 ;  /* 0x0000001d001d7308 */ /* 0x000fe60000000800 */
[C---:B-1----:R-:W-:Y:S05]  /*e690*/  HMMA.16816.F32 R72, R76.reuse, R4, RZ ;  /* 0x000000044c48723c */ /* 0x042fea00000018ff */
[----:B------:R-:W1:Y:S01]  /*e6a0*/  MUFU.EX2 R26, R26 ;  /* 0x0000001a001a7308 */ /* 0x000e620000000800 */
[----:B------:R-:W-:Y:S01]  /*e6b0*/  HMMA.16816.F32 R76, R76, R6, RZ ;  /* 0x000000064c4c723c */ /* 0x000fe200000018ff */
[----:B--2---:R-:W-:Y:S01]  /*e6c0*/  F2FP.F16.F32.PACK_AB R4, R34, R39 ;  /* 0x000000272204723e */ /* 0x004fe200000000ff */
[----:B------:R-:W-:Y:S01]  /*e6d0*/  FADD.FTZ R39, R39, R40 ;  /* 0x0000002827277221 */ /* 0x000fe20000010000 */
[----:B----4-:R-:W-:-:S03]  /*e6e0*/  F2FP.F16.F32.PACK_AB R5, R35, R38 ;  /* 0x000000262305723e */ /* 0x010fc600000000ff */
[----:B------:R-:W-:Y:S01]  /*e6f0*/  FADD.FTZ R39, R34, R39 ;  /* 0x0000002722277221 */ /* 0x000fe20000010000 */
[----:B------:R-:W-:Y:S01]  /*e700*/  F2FP.F16.F32.PACK_AB R6, R31, R32 ;  /* 0x000000201f06723e */ /* 0x000fe200000000ff */
[----:B------:R-:W-:Y:S02]  /*e710*/  MUFU.EX2 R28, R28 ;  /* 0x0000001c001c7308 */ /* 0x000fe40000000800 */
[----:B------:R-:W-:-:S04]  /*e720*/  FADD.FTZ R32, R32, R39 ;  /* 0x0000002720207221 */ /* 0x000fc80000010000 */
[----:B------:R-:W-:Y:S01]  /*e730*/  FADD.FTZ R31, R31, R32 ;  /* 0x000000201f1f7221 */ /* 0x000fe20000010000 */
[----:B-1----:R-:W-:Y:S01]  /*e740*/  F2FP.F16.F32.PACK_AB R7, R26, R29 ;  /* 0x0000001d1a07723e */ /* 0x002fe200000000ff */
[----:B------:R-:W1:Y:S06]  /*e750*/  MUFU.EX2 R25, R25 ;  /* 0x0000001900197308 */ /* 0x000e6c0000000800 */
        /* <DEDUP_REMOVED lines=8> */
[----:B------:R-:W-:Y:S04]  /*e7e0*/  MUFU.EX2 R36, R36 ;  /* 0x0000002400247308 */ /* 0x000fe80000000800 */
[C---:B---3--:R-:W-:Y:S04]  /*e7f0*/  HMMA.16816.F32 R80, R4.reuse, R8, R80 ;  /* 0x000000080450723c */ /* 0x048fe80000001850 */
[----:B------:R-:W3:Y:S02]  /*e800*/  MUFU.EX2 R53, R53 ;  /* 0x0000003500357308 */ /* 0x000ee40000000800 */
[C---:B------:R-:W-:Y:S01]  /*e810*/  HMMA.16816.F32 R68, R4.reuse, R10, R68 ;  /* 0x0000000a0444723c */ /* 0x040fe20000001844 */
[----:B------:R-:W5:Y:S05]  /*e820*/  LDSM.16.MT88.4 R8, [R154+0x7000] ;  /* 0x007000009a08783b */ /* 0x000f6a0000004200 */
[----:B------:R-:W-:Y:S08]  /*e830*/  MUFU.EX2 R52, R52 ;  /* 0x0000003400347308 */ /* 0x000ff00000000800 */
[----:B------:R-:W4:Y:S01]  /*e840*/  MUFU.EX2 R43, R43 ;  /* 0x0000002b002b7308 */ /* 0x000f220000000800 */
[C---:B--2---:R-:W-:Y:S07]  /*e850*/  HMMA.16816.F32 R72, R4.reuse, R16, R72 ;  /* 0x000000100448723c */ /* 0x044fee0000001848 */
[----:B------:R-:W-:Y:S01]  /*e860*/  MUFU.EX2 R62, R62 ;  /* 0x0000003e003e7308 */ /* 0x000fe20000000800 */
[----:B------:R-:W-:Y:S01]  /*e870*/  HMMA.16816.F32 R76, R4, R18, R76 ;  /* 0x00000012044c723c */ /* 0x000fe2000000184c */
[----:B------:R-:W2:Y:S06]  /*e880*/  LDSM.16.MT88.4 R16, [R153+0x7000] ;  /* 0x007000009910783b */ /* 0x000eac0000004200 */
[----:B-1----:R-:W-:Y:S01]  /*e890*/  F2FP.F16.F32.PACK_AB R4, R25, R28 ;  /* 0x0000001c1904723e */ /* 0x002fe200000000ff */
[----:B------:R-:W1:Y:S01]  /*e8a0*/  MUFU.EX2 R59, R59 ;  /* 0x0000003b003b7308 */ /* 0x000e620000000800 */
[----:B---3--:R-:W-:Y:S01]  /*e8b0*/  F2FP.F16.F32.PACK_AB R5, R53, R36 ;  /* 0x000000243505723e */ /* 0x008fe200000000ff */
[----:B------:R-:W-:Y:S01]  /*e8c0*/  FADD.FTZ R28, R28, R31 ;  /* 0x0000001f1c1c7221 */ /* 0x000fe20000010000 */
[----:B------:R-:W-:-:S02]  /*e8d0*/  F2FP.F16.F32.PACK_AB R6, R3, R24 ;  /* 0x000000180306723e */ /* 0x000fc400000000ff */
[----:B----4-:R-:W-:Y:S01]  /*e8e0*/  F2FP.F16.F32.PACK_AB R7, R43, R52 ;  /* 0x000000342b07723e */ /* 0x010fe200000000ff */
        /* <DEDUP_REMOVED lines=29> */
[----:B------:R-:W-:-:S03]  /*eac0*/  F2FP.F16.F32.PACK_AB R7, R101, R104 ;  /* 0x000000686507723e */ /* 0x000fc600000000ff */
[----:B------:R-:W-:Y:S02]  /*ead0*/  FADD.FTZ R64, R64, R59 ;  /* 0x0000003b40407221 */ /* 0x000fe40000010000 */
[----:B------:R-:W-:Y:S02]  /*eae0*/  MUFU.EX2 R105, R105 ;  /* 0x0000006900697308 */ /* 0x000fe40000000800 */
[----:B----4-:R-:W-:Y:S01]  /*eaf0*/  HMMA.16816.F32 R96, R4, R8, R96 ;  /* 0x000000080460723c */ /* 0x010fe20000001860 */
[----:B------:R-:W-:-:S05]  /*eb00*/  FADD.FTZ R61, R61, R64 ;  /* 0x000000403d3d7221 */ /* 0x000fca0000010000 */
        /* <DEDUP_REMOVED lines=18> */
[----:B------:R-:W-:Y:S01]  /*ec30*/  F2FP.F16.F32.PACK_AB R4, R103, R106 ;  /* 0x0000006a6704723e */ /* 0x000fe200000000ff */
[----:B------:R-:W-:Y:S01]  /*ec40*/  FADD.FTZ R106, R106, R61 ;  /* 0x0000003d6a6a7221 */ /* 0x000fe20000010000 */
[----:B--2---:R-:W-:-:S02]  /*ec50*/  F2FP.F16.F32.PACK_AB R5, R115, R110 ;  /* 0x0000006e7305723e */ /* 0x004fc400000000ff */
[----:B------:R-:W-:-:S03]  /*ec60*/  F2FP.F16.F32.PACK_AB R6, R105, R108 ;  /* 0x0000006c6906723e */ /* 0x000fc600000000ff */
[----:B------:R-:W-:Y:S01]  /*ec70*/  MUFU.EX2 R121, R121 ;  /* 0x0000007900797308 */ /* 0x000fe20000000800 */
[----:B-----5:R-:W-:Y:S01]  /*ec80*/  F2FP.F16.F32.PACK_AB R7, R120, R117 ;  /* 0x000000757807723e */ /* 0x020fe200000000ff */
[----:B------:R-:W-:-:S04]  /*ec90*/  FADD.FTZ R103, R103, R106 ;  /* 0x0000006a67677221 */ /* 0x000fc80000010000 */
[----:B------:R-:W-:Y:S02]  /*eca0*/  FADD.FTZ R108, R108, R103 ;  /* 0x000000676c6c7221 */ /* 0x000fe40000010000 */
[----:B----4-:R-:W-:Y:S01]  /*ecb0*/  HMMA.16816.F32 R96, R4, R16, R96 ;  /* 0x000000100460723c */ /* 0x010fe20000001860 */
[----:B------:R-:W-:Y:S01]  /*ecc0*/  MUFU.EX2 R112, R112 ;  /* 0x0000007000707308 */ /* 0x000fe20000000800 */
[----:B------:R-:W-:-:S04]  /*ecd0*/  FADD.FTZ R108, R105, R108 ;  /* 0x0000006c696c7221 */ /* 0x000fc80000010000 */
        /* <DEDUP_REMOVED lines=16> */
[----:B------:R-:W2:Y:S06]  /*ede0*/  LDSM.16.MT88.4 R16, [R153+0x8800] ;  /* 0x008800009910783b */ /* 0x000eac0000004200 */
[----:B------:R-:W-:Y:S01]  /*edf0*/  MUFU.EX2 R66, R66 ;  /* 0x0000004200427308 */ /* 0x000fe20000000800 */
[----:B------:R-:W-:Y:S01]  /*ee00*/  F2FP.F16.F32.PACK_AB R4, R114, R119 ;  /* 0x000000777204723e */ /* 0x000fe200000000ff */
[----:B------:R-:W-:Y:S01]  /*ee10*/  FADD.FTZ R119, R119, R108 ;  /* 0x0000006c77777221 */ /* 0x000fe20000010000 */
[----:B----4-:R-:W-:-:S02]  /*ee20*/  F2FP.F16.F32.PACK_AB R5, R111, R112 ;  /* 0x000000706f05723e */ /* 0x010fc400000000ff */
[----:B------:R-:W-:-:S03]  /*ee30*/  F2FP.F16.F32.PACK_AB R6, R121, R116 ;  /* 0x000000747906723e */ /* 0x000fc600000000ff */
[----:B------:R-:W-:Y:S01]  /*ee40*/  MUFU.EX2 R65, R65 ;  /* 0x0000004100417308 */ /* 0x000fe20000000800 */
[----:B-1----:R-:W-:Y:S01]  /*ee50*/  F2FP.F16.F32.PACK_AB R7, R118, R109 ;  /* 0x0000006d7607723e */ /* 0x002fe200000000ff */
[----:B------:R-:W-:-:S04]  /*ee60*/  FADD.FTZ R119, R114, R119 ;  /* 0x0000007772777221 */ /* 0x000fc80000010000 */
[----:B------:R-:W-:Y:S02]  /*ee70*/  FADD.FTZ R116, R116, R119 ;  /* 0x0000007774747221 */ /* 0x000fe40000010000 */
[----:B---3--:R-:W-:Y:S01]  /*ee80*/  HMMA.16816.F32 R96, R4, R12, R96 ;  /* 0x0000000c0460723c */ /* 0x008fe20000001860 */
[----:B------:R-:W1:Y:S01]  /*ee90*/  MUFU.EX2 R122, R122 ;  /* 0x0000007a007a7308 */ /* 0x000e620000000800 */
        /* <DEDUP_REMOVED lines=19> */
[----:B------:R-:W-:Y:S01]  /*efd0*/  F2FP.F16.F32.PACK_AB R4, R107, R102 ;  /* 0x000000666b04723e */ /* 0x000fe200000000ff */
[----:B------:R-:W-:Y:S01]  /*efe0*/  FADD.FTZ R102, R102, R121 ;  /* 0x0000007966667221 */ /* 0x000fe20000010000 */
[----:B-1----:R-:W-:-:S02]  /*eff0*/  F2FP.F16.F32.PACK_AB R5, R122, R65 ;  /* 0x000000417a05723e */ /* 0x002fc400000000ff */
[----:B------:R-:W-:Y:S01]  /*f000*/  F2FP.F16.F32.PACK_AB R6, R66, R113 ;  /* 0x000000714206723e */ /* 0x000fe200000000ff */
[----:B------:R-:W-:Y:S01]  /*f010*/  FADD.FTZ R102, R107, R102 ;  /* 0x000000666b667221 */ /* 0x000fe20000010000 */
[----:B----4-:R-:W-:-:S03]  /*f020*/  F2FP.F16.F32.PACK_AB R7, R124, R63 ;  /* 0x0000003f7c07723e */ /* 0x010fc600000000ff */
[----:B------:R-:W-:-:S04]  /*f030*/  FADD.FTZ R113, R113, R102 ;  /* 0x0000006671717221 */ /* 0x000fc80000010000 */
[----:B-----5:R-:W-:Y:S01]  /*f040*/  HMMA.16816.F32 R96, R4, R8, R96 ;  /* 0x000000080460723c */ /* 0x020fe20000001860 */
[----:B------:R-:W-:-:S05]  /*f050*/  FADD.FTZ R113, R66, R113 ;  /* 0x0000007142717221 */ /* 0x000fca0000010000 */
[C---:B------:R-:W-:Y:S01]  /*f060*/  HMMA.16816.F32 R92, R4.reuse, R10, R92 ;  /* 0x0000000a045c723c */ /* 0x040fe2000000185c */
[----:B------:R-:W-:Y:S02]  /*f070*/  FADD.FTZ R9, R41, R46 ;  /* 0x0000002e29097221 */ /* 0x000fe40000010000 */
[----:B------:R-:W-:Y:S02]  /*f080*/  MUFU.EX2 R41, R45 ;  /* 0x0000002d00297308 */ /* 0x000fe40000000800 */
[----:B------:R-:W-:Y:S01]  /*f090*/  FADD.FTZ R9, R42, R9 ;  /* 0x000000092a097221 */ /* 0x000fe20000010000 */
[C---:B------:R-:W-:Y:S03]  /*f0a0*/  HMMA.16816.F32 R88, R4.reuse, R20, R88 ;  /* 0x000000140458723c */ /* 0x040fe60000001858 */
[----:B------:R-:W-:Y:S02]  /*f0b0*/  FADD.FTZ R38, R38, R9 ;  /* 0x0000000926267221 */ /* 0x000fe40000010000 */
[----:B------:R-:W1:Y:S01]  /*f0c0*/  LDSM.16.MT88.4 R8, [R156+0x9800] ;  /* 0x009800009c08783b */ /* 0x000e620000004200 */
[----:B------:R-:W-:Y:S01]  /*f0d0*/  HMMA.16816.F32 R84, R4, R22, R84 ;  /* 0x000000160454723c */ /* 0x000fe20000001854 */
[----:B------:R-:W-:Y:S01]  /*f0e0*/  FADD.FTZ R38, R35, R38 ;  /* 0x0000002623267221 */ /* 0x000fe20000010000 */
[--C-:B------:R-:W-:Y:S01]  /*f0f0*/  FFMA.FTZ R20, R37, UR10, -R30.reuse ;  /* 0x0000000a25147c23 */ /* 0x100fe2000801081e */
[----:B------:R-:W-:-:S02]  /*f100*/  FFMA.FTZ R21, R33, UR10, -R30 ;  /* 0x0000000a21157c23 */ /* 0x000fc4000801081e */
[----:B------:R-:W-:Y:S01]  /*f110*/  FADD.FTZ R29, R29, R38 ;  /* 0x000000261d1d7221 */ /* 0x000fe20000010000 */
[----:B--2---:R-:W-:Y:S02]  /*f120*/  HMMA.16816.F32 R80, R4, R16, R80 ;  /* 0x000000100450723c */ /* 0x004fe40000001850 */
[----:B------:R-:W2:Y:S01]  /*f130*/  MUFU.EX2 R20, R20 ;  /* 0x0000001400147308 */ /* 0x000ea20000000800 */
[----:B------:R-:W-:-:S03]  /*f140*/  FADD.FTZ R29, R26, R29 ;  /* 0x0000001d1a1d7221 */ /* 0x000fc60000010000 */
[C---:B------:R-:W-:Y:S01]  /*f150*/  HMMA.16816.F32 R68, R4.reuse, R18, R68 ;  /* 0x000000120444723c */ /* 0x040fe20000001844 */
[----:B------:R-:W-:Y:S01]  /*f160*/  FADD.FTZ R36, R36, R29 ;  /* 0x0000001d24247221 */ /* 0x000fe20000010000 */
[----:B------:R-:W4:Y:S02]  /*f170*/  LDSM.16.MT88.4 R16, [R154+0x9800] ;  /* 0x009800009a10783b */ /* 0x000f240000004200 */
[----:B------:R-:W5:Y:S01]  /*f180*/  MUFU.EX2 R21, R21 ;  /* 0x0000001500157308 */ /* 0x000f620000000800 */
[----:B------:R-:W-:Y:S01]  /*f190*/  FADD.FTZ R53, R53, R36 ;  /* 0x0000002435357221 */ /* 0x000fe20000010000 */
[----:B---3--:R-:W-:Y:S03]  /*f1a0*/  HMMA.16816.F32 R72, R4, R12, R72 ;  /* 0x0000000c0448723c */ /* 0x008fe60000001848 */
[----:B------:R-:W-:-:S03]  /*f1b0*/  FADD.FTZ R52, R52, R53 ;  /* 0x0000003534347221 */ /* 0x000fc60000010000 */
[----:B------:R-:W-:Y:S01]  /*f1c0*/  HMMA.16816.F32 R76, R4, R14, R76 ;  /* 0x0000000e044c723c */ /* 0x000fe2000000184c */
[----:B------:R-:W-:Y:S01]  /*f1d0*/  FADD.FTZ R52, R43, R52 ;  /* 0x000000342b347221 */ /* 0x000fe20000010000 */
[----:B------:R-:W3:Y:S03]  /*f1e0*/  LDSM.16.MT88.4 R12, [R153+0x9800] ;  /* 0x00980000990c783b */ /* 0x000ee60000004200 */
[----:B------:R-:W-:Y:S02]  /*f1f0*/  FADD.FTZ R67, R67, R52 ;  /* 0x0000003443437221 */ /* 0x000fe40000010000 */
[----:B------:R-:W-:Y:S01]  /*f200*/  F2FP.F16.F32.PACK_AB R4, R123, R60 ;  /* 0x0000003c7b04723e */ /* 0x000fe200000000ff */
[----:B------:R-:W-:Y:S01]  /*f210*/  FADD.FTZ R60, R60, R113 ;  /* 0x000000713c3c7221 */ /* 0x000fe20000010000 */
[----:B------:R-:W-:Y:S01]  /*f220*/  FADD.FTZ R67, R100, R67 ;  /* 0x0000004364437221 */ /* 0x000fe20000010000 */
[----:B--2---:R-:W-:-:S02]  /*f230*/  F2FP.F16.F32.PACK_AB R5, R20, R41 ;  /* 0x000000291405723e */ /* 0x004fc400000000ff */
[----:B------:R-:W-:Y:S01]  /*f240*/  F2FP.F16.F32.PACK_AB R6, R181, R48 ;  /* 0x00000030b506723e */ /* 0x000fe200000000ff */
[----:B------:R-:W-:Y:S01]  /*f250*/  FADD.FTZ R104, R104, R67 ;  /* 0x0000004368687221 */ /* 0x000fe20000010000 */
[----:B-----5:R-:W-:Y:S01]  /*f260*/  F2FP.F16.F32.PACK_AB R7, R180, R21 ;  /* 0x00000015b407723e */ /* 0x020fe200000000ff */
[----:B------:R-:W-:Y:S02]  /*f270*/  FADD.FTZ R123, R123, R60 ;  /* 0x0000003c7b7b7221 */ /* 0x000fe40000010000 */
[----:B------:R-:W-:Y:S02]  /*f280*/  FADD.FTZ R101, R101, R104 ;  /* 0x0000006865657221 */ /* 0x000fe40000010000 */
[----:B------:R-:W-:Y:S02]  /*f290*/  FADD.FTZ R48, R48, R123 ;  /* 0x0000007b30307221 */ /* 0x000fe40000010000 */
[----:B------:R-:W-:Y:S01]  /*f2a0*/  FADD.FTZ R110, R110, R101 ;  /* 0x000000656e6e7221 */ /* 0x000fe20000010000 */
[----:B-1----:R-:W-:Y:S01]  /*f2b0*/  HMMA.16816.F32 R96, R4, R8, R96 ;  /* 0x000000080460723c */ /* 0x002fe20000001860 */
        /* <DEDUP_REMOVED lines=11> */
[----:B---3--:R-:W-:Y:S03]  /*f370*/  HMMA.16816.F32 R80, R4, R12, R80 ;  /* 0x0000000c0450723c */ /* 0x008fe60000001850 */
        /* <DEDUP_REMOVED lines=11> */
[----:B------:R-:W-:Y:S01]  /*f430*/  FADD.FTZ R180, R180, R21 ;  /* 0x00000015b4b47221 */ /* 0x000fe20000010000 */
[----:B------:R-:W-:-:S03]  /*f440*/  NOP ;  /* 0x0000000000007918 */ /* 0x000fc60000000000 */
        /* <DEDUP_REMOVED lines=8> */
[----:B------:R-:W-:Y:S01]  /*f4d0*/  ULDC.64 UR8, c[0x0][0x250] ;  /* 0x0000940000087ab9 */ /* 0x000fe20000000a00 */
[----:B------:R-:W-:Y:S02]  /*f4e0*/  ULDC.64 UR4, c[0x0][0x238] ;  /* 0x00008e0000047ab9 */ /* 0x000fe40000000a00 */
        /* <DEDUP_REMOVED lines=30> */
[----:B------:R-:W-:-:S02]  /*f6d0*/  ISETP.NE.AND P0, PT, R4, RZ, PT ;  /* 0x000000ff0400720c */ /* 0x000fc40003f05270 */
[----:B------:R-:W-:-:S07]  /*f6e0*/  LOP3.LUT R6, RZ, R4, RZ, 0x33, !PT ;  /* 0x00000004ff067212 */ /* 0x000fce00078e33ff */
        /* <DEDUP_REMOVED lines=25> */
.L_x_6634:
[----:B------:R-:W-:Y:S02]  /*f880*/  ULDC UR8, c[0x0][0x250] ;  /* 0x0000940000087ab9 */ /* 0x000fe40000000800 */
[----:B------:R-:W-:-:S06]  /*f890*/  USHF.L.U32 UR4, UR8, 0x7, URZ ;  /* 0x0000000708047899 */ /* 0x000fcc000800063f */
[----:B------:R-:W-:-:S04]  /*f8a0*/  IADD3 R4, RZ, -UR4, RZ ;  /* 0x80000004ff047c10 */ /* 0x000fc8000fffe0ff */
[----:B------:R-:W-:-:S07]  /*f8b0*/  SHF.R.S32.HI R3, RZ, 0x1f, R4 ;  /* 0x0000001fff037819 */ /* 0x000fce0000011404 */
.L_x_6635:
[----:B------:R-:W-:Y:S01]  /*f8c0*/  USHF.L.U32 UR5, UR8, 0x5, URZ ;  /* 0x0000000508057899 */ /* 0x000fe2000800063f */
[----:B------:R-:W-:Y:S01]  /*f8d0*/  LEA R167, P0, R4, R167, 0x1 ;  /* 0x000000a704a77211 */ /* 0x000fe200078008ff */
[----:B------:R-:W-:Y:S01]  /*f8e0*/  ULDC UR4, c[0x0][0x254] ;  /* 0x0000950000047ab9 */ /* 0x000fe20000000800 */
[----:B------:R-:W-:Y:S01]  /*f8f0*/  IMAD.SHL.U32 R59, R176, 0x80, RZ ;  /* 0x00000080b03b7824 */ /* 0x000fe200078e00ff */
[----:B------:R-:W-:Y:S01]  /*f900*/  USHF.L.U64.HI UR4, UR8, 0x5, UR4 ;  /* 0x0000000508047899 */ /* 0x000fe20008010204 */
[----:B------:R-:W-:Y:S01]  /*f910*/  LEA.HI.X R166, R4, R166, R3, 0x1, P0 ;  /* 0x000000a604a67211 */ /* 0x000fe200000f0c03 */
[----:B------:R-:W-:Y:S01]  /*f920*/  IMAD.MOV.U32 R12, RZ, RZ, R167 ;  /* 0x000000ffff0c7224 */ /* 0x000fe200078e00a7 */
[----:B------:R-:W-:Y:S01]  /*f930*/  IADD3 R6, P0, R167, UR5, RZ ;  /* 0x00000005a7067c10 */ /* 0x000fe2000ff1e0ff */
[----:B------:R-:W1:Y:S02]  /*f940*/  S2R R3, SR_TID.X ;  /* 0x0000000000037919 */ /* 0x000e640000002100 */
[----:B------:R-:W-:Y:S01]  /*f950*/  IMAD.MOV.U32 R13, RZ, RZ, R166 ;  /* 0x000000ffff0d7224 */ /* 0x000fe200078e00a6 */
[----:B------:R-:W-:-:S02]  /*f960*/  IADD3.X R7, R166, UR4, RZ, P0, !PT ;  /* 0x00000004a6077c10 */ /* 0x000fc400087fe4ff */
[----:B------:R-:W-:Y:S02]  /*f970*/  IADD3 R4, P0, R6, UR5, RZ ;  /* 0x0000000506047c10 */ /* 0x000fe4000ff1e0ff */
[----:B------:R-:W-:Y:S01]  /*f980*/  @!PT LDS RZ, [RZ] ;  /* 0x00000000fffff984 */ /* 0x000fe20000000800 */
[----:B------:R-:W-:Y:S01]  /*f990*/  @!PT LDS RZ, [RZ] ;  /* 0x00000000fffff984 */ /* 0x000fe20000000800 */
[----:B------:R-:W-:Y:S01]  /*f9a0*/  @!PT LDS RZ, [RZ] ;  /* 0x00000000fffff984 */ /* 0x000fe20000000800 */
[----:B------:R2:W-:Y:S02]  /*f9b0*/  LDGSTS.E.BYPASS.LTC128B.128 [R171+0x6000], desc[UR6][R12.64] ;  /* 0x060000000cab7fae */ /* 0x0005e4000b901d46 */
[----:B------:R-:W-:Y:S02]  /*f9c0*/  IADD3.X R5, R7, UR4, RZ, P0, !PT ;  /* 0x0000000407057c10 */ /* 0x000fe400087fe4ff */
[----:B------:R-:W-:Y:S01]  /*f9d0*/  IADD3 R16, P0, R4, UR5, RZ ;  /* 0x0000000504107c10 */ /* 0x000fe2000ff1e0ff */
[----:B------:R-:W-:Y:S03]  /*f9e0*/  LDGSTS.E.BYPASS.LTC128B.128 [R171+0x6800], desc[UR6][R6.64] ;  /* 0x0680000006ab7fae */ /* 0x000fe6000b901d46 */
[----:B------:R-:W-:Y:S01]  /*f9f0*/  IADD3.X R17, R5, UR4, RZ, P0, !PT ;  /* 0x0000000405117c10 */ /* 0x000fe200087fe4ff */
[----:B------:R3:W-:Y:S01]  /*fa00*/  LDGSTS.E.BYPASS.LTC128B.128 [R171+0x7000], desc[UR6][R4.64] ;  /* 0x0700000004ab7fae */ /* 0x0007e2000b901d46 */
        /* <DEDUP_REMOVED lines=8> */
[----:B------:R-:W-:Y:S01]  /*fa90*/  IADD3.X R19, R9, UR4, RZ, P0, !PT ;  /* 0x0000000409137c10 */ /* 0x000fe200087fe4ff */
[----:B-1----:R-:W-:Y:S01]  /*faa0*/  IMAD.SHL.U32 R3, R3, 0x2, RZ ;  /* 0x0000000203037824 */ /* 0x002fe200078e00ff */
[----:B------:R-:W-:-:S03]  /*fab0*/  IADD3 R24, P0, R18, UR5, RZ ;  /* 0x0000000512187c10 */ /* 0x000fc6000ff1e0ff */
[----:B------:R1:W-:Y:S01]  /*fac0*/  LDGSTS.E.BYPASS.LTC128B.128 [R171+0x9000], desc[UR6][R18.64] ;  /* 0x0900000012ab7fae */ /* 0x0003e2000b901d46 */
[----:B------:R-:W-:Y:S02]  /*fad0*/  IADD3.X R25, R19, UR4, RZ, P0, !PT ;  /* 0x0000000413197c10 */ /* 0x000fe400087fe4ff */
[----:B------:R-:W-:-:S03]  /*fae0*/  ISETP.GE.AND P0, PT, R56, 0x3, PT ;  /* 0x000000033800780c */ /* 0x000fc60003f06270 */
[----:B------:R4:W-:Y:S04]  /*faf0*/  LDGSTS.E.BYPASS.LTC128B.128 [R171+0x9800], desc[UR6][R24.64] ;  /* 0x0980000018ab7fae */ /* 0x0009e8000b901d46 */
[----:B------:R-:W-:Y:S04]  /*fb00*/  LDSM.16.M88.4 R116, [R162] ;  /* 0x00000000a274783b */ /* 0x000fe80000000200 */
[----:B--2---:R-:W1:Y:S04]  /*fb10*/  LDSM.16.M88.4 R12, [R161+0x2000] ;  /* 0x00200000a10c783b */ /* 0x004e680000000200 */
[----:B---3--:R-:W2:Y:S04]  /*fb20*/  LDSM.16.M88.4 R4, [R161+0x2800] ;  /* 0x00280000a104783b */ /* 0x008ea80000000200 */
[----:B------:R-:W3:Y:S04]  /*fb30*/  LDSM.16.M88.4 R52, [R161+0x3000] ;  /* 0x00300000a134783b */ /* 0x000ee80000000200 */
[----:B------:R-:W5:Y:S04]  /*fb40*/  LDSM.16.M88.4 R44, [R161+0x3800] ;  /* 0x00380000a12c783b */ /* 0x000f680000000200 */
[----:B------:R-:W4:Y:S04]  /*fb50*/  LDSM.16.M88.4 R36, [R161+0x4000] ;  /* 0x00400000a124783b */ /* 0x000f280000000200 */
[----:B------:R-:W4:Y:S04]  /*fb60*/  LDSM.16.M88.4 R28, [R161+0x4800] ;  /* 0x00480000a11c783b */ /* 0x000f280000000200 */
[----:B------:R-:W4:Y:S04]  /*fb70*/  LDSM.16.M88.4 R20, [R161+0x5000] ;  /* 0x00500000a114783b */ /* 0x000f280000000200 */
[----:B------:R-:W4:Y:S04]  /*fb80*/  LDSM.16.M88.4 R108, [R161+0x5800] ;  /* 0x00580000a16c783b */ /* 0x000f280000000200 */
[----:B------:R-:W-:Y:S04]  /*fb90*/  LDSM.16.M88.4 R64, [R160] ;  /* 0x00000000a040783b */ /* 0x000fe80000000200 */
[----:B------:R-:W4:Y:S04]  /*fba0*/  LDSM.16.M88.4 R104, [R155+0x2000] ;  /* 0x002000009b68783b */ /* 0x000f280000000200 */
[----:B------:R-:W4:Y:S01]  /*fbb0*/  LDSM.16.M88.4 R100, [R155+0x2800] ;  /* 0x002800009b64783b */ /* 0x000f220000000200 */
[C---:B-1----:R-:W-:Y:S03]  /*fbc0*/  HMMA.16816.F32 R16, R116.reuse, R12, RZ ;  /* 0x0000000c7410723c */ /* 0x042fe600000018ff */
[----:B------:R-:W1:Y:S03]  /*fbd0*/  LDSM.16.M88.4 R128, [R155+0x3000] ;  /* 0x003000009b80783b */ /* 0x000e660000000200 */
[C---:B--2---:R-:W-:Y:S01]  /*fbe0*/  HMMA.16816.F32 R8, R116.reuse, R4, RZ ;  /* 0x000000047408723c */ /* 0x044fe200000018ff */
[----:B------:R-:W2:Y:S04]  /*fbf0*/  LDSM.16.M88.4 R124, [R155+0x3800] ;  /* 0x003800009b7c783b */ /* 0x000ea80000000200 */
[----:B------:R-:W2:Y:S01]  /*fc00*/  LDSM.16.M88.4 R112, [R155+0x4000] ;  /* 0x004000009b70783b */ /* 0x000ea20000000200 */
[C---:B------:R-:W-:Y:S03]  /*fc10*/  HMMA.16816.F32 R12, R116.reuse, R14, RZ ;  /* 0x0000000e740c723c */ /* 0x040fe600000018ff */
[----:B------:R-:W0:Y:S03]  /*fc20*/  LDGDEPBAR ;  /* 0x00000000000079af */ /* 0x000e260000000000 */
[C---:B------:R-:W-:Y:S06]  /*fc30*/  HMMA.16816.F32 R4, R116.reuse, R6, RZ ;  /* 0x000000067404723c */ /* 0x040fec00000018ff */
[C---:B---3--:R-:W-:Y:S06]  /*fc40*/  HMMA.16816.F32 R60, R116.reuse, R52, RZ ;  /* 0x00000034743c723c */ /* 0x048fec00000018ff */
[C---:B-----5:R-:W-:Y:S06]  /*fc50*/  HMMA.16816.F32 R48, R116.reuse, R44, RZ ;  /* 0x0000002c7430723c */ /* 0x060fec00000018ff */
        /* <DEDUP_REMOVED lines=33> */
[----:B------:R-:W-:Y:S01]  /*fe70*/  HMMA.16816.F32 R116, R64, R102, R116 ;  /* 0x000000664074723c */ /* 0x000fe20000001874 */
[----:B------:R-:W4:Y:S04]  /*fe80*/  LDSM.16.M88.4 R64, [R149] ;  /* 0x000000009540783b */ /* 0x000f280000000200 */
[----:B------:R-:W5:Y:S01]  /*fe90*/  LDSM.16.M88.4 R100, [R150] ;  /* 0x000000009664783b */ /* 0x000f620000000200 */
[C---:B-1----:R-:W-:Y:S06]  /*fea0*/  HMMA.16816.F32 R40, R124.reuse, R128, R40 ;  /* 0x000000807c28723c */ /* 0x042fec0000001828 */
[C---:B------:R-:W-:Y:S06]  /*feb0*/  HMMA.16816.F32 R36, R124.reuse, R130, R36 ;  /* 0x000000827c24723c */ /* 0x040fec0000001824 */
        /* <DEDUP_REMOVED lines=11> */
[----:B------:R-:W4:Y:S05]  /*ff70*/  LDSM.16.M88.4 R100, [R144] ;  /* 0x000000009064783b */ /* 0x000f2a0000000200 */
[C---:B-1----:R-:W-:Y:S06]  /*ff80*/  HMMA.16816.F32 R32, R124.reuse, R108, R32 ;  /* 0x0000006c7c20723c */ /* 0x042fec0000001820 */
[C---:B------:R-:W-:Y:S01]  /*ff90*/  HMMA.16816.F32 R28, R124.reuse, R110, R28 ;  /* 0x0000006e7c1c723c */ /* 0x040fe2000000181c */
[----:B------:R-:W1:Y:S05]  /*ffa0*/  LDSM.16.M88.4 R108, [R144+0x1000] ;  /* 0x00100000906c783b */ /* 0x000e6a0000000200 */
[C---:B--2---:R-:W-:Y:S06]  /*ffb0*/  HMMA.16816.F32 R24, R124.reuse, R104, R24 ;  /* 0x000000687c18723c */ /* 0x044fec0000001818 */
[----:B------:R-:W-:Y:S01]  /*ffc0*/  HMMA.16816.F32 R20, R124, R106, R20 ;  /* 0x0000006a7c14723c */ /* 0x000fe20000001814 */
        /* <DEDUP_REMOVED lines=8> */
[C---:B------:R-:W-:Y:S06]  /*10050*/  HMMA.16816.F32 R52, R112.reuse, R110, R52 ;  /* 0x0000006e7034723c */ /* 0x040fec0000001834 */
[C---:B--2---:R-:W-:Y:S06]  /*10060*/  HMMA.16816.F32 R48, R112.reuse, R104, R48 ;  /* 0x000000687030723c */ /* 0x044fec0000001830 */
[C---:B------:R-:W-:Y:S06]  /*10070*/  HMMA.16816.F32 R44, R112.reuse, R106, R44 ;  /* 0x0000006a702c723c */ /* 0x040fec000000182c */
[C---:B---3--:R-:W-:Y:S06]  /*10080*/  HMMA.16816.F32 R32, R112.reuse, R64, R32 ;  /* 0x000000407020723c */ /* 0x048fec0000001820 */
[C---:B------:R-:W-:Y:S01]  /*10090*/  HMMA.16816.F32 R28, R112.reuse, R66, R28 ;  /* 0x00000042701c723c */ /* 0x040fe2000000181c */
[----:B------:R-:W1:Y:S05]  /*100a0*/  LDSM.16.M88.4 R64, [R144+0x3000] ;  /* 0x003000009040783b */ /* 0x000e6a0000000200 */
[C---:B----4-:R-:W-:Y:S06]  /*100b0*/  HMMA.16816.F32 R40, R112.reuse, R100, R40 ;  /* 0x000000647028723c */ /* 0x050fec0000001828 */
[----:B------:R-:W-:Y:S01]  /*100c0*/  HMMA.16816.F32 R36, R112, R102, R36 ;  /* 0x000000667024723c */ /* 0x000fe20000001824 */
[----:B------:R-:W-:-:S04]  /*100d0*/  LOP3.LUT R100, R3, 0x6, RZ, 0xc0, !PT ;  /* 0x0000000603647812 */ /* 0x000fc800078ec0ff */
[C---:B------:R-:W-:Y:S02]  /*100e0*/  LOP3.LUT R3, R59.reuse, 0x8, R100, 0xfe, !PT ;  /* 0x000000083b037812 */ /* 0x040fe400078efe64 */
[----:B------:R-:W-:Y:S02]  /*100f0*/  LOP3.LUT R56, R59, R100, RZ, 0xfc, !PT ;  /* 0x000000643b387212 */ /* 0x000fe400078efcff */
[CC--:B------:R-:W-:Y:S02]  /*10100*/  ISETP.GE.AND P4, PT, R3.reuse, R57.reuse, PT ;  /* 0x000000390300720c */ /* 0x0c0fe40003f86270 */
[----:B------:R-:W-:Y:S01]  /*10110*/  P2R R102, PR, RZ, 0x1 ;  /* 0x00000001ff667803 */ /* 0x000fe20000000000 */
[C---:B------:R-:W-:Y:S01]  /*10120*/  VIADD R101, R56.reuse, 0x1 ;  /* 0x0000000138657836 */ /* 0x040fe20000000000 */
[----:B------:R-:W-:Y:S01]  /*10130*/  ISETP.GE.AND P5, PT, R3, R58, PT ;  /* 0x0000003a0300720c */ /* 0x000fe20003fa6270 */
[C---:B------:R-:W-:Y:S01]  /*10140*/  VIADD R3, R56.reuse, 0x9 ;  /* 0x0000000938037836 */ /* 0x040fe20000000000 */
[----:B------:R-:W-:-:S02]  /*10150*/  ISETP.GE.AND P1, PT, R56, R57, PT ;  /* 0x000000393800720c */ /* 0x000fc40003f26270 */
[-C--:B------:R-:W-:Y:S02]  /*10160*/  ISETP.GE.AND P0, PT, R56, R58.reuse, PT ;  /* 0x0000003a3800720c */ /* 0x080fe40003f06270 */
        /* <DEDUP_REMOVED lines=8> */
[C---:B-1----:R-:W-:Y:S01]  /*101f0*/  HMMA.16816.F32 R24, R112.reuse, R64, R24 ;  /* 0x000000407018723c */ /* 0x042fe20000001818 */
[----:B------:R-:W-:Y:S02]  /*10200*/  FSEL R215, R17, -INF , !P3 ;  /* 0xff80000011d77808 */ /* 0x000fe40005800000 */
[----:B------:R-:W-:Y:S02]  /*10210*/  FSEL R213, R19, -INF , !P2 ;  /* 0xff80000013d57808 */ /* 0x000fe40005000000 */
[----:B------:R-:W-:Y:S01]  /*10220*/  FSEL R13, R13, -INF , !P1 ;  /* 0xff8000000d0d7808 */ /* 0x000fe20004800000 */
[----:B------:R-:W-:Y:S01]  /*10230*/  HMMA.16816.F32 R20, R112, R66, R20 ;  /* 0x000000427014723c */ /* 0x000fe20000001814 */
[----:B------:R-:W-:Y:S02]  /*10240*/  FSEL R15, R15, -INF , !P0 ;  /* 0xff8000000f0f7808 */ /* 0x000fe40004000000 */
[----:B------:R-:W-:-:S02]  /*10250*/  ISETP.GE.AND P3, PT, R16, R57, PT ;  /* 0x000000391000720c */ /* 0x000fc40003f66270 */
[-C--:B------:R-:W-:Y:S01]  /*10260*/  ISETP.GE.AND P2, PT, R16, R58.reuse, PT ;  /* 0x0000003a1000720c */ /* 0x080fe20003f46270 */
[C---:B------:R-:W-:Y:S01]  /*10270*/  VIADD R16, R56.reuse, 0x21 ;  /* 0x0000002138107836 */ /* 0x040fe20000000000 */
[C---:B------:R-:W-:Y:S02]  /*10280*/  ISETP.GE.AND P1, PT, R3.reuse, R57, PT ;  /* 0x000000390300720c */ /* 0x040fe40003f26270 */
[----:B------:R-:W-:Y:S01]  /*10290*/  ISETP.GE.AND P0, PT, R3, R58, PT ;  /* 0x0000003a0300720c */ /* 0x000fe20003f06270 */
[C---:B------:R-:W-:Y:S01]  /*102a0*/  VIADD R3, R56.reuse, 0x29 ;  /* 0x0000002938037836 */ /* 0x040fe20000000000 */
[----:B------:R-:W-:Y:S02]  /*102b0*/  FSEL R209, R9, -INF , !P3 ;  /* 0xff80000009d17808 */ /* 0x000fe40005800000 */
[----:B------:R-:W-:Y:S02]  /*102c0*/  FSEL R203, R11, -INF , !P2 ;  /* 0xff8000000bcb7808 */ /* 0x000fe40005000000 */
[----:B------:R-:W-:Y:S01]  /*102d0*/  FSEL R207, R5, -INF , !P1 ;  /* 0xff80000005cf7808 */ /* 0x000fe20004800000 */
[----:B------:R-:W-:Y:S01]  /*102e0*/  VIADD R5, R56, 0x31 ;  /* 0x0000003138057836 */ /* 0x000fe20000000000 */
[----:B------:R-:W-:-:S02]  /*102f0*/  FSEL R199, R7, -INF , !P0 ;  /* 0xff80000007c77808 */ /* 0x000fc40004000000 */
[CC--:B------:R-:W-:Y:S02]  /*10300*/  ISETP.GE.AND P3, PT, R16.reuse, R57.reuse, PT ;  /* 0x000000391000720c */ /* 0x0c0fe40003f66270 */
[-C--:B------:R-:W-:Y:S02]  /*10310*/  ISETP.GE.AND P2, PT, R16, R58.reuse, PT ;  /* 0x0000003a1000720c */ /* 0x080fe40003f46270 */
[C---:B------:R-:W-:Y:S01]  /*10320*/  ISETP.GE.AND P1, PT, R3.reuse, R57, PT ;  /* 0x000000390300720c */ /* 0x040fe20003f26270 */
[----:B------:R-:W1:Y:S01]  /*10330*/  LDSM.16.M88.4 R16, [R145] ;  /* 0x000000009110783b */ /* 0x000e620000000200 */
[----:B------:R-:W-:Y:S01]  /*10340*/  ISETP.GE.AND P0, PT, R3, R58, PT ;  /* 0x0000003a0300720c */ /* 0x000fe20003f06270 */
[----:B------:R-:W-:Y:S01]  /*10350*/  VIADD R3, R56, 0x39 ;  /* 0x0000003938037836 */ /* 0x000fe20000000000 */
[----:B------:R-:W-:Y:S02]  /*10360*/  FSEL R191, R61, -INF , !P3 ;  /* 0xff8000003dbf7808 */ /* 0x000fe40005800000 */
[----:B------:R-:W-:-:S02]  /*10370*/  FSEL R187, R63, -INF , !P2 ;  /* 0xff8000003fbb7808 */ /* 0x000fc40005000000 */
[-C--:B------:R-:W-:Y:S02]  /*10380*/  ISETP.GE.AND P3, PT, R5, R57.reuse, PT ;  /* 0x000000390500720c */ /* 0x080fe40003f66270 */
        /* <DEDUP_REMOVED lines=9> */
[-C--:B------:R-:W-:Y:S02]  /*10420*/  ISETP.GE.AND P3, PT, R5, R57.reuse, PT ;  /* 0x000000390500720c */ /* 0x080fe40003f66270 */
[----:B------:R-:W-:Y:S02]  /*10430*/  FSEL R143, R45, -INF , !P1 ;  /* 0xff8000002d8f7808 */ /* 0x000fe40004800000 */
[----:B------:R-:W-:Y:S01]  /*10440*/  ISETP.GE.AND P2, PT, R5, R58, PT ;  /* 0x0000003a0500720c */ /* 0x000fe20003f46270 */
[----:B------:R-:W-:Y:S01]  /*10450*/  VIADD R5, R56, 0x51 ;  /* 0x0000005138057836 */ /* 0x000fe20000000000 */
[----:B------:R-:W-:Y:S02]  /*10460*/  FSEL R135, R47, -INF , !P0 ;  /* 0xff8000002f877808 */ /* 0x000fe40004000000 */
[----:B------:R-:W-:-:S02]  /*10470*/  ISETP.GE.AND P1, PT, R3, R57, PT ;  /* 0x000000390300720c */ /* 0x000fc40003f26270 */
[-C--:B------:R-:W-:Y:S01]  /*10480*/  ISETP.GE.AND P0, PT, R3, R58.reuse, PT ;  /* 0x0000003a0300720c */ /* 0x080fe20003f06270 */
[C---:B------:R-:W-:Y:S01]  /*10490*/  VIADD R3, R56.reuse, 0x59 ;  /* 0x0000005938037836 */ /* 0x040fe20000000000 */
[----:B------:R-:W-:Y:S02]  /*104a0*/  FSEL R129, R41, -INF , !P3 ;  /* 0xff80000029817808 */ /* 0x000fe40005800000 */
[----:B------:R-:W-:Y:S02]  /*104b0*/  FSEL R107, R43, -INF , !P2 ;  /* 0xff8000002b6b7808 */ /* 0x000fe40005000000 */
[C---:B------:R-:W-:Y:S01]  /*104c0*/  ISETP.GE.AND P3, PT, R5.reuse, R57, PT ;  /* 0x000000390500720c */ /* 0x040fe20003f66270 */
[----:B-1----:R-:W-:Y:S01]  /*104d0*/  HMMA.16816.F32 R120, R124, R16, R120 ;  /* 0x000000107c78723c */ /* 0x002fe20000001878 */
[----:B------:R-:W-:Y:S01]  /*104e0*/  ISETP.GE.AND P2, PT, R5, R58, PT ;  /* 0x0000003a0500720c */ /* 0x000fe20003f46270 */
[----:B------:R-:W-:Y:S01]  /*104f0*/  VIADD R5, R56, 0x61 ;  /* 0x0000006138057836 */ /* 0x000fe20000000000 */
[----:B------:R-:W-:-:S02]  /*10500*/  FSEL R105, R39, -INF , !P0 ;  /* 0xff80000027697808 */ /* 0x000fc40004000000 */
[-C--:B------:R-:W-:Y:S01]  /*10510*/  ISETP.GE.AND P0, PT, R3, R57.reuse, PT ;  /* 0x000000390300720c */ /* 0x080fe20003f06270 */
[----:B------:R-:W-:Y:S01]  /*10520*/  HMMA.16816.F32 R116, R124, R18, R116 ;  /* 0x000000127c74723c */ /* 0x000fe20000001874 */
[----:B------:R-:W-:Y:S02]  /*10530*/  FSEL R111, R37, -INF , !P1 ;  /* 0xff800000256f7808 */ /* 0x000fe40004800000 */
[----:B------:R-:W-:Y:S02]  /*10540*/  ISETP.GE.AND P1, PT, R3, R58, PT ;  /* 0x0000003a0300720c */ /* 0x000fe40003f26270 */
[----:B------:R-:W-:Y:S02]  /*10550*/  FSEL R3, R35, -INF , !P2 ;  /* 0xff80000023037808 */ /* 0x000fe40005000000 */
[----:B------:R-:W-:Y:S02]  /*10560*/  FSEL R37, R29, -INF , !P0 ;  /* 0xff8000001d257808 */ /* 0x000fe40004000000 */
[----:B------:R-:W-:-:S02]  /*10570*/  ISETP.GE.AND P2, PT, R5, R57, PT ;  /* 0x000000390500720c */ /* 0x000fc40003f46270 */
[-C--:B------:R-:W-:Y:S01]  /*10580*/  ISETP.GE.AND P0, PT, R5, R58.reuse, PT ;  /* 0x0000003a0500720c */ /* 0x080fe20003f06270 */
[----:B------:R-:W-:Y:S01]  /*10590*/  VIADD R5, R56, 0x69 ;  /* 0x0000006938057836 */ /* 0x000fe20000000000 */
[----:B------:R-:W-:Y:S02]  /*105a0*/  LOP3.LUT R7, R59, 0x10, R100, 0xfe, !PT ;  /* 0x000000103b077812 */ /* 0x000fe400078efe64 */
[----:B------:R-:W-:Y:S02]  /*105b0*/  FSEL R39, R31, -INF , !P1 ;  /* 0xff8000001f277808 */ /* 0x000fe40004800000 */
[----:B------:R-:W-:Y:S02]  /*105c0*/  FSEL R43, R27, -INF , !P0 ;  /* 0xff8000001b2b7808 */ /* 0x000fe40004000000 */
[C---:B------:R-:W-:Y:S02]  /*105d0*/  ISETP.GE.AND P1, PT, R5.reuse, R57, PT ;  /* 0x000000390500720c */ /* 0x040fe40003f26270 */
[----:B------:R-:W-:-:S02]  /*105e0*/  ISETP.GE.AND P0, PT, R5, R58, PT ;  /* 0x0000003a0500720c */ /* 0x000fc40003f06270 */
[--C-:B------:R-:W-:Y:S02]  /*105f0*/  LOP3.LUT R5, R59, 0x18, R100.reuse, 0xfe, !PT ;  /* 0x000000183b057812 */ /* 0x100fe400078efe64 */
[----:B------:R-:W-:Y:S02]  /*10600*/  FSEL R101, R33, -INF , !P3 ;  /* 0xff80000021657808 */ /* 0x000fe40005800000 */
[----:B------:R-:W-:Y:S02]  /*10610*/  FSEL R41, R25, -INF , !P2 ;  /* 0xff80000019297808 */ /* 0x000fe40005000000 */
[----:B------:R-:W-:Y:S02]  /*10620*/  LOP3.LUT R9, R59, 0x20, R100, 0xfe, !PT ;  /* 0x000000203b097812 */ /* 0x000fe400078efe64 */
[C---:B------:R-:W-:Y:S02]  /*10630*/  ISETP.GE.AND P3, PT, R7.reuse, R57, PT ;  /* 0x000000390700720c */ /* 0x040fe40003f66270 */
[----:B------:R-:W-:-:S02]  /*10640*/  ISETP.GE.AND P2, PT, R7, R58, PT ;  /* 0x0000003a0700720c */ /* 0x000fc40003f46270 */
[----:B------:R-:W-:Y:S02]  /*10650*/  FSEL R45, R21, -INF , !P1 ;  /* 0xff800000152d7808 */ /* 0x000fe40004800000 */
[----:B------:R-:W-:Y:S02]  /*10660*/  FSEL R47, R23, -INF , !P0 ;  /* 0xff800000172f7808 */ /* 0x000fe40004000000 */
[C---:B------:R-:W-:Y:S02]  /*10670*/  ISETP.GE.AND P1, PT, R5.reuse, R57, PT ;  /* 0x000000390500720c */ /* 0x040fe40003f26270 */
[----:B------:R-:W-:Y:S02]  /*10680*/  ISETP.GE.AND P0, PT, R5, R58, PT ;  /* 0x0000003a0500720c */ /* 0x000fe40003f06270 */
[----:B------:R-:W-:Y:S02]  /*10690*/  FSEL R7, R12, -INF , !P4 ;  /* 0xff8000000c077808 */ /* 0x000fe40006000000 */
[----:B------:R-:W-:-:S02]  /*106a0*/  FSEL R5, R14, -INF , !P5 ;  /* 0xff8000000e057808 */ /* 0x000fc40006800000 */
[C---:B------:R-:W-:Y:S02]  /*106b0*/  ISETP.GE.AND P5, PT, R9.reuse, R57, PT ;  /* 0x000000390900720c */ /* 0x040fe40003fa6270 */
[----:B------:R-:W-:Y:S02]  /*106c0*/  FSEL R21, R8, -INF , !P3 ;  /* 0xff80000008157808 */ /* 0x000fe40005800000 */
[----:B------:R-:W-:Y:S02]  /*106d0*/  ISETP.GE.AND P4, PT, R9, R58, PT ;  /* 0x0000003a0900720c */ /* 0x000fe40003f86270 */
[----:B------:R-:W-:Y:S02]  /*106e0*/  FSEL R29, R10, -INF , !P2 ;  /* 0xff8000000a1d7808 */ /* 0x000fe40005000000 */
[----:B------:R-:W1:Y:S01]  /*106f0*/  LDSM.16.M88.4 R8, [R144+0x3800] ;  /* 0x003800009008783b */ /* 0x000e620000000200 */
[----:B------:R-:W-:Y:S01]  /*10700*/  LOP3.LUT R14, R59, 0x28, R100, 0xfe, !PT ;  /* 0x000000283b0e7812 */ /* 0x000fe200078efe64 */
[----:B------:R-:W-:-:S04]  /*10710*/  DEPBAR.LE SB0, 0x0 ;  /* 0x000080000000791a */ /* 0x000fc80000000000 */
[----:B------:R-:W-:Y:S02]  /*10720*/  ISETP.GE.AND P3, PT, R14, R57, PT ;  /* 0x000000390e00720c */ /* 0x000fe40003f66270 */
[----:B------:R-:W-:Y:S02]  /*10730*/  FSEL R25, R4, -INF , !P1 ;  /* 0xff80000004197808 */ /* 0x000fe40004800000 */
[----:B------:R-:W-:Y:S02]  /*10740*/  FSEL R35, R6, -INF , !P0 ;  /* 0xff80000006237808 */ /* 0x000fe40004000000 */
[C-C-:B------:R-:W-:Y:S02]  /*10750*/  LOP3.LUT R12, R59.reuse, 0x30, R100.reuse, 0xfe, !PT ;  /* 0x000000303b0c7812 */ /* 0x140fe400078efe64 */
[C-C-:B------:R-:W-:Y:S02]  /*10760*/  LOP3.LUT R6, R59.reuse, 0x38, R100.reuse, 0xfe, !PT ;  /* 0x000000383b067812 */ /* 0x140fe400078efe64 */
[----:B------:R-:W-:-:S02]  /*10770*/  LOP3.LUT R4, R59, 0x40, R100, 0xfe, !PT ;  /* 0x000000403b047812 */ /* 0x000fc400078efe64 */
[----:B------:R-:W-:Y:S02]  /*10780*/  FSEL R33, R60, -INF , !P5 ;  /* 0xff8000003c217808 */ /* 0x000fe40006800000 */
[----:B------:R-:W-:Y:S02]  /*10790*/  FSEL R201, R62, -INF , !P4 ;  /* 0xff8000003ec97808 */ /* 0x000fe40006000000 */
[----:B------:R-:W-:Y:S02]  /*107a0*/  FSEL R205, R52, -INF , !P3 ;  /* 0xff80000034cd7808 */ /* 0x000fe40005800000 */
[-C--:B------:R-:W-:Y:S02]  /*107b0*/  ISETP.GE.AND P2, PT, R14, R58.reuse, PT ;  /* 0x0000003a0e00720c */ /* 0x080fe40003f46270 */
[C---:B------:R-:W-:Y:S02]  /*107c0*/  ISETP.GE.AND P1, PT, R12.reuse, R57, PT ;  /* 0x000000390c00720c */ /* 0x040fe40003f26270 */
[----:B------:R-:W-:-:S02]  /*107d0*/  ISETP.GE.AND P0, PT, R12, R58, PT ;  /* 0x0000003a0c00720c */ /* 0x000fc40003f06270 */
[CC--:B------:R-:W-:Y:S02]  /*107e0*/  ISETP.GE.AND P6, PT, R6.reuse, R57.reuse, PT ;  /* 0x000000390600720c */ /* 0x0c0fe40003fc6270 */
[-C--:B------:R-:W-:Y:S02]  /*107f0*/  ISETP.GE.AND P5, PT, R6, R58.reuse, PT ;  /* 0x0000003a0600720c */ /* 0x080fe40003fa6270 */
        /* <DEDUP_REMOVED lines=9> */
[----:B------:R-:W-:Y:S01]  /*10890*/  FSEL R179, R46, -INF , !P5 ;  /* 0xff8000002eb37808 */ /* 0x000fe20006800000 */
[----:B------:R-:W-:Y:S01]  /*108a0*/  BAR.SYNC.DEFER_BLOCKING 0x0 ;  /* 0x0000000000007b1d */ /* 0x000fe20000010000 */
[CC--:B------:R-:W-:Y:S02]  /*108b0*/  ISETP.GE.AND P2, PT, R6.reuse, R57.reuse, PT ;  /* 0x000000390600720c */ /* 0x0c0fe40003f46270 */
        /* <DEDUP_REMOVED lines=13> */
[----:B------:R-:W-:-:S02]  /*10990*/  LOP3.LUT R4, R59, 0x70, R100, 0xfe, !PT ;  /* 0x000000703b047812 */ /* 0x000fc400078efe64 */
[----:B------:R-:W-:Y:S02]  /*109a0*/  FSEL R189, R44, -INF , !P6 ;  /* 0xff8000002cbd7808 */ /* 0x000fe40007000000 */
[----:B------:R-:W-:Y:S02]  /*109b0*/  FSEL R125, R28, -INF , !P4 ;  /* 0xff8000001c7d7808 */ /* 0x000fe40006000000 */
[----:B------:R-:W-:Y:S02]  /*109c0*/  FSEL R113, R30, -INF , !P2 ;  /* 0xff8000001e717808 */ /* 0x000fe40005000000 */
[----:B------:R-:W-:Y:S02]  /*109d0*/  ISETP.NE.AND P6, PT, R102, RZ, PT ;  /* 0x000000ff6600720c */ /* 0x000fe40003fc5270 */
[C---:B------:R-:W-:Y:S02]  /*109e0*/  ISETP.GE.AND P2, PT, R4.reuse, R57, PT ;  /* 0x000000390400720c */ /* 0x040fe40003f46270 */
[----:B------:R-:W-:Y:S01]  /*109f0*/  ISETP.GE.AND P4, PT, R4, R58, PT ;  /* 0x0000003a0400720c */ /* 0x000fe20003f86270 */
[C---:B------:R-:W-:Y:S01]  /*10a00*/  VIADD R4, R56.reuse, 0x71 ;  /* 0x0000007138047836 */ /* 0x040fe20000000000 */
[----:B------:R-:W-:Y:S01]  /*10a10*/  LOP3.LUT R6, R59, 0x60, R100, 0xfe, !PT ;  /* 0x000000603b067812 */ /* 0x000fe200078efe64 */
[----:B------:R-:W-:Y:S01]  /*10a20*/  VIADD R56, R56, 0x79 ;  /* 0x0000007938387836 */ /* 0x000fe20000000000 */
[----:B------:R-:W-:-:S02]  /*10a30*/  FSEL R133, R42, -INF , !P3 ;  /* 0xff8000002a857808 */ /* 0x000fc40005800000 */
[----:B------:R-:W-:Y:S02]  /*10a40*/  FSEL R127, R32, -INF , !P5 ;  /* 0xff800000207f7808 */ /* 0x000fe40006800000 */
[----:B------:R-:W-:Y:S02]  /*10a50*/  FSEL R38, R22, -INF , !P0 ;  /* 0xff80000016267808 */ /* 0x000fe40004000000 */
[CC--:B------:R-:W-:Y:S02]  /*10a60*/  ISETP.GE.AND P3, PT, R6.reuse, R57.reuse, PT ;  /* 0x000000390600720c */ /* 0x0c0fe40003f66270 */
[----:B------:R-:W-:Y:S02]  /*10a70*/  ISETP.GE.AND P5, PT, R6, R58, PT ;  /* 0x0000003a0600720c */ /* 0x000fe40003fa6270 */
[----:B------:R-:W-:Y:S02]  /*10a80*/  ISETP.GE.AND P0, PT, R4, R57, PT ;  /* 0x000000390400720c */ /* 0x000fe40003f06270 */
[----:B------:R-:W-:-:S02]  /*10a90*/  LOP3.LUT R100, R59, 0x78, R100, 0xfe, !PT ;  /* 0x000000783b647812 */ /* 0x000fc400078efe64 */
        /* <DEDUP_REMOVED lines=79> */
.L_x_6637:
[----:B------:R-:W-:Y:S02]  /*10f90*/  ULDC UR8, c[0x0][0x248] ;  /* 0x0000920000087ab9 */ /* 0x000fe40000000800 */
[----:B------:R-:W-:-:S06]  /*10fa0*/  USHF.L.U32 UR4, UR8, 0x7, URZ ;  /* 0x0000000708047899 */ /* 0x000fcc000800063f */
[----:B------:R-:W-:-:S04]  /*10fb0*/  IADD3 R6, RZ, -UR4, RZ ;  /* 0x80000004ff067c10 */ /* 0x000fc8000fffe0ff */
[----:B------:R-:W-:-:S07]  /*10fc0*/  SHF.R.S32.HI R4, RZ, 0x1f, R6 ;  /* 0x0000001fff047819 */ /* 0x000fce0000011406 */
.L_x_6638:
        /* <DEDUP_REMOVED lines=33> */
.L_x_6636:
        /* <DEDUP_REMOVED lines=47> */
[----:B-1----:R-:W-:-:S02]  /*114d0*/  FMNMX.FTZ R11, R39, R4, !PT ;  /* 0x00000004270b7209 */ /* 0x002fc40007810000 */
[----:B------:R-:W-:-:S04]  /*114e0*/  FMNMX.FTZ R6, R103, R6, !PT ;  /* 0x0000000667067209 */ /* 0x000fc80007810000 */
[----:B------:R-:W-:-:S04]  /*114f0*/  FMNMX.FTZ R6, R41, R6, !PT ;  /* 0x0000000629067209 */ /* 0x000fc80007810000 */
[----:B------:R-:W-:-:S04]  /*11500*/  FMNMX.FTZ R6, R67, R6, !PT ;  /* 0x0000000643067209 */ /* 0x000fc80007810000 */
[----:B------:R-:W-:Y:S02]  /*11510*/  FMNMX.FTZ R9, R45, R6, !PT ;  /* 0x000000062d097209 */ /* 0x000fe40007810000 */
[----:B------:R-:W-:Y:S02]  /*11520*/  FMNMX.FTZ R6, R36, R11, !PT ;  /* 0x0000000b24067209 */ /* 0x000fe40007810000 */
[----:B------:R-:W-:-:S04]  /*11530*/  FMNMX.FTZ R9, R42, R9, !PT ;  /* 0x000000092a097209 */ /* 0x000fc80007810000 */
        /* <DEDUP_REMOVED lines=21> */
[----:B------:R-:W-:Y:S01]  /*11690*/  FSEL R7, R61, RZ, P1 ;  /* 0x000000ff3d077208 */ /* 0x000fe20000800000 */
[--C-:B------:R-:W-:Y:S01]  /*116a0*/  FFMA.FTZ R60, R217, UR10, -R62.reuse ;  /* 0x0000000ad93c7c23 */ /* 0x100fe2000801083e */
[----:B--2---:R-:W-:Y:S01]  /*116b0*/  FMNMX.FTZ R59, R4, R59, !PT ;  /* 0x0000003b043b7209 */ /* 0x004fe20007810000 */
[--C-:B------:R-:W-:Y:S01]  /*116c0*/  FFMA.FTZ R58, R215, UR10, -R62.reuse ;  /* 0x0000000ad73a7c23 */ /* 0x100fe2000801083e */
[--C-:B------:R-:W-:Y:S01]  /*116d0*/  FFMA.FTZ R56, R13, UR10, -R62.reuse ;  /* 0x0000000a0d387c23 */ /* 0x100fe2000801083e */
[----:B------:R-:W-:Y:S01]  /*116e0*/  FADD.FTZ R2, R2, -R7 ;  /* 0x8000000702027221 */ /* 0x000fe20000010000 */
[C---:B------:R-:W-:Y:S01]  /*116f0*/  FSETP.NEU.FTZ.AND P0, PT, R59.reuse, -INF , PT ;  /* 0xff8000003b00780b */ /* 0x040fe20003f1d000 */
[C---:B------:R-:W-:Y:S01]  /*11700*/  FMUL.FTZ R54, R59.reuse, UR10 ;  /* 0x0000000a3b367c20 */ /* 0x040fe20008410000 */
[----:B------:R-:W-:Y:S01]  /*11710*/  MUFU.EX2 R60, R60 ;  /* 0x0000003c003c7308 */ /* 0x000fe20000000800 */
[----:B------:R-:W-:Y:S01]  /*11720*/  FMUL.FTZ R2, R2, UR10 ;  /* 0x0000000a02027c20 */ /* 0x000fe20008410000 */
[----:B------:R-:W-:Y:S01]  /*11730*/  FSEL R9, R59, RZ, P0 ;  /* 0x000000ff3b097208 */ /* 0x000fe20000000000 */
[--C-:B------:R-:W-:Y:S01]  /*11740*/  FFMA.FTZ R64, R21, UR10, -R62.reuse ;  /* 0x0000000a15407c23 */ /* 0x100fe2000801083e */
[----:B------:R-:W-:Y:S01]  /*11750*/  FSEL R54, R54, RZ, P0 ;  /* 0x000000ff36367208 */ /* 0x000fe20000000000 */
[----:B------:R-:W-:Y:S01]  /*11760*/  LDSM.16.MT88.4 R20, [R153+0x6000] ;  /* 0x006000009914783b */ /* 0x000fe20000004200 */
[----:B------:R-:W-:Y:S01]  /*11770*/  FFMA.FTZ R66, R25, UR10, -R62 ;  /* 0x0000000a19427c23 */ /* 0x000fe2000801083e */
[----:B------:R-:W-:Y:S01]  /*11780*/  FADD.FTZ R9, R0, -R9 ;  /* 0x8000000900097221 */ /* 0x000fe20000010000 */
[----:B------:R-:W1:Y:S01]  /*11790*/  MUFU.EX2 R58, R58 ;  /* 0x0000003a003a7308 */ /* 0x000e620000000800 */
[--C-:B------:R-:W-:Y:S01]  /*117a0*/  FFMA.FTZ R52, R5, UR10, -R54.reuse ;  /* 0x0000000a05347c23 */ /* 0x100fe20008010836 */
[--C-:B------:R-:W-:Y:S01]  /*117b0*/  FFMA.FTZ R55, R211, UR10, -R54.reuse ;  /* 0x0000000ad3377c23 */ /* 0x100fe20008010836 */
[----:B------:R-:W2:Y:S01]  /*117c0*/  LDSM.16.MT88.4 R4, [R156+0x6000] ;  /* 0x006000009c04783b */ /* 0x000ea20000004200 */
[--C-:B------:R-:W-:Y:S01]  /*117d0*/  FFMA.FTZ R53, R213, UR10, -R54.reuse ;  /* 0x0000000ad5357c23 */ /* 0x100fe20008010836 */
[----:B------:R-:W-:Y:S01]  /*117e0*/  FFMA.FTZ R63, R15, UR10, -R54 ;  /* 0x0000000a0f3f7c23 */ /* 0x000fe20008010836 */
[----:B------:R-:W-:Y:S01]  /*117f0*/  FMUL.FTZ R0, R9, UR10 ;  /* 0x0000000a09007c20 */ /* 0x000fe20008410000 */
[--C-:B------:R-:W-:Y:S01]  /*11800*/  FFMA.FTZ R65, R209, UR10, -R62.reuse ;  /* 0x0000000ad1417c23 */ /* 0x100fe2000801083e */
        /* <DEDUP_REMOVED lines=9> */
[----:B-1----:R-:W-:Y:S01]  /*118a0*/  F2FP.F16.F32.PACK_AB R12, R58, R60 ;  /* 0x0000003c3a0c723e */ /* 0x002fe200000000ff */
        /* <DEDUP_REMOVED lines=11> */
[----:B------:R-:W-:Y:S01]  /*11960*/  FFMA.FTZ R120, R3, UR10, -R54 ;  /* 0x0000000a03787c23 */ /* 0x000fe20008010836 */
[--C-:B------:R-:W-:Y:S01]  /*11970*/  FFMA.FTZ R116, R127, UR10, -R62.reuse ;  /* 0x0000000a7f747c23 */ /* 0x100fe2000801083e */
[--C-:B------:R-:W-:Y:S01]  /*11980*/  FFMA.FTZ R101, R101, UR10, -R62.reuse ;  /* 0x0000000a65657c23 */ /* 0x100fe2000801083e */
[----:B------:R-:W1:Y:S01]  /*11990*/  MUFU.EX2 R53, R53 ;  /* 0x0000003500357308 */ /* 0x000e620000000800 */
[----:B----4-:R-:W-:Y:S01]  /*119a0*/  F2FP.F16.F32.PACK_AB R14, R56, R57 ;  /* 0x00000039380e723e */ /* 0x010fe200000000ff */
[--C-:B------:R-:W-:Y:S01]  /*119b0*/  FFMA.FTZ R118, R125, UR10, -R62.reuse ;  /* 0x0000000a7d767c23 */ /* 0x100fe2000801083e */
[----:B------:R-:W-:Y:S01]  /*119c0*/  FFMA.FTZ R123, R37, UR10, -R62 ;  /* 0x0000000a257b7c23 */ /* 0x000fe2000801083e */
[--C-:B------:R-:W-:Y:S01]  /*119d0*/  FFMA.FTZ R109, R109, UR10, -R54.reuse ;  /* 0x0000000a6d6d7c23 */ /* 0x100fe20008010836 */
[--C-:B------:R-:W-:Y:S01]  /*119e0*/  FFMA.FTZ R3, R113, UR10, -R54.reuse ;  /* 0x0000000a71037c23 */ /* 0x100fe20008010836 */
[----:B------:R-:W-:Y:S01]  /*119f0*/  FFMA.FTZ R122, R39, UR10, -R54 ;  /* 0x0000000a277a7c23 */ /* 0x000fe20008010836 */
[----:B------:R-:W-:Y:S01]  /*11a00*/  FFMA.FTZ R126, R45, UR10, -R62 ;  /* 0x0000000a2d7e7c23 */ /* 0x000fe2000801083e */
[----:B------:R-:W-:Y:S01]  /*11a10*/  MUFU.EX2 R52, R52 ;  /* 0x0000003400347308 */ /* 0x000fe20000000800 */
[--C-:B------:R-:W-:Y:S01]  /*11a20*/  FFMA.FTZ R128, R43, UR10, -R54.reuse ;  /* 0x0000000a2b807c23 */ /* 0x100fe20008010836 */
[--C-:B------:R-:W-:Y:S01]  /*11a30*/  FFMA.FTZ R45, R36, UR10, -R54.reuse ;  /* 0x0000000a242d7c23 */ /* 0x100fe20008010836 */
[----:B------:R-:W-:Y:S01]  /*11a40*/  FFMA.FTZ R43, R38, UR10, -R54 ;  /* 0x0000000a262b7c23 */ /* 0x000fe20008010836 */
[--C-:B------:R-:W-:Y:S01]  /*11a50*/  FFMA.FTZ R124, R41, UR10, -R62.reuse ;  /* 0x0000000a297c7c23 */ /* 0x100fe2000801083e */
[----:B------:R-:W-:Y:S01]  /*11a60*/  LDSM.16.MT88.4 R36, [R153+0x9000] ;  /* 0x009000009924783b */ /* 0x000fe20000004200 */
[--C-:B------:R-:W-:Y:S01]  /*11a70*/  FFMA.FTZ R103, R103, UR10, -R62.reuse ;  /* 0x0000000a67677c23 */ /* 0x100fe2000801083e */
[----:B------:R-:W-:Y:S01]  /*11a80*/  FFMA.FTZ R41, R67, UR10, -R62 ;  /* 0x0000000a43297c23 */ /* 0x000fe2000801083e */
[----:B------:R-:W4:Y:S01]  /*11a90*/  MUFU.EX2 R63, R63 ;  /* 0x0000003f003f7308 */ /* 0x000f220000000800 */
[----:B-1----:R-:W-:Y:S01]  /*11aa0*/  F2FP.F16.F32.PACK_AB R13, R53, R55 ;  /* 0x00000037350d723e */ /* 0x002fe200000000ff */
[----:B------:R-:W-:Y:S01]  /*11ab0*/  FFMA.FTZ R130, R47, UR10, -R54 ;  /* 0x0000000a2f827c23 */ /* 0x000fe20008010836 */
[--C-:B------:R-:W-:Y:S01]  /*11ac0*/  FFMA.FTZ R42, R42, UR10, -R62.reuse ;  /* 0x0000000a2a2a7c23 */ /* 0x100fe2000801083e */
[--C-:B------:R-:W-:Y:S01]  /*11ad0*/  FFMA.FTZ R47, R40, UR10, -R62.reuse ;  /* 0x0000000a282f7c23 */ /* 0x100fe2000801083e */
[----:B------:R-:W-:-:S03]  /*11ae0*/  FFMA.FTZ R51, R51, UR10, -R62 ;  /* 0x0000000a33337c23 */ /* 0x000fc6000801083e */
[----:B------:R-:W1:Y:S08]  /*11af0*/  MUFU.EX2 R2, R2 ;  /* 0x0000000200027308 */ /* 0x000e700000000800 */
[----:B------:R-:W5:Y:S01]  /*11b00*/  MUFU.EX2 R0, R0 ;  /* 0x0000000000007308 */ /* 0x000f620000000800 */
[----:B----4-:R-:W-:-:S07]  /*11b10*/  F2FP.F16.F32.PACK_AB R15, R63, R52 ;  /* 0x000000343f0f723e */ /* 0x010fce00000000ff */
[----:B------:R-:W-:Y:S01]  /*11b20*/  MUFU.EX2 R64, R64 ;  /* 0x0000004000407308 */ /* 0x000fe20000000800 */
[-C--:B-1----:R-:W-:Y:S01]  /*11b30*/  FMUL.FTZ R16, R96, R2.reuse ;  /* 0x0000000260107220 */ /* 0x082fe20000410000 */
[-C--:B------:R-:W-:Y:S01]  /*11b40*/  FMUL.FTZ R17, R97, R2.reuse ;  /* 0x0000000261117220 */ /* 0x080fe20000410000 */
[-C--:B------:R-:W-:Y:S01]  /*11b50*/  FMUL.FTZ R92, R92, R2.reuse ;  /* 0x000000025c5c7220 */ /* 0x080fe20000410000 */
[-C--:B------:R-:W-:Y:S01]  /*11b60*/  FMUL.FTZ R93, R93, R2.reuse ;  /* 0x000000025d5d7220 */ /* 0x080fe20000410000 */
[-C--:B------:R-:W-:Y:S01]  /*11b70*/  FMUL.FTZ R24, R80, R2.reuse ;  /* 0x0000000250187220 */ /* 0x080fe20000410000 */
[--C-:B------:R-:W-:Y:S01]  /*11b80*/  FFMA.FTZ R80, R29, UR10, -R54.reuse ;  /* 0x0000000a1d507c23 */ /* 0x100fe20008010836 */
[----:B------:R-:W-:Y:S01]  /*11b90*/  FMUL.FTZ R88, R88, R2 ;  /* 0x0000000258587220 */ /* 0x000fe20000410000 */
[----:B------:R-:W-:Y:S01]  /*11ba0*/  LDSM.16.MT88.4 R28, [R156+0x6800] ;  /* 0x006800009c1c783b */ /* 0x000fe20000004200 */
[-C--:B-----5:R-:W-:Y:S01]  /*11bb0*/  FMUL.FTZ R18, R98, R0.reuse ;  /* 0x0000000062127220 */ /* 0x0a0fe20000410000 */
[-C--:B------:R-:W-:Y:S01]  /*11bc0*/  FMUL.FTZ R19, R99, R0.reuse ;  /* 0x0000000063137220 */ /* 0x080fe20000410000 */
[-C--:B------:R-:W-:Y:S01]  /*11bd0*/  FMUL.FTZ R94, R94, R0.reuse ;  /* 0x000000005e5e7220 */ /* 0x080fe20000410000 */
[----:B------:R-:W-:Y:S01]  /*11be0*/  FMUL.FTZ R95, R95, R0 ;  /* 0x000000005f5f7220 */ /* 0x000fe20000410000 */
[----:B------:R-:W-:Y:S01]  /*11bf0*/  FMUL.FTZ R89, R89, R2 ;  /* 0x0000000259597220 */ /* 0x000fe20000410000 */
[-C--:B------:R-:W-:Y:S01]  /*11c00*/  FMUL.FTZ R90, R90, R0.reuse ;  /* 0x000000005a5a7220 */ /* 0x080fe20000410000 */
[----:B------:R-:W-:Y:S01]  /*11c10*/  FMUL.FTZ R91, R91, R0 ;  /* 0x000000005b5b7220 */ /* 0x000fe20000410000 */
[-C--:B------:R-:W-:Y:S01]  /*11c20*/  FMUL.FTZ R84, R84, R2.reuse ;  /* 0x0000000254547220 */ /* 0x080fe20000410000 */
[C---:B--2---:R-:W-:Y:S01]  /*11c30*/  HMMA.16816.F32 R16, R12.reuse, R4, R16 ;  /* 0x000000040c10723c */ /* 0x044fe20000001810 */
[----:B------:R-:W-:Y:S01]  /*11c40*/  FMUL.FTZ R85, R85, R2 ;  /* 0x0000000255557220 */ /* 0x000fe20000410000 */
[-C--:B------:R-:W-:Y:S01]  /*11c50*/  FMUL.FTZ R86, R86, R0.reuse ;  /* 0x0000000056567220 */ /* 0x080fe20000410000 */
[----:B------:R-:W-:Y:S01]  /*11c60*/  FMUL.FTZ R87, R87, R0 ;  /* 0x0000000057577220 */ /* 0x000fe20000410000 */
        /* <DEDUP_REMOVED lines=8> */
[----:B------:R-:W-:Y:S01]  /*11cf0*/  FMUL.FTZ R71, R71, R0 ;  /* 0x0000000047477220 */ /* 0x000fe20000410000 */
[--C-:B------:R-:W-:Y:S01]  /*11d00*/  FFMA.FTZ R81, R203, UR10, -R54.reuse ;  /* 0x0000000acb517c23 */ /* 0x100fe20008010836 */
[--C-:B------:R-:W-:Y:S01]  /*11d10*/  FFMA.FTZ R82, R35, UR10, -R54.reuse ;  /* 0x0000000a23527c23 */ /* 0x100fe20008010836 */
[----:B------:R-:W-:Y:S01]  /*11d20*/  FFMA.FTZ R83, R199, UR10, -R54 ;  /* 0x0000000ac7537c23 */ /* 0x000fe20008010836 */
[C---:B---3--:R-:W-:Y:S01]  /*11d30*/  HMMA.16816.F32 R88, R12.reuse, R8, R88 ;  /* 0x000000080c58723c */ /* 0x048fe20000001858 */
[----:B------:R-:W2:Y:S01]  /*11d40*/  MUFU.EX2 R65, R65 ;  /* 0x0000004100417308 */ /* 0x000ea20000000800 */
        /* <DEDUP_REMOVED lines=11> */
[----:B------:R-:W-:Y:S01]  /*11e00*/  FFMA.FTZ R84, R33, UR10, -R62 ;  /* 0x0000000a21547c23 */ /* 0x000fe2000801083e */
[--C-:B------:R-:W-:Y:S01]  /*11e10*/  FFMA.FTZ R87, R201, UR10, -R54.reuse ;  /* 0x0000000ac9577c23 */ /* 0x100fe20008010836 */
[--C-:B------:R-:W-:Y:S01]  /*11e20*/  FFMA.FTZ R96, R187, UR10, -R54.reuse ;  /* 0x0000000abb607c23 */ /* 0x100fe20008010836 */
[--C-:B------:R-:W-:Y:S01]  /*11e30*/  FFMA.FTZ R97, R197, UR10, -R54.reuse ;  /* 0x0000000ac5617c23 */ /* 0x100fe20008010836 */
[----:B------:R-:W3:Y:S01]  /*11e40*/  MUFU.EX2 R85, R207 ;  /* 0x000000cf00557308 */ /* 0x000ee20000000800 */
[C---:B------:R-:W-:Y:S01]  /*11e50*/  HMMA.16816.F32 R68, R12.reuse, R22, R68 ;  /* 0x000000160c44723c */ /* 0x040fe20000001844 */
[----:B------:R-:W4:Y:S01]  /*11e60*/  LDSM.16.MT88.4 R20, [R154+0x6800] ;  /* 0x006800009a14783b */ /* 0x000f220000004200 */
[----:B--2---:R-:W-:Y:S01]  /*11e70*/  F2FP.F16.F32.PACK_AB R32, R65, R64 ;  /* 0x000000404120723e */ /* 0x004fe200000000ff */
[----:B------:R-:W-:Y:S01]  /*11e80*/  FFMA.FTZ R98, R185, UR10, -R54 ;  /* 0x0000000ab9627c23 */ /* 0x000fe20008010836 */
[----:B------:R-:W-:Y:S01]  /*11e90*/  FFMA.FTZ R99, R165, UR10, -R62 ;  /* 0x0000000aa5637c23 */ /* 0x000fe2000801083e */
[----:B------:R-:W-:Y:S01]  /*11ea0*/  FFMA.FTZ R181, R181, R2, R60 ;  /* 0x00000002b5b57223 */ /* 0x000fe2000001003c */
[----:B------:R-:W-:Y:S01]  /*11eb0*/  FFMA.FTZ R0, R180, R0, R55 ;  /* 0x00000000b4007223 */ /* 0x000fe20000010037 */
[----:B------:R-:W-:Y:S01]  /*11ec0*/  MUFU.EX2 R80, R80 ;  /* 0x0000005000507308 */ /* 0x000fe20000000800 */
[----:B------:R-:W-:Y:S01]  /*11ed0*/  FFMA.FTZ R2, R44, UR10, -R54 ;  /* 0x0000000a2c027c23 */ /* 0x000fe20008010836 */
[----:B------:R-:W-:Y:S01]  /*11ee0*/  FADD.FTZ R58, R58, R181 ;  /* 0x000000b53a3a7221 */ /* 0x000fe20000010000 */
[----:B------:R-:W-:Y:S01]  /*11ef0*/  FADD.FTZ R53, R53, R0 ;  /* 0x0000000035357221 */ /* 0x000fe20000010000 */
[----:B------:R-:W-:Y:S01]  /*11f00*/  FFMA.FTZ R181, R50, UR10, -R62 ;  /* 0x0000000a32b57c23 */ /* 0x000fe2000801083e */
[----:B-1----:R-:W-:Y:S01]  /*11f10*/  HMMA.16816.F32 R72, R12, R4, R72 ;  /* 0x000000040c48723c */ /* 0x002fe20000001848 */
[----:B------:R-:W-:-:S02]  /*11f20*/  FADD.FTZ R57, R57, R58 ;  /* 0x0000003a39397221 */ /* 0x000fc40000010000 */
[----:B------:R-:W1:Y:S01]  /*11f30*/  MUFU.EX2 R81, R81 ;  /* 0x0000005100517308 */ /* 0x000e620000000800 */
[----:B---3--:R-:W-:Y:S01]  /*11f40*/  F2FP.F16.F32.PACK_AB R34, R85, R66 ;  /* 0x000000425522723e */ /* 0x008fe200000000ff */
[----:B------:R-:W-:Y:S01]  /*11f50*/  FADD.FTZ R52, R52, R53 ;  /* 0x0000003534347221 */ /* 0x000fe20000010000 */
[----:B------:R-:W-:Y:S01]  /*11f60*/  FADD.FTZ R57, R56, R57 ;  /* 0x0000003938397221 */ /* 0x000fe20000010000 */
[----:B------:R-:W-:Y:S01]  /*11f70*/  HMMA.16816.F32 R4, R12, R6, R76 ;  /* 0x000000060c04723c */ /* 0x000fe2000000184c */
[----:B------:R-:W2:Y:S01]  /*11f80*/  LDSM.16.MT88.4 R12, [R153+0x6800] ;  /* 0x00680000990c783b */ /* 0x000ea20000004200 */
[----:B------:R-:W-:Y:S01]  /*11f90*/  FADD.FTZ R63, R63, R52 ;  /* 0x000000343f3f7221 */ /* 0x000fe20000010000 */
[----:B------:R-:W-:Y:S01]  /*11fa0*/  FADD.FTZ R64, R64, R57 ;  /* 0x0000003940407221 */ /* 0x000fe20000010000 */
[----:B------:R-:W-:Y:S03]  /*11fb0*/  MUFU.EX2 R82, R82 ;  /* 0x0000005200527308 */ /* 0x000fe60000000800 */
[--C-:B------:R-:W-:Y:S01]  /*11fc0*/  FFMA.FTZ R77, R191, UR10, -R62.reuse ;  /* 0x0000000abf4d7c23 */ /* 0x100fe2000801083e */
[--C-:B------:R-:W-:Y:S01]  /*11fd0*/  FFMA.FTZ R76, R205, UR10, -R62.reuse ;  /* 0x0000000acd4c7c23 */ /* 0x100fe2000801083e */
[----:B------:R-:W-:Y:S01]  /*11fe0*/  FFMA.FTZ R79, R193, UR10, -R62 ;  /* 0x0000000ac14f7c23 */ /* 0x000fe2000801083e */
[----:B------:R-:W-:-:S02]  /*11ff0*/  FADD.FTZ R65, R65, R64 ;  /* 0x0000004041417221 */ /* 0x000fc40000010000 */
[----:B------:R-:W3:Y:S01]  /*12000*/  MUFU.EX2 R83, R83 ;  /* 0x0000005300537308 */ /* 0x000ee20000000800 */
[----:B-1----:R-:W-:Y:S01]  /*12010*/  F2FP.F16.F32.PACK_AB R33, R81, R80 ;  /* 0x000000505121723e */ /* 0x002fe200000000ff */
[----:B------:R-:W-:Y:S01]  /*12020*/  FADD.FTZ R80, R80, R63 ;  /* 0x0000003f50507221 */ /* 0x000fe20000010000 */
[----:B------:R-:W-:-:S03]  /*12030*/  FADD.FTZ R66, R66, R65 ;  /* 0x0000004142427221 */ /* 0x000fc60000010000 */
[----:B------:R-:W-:Y:S01]  /*12040*/  FADD.FTZ R81, R81, R80 ;  /* 0x0000005051517221 */ /* 0x000fe20000010000 */
[----:B------:R-:W-:Y:S01]  /*12050*/  FADD.FTZ R85, R85, R66 ;  /* 0x0000004255557221 */ /* 0x000fe20000010000 */
[----:B------:R-:W-:Y:S08]  /*12060*/  MUFU.EX2 R78, R84 ;  /* 0x00000054004e7308 */ /* 0x000ff00000000800 */
[----:B------:R-:W1:Y:S01]  /*12070*/  MUFU.EX2 R77, R77 ;  /* 0x0000004d004d7308 */ /* 0x000e620000000800 */
[----:B---3--:R-:W-:Y:S01]  /*12080*/  F2FP.F16.F32.PACK_AB R35, R83, R82 ;  /* 0x000000525323723e */ /* 0x008fe200000000ff */
[----:B------:R-:W-:-:S04]  /*12090*/  FADD.FTZ R82, R82, R81 ;  /* 0x0000005152527221 */ /* 0x000fc80000010000 */
[----:B------:R-:W-:Y:S02]  /*120a0*/  FADD.FTZ R82, R83, R82 ;  /* 0x0000005253527221 */ /* 0x000fe40000010000 */
[C---:B------:R-:W-:Y:S01]  /*120b0*/  HMMA.16816.F32 R16, R32.reuse, R28, R16 ;  /* 0x0000001c2010723c */ /* 0x040fe20000001810 */
[----:B------:R-:W-:Y:S05]  /*120c0*/  MUFU.EX2 R76, R76 ;  /* 0x0000004c004c7308 */ /* 0x000fea0000000800 */
[C---:B------:R-:W-:Y:S01]  /*120d0*/  HMMA.16816.F32 R92, R32.reuse, R30, R92 ;  /* 0x0000001e205c723c */ /* 0x040fe2000000185c */
[----:B------:R-:W3:Y:S02]  /*120e0*/  LDSM.16.MT88.4 R28, [R152+0x6800] ;  /* 0x00680000981c783b */ /* 0x000ee40000004200 */
[----:B------:R-:W-:Y:S03]  /*120f0*/  MUFU.EX2 R79, R79 ;  /* 0x0000004f004f7308 */ /* 0x000fe60000000800 */
[C---:B----4-:R-:W-:Y:S05]  /*12100*/  HMMA.16816.F32 R88, R32.reuse, R20, R88 ;  /* 0x000000142058723c */ /* 0x050fea0000001858 */
[----:B------:R-:W-:Y:S01]  /*12110*/  MUFU.EX2 R87, R87 ;  /* 0x0000005700577308 */ /* 0x000fe20000000800 */
[C---:B------:R-:W-:Y:S01]  /*12120*/  HMMA.16816.F32 R8, R32.reuse, R22, R8 ;  /* 0x000000162008723c */ /* 0x040fe20000001808 */
[----:B------:R-:W4:Y:S05]  /*12130*/  LDSM.16.MT88.4 R20, [R156+0x7000] ;  /* 0x007000009c14783b */ /* 0x000f2a0000004200 */
[C---:B--2---:R-:W-:Y:S01]  /*12140*/  HMMA.16816.F32 R24, R32.reuse, R12, R24 ;  /* 0x0000000c2018723c */ /* 0x044fe20000001818 */
[----:B------:R-:W2:Y:S05]  /*12150*/  MUFU.EX2 R96, R96 ;  /* 0x0000006000607308 */ /* 0x000eaa0000000800 */
[C---:B------:R-:W-:Y:S01]  /*12160*/  HMMA.16816.F32 R68, R32.reuse, R14, R68 ;  /* 0x0000000e2044723c */ /* 0x040fe20000001844 */
[----:B------:R-:W5:Y:S02]  /*12170*/  LDSM.16.MT88.4 R12, [R154+0x7000] ;  /* 0x007000009a0c783b */ /* 0x000f640000004200 */
[----:B------:R-:W-:Y:S08]  /*12180*/  MUFU.EX2 R97, R97 ;  /* 0x0000006100617308 */ /* 0x000ff00000000800 */
[----:B------:R-:W4:Y:S01]  /*12190*/  MUFU.EX2 R98, R98 ;  /* 0x0000006200627308 */ /* 0x000f220000000800 */
[C---:B---3--:R-:W-:Y:S07]  /*121a0*/  HMMA.16816.F32 R72, R32.reuse, R28, R72 ;  /* 0x0000001c2048723c */ /* 0x048fee0000001848 */
[----:B------:R-:W-:Y:S01]  /*121b0*/  MUFU.EX2 R102, R102 ;  /* 0x0000006600667308 */ /* 0x000fe20000000800 */
[----:B------:R-:W-:Y:S01]  /*121c0*/  HMMA.16816.F32 R4, R32, R30, R4 ;  /* 0x0000001e2004723c */ /* 0x000fe20000001804 */
[----:B------:R-:W3:Y:S06]  /*121d0*/  LDSM.16.MT88.4 R28, [R153+0x7000] ;  /* 0x00700000991c783b */ /* 0x000eec0000004200 */
[----:B------:R-:W3:Y:S01]  /*121e0*/  MUFU.EX2 R99, R99 ;  /* 0x0000006300637308 */ /* 0x000ee20000000800 */
[----:B-1----:R-:W-:Y:S01]  /*121f0*/  F2FP.F16.F32.PACK_AB R32, R77, R78 ;  /* 0x0000004e4d20723e */ /* 0x002fe200000000ff */
[----:B------:R-:W-:Y:S01]  /*12200*/  FADD.FTZ R78, R78, R85 ;  /* 0x000000554e4e7221 */ /* 0x000fe20000010000 */
[----:B--2---:R-:W-:-:S02]  /*12210*/  F2FP.F16.F32.PACK_AB R33, R96, R87 ;  /* 0x000000576021723e */ /* 0x004fc400000000ff */
        /* <DEDUP_REMOVED lines=9> */
[----:B------:R-:W1:Y:S02]  /*122b0*/  LDSM.16.MT88.4 R20, [R152+0x7000] ;  /* 0x007000009814783b */ /* 0x000e640000004200 */
[----:B------:R-:W-:Y:S03]  /*122c0*/  MUFU.EX2 R104, R104 ;  /* 0x0000006800687308 */ /* 0x000fe60000000800 */
[C---:B-----5:R-:W-:Y:S05]  /*122d0*/  HMMA.16816.F32 R88, R32.reuse, R12, R88 ;  /* 0x0000000c2058723c */ /* 0x060fea0000001858 */
[----:B------:R-:W2:Y:S01]  /*122e0*/  MUFU.EX2 R117, R117 ;  /* 0x0000007500757308 */ /* 0x000ea20000000800 */
        /* <DEDUP_REMOVED lines=40> */
[----:B----4-:R-:W-:Y:S02]  /*12570*/  F2FP.F16.F32.PACK_AB R33, R107, R112 ;  /* 0x000000706b21723e */ /* 0x010fe400000000ff */
[----:B------:R-:W-:-:S03]  /*12580*/  F2FP.F16.F32.PACK_AB R34, R111, R110 ;  /* 0x0000006e6f22723e */ /* 0x000fc600000000ff */
[----:B------:R-:W-:Y:S01]  /*12590*/  MUFU.EX2 R109, R109 ;  /* 0x0000006d006d7308 */ /* 0x000fe20000000800 */
[----:B-1----:R-:W-:-:S07]  /*125a0*/  F2FP.F16.F32.PACK_AB R35, R105, R114 ;  /* 0x000000726923723e */ /* 0x002fce00000000ff */
[C---:B---3--:R-:W-:Y:S01]  /*125b0*/  HMMA.16816.F32 R16, R32.reuse, R28, R16 ;  /* 0x0000001c2010723c */ /* 0x048fe20000001810 */
[----:B------:R-:W1:Y:S05]  /*125c0*/  MUFU.EX2 R120, R120 ;  /* 0x0000007800787308 */ /* 0x000e6a0000000800 */
        /* <DEDUP_REMOVED lines=11> */
[----:B------:R-:W-:Y:S08]  /*12680*/  MUFU.EX2 R124, R124 ;  /* 0x0000007c007c7308 */ /* 0x000ff00000000800 */
[----:B------:R-:W-:Y:S01]  /*12690*/  MUFU.EX2 R41, R41 ;  /* 0x0000002900297308 */ /* 0x000fe20000000800 */
[C---:B---3--:R-:W-:Y:S07]  /*126a0*/  HMMA.16816.F32 R72, R32.reuse, R28, R72 ;  /* 0x0000001c2048723c */ /* 0x048fee0000001848 */
[----:B------:R-:W-:Y:S01]  /*126b0*/  MUFU.EX2 R126, R126 ;  /* 0x0000007e007e7308 */ /* 0x000fe20000000800 */
[----:B------:R-:W-:Y:S01]  /*126c0*/  HMMA.16816.F32 R4, R32, R30, R4 ;  /* 0x0000001e2004723c */ /* 0x000fe20000001804 */
[----:B------:R-:W3:Y:S06]  /*126d0*/  LDSM.16.MT88.4 R28, [R153+0x8800] ;  /* 0x00880000991c783b */ /* 0x000eec0000004200 */
[----:B------:R-:W-:Y:S01]  /*126e0*/  MUFU.EX2 R45, R45 ;  /* 0x0000002d002d7308 */ /* 0x000fe20000000800 */
[----:B------:R-:W-:-:S02]  /*126f0*/  F2FP.F16.F32.PACK_AB R32, R101, R116 ;  /* 0x000000746520723e */ /* 0x000fc400000000ff */
[----:B-1----:R-:W-:Y:S02]  /*12700*/  F2FP.F16.F32.PACK_AB R33, R120, R109 ;  /* 0x0000006d7821723e */ /* 0x002fe400000000ff */
[----:B------:R-:W-:-:S03]  /*12710*/  F2FP.F16.F32.PACK_AB R34, R123, R118 ;  /* 0x000000767b22723e */ /* 0x000fc600000000ff */
[----:B------:R-:W-:Y:S01]  /*12720*/  MUFU.EX2 R128, R128 ;  /* 0x0000008000807308 */ /* 0x000fe20000000800 */
[----:B----4-:R-:W-:-:S07]  /*12730*/  F2FP.F16.F32.PACK_AB R35, R122, R3 ;  /* 0x000000037a23723e */ /* 0x010fce00000000ff */
[C---:B-----5:R-:W-:Y:S01]  /*12740*/  HMMA.16816.F32 R16, R32.reuse, R20, R16 ;  /* 0x000000142010723c */ /* 0x060fe20000001810 */
        /* <DEDUP_REMOVED lines=8> */
[C---:B---3--:R-:W-:Y:S01]  /*127d0*/  HMMA.16816.F32 R24, R32.reuse, R28, R24 ;  /* 0x0000001c2018723c */ /* 0x048fe20000001818 */
[----:B------:R-:W3:Y:S05]  /*127e0*/  MUFU.EX2 R47, R47 ;  /* 0x0000002f002f7308 */ /* 0x000eea0000000800 */
[C---:B------:R-:W-:Y:S01]  /*127f0*/  HMMA.16816.F32 R68, R32.reuse, R30, R68 ;  /* 0x0000001e2044723c */ /* 0x040fe20000001844 */
[----:B------:R-:W4:Y:S02]  /*12800*/  LDSM.16.MT88.4 R28, [R154+0x9000] ;  /* 0x009000009a1c783b */ /* 0x000f240000004200 */
[----:B------:R-:W-:Y:S08]  /*12810*/  MUFU.EX2 R0, R51 ;  /* 0x0000003300007308 */ /* 0x000ff00000000800 */
[----:B------:R-:W5:Y:S01]  /*12820*/  MUFU.EX2 R181, R181 ;  /* 0x000000b500b57308 */ /* 0x000f620000000800 */
[----:B---3--:R-:W-:Y:S01]  /*12830*/  F2FP.F16.F32.PACK_AB R76, R47, R42 ;  /* 0x0000002a2f4c723e */ /* 0x008fe200000000ff */
[C---:B-1----:R-:W-:Y:S06]  /*12840*/  HMMA.16816.F32 R72, R32.reuse, R20, R72 ;  /* 0x000000142048723c */ /* 0x042fec0000001848 */
[----:B------:R-:W-:Y:S01]  /*12850*/  MUFU.EX2 R2, R2 ;  /* 0x0000000200027308 */ /* 0x000fe20000000800 */
[----:B------:R-:W-:Y:S01]  /*12860*/  HMMA.16816.F32 R4, R32, R22, R4 ;  /* 0x000000162004723c */ /* 0x000fe20000001804 */
[----:B------:R-:W1:Y:S01]  /*12870*/  LDSM.16.MT88.4 R32, [R152+0x9000] ;  /* 0x009000009820783b */ /* 0x000e620000004200 */
[----:B------:R-:W-:-:S02]  /*12880*/  F2FP.F16.F32.PACK_AB R20, R124, R103 ;  /* 0x000000677c14723e */ /* 0x000fc400000000ff */
[----:B------:R-:W-:Y:S02]  /*12890*/  F2FP.F16.F32.PACK_AB R21, R128, R45 ;  /* 0x0000002d8015723e */ /* 0x000fe400000000ff */
[----:B-----5:R-:W-:Y:S02]  /*128a0*/  F2FP.F16.F32.PACK_AB R78, R181, R0 ;  /* 0x00000000b54e723e */ /* 0x020fe400000000ff */
[----:B------:R-:W-:Y:S02]  /*128b0*/  F2FP.F16.F32.PACK_AB R22, R126, R41 ;  /* 0x000000297e16723e */ /* 0x000fe400000000ff */
[----:B------:R-:W-:-:S07]  /*128c0*/  F2FP.F16.F32.PACK_AB R23, R130, R43 ;  /* 0x0000002b8217723e */ /* 0x000fce00000000ff */
[C---:B--2---:R-:W-:Y:S06]  /*128d0*/  HMMA.16816.F32 R16, R20.reuse, R12, R16 ;  /* 0x0000000c1410723c */ /* 0x044fec0000001810 */
[C---:B------:R-:W-:Y:S01]  /*128e0*/  HMMA.16816.F32 R92, R20.reuse, R14, R92 ;  /* 0x0000000e145c723c */ /* 0x040fe2000000185c */
[----:B------:R-:W2:Y:S05]  /*128f0*/  LDSM.16.MT88.4 R12, [R156+0x9800] ;  /* 0x009800009c0c783b */ /* 0x000eaa0000004200 */
[C---:B------:R-:W-:Y:S06]  /*12900*/  HMMA.16816.F32 R24, R20.reuse, R36, R24 ;  /* 0x000000241418723c */ /* 0x040fec0000001818 */
[----:B----4-:R-:W-:Y:S01]  /*12910*/  HMMA.16816.F32 R88, R20, R28, R88 ;  /* 0x0000001c1458723c */ /* 0x010fe20000001858 */
[----:B------:R-:W-:-:S02]  /*12920*/  FADD.FTZ R37, R87, R82 ;  /* 0x0000005257257221 */ /* 0x000fc40000010000 */
[----:B------:R-:W3:Y:S02]  /*12930*/  LDSM.16.MT88.4 R84, [R154+0x9800] ;  /* 0x009800009a54783b */ /* 0x000ee40000004200 */
[----:B------:R-:W-:Y:S01]  /*12940*/  FADD.FTZ R96, R96, R37 ;  /* 0x0000002560607221 */ /* 0x000fe20000010000 */
[----:B------:R-:W-:Y:S01]  /*12950*/  HMMA.16816.F32 R8, R20, R30, R8 ;  /* 0x0000001e1408723c */ /* 0x000fe20000001808 */
[--C-:B------:R-:W-:Y:S01]  /*12960*/  FFMA.FTZ R29, R49, UR10, -R54.reuse ;  /* 0x0000000a311d7c23 */ /* 0x100fe20008010836 */
[----:B------:R-:W-:Y:S01]  /*12970*/  FFMA.FTZ R28, R48, UR10, -R54 ;  /* 0x0000000a301c7c23 */ /* 0x000fe20008010836 */
[----:B------:R-:W-:-:S03]  /*12980*/  FADD.FTZ R97, R97, R96 ;  /* 0x0000006061617221 */ /* 0x000fc60000010000 */
[----:B-1----:R-:W-:Y:S01]  /*12990*/  HMMA.16816.F32 R72, R20, R32, R72 ;  /* 0x000000201448723c */ /* 0x002fe20000001848 */
[----:B------:R-:W-:Y:S01]  /*129a0*/  FFMA.FTZ R31, R46, UR10, -R54 ;  /* 0x0000000a2e1f7c23 */ /* 0x000fe20008010836 */
[----:B------:R-:W1:Y:S01]  /*129b0*/  MUFU.EX2 R29, R29 ;  /* 0x0000001d001d7308 */ /* 0x000e620000000800 */
[----:B------:R-:W-:-:S03]  /*129c0*/  FADD.FTZ R97, R98, R97 ;  /* 0x0000006162617221 */ /* 0x000fc60000010000 */
[C---:B------:R-:W-:Y:S01]  /*129d0*/  HMMA.16816.F32 R68, R20.reuse, R38, R68 ;  /* 0x000000261444723c */ /* 0x040fe20000001844 */
[----:B------:R-:W-:Y:S01]  /*129e0*/  FADD.FTZ R104, R104, R97 ;  /* 0x0000006168687221 */ /* 0x000fe20000010000 */
[----:B------:R-:W-:Y:S02]  /*129f0*/  FADD.FTZ R33, R99, R102 ;  /* 0x0000006663217221 */ /* 0x000fe40000010000 */
[----:B------:R-:W-:Y:S01]  /*12a00*/  MUFU.EX2 R28, R28 ;  /* 0x0000001c001c7308 */ /* 0x000fe20000000800 */
[----:B------:R-:W-:Y:S01]  /*12a10*/  FADD.FTZ R117, R117, R104 ;  /* 0x0000006875757221 */ /* 0x000fe20000010000 */
[----:B------:R-:W-:Y:S01]  /*12a20*/  FADD.FTZ R100, R100, R33 ;  /* 0x0000002164647221 */ /* 0x000fe20000010000 */
[----:B------:R-:W-:Y:S01]  /*12a30*/  HMMA.16816.F32 R4, R20, R34, R4 ;  /* 0x000000221404723c */ /* 0x000fe20000001804 */
[----:B------:R-:W4:Y:S01]  /*12a40*/  LDSM.16.MT88.4 R20, [R153+0x9800] ;  /* 0x009800009914783b */ /* 0x000f220000004200 */
[----:B------:R-:W-:Y:S01]  /*12a50*/  FADD.FTZ R106, R106, R117 ;  /* 0x000000756a6a7221 */ /* 0x000fe20000010000 */
[----:B------:R-:W-:-:S02]  /*12a60*/  FADD.FTZ R115, R115, R100 ;  /* 0x0000006473737221 */ /* 0x000fc40000010000 */
[----:B------:R-:W5:Y:S01]  /*12a70*/  MUFU.EX2 R31, R31 ;  /* 0x0000001f001f7308 */ /* 0x000f620000000800 */
[----:B-1----:R-:W-:Y:S01]  /*12a80*/  F2FP.F16.F32.PACK_AB R77, R29, R2 ;  /* 0x000000021d4d723e */ /* 0x002fe200000000ff */
[----:B------:R-:W-:Y:S01]  /*12a90*/  FADD.FTZ R119, R119, R106 ;  /* 0x0000006a77777221 */ /* 0x000fe20000010000 */
[----:B------:R-:W-:-:S03]  /*12aa0*/  FADD.FTZ R108, R108, R115 ;  /* 0x000000736c6c7221 */ /* 0x000fc60000010000 */
[----:B------:R-:W-:Y:S01]  /*12ab0*/  FADD.FTZ R112, R112, R119 ;  /* 0x0000007770707221 */ /* 0x000fe20000010000 */
[----:B------:R-:W-:-:S03]  /*12ac0*/  FADD.FTZ R121, R121, R108 ;  /* 0x0000006c79797221 */ /* 0x000fc60000010000 */
[----:B------:R-:W-:Y:S01]  /*12ad0*/  FADD.FTZ R107, R107, R112 ;  /* 0x000000706b6b7221 */ /* 0x000fe20000010000 */
[----:B------:R-:W-:-:S04]  /*12ae0*/  FADD.FTZ R110, R110, R121 ;  /* 0x000000796e6e7221 */ /* 0x000fc80000010000 */
[----:B------:R-:W-:Y:S01]  /*12af0*/  FADD.FTZ R111, R111, R110 ;  /* 0x0000006e6f6f7221 */ /* 0x000fe20000010000 */
[----:B-----5:R-:W-:-:S03]  /*12b00*/  F2FP.F16.F32.PACK_AB R79, R31, R28 ;  /* 0x0000001c1f4f723e */ /* 0x020fc600000000ff */
[----:B------:R-:W-:-:S04]  /*12b10*/  FADD.FTZ R116, R116, R111 ;  /* 0x0000006f74747221 */ /* 0x000fc80000010000 */
[----:B------:R-:W-:Y:S01]  /*12b20*/  FADD.FTZ R101, R101, R116 ;  /* 0x0000007465657221 */ /* 0x000fe20000010000 */
[C---:B--2---:R-:W-:Y:S06]  /*12b30*/  HMMA.16816.F32 R96, R76.reuse, R12, R16 ;  /* 0x0000000c4c60723c */ /* 0x044fec0000001810 */
[----:B------:R-:W-:Y:S01]  /*12b40*/  HMMA.16816.F32 R92, R76, R14, R92 ;  /* 0x0000000e4c5c723c */ /* 0x000fe2000000185c */
[----:B------:R-:W1:Y:S01]  /*12b50*/  LDSM.16.MT88.4 R12, [R152+0x9800] ;  /* 0x00980000980c783b */ /* 0x000e620000004200 */
[----:B------:R-:W-:-:S04]  /*12b60*/  FADD.FTZ R16, R114, R107 ;  /* 0x0000006b72107221 */ /* 0x000fc80000010000 */
[----:B------:R-:W-:Y:S01]  /*12b70*/  FADD.FTZ R16, R105, R16 ;  /* 0x0000001069107221 */ /* 0x000fe20000010000 */
[----:B---3--:R-:W-:Y:S03]  /*12b80*/  HMMA.16816.F32 R88, R76, R84, R88 ;  /* 0x000000544c58723c */ /* 0x008fe60000001858 */
        /* <DEDUP_REMOVED lines=22> */
[----:B------:R-:W-:Y:S01]  /*12cf0*/  FADD.FTZ R47, R47, R42 ;  /* 0x0000002a2f2f7221 */ /* 0x000fe20000010000 */
[----:B------:R-:W-:Y:S01]  /*12d00*/  MOV R2, R61 ;  /* 0x0000003d00027202 */ /* 0x000fe20000000f00 */
[----:B------:R-:W-:Y:S02]  /*12d10*/  FADD.FTZ R28, R28, R29 ;  /* 0x0000001d1c1c7221 */ /* 0x000fe40000010000 */
[----:B------:R-:W-:Y:S02]  /*12d20*/  FADD.FTZ R0, R0, R47 ;  /* 0x0000002f00007221 */ /* 0x000fe40000010000 */
[----:B------:R-:W-:-:S02]  /*12d30*/  FADD.FTZ R180, R31, R28 ;  /* 0x0000001c1fb47221 */ /* 0x000fc40000010000 */
[----:B------:R-:W-:Y:S01]  /*12d40*/  FADD.FTZ R181, R181, R0 ;  /* 0x00000000b5b57221 */ /* 0x000fe20000010000 */
[----:B------:R-:W-:-:S14]  /*12d50*/  MOV R0, R59 ;  /* 0x0000003b00007202 */ /* 0x000fdc0000000f00 */
.L_x_6633:
[----:B------:R-:W-:-:S13]  /*12d60*/  ISETP.GE.AND P0, PT, R176, 0x1, PT ;  /* 0x00000001b000780c */ /* 0x000fda0003f06270 */
[----:B------:R-:W-:Y:S05]  /*12d70*/  @!P0 BRA `(.L_x_6639) ;  /* 0x0000002c00d08947 */ /* 0x000fea0003800000 */
[----:B------:R-:W-:Y:S01]  /*12d80*/  ULDC UR9, c[0x0][0x250] ;  /* 0x0000940000097ab9 */ /* 0x000fe20000000800 */
[----:B------:R-:W-:Y:S01]  /*12d90*/  ULDC.64 UR12, c[0x0][0x250] ;  /* 0x00009400000c7ab9 */ /* 0x000fe20000000a00 */
[----:B------:R-:W-:Y:S01]  /*12da0*/  ULEA UR9, -UR9, URZ, 0x7 ;  /* 0x0000003f09097291 */ /* 0x000fe2000f8e393f */
[----:B------:R-:W-:Y:S01]  /*12db0*/  IMAD.MOV.U32 R3, RZ, RZ, R0 ;  /* 0x000000ffff037224 */ /* 0x000fe200078e0000 */
[----:B------:R-:W-:Y:S01]  /*12dc0*/  ULDC UR11, c[0x0][0x248] ;  /* 0x00009200000b7ab9 */ /* 0x000fe20000000800 */
[----:B------:R-:W-:Y:S01]  /*12dd0*/  IMAD.MOV.U32 R101, RZ, RZ, R2 ;  /* 0x000000ffff657224 */ /* 0x000fe200078e0002 */
[----:B------:R-:W-:Y:S02]  /*12de0*/  USHF.R.S32.HI UR4, URZ, 0x1f, UR9 ;  /* 0x0000001f3f047899 */ /* 0x000fe40008011409 */
[----:B------:R-:W-:Y:S01]  /*12df0*/  MOV R179, UR9 ;  /* 0x0000000900b37c02 */ /* 0x000fe20008000f00 */
[----:B------:R-:W-:Y:S01]  /*12e00*/  ULDC UR8, c[0x0][0x24c] ;  /* 0x0000930000087ab9 */ /* 0x000fe20000000800 */
[----:B------:R-:W-:-:S02]  /*12e10*/  USHF.L.U64.HI UR13, UR12, 0x5, UR13 ;  /* 0x000000050c0d7899 */ /* 0x000fc4000801020d */
[----:B------:R-:W-:Y:S01]  /*12e20*/  MOV R178, UR4 ;  /* 0x0000000400b27c02 */ /* 0x000fe20008000f00 */
[----:B------:R-:W-:Y:S02]  /*12e30*/  USHF.L.U32 UR12, UR12, 0x5, URZ ;  /* 0x000000050c0c7899 */ /* 0x000fe4000800063f */
[----:B------:R-:W-:Y:S02]  /*12e40*/  USHF.L.U64.HI UR8, UR11, 0x5, UR8 ;  /* 0x000000050b087899 */ /* 0x000fe40008010208 */
[----:B------:R-:W-:Y:S01]  /*12e50*/  USHF.L.U32 UR5, UR11, 0x5, URZ ;  /* 0x000000050b057899 */ /* 0x000fe2000800063f */
[----:B------:R-:W-:-:S11]  /*12e60*/  ULDC UR4, c[0x0][0x2ec] ;  /* 0x0000bb0000047ab9 */ /* 0x000fd60000000800 */
.L_x_6643:
[----:B------:R-:W-:Y:S04]  /*12e70*/  DEPBAR.LE SB0, 0x0 ;  /* 0x000080000000791a */ /* 0x000fe80000000000 */
[----:B------:R-:W-:Y:S01]  /*12e80*/  BAR.SYNC.DEFER_BLOCKING 0x0 ;  /* 0x0000000000007b1d */ /* 0x000fe20000010000 */
[----:B------:R-:W-:Y:S01]  /*12e90*/  ISETP.NE.AND P6, PT, R170, RZ, PT ;  /* 0x000000ffaa00720c */ /* 0x000fe20003fc5270 */
[----:B------:R-:W-:Y:S01]  /*12ea0*/  IMAD.MOV.U32 R8, RZ, RZ, R179 ;  /* 0x000000ffff087224 */ /* 0x000fe200078e00b3 */
[----:B------:R-:W-:Y:S11]  /*12eb0*/  MOV R25, R178 ;  /* 0x000000b200197202 */ /* 0x000ff60000000f00 */
        /* <DEDUP_REMOVED lines=35> */
[----:B------:R-:W1:Y:S08]  /*130f0*/  LDC.64 R6, c[0x0][0x250] ;  /* 0x00009400ff067b82 */ /* 0x000e700000000a00 */
        /* <DEDUP_REMOVED lines=26> */
.L_x_6640:
        /* <DEDUP_REMOVED lines=13> */
[----:B------:R-:W-:Y:S03]  /*13370*/  LDGSTS.E.BYPASS.LTC128B.128 [R171+0x6800], desc[UR6][R32.64] ;  /* 0x0680000020ab7fae */ /* 0x000fe6000b901d46 */
[----:B------:R-:W-:Y:S01]  /*13380*/  IADD3.X R29, R31, UR13, RZ, P0, !PT ;  /* 0x0000000d1f1d7c10 */ /* 0x000fe200087fe4ff */
[----:B------:R-:W-:Y:S01]  /*13390*/  LDGSTS.E.BYPASS.LTC128B.128 [R171+0x7000], desc[UR6][R30.64] ;  /* 0x070000001eab7fae */ /* 0x000fe2000b901d46 */
[----:B------:R-:W-:Y:S03]  /*133a0*/  IADD3 R26, P0, R28, UR12, RZ ;  /* 0x0000000c1c1a7c10 */ /* 0x000fe6000ff1e0ff */
[----:B------:R-:W-:Y:S01]  /*133b0*/  LDGSTS.E.BYPASS.LTC128B.128 [R171+0x7800], desc[UR6][R28.64] ;  /* 0x078000001cab7fae */ /* 0x000fe2000b901d46 */
        /* <DEDUP_REMOVED lines=8> */
[----:B------:R-:W-:Y:S01]  /*13440*/  LDGSTS.E.BYPASS.LTC128B.128 [R171+0x9000], desc[UR6][R36.64] ;  /* 0x0900000024ab7fae */ /* 0x000fe2000b901d46 */
[----:B------:R-:W-:Y:S02]  /*13450*/  IADD3.X R39, R37, UR13, RZ, P0, !PT ;  /* 0x0000000d25277c10 */ /* 0x000fe400087fe4ff */
[----:B------:R-:W-:Y:S03]  /*13460*/  ISETP.GE.AND P0, PT, R176, 0x2, PT ;  /* 0x00000002b000780c */ /* 0x000fe60003f06270 */
[----:B------:R2:W-:Y:S04]  /*13470*/  LDGSTS.E.BYPASS.LTC128B.128 [R171+0x9800], desc[UR6][R38.64] ;  /* 0x0980000026ab7fae */ /* 0x0005e8000b901d46 */
[----:B------:R-:W-:Y:S04]  /*13480*/  LDSM.16.M88.4 R104, [R162] ;  /* 0x00000000a268783b */ /* 0x000fe80000000200 */
[----:B------:R-:W3:Y:S04]  /*13490*/  LDSM.16.M88.4 R108, [R161+0x2000] ;  /* 0x00200000a16c783b */ /* 0x000ee80000000200 */
[----:B------:R-:W4:Y:S04]  /*134a0*/  LDSM.16.M88.4 R112, [R161+0x2800] ;  /* 0x00280000a170783b */ /* 0x000f280000000200 */
[----:B------:R-:W5:Y:S04]  /*134b0*/  LDSM.16.M88.4 R116, [R161+0x3000] ;  /* 0x00300000a174783b */ /* 0x000f680000000200 */
[----:B------:R-:W2:Y:S04]  /*134c0*/  LDSM.16.M88.4 R120, [R161+0x3800] ;  /* 0x00380000a178783b */ /* 0x000ea80000000200 */
[----:B------:R-:W0:Y:S04]  /*134d0*/  LDGDEPBAR ;  /* 0x00000000000079af */ /* 0x000e280000000000 */
[----:B------:R-:W2:Y:S04]  /*134e0*/  LDSM.16.M88.4 R124, [R161+0x4000] ;  /* 0x00400000a17c783b */ /* 0x000ea80000000200 */
[----:B------:R-:W2:Y:S04]  /*134f0*/  LDSM.16.M88.4 R128, [R161+0x4800] ;  /* 0x00480000a180783b */ /* 0x000ea80000000200 */
[----:B------:R-:W2:Y:S04]  /*13500*/  LDSM.16.M88.4 R132, [R161+0x5000] ;  /* 0x00500000a184783b */ /* 0x000ea80000000200 */
[----:B------:R-:W2:Y:S04]  /*13510*/  LDSM.16.M88.4 R136, [R161+0x5800] ;  /* 0x00580000a188783b */ /* 0x000ea80000000200 */
[----:B------:R-:W-:Y:S01]  /*13520*/  LDSM.16.M88.4 R140, [R155+0x3800] ;  /* 0x003800009b8c783b */ /* 0x000fe20000000200 */
[C---:B---3--:R-:W-:Y:S06]  /*13530*/  HMMA.16816.F32 R4, R104.reuse, R108, RZ ;  /* 0x0000006c6804723c */ /* 0x048fec00000018ff */
[C---:B------:R-:W-:Y:S01]  /*13540*/  HMMA.16816.F32 R8, R104.reuse, R110, RZ ;  /* 0x0000006e6808723c */ /* 0x040fe200000018ff */
[----:B------:R-:W-:Y:S05]  /*13550*/  LDSM.16.M88.4 R108, [R160] ;  /* 0x00000000a06c783b */ /* 0x000fea0000000200 */
[C---:B----4-:R-:W-:Y:S06]  /*13560*/  HMMA.16816.F32 R12, R104.reuse, R112, RZ ;  /* 0x00000070680c723c */ /* 0x050fec00000018ff */
[C---:B------:R-:W-:Y:S01]  /*13570*/  HMMA.16816.F32 R16, R104.reuse, R114, RZ ;  /* 0x000000726810723c */ /* 0x040fe200000018ff */
[----:B------:R-:W3:Y:S05]  /*13580*/  LDSM.16.M88.4 R112, [R155+0x2000] ;  /* 0x002000009b70783b */ /* 0x000eea0000000200 */
[C---:B-----5:R-:W-:Y:S06]  /*13590*/  HMMA.16816.F32 R20, R104.reuse, R116, RZ ;  /* 0x000000746814723c */ /* 0x060fec00000018ff */
[C---:B-1----:R-:W-:Y:S01]  /*135a0*/  HMMA.16816.F32 R24, R104.reuse, R118, RZ ;  /* 0x000000766818723c */ /* 0x042fe200000018ff */
[----:B------:R-:W1:Y:S05]  /*135b0*/  LDSM.16.M88.4 R116, [R155+0x2800] ;  /* 0x002800009b74783b */ /* 0x000e6a0000000200 */
[C---:B--2---:R-:W-:Y:S06]  /*135c0*/  HMMA.16816.F32 R28, R104.reuse, R120, RZ ;  /* 0x00000078681c723c */ /* 0x044fec00000018ff */
[C---:B------:R-:W-:Y:S01]  /*135d0*/  HMMA.16816.F32 R32, R104.reuse, R122, RZ ;  /* 0x0000007a6820723c */ /* 0x040fe200000018ff */
[----:B------:R-:W2:Y:S05]  /*135e0*/  LDSM.16.M88.4 R120, [R155+0x3000] ;  /* 0x003000009b78783b */ /* 0x000eaa0000000200 */
[C---:B------:R-:W-:Y:S06]  /*135f0*/  HMMA.16816.F32 R36, R104.reuse, R124, RZ ;  /* 0x0000007c6824723c */ /* 0x040fec00000018ff */
[C---:B------:R-:W-:Y:S01]  /*13600*/  HMMA.16816.F32 R40, R104.reuse, R126, RZ ;  /* 0x0000007e6828723c */ /* 0x040fe200000018ff */
[----:B------:R-:W4:Y:S05]  /*13610*/  LDSM.16.M88.4 R124, [R155+0x4000] ;  /* 0x004000009b7c783b */ /* 0x000f2a0000000200 */
        /* <DEDUP_REMOVED lines=16> */
[----:B------:R-:W2:Y:S05]  /*13720*/  LDSM.16.M88.4 R120, [R159] ;  /* 0x000000009f78783b */ /* 0x000eaa0000000200 */
[C---:B------:R-:W-:Y:S06]  /*13730*/  HMMA.16816.F32 R28, R108.reuse, R140, R28 ;  /* 0x0000008c6c1c723c */ /* 0x040fec000000181c */
[C---:B------:R-:W-:Y:S06]  /*13740*/  HMMA.16816.F32 R32, R108.reuse, R142, R32 ;  /* 0x0000008e6c20723c */ /* 0x040fec0000001820 */
[C---:B----4-:R-:W-:Y:S06]  /*13750*/  HMMA.16816.F32 R36, R108.reuse, R124, R36 ;  /* 0x0000007c6c24723c */ /* 0x050fec0000001824 */
[C---:B------:R-:W-:Y:S01]  /*13760*/  HMMA.16816.F32 R40, R108.reuse, R126, R40 ;  /* 0x0000007e6c28723c */ /* 0x040fe20000001828 */
[----:B------:R-:W4:Y:S05]  /*13770*/  LDSM.16.M88.4 R124, [R151] ;  /* 0x00000000977c783b */ /* 0x000f2a0000000200 */
[C---:B-----5:R-:W-:Y:S06]  /*13780*/  HMMA.16816.F32 R44, R108.reuse, R104, R44 ;  /* 0x000000686c2c723c */ /* 0x060fec000000182c */
[C---:B------:R-:W-:Y:S01]  /*13790*/  HMMA.16816.F32 R48, R108.reuse, R106, R48 ;  /* 0x0000006a6c30723c */ /* 0x040fe20000001830 */
[----:B------:R-:W5:Y:S05]  /*137a0*/  LDSM.16.M88.4 R104, [R150] ;  /* 0x000000009668783b */ /* 0x000f6a0000000200 */
[C---:B---3--:R-:W-:Y:S06]  /*137b0*/  HMMA.16816.F32 R52, R108.reuse, R112, R52 ;  /* 0x000000706c34723c */ /* 0x048fec0000001834 */
[C---:B------:R-:W-:Y:S01]  /*137c0*/  HMMA.16816.F32 R56, R108.reuse, R114, R56 ;  /* 0x000000726c38723c */ /* 0x040fe20000001838 */
[----:B------:R-:W-:Y:S05]  /*137d0*/  LDSM.16.M88.4 R112, [R148] ;  /* 0x000000009470783b */ /* 0x000fea0000000200 */
[C---:B-1----:R-:W-:Y:S06]  /*137e0*/  HMMA.16816.F32 R60, R108.reuse, R116, R60 ;  /* 0x000000746c3c723c */ /* 0x042fec000000183c */
[----:B------:R-:W-:Y:S01]  /*137f0*/  HMMA.16816.F32 R64, R108, R118, R64 ;  /* 0x000000766c40723c */ /* 0x000fe20000001840 */
[----:B------:R-:W1:Y:S04]  /*13800*/  LDSM.16.M88.4 R108, [R149] ;  /* 0x00000000956c783b */ /* 0x000e680000000200 */
[----:B------:R-:W3:Y:S01]  /*13810*/  LDSM.16.M88.4 R116, [R147] ;  /* 0x000000009374783b */ /* 0x000ee20000000200 */
[C---:B--2---:R-:W-:Y:S06]  /*13820*/  HMMA.16816.F32 R4, R120.reuse, R128, R4 ;  /* 0x000000807804723c */ /* 0x044fec0000001804 */
[C---:B------:R-:W-:Y:S01]  /*13830*/  HMMA.16816.F32 R8, R120.reuse, R130, R8 ;  /* 0x000000827808723c */ /* 0x040fe20000001808 */
[----:B------:R-:W2:Y:S05]  /*13840*/  LDSM.16.M88.4 R128, [R146] ;  /* 0x000000009280783b */ /* 0x000eaa0000000200 */
[C---:B----4-:R-:W-:Y:S06]  /*13850*/  HMMA.16816.F32 R12, R120.reuse, R124, R12 ;  /* 0x0000007c780c723c */ /* 0x050fec000000180c */
[C---:B------:R-:W-:Y:S01]  /*13860*/  HMMA.16816.F32 R16, R120.reuse, R126, R16 ;  /* 0x0000007e7810723c */ /* 0x040fe20000001810 */
[----:B------:R-:W-:Y:S05]  /*13870*/  LDSM.16.M88.4 R124, [R144+0x800] ;  /* 0x00080000907c783b */ /* 0x000fea0000000200 */
[C---:B-----5:R-:W-:Y:S06]  /*13880*/  HMMA.16816.F32 R20, R120.reuse, R104, R20 ;  /* 0x000000687814723c */ /* 0x060fec0000001814 */
[C---:B------:R-:W-:Y:S01]  /*13890*/  HMMA.16816.F32 R24, R120.reuse, R106, R24 ;  /* 0x0000006a7818723c */ /* 0x040fe20000001818 */
[----:B------:R-:W4:Y:S05]  /*138a0*/  LDSM.16.M88.4 R104, [R145] ;  /* 0x000000009168783b */ /* 0x000f2a0000000200 */
[C---:B-1----:R-:W-:Y:S06]  /*138b0*/  HMMA.16816.F32 R28, R120.reuse, R108, R28 ;  /* 0x0000006c781c723c */ /* 0x042fec000000181c */
[C---:B------:R-:W-:Y:S01]  /*138c0*/  HMMA.16816.F32 R32, R120.reuse, R110, R32 ;  /* 0x0000006e7820723c */ /* 0x040fe20000001820 */
[----:B------:R-:W-:Y:S05]  /*138d0*/  LDSM.16.M88.4 R108, [R157] ;  /* 0x000000009d6c783b */ /* 0x000fea0000000200 */
[C---:B------:R-:W-:Y:S06]  /*138e0*/  HMMA.16816.F32 R36, R120.reuse, R112, R36 ;  /* 0x000000707824723c */ /* 0x040fec0000001824 */
[C---:B------:R-:W-:Y:S01]  /*138f0*/  HMMA.16816.F32 R40, R120.reuse, R114, R40 ;  /* 0x000000727828723c */ /* 0x040fe20000001828 */
[----:B------:R-:W1:Y:S05]  /*13900*/  LDSM.16.M88.4 R112, [R144] ;  /* 0x000000009070783b */ /* 0x000e6a0000000200 */
[C---:B---3--:R-:W-:Y:S06]  /*13910*/  HMMA.16816.F32 R44, R120.reuse, R116, R44 ;  /* 0x00000074782c723c */ /* 0x048fec000000182c */
[C---:B------:R-:W-:Y:S01]  /*13920*/  HMMA.16816.F32 R48, R120.reuse, R118, R48 ;  /* 0x000000767830723c */ /* 0x040fe20000001830 */
[----:B------:R-:W3:Y:S05]  /*13930*/  LDSM.16.M88.4 R116, [R144+0x1000] ;  /* 0x001000009074783b */ /* 0x000eea0000000200 */
[C---:B--2---:R-:W-:Y:S06]  /*13940*/  HMMA.16816.F32 R52, R120.reuse, R128, R52 ;  /* 0x000000807834723c */ /* 0x044fec0000001834 */
[C---:B------:R-:W-:Y:S01]  /*13950*/  HMMA.16816.F32 R56, R120.reuse, R130, R56 ;  /* 0x000000827838723c */ /* 0x040fe20000001838 */
[----:B------:R-:W-:Y:S05]  /*13960*/  LDSM.16.M88.4 R128, [R144+0x3800] ;  /* 0x003800009080783b */ /* 0x000fea0000000200 */
[C---:B----4-:R-:W-:Y:S06]  /*13970*/  HMMA.16816.F32 R60, R120.reuse, R104, R60 ;  /* 0x00000068783c723c */ /* 0x050fec000000183c */
[----:B------:R-:W-:Y:S01]  /*13980*/  HMMA.16816.F32 R64, R120, R106, R64 ;  /* 0x0000006a7840723c */ /* 0x000fe20000001840 */
[----:B------:R-:W2:Y:S04]  /*13990*/  LDSM.16.M88.4 R104, [R144+0x1800] ;  /* 0x001800009068783b */ /* 0x000ea80000000200 */
[----:B------:R-:W-:Y:S01]  /*139a0*/  LDSM.16.M88.4 R120, [R144+0x2800] ;  /* 0x002800009078783b */ /* 0x000fe20000000200 */
[C---:B-1----:R-:W-:Y:S06]  /*139b0*/  HMMA.16816.F32 R4, R108.reuse, R112, R4 ;  /* 0x000000706c04723c */ /* 0x042fec0000001804 */
[C---:B------:R-:W-:Y:S01]  /*139c0*/  HMMA.16816.F32 R8, R108.reuse, R114, R8 ;  /* 0x000000726c08723c */ /* 0x040fe20000001808 */
[----:B------:R-:W1:Y:S05]  /*139d0*/  LDSM.16.M88.4 R112, [R144+0x2000] ;  /* 0x002000009070783b */ /* 0x000e6a0000000200 */
[C---:B------:R-:W-:Y:S06]  /*139e0*/  HMMA.16816.F32 R12, R108.reuse, R124, R12 ;  /* 0x0000007c6c0c723c */ /* 0x040fec000000180c */
[C---:B------:R-:W-:Y:S01]  /*139f0*/  HMMA.16816.F32 R16, R108.reuse, R126, R16 ;  /* 0x0000007e6c10723c */ /* 0x040fe20000001810 */
[----:B------:R-:W4:Y:S01]  /*13a00*/  LDSM.16.M88.4 R124, [R144+0x3000] ;  /* 0x00300000907c783b */ /* 0x000f220000000200 */
[----:B------:R-:W-:Y:S04]  /*13a10*/  DEPBAR.LE SB0, 0x0 ;  /* 0x000080000000791a */ /* 0x000fe80000000000 */
[C---:B---3--:R-:W-:Y:S01]  /*13a20*/  HMMA.16816.F32 R20, R108.reuse, R116, R20 ;  /* 0x000000746c14723c */ /* 0x048fe20000001814 */
[----:B------:R-:W-:Y:S05]  /*13a30*/  BAR.SYNC.DEFER_BLOCKING 0x0 ;  /* 0x0000000000007b1d */ /* 0x000fea0000010000 */
[C---:B------:R-:W-:Y:S06]  /*13a40*/  HMMA.16816.F32 R24, R108.reuse, R118, R24 ;  /* 0x000000766c18723c */ /* 0x040fec0000001818 */
[C---:B--2---:R-:W-:Y:S06]  /*13a50*/  HMMA.16816.F32 R28, R108.reuse, R104, R28 ;  /* 0x000000686c1c723c */ /* 0x044fec000000181c */
[C---:B------:R-:W-:Y:S06]  /*13a60*/  HMMA.16816.F32 R32, R108.reuse, R106, R32 ;  /* 0x0000006a6c20723c */ /* 0x040fec0000001820 */
[C---:B-1----:R-:W-:Y:S06]  /*13a70*/  HMMA.16816.F32 R36, R108.reuse, R112, R36 ;  /* 0x000000706c24723c */ /* 0x042fec0000001824 */
        /* <DEDUP_REMOVED lines=77> */
.L_x_6642:
        /* <DEDUP_REMOVED lines=29> */
.L_x_6641:
        /* <DEDUP_REMOVED lines=442> */
.L_x_6639:
        /* <DEDUP_REMOVED lines=29> */
[----:B------:R-:W-:Y:S01]  /*15e90*/  IMAD.SHL.U32 R12, R10, 0x40, RZ ;  /* 0x000000400a0c7824 */ /* 0x000fe200078e00ff */
[----:B------:R-:W-:Y:S02]  /*15ea0*/  SHF.R.S32.HI R13, RZ, 0x5, R11 ;  /* 0x00000005ff0d7819 */ /* 0x000fe4000001140b */
[----:B------:R-:W-:Y:S01]  /*15eb0*/  ISETP.NE.U32.AND P4, PT, R9, 0x1, PT ;  /* 0x000000010900780c */ /* 0x000fe20003f85070 */
[----:B------:R-:W3:Y:S01]  /*15ec0*/  @P3 MUFU.LG2 R6, R6 ;  /* 0x0000000600063308 */ /* 0x000ee20000000c00 */
[----:B------:R-:W-:Y:S01]  /*15ed0*/  LOP3.LUT R12, R12, 0x1c0, RZ, 0xc0, !PT ;  /* 0x000001c00c0c7812 */ /* 0x000fe200078ec0ff */
[----:B------:R-:W-:Y:S01]  /*15ee0*/  IMAD R14, R13, 0x200, R14 ;  /* 0x000002000d0e7824 */ /* 0x000fe200078e020e */
[----:B------:R-:W-:Y:S01]  /*15ef0*/  R2P PR, R10, 0x6 ;  /* 0x000000060a007804 */ /* 0x000fe20000000000 */
[C---:B-1----:R-:W-:Y:S01]  /*15f00*/  FMUL.FTZ R96, R7.reuse, R96 ;  /* 0x0000006007607220 */ /* 0x042fe20000410000 */
[----:B------:R-:W-:Y:S01]  /*15f10*/  LEA.HI R15, R12, R12, RZ, 0x1d ;  /* 0x0000000c0c0f7211 */ /* 0x000fe200078fe8ff */
[C---:B------:R-:W-:Y:S01]  /*15f20*/  FMUL.FTZ R97, R7.reuse, R97 ;  /* 0x0000006107617220 */ /* 0x040fe20000410000 */
[----:B------:R-:W-:Y:S01]  /*15f30*/  MOV R9, 0xfffffff0 ;  /* 0xfffffff000097802 */ /* 0x000fe20000000f00 */
[----:B------:R-:W-:Y:S01]  /*15f40*/  FMUL.FTZ R92, R7, R92 ;  /* 0x0000005c075c7220 */ /* 0x000fe20000410000 */
[----:B------:R-:W-:Y:S01]  /*15f50*/  MOV R10, 0x20 ;  /* 0x00000020000a7802 */ /* 0x000fe20000000f00 */
[----:B------:R-:W-:-:S02]  /*15f60*/  IMAD.U32 R14, R14, 0x2, R15 ;  /* 0x000000020e0e7824 */ /* 0x000fc400078e000f */
[C---:B--2---:R-:W-:Y:S01]  /*15f70*/  FMUL.FTZ R99, R8.reuse, R99 ;  /* 0x0000006308637220 */ /* 0x044fe20000410000 */
[----:B------:R-:W-:Y:S01]  /*15f80*/  FMUL.FTZ R98, R8, R98 ;  /* 0x0000006208627220 */ /* 0x000fe20000410000 */
[----:B------:R-:W-:Y:S01]  /*15f90*/  SEL R9, R9, 0x10, !P4 ;  /* 0x0000001009097807 */ /* 0x000fe20006000000 */
[C---:B------:R-:W-:Y:S01]  /*15fa0*/  FMUL.FTZ R93, R7.reuse, R93 ;  /* 0x0000005d075d7220 */ /* 0x040fe20000410000 */
[----:B------:R-:W-:Y:S01]  /*15fb0*/  LEA R15, R14, UR4, 0x1 ;  /* 0x000000040e0f7c11 */ /* 0x000fe2000f8e08ff */
[C---:B------:R-:W-:Y:S01]  /*15fc0*/  FMUL.FTZ R95, R8.reuse, R95 ;  /* 0x0000005f085f7220 */ /* 0x040fe20000410000 */
[C---:B------:R-:W-:Y:S01]  /*15fd0*/  FMUL.FTZ R94, R8.reuse, R94 ;  /* 0x0000005e085e7220 */ /* 0x040fe20000410000 */
[----:B------:R-:W-:Y:S01]  /*15fe0*/  FMUL.FTZ R88, R7, R88 ;  /* 0x0000005807587220 */ /* 0x000fe20000410000 */
[----:B------:R-:W-:Y:S01]  /*15ff0*/  IADD3 R19, R15, 0x40, RZ ;  /* 0x000000400f137810 */ /* 0x000fe20007ffe0ff */
        /* <DEDUP_REMOVED lines=60> */
[----:B------:R-:W-:Y:S01]  /*163c0*/  STS [R19], R80 ;  /* 0x0000005013007388 */ /* 0x000fe20000000800 */
[----:B------:R-:W-:-:S03]  /*163d0*/  MOV R14, 0x7f800000 ;  /* 0x7f800000000e7802 */ /* 0x000fc60000000f00 */
        /* <DEDUP_REMOVED lines=22> */
.L_x_6644:
[----:B------:R-:W1:Y:S01]  /*16540*/  S2R R5, SR_CTAID.Z ;  /* 0x0000000000057919 */ /* 0x000e620000002700 */
[----:B------:R-:W1:Y:S01]  /*16550*/  LDC R2, c[0x0][0x270] ;  /* 0x00009c00ff027b82 */ /* 0x000e620000000800 */
[----:B------:R-:W1:Y:S07]  /*16560*/  S2R R0, SR_CTAID.Y ;  /* 0x0000000000007919 */ /* 0x000e6e0000002600 */
[----:B------:R-:W2:Y:S01]  /*16570*/  LDC R7, c[0x0][0x2c4] ;  /* 0x0000b100ff077b82 */ /* 0x000ea20000000800 */
[----:B-1----:R-:W-:-:S04]  /*16580*/  IMAD R2, R0, R2, R5 ;  /* 0x0000000200027224 */ /* 0x002fc800078e0205 */
[----:B--2---:R-:W-:-:S07]  /*16590*/  IMAD R7, R2, R7, RZ ;  /* 0x0000000702077224 */ /* 0x004fce00078e02ff */
.L_x_6645:
        /* <DEDUP_REMOVED lines=26> */
.L_x_6647:
[----:B------:R-:W-:Y:S05]  /*16740*/  BSYNC B0 ;  /* 0x0000000000007941 */ /* 0x000fea0003800000 */
.L_x_6646:
[----:B------:R-:W3:Y:S01]  /*16750*/  S2UR UR5, SR_CTAID.X ;  /* 0x00000000000579c3 */ /* 0x000ee20000002500 */
[----:B------:R-:W-:Y:S01]  /*16760*/  LEA.HI R11, R3, R4, RZ, 0x3 ;  /* 0x00000004030b7211 */ /* 0x000fe200078f18ff */
[----:B--2---:R2:W4:Y:S01]  /*16770*/  LDS.128 R12, [R171+0x1800] ;  /* 0x00180000ab0c7984 */ /* 0x0045220000000c00 */
[----:B------:R-:W-:Y:S01]  /*16780*/  ISETP.NE.AND P0, PT, R169, -0x1, PT ;  /* 0xffffffffa900780c */ /* 0x000fe20003f05270 */
[----:B------:R-:W-:Y:S01]  /*16790*/  BSSY B0, `(.L_x_6648) ;  /* 0x0000033000007945 */ /* 0x000fe20003800000 */
[----:B------:R-:W-:Y:S02]  /*167a0*/  LOP3.LUT R11, R11, 0xfffffff8, RZ, 0xc0, !PT ;  /* 0xfffffff80b0b7812 */ /* 0x000fe400078ec0ff */
[----:B-1----:R-:W-:Y:S01]  /*167b0*/  SHF.R.S32.HI R3, RZ, 0x1f, R2 ;  /* 0x0000001fff037819 */ /* 0x002fe20000011402 */
[----:B------:R-:W1:Y:S02]  /*167c0*/  LDC.64 R6, c[0x0][0x290] ;  /* 0x0000a400ff067b82 */ /* 0x000e640000000a00 */
[----:B------:R-:W-:Y:S01]  /*167d0*/  IMAD.IADD R4, R4, 0x1, -R11 ;  /* 0x0000000104047824 */ /* 0x000fe200078e0a0b */
[----:B------:R-:W-:-:S02]  /*167e0*/  SHF.R.S32.HI R11, RZ, 0x1f, R0 ;  /* 0x0000001fff0b7819 */ /* 0x000fc40000011400 */
[----:B------:R-:W-:Y:S01]  /*167f0*/  LEA.HI R2, R3, R2, RZ, 0x3 ;  /* 0x0000000203027211 */ /* 0x000fe200078f18ff */
[----:B------:R-:W-:Y:S02]  /*16800*/  IMAD.SHL.U32 R16, R4, 0x8, RZ ;  /* 0x0000000804107824 */ /* 0x000fe400078e00ff */
[----:B------:R-:W5:Y:S01]  /*16810*/  LDC.64 R8, c[0x0][0x298] ;  /* 0x0000a600ff087b82 */ /* 0x000f620000000a00 */
[----:B------:R-:W-:Y:S01]  /*16820*/  VIADD R3, R172, 0x10 ;  /* 0x00000010ac037836 */ /* 0x000fe20000000000 */
[----:B------:R-:W-:Y:S02]  /*16830*/  SHF.R.S32.HI R2, RZ, 0x3, R2 ;  /* 0x00000003ff027819 */ /* 0x000fe40000011402 */
[----:B------:R-:W-:Y:S01]  /*16840*/  SHF.R.S32.HI R17, RZ, 0x1f, R16 ;  /* 0x0000001fff117819 */ /* 0x000fe20000011410 */
[----:B---3--:R-:W-:-:S04]  /*16850*/  USHF.L.U32 UR5, UR5, 0x6, URZ ;  /* 0x0000000605057899 */ /* 0x008fc8000800063f */
[----:B------:R-:W-:Y:S02]  /*16860*/  USHF.R.S32.HI UR4, URZ, 0x1f, UR5 ;  /* 0x0000001f3f047899 */ /* 0x000fe40008011405 */
[----:B------:R-:W-:Y:S02]  /*16870*/  VIADD R168, R168, -UR5 ;  /* 0x80000005a8a87c36 */ /* 0x000fe40008000000 */
[----:B-1----:R-:W-:-:S03]  /*16880*/  IMAD R11, R11, R6, RZ ;  /* 0x000000060b0b7224 */ /* 0x002fc600078e02ff */
[----:B------:R-:W-:Y:S01]  /*16890*/  ISETP.GE.AND P2, PT, R3, R168, PT ;  /* 0x000000a80300720c */ /* 0x000fe20003f46270 */
[C---:B------:R-:W-:Y:S01]  /*168a0*/  IMAD R7, R0.reuse, R7, R11 ;  /* 0x0000000700077224 */ /* 0x040fe200078e020b */
[----:B------:R-:W-:Y:S01]  /*168b0*/  SHF.R.S32.HI R3, RZ, 0x1f, R5 ;  /* 0x0000001fff037819 */ /* 0x000fe20000011405 */
[----:B------:R-:W-:-:S04]  /*168c0*/  IMAD.WIDE.U32 R10, R0, R6, RZ ;  /* 0x00000006000a7225 */ /* 0x000fc800078e00ff */
[----:B-----5:R-:W-:-:S04]  /*168d0*/  IMAD.WIDE.U32 R18, R169, R8, RZ ;  /* 0x00000008a9127225 */ /* 0x020fc800078e00ff */
[----:B------:R-:W-:Y:S01]  /*168e0*/  IMAD.WIDE.U32 R16, R8, UR5, R16 ;  /* 0x0000000508107c25 */ /* 0x000fe2000f8e0010 */
[----:B------:R-:W-:-:S03]  /*168f0*/  SEL R18, R10, R18, !P0 ;  /* 0x000000120a127207 */ /* 0x000fc60004000000 */
[----:B------:R-:W-:Y:S02]  /*16900*/  IMAD R0, R8, UR4, RZ ;  /* 0x0000000408007c24 */ /* 0x000fe4000f8e02ff */
[----:B------:R-:W-:Y:S01]  /*16910*/  IMAD R169, R169, R9, R19 ;  /* 0x00000009a9a97224 */ /* 0x000fe200078e0213 */
[----:B------:R-:W-:Y:S01]  /*16920*/  @!P0 IADD3 R169, R11, R7, RZ ;  /* 0x000000070ba98210 */ /* 0x000fe20007ffe0ff */
[----:B------:R-:W-:Y:S01]  /*16930*/  IMAD R0, R9, UR5, R0 ;  /* 0x0000000509007c24 */ /* 0x000fe2000f8e0200 */
[----:B------:R-:W-:Y:S01]  /*16940*/  IADD3 R18, P0, R18, R16, RZ ;  /* 0x0000001012127210 */ /* 0x000fe20007f1e0ff */
[----:B------:R-:W-:Y:S01]  /*16950*/  ULDC.64 UR4, c[0x0][0x2a0] ;  /* 0x0000a80000047ab9 */ /* 0x000fe20000000a00 */
[C---:B------:R-:W-:Y:S02]  /*16960*/  VIADD R7, R172.reuse, 0x30 ;  /* 0x00000030ac077836 */ /* 0x040fe40000000000 */
[----:B------:R-:W-:Y:S01]  /*16970*/  IADD3.X R19, R169, R0, R17, P0, !PT ;  /* 0x00000000a9137210 */ /* 0x000fe200007fe411 */
[----:B------:R-:W-:Y:S01]  /*16980*/  IMAD R0, R3, UR4, RZ ;  /* 0x0000000403007c24 */ /* 0x000fe2000f8e02ff */
[CC--:B------:R-:W-:Y:S01]  /*16990*/  ISETP.GE.AND P0, PT, R172.reuse, R168.reuse, PT ;  /* 0x000000a8ac00720c */ /* 0x0c0fe20003f06270 */
[----:B------:R-:W-:Y:S01]  /*169a0*/  VIADD R11, R172, 0x20 ;  /* 0x00000020ac0b7836 */ /* 0x000fe20000000000 */
[-C--:B------:R-:W-:Y:S01]  /*169b0*/  ISETP.GE.AND P3, PT, R7, R168.reuse, PT ;  /* 0x000000a80700720c */ /* 0x080fe20003f66270 */
[C---:B------:R-:W-:Y:S01]  /*169c0*/  IMAD R21, R5.reuse, UR5, R0 ;  /* 0x0000000505157c24 */ /* 0x040fe2000f8e0200 */
[----:B------:R-:W-:Y:S01]  /*169d0*/  SHF.R.S32.HI R3, RZ, 0x1f, R2 ;  /* 0x0000001fff037819 */ /* 0x000fe20000011402 */
[----:B------:R-:W-:Y:S01]  /*169e0*/  IMAD.WIDE.U32 R18, R5, UR4, R18 ;  /* 0x0000000405127c25 */ /* 0x000fe2000f8e0012 */
[----:B------:R-:W-:Y:S01]  /*169f0*/  ISETP.GE.AND P1, PT, R11, R168, PT ;  /* 0x000000a80b00720c */ /* 0x000fe20003f26270 */
[----:B------:R2:W1:Y:S03]  /*16a00*/  LDS.128 R4, [R171] ;  /* 0x00000000ab047984 */ /* 0x0004660000000c00 */
[----:B------:R-:W-:-:S03]  /*16a10*/  IADD3 R21, R21, R19, RZ ;  /* 0x0000001315157210 */ /* 0x000fc60007ffe0ff */
[----:B----4-:R-:W-:Y:S06]  /*16a20*/  @P0 BRA `(.L_x_6649) ;  /* 0x0000000000240947 */ /* 0x010fec0003800000 */
        /* <DEDUP_REMOVED lines=9> */
.L_x_6649:
[----:B------:R-:W-:Y:S05]  /*16ac0*/  BSYNC B0 ;  /* 0x0000000000007941 */ /* 0x000fea0003800000 */
.L_x_6648:
        /* <DEDUP_REMOVED lines=15> */
.L_x_6651:
[----:B------:R-:W-:Y:S05]  /*16bc0*/  BSYNC B0 ;  /* 0x0000000000007941 */ /* 0x000fea0003800000 */
.L_x_6650:
        /* <DEDUP_REMOVED lines=15> */
.L_x_6653:
[----:B------:R-:W-:Y:S05]  /*16cc0*/  BSYNC B0 ;  /* 0x0000000000007941 */ /* 0x000fea0003800000 */
.L_x_6652:
        /* <DEDUP_REMOVED lines=13> */
.L_x_6654:
        /* <DEDUP_REMOVED lines=14> */
.L_x_7940:


//--------------------- .text._ZN5flash24flash_fwd_splitkv_kernelI23Flash_fwd_kernel_traitsILi64ELi64ELi128ELi4ELb0ELb0EN7cutlass6half_tE19Flash_kernel_traitsILi64ELi64ELi128ELi4ES3_EELb1ELb0ELb0ELb0ELb1ELb1ELb0ELb1EEEvNS_16Flash_fwd_paramsE --------------------------
	.section	.text._ZN5flash24flash_fwd_splitkv_kernelI23Flash_fwd_kernel_traitsILi64ELi64ELi128ELi4ELb0ELb0EN7cutlass6half_tE19Flash_kernel_traitsILi64ELi64ELi128ELi4ES3_EELb1ELb0ELb0ELb0ELb1ELb1ELb0ELb1EEEvNS_16Flash_fwd_paramsE,"ax",@progbits
	.align	128
        .global         _ZN5flash24flash_fwd_splitkv_kernelI23Flash_fwd_kernel_traitsILi64ELi64ELi128ELi4ELb0ELb0EN7cutlass6half_tE19Flash_kernel_traitsILi64ELi64ELi128ELi4ES3_EELb1ELb0ELb0ELb0ELb1ELb1ELb0ELb1EEEvNS_16Flash_fwd_paramsE
        .type           _ZN5flash24flash_fwd_splitkv_kernelI23Flash_fwd_kernel_traitsILi64ELi64ELi128ELi4ELb0ELb0EN7cutlass6half_tE19Flash_kernel_traitsILi64ELi64ELi128ELi4ES3_EELb1ELb0ELb0ELb0ELb1ELb1ELb0ELb1EEEvNS_16Flash_fwd_paramsE,@function
        .size           _ZN5flash24flash_fwd_splitkv_kernelI23Flash_fwd_kernel_traitsILi64ELi64ELi128ELi4ELb0ELb0EN7cutlass6half_tE19Flash_kernel_traitsILi64ELi64ELi128ELi4ES3_EELb1ELb0ELb0ELb0ELb1ELb1ELb0ELb1EEEvNS_16Flash_fwd_paramsE,(.L_x_7941 - _ZN5flash24flash_fwd_splitkv_kernelI23Flash_fwd_kernel_traitsILi64ELi64ELi128ELi4ELb0ELb0EN7cutlass6half_tE19Flash_kernel_traitsILi64ELi64ELi128ELi4ES3_EELb1ELb0ELb0ELb0ELb1ELb1ELb0ELb1EEEvNS_16Flash_fwd_paramsE)
        .other          _ZN5flash24flash_fwd_splitkv_kernelI23Flash_fwd_kernel_traitsILi64ELi64ELi128ELi4ELb0ELb0EN7cutlass6half_tE19Flash_kernel_traitsILi64ELi64ELi128ELi4ES3_EELb1ELb0ELb0ELb0ELb1ELb1ELb0ELb1EEEvNS_16Flash_fwd_paramsE,@"STO_CUDA_ENTRY STV_DEFAULT"
_ZN5flash24flash_fwd_splitkv_kernelI23Flash_fwd_kernel_traitsILi64ELi64ELi128ELi4ELb0ELb0EN7cutlass6half_tE19Flash_kernel_traitsILi64ELi64ELi128ELi4ES3_EELb1ELb0ELb0ELb0ELb1ELb1ELb0ELb1EEEvNS_16Flash_fwd_paramsE:
.text._ZN5flash24flash_fwd_splitkv_kernelI23Flash_fwd_kernel_traitsILi64ELi64ELi128ELi4ELb0ELb0EN7cutlass6half_tE19Flash_kernel_traitsILi64ELi64ELi128ELi4ES3_EELb1ELb0ELb0ELb0ELb1ELb1ELb0ELb1EEEvNS_16Flash_fwd_paramsE:
        /* <DEDUP_REMOVED lines=40> */
.L_x_6655:
[----:B------:R-:W1:Y:S02]  /*0280*/  LDC R5, c[0x0][0x2c8] ;  /* 0x0000b200ff057b82 */ /* 0x000e640000000800 */
.L_x_6656:
        /* <DEDUP_REMOVED lines=13> */
[--C-:B-1---5:R-:W-:Y:S01]  /*0360*/  IMAD.IADD R68, R5, 0x1, -R10.reuse ;  /* 0x0000000105447824 */ /* 0x122fe200078e0a0a */
[----:B------:R-:W-:Y:S01]  /*0370*/  ULDC UR5, c[0x0][0x2c8] ;  /* 0x0000b20000057ab9 */ /* 0x000fe20000000800 */
[----:B------:R-:W-:Y:S01]  /*0380*/  @P0 IMAD.IADD R63, R63, 0x1, -R10 ;  /* 0x000000013f3f0824 */ /* 0x000fe200078e0a0a */
[----:B------:R-:W-:Y:S01]  /*0390*/  @!P0 ISETP.NE.AND.EX P1, PT, R3, RZ, PT, P1 ;  /* 0x000000ff0300820c */ /* 0x000fe20003f25310 */
[----:B------:R-:W-:Y:S01]  /*03a0*/  UIADD3 UR5, UR5, 0x7f, URZ ;  /* 0x0000007f05057890 */ /* 0x000fe2000fffe03f */
[----:B------:R-:W1:Y:S02]  /*03b0*/  S2R R57, SR_TID.X ;  /* 0x0000000000397919 */ /* 0x000e640000002100 */
[----:B------:R-:W-:Y:S01]  /*03c0*/  @!P0 SEL R3, R4, RZ, P1 ;  /* 0x000000ff04038207 */ /* 0x000fe20000800000 */
[----:B------:R-:W-:-:S04]  /*03d0*/  USHF.R.S32.HI UR4, URZ, 0x1f, UR5 ;  /* 0x0000001f3f047899 */ /* 0x000fc80008011405 */
[----:B------:R-:W-:Y:S01]  /*03e0*/  @!P0 IMAD.IADD R63, R68, 0x1, R3 ;  /* 0x00000001443f8824 */ /* 0x000fe200078e0203 */
[----:B------:R-:W-:Y:S01]  /*03f0*/  IADD3 R3, -R170, 0xbf, R61 ;  /* 0x000000bfaa037810 */ /* 0x000fe20007ffe13d */
[----:B------:R-:W-:Y:S02]  /*0400*/  ULEA.HI UR4, UR4, UR5, URZ, 0x7 ;  /* 0x0000000504047291 */ /* 0x000fe4000f8f383f */
[----:B------:R-:W-:Y:S02]  /*0410*/  VIADD R5, R63, 0x7f ;  /* 0x0000007f3f057836 */ /* 0x000fe40000000000 */
[----:B------:R-:W-:-:S03]  /*0420*/  USHF.R.S32.HI UR4, URZ, 0x7, UR4 ;  /* 0x000000073f047899 */ /* 0x000fc60008011404 */
        /* <DEDUP_REMOVED lines=66> */
.L_x_6659:
[----:B------:R-:W-:Y:S05]  /*0850*/  BSYNC B0 ;  /* 0x0000000000007941 */ /* 0x000fea0003800000 */
.L_x_6658:
        /* <DEDUP_REMOVED lines=16> */
.L_x_6661:
[----:B------:R-:W-:Y:S05]  /*0960*/  BSYNC B0 ;  /* 0x0000000000007941 */ /* 0x000fea0003800000 */
.L_x_6660:
        /* <DEDUP_REMOVED lines=15> */
.L_x_6663:
[----:B------:R-:W-:Y:S05]  /*0a60*/  BSYNC B0 ;  /* 0x0000000000007941 */ /* 0x000fea0003800000 */
.L_x_6662:
        /* <DEDUP_REMOVED lines=13> */
.L_x_6665:
[----:B------:R-:W-:Y:S05]  /*0b40*/  BSYNC B0 ;  /* 0x0000000000007941 */ /* 0x000fea0003800000 */
.L_x_6664:
        /* <DEDUP_REMOVED lines=16> */
.L_x_6657:
        /* <DEDUP_REMOVED lines=25> */
.L_x_6666:
        /* <DEDUP_REMOVED lines=31> */
[----:B--2---:R-:W-:-:S04]  /*0fd0*/  IABS R2, R19 ;  /* 0x0000001300027213 */ /* 0x004fc80000000000 */
[----:B------:R-:W1:Y:S08]  /*0fe0*/  I2F.RP R12, R2 ;  /* 0x00000002000c7306 */ /* 0x000e700000209400 */
[----:B-1----:R-:W1:Y:S02]  /*0ff0*/  MUFU.RCP R10, R12 ;  /* 0x0000000c000a7308 */ /* 0x002e640000001000 */
[----:B-1----:R-:W-:-:S06]  /*1000*/  IADD3 R10, R10, 0xffffffe, RZ ;  /* 0x0ffffffe0a0a7810 */ /* 0x002fcc0007ffe0ff */
[----:B------:R-:W1:Y:S02]  /*1010*/  F2I.FTZ.U32.TRUNC.NTZ R7, R10 ;  /* 0x0000000a00077305 */ /* 0x000e64000021f000 */
[----:B-1----:R-:W-:-:S04]  /*1020*/  IMAD.MOV R3, RZ, RZ, -R7 ;  /* 0x000000ffff037224 */ /* 0x002fc800078e0a07 */
        /* <DEDUP_REMOVED lines=9> */
[----:B------:R-:W-:-:S12]  /*10c0*/  IMAD R13, R8, R6, R5 ;  /* 0x00000006080d7224 */ /* 0x000fd800078e0205 */
        /* <DEDUP_REMOVED lines=19> */
[----:B------:R-:W-:Y:S02]  /*1200*/  IMAD.IADD R21, R21, 0x1, R6 ;  /* 0x0000000115157824 */ /* 0x000fe400078e0206 */
[----:B---3--:R-:W-:-:S02]  /*1210*/  IMAD R6, R17, R148, RZ ;  /* 0x0000009411067224 */ /* 0x008fc400078e02ff */
[----:B------:R-:W-:-:S04]  /*1220*/  IMAD.WIDE.U32 R18, R13, R148, R20 ;  /* 0x000000940d127225 */ /* 0x000fc800078e0014 */
[----:B------:R-:W-:Y:S02]  /*1230*/  IMAD R6, R13, R149, R6 ;  /* 0x000000950d067224 */ /* 0x000fe400078e0206 */
[----:B------:R-:W-:-:S03]  /*1240*/  IMAD.MOV.U32 R20, RZ, RZ, R18 ;  /* 0x000000ffff147224 */ /* 0x000fc600078e0012 */
[----:B------:R-:W-:Y:S01]  /*1250*/  IADD3 R21, R19, R6, RZ ;  /* 0x0000000613157210 */ /* 0x000fe20007ffe0ff */
        /* <DEDUP_REMOVED lines=9> */
.L_x_6667:
[----:B------:R-:W1:Y:S01]  /*12f0*/  LDC R21, c[0x0][0x278] ;  /* 0x00009e00ff157b82 */ /* 0x000e620000000800 */
[----:B------:R-:W-:Y:S02]  /*1300*/  MOV R4, RZ ;  /* 0x000000ff00047202 */ /* 0x000fe40000000f00 */
[----:B------:R-:W-:-:S13]  /*1310*/  ISETP.NE.AND P0, PT, R19, -0x1, PT ;  /* 0xffffffff1300780c */ /* 0x000fda0003f05270 */
[----:B------:R-:W2:Y:S01]  /*1320*/  @P0 LDC.64 R148, c[0x0][0x248] ;  /* 0x00009200ff940b82 */ /* 0x000ea20000000a00 */
[----:B------:R-:W-:Y:S01]  /*1330*/  @P0 IMAD.IADD R24, R10, 0x1, R19 ;  /* 0x000000010a180824 */ /* 0x000fe200078e0213 */
[----:B-1----:R-:W-:-:S04]  /*1340*/  IABS R3, R21 ;  /* 0x0000001500037213 */ /* 0x002fc80000000000 */
[----:B------:R-:W1:Y:S01]  /*1350*/  I2F.RP R7, R3 ;  /* 0x0000000300077306 */ /* 0x000e620000209400 */
[C---:B--2---:R-:W-:Y:S02]  /*1360*/  @P0 IMAD R13, R24.reuse, R149, RZ ;  /* 0x00000095180d0224 */ /* 0x044fe400078e02ff */
[----:B------:R-:W-:-:S05]  /*1370*/  @P0 IMAD.WIDE.U32 R24, R24, R148, RZ ;  /* 0x0000009418180225 */ /* 0x000fca00078e00ff */
[----:B-1----:R-:W1:Y:S01]  /*1380*/  MUFU.RCP R6, R7 ;  /* 0x0000000700067308 */ /* 0x002e620000001000 */
[----:B------:R-:W-:Y:S02]  /*1390*/  @P0 IADD3 R13, R25, R13, RZ ;  /* 0x0000000d190d0210 */ /* 0x000fe40007ffe0ff */
[----:B------:R-:W-:Y:S01]  /*13a0*/  @P0 MOV R12, R24 ;  /* 0x00000018000c0202 */ /* 0x000fe20000000f00 */
[----:B-1----:R-:W-:-:S04]  /*13b0*/  VIADD R6, R6, 0xffffffe ;  /* 0x0ffffffe06067836 */ /* 0x002fc80000000000 */
[----:B------:R-:W1:Y:S02]  /*13c0*/  F2I.FTZ.U32.TRUNC.NTZ R5, R6 ;  /* 0x0000000600057305 */ /* 0x000e64000021f000 */
[----:B-1----:R-:W-:Y:S01]  /*13d0*/  IMAD.MOV R0, RZ, RZ, -R5 ;  /* 0x000000ffff007224 */ /* 0x002fe200078e0a05 */
[----:B------:R-:W1:Y:S03]  /*13e0*/  @P0 LDC.64 R6, c[0x0][0x250] ;  /* 0x00009400ff060b82 */ /* 0x000e660000000a00 */
[----:B------:R-:W-:Y:S01]  /*13f0*/  IMAD R2, R0, R3, RZ ;  /* 0x0000000300027224 */ /* 0x000fe200078e02ff */
[----:B------:R-:W-:-:S03]  /*1400*/  IABS R0, R132 ;  /* 0x0000008400007213 */ /* 0x000fc60000000000 */
[----:B------:R-:W-:-:S04]  /*1410*/  IMAD.HI.U32 R5, R5, R2, R4 ;  /* 0x0000000205057227 */ /* 0x000fc800078e0004 */
[----:B------:R-:W-:-:S04]  /*1420*/  IMAD.MOV.U32 R2, RZ, RZ, R0 ;  /* 0x000000ffff027224 */ /* 0x000fc800078e0000 */
[----:B------:R-:W-:Y:S01]  /*1430*/  IMAD.HI.U32 R4, R5, R2, RZ ;  /* 0x0000000205047227 */ /* 0x000fe200078e00ff */
[----:B------:R-:W-:-:S03]  /*1440*/  LEA R5, R56, 0xffffff80, 0x7 ;  /* 0xffffff8038057811 */ /* 0x000fc600078e38ff */
[----:B------:R-:W-:Y:S01]  /*1450*/  IMAD.MOV R0, RZ, RZ, -R4 ;  /* 0x000000ffff007224 */ /* 0x000fe200078e0a04 */
[----:B------:R-:W-:-:S03]  /*1460*/  SHF.R.S32.HI R17, RZ, 0x1f, R5 ;  /* 0x0000001fff117819 */ /* 0x000fc60000011405 */
        /* <DEDUP_REMOVED lines=24> */
.L_x_6669:
        /* <DEDUP_REMOVED lines=12> */
[----:B------:R-:W-:Y:S01]  /*16b0*/  IMAD R3, R4, R3, R0 ;  /* 0x0000000304037224 */ /* 0x000fe200078e0200 */
[----:B------:R-:W-:-:S04]  /*16c0*/  MOV R0, R12 ;  /* 0x0000000c00007202 */ /* 0x000fc80000000f00 */
        /* <DEDUP_REMOVED lines=16> */
.L_x_6668:
[----:B------:R1:W5:Y:S01]  /*17d0*/  @P4 LDG.E R44, desc[UR6][R138.64] ;  /* 0x000000068a2c4981 */ /* 0x000362000c1e1900 */
[----:B------:R-:W-:Y:S01]  /*17e0*/  SHF.R.S32.HI R58, RZ, 0x1f, R57 ;  /* 0x0000001fff3a7819 */ /* 0x000fe20000011439 */
[----:B------:R-:W2:Y:S01]  /*17f0*/  LDC.64 R2, c[0x0][0x240] ;  /* 0x00009000ff027b82 */ /* 0x000ea20000000a00 */
[----:B------:R-:W-:Y:S01]  /*1800*/  ISETP.NE.AND P0, PT, R171, -0x1, PT ;  /* 0xffffffffab00780c */ /* 0x000fe20003f05270 */
[----:B------:R-:W-:Y:S01]  /*1810*/  ULDC.64 UR4, c[0x0][0x268] ;  /* 0x00009a0000047ab9 */ /* 0x000fe20000000a00 */
[CC--:B------:R-:W-:Y:S01]  /*1820*/  LEA.HI R60, R58.reuse, R57.reuse, RZ, 0x3 ;  /* 0x000000393a3c7211 */ /* 0x0c0fe200078f18ff */
[----:B------:R-:W-:Y:S01]  /*1830*/  ULDC.64 UR12, c[0x0][0x218] ;  /* 0x00008600000c7ab9 */ /* 0x000fe20000000a00 */
[-C--:B------:R-:W-:Y:S01]  /*1840*/  LEA.HI R130, R58, R57.reuse, RZ, 0x4 ;  /* 0x000000393a827211 */ /* 0x080fe200078f20ff */
[----:B------:R-:W-:Y:S01]  /*1850*/  ULDC.64 UR10, c[0x0][0x258] ;  /* 0x00009600000a7ab9 */ /* 0x000fe20000000a00 */
[----:B------:R-:W-:Y:S01]  /*1860*/  SHF.R.S32.HI R136, RZ, 0x3, R60 ;  /* 0x00000003ff887819 */ /* 0x000fe2000001143c */
[----:B------:R-:W3:Y:S01]  /*1870*/  LDC.64 R140, c[0x0][0x250] ;  /* 0x00009400ff8c7b82 */ /* 0x000ee20000000a00 */
[----:B------:R-:W-:Y:S01]  /*1880*/  LOP3.LUT R60, R60, 0xfffffff8, RZ, 0xc0, !PT ;  /* 0xfffffff83c3c7812 */ /* 0x000fe200078ec0ff */
[----:B------:R-:W-:Y:S01]  /*1890*/  IMAD.MOV.U32 R42, RZ, RZ, 0x10 ;  /* 0x00000010ff2a7424 */ /* 0x000fe200078e00ff */
[----:B------:R-:W-:Y:S01]  /*18a0*/  LOP3.LUT R12, R130, 0xfffffff0, RZ, 0xc0, !PT ;  /* 0xfffffff0820c7812 */ /* 0x000fe200078ec0ff */
[----:B------:R-:W-:Y:S01]  /*18b0*/  IMAD.SHL.U32 R131, R136, 0x40, RZ ;  /* 0x0000004088837824 */ /* 0x000fe200078e00ff */
[-C--:B------:R-:W-:Y:S01]  /*18c0*/  LEA.HI R10, R58, R57.reuse, RZ, 0x6 ;  /* 0x000000393a0a7211 */ /* 0x080fe200078f30ff */
[----:B------:R-:W-:Y:S01]  /*18d0*/  IMAD.IADD R60, R57, 0x1, -R60 ;  /* 0x00000001393c7824 */ /* 0x000fe200078e0a3c */
[----:B------:R-:W-:Y:S01]  /*18e0*/  SHF.R.S32.HI R137, RZ, 0x1f, R136 ;  /* 0x0000001fff897819 */ /* 0x000fe20000011488 */
[----:B------:R-:W4:Y:S01]  /*18f0*/  @!P0 LDC.64 R6, c[0x0][0x228] ;  /* 0x00008a00ff068b82 */ /* 0x000f220000000a00 */
[----:B------:R-:W-:Y:S01]  /*1900*/  LOP3.LUT R131, R131, 0x1c0, RZ, 0xc0, !PT ;  /* 0x000001c083837812 */ /* 0x000fe200078ec0ff */
[----:B------:R-:W-:Y:S01]  /*1910*/  IMAD.SHL.U32 R14, R60, 0x8, RZ ;  /* 0x000000083c0e7824 */ /* 0x000fe200078e00ff */
[----:B------:R-:W-:Y:S01]  /*1920*/  SHF.R.S32.HI R67, RZ, 0x1f, R68 ;  /* 0x0000001fff437819 */ /* 0x000fe20000011444 */
[----:B------:R-:W-:Y:S01]  /*1930*/  IMAD.IADD R129, R57, 0x1, -R12 ;  /* 0x0000000139817824 */ /* 0x000fe200078e0a0c */
[----:B------:R-:W-:Y:S01]  /*1940*/  LEA.HI R58, R58, R57, RZ, 0x5 ;  /* 0x000000393a3a7211 */ /* 0x000fe200078f28ff */
[----:B------:R-:W-:Y:S01]  /*1950*/  IMAD.SHL.U32 R10, R10, 0x8, RZ ;  /* 0x000000080a0a7824 */ /* 0x000fe200078e00ff */
[----:B------:R-:W-:Y:S01]  /*1960*/  LOP3.LUT R12, R131, 0x38, R14, 0xf8, !PT ;  /* 0x00000038830c7812 */ /* 0x000fe200078ef80e */
[----:B-----5:R-:W-:Y:S01]  /*1970*/  IMAD.WIDE R22, R15, 0x40, R136 ;  /* 0x000000400f167825 */ /* 0x020fe200078e0288 */
[----:B------:R-:W-:Y:S01]  /*1980*/  SHF.R.U32.HI R131, RZ, 0x3, R131 ;  /* 0x00000003ff837819 */ /* 0x000fe20000011683 */
[----:B------:R-:W1:Y:S01]  /*1990*/  LDC R128, c[0x0][0x2e0] ;  /* 0x0000b800ff807b82 */ /* 0x000e620000000800 */
[----:B------:R-:W-:Y:S01]  /*19a0*/  SHF.R.S32.HI R62, RZ, 0x1f, R129 ;  /* 0x0000001fff3e7819 */ /* 0x000fe20000011481 */
[----:B--2---:R-:W-:Y:S01]  /*19b0*/  @P0 IMAD.WIDE.U32 R26, R171, R2, RZ ;  /* 0x00000002ab1a0225 */ /* 0x004fe200078e00ff */
[----:B------:R-:W-:-:S02]  /*19c0*/  LOP3.LUT R131, R12, R131, RZ, 0x3c, !PT ;  /* 0x000000830c837212 */ /* 0x000fc400078e3cff */
[----:B------:R-:W-:Y:S01]  /*19d0*/  LEA.HI R62, R62, R129, RZ, 0x3 ;  /* 0x000000813e3e7211 */ /* 0x000fe200078f18ff */
[----:B------:R-:W-:Y:S01]  /*19e0*/  IMAD.SHL.U32 R125, R60, 0x4, RZ ;  /* 0x000000043c7d7824 */ /* 0x000fe200078e00ff */
[----:B------:R-:W-:Y:S01]  /*19f0*/  LOP3.LUT R131, R131, 0xfffffe00, R10, 0xf8, !PT ;  /* 0xfffffe0083837812 */ /* 0x000fe200078ef80a */
[----:B------:R-:W-:Y:S01]  /*1a00*/  IMAD.MOV.U32 R43, RZ, RZ, 0x20 ;  /* 0x00000020ff2b7424 */ /* 0x000fe200078e00ff */
[----:B------:R-:W-:Y:S01]  /*1a10*/  LOP3.LUT R10, R62, 0xfffffff8, RZ, 0xc0, !PT ;  /* 0xfffffff83e0a7812 */ /* 0x000fe200078ec0ff */
[----:B---3--:R-:W-:Y:S01]  /*1a20*/  IMAD.SHL.U32 R93, R140, 0x10, RZ ;  /* 0x000000108c5d7824 */ /* 0x008fe200078e00ff */
[----:B------:R-:W-:Y:S02]  /*1a30*/  IADD3 R24, P1, R14, R0, RZ ;  /* 0x000000000e187210 */ /* 0x000fe40007f3e0ff */
[----:B------:R-:W-:Y:S01]  /*1a40*/  SHF.R.S32.HI R15, RZ, 0x1f, R14 ;  /* 0x0000001fff0f7819 */ /* 0x000fe2000001140e */
[----:B----4-:R-:W-:Y:S01]  /*1a50*/  @!P0 IMAD R12, R9, R6, RZ ;  /* 0x00000006090c8224 */ /* 0x010fe200078e02ff */
[----:B------:R-:W-:Y:S01]  /*1a60*/  @P0 MOV R0, R26 ;  /* 0x0000001a00000202 */ /* 0x000fe20000000f00 */
[----:B------:R-:W-:Y:S01]  /*1a70*/  IMAD.IADD R129, R129, 0x1, -R10 ;  /* 0x0000000181817824 */ /* 0x000fe200078e0a0a */
[----:B------:R-:W-:Y:S01]  /*1a80*/  LEA.HI R67, R67, R68, RZ, 0x7 ;  /* 0x0000004443437211 */ /* 0x000fe200078f38ff */
[----:B------:R-:W-:Y:S01]  /*1a90*/  IMAD R10, R137, R148, RZ ;  /* 0x00000094890a7224 */ /* 0x000fe200078e02ff */
[----:B------:R-:W-:Y:S01]  /*1aa0*/  SHF.L.U64.HI R102, R148, 0x4, R149 ;  /* 0x0000000494667819 */ /* 0x000fe20000010295 */
[----:B------:R-:W-:Y:S01]  /*1ab0*/  IMAD.X R25, R15, 0x1, R21, P1 ;  /* 0x000000010f197824 */ /* 0x000fe200008e0615 */
[----:B------:R-:W-:Y:S01]  /*1ac0*/  IADD3 R18, P1, R14, R8, RZ ;  /* 0x000000080e127210 */ /* 0x000fe20007f3e0ff */
[----:B------:R-:W-:Y:S01]  /*1ad0*/  @P0 IMAD R21, R171, R3, R27 ;  /* 0x00000003ab150224 */ /* 0x000fe200078e021b */
[----:B------:R-:W-:Y:S01]  /*1ae0*/  SHF.R.S32.HI R67, RZ, 0x7, R67 ;  /* 0x00000007ff437819 */ /* 0x000fe20000011443 */
[C---:B------:R-:W-:Y:S01]  /*1af0*/  @!P0 IMAD R7, R11.reuse, R7, R12 ;  /* 0x000000070b078224 */ /* 0x040fe200078e020c */
[----:B-1----:R-:W-:Y:S01]  /*1b00*/  LEA.HI R128, R128, R128, RZ, 0x1 ;  /* 0x0000008080807211 */ /* 0x002fe200078f08ff */
[----:B------:R-:W-:Y:S01]  /*1b10*/  @!P0 IMAD.WIDE.U32 R26, R11, R6, RZ ;  /* 0x000000060b1a8225 */ /* 0x000fe200078e00ff */
[----:B------:R-:W-:-:S02]  /*1b20*/  VIMNMX R67, RZ, R67, !PT ;  /* 0x00000043ff437248 */ /* 0x000fc40007fe0100 */
[----:B------:R-:W-:Y:S01]  /*1b30*/  SHF.R.S32.HI R127, RZ, 0x1, R128 ;  /* 0x00000001ff7f7819 */ /* 0x000fe20000011480 */
[----:B------:R-:W-:Y:S01]  /*1b40*/  IMAD R10, R136, R149, R10 ;  /* 0x00000095880a7224 */ /* 0x000fe200078e020a */
[----:B------:R-:W-:Y:S01]  /*1b50*/  SHF.L.U32 R91, R148, 0x4, RZ ;  /* 0x00000004945b7819 */ /* 0x000fe200000006ff */
[----:B------:R-:W-:Y:S01]  /*1b60*/  IMAD.WIDE.U32 R24, R136, R148, R24 ;  /* 0x0000009488187225 */ /* 0x000fe200078e0018 */
[----:B------:R-:W-:-:S03]  /*1b70*/  SHF.L.U64.HI R104, R140, 0x4, R141 ;  /* 0x000000048c687819 */ /* 0x000fc6000001028d */
[----:B------:R-:W-:Y:S01]  /*1b80*/  @!P0 IMAD.MOV.U32 R0, RZ, RZ, R26 ;  /* 0x000000ffff008224 */ /* 0x000fe200078e001a */
[----:B------:R-:W-:Y:S01]  /*1b90*/  LEA R70, P2, R24, UR12, 0x1 ;  /* 0x0000000c18467c11 */ /* 0x000fe2000f8408ff */
[----:B------:R-:W-:Y:S01]  /*1ba0*/  @!P0 IMAD.IADD R21, R27, 0x1, R7 ;  /* 0x000000011b158824 */ /* 0x000fe200078e0207 */
[----:B------:R-:W-:Y:S01]  /*1bb0*/  IADD3 R6, P0, R136, R13, RZ ;  /* 0x0000000d88067210 */ /* 0x000fe20007f1e0ff */
[----:B------:R-:W-:Y:S01]  /*1bc0*/  IMAD.IADD R10, R25, 0x1, R10 ;  /* 0x00000001190a7824 */ /* 0x000fe200078e020a */
[----:B------:R-:W-:Y:S01]  /*1bd0*/  MOV R166, R70 ;  /* 0x0000004600a67202 */ /* 0x000fe20000000f00 */
[----:B------:R-:W-:Y:S02]  /*1be0*/  IMAD R25, R85, UR4, RZ ;  /* 0x0000000455197c24 */ /* 0x000fe4000f8e02ff */
[----:B------:R-:W-:Y:S01]  /*1bf0*/  IMAD.X R19, R15, 0x1, R19, P1 ;  /* 0x000000010f137824 */ /* 0x000fe200008e0613 */
[----:B------:R-:W-:Y:S01]  /*1c00*/  IADD3 R12, P1, R14, R0, RZ ;  /* 0x000000000e0c7210 */ /* 0x000fe20007f3e0ff */
[----:B------:R-:W-:Y:S01]  /*1c10*/  IMAD.X R17, R137, 0x1, R17, P0 ;  /* 0x0000000189117824 */ /* 0x000fe200000e0611 */
[----:B------:R-:W-:Y:S01]  /*1c20*/  SHF.L.U64.HI R71, R24, 0x1, R10 ;  /* 0x0000000118477819 */ /* 0x000fe2000001020a */
[C---:B------:R-:W-:Y:S01]  /*1c30*/  IMAD R25, R4.reuse, UR5, R25 ;  /* 0x0000000504197c24 */ /* 0x040fe2000f8e0219 */
[----:B------:R-:W-:Y:S01]  /*1c40*/  IADD3.X R13, R15, R21, RZ, P1, !PT ;  /* 0x000000150f0d7210 */ /* 0x000fe20000ffe4ff */
[----:B------:R-:W-:Y:S01]  /*1c50*/  IMAD.WIDE.U32 R18, R4, UR4, R18 ;  /* 0x0000000404127c25 */ /* 0x000fe2000f8e0012 */
[----:B------:R-:W-:Y:S01]  /*1c60*/  ULDC.64 UR4, c[0x0][0x220] ;  /* 0x0000880000047ab9 */ /* 0x000fe20000000a00 */
[----:B------:R-:W-:-:S02]  /*1c70*/  IADD3.X R71, R71, UR13, RZ, P2, !PT ;  /* 0x0000000d47477c10 */ /* 0x000fc400097fe4ff */
[-C--:B------:R-:W-:Y:S02]  /*1c80*/  IMAD R17, R17, R140.reuse, RZ ;  /* 0x0000008c11117224 */ /* 0x080fe400078e02ff */
[----:B------:R-:W-:Y:S02]  /*1c90*/  IMAD.IADD R19, R19, 0x1, R25 ;  /* 0x0000000113137824 */ /* 0x000fe400078e0219 */
[C---:B------:R-:W-:Y:S02]  /*1ca0*/  IMAD R17, R6.reuse, R141, R17 ;  /* 0x0000008d06117224 */ /* 0x040fe400078e0211 */
[----:B------:R-:W-:-:S04]  /*1cb0*/  IMAD.WIDE.U32 R6, R6, R140, R18 ;  /* 0x0000008c06067225 */ /* 0x000fc800078e0012 */
[----:B------:R-:W-:Y:S01]  /*1cc0*/  IMAD.IADD R17, R7, 0x1, R17 ;  /* 0x0000000107117824 */ /* 0x000fe200078e0211 */
[----:B------:R-:W-:Y:S01]  /*1cd0*/  LEA R72, P0, R6, UR4, 0x1 ;  /* 0x0000000406487c11 */ /* 0x000fe2000f8008ff */
[-C--:B------:R-:W-:Y:S02]  /*1ce0*/  IMAD R0, R23, R2.reuse, RZ ;  /* 0x0000000217007224 */ /* 0x080fe400078e02ff */
[----:B------:R-:W-:Y:S01]  /*1cf0*/  IMAD.WIDE.U32 R12, R22, R2, R12 ;  /* 0x00000002160c7225 */ /* 0x000fe200078e000c */
[----:B------:R-:W-:Y:S02]  /*1d00*/  SHF.L.U64.HI R73, R6, 0x1, R17 ;  /* 0x0000000106497819 */ /* 0x000fe40000010211 */
[----:B------:R-:W-:Y:S01]  /*1d10*/  R2P PR, R129, 0x6 ;  /* 0x0000000681007804 */ /* 0x000fe20000000000 */
[----:B------:R-:W-:Y:S01]  /*1d20*/  IMAD R0, R22, R3, R0 ;  /* 0x0000000316007224 */ /* 0x000fe200078e0200 */
[----:B------:R-:W-:Y:S01]  /*1d30*/  IADD3.X R73, R73, UR5, RZ, P0, !PT ;  /* 0x0000000549497c10 */ /* 0x000fe200087fe4ff */
[----:B------:R-:W-:Y:S01]  /*1d40*/  IMAD R126, R136, R127, R125 ;  /* 0x0000007f887e7224 */ /* 0x000fe200078e027d */
[----:B------:R-:W-:Y:S01]  /*1d50*/  ISETP.GT.AND P0, PT, R56, R67, PT ;  /* 0x000000433800720c */ /* 0x000fe20003f04270 */
[----:B------:R-:W-:Y:S01]  /*1d60*/  IMAD.IADD R13, R13, 0x1, R0 ;  /* 0x000000010d0d7824 */ /* 0x000fe200078e0200 */
[----:B------:R-:W-:Y:S01]  /*1d70*/  SHF.R.S32.HI R2, RZ, 0x1f, R132 ;  /* 0x0000001fff027819 */ /* 0x000fe20000011484 */
[----:B------:R-:W-:Y:S01]  /*1d80*/  IMAD.IADD R125, R125, 0x1, R126 ;  /* 0x000000017d7d7824 */ /* 0x000fe200078e027e */
[----:B------:R-:W-:Y:S01]  /*1d90*/  LOP3.LUT R0, R58, 0xffffffe0, RZ, 0xc0, !PT ;  /* 0xffffffe03a007812 */ /* 0x000fe200078ec0ff */
[----:B------:R-:W-:Y:S01]  /*1da0*/  IMAD.MOV.U32 R165, RZ, RZ, R71 ;  /* 0x000000ffffa57224 */ /* 0x000fe200078e0047 */
[----:B------:R-:W-:Y:S01]  /*1db0*/  SHF.R.S32.HI R58, RZ, 0x5, R58 ;  /* 0x00000005ff3a7819 */ /* 0x000fe2000001143a */
[----:B------:R-:W-:Y:S01]  /*1dc0*/  IMAD R135, R2, UR10, RZ ;  /* 0x0000000a02877c24 */ /* 0x000fe2000f8e02ff */
[----:B------:R-:W-:Y:S01]  /*1dd0*/  SHF.R.S32.HI R113, RZ, 0x1f, R126 ;  /* 0x0000001fff717819 */ /* 0x000fe2000001147e */
[----:B------:R-:W-:Y:S01]  /*1de0*/  IMAD.IADD R59, R57, 0x1, -R0 ;  /* 0x00000001393b7824 */ /* 0x000fe200078e0a00 */
[----:B------:R-:W-:Y:S01]  /*1df0*/  SHF.R.S32.HI R112, RZ, 0x1f, R125 ;  /* 0x0000001fff707819 */ /* 0x000fe2000001147d */
[----:B------:R-:W-:Y:S01]  /*1e00*/  IMAD R135, R132, UR11, R135 ;  /* 0x0000000b84877c24 */ /* 0x000fe2000f8e0287 */
[----:B------:R-:W-:Y:S01]  /*1e10*/  SEL R42, R42, 0xfffffff0, !P1 ;  /* 0xfffffff02a2a7807 */ /* 0x000fe20004800000 */
[----:B------:R-:W-:Y:S01]  /*1e20*/  IMAD.WIDE.U32 R132, R132, UR10, R12 ;  /* 0x0000000a84847c25 */ /* 0x000fe2000f8e000c */
[----:B------:R-:W-:-:S03]  /*1e30*/  SEL R43, R43, 0xffffffe0, !P2 ;  /* 0xffffffe02b2b7807 */ /* 0x000fc60005000000 */
[----:B------:R-:W-:Y:S02]  /*1e40*/  IMAD.IADD R135, R133, 0x1, R135 ;  /* 0x0000000185877824 */ /* 0x000fe400078e0287 */
        /* <DEDUP_REMOVED lines=11> */
[C---:B------:R-:W-:Y:S01]  /*1f00*/  IMAD.WIDE.U32 R18, R11.reuse, UR10, R14 ;  /* 0x0000000a0b127c25 */ /* 0x040fe2000f8e000e */
[----:B------:R-:W-:Y:S01]  /*1f10*/  ULDC.64 UR12, c[0x0][0x350] ;  /* 0x0000d400000c7ab9 */ /* 0x000fe20000000a00 */
[----:B------:R-:W-:Y:S01]  /*1f20*/  IADD3 R44, R44, R5, RZ ;  /* 0x000000052c2c7210 */ /* 0x000fe20007ffe0ff */
[----:B------:R-:W2:Y:S01]  /*1f30*/  LDC R69, c[0x0][0x340] ;  /* 0x0000d000ff457b82 */ /* 0x000ea20000000800 */
        /* <DEDUP_REMOVED lines=15> */
[----:B------:R-:W-:Y:S01]  /*2030*/  USHF.L.U64.HI UR15, UR4, 0x5, UR5 ;  /* 0x00000005040f7899 */ /* 0x000fe20008010205 */
[----:B------:R-:W-:Y:S01]  /*2040*/  SHF.L.U32 R122, R127, 0x4, RZ ;  /* 0x000000047f7a7819 */ /* 0x000fe200000006ff */
[----:B------:R-:W-:Y:S01]  /*2050*/  USHF.L.U32 UR24, UR4, 0x5, URZ ;  /* 0x0000000504187899 */ /* 0x000fe2000800063f */
[C---:B------:R-:W-:Y:S01]  /*2060*/  IMAD R9, R11.reuse, UR4, RZ ;  /* 0x000000040b097c24 */ /* 0x040fe2000f8e02ff */
[----:B------:R-:W-:Y:S01]  /*2070*/  SHF.L.U32 R81, R86, 0x1, RZ ;  /* 0x0000000156517819 */ /* 0x000fe200000006ff */
[-C--:B-1----:R-:W-:Y:S01]  /*2080*/  IMAD R0, R11, R2.reuse, RZ ;  /* 0x000000020b007224 */ /* 0x082fe200078e02ff */
[----:B------:R-:W-:Y:S01]  /*2090*/  USHF.L.U64.HI UR25, UR4, 0x6, UR5 ;  /* 0x0000000604197899 */ /* 0x000fe20008010205 */
[C---:B------:R-:W-:Y:S01]  /*20a0*/  IMAD R6, R8.reuse, UR5, R9 ;  /* 0x0000000508067c24 */ /* 0x040fe2000f8e0209 */
[----:B------:R-:W-:Y:S01]  /*20b0*/  USHF.L.U32 UR26, UR4, 0x6, URZ ;  /* 0x00000006041a7899 */ /* 0x000fe2000800063f */
[C---:B------:R-:W-:Y:S01]  /*20c0*/  IMAD.WIDE.U32 R16, R8.reuse, UR4, R16 ;  /* 0x0000000408107c25 */ /* 0x040fe2000f8e0010 */
[----:B------:R-:W-:Y:S01]  /*20d0*/  USHF.L.U64.HI UR27, UR4, 0x4, UR5 ;  /* 0x00000004041b7899 */ /* 0x000fe20008010205 */
[----:B------:R-:W-:Y:S01]  /*20e0*/  SHF.L.U32 R115, R127, 0x6, RZ ;  /* 0x000000067f737819 */ /* 0x000fe200000006ff */
[----:B------:R-:W-:Y:S01]  /*20f0*/  USHF.L.U32 UR28, UR4, 0x4, URZ ;  /* 0x00000004041c7899 */ /* 0x000fe2000800063f */
[C---:B------:R-:W-:Y:S01]  /*2100*/  IMAD R0, R8.reuse, R3, R0 ;  /* 0x0000000308007224 */ /* 0x040fe200078e0200 */
[----:B------:R-:W-:Y:S01]  /*2110*/  UIMAD.WIDE.U32 UR22, UR4, 0x60, URZ ;  /* 0x00000060041678a5 */ /* 0x000fe2000f8e003f */
[----:B------:R-:W-:Y:S01]  /*2120*/  IMAD.WIDE.U32 R8, R8, R2, R12 ;  /* 0x0000000208087225 */ /* 0x000fe200078e000c */
[----:B------:R-:W-:Y:S01]  /*2130*/  UIMAD UR14, UR5, 0x60, URZ ;  /* 0x00000060050e78a4 */ /* 0x000fe2000f8e023f */
[----:B------:R-:W-:Y:S01]  /*2140*/  SHF.L.U64.HI R74, R2, 0x5, R3 ;  /* 0x00000005024a7819 */ /* 0x000fe20000010203 */
[----:B------:R-:W-:Y:S01]  /*2150*/  UIMAD.WIDE.U32 UR20, UR4, 0xa0, URZ ;  /* 0x000000a0041478a5 */ /* 0x000fe2000f8e003f */
        /* <DEDUP_REMOVED lines=9> */
[----:B------:R-:W-:Y:S01]  /*21f0*/  UIMAD UR31, UR5, 0xe0, URZ ;  /* 0x000000e0051f78a4 */ /* 0x000fe2000f8e023f */
[----:B------:R-:W-:Y:S01]  /*2200*/  IMAD R83, R4, UR13, R83 ;  /* 0x0000000d04537c24 */ /* 0x000fe2000f8e0253 */
[----:B------:R-:W-:Y:S01]  /*2210*/  SHF.L.U64.HI R77, R2, 0x6, R3 ;  /* 0x00000006024d7819 */ /* 0x000fe20000010203 */
        /* <DEDUP_REMOVED lines=97> */
.L_x_6724:
        /* <DEDUP_REMOVED lines=14> */
[C---:B------:R-:W-:Y:S02]  /*2910*/  @P3 IADD3 R6, P0, R94.reuse, UR28, RZ ;  /* 0x0000001c5e063c10 */ /* 0x040fe4000ff1e0ff */
[-C--:B------:R-:W-:Y:S02]  /*2920*/  @P3 LEA R54, P1, R93, R72.reuse, 0x1 ;  /* 0x000000485d363211 */ /* 0x080fe400078208ff */
[----:B------:R-:W-:Y:S02]  /*2930*/  @P3 IADD3.X R7, R83, UR27, RZ, P0, !PT ;  /* 0x0000001b53073c10 */ /* 0x000fe400087fe4ff */
[C---:B------:R-:W-:Y:S02]  /*2940*/  @P6 IADD3 R32, P0, R94.reuse, UR24, RZ ;  /* 0x000000185e206c10 */ /* 0x040fe4000ff1e0ff */
        /* <DEDUP_REMOVED lines=120> */
.L_x_6674:
[----:B------:R-:W-:Y:S05]  /*30d0*/  BSYNC B0 ;  /* 0x0000000000007941 */ /* 0x000fea0003800000 */
.L_x_6673:
        /* <DEDUP_REMOVED lines=62> */
.L_x_6676:
[----:B------:R-:W-:Y:S05]  /*34c0*/  BSYNC B0 ;  /* 0x0000000000007941 */ /* 0x000fea0003800000 */
.L_x_6675:
        /* <DEDUP_REMOVED lines=62> */
.L_x_6678:
[----:B------:R-:W-:Y:S05]  /*38b0*/  BSYNC B0 ;  /* 0x0000000000007941 */ /* 0x000fea0003800000 */
.L_x_6677:
        /* <DEDUP_REMOVED lines=66> */
.L_x_6680:
[----:B------:R-:W-:Y:S05]  /*3ce0*/  BSYNC B0 ;  /* 0x0000000000007941 */ /* 0x000fea0003800000 */
.L_x_6679:
        /* <DEDUP_REMOVED lines=61> */
.L_x_6682:
[----:B------:R-:W-:Y:S05]  /*40c0*/  BSYNC B0 ;  /* 0x0000000000007941 */ /* 0x000fea0003800000 */
.L_x_6681:
        /* <DEDUP_REMOVED lines=66> */
.L_x_6684:
[----:B------:R-:W-:Y:S05]  /*44f0*/  BSYNC B0 ;  /* 0x0000000000007941 */ /* 0x000fea0003800000 */
.L_x_6683:
        /* <DEDUP_REMOVED lines=68> */
.L_x_6686:
[----:B------:R-:W-:Y:S05]  /*4940*/  BSYNC B0 ;  /* 0x0000000000007941 */ /* 0x000fea0003800000 */
.L_x_6685:
        /* <DEDUP_REMOVED lines=68> */
.L_x_6688:
[----:B------:R-:W-:Y:S05]  /*4d90*/  BSYNC B0 ;  /* 0x0000000000007941 */ /* 0x000fea0003800000 */
.L_x_6687:
[C---:B------:R-:W-:Y:S01]  /*4da0*/  LEA R44, P1, R35.reuse, R44, 0x1 ;  /* 0x0000002c232c7211 */ /* 0x040fe200078208ff */
[----:B------:R-:W-:Y:S01]  /*4db0*/  IMAD.MOV.U32 R8, RZ, RZ, R10 ;  /* 0x000000ffff087224 */ /* 0x000fe200078e000a */
[----:B------:R-:W-:Y:S02]  /*4dc0*/  UMOV UR4, UR29 ;  /* 0x0000001d00047c82 */ /* 0x000fe40008000000 */
[C---:B------:R-:W-:Y:S02]  /*4dd0*/  LEA.HI.X.SX32 R45, R35.reuse, R45, 0x1, P1 ;  /* 0x0000002d232d7211 */ /* 0x040fe400008f0eff */
[C---:B------:R-:W-:Y:S04]  /*4de0*/  LEA R10, P0, R35.reuse, R8, 0x1 ;  /* 0x00000008230a7211 */ /* 0x040fe800078008ff */
[----:B------:R-:W-:Y:S01]  /*4df0*/  LEA.HI.X.SX32 R9, R35, R9, 0x1, P0 ;  /* 0x0000000923097211 */ /* 0x000fe200000f0eff */
[----:B------:R-:W-:Y:S08]  /*4e00*/  BRA `(.L_x_6689) ;  /* 0x0000003400dc7947 */ /* 0x000ff00003800000 */
.L_x_6672:
        /* <DEDUP_REMOVED lines=91> */
.L_x_6693:
[----:B------:R-:W-:Y:S05]  /*53c0*/  BSYNC B0 ;  /* 0x0000000000007941 */ /* 0x000fea0003800000 */
.L_x_6692:
[----:B-----5:R2:W-:Y:S02]  /*53d0*/  STG.E.128 desc[UR6][R70.64], R32 ;  /* 0x0000002046007986 */ /* 0x0205e4000c101d06 */
.L_x_6691:
[----:B------:R-:W-:Y:S05]  /*53e0*/  BSYNC B1 ;  /* 0x0000000000017941 */ /* 0x000fea0003800000 */
.L_x_6690:
        /* <DEDUP_REMOVED lines=94> */
.L_x_6697:
[----:B------:R-:W-:Y:S05]  /*59d0*/  BSYNC B0 ;  /* 0x0000000000007941 */ /* 0x000fea0003800000 */
.L_x_6696:
[----:B-----5:R4:W-:Y:S02]  /*59e0*/  STG.E.128 desc[UR6][R156.64], R32 ;  /* 0x000000209c007986 */ /* 0x0209e4000c101d06 */
.L_x_6695:
[----:B------:R-:W-:Y:S05]  /*59f0*/  BSYNC B1 ;  /* 0x0000000000017941 */ /* 0x000fea0003800000 */
.L_x_6694:
[----:B------:R-:W-:Y:S04]  /*5a00*/  BSSY B1, `(.L_x_6698) ;  /* 0x0000063000017945 */ /* 0x000fe80003800000 */
[----:B------:R-:W-:Y:S05]  /*5a10*/  @!P6 BRA `(.L_x_6699) ;  /* 0x000000040084e947 */ /* 0x000fea0003800000 */
[C---:B----4-:R-:W-:Y:S01]  /*5a20*/  LEA R156, P0, R75.reuse, R96, 0x1 ;  /* 0x000000604b9c7211 */ /* 0x050fe200078008ff */
        /* <DEDUP_REMOVED lines=94> */
.L_x_6701:
[----:B------:R-:W-:Y:S05]  /*6010*/  BSYNC B0 ;  /* 0x0000000000007941 */ /* 0x000fea0003800000 */
.L_x_6700:
[----:B-----5:R3:W-:Y:S02]  /*6020*/  STG.E.128 desc[UR6][R160.64], R52 ;  /* 0x00000034a0007986 */ /* 0x0207e4000c101d06 */
.L_x_6699:
[----:B------:R-:W-:Y:S05]  /*6030*/  BSYNC B1 ;  /* 0x0000000000017941 */ /* 0x000fea0003800000 */
.L_x_6698:
[----:B------:R-:W-:Y:S04]  /*6040*/  BSSY B1, `(.L_x_6702) ;  /* 0x0000067000017945 */ /* 0x000fe80003800000 */
        /* <DEDUP_REMOVED lines=100> */
.L_x_6705:
[----:B------:R-:W-:Y:S05]  /*6690*/  BSYNC B0 ;  /* 0x0000000000007941 */ /* 0x000fea0003800000 */
.L_x_6704:
[----:B-----5:R1:W-:Y:S02]  /*66a0*/  STG.E.128 desc[UR6][R160.64], R52 ;  /* 0x00000034a0007986 */ /* 0x0203e4000c101d06 */
.L_x_6703:
[----:B------:R-:W-:Y:S05]  /*66b0*/  BSYNC B1 ;  /* 0x0000000000017941 */ /* 0x000fea0003800000 */
.L_x_6702:
[----:B------:R-:W-:Y:S04]  /*66c0*/  BSSY B1, `(.L_x_6706) ;  /* 0x0000062000017945 */ /* 0x000fe80003800000 */
[----:B------:R-:W-:Y:S05]  /*66d0*/  @!P2 BRA `(.L_x_6707) ;  /* 0x000000040080a947 */ /* 0x000fea0003800000 */
[----:B--2-4-:R-:W-:Y:S01]  /*66e0*/  LEA R156, P0, R78, R96, 0x1 ;  /* 0x000000604e9c7211 */ /* 0x014fe200078008ff */
[----:B------:R-:W-:Y:S01]  /*66f0*/  BSSY B0, `(.L_x_6708) ;  /* 0x000005d000007945 */ /* 0x000fe20003800000 */
[----:B------:R-:W-:Y:S02]  /*6700*/  ISETP.GE.AND P1, PT, R14, UR4, PT ;  /* 0x000000040e007c0c */ /* 0x000fe4000bf26270 */
[----:B------:R-:W-:Y:S02]  /*6710*/  LEA.HI.X R157, R78, R85, R77, 0x1, P0 ;  /* 0x000000554e9d7211 */ /* 0x000fe400000f0c4d */
[C---:B-1-3--:R-:W-:Y:S03]  /*6720*/  LEA R160, P0, R150.reuse, R70, 0x1 ;  /* 0x0000004696a07211 */ /* 0x04afe600078008ff */
        /* <DEDUP_REMOVED lines=89> */
.L_x_6709:
[----:B------:R-:W-:Y:S05]  /*6cc0*/  BSYNC B0 ;  /* 0x0000000000007941 */ /* 0x000fea0003800000 */
.L_x_6708:
[----:B-----5:R2:W-:Y:S02]  /*6cd0*/  STG.E.128 desc[UR6][R160.64], R52 ;  /* 0x00000034a0007986 */ /* 0x0205e4000c101d06 */
.L_x_6707:
[----:B------:R-:W-:Y:S05]  /*6ce0*/  BSYNC B1 ;  /* 0x0000000000017941 */ /* 0x000fea0003800000 */
.L_x_6706:
        /* <DEDUP_REMOVED lines=101> */
.L_x_6713:
[----:B------:R-:W-:Y:S05]  /*7340*/  BSYNC B0 ;  /* 0x0000000000007941 */ /* 0x000fea0003800000 */
.L_x_6712:
[----:B-----5:R1:W-:Y:S02]  /*7350*/  STG.E.128 desc[UR6][R160.64], R52 ;  /* 0x00000034a0007986 */ /* 0x0203e4000c101d06 */
.L_x_6711:
[----:B------:R-:W-:Y:S05]  /*7360*/  BSYNC B1 ;  /* 0x0000000000017941 */ /* 0x000fea0003800000 */
.L_x_6710:
        /* <DEDUP_REMOVED lines=103> */
.L_x_6717:
[----:B------:R-:W-:Y:S05]  /*79e0*/  BSYNC B0 ;  /* 0x0000000000007941 */ /* 0x000fea0003800000 */
.L_x_6716:
[----:B-----5:R1:W-:Y:S02]  /*79f0*/  STG.E.128 desc[UR6][R160.64], R52 ;  /* 0x00000034a0007986 */ /* 0x0203e4000c101d06 */
.L_x_6715:
[----:B------:R-:W-:Y:S05]  /*7a00*/  BSYNC B1 ;  /* 0x0000000000017941 */ /* 0x000fea0003800000 */
.L_x_6714:
[----:B------:R-:W-:Y:S01]  /*7a10*/  ISETP.NE.AND P0, PT, R152, RZ, PT ;  /* 0x000000ff9800720c */ /* 0x000fe20003f05270 */
[----:B------:R-:W-:Y:S11]  /*7a20*/  BSSY B1, `(.L_x_6718) ;  /* 0x0000067000017945 */ /* 0x000ff60003800000 */
[----:B------:R-:W-:Y:S01]  /*7a30*/  @!UPT UIADD3 URZ, URZ, URZ, URZ ;  /* 0x0000003f3f3ff290 */ /* 0x000fe2000fffe03f */
[----:B------:R-:W-:Y:S05]  /*7a40*/  @!P0 BRA `(.L_x_6719) ;  /* 0x0000000400908947 */ /* 0x000fea0003800000 */
[----:B---3--:R-:W3:Y:S01]  /*7a50*/  LDC.64 R2, c[0x0][0x338] ;  /* 0x0000ce00ff027b82 */ /* 0x008ee20000000a00 */
[----:B-1----:R-:W-:Y:S01]  /*7a60*/  MOV R97, R85 ;  /* 0x0000005500617202 */ /* 0x002fe20000000f00 */
[----:B------:R-:W-:Y:S01]  /*7a70*/  BSSY B0, `(.L_x_6720) ;  /* 0x0000060000007945 */ /* 0x000fe20003800000 */
[----:B------:R-:W-:Y:S01]  /*7a80*/  ISETP.GE.AND P0, PT, R14, UR4, PT ;  /* 0x000000040e007c0c */ /* 0x000fe2000bf06270 */
[----:B---3--:R-:W-:Y:S04]  /*7a90*/  IMAD.WIDE.U32 R152, R2, 0xe0, R96 ;  /* 0x000000e002987825 */ /* 0x008fe800078e0060 */
[----:B------:R-:W-:Y:S05]  /*7aa0*/  IMAD R3, R3, 0xe0, RZ ;  /* 0x000000e003037824 */ /* 0x000fea00078e02ff */
[----:B------:R-:W-:Y:S02]  /*7ab0*/  IADD3 R153, R153, R3, RZ ;  /* 0x0000000399997210 */ /* 0x000fe40007ffe0ff */
[----:B------:R-:W4:Y:S03]  /*7ac0*/  LDC.64 R2, c[0x0][0x248] ;  /* 0x00009200ff027b82 */ /* 0x000f260000000a00 */
[----:B--2---:R1:W5:Y:S01]  /*7ad0*/  LDG.E.128 R52, desc[UR6][R152.64] ;  /* 0x0000000698347981 */ /* 0x004362000c1e1d00 */
[----:B----4-:R-:W-:Y:S04]  /*7ae0*/  IMAD.WIDE.U32 R156, R2, 0xe0, R70 ;  /* 0x000000e0029c7825 */ /* 0x010fe800078e0046 */
[----:B------:R-:W-:Y:S05]  /*7af0*/  IMAD R3, R3, 0xe0, RZ ;  /* 0x000000e003037824 */ /* 0x000fea00078e02ff */
[----:B------:R-:W-:Y:S01]  /*7b00*/  IADD3 R157, R157, R3, RZ ;  /* 0x000000039d9d7210 */ /* 0x000fe20007ffe0ff */
[----:B-1----:R-:W-:Y:S06]  /*7b10*/  @P0 BRA `(.L_x_6721) ;  /* 0x0000000400540947 */ /* 0x002fec0003800000 */
        /* <DEDUP_REMOVED lines=85> */
.L_x_6721:
[----:B------:R-:W-:Y:S05]  /*8070*/  BSYNC B0 ;  /* 0x0000000000007941 */ /* 0x000fea0003800000 */
.L_x_6720:
[----:B-----5:R1:W-:Y:S02]  /*8080*/  STG.E.128 desc[UR6][R156.64], R52 ;  /* 0x000000349c007986 */ /* 0x0203e4000c101d06 */
.L_x_6719:
[----:B------:R-:W-:Y:S05]  /*8090*/  BSYNC B1 ;  /* 0x0000000000017941 */ /* 0x000fea0003800000 */
.L_x_6718:
        /* <DEDUP_REMOVED lines=10> */
.L_x_6671:
        /* <DEDUP_REMOVED lines=68> */
.L_x_6689:
        /* <DEDUP_REMOVED lines=83> */
.L_x_6722:
        /* <DEDUP_REMOVED lines=8> */
.L_x_6723:
[----:B------:R-:W-:Y:S04]  /*8b30*/  IADD3 R11, R11, -0x1, RZ ;  /* 0xffffffff0b0b7810 */ /* 0x000fe80007ffe0ff */
[----:B------:R-:W-:Y:S11]  /*8b40*/  ISETP.GT.AND P0, PT, R11, R67, PT ;  /* 0x000000430b00720c */ /* 0x000ff60003f04270 */
[----:B------:R-:W-:Y:S02]  /*8b50*/  @!UPT UIADD3 URZ, URZ, URZ, URZ ;  /* 0x0000003f3f3ff290 */ /* 0x000fe4000fffe03f */
[----:B------:R-:W-:Y:S05]  /*8b60*/  @P0 BRA `(.L_x_6724) ;  /* 0xffffff9c00300947 */ /* 0x000fea000383ffff */
.L_x_6670:
        /* <DEDUP_REMOVED lines=40> */
[----:B------:R-:W-:Y:S02]  /*8df0*/  SHF.R.S32.HI R12, RZ, 0x1f, R68 ;  /* 0x0000001fff0c7819 */ /* 0x000fe40000011444 */
[----:B------:R-:W-:-:S03]  /*8e00*/  IADD3 R2, P1, R125, R68, RZ ;  /* 0x000000447d027210 */ /* 0x000fc60007f3e0ff */
[--C-:B------:R-:W-:Y:S02]  /*8e10*/  IMAD.X R113, R113, 0x1, R12.reuse, P2 ;  /* 0x0000000171717824 */ /* 0x100fe400010e060c */
[----:B------:R-:W-:Y:S01]  /*8e20*/  IMAD.X R12, R112, 0x1, R12, P1 ;  /* 0x00000001700c7824 */ /* 0x000fe200008e060c */
[----:B------:R-:W-:Y:S07]  /*8e30*/  @!P0 BRA `(.L_x_6727) ;  /* 0x0000000c00d88947 */ /* 0x000fee0003800000 */
        /* <DEDUP_REMOVED lines=55> */
.L_x_6731:
[----:B------:R-:W-:Y:S05]  /*91b0*/  BSYNC B0 ;  /* 0x0000000000007941 */ /* 0x000fea0003800000 */
.L_x_6730:
[----:B-----5:R1:W-:Y:S02]  /*91c0*/  STS.128 [R173], R8 ;  /* 0x00000008ad007388 */ /* 0x0203e40000000c00 */
.L_x_6729:
[----:B------:R-:W-:Y:S05]  /*91d0*/  BSYNC B1 ;  /* 0x0000000000017941 */ /* 0x000fea0003800000 */
.L_x_6728:
        /* <DEDUP_REMOVED lines=60> */
.L_x_6735:
[----:B------:R-:W-:Y:S05]  /*95a0*/  BSYNC B0 ;  /* 0x0000000000007941 */ /* 0x000fea0003800000 */
.L_x_6734:
[----:B-----5:R2:W-:Y:S02]  /*95b0*/  STS.128 [R173+0x800], R8 ;  /* 0x00080008ad007388 */ /* 0x0205e40000000c00 */
.L_x_6733:
[----:B------:R-:W-:Y:S05]  /*95c0*/  BSYNC B1 ;  /* 0x0000000000017941 */ /* 0x000fea0003800000 */
.L_x_6732:
        /* <DEDUP_REMOVED lines=61> */
.L_x_6739:
[----:B------:R-:W-:Y:S05]  /*99a0*/  BSYNC B0 ;  /* 0x0000000000007941 */ /* 0x000fea0003800000 */
.L_x_6738:
[----:B-----5:R3:W-:Y:S02]  /*99b0*/  STS.128 [R173+0x1000], R8 ;  /* 0x00100008ad007388 */ /* 0x0207e40000000c00 */
.L_x_6737:
[----:B------:R-:W-:Y:S05]  /*99c0*/  BSYNC B1 ;  /* 0x0000000000017941 */ /* 0x000fea0003800000 */
.L_x_6736:
        /* <DEDUP_REMOVED lines=58> */
.L_x_6742:
[----:B------:R-:W-:Y:S05]  /*9d70*/  BSYNC B0 ;  /* 0x0000000000007941 */ /* 0x000fea0003800000 */
.L_x_6741:
[----:B-----5:R3:W-:Y:S01]  /*9d80*/  STS.128 [R173+0x1800], R8 ;  /* 0x00180008ad007388 */ /* 0x0207e20000000c00 */
[----:B------:R-:W-:Y:S05]  /*9d90*/  BRA `(.L_x_6740) ;  /* 0x0000001800947947 */ /* 0x000fea0003800000 */
.L_x_6727:
        /* <DEDUP_REMOVED lines=90> */
.L_x_6746:
[----:B------:R-:W-:Y:S05]  /*a340*/  BSYNC B0 ;  /* 0x0000000000007941 */ /* 0x000fea0003800000 */
.L_x_6745:
[----:B-----5:R2:W-:Y:S02]  /*a350*/  STS.128 [R173], R20 ;  /* 0x00000014ad007388 */ /* 0x0205e40000000c00 */
.L_x_6744:
[----:B------:R-:W-:Y:S05]  /*a360*/  BSYNC B1 ;  /* 0x0000000000017941 */ /* 0x000fea0003800000 */
.L_x_6743:
        /* <DEDUP_REMOVED lines=93> */
.L_x_6750:
[----:B------:R-:W-:Y:S05]  /*a940*/  BSYNC B0 ;  /* 0x0000000000007941 */ /* 0x000fea0003800000 */
.L_x_6749:
[----:B-----5:R3:W-:Y:S02]  /*a950*/  STS.128 [R173+0x800], R20 ;  /* 0x00080014ad007388 */ /* 0x0207e40000000c00 */
.L_x_6748:
[----:B------:R-:W-:Y:S05]  /*a960*/  BSYNC B1 ;  /* 0x0000000000017941 */ /* 0x000fea0003800000 */
.L_x_6747:
        /* <DEDUP_REMOVED lines=94> */
.L_x_6754:
[----:B------:R-:W-:Y:S05]  /*af50*/  BSYNC B0 ;  /* 0x0000000000007941 */ /* 0x000fea0003800000 */
.L_x_6753:
[----:B-----5:R4:W-:Y:S02]  /*af60*/  STS.128 [R173+0x1000], R20 ;  /* 0x00100014ad007388 */ /* 0x0209e40000000c00 */
.L_x_6752:
[----:B------:R-:W-:Y:S05]  /*af70*/  BSYNC B1 ;  /* 0x0000000000017941 */ /* 0x000fea0003800000 */
.L_x_6751:
        /* <DEDUP_REMOVED lines=96> */
.L_x_6756:
[----:B------:R-:W-:Y:S05]  /*b580*/  BSYNC B0 ;  /* 0x0000000000007941 */ /* 0x000fea0003800000 */
.L_x_6755:
[----:B-----5:R4:W-:Y:S01]  /*b590*/  STS.128 [R173+0x1800], R16 ;  /* 0x00180010ad007388 */ /* 0x0209e20000000c00 */
[----:B------:R-:W-:Y:S05]  /*b5a0*/  BRA `(.L_x_6740) ;  /* 0x0000000000907947 */ /* 0x000fea0003800000 */
.L_x_6726:
        /* <DEDUP_REMOVED lines=36> */
.L_x_6740:
[----:B------:R-:W-:Y:S05]  /*b7f0*/  BSYNC B2 ;  /* 0x0000000000027941 */ /* 0x000fea0003800000 */
.L_x_6725:
[----:B------:R-:W-:Y:S01]  /*b800*/  VIADD R176, R56, 0xffffffff ;  /* 0xffffffff38b07836 */ /* 0x000fe20000000000 */
[----:B------:R-:W-:Y:S01]  /*b810*/  ULDC.64 UR12, c[0x0][0x398] ;  /* 0x0000e600000c7ab9 */ /* 0x000fe20000000a00 */
[----:B----4-:R-:W-:Y:S02]  /*b820*/  VIADD R18, R136, 0x50 ;  /* 0x0000005088127836 */ /* 0x010fe40000000000 */
[----:B------:R-:W-:Y:S02]  /*b830*/  IMAD.SHL.U32 R2, R176, 0x80, RZ ;  /* 0x00000080b0027824 */ /* 0x000fe400078e00ff */
[C---:B------:R-:W-:Y:S02]  /*b840*/  VIADD R16, R136.reuse, 0x60 ;  /* 0x0000006088107836 */ /* 0x040fe40000000000 */
[----:B------:R-:W-:Y:S02]  /*b850*/  IMAD.IADD R3, R63, 0x1, -R2 ;  /* 0x000000013f037824 */ /* 0x000fe400078e0a02 */
[----:B------:R-:W-:-:S02]  /*b860*/  VIADD R22, R136, 0x40 ;  /* 0x0000004088167836 */ /* 0x000fc40000000000 */
[----:B-1----:R-:W-:Y:S01]  /*b870*/  VIADD R14, R136, 0x70 ;  /* 0x00000070880e7836 */ /* 0x002fe20000000000 */
[-C--:B------:R-:W-:Y:S01]  /*b880*/  ISETP.GE.AND P5, PT, R24, R3.reuse, PT ;  /* 0x000000031800720c */ /* 0x080fe20003fa6270 */
[----:B------:R-:W-:Y:S01]  /*b890*/  IMAD.SHL.U32 R40, R62, 0x40, RZ ;  /* 0x000000403e287824 */ /* 0x000fe200078e00ff */
[-C--:B------:R-:W-:Y:S02]  /*b8a0*/  ISETP.GE.AND P0, PT, R0, R3.reuse, PT ;  /* 0x000000030000720c */ /* 0x080fe40003f06270 */
        /* <DEDUP_REMOVED lines=28> */
[----:B------:R-:W-:-:S03]  /*ba70*/  @!P3 IMAD.WIDE.U32 R28, R12, 0x60, R164 ;  /* 0x000000600c1cb825 */ /* 0x000fc600078e00a4 */
[----:B------:R-:W-:Y:S01]  /*ba80*/  LOP3.LUT R15, R0, 0x1c0, RZ, 0xc0, !PT ;  /* 0x000001c0000f7812 */ /* 0x000fe200078ec0ff */
[----:B------:R-:W-:Y:S02]  /*ba90*/  @!P2 IMAD.MOV.U32 R164, RZ, RZ, R166 ;  /* 0x000000ffffa4a224 */ /* 0x000fe400078e00a6 */
[----:B------:R-:W-:Y:S01]  /*baa0*/  @!P3 IMAD.IADD R35, R13, 0x1, R29 ;  /* 0x000000010d23b824 */ /* 0x000fe200078e021d */
[----:B------:R-:W4:Y:S01]  /*bab0*/  @!P0 LDC.64 R4, c[0x0][0x248] ;  /* 0x00009200ff048b82 */ /* 0x000f220000000a00 */
[----:B------:R-:W-:Y:S01]  /*bac0*/  @!P3 IMAD.MOV.U32 R34, RZ, RZ, R28 ;  /* 0x000000ffff22b224 */ /* 0x000fe200078e001c */
[----:B------:R-:W-:Y:S01]  /*bad0*/  SHF.R.U32.HI R163, RZ, 0x3, R15 ;  /* 0x00000003ffa37819 */ /* 0x000fe2000001160f */
        /* <DEDUP_REMOVED lines=15> */
[----:B----4-:R-:W-:Y:S01]  /*bbd0*/  @!P0 IMAD.WIDE.U32 R30, R4, 0xe0, R164 ;  /* 0x000000e0041e8825 */ /* 0x010fe200078e00a4 */
[----:B------:R-:W-:-:S03]  /*bbe0*/  SHF.R.S32.HI R11, RZ, 0x4, R130 ;  /* 0x00000004ff0b7819 */ /* 0x000fc60000011482 */
[----:B------:R-:W-:Y:S01]  /*bbf0*/  @!P0 IMAD R5, R5, 0xe0, RZ ;  /* 0x000000e005058824 */ /* 0x000fe200078e02ff */
[----:B------:R-:W-:Y:S01]  /*bc00*/  LEA.HI R130, R130, R11, RZ, 0x1 ;  /* 0x0000000b82827211 */ /* 0x000fe200078f08ff */
[----:B------:R-:W-:Y:S01]  /*bc10*/  @!P1 IMAD.IADD R29, R7, 0x1, R29 ;  /* 0x00000001071d9824 */ /* 0x000fe200078e021d */
[----:B------:R-:W2:Y:S01]  /*bc20*/  @!P4 LDC.64 R8, c[0x0][0x250] ;  /* 0x00009400ff08cb82 */ /* 0x000ea20000000a00 */
[----:B------:R-:W-:Y:S01]  /*bc30*/  @!P0 IMAD.IADD R31, R5, 0x1, R31 ;  /* 0x00000001051f8824 */ /* 0x000fe200078e021f */
[----:B------:R-:W-:Y:S01]  /*bc40*/  LOP3.LUT R0, R130, 0xfffffffe, RZ, 0xc0, !PT ;  /* 0xfffffffe82007812 */ /* 0x000fe200078ec0ff */
[C---:B------:R-:W-:Y:S01]  /*bc50*/  IMAD R164, R58.reuse, 0x400, R40 ;  /* 0x000004003aa47824 */ /* 0x040fe200078e0228 */
[----:B------:R-:W-:Y:S01]  /*bc60*/  @!P1 LDGSTS.E.BYPASS.LTC128B.128 [R173+0x5000], desc[UR6][R28.64] ;  /* 0x050000001cad9fae */ /* 0x000fe2000b901d46 */
[C---:B------:R-:W-:Y:S01]  /*bc70*/  @!P5 LEA R24, P1, R93.reuse, R168, 0x1 ;  /* 0x000000a85d18d211 */ /* 0x040fe200078208ff */
[----:B------:R-:W-:Y:S02]  /*bc80*/  IMAD R58, R58, 0x10, R61 ;  /* 0x000000103a3a7824 */ /* 0x000fe400078e023d */
[----:B------:R-:W-:Y:S01]  /*bc90*/  @!P0 LDGSTS.E.BYPASS.LTC128B.128 [R173+0x5800], desc[UR6][R30.64] ;  /* 0x058000001ead8fae */ /* 0x000fe2000b901d46 */
[----:B------:R-:W1:Y:S01]  /*bca0*/  @!P6 LDC.64 R4, c[0x0][0x250] ;  /* 0x00009400ff04eb82 */ /* 0x000e620000000a00 */
[C---:B------:R-:W-:Y:S01]  /*bcb0*/  ISETP.GE.AND P0, PT, R136.reuse, R3, PT ;  /* 0x000000038800720c */ /* 0x040fe20003f06270 */
[----:B------:R-:W-:Y:S01]  /*bcc0*/  IMAD.SHL.U32 R136, R136, 0x8, RZ ;  /* 0x0000000888887824 */ /* 0x000fe200078e00ff */
[----:B------:R-:W0:Y:S01]  /*bcd0*/  LDGDEPBAR ;  /* 0x00000000000079af */ /* 0x000e220000000000 */
[----:B------:R-:W-:Y:S01]  /*bce0*/  @!P5 LEA.HI.X R25, R93, R169, R104, 0x1, P1 ;  /* 0x000000a95d19d211 */ /* 0x000fe200008f0c68 */
[----:B------:R-:W-:Y:S01]  /*bcf0*/  IMAD.IADD R0, R11, 0x1, -R0 ;  /* 0x000000010b007824 */ /* 0x000fe200078e0a00 */
[----:B------:R-:W-:-:S02]  /*bd00*/  ISETP.GE.AND P1, PT, R16, R3, PT ;  /* 0x000000031000720c */ /* 0x000fc40003f26270 */
[----:B------:R-:W3:Y:S01]  /*bd10*/  @!P3 LDC.64 R6, c[0x0][0x250] ;  /* 0x00009400ff06bb82 */ /* 0x000ee20000000a00 */
[----:B------:R-:W-:-:S04]  /*bd20*/  LOP3.LUT R136, R15, 0x8, R136, 0xf8, !PT ;  /* 0x000000080f887812 */ /* 0x000fc800078ef888 */
[----:B------:R-:W-:-:S05]  /*bd30*/  LOP3.LUT R163, R136, R163, RZ, 0x3c, !PT ;  /* 0x000000a388a37212 */ /* 0x000fca00078e3cff */
[----:B------:R-:W-:Y:S01]  /*bd40*/  IMAD R163, R0, 0x200, R163 ;  /* 0x0000020000a37824 */ /* 0x000fe200078e02a3 */
[----:B------:R-:W4:Y:S04]  /*bd50*/  @!P1 LDC.64 R10, c[0x0][0x250] ;  /* 0x00009400ff0a9b82 */ /* 0x000f280000000a00 */
[----:B------:R-:W-:Y:S01]  /*bd60*/  LEA R163, R163, UR4, 0x1 ;  /* 0x00000004a3a37c11 */ /* 0x000fe2000f8e08ff */
[----:B------:R-:W-:-:S04]  /*bd70*/  DEPBAR.LE SB0, 0x0 ;  /* 0x000080000000791a */ /* 0x000fc80000000000 */
[----:B------:R-:W-:Y:S01]  /*bd80*/  BAR.SYNC.DEFER_BLOCKING 0x0 ;  /* 0x0000000000007b1d */ /* 0x000fe20000010000 */
[----:B---3--:R-:W-:-:S04]  /*bd90*/  @!P3 IMAD.WIDE.U32 R16, R6, 0x60, R168 ;  /* 0x000000600610b825 */ /* 0x008fc800078e00a8 */
[----:B------:R-:W-:Y:S02]  /*bda0*/  @!P3 IMAD R15, R7, 0x60, RZ ;  /* 0x00000060070fb824 */ /* 0x000fe400078e02ff */
[----:B------:R-:W-:Y:S02]  /*bdb0*/  VIADD R160, R163, 0x2040 ;  /* 0x00002040a3a07836 */ /* 0x000fe40000000000 */
[----:B------:R-:W-:Y:S02]  /*bdc0*/  @!P3 IMAD.IADD R17, R15, 0x1, R17 ;  /* 0x000000010f11b824 */ /* 0x000fe400078e0211 */
[----:B----4-:R-:W-:Y:S01]  /*bdd0*/  @!P1 IMAD R11, R11, 0xc0, RZ ;  /* 0x000000c00b0b9824 */ /* 0x010fe200078e02ff */
[----:B------:R-:W-:Y:S04]  /*bde0*/  @P0 STS.128 [R173+0x6000], RZ ;  /* 0x006000ffad000388 */ /* 0x000fe80000000c00 */
[----:B------:R-:W-:Y:S01]  /*bdf0*/  @!PT LDS RZ, [RZ] ;  /* 0x00000000fffff984 */ /* 0x000fe20000000800 */
[----:B------:R-:W-:Y:S01]  /*be00*/  @!PT LDS RZ, [RZ] ;  /* 0x00000000fffff984 */ /* 0x000fe20000000800 */
[----:B------:R-:W-:Y:S01]  /*be10*/  @!PT LDS RZ, [RZ] ;  /* 0x00000000fffff984 */ /* 0x000fe20000000800 */
[----:B------:R-:W-:Y:S01]  /*be20*/  @!P0 LDGSTS.E.BYPASS.LTC128B.128 [R173+0x6000], desc[UR6][R168.64] ;  /* 0x06000000a8ad8fae */ /* 0x000fe2000b901d46 */
[----:B-1----:R-:W-:-:S03]  /*be30*/  @!P6 LEA R12, P0, R4, R168, 0x6 ;  /* 0x000000a8040ce211 */ /* 0x002fc600078030ff */
[----:B------:R-:W-:Y:S01]  /*be40*/  @P5 STS.128 [R173+0x6800], RZ ;  /* 0x006800ffad005388 */ /* 0x000fe20000000c00 */
[----:B------:R-:W-:Y:S02]  /*be50*/  @!P6 LEA.HI.X R13, R4, R169, R5, 0x6, P0 ;  /* 0x000000a9040de211 */ /* 0x000fe400000f3405 */
[----:B------:R-:W-:Y:S01]  /*be60*/  ISETP.GE.AND P0, PT, R14, R3, PT ;  /* 0x000000030e00720c */ /* 0x000fe20003f06270 */
[----:B------:R-:W1:Y:S01]  /*be70*/  @!P2 LDC.64 R4, c[0x0][0x250] ;  /* 0x00009400ff04ab82 */ /* 0x000e620000000a00 */
[----:B------:R-:W-:Y:S01]  /*be80*/  IMAD.SHL.U32 R14, R129, 0x40, RZ ;  /* 0x00000040810e7824 */ /* 0x000fe200078e00ff */
[----:B------:R-:W-:Y:S01]  /*be90*/  @!PT LDS RZ, [RZ] ;  /* 0x00000000fffff984 */ /* 0x000fe20000000800 */
[----:B------:R-:W-:Y:S01]  /*bea0*/  @!PT LDS RZ, [RZ] ;  /* 0x00000000fffff984 */ /* 0x000fe20000000800 */
[----:B------:R-:W-:Y:S01]  /*beb0*/  @!PT LDS RZ, [RZ] ;  /* 0x00000000fffff984 */ /* 0x000fe20000000800 */
[----:B------:R-:W-:Y:S01]  /*bec0*/  @!P5 LDGSTS.E.BYPASS.LTC128B.128 [R173+0x6800], desc[UR6][R24.64] ;  /* 0x0680000018addfae */ /* 0x000fe2000b901d46 */
[----:B------:R-:W-:Y:S01]  /*bed0*/  IMAD.SHL.U32 R3, R0, 0x8, RZ ;  /* 0x0000000800037824 */ /* 0x000fe200078e00ff */
[----:B--2---:R-:W-:Y:S01]  /*bee0*/  @!P4 LEA R18, P5, R8, R168, 0x7 ;  /* 0x000000a80812c211 */ /* 0x004fe200078a38ff */
[----:B------:R-:W-:Y:S01]  /*bef0*/  IMAD.MOV.U32 R0, RZ, RZ, 0x20 ;  /* 0x00000020ff007424 */ /* 0x000fe200078e00ff */
[----:B------:R-:W-:Y:S01]  /*bf00*/  LOP3.LUT R14, R14, 0x1c0, RZ, 0xc0, !PT ;  /* 0x000001c00e0e7812 */ /* 0x000fe200078ec0ff */
[----:B------:R-:W-:Y:S01]  /*bf10*/  @P6 STS.128 [R173+0x7000], RZ ;  /* 0x007000ffad006388 */ /* 0x000fe20000000c00 */
[----:B------:R-:W-:-:S02]  /*bf20*/  @!P4 LEA.HI.X R19, R8, R169, R9, 0x7, P5 ;  /* 0x000000a90813c211 */ /* 0x000fc400028f3c09 */
[----:B------:R-:W-:Y:S01]  /*bf30*/  LOP3.LUT R3, R14, 0x8, R3, 0xf8, !PT ;  /* 0x000000080e037812 */ /* 0x000fe200078ef803 */
[----:B------:R-:W-:Y:S01]  /*bf40*/  @!PT LDS RZ, [RZ] ;  /* 0x00000000fffff984 */ /* 0x000fe20000000800 */
[----:B------:R-:W-:Y:S01]  /*bf50*/  @!PT LDS RZ, [RZ] ;  /* 0x00000000fffff984 */ /* 0x000fe20000000800 */
[----:B------:R-:W-:Y:S01]  /*bf60*/  @!PT LDS RZ, [RZ] ;  /* 0x00000000fffff984 */ /* 0x000fe20000000800 */
[----:B------:R2:W-:Y:S01]  /*bf70*/  @!P6 LDGSTS.E.BYPASS.LTC128B.128 [R173+0x7000], desc[UR6][R12.64] ;  /* 0x070000000cadefae */ /* 0x0005e2000b901d46 */
[----:B------:R-:W2:Y:S01]  /*bf80*/  @!P0 LDC.64 R6, c[0x0][0x250] ;  /* 0x00009400ff068b82 */ /* 0x000ea20000000a00 */
[----:B------:R-:W-:Y:S02]  /*bf90*/  SHF.R.U32.HI R14, RZ, 0x3, R14 ;  /* 0x00000003ff0e7819 */ /* 0x000fe4000001160e */
[----:B------:R-:W-:Y:S02]  /*bfa0*/  @P3 STS.128 [R173+0x7800], RZ ;  /* 0x007800ffad003388 */ /* 0x000fe40000000c00 */
[----:B------:R-:W-:Y:S02]  /*bfb0*/  LOP3.LUT R3, R3, R14, RZ, 0x3c, !PT ;  /* 0x0000000e03037212 */ /* 0x000fe400078e3cff */
[----:B------:R-:W-:Y:S01]  /*bfc0*/  @!PT LDS RZ, [RZ] ;  /* 0x00000000fffff984 */ /* 0x000fe20000000800 */
[----:B------:R-:W-:Y:S01]  /*bfd0*/  @!PT LDS RZ, [RZ] ;  /* 0x00000000fffff984 */ /* 0x000fe20000000800 */
[----:B------:R-:W-:Y:S01]  /*bfe0*/  @!PT LDS RZ, [RZ] ;  /* 0x00000000fffff984 */ /* 0x000fe20000000800 */
[----:B------:R-:W-:Y:S03]  /*bff0*/  @!P3 LDGSTS.E.BYPASS.LTC128B.128 [R173+0x7800], desc[UR6][R16.64] ;  /* 0x0780000010adbfae */ /* 0x000fe6000b901d46 */
[C---:B------:R-:W-:Y:S01]  /*c000*/  IMAD.IADD R164, R3.reuse, 0x1, R164 ;  /* 0x0000000103a47824 */ /* 0x040fe200078e02a4 */
[----:B------:R-:W-:Y:S01]  /*c010*/  @P4 STS.128 [R173+0x8000], RZ ;  /* 0x008000ffad004388 */ /* 0x000fe20000000c00 */
[----:B-1----:R-:W-:Y:S01]  /*c020*/  @!P2 IMAD.WIDE.U32 R8, R4, 0xa0, R168 ;  /* 0x000000a00408a825 */ /* 0x002fe200078e00a8 */
[----:B------:R-:W-:-:S02]  /*c030*/  LOP3.LUT R3, R3, R40, RZ, 0xfc, !PT ;  /* 0x0000002803037212 */ /* 0x000fc400078efcff */
[----:B------:R-:W-:Y:S01]  /*c040*/  @!PT LDS RZ, [RZ] ;  /* 0x00000000fffff984 */ /* 0x000fe20000000800 */
[----:B------:R-:W-:Y:S01]  /*c050*/  @!PT LDS RZ, [RZ] ;  /* 0x00000000fffff984 */ /* 0x000fe20000000800 */
[----:B------:R-:W-:Y:S01]  /*c060*/  @!PT LDS RZ, [RZ] ;  /* 0x00000000fffff984 */ /* 0x000fe20000000800 */
[----:B------:R-:W-:Y:S01]  /*c070*/  @!P4 LDGSTS.E.BYPASS.LTC128B.128 [R173+0x8000], desc[UR6][R18.64] ;  /* 0x0800000012adcfae */ /* 0x000fe2000b901d46 */
[----:B------:R-:W-:Y:S01]  /*c080*/  @!P2 IMAD R5, R5, 0xa0, RZ ;  /* 0x000000a00505a824 */ /* 0x000fe200078e02ff */
[----:B------:R-:W-:Y:S02]  /*c090*/  LEA R164, R164, UR4, 0x1 ;  /* 0x00000004a4a47c11 */ /* 0x000fe4000f8e08ff */
[----:B------:R-:W-:Y:S01]  /*c0a0*/  @P2 STS.128 [R173+0x8800], RZ ;  /* 0x008800ffad002388 */ /* 0x000fe20000000c00 */
[----:B------:R-:W-:Y:S02]  /*c0b0*/  @!P2 IMAD.IADD R9, R5, 0x1, R9 ;  /* 0x000000010509a824 */ /* 0x000fe400078e0209 */
[----:B------:R-:W-:-:S03]  /*c0c0*/  @!P1 IMAD.WIDE.U32 R4, R10, 0xc0, R168 ;  /* 0x000000c00a049825 */ /* 0x000fc600078e00a8 */
[----:B------:R-:W-:Y:S01]  /*c0d0*/  @!PT LDS RZ, [RZ] ;  /* 0x00000000fffff984 */ /* 0x000fe20000000800 */
[----:B------:R-:W-:Y:S01]  /*c0e0*/  @!PT LDS RZ, [RZ] ;  /* 0x00000000fffff984 */ /* 0x000fe20000000800 */
[----:B------:R-:W-:Y:S01]  /*c0f0*/  @!PT LDS RZ, [RZ] ;  /* 0x00000000fffff984 */ /* 0x000fe20000000800 */
[----:B------:R1:W-:Y:S01]  /*c100*/  @!P2 LDGSTS.E.BYPASS.LTC128B.128 [R173+0x8800], desc[UR6][R8.64] ;  /* 0x0880000008adafae */ /* 0x0003e2000b901d46 */
[----:B--2---:R-:W-:-:S03]  /*c110*/  @!P0 IMAD.WIDE.U32 R12, R6, 0xe0, R168 ;  /* 0x000000e0060c8825 */ /* 0x004fc600078e00a8 */
[----:B------:R-:W-:Y:S01]  /*c120*/  @P1 STS.128 [R173+0x9000], RZ ;  /* 0x009000ffad001388 */ /* 0x000fe20000000c00 */
[----:B------:R-:W-:Y:S02]  /*c130*/  @!P0 IMAD R7, R7, 0xe0, RZ ;  /* 0x000000e007078824 */ /* 0x000fe400078e02ff */
[----:B------:R-:W-:Y:S02]  /*c140*/  @!P1 IMAD.IADD R5, R11, 0x1, R5 ;  /* 0x000000010b059824 */ /* 0x000fe400078e0205 */
[----:B------:R-:W-:Y:S02]  /*c150*/  @!P0 IMAD.IADD R13, R7, 0x1, R13 ;  /* 0x00000001070d8824 */ /* 0x000fe400078e020d */
[--C-:B------:R-:W-:Y:S01]  /*c160*/  IMAD R162, R42, 0x2, R164.reuse ;  /* 0x000000022aa27824 */ /* 0x100fe200078e02a4 */
[----:B------:R-:W-:Y:S01]  /*c170*/  @!PT LDS RZ, [RZ] ;  /* 0x00000000fffff984 */ /* 0x000fe20000000800 */
[----:B------:R-:W-:Y:S01]  /*c180*/  @!PT LDS RZ, [RZ] ;  /* 0x00000000fffff984 */ /* 0x000fe20000000800 */
[----:B------:R-:W-:Y:S01]  /*c190*/  @!PT LDS RZ, [RZ] ;  /* 0x00000000fffff984 */ /* 0x000fe20000000800 */
[----:B------:R2:W-:Y:S01]  /*c1a0*/  @!P1 LDGSTS.E.BYPASS.LTC128B.128 [R173+0x9000], desc[UR6][R4.64] ;  /* 0x0900000004ad9fae */ /* 0x0005e2000b901d46 */
[----:B------:R-:W-:Y:S01]  /*c1b0*/  R2P PR, R60, 0x6 ;  /* 0x000000063c007804 */ /* 0x000fe20000000000 */
[----:B------:R-:W-:-:S02]  /*c1c0*/  IMAD R161, R43, 0x2, R164 ;  /* 0x000000022ba17824 */ /* 0x000fc400078e02a4 */
[----:B------:R-:W-:Y:S02]  /*c1d0*/  @P0 STS.128 [R173+0x9800], RZ ;  /* 0x009800ffad000388 */ /* 0x000fe40000000c00 */
[----:B------:R-:W-:Y:S01]  /*c1e0*/  SEL R0, R0, 0xffffffe0, !P1 ;  /* 0xffffffe000007807 */ /* 0x000fe20004800000 */
[----:B------:R-:W-:Y:S01]  /*c1f0*/  IMAD R159, R42, 0x2, R161 ;  /* 0x000000022a9f7824 */ /* 0x000fe200078e02a1 */
[----:B------:R-:W-:Y:S01]  /*c200*/  @!PT LDS RZ, [RZ] ;  /* 0x00000000fffff984 */ /* 0x000fe20000000800 */
[----:B------:R-:W-:Y:S01]  /*c210*/  @!PT LDS RZ, [RZ] ;  /* 0x00000000fffff984 */ /* 0x000fe20000000800 */
[----:B------:R-:W-:Y:S01]  /*c220*/  @!PT LDS RZ, [RZ] ;  /* 0x00000000fffff984 */ /* 0x000fe20000000800 */
[----:B------:R3:W-:Y:S03]  /*c230*/  @!P0 LDGSTS.E.BYPASS.LTC128B.128 [R173+0x9800], desc[UR6][R12.64] ;  /* 0x098000000cad8fae */ /* 0x0007e6000b901d46 */
[C---:B------:R-:W-:Y:S01]  /*c240*/  IMAD.IADD R157, R163.reuse, 0x1, R0 ;  /* 0x00000001a39d7824 */ /* 0x040fe200078e0200 */
[----:B------:R-:W-:Y:S04]  /*c250*/  LDSM.16.M88.4 R20, [R163+0x2000] ;  /* 0x00200000a314783b */ /* 0x000fe80000000200 */
[----:B-1----:R-:W1:Y:S04]  /*c260*/  LDSM.16.M88.4 R8, [R164] ;  /* 0x00000000a408783b */ /* 0x002e680000000200 */
[----:B------:R-:W-:Y:S04]  /*c270*/  LDSM.16.M88.4 R16, [R162] ;  /* 0x00000000a210783b */ /* 0x000fe80000000200 */
[----:B------:R-:W-:Y:S01]  /*c280*/  LDSM.16.M88.4 R44, [R157+0x2000] ;  /* 0x002000009d2c783b */ /* 0x000fe20000000200 */
[----:B--2---:R-:W-:-:S03]  /*c290*/  VIADD R4, R163, 0x2000 ;  /* 0x00002000a3047836 */ /* 0x004fc60000000000 */
[----:B------:R-:W2:Y:S01]  /*c2a0*/  LDSM.16.M88.4 R32, [R163+0x2800] ;  /* 0x00280000a320783b */ /* 0x000ea20000000200 */
[----:B------:R-:W-:-:S03]  /*c2b0*/  @P2 VIADD R160, R4, 0xffffffc0 ;  /* 0xffffffc004a02836 */ /* 0x000fc60000000000 */
[----:B------:R-:W4:Y:S01]  /*c2c0*/  LDSM.16.M88.4 R64, [R157+0x2800] ;  /* 0x002800009d40783b */ /* 0x000f220000000200 */
[----:B------:R-:W-:-:S03]  /*c2d0*/  IMAD.IADD R100, R0, 0x1, R160 ;  /* 0x0000000100647824 */ /* 0x000fc600078e02a0 */
[----:B---3--:R-:W-:Y:S01]  /*c2e0*/  LDSM.16.M88.4 R12, [R161] ;  /* 0x00000000a10c783b */ /* 0x008fe20000000200 */
[C---:B------:R-:W-:Y:S02]  /*c2f0*/  VIADD R153, R160.reuse, 0x800 ;  /* 0x00000800a0997836 */ /* 0x040fe40000000000 */
[C---:B------:R-:W-:Y:S01]  /*c300*/  VIADD R152, R160.reuse, 0x1000 ;  /* 0x00001000a0987836 */ /* 0x040fe20000000000 */
[----:B------:R-:W3:Y:S01]  /*c310*/  LDSM.16.M88.4 R28, [R160] ;  /* 0x00000000a01c783b */ /* 0x000ee20000000200 */
[C---:B------:R-:W-:Y:S02]  /*c320*/  VIADD R151, R160.reuse, 0x1800 ;  /* 0x00001800a0977836 */ /* 0x040fe40000000000 */
[C---:B------:R-:W-:Y:S01]  /*c330*/  VIADD R150, R160.reuse, 0x2000 ;  /* 0x00002000a0967836 */ /* 0x040fe20000000000 */
[----:B------:R-:W-:Y:S01]  /*c340*/  LDSM.16.M88.4 R4, [R159] ;  /* 0x000000009f04783b */ /* 0x000fe20000000200 */
[C---:B------:R-:W-:Y:S02]  /*c350*/  VIADD R149, R160.reuse, 0x2800 ;  /* 0x00002800a0957836 */ /* 0x040fe40000000000 */
[C---:B------:R-:W-:Y:S01]  /*c360*/  VIADD R148, R160.reuse, 0x3000 ;  /* 0x00003000a0947836 */ /* 0x040fe20000000000 */
[----:B------:R-:W-:Y:S01]  /*c370*/  LDSM.16.M88.4 R36, [R100] ;  /* 0x000000006424783b */ /* 0x000fe20000000200 */
[----:B------:R-:W-:-:S03]  /*c380*/  VIADD R102, R160, 0x3800 ;  /* 0x00003800a0667836 */ /* 0x000fc60000000000 */
[----:B------:R-:W-:Y:S01]  /*c390*/  LDSM.16.M88.4 R52, [R157+0x3000] ;  /* 0x003000009d34783b */ /* 0x000fe20000000200 */
[C---:B-1----:R-:W-:Y:S03]  /*c3a0*/  HMMA.16816.F32 R68, R8.reuse, R20, RZ ;  /* 0x000000140844723c */ /* 0x042fe600000018ff */
[----:B------:R-:W1:Y:S04]  /*c3b0*/  LDSM.16.M88.4 R72, [R160+0x800] ;  /* 0x00080000a048783b */ /* 0x000e680000000200 */
[----:B------:R-:W0:Y:S01]  /*c3c0*/  LDGDEPBAR ;  /* 0x00000000000079af */ /* 0x000e220000000000 */
[C---:B------:R-:W-:Y:S06]  /*c3d0*/  HMMA.16816.F32 R20, R8.reuse, R22, RZ ;  /* 0x000000160814723c */ /* 0x040fec00000018ff */
[C---:B--2---:R-:W-:Y:S06]  /*c3e0*/  HMMA.16816.F32 R24, R8.reuse, R32, RZ ;  /* 0x000000200818723c */ /* 0x044fec00000018ff */
[----:B------:R-:W-:Y:S06]  /*c3f0*/  HMMA.16816.F32 R32, R8, R34, RZ ;  /* 0x000000220820723c */ /* 0x000fec00000018ff */
[C---:B------:R-:W-:Y:S06]  /*c400*/  HMMA.16816.F32 R68, R16.reuse, R44, R68 ;  /* 0x0000002c1044723c */ /* 0x040fec0000001844 */
[C---:B------:R-:W-:Y:S01]  /*c410*/  HMMA.16816.F32 R20, R16.reuse, R46, R20 ;  /* 0x0000002e1014723c */ /* 0x040fe20000001814 */
[----:B------:R-:W2:Y:S05]  /*c420*/  LDSM.16.M88.4 R44, [R163+0x3000] ;  /* 0x00300000a32c783b */ /* 0x000eaa0000000200 */
[C---:B----4-:R-:W-:Y:S06]  /*c430*/  HMMA.16816.F32 R24, R16.reuse, R64, R24 ;  /* 0x000000401018723c */ /* 0x050fec0000001818 */
[----:B------:R-:W-:Y:S01]  /*c440*/  HMMA.16816.F32 R32, R16, R66, R32 ;  /* 0x000000421020723c */ /* 0x000fe20000001820 */
[----:B------:R-:W-:Y:S05]  /*c450*/  LDSM.16.M88.4 R64, [R163+0x3800] ;  /* 0x00380000a340783b */ /* 0x000fea0000000200 */
[C---:B---3--:R-:W-:Y:S06]  /*c460*/  HMMA.16816.F32 R68, R12.reuse, R28, R68 ;  /* 0x0000001c0c44723c */ /* 0x048fec0000001844 */
[C---:B------:R-:W-:Y:S01]  /*c470*/  HMMA.16816.F32 R20, R12.reuse, R30, R20 ;  /* 0x0000001e0c14723c */ /* 0x040fe20000001814 */
[----:B------:R-:W3:Y:S05]  /*c480*/  LDSM.16.M88.4 R28, [R100+0x800] ;  /* 0x00080000641c783b */ /* 0x000eea0000000200 */
[C---:B-1----:R-:W-:Y:S06]  /*c490*/  HMMA.16816.F32 R24, R12.reuse, R72, R24 ;  /* 0x000000480c18723c */ /* 0x042fec0000001818 */
[----:B------:R-:W-:Y:S06]  /*c4a0*/  HMMA.16816.F32 R32, R12, R74, R32 ;  /* 0x0000004a0c20723c */ /* 0x000fec0000001820 */
[----:B--2---:R-:W-:Y:S06]  /*c4b0*/  HMMA.16816.F32 R48, R8, R44, RZ ;  /* 0x0000002c0830723c */ /* 0x004fec00000018ff */
[C---:B------:R-:W-:Y:S06]  /*c4c0*/  HMMA.16816.F32 R68, R4.reuse, R36, R68 ;  /* 0x000000240444723c */ /* 0x040fec0000001844 */
[----:B------:R-:W-:Y:S01]  /*c4d0*/  HMMA.16816.F32 R20, R4, R38, R20 ;  /* 0x000000260414723c */ /* 0x000fe20000001814 */
[----:B------:R-:W1:Y:S05]  /*c4e0*/  LDSM.16.M88.4 R36, [R160+0x1000] ;  /* 0x00100000a024783b */ /* 0x000e6a0000000200 */
[----:B------:R-:W-:Y:S06]  /*c4f0*/  HMMA.16816.F32 R44, R8, R46, RZ ;  /* 0x0000002e082c723c */ /* 0x000fec00000018ff */
[----:B------:R-:W-:Y:S06]  /*c500*/  HMMA.16816.F32 R48, R16, R52, R48 ;  /* 0x000000341030723c */ /* 0x000fec0000001830 */
[----:B------:R-:W-:Y:S01]  /*c510*/  FMUL.FTZ R0, R68, UR13 ;  /* 0x0000000d44007c20 */ /* 0x000fe20008410000 */
[----:B------:R-:W-:Y:S01]  /*c520*/  FMUL.FTZ R80, R69, UR13 ;  /* 0x0000000d45507c20 */ /* 0x000fe20008410000 */
[----:B------:R-:W-:Y:S01]  /*c530*/  FMUL.FTZ R41, R70, UR13 ;  /* 0x0000000d46297c20 */ /* 0x000fe20008410000 */
[----:B------:R-:W-:Y:S01]  /*c540*/  FMUL.FTZ R81, R71, UR13 ;  /* 0x0000000d47517c20 */ /* 0x000fe20008410000 */
[----:B---3--:R-:W-:Y:S01]  /*c550*/  HMMA.16816.F32 R24, R4, R28, R24 ;  /* 0x0000001c0418723c */ /* 0x008fe20000001818 */
[----:B------:R-:W2:Y:S01]  /*c560*/  LDSM.16.M88.4 R68, [R157+0x3800] ;  /* 0x003800009d44783b */ /* 0x000ea20000000200 */
[----:B------:R-:W-:Y:S01]  /*c570*/  FMUL.FTZ R83, R20, UR13 ;  /* 0x0000000d14537c20 */ /* 0x000fe20008410000 */
[----:B------:R-:W-:Y:S01]  /*c580*/  FMUL.FTZ R82, R21, UR13 ;  /* 0x0000000d15527c20 */ /* 0x000fe20008410000 */
[----:B------:R-:W-:Y:S01]  /*c590*/  FMUL.FTZ R86, R22, UR13 ;  /* 0x0000000d16567c20 */ /* 0x000fe20008410000 */
[----:B------:R-:W-:Y:S01]  /*c5a0*/  FMUL.FTZ R85, R23, UR13 ;  /* 0x0000000d17557c20 */ /* 0x000fe20008410000 */
[----:B------:R-:W-:Y:S01]  /*c5b0*/  HMMA.16816.F32 R72, R8, R64, RZ ;  /* 0x000000400848723c */ /* 0x000fe200000018ff */
[----:B------:R-:W-:Y:S01]  /*c5c0*/  LDSM.16.M88.4 R20, [R160+0x1800] ;  /* 0x00180000a014783b */ /* 0x000fe20000000200 */
[----:B------:R-:W-:Y:S04]  /*c5d0*/  MUFU.TANH R80, R80 ;  /* 0x0000005000507308 */ /* 0x000fe80000002400 */
[----:B------:R-:W-:Y:S01]  /*c5e0*/  HMMA.16816.F32 R44, R16, R54, R44 ;  /* 0x00000036102c723c */ /* 0x000fe2000000182c */
[----:B------:R-:W3:Y:S03]  /*c5f0*/  LDSM.16.M88.4 R52, [R100+0x1000] ;  /* 0x001000006434783b */ /* 0x000ee60000000200 */
[----:B------:R-:W4:Y:S02]  /*c600*/  MUFU.TANH R86, R86 ;  /* 0x0000005600567308 */ /* 0x000f240000002400 */
[----:B------:R-:W-:Y:S01]  /*c610*/  HMMA.16816.F32 R32, R4, R30, R32 ;  /* 0x0000001e0420723c */ /* 0x000fe20000001820 */
[----:B------:R-:W5:Y:S05]  /*c620*/  LDSM.16.M88.4 R28, [R163+0x4000] ;  /* 0x00400000a31c783b */ /* 0x000f6a0000000200 */
[----:B-1----:R-:W-:Y:S01]  /*c630*/  HMMA.16816.F32 R48, R12, R36, R48 ;  /* 0x000000240c30723c */ /* 0x002fe20000001830 */
[----:B------:R-:W-:Y:S01]  /*c640*/  FMUL.FTZ R24, R24, UR13 ;  /* 0x0000000d18187c20 */ /* 0x000fe20008410000 */
[----:B------:R-:W-:Y:S01]  /*c650*/  FMUL.FTZ R84, R25, UR13 ;  /* 0x0000000d19547c20 */ /* 0x000fe20008410000 */
[----:B------:R-:W-:Y:S01]  /*c660*/  FMUL.FTZ R89, R27, UR13 ;  /* 0x0000000d1b597c20 */ /* 0x000fe20008410000 */
[----:B------:R-:W1:Y:S02]  /*c670*/  MUFU.TANH R85, R85 ;  /* 0x0000005500557308 */ /* 0x000e640000002400 */
[----:B------:R-:W-:Y:S06]  /*c680*/  HMMA.16816.F32 R64, R8, R66, RZ ;  /* 0x000000420840723c */ /* 0x000fec00000018ff */
[----:B------:R-:W-:Y:S01]  /*c690*/  HMMA.16816.F32 R44, R12, R38, R44 ;  /* 0x000000260c2c723c */ /* 0x000fe2000000182c */
[----:B------:R4:W-:Y:S01]  /*c6a0*/  MUFU.TANH R87, R24 ;  /* 0x0000001800577308 */ /* 0x0009e20000002400 */
[----:B------:R-:W-:Y:S04]  /*c6b0*/  LDSM.16.M88.4 R36, [R100+0x1800] ;  /* 0x001800006424783b */ /* 0x000fe80000000200 */
[----:B--2---:R-:W-:Y:S01]  /*c6c0*/  HMMA.16816.F32 R72, R16, R68, R72 ;  /* 0x000000441048723c */ /* 0x004fe20000001848 */
[----:B------:R-:W-:Y:S01]  /*c6d0*/  FMUL.FTZ R32, R32, UR13 ;  /* 0x0000000d20207c20 */ /* 0x000fe20008410000 */
[----:B------:R-:W-:Y:S01]  /*c6e0*/  FMUL.FTZ R33, R33, UR13 ;  /* 0x0000000d21217c20 */ /* 0x000fe20008410000 */
[----:B------:R-:W-:Y:S01]  /*c6f0*/  FMUL.FTZ R91, R34, UR13 ;  /* 0x0000000d225b7c20 */ /* 0x000fe20008410000 */
[----:B------:R-:W-:Y:S01]  /*c700*/  FMUL.FTZ R90, R35, UR13 ;  /* 0x0000000d235a7c20 */ /* 0x000fe20008410000 */
[----:B------:R-:W-:Y:S02]  /*c710*/  MUFU.TANH R88, R32 ;  /* 0x0000002000587308 */ /* 0x000fe40000002400 */
[----:B------:R-:W-:Y:S01]  /*c720*/  FMUL.FTZ R68, R26, UR13 ;  /* 0x0000000d1a447c20 */ /* 0x000fe20008410000 */
[----:B---3--:R-:W-:Y:S01]  /*c730*/  HMMA.16816.F32 R48, R4, R52, R48 ;  /* 0x000000340430723c */ /* 0x008fe20000001830 */
[----:B----4-:R-:W2:Y:S04]  /*c740*/  LDSM.16.M88.4 R24, [R157+0x4000] ;  /* 0x004000009d18783b */ /* 0x010ea80000000200 */
[----:B------:R3:W-:Y:S01]  /*c750*/  MUFU.TANH R69, R33 ;  /* 0x0000002100457308 */ /* 0x0007e20000002400 */
[----:B------:R-:W-:Y:S07]  /*c760*/  HMMA.16816.F32 R64, R16, R70, R64 ;  /* 0x000000461040723c */ /* 0x000fee0000001840 */
[----:B------:R-:W4:Y:S01]  /*c770*/  MUFU.TANH R82, R82 ;  /* 0x0000005200527308 */ /* 0x000f220000002400 */
[----:B------:R-:W-:Y:S06]  /*c780*/  HMMA.16816.F32 R44, R4, R54, R44 ;  /* 0x00000036042c723c */ /* 0x000fec000000182c */
[----:B-----5:R-:W-:Y:S01]  /*c790*/  HMMA.16816.F32 R76, R8, R28, RZ ;  /* 0x0000001c084c723c */ /* 0x020fe200000018ff */
[----:B---3--:R-:W3:Y:S01]  /*c7a0*/  LDSM.16.M88.4 R32, [R160+0x2000] ;  /* 0x00200000a020783b */ /* 0x008ee20000000200 */
[----:B------:R-:W5:Y:S02]  /*c7b0*/  MUFU.TANH R68, R68 ;  /* 0x0000004400447308 */ /* 0x000f640000002400 */
[----:B------:R-:W-:Y:S01]  /*c7c0*/  FMUL.FTZ R48, R48, UR13 ;  /* 0x0000000d30307c20 */ /* 0x000fe20008410000 */
[----:B------:R-:W-:Y:S01]  /*c7d0*/  FMUL.FTZ R70, R49, UR13 ;  /* 0x0000000d31467c20 */ /* 0x000fe20008410000 */
[----:B------:R-:W-:Y:S01]  /*c7e0*/  FMUL.FTZ R71, R50, UR13 ;  /* 0x0000000d32477c20 */ /* 0x000fe20008410000 */
[----:B------:R-:W-:-:S03]  /*c7f0*/  FMUL.FTZ R94, R51, UR13 ;  /* 0x0000000d335e7c20 */ /* 0x000fc60008410000 */
[----:B------:R1:W-:Y:S01]  /*c800*/  MUFU.TANH R92, R48 ;  /* 0x00000030005c7308 */ /* 0x0003e20000002400 */
[----:B------:R-:W-:Y:S06]  /*c810*/  HMMA.16816.F32 R28, R8, R30, RZ ;  /* 0x0000001e081c723c */ /* 0x000fec00000018ff */
[C---:B------:R-:W-:Y:S01]  /*c820*/  HMMA.16816.F32 R72, R12.reuse, R20, R72 ;  /* 0x000000140c48723c */ /* 0x040fe20000001848 */
[----:B------:R-:W-:Y:S01]  /*c830*/  FMUL.FTZ R44, R44, UR13 ;  /* 0x0000000d2c2c7c20 */ /* 0x000fe20008410000 */
[----:B------:R-:W-:Y:S01]  /*c840*/  FMUL.FTZ R93, R45, UR13 ;  /* 0x0000000d2d5d7c20 */ /* 0x000fe20008410000 */
[----:B------:R-:W-:Y:S01]  /*c850*/  FMUL.FTZ R134, R46, UR13 ;  /* 0x0000000d2e867c20 */ /* 0x000fe20008410000 */
[----:B------:R-:W-:Y:S01]  /*c860*/  FMUL.FTZ R136, R47, UR13 ;  /* 0x0000000d2f887c20 */ /* 0x000fe20008410000 */
[----:B------:R4:W-:Y:S01]  /*c870*/  MUFU.TANH R95, R44 ;  /* 0x0000002c005f7308 */ /* 0x0009e20000002400 */
[----:B------:R-:W-:Y:S01]  /*c880*/  HMMA.16816.F32 R64, R12, R22, R64 ;  /* 0x000000160c40723c */ /* 0x000fe20000001840 */
[----:B------:R-:W-:Y:S04]  /*c890*/  LDSM.16.M88.4 R20, [R100+0x2000] ;  /* 0x002000006414783b */ /* 0x000fe80000000200 */
[----:B-1----:R-:W1:Y:S01]  /*c8a0*/  LDSM.16.M88.4 R48, [R163+0x4800] ;  /* 0x00480000a330783b */ /* 0x002e620000000200 */
[C---:B--2---:R-:W-:Y:S01]  /*c8b0*/  HMMA.16816.F32 R76, R16.reuse, R24, R76 ;  /* 0x00000018104c723c */ /* 0x044fe2000000184c */
[----:B------:R-:W2:Y:S05]  /*c8c0*/  MUFU.TANH R81, R81 ;  /* 0x0000005100517308 */ /* 0x000eaa0000002400 */
[----:B------:R-:W-:Y:S03]  /*c8d0*/  HMMA.16816.F32 R28, R16, R26, R28 ;  /* 0x0000001a101c723c */ /* 0x000fe6000000181c */
[----:B------:R-:W2:Y:S01]  /*c8e0*/  MUFU.TANH R83, R83 ;  /* 0x0000005300537308 */ /* 0x000ea20000002400 */
[----:B----4-:R-:W4:Y:S02]  /*c8f0*/  LDSM.16.M88.4 R44, [R157+0x4800] ;  /* 0x004800009d2c783b */ /* 0x010f240000000200 */
[C---:B------:R-:W-:Y:S05]  /*c900*/  HMMA.16816.F32 R72, R4.reuse, R36, R72 ;  /* 0x000000240448723c */ /* 0x040fea0000001848 */
[----:B------:R-:W-:Y:S01]  /*c910*/  MUFU.TANH R84, R84 ;  /* 0x0000005400547308 */ /* 0x000fe20000002400 */
[----:B------:R-:W-:Y:S01]  /*c920*/  HMMA.16816.F32 R64, R4, R38, R64 ;  /* 0x000000260440723c */ /* 0x000fe20000001840 */
[----:B------:R-:W-:Y:S05]  /*c930*/  LDSM.16.M88.4 R36, [R160+0x2800] ;  /* 0x00280000a024783b */ /* 0x000fea0000000200 */
[C---:B---3--:R-:W-:Y:S01]  /*c940*/  HMMA.16816.F32 R76, R12.reuse, R32, R76 ;  /* 0x000000200c4c723c */ /* 0x048fe2000000184c */
[----:B------:R-:W3:Y:S05]  /*c950*/  MUFU.TANH R89, R89 ;  /* 0x0000005900597308 */ /* 0x000eea0000002400 */
[----:B------:R-:W-:Y:S03]  /*c960*/  HMMA.16816.F32 R28, R12, R34, R28 ;  /* 0x000000220c1c723c */ /* 0x000fe6000000181c */
[----:B------:R-:W3:Y:S03]  /*c970*/  MUFU.TANH R90, R90 ;  /* 0x0000005a005a7308 */ /* 0x000ee60000002400 */
[----:B------:R-:W-:Y:S01]  /*c980*/  FMUL.FTZ R74, R74, UR13 ;  /* 0x0000000d4a4a7c20 */ /* 0x000fe20008410000 */
[----:B------:R-:W-:Y:S01]  /*c990*/  FMUL.FTZ R75, R75, UR13 ;  /* 0x0000000d4b4b7c20 */ /* 0x000fe20008410000 */
[----:B------:R-:W-:Y:S01]  /*c9a0*/  FMUL.FTZ R72, R72, UR13 ;  /* 0x0000000d48487c20 */ /* 0x000fe20008410000 */
[C---:B-1----:R-:W-:Y:S01]  /*c9b0*/  HMMA.16816.F32 R24, R8.reuse, R48, RZ ;  /* 0x000000300818723c */ /* 0x042fe200000018ff */
[----:B------:R-:W-:Y:S01]  /*c9c0*/  FMUL.FTZ R73, R73, UR13 ;  /* 0x0000000d49497c20 */ /* 0x000fe20008410000 */
[----:B------:R-:W-:Y:S01]  /*c9d0*/  MUFU.TANH R116, R74 ;  /* 0x0000004a00747308 */ /* 0x000fe20000002400 */
[----:B------:R-:W-:Y:S01]  /*c9e0*/  FMUL.FTZ R64, R64, UR13 ;  /* 0x0000000d40407c20 */ /* 0x000fe20008410000 */
[----:B------:R-:W-:Y:S01]  /*c9f0*/  FMUL.FTZ R65, R65, UR13 ;  /* 0x0000000d41417c20 */ /* 0x000fe20008410000 */
[----:B------:R-:W-:Y:S01]  /*ca00*/  FMUL.FTZ R66, R66, UR13 ;  /* 0x0000000d42427c20 */ /* 0x000fe20008410000 */
[----:B------:R-:W-:Y:S01]  /*ca10*/  HMMA.16816.F32 R52, R8, R50, RZ ;  /* 0x000000320834723c */ /* 0x000fe200000018ff */
[----:B------:R-:W1:Y:S01]  /*ca20*/  LDSM.16.M88.4 R48, [R163+0x5000] ;  /* 0x00500000a330783b */ /* 0x000e620000000200 */
[----:B------:R-:W-:-:S02]  /*ca30*/  FMUL.FTZ R67, R67, UR13 ;  /* 0x0000000d43437c20 */ /* 0x000fc40008410000 */
[----:B------:R-:W-:Y:S02]  /*ca40*/  MUFU.TANH R123, R64 ;  /* 0x00000040007b7308 */ /* 0x000fe40000002400 */
[C---:B------:R-:W-:Y:S06]  /*ca50*/  HMMA.16816.F32 R76, R4.reuse, R20, R76 ;  /* 0x00000014044c723c */ /* 0x040fec000000184c */
[----:B------:R-:W-:Y:S01]  /*ca60*/  MUFU.TANH R101, R65 ;  /* 0x0000004100657308 */ /* 0x000fe20000002400 */
[----:B------:R-:W-:Y:S01]  /*ca70*/  SHF.R.S32.HI R20, RZ, 0x1f, R59 ;  /* 0x0000001fff147819 */ /* 0x000fe2000001143b */
[----:B------:R-:W-:Y:S03]  /*ca80*/  HMMA.16816.F32 R28, R4, R22, R28 ;  /* 0x00000016041c723c */ /* 0x000fe6000000181c */
[----:B------:R-:W-:-:S03]  /*ca90*/  LEA.HI R177, R20, R59, RZ, 0x2 ;  /* 0x0000003b14b17211 */ /* 0x000fc600078f10ff */
[----:B----4-:R-:W-:Y:S01]  /*caa0*/  HMMA.16816.F32 R32, R16, R44, R24 ;  /* 0x0000002c1020723c */ /* 0x010fe20000001818 */
[----:B------:R-:W-:Y:S01]  /*cab0*/  LDSM.16.M88.4 R24, [R100+0x2800] ;  /* 0x002800006418783b */ /* 0x000fe20000000200 */
[----:B------:R-:W-:Y:S01]  /*cac0*/  MUFU.TANH R112, R66 ;  /* 0x0000004200707308 */ /* 0x000fe20000002400 */
[----:B------:R-:W-:-:S03]  /*cad0*/  SHF.R.S32.HI R177, RZ, 0x2, R177 ;  /* 0x00000002ffb17819 */ /* 0x000fc600000114b1 */
[----:B------:R-:W-:Y:S01]  /*cae0*/  HMMA.16816.F32 R52, R16, R46, R52 ;  /* 0x0000002e1034723c */ /* 0x000fe20000001834 */
[----:B------:R-:W-:Y:S01]  /*caf0*/  IADD3 R58, R58, 0x1, R177 ;  /* 0x000000013a3a7810 */ /* 0x000fe20007ffe0b1 */
[----:B------:R-:W4:Y:S02]  /*cb00*/  LDSM.16.M88.4 R44, [R157+0x5000] ;  /* 0x005000009d2c783b */ /* 0x000f240000000200 */
[----:B------:R5:W-:Y:S01]  /*cb10*/  MUFU.TANH R114, R67 ;  /* 0x0000004300727308 */ /* 0x000be20000002400 */
[----:B------:R-:W-:Y:S01]  /*cb20*/  IADD3 R58, R63, R58, -R170 ;  /* 0x0000003a3f3a7210 */ /* 0x000fe20007ffe8aa */
[----:B------:R-:W-:Y:S01]  /*cb30*/  FMUL.FTZ R76, R76, UR13 ;  /* 0x0000000d4c4c7c20 */ /* 0x000fe20008410000 */
[----:B------:R-:W-:Y:S01]  /*cb40*/  FMUL.FTZ R79, R79, UR13 ;  /* 0x0000000d4f4f7c20 */ /* 0x000fe20008410000 */
[----:B------:R-:W-:Y:S01]  /*cb50*/  FMUL.FTZ R77, R77, UR13 ;  /* 0x0000000d4d4d7c20 */ /* 0x000fe20008410000 */
[----:B------:R-:W-:Y:S01]  /*cb60*/  FMUL.FTZ R78, R78, UR13 ;  /* 0x0000000d4e4e7c20 */ /* 0x000fe20008410000 */
[----:B------:R-:W-:-:S02]  /*cb70*/  VIADD R58, R58, UR12 ;  /* 0x0000000c3a3a7c36 */ /* 0x000fc40008000000 */
[----:B------:R-:W-:Y:S01]  /*cb80*/  FMUL.FTZ R111, R28, UR13 ;  /* 0x0000000d1c6f7c20 */ /* 0x000fe20008410000 */
[----:B------:R-:W-:Y:S01]  /*cb90*/  FMUL.FTZ R29, R29, UR13 ;  /* 0x0000000d1d1d7c20 */ /* 0x000fe20008410000 */
[----:B------:R-:W-:Y:S01]  /*cba0*/  FMUL.FTZ R30, R30, UR13 ;  /* 0x0000000d1e1e7c20 */ /* 0x000fe20008410000 */
[----:B-1----:R-:W-:Y:S01]  /*cbb0*/  HMMA.16816.F32 R20, R8, R48, RZ ;  /* 0x000000300814723c */ /* 0x002fe200000018ff */
[----:B------:R-:W-:Y:S01]  /*cbc0*/  FMUL.FTZ R128, R31, UR13 ;  /* 0x0000000d1f807c20 */ /* 0x000fe20008410000 */
[----:B------:R-:W-:Y:S04]  /*cbd0*/  MUFU.TANH R109, R29 ;  /* 0x0000001d006d7308 */ /* 0x000fe80000002400 */
[C---:B------:R-:W-:Y:S01]  /*cbe0*/  HMMA.16816.F32 R32, R12.reuse, R36, R32 ;  /* 0x000000240c20723c */ /* 0x040fe20000001820 */
[----:B-----5:R-:W1:Y:S03]  /*cbf0*/  LDSM.16.M88.4 R64, [R163+0x5800] ;  /* 0x00580000a340783b */ /* 0x020e660000000200 */
[----:B------:R1:W-:Y:S02]  /*cc00*/  MUFU.TANH R130, R30 ;  /* 0x0000001e00827308 */ /* 0x0003e40000002400 */
[----:B------:R-:W-:Y:S01]  /*cc10*/  HMMA.16816.F32 R52, R12, R38, R52 ;  /* 0x000000260c34723c */ /* 0x000fe20000001834 */
[----:B------:R-:W-:Y:S01]  /*cc20*/  IMAD.SHL.U32 R37, R57, 0x2, RZ ;  /* 0x0000000239257824 */ /* 0x000fe200078e00ff */
[----:B------:R-:W-:-:S02]  /*cc30*/  VIMNMX R57, R58, R63, PT ;  /* 0x0000003f3a397248 */ /* 0x000fc40003fe0100 */
[----:B------:R-:W-:Y:S02]  /*cc40*/  VIADDMNMX R58, R58, 0x8, R63, PT ;  /* 0x000000083a3a7846 */ /* 0x000fe4000380013f */
[----:B------:R-:W5:Y:S01]  /*cc50*/  LDSM.16.M88.4 R60, [R157+0x5800] ;  /* 0x005800009d3c783b */ /* 0x000f620000000200 */
[----:B------:R-:W-:Y:S01]  /*cc60*/  LOP3.LUT R37, R37, 0x6, RZ, 0xc0, !PT ;  /* 0x0000000625257812 */ /* 0x000fe200078ec0ff */
[----:B------:R2:W-:Y:S01]  /*cc70*/  MUFU.TANH R113, R76 ;  /* 0x0000004c00717308 */ /* 0x0005e20000002400 */
[----:B------:R-:W-:Y:S03]  /*cc80*/  HMMA.16816.F32 R48, R8, R50, RZ ;  /* 0x000000320830723c */ /* 0x000fe600000018ff */
[----:B------:R-:W-:-:S03]  /*cc90*/  IMAD.IADD R74, R2, 0x1, R37 ;  /* 0x00000001024a7824 */ /* 0x000fc600078e0225 */
[----:B----4-:R-:W-:Y:S01]  /*cca0*/  HMMA.16816.F32 R20, R16, R44, R20 ;  /* 0x0000002c1014723c */ /* 0x010fe20000001814 */
[C---:B------:R-:W-:Y:S01]  /*ccb0*/  VIADD R28, R74.reuse, 0x8 ;  /* 0x000000084a1c7836 */ /* 0x040fe20000000000 */
[----:B------:R4:W-:Y:S01]  /*ccc0*/  MUFU.TANH R110, R75 ;  /* 0x0000004b006e7308 */ /* 0x0009e20000002400 */
[----:B------:R-:W-:-:S03]  /*ccd0*/  VIADD R36, R74, 0x1 ;  /* 0x000000014a247836 */ /* 0x000fc60000000000 */
[C---:B------:R-:W-:Y:S01]  /*cce0*/  HMMA.16816.F32 R32, R4.reuse, R24, R32 ;  /* 0x000000180420723c */ /* 0x040fe20000001820 */
[CC--:B------:R-:W-:Y:S02]  /*ccf0*/  ISETP.GE.AND P2, PT, R28.reuse, R57.reuse, PT ;  /* 0x000000391c00720c */ /* 0x0c0fe40003f46270 */
[-C--:B------:R-:W-:Y:S01]  /*cd00*/  ISETP.GE.AND P3, PT, R28, R58.reuse, PT ;  /* 0x0000003a1c00720c */ /* 0x080fe20003f66270 */
[----:B------:R-:W3:Y:S01]  /*cd10*/  MUFU.TANH R91, R91 ;  /* 0x0000005b005b7308 */ /* 0x000ee20000002400 */
[----:B------:R-:W-:Y:S01]  /*cd20*/  ISETP.GE.AND P1, PT, R36, R57, PT ;  /* 0x000000392400720c */ /* 0x000fe20003f26270 */
[----:B------:R-:W-:Y:S01]  /*cd30*/  HMMA.16816.F32 R52, R4, R26, R52 ;  /* 0x0000001a0434723c */ /* 0x000fe20000001834 */
[----:B------:R-:W-:Y:S01]  /*cd40*/  VIADD R24, R74, 0x9 ;  /* 0x000000094a187836 */ /* 0x000fe20000000000 */
[----:B------:R-:W-:Y:S02]  /*cd50*/  FSEL R86, R86, -INF , !P3 ;  /* 0xff80000056567808 */ /* 0x000fe40005800000 */
[----:B------:R-:W-:-:S02]  /*cd60*/  ISETP.GE.AND P0, PT, R36, R58, PT ;  /* 0x0000003a2400720c */ /* 0x000fc40003f06270 */
[CC--:B------:R-:W-:Y:S01]  /*cd70*/  ISETP.GE.AND P5, PT, R24.reuse, R58.reuse, PT ;  /* 0x0000003a1800720c */ /* 0x0c0fe20003fa6270 */
[----:B------:R-:W3:Y:S01]  /*cd80*/  LDSM.16.M88.4 R36, [R160+0x3000] ;  /* 0x00300000a024783b */ /* 0x000ee20000000200 */
[C---:B-1----:R-:W-:Y:S01]  /*cd90*/  HMMA.16816.F32 R28, R8.reuse, R64, RZ ;  /* 0x00000040081c723c */ /* 0x042fe200000018ff */
[-C--:B------:R-:W-:Y:S01]  /*cda0*/  ISETP.GE.AND P4, PT, R24, R57.reuse, PT ;  /* 0x000000391800720c */ /* 0x080fe20003f86270 */
[----:B------:R-:W-:Y:S01]  /*cdb0*/  VIADD R24, R74, 0x10 ;  /* 0x000000104a187836 */ /* 0x000fe20000000000 */
[----:B--2---:R-:W-:Y:S01]  /*cdc0*/  FSEL R76, R85, -INF , !P5 ;  /* 0xff800000554c7808 */ /* 0x004fe20006800000 */
[----:B------:R-:W1:Y:S01]  /*cdd0*/  MUFU.TANH R94, R94 ;  /* 0x0000005e005e7308 */ /* 0x000e620000002400 */
[----:B----4-:R-:W-:Y:S01]  /*cde0*/  FSEL R75, R82, -INF , !P4 ;  /* 0xff800000524b7808 */ /* 0x010fe20006000000 */
[----:B------:R-:W-:Y:S01]  /*cdf0*/  HMMA.16816.F32 R64, R8, R66, RZ ;  /* 0x000000420840723c */ /* 0x000fe200000018ff */
[----:B------:R-:W-:Y:S01]  /*ce00*/  FSEL R45, R80, -INF , !P1 ;  /* 0xff800000502d7808 */ /* 0x000fe20004800000 */
[----:B------:R-:W-:Y:S01]  /*ce10*/  LDSM.16.M88.4 R8, [R100+0x3800] ;  /* 0x003800006408783b */ /* 0x000fe20000000200 */
[-C--:B------:R-:W-:Y:S01]  /*ce20*/  ISETP.GE.AND P6, PT, R24, R57.reuse, PT ;  /* 0x000000391800720c */ /* 0x080fe20003fc6270 */
[----:B------:R-:W-:Y:S01]  /*ce30*/  FMUL.FTZ R121, R32, UR13 ;  /* 0x0000000d20797c20 */ /* 0x000fe20008410000 */
[----:B------:R-:W-:Y:S01]  /*ce40*/  VIADD R32, R74, 0x18 ;  /* 0x000000184a207836 */ /* 0x000fe20000000000 */
[-C--:B------:R-:W-:Y:S01]  /*ce50*/  ISETP.GE.AND P1, PT, R24, R58.reuse, PT ;  /* 0x0000003a1800720c */ /* 0x080fe20003f26270 */
[----:B------:R-:W-:Y:S01]  /*ce60*/  FMUL.FTZ R33, R33, UR13 ;  /* 0x0000000d21217c20 */ /* 0x000fe20008410000 */
[----:B------:R-:W-:Y:S01]  /*ce70*/  FSEL R87, R87, -INF , !P6 ;  /* 0xff80000057577808 */ /* 0x000fe20007000000 */
[----:B------:R-:W-:Y:S01]  /*ce80*/  FMUL.FTZ R126, R34, UR13 ;  /* 0x0000000d227e7c20 */ /* 0x000fe20008410000 */
[CC--:B------:R-:W-:Y:S01]  /*ce90*/  ISETP.GE.AND P3, PT, R32.reuse, R57.reuse, PT ;  /* 0x000000392000720c */ /* 0x0c0fe20003f66270 */
[----:B------:R2:W-:Y:S01]  /*cea0*/  MUFU.TANH R119, R33 ;  /* 0x0000002100777308 */ /* 0x0005e20000002400 */
[-C--:B------:R-:W-:Y:S01]  /*ceb0*/  ISETP.GE.AND P5, PT, R32, R58.reuse, PT ;  /* 0x0000003a2000720c */ /* 0x080fe20003fa6270 */
[----:B------:R-:W-:Y:S01]  /*cec0*/  VIADD R32, R74, 0x19 ;  /* 0x000000194a207836 */ /* 0x000fe20000000000 */
[----:B------:R-:W-:Y:S01]  /*ced0*/  FSEL R68, R68, -INF , !P1 ;  /* 0xff80000044447808 */ /* 0x000fe20004800000 */
[----:B------:R-:W-:Y:S01]  /*cee0*/  FMUL.FTZ R122, R35, UR13 ;  /* 0x0000000d237a7c20 */ /* 0x000fe20008410000 */
[----:B------:R-:W-:Y:S01]  /*cef0*/  VIADD R24, R74, 0x11 ;  /* 0x000000114a187836 */ /* 0x000fe20000000000 */
[----:B------:R-:W-:Y:S01]  /*cf00*/  FSEL R44, R81, -INF , !P0 ;  /* 0xff800000512c7808 */ /* 0x000fe20004000000 */
[C---:B------:R-:W-:Y:S01]  /*cf10*/  HMMA.16816.F32 R48, R16.reuse, R46, R48 ;  /* 0x0000002e1030723c */ /* 0x040fe20000001830 */
[-C--:B------:R-:W-:Y:S01]  /*cf20*/  ISETP.GE.AND P4, PT, R32, R57.reuse, PT ;  /* 0x000000392000720c */ /* 0x080fe20003f86270 */
[----:B------:R-:W4:Y:S01]  /*cf30*/  MUFU.TANH R71, R71 ;  /* 0x0000004700477308 */ /* 0x000f220000002400 */
[----:B------:R-:W-:Y:S01]  /*cf40*/  FSEL R83, R83, -INF , !P2 ;  /* 0xff80000053537808 */ /* 0x000fe20005000000 */
[----:B------:R-:W-:Y:S01]  /*cf50*/  FMUL.FTZ R120, R54, UR13 ;  /* 0x0000000d36787c20 */ /* 0x000fe20008410000 */
[----:B------:R-:W-:Y:S01]  /*cf60*/  P2R R40, PR, RZ, 0x10 ;  /* 0x00000010ff287803 */ /* 0x000fe20000000000 */
[----:B-----5:R-:W-:Y:S01]  /*cf70*/  HMMA.16816.F32 R64, R16, R62, R64 ;  /* 0x0000003e1040723c */ /* 0x020fe20000001840 */
[-C--:B------:R-:W-:Y:S01]  /*cf80*/  ISETP.GE.AND P4, PT, R32, R58.reuse, PT ;  /* 0x0000003a2000720c */ /* 0x080fe20003f86270 */
[----:B------:R-:W-:Y:S01]  /*cf90*/  VIADD R32, R74, 0x20 ;  /* 0x000000204a207836 */ /* 0x000fe20000000000 */
[CC--:B------:R-:W-:Y:S01]  /*cfa0*/  ISETP.GE.AND P2, PT, R24.reuse, R57.reuse, PT ;  /* 0x000000391800720c */ /* 0x0c0fe20003f46270 */
[----:B------:R-:W-:Y:S01]  /*cfb0*/  MUFU.TANH R70, R70 ;  /* 0x0000004600467308 */ /* 0x000fe20000002400 */
[-C--:B------:R-:W-:Y:S01]  /*cfc0*/  ISETP.GE.AND P0, PT, R24, R58.reuse, PT ;  /* 0x0000003a1800720c */ /* 0x080fe20003f06270 */
[----:B------:R-:W-:Y:S01]  /*cfd0*/  FMUL.FTZ R53, R53, UR13 ;  /* 0x0000000d35357c20 */ /* 0x000fe20008410000 */
[CC--:B------:R-:W-:Y:S01]  /*cfe0*/  ISETP.GE.AND P6, PT, R32.reuse, R57.reuse, PT ;  /* 0x000000392000720c */ /* 0x0c0fe20003fc6270 */
[----:B------:R-:W5:Y:S01]  /*cff0*/  LDSM.16.M88.4 R24, [R100+0x3000] ;  /* 0x003000006418783b */ /* 0x000f620000000200 */
[-C--:B------:R-:W-:Y:S01]  /*d000*/  ISETP.GE.AND P1, PT, R32, R58.reuse, PT ;  /* 0x0000003a2000720c */ /* 0x080fe20003f26270 */
[----:B---3--:R-:W-:Y:S01]  /*d010*/  HMMA.16816.F32 R20, R12, R36, R20 ;  /* 0x000000240c14723c */ /* 0x008fe20000001814 */
[----:B------:R-:W-:Y:S01]  /*d020*/  FSEL R80, R89, -INF , !P0 ;  /* 0xff80000059507808 */ /* 0x000fe20004000000 */
[----:B------:R-:W3:Y:S01]  /*d030*/  MUFU.TANH R134, R134 ;  /* 0x0000008600867308 */ /* 0x000ee20000002400 */
[----:B------:R-:W-:Y:S01]  /*d040*/  FSEL R47, R88, -INF , !P3 ;  /* 0xff800000582f7808 */ /* 0x000fe20005800000 */
[----:B------:R-:W-:Y:S01]  /*d050*/  FMUL.FTZ R55, R55, UR13 ;  /* 0x0000000d37377c20 */ /* 0x000fe20008410000 */
[----:B------:R-:W-:Y:S01]  /*d060*/  ISETP.NE.AND P3, PT, R40, RZ, PT ;  /* 0x000000ff2800720c */ /* 0x000fe20003f65270 */
[----:B--2---:R-:W-:Y:S01]  /*d070*/  HMMA.16816.F32 R32, R16, R60, R28 ;  /* 0x0000003c1020723c */ /* 0x004fe2000000181c */
[----:B------:R-:W2:Y:S01]  /*d080*/  LDSM.16.M88.4 R28, [R160+0x3800] ;  /* 0x00380000a01c783b */ /* 0x000ea20000000200 */
[----:B------:R-:W-:Y:S01]  /*d090*/  VIADD R36, R74, 0x21 ;  /* 0x000000214a247836 */ /* 0x000fe20000000000 */
[----:B------:R-:W-:Y:S01]  /*d0a0*/  FSEL R37, R84, -INF , !P2 ;  /* 0xff80000054257808 */ /* 0x000fe20005000000 */
[----:B------:R-:W2:Y:S01]  /*d0b0*/  MUFU.TANH R136, R136 ;  /* 0x0000008800887308 */ /* 0x000ea20000002400 */
[----:B------:R-:W-:Y:S01]  /*d0c0*/  FSEL R69, R69, -INF , !P3 ;  /* 0xff80000045457808 */ /* 0x000fe20005800000 */
[----:B------:R-:W-:Y:S01]  /*d0d0*/  HMMA.16816.F32 R48, R12, R38, R48 ;  /* 0x000000260c30723c */ /* 0x000fe20000001830 */
[-C--:B------:R-:W-:Y:S01]  /*d0e0*/  ISETP.GE.AND P2, PT, R36, R57.reuse, PT ;  /* 0x000000392400720c */ /* 0x080fe20003f46270 */
[----:B------:R-:W-:Y:S01]  /*d0f0*/  FMUL.FTZ R52, R52, UR13 ;  /* 0x0000000d34347c20 */ /* 0x000fe20008410000 */
[-C--:B------:R-:W-:Y:S01]  /*d100*/  ISETP.GE.AND P0, PT, R36, R58.reuse, PT ;  /* 0x0000003a2400720c */ /* 0x080fe20003f06270 */
[----:B------:R-:W-:Y:S01]  /*d110*/  VIADD R36, R74, 0x28 ;  /* 0x000000284a247836 */ /* 0x000fe20000000000 */
[----:B------:R-:W-:Y:S01]  /*d120*/  FSEL R90, R90, -INF , !P4 ;  /* 0xff8000005a5a7808 */ /* 0x000fe20006000000 */
[----:B------:R-:W2:Y:S01]  /*d130*/  MUFU.TANH R72, R72 ;  /* 0x0000004800487308 */ /* 0x000ea20000002400 */
[----:B------:R-:W-:Y:S01]  /*d140*/  FSEL R82, R91, -INF , !P5 ;  /* 0xff8000005b527808 */ /* 0x000fe20006800000 */
[----:B------:R-:W-:Y:S01]  /*d150*/  VIADD R17, R74, 0x41 ;  /* 0x000000414a117836 */ /* 0x000fe20000000000 */
[----:B------:R-:W-:Y:S01]  /*d160*/  ISETP.GE.AND P3, PT, R36, R57, PT ;  /* 0x000000392400720c */ /* 0x000fe20003f66270 */
[----:B------:R-:W-:Y:S01]  /*d170*/  VIADD R16, R74, 0x48 ;  /* 0x000000484a107836 */ /* 0x000fe20000000000 */
[----:B------:R-:W-:Y:S01]  /*d180*/  ISETP.GE.AND P4, PT, R36, R58, PT ;  /* 0x0000003a2400720c */ /* 0x000fe20003f86270 */
[----:B------:R-:W-:-:S04]  /*d190*/  DEPBAR.LE SB0, 0x0 ;  /* 0x000080000000791a */ /* 0x000fc80000000000 */
[----:B------:R-:W-:Y:S01]  /*d1a0*/  P2R R36, PR, RZ, 0x8 ;  /* 0x00000008ff247803 */ /* 0x000fe20000000000 */
[----:B------:R-:W2:Y:S01]  /*d1b0*/  MUFU.TANH R93, R93 ;  /* 0x0000005d005d7308 */ /* 0x000ea20000002400 */
[----:B-1----:R-:W-:Y:S02]  /*d1c0*/  FSEL R38, R94, -INF , !P0 ;  /* 0xff8000005e267808 */ /* 0x002fe40004000000 */
[----:B----4-:R-:W-:Y:S02]  /*d1d0*/  FSEL R54, R71, -INF , !P1 ;  /* 0xff80000047367808 */ /* 0x010fe40004800000 */
[----:B------:R-:W-:Y:S02]  /*d1e0*/  ISETP.NE.AND P1, PT, R36, RZ, PT ;  /* 0x000000ff2400720c */ /* 0x000fe40003f25270 */
[----:B------:R-:W-:Y:S01]  /*d1f0*/  FSEL R129, R92, -INF , !P6 ;  /* 0xff8000005c817808 */ /* 0x000fe20007000000 */
[----:B------:R-:W1:Y:S01]  /*d200*/  MUFU.TANH R124, R79 ;  /* 0x0000004f007c7308 */ /* 0x000e620000002400 */
[----:B-----5:R-:W-:Y:S01]  /*d210*/  HMMA.16816.F32 R20, R4, R24, R20 ;  /* 0x000000180414723c */ /* 0x020fe20000001814 */
[----:B------:R-:W-:-:S02]  /*d220*/  FSEL R127, R95, -INF , !P1 ;  /* 0xff8000005f7f7808 */ /* 0x000fc40004800000 */
[----:B---3--:R-:W-:-:S03]  /*d230*/  FSEL R134, R134, -INF , !P4 ;  /* 0xff80000086867808 */ /* 0x008fc60006000000 */
[----:B------:R-:W-:Y:S01]  /*d240*/  HMMA.16816.F32 R48, R4, R26, R48 ;  /* 0x0000001a0430723c */ /* 0x000fe20000001830 */
[C---:B------:R-:W-:Y:S01]  /*d250*/  VIADD R24, R74.reuse, 0x30 ;  /* 0x000000304a187836 */ /* 0x040fe20000000000 */
[----:B------:R-:W3:Y:S01]  /*d260*/  MUFU.TANH R73, R73 ;  /* 0x0000004900497308 */ /* 0x000ee20000002400 */
[----:B------:R-:W-:-:S03]  /*d270*/  VIADD R25, R74, 0x29 ;  /* 0x000000294a197836 */ /* 0x000fc60000000000 */
[C---:B--2---:R-:W-:Y:S01]  /*d280*/  HMMA.16816.F32 R32, R12.reuse, R28, R32 ;  /* 0x0000001c0c20723c */ /* 0x044fe20000001820 */
[CC--:B------:R-:W-:Y:S02]  /*d290*/  ISETP.GE.AND P5, PT, R24.reuse, R57.reuse, PT ;  /* 0x000000391800720c */ /* 0x0c0fe40003fa6270 */
[-C--:B------:R-:W-:Y:S01]  /*d2a0*/  ISETP.GE.AND P0, PT, R24, R58.reuse, PT ;  /* 0x0000003a1800720c */ /* 0x080fe20003f06270 */
[----:B------:R-:W-:Y:S01]  /*d2b0*/  VIADD R24, R74, 0x31 ;  /* 0x000000314a187836 */ /* 0x000fe20000000000 */
[CC--:B------:R-:W-:Y:S01]  /*d2c0*/  ISETP.GE.AND P6, PT, R25.reuse, R57.reuse, PT ;  /* 0x000000391900720c */ /* 0x0c0fe20003fc6270 */
[----:B------:R-:W-:Y:S01]  /*d2d0*/  HMMA.16816.F32 R64, R12, R30, R64 ;  /* 0x0000001e0c40723c */ /* 0x000fe20000001840 */
[-C--:B------:R-:W-:Y:S01]  /*d2e0*/  ISETP.GE.AND P3, PT, R25, R58.reuse, PT ;  /* 0x0000003a1900720c */ /* 0x080fe20003f66270 */
[----:B------:R-:W-:Y:S01]  /*d2f0*/  MUFU.TANH R107, R77 ;  /* 0x0000004d006b7308 */ /* 0x000fe20000002400 */
[-C--:B------:R-:W-:Y:S02]  /*d300*/  ISETP.GE.AND P1, PT, R24, R57.reuse, PT ;  /* 0x000000391800720c */ /* 0x080fe40003f26270 */
[----:B------:R-:W-:Y:S01]  /*d310*/  FSEL R25, R70, -INF , !P2 ;  /* 0xff80000046197808 */ /* 0x000fe20005000000 */
[----:B------:R-:W-:Y:S01]  /*d320*/  FMUL.FTZ R103, R21, UR13 ;  /* 0x0000000d15677c20 */ /* 0x000fe20008410000 */
[----:B------:R-:W-:Y:S01]  /*d330*/  P2R R36, PR, RZ, 0x2 ;  /* 0x00000002ff247803 */ /* 0x000fe20000000000 */
[----:B------:R-:W-:Y:S01]  /*d340*/  VIADD R21, R74, 0x40 ;  /* 0x000000404a157836 */ /* 0x000fe20000000000 */
[-C--:B------:R-:W-:Y:S01]  /*d350*/  ISETP.GE.AND P1, PT, R24, R58.reuse, PT ;  /* 0x0000003a1800720c */ /* 0x080fe20003f26270 */
[----:B------:R-:W-:Y:S01]  /*d360*/  VIADD R24, R74, 0x38 ;  /* 0x000000384a187836 */ /* 0x000fe20000000000 */
[----:B------:R-:W2:Y:S01]  /*d370*/  MUFU.TANH R132, R78 ;  /* 0x0000004e00847308 */ /* 0x000ea20000002400 */
[----:B------:R-:W-:Y:S01]  /*d380*/  FSEL R136, R136, -INF , !P3 ;  /* 0xff80000088887808 */ /* 0x000fe20005800000 */
[----:B------:R-:W-:Y:S01]  /*d390*/  FMUL.FTZ R22, R22, UR13 ;  /* 0x0000000d16167c20 */ /* 0x000fe20008410000 */
[----:B------:R-:W-:Y:S01]  /*d3a0*/  FSEL R116, R116, -INF , !P0 ;  /* 0xff80000074747808 */ /* 0x000fe20004000000 */
[----:B------:R-:W-:Y:S01]  /*d3b0*/  FMUL.FTZ R20, R20, UR13 ;  /* 0x0000000d14147c20 */ /* 0x000fe20008410000 */
[-C--:B------:R-:W-:Y:S01]  /*d3c0*/  ISETP.GE.AND P4, PT, R24, R57.reuse, PT ;  /* 0x000000391800720c */ /* 0x080fe20003f86270 */
[----:B------:R-:W-:Y:S01]  /*d3d0*/  FMUL.FTZ R48, R48, UR13 ;  /* 0x0000000d30307c20 */ /* 0x000fe20008410000 */
[C---:B------:R-:W-:Y:S01]  /*d3e0*/  HMMA.16816.F32 R32, R4.reuse, R8, R32 ;  /* 0x000000080420723c */ /* 0x040fe20000001820 */
[-C--:B------:R-:W-:Y:S01]  /*d3f0*/  ISETP.GE.AND P2, PT, R24, R58.reuse, PT ;  /* 0x0000003a1800720c */ /* 0x080fe20003f46270 */
[----:B------:R-:W4:Y:S01]  /*d400*/  MUFU.TANH R111, R111 ;  /* 0x0000006f006f7308 */ /* 0x000f220000002400 */
[----:B------:R-:W-:Y:S01]  /*d410*/  VIADD R24, R74, 0x39 ;  /* 0x000000394a187836 */ /* 0x000fe20000000000 */
[----:B------:R-:W-:Y:S01]  /*d420*/  FSEL R61, R72, -INF , !P5 ;  /* 0xff800000483d7808 */ /* 0x000fe20006800000 */
[C---:B------:R-:W-:Y:S01]  /*d430*/  VIADD R12, R74.reuse, 0x51 ;  /* 0x000000514a0c7836 */ /* 0x040fe20000000000 */
[----:B------:R-:W-:Y:S01]  /*d440*/  HMMA.16816.F32 R64, R4, R10, R64 ;  /* 0x0000000a0440723c */ /* 0x000fe20000001840 */
[-C--:B------:R-:W-:Y:S01]  /*d450*/  ISETP.GE.AND P5, PT, R21, R57.reuse, PT ;  /* 0x000000391500720c */ /* 0x080fe20003fa6270 */
[----:B------:R-:W-:Y:S01]  /*d460*/  VIADD R9, R74, 0x50 ;  /* 0x000000504a097836 */ /* 0x000fe20000000000 */
[CC--:B------:R-:W-:Y:S01]  /*d470*/  ISETP.GE.AND P3, PT, R24.reuse, R57.reuse, PT ;  /* 0x000000391800720c */ /* 0x0c0fe20003f66270 */
[----:B------:R-:W5:Y:S01]  /*d480*/  MUFU.TANH R121, R121 ;  /* 0x0000007900797308 */ /* 0x000f620000002400 */
[-C--:B------:R-:W-:Y:S01]  /*d490*/  ISETP.GE.AND P0, PT, R24, R58.reuse, PT ;  /* 0x0000003a1800720c */ /* 0x080fe20003f06270 */
[----:B------:R-:W-:Y:S01]  /*d4a0*/  VIADD R13, R74, 0x59 ;  /* 0x000000594a0d7836 */ /* 0x000fe20000000000 */
[----:B------:R-:W-:Y:S01]  /*d4b0*/  FSEL R112, R112, -INF , !P2 ;  /* 0xff80000070707808 */ /* 0x000fe20005000000 */
[----:B------:R-:W-:Y:S01]  /*d4c0*/  FMUL.FTZ R49, R49, UR13 ;  /* 0x0000000d31317c20 */ /* 0x000fe20008410000 */
[----:B------:R-:W-:Y:S01]  /*d4d0*/  FSEL R101, R101, -INF , !P3 ;  /* 0xff80000065657808 */ /* 0x000fe20005800000 */
[----:B------:R-:W-:Y:S01]  /*d4e0*/  VIADD R4, R74, 0x68 ;  /* 0x000000684a047836 */ /* 0x000fe20000000000 */
[----:B------:R-:W-:Y:S01]  /*d4f0*/  FSEL R114, R114, -INF , !P0 ;  /* 0xff80000072727808 */ /* 0x000fe20004000000 */
[----:B------:R-:W5:Y:S01]  /*d500*/  MUFU.TANH R128, R128 ;  /* 0x0000008000807308 */ /* 0x000f620000002400 */
[----:B------:R-:W-:Y:S01]  /*d510*/  FSEL R125, R93, -INF , !P6 ;  /* 0xff8000005d7d7808 */ /* 0x000fe20007000000 */
[----:B------:R-:W-:Y:S01]  /*d520*/  FMUL.FTZ R51, R51, UR13 ;  /* 0x0000000d33337c20 */ /* 0x000fe20008410000 */
[-C--:B------:R-:W-:Y:S01]  /*d530*/  ISETP.GE.AND P2, PT, R17, R58.reuse, PT ;  /* 0x0000003a1100720c */ /* 0x080fe20003f46270 */
[----:B------:R-:W-:Y:S01]  /*d540*/  FMUL.FTZ R23, R23, UR13 ;  /* 0x0000000d17177c20 */ /* 0x000fe20008410000 */
[CC--:B------:R-:W-:Y:S01]  /*d550*/  ISETP.GE.AND P3, PT, R16.reuse, R57.reuse, PT ;  /* 0x000000391000720c */ /* 0x0c0fe20003f66270 */
[----:B------:R-:W-:Y:S01]  /*d560*/  FMUL.FTZ R35, R35, UR13 ;  /* 0x0000000d23237c20 */ /* 0x000fe20008410000 */
[-C--:B------:R-:W-:Y:S01]  /*d570*/  ISETP.GE.AND P0, PT, R16, R58.reuse, PT ;  /* 0x0000003a1000720c */ /* 0x080fe20003f06270 */
[----:B------:R-:W5:Y:S01]  /*d580*/  MUFU.TANH R115, R53 ;  /* 0x0000003500737308 */ /* 0x000f620000002400 */
[----:B------:R-:W-:Y:S01]  /*d590*/  ISETP.NE.AND P6, PT, R36, RZ, PT ;  /* 0x000000ff2400720c */ /* 0x000fe20003fc5270 */
[----:B------:R-:W-:Y:S01]  /*d5a0*/  VIADD R16, R74, 0x49 ;  /* 0x000000494a107836 */ /* 0x000fe20000000000 */
[----:B------:R-:W-:Y:S01]  /*d5b0*/  FSEL R110, R110, -INF , !P1 ;  /* 0xff8000006e6e7808 */ /* 0x000fe20004800000 */
[----:B------:R-:W-:Y:S01]  /*d5c0*/  FMUL.FTZ R32, R32, UR13 ;  /* 0x0000000d20207c20 */ /* 0x000fe20008410000 */
[----:B------:R-:W-:Y:S01]  /*d5d0*/  FSEL R123, R123, -INF , !P4 ;  /* 0xff8000007b7b7808 */ /* 0x000fe20006000000 */
[----:B------:R-:W-:Y:S01]  /*d5e0*/  VIADD R5, R74, 0x61 ;  /* 0x000000614a057836 */ /* 0x000fe20000000000 */
[----:B------:R-:W-:Y:S01]  /*d5f0*/  FSEL R113, R113, -INF , !P5 ;  /* 0xff80000071717808 */ /* 0x000fe20006800000 */
[----:B------:R-:W5:Y:S01]  /*d600*/  MUFU.TANH R118, R55 ;  /* 0x0000003700767308 */ /* 0x000f620000002400 */
[-C--:B------:R-:W-:Y:S01]  /*d610*/  ISETP.GE.AND P1, PT, R21, R58.reuse, PT ;  /* 0x0000003a1500720c */ /* 0x080fe20003f26270 */
[----:B------:R-:W-:Y:S01]  /*d620*/  FMUL.FTZ R34, R34, UR13 ;  /* 0x0000000d22227c20 */ /* 0x000fe20008410000 */
[-C--:B------:R-:W-:Y:S01]  /*d630*/  ISETP.GE.AND P4, PT, R17, R57.reuse, PT ;  /* 0x000000391100720c */ /* 0x080fe20003f86270 */
[----:B------:R-:W-:Y:S01]  /*d640*/  FMUL.FTZ R50, R50, UR13 ;  /* 0x0000000d32327c20 */ /* 0x000fe20008410000 */
[-C--:B------:R-:W-:Y:S01]  /*d650*/  ISETP.GE.AND P5, PT, R9, R57.reuse, PT ;  /* 0x000000390900720c */ /* 0x080fe20003fa6270 */
[----:B------:R-:W-:Y:S01]  /*d660*/  FMUL.FTZ R33, R33, UR13 ;  /* 0x0000000d21217c20 */ /* 0x000fe20008410000 */
[----:B-1----:R-:W-:Y:S01]  /*d670*/  FSEL R124, R124, -INF , !P2 ;  /* 0xff8000007c7c7808 */ /* 0x002fe20005000000 */
[----:B------:R-:W1:Y:S01]  /*d680*/  MUFU.TANH R122, R122 ;  /* 0x0000007a007a7308 */ /* 0x000e620000002400 */
[----:B---3--:R-:W-:Y:S01]  /*d690*/  FSEL R59, R73, -INF , !P6 ;  /* 0xff800000493b7808 */ /* 0x008fe20007000000 */
[C---:B------:R-:W-:Y:S01]  /*d6a0*/  VIADD R6, R74.reuse, 0x71 ;  /* 0x000000714a067836 */ /* 0x040fe20000000000 */
[----:B------:R-:W-:Y:S01]  /*d6b0*/  ISETP.GE.AND P2, PT, R9, R58, PT ;  /* 0x0000003a0900720c */ /* 0x000fe20003f46270 */
[----:B------:R-:W-:Y:S01]  /*d6c0*/  VIADD R9, R74, 0x58 ;  /* 0x000000584a097836 */ /* 0x000fe20000000000 */
[----:B------:R-:W-:Y:S01]  /*d6d0*/  ISETP.GE.AND P6, PT, R16, R57, PT ;  /* 0x000000391000720c */ /* 0x000fe20003fc6270 */
[----:B------:R-:W-:Y:S01]  /*d6e0*/  FMUL.FTZ R30, R67, UR13 ;  /* 0x0000000d431e7c20 */ /* 0x000fe20008410000 */
[----:B--2---:R-:W-:Y:S01]  /*d6f0*/  FSEL R132, R132, -INF , !P1 ;  /* 0xff80000084847808 */ /* 0x004fe20004800000 */
[----:B------:R-:W2:Y:S01]  /*d700*/  MUFU.TANH R126, R126 ;  /* 0x0000007e007e7308 */ /* 0x000ea20000002400 */
[----:B------:R-:W-:-:S02]  /*d710*/  FSEL R107, R107, -INF , !P4 ;  /* 0xff8000006b6b7808 */ /* 0x000fc40006000000 */
[----:B----4-:R-:W-:Y:S02]  /*d720*/  FSEL R111, R111, -INF , !P3 ;  /* 0xff8000006f6f7808 */ /* 0x010fe40005800000 */
[----:B------:R-:W-:Y:S02]  /*d730*/  FSEL R130, R130, -INF , !P0 ;  /* 0xff80000082827808 */ /* 0x000fe40004000000 */
[----:B-----5:R-:W-:Y:S01]  /*d740*/  FSEL R121, R121, -INF , !P5 ;  /* 0xff80000079797808 */ /* 0x020fe20006800000 */
[----:B------:R-:W3:Y:S01]  /*d750*/  MUFU.TANH R117, R52 ;  /* 0x0000003400757308 */ /* 0x000ee20000002400 */
[-C--:B------:R-:W-:Y:S02]  /*d760*/  ISETP.GE.AND P1, PT, R16, R58.reuse, PT ;  /* 0x0000003a1000720c */ /* 0x080fe40003f26270 */
[CC--:B------:R-:W-:Y:S02]  /*d770*/  ISETP.GE.AND P4, PT, R12.reuse, R57.reuse, PT ;  /* 0x000000390c00720c */ /* 0x0c0fe40003f86270 */
[-C--:B------:R-:W-:Y:S01]  /*d780*/  ISETP.GE.AND P0, PT, R12, R58.reuse, PT ;  /* 0x0000003a0c00720c */ /* 0x080fe20003f06270 */
[----:B------:R-:W-:Y:S01]  /*d790*/  VIADD R12, R74, 0x60 ;  /* 0x000000604a0c7836 */ /* 0x000fe20000000000 */
[C---:B------:R-:W-:Y:S01]  /*d7a0*/  ISETP.GE.AND P5, PT, R13.reuse, R57, PT ;  /* 0x000000390d00720c */ /* 0x040fe20003fa6270 */
[----:B------:R-:W4:Y:S01]  /*d7b0*/  MUFU.TANH R108, R22 ;  /* 0x00000016006c7308 */ /* 0x000f220000002400 */
[----:B------:R-:W-:-:S02]  /*d7c0*/  ISETP.GE.AND P3, PT, R13, R58, PT ;  /* 0x0000003a0d00720c */ /* 0x000fc40003f66270 */
[----:B------:R-:W-:Y:S02]  /*d7d0*/  FSEL R109, R109, -INF , !P6 ;  /* 0xff8000006d6d7808 */ /* 0x000fe40007000000 */
[----:B------:R-:W-:Y:S02]  /*d7e0*/  ISETP.GE.AND P6, PT, R9, R57, PT ;  /* 0x000000390900720c */ /* 0x000fe40003fc6270 */
[----:B------:R-:W-:Y:S01]  /*d7f0*/  FSEL R128, R128, -INF , !P1 ;  /* 0xff80000080807808 */ /* 0x000fe20004800000 */
[----:B------:R-:W5:Y:S01]  /*d800*/  MUFU.TANH R120, R120 ;  /* 0x0000007800787308 */ /* 0x000f620000002400 */
[----:B------:R-:W-:Y:S02]  /*d810*/  FSEL R115, R115, -INF , !P5 ;  /* 0xff80000073737808 */ /* 0x000fe40006800000 */
[----:B------:R-:W-:Y:S02]  /*d820*/  FSEL R118, R118, -INF , !P3 ;  /* 0xff80000076767808 */ /* 0x000fe40005800000 */
[----:B------:R-:W-:-:S02]  /*d830*/  ISETP.GE.AND P1, PT, R9, R58, PT ;  /* 0x0000003a0900720c */ /* 0x000fc40003f26270 */
[----:B-1----:R-:W-:Y:S01]  /*d840*/  FSEL R122, R122, -INF , !P0 ;  /* 0xff8000007a7a7808 */ /* 0x002fe20004000000 */
[----:B------:R-:W1:Y:S01]  /*d850*/  MUFU.TANH R105, R20 ;  /* 0x0000001400697308 */ /* 0x000e620000002400 */
[C---:B------:R-:W-:Y:S02]  /*d860*/  ISETP.GE.AND P5, PT, R4.reuse, R57, PT ;  /* 0x000000390400720c */ /* 0x040fe40003fa6270 */
[-C--:B------:R-:W-:Y:S01]  /*d870*/  ISETP.GE.AND P3, PT, R4, R58.reuse, PT ;  /* 0x0000003a0400720c */ /* 0x080fe20003f66270 */
[----:B------:R-:W-:Y:S01]  /*d880*/  VIADD R4, R74, 0x70 ;  /* 0x000000704a047836 */ /* 0x000fe20000000000 */
[----:B------:R-:W-:Y:S02]  /*d890*/  ISETP.GE.AND P0, PT, R12, R58, PT ;  /* 0x0000003a0c00720c */ /* 0x000fe40003f06270 */
[----:B--2---:R-:W-:Y:S01]  /*d8a0*/  FSEL R126, R126, -INF , !P2 ;  /* 0xff8000007e7e7808 */ /* 0x004fe20005000000 */
[----:B------:R-:W2:Y:S01]  /*d8b0*/  MUFU.TANH R8, R48 ;  /* 0x0000003000087308 */ /* 0x000ea20000002400 */
[----:B---3--:R-:W-:-:S02]  /*d8c0*/  FSEL R117, R117, -INF , !P6 ;  /* 0xff80000075757808 */ /* 0x008fc40007000000 */
[----:B------:R-:W-:Y:S02]  /*d8d0*/  FSEL R119, R119, -INF , !P4 ;  /* 0xff80000077777808 */ /* 0x000fe40006000000 */
[CC--:B------:R-:W-:Y:S02]  /*d8e0*/  ISETP.GE.AND P6, PT, R5.reuse, R57.reuse, PT ;  /* 0x000000390500720c */ /* 0x0c0fe40003fc6270 */
[----:B------:R-:W-:Y:S01]  /*d8f0*/  ISETP.GE.AND P2, PT, R5, R58, PT ;  /* 0x0000003a0500720c */ /* 0x000fe20003f46270 */
[----:B------:R3:W2:Y:S01]  /*d900*/  MUFU.TANH R63, R49 ;  /* 0x00000031003f7308 */ /* 0x0006a20000002400 */
[-C--:B------:R-:W-:Y:S01]  /*d910*/  ISETP.GE.AND P4, PT, R12, R57.reuse, PT ;  /* 0x000000390c00720c */ /* 0x080fe20003f86270 */
[----:B------:R-:W-:Y:S01]  /*d920*/  VIADD R5, R74, 0x69 ;  /* 0x000000694a057836 */ /* 0x000fe20000000000 */
[----:B----4-:R-:W-:Y:S02]  /*d930*/  FSEL R108, R108, -INF , !P0 ;  /* 0xff8000006c6c7808 */ /* 0x010fe40004000000 */
[----:B------:R-:W-:-:S02]  /*d940*/  ISETP.GE.AND P0, PT, R4, R57, PT ;  /* 0x000000390400720c */ /* 0x000fc40003f06270 */
[----:B-----5:R-:W-:Y:S01]  /*d950*/  FSEL R120, R120, -INF , !P1 ;  /* 0xff80000078787808 */ /* 0x020fe20004800000 */
[----:B------:R-:W4:Y:S01]  /*d960*/  MUFU.TANH R40, R35 ;  /* 0x0000002300287308 */ /* 0x000f220000002400 */
[----:B-1----:R-:W-:Y:S02]  /*d970*/  FSEL R105, R105, -INF , !P4 ;  /* 0xff80000069697808 */ /* 0x002fe40006000000 */
[C---:B------:R-:W-:Y:S02]  /*d980*/  ISETP.GE.AND P4, PT, R5.reuse, R57, PT ;  /* 0x000000390500720c */ /* 0x040fe40003f86270 */
[----:B------:R-:W-:Y:S02]  /*d990*/  ISETP.GE.AND P1, PT, R5, R58, PT ;  /* 0x0000003a0500720c */ /* 0x000fe40003f26270 */
[----:B------:R-:W-:Y:S01]  /*d9a0*/  P2R R5, PR, RZ, 0x1 ;  /* 0x00000001ff057803 */ /* 0x000fe20000000000 */
[----:B------:R1:W5:Y:S01]  /*d9b0*/  MUFU.TANH R9, R51 ;  /* 0x0000003300097308 */ /* 0x0003620000002400 */
[----:B---3--:R-:W-:Y:S01]  /*d9c0*/  FMUL.FTZ R49, R65, UR13 ;  /* 0x0000000d41317c20 */ /* 0x008fe20008410000 */
[----:B--2---:R-:W-:-:S02]  /*d9d0*/  FSEL R65, R8, -INF , !P5 ;  /* 0xff80000008417808 */ /* 0x004fc40006800000 */
[-C--:B------:R-:W-:Y:S02]  /*d9e0*/  ISETP.GE.AND P5, PT, R6, R58.reuse, PT ;  /* 0x0000003a0600720c */ /* 0x080fe40003fa6270 */
[----:B------:R-:W-:Y:S02]  /*d9f0*/  FSEL R63, R63, -INF , !P4 ;  /* 0xff8000003f3f7808 */ /* 0x000fe40006000000 */
[----:B------:R-:W2:Y:S01]  /*da00*/  MUFU.TANH R55, R32 ;  /* 0x0000002000377308 */ /* 0x000ea20000002400 */
[----:B----4-:R-:W-:Y:S02]  /*da10*/  FSEL R40, R40, -INF , !P5 ;  /* 0xff80000028287808 */ /* 0x010fe40006800000 */
[----:B------:R-:W-:Y:S02]  /*da20*/  ISETP.NE.AND P4, PT, R5, RZ, PT ;  /* 0x000000ff0500720c */ /* 0x000fe40003f85270 */
[----:B------:R-:W-:Y:S02]  /*da30*/  ISETP.GE.AND P5, PT, R56, 0x2, PT ;  /* 0x000000023800780c */ /* 0x000fe40003fa6270 */
[-C--:B------:R-:W-:Y:S01]  /*da40*/  ISETP.GE.AND P0, PT, R4, R58.reuse, PT ;  /* 0x0000003a0400720c */ /* 0x080fe20003f06270 */
[----:B------:R-:W3:Y:S01]  /*da50*/  MUFU.TANH R106, R23 ;  /* 0x00000017006a7308 */ /* 0x000ee20000002400 */
[----:B-1----:R-:W-:Y:S01]  /*da60*/  FMUL.FTZ R51, R64, UR13 ;  /* 0x0000000d40337c20 */ /* 0x002fe20008410000 */
[----:B-----5:R-:W-:Y:S01]  /*da70*/  FSEL R64, R9, -INF , !P1 ;  /* 0xff80000009407808 */ /* 0x020fe20004800000 */
[C---:B------:R-:W-:Y:S01]  /*da80*/  VIADD R4, R74.reuse, 0x78 ;  /* 0x000000784a047836 */ /* 0x040fe20000000000 */
[----:B------:R-:W-:-:S04]  /*da90*/  ISETP.GE.AND P1, PT, R74, R58, PT ;  /* 0x0000003a4a00720c */ /* 0x000fc80003f26270 */
[----:B------:R1:W4:Y:S01]  /*daa0*/  MUFU.TANH R46, R34 ;  /* 0x00000022002e7308 */ /* 0x0003220000002400 */
[----:B--2---:R-:W-:Y:S02]  /*dab0*/  FSEL R55, R55, -INF , !P4 ;  /* 0xff80000037377808 */ /* 0x004fe40006000000 */
[C---:B------:R-:W-:Y:S01]  /*dac0*/  ISETP.GE.AND P4, PT, R74.reuse, R57, PT ;  /* 0x000000394a00720c */ /* 0x040fe20003f86270 */
[----:B------:R-:W-:-:S04]  /*dad0*/  VIADD R74, R74, 0x79 ;  /* 0x000000794a4a7836 */ /* 0x000fc80000000000 */
[----:B------:R-:W2:Y:S01]  /*dae0*/  MUFU.TANH R103, R103 ;  /* 0x0000006700677308 */ /* 0x000ea20000002400 */
[----:B---3--:R-:W-:Y:S02]  /*daf0*/  FSEL R106, R106, -INF , !P2 ;  /* 0xff8000006a6a7808 */ /* 0x008fe40005000000 */
[----:B------:R-:W-:-:S05]  /*db00*/  ISETP.GE.AND P2, PT, R6, R57, PT ;  /* 0x000000390600720c */ /* 0x000fca0003f46270 */
[----:B------:R-:W3:Y:S01]  /*db10*/  MUFU.TANH R104, R50 ;  /* 0x0000003200687308 */ /* 0x000ee20000002400 */
[----:B-1----:R-:W-:Y:S01]  /*db20*/  FMUL.FTZ R34, R66, UR13 ;  /* 0x0000000d42227c20 */ /* 0x002fe20008410000 */
[----:B----4-:R-:W-:Y:S02]  /*db30*/  FSEL R46, R46, -INF , !P0 ;  /* 0xff8000002e2e7808 */ /* 0x010fe40004000000 */
[----:B------:R-:W-:-:S04]  /*db40*/  ISETP.GE.AND P0, PT, R74, R58, PT ;  /* 0x0000003a4a00720c */ /* 0x000fc80003f06270 */
        /* <DEDUP_REMOVED lines=21> */
[----:B------:R-:W-:-:S13]  /*dca0*/  ISETP.NE.AND P6, PT, R172, RZ, PT ;  /* 0x000000ffac00720c */ /* 0x000fda0003fc5270 */
[----:B------:R-:W-:Y:S05]  /*dcb0*/  @!P6 BRA `(.L_x_6758) ;  /* 0x0000000000ece947 */ /* 0x000fea0003800000 */
[----:B------:R-:W1:Y:S01]  /*dcc0*/  LDC R7, c[0x0][0x380] ;  /* 0x0000e000ff077b82 */ /* 0x000e620000000800 */
[C---:B------:R-:W-:Y:S01]  /*dcd0*/  IADD3 R12, R2.reuse, -0x80, RZ ;  /* 0xffffff80020c7810 */ /* 0x040fe20007ffe0ff */
[----:B------:R-:W-:Y:S01]  /*dce0*/  ULDC.64 UR10, c[0x0][0x248] ;  /* 0x00009200000a7ab9 */ /* 0x000fe20000000a00 */
[----:B------:R-:W-:Y:S01]  /*dcf0*/  IABS R8, R2 ;  /* 0x0000000200087213 */ /* 0x000fe20000000000 */
[----:B------:R-:W-:Y:S01]  /*dd00*/  ULDC.64 UR8, c[0x0][0x230] ;  /* 0x00008c0000087ab9 */ /* 0x000fe20000000a00 */
        /* <DEDUP_REMOVED lines=54> */
.L_x_6758:
[----:B------:R-:W-:Y:S02]  /*e070*/  ULDC UR10, c[0x0][0x248] ;  /* 0x00009200000a7ab9 */ /* 0x000fe40000000800 */
[----:B------:R-:W-:-:S06]  /*e080*/  USHF.L.U32 UR5, UR10, 0x7, URZ ;  /* 0x000000070a057899 */ /* 0x000fcc000800063f */
[----:B------:R-:W-:-:S04]  /*e090*/  IADD3 R8, RZ, -UR5, RZ ;  /* 0x80000005ff087c10 */ /* 0x000fc8000fffe0ff */
[----:B------:R-:W-:-:S07]  /*e0a0*/  SHF.R.S32.HI R0, RZ, 0x1f, R8 ;  /* 0x0000001fff007819 */ /* 0x000fce0000011408 */
.L_x_6759:
        /* <DEDUP_REMOVED lines=32> */
.L_x_6757:
        /* <DEDUP_REMOVED lines=67> */
[----:B------:R-:W-:-:S02]  /*e6e0*/  LEA R156, R42, R158, 0x1 ;  /* 0x0000009e2a9c7211 */ /* 0x000fc400078e08ff */
[----:B------:R-:W-:Y:S01]  /*e6f0*/  LEA R154, R42, R155, 0x1 ;  /* 0x0000009b2a9a7211 */ /* 0x000fe200078e08ff */
        /* <DEDUP_REMOVED lines=10> */
[----:B--2---:R-:W-:Y:S01]  /*e7a0*/  FMNMX.FTZ R0, R7, R0, !PT ;  /* 0x0000000007007209 */ /* 0x004fe20007810000 */
[C---:B------:R-:W-:Y:S01]  /*e7b0*/  FMUL.FTZ R60, R2.reuse, UR10 ;  /* 0x0000000a023c7c20 */ /* 0x040fe20008410000 */
[----:B------:R-:W-:-:S03]  /*e7c0*/  FSETP.NEU.FTZ.AND P0, PT, R2, -INF , PT ;  /* 0xff8000000200780b */ /* 0x000fc60003f1d000 */
[----:B------:R-:W-:Y:S01]  /*e7d0*/  FMUL.FTZ R31, R0, UR10 ;  /* 0x0000000a001f7c20 */ /* 0x000fe20008410000 */
        /* <DEDUP_REMOVED lines=17> */
[----:B------:R-:W1:Y:S01]  /*e8f0*/  LDSM.16.MT88.4 R84, [R156+0x6000] ;  /* 0x006000009c54783b */ /* 0x000e620000004200 */
        /* <DEDUP_REMOVED lines=54> */
[----:B------:R-:W-:Y:S01]  /*ec60*/  FFMA.FTZ R64, R64, UR10, -R31 ;  /* 0x0000000a40407c23 */ /* 0x000fe2000801081f */
[----:B------:R-:W-:Y:S01]  /*ec70*/  FADD.FTZ R45, R50, R45 ;  /* 0x0000002d322d7221 */ /* 0x000fe20000010000 */
[----:B------:R-:W-:Y:S01]  /*ec80*/  FADD.FTZ R47, R52, R47 ;  /* 0x0000002f342f7221 */ /* 0x000fe20000010000 */
[--C-:B------:R-:W-:Y:S01]  /*ec90*/  FFMA.FTZ R55, R55, UR10, -R60.reuse ;  /* 0x0000000a37377c23 */ /* 0x100fe2000801083c */
[--C-:B------:R-:W-:Y:S01]  /*eca0*/  FFMA.FTZ R104, R53, UR10, -R60.reuse ;  /* 0x0000000a35687c23 */ /* 0x100fe2000801083c */
[----:B------:R-:W-:Y:S01]  /*ecb0*/  FADD.FTZ R48, R48, R45 ;  /* 0x0000002d30307221 */ /* 0x000fe20000010000 */
[----:B------:R-:W-:Y:S01]  /*ecc0*/  MUFU.EX2 R39, R39 ;  /* 0x0000002700277308 */ /* 0x000fe20000000800 */
[--C-:B------:R-:W-:Y:S01]  /*ecd0*/  FFMA.FTZ R51, R51, UR10, -R60.reuse ;  /* 0x0000000a33337c23 */ /* 0x100fe2000801083c */
[----:B------:R-:W-:Y:S01]  /*ece0*/  FFMA.FTZ R60, R49, UR10, -R60 ;  /* 0x0000000a313c7c23 */ /* 0x000fe2000801083c */
[----:B------:R-:W-:Y:S01]  /*ecf0*/  FADD.FTZ R48, R41, R48 ;  /* 0x0000003029307221 */ /* 0x000fe20000010000 */
[----:B------:R-:W-:-:S04]  /*ed00*/  FFMA.FTZ R46, R46, UR10, -R31 ;  /* 0x0000000a2e2e7c23 */ /* 0x000fc8000801081f */
[----:B------:R-:W3:Y:S01]  /*ed10*/  MUFU.EX2 R36, R36 ;  /* 0x0000002400247308 */ /* 0x000ee20000000800 */
[----:B----4-:R-:W-:-:S07]  /*ed20*/  F2FP.F16.F32.PACK_AB R71, R43, R44 ;  /* 0x0000002c2b47723e */ /* 0x010fce00000000ff */
        /* <DEDUP_REMOVED lines=14> */
[----:B---3--:R-:W-:Y:S01]  /*ee10*/  F2FP.F16.F32.PACK_AB R4, R36, R39 ;  /* 0x000000272404723e */ /* 0x008fe200000000ff */
[----:B------:R-:W-:Y:S01]  /*ee20*/  FADD.FTZ R39, R39, R48 ;  /* 0x0000003027277221 */ /* 0x000fe20000010000 */
[----:B-1----:R-:W-:-:S03]  /*ee30*/  F2FP.F16.F32.PACK_AB R5, R37, R42 ;  /* 0x0000002a2505723e */ /* 0x002fc600000000ff */
[----:B------:R-:W-:Y:S01]  /*ee40*/  FADD.FTZ R36, R36, R39 ;  /* 0x0000002724247221 */ /* 0x000fe20000010000 */
[----:B------:R-:W-:Y:S01]  /*ee50*/  F2FP.F16.F32.PACK_AB R6, R32, R35 ;  /* 0x000000232006723e */ /* 0x000fe200000000ff */
[----:B------:R-:W-:Y:S02]  /*ee60*/  MUFU.EX2 R29, R29 ;  /* 0x0000001d001d7308 */ /* 0x000fe40000000800 */
[----:B------:R-:W-:-:S04]  /*ee70*/  FADD.FTZ R35, R35, R36 ;  /* 0x0000002423237221 */ /* 0x000fc80000010000 */
[----:B------:R-:W-:Y:S01]  /*ee80*/  FADD.FTZ R32, R32, R35 ;  /* 0x0000002320207221 */ /* 0x000fe20000010000 */
[----:B--2---:R-:W-:Y:S01]  /*ee90*/  F2FP.F16.F32.PACK_AB R7, R28, R33 ;  /* 0x000000211c07723e */ /* 0x004fe200000000ff */
        /* <DEDUP_REMOVED lines=13> */
[----:B------:R-:W-:Y:S05]  /*ef70*/  LDSM.16.MT88.4 R20, [R155+0x8000] ;  /* 0x008000009b14783b */ /* 0x000fea0000004200 */
[----:B------:R-:W-:Y:S08]  /*ef80*/  MUFU.EX2 R38, R38 ;  /* 0x0000002600267308 */ /* 0x000ff00000000800 */
[----:B------:R-:W5:Y:S01]  /*ef90*/  MUFU.EX2 R3, R3 ;  /* 0x0000000300037308 */ /* 0x000f620000000800 */
        /* <DEDUP_REMOVED lines=9> */
[----:B-----5:R-:W-:Y:S01]  /*f030*/  F2FP.F16.F32.PACK_AB R7, R3, R38 ;  /* 0x000000260307723e */ /* 0x020fe200000000ff */
[----:B------:R-:W-:Y:S02]  /*f040*/  FADD.FTZ R26, R26, R29 ;  /* 0x0000001d1a1a7221 */ /* 0x000fe40000010000 */
[----:B------:R-:W-:Y:S02]  /*f050*/  MUFU.EX2 R66, R66 ;  /* 0x0000004200427308 */ /* 0x000fe40000000800 */
[----:B------:R-:W-:Y:S02]  /*f060*/  FADD.FTZ R27, R27, R26 ;  /* 0x0000001a1b1b7221 */ /* 0x000fe40000010000 */
[C---:B---3--:R-:W-:Y:S02]  /*f070*/  HMMA.16816.F32 R96, R4.reuse, R8, R96 ;  /* 0x000000080460723c */ /* 0x048fe40000001860 */
[----:B------:R-:W-:Y:S02]  /*f080*/  FADD.FTZ R24, R24, R27 ;  /* 0x0000001b18187221 */ /* 0x000fe40000010000 */
[----:B------:R-:W-:Y:S02]  /*f090*/  MUFU.EX2 R59, R59 ;  /* 0x0000003b003b7308 */ /* 0x000fe40000000800 */
[C---:B------:R-:W-:Y:S01]  /*f0a0*/  HMMA.16816.F32 R92, R4.reuse, R10, R92 ;  /* 0x0000000a045c723c */ /* 0x040fe2000000185c */
[----:B------:R-:W3:Y:S05]  /*f0b0*/  LDSM.16.MT88.4 R8, [R154+0x7000] ;  /* 0x007000009a08783b */ /* 0x000eea0000004200 */
[C---:B------:R-:W-:Y:S01]  /*f0c0*/  HMMA.16816.F32 R88, R4.reuse, R16, R88 ;  /* 0x000000100458723c */ /* 0x040fe20000001858 */
        /* <DEDUP_REMOVED lines=61> */
[C---:B------:R-:W-:Y:S01]  /*f4a0*/  HMMA.16816.F32 R80, R4.reuse, R20, R80 ;  /* 0x000000140450723c */ /* 0x040fe20000001850 */
[----:B------:R-:W5:Y:S05]  /*f4b0*/  MUFU.EX2 R118, R118 ;  /* 0x0000007600767308 */ /* 0x000f6a0000000800 */
[C---:B------:R-:W-:Y:S01]  /*f4c0*/  HMMA.16816.F32 R76, R4.reuse, R22, R76 ;  /* 0x00000016044c723c */ /* 0x040fe2000000184c */
[----:B------:R-:W-:Y:S02]  /*f4d0*/  LDSM.16.MT88.4 R20, [R156+0x9000] ;  /* 0x009000009c14783b */ /* 0x000fe40000004200 */
[----:B------:R-:W-:Y:S03]  /*f4e0*/  MUFU.EX2 R105, R105 ;  /* 0x0000006900697308 */ /* 0x000fe60000000800 */
[C---:B-1----:R-:W-:Y:S05]  /*f4f0*/  HMMA.16816.F32 R72, R4.reuse, R16, R72 ;  /* 0x000000100448723c */ /* 0x042fea0000001848 */
[----:B------:R-:W1:Y:S01]  /*f500*/  MUFU.EX2 R120, R120 ;  /* 0x0000007800787308 */ /* 0x000e620000000800 */
[----:B------:R-:W-:Y:S01]  /*f510*/  HMMA.16816.F32 R68, R4, R18, R68 ;  /* 0x000000120444723c */ /* 0x000fe20000001844 */
[----:B------:R-:W1:Y:S06]  /*f520*/  LDSM.16.MT88.4 R16, [R155+0x8800] ;  /* 0x008800009b10783b */ /* 0x000e6c0000004200 */
[----:B------:R-:W-:Y:S01]  /*f530*/  F2FP.F16.F32.PACK_AB R4, R119, R130 ;  /* 0x000000827704723e */ /* 0x000fe200000000ff */
[----:B------:R-:W-:Y:S01]  /*f540*/  MUFU.EX2 R126, R126 ;  /* 0x0000007e007e7308 */ /* 0x000fe20000000800 */
[----:B----4-:R-:W-:Y:S01]  /*f550*/  F2FP.F16.F32.PACK_AB R5, R122, R115 ;  /* 0x000000737a05723e */ /* 0x010fe200000000ff */
[----:B------:R-:W-:Y:S01]  /*f560*/  FADD.FTZ R130, R130, R109 ;  /* 0x0000006d82827221 */ /* 0x000fe20000010000 */
[----:B------:R-:W-:-:S02]  /*f570*/  F2FP.F16.F32.PACK_AB R6, R132, R117 ;  /* 0x000000758406723e */ /* 0x000fc400000000ff */
[----:B-----5:R-:W-:Y:S01]  /*f580*/  F2FP.F16.F32.PACK_AB R7, R118, R121 ;  /* 0x000000797607723e */ /* 0x020fe200000000ff */
[----:B------:R-:W-:Y:S02]  /*f590*/  FADD.FTZ R130, R119, R130 ;  /* 0x0000008277827221 */ /* 0x000fe40000010000 */
[----:B------:R-:W-:Y:S02]  /*f5a0*/  MUFU.EX2 R63, R63 ;  /* 0x0000003f003f7308 */ /* 0x000fe40000000800 */
[----:B------:R-:W-:Y:S02]  /*f5b0*/  FADD.FTZ R117, R117, R130 ;  /* 0x0000008275757221 */ /* 0x000fe40000010000 */
[C---:B--2---:R-:W-:Y:S02]  /*f5c0*/  HMMA.16816.F32 R96, R4.reuse, R12, R96 ;  /* 0x0000000c0460723c */ /* 0x044fe40000001860 */
[----:B------:R-:W-:Y:S02]  /*f5d0*/  FADD.FTZ R132, R132, R117 ;  /* 0x0000007584847221 */ /* 0x000fe40000010000 */
[----:B------:R-:W-:Y:S02]  /*f5e0*/  MUFU.EX2 R65, R65 ;  /* 0x0000004100417308 */ /* 0x000fe40000000800 */
[C---:B------:R-:W-:Y:S01]  /*f5f0*/  HMMA.16816.F32 R92, R4.reuse, R14, R92 ;  /* 0x0000000e045c723c */ /* 0x040fe2000000185c */
[----:B------:R-:W2:Y:S05]  /*f600*/  LDSM.16.MT88.4 R12, [R154+0x8800] ;  /* 0x008800009a0c783b */ /* 0x000eaa0000004200 */
[C---:B---3--:R-:W-:Y:S01]  /*f610*/  HMMA.16816.F32 R88, R4.reuse, R8, R88 ;  /* 0x000000080458723c */ /* 0x048fe20000001858 */
[----:B------:R-:W3:Y:S05]  /*f620*/  MUFU.EX2 R106, R106 ;  /* 0x0000006a006a7308 */ /* 0x000eea0000000800 */
[C---:B------:R-:W-:Y:S01]  /*f630*/  HMMA.16816.F32 R84, R4.reuse, R10, R84 ;  /* 0x0000000a0454723c */ /* 0x040fe20000001854 */
[----:B------:R-:W4:Y:S02]  /*f640*/  LDSM.16.MT88.4 R8, [R158+0x9000] ;  /* 0x009000009e08783b */ /* 0x000f240000004200 */
[----:B------:R-:W-:Y:S03]  /*f650*/  MUFU.EX2 R103, R103 ;  /* 0x0000006700677308 */ /* 0x000fe60000000800 */
[C---:B-1----:R-:W-:Y:S05]  /*f660*/  HMMA.16816.F32 R80, R4.reuse, R16, R80 ;  /* 0x000000100450723c */ /* 0x042fea0000001850 */
[----:B------:R-:W1:Y:S01]  /*f670*/  MUFU.EX2 R64, R64 ;  /* 0x0000004000407308 */ /* 0x000e620000000800 */
[C---:B------:R-:W-:Y:S01]  /*f680*/  HMMA.16816.F32 R76, R4.reuse, R18, R76 ;  /* 0x00000012044c723c */ /* 0x040fe2000000184c */
[----:B------:R-:W-:Y:S06]  /*f690*/  LDSM.16.MT88.4 R16, [R155+0x9000] ;  /* 0x009000009b10783b */ /* 0x000fec0000004200 */
[----:B------:R-:W-:Y:S08]  /*f6a0*/  MUFU.EX2 R55, R55 ;  /* 0x0000003700377308 */ /* 0x000ff00000000800 */
[----:B------:R-:W5:Y:S01]  /*f6b0*/  MUFU.EX2 R104, R104 ;  /* 0x0000006800687308 */ /* 0x000f620000000800 */
[C---:B--2---:R-:W-:Y:S06]  /*f6c0*/  HMMA.16816.F32 R72, R4.reuse, R12, R72 ;  /* 0x0000000c0448723c */ /* 0x044fec0000001848 */
[----:B------:R-:W-:Y:S01]  /*f6d0*/  HMMA.16816.F32 R68, R4, R14, R68 ;  /* 0x0000000e0444723c */ /* 0x000fe20000001844 */
[----:B------:R-:W2:Y:S01]  /*f6e0*/  LDSM.16.MT88.4 R12, [R154+0x9000] ;  /* 0x009000009a0c783b */ /* 0x000ea20000004200 */
[----:B------:R-:W-:Y:S05]  /*f6f0*/  MUFU.EX2 R49, R51 ;  /* 0x0000003300317308 */ /* 0x000fea0000000800 */
[----:B------:R-:W-:Y:S01]  /*f700*/  F2FP.F16.F32.PACK_AB R4, R120, R105 ;  /* 0x000000697804723e */ /* 0x000fe200000000ff */
[----:B------:R-:W-:Y:S01]  /*f710*/  FADD.FTZ R105, R105, R132 ;  /* 0x0000008469697221 */ /* 0x000fe20000010000 */
[----:B---3--:R-:W-:Y:S01]  /*f720*/  F2FP.F16.F32.PACK_AB R5, R106, R65 ;  /* 0x000000416a05723e */ /* 0x008fe200000000ff */
[----:B------:R-:W-:Y:S01]  /*f730*/  MUFU.EX2 R50, R60 ;  /* 0x0000003c00327308 */ /* 0x000fe20000000800 */
[----:B------:R-:W-:Y:S01]  /*f740*/  F2FP.F16.F32.PACK_AB R6, R63, R126 ;  /* 0x0000007e3f06723e */ /* 0x000fe200000000ff */
[----:B------:R-:W-:Y:S01]  /*f750*/  FADD.FTZ R105, R120, R105 ;  /* 0x0000006978697221 */ /* 0x000fe20000010000 */
[----:B-1----:R-:W-:-:S03]  /*f760*/  F2FP.F16.F32.PACK_AB R7, R64, R103 ;  /* 0x000000674007723e */ /* 0x002fc600000000ff */
[----:B------:R-:W-:-:S04]  /*f770*/  FADD.FTZ R126, R126, R105 ;  /* 0x000000697e7e7221 */ /* 0x000fc80000010000 */
[----:B----4-:R-:W-:Y:S01]  /*f780*/  HMMA.16816.F32 R96, R4, R8, R96 ;  /* 0x000000080460723c */ /* 0x010fe20000001860 */
[----:B------:R-:W-:-:S05]  /*f790*/  FADD.FTZ R126, R63, R126 ;  /* 0x0000007e3f7e7221 */ /* 0x000fca0000010000 */
[C---:B------:R-:W-:Y:S01]  /*f7a0*/  HMMA.16816.F32 R92, R4.reuse, R10, R92 ;  /* 0x0000000a045c723c */ /* 0x040fe2000000185c */
[----:B------:R-:W-:Y:S02]  /*f7b0*/  FADD.FTZ R8, R44, R47 ;  /* 0x0000002f2c087221 */ /* 0x000fe40000010000 */
[----:B------:R-:W-:Y:S02]  /*f7c0*/  MUFU.EX2 R44, R46 ;  /* 0x0000002e002c7308 */ /* 0x000fe40000000800 */
[----:B------:R-:W-:Y:S01]  /*f7d0*/  FADD.FTZ R43, R43, R8 ;  /* 0x000000082b2b7221 */ /* 0x000fe20000010000 */
[----:B------:R-:W-:Y:S01]  /*f7e0*/  HMMA.16816.F32 R88, R4, R20, R88 ;  /* 0x000000140458723c */ /* 0x000fe20000001858 */
[----:B------:R-:W1:Y:S02]  /*f7f0*/  LDSM.16.MT88.4 R8, [R158+0x9800] ;  /* 0x009800009e08783b */ /* 0x000e640000004200 */
[----:B------:R-:W-:-:S03]  /*f800*/  FADD.FTZ R42, R42, R43 ;  /* 0x0000002b2a2a7221 */ /* 0x000fc60000010000 */
[C---:B------:R-:W-:Y:S01]  /*f810*/  HMMA.16816.F32 R84, R4.reuse, R22, R84 ;  /* 0x000000160454723c */ /* 0x040fe20000001854 */
[----:B------:R-:W-:Y:S01]  /*f820*/  FADD.FTZ R42, R37, R42 ;  /* 0x0000002a252a7221 */ /* 0x000fe20000010000 */
[--C-:B------:R-:W-:Y:S01]  /*f830*/  FFMA.FTZ R21, R40, UR10, -R31.reuse ;  /* 0x0000000a28157c23 */ /* 0x100fe2000801081f */
[--C-:B------:R-:W-:Y:S02]  /*f840*/  FFMA.FTZ R20, R34, UR10, -R31.reuse ;  /* 0x0000000a22147c23 */ /* 0x100fe4000801081f */
[----:B------:R-:W-:Y:S01]  /*f850*/  FADD.FTZ R33, R33, R42 ;  /* 0x0000002a21217221 */ /* 0x000fe20000010000 */
[----:B--2---:R-:W-:Y:S01]  /*f860*/  HMMA.16816.F32 R72, R4, R12, R72 ;  /* 0x0000000c0448723c */ /* 0x004fe20000001848 */
[----:B------:R-:W-:Y:S01]  /*f870*/  FFMA.FTZ R23, R30, UR10, -R31 ;  /* 0x0000000a1e177c23 */ /* 0x000fe2000801081f */
[----:B------:R-:W2:Y:S01]  /*f880*/  MUFU.EX2 R21, R21 ;  /* 0x0000001500157308 */ /* 0x000ea20000000800 */
[----:B------:R-:W-:-:S03]  /*f890*/  FADD.FTZ R28, R28, R33 ;  /* 0x000000211c1c7221 */ /* 0x000fc60000010000 */
[----:B------:R-:W-:Y:S01]  /*f8a0*/  HMMA.16816.F32 R80, R4, R16, R80 ;  /* 0x000000100450723c */ /* 0x000fe20000001850 */
[----:B------:R-:W-:-:S03]  /*f8b0*/  FADD.FTZ R13, R25, R28 ;  /* 0x0000001c190d7221 */ /* 0x000fc60000010000 */
[----:B------:R-:W-:Y:S01]  /*f8c0*/  MUFU.EX2 R20, R20 ;  /* 0x0000001400147308 */ /* 0x000fe20000000800 */
[----:B------:R-:W-:Y:S01]  /*f8d0*/  FADD.FTZ R13, R54, R13 ;  /* 0x0000000d360d7221 */ /* 0x000fe20000010000 */
[----:B------:R-:W-:Y:S01]  /*f8e0*/  HMMA.16816.F32 R76, R4, R18, R76 ;  /* 0x00000012044c723c */ /* 0x000fe2000000184c */
[----:B------:R-:W3:Y:S02]  /*f8f0*/  LDSM.16.MT88.4 R16, [R156+0x9800] ;  /* 0x009800009c10783b */ /* 0x000ee40000004200 */
[----:B------:R-:W-:-:S03]  /*f900*/  FADD.FTZ R38, R38, R13 ;  /* 0x0000000d26267221 */ /* 0x000fc60000010000 */
[----:B------:R-:W4:Y:S01]  /*f910*/  MUFU.EX2 R23, R23 ;  /* 0x0000001700177308 */ /* 0x000f220000000800 */
[----:B------:R-:W-:Y:S01]  /*f920*/  FADD.FTZ R38, R3, R38 ;  /* 0x0000002603267221 */ /* 0x000fe20000010000 */
[----:B------:R-:W-:Y:S01]  /*f930*/  HMMA.16816.F32 R68, R4, R14, R68 ;  /* 0x0000000e0444723c */ /* 0x000fe20000001844 */
[----:B------:R-:W3:Y:S02]  /*f940*/  LDSM.16.MT88.4 R12, [R155+0x9800] ;  /* 0x009800009b0c783b */ /* 0x000ee40000004200 */
[----:B------:R-:W-:-:S04]  /*f950*/  FADD.FTZ R67, R67, R38 ;  /* 0x0000002643437221 */ /* 0x000fc80000010000 */
[----:B------:R-:W-:Y:S01]  /*f960*/  FADD.FTZ R67, R110, R67 ;  /* 0x000000436e437221 */ /* 0x000fe20000010000 */
[----:B-----5:R-:W-:Y:S01]  /*f970*/  F2FP.F16.F32.PACK_AB R4, R104, R55 ;  /* 0x000000376804723e */ /* 0x020fe200000000ff */
[----:B------:R-:W-:Y:S01]  /*f980*/  FADD.FTZ R55, R55, R126 ;  /* 0x0000007e37377221 */ /* 0x000fe20000010000 */
[----:B--2---:R-:W-:Y:S01]  /*f990*/  F2FP.F16.F32.PACK_AB R5, R21, R44 ;  /* 0x0000002c1505723e */ /* 0x004fe200000000ff */
[----:B------:R-:W-:Y:S01]  /*f9a0*/  FADD.FTZ R112, R112, R67 ;  /* 0x0000004370707221 */ /* 0x000fe20000010000 */
[----:B------:R-:W-:Y:S01]  /*f9b0*/  F2FP.F16.F32.PACK_AB R6, R50, R49 ;  /* 0x000000313206723e */ /* 0x000fe200000000ff */
[----:B------:R-:W-:Y:S02]  /*f9c0*/  FADD.FTZ R104, R104, R55 ;  /* 0x0000003768687221 */ /* 0x000fe40000010000 */
[----:B------:R-:W-:Y:S01]  /*f9d0*/  FADD.FTZ R112, R101, R112 ;  /* 0x0000007065707221 */ /* 0x000fe20000010000 */
[----:B----4-:R-:W-:Y:S01]  /*f9e0*/  F2FP.F16.F32.PACK_AB R7, R23, R20 ;  /* 0x000000141707723e */ /* 0x010fe200000000ff */
[----:B------:R-:W-:-:S02]  /*f9f0*/  FADD.FTZ R49, R49, R104 ;  /* 0x0000006831317221 */ /* 0x000fc40000010000 */
[----:B------:R-:W-:Y:S02]  /*fa00*/  FADD.FTZ R111, R111, R112 ;  /* 0x000000706f6f7221 */ /* 0x000fe40000010000 */
[----:B------:R-:W-:Y:S02]  /*fa10*/  FADD.FTZ R181, R50, R49 ;  /* 0x0000003132b57221 */ /* 0x000fe40000010000 */
[----:B------:R-:W-:Y:S01]  /*fa20*/  FADD.FTZ R124, R124, R111 ;  /* 0x0000006f7c7c7221 */ /* 0x000fe20000010000 */
[----:B-1----:R-:W-:Y:S03]  /*fa30*/  HMMA.16816.F32 R96, R4, R8, R96 ;  /* 0x000000080460723c */ /* 0x002fe60000001860 */
[----:B------:R-:W-:-:S03]  /*fa40*/  FADD.FTZ R113, R113, R124 ;  /* 0x0000007c71717221 */ /* 0x000fc60000010000 */
[C---:B------:R-:W-:Y:S01]  /*fa50*/  HMMA.16816.F32 R92, R4.reuse, R10, R92 ;  /* 0x0000000a045c723c */ /* 0x040fe2000000185c */
[----:B------:R-:W-:Y:S01]  /*fa60*/  FADD.FTZ R128, R128, R113 ;  /* 0x0000007180807221 */ /* 0x000fe20000010000 */
[----:B------:R-:W1:Y:S03]  /*fa70*/  LDSM.16.MT88.4 R8, [R154+0x9800] ;  /* 0x009800009a08783b */ /* 0x000e660000004200 */
[----:B------:R-:W-:Y:S01]  /*fa80*/  FADD.FTZ R115, R115, R128 ;  /* 0x0000008073737221 */ /* 0x000fe20000010000 */
[----:B---3--:R-:W-:Y:S03]  /*fa90*/  HMMA.16816.F32 R88, R4, R16, R88 ;  /* 0x000000100458723c */ /* 0x008fe60000001858 */
        /* <DEDUP_REMOVED lines=15> */
[----:B------:R-:W-:Y:S01]  /*fb90*/  FADD.FTZ R180, R23, R20 ;  /* 0x0000001417b47221 */ /* 0x000fe20000010000 */
[----:B------:R-:W-:-:S07]  /*fba0*/  NOP ;  /* 0x0000000000007918 */ /* 0x000fce0000000000 */
[----:B------:R-:W-:-:S15]  /*fbb0*/  @!P5 BRA `(.L_x_6760) ;  /* 0x000000400034d947 */ /* 0x000fde0003800000 */
[----:B------:R-:W-:Y:S01]  /*fbc0*/  ISETP.NE.AND P1, PT, R172, RZ, PT ;  /* 0x000000ffac00720c */ /* 0x000fe20003f25270 */
[----:B------:R-:W-:-:S04]  /*fbd0*/  DEPBAR.LE SB0, 0x0 ;  /* 0x000080000000791a */ /* 0x000fc80000000000 */
[----:B------:R-:W-:Y:S01]  /*fbe0*/  IADD3 R176, R56, -0x2, RZ ;  /* 0xfffffffe38b07810 */ /* 0x000fe20007ffe0ff */
[----:B------:R-:W-:Y:S07]  /*fbf0*/  BAR.SYNC.DEFER_BLOCKING 0x0 ;  /* 0x0000000000007b1d */ /* 0x000fee0000010000 */
[----:B------:R-:W-:Y:S05]  /*fc00*/  @!P1 BRA `(.L_x_6761) ;  /* 0x0000000000f09947 */ /* 0x000fea0003800000 */
[----:B------:R-:W1:Y:S01]  /*fc10*/  LDC R4, c[0x0][0x380] ;  /* 0x0000e000ff047b82 */ /* 0x000e620000000800 */
[----:B------:R-:W-:Y:S01]  /*fc20*/  IMAD.SHL.U32 R5, R176, 0x80, RZ ;  /* 0x00000080b0057824 */ /* 0x000fe200078e00ff */
[----:B------:R-:W-:Y:S01]  /*fc30*/  ULDC.64 UR8, c[0x0][0x250] ;  /* 0x0000940000087ab9 */ /* 0x000fe20000000a00 */
[----:B------:R-:W-:-:S03]  /*fc40*/  ULDC.64 UR4, c[0x0][0x238] ;  /* 0x00008e0000047ab9 */ /* 0x000fc60000000a00 */
        /* <DEDUP_REMOVED lines=30> */
[----:B------:R-:W-:Y:S02]  /*fe30*/  ISETP.NE.AND P0, PT, R4, RZ, PT ;  /* 0x000000ff0400720c */ /* 0x000fe40003f05270 */
        /* <DEDUP_REMOVED lines=25> */
.L_x_6761:
[----:B------:R-:W-:Y:S02]  /*ffd0*/  ULDC UR8, c[0x0][0x250] ;  /* 0x0000940000087ab9 */ /* 0x000fe40000000800 */
[----:B------:R-:W-:-:S06]  /*ffe0*/  USHF.L.U32 UR4, UR8, 0x7, URZ ;  /* 0x0000000708047899 */ /* 0x000fcc000800063f */
[----:B------:R-:W-:-:S04]  /*fff0*/  IADD3 R8, RZ, -UR4, RZ ;  /* 0x80000004ff087c10 */ /* 0x000fc8000fffe0ff */
[----:B------:R-:W-:-:S07]  /*10000*/  SHF.R.S32.HI R4, RZ, 0x1f, R8 ;  /* 0x0000001fff047819 */ /* 0x000fce0000011408 */
.L_x_6762:
[----:B------:R-:W-:Y:S01]  /*10010*/  USHF.L.U32 UR5, UR8, 0x5, URZ ;  /* 0x0000000508057899 */ /* 0x000fe2000800063f */
[C---:B------:R-:W-:Y:S01]  /*10020*/  LEA R168, P0, R8.reuse, R168, 0x1 ;  /* 0x000000a808a87211 */ /* 0x040fe200078008ff */
[----:B------:R-:W-:Y:S02]  /*10030*/  ULDC UR4, c[0x0][0x254] ;  /* 0x0000950000047ab9 */ /* 0x000fe40000000800 */
[----:B------:R-:W-:Y:S01]  /*10040*/  USHF.L.U64.HI UR4, UR8, 0x5, UR4 ;  /* 0x0000000508047899 */ /* 0x000fe20008010204 */
[----:B------:R-:W-:Y:S02]  /*10050*/  LEA.HI.X R169, R8, R169, R4, 0x1, P0 ;  /* 0x000000a908a97211 */ /* 0x000fe400000f0c04 */
[----:B------:R-:W-:-:S03]  /*10060*/  IADD3 R12, P0, R168, UR5, RZ ;  /* 0x00000005a80c7c10 */ /* 0x000fc6000ff1e0ff */
[----:B------:R-:W-:Y:S01]  /*10070*/  @!PT LDS RZ, [RZ] ;  /* 0x00000000fffff984 */ /* 0x000fe20000000800 */
[----:B------:R-:W-:Y:S01]  /*10080*/  @!PT LDS RZ, [RZ] ;  /* 0x00000000fffff984 */ /* 0x000fe20000000800 */
[----:B------:R-:W-:Y:S01]  /*10090*/  @!PT LDS RZ, [RZ] ;  /* 0x00000000fffff984 */ /* 0x000fe20000000800 */
[----:B------:R-:W-:Y:S01]  /*100a0*/  LDGSTS.E.BYPASS.LTC128B.128 [R173+0x6000], desc[UR6][R168.64] ;  /* 0x06000000a8ad7fae */ /* 0x000fe2000b901d46 */
        /* <DEDUP_REMOVED lines=19> */
[----:B------:R-:W-:-:S03]  /*101e0*/  ISETP.GE.AND P0, PT, R56, 0x3, PT ;  /* 0x000000033800780c */ /* 0x000fc60003f06270 */
[----:B------:R3:W-:Y:S04]  /*101f0*/  LDGSTS.E.BYPASS.LTC128B.128 [R173+0x9800], desc[UR6][R18.64] ;  /* 0x0980000012ad7fae */ /* 0x0007e8000b901d46 */
[----:B------:R-:W-:Y:S04]  /*10200*/  LDSM.16.M88.4 R52, [R164] ;  /* 0x00000000a434783b */ /* 0x000fe80000000200 */
[----:B------:R-:W4:Y:S04]  /*10210*/  LDSM.16.M88.4 R36, [R163+0x2000] ;  /* 0x00200000a324783b */ /* 0x000f280000000200 */
[----:B------:R-:W-:Y:S04]  /*10220*/  LDSM.16.M88.4 R128, [R162] ;  /* 0x00000000a280783b */ /* 0x000fe80000000200 */
[----:B------:R-:W-:Y:S04]  /*10230*/  LDSM.16.M88.4 R44, [R157+0x2000] ;  /* 0x002000009d2c783b */ /* 0x000fe80000000200 */
[----:B------:R-:W5:Y:S04]  /*10240*/  LDSM.16.M88.4 R28, [R163+0x2800] ;  /* 0x00280000a31c783b */ /* 0x000f680000000200 */
[----:B------:R-:W3:Y:S04]  /*10250*/  LDSM.16.M88.4 R20, [R163+0x3000] ;  /* 0x00300000a314783b */ /* 0x000ee80000000200 */
[----:B-1----:R-:W1:Y:S04]  /*10260*/  LDSM.16.M88.4 R12, [R163+0x3800] ;  /* 0x00380000a30c783b */ /* 0x002e680000000200 */
[----:B--2---:R-:W2:Y:S04]  /*10270*/  LDSM.16.M88.4 R4, [R163+0x4000] ;  /* 0x00400000a304783b */ /* 0x004ea80000000200 */
[----:B------:R-:W2:Y:S04]  /*10280*/  LDSM.16.M88.4 R108, [R163+0x4800] ;  /* 0x00480000a36c783b */ /* 0x000ea80000000200 */
[----:B------:R-:W2:Y:S04]  /*10290*/  LDSM.16.M88.4 R64, [R163+0x5000] ;  /* 0x00500000a340783b */ /* 0x000ea80000000200 */
[----:B------:R-:W2:Y:S01]  /*102a0*/  LDSM.16.M88.4 R124, [R163+0x5800] ;  /* 0x00580000a37c783b */ /* 0x000ea20000000200 */
[C---:B----4-:R-:W-:Y:S03]  /*102b0*/  HMMA.16816.F32 R40, R52.reuse, R36, RZ ;  /* 0x000000243428723c */ /* 0x050fe600000018ff */
[----:B------:R-:W4:Y:S04]  /*102c0*/  LDSM.16.M88.4 R120, [R157+0x2800] ;  /* 0x002800009d78783b */ /* 0x000f280000000200 */
[----:B------:R-:W4:Y:S01]  /*102d0*/  LDSM.16.M88.4 R116, [R157+0x3000] ;  /* 0x003000009d74783b */ /* 0x000f220000000200 */
[C---:B------:R-:W-:Y:S03]  /*102e0*/  HMMA.16816.F32 R36, R52.reuse, R38, RZ ;  /* 0x000000263424723c */ /* 0x040fe600000018ff */
[----:B------:R-:W4:Y:S03]  /*102f0*/  LDSM.16.M88.4 R48, [R157+0x3800] ;  /* 0x003800009d30783b */ /* 0x000f260000000200 */
[C---:B-----5:R-:W-:Y:S01]  /*10300*/  HMMA.16816.F32 R32, R52.reuse, R28, RZ ;  /* 0x0000001c3420723c */ /* 0x060fe200000018ff */
[----:B------:R-:W0:Y:S05]  /*10310*/  LDGDEPBAR ;  /* 0x00000000000079af */ /* 0x000e2a0000000000 */
[----:B---3--:R-:W-:Y:S06]  /*10320*/  HMMA.16816.F32 R24, R52, R20, RZ ;  /* 0x000000143418723c */ /* 0x008fec00000018ff */
[C---:B------:R-:W-:Y:S06]  /*10330*/  HMMA.16816.F32 R40, R128.reuse, R44, R40 ;  /* 0x0000002c8028723c */ /* 0x040fec0000001828 */
[----:B------:R-:W-:Y:S01]  /*10340*/  HMMA.16816.F32 R36, R128, R46, R36 ;  /* 0x0000002e8024723c */ /* 0x000fe20000001824 */
[----:B------:R-:W3:Y:S05]  /*10350*/  LDSM.16.M88.4 R44, [R157+0x4000] ;  /* 0x004000009d2c783b */ /* 0x000eea0000000200 */
[C---:B------:R-:W-:Y:S06]  /*10360*/  HMMA.16816.F32 R28, R52.reuse, R30, RZ ;  /* 0x0000001e341c723c */ /* 0x040fec00000018ff */
[C---:B------:R-:W-:Y:S06]  /*10370*/  HMMA.16816.F32 R20, R52.reuse, R22, RZ ;  /* 0x000000163414723c */ /* 0x040fec00000018ff */
[C---:B-1----:R-:W-:Y:S06]  /*10380*/  HMMA.16816.F32 R16, R52.reuse, R12, RZ ;  /* 0x0000000c3410723c */ /* 0x042fec00000018ff */
        /* <DEDUP_REMOVED lines=15> */
[----:B------:R-:W4:Y:S05]  /*10480*/  LDSM.16.M88.4 R116, [R157+0x5800] ;  /* 0x005800009d74783b */ /* 0x000f2a0000000200 */
        /* <DEDUP_REMOVED lines=8> */
[----:B------:R-:W-:Y:S05]  /*10510*/  LDSM.16.M88.4 R124, [R100+0x800] ;  /* 0x00080000647c783b */ /* 0x000fea0000000200 */
[C---:B--2---:R-:W-:Y:S06]  /*10520*/  HMMA.16816.F32 R104, R128.reuse, R120, R104 ;  /* 0x000000788068723c */ /* 0x044fec0000001868 */
[C---:B------:R-:W-:Y:S01]  /*10530*/  HMMA.16816.F32 R64, R128.reuse, R122, R64 ;  /* 0x0000007a8040723c */ /* 0x040fe20000001840 */
[----:B------:R-:W1:Y:S05]  /*10540*/  LDSM.16.M88.4 R120, [R153] ;  /* 0x000000009978783b */ /* 0x000e6a0000000200 */
[C---:B----4-:R-:W-:Y:S06]  /*10550*/  HMMA.16816.F32 R60, R128.reuse, R116, R60 ;  /* 0x00000074803c723c */ /* 0x050fec000000183c */
[----:B------:R-:W-:Y:S01]  /*10560*/  HMMA.16816.F32 R128, R128, R118, R52 ;  /* 0x000000768080723c */ /* 0x000fe20000001834 */
[----:B------:R-:W-:Y:S04]  /*10570*/  LDSM.16.M88.4 R116, [R159] ;  /* 0x000000009f74783b */ /* 0x000fe80000000200 */
[----:B------:R-:W2:Y:S01]  /*10580*/  LDSM.16.M88.4 R52, [R100] ;  /* 0x000000006434783b */ /* 0x000ea20000000200 */
[C---:B---3--:R-:W-:Y:S06]  /*10590*/  HMMA.16816.F32 R40, R48.reuse, R44, R40 ;  /* 0x0000002c3028723c */ /* 0x048fec0000001828 */
[C---:B------:R-:W-:Y:S01]  /*105a0*/  HMMA.16816.F32 R36, R48.reuse, R46, R36 ;  /* 0x0000002e3024723c */ /* 0x040fe20000001824 */
[----:B------:R-:W3:Y:S05]  /*105b0*/  LDSM.16.M88.4 R44, [R152] ;  /* 0x00000000982c783b */ /* 0x000eea0000000200 */
[C---:B-1----:R-:W-:Y:S06]  /*105c0*/  HMMA.16816.F32 R32, R48.reuse, R120, R32 ;  /* 0x000000783020723c */ /* 0x042fec0000001820 */
[----:B------:R-:W-:Y:S06]  /*105d0*/  HMMA.16816.F32 R28, R48, R122, R28 ;  /* 0x0000007a301c723c */ /* 0x000fec000000181c */
[C---:B--2---:R-:W-:Y:S06]  /*105e0*/  HMMA.16816.F32 R40, R116.reuse, R52, R40 ;  /* 0x000000347428723c */ /* 0x044fec0000001828 */
[----:B------:R-:W-:Y:S06]  /*105f0*/  HMMA.16816.F32 R36, R116, R54, R36 ;  /* 0x000000367424723c */ /* 0x000fec0000001824 */
[C---:B---3--:R-:W-:Y:S06]  /*10600*/  HMMA.16816.F32 R24, R48.reuse, R44, R24 ;  /* 0x0000002c3018723c */ /* 0x048fec0000001818 */
[----:B------:R-:W-:Y:S01]  /*10610*/  HMMA.16816.F32 R20, R48, R46, R20 ;  /* 0x0000002e3014723c */ /* 0x000fe20000001814 */
[----:B------:R-:W1:Y:S05]  /*10620*/  LDSM.16.M88.4 R44, [R151] ;  /* 0x00000000972c783b */ /* 0x000e6a0000000200 */
[----:B------:R-:W-:Y:S01]  /*10630*/  FMUL.FTZ R54, R40, UR13 ;  /* 0x0000000d28367c20 */ /* 0x000fe20008410000 */
[----:B------:R-:W-:Y:S01]  /*10640*/  FMUL.FTZ R3, R41, UR13 ;  /* 0x0000000d29037c20 */ /* 0x000fe20008410000 */
[----:B------:R-:W-:Y:S01]  /*10650*/  FMUL.FTZ R55, R42, UR13 ;  /* 0x0000000d2a377c20 */ /* 0x000fe20008410000 */
[----:B------:R-:W-:Y:S01]  /*10660*/  FMUL.FTZ R59, R43, UR13 ;  /* 0x0000000d2b3b7c20 */ /* 0x000fe20008410000 */
[C---:B------:R-:W-:Y:S01]  /*10670*/  HMMA.16816.F32 R32, R116.reuse, R124, R32 ;  /* 0x0000007c7420723c */ /* 0x040fe20000001820 */
[----:B------:R-:W2:Y:S01]  /*10680*/  LDSM.16.M88.4 R40, [R100+0x1000] ;  /* 0x001000006428783b */ /* 0x000ea20000000200 */
[----:B------:R-:W-:Y:S01]  /*10690*/  FMUL.FTZ R36, R36, UR13 ;  /* 0x0000000d24247c20 */ /* 0x000fe20008410000 */
[----:B------:R-:W-:Y:S01]  /*106a0*/  FMUL.FTZ R37, R37, UR13 ;  /* 0x0000000d25257c20 */ /* 0x000fe20008410000 */
[----:B------:R-:W-:Y:S01]  /*106b0*/  FMUL.FTZ R38, R38, UR13 ;  /* 0x0000000d26267c20 */ /* 0x000fe20008410000 */
[----:B------:R-:W3:Y:S01]  /*106c0*/  MUFU.TANH R54, R54 ;  /* 0x0000003600367308 */ /* 0x000ee20000002400 */
[----:B------:R-:W-:Y:S07]  /*106d0*/  HMMA.16816.F32 R28, R116, R126, R28 ;  /* 0x0000007e741c723c */ /* 0x000fee000000181c */
[----:B------:R-:W-:Y:S08]  /*106e0*/  MUFU.TANH R53, R36 ;  /* 0x0000002400357308 */ /* 0x000ff00000002400 */
[----:B------:R-:W-:Y:S03]  /*106f0*/  MUFU.TANH R101, R37 ;  /* 0x0000002500657308 */ /* 0x000fe60000002400 */
[----:B------:R-:W-:-:S05]  /*10700*/  FMUL.FTZ R127, R35, UR13 ;  /* 0x0000000d237f7c20 */ /* 0x000fca0008410000 */
[----:B------:R4:W-:Y:S01]  /*10710*/  MUFU.TANH R52, R38 ;  /* 0x0000002600347308 */ /* 0x0009e20000002400 */
[----:B------:R-:W-:Y:S01]  /*10720*/  FMUL.FTZ R28, R28, UR13 ;  /* 0x0000000d1c1c7c20 */ /* 0x000fe20008410000 */
[----:B-1----:R-:W-:Y:S01]  /*10730*/  HMMA.16816.F32 R16, R48, R44, R16 ;  /* 0x0000002c3010723c */ /* 0x002fe20000001810 */
[----:B------:R-:W-:Y:S01]  /*10740*/  FMUL.FTZ R29, R29, UR13 ;  /* 0x0000000d1d1d7c20 */ /* 0x000fe20008410000 */
[----:B------:R-:W-:Y:S01]  /*10750*/  FMUL.FTZ R30, R30, UR13 ;  /* 0x0000000d1e1e7c20 */ /* 0x000fe20008410000 */
[----:B------:R-:W-:-:S03]  /*10760*/  FMUL.FTZ R31, R31, UR13 ;  /* 0x0000000d1f1f7c20 */ /* 0x000fc60008410000 */
[----:B------:R-:W-:Y:S01]  /*10770*/  HMMA.16816.F32 R12, R48, R46, R12 ;  /* 0x0000002e300c723c */ /* 0x000fe2000000180c */
[----:B------:R-:W-:Y:S01]  /*10780*/  FMUL.FTZ R45, R39, UR13 ;  /* 0x0000000d272d7c20 */ /* 0x000fe20008410000 */
[----:B------:R-:W-:Y:S01]  /*10790*/  FMUL.FTZ R44, R32, UR13 ;  /* 0x0000000d202c7c20 */ /* 0x000fe20008410000 */
[----:B------:R-:W-:Y:S03]  /*107a0*/  MUFU.TANH R47, R29 ;  /* 0x0000001d002f7308 */ /* 0x000fe60000002400 */
[C---:B--2---:R-:W-:Y:S01]  /*107b0*/  HMMA.16816.F32 R24, R116.reuse, R40, R24 ;  /* 0x000000287418723c */ /* 0x044fe20000001818 */
[----:B------:R-:W-:Y:S01]  /*107c0*/  FMUL.FTZ R46, R33, UR13 ;  /* 0x0000000d212e7c20 */ /* 0x000fe20008410000 */
[----:B----4-:R-:W1:Y:S03]  /*107d0*/  LDSM.16.M88.4 R36, [R150] ;  /* 0x000000009624783b */ /* 0x010e660000000200 */
[----:B------:R-:W-:Y:S01]  /*107e0*/  MUFU.TANH R41, R30 ;  /* 0x0000001e00297308 */ /* 0x000fe20000002400 */
[----:B------:R-:W-:Y:S01]  /*107f0*/  HMMA.16816.F32 R20, R116, R42, R20 ;  /* 0x0000002a7414723c */ /* 0x000fe20000001814 */
[----:B------:R-:W-:-:S02]  /*10800*/  FMUL.FTZ R40, R34, UR13 ;  /* 0x0000000d22287c20 */ /* 0x000fc40008410000 */
[----:B------:R-:W2:Y:S04]  /*10810*/  LDSM.16.M88.4 R32, [R100+0x1800] ;  /* 0x001800006420783b */ /* 0x000ea80000000200 */
[----:B------:R-:W-:Y:S08]  /*10820*/  MUFU.TANH R43, R28 ;  /* 0x0000001c002b7308 */ /* 0x000ff00000002400 */
[----:B------:R4:W-:Y:S03]  /*10830*/  MUFU.TANH R125, R31 ;  /* 0x0000001f007d7308 */ /* 0x0009e60000002400 */
[----:B------:R-:W-:Y:S01]  /*10840*/  FMUL.FTZ R42, R24, UR13 ;  /* 0x0000000d182a7c20 */ /* 0x000fe20008410000 */
[----:B------:R-:W-:Y:S01]  /*10850*/  FMUL.FTZ R103, R25, UR13 ;  /* 0x0000000d19677c20 */ /* 0x000fe20008410000 */
[----:B------:R-:W-:-:S03]  /*10860*/  FMUL.FTZ R121, R27, UR13 ;  /* 0x0000000d1b797c20 */ /* 0x000fc60008410000 */
[----:B------:R-:W-:Y:S01]  /*10870*/  MUFU.TANH R55, R55 ;  /* 0x0000003700377308 */ /* 0x000fe20000002400 */
[----:B------:R-:W-:Y:S01]  /*10880*/  FMUL.FTZ R20, R20, UR13 ;  /* 0x0000000d14147c20 */ /* 0x000fe20008410000 */
[----:B------:R-:W-:Y:S01]  /*10890*/  FMUL.FTZ R21, R21, UR13 ;  /* 0x0000000d15157c20 */ /* 0x000fe20008410000 */
[----:B------:R-:W-:Y:S01]  /*108a0*/  FMUL.FTZ R22, R22, UR13 ;  /* 0x0000000d16167c20 */ /* 0x000fe20008410000 */
[----:B------:R-:W-:-:S04]  /*108b0*/  FMUL.FTZ R23, R23, UR13 ;  /* 0x0000000d17177c20 */ /* 0x000fc80008410000 */
[----:B------:R-:W-:Y:S01]  /*108c0*/  MUFU.TANH R132, R21 ;  /* 0x0000001500847308 */ /* 0x000fe20000002400 */
[----:B----4-:R-:W4:Y:S01]  /*108d0*/  LDSM.16.M88.4 R28, [R149] ;  /* 0x00000000951c783b */ /* 0x010f220000000200 */
[----:B-1----:R-:W-:Y:S06]  /*108e0*/  HMMA.16816.F32 R8, R48, R36, R8 ;  /* 0x000000243008723c */ /* 0x002fec0000001808 */
[----:B------:R-:W1:Y:S01]  /*108f0*/  MUFU.TANH R3, R3 ;  /* 0x0000000300037308 */ /* 0x000e620000002400 */
[----:B--2---:R-:W-:Y:S01]  /*10900*/  HMMA.16816.F32 R16, R116, R32, R16 ;  /* 0x000000207410723c */ /* 0x004fe20000001810 */
[----:B------:R-:W-:-:S02]  /*10910*/  FMUL.FTZ R36, R26, UR13 ;  /* 0x0000000d1a247c20 */ /* 0x000fc40008410000 */
[----:B------:R-:W2:Y:S04]  /*10920*/  LDSM.16.M88.4 R24, [R100+0x2000] ;  /* 0x002000006418783b */ /* 0x000ea80000000200 */
[----:B------:R-:W-:Y:S01]  /*10930*/  MUFU.TANH R32, R20 ;  /* 0x0000001400207308 */ /* 0x000fe20000002400 */
[----:B------:R-:W-:Y:S06]  /*10940*/  HMMA.16816.F32 R12, R116, R34, R12 ;  /* 0x00000022740c723c */ /* 0x000fec000000180c */
[C---:B------:R-:W-:Y:S01]  /*10950*/  HMMA.16816.F32 R4, R48.reuse, R38, R4 ;  /* 0x000000263004723c */ /* 0x040fe20000001804 */
[----:B------:R-:W-:Y:S08]  /*10960*/  MUFU.TANH R33, R22 ;  /* 0x0000001600217308 */ /* 0x000ff00000002400 */
[----:B------:R5:W-:Y:S01]  /*10970*/  MUFU.TANH R35, R23 ;  /* 0x0000001700237308 */ /* 0x000be20000002400 */
[----:B------:R-:W-:Y:S01]  /*10980*/  FMUL.FTZ R34, R16, UR13 ;  /* 0x0000000d10227c20 */ /* 0x000fe20008410000 */
[----:B------:R-:W-:Y:S01]  /*10990*/  FMUL.FTZ R126, R17, UR13 ;  /* 0x0000000d117e7c20 */ /* 0x000fe20008410000 */
[----:B------:R-:W-:Y:S01]  /*109a0*/  FMUL.FTZ R123, R18, UR13 ;  /* 0x0000000d127b7c20 */ /* 0x000fe20008410000 */
[----:B------:R-:W-:Y:S01]  /*109b0*/  FMUL.FTZ R37, R19, UR13 ;  /* 0x0000000d13257c20 */ /* 0x000fe20008410000 */
[C---:B----4-:R-:W-:Y:S01]  /*109c0*/  HMMA.16816.F32 R112, R48.reuse, R28, R112 ;  /* 0x0000001c3070723c */ /* 0x050fe20000001870 */
[----:B------:R-:W4:Y:S03]  /*109d0*/  S2R R29, SR_TID.X ;  /* 0x00000000001d7919 */ /* 0x000f260000002100 */
[----:B------:R-:W-:Y:S01]  /*109e0*/  FMUL.FTZ R13, R13, UR13 ;  /* 0x0000000d0d0d7c20 */ /* 0x000fe20008410000 */
[----:B------:R-:W-:Y:S01]  /*109f0*/  MUFU.TANH R45, R45 ;  /* 0x0000002d002d7308 */ /* 0x000fe20000002400 */
[----:B------:R-:W-:Y:S01]  /*10a00*/  FMUL.FTZ R15, R15, UR13 ;  /* 0x0000000d0f0f7c20 */ /* 0x000fe20008410000 */
[----:B------:R-:W3:Y:S01]  /*10a10*/  LDSM.16.M88.4 R16, [R148] ;  /* 0x000000009410783b */ /* 0x000ee20000000200 */
[----:B------:R-:W-:Y:S01]  /*10a20*/  HMMA.16816.F32 R108, R48, R30, R108 ;  /* 0x0000001e306c723c */ /* 0x000fe2000000186c */
[----:B------:R-:W-:-:S02]  /*10a30*/  FMUL.FTZ R12, R12, UR13 ;  /* 0x0000000d0c0c7c20 */ /* 0x000fc40008410000 */
[----:B-----5:R-:W5:Y:S02]  /*10a40*/  LDSM.16.M88.4 R20, [R100+0x2800] ;  /* 0x002800006414783b */ /* 0x020f640000000200 */
[----:B------:R1:W-:Y:S01]  /*10a50*/  MUFU.TANH R124, R13 ;  /* 0x0000000d007c7308 */ /* 0x0003e20000002400 */
[C---:B--2---:R-:W-:Y:S07]  /*10a60*/  HMMA.16816.F32 R8, R116.reuse, R24, R8 ;  /* 0x000000187408723c */ /* 0x044fee0000001808 */
[----:B------:R-:W2:Y:S01]  /*10a70*/  MUFU.TANH R59, R59 ;  /* 0x0000003b003b7308 */ /* 0x000ea20000002400 */
[----:B------:R-:W-:Y:S01]  /*10a80*/  HMMA.16816.F32 R4, R116, R26, R4 ;  /* 0x0000001a7404723c */ /* 0x000fe20000001804 */
[----:B------:R-:W-:-:S06]  /*10a90*/  FMUL.FTZ R24, R14, UR13 ;  /* 0x0000000d0e187c20 */ /* 0x000fcc0008410000 */
[----:B------:R-:W2:Y:S01]  /*10aa0*/  MUFU.TANH R46, R46 ;  /* 0x0000002e002e7308 */ /* 0x000ea20000002400 */
[----:B-1----:R-:W-:Y:S02]  /*10ab0*/  IMAD.SHL.U32 R13, R176, 0x80, RZ ;  /* 0x00000080b00d7824 */ /* 0x002fe400078e00ff */
[----:B----4-:R-:W-:-:S05]  /*10ac0*/  IMAD.SHL.U32 R14, R29, 0x2, RZ ;  /* 0x000000021d0e7824 */ /* 0x010fca00078e00ff */
[----:B------:R-:W1:Y:S01]  /*10ad0*/  MUFU.TANH R127, R127 ;  /* 0x0000007f007f7308 */ /* 0x000e620000002400 */
[----:B------:R-:W-:Y:S01]  /*10ae0*/  FMUL.FTZ R8, R8, UR13 ;  /* 0x0000000d08087c20 */ /* 0x000fe20008410000 */
[----:B------:R-:W-:Y:S01]  /*10af0*/  LOP3.LUT R14, R14, 0x6, RZ, 0xc0, !PT ;  /* 0x000000060e0e7812 */ /* 0x000fe200078ec0ff */
[----:B------:R-:W-:Y:S01]  /*10b00*/  FMUL.FTZ R9, R9, UR13 ;  /* 0x0000000d09097c20 */ /* 0x000fe20008410000 */
[----:B------:R-:W-:Y:S01]  /*10b10*/  FMUL.FTZ R10, R10, UR13 ;  /* 0x0000000d0a0a7c20 */ /* 0x000fe20008410000 */
[----:B------:R-:W-:-:S03]  /*10b20*/  FMUL.FTZ R11, R11, UR13 ;  /* 0x0000000d0b0b7c20 */ /* 0x000fc60008410000 */
[----:B------:R4:W-:Y:S01]  /*10b30*/  MUFU.TANH R25, R8 ;  /* 0x0000000800197308 */ /* 0x0009e20000002400 */
[----:B------:R-:W-:Y:S01]  /*10b40*/  FMUL.FTZ R27, R4, UR13 ;  /* 0x0000000d041b7c20 */ /* 0x000fe20008410000 */
[----:B---3--:R-:W-:Y:S01]  /*10b50*/  HMMA.16816.F32 R64, R48, R18, R64 ;  /* 0x000000123040723c */ /* 0x008fe20000001840 */
[----:B------:R-:W-:Y:S01]  /*10b60*/  FMUL.FTZ R5, R5, UR13 ;  /* 0x0000000d05057c20 */ /* 0x000fe20008410000 */
[----:B------:R-:W-:Y:S01]  /*10b70*/  FMUL.FTZ R6, R6, UR13 ;  /* 0x0000000d06067c20 */ /* 0x000fe20008410000 */
[----:B------:R-:W-:-:S03]  /*10b80*/  FMUL.FTZ R7, R7, UR13 ;  /* 0x0000000d07077c20 */ /* 0x000fc60008410000 */
[----:B------:R-:W-:Y:S01]  /*10b90*/  MUFU.TANH R122, R9 ;  /* 0x00000009007a7308 */ /* 0x000fe20000002400 */
[C---:B------:R-:W-:Y:S01]  /*10ba0*/  LOP3.LUT R18, R13.reuse, R14, RZ, 0xfc, !PT ;  /* 0x0000000e0d127212 */ /* 0x040fe200078efcff */
[----:B------:R-:W-:Y:S01]  /*10bb0*/  HMMA.16816.F32 R104, R48, R16, R104 ;  /* 0x000000103068723c */ /* 0x000fe20000001868 */
[----:B------:R-:W-:Y:S02]  /*10bc0*/  P2R R19, PR, RZ, 0x1 ;  /* 0x00000001ff137803 */ /* 0x000fe40000000000 */
[CC--:B------:R-:W-:Y:S01]  /*10bd0*/  ISETP.GE.AND P0, PT, R18.reuse, R57.reuse, PT ;  /* 0x000000391200720c */ /* 0x0c0fe20003f06270 */
[----:B------:R-:W-:Y:S02]  /*10be0*/  VIADD R4, R18, 0x1 ;  /* 0x0000000112047836 */ /* 0x000fe40000000000 */
[----:B------:R-:W-:Y:S01]  /*10bf0*/  MUFU.TANH R26, R10 ;  /* 0x0000000a001a7308 */ /* 0x000fe20000002400 */
[----:B----4-:R-:W-:Y:S01]  /*10c00*/  LOP3.LUT R8, R13, 0x8, R14, 0xfe, !PT ;  /* 0x000000080d087812 */ /* 0x010fe200078efe0e */
[----:B-----5:R-:W-:Y:S01]  /*10c10*/  HMMA.16816.F32 R112, R116, R20, R112 ;  /* 0x000000147470723c */ /* 0x020fe20000001870 */
[----:B------:R-:W-:-:S02]  /*10c20*/  ISETP.GE.AND P2, PT, R4, R57, PT ;  /* 0x000000390400720c */ /* 0x000fc40003f46270 */
[CC--:B------:R-:W-:Y:S02]  /*10c30*/  ISETP.GE.AND P4, PT, R8.reuse, R57.reuse, PT ;  /* 0x000000390800720c */ /* 0x0c0fe40003f86270 */
[-C--:B------:R-:W-:Y:S01]  /*10c40*/  ISETP.GE.AND P5, PT, R8, R58.reuse, PT ;  /* 0x0000003a0800720c */ /* 0x080fe20003fa6270 */
[----:B------:R3:W-:Y:S01]  /*10c50*/  MUFU.TANH R29, R11 ;  /* 0x0000000b001d7308 */ /* 0x0007e20000002400 */
[-C--:B------:R-:W-:Y:S01]  /*10c60*/  ISETP.GE.AND P3, PT, R4, R58.reuse, PT ;  /* 0x0000003a0400720c */ /* 0x080fe20003f66270 */
[----:B------:R-:W-:Y:S01]  /*10c70*/  VIADD R4, R18, 0x9 ;  /* 0x0000000912047836 */ /* 0x000fe20000000000 */
[----:B------:R-:W-:Y:S01]  /*10c80*/  FSEL R54, R54, -INF , !P0 ;  /* 0xff80000036367808 */ /* 0x000fe20004000000 */
[----:B------:R-:W-:Y:S01]  /*10c90*/  HMMA.16816.F32 R108, R116, R22, R108 ;  /* 0x00000016746c723c */ /* 0x000fe2000000186c */
[----:B------:R-:W-:Y:S02]  /*10ca0*/  ISETP.GE.AND P0, PT, R18, R58, PT ;  /* 0x0000003a1200720c */ /* 0x000fe40003f06270 */
[----:B------:R-:W-:Y:S01]  /*10cb0*/  ISETP.GE.AND P1, PT, R4, R57, PT ;  /* 0x000000390400720c */ /* 0x000fe20003f26270 */
[----:B------:R4:W-:Y:S01]  /*10cc0*/  MUFU.TANH R28, R15 ;  /* 0x0000000f001c7308 */ /* 0x0009e20000002400 */
[----:B------:R-:W-:Y:S01]  /*10cd0*/  FSEL R30, R3, -INF , !P2 ;  /* 0xff800000031e7808 */ /* 0x000fe20005000000 */
[----:B------:R-:W-:Y:S01]  /*10ce0*/  VIADD R3, R18, 0x11 ;  /* 0x0000001112037836 */ /* 0x000fe20000000000 */
[----:B------:R-:W-:-:S02]  /*10cf0*/  FSEL R136, R101, -INF , !P1 ;  /* 0xff80000065887808 */ /* 0x000fc40004800000 */
[----:B--2---:R-:W-:Y:S02]  /*10d00*/  FSEL R17, R59, -INF , !P3 ;  /* 0xff8000003b117808 */ /* 0x004fe40005800000 */
[C---:B------:R-:W-:Y:S01]  /*10d10*/  ISETP.GE.AND P3, PT, R3.reuse, R57, PT ;  /* 0x000000390300720c */ /* 0x040fe20003f66270 */
[----:B------:R-:W2:Y:S01]  /*10d20*/  MUFU.TANH R103, R103 ;  /* 0x0000006700677308 */ /* 0x000ea20000002400 */
[----:B---3--:R-:W3:Y:S01]  /*10d30*/  LDSM.16.M88.4 R8, [R100+0x3000] ;  /* 0x003000006408783b */ /* 0x008ee20000000200 */
[-C--:B------:R-:W-:Y:S01]  /*10d40*/  ISETP.GE.AND P2, PT, R3, R58.reuse, PT ;  /* 0x0000003a0300720c */ /* 0x080fe20003f46270 */
[----:B------:R-:W-:Y:S01]  /*10d50*/  FMUL.FTZ R21, R112, UR13 ;  /* 0x0000000d70157c20 */ /* 0x000fe20008410000 */
[----:B------:R-:W-:Y:S01]  /*10d60*/  FSEL R134, R46, -INF , !P3 ;  /* 0xff8000002e867808 */ /* 0x000fe20005800000 */
[----:B------:R-:W-:Y:S01]  /*10d70*/  FMUL.FTZ R22, R113, UR13 ;  /* 0x0000000d71167c20 */ /* 0x000fe20008410000 */
[----:B-1----:R-:W-:Y:S01]  /*10d80*/  FSEL R127, R127, -INF , !P2 ;  /* 0xff8000007f7f7808 */ /* 0x002fe20005000000 */
[----:B------:R-:W-:Y:S01]  /*10d90*/  FMUL.FTZ R59, R115, UR13 ;  /* 0x0000000d733b7c20 */ /* 0x000fe20008410000 */
[----:B------:R-:W1:Y:S01]  /*10da0*/  MUFU.TANH R121, R121 ;  /* 0x0000007900797308 */ /* 0x000e620000002400 */
[----:B----4-:R-:W-:Y:S01]  /*10db0*/  FSEL R15, R55, -INF , !P0 ;  /* 0xff800000370f7808 */ /* 0x010fe20004000000 */
[----:B------:R-:W-:Y:S01]  /*10dc0*/  FMUL.FTZ R101, R114, UR13 ;  /* 0x0000000d72657c20 */ /* 0x000fe20008410000 */
[----:B------:R-:W-:Y:S01]  /*10dd0*/  ISETP.GE.AND P0, PT, R4, R58, PT ;  /* 0x0000003a0400720c */ /* 0x000fe20003f06270 */
[----:B------:R-:W-:-:S02]  /*10de0*/  VIADD R4, R18, 0x19 ;  /* 0x0000001912047836 */ /* 0x000fc40000000000 */
[----:B------:R-:W-:Y:S01]  /*10df0*/  FMUL.FTZ R112, R109, UR13 ;  /* 0x0000000d6d707c20 */ /* 0x000fe20008410000 */
[----:B------:R-:W-:Y:S01]  /*10e00*/  FMUL.FTZ R55, R111, UR13 ;  /* 0x0000000d6f377c20 */ /* 0x000fe20008410000 */
[----:B------:R-:W-:Y:S01]  /*10e10*/  FSEL R45, R45, -INF , !P0 ;  /* 0xff8000002d2d7808 */ /* 0x000fe20004000000 */
[----:B------:R4:W-:Y:S01]  /*10e20*/  MUFU.TANH R120, R5 ;  /* 0x0000000500787308 */ /* 0x0009e20000002400 */
[CC--:B------:R-:W-:Y:S02]  /*10e30*/  ISETP.GE.AND P1, PT, R4.reuse, R57.reuse, PT ;  /* 0x000000390400720c */ /* 0x0c0fe40003f26270 */
[----:B------:R-:W-:Y:S01]  /*10e40*/  ISETP.GE.AND P0, PT, R4, R58, PT ;  /* 0x0000003a0400720c */ /* 0x000fe20003f06270 */
[----:B------:R-:W-:Y:S01]  /*10e50*/  VIADD R4, R18, 0x29 ;  /* 0x0000002912047836 */ /* 0x000fe20000000000 */
[----:B------:R-:W-:Y:S02]  /*10e60*/  FSEL R16, R47, -INF , !P1 ;  /* 0xff8000002f107808 */ /* 0x000fe40004800000 */
[----:B------:R-:W-:Y:S01]  /*10e70*/  FSEL R125, R125, -INF , !P0 ;  /* 0xff8000007d7d7808 */ /* 0x000fe20004000000 */
[----:B------:R-:W5:Y:S01]  /*10e80*/  MUFU.TANH R126, R126 ;  /* 0x0000007e007e7308 */ /* 0x000f620000002400 */
[----:B------:R-:W-:-:S02]  /*10e90*/  ISETP.GE.AND P1, PT, R4, R57, PT ;  /* 0x000000390400720c */ /* 0x000fc40003f26270 */
[----:B------:R-:W-:Y:S02]  /*10ea0*/  ISETP.GE.AND P0, PT, R4, R58, PT ;  /* 0x0000003a0400720c */ /* 0x000fe40003f06270 */
[----:B------:R-:W-:Y:S02]  /*10eb0*/  FSEL R132, R132, -INF , !P1 ;  /* 0xff80000084847808 */ /* 0x000fe40004800000 */
[----:B------:R-:W-:Y:S01]  /*10ec0*/  FSEL R109, R35, -INF , !P0 ;  /* 0xff800000236d7808 */ /* 0x000fe20004000000 */
[----:B------:R-:W5:Y:S01]  /*10ed0*/  MUFU.TANH R37, R37 ;  /* 0x0000002500257308 */ /* 0x000f620000002400 */
[----:B----4-:R-:W-:Y:S01]  /*10ee0*/  VIADD R5, R18, 0x21 ;  /* 0x0000002112057836 */ /* 0x010fe20000000000 */
[----:B------:R-:W-:-:S04]  /*10ef0*/  LOP3.LUT R23, R13, 0x48, R14, 0xfe, !PT ;  /* 0x000000480d177812 */ /* 0x000fc800078efe0e */
[C---:B------:R-:W-:Y:S02]  /*10f00*/  ISETP.GE.AND P3, PT, R5.reuse, R57, PT ;  /* 0x000000390500720c */ /* 0x040fe40003f66270 */
[----:B------:R-:W-:Y:S01]  /*10f10*/  MUFU.TANH R20, R6 ;  /* 0x0000000600147308 */ /* 0x000fe20000002400 */
[----:B------:R-:W-:Y:S01]  /*10f20*/  ISETP.GE.AND P2, PT, R5, R58, PT ;  /* 0x0000003a0500720c */ /* 0x000fe20003f46270 */
[----:B---3--:R-:W-:Y:S01]  /*10f30*/  HMMA.16816.F32 R104, R116, R8, R104 ;  /* 0x000000087468723c */ /* 0x008fe20000001868 */
[----:B--2---:R-:W-:Y:S02]  /*10f40*/  FSEL R56, R103, -INF , !P3 ;  /* 0xff80000067387808 */ /* 0x004fe40005800000 */
[----:B-1----:R-:W-:-:S03]  /*10f50*/  FSEL R121, R121, -INF , !P2 ;  /* 0xff80000079797808 */ /* 0x002fc60005000000 */
[----:B------:R1:W2:Y:S01]  /*10f60*/  MUFU.TANH R3, R7 ;  /* 0x0000000700037308 */ /* 0x0002a20000002400 */
[C---:B------:R-:W-:Y:S01]  /*10f70*/  VIADD R8, R18.reuse, 0x31 ;  /* 0x0000003112087836 */ /* 0x040fe20000000000 */
[----:B------:R-:W-:Y:S01]  /*10f80*/  HMMA.16816.F32 R64, R116, R10, R64 ;  /* 0x0000000a7440723c */ /* 0x000fe20000001840 */
[----:B------:R-:W-:-:S03]  /*10f90*/  VIADD R9, R18, 0x39 ;  /* 0x0000003912097836 */ /* 0x000fc60000000000 */
[CC--:B------:R-:W-:Y:S02]  /*10fa0*/  ISETP.GE.AND P3, PT, R8.reuse, R57.reuse, PT ;  /* 0x000000390800720c */ /* 0x0c0fe40003f66270 */
[-C--:B------:R-:W-:Y:S01]  /*10fb0*/  ISETP.GE.AND P2, PT, R8, R58.reuse, PT ;  /* 0x0000003a0800720c */ /* 0x080fe20003f46270 */
[----:B------:R-:W-:Y:S01]  /*10fc0*/  VIADD R8, R18, 0x41 ;  /* 0x0000004112087836 */ /* 0x000fe20000000000 */
[----:B-----5:R-:W-:Y:S01]  /*10fd0*/  FSEL R126, R126, -INF , !P3 ;  /* 0xff8000007e7e7808 */ /* 0x020fe20005800000 */
[----:B------:R-:W3:Y:S01]  /*10fe0*/  MUFU.TANH R22, R22 ;  /* 0x0000001600167308 */ /* 0x000ee20000002400 */
[----:B------:R-:W-:Y:S02]  /*10ff0*/  FSEL R111, R37, -INF , !P2 ;  /* 0xff800000256f7808 */ /* 0x000fe40005000000 */
[CC--:B------:R-:W-:Y:S02]  /*11000*/  ISETP.GE.AND P1, PT, R9.reuse, R57.reuse, PT ;  /* 0x000000390900720c */ /* 0x0c0fe40003f26270 */
[-C--:B------:R-:W-:Y:S01]  /*11010*/  ISETP.GE.AND P0, PT, R9, R58.reuse, PT ;  /* 0x0000003a0900720c */ /* 0x080fe20003f06270 */
[----:B-1----:R-:W1:Y:S01]  /*11020*/  LDSM.16.M88.4 R4, [R102] ;  /* 0x000000006604783b */ /* 0x002e620000000200 */
[-C--:B------:R-:W-:Y:S01]  /*11030*/  ISETP.GE.AND P3, PT, R8, R57.reuse, PT ;  /* 0x000000390800720c */ /* 0x080fe20003f66270 */
[----:B------:R-:W-:Y:S01]  /*11040*/  VIADD R9, R18, 0x49 ;  /* 0x0000004912097836 */ /* 0x000fe20000000000 */
[-C--:B------:R-:W-:Y:S01]  /*11050*/  ISETP.GE.AND P2, PT, R8, R58.reuse, PT ;  /* 0x0000003a0800720c */ /* 0x080fe20003f46270 */
[----:B------:R-:W-:Y:S01]  /*11060*/  VIADD R8, R18, 0x51 ;  /* 0x0000005112087836 */ /* 0x000fe20000000000 */
[----:B------:R-:W-:Y:S01]  /*11070*/  FSEL R124, R124, -INF , !P1 ;  /* 0xff8000007c7c7808 */ /* 0x000fe20004800000 */
[----:B------:R-:W4:Y:S01]  /*11080*/  MUFU.TANH R59, R59 ;  /* 0x0000003b003b7308 */ /* 0x000f220000002400 */
[----:B------:R-:W-:Y:S01]  /*11090*/  FSEL R113, R28, -INF , !P0 ;  /* 0xff8000001c717808 */ /* 0x000fe20004000000 */
[----:B------:R-:W-:Y:S01]  /*110a0*/  FMUL.FTZ R46, R105, UR13 ;  /* 0x0000000d692e7c20 */ /* 0x000fe20008410000 */
[----:B------:R-:W-:Y:S01]  /*110b0*/  FSEL R122, R122, -INF , !P3 ;  /* 0xff8000007a7a7808 */ /* 0x000fe20005800000 */
[----:B------:R-:W-:Y:S01]  /*110c0*/  FMUL.FTZ R47, R107, UR13 ;  /* 0x0000000d6b2f7c20 */ /* 0x000fe20008410000 */
[----:B------:R-:W-:Y:S01]  /*110d0*/  FSEL R103, R29, -INF , !P2 ;  /* 0xff8000001d677808 */ /* 0x000fe20005000000 */
[----:B------:R-:W-:Y:S01]  /*110e0*/  FMUL.FTZ R66, R66, UR13 ;  /* 0x0000000d42427c20 */ /* 0x000fe20008410000 */
[C---:B------:R-:W-:Y:S01]  /*110f0*/  ISETP.GE.AND P1, PT, R9.reuse, R57, PT ;  /* 0x000000390900720c */ /* 0x040fe20003f26270 */
[----:B------:R-:W5:Y:S01]  /*11100*/  MUFU.TANH R112, R112 ;  /* 0x0000007000707308 */ /* 0x000f620000002400 */
[----:B------:R-:W-:-:S02]  /*11110*/  ISETP.GE.AND P0, PT, R9, R58, PT ;  /* 0x0000003a0900720c */ /* 0x000fc40003f06270 */
[C---:B------:R-:W-:Y:S02]  /*11120*/  ISETP.GE.AND P3, PT, R8.reuse, R57, PT ;  /* 0x000000390800720c */ /* 0x040fe40003f66270 */
[----:B------:R-:W-:Y:S02]  /*11130*/  ISETP.GE.AND P2, PT, R8, R58, PT ;  /* 0x0000003a0800720c */ /* 0x000fe40003f46270 */
[----:B------:R-:W5:Y:S01]  /*11140*/  LDSM.16.M88.4 R8, [R100+0x3800] ;  /* 0x003800006408783b */ /* 0x000f620000000200 */
[----:B--2---:R-:W-:Y:S01]  /*11150*/  FSEL R105, R3, -INF , !P0 ;  /* 0xff80000003697808 */ /* 0x004fe20004000000 */
[----:B------:R-:W-:Y:S01]  /*11160*/  FMUL.FTZ R3, R67, UR13 ;  /* 0x0000000d43037c20 */ /* 0x000fe20008410000 */
[----:B------:R-:W2:Y:S01]  /*11170*/  MUFU.TANH R55, R55 ;  /* 0x0000003700377308 */ /* 0x000ea20000002400 */
[----:B------:R-:W-:Y:S01]  /*11180*/  FSEL R120, R120, -INF , !P1 ;  /* 0xff80000078787808 */ /* 0x000fe20004800000 */
[----:B------:R-:W-:-:S04]  /*11190*/  DEPBAR.LE SB0, 0x0 ;  /* 0x000080000000791a */ /* 0x000fc80000000000 */
[----:B---3--:R-:W-:Y:S01]  /*111a0*/  FSEL R114, R22, -INF , !P3 ;  /* 0xff80000016727808 */ /* 0x008fe20005800000 */
[----:B------:R-:W-:Y:S01]  /*111b0*/  FMUL.FTZ R22, R108, UR13 ;  /* 0x0000000d6c167c20 */ /* 0x000fe20008410000 */
[----:B------:R-:W3:Y:S01]  /*111c0*/  MUFU.TANH R46, R46 ;  /* 0x0000002e002e7308 */ /* 0x000ee20000002400 */
[----:B----4-:R-:W-:Y:S01]  /*111d0*/  FSEL R59, R59, -INF , !P2 ;  /* 0xff8000003b3b7808 */ /* 0x010fe20005000000 */
[C---:B-1----:R-:W-:Y:S06]  /*111e0*/  HMMA.16816.F32 R60, R48.reuse, R4, R60 ;  /* 0x00000004303c723c */ /* 0x042fec000000183c */
[----:B------:R-:W1:Y:S01]  /*111f0*/  MUFU.TANH R47, R47 ;  /* 0x0000002f002f7308 */ /* 0x000e620000002400 */
[----:B------:R-:W-:Y:S01]  /*11200*/  HMMA.16816.F32 R128, R48, R6, R128 ;  /* 0x000000063080723c */ /* 0x000fe20000001880 */
[----:B------:R-:W-:Y:S01]  /*11210*/  FMUL.FTZ R4, R65, UR13 ;  /* 0x0000000d41047c20 */ /* 0x000fe20008410000 */
[----:B------:R-:W-:-:S05]  /*11220*/  VIADD R5, R18, 0x59 ;  /* 0x0000005912057836 */ /* 0x000fca0000000000 */
[----:B------:R-:W-:Y:S01]  /*11230*/  MUFU.TANH R3, R3 ;  /* 0x0000000300037308 */ /* 0x000fe20000002400 */
[----:B------:R-:W-:Y:S01]  /*11240*/  FMUL.FTZ R65, R110, UR13 ;  /* 0x0000000d6e417c20 */ /* 0x000fe20008410000 */
[C---:B------:R-:W-:Y:S01]  /*11250*/  ISETP.GE.AND P1, PT, R5.reuse, R57, PT ;  /* 0x000000390500720c */ /* 0x040fe20003f26270 */
[----:B------:R-:W-:Y:S01]  /*11260*/  FMUL.FTZ R7, R104, UR13 ;  /* 0x0000000d68077c20 */ /* 0x000fe20008410000 */
[----:B------:R-:W-:Y:S01]  /*11270*/  ISETP.GE.AND P0, PT, R5, R58, PT ;  /* 0x0000003a0500720c */ /* 0x000fe20003f06270 */
[----:B------:R-:W-:-:S03]  /*11280*/  VIADD R5, R18, 0x61 ;  /* 0x0000006112057836 */ /* 0x000fc60000000000 */
[----:B------:R-:W4:Y:S01]  /*11290*/  MUFU.TANH R4, R4 ;  /* 0x0000000400047308 */ /* 0x000f220000002400 */
[----:B------:R-:W-:Y:S01]  /*112a0*/  LOP3.LUT R6, R13, 0x10, R14, 0xfe, !PT ;  /* 0x000000100d067812 */ /* 0x000fe200078efe0e */
[----:B------:R-:W-:Y:S01]  /*112b0*/  FMUL.FTZ R49, R106, UR13 ;  /* 0x0000000d6a317c20 */ /* 0x000fe20008410000 */
[----:B-----5:R-:W-:Y:S01]  /*112c0*/  FSEL R112, R112, -INF , !P1 ;  /* 0xff80000070707808 */ /* 0x020fe20004800000 */
[----:B------:R-:W-:Y:S01]  /*112d0*/  FMUL.FTZ R50, R64, UR13 ;  /* 0x0000000d40327c20 */ /* 0x000fe20008410000 */
[C---:B------:R-:W-:Y:S01]  /*112e0*/  ISETP.GE.AND P3, PT, R5.reuse, R57, PT ;  /* 0x000000390500720c */ /* 0x040fe20003f66270 */
[----:B------:R-:W-:Y:S02]  /*112f0*/  HMMA.16816.F32 R60, R116, R8, R60 ;  /* 0x00000008743c723c */ /* 0x000fe4000000183c */
[----:B------:R-:W5:Y:S01]  /*11300*/  MUFU.TANH R44, R44 ;  /* 0x0000002c002c7308 */ /* 0x000f620000002400 */
[----:B------:R-:W-:Y:S01]  /*11310*/  ISETP.GE.AND P2, PT, R5, R58, PT ;  /* 0x0000003a0500720c */ /* 0x000fe20003f46270 */
[----:B------:R-:W-:Y:S01]  /*11320*/  VIADD R5, R18, 0x69 ;  /* 0x0000006912057836 */ /* 0x000fe20000000000 */
[----:B--2---:R-:W-:-:S02]  /*11330*/  FSEL R55, R55, -INF , !P0 ;  /* 0xff80000037377808 */ /* 0x004fc40004000000 */
[----:B---3--:R-:W-:Y:S01]  /*11340*/  FSEL R46, R46, -INF , !P3 ;  /* 0xff8000002e2e7808 */ /* 0x008fe20005800000 */
[----:B------:R-:W-:Y:S01]  /*11350*/  HMMA.16816.F32 R128, R116, R10, R128 ;  /* 0x0000000a7480723c */ /* 0x000fe20000001880 */
[-C--:B------:R-:W-:Y:S01]  /*11360*/  ISETP.GE.AND P1, PT, R5, R57.reuse, PT ;  /* 0x000000390500720c */ /* 0x080fe20003f26270 */
[----:B------:R-:W2:Y:S01]  /*11370*/  MUFU.TANH R40, R40 ;  /* 0x0000002800287308 */ /* 0x000ea20000002400 */
[----:B-1----:R-:W-:Y:S02]  /*11380*/  FSEL R47, R47, -INF , !P2 ;  /* 0xff8000002f2f7808 */ /* 0x002fe40005000000 */
[-C--:B------:R-:W-:Y:S02]  /*11390*/  ISETP.GE.AND P0, PT, R5, R58.reuse, PT ;  /* 0x0000003a0500720c */ /* 0x080fe40003f06270 */
[C---:B------:R-:W-:Y:S02]  /*113a0*/  ISETP.GE.AND P3, PT, R6.reuse, R57, PT ;  /* 0x000000390600720c */ /* 0x040fe40003f66270 */
[----:B------:R-:W-:Y:S01]  /*113b0*/  ISETP.GE.AND P2, PT, R6, R58, PT ;  /* 0x0000003a0600720c */ /* 0x000fe20003f46270 */
[----:B------:R-:W1:Y:S01]  /*113c0*/  MUFU.TANH R36, R36 ;  /* 0x0000002400247308 */ /* 0x000e620000002400 */
[----:B------:R-:W-:-:S02]  /*113d0*/  LOP3.LUT R5, R13, 0x18, R14, 0xfe, !PT ;  /* 0x000000180d057812 */ /* 0x000fc400078efe0e */
[C-C-:B------:R-:W-:Y:S02]  /*113e0*/  LOP3.LUT R6, R13.reuse, 0x20, R14.reuse, 0xfe, !PT ;  /* 0x000000200d067812 */ /* 0x140fe400078efe0e */
[----:B----4-:R-:W-:Y:S02]  /*113f0*/  FSEL R48, R4, -INF , !P1 ;  /* 0xff80000004307808 */ /* 0x010fe40004800000 */
[----:B------:R-:W-:Y:S01]  /*11400*/  LOP3.LUT R8, R13, 0x28, R14, 0xfe, !PT ;  /* 0x000000280d087812 */ /* 0x000fe200078efe0e */
[----:B------:R-:W3:Y:S01]  /*11410*/  MUFU.TANH R42, R42 ;  /* 0x0000002a002a7308 */ /* 0x000ee20000002400 */
[----:B------:R-:W-:Y:S01]  /*11420*/  FSEL R3, R3, -INF , !P0 ;  /* 0xff80000003037808 */ /* 0x000fe20004000000 */
[----:B------:R-:W-:Y:S01]  /*11430*/  FMUL.FTZ R28, R60, UR13 ;  /* 0x0000000d3c1c7c20 */ /* 0x000fe20008410000 */
[----:B------:R-:W-:Y:S01]  /*11440*/  FSEL R4, R53, -INF , !P4 ;  /* 0xff80000035047808 */ /* 0x000fe20006000000 */
[----:B------:R-:W-:Y:S01]  /*11450*/  FMUL.FTZ R61, R61, UR13 ;  /* 0x0000000d3d3d7c20 */ /* 0x000fe20008410000 */
[C---:B------:R-:W-:Y:S01]  /*11460*/  ISETP.GE.AND P1, PT, R5.reuse, R57, PT ;  /* 0x000000390500720c */ /* 0x040fe20003f26270 */
[----:B------:R-:W-:Y:S01]  /*11470*/  FMUL.FTZ R128, R128, UR13 ;  /* 0x0000000d80807c20 */ /* 0x000fe20008410000 */
[-C--:B------:R-:W-:Y:S01]  /*11480*/  ISETP.GE.AND P0, PT, R5, R58.reuse, PT ;  /* 0x0000003a0500720c */ /* 0x080fe20003f06270 */
[----:B------:R-:W4:Y:S01]  /*11490*/  MUFU.TANH R24, R24 ;  /* 0x0000001800187308 */ /* 0x000f220000002400 */
[----:B------:R-:W-:-:S02]  /*114a0*/  ISETP.GE.AND P4, PT, R6, R58, PT ;  /* 0x0000003a0600720c */ /* 0x000fc40003f86270 */
[----:B------:R-:W-:Y:S02]  /*114b0*/  FSEL R5, R52, -INF , !P5 ;  /* 0xff80000034057808 */ /* 0x000fe40006800000 */
[----:B-----5:R-:W-:Y:S02]  /*114c0*/  FSEL R44, R44, -INF , !P3 ;  /* 0xff8000002c2c7808 */ /* 0x020fe40005800000 */
[----:B--2---:R-:W-:Y:S01]  /*114d0*/  FSEL R51, R40, -INF , !P2 ;  /* 0xff80000028337808 */ /* 0x004fe20005000000 */
[----:B------:R-:W2:Y:S01]  /*114e0*/  MUFU.TANH R34, R34 ;  /* 0x0000002200227308 */ /* 0x000ea20000002400 */
[----:B------:R-:W-:Y:S02]  /*114f0*/  LOP3.LUT R9, R13, 0x38, R14, 0xfe, !PT ;  /* 0x000000380d097812 */ /* 0x000fe400078efe0e */
[-C--:B------:R-:W-:Y:S02]  /*11500*/  ISETP.GE.AND P5, PT, R6, R57.reuse, PT ;  /* 0x000000390600720c */ /* 0x080fe40003fa6270 */
[----:B------:R-:W-:-:S02]  /*11510*/  ISETP.GE.AND P3, PT, R8, R57, PT ;  /* 0x000000390800720c */ /* 0x000fc40003f66270 */
[-C--:B------:R-:W-:Y:S01]  /*11520*/  ISETP.GE.AND P2, PT, R8, R58.reuse, PT ;  /* 0x0000003a0800720c */ /* 0x080fe20003f46270 */
[----:B------:R-:W5:Y:S01]  /*11530*/  MUFU.TANH R12, R12 ;  /* 0x0000000c000c7308 */ /* 0x000f620000002400 */
[----:B------:R-:W-:Y:S02]  /*11540*/  LOP3.LUT R8, R13, 0x30, R14, 0xfe, !PT ;  /* 0x000000300d087812 */ /* 0x000fe400078efe0e */
[----:B-1----:R-:W-:Y:S02]  /*11550*/  FSEL R107, R36, -INF , !P4 ;  /* 0xff800000246b7808 */ /* 0x002fe40006000000 */
[----:B------:R-:W-:Y:S02]  /*11560*/  ISETP.GE.AND P4, PT, R9, R58, PT ;  /* 0x0000003a0900720c */ /* 0x000fe40003f86270 */
[----:B------:R-:W-:Y:S01]  /*11570*/  FSEL R6, R43, -INF , !P1 ;  /* 0xff8000002b067808 */ /* 0x000fe20004800000 */
[----:B------:R-:W1:Y:S01]  /*11580*/  MUFU.TANH R27, R27 ;  /* 0x0000001b001b7308 */ /* 0x000e620000002400 */
[----:B---3--:R-:W-:-:S02]  /*11590*/  FSEL R106, R42, -INF , !P5 ;  /* 0xff8000002a6a7808 */ /* 0x008fc40006800000 */
[--C-:B------:R-:W-:Y:S02]  /*115a0*/  LOP3.LUT R11, R13, 0x50, R14.reuse, 0xfe, !PT ;  /* 0x000000500d0b7812 */ /* 0x100fe400078efe0e */
[-C--:B------:R-:W-:Y:S02]  /*115b0*/  ISETP.GE.AND P1, PT, R8, R57.reuse, PT ;  /* 0x000000390800720c */ /* 0x080fe40003f26270 */
[-C--:B------:R-:W-:Y:S01]  /*115c0*/  ISETP.GE.AND P5, PT, R9, R57.reuse, PT ;  /* 0x000000390900720c */ /* 0x080fe20003fa6270 */
[----:B------:R-:W3:Y:S01]  /*115d0*/  MUFU.TANH R101, R101 ;  /* 0x0000006500657308 */ /* 0x000ee20000002400 */
[----:B------:R-:W-:Y:S02]  /*115e0*/  LOP3.LUT R10, R13, 0x40, R14, 0xfe, !PT ;  /* 0x000000400d0a7812 */ /* 0x000fe400078efe0e */
[----:B----4-:R-:W-:Y:S02]  /*115f0*/  FSEL R117, R24, -INF , !P4 ;  /* 0xff80000018757808 */ /* 0x010fe40006000000 */
[----:B------:R-:W-:-:S02]  /*11600*/  ISETP.GE.AND P4, PT, R11, R57, PT ;  /* 0x000000390b00720c */ /* 0x000fc40003f86270 */
[----:B------:R-:W-:Y:S01]  /*11610*/  FSEL R60, R32, -INF , !P3 ;  /* 0xff800000203c7808 */ /* 0x000fe20005800000 */
[----:B------:R-:W4:Y:S01]  /*11620*/  MUFU.TANH R123, R123 ;  /* 0x0000007b007b7308 */ /* 0x000f220000002400 */
[----:B--2---:R-:W-:Y:S02]  /*11630*/  FSEL R64, R34, -INF , !P1 ;  /* 0xff80000022407808 */ /* 0x004fe40004800000 */
[----:B-----5:R-:W-:Y:S02]  /*11640*/  FSEL R104, R12, -INF , !P5 ;  /* 0xff8000000c687808 */ /* 0x020fe40006800000 */
[----:B------:R-:W-:Y:S02]  /*11650*/  FSEL R67, R33, -INF , !P2 ;  /* 0xff80000021437808 */ /* 0x000fe40005000000 */
[-C--:B------:R-:W-:Y:S01]  /*11660*/  ISETP.GE.AND P3, PT, R10, R57.reuse, PT ;  /* 0x000000390a00720c */ /* 0x080fe20003f66270 */
[----:B------:R-:W-:Y:S01]  /*11670*/  MUFU.TANH R22, R22 ;  /* 0x0000001600167308 */ /* 0x000fe20000002400 */
[----:B------:R-:W-:-:S02]  /*11680*/  ISETP.GE.AND P1, PT, R23, R57, PT ;  /* 0x000000391700720c */ /* 0x000fc40003f26270 */
[-C--:B------:R-:W-:Y:S02]  /*11690*/  ISETP.GE.AND P5, PT, R11, R58.reuse, PT ;  /* 0x0000003a0b00720c */ /* 0x080fe40003fa6270 */
[----:B------:R-:W-:Y:S02]  /*116a0*/  FSEL R53, R41, -INF , !P0 ;  /* 0xff80000029357808 */ /* 0x000fe40004000000 */
[-C--:B------:R-:W-:Y:S01]  /*116b0*/  ISETP.GE.AND P2, PT, R10, R58.reuse, PT ;  /* 0x0000003a0a00720c */ /* 0x080fe20003f46270 */
[----:B------:R2:W-:Y:S01]  /*116c0*/  MUFU.TANH R9, R28 ;  /* 0x0000001c00097308 */ /* 0x0005e20000002400 */
[----:B------:R-:W-:Y:S02]  /*116d0*/  LOP3.LUT R11, R13, 0x60, R14, 0xfe, !PT ;  /* 0x000000600d0b7812 */ /* 0x000fe400078efe0e */
[----:B------:R-:W-:Y:S02]  /*116e0*/  ISETP.GE.AND P0, PT, R8, R58, PT ;  /* 0x0000003a0800720c */ /* 0x000fe40003f06270 */
[----:B------:R-:W-:-:S02]  /*116f0*/  P2R R24, PR, RZ, 0x10 ;  /* 0x00000010ff187803 */ /* 0x000fc40000000000 */
[----:B------:R-:W-:Y:S01]  /*11700*/  FSEL R116, R25, -INF , !P3 ;  /* 0xff80000019747808 */ /* 0x000fe20005800000 */
[----:B------:R-:W5:Y:S01]  /*11710*/  MUFU.TANH R7, R7 ;  /* 0x0000000700077308 */ /* 0x000f620000002400 */
[----:B-1----:R-:W-:Y:S01]  /*11720*/  FSEL R118, R27, -INF , !P1 ;  /* 0xff8000001b767808 */ /* 0x002fe20004800000 */
[----:B------:R-:W-:Y:S01]  /*11730*/  FMUL.FTZ R27, R62, UR13 ;  /* 0x0000000d3e1b7c20 */ /* 0x000fe20008410000 */
[--C-:B------:R-:W-:Y:S01]  /*11740*/  LOP3.LUT R12, R13, 0x58, R14.reuse, 0xfe, !PT ;  /* 0x000000580d0c7812 */ /* 0x100fe200078efe0e */
[----:B------:R-:W-:Y:S01]  /*11750*/  FMUL.FTZ R25, R130, UR13 ;  /* 0x0000000d82197c20 */ /* 0x000fe20008410000 */
[----:B------:R-:W-:Y:S01]  /*11760*/  FSEL R119, R26, -INF , !P2 ;  /* 0xff8000001a777808 */ /* 0x000fe20005000000 */
[----:B------:R-:W-:Y:S01]  /*11770*/  FMUL.FTZ R26, R63, UR13 ;  /* 0x0000000d3f1a7c20 */ /* 0x000fe20008410000 */
[C---:B------:R-:W-:Y:S01]  /*11780*/  ISETP.GE.AND P3, PT, R11.reuse, R57, PT ;  /* 0x000000390b00720c */ /* 0x040fe20003f66270 */
[----:B------:R-:W1:Y:S01]  /*11790*/  MUFU.TANH R21, R21 ;  /* 0x0000001500157308 */ /* 0x000e620000002400 */
[----:B------:R-:W-:Y:S01]  /*117a0*/  ISETP.GE.AND P1, PT, R11, R58, PT ;  /* 0x0000003a0b00720c */ /* 0x000fe20003f26270 */
[----:B--2---:R-:W-:Y:S01]  /*117b0*/  FMUL.FTZ R28, R129, UR13 ;  /* 0x0000000d811c7c20 */ /* 0x004fe20008410000 */
[----:B------:R-:W-:Y:S01]  /*117c0*/  ISETP.NE.AND P2, PT, R24, RZ, PT ;  /* 0x000000ff1800720c */ /* 0x000fe20003f45270 */
[----:B------:R-:W-:Y:S01]  /*117d0*/  FMUL.FTZ R24, R131, UR13 ;  /* 0x0000000d83187c20 */ /* 0x000fe20008410000 */
[----:B------:R-:W-:-:S02]  /*117e0*/  LOP3.LUT R11, R13, 0x70, R14, 0xfe, !PT ;  /* 0x000000700d0b7812 */ /* 0x000fc400078efe0e */
[CC--:B------:R-:W-:Y:S01]  /*117f0*/  ISETP.GE.AND P6, PT, R12.reuse, R57.reuse, PT ;  /* 0x000000390c00720c */ /* 0x0c0fe20003fc6270 */
[----:B------:R2:W1:Y:S01]  /*11800*/  MUFU.TANH R8, R66 ;  /* 0x0000004200087308 */ /* 0x0004620000002400 */
[----:B---3--:R-:W-:Y:S02]  /*11810*/  FSEL R101, R101, -INF , !P5 ;  /* 0xff80000065657808 */ /* 0x008fe40006800000 */
[----:B----4-:R-:W-:Y:S02]  /*11820*/  FSEL R123, R123, -INF , !P0 ;  /* 0xff8000007b7b7808 */ /* 0x010fe40004000000 */
[----:B------:R-:W-:Y:S02]  /*11830*/  ISETP.GE.AND P5, PT, R11, R57, PT ;  /* 0x000000390b00720c */ /* 0x000fe40003fa6270 */
[-C--:B------:R-:W-:Y:S01]  /*11840*/  ISETP.GE.AND P0, PT, R23, R58.reuse, PT ;  /* 0x0000003a1700720c */ /* 0x080fe20003f06270 */
[----:B------:R-:W3:Y:S01]  /*11850*/  MUFU.TANH R65, R65 ;  /* 0x0000004100417308 */ /* 0x000ee20000002400 */
[----:B------:R-:W-:-:S02]  /*11860*/  ISETP.GE.AND P4, PT, R12, R58, PT ;  /* 0x0000003a0c00720c */ /* 0x000fc40003f86270 */
[----:B------:R-:W-:Y:S02]  /*11870*/  LOP3.LUT R12, R13, 0x68, R14, 0xfe, !PT ;  /* 0x000000680d0c7812 */ /* 0x000fe400078efe0e */
[----:B------:R-:W-:Y:S02]  /*11880*/  FSEL R115, R20, -INF , !P0 ;  /* 0xff80000014737808 */ /* 0x000fe40004000000 */
[----:B-----5:R-:W-:Y:S01]  /*11890*/  FSEL R52, R7, -INF , !P3 ;  /* 0xff80000007347808 */ /* 0x020fe20005800000 */
[----:B------:R-:W4:Y:S01]  /*118a0*/  MUFU.TANH R49, R49 ;  /* 0x0000003100317308 */ /* 0x000f220000002400 */
[----:B--2---:R-:W-:Y:S01]  /*118b0*/  FSEL R66, R22, -INF , !P6 ;  /* 0xff80000016427808 */ /* 0x004fe20007000000 */
[C---:B------:R-:W-:Y:S01]  /*118c0*/  VIADD R7, R18.reuse, 0x71 ;  /* 0x0000007112077836 */ /* 0x040fe20000000000 */
[----:B------:R-:W-:Y:S01]  /*118d0*/  FSEL R22, R9, -INF , !P5 ;  /* 0xff80000009167808 */ /* 0x000fe20006800000 */
[----:B------:R-:W-:Y:S01]  /*118e0*/  VIADD R18, R18, 0x79 ;  /* 0x0000007912127836 */ /* 0x000fe20000000000 */
[----:B------:R-:W-:-:S02]  /*118f0*/  ISETP.NE.AND P5, PT, R19, RZ, PT ;  /* 0x000000ff1300720c */ /* 0x000fc40003fa5270 */
[----:B------:R-:W-:Y:S01]  /*11900*/  ISETP.GE.AND P0, PT, R12, R58, PT ;  /* 0x0000003a0c00720c */ /* 0x000fe20003f06270 */
[----:B------:R-:W2:Y:S01]  /*11910*/  MUFU.TANH R50, R50 ;  /* 0x0000003200327308 */ /* 0x000ea20000002400 */
[----:B-1----:R-:W-:Y:S02]  /*11920*/  FSEL R108, R21, -INF , !P2 ;  /* 0xff800000156c7808 */ /* 0x002fe40005000000 */
[----:B------:R-:W-:Y:S02]  /*11930*/  FSEL R20, R8, -INF , !P0 ;  /* 0xff80000008147808 */ /* 0x000fe40004000000 */
[-C--:B------:R-:W-:Y:S02]  /*11940*/  ISETP.GE.AND P2, PT, R12, R57.reuse, PT ;  /* 0x000000390c00720c */ /* 0x080fe40003f46270 */
[----:B------:R-:W-:Y:S01]  /*11950*/  ISETP.GE.AND P0, PT, R7, R57, PT ;  /* 0x000000390700720c */ /* 0x000fe20003f06270 */
[----:B------:R-:W1:Y:S01]  /*11960*/  MUFU.TANH R10, R61 ;  /* 0x0000003d000a7308 */ /* 0x000e620000002400 */
[----:B------:R-:W-:-:S02]  /*11970*/  LOP3.LUT R14, R13, 0x78, R14, 0xfe, !PT ;  /* 0x000000780d0e7812 */ /* 0x000fc400078efe0e */
[----:B---3--:R-:W-:Y:S02]  /*11980*/  FSEL R65, R65, -INF , !P4 ;  /* 0xff80000041417808 */ /* 0x008fe40006000000 */
[----:B----4-:R-:W-:Y:S02]  /*11990*/  FSEL R49, R49, -INF , !P1 ;  /* 0xff80000031317808 */ /* 0x010fe40004800000 */
[-C--:B------:R-:W-:Y:S01]  /*119a0*/  ISETP.GE.AND P6, PT, R11, R58.reuse, PT ;  /* 0x0000003a0b00720c */ /* 0x080fe20003fc6270 */
[----:B------:R-:W3:Y:S01]  /*119b0*/  MUFU.TANH R23, R128 ;  /* 0x0000008000177308 */ /* 0x000ee20000002400 */
[----:B--2---:R-:W-:Y:S02]  /*119c0*/  FSEL R50, R50, -INF , !P2 ;  /* 0xff80000032327808 */ /* 0x004fe40005000000 */
[C---:B------:R-:W-:Y:S02]  /*119d0*/  ISETP.GE.AND P4, PT, R14.reuse, R57, PT ;  /* 0x000000390e00720c */ /* 0x040fe40003f86270 */
[----:B------:R-:W-:-:S02]  /*119e0*/  ISETP.GE.AND P3, PT, R14, R58, PT ;  /* 0x0000003a0e00720c */ /* 0x000fc40003f66270 */
[-C--:B------:R-:W-:Y:S01]  /*119f0*/  ISETP.GE.AND P2, PT, R7, R58.reuse, PT ;  /* 0x0000003a0700720c */ /* 0x080fe20003f46270 */
[----:B------:R-:W2:Y:S01]  /*11a00*/  MUFU.TANH R28, R28 ;  /* 0x0000001c001c7308 */ /* 0x000ea20000002400 */
[----:B-1----:R-:W-:Y:S01]  /*11a10*/  FSEL R21, R10, -INF , !P0 ;  /* 0xff8000000a157808 */ /* 0x002fe20004000000 */
[----:B------:R-:W-:Y:S01]  /*11a20*/  BAR.SYNC.DEFER_BLOCKING 0x0 ;  /* 0x0000000000007b1d */ /* 0x000fe20000010000 */
[C---:B------:R-:W-:Y:S02]  /*11a30*/  ISETP.GE.AND P1, PT, R18.reuse, R57, PT ;  /* 0x000000391200720c */ /* 0x040fe40003f26270 */
[----:B------:R-:W-:-:S03]  /*11a40*/  ISETP.GE.AND P0, PT, R18, R58, PT ;  /* 0x0000003a1200720c */ /* 0x000fc60003f06270 */
[----:B------:R-:W1:Y:S01]  /*11a50*/  MUFU.TANH R27, R27 ;  /* 0x0000001b001b7308 */ /* 0x000e620000002400 */
[----:B---3--:R-:W-:-:S07]  /*11a60*/  FSEL R23, R23, -INF , !P4 ;  /* 0xff80000017177808 */ /* 0x008fce0006000000 */
        /* <DEDUP_REMOVED lines=70> */
.L_x_6764:
[----:B------:R-:W-:Y:S02]  /*11ed0*/  ULDC UR8, c[0x0][0x248] ;  /* 0x0000920000087ab9 */ /* 0x000fe40000000800 */
[----:B------:R-:W-:-:S06]  /*11ee0*/  USHF.L.U32 UR4, UR8, 0x7, URZ ;  /* 0x0000000708047899 */ /* 0x000fcc000800063f */
[----:B------:R-:W-:-:S04]  /*11ef0*/  IADD3 R12, RZ, -UR4, RZ ;  /* 0x80000004ff0c7c10 */ /* 0x000fc8000fffe0ff */
[----:B------:R-:W-:-:S07]  /*11f00*/  SHF.R.S32.HI R8, RZ, 0x1f, R12 ;  /* 0x0000001fff087819 */ /* 0x000fce000001140c */
.L_x_6765:
        /* <DEDUP_REMOVED lines=32> */
.L_x_6763:
[----:B------:R-:W-:Y:S02]  /*12110*/  FMNMX.FTZ R7, R2, R54, !PT ;  /* 0x0000003602077209 */ /* 0x000fe40007810000 */
        /* <DEDUP_REMOVED lines=83> */
[----:B-1----:R-:W-:Y:S01]  /*12650*/  FMNMX.FTZ R41, R8, R41, !PT ;  /* 0x0000002908297209 */ /* 0x002fe20007810000 */
[--C-:B------:R-:W-:Y:S01]  /*12660*/  FFMA.FTZ R61, R106, UR10, -R39.reuse ;  /* 0x0000000a6a3d7c23 */ /* 0x100fe20008010827 */
[--C-:B------:R-:W-:Y:S01]  /*12670*/  FFMA.FTZ R56, R56, UR10, -R39.reuse ;  /* 0x0000000a38387c23 */ /* 0x100fe20008010827 */
[--C-:B------:R-:W-:Y:S01]  /*12680*/  FFMA.FTZ R57, R132, UR10, -R39.reuse ;  /* 0x0000000a84397c23 */ /* 0x100fe20008010827 */
[C---:B------:R-:W-:Y:S01]  /*12690*/  FSETP.NEU.FTZ.AND P0, PT, R41.reuse, -INF , PT ;  /* 0xff8000002900780b */ /* 0x040fe20003f1d000 */
[C---:B------:R-:W-:Y:S01]  /*126a0*/  FMUL.FTZ R32, R41.reuse, UR10 ;  /* 0x0000000a29207c20 */ /* 0x040fe20008410000 */
[----:B------:R-:W-:Y:S01]  /*126b0*/  MUFU.EX2 R40, R40 ;  /* 0x0000002800287308 */ /* 0x000fe20000000800 */
[--C-:B------:R-:W-:Y:S01]  /*126c0*/  FFMA.FTZ R116, R116, UR10, -R39.reuse ;  /* 0x0000000a74747c23 */ /* 0x100fe20008010827 */
[----:B------:R-:W-:Y:S01]  /*126d0*/  FSEL R9, R41, RZ, P0 ;  /* 0x000000ff29097208 */ /* 0x000fe20000000000 */
[--C-:B------:R-:W-:Y:S01]  /*126e0*/  FFMA.FTZ R118, R118, UR10, -R39.reuse ;  /* 0x0000000a76767c23 */ /* 0x100fe20008010827 */
[----:B------:R-:W-:Y:S01]  /*126f0*/  FSEL R32, R32, RZ, P0 ;  /* 0x000000ff20207208 */ /* 0x000fe20000000000 */
[--C-:B------:R-:W-:Y:S01]  /*12700*/  FFMA.FTZ R66, R66, UR10, -R39.reuse ;  /* 0x0000000a42427c23 */ /* 0x100fe20008010827 */
[----:B------:R-:W-:Y:S01]  /*12710*/  FFMA.FTZ R52, R52, UR10, -R39 ;  /* 0x0000000a34347c23 */ /* 0x000fe20008010827 */
[----:B------:R-:W-:Y:S01]  /*12720*/  FADD.FTZ R0, R0, -R9 ;  /* 0x8000000900007221 */ /* 0x000fe20000010000 */
[----:B------:R-:W-:Y:S01]  /*12730*/  MUFU.EX2 R38, R38 ;  /* 0x0000002600267308 */ /* 0x000fe20000000800 */
[--C-:B------:R-:W-:Y:S01]  /*12740*/  FFMA.FTZ R29, R5, UR10, -R32.reuse ;  /* 0x0000000a051d7c23 */ /* 0x100fe20008010820 */
[----:B------:R-:W-:Y:S01]  /*12750*/  FSEL R5, R42, RZ, P1 ;  /* 0x000000ff2a057208 */ /* 0x000fe20000800000 */
[--C-:B------:R-:W-:Y:S01]  /*12760*/  FFMA.FTZ R12, R45, UR10, -R32.reuse ;  /* 0x0000000a2d0c7c23 */ /* 0x100fe20008010820 */
[----:B------:R-:W-:Y:S01]  /*12770*/  LDSM.16.MT88.4 R8, [R156+0x6000] ;  /* 0x006000009c08783b */ /* 0x000fe20000004200 */
[--C-:B------:R-:W-:Y:S01]  /*12780*/  FFMA.FTZ R31, R15, UR10, -R32.reuse ;  /* 0x0000000a0f1f7c23 */ /* 0x100fe20008010820 */
[--C-:B------:R-:W-:Y:S01]  /*12790*/  FFMA.FTZ R30, R17, UR10, -R32.reuse ;  /* 0x0000000a111e7c23 */ /* 0x100fe20008010820 */
[----:B------:R-:W-:Y:S01]  /*127a0*/  FADD.FTZ R45, R2, -R5 ;  /* 0x80000005022d7221 */ /* 0x000fe20000010000 */
[----:B------:R-:W-:Y:S01]  /*127b0*/  FMUL.FTZ R43, R0, UR10 ;  /* 0x0000000a002b7c20 */ /* 0x000fe20008410000 */
[----:B------:R-:W1:Y:S01]  /*127c0*/  LDSM.16.MT88.4 R4, [R158+0x6000] ;  /* 0x006000009e04783b */ /* 0x000e620000004200 */
[----:B------:R-:W2:Y:S01]  /*127d0*/  MUFU.EX2 R36, R36 ;  /* 0x0000002400247308 */ /* 0x000ea20000000800 */
[----:B------:R-:W-:Y:S01]  /*127e0*/  FMUL.FTZ R45, R45, UR10 ;  /* 0x0000000a2d2d7c20 */ /* 0x000fe20008410000 */
[--C-:B------:R-:W-:Y:S01]  /*127f0*/  FFMA.FTZ R0, R51, UR10, -R32.reuse ;  /* 0x0000000a33007c23 */ /* 0x100fe20008010820 */
[----:B------:R-:W3:Y:S01]  /*12800*/  LDSM.16.MT88.4 R16, [R155+0x6000] ;  /* 0x006000009b10783b */ /* 0x000ee20000004200 */
        /* <DEDUP_REMOVED lines=28> */
[----:B------:R2:W5:Y:S01]  /*129d0*/  MUFU.EX2 R2, R12 ;  /* 0x0000000c00027308 */ /* 0x0005620000000800 */
        /* <DEDUP_REMOVED lines=16> */
[----:B--2---:R-:W-:Y:S01]  /*12ae0*/  F2FP.F16.F32.PACK_AB R12, R38, R40 ;  /* 0x00000028260c723e */ /* 0x004fe200000000ff */
[--C-:B------:R-:W-:Y:S01]  /*12af0*/  FFMA.FTZ R123, R23, UR10, -R39.reuse ;  /* 0x0000000a177b7c23 */ /* 0x100fe20008010827 */
[----:B-----5:R-:W-:Y:S01]  /*12b00*/  F2FP.F16.F32.PACK_AB R15, R2, R29 ;  /* 0x0000001d020f723e */ /* 0x020fe200000000ff */
[----:B------:R-:W-:Y:S01]  /*12b10*/  LDSM.16.MT88.4 R20, [R154+0x9000] ;  /* 0x009000009a14783b */ /* 0x000fe20000004200 */
[----:B------:R-:W-:-:S03]  /*12b20*/  FFMA.FTZ R28, R28, UR10, -R39 ;  /* 0x0000000a1c1c7c23 */ /* 0x000fc60008010827 */
[----:B------:R-:W-:Y:S01]  /*12b30*/  MUFU.EX2 R35, R35 ;  /* 0x0000002300237308 */ /* 0x000fe20000000800 */
        /* <DEDUP_REMOVED lines=18> */
[-C--:B------:R-:W-:Y:S01]  /*12c60*/  FMUL.FTZ R81, R81, R45.reuse ;  /* 0x0000002d51517220 */ /* 0x080fe20000410000 */
[----:B------:R-:W-:Y:S01]  /*12c70*/  FMUL.FTZ R76, R76, R45 ;  /* 0x0000002d4c4c7220 */ /* 0x000fe20000410000 */
[-C--:B------:R-:W-:Y:S01]  /*12c80*/  FMUL.FTZ R82, R82, R43.reuse ;  /* 0x0000002b52527220 */ /* 0x080fe20000410000 */
[----:B------:R-:W-:Y:S01]  /*12c90*/  FMUL.FTZ R83, R83, R43 ;  /* 0x0000002b53537220 */ /* 0x000fe20000410000 */
[C---:B------:R-:W-:Y:S01]  /*12ca0*/  HMMA.16816.F32 R92, R12.reuse, R6, R92 ;  /* 0x000000060c5c723c */ /* 0x040fe2000000185c */
[----:B------:R-:W1:Y:S01]  /*12cb0*/  LDSM.16.MT88.4 R4, [R154+0x6000] ;  /* 0x006000009a04783b */ /* 0x000e620000004200 */
[----:B------:R-:W-:Y:S01]  /*12cc0*/  FMUL.FTZ R77, R77, R45 ;  /* 0x0000002d4d4d7220 */ /* 0x000fe20000410000 */
[-C--:B------:R-:W-:Y:S01]  /*12cd0*/  FMUL.FTZ R78, R78, R43.reuse ;  /* 0x0000002b4e4e7220 */ /* 0x080fe20000410000 */
[----:B------:R-:W-:Y:S01]  /*12ce0*/  FMUL.FTZ R79, R79, R43 ;  /* 0x0000002b4f4f7220 */ /* 0x000fe20000410000 */
[----:B------:R-:W2:Y:S01]  /*12cf0*/  MUFU.EX2 R34, R34 ;  /* 0x0000002200227308 */ /* 0x000ea20000000800 */
[C---:B------:R-:W-:Y:S01]  /*12d00*/  HMMA.16816.F32 R88, R12.reuse, R8, R88 ;  /* 0x000000080c58723c */ /* 0x040fe20000001858 */
[-C--:B------:R-:W-:Y:S01]  /*12d10*/  FMUL.FTZ R72, R72, R45.reuse ;  /* 0x0000002d48487220 */ /* 0x080fe20000410000 */
[-C--:B------:R-:W-:Y:S01]  /*12d20*/  FMUL.FTZ R73, R73, R45.reuse ;  /* 0x0000002d49497220 */ /* 0x080fe20000410000 */
[----:B------:R-:W-:Y:S01]  /*12d30*/  FMUL.FTZ R68, R68, R45 ;  /* 0x0000002d44447220 */ /* 0x000fe20000410000 */
[-C--:B------:R-:W-:Y:S01]  /*12d40*/  FMUL.FTZ R74, R74, R43.reuse ;  /* 0x0000002b4a4a7220 */ /* 0x080fe20000410000 */
[----:B------:R-:W-:Y:S01]  /*12d50*/  FMUL.FTZ R75, R75, R43 ;  /* 0x0000002b4b4b7220 */ /* 0x000fe20000410000 */
[C---:B------:R-:W-:Y:S01]  /*12d60*/  HMMA.16816.F32 R84, R12.reuse, R10, R84 ;  /* 0x0000000a0c54723c */ /* 0x040fe20000001854 */
[----:B------:R-:W4:Y:S01]  /*12d70*/  LDSM.16.MT88.4 R8, [R158+0x6800] ;  /* 0x006800009e08783b */ /* 0x000f220000004200 */
[----:B------:R-:W-:Y:S01]  /*12d80*/  MUFU.EX2 R33, R33 ;  /* 0x0000002100217308 */ /* 0x000fe20000000800 */
[----:B------:R-:W-:Y:S01]  /*12d90*/  FMUL.FTZ R69, R69, R45 ;  /* 0x0000002d45457220 */ /* 0x000fe20000410000 */
[-C--:B------:R-:W-:Y:S01]  /*12da0*/  FMUL.FTZ R70, R70, R43.reuse ;  /* 0x0000002b46467220 */ /* 0x080fe20000410000 */
[----:B------:R-:W-:Y:S01]  /*12db0*/  FMUL.FTZ R71, R71, R43 ;  /* 0x0000002b47477220 */ /* 0x000fe20000410000 */
[----:B---3--:R-:W-:Y:S01]  /*12dc0*/  HMMA.16816.F32 R80, R12, R16, R80 ;  /* 0x000000100c50723c */ /* 0x008fe20000001850 */
[----:B------:R-:W-:Y:S01]  /*12dd0*/  FFMA.FTZ R45, R181, R45, R40 ;  /* 0x0000002db52d7223 */ /* 0x000fe20000010028 */
[----:B------:R-:W-:-:S02]  /*12de0*/  FFMA.FTZ R43, R180, R43, R31 ;  /* 0x0000002bb42b7223 */ /* 0x000fc4000001001f */
[----:B------:R-:W-:Y:S01]  /*12df0*/  MUFU.EX2 R44, R44 ;  /* 0x0000002c002c7308 */ /* 0x000fe20000000800 */
[----:B------:R-:W-:Y:S01]  /*12e00*/  FADD.FTZ R38, R38, R45 ;  /* 0x0000002d26267221 */ /* 0x000fe20000010000 */
[----:B------:R-:W-:Y:S01]  /*12e10*/  HMMA.16816.F32 R76, R12, R18, R76 ;  /* 0x000000120c4c723c */ /* 0x000fe2000000184c */
[----:B------:R-:W3:Y:S01]  /*12e20*/  LDSM.16.MT88.4 R16, [R156+0x6800] ;  /* 0x006800009c10783b */ /* 0x000ee20000004200 */
[----:B------:R-:W-:Y:S01]  /*12e30*/  FADD.FTZ R30, R30, R43 ;  /* 0x0000002b1e1e7221 */ /* 0x000fe20000010000 */
[----:B------:R-:W-:-:S03]  /*12e40*/  FADD.FTZ R37, R37, R38 ;  /* 0x0000002625257221 */ /* 0x000fc60000010000 */
[----:B------:R-:W-:Y:S01]  /*12e50*/  MUFU.EX2 R0, R0 ;  /* 0x0000000000007308 */ /* 0x000fe20000000800 */
[----:B------:R-:W-:Y:S01]  /*12e60*/  FADD.FTZ R29, R29, R30 ;  /* 0x0000001e1d1d7221 */ /* 0x000fe20000010000 */
[----:B------:R-:W-:Y:S01]  /*12e70*/  FADD.FTZ R36, R36, R37 ;  /* 0x0000002524247221 */ /* 0x000fe20000010000 */
[--C-:B------:R-:W-:Y:S01]  /*12e80*/  FFMA.FTZ R30, R27, UR10, -R32.reuse ;  /* 0x0000000a1b1e7c23 */ /* 0x100fe20008010820 */
[----:B------:R-:W-:Y:S01]  /*12e90*/  FFMA.FTZ R27, R26, UR10, -R32 ;  /* 0x0000000a1a1b7c23 */ /* 0x000fe20008010820 */
[----:B------:R-:W-:-:S03]  /*12ea0*/  FADD.FTZ R29, R2, R29 ;  /* 0x0000001d021d7221 */ /* 0x000fc60000010000 */
[----:B------:R-:W5:Y:S01]  /*12eb0*/  MUFU.EX2 R51, R51 ;  /* 0x0000003300337308 */ /* 0x000f620000000800 */
[C---:B-1----:R-:W-:Y:S07]  /*12ec0*/  HMMA.16816.F32 R72, R12.reuse, R4, R72 ;  /* 0x000000040c48723c */ /* 0x042fee0000001848 */
[----:B------:R-:W-:Y:S01]  /*12ed0*/  MUFU.EX2 R53, R53 ;  /* 0x0000003500357308 */ /* 0x000fe20000000800 */
[----:B------:R-:W-:Y:S01]  /*12ee0*/  HMMA.16816.F32 R68, R12, R6, R68 ;  /* 0x000000060c44723c */ /* 0x000fe20000001844 */
[----:B------:R-:W1:Y:S06]  /*12ef0*/  LDSM.16.MT88.4 R4, [R155+0x6800] ;  /* 0x006800009b04783b */ /* 0x000e6c0000004200 */
[----:B------:R-:W4:Y:S01]  /*12f00*/  MUFU.EX2 R54, R54 ;  /* 0x0000003600367308 */ /* 0x000f220000000800 */
[----:B--2---:R-:W-:Y:S01]  /*12f10*/  F2FP.F16.F32.PACK_AB R12, R34, R35 ;  /* 0x00000023220c723e */ /* 0x004fe200000000ff */
[----:B------:R-:W-:Y:S01]  /*12f20*/  FADD.FTZ R35, R35, R36 ;  /* 0x0000002423237221 */ /* 0x000fe20000010000 */
[----:B-----5:R-:W-:Y:S01]  /*12f30*/  F2FP.F16.F32.PACK_AB R13, R51, R0 ;  /* 0x00000000330d723e */ /* 0x020fe200000000ff */
[----:B------:R-:W-:Y:S01]  /*12f40*/  FADD.FTZ R0, R0, R29 ;  /* 0x0000001d00007221 */ /* 0x000fe20000010000 */
[----:B------:R-:W-:Y:S01]  /*12f50*/  F2FP.F16.F32.PACK_AB R14, R44, R33 ;  /* 0x000000212c0e723e */ /* 0x000fe200000000ff */
[----:B------:R-:W-:-:S02]  /*12f60*/  FADD.FTZ R34, R34, R35 ;  /* 0x0000002322227221 */ /* 0x000fc40000010000 */
[----:B------:R-:W-:Y:S01]  /*12f70*/  MUFU.EX2 R61, R61 ;  /* 0x0000003d003d7308 */ /* 0x000fe20000000800 */
[----:B------:R-:W-:Y:S01]  /*12f80*/  FADD.FTZ R0, R51, R0 ;  /* 0x0000000033007221 */ /* 0x000fe20000010000 */
[----:B------:R-:W-:-:S04]  /*12f90*/  FADD.FTZ R33, R33, R34 ;  /* 0x0000002221217221 */ /* 0x000fc80000010000 */
[----:B------:R-:W-:Y:S02]  /*12fa0*/  FADD.FTZ R44, R44, R33 ;  /* 0x000000212c2c7221 */ /* 0x000fe40000010000 */
[----:B------:R-:W2:Y:S01]  /*12fb0*/  MUFU.EX2 R56, R56 ;  /* 0x0000003800387308 */ /* 0x000ea20000000800 */
[----:B----4-:R-:W-:Y:S01]  /*12fc0*/  F2FP.F16.F32.PACK_AB R15, R54, R53 ;  /* 0x00000035360f723e */ /* 0x010fe200000000ff */
[----:B------:R-:W-:Y:S01]  /*12fd0*/  FADD.FTZ R53, R53, R0 ;  /* 0x0000000035357221 */ /* 0x000fe20000010000 */
[--C-:B------:R-:W-:Y:S01]  /*12fe0*/  FFMA.FTZ R0, R25, UR10, -R32.reuse ;  /* 0x0000000a19007c23 */ /* 0x100fe20008010820 */
[----:B------:R-:W-:Y:S02]  /*12ff0*/  FFMA.FTZ R25, R24, UR10, -R32 ;  /* 0x0000000a18197c23 */ /* 0x000fe40008010820 */
[----:B------:R-:W-:Y:S02]  /*13000*/  FADD.FTZ R54, R54, R53 ;  /* 0x0000003536367221 */ /* 0x000fe40000010000 */
[C---:B------:R-:W-:Y:S01]  /*13010*/  HMMA.16816.F32 R96, R12.reuse, R8, R96 ;  /* 0x000000080c60723c */ /* 0x040fe20000001860 */
[----:B------:R-:W-:Y:S05]  /*13020*/  MUFU.EX2 R58, R58 ;  /* 0x0000003a003a7308 */ /* 0x000fea0000000800 */
[C---:B------:R-:W-:Y:S01]  /*13030*/  HMMA.16816.F32 R92, R12.reuse, R10, R92 ;  /* 0x0000000a0c5c723c */ /* 0x040fe2000000185c */
[----:B------:R-:W4:Y:S02]  /*13040*/  LDSM.16.MT88.4 R8, [R154+0x6800] ;  /* 0x006800009a08783b */ /* 0x000f240000004200 */
[----:B------:R-:W-:Y:S03]  /*13050*/  MUFU.EX2 R57, R57 ;  /* 0x0000003900397308 */ /* 0x000fe60000000800 */
        /* <DEDUP_REMOVED lines=9> */
[----:B------:R-:W3:Y:S01]  /*130f0*/  MUFU.EX2 R67, R67 ;  /* 0x0000004300437308 */ /* 0x000ee20000000800 */
[C---:B----4-:R-:W-:Y:S07]  /*13100*/  HMMA.16816.F32 R72, R12.reuse, R8, R72 ;  /* 0x000000080c48723c */ /* 0x050fee0000001848 */
[----:B------:R-:W-:Y:S01]  /*13110*/  MUFU.EX2 R109, R109 ;  /* 0x0000006d006d7308 */ /* 0x000fe20000000800 */
[----:B------:R-:W-:Y:S01]  /*13120*/  HMMA.16816.F32 R68, R12, R10, R68 ;  /* 0x0000000a0c44723c */ /* 0x000fe20000001844 */
[----:B------:R-:W4:Y:S06]  /*13130*/  LDSM.16.MT88.4 R8, [R155+0x7000] ;  /* 0x007000009b08783b */ /* 0x000f2c0000004200 */
[----:B------:R-:W4:Y:S01]  /*13140*/  MUFU.EX2 R64, R64 ;  /* 0x0000004000407308 */ /* 0x000f220000000800 */
[----:B--2---:R-:W-:Y:S01]  /*13150*/  F2FP.F16.F32.PACK_AB R12, R56, R61 ;  /* 0x0000003d380c723e */ /* 0x004fe200000000ff */
[----:B------:R-:W-:Y:S01]  /*13160*/  FADD.FTZ R61, R61, R44 ;  /* 0x0000002c3d3d7221 */ /* 0x000fe20000010000 */
[----:B-1----:R-:W-:Y:S01]  /*13170*/  F2FP.F16.F32.PACK_AB R13, R60, R63 ;  /* 0x0000003f3c0d723e */ /* 0x002fe200000000ff */
[----:B------:R-:W-:Y:S01]  /*13180*/  FADD.FTZ R63, R63, R54 ;  /* 0x000000363f3f7221 */ /* 0x000fe20000010000 */
[----:B------:R-:W-:-:S03]  /*13190*/  F2FP.F16.F32.PACK_AB R14, R57, R58 ;  /* 0x0000003a390e723e */ /* 0x000fc600000000ff */
[----:B------:R-:W-:Y:S01]  /*131a0*/  MUFU.EX2 R107, R107 ;  /* 0x0000006b006b7308 */ /* 0x000fe20000000800 */
[----:B---3--:R-:W-:Y:S01]  /*131b0*/  F2FP.F16.F32.PACK_AB R15, R67, R62 ;  /* 0x0000003e430f723e */ /* 0x008fe200000000ff */
[----:B------:R-:W-:Y:S01]  /*131c0*/  FADD.FTZ R61, R56, R61 ;  /* 0x0000003d383d7221 */ /* 0x000fe20000010000 */
[----:B------:R-:W-:-:S04]  /*131d0*/  FADD.FTZ R63, R60, R63 ;  /* 0x0000003f3c3f7221 */ /* 0x000fc80000010000 */
[----:B------:R-:W-:Y:S01]  /*131e0*/  FADD.FTZ R62, R62, R63 ;  /* 0x0000003f3e3e7221 */ /* 0x000fe20000010000 */
[----:B------:R-:W-:Y:S01]  /*131f0*/  HMMA.16816.F32 R96, R12, R16, R96 ;  /* 0x000000100c60723c */ /* 0x000fe20000001860 */
[----:B------:R-:W-:Y:S02]  /*13200*/  MUFU.EX2 R104, R104 ;  /* 0x0000006800687308 */ /* 0x000fe40000000800 */
[----:B------:R-:W-:-:S03]  /*13210*/  FADD.FTZ R67, R67, R62 ;  /* 0x0000003e43437221 */ /* 0x000fc60000010000 */
        /* <DEDUP_REMOVED lines=16> */
[----:B------:R-:W1:Y:S01]  /*13320*/  LDSM.16.MT88.4 R12, [R155+0x7800] ;  /* 0x007800009b0c783b */ /* 0x000e620000004200 */
[----:B------:R-:W-:-:S02]  /*13330*/  F2FP.F16.F32.PACK_AB R16, R64, R109 ;  /* 0x0000006d4010723e */ /* 0x000fc400000000ff */
[----:B--2---:R-:W-:-:S03]  /*13340*/  F2FP.F16.F32.PACK_AB R17, R111, R106 ;  /* 0x0000006a6f11723e */ /* 0x004fc600000000ff */
[----:B------:R-:W-:Y:S01]  /*13350*/  MUFU.EX2 R118, R118 ;  /* 0x0000007600767308 */ /* 0x000fe20000000800 */
[----:B------:R-:W-:Y:S01]  /*13360*/  FADD.FTZ R106, R106, R67 ;  /* 0x000000436a6a7221 */ /* 0x000fe20000010000 */
[----:B------:R-:W-:Y:S02]  /*13370*/  F2FP.F16.F32.PACK_AB R18, R104, R107 ;  /* 0x0000006b6812723e */ /* 0x000fe400000000ff */
[----:B-----5:R-:W-:Y:S01]  /*13380*/  F2FP.F16.F32.PACK_AB R19, R113, R110 ;  /* 0x0000006e7113723e */ /* 0x020fe200000000ff */
[----:B------:R-:W-:-:S03]  /*13390*/  FADD.FTZ R111, R111, R106 ;  /* 0x0000006a6f6f7221 */ /* 0x000fc60000010000 */
[----:B------:R-:W-:Y:S03]  /*133a0*/  MUFU.EX2 R121, R121 ;  /* 0x0000007900797308 */ /* 0x000fe60000000800 */
[C---:B---3--:R-:W-:Y:S05]  /*133b0*/  HMMA.16816.F32 R96, R16.reuse, R4, R96 ;  /* 0x000000041060723c */ /* 0x048fea0000001860 */
        /* <DEDUP_REMOVED lines=8> */
[C---:B-1----:R-:W-:Y:S05]  /*13440*/  HMMA.16816.F32 R80, R16.reuse, R12, R80 ;  /* 0x0000000c1050723c */ /* 0x042fea0000001850 */
[----:B------:R-:W1:Y:S01]  /*13450*/  MUFU.EX2 R122, R122 ;  /* 0x0000007a007a7308 */ /* 0x000e620000000800 */
[C---:B------:R-:W-:Y:S01]  /*13460*/  HMMA.16816.F32 R76, R16.reuse, R14, R76 ;  /* 0x0000000e104c723c */ /* 0x040fe2000000184c */
[----:B------:R-:W5:Y:S06]  /*13470*/  LDSM.16.MT88.4 R12, [R156+0x8000] ;  /* 0x008000009c0c783b */ /* 0x000f6c0000004200 */
[----:B------:R-:W-:Y:S08]  /*13480*/  MUFU.EX2 R105, R105 ;  /* 0x0000006900697308 */ /* 0x000ff00000000800 */
[----:B------:R-:W5:Y:S01]  /*13490*/  MUFU.EX2 R108, R108 ;  /* 0x0000006c006c7308 */ /* 0x000f620000000800 */
[C---:B--2---:R-:W-:Y:S06]  /*134a0*/  HMMA.16816.F32 R72, R16.reuse, R4, R72 ;  /* 0x000000041048723c */ /* 0x044fec0000001848 */
[----:B------:R-:W-:Y:S01]  /*134b0*/  HMMA.16816.F32 R68, R16, R6, R68 ;  /* 0x000000061044723c */ /* 0x000fe20000001844 */
[----:B------:R-:W2:Y:S01]  /*134c0*/  LDSM.16.MT88.4 R4, [R155+0x8000] ;  /* 0x008000009b04783b */ /* 0x000ea20000004200 */
[----:B------:R-:W-:Y:S05]  /*134d0*/  MUFU.EX2 R66, R66 ;  /* 0x0000004200427308 */ /* 0x000fea0000000800 */
[----:B------:R-:W-:-:S02]  /*134e0*/  F2FP.F16.F32.PACK_AB R16, R117, R116 ;  /* 0x000000747510723e */ /* 0x000fc400000000ff */
[----:B---3--:R-:W-:Y:S01]  /*134f0*/  F2FP.F16.F32.PACK_AB R17, R120, R119 ;  /* 0x000000777811723e */ /* 0x008fe200000000ff */
[----:B------:R-:W-:Y:S01]  /*13500*/  MUFU.EX2 R115, R115 ;  /* 0x0000007300737308 */ /* 0x000fe20000000800 */
[----:B------:R-:W-:Y:S02]  /*13510*/  F2FP.F16.F32.PACK_AB R18, R121, R118 ;  /* 0x000000767912723e */ /* 0x000fe400000000ff */
[----:B-1----:R-:W-:-:S05]  /*13520*/  F2FP.F16.F32.PACK_AB R19, R122, R103 ;  /* 0x000000677a13723e */ /* 0x002fca00000000ff */
[----:B------:R-:W-:Y:S02]  /*13530*/  MUFU.EX2 R101, R101 ;  /* 0x0000006500657308 */ /* 0x000fe40000000800 */
[C---:B----4-:R-:W-:Y:S06]  /*13540*/  HMMA.16816.F32 R96, R16.reuse, R8, R96 ;  /* 0x000000081060723c */ /* 0x050fec0000001860 */
[C---:B------:R-:W-:Y:S01]  /*13550*/  HMMA.16816.F32 R92, R16.reuse, R10, R92 ;  /* 0x0000000a105c723c */ /* 0x040fe2000000185c */
[----:B------:R-:W1:Y:S01]  /*13560*/  LDSM.16.MT88.4 R8, [R154+0x8000] ;  /* 0x008000009a08783b */ /* 0x000e620000004200 */
[----:B------:R-:W3:Y:S04]  /*13570*/  MUFU.EX2 R112, R112 ;  /* 0x0000007000707308 */ /* 0x000ee80000000800 */
[C---:B-----5:R-:W-:Y:S04]  /*13580*/  HMMA.16816.F32 R88, R16.reuse, R12, R88 ;  /* 0x0000000c1058723c */ /* 0x060fe80000001858 */
[----:B------:R-:W-:Y:S02]  /*13590*/  MUFU.EX2 R59, R59 ;  /* 0x0000003b003b7308 */ /* 0x000fe40000000800 */
[C---:B------:R-:W-:Y:S01]  /*135a0*/  HMMA.16816.F32 R84, R16.reuse, R14, R84 ;  /* 0x0000000e1054723c */ /* 0x040fe20000001854 */
[----:B------:R-:W4:Y:S05]  /*135b0*/  LDSM.16.MT88.4 R12, [R158+0x8800] ;  /* 0x008800009e0c783b */ /* 0x000f2a0000004200 */
[----:B------:R-:W5:Y:S01]  /*135c0*/  MUFU.EX2 R114, R114 ;  /* 0x0000007200727308 */ /* 0x000f620000000800 */
[C---:B--2---:R-:W-:Y:S06]  /*135d0*/  HMMA.16816.F32 R80, R16.reuse, R4, R80 ;  /* 0x000000041050723c */ /* 0x044fec0000001850 */
[C---:B------:R-:W-:Y:S01]  /*135e0*/  HMMA.16816.F32 R76, R16.reuse, R6, R76 ;  /* 0x00000006104c723c */ /* 0x040fe2000000184c */
[----:B------:R-:W2:Y:S01]  /*135f0*/  LDSM.16.MT88.4 R4, [R156+0x8800] ;  /* 0x008800009c04783b */ /* 0x000ea20000004200 */
[----:B------:R-:W-:Y:S08]  /*13600*/  MUFU.EX2 R52, R52 ;  /* 0x0000003400347308 */ /* 0x000ff00000000800 */
[----:B------:R-:W2:Y:S01]  /*13610*/  MUFU.EX2 R65, R65 ;  /* 0x0000004100417308 */ /* 0x000ea20000000800 */
[C---:B-1----:R-:W-:Y:S07]  /*13620*/  HMMA.16816.F32 R72, R16.reuse, R8, R72 ;  /* 0x000000081048723c */ /* 0x042fee0000001848 */
[----:B------:R-:W-:Y:S01]  /*13630*/  MUFU.EX2 R46, R46 ;  /* 0x0000002e002e7308 */ /* 0x000fe20000000800 */
        /* <DEDUP_REMOVED lines=9> */
[----:B------:R-:W3:Y:S05]  /*136d0*/  MUFU.EX2 R47, R47 ;  /* 0x0000002f002f7308 */ /* 0x000eea0000000800 */
[C---:B------:R-:W-:Y:S01]  /*136e0*/  HMMA.16816.F32 R92, R16.reuse, R14, R92 ;  /* 0x0000000e105c723c */ /* 0x040fe2000000185c */
[----:B------:R-:W4:Y:S02]  /*136f0*/  LDSM.16.MT88.4 R12, [R154+0x8800] ;  /* 0x008800009a0c783b */ /* 0x000f240000004200 */
[----:B------:R-:W-:Y:S03]  /*13700*/  MUFU.EX2 R49, R49 ;  /* 0x0000003100317308 */ /* 0x000fe60000000800 */
[C---:B--2---:R-:W-:Y:S05]  /*13710*/  HMMA.16816.F32 R88, R16.reuse, R4, R88 ;  /* 0x000000041058723c */ /* 0x044fea0000001858 */
[----:B------:R-:W2:Y:S01]  /*13720*/  MUFU.EX2 R50, R50 ;  /* 0x0000003200327308 */ /* 0x000ea20000000800 */
[C---:B------:R-:W-:Y:S01]  /*13730*/  HMMA.16816.F32 R84, R16.reuse, R6, R84 ;  /* 0x000000061054723c */ /* 0x040fe20000001854 */
[----:B------:R-:W5:Y:S05]  /*13740*/  LDSM.16.MT88.4 R4, [R158+0x9000] ;  /* 0x009000009e04783b */ /* 0x000f6a0000004200 */
[C---:B-1----:R-:W-:Y:S01]  /*13750*/  HMMA.16816.F32 R80, R16.reuse, R8, R80 ;  /* 0x000000081050723c */ /* 0x042fe20000001850 */
[----:B------:R-:W-:Y:S05]  /*13760*/  MUFU.EX2 R3, R3 ;  /* 0x0000000300037308 */ /* 0x000fea0000000800 */
[C---:B------:R-:W-:Y:S01]  /*13770*/  HMMA.16816.F32 R76, R16.reuse, R10, R76 ;  /* 0x0000000a104c723c */ /* 0x040fe2000000184c */
[----:B------:R-:W1:Y:S02]  /*13780*/  LDSM.16.MT88.4 R8, [R156+0x9000] ;  /* 0x009000009c08783b */ /* 0x000e640000004200 */
[----:B------:R-:W-:Y:S08]  /*13790*/  MUFU.EX2 R40, R124 ;  /* 0x0000007c00287308 */ /* 0x000ff00000000800 */
[----:B------:R-:W-:Y:S01]  /*137a0*/  MUFU.EX2 R31, R123 ;  /* 0x0000007b001f7308 */ /* 0x000fe20000000800 */
[C---:B----4-:R-:W-:Y:S07]  /*137b0*/  HMMA.16816.F32 R72, R16.reuse, R12, R72 ;  /* 0x0000000c1048723c */ /* 0x050fee0000001848 */
[----:B------:R-:W-:Y:S01]  /*137c0*/  MUFU.EX2 R28, R28 ;  /* 0x0000001c001c7308 */ /* 0x000fe20000000800 */
[----:B------:R-:W-:Y:S01]  /*137d0*/  HMMA.16816.F32 R68, R16, R14, R68 ;  /* 0x0000000e1044723c */ /* 0x000fe20000001844 */
[----:B------:R-:W4:Y:S06]  /*137e0*/  LDSM.16.MT88.4 R12, [R155+0x9000] ;  /* 0x009000009b0c783b */ /* 0x000f2c0000004200 */
[----:B------:R-:W-:Y:S01]  /*137f0*/  MUFU.EX2 R2, R30 ;  /* 0x0000001e00027308 */ /* 0x000fe20000000800 */
[----:B------:R-:W-:-:S02]  /*13800*/  F2FP.F16.F32.PACK_AB R16, R65, R52 ;  /* 0x000000344110723e */ /* 0x000fc400000000ff */
[----:B---3--:R-:W-:Y:S02]  /*13810*/  F2FP.F16.F32.PACK_AB R17, R47, R48 ;  /* 0x000000302f11723e */ /* 0x008fe400000000ff */
[----:B------:R-:W-:-:S03]  /*13820*/  F2FP.F16.F32.PACK_AB R18, R55, R46 ;  /* 0x0000002e3712723e */ /* 0x000fc600000000ff */
[----:B------:R-:W3:Y:S01]  /*13830*/  MUFU.EX2 R27, R27 ;  /* 0x0000001b001b7308 */ /* 0x000ee20000000800 */
[----:B--2---:R-:W-:-:S07]  /*13840*/  F2FP.F16.F32.PACK_AB R19, R50, R49 ;  /* 0x000000313213723e */ /* 0x004fce00000000ff */
[C---:B-----5:R-:W-:Y:S01]  /*13850*/  HMMA.16816.F32 R96, R16.reuse, R4, R96 ;  /* 0x000000041060723c */ /* 0x060fe20000001860 */
[----:B------:R-:W-:Y:S05]  /*13860*/  MUFU.EX2 R0, R0 ;  /* 0x0000000000007308 */ /* 0x000fea0000000800 */
[C---:B------:R-:W-:Y:S01]  /*13870*/  HMMA.16816.F32 R92, R16.reuse, R6, R92 ;  /* 0x00000006105c723c */ /* 0x040fe2000000185c */
[----:B------:R-:W2:Y:S02]  /*13880*/  LDSM.16.MT88.4 R4, [R158+0x9800] ;  /* 0x009800009e04783b */ /* 0x000ea40000004200 */
[----:B------:R-:W5:Y:S03]  /*13890*/  MUFU.EX2 R25, R25 ;  /* 0x0000001900197308 */ /* 0x000f660000000800 */
[C---:B-1----:R-:W-:Y:S06]  /*138a0*/  HMMA.16816.F32 R88, R16.reuse, R8, R88 ;  /* 0x000000081058723c */ /* 0x042fec0000001858 */
[----:B------:R-:W-:Y:S01]  /*138b0*/  HMMA.16816.F32 R84, R16, R10, R84 ;  /* 0x0000000a1054723c */ /* 0x000fe20000001854 */
[----:B------:R-:W-:Y:S01]  /*138c0*/  FADD.FTZ R8, R58, R61 ;  /* 0x0000003d3a087221 */ /* 0x000fe20000010000 */
[----:B---3--:R-:W-:-:S03]  /*138d0*/  F2FP.F16.F32.PACK_AB R9, R27, R2 ;  /* 0x000000021b09723e */ /* 0x008fc600000000ff */
[----:B------:R-:W-:Y:S01]  /*138e0*/  FADD.FTZ R8, R57, R8 ;  /* 0x0000000839087221 */ /* 0x000fe20000010000 */
[C---:B----4-:R-:W-:Y:S01]  /*138f0*/  HMMA.16816.F32 R80, R16.reuse, R12, R80 ;  /* 0x0000000c1050723c */ /* 0x050fe20000001850 */
[----:B------:R-:W-:Y:S02]  /*13900*/  F2FP.F16.F32.PACK_AB R10, R28, R31 ;  /* 0x0000001f1c0a723e */ /* 0x000fe400000000ff */
[----:B------:R-:W-:Y:S01]  /*13910*/  FADD.FTZ R109, R109, R8 ;  /* 0x000000086d6d7221 */ /* 0x000fe20000010000 */
[----:B------:R-:W-:Y:S02]  /*13920*/  F2FP.F16.F32.PACK_AB R8, R40, R3 ;  /* 0x000000032808723e */ /* 0x000fe400000000ff */
[----:B------:R-:W-:Y:S01]  /*13930*/  HMMA.16816.F32 R76, R16, R14, R76 ;  /* 0x0000000e104c723c */ /* 0x000fe2000000184c */
[----:B------:R-:W1:Y:S01]  /*13940*/  LDSM.16.MT88.4 R12, [R156+0x9800] ;  /* 0x009800009c0c783b */ /* 0x000e620000004200 */
[----:B------:R-:W-:Y:S01]  /*13950*/  FADD.FTZ R64, R64, R109 ;  /* 0x0000006d40407221 */ /* 0x000fe20000010000 */
[----:B-----5:R-:W-:-:S03]  /*13960*/  F2FP.F16.F32.PACK_AB R11, R25, R0 ;  /* 0x00000000190b723e */ /* 0x020fc600000000ff */
[C---:B------:R-:W-:Y:S06]  /*13970*/  HMMA.16816.F32 R72, R16.reuse, R20, R72 ;  /* 0x000000141048723c */ /* 0x040fec0000001848 */
[----:B------:R-:W-:Y:S01]  /*13980*/  HMMA.16816.F32 R68, R16, R22, R68 ;  /* 0x000000161044723c */ /* 0x000fe20000001844 */
[----:B------:R-:W-:Y:S01]  /*13990*/  FADD.FTZ R21, R107, R64 ;  /* 0x000000406b157221 */ /* 0x000fe20000010000 */
[----:B------:R-:W-:Y:S01]  /*139a0*/  FADD.FTZ R20, R110, R111 ;  /* 0x0000006f6e147221 */ /* 0x000fe20000010000 */
[----:B------:R-:W3:Y:S02]  /*139b0*/  LDSM.16.MT88.4 R16, [R155+0x9800] ;  /* 0x009800009b10783b */ /* 0x000ee40000004200 */
[----:B------:R-:W-:Y:S01]  /*139c0*/  FADD.FTZ R21, R104, R21 ;  /* 0x0000001568157221 */ /* 0x000fe20000010000 */
[----:B------:R-:W-:Y:S01]  /*139d0*/  FADD.FTZ R20, R113, R20 ;  /* 0x0000001471147221 */ /* 0x000fe20000010000 */
[----:B--2---:R-:W-:Y:S02]  /*139e0*/  HMMA.16816.F32 R96, R8, R4, R96 ;  /* 0x000000040860723c */ /* 0x004fe40000001860 */
[----:B------:R-:W-:Y:S01]  /*139f0*/  FADD.FTZ R116, R116, R21 ;  /* 0x0000001574747221 */ /* 0x000fe20000010000 */
[----:B------:R-:W-:-:S03]  /*13a00*/  FADD.FTZ R119, R119, R20 ;  /* 0x0000001477777221 */ /* 0x000fc60000010000 */
[----:B------:R-:W-:Y:S01]  /*13a10*/  HMMA.16816.F32 R92, R8, R6, R92 ;  /* 0x00000006085c723c */ /* 0x000fe2000000185c */
[----:B------:R-:W2:Y:S01]  /*13a20*/  LDSM.16.MT88.4 R4, [R154+0x9800] ;  /* 0x009800009a04783b */ /* 0x000ea20000004200 */
[----:B------:R-:W-:Y:S01]  /*13a30*/  FADD.FTZ R117, R117, R116 ;  /* 0x0000007475757221 */ /* 0x000fe20000010000 */
        /* <DEDUP_REMOVED lines=9> */
[----:B---3--:R-:W-:Y:S03]  /*13ad0*/  HMMA.16816.F32 R80, R8, R16, R80 ;  /* 0x000000100850723c */ /* 0x008fe60000001850 */
[----:B------:R-:W-:-:S04]  /*13ae0*/  FADD.FTZ R13, R105, R12 ;  /* 0x0000000c690d7221 */ /* 0x000fc80000010000 */
[----:B------:R-:W-:Y:S01]  /*13af0*/  FADD.FTZ R13, R108, R13 ;  /* 0x0000000d6c0d7221 */ /* 0x000fe20000010000 */
[C---:B------:R-:W-:Y:S03]  /*13b00*/  HMMA.16816.F32 R76, R8.reuse, R18, R76 ;  /* 0x00000012084c723c */ /* 0x040fe6000000184c */
[----:B------:R-:W-:Y:S01]  /*13b10*/  FADD.FTZ R66, R66, R13 ;  /* 0x0000000d42427221 */ /* 0x000fe20000010000 */
[----:B------:R-:W-:Y:S02]  /*13b20*/  FADD.FTZ R13, R59, R112 ;  /* 0x000000703b0d7221 */ /* 0x000fe40000010000 */
[----:B--2---:R-:W-:Y:S01]  /*13b30*/  HMMA.16816.F32 R72, R8, R4, R72 ;  /* 0x000000040848723c */ /* 0x004fe20000001848 */
        /* <DEDUP_REMOVED lines=21> */
.L_x_6760:
[----:B------:R-:W-:-:S13]  /*13c90*/  ISETP.GE.AND P0, PT, R176, 0x1, PT ;  /* 0x00000001b000780c */ /* 0x000fda0003f06270 */
[----:B------:R-:W-:Y:S05]  /*13ca0*/  @!P0 BRA `(.L_x_6766) ;  /* 0x0000003400c48947 */ /* 0x000fea0003800000 */
[----:B------:R-:W-:Y:S01]  /*13cb0*/  ULDC UR9, c[0x0][0x250] ;  /* 0x0000940000097ab9 */ /* 0x000fe20000000800 */
[----:B------:R-:W-:Y:S01]  /*13cc0*/  ULDC.64 UR4, c[0x0][0x250] ;  /* 0x0000940000047ab9 */ /* 0x000fe20000000a00 */
[----:B------:R-:W-:Y:S01]  /*13cd0*/  ULEA UR9, -UR9, URZ, 0x7 ;  /* 0x0000003f09097291 */ /* 0x000fe2000f8e393f */
[----:B------:R-:W-:Y:S01]  /*13ce0*/  IMAD.MOV.U32 R101, RZ, RZ, R0 ;  /* 0x000000ffff657224 */ /* 0x000fe200078e0000 */
[----:B------:R-:W-:Y:S01]  /*13cf0*/  USHF.L.U64.HI UR14, UR4, 0x5, UR5 ;  /* 0x00000005040e7899 */ /* 0x000fe20008010205 */
[----:B------:R-:W-:Y:S01]  /*13d00*/  IMAD.MOV.U32 R103, RZ, RZ, R2 ;  /* 0x000000ffff677224 */ /* 0x000fe200078e0002 */
[----:B------:R-:W-:Y:S02]  /*13d10*/  USHF.L.U32 UR13, UR4, 0x5, URZ ;  /* 0x00000005040d7899 */ /* 0x000fe4000800063f */
[----:B------:R-:W-:Y:S01]  /*13d20*/  USHF.R.S32.HI UR4, URZ, 0x1f, UR9 ;  /* 0x0000001f3f047899 */ /* 0x000fe20008011409 */
[----:B------:R-:W-:Y:S01]  /*13d30*/  MOV R179, UR9 ;  /* 0x0000000900b37c02 */ /* 0x000fe20008000f00 */
[----:B------:R-:W-:Y:S01]  /*13d40*/  ULDC UR11, c[0x0][0x248] ;  /* 0x00009200000b7ab9 */ /* 0x000fe20000000800 */
[----:B------:R-:W-:Y:S01]  /*13d50*/  ULDC UR8, c[0x0][0x24c] ;  /* 0x0000930000087ab9 */ /* 0x000fe20000000800 */
[----:B------:R-:W-:-:S02]  /*13d60*/  USHF.L.U32 UR5, UR11, 0x5, URZ ;  /* 0x000000050b057899 */ /* 0x000fc4000800063f */
[----:B------:R-:W-:Y:S01]  /*13d70*/  MOV R178, UR4 ;  /* 0x0000000400b27c02 */ /* 0x000fe20008000f00 */
[----:B------:R-:W-:Y:S01]  /*13d80*/  USHF.L.U64.HI UR8, UR11, 0x5, UR8 ;  /* 0x000000050b087899 */ /* 0x000fe20008010208 */
[----:B------:R-:W-:Y:S01]  /*13d90*/  ULDC UR4, c[0x0][0x2ec] ;  /* 0x0000bb0000047ab9 */ /* 0x000fe20000000800 */
[----:B------:R-:W-:-:S10]  /*13da0*/  ULDC UR12, c[0x0][0x39c] ;  /* 0x0000e700000c7ab9 */ /* 0x000fd40000000800 */
.L_x_6770:
        /* <DEDUP_REMOVED lines=38> */
[----:B------:R-:W1:Y:S01]  /*14010*/  LDC.64 R4, c[0x0][0x250] ;  /* 0x00009400ff047b82 */ /* 0x000e620000000a00 */
        /* <DEDUP_REMOVED lines=28> */
.L_x_6767:
        /* <DEDUP_REMOVED lines=21> */
[----:B------:R1:W-:Y:S01]  /*14330*/  LDGSTS.E.BYPASS.LTC128B.128 [R173+0x8000], desc[UR6][R4.64] ;  /* 0x0800000004ad7fae */ /* 0x0003e2000b901d46 */
[----:B------:R-:W-:Y:S04]  /*14340*/  IADD3 R14, P0, R12, UR13, RZ ;  /* 0x0000000d0c0e7c10 */ /* 0x000fe8000ff1e0ff */
[----:B------:R-:W-:Y:S02]  /*14350*/  IADD3.X R15, R13, UR14, RZ, P0, !PT ;  /* 0x0000000e0d0f7c10 */ /* 0x000fe400087fe4ff */
[----:B------:R-:W-:Y:S01]  /*14360*/  ISETP.GE.AND P0, PT, R176, 0x2, PT ;  /* 0x00000002b000780c */ /* 0x000fe20003f06270 */
[----:B------:R-:W-:Y:S08]  /*14370*/  LDGSTS.E.BYPASS.LTC128B.128 [R173+0x8800], desc[UR6][R2.64] ;  /* 0x0880000002ad7fae */ /* 0x000ff0000b901d46 */
[----:B------:R-:W-:Y:S08]  /*14380*/  LDGSTS.E.BYPASS.LTC128B.128 [R173+0x9000], desc[UR6][R12.64] ;  /* 0x090000000cad7fae */ /* 0x000ff0000b901d46 */
[----:B------:R2:W-:Y:S08]  /*14390*/  LDGSTS.E.BYPASS.LTC128B.128 [R173+0x9800], desc[UR6][R14.64] ;  /* 0x098000000ead7fae */ /* 0x0005f0000b901d46 */
[----:B------:R-:W-:Y:S08]  /*143a0*/  LDSM.16.M88.4 R104, [R164] ;  /* 0x00000000a468783b */ /* 0x000ff00000000200 */
[----:B------:R-:W1:Y:S08]  /*143b0*/  LDSM.16.M88.4 R108, [R163+0x2000] ;  /* 0x00200000a36c783b */ /* 0x000e700000000200 */
[----:B------:R-:W2:Y:S08]  /*143c0*/  LDSM.16.M88.4 R112, [R163+0x2800] ;  /* 0x00280000a370783b */ /* 0x000eb00000000200 */
[----:B------:R-:W3:Y:S08]  /*143d0*/  LDSM.16.M88.4 R116, [R163+0x3000] ;  /* 0x00300000a374783b */ /* 0x000ef00000000200 */
[----:B------:R-:W4:Y:S08]  /*143e0*/  LDSM.16.M88.4 R120, [R163+0x3800] ;  /* 0x00380000a378783b */ /* 0x000f300000000200 */
[----:B------:R-:W5:Y:S08]  /*143f0*/  LDSM.16.M88.4 R124, [R163+0x4000] ;  /* 0x00400000a37c783b */ /* 0x000f700000000200 */
[----:B------:R-:W5:Y:S08]  /*14400*/  LDSM.16.M88.4 R128, [R163+0x4800] ;  /* 0x00480000a380783b */ /* 0x000f700000000200 */
[----:B------:R-:W5:Y:S08]  /*14410*/  LDSM.16.M88.4 R132, [R163+0x5000] ;  /* 0x00500000a384783b */ /* 0x000f700000000200 */
[----:B------:R-:W5:Y:S08]  /*14420*/  LDSM.16.M88.4 R136, [R163+0x5800] ;  /* 0x00580000a388783b */ /* 0x000f700000000200 */
[----:B------:R-:W0:Y:S08]  /*14430*/  LDGDEPBAR ;  /* 0x00000000000079af */ /* 0x000e300000000000 */
[----:B------:R-:W-:Y:S08]  /*14440*/  LDSM.16.M88.4 R140, [R162] ;  /* 0x00000000a28c783b */ /* 0x000ff00000000200 */
[----:B------:R-:W5:Y:S01]  /*14450*/  LDSM.16.M88.4 R144, [R157+0x2000] ;  /* 0x002000009d90783b */ /* 0x000f620000000200 */
[C---:B-1----:R-:W-:Y:S06]  /*14460*/  HMMA.16816.F32 R4, R104.reuse, R108, RZ ;  /* 0x0000006c6804723c */ /* 0x042fec00000018ff */
[C---:B------:R-:W-:Y:S01]  /*14470*/  HMMA.16816.F32 R8, R104.reuse, R110, RZ ;  /* 0x0000006e6808723c */ /* 0x040fe200000018ff */
[----:B------:R-:W-:Y:S05]  /*14480*/  LDSM.16.M88.4 R108, [R157+0x3000] ;  /* 0x003000009d6c783b */ /* 0x000fea0000000200 */
        /* <DEDUP_REMOVED lines=63> */
[----:B------:R-:W-:Y:S06]  /*14880*/  HMMA.16816.F32 R64, R108, R122, R64 ;  /* 0x0000007a6c40723c */ /* 0x000fec0000001840 */
[C---:B-----5:R-:W-:Y:S06]  /*14890*/  HMMA.16816.F32 R4, R124.reuse, R128, R4 ;  /* 0x000000807c04723c */ /* 0x060fec0000001804 */
        /* <DEDUP_REMOVED lines=9> */
[----:B------:R-:W2:Y:S01]  /*14930*/  LDSM.16.M88.4 R4, [R100+0x1000] ;  /* 0x001000006404783b */ /* 0x000ea20000000200 */
[----:B------:R-:W-:Y:S01]  /*14940*/  FMUL.FTZ R9, R9, UR12 ;  /* 0x0000000c09097c20 */ /* 0x000fe20008410000 */
[----:B------:R-:W-:Y:S01]  /*14950*/  FMUL.FTZ R10, R10, UR12 ;  /* 0x0000000c0a0a7c20 */ /* 0x000fe20008410000 */
[----:B------:R-:W-:Y:S04]  /*14960*/  FMUL.FTZ R11, R11, UR12 ;  /* 0x0000000c0b0b7c20 */ /* 0x000fe80008410000 */
[----:B------:R-:W3:Y:S01]  /*14970*/  MUFU.TANH R138, R8 ;  /* 0x00000008008a7308 */ /* 0x000ee20000002400 */
[----:B------:R-:W-:Y:S01]  /*14980*/  FMUL.FTZ R12, R12, UR12 ;  /* 0x0000000c0c0c7c20 */ /* 0x000fe20008410000 */
[----:B------:R-:W-:Y:S01]  /*14990*/  FMUL.FTZ R14, R14, UR12 ;  /* 0x0000000c0e0e7c20 */ /* 0x000fe20008410000 */
[----:B------:R-:W-:Y:S01]  /*149a0*/  FMUL.FTZ R147, R13, UR12 ;  /* 0x0000000c0d937c20 */ /* 0x000fe20008410000 */
[----:B------:R-:W-:Y:S01]  /*149b0*/  FMUL.FTZ R13, R15, UR12 ;  /* 0x0000000c0f0d7c20 */ /* 0x000fe20008410000 */
[----:B------:R-:W-:Y:S01]  /*149c0*/  FMUL.FTZ R15, R18, UR12 ;  /* 0x0000000c120f7c20 */ /* 0x000fe20008410000 */
[----:B------:R-:W-:Y:S04]  /*149d0*/  FMUL.FTZ R16, R16, UR12 ;  /* 0x0000000c10107c20 */ /* 0x000fe80008410000 */
[----:B------:R-:W4:Y:S01]  /*149e0*/  MUFU.TANH R134, R9 ;  /* 0x0000000900867308 */ /* 0x000f220000002400 */
[----:B------:R-:W-:Y:S01]  /*149f0*/  FMUL.FTZ R17, R17, UR12 ;  /* 0x0000000c11117c20 */ /* 0x000fe20008410000 */
[----:B------:R-:W-:Y:S08]  /*14a00*/  FMUL.FTZ R19, R19, UR12 ;  /* 0x0000000c13137c20 */ /* 0x000ff00008410000 */
[----:B------:R-:W1:Y:S10]  /*14a10*/  MUFU.TANH R130, R10 ;  /* 0x0000000a00827308 */ /* 0x000e740000002400 */
[----:B------:R5:W1:Y:S10]  /*14a20*/  MUFU.TANH R185, R11 ;  /* 0x0000000b00b97308 */ /* 0x000a740000002400 */
[----:B------:R-:W1:Y:S01]  /*14a30*/  MUFU.TANH R110, R0 ;  /* 0x00000000006e7308 */ /* 0x000e620000002400 */
[C---:B--2---:R-:W-:Y:S09]  /*14a40*/  HMMA.16816.F32 R20, R124.reuse, R4, R20 ;  /* 0x000000047c14723c */ /* 0x044ff20000001814 */
[----:B------:R2:W1:Y:S01]  /*14a50*/  MUFU.TANH R183, R12 ;  /* 0x0000000c00b77308 */ /* 0x0004620000002400 */
[----:B-----5:R-:W5:Y:S01]  /*14a60*/  LDSM.16.M88.4 R8, [R100+0x1800] ;  /* 0x001800006408783b */ /* 0x020f620000000200 */
[C---:B------:R-:W-:Y:S08]  /*14a70*/  HMMA.16816.F32 R24, R124.reuse, R6, R24 ;  /* 0x000000067c18723c */ /* 0x040ff00000001818 */
[----:B------:R3:W1:Y:S01]  /*14a80*/  MUFU.TANH R106, R14 ;  /* 0x0000000e006a7308 */ /* 0x0006620000002400 */
[----:B------:R-:W4:Y:S09]  /*14a90*/  LDSM.16.M88.4 R4, [R100+0x2000] ;  /* 0x002000006404783b */ /* 0x000f320000000200 */
[----:B------:R-:W1:Y:S01]  /*14aa0*/  MUFU.TANH R114, R2 ;  /* 0x0000000200727308 */ /* 0x000e620000002400 */
[----:B--2---:R-:W-:Y:S01]  /*14ab0*/  FMUL.FTZ R12, R20, UR12 ;  /* 0x0000000c140c7c20 */ /* 0x004fe20008410000 */
[----:B------:R-:W-:Y:S01]  /*14ac0*/  FMUL.FTZ R0, R22, UR12 ;  /* 0x0000000c16007c20 */ /* 0x000fe20008410000 */
[----:B------:R-:W-:Y:S07]  /*14ad0*/  FMUL.FTZ R20, R23, UR12 ;  /* 0x0000000c17147c20 */ /* 0x000fee0008410000 */
[----:B------:R-:W2:Y:S01]  /*14ae0*/  MUFU.TANH R141, R141 ;  /* 0x0000008d008d7308 */ /* 0x000ea20000002400 */
[----:B---3--:R-:W-:Y:S01]  /*14af0*/  FMUL.FTZ R14, R21, UR12 ;  /* 0x0000000c150e7c20 */ /* 0x008fe20008410000 */
[----:B------:R-:W-:Y:S01]  /*14b00*/  FMUL.FTZ R22, R24, UR12 ;  /* 0x0000000c18167c20 */ /* 0x000fe20008410000 */
[----:B------:R-:W-:Y:S01]  /*14b10*/  FMUL.FTZ R25, R25, UR12 ;  /* 0x0000000c19197c20 */ /* 0x000fe20008410000 */
[----:B------:R-:W-:Y:S01]  /*14b20*/  FMUL.FTZ R26, R26, UR12 ;  /* 0x0000000c1a1a7c20 */ /* 0x000fe20008410000 */
[----:B------:R-:W-:Y:S05]  /*14b30*/  FMUL.FTZ R27, R27, UR12 ;  /* 0x0000000c1b1b7c20 */ /* 0x000fea0008410000 */
[----:B------:R-:W3:Y:S10]  /*14b40*/  MUFU.TANH R147, R147 ;  /* 0x0000009300937308 */ /* 0x000ef40000002400 */
[----:B------:R-:W1:Y:S01]  /*14b50*/  MUFU.TANH R13, R13 ;  /* 0x0000000d000d7308 */ /* 0x000e620000002400 */
[C---:B-----5:R-:W-:Y:S06]  /*14b60*/  HMMA.16816.F32 R28, R124.reuse, R8, R28 ;  /* 0x000000087c1c723c */ /* 0x060fec000000181c */
[C---:B------:R-:W-:Y:S03]  /*14b70*/  HMMA.16816.F32 R32, R124.reuse, R10, R32 ;  /* 0x0000000a7c20723c */ /* 0x040fe60000001820 */
[----:B------:R-:W1:Y:S01]  /*14b80*/  MUFU.TANH R187, R16 ;  /* 0x0000001000bb7308 */ /* 0x000e620000002400 */
[----:B------:R-:W5:Y:S02]  /*14b90*/  LDSM.16.M88.4 R8, [R100+0x2800] ;  /* 0x002800006408783b */ /* 0x000f640000000200 */
[C---:B----4-:R-:W-:Y:S07]  /*14ba0*/  HMMA.16816.F32 R36, R124.reuse, R4, R36 ;  /* 0x000000047c24723c */ /* 0x050fee0000001824 */
[----:B------:R-:W4:Y:S01]  /*14bb0*/  MUFU.TANH R143, R17 ;  /* 0x00000011008f7308 */ /* 0x000f220000002400 */
[C---:B------:R-:W-:Y:S01]  /*14bc0*/  HMMA.16816.F32 R40, R124.reuse, R6, R40 ;  /* 0x000000067c28723c */ /* 0x040fe20000001828 */
[----:B------:R-:W2:Y:S08]  /*14bd0*/  LDSM.16.M88.4 R4, [R100+0x3000] ;  /* 0x003000006404783b */ /* 0x000eb00000000200 */
        /* <DEDUP_REMOVED lines=22> */
[----:B------:R-:W1:Y:S01]  /*14d40*/  MUFU.TANH R14, R14 ;  /* 0x0000000e000e7308 */ /* 0x000e620000002400 */
[----:B------:R-:W5:Y:S02]  /*14d50*/  LDSM.16.M88.4 R8, [R100+0x3800] ;  /* 0x003800006408783b */ /* 0x000f640000000200 */
[----:B------:R-:W-:Y:S07]  /*14d60*/  DEPBAR.LE SB0, 0x0 ;  /* 0x000080000000791a */ /* 0x000fee0000000000 */
[----:B------:R1:W1:Y:S01]  /*14d70*/  MUFU.TANH R118, R0 ;  /* 0x0000000000767308 */ /* 0x0002620000002400 */
        /* <DEDUP_REMOVED lines=35> */
[----:B---3--:R-:W-:Y:S01]  /*14fb0*/  FMUL.FTZ R36, R66, UR12 ;  /* 0x0000000c42247c20 */ /* 0x008fe20008410000 */
        /* <DEDUP_REMOVED lines=105> */
.L_x_6769:
        /* <DEDUP_REMOVED lines=26> */
[----:B-1----:R-:W-:Y:S05]  /*157f0*/  IADD3.X R25, R19, UR8, RZ, P0, !PT ;  /* 0x0000000813197c10 */ /* 0x002fea00087fe4ff */
[----:B------:R2:W-:Y:S04]  /*15800*/  LDGSTS.E.BYPASS.LTC128B.128 [R173+0x5800], desc[UR6][R24.64] ;  /* 0x0580000018ad7fae */ /* 0x0005e8000b901d46 */
[----:B------:R-:W0:Y:S02]  /*15810*/  LDGDEPBAR ;  /* 0x00000000000079af */ /* 0x000e240000000000 */
.L_x_6768:
        /* <DEDUP_REMOVED lines=122> */
[----:B------:R-:W1:Y:S01]  /*15fc0*/  MUFU.EX2 R111, R111 ;  /* 0x0000006f006f7308 */ /* 0x000e620000000800 */
[C---:B------:R-:W-:Y:S01]  /*15fd0*/  FMUL.FTZ R34, R37.reuse, R70 ;  /* 0x0000004625227220 */ /* 0x040fe20000410000 */
[----:B------:R-:W-:Y:S01]  /*15fe0*/  FMUL.FTZ R35, R37, R71 ;  /* 0x0000004725237220 */ /* 0x000fe20000410000 */
        /* <DEDUP_REMOVED lines=11> */
[----:B------:R-:W-:Y:S01]  /*160a0*/  FFMA.FTZ R115, R122, UR4, -R65 ;  /* 0x000000047a737c23 */ /* 0x000fe20008010841 */
[----:B------:R-:W-:Y:S03]  /*160b0*/  FFMA.FTZ R122, R202, UR4, -R39 ;  /* 0x00000004ca7a7c23 */ /* 0x000fe60008010827 */
[----:B------:R-:W2:Y:S01]  /*160c0*/  MUFU.EX2 R107, R107 ;  /* 0x0000006b006b7308 */ /* 0x000ea20000000800 */
[----:B-1----:R-:W-:Y:S01]  /*160d0*/  F2FP.F16.F32.PACK_AB R41, R111, R114 ;  /* 0x000000726f29723e */ /* 0x002fe200000000ff */
[----:B------:R-:W-:Y:S01]  /*160e0*/  FFMA.FTZ R114, R37, R180, R114 ;  /* 0x000000b425727223 */ /* 0x000fe20000010072 */
[--C-:B------:R-:W-:Y:S01]  /*160f0*/  FFMA.FTZ R112, R138, UR4, -R65.reuse ;  /* 0x000000048a707c23 */ /* 0x100fe20008010841 */
[--C-:B------:R-:W-:Y:S01]  /*16100*/  FFMA.FTZ R109, R134, UR4, -R65.reuse ;  /* 0x00000004866d7c23 */ /* 0x100fe20008010841 */
[--C-:B------:R-:W-:Y:S01]  /*16110*/  FFMA.FTZ R83, R230, UR4, -R65.reuse ;  /* 0x00000004e6537c23 */ /* 0x100fe20008010841 */
[--C-:B------:R-:W-:Y:S01]  /*16120*/  FFMA.FTZ R80, R228, UR4, -R65.reuse ;  /* 0x00000004e4507c23 */ /* 0x100fe20008010841 */
[--C-:B------:R-:W-:Y:S03]  /*16130*/  FFMA.FTZ R117, R220, UR4, -R65.reuse ;  /* 0x00000004dc757c23 */ /* 0x100fe60008010841 */
        /* <DEDUP_REMOVED lines=10> */
[--C-:B------:R-:W-:Y:S01]  /*161e0*/  FFMA.FTZ R67, R143, UR4, -R65.reuse ;  /* 0x000000048f437c23 */ /* 0x100fe20008010841 */
[--C-:B------:R-:W-:Y:S01]  /*161f0*/  FFMA.FTZ R71, R244, UR4, -R65.reuse ;  /* 0x00000004f4477c23 */ /* 0x100fe20008010841 */
[----:B------:R-:W-:Y:S01]  /*16200*/  FADD.FTZ R111, R111, R114 ;  /* 0x000000726f6f7221 */ /* 0x000fe20000010000 */
[--C-:B------:R-:W-:Y:S01]  /*16210*/  FFMA.FTZ R124, R198, UR4, -R65.reuse ;  /* 0x00000004c67c7c23 */ /* 0x100fe20008010841 */
[--C-:B------:R-:W-:Y:S01]  /*16220*/  FFMA.FTZ R129, R196, UR4, -R65.reuse ;  /* 0x00000004c4817c23 */ /* 0x100fe20008010841 */
[----:B------:R-:W-:Y:S03]  /*16230*/  FFMA.FTZ R128, R190, UR4, -R65 ;  /* 0x00000004be807c23 */ /* 0x000fe60008010841 */
[----:B------:R-:W2:Y:S01]  /*16240*/  MUFU.EX2 R109, R109 ;  /* 0x0000006d006d7308 */ /* 0x000ea20000000800 */
[C---:B-1----:R-:W-:Y:S01]  /*16250*/  F2FP.F16.F32.PACK_AB R40, R113.reuse, R115 ;  /* 0x000000737128723e */ /* 0x042fe200000000ff */
[----:B------:R-:W-:Y:S01]  /*16260*/  FFMA.FTZ R115, R38, R181, R115 ;  /* 0x000000b526737223 */ /* 0x000fe20000010073 */
[----:B------:R-:W-:Y:S01]  /*16270*/  FADD.FTZ R110, R110, R111 ;  /* 0x0000006f6e6e7221 */ /* 0x000fe20000010000 */
[--C-:B------:R-:W-:Y:S01]  /*16280*/  FFMA.FTZ R133, R188, UR4, -R65.reuse ;  /* 0x00000004bc857c23 */ /* 0x100fe20008010841 */
[----:B------:R-:W-:Y:S01]  /*16290*/  FFMA.FTZ R184, R184, UR4, -R65 ;  /* 0x00000004b8b87c23 */ /* 0x000fe20008010841 */
[----:B------:R-:W-:Y:S01]  /*162a0*/  FADD.FTZ R115, R113, R115 ;  /* 0x0000007371737221 */ /* 0x000fe20000010000 */
[----:B------:R-:W-:Y:S03]  /*162b0*/  FADD.FTZ R107, R107, R110 ;  /* 0x0000006e6b6b7221 */ /* 0x000fe60000010000 */
[----:B------:R1:W-:Y:S01]  /*162c0*/  MUFU.EX2 R97, R15 ;  /* 0x0000000f00617308 */ /* 0x0003e20000000800 */
[----:B------:R-:W-:Y:S01]  /*162d0*/  FFMA.FTZ R140, R140, UR4, -R65 ;  /* 0x000000048c8c7c23 */ /* 0x000fe20008010841 */
[----:B------:R-:W-:Y:S08]  /*162e0*/  ISETP.GT.AND P0, PT, R176, 0x1, PT ;  /* 0x00000001b000780c */ /* 0x000ff00003f04270 */
[----:B------:R3:W-:Y:S01]  /*162f0*/  MUFU.EX2 R89, R21 ;  /* 0x0000001500597308 */ /* 0x0007e20000000800 */
[C---:B--2---:R-:W-:Y:S01]  /*16300*/  F2FP.F16.F32.PACK_AB R42, R109.reuse, R112 ;  /* 0x000000706d2a723e */ /* 0x044fe200000000ff */
[----:B------:R-:W-:Y:S04]  /*16310*/  FADD.FTZ R112, R112, R115 ;  /* 0x0000007370707221 */ /* 0x000fe80000010000 */
[----:B------:R-:W-:Y:S04]  /*16320*/  FADD.FTZ R109, R109, R112 ;  /* 0x000000706d6d7221 */ /* 0x000fe80000010000 */
[----:B------:R-:W-:Y:S01]  /*16330*/  MUFU.EX2 R108, R108 ;  /* 0x0000006c006c7308 */ /* 0x000fe20000000800 */
[C---:B------:R-:W-:Y:S05]  /*16340*/  HMMA.16816.F32 R4, R40.reuse, R16, R4 ;  /* 0x000000102804723c */ /* 0x040fea0000001804 */
[C---:B-1----:R-:W-:Y:S01]  /*16350*/  FMUL.FTZ R15, R37.reuse, R91 ;  /* 0x0000005b250f7220 */ /* 0x042fe20000410000 */
[C---:B------:R-:W-:Y:S03]  /*16360*/  HMMA.16816.F32 R8, R40.reuse, R18, R8 ;  /* 0x000000122808723c */ /* 0x040fe60000001808 */
[----:B------:R-:W1:Y:S02]  /*16370*/  MUFU.EX2 R105, R105 ;  /* 0x0000006900697308 */ /* 0x000e640000000800 */
[----:B------:R-:W-:Y:S01]  /*16380*/  FFMA.FTZ R16, R12, UR4, -R65 ;  /* 0x000000040c107c23 */ /* 0x000fe20008010841 */
[C---:B------:R-:W-:Y:S01]  /*16390*/  FMUL.FTZ R17, R38.reuse, R85 ;  /* 0x0000005526117220 */ /* 0x040fe20000410000 */
[C---:B------:R-:W-:Y:S01]  /*163a0*/  FMUL.FTZ R18, R37.reuse, R86 ;  /* 0x0000005625127220 */ /* 0x040fe20000410000 */
[----:B------:R-:W-:Y:S05]  /*163b0*/  FMUL.FTZ R19, R37, R87 ;  /* 0x0000005725137220 */ /* 0x000fea0000410000 */
[----:B------:R2:W-:Y:S01]  /*163c0*/  MUFU.EX2 R92, R16 ;  /* 0x00000010005c7308 */ /* 0x0005e20000000800 */
[C---:B------:R-:W-:Y:S01]  /*163d0*/  FMUL.FTZ R12, R38.reuse, R88 ;  /* 0x00000058260c7220 */ /* 0x040fe20000410000 */
[----:B---3--:R-:W-:Y:S01]  /*163e0*/  FMUL.FTZ R21, R38, R81 ;  /* 0x0000005126157220 */ /* 0x008fe20000410000 */
[--C-:B------:R-:W-:Y:S01]  /*163f0*/  FFMA.FTZ R91, R118, UR4, -R39.reuse ;  /* 0x00000004765b7c23 */ /* 0x100fe20008010827 */
[--C-:B------:R-:W-:Y:S01]  /*16400*/  FFMA.FTZ R81, R232, UR4, -R39.reuse ;  /* 0x00000004e8517c23 */ /* 0x100fe20008010827 */
[----:B------:R-:W-:Y:S01]  /*16410*/  FFMA.FTZ R118, R210, UR4, -R39 ;  /* 0x00000004d2767c23 */ /* 0x000fe20008010827 */
[----:B------:R-:W-:Y:S04]  /*16420*/  FFMA.FTZ R88, R222, UR4, -R65 ;  /* 0x00000004de587c23 */ /* 0x000fe80008010841 */
[----:B------:R-:W-:Y:S01]  /*16430*/  MUFU.EX2 R106, R106 ;  /* 0x0000006a006a7308 */ /* 0x000fe20000000800 */
[C---:B------:R-:W-:Y:S03]  /*16440*/  HMMA.16816.F32 R12, R40.reuse, R24, R12 ;  /* 0x00000018280c723c */ /* 0x040fe6000000180c */
[C---:B-1----:R-:W-:Y:S01]  /*16450*/  F2FP.F16.F32.PACK_AB R48, R105.reuse, R108 ;  /* 0x0000006c6930723e */ /* 0x042fe200000000ff */
[----:B------:R-:W-:Y:S05]  /*16460*/  FADD.FTZ R108, R108, R109 ;  /* 0x0000006d6c6c7221 */ /* 0x000fea0000010000 */
[----:B------:R-:W1:Y:S02]  /*16470*/  MUFU.EX2 R101, R101 ;  /* 0x0000006500657308 */ /* 0x000e640000000800 */
[C---:B--2---:R-:W-:Y:S01]  /*16480*/  FMUL.FTZ R16, R38.reuse, R84 ;  /* 0x0000005426107220 */ /* 0x044fe20000410000 */
[C---:B------:R-:W-:Y:S01]  /*16490*/  FMUL.FTZ R24, R38.reuse, R76 ;  /* 0x0000004c26187220 */ /* 0x040fe20000410000 */
[----:B------:R-:W-:Y:S01]  /*164a0*/  FMUL.FTZ R25, R38, R77 ;  /* 0x0000004d26197220 */ /* 0x000fe20000410000 */
[----:B------:R-:W-:Y:S01]  /*164b0*/  FFMA.FTZ R77, R252, UR4, -R65 ;  /* 0x00000004fc4d7c23 */ /* 0x000fe20008010841 */
[----:B------:R-:W-:Y:S04]  /*164c0*/  FADD.FTZ R105, R105, R108 ;  /* 0x0000006c69697221 */ /* 0x000fe80000010000 */
[----:B------:R2:W-:Y:S01]  /*164d0*/  MUFU.EX2 R84, R33 ;  /* 0x0000002100547308 */ /* 0x0005e20000000800 */
[C---:B------:R-:W-:Y:S06]  /*164e0*/  HMMA.16816.F32 R16, R40.reuse, R26, R16 ;  /* 0x0000001a2810723c */ /* 0x040fec0000001810 */
[C---:B------:R-:W-:Y:S03]  /*164f0*/  HMMA.16816.F32 R20, R40.reuse, R28, R20 ;  /* 0x0000001c2814723c */ /* 0x040fe60000001814 */
[----:B------:R3:W-:Y:S02]  /*16500*/  MUFU.EX2 R76, R32 ;  /* 0x00000020004c7308 */ /* 0x0007e40000000800 */
[C---:B------:R-:W-:Y:S01]  /*16510*/  FMUL.FTZ R26, R37.reuse, R78 ;  /* 0x0000004e251a7220 */ /* 0x040fe20000410000 */
[----:B------:R-:W-:Y:S01]  /*16520*/  FMUL.FTZ R27, R37, R79 ;  /* 0x0000004f251b7220 */ /* 0x000fe20000410000 */
[C---:B------:R-:W-:Y:S01]  /*16530*/  FMUL.FTZ R28, R38.reuse, R72 ;  /* 0x00000048261c7220 */ /* 0x040fe20000410000 */
[C---:B------:R-:W-:Y:S05]  /*16540*/  FMUL.FTZ R29, R38.reuse, R73 ;  /* 0x00000049261d7220 */ /* 0x040fea0000410000 */
[----:B------:R-:W-:Y:S01]  /*16550*/  MUFU.EX2 R104, R104 ;  /* 0x0000006800687308 */ /* 0x000fe20000000800 */
[----:B--2---:R-:W-:Y:S01]  /*16560*/  FMUL.FTZ R33, R38, R69 ;  /* 0x0000004526217220 */ /* 0x004fe20000410000 */
[----:B-1----:R-:W-:Y:S01]  /*16570*/  F2FP.F16.F32.PACK_AB R49, R101, R106 ;  /* 0x0000006a6531723e */ /* 0x002fe200000000ff */
[C---:B------:R-:W-:Y:S03]  /*16580*/  HMMA.16816.F32 R24, R40.reuse, R30, R24 ;  /* 0x0000001e2818723c */ /* 0x040fe60000001818 */
[--C-:B------:R-:W-:Y:S04]  /*16590*/  FFMA.FTZ R73, R240, UR4, -R39.reuse ;  /* 0x00000004f0497c23 */ /* 0x100fe80008010827 */
[----:B------:R-:W1:Y:S01]  /*165a0*/  MUFU.EX2 R67, R67 ;  /* 0x0000004300437308 */ /* 0x000e620000000800 */
[----:B---3--:R-:W-:Y:S03]  /*165b0*/  FMUL.FTZ R32, R38, R68 ;  /* 0x0000004426207220 */ /* 0x008fe60000410000 */
[----:B------:R-:W-:Y:S01]  /*165c0*/  FFMA.FTZ R78, R234, UR4, -R39 ;  /* 0x00000004ea4e7c23 */ /* 0x000fe20008010827 */
[C---:B------:R-:W-:Y:S01]  /*165d0*/  FMUL.FTZ R30, R37.reuse, R74 ;  /* 0x0000004a251e7220 */ /* 0x040fe20000410000 */
[----:B------:R-:W-:Y:S01]  /*165e0*/  FMUL.FTZ R31, R37, R75 ;  /* 0x0000004b251f7220 */ /* 0x000fe20000410000 */
[----:B------:R-:W-:Y:S03]  /*165f0*/  FADD.FTZ R38, R106, R107 ;  /* 0x0000006b6a267221 */ /* 0x000fe60000010000 */
[----:B------:R-:W2:Y:S01]  /*16600*/  MUFU.EX2 R66, R66 ;  /* 0x0000004200427308 */ /* 0x000ea20000000800 */
[--C-:B------:R-:W-:Y:S01]  /*16610*/  FFMA.FTZ R68, R246, UR4, -R65.reuse ;  /* 0x00000004f6447c23 */ /* 0x100fe20008010841 */
[--C-:B------:R-:W-:Y:S01]  /*16620*/  FFMA.FTZ R75, R238, UR4, -R65.reuse ;  /* 0x00000004ee4b7c23 */ /* 0x100fe20008010841 */
[C---:B------:R-:W-:Y:S03]  /*16630*/  HMMA.16816.F32 R28, R40.reuse, R44, R28 ;  /* 0x0000002c281c723c */ /* 0x040fe6000000181c */
[----:B------:R-:W-:Y:S01]  /*16640*/  FADD.FTZ R38, R101, R38 ;  /* 0x0000002665267221 */ /* 0x000fe20000010000 */
[----:B------:R-:W-:Y:S03]  /*16650*/  FFMA.FTZ R74, R236, UR4, -R65 ;  /* 0x00000004ec4a7c23 */ /* 0x000fe60008010841 */
[----:B------:R-:W3:Y:S01]  /*16660*/  MUFU.EX2 R91, R91 ;  /* 0x0000005b005b7308 */ /* 0x000ee20000000800 */
[----:B-1----:R-:W-:Y:S01]  /*16670*/  F2FP.F16.F32.PACK_AB R50, R67, R104 ;  /* 0x000000684332723e */ /* 0x002fe200000000ff */
[----:B------:R-:W-:Y:S01]  /*16680*/  HMMA.16816.F32 R32, R40, R46, R32 ;  /* 0x0000002e2820723c */ /* 0x000fe20000001820 */
[----:B------:R-:W1:Y:S02]  /*16690*/  LDSM.16.MT88.4 R40, [R154+0x6800] ;  /* 0x006800009a28783b */ /* 0x000e640000004200 */
[----:B------:R-:W-:Y:S01]  /*166a0*/  F2FP.F16.F32.PACK_AB R44, R89, R92 ;  /* 0x0000005c592c723e */ /* 0x000fe200000000ff */
[----:B------:R-:W-:Y:S04]  /*166b0*/  FADD.FTZ R104, R104, R105 ;  /* 0x0000006968687221 */ /* 0x000fe80000010000 */
[----:B------:R-:W4:Y:S03]  /*166c0*/  MUFU.EX2 R77, R77 ;  /* 0x0000004d004d7308 */ /* 0x000f260000000800 */
[C---:B--2---:R-:W-:Y:S01]  /*166d0*/  F2FP.F16.F32.PACK_AB R51, R66.reuse, R97 ;  /* 0x000000614233723e */ /* 0x044fe200000000ff */
[----:B------:R-:W-:Y:S01]  /*166e0*/  FADD.FTZ R97, R97, R38 ;  /* 0x0000002661617221 */ /* 0x000fe20000010000 */
[----:B------:R-:W-:Y:S03]  /*166f0*/  FADD.FTZ R67, R67, R104 ;  /* 0x0000006843437221 */ /* 0x000fe60000010000 */
[----:B------:R-:W-:Y:S01]  /*16700*/  FADD.FTZ R66, R66, R97 ;  /* 0x0000006142427221 */ /* 0x000fe20000010000 */
[----:B------:R-:W-:Y:S01]  /*16710*/  MOV R101, R0 ;  /* 0x0000000000657202 */ /* 0x000fe20000000f00 */
[----:B------:R-:W-:Y:S01]  /*16720*/  MUFU.EX2 R72, R250 ;  /* 0x000000fa00487308 */ /* 0x000fe20000000800 */
[C---:B------:R-:W-:Y:S05]  /*16730*/  HMMA.16816.F32 R4, R48.reuse, R52, R4 ;  /* 0x000000343004723c */ /* 0x040fea0000001804 */
[----:B---3--:R-:W-:Y:S01]  /*16740*/  F2FP.F16.F32.PACK_AB R45, R84, R91 ;  /* 0x0000005b542d723e */ /* 0x008fe200000000ff */
[C---:B------:R-:W-:Y:S03]  /*16750*/  HMMA.16816.F32 R8, R48.reuse, R54, R8 ;  /* 0x000000363008723c */ /* 0x040fe60000001808 */
[----:B------:R-:W2:Y:S01]  /*16760*/  MUFU.EX2 R69, R248 ;  /* 0x000000f800457308 */ /* 0x000ea20000000800 */
[----:B------:R-:W3:Y:S01]  /*16770*/  LDSM.16.MT88.4 R52, [R158+0x7000] ;  /* 0x007000009e34783b */ /* 0x000ee20000004200 */
[----:B------:R-:W-:Y:S01]  /*16780*/  FADD.FTZ R92, R92, R67 ;  /* 0x000000435c5c7221 */ /* 0x000fe20000010000 */
[C---:B------:R-:W-:Y:S07]  /*16790*/  HMMA.16816.F32 R12, R48.reuse, R56, R12 ;  /* 0x00000038300c723c */ /* 0x040fee000000180c */
[----:B------:R-:W-:Y:S01]  /*167a0*/  MUFU.EX2 R68, R68 ;  /* 0x0000004400447308 */ /* 0x000fe20000000800 */
[----:B------:R-:W-:Y:S01]  /*167b0*/  FADD.FTZ R89, R89, R92 ;  /* 0x0000005c59597221 */ /* 0x000fe20000010000 */
[C---:B------:R-:W-:Y:S01]  /*167c0*/  HMMA.16816.F32 R16, R48.reuse, R58, R16 ;  /* 0x0000003a3010723c */ /* 0x040fe20000001810 */
[----:B------:R-:W5:Y:S07]  /*167d0*/  LDSM.16.MT88.4 R56, [R156+0x7000] ;  /* 0x007000009c38783b */ /* 0x000f6e0000004200 */
[----:B------:R-:W5:Y:S01]  /*167e0*/  MUFU.EX2 R71, R71 ;  /* 0x0000004700477308 */ /* 0x000f620000000800 */
[C---:B------:R-:W-:Y:S01]  /*167f0*/  HMMA.16816.F32 R20, R48.reuse, R60, R20 ;  /* 0x0000003c3014723c */ /* 0x040fe20000001814 */
[----:B------:R-:W-:Y:S02]  /*16800*/  LDSM.16.MT88.4 R92, [R158+0x9800] ;  /* 0x009800009e5c783b */ /* 0x000fe40000004200 */
[----:B----4-:R-:W-:Y:S03]  /*16810*/  F2FP.F16.F32.PACK_AB R46, R77, R76 ;  /* 0x0000004c4d2e723e */ /* 0x010fe600000000ff */
[C---:B------:R-:W-:Y:S03]  /*16820*/  HMMA.16816.F32 R24, R48.reuse, R62, R24 ;  /* 0x0000003e3018723c */ /* 0x040fe60000001818 */
[----:B------:R-:W-:Y:S01]  /*16830*/  MUFU.EX2 R70, R70 ;  /* 0x0000004600467308 */ /* 0x000fe20000000800 */
[----:B------:R-:W4:Y:S02]  /*16840*/  LDSM.16.MT88.4 R60, [R155+0x7000] ;  /* 0x007000009b3c783b */ /* 0x000f240000004200 */
[C---:B-1----:R-:W-:Y:S07]  /*16850*/  HMMA.16816.F32 R28, R48.reuse, R40, R28 ;  /* 0x00000028301c723c */ /* 0x042fee000000181c */
[----:B------:R-:W1:Y:S01]  /*16860*/  MUFU.EX2 R73, R73 ;  /* 0x0000004900497308 */ /* 0x000e620000000800 */
[----:B--2---:R-:W-:Y:S01]  /*16870*/  F2FP.F16.F32.PACK_AB R47, R69, R72 ;  /* 0x00000048452f723e */ /* 0x004fe200000000ff */
[----:B------:R-:W-:Y:S01]  /*16880*/  HMMA.16816.F32 R32, R48, R42, R32 ;  /* 0x0000002a3020723c */ /* 0x000fe20000001820 */
[----:B------:R-:W2:Y:S07]  /*16890*/  LDSM.16.MT88.4 R40, [R154+0x7000] ;  /* 0x007000009a28783b */ /* 0x000eae0000004200 */
[----:B------:R-:W-:Y:S01]  /*168a0*/  MUFU.EX2 R75, R75 ;  /* 0x0000004b004b7308 */ /* 0x000fe20000000800 */
[C---:B---3--:R-:W-:Y:S05]  /*168b0*/  HMMA.16816.F32 R4, R44.reuse, R52, R4 ;  /* 0x000000342c04723c */ /* 0x048fea0000001804 */
[----:B------:R-:W-:Y:S01]  /*168c0*/  FADD.FTZ R76, R76, R89 ;  /* 0x000000594c4c7221 */ /* 0x000fe20000010000 */
[C---:B------:R-:W-:Y:S03]  /*168d0*/  HMMA.16816.F32 R8, R44.reuse, R54, R8 ;  /* 0x000000362c08723c */ /* 0x040fe60000001808 */
[----:B------:R-:W3:Y:S01]  /*168e0*/  MUFU.EX2 R74, R74 ;  /* 0x0000004a004a7308 */ /* 0x000ee20000000800 */
[----:B------:R-:W2:Y:S01]  /*168f0*/  LDSM.16.MT88.4 R52, [R158+0x7800] ;  /* 0x007800009e34783b */ /* 0x000ea20000004200 */
[----:B------:R-:W-:Y:S01]  /*16900*/  FADD.FTZ R77, R77, R76 ;  /* 0x0000004c4d4d7221 */ /* 0x000fe20000010000 */
[C---:B-----5:R-:W-:Y:S07]  /*16910*/  HMMA.16816.F32 R12, R44.reuse, R56, R12 ;  /* 0x000000382c0c723c */ /* 0x060fee000000180c */
[----:B------:R-:W-:Y:S01]  /*16920*/  MUFU.EX2 R78, R78 ;  /* 0x0000004e004e7308 */ /* 0x000fe20000000800 */
[----:B------:R-:W-:Y:S01]  /*16930*/  F2FP.F16.F32.PACK_AB R48, R71, R68 ;  /* 0x000000444730723e */ /* 0x000fe200000000ff */
[C---:B------:R-:W-:Y:S01]  /*16940*/  HMMA.16816.F32 R16, R44.reuse, R58, R16 ;  /* 0x0000003a2c10723c */ /* 0x040fe20000001810 */
[----:B------:R-:W5:Y:S07]  /*16950*/  LDSM.16.MT88.4 R56, [R156+0x7800] ;  /* 0x007800009c38783b */ /* 0x000f6e0000004200 */
[----:B------:R-:W2:Y:S03]  /*16960*/  MUFU.EX2 R81, R81 ;  /* 0x0000005100517308 */ /* 0x000ea60000000800 */
[----:B------:R-:W-:Y:S01]  /*16970*/  FADD.FTZ R68, R68, R77 ;  /* 0x0000004d44447221 */ /* 0x000fe20000010000 */
[----:B-1----:R-:W-:Y:S01]  /*16980*/  F2FP.F16.F32.PACK_AB R49, R73, R70 ;  /* 0x000000464931723e */ /* 0x002fe200000000ff */
[----:B------:R-:W-:Y:S01]  /*16990*/  FADD.FTZ R91, R91, R66 ;  /* 0x000000425b5b7221 */ /* 0x000fe20000010000 */
[C---:B----4-:R-:W-:Y:S03]  /*169a0*/  HMMA.16816.F32 R20, R44.reuse, R60, R20 ;  /* 0x0000003c2c14723c */ /* 0x050fe60000001814 */
[----:B------:R-:W-:Y:S01]  /*169b0*/  FADD.FTZ R91, R84, R91 ;  /* 0x0000005b545b7221 */ /* 0x000fe20000010000 */
[----:B---3--:R-:W-:Y:S01]  /*169c0*/  F2FP.F16.F32.PACK_AB R50, R74, R75 ;  /* 0x0000004b4a32723e */ /* 0x008fe200000000ff */
[----:B------:R-:W-:Y:S01]  /*169d0*/  LDSM.16.MT88.4 R84, [R156+0x9800] ;  /* 0x009800009c54783b */ /* 0x000fe20000004200 */
[C---:B------:R-:W-:Y:S01]  /*169e0*/  HMMA.16816.F32 R24, R44.reuse, R62, R24 ;  /* 0x0000003e2c18723c */ /* 0x040fe20000001818 */
[----:B------:R-:W-:Y:S04]  /*169f0*/  MUFU.EX2 R83, R83 ;  /* 0x0000005300537308 */ /* 0x000fe80000000800 */
[----:B------:R-:W-:Y:S01]  /*16a00*/  FADD.FTZ R72, R72, R91 ;  /* 0x0000005b48487221 */ /* 0x000fe20000010000 */
[C---:B--2---:R-:W-:Y:S01]  /*16a10*/  HMMA.16816.F32 R28, R44.reuse, R40, R28 ;  /* 0x000000282c1c723c */ /* 0x044fe2000000181c */
[----:B------:R-:W1:Y:S04]  /*16a20*/  LDSM.16.MT88.4 R60, [R155+0x7800] ;  /* 0x007800009b3c783b */ /* 0x000e680000004200 */
[----:B------:R-:W2:Y:S01]  /*16a30*/  MUFU.EX2 R80, R80 ;  /* 0x0000005000507308 */ /* 0x000ea20000000800 */
[----:B------:R-:W-:Y:S01]  /*16a40*/  F2FP.F16.F32.PACK_AB R51, R81, R78 ;  /* 0x0000004e5133723e */ /* 0x000fe200000000ff */
[----:B------:R-:W-:Y:S02]  /*16a50*/  HMMA.16816.F32 R32, R44, R42, R32 ;  /* 0x0000002a2c20723c */ /* 0x000fe40000001820 */
[----:B------:R-:W3:Y:S06]  /*16a60*/  LDSM.16.MT88.4 R40, [R154+0x7800] ;  /* 0x007800009a28783b */ /* 0x000eec0000004200 */
[----:B------:R-:W-:Y:S01]  /*16a70*/  MUFU.EX2 R82, R82 ;  /* 0x0000005200527308 */ /* 0x000fe20000000800 */
[C---:B------:R-:W-:Y:S05]  /*16a80*/  HMMA.16816.F32 R4, R48.reuse, R52, R4 ;  /* 0x000000343004723c */ /* 0x040fea0000001804 */
[----:B------:R-:W-:Y:S01]  /*16a90*/  FADD.FTZ R69, R69, R72 ;  /* 0x0000004845457221 */ /* 0x000fe20000010000 */
[C---:B------:R-:W-:Y:S03]  /*16aa0*/  HMMA.16816.F32 R8, R48.reuse, R54, R8 ;  /* 0x000000363008723c */ /* 0x040fe60000001808 */
[----:B------:R-:W4:Y:S01]  /*16ab0*/  MUFU.EX2 R99, R99 ;  /* 0x0000006300637308 */ /* 0x000f220000000800 */
[----:B------:R-:W3:Y:S01]  /*16ac0*/  LDSM.16.MT88.4 R52, [R158+0x8000] ;  /* 0x008000009e34783b */ /* 0x000ee20000004200 */
[----:B--2---:R-:W-:Y:S01]  /*16ad0*/  F2FP.F16.F32.PACK_AB R44, R80, R83 ;  /* 0x00000053502c723e */ /* 0x004fe200000000ff */
[C---:B-----5:R-:W-:Y:S07]  /*16ae0*/  HMMA.16816.F32 R12, R48.reuse, R56, R12 ;  /* 0x00000038300c723c */ /* 0x060fee000000180c */
[----:B------:R-:W-:Y:S01]  /*16af0*/  MUFU.EX2 R88, R88 ;  /* 0x0000005800587308 */ /* 0x000fe20000000800 */
[----:B------:R-:W-:Y:S01]  /*16b00*/  FADD.FTZ R70, R70, R69 ;  /* 0x0000004546467221 */ /* 0x000fe20000010000 */
[C---:B------:R-:W-:Y:S01]  /*16b10*/  HMMA.16816.F32 R16, R48.reuse, R58, R16 ;  /* 0x0000003a3010723c */ /* 0x040fe20000001810 */
[----:B------:R-:W2:Y:S07]  /*16b20*/  LDSM.16.MT88.4 R56, [R156+0x8000] ;  /* 0x008000009c38783b */ /* 0x000eae0000004200 */
[----:B------:R-:W5:Y:S03]  /*16b30*/  MUFU.EX2 R117, R117 ;  /* 0x0000007500757308 */ /* 0x000f660000000800 */
[----:B----4-:R-:W-:Y:S01]  /*16b40*/  F2FP.F16.F32.PACK_AB R45, R99, R82 ;  /* 0x00000052632d723e */ /* 0x010fe200000000ff */
[----:B------:R-:W-:Y:S01]  /*16b50*/  FADD.FTZ R73, R73, R70 ;  /* 0x0000004649497221 */ /* 0x000fe20000010000 */
[----:B------:R-:W-:Y:S01]  /*16b60*/  FADD.FTZ R68, R71, R68 ;  /* 0x0000004447447221 */ /* 0x000fe20000010000 */
[C---:B-1----:R-:W-:Y:S04]  /*16b70*/  HMMA.16816.F32 R20, R48.reuse, R60, R20 ;  /* 0x0000003c3014723c */ /* 0x042fe80000001814 */
[----:B------:R-:W-:Y:S01]  /*16b80*/  MUFU.EX2 R90, R90 ;  /* 0x0000005a005a7308 */ /* 0x000fe20000000800 */
[----:B------:R-:W-:Y:S01]  /*16b90*/  FADD.FTZ R75, R75, R68 ;  /* 0x000000444b4b7221 */ /* 0x000fe20000010000 */
[C---:B------:R-:W-:Y:S01]  /*16ba0*/  HMMA.16816.F32 R24, R48.reuse, R62, R24 ;  /* 0x0000003e3018723c */ /* 0x040fe20000001818 */
[----:B------:R-:W1:Y:S07]  /*16bb0*/  LDSM.16.MT88.4 R60, [R155+0x8000] ;  /* 0x008000009b3c783b */ /* 0x000e6e0000004200 */
[----:B------:R-:W4:Y:S03]  /*16bc0*/  MUFU.EX2 R119, R119 ;  /* 0x0000007700777308 */ /* 0x000f260000000800 */
[----:B-----5:R-:W-:Y:S01]  /*16bd0*/  F2FP.F16.F32.PACK_AB R46, R117, R88 ;  /* 0x00000058752e723e */ /* 0x020fe200000000ff */
[C---:B---3--:R-:W-:Y:S03]  /*16be0*/  HMMA.16816.F32 R28, R48.reuse, R40, R28 ;  /* 0x00000028301c723c */ /* 0x048fe6000000181c */
[----:B------:R-:W-:Y:S03]  /*16bf0*/  FADD.FTZ R74, R74, R75 ;  /* 0x0000004b4a4a7221 */ /* 0x000fe60000010000 */
[----:B------:R-:W-:Y:S01]  /*16c00*/  HMMA.16816.F32 R32, R48, R42, R32 ;  /* 0x0000002a3020723c */ /* 0x000fe20000001820 */
[----:B------:R-:W-:Y:S01]  /*16c10*/  MUFU.EX2 R116, R116 ;  /* 0x0000007400747308 */ /* 0x000fe20000000800 */
[----:B------:R-:W3:Y:S03]  /*16c20*/  LDSM.16.MT88.4 R40, [R154+0x8000] ;  /* 0x008000009a28783b */ /* 0x000ee60000004200 */
[----:B------:R-:W-:Y:S06]  /*16c30*/  FADD.FTZ R83, R83, R74 ;  /* 0x0000004a53537221 */ /* 0x000fec0000010000 */
[----:B------:R-:W5:Y:S01]  /*16c40*/  MUFU.EX2 R121, R121 ;  /* 0x0000007900797308 */ /* 0x000f620000000800 */
[----:B----4-:R-:W-:Y:S01]  /*16c50*/  F2FP.F16.F32.PACK_AB R47, R119, R90 ;  /* 0x0000005a772f723e */ /* 0x010fe200000000ff */
[----:B------:R-:W-:Y:S04]  /*16c60*/  FADD.FTZ R83, R80, R83 ;  /* 0x0000005350537221 */ /* 0x000fe80000010000 */
[----:B------:R-:W-:Y:S04]  /*16c70*/  FADD.FTZ R88, R88, R83 ;  /* 0x0000005358587221 */ /* 0x000fe80000010000 */
[----:B------:R-:W-:Y:S01]  /*16c80*/  MUFU.EX2 R118, R118 ;  /* 0x0000007600767308 */ /* 0x000fe20000000800 */
[C---:B------:R-:W-:Y:S05]  /*16c90*/  HMMA.16816.F32 R4, R44.reuse, R52, R4 ;  /* 0x000000342c04723c */ /* 0x040fea0000001804 */
[----:B------:R-:W-:Y:S01]  /*16ca0*/  FADD.FTZ R117, R117, R88 ;  /* 0x0000005875757221 */ /* 0x000fe20000010000 */
[C---:B------:R-:W-:Y:S01]  /*16cb0*/  HMMA.16816.F32 R8, R44.reuse, R54, R8 ;  /* 0x000000362c08723c */ /* 0x040fe20000001808 */
[----:B------:R-:W4:Y:S02]  /*16cc0*/  LDSM.16.MT88.4 R52, [R158+0x8800] ;  /* 0x008800009e34783b */ /* 0x000f240000004200 */
[----:B------:R-:W3:Y:S02]  /*16cd0*/  MUFU.EX2 R123, R123 ;  /* 0x0000007b007b7308 */ /* 0x000ee40000000800 */
[C---:B-----5:R-:W-:Y:S01]  /*16ce0*/  F2FP.F16.F32.PACK_AB R48, R121.reuse, R116 ;  /* 0x000000747930723e */ /* 0x060fe200000000ff */
[C---:B--2---:R-:W-:Y:S07]  /*16cf0*/  HMMA.16816.F32 R12, R44.reuse, R56, R12 ;  /* 0x000000382c0c723c */ /* 0x044fee000000180c */
[----:B------:R-:W-:Y:S01]  /*16d00*/  MUFU.EX2 R120, R120 ;  /* 0x0000007800787308 */ /* 0x000fe20000000800 */
[----:B------:R-:W-:Y:S01]  /*16d10*/  FADD.FTZ R116, R116, R117 ;  /* 0x0000007574747221 */ /* 0x000fe20000010000 */
[C---:B------:R-:W-:Y:S01]  /*16d20*/  HMMA.16816.F32 R16, R44.reuse, R58, R16 ;  /* 0x0000003a2c10723c */ /* 0x040fe20000001810 */
[----:B------:R-:W2:Y:S02]  /*16d30*/  LDSM.16.MT88.4 R56, [R156+0x8800] ;  /* 0x008800009c38783b */ /* 0x000ea40000004200 */
[----:B------:R-:W-:Y:S03]  /*16d40*/  FADD.FTZ R121, R121, R116 ;  /* 0x0000007479797221 */ /* 0x000fe60000010000 */
[C---:B-1----:R-:W-:Y:S02]  /*16d50*/  HMMA.16816.F32 R20, R44.reuse, R60, R20 ;  /* 0x0000003c2c14723c */ /* 0x042fe40000001814 */
[----:B------:R-:W1:Y:S03]  /*16d60*/  MUFU.EX2 R125, R125 ;  /* 0x0000007d007d7308 */ /* 0x000e660000000800 */
[----:B---3--:R-:W-:Y:S01]  /*16d70*/  F2FP.F16.F32.PACK_AB R49, R123, R118 ;  /* 0x000000767b31723e */ /* 0x008fe200000000ff */
[C---:B------:R-:W-:Y:S01]  /*16d80*/  HMMA.16816.F32 R24, R44.reuse, R62, R24 ;  /* 0x0000003e2c18723c */ /* 0x040fe20000001818 */
[----:B------:R-:W3:Y:S05]  /*16d90*/  LDSM.16.MT88.4 R60, [R155+0x8800] ;  /* 0x008800009b3c783b */ /* 0x000eea0000004200 */
[----:B------:R-:W-:Y:S01]  /*16da0*/  MUFU.EX2 R122, R122 ;  /* 0x0000007a007a7308 */ /* 0x000fe20000000800 */
[C---:B------:R-:W-:Y:S09]  /*16db0*/  HMMA.16816.F32 R28, R44.reuse, R40, R28 ;  /* 0x000000282c1c723c */ /* 0x040ff2000000181c */
        /* <DEDUP_REMOVED lines=10> */
[C---:B----4-:R-:W-:Y:S02]  /*16e60*/  HMMA.16816.F32 R4, R48.reuse, R52, R4 ;  /* 0x000000343004723c */ /* 0x050fe40000001804 */
[----:B------:R-:W-:Y:S04]  /*16e70*/  MUFU.EX2 R126, R126 ;  /* 0x0000007e007e7308 */ /* 0x000fe80000000800 */
[C---:B------:R-:W-:Y:S01]  /*16e80*/  HMMA.16816.F32 R8, R48.reuse, R54, R8 ;  /* 0x000000363008723c */ /* 0x040fe20000001808 */
[----:B------:R-:W4:Y:S05]  /*16e90*/  LDSM.16.MT88.4 R52, [R156+0x9000] ;  /* 0x009000009c34783b */ /* 0x000f2a0000004200 */
[----:B------:R-:W5:Y:S01]  /*16ea0*/  MUFU.EX2 R131, R131 ;  /* 0x0000008300837308 */ /* 0x000f620000000800 */
[C---:B--2---:R-:W-:Y:S09]  /*16eb0*/  HMMA.16816.F32 R12, R48.reuse, R56, R12 ;  /* 0x00000038300c723c */ /* 0x044ff2000000180c */
[----:B------:R-:W-:Y:S01]  /*16ec0*/  MUFU.EX2 R128, R128 ;  /* 0x0000008000807308 */ /* 0x000fe20000000800 */
[C---:B------:R-:W-:Y:S01]  /*16ed0*/  HMMA.16816.F32 R16, R48.reuse, R58, R16 ;  /* 0x0000003a3010723c */ /* 0x040fe20000001810 */
[----:B------:R-:W2:Y:S05]  /*16ee0*/  LDSM.16.MT88.4 R56, [R155+0x9000] ;  /* 0x009000009b38783b */ /* 0x000eaa0000004200 */
[C---:B---3--:R-:W-:Y:S03]  /*16ef0*/  HMMA.16816.F32 R20, R48.reuse, R60, R20 ;  /* 0x0000003c3014723c */ /* 0x048fe60000001814 */
[----:B------:R-:W3:Y:S03]  /*16f00*/  MUFU.EX2 R133, R133 ;  /* 0x0000008500857308 */ /* 0x000ee60000000800 */
[C---:B------:R-:W-:Y:S07]  /*16f10*/  HMMA.16816.F32 R24, R48.reuse, R62, R24 ;  /* 0x0000003e3018723c */ /* 0x040fee0000001818 */
[----:B------:R-:W-:Y:S01]  /*16f20*/  MUFU.EX2 R130, R130 ;  /* 0x0000008200827308 */ /* 0x000fe20000000800 */
[----:B------:R-:W-:Y:S01]  /*16f30*/  FFMA.FTZ R61, R146, UR4, -R65 ;  /* 0x00000004923d7c23 */ /* 0x000fe20008010841 */
[C---:B------:R-:W-:Y:S08]  /*16f40*/  HMMA.16816.F32 R28, R48.reuse, R40, R28 ;  /* 0x00000028301c723c */ /* 0x040ff0000000181c */
[----:B------:R-:W4:Y:S01]  /*16f50*/  MUFU.EX2 R135, R135 ;  /* 0x0000008700877308 */ /* 0x000f220000000800 */
[----:B------:R-:W-:Y:S01]  /*16f60*/  HMMA.16816.F32 R32, R48, R42, R32 ;  /* 0x0000002a3020723c */ /* 0x000fe20000001820 */
[----:B------:R-:W2:Y:S02]  /*16f70*/  LDSM.16.MT88.4 R48, [R154+0x9000] ;  /* 0x009000009a30783b */ /* 0x000ea40000004200 */
        /* <DEDUP_REMOVED lines=8> */
[----:B----4-:R-:W-:Y:S05]  /*17000*/  F2FP.F16.F32.PACK_AB R43, R135, R130 ;  /* 0x00000082872b723e */ /* 0x010fea00000000ff */
[----:B------:R-:W1:Y:S01]  /*17010*/  MUFU.EX2 R61, R61 ;  /* 0x0000003d003d7308 */ /* 0x000e620000000800 */
[----:B------:R-:W-:Y:S04]  /*17020*/  FADD.FTZ R129, R129, R124 ;  /* 0x0000007c81817221 */ /* 0x000fe80000010000 */
[----:B------:R-:W-:Y:S01]  /*17030*/  FADD.FTZ R128, R128, R129 ;  /* 0x0000008180807221 */ /* 0x000fe20000010000 */
[C---:B------:R-:W-:Y:S04]  /*17040*/  HMMA.16816.F32 R4, R40.reuse, R44, R4 ;  /* 0x0000002c2804723c */ /* 0x040fe80000001804 */
[----:B------:R-:W-:Y:S01]  /*17050*/  MUFU.EX2 R62, R62 ;  /* 0x0000003e003e7308 */ /* 0x000fe20000000800 */
[----:B------:R-:W-:Y:S01]  /*17060*/  FADD.FTZ R133, R133, R128 ;  /* 0x0000008085857221 */ /* 0x000fe20000010000 */
[C---:B------:R-:W-:Y:S08]  /*17070*/  HMMA.16816.F32 R8, R40.reuse, R46, R8 ;  /* 0x0000002e2808723c */ /* 0x040ff00000001808 */
[----:B------:R-:W3:Y:S03]  /*17080*/  MUFU.EX2 R63, R63 ;  /* 0x0000003f003f7308 */ /* 0x000ee60000000800 */
[--C-:B------:R-:W-:Y:S01]  /*17090*/  FFMA.FTZ R45, R36, UR4, -R39.reuse ;  /* 0x00000004242d7c23 */ /* 0x100fe20008010827 */
[C---:B------:R-:W-:Y:S03]  /*170a0*/  HMMA.16816.F32 R12, R40.reuse, R52, R12 ;  /* 0x00000034280c723c */ /* 0x040fe6000000180c */
[----:B------:R-:W-:Y:S03]  /*170b0*/  FFMA.FTZ R39, R3, UR4, -R39 ;  /* 0x0000000403277c23 */ /* 0x000fe60008010827 */
[C---:B------:R-:W-:Y:S01]  /*170c0*/  HMMA.16816.F32 R16, R40.reuse, R54, R16 ;  /* 0x000000362810723c */ /* 0x040fe20000001810 */
[----:B------:R-:W-:Y:S04]  /*170d0*/  MUFU.EX2 R44, R140 ;  /* 0x0000008c002c7308 */ /* 0x000fe80000000800 */
[----:B------:R-:W-:Y:S01]  /*170e0*/  FADD.FTZ R36, R78, R73 ;  /* 0x000000494e247221 */ /* 0x000fe20000010000 */
[C---:B--2---:R-:W-:Y:S01]  /*170f0*/  HMMA.16816.F32 R20, R40.reuse, R56, R20 ;  /* 0x000000382814723c */ /* 0x044fe20000001814 */
[----:B------:R-:W2:Y:S04]  /*17100*/  LDSM.16.MT88.4 R76, [R155+0x9800] ;  /* 0x009800009b4c783b */ /* 0x000ea80000004200 */
        /* <DEDUP_REMOVED lines=9> */
[----:B---3--:R-:W-:Y:S01]  /*171a0*/  F2FP.F16.F32.PACK_AB R69, R63, R62 ;  /* 0x0000003e3f45723e */ /* 0x008fe200000000ff */
        /* <DEDUP_REMOVED lines=33> */
.L_x_6766:
        /* <DEDUP_REMOVED lines=136> */
.L_x_6771:
[----:B------:R-:W1:Y:S01]  /*17c40*/  S2R R5, SR_CTAID.Z ;  /* 0x0000000000057919 */ /* 0x000e620000002700 */
[----:B------:R-:W1:Y:S01]  /*17c50*/  LDC R2, c[0x0][0x270] ;  /* 0x00009c00ff027b82 */ /* 0x000e620000000800 */
[----:B------:R-:W1:Y:S07]  /*17c60*/  S2R R0, SR_CTAID.Y ;  /* 0x0000000000007919 */ /* 0x000e6e0000002600 */
[----:B------:R-:W2:Y:S01]  /*17c70*/  LDC R7, c[0x0][0x2c4] ;  /* 0x0000b100ff077b82 */ /* 0x000ea20000000800 */
[----:B-1----:R-:W-:-:S04]  /*17c80*/  IMAD R2, R0, R2, R5 ;  /* 0x0000000200027224 */ /* 0x002fc800078e0205 */
[----:B--2---:R-:W-:-:S07]  /*17c90*/  IMAD R7, R2, R7, RZ ;  /* 0x0000000702077224 */ /* 0x004fce00078e02ff */
.L_x_6772:
        /* <DEDUP_REMOVED lines=26> */
.L_x_6774:
[----:B------:R-:W-:Y:S05]  /*17e40*/  BSYNC B0 ;  /* 0x0000000000007941 */ /* 0x000fea0003800000 */
.L_x_6773:
[----:B------:R-:W3:Y:S01]  /*17e50*/  S2UR UR5, SR_CTAID.X ;  /* 0x00000000000579c3 */ /* 0x000ee20000002500 */
[----:B------:R-:W-:Y:S01]  /*17e60*/  LEA.HI R3, R3, R4, RZ, 0x3 ;  /* 0x0000000403037211 */ /* 0x000fe200078f18ff */
[----:B--2---:R2:W4:Y:S01]  /*17e70*/  LDS.128 R12, [R173+0x1800] ;  /* 0x00180000ad0c7984 */ /* 0x0045220000000c00 */
[----:B-1----:R-:W-:Y:S01]  /*17e80*/  SHF.R.S32.HI R11, RZ, 0x1f, R2 ;  /* 0x0000001fff0b7819 */ /* 0x002fe20000011402 */
[----:B------:R-:W-:Y:S01]  /*17e90*/  BSSY B0, `(.L_x_6775) ;  /* 0x0000033000007945 */ /* 0x000fe20003800000 */
[----:B------:R-:W-:Y:S02]  /*17ea0*/  LOP3.LUT R3, R3, 0xfffffff8, RZ, 0xc0, !PT ;  /* 0xfffffff803037812 */ /* 0x000fe400078ec0ff */
[----:B------:R-:W-:Y:S01]  /*17eb0*/  LEA.HI R2, R11, R2, RZ, 0x3 ;  /* 0x000000020b027211 */ /* 0x000fe200078f18ff */
[----:B------:R-:W1:Y:S01]  /*17ec0*/  LDC.64 R6, c[0x0][0x290] ;  /* 0x0000a400ff067b82 */ /* 0x000e620000000a00 */
[----:B------:R-:W-:Y:S01]  /*17ed0*/  SHF.R.S32.HI R11, RZ, 0x1f, R0 ;  /* 0x0000001fff0b7819 */ /* 0x000fe20000011400 */
[----:B------:R-:W-:Y:S01]  /*17ee0*/  IMAD.IADD R4, R4, 0x1, -R3 ;  /* 0x0000000104047824 */ /* 0x000fe200078e0a03 */
[----:B------:R-:W-:-:S02]  /*17ef0*/  ISETP.NE.AND P0, PT, R171, -0x1, PT ;  /* 0xffffffffab00780c */ /* 0x000fc40003f05270 */
[----:B------:R-:W-:Y:S01]  /*17f00*/  SHF.R.S32.HI R2, RZ, 0x3, R2 ;  /* 0x00000003ff027819 */ /* 0x000fe20000011402 */
[----:B------:R-:W-:Y:S02]  /*17f10*/  IMAD.SHL.U32 R16, R4, 0x8, RZ ;  /* 0x0000000804107824 */ /* 0x000fe400078e00ff */
[----:B------:R-:W5:Y:S02]  /*17f20*/  LDC.64 R8, c[0x0][0x298] ;  /* 0x0000a600ff087b82 */ /* 0x000f640000000a00 */
[----:B------:R-:W-:Y:S01]  /*17f30*/  VIADD R3, R2, 0x10 ;  /* 0x0000001002037836 */ /* 0x000fe20000000000 */
        /* <DEDUP_REMOVED lines=40> */
.L_x_6776:
[----:B------:R-:W-:Y:S05]  /*181c0*/  BSYNC B0 ;  /* 0x0000000000007941 */ /* 0x000fea0003800000 */
.L_x_6775:
        /* <DEDUP_REMOVED lines=15> */
.L_x_6778:
[----:B------:R-:W-:Y:S05]  /*182c0*/  BSYNC B0 ;  /* 0x0000000000007941 */ /* 0x000fea0003800000 */
.L_x_6777:
        /* <DEDUP_REMOVED lines=15> */
.L_x_6780:
[----:B------:R-:W-:Y:S05]  /*183c0*/  BSYNC B0 ;  /* 0x0000000000007941 */ /* 0x000fea0003800000 */
.L_x_6779:
[----:B------:R-:W-:Y:S05]  /*183d0*/  @P3 EXIT ;  /* 0x000000000000394d */ /* 0x000fea0003800000 */
[----:B------:R-:W-:Y:S01]  /*183e0*/  IADD3 R2, P0, R2, 0x30, RZ ;  /* 0x0000003002027810 */ /* 0x000fe20007f1e0ff */
[----:B------:R-:W-:Y:S01]  /*183f0*/  ULDC.64 UR4, c[0x0][0x280] ;  /* 0x0000a00000047ab9 */ /* 0x000fe20000000a00 */
[----:B------:R-:W-:Y:S02]  /*18400*/  MOV R19, R21 ;  /* 0x0000001500137202 */ /* 0x000fe40000000f00 */
[----:B------:R-:W-:Y:S01]  /*18410*/  IADD3.X R3, RZ, R3, RZ, P0, !PT ;  /* 0x00000003ff037210 */ /* 0x000fe200007fe4ff */
[----:B------:R-:W-:-:S04]  /*18420*/  IMAD.WIDE.U32 R18, R2, R8, R18 ;  /* 0x0000000802127225 */ /* 0x000fc800078e0012 */
[----:B------:R-:W-:-:S04]  /*18430*/  IMAD R0, R3, R8, RZ ;  /* 0x0000000803007224 */ /* 0x000fc800078e02ff */
[----:B------:R-:W-:Y:S01]  /*18440*/  IMAD R0, R2, R9, R0 ;  /* 0x0000000902007224 */ /* 0x000fe200078e0200 */
[----:B------:R-:W-:-:S04]  /*18450*/  LEA R2, P0, R18, UR4, 0x1 ;  /* 0x0000000412027c11 */ /* 0x000fc8000f8008ff */
[----:B------:R-:W-:-:S04]  /*18460*/  IADD3 R3, R0, R19, RZ ;  /* 0x0000001300037210 */ /* 0x000fc80007ffe0ff */
[----:B------:R-:W-:-:S05]  /*18470*/  LEA.HI.X R3, R18, UR5, R3, 0x1, P0 ;  /* 0x0000000512037c11 */ /* 0x000fca00080f0c03 */
[----:B------:R-:W-:Y:S01]  /*18480*/  STG.E.128 desc[UR6][R2.64], R12 ;  /* 0x0000000c02007986 */ /* 0x000fe2000c101d06 */
[----:B------:R-:W-:Y:S05]  /*18490*/  EXIT ;  /* 0x000000000000794d */ /* 0x000fea0003800000 */
.L_x_6781:
        /* <DEDUP_REMOVED lines=14> */
.L_x_7941:


//--------------------- .text._ZN5flash24flash_fwd_splitkv_kernelI23Flash_fwd_kernel_traitsILi64ELi64ELi128ELi4ELb0ELb0EN7cutlass6half_tE19Flash_kernel_traitsILi64ELi64ELi128ELi4ES3_EELb1ELb0ELb1ELb0ELb0ELb0ELb0ELb1EEEvNS_16Flash_fwd_paramsE --------------------------
	.section	.text._ZN5flash24flash_fwd_splitkv_kernelI23Flash_fwd_kernel_traitsILi64ELi64ELi128ELi4ELb0ELb0EN7cutlass6half_tE19Flash_kernel_traitsILi64ELi64ELi128ELi4ES3_EELb1ELb0ELb1ELb0ELb0ELb0ELb0ELb1EEEvNS_16Flash_fwd_paramsE,"ax",@progbits
	.align	128
        .global         _ZN5flash24flash_fwd_splitkv_kernelI23Flash_fwd_kernel_traitsILi64ELi64ELi128ELi4ELb0ELb0EN7cutlass6half_tE19Flash_kernel_traitsILi64ELi64ELi128ELi4ES3_EELb1ELb0ELb1ELb0ELb0ELb0ELb0ELb1EEEvNS_16Flash_fwd_paramsE
        .type           _ZN5flash24flash_fwd_splitkv_kernelI23Flash_fwd_kernel_traitsILi64ELi64ELi128ELi4ELb0ELb0EN7cutlass6half_tE19Flash_kernel_traitsILi64ELi64ELi128ELi4ES3_EELb1ELb0ELb1ELb0ELb0ELb0ELb0ELb1EEEvNS_16Flash_fwd_paramsE,@function
        .size           _ZN5flash24flash_fwd_splitkv_kernelI23Flash_fwd_kernel_traitsILi64ELi64ELi128ELi4ELb0ELb0EN7cutlass6half_tE19Flash_kernel_traitsILi64ELi64ELi128ELi4ES3_EELb1ELb0ELb1ELb0ELb0ELb0ELb0ELb1EEEvNS_16Flash_fwd_paramsE,(.L_x_7942 - _ZN5flash24flash_fwd_splitkv_kernelI23Flash_fwd_kernel_traitsILi64ELi64ELi128ELi4ELb0ELb0EN7cutlass6half_tE19Flash_kernel_traitsILi64ELi64ELi128ELi4ES3_EELb1ELb0ELb1ELb0ELb0ELb0ELb0ELb1EEEvNS_16Flash_fwd_paramsE)
        .other          _ZN5flash24flash_fwd_splitkv_kernelI23Flash_fwd_kernel_traitsILi64ELi64ELi128ELi4ELb0ELb0EN7cutlass6half_tE19Flash_kernel_traitsILi64ELi64ELi128ELi4ES3_EELb1ELb0ELb1ELb0ELb0ELb0ELb0ELb1EEEvNS_16Flash_fwd_paramsE,@"STO_CUDA_ENTRY STV_DEFAULT"
_ZN5flash24flash_fwd_splitkv_kernelI23Flash_fwd_kernel_traitsILi64ELi64ELi128ELi4ELb0ELb0EN7cutlass6half_tE19Flash_kernel_traitsILi64ELi64ELi128ELi4ES3_EELb1ELb0ELb1ELb0ELb0ELb0ELb0ELb1EEEvNS_16Flash_fwd_paramsE:
.text._ZN5flash24flash_fwd_splitkv_kernelI23Flash_fwd_kernel_traitsILi64ELi64ELi128ELi4ELb0ELb0EN7cutlass6half_tE19Flash_kernel_traitsILi64ELi64ELi128ELi4ES3_EELb1ELb0ELb1ELb0ELb0ELb0ELb0ELb1EEEvNS_16Flash_fwd_paramsE:
        /* <DEDUP_REMOVED lines=40> */
.L_x_6782:
[----:B------:R-:W1:Y:S02]  /*0280*/  LDC R55, c[0x0][0x2c8] ;  /* 0x0000b200ff377b82 */ /* 0x000e640000000800 */
.L_x_6783:
        /* <DEDUP_REMOVED lines=95> */
.L_x_6786:
[----:B------:R-:W-:Y:S05]  /*0880*/  BSYNC B0 ;  /* 0x0000000000007941 */ /* 0x000fea0003800000 */
.L_x_6785:
        /* <DEDUP_REMOVED lines=18> */
.L_x_6788:
[----:B------:R-:W-:Y:S05]  /*09b0*/  BSYNC B0 ;  /* 0x0000000000007941 */ /* 0x000fea0003800000 */
.L_x_6787:
        /* <DEDUP_REMOVED lines=19> */
.L_x_6790:
[----:B------:R-:W-:Y:S05]  /*0af0*/  BSYNC B0 ;  /* 0x0000000000007941 */ /* 0x000fea0003800000 */
.L_x_6789:
        /* <DEDUP_REMOVED lines=13> */
.L_x_6792:
[----:B------:R-:W-:Y:S05]  /*0bd0*/  BSYNC B0 ;  /* 0x0000000000007941 */ /* 0x000fea0003800000 */
.L_x_6791:
        /* <DEDUP_REMOVED lines=16> */
.L_x_6784:
        /* <DEDUP_REMOVED lines=25> */
.L_x_6793:
        /* <DEDUP_REMOVED lines=82> */
.L_x_6794:
        /* <DEDUP_REMOVED lines=49> */
.L_x_6796:
        /* <DEDUP_REMOVED lines=33> */
.L_x_6795:
        /* <DEDUP_REMOVED lines=249> */
.L_x_6851:
        /* <DEDUP_REMOVED lines=142> */
.L_x_6801:
[----:B------:R-:W-:Y:S05]  /*3120*/  BSYNC B0 ;  /* 0x0000000000007941 */ /* 0x000fea0003800000 */
.L_x_6800:
        /* <DEDUP_REMOVED lines=62> */
.L_x_6803:
[----:B------:R-:W-:Y:S05]  /*3510*/  BSYNC B0 ;  /* 0x0000000000007941 */ /* 0x000fea0003800000 */
.L_x_6802:
        /* <DEDUP_REMOVED lines=62> */
.L_x_6805:
[----:B------:R-:W-:Y:S05]  /*3900*/  BSYNC B0 ;  /* 0x0000000000007941 */ /* 0x000fea0003800000 */
.L_x_6804:
        /* <DEDUP_REMOVED lines=66> */
.L_x_6807:
[----:B------:R-:W-:Y:S05]  /*3d30*/  BSYNC B0 ;  /* 0x0000000000007941 */ /* 0x000fea0003800000 */
.L_x_6806:
        /* <DEDUP_REMOVED lines=63> */
.L_x_6809:
[----:B------:R-:W-:Y:S05]  /*4130*/  BSYNC B0 ;  /* 0x0000000000007941 */ /* 0x000fea0003800000 */
.L_x_6808:
        /* <DEDUP_REMOVED lines=66> */
.L_x_6811:
[----:B------:R-:W-:Y:S05]  /*4560*/  BSYNC B0 ;  /* 0x0000000000007941 */ /* 0x000fea0003800000 */
.L_x_6810:
        /* <DEDUP_REMOVED lines=66> */
.L_x_6813:
[----:B------:R-:W-:Y:S05]  /*4990*/  BSYNC B0 ;  /* 0x0000000000007941 */ /* 0x000fea0003800000 */
.L_x_6812:
        /* <DEDUP_REMOVED lines=68> */
.L_x_6815:
[----:B------:R-:W-:Y:S05]  /*4de0*/  BSYNC B0 ;  /* 0x0000000000007941 */ /* 0x000fea0003800000 */
.L_x_6814:
[C---:B------:R-:W-:Y:S01]  /*4df0*/  LEA R38, P1, R31.reuse, R38, 0x1 ;  /* 0x000000261f267211 */ /* 0x040fe200078208ff */
[----:B------:R-:W-:Y:S01]  /*4e00*/  IMAD.MOV.U32 R8, RZ, RZ, R10 ;  /* 0x000000ffff087224 */ /* 0x000fe200078e000a */
[----:B------:R-:W-:Y:S02]  /*4e10*/  UMOV UR4, UR30 ;  /* 0x0000001e00047c82 */ /* 0x000fe40008000000 */
[C---:B------:R-:W-:Y:S02]  /*4e20*/  LEA.HI.X.SX32 R39, R31.reuse, R39, 0x1, P1 ;  /* 0x000000271f277211 */ /* 0x040fe400008f0eff */
[C---:B------:R-:W-:Y:S04]  /*4e30*/  LEA R10, P0, R31.reuse, R8, 0x1 ;  /* 0x000000081f0a7211 */ /* 0x040fe800078008ff */
[----:B------:R-:W-:Y:S01]  /*4e40*/  LEA.HI.X.SX32 R9, R31, R9, 0x1, P0 ;  /* 0x000000091f097211 */ /* 0x000fe200000f0eff */
[----:B------:R-:W-:Y:S08]  /*4e50*/  BRA `(.L_x_6816) ;  /* 0x0000003400e87947 */ /* 0x000ff00003800000 */
.L_x_6799:
        /* <DEDUP_REMOVED lines=89> */
.L_x_6820:
[----:B------:R-:W-:Y:S05]  /*53f0*/  BSYNC B0 ;  /* 0x0000000000007941 */ /* 0x000fea0003800000 */
.L_x_6819:
[----:B-----5:R2:W-:Y:S02]  /*5400*/  STG.E.128 desc[UR6][R72.64], R44 ;  /* 0x0000002c48007986 */ /* 0x0205e4000c101d06 */
.L_x_6818:
[----:B------:R-:W-:Y:S05]  /*5410*/  BSYNC B1 ;  /* 0x0000000000017941 */ /* 0x000fea0003800000 */
.L_x_6817:
        /* <DEDUP_REMOVED lines=94> */
.L_x_6824:
[----:B------:R-:W-:Y:S05]  /*5a00*/  BSYNC B0 ;  /* 0x0000000000007941 */ /* 0x000fea0003800000 */
.L_x_6823:
[----:B-----5:R4:W-:Y:S02]  /*5a10*/  STG.E.128 desc[UR6][R148.64], R44 ;  /* 0x0000002c94007986 */ /* 0x0209e4000c101d06 */
.L_x_6822:
[----:B------:R-:W-:Y:S05]  /*5a20*/  BSYNC B1 ;  /* 0x0000000000017941 */ /* 0x000fea0003800000 */
.L_x_6821:
        /* <DEDUP_REMOVED lines=94> */
.L_x_6828:
[----:B------:R-:W-:Y:S05]  /*6010*/  BSYNC B0 ;  /* 0x0000000000007941 */ /* 0x000fea0003800000 */
.L_x_6827:
[----:B-----5:R3:W-:Y:S02]  /*6020*/  STG.E.128 desc[UR6][R148.64], R44 ;  /* 0x0000002c94007986 */ /* 0x0207e4000c101d06 */
.L_x_6826:
[----:B------:R-:W-:Y:S05]  /*6030*/  BSYNC B1 ;  /* 0x0000000000017941 */ /* 0x000fea0003800000 */
.L_x_6825:
        /* <DEDUP_REMOVED lines=103> */
.L_x_6832:
[----:B------:R-:W-:Y:S05]  /*66b0*/  BSYNC B0 ;  /* 0x0000000000007941 */ /* 0x000fea0003800000 */
.L_x_6831:
[----:B-----5:R2:W-:Y:S02]  /*66c0*/  STG.E.128 desc[UR6][R148.64], R32 ;  /* 0x0000002094007986 */ /* 0x0205e4000c101d06 */
.L_x_6830:
[----:B------:R-:W-:Y:S05]  /*66d0*/  BSYNC B1 ;  /* 0x0000000000017941 */ /* 0x000fea0003800000 */
.L_x_6829:
        /* <DEDUP_REMOVED lines=100> */
.L_x_6836:
[----:B------:R-:W-:Y:S05]  /*6d20*/  BSYNC B0 ;  /* 0x0000000000007941 */ /* 0x000fea0003800000 */
.L_x_6835:
[----:B-----5:R3:W-:Y:S02]  /*6d30*/  STG.E.128 desc[UR6][R148.64], R32 ;  /* 0x0000002094007986 */ /* 0x0207e4000c101d06 */
.L_x_6834:
[----:B------:R-:W-:Y:S05]  /*6d40*/  BSYNC B1 ;  /* 0x0000000000017941 */ /* 0x000fea0003800000 */
.L_x_6833:
        /* <DEDUP_REMOVED lines=103> */
.L_x_6840:
[----:B------:R-:W-:Y:S05]  /*73c0*/  BSYNC B0 ;  /* 0x0000000000007941 */ /* 0x000fea0003800000 */
.L_x_6839:
[----:B-----5:R2:W-:Y:S02]  /*73d0*/  STG.E.128 desc[UR6][R148.64], R32 ;  /* 0x0000002094007986 */ /* 0x0205e4000c101d06 */
.L_x_6838:
[----:B------:R-:W-:Y:S05]  /*73e0*/  BSYNC B1 ;  /* 0x0000000000017941 */ /* 0x000fea0003800000 */
.L_x_6837:
        /* <DEDUP_REMOVED lines=103> */
.L_x_6844:
[----:B------:R-:W-:Y:S05]  /*7a60*/  BSYNC B0 ;  /* 0x0000000000007941 */ /* 0x000fea0003800000 */
.L_x_6843:
[----:B-----5:R2:W-:Y:S02]  /*7a70*/  STG.E.128 desc[UR6][R148.64], R32 ;  /* 0x0000002094007986 */ /* 0x0205e4000c101d06 */
.L_x_6842:
[----:B------:R-:W-:Y:S05]  /*7a80*/  BSYNC B1 ;  /* 0x0000000000017941 */ /* 0x000fea0003800000 */
.L_x_6841:
        /* <DEDUP_REMOVED lines=104> */
.L_x_6848:
[----:B------:R-:W-:Y:S05]  /*8110*/  BSYNC B0 ;  /* 0x0000000000007941 */ /* 0x000fea0003800000 */
.L_x_6847:
[----:B-----5:R2:W-:Y:S02]  /*8120*/  STG.E.128 desc[UR6][R148.64], R32 ;  /* 0x0000002094007986 */ /* 0x0205e4000c101d06 */
.L_x_6846:
[----:B------:R-:W-:Y:S05]  /*8130*/  BSYNC B1 ;  /* 0x0000000000017941 */ /* 0x000fea0003800000 */
.L_x_6845:
        /* <DEDUP_REMOVED lines=8> */
.L_x_6798:
        /* <DEDUP_REMOVED lines=68> */
.L_x_6816:
        /* <DEDUP_REMOVED lines=84> */
.L_x_6849:
        /* <DEDUP_REMOVED lines=9> */
.L_x_6850:
[----:B------:R-:W-:Y:S04]  /*8bd0*/  IADD3 R11, R11, -0x1, RZ ;  /* 0xffffffff0b0b7810 */ /* 0x000fe80007ffe0ff */
[----:B------:R-:W-:Y:S11]  /*8be0*/  ISETP.GT.AND P0, PT, R11, R54, PT ;  /* 0x000000360b00720c */ /* 0x000ff60003f04270 */
[----:B------:R-:W-:Y:S02]  /*8bf0*/  @!UPT UIADD3 URZ, URZ, URZ, URZ ;  /* 0x0000003f3f3ff290 */ /* 0x000fe4000fffe03f */
[----:B------:R-:W-:Y:S05]  /*8c00*/  @P0 BRA `(.L_x_6851) ;  /* 0xffffff9c000c0947 */ /* 0x000fea000383ffff */
.L_x_6797:
        /* <DEDUP_REMOVED lines=13> */
[----:B---3--:R-:W1:Y:S01]  /*8ce0*/  S2R R6, SR_CTAID.X ;  /* 0x0000000000067919 */ /* 0x008e620000002500 */
        /* <DEDUP_REMOVED lines=9> */
[----:B------:R-:W-:Y:S02]  /*8d80*/  ULDC.U8 UR10, c[0x0][0x3c3] ;  /* 0x0000f0c0000a7ab9 */ /* 0x000fe40000000000 */
        /* <DEDUP_REMOVED lines=16> */
[----:B------:R-:W-:Y:S01]  /*8e90*/  LEA R26, P0, R14, UR8, 0x1 ;  /* 0x000000080e1a7c11 */ /* 0x000fe2000f8008ff */
[----:B------:R-:W-:Y:S01]  /*8ea0*/  IMAD R3, R6, -0x40, R163 ;  /* 0xffffffc006037824 */ /* 0x000fe200078e02a3 */
[----:B------:R-:W-:-:S02]  /*8eb0*/  LEA R28, P1, R7, UR8, 0x1 ;  /* 0x00000008071c7c11 */ /* 0x000fc4000f8208ff */
[----:B------:R-:W-:Y:S02]  /*8ec0*/  LEA.HI.X R27, R14, UR9, R8, 0x1, P0 ;  /* 0x000000090e1b7c11 */ /* 0x000fe400080f0c08 */
[----:B------:R-:W-:Y:S02]  /*8ed0*/  ISETP.NE.AND P0, PT, RZ, UR10, PT ;  /* 0x0000000aff007c0c */ /* 0x000fe4000bf05270 */
[----:B------:R-:W-:Y:S02]  /*8ee0*/  LEA.HI.X R25, R0, UR9, R9, 0x1, P2 ;  /* 0x0000000900197c11 */ /* 0x000fe400090f0c09 */
[----:B------:R-:W-:Y:S01]  /*8ef0*/  LEA.HI.X R29, R7, UR9, R2, 0x1, P1 ;  /* 0x00000009071d7c11 */ /* 0x000fe200088f0c02 */
[----:B------:R-:W-:-:S08]  /*8f00*/  IMAD.SHL.U32 R7, R111, 0x10, RZ ;  /* 0x000000106f077824 */ /* 0x000fd000078e00ff */
        /* <DEDUP_REMOVED lines=63> */
.L_x_6858:
[----:B------:R-:W-:Y:S05]  /*9300*/  BSYNC B0 ;  /* 0x0000000000007941 */ /* 0x000fea0003800000 */
.L_x_6857:
[----:B-----5:R2:W-:Y:S02]  /*9310*/  STS.128 [R168], R12 ;  /* 0x0000000ca8007388 */ /* 0x0205e40000000c00 */
.L_x_6856:
[----:B------:R-:W-:Y:S05]  /*9320*/  BSYNC B1 ;  /* 0x0000000000017941 */ /* 0x000fea0003800000 */
.L_x_6855:
        /* <DEDUP_REMOVED lines=64> */
.L_x_6862:
[----:B------:R-:W-:Y:S05]  /*9730*/  BSYNC B0 ;  /* 0x0000000000007941 */ /* 0x000fea0003800000 */
.L_x_6861:
[----:B-----5:R4:W-:Y:S02]  /*9740*/  STS.128 [R168+0x800], R12 ;  /* 0x0008000ca8007388 */ /* 0x0209e40000000c00 */
.L_x_6860:
[----:B------:R-:W-:Y:S05]  /*9750*/  BSYNC B1 ;  /* 0x0000000000017941 */ /* 0x000fea0003800000 */
.L_x_6859:
[----:B--2---:R-:W-:Y:S01]  /*9760*/  VIADD R24, R124, 0x20 ;  /* 0x000000207c187836 */ /* 0x004fe20000000000 */
        /* <DEDUP_REMOVED lines=8> */
[----:B------:R-:W5:Y:S01]  /*97f0*/  LDG.E.128 R28, desc[UR6][R28.64] ;  /* 0x000000061c1c7981 */ /* 0x000f62000c1e1d00 */
        /* <DEDUP_REMOVED lines=10> */
[C---:B----4-:R-:W-:Y:S02]  /*98a0*/  IADD3 R14, P0, R7.reuse, UR8, RZ ;  /* 0x00000008070e7c10 */ /* 0x050fe4000ff1e0ff */
[----:B------:R-:W-:Y:S02]  /*98b0*/  IADD3 R8, P1, R7, UR10, RZ ;  /* 0x0000000a07087c10 */ /* 0x000fe4000ff3e0ff */
[----:B------:R-:W-:-:S02]  /*98c0*/  IADD3.X R15, R4, UR9, RZ, P0, !PT ;  /* 0x00000009040f7c10 */ /* 0x000fc400087fe4ff */
[----:B------:R-:W-:-:S03]  /*98d0*/  IADD3.X R9, R4, UR11, RZ, P1, !PT ;  /* 0x0000000b04097c10 */ /* 0x000fc60008ffe4ff */
        /* <DEDUP_REMOVED lines=38> */
.L_x_6866:
[----:B------:R-:W-:Y:S05]  /*9b40*/  BSYNC B0 ;  /* 0x0000000000007941 */ /* 0x000fea0003800000 */
.L_x_6865:
[----:B-----5:R1:W-:Y:S02]  /*9b50*/  STS.128 [R168+0x1000], R28 ;  /* 0x0010001ca8007388 */ /* 0x0203e40000000c00 */
.L_x_6864:
[----:B------:R-:W-:Y:S05]  /*9b60*/  BSYNC B1 ;  /* 0x0000000000017941 */ /* 0x000fea0003800000 */
.L_x_6863:
        /* <DEDUP_REMOVED lines=8> */
[----:B----4-:R4:W5:Y:S01]  /*9bf0*/  LDG.E.128 R12, desc[UR6][R26.64] ;  /* 0x000000061a0c7981 */ /* 0x010962000c1e1d00 */
        /* <DEDUP_REMOVED lines=17> */
[--C-:B------:R-:W-:Y:S01]  /*9d10*/  HADD2.F32 R18, -RZ, R13.reuse.H1_H1 ;  /* 0x3000000dff127230 */ /* 0x100fe20000004100 */
[----:B------:R-:W-:Y:S01]  /*9d20*/  MOV R16, R14 ;  /* 0x0000000e00107202 */ /* 0x000fe20000000f00 */
[----:B------:R-:W-:Y:S02]  /*9d30*/  HADD2.F32 R17, -RZ, R13.H0_H0 ;  /* 0x2000000dff117230 */ /* 0x000fe40000004100 */
[----:B------:R-:W-:-:S02]  /*9d40*/  HADD2.F32 R15, -RZ, R7.H0_H0 ;  /* 0x20000007ff0f7230 */ /* 0x000fc40000004100 */
[----:B------:R-:W-:Y:S02]  /*9d50*/  HADD2.F32 R14, -RZ, R7.H1_H1 ;  /* 0x30000007ff0e7230 */ /* 0x000fe40000004100 */
        /* <DEDUP_REMOVED lines=34> */
.L_x_6869:
[----:B------:R-:W-:Y:S05]  /*9f80*/  BSYNC B0 ;  /* 0x0000000000007941 */ /* 0x000fea0003800000 */
.L_x_6868:
[----:B-----5:R1:W-:Y:S01]  /*9f90*/  STS.128 [R168+0x1800], R12 ;  /* 0x0018000ca8007388 */ /* 0x0203e20000000c00 */
[----:B------:R-:W-:Y:S05]  /*9fa0*/  BRA `(.L_x_6867) ;  /* 0x0000001c00747947 */ /* 0x000fea0003800000 */
.L_x_6854:
        /* <DEDUP_REMOVED lines=95> */
.L_x_6873:
[----:B------:R-:W-:Y:S05]  /*a5a0*/  BSYNC B0 ;  /* 0x0000000000007941 */ /* 0x000fea0003800000 */
.L_x_6872:
[----:B-----5:R3:W-:Y:S02]  /*a5b0*/  STS.128 [R168], R20 ;  /* 0x00000014a8007388 */ /* 0x0207e40000000c00 */
.L_x_6871:
[----:B------:R-:W-:Y:S05]  /*a5c0*/  BSYNC B1 ;  /* 0x0000000000017941 */ /* 0x000fea0003800000 */
.L_x_6870:
        /* <DEDUP_REMOVED lines=38> */
[----:B------:R-:W-:Y:S02]  /*a830*/  HADD2.F32 R31, -RZ, R17.H0_H0 ;  /* 0x20000011ff1f7230 */ /* 0x000fe40000004100 */
[--C-:B----4-:R-:W-:Y:S02]  /*a840*/  HADD2.F32 R7, -RZ, R8.reuse.H0_H0 ;  /* 0x20000008ff077230 */ /* 0x110fe40000004100 */
[----:B---3--:R-:W-:Y:S02]  /*a850*/  HADD2.F32 R24, -RZ, R8.H1_H1 ;  /* 0x30000008ff187230 */ /* 0x008fe40000004100 */
        /* <DEDUP_REMOVED lines=56> */
.L_x_6877:
[----:B------:R-:W-:Y:S05]  /*abe0*/  BSYNC B0 ;  /* 0x0000000000007941 */ /* 0x000fea0003800000 */
.L_x_6876:
[----:B-----5:R1:W-:Y:S02]  /*abf0*/  STS.128 [R168+0x800], R20 ;  /* 0x00080014a8007388 */ /* 0x0203e40000000c00 */
.L_x_6875:
[----:B------:R-:W-:Y:S05]  /*ac00*/  BSYNC B1 ;  /* 0x0000000000017941 */ /* 0x000fea0003800000 */
.L_x_6874:
[----:B---3--:R-:W-:Y:S01]  /*ac10*/  VIADD R24, R124, 0x20 ;  /* 0x000000207c187836 */ /* 0x008fe20000000000 */
        /* <DEDUP_REMOVED lines=8> */
[----:B-1----:R1:W5:Y:S01]  /*aca0*/  LDG.E.128 R20, desc[UR6][R28.64] ;  /* 0x000000061c147981 */ /* 0x002362000c1e1d00 */
        /* <DEDUP_REMOVED lines=88> */
.L_x_6881:
[----:B------:R-:W-:Y:S05]  /*b230*/  BSYNC B0 ;  /* 0x0000000000007941 */ /* 0x000fea0003800000 */
.L_x_6880:
[----:B-----5:R1:W-:Y:S02]  /*b240*/  STS.128 [R168+0x1000], R20 ;  /* 0x00100014a8007388 */ /* 0x0203e40000000c00 */
.L_x_6879:
[----:B------:R-:W-:Y:S05]  /*b250*/  BSYNC B1 ;  /* 0x0000000000017941 */ /* 0x000fea0003800000 */
.L_x_6878:
[----:B-1----:R-:W-:-:S05]  /*b260*/  VIADD R20, R124, 0x30 ;  /* 0x000000307c147836 */ /* 0x002fca0000000000 */
        /* <DEDUP_REMOVED lines=24> */
[----:B------:R-:W3:Y:S01]  /*b3f0*/  LDG.E.128 R28, desc[UR6][R28.64] ;  /* 0x000000061c1c7981 */ /* 0x000ee2000c1e1d00 */
[----:B------:R-:W-:-:S04]  /*b400*/  IADD3 R7, P1, R2, R4, RZ ;  /* 0x0000000402077210 */ /* 0x000fc80007f3e0ff */
[----:B------:R-:W-:Y:S02]  /*b410*/  LEA.HI.X.SX32 R2, R2, R5, 0x1, P1 ;  /* 0x0000000502027211 */ /* 0x000fe400008f0eff */
[----:B------:R-:W-:-:S04]  /*b420*/  LEA R8, P1, R7, UR8, 0x1 ;  /* 0x0000000807087c11 */ /* 0x000fc8000f8208ff */
[----:B------:R-:W-:Y:S01]  /*b430*/  LEA.HI.X R9, R7, UR9, R2, 0x1, P1 ;  /* 0x0000000907097c11 */ /* 0x000fe200088f0c02 */
[----:B------:R-:W-:Y:S01]  /*b440*/  ULDC.64 UR8, c[0x0][0x358] ;  /* 0x0000d60000087ab9 */ /* 0x000fe20000000a00 */
[----:B------:R-:W-:Y:S02]  /*b450*/  MOV R2, RZ ;  /* 0x000000ff00027202 */ /* 0x000fe40000000f00 */
[----:B------:R-:W-:Y:S02]  /*b460*/  @P0 IADD3 R2, -R110, RZ, RZ ;  /* 0x000000ff6e020210 */ /* 0x000fe40007ffe1ff */
[----:B------:R-:W4:Y:S02]  /*b470*/  LDG.E.128 R8, desc[UR6][R8.64] ;  /* 0x0000000608087981 */ /* 0x000f24000c1e1d00 */
        /* <DEDUP_REMOVED lines=8> */
[----:B-1----:R-:W-:Y:S02]  /*b500*/  HADD2.F32 R26, -RZ, R29.H1_H1 ;  /* 0x3000001dff1a7230 */ /* 0x002fe40000004100 */
[----:B----4-:R-:W-:Y:S02]  /*b510*/  HADD2.F32 R2, -RZ, R8.H0_H0 ;  /* 0x20000008ff027230 */ /* 0x010fe40000004100 */
[----:B------:R-:W-:-:S02]  /*b520*/  HADD2.F32 R3, -RZ, R9.H0_H0 ;  /* 0x20000009ff037230 */ /* 0x000fc40000004100 */
[----:B------:R-:W-:Y:S02]  /*b530*/  HADD2.F32 R8, -RZ, R8.H1_H1 ;  /* 0x30000008ff087230 */ /* 0x000fe40000004100 */
[----:B------:R-:W-:Y:S01]  /*b540*/  @!P0 FADD.FTZ R2, -R2, -RZ ;  /* 0x800000ff02028221 */ /* 0x000fe20000010100 */
[--C-:B------:R-:W-:Y:S02]  /*b550*/  HADD2.F32 R4, -RZ, R10.reuse.H0_H0 ;  /* 0x2000000aff047230 */ /* 0x100fe40000004100 */
[----:B------:R-:W-:Y:S01]  /*b560*/  @!P0 FADD.FTZ R3, -R3, -RZ ;  /* 0x800000ff03038221 */ /* 0x000fe20000010100 */
[--C-:B------:R-:W-:Y:S02]  /*b570*/  HADD2.F32 R5, -RZ, R11.reuse.H0_H0 ;  /* 0x2000000bff057230 */ /* 0x100fe40000004100 */
[----:B------:R-:W-:Y:S02]  /*b580*/  HADD2.F32 R10, -RZ, R10.H1_H1 ;  /* 0x3000000aff0a7230 */ /* 0x000fe40000004100 */
[----:B------:R-:W-:-:S02]  /*b590*/  HADD2.F32 R11, -RZ, R11.H1_H1 ;  /* 0x3000000bff0b7230 */ /* 0x000fc40000004100 */
[----:B------:R-:W-:Y:S02]  /*b5a0*/  HADD2.F32 R9, -RZ, R9.H1_H1 ;  /* 0x30000009ff097230 */ /* 0x000fe40000004100 */
[----:B------:R-:W-:Y:S01]  /*b5b0*/  FMUL.FTZ R7, R7, R2 ;  /* 0x0000000207077220 */ /* 0x000fe20000410000 */
[----:B------:R-:W-:Y:S01]  /*b5c0*/  FMUL.FTZ R22, R22, R3 ;  /* 0x0000000316167220 */ /* 0x000fe20000410000 */
[----:B------:R-:W-:Y:S01]  /*b5d0*/  @!P0 FADD.FTZ R8, -R8, -RZ ;  /* 0x800000ff08088221 */ /* 0x000fe20000010100 */
[----:B------:R-:W-:Y:S02]  /*b5e0*/  HADD2.F32 R3, -RZ, R30.H1_H1 ;  /* 0x3000001eff037230 */ /* 0x000fe40000004100 */
[----:B------:R-:W-:Y:S01]  /*b5f0*/  @!P0 FADD.FTZ R10, -R10, -RZ ;  /* 0x800000ff0a0a8221 */ /* 0x000fe20000010100 */
[--C-:B------:R-:W-:Y:S02]  /*b600*/  HADD2.F32 R2, -RZ, R31.reuse.H1_H1 ;  /* 0x3000001fff027230 */ /* 0x100fe40000004100 */
[----:B------:R-:W-:Y:S01]  /*b610*/  @!P0 FADD.FTZ R11, -R11, -RZ ;  /* 0x800000ff0b0b8221 */ /* 0x000fe20000010100 */
[----:B------:R-:W-:Y:S01]  /*b620*/  @!P0 FADD.FTZ R9, -R9, -RZ ;  /* 0x800000ff09098221 */ /* 0x000fe20000010100 */
[----:B------:R-:W-:Y:S01]  /*b630*/  FMUL.FTZ R21, R21, R8 ;  /* 0x0000000815157220 */ /* 0x000fe20000410000 */
[----:B------:R-:W-:-:S02]  /*b640*/  HADD2.F32 R8, -RZ, R31.H0_H0 ;  /* 0x2000001fff087230 */ /* 0x000fc40000004100 */
[----:B------:R-:W-:Y:S01]  /*b650*/  FMUL.FTZ R10, R3, R10 ;  /* 0x0000000a030a7220 */ /* 0x000fe20000410000 */
[----:B------:R-:W-:Y:S01]  /*b660*/  FMUL.FTZ R11, R2, R11 ;  /* 0x0000000b020b7220 */ /* 0x000fe20000410000 */
[----:B------:R-:W-:Y:S01]  /*b670*/  FMUL.FTZ R26, R26, R9 ;  /* 0x000000091a1a7220 */ /* 0x000fe20000410000 */
[----:B------:R-:W-:Y:S01]  /*b680*/  @!P0 FADD.FTZ R5, -R5, -RZ ;  /* 0x800000ff05058221 */ /* 0x000fe20000010100 */
[----:B-----5:R-:W-:Y:S02]  /*b690*/  HADD2.F32 R2, -RZ, R16.H0_H0 ;  /* 0x20000010ff027230 */ /* 0x020fe40000004100 */
[----:B--2---:R-:W-:Y:S02]  /*b6a0*/  HADD2.F32 R3, -RZ, R12.H0_H0 ;  /* 0x2000000cff037230 */ /* 0x004fe40000004100 */
[----:B------:R-:W-:Y:S01]  /*b6b0*/  @!P0 FADD.FTZ R4, -R4, -RZ ;  /* 0x800000ff04048221 */ /* 0x000fe20000010100 */
[----:B------:R-:W-:Y:S02]  /*b6c0*/  HADD2.F32 R9, -RZ, R30.H0_H0 ;  /* 0x2000001eff097230 */ /* 0x000fe40000004100 */
[----:B------:R-:W-:-:S02]  /*b6d0*/  HADD2.F32 R16, -RZ, R16.H1_H1 ;  /* 0x30000010ff107230 */ /* 0x000fc40000004100 */
[----:B------:R-:W-:Y:S02]  /*b6e0*/  HADD2.F32 R12, -RZ, R12.H1_H1 ;  /* 0x3000000cff0c7230 */ /* 0x000fe40000004100 */
[----:B------:R-:W-:Y:S01]  /*b6f0*/  FMUL.FTZ R5, R8, R5 ;  /* 0x0000000508057220 */ /* 0x000fe20000410000 */
[--C-:B------:R-:W-:Y:S02]  /*b700*/  HADD2.F32 R8, -RZ, R13.reuse.H0_H0 ;  /* 0x2000000dff087230 */ /* 0x100fe40000004100 */
        /* <DEDUP_REMOVED lines=25> */
.L_x_6883:
[----:B------:R-:W-:Y:S05]  /*b8a0*/  BSYNC B0 ;  /* 0x0000000000007941 */ /* 0x000fea0003800000 */
.L_x_6882:
[----:B-----5:R1:W-:Y:S01]  /*b8b0*/  STS.128 [R168+0x1800], R16 ;  /* 0x00180010a8007388 */ /* 0x0203e20000000c00 */
[----:B------:R-:W-:Y:S05]  /*b8c0*/  BRA `(.L_x_6867) ;  /* 0x00000004002c7947 */ /* 0x000fea0003800000 */
.L_x_6853:
        /* <DEDUP_REMOVED lines=22> */
.L_x_6885:
[----:B------:R-:W-:Y:S05]  /*ba30*/  BSYNC B0 ;  /* 0x0000000000007941 */ /* 0x000fea0003800000 */
.L_x_6884:
        /* <DEDUP_REMOVED lines=16> */
.L_x_6887:
[----:B------:R-:W-:Y:S05]  /*bb40*/  BSYNC B0 ;  /* 0x0000000000007941 */ /* 0x000fea0003800000 */
.L_x_6886:
        /* <DEDUP_REMOVED lines=16> */
.L_x_6889:
[----:B------:R-:W-:Y:S05]  /*bc50*/  BSYNC B0 ;  /* 0x0000000000007941 */ /* 0x000fea0003800000 */
.L_x_6888:
        /* <DEDUP_REMOVED lines=18> */
.L_x_6867:
[----:B------:R-:W-:Y:S05]  /*bd80*/  BSYNC B2 ;  /* 0x0000000000027941 */ /* 0x000fea0003800000 */
.L_x_6852:
[----:B------:R-:W-:Y:S01]  /*bd90*/  VIADD R171, R48, 0xffffffff ;  /* 0xffffffff30ab7836 */ /* 0x000fe20000000000 */
[----:B------:R-:W-:Y:S01]  /*bda0*/  ULDC.64 UR12, c[0x0][0x218] ;  /* 0x00008600000c7ab9 */ /* 0x000fe20000000a00 */
[----:B-12-4-:R-:W-:Y:S01]  /*bdb0*/  VIADD R14, R124, 0x40 ;  /* 0x000000407c0e7836 */ /* 0x016fe20000000000 */
[----:B------:R-:W-:Y:S01]  /*bdc0*/  LEA R170, P0, R120, UR12, 0x1 ;  /* 0x0000000c78aa7c11 */ /* 0x000fe2000f8008ff */
[----:B---3--:R-:W-:Y:S01]  /*bdd0*/  IMAD.SHL.U32 R2, R171, 0x80, RZ ;  /* 0x00000080ab027824 */ /* 0x008fe200078e00ff */
[----:B------:R-:W-:Y:S01]  /*bde0*/  BSSY B0, `(.L_x_6890) ;  /* 0x0000016000007945 */ /* 0x000fe20003800000 */
[----:B------:R-:W-:Y:S01]  /*bdf0*/  VIADD R12, R124, 0x50 ;  /* 0x000000507c0c7836 */ /* 0x000fe20000000000 */
[----:B------:R-:W-:Y:S01]  /*be00*/  LEA.HI.X R169, R120, UR13, R123, 0x1, P0 ;  /* 0x0000000d78a97c11 */ /* 0x000fe200080f0c7b */
[----:B------:R-:W-:Y:S02]  /*be10*/  IMAD.IADD R9, R49, 0x1, -R2 ;  /* 0x0000000131097824 */ /* 0x000fe400078e0a02 */
[----:B------:R-:W-:-:S03]  /*be20*/  VIADD R10, R124, 0x60 ;  /* 0x000000607c0a7836 */ /* 0x000fc60000000000 */
        /* <DEDUP_REMOVED lines=17> */
.L_x_6891:
[----:B------:R-:W-:Y:S05]  /*bf40*/  BSYNC B0 ;  /* 0x0000000000007941 */ /* 0x000fea0003800000 */
.L_x_6890:
        /* <DEDUP_REMOVED lines=8> */
[----:B--2---:R-:W-:-:S04]  /*bfd0*/  LEA R4, P0, R162, R170, 0x1 ;  /* 0x000000aaa2047211 */ /* 0x004fc800078008ff */
[----:B------:R-:W-:-:S05]  /*bfe0*/  LEA.HI.X R5, R162, R169, R161, 0x1, P0 ;  /* 0x000000a9a2057211 */ /* 0x000fca00000f0ca1 */
[----:B------:R-:W-:Y:S01]  /*bff0*/  @!PT LDS RZ, [RZ] ;  /* 0x00000000fffff984 */ /* 0x000fe20000000800 */
[----:B------:R-:W-:Y:S01]  /*c000*/  @!PT LDS RZ, [RZ] ;  /* 0x00000000fffff984 */ /* 0x000fe20000000800 */
[----:B------:R-:W-:Y:S01]  /*c010*/  @!PT LDS RZ, [RZ] ;  /* 0x00000000fffff984 */ /* 0x000fe20000000800 */
[----:B------:R4:W-:Y:S04]  /*c020*/  LDGSTS.E.BYPASS.LTC128B.128 [R168+0x2800], desc[UR6][R4.64] ;  /* 0x0280000004a87fae */ /* 0x0009e8000b901d46 */
.L_x_6893:
[----:B------:R-:W-:Y:S05]  /*c030*/  BSYNC B0 ;  /* 0x0000000000007941 */ /* 0x000fea0003800000 */
.L_x_6892:
[----:B------:R-:W-:Y:S01]  /*c040*/  BSSY B0, `(.L_x_6894) ;  /* 0x000000e000007945 */ /* 0x000fe20003800000 */
[----:B------:R-:W-:-:S03]  /*c050*/  ISETP.GE.AND P1, PT, R8, R9, PT ;  /* 0x000000090800720c */ /* 0x000fc60003f26270 */
[----:B------:R-:W-:Y:S10]  /*c060*/  @P2 BRA `(.L_x_6895) ;  /* 0x00000000002c2947 */ /* 0x000ff40003800000 */
[----:B------:R-:W-:Y:S02]  /*c070*/  ULDC UR5, c[0x0][0x2d0] ;  /* 0x0000b40000057ab9 */ /* 0x000fe40000000800 */
[----:B------:R-:W-:-:S13]  /*c080*/  ISETP.GE.AND P0, PT, R100, UR5, PT ;  /* 0x0000000564007c0c */ /* 0x000fda000bf06270 */
[----:B------:R1:W-:Y:S01]  /*c090*/  @P0 STS.128 [R168+0x3000], RZ ;  /* 0x003000ffa8000388 */ /* 0x0003e20000000c00 */
[----:B------:R-:W-:Y:S05]  /*c0a0*/  @P0 BRA `(.L_x_6895) ;  /* 0x00000000001c0947 */ /* 0x000fea0003800000 */
[----:B--2-4-:R-:W2:Y:S02]  /*c0b0*/  LDC.64 R4, c[0x0][0x248] ;  /* 0x00009200ff047b82 */ /* 0x014ea40000000a00 */
[----:B--2---:R-:W-:-:S04]  /*c0c0*/  LEA R16, P0, R4, R170, 0x6 ;  /* 0x000000aa04107211 */ /* 0x004fc800078030ff */
[----:B------:R-:W-:-:S05]  /*c0d0*/  LEA.HI.X R17, R4, R169, R5, 0x6, P0 ;  /* 0x000000a904117211 */ /* 0x000fca00000f3405 */
[----:B------:R-:W-:Y:S01]  /*c0e0*/  @!PT LDS RZ, [RZ] ;  /* 0x00000000fffff984 */ /* 0x000fe20000000800 */
[----:B------:R-:W-:Y:S01]  /*c0f0*/  @!PT LDS RZ, [RZ] ;  /* 0x00000000fffff984 */ /* 0x000fe20000000800 */
[----:B------:R-:W-:Y:S01]  /*c100*/  @!PT LDS RZ, [RZ] ;  /* 0x00000000fffff984 */ /* 0x000fe20000000800 */
[----:B------:R2:W-:Y:S04]  /*c110*/  LDGSTS.E.BYPASS.LTC128B.128 [R168+0x3000], desc[UR6][R16.64] ;  /* 0x0300000010a87fae */ /* 0x0005e8000b901d46 */
.L_x_6895:
[----:B------:R-:W-:Y:S05]  /*c120*/  BSYNC B0 ;  /* 0x0000000000007941 */ /* 0x000fea0003800000 */
.L_x_6894:
[----:B------:R-:W-:Y:S04]  /*c130*/  BSSY B0, `(.L_x_6896) ;  /* 0x0000010000007945 */ /* 0x000fe80003800000 */
[----:B------:R-:W-:Y:S05]  /*c140*/  @P3 BRA `(.L_x_6897) ;  /* 0x0000000000383947 */ /* 0x000fea0003800000 */
[----:B------:R-:W-:Y:S02]  /*c150*/  ULDC UR5, c[0x0][0x2d0] ;  /* 0x0000b40000057ab9 */ /* 0x000fe40000000800 */
[----:B------:R-:W-:-:S13]  /*c160*/  ISETP.GE.AND P0, PT, R100, UR5, PT ;  /* 0x0000000564007c0c */ /* 0x000fda000bf06270 */
[----:B------:R1:W-:Y:S01]  /*c170*/  @P0 STS.128 [R168+0x3800], RZ ;  /* 0x003800ffa8000388 */ /* 0x0003e20000000c00 */
[----:B------:R-:W-:Y:S05]  /*c180*/  @P0 BRA `(.L_x_6897) ;  /* 0x0000000000280947 */ /* 0x000fea0003800000 */
[----:B--2-4-:R-:W2:Y:S01]  /*c190*/  LDC.64 R4, c[0x0][0x248] ;  /* 0x00009200ff047b82 */ /* 0x014ea20000000a00 */
[----:B------:R-:W-:Y:S02]  /*c1a0*/  MOV R16, R170 ;  /* 0x000000aa00107202 */ /* 0x000fe40000000f00 */
[----:B------:R-:W-:-:S03]  /*c1b0*/  MOV R17, R169 ;  /* 0x000000a900117202 */ /* 0x000fc60000000f00 */
[----:B--2---:R-:W-:-:S04]  /*c1c0*/  IMAD.WIDE.U32 R16, R4, 0x60, R16 ;  /* 0x0000006004107825 */ /* 0x004fc800078e0010 */
[----:B------:R-:W-:-:S05]  /*c1d0*/  IMAD R5, R5, 0x60, RZ ;  /* 0x0000006005057824 */ /* 0x000fca00078e02ff */
[----:B------:R-:W-:-:S05]  /*c1e0*/  IADD3 R17, R5, R17, RZ ;  /* 0x0000001105117210 */ /* 0x000fca0007ffe0ff */
[----:B------:R-:W-:Y:S01]  /*c1f0*/  @!PT LDS RZ, [RZ] ;  /* 0x00000000fffff984 */ /* 0x000fe20000000800 */
[----:B------:R-:W-:Y:S01]  /*c200*/  @!PT LDS RZ, [RZ] ;  /* 0x00000000fffff984 */ /* 0x000fe20000000800 */
[----:B------:R-:W-:Y:S01]  /*c210*/  @!PT LDS RZ, [RZ] ;  /* 0x00000000fffff984 */ /* 0x000fe20000000800 */
[----:B------:R2:W-:Y:S02]  /*c220*/  LDGSTS.E.BYPASS.LTC128B.128 [R168+0x3800], desc[UR6][R16.64] ;  /* 0x0380000010a87fae */ /* 0x0005e4000b901d46 */
.L_x_6897:
[----:B------:R-:W-:Y:S05]  /*c230*/  BSYNC B0 ;  /* 0x0000000000007941 */ /* 0x000fea0003800000 */
.L_x_6896:
[----:B------:R-:W-:Y:S04]  /*c240*/  BSSY B0, `(.L_x_6898) ;  /* 0x000000d000007945 */ /* 0x000fe80003800000 */
[----:B------:R-:W-:Y:S05]  /*c250*/  @P4 BRA `(.L_x_6899) ;  /* 0x00000000002c4947 */ /* 0x000fea0003800000 */
        /* <DEDUP_REMOVED lines=11> */
.L_x_6899:
[----:B------:R-:W-:Y:S05]  /*c310*/  BSYNC B0 ;  /* 0x0000000000007941 */ /* 0x000fea0003800000 */
.L_x_6898:
        /* <DEDUP_REMOVED lines=16> */
.L_x_6901:
[----:B------:R-:W-:Y:S05]  /*c420*/  BSYNC B0 ;  /* 0x0000000000007941 */ /* 0x000fea0003800000 */
.L_x_6900:
        /* <DEDUP_REMOVED lines=16> */
.L_x_6903:
[----:B------:R-:W-:Y:S05]  /*c530*/  BSYNC B0 ;  /* 0x0000000000007941 */ /* 0x000fea0003800000 */
.L_x_6902:
        /* <DEDUP_REMOVED lines=16> */
.L_x_6905:
[----:B------:R-:W-:Y:S05]  /*c640*/  BSYNC B0 ;  /* 0x0000000000007941 */ /* 0x000fea0003800000 */
.L_x_6904:
[----:B------:R-:W3:Y:S01]  /*c650*/  S2UR UR5, SR_CTAID.Y ;  /* 0x00000000000579c3 */ /* 0x000ee20000002600 */
[----:B------:R-:W-:Y:S01]  /*c660*/  ULDC.64 UR8, c[0x0][0x3d0] ;  /* 0x0000f40000087ab9 */ /* 0x000fe20000000a00 */
[----:B------:R-:W0:Y:S01]  /*c670*/  LDGDEPBAR ;  /* 0x00000000000079af */ /* 0x000e220000000000 */
[-C--:B------:R-:W-:Y:S02]  /*c680*/  ISETP.GE.AND P1, PT, R0, R9.reuse, PT ;  /* 0x000000090000720c */ /* 0x080fe40003f26270 */
[-C--:B------:R-:W-:Y:S01]  /*c690*/  ISETP.GE.AND P6, PT, R12, R9.reuse, PT ;  /* 0x000000090c00720c */ /* 0x080fe20003fc6270 */
[----:B------:R-:W2:Y:S01]  /*c6a0*/  S2R R51, SR_TID.X ;  /* 0x0000000000337919 */ /* 0x000ea20000002100 */
[-C--:B------:R-:W-:Y:S01]  /*c6b0*/  ISETP.GE.AND P2, PT, R24, R9.reuse, PT ;  /* 0x000000091800720c */ /* 0x080fe20003f46270 */
[----:B------:R-:W4:Y:S01]  /*c6c0*/  S2UR UR14, SR_CTAID.Z ;  /* 0x00000000000e79c3 */ /* 0x000f220000002700 */
[-C--:B------:R-:W-:Y:S02]  /*c6d0*/  ISETP.GE.AND P3, PT, R20, R9.reuse, PT ;  /* 0x000000091400720c */ /* 0x080fe40003f66270 */
[----:B------:R-:W-:Y:S01]  /*c6e0*/  ISETP.GE.AND P5, PT, R14, R9, PT ;  /* 0x000000090e00720c */ /* 0x000fe20003fa6270 */
[----:B---3--:R-:W-:Y:S01]  /*c6f0*/  USHF.R.S32.HI UR10, URZ, 0x1f, UR5 ;  /* 0x0000001f3f0a7899 */ /* 0x008fe20008011405 */
[----:B------:R-:W-:-:S04]  /*c700*/  DEPBAR.LE SB0, 0x0 ;  /* 0x000080000000791a */ /* 0x000fc80000000000 */
[----:B------:R-:W-:Y:S02]  /*c710*/  UIMAD UR10, UR10, UR8, URZ ;  /* 0x000000080a0a72a4 */ /* 0x000fe4000f8e023f */
[----:B----4-:R-:W-:-:S04]  /*c720*/  USHF.R.S32.HI UR15, URZ, 0x1f, UR14 ;  /* 0x0000001f3f0f7899 */ /* 0x010fc8000801140e */
[----:B------:R-:W-:Y:S02]  /*c730*/  UIMAD.WIDE.U32 UR14, UR5, UR8, UR14 ;  /* 0x00000008050e72a5 */ /* 0x000fe4000f8e000e */
[----:B------:R-:W-:Y:S01]  /*c740*/  UIMAD UR5, UR5, UR9, UR10 ;  /* 0x00000009050572a4 */ /* 0x000fe2000f8e020a */
[----:B--2---:R-:W-:Y:S02]  /*c750*/  SHF.R.S32.HI R4, RZ, 0x1f, R51 ;  /* 0x0000001fff047819 */ /* 0x004fe40000011433 */
[----:B------:R-:W-:Y:S01]  /*c760*/  ULDC.64 UR8, c[0x0][0x3c8] ;  /* 0x0000f20000087ab9 */ /* 0x000fe20000000a00 */
[----:B------:R-:W-:Y:S01]  /*c770*/  UIADD3 UR5, UR15, UR5, URZ ;  /* 0x000000050f057290 */ /* 0x000fe2000fffe03f */
[CC--:B------:R-:W-:Y:S01]  /*c780*/  LEA.HI R157, R4.reuse, R51.reuse, RZ, 0x4 ;  /* 0x00000033049d7211 */ /* 0x0c0fe200078f20ff */
[----:B------:R-:W-:Y:S01]  /*c790*/  ULEA UR8, UP0, UR14, UR8, 0x2 ;  /* 0x000000080e087291 */ /* 0x000fe2000f80103f */
[----:B------:R-:W-:Y:S01]  /*c7a0*/  LEA.HI R0, R4, R51, RZ, 0x3 ;  /* 0x0000003304007211 */ /* 0x000fe200078f18ff */
[----:B------:R-:W-:Y:S01]  /*c7b0*/  ULDC.64 UR10, c[0x0][0x220] ;  /* 0x00008800000a7ab9 */ /* 0x000fe20000000a00 */
[----:B------:R-:W-:Y:S01]  /*c7c0*/  SHF.R.S32.HI R12, RZ, 0x4, R157 ;  /* 0x00000004ff0c7819 */ /* 0x000fe2000001149d */
[----:B------:R-:W-:Y:S01]  /*c7d0*/  ULEA.HI.X UR5, UR14, UR9, UR5, 0x2, UP0 ;  /* 0x000000090e057291 */ /* 0x000fe200080f1405 */
[----:B------:R-:W-:Y:S01]  /*c7e0*/  LEA R178, P0, R116, UR10, 0x1 ;  /* 0x0000000a74b27c11 */ /* 0x000fe2000f8008ff */
[----:B------:R-:W-:Y:S01]  /*c7f0*/  IMAD.U32 R102, RZ, RZ, UR8 ;  /* 0x00000008ff667e24 */ /* 0x000fe2000f8e00ff */
[----:B------:R-:W-:-:S02]  /*c800*/  LOP3.LUT R0, R0, 0xfffffff8, RZ, 0xc0, !PT ;  /* 0xfffffff800007812 */ /* 0x000fc400078ec0ff */
[----:B------:R-:W-:Y:S01]  /*c810*/  LEA.HI.X R179, R116, UR11, R119, 0x1, P0 ;  /* 0x0000000b74b37c11 */ /* 0x000fe200080f0c77 */
[----:B------:R-:W-:Y:S01]  /*c820*/  IMAD.U32 R103, RZ, RZ, UR5 ;  /* 0x00000005ff677e24 */ /* 0x000fe2000f8e00ff */
[----:B------:R-:W-:Y:S01]  /*c830*/  ISETP.GE.AND P0, PT, R124, R9, PT ;  /* 0x000000097c00720c */ /* 0x000fe20003f06270 */
[----:B------:R-:W-:Y:S01]  /*c840*/  ULDC UR5, c[0x0][0x2e8] ;  /* 0x0000ba0000057ab9 */ /* 0x000fe20000000800 */
[----:B------:R-:W-:Y:S02]  /*c850*/  LEA.HI R157, R157, R12, RZ, 0x1 ;  /* 0x0000000c9d9d7211 */ /* 0x000fe400078f08ff */
[----:B------:R2:W5:Y:S01]  /*c860*/  LDG.E R102, desc[UR6][R102.64] ;  /* 0x0000000666667981 */ /* 0x000562000c1e1900 */
[----:B------:R-:W3:Y:S01]  /*c870*/  MUFU.RCP R3, UR5 ;  /* 0x0000000500037d08 */ /* 0x000ee20008001000 */
[----:B------:R-:W-:Y:S01]  /*c880*/  BSSY B0, `(.L_x_6906) ;  /* 0x000000e000007945 */ /* 0x000fe20003800000 */
[----:B------:R-:W-:Y:S01]  /*c890*/  IMAD.IADD R0, R51, 0x1, -R0 ;  /* 0x0000000133007824 */ /* 0x000fe200078e0a00 */
[----:B------:R-:W-:Y:S01]  /*c8a0*/  BAR.SYNC.DEFER_BLOCKING 0x0 ;  /* 0x0000000000007b1d */ /* 0x000fe20000010000 */
[----:B------:R-:W-:-:S05]  /*c8b0*/  LOP3.LUT R157, R157, 0xfffffffe, RZ, 0xc0, !PT ;  /* 0xfffffffe9d9d7812 */ /* 0x000fca00078ec0ff */
        /* <DEDUP_REMOVED lines=10> */
.L_x_6907:
[----:B------:R-:W-:Y:S05]  /*c960*/  BSYNC B0 ;  /* 0x0000000000007941 */ /* 0x000fea0003800000 */
.L_x_6906:
[----:B------:R1:W-:Y:S01]  /*c970*/  @P1 STS.128 [R168+0x6800], RZ ;  /* 0x006800ffa8001388 */ /* 0x0003e20000000c00 */
[----:B------:R-:W-:Y:S01]  /*c980*/  ISETP.GE.AND P4, PT, R10, R9, PT ;  /* 0x000000090a00720c */ /* 0x000fe20003f86270 */
[----:B------:R-:W-:Y:S01]  /*c990*/  IMAD.IADD R157, R12, 0x1, -R157 ;  /* 0x000000010c9d7824 */ /* 0x000fe200078e0a9d */
[----:B------:R-:W-:Y:S01]  /*c9a0*/  LEA.HI R133, R4, R51, RZ, 0x5 ;  /* 0x0000003304857211 */ /* 0x000fe200078f28ff */
[----:B------:R-:W-:Y:S01]  /*c9b0*/  IMAD.SHL.U32 R5, R0, 0x40, RZ ;  /* 0x0000004000057824 */ /* 0x000fe200078e00ff */
[----:B------:R-:W-:Y:S01]  /*c9c0*/  BSSY B0, `(.L_x_6908) ;  /* 0x000001b000007945 */ /* 0x000fe20003800000 */
[----:B------:R-:W-:Y:S01]  /*c9d0*/  IMAD.SHL.U32 R10, R50, 0x40, RZ ;  /* 0x00000040320a7824 */ /* 0x000fe200078e00ff */
[----:B--2---:R-:W-:Y:S01]  /*c9e0*/  SHF.R.S32.HI R103, RZ, 0x5, R133 ;  /* 0x00000005ff677819 */ /* 0x004fe20000011485 */
        /* <DEDUP_REMOVED lines=24> */
.L_x_6909:
[----:B------:R-:W-:Y:S05]  /*cb70*/  BSYNC B0 ;  /* 0x0000000000007941 */ /* 0x000fea0003800000 */
.L_x_6908:
        /* <DEDUP_REMOVED lines=12> */
[----:B------:R-:W2:Y:S02]  /*cc40*/  LDC.64 R4, c[0x0][0x250] ;  /* 0x00009400ff047b82 */ /* 0x000ea40000000a00 */
[----:B--2---:R-:W-:-:S04]  /*cc50*/  LEA R8, P0, R4, R178, 0x6 ;  /* 0x000000b204087211 */ /* 0x004fc800078030ff */
[----:B------:R-:W-:-:S05]  /*cc60*/  LEA.HI.X R9, R4, R179, R5, 0x6, P0 ;  /* 0x000000b304097211 */ /* 0x000fca00000f3405 */
[----:B------:R-:W-:Y:S01]  /*cc70*/  @!PT LDS RZ, [RZ] ;  /* 0x00000000fffff984 */ /* 0x000fe20000000800 */
[----:B------:R-:W-:Y:S01]  /*cc80*/  @!PT LDS RZ, [RZ] ;  /* 0x00000000fffff984 */ /* 0x000fe20000000800 */
[----:B------:R-:W-:Y:S01]  /*cc90*/  @!PT LDS RZ, [RZ] ;  /* 0x00000000fffff984 */ /* 0x000fe20000000800 */
[----:B------:R2:W-:Y:S04]  /*cca0*/  LDGSTS.E.BYPASS.LTC128B.128 [R168+0x7000], desc[UR6][R8.64] ;  /* 0x0700000008a87fae */ /* 0x0005e8000b901d46 */
.L_x_6911:
[----:B------:R-:W-:Y:S05]  /*ccb0*/  BSYNC B0 ;  /* 0x0000000000007941 */ /* 0x000fea0003800000 */
.L_x_6910:
[----:B------:R1:W-:Y:S01]  /*ccc0*/  @P3 STS.128 [R168+0x7800], RZ ;  /* 0x007800ffa8003388 */ /* 0x0003e20000000c00 */
[----:B------:R-:W-:Y:S04]  /*ccd0*/  BSSY B0, `(.L_x_6912) ;  /* 0x000000e000007945 */ /* 0x000fe80003800000 */
[----:B------:R-:W-:Y:S05]  /*cce0*/  @P3 BRA `(.L_x_6913) ;  /* 0x0000000000303947 */ /* 0x000fea0003800000 */
[----:B------:R-:W-:Y:S02]  /*ccf0*/  ULDC UR5, c[0x0][0x2d0] ;  /* 0x0000b40000057ab9 */ /* 0x000fe40000000800 */
[----:B------:R-:W-:-:S13]  /*cd00*/  ISETP.GE.AND P0, PT, R100, UR5, PT ;  /* 0x0000000564007c0c */ /* 0x000fda000bf06270 */
[----:B------:R1:W-:Y:S01]  /*cd10*/  @P0 STS.128 [R168+0x7800], RZ ;  /* 0x007800ffa8000388 */ /* 0x0003e20000000c00 */
[----:B------:R-:W-:Y:S05]  /*cd20*/  @P0 BRA `(.L_x_6913) ;  /* 0x0000000000200947 */ /* 0x000fea0003800000 */
[----:B------:R-:W2:Y:S02]  /*cd30*/  LDC.64 R4, c[0x0][0x250] ;  /* 0x00009400ff047b82 */ /* 0x000ea40000000a00 */
[----:B--2---:R-:W-:-:S04]  /*cd40*/  IMAD.WIDE.U32 R8, R4, 0x60, R178 ;  /* 0x0000006004087825 */ /* 0x004fc800078e00b2 */
[----:B------:R-:W-:-:S05]  /*cd50*/  IMAD R5, R5, 0x60, RZ ;  /* 0x0000006005057824 */ /* 0x000fca00078e02ff */
[----:B------:R-:W-:-:S05]  /*cd60*/  IADD3 R9, R5, R9, RZ ;  /* 0x0000000905097210 */ /* 0x000fca0007ffe0ff */
[----:B------:R-:W-:Y:S01]  /*cd70*/  @!PT LDS RZ, [RZ] ;  /* 0x00000000fffff984 */ /* 0x000fe20000000800 */
[----:B------:R-:W-:Y:S01]  /*cd80*/  @!PT LDS RZ, [RZ] ;  /* 0x00000000fffff984 */ /* 0x000fe20000000800 */
[----:B------:R-:W-:Y:S01]  /*cd90*/  @!PT LDS RZ, [RZ] ;  /* 0x00000000fffff984 */ /* 0x000fe20000000800 */
[----:B------:R2:W-:Y:S02]  /*cda0*/  LDGSTS.E.BYPASS.LTC128B.128 [R168+0x7800], desc[UR6][R8.64] ;  /* 0x0780000008a87fae */ /* 0x0005e4000b901d46 */
.L_x_6913:
[----:B------:R-:W-:Y:S05]  /*cdb0*/  BSYNC B0 ;  /* 0x0000000000007941 */ /* 0x000fea0003800000 */
.L_x_6912:
        /* <DEDUP_REMOVED lines=14> */
.L_x_6915:
[----:B------:R-:W-:Y:S05]  /*cea0*/  BSYNC B0 ;  /* 0x0000000000007941 */ /* 0x000fea0003800000 */
.L_x_6914:
        /* <DEDUP_REMOVED lines=15> */
.L_x_6917:
[----:B------:R-:W-:Y:S05]  /*cfa0*/  BSYNC B0 ;  /* 0x0000000000007941 */ /* 0x000fea0003800000 */
.L_x_6916:
        /* <DEDUP_REMOVED lines=15> */
.L_x_6919:
[----:B------:R-:W-:Y:S05]  /*d0a0*/  BSYNC B0 ;  /* 0x0000000000007941 */ /* 0x000fea0003800000 */
.L_x_6918:
        /* <DEDUP_REMOVED lines=15> */
.L_x_6921:
[----:B------:R-:W-:Y:S05]  /*d1a0*/  BSYNC B0 ;  /* 0x0000000000007941 */ /* 0x000fea0003800000 */
.L_x_6920:
[----:B------:R-:W-:Y:S01]  /*d1b0*/  LDSM.16.M88.4 R68, [R158] ;  /* 0x000000009e44783b */ /* 0x000fe20000000200 */
[----:B------:R-:W-:Y:S01]  /*d1c0*/  LOP3.LUT P0, RZ, R50, 0x2, RZ, 0xc0, !PT ;  /* 0x0000000232ff7812 */ /* 0x000fe2000780c0ff */
[----:B------:R-:W-:Y:S01]  /*d1d0*/  IMAD.MOV.U32 R5, RZ, RZ, 0x20 ;  /* 0x00000020ff057424 */ /* 0x000fe200078e00ff */
[----:B------:R-:W-:Y:S01]  /*d1e0*/  ULDC UR5, c[0x0][0x398] ;  /* 0x0000e60000057ab9 */ /* 0x000fe20000000800 */
[----:B------:R-:W3:Y:S01]  /*d1f0*/  LDSM.16.M88.4 R20, [R157+0x2000] ;  /* 0x002000009d14783b */ /* 0x000ee20000000200 */
[----:B------:R-:W-:Y:S01]  /*d200*/  R2P PR, R0, 0x6 ;  /* 0x0000000600007804 */ /* 0x000fe20000000000 */
[----:B------:R-:W-:Y:S01]  /*d210*/  VIADD R154, R157, 0x2040 ;  /* 0x000020409d9a7836 */ /* 0x000fe20000000000 */
[----:B------:R-:W-:Y:S01]  /*d220*/  SEL R4, R5, 0xffffffe0, !P0 ;  /* 0xffffffe005047807 */ /* 0x000fe20004000000 */
[----:B------:R-:W4:Y:S01]  /*d230*/  LDSM.16.M88.4 R12, [R157+0x2800] ;  /* 0x002800009d0c783b */ /* 0x000f220000000200 */
[----:B------:R-:W-:Y:S01]  /*d240*/  LOP3.LUT P0, RZ, R50, 0x4, RZ, 0xc0, !PT ;  /* 0x0000000432ff7812 */ /* 0x000fe2000780c0ff */
[----:B------:R-:W-:Y:S01]  /*d250*/  VIADD R50, R157, 0x2000 ;  /* 0x000020009d327836 */ /* 0x000fe20000000000 */
[----:B------:R-:W-:Y:S01]  /*d260*/  SEL R0, R5, 0xffffffe0, !P1 ;  /* 0xffffffe005007807 */ /* 0x000fe20004800000 */
[----:B------:R-:W1:Y:S01]  /*d270*/  LDSM.16.M88.4 R92, [R157+0x3000] ;  /* 0x003000009d5c783b */ /* 0x000e620000000200 */
[----:B------:R-:W-:-:S02]  /*d280*/  IMAD.IADD R156, R158, 0x1, R4 ;  /* 0x000000019e9c7824 */ /* 0x000fc400078e0204 */
[----:B------:R-:W-:Y:S01]  /*d290*/  IMAD.MOV.U32 R5, RZ, RZ, 0x40 ;  /* 0x00000040ff057424 */ /* 0x000fe200078e00ff */
[----:B------:R-:W1:Y:S01]  /*d2a0*/  LDSM.16.M88.4 R84, [R157+0x3800] ;  /* 0x003800009d54783b */ /* 0x000e620000000200 */
[----:B------:R-:W-:Y:S02]  /*d2b0*/  IMAD.IADD R151, R157, 0x1, R0 ;  /* 0x000000019d977824 */ /* 0x000fe400078e0200 */
[----:B------:R-:W-:Y:S01]  /*d2c0*/  @P2 VIADD R154, R50, 0xffffffc0 ;  /* 0xffffffc0329a2836 */ /* 0x000fe20000000000 */
[----:B------:R-:W1:Y:S01]  /*d2d0*/  LDSM.16.M88.4 R56, [R157+0x4000] ;  /* 0x004000009d38783b */ /* 0x000e620000000200 */
[----:B------:R-:W-:Y:S01]  /*d2e0*/  SEL R5, R5, 0xffffffc0, !P0 ;  /* 0xffffffc005057807 */ /* 0x000fe20004000000 */
[----:B------:R-:W-:Y:S01]  /*d2f0*/  IMAD R103, R6, 0x4, R103 ;  /* 0x0000000406677824 */ /* 0x000fe200078e0267 */
[----:B------:R-:W-:Y:S01]  /*d300*/  LOP3.LUT R6, R7, R132, RZ, 0xfc, !PT ;  /* 0x0000008407067212 */ /* 0x000fe200078efcff */
[----:B------:R-:W1:Y:S01]  /*d310*/  LDSM.16.M88.4 R44, [R157+0x4800] ;  /* 0x004800009d2c783b */ /* 0x000e620000000200 */
[----:B------:R-:W-:Y:S01]  /*d320*/  IMAD.IADD R140, R0, 0x1, R154 ;  /* 0x00000001008c7824 */ /* 0x000fe200078e029a */
[----:B------:R-:W-:Y:S01]  /*d330*/  LOP3.LUT R0, R133, 0xffffffe0, RZ, 0xc0, !PT ;  /* 0xffffffe085007812 */ /* 0x000fe200078ec0ff */
[----:B------:R-:W-:Y:S01]  /*d340*/  IMAD.IADD R155, R158, 0x1, R5 ;  /* 0x000000019e9b7824 */ /* 0x000fe200078e0205 */
[----:B------:R-:W1:Y:S01]  /*d350*/  LDSM.16.M88.4 R36, [R157+0x5000] ;  /* 0x005000009d24783b */ /* 0x000e620000000200 */
[----:B------:R-:W-:-:S02]  /*d360*/  IMAD.SHL.U32 R173, R51, 0x2, RZ ;  /* 0x0000000233ad7824 */ /* 0x000fc400078e00ff */
[----:B------:R-:W-:Y:S01]  /*d370*/  IMAD.IADD R153, R4, 0x1, R155 ;  /* 0x0000000104997824 */ /* 0x000fe200078e029b */
[----:B------:R-:W1:Y:S01]  /*d380*/  LDSM.16.M88.4 R64, [R157+0x5800] ;  /* 0x005800009d40783b */ /* 0x000e620000000200 */
[----:B------:R-:W-:Y:S01]  /*d390*/  IMAD.IADD R0, R51, 0x1, -R0 ;  /* 0x0000000133007824 */ /* 0x000fe200078e0a00 */
[----:B------:R-:W-:Y:S01]  /*d3a0*/  LOP3.LUT R173, R173, 0x6, RZ, 0xc0, !PT ;  /* 0x00000006adad7812 */ /* 0x000fe200078ec0ff */
[C---:B------:R-:W-:Y:S01]  /*d3b0*/  VIADD R147, R154.reuse, 0x800 ;  /* 0x000008009a937836 */ /* 0x040fe20000000000 */
[----:B------:R-:W-:Y:S01]  /*d3c0*/  LDSM.16.M88.4 R28, [R156] ;  /* 0x000000009c1c783b */ /* 0x000fe20000000200 */
[----:B------:R-:W-:Y:S02]  /*d3d0*/  VIADD R146, R154, 0x1000 ;  /* 0x000010009a927836 */ /* 0x000fe40000000000 */
[----:B------:R-:W-:Y:S01]  /*d3e0*/  IMAD.IADD R51, R2, 0x1, R173 ;  /* 0x0000000102337824 */ /* 0x000fe200078e02ad */
[----:B--2---:R-:W2:Y:S01]  /*d3f0*/  LDSM.16.M88.4 R8, [R151+0x2000] ;  /* 0x002000009708783b */ /* 0x004ea20000000200 */
[----:B------:R-:W-:-:S02]  /*d400*/  VIADD R145, R154, 0x1800 ;  /* 0x000018009a917836 */ /* 0x000fc40000000000 */
[C---:B------:R-:W-:Y:S01]  /*d410*/  VIADD R144, R154.reuse, 0x2000 ;  /* 0x000020009a907836 */ /* 0x040fe20000000000 */
[C---:B---3--:R-:W-:Y:S01]  /*d420*/  HMMA.16816.F32 R24, R68.reuse, R20, RZ ;  /* 0x000000144418723c */ /* 0x048fe200000018ff */
[----:B------:R-:W-:Y:S01]  /*d430*/  LDSM.16.M88.4 R80, [R155] ;  /* 0x000000009b50783b */ /* 0x000fe20000000200 */
[C---:B------:R-:W-:Y:S02]  /*d440*/  VIADD R143, R154.reuse, 0x2800 ;  /* 0x000028009a8f7836 */ /* 0x040fe40000000000 */
[C---:B------:R-:W-:Y:S01]  /*d450*/  VIADD R142, R154.reuse, 0x3000 ;  /* 0x000030009a8e7836 */ /* 0x040fe20000000000 */
[----:B------:R-:W3:Y:S01]  /*d460*/  LDSM.16.M88.4 R128, [R151+0x2800] ;  /* 0x002800009780783b */ /* 0x000ee20000000200 */
[C---:B------:R-:W-:Y:S01]  /*d470*/  HMMA.16816.F32 R20, R68.reuse, R22, RZ ;  /* 0x000000164414723c */ /* 0x040fe200000018ff */
[----:B------:R-:W-:Y:S02]  /*d480*/  VIADD R141, R154, 0x3800 ;  /* 0x000038009a8d7836 */ /* 0x000fe40000000000 */
[----:B------:R-:W3:Y:S03]  /*d490*/  LDSM.16.M88.4 R124, [R151+0x3000] ;  /* 0x00300000977c783b */ /* 0x000ee60000000200 */
[C---:B----4-:R-:W-:Y:S01]  /*d4a0*/  HMMA.16816.F32 R16, R68.reuse, R12, RZ ;  /* 0x0000000c4410723c */ /* 0x050fe200000018ff */
[----:B------:R-:W-:Y:S04]  /*d4b0*/  LDSM.16.M88.4 R112, [R151+0x3800] ;  /* 0x003800009770783b */ /* 0x000fe80000000200 */
[----:B------:R-:W-:Y:S01]  /*d4c0*/  LDSM.16.M88.4 R108, [R151+0x4000] ;  /* 0x00400000976c783b */ /* 0x000fe20000000200 */
[C---:B-1----:R-:W-:Y:S03]  /*d4d0*/  HMMA.16816.F32 R96, R68.reuse, R92, RZ ;  /* 0x0000005c4460723c */ /* 0x042fe600000018ff */
[----:B------:R-:W-:Y:S03]  /*d4e0*/  LDSM.16.M88.4 R104, [R151+0x4800] ;  /* 0x004800009768783b */ /* 0x000fe60000000200 */
        /* <DEDUP_REMOVED lines=16> */
[C---:B--2---:R-:W-:Y:S06]  /*d5f0*/  HMMA.16816.F32 R24, R28.reuse, R8, R24 ;  /* 0x000000081c18723c */ /* 0x044fec0000001818 */
[C---:B------:R-:W-:Y:S01]  /*d600*/  HMMA.16816.F32 R20, R28.reuse, R10, R20 ;  /* 0x0000000a1c14723c */ /* 0x040fe20000001814 */
[----:B------:R-:W2:Y:S05]  /*d610*/  LDSM.16.M88.4 R8, [R154+0x800] ;  /* 0x000800009a08783b */ /* 0x000eaa0000000200 */
[C---:B---3--:R-:W-:Y:S06]  /*d620*/  HMMA.16816.F32 R16, R28.reuse, R128, R16 ;  /* 0x000000801c10723c */ /* 0x048fec0000001810 */
[C---:B------:R-:W-:Y:S01]  /*d630*/  HMMA.16816.F32 R12, R28.reuse, R130, R12 ;  /* 0x000000821c0c723c */ /* 0x040fe2000000180c */
[----:B------:R-:W-:Y:S05]  /*d640*/  LDSM.16.M88.4 R128, [R140] ;  /* 0x000000008c80783b */ /* 0x000fea0000000200 */
        /* <DEDUP_REMOVED lines=20> */
[----:B------:R-:W4:Y:S04]  /*d790*/  LDSM.16.M88.4 R68, [R154+0x3000] ;  /* 0x003000009a44783b */ /* 0x000f280000000200 */
[----:B------:R-:W4:Y:S01]  /*d7a0*/  LDSM.16.M88.4 R72, [R154+0x2800] ;  /* 0x002800009a48783b */ /* 0x000f220000000200 */
[C---:B--2---:R-:W-:Y:S06]  /*d7b0*/  HMMA.16816.F32 R16, R80.reuse, R8, R16 ;  /* 0x000000085010723c */ /* 0x044fec0000001810 */
[C---:B------:R-:W-:Y:S01]  /*d7c0*/  HMMA.16816.F32 R12, R80.reuse, R10, R12 ;  /* 0x0000000a500c723c */ /* 0x040fe2000000180c */
[----:B------:R-:W2:Y:S05]  /*d7d0*/  LDSM.16.M88.4 R8, [R153] ;  /* 0x000000009908783b */ /* 0x000eaa0000000200 */
[C---:B-1----:R-:W-:Y:S06]  /*d7e0*/  HMMA.16816.F32 R32, R80.reuse, R64, R32 ;  /* 0x000000405020723c */ /* 0x042fec0000001820 */
[C---:B------:R-:W-:Y:S01]  /*d7f0*/  HMMA.16816.F32 R28, R80.reuse, R66, R28 ;  /* 0x00000042501c723c */ /* 0x040fe2000000181c */
        /* <DEDUP_REMOVED lines=10> */
[C---:B------:R-:W-:Y:S06]  /*d8a0*/  HMMA.16816.F32 R40, R80.reuse, R68, R40 ;  /* 0x000000445028723c */ /* 0x040fec0000001828 */
[----:B------:R-:W-:Y:S01]  /*d8b0*/  HMMA.16816.F32 R36, R80, R70, R36 ;  /* 0x000000465024723c */ /* 0x000fe20000001824 */
[----:B------:R-:W4:Y:S01]  /*d8c0*/  LDSM.16.M88.4 R68, [R140+0x3800] ;  /* 0x003800008c44783b */ /* 0x000f220000000200 */
[----:B------:R-:W-:-:S04]  /*d8d0*/  DEPBAR.LE SB0, 0x0 ;  /* 0x000080000000791a */ /* 0x000fc80000000000 */
[C---:B------:R-:W-:Y:S06]  /*d8e0*/  HMMA.16816.F32 R52, R80.reuse, R72, R52 ;  /* 0x000000485034723c */ /* 0x040fec0000001834 */
[----:B------:R-:W-:Y:S01]  /*d8f0*/  HMMA.16816.F32 R44, R80, R74, R44 ;  /* 0x0000004a502c723c */ /* 0x000fe2000000182c */
[----:B------:R-:W-:-:S04]  /*d900*/  SHF.R.S32.HI R73, RZ, 0x1f, R0 ;  /* 0x0000001fff497819 */ /* 0x000fc80000011400 */
[----:B------:R-:W-:Y:S01]  /*d910*/  LEA.HI R172, R73, R0, RZ, 0x2 ;  /* 0x0000000049ac7211 */ /* 0x000fe200078f10ff */
[----:B--2---:R-:W-:Y:S03]  /*d920*/  HMMA.16816.F32 R24, R8, R128, R24 ;  /* 0x000000800818723c */ /* 0x004fe60000001818 */
[----:B------:R-:W-:-:S03]  /*d930*/  SHF.R.S32.HI R172, RZ, 0x2, R172 ;  /* 0x00000002ffac7819 */ /* 0x000fc600000114ac */
[----:B------:R-:W-:Y:S02]  /*d940*/  HMMA.16816.F32 R20, R8, R130, R20 ;  /* 0x000000820814723c */ /* 0x000fe40000001814 */
[----:B------:R-:W-:-:S04]  /*d950*/  IMAD.U32 R0, R103, 0x10, R172 ;  /* 0x0000001067007824 */ /* 0x000fc800078e00ac */
[----:B-1----:R-:W-:Y:S01]  /*d960*/  HMMA.16816.F32 R40, R8, R64, R40 ;  /* 0x000000400828723c */ /* 0x002fe20000001828 */
[----:B------:R-:W-:-:S05]  /*d970*/  IADD3 R0, -R163, 0x1, R0 ;  /* 0x00000001a3007810 */ /* 0x000fca0007ffe100 */
[C---:B------:R-:W-:Y:S01]  /*d980*/  HMMA.16816.F32 R16, R8.reuse, R124, R16 ;  /* 0x0000007c0810723c */ /* 0x040fe20000001810 */
[--C-:B------:R-:W-:Y:S01]  /*d990*/  IADD3 R64, R0, UR5, R49.reuse ;  /* 0x0000000500407c10 */ /* 0x100fe2000fffe031 */
[----:B-----5:R-:W-:Y:S01]  /*d9a0*/  FMUL.FTZ R0, R102, R3 ;  /* 0x0000000366007220 */ /* 0x020fe20000410000 */
[----:B------:R-:W-:Y:S02]  /*d9b0*/  VIADD R3, R51, 0x1 ;  /* 0x0000000133037836 */ /* 0x000fe40000000000 */
[C---:B------:R-:W-:Y:S01]  /*d9c0*/  VIMNMX R50, R64.reuse, R49, PT ;  /* 0x0000003140327248 */ /* 0x040fe20003fe0100 */
[C---:B------:R-:W-:Y:S01]  /*d9d0*/  HMMA.16816.F32 R12, R8.reuse, R126, R12 ;  /* 0x0000007e080c723c */ /* 0x040fe2000000180c */
[----:B------:R-:W-:Y:S02]  /*d9e0*/  VIADDMNMX R49, R64, 0x8, R49, PT ;  /* 0x0000000840317846 */ /* 0x000fe40003800131 */
[C---:B------:R-:W-:Y:S02]  /*d9f0*/  ISETP.GE.AND P1, PT, R3.reuse, R50, PT ;  /* 0x000000320300720c */ /* 0x040fe40003f26270 */
[----:B------:R-:W-:Y:S01]  /*da00*/  ISETP.GE.AND P0, PT, R3, R49, PT ;  /* 0x000000310300720c */ /* 0x000fe20003f06270 */
[----:B------:R-:W-:Y:S01]  /*da10*/  HMMA.16816.F32 R96, R8, R112, R96 ;  /* 0x000000700860723c */ /* 0x000fe20000001860 */
[----:B------:R-:W-:-:S05]  /*da20*/  I2FP.F32.S32 R7, R3 ;  /* 0x0000000300077245 */ /* 0x000fca0000201400 */
[----:B------:R-:W-:Y:S01]  /*da30*/  HMMA.16816.F32 R92, R8, R114, R92 ;  /* 0x00000072085c723c */ /* 0x000fe2000000185c */
[CC--:B------:R-:W-:Y:S01]  /*da40*/  FFMA.FTZ R25, R0.reuse, R7.reuse, R25 ;  /* 0x0000000700197223 */ /* 0x0c0fe20000010019 */
[----:B------:R-:W-:Y:S01]  /*da50*/  FFMA.FTZ R27, R0, R7, R27 ;  /* 0x00000007001b7223 */ /* 0x000fe2000001001b */
[----:B------:R-:W-:-:S03]  /*da60*/  VIADD R7, R51, 0x10 ;  /* 0x0000001033077836 */ /* 0x000fc60000000000 */
[C---:B---3--:R-:W-:Y:S01]  /*da70*/  HMMA.16816.F32 R88, R8.reuse, R108, R88 ;  /* 0x0000006c0858723c */ /* 0x048fe20000001858 */
[----:B------:R-:W-:Y:S02]  /*da80*/  FSEL R25, R25, -INF , !P1 ;  /* 0xff80000019197808 */ /* 0x000fe40004800000 */
[C---:B------:R-:W-:Y:S02]  /*da90*/  ISETP.GE.AND P6, PT, R7.reuse, R50, PT ;  /* 0x000000320700720c */ /* 0x040fe40003fc6270 */
[----:B------:R-:W-:Y:S01]  /*daa0*/  ISETP.GE.AND P1, PT, R7, R49, PT ;  /* 0x000000310700720c */ /* 0x000fe20003f26270 */
[----:B------:R-:W-:Y:S01]  /*dab0*/  HMMA.16816.F32 R84, R8, R110, R84 ;  /* 0x0000006e0854723c */ /* 0x000fe20000001854 */
[----:B------:R-:W-:-:S05]  /*dac0*/  I2FP.F32.S32 R7, R7 ;  /* 0x0000000700077245 */ /* 0x000fca0000201400 */
[----:B----4-:R-:W-:Y:S01]  /*dad0*/  HMMA.16816.F32 R60, R8, R104, R60 ;  /* 0x00000068083c723c */ /* 0x010fe2000000183c */
[----:B------:R-:W-:-:S05]  /*dae0*/  FFMA.FTZ R16, R0, R7, R16 ;  /* 0x0000000700107223 */ /* 0x000fca0000010010 */
[C---:B------:R-:W-:Y:S06]  /*daf0*/  HMMA.16816.F32 R56, R8.reuse, R106, R56 ;  /* 0x0000006a0838723c */ /* 0x040fec0000001838 */
[C---:B------:R-:W-:Y:S06]  /*db00*/  HMMA.16816.F32 R52, R8.reuse, R76, R52 ;  /* 0x0000004c0834723c */ /* 0x040fec0000001834 */
[C---:B------:R-:W-:Y:S06]  /*db10*/  HMMA.16816.F32 R44, R8.reuse, R78, R44 ;  /* 0x0000004e082c723c */ /* 0x040fec000000182c */
[C---:B------:R-:W-:Y:S06]  /*db20*/  HMMA.16816.F32 R36, R8.reuse, R66, R36 ;  /* 0x000000420824723c */ /* 0x040fec0000001824 */
[----:B------:R-:W-:Y:S01]  /*db30*/  HMMA.16816.F32 R32, R8, R68, R32 ;  /* 0x000000440820723c */ /* 0x000fe20000001820 */
[----:B------:R-:W-:-:S05]  /*db40*/  VIADD R66, R51, 0x21 ;  /* 0x0000002133427836 */ /* 0x000fca0000000000 */
[----:B------:R-:W-:Y:S07]  /*db50*/  HMMA.16816.F32 R28, R8, R70, R28 ;  /* 0x00000046081c723c */ /* 0x000fee000000181c */
[----:B------:R-:W-:Y:S01]  /*db60*/  VIADD R9, R51, 0x8 ;  /* 0x0000000833097836 */ /* 0x000fe20000000000 */
[----:B------:R-:W-:Y:S01]  /*db70*/  FSEL R70, R27, -INF , !P0 ;  /* 0xff8000001b467808 */ /* 0x000fe20004000000 */
[----:B------:R-:W-:Y:S02]  /*db80*/  VIADD R8, R51, 0x9 ;  /* 0x0000000933087836 */ /* 0x000fe40000000000 */
[----:B------:R-:W-:Y:S01]  /*db90*/  FFMA.FTZ R10, R0, R7, R18 ;  /* 0x00000007000a7223 */ /* 0x000fe20000010012 */
[----:B------:R-:W-:Y:S01]  /*dba0*/  I2FP.F32.S32 R3, R9 ;  /* 0x0000000900037245 */ /* 0x000fe20000201400 */
[----:B------:R-:W-:Y:S01]  /*dbb0*/  BAR.SYNC.DEFER_BLOCKING 0x0 ;  /* 0x0000000000007b1d */ /* 0x000fe20000010000 */
[----:B------:R-:W-:-:S02]  /*dbc0*/  ISETP.GE.AND P4, PT, R8, R50, PT ;  /* 0x000000320800720c */ /* 0x000fc40003f86270 */
[----:B------:R-:W-:Y:S01]  /*dbd0*/  ISETP.GE.AND P5, PT, R8, R49, PT ;  /* 0x000000310800720c */ /* 0x000fe20003fa6270 */
[CC--:B------:R-:W-:Y:S01]  /*dbe0*/  FFMA.FTZ R68, R0.reuse, R3.reuse, R22 ;  /* 0x0000000300447223 */ /* 0x0c0fe20000010016 */
[----:B------:R-:W-:Y:S01]  /*dbf0*/  I2FP.F32.S32 R8, R8 ;  /* 0x0000000800087245 */ /* 0x000fe20000201400 */
[C---:B------:R-:W-:Y:S01]  /*dc00*/  FFMA.FTZ R20, R0.reuse, R3, R20 ;  /* 0x0000000300147223 */ /* 0x040fe20000010014 */
[----:B------:R-:W-:Y:S01]  /*dc10*/  ISETP.GE.AND P3, PT, R9, R49, PT ;  /* 0x000000310900720c */ /* 0x000fe20003f66270 */
[----:B------:R-:W-:Y:S01]  /*dc20*/  VIADD R3, R51, 0x18 ;  /* 0x0000001833037836 */ /* 0x000fe20000000000 */
[----:B------:R-:W-:Y:S01]  /*dc30*/  ISETP.GE.AND P2, PT, R9, R50, PT ;  /* 0x000000320900720c */ /* 0x000fe20003f46270 */
[CC--:B------:R-:W-:Y:S01]  /*dc40*/  FFMA.FTZ R22, R0.reuse, R8.reuse, R23 ;  /* 0x0000000800167223 */ /* 0x0c0fe20000010017 */
[----:B------:R-:W-:Y:S01]  /*dc50*/  FFMA.FTZ R11, R0, R8, R21 ;  /* 0x00000008000b7223 */ /* 0x000fe20000010015 */
[----:B------:R-:W-:Y:S01]  /*dc60*/  VIADD R8, R51, 0x11 ;  /* 0x0000001133087836 */ /* 0x000fe20000000000 */
[----:B------:R-:W-:-:S02]  /*dc70*/  FSEL R68, R68, -INF , !P3 ;  /* 0xff80000044447808 */ /* 0x000fc40005800000 */
[----:B------:R-:W-:Y:S02]  /*dc80*/  FSEL R22, R22, -INF , !P5 ;  /* 0xff80000016167808 */ /* 0x000fe40006800000 */
[CC--:B------:R-:W-:Y:S02]  /*dc90*/  ISETP.GE.AND P3, PT, R3.reuse, R50.reuse, PT ;  /* 0x000000320300720c */ /* 0x0c0fe40003f66270 */
[----:B------:R-:W-:Y:S02]  /*dca0*/  ISETP.GE.AND P5, PT, R3, R49, PT ;  /* 0x000000310300720c */ /* 0x000fe40003fa6270 */
[----:B------:R-:W-:Y:S02]  /*dcb0*/  I2FP.F32.S32 R3, R3 ;  /* 0x0000000300037245 */ /* 0x000fe40000201400 */
[----:B------:R-:W-:Y:S02]  /*dcc0*/  FSEL R23, R20, -INF , !P2 ;  /* 0xff80000014177808 */ /* 0x000fe40005000000 */
[----:B------:R-:W-:Y:S01]  /*dcd0*/  ISETP.GE.AND P2, PT, R8, R50, PT ;  /* 0x000000320800720c */ /* 0x000fe20003f46270 */
[----:B------:R-:W-:Y:S01]  /*dce0*/  FFMA.FTZ R7, R0, R3, R12 ;  /* 0x0000000300077223 */ /* 0x000fe2000001000c */
[----:B------:R-:W-:Y:S01]  /*dcf0*/  ISETP.GE.AND P0, PT, R8, R49, PT ;  /* 0x000000310800720c */ /* 0x000fe20003f06270 */
[C---:B------:R-:W-:Y:S01]  /*dd00*/  FFMA.FTZ R12, R0.reuse, R3, R14 ;  /* 0x00000003000c7223 */ /* 0x040fe2000001000e */
[----:B------:R-:W-:Y:S01]  /*dd10*/  I2FP.F32.S32 R8, R8 ;  /* 0x0000000800087245 */ /* 0x000fe20000201400 */
[----:B------:R-:W-:Y:S01]  /*dd20*/  VIADD R14, R51, 0x19 ;  /* 0x00000019330e7836 */ /* 0x000fe20000000000 */
[----:B------:R-:W-:Y:S01]  /*dd30*/  FSEL R11, R11, -INF , !P4 ;  /* 0xff8000000b0b7808 */ /* 0x000fe20006000000 */
[----:B------:R-:W-:Y:S01]  /*dd40*/  VIADD R3, R51, 0x20 ;  /* 0x0000002033037836 */ /* 0x000fe20000000000 */
[----:B------:R-:W-:Y:S01]  /*dd50*/  FSEL R7, R7, -INF , !P3 ;  /* 0xff80000007077808 */ /* 0x000fe20005800000 */
[CC--:B------:R-:W-:Y:S01]  /*dd60*/  FFMA.FTZ R17, R0.reuse, R8.reuse, R17 ;  /* 0x0000000800117223 */ /* 0x0c0fe20000010011 */
[----:B------:R-:W-:Y:S01]  /*dd70*/  FFMA.FTZ R8, R0, R8, R19 ;  /* 0x0000000800087223 */ /* 0x000fe20000010013 */
[----:B------:R-:W-:Y:S01]  /*dd80*/  FSEL R19, R16, -INF , !P6 ;  /* 0xff80000010137808 */ /* 0x000fe20007000000 */
[----:B------:R-:W-:Y:S01]  /*dd90*/  VIADD R16, R51, 0x29 ;  /* 0x0000002933107836 */ /* 0x000fe20000000000 */
[----:B------:R-:W-:-:S02]  /*dda0*/  ISETP.GE.AND P6, PT, R14, R50, PT ;  /* 0x000000320e00720c */ /* 0x000fc40003fc6270 */
[----:B------:R-:W-:Y:S02]  /*ddb0*/  ISETP.GE.AND P4, PT, R14, R49, PT ;  /* 0x000000310e00720c */ /* 0x000fe40003f86270 */
[----:B------:R-:W-:Y:S02]  /*ddc0*/  P2R R9, PR, RZ, 0x40 ;  /* 0x00000040ff097803 */ /* 0x000fe40000000000 */
[----:B------:R-:W-:Y:S02]  /*ddd0*/  I2FP.F32.S32 R14, R14 ;  /* 0x0000000e000e7245 */ /* 0x000fe40000201400 */
[----:B------:R-:W-:Y:S02]  /*dde0*/  FSEL R17, R17, -INF , !P2 ;  /* 0xff80000011117808 */ /* 0x000fe40005000000 */
[----:B------:R-:W-:Y:S02]  /*ddf0*/  FSEL R8, R8, -INF , !P0 ;  /* 0xff80000008087808 */ /* 0x000fe40004000000 */
[----:B------:R-:W-:-:S02]  /*de00*/  FSEL R10, R10, -INF , !P1 ;  /* 0xff8000000a0a7808 */ /* 0x000fc40004800000 */
[----:B------:R-:W-:Y:S01]  /*de10*/  ISETP.NE.AND P3, PT, R9, RZ, PT ;  /* 0x000000ff0900720c */ /* 0x000fe20003f65270 */
[----:B------:R-:W-:Y:S01]  /*de20*/  FFMA.FTZ R9, R0, R14, R13 ;  /* 0x0000000e00097223 */ /* 0x000fe2000001000d */
[----:B------:R-:W-:Y:S01]  /*de30*/  ISETP.GE.AND P2, PT, R66, R50, PT ;  /* 0x000000324200720c */ /* 0x000fe20003f46270 */
[----:B------:R-:W-:Y:S01]  /*de40*/  FFMA.FTZ R14, R0, R14, R15 ;  /* 0x0000000e000e7223 */ /* 0x000fe2000001000f */
[-C--:B------:R-:W-:Y:S01]  /*de50*/  ISETP.GE.AND P0, PT, R66, R49.reuse, PT ;  /* 0x000000314200720c */ /* 0x080fe20003f06270 */
[----:B------:R-:W-:Y:S01]  /*de60*/  VIADD R13, R51, 0x28 ;  /* 0x00000028330d7836 */ /* 0x000fe20000000000 */
[C---:B------:R-:W-:Y:S02]  /*de70*/  ISETP.GE.AND P6, PT, R3.reuse, R50, PT ;  /* 0x000000320300720c */ /* 0x040fe40003fc6270 */
[----:B------:R-:W-:Y:S02]  /*de80*/  ISETP.GE.AND P1, PT, R3, R49, PT ;  /* 0x000000310300720c */ /* 0x000fe40003f26270 */
[----:B------:R-:W-:-:S02]  /*de90*/  I2FP.F32.S32 R66, R66 ;  /* 0x0000004200427245 */ /* 0x000fc40000201400 */
[----:B------:R-:W-:Y:S02]  /*dea0*/  I2FP.F32.S32 R3, R3 ;  /* 0x0000000300037245 */ /* 0x000fe40000201400 */
[----:B------:R-:W-:Y:S01]  /*deb0*/  FSEL R9, R9, -INF , !P3 ;  /* 0xff80000009097808 */ /* 0x000fe20005800000 */
[CC--:B------:R-:W-:Y:S01]  /*dec0*/  FFMA.FTZ R97, R0.reuse, R66.reuse, R97 ;  /* 0x0000004200617223 */ /* 0x0c0fe20000010061 */
[C---:B------:R-:W-:Y:S01]  /*ded0*/  FFMA.FTZ R66, R0.reuse, R66, R99 ;  /* 0x0000004200427223 */ /* 0x040fe20000010063 */
[CC--:B------:R-:W-:Y:S01]  /*dee0*/  FFMA.FTZ R96, R0.reuse, R3.reuse, R96 ;  /* 0x0000000300607223 */ /* 0x0c0fe20000010060 */
[----:B------:R-:W-:Y:S01]  /*def0*/  FFMA.FTZ R98, R0, R3, R98 ;  /* 0x0000000300627223 */ /* 0x000fe20000010062 */
[----:B------:R-:W-:Y:S01]  /*df00*/  FSEL R14, R14, -INF , !P4 ;  /* 0xff8000000e0e7808 */ /* 0x000fe20006000000 */
[----:B------:R-:W-:Y:S01]  /*df10*/  VIADD R3, R51, 0x30 ;  /* 0x0000003033037836 */ /* 0x000fe20000000000 */
[C---:B------:R-:W-:Y:S02]  /*df20*/  ISETP.GE.AND P3, PT, R13.reuse, R50, PT ;  /* 0x000000320d00720c */ /* 0x040fe40003f66270 */
[----:B------:R-:W-:-:S02]  /*df30*/  ISETP.GE.AND P4, PT, R13, R49, PT ;  /* 0x000000310d00720c */ /* 0x000fc40003f86270 */
[----:B------:R-:W-:Y:S02]  /*df40*/  I2FP.F32.S32 R13, R13 ;  /* 0x0000000d000d7245 */ /* 0x000fe40000201400 */
[----:B------:R-:W-:Y:S02]  /*df50*/  FSEL R12, R12, -INF , !P5 ;  /* 0xff8000000c0c7808 */ /* 0x000fe40006800000 */
[----:B------:R-:W-:Y:S01]  /*df60*/  P2R R15, PR, RZ, 0x8 ;  /* 0x00000008ff0f7803 */ /* 0x000fe20000000000 */
[-C--:B------:R-:W-:Y:S01]  /*df70*/  FFMA.FTZ R92, R0, R13.reuse, R92 ;  /* 0x0000000d005c7223 */ /* 0x080fe2000001005c */
[----:B------:R-:W-:Y:S01]  /*df80*/  FSEL R133, R96, -INF , !P6 ;  /* 0xff80000060857808 */ /* 0x000fe20007000000 */
[----:B------:R-:W-:Y:S01]  /*df90*/  FFMA.FTZ R64, R0, R13, R94 ;  /* 0x0000000d00407223 */ /* 0x000fe2000001005e */
[----:B------:R-:W-:Y:S01]  /*dfa0*/  FSEL R66, R66, -INF , !P0 ;  /* 0xff80000042427808 */ /* 0x000fe20004000000 */
[----:B------:R-:W-:Y:S01]  /*dfb0*/  VIADD R13, R51, 0x31 ;  /* 0x00000031330d7836 */ /* 0x000fe20000000000 */
[----:B------:R-:W-:-:S02]  /*dfc0*/  ISETP.GE.AND P6, PT, R16, R50, PT ;  /* 0x000000321000720c */ /* 0x000fc40003fc6270 */
[-C--:B------:R-:W-:Y:S02]  /*dfd0*/  ISETP.GE.AND P3, PT, R16, R49.reuse, PT ;  /* 0x000000311000720c */ /* 0x080fe40003f66270 */
[C---:B------:R-:W-:Y:S02]  /*dfe0*/  ISETP.GE.AND P5, PT, R3.reuse, R50, PT ;  /* 0x000000320300720c */ /* 0x040fe40003fa6270 */
[----:B------:R-:W-:Y:S02]  /*dff0*/  ISETP.GE.AND P0, PT, R3, R49, PT ;  /* 0x000000310300720c */ /* 0x000fe40003f06270 */
[----:B------:R-:W-:Y:S02]  /*e000*/  I2FP.F32.S32 R16, R16 ;  /* 0x0000001000107245 */ /* 0x000fe40000201400 */
[----:B------:R-:W-:Y:S02]  /*e010*/  I2FP.F32.S32 R3, R3 ;  /* 0x0000000300037245 */ /* 0x000fe40000201400 */
[----:B------:R-:W-:Y:S01]  /*e020*/  FSEL R112, R98, -INF , !P1 ;  /* 0xff80000062707808 */ /* 0x000fe20004800000 */
[CC--:B------:R-:W-:Y:S01]  /*e030*/  FFMA.FTZ R93, R0.reuse, R16.reuse, R93 ;  /* 0x00000010005d7223 */ /* 0x0c0fe2000001005d */
[----:B------:R-:W-:Y:S01]  /*e040*/  ISETP.NE.AND P1, PT, R15, RZ, PT ;  /* 0x000000ff0f00720c */ /* 0x000fe20003f25270 */
[C---:B------:R-:W-:Y:S01]  /*e050*/  FFMA.FTZ R95, R0.reuse, R16, R95 ;  /* 0x00000010005f7223 */ /* 0x040fe2000001005f */
[----:B------:R-:W-:Y:S01]  /*e060*/  FSEL R131, R97, -INF , !P2 ;  /* 0xff80000061837808 */ /* 0x000fe20005000000 */
[CC--:B------:R-:W-:Y:S01]  /*e070*/  FFMA.FTZ R88, R0.reuse, R3.reuse, R88 ;  /* 0x0000000300587223 */ /* 0x0c0fe20000010058 */
[----:B------:R-:W-:Y:S01]  /*e080*/  FFMA.FTZ R90, R0, R3, R90 ;  /* 0x00000003005a7223 */ /* 0x000fe2000001005a */
[----:B------:R-:W-:Y:S01]  /*e090*/  VIADD R3, R51, 0x38 ;  /* 0x0000003833037836 */ /* 0x000fe20000000000 */
[----:B------:R-:W-:Y:S01]  /*e0a0*/  ISETP.GE.AND P2, PT, R13, R50, PT ;  /* 0x000000320d00720c */ /* 0x000fe20003f46270 */
[----:B------:R-:W-:Y:S01]  /*e0b0*/  VIADD R16, R51, 0x39 ;  /* 0x0000003933107836 */ /* 0x000fe20000000000 */
[----:B------:R-:W-:-:S02]  /*e0c0*/  FSEL R137, R92, -INF , !P1 ;  /* 0xff8000005c897808 */ /* 0x000fc40004800000 */
[----:B------:R-:W-:Y:S02]  /*e0d0*/  FSEL R64, R64, -INF , !P4 ;  /* 0xff80000040407808 */ /* 0x000fe40006000000 */
[----:B------:R-:W-:Y:S02]  /*e0e0*/  ISETP.GE.AND P1, PT, R13, R49, PT ;  /* 0x000000310d00720c */ /* 0x000fe40003f26270 */
[----:B------:R-:W-:Y:S02]  /*e0f0*/  P2R R15, PR, RZ, 0x4 ;  /* 0x00000004ff0f7803 */ /* 0x000fe40000000000 */
[----:B------:R-:W-:Y:S02]  /*e100*/  FSEL R110, R95, -INF , !P3 ;  /* 0xff8000005f6e7808 */ /* 0x000fe40005800000 */
[----:B------:R-:W-:Y:S02]  /*e110*/  FSEL R134, R90, -INF , !P0 ;  /* 0xff8000005a867808 */ /* 0x000fe40004000000 */
[----:B------:R-:W-:-:S02]  /*e120*/  I2FP.F32.S32 R13, R13 ;  /* 0x0000000d000d7245 */ /* 0x000fc40000201400 */
[CC--:B------:R-:W-:Y:S02]  /*e130*/  ISETP.GE.AND P4, PT, R3.reuse, R50.reuse, PT ;  /* 0x000000320300720c */ /* 0x0c0fe40003f86270 */
[----:B------:R-:W-:Y:S01]  /*e140*/  ISETP.GE.AND P2, PT, R3, R49, PT ;  /* 0x000000310300720c */ /* 0x000fe20003f46270 */
[-C--:B------:R-:W-:Y:S01]  /*e150*/  FFMA.FTZ R89, R0, R13.reuse, R89 ;  /* 0x0000000d00597223 */ /* 0x080fe20000010059 */
[----:B------:R-:W-:Y:S01]  /*e160*/  ISETP.GE.AND P3, PT, R16, R50, PT ;  /* 0x000000321000720c */ /* 0x000fe20003f66270 */
[----:B------:R-:W-:Y:S01]  /*e170*/  FFMA.FTZ R91, R0, R13, R91 ;  /* 0x0000000d005b7223 */ /* 0x000fe2000001005b */
[----:B------:R-:W-:Y:S01]  /*e180*/  ISETP.GE.AND P0, PT, R16, R49, PT ;  /* 0x000000311000720c */ /* 0x000fe20003f06270 */
[----:B------:R-:W-:Y:S01]  /*e190*/  VIADD R13, R51, 0x40 ;  /* 0x00000040330d7836 */ /* 0x000fe20000000000 */
[----:B------:R-:W-:Y:S02]  /*e1a0*/  I2FP.F32.S32 R3, R3 ;  /* 0x0000000300037245 */ /* 0x000fe40000201400 */
[----:B------:R-:W-:-:S02]  /*e1b0*/  I2FP.F32.S32 R16, R16 ;  /* 0x0000001000107245 */ /* 0x000fc40000201400 */
[----:B------:R-:W-:Y:S01]  /*e1c0*/  FSEL R107, R88, -INF , !P5 ;  /* 0xff800000586b7808 */ /* 0x000fe20006800000 */
[CC--:B------:R-:W-:Y:S01]  /*e1d0*/  FFMA.FTZ R84, R0.reuse, R3.reuse, R84 ;  /* 0x0000000300547223 */ /* 0x0c0fe20000010054 */
[C---:B------:R-:W-:Y:S01]  /*e1e0*/  FFMA.FTZ R86, R0.reuse, R3, R86 ;  /* 0x0000000300567223 */ /* 0x040fe20000010056 */
[CC--:B------:R-:W-:Y:S01]  /*e1f0*/  FFMA.FTZ R85, R0.reuse, R16.reuse, R85 ;  /* 0x0000001000557223 */ /* 0x0c0fe20000010055 */
[----:B------:R-:W-:Y:S01]  /*e200*/  FFMA.FTZ R87, R0, R16, R87 ;  /* 0x0000001000577223 */ /* 0x000fe20000010057 */
[----:B------:R-:W-:Y:S01]  /*e210*/  VIADD R16, R51, 0x41 ;  /* 0x0000004133107836 */ /* 0x000fe20000000000 */
[----:B------:R-:W-:Y:S01]  /*e220*/  FSEL R136, R91, -INF , !P1 ;  /* 0xff8000005b887808 */ /* 0x000fe20004800000 */
[----:B------:R-:W-:Y:S01]  /*e230*/  VIADD R3, R51, 0x48 ;  /* 0x0000004833037836 */ /* 0x000fe20000000000 */
[C---:B------:R-:W-:Y:S02]  /*e240*/  ISETP.GE.AND P5, PT, R13.reuse, R50, PT ;  /* 0x000000320d00720c */ /* 0x040fe40003fa6270 */
[----:B------:R-:W-:-:S02]  /*e250*/  ISETP.GE.AND P1, PT, R13, R49, PT ;  /* 0x000000310d00720c */ /* 0x000fc40003f26270 */
[----:B------:R-:W-:Y:S02]  /*e260*/  FSEL R111, R84, -INF , !P4 ;  /* 0xff800000546f7808 */ /* 0x000fe40006000000 */
[----:B------:R-:W-:Y:S02]  /*e270*/  FSEL R114, R86, -INF , !P2 ;  /* 0xff80000056727808 */ /* 0x000fe40005000000 */
[----:B------:R-:W-:Y:S02]  /*e280*/  FSEL R109, R85, -INF , !P3 ;  /* 0xff800000556d7808 */ /* 0x000fe40005800000 */
[----:B------:R-:W-:Y:S02]  /*e290*/  FSEL R132, R87, -INF , !P0 ;  /* 0xff80000057847808 */ /* 0x000fe40004000000 */
[----:B------:R-:W-:Y:S02]  /*e2a0*/  I2FP.F32.S32 R13, R13 ;  /* 0x0000000d000d7245 */ /* 0x000fe40000201400 */
[----:B------:R-:W-:-:S02]  /*e2b0*/  ISETP.GE.AND P4, PT, R16, R50, PT ;  /* 0x000000321000720c */ /* 0x000fc40003f86270 */
[----:B------:R-:W-:Y:S01]  /*e2c0*/  ISETP.GE.AND P2, PT, R16, R49, PT ;  /* 0x000000311000720c */ /* 0x000fe20003f46270 */
[CC--:B------:R-:W-:Y:S01]  /*e2d0*/  FFMA.FTZ R60, R0.reuse, R13.reuse, R60 ;  /* 0x0000000d003c7223 */ /* 0x0c0fe2000001003c */
[C---:B------:R-:W-:Y:S01]  /*e2e0*/  ISETP.GE.AND P3, PT, R3.reuse, R50, PT ;  /* 0x000000320300720c */ /* 0x040fe20003f66270 */
[C---:B------:R-:W-:Y:S01]  /*e2f0*/  FFMA.FTZ R62, R0.reuse, R13, R62 ;  /* 0x0000000d003e7223 */ /* 0x040fe2000001003e */
[----:B------:R-:W-:Y:S01]  /*e300*/  ISETP.GE.AND P0, PT, R3, R49, PT ;  /* 0x000000310300720c */ /* 0x000fe20003f06270 */
[----:B------:R-:W-:Y:S01]  /*e310*/  VIADD R13, R51, 0x49 ;  /* 0x00000049330d7836 */ /* 0x000fe20000000000 */
[----:B------:R-:W-:Y:S02]  /*e320*/  I2FP.F32.S32 R16, R16 ;  /* 0x0000001000107245 */ /* 0x000fe40000201400 */
[----:B------:R-:W-:Y:S02]  /*e330*/  I2FP.F32.S32 R3, R3 ;  /* 0x0000000300037245 */ /* 0x000fe40000201400 */
[----:B------:R-:W-:Y:S01]  /*e340*/  FSEL R135, R93, -INF , !P6 ;  /* 0xff8000005d877808 */ /* 0x000fe20007000000 */
[CC--:B------:R-:W-:Y:S01]  /*e350*/  FFMA.FTZ R61, R0.reuse, R16.reuse, R61 ;  /* 0x00000010003d7223 */ /* 0x0c0fe2000001003d */
[----:B------:R-:W-:Y:S01]  /*e360*/  ISETP.NE.AND P6, PT, R15, RZ, PT ;  /* 0x000000ff0f00720c */ /* 0x000fe20003fc5270 */
[C---:B------:R-:W-:Y:S01]  /*e370*/  FFMA.FTZ R63, R0.reuse, R16, R63 ;  /* 0x00000010003f7223 */ /* 0x040fe2000001003f */
[CC--:B------:R-:W-:Y:S01]  /*e380*/  FFMA.FTZ R56, R0.reuse, R3.reuse, R56 ;  /* 0x0000000300387223 */ /* 0x0c0fe20000010038 */
[----:B------:R-:W-:Y:S01]  /*e390*/  FFMA.FTZ R58, R0, R3, R58 ;  /* 0x00000003003a7223 */ /* 0x000fe2000001003a */
[----:B------:R-:W-:Y:S01]  /*e3a0*/  VIADD R3, R51, 0x50 ;  /* 0x0000005033037836 */ /* 0x000fe20000000000 */
[----:B------:R-:W-:Y:S01]  /*e3b0*/  FSEL R129, R89, -INF , !P6 ;  /* 0xff80000059817808 */ /* 0x000fe20007000000 */
[C---:B------:R-:W-:Y:S01]  /*e3c0*/  VIADD R16, R51.reuse, 0x51 ;  /* 0x0000005133107836 */ /* 0x040fe20000000000 */
        /* <DEDUP_REMOVED lines=30> */
[----:B------:R-:W-:Y:S02]  /*e5b0*/  I2FP.F32.S32 R13, R13 ;  /* 0x0000000d000d7245 */ /* 0x000fe40000201400 */
[CC--:B------:R-:W-:Y:S02]  /*e5c0*/  ISETP.GE.AND P4, PT, R3.reuse, R50.reuse, PT ;  /* 0x000000320300720c */ /* 0x0c0fe40003f86270 */
[----:B------:R-:W-:Y:S01]  /*e5d0*/  ISETP.GE.AND P0, PT, R3, R49, PT ;  /* 0x000000310300720c */ /* 0x000fe20003f06270 */
[C---:B------:R-:W-:Y:S01]  /*e5e0*/  FFMA.FTZ R105, R0.reuse, R13, R44 ;  /* 0x0000000d00697223 */ /* 0x040fe2000001002c */
[----:B------:R-:W-:Y:S01]  /*e5f0*/  I2FP.F32.S32 R3, R3 ;  /* 0x0000000300037245 */ /* 0x000fe20000201400 */
[----:B------:R-:W-:Y:S01]  /*e600*/  FFMA.FTZ R46, R0, R13, R46 ;  /* 0x0000000d002e7223 */ /* 0x000fe2000001002e */
[----:B------:R-:W-:Y:S01]  /*e610*/  FSEL R113, R56, -INF , !P3 ;  /* 0xff80000038717808 */ /* 0x000fe20005800000 */
[C---:B------:R-:W-:Y:S01]  /*e620*/  VIADD R13, R51.reuse, 0x70 ;  /* 0x00000070330d7836 */ /* 0x040fe20000000000 */
[----:B------:R-:W-:Y:S01]  /*e630*/  FSEL R67, R52, -INF , !P5 ;  /* 0xff80000034437808 */ /* 0x000fe20006800000 */
[----:B------:R-:W-:Y:S01]  /*e640*/  FFMA.FTZ R44, R0, R3, R40 ;  /* 0x00000003002c7223 */ /* 0x000fe20000010028 */
[C---:B------:R-:W-:Y:S01]  /*e650*/  ISETP.GE.AND P5, PT, R16.reuse, R50, PT ;  /* 0x000000321000720c */ /* 0x040fe20003fa6270 */
[C---:B------:R-:W-:Y:S01]  /*e660*/  VIADD R40, R51.reuse, 0x61 ;  /* 0x0000006133287836 */ /* 0x040fe20000000000 */
[----:B------:R-:W-:Y:S01]  /*e670*/  ISETP.GE.AND P3, PT, R16, R49, PT ;  /* 0x000000311000720c */ /* 0x000fe20003f66270 */
[----:B------:R-:W-:Y:S01]  /*e680*/  FFMA.FTZ R42, R0, R3, R42 ;  /* 0x00000003002a7223 */ /* 0x000fe2000001002a */
[----:B------:R-:W-:Y:S01]  /*e690*/  I2FP.F32.S32 R16, R16 ;  /* 0x0000001000107245 */ /* 0x000fe20000201400 */
[----:B------:R-:W-:Y:S01]  /*e6a0*/  VIADD R3, R51, 0x68 ;  /* 0x0000006833037836 */ /* 0x000fe20000000000 */
[----:B------:R-:W-:-:S02]  /*e6b0*/  FSEL R108, R54, -INF , !P2 ;  /* 0xff800000366c7808 */ /* 0x000fc40005000000 */
[----:B------:R-:W-:Y:S01]  /*e6c0*/  FSEL R105, R105, -INF , !P6 ;  /* 0xff80000069697808 */ /* 0x000fe20007000000 */
[CC--:B------:R-:W-:Y:S01]  /*e6d0*/  FFMA.FTZ R45, R0.reuse, R16.reuse, R45 ;  /* 0x00000010002d7223 */ /* 0x0c0fe2000001002d */
[----:B------:R-:W-:Y:S01]  /*e6e0*/  FFMA.FTZ R47, R0, R16, R47 ;  /* 0x00000010002f7223 */ /* 0x000fe2000001002f */
[C---:B------:R-:W-:Y:S01]  /*e6f0*/  ISETP.GE.AND P6, PT, R40.reuse, R50, PT ;  /* 0x000000322800720c */ /* 0x040fe20003fc6270 */
[----:B------:R-:W-:Y:S01]  /*e700*/  VIADD R16, R51, 0x69 ;  /* 0x0000006933107836 */ /* 0x000fe20000000000 */
[-C--:B------:R-:W-:Y:S02]  /*e710*/  ISETP.GE.AND P2, PT, R40, R49.reuse, PT ;  /* 0x000000312800720c */ /* 0x080fe40003f46270 */
[----:B------:R-:W-:Y:S02]  /*e720*/  I2FP.F32.S32 R40, R40 ;  /* 0x0000002800287245 */ /* 0x000fe40000201400 */
[----:B------:R-:W-:Y:S02]  /*e730*/  FSEL R103, R45, -INF , !P5 ;  /* 0xff8000002d677808 */ /* 0x000fe40006800000 */
[----:B------:R-:W-:Y:S01]  /*e740*/  FSEL R102, R47, -INF , !P3 ;  /* 0xff8000002f667808 */ /* 0x000fe20005800000 */
[C---:B------:R-:W-:Y:S01]  /*e750*/  FFMA.FTZ R41, R0.reuse, R40, R41 ;  /* 0x0000002800297223 */ /* 0x040fe20000010029 */
[C---:B------:R-:W-:Y:S01]  /*e760*/  ISETP.GE.AND P5, PT, R3.reuse, R50, PT ;  /* 0x000000320300720c */ /* 0x040fe20003fa6270 */
[----:B------:R-:W-:Y:S01]  /*e770*/  FFMA.FTZ R40, R0, R40, R43 ;  /* 0x0000002800287223 */ /* 0x000fe2000001002b */
[----:B------:R-:W-:-:S02]  /*e780*/  ISETP.GE.AND P3, PT, R3, R49, PT ;  /* 0x000000310300720c */ /* 0x000fc40003f66270 */
        /* <DEDUP_REMOVED lines=10> */
[C---:B------:R-:W-:Y:S01]  /*e830*/  ISETP.GE.AND P6, PT, R13.reuse, R50, PT ;  /* 0x000000320d00720c */ /* 0x040fe20003fc6270 */
[CC--:B------:R-:W-:Y:S01]  /*e840*/  FFMA.FTZ R37, R0.reuse, R16.reuse, R37 ;  /* 0x0000001000257223 */ /* 0x0c0fe20000010025 */
[----:B------:R-:W-:Y:S01]  /*e850*/  I2FP.F32.S32 R18, R15 ;  /* 0x0000000f00127245 */ /* 0x000fe20000201400 */
[----:B------:R-:W-:Y:S01]  /*e860*/  FFMA.FTZ R36, R0, R16, R39 ;  /* 0x0000001000247223 */ /* 0x000fe20000010027 */
[----:B------:R-:W-:Y:S02]  /*e870*/  FSEL R42, R42, -INF , !P0 ;  /* 0xff8000002a2a7808 */ /* 0x000fe40004000000 */
[----:B------:R-:W-:Y:S01]  /*e880*/  P2R R16, PR, RZ, 0x40 ;  /* 0x00000040ff107803 */ /* 0x000fe20000000000 */
[-C--:B------:R-:W-:Y:S01]  /*e890*/  FFMA.FTZ R35, R0, R18.reuse, R35 ;  /* 0x0000001200237223 */ /* 0x080fe20000010023 */
[----:B------:R-:W-:Y:S01]  /*e8a0*/  FSEL R38, R38, -INF , !P3 ;  /* 0xff80000026267808 */ /* 0x000fe20005800000 */
[----:B------:R-:W-:Y:S01]  /*e8b0*/  FFMA.FTZ R33, R0, R18, R33 ;  /* 0x0000001200217223 */ /* 0x000fe20000010021 */
[----:B------:R-:W-:-:S02]  /*e8c0*/  ISETP.GE.AND P0, PT, R13, R49, PT ;  /* 0x000000310d00720c */ /* 0x000fc40003f06270 */
[C---:B------:R-:W-:Y:S02]  /*e8d0*/  ISETP.GE.AND P6, PT, R3.reuse, R50, PT ;  /* 0x000000320300720c */ /* 0x040fe40003fc6270 */
[----:B------:R-:W-:Y:S02]  /*e8e0*/  ISETP.GE.AND P3, PT, R3, R49, PT ;  /* 0x000000310300720c */ /* 0x000fe40003f66270 */
[----:B------:R-:W-:Y:S02]  /*e8f0*/  I2FP.F32.S32 R13, R13 ;  /* 0x0000000d000d7245 */ /* 0x000fe40000201400 */
[----:B------:R-:W-:Y:S02]  /*e900*/  I2FP.F32.S32 R3, R3 ;  /* 0x0000000300037245 */ /* 0x000fe40000201400 */
[----:B------:R-:W-:Y:S01]  /*e910*/  FSEL R43, R43, -INF , !P5 ;  /* 0xff8000002b2b7808 */ /* 0x000fe20006800000 */
[C---:B------:R-:W-:Y:S01]  /*e920*/  FFMA.FTZ R32, R0.reuse, R13, R32 ;  /* 0x0000000d00207223 */ /* 0x040fe20000010020 */
[----:B------:R-:W-:Y:S01]  /*e930*/  ISETP.GE.AND P5, PT, R15, R49, PT ;  /* 0x000000310f00720c */ /* 0x000fe20003fa6270 */
[CC--:B------:R-:W-:Y:S01]  /*e940*/  FFMA.FTZ R21, R0.reuse, R3.reuse, R30 ;  /* 0x0000000300157223 */ /* 0x0c0fe2000001001e */
[----:B------:R-:W-:Y:S01]  /*e950*/  FSEL R41, R37, -INF , !P4 ;  /* 0xff80000025297808 */ /* 0x000fe20006000000 */
[----:B------:R-:W-:Y:S01]  /*e960*/  FFMA.FTZ R37, R0, R3, R28 ;  /* 0x0000000300257223 */ /* 0x000fe2000001001c */
[----:B------:R-:W-:Y:S01]  /*e970*/  ISETP.NE.AND P4, PT, R16, RZ, PT ;  /* 0x000000ff1000720c */ /* 0x000fe20003f85270 */
[----:B------:R-:W-:Y:S01]  /*e980*/  VIADD R3, R51, 0x79 ;  /* 0x0000007933037836 */ /* 0x000fe20000000000 */
[----:B------:R-:W-:Y:S01]  /*e990*/  FSEL R28, R35, -INF , !P5 ;  /* 0xff800000231c7808 */ /* 0x000fe20006800000 */
[----:B------:R-:W-:Y:S01]  /*e9a0*/  FFMA.FTZ R13, R0, R13, R34 ;  /* 0x0000000d000d7223 */ /* 0x000fe20000010022 */
[----:B------:R-:W-:-:S02]  /*e9b0*/  ISETP.GE.AND P5, PT, R48, 0x2, PT ;  /* 0x000000023000780c */ /* 0x000fc40003fa6270 */
[----:B------:R-:W-:Y:S02]  /*e9c0*/  FSEL R36, R36, -INF , !P1 ;  /* 0xff80000024247808 */ /* 0x000fe40004800000 */
[----:B------:R-:W-:Y:S02]  /*e9d0*/  FSEL R34, R32, -INF , !P4 ;  /* 0xff80000020227808 */ /* 0x000fe40006000000 */
[C---:B------:R-:W-:Y:S02]  /*e9e0*/  ISETP.GE.AND P4, PT, R51.reuse, R50, PT ;  /* 0x000000323300720c */ /* 0x040fe40003f86270 */
[----:B------:R-:W-:Y:S02]  /*e9f0*/  ISETP.GE.AND P1, PT, R51, R49, PT ;  /* 0x000000313300720c */ /* 0x000fe40003f26270 */
[----:B------:R-:W-:Y:S02]  /*ea00*/  I2FP.F32.S32 R20, R3 ;  /* 0x0000000300147245 */ /* 0x000fe40000201400 */
[----:B------:R-:W-:-:S02]  /*ea10*/  FSEL R40, R40, -INF , !P2 ;  /* 0xff80000028287808 */ /* 0x000fc40005000000 */
[----:B------:R-:W-:Y:S01]  /*ea20*/  I2FP.F32.S32 R51, R51 ;  /* 0x0000003300337245 */ /* 0x000fe20000201400 */
[C---:B------:R-:W-:Y:S01]  /*ea30*/  FFMA.FTZ R29, R0.reuse, R20, R29 ;  /* 0x00000014001d7223 */ /* 0x040fe2000001001d */
[----:B------:R-:W-:Y:S01]  /*ea40*/  ISETP.GE.AND P2, PT, R15, R50, PT ;  /* 0x000000320f00720c */ /* 0x000fe20003f46270 */
[C---:B------:R-:W-:Y:S01]  /*ea50*/  FFMA.FTZ R20, R0.reuse, R20, R31 ;  /* 0x0000001400147223 */ /* 0x040fe2000001001f */
[----:B------:R-:W-:Y:S01]  /*ea60*/  FSEL R30, R13, -INF , !P0 ;  /* 0xff8000000d1e7808 */ /* 0x000fe20004000000 */
[CC--:B------:R-:W-:Y:S01]  /*ea70*/  FFMA.FTZ R13, R0.reuse, R51.reuse, R24 ;  /* 0x00000033000d7223 */ /* 0x0c0fe20000010018 */
[----:B------:R-:W-:Y:S01]  /*ea80*/  FSEL R33, R33, -INF , !P2 ;  /* 0xff80000021217808 */ /* 0x000fe20005000000 */
[----:B------:R-:W-:Y:S01]  /*ea90*/  FFMA.FTZ R16, R0, R51, R26 ;  /* 0x0000003300107223 */ /* 0x000fe2000001001a */
        /* <DEDUP_REMOVED lines=57> */
[----:B------:R-:W-:-:S04]  /*ee30*/  IMAD R24, R24, R15, -0x80 ;  /* 0xffffff8018187424 */ /* 0x000fc800078e020f */
[----:B------:R-:W-:Y:S01]  /*ee40*/  IMAD.WIDE.U32 R46, R24, R27, RZ ;  /* 0x0000001b182e7225 */ /* 0x000fe200078e00ff */
[----:B------:R-:W-:Y:S02]  /*ee50*/  SHF.R.S32.HI R18, RZ, 0x1f, R24 ;  /* 0x0000001fff127819 */ /* 0x000fe40000011418 */
[----:B--2---:R-:W-:-:S03]  /*ee60*/  IADD3 R2, -R3, R2, RZ ;  /* 0x0000000203027210 */ /* 0x004fc60007ffe1ff */
[----:B------:R-:W-:Y:S01]  /*ee70*/  IMAD R3, R18, R27, RZ ;  /* 0x0000001b12037224 */ /* 0x000fe200078e02ff */
[----:B------:R-:W-:-:S03]  /*ee80*/  SHF.R.S32.HI R15, RZ, 0x1f, R2 ;  /* 0x0000001fff0f7819 */ /* 0x000fc60000011402 */
[----:B------:R-:W-:Y:S01]  /*ee90*/  IMAD R3, R24, UR9, R3 ;  /* 0x0000000918037c24 */ /* 0x000fe2000f8e0203 */
[----:B------:R-:W-:Y:S02]  /*eea0*/  ULDC.64 UR8, c[0x0][0x230] ;  /* 0x00008c0000087ab9 */ /* 0x000fe40000000a00 */
[----:B------:R-:W-:Y:S02]  /*eeb0*/  IMAD R15, R15, UR8, RZ ;  /* 0x000000080f0f7c24 */ /* 0x000fe4000f8e02ff */
[----:B------:R-:W-:Y:S02]  /*eec0*/  IMAD.IADD R47, R47, 0x1, R3 ;  /* 0x000000012f2f7824 */ /* 0x000fe400078e0203 */
[C---:B------:R-:W-:Y:S02]  /*eed0*/  IMAD R15, R2.reuse, UR9, R15 ;  /* 0x00000009020f7c24 */ /* 0x040fe4000f8e020f */
[----:B------:R-:W-:-:S04]  /*eee0*/  IMAD.WIDE.U32 R2, R2, UR8, R46 ;  /* 0x0000000802027c25 */ /* 0x000fc8000f8e002e */
[----:B------:R-:W-:Y:S01]  /*eef0*/  IMAD.MOV.U32 R29, RZ, RZ, R2 ;  /* 0x000000ffff1d7224 */ /* 0x000fe200078e0002 */
[----:B------:R-:W-:Y:S01]  /*ef00*/  IADD3 R18, R3, R15, RZ ;  /* 0x0000000f03127210 */ /* 0x000fe20007ffe0ff */
[----:B------:R-:W-:Y:S06]  /*ef10*/  BRA `(.L_x_6924) ;  /* 0x0000000000107947 */ /* 0x000fec0003800000 */
.L_x_6923:
[----:B------:R-:W1:Y:S02]  /*ef20*/  LDC R27, c[0x0][0x248] ;  /* 0x00009200ff1b7b82 */ /* 0x000e640000000800 */
[----:B-1----:R-:W-:-:S05]  /*ef30*/  IMAD.SHL.U32 R29, R27, 0x80, RZ ;  /* 0x000000801b1d7824 */ /* 0x002fca00078e00ff */
[----:B------:R-:W-:-:S04]  /*ef40*/  IADD3 R29, -R29, RZ, RZ ;  /* 0x000000ff1d1d7210 */ /* 0x000fc80007ffe1ff */
[----:B------:R-:W-:-:S07]  /*ef50*/  SHF.R.S32.HI R18, RZ, 0x1f, R29 ;  /* 0x0000001fff127819 */ /* 0x000fce000001141d */
.L_x_6924:
[----:B------:R-:W-:Y:S01]  /*ef60*/  ULDC UR5, c[0x0][0x2d0] ;  /* 0x0000b40000057ab9 */ /* 0x000fe20000000800 */
[----:B------:R-:W-:Y:S01]  /*ef70*/  BSSY B0, `(.L_x_6925) ;  /* 0x0000061000007945 */ /* 0x000fe20003800000 */
[----:B------:R-:W-:-:S13]  /*ef80*/  ISETP.GE.AND P0, PT, R100, UR5, PT ;  /* 0x0000000564007c0c */ /* 0x000fda000bf06270 */
[----:B------:R-:W1:Y:S01]  /*ef90*/  @!P0 LDC R47, c[0x0][0x24c] ;  /* 0x00009300ff2f8b82 */ /* 0x000e620000000800 */
[-C--:B------:R-:W-:Y:S01]  /*efa0*/  @!P0 IADD3 R3, P2, P1, R29, R120.reuse, R162 ;  /* 0x000000781d038210 */ /* 0x080fe2000795e0a2 */
[--C-:B------:R-:W-:Y:S01]  /*efb0*/  @!P0 IMAD.MOV.U32 R122, RZ, RZ, R120.reuse ;  /* 0x000000ffff7a8224 */ /* 0x100fe200078e0078 */
[----:B------:R2:W-:Y:S01]  /*efc0*/  @P0 STS.128 [R168+0x2000], RZ ;  /* 0x002000ffa8000388 */ /* 0x0005e20000000c00 */
[----:B------:R-:W-:Y:S01]  /*efd0*/  @!P0 IMAD.MOV.U32 R56, RZ, RZ, R120 ;  /* 0x000000ffff388224 */ /* 0x000fe200078e0078 */
[----:B------:R-:W-:Y:S01]  /*efe0*/  @!P0 IADD3.X R2, R18, R123, R161, P2, P1 ;  /* 0x0000007b12028210 */ /* 0x000fe200017e24a1 */
[----:B------:R-:W-:Y:S01]  /*eff0*/  @!P0 IMAD.WIDE.U32 R52, R27, 0x30, R122 ;  /* 0x000000301b348825 */ /* 0x000fe200078e007a */
[----:B------:R-:W-:Y:S01]  /*f000*/  @!P0 LEA R58, P1, R3, UR12, 0x1 ;  /* 0x0000000c033a8c11 */ /* 0x000fe2000f8208ff */
[----:B------:R-:W3:Y:S01]  /*f010*/  @!P0 LDC R51, c[0x0][0x24c] ;  /* 0x00009300ff338b82 */ /* 0x000ee20000000800 */
[----:B------:R-:W-:Y:S01]  /*f020*/  @!P0 LEA R24, P2, R27, R120, 0x5 ;  /* 0x000000781b188211 */ /* 0x000fe200078428ff */
[----:B------:R-:W-:Y:S01]  /*f030*/  @!P0 IMAD.MOV.U32 R57, RZ, RZ, R123 ;  /* 0x000000ffff398224 */ /* 0x000fe200078e007b */
[----:B------:R-:W-:-:S02]  /*f040*/  @!P0 LEA.HI.X R59, R3, UR13, R2, 0x1, P1 ;  /* 0x0000000d033b8c11 */ /* 0x000fc400088f0c02 */
[----:B------:R-:W-:Y:S01]  /*f050*/  @!P0 LEA R54, P1, R29, R170, 0x1 ;  /* 0x000000aa1d368211 */ /* 0x000fe200078208ff */
[----:B------:R-:W-:Y:S01]  /*f060*/  @!P0 IMAD.WIDE.U32 R56, R27, 0x50, R56 ;  /* 0x000000501b388825 */ /* 0x000fe200078e0038 */
[C---:B------:R-:W-:Y:S01]  /*f070*/  @!P0 IADD3 R31, P3, R29.reuse, R24, RZ ;  /* 0x000000181d1f8210 */ /* 0x040fe20007f7e0ff */
[----:B------:R-:W4:Y:S01]  /*f080*/  @!P0 LDC R15, c[0x0][0x24c] ;  /* 0x00009300ff0f8b82 */ /* 0x000f220000000800 */
[C---:B------:R-:W-:Y:S02]  /*f090*/  @!P0 LEA.HI.X R55, R29.reuse, R169, R18, 0x1, P1 ;  /* 0x000000a91d378211 */ /* 0x040fe400008f0c12 */
[----:B------:R-:W-:-:S03]  /*f0a0*/  @!P0 IADD3 R39, P1, R29, R52, RZ ;  /* 0x000000341d278210 */ /* 0x000fc60007f3e0ff */
        /* <DEDUP_REMOVED lines=16> */
[----:B------:R-:W-:Y:S02]  /*f1b0*/  @!P0 IADD3.X R26, R18, R53, R51, P1, !PT ;  /* 0x00000035121a8210 */ /* 0x000fe40000ffe433 */
[----:B------:R-:W-:-:S02]  /*f1c0*/  @!P0 LEA.HI.X R53, R31, UR13, R24, 0x1, P2 ;  /* 0x0000000d1f358c11 */ /* 0x000fc400090f0c18 */
[----:B------:R-:W-:Y:S02]  /*f1d0*/  @!P0 LEA R24, P3, R27, R120, 0x6 ;  /* 0x000000781b188211 */ /* 0x000fe400078630ff */
        /* <DEDUP_REMOVED lines=11> */
[----:B--2---:R-:W-:-:S02]  /*f290*/  @!P0 IMAD R3, R3, 0x50, RZ ;  /* 0x0000005003038824 */ /* 0x004fc400078e02ff */
[----:B------:R-:W-:Y:S01]  /*f2a0*/  @!P0 IMAD.WIDE.U32 R54, R27, 0x60, R54 ;  /* 0x000000601b368825 */ /* 0x000fe200078e0036 */
[----:B------:R-:W-:Y:S01]  /*f2b0*/  @!PT LDS RZ, [RZ] ;  /* 0x00000000fffff984 */ /* 0x000fe20000000800 */
[----:B------:R-:W-:Y:S01]  /*f2c0*/  @!PT LDS RZ, [RZ] ;  /* 0x00000000fffff984 */ /* 0x000fe20000000800 */
[----:B------:R-:W-:Y:S01]  /*f2d0*/  @!PT LDS RZ, [RZ] ;  /* 0x00000000fffff984 */ /* 0x000fe20000000800 */
[----:B------:R3:W-:Y:S03]  /*f2e0*/  @!P0 LDGSTS.E.BYPASS.LTC128B.128 [R168+0x3800], desc[UR6][R46.64] ;  /* 0x038000002ea88fae */ /* 0x0007e6000b901d46 */
[----:B-1----:R-:W-:Y:S01]  /*f2f0*/  @!P0 IMAD R31, R2, 0x60, RZ ;  /* 0x00000060021f8824 */ /* 0x002fe200078e02ff */
[C---:B------:R-:W-:Y:S01]  /*f300*/  @!P0 IADD3 R2, P2, R29.reuse, R56, RZ ;  /* 0x000000381d028210 */ /* 0x040fe20007f5e0ff */
[----:B------:R-:W-:Y:S01]  /*f310*/  @!P0 IMAD.X R15, R18, 0x1, R15, P4 ;  /* 0x00000001120f8824 */ /* 0x000fe200020e060f */
[----:B------:R-:W-:Y:S01]  /*f320*/  @!P0 IADD3 R26, P1, R29, R54, RZ ;  /* 0x000000361d1a8210 */ /* 0x000fe20007f3e0ff */
[----:B------:R3:W-:Y:S01]  /*f330*/  @P0 STS.128 [R168+0x4000], RZ ;  /* 0x004000ffa8000388 */ /* 0x0007e20000000c00 */
[----:B------:R-:W-:Y:S02]  /*f340*/  @!P0 LEA R54, P3, R24, UR12, 0x1 ;  /* 0x0000000c18368c11 */ /* 0x000fe4000f8608ff */
        /* <DEDUP_REMOVED lines=35> */
.L_x_6926:
[----:B------:R-:W-:Y:S05]  /*f580*/  BSYNC B0 ;  /* 0x0000000000007941 */ /* 0x000fea0003800000 */
.L_x_6925:
[----:B------:R-:W0:Y:S01]  /*f590*/  LDGDEPBAR ;  /* 0x00000000000079af */ /* 0x000e220000000000 */
[----:B------:R-:W-:-:S04]  /*f5a0*/  LEA R170, P0, R29, R170, 0x1 ;  /* 0x000000aa1daa7211 */ /* 0x000fc800078008ff */
[----:B------:R-:W-:-:S09]  /*f5b0*/  LEA.HI.X R169, R29, R169, R18, 0x1, P0 ;  /* 0x000000a91da97211 */ /* 0x000fd200000f0c12 */
.L_x_6922:
        /* <DEDUP_REMOVED lines=58> */
[----:B------:R-:W-:Y:S02]  /*f960*/  LEA R152, R6, UR4, 0x1 ;  /* 0x0000000406987c11 */ /* 0x000fe4000f8e08ff */
[----:B------:R-:W-:Y:S02]  /*f970*/  FMNMX.FTZ R2, R37, R2, !PT ;  /* 0x0000000225027209 */ /* 0x000fe40007810000 */
[----:B------:R-:W-:Y:S01]  /*f980*/  IADD3 R150, R4, R152, RZ ;  /* 0x0000009804967210 */ /* 0x000fe20007ffe0ff */
[----:B------:R-:W-:Y:S01]  /*f990*/  LDSM.16.MT88.4 R92, [R152+0x6000] ;  /* 0x00600000985c783b */ /* 0x000fe20000004200 */
[----:B-1----:R-:W-:-:S02]  /*f9a0*/  FMNMX.FTZ R27, R35, R2, !PT ;  /* 0x00000002231b7209 */ /* 0x002fc40007810000 */
[----:B------:R-:W-:Y:S01]  /*f9b0*/  FMNMX.FTZ R2, R28, R3, !PT ;  /* 0x000000031c027209 */ /* 0x000fe20007810000 */
[----:B------:R-:W-:Y:S01]  /*f9c0*/  LDSM.16.MT88.4 R72, [R150+0x6000] ;  /* 0x006000009648783b */ /* 0x000fe20000004200 */
[----:B------:R-:W-:Y:S02]  /*f9d0*/  IADD3 R149, R5, R152, RZ ;  /* 0x0000009805957210 */ /* 0x000fe40007ffe0ff */
[----:B------:R-:W-:Y:S01]  /*f9e0*/  FMNMX.FTZ R3, R21, R2, !PT ;  /* 0x0000000215037209 */ /* 0x000fe20007810000 */
[----:B------:R-:W1:Y:S01]  /*f9f0*/  SHFL.BFLY PT, R18, R27, 0x2, 0x1f ;  /* 0x0c401f001b127f89 */ /* 0x000e6200000e0000 */
[----:B------:R-:W-:Y:S02]  /*fa00*/  IADD3 R148, R4, R149, RZ ;  /* 0x0000009504947210 */ /* 0x000fe40007ffe0ff */
[----:B------:R-:W-:Y:S01]  /*fa10*/  FMNMX.FTZ R24, R20, R3, !PT ;  /* 0x0000000314187209 */ /* 0x000fe20007810000 */
        /* <DEDUP_REMOVED lines=8> */
[----:B---3--:R-:W-:Y:S01]  /*faa0*/  FMUL.FTZ R46, R3, UR8 ;  /* 0x00000008032e7c20 */ /* 0x008fe20008410000 */
[----:B--2---:R-:W-:-:S04]  /*fab0*/  FMNMX.FTZ R2, R15, R2, !PT ;  /* 0x000000020f027209 */ /* 0x004fc80007810000 */
        /* <DEDUP_REMOVED lines=30> */
[----:B------:R-:W5:Y:S01]  /*fca0*/  LDSM.16.MT88.4 R12, [R149+0x6800] ;  /* 0x00680000950c783b */ /* 0x000f620000004200 */
        /* <DEDUP_REMOVED lines=39> */
[----:B------:R-:W-:Y:S01]  /*ff20*/  FFMA.FTZ R41, R41, UR8, -R46 ;  /* 0x0000000829297c23 */ /* 0x000fe2000801082e */
[--C-:B------:R-:W-:Y:S01]  /*ff30*/  FFMA.FTZ R42, R42, UR8, -R23.reuse ;  /* 0x000000082a2a7c23 */ /* 0x100fe20008010817 */
[--C-:B------:R-:W-:Y:S01]  /*ff40*/  FFMA.FTZ R43, R40, UR8, -R23.reuse ;  /* 0x00000008282b7c23 */ /* 0x100fe20008010817 */
[----:B------:R-:W3:Y:S01]  /*ff50*/  MUFU.EX2 R31, R31 ;  /* 0x0000001f001f7308 */ /* 0x000ee20000000800 */
[--C-:B------:R-:W-:Y:S01]  /*ff60*/  FFMA.FTZ R45, R38, UR8, -R23.reuse ;  /* 0x00000008262d7c23 */ /* 0x100fe20008010817 */
[----:B------:R-:W-:Y:S01]  /*ff70*/  FFMA.FTZ R36, R36, UR8, -R23 ;  /* 0x0000000824247c23 */ /* 0x000fe20008010817 */
[----:B------:R-:W-:Y:S01]  /*ff80*/  FADD.FTZ R58, R51, R58 ;  /* 0x0000003a333a7221 */ /* 0x000fe20000010000 */
[----:B------:R-:W-:Y:S01]  /*ff90*/  FADD.FTZ R53, R56, R53 ;  /* 0x0000003538357221 */ /* 0x000fe20000010000 */
[--C-:B------:R-:W-:Y:S01]  /*ffa0*/  FFMA.FTZ R34, R34, UR8, -R46.reuse ;  /* 0x0000000822227c23 */ /* 0x100fe2000801082e */
[--C-:B------:R-:W-:Y:S01]  /*ffb0*/  FFMA.FTZ R33, R33, UR8, -R46.reuse ;  /* 0x0000000821217c23 */ /* 0x100fe2000801082e */
[----:B------:R-:W-:Y:S01]  /*ffc0*/  FFMA.FTZ R38, R35, UR8, -R46 ;  /* 0x0000000823267c23 */ /* 0x000fe2000801082e */
[----:B------:R-:W2:Y:S01]  /*ffd0*/  MUFU.EX2 R26, R26 ;  /* 0x0000001a001a7308 */ /* 0x000ea20000000800 */
[----:B-1----:R-:W-:Y:S01]  /*ffe0*/  F2FP.F16.F32.PACK_AB R83, R52, R47 ;  /* 0x0000002f3453723e */ /* 0x002fe200000000ff */
[----:B------:R-:W-:Y:S01]  /*fff0*/  FADD.FTZ R40, R54, R53 ;  /* 0x0000003536287221 */ /* 0x000fe20000010000 */
[--C-:B------:R-:W-:Y:S01]  /*10000*/  FFMA.FTZ R30, R30, UR8, -R23.reuse ;  /* 0x000000081e1e7c23 */ /* 0x100fe20008010817 */
[--C-:B------:R-:W-:Y:S01]  /*10010*/  FFMA.FTZ R21, R21, UR8, -R23.reuse ;  /* 0x0000000815157c23 */ /* 0x100fe20008010817 */
[----:B------:R-:W-:Y:S01]  /*10020*/  FFMA.FTZ R176, R20, UR8, -R23 ;  /* 0x0000000814b07c23 */ /* 0x000fe20008010817 */
[----:B------:R-:W-:-:S02]  /*10030*/  FADD.FTZ R40, R39, R40 ;  /* 0x0000002827287221 */ /* 0x000fc40000010000 */
[----:B------:R-:W-:Y:S01]  /*10040*/  HMMA.16816.F32 R68, R80, R72, RZ ;  /* 0x000000485044723c */ /* 0x000fe200000018ff */
[----:B------:R-:W-:Y:S01]  /*10050*/  MUFU.EX2 R29, R29 ;  /* 0x0000001d001d7308 */ /* 0x000fe20000000800 */
[----:B---3--:R-:W-:-:S04]  /*10060*/  FADD.FTZ R39, R31, R40 ;  /* 0x000000281f277221 */ /* 0x008fc80000010000 */
        /* <DEDUP_REMOVED lines=12> */
[C---:B--2---:R-:W-:Y:S01]  /*10130*/  F2FP.F16.F32.PACK_AB R4, R26.reuse, R31 ;  /* 0x0000001f1a04723e */ /* 0x044fe200000000ff */
[----:B------:R-:W-:Y:S01]  /*10140*/  FADD.FTZ R26, R26, R39 ;  /* 0x000000271a1a7221 */ /* 0x000fe20000010000 */
[----:B-1----:R-:W-:Y:S01]  /*10150*/  F2FP.F16.F32.PACK_AB R5, R27, R32 ;  /* 0x000000201b05723e */ /* 0x002fe200000000ff */
[----:B------:R-:W-:-:S03]  /*10160*/  FFMA.FTZ R31, R28, UR8, -R23 ;  /* 0x000000081c1f7c23 */ /* 0x000fc60008010817 */
[----:B------:R-:W-:Y:S01]  /*10170*/  F2FP.F16.F32.PACK_AB R6, R24, R29 ;  /* 0x0000001d1806723e */ /* 0x000fe200000000ff */
[----:B------:R-:W-:Y:S01]  /*10180*/  MUFU.EX2 R62, R62 ;  /* 0x0000003e003e7308 */ /* 0x000fe20000000800 */
[----:B------:R-:W-:-:S04]  /*10190*/  FADD.FTZ R29, R29, R26 ;  /* 0x0000001a1d1d7221 */ /* 0x000fc80000010000 */
[----:B------:R-:W-:Y:S01]  /*101a0*/  FADD.FTZ R29, R24, R29 ;  /* 0x0000001d181d7221 */ /* 0x000fe20000010000 */
[----:B---3--:R-:W-:Y:S02]  /*101b0*/  F2FP.F16.F32.PACK_AB R7, R22, R25 ;  /* 0x000000191607723e */ /* 0x008fe400000000ff */
[----:B------:R-:W1:Y:S05]  /*101c0*/  MUFU.EX2 R57, R57 ;  /* 0x0000003900397308 */ /* 0x000e6a0000000800 */
[C---:B------:R-:W-:Y:S03]  /*101d0*/  HMMA.16816.F32 R68, R4.reuse, R8, R68 ;  /* 0x000000080444723c */ /* 0x040fe60000001844 */
[----:B------:R-:W-:Y:S03]  /*101e0*/  MUFU.EX2 R60, R60 ;  /* 0x0000003c003c7308 */ /* 0x000fe60000000800 */
[C---:B------:R-:W-:Y:S01]  /*101f0*/  HMMA.16816.F32 R72, R4.reuse, R10, R72 ;  /* 0x0000000a0448723c */ /* 0x040fe20000001848 */
[----:B------:R-:W2:Y:S04]  /*10200*/  LDSM.16.MT88.4 R8, [R148+0x6800] ;  /* 0x006800009408783b */ /* 0x000ea80000004200 */
[----:B------:R-:W-:Y:S01]  /*10210*/  MUFU.EX2 R55, R55 ;  /* 0x0000003700377308 */ /* 0x000fe20000000800 */
[C---:B----4-:R-:W-:Y:S07]  /*10220*/  HMMA.16816.F32 R96, R4.reuse, R16, R96 ;  /* 0x000000100460723c */ /* 0x050fee0000001860 */
[----:B------:R-:W-:Y:S01]  /*10230*/  MUFU.EX2 R61, R61 ;  /* 0x0000003d003d7308 */ /* 0x000fe20000000800 */
[C---:B------:R-:W-:Y:S01]  /*10240*/  HMMA.16816.F32 R92, R4.reuse, R18, R92 ;  /* 0x00000012045c723c */ /* 0x040fe2000000185c */
[----:B------:R-:W3:Y:S05]  /*10250*/  LDSM.16.MT88.4 R16, [R152+0x7000] ;  /* 0x007000009810783b */ /* 0x000eea0000004200 */
[C---:B-----5:R-:W-:Y:S01]  /*10260*/  HMMA.16816.F32 R88, R4.reuse, R12, R88 ;  /* 0x0000000c0458723c */ /* 0x060fe20000001858 */
        /* <DEDUP_REMOVED lines=102> */
[----:B------:R-:W2:Y:S01]  /*108d0*/  MUFU.EX2 R31, R31 ;  /* 0x0000001f001f7308 */ /* 0x000ea20000000800 */
[----:B------:R-:W-:Y:S01]  /*108e0*/  HMMA.16816.F32 R80, R4, R10, R80 ;  /* 0x0000000a0450723c */ /* 0x000fe20000001850 */
[----:B------:R-:W1:Y:S06]  /*108f0*/  LDSM.16.MT88.4 R8, [R150+0x8800] ;  /* 0x008800009608783b */ /* 0x000e6c0000004200 */
[----:B------:R-:W-:Y:S01]  /*10900*/  MUFU.EX2 R21, R21 ;  /* 0x0000001500157308 */ /* 0x000fe20000000800 */
        /* <DEDUP_REMOVED lines=8> */
[----:B------:R-:W-:Y:S02]  /*10990*/  HMMA.16816.F32 R88, R4, R12, R88 ;  /* 0x0000000c0458723c */ /* 0x000fe40000001858 */
[----:B------:R-:W-:-:S04]  /*109a0*/  FADD.FTZ R126, R65, R126 ;  /* 0x0000007e417e7221 */ /* 0x000fc80000010000 */
[C---:B------:R-:W-:Y:S01]  /*109b0*/  HMMA.16816.F32 R76, R4.reuse, R14, R76 ;  /* 0x0000000e044c723c */ /* 0x040fe2000000184c */
[----:B------:R-:W-:Y:S05]  /*109c0*/  LDSM.16.MT88.4 R12, [R152+0x9000] ;  /* 0x00900000980c783b */ /* 0x000fea0000004200 */
[C---:B------:R-:W-:Y:S06]  /*109d0*/  HMMA.16816.F32 R96, R4.reuse, R16, R96 ;  /* 0x000000100460723c */ /* 0x040fec0000001860 */
[C---:B------:R-:W-:Y:S01]  /*109e0*/  HMMA.16816.F32 R92, R4.reuse, R18, R92 ;  /* 0x00000012045c723c */ /* 0x040fe2000000185c */
[----:B------:R-:W-:Y:S05]  /*109f0*/  LDSM.16.MT88.4 R16, [R149+0x9000] ;  /* 0x009000009510783b */ /* 0x000fea0000004200 */
[C---:B-1----:R-:W-:Y:S06]  /*10a00*/  HMMA.16816.F32 R68, R4.reuse, R8, R68 ;  /* 0x000000080444723c */ /* 0x042fec0000001844 */
[C---:B------:R-:W-:Y:S01]  /*10a10*/  HMMA.16816.F32 R72, R4.reuse, R10, R72 ;  /* 0x0000000a0448723c */ /* 0x040fe20000001848 */
[----:B------:R-:W1:Y:S05]  /*10a20*/  LDSM.16.MT88.4 R8, [R148+0x8800] ;  /* 0x008800009408783b */ /* 0x000e6a0000004200 */
[C---:B-1----:R-:W-:Y:S06]  /*10a30*/  HMMA.16816.F32 R84, R4.reuse, R8, R84 ;  /* 0x000000080454723c */ /* 0x042fec0000001854 */
[----:B------:R-:W-:Y:S01]  /*10a40*/  HMMA.16816.F32 R80, R4, R10, R80 ;  /* 0x0000000a0450723c */ /* 0x000fe20000001850 */
[----:B------:R-:W1:Y:S06]  /*10a50*/  LDSM.16.MT88.4 R8, [R150+0x9000] ;  /* 0x009000009608783b */ /* 0x000e6c0000004200 */
[----:B------:R-:W-:Y:S01]  /*10a60*/  FADD.FTZ R5, R47, R58 ;  /* 0x0000003a2f057221 */ /* 0x000fe20000010000 */
[----:B------:R-:W-:Y:S01]  /*10a70*/  FFMA.FTZ R47, R37, UR8, -R46 ;  /* 0x00000008252f7c23 */ /* 0x000fe2000801082e */
[----:B------:R-:W-:Y:S01]  /*10a80*/  F2FP.F16.F32.PACK_AB R4, R44, R125 ;  /* 0x0000007d2c04723e */ /* 0x000fe200000000ff */
[----:B------:R-:W-:Y:S01]  /*10a90*/  FADD.FTZ R125, R125, R126 ;  /* 0x0000007e7d7d7221 */ /* 0x000fe20000010000 */
[----:B------:R-:W-:Y:S01]  /*10aa0*/  FADD.FTZ R37, R52, R5 ;  /* 0x0000000534257221 */ /* 0x000fe20000010000 */
[----:B------:R-:W-:Y:S01]  /*10ab0*/  F2FP.F16.F32.PACK_AB R5, R43, R42 ;  /* 0x0000002a2b05723e */ /* 0x000fe200000000ff */
[----:B------:R-:W3:Y:S01]  /*10ac0*/  MUFU.EX2 R35, R47 ;  /* 0x0000002f00237308 */ /* 0x000ee20000000800 */
[----:B------:R-:W-:Y:S01]  /*10ad0*/  F2FP.F16.F32.PACK_AB R6, R41, R104 ;  /* 0x000000682906723e */ /* 0x000fe200000000ff */
[----:B------:R-:W-:Y:S01]  /*10ae0*/  FADD.FTZ R32, R32, R37 ;  /* 0x0000002520207221 */ /* 0x000fe20000010000 */
[----:B----4-:R-:W-:Y:S01]  /*10af0*/  F2FP.F16.F32.PACK_AB R7, R36, R45 ;  /* 0x0000002d2407723e */ /* 0x010fe200000000ff */
[----:B------:R-:W-:-:S02]  /*10b00*/  FADD.FTZ R125, R44, R125 ;  /* 0x0000007d2c7d7221 */ /* 0x000fc40000010000 */
[----:B------:R-:W-:Y:S02]  /*10b10*/  FADD.FTZ R32, R27, R32 ;  /* 0x000000201b207221 */ /* 0x000fe40000010000 */
[----:B------:R-:W-:Y:S02]  /*10b20*/  FADD.FTZ R104, R104, R125 ;  /* 0x0000007d68687221 */ /* 0x000fe40000010000 */
[----:B------:R-:W-:Y:S01]  /*10b30*/  HMMA.16816.F32 R96, R4, R12, R96 ;  /* 0x0000000c0460723c */ /* 0x000fe20000001860 */
[----:B------:R-:W-:Y:S01]  /*10b40*/  FADD.FTZ R25, R25, R32 ;  /* 0x0000002019197221 */ /* 0x000fe20000010000 */
[----:B------:R-:W-:-:S03]  /*10b50*/  FADD.FTZ R41, R41, R104 ;  /* 0x0000006829297221 */ /* 0x000fc60000010000 */
[----:B------:R-:W-:Y:S01]  /*10b60*/  FADD.FTZ R22, R22, R25 ;  /* 0x0000001916167221 */ /* 0x000fe20000010000 */
[C---:B------:R-:W-:Y:S01]  /*10b70*/  HMMA.16816.F32 R92, R4.reuse, R14, R92 ;  /* 0x0000000e045c723c */ /* 0x040fe2000000185c */
[----:B------:R-:W4:Y:S05]  /*10b80*/  LDSM.16.MT88.4 R12, [R148+0x9000] ;  /* 0x00900000940c783b */ /* 0x000f2a0000004200 */
[C---:B------:R-:W-:Y:S06]  /*10b90*/  HMMA.16816.F32 R88, R4.reuse, R16, R88 ;  /* 0x000000100458723c */ /* 0x040fec0000001858 */
[C---:B-1----:R-:W-:Y:S06]  /*10ba0*/  HMMA.16816.F32 R68, R4.reuse, R8, R68 ;  /* 0x000000080444723c */ /* 0x042fec0000001844 */
[C---:B------:R-:W-:Y:S01]  /*10bb0*/  HMMA.16816.F32 R72, R4.reuse, R10, R72 ;  /* 0x0000000a0448723c */ /* 0x040fe20000001848 */
[----:B------:R-:W1:Y:S05]  /*10bc0*/  LDSM.16.MT88.4 R8, [R152+0x9800] ;  /* 0x009800009808783b */ /* 0x000e6a0000004200 */
[C---:B------:R-:W-:Y:S01]  /*10bd0*/  HMMA.16816.F32 R76, R4.reuse, R18, R76 ;  /* 0x00000012044c723c */ /* 0x040fe2000000184c */
[----:B------:R-:W1:Y:S05]  /*10be0*/  LDSM.16.MT88.4 R16, [R150+0x9800] ;  /* 0x009800009610783b */ /* 0x000e6a0000004200 */
[C---:B----4-:R-:W-:Y:S06]  /*10bf0*/  HMMA.16816.F32 R84, R4.reuse, R12, R84 ;  /* 0x0000000c0454723c */ /* 0x050fec0000001854 */
[----:B------:R-:W-:Y:S01]  /*10c00*/  HMMA.16816.F32 R80, R4, R14, R80 ;  /* 0x0000000e0450723c */ /* 0x000fe20000001850 */
[----:B------:R-:W-:-:S04]  /*10c10*/  FADD.FTZ R13, R61, R22 ;  /* 0x000000163d0d7221 */ /* 0x000fc80000010000 */
[----:B------:R-:W-:Y:S02]  /*10c20*/  FADD.FTZ R13, R66, R13 ;  /* 0x0000000d420d7221 */ /* 0x000fe40000010000 */
[----:B-----5:R-:W-:Y:S01]  /*10c30*/  F2FP.F16.F32.PACK_AB R4, R33, R34 ;  /* 0x000000222104723e */ /* 0x020fe200000000ff */
[----:B------:R-:W-:Y:S01]  /*10c40*/  FADD.FTZ R34, R34, R41 ;  /* 0x0000002922227221 */ /* 0x000fe20000010000 */
[----:B------:R-:W-:Y:S01]  /*10c50*/  FADD.FTZ R64, R64, R13 ;  /* 0x0000000d40407221 */ /* 0x000fe20000010000 */
[----:B--2---:R-:W-:Y:S01]  /*10c60*/  F2FP.F16.F32.PACK_AB R5, R31, R30 ;  /* 0x0000001e1f05723e */ /* 0x004fe200000000ff */
[----:B------:R-:W2:Y:S01]  /*10c70*/  LDSM.16.MT88.4 R12, [R149+0x9800] ;  /* 0x00980000950c783b */ /* 0x000ea20000004200 */
[----:B---3--:R-:W-:Y:S01]  /*10c80*/  F2FP.F16.F32.PACK_AB R6, R38, R35 ;  /* 0x000000232606723e */ /* 0x008fe200000000ff */
[----:B------:R-:W-:Y:S01]  /*10c90*/  FADD.FTZ R64, R59, R64 ;  /* 0x000000403b407221 */ /* 0x000fe20000010000 */
[----:B------:R-:W-:Y:S01]  /*10ca0*/  F2FP.F16.F32.PACK_AB R7, R176, R21 ;  /* 0x00000015b007723e */ /* 0x000fe200000000ff */
[----:B------:R-:W-:-:S02]  /*10cb0*/  FADD.FTZ R34, R33, R34 ;  /* 0x0000002221227221 */ /* 0x000fc40000010000 */
[----:B------:R-:W-:Y:S02]  /*10cc0*/  FADD.FTZ R111, R111, R64 ;  /* 0x000000406f6f7221 */ /* 0x000fe40000010000 */
[----:B------:R-:W-:Y:S02]  /*10cd0*/  FADD.FTZ R35, R35, R34 ;  /* 0x0000002223237221 */ /* 0x000fe40000010000 */
[----:B------:R-:W-:Y:S01]  /*10ce0*/  FADD.FTZ R111, R120, R111 ;  /* 0x0000006f786f7221 */ /* 0x000fe20000010000 */
[----:B-1----:R-:W-:Y:S01]  /*10cf0*/  HMMA.16816.F32 R96, R4, R8, R96 ;  /* 0x000000080460723c */ /* 0x002fe20000001860 */
[----:B------:R-:W-:Y:S02]  /*10d00*/  FADD.FTZ R177, R38, R35 ;  /* 0x0000002326b17221 */ /* 0x000fe40000010000 */
        /* <DEDUP_REMOVED lines=9> */
[----:B------:R-:W-:-:S04]  /*10da0*/  FADD.FTZ R124, R123, R124 ;  /* 0x0000007c7b7c7221 */ /* 0x000fc80000010000 */
[----:B------:R-:W-:Y:S01]  /*10db0*/  FADD.FTZ R103, R103, R124 ;  /* 0x0000007c67677221 */ /* 0x000fe20000010000 */
[----:B--2---:R-:W-:Y:S03]  /*10dc0*/  HMMA.16816.F32 R88, R4, R12, R88 ;  /* 0x0000000c0458723c */ /* 0x004fe60000001858 */
[----:B------:R-:W-:-:S04]  /*10dd0*/  FADD.FTZ R106, R106, R103 ;  /* 0x000000676a6a7221 */ /* 0x000fc80000010000 */
[----:B------:R-:W-:Y:S01]  /*10de0*/  FADD.FTZ R105, R105, R106 ;  /* 0x0000006a69697221 */ /* 0x000fe20000010000 */
[----:B------:R-:W-:Y:S03]  /*10df0*/  HMMA.16816.F32 R76, R4, R14, R76 ;  /* 0x0000000e044c723c */ /* 0x000fe6000000184c */
        /* <DEDUP_REMOVED lines=79> */
.L_x_6928:
[----:B------:R-:W1:Y:S02]  /*112f0*/  LDC R9, c[0x0][0x250] ;  /* 0x00009400ff097b82 */ /* 0x000e640000000800 */
[----:B-1----:R-:W-:-:S05]  /*11300*/  IMAD.SHL.U32 R11, R9, 0x80, RZ ;  /* 0x00000080090b7824 */ /* 0x002fca00078e00ff */
[----:B------:R-:W-:-:S04]  /*11310*/  IADD3 R11, -R11, RZ, RZ ;  /* 0x000000ff0b0b7210 */ /* 0x000fc80007ffe1ff */
[----:B------:R-:W-:-:S07]  /*11320*/  SHF.R.S32.HI R8, RZ, 0x1f, R11 ;  /* 0x0000001fff087819 */ /* 0x000fce000001140b */
.L_x_6929:
[----:B------:R-:W-:Y:S01]  /*11330*/  ULDC UR4, c[0x0][0x2d0] ;  /* 0x0000b40000047ab9 */ /* 0x000fe20000000800 */
[----:B------:R-:W-:Y:S01]  /*11340*/  LEA R178, P3, R11, R178, 0x1 ;  /* 0x000000b20bb27211 */ /* 0x000fe200078608ff */
[----:B------:R-:W-:Y:S01]  /*11350*/  IMAD.SHL.U32 R182, R171, 0x80, RZ ;  /* 0x00000080abb67824 */ /* 0x000fe200078e00ff */
[----:B------:R-:W-:Y:S02]  /*11360*/  ISETP.GE.AND P0, PT, R100, UR4, PT ;  /* 0x0000000464007c0c */ /* 0x000fe4000bf06270 */
[----:B------:R-:W-:Y:S02]  /*11370*/  LEA.HI.X R179, R11, R179, R8, 0x1, P3 ;  /* 0x000000b30bb37211 */ /* 0x000fe400018f0c08 */
[----:B------:R-:W-:-:S05]  /*11380*/  LOP3.LUT R103, R182, R173, RZ, 0xfc, !PT ;  /* 0x000000adb6677212 */ /* 0x000fca00078efcff */
[C---:B------:R-:W-:Y:S02]  /*11390*/  VIADD R51, R103.reuse, 0x1 ;  /* 0x0000000167337836 */ /* 0x040fe40000000000 */
[----:B------:R-:W-:Y:S02]  /*113a0*/  VIADD R202, R103, 0x9 ;  /* 0x0000000967ca7836 */ /* 0x000fe40000000000 */
        /* <DEDUP_REMOVED lines=14> */
[----:B------:R-:W-:Y:S01]  /*11490*/  @!P0 LEA.HI.X R17, R6, UR11, R5, 0x1, P1 ;  /* 0x0000000b06118c11 */ /* 0x000fe200088f0c05 */
[----:B------:R-:W-:Y:S01]  /*114a0*/  VIADD R134, R103, 0x11 ;  /* 0x0000001167867836 */ /* 0x000fe20000000000 */
        /* <DEDUP_REMOVED lines=39> */
[----:B------:R-:W-:Y:S01]  /*11720*/  @P0 STS.128 [R168+0x8000], RZ ;  /* 0x008000ffa8000388 */ /* 0x000fe20000000c00 */
[----:B------:R-:W-:Y:S01]  /*11730*/  @!P0 LEA R22, P4, R10, UR10, 0x1 ;  /* 0x0000000a0a168c11 */ /* 0x000fe2000f8808ff */
[----:B------:R-:W-:-:S04]  /*11740*/  @!P0 IMAD.WIDE.U32 R14, R9, 0x70, R14 ;  /* 0x00000070090e8825 */ /* 0x000fc800078e000e */
[----:B-1----:R-:W-:Y:S01]  /*11750*/  @!P0 IMAD R9, R6, 0x50, RZ ;  /* 0x0000005006098824 */ /* 0x002fe200078e02ff */
[----:B------:R-:W-:Y:S01]  /*11760*/  @!P0 IADD3 R6, P2, R11, R16, RZ ;  /* 0x000000100b068210 */ /* 0x000fe20007f5e0ff */
[----:B--2---:R-:W-:Y:S02]  /*11770*/  @!P0 IMAD R5, R5, 0x60, RZ ;  /* 0x0000006005058824 */ /* 0x004fe400078e02ff */
[----:B-----5:R-:W-:Y:S01]  /*11780*/  @!P0 IMAD R21, R4, 0x70, RZ ;  /* 0x0000007004158824 */ /* 0x020fe200078e02ff */
[C---:B------:R-:W-:Y:S01]  /*11790*/  @!P0 IADD3 R4, P3, R11.reuse, R18, RZ ;  /* 0x000000120b048210 */ /* 0x040fe20007f7e0ff */
[C---:B------:R-:W-:Y:S01]  /*117a0*/  @!P0 IMAD.X R7, R8.reuse, 0x1, R7, P1 ;  /* 0x0000000108078824 */ /* 0x040fe200008e0607 */
        /* <DEDUP_REMOVED lines=10> */
[----:B------:R1:W-:Y:S01]  /*11850*/  @!P0 LDGSTS.E.BYPASS.LTC128B.128 [R168+0x8000], desc[UR6][R22.64] ;  /* 0x0800000016a88fae */ /* 0x0003e2000b901d46 */
        /* <DEDUP_REMOVED lines=8> */
[----:B------:R-:W-:Y:S01]  /*118e0*/  @!P0 LDGSTS.E.BYPASS.LTC128B.128 [R168+0x8800], desc[UR6][R16.64] ;  /* 0x0880000010a88fae */ /* 0x000fe2000b901d46 */
[----:B------:R-:W-:Y:S02]  /*118f0*/  ISETP.GE.AND P1, PT, R48, 0x3, PT ;  /* 0x000000033000780c */ /* 0x000fe40003f26270 */
[C---:B------:R-:W-:Y:S01]  /*11900*/  ISETP.GE.AND P2, PT, R51.reuse, R50, PT ;  /* 0x000000323300720c */ /* 0x040fe20003f46270 */
[----:B------:R-:W-:Y:S01]  /*11910*/  @P0 STS.128 [R168+0x9000], RZ ;  /* 0x009000ffa8000388 */ /* 0x000fe20000000c00 */
[----:B------:R-:W-:Y:S02]  /*11920*/  P2R R48, PR, RZ, 0x2 ;  /* 0x00000002ff307803 */ /* 0x000fe40000000000 */
[----:B------:R-:W-:Y:S01]  /*11930*/  ISETP.GE.AND P1, PT, R51, R49, PT ;  /* 0x000000313300720c */ /* 0x000fe20003f26270 */
[----:B------:R-:W-:Y:S01]  /*11940*/  @!PT LDS RZ, [RZ] ;  /* 0x00000000fffff984 */ /* 0x000fe20000000800 */
[----:B------:R-:W-:Y:S01]  /*11950*/  @!PT LDS RZ, [RZ] ;  /* 0x00000000fffff984 */ /* 0x000fe20000000800 */
[----:B------:R-:W-:Y:S01]  /*11960*/  @!PT LDS RZ, [RZ] ;  /* 0x00000000fffff984 */ /* 0x000fe20000000800 */
[----:B------:R2:W-:Y:S01]  /*11970*/  @!P0 LDGSTS.E.BYPASS.LTC128B.128 [R168+0x9000], desc[UR6][R14.64] ;  /* 0x090000000ea88fae */ /* 0x0005e2000b901d46 */
[----:B------:R-:W-:-:S03]  /*11980*/  I2FP.F32.S32 R51, R51 ;  /* 0x0000003300337245 */ /* 0x000fc60000201400 */
        /* <DEDUP_REMOVED lines=9> */
[----:B------:R-:W3:Y:S04]  /*11a20*/  LDSM.16.M88.4 R64, [R157+0x2000] ;  /* 0x002000009d40783b */ /* 0x000ee80000000200 */
[----:B------:R-:W3:Y:S04]  /*11a30*/  LDSM.16.M88.4 R28, [R157+0x4000] ;  /* 0x004000009d1c783b */ /* 0x000ee80000000200 */
[----:B-1----:R-:W1:Y:S04]  /*11a40*/  LDSM.16.M88.4 R20, [R157+0x4800] ;  /* 0x004800009d14783b */ /* 0x002e680000000200 */
[----:B--2---:R-:W2:Y:S04]  /*11a50*/  LDSM.16.M88.4 R12, [R157+0x5000] ;  /* 0x005000009d0c783b */ /* 0x004ea80000000200 */
[----:B------:R-:W2:Y:S04]  /*11a60*/  LDSM.16.M88.4 R124, [R157+0x5800] ;  /* 0x005800009d7c783b */ /* 0x000ea80000000200 */
[----:B------:R-:W-:Y:S04]  /*11a70*/  LDSM.16.M88.4 R108, [R156] ;  /* 0x000000009c6c783b */ /* 0x000fe80000000200 */
[----:B------:R-:W2:Y:S04]  /*11a80*/  LDSM.16.M88.4 R120, [R151+0x2800] ;  /* 0x002800009778783b */ /* 0x000ea80000000200 */
[----:B------:R-:W2:Y:S01]  /*11a90*/  LDSM.16.M88.4 R116, [R151+0x3000] ;  /* 0x003000009774783b */ /* 0x000ea20000000200 */
[C---:B----4-:R-:W-:Y:S03]  /*11aa0*/  HMMA.16816.F32 R60, R4.reuse, R56, RZ ;  /* 0x00000038043c723c */ /* 0x050fe600000018ff */
[----:B------:R-:W4:Y:S03]  /*11ab0*/  LDSM.16.M88.4 R112, [R151+0x3800] ;  /* 0x003800009770783b */ /* 0x000f260000000200 */
[C---:B-----5:R-:W-:Y:S01]  /*11ac0*/  HMMA.16816.F32 R52, R4.reuse, R44, RZ ;  /* 0x0000002c0434723c */ /* 0x060fe200000018ff */
[----:B------:R-:W5:Y:S04]  /*11ad0*/  LDSM.16.M88.4 R128, [R151+0x2000] ;  /* 0x002000009780783b */ /* 0x000f680000000200 */
[----:B------:R-:W0:Y:S01]  /*11ae0*/  LDGDEPBAR ;  /* 0x00000000000079af */ /* 0x000e220000000000 */
[C---:B---3--:R-:W-:Y:S06]  /*11af0*/  HMMA.16816.F32 R40, R4.reuse, R36, RZ ;  /* 0x000000240428723c */ /* 0x048fec00000018ff */
[C---:B------:R-:W-:Y:S06]  /*11b00*/  HMMA.16816.F32 R56, R4.reuse, R58, RZ ;  /* 0x0000003a0438723c */ /* 0x040fec00000018ff */
[C---:B------:R-:W-:Y:S06]  /*11b10*/  HMMA.16816.F32 R44, R4.reuse, R46, RZ ;  /* 0x0000002e042c723c */ /* 0x040fec00000018ff */
[C---:B------:R-:W-:Y:S06]  /*11b20*/  HMMA.16816.F32 R36, R4.reuse, R38, RZ ;  /* 0x000000260424723c */ /* 0x040fec00000018ff */
        /* <DEDUP_REMOVED lines=20> */
[C---:B-----5:R-:W-:Y:S06]  /*11c70*/  HMMA.16816.F32 R104, R108.reuse, R128, R104 ;  /* 0x000000806c68723c */ /* 0x060fec0000001868 */
        /* <DEDUP_REMOVED lines=8> */
[C---:B------:R-:W-:Y:S01]  /*11d00*/  HMMA.16816.F32 R12, R108.reuse, R118, R12 ;  /* 0x000000766c0c723c */ /* 0x040fe2000000180c */
[----:B------:R-:W-:Y:S05]  /*11d10*/  LDSM.16.M88.4 R116, [R146] ;  /* 0x000000009274783b */ /* 0x000fea0000000200 */
[C---:B----4-:R-:W-:Y:S06]  /*11d20*/  HMMA.16816.F32 R8, R108.reuse, R112, R8 ;  /* 0x000000706c08723c */ /* 0x050fec0000001808 */
[----:B------:R-:W-:Y:S01]  /*11d30*/  HMMA.16816.F32 R4, R108, R114, R4 ;  /* 0x000000726c04723c */ /* 0x000fe20000001804 */
[----:B------:R-:W1:Y:S04]  /*11d40*/  LDSM.16.M88.4 R108, [R155] ;  /* 0x000000009b6c783b */ /* 0x000e680000000200 */
[----:B------:R-:W2:Y:S01]  /*11d50*/  LDSM.16.M88.4 R112, [R145] ;  /* 0x000000009170783b */ /* 0x000ea20000000200 */
[C---:B-1----:R-:W-:Y:S06]  /*11d60*/  HMMA.16816.F32 R104, R108.reuse, R124, R104 ;  /* 0x0000007c6c68723c */ /* 0x042fec0000001868 */
[C---:B------:R-:W-:Y:S01]  /*11d70*/  HMMA.16816.F32 R64, R108.reuse, R126, R64 ;  /* 0x0000007e6c40723c */ /* 0x040fe20000001840 */
[----:B------:R-:W1:Y:S05]  /*11d80*/  LDSM.16.M88.4 R124, [R144] ;  /* 0x00000000907c783b */ /* 0x000e6a0000000200 */
[C---:B------:R-:W-:Y:S06]  /*11d90*/  HMMA.16816.F32 R60, R108.reuse, R120, R60 ;  /* 0x000000786c3c723c */ /* 0x040fec000000183c */
[C---:B------:R-:W-:Y:S01]  /*11da0*/  HMMA.16816.F32 R56, R108.reuse, R122, R56 ;  /* 0x0000007a6c38723c */ /* 0x040fe20000001838 */
[----:B------:R-:W3:Y:S05]  /*11db0*/  LDSM.16.M88.4 R120, [R143] ;  /* 0x000000008f78783b */ /* 0x000eea0000000200 */
[C---:B------:R-:W-:Y:S06]  /*11dc0*/  HMMA.16816.F32 R52, R108.reuse, R116, R52 ;  /* 0x000000746c34723c */ /* 0x040fec0000001834 */
[C---:B------:R-:W-:Y:S01]  /*11dd0*/  HMMA.16816.F32 R44, R108.reuse, R118, R44 ;  /* 0x000000766c2c723c */ /* 0x040fe2000000182c */
[----:B------:R-:W4:Y:S05]  /*11de0*/  LDSM.16.M88.4 R116, [R142] ;  /* 0x000000008e74783b */ /* 0x000f2a0000000200 */
[C---:B--2---:R-:W-:Y:S06]  /*11df0*/  HMMA.16816.F32 R40, R108.reuse, R112, R40 ;  /* 0x000000706c28723c */ /* 0x044fec0000001828 */
[C---:B------:R-:W-:Y:S01]  /*11e00*/  HMMA.16816.F32 R36, R108.reuse, R114, R36 ;  /* 0x000000726c24723c */ /* 0x040fe20000001824 */
[----:B------:R-:W2:Y:S05]  /*11e10*/  LDSM.16.M88.4 R112, [R141] ;  /* 0x000000008d70783b */ /* 0x000eaa0000000200 */
[C---:B-1----:R-:W-:Y:S06]  /*11e20*/  HMMA.16816.F32 R32, R108.reuse, R124, R32 ;  /* 0x0000007c6c20723c */ /* 0x042fec0000001820 */
[C---:B------:R-:W-:Y:S01]  /*11e30*/  HMMA.16816.F32 R28, R108.reuse, R126, R28 ;  /* 0x0000007e6c1c723c */ /* 0x040fe2000000181c */
[----:B------:R-:W-:Y:S05]  /*11e40*/  LDSM.16.M88.4 R124, [R153] ;  /* 0x00000000997c783b */ /* 0x000fea0000000200 */
[C---:B---3--:R-:W-:Y:S06]  /*11e50*/  HMMA.16816.F32 R24, R108.reuse, R120, R24 ;  /* 0x000000786c18723c */ /* 0x048fec0000001818 */
[C---:B------:R-:W-:Y:S01]  /*11e60*/  HMMA.16816.F32 R20, R108.reuse, R122, R20 ;  /* 0x0000007a6c14723c */ /* 0x040fe20000001814 */
[----:B------:R-:W1:Y:S05]  /*11e70*/  LDSM.16.M88.4 R120, [R140] ;  /* 0x000000008c78783b */ /* 0x000e6a0000000200 */
[C---:B----4-:R-:W-:Y:S06]  /*11e80*/  HMMA.16816.F32 R16, R108.reuse, R116, R16 ;  /* 0x000000746c10723c */ /* 0x050fec0000001810 */
        /* <DEDUP_REMOVED lines=8> */
[----:B------:R-:W1:Y:S05]  /*11f10*/  LDSM.16.M88.4 R120, [R140+0x2000] ;  /* 0x002000008c78783b */ /* 0x000e6a0000000200 */
[C---:B---3--:R-:W-:Y:S06]  /*11f20*/  HMMA.16816.F32 R60, R124.reuse, R116, R60 ;  /* 0x000000747c3c723c */ /* 0x048fec000000183c */
[C---:B------:R-:W-:Y:S01]  /*11f30*/  HMMA.16816.F32 R56, R124.reuse, R118, R56 ;  /* 0x000000767c38723c */ /* 0x040fe20000001838 */
[----:B------:R-:W3:Y:S05]  /*11f40*/  LDSM.16.M88.4 R116, [R140+0x2800] ;  /* 0x002800008c74783b */ /* 0x000eea0000000200 */
[----:B--2---:R-:W-:Y:S01]  /*11f50*/  HMMA.16816.F32 R40, R124, R108, R40 ;  /* 0x0000006c7c28723c */ /* 0x004fe20000001828 */
[----:B------:R-:W-:-:S05]  /*11f60*/  FFMA.FTZ R107, R0, R51, R107 ;  /* 0x00000033006b7223 */ /* 0x000fca000001006b */
[C---:B------:R-:W-:Y:S01]  /*11f70*/  HMMA.16816.F32 R36, R124.reuse, R110, R36 ;  /* 0x0000006e7c24723c */ /* 0x040fe20000001824 */
[----:B------:R-:W2:Y:S01]  /*11f80*/  LDSM.16.M88.4 R108, [R140+0x3800] ;  /* 0x003800008c6c783b */ /* 0x000ea20000000200 */
[----:B------:R-:W-:Y:S02]  /*11f90*/  FSEL R184, R107, -INF , !P1 ;  /* 0xff8000006bb87808 */ /* 0x000fe40004800000 */
[----:B------:R-:W-:Y:S02]  /*11fa0*/  ISETP.GE.AND P1, PT, R202, R49, PT ;  /* 0x00000031ca00720c */ /* 0x000fe40003f26270 */
[C---:B----4-:R-:W-:Y:S06]  /*11fb0*/  HMMA.16816.F32 R52, R124.reuse, R112, R52 ;  /* 0x000000707c34723c */ /* 0x050fec0000001834 */
[----:B------:R-:W-:Y:S01]  /*11fc0*/  HMMA.16816.F32 R44, R124, R114, R44 ;  /* 0x000000727c2c723c */ /* 0x000fe2000000182c */
[----:B------:R-:W4:Y:S01]  /*11fd0*/  LDSM.16.M88.4 R112, [R140+0x3000] ;  /* 0x003000008c70783b */ /* 0x000f220000000200 */
[----:B------:R-:W-:-:S04]  /*11fe0*/  DEPBAR.LE SB0, 0x0 ;  /* 0x000080000000791a */ /* 0x000fc80000000000 */
[C---:B-1----:R-:W-:Y:S06]  /*11ff0*/  HMMA.16816.F32 R28, R124.reuse, R122, R28 ;  /* 0x0000007a7c1c723c */ /* 0x042fec000000181c */
[C---:B------:R-:W-:Y:S06]  /*12000*/  HMMA.16816.F32 R32, R124.reuse, R120, R32 ;  /* 0x000000787c20723c */ /* 0x040fec0000001820 */
[C---:B---3--:R-:W-:Y:S06]  /*12010*/  HMMA.16816.F32 R24, R124.reuse, R116, R24 ;  /* 0x000000747c18723c */ /* 0x048fec0000001818 */
[----:B------:R-:W-:Y:S01]  /*12020*/  HMMA.16816.F32 R20, R124, R118, R20 ;  /* 0x000000767c14723c */ /* 0x000fe20000001814 */
[----:B------:R-:W-:Y:S01]  /*12030*/  FFMA.FTZ R117, R0, R51, R105 ;  /* 0x0000003300757223 */ /* 0x000fe20000010069 */
[----:B------:R-:W-:-:S04]  /*12040*/  LOP3.LUT R105, R182, 0x10, R173, 0xfe, !PT ;  /* 0x00000010b6697812 */ /* 0x000fc800078efead */
[C---:B--2---:R-:W-:Y:S01]  /*12050*/  HMMA.16816.F32 R8, R124.reuse, R108, R8 ;  /* 0x0000006c7c08723c */ /* 0x044fe20000001808 */
[----:B------:R-:W-:Y:S01]  /*12060*/  FSEL R117, R117, -INF , !P2 ;  /* 0xff80000075757808 */ /* 0x000fe20005000000 */
[----:B------:R-:W-:Y:S01]  /*12070*/  BAR.SYNC.DEFER_BLOCKING 0x0 ;  /* 0x0000000000007b1d */ /* 0x000fe20000010000 */
[----:B------:R-:W-:Y:S02]  /*12080*/  ISETP.GE.AND P2, PT, R202, R50, PT ;  /* 0x00000032ca00720c */ /* 0x000fe40003f46270 */
[----:B------:R-:W-:Y:S01]  /*12090*/  I2FP.F32.S32 R202, R202 ;  /* 0x000000ca00ca7245 */ /* 0x000fe20000201400 */
[C---:B------:R-:W-:Y:S01]  /*120a0*/  HMMA.16816.F32 R4, R124.reuse, R110, R4 ;  /* 0x0000006e7c04723c */ /* 0x040fe20000001804 */
[----:B------:R-:W-:Y:S02]  /*120b0*/  LOP3.LUT R109, R182, 0x8, R173, 0xfe, !PT ;  /* 0x00000008b66d7812 */ /* 0x000fe400078efead */
[----:B------:R-:W-:Y:S01]  /*120c0*/  ISETP.GE.AND P5, PT, R105, R50, PT ;  /* 0x000000326900720c */ /* 0x000fe20003fa6270 */
[C---:B------:R-:W-:Y:S01]  /*120d0*/  FFMA.FTZ R65, R0.reuse, R202, R65 ;  /* 0x000000ca00417223 */ /* 0x040fe20000010041 */
[C---:B------:R-:W-:Y:S01]  /*120e0*/  ISETP.GE.AND P3, PT, R109.reuse, R50, PT ;  /* 0x000000326d00720c */ /* 0x040fe20003f66270 */
[----:B------:R-:W-:Y:S01]  /*120f0*/  FFMA.FTZ R202, R0, R202, R67 ;  /* 0x000000ca00ca7223 */ /* 0x000fe20000010043 */
[----:B------:R-:W-:Y:S01]  /*12100*/  ISETP.GE.AND P4, PT, R109, R49, PT ;  /* 0x000000316d00720c */ /* 0x000fe20003f86270 */
[----:B----4-:R-:W-:Y:S01]  /*12110*/  HMMA.16816.F32 R16, R124, R112, R16 ;  /* 0x000000707c10723c */ /* 0x010fe20000001810 */
[----:B------:R-:W-:-:S02]  /*12120*/  I2FP.F32.S32 R109, R109 ;  /* 0x0000006d006d7245 */ /* 0x000fc40000201400 */
[----:B------:R-:W-:Y:S02]  /*12130*/  LOP3.LUT R67, R182, 0x18, R173, 0xfe, !PT ;  /* 0x00000018b6437812 */ /* 0x000fe400078efead */
[----:B------:R-:W-:Y:S01]  /*12140*/  FSEL R119, R65, -INF , !P2 ;  /* 0xff80000041777808 */ /* 0x000fe20005000000 */
[CC--:B------:R-:W-:Y:S01]  /*12150*/  FFMA.FTZ R51, R0.reuse, R109.reuse, R64 ;  /* 0x0000006d00337223 */ /* 0x0c0fe20000010040 */
[----:B------:R-:W-:Y:S01]  /*12160*/  FFMA.FTZ R66, R0, R109, R66 ;  /* 0x0000006d00427223 */ /* 0x000fe20000010042 */
[----:B------:R-:W-:Y:S01]  /*12170*/  FSEL R202, R202, -INF , !P1 ;  /* 0xff800000caca7808 */ /* 0x000fe20004800000 */
[----:B------:R-:W-:Y:S01]  /*12180*/  HMMA.16816.F32 R12, R124, R114, R12 ;  /* 0x000000727c0c723c */ /* 0x000fe2000000180c */
[----:B------:R-:W-:Y:S02]  /*12190*/  ISETP.GE.AND P2, PT, R134, R50, PT ;  /* 0x000000328600720c */ /* 0x000fe40003f46270 */
[----:B------:R-:W-:Y:S02]  /*121a0*/  FSEL R51, R51, -INF , !P3 ;  /* 0xff80000033337808 */ /* 0x000fe40005800000 */
[----:B------:R-:W-:-:S02]  /*121b0*/  ISETP.GE.AND P3, PT, R105, R49, PT ;  /* 0x000000316900720c */ /* 0x000fc40003f66270 */
[----:B------:R-:W-:Y:S02]  /*121c0*/  I2FP.F32.S32 R105, R105 ;  /* 0x0000006900697245 */ /* 0x000fe40000201400 */
[----:B------:R-:W-:Y:S02]  /*121d0*/  FSEL R130, R66, -INF , !P4 ;  /* 0xff80000042827808 */ /* 0x000fe40006000000 */
[----:B------:R-:W-:Y:S01]  /*121e0*/  ISETP.GE.AND P1, PT, R134, R49, PT ;  /* 0x000000318600720c */ /* 0x000fe20003f26270 */
[CC--:B------:R-:W-:Y:S01]  /*121f0*/  FFMA.FTZ R62, R0.reuse, R105.reuse, R62 ;  /* 0x00000069003e7223 */ /* 0x0c0fe2000001003e */
[----:B------:R-:W-:Y:S01]  /*12200*/  FFMA.FTZ R60, R0, R105, R60 ;  /* 0x00000069003c7223 */ /* 0x000fe2000001003c */
[----:B------:R-:W-:Y:S02]  /*12210*/  ISETP.GE.AND P4, PT, R67, R50, PT ;  /* 0x000000324300720c */ /* 0x000fe40003f86270 */
[----:B------:R-:W-:Y:S02]  /*12220*/  I2FP.F32.S32 R134, R134 ;  /* 0x0000008600867245 */ /* 0x000fe40000201400 */
[----:B------:R-:W-:-:S02]  /*12230*/  FSEL R122, R62, -INF , !P3 ;  /* 0xff8000003e7a7808 */ /* 0x000fc40005800000 */
[----:B------:R-:W-:Y:S02]  /*12240*/  ISETP.GE.AND P3, PT, R67, R49, PT ;  /* 0x000000314300720c */ /* 0x000fe40003f66270 */
[----:B------:R-:W-:Y:S02]  /*12250*/  I2FP.F32.S32 R67, R67 ;  /* 0x0000004300437245 */ /* 0x000fe40000201400 */
[----:B------:R-:W-:Y:S01]  /*12260*/  FSEL R113, R60, -INF , !P5 ;  /* 0xff8000003c717808 */ /* 0x000fe20006800000 */
        /* <DEDUP_REMOVED lines=146> */
[----:B------:R-:W-:Y:S01]  /*12b90*/  FFMA.FTZ R105, R0, R25, R16 ;  /* 0x0000001900697223 */ /* 0x000fe20000010010 */
[----:B------:R-:W-:-:S02]  /*12ba0*/  VIADD R16, R103, 0x61 ;  /* 0x0000006167107836 */ /* 0x000fc40000000000 */
[----:B------:R-:W-:Y:S01]  /*12bb0*/  FFMA.FTZ R18, R0, R25, R18 ;  /* 0x0000001900127223 */ /* 0x000fe20000010012 */
[----:B------:R-:W-:Y:S02]  /*12bc0*/  FSEL R123, R123, -INF , !P2 ;  /* 0xff8000007b7b7808 */ /* 0x000fe40005000000 */
[----:B------:R-:W-:Y:S02]  /*12bd0*/  FSEL R118, R23, -INF , !P1 ;  /* 0xff80000017767808 */ /* 0x000fe40004800000 */
[C---:B------:R-:W-:Y:S02]  /*12be0*/  ISETP.GE.AND P2, PT, R16.reuse, R50, PT ;  /* 0x000000321000720c */ /* 0x040fe40003f46270 */
[----:B------:R-:W-:Y:S02]  /*12bf0*/  ISETP.GE.AND P1, PT, R16, R49, PT ;  /* 0x000000311000720c */ /* 0x000fe40003f26270 */
[----:B------:R-:W-:Y:S02]  /*12c00*/  I2FP.F32.S32 R16, R16 ;  /* 0x0000001000107245 */ /* 0x000fe40000201400 */
[----:B------:R-:W-:-:S02]  /*12c10*/  LOP3.LUT R21, R182, 0x68, R173, 0xfe, !PT ;  /* 0x00000068b6157812 */ /* 0x000fc400078efead */
[----:B------:R-:W-:Y:S01]  /*12c20*/  FSEL R102, R18, -INF , !P3 ;  /* 0xff80000012667808 */ /* 0x000fe20005800000 */
[CC--:B------:R-:W-:Y:S01]  /*12c30*/  FFMA.FTZ R17, R0.reuse, R16.reuse, R17 ;  /* 0x0000001000117223 */ /* 0x0c0fe20000010011 */
[----:B------:R-:W-:Y:S01]  /*12c40*/  FFMA.FTZ R19, R0, R16, R19 ;  /* 0x0000001000137223 */ /* 0x000fe20000010013 */
[----:B------:R-:W-:Y:S01]  /*12c50*/  VIADD R16, R103, 0x69 ;  /* 0x0000006967107836 */ /* 0x000fe20000000000 */
[C---:B------:R-:W-:Y:S02]  /*12c60*/  ISETP.GE.AND P5, PT, R21.reuse, R50, PT ;  /* 0x000000321500720c */ /* 0x040fe40003fa6270 */
[----:B------:R-:W-:Y:S02]  /*12c70*/  ISETP.GE.AND P3, PT, R21, R49, PT ;  /* 0x000000311500720c */ /* 0x000fe40003f66270 */
[----:B------:R-:W-:Y:S02]  /*12c80*/  I2FP.F32.S32 R21, R21 ;  /* 0x0000001500157245 */ /* 0x000fe40000201400 */
[----:B------:R-:W-:-:S02]  /*12c90*/  FSEL R114, R19, -INF , !P1 ;  /* 0xff80000013727808 */ /* 0x000fc40004800000 */
[----:B------:R-:W-:Y:S01]  /*12ca0*/  ISETP.GE.AND P4, PT, R16, R50, PT ;  /* 0x000000321000720c */ /* 0x000fe20003f86270 */
[----:B------:R-:W-:Y:S01]  /*12cb0*/  FFMA.FTZ R14, R0, R21, R14 ;  /* 0x00000015000e7223 */ /* 0x000fe2000001000e */
[----:B------:R-:W-:Y:S01]  /*12cc0*/  ISETP.GE.AND P1, PT, R16, R49, PT ;  /* 0x000000311000720c */ /* 0x000fe20003f26270 */
[----:B------:R-:W-:Y:S01]  /*12cd0*/  FFMA.FTZ R107, R0, R21, R12 ;  /* 0x00000015006b7223 */ /* 0x000fe2000001000c */
[----:B------:R-:W-:Y:S02]  /*12ce0*/  I2FP.F32.S32 R16, R16 ;  /* 0x0000001000107245 */ /* 0x000fe40000201400 */
[----:B------:R-:W-:Y:S02]  /*12cf0*/  LOP3.LUT R12, R182, 0x70, R173, 0xfe, !PT ;  /* 0x00000070b60c7812 */ /* 0x000fe400078efead */
[----:B------:R-:W-:Y:S01]  /*12d00*/  FSEL R111, R17, -INF , !P2 ;  /* 0xff800000116f7808 */ /* 0x000fe20005000000 */
[-C--:B------:R-:W-:Y:S01]  /*12d10*/  FFMA.FTZ R109, R0, R16.reuse, R13 ;  /* 0x00000010006d7223 */ /* 0x080fe2000001000d */
[----:B------:R-:W-:Y:S01]  /*12d20*/  LOP3.LUT R13, R182, 0x78, R173, 0xfe, !PT ;  /* 0x00000078b60d7812 */ /* 0x000fe200078efead */
[----:B------:R-:W-:Y:S01]  /*12d30*/  FFMA.FTZ R15, R0, R16, R15 ;  /* 0x00000010000f7223 */ /* 0x000fe2000001000f */
[----:B------:R-:W-:-:S02]  /*12d40*/  FSEL R112, R14, -INF , !P3 ;  /* 0xff8000000e707808 */ /* 0x000fc40005800000 */
[----:B------:R-:W-:Y:S02]  /*12d50*/  FSEL R105, R105, -INF , !P6 ;  /* 0xff80000069697808 */ /* 0x000fe40007000000 */
[----:B------:R-:W-:Y:S02]  /*12d60*/  FSEL R107, R107, -INF , !P5 ;  /* 0xff8000006b6b7808 */ /* 0x000fe40006800000 */
[C---:B------:R-:W-:Y:S02]  /*12d70*/  ISETP.GE.AND P2, PT, R12.reuse, R50, PT ;  /* 0x000000320c00720c */ /* 0x040fe40003f46270 */
[----:B------:R-:W-:Y:S02]  /*12d80*/  ISETP.GE.AND P3, PT, R12, R49, PT ;  /* 0x000000310c00720c */ /* 0x000fe40003f66270 */
[----:B------:R-:W-:Y:S01]  /*12d90*/  I2FP.F32.S32 R17, R12 ;  /* 0x0000000c00117245 */ /* 0x000fe20000201400 */
[----:B------:R-:W-:Y:S01]  /*12da0*/  VIADD R12, R103, 0x71 ;  /* 0x00000071670c7836 */ /* 0x000fe20000000000 */
[----:B------:R-:W-:-:S02]  /*12db0*/  ISETP.GE.AND P6, PT, R13, R50, PT ;  /* 0x000000320d00720c */ /* 0x000fc40003fc6270 */
[----:B------:R-:W-:Y:S01]  /*12dc0*/  ISETP.GE.AND P5, PT, R13, R49, PT ;  /* 0x000000310d00720c */ /* 0x000fe20003fa6270 */
[C---:B------:R-:W-:Y:S01]  /*12dd0*/  FFMA.FTZ R59, R0.reuse, R17, R8 ;  /* 0x00000011003b7223 */ /* 0x040fe20000010008 */
[----:B------:R-:W-:Y:S01]  /*12de0*/  I2FP.F32.S32 R13, R13 ;  /* 0x0000000d000d7245 */ /* 0x000fe20000201400 */
[C---:B------:R-:W-:Y:S01]  /*12df0*/  FFMA.FTZ R10, R0.reuse, R17, R10 ;  /* 0x00000011000a7223 */ /* 0x040fe2000001000a */
[----:B------:R-:W-:Y:S02]  /*12e00*/  I2FP.F32.S32 R8, R12 ;  /* 0x0000000c00087245 */ /* 0x000fe40000201400 */
[----:B------:R-:W-:Y:S01]  /*12e10*/  FSEL R59, R59, -INF , !P2 ;  /* 0xff8000003b3b7808 */ /* 0x000fe20005000000 */
[-C--:B------:R-:W-:Y:S01]  /*12e20*/  FFMA.FTZ R4, R0, R13.reuse, R4 ;  /* 0x0000000d00047223 */ /* 0x080fe20000010004 */
[----:B------:R-:W-:Y:S01]  /*12e30*/  ISETP.GE.AND P2, PT, R12, R50, PT ;  /* 0x000000320c00720c */ /* 0x000fe20003f46270 */
[CC--:B------:R-:W-:Y:S01]  /*12e40*/  FFMA.FTZ R9, R0.reuse, R8.reuse, R9 ;  /* 0x0000000800097223 */ /* 0x0c0fe20000010009 */
[----:B------:R-:W-:Y:S01]  /*12e50*/  FFMA.FTZ R11, R0, R8, R11 ;  /* 0x00000008000b7223 */ /* 0x000fe2000001000b */
[----:B------:R-:W-:Y:S01]  /*12e60*/  VIADD R8, R103, 0x79 ;  /* 0x0000007967087836 */ /* 0x000fe20000000000 */
[----:B------:R-:W-:Y:S01]  /*12e70*/  FSEL R65, R4, -INF , !P6 ;  /* 0xff80000004417808 */ /* 0x000fe20007000000 */
[----:B------:R-:W-:Y:S01]  /*12e80*/  FFMA.FTZ R6, R0, R13, R6 ;  /* 0x0000000d00067223 */ /* 0x000fe20000010006 */
[----:B------:R-:W-:-:S02]  /*12e90*/  ISETP.NE.AND P6, PT, R48, RZ, PT ;  /* 0x000000ff3000720c */ /* 0x000fc40003fc5270 */
[----:B------:R-:W-:Y:S02]  /*12ea0*/  FSEL R109, R109, -INF , !P4 ;  /* 0xff8000006d6d7808 */ /* 0x000fe40006000000 */
[----:B------:R-:W-:Y:S02]  /*12eb0*/  FSEL R66, R9, -INF , !P2 ;  /* 0xff80000009427808 */ /* 0x000fe40005000000 */
[C---:B------:R-:W-:Y:S02]  /*12ec0*/  ISETP.GE.AND P4, PT, R103.reuse, R50, PT ;  /* 0x000000326700720c */ /* 0x040fe40003f86270 */
[----:B------:R-:W-:Y:S02]  /*12ed0*/  ISETP.GE.AND P2, PT, R103, R49, PT ;  /* 0x000000316700720c */ /* 0x000fe40003f46270 */
[----:B------:R-:W-:Y:S02]  /*12ee0*/  FSEL R110, R15, -INF , !P1 ;  /* 0xff8000000f6e7808 */ /* 0x000fe40004800000 */
[----:B------:R-:W-:-:S02]  /*12ef0*/  I2FP.F32.S32 R103, R103 ;  /* 0x0000006700677245 */ /* 0x000fc40000201400 */
[----:B------:R-:W-:Y:S02]  /*12f00*/  I2FP.F32.S32 R4, R8 ;  /* 0x0000000800047245 */ /* 0x000fe40000201400 */
[----:B------:R-:W-:Y:S01]  /*12f10*/  ISETP.GE.AND P1, PT, R12, R49, PT ;  /* 0x000000310c00720c */ /* 0x000fe20003f26270 */
[-C--:B------:R-:W-:Y:S01]  /*12f20*/  FFMA.FTZ R104, R0, R103.reuse, R104 ;  /* 0x0000006700687223 */ /* 0x080fe20000010068 */
[----:B------:R-:W-:Y:S01]  /*12f30*/  FSEL R64, R10, -INF , !P3 ;  /* 0xff8000000a407808 */ /* 0x000fe20005800000 */
[----:B------:R-:W-:Y:S01]  /*12f40*/  FFMA.FTZ R5, R0, R4, R5 ;  /* 0x0000000400057223 */ /* 0x000fe20000010005 */
[----:B------:R-:W-:Y:S01]  /*12f50*/  ISETP.GE.AND P3, PT, R8, R50, PT ;  /* 0x000000320800720c */ /* 0x000fe20003f66270 */
[----:B------:R-:W-:Y:S01]  /*12f60*/  FFMA.FTZ R50, R0, R4, R7 ;  /* 0x0000000400327223 */ /* 0x000fe20000010007 */
[----:B------:R-:W-:Y:S01]  /*12f70*/  FSEL R56, R6, -INF , !P5 ;  /* 0xff80000006387808 */ /* 0x000fe20006800000 */
[----:B------:R-:W-:Y:S01]  /*12f80*/  FFMA.FTZ R6, R0, R103, R106 ;  /* 0x0000006700067223 */ /* 0x000fe2000001006a */
[----:B------:R-:W-:-:S02]  /*12f90*/  FSEL R58, R11, -INF , !P1 ;  /* 0xff8000000b3a7808 */ /* 0x000fc40004800000 */
[----:B------:R-:W-:Y:S02]  /*12fa0*/  ISETP.GE.AND P1, PT, R8, R49, PT ;  /* 0x000000310800720c */ /* 0x000fe40003f26270 */
        /* <DEDUP_REMOVED lines=51> */
[----:B------:R-:W-:Y:S02]  /*132e0*/  IADD3 R8, R5, -R8, RZ ;  /* 0x8000000805087210 */ /* 0x000fe40007ffe0ff */
[----:B------:R-:W1:Y:S03]  /*132f0*/  LDC.64 R4, c[0x0][0x230] ;  /* 0x00008c00ff047b82 */ /* 0x000e660000000a00 */
[----:B------:R-:W-:-:S02]  /*13300*/  IMAD R13, R8, R9, -0x80 ;  /* 0xffffff80080d7424 */ /* 0x000fc400078e0209 */
[----:B------:R-:W-:-:S03]  /*13310*/  IMAD.U32 R8, RZ, RZ, UR4 ;  /* 0x00000004ff087e24 */ /* 0x000fc6000f8e00ff */
[----:B------:R-:W-:-:S05]  /*13320*/  SHF.R.S32.HI R9, RZ, 0x1f, R13 ;  /* 0x0000001fff097819 */ /* 0x000fca000001140d */
[----:B------:R-:W-:-:S04]  /*13330*/  IMAD R12, R9, R8, RZ ;  /* 0x00000008090c7224 */ /* 0x000fc800078e02ff */
[C---:B------:R-:W-:Y:S02]  /*13340*/  IMAD R9, R13.reuse, UR5, R12 ;  /* 0x000000050d097c24 */ /* 0x040fe4000f8e020c */
[----:B------:R-:W-:-:S04]  /*13350*/  IMAD.WIDE.U32 R12, R13, R8, RZ ;  /* 0x000000080d0c7225 */ /* 0x000fc800078e00ff */
[----:B------:R-:W-:Y:S01]  /*13360*/  IMAD.IADD R13, R13, 0x1, R9 ;  /* 0x000000010d0d7824 */ /* 0x000fe200078e0209 */
[----:B--2---:R-:W-:-:S04]  /*13370*/  IADD3 R10, -R11, R10, RZ ;  /* 0x0000000a0b0a7210 */ /* 0x004fc80007ffe1ff */
[----:B------:R-:W-:-:S05]  /*13380*/  SHF.R.S32.HI R11, RZ, 0x1f, R10 ;  /* 0x0000001fff0b7819 */ /* 0x000fca000001140a */
[----:B-1----:R-:W-:-:S04]  /*13390*/  IMAD R11, R11, R4, RZ ;  /* 0x000000040b0b7224 */ /* 0x002fc800078e02ff */
[C---:B------:R-:W-:Y:S02]  /*133a0*/  IMAD R11, R10.reuse, R5, R11 ;  /* 0x000000050a0b7224 */ /* 0x040fe400078e020b */
[----:B------:R-:W-:-:S04]  /*133b0*/  IMAD.WIDE.U32 R4, R10, R4, R12 ;  /* 0x000000040a047225 */ /* 0x000fc800078e000c */
[----:B------:R-:W-:Y:S01]  /*133c0*/  IMAD.MOV.U32 R10, RZ, RZ, R4 ;  /* 0x000000ffff0a7224 */ /* 0x000fe200078e0004 */
[----:B------:R-:W-:Y:S01]  /*133d0*/  IADD3 R11, R5, R11, RZ ;  /* 0x0000000b050b7210 */ /* 0x000fe20007ffe0ff */
[----:B------:R-:W-:Y:S06]  /*133e0*/  BRA `(.L_x_6932) ;  /* 0x0000000000107947 */ /* 0x000fec0003800000 */
.L_x_6931:
[----:B------:R-:W1:Y:S02]  /*133f0*/  LDC R8, c[0x0][0x248] ;  /* 0x00009200ff087b82 */ /* 0x000e640000000800 */
[----:B-1----:R-:W-:-:S05]  /*13400*/  IMAD.SHL.U32 R10, R8, 0x80, RZ ;  /* 0x00000080080a7824 */ /* 0x002fca00078e00ff */
[----:B------:R-:W-:-:S04]  /*13410*/  IADD3 R10, -R10, RZ, RZ ;  /* 0x000000ff0a0a7210 */ /* 0x000fc80007ffe1ff */
[----:B------:R-:W-:-:S07]  /*13420*/  SHF.R.S32.HI R11, RZ, 0x1f, R10 ;  /* 0x0000001fff0b7819 */ /* 0x000fce000001140a */
.L_x_6932:
[----:B------:R-:W1:Y:S01]  /*13430*/  @!P0 LDC R9, c[0x0][0x24c] ;  /* 0x00009300ff098b82 */ /* 0x000e620000000800 */
[----:B------:R-:W-:Y:S01]  /*13440*/  @!P0 IADD3 R13, P1, R162, R10, RZ ;  /* 0x0000000aa20d8210 */ /* 0x000fe20007f3e0ff */
[----:B------:R-:W-:Y:S01]  /*13450*/  @!P0 IMAD.WIDE.U32 R18, R8, 0x30, R10 ;  /* 0x0000003008128825 */ /* 0x000fe200078e000a */
[CC--:B------:R-:W-:Y:S01]  /*13460*/  @!P0 LEA R16, P2, R10.reuse, R170.reuse, 0x1 ;  /* 0x000000aa0a108211 */ /* 0x0c0fe200078408ff */
[----:B------:R2:W-:Y:S01]  /*13470*/  @P0 STS.128 [R168+0x2000], RZ ;  /* 0x002000ffa8000388 */ /* 0x0005e20000000c00 */
[----:B------:R-:W-:Y:S01]  /*13480*/  BSSY B0, `(.L_x_6933) ;  /* 0x000004d000007945 */ /* 0x000fe20003800000 */
[--C-:B------:R-:W-:Y:S01]  /*13490*/  @!P0 IMAD.X R4, R161, 0x1, R11.reuse, P1 ;  /* 0x00000001a1048824 */ /* 0x100fe200008e060b */
[C---:B------:R-:W-:Y:S01]  /*134a0*/  @!P0 LEA R22, P1, R13.reuse, R170, 0x1 ;  /* 0x000000aa0d168211 */ /* 0x040fe200078208ff */
[----:B------:R-:W3:Y:S01]  /*134b0*/  @!P0 LDC R12, c[0x0][0x24c] ;  /* 0x00009300ff0c8b82 */ /* 0x000ee20000000800 */
[-C--:B------:R-:W-:Y:S02]  /*134c0*/  @!P0 LEA.HI.X R17, R10, R169.reuse, R11, 0x1, P2 ;  /* 0x000000a90a118211 */ /* 0x080fe400010f0c0b */
[----:B------:R-:W-:-:S02]  /*134d0*/  @!P0 LEA.HI.X R23, R13, R169, R4, 0x1, P1 ;  /* 0x000000a90d178211 */ /* 0x000fc400008f0c04 */
[C---:B------:R-:W-:Y:S01]  /*134e0*/  @!P0 LEA R13, P2, R8.reuse, R10, 0x5 ;  /* 0x0000000a080d8211 */ /* 0x040fe200078428ff */
[----:B------:R-:W-:Y:S01]  /*134f0*/  @!PT LDS RZ, [RZ] ;  /* 0x00000000fffff984 */ /* 0x000fe20000000800 */
[----:B------:R-:W-:Y:S01]  /*13500*/  @!PT LDS RZ, [RZ] ;  /* 0x00000000fffff984 */ /* 0x000fe20000000800 */
[----:B------:R-:W-:Y:S01]  /*13510*/  @!PT LDS RZ, [RZ] ;  /* 0x00000000fffff984 */ /* 0x000fe20000000800 */
[----:B------:R4:W-:Y:S02]  /*13520*/  @!P0 LDGSTS.E.BYPASS.LTC128B.128 [R168+0x2000], desc[UR6][R16.64] ;  /* 0x0200000010a88fae */ /* 0x0009e4000b901d46 */
[----:B------:R-:W5:Y:S01]  /*13530*/  @!P0 LDC R5, c[0x0][0x24c] ;  /* 0x00009300ff058b82 */ /* 0x000f620000000800 */
[C---:B------:R-:W-:Y:S01]  /*13540*/  @!P0 LEA R20, P1, R13.reuse, R170, 0x1 ;  /* 0x000000aa0d148211 */ /* 0x040fe200078208ff */
[----:B------:R2:W-:Y:S04]  /*13550*/  @P0 STS.128 [R168+0x2800], RZ ;  /* 0x002800ffa8000388 */ /* 0x0005e80000000c00 */
[----:B------:R-:W-:Y:S01]  /*13560*/  @!PT LDS RZ, [RZ] ;  /* 0x00000000fffff984 */ /* 0x000fe20000000800 */
[----:B------:R-:W-:Y:S01]  /*13570*/  @!PT LDS RZ, [RZ] ;  /* 0x00000000fffff984 */ /* 0x000fe20000000800 */
[----:B------:R-:W-:Y:S01]  /*13580*/  @!PT LDS RZ, [RZ] ;  /* 0x00000000fffff984 */ /* 0x000fe20000000800 */
[----:B------:R2:W-:Y:S02]  /*13590*/  @!P0 LDGSTS.E.BYPASS.LTC128B.128 [R168+0x2800], desc[UR6][R22.64] ;  /* 0x0280000016a88fae */ /* 0x0005e4000b901d46 */
[----:B------:R-:W2:Y:S01]  /*135a0*/  @!P0 LDC R4, c[0x0][0x24c] ;  /* 0x00009300ff048b82 */ /* 0x000ea20000000800 */
[C---:B-1----:R-:W-:Y:S01]  /*135b0*/  @!P0 LEA.HI.X R14, R8.reuse, R11, R9, 0x5, P2 ;  /* 0x0000000b080e8211 */ /* 0x042fe200010f2c09 */
[----:B------:R1:W-:Y:S03]  /*135c0*/  @P0 STS.128 [R168+0x3000], RZ ;  /* 0x003000ffa8000388 */ /* 0x0003e60000000c00 */
[----:B------:R-:W-:Y:S01]  /*135d0*/  @!P0 LEA.HI.X R21, R13, R169, R14, 0x1, P1 ;  /* 0x000000a90d158211 */ /* 0x000fe200008f0c0e */
[----:B------:R-:W-:-:S02]  /*135e0*/  @!P0 IMAD.WIDE.U32 R14, R8, 0x50, R10 ;  /* 0x00000050080e8825 */ /* 0x000fc400078e000a */
[----:B------:R-:W1:Y:S02]  /*135f0*/  @!P0 LDC R9, c[0x0][0x24c] ;  /* 0x00009300ff098b82 */ /* 0x000e640000000800 */
[----:B---3--:R-:W-:Y:S01]  /*13600*/  @!P0 IMAD R12, R12, 0x30, RZ ;  /* 0x000000300c0c8824 */ /* 0x008fe200078e02ff */
[----:B------:R-:W-:Y:S01]  /*13610*/  @!PT LDS RZ, [RZ] ;  /* 0x00000000fffff984 */ /* 0x000fe20000000800 */
[----:B------:R-:W-:Y:S01]  /*13620*/  @!PT LDS RZ, [RZ] ;  /* 0x00000000fffff984 */ /* 0x000fe20000000800 */
[----:B------:R-:W-:Y:S01]  /*13630*/  @!PT LDS RZ, [RZ] ;  /* 0x00000000fffff984 */ /* 0x000fe20000000800 */
[----:B------:R3:W-:Y:S03]  /*13640*/  @!P0 LDGSTS.E.BYPASS.LTC128B.128 [R168+0x3000], desc[UR6][R20.64] ;  /* 0x0300000014a88fae */ /* 0x0007e6000b901d46 */
[----:B------:R-:W-:Y:S01]  /*13650*/  @!P0 IMAD.IADD R12, R12, 0x1, R19 ;  /* 0x000000010c0c8824 */ /* 0x000fe200078e0213 */
        /* <DEDUP_REMOVED lines=8> */
[-C--:B------:R-:W-:Y:S01]  /*136e0*/  @!P0 LEA.HI.X R19, R14, R169.reuse, R5, 0x1, P1 ;  /* 0x000000a90e138211 */ /* 0x080fe200008f0c05 */
[----:B------:R-:W-:Y:S01]  /*136f0*/  @!PT LDS RZ, [RZ] ;  /* 0x00000000fffff984 */ /* 0x000fe20000000800 */
[----:B------:R-:W-:Y:S01]  /*13700*/  @!PT LDS RZ, [RZ] ;  /* 0x00000000fffff984 */ /* 0x000fe20000000800 */
[----:B------:R-:W-:Y:S01]  /*13710*/  @!PT LDS RZ, [RZ] ;  /* 0x00000000fffff984 */ /* 0x000fe20000000800 */
[----:B------:R3:W-:Y:S01]  /*13720*/  @!P0 LDGSTS.E.BYPASS.LTC128B.128 [R168+0x3800], desc[UR6][R16.64] ;  /* 0x0380000010a88fae */ /* 0x0007e2000b901d46 */
[----:B------:R-:W-:Y:S01]  /*13730*/  @!P0 LEA R14, P1, R12, R170, 0x1 ;  /* 0x000000aa0c0e8211 */ /* 0x000fe200078208ff */
[----:B------:R-:W-:Y:S01]  /*13740*/  @!P0 IMAD.IADD R5, R4, 0x1, R13 ;  /* 0x0000000104058824 */ /* 0x000fe200078e020d */
[----:B------:R-:W-:Y:S01]  /*13750*/  @!P0 LEA R4, P2, R8, R10, 0x6 ;  /* 0x0000000a08048211 */ /* 0x000fe200078430ff */
[----:B------:R3:W-:Y:S03]  /*13760*/  @P0 STS.128 [R168+0x4000], RZ ;  /* 0x004000ffa8000388 */ /* 0x0007e60000000c00 */
[----:B------:R-:W-:Y:S02]  /*13770*/  @!P0 LEA.HI.X R15, R12, R169, R5, 0x1, P1 ;  /* 0x000000a90c0f8211 */ /* 0x000fe400008f0c05 */
[----:B------:R-:W-:-:S02]  /*13780*/  @!P0 LEA R12, P1, R4, R170, 0x1 ;  /* 0x000000aa040c8211 */ /* 0x000fc400078208ff */
[----:B-1----:R-:W-:-:S04]  /*13790*/  @!P0 LEA.HI.X R9, R8, R11, R9, 0x6, P2 ;  /* 0x0000000b08098211 */ /* 0x002fc800010f3409 */
        /* <DEDUP_REMOVED lines=17> */
[----:B------:R-:W-:Y:S01]  /*138b0*/  ULDC UR4, c[0x0][0x24c] ;  /* 0x0000930000047ab9 */ /* 0x000fe20000000800 */
[----:B---3--:R-:W-:Y:S01]  /*138c0*/  IMAD.WIDE.U32 R12, R8, 0x70, R10 ;  /* 0x00000070080c7825 */ /* 0x008fe200078e000a */
[----:B------:R-:W-:Y:S02]  /*138d0*/  UIMAD UR4, UR4, 0x70, URZ ;  /* 0x00000070040478a4 */ /* 0x000fe4000f8e023f */
[----:B------:R-:W-:-:S04]  /*138e0*/  LEA R8, P0, R12, R170, 0x1 ;  /* 0x000000aa0c087211 */ /* 0x000fc800078008ff */
[----:B------:R-:W-:-:S04]  /*138f0*/  IADD3 R4, R13, UR4, RZ ;  /* 0x000000040d047c10 */ /* 0x000fc8000fffe0ff */
[----:B------:R-:W-:-:S05]  /*13900*/  LEA.HI.X R9, R12, R169, R4, 0x1, P0 ;  /* 0x000000a90c097211 */ /* 0x000fca00000f0c04 */
[----:B------:R-:W-:Y:S01]  /*13910*/  @!PT LDS RZ, [RZ] ;  /* 0x00000000fffff984 */ /* 0x000fe20000000800 */
[----:B------:R-:W-:Y:S01]  /*13920*/  @!PT LDS RZ, [RZ] ;  /* 0x00000000fffff984 */ /* 0x000fe20000000800 */
[----:B------:R-:W-:Y:S01]  /*13930*/  @!PT LDS RZ, [RZ] ;  /* 0x00000000fffff984 */ /* 0x000fe20000000800 */
[----:B------:R1:W-:Y:S02]  /*13940*/  LDGSTS.E.BYPASS.LTC128B.128 [R168+0x5800], desc[UR6][R8.64] ;  /* 0x0580000008a87fae */ /* 0x0003e4000b901d46 */
.L_x_6934:
[----:B------:R-:W-:Y:S05]  /*13950*/  BSYNC B0 ;  /* 0x0000000000007941 */ /* 0x000fea0003800000 */
.L_x_6933:
[----:B------:R-:W0:Y:S01]  /*13960*/  LDGDEPBAR ;  /* 0x00000000000079af */ /* 0x000e220000000000 */
[----:B------:R-:W-:-:S04]  /*13970*/  LEA R170, P0, R10, R170, 0x1 ;  /* 0x000000aa0aaa7211 */ /* 0x000fc800078008ff */
[----:B------:R-:W-:-:S09]  /*13980*/  LEA.HI.X R169, R10, R169, R11, 0x1, P0 ;  /* 0x000000a90aa97211 */ /* 0x000fd200000f0c0b */
.L_x_6930:
[----:B------:R-:W-:Y:S01]  /*13990*/  FMNMX.FTZ R4, R3, R7, !PT ;  /* 0x0000000703047209 */ /* 0x000fe20007810000 */
[----:B---3--:R-:W-:Y:S01]  /*139a0*/  LDSM.16.MT88.4 R12, [R152+0x6000] ;  /* 0x00600000980c783b */ /* 0x008fe20000004200 */
        /* <DEDUP_REMOVED lines=61> */
[----:B-1----:R-:W-:Y:S02]  /*13d80*/  FMNMX.FTZ R9, R59, R4, !PT ;  /* 0x000000043b097209 */ /* 0x002fe40007810000 */
        /* <DEDUP_REMOVED lines=21> */
[----:B------:R-:W-:Y:S01]  /*13ee0*/  FSEL R51, R4, RZ, P0 ;  /* 0x000000ff04337208 */ /* 0x000fe20000000000 */
[--C-:B------:R-:W-:Y:S01]  /*13ef0*/  FFMA.FTZ R186, R7, UR8, -R108.reuse ;  /* 0x0000000807ba7c23 */ /* 0x100fe2000801086c */
[----:B------:R-:W-:Y:S01]  /*13f00*/  FSEL R4, R49, RZ, P1 ;  /* 0x000000ff31047208 */ /* 0x000fe20000800000 */
[--C-:B------:R-:W-:Y:S01]  /*13f10*/  FFMA.FTZ R127, R117, UR8, -R108.reuse ;  /* 0x00000008757f7c23 */ /* 0x100fe2000801086c */
[----:B------:R-:W-:Y:S01]  /*13f20*/  FSEL R5, R48, RZ, P0 ;  /* 0x000000ff30057208 */ /* 0x000fe20000000000 */
[----:B------:R-:W-:Y:S01]  /*13f30*/  FFMA.FTZ R57, R119, UR8, -R108 ;  /* 0x0000000877397c23 */ /* 0x000fe2000801086c */
[--C-:B------:R-:W-:Y:S01]  /*13f40*/  FFMA.FTZ R125, R6, UR8, -R51.reuse ;  /* 0x00000008067d7c23 */ /* 0x100fe20008010833 */
[----:B------:R-:W-:Y:S01]  /*13f50*/  FADD.FTZ R187, R3, -R4 ;  /* 0x8000000403bb7221 */ /* 0x000fe20000010000 */
[----:B------:R-:W-:Y:S01]  /*13f60*/  FFMA.FTZ R103, R184, UR8, -R51 ;  /* 0x00000008b8677c23 */ /* 0x000fe20008010833 */
        /* <DEDUP_REMOVED lines=35> */
[----:B------:R-:W-:Y:S01]  /*141a0*/  FFMA.FTZ R65, R65, UR8, -R108 ;  /* 0x0000000841417c23 */ /* 0x000fe2000801086c */
[--C-:B------:R-:W-:Y:S01]  /*141b0*/  FFMA.FTZ R64, R64, UR8, -R51.reuse ;  /* 0x0000000840407c23 */ /* 0x100fe20008010833 */
[----:B------:R-:W-:Y:S01]  /*141c0*/  MUFU.EX2 R125, R125 ;  /* 0x0000007d007d7308 */ /* 0x000fe20000000800 */
[----:B------:R-:W-:-:S07]  /*141d0*/  FFMA.FTZ R56, R56, UR8, -R51 ;  /* 0x0000000838387c23 */ /* 0x000fce0008010833 */
[----:B------:R-:W1:Y:S01]  /*141e0*/  MUFU.EX2 R103, R103 ;  /* 0x0000006700677308 */ /* 0x000e620000000800 */
[----:B--2---:R-:W-:-:S07]  /*141f0*/  F2FP.F16.F32.PACK_AB R6, R57, R106 ;  /* 0x0000006a3906723e */ /* 0x004fce00000000ff */
[----:B------:R-:W-:Y:S08]  /*14200*/  MUFU.EX2 R104, R104 ;  /* 0x0000006800687308 */ /* 0x000ff00000000800 */
[----:B------:R-:W2:Y:S01]  /*14210*/  MUFU.EX2 R3, R202 ;  /* 0x000000ca00037308 */ /* 0x000ea20000000800 */
[----:B-1----:R-:W-:-:S07]  /*14220*/  F2FP.F16.F32.PACK_AB R5, R103, R125 ;  /* 0x0000007d6705723e */ /* 0x002fce00000000ff */
[----:B------:R-:W1:Y:S08]  /*14230*/  MUFU.EX2 R187, R187 ;  /* 0x000000bb00bb7308 */ /* 0x000e700000000800 */
[----:B------:R-:W3:Y:S01]  /*14240*/  MUFU.EX2 R130, R2 ;  /* 0x0000000200827308 */ /* 0x000ee20000000800 */
[----:B--2---:R-:W-:-:S07]  /*14250*/  F2FP.F16.F32.PACK_AB R7, R3, R104 ;  /* 0x000000680307723e */ /* 0x004fce00000000ff */
        /* <DEDUP_REMOVED lines=9> */
[-C--:B---3--:R-:W-:Y:S01]  /*142f0*/  FMUL.FTZ R10, R98, R130.reuse ;  /* 0x00000082620a7220 */ /* 0x088fe20000410000 */
[-C--:B------:R-:W-:Y:S01]  /*14300*/  FMUL.FTZ R11, R99, R130.reuse ;  /* 0x00000082630b7220 */ /* 0x080fe20000410000 */
[----:B------:R-:W-:Y:S01]  /*14310*/  FFMA.FTZ R2, R115, UR8, -R108 ;  /* 0x0000000873027c23 */ /* 0x000fe2000801086c */
[-C--:B------:R-:W-:Y:S01]  /*14320*/  FMUL.FTZ R94, R94, R130.reuse ;  /* 0x000000825e5e7220 */ /* 0x080fe20000410000 */
[-C--:B------:R-:W-:Y:S01]  /*14330*/  FMUL.FTZ R95, R95, R130.reuse ;  /* 0x000000825f5f7220 */ /* 0x080fe20000410000 */
[----:B------:R-:W-:Y:S01]  /*14340*/  FFMA.FTZ R115, R60, UR8, -R51 ;  /* 0x000000083c737c23 */ /* 0x000fe20008010833 */
[-C--:B------:R-:W-:Y:S01]  /*14350*/  FMUL.FTZ R18, R70, R130.reuse ;  /* 0x0000008246127220 */ /* 0x080fe20000410000 */
[----:B------:R-:W2:Y:S01]  /*14360*/  LDSM.16.MT88.4 R60, [R148+0x6800] ;  /* 0x00680000943c783b */ /* 0x000ea20000004200 */
        /* <DEDUP_REMOVED lines=40> */
[----:B------:R-:W-:Y:S01]  /*145f0*/  HMMA.16816.F32 R24, R4, R26, R76 ;  /* 0x0000001a0418723c */ /* 0x000fe2000000184c */
[----:B------:R-:W-:Y:S01]  /*14600*/  LDSM.16.MT88.4 R76, [R149+0x8000] ;  /* 0x00800000954c783b */ /* 0x000fe20000004200 */
[----:B------:R-:W-:-:S03]  /*14610*/  FADD.FTZ R57, R57, R106 ;  /* 0x0000006a39397221 */ /* 0x000fc60000010000 */
        /* <DEDUP_REMOVED lines=12> */
[C---:B------:R-:W-:Y:S01]  /*146e0*/  HMMA.16816.F32 R8, R40.reuse, R52, R8 ;  /* 0x000000342808723c */ /* 0x040fe20000001808 */
[----:B------:R-:W-:Y:S01]  /*146f0*/  FADD.FTZ R113, R2, R113 ;  /* 0x0000007102717221 */ /* 0x000fe20000010000 */
[----:B------:R-:W-:Y:S04]  /*14700*/  MUFU.EX2 R134, R134 ;  /* 0x0000008600867308 */ /* 0x000fe80000000800 */
[C---:B------:R-:W-:Y:S01]  /*14710*/  HMMA.16816.F32 R12, R40.reuse, R54, R12 ;  /* 0x00000036280c723c */ /* 0x040fe2000000180c */
[----:B------:R-:W3:Y:S03]  /*14720*/  LDSM.16.MT88.4 R52, [R152+0x7000] ;  /* 0x007000009834783b */ /* 0x000ee60000004200 */
[----:B------:R-:W-:Y:S02]  /*14730*/  MUFU.EX2 R182, R182 ;  /* 0x000000b600b67308 */ /* 0x000fe40000000800 */
[C---:B--2---:R-:W-:Y:S06]  /*14740*/  HMMA.16816.F32 R32, R40.reuse, R60, R32 ;  /* 0x0000003c2820723c */ /* 0x044fec0000001820 */
[C---:B------:R-:W-:Y:S01]  /*14750*/  HMMA.16816.F32 R4, R40.reuse, R62, R4 ;  /* 0x0000003e2804723c */ /* 0x040fe20000001804 */
[----:B------:R-:W2:Y:S01]  /*14760*/  LDSM.16.MT88.4 R60, [R148+0x7000] ;  /* 0x00700000943c783b */ /* 0x000ea20000004200 */
[----:B------:R-:W4:Y:S04]  /*14770*/  MUFU.EX2 R133, R133 ;  /* 0x0000008500857308 */ /* 0x000f280000000800 */
[C---:B------:R-:W-:Y:S04]  /*14780*/  HMMA.16816.F32 R28, R40.reuse, R36, R28 ;  /* 0x00000024281c723c */ /* 0x040fe8000000181c */
[----:B------:R-:W-:Y:S02]  /*14790*/  MUFU.EX2 R180, R180 ;  /* 0x000000b400b47308 */ /* 0x000fe40000000800 */
[C---:B------:R-:W-:Y:S01]  /*147a0*/  HMMA.16816.F32 R24, R40.reuse, R38, R24 ;  /* 0x000000262818723c */ /* 0x040fe20000001818 */
[----:B------:R-:W5:Y:S05]  /*147b0*/  LDSM.16.MT88.4 R36, [R149+0x7000] ;  /* 0x007000009524783b */ /* 0x000f6a0000004200 */
[----:B------:R-:W3:Y:S01]  /*147c0*/  MUFU.EX2 R139, R139 ;  /* 0x0000008b008b7308 */ /* 0x000ee20000000800 */
        /* <DEDUP_REMOVED lines=10> */
[----:B---3--:R-:W-:-:S05]  /*14870*/  F2FP.F16.F32.PACK_AB R43, R139, R180 ;  /* 0x000000b48b2b723e */ /* 0x008fca00000000ff */
[----:B------:R-:W-:Y:S02]  /*14880*/  MUFU.EX2 R189, R189 ;  /* 0x000000bd00bd7308 */ /* 0x000fe40000000800 */
[C---:B------:R-:W-:Y:S06]  /*14890*/  HMMA.16816.F32 R8, R40.reuse, R52, R8 ;  /* 0x000000342808723c */ /* 0x040fec0000001808 */
[C---:B------:R-:W-:Y:S01]  /*148a0*/  HMMA.16816.F32 R12, R40.reuse, R54, R12 ;  /* 0x00000036280c723c */ /* 0x040fe2000000180c */
[----:B------:R-:W3:Y:S01]  /*148b0*/  LDSM.16.MT88.4 R52, [R152+0x7800] ;  /* 0x007800009834783b */ /* 0x000ee20000004200 */
[----:B------:R-:W-:Y:S04]  /*148c0*/  MUFU.EX2 R188, R188 ;  /* 0x000000bc00bc7308 */ /* 0x000fe80000000800 */
[C---:B--2---:R-:W-:Y:S04]  /*148d0*/  HMMA.16816.F32 R32, R40.reuse, R60, R32 ;  /* 0x0000003c2820723c */ /* 0x044fe80000001820 */
[----:B------:R-:W-:Y:S02]  /*148e0*/  MUFU.EX2 R192, R192 ;  /* 0x000000c000c07308 */ /* 0x000fe40000000800 */
[----:B-----5:R-:W-:Y:S01]  /*148f0*/  HMMA.16816.F32 R28, R40, R36, R28 ;  /* 0x00000024281c723c */ /* 0x020fe2000000181c */
[----:B------:R-:W-:Y:S01]  /*14900*/  FFMA.FTZ R61, R190, UR8, -R51 ;  /* 0x00000008be3d7c23 */ /* 0x000fe20008010833 */
[----:B------:R-:W-:-:S04]  /*14910*/  FFMA.FTZ R190, R181, UR8, -R108 ;  /* 0x00000008b5be7c23 */ /* 0x000fc8000801086c */
[----:B------:R-:W2:Y:S01]  /*14920*/  MUFU.EX2 R191, R191 ;  /* 0x000000bf00bf7308 */ /* 0x000ea20000000800 */
[C---:B------:R-:W-:Y:S01]  /*14930*/  HMMA.16816.F32 R24, R40.reuse, R38, R24 ;  /* 0x000000262818723c */ /* 0x040fe20000001818 */
[----:B------:R-:W4:Y:S05]  /*14940*/  LDSM.16.MT88.4 R36, [R149+0x7800] ;  /* 0x007800009524783b */ /* 0x000f2a0000004200 */
[C---:B------:R-:W-:Y:S01]  /*14950*/  HMMA.16816.F32 R16, R40.reuse, R44, R16 ;  /* 0x0000002c2810723c */ /* 0x040fe20000001810 */
[----:B------:R-:W-:Y:S05]  /*14960*/  MUFU.EX2 R60, R196 ;  /* 0x000000c4003c7308 */ /* 0x000fea0000000800 */
[C---:B------:R-:W-:Y:S01]  /*14970*/  HMMA.16816.F32 R20, R40.reuse, R46, R20 ;  /* 0x0000002e2814723c */ /* 0x040fe20000001814 */
[----:B------:R-:W5:Y:S02]  /*14980*/  LDSM.16.MT88.4 R44, [R150+0x7800] ;  /* 0x00780000962c783b */ /* 0x000f640000004200 */
[----:B------:R-:W3:Y:S03]  /*14990*/  MUFU.EX2 R61, R61 ;  /* 0x0000003d003d7308 */ /* 0x000ee60000000800 */
[----:B------:R-:W-:Y:S05]  /*149a0*/  HMMA.16816.F32 R4, R40, R62, R4 ;  /* 0x0000003e2804723c */ /* 0x000fea0000001804 */
[----:B------:R-:W-:Y:S02]  /*149b0*/  MUFU.EX2 R137, R137 ;  /* 0x0000008900897308 */ /* 0x000fe40000000800 */
[----:B-1----:R-:W-:Y:S01]  /*149c0*/  F2FP.F16.F32.PACK_AB R40, R193, R194 ;  /* 0x000000c2c128723e */ /* 0x002fe200000000ff */
[--C-:B------:R-:W-:Y:S01]  /*149d0*/  FFMA.FTZ R62, R175, UR8, -R108.reuse ;  /* 0x00000008af3e7c23 */ /* 0x100fe2000801086c */
[----:B--2---:R-:W-:Y:S01]  /*149e0*/  F2FP.F16.F32.PACK_AB R41, R191, R192 ;  /* 0x000000c0bf29723e */ /* 0x004fe200000000ff */
[----:B------:R-:W-:Y:S01]  /*149f0*/  FFMA.FTZ R63, R185, UR8, -R108 ;  /* 0x00000008b93f7c23 */ /* 0x000fe2000801086c */
[----:B------:R-:W-:Y:S01]  /*14a00*/  F2FP.F16.F32.PACK_AB R42, R188, R189 ;  /* 0x000000bdbc2a723e */ /* 0x000fe200000000ff */
[----:B------:R-:W-:Y:S01]  /*14a10*/  FFMA.FTZ R175, R174, UR8, -R51 ;  /* 0x00000008aeaf7c23 */ /* 0x000fe20008010833 */
[----:B------:R-:W1:Y:S01]  /*14a20*/  MUFU.EX2 R190, R190 ;  /* 0x000000be00be7308 */ /* 0x000e620000000800 */
[----:B---3--:R-:W-:-:S07]  /*14a30*/  F2FP.F16.F32.PACK_AB R43, R61, R60 ;  /* 0x0000003c3d2b723e */ /* 0x008fce00000000ff */
        /* <DEDUP_REMOVED lines=90> */
[C---:B----4-:R-:W-:Y:S01]  /*14fe0*/  HMMA.16816.F32 R96, R4.reuse, R20, R96 ;  /* 0x000000140460723c */ /* 0x050fe20000001860 */
[----:B------:R-:W-:Y:S05]  /*14ff0*/  MUFU.EX2 R20, R65 ;  /* 0x0000004100147308 */ /* 0x000fea0000000800 */
[C---:B--2---:R-:W-:Y:S01]  /*15000*/  HMMA.16816.F32 R68, R4.reuse, R12, R68 ;  /* 0x0000000c0444723c */ /* 0x044fe20000001844 */
[----:B------:R-:W-:Y:S02]  /*15010*/  FADD.FTZ R21, R3, R104 ;  /* 0x0000006803157221 */ /* 0x000fe40000010000 */
[----:B------:R-:W-:Y:S02]  /*15020*/  MUFU.EX2 R3, R64 ;  /* 0x0000004000037308 */ /* 0x000fe40000000800 */
[----:B------:R-:W-:Y:S01]  /*15030*/  FADD.FTZ R122, R122, R21 ;  /* 0x000000157a7a7221 */ /* 0x000fe20000010000 */
[----:B------:R-:W-:Y:S01]  /*15040*/  HMMA.16816.F32 R72, R4, R14, R72 ;  /* 0x0000000e0448723c */ /* 0x000fe20000001848 */
[----:B------:R-:W2:Y:S01]  /*15050*/  LDSM.16.MT88.4 R12, [R152+0x9800] ;  /* 0x00980000980c783b */ /* 0x000ea20000004200 */
[----:B------:R-:W-:Y:S01]  /*15060*/  FFMA.FTZ R21, R50, UR8, -R51 ;  /* 0x0000000832157c23 */ /* 0x000fe20008010833 */
[----:B------:R-:W-:-:S03]  /*15070*/  FADD.FTZ R117, R117, R122 ;  /* 0x0000007a75757221 */ /* 0x000fc60000010000 */
[C---:B------:R-:W-:Y:S01]  /*15080*/  HMMA.16816.F32 R92, R4.reuse, R22, R92 ;  /* 0x00000016045c723c */ /* 0x040fe2000000185c */
[----:B------:R-:W-:Y:S01]  /*15090*/  FADD.FTZ R124, R124, R117 ;  /* 0x000000757c7c7221 */ /* 0x000fe20000010000 */
[----:B------:R-:W-:Y:S03]  /*150a0*/  MUFU.EX2 R21, R21 ;  /* 0x0000001500157308 */ /* 0x000fe60000000800 */
[----:B------:R-:W-:Y:S01]  /*150b0*/  FADD.FTZ R115, R115, R124 ;  /* 0x0000007c73737221 */ /* 0x000fe20000010000 */
[----:B------:R-:W-:Y:S01]  /*150c0*/  HMMA.16816.F32 R88, R4, R8, R88 ;  /* 0x000000080458723c */ /* 0x000fe20000001858 */
[----:B------:R-:W-:Y:S02]  /*150d0*/  FFMA.FTZ R22, R58, UR8, -R51 ;  /* 0x000000083a167c23 */ /* 0x000fe40008010833 */
[----:B------:R-:W-:-:S03]  /*150e0*/  FADD.FTZ R182, R182, R115 ;  /* 0x00000073b6b67221 */ /* 0x000fc60000010000 */
[C---:B------:R-:W-:Y:S01]  /*150f0*/  HMMA.16816.F32 R76, R4.reuse, R10, R76 ;  /* 0x0000000a044c723c */ /* 0x040fe2000000184c */
[----:B------:R-:W-:Y:S01]  /*15100*/  FADD.FTZ R133, R133, R182 ;  /* 0x000000b685857221 */ /* 0x000fe20000010000 */
[----:B------:R-:W3:Y:S01]  /*15110*/  LDSM.16.MT88.4 R8, [R150+0x9800] ;  /* 0x009800009608783b */ /* 0x000ee20000004200 */
[----:B------:R-:W4:Y:S02]  /*15120*/  MUFU.EX2 R22, R22 ;  /* 0x0000001600167308 */ /* 0x000f240000000800 */
[----:B------:R-:W-:Y:S01]  /*15130*/  FADD.FTZ R180, R180, R133 ;  /* 0x00000085b4b47221 */ /* 0x000fe20000010000 */
[----:B------:R-:W-:Y:S03]  /*15140*/  HMMA.16816.F32 R84, R4, R16, R84 ;  /* 0x000000100454723c */ /* 0x000fe60000001854 */
[----:B------:R-:W-:-:S03]  /*15150*/  FADD.FTZ R139, R139, R180 ;  /* 0x000000b48b8b7221 */ /* 0x000fc60000010000 */
[----:B------:R-:W-:Y:S01]  /*15160*/  HMMA.16816.F32 R80, R4, R18, R80 ;  /* 0x000000120450723c */ /* 0x000fe20000001850 */
[----:B------:R-:W-:Y:S01]  /*15170*/  FADD.FTZ R17, R135, R184 ;  /* 0x000000b887117221 */ /* 0x000fe20000010000 */
[----:B------:R-:W-:-:S03]  /*15180*/  FADD.FTZ R192, R192, R139 ;  /* 0x0000008bc0c07221 */ /* 0x000fc60000010000 */
[----:B------:R-:W-:Y:S01]  /*15190*/  FADD.FTZ R17, R134, R17 ;  /* 0x0000001186117221 */ /* 0x000fe20000010000 */
[----:B------:R-:W-:Y:S01]  /*151a0*/  FADD.FTZ R191, R191, R192 ;  /* 0x000000c0bfbf7221 */ /* 0x000fe20000010000 */
[----:B-1----:R-:W-:Y:S02]  /*151b0*/  F2FP.F16.F32.PACK_AB R4, R27, R26 ;  /* 0x0000001a1b04723e */ /* 0x002fe400000000ff */
[----:B------:R-:W-:Y:S01]  /*151c0*/  FADD.FTZ R30, R194, R17 ;  /* 0x00000011c21e7221 */ /* 0x000fe20000010000 */
[----:B------:R-:W-:Y:S01]  /*151d0*/  FADD.FTZ R60, R60, R191 ;  /* 0x000000bf3c3c7221 */ /* 0x000fe20000010000 */
[----:B----4-:R-:W-:Y:S01]  /*151e0*/  F2FP.F16.F32.PACK_AB R5, R22, R3 ;  /* 0x000000031605723e */ /* 0x010fe200000000ff */
[----:B------:R-:W1:Y:S01]  /*151f0*/  LDSM.16.MT88.4 R16, [R149+0x9800] ;  /* 0x009800009510783b */ /* 0x000e620000004200 */
[----:B------:R-:W-:Y:S01]  /*15200*/  FADD.FTZ R30, R193, R30 ;  /* 0x0000001ec11e7221 */ /* 0x000fe20000010000 */
[----:B------:R-:W-:Y:S01]  /*15210*/  F2FP.F16.F32.PACK_AB R6, R177, R20 ;  /* 0x00000014b106723e */ /* 0x000fe200000000ff */
[----:B------:R-:W-:Y:S01]  /*15220*/  FADD.FTZ R61, R61, R60 ;  /* 0x0000003c3d3d7221 */ /* 0x000fe20000010000 */
[----:B------:R-:W-:Y:S01]  /*15230*/  F2FP.F16.F32.PACK_AB R7, R21, R2 ;  /* 0x000000021507723e */ /* 0x000fe200000000ff */
[----:B------:R-:W-:-:S02]  /*15240*/  FADD.FTZ R189, R189, R30 ;  /* 0x0000001ebdbd7221 */ /* 0x000fc40000010000 */
[----:B------:R-:W-:Y:S02]  /*15250*/  FADD.FTZ R138, R138, R61 ;  /* 0x0000003d8a8a7221 */ /* 0x000fe40000010000 */
[----:B------:R-:W-:Y:S02]  /*15260*/  FADD.FTZ R188, R188, R189 ;  /* 0x000000bdbcbc7221 */ /* 0x000fe40000010000 */
[----:B--2---:R-:W-:Y:S01]  /*15270*/  HMMA.16816.F32 R96, R4, R12, R96 ;  /* 0x0000000c0460723c */ /* 0x004fe20000001860 */
[----:B------:R-:W-:Y:S01]  /*15280*/  FADD.FTZ R175, R175, R138 ;  /* 0x0000008aafaf7221 */ /* 0x000fe20000010000 */
[----:B------:R-:W-:-:S03]  /*15290*/  FADD.FTZ R23, R137, R188 ;  /* 0x000000bc89177221 */ /* 0x000fc60000010000 */
[----:B------:R-:W-:Y:S01]  /*152a0*/  FADD.FTZ R52, R52, R175 ;  /* 0x000000af34347221 */ /* 0x000fe20000010000 */
[----:B------:R-:W-:Y:S01]  /*152b0*/  HMMA.16816.F32 R92, R4, R14, R92 ;  /* 0x0000000e045c723c */ /* 0x000fe2000000185c */
[----:B------:R-:W2:Y:S01]  /*152c0*/  LDSM.16.MT88.4 R12, [R148+0x9800] ;  /* 0x00980000940c783b */ /* 0x000ea20000004200 */
[----:B------:R-:W-:Y:S01]  /*152d0*/  FADD.FTZ R23, R190, R23 ;  /* 0x00000017be177221 */ /* 0x000fe20000010000 */
[----:B------:R-:W-:-:S03]  /*152e0*/  FADD.FTZ R53, R53, R52 ;  /* 0x0000003435357221 */ /* 0x000fc60000010000 */
[----:B------:R-:W-:Y:S01]  /*152f0*/  FADD.FTZ R62, R62, R23 ;  /* 0x000000173e3e7221 */ /* 0x000fe20000010000 */
[----:B---3--:R-:W-:Y:S03]  /*15300*/  HMMA.16816.F32 R72, R4, R10, R72 ;  /* 0x0000000a0448723c */ /* 0x008fe60000001848 */
[----:B------:R-:W-:-:S03]  /*15310*/  FADD.FTZ R63, R63, R62 ;  /* 0x0000003e3f3f7221 */ /* 0x000fc60000010000 */
[----:B------:R-:W-:Y:S01]  /*15320*/  HMMA.16816.F32 R68, R4, R8, R68 ;  /* 0x000000080444723c */ /* 0x000fe20000001844 */
[----:B------:R-:W-:-:S04]  /*15330*/  FADD.FTZ R10, R44, R53 ;  /* 0x000000352c0a7221 */ /* 0x000fc80000010000 */
        /* <DEDUP_REMOVED lines=21> */
[----:B------:R-:W-:Y:S02]  /*15490*/  FADD.FTZ R26, R26, R35 ;  /* 0x000000231a1a7221 */ /* 0x000fe40000010000 */
[----:B------:R-:W-:Y:S01]  /*154a0*/  FADD.FTZ R2, R2, R3 ;  /* 0x0000000302027221 */ /* 0x000fe20000010000 */
[----:B------:R-:W-:Y:S01]  /*154b0*/  MOV R3, R49 ;  /* 0x0000003100037202 */ /* 0x000fe20000000f00 */
[----:B------:R-:W-:-:S02]  /*154c0*/  FADD.FTZ R27, R27, R26 ;  /* 0x0000001a1b1b7221 */ /* 0x000fc40000010000 */
[----:B------:R-:W-:Y:S01]  /*154d0*/  FADD.FTZ R176, R21, R2 ;  /* 0x0000000215b07221 */ /* 0x000fe20000010000 */
[----:B------:R-:W-:Y:S01]  /*154e0*/  MOV R2, R48 ;  /* 0x0000003000027202 */ /* 0x000fe20000000f00 */
[----:B------:R-:W-:-:S04]  /*154f0*/  FADD.FTZ R20, R20, R27 ;  /* 0x0000001b14147221 */ /* 0x000fc80000010000 */
[----:B------:R-:W-:-:S07]  /*15500*/  FADD.FTZ R177, R177, R20 ;  /* 0x00000014b1b17221 */ /* 0x000fce0000010000 */
.L_x_6927:
        /* <DEDUP_REMOVED lines=11> */
.L_x_6939:
        /* <DEDUP_REMOVED lines=71> */
.L_x_6936:
        /* <DEDUP_REMOVED lines=60> */
[----:B------:R-:W-:Y:S01]  /*15df0*/  @!P0 LEA R32, P1, R26, R178, 0x1 ;  /* 0x000000b21a208211 */ /* 0x000fe200078208ff */
[----:B------:R-:W-:Y:S01]  /*15e00*/  IMAD.MOV.U32 R178, RZ, RZ, R2 ;  /* 0x000000ffffb27224 */ /* 0x000fe200078e0002 */
[-C--:B------:R-:W-:Y:S01]  /*15e10*/  @!P0 LEA.HI.X R21, R30, R179.reuse, R16, 0x1, P2 ;  /* 0x000000b31e158211 */ /* 0x080fe200010f0c10 */
[----:B------:R-:W-:Y:S01]  /*15e20*/  @!PT LDS RZ, [RZ] ;  /* 0x00000000fffff984 */ /* 0x000fe20000000800 */
[----:B------:R-:W-:Y:S01]  /*15e30*/  @!PT LDS RZ, [RZ] ;  /* 0x00000000fffff984 */ /* 0x000fe20000000800 */
[----:B------:R-:W-:Y:S01]  /*15e40*/  @!PT LDS RZ, [RZ] ;  /* 0x00000000fffff984 */ /* 0x000fe20000000800 */
[----:B------:R1:W-:Y:S01]  /*15e50*/  @!P0 LDGSTS.E.BYPASS.LTC128B.128 [R168+0x8800], desc[UR6][R18.64] ;  /* 0x0880000012a88fae */ /* 0x0003e2000b901d46 */
[----:B------:R-:W-:Y:S01]  /*15e60*/  @!P0 LEA.HI.X R33, R26, R179, R17, 0x1, P1 ;  /* 0x000000b31a218211 */ /* 0x000fe200008f0c11 */
[----:B------:R-:W-:Y:S01]  /*15e70*/  IMAD.MOV.U32 R179, RZ, RZ, R3 ;  /* 0x000000ffffb37224 */ /* 0x000fe200078e0003 */
[----:B------:R-:W-:Y:S01]  /*15e80*/  ISETP.GE.AND P1, PT, R171, 0x2, PT ;  /* 0x00000002ab00780c */ /* 0x000fe20003f26270 */
        /* <DEDUP_REMOVED lines=13> */
[----:B------:R-:W2:Y:S04]  /*15f60*/  LDSM.16.M88.4 R116, [R157+0x3000] ;  /* 0x003000009d74783b */ /* 0x000ea80000000200 */
[----:B------:R-:W3:Y:S04]  /*15f70*/  LDSM.16.M88.4 R120, [R157+0x3800] ;  /* 0x003800009d78783b */ /* 0x000ee80000000200 */
[----:B------:R-:W0:Y:S04]  /*15f80*/  LDGDEPBAR ;  /* 0x00000000000079af */ /* 0x000e280000000000 */
[----:B------:R-:W3:Y:S04]  /*15f90*/  LDSM.16.M88.4 R124, [R157+0x4000] ;  /* 0x004000009d7c783b */ /* 0x000ee80000000200 */
[----:B------:R-:W3:Y:S04]  /*15fa0*/  LDSM.16.M88.4 R128, [R157+0x4800] ;  /* 0x004800009d80783b */ /* 0x000ee80000000200 */
[----:B------:R-:W3:Y:S04]  /*15fb0*/  LDSM.16.M88.4 R132, [R157+0x5000] ;  /* 0x005000009d84783b */ /* 0x000ee80000000200 */
[----:B------:R-:W3:Y:S01]  /*15fc0*/  LDSM.16.M88.4 R136, [R157+0x5800] ;  /* 0x005800009d88783b */ /* 0x000ee20000000200 */
[C---:B----4-:R-:W-:Y:S06]  /*15fd0*/  HMMA.16816.F32 R4, R104.reuse, R108, RZ ;  /* 0x0000006c6804723c */ /* 0x050fec00000018ff */
[C---:B------:R-:W-:Y:S01]  /*15fe0*/  HMMA.16816.F32 R8, R104.reuse, R110, RZ ;  /* 0x0000006e6808723c */ /* 0x040fe200000018ff */
[----:B------:R-:W-:Y:S05]  /*15ff0*/  LDSM.16.M88.4 R108, [R156] ;  /* 0x000000009c6c783b */ /* 0x000fea0000000200 */
[C---:B-----5:R-:W-:Y:S06]  /*16000*/  HMMA.16816.F32 R12, R104.reuse, R112, RZ ;  /* 0x00000070680c723c */ /* 0x060fec00000018ff */
[C---:B-1----:R-:W-:Y:S01]  /*16010*/  HMMA.16816.F32 R16, R104.reuse, R114, RZ ;  /* 0x000000726810723c */ /* 0x042fe200000018ff */
[----:B------:R-:W1:Y:S05]  /*16020*/  LDSM.16.M88.4 R112, [R151+0x2000] ;  /* 0x002000009770783b */ /* 0x000e6a0000000200 */
[C---:B--2---:R-:W-:Y:S06]  /*16030*/  HMMA.16816.F32 R20, R104.reuse, R116, RZ ;  /* 0x000000746814723c */ /* 0x044fec00000018ff */
[C---:B------:R-:W-:Y:S01]  /*16040*/  HMMA.16816.F32 R24, R104.reuse, R118, RZ ;  /* 0x000000766818723c */ /* 0x040fe200000018ff */
[----:B------:R-:W2:Y:S05]  /*16050*/  LDSM.16.M88.4 R116, [R151+0x2800] ;  /* 0x002800009774783b */ /* 0x000eaa0000000200 */
[C---:B---3--:R-:W-:Y:S06]  /*16060*/  HMMA.16816.F32 R28, R104.reuse, R120, RZ ;  /* 0x00000078681c723c */ /* 0x048fec00000018ff */
        /* <DEDUP_REMOVED lines=33> */
[----:B------:R-:W-:Y:S01]  /*16280*/  HMMA.16816.F32 R64, R108, R106, R64 ;  /* 0x0000006a6c40723c */ /* 0x000fe20000001840 */
[----:B------:R-:W3:Y:S04]  /*16290*/  LDSM.16.M88.4 R104, [R146] ;  /* 0x000000009268783b */ /* 0x000ee80000000200 */
[----:B------:R-:W4:Y:S01]  /*162a0*/  LDSM.16.M88.4 R108, [R145] ;  /* 0x00000000916c783b */ /* 0x000f220000000200 */
        /* <DEDUP_REMOVED lines=88> */
[----:B------:R-:W-:Y:S02]  /*16830*/  ISETP.NE.AND P1, PT, R105, RZ, PT ;  /* 0x000000ff6900720c */ /* 0x000fe40003f25270 */
[-C--:B------:R-:W-:Y:S02]  /*16840*/  ISETP.GE.U32.AND P4, PT, R107, R2.reuse, PT ;  /* 0x000000026b00720c */ /* 0x080fe40003f86070 */
[----:B------:R-:W-:Y:S01]  /*16850*/  ISETP.GE.U32.AND P5, PT, R108, R2, PT ;  /* 0x000000026c00720c */ /* 0x000fe20003fa6070 */
[----:B------:R-:W1:Y:S01]  /*16860*/  LDC R107, c[0x0][0x24c] ;  /* 0x00009300ff6b7b82 */ /* 0x000e620000000800 */
[----:B------:R-:W-:Y:S09]  /*16870*/  LOP3.LUT R2, RZ, R105, RZ, 0x33, !PT ;  /* 0x00000069ff027212 */ /* 0x000ff200078e33ff */
        /* <DEDUP_REMOVED lines=26> */
.L_x_6938:
[----:B------:R1:W-:Y:S01]  /*16a20*/  @P0 STS.128 [R168+0x2000], RZ ;  /* 0x002000ffa8000388 */ /* 0x0003e20000000c00 */
[----:B------:R-:W-:Y:S01]  /*16a30*/  LEA R122, P2, R108, R170, 0x1 ;  /* 0x000000aa6c7a7211 */ /* 0x000fe200078408ff */
[----:B------:R-:W4:Y:S01]  /*16a40*/  @!P0 LDC R107, c[0x0][0x24c] ;  /* 0x00009300ff6b8b82 */ /* 0x000f220000000800 */
        /* <DEDUP_REMOVED lines=84> */
.L_x_6937:
[----:B------:R-:W-:Y:S01]  /*16f90*/  IADD3 R116, R171, -0x1, RZ ;  /* 0xffffffffab747810 */ /* 0x000fe20007ffe0ff */
[----:B------:R-:W-:Y:S03]  /*16fa0*/  LDSM.16.MT88.4 R112, [R149+0x6000] ;  /* 0x006000009570783b */ /* 0x000fe60000004200 */
[----:B-1----:R-:W-:Y:S04]  /*16fb0*/  LEA R2, R116, R173, 0x7 ;  /* 0x000000ad74027211 */ /* 0x002fe800078e38ff */
[C---:B------:R-:W-:Y:S02]  /*16fc0*/  IADD3 R3, R2.reuse, 0x8, RZ ;  /* 0x0000000802037810 */ /* 0x040fe40007ffe0ff */
[C---:B------:R-:W-:Y:S02]  /*16fd0*/  IADD3 R104, R2.reuse, 0x9, RZ ;  /* 0x0000000902687810 */ /* 0x040fe40007ffe0ff */
[----:B------:R-:W-:Y:S02]  /*16fe0*/  I2FP.F32.S32 R3, R3 ;  /* 0x0000000300037245 */ /* 0x000fe40000201400 */
[----:B------:R-:W-:Y:S02]  /*16ff0*/  I2FP.F32.S32 R104, R104 ;  /* 0x0000006800687245 */ /* 0x000fe40000201400 */
[----:B------:R-:W-:Y:S01]  /*17000*/  IADD3 R106, R2, 0x1, RZ ;  /* 0x00000001026a7810 */ /* 0x000fe20007ffe0ff */
[CC--:B------:R-:W-:Y:S01]  /*17010*/  FFMA.FTZ R10, R0.reuse, R3.reuse, R10 ;  /* 0x00000003000a7223 */ /* 0x0c0fe2000001000a */
[----:B------:R-:W-:Y:S01]  /*17020*/  I2FP.F32.S32 R105, R2 ;  /* 0x0000000200697245 */ /* 0x000fe20000201400 */
[C---:B------:R-:W-:Y:S01]  /*17030*/  FFMA.FTZ R8, R0.reuse, R3, R8 ;  /* 0x0000000300087223 */ /* 0x040fe20000010008 */
[CC--:B------:R-:W-:Y:S01]  /*17040*/  FFMA.FTZ R11, R0.reuse, R104.reuse, R11 ;  /* 0x00000068000b7223 */ /* 0x0c0fe2000001000b */
[C---:B------:R-:W-:Y:S01]  /*17050*/  FFMA.FTZ R9, R0.reuse, R104, R9 ;  /* 0x0000006800097223 */ /* 0x040fe20000010009 */
[----:B------:R-:W-:Y:S01]  /*17060*/  I2FP.F32.S32 R106, R106 ;  /* 0x0000006a006a7245 */ /* 0x000fe20000201400 */
[-C--:B------:R-:W-:Y:S01]  /*17070*/  FFMA.FTZ R6, R0, R105.reuse, R6 ;  /* 0x0000006900067223 */ /* 0x080fe20000010006 */
[----:B------:R-:W-:Y:S01]  /*17080*/  IADD3 R3, R2, 0x18, RZ ;  /* 0x0000001802037810 */ /* 0x000fe20007ffe0ff */
[----:B------:R-:W-:Y:S01]  /*17090*/  FFMA.FTZ R4, R0, R105, R4 ;  /* 0x0000006900047223 */ /* 0x000fe20000010004 */
[----:B------:R-:W-:Y:S01]  /*170a0*/  IADD3 R104, R2, 0x19, RZ ;  /* 0x0000001902687810 */ /* 0x000fe20007ffe0ff */
[-C--:B------:R-:W-:Y:S01]  /*170b0*/  FFMA.FTZ R7, R0, R106.reuse, R7 ;  /* 0x0000006a00077223 */ /* 0x080fe20000010007 */
[----:B------:R-:W-:Y:S01]  /*170c0*/  IADD3 R105, R2, 0x10, RZ ;  /* 0x0000001002697810 */ /* 0x000fe20007ffe0ff */
[----:B------:R-:W-:Y:S01]  /*170d0*/  FFMA.FTZ R5, R0, R106, R5 ;  /* 0x0000006a00057223 */ /* 0x000fe20000010005 */
[----:B------:R-:W-:Y:S02]  /*170e0*/  I2FP.F32.S32 R3, R3 ;  /* 0x0000000300037245 */ /* 0x000fe40000201400 */
[----:B------:R-:W-:Y:S02]  /*170f0*/  I2FP.F32.S32 R104, R104 ;  /* 0x0000006800687245 */ /* 0x000fe40000201400 */
[----:B------:R-:W-:Y:S01]  /*17100*/  IADD3 R106, R2, 0x11, RZ ;  /* 0x00000011026a7810 */ /* 0x000fe20007ffe0ff */
[C---:B------:R-:W-:Y:S01]  /*17110*/  FFMA.FTZ R16, R0.reuse, R3, R16 ;  /* 0x0000000300107223 */ /* 0x040fe20000010010 */
[----:B------:R-:W-:Y:S01]  /*17120*/  I2FP.F32.S32 R105, R105 ;  /* 0x0000006900697245 */ /* 0x000fe20000201400 */
[C---:B------:R-:W-:Y:S01]  /*17130*/  FFMA.FTZ R18, R0.reuse, R3, R18 ;  /* 0x0000000300127223 */ /* 0x040fe20000010012 */
[----:B------:R-:W-:Y:S01]  /*17140*/  I2FP.F32.S32 R106, R106 ;  /* 0x0000006a006a7245 */ /* 0x000fe20000201400 */
[CC--:B------:R-:W-:Y:S01]  /*17150*/  FFMA.FTZ R19, R0.reuse, R104.reuse, R19 ;  /* 0x0000006800137223 */ /* 0x0c0fe20000010013 */
[----:B------:R-:W-:Y:S01]  /*17160*/  FFMA.FTZ R17, R0, R104, R17 ;  /* 0x0000006800117223 */ /* 0x000fe20000010011 */
[----:B------:R-:W-:Y:S01]  /*17170*/  IADD3 R3, R2, 0x28, RZ ;  /* 0x0000002802037810 */ /* 0x000fe20007ffe0ff */
[-C--:B------:R-:W-:Y:S01]  /*17180*/  FFMA.FTZ R14, R0, R105.reuse, R14 ;  /* 0x00000069000e7223 */ /* 0x080fe2000001000e */
[----:B------:R-:W-:Y:S01]  /*17190*/  IADD3 R104, R2, 0x29, RZ ;  /* 0x0000002902687810 */ /* 0x000fe20007ffe0ff */
[----:B------:R-:W-:Y:S01]  /*171a0*/  FFMA.FTZ R12, R0, R105, R12 ;  /* 0x00000069000c7223 */ /* 0x000fe2000001000c */
[----:B------:R-:W-:Y:S01]  /*171b0*/  IADD3 R105, R2, 0x20, RZ ;  /* 0x0000002002697810 */ /* 0x000fe20007ffe0ff */
[CC--:B------:R-:W-:Y:S01]  /*171c0*/  FFMA.FTZ R15, R0.reuse, R106.reuse, R15 ;  /* 0x0000006a000f7223 */ /* 0x0c0fe2000001000f */
[----:B------:R-:W-:Y:S01]  /*171d0*/  I2FP.F32.S32 R3, R3 ;  /* 0x0000000300037245 */ /* 0x000fe20000201400 */
[----:B------:R-:W-:Y:S01]  /*171e0*/  FFMA.FTZ R13, R0, R106, R13 ;  /* 0x0000006a000d7223 */ /* 0x000fe2000001000d */
[----:B------:R-:W-:Y:S02]  /*171f0*/  I2FP.F32.S32 R104, R104 ;  /* 0x0000006800687245 */ /* 0x000fe40000201400 */
[----:B------:R-:W-:Y:S01]  /*17200*/  IADD3 R106, R2, 0x21, RZ ;  /* 0x00000021026a7810 */ /* 0x000fe20007ffe0ff */
[C---:B------:R-:W-:Y:S01]  /*17210*/  FFMA.FTZ R26, R0.reuse, R3, R26 ;  /* 0x00000003001a7223 */ /* 0x040fe2000001001a */
[----:B------:R-:W-:Y:S01]  /*17220*/  I2FP.F32.S32 R105, R105 ;  /* 0x0000006900697245 */ /* 0x000fe20000201400 */
[C---:B------:R-:W-:Y:S01]  /*17230*/  FFMA.FTZ R24, R0.reuse, R3, R24 ;  /* 0x0000000300187223 */ /* 0x040fe20000010018 */
[CC--:B------:R-:W-:Y:S01]  /*17240*/  FFMA.FTZ R27, R0.reuse, R104.reuse, R27 ;  /* 0x00000068001b7223 */ /* 0x0c0fe2000001001b */
[----:B------:R-:W-:Y:S01]  /*17250*/  FFMA.FTZ R25, R0, R104, R25 ;  /* 0x0000006800197223 */ /* 0x000fe20000010019 */
[----:B------:R-:W-:Y:S01]  /*17260*/  IADD3 R3, R2, 0x31, RZ ;  /* 0x0000003102037810 */ /* 0x000fe20007ffe0ff */
[CC--:B------:R-:W-:Y:S01]  /*17270*/  FFMA.FTZ R22, R0.reuse, R105.reuse, R22 ;  /* 0x0000006900167223 */ /* 0x0c0fe20000010016 */
[----:B------:R-:W-:Y:S01]  /*17280*/  I2FP.F32.S32 R106, R106 ;  /* 0x0000006a006a7245 */ /* 0x000fe20000201400 */
[----:B------:R-:W-:Y:S01]  /*17290*/  FFMA.FTZ R20, R0, R105, R20 ;  /* 0x0000006900147223 */ /* 0x000fe20000010014 */
[C---:B------:R-:W-:Y:S02]  /*172a0*/  IADD3 R104, R2.reuse, 0x39, RZ ;  /* 0x0000003902687810 */ /* 0x040fe40007ffe0ff */
[----:B------:R-:W-:Y:S01]  /*172b0*/  IADD3 R105, R2, 0x38, RZ ;  /* 0x0000003802697810 */ /* 0x000fe20007ffe0ff */
[CC--:B------:R-:W-:Y:S01]  /*172c0*/  FFMA.FTZ R23, R0.reuse, R106.reuse, R23 ;  /* 0x0000006a00177223 */ /* 0x0c0fe20000010017 */
[----:B------:R-:W-:Y:S01]  /*172d0*/  I2FP.F32.S32 R3, R3 ;  /* 0x0000000300037245 */ /* 0x000fe20000201400 */
[----:B------:R-:W-:Y:S01]  /*172e0*/  FFMA.FTZ R21, R0, R106, R21 ;  /* 0x0000006a00157223 */ /* 0x000fe20000010015 */
        /* <DEDUP_REMOVED lines=16> */
[C---:B------:R-:W-:Y:S01]  /*173f0*/  FFMA.FTZ R28, R0.reuse, R107, R28 ;  /* 0x0000006b001c7223 */ /* 0x040fe2000001001c */
[----:B------:R-:W-:Y:S01]  /*17400*/  FMNMX.FTZ R109, R7, R106, !PT ;  /* 0x0000006a076d7209 */ /* 0x000fe20007810000 */
[CC--:B------:R-:W-:Y:S01]  /*17410*/  FFMA.FTZ R38, R0.reuse, R3.reuse, R38 ;  /* 0x0000000300267223 */ /* 0x0c0fe20000010026 */
[----:B------:R-:W-:Y:S01]  /*17420*/  FMNMX.FTZ R107, R5, R104, !PT ;  /* 0x00000068056b7209 */ /* 0x000fe20007810000 */
[----:B------:R-:W-:Y:S01]  /*17430*/  FFMA.FTZ R36, R0, R3, R36 ;  /* 0x0000000300247223 */ /* 0x000fe20000010024 */
        /* <DEDUP_REMOVED lines=24> */
[----:B------:R-:W-:Y:S01]  /*175c0*/  FFMA.FTZ R46, R0, R105, R46 ;  /* 0x00000069002e7223 */ /* 0x000fe2000001002e */
[----:B------:R-:W-:Y:S01]  /*175d0*/  FMNMX.FTZ R106, R20, R107, !PT ;  /* 0x0000006b146a7209 */ /* 0x000fe20007810000 */
[C---:B------:R-:W-:Y:S01]  /*175e0*/  FFMA.FTZ R44, R0.reuse, R105, R44 ;  /* 0x00000069002c7223 */ /* 0x040fe2000001002c */
[----:B------:R-:W-:Y:S01]  /*175f0*/  FMNMX.FTZ R107, R23, R108, !PT ;  /* 0x0000006c176b7209 */ /* 0x000fe20007810000 */
[C---:B------:R-:W-:Y:S01]  /*17600*/  FFMA.FTZ R43, R0.reuse, R104, R43 ;  /* 0x00000068002b7223 */ /* 0x040fe2000001002b */
        /* <DEDUP_REMOVED lines=21> */
[----:B------:R-:W-:Y:S01]  /*17760*/  FFMA.FTZ R48, R0, R3, R48 ;  /* 0x0000000300307223 */ /* 0x000fe20000010030 */
[----:B------:R-:W-:Y:S01]  /*17770*/  IADD3 R3, R2, 0x60, RZ ;  /* 0x0000006002037810 */ /* 0x000fe20007ffe0ff */
[CC--:B------:R-:W-:Y:S01]  /*17780*/  FFMA.FTZ R51, R0.reuse, R105.reuse, R51 ;  /* 0x0000006900337223 */ /* 0x0c0fe20000010033 */
        /* <DEDUP_REMOVED lines=14> */
[----:B------:R-:W-:Y:S02]  /*17870*/  FMNMX.FTZ R107, R41, R106, !PT ;  /* 0x0000006a296b7209 */ /* 0x000fe40007810000 */
[----:B------:R-:W-:Y:S02]  /*17880*/  IADD3 R104, R2, 0x61, RZ ;  /* 0x0000006102687810 */ /* 0x000fe40007ffe0ff */
[----:B------:R-:W-:Y:S02]  /*17890*/  I2FP.F32.S32 R105, R105 ;  /* 0x0000006900697245 */ /* 0x000fe40000201400 */
[----:B------:R-:W-:Y:S02]  /*178a0*/  FMNMX.FTZ R108, R46, R3, !PT ;  /* 0x000000032e6c7209 */ /* 0x000fe40007810000 */
[----:B------:R-:W-:Y:S01]  /*178b0*/  I2FP.F32.S32 R104, R104 ;  /* 0x0000006800687245 */ /* 0x000fe20000201400 */
        /* <DEDUP_REMOVED lines=10> */
[----:B------:R-:W-:Y:S02]  /*17960*/  IADD3 R3, R2, 0x70, RZ ;  /* 0x0000007002037810 */ /* 0x000fe40007ffe0ff */
[----:B------:R-:W-:Y:S02]  /*17970*/  I2FP.F32.S32 R104, R104 ;  /* 0x0000006800687245 */ /* 0x000fe40000201400 */
[----:B------:R-:W-:Y:S02]  /*17980*/  FMNMX.FTZ R105, R51, R108, !PT ;  /* 0x0000006c33697209 */ /* 0x000fe40007810000 */
[----:B------:R-:W-:Y:S01]  /*17990*/  I2FP.F32.S32 R3, R3 ;  /* 0x0000000300037245 */ /* 0x000fe20000201400 */
[C---:B------:R-:W-:Y:S01]  /*179a0*/  FFMA.FTZ R59, R0.reuse, R104, R59 ;  /* 0x00000068003b7223 */ /* 0x040fe2000001003b */
[----:B------:R-:W-:Y:S01]  /*179b0*/  FMNMX.FTZ R107, R49, R106, !PT ;  /* 0x0000006a316b7209 */ /* 0x000fe20007810000 */
[----:B------:R-:W-:Y:S01]  /*179c0*/  FFMA.FTZ R57, R0, R104, R57 ;  /* 0x0000006800397223 */ /* 0x000fe20000010039 */
[----:B------:R-:W-:Y:S01]  /*179d0*/  FMNMX.FTZ R106, R54, R105, !PT ;  /* 0x00000069366a7209 */ /* 0x000fe20007810000 */
[----:B------:R-:W-:Y:S01]  /*179e0*/  FFMA.FTZ R62, R0, R3, R62 ;  /* 0x00000003003e7223 */ /* 0x000fe2000001003e */
[----:B------:R-:W-:Y:S01]  /*179f0*/  FMNMX.FTZ R104, R52, R107, !PT ;  /* 0x0000006b34687209 */ /* 0x000fe20007810000 */
[----:B------:R-:W-:Y:S01]  /*17a00*/  FFMA.FTZ R60, R0, R3, R60 ;  /* 0x00000003003c7223 */ /* 0x000fe2000001003c */
[C---:B------:R-:W-:Y:S02]  /*17a10*/  IADD3 R3, R2.reuse, 0x71, RZ ;  /* 0x0000007102037810 */ /* 0x040fe40007ffe0ff */
        /* <DEDUP_REMOVED lines=9> */
[----:B------:R-:W-:Y:S02]  /*17ab0*/  FMNMX.FTZ R107, R59, R106, !PT ;  /* 0x0000006a3b6b7209 */ /* 0x000fe40007810000 */
[----:B------:R-:W-:Y:S02]  /*17ac0*/  FMNMX.FTZ R3, R57, R2, !PT ;  /* 0x0000000239037209 */ /* 0x000fe40007810000 */
[----:B------:R-:W-:Y:S02]  /*17ad0*/  I2FP.F32.S32 R105, R105 ;  /* 0x0000006900697245 */ /* 0x000fe40000201400 */
[----:B------:R-:W-:Y:S02]  /*17ae0*/  FMNMX.FTZ R106, R62, R107, !PT ;  /* 0x0000006b3e6a7209 */ /* 0x000fe40007810000 */
[----:B------:R-:W-:Y:S01]  /*17af0*/  FMNMX.FTZ R2, R60, R3, !PT ;  /* 0x000000033c027209 */ /* 0x000fe20007810000 */
[CC--:B------:R-:W-:Y:S01]  /*17b00*/  FFMA.FTZ R64, R0.reuse, R105.reuse, R64 ;  /* 0x0000006900407223 */ /* 0x0c0fe20000010040 */
[----:B------:R-:W-:Y:S01]  /*17b10*/  I2FP.F32.S32 R104, R104 ;  /* 0x0000006800687245 */ /* 0x000fe20000201400 */
[C---:B------:R-:W-:Y:S01]  /*17b20*/  FFMA.FTZ R66, R0.reuse, R105, R66 ;  /* 0x0000006900427223 */ /* 0x040fe20000010042 */
[----:B------:R-:W-:Y:S02]  /*17b30*/  FMNMX.FTZ R109, R61, R2, !PT ;  /* 0x000000023d6d7209 */ /* 0x000fe40007810000 */
[----:B------:R-:W-:Y:S01]  /*17b40*/  FMNMX.FTZ R3, R63, R106, !PT ;  /* 0x0000006a3f037209 */ /* 0x000fe20007810000 */
[CC--:B------:R-:W-:Y:S01]  /*17b50*/  FFMA.FTZ R67, R0.reuse, R104.reuse, R67 ;  /* 0x0000006800437223 */ /* 0x0c0fe20000010043 */
        /* <DEDUP_REMOVED lines=9> */
[----:B------:R-:W-:Y:S08]  /*17bf0*/  LDSM.16.MT88.4 R108, [R150+0x6000] ;  /* 0x00600000966c783b */ /* 0x000ff00000004200 */
[----:B------:R-:W1:Y:S08]  /*17c00*/  SHFL.BFLY PT, R2, R107, 0x1, 0x1f ;  /* 0x0c201f006b027f89 */ /* 0x000e7000000e0000 */
[----:B------:R-:W2:Y:S01]  /*17c10*/  SHFL.BFLY PT, R3, R106, 0x1, 0x1f ;  /* 0x0c201f006a037f89 */ /* 0x000ea200000e0000 */
[----:B-1----:R-:W-:Y:S02]  /*17c20*/  FMNMX.FTZ R2, R107, R2, !PT ;  /* 0x000000026b027209 */ /* 0x002fe40007810000 */
[----:B--2---:R-:W-:Y:S03]  /*17c30*/  FMNMX.FTZ R3, R106, R3, !PT ;  /* 0x000000036a037209 */ /* 0x004fe60007810000 */
[C---:B------:R-:W-:Y:S01]  /*17c40*/  FADD.FTZ R103, -R2.reuse, R103 ;  /* 0x0000006702677221 */ /* 0x040fe20000010100 */
[C---:B------:R-:W-:Y:S01]  /*17c50*/  FMUL.FTZ R118, R2.reuse, UR4 ;  /* 0x0000000402767c20 */ /* 0x040fe20008410000 */
[----:B------:R-:W-:Y:S01]  /*17c60*/  FSETP.NEU.FTZ.AND P0, PT, R2, -INF , PT ;  /* 0xff8000000200780b */ /* 0x000fe20003f1d000 */
[----:B------:R-:W-:Y:S01]  /*17c70*/  FADD.FTZ R102, -R3, R102 ;  /* 0x0000006603667221 */ /* 0x000fe20000010100 */
[----:B------:R-:W-:Y:S02]  /*17c80*/  FMUL.FTZ R104, R103, UR4 ;  /* 0x0000000467687c20 */ /* 0x000fe40008410000 */
[----:B------:R-:W-:Y:S01]  /*17c90*/  FSEL R118, R118, RZ, P0 ;  /* 0x000000ff76767208 */ /* 0x000fe20000000000 */
[C---:B------:R-:W-:Y:S01]  /*17ca0*/  FMUL.FTZ R117, R3.reuse, UR4 ;  /* 0x0000000403757c20 */ /* 0x040fe20008410000 */
[----:B------:R-:W-:Y:S01]  /*17cb0*/  FMUL.FTZ R105, R102, UR4 ;  /* 0x0000000466697c20 */ /* 0x000fe20008410000 */
[----:B------:R-:W1:Y:S01]  /*17cc0*/  MUFU.EX2 R103, R104 ;  /* 0x0000006800677308 */ /* 0x000e620000000800 */
[----:B------:R-:W-:Y:S01]  /*17cd0*/  FSETP.NEU.FTZ.AND P0, PT, R3, -INF , PT ;  /* 0xff8000000300780b */ /* 0x000fe20003f1d000 */
[--C-:B------:R-:W-:Y:S01]  /*17ce0*/  FFMA.FTZ R121, R10, UR4, -R118.reuse ;  /* 0x000000040a797c23 */ /* 0x100fe20008010876 */
[--C-:B------:R-:W-:Y:S01]  /*17cf0*/  FFMA.FTZ R120, R11, UR4, -R118.reuse ;  /* 0x000000040b787c23 */ /* 0x100fe20008010876 */
[--C-:B------:R-:W-:Y:S01]  /*17d00*/  FFMA.FTZ R124, R14, UR4, -R118.reuse ;  /* 0x000000040e7c7c23 */ /* 0x100fe20008010876 */
[----:B------:R-:W-:Y:S01]  /*17d10*/  FSEL R117, R117, RZ, P0 ;  /* 0x000000ff75757208 */ /* 0x000fe20000000000 */
[--C-:B------:R-:W-:Y:S01]  /*17d20*/  FFMA.FTZ R125, R15, UR4, -R118.reuse ;  /* 0x000000040f7d7c23 */ /* 0x100fe20008010876 */
[--C-:B------:R-:W-:Y:S03]  /*17d30*/  FFMA.FTZ R130, R6, UR4, -R118.reuse ;  /* 0x0000000406827c23 */ /* 0x100fe60008010876 */
[----:B------:R2:W3:Y:S01]  /*17d40*/  MUFU.EX2 R102, R105 ;  /* 0x0000006900667308 */ /* 0x0004e20000000800 */
        /* <DEDUP_REMOVED lines=11> */
[----:B------:R-:W-:Y:S01]  /*17e00*/  FMUL.FTZ R15, R103, R91 ;  /* 0x0000005b670f7220 */ /* 0x000fe20000410000 */
[--C-:B------:R-:W-:Y:S01]  /*17e10*/  FFMA.FTZ R133, R41, UR4, -R117.reuse ;  /* 0x0000000429857c23 */ /* 0x100fe20008010875 */
[C---:B------:R-:W-:Y:S01]  /*17e20*/  FMUL.FTZ R6, R103.reuse, R98 ;  /* 0x0000006267067220 */ /* 0x040fe20000410000 */
[C---:B------:R-:W-:Y:S03]  /*17e30*/  FMUL.FTZ R7, R103.reuse, R99 ;  /* 0x0000006367077220 */ /* 0x040fe60000410000 */
[----:B------:R-:W1:Y:S01]  /*17e40*/  MUFU.EX2 R126, R126 ;  /* 0x0000007e007e7308 */ /* 0x000e620000000800 */
[----:B--2---:R-:W2:Y:S01]  /*17e50*/  LDSM.16.MT88.4 R104, [R152+0x6000] ;  /* 0x006000009868783b */ /* 0x004ea20000004200 */
[C---:B---3--:R-:W-:Y:S01]  /*17e60*/  FMUL.FTZ R8, R102.reuse, R92 ;  /* 0x0000005c66087220 */ /* 0x048fe20000410000 */
[C---:B------:R-:W-:Y:S01]  /*17e70*/  FMUL.FTZ R9, R102.reuse, R93 ;  /* 0x0000005d66097220 */ /* 0x040fe20000410000 */
[C---:B------:R-:W-:Y:S01]  /*17e80*/  FMUL.FTZ R4, R102.reuse, R96 ;  /* 0x0000006066047220 */ /* 0x040fe20000410000 */
[C---:B------:R-:W-:Y:S01]  /*17e90*/  FMUL.FTZ R5, R102.reuse, R97 ;  /* 0x0000006166057220 */ /* 0x040fe20000410000 */
[C---:B------:R-:W-:Y:S01]  /*17ea0*/  FMUL.FTZ R70, R103.reuse, R70 ;  /* 0x0000004667467220 */ /* 0x040fe20000410000 */
[C---:B------:R-:W-:Y:S03]  /*17eb0*/  FMUL.FTZ R71, R103.reuse, R71 ;  /* 0x0000004767477220 */ /* 0x040fe60000410000 */
[----:B------:R-:W-:Y:S01]  /*17ec0*/  MUFU.EX2 R121, R121 ;  /* 0x0000007900797308 */ /* 0x000fe20000000800 */
[----:B------:R-:W3:Y:S01]  /*17ed0*/  LDSM.16.MT88.4 R92, [R148+0x6000] ;  /* 0x00600000945c783b */ /* 0x000ee20000004200 */
[C---:B------:R-:W-:Y:S01]  /*17ee0*/  FMUL.FTZ R68, R102.reuse, R68 ;  /* 0x0000004466447220 */ /* 0x040fe20000410000 */
[C---:B------:R-:W-:Y:S01]  /*17ef0*/  FMUL.FTZ R69, R102.reuse, R69 ;  /* 0x0000004566457220 */ /* 0x040fe20000410000 */
[C---:B------:R-:W-:Y:S01]  /*17f00*/  FMUL.FTZ R74, R103.reuse, R74 ;  /* 0x0000004a674a7220 */ /* 0x040fe20000410000 */
[C---:B------:R-:W-:Y:S01]  /*17f10*/  FMUL.FTZ R75, R103.reuse, R75 ;  /* 0x0000004b674b7220 */ /* 0x040fe20000410000 */
[C---:B------:R-:W-:Y:S01]  /*17f20*/  FMUL.FTZ R72, R102.reuse, R72 ;  /* 0x0000004866487220 */ /* 0x040fe20000410000 */
[----:B------:R-:W-:Y:S03]  /*17f30*/  FMUL.FTZ R73, R102, R73 ;  /* 0x0000004966497220 */ /* 0x000fe60000410000 */
[----:B------:R-:W4:Y:S01]  /*17f40*/  MUFU.EX2 R120, R120 ;  /* 0x0000007800787308 */ /* 0x000f220000000800 */
[----:B-1----:R-:W-:Y:S01]  /*17f50*/  F2FP.F16.F32.PACK_AB R97, R126, R130 ;  /* 0x000000827e61723e */ /* 0x002fe200000000ff */
[--C-:B------:R-:W-:Y:S01]  /*17f60*/  FFMA.FTZ R128, R12, UR4, -R117.reuse ;  /* 0x000000040c807c23 */ /* 0x100fe20008010875 */
[C---:B------:R-:W-:Y:S01]  /*17f70*/  FMUL.FTZ R12, R102.reuse, R88 ;  /* 0x00000058660c7220 */ /* 0x040fe20000410000 */
[C---:B------:R-:W-:Y:S01]  /*17f80*/  FMUL.FTZ R78, R103.reuse, R78 ;  /* 0x0000004e674e7220 */ /* 0x040fe20000410000 */
[C---:B------:R-:W-:Y:S01]  /*17f90*/  FMUL.FTZ R79, R103.reuse, R79 ;  /* 0x0000004f674f7220 */ /* 0x040fe20000410000 */
[C---:B------:R-:W-:Y:S01]  /*17fa0*/  FMUL.FTZ R76, R102.reuse, R76 ;  /* 0x0000004c664c7220 */ /* 0x040fe20000410000 */
[C---:B------:R-:W-:Y:S03]  /*17fb0*/  FMUL.FTZ R77, R102.reuse, R77 ;  /* 0x0000004d664d7220 */ /* 0x040fe60000410000 */
[----:B------:R-:W-:Y:S01]  /*17fc0*/  MUFU.EX2 R127, R127 ;  /* 0x0000007f007f7308 */ /* 0x000fe20000000800 */
[C---:B------:R-:W-:Y:S01]  /*17fd0*/  FMUL.FTZ R82, R103.reuse, R82 ;  /* 0x0000005267527220 */ /* 0x040fe20000410000 */
[----:B------:R-:W-:Y:S01]  /*17fe0*/  FMUL.FTZ R83, R103, R83 ;  /* 0x0000005367537220 */ /* 0x000fe20000410000 */
[C---:B------:R-:W-:Y:S01]  /*17ff0*/  FMUL.FTZ R80, R102.reuse, R80 ;  /* 0x0000005066507220 */ /* 0x040fe20000410000 */
[----:B------:R-:W-:Y:S01]  /*18000*/  FMUL.FTZ R81, R102, R81 ;  /* 0x0000005166517220 */ /* 0x000fe20000410000 */
[--C-:B------:R-:W-:Y:S01]  /*18010*/  FFMA.FTZ R18, R18, UR4, -R118.reuse ;  /* 0x0000000412127c23 */ /* 0x100fe20008010876 */
[--C-:B------:R-:W-:Y:S01]  /*18020*/  FFMA.FTZ R129, R22, UR4, -R118.reuse ;  /* 0x0000000416817c23 */ /* 0x100fe20008010876 */
[--C-:B------:R-:W-:Y:S03]  /*18030*/  FFMA.FTZ R132, R20, UR4, -R117.reuse ;  /* 0x0000000414847c23 */ /* 0x100fe60008010875 */
[----:B------:R-:W1:Y:S01]  /*18040*/  MUFU.EX2 R123, R123 ;  /* 0x0000007b007b7308 */ /* 0x000e620000000800 */
        /* <DEDUP_REMOVED lines=15> */
[----:B------:R-:W4:Y:S01]  /*18140*/  MUFU.EX2 R119, R119 ;  /* 0x0000007700777308 */ /* 0x000f220000000800 */
[----:B-1----:R-:W-:Y:S01]  /*18150*/  F2FP.F16.F32.PACK_AB R96, R123, R127 ;  /* 0x0000007f7b60723e */ /* 0x002fe200000000ff */
[--C-:B------:R-:W-:Y:S01]  /*18160*/  FFMA.FTZ R53, R53, UR4, -R117.reuse ;  /* 0x0000000435357c23 */ /* 0x100fe20008010875 */
[--C-:B------:R-:W-:Y:S01]  /*18170*/  FFMA.FTZ R56, R56, UR4, -R117.reuse ;  /* 0x0000000438387c23 */ /* 0x100fe20008010875 */
[----:B------:R-:W-:Y:S01]  /*18180*/  FFMA.FTZ R57, R57, UR4, -R117 ;  /* 0x0000000439397c23 */ /* 0x000fe20008010875 */
[----:B------:R-:W-:Y:S01]  /*18190*/  FFMA.FTZ R130, R103, R176, R130 ;  /* 0x000000b067827223 */ /* 0x000fe20000010082 */
[----:B------:R-:W-:Y:S01]  /*181a0*/  FFMA.FTZ R127, R102, R177, R127 ;  /* 0x000000b1667f7223 */ /* 0x000fe2000001007f */
[----:B------:R-:W-:Y:S03]  /*181b0*/  ISETP.GT.AND P0, PT, R171, 0x1, PT ;  /* 0x00000001ab00780c */ /* 0x000fe60003f04270 */
[----:B------:R-:W-:Y:S01]  /*181c0*/  MUFU.EX2 R124, R124 ;  /* 0x0000007c007c7308 */ /* 0x000fe20000000800 */
[----:B------:R-:W-:Y:S01]  /*181d0*/  FADD.FTZ R130, R126, R130 ;  /* 0x000000827e827221 */ /* 0x000fe20000010000 */
[----:B------:R-:W-:Y:S01]  /*181e0*/  FADD.FTZ R127, R123, R127 ;  /* 0x0000007f7b7f7221 */ /* 0x000fe20000010000 */
[--C-:B------:R-:W-:Y:S01]  /*181f0*/  FFMA.FTZ R60, R60, UR4, -R117.reuse ;  /* 0x000000043c3c7c23 */ /* 0x100fe20008010875 */
[----:B------:R-:W-:Y:S01]  /*18200*/  FFMA.FTZ R61, R61, UR4, -R117 ;  /* 0x000000043d3d7c23 */ /* 0x000fe20008010875 */
[----:B------:R-:W-:Y:S01]  /*18210*/  FADD.FTZ R121, R121, R130 ;  /* 0x0000008279797221 */ /* 0x000fe20000010000 */
[--C-:B------:R-:W-:Y:S01]  /*18220*/  FFMA.FTZ R62, R62, UR4, -R118.reuse ;  /* 0x000000043e3e7c23 */ /* 0x100fe20008010876 */
[--C-:B------:R-:W-:Y:S03]  /*18230*/  FFMA.FTZ R63, R63, UR4, -R118.reuse ;  /* 0x000000043f3f7c23 */ /* 0x100fe60008010876 */
[----:B------:R-:W1:Y:S01]  /*18240*/  MUFU.EX2 R125, R125 ;  /* 0x0000007d007d7308 */ /* 0x000e620000000800 */
[C---:B----4-:R-:W-:Y:S01]  /*18250*/  F2FP.F16.F32.PACK_AB R98, R119.reuse, R122 ;  /* 0x0000007a7762723e */ /* 0x050fe200000000ff */
[----:B------:R-:W-:Y:S01]  /*18260*/  FADD.FTZ R121, R120, R121 ;  /* 0x0000007978797221 */ /* 0x000fe20000010000 */
[----:B------:R-:W-:Y:S01]  /*18270*/  FADD.FTZ R122, R122, R127 ;  /* 0x0000007f7a7a7221 */ /* 0x000fe20000010000 */
[----:B------:R-:W-:Y:S01]  /*18280*/  MOV R171, R116 ;  /* 0x0000007400ab7202 */ /* 0x000fe20000000f00 */
[----:B------:R-:W-:Y:S02]  /*18290*/  FFMA.FTZ R66, R66, UR4, -R118 ;  /* 0x0000000442427c23 */ /* 0x000fe40008010876 */
[----:B------:R-:W-:Y:S03]  /*182a0*/  FADD.FTZ R119, R119, R122 ;  /* 0x0000007a77777221 */ /* 0x000fe60000010000 */
[----:B------:R-:W-:Y:S01]  /*182b0*/  MUFU.EX2 R128, R128 ;  /* 0x0000008000807308 */ /* 0x000fe20000000800 */
[C---:B--2---:R-:W-:Y:S06]  /*182c0*/  HMMA.16816.F32 R4, R96.reuse, R104, R4 ;  /* 0x000000686004723c */ /* 0x044fec0000001804 */
[C---:B------:R-:W-:Y:S03]  /*182d0*/  HMMA.16816.F32 R8, R96.reuse, R106, R8 ;  /* 0x0000006a6008723c */ /* 0x040fe60000001808 */
[----:B------:R-:W-:Y:S01]  /*182e0*/  MUFU.EX2 R129, R129 ;  /* 0x0000008100817308 */ /* 0x000fe20000000800 */
[----:B------:R-:W-:Y:S02]  /*182f0*/  LDSM.16.MT88.4 R104, [R150+0x6800] ;  /* 0x006800009668783b */ /* 0x000fe40000004200 */
[C---:B------:R-:W-:Y:S07]  /*18300*/  HMMA.16816.F32 R68, R96.reuse, R108, R68 ;  /* 0x0000006c6044723c */ /* 0x040fee0000001844 */
[----:B------:R2:W-:Y:S01]  /*18310*/  MUFU.EX2 R109, R18 ;  /* 0x00000012006d7308 */ /* 0x0005e20000000800 */
[C---:B------:R-:W-:Y:S09]  /*18320*/  HMMA.16816.F32 R72, R96.reuse, R110, R72 ;  /* 0x0000006e6048723c */ /* 0x040ff20000001848 */
[----:B------:R-:W-:Y:S02]  /*18330*/  MUFU.EX2 R132, R132 ;  /* 0x0000008400847308 */ /* 0x000fe40000000800 */
[--C-:B------:R-:W-:Y:S01]  /*18340*/  FFMA.FTZ R108, R19, UR4, -R118.reuse ;  /* 0x00000004136c7c23 */ /* 0x100fe20008010876 */
[--C-:B------:R-:W-:Y:S01]  /*18350*/  FFMA.FTZ R111, R13, UR4, -R117.reuse ;  /* 0x000000040d6f7c23 */ /* 0x100fe20008010875 */
[----:B------:R-:W-:Y:S02]  /*18360*/  FMUL.FTZ R13, R102, R89 ;  /* 0x00000059660d7220 */ /* 0x000fe40000410000 */
[----:B------:R-:W4:Y:S01]  /*18370*/  LDSM.16.MT88.4 R88, [R152+0x6800] ;  /* 0x006800009858783b */ /* 0x000f220000004200 */
[--C-:B------:R-:W-:Y:S01]  /*18380*/  FFMA.FTZ R110, R16, UR4, -R117.reuse ;  /* 0x00000004106e7c23 */ /* 0x100fe20008010875 */
[C---:B------:R-:W-:Y:S02]  /*18390*/  FMUL.FTZ R19, R103.reuse, R87 ;  /* 0x0000005767137220 */ /* 0x040fe40000410000 */
[----:B------:R-:W5:Y:S01]  /*183a0*/  MUFU.EX2 R108, R108 ;  /* 0x0000006c006c7308 */ /* 0x000f620000000800 */
[----:B--2---:R-:W-:Y:S01]  /*183b0*/  FMUL.FTZ R18, R103, R86 ;  /* 0x0000005667127220 */ /* 0x004fe20000410000 */
[C---:B------:R-:W-:Y:S03]  /*183c0*/  HMMA.16816.F32 R12, R96.reuse, R112, R12 ;  /* 0x00000070600c723c */ /* 0x040fe6000000180c */
[C---:B------:R-:W-:Y:S01]  /*183d0*/  FMUL.FTZ R16, R102.reuse, R84 ;  /* 0x0000005466107220 */ /* 0x040fe20000410000 */
[----:B------:R-:W-:Y:S04]  /*183e0*/  MOV R103, R2 ;  /* 0x0000000200677202 */ /* 0x000fe80000000f00 */
[----:B------:R-:W2:Y:S03]  /*183f0*/  MUFU.EX2 R111, R111 ;  /* 0x0000006f006f7308 */ /* 0x000ea60000000800 */
[----:B------:R-:W-:Y:S01]  /*18400*/  FFMA.FTZ R113, R17, UR4, -R117 ;  /* 0x0000000411717c23 */ /* 0x000fe20008010875 */
[C---:B------:R-:W-:Y:S03]  /*18410*/  HMMA.16816.F32 R76, R96.reuse, R114, R76 ;  /* 0x00000072604c723c */ /* 0x040fe6000000184c */
[----:B------:R-:W-:Y:S01]  /*18420*/  FMUL.FTZ R17, R102, R85 ;  /* 0x0000005566117220 */ /* 0x000fe20000410000 */
[----:B-1----:R-:W-:Y:S01]  /*18430*/  F2FP.F16.F32.PACK_AB R85, R125, R124 ;  /* 0x0000007c7d55723e */ /* 0x002fe200000000ff */
[--C-:B------:R-:W-:Y:S01]  /*18440*/  FFMA.FTZ R112, R23, UR4, -R118.reuse ;  /* 0x0000000417707c23 */ /* 0x100fe20008010876 */
[----:B------:R-:W-:Y:S01]  /*18450*/  MUFU.EX2 R110, R110 ;  /* 0x0000006e006e7308 */ /* 0x000fe20000000800 */
[----:B-----5:R-:W-:Y:S01]  /*18460*/  F2FP.F16.F32.PACK_AB R87, R108, R109 ;  /* 0x0000006d6c57723e */ /* 0x020fe200000000ff */
[--C-:B------:R-:W-:Y:S02]  /*18470*/  FFMA.FTZ R114, R26, UR4, -R118.reuse ;  /* 0x000000041a727c23 */ /* 0x100fe40008010876 */
[C---:B---3--:R-:W-:Y:S03]  /*18480*/  HMMA.16816.F32 R16, R96.reuse, R92, R16 ;  /* 0x0000005c6010723c */ /* 0x048fe60000001810 */
[----:B------:R-:W-:Y:S03]  /*18490*/  FFMA.FTZ R115, R27, UR4, -R118 ;  /* 0x000000041b737c23 */ /* 0x000fe60008010876 */
[----:B------:R-:W1:Y:S01]  /*184a0*/  MUFU.EX2 R113, R113 ;  /* 0x0000007100717308 */ /* 0x000e620000000800 */
[C---:B--2---:R-:W-:Y:S01]  /*184b0*/  F2FP.F16.F32.PACK_AB R84, R111.reuse, R128 ;  /* 0x000000806f54723e */ /* 0x044fe200000000ff */
[----:B------:R-:W-:Y:S01]  /*184c0*/  HMMA.16816.F32 R80, R96, R94, R80 ;  /* 0x0000005e6050723c */ /* 0x000fe20000001850 */
[----:B------:R-:W2:Y:S02]  /*184d0*/  LDSM.16.MT88.4 R92, [R149+0x6800] ;  /* 0x00680000955c783b */ /* 0x000ea40000004200 */
[----:B------:R-:W-:Y:S05]  /*184e0*/  FADD.FTZ R128, R128, R119 ;  /* 0x0000007780807221 */ /* 0x000fea0000010000 */
[----:B------:R-:W-:Y:S03]  /*184f0*/  MUFU.EX2 R112, R112 ;  /* 0x0000007000707308 */ /* 0x000fe60000000800 */
[----:B------:R-:W-:Y:S01]  /*18500*/  MOV R102, R3 ;  /* 0x0000000300667202 */ /* 0x000fe20000000f00 */
[----:B------:R-:W-:Y:S01]  /*18510*/  LDSM.16.MT88.4 R96, [R152+0x7000] ;  /* 0x007000009860783b */ /* 0x000fe20000004200 */
[----:B------:R-:W-:Y:S05]  /*18520*/  FADD.FTZ R111, R111, R128 ;  /* 0x000000806f6f7221 */ /* 0x000fea0000010000 */
[----:B------:R-:W-:Y:S01]  /*18530*/  MUFU.EX2 R114, R114 ;  /* 0x0000007200727308 */ /* 0x000fe20000000800 */
[C---:B-1----:R-:W-:Y:S01]  /*18540*/  F2FP.F16.F32.PACK_AB R86, R113.reuse, R110 ;  /* 0x0000006e7156723e */ /* 0x042fe200000000ff */
[----:B------:R-:W-:Y:S04]  /*18550*/  FADD.FTZ R110, R110, R111 ;  /* 0x0000006f6e6e7221 */ /* 0x000fe80000010000 */
[----:B------:R-:W-:Y:S04]  /*18560*/  FADD.FTZ R113, R113, R110 ;  /* 0x0000006e71717221 */ /* 0x000fe80000010000 */
[----:B------:R-:W1:Y:S01]  /*18570*/  MUFU.EX2 R115, R115 ;  /* 0x0000007300737308 */ /* 0x000e620000000800 */
[C---:B----4-:R-:W-:Y:S06]  /*18580*/  HMMA.16816.F32 R4, R84.reuse, R88, R4 ;  /* 0x000000585404723c */ /* 0x050fec0000001804 */
[C---:B------:R-:W-:Y:S03]  /*18590*/  HMMA.16816.F32 R8, R84.reuse, R90, R8 ;  /* 0x0000005a5408723c */ /* 0x040fe60000001808 */
[----:B------:R-:W-:Y:S01]  /*185a0*/  MUFU.EX2 R131, R131 ;  /* 0x0000008300837308 */ /* 0x000fe20000000800 */
[----:B------:R-:W3:Y:S02]  /*185b0*/  LDSM.16.MT88.4 R88, [R148+0x6800] ;  /* 0x006800009458783b */ /* 0x000ee40000004200 */
[C---:B------:R-:W-:Y:S07]  /*185c0*/  HMMA.16816.F32 R68, R84.reuse, R104, R68 ;  /* 0x000000685444723c */ /* 0x040fee0000001844 */
[----:B------:R-:W-:Y:S01]  /*185d0*/  MUFU.EX2 R134, R134 ;  /* 0x0000008600867308 */ /* 0x000fe20000000800 */
[----:B-1----:R-:W-:Y:S01]  /*185e0*/  F2FP.F16.F32.PACK_AB R23, R115, R114 ;  /* 0x000000727317723e */ /* 0x002fe200000000ff */
[C---:B------:R-:W-:Y:S08]  /*185f0*/  HMMA.16816.F32 R72, R84.reuse, R106, R72 ;  /* 0x0000006a5448723c */ /* 0x040ff00000001848 */
[----:B------:R-:W-:Y:S01]  /*18600*/  MUFU.EX2 R133, R133 ;  /* 0x0000008500857308 */ /* 0x000fe20000000800 */
[C---:B--2---:R-:W-:Y:S03]  /*18610*/  HMMA.16816.F32 R12, R84.reuse, R92, R12 ;  /* 0x0000005c540c723c */ /* 0x044fe6000000180c */
[--C-:B------:R-:W-:Y:S01]  /*18620*/  FFMA.FTZ R104, R24, UR4, -R117.reuse ;  /* 0x0000000418687c23 */ /* 0x100fe20008010875 */
[--C-:B------:R-:W-:Y:S05]  /*18630*/  FFMA.FTZ R107, R25, UR4, -R117.reuse ;  /* 0x00000004196b7c23 */ /* 0x100fea0008010875 */
[----:B------:R-:W-:Y:S02]  /*18640*/  MUFU.EX2 R46, R46 ;  /* 0x0000002e002e7308 */ /* 0x000fe40000000800 */
[----:B------:R-:W-:Y:S01]  /*18650*/  FFMA.FTZ R105, R21, UR4, -R117 ;  /* 0x0000000415697c23 */ /* 0x000fe20008010875 */
[C---:B------:R-:W-:Y:S01]  /*18660*/  HMMA.16816.F32 R76, R84.reuse, R94, R76 ;  /* 0x0000005e544c723c */ /* 0x040fe2000000184c */
[----:B------:R-:W1:Y:S02]  /*18670*/  LDSM.16.MT88.4 R24, [R150+0x7000] ;  /* 0x007000009618783b */ /* 0x000e640000004200 */
[----:B------:R-:W-:Y:S01]  /*18680*/  FFMA.FTZ R106, R30, UR4, -R118 ;  /* 0x000000041e6a7c23 */ /* 0x000fe20008010876 */
[----:B------:R-:W-:Y:S03]  /*18690*/  F2FP.F16.F32.PACK_AB R21, R112, R129 ;  /* 0x000000817015723e */ /* 0x000fe600000000ff */
[----:B------:R-:W2:Y:S02]  /*186a0*/  MUFU.EX2 R105, R105 ;  /* 0x0000006900697308 */ /* 0x000ea40000000800 */
[----:B------:R-:W-:Y:S08]  /*186b0*/  LDSM.16.MT88.4 R92, [R152+0x9800] ;  /* 0x00980000985c783b */ /* 0x000ff00000004200 */
[----:B------:R-:W-:Y:S01]  /*186c0*/  MUFU.EX2 R104, R104 ;  /* 0x0000006800687308 */ /* 0x000fe20000000800 */
[C---:B---3--:R-:W-:Y:S06]  /*186d0*/  HMMA.16816.F32 R16, R84.reuse, R88, R16 ;  /* 0x000000585410723c */ /* 0x048fec0000001810 */
[----:B------:R-:W-:Y:S03]  /*186e0*/  HMMA.16816.F32 R80, R84, R90, R80 ;  /* 0x0000005a5450723c */ /* 0x000fe60000001850 */
[----:B------:R-:W3:Y:S01]  /*186f0*/  MUFU.EX2 R107, R107 ;  /* 0x0000006b006b7308 */ /* 0x000ee20000000800 */
[----:B------:R-:W4:Y:S01]  /*18700*/  LDSM.16.MT88.4 R84, [R149+0x7000] ;  /* 0x007000009554783b */ /* 0x000f220000004200 */
[C---:B--2---:R-:W-:Y:S01]  /*18710*/  F2FP.F16.F32.PACK_AB R20, R105.reuse, R132 ;  /* 0x000000846914723e */ /* 0x044fe200000000ff */
[----:B------:R-:W-:Y:S07]  /*18720*/  FADD.FTZ R132, R132, R113 ;  /* 0x0000007184847221 */ /* 0x000fee0000010000 */
[----:B------:R-:W-:Y:S01]  /*18730*/  MUFU.EX2 R106, R106 ;  /* 0x0000006a006a7308 */ /* 0x000fe20000000800 */
[----:B------:R-:W2:Y:S01]  /*18740*/  LDSM.16.MT88.4 R88, [R148+0x7000] ;  /* 0x007000009458783b */ /* 0x000ea20000004200 */
[----:B------:R-:W-:Y:S08]  /*18750*/  FADD.FTZ R105, R105, R132 ;  /* 0x0000008469697221 */ /* 0x000ff00000010000 */
[----:B------:R-:W-:Y:S01]  /*18760*/  MUFU.EX2 R47, R47 ;  /* 0x0000002f002f7308 */ /* 0x000fe20000000800 */
[C---:B---3--:R-:W-:Y:S01]  /*18770*/  F2FP.F16.F32.PACK_AB R22, R107.reuse, R104 ;  /* 0x000000686b16723e */ /* 0x048fe200000000ff */
[----:B------:R-:W-:Y:S04]  /*18780*/  FADD.FTZ R104, R104, R105 ;  /* 0x0000006968687221 */ /* 0x000fe80000010000 */
[----:B------:R-:W-:Y:S02]  /*18790*/  FADD.FTZ R104, R107, R104 ;  /* 0x000000686b687221 */ /* 0x000fe40000010000 */
[C---:B------:R-:W-:Y:S02]  /*187a0*/  HMMA.16816.F32 R4, R20.reuse, R96, R4 ;  /* 0x000000601404723c */ /* 0x040fe40000001804 */
[----:B------:R-:W-:Y:S04]  /*187b0*/  MUFU.EX2 R50, R50 ;  /* 0x0000003200327308 */ /* 0x000fe80000000800 */
[C---:B------:R-:W-:Y:S06]  /*187c0*/  HMMA.16816.F32 R8, R20.reuse, R98, R8 ;  /* 0x000000621408723c */ /* 0x040fec0000001808 */
[----:B------:R-:W-:Y:S01]  /*187d0*/  MUFU.EX2 R51, R51 ;  /* 0x0000003300337308 */ /* 0x000fe20000000800 */
[--C-:B------:R-:W-:Y:S01]  /*187e0*/  FFMA.FTZ R97, R31, UR4, -R118.reuse ;  /* 0x000000041f617c23 */ /* 0x100fe20008010876 */
[C---:B-1----:R-:W-:Y:S01]  /*187f0*/  HMMA.16816.F32 R68, R20.reuse, R24, R68 ;  /* 0x000000181444723c */ /* 0x042fe20000001844 */
[----:B------:R-:W-:Y:S02]  /*18800*/  LDSM.16.MT88.4 R28, [R150+0x7800] ;  /* 0x00780000961c783b */ /* 0x000fe40000004200 */
[--C-:B------:R-:W-:Y:S03]  /*18810*/  FFMA.FTZ R99, R34, UR4, -R118.reuse ;  /* 0x0000000422637c23 */ /* 0x100fe60008010876 */
[C---:B------:R-:W-:Y:S02]  /*18820*/  HMMA.16816.F32 R72, R20.reuse, R26, R72 ;  /* 0x0000001a1448723c */ /* 0x040fe40000001848 */
[----:B------:R-:W-:Y:S01]  /*18830*/  MUFU.EX2 R44, R44 ;  /* 0x0000002c002c7308 */ /* 0x000fe20000000800 */
[----:B------:R-:W1:Y:S02]  /*18840*/  LDSM.16.MT88.4 R24, [R152+0x7800] ;  /* 0x007800009818783b */ /* 0x000e640000004200 */
[--C-:B------:R-:W-:Y:S01]  /*18850*/  FFMA.FTZ R96, R35, UR4, -R118.reuse ;  /* 0x0000000423607c23 */ /* 0x100fe20008010876 */
[C---:B----4-:R-:W-:Y:S06]  /*18860*/  HMMA.16816.F32 R12, R20.reuse, R84, R12 ;  /* 0x00000054140c723c */ /* 0x050fec000000180c */
[----:B------:R-:W-:Y:S01]  /*18870*/  MUFU.EX2 R45, R45 ;  /* 0x0000002d002d7308 */ /* 0x000fe20000000800 */
[--C-:B------:R-:W-:Y:S01]  /*18880*/  FFMA.FTZ R98, R32, UR4, -R117.reuse ;  /* 0x0000000420627c23 */ /* 0x100fe20008010875 */
[C---:B------:R-:W-:Y:S03]  /*18890*/  HMMA.16816.F32 R76, R20.reuse, R86, R76 ;  /* 0x00000056144c723c */ /* 0x040fe6000000184c */
[--C-:B------:R-:W-:Y:S03]  /*188a0*/  FFMA.FTZ R85, R33, UR4, -R117.reuse ;  /* 0x0000000421557c23 */ /* 0x100fe60008010875 */
[C---:B--2---:R-:W-:Y:S02]  /*188b0*/  HMMA.16816.F32 R16, R20.reuse, R88, R16 ;  /* 0x000000581410723c */ /* 0x044fe40000001810 */
[----:B------:R-:W2:Y:S01]  /*188c0*/  MUFU.EX2 R97, R97 ;  /* 0x0000006100617308 */ /* 0x000ea20000000800 */
[----:B------:R-:W3:Y:S02]  /*188d0*/  LDSM.16.MT88.4 R32, [R149+0x7800] ;  /* 0x007800009520783b */ /* 0x000ee40000004200 */
[--C-:B------:R-:W-:Y:S01]  /*188e0*/  FFMA.FTZ R84, R38, UR4, -R118.reuse ;  /* 0x0000000426547c23 */ /* 0x100fe20008010876 */
[----:B------:R-:W-:Y:S06]  /*188f0*/  HMMA.16816.F32 R80, R20, R90, R80 ;  /* 0x0000005a1450723c */ /* 0x000fec0000001850 */
[----:B------:R-:W-:Y:S01]  /*18900*/  MUFU.EX2 R99, R99 ;  /* 0x0000006300637308 */ /* 0x000fe20000000800 */
[--C-:B------:R-:W-:Y:S01]  /*18910*/  FFMA.FTZ R87, R39, UR4, -R118.reuse ;  /* 0x0000000427577c23 */ /* 0x100fe20008010876 */
[--C-:B------:R-:W-:Y:S03]  /*18920*/  FFMA.FTZ R86, R42, UR4, -R118.reuse ;  /* 0x000000042a567c23 */ /* 0x100fe60008010876 */
[----:B------:R-:W-:Y:S01]  /*18930*/  F2FP.F16.F32.PACK_AB R20, R134, R131 ;  /* 0x000000838614723e */ /* 0x000fe200000000ff */
[--C-:B------:R-:W-:Y:S04]  /*18940*/  FFMA.FTZ R89, R43, UR4, -R118.reuse ;  /* 0x000000042b597c23 */ /* 0x100fe80008010876 */
[----:B------:R-:W4:Y:S01]  /*18950*/  MUFU.EX2 R96, R96 ;  /* 0x0000006000607308 */ /* 0x000f220000000800 */
[----:B--2---:R-:W-:Y:S01]  /*18960*/  F2FP.F16.F32.PACK_AB R21, R97, R106 ;  /* 0x0000006a6115723e */ /* 0x004fe200000000ff */
[--C-:B------:R-:W-:Y:S01]  /*18970*/  FFMA.FTZ R91, R36, UR4, -R117.reuse ;  /* 0x00000004245b7c23 */ /* 0x100fe20008010875 */
[--C-:B------:R-:W-:Y:S01]  /*18980*/  FFMA.FTZ R88, R37, UR4, -R117.reuse ;  /* 0x0000000425587c23 */ /* 0x100fe20008010875 */
[----:B------:R-:W-:Y:S01]  /*18990*/  FFMA.FTZ R90, R40, UR4, -R117 ;  /* 0x00000004285a7c23 */ /* 0x000fe20008010875 */
[----:B------:R-:W-:Y:S01]  /*189a0*/  LDSM.16.MT88.4 R36, [R149+0x8800] ;  /* 0x008800009524783b */ /* 0x000fe20000004200 */
[----:B------:R-:W-:Y:S01]  /*189b0*/  FFMA.FTZ R118, R67, UR4, -R118 ;  /* 0x0000000443767c23 */ /* 0x000fe20008010876 */
[----:B------:R-:W-:Y:S03]  /*189c0*/  FADD.FTZ R131, R131, R104 ;  /* 0x0000006883837221 */ /* 0x000fe60000010000 */
[----:B------:R-:W-:Y:S01]  /*189d0*/  MUFU.EX2 R98, R98 ;  /* 0x0000006200627308 */ /* 0x000fe20000000800 */
[----:B------:R-:W-:Y:S02]  /*189e0*/  FADD.FTZ R131, R134, R131 ;  /* 0x0000008386837221 */ /* 0x000fe40000010000 */
[----:B------:R-:W-:Y:S07]  /*189f0*/  LDSM.16.MT88.4 R40, [R150+0x9000] ;  /* 0x009000009628783b */ /* 0x000fee0000004200 */
[----:B------:R-:W2:Y:S01]  /*18a00*/  MUFU.EX2 R85, R85 ;  /* 0x0000005500557308 */ /* 0x000ea20000000800 */
[----:B----4-:R-:W-:Y:S09]  /*18a10*/  F2FP.F16.F32.PACK_AB R23, R96, R99 ;  /* 0x000000636017723e */ /* 0x010ff200000000ff */
[----:B------:R-:W-:Y:S10]  /*18a20*/  MUFU.EX2 R84, R84 ;  /* 0x0000005400547308 */ /* 0x000ff40000000800 */
[----:B------:R-:W4:Y:S01]  /*18a30*/  MUFU.EX2 R87, R87 ;  /* 0x0000005700577308 */ /* 0x000f220000000800 */
[----:B--2---:R-:W-:Y:S07]  /*18a40*/  F2FP.F16.F32.PACK_AB R22, R85, R98 ;  /* 0x000000625516723e */ /* 0x004fee00000000ff */
        /* <DEDUP_REMOVED lines=10> */
[----:B------:R-:W3:Y:S03]  /*18af0*/  MUFU.EX2 R89, R89 ;  /* 0x0000005900597308 */ /* 0x000ee60000000800 */
[C---:B------:R-:W-:Y:S01]  /*18b00*/  HMMA.16816.F32 R76, R20.reuse, R34, R76 ;  /* 0x00000022144c723c */ /* 0x040fe2000000184c */
[----:B------:R-:W5:Y:S06]  /*18b10*/  LDSM.16.MT88.4 R32, [R150+0x8000] ;  /* 0x008000009620783b */ /* 0x000f6c0000004200 */
[----:B------:R-:W-:Y:S10]  /*18b20*/  MUFU.EX2 R91, R91 ;  /* 0x0000005b005b7308 */ /* 0x000ff40000000800 */
[----:B------:R-:W2:Y:S01]  /*18b30*/  MUFU.EX2 R88, R88 ;  /* 0x0000005800587308 */ /* 0x000ea20000000800 */
[C---:B-1----:R-:W-:Y:S09]  /*18b40*/  HMMA.16816.F32 R16, R20.reuse, R24, R16 ;  /* 0x000000181410723c */ /* 0x042ff20000001810 */
[----:B------:R-:W1:Y:S01]  /*18b50*/  MUFU.EX2 R90, R90 ;  /* 0x0000005a005a7308 */ /* 0x000e620000000800 */
[----:B------:R-:W-:Y:S01]  /*18b60*/  HMMA.16816.F32 R80, R20, R26, R80 ;  /* 0x0000001a1450723c */ /* 0x000fe20000001850 */
[----:B------:R-:W5:Y:S08]  /*18b70*/  LDSM.16.MT88.4 R24, [R149+0x8000] ;  /* 0x008000009518783b */ /* 0x000f700000004200 */
[----:B------:R-:W-:Y:S02]  /*18b80*/  MUFU.EX2 R54, R54 ;  /* 0x0000003600367308 */ /* 0x000fe40000000800 */
[----:B----4-:R-:W-:Y:S02]  /*18b90*/  F2FP.F16.F32.PACK_AB R21, R87, R84 ;  /* 0x000000545715723e */ /* 0x010fe400000000ff */
[----:B---3--:R-:W-:Y:S06]  /*18ba0*/  F2FP.F16.F32.PACK_AB R23, R89, R86 ;  /* 0x000000565917723e */ /* 0x008fec00000000ff */
[----:B------:R-:W3:Y:S01]  /*18bb0*/  MUFU.EX2 R55, R55 ;  /* 0x0000003700377308 */ /* 0x000ee20000000800 */
[----:B--2---:R-:W-:Y:S02]  /*18bc0*/  F2FP.F16.F32.PACK_AB R20, R88, R91 ;  /* 0x0000005b5814723e */ /* 0x004fe400000000ff */
[----:B-1----:R-:W-:Y:S07]  /*18bd0*/  F2FP.F16.F32.PACK_AB R22, R133, R90 ;  /* 0x0000005a8516723e */ /* 0x002fee00000000ff */
[----:B------:R-:W-:Y:S01]  /*18be0*/  MUFU.EX2 R58, R58 ;  /* 0x0000003a003a7308 */ /* 0x000fe20000000800 */
[C---:B------:R-:W-:Y:S06]  /*18bf0*/  HMMA.16816.F32 R4, R20.reuse, R28, R4 ;  /* 0x0000001c1404723c */ /* 0x040fec0000001804 */
[C---:B------:R-:W-:Y:S01]  /*18c00*/  HMMA.16816.F32 R8, R20.reuse, R30, R8 ;  /* 0x0000001e1408723c */ /* 0x040fe20000001808 */
[----:B------:R-:W1:Y:S02]  /*18c10*/  LDSM.16.MT88.4 R28, [R148+0x8000] ;  /* 0x00800000941c783b */ /* 0x000e640000004200 */
[----:B------:R-:W2:Y:S03]  /*18c20*/  MUFU.EX2 R59, R59 ;  /* 0x0000003b003b7308 */ /* 0x000ea60000000800 */
[C---:B-----5:R-:W-:Y:S07]  /*18c30*/  HMMA.16816.F32 R68, R20.reuse, R32, R68 ;  /* 0x000000201444723c */ /* 0x060fee0000001844 */
[----:B------:R-:W-:Y:S01]  /*18c40*/  MUFU.EX2 R52, R52 ;  /* 0x0000003400347308 */ /* 0x000fe20000000800 */
[C---:B------:R-:W-:Y:S01]  /*18c50*/  HMMA.16816.F32 R72, R20.reuse, R34, R72 ;  /* 0x000000221448723c */ /* 0x040fe20000001848 */
[----:B------:R-:W4:Y:S05]  /*18c60*/  LDSM.16.MT88.4 R32, [R152+0x8800] ;  /* 0x008800009820783b */ /* 0x000f2a0000004200 */
[C---:B------:R-:W-:Y:S03]  /*18c70*/  HMMA.16816.F32 R12, R20.reuse, R24, R12 ;  /* 0x00000018140c723c */ /* 0x040fe6000000180c */
[----:B------:R-:W5:Y:S03]  /*18c80*/  MUFU.EX2 R53, R53 ;  /* 0x0000003500357308 */ /* 0x000f660000000800 */
[C---:B------:R-:W-:Y:S01]  /*18c90*/  HMMA.16816.F32 R76, R20.reuse, R26, R76 ;  /* 0x0000001a144c723c */ /* 0x040fe2000000184c */
[----:B------:R-:W3:Y:S06]  /*18ca0*/  LDSM.16.MT88.4 R24, [R150+0x8800] ;  /* 0x008800009618783b */ /* 0x000eec0000004200 */
[----:B------:R-:W-:Y:S10]  /*18cb0*/  MUFU.EX2 R56, R56 ;  /* 0x0000003800387308 */ /* 0x000ff40000000800 */
[----:B------:R-:W5:Y:S01]  /*18cc0*/  MUFU.EX2 R57, R57 ;  /* 0x0000003900397308 */ /* 0x000f620000000800 */
[C---:B-1----:R-:W-:Y:S09]  /*18cd0*/  HMMA.16816.F32 R16, R20.reuse, R28, R16 ;  /* 0x0000001c1410723c */ /* 0x042ff20000001810 */
[----:B------:R-:W-:Y:S01]  /*18ce0*/  MUFU.EX2 R62, R62 ;  /* 0x0000003e003e7308 */ /* 0x000fe20000000800 */
[----:B------:R-:W-:Y:S01]  /*18cf0*/  HMMA.16816.F32 R80, R20, R30, R80 ;  /* 0x0000001e1450723c */ /* 0x000fe20000001850 */
[----:B------:R-:W1:Y:S08]  /*18d00*/  LDSM.16.MT88.4 R28, [R148+0x8800] ;  /* 0x00880000941c783b */ /* 0x000e700000004200 */
[----:B------:R-:W5:Y:S02]  /*18d10*/  MUFU.EX2 R63, R63 ;  /* 0x0000003f003f7308 */ /* 0x000f640000000800 */
[----:B------:R-:W-:Y:S02]  /*18d20*/  F2FP.F16.F32.PACK_AB R21, R47, R46 ;  /* 0x0000002e2f15723e */ /* 0x000fe400000000ff */
[----:B------:R-:W-:Y:S06]  /*18d30*/  F2FP.F16.F32.PACK_AB R23, R51, R50 ;  /* 0x000000323317723e */ /* 0x000fec00000000ff */
[----:B------:R-:W-:Y:S01]  /*18d40*/  MUFU.EX2 R66, R66 ;  /* 0x0000004200427308 */ /* 0x000fe20000000800 */
[----:B------:R-:W-:Y:S02]  /*18d50*/  F2FP.F16.F32.PACK_AB R20, R45, R44 ;  /* 0x0000002c2d14723e */ /* 0x000fe400000000ff */
[----:B------:R-:W-:Y:S07]  /*18d60*/  F2FP.F16.F32.PACK_AB R22, R49, R48 ;  /* 0x000000303116723e */ /* 0x000fee00000000ff */
[----:B------:R-:W5:Y:S01]  /*18d70*/  MUFU.EX2 R67, R118 ;  /* 0x0000007600437308 */ /* 0x000f620000000800 */
[C---:B----4-:R-:W-:Y:S06]  /*18d80*/  HMMA.16816.F32 R4, R20.reuse, R32, R4 ;  /* 0x000000201404723c */ /* 0x050fec0000001804 */
[C---:B------:R-:W-:Y:S01]  /*18d90*/  HMMA.16816.F32 R8, R20.reuse, R34, R8 ;  /* 0x000000221408723c */ /* 0x040fe20000001808 */
[----:B------:R-:W4:Y:S02]  /*18da0*/  LDSM.16.MT88.4 R32, [R152+0x9000] ;  /* 0x009000009820783b */ /* 0x000f240000004200 */
[----:B------:R-:W-:Y:S03]  /*18db0*/  MUFU.EX2 R60, R60 ;  /* 0x0000003c003c7308 */ /* 0x000fe60000000800 */
[C---:B---3--:R-:W-:Y:S07]  /*18dc0*/  HMMA.16816.F32 R68, R20.reuse, R24, R68 ;  /* 0x000000181444723c */ /* 0x048fee0000001844 */
[----:B------:R-:W3:Y:S01]  /*18dd0*/  MUFU.EX2 R61, R61 ;  /* 0x0000003d003d7308 */ /* 0x000ee20000000800 */
[C---:B------:R-:W-:Y:S03]  /*18de0*/  HMMA.16816.F32 R72, R20.reuse, R26, R72 ;  /* 0x0000001a1448723c */ /* 0x040fe60000001848 */
[----:B------:R-:W-:Y:S03]  /*18df0*/  F2FP.F16.F32.PACK_AB R25, R55, R54 ;  /* 0x000000363719723e */ /* 0x000fe600000000ff */
[C---:B------:R-:W-:Y:S05]  /*18e00*/  HMMA.16816.F32 R12, R20.reuse, R36, R12 ;  /* 0x00000024140c723c */ /* 0x040fea000000180c */
[----:B--2---:R-:W-:Y:S01]  /*18e10*/  F2FP.F16.F32.PACK_AB R27, R59, R58 ;  /* 0x0000003a3b1b723e */ /* 0x004fe200000000ff */
[C---:B------:R-:W-:Y:S01]  /*18e20*/  HMMA.16816.F32 R76, R20.reuse, R38, R76 ;  /* 0x00000026144c723c */ /* 0x040fe2000000184c */
[----:B------:R-:W2:Y:S04]  /*18e30*/  LDSM.16.MT88.4 R36, [R149+0x9000] ;  /* 0x009000009524783b */ /* 0x000ea80000004200 */
[----:B------:R-:W-:Y:S01]  /*18e40*/  FADD.FTZ R24, R124, R121 ;  /* 0x000000797c187221 */ /* 0x000fe20000010000 */
[C---:B-1----:R-:W-:Y:S05]  /*18e50*/  HMMA.16816.F32 R16, R20.reuse, R28, R16 ;  /* 0x0000001c1410723c */ /* 0x042fea0000001810 */
[----:B------:R-:W-:Y:S01]  /*18e60*/  FADD.FTZ R24, R125, R24 ;  /* 0x000000187d187221 */ /* 0x000fe20000010000 */
[----:B------:R-:W-:Y:S01]  /*18e70*/  HMMA.16816.F32 R80, R20, R30, R80 ;  /* 0x0000001e1450723c */ /* 0x000fe20000001850 */
[----:B------:R-:W1:Y:S04]  /*18e80*/  LDSM.16.MT88.4 R20, [R148+0x9000] ;  /* 0x009000009414783b */ /* 0x000e680000004200 */
[----:B------:R-:W-:Y:S01]  /*18e90*/  FADD.FTZ R109, R109, R24 ;  /* 0x000000186d6d7221 */ /* 0x000fe20000010000 */
[----:B-----5:R-:W-:Y:S02]  /*18ea0*/  F2FP.F16.F32.PACK_AB R24, R53, R52 ;  /* 0x000000343518723e */ /* 0x020fe400000000ff */
[----:B------:R-:W-:Y:S03]  /*18eb0*/  F2FP.F16.F32.PACK_AB R26, R57, R56 ;  /* 0x00000038391a723e */ /* 0x000fe600000000ff */
[----:B------:R-:W-:Y:S01]  /*18ec0*/  FADD.FTZ R108, R108, R109 ;  /* 0x0000006d6c6c7221 */ /* 0x000fe20000010000 */
[----:B------:R-:W-:Y:S02]  /*18ed0*/  F2FP.F16.F32.PACK_AB R29, R63, R62 ;  /* 0x0000003e3f1d723e */ /* 0x000fe400000000ff */
[----:B------:R-:W-:Y:S01]  /*18ee0*/  F2FP.F16.F32.PACK_AB R31, R67, R66 ;  /* 0x00000042431f723e */ /* 0x000fe200000000ff */
[C---:B----4-:R-:W-:Y:S05]  /*18ef0*/  HMMA.16816.F32 R4, R24.reuse, R32, R4 ;  /* 0x000000201804723c */ /* 0x050fea0000001804 */
[----:B------:R-:W-:Y:S01]  /*18f00*/  FADD.FTZ R129, R129, R108 ;  /* 0x0000006c81817221 */ /* 0x000fe20000010000 */
[C---:B------:R-:W-:Y:S01]  /*18f10*/  HMMA.16816.F32 R8, R24.reuse, R34, R8 ;  /* 0x000000221808723c */ /* 0x040fe20000001808 */
[----:B------:R-:W4:Y:S04]  /*18f20*/  LDSM.16.MT88.4 R32, [R150+0x9800] ;  /* 0x009800009620783b */ /* 0x000f280000004200 */
[----:B------:R-:W-:Y:S01]  /*18f30*/  FADD.FTZ R129, R112, R129 ;  /* 0x0000008170817221 */ /* 0x000fe20000010000 */
[C---:B------:R-:W-:Y:S05]  /*18f40*/  HMMA.16816.F32 R68, R24.reuse, R40, R68 ;  /* 0x000000281844723c */ /* 0x040fea0000001844 */
[----:B------:R-:W-:Y:S01]  /*18f50*/  FADD.FTZ R114, R114, R129 ;  /* 0x0000008172727221 */ /* 0x000fe20000010000 */
[C---:B------:R-:W-:Y:S05]  /*18f60*/  HMMA.16816.F32 R72, R24.reuse, R42, R72 ;  /* 0x0000002a1848723c */ /* 0x040fea0000001848 */
[--C-:B------:R-:W-:Y:S01]  /*18f70*/  FFMA.FTZ R40, R64, UR4, -R117.reuse ;  /* 0x0000000440287c23 */ /* 0x100fe20008010875 */
[C---:B--2---:R-:W-:Y:S05]  /*18f80*/  HMMA.16816.F32 R12, R24.reuse, R36, R12 ;  /* 0x00000024180c723c */ /* 0x044fea000000180c */
[----:B------:R-:W-:Y:S01]  /*18f90*/  FFMA.FTZ R117, R65, UR4, -R117 ;  /* 0x0000000441757c23 */ /* 0x000fe20008010875 */
[C---:B------:R-:W-:Y:S01]  /*18fa0*/  HMMA.16816.F32 R76, R24.reuse, R38, R76 ;  /* 0x00000026184c723c */ /* 0x040fe2000000184c */
[----:B------:R-:W-:Y:S01]  /*18fb0*/  MUFU.EX2 R40, R40 ;  /* 0x0000002800287308 */ /* 0x000fe20000000800 */
[----:B------:R-:W2:Y:S03]  /*18fc0*/  LDSM.16.MT88.4 R36, [R149+0x9800] ;  /* 0x009800009524783b */ /* 0x000ea60000004200 */
[----:B------:R-:W-:Y:S01]  /*18fd0*/  FADD.FTZ R115, R115, R114 ;  /* 0x0000007273737221 */ /* 0x000fe20000010000 */
[C---:B-1----:R-:W-:Y:S05]  /*18fe0*/  HMMA.16816.F32 R16, R24.reuse, R20, R16 ;  /* 0x000000141810723c */ /* 0x042fea0000001810 */
[----:B------:R-:W1:Y:S01]  /*18ff0*/  MUFU.EX2 R117, R117 ;  /* 0x0000007500757308 */ /* 0x000e620000000800 */
[----:B------:R-:W-:Y:S01]  /*19000*/  FADD.FTZ R106, R106, R115 ;  /* 0x000000736a6a7221 */ /* 0x000fe20000010000 */
[----:B------:R-:W-:Y:S01]  /*19010*/  HMMA.16816.F32 R80, R24, R22, R80 ;  /* 0x000000161850723c */ /* 0x000fe20000001850 */
[----:B------:R-:W5:Y:S03]  /*19020*/  LDSM.16.MT88.4 R20, [R148+0x9800] ;  /* 0x009800009414783b */ /* 0x000f660000004200 */
[----:B------:R-:W-:Y:S01]  /*19030*/  FADD.FTZ R106, R97, R106 ;  /* 0x0000006a616a7221 */ /* 0x000fe20000010000 */
[----:B------:R-:W-:Y:S01]  /*19040*/  FADD.FTZ R42, R98, R131 ;  /* 0x00000083622a7221 */ /* 0x000fe20000010000 */
[----:B---3--:R-:W-:Y:S02]  /*19050*/  F2FP.F16.F32.PACK_AB R28, R61, R60 ;  /* 0x0000003c3d1c723e */ /* 0x008fe400000000ff */
[----:B------:R-:W-:Y:S03]  /*19060*/  FADD.FTZ R99, R99, R106 ;  /* 0x0000006a63637221 */ /* 0x000fe60000010000 */
[----:B------:R-:W-:Y:S01]  /*19070*/  FADD.FTZ R42, R85, R42 ;  /* 0x0000002a552a7221 */ /* 0x000fe20000010000 */
[----:B-1----:R-:W-:Y:S01]  /*19080*/  F2FP.F16.F32.PACK_AB R30, R117, R40 ;  /* 0x00000028751e723e */ /* 0x002fe200000000ff */
[----:B------:R-:W-:Y:S02]  /*19090*/  FADD.FTZ R99, R96, R99 ;  /* 0x0000006360637221 */ /* 0x000fe40000010000 */
[----:B------:R-:W-:Y:S02]  /*190a0*/  FADD.FTZ R25, R91, R42 ;  /* 0x0000002a5b197221 */ /* 0x000fe40000010000 */
[----:B------:R-:W-:Y:S02]  /*190b0*/  FADD.FTZ R84, R84, R99 ;  /* 0x0000006354547221 */ /* 0x000fe40000010000 */
[----:B------:R-:W-:Y:S01]  /*190c0*/  FADD.FTZ R25, R88, R25 ;  /* 0x0000001958197221 */ /* 0x000fe20000010000 */
[C---:B------:R-:W-:Y:S05]  /*190d0*/  HMMA.16816.F32 R96, R28.reuse, R92, R4 ;  /* 0x0000005c1c60723c */ /* 0x040fea0000001804 */
[----:B------:R-:W-:Y:S01]  /*190e0*/  FADD.FTZ R87, R87, R84 ;  /* 0x0000005457577221 */ /* 0x000fe20000010000 */
[C---:B------:R-:W-:Y:S05]  /*190f0*/  HMMA.16816.F32 R92, R28.reuse, R94, R8 ;  /* 0x0000005e1c5c723c */ /* 0x040fea0000001808 */
[----:B------:R-:W-:Y:S01]  /*19100*/  FADD.FTZ R86, R86, R87 ;  /* 0x0000005756567221 */ /* 0x000fe20000010000 */
[C---:B----4-:R-:W-:Y:S05]  /*19110*/  HMMA.16816.F32 R68, R28.reuse, R32, R68 ;  /* 0x000000201c44723c */ /* 0x050fea0000001844 */
[----:B------:R-:W-:Y:S01]  /*19120*/  FADD.FTZ R90, R90, R25 ;  /* 0x000000195a5a7221 */ /* 0x000fe20000010000 */
[C---:B------:R-:W-:Y:S05]  /*19130*/  HMMA.16816.F32 R72, R28.reuse, R34, R72 ;  /* 0x000000221c48723c */ /* 0x040fea0000001848 */
[----:B------:R-:W-:Y:S01]  /*19140*/  FADD.FTZ R89, R89, R86 ;  /* 0x0000005659597221 */ /* 0x000fe20000010000 */
[----:B------:R-:W-:Y:S05]  /*19150*/  FADD.FTZ R133, R133, R90 ;  /* 0x0000005a85857221 */ /* 0x000fea0000010000 */
[----:B------:R-:W-:Y:S01]  /*19160*/  FADD.FTZ R46, R46, R89 ;  /* 0x000000592e2e7221 */ /* 0x000fe20000010000 */
[----:B------:R-:W-:Y:S01]  /*19170*/  FADD.FTZ R44, R44, R133 ;  /* 0x000000852c2c7221 */ /* 0x000fe20000010000 */
[C---:B--2---:R-:W-:Y:S03]  /*19180*/  HMMA.16816.F32 R88, R28.reuse, R36, R12 ;  /* 0x000000241c58723c */ /* 0x044fe6000000180c */
[----:B------:R-:W-:Y:S01]  /*19190*/  FADD.FTZ R47, R47, R46 ;  /* 0x0000002e2f2f7221 */ /* 0x000fe20000010000 */
[----:B------:R-:W-:Y:S02]  /*191a0*/  FADD.FTZ R45, R45, R44 ;  /* 0x0000002c2d2d7221 */ /* 0x000fe40000010000 */
        /* <DEDUP_REMOVED lines=24> */
.L_x_6935:
        /* <DEDUP_REMOVED lines=8> */
[----:B------:R-:W-:Y:S01]  /*193b0*/  MOV R16, 0x7f800000 ;  /* 0x7f80000000107802 */ /* 0x000fe20000000f00 */
[----:B-1----:R-:W-:Y:S01]  /*193c0*/  FADD.FTZ R9, R9, R176 ;  /* 0x000000b009097221 */ /* 0x002fe20000010000 */
[----:B--2---:R-:W-:Y:S01]  /*193d0*/  ULEA UR4, UR4, UR5, 0x18 ;  /* 0x0000000504047291 */ /* 0x004fe2000f8ec03f */
[----:B---3--:R-:W-:-:S03]  /*193e0*/  FADD.FTZ R11, R0, R177 ;  /* 0x000000b1000b7221 */ /* 0x008fc60000010000 */
[----:B------:R-:W1:Y:S04]  /*193f0*/  SHFL.BFLY PT, R4, R9, 0x1, 0x1f ;  /* 0x0c201f0009047f89 */ /* 0x000e6800000e0000 */
[----:B------:R-:W2:Y:S01]  /*19400*/  SHFL.BFLY PT, R6, R11, 0x1, 0x1f ;  /* 0x0c201f000b067f89 */ /* 0x000ea200000e0000 */
[----:B----4-:R-:W-:Y:S01]  /*19410*/  SHF.R.S32.HI R0, RZ, 0x1f, R5 ;  /* 0x0000001fff007819 */ /* 0x010fe20000011405 */
[----:B-1----:R-:W-:-:S03]  /*19420*/  FADD.FTZ R4, R9, R4 ;  /* 0x0000000409047221 */ /* 0x002fc60000010000 */
[CC--:B------:R-:W-:Y:S02]  /*19430*/  LEA.HI R9, R0.reuse, R5.reuse, RZ, 0x2 ;  /* 0x0000000500097211 */ /* 0x0c0fe400078f10ff */
[----:B------:R-:W-:Y:S01]  /*19440*/  LEA.HI R0, R0, R5, RZ, 0x5 ;  /* 0x0000000500007211 */ /* 0x000fe200078f28ff */
[----:B--2---:R-:W-:Y:S01]  /*19450*/  FADD.FTZ R6, R11, R6 ;  /* 0x000000060b067221 */ /* 0x004fe20000010000 */
[--C-:B------:R-:W-:Y:S02]  /*19460*/  SHF.R.S32.HI R11, RZ, 0x2, R9.reuse ;  /* 0x00000002ff0b7819 */ /* 0x100fe40000011409 */
[----:B------:R-:W-:Y:S02]  /*19470*/  SHF.R.S32.HI R10, RZ, 0x1f, R9 ;  /* 0x0000001fff0a7819 */ /* 0x000fe40000011409 */
[----:B------:R-:W-:Y:S02]  /*19480*/  FSETP.NE.FTZ.AND P3, PT, R6, RZ, PT ;  /* 0x000000ff0600720b */ /* 0x000fe40003f75000 */
[----:B------:R-:W-:-:S02]  /*19490*/  LEA.HI R10, R10, R11, RZ, 0x3 ;  /* 0x0000000b0a0a7211 */ /* 0x000fc400078f18ff */
[----:B------:R-:W-:Y:S02]  /*194a0*/  FSETP.NE.FTZ.AND P0, PT, R4, RZ, PT ;  /* 0x000000ff0400720b */ /* 0x000fe40003f15000 */
[----:B------:R-:W-:Y:S02]  /*194b0*/  LOP3.LUT R10, R10, 0xfffffff8, RZ, 0xc0, !PT ;  /* 0xfffffff80a0a7812 */ /* 0x000fe400078ec0ff */
[----:B------:R-:W-:Y:S02]  /*194c0*/  LOP3.LUT R12, R9, 0x3ffffffc, RZ, 0xc0, !PT ;  /* 0x3ffffffc090c7812 */ /* 0x000fe400078ec0ff */
[----:B------:R-:W-:Y:S02]  /*194d0*/  IADD3 R10, R11, -R10, RZ ;  /* 0x8000000a0b0a7210 */ /* 0x000fe40007ffe0ff */
[----:B------:R-:W-:Y:S01]  /*194e0*/  SHF.R.S32.HI R11, RZ, 0x5, R0 ;  /* 0x00000005ff0b7819 */ /* 0x000fe20000011400 */
[----:B------:R-:W1:Y:S01]  /*194f0*/  @P3 MUFU.RCP R7, R6 ;  /* 0x0000000600073308 */ /* 0x000e620000001000 */
[----:B------:R-:W-:Y:S01]  /*19500*/  IADD3 R12, -R12, R5, RZ ;  /* 0x000000050c0c7210 */ /* 0x000fe20007ffe1ff */
[----:B------:R-:W-:-:S04]  /*19510*/  IMAD.SHL.U32 R9, R10, 0x40, RZ ;  /* 0x000000400a097824 */ /* 0x000fc800078e00ff */
[----:B------:R-:W-:Y:S01]  /*19520*/  IMAD R12, R11, 0x200, R12 ;  /* 0x000002000b0c7824 */ /* 0x000fe200078e020c */
[----:B------:R-:W-:Y:S01]  /*19530*/  LOP3.LUT R13, R9, 0x1c0, RZ, 0xc0, !PT ;  /* 0x000001c0090d7812 */ /* 0x000fe200078ec0ff */
[----:B------:R-:W2:Y:S01]  /*19540*/  @P0 MUFU.RCP R8, R4 ;  /* 0x0000000400080308 */ /* 0x000ea20000001000 */
[----:B------:R-:W-:Y:S02]  /*19550*/  LOP3.LUT R9, R10, 0x1, RZ, 0xc0, !PT ;  /* 0x000000010a097812 */ /* 0x000fe400078ec0ff */
        /* <DEDUP_REMOVED lines=11> */
[----:B------:R-:W-:Y:S01]  /*19610*/  SEL R9, R9, 0x10, !P4 ;  /* 0x0000001009097807 */ /* 0x000fe20006000000 */
        /* <DEDUP_REMOVED lines=63> */
[----:B---3--:R-:W-:Y:S02]  /*19a10*/  @P3 FMUL.FTZ R6, R6, 0.69314718246459960938 ;  /* 0x3f31721806063820 */ /* 0x008fe40000410000 */
        /* <DEDUP_REMOVED lines=16> */
[----:B------:R-:W2:Y:S01]  /*19b20*/  S2R R6, SR_CTAID.Y ;  /* 0x0000000000067919 */ /* 0x000ea20000002600 */
[----:B------:R-:W2:Y:S01]  /*19b30*/  LDC R3, c[0x0][0x2c4] ;  /* 0x0000b100ff037b82 */ /* 0x000ea20000000800 */
[----:B------:R-:W-:Y:S01]  /*19b40*/  ISETP.NE.AND P0, PT, R164, -0x1, PT ;  /* 0xffffffffa400780c */ /* 0x000fe20003f05270 */
[----:B-1----:R-:W1:Y:S06]  /*19b50*/  S2R R7, SR_CTAID.Z ;  /* 0x0000000000077919 */ /* 0x002e6c0000002700 */
[----:B------:R-:W1:Y:S01]  /*19b60*/  LDC R2, c[0x0][0x2e4] ;  /* 0x0000b900ff027b82 */ /* 0x000e620000000800 */
[----:B--2---:R-:W-:-:S05]  /*19b70*/  IMAD R3, R6, R3, RZ ;  /* 0x0000000306037224 */ /* 0x004fca00078e02ff */
[----:B------:R-:W-:-:S05]  /*19b80*/  SEL R3, R3, R164, !P0 ;  /* 0x000000a403037207 */ /* 0x000fca0004000000 */
[----:B-1----:R-:W-:Y:S01]  /*19b90*/  IMAD R3, R7, R2, R3 ;  /* 0x0000000207037224 */ /* 0x002fe200078e0203 */
[----:B------:R-:W-:Y:S06]  /*19ba0*/  BRA `(.L_x_6941) ;  /* 0x0000000000187947 */ /* 0x000fec0003800000 */
.L_x_6940:
[----:B-1----:R-:W1:Y:S01]  /*19bb0*/  S2R R7, SR_CTAID.Z ;  /* 0x0000000000077919 */ /* 0x002e620000002700 */
[----:B------:R-:W1:Y:S01]  /*19bc0*/  LDC R2, c[0x0][0x270] ;  /* 0x00009c00ff027b82 */ /* 0x000e620000000800 */
[----:B------:R-:W1:Y:S07]  /*19bd0*/  S2R R6, SR_CTAID.Y ;  /* 0x0000000000067919 */ /* 0x000e6e0000002600 */
[----:B------:R-:W2:Y:S01]  /*19be0*/  LDC R3, c[0x0][0x2c4] ;  /* 0x0000b100ff037b82 */ /* 0x000ea20000000800 */
[----:B-1----:R-:W-:-:S04]  /*19bf0*/  IMAD R2, R6, R2, R7 ;  /* 0x0000000206027224 */ /* 0x002fc800078e0207 */
[----:B--2---:R-:W-:-:S07]  /*19c00*/  IMAD R3, R2, R3, RZ ;  /* 0x0000000302037224 */ /* 0x004fce00078e02ff */
.L_x_6941:
        /* <DEDUP_REMOVED lines=26> */
.L_x_6943:
[----:B------:R-:W-:Y:S05]  /*19db0*/  BSYNC B0 ;  /* 0x0000000000007941 */ /* 0x000fea0003800000 */
.L_x_6942:
[----:B------:R-:W3:Y:S01]  /*19dc0*/  S2UR UR5, SR_CTAID.X ;  /* 0x00000000000579c3 */ /* 0x000ee20000002500 */
[----:B-1----:R-:W-:Y:S01]  /*19dd0*/  SHF.R.S32.HI R9, RZ, 0x1f, R8 ;  /* 0x0000001fff097819 */ /* 0x002fe20000011408 */
[----:B------:R-:W-:Y:S01]  /*19de0*/  ULDC UR4, c[0x0][0x2d0] ;  /* 0x0000b40000047ab9 */ /* 0x000fe20000000800 */
[----:B------:R-:W-:Y:S01]  /*19df0*/  SHF.R.S32.HI R13, RZ, 0x1f, R6 ;  /* 0x0000001fff0d7819 */ /* 0x000fe20000011406 */
[----:B------:R-:W-:Y:S01]  /*19e00*/  BSSY B0, `(.L_x_6944) ;  /* 0x0000031000007945 */ /* 0x000fe20003800000 */
[----:B------:R-:W-:Y:S02]  /*19e10*/  LEA.HI R0, R9, R8, RZ, 0x3 ;  /* 0x0000000809007211 */ /* 0x000fe400078f18ff */
[----:B------:R-:W-:Y:S01]  /*19e20*/  ISETP.NE.AND P1, PT, R164, -0x1, PT ;  /* 0xffffffffa400780c */ /* 0x000fe20003f25270 */
[----:B--2---:R-:W1:Y:S01]  /*19e30*/  LDC.64 R2, c[0x0][0x290] ;  /* 0x0000a400ff027b82 */ /* 0x004e620000000a00 */
[----:B------:R-:W-:Y:S01]  /*19e40*/  SHF.R.S32.HI R0, RZ, 0x3, R0 ;  /* 0x00000003ff007819 */ /* 0x000fe20000011400 */
[----:B------:R2:W4:Y:S01]  /*19e50*/  LDS.128 R8, [R168+0x1800] ;  /* 0x00180000a8087984 */ /* 0x0005220000000c00 */
[----:B------:R-:W-:-:S02]  /*19e60*/  ISETP.GE.AND P0, PT, R100, UR4, PT ;  /* 0x0000000464007c0c */ /* 0x000fc4000bf06270 */
[----:B------:R-:W-:Y:S01]  /*19e70*/  SHF.R.S32.HI R101, RZ, 0x1f, R100 ;  /* 0x0000001fff657819 */ /* 0x000fe20000011464 */
[----:B------:R-:W-:Y:S02]  /*19e80*/  VIADD R12, R0, 0x10 ;  /* 0x00000010000c7836 */ /* 0x000fe40000000000 */
[----:B------:R-:W5:Y:S01]  /*19e90*/  LDC.64 R4, c[0x0][0x298] ;  /* 0x0000a600ff047b82 */ /* 0x000f620000000a00 */
[----:B---3--:R-:W-:-:S04]  /*19ea0*/  USHF.L.U32 UR5, UR5, 0x6, URZ ;  /* 0x0000000605057899 */ /* 0x008fc8000800063f */
[----:B------:R-:W-:Y:S02]  /*19eb0*/  USHF.R.S32.HI UR4, URZ, 0x1f, UR5 ;  /* 0x0000001f3f047899 */ /* 0x000fe40008011405 */
[----:B------:R-:W-:Y:S02]  /*19ec0*/  VIADD R163, R163, -UR5 ;  /* 0x80000005a3a37c36 */ /* 0x000fe40008000000 */
[----:B-1----:R-:W-:-:S03]  /*19ed0*/  IMAD R13, R13, R2, RZ ;  /* 0x000000020d0d7224 */ /* 0x002fc600078e02ff */
[----:B------:R-:W-:Y:S01]  /*19ee0*/  ISETP.GE.OR P2, PT, R12, R163, P0 ;  /* 0x000000a30c00720c */ /* 0x000fe20000746670 */
[C---:B------:R-:W-:Y:S02]  /*19ef0*/  IMAD R3, R6.reuse, R3, R13 ;  /* 0x0000000306037224 */ /* 0x040fe400078e020d */
[----:B------:R-:W-:Y:S01]  /*19f00*/  IMAD.WIDE.U32 R12, R6, R2, RZ ;  /* 0x00000002060c7225 */ /* 0x000fe200078e00ff */
[----:B------:R-:W-:-:S03]  /*19f10*/  IADD3 R6, R0, 0x20, RZ ;  /* 0x0000002000067810 */ /* 0x000fc60007ffe0ff */
[----:B-----5:R-:W-:-:S04]  /*19f20*/  IMAD.WIDE.U32 R14, R164, R4, RZ ;  /* 0x00000004a40e7225 */ /* 0x020fc800078e00ff */
[----:B------:R-:W-:Y:S01]  /*19f30*/  IMAD R164, R164, R5, R15 ;  /* 0x00000005a4a47224 */ /* 0x000fe200078e020f */
[----:B------:R-:W-:Y:S01]  /*19f40*/  SEL R14, R12, R14, !P1 ;  /* 0x0000000e0c0e7207 */ /* 0x000fe20004800000 */
[C---:B------:R-:W-:Y:S02]  /*19f50*/  IMAD R2, R4.reuse, UR4, RZ ;  /* 0x0000000404027c24 */ /* 0x040fe4000f8e02ff */
[----:B------:R-:W-:Y:S01]  /*19f60*/  @!P1 IMAD.IADD R164, R13, 0x1, R3 ;  /* 0x000000010da49824 */ /* 0x000fe200078e0203 */
[----:B------:R-:W-:Y:S01]  /*19f70*/  SHF.R.S32.HI R3, RZ, 0x1f, R7 ;  /* 0x0000001fff037819 */ /* 0x000fe20000011407 */
[----:B------:R-:W-:-:S04]  /*19f80*/  IMAD.WIDE.U32 R100, R4, UR5, R100 ;  /* 0x0000000504647c25 */ /* 0x000fc8000f8e0064 */
[----:B------:R-:W-:Y:S01]  /*19f90*/  IMAD R13, R5, UR5, R2 ;  /* 0x00000005050d7c24 */ /* 0x000fe2000f8e0202 */
[----:B------:R-:W-:Y:S01]  /*19fa0*/  ULDC.64 UR4, c[0x0][0x2a0] ;  /* 0x0000a80000047ab9 */ /* 0x000fe20000000a00 */
[----:B------:R-:W-:Y:S01]  /*19fb0*/  IADD3 R18, P1, R14, R100, RZ ;  /* 0x000000640e127210 */ /* 0x000fe20007f3e0ff */
[----:B------:R-:W-:Y:S01]  /*19fc0*/  IMAD R12, R3, UR4, RZ ;  /* 0x00000004030c7c24 */ /* 0x000fe2000f8e02ff */
[----:B------:R-:W-:Y:S01]  /*19fd0*/  SHF.R.S32.HI R3, RZ, 0x1f, R0 ;  /* 0x0000001fff037819 */ /* 0x000fe20000011400 */
[----:B------:R-:W-:Y:S01]  /*19fe0*/  VIADD R2, R0, 0x30 ;  /* 0x0000003000027836 */ /* 0x000fe20000000000 */
[----:B------:R-:W-:Y:S01]  /*19ff0*/  IADD3.X R19, R164, R101, R13, P1, !PT ;  /* 0x00000065a4137210 */ /* 0x000fe20000ffe40d */
[C---:B------:R-:W-:Y:S01]  /*1a000*/  IMAD R21, R7.reuse, UR5, R12 ;  /* 0x0000000507157c24 */ /* 0x040fe2000f8e020c */
[-C--:B------:R-:W-:Y:S01]  /*1a010*/  ISETP.GE.OR P1, PT, R6, R163.reuse, P0 ;  /* 0x000000a30600720c */ /* 0x080fe20000726670 */
[----:B------:R2:W1:Y:S01]  /*1a020*/  LDS.128 R12, [R168] ;  /* 0x00000000a80c7984 */ /* 0x0004620000000c00 */
[-C--:B------:R-:W-:Y:S01]  /*1a030*/  ISETP.GE.OR P3, PT, R2, R163.reuse, P0 ;  /* 0x000000a30200720c */ /* 0x080fe20000766670 */
[----:B------:R-:W-:Y:S01]  /*1a040*/  IMAD.WIDE.U32 R18, R7, UR4, R18 ;  /* 0x0000000407127c25 */ /* 0x000fe2000f8e0012 */
[----:B------:R-:W-:-:S04]  /*1a050*/  ISETP.GE.OR P0, PT, R0, R163, P0 ;  /* 0x000000a30000720c */ /* 0x000fc80000706670 */
[----:B------:R-:W-:-:S09]  /*1a060*/  IADD3 R21, R21, R19, RZ ;  /* 0x0000001315157210 */ /* 0x000fd20007ffe0ff */
        /* <DEDUP_REMOVED lines=10> */
.L_x_6945:
[----:B------:R-:W-:Y:S05]  /*1a110*/  BSYNC B0 ;  /* 0x0000000000007941 */ /* 0x000fea0003800000 */
.L_x_6944:
        /* <DEDUP_REMOVED lines=15> */
.L_x_6947:
[----:B------:R-:W-:Y:S05]  /*1a210*/  BSYNC B0 ;  /* 0x0000000000007941 */ /* 0x000fea0003800000 */
.L_x_6946:
[----:B-12---:R-:W1:Y:S01]  /*1a220*/  LDS.128 R168, [R168+0x1000] ;  /* 0x00100000a8a87984 */ /* 0x006e620000000c00 */
[----:B------:R-:W-:Y:S04]  /*1a230*/  BSSY B0, `(.L_x_6948) ;  /* 0x000000e000007945 */ /* 0x000fe80003800000 */
[----:B------:R-:W-:Y:S05]  /*1a240*/  @P1 BRA `(.L_x_6949) ;  /* 0x0000000000301947 */ /* 0x000fea0003800000 */
[----:B----4-:R-:W-:Y:S01]  /*1a250*/  IADD3 R7, P0, R0, 0x20, RZ ;  /* 0x0000002000077810 */ /* 0x010fe20007f1e0ff */
[----:B---3--:R-:W-:Y:S01]  /*1a260*/  IMAD.MOV.U32 R12, RZ, RZ, R18 ;  /* 0x000000ffff0c7224 */ /* 0x008fe200078e0012 */
        /* <DEDUP_REMOVED lines=10> */
.L_x_6949:
[----:B------:R-:W-:Y:S05]  /*1a310*/  BSYNC B0 ;  /* 0x0000000000007941 */ /* 0x000fea0003800000 */
.L_x_6948:
        /* <DEDUP_REMOVED lines=13> */
.L_x_6950:
        /* <DEDUP_REMOVED lines=9> */
.L_x_7942:


//--------------------- .text._ZN5flash24flash_fwd_splitkv_kernelI23Flash_fwd_kernel_traitsILi64ELi64ELi128ELi4ELb0ELb0EN7cutlass6half_tE19Flash_kernel_traitsILi64ELi64ELi128ELi4ES3_EELb1ELb0ELb1ELb0ELb0ELb1ELb0ELb1EEEvNS_16Flash_fwd_paramsE --------------------------
	.section	.text._ZN5flash24flash_fwd_splitkv_kernelI23Flash_fwd_kernel_traitsILi64ELi64ELi128ELi4ELb0ELb0EN7cutlass6half_tE19Flash_kernel_traitsILi64ELi64ELi128ELi4ES3_EELb1ELb0ELb1ELb0ELb0ELb1ELb0ELb1EEEvNS_16Flash_fwd_paramsE,"ax",@progbits
	.align	128
        .global         _ZN5flash24flash_fwd_splitkv_kernelI23Flash_fwd_kernel_traitsILi64ELi64ELi128ELi4ELb0ELb0EN7cutlass6half_tE19Flash_kernel_traitsILi64ELi64ELi128ELi4ES3_EELb1ELb0ELb1ELb0ELb0ELb1ELb0ELb1EEEvNS_16Flash_fwd_paramsE
        .type           _ZN5flash24flash_fwd_splitkv_kernelI23Flash_fwd_kernel_traitsILi64ELi64ELi128ELi4ELb0ELb0EN7cutlass6half_tE19Flash_kernel_traitsILi64ELi64ELi128ELi4ES3_EELb1ELb0ELb1ELb0ELb0ELb1ELb0ELb1EEEvNS_16Flash_fwd_paramsE,@function
        .size           _ZN5flash24flash_fwd_splitkv_kernelI23Flash_fwd_kernel_traitsILi64ELi64ELi128ELi4ELb0ELb0EN7cutlass6half_tE19Flash_kernel_traitsILi64ELi64ELi128ELi4ES3_EELb1ELb0ELb1ELb0ELb0ELb1ELb0ELb1EEEvNS_16Flash_fwd_paramsE,(.L_x_7943 - _ZN5flash24flash_fwd_splitkv_kernelI23Flash_fwd_kernel_traitsILi64ELi64ELi128ELi4ELb0ELb0EN7cutlass6half_tE19Flash_kernel_traitsILi64ELi64ELi128ELi4ES3_EELb1ELb0ELb1ELb0ELb0ELb1ELb0ELb1EEEvNS_16Flash_fwd_paramsE)
        .other          _ZN5flash24flash_fwd_splitkv_kernelI23Flash_fwd_kernel_traitsILi64ELi64ELi128ELi4ELb0ELb0EN7cutlass6half_tE19Flash_kernel_traitsILi64ELi64ELi128ELi4ES3_EELb1ELb0ELb1ELb0ELb0ELb1ELb0ELb1EEEvNS_16Flash_fwd_paramsE,@"STO_CUDA_ENTRY STV_DEFAULT"
_ZN5flash24flash_fwd_splitkv_kernelI23Flash_fwd_kernel_traitsILi64ELi64ELi128ELi4ELb0ELb0EN7cutlass6half_tE19Flash_kernel_traitsILi64ELi64ELi128ELi4ES3_EELb1ELb0ELb1ELb0ELb0ELb1ELb0ELb1EEEvNS_16Flash_fwd_paramsE:
.text._ZN5flash24flash_fwd_splitkv_kernelI23Flash_fwd_kernel_traitsILi64ELi64ELi128ELi4ELb0ELb0EN7cutlass6half_tE19Flash_kernel_traitsILi64ELi64ELi128ELi4ES3_EELb1ELb0ELb1ELb0ELb0ELb1ELb0ELb1EEEvNS_16Flash_fwd_paramsE:
        /* <DEDUP_REMOVED lines=40> */
.L_x_6951:
[----:B------:R-:W1:Y:S02]  /*0280*/  LDC R55, c[0x0][0x2c8] ;  /* 0x0000b200ff377b82 */ /* 0x000e640000000800 */
.L_x_6952:
        /* <DEDUP_REMOVED lines=95> */
.L_x_6955:
[----:B------:R-:W-:Y:S05]  /*0880*/  BSYNC B0 ;  /* 0x0000000000007941 */ /* 0x000fea0003800000 */
.L_x_6954:
        /* <DEDUP_REMOVED lines=18> */
.L_x_6957:
[----:B------:R-:W-:Y:S05]  /*09b0*/  BSYNC B0 ;  /* 0x0000000000007941 */ /* 0x000fea0003800000 */
.L_x_6956:
        /* <DEDUP_REMOVED lines=19> */
.L_x_6959:
[----:B------:R-:W-:Y:S05]  /*0af0*/  BSYNC B0 ;  /* 0x0000000000007941 */ /* 0x000fea0003800000 */
.L_x_6958:
        /* <DEDUP_REMOVED lines=13> */
.L_x_6961:
[----:B------:R-:W-:Y:S05]  /*0bd0*/  BSYNC B0 ;  /* 0x0000000000007941 */ /* 0x000fea0003800000 */
.L_x_6960:
        /* <DEDUP_REMOVED lines=16> */
.L_x_6953:
        /* <DEDUP_REMOVED lines=25> */
.L_x_6962:
        /* <DEDUP_REMOVED lines=82> */
.L_x_6963:
        /* <DEDUP_REMOVED lines=49> */
.L_x_6965:
        /* <DEDUP_REMOVED lines=33> */
.L_x_6964:
        /* <DEDUP_REMOVED lines=249> */
.L_x_7020:
        /* <DEDUP_REMOVED lines=142> */
.L_x_6970:
[----:B------:R-:W-:Y:S05]  /*3120*/  BSYNC B0 ;  /* 0x0000000000007941 */ /* 0x000fea0003800000 */
.L_x_6969:
        /* <DEDUP_REMOVED lines=62> */
.L_x_6972:
[----:B------:R-:W-:Y:S05]  /*3510*/  BSYNC B0 ;  /* 0x0000000000007941 */ /* 0x000fea0003800000 */
.L_x_6971:
        /* <DEDUP_REMOVED lines=62> */
.L_x_6974:
[----:B------:R-:W-:Y:S05]  /*3900*/  BSYNC B0 ;  /* 0x0000000000007941 */ /* 0x000fea0003800000 */
.L_x_6973:
        /* <DEDUP_REMOVED lines=66> */
.L_x_6976:
[----:B------:R-:W-:Y:S05]  /*3d30*/  BSYNC B0 ;  /* 0x0000000000007941 */ /* 0x000fea0003800000 */
.L_x_6975:
        /* <DEDUP_REMOVED lines=63> */
.L_x_6978:
[----:B------:R-:W-:Y:S05]  /*4130*/  BSYNC B0 ;  /* 0x0000000000007941 */ /* 0x000fea0003800000 */
.L_x_6977:
        /* <DEDUP_REMOVED lines=66> */
.L_x_6980:
[----:B------:R-:W-:Y:S05]  /*4560*/  BSYNC B0 ;  /* 0x0000000000007941 */ /* 0x000fea0003800000 */
.L_x_6979:
        /* <DEDUP_REMOVED lines=66> */
.L_x_6982:
[----:B------:R-:W-:Y:S05]  /*4990*/  BSYNC B0 ;  /* 0x0000000000007941 */ /* 0x000fea0003800000 */
.L_x_6981:
        /* <DEDUP_REMOVED lines=68> */
.L_x_6984:
[----:B------:R-:W-:Y:S05]  /*4de0*/  BSYNC B0 ;  /* 0x0000000000007941 */ /* 0x000fea0003800000 */
.L_x_6983:
[C---:B------:R-:W-:Y:S01]  /*4df0*/  LEA R38, P1, R31.reuse, R38, 0x1 ;  /* 0x000000261f267211 */ /* 0x040fe200078208ff */
[----:B------:R-:W-:Y:S01]  /*4e00*/  IMAD.MOV.U32 R8, RZ, RZ, R10 ;  /* 0x000000ffff087224 */ /* 0x000fe200078e000a */
[----:B------:R-:W-:Y:S02]  /*4e10*/  UMOV UR4, UR30 ;  /* 0x0000001e00047c82 */ /* 0x000fe40008000000 */
[C---:B------:R-:W-:Y:S02]  /*4e20*/  LEA.HI.X.SX32 R39, R31.reuse, R39, 0x1, P1 ;  /* 0x000000271f277211 */ /* 0x040fe400008f0eff */
[C---:B------:R-:W-:Y:S04]  /*4e30*/  LEA R10, P0, R31.reuse, R8, 0x1 ;  /* 0x000000081f0a7211 */ /* 0x040fe800078008ff */
[----:B------:R-:W-:Y:S01]  /*4e40*/  LEA.HI.X.SX32 R9, R31, R9, 0x1, P0 ;  /* 0x000000091f097211 */ /* 0x000fe200000f0eff */
[----:B------:R-:W-:Y:S08]  /*4e50*/  BRA `(.L_x_6985) ;  /* 0x0000003400e87947 */ /* 0x000ff00003800000 */
.L_x_6968:
        /* <DEDUP_REMOVED lines=89> */
.L_x_6989:
[----:B------:R-:W-:Y:S05]  /*53f0*/  BSYNC B0 ;  /* 0x0000000000007941 */ /* 0x000fea0003800000 */
.L_x_6988:
[----:B-----5:R2:W-:Y:S02]  /*5400*/  STG.E.128 desc[UR6][R72.64], R44 ;  /* 0x0000002c48007986 */ /* 0x0205e4000c101d06 */
.L_x_6987:
[----:B------:R-:W-:Y:S05]  /*5410*/  BSYNC B1 ;  /* 0x0000000000017941 */ /* 0x000fea0003800000 */
.L_x_6986:
        /* <DEDUP_REMOVED lines=94> */
.L_x_6993:
[----:B------:R-:W-:Y:S05]  /*5a00*/  BSYNC B0 ;  /* 0x0000000000007941 */ /* 0x000fea0003800000 */
.L_x_6992:
[----:B-----5:R4:W-:Y:S02]  /*5a10*/  STG.E.128 desc[UR6][R148.64], R44 ;  /* 0x0000002c94007986 */ /* 0x0209e4000c101d06 */
.L_x_6991:
[----:B------:R-:W-:Y:S05]  /*5a20*/  BSYNC B1 ;  /* 0x0000000000017941 */ /* 0x000fea0003800000 */
.L_x_6990:
        /* <DEDUP_REMOVED lines=94> */
.L_x_6997:
[----:B------:R-:W-:Y:S05]  /*6010*/  BSYNC B0 ;  /* 0x0000000000007941 */ /* 0x000fea0003800000 */
.L_x_6996:
[----:B-----5:R3:W-:Y:S02]  /*6020*/  STG.E.128 desc[UR6][R148.64], R44 ;  /* 0x0000002c94007986 */ /* 0x0207e4000c101d06 */
.L_x_6995:
[----:B------:R-:W-:Y:S05]  /*6030*/  BSYNC B1 ;  /* 0x0000000000017941 */ /* 0x000fea0003800000 */
.L_x_6994:
        /* <DEDUP_REMOVED lines=103> */
.L_x_7001:
[----:B------:R-:W-:Y:S05]  /*66b0*/  BSYNC B0 ;  /* 0x0000000000007941 */ /* 0x000fea0003800000 */
.L_x_7000:
[----:B-----5:R2:W-:Y:S02]  /*66c0*/  STG.E.128 desc[UR6][R148.64], R32 ;  /* 0x0000002094007986 */ /* 0x0205e4000c101d06 */
.L_x_6999:
[----:B------:R-:W-:Y:S05]  /*66d0*/  BSYNC B1 ;  /* 0x0000000000017941 */ /* 0x000fea0003800000 */
.L_x_6998:
        /* <DEDUP_REMOVED lines=100> */
.L_x_7005:
[----:B------:R-:W-:Y:S05]  /*6d20*/  BSYNC B0 ;  /* 0x0000000000007941 */ /* 0x000fea0003800000 */
.L_x_7004:
[----:B-----5:R3:W-:Y:S02]  /*6d30*/  STG.E.128 desc[UR6][R148.64], R32 ;  /* 0x0000002094007986 */ /* 0x0207e4000c101d06 */
.L_x_7003:
[----:B------:R-:W-:Y:S05]  /*6d40*/  BSYNC B1 ;  /* 0x0000000000017941 */ /* 0x000fea0003800000 */
.L_x_7002:
        /* <DEDUP_REMOVED lines=103> */
.L_x_7009:
[----:B------:R-:W-:Y:S05]  /*73c0*/  BSYNC B0 ;  /* 0x0000000000007941 */ /* 0x000fea0003800000 */
.L_x_7008:
[----:B-----5:R2:W-:Y:S02]  /*73d0*/  STG.E.128 desc[UR6][R148.64], R32 ;  /* 0x0000002094007986 */ /* 0x0205e4000c101d06 */
.L_x_7007:
[----:B------:R-:W-:Y:S05]  /*73e0*/  BSYNC B1 ;  /* 0x0000000000017941 */ /* 0x000fea0003800000 */
.L_x_7006:
        /* <DEDUP_REMOVED lines=103> */
.L_x_7013:
[----:B------:R-:W-:Y:S05]  /*7a60*/  BSYNC B0 ;  /* 0x0000000000007941 */ /* 0x000fea0003800000 */
.L_x_7012:
[----:B-----5:R2:W-:Y:S02]  /*7a70*/  STG.E.128 desc[UR6][R148.64], R32 ;  /* 0x0000002094007986 */ /* 0x0205e4000c101d06 */
.L_x_7011:
[----:B------:R-:W-:Y:S05]  /*7a80*/  BSYNC B1 ;  /* 0x0000000000017941 */ /* 0x000fea0003800000 */
.L_x_7010:
        /* <DEDUP_REMOVED lines=104> */
.L_x_7017:
[----:B------:R-:W-:Y:S05]  /*8110*/  BSYNC B0 ;  /* 0x0000000000007941 */ /* 0x000fea0003800000 */
.L_x_7016:
[----:B-----5:R2:W-:Y:S02]  /*8120*/  STG.E.128 desc[UR6][R148.64], R32 ;  /* 0x0000002094007986 */ /* 0x0205e4000c101d06 */
.L_x_7015:
[----:B------:R-:W-:Y:S05]  /*8130*/  BSYNC B1 ;  /* 0x0000000000017941 */ /* 0x000fea0003800000 */
.L_x_7014:
        /* <DEDUP_REMOVED lines=8> */
.L_x_6967:
        /* <DEDUP_REMOVED lines=68> */
.L_x_6985:
        /* <DEDUP_REMOVED lines=84> */
.L_x_7018:
        /* <DEDUP_REMOVED lines=9> */
.L_x_7019:
[----:B------:R-:W-:Y:S04]  /*8bd0*/  IADD3 R11, R11, -0x1, RZ ;  /* 0xffffffff0b0b7810 */ /* 0x000fe80007ffe0ff */
[----:B------:R-:W-:Y:S11]  /*8be0*/  ISETP.GT.AND P0, PT, R11, R54, PT ;  /* 0x000000360b00720c */ /* 0x000ff60003f04270 */
[----:B------:R-:W-:Y:S02]  /*8bf0*/  @!UPT UIADD3 URZ, URZ, URZ, URZ ;  /* 0x0000003f3f3ff290 */ /* 0x000fe4000fffe03f */
[----:B------:R-:W-:Y:S05]  /*8c00*/  @P0 BRA `(.L_x_7020) ;  /* 0xffffff9c000c0947 */ /* 0x000fea000383ffff */
.L_x_6966:
        /* <DEDUP_REMOVED lines=111> */
.L_x_7027:
[----:B------:R-:W-:Y:S05]  /*9300*/  BSYNC B0 ;  /* 0x0000000000007941 */ /* 0x000fea0003800000 */
.L_x_7026:
[----:B-----5:R2:W-:Y:S02]  /*9310*/  STS.128 [R180], R12 ;  /* 0x0000000cb4007388 */ /* 0x0205e40000000c00 */
.L_x_7025:
[----:B------:R-:W-:Y:S05]  /*9320*/  BSYNC B1 ;  /* 0x0000000000017941 */ /* 0x000fea0003800000 */
.L_x_7024:
        /* <DEDUP_REMOVED lines=64> */
.L_x_7031:
[----:B------:R-:W-:Y:S05]  /*9730*/  BSYNC B0 ;  /* 0x0000000000007941 */ /* 0x000fea0003800000 */
.L_x_7030:
[----:B-----5:R4:W-:Y:S02]  /*9740*/  STS.128 [R180+0x800], R12 ;  /* 0x0008000cb4007388 */ /* 0x0209e40000000c00 */
.L_x_7029:
[----:B------:R-:W-:Y:S05]  /*9750*/  BSYNC B1 ;  /* 0x0000000000017941 */ /* 0x000fea0003800000 */
.L_x_7028:
        /* <DEDUP_REMOVED lines=62> */
.L_x_7035:
[----:B------:R-:W-:Y:S05]  /*9b40*/  BSYNC B0 ;  /* 0x0000000000007941 */ /* 0x000fea0003800000 */
.L_x_7034:
[----:B-----5:R1:W-:Y:S02]  /*9b50*/  STS.128 [R180+0x1000], R28 ;  /* 0x0010001cb4007388 */ /* 0x0203e40000000c00 */
.L_x_7033:
[----:B------:R-:W-:Y:S05]  /*9b60*/  BSYNC B1 ;  /* 0x0000000000017941 */ /* 0x000fea0003800000 */
.L_x_7032:
        /* <DEDUP_REMOVED lines=65> */
.L_x_7038:
[----:B------:R-:W-:Y:S05]  /*9f80*/  BSYNC B0 ;  /* 0x0000000000007941 */ /* 0x000fea0003800000 */
.L_x_7037:
[----:B-----5:R1:W-:Y:S01]  /*9f90*/  STS.128 [R180+0x1800], R12 ;  /* 0x0018000cb4007388 */ /* 0x0203e20000000c00 */
[----:B------:R-:W-:Y:S05]  /*9fa0*/  BRA `(.L_x_7036) ;  /* 0x0000001c00747947 */ /* 0x000fea0003800000 */
.L_x_7023:
        /* <DEDUP_REMOVED lines=95> */
.L_x_7042:
[----:B------:R-:W-:Y:S05]  /*a5a0*/  BSYNC B0 ;  /* 0x0000000000007941 */ /* 0x000fea0003800000 */
.L_x_7041:
[----:B-----5:R3:W-:Y:S02]  /*a5b0*/  STS.128 [R180], R20 ;  /* 0x00000014b4007388 */ /* 0x0207e40000000c00 */
.L_x_7040:
[----:B------:R-:W-:Y:S05]  /*a5c0*/  BSYNC B1 ;  /* 0x0000000000017941 */ /* 0x000fea0003800000 */
.L_x_7039:
        /* <DEDUP_REMOVED lines=97> */
.L_x_7046:
[----:B------:R-:W-:Y:S05]  /*abe0*/  BSYNC B0 ;  /* 0x0000000000007941 */ /* 0x000fea0003800000 */
.L_x_7045:
[----:B-----5:R1:W-:Y:S02]  /*abf0*/  STS.128 [R180+0x800], R20 ;  /* 0x00080014b4007388 */ /* 0x0203e40000000c00 */
.L_x_7044:
[----:B------:R-:W-:Y:S05]  /*ac00*/  BSYNC B1 ;  /* 0x0000000000017941 */ /* 0x000fea0003800000 */
.L_x_7043:
        /* <DEDUP_REMOVED lines=98> */
.L_x_7050:
[----:B------:R-:W-:Y:S05]  /*b230*/  BSYNC B0 ;  /* 0x0000000000007941 */ /* 0x000fea0003800000 */
.L_x_7049:
[----:B-----5:R1:W-:Y:S02]  /*b240*/  STS.128 [R180+0x1000], R20 ;  /* 0x00100014b4007388 */ /* 0x0203e40000000c00 */
.L_x_7048:
[----:B------:R-:W-:Y:S05]  /*b250*/  BSYNC B1 ;  /* 0x0000000000017941 */ /* 0x000fea0003800000 */
.L_x_7047:
        /* <DEDUP_REMOVED lines=100> */
.L_x_7052:
[----:B------:R-:W-:Y:S05]  /*b8a0*/  BSYNC B0 ;  /* 0x0000000000007941 */ /* 0x000fea0003800000 */
.L_x_7051:
[----:B-----5:R1:W-:Y:S01]  /*b8b0*/  STS.128 [R180+0x1800], R16 ;  /* 0x00180010b4007388 */ /* 0x0203e20000000c00 */
[----:B------:R-:W-:Y:S05]  /*b8c0*/  BRA `(.L_x_7036) ;  /* 0x00000004002c7947 */ /* 0x000fea0003800000 */
.L_x_7022:
        /* <DEDUP_REMOVED lines=22> */
.L_x_7054:
[----:B------:R-:W-:Y:S05]  /*ba30*/  BSYNC B0 ;  /* 0x0000000000007941 */ /* 0x000fea0003800000 */
.L_x_7053:
        /* <DEDUP_REMOVED lines=16> */
.L_x_7056:
[----:B------:R-:W-:Y:S05]  /*bb40*/  BSYNC B0 ;  /* 0x0000000000007941 */ /* 0x000fea0003800000 */
.L_x_7055:
        /* <DEDUP_REMOVED lines=16> */
.L_x_7058:
[----:B------:R-:W-:Y:S05]  /*bc50*/  BSYNC B0 ;  /* 0x0000000000007941 */ /* 0x000fea0003800000 */
.L_x_7057:
        /* <DEDUP_REMOVED lines=18> */
.L_x_7036:
[----:B------:R-:W-:Y:S05]  /*bd80*/  BSYNC B2 ;  /* 0x0000000000027941 */ /* 0x000fea0003800000 */
.L_x_7021:
        /* <DEDUP_REMOVED lines=27> */
.L_x_7060:
[----:B------:R-:W-:Y:S05]  /*bf40*/  BSYNC B0 ;  /* 0x0000000000007941 */ /* 0x000fea0003800000 */
.L_x_7059:
        /* <DEDUP_REMOVED lines=14> */
.L_x_7062:
[----:B------:R-:W-:Y:S05]  /*c030*/  BSYNC B0 ;  /* 0x0000000000007941 */ /* 0x000fea0003800000 */
.L_x_7061:
        /* <DEDUP_REMOVED lines=14> */
.L_x_7064:
[----:B------:R-:W-:Y:S05]  /*c120*/  BSYNC B0 ;  /* 0x0000000000007941 */ /* 0x000fea0003800000 */
.L_x_7063:
        /* <DEDUP_REMOVED lines=16> */
.L_x_7066:
[----:B------:R-:W-:Y:S05]  /*c230*/  BSYNC B0 ;  /* 0x0000000000007941 */ /* 0x000fea0003800000 */
.L_x_7065:
        /* <DEDUP_REMOVED lines=13> */
.L_x_7068:
[----:B------:R-:W-:Y:S05]  /*c310*/  BSYNC B0 ;  /* 0x0000000000007941 */ /* 0x000fea0003800000 */
.L_x_7067:
        /* <DEDUP_REMOVED lines=16> */
.L_x_7070:
[----:B------:R-:W-:Y:S05]  /*c420*/  BSYNC B0 ;  /* 0x0000000000007941 */ /* 0x000fea0003800000 */
.L_x_7069:
        /* <DEDUP_REMOVED lines=16> */
.L_x_7072:
[----:B------:R-:W-:Y:S05]  /*c530*/  BSYNC B0 ;  /* 0x0000000000007941 */ /* 0x000fea0003800000 */
.L_x_7071:
        /* <DEDUP_REMOVED lines=16> */
.L_x_7074:
[----:B------:R-:W-:Y:S05]  /*c640*/  BSYNC B0 ;  /* 0x0000000000007941 */ /* 0x000fea0003800000 */
.L_x_7073:
        /* <DEDUP_REMOVED lines=49> */
.L_x_7076:
[----:B------:R-:W-:Y:S05]  /*c960*/  BSYNC B0 ;  /* 0x0000000000007941 */ /* 0x000fea0003800000 */
.L_x_7075:
        /* <DEDUP_REMOVED lines=32> */
.L_x_7078:
[----:B------:R-:W-:Y:S05]  /*cb70*/  BSYNC B0 ;  /* 0x0000000000007941 */ /* 0x000fea0003800000 */
.L_x_7077:
        /* <DEDUP_REMOVED lines=19> */
.L_x_7080:
[----:B------:R-:W-:Y:S05]  /*ccb0*/  BSYNC B0 ;  /* 0x0000000000007941 */ /* 0x000fea0003800000 */
.L_x_7079:
        /* <DEDUP_REMOVED lines=15> */
.L_x_7082:
[----:B------:R-:W-:Y:S05]  /*cdb0*/  BSYNC B0 ;  /* 0x0000000000007941 */ /* 0x000fea0003800000 */
.L_x_7081:
        /* <DEDUP_REMOVED lines=14> */
.L_x_7084:
[----:B------:R-:W-:Y:S05]  /*cea0*/  BSYNC B0 ;  /* 0x0000000000007941 */ /* 0x000fea0003800000 */
.L_x_7083:
        /* <DEDUP_REMOVED lines=15> */
.L_x_7086:
[----:B------:R-:W-:Y:S05]  /*cfa0*/  BSYNC B0 ;  /* 0x0000000000007941 */ /* 0x000fea0003800000 */
.L_x_7085:
        /* <DEDUP_REMOVED lines=15> */
.L_x_7088:
[----:B------:R-:W-:Y:S05]  /*d0a0*/  BSYNC B0 ;  /* 0x0000000000007941 */ /* 0x000fea0003800000 */
.L_x_7087:
        /* <DEDUP_REMOVED lines=15> */
.L_x_7090:
[----:B------:R-:W-:Y:S05]  /*d1a0*/  BSYNC B0 ;  /* 0x0000000000007941 */ /* 0x000fea0003800000 */
.L_x_7089:
[----:B------:R-:W-:Y:S01]  /*d1b0*/  LDSM.16.M88.4 R40, [R170] ;  /* 0x00000000aa28783b */ /* 0x000fe20000000200 */
[----:B------:R-:W-:Y:S01]  /*d1c0*/  R2P PR, R0, 0x6 ;  /* 0x0000000600007804 */ /* 0x000fe20000000000 */
[----:B------:R-:W-:Y:S01]  /*d1d0*/  IMAD.MOV.U32 R0, RZ, RZ, 0x20 ;  /* 0x00000020ff007424 */ /* 0x000fe200078e00ff */
[----:B------:R-:W-:Y:S01]  /*d1e0*/  LOP3.LUT P0, RZ, R50, 0x2, RZ, 0xc0, !PT ;  /* 0x0000000232ff7812 */ /* 0x000fe2000780c0ff */
[----:B------:R-:W3:Y:S01]  /*d1f0*/  LDSM.16.M88.4 R32, [R169+0x2000] ;  /* 0x00200000a920783b */ /* 0x000ee20000000200 */
[----:B------:R-:W-:Y:S01]  /*d200*/  IMAD.MOV.U32 R5, RZ, RZ, 0x40 ;  /* 0x00000040ff057424 */ /* 0x000fe200078e00ff */
[----:B------:R-:W-:Y:S01]  /*d210*/  ULDC.64 UR14, c[0x0][0x398] ;  /* 0x0000e600000e7ab9 */ /* 0x000fe20000000a00 */
[C---:B------:R-:W-:Y:S01]  /*d220*/  SEL R4, R0.reuse, 0xffffffe0, !P0 ;  /* 0xffffffe000047807 */ /* 0x040fe20004000000 */
[----:B------:R-:W4:Y:S01]  /*d230*/  LDSM.16.M88.4 R68, [R169+0x4000] ;  /* 0x00400000a944783b */ /* 0x000f220000000200 */
[----:B------:R-:W-:Y:S01]  /*d240*/  SEL R0, R0, 0xffffffe0, !P1 ;  /* 0xffffffe000007807 */ /* 0x000fe20004800000 */
[----:B--2---:R-:W-:Y:S01]  /*d250*/  VIADD R8, R169, 0x2000 ;  /* 0x00002000a9087836 */ /* 0x004fe20000000000 */
[----:B------:R-:W-:Y:S01]  /*d260*/  LOP3.LUT P0, RZ, R50, 0x4, RZ, 0xc0, !PT ;  /* 0x0000000432ff7812 */ /* 0x000fe2000780c0ff */
[----:B------:R-:W2:Y:S01]  /*d270*/  LDSM.16.M88.4 R24, [R169+0x2800] ;  /* 0x00280000a918783b */ /* 0x000ea20000000200 */
[----:B------:R-:W-:-:S02]  /*d280*/  IMAD.IADD R168, R170, 0x1, R4 ;  /* 0x00000001aaa87824 */ /* 0x000fc400078e0204 */
[----:B------:R-:W-:Y:S01]  /*d290*/  IMAD.IADD R163, R169, 0x1, R0 ;  /* 0x00000001a9a37824 */ /* 0x000fe200078e0200 */
[----:B------:R-:W1:Y:S01]  /*d2a0*/  LDSM.16.M88.4 R60, [R169+0x4800] ;  /* 0x00480000a93c783b */ /* 0x000e620000000200 */
[----:B------:R-:W-:Y:S01]  /*d2b0*/  SEL R5, R5, 0xffffffc0, !P0 ;  /* 0xffffffc005057807 */ /* 0x000fe20004000000 */
[----:B------:R-:W-:Y:S02]  /*d2c0*/  VIADD R166, R169, 0x2040 ;  /* 0x00002040a9a67836 */ /* 0x000fe40000000000 */
[----:B------:R-:W1:Y:S01]  /*d2d0*/  LDSM.16.M88.4 R16, [R169+0x3000] ;  /* 0x00300000a910783b */ /* 0x000e620000000200 */
[----:B------:R-:W-:Y:S02]  /*d2e0*/  @P2 VIADD R166, R8, 0xffffffc0 ;  /* 0xffffffc008a62836 */ /* 0x000fe40000000000 */
[----:B------:R-:W-:Y:S01]  /*d2f0*/  IMAD.IADD R167, R170, 0x1, R5 ;  /* 0x00000001aaa77824 */ /* 0x000fe200078e0205 */
[----:B------:R-:W1:Y:S01]  /*d300*/  LDSM.16.M88.4 R76, [R169+0x3800] ;  /* 0x00380000a94c783b */ /* 0x000e620000000200 */
[----:B------:R-:W-:Y:S01]  /*d310*/  IMAD.IADD R152, R0, 0x1, R166 ;  /* 0x0000000100987824 */ /* 0x000fe200078e02a6 */
[----:B------:R-:W-:Y:S01]  /*d320*/  LOP3.LUT R0, R139, 0xffffffe0, RZ, 0xc0, !PT ;  /* 0xffffffe08b007812 */ /* 0x000fe200078ec0ff */
[----:B------:R-:W-:Y:S01]  /*d330*/  IMAD.IADD R165, R4, 0x1, R167 ;  /* 0x0000000104a57824 */ /* 0x000fe200078e02a7 */
[----:B------:R-:W1:Y:S01]  /*d340*/  LDSM.16.M88.4 R124, [R169+0x5000] ;  /* 0x00500000a97c783b */ /* 0x000e620000000200 */
[----:B------:R-:W-:Y:S01]  /*d350*/  IMAD R103, R6, 0x4, R103 ;  /* 0x0000000406677824 */ /* 0x000fe200078e0267 */
[----:B------:R-:W-:Y:S01]  /*d360*/  LOP3.LUT R6, R51, R138, RZ, 0xfc, !PT ;  /* 0x0000008a33067212 */ /* 0x000fe200078efcff */
[C---:B------:R-:W-:Y:S01]  /*d370*/  IMAD.IADD R0, R3.reuse, 0x1, -R0 ;  /* 0x0000000103007824 */ /* 0x040fe200078e0a00 */
[----:B------:R-:W1:Y:S01]  /*d380*/  LDSM.16.M88.4 R108, [R169+0x5800] ;  /* 0x00580000a96c783b */ /* 0x000e620000000200 */
[----:B------:R-:W-:-:S02]  /*d390*/  IMAD.SHL.U32 R185, R3, 0x2, RZ ;  /* 0x0000000203b97824 */ /* 0x000fc400078e00ff */
[C---:B------:R-:W-:Y:S01]  /*d3a0*/  VIADD R159, R166.reuse, 0x800 ;  /* 0x00000800a69f7836 */ /* 0x040fe20000000000 */
[----:B------:R-:W-:Y:S01]  /*d3b0*/  LDSM.16.M88.4 R36, [R168] ;  /* 0x00000000a824783b */ /* 0x000fe20000000200 */
[C---:B------:R-:W-:Y:S01]  /*d3c0*/  VIADD R158, R166.reuse, 0x1000 ;  /* 0x00001000a69e7836 */ /* 0x040fe20000000000 */
[----:B------:R-:W-:Y:S01]  /*d3d0*/  LOP3.LUT R185, R185, 0x6, RZ, 0xc0, !PT ;  /* 0x00000006b9b97812 */ /* 0x000fe200078ec0ff */
[C---:B------:R-:W-:Y:S01]  /*d3e0*/  VIADD R157, R166.reuse, 0x1800 ;  /* 0x00001800a69d7836 */ /* 0x040fe20000000000 */
[----:B------:R-:W1:Y:S01]  /*d3f0*/  LDSM.16.M88.4 R132, [R163+0x2000] ;  /* 0x00200000a384783b */ /* 0x000e620000000200 */
[----:B------:R-:W-:Y:S02]  /*d400*/  VIADD R156, R166, 0x2000 ;  /* 0x00002000a69c7836 */ /* 0x000fe40000000000 */
[----:B------:R-:W-:Y:S01]  /*d410*/  IMAD.IADD R3, R2, 0x1, R185 ;  /* 0x0000000102037824 */ /* 0x000fe200078e02b9 */
[----:B------:R-:W1:Y:S01]  /*d420*/  LDSM.16.M88.4 R88, [R163+0x4000] ;  /* 0x00400000a358783b */ /* 0x000e620000000200 */
[----:B---3--:R-:W-:Y:S01]  /*d430*/  HMMA.16816.F32 R12, R40, R32, RZ ;  /* 0x00000020280c723c */ /* 0x008fe200000018ff */
[----:B------:R-:W-:-:S02]  /*d440*/  VIADD R155, R166, 0x2800 ;  /* 0x00002800a69b7836 */ /* 0x000fc40000000000 */
[----:B------:R-:W3:Y:S01]  /*d450*/  LDSM.16.M88.4 R104, [R163+0x2800] ;  /* 0x00280000a368783b */ /* 0x000ee20000000200 */
[C---:B------:R-:W-:Y:S02]  /*d460*/  VIADD R202, R3.reuse, 0x20 ;  /* 0x0000002003ca7836 */ /* 0x040fe40000000000 */
[C---:B------:R-:W-:Y:S01]  /*d470*/  HMMA.16816.F32 R32, R40.reuse, R34, RZ ;  /* 0x000000222820723c */ /* 0x040fe200000018ff */
[----:B------:R-:W3:Y:S01]  /*d480*/  LDSM.16.M88.4 R84, [R163+0x4800] ;  /* 0x00480000a354783b */ /* 0x000ee20000000200 */
[----:B------:R-:W-:Y:S02]  /*d490*/  VIADD R200, R3, 0x29 ;  /* 0x0000002903c87836 */ /* 0x000fe40000000000 */
[C---:B------:R-:W-:Y:S01]  /*d4a0*/  VIADD R154, R166.reuse, 0x3000 ;  /* 0x00003000a69a7836 */ /* 0x040fe20000000000 */
[----:B------:R-:W3:Y:S01]  /*d4b0*/  LDSM.16.M88.4 R96, [R163+0x3000] ;  /* 0x00300000a360783b */ /* 0x000ee20000000200 */
[----:B----4-:R-:W-:Y:S01]  /*d4c0*/  HMMA.16816.F32 R72, R40, R68, RZ ;  /* 0x000000442848723c */ /* 0x010fe200000018ff */
[----:B------:R-:W-:-:S02]  /*d4d0*/  VIADD R153, R166, 0x3800 ;  /* 0x00003800a6997836 */ /* 0x000fc40000000000 */
[----:B------:R-:W-:Y:S03]  /*d4e0*/  LDSM.16.M88.4 R52, [R167] ;  /* 0x00000000a734783b */ /* 0x000fe60000000200 */
[C---:B------:R-:W-:Y:S01]  /*d4f0*/  HMMA.16816.F32 R68, R40.reuse, R70, RZ ;  /* 0x000000462844723c */ /* 0x040fe200000018ff */
[----:B------:R-:W4:Y:S04]  /*d500*/  LDSM.16.M88.4 R44, [R166] ;  /* 0x00000000a62c783b */ /* 0x000f280000000200 */
[----:B------:R-:W4:Y:S01]  /*d510*/  LDSM.16.M88.4 R92, [R163+0x3800] ;  /* 0x00380000a35c783b */ /* 0x000f220000000200 */
[C---:B--2---:R-:W-:Y:S03]  /*d520*/  HMMA.16816.F32 R28, R40.reuse, R24, RZ ;  /* 0x00000018281c723c */ /* 0x044fe600000018ff */
[----:B------:R-:W-:Y:S03]  /*d530*/  LDSM.16.M88.4 R8, [R165] ;  /* 0x00000000a508783b */ /* 0x000fe60000000200 */
[C---:B-1----:R-:W-:Y:S01]  /*d540*/  HMMA.16816.F32 R64, R40.reuse, R60, RZ ;  /* 0x0000003c2840723c */ /* 0x042fe200000018ff */
[----:B------:R-:W-:Y:S04]  /*d550*/  LDSM.16.M88.4 R112, [R152] ;  /* 0x000000009870783b */ /* 0x000fe80000000200 */
[----:B------:R-:W0:Y:S01]  /*d560*/  LDGDEPBAR ;  /* 0x00000000000079af */ /* 0x000e220000000000 */
        /* <DEDUP_REMOVED lines=9> */
[----:B------:R-:W-:Y:S06]  /*d600*/  HMMA.16816.F32 R12, R36, R132, R12 ;  /* 0x00000084240c723c */ /* 0x000fec000000180c */
[----:B------:R-:W-:Y:S01]  /*d610*/  HMMA.16816.F32 R40, R40, R110, RZ ;  /* 0x0000006e2828723c */ /* 0x000fe200000018ff */
[----:B------:R-:W1:Y:S05]  /*d620*/  LDSM.16.M88.4 R108, [R166+0x800] ;  /* 0x00080000a66c783b */ /* 0x000e6a0000000200 */
[C---:B------:R-:W-:Y:S06]  /*d630*/  HMMA.16816.F32 R32, R36.reuse, R134, R32 ;  /* 0x000000862420723c */ /* 0x040fec0000001820 */
[C---:B------:R-:W-:Y:S06]  /*d640*/  HMMA.16816.F32 R72, R36.reuse, R88, R72 ;  /* 0x000000582448723c */ /* 0x040fec0000001848 */
[C---:B------:R-:W-:Y:S01]  /*d650*/  HMMA.16816.F32 R68, R36.reuse, R90, R68 ;  /* 0x0000005a2444723c */ /* 0x040fe20000001844 */
[----:B------:R-:W2:Y:S05]  /*d660*/  LDSM.16.M88.4 R88, [R166+0x1000] ;  /* 0x00100000a658783b */ /* 0x000eaa0000000200 */
[C---:B---3--:R-:W-:Y:S06]  /*d670*/  HMMA.16816.F32 R28, R36.reuse, R104, R28 ;  /* 0x00000068241c723c */ /* 0x048fec000000181c */
[C---:B------:R-:W-:Y:S06]  /*d680*/  HMMA.16816.F32 R64, R36.reuse, R84, R64 ;  /* 0x000000542440723c */ /* 0x040fec0000001840 */
[C---:B------:R-:W-:Y:S01]  /*d690*/  HMMA.16816.F32 R60, R36.reuse, R86, R60 ;  /* 0x00000056243c723c */ /* 0x040fe2000000183c */
[----:B------:R-:W3:Y:S05]  /*d6a0*/  LDSM.16.M88.4 R84, [R166+0x1800] ;  /* 0x00180000a654783b */ /* 0x000eea0000000200 */
[C---:B------:R-:W-:Y:S06]  /*d6b0*/  HMMA.16816.F32 R20, R36.reuse, R96, R20 ;  /* 0x000000602414723c */ /* 0x040fec0000001814 */
[----:B------:R-:W-:Y:S01]  /*d6c0*/  HMMA.16816.F32 R16, R36, R98, R16 ;  /* 0x000000622410723c */ /* 0x000fe20000001810 */
[----:B------:R-:W-:Y:S05]  /*d6d0*/  LDSM.16.M88.4 R96, [R163+0x5800] ;  /* 0x00580000a360783b */ /* 0x000fea0000000200 */
[C---:B----4-:R-:W-:Y:S06]  /*d6e0*/  HMMA.16816.F32 R12, R52.reuse, R44, R12 ;  /* 0x0000002c340c723c */ /* 0x050fec000000180c */
[----:B------:R-:W-:Y:S01]  /*d6f0*/  HMMA.16816.F32 R32, R52, R46, R32 ;  /* 0x0000002e3420723c */ /* 0x000fe20000001820 */
[----:B------:R-:W4:Y:S05]  /*d700*/  LDSM.16.M88.4 R44, [R152+0x800] ;  /* 0x00080000982c783b */ /* 0x000f2a0000000200 */
[C---:B------:R-:W-:Y:S01]  /*d710*/  HMMA.16816.F32 R24, R36.reuse, R106, R24 ;  /* 0x0000006a2418723c */ /* 0x040fe20000001818 */
[----:B------:R-:W4:Y:S05]  /*d720*/  LDSM.16.M88.4 R104, [R163+0x5000] ;  /* 0x00500000a368783b */ /* 0x000f2a0000000200 */
[C---:B------:R-:W-:Y:S06]  /*d730*/  HMMA.16816.F32 R80, R36.reuse, R92, R80 ;  /* 0x0000005c2450723c */ /* 0x040fec0000001850 */
[----:B------:R-:W-:Y:S01]  /*d740*/  HMMA.16816.F32 R76, R36, R94, R76 ;  /* 0x0000005e244c723c */ /* 0x000fe2000000184c */
[----:B------:R-:W-:Y:S05]  /*d750*/  LDSM.16.M88.4 R92, [R152+0x1000] ;  /* 0x00100000985c783b */ /* 0x000fea0000000200 */
[C---:B-1----:R-:W-:Y:S06]  /*d760*/  HMMA.16816.F32 R28, R52.reuse, R108, R28 ;  /* 0x0000006c341c723c */ /* 0x042fec000000181c */
[C---:B--2---:R-:W-:Y:S06]  /*d770*/  HMMA.16816.F32 R20, R52.reuse, R88, R20 ;  /* 0x000000583414723c */ /* 0x044fec0000001814 */
[C---:B------:R-:W-:Y:S01]  /*d780*/  HMMA.16816.F32 R16, R52.reuse, R90, R16 ;  /* 0x0000005a3410723c */ /* 0x040fe20000001810 */
[----:B------:R-:W1:Y:S05]  /*d790*/  LDSM.16.M88.4 R88, [R166+0x2800] ;  /* 0x00280000a658783b */ /* 0x000e6a0000000200 */
[----:B------:R-:W-:Y:S06]  /*d7a0*/  HMMA.16816.F32 R24, R52, R110, R24 ;  /* 0x0000006e3418723c */ /* 0x000fec0000001818 */
[----:B------:R-:W-:Y:S06]  /*d7b0*/  HMMA.16816.F32 R32, R8, R114, R32 ;  /* 0x000000720820723c */ /* 0x000fec0000001820 */
[C---:B---3--:R-:W-:Y:S06]  /*d7c0*/  HMMA.16816.F32 R80, R52.reuse, R84, R80 ;  /* 0x000000543450723c */ /* 0x048fec0000001850 */
[----:B------:R-:W-:Y:S01]  /*d7d0*/  HMMA.16816.F32 R76, R52, R86, R76 ;  /* 0x00000056344c723c */ /* 0x000fe2000000184c */
[----:B------:R-:W2:Y:S05]  /*d7e0*/  LDSM.16.M88.4 R84, [R166+0x3000] ;  /* 0x00300000a654783b */ /* 0x000eaa0000000200 */
[----:B----4-:R-:W-:Y:S06]  /*d7f0*/  HMMA.16816.F32 R28, R8, R44, R28 ;  /* 0x0000002c081c723c */ /* 0x010fec000000181c */
[----:B------:R-:W-:Y:S01]  /*d800*/  HMMA.16816.F32 R56, R36, R104, R56 ;  /* 0x000000682438723c */ /* 0x000fe20000001838 */
[----:B------:R-:W-:-:S04]  /*d810*/  FMUL.FTZ R32, R32, UR15 ;  /* 0x0000000f20207c20 */ /* 0x000fc80008410000 */
[----:B------:R3:W-:Y:S01]  /*d820*/  MUFU.TANH R45, R32 ;  /* 0x00000020002d7308 */ /* 0x0007e20000002400 */
[----:B------:R-:W-:Y:S01]  /*d830*/  HMMA.16816.F32 R124, R36, R106, R124 ;  /* 0x0000006a247c723c */ /* 0x000fe2000000187c */
[----:B------:R-:W-:-:S05]  /*d840*/  FMUL.FTZ R105, R34, UR15 ;  /* 0x0000000f22697c20 */ /* 0x000fca0008410000 */
[----:B------:R-:W-:Y:S01]  /*d850*/  HMMA.16816.F32 R24, R8, R46, R24 ;  /* 0x0000002e0818723c */ /* 0x000fe20000001818 */
[----:B------:R-:W-:Y:S01]  /*d860*/  FMUL.FTZ R107, R35, UR15 ;  /* 0x0000000f236b7c20 */ /* 0x000fe20008410000 */
[----:B------:R-:W-:Y:S01]  /*d870*/  MUFU.TANH R105, R105 ;  /* 0x0000006900697308 */ /* 0x000fe20000002400 */
[----:B------:R-:W-:-:S03]  /*d880*/  VIADD R106, R3, 0x21 ;  /* 0x00000021036a7836 */ /* 0x000fc60000000000 */
[----:B------:R-:W-:Y:S01]  /*d890*/  HMMA.16816.F32 R40, R36, R98, R40 ;  /* 0x000000622428723c */ /* 0x000fe20000001828 */
[----:B------:R-:W-:Y:S01]  /*d8a0*/  FMUL.FTZ R47, R28, UR15 ;  /* 0x0000000f1c2f7c20 */ /* 0x000fe20008410000 */
[----:B------:R-:W-:Y:S02]  /*d8b0*/  FMUL.FTZ R109, R29, UR15 ;  /* 0x0000000f1d6d7c20 */ /* 0x000fe40008410000 */
[----:B------:R-:W-:Y:S02]  /*d8c0*/  MUFU.TANH R107, R107 ;  /* 0x0000006b006b7308 */ /* 0x000fe40000002400 */
[C---:B-1----:R-:W-:Y:S01]  /*d8d0*/  HMMA.16816.F32 R64, R52.reuse, R88, R64 ;  /* 0x000000583440723c */ /* 0x042fe20000001840 */
[----:B------:R-:W-:Y:S02]  /*d8e0*/  FMUL.FTZ R99, R33, UR15 ;  /* 0x0000000f21637c20 */ /* 0x000fe40008410000 */
[----:B---3--:R-:W1:Y:S03]  /*d8f0*/  LDSM.16.M88.4 R32, [R166+0x3800] ;  /* 0x00380000a620783b */ /* 0x008e660000000200 */
[----:B------:R-:W-:Y:S01]  /*d900*/  HMMA.16816.F32 R60, R52, R90, R60 ;  /* 0x0000005a343c723c */ /* 0x000fe2000000183c */
[----:B------:R-:W-:Y:S01]  /*d910*/  FMUL.FTZ R89, R30, UR15 ;  /* 0x0000000f1e597c20 */ /* 0x000fe20008410000 */
[----:B------:R-:W-:Y:S04]  /*d920*/  MUFU.TANH R99, R99 ;  /* 0x0000006300637308 */ /* 0x000fe80000002400 */
[----:B------:R-:W-:Y:S01]  /*d930*/  HMMA.16816.F32 R128, R36, R96, R128 ;  /* 0x000000602480723c */ /* 0x000fe20000001880 */
[----:B------:R-:W-:Y:S01]  /*d940*/  FMUL.FTZ R91, R31, UR15 ;  /* 0x0000000f1f5b7c20 */ /* 0x000fe20008410000 */
[----:B------:R-:W3:Y:S01]  /*d950*/  LDSM.16.M88.4 R36, [R166+0x2000] ;  /* 0x00200000a624783b */ /* 0x000ee20000000200 */
[----:B------:R-:W-:Y:S01]  /*d960*/  FMUL.FTZ R111, R27, UR15 ;  /* 0x0000000f1b6f7c20 */ /* 0x000fe20008410000 */
[----:B------:R-:W-:Y:S02]  /*d970*/  MUFU.TANH R47, R47 ;  /* 0x0000002f002f7308 */ /* 0x000fe40000002400 */
[----:B------:R-:W4:Y:S01]  /*d980*/  LDSM.16.M88.4 R28, [R152+0x1800] ;  /* 0x00180000981c783b */ /* 0x000f220000000200 */
[----:B------:R-:W-:Y:S05]  /*d990*/  HMMA.16816.F32 R20, R8, R92, R20 ;  /* 0x0000005c0814723c */ /* 0x000fea0000001814 */
[----:B------:R-:W-:Y:S01]  /*d9a0*/  MUFU.TANH R109, R109 ;  /* 0x0000006d006d7308 */ /* 0x000fe20000002400 */
[----:B--2---:R-:W-:Y:S01]  /*d9b0*/  HMMA.16816.F32 R56, R52, R84, R56 ;  /* 0x000000543438723c */ /* 0x004fe20000001838 */
[----:B------:R-:W-:-:S05]  /*d9c0*/  FMUL.FTZ R93, R24, UR15 ;  /* 0x0000000f185d7c20 */ /* 0x000fca0008410000 */
[----:B------:R-:W-:Y:S01]  /*d9d0*/  HMMA.16816.F32 R124, R52, R86, R124 ;  /* 0x00000056347c723c */ /* 0x000fe2000000187c */
[----:B------:R-:W-:Y:S01]  /*d9e0*/  FMUL.FTZ R85, R25, UR15 ;  /* 0x0000000f19557c20 */ /* 0x000fe20008410000 */
[----:B------:R-:W-:Y:S04]  /*d9f0*/  MUFU.TANH R91, R91 ;  /* 0x0000005b005b7308 */ /* 0x000fe80000002400 */
[----:B------:R-:W-:Y:S01]  /*da00*/  HMMA.16816.F32 R16, R8, R94, R16 ;  /* 0x0000005e0810723c */ /* 0x000fe20000001810 */
[----:B------:R-:W-:Y:S02]  /*da10*/  FMUL.FTZ R87, R26, UR15 ;  /* 0x0000000f1a577c20 */ /* 0x000fe40008410000 */
[----:B------:R-:W2:Y:S01]  /*da20*/  LDSM.16.M88.4 R24, [R152+0x2800] ;  /* 0x002800009818783b */ /* 0x000ea20000000200 */
[----:B------:R-:W-:Y:S02]  /*da30*/  MUFU.TANH R89, R89 ;  /* 0x0000005900597308 */ /* 0x000fe40000002400 */
[----:B-1----:R-:W-:Y:S01]  /*da40*/  HMMA.16816.F32 R128, R52, R32, R128 ;  /* 0x000000203480723c */ /* 0x002fe20000001880 */
[----:B------:R-:W-:-:S05]  /*da50*/  FMUL.FTZ R95, R20, UR15 ;  /* 0x0000000f145f7c20 */ /* 0x000fca0008410000 */
[C---:B------:R-:W-:Y:S01]  /*da60*/  HMMA.16816.F32 R40, R52.reuse, R34, R40 ;  /* 0x000000223428723c */ /* 0x040fe20000001828 */
[----:B------:R-:W1:Y:S01]  /*da70*/  LDSM.16.M88.4 R32, [R152+0x3000] ;  /* 0x003000009820783b */ /* 0x000e620000000200 */
[----:B------:R-:W-:Y:S04]  /*da80*/  MUFU.TANH R93, R93 ;  /* 0x0000005d005d7308 */ /* 0x000fe80000002400 */
[C---:B---3--:R-:W-:Y:S04]  /*da90*/  HMMA.16816.F32 R72, R52.reuse, R36, R72 ;  /* 0x000000243448723c */ /* 0x048fe80000001848 */
[----:B------:R-:W-:Y:S02]  /*daa0*/  MUFU.TANH R85, R85 ;  /* 0x0000005500557308 */ /* 0x000fe40000002400 */
[----:B------:R-:W-:Y:S01]  /*dab0*/  HMMA.16816.F32 R68, R52, R38, R68 ;  /* 0x000000263444723c */ /* 0x000fe20000001844 */
[----:B------:R-:W3:Y:S01]  /*dac0*/  LDSM.16.M88.4 R36, [R152+0x2000] ;  /* 0x002000009824783b */ /* 0x000ee20000000200 */
[----:B------:R-:W-:Y:S01]  /*dad0*/  FMUL.FTZ R18, R18, UR15 ;  /* 0x0000000f12127c20 */ /* 0x000fe20008410000 */
[----:B------:R-:W-:Y:S01]  /*dae0*/  FMUL.FTZ R16, R16, UR15 ;  /* 0x0000000f10107c20 */ /* 0x000fe20008410000 */
[----:B------:R-:W-:Y:S01]  /*daf0*/  FMUL.FTZ R17, R17, UR15 ;  /* 0x0000000f11117c20 */ /* 0x000fe20008410000 */
[----:B------:R-:W-:Y:S01]  /*db00*/  FMUL.FTZ R19, R19, UR15 ;  /* 0x0000000f13137c20 */ /* 0x000fe20008410000 */
[C---:B----4-:R-:W-:Y:S01]  /*db10*/  HMMA.16816.F32 R80, R8.reuse, R28, R80 ;  /* 0x0000001c0850723c */ /* 0x050fe20000001850 */
[----:B------:R-:W-:Y:S01]  /*db20*/  FMUL.FTZ R53, R21, UR15 ;  /* 0x0000000f15357c20 */ /* 0x000fe20008410000 */
[----:B------:R-:W-:Y:S04]  /*db30*/  MUFU.TANH R95, R95 ;  /* 0x0000005f005f7308 */ /* 0x000fe80000002400 */
[----:B------:R-:W-:Y:S01]  /*db40*/  HMMA.16816.F32 R76, R8, R30, R76 ;  /* 0x0000001e084c723c */ /* 0x000fe2000000184c */
[----:B------:R-:W-:-:S03]  /*db50*/  FMUL.FTZ R29, R22, UR15 ;  /* 0x0000000f161d7c20 */ /* 0x000fc60008410000 */
[----:B------:R-:W-:Y:S02]  /*db60*/  MUFU.TANH R111, R111 ;  /* 0x0000006f006f7308 */ /* 0x000fe40000002400 */
[----:B------:R-:W-:Y:S01]  /*db70*/  HMMA.16816.F32 R12, R8, R112, R12 ;  /* 0x00000070080c723c */ /* 0x000fe2000000180c */
[----:B------:R-:W-:Y:S01]  /*db80*/  FMUL.FTZ R31, R23, UR15 ;  /* 0x0000000f171f7c20 */ /* 0x000fe20008410000 */
[----:B------:R-:W-:Y:S01]  /*db90*/  VIADD R30, R3, 0x30 ;  /* 0x00000030031e7836 */ /* 0x000fe20000000000 */
[----:B------:R-:W4:Y:S01]  /*dba0*/  LDSM.16.M88.4 R20, [R152+0x3800] ;  /* 0x003800009814783b */ /* 0x000f220000000200 */
[----:B------:R-:W-:-:S04]  /*dbb0*/  DEPBAR.LE SB0, 0x0 ;  /* 0x000080000000791a */ /* 0x000fc80000000000 */
[C---:B--2---:R-:W-:Y:S01]  /*dbc0*/  HMMA.16816.F32 R64, R8.reuse, R24, R64 ;  /* 0x000000180840723c */ /* 0x044fe20000001840 */
[----:B------:R-:W-:Y:S03]  /*dbd0*/  MUFU.TANH R53, R53 ;  /* 0x0000003500357308 */ /* 0x000fe60000002400 */
[----:B------:R-:W-:Y:S01]  /*dbe0*/  FMUL.FTZ R80, R80, UR15 ;  /* 0x0000000f50507c20 */ /* 0x000fe20008410000 */
[----:B------:R-:W-:Y:S01]  /*dbf0*/  FMUL.FTZ R81, R81, UR15 ;  /* 0x0000000f51517c20 */ /* 0x000fe20008410000 */
[C---:B------:R-:W-:Y:S01]  /*dc00*/  HMMA.16816.F32 R60, R8.reuse, R26, R60 ;  /* 0x0000001a083c723c */ /* 0x040fe2000000183c */
[----:B------:R-:W-:Y:S01]  /*dc10*/  SHF.R.S32.HI R25, RZ, 0x1f, R0 ;  /* 0x0000001fff197819 */ /* 0x000fe20000011400 */
[----:B------:R-:W-:Y:S01]  /*dc20*/  VIADD R24, R3, 0x8 ;  /* 0x0000000803187836 */ /* 0x000fe20000000000 */
[----:B------:R-:W-:Y:S01]  /*dc30*/  MUFU.TANH R31, R31 ;  /* 0x0000001f001f7308 */ /* 0x000fe20000002400 */
[----:B------:R-:W-:Y:S01]  /*dc40*/  FMUL.FTZ R51, R78, UR15 ;  /* 0x0000000f4e337c20 */ /* 0x000fe20008410000 */
[----:B------:R-:W-:Y:S01]  /*dc50*/  LEA.HI R184, R25, R0, RZ, 0x2 ;  /* 0x0000000019b87211 */ /* 0x000fe200078f10ff */
[C---:B-1----:R-:W-:Y:S01]  /*dc60*/  HMMA.16816.F32 R56, R8.reuse, R32, R56 ;  /* 0x000000200838723c */ /* 0x042fe20000001838 */
[----:B------:R-:W-:Y:S01]  /*dc70*/  FMUL.FTZ R27, R83, UR15 ;  /* 0x0000000f531b7c20 */ /* 0x000fe20008410000 */
[----:B------:R-:W-:Y:S01]  /*dc80*/  FMUL.FTZ R79, R79, UR15 ;  /* 0x0000000f4f4f7c20 */ /* 0x000fe20008410000 */
[----:B------:R-:W-:Y:S01]  /*dc90*/  SHF.R.S32.HI R184, RZ, 0x2, R184 ;  /* 0x00000002ffb87819 */ /* 0x000fe200000114b8 */
[----:B------:R-:W-:Y:S01]  /*dca0*/  FMUL.FTZ R13, R13, UR15 ;  /* 0x0000000f0d0d7c20 */ /* 0x000fe20008410000 */
[----:B------:R-:W-:Y:S01]  /*dcb0*/  FMUL.FTZ R15, R15, UR15 ;  /* 0x0000000f0f0f7c20 */ /* 0x000fe20008410000 */
[----:B------:R-:W-:Y:S01]  /*dcc0*/  FMUL.FTZ R12, R12, UR15 ;  /* 0x0000000f0c0c7c20 */ /* 0x000fe20008410000 */
[----:B---3--:R-:W-:Y:S01]  /*dcd0*/  HMMA.16816.F32 R72, R8, R36, R72 ;  /* 0x000000240848723c */ /* 0x008fe20000001848 */
[----:B------:R-:W-:Y:S01]  /*dce0*/  IMAD.U32 R0, R103, 0x10, R184 ;  /* 0x0000001067007824 */ /* 0x000fe200078e00b8 */
[----:B------:R1:W-:Y:S01]  /*dcf0*/  MUFU.TANH R25, R18 ;  /* 0x0000001200197308 */ /* 0x0003e20000002400 */
[----:B------:R-:W-:-:S02]  /*dd00*/  FMUL.FTZ R33, R76, UR15 ;  /* 0x0000000f4c217c20 */ /* 0x000fc40008410000 */
[----:B------:R-:W-:Y:S01]  /*dd10*/  FMUL.FTZ R66, R66, UR15 ;  /* 0x0000000f42427c20 */ /* 0x000fe20008410000 */
[----:B------:R-:W-:Y:S01]  /*dd20*/  IADD3 R0, -R175, 0x1, R0 ;  /* 0x00000001af007810 */ /* 0x000fe20007ffe100 */
[C---:B------:R-:W-:Y:S01]  /*dd30*/  HMMA.16816.F32 R68, R8.reuse, R38, R68 ;  /* 0x000000260844723c */ /* 0x040fe20000001844 */
[----:B------:R-:W-:Y:S01]  /*dd40*/  FMUL.FTZ R65, R65, UR15 ;  /* 0x0000000f41417c20 */ /* 0x000fe20008410000 */
[----:B------:R-:W-:Y:S01]  /*dd50*/  FMUL.FTZ R67, R67, UR15 ;  /* 0x0000000f43437c20 */ /* 0x000fe20008410000 */
[----:B------:R-:W2:Y:S01]  /*dd60*/  MUFU.TANH R13, R13 ;  /* 0x0000000d000d7308 */ /* 0x000ea20000002400 */
[----:B------:R-:W-:Y:S01]  /*dd70*/  FMUL.FTZ R64, R64, UR15 ;  /* 0x0000000f40407c20 */ /* 0x000fe20008410000 */
[----:B------:R-:W-:Y:S01]  /*dd80*/  FMUL.FTZ R60, R60, UR15 ;  /* 0x0000000f3c3c7c20 */ /* 0x000fe20008410000 */
[C---:B------:R-:W-:Y:S01]  /*dd90*/  HMMA.16816.F32 R124, R8.reuse, R34, R124 ;  /* 0x00000022087c723c */ /* 0x040fe2000000187c */
[----:B------:R-:W-:Y:S01]  /*dda0*/  FMUL.FTZ R62, R62, UR15 ;  /* 0x0000000f3e3e7c20 */ /* 0x000fe20008410000 */
[----:B------:R-:W-:Y:S01]  /*ddb0*/  FMUL.FTZ R61, R61, UR15 ;  /* 0x0000000f3d3d7c20 */ /* 0x000fe20008410000 */
[----:B------:R-:W-:Y:S01]  /*ddc0*/  FMUL.FTZ R63, R63, UR15 ;  /* 0x0000000f3f3f7c20 */ /* 0x000fe20008410000 */
[----:B------:R-:W-:Y:S01]  /*ddd0*/  FMUL.FTZ R58, R58, UR15 ;  /* 0x0000000f3a3a7c20 */ /* 0x000fe20008410000 */
[----:B------:R-:W3:Y:S01]  /*dde0*/  MUFU.TANH R15, R15 ;  /* 0x0000000f000f7308 */ /* 0x000ee20000002400 */
[----:B----4-:R-:W-:Y:S01]  /*ddf0*/  HMMA.16816.F32 R128, R8, R20, R128 ;  /* 0x000000140880723c */ /* 0x010fe20000001880 */
[----:B-1----:R-:W-:-:S02]  /*de00*/  VIADD R18, R3, 0x9 ;  /* 0x0000000903127836 */ /* 0x002fc40000000000 */
[----:B------:R-:W-:Y:S01]  /*de10*/  FMUL.FTZ R35, R77, UR15 ;  /* 0x0000000f4d237c20 */ /* 0x000fe20008410000 */
[----:B------:R-:W-:Y:S02]  /*de20*/  VIADD R34, R3, 0x28 ;  /* 0x0000002803227836 */ /* 0x000fe40000000000 */
[----:B------:R-:W-:Y:S01]  /*de30*/  FMUL.FTZ R56, R56, UR15 ;  /* 0x0000000f38387c20 */ /* 0x000fe20008410000 */
[----:B------:R-:W-:Y:S01]  /*de40*/  FMUL.FTZ R74, R74, UR15 ;  /* 0x0000000f4a4a7c20 */ /* 0x000fe20008410000 */
[----:B------:R-:W-:Y:S01]  /*de50*/  HMMA.16816.F32 R40, R8, R22, R40 ;  /* 0x000000160828723c */ /* 0x000fe20000001828 */
[----:B------:R1:W-:Y:S01]  /*de60*/  MUFU.TANH R97, R12 ;  /* 0x0000000c00617308 */ /* 0x0003e20000002400 */
[----:B------:R-:W-:Y:S01]  /*de70*/  FMUL.FTZ R75, R75, UR15 ;  /* 0x0000000f4b4b7c20 */ /* 0x000fe20008410000 */
[----:B------:R-:W-:Y:S01]  /*de80*/  FMUL.FTZ R72, R72, UR15 ;  /* 0x0000000f48487c20 */ /* 0x000fe20008410000 */
[----:B------:R-:W-:Y:S01]  /*de90*/  FMUL.FTZ R73, R73, UR15 ;  /* 0x0000000f49497c20 */ /* 0x000fe20008410000 */
[----:B------:R-:W-:Y:S01]  /*dea0*/  FMUL.FTZ R59, R59, UR15 ;  /* 0x0000000f3b3b7c20 */ /* 0x000fe20008410000 */
[----:B------:R-:W-:Y:S01]  /*deb0*/  FMUL.FTZ R70, R70, UR15 ;  /* 0x0000000f46467c20 */ /* 0x000fe20008410000 */
[----:B------:R-:W-:-:S02]  /*dec0*/  VIADD R10, R3, 0x1 ;  /* 0x00000001030a7836 */ /* 0x000fc40000000000 */
        /* <DEDUP_REMOVED lines=10> */
[--C-:B-1----:R-:W-:Y:S01]  /*df70*/  IADD3 R12, R0, UR14, R49.reuse ;  /* 0x0000000e000c7c10 */ /* 0x102fe2000fffe031 */
[----:B-----5:R-:W-:Y:S01]  /*df80*/  FMUL.FTZ R0, R102, R7 ;  /* 0x0000000766007220 */ /* 0x020fe20000410000 */
[----:B------:R-:W-:Y:S01]  /*df90*/  FMUL.FTZ R7, R14, UR15 ;  /* 0x0000000f0e077c20 */ /* 0x000fe20008410000 */
[----:B------:R-:W-:Y:S01]  /*dfa0*/  VIADD R14, R3, 0x11 ;  /* 0x00000011030e7836 */ /* 0x000fe20000000000 */
[C---:B------:R-:W-:Y:S01]  /*dfb0*/  VIMNMX R50, R12.reuse, R49, PT ;  /* 0x000000310c327248 */ /* 0x040fe20003fe0100 */
[----:B------:R-:W-:Y:S01]  /*dfc0*/  FMUL.FTZ R131, R131, UR15 ;  /* 0x0000000f83837c20 */ /* 0x000fe20008410000 */
[----:B------:R-:W-:Y:S01]  /*dfd0*/  VIADDMNMX R49, R12, 0x8, R49, PT ;  /* 0x000000080c317846 */ /* 0x000fe20003800131 */
[----:B------:R-:W-:Y:S01]  /*dfe0*/  VIADD R12, R3, 0x18 ;  /* 0x00000018030c7836 */ /* 0x000fe20000000000 */
[CC--:B------:R-:W-:Y:S01]  /*dff0*/  ISETP.GE.AND P1, PT, R10.reuse, R50.reuse, PT ;  /* 0x000000320a00720c */ /* 0x0c0fe20003f26270 */
[----:B------:R-:W1:Y:S01]  /*e000*/  MUFU.TANH R87, R87 ;  /* 0x0000005700577308 */ /* 0x000e620000002400 */
[-C--:B------:R-:W-:Y:S01]  /*e010*/  ISETP.GE.AND P0, PT, R10, R49.reuse, PT ;  /* 0x000000310a00720c */ /* 0x080fe20003f06270 */
[----:B------:R-:W-:Y:S01]  /*e020*/  FMUL.FTZ R127, R127, UR15 ;  /* 0x0000000f7f7f7c20 */ /* 0x000fe20008410000 */
[----:B------:R-:W-:Y:S01]  /*e030*/  ISETP.GE.AND P2, PT, R24, R50, PT ;  /* 0x000000321800720c */ /* 0x000fe20003f46270 */
[----:B------:R-:W-:Y:S01]  /*e040*/  FMUL.FTZ R20, R130, UR15 ;  /* 0x0000000f82147c20 */ /* 0x000fe20008410000 */
[-C--:B------:R-:W-:Y:S01]  /*e050*/  ISETP.GE.AND P3, PT, R24, R49.reuse, PT ;  /* 0x000000311800720c */ /* 0x080fe20003f66270 */
[----:B------:R-:W-:Y:S01]  /*e060*/  FMUL.FTZ R11, R42, UR15 ;  /* 0x0000000f2a0b7c20 */ /* 0x000fe20008410000 */
[----:B------:R-:W-:Y:S01]  /*e070*/  I2FP.F32.S32 R10, R10 ;  /* 0x0000000a000a7245 */ /* 0x000fe20000201400 */
[----:B------:R-:W1:Y:S01]  /*e080*/  MUFU.TANH R17, R17 ;  /* 0x0000001100117308 */ /* 0x000e620000002400 */
[----:B------:R-:W-:Y:S01]  /*e090*/  I2FP.F32.S32 R24, R24 ;  /* 0x0000001800187245 */ /* 0x000fe20000201400 */
[----:B------:R-:W-:Y:S01]  /*e0a0*/  FMUL.FTZ R128, R128, UR15 ;  /* 0x0000000f80807c20 */ /* 0x000fe20008410000 */
[----:B------:R-:W-:Y:S01]  /*e0b0*/  ISETP.GE.AND P4, PT, R18, R50, PT ;  /* 0x000000321200720c */ /* 0x000fe20003f86270 */
[CC--:B--2---:R-:W-:Y:S01]  /*e0c0*/  FFMA.FTZ R13, R0.reuse, R10.reuse, R13 ;  /* 0x0000000a000d7223 */ /* 0x0c4fe2000001000d */
[C---:B---3--:R-:W-:Y:S01]  /*e0d0*/  FFMA.FTZ R15, R0.reuse, R10, R15 ;  /* 0x0000000a000f7223 */ /* 0x048fe2000001000f */
[----:B------:R-:W-:Y:S01]  /*e0e0*/  FFMA.FTZ R44, R0, R24, R45 ;  /* 0x00000018002c7223 */ /* 0x000fe2000001002d */
[-C--:B------:R-:W-:Y:S01]  /*e0f0*/  ISETP.GE.AND P5, PT, R18, R49.reuse, PT ;  /* 0x000000311200720c */ /* 0x080fe20003fa6270 */
[----:B------:R-:W-:Y:S01]  /*e100*/  VIADD R10, R3, 0x10 ;  /* 0x00000010030a7836 */ /* 0x000fe20000000000 */
[----:B------:R-:W-:Y:S01]  /*e110*/  I2FP.F32.S32 R18, R18 ;  /* 0x0000001200127245 */ /* 0x000fe20000201400 */
[C---:B------:R-:W-:Y:S01]  /*e120*/  FFMA.FTZ R24, R0.reuse, R24, R105 ;  /* 0x0000001800187223 */ /* 0x040fe20000010069 */
[----:B------:R-:W-:Y:S01]  /*e130*/  FSEL R46, R13, -INF , !P1 ;  /* 0xff8000000d2e7808 */ /* 0x000fe20004800000 */
[----:B------:R-:W2:Y:S01]  /*e140*/  MUFU.TANH R19, R19 ;  /* 0x0000001300137308 */ /* 0x000ea20000002400 */
[----:B------:R-:W-:Y:S01]  /*e150*/  FSEL R32, R15, -INF , !P0 ;  /* 0xff8000000f207808 */ /* 0x000fe20004000000 */
[-C--:B------:R-:W-:Y:S01]  /*e160*/  FFMA.FTZ R26, R0, R18.reuse, R99 ;  /* 0x00000012001a7223 */ /* 0x080fe20000010063 */
[----:B------:R-:W-:Y:S01]  /*e170*/  FSEL R44, R44, -INF , !P2 ;  /* 0xff8000002c2c7808 */ /* 0x000fe20005000000 */
[----:B------:R-:W-:Y:S01]  /*e180*/  FFMA.FTZ R18, R0, R18, R107 ;  /* 0x0000001200127223 */ /* 0x000fe2000001006b */
[-C--:B------:R-:W-:Y:S01]  /*e190*/  ISETP.GE.AND P6, PT, R10, R50.reuse, PT ;  /* 0x000000320a00720c */ /* 0x080fe20003fc6270 */
[----:B------:R-:W-:Y:S01]  /*e1a0*/  FMUL.FTZ R40, R40, UR15 ;  /* 0x0000000f28287c20 */ /* 0x000fe20008410000 */
[-C--:B------:R-:W-:Y:S01]  /*e1b0*/  ISETP.GE.AND P1, PT, R10, R49.reuse, PT ;  /* 0x000000310a00720c */ /* 0x080fe20003f26270 */
[----:B------:R3:W-:Y:S01]  /*e1c0*/  MUFU.TANH R15, R8 ;  /* 0x00000008000f7308 */ /* 0x0007e20000002400 */
[C---:B------:R-:W-:Y:S01]  /*e1d0*/  ISETP.GE.AND P2, PT, R14.reuse, R50, PT ;  /* 0x000000320e00720c */ /* 0x040fe20003f46270 */
[----:B------:R-:W-:Y:S01]  /*e1e0*/  FMUL.FTZ R129, R129, UR15 ;  /* 0x0000000f81817c20 */ /* 0x000fe20008410000 */
[-C--:B------:R-:W-:Y:S01]  /*e1f0*/  ISETP.GE.AND P0, PT, R14, R49.reuse, PT ;  /* 0x000000310e00720c */ /* 0x080fe20003f06270 */
[----:B------:R-:W-:Y:S01]  /*e200*/  FMUL.FTZ R43, R43, UR15 ;  /* 0x0000000f2b2b7c20 */ /* 0x000fe20008410000 */
[----:B------:R-:W-:Y:S01]  /*e210*/  I2FP.F32.S32 R10, R10 ;  /* 0x0000000a000a7245 */ /* 0x000fe20000201400 */
[----:B------:R-:W-:Y:S01]  /*e220*/  FMUL.FTZ R41, R41, UR15 ;  /* 0x0000000f29297c20 */ /* 0x000fe20008410000 */
[----:B------:R-:W-:Y:S01]  /*e230*/  I2FP.F32.S32 R14, R14 ;  /* 0x0000000e000e7245 */ /* 0x000fe20000201400 */
[----:B------:R-:W2:Y:S01]  /*e240*/  MUFU.TANH R21, R80 ;  /* 0x0000005000157308 */ /* 0x000ea20000002400 */
[----:B------:R-:W-:Y:S01]  /*e250*/  FSEL R24, R24, -INF , !P3 ;  /* 0xff80000018187808 */ /* 0x000fe20005800000 */
[----:B------:R-:W-:Y:S01]  /*e260*/  FFMA.FTZ R47, R0, R10, R47 ;  /* 0x0000000a002f7223 */ /* 0x000fe2000001002f */
[----:B------:R-:W-:Y:S01]  /*e270*/  FSEL R18, R18, -INF , !P5 ;  /* 0xff80000012127808 */ /* 0x000fe20006800000 */
[CC--:B------:R-:W-:Y:S01]  /*e280*/  FFMA.FTZ R54, R0.reuse, R14.reuse, R109 ;  /* 0x0000000e00367223 */ /* 0x0c0fe2000001006d */
[----:B------:R-:W-:Y:S01]  /*e290*/  FFMA.FTZ R91, R0, R14, R91 ;  /* 0x0000000e005b7223 */ /* 0x000fe2000001005b */
[----:B------:R-:W-:Y:S01]  /*e2a0*/  VIADD R14, R3, 0x19 ;  /* 0x00000019030e7836 */ /* 0x000fe20000000000 */
[----:B------:R-:W-:Y:S01]  /*e2b0*/  ISETP.GE.AND P3, PT, R12, R50, PT ;  /* 0x000000320c00720c */ /* 0x000fe20003f66270 */
[----:B------:R-:W-:Y:S01]  /*e2c0*/  FFMA.FTZ R10, R0, R10, R89 ;  /* 0x0000000a000a7223 */ /* 0x000fe20000010059 */
[----:B------:R-:W-:Y:S01]  /*e2d0*/  ISETP.GE.AND P5, PT, R12, R49, PT ;  /* 0x000000310c00720c */ /* 0x000fe20003fa6270 */
[----:B------:R-:W2:Y:S01]  /*e2e0*/  MUFU.TANH R23, R23 ;  /* 0x0000001700177308 */ /* 0x000ea20000002400 */
[----:B------:R-:W-:-:S02]  /*e2f0*/  I2FP.F32.S32 R12, R12 ;  /* 0x0000000c000c7245 */ /* 0x000fc40000201400 */
[----:B------:R-:W-:Y:S02]  /*e300*/  FSEL R68, R47, -INF , !P6 ;  /* 0xff8000002f447808 */ /* 0x000fe40007000000 */
[----:B------:R-:W-:Y:S01]  /*e310*/  ISETP.GE.AND P6, PT, R14, R50, PT ;  /* 0x000000320e00720c */ /* 0x000fe20003fc6270 */
[-C--:B----4-:R-:W-:Y:S01]  /*e320*/  FFMA.FTZ R16, R0, R12.reuse, R93 ;  /* 0x0000000c00107223 */ /* 0x090fe2000001005d */
[----:B------:R-:W-:Y:S01]  /*e330*/  FSEL R26, R26, -INF , !P4 ;  /* 0xff8000001a1a7808 */ /* 0x000fe20006000000 */
[----:B-1----:R-:W-:Y:S01]  /*e340*/  FFMA.FTZ R12, R0, R12, R87 ;  /* 0x0000000c000c7223 */ /* 0x002fe20000010057 */
[----:B------:R-:W-:Y:S01]  /*e350*/  ISETP.GE.AND P4, PT, R14, R49, PT ;  /* 0x000000310e00720c */ /* 0x000fe20003f86270 */
[----:B------:R-:W1:Y:S01]  /*e360*/  MUFU.TANH R27, R27 ;  /* 0x0000001b001b7308 */ /* 0x000e620000002400 */
[----:B------:R-:W-:Y:S02]  /*e370*/  P2R R22, PR, RZ, 0x40 ;  /* 0x00000040ff167803 */ /* 0x000fe40000000000 */
[----:B------:R-:W-:-:S02]  /*e380*/  I2FP.F32.S32 R14, R14 ;  /* 0x0000000e000e7245 */ /* 0x000fc40000201400 */
[----:B------:R-:W-:Y:S02]  /*e390*/  FSEL R10, R10, -INF , !P1 ;  /* 0xff8000000a0a7808 */ /* 0x000fe40004800000 */
[----:B------:R-:W-:Y:S01]  /*e3a0*/  FSEL R16, R16, -INF , !P3 ;  /* 0xff80000010107808 */ /* 0x000fe20005800000 */
[----:B------:R-:W-:Y:S01]  /*e3b0*/  MUFU.TANH R33, R33 ;  /* 0x0000002100217308 */ /* 0x000fe20000002400 */
[C---:B------:R-:W-:Y:S02]  /*e3c0*/  ISETP.GE.AND P6, PT, R202.reuse, R50, PT ;  /* 0x00000032ca00720c */ /* 0x040fe40003fc6270 */
[-C--:B------:R-:W-:Y:S02]  /*e3d0*/  ISETP.GE.AND P1, PT, R202, R49.reuse, PT ;  /* 0x00000031ca00720c */ /* 0x080fe40003f26270 */
[----:B------:R-:W-:Y:S01]  /*e3e0*/  ISETP.NE.AND P3, PT, R22, RZ, PT ;  /* 0x000000ff1600720c */ /* 0x000fe20003f65270 */
[C---:B------:R-:W-:Y:S01]  /*e3f0*/  FFMA.FTZ R22, R0.reuse, R14, R85 ;  /* 0x0000000e00167223 */ /* 0x040fe20000010055 */
[----:B------:R-:W-:Y:S01]  /*e400*/  I2FP.F32.S32 R202, R202 ;  /* 0x000000ca00ca7245 */ /* 0x000fe20000201400 */
[----:B------:R-:W-:Y:S01]  /*e410*/  FFMA.FTZ R14, R0, R14, R111 ;  /* 0x0000000e000e7223 */ /* 0x000fe2000001006f */
[----:B------:R-:W-:Y:S01]  /*e420*/  FSEL R54, R54, -INF , !P2 ;  /* 0xff80000036367808 */ /* 0x000fe20005000000 */
[----:B------:R-:W-:Y:S01]  /*e430*/  MUFU.TANH R35, R35 ;  /* 0x0000002300237308 */ /* 0x000fe20000002400 */
[----:B---3--:R-:W-:Y:S01]  /*e440*/  FSEL R8, R91, -INF , !P0 ;  /* 0xff8000005b087808 */ /* 0x008fe20004000000 */
[----:B------:R-:W-:Y:S01]  /*e450*/  FFMA.FTZ R95, R0, R202, R95 ;  /* 0x000000ca005f7223 */ /* 0x000fe2000001005f */
[----:B------:R-:W-:Y:S01]  /*e460*/  ISETP.GE.AND P2, PT, R106, R50, PT ;  /* 0x000000326a00720c */ /* 0x000fe20003f46270 */
[----:B------:R-:W-:Y:S01]  /*e470*/  FFMA.FTZ R202, R0, R202, R29 ;  /* 0x000000ca00ca7223 */ /* 0x000fe2000001001d */
[----:B------:R-:W-:-:S02]  /*e480*/  ISETP.GE.AND P0, PT, R106, R49, PT ;  /* 0x000000316a00720c */ /* 0x000fc40003f06270 */
[----:B------:R-:W-:Y:S01]  /*e490*/  I2FP.F32.S32 R106, R106 ;  /* 0x0000006a006a7245 */ /* 0x000fe20000201400 */
[----:B------:R-:W-:Y:S01]  /*e4a0*/  MUFU.TANH R51, R51 ;  /* 0x0000003300337308 */ /* 0x000fe20000002400 */
[----:B------:R-:W-:Y:S02]  /*e4b0*/  FSEL R22, R22, -INF , !P3 ;  /* 0xff80000016167808 */ /* 0x000fe40005800000 */
[----:B------:R-:W-:Y:S01]  /*e4c0*/  ISETP.GE.AND P3, PT, R34, R50, PT ;  /* 0x000000322200720c */ /* 0x000fe20003f66270 */
[CC--:B------:R-:W-:Y:S01]  /*e4d0*/  FFMA.FTZ R53, R0.reuse, R106.reuse, R53 ;  /* 0x0000006a00357223 */ /* 0x0c0fe20000010035 */
[----:B------:R-:W-:Y:S01]  /*e4e0*/  FFMA.FTZ R106, R0, R106, R31 ;  /* 0x0000006a006a7223 */ /* 0x000fe2000001001f */
[----:B------:R-:W-:Y:S02]  /*e4f0*/  FSEL R102, R95, -INF , !P6 ;  /* 0xff8000005f667808 */ /* 0x000fe40007000000 */
[----:B------:R-:W-:Y:S01]  /*e500*/  P2R R31, PR, RZ, 0x8 ;  /* 0x00000008ff1f7803 */ /* 0x000fe20000000000 */
[----:B------:R-:W-:Y:S01]  /*e510*/  MUFU.TANH R79, R79 ;  /* 0x0000004f004f7308 */ /* 0x000fe20000002400 */
[----:B------:R-:W-:-:S02]  /*e520*/  FSEL R14, R14, -INF , !P4 ;  /* 0xff8000000e0e7808 */ /* 0x000fc40006000000 */
[C---:B------:R-:W-:Y:S02]  /*e530*/  ISETP.GE.AND P6, PT, R200.reuse, R50, PT ;  /* 0x00000032c800720c */ /* 0x040fe40003fc6270 */
[-C--:B------:R-:W-:Y:S02]  /*e540*/  ISETP.GE.AND P3, PT, R200, R49.reuse, PT ;  /* 0x00000031c800720c */ /* 0x080fe40003f66270 */
[-C--:B------:R-:W-:Y:S01]  /*e550*/  ISETP.GE.AND P4, PT, R34, R49.reuse, PT ;  /* 0x000000312200720c */ /* 0x080fe20003f86270 */
[----:B------:R-:W3:Y:S01]  /*e560*/  MUFU.TANH R9, R81 ;  /* 0x0000005100097308 */ /* 0x000ee20000002400 */
[----:B------:R-:W-:Y:S02]  /*e570*/  I2FP.F32.S32 R200, R200 ;  /* 0x000000c800c87245 */ /* 0x000fe40000201400 */
[----:B------:R-:W-:Y:S02]  /*e580*/  I2FP.F32.S32 R34, R34 ;  /* 0x0000002200227245 */ /* 0x000fe40000201400 */
[----:B------:R-:W-:Y:S01]  /*e590*/  FSEL R202, R202, -INF , !P1 ;  /* 0xff800000caca7808 */ /* 0x000fe20004800000 */
[CC--:B------:R-:W-:Y:S01]  /*e5a0*/  FFMA.FTZ R204, R0.reuse, R200.reuse, R17 ;  /* 0x000000c800cc7223 */ /* 0x0c0fe20000010011 */
[C---:B--2---:R-:W-:Y:S01]  /*e5b0*/  FFMA.FTZ R200, R0.reuse, R200, R19 ;  /* 0x000000c800c87223 */ /* 0x044fe20000010013 */
[-C--:B------:R-:W-:Y:S01]  /*e5c0*/  FFMA.FTZ R37, R0, R34.reuse, R37 ;  /* 0x0000002200257223 */ /* 0x080fe20000010025 */
[----:B------:R-:W-:Y:S01]  /*e5d0*/  ISETP.NE.AND P1, PT, R31, RZ, PT ;  /* 0x000000ff1f00720c */ /* 0x000fe20003f25270 */
[C---:B------:R-:W-:Y:S01]  /*e5e0*/  VIADD R19, R3.reuse, 0x31 ;  /* 0x0000003103137836 */ /* 0x040fe20000000000 */
[----:B------:R-:W-:Y:S01]  /*e5f0*/  FSEL R12, R12, -INF , !P5 ;  /* 0xff8000000c0c7808 */ /* 0x000fe20006800000 */
[----:B------:R2:W-:Y:S01]  /*e600*/  MUFU.TANH R31, R66 ;  /* 0x00000042001f7308 */ /* 0x0005e20000002400 */
[----:B------:R-:W-:Y:S01]  /*e610*/  FSEL R106, R106, -INF , !P0 ;  /* 0xff8000006a6a7808 */ /* 0x000fe20004000000 */
[----:B------:R-:W-:Y:S01]  /*e620*/  FFMA.FTZ R25, R0, R34, R25 ;  /* 0x0000002200197223 */ /* 0x000fe20000010019 */
[C---:B------:R-:W-:Y:S01]  /*e630*/  ISETP.GE.AND P5, PT, R30.reuse, R50, PT ;  /* 0x000000321e00720c */ /* 0x040fe20003fa6270 */
[----:B------:R-:W-:Y:S01]  /*e640*/  VIADD R34, R3, 0x38 ;  /* 0x0000003803227836 */ /* 0x000fe20000000000 */
[----:B------:R-:W-:-:S02]  /*e650*/  ISETP.GE.AND P0, PT, R30, R49, PT ;  /* 0x000000311e00720c */ /* 0x000fc40003f06270 */
[----:B------:R-:W-:Y:S01]  /*e660*/  I2FP.F32.S32 R30, R30 ;  /* 0x0000001e001e7245 */ /* 0x000fe20000201400 */
[----:B------:R-:W4:Y:S01]  /*e670*/  MUFU.TANH R13, R74 ;  /* 0x0000004a000d7308 */ /* 0x000f220000002400 */
[----:B------:R-:W-:Y:S02]  /*e680*/  FSEL R104, R25, -INF , !P4 ;  /* 0xff80000019687808 */ /* 0x000fe40006000000 */
[----:B------:R-:W-:Y:S01]  /*e690*/  FSEL R206, R53, -INF , !P2 ;  /* 0xff80000035ce7808 */ /* 0x000fe20005000000 */
[CC--:B------:R-:W-:Y:S01]  /*e6a0*/  FFMA.FTZ R21, R0.reuse, R30.reuse, R21 ;  /* 0x0000001e00157223 */ /* 0x0c0fe20000010015 */
[----:B------:R-:W-:Y:S01]  /*e6b0*/  FFMA.FTZ R23, R0, R30, R23 ;  /* 0x0000001e00177223 */ /* 0x000fe20000010017 */
[----:B------:R-:W-:Y:S01]  /*e6c0*/  VIADD R30, R3, 0x39 ;  /* 0x00000039031e7836 */ /* 0x000fe20000000000 */
[----:B------:R-:W-:Y:S01]  /*e6d0*/  FSEL R200, R200, -INF , !P3 ;  /* 0xff800000c8c87808 */ /* 0x000fe20005800000 */
[----:B------:R-:W4:Y:S01]  /*e6e0*/  MUFU.TANH R39, R72 ;  /* 0x0000004800277308 */ /* 0x000f220000002400 */
[----:B--2---:R-:W-:-:S02]  /*e6f0*/  FSEL R66, R37, -INF , !P1 ;  /* 0xff80000025427808 */ /* 0x004fc40004800000 */
[-C--:B------:R-:W-:Y:S02]  /*e700*/  ISETP.GE.AND P1, PT, R19, R50.reuse, PT ;  /* 0x000000321300720c */ /* 0x080fe40003f26270 */
[----:B------:R-:W-:Y:S01]  /*e710*/  FSEL R194, R23, -INF , !P0 ;  /* 0xff80000017c27808 */ /* 0x000fe20004000000 */
[----:B------:R-:W-:Y:S01]  /*e720*/  VIADD R23, R3, 0x49 ;  /* 0x0000004903177836 */ /* 0x000fe20000000000 */
[----:B------:R-:W-:Y:S01]  /*e730*/  P2R R25, PR, RZ, 0x2 ;  /* 0x00000002ff197803 */ /* 0x000fe20000000000 */
[----:B------:R-:W2:Y:S01]  /*e740*/  MUFU.TANH R75, R75 ;  /* 0x0000004b004b7308 */ /* 0x000ea20000002400 */
[----:B------:R-:W-:Y:S02]  /*e750*/  ISETP.GE.AND P1, PT, R19, R49, PT ;  /* 0x000000311300720c */ /* 0x000fe40003f26270 */
[----:B------:R-:W-:Y:S02]  /*e760*/  I2FP.F32.S32 R19, R19 ;  /* 0x0000001300137245 */ /* 0x000fe40000201400 */
[----:B------:R-:W-:-:S02]  /*e770*/  ISETP.GE.AND P4, PT, R34, R50, PT ;  /* 0x000000322200720c */ /* 0x000fc40003f86270 */
[----:B------:R-:W-:Y:S01]  /*e780*/  ISETP.GE.AND P2, PT, R34, R49, PT ;  /* 0x000000312200720c */ /* 0x000fe20003f46270 */
[----:B-1----:R-:W-:Y:S01]  /*e790*/  FFMA.FTZ R27, R0, R19, R27 ;  /* 0x00000013001b7223 */ /* 0x002fe2000001001b */
[----:B------:R-:W-:Y:S01]  /*e7a0*/  FSEL R114, R21, -INF , !P5 ;  /* 0xff80000015727808 */ /* 0x000fe20006800000 */
[----:B------:R-:W1:Y:S01]  /*e7b0*/  MUFU.TANH R45, R70 ;  /* 0x00000046002d7308 */ /* 0x000e620000002400 */
[C---:B------:R-:W-:Y:S01]  /*e7c0*/  ISETP.GE.AND P3, PT, R30.reuse, R50, PT ;  /* 0x000000321e00720c */ /* 0x040fe20003f66270 */
[----:B------:R-:W-:Y:S01]  /*e7d0*/  VIADD R21, R3, 0x40 ;  /* 0x0000004003157836 */ /* 0x000fe20000000000 */
[----:B------:R-:W-:Y:S01]  /*e7e0*/  ISETP.GE.AND P0, PT, R30, R49, PT ;  /* 0x000000311e00720c */ /* 0x000fe20003f06270 */
[C---:B---3--:R-:W-:Y:S01]  /*e7f0*/  FFMA.FTZ R198, R0.reuse, R19, R9 ;  /* 0x0000001300c67223 */ /* 0x048fe20000010009 */
[----:B------:R-:W-:Y:S02]  /*e800*/  I2FP.F32.S32 R34, R34 ;  /* 0x0000002200227245 */ /* 0x000fe40000201400 */
[----:B------:R-:W-:Y:S01]  /*e810*/  I2FP.F32.S32 R30, R30 ;  /* 0x0000001e001e7245 */ /* 0x000fe20000201400 */
[----:B------:R-:W3:Y:S01]  /*e820*/  MUFU.TANH R73, R73 ;  /* 0x0000004900497308 */ /* 0x000ee20000002400 */
[----:B------:R-:W-:Y:S01]  /*e830*/  FSEL R192, R27, -INF , !P1 ;  /* 0xff8000001bc07808 */ /* 0x000fe20004800000 */
[CC--:B------:R-:W-:Y:S01]  /*e840*/  FFMA.FTZ R33, R0.reuse, R34.reuse, R33 ;  /* 0x0000002200217223 */ /* 0x0c0fe20000010021 */
[C---:B------:R-:W-:Y:S01]  /*e850*/  FFMA.FTZ R51, R0.reuse, R34, R51 ;  /* 0x0000002200337223 */ /* 0x040fe20000010033 */
[CC--:B------:R-:W-:Y:S01]  /*e860*/  FFMA.FTZ R35, R0.reuse, R30.reuse, R35 ;  /* 0x0000001e00237223 */ /* 0x0c0fe20000010023 */
[----:B------:R-:W-:Y:S01]  /*e870*/  FFMA.FTZ R79, R0, R30, R79 ;  /* 0x0000001e004f7223 */ /* 0x000fe2000001004f */
[----:B------:R-:W-:Y:S01]  /*e880*/  ISETP.GE.AND P5, PT, R21, R50, PT ;  /* 0x000000321500720c */ /* 0x000fe20003fa6270 */
[----:B------:R-:W-:Y:S01]  /*e890*/  VIADD R34, R3, 0x41 ;  /* 0x0000004103227836 */ /* 0x000fe20000000000 */
[----:B------:R-:W-:Y:S01]  /*e8a0*/  ISETP.GE.AND P1, PT, R21, R49, PT ;  /* 0x000000311500720c */ /* 0x000fe20003f26270 */
[----:B------:R-:W3:Y:S01]  /*e8b0*/  MUFU.TANH R69, R69 ;  /* 0x0000004500457308 */ /* 0x000ee20000002400 */
[----:B------:R-:W-:Y:S01]  /*e8c0*/  VIADD R30, R3, 0x48 ;  /* 0x00000048031e7836 */ /* 0x000fe20000000000 */
[----:B------:R-:W-:-:S02]  /*e8d0*/  I2FP.F32.S32 R21, R21 ;  /* 0x0000001500157245 */ /* 0x000fc40000201400 */
[----:B------:R-:W-:Y:S02]  /*e8e0*/  FSEL R112, R33, -INF , !P4 ;  /* 0xff80000021707808 */ /* 0x000fe40006000000 */
[----:B------:R-:W-:Y:S01]  /*e8f0*/  FSEL R190, R51, -INF , !P2 ;  /* 0xff80000033be7808 */ /* 0x000fe20005000000 */
[CC--:B----4-:R-:W-:Y:S01]  /*e900*/  FFMA.FTZ R13, R0.reuse, R21.reuse, R13 ;  /* 0x00000015000d7223 */ /* 0x0d0fe2000001000d */
[----:B------:R-:W4:Y:S01]  /*e910*/  MUFU.TANH R71, R71 ;  /* 0x0000004700477308 */ /* 0x000f220000002400 */
[----:B------:R-:W-:Y:S01]  /*e920*/  FSEL R196, R35, -INF , !P3 ;  /* 0xff80000023c47808 */ /* 0x000fe20005800000 */
[----:B------:R-:W-:Y:S01]  /*e930*/  FFMA.FTZ R39, R0, R21, R39 ;  /* 0x0000001500277223 */ /* 0x000fe20000010027 */
[----:B------:R-:W-:Y:S01]  /*e940*/  FSEL R188, R79, -INF , !P0 ;  /* 0xff8000004fbc7808 */ /* 0x000fe20004000000 */
[----:B------:R-:W-:Y:S01]  /*e950*/  VIADD R21, R3, 0x51 ;  /* 0x0000005103157836 */ /* 0x000fe20000000000 */
[----:B------:R-:W-:Y:S02]  /*e960*/  FSEL R204, R204, -INF , !P6 ;  /* 0xff800000cccc7808 */ /* 0x000fe40007000000 */
[C---:B------:R-:W-:Y:S01]  /*e970*/  ISETP.GE.AND P4, PT, R34.reuse, R50, PT ;  /* 0x000000322200720c */ /* 0x040fe20003f86270 */
[----:B------:R-:W4:Y:S01]  /*e980*/  MUFU.TANH R29, R64 ;  /* 0x00000040001d7308 */ /* 0x000f220000002400 */
[----:B------:R-:W-:-:S02]  /*e990*/  ISETP.GE.AND P2, PT, R34, R49, PT ;  /* 0x000000312200720c */ /* 0x000fc40003f46270 */
[C---:B------:R-:W-:Y:S02]  /*e9a0*/  ISETP.GE.AND P3, PT, R30.reuse, R50, PT ;  /* 0x000000321e00720c */ /* 0x040fe40003f66270 */
[-C--:B------:R-:W-:Y:S02]  /*e9b0*/  ISETP.GE.AND P0, PT, R30, R49.reuse, PT ;  /* 0x000000311e00720c */ /* 0x080fe40003f06270 */
[----:B------:R-:W-:Y:S01]  /*e9c0*/  ISETP.NE.AND P6, PT, R25, RZ, PT ;  /* 0x000000ff1900720c */ /* 0x000fe20003fc5270 */
[----:B------:R-:W4:Y:S01]  /*e9d0*/  MUFU.TANH R65, R65 ;  /* 0x0000004100417308 */ /* 0x000f220000002400 */
[----:B------:R-:W-:Y:S01]  /*e9e0*/  I2FP.F32.S32 R34, R34 ;  /* 0x0000002200227245 */ /* 0x000fe20000201400 */
[----:B------:R-:W-:Y:S01]  /*e9f0*/  VIADD R25, R3, 0x58 ;  /* 0x0000005803197836 */ /* 0x000fe20000000000 */
[----:B------:R-:W-:Y:S02]  /*ea00*/  I2FP.F32.S32 R30, R30 ;  /* 0x0000001e001e7245 */ /* 0x000fe40000201400 */
[----:B------:R-:W-:Y:S01]  /*ea10*/  FSEL R198, R198, -INF , !P6 ;  /* 0xff800000c6c67808 */ /* 0x000fe20007000000 */
[C---:B--2---:R-:W-:Y:S01]  /*ea20*/  FFMA.FTZ R75, R0.reuse, R34, R75 ;  /* 0x00000022004b7223 */ /* 0x044fe2000001004b */
[----:B------:R-:W-:Y:S01]  /*ea30*/  FSEL R148, R13, -INF , !P1 ;  /* 0xff8000000d947808 */ /* 0x000fe20004800000 */
[----:B------:R-:W2:Y:S01]  /*ea40*/  MUFU.TANH R67, R67 ;  /* 0x0000004300437308 */ /* 0x000ea20000002400 */
[CC--:B------:R-:W-:Y:S01]  /*ea50*/  FFMA.FTZ R138, R0.reuse, R30.reuse, R15 ;  /* 0x0000001e008a7223 */ /* 0x0c0fe2000001000f */
[C---:B-1----:R-:W-:Y:S01]  /*ea60*/  FFMA.FTZ R45, R0.reuse, R30, R45 ;  /* 0x0000001e002d7223 */ /* 0x042fe2000001002d */
[----:B------:R-:W-:Y:S01]  /*ea70*/  ISETP.GE.AND P6, PT, R23, R50, PT ;  /* 0x000000321700720c */ /* 0x000fe20003fc6270 */
[----:B------:R-:W-:Y:S01]  /*ea80*/  VIADD R30, R3, 0x50 ;  /* 0x00000050031e7836 */ /* 0x000fe20000000000 */
[----:B------:R-:W-:Y:S01]  /*ea90*/  ISETP.GE.AND P1, PT, R23, R49, PT ;  /* 0x000000311700720c */ /* 0x000fe20003f26270 */
[----:B---3--:R-:W-:Y:S01]  /*eaa0*/  FFMA.FTZ R73, R0, R34, R73 ;  /* 0x0000002200497223 */ /* 0x008fe20000010049 */
[----:B------:R-:W-:Y:S01]  /*eab0*/  I2FP.F32.S32 R23, R23 ;  /* 0x0000001700177245 */ /* 0x000fe20000201400 */
[----:B------:R-:W1:Y:S01]  /*eac0*/  MUFU.TANH R17, R60 ;  /* 0x0000003c00117308 */ /* 0x000e620000002400 */
[----:B------:R-:W-:-:S02]  /*ead0*/  FSEL R140, R39, -INF , !P5 ;  /* 0xff800000278c7808 */ /* 0x000fc40006800000 */
[----:B------:R-:W-:Y:S01]  /*eae0*/  FSEL R146, R75, -INF , !P2 ;  /* 0xff8000004b927808 */ /* 0x000fe20005000000 */
[-C--:B------:R-:W-:Y:S01]  /*eaf0*/  FFMA.FTZ R69, R0, R23.reuse, R69 ;  /* 0x0000001700457223 */ /* 0x080fe20000010045 */
[----:B------:R-:W-:Y:S01]  /*eb00*/  ISETP.GE.AND P5, PT, R30, R50, PT ;  /* 0x000000321e00720c */ /* 0x000fe20003fa6270 */
[----:B----4-:R-:W-:Y:S01]  /*eb10*/  FFMA.FTZ R71, R0, R23, R71 ;  /* 0x0000001700477223 */ /* 0x010fe20000010047 */
[----:B------:R-:W-:Y:S01]  /*eb20*/  ISETP.GE.AND P2, PT, R30, R49, PT ;  /* 0x000000311e00720c */ /* 0x000fe20003f46270 */
[----:B------:R-:W-:Y:S01]  /*eb30*/  MUFU.TANH R15, R58 ;  /* 0x0000003a000f7308 */ /* 0x000fe20000002400 */
[----:B------:R-:W-:Y:S01]  /*eb40*/  I2FP.F32.S32 R30, R30 ;  /* 0x0000001e001e7245 */ /* 0x000fe20000201400 */
[----:B------:R-:W-:Y:S01]  /*eb50*/  VIADD R23, R3, 0x60 ;  /* 0x0000006003177836 */ /* 0x000fe20000000000 */
[----:B------:R-:W-:Y:S02]  /*eb60*/  I2FP.F32.S32 R34, R21 ;  /* 0x0000001500227245 */ /* 0x000fe40000201400 */
[----:B------:R-:W-:Y:S01]  /*eb70*/  FSEL R186, R73, -INF , !P4 ;  /* 0xff80000049ba7808 */ /* 0x000fe20006000000 */
[C---:B------:R-:W-:Y:S01]  /*eb80*/  FFMA.FTZ R29, R0.reuse, R30, R29 ;  /* 0x0000001e001d7223 */ /* 0x040fe2000001001d */
[----:B------:R-:W-:Y:S01]  /*eb90*/  FSEL R144, R45, -INF , !P0 ;  /* 0xff8000002d907808 */ /* 0x000fe20004000000 */
[----:B------:R-:W3:Y:S01]  /*eba0*/  MUFU.TANH R9, R62 ;  /* 0x0000003e00097308 */ /* 0x000ee20000002400 */
[C---:B------:R-:W-:Y:S01]  /*ebb0*/  ISETP.GE.AND P4, PT, R21.reuse, R50, PT ;  /* 0x000000321500720c */ /* 0x040fe20003f86270 */
[C---:B------:R-:W-:Y:S01]  /*ebc0*/  FFMA.FTZ R31, R0.reuse, R30, R31 ;  /* 0x0000001e001f7223 */ /* 0x040fe2000001001f */
[-C--:B------:R-:W-:Y:S01]  /*ebd0*/  ISETP.GE.AND P0, PT, R21, R49.reuse, PT ;  /* 0x000000311500720c */ /* 0x080fe20003f06270 */
[CC--:B------:R-:W-:Y:S01]  /*ebe0*/  FFMA.FTZ R65, R0.reuse, R34.reuse, R65 ;  /* 0x0000002200417223 */ /* 0x0c0fe20000010041 */
[----:B------:R-:W-:Y:S01]  /*ebf0*/  FSEL R150, R69, -INF , !P6 ;  /* 0xff80000045967808 */ /* 0x000fe20007000000 */
[----:B--2---:R-:W-:Y:S01]  /*ec00*/  FFMA.FTZ R67, R0, R34, R67 ;  /* 0x0000002200437223 */ /* 0x004fe20000010043 */
[----:B------:R-:W-:Y:S01]  /*ec10*/  FSEL R142, R71, -INF , !P1 ;  /* 0xff800000478e7808 */ /* 0x000fe20004800000 */
[----:B------:R-:W-:Y:S01]  /*ec20*/  MUFU.TANH R19, R56 ;  /* 0x0000003800137308 */ /* 0x000fe20000002400 */
[----:B------:R-:W-:Y:S01]  /*ec30*/  ISETP.GE.AND P6, PT, R25, R50, PT ;  /* 0x000000321900720c */ /* 0x000fe20003fc6270 */
[----:B------:R-:W-:Y:S01]  /*ec40*/  VIADD R30, R3, 0x59 ;  /* 0x00000059031e7836 */ /* 0x000fe20000000000 */
[----:B------:R-:W-:-:S02]  /*ec50*/  ISETP.GE.AND P1, PT, R25, R49, PT ;  /* 0x000000311900720c */ /* 0x000fc40003f26270 */
[----:B------:R-:W-:Y:S02]  /*ec60*/  I2FP.F32.S32 R25, R25 ;  /* 0x0000001900197245 */ /* 0x000fe40000201400 */
[----:B------:R-:W-:Y:S01]  /*ec70*/  FSEL R138, R138, -INF , !P3 ;  /* 0xff8000008a8a7808 */ /* 0x000fe20005800000 */
[----:B------:R-:W2:Y:S01]  /*ec80*/  MUFU.TANH R61, R61 ;  /* 0x0000003d003d7308 */ /* 0x000ea20000002400 */
[----:B------:R-:W-:Y:S01]  /*ec90*/  FSEL R134, R29, -INF , !P5 ;  /* 0xff8000001d867808 */ /* 0x000fe20006800000 */
[CC--:B-1----:R-:W-:Y:S01]  /*eca0*/  FFMA.FTZ R17, R0.reuse, R25.reuse, R17 ;  /* 0x0000001900117223 */ /* 0x0c2fe20000010011 */
[----:B------:R-:W-:Y:S01]  /*ecb0*/  FSEL R132, R65, -INF , !P4 ;  /* 0xff80000041847808 */ /* 0x000fe20006000000 */
[----:B---3--:R-:W-:Y:S01]  /*ecc0*/  FFMA.FTZ R110, R0, R25, R9 ;  /* 0x00000019006e7223 */ /* 0x008fe20000010009 */
[CC--:B------:R-:W-:Y:S02]  /*ecd0*/  ISETP.GE.AND P5, PT, R30.reuse, R50.reuse, PT ;  /* 0x000000321e00720c */ /* 0x0c0fe40003fa6270 */
[----:B------:R-:W-:Y:S01]  /*ece0*/  ISETP.GE.AND P3, PT, R30, R49, PT ;  /* 0x000000311e00720c */ /* 0x000fe20003f66270 */
[----:B------:R-:W1:Y:S01]  /*ecf0*/  MUFU.TANH R63, R63 ;  /* 0x0000003f003f7308 */ /* 0x000e620000002400 */
[----:B------:R-:W-:-:S02]  /*ed00*/  ISETP.GE.AND P4, PT, R23, R50, PT ;  /* 0x000000321700720c */ /* 0x000fc40003f86270 */
[----:B------:R-:W-:Y:S02]  /*ed10*/  I2FP.F32.S32 R30, R30 ;  /* 0x0000001e001e7245 */ /* 0x000fe40000201400 */
[----:B------:R-:W-:Y:S02]  /*ed20*/  FSEL R130, R17, -INF , !P6 ;  /* 0xff80000011827808 */ /* 0x000fe40007000000 */
[----:B------:R-:W-:Y:S01]  /*ed30*/  FSEL R110, R110, -INF , !P1 ;  /* 0xff8000006e6e7808 */ /* 0x000fe20004800000 */
[----:B------:R-:W-:Y:S01]  /*ed40*/  MUFU.TANH R59, R59 ;  /* 0x0000003b003b7308 */ /* 0x000fe20000002400 */
[----:B--2---:R-:W-:Y:S01]  /*ed50*/  FFMA.FTZ R61, R0, R30, R61 ;  /* 0x0000001e003d7223 */ /* 0x004fe2000001003d */
[----:B------:R-:W-:-:S06]  /*ed60*/  FSEL R126, R31, -INF , !P2 ;  /* 0xff8000001f7e7808 */ /* 0x000fcc0005000000 */
[----:B------:R2:W3:Y:S01]  /*ed70*/  MUFU.TANH R13, R124 ;  /* 0x0000007c000d7308 */ /* 0x0004e20000002400 */
[----:B-1----:R-:W-:-:S05]  /*ed80*/  FFMA.FTZ R63, R0, R30, R63 ;  /* 0x0000001e003f7223 */ /* 0x002fca000001003f */
[----:B------:R-:W-:Y:S02]  /*ed90*/  FSEL R108, R63, -INF , !P3 ;  /* 0xff8000003f6c7808 */ /* 0x000fe40005800000 */
[----:B------:R1:W-:Y:S08]  /*eda0*/  MUFU.TANH R21, R28 ;  /* 0x0000001c00157308 */ /* 0x0003f00000002400 */
[----:B------:R-:W4:Y:S01]  /*edb0*/  MUFU.TANH R57, R57 ;  /* 0x0000003900397308 */ /* 0x000f220000002400 */
[----:B--2---:R-:W-:-:S02]  /*edc0*/  FSEL R124, R67, -INF , !P0 ;  /* 0xff800000437c7808 */ /* 0x004fc40004000000 */
[----:B------:R-:W-:-:S05]  /*edd0*/  ISETP.GE.AND P0, PT, R23, R49, PT ;  /* 0x000000311700720c */ /* 0x000fca0003f06270 */
[----:B------:R-:W2:Y:S01]  /*ede0*/  MUFU.TANH R125, R125 ;  /* 0x0000007d007d7308 */ /* 0x000ea20000002400 */
[----:B-1----:R-:W-:Y:S01]  /*edf0*/  I2FP.F32.S32 R28, R23 ;  /* 0x00000017001c7245 */ /* 0x002fe20000201400 */
[----:B------:R-:W-:-:S04]  /*ee00*/  VIADD R23, R3, 0x68 ;  /* 0x0000006803177836 */ /* 0x000fc80000000000 */
[CC--:B------:R-:W-:Y:S01]  /*ee10*/  FFMA.FTZ R56, R0.reuse, R28.reuse, R15 ;  /* 0x0000001c00387223 */ /* 0x0c0fe2000001000f */
[C---:B------:R-:W-:Y:S02]  /*ee20*/  VIADD R15, R3.reuse, 0x61 ;  /* 0x00000061030f7836 */ /* 0x040fe40000000000 */
[----:B------:R-:W-:Y:S01]  /*ee30*/  FFMA.FTZ R64, R0, R28, R19 ;  /* 0x0000001c00407223 */ /* 0x000fe20000010013 */
[----:B------:R-:W-:Y:S01]  /*ee40*/  VIADD R19, R3, 0x69 ;  /* 0x0000006903137836 */ /* 0x000fe20000000000 */
[----:B------:R-:W-:Y:S01]  /*ee50*/  I2FP.F32.S32 R28, R23 ;  /* 0x00000017001c7245 */ /* 0x000fe20000201400 */
[----:B------:R-:W-:Y:S01]  /*ee60*/  MUFU.TANH R131, R131 ;  /* 0x0000008300837308 */ /* 0x000fe20000002400 */
[----:B------:R-:W-:Y:S02]  /*ee70*/  I2FP.F32.S32 R17, R15 ;  /* 0x0000000f00117245 */ /* 0x000fe40000201400 */
[----:B------:R-:W-:Y:S01]  /*ee80*/  FSEL R64, R64, -INF , !P4 ;  /* 0xff80000040407808 */ /* 0x000fe20006000000 */
[C---:B---3--:R-:W-:Y:S01]  /*ee90*/  FFMA.FTZ R13, R0.reuse, R28, R13 ;  /* 0x0000001c000d7223 */ /* 0x048fe2000001000d */
[CC--:B------:R-:W-:Y:S01]  /*eea0*/  ISETP.GE.AND P4, PT, R19.reuse, R50.reuse, PT ;  /* 0x000000321300720c */ /* 0x0c0fe20003f86270 */
[C---:B------:R-:W-:Y:S01]  /*eeb0*/  FFMA.FTZ R42, R0.reuse, R17, R59 ;  /* 0x00000011002a7223 */ /* 0x040fe2000001003b */
[----:B------:R-:W-:Y:S01]  /*eec0*/  ISETP.GE.AND P1, PT, R19, R49, PT ;  /* 0x000000311300720c */ /* 0x000fe20003f26270 */
[----:B------:R-:W1:Y:S01]  /*eed0*/  MUFU.TANH R127, R127 ;  /* 0x0000007f007f7308 */ /* 0x000e620000002400 */
[----:B------:R-:W-:Y:S01]  /*eee0*/  I2FP.F32.S32 R38, R19 ;  /* 0x0000001300267245 */ /* 0x000fe20000201400 */
[C---:B----4-:R-:W-:Y:S01]  /*eef0*/  FFMA.FTZ R57, R0.reuse, R17, R57 ;  /* 0x0000001100397223 */ /* 0x050fe20000010039 */
[----:B------:R-:W-:Y:S01]  /*ef00*/  ISETP.GE.AND P6, PT, R15, R50, PT ;  /* 0x000000320f00720c */ /* 0x000fe20003fc6270 */
[----:B------:R-:W-:Y:S01]  /*ef10*/  VIADD R17, R3, 0x78 ;  /* 0x0000007803117836 */ /* 0x000fe20000000000 */
[-C--:B------:R-:W-:Y:S01]  /*ef20*/  ISETP.GE.AND P2, PT, R15, R49.reuse, PT ;  /* 0x000000310f00720c */ /* 0x080fe20003f46270 */
[----:B------:R-:W-:Y:S01]  /*ef30*/  FFMA.FTZ R21, R0, R28, R21 ;  /* 0x0000001c00157223 */ /* 0x000fe20000010015 */
[----:B------:R-:W-:Y:S01]  /*ef40*/  ISETP.GE.AND P3, PT, R23, R49, PT ;  /* 0x000000311700720c */ /* 0x000fe20003f66270 */
[----:B------:R3:W-:Y:S01]  /*ef50*/  MUFU.TANH R9, R128 ;  /* 0x0000008000097308 */ /* 0x0007e20000002400 */
[----:B------:R-:W-:Y:S01]  /*ef60*/  FSEL R42, R42, -INF , !P2 ;  /* 0xff8000002a2a7808 */ /* 0x000fe20005000000 */
[----:B--2---:R-:W-:Y:S01]  /*ef70*/  FFMA.FTZ R58, R0, R38, R125 ;  /* 0x00000026003a7223 */ /* 0x004fe2000001007d */
[----:B------:R-:W-:-:S02]  /*ef80*/  FSEL R62, R57, -INF , !P6 ;  /* 0xff800000393e7808 */ /* 0x000fc40007000000 */
[----:B------:R-:W-:Y:S02]  /*ef90*/  FSEL R56, R56, -INF , !P0 ;  /* 0xff80000038387808 */ /* 0x000fe40004000000 */
[----:B------:R-:W-:Y:S01]  /*efa0*/  I2FP.F32.S32 R28, R17 ;  /* 0x00000011001c7245 */ /* 0x000fe20000201400 */
[----:B------:R-:W2:Y:S01]  /*efb0*/  MUFU.TANH R19, R40 ;  /* 0x0000002800137308 */ /* 0x000ea20000002400 */
[----:B-1----:R-:W-:Y:S01]  /*efc0*/  FFMA.FTZ R38, R0, R38, R127 ;  /* 0x0000002600267223 */ /* 0x002fe2000001007f */
[----:B------:R-:W-:-:S04]  /*efd0*/  FSEL R58, R58, -INF , !P4 ;  /* 0xff8000003a3a7808 */ /* 0x000fc80006000000 */
[----:B------:R-:W-:Y:S02]  /*efe0*/  FSEL R38, R38, -INF , !P1 ;  /* 0xff80000026267808 */ /* 0x000fe40004800000 */
[----:B------:R-:W1:Y:S01]  /*eff0*/  MUFU.TANH R11, R11 ;  /* 0x0000000b000b7308 */ /* 0x000e620000002400 */
[----:B---3--:R-:W-:Y:S02]  /*f000*/  FSEL R128, R61, -INF , !P5 ;  /* 0xff8000003d807808 */ /* 0x008fe40006800000 */
[-C--:B------:R-:W-:Y:S01]  /*f010*/  ISETP.GE.AND P5, PT, R23, R50.reuse, PT ;  /* 0x000000321700720c */ /* 0x080fe20003fa6270 */
[C---:B------:R-:W-:Y:S01]  /*f020*/  VIADD R23, R3.reuse, 0x70 ;  /* 0x0000007003177836 */ /* 0x040fe20000000000 */
[-C--:B------:R-:W-:Y:S02]  /*f030*/  ISETP.GE.AND P1, PT, R3, R49.reuse, PT ;  /* 0x000000310300720c */ /* 0x080fe40003f26270 */
[----:B------:R-:W-:Y:S01]  /*f040*/  FSEL R60, R13, -INF , !P5 ;  /* 0xff8000000d3c7808 */ /* 0x000fe20006800000 */
[----:B------:R3:W4:Y:S01]  /*f050*/  MUFU.TANH R15, R20 ;  /* 0x00000014000f7308 */ /* 0x0007220000002400 */
[C---:B------:R-:W-:Y:S01]  /*f060*/  ISETP.GE.AND P6, PT, R23.reuse, R50, PT ;  /* 0x000000321700720c */ /* 0x040fe20003fc6270 */
[----:B--2---:R-:W-:Y:S01]  /*f070*/  FFMA.FTZ R19, R0, R28, R19 ;  /* 0x0000001c00137223 */ /* 0x004fe20000010013 */
[----:B------:R-:W-:Y:S01]  /*f080*/  ISETP.GE.AND P0, PT, R23, R49, PT ;  /* 0x000000311700720c */ /* 0x000fe20003f06270 */
[----:B------:R-:W-:Y:S01]  /*f090*/  VIADD R13, R3, 0x79 ;  /* 0x00000079030d7836 */ /* 0x000fe20000000000 */
[----:B------:R-:W-:-:S02]  /*f0a0*/  I2FP.F32.S32 R23, R23 ;  /* 0x0000001700177245 */ /* 0x000fc40000201400 */
[----:B------:R-:W-:Y:S01]  /*f0b0*/  P2R R25, PR, RZ, 0x40 ;  /* 0x00000040ff197803 */ /* 0x000fe20000000000 */
[----:B------:R-:W2:Y:S01]  /*f0c0*/  MUFU.TANH R129, R129 ;  /* 0x0000008100817308 */ /* 0x000ea20000002400 */
[C---:B-1----:R-:W-:Y:S01]  /*f0d0*/  FFMA.FTZ R11, R0.reuse, R28, R11 ;  /* 0x0000001c000b7223 */ /* 0x042fe2000001000b */
[CC--:B------:R-:W-:Y:S01]  /*f0e0*/  FFMA.FTZ R9, R0.reuse, R23.reuse, R9 ;  /* 0x0000001700097223 */ /* 0x0c0fe20000010009 */
[----:B------:R-:W-:Y:S02]  /*f0f0*/  ISETP.NE.AND P4, PT, R25, RZ, PT ;  /* 0x000000ff1900720c */ /* 0x000fe40003f85270 */
[----:B------:R-:W-:Y:S02]  /*f100*/  FSEL R40, R21, -INF , !P3 ;  /* 0xff80000015287808 */ /* 0x000fe40005800000 */
[----:B------:R-:W-:Y:S01]  /*f110*/  FSEL R36, R9, -INF , !P4 ;  /* 0xff80000009247808 */ /* 0x000fe20006000000 */
[----:B------:R-:W1:Y:S01]  /*f120*/  MUFU.TANH R33, R41 ;  /* 0x0000002900217308 */ /* 0x000e620000002400 */
[C---:B---3--:R-:W-:Y:S01]  /*f130*/  VIADD R20, R3.reuse, 0x71 ;  /* 0x0000007103147836 */ /* 0x048fe20000000000 */
[----:B------:R-:W-:Y:S01]  /*f140*/  ISETP.GE.AND P4, PT, R3, R50, PT ;  /* 0x000000320300720c */ /* 0x000fe20003f86270 */
[----:B----4-:R-:W-:Y:S01]  /*f150*/  FFMA.FTZ R15, R0, R23, R15 ;  /* 0x00000017000f7223 */ /* 0x010fe2000001000f */
[----:B------:R-:W-:-:S02]  /*f160*/  I2FP.F32.S32 R3, R3 ;  /* 0x0000000300037245 */ /* 0x000fc40000201400 */
[C---:B------:R-:W-:Y:S01]  /*f170*/  ISETP.GE.AND P2, PT, R20.reuse, R50, PT ;  /* 0x000000321400720c */ /* 0x040fe20003f46270 */
[----:B------:R-:W-:Y:S01]  /*f180*/  BAR.SYNC.DEFER_BLOCKING 0x0 ;  /* 0x0000000000007b1d */ /* 0x000fe20000010000 */
[----:B------:R-:W-:Y:S01]  /*f190*/  ISETP.GE.AND P5, PT, R20, R49, PT ;  /* 0x000000311400720c */ /* 0x000fe20003fa6270 */
[C---:B------:R-:W-:Y:S01]  /*f1a0*/  FFMA.FTZ R52, R0.reuse, R3, R97 ;  /* 0x0000000300347223 */ /* 0x040fe20000010061 */
[----:B------:R-:W-:Y:S02]  /*f1b0*/  I2FP.F32.S32 R20, R20 ;  /* 0x0000001400147245 */ /* 0x000fe40000201400 */
[----:B------:R-:W-:Y:S01]  /*f1c0*/  FSEL R30, R15, -INF , !P0 ;  /* 0xff8000000f1e7808 */ /* 0x000fe20004000000 */
[----:B------:R-:W3:Y:S01]  /*f1d0*/  MUFU.TANH R7, R7 ;  /* 0x0000000700077308 */ /* 0x000ee20000002400 */
[----:B------:R-:W-:Y:S01]  /*f1e0*/  ISETP.GE.AND P6, PT, R17, R50, PT ;  /* 0x000000321100720c */ /* 0x000fe20003fc6270 */
[CC--:B------:R-:W-:Y:S01]  /*f1f0*/  FFMA.FTZ R131, R0.reuse, R20.reuse, R131 ;  /* 0x0000001400837223 */ /* 0x0c0fe20000010083 */
[----:B--2---:R-:W-:Y:S01]  /*f200*/  FFMA.FTZ R35, R0, R20, R129 ;  /* 0x0000001400237223 */ /* 0x004fe20000010081 */
[----:B------:R-:W-:-:S02]  /*f210*/  I2FP.F32.S32 R20, R13 ;  /* 0x0000000d00147245 */ /* 0x000fc40000201400 */
[----:B------:R-:W-:Y:S02]  /*f220*/  ISETP.GE.AND P3, PT, R17, R49, PT ;  /* 0x000000311100720c */ /* 0x000fe40003f66270 */
[----:B------:R-:W2:Y:S01]  /*f230*/  MUFU.TANH R43, R43 ;  /* 0x0000002b002b7308 */ /* 0x000ea20000002400 */
[----:B------:R-:W-:Y:S01]  /*f240*/  FSEL R28, R131, -INF , !P5 ;  /* 0xff800000831c7808 */ /* 0x000fe20006800000 */
[----:B-1----:R-:W-:Y:S01]  /*f250*/  FFMA.FTZ R33, R0, R20, R33 ;  /* 0x0000001400217223 */ /* 0x002fe20000010021 */
[----:B------:R-:W-:Y:S02]  /*f260*/  ISETP.GE.AND P5, PT, R48, 0x2, PT ;  /* 0x000000023000780c */ /* 0x000fe40003fa6270 */
[----:B------:R-:W-:Y:S02]  /*f270*/  FSEL R35, R35, -INF , !P2 ;  /* 0xff80000023237808 */ /* 0x000fe40005000000 */
[C---:B------:R-:W-:Y:S01]  /*f280*/  ISETP.GE.AND P2, PT, R13.reuse, R50, PT ;  /* 0x000000320d00720c */ /* 0x040fe20003f46270 */
[----:B---3--:R-:W-:Y:S01]  /*f290*/  FFMA.FTZ R7, R0, R3, R7 ;  /* 0x0000000300077223 */ /* 0x008fe20000010007 */
[----:B------:R-:W-:-:S02]  /*f2a0*/  ISETP.GE.AND P0, PT, R13, R49, PT ;  /* 0x000000310d00720c */ /* 0x000fc40003f06270 */
[----:B------:R-:W-:Y:S02]  /*f2b0*/  FSEL R34, R19, -INF , !P6 ;  /* 0xff80000013227808 */ /* 0x000fe40007000000 */
[----:B------:R-:W-:Y:S02]  /*f2c0*/  FSEL R21, R11, -INF , !P3 ;  /* 0xff8000000b157808 */ /* 0x000fe40005800000 */
[----:B------:R-:W-:Y:S01]  /*f2d0*/  FSEL R52, R52, -INF , !P4 ;  /* 0xff80000034347808 */ /* 0x000fe20006000000 */
[----:B--2---:R-:W-:Y:S01]  /*f2e0*/  FFMA.FTZ R20, R0, R20, R43 ;  /* 0x0000001400147223 */ /* 0x004fe2000001002b */
        /* <DEDUP_REMOVED lines=53> */
[----:B------:R-:W-:Y:S02]  /*f640*/  SHF.R.S32.HI R72, RZ, 0x1f, R74 ;  /* 0x0000001fff487819 */ /* 0x000fe4000001144a */
[----:B--2---:R-:W-:-:S03]  /*f650*/  IADD3 R2, -R3, R2, RZ ;  /* 0x0000000203027210 */ /* 0x004fc60007ffe1ff */
[-C--:B------:R-:W-:Y:S02]  /*f660*/  IMAD R3, R72, R9.reuse, RZ ;  /* 0x0000000948037224 */ /* 0x080fe400078e02ff */
[----:B------:R-:W-:Y:S01]  /*f670*/  IMAD.WIDE.U32 R72, R74, R9, RZ ;  /* 0x000000094a487225 */ /* 0x000fe200078e00ff */
        /* <DEDUP_REMOVED lines=10> */
.L_x_7092:
[----:B------:R-:W1:Y:S02]  /*f720*/  LDC R9, c[0x0][0x248] ;  /* 0x00009200ff097b82 */ /* 0x000e640000000800 */
[----:B-1----:R-:W-:-:S05]  /*f730*/  IMAD.SHL.U32 R11, R9, 0x80, RZ ;  /* 0x00000080090b7824 */ /* 0x002fca00078e00ff */
[----:B------:R-:W-:-:S04]  /*f740*/  IADD3 R11, -R11, RZ, RZ ;  /* 0x000000ff0b0b7210 */ /* 0x000fc80007ffe1ff */
[----:B------:R-:W-:-:S07]  /*f750*/  SHF.R.S32.HI R72, RZ, 0x1f, R11 ;  /* 0x0000001fff487819 */ /* 0x000fce000001140b */
.L_x_7093:
        /* <DEDUP_REMOVED lines=23> */
[----:B-1----:R-:W-:Y:S01]  /*f8d0*/  @!P0 IMAD R15, R15, 0x30, RZ ;  /* 0x000000300f0f8824 */ /* 0x002fe200078e02ff */
[----:B------:R1:W-:Y:S04]  /*f8e0*/  @P0 STS.128 [R180+0x2800], RZ ;  /* 0x002800ffb4000388 */ /* 0x0003e80000000c00 */
[----:B------:R-:W-:Y:S01]  /*f8f0*/  @!P0 IADD3.X R15, R72, R77, R15, P1, !PT ;  /* 0x0000004d480f8210 */ /* 0x000fe20000ffe40f */
[----:B------:R-:W-:Y:S01]  /*f900*/  @!P0 IMAD.MOV.U32 R77, RZ, RZ, R123 ;  /* 0x000000ffff4d8224 */ /* 0x000fe200078e007b */
[----:B------:R-:W1:Y:S01]  /*f910*/  @!P0 LDC R2, c[0x0][0x24c] ;  /* 0x00009300ff028b82 */ /* 0x000e620000000800 */
[----:B---3--:R-:W-:Y:S01]  /*f920*/  @!P0 LEA.HI.X R13, R9, R123, R13, 0x5, P2 ;  /* 0x0000007b090d8211 */ /* 0x008fe200010f2c0d */
[----:B------:R-:W-:Y:S01]  /*f930*/  @!PT LDS RZ, [RZ] ;  /* 0x00000000fffff984 */ /* 0x000fe20000000800 */
[----:B------:R-:W-:Y:S01]  /*f940*/  @!PT LDS RZ, [RZ] ;  /* 0x00000000fffff984 */ /* 0x000fe20000000800 */
[----:B------:R-:W-:Y:S01]  /*f950*/  @!PT LDS RZ, [RZ] ;  /* 0x00000000fffff984 */ /* 0x000fe20000000800 */
[----:B------:R3:W-:Y:S01]  /*f960*/  @!P0 LDGSTS.E.BYPASS.LTC128B.128 [R180+0x2800], desc[UR6][R84.64] ;  /* 0x0280000054b48fae */ /* 0x0007e2000b901d46 */
[----:B------:R-:W-:-:S02]  /*f970*/  @!P0 LEA R80, P2, R74, UR12, 0x1 ;  /* 0x0000000c4a508c11 */ /* 0x000fc4000f8408ff */
[----:B------:R-:W-:Y:S01]  /*f980*/  @!P0 LEA R78, P1, R76, UR12, 0x1 ;  /* 0x0000000c4c4e8c11 */ /* 0x000fe2000f8208ff */
[----:B------:R-:W-:Y:S01]  /*f990*/  @!P0 IMAD.X R13, R72, 0x1, R13, P3 ;  /* 0x00000001480d8824 */ /* 0x000fe200018e060d */
[----:B------:R1:W-:Y:S02]  /*f9a0*/  @P0 STS.128 [R180+0x3000], RZ ;  /* 0x003000ffb4000388 */ /* 0x0003e40000000c00 */
[----:B------:R-:W-:Y:S01]  /*f9b0*/  @!P0 LEA.HI.X R79, R76, UR13, R15, 0x1, P1 ;  /* 0x0000000d4c4f8c11 */ /* 0x000fe200088f0c0f */
[----:B------:R-:W-:Y:S01]  /*f9c0*/  @!P0 IMAD.MOV.U32 R76, RZ, RZ, R120 ;  /* 0x000000ffff4c8224 */ /* 0x000fe200078e0078 */
[----:B------:R-:W-:Y:S02]  /*f9d0*/  @!P0 LEA.HI.X R81, R74, UR13, R13, 0x1, P2 ;  /* 0x0000000d4a518c11 */ /* 0x000fe400090f0c0d */
[C---:B------:R-:W-:Y:S01]  /*f9e0*/  @!P0 LEA R74, P3, R9.reuse, R120, 0x6 ;  /* 0x00000078094a8211 */ /* 0x040fe200078630ff */
[----:B------:R-:W-:Y:S02]  /*f9f0*/  @!P0 IMAD.WIDE.U32 R76, R9, 0x60, R76 ;  /* 0x00000060094c8825 */ /* 0x000fe400078e004c */
[----:B------:R-:W-:Y:S01]  /*fa00*/  @!PT LDS RZ, [RZ] ;  /* 0x00000000fffff984 */ /* 0x000fe20000000800 */
[----:B------:R-:W-:Y:S01]  /*fa10*/  @!PT LDS RZ, [RZ] ;  /* 0x00000000fffff984 */ /* 0x000fe20000000800 */
[----:B------:R-:W-:Y:S01]  /*fa20*/  @!PT LDS RZ, [RZ] ;  /* 0x00000000fffff984 */ /* 0x000fe20000000800 */
[----:B------:R1:W-:Y:S01]  /*fa30*/  @!P0 LDGSTS.E.BYPASS.LTC128B.128 [R180+0x3000], desc[UR6][R80.64] ;  /* 0x0300000050b48fae */ /* 0x0003e2000b901d46 */
[----:B------:R-:W-:Y:S01]  /*fa40*/  @!P0 IADD3 R74, P4, R11, R74, RZ ;  /* 0x0000004a0b4a8210 */ /* 0x000fe20007f9e0ff */
[----:B-----5:R-:W-:Y:S01]  /*fa50*/  @!P0 IMAD.MOV.U32 R82, RZ, RZ, R120 ;  /* 0x000000ffff528224 */ /* 0x020fe200078e0078 */
[----:B----4-:R-:W-:Y:S01]  /*fa60*/  @!P0 LEA.HI.X R7, R9, R123, R7, 0x6, P3 ;  /* 0x0000007b09078211 */ /* 0x010fe200018f3407 */
[----:B------:R-:W-:Y:S01]  /*fa70*/  @!P0 IMAD.MOV.U32 R83, RZ, RZ, R123 ;  /* 0x000000ffff538224 */ /* 0x000fe200078e007b */
[----:B------:R-:W-:Y:S01]  /*fa80*/  @!P0 IADD3 R15, P1, R11, R76, RZ ;  /* 0x0000004c0b0f8210 */ /* 0x000fe20007f3e0ff */
[----:B--2---:R-:W-:Y:S01]  /*fa90*/  @!P0 IMAD R3, R3, 0x50, RZ ;  /* 0x0000005003038824 */ /* 0x004fe200078e02ff */
[----:B------:R2:W-:Y:S01]  /*faa0*/  @P0 STS.128 [R180+0x3800], RZ ;  /* 0x003800ffb4000388 */ /* 0x0005e20000000c00 */
[----:B------:R-:W-:-:S03]  /*fab0*/  @!P0 IMAD.WIDE.U32 R82, R9, 0x50, R82 ;  /* 0x0000005009528825 */ /* 0x000fc600078e0052 */
[----:B------:R-:W-:Y:S01]  /*fac0*/  @!PT LDS RZ, [RZ] ;  /* 0x00000000fffff984 */ /* 0x000fe20000000800 */
[----:B------:R-:W-:Y:S01]  /*fad0*/  @!PT LDS RZ, [RZ] ;  /* 0x00000000fffff984 */ /* 0x000fe20000000800 */
[----:B------:R-:W-:Y:S01]  /*fae0*/  @!PT LDS RZ, [RZ] ;  /* 0x00000000fffff984 */ /* 0x000fe20000000800 */
[----:B------:R2:W-:Y:S01]  /*faf0*/  @!P0 LDGSTS.E.BYPASS.LTC128B.128 [R180+0x3800], desc[UR6][R78.64] ;  /* 0x038000004eb48fae */ /* 0x0005e2000b901d46 */
[----:B-1----:R-:W-:Y:S01]  /*fb00*/  @!P0 IMAD R13, R2, 0x60, RZ ;  /* 0x00000060020d8824 */ /* 0x002fe200078e02ff */
[----:B------:R-:W-:Y:S01]  /*fb10*/  @!P0 IADD3 R2, P2, R11, R82, RZ ;  /* 0x000000520b028210 */ /* 0x000fe20007f5e0ff */
[----:B------:R-:W-:Y:S01]  /*fb20*/  @!P0 IMAD.X R7, R72, 0x1, R7, P4 ;  /* 0x0000000148078824 */ /* 0x000fe200020e0607 */
[----:B------:R-:W-:Y:S01]  /*fb30*/  @!P0 LEA R82, P3, R74, UR12, 0x1 ;  /* 0x0000000c4a528c11 */ /* 0x000fe2000f8608ff */
[----:B------:R2:W-:Y:S01]  /*fb40*/  @P0 STS.128 [R180+0x4000], RZ ;  /* 0x004000ffb4000388 */ /* 0x0005e20000000c00 */
[----:B------:R-:W-:Y:S02]  /*fb50*/  @!P0 IADD3.X R3, R72, R83, R3, P2, !PT ;  /* 0x0000005348038210 */ /* 0x000fe400017fe403 */
[----:B------:R-:W-:Y:S02]  /*fb60*/  @!P0 LEA R86, P2, R2, UR12, 0x1 ;  /* 0x0000000c02568c11 */ /* 0x000fe4000f8408ff */
[----:B------:R-:W-:-:S02]  /*fb70*/  @!P0 IADD3.X R76, R72, R13, R77, P1, !PT ;  /* 0x0000000d484c8210 */ /* 0x000fc40000ffe44d */
[C---:B---3--:R-:W-:Y:S02]  /*fb80*/  @!P0 LEA R84, P1, R15.reuse, UR12, 0x1 ;  /* 0x0000000c0f548c11 */ /* 0x048fe4000f8208ff */
        /* <DEDUP_REMOVED lines=31> */
.L_x_7095:
[----:B------:R-:W-:Y:S05]  /*fd80*/  BSYNC B0 ;  /* 0x0000000000007941 */ /* 0x000fea0003800000 */
.L_x_7094:
[----:B------:R-:W0:Y:S01]  /*fd90*/  LDGDEPBAR ;  /* 0x00000000000079af */ /* 0x000e220000000000 */
[----:B------:R-:W-:-:S04]  /*fda0*/  LEA R182, P0, R11, R182, 0x1 ;  /* 0x000000b60bb67211 */ /* 0x000fc800078008ff */
[----:B------:R-:W-:-:S09]  /*fdb0*/  LEA.HI.X R181, R11, R181, R72, 0x1, P0 ;  /* 0x000000b50bb57211 */ /* 0x000fd200000f0c48 */
.L_x_7091:
        /* <DEDUP_REMOVED lines=62> */
[----:B------:R-:W-:-:S02]  /*101a0*/  FMNMX.FTZ R9, R33, R2, !PT ;  /* 0x0000000221097209 */ /* 0x000fc40007810000 */
[----:B------:R-:W-:Y:S01]  /*101b0*/  FMNMX.FTZ R2, R28, R3, !PT ;  /* 0x000000031c027209 */ /* 0x000fe20007810000 */
[----:B--2---:R-:W-:Y:S01]  /*101c0*/  LDSM.16.MT88.4 R84, [R162+0x6000] ;  /* 0x00600000a254783b */ /* 0x004fe20000004200 */
[----:B------:R-:W-:Y:S02]  /*101d0*/  IADD3 R161, R5, R164, RZ ;  /* 0x000000a405a17210 */ /* 0x000fe40007ffe0ff */
[----:B------:R-:W-:Y:S01]  /*101e0*/  FMNMX.FTZ R3, R21, R2, !PT ;  /* 0x0000000215037209 */ /* 0x000fe20007810000 */
[----:B------:R-:W2:Y:S01]  /*101f0*/  SHFL.BFLY PT, R72, R9, 0x2, 0x1f ;  /* 0x0c401f0009487f89 */ /* 0x000ea200000e0000 */
[----:B------:R-:W-:Y:S02]  /*10200*/  IADD3 R160, R4, R161, RZ ;  /* 0x000000a104a07210 */ /* 0x000fe40007ffe0ff */
[----:B-1----:R-:W-:Y:S01]  /*10210*/  FMNMX.FTZ R74, R20, R3, !PT ;  /* 0x00000003144a7209 */ /* 0x002fe20007810000 */
[----:B------:R-:W-:Y:S04]  /*10220*/  LDSM.16.MT88.4 R76, [R161+0x6000] ;  /* 0x00600000a14c783b */ /* 0x000fe80000004200 */
[----:B------:R-:W1:Y:S01]  /*10230*/  SHFL.BFLY PT, R7, R74, 0x2, 0x1f ;  /* 0x0c401f004a077f89 */ /* 0x000e6200000e0000 */
[----:B--2---:R-:W-:-:S05]  /*10240*/  FMNMX.FTZ R72, R9, R72, !PT ;  /* 0x0000004809487209 */ /* 0x004fca0007810000 */
[----:B------:R-:W2:Y:S01]  /*10250*/  SHFL.BFLY PT, R3, R72, 0x1, 0x1f ;  /* 0x0c201f0048037f89 */ /* 0x000ea200000e0000 */
[----:B-1----:R-:W-:-:S05]  /*10260*/  FMNMX.FTZ R7, R74, R7, !PT ;  /* 0x000000074a077209 */ /* 0x002fca0007810000 */
[----:B------:R-:W1:Y:S01]  /*10270*/  SHFL.BFLY PT, R2, R7, 0x1, 0x1f ;  /* 0x0c201f0007027f89 */ /* 0x000e6200000e0000 */
[----:B--2---:R-:W-:-:S04]  /*10280*/  FMNMX.FTZ R3, R72, R3, !PT ;  /* 0x0000000348037209 */ /* 0x004fc80007810000 */
[C---:B------:R-:W-:Y:S01]  /*10290*/  FSETP.NEU.FTZ.AND P0, PT, R3.reuse, -INF , PT ;  /* 0xff8000000300780b */ /* 0x040fe20003f1d000 */
[----:B------:R-:W-:Y:S01]  /*102a0*/  FMUL.FTZ R39, R3, UR8 ;  /* 0x0000000803277c20 */ /* 0x000fe20008410000 */
[----:B-1----:R-:W-:-:S04]  /*102b0*/  FMNMX.FTZ R2, R7, R2, !PT ;  /* 0x0000000207027209 */ /* 0x002fc80007810000 */
[----:B------:R-:W-:Y:S01]  /*102c0*/  FSEL R39, R39, RZ, P0 ;  /* 0x000000ff27277208 */ /* 0x000fe20000000000 */
[----:B------:R-:W1:Y:S01]  /*102d0*/  LDSM.16.MT88.4 R4, [R160+0x6000] ;  /* 0x00600000a004783b */ /* 0x000e620000004200 */
[C---:B------:R-:W-:Y:S01]  /*102e0*/  FSETP.NEU.FTZ.AND P0, PT, R2.reuse, -INF , PT ;  /* 0xff8000000200780b */ /* 0x040fe20003f1d000 */
[----:B------:R-:W-:Y:S02]  /*102f0*/  FMUL.FTZ R23, R2, UR8 ;  /* 0x0000000802177c20 */ /* 0x000fe40008410000 */
[--C-:B------:R-:W-:Y:S01]  /*10300*/  FFMA.FTZ R45, R46, UR8, -R39.reuse ;  /* 0x000000082e2d7c23 */ /* 0x100fe20008010827 */
[--C-:B------:R-:W-:Y:S01]  /*10310*/  FFMA.FTZ R37, R26, UR8, -R39.reuse ;  /* 0x000000081a257c23 */ /* 0x100fe20008010827 */
[--C-:B------:R-:W-:Y:S01]  /*10320*/  FFMA.FTZ R46, R44, UR8, -R39.reuse ;  /* 0x000000082c2e7c23 */ /* 0x100fe20008010827 */
[----:B------:R-:W-:Y:S01]  /*10330*/  FSEL R23, R23, RZ, P0 ;  /* 0x000000ff17177208 */ /* 0x000fe20000000000 */
[--C-:B------:R-:W-:Y:S01]  /*10340*/  FFMA.FTZ R26, R54, UR8, -R39.reuse ;  /* 0x00000008361a7c23 */ /* 0x100fe20008010827 */
[--C-:B------:R-:W-:Y:S01]  /*10350*/  FFMA.FTZ R52, R52, UR8, -R39.reuse ;  /* 0x0000000834347c23 */ /* 0x100fe20008010827 */
[----:B------:R-:W-:Y:S01]  /*10360*/  MUFU.EX2 R45, R45 ;  /* 0x0000002d002d7308 */ /* 0x000fe20000000800 */
[----:B------:R-:W-:Y:S01]  /*10370*/  FFMA.FTZ R31, R68, UR8, -R39 ;  /* 0x00000008441f7c23 */ /* 0x000fe20008010827 */
[--C-:B------:R-:W-:Y:S01]  /*10380*/  FFMA.FTZ R43, R70, UR8, -R23.reuse ;  /* 0x00000008462b7c23 */ /* 0x100fe20008010817 */
[--C-:B------:R-:W-:Y:S01]  /*10390*/  FFMA.FTZ R54, R32, UR8, -R23.reuse ;  /* 0x0000000820367c23 */ /* 0x100fe20008010817 */
[--C-:B------:R-:W-:Y:S01]  /*103a0*/  FFMA.FTZ R41, R24, UR8, -R23.reuse ;  /* 0x0000000818297c23 */ /* 0x100fe20008010817 */
[--C-:B------:R-:W-:Y:S01]  /*103b0*/  FFMA.FTZ R44, R18, UR8, -R23.reuse ;  /* 0x00000008122c7c23 */ /* 0x100fe20008010817 */
[--C-:B------:R-:W-:Y:S01]  /*103c0*/  FFMA.FTZ R32, R10, UR8, -R23.reuse ;  /* 0x000000080a207c23 */ /* 0x100fe20008010817 */
[----:B------:R-:W-:Y:S01]  /*103d0*/  FFMA.FTZ R27, R8, UR8, -R23 ;  /* 0x00000008081b7c23 */ /* 0x000fe20008010817 */
[----:B------:R-:W2:Y:S01]  /*103e0*/  MUFU.EX2 R52, R52 ;  /* 0x0000003400347308 */ /* 0x000ea20000000800 */
[----:B------:R-:W3:Y:S01]  /*103f0*/  LDSM.16.MT88.4 R8, [R162+0x6800] ;  /* 0x00680000a208783b */ /* 0x000ee20000004200 */
[--C-:B------:R-:W-:Y:S01]  /*10400*/  FFMA.FTZ R24, R22, UR8, -R39.reuse ;  /* 0x0000000816187c23 */ /* 0x100fe20008010827 */
[----:B------:R-:W-:Y:S01]  /*10410*/  FFMA.FTZ R29, R16, UR8, -R39 ;  /* 0x00000008101d7c23 */ /* 0x000fe20008010827 */
[--C-:B------:R-:W-:Y:S01]  /*10420*/  FFMA.FTZ R25, R12, UR8, -R23.reuse ;  /* 0x000000080c197c23 */ /* 0x100fe20008010817 */
[----:B------:R-:W-:Y:S01]  /*10430*/  FFMA.FTZ R22, R14, UR8, -R23 ;  /* 0x000000080e167c23 */ /* 0x000fe20008010817 */
[----:B------:R-:W4:Y:S01]  /*10440*/  LDSM.16.MT88.4 R16, [R164+0x6800] ;  /* 0x00680000a410783b */ /* 0x000f220000004200 */
[--C-:B------:R-:W-:Y:S01]  /*10450*/  FFMA.FTZ R102, R102, UR8, -R39.reuse ;  /* 0x0000000866667c23 */ /* 0x100fe20008010827 */
[----:B------:R-:W-:Y:S01]  /*10460*/  MUFU.EX2 R46, R46 ;  /* 0x0000002e002e7308 */ /* 0x000fe20000000800 */
[--C-:B------:R-:W-:Y:S01]  /*10470*/  FFMA.FTZ R51, R206, UR8, -R39.reuse ;  /* 0x00000008ce337c23 */ /* 0x100fe20008010827 */
[----:B------:R-:W5:Y:S01]  /*10480*/  LDSM.16.MT88.4 R12, [R161+0x6800] ;  /* 0x00680000a10c783b */ /* 0x000f620000004200 */
[--C-:B------:R-:W-:Y:S01]  /*10490*/  FFMA.FTZ R66, R66, UR8, -R39.reuse ;  /* 0x0000000842427c23 */ /* 0x100fe20008010827 */
[----:B------:R-:W-:Y:S01]  /*104a0*/  FFMA.FTZ R47, R204, UR8, -R39 ;  /* 0x00000008cc2f7c23 */ /* 0x000fe20008010827 */
[--C-:B------:R-:W-:Y:S01]  /*104b0*/  FFMA.FTZ R55, R202, UR8, -R23.reuse ;  /* 0x00000008ca377c23 */ /* 0x100fe20008010817 */
[--C-:B------:R-:W-:Y:S01]  /*104c0*/  FFMA.FTZ R106, R106, UR8, -R23.reuse ;  /* 0x000000086a6a7c23 */ /* 0x100fe20008010817 */
[--C-:B------:R-:W-:Y:S01]  /*104d0*/  FFMA.FTZ R104, R104, UR8, -R23.reuse ;  /* 0x0000000868687c23 */ /* 0x100fe20008010817 */
[----:B------:R-:W1:Y:S01]  /*104e0*/  MUFU.EX2 R37, R37 ;  /* 0x0000002500257308 */ /* 0x000e620000000800 */
[----:B--2---:R-:W-:Y:S01]  /*104f0*/  F2FP.F16.F32.PACK_AB R68, R45, R52 ;  /* 0x000000342d44723e */ /* 0x004fe200000000ff */
        /* <DEDUP_REMOVED lines=15> */
[----:B-1----:R-:W-:Y:S01]  /*105f0*/  F2FP.F16.F32.PACK_AB R70, R37, R46 ;  /* 0x0000002e2546723e */ /* 0x002fe200000000ff */
        /* <DEDUP_REMOVED lines=24> */
[----:B------:R-:W-:Y:S01]  /*10780*/  FADD.FTZ R45, R52, R45 ;  /* 0x0000002d342d7221 */ /* 0x000fe20000010000 */
[----:B------:R-:W-:Y:S01]  /*10790*/  FADD.FTZ R54, R43, R54 ;  /* 0x000000362b367221 */ /* 0x000fe20000010000 */
[--C-:B------:R-:W-:Y:S01]  /*107a0*/  FFMA.FTZ R42, R36, UR8, -R39.reuse ;  /* 0x00000008242a7c23 */ /* 0x100fe20008010827 */
[----:B------:R-:W-:Y:S01]  /*107b0*/  FFMA.FTZ R36, R33, UR8, -R39 ;  /* 0x0000000821247c23 */ /* 0x000fe20008010827 */
[----:B------:R-:W-:Y:S01]  /*107c0*/  FADD.FTZ R40, R46, R45 ;  /* 0x0000002d2e287221 */ /* 0x000fe20000010000 */
[--C-:B------:R-:W-:Y:S01]  /*107d0*/  FFMA.FTZ R30, R30, UR8, -R23.reuse ;  /* 0x000000081e1e7c23 */ /* 0x100fe20008010817 */
[----:B------:R-:W2:Y:S01]  /*107e0*/  MUFU.EX2 R26, R26 ;  /* 0x0000001a001a7308 */ /* 0x000ea20000000800 */
[----:B-1----:R-:W-:Y:S01]  /*107f0*/  F2FP.F16.F32.PACK_AB R71, R44, R41 ;  /* 0x000000292c47723e */ /* 0x002fe200000000ff */
[----:B------:R-:W-:Y:S01]  /*10800*/  FADD.FTZ R40, R37, R40 ;  /* 0x0000002825287221 */ /* 0x000fe20000010000 */
[--C-:B------:R-:W-:Y:S01]  /*10810*/  FFMA.FTZ R21, R21, UR8, -R23.reuse ;  /* 0x0000000815157c23 */ /* 0x100fe20008010817 */
[----:B------:R-:W-:-:S04]  /*10820*/  FFMA.FTZ R188, R20, UR8, -R23 ;  /* 0x0000000814bc7c23 */ /* 0x000fc80008010817 */
        /* <DEDUP_REMOVED lines=15> */
[----:B-1----:R-:W-:-:S04]  /*10920*/  F2FP.F16.F32.PACK_AB R5, R27, R32 ;  /* 0x000000201b05723e */ /* 0x002fc800000000ff */
        /* <DEDUP_REMOVED lines=86> */
[----:B------:R-:W1:Y:S05]  /*10e90*/  MUFU.EX2 R58, R58 ;  /* 0x0000003a003a7308 */ /* 0x000e6a0000000800 */
[C---:B------:R-:W-:Y:S01]  /*10ea0*/  HMMA.16816.F32 R76, R4.reuse, R14, R76 ;  /* 0x0000000e044c723c */ /* 0x040fe2000000184c */
[----:B------:R-:W-:Y:S02]  /*10eb0*/  LDSM.16.MT88.4 R12, [R161+0x8800] ;  /* 0x00880000a10c783b */ /* 0x000fe40000004200 */
        /* <DEDUP_REMOVED lines=18> */
[----:B------:R-:W-:Y:S02]  /*10fe0*/  F2FP.F16.F32.PACK_AB R5, R124, R111 ;  /* 0x0000006f7c05723e */ /* 0x000fe400000000ff */
        /* <DEDUP_REMOVED lines=14> */
[----:B------:R-:W-:Y:S01]  /*110d0*/  FADD.FTZ R5, R41, R54 ;  /* 0x0000003629057221 */ /* 0x000fe20000010000 */
[----:B------:R-:W-:Y:S01]  /*110e0*/  F2FP.F16.F32.PACK_AB R4, R62, R121 ;  /* 0x000000793e04723e */ /* 0x000fe200000000ff */
[----:B------:R-:W-:Y:S01]  /*110f0*/  FFMA.FTZ R41, R35, UR8, -R39 ;  /* 0x0000000823297c23 */ /* 0x000fe20008010827 */
[----:B-1----:R-:W-:Y:S01]  /*11100*/  F2FP.F16.F32.PACK_AB R6, R58, R115 ;  /* 0x000000733a06723e */ /* 0x002fe200000000ff */
[----:B------:R-:W-:Y:S01]  /*11110*/  FADD.FTZ R37, R44, R5 ;  /* 0x000000052c257221 */ /* 0x000fe20000010000 */
[----:B----4-:R-:W-:Y:S01]  /*11120*/  F2FP.F16.F32.PACK_AB R5, R123, R56 ;  /* 0x000000387b05723e */ /* 0x010fe200000000ff */
[----:B------:R-:W-:Y:S01]  /*11130*/  FFMA.FTZ R35, R34, UR8, -R39 ;  /* 0x0000000822237c23 */ /* 0x000fe20008010827 */
[----:B-----5:R-:W-:Y:S01]  /*11140*/  F2FP.F16.F32.PACK_AB R7, R38, R125 ;  /* 0x0000007d2607723e */ /* 0x020fe200000000ff */
[----:B------:R-:W-:Y:S01]  /*11150*/  FADD.FTZ R39, R31, R40 ;  /* 0x000000281f277221 */ /* 0x000fe20000010000 */
[----:B------:R-:W-:Y:S01]  /*11160*/  FADD.FTZ R32, R32, R37 ;  /* 0x0000002520207221 */ /* 0x000fe20000010000 */
[----:B------:R-:W-:Y:S01]  /*11170*/  FFMA.FTZ R31, R28, UR8, -R23 ;  /* 0x000000081c1f7c23 */ /* 0x000fe20008010817 */
[----:B------:R-:W-:Y:S01]  /*11180*/  MUFU.EX2 R34, R42 ;  /* 0x0000002a00227308 */ /* 0x000fe20000000800 */
[----:B------:R-:W-:Y:S01]  /*11190*/  FADD.FTZ R26, R26, R39 ;  /* 0x000000271a1a7221 */ /* 0x000fe20000010000 */
[----:B------:R-:W-:Y:S01]  /*111a0*/  FADD.FTZ R32, R27, R32 ;  /* 0x000000201b207221 */ /* 0x000fe20000010000 */
[----:B------:R-:W-:Y:S02]  /*111b0*/  HMMA.16816.F32 R96, R4, R12, R96 ;  /* 0x0000000c0460723c */ /* 0x000fe40000001860 */
[----:B------:R-:W-:Y:S01]  /*111c0*/  FADD.FTZ R29, R29, R26 ;  /* 0x0000001a1d1d7221 */ /* 0x000fe20000010000 */
[----:B------:R-:W-:-:S02]  /*111d0*/  FADD.FTZ R25, R25, R32 ;  /* 0x0000002019197221 */ /* 0x000fc40000010000 */
[----:B------:R-:W1:Y:S01]  /*111e0*/  MUFU.EX2 R33, R41 ;  /* 0x0000002900217308 */ /* 0x000e620000000800 */
[----:B------:R-:W-:Y:S01]  /*111f0*/  HMMA.16816.F32 R92, R4, R14, R92 ;  /* 0x0000000e045c723c */ /* 0x000fe2000000185c */
[----:B------:R-:W3:Y:S01]  /*11200*/  LDSM.16.MT88.4 R12, [R160+0x9000] ;  /* 0x00900000a00c783b */ /* 0x000ee20000004200 */
[----:B------:R-:W-:Y:S01]  /*11210*/  FADD.FTZ R29, R24, R29 ;  /* 0x0000001d181d7221 */ /* 0x000fe20000010000 */
[----:B------:R-:W-:-:S03]  /*11220*/  FADD.FTZ R22, R22, R25 ;  /* 0x0000001916167221 */ /* 0x000fc60000010000 */
[----:B------:R-:W-:Y:S01]  /*11230*/  FADD.FTZ R102, R102, R29 ;  /* 0x0000001d66667221 */ /* 0x000fe20000010000 */
[----:B------:R-:W-:Y:S01]  /*11240*/  MUFU.EX2 R35, R35 ;  /* 0x0000002300237308 */ /* 0x000fe20000000800 */
[----:B------:R-:W-:Y:S02]  /*11250*/  HMMA.16816.F32 R80, R4, R16, R80 ;  /* 0x000000100450723c */ /* 0x000fe40000001850 */
[----:B------:R-:W-:-:S04]  /*11260*/  FADD.FTZ R51, R51, R102 ;  /* 0x0000006633337221 */ /* 0x000fc80000010000 */
[C---:B--2---:R-:W-:Y:S01]  /*11270*/  HMMA.16816.F32 R88, R4.reuse, R8, R88 ;  /* 0x000000080458723c */ /* 0x044fe20000001858 */
[----:B------:R-:W-:Y:S01]  /*11280*/  FADD.FTZ R66, R66, R51 ;  /* 0x0000003342427221 */ /* 0x000fe20000010000 */
[----:B------:R-:W2:Y:S03]  /*11290*/  MUFU.EX2 R31, R31 ;  /* 0x0000001f001f7308 */ /* 0x000ea60000000800 */
[----:B------:R-:W-:Y:S01]  /*112a0*/  FADD.FTZ R47, R47, R66 ;  /* 0x000000422f2f7221 */ /* 0x000fe20000010000 */
[----:B------:R-:W-:Y:S01]  /*112b0*/  HMMA.16816.F32 R84, R4, R10, R84 ;  /* 0x0000000a0454723c */ /* 0x000fe20000001854 */
[----:B------:R-:W4:Y:S02]  /*112c0*/  LDSM.16.MT88.4 R8, [R164+0x9800] ;  /* 0x00980000a408783b */ /* 0x000f240000004200 */
[----:B------:R-:W-:-:S03]  /*112d0*/  FADD.FTZ R114, R114, R47 ;  /* 0x0000002f72727221 */ /* 0x000fc60000010000 */
[----:B------:R-:W-:Y:S01]  /*112e0*/  HMMA.16816.F32 R76, R4, R18, R76 ;  /* 0x00000012044c723c */ /* 0x000fe2000000184c */
[----:B------:R-:W-:Y:S01]  /*112f0*/  FADD.FTZ R59, R59, R114 ;  /* 0x000000723b3b7221 */ /* 0x000fe20000010000 */
[----:B------:R-:W5:Y:S03]  /*11300*/  LDSM.16.MT88.4 R16, [R162+0x9800] ;  /* 0x00980000a210783b */ /* 0x000f660000004200 */
        /* <DEDUP_REMOVED lines=12> */
[----:B--2---:R-:W-:Y:S01]  /*113d0*/  F2FP.F16.F32.PACK_AB R5, R31, R30 ;  /* 0x0000001e1f05723e */ /* 0x004fe200000000ff */
[----:B------:R-:W-:Y:S01]  /*113e0*/  FADD.FTZ R134, R134, R65 ;  /* 0x0000004186867221 */ /* 0x000fe20000010000 */
[----:B------:R-:W-:Y:S01]  /*113f0*/  F2FP.F16.F32.PACK_AB R6, R36, R35 ;  /* 0x000000232406723e */ /* 0x000fe200000000ff */
[----:B------:R-:W-:Y:S01]  /*11400*/  FADD.FTZ R104, R53, R104 ;  /* 0x0000006835687221 */ /* 0x000fe20000010000 */
[----:B------:R-:W-:Y:S01]  /*11410*/  F2FP.F16.F32.PACK_AB R7, R188, R21 ;  /* 0x00000015bc07723e */ /* 0x000fe200000000ff */
        /* <DEDUP_REMOVED lines=8> */
[C---:B------:R-:W-:Y:S01]  /*114a0*/  HMMA.16816.F32 R92, R4.reuse, R10, R92 ;  /* 0x0000000a045c723c */ /* 0x040fe2000000185c */
[----:B------:R-:W-:Y:S01]  /*114b0*/  FADD.FTZ R120, R61, R120 ;  /* 0x000000783d787221 */ /* 0x000fe20000010000 */
[----:B------:R-:W2:Y:S01]  /*114c0*/  LDSM.16.MT88.4 R8, [R160+0x9800] ;  /* 0x00980000a008783b */ /* 0x000ea20000004200 */
[----:B------:R-:W-:Y:S02]  /*114d0*/  FADD.FTZ R121, R121, R130 ;  /* 0x0000008279797221 */ /* 0x000fe40000010000 */
[----:B------:R-:W-:Y:S01]  /*114e0*/  FADD.FTZ R103, R103, R120 ;  /* 0x0000007867677221 */ /* 0x000fe20000010000 */
[C---:B-----5:R-:W-:Y:S01]  /*114f0*/  HMMA.16816.F32 R88, R4.reuse, R16, R88 ;  /* 0x000000100458723c */ /* 0x060fe20000001858 */
        /* <DEDUP_REMOVED lines=16> */
[----:B------:R-:W-:Y:S03]  /*11600*/  HMMA.16816.F32 R76, R4, R14, R76 ;  /* 0x0000000e044c723c */ /* 0x000fe6000000184c */
        /* <DEDUP_REMOVED lines=78> */
.L_x_7097:
[----:B------:R-:W1:Y:S02]  /*11af0*/  LDC R9, c[0x0][0x250] ;  /* 0x00009400ff097b82 */ /* 0x000e640000000800 */
[----:B-1----:R-:W-:-:S05]  /*11b00*/  IMAD.SHL.U32 R11, R9, 0x80, RZ ;  /* 0x00000080090b7824 */ /* 0x002fca00078e00ff */
[----:B------:R-:W-:-:S04]  /*11b10*/  IADD3 R11, -R11, RZ, RZ ;  /* 0x000000ff0b0b7210 */ /* 0x000fc80007ffe1ff */
[----:B------:R-:W-:-:S07]  /*11b20*/  SHF.R.S32.HI R8, RZ, 0x1f, R11 ;  /* 0x0000001fff087819 */ /* 0x000fce000001140b */
.L_x_7098:
        /* <DEDUP_REMOVED lines=171> */
[----:B------:R-:W1:Y:S05]  /*125e0*/  LDSM.16.M88.4 R116, [R152+0x800] ;  /* 0x000800009874783b */ /* 0x000e6a0000000200 */
[C---:B----4-:R-:W-:Y:S06]  /*125f0*/  HMMA.16816.F32 R24, R108.reuse, R120, R24 ;  /* 0x000000786c18723c */ /* 0x050fec0000001818 */
[C---:B------:R-:W-:Y:S01]  /*12600*/  HMMA.16816.F32 R20, R108.reuse, R122, R20 ;  /* 0x0000007a6c14723c */ /* 0x040fe20000001814 */
[----:B------:R-:W3:Y:S05]  /*12610*/  LDSM.16.M88.4 R120, [R152] ;  /* 0x000000009878783b */ /* 0x000eea0000000200 */
        /* <DEDUP_REMOVED lines=8> */
[C---:B------:R-:W-:Y:S06]  /*126a0*/  HMMA.16816.F32 R104, R124.reuse, R120, R104 ;  /* 0x000000787c68723c */ /* 0x040fec0000001868 */
[----:B--2---:R-:W-:Y:S01]  /*126b0*/  HMMA.16816.F32 R40, R124, R108, R40 ;  /* 0x0000006c7c28723c */ /* 0x004fe20000001828 */
[----:B------:R-:W-:Y:S01]  /*126c0*/  FMUL.FTZ R60, R60, UR15 ;  /* 0x0000000f3c3c7c20 */ /* 0x000fe20008410000 */
[----:B------:R-:W-:-:S04]  /*126d0*/  FMUL.FTZ R121, R62, UR15 ;  /* 0x0000000f3e797c20 */ /* 0x000fc80008410000 */
[C---:B------:R-:W-:Y:S01]  /*126e0*/  HMMA.16816.F32 R36, R124.reuse, R110, R36 ;  /* 0x0000006e7c24723c */ /* 0x040fe20000001824 */
[----:B------:R-:W2:Y:S01]  /*126f0*/  LDSM.16.M88.4 R108, [R152+0x2800] ;  /* 0x00280000986c783b */ /* 0x000ea20000000200 */
[----:B------:R-:W-:Y:S01]  /*12700*/  MUFU.TANH R121, R121 ;  /* 0x0000007900797308 */ /* 0x000fe20000002400 */
[----:B------:R-:W-:Y:S01]  /*12710*/  FMUL.FTZ R56, R56, UR15 ;  /* 0x0000000f38387c20 */ /* 0x000fe20008410000 */
[----:B------:R-:W-:Y:S01]  /*12720*/  FMUL.FTZ R58, R58, UR15 ;  /* 0x0000000f3a3a7c20 */ /* 0x000fe20008410000 */
[----:B------:R-:W-:Y:S01]  /*12730*/  FMUL.FTZ R59, R59, UR15 ;  /* 0x0000000f3b3b7c20 */ /* 0x000fe20008410000 */
[C---:B----4-:R-:W-:Y:S01]  /*12740*/  HMMA.16816.F32 R52, R124.reuse, R112, R52 ;  /* 0x000000707c34723c */ /* 0x050fe20000001834 */
[----:B------:R-:W-:Y:S01]  /*12750*/  FMUL.FTZ R64, R64, UR15 ;  /* 0x0000000f40407c20 */ /* 0x000fe20008410000 */
[----:B------:R-:W-:Y:S01]  /*12760*/  FMUL.FTZ R65, R65, UR15 ;  /* 0x0000000f41417c20 */ /* 0x000fe20008410000 */
[----:B------:R-:W-:Y:S01]  /*12770*/  FMUL.FTZ R66, R66, UR15 ;  /* 0x0000000f42427c20 */ /* 0x000fe20008410000 */
[----:B------:R-:W-:Y:S02]  /*12780*/  MUFU.TANH R129, R56 ;  /* 0x0000003800817308 */ /* 0x000fe40000002400 */
[----:B------:R-:W-:Y:S01]  /*12790*/  FMUL.FTZ R103, R105, UR15 ;  /* 0x0000000f69677c20 */ /* 0x000fe20008410000 */
[----:B------:R-:W-:Y:S01]  /*127a0*/  HMMA.16816.F32 R44, R124, R114, R44 ;  /* 0x000000727c2c723c */ /* 0x000fe2000000182c */
[----:B------:R-:W-:Y:S01]  /*127b0*/  FMUL.FTZ R105, R107, UR15 ;  /* 0x0000000f6b697c20 */ /* 0x000fe20008410000 */
[----:B------:R-:W-:Y:S01]  /*127c0*/  FMUL.FTZ R51, R104, UR15 ;  /* 0x0000000f68337c20 */ /* 0x000fe20008410000 */
[----:B------:R-:W-:-:S02]  /*127d0*/  FMUL.FTZ R106, R106, UR15 ;  /* 0x0000000f6a6a7c20 */ /* 0x000fc40008410000 */
[----:B------:R3:W-:Y:S01]  /*127e0*/  MUFU.TANH R107, R64 ;  /* 0x00000040006b7308 */ /* 0x0007e20000002400 */
[C---:B-1----:R-:W-:Y:S01]  /*127f0*/  HMMA.16816.F32 R32, R124.reuse, R116, R32 ;  /* 0x000000747c20723c */ /* 0x042fe20000001820 */
[----:B------:R-:W-:Y:S01]  /*12800*/  FMUL.FTZ R115, R67, UR15 ;  /* 0x0000000f43737c20 */ /* 0x000fe20008410000 */
[----:B------:R-:W-:Y:S01]  /*12810*/  FMUL.FTZ R67, R61, UR15 ;  /* 0x0000000f3d437c20 */ /* 0x000fe20008410000 */
[----:B------:R-:W-:Y:S01]  /*12820*/  FMUL.FTZ R42, R42, UR15 ;  /* 0x0000000f2a2a7c20 */ /* 0x000fe20008410000 */
[----:B------:R-:W-:Y:S01]  /*12830*/  FMUL.FTZ R40, R40, UR15 ;  /* 0x0000000f28287c20 */ /* 0x000fe20008410000 */
[----:B------:R-:W-:Y:S01]  /*12840*/  FMUL.FTZ R39, R39, UR15 ;  /* 0x0000000f27277c20 */ /* 0x000fe20008410000 */
[----:B------:R-:W-:Y:S01]  /*12850*/  HMMA.16816.F32 R28, R124, R118, R28 ;  /* 0x000000767c1c723c */ /* 0x000fe2000000181c */
[----:B------:R1:W-:Y:S01]  /*12860*/  MUFU.TANH R117, R60 ;  /* 0x0000003c00757308 */ /* 0x0003e20000002400 */
[----:B------:R-:W-:Y:S01]  /*12870*/  FMUL.FTZ R43, R43, UR15 ;  /* 0x0000000f2b2b7c20 */ /* 0x000fe20008410000 */
[----:B------:R-:W-:-:S02]  /*12880*/  FMUL.FTZ R41, R41, UR15 ;  /* 0x0000000f29297c20 */ /* 0x000fc40008410000 */
[----:B------:R-:W-:Y:S01]  /*12890*/  FMUL.FTZ R123, R52, UR15 ;  /* 0x0000000f347b7c20 */ /* 0x000fe20008410000 */
[----:B------:R-:W-:-:S03]  /*128a0*/  FMUL.FTZ R131, R54, UR15 ;  /* 0x0000000f36837c20 */ /* 0x000fc60008410000 */
[----:B------:R-:W4:Y:S01]  /*128b0*/  MUFU.TANH R103, R103 ;  /* 0x0000006700677308 */ /* 0x000f220000002400 */
[----:B---3--:R-:W-:Y:S02]  /*128c0*/  FMUL.FTZ R64, R63, UR15 ;  /* 0x0000000f3f407c20 */ /* 0x008fe40008410000 */
[----:B------:R-:W-:Y:S01]  /*128d0*/  FMUL.FTZ R44, R44, UR15 ;  /* 0x0000000f2c2c7c20 */ /* 0x000fe20008410000 */
[----:B------:R-:W-:Y:S01]  /*128e0*/  FMUL.FTZ R46, R46, UR15 ;  /* 0x0000000f2e2e7c20 */ /* 0x000fe20008410000 */
[----:B------:R-:W-:Y:S01]  /*128f0*/  FMUL.FTZ R45, R45, UR15 ;  /* 0x0000000f2d2d7c20 */ /* 0x000fe20008410000 */
[----:B------:R-:W-:Y:S01]  /*12900*/  FMUL.FTZ R47, R47, UR15 ;  /* 0x0000000f2f2f7c20 */ /* 0x000fe20008410000 */
[C---:B--2---:R-:W-:Y:S01]  /*12910*/  HMMA.16816.F32 R24, R124.reuse, R108, R24 ;  /* 0x0000006c7c18723c */ /* 0x044fe20000001818 */
[----:B------:R-:W2:Y:S01]  /*12920*/  MUFU.TANH R105, R105 ;  /* 0x0000006900697308 */ /* 0x000ea20000002400 */
[----:B-1----:R-:W1:Y:S04]  /*12930*/  LDSM.16.M88.4 R60, [R152+0x3000] ;  /* 0x00300000983c783b */ /* 0x002e680000000200 */
[----:B------:R-:W-:Y:S01]  /*12940*/  HMMA.16816.F32 R20, R124, R110, R20 ;  /* 0x0000006e7c14723c */ /* 0x000fe20000001814 */
[----:B------:R-:W-:Y:S01]  /*12950*/  FMUL.FTZ R109, R57, UR15 ;  /* 0x0000000f396d7c20 */ /* 0x000fe20008410000 */
[----:B------:R-:W-:Y:S01]  /*12960*/  FMUL.FTZ R57, R53, UR15 ;  /* 0x0000000f35397c20 */ /* 0x000fe20008410000 */
[----:B------:R3:W-:Y:S04]  /*12970*/  MUFU.TANH R135, R44 ;  /* 0x0000002c00877308 */ /* 0x0007e80000002400 */
[----:B------:R-:W-:-:S02]  /*12980*/  FMUL.FTZ R111, R55, UR15 ;  /* 0x0000000f376f7c20 */ /* 0x000fc40008410000 */
[----:B------:R-:W5:Y:S01]  /*12990*/  LDSM.16.M88.4 R52, [R152+0x3800] ;  /* 0x003800009834783b */ /* 0x000f620000000200 */
[----:B------:R-:W-:-:S04]  /*129a0*/  DEPBAR.LE SB0, 0x0 ;  /* 0x000080000000791a */ /* 0x000fc80000000000 */
[----:B------:R-:W-:Y:S04]  /*129b0*/  MUFU.TANH R65, R65 ;  /* 0x0000004100417308 */ /* 0x000fe80000002400 */
[----:B------:R-:W-:Y:S01]  /*129c0*/  FMUL.FTZ R48, R25, UR15 ;  /* 0x0000000f19307c20 */ /* 0x000fe20008410000 */
[----:B---3--:R-:W-:-:S03]  /*129d0*/  FMUL.FTZ R44, R27, UR15 ;  /* 0x0000000f1b2c7c20 */ /* 0x008fc60008410000 */
[----:B------:R-:W-:Y:S08]  /*129e0*/  MUFU.TANH R115, R115 ;  /* 0x0000007300737308 */ /* 0x000ff00000002400 */
[----:B------:R-:W3:Y:S01]  /*129f0*/  MUFU.TANH R113, R66 ;  /* 0x0000004200717308 */ /* 0x000ee20000002400 */
[C---:B-1----:R-:W-:Y:S07]  /*12a00*/  HMMA.16816.F32 R16, R124.reuse, R60, R16 ;  /* 0x0000003c7c10723c */ /* 0x042fee0000001810 */
[----:B------:R1:W-:Y:S01]  /*12a10*/  MUFU.TANH R61, R40 ;  /* 0x00000028003d7308 */ /* 0x0003e20000002400 */
[C---:B------:R-:W-:Y:S07]  /*12a20*/  HMMA.16816.F32 R12, R124.reuse, R62, R12 ;  /* 0x0000003e7c0c723c */ /* 0x040fee000000180c */
[----:B------:R4:W-:Y:S01]  /*12a30*/  MUFU.TANH R63, R42 ;  /* 0x0000002a003f7308 */ /* 0x0009e20000002400 */
[C---:B-----5:R-:W-:Y:S07]  /*12a40*/  HMMA.16816.F32 R8, R124.reuse, R52, R8 ;  /* 0x000000347c08723c */ /* 0x060fee0000001808 */
[----:B------:R-:W-:Y:S01]  /*12a50*/  MUFU.TANH R67, R67 ;  /* 0x0000004300437308 */ /* 0x000fe20000002400 */
[----:B------:R-:W-:Y:S01]  /*12a60*/  HMMA.16816.F32 R4, R124, R54, R4 ;  /* 0x000000367c04723c */ /* 0x000fe20000001804 */
[----:B------:R-:W-:Y:S01]  /*12a70*/  FMUL.FTZ R52, R24, UR15 ;  /* 0x0000000f18347c20 */ /* 0x000fe20008410000 */
[----:B------:R-:W-:Y:S01]  /*12a80*/  IMAD.SHL.U32 R24, R183, 0x80, RZ ;  /* 0x00000080b7187824 */ /* 0x000fe200078e00ff */
[----:B-1----:R-:W-:Y:S01]  /*12a90*/  P2R R40, PR, RZ, 0x2 ;  /* 0x00000002ff287803 */ /* 0x002fe20000000000 */
[----:B------:R-:W-:Y:S01]  /*12aa0*/  FMUL.FTZ R53, R36, UR15 ;  /* 0x0000000f24357c20 */ /* 0x000fe20008410000 */
[----:B------:R-:W-:Y:S01]  /*12ab0*/  FMUL.FTZ R27, R16, UR15 ;  /* 0x0000000f101b7c20 */ /* 0x000fe20008410000 */
[----:B------:R-:W-:Y:S01]  /*12ac0*/  FMUL.FTZ R25, R18, UR15 ;  /* 0x0000000f12197c20 */ /* 0x000fe20008410000 */
[----:B------:R-:W-:Y:S01]  /*12ad0*/  FMUL.FTZ R125, R33, UR15 ;  /* 0x0000000f217d7c20 */ /* 0x000fe20008410000 */
[----:B----4-:R-:W-:Y:S01]  /*12ae0*/  FMUL.FTZ R42, R20, UR15 ;  /* 0x0000000f142a7c20 */ /* 0x010fe20008410000 */
[----:B------:R-:W-:Y:S01]  /*12af0*/  LOP3.LUT R20, R24, R185, RZ, 0xfc, !PT ;  /* 0x000000b918147212 */ /* 0x000fe200078efcff */
[----:B------:R-:W-:Y:S01]  /*12b00*/  FMUL.FTZ R33, R30, UR15 ;  /* 0x0000000f1e217c20 */ /* 0x000fe20008410000 */
[----:B------:R-:W-:Y:S01]  /*12b10*/  FMUL.FTZ R127, R32, UR15 ;  /* 0x0000000f207f7c20 */ /* 0x000fe20008410000 */
[----:B------:R-:W-:Y:S01]  /*12b20*/  FMUL.FTZ R30, R22, UR15 ;  /* 0x0000000f161e7c20 */ /* 0x000fe20008410000 */
[----:B------:R-:W-:Y:S01]  /*12b30*/  FMUL.FTZ R32, R28, UR15 ;  /* 0x0000000f1c207c20 */ /* 0x000fe20008410000 */
[----:B------:R-:W-:-:S02]  /*12b40*/  VIADD R16, R20, 0x1 ;  /* 0x0000000114107836 */ /* 0x000fc40000000000 */
[----:B------:R-:W-:Y:S01]  /*12b50*/  FMUL.FTZ R22, R12, UR15 ;  /* 0x0000000f0c167c20 */ /* 0x000fe20008410000 */
[----:B------:R-:W-:Y:S01]  /*12b60*/  FMUL.FTZ R28, R23, UR15 ;  /* 0x0000000f171c7c20 */ /* 0x000fe20008410000 */
[----:B------:R-:W-:Y:S01]  /*12b70*/  LOP3.LUT R12, R24, 0x8, R185, 0xfe, !PT ;  /* 0x00000008180c7812 */ /* 0x000fe200078efeb9 */
[----:B------:R-:W-:Y:S01]  /*12b80*/  FMUL.FTZ R23, R19, UR15 ;  /* 0x0000000f13177c20 */ /* 0x000fe20008410000 */
[----:B------:R-:W-:Y:S01]  /*12b90*/  FMUL.FTZ R19, R14, UR15 ;  /* 0x0000000f0e137c20 */ /* 0x000fe20008410000 */
[----:B------:R-:W-:Y:S01]  /*12ba0*/  I2FP.F32.S32 R14, R16 ;  /* 0x00000010000e7245 */ /* 0x000fe20000201400 */
[----:B------:R-:W-:Y:S01]  /*12bb0*/  FMUL.FTZ R55, R37, UR15 ;  /* 0x0000000f25377c20 */ /* 0x000fe20008410000 */
[----:B------:R-:W-:Y:S01]  /*12bc0*/  ISETP.GE.AND P3, PT, R12, R50, PT ;  /* 0x000000320c00720c */ /* 0x000fe20003f66270 */
[----:B------:R-:W-:Y:S01]  /*12bd0*/  FMUL.FTZ R37, R38, UR15 ;  /* 0x0000000f26257c20 */ /* 0x000fe20008410000 */
[-C--:B------:R-:W-:Y:S01]  /*12be0*/  ISETP.GE.AND P4, PT, R12, R49.reuse, PT ;  /* 0x000000310c00720c */ /* 0x080fe20003f86270 */
[----:B------:R-:W-:Y:S01]  /*12bf0*/  FMUL.FTZ R18, R15, UR15 ;  /* 0x0000000f0f127c20 */ /* 0x000fe20008410000 */
[----:B------:R-:W-:Y:S01]  /*12c00*/  I2FP.F32.S32 R12, R12 ;  /* 0x0000000c000c7245 */ /* 0x000fe20000201400 */
[----:B------:R-:W-:Y:S01]  /*12c10*/  FMUL.FTZ R38, R21, UR15 ;  /* 0x0000000f15267c20 */ /* 0x000fe20008410000 */
[----:B------:R-:W-:Y:S01]  /*12c20*/  FFMA.FTZ R15, R0, R14, R103 ;  /* 0x0000000e000f7223 */ /* 0x000fe20000010067 */
[----:B------:R-:W-:Y:S01]  /*12c30*/  FMUL.FTZ R21, R13, UR15 ;  /* 0x0000000f0d157c20 */ /* 0x000fe20008410000 */
[----:B------:R-:W-:Y:S01]  /*12c40*/  ISETP.GE.AND P2, PT, R16, R50, PT ;  /* 0x000000321000720c */ /* 0x000fe20003f46270 */
[----:B--2---:R-:W-:Y:S01]  /*12c50*/  FFMA.FTZ R14, R0, R14, R105 ;  /* 0x0000000e000e7223 */ /* 0x004fe20000010069 */
[-C--:B------:R-:W-:Y:S01]  /*12c60*/  ISETP.GE.AND P1, PT, R16, R49.reuse, PT ;  /* 0x000000311000720c */ /* 0x080fe20003f26270 */
[----:B------:R-:W-:Y:S01]  /*12c70*/  FFMA.FTZ R13, R0, R12, R107 ;  /* 0x0000000c000d7223 */ /* 0x000fe2000001006b */
[----:B------:R-:W-:Y:S01]  /*12c80*/  VIADD R16, R20, 0x9 ;  /* 0x0000000914107836 */ /* 0x000fe20000000000 */
[----:B------:R-:W-:Y:S01]  /*12c90*/  LOP3.LUT R56, R24, 0x10, R185, 0xfe, !PT ;  /* 0x0000001018387812 */ /* 0x000fe200078efeb9 */
[----:B------:R-:W-:Y:S01]  /*12ca0*/  MUFU.TANH R119, R64 ;  /* 0x0000004000777308 */ /* 0x000fe20000002400 */
[----:B------:R-:W-:Y:S01]  /*12cb0*/  FSEL R15, R15, -INF , !P2 ;  /* 0xff8000000f0f7808 */ /* 0x000fe20005000000 */
[----:B------:R-:W-:Y:S01]  /*12cc0*/  FMUL.FTZ R36, R34, UR15 ;  /* 0x0000000f22247c20 */ /* 0x000fe20008410000 */
[----:B------:R-:W-:Y:S01]  /*12cd0*/  FSEL R14, R14, -INF , !P1 ;  /* 0xff8000000e0e7808 */ /* 0x000fe20004800000 */
[----:B------:R-:W-:Y:S01]  /*12ce0*/  FMUL.FTZ R34, R35, UR15 ;  /* 0x0000000f23227c20 */ /* 0x000fe20008410000 */
[C---:B------:R-:W-:Y:S01]  /*12cf0*/  ISETP.GE.AND P2, PT, R16.reuse, R50, PT ;  /* 0x000000321000720c */ /* 0x040fe20003f46270 */
[----:B------:R-:W-:Y:S01]  /*12d00*/  FMUL.FTZ R35, R29, UR15 ;  /* 0x0000000f1d237c20 */ /* 0x000fe20008410000 */
[----:B------:R-:W-:Y:S01]  /*12d10*/  FSEL R13, R13, -INF , !P3 ;  /* 0xff8000000d0d7808 */ /* 0x000fe20005800000 */
[----:B------:R1:W-:Y:S01]  /*12d20*/  MUFU.TANH R139, R46 ;  /* 0x0000002e008b7308 */ /* 0x0003e20000002400 */
[-C--:B------:R-:W-:Y:S01]  /*12d30*/  ISETP.GE.AND P1, PT, R16, R49.reuse, PT ;  /* 0x000000311000720c */ /* 0x080fe20003f26270 */
[----:B---3--:R-:W-:Y:S01]  /*12d40*/  FFMA.FTZ R12, R0, R12, R113 ;  /* 0x0000000c000c7223 */ /* 0x008fe20000010071 */
[----:B------:R-:W-:Y:S01]  /*12d50*/  ISETP.GE.AND P5, PT, R56, R50, PT ;  /* 0x000000323800720c */ /* 0x000fe20003fa6270 */
[----:B------:R-:W-:Y:S01]  /*12d60*/  FMUL.FTZ R54, R31, UR15 ;  /* 0x0000000f1f367c20 */ /* 0x000fe20008410000 */
[----:B------:R-:W-:Y:S01]  /*12d70*/  I2FP.F32.S32 R16, R16 ;  /* 0x0000001000107245 */ /* 0x000fe20000201400 */
[----:B------:R-:W-:Y:S01]  /*12d80*/  VIADD R132, R20, 0x21 ;  /* 0x0000002114847836 */ /* 0x000fe20000000000 */
[----:B------:R-:W-:Y:S01]  /*12d90*/  ISETP.GE.AND P3, PT, R56, R49, PT ;  /* 0x000000313800720c */ /* 0x000fe20003f66270 */
[----:B------:R-:W-:Y:S01]  /*12da0*/  MUFU.TANH R29, R55 ;  /* 0x00000037001d7308 */ /* 0x000fe20000002400 */
[----:B------:R-:W-:Y:S01]  /*12db0*/  I2FP.F32.S32 R56, R56 ;  /* 0x0000003800387245 */ /* 0x000fe20000201400 */
[----:B------:R-:W-:Y:S01]  /*12dc0*/  VIADD R186, R20, 0x29 ;  /* 0x0000002914ba7836 */ /* 0x000fe20000000000 */
[----:B------:R-:W-:Y:S01]  /*12dd0*/  FSEL R12, R12, -INF , !P4 ;  /* 0xff8000000c0c7808 */ /* 0x000fe20006000000 */
[----:B------:R-:W-:Y:S01]  /*12de0*/  FMUL.FTZ R9, R9, UR15 ;  /* 0x0000000f09097c20 */ /* 0x000fe20008410000 */
[----:B------:R-:W-:Y:S01]  /*12df0*/  LOP3.LUT R138, R24, 0x28, R185, 0xfe, !PT ;  /* 0x00000028188a7812 */ /* 0x000fe200078efeb9 */
[----:B------:R-:W-:Y:S01]  /*12e00*/  FFMA.FTZ R121, R0, R56, R121 ;  /* 0x0000003800797223 */ /* 0x000fe20000010079 */
[----:B------:R-:W-:Y:S01]  /*12e10*/  LOP3.LUT R114, R24, 0x60, R185, 0xfe, !PT ;  /* 0x0000006018727812 */ /* 0x000fe200078efeb9 */
[----:B------:R2:W3:Y:S01]  /*12e20*/  MUFU.TANH R133, R58 ;  /* 0x0000003a00857308 */ /* 0x0004e20000002400 */
[----:B-1----:R-:W-:Y:S01]  /*12e30*/  FMUL.FTZ R46, R26, UR15 ;  /* 0x0000000f1a2e7c20 */ /* 0x002fe20008410000 */
[----:B------:R-:W-:Y:S01]  /*12e40*/  FMUL.FTZ R26, R17, UR15 ;  /* 0x0000000f111a7c20 */ /* 0x000fe20008410000 */
[CC--:B------:R-:W-:Y:S01]  /*12e50*/  FFMA.FTZ R17, R0.reuse, R16.reuse, R65 ;  /* 0x0000001000117223 */ /* 0x0c0fe20000010041 */
[----:B------:R-:W-:Y:S01]  /*12e60*/  FFMA.FTZ R16, R0, R16, R115 ;  /* 0x0000001000107223 */ /* 0x000fe20000010073 */
[----:B------:R-:W-:Y:S01]  /*12e70*/  LOP3.LUT R110, R24, 0x68, R185, 0xfe, !PT ;  /* 0x00000068186e7812 */ /* 0x000fe200078efeb9 */
[----:B------:R-:W-:Y:S01]  /*12e80*/  FMUL.FTZ R11, R11, UR15 ;  /* 0x0000000f0b0b7c20 */ /* 0x000fe20008410000 */
[----:B------:R-:W-:Y:S01]  /*12e90*/  ISETP.GE.AND P6, PT, R114, R50, PT ;  /* 0x000000327200720c */ /* 0x000fe20003fc6270 */
[----:B------:R1:W-:Y:S01]  /*12ea0*/  MUFU.TANH R55, R39 ;  /* 0x0000002700377308 */ /* 0x0003e20000002400 */
[----:B------:R-:W-:Y:S01]  /*12eb0*/  FSEL R17, R17, -INF , !P2 ;  /* 0xff80000011117808 */ /* 0x000fe20005000000 */
[----:B------:R-:W-:Y:S01]  /*12ec0*/  FMUL.FTZ R5, R5, UR15 ;  /* 0x0000000f05057c20 */ /* 0x000fe20008410000 */
[----:B------:R-:W-:Y:S01]  /*12ed0*/  FSEL R16, R16, -INF , !P1 ;  /* 0xff80000010107808 */ /* 0x000fe20004800000 */
[----:B------:R-:W-:-:S04]  /*12ee0*/  FMUL.FTZ R7, R7, UR15 ;  /* 0x0000000f07077c20 */ /* 0x000fc80008410000 */
[----:B------:R4:W-:Y:S01]  /*12ef0*/  MUFU.TANH R107, R36 ;  /* 0x00000024006b7308 */ /* 0x0009e20000002400 */
[----:B--2---:R-:W-:-:S07]  /*12f00*/  VIADD R58, R20, 0x19 ;  /* 0x00000019143a7836 */ /* 0x004fce0000000000 */
[----:B------:R-:W2:Y:S01]  /*12f10*/  MUFU.TANH R109, R109 ;  /* 0x0000006d006d7308 */ /* 0x000ea20000002400 */
[----:B-1----:R-:W-:Y:S01]  /*12f20*/  FFMA.FTZ R39, R0, R56, R117 ;  /* 0x0000003800277223 */ /* 0x002fe20000010075 */
[----:B------:R-:W-:-:S04]  /*12f30*/  VIADD R56, R20, 0x11 ;  /* 0x0000001114387836 */ /* 0x000fc80000000000 */
[----:B------:R-:W-:Y:S02]  /*12f40*/  FSEL R39, R39, -INF , !P5 ;  /* 0xff80000027277808 */ /* 0x000fe40006800000 */
[----:B------:R-:W-:Y:S01]  /*12f50*/  ISETP.GE.AND P2, PT, R56, R50, PT ;  /* 0x000000323800720c */ /* 0x000fe20003f46270 */
[----:B------:R-:W1:Y:S01]  /*12f60*/  MUFU.TANH R59, R59 ;  /* 0x0000003b003b7308 */ /* 0x000e620000002400 */
[----:B----4-:R-:W-:Y:S02]  /*12f70*/  LOP3.LUT R36, R24, 0x18, R185, 0xfe, !PT ;  /* 0x0000001818247812 */ /* 0x010fe400078efeb9 */
[----:B------:R-:W-:Y:S02]  /*12f80*/  ISETP.GE.AND P1, PT, R56, R49, PT ;  /* 0x000000313800720c */ /* 0x000fe40003f26270 */
[----:B------:R-:W-:Y:S02]  /*12f90*/  I2FP.F32.S32 R56, R56 ;  /* 0x0000003800387245 */ /* 0x000fe40000201400 */
[----:B------:R-:W-:Y:S01]  /*12fa0*/  ISETP.GE.AND P4, PT, R36, R50, PT ;  /* 0x000000322400720c */ /* 0x000fe20003f86270 */
[----:B------:R4:W-:Y:S08]  /*12fb0*/  MUFU.TANH R103, R34 ;  /* 0x0000002200677308 */ /* 0x0009f00000002400 */
[----:B------:R-:W5:Y:S08]  /*12fc0*/  MUFU.TANH R131, R131 ;  /* 0x0000008300837308 */ /* 0x000f700000002400 */
[----:B------:R2:W-:Y:S01]  /*12fd0*/  MUFU.TANH R31, R37 ;  /* 0x00000025001f7308 */ /* 0x0005e20000002400 */
[----:B----4-:R-:W-:-:S02]  /*12fe0*/  FSEL R34, R121, -INF , !P3 ;  /* 0xff80000079227808 */ /* 0x010fc40005800000 */
[----:B------:R-:W-:Y:S02]  /*12ff0*/  ISETP.GE.AND P3, PT, R36, R49, PT ;  /* 0x000000312400720c */ /* 0x000fe40003f66270 */
[----:B------:R-:W-:-:S03]  /*13000*/  I2FP.F32.S32 R36, R36 ;  /* 0x0000002400247245 */ /* 0x000fc60000201400 */
[----:B------:R4:W-:Y:S02]  /*13010*/  MUFU.TANH R105, R32 ;  /* 0x0000002000697308 */ /* 0x0009e40000002400 */
[CC--:B------:R-:W-:Y:S01]  /*13020*/  FFMA.FTZ R129, R0.reuse, R36.reuse, R129 ;  /* 0x0000002400817223 */ /* 0x0c0fe20000010081 */
[----:B---3--:R-:W-:-:S05]  /*13030*/  FFMA.FTZ R36, R0, R36, R133 ;  /* 0x0000002400247223 */ /* 0x008fca0000010085 */
[----:B------:R-:W3:Y:S01]  /*13040*/  MUFU.TANH R57, R57 ;  /* 0x0000003900397308 */ /* 0x000ee20000002400 */
[----:B--2---:R-:W-:Y:S01]  /*13050*/  FFMA.FTZ R37, R0, R56, R67 ;  /* 0x0000003800257223 */ /* 0x004fe20000010043 */
[----:B------:R-:W-:-:S04]  /*13060*/  FSEL R36, R36, -INF , !P3 ;  /* 0xff80000024247808 */ /* 0x000fc80005800000 */
[----:B------:R-:W-:Y:S02]  /*13070*/  FSEL R37, R37, -INF , !P2 ;  /* 0xff80000025257808 */ /* 0x000fe40005000000 */
[----:B------:R-:W-:Y:S01]  /*13080*/  ISETP.GE.AND P2, PT, R58, R50, PT ;  /* 0x000000323a00720c */ /* 0x000fe20003f46270 */
[----:B----4-:R-:W-:Y:S01]  /*13090*/  FFMA.FTZ R32, R0, R56, R119 ;  /* 0x0000003800207223 */ /* 0x010fe20000010077 */
[----:B------:R-:W-:Y:S01]  /*130a0*/  LOP3.LUT R56, R24, 0x20, R185, 0xfe, !PT ;  /* 0x0000002018387812 */ /* 0x000fe200078efeb9 */
[----:B------:R-:W2:Y:S03]  /*130b0*/  MUFU.TANH R111, R111 ;  /* 0x0000006f006f7308 */ /* 0x000ea60000002400 */
[----:B------:R-:W-:Y:S02]  /*130c0*/  FSEL R32, R32, -INF , !P1 ;  /* 0xff80000020207808 */ /* 0x000fe40004800000 */
[----:B------:R-:W-:-:S02]  /*130d0*/  ISETP.GE.AND P1, PT, R58, R49, PT ;  /* 0x000000313a00720c */ /* 0x000fc40003f26270 */
[----:B------:R-:W-:Y:S01]  /*130e0*/  I2FP.F32.S32 R58, R58 ;  /* 0x0000003a003a7245 */ /* 0x000fe20000201400 */
[----:B------:R4:W-:Y:S01]  /*130f0*/  MUFU.TANH R113, R33 ;  /* 0x0000002100717308 */ /* 0x0009e20000002400 */
[C---:B------:R-:W-:Y:S02]  /*13100*/  ISETP.GE.AND P5, PT, R56.reuse, R50, PT ;  /* 0x000000323800720c */ /* 0x040fe40003fa6270 */
[----:B------:R-:W-:Y:S01]  /*13110*/  ISETP.GE.AND P3, PT, R56, R49, PT ;  /* 0x000000313800720c */ /* 0x000fe20003f66270 */
[C---:B------:R-:W-:Y:S01]  /*13120*/  FFMA.FTZ R109, R0.reuse, R58, R109 ;  /* 0x0000003a006d7223 */ /* 0x040fe2000001006d */
[----:B------:R-:W-:Y:S01]  /*13130*/  I2FP.F32.S32 R56, R56 ;  /* 0x0000003800387245 */ /* 0x000fe20000201400 */
[C---:B-1----:R-:W-:Y:S02]  /*13140*/  FFMA.FTZ R59, R0.reuse, R58, R59 ;  /* 0x0000003a003b7223 */ /* 0x042fe4000001003b */
[----:B------:R-:W1:Y:S02]  /*13150*/  MUFU.TANH R45, R45 ;  /* 0x0000002d002d7308 */ /* 0x000e640000002400 */
[----:B-----5:R-:W-:Y:S01]  /*13160*/  FFMA.FTZ R131, R0, R56, R131 ;  /* 0x0000003800837223 */ /* 0x020fe20000010083 */
[----:B------:R-:W-:-:S02]  /*13170*/  FSEL R60, R59, -INF , !P1 ;  /* 0xff8000003b3c7808 */ /* 0x000fc40004800000 */
[CC--:B------:R-:W-:Y:S02]  /*13180*/  ISETP.GE.AND P1, PT, R132.reuse, R49.reuse, PT ;  /* 0x000000318400720c */ /* 0x0c0fe40003f26270 */
[----:B------:R-:W-:Y:S01]  /*13190*/  FSEL R192, R131, -INF , !P3 ;  /* 0xff80000083c07808 */ /* 0x000fe20005800000 */
[----:B------:R5:W-:Y:S01]  /*131a0*/  MUFU.TANH R65, R35 ;  /* 0x0000002300417308 */ /* 0x000be20000002400 */
[----:B----4-:R-:W-:Y:S02]  /*131b0*/  FSEL R33, R109, -INF , !P2 ;  /* 0xff8000006d217808 */ /* 0x010fe40005000000 */
[----:B------:R-:W-:Y:S02]  /*131c0*/  ISETP.GE.AND P2, PT, R132, R50, PT ;  /* 0x000000328400720c */ /* 0x000fe40003f46270 */
[----:B------:R-:W-:Y:S02]  /*131d0*/  I2FP.F32.S32 R132, R132 ;  /* 0x0000008400847245 */ /* 0x000fe40000201400 */
[----:B------:R-:W-:Y:S01]  /*131e0*/  ISETP.GE.AND P3, PT, R138, R49, PT ;  /* 0x000000318a00720c */ /* 0x000fe20003f66270 */
[----:B------:R-:W4:Y:S02]  /*131f0*/  MUFU.TANH R47, R47 ;  /* 0x0000002f002f7308 */ /* 0x000f240000002400 */
[CC--:B---3--:R-:W-:Y:S01]  /*13200*/  FFMA.FTZ R57, R0.reuse, R132.reuse, R57 ;  /* 0x0000008400397223 */ /* 0x0c8fe20000010039 */
[----:B--2---:R-:W-:-:S05]  /*13210*/  FFMA.FTZ R132, R0, R132, R111 ;  /* 0x0000008400847223 */ /* 0x004fca000001006f */
[----:B------:R-:W-:Y:S01]  /*13220*/  FSEL R132, R132, -INF , !P1 ;  /* 0xff80000084847808 */ /* 0x000fe20004800000 */
[----:B------:R-:W-:Y:S01]  /*13230*/  MUFU.TANH R43, R43 ;  /* 0x0000002b002b7308 */ /* 0x000fe20000002400 */
[----:B-----5:R-:W-:Y:S02]  /*13240*/  FSEL R35, R129, -INF , !P4 ;  /* 0xff80000081237808 */ /* 0x020fe40006000000 */
[----:B------:R-:W-:Y:S02]  /*13250*/  ISETP.GE.AND P4, PT, R138, R50, PT ;  /* 0x000000328a00720c */ /* 0x000fe40003f86270 */
[----:B------:R-:W-:Y:S02]  /*13260*/  I2FP.F32.S32 R138, R138 ;  /* 0x0000008a008a7245 */ /* 0x000fe40000201400 */
[----:B------:R-:W-:Y:S01]  /*13270*/  ISETP.GE.AND P1, PT, R186, R49, PT ;  /* 0x00000031ba00720c */ /* 0x000fe20003f26270 */
[----:B------:R-:W-:Y:S02]  /*13280*/  MUFU.TANH R53, R53 ;  /* 0x0000003500357308 */ /* 0x000fe40000002400 */
[CC--:B------:R-:W-:Y:S01]  /*13290*/  FFMA.FTZ R135, R0.reuse, R138.reuse, R135 ;  /* 0x0000008a00877223 */ /* 0x0c0fe20000010087 */
[----:B------:R-:W-:Y:S01]  /*132a0*/  FFMA.FTZ R138, R0, R138, R139 ;  /* 0x0000008a008a7223 */ /* 0x000fe2000001008b */
[----:B------:R-:W-:-:S02]  /*132b0*/  FSEL R139, R57, -INF , !P2 ;  /* 0xff800000398b7808 */ /* 0x000fc40005000000 */
[----:B------:R-:W-:Y:S02]  /*132c0*/  ISETP.GE.AND P2, PT, R186, R50, PT ;  /* 0x00000032ba00720c */ /* 0x000fe40003f46270 */
[----:B------:R-:W-:Y:S01]  /*132d0*/  I2FP.F32.S32 R186, R186 ;  /* 0x000000ba00ba7245 */ /* 0x000fe20000201400 */
[----:B------:R2:W-:Y:S01]  /*132e0*/  MUFU.TANH R109, R52 ;  /* 0x00000034006d7308 */ /* 0x0005e20000002400 */
[----:B------:R-:W-:Y:S02]  /*132f0*/  FSEL R138, R138, -INF , !P3 ;  /* 0xff8000008a8a7808 */ /* 0x000fe40005800000 */
[----:B------:R-:W-:Y:S01]  /*13300*/  FSEL R135, R135, -INF , !P4 ;  /* 0xff80000087877808 */ /* 0x000fe20006000000 */
[CC--:B-1----:R-:W-:Y:S01]  /*13310*/  FFMA.FTZ R133, R0.reuse, R186.reuse, R45 ;  /* 0x000000ba00857223 */ /* 0x0c2fe2000001002d */
[----:B----4-:R-:W-:Y:S01]  /*13320*/  FFMA.FTZ R186, R0, R186, R47 ;  /* 0x000000ba00ba7223 */ /* 0x010fe2000001002f */
[----:B------:R-:W-:Y:S02]  /*13330*/  LOP3.LUT R45, R24, 0x38, R185, 0xfe, !PT ;  /* 0x00000038182d7812 */ /* 0x000fe400078efeb9 */
[----:B------:R-:W-:Y:S01]  /*13340*/  MUFU.TANH R41, R41 ;  /* 0x0000002900297308 */ /* 0x000fe20000002400 */
[----:B------:R-:W-:-:S02]  /*13350*/  FSEL R133, R133, -INF , !P2 ;  /* 0xff80000085857808 */ /* 0x000fc40005000000 */
[----:B------:R-:W-:Y:S02]  /*13360*/  FSEL R186, R186, -INF , !P1 ;  /* 0xff800000baba7808 */ /* 0x000fe40004800000 */
[----:B------:R-:W-:-:S03]  /*13370*/  ISETP.GE.AND P4, PT, R45, R50, PT ;  /* 0x000000322d00720c */ /* 0x000fc60003f86270 */
[----:B------:R1:W-:Y:S01]  /*13380*/  MUFU.TANH R111, R46 ;  /* 0x0000002e006f7308 */ /* 0x0003e20000002400 */
[----:B--2---:R-:W-:-:S04]  /*13390*/  LOP3.LUT R52, R24, 0x30, R185, 0xfe, !PT ;  /* 0x0000003018347812 */ /* 0x004fc800078efeb9 */
[----:B------:R-:W-:-:S03]  /*133a0*/  ISETP.GE.AND P3, PT, R52, R49, PT ;  /* 0x000000313400720c */ /* 0x000fc60003f66270 */
[----:B------:R2:W-:Y:S08]  /*133b0*/  MUFU.TANH R59, R48 ;  /* 0x00000030003b7308 */ /* 0x0005f00000002400 */
[----:B------:R-:W3:Y:S01]  /*133c0*/  MUFU.TANH R123, R123 ;  /* 0x0000007b007b7308 */ /* 0x000ee20000002400 */
[----:B-1----:R-:W-:-:S05]  /*133d0*/  VIADD R46, R20, 0x31 ;  /* 0x00000031142e7836 */ /* 0x002fca0000000000 */
[C---:B------:R-:W-:Y:S02]  /*133e0*/  ISETP.GE.AND P2, PT, R46.reuse, R50, PT ;  /* 0x000000322e00720c */ /* 0x040fe40003f46270 */
[----:B------:R1:W-:Y:S01]  /*133f0*/  MUFU.TANH R57, R44 ;  /* 0x0000002c00397308 */ /* 0x0003e20000002400 */
[----:B--2---:R-:W-:Y:S02]  /*13400*/  I2FP.F32.S32 R48, R52 ;  /* 0x0000003400307245 */ /* 0x004fe40000201400 */
[-C--:B------:R-:W-:Y:S02]  /*13410*/  ISETP.GE.AND P1, PT, R46, R49.reuse, PT ;  /* 0x000000312e00720c */ /* 0x080fe40003f26270 */
[----:B------:R-:W-:Y:S01]  /*13420*/  I2FP.F32.S32 R46, R46 ;  /* 0x0000002e002e7245 */ /* 0x000fe20000201400 */
[CC--:B------:R-:W-:Y:S01]  /*13430*/  FFMA.FTZ R63, R0.reuse, R48.reuse, R63 ;  /* 0x00000030003f7223 */ /* 0x0c0fe2000001003f */
[C---:B------:R-:W-:Y:S01]  /*13440*/  FFMA.FTZ R61, R0.reuse, R48, R61 ;  /* 0x00000030003d7223 */ /* 0x040fe2000001003d */
[----:B------:R2:W-:Y:S01]  /*13450*/  MUFU.TANH R47, R42 ;  /* 0x0000002a002f7308 */ /* 0x0005e20000002400 */
[C---:B---3--:R-:W-:Y:S01]  /*13460*/  FFMA.FTZ R123, R0.reuse, R56, R123 ;  /* 0x00000038007b7223 */ /* 0x048fe2000001007b */
[CC--:B------:R-:W-:Y:S01]  /*13470*/  FFMA.FTZ R43, R0.reuse, R46.reuse, R43 ;  /* 0x0000002e002b7223 */ /* 0x0c0fe2000001002b */
[----:B------:R-:W-:Y:S01]  /*13480*/  FSEL R198, R63, -INF , !P3 ;  /* 0xff8000003fc67808 */ /* 0x000fe20005800000 */
[----:B------:R-:W-:Y:S01]  /*13490*/  FFMA.FTZ R41, R0, R46, R41 ;  /* 0x0000002e00297223 */ /* 0x000fe20000010029 */
[----:B------:R-:W-:-:S02]  /*134a0*/  ISETP.GE.AND P3, PT, R45, R49, PT ;  /* 0x000000312d00720c */ /* 0x000fc40003f66270 */
[----:B------:R-:W-:Y:S01]  /*134b0*/  FSEL R190, R43, -INF , !P1 ;  /* 0xff8000002bbe7808 */ /* 0x000fe20004800000 */
[----:B------:R-:W3:Y:S01]  /*134c0*/  MUFU.TANH R127, R127 ;  /* 0x0000007f007f7308 */ /* 0x000ee20000002400 */
[----:B-1----:R-:W-:Y:S02]  /*134d0*/  I2FP.F32.S32 R44, R45 ;  /* 0x0000002d002c7245 */ /* 0x002fe40000201400 */
[----:B------:R-:W-:Y:S02]  /*134e0*/  FSEL R195, R41, -INF , !P2 ;  /* 0xff80000029c37808 */ /* 0x000fe40005000000 */
[----:B------:R-:W-:Y:S01]  /*134f0*/  FSEL R141, R123, -INF , !P5 ;  /* 0xff8000007b8d7808 */ /* 0x000fe20006800000 */
[CC--:B------:R-:W-:Y:S01]  /*13500*/  FFMA.FTZ R53, R0.reuse, R44.reuse, R53 ;  /* 0x0000002c00357223 */ /* 0x0c0fe20000010035 */
[----:B------:R-:W-:Y:S01]  /*13510*/  FFMA.FTZ R31, R0, R44, R31 ;  /* 0x0000002c001f7223 */ /* 0x000fe2000001001f */
[----:B------:R-:W-:Y:S01]  /*13520*/  VIADD R44, R20, 0x39 ;  /* 0x00000039142c7836 */ /* 0x000fe20000000000 */
[----:B--2---:R-:W-:Y:S01]  /*13530*/  LOP3.LUT R42, R24, 0x40, R185, 0xfe, !PT ;  /* 0x00000040182a7812 */ /* 0x004fe200078efeb9 */
[----:B------:R1:W-:Y:S01]  /*13540*/  MUFU.TANH R45, R38 ;  /* 0x00000026002d7308 */ /* 0x0003e20000002400 */
[----:B------:R-:W-:-:S02]  /*13550*/  FSEL R187, R53, -INF , !P4 ;  /* 0xff80000035bb7808 */ /* 0x000fc40006000000 */
[----:B------:R-:W-:Y:S02]  /*13560*/  I2FP.F32.S32 R43, R44 ;  /* 0x0000002c002b7245 */ /* 0x000fe40000201400 */
[----:B------:R-:W-:Y:S02]  /*13570*/  FSEL R196, R31, -INF , !P3 ;  /* 0xff8000001fc47808 */ /* 0x000fe40005800000 */
[----:B------:R-:W-:Y:S01]  /*13580*/  ISETP.GE.AND P3, PT, R42, R49, PT ;  /* 0x000000312a00720c */ /* 0x000fe20003f66270 */
[----:B------:R-:W2:Y:S01]  /*13590*/  MUFU.TANH R125, R125 ;  /* 0x0000007d007d7308 */ /* 0x000ea20000002400 */
[-C--:B------:R-:W-:Y:S01]  /*135a0*/  FFMA.FTZ R191, R0, R43.reuse, R29 ;  /* 0x0000002b00bf7223 */ /* 0x080fe2000001001d */
[----:B------:R-:W-:Y:S01]  /*135b0*/  VIADD R29, R20, 0x41 ;  /* 0x00000041141d7836 */ /* 0x000fe20000000000 */
[-C--:B------:R-:W-:Y:S01]  /*135c0*/  ISETP.GE.AND P5, PT, R52, R50.reuse, PT ;  /* 0x000000323400720c */ /* 0x080fe20003fa6270 */
[----:B------:R-:W-:Y:S01]  /*135d0*/  FFMA.FTZ R55, R0, R43, R55 ;  /* 0x0000002b00377223 */ /* 0x000fe20000010037 */
[----:B------:R-:W-:-:S02]  /*135e0*/  ISETP.GE.AND P2, PT, R44, R50, PT ;  /* 0x000000322c00720c */ /* 0x000fc40003f46270 */
[----:B------:R-:W-:Y:S01]  /*135f0*/  FSEL R193, R61, -INF , !P5 ;  /* 0xff8000003dc17808 */ /* 0x000fe20006800000 */
[----:B------:R4:W-:Y:S01]  /*13600*/  MUFU.TANH R41, R30 ;  /* 0x0000001e00297308 */ /* 0x0009e20000002400 */
[----:B-1----:R-:W-:Y:S02]  /*13610*/  I2FP.F32.S32 R38, R42 ;  /* 0x0000002a00267245 */ /* 0x002fe40000201400 */
[----:B------:R-:W-:Y:S02]  /*13620*/  ISETP.GE.AND P1, PT, R44, R49, PT ;  /* 0x000000312c00720c */ /* 0x000fe40003f26270 */
[----:B------:R-:W-:Y:S01]  /*13630*/  ISETP.GE.AND P5, PT, R42, R50, PT ;  /* 0x000000322a00720c */ /* 0x000fe20003fa6270 */
[CC--:B------:R-:W-:Y:S01]  /*13640*/  FFMA.FTZ R107, R0.reuse, R38.reuse, R107 ;  /* 0x00000026006b7223 */ /* 0x0c0fe2000001006b */
[----:B---3--:R-:W-:Y:S01]  /*13650*/  FFMA.FTZ R127, R0, R38, R127 ;  /* 0x00000026007f7223 */ /* 0x008fe2000001007f */
[----:B------:R-:W1:Y:S01]  /*13660*/  MUFU.TANH R67, R54 ;  /* 0x0000003600437308 */ /* 0x000e620000002400 */
[----:B------:R-:W-:-:S02]  /*13670*/  FSEL R191, R191, -INF , !P2 ;  /* 0xff800000bfbf7808 */ /* 0x000fc40005000000 */
[----:B------:R-:W-:Y:S02]  /*13680*/  FSEL R150, R107, -INF , !P3 ;  /* 0xff8000006b967808 */ /* 0x000fe40005800000 */
[----:B------:R-:W-:Y:S02]  /*13690*/  FSEL R194, R55, -INF , !P1 ;  /* 0xff80000037c27808 */ /* 0x000fe40004800000 */
[-C--:B------:R-:W-:Y:S01]  /*136a0*/  ISETP.GE.AND P2, PT, R29, R50.reuse, PT ;  /* 0x000000321d00720c */ /* 0x080fe20003f46270 */
[----:B------:R3:W-:Y:S01]  /*136b0*/  MUFU.TANH R31, R28 ;  /* 0x0000001c001f7308 */ /* 0x0007e20000002400 */
[----:B----4-:R-:W-:Y:S02]  /*136c0*/  LOP3.LUT R30, R24, 0x48, R185, 0xfe, !PT ;  /* 0x00000048181e7812 */ /* 0x010fe400078efeb9 */
[----:B------:R-:W-:Y:S02]  /*136d0*/  FSEL R151, R127, -INF , !P5 ;  /* 0xff8000007f977808 */ /* 0x000fe40006800000 */
[----:B------:R-:W-:-:S02]  /*136e0*/  ISETP.GE.AND P4, PT, R30, R50, PT ;  /* 0x000000321e00720c */ /* 0x000fc40003f86270 */
[-C--:B------:R-:W-:Y:S01]  /*136f0*/  ISETP.GE.AND P3, PT, R30, R49.reuse, PT ;  /* 0x000000311e00720c */ /* 0x080fe20003f66270 */
[----:B------:R4:W-:Y:S01]  /*13700*/  MUFU.TANH R43, R22 ;  /* 0x00000016002b7308 */ /* 0x0009e20000002400 */
[----:B------:R-:W-:Y:S02]  /*13710*/  I2FP.F32.S32 R30, R30 ;  /* 0x0000001e001e7245 */ /* 0x000fe40000201400 */
[----:B------:R-:W-:-:S03]  /*13720*/  ISETP.GE.AND P1, PT, R29, R49, PT ;  /* 0x000000311d00720c */ /* 0x000fc60003f26270 */
[CC--:B------:R-:W-:Y:S01]  /*13730*/  FFMA.FTZ R113, R0.reuse, R30.reuse, R113 ;  /* 0x0000001e00717223 */ /* 0x0c0fe20000010071 */
[----:B------:R-:W-:Y:S01]  /*13740*/  FFMA.FTZ R105, R0, R30, R105 ;  /* 0x0000001e00697223 */ /* 0x000fe20000010069 */
[----:B------:R-:W-:Y:S01]  /*13750*/  VIADD R30, R20, 0x49 ;  /* 0x00000049141e7836 */ /* 0x000fe20000000000 */
[----:B---3--:R-:W-:Y:S01]  /*13760*/  I2FP.F32.S32 R28, R29 ;  /* 0x0000001d001c7245 */ /* 0x008fe20000201400 */
[----:B------:R-:W3:Y:S01]  /*13770*/  MUFU.TANH R27, R27 ;  /* 0x0000001b001b7308 */ /* 0x000ee20000002400 */
[----:B------:R-:W-:Y:S02]  /*13780*/  FSEL R144, R113, -INF , !P3 ;  /* 0xff80000071907808 */ /* 0x000fe40005800000 */
[----:B------:R-:W-:Y:S01]  /*13790*/  FSEL R147, R105, -INF , !P4 ;  /* 0xff80000069937808 */ /* 0x000fe20006000000 */
[CC--:B--2---:R-:W-:Y:S01]  /*137a0*/  FFMA.FTZ R125, R0.reuse, R28.reuse, R125 ;  /* 0x0000001c007d7223 */ /* 0x0c4fe2000001007d */
[----:B------:R-:W-:Y:S01]  /*137b0*/  FFMA.FTZ R103, R0, R28, R103 ;  /* 0x0000001c00677223 */ /* 0x000fe20000010067 */
[----:B------:R-:W-:Y:S01]  /*137c0*/  LOP3.LUT R28, R24, 0x50, R185, 0xfe, !PT ;  /* 0x00000050181c7812 */ /* 0x000fe200078efeb9 */
[----:B----4-:R-:W-:Y:S01]  /*137d0*/  VIADD R22, R20, 0x59 ;  /* 0x0000005914167836 */ /* 0x010fe20000000000 */
[----:B------:R2:W-:Y:S01]  /*137e0*/  MUFU.TANH R29, R26 ;  /* 0x0000001a001d7308 */ /* 0x0005e20000002400 */
[----:B------:R-:W-:-:S02]  /*137f0*/  FSEL R149, R125, -INF , !P2 ;  /* 0xff8000007d957808 */ /* 0x000fc40005000000 */
[C---:B------:R-:W-:Y:S02]  /*13800*/  ISETP.GE.AND P5, PT, R28.reuse, R50, PT ;  /* 0x000000321c00720c */ /* 0x040fe40003fa6270 */
[-C--:B------:R-:W-:Y:S02]  /*13810*/  ISETP.GE.AND P3, PT, R28, R49.reuse, PT ;  /* 0x000000311c00720c */ /* 0x080fe40003f66270 */
[----:B------:R-:W-:Y:S01]  /*13820*/  I2FP.F32.S32 R28, R28 ;  /* 0x0000001c001c7245 */ /* 0x000fe20000201400 */
[----:B------:R-:W-:Y:S01]  /*13830*/  MUFU.TANH R23, R23 ;  /* 0x0000001700177308 */ /* 0x000fe20000002400 */
[----:B------:R-:W-:Y:S02]  /*13840*/  FSEL R148, R103, -INF , !P1 ;  /* 0xff80000067947808 */ /* 0x000fe40004800000 */
[----:B------:R-:W-:Y:S01]  /*13850*/  ISETP.GE.AND P2, PT, R30, R50, PT ;  /* 0x000000321e00720c */ /* 0x000fe20003f46270 */
[CC--:B------:R-:W-:Y:S01]  /*13860*/  FFMA.FTZ R109, R0.reuse, R28.reuse, R109 ;  /* 0x0000001c006d7223 */ /* 0x0c0fe2000001006d */
[----:B------:R-:W-:Y:S01]  /*13870*/  FFMA.FTZ R111, R0, R28, R111 ;  /* 0x0000001c006f7223 */ /* 0x000fe2000001006f */
[----:B------:R-:W-:Y:S01]  /*13880*/  ISETP.GE.AND P1, PT, R30, R49, PT ;  /* 0x000000311e00720c */ /* 0x000fe20003f26270 */
[----:B------:R-:W-:Y:S01]  /*13890*/  VIADD R28, R20, 0x51 ;  /* 0x00000051141c7836 */ /* 0x000fe20000000000 */
[----:B------:R-:W-:Y:S01]  /*138a0*/  MUFU.TANH R19, R19 ;  /* 0x0000001300137308 */ /* 0x000fe20000002400 */
[----:B--2---:R-:W-:-:S02]  /*138b0*/  I2FP.F32.S32 R26, R30 ;  /* 0x0000001e001a7245 */ /* 0x004fc40000201400 */
[----:B------:R-:W-:Y:S02]  /*138c0*/  FSEL R130, R111, -INF , !P3 ;  /* 0xff8000006f827808 */ /* 0x000fe40005800000 */
[----:B------:R-:W-:Y:S01]  /*138d0*/  FSEL R131, R109, -INF , !P5 ;  /* 0xff8000006d837808 */ /* 0x000fe20006800000 */
[CC--:B------:R-:W-:Y:S01]  /*138e0*/  FFMA.FTZ R65, R0.reuse, R26.reuse, R65 ;  /* 0x0000001a00417223 */ /* 0x0c0fe20000010041 */
[----:B-1----:R-:W-:Y:S01]  /*138f0*/  FFMA.FTZ R67, R0, R26, R67 ;  /* 0x0000001a00437223 */ /* 0x002fe20000010043 */
[----:B------:R-:W-:Y:S01]  /*13900*/  LOP3.LUT R26, R24, 0x58, R185, 0xfe, !PT ;  /* 0x00000058181a7812 */ /* 0x000fe200078efeb9 */
[----:B------:R-:W1:Y:S01]  /*13910*/  MUFU.TANH R25, R25 ;  /* 0x0000001900197308 */ /* 0x000e620000002400 */
[----:B------:R-:W-:Y:S02]  /*13920*/  ISETP.GE.AND P5, PT, R114, R49, PT ;  /* 0x000000317200720c */ /* 0x000fe40003fa6270 */
[----:B------:R-:W-:Y:S02]  /*13930*/  FSEL R145, R65, -INF , !P2 ;  /* 0xff80000041917808 */ /* 0x000fe40005000000 */
[----:B------:R-:W-:-:S02]  /*13940*/  FSEL R142, R67, -INF , !P1 ;  /* 0xff800000438e7808 */ /* 0x000fc40004800000 */
[C---:B------:R-:W-:Y:S01]  /*13950*/  ISETP.GE.AND P2, PT, R28.reuse, R50, PT ;  /* 0x000000321c00720c */ /* 0x040fe20003f46270 */
[----:B------:R-:W2:Y:S01]  /*13960*/  MUFU.TANH R21, R21 ;  /* 0x0000001500157308 */ /* 0x000ea20000002400 */
[-C--:B------:R-:W-:Y:S02]  /*13970*/  ISETP.GE.AND P1, PT, R28, R49.reuse, PT ;  /* 0x000000311c00720c */ /* 0x080fe40003f26270 */
[----:B------:R-:W-:Y:S02]  /*13980*/  I2FP.F32.S32 R28, R28 ;  /* 0x0000001c001c7245 */ /* 0x000fe40000201400 */
[C---:B------:R-:W-:Y:S02]  /*13990*/  ISETP.GE.AND P4, PT, R26.reuse, R50, PT ;  /* 0x000000321a00720c */ /* 0x040fe40003f86270 */
[----:B------:R-:W-:Y:S01]  /*139a0*/  ISETP.GE.AND P3, PT, R26, R49, PT ;  /* 0x000000311a00720c */ /* 0x000fe20003f66270 */
[CC--:B------:R-:W-:Y:S01]  /*139b0*/  FFMA.FTZ R59, R0.reuse, R28.reuse, R59 ;  /* 0x0000001c003b7223 */ /* 0x0c0fe2000001003b */
[----:B------:R-:W-:Y:S01]  /*139c0*/  FFMA.FTZ R57, R0, R28, R57 ;  /* 0x0000001c00397223 */ /* 0x000fe20000010039 */
[----:B------:R-:W-:Y:S01]  /*139d0*/  I2FP.F32.S32 R26, R26 ;  /* 0x0000001a001a7245 */ /* 0x000fe20000201400 */
[----:B------:R-:W-:Y:S01]  /*139e0*/  MUFU.TANH R9, R9 ;  /* 0x0000000900097308 */ /* 0x000fe20000002400 */
[----:B------:R-:W-:-:S02]  /*139f0*/  I2FP.F32.S32 R114, R114 ;  /* 0x0000007200727245 */ /* 0x000fc40000201400 */
[----:B------:R-:W-:Y:S01]  /*13a00*/  FSEL R129, R59, -INF , !P2 ;  /* 0xff8000003b817808 */ /* 0x000fe20005000000 */
[CC--:B------:R-:W-:Y:S01]  /*13a10*/  FFMA.FTZ R47, R0.reuse, R26.reuse, R47 ;  /* 0x0000001a002f7223 */ /* 0x0c0fe2000001002f */
[----:B------:R-:W-:Y:S01]  /*13a20*/  FSEL R128, R57, -INF , !P1 ;  /* 0xff80000039807808 */ /* 0x000fe20004800000 */
[----:B------:R-:W-:Y:S01]  /*13a30*/  FFMA.FTZ R41, R0, R26, R41 ;  /* 0x0000001a00297223 */ /* 0x000fe20000010029 */
[----:B------:R-:W-:Y:S01]  /*13a40*/  ISETP.GE.AND P2, PT, R22, R50, PT ;  /* 0x000000321600720c */ /* 0x000fe20003f46270 */
[----:B------:R-:W-:Y:S01]  /*13a50*/  FMUL.FTZ R26, R8, UR15 ;  /* 0x0000000f081a7c20 */ /* 0x000fe20008410000 */
[-C--:B------:R-:W-:Y:S01]  /*13a60*/  ISETP.GE.AND P1, PT, R22, R49.reuse, PT ;  /* 0x000000311600720c */ /* 0x080fe20003f26270 */
[----:B------:R-:W-:Y:S01]  /*13a70*/  VIADD R8, R20, 0x61 ;  /* 0x0000006114087836 */ /* 0x000fe20000000000 */
[----:B------:R-:W-:Y:S01]  /*13a80*/  I2FP.F32.S32 R22, R22 ;  /* 0x0000001600167245 */ /* 0x000fe20000201400 */
[CC--:B---3--:R-:W-:Y:S01]  /*13a90*/  FFMA.FTZ R27, R0.reuse, R114.reuse, R27 ;  /* 0x00000072001b7223 */ /* 0x0c8fe2000001001b */
[----:B------:R-:W-:Y:S01]  /*13aa0*/  FSEL R125, R47, -INF , !P4 ;  /* 0xff8000002f7d7808 */ /* 0x000fe20006000000 */
[C---:B-1----:R-:W-:Y:S01]  /*13ab0*/  FFMA.FTZ R114, R0.reuse, R114, R25 ;  /* 0x0000007200727223 */ /* 0x042fe20000010019 */
[----:B------:R-:W-:Y:S01]  /*13ac0*/  FSEL R124, R41, -INF , !P3 ;  /* 0xff800000297c7808 */ /* 0x000fe20005800000 */
[CC--:B------:R-:W-:Y:S01]  /*13ad0*/  FFMA.FTZ R45, R0.reuse, R22.reuse, R45 ;  /* 0x00000016002d7223 */ /* 0x0c0fe2000001002d */
[----:B------:R-:W-:Y:S01]  /*13ae0*/  FFMA.FTZ R31, R0, R22, R31 ;  /* 0x00000016001f7223 */ /* 0x000fe2000001001f */
[C---:B------:R-:W-:Y:S01]  /*13af0*/  ISETP.GE.AND P4, PT, R110.reuse, R50, PT ;  /* 0x000000326e00720c */ /* 0x040fe20003f86270 */
[----:B------:R-:W1:Y:S01]  /*13b00*/  MUFU.TANH R41, R18 ;  /* 0x0000001200297308 */ /* 0x000e620000002400 */
[----:B------:R-:W-:-:S02]  /*13b10*/  ISETP.GE.AND P3, PT, R110, R49, PT ;  /* 0x000000316e00720c */ /* 0x000fc40003f66270 */
[----:B------:R-:W-:Y:S02]  /*13b20*/  FSEL R127, R45, -INF , !P2 ;  /* 0xff8000002d7f7808 */ /* 0x000fe40005000000 */
[----:B------:R-:W-:Y:S02]  /*13b30*/  FSEL R126, R31, -INF , !P1 ;  /* 0xff8000001f7e7808 */ /* 0x000fe40004800000 */
[C---:B------:R-:W-:Y:S01]  /*13b40*/  ISETP.GE.AND P2, PT, R8.reuse, R50, PT ;  /* 0x000000320800720c */ /* 0x040fe20003f46270 */
[----:B------:R-:W-:Y:S01]  /*13b50*/  MUFU.TANH R25, R26 ;  /* 0x0000001a00197308 */ /* 0x000fe20000002400 */
[----:B------:R-:W-:Y:S02]  /*13b60*/  ISETP.GE.AND P1, PT, R8, R49, PT ;  /* 0x000000310800720c */ /* 0x000fe40003f26270 */
[----:B------:R-:W-:Y:S02]  /*13b70*/  I2FP.F32.S32 R110, R110 ;  /* 0x0000006e006e7245 */ /* 0x000fe40000201400 */
[----:B------:R-:W-:-:S02]  /*13b80*/  I2FP.F32.S32 R8, R8 ;  /* 0x0000000800087245 */ /* 0x000fc40000201400 */
[----:B------:R-:W-:Y:S01]  /*13b90*/  FSEL R111, R27, -INF , !P6 ;  /* 0xff8000001b6f7808 */ /* 0x000fe20007000000 */
[CC--:B------:R-:W-:Y:S01]  /*13ba0*/  FFMA.FTZ R43, R0.reuse, R110.reuse, R43 ;  /* 0x0000006e002b7223 */ /* 0x0c0fe2000001002b */
[C---:B------:R-:W-:Y:S01]  /*13bb0*/  FFMA.FTZ R110, R0.reuse, R110, R19 ;  /* 0x0000006e006e7223 */ /* 0x040fe20000010013 */
[-C--:B------:R-:W-:Y:S01]  /*13bc0*/  FFMA.FTZ R23, R0, R8.reuse, R23 ;  /* 0x0000000800177223 */ /* 0x080fe20000010017 */
[----:B------:R-:W-:Y:S01]  /*13bd0*/  FMUL.FTZ R19, R4, UR15 ;  /* 0x0000000f04137c20 */ /* 0x000fe20008410000 */
[----:B------:R-:W-:Y:S01]  /*13be0*/  FMUL.FTZ R27, R10, UR15 ;  /* 0x0000000f0a1b7c20 */ /* 0x000fe20008410000 */
[----:B------:R-:W-:Y:S01]  /*13bf0*/  FFMA.FTZ R29, R0, R8, R29 ;  /* 0x00000008001d7223 */ /* 0x000fe2000001001d */
[----:B------:R-:W-:Y:S01]  /*13c00*/  VIADD R10, R20, 0x69 ;  /* 0x00000069140a7836 */ /* 0x000fe20000000000 */
[----:B------:R-:W-:Y:S01]  /*13c10*/  FSEL R112, R23, -INF , !P1 ;  /* 0xff80000017707808 */ /* 0x000fe20004800000 */
[----:B------:R-:W-:Y:S01]  /*13c20*/  FMUL.FTZ R23, R6, UR15 ;  /* 0x0000000f06177c20 */ /* 0x000fe20008410000 */
[----:B------:R-:W3:Y:S01]  /*13c30*/  MUFU.TANH R19, R19 ;  /* 0x0000001300137308 */ /* 0x000ee20000002400 */
[----:B------:R-:W-:Y:S01]  /*13c40*/  FSEL R109, R29, -INF , !P2 ;  /* 0xff8000001d6d7808 */ /* 0x000fe20005000000 */
[----:B------:R-:W-:Y:S01]  /*13c50*/  VIADD R6, R20, 0x71 ;  /* 0x0000007114067836 */ /* 0x000fe20000000000 */
[----:B------:R-:W-:-:S02]  /*13c60*/  ISETP.GE.AND P2, PT, R10, R50, PT ;  /* 0x000000320a00720c */ /* 0x000fc40003f46270 */
[----:B------:R-:W-:Y:S02]  /*13c70*/  ISETP.GE.AND P1, PT, R10, R49, PT ;  /* 0x000000310a00720c */ /* 0x000fe40003f26270 */
[----:B------:R-:W-:Y:S01]  /*13c80*/  I2FP.F32.S32 R10, R10 ;  /* 0x0000000a000a7245 */ /* 0x000fe20000201400 */
[----:B------:R-:W4:Y:S01]  /*13c90*/  MUFU.TANH R23, R23 ;  /* 0x0000001700177308 */ /* 0x000f220000002400 */
[----:B------:R-:W-:Y:S02]  /*13ca0*/  LOP3.LUT R4, R24, 0x78, R185, 0xfe, !PT ;  /* 0x0000007818047812 */ /* 0x000fe400078efeb9 */
[----:B------:R-:W-:Y:S01]  /*13cb0*/  FSEL R105, R43, -INF , !P4 ;  /* 0xff8000002b697808 */ /* 0x000fe20006000000 */
[CC--:B--2---:R-:W-:Y:S01]  /*13cc0*/  FFMA.FTZ R21, R0.reuse, R10.reuse, R21 ;  /* 0x0000000a00157223 */ /* 0x0c4fe20000010015 */
[----:B-1----:R-:W-:Y:S01]  /*13cd0*/  FFMA.FTZ R41, R0, R10, R41 ;  /* 0x0000000a00297223 */ /* 0x002fe20000010029 */
[----:B------:R-:W-:Y:S02]  /*13ce0*/  LOP3.LUT R8, R24, 0x70, R185, 0xfe, !PT ;  /* 0x0000007018087812 */ /* 0x000fe400078efeb9 */
[----:B------:R-:W1:Y:S01]  /*13cf0*/  MUFU.TANH R27, R27 ;  /* 0x0000001b001b7308 */ /* 0x000e620000002400 */
[----:B------:R-:W-:-:S02]  /*13d00*/  ISETP.GE.AND P6, PT, R4, R50, PT ;  /* 0x000000320400720c */ /* 0x000fc40003fc6270 */
[-C--:B------:R-:W-:Y:S02]  /*13d10*/  ISETP.GE.AND P4, PT, R4, R49.reuse, PT ;  /* 0x000000310400720c */ /* 0x080fe40003f86270 */
[----:B------:R-:W-:Y:S02]  /*13d20*/  I2FP.F32.S32 R4, R4 ;  /* 0x0000000400047245 */ /* 0x000fe40000201400 */
[----:B------:R-:W-:Y:S01]  /*13d30*/  FSEL R114, R114, -INF , !P5 ;  /* 0xff80000072727808 */ /* 0x000fe20006800000 */
[----:B------:R-:W2:Y:S01]  /*13d40*/  MUFU.TANH R11, R11 ;  /* 0x0000000b000b7308 */ /* 0x000ea20000002400 */
[----:B------:R-:W-:Y:S01]  /*13d50*/  FSEL R110, R110, -INF , !P3 ;  /* 0xff8000006e6e7808 */ /* 0x000fe20005800000 */
[CC--:B---3--:R-:W-:Y:S01]  /*13d60*/  FFMA.FTZ R19, R0.reuse, R4.reuse, R19 ;  /* 0x0000000400137223 */ /* 0x0c8fe20000010013 */
[----:B------:R-:W-:Y:S01]  /*13d70*/  FSEL R107, R21, -INF , !P2 ;  /* 0xff800000156b7808 */ /* 0x000fe20005000000 */
[----:B----4-:R-:W-:Y:S01]  /*13d80*/  FFMA.FTZ R23, R0, R4, R23 ;  /* 0x0000000400177223 */ /* 0x010fe20000010017 */
[----:B------:R-:W-:Y:S01]  /*13d90*/  FSEL R108, R41, -INF , !P1 ;  /* 0xff800000296c7808 */ /* 0x000fe20004800000 */
[----:B------:R-:W-:Y:S01]  /*13da0*/  VIADD R4, R20, 0x79 ;  /* 0x0000007914047836 */ /* 0x000fe20000000000 */
[C---:B------:R-:W-:Y:S01]  /*13db0*/  ISETP.GE.AND P5, PT, R8.reuse, R50, PT ;  /* 0x000000320800720c */ /* 0x040fe20003fa6270 */
[----:B------:R-:W3:Y:S01]  /*13dc0*/  MUFU.TANH R51, R51 ;  /* 0x0000003300337308 */ /* 0x000ee20000002400 */
[----:B------:R-:W-:-:S02]  /*13dd0*/  ISETP.GE.AND P3, PT, R8, R49, PT ;  /* 0x000000310800720c */ /* 0x000fc40003f66270 */
[C---:B------:R-:W-:Y:S01]  /*13de0*/  ISETP.GE.AND P2, PT, R6.reuse, R50, PT ;  /* 0x000000320600720c */ /* 0x040fe20003f46270 */
[----:B------:R-:W-:Y:S01]  /*13df0*/  BAR.SYNC.DEFER_BLOCKING 0x0 ;  /* 0x0000000000007b1d */ /* 0x000fe20000010000 */
[----:B------:R-:W-:Y:S02]  /*13e00*/  ISETP.GE.AND P1, PT, R6, R49, PT ;  /* 0x000000310600720c */ /* 0x000fe40003f26270 */
[----:B------:R-:W-:Y:S02]  /*13e10*/  I2FP.F32.S32 R8, R8 ;  /* 0x0000000800087245 */ /* 0x000fe40000201400 */
[----:B------:R-:W-:Y:S01]  /*13e20*/  I2FP.F32.S32 R6, R6 ;  /* 0x0000000600067245 */ /* 0x000fe20000201400 */
[----:B------:R-:W4:Y:S01]  /*13e30*/  MUFU.TANH R21, R106 ;  /* 0x0000006a00157308 */ /* 0x000f220000002400 */
[----:B------:R-:W-:Y:S01]  /*13e40*/  FSEL R65, R19, -INF , !P6 ;  /* 0xff80000013417808 */ /* 0x000fe20007000000 */
[----:B------:R-:W-:Y:S01]  /*13e50*/  FFMA.FTZ R25, R0, R8, R25 ;  /* 0x0000000800197223 */ /* 0x000fe20000010019 */
[----:B------:R-:W-:Y:S01]  /*13e60*/  ISETP.NE.AND P6, PT, R40, RZ, PT ;  /* 0x000000ff2800720c */ /* 0x000fe20003fc5270 */
[C---:B------:R-:W-:Y:S01]  /*13e70*/  FFMA.FTZ R9, R0.reuse, R6, R9 ;  /* 0x0000000600097223 */ /* 0x040fe20000010009 */
[C---:B-1----:R-:W-:Y:S01]  /*13e80*/  FFMA.FTZ R27, R0.reuse, R8, R27 ;  /* 0x00000008001b7223 */ /* 0x042fe2000001001b */
[----:B--2---:R-:W-:Y:S01]  /*13e90*/  FFMA.FTZ R11, R0, R6, R11 ;  /* 0x00000006000b7223 */ /* 0x004fe2000001000b */
[----:B------:R-:W-:Y:S01]  /*13ea0*/  FSEL R59, R25, -INF , !P5 ;  /* 0xff800000193b7808 */ /* 0x000fe20006800000 */
[----:B------:R-:W1:Y:S01]  /*13eb0*/  MUFU.TANH R5, R5 ;  /* 0x0000000500057308 */ /* 0x000e620000002400 */
[----:B------:R-:W-:-:S02]  /*13ec0*/  FSEL R66, R9, -INF , !P2 ;  /* 0xff80000009427808 */ /* 0x000fc40005000000 */
[C---:B------:R-:W-:Y:S02]  /*13ed0*/  ISETP.GE.AND P5, PT, R20.reuse, R50, PT ;  /* 0x000000321400720c */ /* 0x040fe40003fa6270 */
[-C--:B------:R-:W-:Y:S02]  /*13ee0*/  ISETP.GE.AND P2, PT, R20, R49.reuse, PT ;  /* 0x000000311400720c */ /* 0x080fe40003f46270 */
[----:B------:R-:W-:Y:S01]  /*13ef0*/  I2FP.F32.S32 R20, R20 ;  /* 0x0000001400147245 */ /* 0x000fe20000201400 */
[----:B------:R-:W2:Y:S01]  /*13f00*/  MUFU.TANH R7, R7 ;  /* 0x0000000700077308 */ /* 0x000ea20000002400 */
[----:B------:R-:W-:Y:S02]  /*13f10*/  I2FP.F32.S32 R6, R4 ;  /* 0x0000000400067245 */ /* 0x000fe40000201400 */
[----:B------:R-:W-:Y:S01]  /*13f20*/  FSEL R64, R27, -INF , !P3 ;  /* 0xff8000001b407808 */ /* 0x000fe20005800000 */
[----:B---3--:R-:W-:Y:S01]  /*13f30*/  FFMA.FTZ R51, R0, R20, R51 ;  /* 0x0000001400337223 */ /* 0x008fe20000010033 */
[----:B------:R-:W-:Y:S01]  /*13f40*/  ISETP.GE.AND P3, PT, R4, R50, PT ;  /* 0x000000320400720c */ /* 0x000fe20003f66270 */
[C---:B----4-:R-:W-:Y:S01]  /*13f50*/  FFMA.FTZ R21, R0.reuse, R20, R21 ;  /* 0x0000001400157223 */ /* 0x050fe20000010015 */
[----:B------:R-:W-:Y:S01]  /*13f60*/  FSEL R58, R11, -INF , !P1 ;  /* 0xff8000000b3a7808 */ /* 0x000fe20004800000 */
[----:B-1----:R-:W-:Y:S01]  /*13f70*/  FFMA.FTZ R5, R0, R6, R5 ;  /* 0x0000000600057223 */ /* 0x002fe20000010005 */
[----:B------:R-:W-:-:S02]  /*13f80*/  ISETP.GE.AND P1, PT, R4, R49, PT ;  /* 0x000000310400720c */ /* 0x000fc40003f26270 */
        /* <DEDUP_REMOVED lines=70> */
.L_x_7100:
[----:B------:R-:W1:Y:S02]  /*143f0*/  LDC R8, c[0x0][0x248] ;  /* 0x00009200ff087b82 */ /* 0x000e640000000800 */
[----:B-1----:R-:W-:-:S05]  /*14400*/  IMAD.SHL.U32 R10, R8, 0x80, RZ ;  /* 0x00000080080a7824 */ /* 0x002fca00078e00ff */
[----:B------:R-:W-:-:S04]  /*14410*/  IADD3 R10, -R10, RZ, RZ ;  /* 0x000000ff0a0a7210 */ /* 0x000fc80007ffe1ff */
[----:B------:R-:W-:-:S07]  /*14420*/  SHF.R.S32.HI R11, RZ, 0x1f, R10 ;  /* 0x0000001fff0b7819 */ /* 0x000fce000001140a */
.L_x_7101:
        /* <DEDUP_REMOVED lines=82> */
.L_x_7103:
[----:B------:R-:W-:Y:S05]  /*14950*/  BSYNC B0 ;  /* 0x0000000000007941 */ /* 0x000fea0003800000 */
.L_x_7102:
[----:B------:R-:W0:Y:S01]  /*14960*/  LDGDEPBAR ;  /* 0x00000000000079af */ /* 0x000e220000000000 */
[----:B------:R-:W-:-:S04]  /*14970*/  LEA R182, P0, R10, R182, 0x1 ;  /* 0x000000b60ab67211 */ /* 0x000fc800078008ff */
[----:B------:R-:W-:-:S09]  /*14980*/  LEA.HI.X R181, R10, R181, R11, 0x1, P0 ;  /* 0x000000b50ab57211 */ /* 0x000fd200000f0c0b */
.L_x_7099:
        /* <DEDUP_REMOVED lines=78> */
[C---:B------:R-:W-:Y:S02]  /*14e70*/  FSETP.NEU.FTZ.AND P1, PT, R49.reuse, -INF , PT ;  /* 0xff8000003100780b */ /* 0x040fe40003f3d000 */
[C---:B------:R-:W-:Y:S01]  /*14e80*/  FSETP.NEU.FTZ.AND P0, PT, R48.reuse, -INF , PT ;  /* 0xff8000003000780b */ /* 0x040fe20003f1d000 */
[----:B------:R-:W-:Y:S01]  /*14e90*/  FMUL.FTZ R51, R48, UR8 ;  /* 0x0000000830337c20 */ /* 0x000fe20008410000 */
[----:B------:R-:W-:Y:S02]  /*14ea0*/  FSEL R106, R106, RZ, P1 ;  /* 0x000000ff6a6a7208 */ /* 0x000fe40000800000 */
[----:B------:R-:W-:Y:S02]  /*14eb0*/  FSEL R4, R49, RZ, P1 ;  /* 0x000000ff31047208 */ /* 0x000fe40000800000 */
[----:B------:R-:W-:Y:S01]  /*14ec0*/  FSEL R51, R51, RZ, P0 ;  /* 0x000000ff33337208 */ /* 0x000fe20000000000 */
[--C-:B------:R-:W-:Y:S01]  /*14ed0*/  FFMA.FTZ R122, R15, UR8, -R106.reuse ;  /* 0x000000080f7a7c23 */ /* 0x100fe2000801086a */
[----:B------:R-:W-:Y:S01]  /*14ee0*/  FFMA.FTZ R104, R13, UR8, -R106 ;  /* 0x000000080d687c23 */ /* 0x000fe2000801086a */
[----:B------:R-:W-:Y:S01]  /*14ef0*/  FSEL R5, R48, RZ, P0 ;  /* 0x000000ff30057208 */ /* 0x000fe20000000000 */
[----:B------:R-:W-:Y:S01]  /*14f00*/  FADD.FTZ R143, R3, -R4 ;  /* 0x80000004038f7221 */ /* 0x000fe20000010000 */
[--C-:B------:R-:W-:Y:S01]  /*14f10*/  FFMA.FTZ R103, R14, UR8, -R51.reuse ;  /* 0x000000080e677c23 */ /* 0x100fe20008010833 */
[----:B------:R-:W-:Y:S01]  /*14f20*/  FFMA.FTZ R102, R12, UR8, -R51 ;  /* 0x000000080c667c23 */ /* 0x000fe20008010833 */
[--C-:B------:R-:W-:Y:S01]  /*14f30*/  FFMA.FTZ R146, R7, UR8, -R106.reuse ;  /* 0x0000000807927c23 */ /* 0x100fe2000801086a */
[----:B------:R-:W1:Y:S01]  /*14f40*/  LDSM.16.MT88.4 R12, [R164+0x6000] ;  /* 0x00600000a40c783b */ /* 0x000e620000004200 */
[----:B------:R-:W-:Y:S01]  /*14f50*/  FADD.FTZ R2, R2, -R5 ;  /* 0x8000000502027221 */ /* 0x000fe20000010000 */
[--C-:B------:R-:W-:Y:S01]  /*14f60*/  FFMA.FTZ R57, R17, UR8, -R106.reuse ;  /* 0x0000000811397c23 */ /* 0x100fe2000801086a */
        /* <DEDUP_REMOVED lines=13> */
[----:B------:R-:W3:Y:S01]  /*15040*/  LDSM.16.MT88.4 R60, [R160+0x6800] ;  /* 0x00680000a03c783b */ /* 0x000ee20000004200 */
[--C-:B------:R-:W-:Y:S01]  /*15050*/  FFMA.FTZ R140, R139, UR8, -R106.reuse ;  /* 0x000000088b8c7c23 */ /* 0x100fe2000801086a */
[--C-:B------:R-:W-:Y:S01]  /*15060*/  FFMA.FTZ R134, R135, UR8, -R106.reuse ;  /* 0x0000000887867c23 */ /* 0x100fe2000801086a */
[--C-:B------:R-:W-:Y:S01]  /*15070*/  FFMA.FTZ R141, R141, UR8, -R106.reuse ;  /* 0x000000088d8d7c23 */ /* 0x100fe2000801086a */
[----:B------:R-:W4:Y:S01]  /*15080*/  LDSM.16.MT88.4 R36, [R161+0x6800] ;  /* 0x00680000a124783b */ /* 0x000f220000004200 */
        /* <DEDUP_REMOVED lines=22> */
[----:B------:R-:W-:-:S04]  /*151f0*/  FFMA.FTZ R56, R56, UR8, -R51 ;  /* 0x0000000838387c23 */ /* 0x000fc80008010833 */
[----:B------:R-:W2:Y:S01]  /*15200*/  MUFU.EX2 R103, R103 ;  /* 0x0000006700677308 */ /* 0x000ea20000000800 */
[----:B-----5:R-:W-:-:S07]  /*15210*/  F2FP.F16.F32.PACK_AB R6, R57, R104 ;  /* 0x000000683906723e */ /* 0x020fce00000000ff */
[----:B------:R-:W-:Y:S08]  /*15220*/  MUFU.EX2 R102, R102 ;  /* 0x0000006600667308 */ /* 0x000ff00000000800 */
[----:B------:R-:W5:Y:S01]  /*15230*/  MUFU.EX2 R3, R16 ;  /* 0x0000001000037308 */ /* 0x000f620000000800 */
[----:B--2---:R-:W-:-:S07]  /*15240*/  F2FP.F16.F32.PACK_AB R5, R103, R121 ;  /* 0x000000796705723e */ /* 0x004fce00000000ff */
        /* <DEDUP_REMOVED lines=10> */
[----:B------:R-:W-:Y:S01]  /*152f0*/  FMUL.FTZ R28, R80, R143 ;  /* 0x0000008f501c7220 */ /* 0x000fe20000410000 */
[----:B------:R-:W2:Y:S01]  /*15300*/  MUFU.EX2 R118, R118 ;  /* 0x0000007600767308 */ /* 0x000ea20000000800 */
[-C--:B-1----:R-:W-:Y:S01]  /*15310*/  FMUL.FTZ R10, R98, R123.reuse ;  /* 0x0000007b620a7220 */ /* 0x082fe20000410000 */
        /* <DEDUP_REMOVED lines=29> */
[----:B------:R-:W-:Y:S01]  /*154f0*/  FMUL.FTZ R71, R71, R123 ;  /* 0x0000007b47477220 */ /* 0x000fe20000410000 */
        /* <DEDUP_REMOVED lines=13> */
[----:B------:R-:W5:Y:S01]  /*155d0*/  MUFU.EX2 R115, R115 ;  /* 0x0000007300737308 */ /* 0x000f620000000800 */
        /* <DEDUP_REMOVED lines=14> */
[----:B-----5:R-:W-:Y:S01]  /*156c0*/  F2FP.F16.F32.PACK_AB R43, R115, R120 ;  /* 0x00000078732b723e */ /* 0x020fe200000000ff */
[----:B------:R-:W-:Y:S02]  /*156d0*/  MUFU.EX2 R134, R134 ;  /* 0x0000008600867308 */ /* 0x000fe40000000800 */
[----:B------:R-:W-:-:S04]  /*156e0*/  FADD.FTZ R113, R113, R118 ;  /* 0x0000007671717221 */ /* 0x000fc80000010000 */
[C---:B------:R-:W-:Y:S02]  /*156f0*/  HMMA.16816.F32 R8, R40.reuse, R52, R8 ;  /* 0x000000342808723c */ /* 0x040fe40000001808 */
[----:B------:R-:W-:Y:S04]  /*15700*/  MUFU.EX2 R133, R133 ;  /* 0x0000008500857308 */ /* 0x000fe80000000800 */
[C---:B------:R-:W-:Y:S01]  /*15710*/  HMMA.16816.F32 R12, R40.reuse, R54, R12 ;  /* 0x00000036280c723c */ /* 0x040fe2000000180c */
[----:B------:R-:W1:Y:S03]  /*15720*/  LDSM.16.MT88.4 R52, [R164+0x7000] ;  /* 0x00700000a434783b */ /* 0x000e660000004200 */
[----:B------:R-:W-:Y:S02]  /*15730*/  MUFU.EX2 R139, R139 ;  /* 0x0000008b008b7308 */ /* 0x000fe40000000800 */
[C---:B---3--:R-:W-:Y:S06]  /*15740*/  HMMA.16816.F32 R32, R40.reuse, R60, R32 ;  /* 0x0000003c2820723c */ /* 0x048fec0000001820 */
[C---:B------:R-:W-:Y:S01]  /*15750*/  HMMA.16816.F32 R4, R40.reuse, R62, R4 ;  /* 0x0000003e2804723c */ /* 0x040fe20000001804 */
[----:B------:R-:W3:Y:S01]  /*15760*/  LDSM.16.MT88.4 R60, [R160+0x7000] ;  /* 0x00700000a03c783b */ /* 0x000ee20000004200 */
[----:B------:R-:W5:Y:S04]  /*15770*/  MUFU.EX2 R132, R132 ;  /* 0x0000008400847308 */ /* 0x000f680000000800 */
[C---:B----4-:R-:W-:Y:S04]  /*15780*/  HMMA.16816.F32 R28, R40.reuse, R36, R28 ;  /* 0x00000024281c723c */ /* 0x050fe8000000181c */
[----:B------:R-:W-:Y:S02]  /*15790*/  MUFU.EX2 R138, R138 ;  /* 0x0000008a008a7308 */ /* 0x000fe40000000800 */
[C---:B------:R-:W-:Y:S01]  /*157a0*/  HMMA.16816.F32 R24, R40.reuse, R38, R24 ;  /* 0x000000262818723c */ /* 0x040fe20000001818 */
[----:B------:R-:W4:Y:S05]  /*157b0*/  LDSM.16.MT88.4 R36, [R161+0x7000] ;  /* 0x00700000a124783b */ /* 0x000f2a0000004200 */
[----:B------:R-:W1:Y:S01]  /*157c0*/  MUFU.EX2 R135, R135 ;  /* 0x0000008700877308 */ /* 0x000e620000000800 */
[C---:B------:R-:W-:Y:S06]  /*157d0*/  HMMA.16816.F32 R16, R40.reuse, R44, R16 ;  /* 0x0000002c2810723c */ /* 0x040fec0000001810 */
[----:B------:R-:W-:Y:S01]  /*157e0*/  HMMA.16816.F32 R20, R40, R46, R20 ;  /* 0x0000002e2814723c */ /* 0x000fe20000001814 */
[----:B------:R-:W4:Y:S01]  /*157f0*/  LDSM.16.MT88.4 R44, [R162+0x7000] ;  /* 0x00700000a22c783b */ /* 0x000f220000004200 */
[----:B------:R-:W-:Y:S05]  /*15800*/  MUFU.EX2 R193, R193 ;  /* 0x000000c100c17308 */ /* 0x000fea0000000800 */
[----:B--2---:R-:W-:-:S02]  /*15810*/  F2FP.F16.F32.PACK_AB R40, R140, R141 ;  /* 0x0000008d8c28723e */ /* 0x004fc400000000ff */
[----:B-----5:R-:W-:Y:S01]  /*15820*/  F2FP.F16.F32.PACK_AB R41, R132, R139 ;  /* 0x0000008b8429723e */ /* 0x020fe200000000ff */
        /* <DEDUP_REMOVED lines=10> */
[----:B----4-:R-:W-:Y:S01]  /*158d0*/  HMMA.16816.F32 R28, R40, R36, R28 ;  /* 0x00000024281c723c */ /* 0x010fe2000000181c */
[----:B------:R-:W-:Y:S01]  /*158e0*/  FFMA.FTZ R60, R194, UR8, -R51 ;  /* 0x00000008c23c7c23 */ /* 0x000fe20008010833 */
[----:B------:R-:W-:-:S04]  /*158f0*/  FFMA.FTZ R194, R149, UR8, -R106 ;  /* 0x0000000895c27c23 */ /* 0x000fc8000801086a */
[----:B------:R-:W3:Y:S01]  /*15900*/  MUFU.EX2 R190, R190 ;  /* 0x000000be00be7308 */ /* 0x000ee20000000800 */
[C---:B------:R-:W-:Y:S01]  /*15910*/  HMMA.16816.F32 R24, R40.reuse, R38, R24 ;  /* 0x000000262818723c */ /* 0x040fe20000001818 */
[----:B------:R-:W4:Y:S05]  /*15920*/  LDSM.16.MT88.4 R36, [R161+0x7800] ;  /* 0x00780000a124783b */ /* 0x000f2a0000004200 */
[C---:B------:R-:W-:Y:S01]  /*15930*/  HMMA.16816.F32 R16, R40.reuse, R44, R16 ;  /* 0x0000002c2810723c */ /* 0x040fe20000001810 */
[----:B------:R-:W-:Y:S05]  /*15940*/  MUFU.EX2 R61, R196 ;  /* 0x000000c4003d7308 */ /* 0x000fea0000000800 */
[C---:B------:R-:W-:Y:S01]  /*15950*/  HMMA.16816.F32 R20, R40.reuse, R46, R20 ;  /* 0x0000002e2814723c */ /* 0x040fe20000001814 */
[----:B------:R-:W5:Y:S02]  /*15960*/  LDSM.16.MT88.4 R44, [R162+0x7800] ;  /* 0x00780000a22c783b */ /* 0x000f640000004200 */
[----:B------:R-:W1:Y:S03]  /*15970*/  MUFU.EX2 R60, R60 ;  /* 0x0000003c003c7308 */ /* 0x000e660000000800 */
[----:B------:R-:W-:Y:S05]  /*15980*/  HMMA.16816.F32 R4, R40, R62, R4 ;  /* 0x0000003e2804723c */ /* 0x000fea0000001804 */
[----:B------:R-:W-:Y:S02]  /*15990*/  MUFU.EX2 R151, R151 ;  /* 0x0000009700977308 */ /* 0x000fe40000000800 */
[----:B--2---:R-:W-:Y:S01]  /*159a0*/  F2FP.F16.F32.PACK_AB R40, R192, R193 ;  /* 0x000000c1c028723e */ /* 0x004fe200000000ff */
[--C-:B------:R-:W-:Y:S01]  /*159b0*/  FFMA.FTZ R63, R145, UR8, -R106.reuse ;  /* 0x00000008913f7c23 */ /* 0x100fe2000801086a */
[----:B---3--:R-:W-:Y:S01]  /*159c0*/  F2FP.F16.F32.PACK_AB R41, R190, R191 ;  /* 0x000000bfbe29723e */ /* 0x008fe200000000ff */
[----:B------:R-:W-:Y:S01]  /*159d0*/  FFMA.FTZ R62, R147, UR8, -R106 ;  /* 0x00000008933e7c23 */ /* 0x000fe2000801086a */
[----:B------:R-:W-:Y:S01]  /*159e0*/  F2FP.F16.F32.PACK_AB R42, R186, R187 ;  /* 0x000000bbba2a723e */ /* 0x000fe200000000ff */
[----:B------:R-:W-:Y:S01]  /*159f0*/  FFMA.FTZ R145, R150, UR8, -R51 ;  /* 0x0000000896917c23 */ /* 0x000fe20008010833 */
[----:B------:R-:W2:Y:S01]  /*15a00*/  MUFU.EX2 R194, R194 ;  /* 0x000000c200c27308 */ /* 0x000ea20000000800 */
[----:B-1----:R-:W-:-:S07]  /*15a10*/  F2FP.F16.F32.PACK_AB R43, R60, R61 ;  /* 0x0000003d3c2b723e */ /* 0x002fce00000000ff */
[C---:B------:R-:W-:Y:S01]  /*15a20*/  HMMA.16816.F32 R8, R40.reuse, R52, R8 ;  /* 0x000000342808723c */ /* 0x040fe20000001808 */
[----:B------:R-:W-:Y:S05]  /*15a30*/  MUFU.EX2 R62, R62 ;  /* 0x0000003e003e7308 */ /* 0x000fea0000000800 */
[----:B------:R-:W-:Y:S01]  /*15a40*/  HMMA.16816.F32 R12, R40, R54, R12 ;  /* 0x00000036280c723c */ /* 0x000fe2000000180c */
[----:B------:R-:W1:Y:S02]  /*15a50*/  LDSM.16.MT88.4 R52, [R160+0x7800] ;  /* 0x00780000a034783b */ /* 0x000e640000004200 */
[----:B------:R-:W3:Y:S01]  /*15a60*/  MUFU.EX2 R63, R63 ;  /* 0x0000003f003f7308 */ /* 0x000ee20000000800 */
[----:B--2---:R-:W-:-:S02]  /*15a70*/  F2FP.F16.F32.PACK_AB R68, R194, R151 ;  /* 0x00000097c244723e */ /* 0x004fc400000000ff */
[C---:B----4-:R-:W-:Y:S05]  /*15a80*/  HMMA.16816.F32 R28, R40.reuse, R36, R28 ;  /* 0x00000024281c723c */ /* 0x050fea000000181c */
[----:B------:R-:W-:Y:S01]  /*15a90*/  MUFU.EX2 R145, R145 ;  /* 0x0000009100917308 */ /* 0x000fe20000000800 */
[C---:B------:R-:W-:Y:S01]  /*15aa0*/  HMMA.16816.F32 R24, R40.reuse, R38, R24 ;  /* 0x000000262818723c */ /* 0x040fe20000001818 */
[----:B------:R-:W2:Y:S05]  /*15ab0*/  LDSM.16.MT88.4 R36, [R162+0x8000] ;  /* 0x00800000a224783b */ /* 0x000eaa0000004200 */
        /* <DEDUP_REMOVED lines=8> */
[C---:B-1----:R-:W-:Y:S06]  /*15b40*/  HMMA.16816.F32 R32, R40.reuse, R52, R32 ;  /* 0x000000342820723c */ /* 0x042fec0000001820 */
        /* <DEDUP_REMOVED lines=10> */
[----:B------:R-:W4:Y:S01]  /*15bf0*/  MUFU.EX2 R43, R43 ;  /* 0x0000002b002b7308 */ /* 0x000f220000000800 */
[----:B-1----:R-:W-:-:S07]  /*15c00*/  F2FP.F16.F32.PACK_AB R71, R53, R52 ;  /* 0x000000343547723e */ /* 0x002fce00000000ff */
[C---:B--2---:R-:W-:Y:S01]  /*15c10*/  HMMA.16816.F32 R16, R68.reuse, R36, R16 ;  /* 0x000000244410723c */ /* 0x044fe20000001810 */
[----:B------:R-:W-:Y:S05]  /*15c20*/  MUFU.EX2 R41, R41 ;  /* 0x0000002900297308 */ /* 0x000fea0000000800 */
[C---:B------:R-:W-:Y:S01]  /*15c30*/  HMMA.16816.F32 R20, R68.reuse, R38, R20 ;  /* 0x000000264414723c */ /* 0x040fe20000001814 */
[----:B------:R-:W1:Y:S02]  /*15c40*/  LDSM.16.MT88.4 R36, [R160+0x8000] ;  /* 0x00800000a024783b */ /* 0x000e640000004200 */
[----:B------:R-:W-:Y:S03]  /*15c50*/  MUFU.EX2 R42, R42 ;  /* 0x0000002a002a7308 */ /* 0x000fe60000000800 */
[C---:B------:R-:W-:Y:S06]  /*15c60*/  HMMA.16816.F32 R28, R68.reuse, R76, R28 ;  /* 0x0000004c441c723c */ /* 0x040fec000000181c */
[C---:B---3--:R-:W-:Y:S06]  /*15c70*/  HMMA.16816.F32 R8, R68.reuse, R44, R8 ;  /* 0x0000002c4408723c */ /* 0x048fec0000001808 */
[C---:B------:R-:W-:Y:S01]  /*15c80*/  HMMA.16816.F32 R76, R68.reuse, R78, R24 ;  /* 0x0000004e444c723c */ /* 0x040fe20000001818 */
[--C-:B------:R-:W-:Y:S01]  /*15c90*/  FFMA.FTZ R44, R130, UR8, -R51.reuse ;  /* 0x00000008822c7c23 */ /* 0x100fe20008010833 */
[----:B------:R-:W-:Y:S04]  /*15ca0*/  MUFU.EX2 R25, R128 ;  /* 0x0000008000197308 */ /* 0x000fe80000000800 */
[C---:B------:R-:W-:Y:S01]  /*15cb0*/  HMMA.16816.F32 R12, R68.reuse, R46, R12 ;  /* 0x0000002e440c723c */ /* 0x040fe2000000180c */
[--C-:B------:R-:W-:Y:S01]  /*15cc0*/  FFMA.FTZ R24, R124, UR8, -R51.reuse ;  /* 0x000000087c187c23 */ /* 0x100fe20008010833 */
[--C-:B------:R-:W-:Y:S01]  /*15cd0*/  FFMA.FTZ R27, R126, UR8, -R51.reuse ;  /* 0x000000087e1b7c23 */ /* 0x100fe20008010833 */
[--C-:B------:R-:W-:Y:S01]  /*15ce0*/  FFMA.FTZ R26, R111, UR8, -R106.reuse ;  /* 0x000000086f1a7c23 */ /* 0x100fe2000801086a */
[----:B------:R-:W2:Y:S08]  /*15cf0*/  MUFU.EX2 R44, R44 ;  /* 0x0000002c002c7308 */ /* 0x000eb00000000800 */
[----:B------:R-:W-:Y:S01]  /*15d00*/  MUFU.EX2 R24, R24 ;  /* 0x0000001800187308 */ /* 0x000fe20000000800 */
[C---:B-1----:R-:W-:Y:S07]  /*15d10*/  HMMA.16816.F32 R72, R68.reuse, R36, R32 ;  /* 0x000000244448723c */ /* 0x042fee0000001820 */
[----:B------:R-:W1:Y:S01]  /*15d20*/  MUFU.EX2 R27, R27 ;  /* 0x0000001b001b7308 */ /* 0x000e620000000800 */
[----:B------:R-:W-:Y:S01]  /*15d30*/  HMMA.16816.F32 R68, R68, R38, R4 ;  /* 0x000000264444723c */ /* 0x000fe20000001804 */
[--C-:B------:R-:W-:Y:S01]  /*15d40*/  FFMA.FTZ R35, R109, UR8, -R106.reuse ;  /* 0x000000086d237c23 */ /* 0x100fe2000801086a */
[--C-:B------:R-:W-:Y:S01]  /*15d50*/  FFMA.FTZ R32, R105, UR8, -R106.reuse ;  /* 0x0000000869207c23 */ /* 0x100fe2000801086a */
[----:B------:R-:W-:Y:S01]  /*15d60*/  FFMA.FTZ R33, R107, UR8, -R106 ;  /* 0x000000086b217c23 */ /* 0x000fe2000801086a */
[----:B------:R-:W-:-:S03]  /*15d70*/  FFMA.FTZ R34, R114, UR8, -R51 ;  /* 0x0000000872227c23 */ /* 0x000fc60008010833 */
[----:B------:R-:W-:Y:S01]  /*15d80*/  MUFU.EX2 R26, R26 ;  /* 0x0000001a001a7308 */ /* 0x000fe20000000800 */
[----:B------:R-:W-:Y:S01]  /*15d90*/  FFMA.FTZ R37, R66, UR8, -R106 ;  /* 0x0000000842257c23 */ /* 0x000fe2000801086a */
[----:B----4-:R-:W-:Y:S02]  /*15da0*/  F2FP.F16.F32.PACK_AB R4, R43, R40 ;  /* 0x000000282b04723e */ /* 0x010fe400000000ff */
[----:B--2---:R-:W-:Y:S02]  /*15db0*/  F2FP.F16.F32.PACK_AB R5, R25, R44 ;  /* 0x0000002c1905723e */ /* 0x004fe400000000ff */
[----:B------:R-:W-:Y:S02]  /*15dc0*/  F2FP.F16.F32.PACK_AB R6, R42, R41 ;  /* 0x000000292a06723e */ /* 0x000fe400000000ff */
[----:B------:R-:W2:Y:S01]  /*15dd0*/  MUFU.EX2 R35, R35 ;  /* 0x0000002300237308 */ /* 0x000ea20000000800 */
[----:B-1----:R-:W-:-:S07]  /*15de0*/  F2FP.F16.F32.PACK_AB R7, R27, R24 ;  /* 0x000000181b07723e */ /* 0x002fce00000000ff */
[C---:B------:R-:W-:Y:S01]  /*15df0*/  HMMA.16816.F32 R96, R4.reuse, R92, R8 ;  /* 0x0000005c0460723c */ /* 0x040fe20000001808 */
[----:B------:R-:W1:Y:S01]  /*15e00*/  LDSM.16.MT88.4 R8, [R161+0x8800] ;  /* 0x00880000a108783b */ /* 0x000e620000004200 */
[----:B------:R-:W-:Y:S04]  /*15e10*/  MUFU.EX2 R32, R32 ;  /* 0x0000002000207308 */ /* 0x000fe80000000800 */
[C---:B------:R-:W-:Y:S01]  /*15e20*/  HMMA.16816.F32 R92, R4.reuse, R94, R12 ;  /* 0x0000005e045c723c */ /* 0x040fe2000000180c */
[----:B------:R-:W3:Y:S03]  /*15e30*/  LDSM.16.MT88.4 R12, [R160+0x8800] ;  /* 0x00880000a00c783b */ /* 0x000ee60000004200 */
[----:B------:R-:W-:Y:S02]  /*15e40*/  MUFU.EX2 R33, R33 ;  /* 0x0000002100217308 */ /* 0x000fe40000000800 */
[C---:B------:R-:W-:Y:S01]  /*15e50*/  HMMA.16816.F32 R88, R4.reuse, R84, R16 ;  /* 0x000000540458723c */ /* 0x040fe20000001810 */
[----:B------:R-:W-:Y:S05]  /*15e60*/  LDSM.16.MT88.4 R16, [R161+0x9000] ;  /* 0x00900000a110783b */ /* 0x000fea0000004200 */
[C---:B------:R-:W-:Y:S01]  /*15e70*/  HMMA.16816.F32 R84, R4.reuse, R86, R20 ;  /* 0x000000560454723c */ /* 0x040fe20000001814 */
[----:B------:R-:W4:Y:S01]  /*15e80*/  LDSM.16.MT88.4 R20, [R164+0x9000] ;  /* 0x00900000a414783b */ /* 0x000f220000004200 */
[----:B------:R-:W-:Y:S08]  /*15e90*/  MUFU.EX2 R34, R34 ;  /* 0x0000002200227308 */ /* 0x000ff00000000800 */
[----:B------:R-:W-:Y:S01]  /*15ea0*/  MUFU.EX2 R37, R37 ;  /* 0x0000002500257308 */ /* 0x000fe20000000800 */
[C---:B-1----:R-:W-:Y:S07]  /*15eb0*/  HMMA.16816.F32 R80, R4.reuse, R8, R28 ;  /* 0x000000080450723c */ /* 0x042fee000000181c */
[----:B------:R-:W1:Y:S01]  /*15ec0*/  MUFU.EX2 R29, R112 ;  /* 0x00000070001d7308 */ /* 0x000e620000000800 */
[----:B------:R-:W-:Y:S01]  /*15ed0*/  HMMA.16816.F32 R76, R4, R10, R76 ;  /* 0x0000000a044c723c */ /* 0x000fe2000000184c */
[----:B------:R-:W5:Y:S01]  /*15ee0*/  LDSM.16.MT88.4 R8, [R162+0x9000] ;  /* 0x00900000a208783b */ /* 0x000f620000004200 */
[--C-:B------:R-:W-:Y:S01]  /*15ef0*/  FFMA.FTZ R28, R110, UR8, -R51.reuse ;  /* 0x000000086e1c7c23 */ /* 0x100fe20008010833 */
[----:B------:R-:W-:Y:S01]  /*15f00*/  FFMA.FTZ R31, R108, UR8, -R51 ;  /* 0x000000086c1f7c23 */ /* 0x000fe20008010833 */
[----:B------:R-:W-:-:S02]  /*15f10*/  FFMA.FTZ R30, R59, UR8, -R106 ;  /* 0x000000083b1e7c23 */ /* 0x000fc4000801086a */
[C---:B---3--:R-:W-:Y:S02]  /*15f20*/  HMMA.16816.F32 R72, R4.reuse, R12, R72 ;  /* 0x0000000c0448723c */ /* 0x048fe40000001848 */
[----:B------:R-:W-:Y:S04]  /*15f30*/  MUFU.EX2 R28, R28 ;  /* 0x0000001c001c7308 */ /* 0x000fe80000000800 */
[----:B------:R-:W-:Y:S01]  /*15f40*/  HMMA.16816.F32 R68, R4, R14, R68 ;  /* 0x0000000e0444723c */ /* 0x000fe20000001844 */
[----:B------:R-:W3:Y:S03]  /*15f50*/  LDSM.16.MT88.4 R12, [R160+0x9000] ;  /* 0x00900000a00c783b */ /* 0x000ee60000004200 */
[----:B------:R-:W4:Y:S03]  /*15f60*/  MUFU.EX2 R31, R31 ;  /* 0x0000001f001f7308 */ /* 0x000f260000000800 */
[----:B--2---:R-:W-:-:S02]  /*15f70*/  F2FP.F16.F32.PACK_AB R4, R35, R26 ;  /* 0x0000001a2304723e */ /* 0x004fc400000000ff */
[----:B-1----:R-:W-:Y:S02]  /*15f80*/  F2FP.F16.F32.PACK_AB R5, R29, R34 ;  /* 0x000000221d05723e */ /* 0x002fe400000000ff */
[----:B------:R-:W-:Y:S01]  /*15f90*/  F2FP.F16.F32.PACK_AB R6, R33, R32 ;  /* 0x000000202106723e */ /* 0x000fe200000000ff */
[----:B------:R-:W1:Y:S01]  /*15fa0*/  MUFU.EX2 R30, R30 ;  /* 0x0000001e001e7308 */ /* 0x000e620000000800 */
[----:B----4-:R-:W-:-:S07]  /*15fb0*/  F2FP.F16.F32.PACK_AB R7, R31, R28 ;  /* 0x0000001c1f07723e */ /* 0x010fce00000000ff */
[C---:B------:R-:W-:Y:S01]  /*15fc0*/  HMMA.16816.F32 R96, R4.reuse, R20, R96 ;  /* 0x000000140460723c */ /* 0x040fe20000001860 */
[----:B------:R-:W2:Y:S05]  /*15fd0*/  MUFU.EX2 R20, R65 ;  /* 0x0000004100147308 */ /* 0x000eaa0000000800 */
[----:B-----5:R-:W-:Y:S01]  /*15fe0*/  HMMA.16816.F32 R88, R4, R8, R88 ;  /* 0x000000080458723c */ /* 0x020fe20000001858 */
[----:B------:R-:W-:-:S04]  /*15ff0*/  FADD.FTZ R21, R117, R102 ;  /* 0x0000006675157221 */ /* 0x000fc80000010000 */
[----:B------:R-:W-:Y:S01]  /*16000*/  FADD.FTZ R21, R116, R21 ;  /* 0x0000001574157221 */ /* 0x000fe20000010000 */
[C---:B------:R-:W-:Y:S01]  /*16010*/  HMMA.16816.F32 R84, R4.reuse, R10, R84 ;  /* 0x0000000a0454723c */ /* 0x040fe20000001854 */
[----:B------:R-:W4:Y:S02]  /*16020*/  LDSM.16.MT88.4 R8, [R164+0x9800] ;  /* 0x00980000a408783b */ /* 0x000f240000004200 */
[----:B------:R-:W-:Y:S01]  /*16030*/  FADD.FTZ R120, R120, R21 ;  /* 0x0000001578787221 */ /* 0x000fe20000010000 */
[----:B------:R-:W-:Y:S02]  /*16040*/  FFMA.FTZ R21, R50, UR8, -R51 ;  /* 0x0000000832157c23 */ /* 0x000fe40008010833 */
[----:B------:R-:W-:Y:S01]  /*16050*/  HMMA.16816.F32 R80, R4, R16, R80 ;  /* 0x000000100450723c */ /* 0x000fe20000001850 */
[----:B------:R-:W-:-:S03]  /*16060*/  FADD.FTZ R120, R115, R120 ;  /* 0x0000007873787221 */ /* 0x000fc60000010000 */
[----:B------:R-:W-:Y:S01]  /*16070*/  MUFU.EX2 R21, R21 ;  /* 0x0000001500157308 */ /* 0x000fe20000000800 */
[----:B------:R-:W-:Y:S01]  /*16080*/  FADD.FTZ R139, R139, R120 ;  /* 0x000000788b8b7221 */ /* 0x000fe20000010000 */
[C---:B------:R-:W-:Y:S01]  /*16090*/  HMMA.16816.F32 R92, R4.reuse, R22, R92 ;  /* 0x00000016045c723c */ /* 0x040fe2000000185c */
[----:B------:R-:W-:Y:S02]  /*160a0*/  FADD.FTZ R16, R2, R113 ;  /* 0x0000007102107221 */ /* 0x000fe40000010000 */
[----:B------:R-:W-:Y:S02]  /*160b0*/  FADD.FTZ R139, R132, R139 ;  /* 0x0000008b848b7221 */ /* 0x000fe40000010000 */
[----:B------:R-:W-:Y:S01]  /*160c0*/  FADD.FTZ R141, R141, R16 ;  /* 0x000000108d8d7221 */ /* 0x000fe20000010000 */
[----:B---3--:R-:W-:Y:S01]  /*160d0*/  HMMA.16816.F32 R72, R4, R12, R72 ;  /* 0x0000000c0448723c */ /* 0x008fe20000001848 */
[----:B------:R-:W-:Y:S01]  /*160e0*/  FFMA.FTZ R22, R58, UR8, -R51 ;  /* 0x000000083a167c23 */ /* 0x000fe20008010833 */
[----:B------:R-:W3:Y:S01]  /*160f0*/  MUFU.EX2 R2, R56 ;  /* 0x0000003800027308 */ /* 0x000ee20000000800 */
[----:B------:R-:W-:Y:S01]  /*16100*/  FADD.FTZ R141, R140, R141 ;  /* 0x0000008d8c8d7221 */ /* 0x000fe20000010000 */
[----:B------:R-:W-:-:S02]  /*16110*/  FADD.FTZ R138, R138, R139 ;  /* 0x0000008b8a8a7221 */ /* 0x000fc40000010000 */
[C---:B------:R-:W-:Y:S01]  /*16120*/  HMMA.16816.F32 R76, R4.reuse, R18, R76 ;  /* 0x00000012044c723c */ /* 0x040fe2000000184c */
[----:B------:R-:W-:Y:S01]  /*16130*/  FADD.FTZ R12, R134, R141 ;  /* 0x0000008d860c7221 */ /* 0x000fe20000010000 */
[----:B------:R-:W5:Y:S01]  /*16140*/  LDSM.16.MT88.4 R16, [R162+0x9800] ;  /* 0x00980000a210783b */ /* 0x000f620000004200 */
[----:B------:R-:W-:Y:S01]  /*16150*/  FADD.FTZ R138, R135, R138 ;  /* 0x0000008a878a7221 */ /* 0x000fe20000010000 */
[----:B------:R-:W4:Y:S01]  /*16160*/  MUFU.EX2 R22, R22 ;  /* 0x0000001600167308 */ /* 0x000f220000000800 */
[----:B------:R-:W-:Y:S01]  /*16170*/  FADD.FTZ R12, R133, R12 ;  /* 0x0000000c850c7221 */ /* 0x000fe20000010000 */
[----:B------:R-:W-:Y:S01]  /*16180*/  HMMA.16816.F32 R68, R4, R14, R68 ;  /* 0x0000000e0444723c */ /* 0x000fe20000001844 */
[----:B------:R-:W-:Y:S02]  /*16190*/  FADD.FTZ R191, R191, R138 ;  /* 0x0000008abfbf7221 */ /* 0x000fe40000010000 */
[----:B------:R-:W-:Y:S02]  /*161a0*/  FADD.FTZ R193, R193, R12 ;  /* 0x0000000cc1c17221 */ /* 0x000fe40000010000 */
[----:B------:R-:W5:Y:S01]  /*161b0*/  LDSM.16.MT88.4 R12, [R161+0x9800] ;  /* 0x00980000a10c783b */ /* 0x000f620000004200 */
[----:B------:R-:W-:Y:S01]  /*161c0*/  FADD.FTZ R190, R190, R191 ;  /* 0x000000bfbebe7221 */ /* 0x000fe20000010000 */
[----:B------:R-:W-:Y:S01]  /*161d0*/  FADD.FTZ R192, R192, R193 ;  /* 0x000000c1c0c07221 */ /* 0x000fe20000010000 */
[----:B-1----:R-:W-:-:S02]  /*161e0*/  F2FP.F16.F32.PACK_AB R4, R37, R30 ;  /* 0x0000001e2504723e */ /* 0x002fc400000000ff */
[----:B--2---:R-:W-:Y:S01]  /*161f0*/  F2FP.F16.F32.PACK_AB R6, R189, R20 ;  /* 0x00000014bd06723e */ /* 0x004fe200000000ff */
[----:B------:R-:W-:Y:S01]  /*16200*/  FADD.FTZ R61, R61, R190 ;  /* 0x000000be3d3d7221 */ /* 0x000fe20000010000 */
[----:B---3--:R-:W-:Y:S01]  /*16210*/  F2FP.F16.F32.PACK_AB R7, R21, R2 ;  /* 0x000000021507723e */ /* 0x008fe200000000ff */
[----:B------:R-:W-:Y:S01]  /*16220*/  FADD.FTZ R187, R187, R192 ;  /* 0x000000c0bbbb7221 */ /* 0x000fe20000010000 */
[----:B----4-:R-:W-:Y:S01]  /*16230*/  F2FP.F16.F32.PACK_AB R5, R22, R3 ;  /* 0x000000031605723e */ /* 0x010fe200000000ff */
[----:B------:R-:W-:Y:S02]  /*16240*/  FADD.FTZ R60, R60, R61 ;  /* 0x0000003d3c3c7221 */ /* 0x000fe40000010000 */
[----:B------:R-:W-:Y:S02]  /*16250*/  FADD.FTZ R186, R186, R187 ;  /* 0x000000bbbaba7221 */ /* 0x000fe40000010000 */
[----:B------:R-:W-:Y:S02]  /*16260*/  FADD.FTZ R39, R145, R60 ;  /* 0x0000003c91277221 */ /* 0x000fe40000010000 */
[----:B------:R-:W-:Y:S01]  /*16270*/  FADD.FTZ R23, R151, R186 ;  /* 0x000000ba97177221 */ /* 0x000fe20000010000 */
[----:B------:R-:W-:Y:S01]  /*16280*/  HMMA.16816.F32 R96, R4, R8, R96 ;  /* 0x000000080460723c */ /* 0x000fe20000001860 */
[----:B------:R-:W-:-:S02]  /*16290*/  FADD.FTZ R39, R148, R39 ;  /* 0x0000002794277221 */ /* 0x000fc40000010000 */
[----:B------:R-:W-:-:S03]  /*162a0*/  FADD.FTZ R23, R194, R23 ;  /* 0x00000017c2177221 */ /* 0x000fc60000010000 */
[----:B------:R-:W-:Y:S01]  /*162b0*/  HMMA.16816.F32 R92, R4, R10, R92 ;  /* 0x0000000a045c723c */ /* 0x000fe2000000185c */
[----:B------:R-:W1:Y:S01]  /*162c0*/  LDSM.16.MT88.4 R8, [R160+0x9800] ;  /* 0x00980000a008783b */ /* 0x000e620000004200 */
[----:B------:R-:W-:Y:S01]  /*162d0*/  FADD.FTZ R52, R52, R39 ;  /* 0x0000002734347221 */ /* 0x000fe20000010000 */
[----:B------:R-:W-:-:S03]  /*162e0*/  FADD.FTZ R62, R62, R23 ;  /* 0x000000173e3e7221 */ /* 0x000fc60000010000 */
[----:B------:R-:W-:Y:S01]  /*162f0*/  FADD.FTZ R53, R53, R52 ;  /* 0x0000003435357221 */ /* 0x000fe20000010000 */
[----:B------:R-:W-:Y:S01]  /*16300*/  FADD.FTZ R63, R63, R62 ;  /* 0x0000003e3f3f7221 */ /* 0x000fe20000010000 */
[----:B-----5:R-:W-:Y:S02]  /*16310*/  HMMA.16816.F32 R88, R4, R16, R88 ;  /* 0x000000100458723c */ /* 0x020fe40000001858 */
[----:B------:R-:W-:-:S04]  /*16320*/  FADD.FTZ R44, R44, R53 ;  /* 0x000000352c2c7221 */ /* 0x000fc80000010000 */
[----:B------:R-:W-:Y:S01]  /*16330*/  FADD.FTZ R25, R25, R44 ;  /* 0x0000002c19197221 */ /* 0x000fe20000010000 */
[----:B------:R-:W-:Y:S01]  /*16340*/  FADD.FTZ R16, R40, R63 ;  /* 0x0000003f28107221 */ /* 0x000fe20000010000 */
[----:B------:R-:W-:Y:S02]  /*16350*/  HMMA.16816.F32 R84, R4, R18, R84 ;  /* 0x000000120454723c */ /* 0x000fe40000001854 */
[----:B------:R-:W-:Y:S01]  /*16360*/  FADD.FTZ R24, R24, R25 ;  /* 0x0000001918187221 */ /* 0x000fe20000010000 */
[----:B------:R-:W-:-:S03]  /*16370*/  FADD.FTZ R16, R43, R16 ;  /* 0x000000102b107221 */ /* 0x000fc60000010000 */
[----:B------:R-:W-:Y:S01]  /*16380*/  HMMA.16816.F32 R80, R4, R12, R80 ;  /* 0x0000000c0450723c */ /* 0x000fe20000001850 */
[----:B------:R-:W-:-:S04]  /*16390*/  FADD.FTZ R27, R27, R24 ;  /* 0x000000181b1b7221 */ /* 0x000fc80000010000 */
[----:B------:R-:W-:Y:S01]  /*163a0*/  FADD.FTZ R34, R34, R27 ;  /* 0x0000001b22227221 */ /* 0x000fe20000010000 */
[----:B------:R-:W-:Y:S01]  /*163b0*/  HMMA.16816.F32 R76, R4, R14, R76 ;  /* 0x0000000e044c723c */ /* 0x000fe2000000184c */
[----:B------:R-:W-:Y:S02]  /*163c0*/  FADD.FTZ R13, R41, R16 ;  /* 0x00000010290d7221 */ /* 0x000fe40000010000 */
[----:B------:R-:W-:Y:S02]  /*163d0*/  FADD.FTZ R29, R29, R34 ;  /* 0x000000221d1d7221 */ /* 0x000fe40000010000 */
[----:B------:R-:W-:-:S04]  /*163e0*/  FADD.FTZ R13, R42, R13 ;  /* 0x0000000d2a0d7221 */ /* 0x000fc80000010000 */
[----:B------:R-:W-:-:S04]  /*163f0*/  FADD.FTZ R26, R26, R13 ;  /* 0x0000000d1a1a7221 */ /* 0x000fc80000010000 */
[----:B------:R-:W-:Y:S01]  /*16400*/  FADD.FTZ R35, R35, R26 ;  /* 0x0000001a23237221 */ /* 0x000fe20000010000 */
[----:B-1----:R-:W-:Y:S03]  /*16410*/  HMMA.16816.F32 R72, R4, R8, R72 ;  /* 0x000000080448723c */ /* 0x002fe60000001848 */
        /* <DEDUP_REMOVED lines=15> */
.L_x_7096:
        /* <DEDUP_REMOVED lines=12> */
.L_x_7108:
        /* <DEDUP_REMOVED lines=21> */
[-C--:B------:R-:W-:Y:S02]  /*16720*/  LOP3.LUT R3, R3, R8.reuse, RZ, 0x3c, !PT ;  /* 0x0000000803037212 */ /* 0x080fe400078e3cff */
[----:B------:R-:W-:Y:S02]  /*16730*/  ISETP.GE.AND P3, PT, R17, RZ, PT ;  /* 0x000000ff1100720c */ /* 0x000fe40003f66270 */
[----:B------:R-:W-:Y:S02]  /*16740*/  ISETP.GE.AND P6, PT, R3, RZ, PT ;  /* 0x000000ff0300720c */ /* 0x000fe40003fc6270 */
[----:B------:R-:W-:Y:S01]  /*16750*/  LOP3.LUT R17, RZ, R8, RZ, 0x33, !PT ;  /* 0x00000008ff117212 */ /* 0x000fe200078e33ff */
        /* <DEDUP_REMOVED lines=19> */
[----:B------:R-:W-:Y:S07]  /*16890*/  ISETP.NE.AND P1, PT, R8, RZ, PT ;  /* 0x000000ff0800720c */ /* 0x000fee0003f25270 */
[----:B------:R-:W5:Y:S02]  /*168a0*/  LDC.64 R2, c[0x0][0x238] ;  /* 0x00008e00ff027b82 */ /* 0x000f640000000a00 */
        /* <DEDUP_REMOVED lines=11> */
[----:B------:R-:W2:Y:S02]  /*16960*/  LDG.E R9, desc[UR6][R20.64] ;  /* 0x0000000614097981 */ /* 0x000ea4000c1e1900 */
[----:B------:R-:W-:Y:S02]  /*16970*/  IMAD R17, R17, R8, -0x80 ;  /* 0xffffff8011117424 */ /* 0x000fe400078e0208 */
[----:B------:R-:W2:Y:S03]  /*16980*/  LDG.E R14, desc[UR6][R18.64] ;  /* 0x00000006120e7981 */ /* 0x000ea6000c1e1900 */
[----:B------:R-:W-:Y:S05]  /*16990*/  SHF.R.S32.HI R15, RZ, 0x1f, R17 ;  /* 0x0000001fff0f7819 */ /* 0x000fea0000011411 */
[-C--:B----4-:R-:W-:Y:S04]  /*169a0*/  IMAD R8, R15, R6.reuse, RZ ;  /* 0x000000060f087224 */ /* 0x090fe800078e02ff */
[C---:B------:R-:W-:Y:S01]  /*169b0*/  IMAD R8, R17.reuse, R7, R8 ;  /* 0x0000000711087224 */ /* 0x040fe200078e0208 */
        /* <DEDUP_REMOVED lines=8> */
.L_x_7105:
        /* <DEDUP_REMOVED lines=80> */
[----:B------:R-:W4:Y:S08]  /*16f40*/  LDSM.16.M88.4 R112, [R169+0x2800] ;  /* 0x00280000a970783b */ /* 0x000f300000000200 */
[----:B------:R-:W3:Y:S08]  /*16f50*/  LDSM.16.M88.4 R116, [R169+0x3000] ;  /* 0x00300000a974783b */ /* 0x000ef00000000200 */
[----:B------:R-:W5:Y:S08]  /*16f60*/  LDSM.16.M88.4 R120, [R169+0x3800] ;  /* 0x00380000a978783b */ /* 0x000f700000000200 */
[----:B------:R-:W5:Y:S01]  /*16f70*/  LDSM.16.M88.4 R124, [R169+0x4000] ;  /* 0x00400000a97c783b */ /* 0x000f620000000200 */
[C---:B-1----:R-:W-:Y:S07]  /*16f80*/  HMMA.16816.F32 R4, R104.reuse, R108, RZ ;  /* 0x0000006c6804723c */ /* 0x042fee00000018ff */
[----:B------:R-:W1:Y:S01]  /*16f90*/  LDSM.16.M88.4 R128, [R169+0x4800] ;  /* 0x00480000a980783b */ /* 0x000e620000000200 */
[C---:B--2---:R-:W-:Y:S07]  /*16fa0*/  HMMA.16816.F32 R8, R104.reuse, R110, RZ ;  /* 0x0000006e6808723c */ /* 0x044fee00000018ff */
[----:B------:R-:W2:Y:S01]  /*16fb0*/  LDSM.16.M88.4 R132, [R169+0x5000] ;  /* 0x00500000a984783b */ /* 0x000ea20000000200 */
[C---:B----4-:R-:W-:Y:S07]  /*16fc0*/  HMMA.16816.F32 R12, R104.reuse, R112, RZ ;  /* 0x00000070680c723c */ /* 0x050fee00000018ff */
[----:B------:R-:W4:Y:S01]  /*16fd0*/  LDSM.16.M88.4 R64, [R169+0x5800] ;  /* 0x00580000a940783b */ /* 0x000f220000000200 */
[C---:B------:R-:W-:Y:S06]  /*16fe0*/  HMMA.16816.F32 R16, R104.reuse, R114, RZ ;  /* 0x000000726810723c */ /* 0x040fec00000018ff */
[C---:B---3--:R-:W-:Y:S01]  /*16ff0*/  HMMA.16816.F32 R20, R104.reuse, R116, RZ ;  /* 0x000000746814723c */ /* 0x048fe200000018ff */
[----:B------:R-:W0:Y:S08]  /*17000*/  LDGDEPBAR ;  /* 0x00000000000079af */ /* 0x000e300000000000 */
[----:B------:R-:W-:Y:S01]  /*17010*/  LDSM.16.M88.4 R136, [R168] ;  /* 0x00000000a888783b */ /* 0x000fe20000000200 */
[C---:B------:R-:W-:Y:S06]  /*17020*/  HMMA.16816.F32 R24, R104.reuse, R118, RZ ;  /* 0x000000766818723c */ /* 0x040fec00000018ff */
[C---:B-----5:R-:W-:Y:S01]  /*17030*/  HMMA.16816.F32 R28, R104.reuse, R120, RZ ;  /* 0x00000078681c723c */ /* 0x060fe200000018ff */
[----:B------:R-:W3:Y:S05]  /*17040*/  LDSM.16.M88.4 R140, [R163+0x2000] ;  /* 0x00200000a38c783b */ /* 0x000eea0000000200 */
[C---:B------:R-:W-:Y:S03]  /*17050*/  HMMA.16816.F32 R32, R104.reuse, R122, RZ ;  /* 0x0000007a6820723c */ /* 0x040fe600000018ff */
[----:B------:R-:W5:Y:S03]  /*17060*/  LDSM.16.M88.4 R144, [R163+0x2800] ;  /* 0x00280000a390783b */ /* 0x000f660000000200 */
[C---:B------:R-:W-:Y:S05]  /*17070*/  HMMA.16816.F32 R36, R104.reuse, R124, RZ ;  /* 0x0000007c6824723c */ /* 0x040fea00000018ff */
[----:B------:R-:W5:Y:S01]  /*17080*/  LDSM.16.M88.4 R148, [R163+0x3000] ;  /* 0x00300000a394783b */ /* 0x000f620000000200 */
[C---:B------:R-:W-:Y:S06]  /*17090*/  HMMA.16816.F32 R40, R104.reuse, R126, RZ ;  /* 0x0000007e6828723c */ /* 0x040fec00000018ff */
[C---:B-1----:R-:W-:Y:S01]  /*170a0*/  HMMA.16816.F32 R44, R104.reuse, R128, RZ ;  /* 0x00000080682c723c */ /* 0x042fe200000018ff */
[----:B------:R-:W-:Y:S05]  /*170b0*/  LDSM.16.M88.4 R108, [R163+0x4000] ;  /* 0x00400000a36c783b */ /* 0x000fea0000000200 */
[C---:B------:R-:W-:Y:S03]  /*170c0*/  HMMA.16816.F32 R48, R104.reuse, R130, RZ ;  /* 0x000000826830723c */ /* 0x040fe600000018ff */
[----:B------:R-:W-:Y:S03]  /*170d0*/  LDSM.16.M88.4 R112, [R163+0x4800] ;  /* 0x00480000a370783b */ /* 0x000fe60000000200 */
[C---:B--2---:R-:W-:Y:S05]  /*170e0*/  HMMA.16816.F32 R52, R104.reuse, R132, RZ ;  /* 0x000000846834723c */ /* 0x044fea00000018ff */
[----:B------:R-:W-:Y:S01]  /*170f0*/  LDSM.16.M88.4 R116, [R163+0x5000] ;  /* 0x00500000a374783b */ /* 0x000fe20000000200 */
[C---:B------:R-:W-:Y:S06]  /*17100*/  HMMA.16816.F32 R56, R104.reuse, R134, RZ ;  /* 0x000000866838723c */ /* 0x040fec00000018ff */
[C---:B----4-:R-:W-:Y:S01]  /*17110*/  HMMA.16816.F32 R60, R104.reuse, R64, RZ ;  /* 0x00000040683c723c */ /* 0x050fe200000018ff */
[----:B------:R-:W-:Y:S05]  /*17120*/  LDSM.16.M88.4 R120, [R156] ;  /* 0x000000009c78783b */ /* 0x000fea0000000200 */
[----:B------:R-:W-:Y:S03]  /*17130*/  HMMA.16816.F32 R64, R104, R66, RZ ;  /* 0x000000426840723c */ /* 0x000fe600000018ff */
[----:B------:R-:W1:Y:S03]  /*17140*/  LDSM.16.M88.4 R104, [R163+0x3800] ;  /* 0x00380000a368783b */ /* 0x000e660000000200 */
[C---:B---3--:R-:W-:Y:S06]  /*17150*/  HMMA.16816.F32 R4, R136.reuse, R140, R4 ;  /* 0x0000008c8804723c */ /* 0x048fec0000001804 */
[C---:B------:R-:W-:Y:S06]  /*17160*/  HMMA.16816.F32 R8, R136.reuse, R142, R8 ;  /* 0x0000008e8808723c */ /* 0x040fec0000001808 */
[C---:B-----5:R-:W-:Y:S06]  /*17170*/  HMMA.16816.F32 R12, R136.reuse, R144, R12 ;  /* 0x00000090880c723c */ /* 0x060fec000000180c */
[C---:B------:R-:W-:Y:S06]  /*17180*/  HMMA.16816.F32 R16, R136.reuse, R146, R16 ;  /* 0x000000928810723c */ /* 0x040fec0000001810 */
        /* <DEDUP_REMOVED lines=16> */
[----:B------:R-:W1:Y:S06]  /*17290*/  LDSM.16.M88.4 R104, [R158] ;  /* 0x000000009e68783b */ /* 0x000e6c0000000200 */
[----:B------:R-:W-:Y:S04]  /*172a0*/  MOV R136, R2 ;  /* 0x0000000200887202 */ /* 0x000fe80000000f00 */
[----:B------:R-:W-:Y:S01]  /*172b0*/  MOV R137, R3 ;  /* 0x0000000300897202 */ /* 0x000fe20000000f00 */
        /* <DEDUP_REMOVED lines=22> */
[----:B------:R-:W-:Y:S06]  /*17420*/  HMMA.16816.F32 R64, R108, R114, R64 ;  /* 0x000000726c40723c */ /* 0x000fec0000001840 */
[C---:B---3--:R-:W-:Y:S06]  /*17430*/  HMMA.16816.F32 R4, R116.reuse, R120, R4 ;  /* 0x000000787404723c */ /* 0x048fec0000001804 */
[C---:B------:R-:W-:Y:S06]  /*17440*/  HMMA.16816.F32 R8, R116.reuse, R122, R8 ;  /* 0x0000007a7408723c */ /* 0x040fec0000001808 */
[C---:B-1----:R-:W-:Y:S06]  /*17450*/  HMMA.16816.F32 R12, R116.reuse, R104, R12 ;  /* 0x00000068740c723c */ /* 0x042fec000000180c */
[C---:B------:R-:W-:Y:S06]  /*17460*/  HMMA.16816.F32 R16, R116.reuse, R106, R16 ;  /* 0x0000006a7410723c */ /* 0x040fec0000001810 */
[----:B------:R-:W-:Y:S01]  /*17470*/  FMUL.FTZ R139, R4, UR5 ;  /* 0x00000005048b7c20 */ /* 0x000fe20008410000 */
[----:B------:R-:W-:Y:S01]  /*17480*/  FMUL.FTZ R141, R5, UR5 ;  /* 0x00000005058d7c20 */ /* 0x000fe20008410000 */
[----:B------:R-:W-:Y:S03]  /*17490*/  FMUL.FTZ R143, R6, UR5 ;  /* 0x00000005068f7c20 */ /* 0x000fe60008410000 */
[----:B------:R-:W-:Y:S01]  /*174a0*/  FMUL.FTZ R145, R7, UR5 ;  /* 0x0000000507917c20 */ /* 0x000fe20008410000 */
[----:B------:R-:W1:Y:S01]  /*174b0*/  MUFU.TANH R139, R139 ;  /* 0x0000008b008b7308 */ /* 0x000e620000002400 */
[----:B------:R-:W2:Y:S01]  /*174c0*/  LDSM.16.M88.4 R4, [R152+0x1000] ;  /* 0x001000009804783b */ /* 0x000ea20000000200 */
        /* <DEDUP_REMOVED lines=12> */
[----:B------:R-:W-:Y:S04]  /*17590*/  FMUL.FTZ R18, R18, UR5 ;  /* 0x0000000512127c20 */ /* 0x000fe80008410000 */
[----:B------:R-:W4:Y:S10]  /*175a0*/  MUFU.TANH R149, R9 ;  /* 0x0000000900957308 */ /* 0x000f340000002400 */
[----:B------:R-:W1:Y:S10]  /*175b0*/  MUFU.TANH R151, R10 ;  /* 0x0000000a00977308 */ /* 0x000e740000002400 */
        /* <DEDUP_REMOVED lines=56> */
[----:B------:R-:W4:Y:S01]  /*17940*/  MUFU.TANH R226, R22 ;  /* 0x0000001600e27308 */ /* 0x000f220000002400 */
        /* <DEDUP_REMOVED lines=26> */
[----:B-----5:R-:W-:Y:S01]  /*17af0*/  FMUL.FTZ R4, R62, UR5 ;  /* 0x000000053e047c20 */ /* 0x020fe20008410000 */
        /* <DEDUP_REMOVED lines=42> */
[----:B------:R-:W1:Y:S01]  /*17da0*/  MUFU.TANH R36, R36 ;  /* 0x0000002400247308 */ /* 0x000e620000002400 */
[----:B--234-:R-:W-:Y:S05]  /*17db0*/  @!P1 BRA `(.L_x_7106) ;  /* 0x0000000800709947 */ /* 0x01cfea0003800000 */
[----:B-1----:R-:W1:Y:S01]  /*17dc0*/  LDC R4, c[0x0][0x248] ;  /* 0x00009200ff047b82 */ /* 0x002e620000000800 */
        /* <DEDUP_REMOVED lines=15> */
[-C--:B------:R-:W-:Y:S02]  /*17ec0*/  LOP3.LUT R23, R23, R6.reuse, RZ, 0x3c, !PT ;  /* 0x0000000617177212 */ /* 0x080fe400078e3cff */
[----:B------:R-:W-:Y:S02]  /*17ed0*/  ISETP.GE.AND P3, PT, R25, RZ, PT ;  /* 0x000000ff1900720c */ /* 0x000fe40003f66270 */
[----:B------:R-:W-:Y:S02]  /*17ee0*/  ISETP.GE.AND P6, PT, R23, RZ, PT ;  /* 0x000000ff1700720c */ /* 0x000fe40003fc6270 */
[----:B------:R-:W-:Y:S03]  /*17ef0*/  LOP3.LUT R25, RZ, R6, RZ, 0x33, !PT ;  /* 0x00000006ff197212 */ /* 0x000fe600078e33ff */
        /* <DEDUP_REMOVED lines=20> */
[----:B------:R-:W1:Y:S01]  /*18040*/  LDC R12, c[0x0][0x24c] ;  /* 0x00009300ff0c7b82 */ /* 0x000e620000000800 */
[----:B------:R-:W-:Y:S02]  /*18050*/  ISETP.NE.AND P1, PT, R6, RZ, PT ;  /* 0x000000ff0600720c */ /* 0x000fe40003f25270 */
[----:B------:R-:W-:Y:S08]  /*18060*/  ISETP.GE.U32.AND P5, PT, R14, R2, PT ;  /* 0x000000020e00720c */ /* 0x000ff00003fa6070 */
[----:B------:R-:W-:Y:S05]  /*18070*/  @P4 VIADD R16, R16, 0x1 ;  /* 0x0000000110104836 */ /* 0x000fea0000000000 */
        /* <DEDUP_REMOVED lines=16> */
[C---:B-1----:R-:W-:Y:S02]  /*18180*/  IMAD R27, R25.reuse, R12, R23 ;  /* 0x0000000c191b7224 */ /* 0x042fe400078e0217 */
[----:B------:R-:W-:Y:S04]  /*18190*/  IMAD.WIDE.U32 R22, R25, R4, RZ ;  /* 0x0000000419167225 */ /* 0x000fe800078e00ff */
[----:B------:R-:W-:Y:S01]  /*181a0*/  IMAD.IADD R23, R23, 0x1, R27 ;  /* 0x0000000117177824 */ /* 0x000fe200078e021b */
[----:B----4-:R-:W-:Y:S04]  /*181b0*/  IADD3 R21, -R21, R14, RZ ;  /* 0x0000000e15157210 */ /* 0x010fe80007ffe1ff */
[----:B------:R-:W-:Y:S01]  /*181c0*/  SHF.R.S32.HI R25, RZ, 0x1f, R21 ;  /* 0x0000001fff197819 */ /* 0x000fe20000011415 */
[-C--:B-----5:R-:W-:Y:S04]  /*181d0*/  IMAD.WIDE.U32 R22, R21, R2.reuse, R22 ;  /* 0x0000000215167225 */ /* 0x0a0fe800078e0016 */
[----:B------:R-:W-:Y:S04]  /*181e0*/  IMAD R6, R25, R2, RZ ;  /* 0x0000000219067224 */ /* 0x000fe800078e02ff */
[----:B------:R-:W-:Y:S05]  /*181f0*/  IMAD R6, R21, R3, R6 ;  /* 0x0000000315067224 */ /* 0x000fea00078e0206 */
[----:B------:R-:W-:Y:S07]  /*18200*/  IADD3 R23, R23, R6, RZ ;  /* 0x0000000617177210 */ /* 0x000fee0007ffe0ff */
.L_x_7107:
[----:B------:R4:W-:Y:S01]  /*18210*/  @P0 STS.128 [R180+0x2000], RZ ;  /* 0x002000ffb4000388 */ /* 0x0009e20000000c00 */
[----:B------:R-:W-:Y:S01]  /*18220*/  LEA R34, P2, R22, R182, 0x1 ;  /* 0x000000b616227211 */ /* 0x000fe200078408ff */
[----:B------:R-:W1:Y:S01]  /*18230*/  @!P0 LDC R21, c[0x0][0x24c] ;  /* 0x00009300ff158b82 */ /* 0x000e620000000800 */
        /* <DEDUP_REMOVED lines=15> */
[----:B------:R-:W-:Y:S01]  /*18330*/  @!P0 IMAD.MOV.U32 R26, RZ, RZ, R22 ;  /* 0x000000ffff1a8224 */ /* 0x000fe200078e0016 */
[-C--:B------:R-:W-:Y:S01]  /*18340*/  @!P0 LEA R32, P1, R12, R182.reuse, 0x1 ;  /* 0x000000b60c208211 */ /* 0x080fe200078208ff */
[--C-:B------:R-:W-:Y:S01]  /*18350*/  @!P0 IMAD.MOV.U32 R29, RZ, RZ, R23.reuse ;  /* 0x000000ffff1d8224 */ /* 0x100fe200078e0017 */
        /* <DEDUP_REMOVED lines=30> */
[----:B-1----:R-:W-:Y:S01]  /*18540*/  @!P0 LEA.HI.X R21, R4, R23, R21, 0x6, P1 ;  /* 0x0000001704158211 */ /* 0x002fe200008f3415 */
[----:B---3--:R-:W-:Y:S01]  /*18550*/  @!P0 IMAD R31, R2, 0x70, RZ ;  /* 0x00000070021f8824 */ /* 0x008fe200078e02ff */
[-C--:B------:R-:W-:Y:S01]  /*18560*/  @!P0 LEA R22, P1, R10, R182.reuse, 0x1 ;  /* 0x000000b60a168211 */ /* 0x080fe200078208ff */
[----:B------:R-:W-:Y:S01]  /*18570*/  @!P0 IMAD.IADD R3, R3, 0x1, R27 ;  /* 0x0000000103038824 */ /* 0x000fe200078e021b */
[-C--:B------:R-:W-:Y:S01]  /*18580*/  @!P0 LEA R2, P2, R26, R182.reuse, 0x1 ;  /* 0x000000b61a028211 */ /* 0x080fe200078408ff */
[----:B------:R-:W-:Y:S01]  /*18590*/  @!P0 IMAD.WIDE.U32 R24, R4, 0x70, R24 ;  /* 0x0000007004188825 */ /* 0x000fe200078e0018 */
[-C--:B------:R-:W-:Y:S02]  /*185a0*/  @!P0 LEA.HI.X R23, R10, R181.reuse, R21, 0x1, P1 ;  /* 0x000000b50a178211 */ /* 0x080fe400008f0c15 */
[-C--:B------:R-:W-:Y:S01]  /*185b0*/  @!P0 LEA.HI.X R3, R26, R181.reuse, R3, 0x1, P2 ;  /* 0x000000b51a038211 */ /* 0x080fe200010f0c03 */
[----:B-----5:R-:W-:Y:S01]  /*185c0*/  @!P0 IMAD R21, R6, 0x50, RZ ;  /* 0x0000005006158824 */ /* 0x020fe200078e02ff */
[C---:B------:R-:W-:Y:S01]  /*185d0*/  @!P0 LEA R30, P1, R24.reuse, R182, 0x1 ;  /* 0x000000b6181e8211 */ /* 0x040fe200078208ff */
[----:B------:R-:W-:Y:S01]  /*185e0*/  @!PT LDS RZ, [RZ] ;  /* 0x00000000fffff984 */ /* 0x000fe20000000800 */
[----:B------:R-:W-:Y:S01]  /*185f0*/  @!PT LDS RZ, [RZ] ;  /* 0x00000000fffff984 */ /* 0x000fe20000000800 */
[----:B------:R-:W-:Y:S01]  /*18600*/  @!PT LDS RZ, [RZ] ;  /* 0x00000000fffff984 */ /* 0x000fe20000000800 */
[----:B------:R2:W-:Y:S01]  /*18610*/  @!P0 LDGSTS.E.BYPASS.LTC128B.128 [R180+0x4000], desc[UR6][R22.64] ;  /* 0x0400000016b48fae */ /* 0x0005e2000b901d46 */
[----:B------:R-:W-:Y:S02]  /*18620*/  @!P0 IMAD.IADD R31, R31, 0x1, R25 ;  /* 0x000000011f1f8824 */ /* 0x000fe400078e0219 */
[----:B------:R-:W-:Y:S01]  /*18630*/  @!P0 IMAD.IADD R21, R21, 0x1, R29 ;  /* 0x0000000115158824 */ /* 0x000fe200078e021d */
[----:B------:R2:W-:Y:S01]  /*18640*/  @P0 STS.128 [R180+0x4800], RZ ;  /* 0x004800ffb4000388 */ /* 0x0005e20000000c00 */
[----:B------:R-:W-:Y:S01]  /*18650*/  IMAD.MOV.U32 R182, RZ, RZ, R34 ;  /* 0x000000ffffb67224 */ /* 0x000fe200078e0022 */
[-C--:B------:R-:W-:Y:S02]  /*18660*/  @!P0 LEA.HI.X R31, R24, R181.reuse, R31, 0x1, P1 ;  /* 0x000000b5181f8211 */ /* 0x080fe400008f0c1f */
[----:B------:R-:W-:Y:S01]  /*18670*/  @!P0 LEA.HI.X R21, R28, R181, R21, 0x1, P3 ;  /* 0x000000b51c158211 */ /* 0x000fe200018f0c15 */
[----:B------:R-:W-:Y:S04]  /*18680*/  IMAD.MOV.U32 R181, RZ, RZ, R35 ;  /* 0x000000ffffb57224 */ /* 0x000fe800078e0023 */
        /* <DEDUP_REMOVED lines=15> */
.L_x_7106:
[----:B------:R-:W-:Y:S01]  /*18780*/  IADD3 R60, R183, -0x1, RZ ;  /* 0xffffffffb73c7810 */ /* 0x000fe20007ffe0ff */
[----:B-12---:R-:W-:Y:S03]  /*18790*/  LDSM.16.MT88.4 R28, [R161+0x6000] ;  /* 0x00600000a11c783b */ /* 0x006fe60000004200 */
[----:B------:R-:W-:Y:S04]  /*187a0*/  LEA R2, R60, R185, 0x7 ;  /* 0x000000b93c027211 */ /* 0x000fe800078e38ff */
[C---:B------:R-:W-:Y:S01]  /*187b0*/  IADD3 R4, R2.reuse, 0x1, RZ ;  /* 0x0000000102047810 */ /* 0x040fe20007ffe0ff */
[----:B------:R-:W-:Y:S01]  /*187c0*/  LDSM.16.MT88.4 R44, [R160+0x6000] ;  /* 0x00600000a02c783b */ /* 0x000fe20000004200 */
[----:B------:R-:W-:Y:S02]  /*187d0*/  I2FP.F32.S32 R3, R2 ;  /* 0x0000000200037245 */ /* 0x000fe40000201400 */
[----:B------:R-:W-:Y:S02]  /*187e0*/  I2FP.F32.S32 R4, R4 ;  /* 0x0000000400047245 */ /* 0x000fe40000201400 */
[----:B------:R-:W-:Y:S01]  /*187f0*/  IADD3 R32, R2, 0x19, RZ ;  /* 0x0000001902207810 */ /* 0x000fe20007ffe0ff */
[CC--:B------:R-:W-:Y:S01]  /*18800*/  FFMA.FTZ R143, R0.reuse, R3.reuse, R143 ;  /* 0x00000003008f7223 */ /* 0x0c0fe2000001008f */
[C---:B------:R-:W-:Y:S01]  /*18810*/  FFMA.FTZ R139, R0.reuse, R3, R139 ;  /* 0x00000003008b7223 */ /* 0x040fe2000001008b */
[CC--:B------:R-:W-:Y:S01]  /*18820*/  FFMA.FTZ R145, R0.reuse, R4.reuse, R145 ;  /* 0x0000000400917223 */ /* 0x0c0fe20000010091 */
[----:B------:R-:W-:Y:S01]  /*18830*/  FFMA.FTZ R141, R0, R4, R141 ;  /* 0x00000004008d7223 */ /* 0x000fe2000001008d */
[C---:B------:R-:W-:Y:S01]  /*18840*/  IADD3 R4, R2.reuse, 0x10, RZ ;  /* 0x0000001002047810 */ /* 0x040fe20007ffe0ff */
[----:B------:R-:W-:Y:S01]  /*18850*/  LDSM.16.MT88.4 R48, [R164+0x6800] ;  /* 0x00680000a430783b */ /* 0x000fe20000004200 */
[----:B------:R-:W-:Y:S02]  /*18860*/  IADD3 R3, R2, 0x28, RZ ;  /* 0x0000002802037810 */ /* 0x000fe40007ffe0ff */
[----:B------:R-:W-:Y:S02]  /*18870*/  I2FP.F32.S32 R4, R4 ;  /* 0x0000000400047245 */ /* 0x000fe40000201400 */
[----:B------:R-:W-:Y:S02]  /*18880*/  I2FP.F32.S32 R3, R3 ;  /* 0x0000000300037245 */ /* 0x000fe40000201400 */
[----:B------:R-:W-:Y:S01]  /*18890*/  I2FP.F32.S32 R32, R32 ;  /* 0x0000002000207245 */ /* 0x000fe20000201400 */
[CC--:B------:R-:W-:Y:S01]  /*188a0*/  FFMA.FTZ R195, R0.reuse, R4.reuse, R195 ;  /* 0x0000000400c37223 */ /* 0x0c0fe200000100c3 */
[C---:B------:R-:W-:Y:S01]  /*188b0*/  FFMA.FTZ R193, R0.reuse, R4, R193 ;  /* 0x0000000400c17223 */ /* 0x040fe200000100c1 */
[CC--:B------:R-:W-:Y:S01]  /*188c0*/  FFMA.FTZ R222, R0.reuse, R3.reuse, R222 ;  /* 0x0000000300de7223 */ /* 0x0c0fe200000100de */
[----:B------:R-:W-:Y:S01]  /*188d0*/  FFMA.FTZ R214, R0, R3, R214 ;  /* 0x0000000300d67223 */ /* 0x000fe200000100d6 */
[----:B------:R-:W-:Y:S01]  /*188e0*/  IADD3 R4, R2, 0x21, RZ ;  /* 0x0000002102047810 */ /* 0x000fe20007ffe0ff */
[-C--:B------:R-:W-:Y:S01]  /*188f0*/  FFMA.FTZ R26, R0, R32.reuse, R19 ;  /* 0x00000020001a7223 */ /* 0x080fe20000010013 */
[----:B------:R-:W-:Y:S01]  /*18900*/  IADD3 R3, R2, 0x31, RZ ;  /* 0x0000003102037810 */ /* 0x000fe20007ffe0ff */
[----:B------:R-:W-:Y:S01]  /*18910*/  FFMA.FTZ R32, R0, R32, R17 ;  /* 0x0000002000207223 */ /* 0x000fe20000010011 */
[C---:B------:R-:W-:Y:S01]  /*18920*/  IADD3 R6, R2.reuse, 0x9, RZ ;  /* 0x0000000902067810 */ /* 0x040fe20007ffe0ff */
[----:B------:R-:W-:Y:S01]  /*18930*/  LDSM.16.MT88.4 R52, [R162+0x6800] ;  /* 0x00680000a234783b */ /* 0x000fe20000004200 */
[----:B------:R-:W-:Y:S02]  /*18940*/  I2FP.F32.S32 R17, R4 ;  /* 0x0000000400117245 */ /* 0x000fe40000201400 */
[----:B------:R-:W-:Y:S02]  /*18950*/  I2FP.F32.S32 R3, R3 ;  /* 0x0000000300037245 */ /* 0x000fe40000201400 */
[----:B------:R-:W-:Y:S01]  /*18960*/  IADD3 R8, R2, 0x8, RZ ;  /* 0x0000000802087810 */ /* 0x000fe20007ffe0ff */
[----:B------:R-:W-:Y:S01]  /*18970*/  FFMA.FTZ R224, R0, R17, R224 ;  /* 0x0000001100e07223 */ /* 0x000fe200000100e0 */
[----:B------:R-:W-:Y:S01]  /*18980*/  IADD3 R4, R2, 0x40, RZ ;  /* 0x0000004002047810 */ /* 0x000fe20007ffe0ff */
[C---:B------:R-:W-:Y:S01]  /*18990*/  FFMA.FTZ R208, R0.reuse, R3, R208 ;  /* 0x0000000300d07223 */ /* 0x040fe200000100d0 */
[----:B------:R-:W-:Y:S01]  /*189a0*/  I2FP.F32.S32 R6, R6 ;  /* 0x0000000600067245 */ /* 0x000fe20000201400 */
[C---:B------:R-:W-:Y:S01]  /*189b0*/  FFMA.FTZ R216, R0.reuse, R17, R216 ;  /* 0x0000001100d87223 */ /* 0x040fe200000100d8 */
[----:B------:R-:W-:Y:S01]  /*189c0*/  I2FP.F32.S32 R8, R8 ;  /* 0x0000000800087245 */ /* 0x000fe20000201400 */
[----:B------:R-:W-:Y:S01]  /*189d0*/  FFMA.FTZ R200, R0, R3, R200 ;  /* 0x0000000300c87223 */ /* 0x000fe200000100c8 */
[----:B------:R-:W-:Y:S01]  /*189e0*/  IADD3 R17, R2, 0x38, RZ ;  /* 0x0000003802117810 */ /* 0x000fe20007ffe0ff */
[C---:B------:R-:W-:Y:S01]  /*189f0*/  FFMA.FTZ R191, R0.reuse, R6, R191 ;  /* 0x0000000600bf7223 */ /* 0x040fe200000100bf */
[----:B------:R-:W-:Y:S01]  /*18a00*/  I2FP.F32.S32 R3, R4 ;  /* 0x0000000400037245 */ /* 0x000fe20000201400 */
[----:B------:R-:W-:Y:S01]  /*18a10*/  FFMA.FTZ R149, R0, R6, R149 ;  /* 0x0000000600957223 */ /* 0x000fe20000010095 */
[----:B------:R-:W-:Y:S01]  /*18a20*/  IADD3 R24, R2, 0x11, RZ ;  /* 0x0000001102187810 */ /* 0x000fe20007ffe0ff */
[CC--:B------:R-:W-:Y:S01]  /*18a30*/  FFMA.FTZ R151, R0.reuse, R8.reuse, R151 ;  /* 0x0000000800977223 */ /* 0x0c0fe20000010097 */
[----:B------:R-:W-:Y:S01]  /*18a40*/  FMNMX.FTZ R4, R143, R103, !PT ;  /* 0x000000678f047209 */ /* 0x000fe20007810000 */
[C---:B------:R-:W-:Y:S01]  /*18a50*/  FFMA.FTZ R147, R0.reuse, R8, R147 ;  /* 0x0000000800937223 */ /* 0x040fe20000010093 */
[----:B------:R-:W-:Y:S01]  /*18a60*/  FMNMX.FTZ R6, R139, R102, !PT ;  /* 0x000000668b067209 */ /* 0x000fe20007810000 */
[C---:B------:R-:W-:Y:S01]  /*18a70*/  FFMA.FTZ R194, R0.reuse, R3, R194 ;  /* 0x0000000300c27223 */ /* 0x040fe200000100c2 */
[----:B------:R-:W-:Y:S01]  /*18a80*/  I2FP.F32.S32 R17, R17 ;  /* 0x0000001100117245 */ /* 0x000fe20000201400 */
[C---:B------:R-:W-:Y:S01]  /*18a90*/  FFMA.FTZ R148, R0.reuse, R3, R148 ;  /* 0x0000000300947223 */ /* 0x040fe20000010094 */
[----:B------:R-:W-:Y:S02]  /*18aa0*/  I2FP.F32.S32 R24, R24 ;  /* 0x0000001800187245 */ /* 0x000fe40000201400 */
[----:B------:R-:W-:Y:S01]  /*18ab0*/  FMNMX.FTZ R4, R145, R4, !PT ;  /* 0x0000000491047209 */ /* 0x000fe20007810000 */
[CC--:B------:R-:W-:Y:S01]  /*18ac0*/  FFMA.FTZ R206, R0.reuse, R17.reuse, R206 ;  /* 0x0000001100ce7223 */ /* 0x0c0fe200000100ce */
[----:B------:R-:W-:Y:S01]  /*18ad0*/  FMNMX.FTZ R6, R141, R6, !PT ;  /* 0x000000068d067209 */ /* 0x000fe20007810000 */
[C---:B------:R-:W-:Y:S01]  /*18ae0*/  FFMA.FTZ R198, R0.reuse, R17, R198 ;  /* 0x0000001100c67223 */ /* 0x040fe200000100c6 */
[----:B------:R-:W-:Y:S01]  /*18af0*/  FMNMX.FTZ R4, R151, R4, !PT ;  /* 0x0000000497047209 */ /* 0x000fe20007810000 */
[-C--:B------:R-:W-:Y:S01]  /*18b00*/  FFMA.FTZ R15, R0, R24.reuse, R15 ;  /* 0x00000018000f7223 */ /* 0x080fe2000001000f */
[----:B------:R-:W-:Y:S01]  /*18b10*/  IADD3 R17, R2, 0x41, RZ ;  /* 0x0000004102117810 */ /* 0x000fe20007ffe0ff */
[----:B------:R-:W-:Y:S01]  /*18b20*/  FFMA.FTZ R24, R0, R24, R13 ;  /* 0x0000001800187223 */ /* 0x000fe2000001000d */
[C---:B------:R-:W-:Y:S02]  /*18b30*/  IADD3 R34, R2.reuse, 0x18, RZ ;  /* 0x0000001802227810 */ /* 0x040fe40007ffe0ff */
[C---:B------:R-:W-:Y:S02]  /*18b40*/  IADD3 R13, R2.reuse, 0x20, RZ ;  /* 0x00000020020d7810 */ /* 0x040fe40007ffe0ff */
[----:B------:R-:W-:Y:S02]  /*18b50*/  FMNMX.FTZ R6, R147, R6, !PT ;  /* 0x0000000693067209 */ /* 0x000fe40007810000 */
[----:B------:R-:W-:Y:S02]  /*18b60*/  FMNMX.FTZ R4, R191, R4, !PT ;  /* 0x00000004bf047209 */ /* 0x000fe40007810000 */
[----:B------:R-:W-:Y:S02]  /*18b70*/  IADD3 R19, R2, 0x30, RZ ;  /* 0x0000003002137810 */ /* 0x000fe40007ffe0ff */
[----:B------:R-:W-:Y:S02]  /*18b80*/  I2FP.F32.S32 R17, R17 ;  /* 0x0000001100117245 */ /* 0x000fe40000201400 */
[----:B------:R-:W-:Y:S02]  /*18b90*/  I2FP.F32.S32 R34, R34 ;  /* 0x0000002200227245 */ /* 0x000fe40000201400 */
[----:B------:R-:W-:Y:S01]  /*18ba0*/  FMNMX.FTZ R6, R149, R6, !PT ;  /* 0x0000000695067209 */ /* 0x000fe20007810000 */
[C---:B------:R-:W-:Y:S01]  /*18bb0*/  FFMA.FTZ R192, R0.reuse, R17, R192 ;  /* 0x0000001100c07223 */ /* 0x040fe200000100c0 */
[----:B------:R-:W-:Y:S01]  /*18bc0*/  I2FP.F32.S32 R13, R13 ;  /* 0x0000000d000d7245 */ /* 0x000fe20000201400 */
[C---:B------:R-:W-:Y:S01]  /*18bd0*/  FFMA.FTZ R146, R0.reuse, R17, R146 ;  /* 0x0000001100927223 */ /* 0x040fe20000010092 */
[----:B------:R-:W-:Y:S01]  /*18be0*/  FMNMX.FTZ R4, R195, R4, !PT ;  /* 0x00000004c3047209 */ /* 0x000fe20007810000 */
[C---:B------:R-:W-:Y:S01]  /*18bf0*/  FFMA.FTZ R199, R0.reuse, R34, R199 ;  /* 0x0000002200c77223 */ /* 0x040fe200000100c7 */
[----:B------:R-:W-:Y:S01]  /*18c00*/  I2FP.F32.S32 R19, R19 ;  /* 0x0000001300137245 */ /* 0x000fe20000201400 */
[CC--:B------:R-:W-:Y:S01]  /*18c10*/  FFMA.FTZ R226, R0.reuse, R13.reuse, R226 ;  /* 0x0000000d00e27223 */ /* 0x0c0fe200000100e2 */
[----:B------:R-:W-:Y:S01]  /*18c20*/  FMNMX.FTZ R17, R193, R6, !PT ;  /* 0x00000006c1117209 */ /* 0x000fe20007810000 */
[C---:B------:R-:W-:Y:S01]  /*18c30*/  FFMA.FTZ R218, R0.reuse, R13, R218 ;  /* 0x0000000d00da7223 */ /* 0x040fe200000100da */
        /* <DEDUP_REMOVED lines=13> */
[----:B------:R-:W-:Y:S02]  /*18d10*/  IADD3 R13, R2, 0x39, RZ ;  /* 0x00000039020d7810 */ /* 0x000fe40007ffe0ff */
        /* <DEDUP_REMOVED lines=25> */
[----:B------:R-:W-:Y:S02]  /*18eb0*/  IADD3 R3, R2, 0x49, RZ ;  /* 0x0000004902037810 */ /* 0x000fe40007ffe0ff */
[----:B------:R-:W-:Y:S02]  /*18ec0*/  FMNMX.FTZ R17, R204, R17, !PT ;  /* 0x00000011cc117209 */ /* 0x000fe40007810000 */
[----:B------:R-:W-:Y:S02]  /*18ed0*/  IADD3 R13, R2, 0x60, RZ ;  /* 0x00000060020d7810 */ /* 0x000fe40007ffe0ff */
[----:B------:R-:W-:Y:S02]  /*18ee0*/  FMNMX.FTZ R19, R196, R19, !PT ;  /* 0x00000013c4137209 */ /* 0x000fe40007810000 */
[----:B------:R-:W-:Y:S02]  /*18ef0*/  I2FP.F32.S32 R3, R3 ;  /* 0x0000000300037245 */ /* 0x000fe40000201400 */
[----:B------:R-:W-:Y:S02]  /*18f00*/  FMNMX.FTZ R17, R194, R17, !PT ;  /* 0x00000011c2117209 */ /* 0x000fe40007810000 */
[----:B------:R-:W-:Y:S01]  /*18f10*/  I2FP.F32.S32 R13, R13 ;  /* 0x0000000d000d7245 */ /* 0x000fe20000201400 */
[-C--:B------:R-:W-:Y:S01]  /*18f20*/  FFMA.FTZ R150, R0, R3.reuse, R150 ;  /* 0x0000000300967223 */ /* 0x080fe20000010096 */
[----:B------:R-:W-:Y:S01]  /*18f30*/  IADD3 R21, R2, 0x50, RZ ;  /* 0x0000005002157810 */ /* 0x000fe20007ffe0ff */
[----:B------:R-:W-:Y:S01]  /*18f40*/  FFMA.FTZ R142, R0, R3, R142 ;  /* 0x00000003008e7223 */ /* 0x000fe2000001008e */
        /* <DEDUP_REMOVED lines=16> */
[----:B------:R-:W-:Y:S02]  /*19050*/  IADD3 R19, R2, 0x68, RZ ;  /* 0x0000006802137810 */ /* 0x000fe40007ffe0ff */
        /* <DEDUP_REMOVED lines=11> */
[----:B------:R-:W-:Y:S01]  /*19110*/  IADD3 R5, R2, 0x69, RZ ;  /* 0x0000006902057810 */ /* 0x000fe20007ffe0ff */
[----:B------:R-:W-:Y:S01]  /*19120*/  FFMA.FTZ R112, R0, R19, R112 ;  /* 0x0000001300707223 */ /* 0x000fe20000010070 */
[----:B------:R-:W-:Y:S01]  /*19130*/  FMNMX.FTZ R13, R128, R13, !PT ;  /* 0x0000000d800d7209 */ /* 0x000fe20007810000 */
[----:B------:R-:W-:Y:S01]  /*19140*/  FFMA.FTZ R120, R0, R3, R120 ;  /* 0x0000000300787223 */ /* 0x000fe20000010078 */
[----:B------:R-:W-:Y:S01]  /*19150*/  FMNMX.FTZ R7, R134, R17, !PT ;  /* 0x0000001186077209 */ /* 0x000fe20007810000 */
[----:B------:R-:W-:Y:S01]  /*19160*/  FFMA.FTZ R114, R0, R3, R114 ;  /* 0x0000000300727223 */ /* 0x000fe20000010072 */
[----:B------:R-:W-:Y:S01]  /*19170*/  I2FP.F32.S32 R5, R5 ;  /* 0x0000000500057245 */ /* 0x000fe20000201400 */
[----:B------:R-:W-:Y:S01]  /*19180*/  LDSM.16.MT88.4 R16, [R164+0x6000] ;  /* 0x00600000a410783b */ /* 0x000fe20000004200 */
[----:B------:R-:W-:Y:S02]  /*19190*/  IADD3 R3, R2, 0x70, RZ ;  /* 0x0000007002037810 */ /* 0x000fe40007ffe0ff */
[----:B------:R-:W-:Y:S01]  /*191a0*/  FMNMX.FTZ R13, R126, R13, !PT ;  /* 0x0000000d7e0d7209 */ /* 0x000fe20007810000 */
[----:B------:R-:W-:Y:S01]  /*191b0*/  FFMA.FTZ R56, R0, R5, R56 ;  /* 0x0000000500387223 */ /* 0x000fe20000010038 */
[----:B------:R-:W-:Y:S01]  /*191c0*/  FMNMX.FTZ R7, R132, R7, !PT ;  /* 0x0000000784077209 */ /* 0x000fe20007810000 */
[----:B------:R-:W-:Y:S01]  /*191d0*/  FFMA.FTZ R108, R0, R5, R108 ;  /* 0x00000005006c7223 */ /* 0x000fe2000001006c */
[----:B------:R-:W-:Y:S01]  /*191e0*/  I2FP.F32.S32 R3, R3 ;  /* 0x0000000300037245 */ /* 0x000fe20000201400 */
[----:B------:R-:W-:Y:S01]  /*191f0*/  LDSM.16.MT88.4 R20, [R162+0x6000] ;  /* 0x00600000a214783b */ /* 0x000fe20000004200 */
        /* <DEDUP_REMOVED lines=74> */
[----:B------:R-:W-:Y:S01]  /*196a0*/  FFMA.FTZ R76, R34, UR4, -R63 ;  /* 0x00000004224c7c23 */ /* 0x000fe2000801083f */
[C---:B------:R-:W-:Y:S01]  /*196b0*/  FMUL.FTZ R34, R39.reuse, R70 ;  /* 0x0000004627227220 */ /* 0x040fe20000410000 */
[C---:B------:R-:W-:Y:S01]  /*196c0*/  FMUL.FTZ R35, R39.reuse, R71 ;  /* 0x0000004727237220 */ /* 0x040fe20000410000 */
[----:B------:R-:W-:Y:S01]  /*196d0*/  FMUL.FTZ R32, R38, R68 ;  /* 0x0000004426207220 */ /* 0x000fe20000410000 */
[----:B------:R-:W-:Y:S03]  /*196e0*/  FFMA.FTZ R125, R120, UR4, -R65 ;  /* 0x00000004787d7c23 */ /* 0x000fe60008010841 */
[----:B------:R-:W-:Y:S01]  /*196f0*/  MUFU.EX2 R103, R103 ;  /* 0x0000006700677308 */ /* 0x000fe20000000800 */
[----:B------:R-:W-:Y:S01]  /*19700*/  FFMA.FTZ R120, R58, UR4, -R63 ;  /* 0x000000043a787c23 */ /* 0x000fe2000801083f */
[C---:B------:R-:W-:Y:S01]  /*19710*/  FMUL.FTZ R6, R39.reuse, R98 ;  /* 0x0000006227067220 */ /* 0x040fe20000410000 */
[----:B------:R-:W-:Y:S01]  /*19720*/  FMUL.FTZ R7, R39, R99 ;  /* 0x0000006327077220 */ /* 0x000fe20000410000 */
[--C-:B------:R-:W-:Y:S01]  /*19730*/  FFMA.FTZ R25, R15, UR4, -R65.reuse ;  /* 0x000000040f197c23 */ /* 0x100fe20008010841 */
[C---:B------:R-:W-:Y:S01]  /*19740*/  FMUL.FTZ R14, R39.reuse, R90 ;  /* 0x0000005a270e7220 */ /* 0x040fe20000410000 */
[----:B------:R-:W-:Y:S01]  /*19750*/  FMUL.FTZ R15, R39, R91 ;  /* 0x0000005b270f7220 */ /* 0x000fe20000410000 */
[--C-:B------:R-:W-:Y:S03]  /*19760*/  FFMA.FTZ R27, R26, UR4, -R65.reuse ;  /* 0x000000041a1b7c23 */ /* 0x100fe60008010841 */
[----:B------:R-:W2:Y:S01]  /*19770*/  MUFU.EX2 R102, R102 ;  /* 0x0000006600667308 */ /* 0x000ea20000000800 */
[----:B-1----:R-:W-:Y:S01]  /*19780*/  F2FP.F16.F32.PACK_AB R41, R107, R118 ;  /* 0x000000766b29723e */ /* 0x002fe200000000ff */
[----:B------:R-:W-:Y:S01]  /*19790*/  FMUL.FTZ R26, R39, R78 ;  /* 0x0000004e271a7220 */ /* 0x000fe20000410000 */
[--C-:B------:R-:W-:Y:S01]  /*197a0*/  FFMA.FTZ R89, R199, UR4, -R65.reuse ;  /* 0x00000004c7597c23 */ /* 0x100fe20008010841 */
[--C-:B------:R-:W-:Y:S01]  /*197b0*/  FFMA.FTZ R71, R226, UR4, -R65.reuse ;  /* 0x00000004e2477c23 */ /* 0x100fe20008010841 */
[--C-:B------:R-:W-:Y:S01]  /*197c0*/  FFMA.FTZ R68, R224, UR4, -R65.reuse ;  /* 0x00000004e0447c23 */ /* 0x100fe20008010841 */
[----:B------:R-:W-:Y:S01]  /*197d0*/  FFMA.FTZ R70, R220, UR4, -R65 ;  /* 0x00000004dc467c23 */ /* 0x000fe20008010841 */
[----:B------:R-:W-:Y:S03]  /*197e0*/  FFMA.FTZ R90, R202, UR4, -R63 ;  /* 0x00000004ca5a7c23 */ /* 0x000fe6000801083f */
        /* <DEDUP_REMOVED lines=10> */
[----:B------:R-:W-:Y:S01]  /*19890*/  FFMA.FTZ R132, R132, UR4, -R65 ;  /* 0x0000000484847c23 */ /* 0x000fe20008010841 */
[--C-:B------:R-:W-:Y:S01]  /*198a0*/  FFMA.FTZ R121, R130, UR4, -R63.reuse ;  /* 0x0000000482797c23 */ /* 0x100fe2000801083f */
[--C-:B------:R-:W-:Y:S01]  /*198b0*/  FFMA.FTZ R128, R128, UR4, -R63.reuse ;  /* 0x0000000480807c23 */ /* 0x100fe2000801083f */
[--C-:B------:R-:W-:Y:S01]  /*198c0*/  FFMA.FTZ R123, R126, UR4, -R63.reuse ;  /* 0x000000047e7b7c23 */ /* 0x100fe2000801083f */
[----:B------:R-:W-:Y:S01]  /*198d0*/  FFMA.FTZ R124, R124, UR4, -R63 ;  /* 0x000000047c7c7c23 */ /* 0x000fe2000801083f */
[--C-:B------:R-:W-:Y:S03]  /*198e0*/  FFMA.FTZ R122, R122, UR4, -R65.reuse ;  /* 0x000000047a7a7c23 */ /* 0x100fe60008010841 */
[----:B------:R-:W-:Y:S01]  /*198f0*/  MUFU.EX2 R110, R110 ;  /* 0x0000006e006e7308 */ /* 0x000fe20000000800 */
[----:B------:R-:W-:Y:S01]  /*19900*/  FFMA.FTZ R116, R116, UR4, -R65 ;  /* 0x0000000474747c23 */ /* 0x000fe20008010841 */
[--C-:B------:R-:W-:Y:S01]  /*19910*/  FFMA.FTZ R129, R114, UR4, -R63.reuse ;  /* 0x0000000472817c23 */ /* 0x100fe2000801083f */
[--C-:B------:R-:W-:Y:S01]  /*19920*/  FFMA.FTZ R112, R112, UR4, -R63.reuse ;  /* 0x0000000470707c23 */ /* 0x100fe2000801083f */
[----:B------:R-:W-:Y:S01]  /*19930*/  FFMA.FTZ R108, R108, UR4, -R63 ;  /* 0x000000046c6c7c23 */ /* 0x000fe2000801083f */
[----:B------:R-:W-:Y:S01]  /*19940*/  FFMA.FTZ R106, R106, UR4, -R65 ;  /* 0x000000046a6a7c23 */ /* 0x000fe20008010841 */
[--C-:B------:R-:W-:Y:S01]  /*19950*/  FFMA.FTZ R97, R200, UR4, -R63.reuse ;  /* 0x00000004c8617c23 */ /* 0x100fe2000801083f */
[----:B------:R-:W-:Y:S03]  /*19960*/  FFMA.FTZ R88, R196, UR4, -R63 ;  /* 0x00000004c4587c23 */ /* 0x000fe6000801083f */
[----:B------:R-:W2:Y:S01]  /*19970*/  MUFU.EX2 R67, R67 ;  /* 0x0000004300437308 */ /* 0x000ea20000000800 */
[----:B-1----:R-:W-:Y:S01]  /*19980*/  F2FP.F16.F32.PACK_AB R40, R105, R109 ;  /* 0x0000006d6928723e */ /* 0x002fe200000000ff */
[----:B------:R-:W-:Y:S01]  /*19990*/  FFMA.FTZ R109, R38, R189, R109 ;  /* 0x000000bd266d7223 */ /* 0x000fe2000001006d */
[--C-:B------:R-:W-:Y:S01]  /*199a0*/  FFMA.FTZ R115, R148, UR4, -R63.reuse ;  /* 0x0000000494737c23 */ /* 0x100fe2000801083f */
[--C-:B------:R-:W-:Y:S01]  /*199b0*/  FFMA.FTZ R98, R146, UR4, -R63.reuse ;  /* 0x0000000492627c23 */ /* 0x100fe2000801083f */
[--C-:B------:R-:W-:Y:S01]  /*199c0*/  FFMA.FTZ R113, R144, UR4, -R63.reuse ;  /* 0x0000000490717c23 */ /* 0x100fe2000801083f */
[----:B------:R-:W-:Y:S01]  /*199d0*/  FFMA.FTZ R142, R142, UR4, -R63 ;  /* 0x000000048e8e7c23 */ /* 0x000fe2000801083f */
[----:B------:R-:W-:Y:S03]  /*199e0*/  FFMA.FTZ R118, R39, R188, R118 ;  /* 0x000000bc27767223 */ /* 0x000fe60000010076 */
[----:B------:R1:W-:Y:S01]  /*199f0*/  MUFU.EX2 R91, R25 ;  /* 0x00000019005b7308 */ /* 0x0003e20000000800 */
[----:B------:R-:W-:Y:S01]  /*19a00*/  FADD.FTZ R109, R105, R109 ;  /* 0x0000006d696d7221 */ /* 0x000fe20000010000 */
[----:B------:R-:W-:Y:S01]  /*19a10*/  ISETP.GT.AND P0, PT, R183, 0x1, PT ;  /* 0x00000001b700780c */ /* 0x000fe20003f04270 */
[----:B------:R-:W-:Y:S01]  /*19a20*/  FADD.FTZ R118, R107, R118 ;  /* 0x000000766b767221 */ /* 0x000fe20000010000 */
[----:B------:R-:W-:Y:S06]  /*19a30*/  MOV R183, R60 ;  /* 0x0000003c00b77202 */ /* 0x000fec0000000f00 */
[----:B------:R3:W-:Y:S01]  /*19a40*/  MUFU.EX2 R78, R33 ;  /* 0x00000021004e7308 */ /* 0x0007e20000000800 */
[C---:B--2---:R-:W-:Y:S01]  /*19a50*/  F2FP.F16.F32.PACK_AB R42, R67.reuse, R110 ;  /* 0x0000006e432a723e */ /* 0x044fe200000000ff */
[----:B------:R-:W-:Y:S04]  /*19a60*/  FADD.FTZ R110, R110, R109 ;  /* 0x0000006d6e6e7221 */ /* 0x000fe80000010000 */
[----:B------:R-:W-:Y:S01]  /*19a70*/  FADD.FTZ R110, R67, R110 ;  /* 0x0000006e436e7221 */ /* 0x000fe20000010000 */
[----:B------:R-:W-:Y:S03]  /*19a80*/  FFMA.FTZ R67, R37, UR4, -R65 ;  /* 0x0000000425437c23 */ /* 0x000fe60008010841 */
[----:B------:R-:W2:Y:S01]  /*19a90*/  MUFU.EX2 R92, R195 ;  /* 0x000000c3005c7308 */ /* 0x000ea20000000800 */
        /* <DEDUP_REMOVED lines=8> */
[----:B------:R1:W-:Y:S01]  /*19b20*/  MUFU.EX2 R84, R27 ;  /* 0x0000001b00547308 */ /* 0x0003e20000000800 */
[C---:B------:R-:W-:Y:S03]  /*19b30*/  HMMA.16816.F32 R12, R40.reuse, R20, R12 ;  /* 0x00000014280c723c */ /* 0x040fe6000000180c */
[----:B------:R-:W-:Y:S01]  /*19b40*/  FFMA.FTZ R85, R193, UR4, -R63 ;  /* 0x00000004c1557c23 */ /* 0x000fe2000801083f */
[----:B---3--:R-:W-:Y:S01]  /*19b50*/  FMUL.FTZ R33, R38, R69 ;  /* 0x0000004526217220 */ /* 0x008fe20000410000 */
[----:B------:R-:W-:Y:S01]  /*19b60*/  FFMA.FTZ R69, R222, UR4, -R65 ;  /* 0x00000004de457c23 */ /* 0x000fe20008010841 */
[C---:B------:R-:W-:Y:S03]  /*19b70*/  HMMA.16816.F32 R16, R40.reuse, R22, R16 ;  /* 0x000000162810723c */ /* 0x040fe60000001810 */
[----:B------:R-:W-:Y:S02]  /*19b80*/  MUFU.EX2 R76, R76 ;  /* 0x0000004c004c7308 */ /* 0x000fe40000000800 */
[C---:B------:R-:W-:Y:S01]  /*19b90*/  FMUL.FTZ R20, R38.reuse, R80 ;  /* 0x0000005026147220 */ /* 0x040fe20000410000 */
[----:B------:R-:W-:Y:S01]  /*19ba0*/  FMUL.FTZ R21, R38, R81 ;  /* 0x0000005126157220 */ /* 0x000fe20000410000 */
[C---:B------:R-:W-:Y:S01]  /*19bb0*/  FMUL.FTZ R22, R39.reuse, R82 ;  /* 0x0000005227167220 */ /* 0x040fe20000410000 */
[C---:B------:R-:W-:Y:S05]  /*19bc0*/  FMUL.FTZ R23, R39.reuse, R83 ;  /* 0x0000005327177220 */ /* 0x040fea0000410000 */
[----:B------:R-:W3:Y:S01]  /*19bd0*/  MUFU.EX2 R85, R85 ;  /* 0x0000005500557308 */ /* 0x000ee20000000800 */
[C---:B-1----:R-:W-:Y:S01]  /*19be0*/  FMUL.FTZ R27, R39.reuse, R79 ;  /* 0x0000004f271b7220 */ /* 0x042fe20000410000 */
[----:B------:R-:W-:Y:S01]  /*19bf0*/  FFMA.FTZ R77, R212, UR4, -R63 ;  /* 0x00000004d44d7c23 */ /* 0x000fe2000801083f */
[--C-:B------:R-:W-:Y:S01]  /*19c00*/  FFMA.FTZ R79, R210, UR4, -R65.reuse ;  /* 0x00000004d24f7c23 */ /* 0x100fe20008010841 */
[--C-:B------:R-:W-:Y:S01]  /*19c10*/  FFMA.FTZ R82, R208, UR4, -R65.reuse ;  /* 0x00000004d0527c23 */ /* 0x100fe20008010841 */
        /* <DEDUP_REMOVED lines=9> */
[C---:B------:R-:W-:Y:S01]  /*19cb0*/  FMUL.FTZ R30, R39.reuse, R74 ;  /* 0x0000004a271e7220 */ /* 0x040fe20000410000 */
[----:B------:R-:W-:Y:S01]  /*19cc0*/  FMUL.FTZ R31, R39, R75 ;  /* 0x0000004b271f7220 */ /* 0x000fe20000410000 */
[----:B------:R-:W-:Y:S03]  /*19cd0*/  FADD.FTZ R39, R103, R118 ;  /* 0x0000007667277221 */ /* 0x000fe60000010000 */
[----:B------:R1:W4:Y:S01]  /*19ce0*/  MUFU.EX2 R73, R57 ;  /* 0x0000003900497308 */ /* 0x0003220000000800 */
[--C-:B------:R-:W-:Y:S01]  /*19cf0*/  FFMA.FTZ R75, R218, UR4, -R63.reuse ;  /* 0x00000004da4b7c23 */ /* 0x100fe2000801083f */
[--C-:B------:R-:W-:Y:S01]  /*19d00*/  FFMA.FTZ R74, R216, UR4, -R63.reuse ;  /* 0x00000004d84a7c23 */ /* 0x100fe2000801083f */
[C---:B------:R-:W-:Y:S03]  /*19d10*/  HMMA.16816.F32 R28, R40.reuse, R44, R28 ;  /* 0x0000002c281c723c */ /* 0x040fe6000000181c */
[----:B------:R-:W-:Y:S01]  /*19d20*/  FFMA.FTZ R72, R214, UR4, -R63 ;  /* 0x00000004d6487c23 */ /* 0x000fe2000801083f */
[----:B------:R-:W-:Y:S03]  /*19d30*/  FADD.FTZ R39, R102, R39 ;  /* 0x0000002766277221 */ /* 0x000fe60000010000 */
[----:B------:R-:W-:Y:S01]  /*19d40*/  MUFU.EX2 R69, R69 ;  /* 0x0000004500457308 */ /* 0x000fe20000000800 */
[----:B------:R-:W-:Y:S01]  /*19d50*/  HMMA.16816.F32 R32, R40, R46, R32 ;  /* 0x0000002e2820723c */ /* 0x000fe20000001820 */
[----:B------:R-:W5:Y:S02]  /*19d60*/  LDSM.16.MT88.4 R44, [R161+0x6800] ;  /* 0x00680000a12c783b */ /* 0x000f640000004200 */
[----:B--2---:R-:W-:Y:S01]  /*19d70*/  FADD.FTZ R38, R92, R39 ;  /* 0x000000275c267221 */ /* 0x004fe20000010000 */
[--C-:B------:R-:W-:Y:S05]  /*19d80*/  FFMA.FTZ R102, R104, UR4, -R65.reuse ;  /* 0x0000000468667c23 */ /* 0x100fea0008010841 */
[----:B------:R-:W2:Y:S02]  /*19d90*/  MUFU.EX2 R70, R70 ;  /* 0x0000004600467308 */ /* 0x000ea40000000800 */
[C---:B------:R-:W-:Y:S01]  /*19da0*/  F2FP.F16.F32.PACK_AB R41, R91.reuse, R92 ;  /* 0x0000005c5b29723e */ /* 0x040fe200000000ff */
[----:B-1----:R-:W-:Y:S01]  /*19db0*/  LDSM.16.MT88.4 R56, [R161+0x8800] ;  /* 0x00880000a138783b */ /* 0x002fe20000004200 */
[----:B---3--:R-:W-:Y:S01]  /*19dc0*/  F2FP.F16.F32.PACK_AB R40, R78, R85 ;  /* 0x000000554e28723e */ /* 0x008fe200000000ff */
[----:B------:R-:W-:Y:S01]  /*19dd0*/  FADD.FTZ R38, R91, R38 ;  /* 0x000000265b267221 */ /* 0x000fe20000010000 */
[----:B----4-:R-:W-:Y:S01]  /*19de0*/  F2FP.F16.F32.PACK_AB R42, R73, R76 ;  /* 0x0000004c492a723e */ /* 0x010fe200000000ff */
[----:B------:R-:W-:Y:S03]  /*19df0*/  FFMA.FTZ R65, R36, UR4, -R65 ;  /* 0x0000000424417c23 */ /* 0x000fe60008010841 */
[----:B------:R-:W-:Y:S01]  /*19e00*/  MUFU.EX2 R75, R75 ;  /* 0x0000004b004b7308 */ /* 0x000fe20000000800 */
[C---:B------:R-:W-:Y:S01]  /*19e10*/  F2FP.F16.F32.PACK_AB R43, R84.reuse, R89 ;  /* 0x00000059542b723e */ /* 0x040fe200000000ff */
[----:B------:R-:W-:Y:S01]  /*19e20*/  LDSM.16.MT88.4 R92, [R164+0x9800] ;  /* 0x00980000a45c783b */ /* 0x000fe20000004200 */
[----:B------:R-:W-:Y:S01]  /*19e30*/  FADD.FTZ R89, R89, R38 ;  /* 0x0000002659597221 */ /* 0x000fe20000010000 */
[----:B------:R-:W-:Y:S03]  /*19e40*/  FADD.FTZ R85, R85, R110 ;  /* 0x0000006e55557221 */ /* 0x000fe60000010000 */
[----:B------:R-:W-:Y:S03]  /*19e50*/  FADD.FTZ R84, R84, R89 ;  /* 0x0000005954547221 */ /* 0x000fe60000010000 */
[----:B------:R-:W1:Y:S01]  /*19e60*/  MUFU.EX2 R74, R74 ;  /* 0x0000004a004a7308 */ /* 0x000e620000000800 */
[C---:B------:R-:W-:Y:S03]  /*19e70*/  HMMA.16816.F32 R4, R40.reuse, R48, R4 ;  /* 0x000000302804723c */ /* 0x040fe60000001804 */
[----:B------:R-:W-:Y:S03]  /*19e80*/  FADD.FTZ R85, R78, R85 ;  /* 0x000000554e557221 */ /* 0x000fe60000010000 */
[C---:B------:R-:W-:Y:S03]  /*19e90*/  HMMA.16816.F32 R8, R40.reuse, R50, R8 ;  /* 0x000000322808723c */ /* 0x040fe60000001808 */
[----:B------:R-:W-:Y:S01]  /*19ea0*/  MUFU.EX2 R72, R72 ;  /* 0x0000004800487308 */ /* 0x000fe20000000800 */
[----:B------:R-:W3:Y:S02]  /*19eb0*/  LDSM.16.MT88.4 R48, [R160+0x6800] ;  /* 0x00680000a030783b */ /* 0x000ee40000004200 */
[C---:B------:R-:W-:Y:S07]  /*19ec0*/  HMMA.16816.F32 R12, R40.reuse, R52, R12 ;  /* 0x00000034280c723c */ /* 0x040fee000000180c */
[----:B------:R-:W4:Y:S01]  /*19ed0*/  MUFU.EX2 R77, R77 ;  /* 0x0000004d004d7308 */ /* 0x000f220000000800 */
[C---:B------:R-:W-:Y:S01]  /*19ee0*/  HMMA.16816.F32 R16, R40.reuse, R54, R16 ;  /* 0x000000362810723c */ /* 0x040fe20000001810 */
[----:B------:R-:W4:Y:S08]  /*19ef0*/  LDSM.16.MT88.4 R52, [R164+0x7000] ;  /* 0x00700000a434783b */ /* 0x000f300000004200 */
[----:B------:R-:W-:Y:S01]  /*19f00*/  MUFU.EX2 R79, R79 ;  /* 0x0000004f004f7308 */ /* 0x000fe20000000800 */
[C---:B-----5:R-:W-:Y:S06]  /*19f10*/  HMMA.16816.F32 R20, R40.reuse, R44, R20 ;  /* 0x0000002c2814723c */ /* 0x060fec0000001814 */
[C---:B------:R-:W-:Y:S03]  /*19f20*/  HMMA.16816.F32 R24, R40.reuse, R46, R24 ;  /* 0x0000002e2818723c */ /* 0x040fe60000001818 */
[----:B------:R-:W5:Y:S01]  /*19f30*/  MUFU.EX2 R82, R82 ;  /* 0x0000005200527308 */ /* 0x000f620000000800 */
[----:B------:R-:W5:Y:S09]  /*19f40*/  LDSM.16.MT88.4 R44, [R162+0x7000] ;  /* 0x00700000a22c783b */ /* 0x000f720000004200 */
[----:B------:R-:W-:Y:S10]  /*19f50*/  MUFU.EX2 R81, R81 ;  /* 0x0000005100517308 */ /* 0x000ff40000000800 */
[----:B------:R-:W-:Y:S01]  /*19f60*/  MUFU.EX2 R90, R90 ;  /* 0x0000005a005a7308 */ /* 0x000fe20000000800 */
[C---:B---3--:R-:W-:Y:S06]  /*19f70*/  HMMA.16816.F32 R28, R40.reuse, R48, R28 ;  /* 0x00000030281c723c */ /* 0x048fec000000181c */
[----:B------:R-:W-:Y:S03]  /*19f80*/  HMMA.16816.F32 R32, R40, R50, R32 ;  /* 0x000000322820723c */ /* 0x000fe60000001820 */
[----:B------:R-:W3:Y:S01]  /*19f90*/  MUFU.EX2 R80, R80 ;  /* 0x0000005000507308 */ /* 0x000ee20000000800 */
[----:B------:R-:W3:Y:S03]  /*19fa0*/  LDSM.16.MT88.4 R48, [R161+0x7000] ;  /* 0x00700000a130783b */ /* 0x000ee60000004200 */
[----:B------:R-:W-:Y:S01]  /*19fb0*/  F2FP.F16.F32.PACK_AB R41, R68, R71 ;  /* 0x000000474429723e */ /* 0x000fe200000000ff */
[----:B------:R-:W-:Y:S05]  /*19fc0*/  FADD.FTZ R71, R71, R84 ;  /* 0x0000005447477221 */ /* 0x000fea0000010000 */
[----:B------:R-:W3:Y:S01]  /*19fd0*/  MUFU.EX2 R97, R97 ;  /* 0x0000006100617308 */ /* 0x000ee20000000800 */
[----:B--2---:R-:W-:Y:S01]  /*19fe0*/  F2FP.F16.F32.PACK_AB R43, R70, R69 ;  /* 0x00000045462b723e */ /* 0x004fe200000000ff */
[----:B------:R-:W-:Y:S01]  /*19ff0*/  FADD.FTZ R68, R68, R71 ;  /* 0x0000004744447221 */ /* 0x000fe20000010000 */
[----:B-1----:R-:W-:Y:S02]  /*1a000*/  F2FP.F16.F32.PACK_AB R40, R74, R75 ;  /* 0x0000004b4a28723e */ /* 0x002fe400000000ff */
[----:B----4-:R-:W-:Y:S01]  /*1a010*/  F2FP.F16.F32.PACK_AB R42, R77, R72 ;  /* 0x000000484d2a723e */ /* 0x010fe200000000ff */
[----:B------:R-:W-:Y:S04]  /*1a020*/  FADD.FTZ R69, R69, R68 ;  /* 0x0000004445457221 */ /* 0x000fe80000010000 */
[----:B------:R-:W-:Y:S01]  /*1a030*/  MUFU.EX2 R117, R117 ;  /* 0x0000007500757308 */ /* 0x000fe20000000800 */
[----:B------:R-:W-:Y:S01]  /*1a040*/  FADD.FTZ R70, R70, R69 ;  /* 0x0000004546467221 */ /* 0x000fe20000010000 */
[C---:B------:R-:W-:Y:S08]  /*1a050*/  HMMA.16816.F32 R4, R40.reuse, R52, R4 ;  /* 0x000000342804723c */ /* 0x040ff00000001804 */
[----:B------:R-:W-:Y:S01]  /*1a060*/  MUFU.EX2 R138, R138 ;  /* 0x0000008a008a7308 */ /* 0x000fe20000000800 */
[C---:B------:R-:W-:Y:S01]  /*1a070*/  HMMA.16816.F32 R8, R40.reuse, R54, R8 ;  /* 0x000000362808723c */ /* 0x040fe20000001808 */
[----:B------:R-:W1:Y:S08]  /*1a080*/  LDSM.16.MT88.4 R52, [R160+0x7000] ;  /* 0x00700000a034783b */ /* 0x000e700000004200 */
[----:B------:R-:W-:Y:S01]  /*1a090*/  MUFU.EX2 R119, R119 ;  /* 0x0000007700777308 */ /* 0x000fe20000000800 */
[C---:B-----5:R-:W-:Y:S06]  /*1a0a0*/  HMMA.16816.F32 R12, R40.reuse, R44, R12 ;  /* 0x0000002c280c723c */ /* 0x060fec000000180c */
[C---:B------:R-:W-:Y:S01]  /*1a0b0*/  HMMA.16816.F32 R16, R40.reuse, R46, R16 ;  /* 0x0000002e2810723c */ /* 0x040fe20000001810 */
[----:B------:R-:W2:Y:S02]  /*1a0c0*/  LDSM.16.MT88.4 R44, [R164+0x7800] ;  /* 0x00780000a42c783b */ /* 0x000ea40000004200 */
[----:B------:R-:W-:Y:S03]  /*1a0d0*/  MUFU.EX2 R132, R132 ;  /* 0x0000008400847308 */ /* 0x000fe60000000800 */
[C---:B---3--:R-:W-:Y:S07]  /*1a0e0*/  HMMA.16816.F32 R20, R40.reuse, R48, R20 ;  /* 0x000000302814723c */ /* 0x048fee0000001814 */
[----:B------:R-:W-:Y:S01]  /*1a0f0*/  MUFU.EX2 R121, R121 ;  /* 0x0000007900797308 */ /* 0x000fe20000000800 */
[C---:B------:R-:W-:Y:S01]  /*1a100*/  HMMA.16816.F32 R24, R40.reuse, R50, R24 ;  /* 0x000000322818723c */ /* 0x040fe20000001818 */
[----:B------:R-:W3:Y:S08]  /*1a110*/  LDSM.16.MT88.4 R48, [R162+0x7800] ;  /* 0x00780000a230783b */ /* 0x000ef00000004200 */
[----:B------:R-:W-:Y:S10]  /*1a120*/  MUFU.EX2 R83, R83 ;  /* 0x0000005300537308 */ /* 0x000ff40000000800 */
[----:B------:R-:W4:Y:S01]  /*1a130*/  MUFU.EX2 R88, R88 ;  /* 0x0000005800587308 */ /* 0x000f220000000800 */
[C---:B-1----:R-:W-:Y:S09]  /*1a140*/  HMMA.16816.F32 R28, R40.reuse, R52, R28 ;  /* 0x00000034281c723c */ /* 0x042ff2000000181c */
[----:B------:R-:W-:Y:S01]  /*1a150*/  MUFU.EX2 R128, R128 ;  /* 0x0000008000807308 */ /* 0x000fe20000000800 */
[----:B------:R-:W-:Y:S01]  /*1a160*/  HMMA.16816.F32 R32, R40, R54, R32 ;  /* 0x000000362820723c */ /* 0x000fe20000001820 */
[----:B------:R-:W1:Y:S06]  /*1a170*/  LDSM.16.MT88.4 R52, [R161+0x7800] ;  /* 0x00780000a134783b */ /* 0x000e6c0000004200 */
[----:B------:R-:W-:Y:S02]  /*1a180*/  F2FP.F16.F32.PACK_AB R41, R82, R79 ;  /* 0x0000004f5229723e */ /* 0x000fe400000000ff */
[----:B------:R-:W-:Y:S02]  /*1a190*/  MUFU.EX2 R96, R96 ;  /* 0x0000006000607308 */ /* 0x000fe40000000800 */
[----:B------:R-:W-:Y:S01]  /*1a1a0*/  F2FP.F16.F32.PACK_AB R43, R80, R81 ;  /* 0x00000051502b723e */ /* 0x000fe200000000ff */
[----:B------:R-:W-:Y:S01]  /*1a1b0*/  FADD.FTZ R79, R79, R70 ;  /* 0x000000464f4f7221 */ /* 0x000fe20000010000 */
[----:B------:R-:W-:Y:S02]  /*1a1c0*/  F2FP.F16.F32.PACK_AB R40, R97, R90 ;  /* 0x0000005a6128723e */ /* 0x000fe400000000ff */
[----:B----4-:R-:W-:Y:S01]  /*1a1d0*/  F2FP.F16.F32.PACK_AB R42, R88, R83 ;  /* 0x00000053582a723e */ /* 0x010fe200000000ff */
[----:B------:R-:W-:Y:S03]  /*1a1e0*/  FADD.FTZ R82, R82, R79 ;  /* 0x0000004f52527221 */ /* 0x000fe60000010000 */
[----:B------:R-:W-:Y:S01]  /*1a1f0*/  MUFU.EX2 R123, R123 ;  /* 0x0000007b007b7308 */ /* 0x000fe20000000800 */
[----:B------:R-:W-:Y:S02]  /*1a200*/  FADD.FTZ R81, R81, R82 ;  /* 0x0000005251517221 */ /* 0x000fe40000010000 */
[C---:B--2---:R-:W-:Y:S07]  /*1a210*/  HMMA.16816.F32 R4, R40.reuse, R44, R4 ;  /* 0x0000002c2804723c */ /* 0x044fee0000001804 */
[----:B------:R-:W-:Y:S01]  /*1a220*/  MUFU.EX2 R124, R124 ;  /* 0x0000007c007c7308 */ /* 0x000fe20000000800 */
[----:B------:R-:W-:Y:S01]  /*1a230*/  FADD.FTZ R81, R80, R81 ;  /* 0x0000005150517221 */ /* 0x000fe20000010000 */
[C---:B------:R-:W-:Y:S01]  /*1a240*/  HMMA.16816.F32 R8, R40.reuse, R46, R8 ;  /* 0x0000002e2808723c */ /* 0x040fe20000001808 */
[----:B------:R-:W2:Y:S07]  /*1a250*/  LDSM.16.MT88.4 R44, [R160+0x7800] ;  /* 0x00780000a02c783b */ /* 0x000eae0000004200 */
[----:B------:R-:W-:Y:S01]  /*1a260*/  MUFU.EX2 R122, R122 ;  /* 0x0000007a007a7308 */ /* 0x000fe20000000800 */
[C---:B---3--:R-:W-:Y:S06]  /*1a270*/  HMMA.16816.F32 R12, R40.reuse, R48, R12 ;  /* 0x00000030280c723c */ /* 0x048fec000000180c */
[C---:B------:R-:W-:Y:S01]  /*1a280*/  HMMA.16816.F32 R16, R40.reuse, R50, R16 ;  /* 0x000000322810723c */ /* 0x040fe20000001810 */
[----:B------:R-:W3:Y:S02]  /*1a290*/  LDSM.16.MT88.4 R48, [R164+0x8000] ;  /* 0x00800000a430783b */ /* 0x000ee40000004200 */
[----:B------:R-:W4:Y:S03]  /*1a2a0*/  MUFU.EX2 R125, R125 ;  /* 0x0000007d007d7308 */ /* 0x000f260000000800 */
[C---:B-1----:R-:W-:Y:S07]  /*1a2b0*/  HMMA.16816.F32 R20, R40.reuse, R52, R20 ;  /* 0x000000342814723c */ /* 0x042fee0000001814 */
[----:B------:R-:W-:Y:S01]  /*1a2c0*/  MUFU.EX2 R116, R116 ;  /* 0x0000007400747308 */ /* 0x000fe20000000800 */
[C---:B------:R-:W-:Y:S01]  /*1a2d0*/  HMMA.16816.F32 R24, R40.reuse, R54, R24 ;  /* 0x000000362818723c */ /* 0x040fe20000001818 */
[----:B------:R-:W1:Y:S08]  /*1a2e0*/  LDSM.16.MT88.4 R52, [R162+0x8000] ;  /* 0x00800000a234783b */ /* 0x000e700000004200 */
[----:B------:R-:W5:Y:S02]  /*1a2f0*/  MUFU.EX2 R99, R99 ;  /* 0x0000006300637308 */ /* 0x000f640000000800 */
[----:B----4-:R-:W-:Y:S08]  /*1a300*/  F2FP.F16.F32.PACK_AB R37, R125, R122 ;  /* 0x0000007a7d25723e */ /* 0x010ff000000000ff */
[----:B------:R-:W-:Y:S01]  /*1a310*/  MUFU.EX2 R111, R111 ;  /* 0x0000006f006f7308 */ /* 0x000fe20000000800 */
[C---:B--2---:R-:W-:Y:S09]  /*1a320*/  HMMA.16816.F32 R28, R40.reuse, R44, R28 ;  /* 0x0000002c281c723c */ /* 0x044ff2000000181c */
[----:B------:R-:W2:Y:S01]  /*1a330*/  MUFU.EX2 R150, R150 ;  /* 0x0000009600967308 */ /* 0x000ea20000000800 */
[----:B------:R-:W-:Y:S01]  /*1a340*/  HMMA.16816.F32 R32, R40, R46, R32 ;  /* 0x0000002e2820723c */ /* 0x000fe20000001820 */
[----:B------:R-:W4:Y:S08]  /*1a350*/  LDSM.16.MT88.4 R44, [R161+0x8000] ;  /* 0x00800000a12c783b */ /* 0x000f300000004200 */
[----:B------:R-:W-:Y:S02]  /*1a360*/  MUFU.EX2 R115, R115 ;  /* 0x0000007300737308 */ /* 0x000fe40000000800 */
[----:B-----5:R-:W-:Y:S01]  /*1a370*/  F2FP.F16.F32.PACK_AB R41, R99, R96 ;  /* 0x000000606329723e */ /* 0x020fe200000000ff */
[----:B------:R-:W-:Y:S07]  /*1a380*/  FADD.FTZ R96, R96, R81 ;  /* 0x0000005160607221 */ /* 0x000fee0000010000 */
[----:B------:R-:W5:Y:S01]  /*1a390*/  MUFU.EX2 R98, R98 ;  /* 0x0000006200627308 */ /* 0x000f620000000800 */
[----:B--2---:R-:W-:Y:S09]  /*1a3a0*/  F2FP.F16.F32.PACK_AB R43, R150, R111 ;  /* 0x0000006f962b723e */ /* 0x004ff200000000ff */
[----:B------:R-:W-:Y:S10]  /*1a3b0*/  MUFU.EX2 R113, R113 ;  /* 0x0000007100717308 */ /* 0x000ff40000000800 */
[----:B------:R-:W2:Y:S01]  /*1a3c0*/  MUFU.EX2 R142, R142 ;  /* 0x0000008e008e7308 */ /* 0x000ea20000000800 */
[----:B-----5:R-:W-:Y:S09]  /*1a3d0*/  F2FP.F16.F32.PACK_AB R40, R98, R115 ;  /* 0x000000736228723e */ /* 0x020ff200000000ff */
[----:B------:R-:W5:Y:S10]  /*1a3e0*/  MUFU.EX2 R127, R127 ;  /* 0x0000007f007f7308 */ /* 0x000f740000000800 */
[----:B------:R-:W-:Y:S01]  /*1a3f0*/  MUFU.EX2 R120, R120 ;  /* 0x0000007800787308 */ /* 0x000fe20000000800 */
[----:B--2---:R-:W-:Y:S07]  /*1a400*/  F2FP.F16.F32.PACK_AB R42, R142, R113 ;  /* 0x000000718e2a723e */ /* 0x004fee00000000ff */
[C---:B---3--:R-:W-:Y:S02]  /*1a410*/  HMMA.16816.F32 R4, R40.reuse, R48, R4 ;  /* 0x000000302804723c */ /* 0x048fe40000001804 */
[----:B------:R-:W2:Y:S01]  /*1a420*/  MUFU.EX2 R129, R129 ;  /* 0x0000008100817308 */ /* 0x000ea20000000800 */
[----:B-----5:R-:W-:Y:S03]  /*1a430*/  F2FP.F16.F32.PACK_AB R39, R127, R116 ;  /* 0x000000747f27723e */ /* 0x020fe600000000ff */
[C---:B------:R-:W-:Y:S01]  /*1a440*/  HMMA.16816.F32 R8, R40.reuse, R50, R8 ;  /* 0x000000322808723c */ /* 0x040fe20000001808 */
[----:B------:R-:W3:Y:S05]  /*1a450*/  LDSM.16.MT88.4 R48, [R160+0x8000] ;  /* 0x00800000a030783b */ /* 0x000eea0000004200 */
[----:B------:R-:W-:Y:S01]  /*1a460*/  MUFU.EX2 R112, R112 ;  /* 0x0000007000707308 */ /* 0x000fe20000000800 */
[C---:B-1----:R-:W-:Y:S09]  /*1a470*/  HMMA.16816.F32 R12, R40.reuse, R52, R12 ;  /* 0x00000034280c723c */ /* 0x042ff2000000180c */
[----:B------:R-:W1:Y:S01]  /*1a480*/  MUFU.EX2 R107, R108 ;  /* 0x0000006c006b7308 */ /* 0x000e620000000800 */
[C---:B------:R-:W-:Y:S01]  /*1a490*/  HMMA.16816.F32 R16, R40.reuse, R54, R16 ;  /* 0x000000362810723c */ /* 0x040fe20000001810 */
[----:B------:R-:W5:Y:S02]  /*1a4a0*/  LDSM.16.MT88.4 R52, [R164+0x8800] ;  /* 0x00880000a434783b */ /* 0x000f640000004200 */
[----:B--2---:R-:W-:Y:S03]  /*1a4b0*/  F2FP.F16.F32.PACK_AB R36, R129, R120 ;  /* 0x000000788124723e */ /* 0x004fe600000000ff */
[C---:B----4-:R-:W-:Y:S03]  /*1a4c0*/  HMMA.16816.F32 R20, R40.reuse, R44, R20 ;  /* 0x0000002c2814723c */ /* 0x050fe60000001814 */
[----:B------:R-:W-:Y:S03]  /*1a4d0*/  MUFU.EX2 R103, R106 ;  /* 0x0000006a00677308 */ /* 0x000fe60000000800 */
[C---:B------:R-:W-:Y:S01]  /*1a4e0*/  HMMA.16816.F32 R24, R40.reuse, R46, R24 ;  /* 0x0000002e2818723c */ /* 0x040fe20000001818 */
[----:B------:R-:W2:Y:S06]  /*1a4f0*/  LDSM.16.MT88.4 R44, [R162+0x8800] ;  /* 0x00880000a22c783b */ /* 0x000eac0000004200 */
[----:B------:R-:W4:Y:S01]  /*1a500*/  MUFU.EX2 R102, R102 ;  /* 0x0000006600667308 */ /* 0x000f220000000800 */
[----:B-1----:R-:W-:Y:S09]  /*1a510*/  F2FP.F16.F32.PACK_AB R38, R107, R112 ;  /* 0x000000706b26723e */ /* 0x002ff200000000ff */
[----:B------:R-:W-:Y:S01]  /*1a520*/  MUFU.EX2 R67, R67 ;  /* 0x0000004300437308 */ /* 0x000fe20000000800 */
[C---:B---3--:R-:W-:Y:S09]  /*1a530*/  HMMA.16816.F32 R28, R40.reuse, R48, R28 ;  /* 0x00000030281c723c */ /* 0x048ff2000000181c */
[----:B------:R-:W1:Y:S02]  /*1a540*/  MUFU.EX2 R188, R65 ;  /* 0x0000004100bc7308 */ /* 0x000e640000000800 */
[----:B----4-:R-:W-:Y:S01]  /*1a550*/  F2FP.F16.F32.PACK_AB R69, R102, R103 ;  /* 0x000000676645723e */ /* 0x010fe200000000ff */
[----:B------:R-:W-:Y:S01]  /*1a560*/  HMMA.16816.F32 R32, R40, R50, R32 ;  /* 0x000000322820723c */ /* 0x000fe20000001820 */
[----:B------:R-:W3:Y:S06]  /*1a570*/  LDSM.16.MT88.4 R48, [R160+0x8800] ;  /* 0x00880000a030783b */ /* 0x000eec0000004200 */
[----:B------:R-:W-:Y:S04]  /*1a580*/  F2FP.F16.F32.PACK_AB R41, R138, R117 ;  /* 0x000000758a29723e */ /* 0x000fe800000000ff */
[----:B------:R-:W-:Y:S02]  /*1a590*/  F2FP.F16.F32.PACK_AB R43, R132, R119 ;  /* 0x00000077842b723e */ /* 0x000fe400000000ff */
[----:B------:R-:W-:Y:S02]  /*1a5a0*/  F2FP.F16.F32.PACK_AB R40, R128, R121 ;  /* 0x000000798028723e */ /* 0x000fe400000000ff */
[----:B------:R-:W-:Y:S02]  /*1a5b0*/  F2FP.F16.F32.PACK_AB R42, R124, R123 ;  /* 0x0000007b7c2a723e */ /* 0x000fe400000000ff */
[----:B-1----:R-:W-:Y:S05]  /*1a5c0*/  F2FP.F16.F32.PACK_AB R71, R188, R67 ;  /* 0x00000043bc47723e */ /* 0x002fea00000000ff */
[C---:B-----5:R-:W-:Y:S06]  /*1a5d0*/  HMMA.16816.F32 R4, R40.reuse, R52, R4 ;  /* 0x000000342804723c */ /* 0x060fec0000001804 */
        /* <DEDUP_REMOVED lines=11> */
[----:B------:R-:W-:Y:S01]  /*1a690*/  FFMA.FTZ R48, R66, UR4, -R63 ;  /* 0x0000000442307c23 */ /* 0x000fe2000801083f */
[C---:B-1----:R-:W-:Y:S05]  /*1a6a0*/  HMMA.16816.F32 R4, R36.reuse, R52, R4 ;  /* 0x000000342404723c */ /* 0x042fea0000001804 */
[----:B------:R-:W-:Y:S01]  /*1a6b0*/  FADD.FTZ R50, R76, R85 ;  /* 0x000000554c327221 */ /* 0x000fe20000010000 */
[C---:B------:R-:W-:Y:S01]  /*1a6c0*/  HMMA.16816.F32 R8, R36.reuse, R54, R8 ;  /* 0x000000362408723c */ /* 0x040fe20000001808 */
[----:B------:R-:W1:Y:S01]  /*1a6d0*/  LDSM.16.MT88.4 R84, [R162+0x9800] ;  /* 0x00980000a254783b */ /* 0x000e620000004200 */
[----:B------:R-:W-:Y:S03]  /*1a6e0*/  MUFU.EX2 R48, R48 ;  /* 0x0000003000307308 */ /* 0x000fe60000000800 */
[----:B------:R-:W-:Y:S01]  /*1a6f0*/  FADD.FTZ R50, R73, R50 ;  /* 0x0000003249327221 */ /* 0x000fe20000010000 */
[C---:B--2---:R-:W-:Y:S05]  /*1a700*/  HMMA.16816.F32 R12, R36.reuse, R44, R12 ;  /* 0x0000002c240c723c */ /* 0x044fea000000180c */
[----:B------:R-:W-:Y:S01]  /*1a710*/  FADD.FTZ R75, R75, R50 ;  /* 0x000000324b4b7221 */ /* 0x000fe20000010000 */
[C---:B------:R-:W-:Y:S05]  /*1a720*/  HMMA.16816.F32 R16, R36.reuse, R46, R16 ;  /* 0x0000002e2410723c */ /* 0x040fea0000001810 */
[----:B------:R-:W-:Y:S01]  /*1a730*/  FADD.FTZ R75, R74, R75 ;  /* 0x0000004b4a4b7221 */ /* 0x000fe20000010000 */
[C---:B----4-:R-:W-:Y:S05]  /*1a740*/  HMMA.16816.F32 R20, R36.reuse, R56, R20 ;  /* 0x000000382414723c */ /* 0x050fea0000001814 */
[--C-:B------:R-:W-:Y:S01]  /*1a750*/  FFMA.FTZ R49, R64, UR4, -R63.reuse ;  /* 0x0000000440317c23 */ /* 0x100fe2000801083f */
[C---:B------:R-:W-:Y:S05]  /*1a760*/  HMMA.16816.F32 R24, R36.reuse, R58, R24 ;  /* 0x0000003a2418723c */ /* 0x040fea0000001818 */
[----:B------:R-:W-:Y:S01]  /*1a770*/  FFMA.FTZ R44, R62, UR4, -R63 ;  /* 0x000000043e2c7c23 */ /* 0x000fe2000801083f */
[C---:B---3--:R-:W-:Y:S01]  /*1a780*/  HMMA.16816.F32 R28, R36.reuse, R40, R28 ;  /* 0x00000028241c723c */ /* 0x048fe2000000181c */
[----:B------:R-:W2:Y:S04]  /*1a790*/  MUFU.EX2 R49, R49 ;  /* 0x0000003100317308 */ /* 0x000ea80000000800 */
[----:B------:R-:W-:Y:S01]  /*1a7a0*/  FADD.FTZ R72, R72, R75 ;  /* 0x0000004b48487221 */ /* 0x000fe20000010000 */
[----:B------:R-:W-:Y:S01]  /*1a7b0*/  HMMA.16816.F32 R32, R36, R42, R32 ;  /* 0x0000002a2420723c */ /* 0x000fe20000001820 */
[----:B------:R-:W-:Y:S04]  /*1a7c0*/  LDSM.16.MT88.4 R36, [R160+0x9800] ;  /* 0x00980000a024783b */ /* 0x000fe80000004200 */
[----:B------:R-:W-:Y:S01]  /*1a7d0*/  MUFU.EX2 R44, R44 ;  /* 0x0000002c002c7308 */ /* 0x000fe20000000800 */
[----:B------:R-:W-:Y:S01]  /*1a7e0*/  FFMA.FTZ R63, R61, UR4, -R63 ;  /* 0x000000043d3f7c23 */ /* 0x000fe2000801083f */
[----:B------:R-:W-:Y:S01]  /*1a7f0*/  FADD.FTZ R77, R77, R72 ;  /* 0x000000484d4d7221 */ /* 0x000fe20000010000 */
[----:B------:R-:W-:Y:S07]  /*1a800*/  FADD.FTZ R40, R99, R96 ;  /* 0x0000006063287221 */ /* 0x000fee0000010000 */
[----:B------:R-:W3:Y:S01]  /*1a810*/  MUFU.EX2 R63, R63 ;  /* 0x0000003f003f7308 */ /* 0x000ee20000000800 */
[----:B------:R-:W-:Y:S01]  /*1a820*/  FADD.FTZ R90, R90, R77 ;  /* 0x0000004d5a5a7221 */ /* 0x000fe20000010000 */
[----:B--2---:R-:W-:Y:S01]  /*1a830*/  F2FP.F16.F32.PACK_AB R68, R49, R48 ;  /* 0x000000303144723e */ /* 0x004fe200000000ff */
[----:B------:R-:W2:Y:S01]  /*1a840*/  LDSM.16.MT88.4 R76, [R161+0x9800] ;  /* 0x00980000a14c783b */ /* 0x000ea20000004200 */
[----:B------:R-:W-:Y:S01]  /*1a850*/  FADD.FTZ R111, R111, R40 ;  /* 0x000000286f6f7221 */ /* 0x000fe20000010000 */
[----:B------:R-:W-:Y:S03]  /*1a860*/  FADD.FTZ R90, R97, R90 ;  /* 0x0000005a615a7221 */ /* 0x000fe60000010000 */
[----:B------:R-:W-:Y:S01]  /*1a870*/  FADD.FTZ R150, R150, R111 ;  /* 0x0000006f96967221 */ /* 0x000fe20000010000 */
[----:B------:R-:W-:Y:S03]  /*1a880*/  FADD.FTZ R83, R83, R90 ;  /* 0x0000005a53537221 */ /* 0x000fe60000010000 */
[----:B------:R-:W-:Y:S01]  /*1a890*/  FADD.FTZ R117, R117, R150 ;  /* 0x0000009675757221 */ /* 0x000fe20000010000 */
[----:B------:R-:W-:Y:S03]  /*1a8a0*/  FADD.FTZ R88, R88, R83 ;  /* 0x0000005358587221 */ /* 0x000fe60000010000 */
        /* <DEDUP_REMOVED lines=37> */
[----:B------:R-:W-:Y:S01]  /*1ab00*/  FADD.FTZ R189, R63, R44 ;  /* 0x0000002c3fbd7221 */ /* 0x000fe20000010000 */
[----:B------:R-:W-:Y:S06]  /*1ab10*/  @P0 BRA `(.L_x_7108) ;  /* 0xffffffb800ac0947 */ /* 0x000fec000383ffff */
.L_x_7104:
        /* <DEDUP_REMOVED lines=136> */
.L_x_7109:
[----:B-1----:R-:W1:Y:S01]  /*1b3a0*/  S2R R7, SR_CTAID.Z ;  /* 0x0000000000077919 */ /* 0x002e620000002700 */
[----:B------:R-:W1:Y:S01]  /*1b3b0*/  LDC R2, c[0x0][0x270] ;  /* 0x00009c00ff027b82 */ /* 0x000e620000000800 */
[----:B------:R-:W1:Y:S07]  /*1b3c0*/  S2R R6, SR_CTAID.Y ;  /* 0x0000000000067919 */ /* 0x000e6e0000002600 */
[----:B------:R-:W2:Y:S01]  /*1b3d0*/  LDC R3, c[0x0][0x2c4] ;  /* 0x0000b100ff037b82 */ /* 0x000ea20000000800 */
[----:B-1----:R-:W-:-:S04]  /*1b3e0*/  IMAD R2, R6, R2, R7 ;  /* 0x0000000206027224 */ /* 0x002fc800078e0207 */
[----:B--2---:R-:W-:-:S07]  /*1b3f0*/  IMAD R3, R2, R3, RZ ;  /* 0x0000000302037224 */ /* 0x004fce00078e02ff */
.L_x_7110:
        /* <DEDUP_REMOVED lines=26> */
.L_x_7112:
[----:B------:R-:W-:Y:S05]  /*1b5a0*/  BSYNC B0 ;  /* 0x0000000000007941 */ /* 0x000fea0003800000 */
.L_x_7111:
        /* <DEDUP_REMOVED lines=53> */
.L_x_7114:
[----:B------:R-:W-:Y:S05]  /*1b900*/  BSYNC B0 ;  /* 0x0000000000007941 */ /* 0x000fea0003800000 */
.L_x_7113:
        /* <DEDUP_REMOVED lines=15> */
.L_x_7116:
[----:B------:R-:W-:Y:S05]  /*1ba00*/  BSYNC B0 ;  /* 0x0000000000007941 */ /* 0x000fea0003800000 */
.L_x_7115:
        /* <DEDUP_REMOVED lines=15> */
.L_x_7118:
[----:B------:R-:W-:Y:S05]  /*1bb00*/  BSYNC B0 ;  /* 0x0000000000007941 */ /* 0x000fea0003800000 */
.L_x_7117:
        /* <DEDUP_REMOVED lines=13> */
.L_x_7119:
        /* <DEDUP_REMOVED lines=10> */
.L_x_7943:


//--------------------- .text._ZN5flash24flash_fwd_splitkv_kernelI23Flash_fwd_kernel_traitsILi64ELi64ELi128ELi4ELb0ELb0EN7cutlass6half_tE19Flash_kernel_traitsILi64ELi64ELi128ELi4ES3_EELb1ELb0ELb0ELb0ELb1ELb0ELb1ELb0EEEvNS_16Flash_fwd_paramsE --------------------------
	.section	.text._ZN5flash24flash_fwd_splitkv_kernelI23Flash_fwd_kernel_traitsILi64ELi64ELi128ELi4ELb0ELb0EN7cutlass6half_tE19Flash_kernel_traitsILi64ELi64ELi128ELi4ES3_EELb1ELb0ELb0ELb0ELb1ELb0ELb1ELb0EEEvNS_16Flash_fwd_paramsE,"ax",@progbits
	.align	128
        .global         _ZN5flash24flash_fwd_splitkv_kernelI23Flash_fwd_kernel_traitsILi64ELi64ELi128ELi4ELb0ELb0EN7cutlass6half_tE19Flash_kernel_traitsILi64ELi64ELi128ELi4ES3_EELb1ELb0ELb0ELb0ELb1ELb0ELb1ELb0EEEvNS_16Flash_fwd_paramsE
        .type           _ZN5flash24flash_fwd_splitkv_kernelI23Flash_fwd_kernel_traitsILi64ELi64ELi128ELi4ELb0ELb0EN7cutlass6half_tE19Flash_kernel_traitsILi64ELi64ELi128ELi4ES3_EELb1ELb0ELb0ELb0ELb1ELb0ELb1ELb0EEEvNS_16Flash_fwd_paramsE,@function
        .size           _ZN5flash24flash_fwd_splitkv_kernelI23Flash_fwd_kernel_traitsILi64ELi64ELi128ELi4ELb0ELb0EN7cutlass6half_tE19Flash_kernel_traitsILi64ELi64ELi128ELi4ES3_EELb1ELb0ELb0ELb0ELb1ELb0ELb1ELb0EEEvNS_16Flash_fwd_paramsE,(.L_x_7944 - _ZN5flash24flash_fwd_splitkv_kernelI23Flash_fwd_kernel_traitsILi64ELi64ELi128ELi4ELb0ELb0EN7cutlass6half_tE19Flash_kernel_traitsILi64ELi64ELi128ELi4ES3_EELb1ELb0ELb0ELb0ELb1ELb0ELb1ELb0EEEvNS_16Flash_fwd_paramsE)
        .other          _ZN5flash24flash_fwd_splitkv_kernelI23Flash_fwd_kernel_traitsILi64ELi64ELi128ELi4ELb0ELb0EN7cutlass6half_tE19Flash_kernel_traitsILi64ELi64ELi128ELi4ES3_EELb1ELb0ELb0ELb0ELb1ELb0ELb1ELb0EEEvNS_16Flash_fwd_paramsE,@"STO_CUDA_ENTRY STV_DEFAULT"
_ZN5flash24flash_fwd_splitkv_kernelI23Flash_fwd_kernel_traitsILi64ELi64ELi128ELi4ELb0ELb0EN7cutlass6half_tE19Flash_kernel_traitsILi64ELi64ELi128ELi4ES3_EELb1ELb0ELb0ELb0ELb1ELb0ELb1ELb0EEEvNS_16Flash_fwd_paramsE:
.text._ZN5flash24flash_fwd_splitkv_kernelI23Flash_fwd_kernel_traitsILi64ELi64ELi128ELi4ELb0ELb0EN7cutlass6half_tE19Flash_kernel_traitsILi64ELi64ELi128ELi4ES3_EELb1ELb0ELb0ELb0ELb1ELb0ELb1ELb0EEEvNS_16Flash_fwd_paramsE:
[----:B------:R-:W-:Y:S08]  /*0000*/  LDC R1, c[0x0][0x28] ;  /* 0x00000a00ff017b82 */ /* 0x000ff00000000800 */
[----:B------:R-:W1:Y:S01]  /*0010*/  LDC R5, c[0x0][0x270] ;  /* 0x00009c00ff057b82 */ /* 0x000e620000000800 */
[----:B------:R-:W2:Y:S01]  /*0020*/  S2R R34, SR_CTAID.Z ;  /* 0x0000000000227919 */ /* 0x000ea20000002700 */
[----:B------:R-:W-:Y:S01]  /*0030*/  MOV R2, RZ ;  /* 0x000000ff00027202 */ /* 0x000fe20000000f00 */
[----:B------:R-:W-:Y:S01]  /*0040*/  ULDC.64 UR12, c[0x0][0x208] ;  /* 0x00008200000c7ab9 */ /* 0x000fe20000000a00 */
[----:B------:R-:W-:-:S04]  /*0050*/  MOV R8, 0xffffffff ;  /* 0xffffffff00087802 */ /* 0x000fc80000000f00 */
[----:B------:R-:W3:Y:S08]  /*0060*/  LDC.64 R10, c[0x0][0x2f0] ;  /* 0x0000bc00ff0a7b82 */ /* 0x000ef00000000a00 */
[----:B------:R-:W4:Y:S01]  /*0070*/  LDC.64 R14, c[0x0][0x2f8] ;  /* 0x0000be00ff0e7b82 */ /* 0x000f220000000a00 */
        /* <DEDUP_REMOVED lines=14> */
[----:B-1----:R-:W-:-:S04]  /*0160*/  ISETP.NE.U32.AND P0, PT, R2, RZ, PT ;  /* 0x000000ff0200720c */ /* 0x002fc80003f05070 */
[----:B------:R-:W-:-:S07]  /*0170*/  ISETP.NE.AND.EX P0, PT, R3, RZ, PT, P0 ;  /* 0x000000ff0300720c */ /* 0x000fce0003f05300 */
[----:B------:R-:W-:Y:S01]  /*0180*/  @P4 IMAD.IADD R0, R0, 0x1, -R5 ;  /* 0x0000000100004824 */ /* 0x000fe200078e0a05 */
[----:B------:R-:W-:Y:S01]  /*0190*/  @P4 IADD3 R173, R173, 0x1, RZ ;  /* 0x00000001adad4810 */ /* 0x000fe20007ffe0ff */
[----:B------:R-:W1:Y:S01]  /*01a0*/  LDC.64 R2, c[0x0][0x2f8] ;  /* 0x0000be00ff027b82 */ /* 0x000e620000000a00 */
[----:B--2---:R-:W-:Y:S02]  /*01b0*/  ISETP.NE.U32.AND P1, PT, R6, RZ, PT ;  /* 0x000000ff0600720c */ /* 0x004fe40003f25070 */
[----:B------:R-:W-:Y:S02]  /*01c0*/  ISETP.GE.U32.AND P3, PT, R0, R5, PT ;  /* 0x000000050000720c */ /* 0x000fe40003f66070 */
[----:B------:R-:W-:-:S03]  /*01d0*/  ISETP.NE.AND.EX P1, PT, R7, RZ, PT, P1 ;  /* 0x000000ff0700720c */ /* 0x000fc60003f25310 */
[----:B------:R-:W2:Y:S08]  /*01e0*/  LDC.U8 R0, c[0x0][0x3c2] ;  /* 0x0000f080ff007b82 */ /* 0x000eb00000000000 */
[----:B------:R-:W-:Y:S01]  /*01f0*/  @P3 VIADD R173, R173, 0x1 ;  /* 0x00000001adad3836 */ /* 0x000fe20000000000 */
[----:B------:R-:W-:Y:S01]  /*0200*/  @!P2 LOP3.LUT R173, RZ, R5, RZ, 0x33, !PT ;  /* 0x00000005ffada212 */ /* 0x000fe200078e33ff */
[----:B------:R-:W4:Y:S04]  /*0210*/  @P0 LDC.64 R12, c[0x0][0x300] ;  /* 0x0000c000ff0c0b82 */ /* 0x000f280000000a00 */
[----:B---3--:R-:W-:-:S05]  /*0220*/  IMAD.WIDE R18, R173, 0x4, R10 ;  /* 0x00000004ad127825 */ /* 0x008fca00078e020a */
[----:B------:R-:W3:Y:S04]  /*0230*/  @P1 LDG.E R8, desc[UR12][R18.64] ;  /* 0x0000000c12081981 */ /* 0x000ee8000c1e1900 */
[----:B------:R-:W3:Y:S01]  /*0240*/  @P1 LDG.E R7, desc[UR12][R18.64+0x4] ;  /* 0x0000040c12071981 */ /* 0x000ee2000c1e1900 */
[----:B--2---:R-:W-:Y:S01]  /*0250*/  ISETP.NE.AND P3, PT, R0, RZ, PT ;  /* 0x000000ff0000720c */ /* 0x004fe20003f65270 */
[----:B------:R-:W-:Y:S01]  /*0260*/  IMAD.MOV.U32 R10, RZ, RZ, RZ ;  /* 0x000000ffff0a7224 */ /* 0x000fe200078e00ff */
[----:B-1----:R-:W-:Y:S02]  /*0270*/  ISETP.EQ.U32.AND P2, PT, R2, RZ, PT ;  /* 0x000000ff0200720c */ /* 0x002fe40003f42070 */
[----:B------:R-:W-:Y:S02]  /*0280*/  MOV R11, 0xffffffff ;  /* 0xffffffff000b7802 */ /* 0x000fe40000000f00 */
[----:B------:R-:W-:Y:S01]  /*0290*/  ISETP.EQ.OR.EX P2, PT, R3, RZ, !P3, P2 ;  /* 0x000000ff0300720c */ /* 0x000fe20005f42720 */
[----:B----4-:R-:W-:-:S04]  /*02a0*/  @P0 IMAD.WIDE R16, R173, 0x4, R12 ;  /* 0x00000004ad100825 */ /* 0x010fc800078e020c */
[C---:B------:R-:W-:Y:S01]  /*02b0*/  IMAD.WIDE R12, R173.reuse, 0x4, R14 ;  /* 0x00000004ad0c7825 */ /* 0x040fe200078e020e */
[----:B------:R1:W5:Y:S07]  /*02c0*/  @P0 LDG.E R10, desc[UR12][R16.64] ;  /* 0x0000000c100a0981 */ /* 0x00036e000c1e1900 */
[----:B------:R1:W5:Y:S01]  /*02d0*/  @!P2 LDG.E R11, desc[UR12][R12.64] ;  /* 0x0000000c0c0ba981 */ /* 0x000362000c1e1900 */
[----:B------:R-:W-:Y:S02]  /*02e0*/  ISETP.NE.U32.AND P0, PT, R2, RZ, PT ;  /* 0x000000ff0200720c */ /* 0x000fe40003f05070 */
[----:B------:R-:W-:Y:S01]  /*02f0*/  IADD3 R2, -R173, RZ, RZ ;  /* 0x000000ffad027210 */ /* 0x000fe20007ffe1ff */
[----:B------:R-:W2:Y:S01]  /*0300*/  S2R R37, SR_CTAID.X ;  /* 0x0000000000257919 */ /* 0x000ea20000002500 */
[----:B------:R-:W-:Y:S01]  /*0310*/  ISETP.NE.AND.EX P0, PT, R3, RZ, PT, P0 ;  /* 0x000000ff0300720c */ /* 0x000fe20003f05300 */
[----:B------:R-:W4:Y:S02]  /*0320*/  S2R R0, SR_CTAID.Y ;  /* 0x0000000000007919 */ /* 0x000f240000002600 */
[----:B------:R-:W-:-:S02]  /*0330*/  IMAD R34, R5, R2, R34 ;  /* 0x0000000205227224 */ /* 0x000fc400078e0222 */
[----:B---3--:R-:W-:-:S06]  /*0340*/  @P1 IMAD.IADD R136, R7, 0x1, -R8 ;  /* 0x0000000107881824 */ /* 0x008fcc00078e0a08 */
[----:B------:R-:W3:Y:S02]  /*0350*/  @!P1 LDC R136, c[0x0][0x2c4] ;  /* 0x0000b100ff889b82 */ /* 0x000ee40000000800 */
[----:B-12-4-:R-:W-:Y:S05]  /*0360*/  @!P0 BRA `(.L_x_7120) ;  /* 0x0000000000108947 */ /* 0x016fea0003800000 */
[----:B------:R-:W2:Y:S02]  /*0370*/  @P3 LDG.E R2, desc[UR12][R12.64+0x4] ;  /* 0x0000040c0c023981 */ /* 0x000ea4000c1e1900 */
[----:B--2--5:R-:W-:-:S06]  /*0380*/  @P3 IADD3 R7, R2, -R11, RZ ;  /* 0x8000000b02073210 */ /* 0x024fcc0007ffe0ff */
[----:B------:R2:W5:Y:S01]  /*0390*/  @!P3 LDG.E R7, desc[UR12][R12.64] ;  /* 0x0000000c0c07b981 */ /* 0x000562000c1e1900 */
[----:B------:R-:W-:Y:S05]  /*03a0*/  BRA `(.L_x_7121) ;  /* 0x0000000000047947 */ /* 0x000fea0003800000 */
.L_x_7120:
[----:B------:R-:W1:Y:S02]  /*03b0*/  LDC R7, c[0x0][0x2c8] ;  /* 0x0000b200ff077b82 */ /* 0x000e640000000800 */
.L_x_7121:
[----:B------:R-:W4:Y:S02]  /*03c0*/  LDC.64 R2, c[0x0][0x308] ;  /* 0x0000c200ff027b82 */ /* 0x000f240000000a00 */
[----:B----4-:R-:W-:-:S04]  /*03d0*/  ISETP.NE.U32.AND P3, PT, R2, RZ, PT ;  /* 0x000000ff0200720c */ /* 0x010fc80003f65070 */
[----:B------:R-:W-:-:S13]  /*03e0*/  ISETP.NE.AND.EX P3, PT, R3, RZ, PT, P3 ;  /* 0x000000ff0300720c */ /* 0x000fda0003f65330 */
[----:B------:R-:W4:Y:S02]  /*03f0*/  @P3 LDC.64 R2, c[0x0][0x308] ;  /* 0x0000c200ff023b82 */ /* 0x000f240000000a00 */
[----:B----4-:R-:W-:-:S05]  /*0400*/  @P3 IMAD.WIDE R2, R173, 0x4, R2 ;  /* 0x00000004ad023825 */ /* 0x010fca00078e0202 */
[----:B------:R4:W5:Y:S01]  /*0410*/  @P3 LDG.E R139, desc[UR12][R2.64] ;  /* 0x0000000c028b3981 */ /* 0x000962000c1e1900 */
[----:B------:R-:W-:-:S05]  /*0420*/  IMAD.SHL.U32 R141, R37, 0x40, RZ ;  /* 0x00000040258d7824 */ /* 0x000fca00078e00ff */
[----:B---3--:R-:W-:-:S13]  /*0430*/  ISETP.GT.AND P0, PT, R136, R141, PT ;  /* 0x0000008d8800720c */ /* 0x008fda0003f04270 */
[----:B------:R-:W-:Y:S05]  /*0440*/  @!P0 EXIT ;  /* 0x000000000000894d */ /* 0x000fea0003800000 */
[----:B------:R-:W2:Y:S01]  /*0450*/  LDC R6, c[0x0][0x10] ;  /* 0x00000400ff067b82 */ /* 0x000ea20000000800 */
[----:B-----5:R-:W-:Y:S01]  /*0460*/  @P3 IMAD.IADD R139, R139, 0x1, -R10 ;  /* 0x000000018b8b3824 */ /* 0x020fe200078e0a0a */
[----:B------:R-:W3:Y:S06]  /*0470*/  S2R R133, SR_TID.X ;  /* 0x0000000000857919 */ /* 0x000eec0000002100 */
[----:B----4-:R-:W4:Y:S08]  /*0480*/  LDC R2, c[0x0][0x2c8] ;  /* 0x0000b200ff027b82 */ /* 0x010f300000000800 */
[----:B------:R-:W3:Y:S01]  /*0490*/  LDC R132, c[0x0][0x398] ;  /* 0x0000e600ff847b82 */ /* 0x000ee20000000800 */
[----:B--2---:R-:W-:-:S04]  /*04a0*/  IABS R12, R6 ;  /* 0x00000006000c7213 */ /* 0x004fc80000000000 */
[----:B------:R-:W2:Y:S01]  /*04b0*/  I2F.RP R4, R12 ;  /* 0x0000000c00047306 */ /* 0x000ea20000209400 */
[----:B----4-:R-:W-:-:S05]  /*04c0*/  VIADD R2, R2, 0x7f ;  /* 0x0000007f02027836 */ /* 0x010fca0000000000 */
[----:B------:R-:W-:-:S04]  /*04d0*/  SHF.R.S32.HI R15, RZ, 0x1f, R2 ;  /* 0x0000001fff0f7819 */ /* 0x000fc80000011402 */
[----:B------:R-:W-:Y:S01]  /*04e0*/  LEA.HI R15, R15, R2, RZ, 0x7 ;  /* 0x000000020f0f7211 */ /* 0x000fe200078f38ff */
[----:B--2---:R-:W2:Y:S01]  /*04f0*/  MUFU.RCP R16, R4 ;  /* 0x0000000400107308 */ /* 0x004ea20000001000 */
[-C--:B------:R-:W-:Y:S02]  /*0500*/  IABS R2, R6.reuse ;  /* 0x0000000600027213 */ /* 0x080fe40000000000 */
[----:B------:R-:W-:-:S03]  /*0510*/  LEA.HI.SX32 R15, R15, R6, 0x19 ;  /* 0x000000060f0f7211 */ /* 0x000fc600078fcaff */
[----:B------:R-:W-:Y:S02]  /*0520*/  IMAD.MOV R2, RZ, RZ, -R2 ;  /* 0x000000ffff027224 */ /* 0x000fe400078e0a02 */
[----:B------:R-:W-:Y:S02]  /*0530*/  VIADD R15, R15, 0xffffffff ;  /* 0xffffffff0f0f7836 */ /* 0x000fe40000000000 */
[----:B--2---:R-:W-:-:S04]  /*0540*/  VIADD R16, R16, 0xffffffe ;  /* 0x0ffffffe10107836 */ /* 0x004fc80000000000 */
[----:B------:R-:W2:Y:S02]  /*0550*/  F2I.FTZ.U32.TRUNC.NTZ R17, R16 ;  /* 0x0000001000117305 */ /* 0x000ea4000021f000 */
[--C-:B--2---:R-:W-:Y:S02]  /*0560*/  IMAD.MOV R3, RZ, RZ, -R17.reuse ;  /* 0x000000ffff037224 */ /* 0x104fe400078e0a11 */
[----:B------:R-:W-:Y:S02]  /*0570*/  IMAD.MOV.U32 R16, RZ, RZ, RZ ;  /* 0x000000ffff107224 */ /* 0x000fe400078e00ff */
[----:B------:R-:W-:Y:S01]  /*0580*/  IMAD R4, R3, R12, RZ ;  /* 0x0000000c03047224 */ /* 0x000fe200078e02ff */
[----:B------:R-:W-:Y:S02]  /*0590*/  IABS R3, R15 ;  /* 0x0000000f00037213 */ /* 0x000fe40000000000 */
[----:B------:R-:W-:Y:S01]  /*05a0*/  LOP3.LUT R15, R15, R6, RZ, 0x3c, !PT ;  /* 0x000000060f0f7212 */ /* 0x000fe200078e3cff */
[----:B------:R-:W-:-:S03]  /*05b0*/  IMAD.HI.U32 R4, R17, R4, R16 ;  /* 0x0000000411047227 */ /* 0x000fc600078e0010 */
[----:B------:R-:W-:-:S03]  /*05c0*/  ISETP.GE.AND P0, PT, R15, RZ, PT ;  /* 0x000000ff0f00720c */ /* 0x000fc60003f06270 */
[----:B------:R-:W-:Y:S02]  /*05d0*/  IMAD.HI.U32 R9, R4, R3, RZ ;  /* 0x0000000304097227 */ /* 0x000fe400078e00ff */
[----:B------:R-:W2:Y:S02]  /*05e0*/  @!P3 LDC R4, c[0x0][0x2cc] ;  /* 0x0000b300ff04bb82 */ /* 0x000ea40000000800 */
        /* <DEDUP_REMOVED lines=11> */
[----:B--2---:R-:W-:-:S03]  /*06a0*/  @!P3 SEL R4, R4, RZ, P2 ;  /* 0x000000ff0404b207 */ /* 0x004fc60001000000 */
[----:B------:R-:W-:Y:S01]  /*06b0*/  @!P0 IMAD.MOV R9, RZ, RZ, -R9 ;  /* 0x000000ffff098224 */ /* 0x000fe200078e0a09 */
[----:B-1----:R-:W-:Y:S02]  /*06c0*/  @!P3 IADD3 R139, R4, R7, -R10 ;  /* 0x00000007048bb210 */ /* 0x002fe40007ffe80a */
[----:B------:R-:W-:Y:S02]  /*06d0*/  @!P1 LOP3.LUT R9, RZ, R6, RZ, 0x33, !PT ;  /* 0x00000006ff099212 */ /* 0x000fe400078e33ff */
[----:B---3--:R-:W-:Y:S01]  /*06e0*/  IADD3 R3, R3, R132, R139 ;  /* 0x0000008403037210 */ /* 0x008fe20007ffe08b */
        /* <DEDUP_REMOVED lines=21> */
[----:B-1----:R-:W-:Y:S01]  /*0840*/  IMAD R2, R0, R2, R173 ;  /* 0x0000000200027224 */ /* 0x002fe200078e02ad */
[----:B------:R-:W-:-:S03]  /*0850*/  SHF.R.S32.HI R0, RZ, 0x4, R4 ;  /* 0x00000004ff007819 */ /* 0x000fc60000011404 */
[----:B------:R-:W-:Y:S02]  /*0860*/  IMAD R2, R2, R5, R34 ;  /* 0x0000000502027224 */ /* 0x000fe400078e0222 */
[----:B------:R-:W-:-:S04]  /*0870*/  IMAD.WIDE R6, R0, 0x40, R6 ;  /* 0x0000004000067825 */ /* 0x000fc800078e0206 */
[--C-:B------:R-:W-:Y:S02]  /*0880*/  IMAD R3, R2, R3, R141.reuse ;  /* 0x0000000302037224 */ /* 0x100fe400078e028d */
[----:B------:R-:W-:Y:S02]  /*0890*/  IMAD.IADD R141, R136, 0x1, -R141 ;  /* 0x00000001888d7824 */ /* 0x000fe400078e0a8d */
[----:B------:R-:W-:Y:S01]  /*08a0*/  IMAD R5, R3, UR4, RZ ;  /* 0x0000000403057c24 */ /* 0x000fe2000f8e02ff */
[----:B------:R-:W-:Y:S01]  /*08b0*/  ULDC.64 UR4, c[0x0][0x288] ;  /* 0x0000a20000047ab9 */ /* 0x000fe20000000a00 */
[C---:B------:R-:W-:Y:S01]  /*08c0*/  VIADD R16, R0.reuse, 0x8 ;  /* 0x0000000800107836 */ /* 0x040fe20000000000 */
[CC--:B------:R-:W-:Y:S01]  /*08d0*/  ISETP.GE.AND P2, PT, R0.reuse, R141.reuse, PT ;  /* 0x0000008d0000720c */ /* 0x0c0fe20003f46270 */
[C---:B------:R-:W-:Y:S01]  /*08e0*/  VIADD R10, R0.reuse, 0x18 ;  /* 0x00000018000a7836 */ /* 0x040fe20000000000 */
[C---:B------:R-:W-:Y:S01]  /*08f0*/  IADD3 R2, P0, R5.reuse, R6, RZ ;  /* 0x0000000605027210 */ /* 0x040fe20007f1e0ff */
[----:B------:R-:W-:Y:S01]  /*0900*/  VIADD R12, R0, 0x10 ;  /* 0x00000010000c7836 */ /* 0x000fe20000000000 */
[----:B------:R-:W-:Y:S01]  /*0910*/  ISETP.GE.AND P5, PT, R16, R141, PT ;  /* 0x0000008d1000720c */ /* 0x000fe20003fa6270 */
[C---:B------:R-:W-:Y:S01]  /*0920*/  VIADD R8, R0.reuse, 0x20 ;  /* 0x0000002000087836 */ /* 0x040fe20000000000 */
[----:B------:R-:W-:Y:S01]  /*0930*/  LEA.HI.X.SX32 R5, R5, R7, 0x1, P0 ;  /* 0x0000000705057211 */ /* 0x000fe200000f0eff */
[----:B------:R-:W-:Y:S01]  /*0940*/  VIADD R6, R0, 0x28 ;  /* 0x0000002800067836 */ /* 0x000fe20000000000 */
[----:B------:R-:W-:Y:S01]  /*0950*/  LEA R14, P0, R2, UR4, 0x2 ;  /* 0x00000004020e7c11 */ /* 0x000fe2000f8010ff */
[----:B------:R-:W-:Y:S01]  /*0960*/  VIADD R4, R0, 0x30 ;  /* 0x0000003000047836 */ /* 0x000fe20000000000 */
[----:B------:R-:W-:-:S02]  /*0970*/  ISETP.GE.AND P1, PT, R12, R141, PT ;  /* 0x0000008d0c00720c */ /* 0x000fc40003f26270 */
[----:B------:R-:W-:Y:S01]  /*0980*/  LEA.HI.X R15, R2, UR5, R5, 0x2, P0 ;  /* 0x00000005020f7c11 */ /* 0x000fe200080f1405 */
[----:B------:R-:W-:Y:S01]  /*0990*/  VIADD R2, R0, 0x38 ;  /* 0x0000003800027836 */ /* 0x000fe20000000000 */
[-C--:B------:R-:W-:Y:S01]  /*09a0*/  ISETP.GE.AND P0, PT, R10, R141.reuse, PT ;  /* 0x0000008d0a00720c */ /* 0x080fe20003f06270 */
[----:B------:R-:W-:Y:S01]  /*09b0*/  ULDC.64 UR4, c[0x0][0x2b8] ;  /* 0x0000ae0000047ab9 */ /* 0x000fe20000000a00 */
[-C--:B------:R-:W-:Y:S01]  /*09c0*/  ISETP.GE.AND P4, PT, R8, R141.reuse, PT ;  /* 0x0000008d0800720c */ /* 0x080fe20003f86270 */
[----:B------:R1:W-:Y:S01]  /*09d0*/  @!P5 STG.E.128 desc[UR12][R14.64+0x800], RZ ;  /* 0x000800ff0e00d986 */ /* 0x0003e2000c101d0c */
[-C--:B------:R-:W-:Y:S02]  /*09e0*/  ISETP.GE.OR P5, PT, R16, R141.reuse, P6 ;  /* 0x0000008d1000720c */ /* 0x080fe400037a6670 */
[----:B------:R-:W-:Y:S01]  /*09f0*/  SHF.R.S32.HI R5, RZ, 0x1f, R3 ;  /* 0x0000001fff057819 */ /* 0x000fe20000011403 */
[----:B------:R1:W-:Y:S01]  /*0a00*/  @!P2 STG.E.128 desc[UR12][R14.64], RZ ;  /* 0x000000ff0e00a986 */ /* 0x0003e2000c101d0c */
[----:B------:R-:W-:-:S02]  /*0a10*/  ISETP.GE.AND P3, PT, R6, R141, PT ;  /* 0x0000008d0600720c */ /* 0x000fc40003f66270 */
[-C--:B------:R-:W-:Y:S01]  /*0a20*/  ISETP.GE.AND P2, PT, R4, R141.reuse, PT ;  /* 0x0000008d0400720c */ /* 0x080fe20003f46270 */
[----:B------:R1:W-:Y:S01]  /*0a30*/  @!P1 STG.E.128 desc[UR12][R14.64+0x1000], RZ ;  /* 0x001000ff0e009986 */ /* 0x0003e2000c101d0c */
[----:B------:R-:W-:-:S03]  /*0a40*/  ISETP.GE.AND P1, PT, R2, R141, PT ;  /* 0x0000008d0200720c */ /* 0x000fc60003f26270 */
[----:B------:R1:W-:Y:S01]  /*0a50*/  @!P0 STG.E.128 desc[UR12][R14.64+0x1800], RZ ;  /* 0x001800ff0e008986 */ /* 0x0003e2000c101d0c */
[----:B------:R-:W-:-:S03]  /*0a60*/  IADD3 R3, P0, R3, R0, RZ ;  /* 0x0000000003037210 */ /* 0x000fc60007f1e0ff */
[----:B------:R1:W-:Y:S01]  /*0a70*/  @!P4 STG.E.128 desc[UR12][R14.64+0x2000], RZ ;  /* 0x002000ff0e00c986 */ /* 0x0003e2000c101d0c */
[----:B------:R-:W-:Y:S02]  /*0a80*/  ISETP.GE.OR P4, PT, R12, R141, P6 ;  /* 0x0000008d0c00720c */ /* 0x000fe40003786670 */
[----:B------:R-:W-:Y:S01]  /*0a90*/  LEA.HI.X.SX32 R12, R0, R5, 0x1, P0 ;  /* 0x00000005000c7211 */ /* 0x000fe200000f0eff */
[----:B------:R1:W-:Y:S01]  /*0aa0*/  @!P3 STG.E.128 desc[UR12][R14.64+0x2800], RZ ;  /* 0x002800ff0e00b986 */ /* 0x0003e2000c101d0c */
[C---:B------:R-:W-:Y:S02]  /*0ab0*/  LEA R16, P0, R3.reuse, UR4, 0x2 ;  /* 0x0000000403107c11 */ /* 0x040fe4000f8010ff */
[-C--:B------:R-:W-:Y:S01]  /*0ac0*/  ISETP.GE.OR P3, PT, R10, R141.reuse, P6 ;  /* 0x0000008d0a00720c */ /* 0x080fe20003766670 */
[----:B------:R1:W-:Y:S01]  /*0ad0*/  @!P2 STG.E.128 desc[UR12][R14.64+0x3000], RZ ;  /* 0x003000ff0e00a986 */ /* 0x0003e2000c101d0c */
[----:B------:R-:W-:Y:S01]  /*0ae0*/  LEA.HI.X R17, R3, UR5, R12, 0x2, P0 ;  /* 0x0000000503117c11 */ /* 0x000fe200080f140c */
[----:B------:R-:W-:Y:S01]  /*0af0*/  @!P5 IMAD.MOV.U32 R3, RZ, RZ, -0x800000 ;  /* 0xff800000ff03d424 */ /* 0x000fe200078e00ff */
[-C--:B------:R-:W-:Y:S01]  /*0b00*/  ISETP.GE.OR P2, PT, R8, R141.reuse, P6 ;  /* 0x0000008d0800720c */ /* 0x080fe20003746670 */
[----:B------:R1:W-:Y:S01]  /*0b10*/  @!P1 STG.E.128 desc[UR12][R14.64+0x3800], RZ ;  /* 0x003800ff0e009986 */ /* 0x0003e2000c101d0c */
[-C--:B------:R-:W-:Y:S01]  /*0b20*/  ISETP.GE.OR P1, PT, R6, R141.reuse, P6 ;  /* 0x0000008d0600720c */ /* 0x080fe20003726670 */
[----:B------:R-:W-:Y:S01]  /*0b30*/  @!P4 IMAD.MOV.U32 R19, RZ, RZ, -0x800000 ;  /* 0xff800000ff13c424 */ /* 0x000fe200078e00ff */
[-C--:B------:R-:W-:Y:S01]  /*0b40*/  ISETP.GE.OR P0, PT, R4, R141.reuse, P6 ;  /* 0x0000008d0400720c */ /* 0x080fe20003706670 */
[----:B------:R1:W-:Y:S01]  /*0b50*/  @!P5 STG.E desc[UR12][R16.64+0x20], R3 ;  /* 0x000020031000d986 */ /* 0x0003e2000c10190c */
[----:B------:R-:W-:-:S02]  /*0b60*/  ISETP.GE.OR P5, PT, R0, R141, P6 ;  /* 0x0000008d0000720c */ /* 0x000fc400037a6670 */
[----:B------:R-:W-:Y:S01]  /*0b70*/  ISETP.GE.OR P6, PT, R2, R141, P6 ;  /* 0x0000008d0200720c */ /* 0x000fe200037c6670 */
[----:B------:R-:W-:Y:S01]  /*0b80*/  @!P3 IMAD.MOV.U32 R11, RZ, RZ, -0x800000 ;  /* 0xff800000ff0bb424 */ /* 0x000fe200078e00ff */
[----:B------:R1:W-:Y:S03]  /*0b90*/  @!P4 STG.E desc[UR12][R16.64+0x40], R19 ;  /* 0x000040131000c986 */ /* 0x0003e6000c10190c */
[----:B------:R-:W-:Y:S01]  /*0ba0*/  @!P2 IMAD.MOV.U32 R9, RZ, RZ, -0x800000 ;  /* 0xff800000ff09a424 */ /* 0x000fe200078e00ff */
[----:B------:R1:W-:Y:S01]  /*0bb0*/  @!P3 STG.E desc[UR12][R16.64+0x60], R11 ;  /* 0x0000600b1000b986 */ /* 0x0003e2000c10190c */
        /* <DEDUP_REMOVED lines=8> */
[----:B-1----:R-:W-:-:S05]  /*0c40*/  MOV R3, 0xff800000 ;  /* 0xff80000000037802 */ /* 0x002fca0000000f00 */
[----:B------:R-:W-:Y:S01]  /*0c50*/  STG.E desc[UR12][R16.64+0xe0], R3 ;  /* 0x0000e00310007986 */ /* 0x000fe2000c10190c */
[----:B------:R-:W-:Y:S05]  /*0c60*/  EXIT ;  /* 0x000000000000794d */ /* 0x000fea0003800000 */
.L_x_7122:
        /* <DEDUP_REMOVED lines=24> */
.L_x_7123:
        /* <DEDUP_REMOVED lines=17> */
[----:B-----5:R-:W-:-:S05]  /*0f00*/  IMAD.HI.U32 R9, R5, R2, RZ ;  /* 0x0000000205097227 */ /* 0x020fca00078e00ff */
        /* <DEDUP_REMOVED lines=62> */
.L_x_7124:
        /* <DEDUP_REMOVED lines=48> */
.L_x_7126:
        /* <DEDUP_REMOVED lines=26> */
.L_x_7125:
[----:B------:R-:W-:Y:S01]  /*1790*/  ISETP.NE.AND P1, PT, R8, -0x1, PT ;  /* 0xffffffff0800780c */ /* 0x000fe20003f25270 */
[----:B------:R-:W-:Y:S01]  /*17a0*/  IMAD.IADD R163, R136, 0x1, -R141 ;  /* 0x0000000188a37824 */ /* 0x000fe200078e0a8d */
[----:B------:R-:W-:Y:S01]  /*17b0*/  SHF.R.S32.HI R126, RZ, 0x1f, R133 ;  /* 0x0000001fff7e7819 */ /* 0x000fe20000011485 */
[----:B------:R-:W-:Y:S01]  /*17c0*/  VIADD R169, R135, 0xffffffff ;  /* 0xffffffff87a97836 */ /* 0x000fe20000000000 */
[----:B------:R-:W1:Y:S01]  /*17d0*/  S2UR UR6, SR_CgaCtaId ;  /* 0x00000000000679c3 */ /* 0x000e620000008800 */
[----:B------:R-:W-:Y:S01]  /*17e0*/  SHF.R.S32.HI R31, RZ, 0x1f, R34 ;  /* 0x0000001fff1f7819 */ /* 0x000fe20000011422 */
[----:B------:R-:W-:Y:S01]  /*17f0*/  ULDC.64 UR4, c[0x0][0x258] ;  /* 0x0000960000047ab9 */ /* 0x000fe20000000a00 */
[CC--:B------:R-:W-:Y:S01]  /*1800*/  LEA.HI R7, R126.reuse, R133.reuse, RZ, 0x3 ;  /* 0x000000857e077211 */ /* 0x0c0fe200078f18ff */
[----:B------:R-:W-:Y:S01]  /*1810*/  IMAD.MOV.U32 R64, RZ, RZ, 0x20 ;  /* 0x00000020ff407424 */ /* 0x000fe200078e00ff */
[----:B------:R-:W-:Y:S01]  /*1820*/  LEA.HI R16, R126, R133, RZ, 0x6 ;  /* 0x000000857e107211 */ /* 0x000fe200078f30ff */
[----:B------:R-:W-:Y:S01]  /*1830*/  IMAD R31, R31, UR4, RZ ;  /* 0x000000041f1f7c24 */ /* 0x000fe2000f8e02ff */
[----:B------:R-:W-:Y:S01]  /*1840*/  SHF.R.S32.HI R14, RZ, 0x3, R7 ;  /* 0x00000003ff0e7819 */ /* 0x000fe20000011407 */
[----:B------:R-:W2:Y:S01]  /*1850*/  LDC.64 R128, c[0x0][0x250] ;  /* 0x00009400ff807b82 */ /* 0x000ea20000000a00 */
[----:B-----5:R-:W-:Y:S01]  /*1860*/  @!P1 SHF.R.S32.HI R9, RZ, 0x1f, R173 ;  /* 0x0000001fff099819 */ /* 0x020fe200000114ad */
[----:B------:R-:W-:Y:S01]  /*1870*/  IMAD R31, R34, UR5, R31 ;  /* 0x00000005221f7c24 */ /* 0x000fe2000f8e021f */
[----:B------:R-:W-:Y:S01]  /*1880*/  LOP3.LUT R32, R7, 0xfffffff8, RZ, 0xc0, !PT ;  /* 0xfffffff807207812 */ /* 0x000fe200078ec0ff */
[C---:B------:R-:W-:Y:S01]  /*1890*/  VIADD R12, R14.reuse, 0x10 ;  /* 0x000000100e0c7836 */ /* 0x040fe20000000000 */
[-C--:B------:R-:W-:Y:S01]  /*18a0*/  ISETP.GE.AND P3, PT, R14, R163.reuse, PT ;  /* 0x000000a30e00720c */ /* 0x080fe20003f66270 */
[----:B------:R-:W-:Y:S01]  /*18b0*/  IMAD.SHL.U32 R16, R16, 0x8, RZ ;  /* 0x0000000810107824 */ /* 0x000fe200078e00ff */
[----:B------:R-:W-:Y:S01]  /*18c0*/  SHF.R.S32.HI R15, RZ, 0x1f, R14 ;  /* 0x0000001fff0f7819 */ /* 0x000fe2000001140e */
[----:B------:R-:W3:Y:S01]  /*18d0*/  @P1 LDC.64 R4, c[0x0][0x240] ;  /* 0x00009000ff041b82 */ /* 0x000ee20000000a00 */
[----:B------:R-:W-:Y:S01]  /*18e0*/  IMAD.IADD R32, R133, 0x1, -R32 ;  /* 0x0000000185207824 */ /* 0x000fe200078e0a20 */
[----:B------:R-:W-:Y:S01]  /*18f0*/  ISETP.GE.AND P2, PT, R12, R163, PT ;  /* 0x000000a30c00720c */ /* 0x000fe20003f46270 */
[----:B------:R-:W-:-:S05]  /*1900*/  IMAD.WIDE R36, R37, 0x40, R14 ;  /* 0x0000004025247825 */ /* 0x000fca00078e020e */
[----:B------:R-:W4:Y:S01]  /*1910*/  @!P1 LDC.64 R2, c[0x0][0x228] ;  /* 0x00008a00ff029b82 */ /* 0x000f220000000a00 */
[----:B------:R-:W-:-:S05]  /*1920*/  IMAD.SHL.U32 R161, R32, 0x40, RZ ;  /* 0x0000004020a17824 */ /* 0x000fca00078e00ff */
[----:B------:R-:W-:Y:S01]  /*1930*/  LOP3.LUT R161, R161, 0x1c0, RZ, 0xc0, !PT ;  /* 0x000001c0a1a17812 */ /* 0x000fe200078ec0ff */
[----:B------:R-:W2:Y:S01]  /*1940*/  @!P2 S2R R20, SR_CgaCtaId ;  /* 0x000000000014a919 */ /* 0x000ea20000008800 */
[----:B---3--:R-:W-:-:S04]  /*1950*/  @P1 IMAD.WIDE.U32 R10, R8, R4, RZ ;  /* 0x00000004080a1225 */ /* 0x008fc800078e00ff */
[----:B------:R-:W-:Y:S02]  /*1960*/  @P1 IMAD R5, R8, R5, R11 ;  /* 0x0000000508051224 */ /* 0x000fe400078e020b */
[----:B------:R-:W-:Y:S02]  /*1970*/  IMAD.SHL.U32 R11, R32, 0x8, RZ ;  /* 0x00000008200b7824 */ /* 0x000fe400078e00ff */
[-C--:B----4-:R-:W-:Y:S02]  /*1980*/  @!P1 IMAD R4, R9, R2.reuse, RZ ;  /* 0x0000000209049224 */ /* 0x090fe400078e02ff */
[----:B------:R-:W-:Y:S01]  /*1990*/  @!P1 IMAD.WIDE.U32 R28, R173, R2, RZ ;  /* 0x00000002ad1c9225 */ /* 0x000fe200078e00ff */
[C---:B------:R-:W-:Y:S02]  /*19a0*/  IADD3 R26, P6, R11.reuse, R26, RZ ;  /* 0x0000001a0b1a7210 */ /* 0x040fe40007fde0ff */
[----:B------:R-:W-:Y:S01]  /*19b0*/  IADD3 R18, P4, R11, R18, RZ ;  /* 0x000000120b127210 */ /* 0x000fe20007f9e0ff */
[----:B------:R-:W-:-:S02]  /*19c0*/  @!P1 IMAD R7, R173, R3, R4 ;  /* 0x00000003ad079224 */ /* 0x000fc400078e0204 */
[----:B------:R-:W-:Y:S02]  /*19d0*/  IMAD.SHL.U32 R4, R14, 0x40, RZ ;  /* 0x000000400e047824 */ /* 0x000fe400078e00ff */
[----:B------:R-:W-:Y:S02]  /*19e0*/  IMAD.SHL.U32 R2, R169, 0x80, RZ ;  /* 0x00000080a9027824 */ /* 0x000fe400078e00ff */
[----:B------:R-:W-:Y:S01]  /*19f0*/  @!P1 IMAD.IADD R5, R29, 0x1, R7 ;  /* 0x000000011d059824 */ /* 0x000fe200078e0207 */
[----:B------:R-:W-:Y:S01]  /*1a00*/  LOP3.LUT R4, R4, 0x1c0, RZ, 0xc0, !PT ;  /* 0x000001c004047812 */ /* 0x000fe200078ec0ff */
[----:B------:R-:W-:Y:S01]  /*1a10*/  IMAD.IADD R3, R139, 0x1, -R2 ;  /* 0x000000018b037824 */ /* 0x000fe200078e0a02 */
[--C-:B------:R-:W-:Y:S02]  /*1a20*/  SHF.R.S32.HI R7, RZ, 0x1f, R11.reuse ;  /* 0x0000001fff077819 */ /* 0x100fe4000001140b */
[----:B------:R-:W-:Y:S02]  /*1a30*/  LOP3.LUT R8, R4, 0x38, R11, 0xf8, !PT ;  /* 0x0000003804087812 */ /* 0x000fe400078ef80b */
[----:B------:R-:W-:Y:S01]  /*1a40*/  SHF.R.U32.HI R13, RZ, 0x3, R4 ;  /* 0x00000003ff0d7819 */ /* 0x000fe20000011604 */
[----:B------:R-:W-:Y:S01]  /*1a50*/  @P1 IMAD.MOV.U32 R4, RZ, RZ, R10 ;  /* 0x000000ffff041224 */ /* 0x000fe200078e000a */
[----:B------:R-:W-:Y:S01]  /*1a60*/  ISETP.GE.AND P5, PT, R14, R3, PT ;  /* 0x000000030e00720c */ /* 0x000fe20003fa6270 */
[----:B------:R-:W-:Y:S01]  /*1a70*/  @!P1 IMAD.MOV.U32 R4, RZ, RZ, R28 ;  /* 0x000000ffff049224 */ /* 0x000fe200078e001c */
[----:B------:R-:W-:Y:S01]  /*1a80*/  LOP3.LUT R13, R8, R13, RZ, 0x3c, !PT ;  /* 0x0000000d080d7212 */ /* 0x000fe200078e3cff */
[----:B------:R-:W-:Y:S01]  /*1a90*/  IMAD.X R27, R7, 0x1, R0, P6 ;  /* 0x00000001071b7824 */ /* 0x000fe200030e0600 */
[----:B------:R-:W3:Y:S01]  /*1aa0*/  @!P3 LDC.64 R8, c[0x0][0x240] ;  /* 0x00009000ff08bb82 */ /* 0x000ee20000000a00 */
[C---:B------:R-:W-:Y:S01]  /*1ab0*/  VIADD R0, R14.reuse, 0x20 ;  /* 0x000000200e007836 */ /* 0x040fe20000000000 */
[----:B------:R-:W-:Y:S01]  /*1ac0*/  IADD3 R4, P1, R11, R4, RZ ;  /* 0x000000040b047210 */ /* 0x000fe20007f3e0ff */
[----:B------:R-:W-:Y:S01]  /*1ad0*/  IMAD.X R19, R7, 0x1, R6, P4 ;  /* 0x0000000107137824 */ /* 0x000fe200020e0606 */
[----:B------:R-:W-:Y:S01]  /*1ae0*/  LOP3.LUT R13, R13, 0xfffffe00, R16, 0xf8, !PT ;  /* 0xfffffe000d0d7812 */ /* 0x000fe200078ef810 */
[----:B------:R-:W-:Y:S01]  /*1af0*/  VIADD R16, R14, 0x30 ;  /* 0x000000300e107836 */ /* 0x000fe20000000000 */
[-C--:B------:R-:W-:Y:S01]  /*1b00*/  ISETP.GE.AND P4, PT, R0, R163.reuse, PT ;  /* 0x000000a30000720c */ /* 0x080fe20003f86270 */
[----:B------:R-:W-:Y:S01]  /*1b10*/  IMAD.X R5, R7, 0x1, R5, P1 ;  /* 0x0000000107057824 */ /* 0x000fe200008e0605 */
[----:B------:R-:W4:Y:S01]  /*1b20*/  @!P2 LDC.64 R10, c[0x0][0x240] ;  /* 0x00009000ff0aab82 */ /* 0x000f220000000a00 */
[----:B------:R-:W2:Y:S01]  /*1b30*/  @!P5 S2R R22, SR_CgaCtaId ;  /* 0x000000000016d919 */ /* 0x000ea20000008800 */
[----:B------:R-:W-:Y:S01]  /*1b40*/  @!P2 IADD3 R24, P1, R36, 0x10, RZ ;  /* 0x000000102418a810 */ /* 0x000fe20007f3e0ff */
[----:B------:R-:W-:Y:S01]  /*1b50*/  IMAD.WIDE.U32 R34, R34, UR4, R4 ;  /* 0x0000000422227c25 */ /* 0x000fe2000f8e0004 */
[----:B------:R-:W-:Y:S01]  /*1b60*/  UMOV UR4, 0x400 ;  /* 0x0000040000047882 */ /* 0x000fe20000000000 */
[----:B------:R-:W-:Y:S01]  /*1b70*/  ISETP.GE.AND P6, PT, R16, R163, PT ;  /* 0x000000a31000720c */ /* 0x000fe20003fc6270 */
[----:B-1----:R-:W-:Y:S01]  /*1b80*/  ULEA UR4, UR6, UR4, 0x18 ;  /* 0x0000000406047291 */ /* 0x002fe2000f8ec03f */
[----:B------:R-:W-:Y:S01]  /*1b90*/  @!P2 IMAD.X R29, RZ, RZ, R37, P1 ;  /* 0x000000ffff1da224 */ /* 0x000fe200008e0625 */
[----:B------:R-:W1:Y:S01]  /*1ba0*/  @!P3 LDC.64 R6, c[0x0][0x210] ;  /* 0x00008400ff06bb82 */ /* 0x000e620000000a00 */
[----:B------:R-:W-:Y:S01]  /*1bb0*/  IMAD.IADD R35, R35, 0x1, R31 ;  /* 0x0000000123237824 */ /* 0x000fe200078e021f */
[----:B------:R-:W-:Y:S01]  /*1bc0*/  @!P5 MOV R31, 0x400 ;  /* 0x00000400001fd802 */ /* 0x000fe20000000f00 */
[----:B------:R-:W1:Y:S01]  /*1bd0*/  @!P4 S2R R30, SR_CgaCtaId ;  /* 0x00000000001ec919 */ /* 0x000e620000008800 */
[----:B------:R-:W-:Y:S01]  /*1be0*/  @!P2 IMAD.MOV.U32 R42, RZ, RZ, R34 ;  /* 0x000000ffff2aa224 */ /* 0x000fe200078e0022 */
[----:B------:R-:W-:Y:S01]  /*1bf0*/  LEA R171, R13, UR4, 0x1 ;  /* 0x000000040dab7c11 */ /* 0x000fe2000f8e08ff */
[----:B------:R-:W-:Y:S01]  /*1c00*/  IMAD.WIDE.U32 R26, R14, R124, R26 ;  /* 0x0000007c0e1a7225 */ /* 0x000fe200078e001a */
[----:B------:R-:W-:Y:S01]  /*1c10*/  @!P2 MOV R43, R35 ;  /* 0x00000023002ba202 */ /* 0x000fe20000000f00 */
[----:B------:R-:W1:Y:S01]  /*1c20*/  @!P2 LDC.64 R4, c[0x0][0x210] ;  /* 0x00008400ff04ab82 */ /* 0x000e620000000a00 */
[----:B------:R-:W-:Y:S01]  /*1c30*/  ULDC.64 UR6, c[0x0][0x268] ;  /* 0x00009a0000067ab9 */ /* 0x000fe20000000a00 */
[----:B---3--:R-:W-:-:S02]  /*1c40*/  @!P3 IMAD R28, R37, R8, RZ ;  /* 0x00000008251cb224 */ /* 0x008fc400078e02ff */
[----:B------:R-:W-:-:S04]  /*1c50*/  @!P3 IMAD.WIDE.U32 R38, R36, R8, R34 ;  /* 0x000000082426b225 */ /* 0x000fc800078e0022 */
[----:B------:R-:W-:Y:S02]  /*1c60*/  @!P3 IMAD R28, R36, R9, R28 ;  /* 0x00000009241cb224 */ /* 0x000fe400078e021c */
[----:B----4-:R-:W-:Y:S01]  /*1c70*/  @!P2 IMAD R9, R29, R10, RZ ;  /* 0x0000000a1d09a224 */ /* 0x010fe200078e02ff */
[----:B------:R-:W-:Y:S01]  /*1c80*/  @!P2 MOV R29, 0x400 ;  /* 0x00000400001da802 */ /* 0x000fe20000000f00 */
[----:B------:R-:W-:Y:S02]  /*1c90*/  @!P3 IMAD.IADD R28, R39, 0x1, R28 ;  /* 0x00000001271cb824 */ /* 0x000fe400078e021c */
[----:B------:R-:W-:Y:S01]  /*1ca0*/  @!P2 IMAD R11, R24, R11, R9 ;  /* 0x0000000b180ba224 */ /* 0x000fe200078e0209 */
[----:B--2---:R-:W-:Y:S01]  /*1cb0*/  @!P2 LEA R20, R20, R29, 0x18 ;  /* 0x0000001d1414a211 */ /* 0x004fe200078ec0ff */
[----:B------:R-:W2:Y:S01]  /*1cc0*/  @!P4 LDC.64 R8, c[0x0][0x240] ;  /* 0x00009000ff08cb82 */ /* 0x000ea20000000a00 */
[----:B-1----:R-:W-:Y:S01]  /*1cd0*/  @!P3 LEA R40, P1, R38, R6, 0x1 ;  /* 0x000000062628b211 */ /* 0x002fe200078208ff */
[----:B------:R-:W-:Y:S01]  /*1ce0*/  @!P2 IMAD.WIDE.U32 R42, R24, R10, R42 ;  /* 0x0000000a182aa225 */ /* 0x000fe200078e002a */
[----:B------:R-:W-:-:S02]  /*1cf0*/  @!P5 LEA R22, R22, R31, 0x18 ;  /* 0x0000001f1616d211 */ /* 0x000fc400078ec0ff */
[----:B------:R-:W-:Y:S01]  /*1d00*/  @!P3 LEA.HI.X R41, R38, R7, R28, 0x1, P1 ;  /* 0x000000072629b211 */ /* 0x000fe200008f0c1c */
[----:B------:R-:W-:Y:S01]  /*1d10*/  @!P2 IMAD.IADD R10, R43, 0x1, R11 ;  /* 0x000000012b0aa824 */ /* 0x000fe200078e020b */
[----:B------:R-:W-:Y:S01]  /*1d20*/  @!P4 MOV R11, 0x400 ;  /* 0x00000400000bc802 */ /* 0x000fe20000000f00 */
[----:B------:R-:W1:Y:S01]  /*1d30*/  @!P6 LDC.64 R6, c[0x0][0x240] ;  /* 0x00009000ff06eb82 */ /* 0x000e620000000a00 */
[----:B------:R-:W-:Y:S01]  /*1d40*/  @!P2 LEA R38, P1, R42, R4, 0x1 ;  /* 0x000000042a26a211 */ /* 0x000fe200078208ff */
[----:B------:R-:W-:Y:S01]  /*1d50*/  @!PT LDS RZ, [RZ] ;  /* 0x00000000fffff984 */ /* 0x000fe20000000800 */
[----:B------:R-:W-:Y:S01]  /*1d60*/  @!PT LDS RZ, [RZ] ;  /* 0x00000000fffff984 */ /* 0x000fe20000000800 */
[----:B------:R-:W-:Y:S01]  /*1d70*/  @!PT LDS RZ, [RZ] ;  /* 0x00000000fffff984 */ /* 0x000fe20000000800 */
[----:B------:R3:W-:Y:S01]  /*1d80*/  @!P3 LDGSTS.E.BYPASS.LTC128B.128 [R171], desc[UR12][R40.64] ;  /* 0x0000000028abbfae */ /* 0x0007e2000b901d4c */
[----:B------:R-:W-:Y:S01]  /*1d90*/  @!P4 IADD3 R31, P3, R36, 0x20, RZ ;  /* 0x00000020241fc810 */ /* 0x000fe20007f7e0ff */
[----:B------:R-:W-:Y:S01]  /*1da0*/  IMAD.MOV.U32 R130, RZ, RZ, R26 ;  /* 0x000000ffff827224 */ /* 0x000fe200078e001a */
[----:B------:R-:W-:Y:S01]  /*1db0*/  @!P2 LEA.HI.X R39, R42, R5, R10, 0x1, P1 ;  /* 0x000000052a27a211 */ /* 0x000fe200008f0c0a */
[----:B------:R-:W4:Y:S01]  /*1dc0*/  @!P6 S2R R28, SR_CgaCtaId ;  /* 0x00000000001ce919 */ /* 0x000f220000008800 */
[----:B------:R-:W-:Y:S01]  /*1dd0*/  @!P4 LEA R30, R30, R11, 0x18 ;  /* 0x0000000b1e1ec211 */ /* 0x000fe200078ec0ff */
[----:B------:R-:W-:Y:S01]  /*1de0*/  @!P4 IMAD.X R5, RZ, RZ, R37, P3 ;  /* 0x000000ffff05c224 */ /* 0x000fe200018e0625 */
[----:B------:R-:W-:Y:S01]  /*1df0*/  ISETP.GE.AND P3, PT, R12, R3, PT ;  /* 0x000000030c00720c */ /* 0x000fe20003f66270 */
[----:B------:R-:W4:Y:S01]  /*1e00*/  @!P4 LDC.64 R10, c[0x0][0x210] ;  /* 0x00008400ff0acb82 */ /* 0x000f220000000a00 */
[----:B------:R-:W-:Y:S01]  /*1e10*/  @!P6 IADD3 R29, P1, R36, 0x30, RZ ;  /* 0x00000030241de810 */ /* 0x000fe20007f3e0ff */
[----:B------:R-:W-:-:S02]  /*1e20*/  @!P2 IMAD R36, R13, 0x2, R20 ;  /* 0x000000020d24a824 */ /* 0x000fc400078e0214 */
[----:B--2---:R-:W-:-:S03]  /*1e30*/  @!P4 IMAD R20, R5, R8, RZ ;  /* 0x000000080514c224 */ /* 0x004fc600078e02ff */
[----:B------:R2:W-:Y:S01]  /*1e40*/  @!P2 LDGSTS.E.BYPASS.LTC128B.128 [R36+0x800], desc[UR12][R38.64] ;  /* 0x008000002624afae */ /* 0x0005e2000b901d4c */
[----:B------:R-:W2:Y:S01]  /*1e50*/  @!P6 LDC.64 R4, c[0x0][0x210] ;  /* 0x00008400ff04eb82 */ /* 0x000ea20000000a00 */
[----:B------:R-:W-:Y:S02]  /*1e60*/  @!P6 IMAD.X R37, RZ, RZ, R37, P1 ;  /* 0x000000ffff25e224 */ /* 0x000fe400008e0625 */
[----:B------:R-:W-:Y:S01]  /*1e70*/  @!P4 IMAD R33, R31, R9, R20 ;  /* 0x000000091f21c224 */ /* 0x000fe200078e0214 */
[----:B------:R-:W2:Y:S01]  /*1e80*/  @!P3 S2R R24, SR_CgaCtaId ;  /* 0x000000000018b919 */ /* 0x000ea20000008800 */
[----:B------:R-:W-:Y:S01]  /*1e90*/  IADD3 R20, P1, R14, R25, RZ ;  /* 0x000000190e147210 */ /* 0x000fe20007f3e0ff */
[----:B------:R-:W-:-:S04]  /*1ea0*/  IMAD R25, R15, R124, RZ ;  /* 0x0000007c0f197224 */ /* 0x000fc800078e02ff */
[----:B------:R-:W-:Y:S01]  /*1eb0*/  IMAD.X R23, R15, 0x1, R23, P1 ;  /* 0x000000010f177824 */ /* 0x000fe200008e0617 */
[----:B------:R-:W-:Y:S01]  /*1ec0*/  ISETP.GE.AND P1, PT, R0, R3, PT ;  /* 0x000000030000720c */ /* 0x000fe20003f26270 */
[--C-:B---3--:R-:W-:Y:S02]  /*1ed0*/  @!P4 IMAD.MOV.U32 R40, RZ, RZ, R34.reuse ;  /* 0x000000ffff28c224 */ /* 0x108fe400078e0022 */
[--C-:B------:R-:W-:Y:S02]  /*1ee0*/  @!P4 IMAD.MOV.U32 R41, RZ, RZ, R35.reuse ;  /* 0x000000ffff29c224 */ /* 0x100fe400078e0023 */
[----:B-1----:R-:W-:-:S04]  /*1ef0*/  @!P6 IMAD.WIDE.U32 R34, R29, R6, R34 ;  /* 0x000000061d22e225 */ /* 0x002fc800078e0022 */
[----:B------:R-:W-:Y:S02]  /*1f00*/  @!P4 IMAD.WIDE.U32 R42, R31, R8, R40 ;  /* 0x000000081f2ac225 */ /* 0x000fe400078e0028 */
[----:B------:R-:W1:Y:S02]  /*1f10*/  @!P5 LDC.64 R8, c[0x0][0x218] ;  /* 0x00008600ff08db82 */ /* 0x000e640000000a00 */
[----:B------:R-:W-:Y:S01]  /*1f20*/  @!P6 IMAD R40, R37, R6, RZ ;  /* 0x000000062528e224 */ /* 0x000fe200078e02ff */
[----:B----4-:R-:W-:Y:S01]  /*1f30*/  @!P4 LEA R10, P2, R42, R10, 0x1 ;  /* 0x0000000a2a0ac211 */ /* 0x010fe200078408ff */
[----:B------:R-:W-:Y:S01]  /*1f40*/  IMAD R131, R14, R125, R25 ;  /* 0x0000007d0e837224 */ /* 0x000fe200078e0219 */
[----:B------:R-:W-:Y:S01]  /*1f50*/  @!P6 MOV R25, 0x400 ;  /* 0x000004000019e802 */ /* 0x000fe20000000f00 */
[----:B------:R-:W-:Y:S02]  /*1f60*/  @!P6 IMAD R15, R29, R7, R40 ;  /* 0x000000071d0fe224 */ /* 0x000fe400078e0228 */
[----:B------:R-:W-:Y:S01]  /*1f70*/  @!P4 IMAD.IADD R33, R43, 0x1, R33 ;  /* 0x000000012b21c824 */ /* 0x000fe200078e0221 */
[----:B------:R-:W3:Y:S01]  /*1f80*/  @!P3 LDC.64 R6, c[0x0][0x218] ;  /* 0x00008600ff06bb82 */ /* 0x000ee20000000a00 */
[----:B------:R-:W-:Y:S01]  /*1f90*/  @!P6 LEA R28, R28, R25, 0x18 ;  /* 0x000000191c1ce211 */ /* 0x000fe200078ec0ff */
[----:B------:R-:W-:-:S02]  /*1fa0*/  @!P4 IMAD R25, R13, 0x2, R30 ;  /* 0x000000020d19c824 */ /* 0x000fc400078e021e */
[----:B------:R-:W-:Y:S01]  /*1fb0*/  @!P4 LEA.HI.X R11, R42, R11, R33, 0x1, P2 ;  /* 0x0000000b2a0bc211 */ /* 0x000fe200010f0c21 */
[----:B------:R-:W-:Y:S01]  /*1fc0*/  @!P6 IMAD.IADD R15, R35, 0x1, R15 ;  /* 0x00000001230fe824 */ /* 0x000fe200078e020f */
[----:B--2---:R-:W-:Y:S01]  /*1fd0*/  @!P6 LEA R30, P2, R34, R4, 0x1 ;  /* 0x00000004221ee211 */ /* 0x004fe200078408ff */
[----:B------:R-:W-:Y:S02]  /*1fe0*/  IMAD.IADD R131, R27, 0x1, R131 ;  /* 0x000000011b837824 */ /* 0x000fe400078e0283 */
[----:B------:R-:W-:Y:S01]  /*1ff0*/  IMAD.WIDE.U32 R26, R124, 0x20, RZ ;  /* 0x000000207c1a7825 */ /* 0x000fe200078e00ff */
[----:B------:R-:W-:Y:S01]  /*2000*/  @!P6 LEA.HI.X R31, R34, R5, R15, 0x1, P2 ;  /* 0x00000005221fe211 */ /* 0x000fe200010f0c0f */
[----:B------:R2:W-:Y:S01]  /*2010*/  @!P4 LDGSTS.E.BYPASS.LTC128B.128 [R25+0x1000], desc[UR12][R10.64] ;  /* 0x010000000a19cfae */ /* 0x0005e2000b901d4c */
[----:B------:R-:W4:Y:S01]  /*2020*/  @!P1 LDC.64 R4, c[0x0][0x218] ;  /* 0x00008600ff049b82 */ /* 0x000f220000000a00 */
[----:B------:R-:W-:Y:S01]  /*2030*/  @!P3 MOV R15, 0x400 ;  /* 0x00000400000fb802 */ /* 0x000fe20000000f00 */
[----:B------:R-:W-:Y:S01]  /*2040*/  IMAD.SHL.U32 R34, R125, 0x20, RZ ;  /* 0x000000207d227824 */ /* 0x000fe200078e00ff */
[C---:B-1----:R-:W-:Y:S01]  /*2050*/  @!P5 LEA R36, P4, R130.reuse, R8, 0x1 ;  /* 0x000000088224d211 */ /* 0x042fe200078808ff */
[----:B------:R-:W-:Y:S01]  /*2060*/  IMAD R23, R23, R128, RZ ;  /* 0x0000008017177224 */ /* 0x000fe200078e02ff */
[----:B------:R-:W-:-:S02]  /*2070*/  @!P1 IADD3 R8, P2, R130, R26, RZ ;  /* 0x0000001a82089210 */ /* 0x000fc40007f5e0ff */
[----:B------:R-:W-:Y:S01]  /*2080*/  @!P3 LEA R26, R24, R15, 0x18 ;  /* 0x0000000f181ab211 */ /* 0x000fe200078ec0ff */
[----:B------:R-:W-:Y:S01]  /*2090*/  VIADD R24, R14, 0x50 ;  /* 0x000000500e187836 */ /* 0x000fe20000000000 */
[----:B------:R-:W-:Y:S01]  /*20a0*/  @!P5 LEA.HI.X R37, R130, R9, R131, 0x1, P4 ;  /* 0x000000098225d211 */ /* 0x000fe200020f0c83 */
[----:B------:R-:W-:Y:S01]  /*20b0*/  IMAD R23, R20, R129, R23 ;  /* 0x0000008114177224 */ /* 0x000fe200078e0217 */
[C---:B------:R-:W-:Y:S02]  /*20c0*/  @!P3 LEA R15, P4, R124.reuse, R130, 0x4 ;  /* 0x000000827c0fb211 */ /* 0x040fe400078820ff */
[----:B------:R-:W-:Y:S02]  /*20d0*/  @!P1 IADD3.X R9, R131, R27, R34, P2, !PT ;  /* 0x0000001b83099210 */ /* 0x000fe400017fe422 */
[----:B---3--:R-:W-:Y:S02]  /*20e0*/  @!P3 LEA R38, P2, R15, R6, 0x1 ;  /* 0x000000060f26b211 */ /* 0x008fe400078408ff */
[----:B--2---:R-:W-:Y:S01]  /*20f0*/  @!P3 LEA.HI.X R10, R124, R131, R125, 0x4, P4 ;  /* 0x000000837c0ab211 */ /* 0x004fe200020f247d */
[----:B------:R-:W-:-:S02]  /*2100*/  @!P6 IMAD R11, R13, 0x2, R28 ;  /* 0x000000020d0be824 */ /* 0x000fc400078e021c */
[----:B------:R-:W-:Y:S01]  /*2110*/  @!P5 IMAD R25, R13, 0x2, R22 ;  /* 0x000000020d19d824 */ /* 0x000fe200078e0216 */
[----:B------:R-:W-:Y:S01]  /*2120*/  @!P3 LEA.HI.X R39, R15, R7, R10, 0x1, P2 ;  /* 0x000000070f27b211 */ /* 0x000fe200010f0c0a */
[----:B------:R-:W-:Y:S01]  /*2130*/  @!P3 IMAD R7, R13, 0x2, R26 ;  /* 0x000000020d07b824 */ /* 0x000fe200078e021a */
[-C--:B------:R-:W-:Y:S01]  /*2140*/  ISETP.GE.AND P2, PT, R16, R3.reuse, PT ;  /* 0x000000031000720c */ /* 0x080fe20003f46270 */
[----:B------:R1:W-:Y:S01]  /*2150*/  @!P6 LDGSTS.E.BYPASS.LTC128B.128 [R11+0x1800], desc[UR12][R30.64] ;  /* 0x018000001e0befae */ /* 0x0003e2000b901d4c */
[C---:B------:R-:W-:Y:S01]  /*2160*/  IADD3 R22, R14.reuse, 0x40, RZ ;  /* 0x000000400e167810 */ /* 0x040fe20007ffe0ff */
[----:B------:R-:W-:Y:S01]  /*2170*/  VIADD R26, R14, 0x70 ;  /* 0x000000700e1a7836 */ /* 0x000fe20000000000 */
[----:B------:R-:W-:Y:S01]  /*2180*/  @!P1 MOV R15, 0x400 ;  /* 0x00000400000f9802 */ /* 0x000fe20000000f00 */
[----:B------:R2:W-:Y:S01]  /*2190*/  @!P5 LDGSTS.E.BYPASS.LTC128B.128 [R25+0x2000], desc[UR12][R36.64] ;  /* 0x020000002419dfae */ /* 0x0005e2000b901d4c */
[-C--:B------:R-:W-:Y:S01]  /*21a0*/  ISETP.GE.AND P5, PT, R24, R3.reuse, PT ;  /* 0x000000031800720c */ /* 0x080fe20003fa6270 */
[----:B------:R-:W-:Y:S01]  /*21b0*/  VIADD R28, R14, 0x60 ;  /* 0x000000600e1c7836 */ /* 0x000fe20000000000 */
[----:B------:R-:W-:Y:S01]  /*21c0*/  ISETP.GE.AND P6, PT, R22, R3, PT ;  /* 0x000000031600720c */ /* 0x000fe20003fc6270 */
[----:B------:R3:W-:Y:S01]  /*21d0*/  @!P3 LDGSTS.E.BYPASS.LTC128B.128 [R7+0x2800], desc[UR12][R38.64] ;  /* 0x028000002607bfae */ /* 0x0007e2000b901d4c */
[----:B----4-:R-:W-:-:S02]  /*21e0*/  @!P1 LEA R42, P3, R8, R4, 0x1 ;  /* 0x00000004082a9211 */ /* 0x010fc400078608ff */
[----:B------:R-:W-:Y:S01]  /*21f0*/  ISETP.GE.AND P4, PT, R28, R3, PT ;  /* 0x000000031c00720c */ /* 0x000fe20003f86270 */
[----:B------:R-:W4:Y:S01]  /*2200*/  @!P2 S2R R6, SR_CgaCtaId ;  /* 0x000000000006a919 */ /* 0x000f220000008800 */
[----:B------:R-:W-:Y:S01]  /*2210*/  @!P1 LEA.HI.X R43, R8, R5, R9, 0x1, P3 ;  /* 0x00000005082b9211 */ /* 0x000fe200018f0c09 */
[----:B------:R-:W-:Y:S01]  /*2220*/  @!P2 IMAD.WIDE.U32 R40, R124, 0x30, R130 ;  /* 0x000000307c28a825 */ /* 0x000fe200078e0082 */
[----:B------:R-:W-:Y:S01]  /*2230*/  ISETP.GE.AND P3, PT, R26, R3, PT ;  /* 0x000000031a00720c */ /* 0x000fe20003f66270 */
[----:B------:R-:W4:Y:S01]  /*2240*/  @!P1 S2R R8, SR_CgaCtaId ;  /* 0x0000000000089919 */ /* 0x000f220000008800 */
[----:B------:R-:W4:Y:S01]  /*2250*/  @!P2 LDC.64 R4, c[0x0][0x218] ;  /* 0x00008600ff04ab82 */ /* 0x000f220000000a00 */
[----:B------:R-:W-:Y:S02]  /*2260*/  @!P5 IMAD.MOV.U32 R35, RZ, RZ, R131 ;  /* 0x000000ffff23d224 */ /* 0x000fe400078e0083 */
[----:B------:R-:W4:Y:S01]  /*2270*/  @!P6 S2R R34, SR_CgaCtaId ;  /* 0x000000000022e919 */ /* 0x000f220000008800 */
[----:B------:R-:W-:Y:S01]  /*2280*/  @!P6 MOV R9, 0x400 ;  /* 0x000004000009e802 */ /* 0x000fe20000000f00 */
[----:B-1----:R-:W1:Y:S01]  /*2290*/  @!P5 S2R R30, SR_CgaCtaId ;  /* 0x00000000001ed919 */ /* 0x002e620000008800 */
[----:B------:R-:W-:-:S05]  /*22a0*/  @!P2 MOV R11, 0x400 ;  /* 0x00000400000ba802 */ /* 0x000fca0000000f00 */
[----:B------:R-:W-:Y:S01]  /*22b0*/  @!P3 IMAD.WIDE.U32 R48, R124, 0x70, R130 ;  /* 0x000000707c30b825 */ /* 0x000fe200078e0082 */
[----:B--2---:R-:W2:Y:S01]  /*22c0*/  @!P3 S2R R36, SR_CgaCtaId ;  /* 0x000000000024b919 */ /* 0x004ea20000008800 */
[----:B---3--:R-:W3:Y:S01]  /*22d0*/  @!P4 S2R R38, SR_CgaCtaId ;  /* 0x000000000026c919 */ /* 0x008ee20000008800 */
[----:B------:R-:W-:Y:S02]  /*22e0*/  @!P5 MOV R7, 0x400 ;  /* 0x000004000007d802 */ /* 0x000fe40000000f00 */
[----:B----4-:R-:W-:Y:S02]  /*22f0*/  @!P2 LEA R6, R6, R11, 0x18 ;  /* 0x0000000b0606a211 */ /* 0x010fe400078ec0ff */
[----:B------:R-:W4:Y:S01]  /*2300*/  @!P6 LDC.64 R10, c[0x0][0x218] ;  /* 0x00008600ff0aeb82 */ /* 0x000f220000000a00 */
[----:B------:R-:W-:Y:S02]  /*2310*/  @!P1 LEA R8, R8, R15, 0x18 ;  /* 0x0000000f08089211 */ /* 0x000fe400078ec0ff */
[----:B------:R-:W-:Y:S01]  /*2320*/  @!P2 IMAD R25, R13, 0x2, R6 ;  /* 0x000000020d19a824 */ /* 0x000fe200078e0206 */
[----:B------:R-:W-:-:S02]  /*2330*/  @!P6 LEA R34, R34, R9, 0x18 ;  /* 0x000000092222e211 */ /* 0x000fc400078ec0ff */
[----:B------:R-:W-:Y:S01]  /*2340*/  @!P1 IMAD R15, R13, 0x2, R8 ;  /* 0x000000020d0f9824 */ /* 0x000fe200078e0208 */
[----:B------:R-:W-:Y:S01]  /*2350*/  @!P4 MOV R9, 0x400 ;  /* 0x000004000009c802 */ /* 0x000fe20000000f00 */
[----:B------:R-:W-:-:S03]  /*2360*/  @!P2 IMAD R8, R125, 0x30, RZ ;  /* 0x000000307d08a824 */ /* 0x000fc600078e02ff */
[----:B------:R4:W-:Y:S01]  /*2370*/  @!P1 LDGSTS.E.BYPASS.LTC128B.128 [R15+0x3000], desc[UR12][R42.64] ;  /* 0x030000002a0f9fae */ /* 0x0009e2000b901d4c */
[----:B-1----:R-:W-:Y:S01]  /*2380*/  @!P5 LEA R30, R30, R7, 0x18 ;  /* 0x000000071e1ed211 */ /* 0x002fe200078ec0ff */
[----:B------:R-:W-:Y:S01]  /*2390*/  @!P2 IMAD.IADD R8, R41, 0x1, R8 ;  /* 0x000000012908a824 */ /* 0x000fe200078e0208 */
[----:B------:R-:W-:Y:S02]  /*23a0*/  @!P3 MOV R7, 0x400 ;  /* 0x000004000007b802 */ /* 0x000fe40000000f00 */
[----:B------:R-:W-:Y:S01]  /*23b0*/  @!P2 LEA R46, P1, R40, R4, 0x1 ;  /* 0x00000004282ea211 */ /* 0x000fe200078208ff */
[----:B------:R-:W-:Y:S01]  /*23c0*/  IMAD R4, R21, UR6, RZ ;  /* 0x0000000615047c24 */ /* 0x000fe2000f8e02ff */
[----:B--2---:R-:W-:Y:S01]  /*23d0*/  @!P3 LEA R36, R36, R7, 0x18 ;  /* 0x000000072424b211 */ /* 0x004fe200078ec0ff */
[----:B------:R-:W-:Y:S01]  /*23e0*/  @!P5 IMAD R30, R13, 0x2, R30 ;  /* 0x000000020d1ed824 */ /* 0x000fe200078e021e */
[----:B------:R-:W1:Y:S01]  /*23f0*/  @!P4 LDC.64 R6, c[0x0][0x218] ;  /* 0x00008600ff06cb82 */ /* 0x000e620000000a00 */
[----:B---3--:R-:W-:-:S02]  /*2400*/  @!P4 LEA R38, R38, R9, 0x18 ;  /* 0x000000092626c211 */ /* 0x008fc400078ec0ff */
[----:B------:R-:W-:Y:S01]  /*2410*/  @!P2 LEA.HI.X R47, R40, R5, R8, 0x1, P1 ;  /* 0x00000005282fa211 */ /* 0x000fe200008f0c08 */
[C---:B------:R-:W-:Y:S01]  /*2420*/  @!P3 IMAD R36, R13.reuse, 0x2, R36 ;  /* 0x000000020d24b824 */ /* 0x040fe200078e0224 */
[C---:B------:R-:W-:Y:S01]  /*2430*/  @!P6 LEA R21, P1, R124.reuse, R130, 0x6 ;  /* 0x000000827c15e211 */ /* 0x040fe200078230ff */
[----:B------:R-:W-:Y:S02]  /*2440*/  @!P4 IMAD R38, R13, 0x2, R38 ;  /* 0x000000020d26c824 */ /* 0x000fe400078e0226 */
[----:B------:R-:W2:Y:S01]  /*2450*/  @!P5 LDC.64 R8, c[0x0][0x218] ;  /* 0x00008600ff08db82 */ /* 0x000ea20000000a00 */
[----:B------:R-:W-:Y:S01]  /*2460*/  @!P6 LEA.HI.X R44, R124, R131, R125, 0x6, P1 ;  /* 0x000000837c2ce211 */ /* 0x000fe200008f347d */
[----:B------:R3:W-:Y:S01]  /*2470*/  @!P2 LDGSTS.E.BYPASS.LTC128B.128 [R25+0x3800], desc[UR12][R46.64] ;  /* 0x038000002e19afae */ /* 0x0007e2000b901d4c */
[----:B----4-:R-:W-:Y:S01]  /*2480*/  @!P6 LEA R40, P1, R21, R10, 0x1 ;  /* 0x0000000a1528e211 */ /* 0x010fe200078208ff */
[----:B------:R-:W-:-:S03]  /*2490*/  @!P3 IMAD R10, R125, 0x70, RZ ;  /* 0x000000707d0ab824 */ /* 0x000fc600078e02ff */
[----:B------:R-:W-:Y:S01]  /*24a0*/  @!P6 LEA.HI.X R41, R21, R11, R44, 0x1, P1 ;  /* 0x0000000b1529e211 */ /* 0x000fe200008f0c2c */
[----:B------:R-:W-:Y:S02]  /*24b0*/  @!P4 IMAD R11, R125, 0x60, RZ ;  /* 0x000000607d0bc824 */ /* 0x000fe400078e02ff */
[C---:B------:R-:W-:Y:S02]  /*24c0*/  IMAD R15, R17.reuse, UR7, R4 ;  /* 0x00000007110f7c24 */ /* 0x040fe4000f8e0204 */
[----:B------:R-:W4:Y:S01]  /*24d0*/  @!P3 LDC.64 R4, c[0x0][0x218] ;  /* 0x00008600ff04bb82 */ /* 0x000f220000000a00 */
[----:B------:R-:W-:Y:S01]  /*24e0*/  IMAD.WIDE.U32 R42, R17, UR6, R18 ;  /* 0x00000006112a7c25 */ /* 0x000fe2000f8e0012 */
[----:B------:R-:W-:-:S03]  /*24f0*/  ULDC.64 UR6, c[0x0][0x220] ;  /* 0x0000880000067ab9 */ /* 0x000fc60000000a00 */
[----:B------:R-:W-:Y:S01]  /*2500*/  @!P6 IMAD R19, R13, 0x2, R34 ;  /* 0x000000020d13e824 */ /* 0x000fe200078e0222 */
[----:B------:R-:W-:Y:S01]  /*2510*/  IADD3 R43, R43, R15, RZ ;  /* 0x0000000f2b2b7210 */ /* 0x000fe20007ffe0ff */
[--C-:B------:R-:W-:Y:S02]  /*2520*/  @!P5 IMAD.MOV.U32 R34, RZ, RZ, R130.reuse ;  /* 0x000000ffff22d224 */ /* 0x100fe400078e0082 */
[----:B------:R-:W-:Y:S01]  /*2530*/  @!P4 IMAD.WIDE.U32 R44, R124, 0x60, R130 ;  /* 0x000000607c2cc825 */ /* 0x000fe200078e0082 */
[----:B------:R-:W-:Y:S01]  /*2540*/  @!P6 LDGSTS.E.BYPASS.LTC128B.128 [R19+0x4000], desc[UR12][R40.64] ;  /* 0x040000002813efae */ /* 0x000fe2000b901d4c */
[----:B------:R-:W-:Y:S02]  /*2550*/  ISETP.GE.AND P6, PT, R16, R3, PT ;  /* 0x000000031000720c */ /* 0x000fe40003fc6270 */
[----:B------:R-:W-:Y:S01]  /*2560*/  @!P5 IMAD R17, R125, 0x50, RZ ;  /* 0x000000507d11d824 */ /* 0x000fe200078e02ff */
[----:B-1----:R-:W-:Y:S01]  /*2570*/  @!P4 LEA R6, P1, R44, R6, 0x1 ;  /* 0x000000062c06c211 */ /* 0x002fe200078208ff */
[----:B------:R-:W-:-:S02]  /*2580*/  @!P3 IMAD.IADD R10, R49, 0x1, R10 ;  /* 0x00000001310ab824 */ /* 0x000fc400078e020a */
[----:B---3--:R-:W-:-:S04]  /*2590*/  @!P5 IMAD.WIDE.U32 R46, R124, 0x50, R34 ;  /* 0x000000507c2ed825 */ /* 0x008fc800078e0022 */
[----:B------:R-:W-:Y:S01]  /*25a0*/  @!P4 IMAD.IADD R34, R45, 0x1, R11 ;  /* 0x000000012d22c824 */ /* 0x000fe200078e020b */
[----:B--2---:R-:W-:Y:S01]  /*25b0*/  @!P5 LEA R8, P2, R46, R8, 0x1 ;  /* 0x000000082e08d211 */ /* 0x004fe200078408ff */
[----:B------:R-:W-:Y:S02]  /*25c0*/  @!P5 IMAD.IADD R18, R47, 0x1, R17 ;  /* 0x000000012f12d824 */ /* 0x000fe400078e0211 */
[----:B------:R-:W-:Y:S01]  /*25d0*/  IMAD.WIDE.U32 R20, R20, R128, R42 ;  /* 0x0000008014147225 */ /* 0x000fe200078e002a */
[----:B------:R-:W-:Y:S02]  /*25e0*/  @!P4 LEA.HI.X R7, R44, R7, R34, 0x1, P1 ;  /* 0x000000072c07c211 */ /* 0x000fe400008f0c22 */
[----:B----4-:R-:W-:Y:S01]  /*25f0*/  @!P3 LEA R4, P1, R48, R4, 0x1 ;  /* 0x000000043004b211 */ /* 0x010fe200078208ff */
[----:B------:R-:W-:Y:S01]  /*2600*/  IMAD.IADD R23, R21, 0x1, R23 ;  /* 0x0000000115177824 */ /* 0x000fe200078e0217 */
[----:B------:R-:W-:Y:S02]  /*2610*/  @!P5 LEA.HI.X R9, R46, R9, R18, 0x1, P2 ;  /* 0x000000092e09d211 */ /* 0x000fe400010f0c12 */
[----:B------:R-:W-:Y:S01]  /*2620*/  @!P3 LEA.HI.X R5, R48, R5, R10, 0x1, P1 ;  /* 0x000000053005b211 */ /* 0x000fe200008f0c0a */
[----:B------:R-:W-:Y:S01]  /*2630*/  IMAD.WIDE.U32 R10, R128, 0x20, RZ ;  /* 0x00000020800a7825 */ /* 0x000fe200078e00ff */
[-C--:B------:R-:W-:Y:S01]  /*2640*/  ISETP.GE.AND P2, PT, R14, R3.reuse, PT ;  /* 0x000000030e00720c */ /* 0x080fe20003f46270 */
[----:B------:R1:W-:Y:S01]  /*2650*/  @!P5 LDGSTS.E.BYPASS.LTC128B.128 [R30+0x4800], desc[UR12][R8.64] ;  /* 0x04800000081edfae */ /* 0x0003e2000b901d4c */
[-C--:B------:R-:W-:Y:S01]  /*2660*/  ISETP.GE.AND P1, PT, R0, R3.reuse, PT ;  /* 0x000000030000720c */ /* 0x080fe20003f26270 */
[----:B------:R-:W-:Y:S01]  /*2670*/  IMAD.SHL.U32 R14, R14, 0x8, RZ ;  /* 0x000000080e0e7824 */ /* 0x000fe200078e00ff */
[-C--:B------:R-:W-:Y:S01]  /*2680*/  ISETP.GE.AND P5, PT, R12, R3.reuse, PT ;  /* 0x000000030c00720c */ /* 0x080fe20003fa6270 */
[----:B------:R-:W-:Y:S01]  /*2690*/  @!P4 LDGSTS.E.BYPASS.LTC128B.128 [R38+0x5000], desc[UR12][R6.64] ;  /* 0x050000000626cfae */ /* 0x000fe2000b901d4c */
[----:B------:R-:W-:-:S03]  /*26a0*/  ISETP.GE.AND P4, PT, R24, R3, PT ;  /* 0x000000031800720c */ /* 0x000fc60003f86270 */
[----:B------:R2:W-:Y:S01]  /*26b0*/  @!P3 LDGSTS.E.BYPASS.LTC128B.128 [R36+0x5800], desc[UR12][R4.64] ;  /* 0x058000000424bfae */ /* 0x0005e2000b901d4c */
[----:B------:R-:W-:-:S03]  /*26c0*/  LEA R166, P3, R20, UR6, 0x1 ;  /* 0x0000000614a67c11 */ /* 0x000fc6000f8608ff */
[----:B------:R-:W0:Y:S01]  /*26d0*/  LDGDEPBAR ;  /* 0x00000000000079af */ /* 0x000e220000000000 */
[----:B------:R-:W-:Y:S01]  /*26e0*/  LEA.HI.X R165, R20, UR7, R23, 0x1, P3 ;  /* 0x0000000714a57c11 */ /* 0x000fe200098f0c17 */
[----:B------:R-:W-:Y:S01]  /*26f0*/  @!P6 IMAD.MOV.U32 R12, RZ, RZ, R166 ;  /* 0x000000ffff0ce224 */ /* 0x000fe200078e00a6 */
[----:B------:R-:W-:-:S03]  /*2700*/  ISETP.GE.AND P3, PT, R28, R3, PT ;  /* 0x000000031c00720c */ /* 0x000fc60003f66270 */
[--C-:B------:R-:W-:Y:S02]  /*2710*/  @!P2 IMAD.MOV.U32 R167, RZ, RZ, R165.reuse ;  /* 0x000000ffffa7a224 */ /* 0x100fe400078e00a5 */
[----:B------:R-:W-:Y:S02]  /*2720*/  @!P6 IMAD.MOV.U32 R13, RZ, RZ, R165 ;  /* 0x000000ffff0de224 */ /* 0x000fe400078e00a5 */
[----:B-1----:R-:W-:Y:S01]  /*2730*/  IMAD.SHL.U32 R8, R129, 0x20, RZ ;  /* 0x0000002081087824 */ /* 0x002fe200078e00ff */
[----:B--2---:R-:W-:Y:S01]  /*2740*/  LEA.HI R4, R126, R133, RZ, 0x4 ;  /* 0x000000857e047211 */ /* 0x004fe200078f20ff */
[----:B------:R-:W-:-:S04]  /*2750*/  DEPBAR.LE SB0, 0x0 ;  /* 0x000080000000791a */ /* 0x000fc80000000000 */
[----:B------:R-:W-:Y:S01]  /*2760*/  BAR.SYNC.DEFER_BLOCKING 0x0 ;  /* 0x0000000000007b1d */ /* 0x000fe20000010000 */
[----:B------:R-:W-:Y:S02]  /*2770*/  LOP3.LUT R0, R4, 0xfffffff0, RZ, 0xc0, !PT ;  /* 0xfffffff004007812 */ /* 0x000fe400078ec0ff */
[----:B------:R-:W-:Y:S02]  /*2780*/  SHF.R.S32.HI R4, RZ, 0x4, R4 ;  /* 0x00000004ff047819 */ /* 0x000fe40000011404 */
[----:B------:R-:W-:Y:S01]  /*2790*/  LEA.HI R126, R126, R133, RZ, 0x5 ;  /* 0x000000857e7e7211 */ /* 0x000fe200078f28ff */
[----:B------:R-:W-:Y:S01]  /*27a0*/  IMAD.IADD R0, R133, 0x1, -R0 ;  /* 0x0000000185007824 */ /* 0x000fe200078e0a00 */
[----:B------:R-:W-:Y:S02]  /*27b0*/  LEA.HI R7, R4, R4, RZ, 0x1 ;  /* 0x0000000404077211 */ /* 0x000fe400078f08ff */
[----:B------:R-:W-:Y:S02]  /*27c0*/  SHF.R.S32.HI R138, RZ, 0x5, R126 ;  /* 0x00000005ff8a7819 */ /* 0x000fe4000001147e */
[----:B------:R-:W-:-:S02]  /*27d0*/  SHF.R.S32.HI R5, RZ, 0x1f, R0 ;  /* 0x0000001fff057819 */ /* 0x000fc40000011400 */
[----:B------:R-:W-:Y:S01]  /*27e0*/  LOP3.LUT R7, R7, 0xfffffffe, RZ, 0xc0, !PT ;  /* 0xfffffffe07077812 */ /* 0x000fe200078ec0ff */
[----:B------:R-:W-:Y:S01]  /*27f0*/  IMAD R141, R138, 0x10, R141 ;  /* 0x000000108a8d7824 */ /* 0x000fe200078e028d */
[----:B------:R-:W-:-:S03]  /*2800*/  LEA.HI R6, R5, R0, RZ, 0x3 ;  /* 0x0000000005067211 */ /* 0x000fc600078f18ff */
[----:B------:R-:W-:Y:S01]  /*2810*/  IMAD.IADD R4, R4, 0x1, -R7 ;  /* 0x0000000104047824 */ /* 0x000fe200078e0a07 */
[C---:B------:R-:W-:Y:S01]  /*2820*/  LOP3.LUT R5, R6.reuse, 0xfffffff8, RZ, 0xc0, !PT ;  /* 0xfffffff806057812 */ /* 0x040fe200078ec0ff */
[----:B------:R-:W-:Y:S02]  /*2830*/  IMAD.SHL.U32 R137, R6, 0x40, RZ ;  /* 0x0000004006897824 */ /* 0x000fe400078e00ff */
[----:B------:R-:W-:Y:S01]  /*2840*/  IMAD.SHL.U32 R7, R4, 0x8, RZ ;  /* 0x0000000804077824 */ /* 0x000fe200078e00ff */
[----:B------:R-:W-:Y:S01]  /*2850*/  @P2 STS.128 [R171+0x6000], RZ ;  /* 0x006000ffab002388 */ /* 0x000fe20000000c00 */
[----:B------:R-:W-:Y:S01]  /*2860*/  IMAD.IADD R0, R0, 0x1, -R5 ;  /* 0x0000000100007824 */ /* 0x000fe200078e0a05 */
[----:B------:R-:W-:Y:S01]  /*2870*/  LOP3.LUT R137, R137, 0xfffffe00, RZ, 0xc0, !PT ;  /* 0xfffffe0089897812 */ /* 0x000fe200078ec0ff */
[----:B------:R-:W-:Y:S01]  /*2880*/  @!P4 IMAD R5, R129, 0xa0, RZ ;  /* 0x000000a08105c824 */ /* 0x000fe200078e02ff */
[----:B------:R-:W-:Y:S01]  /*2890*/  @!PT LDS RZ, [RZ] ;  /* 0x00000000fffff984 */ /* 0x000fe20000000800 */
[----:B------:R-:W-:Y:S01]  /*28a0*/  @!PT LDS RZ, [RZ] ;  /* 0x00000000fffff984 */ /* 0x000fe20000000800 */
[----:B------:R-:W-:Y:S01]  /*28b0*/  @!PT LDS RZ, [RZ] ;  /* 0x00000000fffff984 */ /* 0x000fe20000000800 */
[----:B------:R1:W-:Y:S01]  /*28c0*/  @!P2 LDGSTS.E.BYPASS.LTC128B.128 [R171+0x6000], desc[UR12][R166.64] ;  /* 0x06000000a6abafae */ /* 0x0003e2000b901d4c */
[----:B------:R-:W-:Y:S01]  /*28d0*/  @!P5 IADD3 R16, P2, R166, R10, RZ ;  /* 0x0000000aa610d210 */ /* 0x000fe20007f5e0ff */
[----:B------:R-:W-:-:S02]  /*28e0*/  IMAD.SHL.U32 R134, R0, 0x40, RZ ;  /* 0x0000004000867824 */ /* 0x000fc400078e00ff */
[----:B------:R-:W-:Y:S01]  /*28f0*/  @P5 STS.128 [R171+0x6800], RZ ;  /* 0x006800ffab005388 */ /* 0x000fe20000000c00 */
[----:B------:R-:W-:Y:S02]  /*2900*/  @!P5 IADD3.X R17, R165, R11, R8, P2, !PT ;  /* 0x0000000ba511d210 */ /* 0x000fe400017fe408 */
[----:B------:R-:W-:Y:S02]  /*2910*/  ISETP.GE.AND P2, PT, R26, R3, PT ;  /* 0x000000031a00720c */ /* 0x000fe40003f46270 */
[----:B------:R-:W-:Y:S01]  /*2920*/  LOP3.LUT R8, R161, 0x8, R14, 0xf8, !PT ;  /* 0x00000008a1087812 */ /* 0x000fe200078ef80e */
[----:B------:R-:W-:Y:S01]  /*2930*/  @!PT LDS RZ, [RZ] ;  /* 0x00000000fffff984 */ /* 0x000fe20000000800 */
[----:B------:R-:W-:Y:S01]  /*2940*/  @!PT LDS RZ, [RZ] ;  /* 0x00000000fffff984 */ /* 0x000fe20000000800 */
[----:B------:R-:W-:Y:S01]  /*2950*/  @!PT LDS RZ, [RZ] ;  /* 0x00000000fffff984 */ /* 0x000fe20000000800 */
[----:B------:R2:W-:Y:S01]  /*2960*/  @!P5 LDGSTS.E.BYPASS.LTC128B.128 [R171+0x6800], desc[UR12][R16.64] ;  /* 0x0680000010abdfae */ /* 0x0005e2000b901d4c */
[C---:B------:R-:W-:Y:S01]  /*2970*/  @!P1 LEA R10, P5, R128.reuse, R166, 0x6 ;  /* 0x000000a6800a9211 */ /* 0x040fe200078a30ff */
[----:B------:R-:W-:Y:S01]  /*2980*/  @!P6 IMAD.WIDE.U32 R14, R128, 0x60, R12 ;  /* 0x00000060800ee825 */ /* 0x000fe200078e000c */
[----:B------:R-:W-:Y:S01]  /*2990*/  SHF.R.U32.HI R161, RZ, 0x3, R161 ;  /* 0x00000003ffa17819 */ /* 0x000fe200000116a1 */
[----:B------:R-:W-:Y:S01]  /*29a0*/  @P1 STS.128 [R171+0x7000], RZ ;  /* 0x007000ffab001388 */ /* 0x000fe20000000c00 */
[----:B------:R-:W-:-:S02]  /*29b0*/  LOP3.LUT R134, R134, 0x1c0, RZ, 0xc0, !PT ;  /* 0x000001c086867812 */ /* 0x000fc400078ec0ff */
[----:B------:R-:W-:Y:S02]  /*29c0*/  @!P1 LEA.HI.X R11, R128, R165, R129, 0x6, P5 ;  /* 0x000000a5800b9211 */ /* 0x000fe400028f3481 */
[----:B------:R-:W-:Y:S01]  /*29d0*/  ISETP.GE.AND P5, PT, R22, R3, PT ;  /* 0x000000031600720c */ /* 0x000fe20003fa6270 */
[C---:B------:R-:W-:Y:S01]  /*29e0*/  @!P2 IMAD R3, R129.reuse, 0xe0, RZ ;  /* 0x000000e08103a824 */ /* 0x040fe200078e02ff */
[----:B------:R-:W-:Y:S01]  /*29f0*/  LOP3.LUT R161, R8, R161, RZ, 0x3c, !PT ;  /* 0x000000a108a17212 */ /* 0x000fe200078e3cff */
[----:B------:R-:W-:Y:S01]  /*2a00*/  @!P6 IMAD R8, R129, 0x60, RZ ;  /* 0x000000608108e824 */ /* 0x000fe200078e02ff */
[----:B------:R-:W-:Y:S01]  /*2a10*/  LOP3.LUT R7, R134, 0x8, R7, 0xf8, !PT ;  /* 0x0000000886077812 */ /* 0x000fe200078ef807 */
[----:B------:R-:W-:Y:S01]  /*2a20*/  @!PT LDS RZ, [RZ] ;  /* 0x00000000fffff984 */ /* 0x000fe20000000800 */
[----:B------:R-:W-:Y:S01]  /*2a30*/  @!PT LDS RZ, [RZ] ;  /* 0x00000000fffff984 */ /* 0x000fe20000000800 */
[----:B------:R-:W-:Y:S01]  /*2a40*/  @!PT LDS RZ, [RZ] ;  /* 0x00000000fffff984 */ /* 0x000fe20000000800 */
[----:B------:R-:W-:Y:S01]  /*2a50*/  @!P1 LDGSTS.E.BYPASS.LTC128B.128 [R171+0x7000], desc[UR12][R10.64] ;  /* 0x070000000aab9fae */ /* 0x000fe2000b901d4c */
[----:B------:R-:W-:Y:S01]  /*2a60*/  SHF.R.U32.HI R134, RZ, 0x3, R134 ;  /* 0x00000003ff867819 */ /* 0x000fe20000011686 */
[----:B------:R-:W-:Y:S02]  /*2a70*/  IMAD R161, R4, 0x200, R161 ;  /* 0x0000020004a17824 */ /* 0x000fe400078e02a1 */
[----:B-1----:R-:W-:Y:S01]  /*2a80*/  @!P4 IMAD.MOV.U32 R167, RZ, RZ, R165 ;  /* 0x000000ffffa7c224 */ /* 0x002fe200078e00a5 */
[----:B------:R-:W-:Y:S01]  /*2a90*/  LOP3.LUT R134, R7, R134, RZ, 0x3c, !PT ;  /* 0x0000008607867212 */ /* 0x000fe200078e3cff */
[----:B------:R-:W-:Y:S01]  /*2aa0*/  @!P3 IMAD R7, R129, 0xc0, RZ ;  /* 0x000000c08107b824 */ /* 0x000fe200078e02ff */
[----:B------:R-:W-:Y:S01]  /*2ab0*/  @P6 STS.128 [R171+0x7800], RZ ;  /* 0x007800ffab006388 */ /* 0x000fe20000000c00 */
[----:B------:R-:W-:Y:S01]  /*2ac0*/  @!P4 IMAD.WIDE.U32 R12, R128, 0xa0, R166 ;  /* 0x000000a0800cc825 */ /* 0x000fe200078e00a6 */
[----:B------:R-:W-:-:S03]  /*2ad0*/  LEA R161, R161, UR4, 0x1 ;  /* 0x00000004a1a17c11 */ /* 0x000fc6000f8e08ff */
[----:B------:R-:W-:Y:S02]  /*2ae0*/  @!P3 IMAD.MOV.U32 R167, RZ, RZ, R165 ;  /* 0x000000ffffa7b224 */ /* 0x000fe400078e00a5 */
[----:B------:R-:W-:Y:S02]  /*2af0*/  @!P4 IMAD.IADD R5, R13, 0x1, R5 ;  /* 0x000000010d05c824 */ /* 0x000fe400078e0205 */
[----:B--2---:R-:W-:-:S04]  /*2b00*/  @!P3 IMAD.WIDE.U32 R16, R128, 0xc0, R166 ;  /* 0x000000c08010b825 */ /* 0x004fc800078e00a6 */
[----:B------:R-:W-:Y:S02]  /*2b10*/  @!P2 IMAD.MOV.U32 R167, RZ, RZ, R165 ;  /* 0x000000ffffa7a224 */ /* 0x000fe400078e00a5 */
[----:B------:R-:W-:Y:S02]  /*2b20*/  @!P4 IMAD.MOV.U32 R4, RZ, RZ, R12 ;  /* 0x000000ffff04c224 */ /* 0x000fe400078e000c */
[----:B------:R-:W-:-:S04]  /*2b30*/  @!P2 IMAD.WIDE.U32 R12, R128, 0xe0, R166 ;  /* 0x000000e0800ca825 */ /* 0x000fc800078e00a6 */
[----:B------:R-:W-:Y:S01]  /*2b40*/  @!P6 IMAD.IADD R9, R15, 0x1, R8 ;  /* 0x000000010f09e824 */ /* 0x000fe200078e0208 */
[----:B------:R-:W-:Y:S01]  /*2b50*/  @!P6 MOV R8, R14 ;  /* 0x0000000e0008e202 */ /* 0x000fe20000000f00 */
[----:B------:R-:W-:Y:S01]  /*2b60*/  @!P3 IMAD.IADD R7, R17, 0x1, R7 ;  /* 0x000000011107b824 */ /* 0x000fe200078e0207 */
[----:B------:R-:W-:Y:S01]  /*2b70*/  @!P5 LEA R14, P1, R128, R166, 0x7 ;  /* 0x000000a6800ed211 */ /* 0x000fe200078238ff */
[----:B------:R-:W-:Y:S02]  /*2b80*/  @!P2 IMAD.IADD R17, R13, 0x1, R3 ;  /* 0x000000010d11a824 */ /* 0x000fe400078e0203 */
[----:B------:R-:W-:Y:S01]  /*2b90*/  IMAD R3, R138, 0x400, R137 ;  /* 0x000004008a037824 */ /* 0x000fe200078e0289 */
[----:B------:R-:W-:Y:S01]  /*2ba0*/  @!P5 LEA.HI.X R15, R128, R165, R129, 0x7, P1 ;  /* 0x000000a5800fd211 */ /* 0x000fe200008f3c81 */
[----:B------:R-:W-:Y:S01]  /*2bb0*/  @!PT LDS RZ, [RZ] ;  /* 0x00000000fffff984 */ /* 0x000fe20000000800 */
[----:B------:R-:W-:Y:S01]  /*2bc0*/  @!PT LDS RZ, [RZ] ;  /* 0x00000000fffff984 */ /* 0x000fe20000000800 */
[----:B------:R-:W-:Y:S01]  /*2bd0*/  @!PT LDS RZ, [RZ] ;  /* 0x00000000fffff984 */ /* 0x000fe20000000800 */
[----:B------:R-:W-:Y:S01]  /*2be0*/  @!P6 LDGSTS.E.BYPASS.LTC128B.128 [R171+0x7800], desc[UR12][R8.64] ;  /* 0x0780000008abefae */ /* 0x000fe2000b901d4c */
[----:B------:R-:W-:Y:S02]  /*2bf0*/  @!P3 IMAD.MOV.U32 R6, RZ, RZ, R16 ;  /* 0x000000ffff06b224 */ /* 0x000fe400078e0010 */
[----:B------:R-:W-:Y:S01]  /*2c00*/  IMAD.IADD R162, R134, 0x1, R3 ;  /* 0x0000000186a27824 */ /* 0x000fe200078e0203 */
[----:B------:R-:W-:Y:S01]  /*2c10*/  @P5 STS.128 [R171+0x8000], RZ ;  /* 0x008000ffab005388 */ /* 0x000fe20000000c00 */
[----:B------:R-:W-:-:S02]  /*2c20*/  @!P2 IMAD.MOV.U32 R16, RZ, RZ, R12 ;  /* 0x000000ffff10a224 */ /* 0x000fc400078e000c */
[----:B------:R-:W-:Y:S01]  /*2c30*/  VIADD R158, R161, 0x2040 ;  /* 0x00002040a19e7836 */ /* 0x000fe20000000000 */
[----:B------:R-:W-:Y:S01]  /*2c40*/  @!PT LDS RZ, [RZ] ;  /* 0x00000000fffff984 */ /* 0x000fe20000000800 */
[----:B------:R-:W-:Y:S01]  /*2c50*/  @!PT LDS RZ, [RZ] ;  /* 0x00000000fffff984 */ /* 0x000fe20000000800 */
[----:B------:R-:W-:Y:S01]  /*2c60*/  @!PT LDS RZ, [RZ] ;  /* 0x00000000fffff984 */ /* 0x000fe20000000800 */
[----:B------:R1:W-:Y:S01]  /*2c70*/  @!P5 LDGSTS.E.BYPASS.LTC128B.128 [R171+0x8000], desc[UR12][R14.64] ;  /* 0x080000000eabdfae */ /* 0x0003e2000b901d4c */
[----:B------:R-:W-:-:S03]  /*2c80*/  LEA R162, R162, UR4, 0x1 ;  /* 0x00000004a2a27c11 */ /* 0x000fc6000f8e08ff */
        /* <DEDUP_REMOVED lines=45> */
[----:B------:R-:W-:Y:S01]  /*2f60*/  VIADD R4, R161, 0x2000 ;  /* 0x00002000a1047836 */ /* 0x000fe20000000000 */
[----:B------:R-:W-:Y:S01]  /*2f70*/  SEL R5, R64, 0xffffffe0, !P2 ;  /* 0xffffffe040057807 */ /* 0x000fe20005000000 */
[----:B------:R-:W-:Y:S01]  /*2f80*/  LDSM.16.M88.4 R96, [R155+0x5000] ;  /* 0x005000009b60783b */ /* 0x000fe20000000200 */
[----:B------:R-:W-:-:S02]  /*2f90*/  ISETP.GT.AND P2, PT, R169, R164, PT ;  /* 0x000000a4a900720c */ /* 0x000fc40003f44270 */
[----:B------:R-:W-:Y:S01]  /*2fa0*/  @P1 IADD3 R158, R4, -0x40, RZ ;  /* 0xffffffc0049e1810 */ /* 0x000fe20007ffe0ff */
[----:B------:R-:W-:Y:S01]  /*2fb0*/  IMAD R159, R5, 0x2, R162 ;  /* 0x00000002059f7824 */ /* 0x000fe200078e02a2 */
[C---:B--2---:R-:W-:Y:S01]  /*2fc0*/  HMMA.16816.F32 R80, R28.reuse, R60, RZ ;  /* 0x0000003c1c50723c */ /* 0x044fe200000018ff */
[----:B------:R-:W0:Y:S01]  /*2fd0*/  LDGDEPBAR ;  /* 0x00000000000079af */ /* 0x000e220000000000 */
[----:B------:R-:W-:Y:S01]  /*2fe0*/  LOP3.LUT R4, R134, R137, RZ, 0xfc, !PT ;  /* 0x0000008986047212 */ /* 0x000fe200078efcff */
[----:B------:R-:W-:Y:S02]  /*2ff0*/  IMAD R157, R3, 0x2, R159 ;  /* 0x00000002039d7824 */ /* 0x000fe400078e029f */
[----:B------:R-:W-:Y:S01]  /*3000*/  LDSM.16.M88.4 R76, [R159] ;  /* 0x000000009f4c783b */ /* 0x000fe20000000200 */
[C---:B------:R-:W-:Y:S01]  /*3010*/  HMMA.16816.F32 R56, R28.reuse, R52, RZ ;  /* 0x000000341c38723c */ /* 0x040fe200000018ff */
[----:B------:R-:W-:Y:S01]  /*3020*/  IMAD R144, R0, 0x2, R158 ;  /* 0x0000000200907824 */ /* 0x000fe200078e029e */
[----:B------:R-:W-:Y:S01]  /*3030*/  LOP3.LUT R0, R126, 0xffffffe0, RZ, 0xc0, !PT ;  /* 0xffffffe07e007812 */ /* 0x000fe200078ec0ff */
[----:B------:R-:W1:Y:S01]  /*3040*/  LDSM.16.M88.4 R64, [R158] ;  /* 0x000000009e40783b */ /* 0x000e620000000200 */
[----:B------:R-:W2:Y:S01]  /*3050*/  @!P2 LDC.64 R126, c[0x0][0x218] ;  /* 0x00008600ff7eab82 */ /* 0x000ea20000000a00 */
[----:B------:R-:W-:Y:S01]  /*3060*/  VIADD R151, R158, 0x800 ;  /* 0x000008009e977836 */ /* 0x000fe20000000000 */
[----:B------:R-:W-:Y:S01]  /*3070*/  HMMA.16816.F32 R48, R28, R44, RZ ;  /* 0x0000002c1c30723c */ /* 0x000fe200000018ff */
[----:B------:R-:W-:Y:S01]  /*3080*/  LDSM.16.M88.4 R120, [R158+0x1800] ;  /* 0x001800009e78783b */ /* 0x000fe20000000200 */
[----:B------:R-:W-:-:S02]  /*3090*/  IMAD.IADD R0, R133, 0x1, -R0 ;  /* 0x0000000185007824 */ /* 0x000fc400078e0a00 */
        /* <DEDUP_REMOVED lines=8> */
[----:B------:R-:W-:-:S03]  /*3120*/  VIADD R145, R158, 0x3800 ;  /* 0x000038009e917836 */ /* 0x000fc60000000000 */
        /* <DEDUP_REMOVED lines=20> */
[C---:B-1----:R-:W-:Y:S06]  /*3270*/  HMMA.16816.F32 R24, R76.reuse, R64, R24 ;  /* 0x000000404c18723c */ /* 0x042fec0000001818 */
        /* <DEDUP_REMOVED lines=56> */
[----:B------:R-:W-:Y:S01]  /*3600*/  IMAD.SHL.U32 R9, R133, 0x2, RZ ;  /* 0x0000000285097824 */ /* 0x000fe200078e00ff */
[----:B------:R-:W-:-:S02]  /*3610*/  VIMNMX R133, R132, R139, PT ;  /* 0x0000008b84857248 */ /* 0x000fc40003fe0100 */
[----:B------:R-:W-:Y:S02]  /*3620*/  VIADDMNMX R132, R132, 0x8, R139, PT ;  /* 0x0000000884847846 */ /* 0x000fe4000380018b */
        /* <DEDUP_REMOVED lines=63> */
.L_x_7128:
[----:B------:R-:W-:-:S04]  /*3a20*/  LEA R6, -R124, RZ, 0x7 ;  /* 0x000000ff7c067211 */ /* 0x000fc800078e39ff */
[----:B------:R-:W-:-:S07]  /*3a30*/  SHF.R.S32.HI R0, RZ, 0x1f, R6 ;  /* 0x0000001fff007819 */ /* 0x000fce0000011406 */
.L_x_7129:
        /* <DEDUP_REMOVED lines=33> */
.L_x_7127:
        /* <DEDUP_REMOVED lines=15> */
[C---:B------:R-:W-:Y:S01]  /*3d40*/  ISETP.GE.AND P5, PT, R6.reuse, R133, PT ;  /* 0x000000850600720c */ /* 0x040fe20003fa6270 */
[C---:B------:R-:W-:Y:S01]  /*3d50*/  IMAD R154, R3.reuse, 0x2, R156 ;  /* 0x00000002039a7824 */ /* 0x040fe200078e029c */
[-C--:B------:R-:W-:Y:S01]  /*3d60*/  ISETP.GE.AND P4, PT, R6, R132.reuse, PT ;  /* 0x000000840600720c */ /* 0x080fe20003f86270 */
[----:B------:R-:W-:Y:S01]  /*3d70*/  VIADD R6, R2, 0x18 ;  /* 0x0000001802067836 */ /* 0x000fe20000000000 */
[----:B------:R-:W-:Y:S01]  /*3d80*/  FSEL R11, R22, -INF , !P2 ;  /* 0xff800000160b7808 */ /* 0x000fe20005000000 */
[----:B------:R-:W-:Y:S01]  /*3d90*/  VIADD R22, R2, 0x68 ;  /* 0x0000006802167836 */ /* 0x000fe20000000000 */
[----:B------:R-:W-:Y:S01]  /*3da0*/  ISETP.GE.AND P2, PT, R0, R132, PT ;  /* 0x000000840000720c */ /* 0x000fe20003f46270 */
[----:B------:R-:W-:Y:S01]  /*3db0*/  IMAD R152, R3, 0x2, R153 ;  /* 0x0000000203987824 */ /* 0x000fe200078e0299 */
[----:B------:R-:W-:-:S02]  /*3dc0*/  FSEL R20, R20, -INF , !P3 ;  /* 0xff80000014147808 */ /* 0x000fc40005800000 */
[-C--:B------:R-:W-:Y:S02]  /*3dd0*/  ISETP.GE.AND P3, PT, R0, R133.reuse, PT ;  /* 0x000000850000720c */ /* 0x080fe40003f66270 */
[----:B------:R-:W-:Y:S02]  /*3de0*/  FSEL R0, R21, -INF , !P5 ;  /* 0xff80000015007808 */ /* 0x000fe40006800000 */
[----:B------:R-:W-:Y:S02]  /*3df0*/  FSEL R7, R23, -INF , !P4 ;  /* 0xff80000017077808 */ /* 0x000fe40006000000 */
[----:B------:R-:W-:Y:S02]  /*3e00*/  FSEL R9, R18, -INF , !P2 ;  /* 0xff80000012097808 */ /* 0x000fe40005000000 */
[C---:B------:R-:W-:Y:S02]  /*3e10*/  ISETP.GE.AND P5, PT, R8.reuse, R133, PT ;  /* 0x000000850800720c */ /* 0x040fe40003fa6270 */
[----:B------:R-:W-:-:S02]  /*3e20*/  ISETP.GE.AND P4, PT, R8, R132, PT ;  /* 0x000000840800720c */ /* 0x000fc40003f86270 */
[----:B------:R-:W-:Y:S02]  /*3e30*/  ISETP.GE.AND P2, PT, R6, R132, PT ;  /* 0x000000840600720c */ /* 0x000fe40003f46270 */
        /* <DEDUP_REMOVED lines=145> */
[----:B------:R-:W-:Y:S01]  /*4750*/  FMNMX.FTZ R26, R123, R26, !PT ;  /* 0x0000001a7b1a7209 */ /* 0x000fe20007810000 */
[----:B------:R-:W-:Y:S01]  /*4760*/  LDSM.16.MT88.4 R72, [R153+0x6000] ;  /* 0x006000009948783b */ /* 0x000fe20000004200 */
        /* <DEDUP_REMOVED lines=52> */
[----:B------:R-:W-:Y:S02]  /*4ab0*/  ISETP.GT.AND P4, PT, R169, R164, PT ;  /* 0x000000a4a900720c */ /* 0x000fe40003f84270 */
        /* <DEDUP_REMOVED lines=31> */
[----:B------:R-:W-:-:S03]  /*4cb0*/  FFMA.FTZ R179, R40, UR6, -R43 ;  /* 0x0000000628b37c23 */ /* 0x000fc6000801082b */
        /* <DEDUP_REMOVED lines=362> */
.L_x_7131:
[----:B------:R-:W-:-:S04]  /*6360*/  LEA R3, -R128, RZ, 0x7 ;  /* 0x000000ff80037211 */ /* 0x000fc800078e39ff */
[----:B------:R-:W-:-:S07]  /*6370*/  SHF.R.S32.HI R4, RZ, 0x1f, R3 ;  /* 0x0000001fff047819 */ /* 0x000fce0000011403 */
.L_x_7132:
[C---:B------:R-:W-:Y:S01]  /*6380*/  IMAD.SHL.U32 R5, R128.reuse, 0x20, RZ ;  /* 0x0000002080057824 */ /* 0x040fe200078e00ff */
[----:B------:R-:W-:Y:S02]  /*6390*/  LEA R166, P2, R3, R166, 0x1 ;  /* 0x000000a603a67211 */ /* 0x000fe400078408ff */
[----:B------:R-:W-:Y:S02]  /*63a0*/  SHF.L.U64.HI R6, R128, 0x5, R129 ;  /* 0x0000000580067819 */ /* 0x000fe40000010281 */
[----:B------:R-:W-:Y:S02]  /*63b0*/  IADD3 R8, P1, R5, R166, RZ ;  /* 0x000000a605087210 */ /* 0x000fe40007f3e0ff */
[----:B------:R-:W-:Y:S02]  /*63c0*/  LEA.HI.X R165, R3, R165, R4, 0x1, P2 ;  /* 0x000000a503a57211 */ /* 0x000fe400010f0c04 */
[-C--:B------:R-:W-:Y:S01]  /*63d0*/  IADD3 R10, P2, R8, R5.reuse, RZ ;  /* 0x00000005080a7210 */ /* 0x080fe20007f5e0ff */
[----:B------:R-:W1:Y:S02]  /*63e0*/  S2R R3, SR_TID.X ;  /* 0x0000000000037919 */ /* 0x000e640000002100 */
[--C-:B------:R-:W-:Y:S01]  /*63f0*/  IMAD.X R9, R6, 0x1, R165.reuse, P1 ;  /* 0x0000000106097824 */ /* 0x100fe200008e06a5 */
[----:B------:R-:W-:Y:S01]  /*6400*/  IADD3 R20, P1, R10, R5, RZ ;  /* 0x000000050a147210 */ /* 0x000fe20007f3e0ff */
[----:B------:R-:W-:-:S02]  /*6410*/  IMAD.MOV.U32 R167, RZ, RZ, R165 ;  /* 0x000000ffffa77224 */ /* 0x000fc400078e00a5 */
[--C-:B------:R-:W-:Y:S01]  /*6420*/  IMAD.X R11, R9, 0x1, R6.reuse, P2 ;  /* 0x00000001090b7824 */ /* 0x100fe200010e0606 */
[-C--:B------:R-:W-:Y:S02]  /*6430*/  IADD3 R14, P2, R20, R5.reuse, RZ ;  /* 0x00000005140e7210 */ /* 0x080fe40007f5e0ff */
[----:B------:R-:W-:Y:S01]  /*6440*/  @!PT LDS RZ, [RZ] ;  /* 0x00000000fffff984 */ /* 0x000fe20000000800 */
[----:B------:R-:W-:Y:S01]  /*6450*/  @!PT LDS RZ, [RZ] ;  /* 0x00000000fffff984 */ /* 0x000fe20000000800 */
[----:B------:R-:W-:Y:S01]  /*6460*/  @!PT LDS RZ, [RZ] ;  /* 0x00000000fffff984 */ /* 0x000fe20000000800 */
[----:B------:R-:W-:Y:S01]  /*6470*/  LDGSTS.E.BYPASS.LTC128B.128 [R171+0x6000], desc[UR12][R166.64] ;  /* 0x06000000a6ab7fae */ /* 0x000fe2000b901d4c */
[--C-:B------:R-:W-:Y:S01]  /*6480*/  IMAD.X R21, R11, 0x1, R6.reuse, P1 ;  /* 0x000000010b157824 */ /* 0x100fe200008e0606 */
[-C--:B------:R-:W-:Y:S02]  /*6490*/  IADD3 R12, P1, R14, R5.reuse, RZ ;  /* 0x000000050e0c7210 */ /* 0x080fe40007f3e0ff */
[----:B------:R-:W-:Y:S01]  /*64a0*/  LDGSTS.E.BYPASS.LTC128B.128 [R171+0x6800], desc[UR12][R8.64] ;  /* 0x0680000008ab7fae */ /* 0x000fe2000b901d4c */
[--C-:B------:R-:W-:Y:S01]  /*64b0*/  IMAD.X R15, R21, 0x1, R6.reuse, P2 ;  /* 0x00000001150f7824 */ /* 0x100fe200010e0606 */
[-C--:B------:R-:W-:Y:S02]  /*64c0*/  IADD3 R4, P2, R12, R5.reuse, RZ ;  /* 0x000000050c047210 */ /* 0x080fe40007f5e0ff */
[----:B------:R2:W-:Y:S01]  /*64d0*/  LDGSTS.E.BYPASS.LTC128B.128 [R171+0x7000], desc[UR12][R10.64] ;  /* 0x070000000aab7fae */ /* 0x0005e2000b901d4c */
[----:B------:R-:W-:Y:S01]  /*64e0*/  IMAD.X R13, R15, 0x1, R6, P1 ;  /* 0x000000010f0d7824 */ /* 0x000fe200008e0606 */
[----:B------:R-:W-:-:S02]  /*64f0*/  IADD3 R22, P1, R4, R5, RZ ;  /* 0x0000000504167210 */ /* 0x000fc40007f3e0ff */
[----:B------:R-:W-:Y:S01]  /*6500*/  LDGSTS.E.BYPASS.LTC128B.128 [R171+0x7800], desc[UR12][R20.64] ;  /* 0x0780000014ab7fae */ /* 0x000fe2000b901d4c */
[----:B------:R-:W-:-:S03]  /*6510*/  IMAD.X R5, R13, 0x1, R6, P2 ;  /* 0x000000010d057824 */ /* 0x000fc600010e0606 */
[----:B------:R-:W-:Y:S01]  /*6520*/  LDGSTS.E.BYPASS.LTC128B.128 [R171+0x8000], desc[UR12][R14.64] ;  /* 0x080000000eab7fae */ /* 0x000fe2000b901d4c */
[----:B------:R-:W-:-:S03]  /*6530*/  IMAD.X R23, R5, 0x1, R6, P1 ;  /* 0x0000000105177824 */ /* 0x000fc600008e0606 */
[----:B------:R-:W-:Y:S01]  /*6540*/  LDGSTS.E.BYPASS.LTC128B.128 [R171+0x8800], desc[UR12][R12.64] ;  /* 0x088000000cab7fae */ /* 0x000fe2000b901d4c */
[----:B-1----:R-:W-:-:S03]  /*6550*/  IMAD.SHL.U32 R3, R3, 0x2, RZ ;  /* 0x0000000203037824 */ /* 0x002fc600078e00ff */
[----:B------:R1:W-:Y:S04]  /*6560*/  LDGSTS.E.BYPASS.LTC128B.128 [R171+0x9000], desc[UR12][R4.64] ;  /* 0x0900000004ab7fae */ /* 0x0003e8000b901d4c */
[----:B------:R3:W-:Y:S01]  /*6570*/  LDGSTS.E.BYPASS.LTC128B.128 [R171+0x9800], desc[UR12][R22.64] ;  /* 0x0980000016ab7fae */ /* 0x0007e2000b901d4c */
[----:B------:R-:W-:-:S03]  /*6580*/  LOP3.LUT R187, R3, 0x6, RZ, 0xc0, !PT ;  /* 0x0000000603bb7812 */ /* 0x000fc600078ec0ff */
[----:B------:R-:W-:Y:S04]  /*6590*/  LDSM.16.M88.4 R112, [R162] ;  /* 0x00000000a270783b */ /* 0x000fe80000000200 */
[----:B------:R-:W4:Y:S04]  /*65a0*/  LDSM.16.M88.4 R24, [R161+0x2000] ;  /* 0x00200000a118783b */ /* 0x000f280000000200 */
[----:B------:R-:W-:Y:S04]  /*65b0*/  LDSM.16.M88.4 R108, [R160] ;  /* 0x00000000a06c783b */ /* 0x000fe80000000200 */
[----:B------:R-:W-:Y:S04]  /*65c0*/  LDSM.16.M88.4 R40, [R155+0x2000] ;  /* 0x002000009b28783b */ /* 0x000fe80000000200 */
[----:B------:R-:W5:Y:S04]  /*65d0*/  LDSM.16.M88.4 R52, [R161+0x4000] ;  /* 0x00400000a134783b */ /* 0x000f680000000200 */
[----:B------:R-:W3:Y:S04]  /*65e0*/  LDSM.16.M88.4 R44, [R161+0x4800] ;  /* 0x00480000a12c783b */ /* 0x000ee80000000200 */
[----:B------:R-:W3:Y:S04]  /*65f0*/  LDSM.16.M88.4 R36, [R161+0x5000] ;  /* 0x00500000a124783b */ /* 0x000ee80000000200 */
[----:B--2---:R-:W2:Y:S04]  /*6600*/  LDSM.16.M88.4 R8, [R161+0x3000] ;  /* 0x00300000a108783b */ /* 0x004ea80000000200 */
[----:B------:R-:W2:Y:S04]  /*6610*/  LDSM.16.M88.4 R16, [R161+0x2800] ;  /* 0x00280000a110783b */ /* 0x000ea80000000200 */
[----:B------:R-:W2:Y:S04]  /*6620*/  LDSM.16.M88.4 R104, [R155+0x4000] ;  /* 0x004000009b68783b */ /* 0x000ea80000000200 */
[----:B------:R-:W2:Y:S01]  /*6630*/  LDSM.16.M88.4 R100, [R155+0x4800] ;  /* 0x004800009b64783b */ /* 0x000ea20000000200 */
[C---:B----4-:R-:W-:Y:S03]  /*6640*/  HMMA.16816.F32 R28, R112.reuse, R24, RZ ;  /* 0x00000018701c723c */ /* 0x050fe600000018ff */
[----:B------:R-:W4:Y:S04]  /*6650*/  LDSM.16.M88.4 R64, [R155+0x5000] ;  /* 0x005000009b40783b */ /* 0x000f280000000200 */
[----:B-1----:R-:W1:Y:S01]  /*6660*/  LDSM.16.M88.4 R4, [R155+0x3000] ;  /* 0x003000009b04783b */ /* 0x002e620000000200 */
[C---:B------:R-:W-:Y:S03]  /*6670*/  HMMA.16816.F32 R24, R112.reuse, R26, RZ ;  /* 0x0000001a7018723c */ /* 0x040fe600000018ff */
[----:B------:R-:W1:Y:S03]  /*6680*/  LDSM.16.M88.4 R32, [R155+0x2800] ;  /* 0x002800009b20783b */ /* 0x000e660000000200 */
[C---:B-----5:R-:W-:Y:S01]  /*6690*/  HMMA.16816.F32 R56, R112.reuse, R52, RZ ;  /* 0x000000347038723c */ /* 0x060fe200000018ff */
[----:B------:R-:W5:Y:S04]  /*66a0*/  LDSM.16.M88.4 R60, [R161+0x3800] ;  /* 0x00380000a13c783b */ /* 0x000f680000000200 */
[----:B------:R-:W5:Y:S01]  /*66b0*/  LDSM.16.M88.4 R116, [R161+0x5800] ;  /* 0x00580000a174783b */ /* 0x000f620000000200 */
[----:B---3--:R-:W-:Y:S03]  /*66c0*/  HMMA.16816.F32 R48, R112, R44, RZ ;  /* 0x0000002c7030723c */ /* 0x008fe600000018ff */
[----:B------:R-:W-:Y:S03]  /*66d0*/  LDSM.16.M88.4 R120, [R155+0x3800] ;  /* 0x003800009b78783b */ /* 0x000fe60000000200 */
[C---:B------:R-:W-:Y:S01]  /*66e0*/  HMMA.16816.F32 R28, R108.reuse, R40, R28 ;  /* 0x000000286c1c723c */ /* 0x040fe2000000181c */
[----:B------:R-:W0:Y:S05]  /*66f0*/  LDGDEPBAR ;  /* 0x00000000000079af */ /* 0x000e2a0000000000 */
[----:B------:R-:W-:Y:S06]  /*6700*/  HMMA.16816.F32 R24, R108, R42, R24 ;  /* 0x0000002a6c18723c */ /* 0x000fec0000001818 */
[C---:B------:R-:W-:Y:S06]  /*6710*/  HMMA.16816.F32 R40, R112.reuse, R36, RZ ;  /* 0x000000247028723c */ /* 0x040fec00000018ff */
[C---:B------:R-:W-:Y:S06]  /*6720*/  HMMA.16816.F32 R52, R112.reuse, R54, RZ ;  /* 0x000000367034723c */ /* 0x040fec00000018ff */
[C---:B------:R-:W-:Y:S06]  /*6730*/  HMMA.16816.F32 R44, R112.reuse, R46, RZ ;  /* 0x0000002e702c723c */ /* 0x040fec00000018ff */
[C---:B------:R-:W-:Y:S06]  /*6740*/  HMMA.16816.F32 R36, R112.reuse, R38, RZ ;  /* 0x000000267024723c */ /* 0x040fec00000018ff */
[C---:B--2---:R-:W-:Y:S06]  /*6750*/  HMMA.16816.F32 R12, R112.reuse, R8, RZ ;  /* 0x00000008700c723c */ /* 0x044fec00000018ff */
[C---:B------:R-:W-:Y:S06]  /*6760*/  HMMA.16816.F32 R20, R112.reuse, R16, RZ ;  /* 0x000000107014723c */ /* 0x040fec00000018ff */
[C---:B------:R-:W-:Y:S06]  /*6770*/  HMMA.16816.F32 R8, R112.reuse, R10, RZ ;  /* 0x0000000a7008723c */ /* 0x040fec00000018ff */
[----:B------:R-:W-:Y:S06]  /*6780*/  HMMA.16816.F32 R16, R112, R18, RZ ;  /* 0x000000127010723c */ /* 0x000fec00000018ff */
[C---:B------:R-:W-:Y:S06]  /*6790*/  HMMA.16816.F32 R56, R108.reuse, R104, R56 ;  /* 0x000000686c38723c */ /* 0x040fec0000001838 */
[C---:B------:R-:W-:Y:S01]  /*67a0*/  HMMA.16816.F32 R52, R108.reuse, R106, R52 ;  /* 0x0000006a6c34723c */ /* 0x040fe20000001834 */
[----:B------:R-:W-:Y:S05]  /*67b0*/  LDSM.16.M88.4 R104, [R159] ;  /* 0x000000009f68783b */ /* 0x000fea0000000200 */
[C---:B------:R-:W-:Y:S06]  /*67c0*/  HMMA.16816.F32 R48, R108.reuse, R100, R48 ;  /* 0x000000646c30723c */ /* 0x040fec0000001830 */
[C---:B------:R-:W-:Y:S01]  /*67d0*/  HMMA.16816.F32 R44, R108.reuse, R102, R44 ;  /* 0x000000666c2c723c */ /* 0x040fe2000000182c */
[----:B------:R-:W2:Y:S05]  /*67e0*/  LDSM.16.M88.4 R100, [R158] ;  /* 0x000000009e64783b */ /* 0x000eaa0000000200 */
[C---:B----4-:R-:W-:Y:S06]  /*67f0*/  HMMA.16816.F32 R40, R108.reuse, R64, R40 ;  /* 0x000000406c28723c */ /* 0x050fec0000001828 */
[C---:B------:R-:W-:Y:S01]  /*6800*/  HMMA.16816.F32 R36, R108.reuse, R66, R36 ;  /* 0x000000426c24723c */ /* 0x040fe20000001824 */
[----:B------:R-:W3:Y:S05]  /*6810*/  LDSM.16.M88.4 R64, [R151] ;  /* 0x000000009740783b */ /* 0x000eea0000000200 */
[C---:B-1----:R-:W-:Y:S06]  /*6820*/  HMMA.16816.F32 R12, R108.reuse, R4, R12 ;  /* 0x000000046c0c723c */ /* 0x042fec000000180c */
[C---:B------:R-:W-:Y:S06]  /*6830*/  HMMA.16816.F32 R8, R108.reuse, R6, R8 ;  /* 0x000000066c08723c */ /* 0x040fec0000001808 */
[C---:B------:R-:W-:Y:S06]  /*6840*/  HMMA.16816.F32 R20, R108.reuse, R32, R20 ;  /* 0x000000206c14723c */ /* 0x040fec0000001814 */
[----:B------:R-:W-:Y:S06]  /*6850*/  HMMA.16816.F32 R16, R108, R34, R16 ;  /* 0x000000226c10723c */ /* 0x000fec0000001810 */
[C---:B-----5:R-:W-:Y:S06]  /*6860*/  HMMA.16816.F32 R4, R112.reuse, R60, RZ ;  /* 0x0000003c7004723c */ /* 0x060fec00000018ff */
[C---:B------:R-:W-:Y:S06]  /*6870*/  HMMA.16816.F32 R60, R112.reuse, R62, RZ ;  /* 0x0000003e703c723c */ /* 0x040fec00000018ff */
[C---:B------:R-:W-:Y:S06]  /*6880*/  HMMA.16816.F32 R32, R112.reuse, R116, RZ ;  /* 0x000000747020723c */ /* 0x040fec00000018ff */
[----:B------:R-:W-:Y:S01]  /*6890*/  HMMA.16816.F32 R112, R112, R118, RZ ;  /* 0x000000767070723c */ /* 0x000fe200000018ff */
[----:B------:R-:W1:Y:S05]  /*68a0*/  LDSM.16.M88.4 R116, [R155+0x5800] ;  /* 0x005800009b74783b */ /* 0x000e6a0000000200 */
[C---:B--2---:R-:W-:Y:S06]  /*68b0*/  HMMA.16816.F32 R28, R104.reuse, R100, R28 ;  /* 0x00000064681c723c */ /* 0x044fec000000181c */
[C---:B------:R-:W-:Y:S01]  /*68c0*/  HMMA.16816.F32 R24, R104.reuse, R102, R24 ;  /* 0x000000666818723c */ /* 0x040fe20000001818 */
[----:B------:R-:W2:Y:S05]  /*68d0*/  LDSM.16.M88.4 R100, [R148] ;  /* 0x000000009464783b */ /* 0x000eaa0000000200 */
[C---:B---3--:R-:W-:Y:S06]  /*68e0*/  HMMA.16816.F32 R20, R104.reuse, R64, R20 ;  /* 0x000000406814723c */ /* 0x048fec0000001814 */
[----:B------:R-:W-:Y:S01]  /*68f0*/  HMMA.16816.F32 R16, R104, R66, R16 ;  /* 0x000000426810723c */ /* 0x000fe20000001810 */
[----:B------:R-:W3:Y:S05]  /*6900*/  LDSM.16.M88.4 R64, [R147] ;  /* 0x000000009340783b */ /* 0x000eea0000000200 */
[C---:B------:R-:W-:Y:S06]  /*6910*/  HMMA.16816.F32 R4, R108.reuse, R120, R4 ;  /* 0x000000786c04723c */ /* 0x040fec0000001804 */
[C---:B------:R-:W-:Y:S06]  /*6920*/  HMMA.16816.F32 R60, R108.reuse, R122, R60 ;  /* 0x0000007a6c3c723c */ /* 0x040fec000000183c */
        /* <DEDUP_REMOVED lines=9> */
[----:B------:R-:W2:Y:S05]  /*69c0*/  LDSM.16.M88.4 R64, [R144] ;  /* 0x000000009040783b */ /* 0x000eaa0000000200 */
[C---:B-1----:R-:W-:Y:S06]  /*69d0*/  HMMA.16816.F32 R12, R104.reuse, R116, R12 ;  /* 0x00000074680c723c */ /* 0x042fec000000180c */
[C---:B------:R-:W-:Y:S01]  /*69e0*/  HMMA.16816.F32 R8, R104.reuse, R118, R8 ;  /* 0x000000766808723c */ /* 0x040fe20000001808 */
[----:B------:R-:W1:Y:S05]  /*69f0*/  LDSM.16.M88.4 R116, [R146] ;  /* 0x000000009274783b */ /* 0x000e6a0000000200 */
[C---:B----4-:R-:W-:Y:S06]  /*6a00*/  HMMA.16816.F32 R4, R104.reuse, R108, R4 ;  /* 0x0000006c6804723c */ /* 0x050fec0000001804 */
[----:B------:R-:W-:Y:S01]  /*6a10*/  HMMA.16816.F32 R60, R104, R110, R60 ;  /* 0x0000006e683c723c */ /* 0x000fe2000000183c */
[----:B------:R-:W3:Y:S05]  /*6a20*/  LDSM.16.M88.4 R108, [R145] ;  /* 0x00000000916c783b */ /* 0x000eea0000000200 */
[C---:B--2---:R-:W-:Y:S06]  /*6a30*/  HMMA.16816.F32 R28, R100.reuse, R64, R28 ;  /* 0x00000040641c723c */ /* 0x044fec000000181c */
[----:B------:R-:W-:Y:S01]  /*6a40*/  HMMA.16816.F32 R24, R100, R66, R24 ;  /* 0x000000426418723c */ /* 0x000fe20000001818 */
[----:B------:R-:W2:Y:S05]  /*6a50*/  LDSM.16.M88.4 R64, [R144+0x2000] ;  /* 0x002000009040783b */ /* 0x000eaa0000000200 */
[C---:B-1----:R-:W-:Y:S06]  /*6a60*/  HMMA.16816.F32 R40, R104.reuse, R116, R40 ;  /* 0x000000746828723c */ /* 0x042fec0000001828 */
[C---:B------:R-:W-:Y:S01]  /*6a70*/  HMMA.16816.F32 R36, R104.reuse, R118, R36 ;  /* 0x000000766824723c */ /* 0x040fe20000001824 */
[----:B------:R-:W1:Y:S05]  /*6a80*/  LDSM.16.M88.4 R116, [R144+0x800] ;  /* 0x000800009074783b */ /* 0x000e6a0000000200 */
[C---:B---3--:R-:W-:Y:S06]  /*6a90*/  HMMA.16816.F32 R32, R104.reuse, R108, R32 ;  /* 0x0000006c6820723c */ /* 0x048fec0000001820 */
[----:B------:R-:W-:Y:S01]  /*6aa0*/  HMMA.16816.F32 R112, R104, R110, R112 ;  /* 0x0000006e6870723c */ /* 0x000fe20000001870 */
[----:B------:R-:W3:Y:S04]  /*6ab0*/  LDSM.16.M88.4 R108, [R144+0x1000] ;  /* 0x00100000906c783b */ /* 0x000ee80000000200 */
[----:B------:R-:W4:Y:S01]  /*6ac0*/  LDSM.16.M88.4 R104, [R144+0x1800] ;  /* 0x001800009068783b */ /* 0x000f220000000200 */
[C---:B--2---:R-:W-:Y:S06]  /*6ad0*/  HMMA.16816.F32 R56, R100.reuse, R64, R56 ;  /* 0x000000406438723c */ /* 0x044fec0000001838 */
[----:B------:R-:W-:Y:S01]  /*6ae0*/  HMMA.16816.F32 R52, R100, R66, R52 ;  /* 0x000000426434723c */ /* 0x000fe20000001834 */
[----:B------:R-:W-:-:S05]  /*6af0*/  IMAD.SHL.U32 R64, R169, 0x80, RZ ;  /* 0x00000080a9407824 */ /* 0x000fca00078e00ff */
[C-C-:B------:R-:W-:Y:S02]  /*6b00*/  LOP3.LUT R3, R64.reuse, 0x8, R187.reuse, 0xfe, !PT ;  /* 0x0000000840037812 */ /* 0x140fe400078efebb */
[C---:B------:R-:W-:Y:S02]  /*6b10*/  LOP3.LUT R185, R64.reuse, R187, RZ, 0xfc, !PT ;  /* 0x000000bb40b97212 */ /* 0x040fe400078efcff */
[CC--:B------:R-:W-:Y:S02]  /*6b20*/  ISETP.GE.AND P3, PT, R3.reuse, R133.reuse, PT ;  /* 0x000000850300720c */ /* 0x0c0fe40003f66270 */
[----:B------:R-:W-:Y:S02]  /*6b30*/  ISETP.GE.AND P1, PT, R3, R132, PT ;  /* 0x000000840300720c */ /* 0x000fe40003f26270 */
[----:B------:R-:W-:Y:S02]  /*6b40*/  LOP3.LUT R3, R64, 0x10, R187, 0xfe, !PT ;  /* 0x0000001040037812 */ /* 0x000fe400078efebb */
[-C--:B------:R-:W-:Y:S01]  /*6b50*/  ISETP.GE.AND P6, PT, R185, R133.reuse, PT ;  /* 0x00000085b900720c */ /* 0x080fe20003fc6270 */
[----:B-1----:R-:W-:Y:S01]  /*6b60*/  HMMA.16816.F32 R20, R100, R116, R20 ;  /* 0x000000746414723c */ /* 0x002fe20000001814 */
[----:B------:R-:W-:-:S02]  /*6b70*/  ISETP.GE.AND P4, PT, R3, R133, PT ;  /* 0x000000850300720c */ /* 0x000fc40003f86270 */
[-C--:B------:R-:W-:Y:S01]  /*6b80*/  ISETP.GE.AND P5, PT, R3, R132.reuse, PT ;  /* 0x000000840300720c */ /* 0x080fe20003fa6270 */
[C---:B------:R-:W-:Y:S01]  /*6b90*/  VIADD R3, R185.reuse, 0x1 ;  /* 0x00000001b9037836 */ /* 0x040fe20000000000 */
[-C--:B------:R-:W-:Y:S01]  /*6ba0*/  ISETP.GE.AND P2, PT, R185, R132.reuse, PT ;  /* 0x00000084b900720c */ /* 0x080fe20003f46270 */
[C---:B------:R-:W-:Y:S01]  /*6bb0*/  HMMA.16816.F32 R16, R100.reuse, R118, R16 ;  /* 0x000000766410723c */ /* 0x040fe20000001810 */
[----:B------:R-:W-:Y:S01]  /*6bc0*/  FSEL R186, R28, -INF , !P6 ;  /* 0xff8000001cba7808 */ /* 0x000fe20007000000 */
[----:B------:R-:W1:Y:S01]  /*6bd0*/  LDSM.16.M88.4 R116, [R144+0x2800] ;  /* 0x002800009074783b */ /* 0x000e620000000200 */
[----:B------:R-:W-:Y:S02]  /*6be0*/  FSEL R67, R30, -INF , !P2 ;  /* 0xff8000001e437808 */ /* 0x000fe40005000000 */
[C---:B------:R-:W-:Y:S01]  /*6bf0*/  ISETP.GE.AND P6, PT, R3.reuse, R133, PT ;  /* 0x000000850300720c */ /* 0x040fe20003fc6270 */
[----:B---3--:R-:W-:Y:S01]  /*6c00*/  HMMA.16816.F32 R12, R100, R108, R12 ;  /* 0x0000006c640c723c */ /* 0x008fe2000000180c */
[----:B------:R-:W-:Y:S01]  /*6c10*/  ISETP.GE.AND P2, PT, R3, R132, PT ;  /* 0x000000840300720c */ /* 0x000fe20003f46270 */
[----:B------:R-:W-:Y:S01]  /*6c20*/  VIADD R3, R185, 0x9 ;  /* 0x00000009b9037836 */ /* 0x000fe20000000000 */
[----:B------:R-:W-:-:S02]  /*6c30*/  FSEL R184, R29, -INF , !P6 ;  /* 0xff8000001db87808 */ /* 0x000fc40007000000 */
[----:B------:R-:W-:Y:S01]  /*6c40*/  FSEL R183, R31, -INF , !P2 ;  /* 0xff8000001fb77808 */ /* 0x000fe20005000000 */
[C---:B------:R-:W-:Y:S01]  /*6c50*/  HMMA.16816.F32 R8, R100.reuse, R110, R8 ;  /* 0x0000006e6408723c */ /* 0x040fe20000001808 */
[CC--:B------:R-:W-:Y:S01]  /*6c60*/  ISETP.GE.AND P6, PT, R3.reuse, R133.reuse, PT ;  /* 0x000000850300720c */ /* 0x0c0fe20003fc6270 */
[----:B------:R-:W2:Y:S01]  /*6c70*/  LDSM.16.M88.4 R108, [R144+0x3000] ;  /* 0x00300000906c783b */ /* 0x000ea20000000200 */
[----:B------:R-:W-:Y:S01]  /*6c80*/  ISETP.GE.AND P2, PT, R3, R132, PT ;  /* 0x000000840300720c */ /* 0x000fe20003f46270 */
[----:B------:R-:W-:Y:S01]  /*6c90*/  VIADD R3, R185, 0x11 ;  /* 0x00000011b9037836 */ /* 0x000fe20000000000 */
[----:B------:R-:W-:Y:S01]  /*6ca0*/  FSEL R66, R25, -INF , !P6 ;  /* 0xff80000019427808 */ /* 0x000fe20007000000 */
[----:B----4-:R-:W-:Y:S01]  /*6cb0*/  HMMA.16816.F32 R4, R100, R104, R4 ;  /* 0x000000686404723c */ /* 0x010fe20000001804 */
[----:B------:R-:W-:Y:S02]  /*6cc0*/  FSEL R27, R27, -INF , !P2 ;  /* 0xff8000001b1b7808 */ /* 0x000fe40005000000 */
[----:B------:R-:W-:-:S02]  /*6cd0*/  ISETP.GE.AND P6, PT, R3, R133, PT ;  /* 0x000000850300720c */ /* 0x000fc40003fc6270 */
[----:B------:R-:W-:Y:S01]  /*6ce0*/  ISETP.GE.AND P2, PT, R3, R132, PT ;  /* 0x000000840300720c */ /* 0x000fe20003f46270 */
[----:B------:R-:W-:Y:S01]  /*6cf0*/  VIADD R3, R185, 0x19 ;  /* 0x00000019b9037836 */ /* 0x000fe20000000000 */
[----:B------:R-:W-:Y:S01]  /*6d00*/  FSEL R30, R21, -INF , !P6 ;  /* 0xff800000151e7808 */ /* 0x000fe20007000000 */
[----:B------:R-:W-:Y:S01]  /*6d10*/  HMMA.16816.F32 R60, R100, R106, R60 ;  /* 0x0000006a643c723c */ /* 0x000fe2000000183c */
[----:B------:R-:W-:Y:S01]  /*6d20*/  FSEL R29, R23, -INF , !P2 ;  /* 0xff800000171d7808 */ /* 0x000fe20005000000 */
[----:B------:R-:W3:Y:S01]  /*6d30*/  LDSM.16.M88.4 R104, [R144+0x3800] ;  /* 0x003800009068783b */ /* 0x000ee20000000200 */
[----:B------:R-:W-:Y:S01]  /*6d40*/  ISETP.GE.AND P6, PT, R3, R133, PT ;  /* 0x000000850300720c */ /* 0x000fe20003fc6270 */
[----:B------:R-:W-:-:S04]  /*6d50*/  DEPBAR.LE SB0, 0x0 ;  /* 0x000080000000791a */ /* 0x000fc80000000000 */
[-C--:B------:R-:W-:Y:S01]  /*6d60*/  ISETP.GE.AND P2, PT, R3, R132.reuse, PT ;  /* 0x000000840300720c */ /* 0x080fe20003f46270 */
        /* <DEDUP_REMOVED lines=8> */
[----:B------:R-:W-:-:S02]  /*6df0*/  FSEL R141, R15, -INF , !P2 ;  /* 0xff8000000f8d7808 */ /* 0x000fc40005000000 */
[CC--:B------:R-:W-:Y:S02]  /*6e00*/  ISETP.GE.AND P6, PT, R3.reuse, R133.reuse, PT ;  /* 0x000000850300720c */ /* 0x0c0fe40003fc6270 */
[-C--:B------:R-:W-:Y:S01]  /*6e10*/  ISETP.GE.AND P2, PT, R3, R132.reuse, PT ;  /* 0x000000840300720c */ /* 0x080fe20003f46270 */
[----:B------:R-:W-:Y:S01]  /*6e20*/  VIADD R3, R185, 0x31 ;  /* 0x00000031b9037836 */ /* 0x000fe20000000000 */
[----:B------:R-:W-:Y:S01]  /*6e30*/  FSEL R170, R9, -INF , !P6 ;  /* 0xff80000009aa7808 */ /* 0x000fe20007000000 */
[C---:B------:R-:W-:Y:S01]  /*6e40*/  HMMA.16816.F32 R44, R100.reuse, R118, R44 ;  /* 0x00000076642c723c */ /* 0x040fe2000000182c */
[----:B------:R-:W-:Y:S02]  /*6e50*/  FSEL R139, R11, -INF , !P2 ;  /* 0xff8000000b8b7808 */ /* 0x000fe40005000000 */
[C---:B------:R-:W-:Y:S02]  /*6e60*/  ISETP.GE.AND P6, PT, R3.reuse, R133, PT ;  /* 0x000000850300720c */ /* 0x040fe40003fc6270 */
        /* <DEDUP_REMOVED lines=8> */
[----:B------:R-:W-:Y:S02]  /*6ef0*/  LOP3.LUT R3, R64, 0x18, R187, 0xfe, !PT ;  /* 0x0000001840037812 */ /* 0x000fe400078efebb */
[----:B------:R-:W-:Y:S02]  /*6f00*/  FSEL R136, R61, -INF , !P6 ;  /* 0xff8000003d887808 */ /* 0x000fe40007000000 */
[----:B------:R-:W-:Y:S01]  /*6f10*/  FSEL R123, R63, -INF , !P2 ;  /* 0xff8000003f7b7808 */ /* 0x000fe20005000000 */
[----:B---3--:R-:W-:Y:S01]  /*6f20*/  HMMA.16816.F32 R32, R100, R104, R32 ;  /* 0x000000686420723c */ /* 0x008fe20000001820 */
[----:B------:R-:W-:Y:S01]  /*6f30*/  BAR.SYNC.DEFER_BLOCKING 0x0 ;  /* 0x0000000000007b1d */ /* 0x000fe20000010000 */
[----:B------:R-:W-:-:S02]  /*6f40*/  ISETP.GE.AND P6, PT, R3, R133, PT ;  /* 0x000000850300720c */ /* 0x000fc40003fc6270 */
[-C--:B------:R-:W-:Y:S01]  /*6f50*/  ISETP.GE.AND P2, PT, R3, R132.reuse, PT ;  /* 0x000000840300720c */ /* 0x080fe20003f46270 */
[----:B------:R-:W-:Y:S01]  /*6f60*/  VIADD R3, R185, 0x41 ;  /* 0x00000041b9037836 */ /* 0x000fe20000000000 */
[----:B------:R-:W-:Y:S01]  /*6f70*/  FSEL R188, R24, -INF , !P3 ;  /* 0xff80000018bc7808 */ /* 0x000fe20005800000 */
[----:B------:R-:W-:Y:S01]  /*6f80*/  HMMA.16816.F32 R112, R100, R106, R112 ;  /* 0x0000006a6470723c */ /* 0x000fe20000001870 */
[----:B------:R-:W-:Y:S02]  /*6f90*/  FSEL R24, R20, -INF , !P4 ;  /* 0xff80000014187808 */ /* 0x000fe40006000000 */
[C---:B------:R-:W-:Y:S02]  /*6fa0*/  ISETP.GE.AND P3, PT, R3.reuse, R133, PT ;  /* 0x000000850300720c */ /* 0x040fe40003f66270 */
[----:B------:R-:W-:Y:S02]  /*6fb0*/  ISETP.GE.AND P4, PT, R3, R132, PT ;  /* 0x000000840300720c */ /* 0x000fe40003f86270 */
[----:B------:R-:W-:-:S02]  /*6fc0*/  LOP3.LUT R3, R64, 0x28, R187, 0xfe, !PT ;  /* 0x0000002840037812 */ /* 0x000fc400078efebb */
[----:B------:R-:W-:Y:S02]  /*6fd0*/  LOP3.LUT R7, R64, 0x20, R187, 0xfe, !PT ;  /* 0x0000002040077812 */ /* 0x000fe400078efebb */
[----:B------:R-:W-:Y:S02]  /*6fe0*/  FSEL R25, R22, -INF , !P5 ;  /* 0xff80000016197808 */ /* 0x000fe40006800000 */
[----:B------:R-:W-:Y:S02]  /*6ff0*/  FSEL R111, R59, -INF , !P4 ;  /* 0xff8000003b6f7808 */ /* 0x000fe40006000000 */
[----:B------:R-:W-:Y:S02]  /*7000*/  FSEL R5, R26, -INF , !P1 ;  /* 0xff8000001a057808 */ /* 0x000fe40004800000 */
[CC--:B------:R-:W-:Y:S02]  /*7010*/  ISETP.GE.AND P5, PT, R3.reuse, R133.reuse, PT ;  /* 0x000000850300720c */ /* 0x0c0fe40003fa6270 */
[----:B------:R-:W-:Y:S01]  /*7020*/  ISETP.GE.AND P4, PT, R3, R132, PT ;  /* 0x000000840300720c */ /* 0x000fe20003f86270 */
[----:B------:R-:W-:Y:S01]  /*7030*/  VIADD R3, R185, 0x49 ;  /* 0x00000049b9037836 */ /* 0x000fe20000000000 */
[----:B------:R-:W-:-:S02]  /*7040*/  ISETP.GE.AND P1, PT, R7, R133, PT ;  /* 0x000000850700720c */ /* 0x000fc40003f26270 */
[----:B------:R-:W-:Y:S02]  /*7050*/  FSEL R120, R57, -INF , !P3 ;  /* 0xff80000039787808 */ /* 0x000fe40005800000 */
[----:B------:R-:W-:Y:S02]  /*7060*/  FSEL R20, R16, -INF , !P6 ;  /* 0xff80000010147808 */ /* 0x000fe40007000000 */
[----:B------:R-:W-:Y:S02]  /*7070*/  FSEL R182, R12, -INF , !P1 ;  /* 0xff8000000cb67808 */ /* 0x000fe40004800000 */
        /* <DEDUP_REMOVED lines=8> */
[----:B------:R-:W-:-:S02]  /*7100*/  ISETP.GE.AND P3, PT, R3, R133, PT ;  /* 0x000000850300720c */ /* 0x000fc40003f66270 */
[-C--:B------:R-:W-:Y:S01]  /*7110*/  ISETP.GE.AND P1, PT, R3, R132.reuse, PT ;  /* 0x000000840300720c */ /* 0x080fe20003f26270 */
[----:B------:R-:W-:Y:S01]  /*7120*/  VIADD R3, R185, 0x51 ;  /* 0x00000051b9037836 */ /* 0x000fe20000000000 */
[----:B------:R-:W-:Y:S02]  /*7130*/  ISETP.GE.AND P2, PT, R7, R133, PT ;  /* 0x000000850700720c */ /* 0x000fe40003f46270 */
[----:B------:R-:W-:Y:S02]  /*7140*/  FSEL R118, R53, -INF , !P6 ;  /* 0xff80000035767808 */ /* 0x000fe40007000000 */
[----:B------:R-:W-:Y:S02]  /*7150*/  FSEL R180, R8, -INF , !P5 ;  /* 0xff80000008b47808 */ /* 0x000fe40006800000 */
[----:B------:R-:W-:Y:S02]  /*7160*/  FSEL R140, R4, -INF , !P2 ;  /* 0xff800000048c7808 */ /* 0x000fe40005000000 */
[----:B------:R-:W-:-:S02]  /*7170*/  ISETP.GE.AND P6, PT, R7, R132, PT ;  /* 0x000000840700720c */ /* 0x000fc40003fc6270 */
[CC--:B------:R-:W-:Y:S02]  /*7180*/  ISETP.GE.AND P5, PT, R3.reuse, R133.reuse, PT ;  /* 0x000000850300720c */ /* 0x0c0fe40003fa6270 */
[----:B------:R-:W-:Y:S02]  /*7190*/  ISETP.GE.AND P2, PT, R3, R132, PT ;  /* 0x000000840300720c */ /* 0x000fe40003f46270 */
[----:B------:R-:W-:Y:S02]  /*71a0*/  LOP3.LUT R3, R64, 0x48, R187, 0xfe, !PT ;  /* 0x0000004840037812 */ /* 0x000fe400078efebb */
[----:B------:R-:W-:Y:S02]  /*71b0*/  FSEL R137, R6, -INF , !P6 ;  /* 0xff80000006897808 */ /* 0x000fe40007000000 */
[----:B------:R-:W-:Y:S02]  /*71c0*/  FSEL R65, R51, -INF , !P2 ;  /* 0xff80000033417808 */ /* 0x000fe40005000000 */
[----:B------:R-:W-:-:S02]  /*71d0*/  ISETP.GE.AND P6, PT, R3, R133, PT ;  /* 0x000000850300720c */ /* 0x000fc40003fc6270 */
[----:B------:R-:W-:Y:S01]  /*71e0*/  ISETP.GE.AND P2, PT, R3, R132, PT ;  /* 0x000000840300720c */ /* 0x000fe20003f46270 */
[----:B------:R-:W-:Y:S01]  /*71f0*/  VIADD R3, R185, 0x59 ;  /* 0x00000059b9037836 */ /* 0x000fe20000000000 */
[----:B------:R-:W-:Y:S02]  /*7200*/  FSEL R142, R60, -INF , !P3 ;  /* 0xff8000003c8e7808 */ /* 0x000fe40005800000 */
[C-C-:B------:R-:W-:Y:S02]  /*7210*/  LOP3.LUT R7, R64.reuse, 0x40, R187.reuse, 0xfe, !PT ;  /* 0x0000004040077812 */ /* 0x140fe400078efebb */
[----:B------:R-:W-:Y:S02]  /*7220*/  ISETP.GE.AND P3, PT, R3, R133, PT ;  /* 0x000000850300720c */ /* 0x000fe40003f66270 */
[----:B------:R-:W-:Y:S02]  /*7230*/  LOP3.LUT R4, R64, 0x50, R187, 0xfe, !PT ;  /* 0x0000005040047812 */ /* 0x000fe400078efebb */
        /* <DEDUP_REMOVED lines=10> */
[----:B------:R-:W-:Y:S02]  /*72e0*/  ISETP.GE.AND P4, PT, R3, R132, PT ;  /* 0x000000840300720c */ /* 0x000fe40003f86270 */
[----:B------:R-:W-:Y:S02]  /*72f0*/  LOP3.LUT R3, R64, 0x58, R187, 0xfe, !PT ;  /* 0x0000005840037812 */ /* 0x000fe400078efebb */
[----:B------:R-:W-:Y:S02]  /*7300*/  FSEL R122, R52, -INF , !P6 ;  /* 0xff800000347a7808 */ /* 0x000fe40007000000 */
[----:B------:R-:W-:-:S02]  /*7310*/  ISETP.GE.AND P6, PT, R4, R133, PT ;  /* 0x000000850400720c */ /* 0x000fc40003fc6270 */
[----:B------:R-:W-:Y:S02]  /*7320*/  LOP3.LUT R6, R64, 0x60, R187, 0xfe, !PT ;  /* 0x0000006040067812 */ /* 0x000fe400078efebb */
[----:B------:R-:W-:Y:S02]  /*7330*/  FSEL R121, R58, -INF , !P5 ;  /* 0xff8000003a797808 */ /* 0x000fe40006800000 */
[----:B------:R-:W-:Y:S02]  /*7340*/  FSEL R63, R47, -INF , !P4 ;  /* 0xff8000002f3f7808 */ /* 0x000fe40006000000 */
[C---:B------:R-:W-:Y:S02]  /*7350*/  ISETP.GE.AND P5, PT, R3.reuse, R133, PT ;  /* 0x000000850300720c */ /* 0x040fe40003fa6270 */
[----:B------:R-:W-:Y:S02]  /*7360*/  ISETP.GE.AND P4, PT, R3, R132, PT ;  /* 0x000000840300720c */ /* 0x000fe40003f86270 */
[----:B------:R-:W-:-:S02]  /*7370*/  FSEL R110, R48, -INF , !P1 ;  /* 0xff800000306e7808 */ /* 0x000fc40004800000 */
[----:B------:R-:W-:Y:S02]  /*7380*/  FSEL R119, R54, -INF , !P2 ;  /* 0xff80000036777808 */ /* 0x000fe40005000000 */
[----:B------:R-:W-:Y:S02]  /*7390*/  FSEL R3, R41, -INF , !P6 ;  /* 0xff80000029037808 */ /* 0x000fe40007000000 */
[-C--:B------:R-:W-:Y:S02]  /*73a0*/  ISETP.GE.AND P1, PT, R4, R132.reuse, PT ;  /* 0x000000840400720c */ /* 0x080fe40003f26270 */
[C---:B------:R-:W-:Y:S02]  /*73b0*/  ISETP.GE.AND P2, PT, R6.reuse, R133, PT ;  /* 0x000000850600720c */ /* 0x040fe40003f46270 */
[----:B------:R-:W-:Y:S02]  /*73c0*/  ISETP.GE.AND P6, PT, R6, R132, PT ;  /* 0x000000840600720c */ /* 0x000fe40003fc6270 */
[----:B------:R-:W-:-:S02]  /*73d0*/  LOP3.LUT R4, R64, 0x68, R187, 0xfe, !PT ;  /* 0x0000006840047812 */ /* 0x000fc400078efebb */
[----:B------:R-:W-:Y:S02]  /*73e0*/  LOP3.LUT R6, R64, 0x70, R187, 0xfe, !PT ;  /* 0x0000007040067812 */ /* 0x000fe400078efebb */
        /* <DEDUP_REMOVED lines=11> */
[----:B------:R-:W-:Y:S01]  /*74a0*/  ISETP.GE.AND P2, PT, R4, R132, PT ;  /* 0x000000840400720c */ /* 0x000fe20003f46270 */
[----:B------:R-:W-:Y:S01]  /*74b0*/  VIADD R4, R185, 0x71 ;  /* 0x00000071b9047836 */ /* 0x000fe20000000000 */
[----:B------:R-:W-:Y:S01]  /*74c0*/  ISETP.GT.AND P4, PT, R169, R164, PT ;  /* 0x000000a4a900720c */ /* 0x000fe20003f84270 */
[----:B------:R-:W-:Y:S01]  /*74d0*/  VIADD R185, R185, 0x79 ;  /* 0x00000079b9b97836 */ /* 0x000fe20000000000 */
[----:B------:R-:W-:-:S02]  /*74e0*/  FSEL R37, R37, -INF , !P5 ;  /* 0xff80000025257808 */ /* 0x000fc40006800000 */
[----:B------:R-:W-:Y:S02]  /*74f0*/  FSEL R38, R38, -INF , !P1 ;  /* 0xff80000026267808 */ /* 0x000fe40004800000 */
[-C--:B------:R-:W-:Y:S02]  /*7500*/  ISETP.GE.AND P5, PT, R6, R133.reuse, PT ;  /* 0x000000850600720c */ /* 0x080fe40003fa6270 */
[----:B------:R-:W-:Y:S02]  /*7510*/  ISETP.GE.AND P1, PT, R4, R133, PT ;  /* 0x000000850400720c */ /* 0x000fe40003f26270 */
[----:B------:R-:W-:Y:S02]  /*7520*/  LOP3.LUT R187, R64, 0x78, R187, 0xfe, !PT ;  /* 0x0000007840bb7812 */ /* 0x000fe400078efebb */
[----:B------:R-:W-:Y:S02]  /*7530*/  FSEL R42, R42, -INF , !P6 ;  /* 0xff8000002a2a7808 */ /* 0x000fe40007000000 */
[----:B------:R-:W-:-:S02]  /*7540*/  FSEL R39, R39, -INF , !P2 ;  /* 0xff80000027277808 */ /* 0x000fc40005000000 */
[----:B------:R-:W-:Y:S02]  /*7550*/  FSEL R36, R36, -INF , !P3 ;  /* 0xff80000024247808 */ /* 0x000fe40005800000 */
[----:B------:R-:W-:Y:S02]  /*7560*/  FSEL R41, R32, -INF , !P5 ;  /* 0xff80000020297808 */ /* 0x000fe40006800000 */
[----:B------:R-:W-:Y:S02]  /*7570*/  FSEL R44, R33, -INF , !P1 ;  /* 0xff800000212c7808 */ /* 0x000fe40004800000 */
[C---:B------:R-:W-:Y:S02]  /*7580*/  ISETP.GE.AND P6, PT, R187.reuse, R133, PT ;  /* 0x00000085bb00720c */ /* 0x040fe40003fc6270 */
[-C--:B------:R-:W-:Y:S02]  /*7590*/  ISETP.GE.AND P2, PT, R187, R132.reuse, PT ;  /* 0x00000084bb00720c */ /* 0x080fe40003f46270 */
[----:B------:R-:W-:-:S02]  /*75a0*/  ISETP.GE.AND P3, PT, R4, R132, PT ;  /* 0x000000840400720c */ /* 0x000fc40003f66270 */
[C---:B------:R-:W-:Y:S02]  /*75b0*/  ISETP.GE.AND P5, PT, R185.reuse, R133, PT ;  /* 0x00000085b900720c */ /* 0x040fe40003fa6270 */
[----:B------:R-:W-:Y:S02]  /*75c0*/  ISETP.GE.AND P1, PT, R185, R132, PT ;  /* 0x00000084b900720c */ /* 0x000fe40003f26270 */
[----:B------:R-:W-:Y:S02]  /*75d0*/  FSEL R48, R35, -INF , !P3 ;  /* 0xff80000023307808 */ /* 0x000fe40005800000 */
[----:B------:R-:W-:Y:S02]  /*75e0*/  FSEL R50, R112, -INF , !P6 ;  /* 0xff80000070327808 */ /* 0x000fe40007000000 */
[----:B------:R-:W-:Y:S02]  /*75f0*/  FSEL R49, R113, -INF , !P5 ;  /* 0xff80000071317808 */ /* 0x000fe40006800000 */
[----:B------:R-:W-:-:S02]  /*7600*/  FSEL R47, R114, -INF , !P2 ;  /* 0xff800000722f7808 */ /* 0x000fc40005000000 */
[----:B------:R-:W-:Y:S01]  /*7610*/  FSEL R46, R115, -INF , !P1 ;  /* 0xff800000732e7808 */ /* 0x000fe20004800000 */
[----:B------:R-:W-:Y:S06]  /*7620*/  @!P4 BRA `(.L_x_7133) ;  /* 0x000000040074c947 */ /* 0x000fec0003800000 */
        /* <DEDUP_REMOVED lines=49> */
[C---:B------:R-:W-:Y:S02]  /*7940*/  IMAD R4, R7.reuse, R125, R4 ;  /* 0x0000007d07047224 */ /* 0x040fe400078e0204 */
        /* <DEDUP_REMOVED lines=9> */
.L_x_7134:
[----:B------:R-:W-:-:S04]  /*79e0*/  LEA R8, -R124, RZ, 0x7 ;  /* 0x000000ff7c087211 */ /* 0x000fc800078e39ff */
[----:B------:R-:W-:-:S07]  /*79f0*/  SHF.R.S32.HI R4, RZ, 0x1f, R8 ;  /* 0x0000001fff047819 */ /* 0x000fce0000011408 */
.L_x_7135:
        /* <DEDUP_REMOVED lines=32> */
.L_x_7133:
[----:B-1----:R-:W-:Y:S01]  /*7c00*/  FMNMX.FTZ R7, R2, R186, !PT ;  /* 0x000000ba02077209 */ /* 0x002fe20007810000 */
        /* <DEDUP_REMOVED lines=76> */
[--C-:B------:R-:W-:Y:S01]  /*80d0*/  FFMA.FTZ R56, R188, UR6, -R59.reuse ;  /* 0x00000006bc387c23 */ /* 0x100fe2000801083b */
[----:B--2---:R-:W-:Y:S01]  /*80e0*/  FMNMX.FTZ R60, R7, R60, !PT ;  /* 0x0000003c073c7209 */ /* 0x004fe20007810000 */
[--C-:B------:R-:W-:Y:S01]  /*80f0*/  FFMA.FTZ R55, R66, UR6, -R59.reuse ;  /* 0x0000000642377c23 */ /* 0x100fe2000801083b */
[----:B------:R-:W-:Y:S01]  /*8100*/  FSEL R7, R61, RZ, P2 ;  /* 0x000000ff3d077208 */ /* 0x000fe20001000000 */
[----:B------:R-:W-:Y:S01]  /*8110*/  MUFU.EX2 R58, R58 ;  /* 0x0000003a003a7308 */ /* 0x000fe20000000800 */
[C---:B------:R-:W-:Y:S01]  /*8120*/  FSETP.NEU.FTZ.AND P1, PT, R60.reuse, -INF , PT ;  /* 0xff8000003c00780b */ /* 0x040fe20003f3d000 */
[----:B------:R-:W-:Y:S01]  /*8130*/  FMUL.FTZ R54, R60, UR6 ;  /* 0x000000063c367c20 */ /* 0x000fe20008410000 */
[----:B------:R-:W-:Y:S01]  /*8140*/  FFMA.FTZ R66, R20, UR6, -R59 ;  /* 0x0000000614427c23 */ /* 0x000fe2000801083b */
[----:B------:R-:W-:Y:S01]  /*8150*/  FADD.FTZ R8, R2, -R7 ;  /* 0x8000000702087221 */ /* 0x000fe20000010000 */
[----:B------:R-:W-:Y:S01]  /*8160*/  FSEL R9, R60, RZ, P1 ;  /* 0x000000ff3c097208 */ /* 0x000fe20000800000 */
[----:B------:R-:W-:Y:S01]  /*8170*/  LDSM.16.MT88.4 R20, [R152+0x6000] ;  /* 0x006000009814783b */ /* 0x000fe20000004200 */
[----:B------:R-:W-:Y:S01]  /*8180*/  FSEL R54, R54, RZ, P1 ;  /* 0x000000ff36367208 */ /* 0x000fe20000800000 */
[----:B------:R-:W-:Y:S01]  /*8190*/  FMUL.FTZ R62, R8, UR6 ;  /* 0x00000006083e7c20 */ /* 0x000fe20008410000 */
[----:B------:R-:W1:Y:S01]  /*81a0*/  MUFU.EX2 R57, R57 ;  /* 0x0000003900397308 */ /* 0x000e620000000800 */
[----:B------:R-:W-:Y:S01]  /*81b0*/  FADD.FTZ R9, R0, -R9 ;  /* 0x8000000900097221 */ /* 0x000fe20000010000 */
[--C-:B------:R-:W-:Y:S01]  /*81c0*/  FFMA.FTZ R64, R24, UR6, -R59.reuse ;  /* 0x0000000618407c23 */ /* 0x100fe2000801083b */
[--C-:B------:R-:W-:Y:S01]  /*81d0*/  FFMA.FTZ R51, R5, UR6, -R54.reuse ;  /* 0x0000000605337c23 */ /* 0x100fe20008010836 */
[--C-:B------:R-:W-:Y:S01]  /*81e0*/  FFMA.FTZ R53, R67, UR6, -R54.reuse ;  /* 0x0000000643357c23 */ /* 0x100fe20008010836 */
[----:B------:R-:W2:Y:S01]  /*81f0*/  LDSM.16.MT88.4 R4, [R156+0x6000] ;  /* 0x006000009c04783b */ /* 0x000ea20000004200 */
[----:B------:R-:W-:Y:S01]  /*8200*/  FMUL.FTZ R0, R9, UR6 ;  /* 0x0000000609007c20 */ /* 0x000fe20008410000 */
        /* <DEDUP_REMOVED lines=43> */
[----:B------:R-:W1:Y:S01]  /*84c0*/  MUFU.EX2 R2, R2 ;  /* 0x0000000200027308 */ /* 0x000e620000000800 */
[----:B----4-:R-:W-:Y:S01]  /*84d0*/  F2FP.F16.F32.PACK_AB R13, R52, R53 ;  /* 0x00000035340d723e */ /* 0x010fe200000000ff */
[----:B------:R-:W-:Y:S01]  /*84e0*/  LDSM.16.MT88.4 R36, [R152+0x9000] ;  /* 0x009000009824783b */ /* 0x000fe20000004200 */
[----:B------:R-:W-:-:S05]  /*84f0*/  FFMA.FTZ R45, R45, UR6, -R54 ;  /* 0x000000062d2d7c23 */ /* 0x000fca0008010836 */
[----:B------:R-:W4:Y:S08]  /*8500*/  MUFU.EX2 R62, R62 ;  /* 0x0000003e003e7308 */ /* 0x000f300000000800 */
[----:B------:R-:W5:Y:S01]  /*8510*/  MUFU.EX2 R0, R0 ;  /* 0x0000000000007308 */ /* 0x000f620000000800 */
[----:B-1----:R-:W-:-:S07]  /*8520*/  F2FP.F16.F32.PACK_AB R15, R2, R51 ;  /* 0x00000033020f723e */ /* 0x002fce00000000ff */
        /* <DEDUP_REMOVED lines=17> */
[C---:B--2---:R-:W-:Y:S01]  /*8640*/  HMMA.16816.F32 R96, R12.reuse, R4, R96 ;  /* 0x000000040c60723c */ /* 0x044fe20000001860 */
        /* <DEDUP_REMOVED lines=15> */
[----:B------:R-:W-:Y:S01]  /*8740*/  FMUL.FTZ R26, R82, R0 ;  /* 0x00000000521a7220 */ /* 0x000fe20000410000 */
[-C--:B------:R-:W-:Y:S01]  /*8750*/  FMUL.FTZ R76, R76, R62.reuse ;  /* 0x0000003e4c4c7220 */ /* 0x080fe20000410000 */
[C---:B------:R-:W-:Y:S01]  /*8760*/  HMMA.16816.F32 R72, R12.reuse, R18, R72 ;  /* 0x000000120c48723c */ /* 0x040fe20000001848 */
[----:B------:R-:W2:Y:S01]  /*8770*/  LDSM.16.MT88.4 R16, [R156+0x6800] ;  /* 0x006800009c10783b */ /* 0x000ea20000004200 */
[----:B------:R-:W-:Y:S01]  /*8780*/  FMUL.FTZ R77, R77, R62 ;  /* 0x0000003e4d4d7220 */ /* 0x000fe20000410000 */
[-C--:B------:R-:W-:Y:S01]  /*8790*/  FMUL.FTZ R78, R78, R0.reuse ;  /* 0x000000004e4e7220 */ /* 0x080fe20000410000 */
[----:B------:R-:W-:Y:S01]  /*87a0*/  FMUL.FTZ R79, R79, R0 ;  /* 0x000000004f4f7220 */ /* 0x000fe20000410000 */
[----:B------:R-:W-:Y:S01]  /*87b0*/  MUFU.EX2 R66, R66 ;  /* 0x0000004200427308 */ /* 0x000fe20000000800 */
[C---:B---3--:R-:W-:Y:S01]  /*87c0*/  HMMA.16816.F32 R4, R12.reuse, R8, R4 ;  /* 0x000000080c04723c */ /* 0x048fe20000001804 */
[--C-:B------:R-:W-:Y:S01]  /*87d0*/  FFMA.FTZ R88, R141, UR6, -R54.reuse ;  /* 0x000000068d587c23 */ /* 0x100fe20008010836 */
[--C-:B------:R-:W-:Y:S01]  /*87e0*/  FFMA.FTZ R82, R143, UR6, -R54.reuse ;  /* 0x000000068f527c23 */ /* 0x100fe20008010836 */
[----:B------:R-:W-:Y:S01]  /*87f0*/  FFMA.FTZ R89, R139, UR6, -R54 ;  /* 0x000000068b597c23 */ /* 0x000fe20008010836 */
[--C-:B------:R-:W-:Y:S01]  /*8800*/  FFMA.FTZ R90, R138, UR6, -R59.reuse ;  /* 0x000000068a5a7c23 */ /* 0x100fe2000801083b */
[----:B------:R-:W-:Y:S01]  /*8810*/  FFMA.FTZ R91, R142, UR6, -R59 ;  /* 0x000000068e5b7c23 */ /* 0x000fe2000801083b */
[----:B------:R-:W-:Y:S01]  /*8820*/  HMMA.16816.F32 R8, R12, R10, R84 ;  /* 0x0000000a0c08723c */ /* 0x000fe20000001854 */
[----:B------:R3:W4:Y:S01]  /*8830*/  MUFU.EX2 R85, R28 ;  /* 0x0000001c00557308 */ /* 0x0007220000000800 */
[----:B-1----:R-:W-:Y:S01]  /*8840*/  F2FP.F16.F32.PACK_AB R32, R67, R64 ;  /* 0x000000404320723e */ /* 0x002fe200000000ff */
[----:B------:R-:W-:Y:S01]  /*8850*/  FFMA.FTZ R58, R179, R62, R58 ;  /* 0x0000003eb33a7223 */ /* 0x000fe2000001003a */
[----:B------:R-:W-:Y:S01]  /*8860*/  FFMA.FTZ R53, R178, R0, R53 ;  /* 0x00000000b2357223 */ /* 0x000fe20000010035 */
[----:B------:R-:W-:-:S02]  /*8870*/  FFMA.FTZ R179, R49, UR6, -R59 ;  /* 0x0000000631b37c23 */ /* 0x000fc4000801083b */
[--C-:B------:R-:W-:Y:S01]  /*8880*/  FFMA.FTZ R84, R25, UR6, -R54.reuse ;  /* 0x0000000619547c23 */ /* 0x100fe20008010836 */
[----:B------:R-:W-:Y:S01]  /*8890*/  FMUL.FTZ R25, R81, R62 ;  /* 0x0000003e51197220 */ /* 0x000fe20000410000 */
[--C-:B------:R-:W-:Y:S01]  /*88a0*/  FFMA.FTZ R81, R29, UR6, -R54.reuse ;  /* 0x000000061d517c23 */ /* 0x100fe20008010836 */
[----:B------:R-:W-:Y:S01]  /*88b0*/  MUFU.EX2 R83, R83 ;  /* 0x0000005300537308 */ /* 0x000fe20000000800 */
[----:B------:R-:W-:Y:S01]  /*88c0*/  FFMA.FTZ R87, R167, UR6, -R54 ;  /* 0x00000006a7577c23 */ /* 0x000fe20008010836 */
[----:B------:R-:W-:Y:S01]  /*88d0*/  FADD.FTZ R57, R57, R58 ;  /* 0x0000003a39397221 */ /* 0x000fe20000010000 */
[----:B------:R-:W-:Y:S01]  /*88e0*/  FADD.FTZ R52, R52, R53 ;  /* 0x0000003534347221 */ /* 0x000fe20000010000 */
[----:B------:R-:W-:Y:S01]  /*88f0*/  FFMA.FTZ R62, R44, UR6, -R59 ;  /* 0x000000062c3e7c23 */ /* 0x000fe2000801083b */
[C---:B------:R-:W-:Y:S01]  /*8900*/  HMMA.16816.F32 R24, R12.reuse, R20, R24 ;  /* 0x000000140c18723c */ /* 0x040fe20000001818 */
[----:B------:R-:W-:Y:S01]  /*8910*/  FADD.FTZ R56, R56, R57 ;  /* 0x0000003938387221 */ /* 0x000fe20000010000 */
[----:B------:R-:W-:Y:S01]  /*8920*/  FADD.FTZ R51, R51, R52 ;  /* 0x0000003433337221 */ /* 0x000fe20000010000 */
[----:B------:R-:W-:Y:S01]  /*8930*/  MUFU.EX2 R84, R84 ;  /* 0x0000005400547308 */ /* 0x000fe20000000800 */
[----:B---3--:R-:W1:Y:S01]  /*8940*/  LDSM.16.MT88.4 R28, [R154+0x6800] ;  /* 0x006800009a1c783b */ /* 0x008e620000004200 */
[----:B----4-:R-:W-:Y:S01]  /*8950*/  F2FP.F16.F32.PACK_AB R34, R85, R66 ;  /* 0x000000425522723e */ /* 0x010fe200000000ff */
[----:B------:R-:W-:Y:S01]  /*8960*/  HMMA.16816.F32 R12, R12, R22, R76 ;  /* 0x000000160c0c723c */ /* 0x000fe2000000184c */
[----:B------:R-:W-:Y:S01]  /*8970*/  FADD.FTZ R55, R55, R56 ;  /* 0x0000003837377221 */ /* 0x000fe20000010000 */
[----:B------:R-:W3:Y:S01]  /*8980*/  LDSM.16.MT88.4 R20, [R153+0x6800] ;  /* 0x006800009914783b */ /* 0x000ee20000004200 */
[----:B------:R-:W-:Y:S01]  /*8990*/  FADD.FTZ R51, R2, R51 ;  /* 0x0000003302337221 */ /* 0x000fe20000010000 */
[----:B------:R-:W-:Y:S01]  /*89a0*/  FFMA.FTZ R44, R50, UR6, -R59 ;  /* 0x00000006322c7c23 */ /* 0x000fe2000801083b */
[----:B------:R-:W4:Y:S01]  /*89b0*/  MUFU.EX2 R81, R81 ;  /* 0x0000005100517308 */ /* 0x000f220000000800 */
[----:B------:R-:W-:Y:S01]  /*89c0*/  FADD.FTZ R64, R64, R55 ;  /* 0x0000003740407221 */ /* 0x000fe20000010000 */
[--C-:B------:R-:W-:Y:S01]  /*89d0*/  FFMA.FTZ R78, R182, UR6, -R59.reuse ;  /* 0x00000006b64e7c23 */ /* 0x100fe2000801083b */
[--C-:B------:R-:W-:Y:S01]  /*89e0*/  FFMA.FTZ R79, R172, UR6, -R59.reuse ;  /* 0x00000006ac4f7c23 */ /* 0x100fe2000801083b */
[--C-:B------:R-:W-:Y:S01]  /*89f0*/  FFMA.FTZ R77, R180, UR6, -R59.reuse ;  /* 0x00000006b44d7c23 */ /* 0x100fe2000801083b */
[----:B------:R-:W-:Y:S01]  /*8a00*/  FFMA.FTZ R76, R170, UR6, -R59 ;  /* 0x00000006aa4c7c23 */ /* 0x000fe2000801083b */
[----:B------:R-:W-:-:S02]  /*8a10*/  FADD.FTZ R67, R67, R64 ;  /* 0x0000004043437221 */ /* 0x000fc40000010000 */
[----:B------:R-:W5:Y:S02]  /*8a20*/  MUFU.EX2 R80, R80 ;  /* 0x0000005000507308 */ /* 0x000f640000000800 */
[----:B------:R-:W-:-:S04]  /*8a30*/  FADD.FTZ R66, R66, R67 ;  /* 0x0000004342427221 */ /* 0x000fc80000010000 */
[----:B------:R-:W-:Y:S02]  /*8a40*/  FADD.FTZ R85, R85, R66 ;  /* 0x0000004255557221 */ /* 0x000fe40000010000 */
[----:B------:R-:W-:Y:S01]  /*8a50*/  MUFU.EX2 R78, R78 ;  /* 0x0000004e004e7308 */ /* 0x000fe20000000800 */
[----:B----4-:R-:W-:-:S07]  /*8a60*/  F2FP.F16.F32.PACK_AB R33, R81, R84 ;  /* 0x000000545121723e */ /* 0x010fce00000000ff */
[----:B------:R-:W4:Y:S01]  /*8a70*/  MUFU.EX2 R79, R79 ;  /* 0x0000004f004f7308 */ /* 0x000f220000000800 */
        /* <DEDUP_REMOVED lines=10> */
[C---:B---3--:R-:W-:Y:S01]  /*8b20*/  HMMA.16816.F32 R68, R32.reuse, R20, R68 ;  /* 0x000000142044723c */ /* 0x048fe20000001844 */
[----:B------:R-:W3:Y:S05]  /*8b30*/  MUFU.EX2 R88, R88 ;  /* 0x0000005800587308 */ /* 0x000eea0000000800 */
        /* <DEDUP_REMOVED lines=9> */
[----:B----4-:R-:W-:Y:S01]  /*8bd0*/  F2FP.F16.F32.PACK_AB R32, R79, R78 ;  /* 0x0000004e4f20723e */ /* 0x010fe200000000ff */
[----:B------:R-:W-:Y:S01]  /*8be0*/  FADD.FTZ R78, R78, R85 ;  /* 0x000000554e4e7221 */ /* 0x000fe20000010000 */
[----:B---3--:R-:W-:-:S02]  /*8bf0*/  F2FP.F16.F32.PACK_AB R33, R88, R87 ;  /* 0x000000575821723e */ /* 0x008fc400000000ff */
        /* <DEDUP_REMOVED lines=28> */
[----:B---3--:R-:W-:-:S02]  /*8dc0*/  F2FP.F16.F32.PACK_AB R33, R103, R102 ;  /* 0x000000666721723e */ /* 0x008fc400000000ff */
[----:B------:R-:W-:-:S03]  /*8dd0*/  F2FP.F16.F32.PACK_AB R34, R100, R91 ;  /* 0x0000005b6422723e */ /* 0x000fc600000000ff */
[----:B------:R-:W-:Y:S01]  /*8de0*/  MUFU.EX2 R115, R115 ;  /* 0x0000007300737308 */ /* 0x000fe20000000800 */
[----:B-----5:R-:W-:Y:S01]  /*8df0*/  F2FP.F16.F32.PACK_AB R35, R107, R106 ;  /* 0x0000006a6b23723e */ /* 0x020fe200000000ff */
[----:B------:R-:W-:-:S06]  /*8e00*/  FADD.FTZ R90, R90, R101 ;  /* 0x000000655a5a7221 */ /* 0x000fcc0000010000 */
        /* <DEDUP_REMOVED lines=8> */
[----:B------:R-:W2:Y:S05]  /*8e90*/  LDSM.16.MT88.4 R16, [R156+0x8000] ;  /* 0x008000009c10783b */ /* 0x000eaa0000004200 */
[C---:B-1----:R-:W-:Y:S01]  /*8ea0*/  HMMA.16816.F32 R68, R32.reuse, R28, R68 ;  /* 0x0000001c2044723c */ /* 0x042fe20000001844 */
[----:B------:R-:W1:Y:S05]  /*8eb0*/  MUFU.EX2 R120, R120 ;  /* 0x0000007800787308 */ /* 0x000e6a0000000800 */
        /* <DEDUP_REMOVED lines=27> */
[----:B------:R-:W-:Y:S08]  /*9070*/  MUFU.EX2 R122, R122 ;  /* 0x0000007a007a7308 */ /* 0x000ff00000000800 */
[----:B------:R-:W-:Y:S01]  /*9080*/  MUFU.EX2 R3, R3 ;  /* 0x0000000300037308 */ /* 0x000fe20000000800 */
[C---:B--2---:R-:W-:Y:S07]  /*9090*/  HMMA.16816.F32 R24, R32.reuse, R16, R24 ;  /* 0x000000102018723c */ /* 0x044fee0000001818 */
[----:B------:R-:W-:Y:S01]  /*90a0*/  MUFU.EX2 R40, R40 ;  /* 0x0000002800287308 */ /* 0x000fe20000000800 */
[----:B------:R-:W-:Y:S01]  /*90b0*/  HMMA.16816.F32 R12, R32, R18, R12 ;  /* 0x00000012200c723c */ /* 0x000fe2000000180c */
[----:B------:R-:W2:Y:S01]  /*90c0*/  LDSM.16.MT88.4 R32, [R153+0x8800] ;  /* 0x008800009920783b */ /* 0x000ea20000004200 */
[----:B------:R-:W-:-:S02]  /*90d0*/  F2FP.F16.F32.PACK_AB R16, R117, R110 ;  /* 0x0000006e7510723e */ /* 0x000fc400000000ff */
[----:B-1----:R-:W-:-:S03]  /*90e0*/  F2FP.F16.F32.PACK_AB R17, R109, R108 ;  /* 0x0000006c6d11723e */ /* 0x002fc600000000ff */
[----:B------:R-:W-:Y:S01]  /*90f0*/  MUFU.EX2 R42, R42 ;  /* 0x0000002a002a7308 */ /* 0x000fe20000000800 */
[----:B------:R-:W-:Y:S02]  /*9100*/  F2FP.F16.F32.PACK_AB R18, R119, R104 ;  /* 0x000000687712723e */ /* 0x000fe400000000ff */
[----:B----4-:R-:W-:-:S05]  /*9110*/  F2FP.F16.F32.PACK_AB R19, R116, R65 ;  /* 0x000000417413723e */ /* 0x010fca00000000ff */
[----:B------:R-:W-:Y:S02]  /*9120*/  MUFU.EX2 R43, R43 ;  /* 0x0000002b002b7308 */ /* 0x000fe40000000800 */
[C---:B-----5:R-:W-:Y:S06]  /*9130*/  HMMA.16816.F32 R96, R16.reuse, R28, R96 ;  /* 0x0000001c1060723c */ /* 0x060fec0000001860 */
[----:B------:R-:W-:Y:S01]  /*9140*/  MUFU.EX2 R105, R105 ;  /* 0x0000006900697308 */ /* 0x000fe20000000800 */
[C---:B------:R-:W-:Y:S01]  /*9150*/  HMMA.16816.F32 R92, R16.reuse, R30, R92 ;  /* 0x0000001e105c723c */ /* 0x040fe2000000185c */
[----:B------:R-:W1:Y:S05]  /*9160*/  LDSM.16.MT88.4 R28, [R152+0x8800] ;  /* 0x00880000981c783b */ /* 0x000e6a0000004200 */
[C---:B---3--:R-:W-:Y:S01]  /*9170*/  HMMA.16816.F32 R4, R16.reuse, R20, R4 ;  /* 0x000000141004723c */ /* 0x048fe20000001804 */
[----:B------:R-:W-:Y:S05]  /*9180*/  MUFU.EX2 R124, R124 ;  /* 0x0000007c007c7308 */ /* 0x000fea0000000800 */
[C---:B------:R-:W-:Y:S01]  /*9190*/  HMMA.16816.F32 R8, R16.reuse, R22, R8 ;  /* 0x000000161008723c */ /* 0x040fe20000001808 */
[----:B------:R-:W3:Y:S02]  /*91a0*/  LDSM.16.MT88.4 R20, [R156+0x9000] ;  /* 0x009000009c14783b */ /* 0x000ee40000004200 */
[----:B------:R-:W-:Y:S03]  /*91b0*/  MUFU.EX2 R41, R41 ;  /* 0x0000002900297308 */ /* 0x000fe60000000800 */
[C---:B--2---:R-:W-:Y:S05]  /*91c0*/  HMMA.16816.F32 R68, R16.reuse, R32, R68 ;  /* 0x000000201044723c */ /* 0x044fea0000001844 */
[----:B------:R-:W2:Y:S01]  /*91d0*/  MUFU.EX2 R0, R62 ;  /* 0x0000003e00007308 */ /* 0x000ea20000000800 */
[C---:B------:R-:W-:Y:S01]  /*91e0*/  HMMA.16816.F32 R72, R16.reuse, R34, R72 ;  /* 0x000000221048723c */ /* 0x040fe20000001848 */
[----:B------:R-:W4:Y:S06]  /*91f0*/  LDSM.16.MT88.4 R32, [R154+0x9000] ;  /* 0x009000009a20783b */ /* 0x000f2c0000004200 */
[----:B------:R-:W-:Y:S08]  /*9200*/  MUFU.EX2 R44, R44 ;  /* 0x0000002c002c7308 */ /* 0x000ff00000000800 */
[----:B------:R-:W5:Y:S01]  /*9210*/  MUFU.EX2 R179, R179 ;  /* 0x000000b300b37308 */ /* 0x000f620000000800 */
[----:B--2---:R-:W-:Y:S01]  /*9220*/  F2FP.F16.F32.PACK_AB R76, R0, R41 ;  /* 0x00000029004c723e */ /* 0x004fe200000000ff */
[C---:B-1----:R-:W-:Y:S06]  /*9230*/  HMMA.16816.F32 R24, R16.reuse, R28, R24 ;  /* 0x0000001c1018723c */ /* 0x042fec0000001818 */
[----:B------:R-:W-:Y:S01]  /*9240*/  HMMA.16816.F32 R12, R16, R30, R12 ;  /* 0x0000001e100c723c */ /* 0x000fe2000000180c */
[----:B------:R-:W1:Y:S01]  /*9250*/  LDSM.16.MT88.4 R16, [R153+0x9000] ;  /* 0x009000009910783b */ /* 0x000e620000004200 */
[----:B------:R-:W-:Y:S01]  /*9260*/  F2FP.F16.F32.PACK_AB R28, R122, R63 ;  /* 0x0000003f7a1c723e */ /* 0x000fe200000000ff */
[----:B------:R-:W-:Y:S01]  /*9270*/  MUFU.EX2 R2, R45 ;  /* 0x0000002d00027308 */ /* 0x000fe20000000800 */
[----:B------:R-:W-:-:S03]  /*9280*/  F2FP.F16.F32.PACK_AB R29, R43, R42 ;  /* 0x0000002a2b1d723e */ /* 0x000fc600000000ff */
[----:B------:R-:W-:Y:S02]  /*9290*/  F2FP.F16.F32.PACK_AB R30, R40, R3 ;  /* 0x00000003281e723e */ /* 0x000fe400000000ff */
[----:B------:R-:W-:Y:S02]  /*92a0*/  F2FP.F16.F32.PACK_AB R31, R124, R105 ;  /* 0x000000697c1f723e */ /* 0x000fe400000000ff */
[----:B-----5:R-:W-:-:S05]  /*92b0*/  F2FP.F16.F32.PACK_AB R78, R179, R44 ;  /* 0x0000002cb34e723e */ /* 0x020fca00000000ff */
[C---:B---3--:R-:W-:Y:S06]  /*92c0*/  HMMA.16816.F32 R96, R28.reuse, R20, R96 ;  /* 0x000000141c60723c */ /* 0x048fec0000001860 */
[C---:B----4-:R-:W-:Y:S06]  /*92d0*/  HMMA.16816.F32 R4, R28.reuse, R32, R4 ;  /* 0x000000201c04723c */ /* 0x050fec0000001804 */
[----:B------:R-:W-:Y:S01]  /*92e0*/  HMMA.16816.F32 R92, R28, R22, R92 ;  /* 0x000000161c5c723c */ /* 0x000fe2000000185c */
[----:B------:R-:W-:Y:S01]  /*92f0*/  FADD.FTZ R32, R84, R51 ;  /* 0x0000003354207221 */ /* 0x000fe20000010000 */
[----:B------:R-:W2:Y:S01]  /*9300*/  LDSM.16.MT88.4 R20, [R156+0x9800] ;  /* 0x009800009c14783b */ /* 0x000ea20000004200 */
[----:B------:R-:W-:-:S02]  /*9310*/  FFMA.FTZ R33, R48, UR6, -R54 ;  /* 0x0000000630217c23 */ /* 0x000fc40008010836 */
[----:B------:R-:W-:Y:S01]  /*9320*/  FADD.FTZ R32, R81, R32 ;  /* 0x0000002051207221 */ /* 0x000fe20000010000 */
[C---:B------:R-:W-:Y:S03]  /*9330*/  HMMA.16816.F32 R8, R28.reuse, R34, R8 ;  /* 0x000000221c08723c */ /* 0x040fe60000001808 */
[----:B------:R-:W-:Y:S01]  /*9340*/  FADD.FTZ R83, R83, R32 ;  /* 0x0000002053537221 */ /* 0x000fe20000010000 */
[--C-:B------:R-:W-:Y:S01]  /*9350*/  FFMA.FTZ R32, R47, UR6, -R54.reuse ;  /* 0x000000062f207c23 */ /* 0x100fe20008010836 */
[----:B------:R-:W3:Y:S01]  /*9360*/  MUFU.EX2 R33, R33 ;  /* 0x0000002100217308 */ /* 0x000ee20000000800 */
[----:B------:R-:W-:Y:S01]  /*9370*/  HMMA.16816.F32 R24, R28, R36, R24 ;  /* 0x000000241c18723c */ /* 0x000fe20000001818 */
[----:B------:R-:W-:Y:S01]  /*9380*/  FADD.FTZ R80, R80, R83 ;  /* 0x0000005350507221 */ /* 0x000fe20000010000 */
[----:B------:R-:W-:-:S04]  /*9390*/  FFMA.FTZ R35, R46, UR6, -R54 ;  /* 0x000000062e237c23 */ /* 0x000fc80008010836 */
[C---:B-1----:R-:W-:Y:S01]  /*93a0*/  HMMA.16816.F32 R68, R28.reuse, R16, R68 ;  /* 0x000000101c44723c */ /* 0x042fe20000001844 */
[----:B------:R-:W-:Y:S05]  /*93b0*/  MUFU.EX2 R32, R32 ;  /* 0x0000002000207308 */ /* 0x000fea0000000800 */
[C---:B------:R-:W-:Y:S01]  /*93c0*/  HMMA.16816.F32 R72, R28.reuse, R18, R72 ;  /* 0x000000121c48723c */ /* 0x040fe20000001848 */
[----:B------:R-:W-:Y:S02]  /*93d0*/  FADD.FTZ R17, R87, R80 ;  /* 0x0000005057117221 */ /* 0x000fe40000010000 */
[----:B------:R-:W1:Y:S01]  /*93e0*/  LDSM.16.MT88.4 R84, [R154+0x9800] ;  /* 0x009800009a54783b */ /* 0x000e620000004200 */
[----:B------:R-:W4:Y:S01]  /*93f0*/  MUFU.EX2 R35, R35 ;  /* 0x0000002300237308 */ /* 0x000f220000000800 */
[----:B------:R-:W-:Y:S01]  /*9400*/  FADD.FTZ R17, R88, R17 ;  /* 0x0000001158117221 */ /* 0x000fe20000010000 */
[----:B------:R-:W-:Y:S01]  /*9410*/  HMMA.16816.F32 R12, R28, R38, R12 ;  /* 0x000000261c0c723c */ /* 0x000fe2000000180c */
[----:B---3--:R-:W-:-:S02]  /*9420*/  F2FP.F16.F32.PACK_AB R77, R33, R2 ;  /* 0x00000002214d723e */ /* 0x008fc400000000ff */
[----:B------:R-:W-:Y:S02]  /*9430*/  FADD.FTZ R82, R82, R17 ;  /* 0x0000001152527221 */ /* 0x000fe40000010000 */
[----:B------:R-:W3:Y:S02]  /*9440*/  LDSM.16.MT88.4 R16, [R153+0x9800] ;  /* 0x009800009910783b */ /* 0x000ee40000004200 */
[----:B------:R-:W-:Y:S01]  /*9450*/  FADD.FTZ R89, R89, R82 ;  /* 0x0000005259597221 */ /* 0x000fe20000010000 */
[----:B------:R-:W-:-:S03]  /*9460*/  FADD.FTZ R29, R91, R90 ;  /* 0x0000005a5b1d7221 */ /* 0x000fc60000010000 */
        /* <DEDUP_REMOVED lines=13> */
[----:B------:R-:W2:Y:S01]  /*9540*/  LDSM.16.MT88.4 R20, [R152+0x9800] ;  /* 0x009800009814783b */ /* 0x000ea20000004200 */
[----:B------:R-:W-:Y:S01]  /*9550*/  FADD.FTZ R28, R121, R28 ;  /* 0x0000001c791c7221 */ /* 0x000fe20000010000 */
[----:B------:R-:W-:-:S03]  /*9560*/  FADD.FTZ R110, R110, R115 ;  /* 0x000000736e6e7221 */ /* 0x000fc60000010000 */
[----:B-1----:R-:W-:Y:S01]  /*9570*/  HMMA.16816.F32 R88, R76, R84, R4 ;  /* 0x000000544c58723c */ /* 0x002fe20000001804 */
[----:B------:R-:W-:-:S04]  /*9580*/  FADD.FTZ R117, R117, R110 ;  /* 0x0000006e75757221 */ /* 0x000fc80000010000 */
[----:B------:R-:W-:Y:S01]  /*9590*/  FADD.FTZ R104, R104, R117 ;  /* 0x0000007568687221 */ /* 0x000fe20000010000 */
[----:B------:R-:W-:Y:S01]  /*95a0*/  HMMA.16816.F32 R84, R76, R86, R8 ;  /* 0x000000564c54723c */ /* 0x000fe20000001808 */
[----:B------:R-:W-:-:S04]  /*95b0*/  FADD.FTZ R5, R111, R28 ;  /* 0x0000001c6f057221 */ /* 0x000fc80000010000 */
[----:B------:R-:W-:Y:S01]  /*95c0*/  FADD.FTZ R5, R120, R5 ;  /* 0x0000000578057221 */ /* 0x000fe20000010000 */
[----:B---3--:R-:W-:Y:S03]  /*95d0*/  HMMA.16816.F32 R68, R76, R16, R68 ;  /* 0x000000104c44723c */ /* 0x008fe60000001844 */
[----:B------:R-:W-:-:S03]  /*95e0*/  FADD.FTZ R4, R108, R5 ;  /* 0x000000056c047221 */ /* 0x000fc60000010000 */
[----:B------:R-:W-:Y:S01]  /*95f0*/  HMMA.16816.F32 R72, R76, R18, R72 ;  /* 0x000000124c48723c */ /* 0x000fe20000001848 */
[----:B------:R-:W-:-:S04]  /*9600*/  FADD.FTZ R4, R109, R4 ;  /* 0x000000046d047221 */ /* 0x000fc80000010000 */
[----:B------:R-:W-:Y:S01]  /*9610*/  FADD.FTZ R5, R65, R4 ;  /* 0x0000000441057221 */ /* 0x000fe20000010000 */
[----:B------:R-:W-:-:S03]  /*9620*/  FADD.FTZ R4, R119, R104 ;  /* 0x0000006877047221 */ /* 0x000fc60000010000 */
        /* <DEDUP_REMOVED lines=8> */
[----:B------:R-:W-:Y:S01]  /*96b0*/  HMMA.16816.F32 R76, R76, R22, R12 ;  /* 0x000000164c4c723c */ /* 0x000fe2000000180c */
[----:B------:R-:W-:Y:S02]  /*96c0*/  FADD.FTZ R40, R40, R3 ;  /* 0x0000000328287221 */ /* 0x000fe40000010000 */
[----:B------:R-:W-:Y:S02]  /*96d0*/  FADD.FTZ R3, R124, R105 ;  /* 0x000000697c037221 */ /* 0x000fe40000010000 */
[----:B------:R-:W-:Y:S02]  /*96e0*/  FADD.FTZ R41, R41, R40 ;  /* 0x0000002829297221 */ /* 0x000fe40000010000 */
[----:B------:R-:W-:Y:S02]  /*96f0*/  FADD.FTZ R2, R2, R3 ;  /* 0x0000000302027221 */ /* 0x000fe40000010000 */
[----:B------:R-:W-:Y:S01]  /*9700*/  FADD.FTZ R41, R0, R41 ;  /* 0x0000002900297221 */ /* 0x000fe20000010000 */
[----:B------:R-:W-:Y:S01]  /*9710*/  MOV R0, R60 ;  /* 0x0000003c00007202 */ /* 0x000fe20000000f00 */
[----:B------:R-:W-:Y:S01]  /*9720*/  FADD.FTZ R33, R33, R2 ;  /* 0x0000000221217221 */ /* 0x000fe20000010000 */
[----:B------:R-:W-:Y:S01]  /*9730*/  MOV R2, R61 ;  /* 0x0000003d00027202 */ /* 0x000fe20000000f00 */
[----:B------:R-:W-:-:S02]  /*9740*/  FADD.FTZ R44, R44, R41 ;  /* 0x000000292c2c7221 */ /* 0x000fc40000010000 */
[----:B------:R-:W-:Y:S02]  /*9750*/  FADD.FTZ R32, R32, R33 ;  /* 0x0000002120207221 */ /* 0x000fe40000010000 */
[----:B------:R-:W-:Y:S02]  /*9760*/  FADD.FTZ R179, R179, R44 ;  /* 0x0000002cb3b37221 */ /* 0x000fe40000010000 */
[----:B------:R-:W-:-:S07]  /*9770*/  FADD.FTZ R178, R35, R32 ;  /* 0x0000002023b27221 */ /* 0x000fce0000010000 */
.L_x_7130:
        /* <DEDUP_REMOVED lines=13> */
.L_x_7140:
[----:B------:R-:W-:Y:S04]  /*9850*/  DEPBAR.LE SB0, 0x0 ;  /* 0x000080000000791a */ /* 0x000fe80000000000 */
[----:B------:R-:W-:Y:S01]  /*9860*/  BAR.SYNC.DEFER_BLOCKING 0x0 ;  /* 0x0000000000007b1d */ /* 0x000fe20000010000 */
[----:B------:R-:W-:Y:S02]  /*9870*/  IADD3 R169, R169, -0x1, RZ ;  /* 0xffffffffa9a97810 */ /* 0x000fe40007ffe0ff */
[----:B------:R-:W-:Y:S02]  /*9880*/  MOV R8, R172 ;  /* 0x000000ac00087202 */ /* 0x000fe40000000f00 */
[----:B------:R-:W-:Y:S01]  /*9890*/  MOV R0, R170 ;  /* 0x000000aa00007202 */ /* 0x000fe20000000f00 */
[----:B------:R-:W-:Y:S06]  /*98a0*/  @!P0 BRA `(.L_x_7137) ;  /* 0x0000000000f48947 */ /* 0x000fec0003800000 */
        /* <DEDUP_REMOVED lines=61> */
.L_x_7137:
        /* <DEDUP_REMOVED lines=201> */
.L_x_7139:
        /* <DEDUP_REMOVED lines=28> */
.L_x_7138:
        /* <DEDUP_REMOVED lines=93> */
[--C-:B------:R-:W-:Y:S01]  /*b0a0*/  FFMA.FTZ R119, R16, UR4, -R116.reuse ;  /* 0x0000000410777c23 */ /* 0x100fe20008010874 */
[--C-:B------:R-:W-:Y:S01]  /*b0b0*/  FFMA.FTZ R135, R46, UR4, -R103.reuse ;  /* 0x000000042e877c23 */ /* 0x100fe20008010867 */
[--C-:B------:R-:W-:Y:S01]  /*b0c0*/  FFMA.FTZ R136, R47, UR4, -R103.reuse ;  /* 0x000000042f887c23 */ /* 0x100fe20008010867 */
[--C-:B------:R-:W-:Y:S01]  /*b0d0*/  FFMA.FTZ R139, R50, UR4, -R103.reuse ;  /* 0x00000004328b7c23 */ /* 0x100fe20008010867 */
[----:B------:R-:W-:Y:S01]  /*b0e0*/  LDSM.16.MT88.4 R44, [R154+0x8000] ;  /* 0x008000009a2c783b */ /* 0x000fe20000004200 */
[--C-:B------:R-:W-:Y:S03]  /*b0f0*/  FFMA.FTZ R140, R51, UR4, -R103.reuse ;  /* 0x00000004338c7c23 */ /* 0x100fe60008010867 */
[----:B------:R-:W-:Y:S01]  /*b100*/  MUFU.EX2 R125, R125 ;  /* 0x0000007d007d7308 */ /* 0x000fe20000000800 */
[C---:B--2---:R-:W-:Y:S01]  /*b110*/  FMUL.FTZ R12, R100.reuse, R92 ;  /* 0x0000005c640c7220 */ /* 0x044fe20000410000 */
[C---:B------:R-:W-:Y:S01]  /*b120*/  FMUL.FTZ R13, R100.reuse, R93 ;  /* 0x0000005d640d7220 */ /* 0x040fe20000410000 */
[----:B------:R-:W-:Y:S01]  /*b130*/  FMUL.FTZ R16, R100, R88 ;  /* 0x0000005864107220 */ /* 0x000fe20000410000 */
[--C-:B------:R-:W-:Y:S01]  /*b140*/  FFMA.FTZ R122, R14, UR4, -R103.reuse ;  /* 0x000000040e7a7c23 */ /* 0x100fe20008010867 */
[--C-:B------:R-:W-:Y:S01]  /*b150*/  FFMA.FTZ R117, R15, UR4, -R103.reuse ;  /* 0x000000040f757c23 */ /* 0x100fe20008010867 */
[----:B------:R-:W-:Y:S01]  /*b160*/  LDSM.16.MT88.4 R48, [R156+0x8800] ;  /* 0x008800009c30783b */ /* 0x000fe20000004200 */
[--C-:B------:R-:W-:Y:S03]  /*b170*/  FFMA.FTZ R118, R18, UR4, -R103.reuse ;  /* 0x0000000412767c23 */ /* 0x100fe60008010867 */
[----:B------:R-:W-:Y:S01]  /*b180*/  MUFU.EX2 R120, R120 ;  /* 0x0000007800787308 */ /* 0x000fe20000000800 */
[--C-:B------:R-:W-:Y:S01]  /*b190*/  FFMA.FTZ R124, R22, UR4, -R103.reuse ;  /* 0x00000004167c7c23 */ /* 0x100fe20008010867 */
[--C-:B------:R-:W-:Y:S01]  /*b1a0*/  FFMA.FTZ R121, R23, UR4, -R103.reuse ;  /* 0x0000000417797c23 */ /* 0x100fe20008010867 */
[C---:B------:R-:W-:Y:S01]  /*b1b0*/  FMUL.FTZ R76, R100.reuse, R76 ;  /* 0x0000004c644c7220 */ /* 0x040fe20000410000 */
[C---:B------:R-:W-:Y:S01]  /*b1c0*/  FMUL.FTZ R77, R100.reuse, R77 ;  /* 0x0000004d644d7220 */ /* 0x040fe20000410000 */
        /* <DEDUP_REMOVED lines=8> */
[--C-:B------:R-:W-:Y:S01]  /*b250*/  FFMA.FTZ R7, R19, UR4, -R103.reuse ;  /* 0x0000000413077c23 */ /* 0x100fe20008010867 */
[--C-:B------:R-:W-:Y:S01]  /*b260*/  FFMA.FTZ R129, R8, UR4, -R116.reuse ;  /* 0x0000000408817c23 */ /* 0x100fe20008010874 */
[C---:B------:R-:W-:Y:S03]  /*b270*/  FMUL.FTZ R8, R100.reuse, R96 ;  /* 0x0000006064087220 */ /* 0x040fe60000410000 */
[----:B------:R-:W-:Y:S01]  /*b280*/  MUFU.EX2 R130, R130 ;  /* 0x0000008200827308 */ /* 0x000fe20000000800 */
[--C-:B------:R-:W-:Y:S01]  /*b290*/  FFMA.FTZ R126, R9, UR4, -R116.reuse ;  /* 0x00000004097e7c23 */ /* 0x100fe20008010874 */
[----:B------:R-:W-:Y:S01]  /*b2a0*/  FMUL.FTZ R9, R100, R97 ;  /* 0x0000006164097220 */ /* 0x000fe20000410000 */
[--C-:B------:R-:W-:Y:S01]  /*b2b0*/  FFMA.FTZ R128, R10, UR4, -R103.reuse ;  /* 0x000000040a807c23 */ /* 0x100fe20008010867 */
[--C-:B------:R-:W-:Y:S01]  /*b2c0*/  FFMA.FTZ R123, R11, UR4, -R103.reuse ;  /* 0x000000040b7b7c23 */ /* 0x100fe20008010867 */
[----:B------:R-:W-:Y:S01]  /*b2d0*/  FMUL.FTZ R102, R3, UR4 ;  /* 0x0000000403667c20 */ /* 0x000fe20008410000 */
[--C-:B------:R-:W-:Y:S01]  /*b2e0*/  FFMA.FTZ R24, R24, UR4, -R116.reuse ;  /* 0x0000000418187c23 */ /* 0x100fe20008010874 */
[--C-:B------:R-:W-:Y:S03]  /*b2f0*/  FFMA.FTZ R26, R26, UR4, -R103.reuse ;  /* 0x000000041a1a7c23 */ /* 0x100fe60008010867 */
[----:B------:R-:W-:Y:S01]  /*b300*/  MUFU.EX2 R132, R132 ;  /* 0x0000008400847308 */ /* 0x000fe20000000800 */
[C---:B------:R-:W-:Y:S01]  /*b310*/  FMUL.FTZ R68, R100.reuse, R68 ;  /* 0x0000004464447220 */ /* 0x040fe20000410000 */
[C---:B------:R-:W-:Y:S01]  /*b320*/  FMUL.FTZ R69, R100.reuse, R69 ;  /* 0x0000004564457220 */ /* 0x040fe20000410000 */
[C---:B------:R-:W-:Y:S01]  /*b330*/  FMUL.FTZ R72, R100.reuse, R72 ;  /* 0x0000004864487220 */ /* 0x040fe20000410000 */
[----:B------:R-:W-:Y:S01]  /*b340*/  FMUL.FTZ R73, R100, R73 ;  /* 0x0000004964497220 */ /* 0x000fe20000410000 */
[--C-:B------:R-:W-:Y:S01]  /*b350*/  FFMA.FTZ R131, R4, UR4, -R116.reuse ;  /* 0x0000000404837c23 */ /* 0x100fe20008010874 */
[--C-:B------:R-:W-:Y:S01]  /*b360*/  FFMA.FTZ R52, R52, UR4, -R116.reuse ;  /* 0x0000000434347c23 */ /* 0x100fe20008010874 */
[--C-:B------:R-:W-:Y:S03]  /*b370*/  FFMA.FTZ R53, R53, UR4, -R116.reuse ;  /* 0x0000000435357c23 */ /* 0x100fe60008010874 */
[----:B------:R-:W2:Y:S01]  /*b380*/  MUFU.EX2 R3, R102 ;  /* 0x0000006600037308 */ /* 0x000ea20000000800 */
[--C-:B------:R-:W-:Y:S01]  /*b390*/  FFMA.FTZ R54, R54, UR4, -R103.reuse ;  /* 0x0000000436367c23 */ /* 0x100fe20008010867 */
[----:B------:R-:W-:Y:S01]  /*b3a0*/  FFMA.FTZ R55, R55, UR4, -R103 ;  /* 0x0000000437377c23 */ /* 0x000fe20008010867 */
[----:B------:R-:W-:Y:S02]  /*b3b0*/  ISETP.GT.AND P1, PT, R169, R164, PT ;  /* 0x000000a4a900720c */ /* 0x000fe40003f24270 */
[----:B------:R-:W-:Y:S05]  /*b3c0*/  MOV R101, R2 ;  /* 0x0000000200657202 */ /* 0x000fea0000000f00 */
[----:B------:R-:W3:Y:S10]  /*b3d0*/  MUFU.EX2 R131, R131 ;  /* 0x0000008300837308 */ /* 0x000ef40000000800 */
[----:B------:R-:W4:Y:S01]  /*b3e0*/  MUFU.EX2 R127, R127 ;  /* 0x0000007f007f7308 */ /* 0x000f220000000800 */
[C---:B--2---:R-:W-:Y:S01]  /*b3f0*/  FMUL.FTZ R14, R3.reuse, R94 ;  /* 0x0000005e030e7220 */ /* 0x044fe20000410000 */
[C---:B------:R-:W-:Y:S01]  /*b400*/  FMUL.FTZ R15, R3.reuse, R95 ;  /* 0x0000005f030f7220 */ /* 0x040fe20000410000 */
[C---:B------:R-:W-:Y:S01]  /*b410*/  FMUL.FTZ R18, R3.reuse, R90 ;  /* 0x0000005a03127220 */ /* 0x040fe20000410000 */
[----:B------:R-:W-:Y:S01]  /*b420*/  LDSM.16.MT88.4 R92, [R156+0x6800] ;  /* 0x006800009c5c783b */ /* 0x000fe20000004200 */
[C---:B------:R-:W-:Y:S01]  /*b430*/  FMUL.FTZ R19, R3.reuse, R91 ;  /* 0x0000005b03137220 */ /* 0x040fe20000410000 */
[C---:B------:R-:W-:Y:S01]  /*b440*/  FMUL.FTZ R22, R3.reuse, R86 ;  /* 0x0000005603167220 */ /* 0x040fe20000410000 */
[C---:B------:R-:W-:Y:S03]  /*b450*/  FMUL.FTZ R23, R3.reuse, R87 ;  /* 0x0000005703177220 */ /* 0x040fe60000410000 */
[----:B------:R-:W-:Y:S01]  /*b460*/  MUFU.EX2 R129, R129 ;  /* 0x0000008100817308 */ /* 0x000fe20000000800 */
[----:B---3--:R-:W-:Y:S01]  /*b470*/  F2FP.F16.F32.PACK_AB R96, R130, R131 ;  /* 0x000000838260723e */ /* 0x008fe200000000ff */
[C---:B------:R-:W-:Y:S01]  /*b480*/  FMUL.FTZ R10, R3.reuse, R98 ;  /* 0x00000062030a7220 */ /* 0x040fe20000410000 */
[C---:B------:R-:W-:Y:S01]  /*b490*/  FMUL.FTZ R11, R3.reuse, R99 ;  /* 0x00000063030b7220 */ /* 0x040fe20000410000 */
[----:B------:R-:W2:Y:S01]  /*b4a0*/  LDSM.16.MT88.4 R88, [R152+0x6000] ;  /* 0x006000009858783b */ /* 0x000ea20000004200 */
[----:B------:R-:W-:Y:S01]  /*b4b0*/  FFMA.FTZ R102, R20, UR4, -R116 ;  /* 0x0000000414667c23 */ /* 0x000fe20008010874 */
[C---:B------:R-:W-:Y:S01]  /*b4c0*/  FMUL.FTZ R20, R100.reuse, R84 ;  /* 0x0000005464147220 */ /* 0x040fe20000410000 */
[----:B------:R-:W-:Y:S03]  /*b4d0*/  FMUL.FTZ R78, R3, R78 ;  /* 0x0000004e034e7220 */ /* 0x000fe60000410000 */
[----:B------:R-:W3:Y:S01]  /*b4e0*/  MUFU.EX2 R126, R126 ;  /* 0x0000007e007e7308 */ /* 0x000ee20000000800 */
[----:B----4-:R-:W-:Y:S01]  /*b4f0*/  F2FP.F16.F32.PACK_AB R97, R127, R132 ;  /* 0x000000847f61723e */ /* 0x010fe200000000ff */
[C---:B------:R-:W-:Y:S01]  /*b500*/  FMUL.FTZ R79, R3.reuse, R79 ;  /* 0x0000004f034f7220 */ /* 0x040fe20000410000 */
[C---:B------:R-:W-:Y:S01]  /*b510*/  FMUL.FTZ R70, R3.reuse, R70 ;  /* 0x0000004603467220 */ /* 0x040fe20000410000 */
[----:B------:R-:W4:Y:S01]  /*b520*/  LDSM.16.MT88.4 R84, [R154+0x6800] ;  /* 0x006800009a54783b */ /* 0x000f220000004200 */
[C---:B------:R-:W-:Y:S01]  /*b530*/  FMUL.FTZ R71, R3.reuse, R71 ;  /* 0x0000004703477220 */ /* 0x040fe20000410000 */
[C---:B------:R-:W-:Y:S01]  /*b540*/  FMUL.FTZ R74, R3.reuse, R74 ;  /* 0x0000004a034a7220 */ /* 0x040fe20000410000 */
[C---:B------:R-:W-:Y:S03]  /*b550*/  FMUL.FTZ R75, R3.reuse, R75 ;  /* 0x0000004b034b7220 */ /* 0x040fe60000410000 */
[----:B------:R-:W-:Y:S01]  /*b560*/  MUFU.EX2 R128, R128 ;  /* 0x0000008000807308 */ /* 0x000fe20000000800 */
[----:B------:R-:W-:Y:S01]  /*b570*/  FFMA.FTZ R132, R3, R178, R132 ;  /* 0x000000b203847223 */ /* 0x000fe20000010084 */
[----:B------:R-:W-:Y:S03]  /*b580*/  FFMA.FTZ R131, R100, R179, R131 ;  /* 0x000000b364837223 */ /* 0x000fe60000010083 */
[----:B------:R-:W-:Y:S01]  /*b590*/  FADD.FTZ R127, R127, R132 ;  /* 0x000000847f7f7221 */ /* 0x000fe20000010000 */
[----:B------:R-:W-:Y:S04]  /*b5a0*/  FADD.FTZ R130, R130, R131 ;  /* 0x0000008382827221 */ /* 0x000fe80000010000 */
[----:B------:R-:W5:Y:S01]  /*b5b0*/  MUFU.EX2 R123, R123 ;  /* 0x0000007b007b7308 */ /* 0x000f620000000800 */
[C---:B---3--:R-:W-:Y:S01]  /*b5c0*/  F2FP.F16.F32.PACK_AB R98, R126.reuse, R129 ;  /* 0x000000817e62723e */ /* 0x048fe200000000ff */
[----:B------:R-:W-:Y:S04]  /*b5d0*/  FADD.FTZ R129, R129, R130 ;  /* 0x0000008281817221 */ /* 0x000fe80000010000 */
[----:B------:R-:W-:Y:S04]  /*b5e0*/  FADD.FTZ R126, R126, R129 ;  /* 0x000000817e7e7221 */ /* 0x000fe80000010000 */
[----:B------:R-:W3:Y:S10]  /*b5f0*/  MUFU.EX2 R117, R117 ;  /* 0x0000007500757308 */ /* 0x000ef40000000800 */
[----:B------:R-:W-:Y:S01]  /*b600*/  MUFU.EX2 R119, R119 ;  /* 0x0000007700777308 */ /* 0x000fe20000000800 */
[C---:B-----5:R-:W-:Y:S01]  /*b610*/  F2FP.F16.F32.PACK_AB R99, R123.reuse, R128 ;  /* 0x000000807b63723e */ /* 0x060fe200000000ff */
[----:B------:R-:W-:Y:S04]  /*b620*/  FADD.FTZ R128, R128, R127 ;  /* 0x0000007f80807221 */ /* 0x000fe80000010000 */
[----:B------:R-:W-:Y:S04]  /*b630*/  FADD.FTZ R123, R123, R128 ;  /* 0x000000807b7b7221 */ /* 0x000fe80000010000 */
[----:B------:R-:W5:Y:S01]  /*b640*/  MUFU.EX2 R6, R6 ;  /* 0x0000000600067308 */ /* 0x000f620000000800 */
[C---:B------:R-:W-:Y:S06]  /*b650*/  HMMA.16816.F32 R8, R96.reuse, R104, R8 ;  /* 0x000000686008723c */ /* 0x040fec0000001808 */
[C---:B------:R-:W-:Y:S03]  /*b660*/  HMMA.16816.F32 R12, R96.reuse, R106, R12 ;  /* 0x0000006a600c723c */ /* 0x040fe6000000180c */
[----:B------:R-:W-:Y:S01]  /*b670*/  MUFU.EX2 R118, R118 ;  /* 0x0000007600767308 */ /* 0x000fe20000000800 */
[----:B------:R-:W4:Y:S02]  /*b680*/  LDSM.16.MT88.4 R104, [R153+0x6800] ;  /* 0x006800009968783b */ /* 0x000f240000004200 */
[C---:B-1----:R-:W-:Y:S07]  /*b690*/  HMMA.16816.F32 R16, R96.reuse, R108, R16 ;  /* 0x0000006c6010723c */ /* 0x042fee0000001810 */
[----:B------:R1:W-:Y:S01]  /*b6a0*/  MUFU.EX2 R109, R24 ;  /* 0x00000018006d7308 */ /* 0x0003e20000000800 */
[C---:B------:R-:W-:Y:S09]  /*b6b0*/  HMMA.16816.F32 R20, R96.reuse, R110, R20 ;  /* 0x0000006e6014723c */ /* 0x040ff20000001814 */
[----:B------:R2:W-:Y:S01]  /*b6c0*/  MUFU.EX2 R110, R26 ;  /* 0x0000001a006e7308 */ /* 0x0005e20000000800 */
[C---:B------:R-:W-:Y:S03]  /*b6d0*/  HMMA.16816.F32 R68, R96.reuse, R112, R68 ;  /* 0x000000706044723c */ /* 0x040fe60000001844 */
[--C-:B------:R-:W-:Y:S01]  /*b6e0*/  FFMA.FTZ R108, R25, UR4, -R116.reuse ;  /* 0x00000004196c7c23 */ /* 0x100fe20008010874 */
[C---:B------:R-:W-:Y:S05]  /*b6f0*/  FMUL.FTZ R25, R100.reuse, R81 ;  /* 0x0000005164197220 */ /* 0x040fea0000410000 */
[----:B------:R-:W4:Y:S02]  /*b700*/  MUFU.EX2 R7, R7 ;  /* 0x0000000700077308 */ /* 0x000f240000000800 */
[--C-:B------:R-:W-:Y:S01]  /*b710*/  FFMA.FTZ R111, R27, UR4, -R103.reuse ;  /* 0x000000041b6f7c23 */ /* 0x100fe20008010867 */
[C---:B------:R-:W-:Y:S03]  /*b720*/  HMMA.16816.F32 R72, R96.reuse, R114, R72 ;  /* 0x000000726048723c */ /* 0x040fe60000001848 */
[----:B-1----:R-:W-:Y:S01]  /*b730*/  FMUL.FTZ R24, R100, R80 ;  /* 0x0000005064187220 */ /* 0x002fe20000410000 */
[C---:B------:R-:W-:Y:S01]  /*b740*/  FMUL.FTZ R27, R3.reuse, R83 ;  /* 0x00000053031b7220 */ /* 0x040fe20000410000 */
[----:B------:R-:W-:Y:S02]  /*b750*/  F2FP.F16.F32.PACK_AB R80, R120, R125 ;  /* 0x0000007d7850723e */ /* 0x000fe400000000ff */
[----:B------:R-:W-:Y:S01]  /*b760*/  MUFU.EX2 R102, R102 ;  /* 0x0000006600667308 */ /* 0x000fe20000000800 */
[----:B--2---:R-:W-:Y:S03]  /*b770*/  FMUL.FTZ R26, R3, R82 ;  /* 0x00000052031a7220 */ /* 0x004fe60000410000 */
[----:B---3--:R-:W-:Y:S02]  /*b780*/  F2FP.F16.F32.PACK_AB R81, R117, R122 ;  /* 0x0000007a7551723e */ /* 0x008fe400000000ff */
[----:B-----5:R-:W-:Y:S01]  /*b790*/  F2FP.F16.F32.PACK_AB R82, R6, R119 ;  /* 0x000000770652723e */ /* 0x020fe200000000ff */
[--C-:B------:R-:W-:Y:S01]  /*b7a0*/  FFMA.FTZ R114, R34, UR4, -R103.reuse ;  /* 0x0000000422727c23 */ /* 0x100fe20008010867 */
[--C-:B------:R-:W-:Y:S02]  /*b7b0*/  FFMA.FTZ R115, R43, UR4, -R103.reuse ;  /* 0x000000042b737c23 */ /* 0x100fe40008010867 */
[----:B------:R-:W1:Y:S01]  /*b7c0*/  MUFU.EX2 R5, R5 ;  /* 0x0000000500057308 */ /* 0x000e620000000800 */
[C---:B------:R-:W-:Y:S03]  /*b7d0*/  HMMA.16816.F32 R24, R96.reuse, R88, R24 ;  /* 0x000000586018723c */ /* 0x040fe60000001818 */
[----:B----4-:R-:W-:Y:S01]  /*b7e0*/  F2FP.F16.F32.PACK_AB R83, R7, R118 ;  /* 0x000000760753723e */ /* 0x010fe200000000ff */
[--C-:B------:R-:W-:Y:S01]  /*b7f0*/  FFMA.FTZ R112, R28, UR4, -R116.reuse ;  /* 0x000000041c707c23 */ /* 0x100fe20008010874 */
[----:B------:R-:W-:Y:S01]  /*b800*/  FFMA.FTZ R113, R29, UR4, -R116 ;  /* 0x000000041d717c23 */ /* 0x000fe20008010874 */
[----:B------:R-:W-:Y:S03]  /*b810*/  HMMA.16816.F32 R76, R96, R90, R76 ;  /* 0x0000005a604c723c */ /* 0x000fe6000000184c */
[----:B------:R-:W-:Y:S01]  /*b820*/  MUFU.EX2 R124, R124 ;  /* 0x0000007c007c7308 */ /* 0x000fe20000000800 */
[----:B------:R-:W2:Y:S01]  /*b830*/  LDSM.16.MT88.4 R88, [R152+0x6800] ;  /* 0x006800009858783b */ /* 0x000ea20000004200 */
[----:B------:R-:W-:Y:S01]  /*b840*/  FADD.FTZ R125, R125, R126 ;  /* 0x0000007e7d7d7221 */ /* 0x000fe20000010000 */
[C---:B------:R-:W-:Y:S07]  /*b850*/  HMMA.16816.F32 R8, R80.reuse, R92, R8 ;  /* 0x0000005c5008723c */ /* 0x040fee0000001808 */
[----:B------:R-:W3:Y:S01]  /*b860*/  MUFU.EX2 R121, R121 ;  /* 0x0000007900797308 */ /* 0x000ee20000000800 */
[--C-:B------:R-:W-:Y:S01]  /*b870*/  FFMA.FTZ R99, R32, UR4, -R116.reuse ;  /* 0x0000000420637c23 */ /* 0x100fe20008010874 */
[C---:B------:R-:W-:Y:S01]  /*b880*/  HMMA.16816.F32 R12, R80.reuse, R94, R12 ;  /* 0x0000005e500c723c */ /* 0x040fe2000000180c */
[----:B------:R-:W4:Y:S07]  /*b890*/  LDSM.16.MT88.4 R92, [R156+0x7000] ;  /* 0x007000009c5c783b */ /* 0x000f2e0000004200 */
[----:B------:R-:W5:Y:S01]  /*b8a0*/  MUFU.EX2 R108, R108 ;  /* 0x0000006c006c7308 */ /* 0x000f620000000800 */
[C---:B------:R-:W-:Y:S03]  /*b8b0*/  HMMA.16816.F32 R16, R80.reuse, R84, R16 ;  /* 0x000000545010723c */ /* 0x040fe60000001810 */
[--C-:B------:R-:W-:Y:S03]  /*b8c0*/  FFMA.FTZ R98, R33, UR4, -R116.reuse ;  /* 0x0000000421627c23 */ /* 0x100fe60008010874 */
[C---:B------:R-:W-:Y:S03]  /*b8d0*/  HMMA.16816.F32 R20, R80.reuse, R86, R20 ;  /* 0x000000565014723c */ /* 0x040fe60000001814 */
[----:B------:R-:W4:Y:S01]  /*b8e0*/  MUFU.EX2 R111, R111 ;  /* 0x0000006f006f7308 */ /* 0x000f220000000800 */
[----:B------:R-:W4:Y:S01]  /*b8f0*/  LDSM.16.MT88.4 R84, [R154+0x7000] ;  /* 0x007000009a54783b */ /* 0x000f220000004200 */
[----:B-1----:R-:W-:Y:S01]  /*b900*/  F2FP.F16.F32.PACK_AB R28, R5, R102 ;  /* 0x00000066051c723e */ /* 0x002fe200000000ff */
[C---:B------:R-:W-:Y:S07]  /*b910*/  HMMA.16816.F32 R68, R80.reuse, R104, R68 ;  /* 0x000000685044723c */ /* 0x040fee0000001844 */
[----:B------:R-:W-:Y:S01]  /*b920*/  MUFU.EX2 R112, R112 ;  /* 0x0000007000707308 */ /* 0x000fe20000000800 */
[----:B---3--:R-:W-:Y:S01]  /*b930*/  F2FP.F16.F32.PACK_AB R29, R121, R124 ;  /* 0x0000007c791d723e */ /* 0x008fe200000000ff */
[C---:B------:R-:W-:Y:S08]  /*b940*/  HMMA.16816.F32 R72, R80.reuse, R106, R72 ;  /* 0x0000006a5048723c */ /* 0x040ff00000001848 */
[----:B------:R-:W1:Y:S01]  /*b950*/  MUFU.EX2 R113, R113 ;  /* 0x0000007100717308 */ /* 0x000e620000000800 */
[C---:B--2---:R-:W-:Y:S03]  /*b960*/  HMMA.16816.F32 R24, R80.reuse, R88, R24 ;  /* 0x000000585018723c */ /* 0x044fe60000001818 */
[--C-:B------:R-:W-:Y:S03]  /*b970*/  FFMA.FTZ R105, R35, UR4, -R103.reuse ;  /* 0x0000000423697c23 */ /* 0x100fe60008010867 */
[----:B------:R-:W-:Y:S03]  /*b980*/  HMMA.16816.F32 R76, R80, R90, R76 ;  /* 0x0000005a504c723c */ /* 0x000fe6000000184c */
[----:B------:R2:W-:Y:S01]  /*b990*/  MUFU.EX2 R88, R36 ;  /* 0x0000002400587308 */ /* 0x0005e20000000800 */
[----:B------:R-:W3:Y:S01]  /*b9a0*/  LDSM.16.MT88.4 R32, [R153+0x7000] ;  /* 0x007000009920783b */ /* 0x000ee20000004200 */
[--C-:B------:R-:W-:Y:S01]  /*b9b0*/  FFMA.FTZ R97, R30, UR4, -R103.reuse ;  /* 0x000000041e617c23 */ /* 0x100fe20008010867 */
[--C-:B------:R-:W-:Y:S01]  /*b9c0*/  FFMA.FTZ R96, R31, UR4, -R103.reuse ;  /* 0x000000041f607c23 */ /* 0x100fe20008010867 */
[----:B-----5:R-:W-:Y:S01]  /*b9d0*/  F2FP.F16.F32.PACK_AB R30, R108, R109 ;  /* 0x0000006d6c1e723e */ /* 0x020fe200000000ff */
[--C-:B------:R-:W-:Y:S05]  /*b9e0*/  FFMA.FTZ R89, R37, UR4, -R116.reuse ;  /* 0x0000000425597c23 */ /* 0x100fea0008010874 */
[----:B------:R-:W-:Y:S01]  /*b9f0*/  MUFU.EX2 R99, R99 ;  /* 0x0000006300637308 */ /* 0x000fe20000000800 */
[----:B------:R-:W5:Y:S01]  /*ba00*/  LDSM.16.MT88.4 R80, [R152+0x7000] ;  /* 0x007000009850783b */ /* 0x000f620000004200 */
[----:B----4-:R-:W-:Y:S01]  /*ba10*/  F2FP.F16.F32.PACK_AB R31, R111, R110 ;  /* 0x0000006e6f1f723e */ /* 0x010fe200000000ff */
[--C-:B------:R-:W-:Y:S01]  /*ba20*/  FFMA.FTZ R91, R38, UR4, -R103.reuse ;  /* 0x00000004265b7c23 */ /* 0x100fe20008010867 */
[--C-:B------:R-:W-:Y:S01]  /*ba30*/  FFMA.FTZ R90, R39, UR4, -R103.reuse ;  /* 0x00000004275a7c23 */ /* 0x100fe20008010867 */
[--C-:B------:R-:W-:Y:S01]  /*ba40*/  FFMA.FTZ R107, R40, UR4, -R116.reuse ;  /* 0x00000004286b7c23 */ /* 0x100fe20008010874 */
[----:B------:R-:W-:Y:S01]  /*ba50*/  FFMA.FTZ R104, R41, UR4, -R116 ;  /* 0x0000000429687c23 */ /* 0x000fe20008010874 */
[----:B------:R-:W-:Y:S03]  /*ba60*/  FFMA.FTZ R106, R42, UR4, -R103 ;  /* 0x000000042a6a7c23 */ /* 0x000fe60008010867 */
[----:B------:R-:W-:Y:S01]  /*ba70*/  MUFU.EX2 R97, R97 ;  /* 0x0000006100617308 */ /* 0x000fe20000000800 */
[C---:B------:R-:W-:Y:S01]  /*ba80*/  HMMA.16816.F32 R8, R28.reuse, R92, R8 ;  /* 0x0000005c1c08723c */ /* 0x040fe20000001808 */
[----:B--2---:R-:W2:Y:S04]  /*ba90*/  LDSM.16.MT88.4 R36, [R156+0x7800] ;  /* 0x007800009c24783b */ /* 0x004ea80000004200 */
[----:B------:R-:W-:Y:S01]  /*baa0*/  FADD.FTZ R122, R122, R123 ;  /* 0x0000007b7a7a7221 */ /* 0x000fe20000010000 */
[C---:B------:R-:W-:Y:S03]  /*bab0*/  HMMA.16816.F32 R12, R28.reuse, R94, R12 ;  /* 0x0000005e1c0c723c */ /* 0x040fe6000000180c */
[----:B------:R-:W4:Y:S01]  /*bac0*/  MUFU.EX2 R96, R96 ;  /* 0x0000006000607308 */ /* 0x000f220000000800 */
[----:B------:R-:W-:Y:S01]  /*bad0*/  LDSM.16.MT88.4 R40, [R153+0x7800] ;  /* 0x007800009928783b */ /* 0x000fe20000004200 */
[----:B------:R-:W-:Y:S01]  /*bae0*/  FADD.FTZ R120, R120, R125 ;  /* 0x0000007d78787221 */ /* 0x000fe20000010000 */
[C---:B------:R-:W-:Y:S07]  /*baf0*/  HMMA.16816.F32 R16, R28.reuse, R84, R16 ;  /* 0x000000541c10723c */ /* 0x040fee0000001810 */
[----:B------:R-:W4:Y:S01]  /*bb00*/  MUFU.EX2 R98, R98 ;  /* 0x0000006200627308 */ /* 0x000f220000000800 */
[----:B------:R-:W-:Y:S01]  /*bb10*/  LDSM.16.MT88.4 R92, [R156+0x9800] ;  /* 0x009800009c5c783b */ /* 0x000fe20000004200 */
[C---:B------:R-:W-:Y:S08]  /*bb20*/  HMMA.16816.F32 R20, R28.reuse, R86, R20 ;  /* 0x000000561c14723c */ /* 0x040ff00000001814 */
[----:B------:R-:W-:Y:S01]  /*bb30*/  MUFU.EX2 R114, R114 ;  /* 0x0000007200727308 */ /* 0x000fe20000000800 */
[C---:B---3--:R-:W-:Y:S01]  /*bb40*/  HMMA.16816.F32 R68, R28.reuse, R32, R68 ;  /* 0x000000201c44723c */ /* 0x048fe20000001844 */
[----:B------:R-:W3:Y:S02]  /*bb50*/  LDSM.16.MT88.4 R84, [R154+0x7800] ;  /* 0x007800009a54783b */ /* 0x000ee40000004200 */
[----:B------:R-:W-:Y:S03]  /*bb60*/  FADD.FTZ R117, R117, R122 ;  /* 0x0000007a75757221 */ /* 0x000fe60000010000 */
[C---:B------:R-:W-:Y:S03]  /*bb70*/  HMMA.16816.F32 R72, R28.reuse, R34, R72 ;  /* 0x000000221c48723c */ /* 0x040fe60000001848 */
[----:B------:R-:W2:Y:S02]  /*bb80*/  MUFU.EX2 R105, R105 ;  /* 0x0000006900697308 */ /* 0x000ea40000000800 */
[----:B-1----:R-:W-:Y:S01]  /*bb90*/  F2FP.F16.F32.PACK_AB R32, R113, R112 ;  /* 0x000000707120723e */ /* 0x002fe200000000ff */
[C---:B-----5:R-:W-:Y:S07]  /*bba0*/  HMMA.16816.F32 R24, R28.reuse, R80, R24 ;  /* 0x000000501c18723c */ /* 0x060fee0000001818 */
[----:B------:R-:W1:Y:S01]  /*bbb0*/  MUFU.EX2 R89, R89 ;  /* 0x0000005900597308 */ /* 0x000e620000000800 */
[----:B----4-:R-:W-:Y:S01]  /*bbc0*/  F2FP.F16.F32.PACK_AB R33, R96, R97 ;  /* 0x000000616021723e */ /* 0x010fe200000000ff */
[----:B------:R-:W-:Y:S01]  /*bbd0*/  HMMA.16816.F32 R76, R28, R82, R76 ;  /* 0x000000521c4c723c */ /* 0x000fe2000000184c */
[----:B------:R-:W4:Y:S02]  /*bbe0*/  LDSM.16.MT88.4 R28, [R152+0x7800] ;  /* 0x00780000981c783b */ /* 0x000f240000004200 */
[----:B------:R-:W-:Y:S05]  /*bbf0*/  F2FP.F16.F32.PACK_AB R34, R98, R99 ;  /* 0x000000636222723e */ /* 0x000fea00000000ff */
[----:B------:R-:W-:Y:S03]  /*bc00*/  MUFU.EX2 R91, R91 ;  /* 0x0000005b005b7308 */ /* 0x000fe60000000800 */
[----:B--2---:R-:W-:Y:S01]  /*bc10*/  F2FP.F16.F32.PACK_AB R35, R105, R114 ;  /* 0x000000726923723e */ /* 0x004fe200000000ff */
[----:B------:R-:W-:Y:S01]  /*bc20*/  FADD.FTZ R119, R119, R120 ;  /* 0x0000007877777221 */ /* 0x000fe20000010000 */
[----:B------:R-:W2:Y:S01]  /*bc30*/  LDSM.16.MT88.4 R80, [R156+0x8000] ;  /* 0x008000009c50783b */ /* 0x000ea20000004200 */
[----:B------:R-:W-:Y:S02]  /*bc40*/  FADD.FTZ R118, R118, R117 ;  /* 0x0000007576767221 */ /* 0x000fe40000010000 */
[----:B------:R-:W-:Y:S01]  /*bc50*/  FADD.FTZ R119, R6, R119 ;  /* 0x0000007706777221 */ /* 0x000fe20000010000 */
[----:B------:R-:W-:Y:S01]  /*bc60*/  FFMA.FTZ R6, R62, UR4, -R103 ;  /* 0x000000043e067c23 */ /* 0x000fe20008010867 */
[C---:B------:R-:W-:Y:S01]  /*bc70*/  HMMA.16816.F32 R8, R32.reuse, R36, R8 ;  /* 0x000000242008723c */ /* 0x040fe20000001808 */
[----:B------:R-:W5:Y:S04]  /*bc80*/  MUFU.EX2 R90, R90 ;  /* 0x0000005a005a7308 */ /* 0x000f680000000800 */
[----:B------:R-:W-:Y:S01]  /*bc90*/  FADD.FTZ R7, R7, R118 ;  /* 0x0000007607077221 */ /* 0x000fe20000010000 */
[C---:B------:R-:W-:Y:S05]  /*bca0*/  HMMA.16816.F32 R12, R32.reuse, R38, R12 ;  /* 0x00000026200c723c */ /* 0x040fea000000180c */
[----:B------:R-:W-:Y:S01]  /*bcb0*/  MUFU.EX2 R107, R107 ;  /* 0x0000006b006b7308 */ /* 0x000fe20000000800 */
[----:B-1----:R-:W-:Y:S01]  /*bcc0*/  F2FP.F16.F32.PACK_AB R36, R89, R88 ;  /* 0x000000585924723e */ /* 0x002fe200000000ff */
[C---:B---3--:R-:W-:Y:S08]  /*bcd0*/  HMMA.16816.F32 R16, R32.reuse, R84, R16 ;  /* 0x000000542010723c */ /* 0x048ff00000001810 */
[----:B------:R-:W1:Y:S01]  /*bce0*/  MUFU.EX2 R104, R104 ;  /* 0x0000006800687308 */ /* 0x000e620000000800 */
[C---:B------:R-:W-:Y:S01]  /*bcf0*/  HMMA.16816.F32 R20, R32.reuse, R86, R20 ;  /* 0x000000562014723c */ /* 0x040fe20000001814 */
[----:B------:R-:W-:Y:S02]  /*bd00*/  LDSM.16.MT88.4 R84, [R154+0x9800] ;  /* 0x009800009a54783b */ /* 0x000fe40000004200 */
[----:B-----5:R-:W-:Y:S03]  /*bd10*/  F2FP.F16.F32.PACK_AB R37, R90, R91 ;  /* 0x0000005b5a25723e */ /* 0x020fe600000000ff */
[C---:B------:R-:W-:Y:S03]  /*bd20*/  HMMA.16816.F32 R68, R32.reuse, R40, R68 ;  /* 0x000000282044723c */ /* 0x040fe60000001844 */
[----:B------:R-:W-:Y:S02]  /*bd30*/  MUFU.EX2 R106, R106 ;  /* 0x0000006a006a7308 */ /* 0x000fe40000000800 */
[----:B------:R-:W-:Y:S01]  /*bd40*/  FADD.FTZ R102, R102, R119 ;  /* 0x0000007766667221 */ /* 0x000fe20000010000 */
[C---:B------:R-:W-:Y:S01]  /*bd50*/  HMMA.16816.F32 R72, R32.reuse, R42, R72 ;  /* 0x0000002a2048723c */ /* 0x040fe20000001848 */
[----:B------:R-:W3:Y:S06]  /*bd60*/  LDSM.16.MT88.4 R40, [R153+0x8000] ;  /* 0x008000009928783b */ /* 0x000eec0000004200 */
[----:B------:R-:W5:Y:S01]  /*bd70*/  MUFU.EX2 R115, R115 ;  /* 0x0000007300737308 */ /* 0x000f620000000800 */
[----:B-1----:R-:W-:Y:S01]  /*bd80*/  F2FP.F16.F32.PACK_AB R38, R104, R107 ;  /* 0x0000006b6826723e */ /* 0x002fe200000000ff */
[C---:B----4-:R-:W-:Y:S08]  /*bd90*/  HMMA.16816.F32 R24, R32.reuse, R28, R24 ;  /* 0x0000001c2018723c */ /* 0x050ff00000001818 */
[----:B------:R-:W1:Y:S01]  /*bda0*/  MUFU.EX2 R134, R134 ;  /* 0x0000008600867308 */ /* 0x000e620000000800 */
[----:B------:R-:W-:Y:S01]  /*bdb0*/  HMMA.16816.F32 R76, R32, R30, R76 ;  /* 0x0000001e204c723c */ /* 0x000fe2000000184c */
[----:B------:R-:W4:Y:S02]  /*bdc0*/  LDSM.16.MT88.4 R28, [R152+0x8000] ;  /* 0x00800000981c783b */ /* 0x000f240000004200 */
[----:B------:R-:W-:Y:S01]  /*bdd0*/  FADD.FTZ R124, R124, R7 ;  /* 0x000000077c7c7221 */ /* 0x000fe20000010000 */
[----:B------:R-:W-:Y:S03]  /*bde0*/  FADD.FTZ R102, R5, R102 ;  /* 0x0000006605667221 */ /* 0x000fe60000010000 */
[--C-:B------:R-:W-:Y:S01]  /*bdf0*/  FFMA.FTZ R34, R56, UR4, -R116.reuse ;  /* 0x0000000438227c23 */ /* 0x100fe20008010874 */
[----:B-----5:R-:W-:Y:S01]  /*be00*/  F2FP.F16.F32.PACK_AB R39, R115, R106 ;  /* 0x0000006a7327723e */ /* 0x020fe200000000ff */
[----:B------:R-:W-:Y:S02]  /*be10*/  MUFU.EX2 R135, R135 ;  /* 0x0000008700877308 */ /* 0x000fe40000000800 */
[----:B------:R-:W-:Y:S01]  /*be20*/  FFMA.FTZ R56, R57, UR4, -R116 ;  /* 0x0000000439387c23 */ /* 0x000fe20008010874 */
[--C-:B------:R-:W-:Y:S01]  /*be30*/  FFMA.FTZ R57, R58, UR4, -R103.reuse ;  /* 0x000000043a397c23 */ /* 0x100fe20008010867 */
[--C-:B------:R-:W-:Y:S01]  /*be40*/  FFMA.FTZ R58, R59, UR4, -R103.reuse ;  /* 0x000000043b3a7c23 */ /* 0x100fe20008010867 */
[----:B------:R-:W-:Y:S01]  /*be50*/  FADD.FTZ R121, R121, R124 ;  /* 0x0000007c79797221 */ /* 0x000fe20000010000 */
[C---:B--2---:R-:W-:Y:S04]  /*be60*/  HMMA.16816.F32 R8, R36.reuse, R80, R8 ;  /* 0x000000502408723c */ /* 0x044fe80000001808 */
[----:B------:R-:W2:Y:S01]  /*be70*/  MUFU.EX2 R136, R136 ;  /* 0x0000008800887308 */ /* 0x000ea20000000800 */
[----:B-1----:R-:W-:Y:S01]  /*be80*/  F2FP.F16.F32.PACK_AB R32, R134, R133 ;  /* 0x000000858620723e */ /* 0x002fe200000000ff */
[C---:B------:R-:W-:Y:S08]  /*be90*/  HMMA.16816.F32 R12, R36.reuse, R82, R12 ;  /* 0x00000052240c723c */ /* 0x040ff0000000180c */
[----:B------:R-:W-:Y:S03]  /*bea0*/  MUFU.EX2 R137, R137 ;  /* 0x0000008900897308 */ /* 0x000fe60000000800 */
[----:B------:R-:W-:Y:S01]  /*beb0*/  FADD.FTZ R109, R109, R102 ;  /* 0x000000666d6d7221 */ /* 0x000fe20000010000 */
[C---:B------:R-:W-:Y:S03]  /*bec0*/  HMMA.16816.F32 R16, R36.reuse, R44, R16 ;  /* 0x0000002c2410723c */ /* 0x040fe60000001810 */
[--C-:B------:R-:W-:Y:S03]  /*bed0*/  FFMA.FTZ R59, R60, UR4, -R116.reuse ;  /* 0x000000043c3b7c23 */ /* 0x100fe60008010874 */
[C---:B------:R-:W-:Y:S01]  /*bee0*/  HMMA.16816.F32 R20, R36.reuse, R46, R20 ;  /* 0x0000002e2414723c */ /* 0x040fe20000001814 */
[----:B------:R-:W1:Y:S01]  /*bef0*/  LDSM.16.MT88.4 R44, [R154+0x8800] ;  /* 0x008800009a2c783b */ /* 0x000e620000004200 */
[----:B------:R-:W-:Y:S03]  /*bf00*/  MUFU.EX2 R138, R138 ;  /* 0x0000008a008a7308 */ /* 0x000fe60000000800 */
[----:B--2---:R-:W-:Y:S01]  /*bf10*/  F2FP.F16.F32.PACK_AB R33, R136, R135 ;  /* 0x000000878821723e */ /* 0x004fe200000000ff */
[C---:B---3--:R-:W-:Y:S06]  /*bf20*/  HMMA.16816.F32 R68, R36.reuse, R40, R68 ;  /* 0x000000282444723c */ /* 0x048fec0000001844 */
[----:B------:R-:W-:Y:S01]  /*bf30*/  MUFU.EX2 R139, R139 ;  /* 0x0000008b008b7308 */ /* 0x000fe20000000800 */
[--C-:B------:R-:W-:Y:S01]  /*bf40*/  FFMA.FTZ R60, R61, UR4, -R116.reuse ;  /* 0x000000043d3c7c23 */ /* 0x100fe20008010874 */
[C---:B------:R-:W-:Y:S01]  /*bf50*/  HMMA.16816.F32 R72, R36.reuse, R42, R72 ;  /* 0x0000002a2448723c */ /* 0x040fe20000001848 */
[----:B------:R-:W2:Y:S02]  /*bf60*/  LDSM.16.MT88.4 R40, [R153+0x8800] ;  /* 0x008800009928783b */ /* 0x000ea40000004200 */
[----:B------:R-:W-:Y:S03]  /*bf70*/  FFMA.FTZ R5, R63, UR4, -R103 ;  /* 0x000000043f057c23 */ /* 0x000fe60008010867 */
[C---:B----4-:R-:W-:Y:S02]  /*bf80*/  HMMA.16816.F32 R24, R36.reuse, R28, R24 ;  /* 0x0000001c2418723c */ /* 0x050fe40000001818 */
[----:B------:R-:W3:Y:S03]  /*bf90*/  MUFU.EX2 R140, R140 ;  /* 0x0000008c008c7308 */ /* 0x000ee60000000800 */
[--C-:B------:R-:W-:Y:S01]  /*bfa0*/  FFMA.FTZ R7, R64, UR4, -R116.reuse ;  /* 0x0000000440077c23 */ /* 0x100fe20008010874 */
[----:B------:R-:W-:Y:S01]  /*bfb0*/  HMMA.16816.F32 R76, R36, R30, R76 ;  /* 0x0000001e244c723c */ /* 0x000fe2000000184c */
[----:B------:R-:W4:Y:S05]  /*bfc0*/  LDSM.16.MT88.4 R28, [R152+0x8800] ;  /* 0x00880000981c783b */ /* 0x000f2a0000004200 */
[----:B------:R5:W-:Y:S01]  /*bfd0*/  MUFU.EX2 R3, R34 ;  /* 0x0000002200037308 */ /* 0x000be20000000800 */
[----:B------:R-:W-:Y:S01]  /*bfe0*/  FFMA.FTZ R116, R65, UR4, -R116 ;  /* 0x0000000441747c23 */ /* 0x000fe20008010874 */
[----:B------:R-:W-:Y:S08]  /*bff0*/  FADD.FTZ R109, R108, R109 ;  /* 0x0000006d6c6d7221 */ /* 0x000ff00000010000 */
[----:B------:R-:W-:Y:S01]  /*c000*/  MUFU.EX2 R52, R52 ;  /* 0x0000003400347308 */ /* 0x000fe20000000800 */
[----:B---3--:R-:W-:Y:S01]  /*c010*/  F2FP.F16.F32.PACK_AB R35, R140, R139 ;  /* 0x0000008b8c23723e */ /* 0x008fe200000000ff */
[----:B------:R-:W-:Y:S08]  /*c020*/  FADD.FTZ R112, R112, R109 ;  /* 0x0000006d70707221 */ /* 0x000ff00000010000 */
[----:B------:R-:W3:Y:S01]  /*c030*/  MUFU.EX2 R53, R53 ;  /* 0x0000003500357308 */ /* 0x000ee20000000800 */
[----:B-----5:R-:W-:Y:S07]  /*c040*/  F2FP.F16.F32.PACK_AB R34, R138, R137 ;  /* 0x000000898a22723e */ /* 0x020fee00000000ff */
[C---:B------:R-:W-:Y:S02]  /*c050*/  HMMA.16816.F32 R8, R32.reuse, R48, R8 ;  /* 0x000000302008723c */ /* 0x040fe40000001808 */
[----:B------:R-:W-:Y:S04]  /*c060*/  MUFU.EX2 R54, R54 ;  /* 0x0000003600367308 */ /* 0x000fe80000000800 */
[C---:B------:R-:W-:Y:S01]  /*c070*/  HMMA.16816.F32 R12, R32.reuse, R50, R12 ;  /* 0x00000032200c723c */ /* 0x040fe2000000180c */
[----:B------:R-:W5:Y:S05]  /*c080*/  LDSM.16.MT88.4 R48, [R156+0x9000] ;  /* 0x009000009c30783b */ /* 0x000f6a0000004200 */
[----:B------:R-:W4:Y:S01]  /*c090*/  MUFU.EX2 R55, R55 ;  /* 0x0000003700377308 */ /* 0x000f220000000800 */
[----:B---3--:R-:W-:Y:S01]  /*c0a0*/  F2FP.F16.F32.PACK_AB R36, R53, R52 ;  /* 0x000000343524723e */ /* 0x008fe200000000ff */
[C---:B-1----:R-:W-:Y:S08]  /*c0b0*/  HMMA.16816.F32 R16, R32.reuse, R44, R16 ;  /* 0x0000002c2010723c */ /* 0x042ff00000001810 */
[----:B------:R-:W1:Y:S01]  /*c0c0*/  MUFU.EX2 R56, R56 ;  /* 0x0000003800387308 */ /* 0x000e620000000800 */
[C---:B------:R-:W-:Y:S01]  /*c0d0*/  HMMA.16816.F32 R20, R32.reuse, R46, R20 ;  /* 0x0000002e2014723c */ /* 0x040fe20000001814 */
[----:B------:R-:W3:Y:S05]  /*c0e0*/  LDSM.16.MT88.4 R44, [R154+0x9000] ;  /* 0x009000009a2c783b */ /* 0x000eea0000004200 */
[C---:B--2---:R-:W-:Y:S03]  /*c0f0*/  HMMA.16816.F32 R68, R32.reuse, R40, R68 ;  /* 0x000000282044723c */ /* 0x044fe60000001844 */
[----:B------:R-:W-:Y:S02]  /*c100*/  MUFU.EX2 R57, R57 ;  /* 0x0000003900397308 */ /* 0x000fe40000000800 */
[----:B----4-:R-:W-:Y:S01]  /*c110*/  F2FP.F16.F32.PACK_AB R37, R55, R54 ;  /* 0x000000363725723e */ /* 0x010fe200000000ff */
[C---:B------:R-:W-:Y:S01]  /*c120*/  HMMA.16816.F32 R72, R32.reuse, R42, R72 ;  /* 0x0000002a2048723c */ /* 0x040fe20000001848 */
[----:B------:R-:W2:Y:S06]  /*c130*/  LDSM.16.MT88.4 R40, [R153+0x9000] ;  /* 0x009000009928783b */ /* 0x000eac0000004200 */
[----:B------:R-:W4:Y:S01]  /*c140*/  MUFU.EX2 R58, R58 ;  /* 0x0000003a003a7308 */ /* 0x000f220000000800 */
[----:B-1----:R-:W-:Y:S01]  /*c150*/  F2FP.F16.F32.PACK_AB R38, R56, R3 ;  /* 0x000000033826723e */ /* 0x002fe200000000ff */
[C---:B------:R-:W-:Y:S08]  /*c160*/  HMMA.16816.F32 R24, R32.reuse, R28, R24 ;  /* 0x0000001c2018723c */ /* 0x040ff00000001818 */
[----:B------:R-:W-:Y:S01]  /*c170*/  MUFU.EX2 R59, R59 ;  /* 0x0000003b003b7308 */ /* 0x000fe20000000800 */
[----:B------:R-:W-:Y:S01]  /*c180*/  HMMA.16816.F32 R76, R32, R30, R76 ;  /* 0x0000001e204c723c */ /* 0x000fe2000000184c */
[----:B------:R-:W1:Y:S06]  /*c190*/  LDSM.16.MT88.4 R28, [R152+0x9000] ;  /* 0x00900000981c783b */ /* 0x000e6c0000004200 */
[----:B------:R-:W-:Y:S01]  /*c1a0*/  FADD.FTZ R32, R110, R121 ;  /* 0x000000796e207221 */ /* 0x000fe20000010000 */
[----:B----4-:R-:W-:Y:S01]  /*c1b0*/  F2FP.F16.F32.PACK_AB R39, R58, R57 ;  /* 0x000000393a27723e */ /* 0x010fe200000000ff */
[----:B------:R-:W-:Y:S02]  /*c1c0*/  MUFU.EX2 R60, R60 ;  /* 0x0000003c003c7308 */ /* 0x000fe40000000800 */
[----:B------:R-:W-:Y:S04]  /*c1d0*/  FADD.FTZ R32, R111, R32 ;  /* 0x000000206f207221 */ /* 0x000fe80000010000 */
[C---:B-----5:R-:W-:Y:S04]  /*c1e0*/  HMMA.16816.F32 R8, R36.reuse, R48, R8 ;  /* 0x000000302408723c */ /* 0x060fe80000001808 */
[----:B------:R-:W-:Y:S01]  /*c1f0*/  MUFU.EX2 R6, R6 ;  /* 0x0000000600067308 */ /* 0x000fe20000000800 */
[----:B------:R-:W-:Y:S01]  /*c200*/  FADD.FTZ R97, R97, R32 ;  /* 0x0000002061617221 */ /* 0x000fe20000010000 */
[C---:B------:R-:W-:Y:S08]  /*c210*/  HMMA.16816.F32 R12, R36.reuse, R50, R12 ;  /* 0x00000032240c723c */ /* 0x040ff0000000180c */
[----:B------:R-:W4:Y:S03]  /*c220*/  MUFU.EX2 R5, R5 ;  /* 0x0000000500057308 */ /* 0x000f260000000800 */
[--C-:B------:R-:W-:Y:S01]  /*c230*/  FFMA.FTZ R48, R66, UR4, -R103.reuse ;  /* 0x0000000442307c23 */ /* 0x100fe20008010867 */
[C---:B---3--:R-:W-:Y:S03]  /*c240*/  HMMA.16816.F32 R16, R36.reuse, R44, R16 ;  /* 0x0000002c2410723c */ /* 0x048fe60000001810 */
[----:B------:R-:W-:Y:S03]  /*c250*/  FFMA.FTZ R103, R67, UR4, -R103 ;  /* 0x0000000443677c23 */ /* 0x000fe60008010867 */
[C---:B------:R-:W-:Y:S01]  /*c260*/  HMMA.16816.F32 R20, R36.reuse, R46, R20 ;  /* 0x0000002e2414723c */ /* 0x040fe20000001814 */
[----:B------:R-:W3:Y:S01]  /*c270*/  LDSM.16.MT88.4 R44, [R153+0x9800] ;  /* 0x00980000992c783b */ /* 0x000ee20000004200 */
[----:B------:R-:W-:Y:S03]  /*c280*/  MUFU.EX2 R7, R7 ;  /* 0x0000000700077308 */ /* 0x000fe60000000800 */
[----:B------:R-:W-:Y:S01]  /*c290*/  FADD.FTZ R32, R113, R112 ;  /* 0x0000007071207221 */ /* 0x000fe20000010000 */
[C---:B--2---:R-:W-:Y:S06]  /*c2a0*/  HMMA.16816.F32 R68, R36.reuse, R40, R68 ;  /* 0x000000282444723c */ /* 0x044fec0000001844 */
[----:B------:R-:W2:Y:S01]  /*c2b0*/  MUFU.EX2 R116, R116 ;  /* 0x0000007400747308 */ /* 0x000ea20000000800 */
[----:B------:R-:W-:Y:S01]  /*c2c0*/  FADD.FTZ R97, R96, R97 ;  /* 0x0000006160617221 */ /* 0x000fe20000010000 */
[C---:B------:R-:W-:Y:S01]  /*c2d0*/  HMMA.16816.F32 R72, R36.reuse, R42, R72 ;  /* 0x0000002a2448723c */ /* 0x040fe20000001848 */
[----:B------:R-:W5:Y:S02]  /*c2e0*/  LDSM.16.MT88.4 R40, [R152+0x9800] ;  /* 0x009800009828783b */ /* 0x000f640000004200 */
[----:B------:R-:W-:Y:S03]  /*c2f0*/  FADD.FTZ R99, R99, R32 ;  /* 0x0000002063637221 */ /* 0x000fe60000010000 */
[C---:B-1----:R-:W-:Y:S02]  /*c300*/  HMMA.16816.F32 R24, R36.reuse, R28, R24 ;  /* 0x0000001c2418723c */ /* 0x042fe40000001818 */
[----:B------:R-:W-:Y:S03]  /*c310*/  MUFU.EX2 R48, R48 ;  /* 0x0000003000307308 */ /* 0x000fe60000000800 */
[----:B------:R-:W-:Y:S01]  /*c320*/  FADD.FTZ R32, R114, R97 ;  /* 0x0000006172207221 */ /* 0x000fe20000010000 */
[----:B------:R-:W-:Y:S06]  /*c330*/  HMMA.16816.F32 R76, R36, R30, R76 ;  /* 0x0000001e244c723c */ /* 0x000fec000000184c */
[----:B------:R-:W1:Y:S01]  /*c340*/  MUFU.EX2 R103, R103 ;  /* 0x0000006700677308 */ /* 0x000e620000000800 */
[----:B------:R-:W-:Y:S01]  /*c350*/  FADD.FTZ R32, R105, R32 ;  /* 0x0000002069207221 */ /* 0x000fe20000010000 */
[----:B----4-:R-:W-:Y:S03]  /*c360*/  F2FP.F16.F32.PACK_AB R33, R5, R6 ;  /* 0x000000060521723e */ /* 0x010fe600000000ff */
[----:B------:R-:W-:Y:S01]  /*c370*/  FADD.FTZ R99, R98, R99 ;  /* 0x0000006362637221 */ /* 0x000fe20000010000 */
[----:B--2---:R-:W-:Y:S01]  /*c380*/  F2FP.F16.F32.PACK_AB R34, R116, R7 ;  /* 0x000000077422723e */ /* 0x004fe200000000ff */
[----:B------:R-:W-:Y:S01]  /*c390*/  FADD.FTZ R91, R91, R32 ;  /* 0x000000205b5b7221 */ /* 0x000fe20000010000 */
[----:B------:R-:W-:Y:S01]  /*c3a0*/  F2FP.F16.F32.PACK_AB R32, R60, R59 ;  /* 0x0000003b3c20723e */ /* 0x000fe200000000ff */
[----:B------:R-:W-:Y:S02]  /*c3b0*/  FADD.FTZ R88, R88, R99 ;  /* 0x0000006358587221 */ /* 0x000fe40000010000 */
[----:B------:R-:W-:Y:S02]  /*c3c0*/  FADD.FTZ R91, R90, R91 ;  /* 0x0000005b5a5b7221 */ /* 0x000fe40000010000 */
[----:B------:R-:W-:Y:S02]  /*c3d0*/  FADD.FTZ R88, R89, R88 ;  /* 0x0000005859587221 */ /* 0x000fe40000010000 */
[----:B------:R-:W-:Y:S01]  /*c3e0*/  FADD.FTZ R106, R106, R91 ;  /* 0x0000005b6a6a7221 */ /* 0x000fe20000010000 */
[----:B-1----:R-:W-:Y:S01]  /*c3f0*/  F2FP.F16.F32.PACK_AB R35, R103, R48 ;  /* 0x000000306723723e */ /* 0x002fe200000000ff */
        /* <DEDUP_REMOVED lines=13> */
[----:B------:R-:W-:Y:S01]  /*c4d0*/  FADD.FTZ R139, R139, R136 ;  /* 0x000000888b8b7221 */ /* 0x000fe20000010000 */
[C---:B------:R-:W-:Y:S04]  /*c4e0*/  HMMA.16816.F32 R72, R32.reuse, R46, R72 ;  /* 0x0000002e2048723c */ /* 0x040fe80000001848 */
[----:B------:R-:W-:Y:S01]  /*c4f0*/  FADD.FTZ R137, R138, R137 ;  /* 0x000000898a897221 */ /* 0x000fe20000010000 */
[----:B------:R-:W-:Y:S01]  /*c500*/  FADD.FTZ R139, R140, R139 ;  /* 0x0000008b8c8b7221 */ /* 0x000fe20000010000 */
[C---:B-----5:R-:W-:Y:S05]  /*c510*/  HMMA.16816.F32 R80, R32.reuse, R40, R24 ;  /* 0x000000282050723c */ /* 0x060fea0000001818 */
        /* <DEDUP_REMOVED lines=19> */
.L_x_7136:
[----:B------:R-:W1:Y:S01]  /*c650*/  SHFL.BFLY PT, R8, R179, 0x2, 0x1f ;  /* 0x0c401f00b3087f89 */ /* 0x000e6200000e0000 */
[----:B------:R-:W-:Y:S01]  /*c660*/  MOV R12, 0x3f800000 ;  /* 0x3f800000000c7802 */ /* 0x000fe20000000f00 */
[----:B------:R-:W2:Y:S01]  /*c670*/  S2UR UR5, SR_CgaCtaId ;  /* 0x00000000000579c3 */ /* 0x000ea20000008800 */
[----:B------:R-:W-:Y:S01]  /*c680*/  UMOV UR4, 0x400 ;  /* 0x0000040000047882 */ /* 0x000fe20000000000 */
[----:B------:R-:W3:Y:S01]  /*c690*/  SHFL.BFLY PT, R5, R178, 0x2, 0x1f ;  /* 0x0c401f00b2057f89 */ /* 0x000ee200000e0000 */
[----:B------:R-:W-:Y:S01]  /*c6a0*/  BSSY B0, `(.L_x_7141) ;  /* 0x00000a3000007945 */ /* 0x000fe20003800000 */
[----:B------:R-:W4:Y:S01]  /*c6b0*/  S2R R3, SR_TID.X ;  /* 0x0000000000037919 */ /* 0x000f220000002100 */
[----:B------:R-:W5:Y:S03]  /*c6c0*/  S2R R4, SR_TID.X ;  /* 0x0000000000047919 */ /* 0x000f660000002100 */
[----:B------:R-:W-:Y:S01]  /*c6d0*/  BAR.SYNC.DEFER_BLOCKING 0x0 ;  /* 0x0000000000007b1d */ /* 0x000fe20000010000 */
[----:B-1----:R-:W-:Y:S01]  /*c6e0*/  FADD.FTZ R8, R8, R179 ;  /* 0x000000b308087221 */ /* 0x002fe20000010000 */
[----:B--2---:R-:W-:-:S06]  /*c6f0*/  ULEA UR5, UR5, UR4, 0x18 ;  /* 0x0000000405057291 */ /* 0x004fcc000f8ec03f */
[----:B------:R-:W1:Y:S01]  /*c700*/  S2UR UR4, SR_CTAID.Z ;  /* 0x00000000000479c3 */ /* 0x000e620000002700 */
[----:B---3--:R-:W-:Y:S01]  /*c710*/  FADD.FTZ R10, R5, R178 ;  /* 0x000000b2050a7221 */ /* 0x008fe20000010000 */
[----:B------:R-:W2:Y:S04]  /*c720*/  SHFL.BFLY PT, R7, R8, 0x1, 0x1f ;  /* 0x0c201f0008077f89 */ /* 0x000ea800000e0000 */
[----:B------:R-:W3:Y:S01]  /*c730*/  SHFL.BFLY PT, R5, R10, 0x1, 0x1f ;  /* 0x0c201f000a057f89 */ /* 0x000ee200000e0000 */
[----:B----4-:R-:W-:-:S04]  /*c740*/  SHF.R.S32.HI R6, RZ, 0x1f, R3 ;  /* 0x0000001fff067819 */ /* 0x010fc80000011403 */
[----:B------:R-:W-:Y:S02]  /*c750*/  LEA.HI R9, R6, R3, RZ, 0x2 ;  /* 0x0000000306097211 */ /* 0x000fe400078f10ff */
[----:B-----5:R-:W-:Y:S02]  /*c760*/  SHF.R.S32.HI R11, RZ, 0x1f, R4 ;  /* 0x0000001fff0b7819 */ /* 0x020fe40000011404 */
[----:B------:R-:W-:Y:S02]  /*c770*/  SHF.R.S32.HI R13, RZ, 0x2, R9 ;  /* 0x00000002ff0d7819 */ /* 0x000fe40000011409 */
[----:B------:R-:W-:Y:S02]  /*c780*/  LEA.HI R11, R11, R4, RZ, 0x4 ;  /* 0x000000040b0b7211 */ /* 0x000fe400078f20ff */
[----:B------:R-:W-:Y:S01]  /*c790*/  LOP3.LUT R16, R9, 0x1ffffffc, RZ, 0xc0, !PT ;  /* 0x1ffffffc09107812 */ /* 0x000fe200078ec0ff */
[----:B--2---:R-:W-:Y:S01]  /*c7a0*/  FADD.FTZ R7, R8, R7 ;  /* 0x0000000708077221 */ /* 0x004fe20000010000 */
[----:B------:R-:W-:-:S02]  /*c7b0*/  SHF.R.S32.HI R8, RZ, 0x1f, R9 ;  /* 0x0000001fff087819 */ /* 0x000fc40000011409 */
[----:B------:R-:W-:Y:S01]  /*c7c0*/  LOP3.LUT R15, R11, 0xfffffff0, RZ, 0xc0, !PT ;  /* 0xfffffff00b0f7812 */ /* 0x000fe200078ec0ff */
[----:B---3--:R-:W-:Y:S01]  /*c7d0*/  FADD.FTZ R5, R10, R5 ;  /* 0x000000050a057221 */ /* 0x008fe20000010000 */
[----:B------:R-:W-:Y:S01]  /*c7e0*/  FSETP.NE.FTZ.AND P4, PT, R7, RZ, PT ;  /* 0x000000ff0700720b */ /* 0x000fe20003f95000 */
[----:B------:R-:W-:Y:S01]  /*c7f0*/  IMAD.MOV.U32 R10, RZ, RZ, 0x3f800000 ;  /* 0x3f800000ff0a7424 */ /* 0x000fe200078e00ff */
[----:B------:R-:W-:Y:S02]  /*c800*/  LEA.HI R8, R8, R13, RZ, 0x3 ;  /* 0x0000000d08087211 */ /* 0x000fe400078f18ff */
[----:B------:R-:W-:Y:S02]  /*c810*/  FSETP.NE.FTZ.AND P3, PT, R5, RZ, PT ;  /* 0x000000ff0500720b */ /* 0x000fe40003f75000 */
[----:B------:R-:W-:Y:S02]  /*c820*/  LOP3.LUT R8, R8, 0xfffffff8, RZ, 0xc0, !PT ;  /* 0xfffffff808087812 */ /* 0x000fe400078ec0ff */
[----:B------:R-:W-:-:S02]  /*c830*/  IADD3 R4, -R15, R4, RZ ;  /* 0x000000040f047210 */ /* 0x000fc40007ffe1ff */
[----:B------:R-:W-:Y:S01]  /*c840*/  LEA.HI R6, R6, R3, RZ, 0x5 ;  /* 0x0000000306067211 */ /* 0x000fe200078f28ff */
[----:B------:R-:W-:Y:S02]  /*c850*/  IMAD.IADD R8, R13, 0x1, -R8 ;  /* 0x000000010d087824 */ /* 0x000fe400078e0a08 */
[----:B------:R-:W2:Y:S01]  /*c860*/  @P4 MUFU.RCP R12, R7 ;  /* 0x00000007000c4308 */ /* 0x000ea20000001000 */
[----:B------:R-:W3:Y:S02]  /*c870*/  @P4 LDC R47, c[0x0][0x2e8] ;  /* 0x0000ba00ff2f4b82 */ /* 0x000ee40000000800 */
[----:B------:R-:W-:-:S04]  /*c880*/  SHF.L.U32 R9, R8, 0x6, RZ ;  /* 0x0000000608097819 */ /* 0x000fc800000006ff */
[----:B------:R-:W-:Y:S01]  /*c890*/  LOP3.LUT R9, R9, 0x1c0, RZ, 0xc0, !PT ;  /* 0x000001c009097812 */ /* 0x000fe200078ec0ff */
[----:B------:R-:W4:Y:S08]  /*c8a0*/  @P3 MUFU.RCP R10, R5 ;  /* 0x00000005000a3308 */ /* 0x000f300000001000 */
[----:B------:R-:W5:Y:S01]  /*c8b0*/  @P3 MUFU.LG2 R5, R5 ;  /* 0x0000000500053308 */ /* 0x000f620000000c00 */
        /* <DEDUP_REMOVED lines=34> */
[----:B------:R-:W2:Y:S01]  /*cae0*/  @P4 MUFU.LG2 R7, R7 ;  /* 0x0000000700074308 */ /* 0x000ea20000000c00 */
[----:B------:R-:W-:Y:S01]  /*caf0*/  LOP3.LUT R11, R8, 0x1, RZ, 0xc0, !PT ;  /* 0x00000001080b7812 */ /* 0x000fe200078ec0ff */
[----:B-----5:R-:W-:Y:S01]  /*cb00*/  @P3 FMUL.FTZ R5, R5, 0.69314718246459960938 ;  /* 0x3f31721805053820 */ /* 0x020fe20000410000 */
[----:B------:R-:W-:Y:S01]  /*cb10*/  SHF.L.U32 R13, R12, 0x6, RZ ;  /* 0x000000060c0d7819 */ /* 0x000fe200000006ff */
[----:B------:R-:W-:Y:S01]  /*cb20*/  IMAD.SHL.U32 R14, R10, 0x4, RZ ;  /* 0x000000040a0e7824 */ /* 0x000fe200078e00ff */
[----:B------:R-:W-:-:S02]  /*cb30*/  ISETP.NE.U32.AND P0, PT, R11, 0x1, PT ;  /* 0x000000010b00780c */ /* 0x000fc40003f05070 */
[----:B------:R-:W-:Y:S01]  /*cb40*/  LOP3.LUT R11, R13, 0x1c0, RZ, 0xc0, !PT ;  /* 0x000001c00d0b7812 */ /* 0x000fe200078ec0ff */
[----:B------:R-:W-:Y:S01]  /*cb50*/  IMAD.IADD R13, R3, 0x1, -R16 ;  /* 0x00000001030d7824 */ /* 0x000fe200078e0a10 */
[----:B------:R-:W-:Y:S02]  /*cb60*/  R2P PR, R8, 0x6 ;  /* 0x0000000608007804 */ /* 0x000fe40000000000 */
[----:B------:R-:W-:Y:S02]  /*cb70*/  LOP3.LUT R14, R11, 0x38, R14, 0xf8, !PT ;  /* 0x000000380b0e7812 */ /* 0x000fe400078ef80e */
[----:B------:R-:W-:Y:S02]  /*cb80*/  SHF.R.U32.HI R11, RZ, 0x3, R11 ;  /* 0x00000003ff0b7819 */ /* 0x000fe4000001160b */
[----:B------:R-:W-:Y:S02]  /*cb90*/  SHF.R.S32.HI R8, RZ, 0x5, R6 ;  /* 0x00000005ff087819 */ /* 0x000fe40000011406 */
[----:B------:R-:W-:Y:S01]  /*cba0*/  LOP3.LUT R11, R14, R11, RZ, 0x3c, !PT ;  /* 0x0000000b0e0b7212 */ /* 0x000fe200078e3cff */
[----:B--2---:R-:W-:Y:S01]  /*cbb0*/  @P4 FMUL.FTZ R7, R7, 0.69314718246459960938 ;  /* 0x3f31721807074820 */ /* 0x004fe20000410000 */
[----:B------:R-:W-:-:S02]  /*cbc0*/  LEA R13, R8, R13, 0x9 ;  /* 0x0000000d080d7211 */ /* 0x000fc400078e48ff */
[----:B------:R-:W-:Y:S01]  /*cbd0*/  LEA.HI R14, R9, R9, RZ, 0x1d ;  /* 0x00000009090e7211 */ /* 0x000fe200078fe8ff */
[----:B------:R-:W-:Y:S01]  /*cbe0*/  IMAD.MOV.U32 R9, RZ, RZ, 0x20 ;  /* 0x00000020ff097424 */ /* 0x000fe200078e00ff */
[----:B------:R-:W-:Y:S01]  /*cbf0*/  LOP3.LUT R15, R10, 0xffffffe, RZ, 0xc0, !PT ;  /* 0x0ffffffe0a0f7812 */ /* 0x000fe200078ec0ff */
[----:B------:R-:W-:Y:S01]  /*cc00*/  IMAD.MOV.U32 R10, RZ, RZ, 0x40 ;  /* 0x00000040ff0a7424 */ /* 0x000fe200078e00ff */
[----:B------:R-:W-:Y:S02]  /*cc10*/  LEA R13, R13, R14, 0x1 ;  /* 0x0000000e0d0d7211 */ /* 0x000fe400078e08ff */
[----:B------:R-:W-:Y:S02]  /*cc20*/  IADD3 R14, R4, -R15, RZ ;  /* 0x8000000f040e7210 */ /* 0x000fe40007ffe0ff */
[----:B------:R-:W-:Y:S02]  /*cc30*/  LEA R16, R13, UR5, 0x2 ;  /* 0x000000050d107c11 */ /* 0x000fe4000f8e10ff */
[----:B------:R-:W-:-:S02]  /*cc40*/  SEL R9, R9, 0xffffffe0, P0 ;  /* 0xffffffe009097807 */ /* 0x000fc40000000000 */
[----:B------:R-:W-:Y:S01]  /*cc50*/  LEA R11, R14, R11, 0x2 ;  /* 0x0000000b0e0b7211 */ /* 0x000fe200078e10ff */
[----:B------:R-:W-:Y:S01]  /*cc60*/  STS.64 [R16], R96 ;  /* 0x0000006010007388 */ /* 0x000fe20000000a00 */
[----:B------:R-:W-:Y:S02]  /*cc70*/  SEL R13, R10, 0xffffffc0, !P1 ;  /* 0xffffffc00a0d7807 */ /* 0x000fe40004800000 */
[C---:B------:R-:W-:Y:S01]  /*cc80*/  IADD3 R14, R16.reuse, 0x80, RZ ;  /* 0x00000080100e7810 */ /* 0x040fe20007ffe0ff */
[C---:B------:R-:W-:Y:S01]  /*cc90*/  @P2 VIADD R14, R16.reuse, 0xffffff80 ;  /* 0xffffff80100e2836 */ /* 0x040fe20000000000 */
[C---:B------:R-:W-:Y:S01]  /*cca0*/  IADD3 R10, R16.reuse, R9, RZ ;  /* 0x00000009100a7210 */ /* 0x040fe20007ffe0ff */
[----:B------:R2:W-:Y:S01]  /*ccb0*/  STS.64 [R16+0x800], R98 ;  /* 0x0008006210007388 */ /* 0x0005e20000000a00 */
[----:B------:R-:W-:Y:S01]  /*ccc0*/  IMAD.IADD R15, R16, 0x1, R13 ;  /* 0x00000001100f7824 */ /* 0x000fe200078e020d */
[----:B------:R-:W-:Y:S02]  /*ccd0*/  SHF.R.S32.HI R45, RZ, 0x1f, R8 ;  /* 0x0000001fff2d7819 */ /* 0x000fe40000011408 */
[----:B------:R-:W-:Y:S01]  /*cce0*/  IADD3 R17, R10, R13, RZ ;  /* 0x0000000d0a117210 */ /* 0x000fe20007ffe0ff */
[----:B------:R-:W-:Y:S01]  /*ccf0*/  STS.64 [R10], R92 ;  /* 0x0000005c0a007388 */ /* 0x000fe20000000a00 */
[----:B------:R-:W-:-:S02]  /*cd00*/  IADD3 R18, R13, R14, RZ ;  /* 0x0000000e0d127210 */ /* 0x000fc40007ffe0ff */
[----:B------:R-:W-:Y:S01]  /*cd10*/  LEA.HI R44, R45, R8, RZ, 0x2 ;  /* 0x000000082d2c7211 */ /* 0x000fe200078f10ff */
[----:B------:R-:W-:Y:S01]  /*cd20*/  STS.64 [R10+0x800], R94 ;  /* 0x0008005e0a007388 */ /* 0x000fe20000000a00 */
[----:B------:R-:W4:Y:S01]  /*cd30*/  @P3 LDC R45, c[0x0][0x2e8] ;  /* 0x0000ba00ff2d3b82 */ /* 0x000f220000000800 */
[----:B------:R-:W-:Y:S02]  /*cd40*/  LOP3.LUT R6, R6, 0xffffffe0, RZ, 0xc0, !PT ;  /* 0xffffffe006067812 */ /* 0x000fe400078ec0ff */
[----:B------:R-:W-:Y:S01]  /*cd50*/  STS.64 [R15], R88 ;  /* 0x000000580f007388 */ /* 0x000fe20000000a00 */
[----:B------:R-:W-:Y:S02]  /*cd60*/  LOP3.LUT R49, R44, 0xffffffc, RZ, 0xc0, !PT ;  /* 0x0ffffffc2c317812 */ /* 0x000fe400078ec0ff */
[----:B------:R-:W-:Y:S01]  /*cd70*/  IADD3 R6, -R6, R3, RZ ;  /* 0x0000000306067210 */ /* 0x000fe20007ffe1ff */
[----:B------:R5:W-:Y:S01]  /*cd80*/  STS.64 [R15+0x800], R90 ;  /* 0x0008005a0f007388 */ /* 0x000be20000000a00 */
[----:B------:R-:W-:-:S02]  /*cd90*/  IADD3 R3, -R173, RZ, RZ ;  /* 0x000000ffad037210 */ /* 0x000fc40007ffe1ff */
[----:B------:R-:W-:Y:S01]  /*cda0*/  LOP3.LUT P0, RZ, R6, 0x3, RZ, 0xc0, !PT ;  /* 0x0000000306ff7812 */ /* 0x000fe2000780c0ff */
[----:B------:R-:W-:Y:S01]  /*cdb0*/  STS.64 [R17], R84 ;  /* 0x0000005411007388 */ /* 0x000fe20000000a00 */
[----:B------:R-:W-:Y:S01]  /*cdc0*/  IADD3 R49, R8, -R49, RZ ;  /* 0x8000003108317210 */ /* 0x000fe20007ffe0ff */
[----:B------:R-:W-:Y:S01]  /*cdd0*/  IMAD.MOV.U32 R8, RZ, RZ, -0x800000 ;  /* 0xff800000ff087424 */ /* 0x000fe200078e00ff */
[----:B------:R-:W-:Y:S01]  /*cde0*/  SHF.L.U32 R44, R4, 0x2, RZ ;  /* 0x00000002042c7819 */ /* 0x000fe200000006ff */
[----:B------:R-:W-:Y:S01]  /*cdf0*/  STS.64 [R17+0x800], R86 ;  /* 0x0008005611007388 */ /* 0x000fe20000000a00 */
[----:B------:R-:W-:Y:S01]  /*ce00*/  MOV R6, 0xff800000 ;  /* 0xff80000000067802 */ /* 0x000fe20000000f00 */
[----:B------:R-:W-:Y:S01]  /*ce10*/  IMAD R168, R49, 0x10, R168 ;  /* 0x0000001031a87824 */ /* 0x000fe200078e02a8 */
[----:B--2---:R-:W-:Y:S01]  /*ce20*/  IADD3 R16, R9, R14, RZ ;  /* 0x0000000e09107210 */ /* 0x004fe20007ffe0ff */
[----:B------:R-:W-:Y:S01]  /*ce30*/  STS.64 [R14], R68 ;  /* 0x000000440e007388 */ /* 0x000fe20000000a00 */
[----:B---3--:R-:W-:-:S03]  /*ce40*/  @P4 FFMA.FTZ R6, R2, R47, R7 ;  /* 0x0000002f02064223 */ /* 0x008fc60000010007 */
[----:B------:R-:W-:Y:S01]  /*ce50*/  IMAD.IADD R19, R13, 0x1, R16 ;  /* 0x000000010d137824 */ /* 0x000fe200078e0210 */
[----:B------:R2:W-:Y:S01]  /*ce60*/  STS.64 [R14+0x800], R70 ;  /* 0x000800460e007388 */ /* 0x0005e20000000a00 */
[----:B----4-:R-:W-:Y:S01]  /*ce70*/  @P3 FFMA.FTZ R8, R0, R45, R5 ;  /* 0x0000002d00083223 */ /* 0x010fe20000010005 */
[----:B------:R-:W-:Y:S02]  /*ce80*/  SHF.R.S32.HI R45, RZ, 0x1f, R44 ;  /* 0x0000001fff2d7819 */ /* 0x000fe4000001142c */
[----:B------:R3:W-:Y:S04]  /*ce90*/  STS.64 [R16], R72 ;  /* 0x0000004810007388 */ /* 0x0007e80000000a00 */
[----:B------:R3:W-:Y:S01]  /*cea0*/  STS.64 [R16+0x800], R74 ;  /* 0x0008004a10007388 */ /* 0x0007e20000000a00 */
[----:B-----5:R-:W-:-:S03]  /*ceb0*/  LEA R15, R11, UR5, 0x2 ;  /* 0x000000050b0f7c11 */ /* 0x020fc6000f8e10ff */
[----:B------:R3:W-:Y:S01]  /*cec0*/  STS.64 [R18], R80 ;  /* 0x0000005012007388 */ /* 0x0007e20000000a00 */
[----:B------:R-:W4:Y:S03]  /*ced0*/  LDC.64 R10, c[0x0][0x2c0] ;  /* 0x0000b000ff0a7b82 */ /* 0x000f260000000a00 */
[----:B------:R3:W-:Y:S04]  /*cee0*/  STS.64 [R18+0x800], R82 ;  /* 0x0008005212007388 */ /* 0x0007e80000000a00 */
[----:B------:R3:W-:Y:S04]  /*cef0*/  STS.64 [R19], R76 ;  /* 0x0000004c13007388 */ /* 0x0007e80000000a00 */
[----:B------:R3:W-:Y:S01]  /*cf00*/  STS.64 [R19+0x800], R78 ;  /* 0x0008004e13007388 */ /* 0x0007e20000000a00 */
[----:B--2---:R-:W1:Y:S08]  /*cf10*/  LDC R14, c[0x0][0x270] ;  /* 0x00009c00ff0e7b82 */ /* 0x004e700000000800 */
[----:B------:R-:W-:Y:S06]  /*cf20*/  BAR.SYNC.DEFER_BLOCKING 0x0 ;  /* 0x0000000000007b1d */ /* 0x000fec0000010000 */
[----:B------:R-:W4:Y:S01]  /*cf30*/  S2R R9, SR_CTAID.Y ;  /* 0x0000000000097919 */ /* 0x000f220000002600 */
[----:B------:R-:W2:Y:S01]  /*cf40*/  S2R R13, SR_CTAID.X ;  /* 0x00000000000d7919 */ /* 0x000ea20000002500 */
[----:B-1----:R-:W-:Y:S01]  /*cf50*/  IMAD R3, R14, R3, UR4 ;  /* 0x000000040e037e24 */ /* 0x002fe2000f8e0203 */
[----:B------:R3:W1:Y:S04]  /*cf60*/  LDS.128 R40, [R15] ;  /* 0x000000000f287984 */ /* 0x0006680000000c00 */
[----:B------:R3:W1:Y:S04]  /*cf70*/  LDS.128 R36, [R15+0x800] ;  /* 0x000800000f247984 */ /* 0x0006680000000c00 */
[----:B------:R3:W1:Y:S04]  /*cf80*/  LDS.128 R32, [R15+0x1000] ;  /* 0x001000000f207984 */ /* 0x0006680000000c00 */
[----:B------:R3:W1:Y:S04]  /*cf90*/  LDS.128 R28, [R15+0x1800] ;  /* 0x001800000f1c7984 */ /* 0x0006680000000c00 */
[----:B------:R3:W1:Y:S01]  /*cfa0*/  LDS.128 R24, [R15+0x2000] ;  /* 0x002000000f187984 */ /* 0x0006620000000c00 */
[----:B----4-:R-:W-:-:S03]  /*cfb0*/  IMAD R9, R9, R10, R173 ;  /* 0x0000000a09097224 */ /* 0x010fc600078e02ad */
[----:B------:R3:W4:Y:S01]  /*cfc0*/  LDS.128 R20, [R15+0x2800] ;  /* 0x002800000f147984 */ /* 0x0007220000000c00 */
[----:B--2---:R-:W-:Y:S01]  /*cfd0*/  SHF.L.U32 R10, R13, 0x6, RZ ;  /* 0x000000060d0a7819 */ /* 0x004fe200000006ff */
[----:B------:R-:W-:Y:S02]  /*cfe0*/  IMAD R3, R9, R14, R3 ;  /* 0x0000000e09037224 */ /* 0x000fe400078e0203 */
[----:B------:R3:W2:Y:S02]  /*cff0*/  LDS.128 R16, [R15+0x3000] ;  /* 0x003000000f107984 */ /* 0x0006a40000000c00 */
        /* <DEDUP_REMOVED lines=13> */
.L_x_7142:
[----:B------:R-:W-:Y:S05]  /*d0d0*/  BSYNC B0 ;  /* 0x0000000000007941 */ /* 0x000fea0003800000 */
.L_x_7141:
[----:B------:R-:W-:Y:S01]  /*d0e0*/  ULDC UR4, c[0x0][0x2dc] ;  /* 0x0000b70000047ab9 */ /* 0x000fe20000000800 */
[C---:B------:R-:W-:Y:S01]  /*d0f0*/  IMAD.WIDE R10, R12.reuse, 0x40, R44 ;  /* 0x000000400c0a7825 */ /* 0x040fe200078e022c */
[----:B-1----:R3:W1:Y:S03]  /*d100*/  LDS.128 R4, [R15+0x3800] ;  /* 0x003800000f047984 */ /* 0x0026660000000c00 */
[----:B------:R-:W-:Y:S01]  /*d110*/  IMAD R3, R3, UR4, RZ ;  /* 0x0000000403037c24 */ /* 0x000fe2000f8e02ff */
[----:B------:R-:W-:Y:S01]  /*d120*/  ULDC.64 UR4, c[0x0][0x288] ;  /* 0x0000a20000047ab9 */ /* 0x000fe20000000a00 */
[C---:B------:R-:W-:Y:S02]  /*d130*/  VIADD R8, R12.reuse, 0x8 ;  /* 0x000000080c087836 */ /* 0x040fe40000000000 */
[C---:B------:R-:W-:Y:S01]  /*d140*/  VIADD R2, R12.reuse, 0x10 ;  /* 0x000000100c027836 */ /* 0x040fe20000000000 */
[C---:B------:R-:W-:Y:S01]  /*d150*/  IADD3 R9, P0, R3.reuse, R10, RZ ;  /* 0x0000000a03097210 */ /* 0x040fe20007f1e0ff */
[----:B------:R-:W-:Y:S01]  /*d160*/  VIADD R0, R12, 0x18 ;  /* 0x000000180c007836 */ /* 0x000fe20000000000 */
[----:B------:R-:W-:Y:S01]  /*d170*/  ISETP.GE.AND P6, PT, R8, R163, PT ;  /* 0x000000a30800720c */ /* 0x000fe20003fc6270 */
[----:B------:R-:W-:Y:S01]  /*d180*/  VIADD R8, R12, 0x20 ;  /* 0x000000200c087836 */ /* 0x000fe20000000000 */
[----:B------:R-:W-:-:S02]  /*d190*/  LEA.HI.X.SX32 R10, R3, R11, 0x1, P0 ;  /* 0x0000000b030a7211 */ /* 0x000fc400000f0eff */
[-C--:B------:R-:W-:Y:S02]  /*d1a0*/  ISETP.GE.AND P0, PT, R12, R163.reuse, PT ;  /* 0x000000a30c00720c */ /* 0x080fe40003f06270 */
[C---:B------:R-:W-:Y:S02]  /*d1b0*/  LEA R14, P1, R9.reuse, UR4, 0x2 ;  /* 0x00000004090e7c11 */ /* 0x040fe4000f8210ff */
[-C--:B------:R-:W-:Y:S01]  /*d1c0*/  ISETP.GE.AND P5, PT, R2, R163.reuse, PT ;  /* 0x000000a30200720c */ /* 0x080fe20003fa6270 */
[----:B------:R-:W-:Y:S01]  /*d1d0*/  VIADD R2, R12, 0x28 ;  /* 0x000000280c027836 */ /* 0x000fe20000000000 */
[-C--:B------:R-:W-:Y:S01]  /*d1e0*/  ISETP.GE.AND P4, PT, R0, R163.reuse, PT ;  /* 0x000000a30000720c */ /* 0x080fe20003f86270 */
[----:B------:R-:W-:Y:S01]  /*d1f0*/  VIADD R0, R12, 0x30 ;  /* 0x000000300c007836 */ /* 0x000fe20000000000 */
[----:B------:R-:W-:Y:S01]  /*d200*/  ISETP.GE.AND P3, PT, R8, R163, PT ;  /* 0x000000a30800720c */ /* 0x000fe20003f66270 */
[----:B------:R-:W-:Y:S01]  /*d210*/  VIADD R12, R12, 0x38 ;  /* 0x000000380c0c7836 */ /* 0x000fe20000000000 */
[----:B---3--:R-:W-:-:S02]  /*d220*/  LEA.HI.X R15, R9, UR5, R10, 0x2, P1 ;  /* 0x00000005090f7c11 */ /* 0x008fc400088f140a */
[-C--:B------:R-:W-:Y:S02]  /*d230*/  ISETP.GE.AND P2, PT, R2, R163.reuse, PT ;  /* 0x000000a30200720c */ /* 0x080fe40003f46270 */
[-C--:B------:R-:W-:Y:S01]  /*d240*/  ISETP.GE.AND P1, PT, R0, R163.reuse, PT ;  /* 0x000000a30000720c */ /* 0x080fe20003f26270 */
[----:B------:R3:W-:Y:S04]  /*d250*/  @!P0 STG.E.64 desc[UR12][R14.64], R40 ;  /* 0x000000280e008986 */ /* 0x0007e8000c101b0c */
[----:B------:R3:W-:Y:S01]  /*d260*/  @!P0 STG.E.64 desc[UR12][R14.64+0x8], R42 ;  /* 0x0000082a0e008986 */ /* 0x0007e2000c101b0c */
[----:B------:R-:W-:-:S03]  /*d270*/  ISETP.GE.AND P0, PT, R12, R163, PT ;  /* 0x000000a30c00720c */ /* 0x000fc60003f06270 */
[----:B------:R3:W-:Y:S04]  /*d280*/  @!P6 STG.E.128 desc[UR12][R14.64+0x800], R36 ;  /* 0x000800240e00e986 */ /* 0x0007e8000c101d0c */
[----:B------:R3:W-:Y:S04]  /*d290*/  @!P5 STG.E.128 desc[UR12][R14.64+0x1000], R32 ;  /* 0x001000200e00d986 */ /* 0x0007e8000c101d0c */
[----:B------:R3:W-:Y:S04]  /*d2a0*/  @!P4 STG.E.128 desc[UR12][R14.64+0x1800], R28 ;  /* 0x0018001c0e00c986 */ /* 0x0007e8000c101d0c */
[----:B------:R3:W-:Y:S04]  /*d2b0*/  @!P3 STG.E.128 desc[UR12][R14.64+0x2000], R24 ;  /* 0x002000180e00b986 */ /* 0x0007e8000c101d0c */
[----:B----4-:R3:W-:Y:S04]  /*d2c0*/  @!P2 STG.E.128 desc[UR12][R14.64+0x2800], R20 ;  /* 0x002800140e00a986 */ /* 0x0107e8000c101d0c */
[----:B--2---:R3:W-:Y:S01]  /*d2d0*/  @!P1 STG.E.128 desc[UR12][R14.64+0x3000], R16 ;  /* 0x003000100e009986 */ /* 0x0047e2000c101d0c */
[----:B-1----:R-:W-:Y:S05]  /*d2e0*/  @P0 EXIT ;  /* 0x000000000000094d */ /* 0x002fea0003800000 */
[----:B------:R-:W-:Y:S01]  /*d2f0*/  STG.E.128 desc[UR12][R14.64+0x3800], R4 ;  /* 0x003800040e007986 */ /* 0x000fe2000c101d0c */
[----:B------:R-:W-:Y:S05]  /*d300*/  EXIT ;  /* 0x000000000000794d */ /* 0x000fea0003800000 */
.L_x_7143:
        /* <DEDUP_REMOVED lines=15> */
.L_x_7944:


//--------------------- .text._ZN5flash24flash_fwd_splitkv_kernelI23Flash_fwd_kernel_traitsILi64ELi64ELi128ELi4ELb0ELb0EN7cutlass6half_tE19Flash_kernel_traitsILi64ELi64ELi128ELi4ES3_EELb1ELb0ELb0ELb0ELb1ELb1ELb1ELb0EEEvNS_16Flash_fwd_paramsE --------------------------
	.section	.text._ZN5flash24flash_fwd_splitkv_kernelI23Flash_fwd_kernel_traitsILi64ELi64ELi128ELi4ELb0ELb0EN7cutlass6half_tE19Flash_kernel_traitsILi64ELi64ELi128ELi4ES3_EELb1ELb0ELb0ELb0ELb1ELb1ELb1ELb0EEEvNS_16Flash_fwd_paramsE,"ax",@progbits
	.align	128
        .global         _ZN5flash24flash_fwd_splitkv_kernelI23Flash_fwd_kernel_traitsILi64ELi64ELi128ELi4ELb0ELb0EN7cutlass6half_tE19Flash_kernel_traitsILi64ELi64ELi128ELi4ES3_EELb1ELb0ELb0ELb0ELb1ELb1ELb1ELb0EEEvNS_16Flash_fwd_paramsE
        .type           _ZN5flash24flash_fwd_splitkv_kernelI23Flash_fwd_kernel_traitsILi64ELi64ELi128ELi4ELb0ELb0EN7cutlass6half_tE19Flash_kernel_traitsILi64ELi64ELi128ELi4ES3_EELb1ELb0ELb0ELb0ELb1ELb1ELb1ELb0EEEvNS_16Flash_fwd_paramsE,@function
        .size           _ZN5flash24flash_fwd_splitkv_kernelI23Flash_fwd_kernel_traitsILi64ELi64ELi128ELi4ELb0ELb0EN7cutlass6half_tE19Flash_kernel_traitsILi64ELi64ELi128ELi4ES3_EELb1ELb0ELb0ELb0ELb1ELb1ELb1ELb0EEEvNS_16Flash_fwd_paramsE,(.L_x_7945 - _ZN5flash24flash_fwd_splitkv_kernelI23Flash_fwd_kernel_traitsILi64ELi64ELi128ELi4ELb0ELb0EN7cutlass6half_tE19Flash_kernel_traitsILi64ELi64ELi128ELi4ES3_EELb1ELb0ELb0ELb0ELb1ELb1ELb1ELb0EEEvNS_16Flash_fwd_paramsE)
        .other          _ZN5flash24flash_fwd_splitkv_kernelI23Flash_fwd_kernel_traitsILi64ELi64ELi128ELi4ELb0ELb0EN7cutlass6half_tE19Flash_kernel_traitsILi64ELi64ELi128ELi4ES3_EELb1ELb0ELb0ELb0ELb1ELb1ELb1ELb0EEEvNS_16Flash_fwd_paramsE,@"STO_CUDA_ENTRY STV_DEFAULT"
_ZN5flash24flash_fwd_splitkv_kernelI23Flash_fwd_kernel_traitsILi64ELi64ELi128ELi4ELb0ELb0EN7cutlass6half_tE19Flash_kernel_traitsILi64ELi64ELi128ELi4ES3_EELb1ELb0ELb0ELb0ELb1ELb1ELb1ELb0EEEvNS_16Flash_fwd_paramsE:
.text._ZN5flash24flash_fwd_splitkv_kernelI23Flash_fwd_kernel_traitsILi64ELi64ELi128ELi4ELb0ELb0EN7cutlass6half_tE19Flash_kernel_traitsILi64ELi64ELi128ELi4ES3_EELb1ELb0ELb0ELb0ELb1ELb1ELb1ELb0EEEvNS_16Flash_fwd_paramsE:
        /* <DEDUP_REMOVED lines=32> */
[----:B------:R-:W-:-:S05]  /*0200*/  @!P2 LOP3.LUT R183, RZ, R5, RZ, 0x33, !PT ;  /* 0x00000005ffb7a212 */ /* 0x000fca00078e33ff */
[----:B---3--:R-:W-:Y:S02]  /*0210*/  IMAD.WIDE R18, R183, 0x4, R8 ;  /* 0x00000004b7127825 */ /* 0x008fe400078e0208 */
[----:B------:R-:W3:Y:S03]  /*0220*/  @P0 LDC.64 R8, c[0x0][0x300] ;  /* 0x0000c000ff080b82 */ /* 0x000ee60000000a00 */
[----:B------:R-:W4:Y:S04]  /*0230*/  @P1 LDG.E R10, desc[UR14][R18.64] ;  /* 0x0000000e120a1981 */ /* 0x000f28000c1e1900 */
[----:B------:R-:W4:Y:S01]  /*0240*/  @P1 LDG.E R11, desc[UR14][R18.64+0x4] ;  /* 0x0000040e120b1981 */ /* 0x000f22000c1e1900 */
[----:B--2---:R-:W-:Y:S01]  /*0250*/  ISETP.NE.AND P3, PT, R0, RZ, PT ;  /* 0x000000ff0000720c */ /* 0x004fe20003f65270 */
[----:B------:R-:W-:Y:S01]  /*0260*/  IMAD.MOV.U32 R7, RZ, RZ, RZ ;  /* 0x000000ffff077224 */ /* 0x000fe200078e00ff */
[----:B-1----:R-:W-:-:S02]  /*0270*/  ISETP.EQ.U32.AND P2, PT, R2, RZ, PT ;  /* 0x000000ff0200720c */ /* 0x002fc40003f42070 */
[----:B------:R-:W-:Y:S02]  /*0280*/  MOV R12, 0xffffffff ;  /* 0xffffffff000c7802 */ /* 0x000fe40000000f00 */
[----:B------:R-:W-:Y:S01]  /*0290*/  ISETP.EQ.OR.EX P2, PT, R3, RZ, !P3, P2 ;  /* 0x000000ff0300720c */ /* 0x000fe20005f42720 */
[----:B---3--:R-:W-:-:S04]  /*02a0*/  @P0 IMAD.WIDE R16, R183, 0x4, R8 ;  /* 0x00000004b7100825 */ /* 0x008fc800078e0208 */
[C---:B----4-:R-:W-:Y:S01]  /*02b0*/  IMAD.WIDE R8, R183.reuse, 0x4, R14 ;  /* 0x00000004b7087825 */ /* 0x050fe200078e020e */
[----:B------:R1:W5:Y:S07]  /*02c0*/  @P0 LDG.E R7, desc[UR14][R16.64] ;  /* 0x0000000e10070981 */ /* 0x00036e000c1e1900 */
[----:B------:R1:W5:Y:S01]  /*02d0*/  @!P2 LDG.E R12, desc[UR14][R8.64] ;  /* 0x0000000e080ca981 */ /* 0x000362000c1e1900 */
[----:B------:R-:W-:Y:S02]  /*02e0*/  ISETP.NE.U32.AND P0, PT, R2, RZ, PT ;  /* 0x000000ff0200720c */ /* 0x000fe40003f05070 */
[----:B------:R-:W-:Y:S01]  /*02f0*/  IADD3 R2, -R183, RZ, RZ ;  /* 0x000000ffb7027210 */ /* 0x000fe20007ffe1ff */
[----:B------:R-:W2:Y:S01]  /*0300*/  S2R R41, SR_CTAID.X ;  /* 0x0000000000297919 */ /* 0x000ea20000002500 */
[----:B------:R-:W-:Y:S01]  /*0310*/  ISETP.NE.AND.EX P0, PT, R3, RZ, PT, P0 ;  /* 0x000000ff0300720c */ /* 0x000fe20003f05300 */
[----:B------:R-:W3:Y:S02]  /*0320*/  S2R R0, SR_CTAID.Y ;  /* 0x0000000000007919 */ /* 0x000ee40000002600 */
[----:B------:R-:W-:-:S02]  /*0330*/  IMAD R38, R5, R2, R38 ;  /* 0x0000000205267224 */ /* 0x000fc400078e0226 */
[----:B------:R-:W-:-:S06]  /*0340*/  @P1 IMAD.IADD R26, R11, 0x1, -R10 ;  /* 0x000000010b1a1824 */ /* 0x000fcc00078e0a0a */
[----:B------:R-:W4:Y:S02]  /*0350*/  @!P1 LDC R26, c[0x0][0x2c4] ;  /* 0x0000b100ff1a9b82 */ /* 0x000f240000000800 */
[----:B-123--:R-:W-:Y:S05]  /*0360*/  @!P0 BRA `(.L_x_7144) ;  /* 0x0000000000108947 */ /* 0x00efea0003800000 */
[----:B------:R-:W2:Y:S02]  /*0370*/  @P3 LDG.E R3, desc[UR14][R8.64+0x4] ;  /* 0x0000040e08033981 */ /* 0x000ea4000c1e1900 */
[----:B--2--5:R-:W-:-:S06]  /*0380*/  @P3 IADD3 R4, R3, -R12, RZ ;  /* 0x8000000c03043210 */ /* 0x024fcc0007ffe0ff */
[----:B------:R2:W5:Y:S01]  /*0390*/  @!P3 LDG.E R4, desc[UR14][R8.64] ;  /* 0x0000000e0804b981 */ /* 0x000562000c1e1900 */
[----:B------:R-:W-:Y:S05]  /*03a0*/  BRA `(.L_x_7145) ;  /* 0x0000000000047947 */ /* 0x000fea0003800000 */
.L_x_7144:
[----:B------:R-:W1:Y:S02]  /*03b0*/  LDC R4, c[0x0][0x2c8] ;  /* 0x0000b200ff047b82 */ /* 0x000e640000000800 */
.L_x_7145:
[----:B------:R-:W3:Y:S02]  /*03c0*/  LDC.64 R2, c[0x0][0x308] ;  /* 0x0000c200ff027b82 */ /* 0x000ee40000000a00 */
[----:B---3--:R-:W-:-:S04]  /*03d0*/  ISETP.NE.U32.AND P3, PT, R2, RZ, PT ;  /* 0x000000ff0200720c */ /* 0x008fc80003f65070 */
[----:B------:R-:W-:-:S13]  /*03e0*/  ISETP.NE.AND.EX P3, PT, R3, RZ, PT, P3 ;  /* 0x000000ff0300720c */ /* 0x000fda0003f65330 */
[----:B------:R-:W3:Y:S02]  /*03f0*/  @P3 LDC.64 R2, c[0x0][0x308] ;  /* 0x0000c200ff023b82 */ /* 0x000ee40000000a00 */
[----:B---3--:R-:W-:-:S05]  /*0400*/  @P3 IMAD.WIDE R2, R183, 0x4, R2 ;  /* 0x00000004b7023825 */ /* 0x008fca00078e0202 */
[----:B------:R3:W5:Y:S01]  /*0410*/  @P3 LDG.E R16, desc[UR14][R2.64] ;  /* 0x0000000e02103981 */ /* 0x000762000c1e1900 */
[----:B------:R-:W-:-:S05]  /*0420*/  IMAD.SHL.U32 R79, R41, 0x40, RZ ;  /* 0x00000040294f7824 */ /* 0x000fca00078e00ff */
[----:B----4-:R-:W-:-:S13]  /*0430*/  ISETP.GT.AND P0, PT, R26, R79, PT ;  /* 0x0000004f1a00720c */ /* 0x010fda0003f04270 */
[----:B------:R-:W-:Y:S05]  /*0440*/  @!P0 EXIT ;  /* 0x000000000000894d */ /* 0x000fea0003800000 */
[----:B--2---:R-:W2:Y:S01]  /*0450*/  LDC R8, c[0x0][0x10] ;  /* 0x00000400ff087b82 */ /* 0x004ea20000000800 */
[----:B-----5:R-:W-:-:S07]  /*0460*/  @P3 IMAD.IADD R27, R16, 0x1, -R7 ;  /* 0x00000001101b3824 */ /* 0x020fce00078e0a07 */
[----:B---3--:R-:W3:Y:S08]  /*0470*/  LDC R2, c[0x0][0x2c8] ;  /* 0x0000b200ff027b82 */ /* 0x008ef00000000800 */
[----:B------:R-:W4:Y:S01]  /*0480*/  LDC R24, c[0x0][0x398] ;  /* 0x0000e600ff187b82 */ /* 0x000f220000000800 */
[----:B--2---:R-:W-:-:S04]  /*0490*/  IABS R11, R8 ;  /* 0x00000008000b7213 */ /* 0x004fc80000000000 */
[----:B------:R-:W2:Y:S01]  /*04a0*/  I2F.RP R3, R11 ;  /* 0x0000000b00037306 */ /* 0x000ea20000209400 */
[----:B---3--:R-:W-:-:S05]  /*04b0*/  VIADD R2, R2, 0x7f ;  /* 0x0000007f02027836 */ /* 0x008fca0000000000 */
[----:B------:R-:W-:-:S04]  /*04c0*/  SHF.R.S32.HI R13, RZ, 0x1f, R2 ;  /* 0x0000001fff0d7819 */ /* 0x000fc80000011402 */
[----:B------:R-:W-:Y:S01]  /*04d0*/  LEA.HI R13, R13, R2, RZ, 0x7 ;  /* 0x000000020d0d7211 */ /* 0x000fe200078f38ff */
[----:B--2---:R-:W2:Y:S01]  /*04e0*/  MUFU.RCP R14, R3 ;  /* 0x00000003000e7308 */ /* 0x004ea20000001000 */
[-C--:B------:R-:W-:Y:S02]  /*04f0*/  IABS R2, R8.reuse ;  /* 0x0000000800027213 */ /* 0x080fe40000000000 */
[----:B------:R-:W-:-:S03]  /*0500*/  LEA.HI.SX32 R13, R13, R8, 0x19 ;  /* 0x000000080d0d7211 */ /* 0x000fc600078fcaff */
[----:B------:R-:W-:Y:S02]  /*0510*/  IMAD.MOV R2, RZ, RZ, -R2 ;  /* 0x000000ffff027224 */ /* 0x000fe400078e0a02 */
[----:B------:R-:W-:Y:S02]  /*0520*/  VIADD R13, R13, 0xffffffff ;  /* 0xffffffff0d0d7836 */ /* 0x000fe40000000000 */
[----:B--2---:R-:W-:-:S03]  /*0530*/  VIADD R14, R14, 0xffffffe ;  /* 0x0ffffffe0e0e7836 */ /* 0x004fc60000000000 */
[----:B------:R-:W-:Y:S02]  /*0540*/  IABS R3, R13 ;  /* 0x0000000d00037213 */ /* 0x000fe40000000000 */
[----:B------:R-:W-:Y:S01]  /*0550*/  LOP3.LUT R13, R13, R8, RZ, 0x3c, !PT ;  /* 0x000000080d0d7212 */ /* 0x000fe200078e3cff */
[----:B------:R-:W2:Y:S03]  /*0560*/  F2I.FTZ.U32.TRUNC.NTZ R15, R14 ;  /* 0x0000000e000f7305 */ /* 0x000ea6000021f000 */
[----:B------:R-:W-:Y:S01]  /*0570*/  ISETP.GE.AND P0, PT, R13, RZ, PT ;  /* 0x000000ff0d00720c */ /* 0x000fe20003f06270 */
[----:B--2---:R-:W-:Y:S02]  /*0580*/  IMAD.MOV R6, RZ, RZ, -R15 ;  /* 0x000000ffff067224 */ /* 0x004fe400078e0a0f */
[----:B------:R-:W-:Y:S02]  /*0590*/  IMAD.MOV.U32 R14, RZ, RZ, RZ ;  /* 0x000000ffff0e7224 */ /* 0x000fe400078e00ff */
[----:B------:R-:W-:-:S04]  /*05a0*/  IMAD R6, R6, R11, RZ ;  /* 0x0000000b06067224 */ /* 0x000fc800078e02ff */
[----:B------:R-:W-:-:S06]  /*05b0*/  IMAD.HI.U32 R6, R15, R6, R14 ;  /* 0x000000060f067227 */ /* 0x000fcc00078e000e */
[----:B------:R-:W-:Y:S02]  /*05c0*/  IMAD.HI.U32 R9, R6, R3, RZ ;  /* 0x0000000306097227 */ /* 0x000fe400078e00ff */
[----:B------:R-:W2:Y:S02]  /*05d0*/  @!P3 LDC R6, c[0x0][0x2cc] ;  /* 0x0000b300ff06bb82 */ /* 0x000ea40000000800 */
[----:B------:R-:W-:-:S05]  /*05e0*/  IMAD R14, R9, R2, R3 ;  /* 0x00000002090e7224 */ /* 0x000fca00078e0203 */
[----:B------:R-:W-:Y:S01]  /*05f0*/  ISETP.GT.U32.AND P1, PT, R11, R14, PT ;  /* 0x0000000e0b00720c */ /* 0x000fe20003f24070 */
[----:B------:R-:W3:-:S12]  /*0600*/  @!P3 LDC.64 R2, c[0x0][0x318] ;  /* 0x0000c600ff02bb82 */ /* 0x000ed80000000a00 */
[----:B------:R-:W-:Y:S02]  /*0610*/  @!P1 IMAD.IADD R14, R14, 0x1, -R11 ;  /* 0x000000010e0e9824 */ /* 0x000fe400078e0a0b */
[----:B------:R-:W-:Y:S01]  /*0620*/  @!P1 VIADD R9, R9, 0x1 ;  /* 0x0000000109099836 */ /* 0x000fe20000000000 */
[----:B------:R-:W-:Y:S02]  /*0630*/  ISETP.NE.AND P1, PT, R8, RZ, PT ;  /* 0x000000ff0800720c */ /* 0x000fe40003f25270 */
[----:B------:R-:W-:Y:S02]  /*0640*/  ISETP.GE.U32.AND P4, PT, R14, R11, PT ;  /* 0x0000000b0e00720c */ /* 0x000fe40003f86070 */
[----:B---3--:R-:W-:-:S04]  /*0650*/  @!P3 ISETP.NE.U32.AND P2, PT, R2, RZ, PT ;  /* 0x000000ff0200b20c */ /* 0x008fc80003f45070 */
[----:B------:R-:W-:Y:S02]  /*0660*/  @!P3 ISETP.NE.AND.EX P2, PT, R3, RZ, PT, P2 ;  /* 0x000000ff0300b20c */ /* 0x000fe40003f45320 */
[----:B------:R-:W-:-:S05]  /*0670*/  IADD3 R3, -R26, 0xbf, R79 ;  /* 0x000000bf1a037810 */ /* 0x000fca0007ffe14f */
[----:B------:R-:W-:Y:S01]  /*0680*/  @P4 VIADD R9, R9, 0x1 ;  /* 0x0000000109094836 */ /* 0x000fe20000000000 */
[----:B--2---:R-:W-:-:S03]  /*0690*/  @!P3 SEL R6, R6, RZ, P2 ;  /* 0x000000ff0606b207 */ /* 0x004fc60001000000 */
[----:B------:R-:W-:Y:S01]  /*06a0*/  @!P0 IMAD.MOV R9, RZ, RZ, -R9 ;  /* 0x000000ffff098224 */ /* 0x000fe200078e0a09 */
[----:B-1----:R-:W-:Y:S02]  /*06b0*/  @!P3 IADD3 R27, R6, R4, -R7 ;  /* 0x00000004061bb210 */ /* 0x002fe40007ffe807 */
[----:B------:R-:W-:Y:S01]  /*06c0*/  @!P1 LOP3.LUT R9, RZ, R8, RZ, 0x33, !PT ;  /* 0x00000008ff099212 */ /* 0x000fe200078e33ff */
[----:B------:R-:W1:Y:S01]  /*06d0*/  S2R R6, SR_TID.X ;  /* 0x0000000000067919 */ /* 0x000e620000002100 */
[----:B----4-:R-:W-:Y:S01]  /*06e0*/  IADD3 R3, R3, R24, R27 ;  /* 0x0000001803037210 */ /* 0x010fe20007ffe01b */
        /* <DEDUP_REMOVED lines=11> */
[----:B-1----:R-:W-:Y:S05]  /*07a0*/  @!P0 BRA `(.L_x_7146) ;  /* 0x0000000400308947 */ /* 0x002fea0003800000 */
        /* <DEDUP_REMOVED lines=76> */
.L_x_7146:
        /* <DEDUP_REMOVED lines=24> */
.L_x_7147:
[----:B------:R-:W-:Y:S05]  /*0df0*/  @!P0 BRA `(.L_x_7148) ;  /* 0x00000004003c8947 */ /* 0x000fea0003800000 */
[----:B------:R-:W1:Y:S01]  /*0e00*/  LDC R8, c[0x0][0x380] ;  /* 0x0000e000ff087b82 */ /* 0x000e620000000800 */
[----:B------:R-:W-:Y:S01]  /*0e10*/  LEA R35, R25, 0xffffff80, 0x7 ;  /* 0xffffff8019237811 */ /* 0x000fe200078e38ff */
[----:B------:R-:W-:-:S03]  /*0e20*/  ULDC.64 UR4, c[0x0][0x230] ;  /* 0x00008c0000047ab9 */ /* 0x000fc60000000a00 */
[----:B-----5:R-:W-:-:S03]  /*0e30*/  IABS R0, R35 ;  /* 0x0000002300007213 */ /* 0x020fc60000000000 */
        /* <DEDUP_REMOVED lines=63> */
[----:B------:R-:W-:Y:S01]  /*1230*/  IMAD R7, R23, UR4, RZ ;  /* 0x0000000417077c24 */ /* 0x000fe2000f8e02ff */
[----:B------:R-:W-:Y:S01]  /*1240*/  IADD3 R9, R9, R4, RZ ;  /* 0x0000000409097210 */ /* 0x000fe20007ffe0ff */
[----:B--2---:R-:W-:-:S02]  /*1250*/  IMAD R4, R29, R124, RZ ;  /* 0x0000007c1d047224 */ /* 0x004fc400078e02ff */
[----:B------:R-:W-:-:S04]  /*1260*/  IMAD.WIDE.U32 R20, R0, R2, RZ ;  /* 0x0000000200147225 */ /* 0x000fc800078e00ff */
[C---:B------:R-:W-:Y:S02]  /*1270*/  IMAD R4, R35.reuse, R125, R4 ;  /* 0x0000007d23047224 */ /* 0x040fe400078e0204 */
[----:B------:R-:W-:-:S04]  /*1280*/  IMAD.WIDE.U32 R8, R35, R124, R8 ;  /* 0x0000007c23087225 */ /* 0x000fc800078e0008 */
[----:B------:R-:W-:Y:S02]  /*1290*/  IMAD.IADD R9, R9, 0x1, R4 ;  /* 0x0000000109097824 */ /* 0x000fe400078e0204 */
[C---:B------:R-:W-:Y:S02]  /*12a0*/  IMAD R7, R18.reuse, UR5, R7 ;  /* 0x0000000512077c24 */ /* 0x040fe4000f8e0207 */
[----:B------:R-:W-:Y:S01]  /*12b0*/  IMAD.WIDE.U32 R32, R18, UR4, R8 ;  /* 0x0000000412207c25 */ /* 0x000fe2000f8e0008 */
[----:B------:R-:W-:-:S04]  /*12c0*/  IADD3 R9, R21, R3, RZ ;  /* 0x0000000315097210 */ /* 0x000fc80007ffe0ff */
[----:B------:R-:W-:Y:S01]  /*12d0*/  IADD3 R8, R33, R7, RZ ;  /* 0x0000000721087210 */ /* 0x000fe20007ffe0ff */
[----:B------:R-:W-:Y:S06]  /*12e0*/  BRA `(.L_x_7149) ;  /* 0x0000000400287947 */ /* 0x000fec0003800000 */
.L_x_7148:
        /* <DEDUP_REMOVED lines=47> */
.L_x_7150:
[----:B------:R-:W-:Y:S01]  /*15e0*/  MOV R15, R5 ;  /* 0x00000005000f7202 */ /* 0x000fe20000000f00 */
[----:B------:R-:W-:Y:S01]  /*15f0*/  IMAD R4, R29, R124, RZ ;  /* 0x0000007c1d047224 */ /* 0x000fe200078e02ff */
[----:B------:R-:W-:Y:S02]  /*1600*/  @!P1 LOP3.LUT R18, RZ, R11, RZ, 0x33, !PT ;  /* 0x0000000bff129212 */ /* 0x000fe400078e33ff */
[----:B------:R-:W-:Y:S01]  /*1610*/  @P4 IADD3 R12, R7, R12, RZ ;  /* 0x0000000c070c4210 */ /* 0x000fe20007ffe0ff */
[----:B------:R-:W-:Y:S01]  /*1620*/  IMAD.WIDE.U32 R14, R124, R35, R14 ;  /* 0x000000237c0e7225 */ /* 0x000fe200078e000e */
[----:B------:R-:W-:-:S03]  /*1630*/  SHF.R.S32.HI R23, RZ, 0x1f, R18 ;  /* 0x0000001fff177819 */ /* 0x000fc60000011412 */
[----:B------:R-:W-:Y:S02]  /*1640*/  IMAD R5, R125, R35, R4 ;  /* 0x000000237d057224 */ /* 0x000fe400078e0204 */
[----:B--2---:R-:W-:Y:S02]  /*1650*/  IMAD R4, R23, R2, RZ ;  /* 0x0000000217047224 */ /* 0x004fe400078e02ff */
[----:B------:R-:W-:Y:S01]  /*1660*/  @P4 IMAD.WIDE.U32 R20, R12, R8, RZ ;  /* 0x000000080c144225 */ /* 0x000fe200078e00ff */
[----:B------:R-:W-:-:S03]  /*1670*/  IADD3 R15, R15, R5, RZ ;  /* 0x000000050f0f7210 */ /* 0x000fc60007ffe0ff */
[C---:B------:R-:W-:Y:S02]  /*1680*/  IMAD R3, R18.reuse, R3, R4 ;  /* 0x0000000312037224 */ /* 0x040fe400078e0204 */
[----:B------:R-:W-:-:S04]  /*1690*/  IMAD.WIDE.U32 R32, R18, R2, R14 ;  /* 0x0000000212207225 */ /* 0x000fc800078e000e */
[----:B------:R-:W-:Y:S01]  /*16a0*/  @P4 IMAD R9, R12, R9, R21 ;  /* 0x000000090c094224 */ /* 0x000fe200078e0215 */
        /* <DEDUP_REMOVED lines=14> */
.L_x_7149:
[----:B------:R-:W-:Y:S01]  /*1790*/  ISETP.NE.AND P1, PT, R10, -0x1, PT ;  /* 0xffffffff0a00780c */ /* 0x000fe20003f25270 */
[----:B------:R-:W-:Y:S01]  /*17a0*/  IMAD.IADD R173, R26, 0x1, -R79 ;  /* 0x000000011aad7824 */ /* 0x000fe200078e0a4f */
[----:B------:R-:W-:Y:S01]  /*17b0*/  SHF.R.S32.HI R77, RZ, 0x1f, R6 ;  /* 0x0000001fff4d7819 */ /* 0x000fe20000011406 */
[----:B------:R-:W-:Y:S01]  /*17c0*/  VIADD R179, R25, 0xffffffff ;  /* 0xffffffff19b37836 */ /* 0x000fe20000000000 */
[----:B------:R-:W-:Y:S01]  /*17d0*/  SHF.R.S32.HI R43, RZ, 0x1f, R38 ;  /* 0x0000001fff2b7819 */ /* 0x000fe20000011426 */
[----:B------:R-:W1:Y:S01]  /*17e0*/  S2UR UR6, SR_CgaCtaId ;  /* 0x00000000000679c3 */ /* 0x000e620000008800 */
[CC--:B-----5:R-:W-:Y:S01]  /*17f0*/  LEA.HI R0, R77.reuse, R6.reuse, RZ, 0x3 ;  /* 0x000000064d007211 */ /* 0x0e0fe200078f18ff */
[----:B------:R-:W-:Y:S01]  /*1800*/  ULDC.64 UR4, c[0x0][0x258] ;  /* 0x0000960000047ab9 */ /* 0x000fe20000000a00 */
[----:B------:R-:W-:Y:S01]  /*1810*/  LEA.HI R37, R77, R6, RZ, 0x6 ;  /* 0x000000064d257211 */ /* 0x000fe200078f30ff */
[----:B------:R-:W-:Y:S01]  /*1820*/  IMAD R43, R43, UR4, RZ ;  /* 0x000000042b2b7c24 */ /* 0x000fe2000f8e02ff */
[----:B------:R-:W-:Y:S01]  /*1830*/  SHF.R.S32.HI R16, RZ, 0x3, R0 ;  /* 0x00000003ff107819 */ /* 0x000fe20000011400 */
[----:B------:R-:W-:Y:S01]  /*1840*/  ULDC UR8, c[0x0][0x39c] ;  /* 0x0000e70000087ab9 */ /* 0x000fe20000000800 */
[----:B------:R-:W-:Y:S01]  /*1850*/  SHF.L.U32 R37, R37, 0x3, RZ ;  /* 0x0000000325257819 */ /* 0x000fe200000006ff */
[----:B------:R-:W2:Y:S01]  /*1860*/  @P1 LDC.64 R4, c[0x0][0x240] ;  /* 0x00009000ff041b82 */ /* 0x000ea20000000a00 */
[----:B------:R-:W-:Y:S01]  /*1870*/  @!P1 SHF.R.S32.HI R7, RZ, 0x1f, R183 ;  /* 0x0000001fff079819 */ /* 0x000fe200000114b7 */
[----:B------:R-:W-:Y:S01]  /*1880*/  IMAD R43, R38, UR5, R43 ;  /* 0x00000005262b7c24 */ /* 0x000fe2000f8e022b */
[----:B------:R-:W-:-:S02]  /*1890*/  ISETP.GE.AND P3, PT, R16, R173, PT ;  /* 0x000000ad1000720c */ /* 0x000fc40003f66270 */
[----:B------:R-:W-:-:S03]  /*18a0*/  SHF.R.S32.HI R17, RZ, 0x1f, R16 ;  /* 0x0000001fff117819 */ /* 0x000fc60000011410 */
[----:B------:R-:W3:Y:S01]  /*18b0*/  @!P1 LDC.64 R2, c[0x0][0x228] ;  /* 0x00008a00ff029b82 */ /* 0x000ee20000000a00 */
[----:B------:R-:W-:-:S07]  /*18c0*/  IMAD.WIDE R40, R41, 0x40, R16 ;  /* 0x0000004029287825 */ /* 0x000fce00078e0210 */
[----:B------:R-:W4:Y:S01]  /*18d0*/  LDC.64 R132, c[0x0][0x250] ;  /* 0x00009400ff847b82 */ /* 0x000f220000000a00 */
[----:B--2---:R-:W-:-:S04]  /*18e0*/  @P1 IMAD.WIDE.U32 R44, R10, R4, RZ ;  /* 0x000000040a2c1225 */ /* 0x004fc800078e00ff */
[----:B------:R-:W-:Y:S01]  /*18f0*/  @P1 IMAD R10, R10, R5, R45 ;  /* 0x000000050a0a1224 */ /* 0x000fe200078e022d */
[----:B------:R-:W-:Y:S01]  /*1900*/  LOP3.LUT R5, R0, 0xfffffff8, RZ, 0xc0, !PT ;  /* 0xfffffff800057812 */ /* 0x000fe200078ec0ff */
[-C--:B---3--:R-:W-:Y:S01]  /*1910*/  @!P1 IMAD R4, R7, R2.reuse, RZ ;  /* 0x0000000207049224 */ /* 0x088fe200078e02ff */
[C---:B------:R-:W-:Y:S01]  /*1920*/  IADD3 R7, R16.reuse, 0x10, RZ ;  /* 0x0000001010077810 */ /* 0x040fe20007ffe0ff */
[----:B------:R-:W-:Y:S01]  /*1930*/  @!P1 IMAD.WIDE.U32 R12, R183, R2, RZ ;  /* 0x00000002b70c9225 */ /* 0x000fe200078e00ff */
[----:B------:R-:W-:Y:S02]  /*1940*/  IADD3 R5, -R5, R6, RZ ;  /* 0x0000000605057210 */ /* 0x000fe40007ffe1ff */
[----:B------:R-:W-:Y:S01]  /*1950*/  ISETP.GE.AND P2, PT, R7, R173, PT ;  /* 0x000000ad0700720c */ /* 0x000fe20003f46270 */
[----:B------:R-:W-:Y:S01]  /*1960*/  @!P1 IMAD R3, R183, R3, R4 ;  /* 0x00000003b7039224 */ /* 0x000fe200078e0204 */
[----:B------:R-:W-:Y:S01]  /*1970*/  SHF.L.U32 R171, R5, 0x6, RZ ;  /* 0x0000000605ab7819 */ /* 0x000fe200000006ff */
[----:B------:R-:W-:-:S02]  /*1980*/  IMAD.SHL.U32 R4, R16, 0x40, RZ ;  /* 0x0000004010047824 */ /* 0x000fc400078e00ff */
[----:B------:R-:W-:Y:S01]  /*1990*/  IMAD.SHL.U32 R45, R5, 0x8, RZ ;  /* 0x00000008052d7824 */ /* 0x000fe200078e00ff */
[----:B------:R-:W-:Y:S01]  /*19a0*/  @!P1 IADD3 R10, R13, R3, RZ ;  /* 0x000000030d0a9210 */ /* 0x000fe20007ffe0ff */
[----:B------:R-:W-:Y:S01]  /*19b0*/  @!P1 IMAD.MOV.U32 R44, RZ, RZ, R12 ;  /* 0x000000ffff2c9224 */ /* 0x000fe200078e000c */
[----:B------:R-:W-:Y:S01]  /*19c0*/  LOP3.LUT R4, R4, 0x1c0, RZ, 0xc0, !PT ;  /* 0x000001c004047812 */ /* 0x000fe200078ec0ff */
[----:B------:R-:W2:Y:S01]  /*19d0*/  @!P3 LDC.64 R12, c[0x0][0x240] ;  /* 0x00009000ff0cbb82 */ /* 0x000ea20000000a00 */
[----:B------:R-:W-:Y:S01]  /*19e0*/  IADD3 R20, P4, R45, R20, RZ ;  /* 0x000000142d147210 */ /* 0x000fe20007f9e0ff */
[----:B------:R-:W-:Y:S01]  /*19f0*/  IMAD.SHL.U32 R2, R179, 0x80, RZ ;  /* 0x00000080b3027824 */ /* 0x000fe200078e00ff */
[--C-:B------:R-:W-:Y:S01]  /*1a00*/  SHF.R.S32.HI R3, RZ, 0x1f, R45.reuse ;  /* 0x0000001fff037819 */ /* 0x100fe2000001142d */
[----:B------:R-:W3:Y:S01]  /*1a10*/  @!P2 S2R R22, SR_CgaCtaId ;  /* 0x000000000016a919 */ /* 0x000ee20000008800 */
[----:B------:R-:W-:Y:S01]  /*1a20*/  IADD3 R44, P1, R45, R44, RZ ;  /* 0x0000002c2d2c7210 */ /* 0x000fe20007f3e0ff */
[----:B------:R-:W-:Y:S01]  /*1a30*/  IMAD.IADD R0, R27, 0x1, -R2 ;  /* 0x000000011b007824 */ /* 0x000fe200078e0a02 */
[----:B------:R-:W-:Y:S01]  /*1a40*/  IADD3 R32, P6, R45, R32, RZ ;  /* 0x000000202d207210 */ /* 0x000fe20007fde0ff */
[----:B------:R-:W4:Y:S01]  /*1a50*/  @!P2 LDC.64 R14, c[0x0][0x240] ;  /* 0x00009000ff0eab82 */ /* 0x000f220000000a00 */
[----:B------:R-:W-:Y:S01]  /*1a60*/  LOP3.LUT R11, R4, 0x38, R45, 0xf8, !PT ;  /* 0x00000038040b7812 */ /* 0x000fe200078ef82d */
[C---:B------:R-:W-:Y:S01]  /*1a70*/  IMAD.X R21, R3.reuse, 0x1, R9, P4 ;  /* 0x0000000103157824 */ /* 0x040fe200020e0609 */
[C---:B------:R-:W-:Y:S01]  /*1a80*/  IADD3.X R33, R3.reuse, R8, RZ, P6, !PT ;  /* 0x0000000803217210 */ /* 0x040fe200037fe4ff */
[----:B------:R-:W-:Y:S01]  /*1a90*/  IMAD.X R45, R3, 0x1, R10, P1 ;  /* 0x00000001032d7824 */ /* 0x000fe200008e060a */
[----:B------:R-:W-:Y:S01]  /*1aa0*/  SHF.R.U32.HI R4, RZ, 0x3, R4 ;  /* 0x00000003ff047819 */ /* 0x000fe20000011604 */
[C---:B------:R-:W-:Y:S01]  /*1ab0*/  VIADD R3, R16.reuse, 0x20 ;  /* 0x0000002010037836 */ /* 0x040fe20000000000 */
[----:B------:R-:W-:Y:S01]  /*1ac0*/  ISETP.GE.AND P5, PT, R16, R0, PT ;  /* 0x000000001000720c */ /* 0x000fe20003fa6270 */
[----:B------:R-:W-:Y:S01]  /*1ad0*/  IMAD.WIDE.U32 R38, R38, UR4, R44 ;  /* 0x0000000426267c25 */ /* 0x000fe2000f8e002c */
[----:B------:R-:W-:Y:S01]  /*1ae0*/  LOP3.LUT R4, R11, R4, RZ, 0x3c, !PT ;  /* 0x000000040b047212 */ /* 0x000fe200078e3cff */
[----:B------:R-:W3:Y:S01]  /*1af0*/  @!P2 LDC.64 R8, c[0x0][0x210] ;  /* 0x00008400ff08ab82 */ /* 0x000ee20000000a00 */
[----:B------:R-:W-:Y:S01]  /*1b00*/  ISETP.GE.AND P4, PT, R3, R173, PT ;  /* 0x000000ad0300720c */ /* 0x000fe20003f86270 */
[----:B------:R-:W-:Y:S01]  /*1b10*/  IMAD.IADD R43, R39, 0x1, R43 ;  /* 0x00000001272b7824 */ /* 0x000fe200078e022b */
[----:B------:R-:W-:Y:S01]  /*1b20*/  @!P2 IADD3 R28, P1, R40, 0x10, RZ ;  /* 0x00000010281ca810 */ /* 0x000fe20007f3e0ff */
[----:B------:R-:W-:Y:S01]  /*1b30*/  UMOV UR4, 0x400 ;  /* 0x0000040000047882 */ /* 0x000fe20000000000 */
[----:B------:R-:W-:Y:S01]  /*1b40*/  LOP3.LUT R4, R4, 0xfffffe00, R37, 0xf8, !PT ;  /* 0xfffffe0004047812 */ /* 0x000fe200078ef825 */
[----:B--2---:R-:W-:Y:S01]  /*1b50*/  @!P3 IMAD R30, R41, R12, RZ ;  /* 0x0000000c291eb224 */ /* 0x004fe200078e02ff */
[----:B------:R-:W-:Y:S01]  /*1b60*/  @!P3 MOV R42, R38 ;  /* 0x00000026002ab202 */ /* 0x000fe20000000f00 */
[----:B------:R-:W2:Y:S01]  /*1b70*/  @!P3 LDC.64 R10, c[0x0][0x210] ;  /* 0x00008400ff0abb82 */ /* 0x000ea20000000a00 */
[----:B------:R-:W-:Y:S01]  /*1b80*/  @!P2 IMAD.X R19, RZ, RZ, R41, P1 ;  /* 0x000000ffff13a224 */ /* 0x000fe200008e0629 */
[----:B------:R-:W2:Y:S01]  /*1b90*/  @!P5 S2R R31, SR_CgaCtaId ;  /* 0x00000000001fd919 */ /* 0x000ea20000008800 */
[C---:B------:R-:W-:Y:S01]  /*1ba0*/  @!P3 IMAD R30, R40.reuse, R13, R30 ;  /* 0x0000000d281eb224 */ /* 0x040fe200078e021e */
[----:B-1----:R-:W-:Y:S01]  /*1bb0*/  ULEA UR4, UR6, UR4, 0x18 ;  /* 0x0000000406047291 */ /* 0x002fe2000f8ec03f */
[----:B------:R-:W-:Y:S01]  /*1bc0*/  @!P3 IMAD.WIDE.U32 R44, R40, R12, R42 ;  /* 0x0000000c282cb225 */ /* 0x000fe200078e002a */
[----:B------:R-:W1:Y:S01]  /*1bd0*/  @!P4 S2R R37, SR_CgaCtaId ;  /* 0x000000000025c919 */ /* 0x000e620000008800 */
[----:B------:R-:W-:Y:S01]  /*1be0*/  @!P2 MOV R49, R43 ;  /* 0x0000002b0031a202 */ /* 0x000fe20000000f00 */
[----:B------:R-:W-:Y:S01]  /*1bf0*/  ULDC.64 UR6, c[0x0][0x268] ;  /* 0x00009a0000067ab9 */ /* 0x000fe20000000a00 */
[----:B----4-:R-:W-:Y:S01]  /*1c00*/  @!P2 IMAD R13, R19, R14, RZ ;  /* 0x0000000e130da224 */ /* 0x010fe200078e02ff */
[----:B------:R-:W-:Y:S01]  /*1c10*/  LEA R181, R4, UR4, 0x1 ;  /* 0x0000000404b57c11 */ /* 0x000fe2000f8e08ff */
[----:B------:R-:W-:Y:S01]  /*1c20*/  VIADD R19, R16, 0x30 ;  /* 0x0000003010137836 */ /* 0x000fe20000000000 */
[----:B------:R-:W-:Y:S01]  /*1c30*/  @!P5 MOV R34, 0x400 ;  /* 0x000004000022d802 */ /* 0x000fe20000000f00 */
[----:B------:R-:W-:Y:S01]  /*1c40*/  @!P2 IMAD R15, R28, R15, R13 ;  /* 0x0000000f1c0fa224 */ /* 0x000fe200078e020d */
[----:B------:R-:W-:Y:S01]  /*1c50*/  @!P2 MOV R39, 0x400 ;  /* 0x000004000027a802 */ /* 0x000fe20000000f00 */
[----:B------:R-:W4:Y:S01]  /*1c60*/  @!P4 LDC.64 R12, c[0x0][0x240] ;  /* 0x00009000ff0ccb82 */ /* 0x000f220000000a00 */
[----:B------:R-:W-:Y:S01]  /*1c70*/  ISETP.GE.AND P6, PT, R19, R173, PT ;  /* 0x000000ad1300720c */ /* 0x000fe20003fc6270 */
[----:B------:R-:W-:Y:S01]  /*1c80*/  @!P3 IMAD.IADD R30, R45, 0x1, R30 ;  /* 0x000000012d1eb824 */ /* 0x000fe200078e021e */
[----:B---3--:R-:W-:Y:S01]  /*1c90*/  @!P2 LEA R39, R22, R39, 0x18 ;  /* 0x000000271627a211 */ /* 0x008fe200078ec0ff */
[----:B------:R-:W-:Y:S01]  /*1ca0*/  @!P2 IMAD.MOV.U32 R48, RZ, RZ, R38 ;  /* 0x000000ffff30a224 */ /* 0x000fe200078e0026 */
[----:B------:R-:W-:Y:S01]  /*1cb0*/  LOP3.LUT R171, R171, 0x1c0, RZ, 0xc0, !PT ;  /* 0x000001c0abab7812 */ /* 0x000fe200078ec0ff */
[----:B------:R-:W-:Y:S01]  /*1cc0*/  IMAD.WIDE.U32 R134, R16, R124, R32 ;  /* 0x0000007c10867225 */ /* 0x000fe200078e0020 */
[----:B--2---:R-:W-:-:S03]  /*1cd0*/  @!P3 LEA R46, P1, R44, R10, 0x1 ;  /* 0x0000000a2c2eb211 */ /* 0x004fc600078208ff */
[----:B------:R-:W-:Y:S01]  /*1ce0*/  @!P2 IMAD.WIDE.U32 R48, R28, R14, R48 ;  /* 0x0000000e1c30a225 */ /* 0x000fe200078e0030 */
[----:B------:R-:W-:-:S03]  /*1cf0*/  @!P3 LEA.HI.X R47, R44, R11, R30, 0x1, P1 ;  /* 0x0000000b2c2fb211 */ /* 0x000fc600008f0c1e */
[----:B------:R-:W-:Y:S01]  /*1d00*/  @!P2 IMAD.IADD R14, R49, 0x1, R15 ;  /* 0x00000001310ea824 */ /* 0x000fe200078e020f */
[----:B------:R-:W2:Y:S01]  /*1d10*/  @!P6 LDC.64 R10, c[0x0][0x240] ;  /* 0x00009000ff0aeb82 */ /* 0x000ea20000000a00 */
[----:B------:R-:W-:Y:S01]  /*1d20*/  @!P2 LEA R44, P1, R48, R8, 0x1 ;  /* 0x00000008302ca211 */ /* 0x000fe200078208ff */
[----:B------:R-:W-:Y:S01]  /*1d30*/  @!P6 IMAD.MOV.U32 R42, RZ, RZ, R38 ;  /* 0x000000ffff2ae224 */ /* 0x000fe200078e0026 */
[----:B------:R-:W-:Y:S01]  /*1d40*/  @!PT LDS RZ, [RZ] ;  /* 0x00000000fffff984 */ /* 0x000fe20000000800 */
[----:B------:R-:W-:Y:S01]  /*1d50*/  @!PT LDS RZ, [RZ] ;  /* 0x00000000fffff984 */ /* 0x000fe20000000800 */
[----:B------:R-:W-:Y:S01]  /*1d60*/  @!PT LDS RZ, [RZ] ;  /* 0x00000000fffff984 */ /* 0x000fe20000000800 */
[----:B------:R3:W-:Y:S01]  /*1d70*/  @!P3 LDGSTS.E.BYPASS.LTC128B.128 [R181], desc[UR14][R46.64] ;  /* 0x000000002eb5bfae */ /* 0x0007e2000b901d4e */
[----:B------:R-:W-:Y:S01]  /*1d80*/  @!P4 IADD3 R36, P3, R40, 0x20, RZ ;  /* 0x000000202824c810 */ /* 0x000fe20007f7e0ff */
[----:B------:R-:W-:Y:S01]  /*1d90*/  @!P2 IMAD R39, R4, 0x2, R39 ;  /* 0x000000020427a824 */ /* 0x000fe200078e0227 */
[----:B------:R-:W-:Y:S01]  /*1da0*/  @!P2 LEA.HI.X R45, R48, R9, R14, 0x1, P1 ;  /* 0x00000009302da211 */ /* 0x000fe200008f0c0e */
[----:B------:R-:W4:Y:S01]  /*1db0*/  @!P6 S2R R30, SR_CgaCtaId ;  /* 0x00000000001ee919 */ /* 0x000f220000008800 */
[----:B------:R-:W-:Y:S01]  /*1dc0*/  @!P4 MOV R8, 0x400 ;  /* 0x000004000008c802 */ /* 0x000fe20000000f00 */
[----:B------:R-:W4:Y:S01]  /*1dd0*/  @!P4 LDC.64 R14, c[0x0][0x210] ;  /* 0x00008400ff0ecb82 */ /* 0x000f220000000a00 */
[----:B------:R-:W-:Y:S01]  /*1de0*/  @!P4 IADD3.X R9, RZ, R41, RZ, P3, !PT ;  /* 0x00000029ff09c210 */ /* 0x000fe20001ffe4ff */
[----:B------:R4:W-:Y:S01]  /*1df0*/  @!P2 LDGSTS.E.BYPASS.LTC128B.128 [R39+0x800], desc[UR14][R44.64] ;  /* 0x008000002c27afae */ /* 0x0009e2000b901d4e */
[----:B------:R-:W-:Y:S01]  /*1e00*/  ISETP.GE.AND P3, PT, R7, R0, PT ;  /* 0x000000000700720c */ /* 0x000fe20003f66270 */
[----:B------:R-:W-:Y:S01]  /*1e10*/  IMAD R23, R23, UR6, RZ ;  /* 0x0000000617177c24 */ /* 0x000fe2000f8e02ff */
[----:B-1----:R-:W-:Y:S01]  /*1e20*/  @!P4 LEA R37, R37, R8, 0x18 ;  /* 0x000000082525c211 */ /* 0x002fe200078ec0ff */
[----:B------:R-:W-:Y:S01]  /*1e30*/  IMAD.WIDE.U32 R20, R18, UR6, R20 ;  /* 0x0000000612147c25 */ /* 0x000fe2000f8e0014 */
[----:B------:R-:W-:-:S02]  /*1e40*/  @!P5 LEA R31, R31, R34, 0x18 ;  /* 0x000000221f1fd211 */ /* 0x000fc400078ec0ff */
[----:B------:R-:W-:Y:S01]  /*1e50*/  @!P6 IADD3 R34, P1, R40, 0x30, RZ ;  /* 0x000000302822e810 */ /* 0x000fe20007f3e0ff */
[----:B------:R-:W-:Y:S02]  /*1e60*/  @!P4 IMAD R37, R4, 0x2, R37 ;  /* 0x000000020425c824 */ /* 0x000fe400078e0225 */
[----:B------:R-:W-:Y:S01]  /*1e70*/  IMAD R23, R18, UR7, R23 ;  /* 0x0000000712177c24 */ /* 0x000fe2000f8e0217 */
[----:B------:R-:W-:Y:S01]  /*1e80*/  ULDC.64 UR6, c[0x0][0x220] ;  /* 0x0000880000067ab9 */ /* 0x000fe20000000a00 */
[----:B------:R-:W-:Y:S01]  /*1e90*/  @!P6 IMAD.X R41, RZ, RZ, R41, P1 ;  /* 0x000000ffff29e224 */ /* 0x000fe200008e0629 */
[----:B------:R-:W-:Y:S01]  /*1ea0*/  IADD3 R22, P1, R16, R35, RZ ;  /* 0x0000002310167210 */ /* 0x000fe20007f3e0ff */
[----:B------:R-:W1:Y:S01]  /*1eb0*/  @!P3 S2R R28, SR_CgaCtaId ;  /* 0x00000000001cb919 */ /* 0x000e620000008800 */
[----:B------:R-:W-:Y:S01]  /*1ec0*/  IMAD R35, R17, R124, RZ ;  /* 0x0000007c11237224 */ /* 0x000fe200078e02ff */
[----:B------:R-:W-:Y:S01]  /*1ed0*/  IADD3 R21, R21, R23, RZ ;  /* 0x0000001715157210 */ /* 0x000fe20007ffe0ff */
[----:B--2---:R-:W-:Y:S01]  /*1ee0*/  @!P6 IMAD R41, R41, R10, RZ ;  /* 0x0000000a2929e224 */ /* 0x004fe200078e02ff */
[----:B------:R-:W-:Y:S01]  /*1ef0*/  IADD3.X R29, R17, R29, RZ, P1, !PT ;  /* 0x0000001d111d7210 */ /* 0x000fe20000ffe4ff */
[----:B---3--:R-:W-:Y:S01]  /*1f00*/  @!P4 IMAD.MOV.U32 R47, RZ, RZ, R43 ;  /* 0x000000ffff2fc224 */ /* 0x008fe200078e002b */
[----:B------:R-:W-:Y:S01]  /*1f10*/  @!P4 MOV R46, R38 ;  /* 0x00000026002ec202 */ /* 0x000fe20000000f00 */
[----:B----4-:R-:W-:Y:S01]  /*1f20*/  @!P4 IMAD R38, R9, R12, RZ ;  /* 0x0000000c0926c224 */ /* 0x010fe200078e02ff */
[----:B------:R-:W-:Y:S01]  /*1f30*/  ISETP.GE.AND P1, PT, R3, R0, PT ;  /* 0x000000000300720c */ /* 0x000fe20003f26270 */
[----:B------:R-:W2:Y:S01]  /*1f40*/  @!P6 LDC.64 R8, c[0x0][0x210] ;  /* 0x00008400ff08eb82 */ /* 0x000ea20000000a00 */
[----:B------:R-:W-:-:S02]  /*1f50*/  @!P6 IMAD R17, R34, R11, R41 ;  /* 0x0000000b2211e224 */ /* 0x000fc400078e0229 */
[C---:B------:R-:W-:Y:S01]  /*1f60*/  @!P4 IMAD R38, R36.reuse, R13, R38 ;  /* 0x0000000d2426c224 */ /* 0x040fe200078e0226 */
[----:B------:R-:W-:Y:S01]  /*1f70*/  @!P3 MOV R39, 0x400 ;  /* 0x000004000027b802 */ /* 0x000fe20000000f00 */
[----:B------:R-:W-:-:S03]  /*1f80*/  @!P4 IMAD.WIDE.U32 R46, R36, R12, R46 ;  /* 0x0000000c242ec225 */ /* 0x000fc600078e002e */
[----:B------:R-:W3:Y:S01]  /*1f90*/  @!P5 LDC.64 R12, c[0x0][0x218] ;  /* 0x00008600ff0cdb82 */ /* 0x000ee20000000a00 */
[----:B------:R-:W-:Y:S01]  /*1fa0*/  @!P6 IMAD.WIDE.U32 R42, R34, R10, R42 ;  /* 0x0000000a222ae225 */ /* 0x000fe200078e002a */
[----:B------:R-:W-:-:S03]  /*1fb0*/  @!P4 LEA R14, P2, R46, R14, 0x1 ;  /* 0x0000000e2e0ec211 */ /* 0x000fc600078408ff */
[----:B------:R-:W-:Y:S02]  /*1fc0*/  @!P4 IMAD.IADD R38, R47, 0x1, R38 ;  /* 0x000000012f26c824 */ /* 0x000fe400078e0226 */
[----:B------:R-:W-:Y:S01]  /*1fd0*/  @!P6 IMAD.IADD R17, R43, 0x1, R17 ;  /* 0x000000012b11e824 */ /* 0x000fe200078e0211 */
[----:B------:R-:W4:Y:S01]  /*1fe0*/  @!P3 LDC.64 R10, c[0x0][0x218] ;  /* 0x00008600ff0abb82 */ /* 0x000f220000000a00 */
[----:B------:R-:W-:Y:S01]  /*1ff0*/  IMAD R101, R16, R125, R35 ;  /* 0x0000007d10657224 */ /* 0x000fe200078e0223 */
[----:B------:R-:W-:Y:S01]  /*2000*/  @!P4 LEA.HI.X R15, R46, R15, R38, 0x1, P2 ;  /* 0x0000000f2e0fc211 */ /* 0x000fe200010f0c26 */
[-C--:B------:R-:W-:Y:S01]  /*2010*/  IMAD R29, R29, R132.reuse, RZ ;  /* 0x000000841d1d7224 */ /* 0x080fe200078e02ff */
[----:B------:R-:W-:Y:S01]  /*2020*/  @!P6 MOV R35, 0x400 ;  /* 0x000004000023e802 */ /* 0x000fe20000000f00 */
[----:B------:R-:W-:Y:S01]  /*2030*/  IMAD.WIDE.U32 R20, R22, R132, R20 ;  /* 0x0000008416147225 */ /* 0x000fe200078e0014 */
[----:B------:R-:W-:Y:S01]  /*2040*/  IADD3 R101, R135, R101, RZ ;  /* 0x0000006587657210 */ /* 0x000fe20007ffe0ff */
[----:B------:R4:W-:Y:S01]  /*2050*/  @!P4 LDGSTS.E.BYPASS.LTC128B.128 [R37+0x1000], desc[UR14][R14.64] ;  /* 0x010000000e25cfae */ /* 0x0009e2000b901d4e */
[----:B--2---:R-:W-:Y:S01]  /*2060*/  @!P6 LEA R32, P2, R42, R8, 0x1 ;  /* 0x000000082a20e211 */ /* 0x004fe200078408ff */
[----:B------:R-:W-:Y:S01]  /*2070*/  IMAD R29, R22, R133, R29 ;  /* 0x00000085161d7224 */ /* 0x000fe200078e021d */
[----:B------:R-:W-:Y:S01]  /*2080*/  @!P6 LEA R35, R30, R35, 0x18 ;  /* 0x000000231e23e211 */ /* 0x000fe200078ec0ff */
[----:B------:R-:W-:Y:S01]  /*2090*/  IMAD.SHL.U32 R30, R125, 0x20, RZ ;  /* 0x000000207d1e7824 */ /* 0x000fe200078e00ff */
[----:B------:R-:W-:Y:S01]  /*20a0*/  @!P6 LEA.HI.X R33, R42, R9, R17, 0x1, P2 ;  /* 0x000000092a21e211 */ /* 0x000fe200010f0c11 */
[----:B------:R-:W-:Y:S01]  /*20b0*/  IMAD.WIDE.U32 R42, R124, 0x20, RZ ;  /* 0x000000207c2a7825 */ /* 0x000fe200078e00ff */
[----:B------:R-:W2:Y:S01]  /*20c0*/  @!P1 LDC.64 R8, c[0x0][0x218] ;  /* 0x00008600ff089b82 */ /* 0x000ea20000000a00 */
[----:B-1----:R-:W-:-:S02]  /*20d0*/  @!P3 LEA R39, R28, R39, 0x18 ;  /* 0x000000271c27b211 */ /* 0x002fc400078ec0ff */
[C---:B---3--:R-:W-:Y:S01]  /*20e0*/  @!P5 LEA R40, P4, R134.reuse, R12, 0x1 ;  /* 0x0000000c8628d211 */ /* 0x048fe200078808ff */
[----:B------:R-:W-:Y:S01]  /*20f0*/  IMAD.IADD R29, R21, 0x1, R29 ;  /* 0x00000001151d7824 */ /* 0x000fe200078e021d */
[----:B------:R-:W-:Y:S01]  /*2100*/  @!P1 IADD3 R12, P2, R134, R42, RZ ;  /* 0x0000002a860c9210 */ /* 0x000fe20007f5e0ff */
[----:B------:R-:W-:Y:S01]  /*2110*/  @!P3 IMAD R45, R4, 0x2, R39 ;  /* 0x00000002042db824 */ /* 0x000fe200078e0227 */
[----:B------:R-:W-:Y:S02]  /*2120*/  @!P5 LEA.HI.X R41, R134, R13, R101, 0x1, P4 ;  /* 0x0000000d8629d211 */ /* 0x000fe400020f0c65 */
[----:B------:R-:W-:Y:S02]  /*2130*/  @!P3 LEA R17, P4, R124, R134, 0x4 ;  /* 0x000000867c11b211 */ /* 0x000fe400078820ff */
[----:B------:R-:W-:Y:S02]  /*2140*/  @!P1 IADD3.X R13, R101, R43, R30, P2, !PT ;  /* 0x0000002b650d9210 */ /* 0x000fe400017fe41e */
[----:B----4-:R-:W-:-:S02]  /*2150*/  @!P3 LEA R42, P2, R17, R10, 0x1 ;  /* 0x0000000a112ab211 */ /* 0x010fc400078408ff */
[----:B------:R-:W-:Y:S02]  /*2160*/  @!P6 LEA R35, R4, R35, 0x1 ;  /* 0x000000230423e211 */ /* 0x000fe400078e08ff */
[----:B------:R-:W-:Y:S02]  /*2170*/  @!P1 MOV R28, 0x400 ;  /* 0x00000400001c9802 */ /* 0x000fe40000000f00 */
[----:B------:R-:W-:Y:S01]  /*2180*/  @!P3 LEA.HI.X R14, R124, R101, R125, 0x4, P4 ;  /* 0x000000657c0eb211 */ /* 0x000fe200020f247d */
[----:B------:R-:W-:Y:S01]  /*2190*/  @!P5 IMAD R15, R4, 0x2, R31 ;  /* 0x00000002040fd824 */ /* 0x000fe200078e021f */
[----:B------:R1:W-:Y:S01]  /*21a0*/  @!P6 LDGSTS.E.BYPASS.LTC128B.128 [R35+0x1800], desc[UR14][R32.64] ;  /* 0x018000002023efae */ /* 0x0003e2000b901d4e */
[C---:B------:R-:W-:Y:S01]  /*21b0*/  VIADD R31, R16.reuse, 0x40 ;  /* 0x00000040101f7836 */ /* 0x040fe20000000000 */
[----:B------:R-:W-:Y:S02]  /*21c0*/  @!P3 LEA.HI.X R43, R17, R11, R14, 0x1, P2 ;  /* 0x0000000b112bb211 */ /* 0x000fe400010f0c0e */
[----:B------:R-:W-:Y:S01]  /*21d0*/  IADD3 R17, R16, 0x50, RZ ;  /* 0x0000005010117810 */ /* 0x000fe20007ffe0ff */
[----:B------:R-:W-:Y:S01]  /*21e0*/  @!P5 LDGSTS.E.BYPASS.LTC128B.128 [R15+0x2000], desc[UR14][R40.64] ;  /* 0x02000000280fdfae */ /* 0x000fe2000b901d4e */
[----:B------:R-:W-:-:S02]  /*21f0*/  ISETP.GE.AND P2, PT, R19, R0, PT ;  /* 0x000000001300720c */ /* 0x000fc40003f46270 */
[----:B------:R-:W-:Y:S01]  /*2200*/  ISETP.GE.AND P5, PT, R17, R0, PT ;  /* 0x000000001100720c */ /* 0x000fe20003fa6270 */
[----:B------:R3:W-:Y:S01]  /*2210*/  @!P3 LDGSTS.E.BYPASS.LTC128B.128 [R45+0x2800], desc[UR14][R42.64] ;  /* 0x028000002a2dbfae */ /* 0x0007e2000b901d4e */
[C---:B--2---:R-:W-:Y:S02]  /*2220*/  @!P1 LEA R50, P3, R12.reuse, R8, 0x1 ;  /* 0x000000080c329211 */ /* 0x044fe400078608ff */
[----:B------:R-:W-:Y:S02]  /*2230*/  ISETP.GE.AND P6, PT, R31, R0, PT ;  /* 0x000000001f00720c */ /* 0x000fe40003fc6270 */
[----:B------:R-:W-:Y:S02]  /*2240*/  @!P1 LEA.HI.X R51, R12, R9, R13, 0x1, P3 ;  /* 0x000000090c339211 */ /* 0x000fe400018f0c0d */
[----:B------:R-:W2:Y:S03]  /*2250*/  @!P1 S2R R13, SR_CgaCtaId ;  /* 0x00000000000d9919 */ /* 0x000ea60000008800 */
[----:B------:R-:W4:Y:S01]  /*2260*/  @!P2 LDC.64 R8, c[0x0][0x218] ;  /* 0x00008600ff08ab82 */ /* 0x000f220000000a00 */
[----:B------:R-:W2:Y:S01]  /*2270*/  @!P2 S2R R11, SR_CgaCtaId ;  /* 0x00000000000ba919 */ /* 0x000ea20000008800 */
[----:B------:R-:W-:Y:S01]  /*2280*/  @!P2 MOV R14, 0x400 ;  /* 0x00000400000ea802 */ /* 0x000fe20000000f00 */
[----:B------:R-:W-:Y:S01]  /*2290*/  @!P2 IMAD.MOV.U32 R100, RZ, RZ, R134 ;  /* 0x000000ffff64a224 */ /* 0x000fe200078e0086 */
[----:B------:R-:W-:Y:S01]  /*22a0*/  @!P5 MOV R10, 0x400 ;  /* 0x00000400000ad802 */ /* 0x000fe20000000f00 */
[----:B------:R-:W2:Y:S01]  /*22b0*/  @!P5 S2R R37, SR_CgaCtaId ;  /* 0x000000000025d919 */ /* 0x000ea20000008800 */
[----:B------:R-:W-:Y:S01]  /*22c0*/  @!P6 MOV R12, 0x400 ;  /* 0x00000400000ce802 */ /* 0x000fe20000000f00 */
[----:B------:R-:W-:Y:S01]  /*22d0*/  @!P5 IMAD R18, R125, 0x50, RZ ;  /* 0x000000507d12d824 */ /* 0x000fe200078e02ff */
[C---:B-1----:R-:W-:Y:S01]  /*22e0*/  IADD3 R33, R16.reuse, 0x70, RZ ;  /* 0x0000007010217810 */ /* 0x042fe20007ffe0ff */
[----:B------:R-:W-:Y:S01]  /*22f0*/  VIADD R35, R16, 0x60 ;  /* 0x0000006010237836 */ /* 0x000fe20000000000 */
[----:B------:R-:W1:Y:S01]  /*2300*/  @!P6 S2R R39, SR_CgaCtaId ;  /* 0x000000000027e919 */ /* 0x000e620000008800 */
[----:B------:R-:W-:-:S02]  /*2310*/  @!P5 MOV R135, R101 ;  /* 0x000000650087d202 */ /* 0x000fc40000000f00 */
[-C--:B------:R-:W-:Y:S02]  /*2320*/  ISETP.GE.AND P3, PT, R33, R0.reuse, PT ;  /* 0x000000002100720c */ /* 0x080fe40003f66270 */
[----:B------:R-:W-:Y:S01]  /*2330*/  ISETP.GE.AND P4, PT, R35, R0, PT ;  /* 0x000000002300720c */ /* 0x000fe20003f86270 */
[----:B---3--:R-:W-:-:S10]  /*2340*/  @!P2 IMAD.WIDE.U32 R44, R124, 0x30, R100 ;  /* 0x000000307c2ca825 */ /* 0x008fd400078e0064 */
[----:B------:R-:W3:Y:S02]  /*2350*/  @!P3 S2R R41, SR_CgaCtaId ;  /* 0x000000000029b919 */ /* 0x000ee40000008800 */
[----:B------:R-:W-:Y:S01]  /*2360*/  @!P4 IMAD.MOV.U32 R100, RZ, RZ, R134 ;  /* 0x000000ffff64c224 */ /* 0x000fe200078e0086 */
[----:B--2---:R-:W-:Y:S01]  /*2370*/  @!P1 LEA R13, R13, R28, 0x18 ;  /* 0x0000001c0d0d9211 */ /* 0x004fe200078ec0ff */
[----:B------:R-:W2:Y:S01]  /*2380*/  @!P4 S2R R43, SR_CgaCtaId ;  /* 0x00000000002bc919 */ /* 0x000ea20000008800 */
[----:B------:R-:W-:Y:S02]  /*2390*/  @!P4 MOV R28, 0x400 ;  /* 0x00000400001cc802 */ /* 0x000fe40000000f00 */
[----:B------:R-:W-:Y:S01]  /*23a0*/  @!P2 LEA R11, R11, R14, 0x18 ;  /* 0x0000000e0b0ba211 */ /* 0x000fe200078ec0ff */
[----:B------:R-:W-:Y:S01]  /*23b0*/  @!P1 IMAD R13, R4, 0x2, R13 ;  /* 0x00000002040d9824 */ /* 0x000fe200078e020d */
[----:B------:R-:W2:Y:S01]  /*23c0*/  @!P6 LDC.64 R14, c[0x0][0x218] ;  /* 0x00008600ff0eeb82 */ /* 0x000ea20000000a00 */
[----:B------:R-:W-:Y:S01]  /*23d0*/  @!P5 LEA R37, R37, R10, 0x18 ;  /* 0x0000000a2525d211 */ /* 0x000fe200078ec0ff */
[----:B------:R-:W-:-:S02]  /*23e0*/  @!P2 IMAD R10, R125, 0x30, RZ ;  /* 0x000000307d0aa824 */ /* 0x000fc400078e02ff */
[----:B------:R2:W-:Y:S01]  /*23f0*/  @!P1 LDGSTS.E.BYPASS.LTC128B.128 [R13+0x3000], desc[UR14][R50.64] ;  /* 0x03000000320d9fae */ /* 0x0005e2000b901d4e */
[----:B----4-:R-:W-:Y:S01]  /*2400*/  @!P2 LEA R46, P1, R44, R8, 0x1 ;  /* 0x000000082c2ea211 */ /* 0x010fe200078208ff */
[C---:B------:R-:W-:Y:S01]  /*2410*/  @!P2 IMAD R49, R4.reuse, 0x2, R11 ;  /* 0x000000020431a824 */ /* 0x040fe200078e020b */
[----:B-1----:R-:W-:Y:S01]  /*2420*/  @!P6 LEA R39, R39, R12, 0x18 ;  /* 0x0000000c2727e211 */ /* 0x002fe200078ec0ff */
[C---:B------:R-:W-:Y:S01]  /*2430*/  @!P5 IMAD R37, R4.reuse, 0x2, R37 ;  /* 0x000000020425d824 */ /* 0x040fe200078e0225 */
[----:B------:R-:W-:Y:S02]  /*2440*/  @!P2 IADD3 R10, R45, R10, RZ ;  /* 0x0000000a2d0aa210 */ /* 0x000fe40007ffe0ff */
[----:B------:R-:W-:Y:S01]  /*2450*/  @!P3 MOV R12, 0x400 ;  /* 0x00000400000cb802 */ /* 0x000fe20000000f00 */
[----:B------:R-:W-:Y:S01]  /*2460*/  @!P6 IMAD R39, R4, 0x2, R39 ;  /* 0x000000020427e824 */ /* 0x000fe200078e0227 */
[----:B------:R-:W-:Y:S02]  /*2470*/  @!P2 LEA.HI.X R47, R44, R9, R10, 0x1, P1 ;  /* 0x000000092c2fa211 */ /* 0x000fe400008f0c0a */
[----:B------:R-:W1:Y:S01]  /*2480*/  @!P4 LDC.64 R10, c[0x0][0x218] ;  /* 0x00008600ff0acb82 */ /* 0x000e620000000a00 */
[----:B------:R-:W-:-:S02]  /*2490*/  @!P6 LEA R45, P1, R124, R134, 0x6 ;  /* 0x000000867c2de211 */ /* 0x000fc400078230ff */
[----:B------:R4:W-:Y:S01]  /*24a0*/  @!P2 LDGSTS.E.BYPASS.LTC128B.128 [R49+0x3800], desc[UR14][R46.64] ;  /* 0x038000002e31afae */ /* 0x0009e2000b901d4e */
[----:B---3--:R-:W-:-:S04]  /*24b0*/  @!P3 LEA R41, R41, R12, 0x18 ;  /* 0x0000000c2929b211 */ /* 0x008fc800078ec0ff */
[----:B------:R-:W3:Y:S01]  /*24c0*/  @!P3 LDC.64 R8, c[0x0][0x218] ;  /* 0x00008600ff08bb82 */ /* 0x000ee20000000a00 */
[----:B--2---:R-:W-:Y:S01]  /*24d0*/  @!P4 LEA R43, R43, R28, 0x18 ;  /* 0x0000001c2b2bc211 */ /* 0x004fe200078ec0ff */
[----:B------:R-:W-:Y:S01]  /*24e0*/  @!P3 IMAD R41, R4, 0x2, R41 ;  /* 0x000000020429b824 */ /* 0x000fe200078e0229 */
[----:B------:R-:W-:Y:S02]  /*24f0*/  @!P6 LEA.HI.X R28, R124, R101, R125, 0x6, P1 ;  /* 0x000000657c1ce211 */ /* 0x000fe400008f347d */
[----:B------:R-:W-:-:S03]  /*2500*/  @!P6 LEA R44, P1, R45, R14, 0x1 ;  /* 0x0000000e2d2ce211 */ /* 0x000fc600078208ff */
[----:B------:R-:W2:Y:S01]  /*2510*/  @!P5 LDC.64 R12, c[0x0][0x218] ;  /* 0x00008600ff0cdb82 */ /* 0x000ea20000000a00 */
[----:B------:R-:W-:Y:S01]  /*2520*/  @!P3 IMAD R14, R125, 0x70, RZ ;  /* 0x000000707d0eb824 */ /* 0x000fe200078e02ff */
[----:B------:R-:W-:Y:S02]  /*2530*/  @!P4 LEA R43, R4, R43, 0x1 ;  /* 0x0000002b042bc211 */ /* 0x000fe400078e08ff */
[----:B------:R-:W-:Y:S01]  /*2540*/  @!P6 LEA.HI.X R45, R45, R15, R28, 0x1, P1 ;  /* 0x0000000f2d2de211 */ /* 0x000fe200008f0c1c */
[----:B------:R-:W-:Y:S01]  /*2550*/  @!P4 IMAD R15, R125, 0x60, RZ ;  /* 0x000000607d0fc824 */ /* 0x000fe200078e02ff */
[----:B------:R-:W-:-:S03]  /*2560*/  SHF.L.U32 R4, R133, 0x5, RZ ;  /* 0x0000000585047819 */ /* 0x000fc600000006ff */
[----:B------:R-:W-:Y:S01]  /*2570*/  @!P6 LDGSTS.E.BYPASS.LTC128B.128 [R39+0x4000], desc[UR14][R44.64] ;  /* 0x040000002c27efae */ /* 0x000fe2000b901d4e */
[----:B------:R-:W-:Y:S01]  /*2580*/  ISETP.GE.AND P6, PT, R19, R0, PT ;  /* 0x000000001300720c */ /* 0x000fe20003fc6270 */
[----:B----4-:R-:W-:Y:S01]  /*2590*/  @!P4 IMAD.WIDE.U32 R46, R124, 0x60, R100 ;  /* 0x000000607c2ec825 */ /* 0x010fe200078e0064 */
[----:B------:R-:W-:-:S03]  /*25a0*/  @!P3 MOV R100, R134 ;  /* 0x000000860064b202 */ /* 0x000fc60000000f00 */
[----:B------:R-:W-:Y:S01]  /*25b0*/  @!P5 IMAD.WIDE.U32 R48, R124, 0x50, R134 ;  /* 0x000000507c30d825 */ /* 0x000fe200078e0086 */
[----:B-1----:R-:W-:-:S03]  /*25c0*/  @!P4 LEA R10, P1, R46, R10, 0x1 ;  /* 0x0000000a2e0ac211 */ /* 0x002fc600078208ff */
[----:B------:R-:W-:Y:S02]  /*25d0*/  @!P4 IMAD.IADD R28, R47, 0x1, R15 ;  /* 0x000000012f1cc824 */ /* 0x000fe400078e020f */
[----:B------:R-:W-:Y:S01]  /*25e0*/  @!P3 IMAD.WIDE.U32 R50, R124, 0x70, R100 ;  /* 0x000000707c32b825 */ /* 0x000fe200078e0064 */
[----:B--2---:R-:W-:Y:S02]  /*25f0*/  @!P5 LEA R12, P2, R48, R12, 0x1 ;  /* 0x0000000c300cd211 */ /* 0x004fe400078408ff */
[----:B------:R-:W-:Y:S01]  /*2600*/  @!P4 LEA.HI.X R11, R46, R11, R28, 0x1, P1 ;  /* 0x0000000b2e0bc211 */ /* 0x000fe200008f0c1c */
[----:B------:R-:W-:Y:S01]  /*2610*/  @!P5 IMAD.IADD R18, R49, 0x1, R18 ;  /* 0x000000013112d824 */ /* 0x000fe200078e0212 */
[----:B---3--:R-:W-:Y:S01]  /*2620*/  @!P3 LEA R8, P1, R50, R8, 0x1 ;  /* 0x000000083208b211 */ /* 0x008fe200078208ff */
[----:B------:R-:W-:-:S03]  /*2630*/  @!P3 IMAD.IADD R14, R51, 0x1, R14 ;  /* 0x00000001330eb824 */ /* 0x000fc600078e020e */
[----:B------:R-:W-:Y:S02]  /*2640*/  @!P5 LEA.HI.X R13, R48, R13, R18, 0x1, P2 ;  /* 0x0000000d300dd211 */ /* 0x000fe400010f0c12 */
[----:B------:R-:W-:Y:S02]  /*2650*/  @!P3 LEA.HI.X R9, R50, R9, R14, 0x1, P1 ;  /* 0x000000093209b211 */ /* 0x000fe400008f0c0e */
[CC--:B------:R-:W-:Y:S01]  /*2660*/  ISETP.GE.AND P2, PT, R16.reuse, R0.reuse, PT ;  /* 0x000000001000720c */ /* 0x0c0fe20003f46270 */
        /* <DEDUP_REMOVED lines=9> */
[----:B------:R-:W-:Y:S02]  /*2700*/  LEA.HI.X R175, R20, UR7, R29, 0x1, P3 ;  /* 0x0000000714af7c11 */ /* 0x000fe400098f0c1d */
[----:B------:R-:W-:Y:S02]  /*2710*/  ISETP.GE.AND P3, PT, R35, R0, PT ;  /* 0x000000002300720c */ /* 0x000fe40003f66270 */
[----:B------:R-:W-:Y:S01]  /*2720*/  @!P6 MOV R17, R175 ;  /* 0x000000af0011e202 */ /* 0x000fe20000000f00 */
[----:B------:R-:W-:Y:S02]  /*2730*/  @!P2 IMAD.MOV.U32 R177, RZ, RZ, R175 ;  /* 0x000000ffffb1a224 */ /* 0x000fe400078e00af */
[----:B-1----:R-:W-:Y:S01]  /*2740*/  IMAD.WIDE.U32 R12, R132, 0x20, RZ ;  /* 0x00000020840c7825 */ /* 0x002fe200078e00ff */
        /* <DEDUP_REMOVED lines=12> */
[----:B------:R-:W-:Y:S02]  /*2810*/  LEA.HI R7, R10, R3, RZ, 0x3 ;  /* 0x000000030a077211 */ /* 0x000fe400078f18ff */
[----:B------:R-:W-:Y:S01]  /*2820*/  LOP3.LUT R77, R77, 0xffffffe0, RZ, 0xc0, !PT ;  /* 0xffffffe04d4d7812 */ /* 0x000fe200078ec0ff */
[----:B------:R-:W-:Y:S01]  /*2830*/  IMAD.IADD R8, R8, 0x1, -R9 ;  /* 0x0000000108087824 */ /* 0x000fe200078e0a09 */
[C---:B------:R-:W-:Y:S01]  /*2840*/  LOP3.LUT R10, R7.reuse, 0xfffffff8, RZ, 0xc0, !PT ;  /* 0xfffffff8070a7812 */ /* 0x040fe200078ec0ff */
[----:B------:R-:W-:Y:S01]  /*2850*/  IMAD.SHL.U32 R7, R7, 0x40, RZ ;  /* 0x0000004007077824 */ /* 0x000fe200078e00ff */
[----:B------:R-:W-:Y:S01]  /*2860*/  IADD3 R178, -R77, R6, RZ ;  /* 0x000000064db27210 */ /* 0x000fe20007ffe1ff */
[----:B------:R-:W-:Y:S01]  /*2870*/  @!P4 IMAD R9, R133, 0xa0, RZ ;  /* 0x000000a08509c824 */ /* 0x000fe200078e02ff */
[----:B------:R-:W-:Y:S01]  /*2880*/  @P2 STS.128 [R181+0x6000], RZ ;  /* 0x006000ffb5002388 */ /* 0x000fe20000000c00 */
[----:B------:R-:W-:Y:S01]  /*2890*/  IMAD.IADD R3, R3, 0x1, -R10 ;  /* 0x0000000103037824 */ /* 0x000fe200078e0a0a */
[----:B------:R-:W-:Y:S01]  /*28a0*/  LOP3.LUT R7, R7, 0xfffffe00, RZ, 0xc0, !PT ;  /* 0xfffffe0007077812 */ /* 0x000fe200078ec0ff */
[C---:B------:R-:W-:Y:S01]  /*28b0*/  @!P6 IMAD R10, R133.reuse, 0x60, RZ ;  /* 0x00000060850ae824 */ /* 0x040fe200078e02ff */
[----:B------:R-:W-:Y:S01]  /*28c0*/  @!PT LDS RZ, [RZ] ;  /* 0x00000000fffff984 */ /* 0x000fe20000000800 */
[----:B------:R-:W-:Y:S01]  /*28d0*/  @!PT LDS RZ, [RZ] ;  /* 0x00000000fffff984 */ /* 0x000fe20000000800 */
[----:B------:R-:W-:Y:S01]  /*28e0*/  @!PT LDS RZ, [RZ] ;  /* 0x00000000fffff984 */ /* 0x000fe20000000800 */
[----:B------:R1:W-:Y:S01]  /*28f0*/  @!P2 LDGSTS.E.BYPASS.LTC128B.128 [R181+0x6000], desc[UR14][R176.64] ;  /* 0x06000000b0b5afae */ /* 0x0003e2000b901d4e */
[----:B------:R-:W-:Y:S01]  /*2900*/  @!P5 IADD3 R20, P2, R176, R12, RZ ;  /* 0x0000000cb014d210 */ /* 0x000fe20007f5e0ff */
[----:B------:R-:W-:-:S02]  /*2910*/  @!P3 IMAD R12, R133, 0xc0, RZ ;  /* 0x000000c0850cb824 */ /* 0x000fc400078e02ff */
[----:B------:R-:W-:Y:S01]  /*2920*/  @P5 STS.128 [R181+0x6800], RZ ;  /* 0x006800ffb5005388 */ /* 0x000fe20000000c00 */
[----:B------:R-:W-:Y:S01]  /*2930*/  @!P5 IADD3.X R21, R175, R13, R4, P2, !PT ;  /* 0x0000000daf15d210 */ /* 0x000fe200017fe404 */
[----:B------:R-:W-:Y:S01]  /*2940*/  IMAD.SHL.U32 R13, R8, 0x8, RZ ;  /* 0x00000008080d7824 */ /* 0x000fe200078e00ff */
[----:B------:R-:W-:Y:S01]  /*2950*/  LOP3.LUT R4, R171, 0x8, R16, 0xf8, !PT ;  /* 0x00000008ab047812 */ /* 0x000fe200078ef810 */
[----:B------:R-:W-:Y:S01]  /*2960*/  @!P6 IMAD.MOV.U32 R16, RZ, RZ, R176 ;  /* 0x000000ffff10e224 */ /* 0x000fe200078e00b0 */
[----:B------:R-:W-:Y:S01]  /*2970*/  SHF.R.U32.HI R171, RZ, 0x3, R171 ;  /* 0x00000003ffab7819 */ /* 0x000fe200000116ab */
[----:B------:R-:W-:Y:S01]  /*2980*/  @!PT LDS RZ, [RZ] ;  /* 0x00000000fffff984 */ /* 0x000fe20000000800 */
[----:B------:R-:W-:Y:S01]  /*2990*/  @!PT LDS RZ, [RZ] ;  /* 0x00000000fffff984 */ /* 0x000fe20000000800 */
[----:B------:R-:W-:Y:S01]  /*29a0*/  @!PT LDS RZ, [RZ] ;  /* 0x00000000fffff984 */ /* 0x000fe20000000800 */
[----:B------:R2:W-:Y:S01]  /*29b0*/  @!P5 LDGSTS.E.BYPASS.LTC128B.128 [R181+0x6800], desc[UR14][R20.64] ;  /* 0x0680000014b5dfae */ /* 0x0005e2000b901d4e */
[C---:B------:R-:W-:Y:S01]  /*29c0*/  @!P1 LEA R14, P5, R132.reuse, R176, 0x6 ;  /* 0x000000b0840e9211 */ /* 0x040fe200078a30ff */
[C---:B------:R-:W-:Y:S01]  /*29d0*/  @!P6 IMAD.WIDE.U32 R18, R132.reuse, 0x60, R16 ;  /* 0x000000608412e825 */ /* 0x040fe200078e0010 */
[-C--:B------:R-:W-:Y:S01]  /*29e0*/  ISETP.GE.AND P2, PT, R33, R0.reuse, PT ;  /* 0x000000002100720c */ /* 0x080fe20003f46270 */
[----:B------:R-:W-:Y:S01]  /*29f0*/  @P1 STS.128 [R181+0x7000], RZ ;  /* 0x007000ffb5001388 */ /* 0x000fe20000000c00 */
[----:B------:R-:W-:Y:S01]  /*2a00*/  @!P1 LEA.HI.X R15, R132, R175, R133, 0x6, P5 ;  /* 0x000000af840f9211 */ /* 0x000fe200028f3485 */
[----:B------:R-:W-:Y:S01]  /*2a10*/  @!P6 IMAD.IADD R11, R19, 0x1, R10 ;  /* 0x00000001130be824 */ /* 0x000fe200078e020a */
[----:B------:R-:W-:Y:S01]  /*2a20*/  ISETP.GE.AND P5, PT, R31, R0, PT ;  /* 0x000000001f00720c */ /* 0x000fe20003fa6270 */
[----:B------:R-:W-:Y:S01]  /*2a30*/  @!P6 IMAD.MOV.U32 R10, RZ, RZ, R18 ;  /* 0x000000ffff0ae224 */ /* 0x000fe200078e0012 */
[----:B------:R-:W-:Y:S01]  /*2a40*/  LOP3.LUT R171, R4, R171, RZ, 0x3c, !PT ;  /* 0x000000ab04ab7212 */ /* 0x000fe200078e3cff */
[----:B------:R-:W-:Y:S01]  /*2a50*/  @!PT LDS RZ, [RZ] ;  /* 0x00000000fffff984 */ /* 0x000fe20000000800 */
[----:B------:R-:W-:Y:S01]  /*2a60*/  @!PT LDS RZ, [RZ] ;  /* 0x00000000fffff984 */ /* 0x000fe20000000800 */
[----:B------:R-:W-:Y:S01]  /*2a70*/  @!PT LDS RZ, [RZ] ;  /* 0x00000000fffff984 */ /* 0x000fe20000000800 */
[----:B------:R3:W-:Y:S01]  /*2a80*/  @!P1 LDGSTS.E.BYPASS.LTC128B.128 [R181+0x7000], desc[UR14][R14.64] ;  /* 0x070000000eb59fae */ /* 0x0007e2000b901d4e */
[----:B------:R-:W-:-:S03]  /*2a90*/  SHF.L.U32 R4, R3, 0x6, RZ ;  /* 0x0000000603047819 */ /* 0x000fc600000006ff */
[----:B------:R-:W-:Y:S01]  /*2aa0*/  IMAD R171, R8, 0x200, R171 ;  /* 0x0000020008ab7824 */ /* 0x000fe200078e02ab */
[----:B------:R-:W-:Y:S01]  /*2ab0*/  LOP3.LUT R4, R4, 0x1c0, RZ, 0xc0, !PT ;  /* 0x000001c004047812 */ /* 0x000fe200078ec0ff */
[----:B------:R-:W-:Y:S01]  /*2ac0*/  @!P2 IMAD R0, R133, 0xe0, RZ ;  /* 0x000000e08500a824 */ /* 0x000fe200078e02ff */
[----:B------:R-:W-:Y:S01]  /*2ad0*/  @P6 STS.128 [R181+0x7800], RZ ;  /* 0x007800ffb5006388 */ /* 0x000fe20000000c00 */
[----:B-1----:R-:W-:Y:S01]  /*2ae0*/  @!P4 IMAD.MOV.U32 R177, RZ, RZ, R175 ;  /* 0x000000ffffb1c224 */ /* 0x002fe200078e00af */
[----:B------:R-:W-:Y:S02]  /*2af0*/  LOP3.LUT R13, R4, 0x8, R13, 0xf8, !PT ;  /* 0x00000008040d7812 */ /* 0x000fe400078ef80d */
[----:B------:R-:W-:Y:S01]  /*2b00*/  SHF.R.U32.HI R4, RZ, 0x3, R4 ;  /* 0x00000003ff047819 */ /* 0x000fe20000011604 */
[----:B------:R-:W-:Y:S01]  /*2b10*/  @!P4 IMAD.WIDE.U32 R16, R132, 0xa0, R176 ;  /* 0x000000a08410c825 */ /* 0x000fe200078e00b0 */
[----:B------:R-:W-:Y:S01]  /*2b20*/  @!PT LDS RZ, [RZ] ;  /* 0x00000000fffff984 */ /* 0x000fe20000000800 */
[----:B------:R-:W-:Y:S01]  /*2b30*/  @!PT LDS RZ, [RZ] ;  /* 0x00000000fffff984 */ /* 0x000fe20000000800 */
[----:B------:R-:W-:Y:S01]  /*2b40*/  @!PT LDS RZ, [RZ] ;  /* 0x00000000fffff984 */ /* 0x000fe20000000800 */
[----:B------:R-:W-:Y:S01]  /*2b50*/  @!P6 LDGSTS.E.BYPASS.LTC128B.128 [R181+0x7800], desc[UR14][R10.64] ;  /* 0x078000000ab5efae */ /* 0x000fe2000b901d4e */
[----:B------:R-:W-:-:S02]  /*2b60*/  LEA R171, R171, UR4, 0x1 ;  /* 0x00000004abab7c11 */ /* 0x000fc4000f8e08ff */
[----:B------:R-:W-:Y:S01]  /*2b70*/  @!P3 IMAD.MOV.U32 R177, RZ, RZ, R175 ;  /* 0x000000ffffb1b224 */ /* 0x000fe200078e00af */
[C---:B--2---:R-:W-:Y:S01]  /*2b80*/  @!P5 LEA R20, P1, R132.reuse, R176, 0x7 ;  /* 0x000000b08414d211 */ /* 0x044fe200078238ff */
[----:B------:R-:W-:Y:S01]  /*2b90*/  @P5 STS.128 [R181+0x8000], RZ ;  /* 0x008000ffb5005388 */ /* 0x000fe20000000c00 */
[----:B------:R-:W-:Y:S01]  /*2ba0*/  LOP3.LUT R4, R13, R4, RZ, 0x3c, !PT ;  /* 0x000000040d047212 */ /* 0x000fe200078e3cff */
[C---:B------:R-:W-:Y:S01]  /*2bb0*/  @!P3 IMAD.WIDE.U32 R18, R132.reuse, 0xc0, R176 ;  /* 0x000000c08412b825 */ /* 0x040fe200078e00b0 */
[----:B------:R-:W-:Y:S02]  /*2bc0*/  @!P5 LEA.HI.X R21, R132, R175, R133, 0x7, P1 ;  /* 0x000000af8415d211 */ /* 0x000fe400008f3c85 */
[----:B------:R-:W-:Y:S01]  /*2bd0*/  @!P4 IADD3 R9, R17, R9, RZ ;  /* 0x000000091109c210 */ /* 0x000fe20007ffe0ff */
[----:B------:R-:W-:Y:S01]  /*2be0*/  @!P2 IMAD.MOV.U32 R177, RZ, RZ, R175 ;  /* 0x000000ffffb1a224 */ /* 0x000fe200078e00af */
[----:B------:R-:W-:Y:S01]  /*2bf0*/  @!P4 MOV R8, R16 ;  /* 0x000000100008c202 */ /* 0x000fe20000000f00 */
[----:B------:R-:W-:Y:S01]  /*2c00*/  @!PT LDS RZ, [RZ] ;  /* 0x00000000fffff984 */ /* 0x000fe20000000800 */
[----:B------:R-:W-:Y:S01]  /*2c10*/  @!PT LDS RZ, [RZ] ;  /* 0x00000000fffff984 */ /* 0x000fe20000000800 */
[----:B------:R-:W-:Y:S01]  /*2c20*/  @!PT LDS RZ, [RZ] ;  /* 0x00000000fffff984 */ /* 0x000fe20000000800 */
[----:B------:R1:W-:Y:S01]  /*2c30*/  @!P5 LDGSTS.E.BYPASS.LTC128B.128 [R181+0x8000], desc[UR14][R20.64] ;  /* 0x0800000014b5dfae */ /* 0x0003e2000b901d4e */
[----:B---3--:R-:W-:Y:S01]  /*2c40*/  IMAD R15, R76, 0x400, R7 ;  /* 0x000004004c0f7824 */ /* 0x008fe200078e0207 */
[----:B------:R-:W-:Y:S01]  /*2c50*/  @!P3 IADD3 R13, R19, R12, RZ ;  /* 0x0000000c130db210 */ /* 0x000fe20007ffe0ff */
[----:B------:R-:W-:Y:S01]  /*2c60*/  @!P2 IMAD.WIDE.U32 R16, R132, 0xe0, R176 ;  /* 0x000000e08410a825 */ /* 0x000fe200078e00b0 */
[----:B------:R-:W-:Y:S01]  /*2c70*/  @!P3 MOV R12, R18 ;  /* 0x00000012000cb202 */ /* 0x000fe20000000f00 */
[----:B------:R-:W-:Y:S01]  /*2c80*/  @P4 STS.128 [R181+0x8800], RZ ;  /* 0x008800ffb5004388 */ /* 0x000fe20000000c00 */
[C---:B------:R-:W-:Y:S01]  /*2c90*/  IADD3 R172, R4.reuse, R15, RZ ;  /* 0x0000000f04ac7210 */ /* 0x040fe20007ffe0ff */
[----:B------:R-:W-:Y:S01]  /*2ca0*/  @!P2 IMAD.IADD R29, R17, 0x1, R0 ;  /* 0x00000001111da824 */ /* 0x000fe200078e0200 */
[----:B------:R-:W-:Y:S01]  /*2cb0*/  LOP3.LUT R166, R4, R7, RZ, 0xfc, !PT ;  /* 0x0000000704a67212 */ /* 0x000fe200078efcff */
[----:B------:R-:W-:Y:S01]  /*2cc0*/  @!P2 IMAD.MOV.U32 R28, RZ, RZ, R16 ;  /* 0x000000ffff1ca224 */ /* 0x000fe200078e0010 */
[----:B------:R-:W-:Y:S01]  /*2cd0*/  @!PT LDS RZ, [RZ] ;  /* 0x00000000fffff984 */ /* 0x000fe20000000800 */
[----:B------:R-:W-:Y:S01]  /*2ce0*/  @!PT LDS RZ, [RZ] ;  /* 0x00000000fffff984 */ /* 0x000fe20000000800 */
[----:B------:R-:W-:Y:S01]  /*2cf0*/  @!PT LDS RZ, [RZ] ;  /* 0x00000000fffff984 */ /* 0x000fe20000000800 */
[----:B------:R2:W-:Y:S01]  /*2d00*/  @!P4 LDGSTS.E.BYPASS.LTC128B.128 [R181+0x8800], desc[UR14][R8.64] ;  /* 0x0880000008b5cfae */ /* 0x0005e2000b901d4e */
[----:B------:R-:W-:Y:S01]  /*2d10*/  LEA R172, R172, UR4, 0x1 ;  /* 0x00000004acac7c11 */ /* 0x000fe2000f8e08ff */
[----:B------:R-:W-:-:S02]  /*2d20*/  IMAD.MOV.U32 R0, RZ, RZ, 0x10 ;  /* 0x00000010ff007424 */ /* 0x000fc400078e00ff */
[----:B------:R-:W-:Y:S01]  /*2d30*/  @P3 STS.128 [R181+0x9000], RZ ;  /* 0x009000ffb5003388 */ /* 0x000fe20000000c00 */
[----:B------:R-:W-:-:S03]  /*2d40*/  VIADD R168, R171, 0x2040 ;  /* 0x00002040aba87836 */ /* 0x000fc60000000000 */
        /* <DEDUP_REMOVED lines=9> */
[----:B------:R-:W-:Y:S02]  /*2de0*/  R2P PR, R3, 0x6 ;  /* 0x0000000603007804 */ /* 0x000fe40000000000 */
[----:B------:R-:W-:Y:S01]  /*2df0*/  LOP3.LUT P3, RZ, R5, 0x2, RZ, 0xc0, !PT ;  /* 0x0000000205ff7812 */ /* 0x000fe2000786c0ff */
[----:B------:R-:W-:Y:S02]  /*2e00*/  LDSM.16.M88.4 R16, [R172] ;  /* 0x00000000ac10783b */ /* 0x000fe40000000200 */
[----:B------:R-:W-:-:S02]  /*2e10*/  SEL R3, R0, 0xfffffff0, !P1 ;  /* 0xfffffff000037807 */ /* 0x000fc40004800000 */
[----:B-1----:R-:W1:Y:S01]  /*2e20*/  LDSM.16.M88.4 R20, [R171+0x2000] ;  /* 0x00200000ab14783b */ /* 0x002e620000000200 */
[----:B------:R-:W-:Y:S02]  /*2e30*/  SEL R0, R0, 0xfffffff0, !P3 ;  /* 0xfffffff000007807 */ /* 0x000fe40005800000 */
[----:B------:R-:W-:Y:S01]  /*2e40*/  IMAD R170, R3, 0x2, R172 ;  /* 0x0000000203aa7824 */ /* 0x000fe200078e02ac */
[----:B------:R-:W4:Y:S01]  /*2e50*/  LDSM.16.M88.4 R40, [R171+0x2800] ;  /* 0x00280000ab28783b */ /* 0x000f220000000200 */
[----:B------:R-:W-:Y:S02]  /*2e60*/  LEA R165, R0, R171, 0x1 ;  /* 0x000000ab00a57211 */ /* 0x000fe400078e08ff */
[----:B------:R-:W-:Y:S01]  /*2e70*/  LOP3.LUT P1, RZ, R5, 0x4, RZ, 0xc0, !PT ;  /* 0x0000000405ff7812 */ /* 0x000fe2000782c0ff */
[----:B------:R-:W-:Y:S01]  /*2e80*/  IMAD.MOV.U32 R5, RZ, RZ, 0x20 ;  /* 0x00000020ff057424 */ /* 0x000fe200078e00ff */
[----:B--2---:R-:W-:Y:S01]  /*2e90*/  IADD3 R8, R171, 0x2000, RZ ;  /* 0x00002000ab087810 */ /* 0x004fe20007ffe0ff */
[----:B------:R-:W-:Y:S03]  /*2ea0*/  LDSM.16.M88.4 R48, [R165+0x2000] ;  /* 0x00200000a530783b */ /* 0x000fe60000000200 */
[----:B------:R-:W-:Y:S01]  /*2eb0*/  SEL R5, R5, 0xffffffe0, !P2 ;  /* 0xffffffe005057807 */ /* 0x000fe20005000000 */
[----:B---3--:R-:W2:Y:S01]  /*2ec0*/  LDSM.16.M88.4 R12, [R170] ;  /* 0x00000000aa0c783b */ /* 0x008ea20000000200 */
[----:B------:R-:W-:-:S02]  /*2ed0*/  ISETP.GT.AND P2, PT, R179, R174, PT ;  /* 0x000000aeb300720c */ /* 0x000fc40003f44270 */
[----:B------:R-:W-:Y:S01]  /*2ee0*/  LEA R169, R5, R172, 0x1 ;  /* 0x000000ac05a97211 */ /* 0x000fe200078e08ff */
[----:B------:R-:W3:Y:S02]  /*2ef0*/  LDSM.16.M88.4 R44, [R165+0x2800] ;  /* 0x00280000a52c783b */ /* 0x000ee40000000200 */
[----:B------:R-:W-:Y:S01]  /*2f00*/  @P1 VIADD R168, R8, 0xffffffc0 ;  /* 0xffffffc008a81836 */ /* 0x000fe20000000000 */
[----:B------:R-:W-:Y:S01]  /*2f10*/  LEA R167, R3, R169, 0x1 ;  /* 0x000000a903a77211 */ /* 0x000fe200078e08ff */
[----:B------:R-:W-:Y:S02]  /*2f20*/  LDSM.16.M88.4 R8, [R169] ;  /* 0x00000000a908783b */ /* 0x000fe40000000200 */
[----:B------:R-:W-:Y:S01]  /*2f30*/  IMAD R100, R0, 0x2, R168 ;  /* 0x0000000200647824 */ /* 0x000fe200078e02a8 */
[C---:B------:R-:W-:Y:S01]  /*2f40*/  IADD3 R161, R168.reuse, 0x800, RZ ;  /* 0x00000800a8a17810 */ /* 0x040fe20007ffe0ff */
[----:B------:R-:W3:Y:S01]  /*2f50*/  LDSM.16.M88.4 R32, [R168] ;  /* 0x00000000a820783b */ /* 0x000ee20000000200 */
[C---:B------:R-:W-:Y:S01]  /*2f60*/  VIADD R160, R168.reuse, 0x1000 ;  /* 0x00001000a8a07836 */ /* 0x040fe20000000000 */
[----:B------:R-:W2:Y:S01]  /*2f70*/  @!P2 LDC.64 R126, c[0x0][0x218] ;  /* 0x00008600ff7eab82 */ /* 0x000ea20000000a00 */
[C---:B------:R-:W-:Y:S01]  /*2f80*/  IADD3 R159, R168.reuse, 0x1800, RZ ;  /* 0x00001800a89f7810 */ /* 0x040fe20007ffe0ff */
[----:B------:R-:W-:Y:S01]  /*2f90*/  LDSM.16.M88.4 R36, [R167] ;  /* 0x00000000a724783b */ /* 0x000fe20000000200 */
[C---:B------:R-:W-:Y:S01]  /*2fa0*/  VIADD R158, R168.reuse, 0x2000 ;  /* 0x00002000a89e7836 */ /* 0x040fe20000000000 */
[C---:B------:R-:W-:Y:S01]  /*2fb0*/  IADD3 R157, R168.reuse, 0x2800, RZ ;  /* 0x00002800a89d7810 */ /* 0x040fe20007ffe0ff */
[C---:B------:R-:W-:Y:S01]  /*2fc0*/  VIADD R156, R168.reuse, 0x3000 ;  /* 0x00003000a89c7836 */ /* 0x040fe20000000000 */
[----:B------:R-:W-:Y:S01]  /*2fd0*/  LDSM.16.M88.4 R64, [R100] ;  /* 0x000000006440783b */ /* 0x000fe20000000200 */
[----:B------:R-:W-:-:S03]  /*2fe0*/  IADD3 R102, R168, 0x3800, RZ ;  /* 0x00003800a8667810 */ /* 0x000fc60007ffe0ff */
[----:B------:R-:W3:Y:S01]  /*2ff0*/  LDSM.16.M88.4 R60, [R168+0x800] ;  /* 0x00080000a83c783b */ /* 0x000ee20000000200 */
[C---:B-1----:R-:W-:Y:S03]  /*3000*/  HMMA.16816.F32 R56, R16.reuse, R20, RZ ;  /* 0x000000141038723c */ /* 0x042fe600000018ff */
[----:B------:R-:W-:Y:S03]  /*3010*/  LDSM.16.M88.4 R52, [R165+0x3000] ;  /* 0x00300000a534783b */ /* 0x000fe60000000200 */
[C---:B------:R-:W-:Y:S01]  /*3020*/  HMMA.16816.F32 R20, R16.reuse, R22, RZ ;  /* 0x000000161014723c */ /* 0x040fe200000018ff */
[----:B------:R-:W-:Y:S04]  /*3030*/  LDSM.16.M88.4 R68, [R100+0x800] ;  /* 0x000800006444783b */ /* 0x000fe80000000200 */
[----:B------:R-:W-:Y:S01]  /*3040*/  LDSM.16.M88.4 R72, [R100+0x2000] ;  /* 0x002000006448783b */ /* 0x000fe20000000200 */
[----:B----4-:R-:W-:Y:S01]  /*3050*/  HMMA.16816.F32 R28, R16, R40, RZ ;  /* 0x00000028101c723c */ /* 0x010fe200000018ff */
[----:B--2---:R-:W-:-:S02]  /*3060*/  @!P2 LEA R186, P1, R134, R126, 0x1 ;  /* 0x0000007e86baa211 */ /* 0x004fc400078208ff */
[----:B------:R-:W0:Y:S02]  /*3070*/  LDGDEPBAR ;  /* 0x00000000000079af */ /* 0x000e240000000000 */
[----:B------:R-:W-:Y:S01]  /*3080*/  @!P2 LEA.HI.X R187, R134, R127, R101, 0x1, P1 ;  /* 0x0000007f86bba211 */ /* 0x000fe200008f0c65 */
[----:B------:R-:W-:Y:S06]  /*3090*/  HMMA.16816.F32 R40, R16, R42, RZ ;  /* 0x0000002a1028723c */ /* 0x000fec00000018ff */
[C---:B------:R-:W-:Y:S06]  /*30a0*/  HMMA.16816.F32 R56, R12.reuse, R48, R56 ;  /* 0x000000300c38723c */ /* 0x040fec0000001838 */
[C---:B------:R-:W-:Y:S01]  /*30b0*/  HMMA.16816.F32 R20, R12.reuse, R50, R20 ;  /* 0x000000320c14723c */ /* 0x040fe20000001814 */
[----:B------:R-:W1:Y:S05]  /*30c0*/  LDSM.16.M88.4 R48, [R171+0x3000] ;  /* 0x00300000ab30783b */ /* 0x000e6a0000000200 */
[C---:B---3--:R-:W-:Y:S06]  /*30d0*/  HMMA.16816.F32 R28, R12.reuse, R44, R28 ;  /* 0x0000002c0c1c723c */ /* 0x048fec000000181c */
[----:B------:R-:W-:Y:S01]  /*30e0*/  HMMA.16816.F32 R40, R12, R46, R40 ;  /* 0x0000002e0c28723c */ /* 0x000fe20000001828 */
[----:B------:R-:W2:Y:S05]  /*30f0*/  LDSM.16.M88.4 R44, [R171+0x3800] ;  /* 0x00380000ab2c783b */ /* 0x000eaa0000000200 */
[C---:B------:R-:W-:Y:S06]  /*3100*/  HMMA.16816.F32 R56, R8.reuse, R32, R56 ;  /* 0x000000200838723c */ /* 0x040fec0000001838 */
        /* <DEDUP_REMOVED lines=49> */
[C---:B---3--:R-:W-:Y:S06]  /*3420*/  HMMA.16816.F32 R32, R36.reuse, R56, R32 ;  /* 0x000000382420723c */ /* 0x048fec0000001820 */
[----:B------:R-:W-:Y:S01]  /*3430*/  HMMA.16816.F32 R48, R36, R58, R48 ;  /* 0x0000003a2430723c */ /* 0x000fe20000001830 */
[----:B------:R-:W3:Y:S01]  /*3440*/  LDSM.16.M88.4 R56, [R168+0x2000] ;  /* 0x00200000a838783b */ /* 0x000ee20000000200 */
[----:B------:R-:W1:Y:S04]  /*3450*/  MUFU.TANH R86, R86 ;  /* 0x0000005600567308 */ /* 0x000e680000002400 */
[C---:B------:R-:W-:Y:S01]  /*3460*/  HMMA.16816.F32 R44, R12.reuse, R62, R44 ;  /* 0x0000003e0c2c723c */ /* 0x040fe2000000182c */
[----:B------:R-:W4:Y:S03]  /*3470*/  LDSM.16.M88.4 R60, [R100+0x1800] ;  /* 0x00180000643c783b */ /* 0x000f260000000200 */
        /* <DEDUP_REMOVED lines=19> */
[----:B---3--:R-:W-:Y:S01]  /*35b0*/  HMMA.16816.F32 R64, R8, R56, R64 ;  /* 0x000000380840723c */ /* 0x008fe20000001840 */
[----:B------:R-:W3:Y:S05]  /*35c0*/  MUFU.TANH R90, R90 ;  /* 0x0000005a005a7308 */ /* 0x000eea0000002400 */
[----:B------:R-:W-:Y:S03]  /*35d0*/  HMMA.16816.F32 R40, R16, R42, RZ ;  /* 0x0000002a1028723c */ /* 0x000fe600000018ff */
[----:B------:R-:W1:Y:S03]  /*35e0*/  MUFU.TANH R91, R91 ;  /* 0x0000005b005b7308 */ /* 0x000e660000002400 */
[----:B----4-:R-:W-:Y:S05]  /*35f0*/  HMMA.16816.F32 R52, R36, R60, R52 ;  /* 0x0000003c2434723c */ /* 0x010fea0000001834 */
[----:B------:R-:W4:Y:S01]  /*3600*/  MUFU.TANH R92, R92 ;  /* 0x0000005c005c7308 */ /* 0x000f220000002400 */
[----:B--2---:R-:W-:Y:S06]  /*3610*/  HMMA.16816.F32 R28, R12, R32, R28 ;  /* 0x000000200c1c723c */ /* 0x004fec000000181c */
[----:B------:R-:W-:Y:S01]  /*3620*/  HMMA.16816.F32 R44, R36, R62, R44 ;  /* 0x0000003e242c723c */ /* 0x000fe2000000182c */
[----:B------:R-:W2:Y:S01]  /*3630*/  LDSM.16.M88.4 R60, [R171+0x5800] ;  /* 0x00580000ab3c783b */ /* 0x000ea20000000200 */
        /* <DEDUP_REMOVED lines=10> */
[----:B------:R-:W3:Y:S01]  /*36e0*/  LDSM.16.M88.4 R32, [R100+0x2800] ;  /* 0x002800006420783b */ /* 0x000ee20000000200 */
        /* <DEDUP_REMOVED lines=15> */
[C---:B--2---:R-:W-:Y:S01]  /*37e0*/  HMMA.16816.F32 R68, R16.reuse, R60, RZ ;  /* 0x0000003c1044723c */ /* 0x044fe200000018ff */
[----:B------:R2:W1:Y:S05]  /*37f0*/  MUFU.TANH R117, R44 ;  /* 0x0000002c00757308 */ /* 0x00046a0000002400 */
[----:B------:R-:W-:Y:S01]  /*3800*/  FMUL.FTZ R149, R20, UR8 ;  /* 0x0000000814957c20 */ /* 0x000fe20008410000 */
[----:B------:R-:W-:Y:S01]  /*3810*/  FMUL.FTZ R191, R21, UR8 ;  /* 0x0000000815bf7c20 */ /* 0x000fe20008410000 */
[----:B------:R-:W-:Y:S01]  /*3820*/  FMUL.FTZ R155, R22, UR8 ;  /* 0x00000008169b7c20 */ /* 0x000fe20008410000 */
[C---:B----4-:R-:W-:Y:S01]  /*3830*/  HMMA.16816.F32 R52, R16.reuse, R48, RZ ;  /* 0x000000301034723c */ /* 0x050fe200000018ff */
[----:B------:R-:W-:Y:S01]  /*3840*/  FMUL.FTZ R177, R23, UR8 ;  /* 0x0000000817b17c20 */ /* 0x000fe20008410000 */
[----:B------:R-:W4:Y:S01]  /*3850*/  MUFU.TANH R95, R95 ;  /* 0x0000005f005f7308 */ /* 0x000f220000002400 */
[----:B------:R-:W-:Y:S03]  /*3860*/  LDSM.16.M88.4 R20, [R168+0x3800] ;  /* 0x00380000a814783b */ /* 0x000fe60000000200 */
[----:B------:R-:W-:Y:S01]  /*3870*/  HMMA.16816.F32 R48, R16, R50, RZ ;  /* 0x000000321030723c */ /* 0x000fe200000018ff */
[----:B--2---:R-:W2:Y:S03]  /*3880*/  LDSM.16.M88.4 R44, [R168+0x3000] ;  /* 0x00300000a82c783b */ /* 0x004ea60000000200 */
[----:B------:R-:W1:Y:S02]  /*3890*/  MUFU.TANH R96, R96 ;  /* 0x0000006000607308 */ /* 0x000e640000002400 */
[----:B---3--:R-:W-:Y:S06]  /*38a0*/  HMMA.16816.F32 R28, R36, R32, R28 ;  /* 0x00000020241c723c */ /* 0x008fec000000181c */
[----:B------:R-:W-:Y:S01]  /*38b0*/  HMMA.16816.F32 R16, R16, R62, RZ ;  /* 0x0000003e1010723c */ /* 0x000fe200000018ff */
[----:B------:R-:W3:Y:S05]  /*38c0*/  MUFU.TANH R97, R97 ;  /* 0x0000006100617308 */ /* 0x000eea0000002400 */
        /* <DEDUP_REMOVED lines=13> */
[----:B------:R-:W3:Y:S03]  /*39a0*/  MUFU.TANH R104, R104 ;  /* 0x0000006800687308 */ /* 0x000ee60000002400 */
[C---:B--2---:R-:W-:Y:S05]  /*39b0*/  HMMA.16816.F32 R52, R8.reuse, R44, R52 ;  /* 0x0000002c0834723c */ /* 0x044fea0000001834 */
[----:B------:R-:W2:Y:S01]  /*39c0*/  MUFU.TANH R105, R105 ;  /* 0x0000006900697308 */ /* 0x000ea20000002400 */
        /* <DEDUP_REMOVED lines=10> */
[----:B------:R1:W1:Y:S02]  /*3a70*/  MUFU.TANH R141, R41 ;  /* 0x00000029008d7308 */ /* 0x0002640000002400 */
[----:B----4-:R-:W-:Y:S01]  /*3a80*/  HMMA.16816.F32 R52, R36, R56, R52 ;  /* 0x000000382434723c */ /* 0x010fe20000001834 */
[----:B------:R-:W-:-:S04]  /*3a90*/  SHF.R.S32.HI R9, RZ, 0x1f, R178 ;  /* 0x0000001fff097819 */ /* 0x000fc800000114b2 */
[----:B------:R-:W-:Y:S01]  /*3aa0*/  LEA.HI R178, R9, R178, RZ, 0x2 ;  /* 0x000000b209b27211 */ /* 0x000fe200078f10ff */
[----:B------:R-:W-:Y:S01]  /*3ab0*/  HMMA.16816.F32 R48, R36, R58, R48 ;  /* 0x0000003a2430723c */ /* 0x000fe20000001830 */
[----:B------:R4:W2:Y:S01]  /*3ac0*/  MUFU.TANH R123, R43 ;  /* 0x0000002b007b7308 */ /* 0x0008a20000002400 */
[----:B------:R-:W-:Y:S01]  /*3ad0*/  IMAD.SHL.U32 R9, R6, 0x2, RZ ;  /* 0x0000000206097824 */ /* 0x000fe200078e00ff */
[----:B------:R-:W-:-:S04]  /*3ae0*/  SHF.R.S32.HI R178, RZ, 0x2, R178 ;  /* 0x00000002ffb27819 */ /* 0x000fc800000114b2 */
[----:B------:R-:W-:Y:S02]  /*3af0*/  IADD3 R79, R79, 0x1, R178 ;  /* 0x000000014f4f7810 */ /* 0x000fe40007ffe0b2 */
[----:B------:R-:W2:Y:S01]  /*3b00*/  MUFU.TANH R199, R199 ;  /* 0x000000c700c77308 */ /* 0x000ea20000002400 */
[----:B------:R-:W-:Y:S02]  /*3b10*/  LOP3.LUT R9, R9, 0x6, RZ, 0xc0, !PT ;  /* 0x0000000609097812 */ /* 0x000fe400078ec0ff */
[----:B------:R-:W-:Y:S01]  /*3b20*/  IADD3 R79, R27, R79, -R26 ;  /* 0x0000004f1b4f7210 */ /* 0x000fe20007ffe81a */
[C---:B-1----:R-:W-:Y:S03]  /*3b30*/  HMMA.16816.F32 R68, R36.reuse, R28, R68 ;  /* 0x0000001c2444723c */ /* 0x042fe60000001844 */
[----:B------:R-:W-:Y:S01]  /*3b40*/  IADD3 R24, R79, R24, RZ ;  /* 0x000000184f187210 */ /* 0x000fe20007ffe0ff */
[----:B------:R-:W1:Y:S01]  /*3b50*/  MUFU.TANH R129, R129 ;  /* 0x0000008100817308 */ /* 0x000e620000002400 */
[----:B------:R-:W-:Y:S01]  /*3b60*/  FMUL.FTZ R12, R54, UR8 ;  /* 0x00000008360c7c20 */ /* 0x000fe20008410000 */
[----:B------:R-:W-:Y:S01]  /*3b70*/  FMUL.FTZ R67, R55, UR8 ;  /* 0x0000000837437c20 */ /* 0x000fe20008410000 */
[----:B------:R-:W-:Y:S01]  /*3b80*/  FMUL.FTZ R52, R52, UR8 ;  /* 0x0000000834347c20 */ /* 0x000fe20008410000 */
[----:B------:R-:W-:Y:S01]  /*3b90*/  HMMA.16816.F32 R16, R36, R30, R16 ;  /* 0x0000001e2410723c */ /* 0x000fe20000001810 */
[----:B------:R-:W-:Y:S01]  /*3ba0*/  FMUL.FTZ R53, R53, UR8 ;  /* 0x0000000835357c20 */ /* 0x000fe20008410000 */
[----:B------:R-:W-:Y:S01]  /*3bb0*/  VIMNMX R135, R24, R27, PT ;  /* 0x0000001b18877248 */ /* 0x000fe20003fe0100 */
[----:B------:R-:W-:Y:S01]  /*3bc0*/  FMUL.FTZ R8, R49, UR8 ;  /* 0x0000000831087c20 */ /* 0x000fe20008410000 */
[----:B------:R-:W-:Y:S01]  /*3bd0*/  FMUL.FTZ R48, R48, UR8 ;  /* 0x0000000830307c20 */ /* 0x000fe20008410000 */
[----:B------:R-:W-:Y:S01]  /*3be0*/  FMUL.FTZ R50, R50, UR8 ;  /* 0x0000000832327c20 */ /* 0x000fe20008410000 */
[----:B------:R-:W-:Y:S01]  /*3bf0*/  FMUL.FTZ R51, R51, UR8 ;  /* 0x0000000833337c20 */ /* 0x000fe20008410000 */
[----:B------:R-:W-:Y:S01]  /*3c00*/  VIADDMNMX R103, R24, 0x8, R27, PT ;  /* 0x0000000818677846 */ /* 0x000fe2000380011b */
[----:B------:R-:W1:Y:S08]  /*3c10*/  MUFU.TANH R195, R195 ;  /* 0x000000c300c37308 */ /* 0x000e700000002400 */
        /* <DEDUP_REMOVED lines=99> */
.L_x_7152:
[----:B------:R-:W-:-:S04]  /*4250*/  LEA R6, -R124, RZ, 0x7 ;  /* 0x000000ff7c067211 */ /* 0x000fc800078e39ff */
[----:B------:R-:W-:-:S07]  /*4260*/  SHF.R.S32.HI R4, RZ, 0x1f, R6 ;  /* 0x0000001fff047819 */ /* 0x000fce0000011406 */
.L_x_7153:
        /* <DEDUP_REMOVED lines=33> */
.L_x_7151:
[----:B------:R-:W-:Y:S01]  /*4480*/  IMAD.IADD R2, R2, 0x1, R9 ;  /* 0x0000000102027824 */ /* 0x000fe200078e0209 */
[----:B------:R-:W-:Y:S01]  /*4490*/  LEA R166, R166, UR4, 0x1 ;  /* 0x00000004a6a67c11 */ /* 0x000fe2000f8e08ff */
[----:B------:R-:W-:Y:S02]  /*44a0*/  ULDC UR6, c[0x0][0x2ec] ;  /* 0x0000bb0000067ab9 */ /* 0x000fe40000000800 */
[C---:B------:R-:W-:Y:S02]  /*44b0*/  VIADD R4, R2.reuse, 0x1 ;  /* 0x0000000102047836 */ /* 0x040fe40000000000 */
[C---:B--2---:R-:W-:Y:S02]  /*44c0*/  VIADD R6, R2.reuse, 0x8 ;  /* 0x0000000802067836 */ /* 0x044fe40000000000 */
[----:B----4-:R-:W-:Y:S01]  /*44d0*/  VIADD R16, R2, 0x61 ;  /* 0x0000006102107836 */ /* 0x010fe20000000000 */
[----:B------:R-:W-:Y:S01]  /*44e0*/  ISETP.GE.AND P4, PT, R4, R135, PT ;  /* 0x000000870400720c */ /* 0x000fe20003f86270 */
[----:B------:R-:W-:Y:S01]  /*44f0*/  VIADD R10, R2, 0x69 ;  /* 0x00000069020a7836 */ /* 0x000fe20000000000 */
[----:B------:R-:W-:Y:S01]  /*4500*/  ISETP.GE.AND P6, PT, R4, R103, PT ;  /* 0x000000670400720c */ /* 0x000fe20003fc6270 */
[----:B------:R-:W-:Y:S01]  /*4510*/  VIADD R4, R2, 0x9 ;  /* 0x0000000902047836 */ /* 0x000fe20000000000 */
[----:B------:R-:W-:Y:S01]  /*4520*/  ISETP.GE.AND P3, PT, R6, R135, PT ;  /* 0x000000870600720c */ /* 0x000fe20003f66270 */
[----:B------:R-:W-:Y:S01]  /*4530*/  VIADD R14, R2, 0x68 ;  /* 0x00000068020e7836 */ /* 0x000fe20000000000 */
        /* <DEDUP_REMOVED lines=11> */
[----:B------:R-:W-:Y:S01]  /*45f0*/  FSEL R81, R81, -INF , !P6 ;  /* 0xff80000051517808 */ /* 0x000fe20007000000 */
[----:B------:R-:W-:Y:S01]  /*4600*/  LDSM.16.MT88.4 R76, [R163+0x6000] ;  /* 0x00600000a34c783b */ /* 0x000fe20000004200 */
        /* <DEDUP_REMOVED lines=32> */
[C---:B------:R-:W-:Y:S02]  /*4810*/  ISETP.GE.AND P4, PT, R6.reuse, R135, PT ;  /* 0x000000870600720c */ /* 0x040fe40003f86270 */
        /* <DEDUP_REMOVED lines=12> */
[C---:B------:R-:W-:Y:S02]  /*48e0*/  ISETP.GE.AND P2, PT, R6.reuse, R135, PT ;  /* 0x000000870600720c */ /* 0x040fe40003f46270 */
        /* <DEDUP_REMOVED lines=99> */
[-C--:B------:R-:W-:Y:S02]  /*4f20*/  ISETP.GE.AND P6, PT, R16, R135.reuse, PT ;  /* 0x000000871000720c */ /* 0x080fe40003fc6270 */
[----:B------:R-:W-:Y:S02]  /*4f30*/  FMNMX.FTZ R18, R141, R18, !PT ;  /* 0x000000128d127209 */ /* 0x000fe40007810000 */
        /* <DEDUP_REMOVED lines=58> */
[----:B------:R-:W-:Y:S02]  /*52e0*/  FMNMX.FTZ R4, R27, R4, !PT ;  /* 0x000000041b047209 */ /* 0x000fe40007810000 */
[----:B------:R-:W-:Y:S01]  /*52f0*/  ISETP.GT.AND P4, PT, R179, R174, PT ;  /* 0x000000aeb300720c */ /* 0x000fe20003f84270 */
[----:B------:R-:W1:Y:S04]  /*5300*/  SHFL.BFLY PT, R2, R39, 0x1, 0x1f ;  /* 0x0c201f0027027f89 */ /* 0x000e6800000e0000 */
[----:B------:R-:W2:Y:S01]  /*5310*/  SHFL.BFLY PT, R29, R4, 0x2, 0x1f ;  /* 0x0c401f00041d7f89 */ /* 0x000ea200000e0000 */
[----:B-1----:R-:W-:-:S02]  /*5320*/  FMNMX.FTZ R2, R39, R2, !PT ;  /* 0x0000000227027209 */ /* 0x002fc40007810000 */
[----:B--2---:R-:W-:-:S03]  /*5330*/  FMNMX.FTZ R29, R4, R29, !PT ;  /* 0x0000001d041d7209 */ /* 0x004fc60007810000 */
[C---:B------:R-:W-:Y:S01]  /*5340*/  FMUL.FTZ R38, R2.reuse, UR6 ;  /* 0x0000000602267c20 */ /* 0x040fe20008410000 */
[----:B------:R-:W-:Y:S01]  /*5350*/  FSETP.NEU.FTZ.AND P1, PT, R2, -INF , PT ;  /* 0xff8000000200780b */ /* 0x000fe20003f3d000 */
[----:B------:R-:W1:Y:S03]  /*5360*/  SHFL.BFLY PT, R0, R29, 0x1, 0x1f ;  /* 0x0c201f001d007f89 */ /* 0x000e6600000e0000 */
        /* <DEDUP_REMOVED lines=31> */
[----:B------:R-:W-:Y:S01]  /*5560*/  FFMA.FTZ R143, R143, UR6, -R38 ;  /* 0x000000068f8f7c23 */ /* 0x000fe20008010826 */
[----:B--2---:R-:W-:Y:S01]  /*5570*/  F2FP.F16.F32.PACK_AB R68, R44, R53 ;  /* 0x000000352c44723e */ /* 0x004fe200000000ff */
[----:B------:R-:W1:Y:S01]  /*5580*/  MUFU.EX2 R36, R36 ;  /* 0x0000002400247308 */ /* 0x000e620000000800 */
[--C-:B------:R-:W-:Y:S01]  /*5590*/  FFMA.FTZ R59, R33, UR6, -R24.reuse ;  /* 0x00000006213b7c23 */ /* 0x100fe20008010818 */
[----:B------:R-:W-:Y:S01]  /*55a0*/  FFMA.FTZ R34, R85, UR6, -R24 ;  /* 0x0000000655227c23 */ /* 0x000fe20008010818 */
[----:B------:R-:W-:Y:S01]  /*55b0*/  FFMA.FTZ R33, R7, UR6, -R38 ;  /* 0x0000000607217c23 */ /* 0x000fe20008010826 */
        /* <DEDUP_REMOVED lines=26> */
[----:B------:R-:W-:Y:S01]  /*5760*/  FFMA.FTZ R104, R141, UR6, -R38 ;  /* 0x000000068d687c23 */ /* 0x000fe20008010826 */
[--C-:B------:R-:W-:Y:S01]  /*5770*/  FFMA.FTZ R139, R139, UR6, -R24.reuse ;  /* 0x000000068b8b7c23 */ /* 0x100fe20008010818 */
[--C-:B------:R-:W-:Y:S01]  /*5780*/  FFMA.FTZ R108, R137, UR6, -R24.reuse ;  /* 0x00000006896c7c23 */ /* 0x100fe20008010818 */
[----:B------:R-:W1:Y:S01]  /*5790*/  MUFU.EX2 R34, R34 ;  /* 0x0000002200227308 */ /* 0x000e620000000800 */
[----:B--2---:R-:W-:Y:S01]  /*57a0*/  F2FP.F16.F32.PACK_AB R69, R46, R59 ;  /* 0x0000003b2e45723e */ /* 0x004fe200000000ff */
[----:B------:R-:W-:Y:S01]  /*57b0*/  FFMA.FTZ R131, R131, UR6, -R24 ;  /* 0x0000000683837c23 */ /* 0x000fe20008010818 */
[--C-:B------:R-:W-:Y:S01]  /*57c0*/  FFMA.FTZ R110, R113, UR6, -R38.reuse ;  /* 0x00000006716e7c23 */ /* 0x100fe20008010826 */
        /* <DEDUP_REMOVED lines=8> */
[----:B------:R-:W-:Y:S01]  /*5850*/  FFMA.FTZ R188, R27, UR6, -R24 ;  /* 0x000000061bbc7c23 */ /* 0x000fe20008010818 */
[----:B------:R-:W-:Y:S01]  /*5860*/  FFMA.FTZ R47, R47, UR6, -R38 ;  /* 0x000000062f2f7c23 */ /* 0x000fe20008010826 */
[----:B------:R-:W-:-:S02]  /*5870*/  FFMA.FTZ R37, R37, UR6, -R24 ;  /* 0x0000000625257c23 */ /* 0x000fc40008010818 */
[----:B------:R-:W2:Y:S01]  /*5880*/  MUFU.EX2 R29, R29 ;  /* 0x0000001d001d7308 */ /* 0x000ea20000000800 */
[----:B-1----:R-:W-:-:S07]  /*5890*/  F2FP.F16.F32.PACK_AB R71, R34, R49 ;  /* 0x000000312247723e */ /* 0x002fce00000000ff */
        /* <DEDUP_REMOVED lines=11> */
[C---:B---3--:R-:W-:Y:S05]  /*5950*/  HMMA.16816.F32 R72, R68.reuse, R4, RZ ;  /* 0x000000044448723c */ /* 0x048fea00000018ff */
        /* <DEDUP_REMOVED lines=8> */
[C---:B----4-:R-:W-:Y:S07]  /*59e0*/  HMMA.16816.F32 R80, R4.reuse, R8, R80 ;  /* 0x000000080450723c */ /* 0x050fee0000001850 */
[----:B------:R-:W-:Y:S01]  /*59f0*/  MUFU.EX2 R63, R63 ;  /* 0x0000003f003f7308 */ /* 0x000fe20000000800 */
[C---:B------:R-:W-:Y:S01]  /*5a00*/  HMMA.16816.F32 R76, R4.reuse, R10, R76 ;  /* 0x0000000a044c723c */ /* 0x040fe2000000184c */
[----:B------:R-:W2:Y:S06]  /*5a10*/  LDSM.16.MT88.4 R8, [R163+0x7000] ;  /* 0x00700000a308783b */ /* 0x000eac0000004200 */
[----:B------:R-:W3:Y:S01]  /*5a20*/  MUFU.EX2 R42, R42 ;  /* 0x0000002a002a7308 */ /* 0x000ee20000000800 */
        /* <DEDUP_REMOVED lines=16> */
[----:B-----5:R-:W-:Y:S02]  /*5b30*/  F2FP.F16.F32.PACK_AB R5, R48, R61 ;  /* 0x0000003d3005723e */ /* 0x020fe400000000ff */
[----:B--2---:R-:W-:-:S05]  /*5b40*/  F2FP.F16.F32.PACK_AB R7, R40, R65 ;  /* 0x000000412807723e */ /* 0x004fca00000000ff */
[----:B------:R-:W1:Y:S02]  /*5b50*/  MUFU.EX2 R58, R58 ;  /* 0x0000003a003a7308 */ /* 0x000e640000000800 */
[C---:B------:R-:W-:Y:S06]  /*5b60*/  HMMA.16816.F32 R80, R4.reuse, R8, R80 ;  /* 0x000000080450723c */ /* 0x040fec0000001850 */
[----:B------:R-:W-:Y:S01]  /*5b70*/  MUFU.EX2 R117, R117 ;  /* 0x0000007500757308 */ /* 0x000fe20000000800 */
[C---:B------:R-:W-:Y:S01]  /*5b80*/  HMMA.16816.F32 R76, R4.reuse, R10, R76 ;  /* 0x0000000a044c723c */ /* 0x040fe2000000184c */
[----:B------:R-:W2:Y:S06]  /*5b90*/  LDSM.16.MT88.4 R8, [R163+0x7800] ;  /* 0x00780000a308783b */ /* 0x000eac0000004200 */
        /* <DEDUP_REMOVED lines=68> */
[----:B--2---:R-:W-:-:S07]  /*5fe0*/  F2FP.F16.F32.PACK_AB R7, R20, R21 ;  /* 0x000000151407723e */ /* 0x004fce00000000ff */
[----:B------:R-:W1:Y:S01]  /*5ff0*/  MUFU.EX2 R23, R23 ;  /* 0x0000001700177308 */ /* 0x000e620000000800 */
[C---:B------:R-:W-:Y:S07]  /*6000*/  HMMA.16816.F32 R88, R4.reuse, R8, R88 ;  /* 0x000000080458723c */ /* 0x040fee0000001858 */
[----:B------:R-:W-:Y:S01]  /*6010*/  MUFU.EX2 R109, R109 ;  /* 0x0000006d006d7308 */ /* 0x000fe20000000800 */
[C---:B------:R-:W-:Y:S01]  /*6020*/  HMMA.16816.F32 R84, R4.reuse, R10, R84 ;  /* 0x0000000a0454723c */ /* 0x040fe20000001854 */
[----:B------:R-:W2:Y:S06]  /*6030*/  LDSM.16.MT88.4 R8, [R162+0x8800] ;  /* 0x00880000a208783b */ /* 0x000eac0000004200 */
[----:B------:R-:W3:Y:S01]  /*6040*/  MUFU.EX2 R22, R22 ;  /* 0x0000001600167308 */ /* 0x000ee20000000800 */
[C---:B----4-:R-:W-:Y:S06]  /*6050*/  HMMA.16816.F32 R80, R4.reuse, R12, R80 ;  /* 0x0000000c0450723c */ /* 0x050fec0000001850 */
[C---:B------:R-:W-:Y:S01]  /*6060*/  HMMA.16816.F32 R76, R4.reuse, R14, R76 ;  /* 0x0000000e044c723c */ /* 0x040fe2000000184c */
[----:B------:R-:W-:Y:S01]  /*6070*/  MUFU.EX2 R105, R105 ;  /* 0x0000006900697308 */ /* 0x000fe20000000800 */
[----:B------:R-:W4:Y:S04]  /*6080*/  LDSM.16.MT88.4 R12, [R166+0x9000] ;  /* 0x00900000a60c783b */ /* 0x000f280000004200 */
[C---:B------:R-:W-:Y:S03]  /*6090*/  HMMA.16816.F32 R96, R4.reuse, R16, R96 ;  /* 0x000000100460723c */ /* 0x040fe60000001860 */
[----:B------:R-:W5:Y:S03]  /*60a0*/  MUFU.EX2 R112, R112 ;  /* 0x0000007000707308 */ /* 0x000f660000000800 */
[----:B------:R-:W-:Y:S01]  /*60b0*/  HMMA.16816.F32 R92, R4, R18, R92 ;  /* 0x00000012045c723c */ /* 0x000fe2000000185c */
[----:B------:R-:W-:Y:S01]  /*60c0*/  FADD.FTZ R16, R59, R46 ;  /* 0x0000002e3b107221 */ /* 0x000fe20000010000 */
[--C-:B------:R-:W-:Y:S01]  /*60d0*/  FFMA.FTZ R46, R45, UR6, -R38.reuse ;  /* 0x000000062d2e7c23 */ /* 0x100fe20008010826 */
[----:B------:R-:W-:-:S02]  /*60e0*/  FFMA.FTZ R45, R43, UR6, -R38 ;  /* 0x000000062b2d7c23 */ /* 0x000fc40008010826 */
[----:B------:R-:W-:Y:S01]  /*60f0*/  MUFU.EX2 R57, R57 ;  /* 0x0000003900397308 */ /* 0x000fe20000000800 */
[----:B------:R-:W-:Y:S02]  /*6100*/  FADD.FTZ R49, R49, R16 ;  /* 0x0000001031317221 */ /* 0x000fe40000010000 */
[----:B------:R-:W4:Y:S05]  /*6110*/  LDSM.16.MT88.4 R16, [R163+0x9000] ;  /* 0x00900000a310783b */ /* 0x000f2a0000004200 */
[----:B------:R-:W-:Y:S01]  /*6120*/  MUFU.EX2 R41, R47 ;  /* 0x0000002f00297308 */ /* 0x000fe20000000800 */
[C---:B--2---:R-:W-:Y:S07]  /*6130*/  HMMA.16816.F32 R72, R4.reuse, R8, R72 ;  /* 0x000000080448723c */ /* 0x044fee0000001848 */
[----:B------:R-:W-:Y:S01]  /*6140*/  MUFU.EX2 R38, R45 ;  /* 0x0000002d00267308 */ /* 0x000fe20000000800 */
[----:B------:R-:W-:Y:S01]  /*6150*/  HMMA.16816.F32 R68, R4, R10, R68 ;  /* 0x0000000a0444723c */ /* 0x000fe20000001844 */
[----:B------:R-:W-:-:S04]  /*6160*/  FADD.FTZ R8, R53, R44 ;  /* 0x0000002c35087221 */ /* 0x000fc80000010000 */
[----:B------:R-:W-:Y:S02]  /*6170*/  FADD.FTZ R51, R51, R8 ;  /* 0x0000000833337221 */ /* 0x000fe40000010000 */
[----:B------:R-:W2:Y:S01]  /*6180*/  MUFU.EX2 R44, R55 ;  /* 0x00000037002c7308 */ /* 0x000ea20000000800 */
[----:B------:R-:W4:Y:S01]  /*6190*/  LDSM.16.MT88.4 R8, [R164+0x9000] ;  /* 0x00900000a408783b */ /* 0x000f220000004200 */
[----:B-1----:R-:W-:Y:S01]  /*61a0*/  F2FP.F16.F32.PACK_AB R4, R23, R110 ;  /* 0x0000006e1704723e */ /* 0x002fe200000000ff */
[----:B------:R-:W-:Y:S01]  /*61b0*/  FADD.FTZ R43, R36, R51 ;  /* 0x00000033242b7221 */ /* 0x000fe20000010000 */
[----:B---3--:R-:W-:Y:S02]  /*61c0*/  F2FP.F16.F32.PACK_AB R6, R22, R109 ;  /* 0x0000006d1606723e */ /* 0x008fe400000000ff */
[----:B-----5:R-:W-:Y:S01]  /*61d0*/  F2FP.F16.F32.PACK_AB R5, R112, R105 ;  /* 0x000000697005723e */ /* 0x020fe200000000ff */
[----:B------:R-:W-:Y:S01]  /*61e0*/  FADD.FTZ R32, R32, R43 ;  /* 0x0000002b20207221 */ /* 0x000fe20000010000 */
[----:B------:R-:W1:Y:S03]  /*61f0*/  MUFU.EX2 R36, R46 ;  /* 0x0000002e00247308 */ /* 0x000e660000000800 */
[----:B------:R-:W-:Y:S01]  /*6200*/  FADD.FTZ R32, R29, R32 ;  /* 0x000000201d207221 */ /* 0x000fe20000010000 */
[----:B------:R-:W-:-:S03]  /*6210*/  FFMA.FTZ R29, R31, UR6, -R24 ;  /* 0x000000061f1d7c23 */ /* 0x000fc60008010818 */
[----:B------:R-:W-:Y:S01]  /*6220*/  FADD.FTZ R33, R33, R32 ;  /* 0x0000002021217221 */ /* 0x000fe20000010000 */
[----:B------:R-:W3:Y:S01]  /*6230*/  MUFU.EX2 R189, R189 ;  /* 0x000000bd00bd7308 */ /* 0x000ee20000000800 */
[----:B--2---:R-:W-:Y:S02]  /*6240*/  F2FP.F16.F32.PACK_AB R7, R44, R57 ;  /* 0x000000392c07723e */ /* 0x004fe400000000ff */
[----:B------:R-:W-:-:S04]  /*6250*/  FADD.FTZ R28, R28, R33 ;  /* 0x000000211c1c7221 */ /* 0x000fc80000010000 */
[----:B------:R-:W-:Y:S01]  /*6260*/  FADD.FTZ R115, R115, R28 ;  /* 0x0000001c73737221 */ /* 0x000fe20000010000 */
[----:B----4-:R-:W-:Y:S01]  /*6270*/  HMMA.16816.F32 R96, R4, R12, R96 ;  /* 0x0000000c0460723c */ /* 0x010fe20000001860 */
[----:B------:R-:W-:Y:S02]  /*6280*/  MUFU.EX2 R35, R35 ;  /* 0x0000002300237308 */ /* 0x000fe40000000800 */
[----:B------:R-:W-:-:S03]  /*6290*/  FADD.FTZ R50, R50, R115 ;  /* 0x0000007332327221 */ /* 0x000fc60000010000 */
[C---:B------:R-:W-:Y:S01]  /*62a0*/  HMMA.16816.F32 R92, R4.reuse, R14, R92 ;  /* 0x0000000e045c723c */ /* 0x040fe2000000185c */
[----:B------:R-:W2:Y:S01]  /*62b0*/  LDSM.16.MT88.4 R12, [R162+0x9000] ;  /* 0x00900000a20c783b */ /* 0x000ea20000004200 */
[----:B------:R-:W-:Y:S01]  /*62c0*/  FADD.FTZ R63, R63, R50 ;  /* 0x000000323f3f7221 */ /* 0x000fe20000010000 */
[----:B------:R-:W-:Y:S03]  /*62d0*/  MUFU.EX2 R29, R29 ;  /* 0x0000001d001d7308 */ /* 0x000fe60000000800 */
[----:B------:R-:W-:Y:S01]  /*62e0*/  FADD.FTZ R42, R42, R63 ;  /* 0x0000003f2a2a7221 */ /* 0x000fe20000010000 */
[C---:B------:R-:W-:Y:S03]  /*62f0*/  HMMA.16816.F32 R80, R4.reuse, R16, R80 ;  /* 0x000000100450723c */ /* 0x040fe60000001850 */
[----:B------:R-:W-:Y:S01]  /*6300*/  FADD.FTZ R121, R121, R42 ;  /* 0x0000002a79797221 */ /* 0x000fe20000010000 */
[----:B------:R-:W-:Y:S02]  /*6310*/  MUFU.EX2 R188, R188 ;  /* 0x000000bc00bc7308 */ /* 0x000fe40000000800 */
[----:B------:R-:W-:Y:S01]  /*6320*/  HMMA.16816.F32 R88, R4, R8, R88 ;  /* 0x000000080458723c */ /* 0x000fe20000001858 */
[----:B------:R-:W-:-:S04]  /*6330*/  FADD.FTZ R58, R58, R121 ;  /* 0x000000793a3a7221 */ /* 0x000fc80000010000 */
[----:B------:R-:W-:Y:S01]  /*6340*/  FADD.FTZ R117, R117, R58 ;  /* 0x0000003a75757221 */ /* 0x000fe20000010000 */
[C---:B------:R-:W-:Y:S01]  /*6350*/  HMMA.16816.F32 R84, R4.reuse, R10, R84 ;  /* 0x0000000a0454723c */ /* 0x040fe20000001854 */
[----:B------:R-:W-:Y:S02]  /*6360*/  FADD.FTZ R8, R34, R49 ;  /* 0x0000003122087221 */ /* 0x000fe40000010000 */
[----:B------:R-:W4:Y:S01]  /*6370*/  MUFU.EX2 R34, R37 ;  /* 0x0000002500227308 */ /* 0x000f220000000800 */
[----:B------:R-:W-:Y:S01]  /*6380*/  FADD.FTZ R52, R52, R117 ;  /* 0x0000007534347221 */ /* 0x000fe20000010000 */
[----:B------:R-:W-:Y:S01]  /*6390*/  FADD.FTZ R39, R39, R8 ;  /* 0x0000000827277221 */ /* 0x000fe20000010000 */
[----:B------:R-:W-:Y:S01]  /*63a0*/  HMMA.16816.F32 R76, R4, R18, R76 ;  /* 0x00000012044c723c */ /* 0x000fe2000000184c */
[----:B------:R-:W5:Y:S01]  /*63b0*/  LDSM.16.MT88.4 R8, [R166+0x9800] ;  /* 0x00980000a608783b */ /* 0x000f620000004200 */
[----:B------:R-:W-:Y:S01]  /*63c0*/  FADD.FTZ R153, R153, R52 ;  /* 0x0000003499997221 */ /* 0x000fe20000010000 */
[----:B------:R-:W-:-:S02]  /*63d0*/  FADD.FTZ R39, R30, R39 ;  /* 0x000000271e277221 */ /* 0x000fc40000010000 */
[----:B------:R-:W5:Y:S01]  /*63e0*/  LDSM.16.MT88.4 R16, [R164+0x9800] ;  /* 0x00980000a410783b */ /* 0x000f620000004200 */
        /* <DEDUP_REMOVED lines=10> */
[----:B------:R-:W-:Y:S01]  /*6490*/  FADD.FTZ R65, R65, R48 ;  /* 0x0000003041417221 */ /* 0x000fe20000010000 */
[----:B------:R-:W2:Y:S01]  /*64a0*/  LDSM.16.MT88.4 R12, [R163+0x9800] ;  /* 0x00980000a30c783b */ /* 0x000ea20000004200 */
[----:B------:R-:W-:Y:S02]  /*64b0*/  FADD.FTZ R106, R106, R147 ;  /* 0x000000936a6a7221 */ /* 0x000fe40000010000 */
[----:B------:R-:W-:Y:S02]  /*64c0*/  FADD.FTZ R40, R40, R65 ;  /* 0x0000004128287221 */ /* 0x000fe40000010000 */
[----:B-1----:R-:W-:Y:S01]  /*64d0*/  F2FP.F16.F32.PACK_AB R4, R36, R41 ;  /* 0x000000292404723e */ /* 0x002fe200000000ff */
[----:B------:R-:W-:Y:S01]  /*64e0*/  FADD.FTZ R143, R143, R106 ;  /* 0x0000006a8f8f7221 */ /* 0x000fe20000010000 */
[----:B------:R-:W-:Y:S01]  /*64f0*/  FADD.FTZ R119, R119, R40 ;  /* 0x0000002877777221 */ /* 0x000fe20000010000 */
[----:B---3--:R-:W-:-:S02]  /*6500*/  F2FP.F16.F32.PACK_AB R6, R189, R38 ;  /* 0x00000026bd06723e */ /* 0x008fc400000000ff */
[----:B----4-:R-:W-:Y:S01]  /*6510*/  F2FP.F16.F32.PACK_AB R5, R35, R34 ;  /* 0x000000222305723e */ /* 0x010fe200000000ff */
[----:B------:R-:W-:Y:S01]  /*6520*/  FADD.FTZ R56, R56, R119 ;  /* 0x0000007738387221 */ /* 0x000fe20000010000 */
[----:B------:R-:W-:Y:S01]  /*6530*/  F2FP.F16.F32.PACK_AB R7, R188, R29 ;  /* 0x0000001dbc07723e */ /* 0x000fe200000000ff */
[----:B------:R-:W-:Y:S02]  /*6540*/  FADD.FTZ R143, R104, R143 ;  /* 0x0000008f688f7221 */ /* 0x000fe40000010000 */
[----:B------:R-:W-:Y:S02]  /*6550*/  FADD.FTZ R129, R129, R56 ;  /* 0x0000003881817221 */ /* 0x000fe40000010000 */
[----:B------:R-:W-:Y:S02]  /*6560*/  FADD.FTZ R110, R110, R143 ;  /* 0x0000008f6e6e7221 */ /* 0x000fe40000010000 */
[----:B------:R-:W-:Y:S01]  /*6570*/  FADD.FTZ R54, R54, R129 ;  /* 0x0000008136367221 */ /* 0x000fe20000010000 */
[----:B-----5:R-:W-:Y:S01]  /*6580*/  HMMA.16816.F32 R96, R4, R8, R96 ;  /* 0x000000080460723c */ /* 0x020fe20000001860 */
[----:B------:R-:W-:-:S02]  /*6590*/  FADD.FTZ R110, R23, R110 ;  /* 0x0000006e176e7221 */ /* 0x000fc40000010000 */
[----:B------:R-:W-:Y:S02]  /*65a0*/  FADD.FTZ R151, R151, R54 ;  /* 0x0000003697977221 */ /* 0x000fe40000010000 */
[----:B------:R-:W-:Y:S01]  /*65b0*/  FADD.FTZ R109, R109, R110 ;  /* 0x0000006e6d6d7221 */ /* 0x000fe20000010000 */
[C---:B------:R-:W-:Y:S01]  /*65c0*/  HMMA.16816.F32 R92, R4.reuse, R10, R92 ;  /* 0x0000000a045c723c */ /* 0x040fe2000000185c */
[----:B------:R-:W-:Y:S01]  /*65d0*/  FADD.FTZ R62, R62, R151 ;  /* 0x000000973e3e7221 */ /* 0x000fe20000010000 */
[----:B------:R-:W1:Y:S01]  /*65e0*/  LDSM.16.MT88.4 R8, [R162+0x9800] ;  /* 0x00980000a208783b */ /* 0x000e620000004200 */
[----:B------:R-:W-:Y:S02]  /*65f0*/  FADD.FTZ R22, R22, R109 ;  /* 0x0000006d16167221 */ /* 0x000fe40000010000 */
[----:B------:R-:W-:Y:S01]  /*6600*/  FADD.FTZ R155, R155, R62 ;  /* 0x0000003e9b9b7221 */ /* 0x000fe20000010000 */
[----:B------:R-:W-:Y:S01]  /*6610*/  HMMA.16816.F32 R88, R4, R16, R88 ;  /* 0x000000100458723c */ /* 0x000fe20000001858 */
[----:B------:R-:W-:-:S02]  /*6620*/  FADD.FTZ R41, R41, R22 ;  /* 0x0000001629297221 */ /* 0x000fc40000010000 */
[----:B------:R-:W-:Y:S02]  /*6630*/  FADD.FTZ R66, R66, R155 ;  /* 0x0000009b42427221 */ /* 0x000fe40000010000 */
[----:B------:R-:W-:Y:S01]  /*6640*/  FADD.FTZ R41, R36, R41 ;  /* 0x0000002924297221 */ /* 0x000fe20000010000 */
[C---:B------:R-:W-:Y:S01]  /*6650*/  HMMA.16816.F32 R84, R4.reuse, R18, R84 ;  /* 0x000000120454723c */ /* 0x040fe20000001854 */
[----:B------:R-:W-:Y:S02]  /*6660*/  FADD.FTZ R139, R139, R66 ;  /* 0x000000428b8b7221 */ /* 0x000fe40000010000 */
[----:B------:R-:W-:Y:S02]  /*6670*/  FADD.FTZ R38, R38, R41 ;  /* 0x0000002926267221 */ /* 0x000fe40000010000 */
[----:B------:R-:W-:Y:S01]  /*6680*/  FADD.FTZ R108, R108, R139 ;  /* 0x0000008b6c6c7221 */ /* 0x000fe20000010000 */
[----:B--2---:R-:W-:Y:S01]  /*6690*/  HMMA.16816.F32 R80, R4, R12, R80 ;  /* 0x0000000c0450723c */ /* 0x004fe20000001850 */
[----:B------:R-:W-:-:S02]  /*66a0*/  FADD.FTZ R189, R189, R38 ;  /* 0x00000026bdbd7221 */ /* 0x000fc40000010000 */
        /* <DEDUP_REMOVED lines=78> */
.L_x_7155:
[----:B------:R-:W-:-:S04]  /*6b90*/  LEA R3, -R132, RZ, 0x7 ;  /* 0x000000ff84037211 */ /* 0x000fc800078e39ff */
[----:B------:R-:W-:-:S07]  /*6ba0*/  SHF.R.S32.HI R4, RZ, 0x1f, R3 ;  /* 0x0000001fff047819 */ /* 0x000fce0000011403 */
.L_x_7156:
[C---:B------:R-:W-:Y:S01]  /*6bb0*/  IMAD.SHL.U32 R5, R132.reuse, 0x20, RZ ;  /* 0x0000002084057824 */ /* 0x040fe200078e00ff */
[----:B------:R-:W-:Y:S02]  /*6bc0*/  LEA R176, P2, R3, R176, 0x1 ;  /* 0x000000b003b07211 */ /* 0x000fe400078408ff */
[----:B------:R-:W-:Y:S02]  /*6bd0*/  SHF.L.U64.HI R6, R132, 0x5, R133 ;  /* 0x0000000584067819 */ /* 0x000fe40000010285 */
[----:B------:R-:W-:Y:S02]  /*6be0*/  IADD3 R8, P1, R5, R176, RZ ;  /* 0x000000b005087210 */ /* 0x000fe40007f3e0ff */
[----:B------:R-:W-:Y:S02]  /*6bf0*/  LEA.HI.X R175, R3, R175, R4, 0x1, P2 ;  /* 0x000000af03af7211 */ /* 0x000fe400010f0c04 */
[----:B------:R-:W-:-:S03]  /*6c00*/  IADD3 R16, P2, R8, R5, RZ ;  /* 0x0000000508107210 */ /* 0x000fc60007f5e0ff */
[--C-:B------:R-:W-:Y:S01]  /*6c10*/  IMAD.X R9, R6, 0x1, R175.reuse, P1 ;  /* 0x0000000106097824 */ /* 0x100fe200008e06af */
[-C--:B------:R-:W-:Y:S01]  /*6c20*/  IADD3 R14, P1, R16, R5.reuse, RZ ;  /* 0x00000005100e7210 */ /* 0x080fe20007f3e0ff */
[----:B------:R-:W-:Y:S02]  /*6c30*/  IMAD.MOV.U32 R177, RZ, RZ, R175 ;  /* 0x000000ffffb17224 */ /* 0x000fe400078e00af */
        /* <DEDUP_REMOVED lines=9> */
[----:B------:R-:W-:Y:S01]  /*6cd0*/  IMAD.X R13, R15, 0x1, R6, P2 ;  /* 0x000000010f0d7824 */ /* 0x000fe200010e0606 */
[----:B------:R-:W-:-:S02]  /*6ce0*/  IADD3 R18, P2, R10, R5, RZ ;  /* 0x000000050a127210 */ /* 0x000fc40007f5e0ff */
[----:B------:R-:W-:Y:S01]  /*6cf0*/  LDGSTS.E.BYPASS.LTC128B.128 [R181+0x7000], desc[UR14][R16.64] ;  /* 0x0700000010b57fae */ /* 0x000fe2000b901d4e */
[--C-:B------:R-:W-:Y:S01]  /*6d00*/  IMAD.X R11, R13, 0x1, R6.reuse, P1 ;  /* 0x000000010d0b7824 */ /* 0x100fe200008e0606 */
[----:B------:R-:W-:Y:S02]  /*6d10*/  IADD3 R24, P1, R18, R5, RZ ;  /* 0x0000000512187210 */ /* 0x000fe40007f3e0ff */
[----:B------:R-:W-:Y:S01]  /*6d20*/  LDGSTS.E.BYPASS.LTC128B.128 [R181+0x7800], desc[UR14][R14.64] ;  /* 0x078000000eb57fae */ /* 0x000fe2000b901d4e */
[----:B------:R-:W-:-:S03]  /*6d30*/  IMAD.X R19, R11, 0x1, R6, P2 ;  /* 0x000000010b137824 */ /* 0x000fc600010e0606 */
[----:B------:R1:W-:Y:S01]  /*6d40*/  LDGSTS.E.BYPASS.LTC128B.128 [R181+0x8000], desc[UR14][R12.64] ;  /* 0x080000000cb57fae */ /* 0x0003e2000b901d4e */
[----:B------:R-:W-:-:S03]  /*6d50*/  IMAD.X R25, R19, 0x1, R6, P1 ;  /* 0x0000000113197824 */ /* 0x000fc600008e0606 */
[----:B------:R-:W-:Y:S04]  /*6d60*/  LDGSTS.E.BYPASS.LTC128B.128 [R181+0x8800], desc[UR14][R10.64] ;  /* 0x088000000ab57fae */ /* 0x000fe8000b901d4e */
[----:B------:R-:W-:Y:S04]  /*6d70*/  LDGSTS.E.BYPASS.LTC128B.128 [R181+0x9000], desc[UR14][R18.64] ;  /* 0x0900000012b57fae */ /* 0x000fe8000b901d4e */
[----:B------:R2:W-:Y:S04]  /*6d80*/  LDGSTS.E.BYPASS.LTC128B.128 [R181+0x9800], desc[UR14][R24.64] ;  /* 0x0980000018b57fae */ /* 0x0005e8000b901d4e */
[----:B------:R-:W-:Y:S04]  /*6d90*/  LDSM.16.M88.4 R4, [R172] ;  /* 0x00000000ac04783b */ /* 0x000fe80000000200 */
[----:B------:R-:W3:Y:S04]  /*6da0*/  LDSM.16.M88.4 R52, [R171+0x2800] ;  /* 0x00280000ab34783b */ /* 0x000ee80000000200 */
[----:B------:R-:W4:Y:S04]  /*6db0*/  LDSM.16.M88.4 R44, [R171+0x3000] ;  /* 0x00300000ab2c783b */ /* 0x000f280000000200 */
[----:B------:R-:W5:Y:S04]  /*6dc0*/  LDSM.16.M88.4 R60, [R171+0x2000] ;  /* 0x00200000ab3c783b */ /* 0x000f680000000200 */
[----:B------:R-:W2:Y:S04]  /*6dd0*/  LDSM.16.M88.4 R36, [R171+0x3800] ;  /* 0x00380000ab24783b */ /* 0x000ea80000000200 */
[----:B------:R-:W2:Y:S04]  /*6de0*/  LDSM.16.M88.4 R28, [R171+0x4000] ;  /* 0x00400000ab1c783b */ /* 0x000ea80000000200 */
[----:B------:R-:W2:Y:S04]  /*6df0*/  LDSM.16.M88.4 R20, [R171+0x4800] ;  /* 0x00480000ab14783b */ /* 0x000ea80000000200 */
[----:B-1----:R-:W1:Y:S04]  /*6e00*/  LDSM.16.M88.4 R12, [R171+0x5000] ;  /* 0x00500000ab0c783b */ /* 0x002e680000000200 */
[----:B------:R-:W1:Y:S04]  /*6e10*/  LDSM.16.M88.4 R120, [R171+0x5800] ;  /* 0x00580000ab78783b */ /* 0x000e680000000200 */
[----:B------:R-:W-:Y:S04]  /*6e20*/  LDSM.16.M88.4 R104, [R170] ;  /* 0x00000000aa68783b */ /* 0x000fe80000000200 */
[----:B------:R-:W1:Y:S04]  /*6e30*/  LDSM.16.M88.4 R116, [R165+0x2800] ;  /* 0x00280000a574783b */ /* 0x000e680000000200 */
[----:B------:R-:W1:Y:S01]  /*6e40*/  LDSM.16.M88.4 R112, [R165+0x3000] ;  /* 0x00300000a570783b */ /* 0x000e620000000200 */
[C---:B---3--:R-:W-:Y:S03]  /*6e50*/  HMMA.16816.F32 R56, R4.reuse, R52, RZ ;  /* 0x000000340438723c */ /* 0x048fe600000018ff */
[----:B------:R-:W3:Y:S03]  /*6e60*/  LDSM.16.M88.4 R108, [R165+0x3800] ;  /* 0x00380000a56c783b */ /* 0x000ee60000000200 */
[C---:B----4-:R-:W-:Y:S01]  /*6e70*/  HMMA.16816.F32 R48, R4.reuse, R44, RZ ;  /* 0x0000002c0430723c */ /* 0x050fe200000018ff */
[----:B------:R-:W-:Y:S04]  /*6e80*/  LDSM.16.M88.4 R128, [R165+0x2000] ;  /* 0x00200000a580783b */ /* 0x000fe80000000200 */
[----:B------:R-:W0:Y:S01]  /*6e90*/  LDGDEPBAR ;  /* 0x00000000000079af */ /* 0x000e220000000000 */
[C---:B------:R-:W-:Y:S06]  /*6ea0*/  HMMA.16816.F32 R52, R4.reuse, R54, RZ ;  /* 0x000000360434723c */ /* 0x040fec00000018ff */
[C---:B------:R-:W-:Y:S06]  /*6eb0*/  HMMA.16816.F32 R44, R4.reuse, R46, RZ ;  /* 0x0000002e042c723c */ /* 0x040fec00000018ff */
[C---:B-----5:R-:W-:Y:S06]  /*6ec0*/  HMMA.16816.F32 R64, R4.reuse, R60, RZ ;  /* 0x0000003c0440723c */ /* 0x060fec00000018ff */
[C---:B--2---:R-:W-:Y:S06]  /*6ed0*/  HMMA.16816.F32 R40, R4.reuse, R36, RZ ;  /* 0x000000240428723c */ /* 0x044fec00000018ff */
        /* <DEDUP_REMOVED lines=18> */
[C---:B------:R-:W-:Y:S01]  /*7000*/  HMMA.16816.F32 R36, R104.reuse, R110, R36 ;  /* 0x0000006e6824723c */ /* 0x040fe20000001824 */
[----:B------:R-:W3:Y:S05]  /*7010*/  LDSM.16.M88.4 R108, [R165+0x5800] ;  /* 0x00580000a56c783b */ /* 0x000eea0000000200 */
[C---:B-1----:R-:W-:Y:S06]  /*7020*/  HMMA.16816.F32 R32, R104.reuse, R120, R32 ;  /* 0x000000786820723c */ /* 0x042fec0000001820 */
[C---:B------:R-:W-:Y:S01]  /*7030*/  HMMA.16816.F32 R28, R104.reuse, R122, R28 ;  /* 0x0000007a681c723c */ /* 0x040fe2000000181c */
[----:B------:R-:W-:Y:S05]  /*7040*/  LDSM.16.M88.4 R120, [R169] ;  /* 0x00000000a978783b */ /* 0x000fea0000000200 */
[C---:B--2---:R-:W-:Y:S06]  /*7050*/  HMMA.16816.F32 R24, R104.reuse, R116, R24 ;  /* 0x000000746818723c */ /* 0x044fec0000001818 */
[C---:B------:R-:W-:Y:S01]  /*7060*/  HMMA.16816.F32 R20, R104.reuse, R118, R20 ;  /* 0x000000766814723c */ /* 0x040fe20000001814 */
[----:B------:R-:W1:Y:S05]  /*7070*/  LDSM.16.M88.4 R116, [R168] ;  /* 0x00000000a874783b */ /* 0x000e6a0000000200 */
[C---:B----4-:R-:W-:Y:S06]  /*7080*/  HMMA.16816.F32 R16, R104.reuse, R112, R16 ;  /* 0x000000706810723c */ /* 0x050fec0000001810 */
[C---:B------:R-:W-:Y:S01]  /*7090*/  HMMA.16816.F32 R12, R104.reuse, R114, R12 ;  /* 0x00000072680c723c */ /* 0x040fe2000000180c */
[----:B------:R-:W2:Y:S05]  /*70a0*/  LDSM.16.M88.4 R112, [R161] ;  /* 0x00000000a170783b */ /* 0x000eaa0000000200 */
[C---:B------:R-:W-:Y:S06]  /*70b0*/  HMMA.16816.F32 R64, R104.reuse, R128, R64 ;  /* 0x000000806840723c */ /* 0x040fec0000001840 */
[C---:B------:R-:W-:Y:S06]  /*70c0*/  HMMA.16816.F32 R60, R104.reuse, R130, R60 ;  /* 0x00000082683c723c */ /* 0x040fec000000183c */
[C---:B---3--:R-:W-:Y:S06]  /*70d0*/  HMMA.16816.F32 R8, R104.reuse, R108, R8 ;  /* 0x0000006c6808723c */ /* 0x048fec0000001808 */
[----:B------:R-:W-:Y:S01]  /*70e0*/  HMMA.16816.F32 R4, R104, R110, R4 ;  /* 0x0000006e6804723c */ /* 0x000fe20000001804 */
[----:B------:R-:W3:Y:S04]  /*70f0*/  LDSM.16.M88.4 R108, [R160] ;  /* 0x00000000a06c783b */ /* 0x000ee80000000200 */
[----:B------:R-:W4:Y:S01]  /*7100*/  LDSM.16.M88.4 R104, [R159] ;  /* 0x000000009f68783b */ /* 0x000f220000000200 */
        /* <DEDUP_REMOVED lines=21> */
[C---:B----4-:R-:W-:Y:S06]  /*7260*/  HMMA.16816.F32 R8, R120.reuse, R104, R8 ;  /* 0x000000687808723c */ /* 0x050fec0000001808 */
[----:B------:R-:W-:Y:S01]  /*7270*/  HMMA.16816.F32 R4, R120, R106, R4 ;  /* 0x0000006a7804723c */ /* 0x000fe20000001804 */
[----:B------:R-:W3:Y:S05]  /*7280*/  LDSM.16.M88.4 R104, [R100+0x1000] ;  /* 0x001000006468783b */ /* 0x000eea0000000200 */
[C---:B-1----:R-:W-:Y:S06]  /*7290*/  HMMA.16816.F32 R64, R116.reuse, R112, R64 ;  /* 0x000000707440723c */ /* 0x042fec0000001840 */
[C---:B------:R-:W-:Y:S01]  /*72a0*/  HMMA.16816.F32 R60, R116.reuse, R114, R60 ;  /* 0x00000072743c723c */ /* 0x040fe2000000183c */
[----:B------:R-:W1:Y:S05]  /*72b0*/  LDSM.16.M88.4 R112, [R100+0x1800] ;  /* 0x001800006470783b */ /* 0x000e6a0000000200 */
[C---:B--2---:R-:W-:Y:S06]  /*72c0*/  HMMA.16816.F32 R56, R116.reuse, R108, R56 ;  /* 0x0000006c7438723c */ /* 0x044fec0000001838 */
[C---:B------:R-:W-:Y:S06]  /*72d0*/  HMMA.16816.F32 R52, R116.reuse, R110, R52 ;  /* 0x0000006e7434723c */ /* 0x040fec0000001834 */
[----:B---3--:R-:W-:Y:S01]  /*72e0*/  HMMA.16816.F32 R48, R116, R104, R48 ;  /* 0x000000687430723c */ /* 0x008fe20000001830 */
[----:B------:R-:W-:Y:S01]  /*72f0*/  FMUL.FTZ R3, R64, UR8 ;  /* 0x0000000840037c20 */ /* 0x000fe20008410000 */
[----:B------:R-:W-:-:S04]  /*7300*/  FMUL.FTZ R109, R67, UR8 ;  /* 0x00000008436d7c20 */ /* 0x000fc80008410000 */
[C---:B------:R-:W-:Y:S01]  /*7310*/  HMMA.16816.F32 R44, R116.reuse, R106, R44 ;  /* 0x0000006a742c723c */ /* 0x040fe2000000182c */
[----:B------:R-:W-:Y:S01]  /*7320*/  FMUL.FTZ R104, R65, UR8 ;  /* 0x0000000841687c20 */ /* 0x000fe20008410000 */
[----:B------:R-:W-:Y:S01]  /*7330*/  FMUL.FTZ R105, R66, UR8 ;  /* 0x0000000842697c20 */ /* 0x000fe20008410000 */
[----:B------:R2:W-:Y:S01]  /*7340*/  MUFU.TANH R106, R109 ;  /* 0x0000006d006a7308 */ /* 0x0005e20000002400 */
[----:B------:R-:W3:Y:S01]  /*7350*/  LDSM.16.M88.4 R64, [R100+0x2000] ;  /* 0x002000006440783b */ /* 0x000ee20000000200 */
        /* <DEDUP_REMOVED lines=9> */
[C---:B-1----:R-:W-:Y:S04]  /*73f0*/  HMMA.16816.F32 R40, R116.reuse, R112, R40 ;  /* 0x000000707428723c */ /* 0x042fe80000001828 */
[----:B------:R-:W-:Y:S01]  /*7400*/  FMUL.FTZ R142, R48, UR8 ;  /* 0x00000008308e7c20 */ /* 0x000fe20008410000 */
[----:B------:R-:W-:Y:S01]  /*7410*/  FMUL.FTZ R138, R49, UR8 ;  /* 0x00000008318a7c20 */ /* 0x000fe20008410000 */
[----:B--2---:R-:W-:Y:S01]  /*7420*/  FMUL.FTZ R109, R57, UR8 ;  /* 0x00000008396d7c20 */ /* 0x004fe20008410000 */
[----:B------:R-:W-:Y:S01]  /*7430*/  FMUL.FTZ R139, R50, UR8 ;  /* 0x00000008328b7c20 */ /* 0x000fe20008410000 */
[----:B------:R-:W1:Y:S01]  /*7440*/  LDSM.16.M88.4 R56, [R100+0x2800] ;  /* 0x002800006438783b */ /* 0x000e620000000200 */
[----:B------:R-:W-:Y:S01]  /*7450*/  HMMA.16816.F32 R36, R116, R114, R36 ;  /* 0x000000727424723c */ /* 0x000fe20000001824 */
[----:B------:R-:W-:Y:S01]  /*7460*/  FMUL.FTZ R46, R46, UR8 ;  /* 0x000000082e2e7c20 */ /* 0x000fe20008410000 */
[----:B------:R-:W-:Y:S01]  /*7470*/  FMUL.FTZ R133, R51, UR8 ;  /* 0x0000000833857c20 */ /* 0x000fe20008410000 */
[----:B------:R-:W-:Y:S01]  /*7480*/  FMUL.FTZ R140, R44, UR8 ;  /* 0x000000082c8c7c20 */ /* 0x000fe20008410000 */
[----:B------:R-:W2:Y:S01]  /*7490*/  LDSM.16.M88.4 R48, [R100+0x3000] ;  /* 0x003000006430783b */ /* 0x000ea20000000200 */
[----:B------:R4:W-:Y:S01]  /*74a0*/  MUFU.TANH R137, R46 ;  /* 0x0000002e00897308 */ /* 0x0009e20000002400 */
[----:B------:R-:W-:Y:S01]  /*74b0*/  FMUL.FTZ R47, R47, UR8 ;  /* 0x000000082f2f7c20 */ /* 0x000fe20008410000 */
[----:B------:R-:W-:-:S06]  /*74c0*/  FMUL.FTZ R45, R45, UR8 ;  /* 0x000000082d2d7c20 */ /* 0x000fcc0008410000 */
[----:B------:R-:W5:Y:S02]  /*74d0*/  MUFU.TANH R105, R105 ;  /* 0x0000006900697308 */ /* 0x000f640000002400 */
[----:B------:R-:W-:Y:S01]  /*74e0*/  FMUL.FTZ R40, R40, UR8 ;  /* 0x0000000828287c20 */ /* 0x000fe20008410000 */
[----:B------:R-:W-:Y:S01]  /*74f0*/  FMUL.FTZ R130, R41, UR8 ;  /* 0x0000000829827c20 */ /* 0x000fe20008410000 */
[----:B------:R-:W-:Y:S01]  /*7500*/  FMUL.FTZ R129, R42, UR8 ;  /* 0x000000082a817c20 */ /* 0x000fe20008410000 */
[C---:B---3--:R-:W-:Y:S01]  /*7510*/  HMMA.16816.F32 R32, R116.reuse, R64, R32 ;  /* 0x000000407420723c */ /* 0x048fe20000001820 */
[----:B----4-:R-:W3:Y:S02]  /*7520*/  S2R R46, SR_TID.X ;  /* 0x00000000002e7919 */ /* 0x010ee40000002100 */
[----:B------:R4:W-:Y:S01]  /*7530*/  MUFU.TANH R44, R40 ;  /* 0x00000028002c7308 */ /* 0x0009e20000002400 */
[----:B------:R-:W-:Y:S02]  /*7540*/  FMUL.FTZ R115, R43, UR8 ;  /* 0x000000082b737c20 */ /* 0x000fe40008410000 */
[----:B------:R-:W-:Y:S01]  /*7550*/  FMUL.FTZ R121, R39, UR8 ;  /* 0x0000000827797c20 */ /* 0x000fe20008410000 */
[----:B------:R-:W-:Y:S01]  /*7560*/  FMUL.FTZ R36, R36, UR8 ;  /* 0x0000000824247c20 */ /* 0x000fe20008410000 */
[----:B------:R-:W-:Y:S01]  /*7570*/  HMMA.16816.F32 R28, R116, R66, R28 ;  /* 0x00000042741c723c */ /* 0x000fe2000000181c */
[----:B------:R-:W-:Y:S01]  /*7580*/  FMUL.FTZ R64, R53, UR8 ;  /* 0x0000000835407c20 */ /* 0x000fe20008410000 */
[----:B------:R-:W-:Y:S01]  /*7590*/  FMUL.FTZ R53, R54, UR8 ;  /* 0x0000000836357c20 */ /* 0x000fe20008410000 */
[----:B------:R-:W-:Y:S01]  /*75a0*/  FMUL.FTZ R54, R55, UR8 ;  /* 0x0000000837367c20 */ /* 0x000fe20008410000 */
[----:B------:R-:W5:Y:S01]  /*75b0*/  MUFU.TANH R104, R104 ;  /* 0x0000006800687308 */ /* 0x000f620000002400 */
[----:B------:R-:W-:Y:S01]  /*75c0*/  FMUL.FTZ R37, R37, UR8 ;  /* 0x0000000825257c20 */ /* 0x000fe20008410000 */
[----:B------:R-:W-:-:S06]  /*75d0*/  FMUL.FTZ R38, R38, UR8 ;  /* 0x0000000826267c20 */ /* 0x000fcc0008410000 */
[----:B------:R-:W5:Y:S01]  /*75e0*/  MUFU.TANH R107, R107 ;  /* 0x0000006b006b7308 */ /* 0x000f620000002400 */
[----:B----4-:R-:W4:Y:S01]  /*75f0*/  LDSM.16.M88.4 R40, [R100+0x3800] ;  /* 0x003800006428783b */ /* 0x010f220000000200 */
[----:B-1----:R-:W-:Y:S01]  /*7600*/  HMMA.16816.F32 R24, R116, R56, R24 ;  /* 0x000000387418723c */ /* 0x002fe20000001818 */
[----:B------:R-:W-:-:S04]  /*7610*/  DEPBAR.LE SB0, 0x0 ;  /* 0x000080000000791a */ /* 0x000fc80000000000 */
[----:B------:R-:W-:Y:S01]  /*7620*/  FMUL.FTZ R128, R32, UR8 ;  /* 0x0000000820807c20 */ /* 0x000fe20008410000 */
[----:B------:R-:W-:Y:S01]  /*7630*/  IMAD.SHL.U32 R32, R179, 0x80, RZ ;  /* 0x00000080b3207824 */ /* 0x000fe200078e00ff */
[----:B------:R-:W1:Y:S01]  /*7640*/  MUFU.TANH R108, R108 ;  /* 0x0000006c006c7308 */ /* 0x000e620000002400 */
[----:B------:R-:W-:Y:S01]  /*7650*/  FMUL.FTZ R34, R34, UR8 ;  /* 0x0000000822227c20 */ /* 0x000fe20008410000 */
[C---:B--2---:R-:W-:Y:S01]  /*7660*/  HMMA.16816.F32 R12, R116.reuse, R50, R12 ;  /* 0x00000032740c723c */ /* 0x044fe2000000180c */
[----:B------:R-:W-:Y:S01]  /*7670*/  FMUL.FTZ R122, R28, UR8 ;  /* 0x000000081c7a7c20 */ /* 0x000fe20008410000 */
[----:B------:R-:W-:Y:S01]  /*7680*/  FMUL.FTZ R35, R35, UR8 ;  /* 0x0000000823237c20 */ /* 0x000fe20008410000 */
[----:B------:R-:W-:Y:S01]  /*7690*/  FMUL.FTZ R29, R29, UR8 ;  /* 0x000000081d1d7c20 */ /* 0x000fe20008410000 */
[----:B---3--:R-:W-:Y:S02]  /*76a0*/  IMAD.SHL.U32 R39, R46, 0x2, RZ ;  /* 0x000000022e277824 */ /* 0x008fe400078e00ff */
[----:B------:R-:W-:Y:S01]  /*76b0*/  FMUL.FTZ R33, R33, UR8 ;  /* 0x0000000821217c20 */ /* 0x000fe20008410000 */
[----:B------:R-:W-:Y:S01]  /*76c0*/  MUFU.TANH R131, R47 ;  /* 0x0000002f00837308 */ /* 0x000fe20000002400 */
[----:B------:R-:W-:Y:S01]  /*76d0*/  HMMA.16816.F32 R20, R116, R58, R20 ;  /* 0x0000003a7414723c */ /* 0x000fe20000001814 */
[----:B------:R-:W-:Y:S01]  /*76e0*/  FMUL.FTZ R31, R31, UR8 ;  /* 0x000000081f1f7c20 */ /* 0x000fe20008410000 */
[----:B------:R-:W-:-:S04]  /*76f0*/  LOP3.LUT R39, R39, 0x6, RZ, 0xc0, !PT ;  /* 0x0000000627277812 */ /* 0x000fc800078ec0ff */
[----:B------:R-:W-:Y:S01]  /*7700*/  LOP3.LUT R46, R32, R39, RZ, 0xfc, !PT ;  /* 0x00000027202e7212 */ /* 0x000fe200078efcff */
[----:B------:R2:W-:Y:S01]  /*7710*/  MUFU.TANH R47, R34 ;  /* 0x00000022002f7308 */ /* 0x0005e20000002400 */
[----:B------:R-:W-:Y:S01]  /*7720*/  HMMA.16816.F32 R16, R116, R48, R16 ;  /* 0x000000307410723c */ /* 0x000fe20000001810 */
[----:B------:R-:W-:Y:S01]  /*7730*/  FMUL.FTZ R25, R25, UR8 ;  /* 0x0000000819197c20 */ /* 0x000fe20008410000 */
[C---:B------:R-:W-:Y:S01]  /*7740*/  ISETP.GE.AND P4, PT, R46.reuse, R135, PT ;  /* 0x000000872e00720c */ /* 0x040fe20003f86270 */
[C---:B------:R-:W-:Y:S01]  /*7750*/  VIADD R28, R46.reuse, 0x1 ;  /* 0x000000012e1c7836 */ /* 0x040fe20000000000 */
[-C--:B------:R-:W-:Y:S01]  /*7760*/  ISETP.GE.AND P2, PT, R46, R103.reuse, PT ;  /* 0x000000672e00720c */ /* 0x080fe20003f46270 */
[----:B------:R-:W-:Y:S02]  /*7770*/  FMUL.FTZ R27, R27, UR8 ;  /* 0x000000081b1b7c20 */ /* 0x000fe40008410000 */
[----:B------:R-:W3:Y:S01]  /*7780*/  MUFU.TANH R109, R109 ;  /* 0x0000006d006d7308 */ /* 0x000ee20000002400 */
[----:B-----5:R-:W-:Y:S01]  /*7790*/  FSEL R51, R105, -INF , !P2 ;  /* 0xff80000069337808 */ /* 0x020fe20005000000 */
[----:B------:R-:W-:Y:S01]  /*77a0*/  FMUL.FTZ R13, R13, UR8 ;  /* 0x000000080d0d7c20 */ /* 0x000fe20008410000 */
[----:B------:R-:W-:Y:S01]  /*77b0*/  ISETP.GE.AND P2, PT, R28, R103, PT ;  /* 0x000000671c00720c */ /* 0x000fe20003f46270 */
[----:B------:R-:W-:Y:S01]  /*77c0*/  FMUL.FTZ R15, R15, UR8 ;  /* 0x000000080f0f7c20 */ /* 0x000fe20008410000 */
[----:B------:R-:W-:-:S02]  /*77d0*/  VIADD R48, R46, 0x59 ;  /* 0x000000592e307836 */ /* 0x000fc40000000000 */
[----:B------:R-:W-:Y:S01]  /*77e0*/  FMUL.FTZ R12, R12, UR8 ;  /* 0x000000080c0c7c20 */ /* 0x000fe20008410000 */
[----:B------:R-:W-:Y:S01]  /*77f0*/  FSEL R65, R106, -INF , !P2 ;  /* 0xff8000006a417808 */ /* 0x000fe20005000000 */
[----:B------:R-:W-:Y:S01]  /*7800*/  MUFU.TANH R110, R110 ;  /* 0x0000006e006e7308 */ /* 0x000fe20000002400 */
[----:B--2---:R-:W-:Y:S01]  /*7810*/  FSEL R34, R3, -INF , !P4 ;  /* 0xff80000003227808 */ /* 0x004fe20006000000 */
[C---:B----4-:R-:W-:Y:S01]  /*7820*/  HMMA.16816.F32 R8, R116.reuse, R40, R8 ;  /* 0x000000287408723c */ /* 0x050fe20000001808 */
[-C--:B------:R-:W-:Y:S01]  /*7830*/  ISETP.GE.AND P4, PT, R28, R135.reuse, PT ;  /* 0x000000871c00720c */ /* 0x080fe20003f86270 */
[----:B------:R-:W-:Y:S02]  /*7840*/  VIADD R28, R46, 0x9 ;  /* 0x000000092e1c7836 */ /* 0x000fe40000000000 */
[----:B------:R-:W-:Y:S01]  /*7850*/  FMUL.FTZ R21, R21, UR8 ;  /* 0x0000000815157c20 */ /* 0x000fe20008410000 */
[----:B------:R-:W-:Y:S01]  /*7860*/  FMUL.FTZ R23, R23, UR8 ;  /* 0x0000000817177c20 */ /* 0x000fe20008410000 */
[----:B------:R-:W-:Y:S01]  /*7870*/  FSEL R56, R104, -INF , !P4 ;  /* 0xff80000068387808 */ /* 0x000fe20006000000 */
[----:B------:R-:W-:Y:S01]  /*7880*/  MUFU.TANH R136, R45 ;  /* 0x0000002d00887308 */ /* 0x000fe20000002400 */
[----:B------:R-:W-:Y:S01]  /*7890*/  ISETP.GE.AND P4, PT, R28, R135, PT ;  /* 0x000000871c00720c */ /* 0x000fe20003f86270 */
[----:B------:R-:W-:Y:S01]  /*78a0*/  FMUL.FTZ R40, R30, UR8 ;  /* 0x000000081e287c20 */ /* 0x000fe20008410000 */
[----:B------:R-:W-:Y:S01]  /*78b0*/  ISETP.GE.AND P2, PT, R28, R103, PT ;  /* 0x000000671c00720c */ /* 0x000fe20003f46270 */
[----:B------:R-:W-:Y:S01]  /*78c0*/  VIADD R28, R46, 0x11 ;  /* 0x000000112e1c7836 */ /* 0x000fe20000000000 */
[----:B------:R-:W-:Y:S01]  /*78d0*/  FSEL R30, R107, -INF , !P4 ;  /* 0xff8000006b1e7808 */ /* 0x000fe20006000000 */
[----:B------:R-:W-:Y:S01]  /*78e0*/  FMUL.FTZ R3, R19, UR8 ;  /* 0x0000000813037c20 */ /* 0x000fe20008410000 */
[----:B------:R-:W-:Y:S01]  /*78f0*/  FMUL.FTZ R17, R17, UR8 ;  /* 0x0000000811117c20 */ /* 0x000fe20008410000 */
[----:B------:R2:W-:Y:S01]  /*7900*/  MUFU.TANH R45, R36 ;  /* 0x00000024002d7308 */ /* 0x0005e20000002400 */
[----:B------:R-:W-:Y:S01]  /*7910*/  ISETP.GE.AND P4, PT, R28, R135, PT ;  /* 0x000000871c00720c */ /* 0x000fe20003f86270 */
[----:B------:R-:W-:Y:S01]  /*7920*/  HMMA.16816.F32 R4, R116, R42, R4 ;  /* 0x0000002a7404723c */ /* 0x000fe20000001804 */
[----:B------:R-:W-:Y:S01]  /*7930*/  FMUL.FTZ R107, R22, UR8 ;  /* 0x00000008166b7c20 */ /* 0x000fe20008410000 */
[----:B------:R-:W-:-:S04]  /*7940*/  FMUL.FTZ R14, R14, UR8 ;  /* 0x000000080e0e7c20 */ /* 0x000fc80008410000 */
[----:B------:R-:W4:Y:S01]  /*7950*/  MUFU.TANH R64, R64 ;  /* 0x0000004000407308 */ /* 0x000f220000002400 */
[----:B------:R-:W-:Y:S01]  /*7960*/  FMUL.FTZ R41, R8, UR8 ;  /* 0x0000000808297c20 */ /* 0x000fe20008410000 */
[----:B------:R-:W-:Y:S01]  /*7970*/  LOP3.LUT R8, R32, 0x50, R39, 0xfe, !PT ;  /* 0x0000005020087812 */ /* 0x000fe200078efe27 */
[----:B------:R-:W-:Y:S01]  /*7980*/  FMUL.FTZ R9, R9, UR8 ;  /* 0x0000000809097c20 */ /* 0x000fe20008410000 */
[----:B------:R-:W-:Y:S01]  /*7990*/  FMUL.FTZ R10, R10, UR8 ;  /* 0x000000080a0a7c20 */ /* 0x000fe20008410000 */
[----:B------:R-:W-:-:S03]  /*79a0*/  FMUL.FTZ R11, R11, UR8 ;  /* 0x000000080b0b7c20 */ /* 0x000fc60008410000 */
[----:B------:R-:W5:Y:S01]  /*79b0*/  MUFU.TANH R54, R54 ;  /* 0x0000003600367308 */ /* 0x000f620000002400 */
[----:B--2---:R-:W-:-:S04]  /*79c0*/  LOP3.LUT R36, R32, 0x8, R39, 0xfe, !PT ;  /* 0x0000000820247812 */ /* 0x004fc800078efe27 */
[C---:B------:R-:W-:Y:S02]  /*79d0*/  ISETP.GE.AND P1, PT, R36.reuse, R135, PT ;  /* 0x000000872400720c */ /* 0x040fe40003f26270 */
[----:B------:R-:W-:Y:S01]  /*79e0*/  ISETP.GE.AND P3, PT, R36, R103, PT ;  /* 0x000000672400720c */ /* 0x000fe20003f66270 */
[----:B------:R1:W-:Y:S01]  /*79f0*/  MUFU.TANH R111, R35 ;  /* 0x00000023006f7308 */ /* 0x0003e20000002400 */
[--C-:B------:R-:W-:Y:S01]  /*7a00*/  LOP3.LUT R36, R32, 0x10, R39.reuse, 0xfe, !PT ;  /* 0x0000001020247812 */ /* 0x100fe200078efe27 */
[----:B------:R-:W-:Y:S01]  /*7a10*/  FMUL.FTZ R50, R4, UR8 ;  /* 0x0000000804327c20 */ /* 0x000fe20008410000 */
[----:B------:R-:W-:Y:S01]  /*7a20*/  LOP3.LUT R4, R32, 0x60, R39, 0xfe, !PT ;  /* 0x0000006020047812 */ /* 0x000fe200078efe27 */
[----:B------:R-:W-:Y:S01]  /*7a30*/  FMUL.FTZ R5, R5, UR8 ;  /* 0x0000000805057c20 */ /* 0x000fe20008410000 */
[C---:B------:R-:W-:Y:S01]  /*7a40*/  ISETP.GE.AND P6, PT, R36.reuse, R135, PT ;  /* 0x000000872400720c */ /* 0x040fe20003fc6270 */
[----:B------:R-:W-:Y:S01]  /*7a50*/  FMUL.FTZ R7, R7, UR8 ;  /* 0x0000000807077c20 */ /* 0x000fe20008410000 */
[----:B------:R-:W-:Y:S01]  /*7a60*/  ISETP.GE.AND P5, PT, R36, R103, PT ;  /* 0x000000672400720c */ /* 0x000fe20003fa6270 */
[----:B------:R-:W2:Y:S01]  /*7a70*/  MUFU.TANH R138, R138 ;  /* 0x0000008a008a7308 */ /* 0x000ea20000002400 */
[----:B------:R-:W-:-:S07]  /*7a80*/  VIADD R36, R46, 0x19 ;  /* 0x000000192e247836 */ /* 0x000fce0000000000 */
[----:B------:R-:W2:Y:S01]  /*7a90*/  MUFU.TANH R133, R133 ;  /* 0x0000008500857308 */ /* 0x000ea20000002400 */
[----:B-1----:R-:W-:Y:S01]  /*7aa0*/  FSEL R35, R108, -INF , !P2 ;  /* 0xff8000006c237808 */ /* 0x002fe20005000000 */
[----:B------:R-:W-:Y:S01]  /*7ab0*/  FMUL.FTZ R108, R24, UR8 ;  /* 0x00000008186c7c20 */ /* 0x000fe20008410000 */
[----:B------:R-:W-:Y:S02]  /*7ac0*/  ISETP.GE.AND P2, PT, R28, R103, PT ;  /* 0x000000671c00720c */ /* 0x000fe40003f46270 */
[----:B---3--:R-:W-:Y:S01]  /*7ad0*/  FSEL R28, R109, -INF , !P4 ;  /* 0xff8000006d1c7808 */ /* 0x008fe20006000000 */
[----:B------:R-:W-:Y:S01]  /*7ae0*/  FMUL.FTZ R109, R26, UR8 ;  /* 0x000000081a6d7c20 */ /* 0x000fe20008410000 */
[----:B------:R-:W-:Y:S01]  /*7af0*/  ISETP.GE.AND P4, PT, R36, R135, PT ;  /* 0x000000872400720c */ /* 0x000fe20003f86270 */
[----:B------:R1:W-:Y:S01]  /*7b00*/  MUFU.TANH R114, R29 ;  /* 0x0000001d00727308 */ /* 0x0003e20000002400 */
[----:B------:R-:W-:Y:S02]  /*7b10*/  VIADD R26, R46, 0x69 ;  /* 0x000000692e1a7836 */ /* 0x000fe40000000000 */
[----:B----4-:R-:W-:-:S05]  /*7b20*/  FSEL R24, R64, -INF , !P4 ;  /* 0xff80000040187808 */ /* 0x010fca0006000000 */
[----:B------:R5:W-:Y:S08]  /*7b30*/  MUFU.TANH R120, R33 ;  /* 0x0000002100787308 */ /* 0x000bf00000002400 */
[----:B------:R-:W3:Y:S01]  /*7b40*/  MUFU.TANH R130, R130 ;  /* 0x0000008200827308 */ /* 0x000ee20000002400 */
[----:B-1----:R-:W-:Y:S01]  /*7b50*/  FSEL R29, R110, -INF , !P2 ;  /* 0xff8000006e1d7808 */ /* 0x002fe20005000000 */
[----:B------:R-:W-:Y:S01]  /*7b60*/  FMUL.FTZ R110, R20, UR8 ;  /* 0x00000008146e7c20 */ /* 0x000fe20008410000 */
[----:B------:R-:W-:Y:S01]  /*7b70*/  ISETP.GE.AND P2, PT, R36, R103, PT ;  /* 0x000000672400720c */ /* 0x000fe20003f46270 */
[----:B------:R-:W-:Y:S01]  /*7b80*/  VIADD R36, R46, 0x21 ;  /* 0x000000212e247836 */ /* 0x000fe20000000000 */
[----:B------:R-:W-:-:S03]  /*7b90*/  LOP3.LUT R20, R32, 0x18, R39, 0xfe, !PT ;  /* 0x0000001820147812 */ /* 0x000fc600078efe27 */
[----:B------:R-:W1:Y:S01]  /*7ba0*/  MUFU.TANH R115, R115 ;  /* 0x0000007300737308 */ /* 0x000e620000002400 */
[----:B-----5:R-:W-:Y:S02]  /*7bb0*/  FSEL R33, R54, -INF , !P2 ;  /* 0xff80000036217808 */ /* 0x020fe40005000000 */
[C---:B------:R-:W-:Y:S02]  /*7bc0*/  ISETP.GE.AND P4, PT, R36.reuse, R135, PT ;  /* 0x000000872400720c */ /* 0x040fe40003f86270 */
[----:B------:R-:W-:Y:S01]  /*7bd0*/  ISETP.GE.AND P2, PT, R36, R103, PT ;  /* 0x000000672400720c */ /* 0x000fe20003f46270 */
[----:B------:R-:W-:Y:S01]  /*7be0*/  VIADD R36, R46, 0x29 ;  /* 0x000000292e247836 */ /* 0x000fe20000000000 */
[----:B--2---:R-:W-:Y:S01]  /*7bf0*/  FSEL R138, R138, -INF , !P4 ;  /* 0xff8000008a8a7808 */ /* 0x004fe20006000000 */
[----:B------:R-:W2:Y:S01]  /*7c00*/  MUFU.TANH R112, R37 ;  /* 0x0000002500707308 */ /* 0x000ea20000002400 */
[----:B------:R-:W-:Y:S02]  /*7c10*/  FSEL R133, R133, -INF , !P2 ;  /* 0xff80000085857808 */ /* 0x000fe40005000000 */
[----:B------:R-:W-:-:S02]  /*7c20*/  ISETP.GE.AND P4, PT, R36, R135, PT ;  /* 0x000000872400720c */ /* 0x000fc40003f86270 */
[----:B------:R-:W-:Y:S01]  /*7c30*/  ISETP.GE.AND P2, PT, R36, R103, PT ;  /* 0x000000672400720c */ /* 0x000fe20003f46270 */
[----:B------:R-:W-:Y:S01]  /*7c40*/  VIADD R36, R46, 0x31 ;  /* 0x000000312e247836 */ /* 0x000fe20000000000 */
[----:B------:R-:W-:Y:S01]  /*7c50*/  FSEL R136, R136, -INF , !P4 ;  /* 0xff80000088887808 */ /* 0x000fe20006000000 */
[----:B------:R-:W4:Y:S01]  /*7c60*/  MUFU.TANH R121, R121 ;  /* 0x0000007900797308 */ /* 0x000f220000002400 */
[----:B------:R-:W-:Y:S02]  /*7c70*/  FSEL R131, R131, -INF , !P2 ;  /* 0xff80000083837808 */ /* 0x000fe40005000000 */
[C---:B------:R-:W-:Y:S02]  /*7c80*/  ISETP.GE.AND P4, PT, R36.reuse, R135, PT ;  /* 0x000000872400720c */ /* 0x040fe40003f86270 */
[----:B------:R-:W-:Y:S01]  /*7c90*/  ISETP.GE.AND P2, PT, R36, R103, PT ;  /* 0x000000672400720c */ /* 0x000fe20003f46270 */
[----:B------:R-:W-:Y:S01]  /*7ca0*/  VIADD R36, R46, 0x39 ;  /* 0x000000392e247836 */ /* 0x000fe20000000000 */
[----:B---3--:R-:W-:Y:S01]  /*7cb0*/  FSEL R130, R130, -INF , !P4 ;  /* 0xff80000082827808 */ /* 0x008fe20006000000 */
[----:B------:R-:W3:Y:S01]  /*7cc0*/  MUFU.TANH R113, R31 ;  /* 0x0000001f00717308 */ /* 0x000ee20000002400 */
[----:B-1----:R-:W-:-:S02]  /*7cd0*/  FSEL R115, R115, -INF , !P2 ;  /* 0xff80000073737808 */ /* 0x002fc40005000000 */
[C---:B------:R-:W-:Y:S02]  /*7ce0*/  ISETP.GE.AND P4, PT, R36.reuse, R135, PT ;  /* 0x000000872400720c */ /* 0x040fe40003f86270 */
[----:B------:R-:W-:Y:S01]  /*7cf0*/  ISETP.GE.AND P2, PT, R36, R103, PT ;  /* 0x000000672400720c */ /* 0x000fe20003f46270 */
[----:B------:R-:W-:Y:S01]  /*7d00*/  VIADD R36, R46, 0x41 ;  /* 0x000000412e247836 */ /* 0x000fe20000000000 */
[----:B--2---:R-:W-:Y:S01]  /*7d10*/  FSEL R112, R112, -INF , !P4 ;  /* 0xff80000070707808 */ /* 0x004fe20006000000 */
[----:B------:R-:W1:Y:S01]  /*7d20*/  MUFU.TANH R106, R25 ;  /* 0x00000019006a7308 */ /* 0x000e620000002400 */
[----:B----4-:R-:W-:Y:S02]  /*7d30*/  FSEL R121, R121, -INF , !P2 ;  /* 0xff80000079797808 */ /* 0x010fe40005000000 */
[C---:B------:R-:W-:Y:S02]  /*7d40*/  ISETP.GE.AND P4, PT, R36.reuse, R135, PT ;  /* 0x000000872400720c */ /* 0x040fe40003f86270 */
[----:B------:R-:W-:-:S02]  /*7d50*/  ISETP.GE.AND P2, PT, R36, R103, PT ;  /* 0x000000672400720c */ /* 0x000fc40003f46270 */
[----:B------:R-:W-:Y:S01]  /*7d60*/  FSEL R120, R120, -INF , !P4 ;  /* 0xff80000078787808 */ /* 0x000fe20006000000 */
[----:B------:R-:W2:Y:S01]  /*7d70*/  MUFU.TANH R105, R27 ;  /* 0x0000001b00697308 */ /* 0x000ea20000002400 */
[----:B------:R-:W-:-:S07]  /*7d80*/  FSEL R111, R111, -INF , !P2 ;  /* 0xff8000006f6f7808 */ /* 0x000fce0005000000 */
[----:B------:R4:W-:Y:S08]  /*7d90*/  MUFU.TANH R123, R38 ;  /* 0x00000026007b7308 */ /* 0x0009f00000002400 */
[----:B------:R-:W5:Y:S08]  /*7da0*/  MUFU.TANH R104, R21 ;  /* 0x0000001500687308 */ /* 0x000f700000002400 */
[----:B------:R-:W5:Y:S01]  /*7db0*/  MUFU.TANH R67, R23 ;  /* 0x0000001700437308 */ /* 0x000f620000002400 */
[----:B----4-:R-:W-:-:S05]  /*7dc0*/  VIADD R38, R46, 0x49 ;  /* 0x000000492e267836 */ /* 0x010fca0000000000 */
[C---:B------:R-:W-:Y:S02]  /*7dd0*/  ISETP.GE.AND P4, PT, R38.reuse, R135, PT ;  /* 0x000000872600720c */ /* 0x040fe40003f86270 */
[----:B------:R-:W-:Y:S01]  /*7de0*/  ISETP.GE.AND P2, PT, R38, R103, PT ;  /* 0x000000672600720c */ /* 0x000fe20003f46270 */
[----:B------:R-:W-:Y:S01]  /*7df0*/  VIADD R38, R46, 0x51 ;  /* 0x000000512e267836 */ /* 0x000fe20000000000 */
[----:B------:R4:W4:Y:S01]  /*7e00*/  MUFU.TANH R36, R17 ;  /* 0x0000001100247308 */ /* 0x0009220000002400 */
[----:B------:R-:W-:Y:S02]  /*7e10*/  FSEL R114, R114, -INF , !P4 ;  /* 0xff80000072727808 */ /* 0x000fe40006000000 */
[----:B---3--:R-:W-:Y:S02]  /*7e20*/  FSEL R113, R113, -INF , !P2 ;  /* 0xff80000071717808 */ /* 0x008fe40005000000 */
[C---:B------:R-:W-:Y:S02]  /*7e30*/  ISETP.GE.AND P4, PT, R38.reuse, R135, PT ;  /* 0x000000872600720c */ /* 0x040fe40003f86270 */
[----:B------:R-:W-:Y:S01]  /*7e40*/  ISETP.GE.AND P2, PT, R38, R103, PT ;  /* 0x000000672600720c */ /* 0x000fe20003f46270 */
[----:B------:R-:W3:Y:S01]  /*7e50*/  MUFU.TANH R3, R3 ;  /* 0x0000000300037308 */ /* 0x000ee20000002400 */
[----:B-1----:R-:W-:-:S02]  /*7e60*/  FSEL R106, R106, -INF , !P4 ;  /* 0xff8000006a6a7808 */ /* 0x002fc40006000000 */
[----:B--2---:R-:W-:Y:S02]  /*7e70*/  FSEL R105, R105, -INF , !P2 ;  /* 0xff80000069697808 */ /* 0x004fe40005000000 */
[C---:B------:R-:W-:Y:S02]  /*7e80*/  ISETP.GE.AND P4, PT, R48.reuse, R135, PT ;  /* 0x000000873000720c */ /* 0x040fe40003f86270 */
[----:B------:R-:W-:Y:S01]  /*7e90*/  ISETP.GE.AND P2, PT, R48, R103, PT ;  /* 0x000000673000720c */ /* 0x000fe20003f46270 */
[----:B------:R-:W1:Y:S01]  /*7ea0*/  MUFU.TANH R38, R13 ;  /* 0x0000000d00267308 */ /* 0x000e620000002400 */
[----:B------:R-:W-:Y:S01]  /*7eb0*/  VIADD R48, R46, 0x61 ;  /* 0x000000612e307836 */ /* 0x000fe20000000000 */
[----:B-----5:R-:W-:Y:S01]  /*7ec0*/  FSEL R104, R104, -INF , !P4 ;  /* 0xff80000068687808 */ /* 0x020fe20006000000 */
[----:B----4-:R-:W-:Y:S01]  /*7ed0*/  FMUL.FTZ R17, R18, UR8 ;  /* 0x0000000812117c20 */ /* 0x010fe20008410000 */
[----:B------:R-:W-:Y:S02]  /*7ee0*/  FSEL R67, R67, -INF , !P2 ;  /* 0xff80000043437808 */ /* 0x000fe40005000000 */
[----:B------:R-:W-:-:S02]  /*7ef0*/  ISETP.GE.AND P4, PT, R48, R135, PT ;  /* 0x000000873000720c */ /* 0x000fc40003f86270 */
[----:B------:R-:W2:Y:S01]  /*7f00*/  MUFU.TANH R37, R15 ;  /* 0x0000000f00257308 */ /* 0x000ea20000002400 */
[----:B------:R-:W-:Y:S02]  /*7f10*/  ISETP.GE.AND P2, PT, R48, R103, PT ;  /* 0x000000673000720c */ /* 0x000fe40003f46270 */
[----:B------:R-:W-:Y:S02]  /*7f20*/  FSEL R36, R36, -INF , !P4 ;  /* 0xff80000024247808 */ /* 0x000fe40006000000 */
[----:B---3--:R-:W-:Y:S02]  /*7f30*/  FSEL R3, R3, -INF , !P2 ;  /* 0xff80000003037808 */ /* 0x008fe40005000000 */
[C---:B------:R-:W-:Y:S01]  /*7f40*/  ISETP.GE.AND P4, PT, R26.reuse, R135, PT ;  /* 0x000000871a00720c */ /* 0x040fe20003f86270 */
[----:B------:R-:W3:Y:S01]  /*7f50*/  MUFU.TANH R60, R60 ;  /* 0x0000003c003c7308 */ /* 0x000ee20000002400 */
[----:B------:R-:W-:Y:S02]  /*7f60*/  ISETP.GE.AND P2, PT, R26, R103, PT ;  /* 0x000000671a00720c */ /* 0x000fe40003f46270 */
[----:B-1----:R-:W-:-:S02]  /*7f70*/  FSEL R38, R38, -INF , !P4 ;  /* 0xff80000026267808 */ /* 0x002fc40006000000 */
[----:B------:R-:W-:Y:S02]  /*7f80*/  ISETP.GE.AND P4, PT, R20, R135, PT ;  /* 0x000000871400720c */ /* 0x000fe40003f86270 */
[--C-:B------:R-:W-:Y:S01]  /*7f90*/  LOP3.LUT R18, R32, 0x30, R39.reuse, 0xfe, !PT ;  /* 0x0000003020127812 */ /* 0x100fe200078efe27 */
[----:B------:R-:W1:Y:S01]  /*7fa0*/  MUFU.TANH R61, R61 ;  /* 0x0000003d003d7308 */ /* 0x000e620000002400 */
[----:B--2---:R-:W-:Y:S01]  /*7fb0*/  FSEL R37, R37, -INF , !P2 ;  /* 0xff80000025257808 */ /* 0x004fe20005000000 */
[----:B------:R-:W-:Y:S01]  /*7fc0*/  FMUL.FTZ R15, R16, UR8 ;  /* 0x00000008100f7c20 */ /* 0x000fe20008410000 */
[----:B------:R-:W-:Y:S02]  /*7fd0*/  ISETP.GE.AND P2, PT, R20, R103, PT ;  /* 0x000000671400720c */ /* 0x000fe40003f46270 */
[C-C-:B------:R-:W-:Y:S02]  /*7fe0*/  LOP3.LUT R20, R32.reuse, 0x20, R39.reuse, 0xfe, !PT ;  /* 0x0000002020147812 */ /* 0x140fe400078efe27 */
[----:B------:R-:W-:Y:S01]  /*7ff0*/  LOP3.LUT R26, R32, 0x38, R39, 0xfe, !PT ;  /* 0x00000038201a7812 */ /* 0x000fe200078efe27 */
[----:B------:R-:W2:Y:S01]  /*8000*/  MUFU.TANH R62, R62 ;  /* 0x0000003e003e7308 */ /* 0x000ea20000002400 */
[----:B---3--:R-:W-:-:S02]  /*8010*/  FSEL R22, R60, -INF , !P1 ;  /* 0xff8000003c167808 */ /* 0x008fc40004800000 */
[----:B------:R-:W-:-:S05]  /*8020*/  ISETP.GE.AND P1, PT, R20, R135, PT ;  /* 0x000000871400720c */ /* 0x000fca0003f26270 */
[----:B------:R-:W3:Y:S01]  /*8030*/  MUFU.TANH R63, R63 ;  /* 0x0000003f003f7308 */ /* 0x000ee20000002400 */
[----:B-1----:R-:W-:Y:S02]  /*8040*/  FSEL R13, R61, -INF , !P3 ;  /* 0xff8000003d0d7808 */ /* 0x002fe40005800000 */
[----:B------:R-:W-:Y:S02]  /*8050*/  ISETP.GE.AND P3, PT, R20, R103, PT ;  /* 0x000000671400720c */ /* 0x000fe40003f66270 */
[----:B------:R-:W-:-:S03]  /*8060*/  LOP3.LUT R20, R32, 0x28, R39, 0xfe, !PT ;  /* 0x0000002820147812 */ /* 0x000fc600078efe27 */
[----:B------:R-:W1:Y:S01]  /*8070*/  MUFU.TANH R52, R52 ;  /* 0x0000003400347308 */ /* 0x000e620000002400 */
[----:B--2---:R-:W-:Y:S02]  /*8080*/  FSEL R16, R62, -INF , !P6 ;  /* 0xff8000003e107808 */ /* 0x004fe40007000000 */
[----:B------:R-:W-:-:S05]  /*8090*/  ISETP.GE.AND P6, PT, R20, R135, PT ;  /* 0x000000871400720c */ /* 0x000fca0003fc6270 */
[----:B------:R-:W2:Y:S01]  /*80a0*/  MUFU.TANH R53, R53 ;  /* 0x0000003500357308 */ /* 0x000ea20000002400 */
[----:B---3--:R-:W-:Y:S02]  /*80b0*/  FSEL R25, R63, -INF , !P5 ;  /* 0xff8000003f197808 */ /* 0x008fe40006800000 */
[----:B------:R-:W-:-:S04]  /*80c0*/  ISETP.GE.AND P5, PT, R20, R103, PT ;  /* 0x000000671400720c */ /* 0x000fc80003fa6270 */
[----:B------:R-:W-:Y:S01]  /*80d0*/  FSEL R137, R137, -INF , !P5 ;  /* 0xff80000089897808 */ /* 0x000fe20006800000 */
[----:B------:R-:W3:Y:S01]  /*80e0*/  MUFU.TANH R140, R140 ;  /* 0x0000008c008c7308 */ /* 0x000ee20000002400 */
[----:B-1----:R-:W-:Y:S02]  /*80f0*/  FSEL R20, R52, -INF , !P4 ;  /* 0xff80000034147808 */ /* 0x002fe40006000000 */
[----:B------:R-:W-:-:S04]  /*8100*/  ISETP.GE.AND P4, PT, R18, R135, PT ;  /* 0x000000871200720c */ /* 0x000fc80003f86270 */
[----:B------:R-:W-:Y:S01]  /*8110*/  FSEL R118, R44, -INF , !P4 ;  /* 0xff8000002c767808 */ /* 0x000fe20006000000 */
[----:B------:R-:W1:Y:S01]  /*8120*/  MUFU.TANH R142, R142 ;  /* 0x0000008e008e7308 */ /* 0x000e620000002400 */
[----:B--2---:R-:W-:Y:S02]  /*8130*/  FSEL R31, R53, -INF , !P2 ;  /* 0xff800000351f7808 */ /* 0x004fe40005000000 */
[----:B------:R-:W-:Y:S02]  /*8140*/  ISETP.GE.AND P2, PT, R18, R103, PT ;  /* 0x000000671200720c */ /* 0x000fe40003f46270 */
[----:B------:R-:W-:-:S03]  /*8150*/  LOP3.LUT R18, R32, 0x40, R39, 0xfe, !PT ;  /* 0x0000004020127812 */ /* 0x000fc600078efe27 */
[----:B------:R-:W2:Y:S01]  /*8160*/  MUFU.TANH R139, R139 ;  /* 0x0000008b008b7308 */ /* 0x000ea20000002400 */
[----:B---3--:R-:W-:Y:S02]  /*8170*/  FSEL R140, R140, -INF , !P6 ;  /* 0xff8000008c8c7808 */ /* 0x008fe40007000000 */
[C---:B------:R-:W-:Y:S02]  /*8180*/  ISETP.GE.AND P6, PT, R18.reuse, R135, PT ;  /* 0x000000871200720c */ /* 0x040fe40003fc6270 */
[----:B------:R-:W-:Y:S02]  /*8190*/  ISETP.GE.AND P5, PT, R18, R103, PT ;  /* 0x000000671200720c */ /* 0x000fe40003fa6270 */
[----:B------:R-:W-:Y:S01]  /*81a0*/  LOP3.LUT R18, R32, 0x48, R39, 0xfe, !PT ;  /* 0x0000004820127812 */ /* 0x000fe200078efe27 */
[----:B------:R-:W3:Y:S01]  /*81b0*/  MUFU.TANH R129, R129 ;  /* 0x0000008100817308 */ /* 0x000ee20000002400 */
[----:B-1----:R-:W-:Y:S02]  /*81c0*/  FSEL R142, R142, -INF , !P1 ;  /* 0xff8000008e8e7808 */ /* 0x002fe40004800000 */
[----:B------:R-:W-:-:S02]  /*81d0*/  ISETP.GE.AND P1, PT, R26, R135, PT ;  /* 0x000000871a00720c */ /* 0x000fc40003f26270 */
[----:B------:R-:W-:Y:S02]  /*81e0*/  ISETP.GE.AND P4, PT, R18, R135, PT ;  /* 0x000000871200720c */ /* 0x000fe40003f86270 */
[----:B------:R-:W-:Y:S01]  /*81f0*/  FSEL R116, R45, -INF , !P1 ;  /* 0xff8000002d747808 */ /* 0x000fe20004800000 */
[----:B------:R-:W1:Y:S01]  /*8200*/  MUFU.TANH R122, R122 ;  /* 0x0000007a007a7308 */ /* 0x000e620000002400 */
[----:B--2---:R-:W-:Y:S02]  /*8210*/  FSEL R139, R139, -INF , !P3 ;  /* 0xff8000008b8b7808 */ /* 0x004fe40005800000 */
[----:B------:R-:W-:Y:S02]  /*8220*/  ISETP.GE.AND P3, PT, R26, R103, PT ;  /* 0x000000671a00720c */ /* 0x000fe40003f66270 */
[----:B------:R-:W-:Y:S02]  /*8230*/  ISETP.GE.AND P1, PT, R8, R135, PT ;  /* 0x000000870800720c */ /* 0x000fe40003f26270 */
[----:B------:R-:W-:Y:S01]  /*8240*/  FSEL R123, R123, -INF , !P3 ;  /* 0xff8000007b7b7808 */ /* 0x000fe20005800000 */
[----:B------:R-:W2:Y:S01]  /*8250*/  MUFU.TANH R40, R40 ;  /* 0x0000002800287308 */ /* 0x000ea20000002400 */
[----:B---3--:R-:W-:-:S02]  /*8260*/  FSEL R129, R129, -INF , !P2 ;  /* 0xff80000081817808 */ /* 0x008fc40005000000 */
[-C--:B------:R-:W-:Y:S02]  /*8270*/  ISETP.GE.AND P2, PT, R18, R103.reuse, PT ;  /* 0x000000671200720c */ /* 0x080fe40003f46270 */
[----:B------:R-:W-:Y:S02]  /*8280*/  ISETP.GE.AND P3, PT, R8, R103, PT ;  /* 0x000000670800720c */ /* 0x000fe40003f66270 */
[----:B------:R-:W-:Y:S01]  /*8290*/  LOP3.LUT R8, R32, 0x58, R39, 0xfe, !PT ;  /* 0x0000005820087812 */ /* 0x000fe200078efe27 */
[----:B------:R-:W3:Y:S01]  /*82a0*/  MUFU.TANH R108, R108 ;  /* 0x0000006c006c7308 */ /* 0x000ee20000002400 */
[----:B-1----:R-:W-:Y:S02]  /*82b0*/  FSEL R122, R122, -INF , !P4 ;  /* 0xff8000007a7a7808 */ /* 0x002fe40006000000 */
[----:B------:R-:W-:Y:S02]  /*82c0*/  ISETP.GE.AND P4, PT, R4, R135, PT ;  /* 0x000000870400720c */ /* 0x000fe40003f86270 */
[----:B------:R-:W-:-:S02]  /*82d0*/  FSEL R119, R47, -INF , !P5 ;  /* 0xff8000002f777808 */ /* 0x000fc40006800000 */
[-C--:B------:R-:W-:Y:S01]  /*82e0*/  ISETP.GE.AND P5, PT, R8, R103.reuse, PT ;  /* 0x000000670800720c */ /* 0x080fe20003fa6270 */
[----:B------:R-:W1:Y:S01]  /*82f0*/  MUFU.TANH R109, R109 ;  /* 0x0000006d006d7308 */ /* 0x000e620000002400 */
[----:B--2---:R-:W-:Y:S02]  /*8300*/  FSEL R117, R40, -INF , !P2 ;  /* 0xff80000028757808 */ /* 0x004fe40005000000 */
[----:B------:R-:W-:Y:S02]  /*8310*/  ISETP.GE.AND P2, PT, R4, R103, PT ;  /* 0x000000670400720c */ /* 0x000fe40003f46270 */
[----:B------:R-:W-:-:S03]  /*8320*/  LOP3.LUT R4, R32, 0x68, R39, 0xfe, !PT ;  /* 0x0000006820047812 */ /* 0x000fc600078efe27 */
[----:B------:R-:W2:Y:S01]  /*8330*/  MUFU.TANH R15, R15 ;  /* 0x0000000f000f7308 */ /* 0x000ea20000002400 */
[----:B---3--:R-:W-:Y:S02]  /*8340*/  FSEL R108, R108, -INF , !P1 ;  /* 0xff8000006c6c7808 */ /* 0x008fe40004800000 */
        /* <DEDUP_REMOVED lines=10> */
[----:B------:R-:W-:-:S05]  /*83f0*/  ISETP.GE.AND P2, PT, R4, R103, PT ;  /* 0x000000670400720c */ /* 0x000fca0003f46270 */
[----:B------:R-:W3:Y:S01]  /*8400*/  MUFU.TANH R110, R110 ;  /* 0x0000006e006e7308 */ /* 0x000ee20000002400 */
[----:B-1----:R-:W-:Y:S02]  /*8410*/  FSEL R50, R50, -INF , !P4 ;  /* 0xff80000032327808 */ /* 0x002fe40006000000 */
[----:B------:R-:W-:-:S05]  /*8420*/  ISETP.GT.AND P4, PT, R179, R174, PT ;  /* 0x000000aeb300720c */ /* 0x000fca0003f84270 */
        /* <DEDUP_REMOVED lines=8> */
[----:B-1----:R-:W-:-:S07]  /*84b0*/  FSEL R42, R12, -INF , !P1 ;  /* 0xff8000000c2a7808 */ /* 0x002fce0004800000 */
[----:B------:R-:W1:Y:S01]  /*84c0*/  MUFU.TANH R41, R41 ;  /* 0x0000002900297308 */ /* 0x000e620000002400 */
[----:B--2---:R-:W-:Y:S02]  /*84d0*/  FSEL R107, R107, -INF , !P5 ;  /* 0xff8000006b6b7808 */ /* 0x004fe40006800000 */
[----:B------:R-:W-:-:S05]  /*84e0*/  ISETP.GE.AND P5, PT, R8, R103, PT ;  /* 0x000000670800720c */ /* 0x000fca0003fa6270 */
[----:B------:R-:W2:Y:S01]  /*84f0*/  MUFU.TANH R44, R9 ;  /* 0x00000009002c7308 */ /* 0x000ea20000002400 */
[----:B---3--:R-:W-:-:S07]  /*8500*/  FSEL R39, R14, -INF , !P3 ;  /* 0xff8000000e277808 */ /* 0x008fce0005800000 */
[----:B------:R3:W4:Y:S01]  /*8510*/  MUFU.TANH R49, R5 ;  /* 0x0000000500317308 */ /* 0x0007220000002400 */
[----:B-1----:R-:W-:-:S07]  /*8520*/  FSEL R41, R41, -INF , !P6 ;  /* 0xff80000029297808 */ /* 0x002fce0007000000 */
[----:B------:R-:W1:Y:S08]  /*8530*/  MUFU.TANH R48, R10 ;  /* 0x0000000a00307308 */ /* 0x000e700000002400 */
[----:B------:R-:W5:Y:S01]  /*8540*/  MUFU.TANH R47, R11 ;  /* 0x0000000b002f7308 */ /* 0x000f620000002400 */
[----:B---3--:R-:W-:Y:S01]  /*8550*/  FMUL.FTZ R5, R6, UR8 ;  /* 0x0000000806057c20 */ /* 0x008fe20008410000 */
[----:B------:R-:W-:-:S02]  /*8560*/  VIADD R6, R46, 0x71 ;  /* 0x000000712e067836 */ /* 0x000fc40000000000 */
[----:B------:R-:W-:Y:S01]  /*8570*/  VIADD R46, R46, 0x79 ;  /* 0x000000792e2e7836 */ /* 0x000fe20000000000 */
[----:B------:R-:W-:Y:S02]  /*8580*/  BAR.SYNC.DEFER_BLOCKING 0x0 ;  /* 0x0000000000007b1d */ /* 0x000fe40000010000 */
[C---:B------:R-:W-:Y:S02]  /*8590*/  ISETP.GE.AND P1, PT, R6.reuse, R135, PT ;  /* 0x000000870600720c */ /* 0x040fe40003f26270 */
[----:B------:R-:W-:Y:S02]  /*85a0*/  ISETP.GE.AND P3, PT, R6, R103, PT ;  /* 0x000000670600720c */ /* 0x000fe40003f66270 */
[----:B------:R-:W3:Y:S01]  /*85b0*/  MUFU.TANH R4, R5 ;  /* 0x0000000500047308 */ /* 0x000ee20000002400 */
[----:B--2---:R-:W-:Y:S02]  /*85c0*/  FSEL R44, R44, -INF , !P1 ;  /* 0xff8000002c2c7808 */ /* 0x004fe40004800000 */
[----:B------:R-:W-:-:S02]  /*85d0*/  ISETP.GE.AND P6, PT, R46, R135, PT ;  /* 0x000000872e00720c */ /* 0x000fc40003fc6270 */
[----:B------:R-:W-:Y:S02]  /*85e0*/  ISETP.GE.AND P1, PT, R46, R103, PT ;  /* 0x000000672e00720c */ /* 0x000fe40003f26270 */
[----:B----4-:R-:W-:Y:S01]  /*85f0*/  FSEL R49, R49, -INF , !P6 ;  /* 0xff80000031317808 */ /* 0x010fe20007000000 */
[----:B------:R-:W2:Y:S01]  /*8600*/  MUFU.TANH R45, R7 ;  /* 0x00000007002d7308 */ /* 0x000ea20000002400 */
[----:B-1----:R-:W-:Y:S02]  /*8610*/  FSEL R48, R48, -INF , !P5 ;  /* 0xff80000030307808 */ /* 0x002fe40006800000 */
[----:B-----5:R-:W-:Y:S02]  /*8620*/  FSEL R47, R47, -INF , !P3 ;  /* 0xff8000002f2f7808 */ /* 0x020fe40005800000 */
[----:B---3--:R-:W-:Y:S02]  /*8630*/  FSEL R46, R4, -INF , !P2 ;  /* 0xff800000042e7808 */ /* 0x008fe40005000000 */
[----:B--2---:R-:W-:Y:S01]  /*8640*/  FSEL R45, R45, -INF , !P1 ;  /* 0xff8000002d2d7808 */ /* 0x004fe20004800000 */
        /* <DEDUP_REMOVED lines=60> */
.L_x_7158:
[----:B------:R-:W-:-:S04]  /*8a10*/  LEA R6, -R124, RZ, 0x7 ;  /* 0x000000ff7c067211 */ /* 0x000fc800078e39ff */
[----:B------:R-:W-:-:S07]  /*8a20*/  SHF.R.S32.HI R4, RZ, 0x1f, R6 ;  /* 0x0000001fff047819 */ /* 0x000fce0000011406 */
.L_x_7159:
        /* <DEDUP_REMOVED lines=32> */
.L_x_7157:
[----:B-1----:R-:W-:Y:S02]  /*8c30*/  FMNMX.FTZ R5, R2, R34, !PT ;  /* 0x0000002202057209 */ /* 0x002fe40007810000 */
        /* <DEDUP_REMOVED lines=75> */
[----:B------:R-:W-:Y:S01]  /*90f0*/  LDSM.16.MT88.4 R16, [R163+0x6000] ;  /* 0x00600000a310783b */ /* 0x000fe20000004200 */
[----:B--2---:R-:W-:Y:S01]  /*9100*/  FMNMX.FTZ R60, R5, R60, !PT ;  /* 0x0000003c053c7209 */ /* 0x004fe20007810000 */
[--C-:B------:R-:W-:Y:S01]  /*9110*/  FFMA.FTZ R58, R34, UR6, -R59.reuse ;  /* 0x00000006223a7c23 */ /* 0x100fe2000801083b */
[----:B------:R-:W-:Y:S01]  /*9120*/  FSEL R5, R61, RZ, P2 ;  /* 0x000000ff3d057208 */ /* 0x000fe20001000000 */
[--C-:B------:R-:W-:Y:S01]  /*9130*/  FFMA.FTZ R56, R22, UR6, -R59.reuse ;  /* 0x0000000616387c23 */ /* 0x100fe2000801083b */
[C---:B------:R-:W-:Y:S01]  /*9140*/  FSETP.NEU.FTZ.AND P1, PT, R60.reuse, -INF , PT ;  /* 0xff8000003c00780b */ /* 0x040fe20003f3d000 */
[----:B------:R-:W-:Y:S01]  /*9150*/  FMUL.FTZ R54, R60, UR6 ;  /* 0x000000063c367c20 */ /* 0x000fe20008410000 */
[----:B------:R-:W-:Y:S01]  /*9160*/  FFMA.FTZ R55, R30, UR6, -R59 ;  /* 0x000000061e377c23 */ /* 0x000fe2000801083b */
[----:B------:R-:W-:Y:S01]  /*9170*/  FADD.FTZ R8, R2, -R5 ;  /* 0x8000000502087221 */ /* 0x000fe20000010000 */
[----:B------:R-:W-:Y:S01]  /*9180*/  FSEL R9, R60, RZ, P1 ;  /* 0x000000ff3c097208 */ /* 0x000fe20000800000 */
[----:B------:R-:W1:Y:S01]  /*9190*/  LDSM.16.MT88.4 R4, [R166+0x6000] ;  /* 0x00600000a604783b */ /* 0x000e620000004200 */
[----:B------:R-:W-:Y:S01]  /*91a0*/  FSEL R54, R54, RZ, P1 ;  /* 0x000000ff36367208 */ /* 0x000fe20000800000 */
[----:B------:R-:W-:Y:S01]  /*91b0*/  FMUL.FTZ R62, R8, UR6 ;  /* 0x00000006083e7c20 */ /* 0x000fe20008410000 */
[----:B------:R-:W-:Y:S01]  /*91c0*/  MUFU.EX2 R58, R58 ;  /* 0x0000003a003a7308 */ /* 0x000fe20000000800 */
[----:B------:R-:W-:Y:S01]  /*91d0*/  FADD.FTZ R9, R0, -R9 ;  /* 0x8000000900097221 */ /* 0x000fe20000010000 */
[--C-:B------:R-:W-:Y:S01]  /*91e0*/  FFMA.FTZ R66, R24, UR6, -R59.reuse ;  /* 0x0000000618427c23 */ /* 0x100fe2000801083b */
[--C-:B------:R-:W-:Y:S01]  /*91f0*/  FFMA.FTZ R53, R51, UR6, -R54.reuse ;  /* 0x0000000633357c23 */ /* 0x100fe20008010836 */
[--C-:B------:R-:W-:Y:S01]  /*9200*/  FFMA.FTZ R52, R65, UR6, -R54.reuse ;  /* 0x0000000641347c23 */ /* 0x100fe20008010836 */
[----:B------:R-:W-:Y:S01]  /*9210*/  FMUL.FTZ R0, R9, UR6 ;  /* 0x0000000609007c20 */ /* 0x000fe20008410000 */
[--C-:B------:R-:W-:Y:S01]  /*9220*/  FFMA.FTZ R51, R13, UR6, -R54.reuse ;  /* 0x000000060d337c23 */ /* 0x100fe20008010836 */
[----:B------:R-:W2:Y:S01]  /*9230*/  LDSM.16.MT88.4 R8, [R164+0x6000] ;  /* 0x00600000a408783b */ /* 0x000ea20000004200 */
[--C-:B------:R-:W-:Y:S01]  /*9240*/  FFMA.FTZ R2, R35, UR6, -R54.reuse ;  /* 0x0000000623027c23 */ /* 0x100fe20008010836 */
        /* <DEDUP_REMOVED lines=36> */
[----:B-----5:R-:W-:-:S07]  /*9490*/  F2FP.F16.F32.PACK_AB R15, R2, R51 ;  /* 0x00000033020f723e */ /* 0x020fce00000000ff */
[----:B------:R-:W-:Y:S01]  /*94a0*/  MUFU.EX2 R63, R63 ;  /* 0x0000003f003f7308 */ /* 0x000fe20000000800 */
        /* <DEDUP_REMOVED lines=35> */
[----:B------:R-:W3:Y:S01]  /*96e0*/  LDSM.16.MT88.4 R16, [R166+0x6800] ;  /* 0x00680000a610783b */ /* 0x000ee20000004200 */
[----:B------:R-:W-:Y:S01]  /*96f0*/  FMUL.FTZ R69, R69, R62 ;  /* 0x0000003e45457220 */ /* 0x000fe20000410000 */
[-C--:B------:R-:W-:Y:S01]  /*9700*/  FMUL.FTZ R70, R70, R0.reuse ;  /* 0x0000000046467220 */ /* 0x080fe20000410000 */
[----:B------:R-:W-:Y:S01]  /*9710*/  FMUL.FTZ R71, R71, R0 ;  /* 0x0000000047477220 */ /* 0x000fe20000410000 */
[----:B------:R-:W-:Y:S01]  /*9720*/  MUFU.EX2 R65, R65 ;  /* 0x0000004100417308 */ /* 0x000fe20000000800 */
[C---:B--2---:R-:W-:Y:S01]  /*9730*/  HMMA.16816.F32 R4, R12.reuse, R8, R4 ;  /* 0x000000080c04723c */ /* 0x044fe20000001804 */
[--C-:B------:R-:W-:Y:S01]  /*9740*/  FFMA.FTZ R88, R133, UR6, -R54.reuse ;  /* 0x0000000685587c23 */ /* 0x100fe20008010836 */
[--C-:B------:R-:W-:Y:S01]  /*9750*/  FFMA.FTZ R74, R137, UR6, -R54.reuse ;  /* 0x00000006894a7c23 */ /* 0x100fe20008010836 */
[--C-:B------:R-:W-:Y:S01]  /*9760*/  FFMA.FTZ R89, R131, UR6, -R54.reuse ;  /* 0x0000000683597c23 */ /* 0x100fe20008010836 */
[--C-:B------:R-:W-:Y:S01]  /*9770*/  FFMA.FTZ R91, R116, UR6, -R59.reuse ;  /* 0x00000006745b7c23 */ /* 0x100fe2000801083b */
[--C-:B------:R-:W-:Y:S01]  /*9780*/  FFMA.FTZ R116, R115, UR6, -R54.reuse ;  /* 0x0000000673747c23 */ /* 0x100fe20008010836 */
[C---:B------:R-:W-:Y:S01]  /*9790*/  HMMA.16816.F32 R8, R12.reuse, R10, R84 ;  /* 0x0000000a0c08723c */ /* 0x040fe20000001854 */
[----:B------:R-:W2:Y:S01]  /*97a0*/  MUFU.EX2 R66, R66 ;  /* 0x0000004200427308 */ /* 0x000ea20000000800 */
[----:B-1----:R-:W-:Y:S01]  /*97b0*/  F2FP.F16.F32.PACK_AB R32, R64, R63 ;  /* 0x0000003f4020723e */ /* 0x002fe200000000ff */
[--C-:B------:R-:W-:Y:S01]  /*97c0*/  FFMA.FTZ R90, R130, UR6, -R59.reuse ;  /* 0x00000006825a7c23 */ /* 0x100fe2000801083b */
[--C-:B------:R-:W-:Y:S01]  /*97d0*/  FFMA.FTZ R115, R123, UR6, -R54.reuse ;  /* 0x000000067b737c23 */ /* 0x100fe20008010836 */
[--C-:B------:R-:W-:Y:S01]  /*97e0*/  FFMA.FTZ R123, R114, UR6, -R59.reuse ;  /* 0x00000006727b7c23 */ /* 0x100fe2000801083b */
[--C-:B------:R-:W-:Y:S01]  /*97f0*/  FFMA.FTZ R114, R119, UR6, -R54.reuse ;  /* 0x0000000677727c23 */ /* 0x100fe20008010836 */
[--C-:B------:R-:W-:Y:S01]  /*9800*/  FFMA.FTZ R84, R25, UR6, -R54.reuse ;  /* 0x0000000619547c23 */ /* 0x100fe20008010836 */
[----:B------:R-:W-:Y:S01]  /*9810*/  FMUL.FTZ R25, R73, R62 ;  /* 0x0000003e49197220 */ /* 0x000fe20000410000 */
[--C-:B------:R-:W-:Y:S01]  /*9820*/  FFMA.FTZ R73, R29, UR6, -R54.reuse ;  /* 0x000000061d497c23 */ /* 0x100fe20008010836 */
[----:B------:R-:W-:Y:S01]  /*9830*/  MUFU.EX2 R75, R75 ;  /* 0x0000004b004b7308 */ /* 0x000fe20000000800 */
[----:B------:R-:W1:Y:S01]  /*9840*/  LDSM.16.MT88.4 R28, [R164+0x6800] ;  /* 0x00680000a41c783b */ /* 0x000e620000004200 */
[--C-:B------:R-:W-:Y:S01]  /*9850*/  FFMA.FTZ R85, R139, UR6, -R54.reuse ;  /* 0x000000068b557c23 */ /* 0x100fe20008010836 */
[--C-:B------:R-:W-:Y:S01]  /*9860*/  FFMA.FTZ R119, R111, UR6, -R54.reuse ;  /* 0x000000066f777c23 */ /* 0x100fe20008010836 */
[--C-:B------:R-:W-:Y:S01]  /*9870*/  FFMA.FTZ R111, R117, UR6, -R54.reuse ;  /* 0x00000006756f7c23 */ /* 0x100fe20008010836 */
[C---:B----4-:R-:W-:Y:S01]  /*9880*/  HMMA.16816.F32 R24, R12.reuse, R20, R24 ;  /* 0x000000140c18723c */ /* 0x050fe20000001818 */
[----:B------:R-:W-:Y:S01]  /*9890*/  FFMA.FTZ R117, R104, UR6, -R59 ;  /* 0x0000000668757c23 */ /* 0x000fe2000801083b */
[--C-:B------:R-:W-:Y:S01]  /*98a0*/  FFMA.FTZ R104, R109, UR6, -R54.reuse ;  /* 0x000000066d687c23 */ /* 0x100fe20008010836 */
[----:B------:R-:W-:Y:S01]  /*98b0*/  MUFU.EX2 R84, R84 ;  /* 0x0000005400547308 */ /* 0x000fe20000000800 */
[----:B--2---:R-:W-:Y:S01]  /*98c0*/  F2FP.F16.F32.PACK_AB R34, R66, R65 ;  /* 0x000000414222723e */ /* 0x004fe200000000ff */
[--C-:B------:R-:W-:Y:S01]  /*98d0*/  FFMA.FTZ R109, R105, UR6, -R54.reuse ;  /* 0x00000006696d7c23 */ /* 0x100fe20008010836 */
[----:B------:R-:W-:Y:S01]  /*98e0*/  HMMA.16816.F32 R12, R12, R22, R68 ;  /* 0x000000160c0c723c */ /* 0x000fe20000001844 */
[----:B------:R-:W2:Y:S01]  /*98f0*/  LDSM.16.MT88.4 R20, [R163+0x6800] ;  /* 0x00680000a314783b */ /* 0x000ea20000004200 */
[--C-:B------:R-:W-:Y:S01]  /*9900*/  FFMA.FTZ R105, R107, UR6, -R54.reuse ;  /* 0x000000066b697c23 */ /* 0x100fe20008010836 */
[----:B------:R-:W-:Y:S01]  /*9910*/  FFMA.FTZ R107, R39, UR6, -R54 ;  /* 0x00000006276b7c23 */ /* 0x000fe20008010836 */
[----:B------:R-:W-:Y:S01]  /*9920*/  FFMA.FTZ R53, R188, R0, R53 ;  /* 0x00000000bc357223 */ /* 0x000fe20000010035 */
[----:B------:R-:W4:Y:S01]  /*9930*/  MUFU.EX2 R73, R73 ;  /* 0x0000004900497308 */ /* 0x000f220000000800 */
[----:B------:R-:W-:Y:S01]  /*9940*/  FFMA.FTZ R58, R189, R62, R58 ;  /* 0x0000003ebd3a7223 */ /* 0x000fe2000001003a */
[--C-:B------:R-:W-:Y:S01]  /*9950*/  FFMA.FTZ R70, R142, UR6, -R59.reuse ;  /* 0x000000068e467c23 */ /* 0x100fe2000801083b */
[--C-:B------:R-:W-:Y:S01]  /*9960*/  FFMA.FTZ R71, R138, UR6, -R59.reuse ;  /* 0x000000068a477c23 */ /* 0x100fe2000801083b */
[--C-:B------:R-:W-:Y:S01]  /*9970*/  FFMA.FTZ R69, R140, UR6, -R59.reuse ;  /* 0x000000068c457c23 */ /* 0x100fe2000801083b */
[----:B------:R-:W-:Y:S01]  /*9980*/  FFMA.FTZ R68, R136, UR6, -R59 ;  /* 0x0000000688447c23 */ /* 0x000fe2000801083b */
[----:B------:R-:W-:Y:S01]  /*9990*/  FADD.FTZ R52, R52, R53 ;  /* 0x0000003534347221 */ /* 0x000fe20000010000 */
[----:B------:R-:W-:Y:S01]  /*99a0*/  FADD.FTZ R57, R57, R58 ;  /* 0x0000003a39397221 */ /* 0x000fe20000010000 */
[----:B------:R-:W5:Y:S01]  /*99b0*/  MUFU.EX2 R72, R72 ;  /* 0x0000004800487308 */ /* 0x000f620000000800 */
[----:B------:R-:W-:Y:S01]  /*99c0*/  LDSM.16.MT88.4 R36, [R162+0x9000] ;  /* 0x00900000a224783b */ /* 0x000fe20000004200 */
[----:B------:R-:W-:Y:S01]  /*99d0*/  FADD.FTZ R51, R51, R52 ;  /* 0x0000003433337221 */ /* 0x000fe20000010000 */
[----:B------:R-:W-:Y:S01]  /*99e0*/  FADD.FTZ R56, R56, R57 ;  /* 0x0000003938387221 */ /* 0x000fe20000010000 */
[--C-:B------:R-:W-:Y:S01]  /*99f0*/  FFMA.FTZ R62, R44, UR6, -R59.reuse ;  /* 0x000000062c3e7c23 */ /* 0x100fe2000801083b */
[----:B------:R-:W-:Y:S01]  /*9a00*/  FFMA.FTZ R44, R50, UR6, -R59 ;  /* 0x00000006322c7c23 */ /* 0x000fe2000801083b */
[----:B------:R-:W-:Y:S01]  /*9a10*/  FADD.FTZ R51, R2, R51 ;  /* 0x0000003302337221 */ /* 0x000fe20000010000 */
[----:B------:R-:W-:Y:S01]  /*9a20*/  FADD.FTZ R56, R55, R56 ;  /* 0x0000003837387221 */ /* 0x000fe20000010000 */
[----:B------:R-:W-:Y:S01]  /*9a30*/  MUFU.EX2 R70, R70 ;  /* 0x0000004600467308 */ /* 0x000fe20000000800 */
[----:B----4-:R-:W-:Y:S01]  /*9a40*/  F2FP.F16.F32.PACK_AB R33, R73, R84 ;  /* 0x000000544921723e */ /* 0x010fe200000000ff */
[----:B------:R-:W-:Y:S01]  /*9a50*/  FFMA.FTZ R189, R49, UR6, -R59 ;  /* 0x0000000631bd7c23 */ /* 0x000fe2000801083b */
[----:B------:R-:W-:-:S04]  /*9a60*/  FADD.FTZ R63, R63, R56 ;  /* 0x000000383f3f7221 */ /* 0x000fc80000010000 */
[----:B------:R-:W-:Y:S01]  /*9a70*/  FADD.FTZ R64, R64, R63 ;  /* 0x0000003f40407221 */ /* 0x000fe20000010000 */
[----:B------:R-:W4:Y:S01]  /*9a80*/  MUFU.EX2 R71, R71 ;  /* 0x0000004700477308 */ /* 0x000f220000000800 */
[----:B-----5:R-:W-:Y:S02]  /*9a90*/  F2FP.F16.F32.PACK_AB R35, R72, R75 ;  /* 0x0000004b4823723e */ /* 0x020fe400000000ff */
[----:B------:R-:W-:-:S04]  /*9aa0*/  FADD.FTZ R65, R65, R64 ;  /* 0x0000004041417221 */ /* 0x000fc80000010000 */
[----:B------:R-:W-:Y:S01]  /*9ab0*/  FADD.FTZ R65, R66, R65 ;  /* 0x0000004142417221 */ /* 0x000fe20000010000 */
        /* <DEDUP_REMOVED lines=15> */
[C---:B---3--:R-:W-:Y:S07]  /*9bb0*/  HMMA.16816.F32 R24, R32.reuse, R16, R24 ;  /* 0x000000102018723c */ /* 0x048fee0000001818 */
[----:B------:R-:W-:Y:S01]  /*9bc0*/  MUFU.EX2 R101, R101 ;  /* 0x0000006500657308 */ /* 0x000fe20000000800 */
[----:B------:R-:W-:Y:S01]  /*9bd0*/  HMMA.16816.F32 R12, R32, R18, R12 ;  /* 0x00000012200c723c */ /* 0x000fe2000000180c */
[----:B------:R-:W3:Y:S06]  /*9be0*/  LDSM.16.MT88.4 R16, [R163+0x7000] ;  /* 0x00700000a310783b */ /* 0x000eec0000004200 */
[----:B------:R-:W3:Y:S01]  /*9bf0*/  MUFU.EX2 R90, R90 ;  /* 0x0000005a005a7308 */ /* 0x000ee20000000800 */
[----:B----4-:R-:W-:Y:S01]  /*9c00*/  F2FP.F16.F32.PACK_AB R32, R71, R70 ;  /* 0x000000464720723e */ /* 0x010fe200000000ff */
[----:B------:R-:W-:Y:S01]  /*9c10*/  FADD.FTZ R70, R70, R65 ;  /* 0x0000004146467221 */ /* 0x000fe20000010000 */
[----:B--2---:R-:W-:-:S02]  /*9c20*/  F2FP.F16.F32.PACK_AB R33, R88, R85 ;  /* 0x000000555821723e */ /* 0x004fc400000000ff */
        /* <DEDUP_REMOVED lines=79> */
[----:B------:R-:W3:Y:S01]  /*a120*/  LDSM.16.MT88.4 R32, [R163+0x8800] ;  /* 0x00880000a320783b */ /* 0x000ee20000004200 */
        /* <DEDUP_REMOVED lines=10> */
[C---:B--2---:R-:W-:Y:S01]  /*a1d0*/  HMMA.16816.F32 R4, R16.reuse, R20, R4 ;  /* 0x000000141004723c */ /* 0x044fe20000001804 */
[----:B------:R-:W-:Y:S05]  /*a1e0*/  MUFU.EX2 R128, R128 ;  /* 0x0000008000807308 */ /* 0x000fea0000000800 */
[C---:B------:R-:W-:Y:S01]  /*a1f0*/  HMMA.16816.F32 R8, R16.reuse, R22, R8 ;  /* 0x000000161008723c */ /* 0x040fe20000001808 */
[----:B------:R-:W2:Y:S02]  /*a200*/  LDSM.16.MT88.4 R20, [R166+0x9000] ;  /* 0x00900000a614783b */ /* 0x000ea40000004200 */
[----:B------:R-:W-:Y:S03]  /*a210*/  MUFU.EX2 R41, R41 ;  /* 0x0000002900297308 */ /* 0x000fe60000000800 */
[C---:B---3--:R-:W-:Y:S05]  /*a220*/  HMMA.16816.F32 R80, R16.reuse, R32, R80 ;  /* 0x000000201050723c */ /* 0x048fea0000001850 */
[----:B------:R-:W3:Y:S01]  /*a230*/  MUFU.EX2 R0, R62 ;  /* 0x0000003e00007308 */ /* 0x000ee20000000800 */
[C---:B------:R-:W-:Y:S01]  /*a240*/  HMMA.16816.F32 R76, R16.reuse, R34, R76 ;  /* 0x00000022104c723c */ /* 0x040fe2000000184c */
[----:B------:R-:W4:Y:S06]  /*a250*/  LDSM.16.MT88.4 R32, [R164+0x9000] ;  /* 0x00900000a420783b */ /* 0x000f2c0000004200 */
[----:B------:R-:W-:Y:S08]  /*a260*/  MUFU.EX2 R44, R44 ;  /* 0x0000002c002c7308 */ /* 0x000ff00000000800 */
[----:B------:R-:W5:Y:S01]  /*a270*/  MUFU.EX2 R189, R189 ;  /* 0x000000bd00bd7308 */ /* 0x000f620000000800 */
[----:B---3--:R-:W-:Y:S01]  /*a280*/  F2FP.F16.F32.PACK_AB R68, R0, R41 ;  /* 0x000000290044723e */ /* 0x008fe200000000ff */
        /* <DEDUP_REMOVED lines=9> */
[C---:B--2---:R-:W-:Y:S06]  /*a320*/  HMMA.16816.F32 R96, R28.reuse, R20, R96 ;  /* 0x000000141c60723c */ /* 0x044fec0000001860 */
        /* <DEDUP_REMOVED lines=24> */
[----:B------:R-:W-:-:S04]  /*a4b0*/  FADD.FTZ R74, R89, R74 ;  /* 0x0000004a594a7221 */ /* 0x000fc80000010000 */
[----:B------:R-:W-:-:S04]  /*a4c0*/  FADD.FTZ R103, R103, R74 ;  /* 0x0000004a67677221 */ /* 0x000fc80000010000 */
[----:B------:R-:W-:Y:S01]  /*a4d0*/  FADD.FTZ R116, R116, R103 ;  /* 0x0000006774747221 */ /* 0x000fe20000010000 */
[----:B----4-:R-:W-:-:S03]  /*a4e0*/  F2FP.F16.F32.PACK_AB R71, R35, R32 ;  /* 0x000000202347723e */ /* 0x010fc600000000ff */
[----:B------:R-:W-:-:S04]  /*a4f0*/  FADD.FTZ R29, R115, R116 ;  /* 0x00000074731d7221 */ /* 0x000fc80000010000 */
        /* <DEDUP_REMOVED lines=15> */
[----:B---3--:R-:W-:Y:S01]  /*a5f0*/  HMMA.16816.F32 R80, R68, R16, R80 ;  /* 0x000000104450723c */ /* 0x008fe20000001850 */
[----:B------:R-:W-:Y:S02]  /*a600*/  FADD.FTZ R106, R106, R113 ;  /* 0x000000716a6a7221 */ /* 0x000fe40000010000 */
        /* <DEDUP_REMOVED lines=26> */
.L_x_7154:
        /* <DEDUP_REMOVED lines=14> */
.L_x_7164:
[----:B------:R-:W-:Y:S04]  /*a890*/  DEPBAR.LE SB0, 0x0 ;  /* 0x000080000000791a */ /* 0x000fe80000000000 */
[----:B------:R-:W-:Y:S01]  /*a8a0*/  BAR.SYNC.DEFER_BLOCKING 0x0 ;  /* 0x0000000000007b1d */ /* 0x000fe20000010000 */
[----:B------:R-:W-:Y:S02]  /*a8b0*/  IADD3 R179, R179, -0x1, RZ ;  /* 0xffffffffb3b37810 */ /* 0x000fe40007ffe0ff */
[----:B------:R-:W-:Y:S02]  /*a8c0*/  MOV R10, R182 ;  /* 0x000000b6000a7202 */ /* 0x000fe40000000f00 */
[----:B------:R-:W-:Y:S01]  /*a8d0*/  MOV R0, R180 ;  /* 0x000000b400007202 */ /* 0x000fe20000000f00 */
[----:B------:R-:W-:Y:S06]  /*a8e0*/  @!P0 BRA `(.L_x_7161) ;  /* 0x0000000000f48947 */ /* 0x000fec0003800000 */
        /* <DEDUP_REMOVED lines=61> */
.L_x_7161:
        /* <DEDUP_REMOVED lines=25> */
[----:B------:R-:W-:Y:S05]  /*ae50*/  ISETP.GT.AND P1, PT, R179, R174, PT ;  /* 0x000000aeb300720c */ /* 0x000fea0003f24270 */
        /* <DEDUP_REMOVED lines=302> */
.L_x_7163:
        /* <DEDUP_REMOVED lines=28> */
.L_x_7162:
        /* <DEDUP_REMOVED lines=163> */
[----:B-1----:R-:W-:Y:S01]  /*cd30*/  F2FP.F16.F32.PACK_AB R43, R108, R109 ;  /* 0x0000006d6c2b723e */ /* 0x002fe200000000ff */
[--C-:B------:R-:W-:Y:S01]  /*cd40*/  FFMA.FTZ R105, R247, UR4, -R64.reuse ;  /* 0x00000004f7697c23 */ /* 0x100fe20008010840 */
[--C-:B------:R-:W-:Y:S01]  /*cd50*/  FFMA.FTZ R66, R245, UR4, -R64.reuse ;  /* 0x00000004f5427c23 */ /* 0x100fe20008010840 */
[--C-:B------:R-:W-:Y:S01]  /*cd60*/  FFMA.FTZ R97, R209, UR4, -R64.reuse ;  /* 0x00000004d1617c23 */ /* 0x100fe20008010840 */
[--C-:B------:R-:W-:Y:S01]  /*cd70*/  FFMA.FTZ R118, R207, UR4, -R64.reuse ;  /* 0x00000004cf767c23 */ /* 0x100fe20008010840 */
[--C-:B------:R-:W-:Y:S01]  /*cd80*/  FFMA.FTZ R119, R205, UR4, -R64.reuse ;  /* 0x00000004cd777c23 */ /* 0x100fe20008010840 */
[----:B------:R-:W-:Y:S03]  /*cd90*/  FFMA.FTZ R120, R203, UR4, -R64 ;  /* 0x00000004cb787c23 */ /* 0x000fe60008010840 */
[----:B------:R-:W1:Y:S01]  /*cda0*/  MUFU.EX2 R111, R111 ;  /* 0x0000006f006f7308 */ /* 0x000e620000000800 */
[----:B------:R-:W-:Y:S01]  /*cdb0*/  FFMA.FTZ R115, R38, R189, R115 ;  /* 0x000000bd26737223 */ /* 0x000fe20000010073 */
[----:B------:R-:W-:Y:S01]  /*cdc0*/  FADD.FTZ R116, R112, R116 ;  /* 0x0000007470747221 */ /* 0x000fe20000010000 */
[----:B------:R-:W-:Y:S01]  /*cdd0*/  FFMA.FTZ R123, R201, UR4, -R64 ;  /* 0x00000004c97b7c23 */ /* 0x000fe20008010840 */
[----:B------:R-:W-:Y:S01]  /*cde0*/  ISETP.GT.AND P1, PT, R179, R174, PT ;  /* 0x000000aeb300720c */ /* 0x000fe20003f24270 */
[----:B------:R-:W-:Y:S01]  /*cdf0*/  FADD.FTZ R115, R113, R115 ;  /* 0x0000007371737221 */ /* 0x000fe20000010000 */
[----:B------:R-:W-:Y:S01]  /*ce00*/  FFMA.FTZ R113, R198, UR4, -R39 ;  /* 0x00000004c6717c23 */ /* 0x000fe20008010827 */
[----:B------:R-:W-:Y:S03]  /*ce10*/  FADD.FTZ R109, R109, R116 ;  /* 0x000000746d6d7221 */ /* 0x000fe60000010000 */
[----:B------:R-:W-:Y:S01]  /*ce20*/  MUFU.EX2 R110, R110 ;  /* 0x0000006e006e7308 */ /* 0x000fe20000000800 */
[--C-:B------:R-:W-:Y:S01]  /*ce30*/  FFMA.FTZ R124, R199, UR4, -R64.reuse ;  /* 0x00000004c77c7c23 */ /* 0x100fe20008010840 */
[--C-:B------:R-:W-:Y:S01]  /*ce40*/  FFMA.FTZ R127, R197, UR4, -R64.reuse ;  /* 0x00000004c57f7c23 */ /* 0x100fe20008010840 */
[----:B------:R-:W-:Y:S01]  /*ce50*/  FADD.FTZ R109, R108, R109 ;  /* 0x0000006d6c6d7221 */ /* 0x000fe20000010000 */
[--C-:B------:R-:W-:Y:S01]  /*ce60*/  FFMA.FTZ R112, R195, UR4, -R64.reuse ;  /* 0x00000004c3707c23 */ /* 0x100fe20008010840 */
[----:B------:R-:W-:Y:S05]  /*ce70*/  FFMA.FTZ R193, R193, UR4, -R64 ;  /* 0x00000004c1c17c23 */ /* 0x000fea0008010840 */
[----:B------:R-:W2:Y:S01]  /*ce80*/  MUFU.EX2 R107, R107 ;  /* 0x0000006b006b7308 */ /* 0x000ea20000000800 */
[C---:B-1----:R-:W-:Y:S01]  /*ce90*/  F2FP.F16.F32.PACK_AB R42, R111.reuse, R114 ;  /* 0x000000726f2a723e */ /* 0x042fe200000000ff */
[----:B------:R-:W-:Y:S04]  /*cea0*/  FADD.FTZ R114, R114, R115 ;  /* 0x0000007372727221 */ /* 0x000fe80000010000 */
[----:B------:R-:W-:Y:S04]  /*ceb0*/  FADD.FTZ R111, R111, R114 ;  /* 0x000000726f6f7221 */ /* 0x000fe80000010000 */
[----:B------:R-:W1:Y:S01]  /*cec0*/  MUFU.EX2 R101, R101 ;  /* 0x0000006500657308 */ /* 0x000e620000000800 */
[C---:B------:R-:W-:Y:S06]  /*ced0*/  HMMA.16816.F32 R4, R40.reuse, R16, R4 ;  /* 0x000000102804723c */ /* 0x040fec0000001804 */
[C---:B------:R-:W-:Y:S03]  /*cee0*/  HMMA.16816.F32 R8, R40.reuse, R18, R8 ;  /* 0x000000122808723c */ /* 0x040fe60000001808 */
[----:B------:R-:W-:Y:S02]  /*cef0*/  MUFU.EX2 R105, R105 ;  /* 0x0000006900697308 */ /* 0x000fe40000000800 */
[C---:B------:R-:W-:Y:S01]  /*cf00*/  FMUL.FTZ R16, R38.reuse, R84 ;  /* 0x0000005426107220 */ /* 0x040fe20000410000 */
[C---:B------:R-:W-:Y:S07]  /*cf10*/  HMMA.16816.F32 R12, R40.reuse, R24, R12 ;  /* 0x00000018280c723c */ /* 0x040fee000000180c */
[----:B------:R-:W3:Y:S01]  /*cf20*/  MUFU.EX2 R66, R66 ;  /* 0x0000004200427308 */ /* 0x000ee20000000800 */
[C---:B------:R-:W-:Y:S03]  /*cf30*/  FMUL.FTZ R18, R37.reuse, R86 ;  /* 0x0000005625127220 */ /* 0x040fe60000410000 */
[----:B------:R-:W-:Y:S01]  /*cf40*/  FMUL.FTZ R19, R37, R87 ;  /* 0x0000005725137220 */ /* 0x000fe20000410000 */
[C---:B------:R-:W-:Y:S01]  /*cf50*/  FMUL.FTZ R17, R38.reuse, R85 ;  /* 0x0000005526117220 */ /* 0x040fe20000410000 */
[C---:B------:R-:W-:Y:S04]  /*cf60*/  FMUL.FTZ R24, R38.reuse, R76 ;  /* 0x0000004c26187220 */ /* 0x040fe80000410000 */
[----:B------:R-:W-:Y:S01]  /*cf70*/  MUFU.EX2 R104, R104 ;  /* 0x0000006800687308 */ /* 0x000fe20000000800 */
[----:B------:R-:W-:Y:S01]  /*cf80*/  FMUL.FTZ R25, R38, R77 ;  /* 0x0000004d26197220 */ /* 0x000fe20000410000 */
[----:B--2---:R-:W-:Y:S01]  /*cf90*/  F2FP.F16.F32.PACK_AB R48, R107, R110 ;  /* 0x0000006e6b30723e */ /* 0x004fe200000000ff */
[C---:B------:R-:W-:Y:S03]  /*cfa0*/  HMMA.16816.F32 R16, R40.reuse, R26, R16 ;  /* 0x0000001a2810723c */ /* 0x040fe60000001810 */
[----:B-1----:R-:W-:Y:S01]  /*cfb0*/  F2FP.F16.F32.PACK_AB R49, R101, R106 ;  /* 0x0000006a6531723e */ /* 0x002fe200000000ff */
[--C-:B------:R-:W-:Y:S03]  /*cfc0*/  FFMA.FTZ R77, R230, UR4, -R39.reuse ;  /* 0x00000004e64d7c23 */ /* 0x100fe60008010827 */
[----:B------:R-:W1:Y:S01]  /*cfd0*/  MUFU.EX2 R67, R67 ;  /* 0x0000004300437308 */ /* 0x000e620000000800 */
[C---:B------:R-:W-:Y:S03]  /*cfe0*/  HMMA.16816.F32 R20, R40.reuse, R28, R20 ;  /* 0x0000001c2814723c */ /* 0x040fe60000001814 */
[C---:B------:R-:W-:Y:S01]  /*cff0*/  FMUL.FTZ R26, R37.reuse, R78 ;  /* 0x0000004e251a7220 */ /* 0x040fe20000410000 */
[----:B------:R-:W-:Y:S05]  /*d000*/  FMUL.FTZ R27, R37, R79 ;  /* 0x0000004f251b7220 */ /* 0x000fea0000410000 */
[----:B------:R-:W-:Y:S02]  /*d010*/  MUFU.EX2 R65, R65 ;  /* 0x0000004100417308 */ /* 0x000fe40000000800 */
[C---:B------:R-:W-:Y:S01]  /*d020*/  FMUL.FTZ R28, R38.reuse, R72 ;  /* 0x00000048261c7220 */ /* 0x040fe20000410000 */
[----:B------:R-:W-:Y:S01]  /*d030*/  FMUL.FTZ R29, R38, R73 ;  /* 0x00000049261d7220 */ /* 0x000fe20000410000 */
[----:B---3--:R-:W-:Y:S01]  /*d040*/  F2FP.F16.F32.PACK_AB R50, R66, R105 ;  /* 0x000000694232723e */ /* 0x008fe200000000ff */
[C---:B------:R-:W-:Y:S05]  /*d050*/  HMMA.16816.F32 R24, R40.reuse, R30, R24 ;  /* 0x0000001e2818723c */ /* 0x040fea0000001818 */
[----:B------:R-:W2:Y:S01]  /*d060*/  MUFU.EX2 R92, R231 ;  /* 0x000000e7005c7308 */ /* 0x000ea20000000800 */
[----:B-1----:R-:W-:Y:S01]  /*d070*/  F2FP.F16.F32.PACK_AB R51, R67, R104 ;  /* 0x000000684333723e */ /* 0x002fe200000000ff */
[--C-:B------:R-:W-:Y:S01]  /*d080*/  FFMA.FTZ R78, R220, UR4, -R39.reuse ;  /* 0x00000004dc4e7c23 */ /* 0x100fe20008010827 */
[--C-:B------:R-:W-:Y:S03]  /*d090*/  FFMA.FTZ R79, R217, UR4, -R64.reuse ;  /* 0x00000004d94f7c23 */ /* 0x100fe60008010840 */
[--C-:B------:R-:W-:Y:S01]  /*d0a0*/  FFMA.FTZ R73, R219, UR4, -R64.reuse ;  /* 0x00000004db497c23 */ /* 0x100fe20008010840 */
[C---:B------:R-:W-:Y:S01]  /*d0b0*/  FMUL.FTZ R30, R37.reuse, R74 ;  /* 0x0000004a251e7220 */ /* 0x040fe20000410000 */
[----:B------:R-:W-:Y:S02]  /*d0c0*/  FMUL.FTZ R31, R37, R75 ;  /* 0x0000004b251f7220 */ /* 0x000fe40000410000 */
[----:B------:R-:W-:Y:S01]  /*d0d0*/  MUFU.EX2 R88, R236 ;  /* 0x000000ec00587308 */ /* 0x000fe20000000800 */
[----:B------:R-:W-:Y:S01]  /*d0e0*/  FFMA.FTZ R75, R222, UR4, -R39 ;  /* 0x00000004de4b7c23 */ /* 0x000fe20008010827 */
[----:B------:R-:W-:Y:S01]  /*d0f0*/  FFMA.FTZ R74, R221, UR4, -R64 ;  /* 0x00000004dd4a7c23 */ /* 0x000fe20008010840 */
[----:B------:R-:W-:Y:S01]  /*d100*/  FADD.FTZ R38, R106, R109 ;  /* 0x0000006d6a267221 */ /* 0x000fe20000010000 */
[----:B------:R-:W-:Y:S01]  /*d110*/  FADD.FTZ R110, R110, R111 ;  /* 0x0000006f6e6e7221 */ /* 0x000fe20000010000 */
[C---:B------:R-:W-:Y:S05]  /*d120*/  HMMA.16816.F32 R28, R40.reuse, R44, R28 ;  /* 0x0000002c281c723c */ /* 0x040fea000000181c */
[----:B------:R-:W1:Y:S01]  /*d130*/  MUFU.EX2 R89, R89 ;  /* 0x0000005900597308 */ /* 0x000e620000000800 */
[----:B------:R-:W-:Y:S01]  /*d140*/  FADD.FTZ R37, R101, R38 ;  /* 0x0000002665257221 */ /* 0x000fe20000010000 */
[----:B------:R-:W-:Y:S01]  /*d150*/  FADD.FTZ R110, R107, R110 ;  /* 0x0000006e6b6e7221 */ /* 0x000fe20000010000 */
[----:B------:R-:W-:Y:S01]  /*d160*/  HMMA.16816.F32 R32, R40, R46, R32 ;  /* 0x0000002e2820723c */ /* 0x000fe20000001820 */
[----:B------:R-:W3:Y:S06]  /*d170*/  LDSM.16.MT88.4 R40, [R162+0x6800] ;  /* 0x00680000a228783b */ /* 0x000eec0000004200 */
[----:B------:R-:W-:Y:S01]  /*d180*/  MUFU.EX2 R85, R229 ;  /* 0x000000e500557308 */ /* 0x000fe20000000800 */
[C---:B------:R-:W-:Y:S05]  /*d190*/  HMMA.16816.F32 R4, R48.reuse, R52, R4 ;  /* 0x000000343004723c */ /* 0x040fea0000001804 */
[----:B--2---:R-:W-:Y:S01]  /*d1a0*/  F2FP.F16.F32.PACK_AB R44, R92, R65 ;  /* 0x000000415c2c723e */ /* 0x004fe200000000ff */
[C---:B------:R-:W-:Y:S03]  /*d1b0*/  HMMA.16816.F32 R8, R48.reuse, R54, R8 ;  /* 0x000000363008723c */ /* 0x040fe60000001808 */
[----:B------:R-:W2:Y:S01]  /*d1c0*/  MUFU.EX2 R76, R227 ;  /* 0x000000e3004c7308 */ /* 0x000ea20000000800 */
[----:B------:R-:W4:Y:S01]  /*d1d0*/  LDSM.16.MT88.4 R52, [R166+0x7000] ;  /* 0x00700000a634783b */ /* 0x000f220000004200 */
[----:B-1----:R-:W-:Y:S01]  /*d1e0*/  F2FP.F16.F32.PACK_AB R45, R89, R88 ;  /* 0x00000058592d723e */ /* 0x002fe200000000ff */
[C---:B------:R-:W-:Y:S07]  /*d1f0*/  HMMA.16816.F32 R12, R48.reuse, R56, R12 ;  /* 0x00000038300c723c */ /* 0x040fee000000180c */
[----:B------:R-:W-:Y:S01]  /*d200*/  MUFU.EX2 R77, R77 ;  /* 0x0000004d004d7308 */ /* 0x000fe20000000800 */
[----:B------:R-:W-:Y:S01]  /*d210*/  FADD.FTZ R104, R104, R37 ;  /* 0x0000002568687221 */ /* 0x000fe20000010000 */
[C---:B------:R-:W-:Y:S01]  /*d220*/  HMMA.16816.F32 R16, R48.reuse, R58, R16 ;  /* 0x0000003a3010723c */ /* 0x040fe20000001810 */
[----:B------:R-:W1:Y:S07]  /*d230*/  LDSM.16.MT88.4 R56, [R164+0x7000] ;  /* 0x00700000a438783b */ /* 0x000e6e0000004200 */
[----:B------:R-:W5:Y:S01]  /*d240*/  MUFU.EX2 R72, R228 ;  /* 0x000000e400487308 */ /* 0x000f620000000800 */
[C---:B------:R-:W-:Y:S03]  /*d250*/  HMMA.16816.F32 R20, R48.reuse, R60, R20 ;  /* 0x0000003c3014723c */ /* 0x040fe60000001814 */
        /* <DEDUP_REMOVED lines=9> */
[----:B------:R-:W5:Y:S07]  /*d2f0*/  LDSM.16.MT88.4 R40, [R162+0x7000] ;  /* 0x00700000a228783b */ /* 0x000f6e0000004200 */
[----:B------:R-:W-:Y:S01]  /*d300*/  MUFU.EX2 R71, R71 ;  /* 0x0000004700477308 */ /* 0x000fe20000000800 */
[C---:B----4-:R-:W-:Y:S05]  /*d310*/  HMMA.16816.F32 R4, R44.reuse, R52, R4 ;  /* 0x000000342c04723c */ /* 0x050fea0000001804 */
[----:B------:R-:W-:Y:S01]  /*d320*/  FADD.FTZ R38, R88, R67 ;  /* 0x0000004358267221 */ /* 0x000fe20000010000 */
[C---:B------:R-:W-:Y:S03]  /*d330*/  HMMA.16816.F32 R8, R44.reuse, R54, R8 ;  /* 0x000000362c08723c */ /* 0x040fe60000001808 */
[----:B------:R-:W4:Y:S01]  /*d340*/  MUFU.EX2 R70, R70 ;  /* 0x0000004600467308 */ /* 0x000f220000000800 */
[----:B------:R-:W5:Y:S01]  /*d350*/  LDSM.16.MT88.4 R52, [R166+0x7800] ;  /* 0x00780000a634783b */ /* 0x000f620000004200 */
        /* <DEDUP_REMOVED lines=8> */
[----:B----4-:R-:W-:Y:S03]  /*d3e0*/  F2FP.F16.F32.PACK_AB R49, R70, R71 ;  /* 0x000000474631723e */ /* 0x010fe600000000ff */
[C---:B------:R-:W-:Y:S03]  /*d3f0*/  HMMA.16816.F32 R24, R44.reuse, R62, R24 ;  /* 0x0000003e2c18723c */ /* 0x040fe60000001818 */
[----:B------:R-:W-:Y:S01]  /*d400*/  MUFU.EX2 R75, R75 ;  /* 0x0000004b004b7308 */ /* 0x000fe20000000800 */
[----:B------:R-:W2:Y:S01]  /*d410*/  LDSM.16.MT88.4 R60, [R163+0x7800] ;  /* 0x00780000a33c783b */ /* 0x000ea20000004200 */
[----:B------:R-:W-:Y:S01]  /*d420*/  FADD.FTZ R77, R77, R38 ;  /* 0x000000264d4d7221 */ /* 0x000fe20000010000 */
[C---:B-----5:R-:W-:Y:S07]  /*d430*/  HMMA.16816.F32 R28, R44.reuse, R40, R28 ;  /* 0x000000282c1c723c */ /* 0x060fee000000181c */
[----:B------:R-:W4:Y:S01]  /*d440*/  MUFU.EX2 R78, R78 ;  /* 0x0000004e004e7308 */ /* 0x000f220000000800 */
[----:B---3--:R-:W-:Y:S01]  /*d450*/  F2FP.F16.F32.PACK_AB R50, R73, R74 ;  /* 0x0000004a4932723e */ /* 0x008fe200000000ff */
[----:B------:R-:W-:Y:S01]  /*d460*/  HMMA.16816.F32 R32, R44, R42, R32 ;  /* 0x0000002a2c20723c */ /* 0x000fe20000001820 */
[----:B------:R-:W3:Y:S07]  /*d470*/  LDSM.16.MT88.4 R40, [R162+0x7800] ;  /* 0x00780000a228783b */ /* 0x000eee0000004200 */
[----:B------:R-:W-:Y:S03]  /*d480*/  MUFU.EX2 R79, R79 ;  /* 0x0000004f004f7308 */ /* 0x000fe60000000800 */
[----:B------:R-:W-:Y:S01]  /*d490*/  FADD.FTZ R72, R72, R77 ;  /* 0x0000004d48487221 */ /* 0x000fe20000010000 */
[----:B------:R-:W-:Y:S01]  /*d4a0*/  FADD.FTZ R105, R105, R110 ;  /* 0x0000006e69697221 */ /* 0x000fe20000010000 */
[----:B------:R-:W-:Y:S01]  /*d4b0*/  FFMA.FTZ R101, R191, UR4, -R64 ;  /* 0x00000004bf657c23 */ /* 0x000fe20008010840 */
[----:B------:R-:W5:Y:S02]  /*d4c0*/  LDSM.16.MT88.4 R44, [R166+0x8000] ;  /* 0x00800000a62c783b */ /* 0x000f640000004200 */
[----:B------:R-:W-:Y:S01]  /*d4d0*/  FADD.FTZ R66, R66, R105 ;  /* 0x0000006942427221 */ /* 0x000fe20000010000 */
[----:B------:R-:W-:Y:S01]  /*d4e0*/  FADD.FTZ R71, R71, R72 ;  /* 0x0000004847477221 */ /* 0x000fe20000010000 */
[----:B------:R-:W5:Y:S01]  /*d4f0*/  MUFU.EX2 R80, R80 ;  /* 0x0000005000507308 */ /* 0x000f620000000800 */
[----:B----4-:R-:W-:Y:S01]  /*d500*/  F2FP.F16.F32.PACK_AB R51, R78, R75 ;  /* 0x0000004b4e33723e */ /* 0x010fe200000000ff */
[----:B------:R-:W-:Y:S01]  /*d510*/  FADD.FTZ R37, R65, R66 ;  /* 0x0000004241257221 */ /* 0x000fe20000010000 */
[----:B------:R-:W-:Y:S01]  /*d520*/  FFMA.FTZ R66, R192, UR4, -R39 ;  /* 0x00000004c0427c23 */ /* 0x000fe20008010827 */
[----:B------:R-:W-:Y:S02]  /*d530*/  FADD.FTZ R70, R70, R71 ;  /* 0x0000004746467221 */ /* 0x000fe40000010000 */
[----:B------:R-:W-:Y:S04]  /*d540*/  FADD.FTZ R92, R92, R37 ;  /* 0x000000255c5c7221 */ /* 0x000fe80000010000 */
        /* <DEDUP_REMOVED lines=9> */
[----:B------:R-:W-:Y:S03]  /*d5e0*/  LDSM.16.MT88.4 R92, [R166+0x9800] ;  /* 0x00980000a65c783b */ /* 0x000fe60000004200 */
[----:B------:R-:W-:Y:S01]  /*d5f0*/  FADD.FTZ R68, R68, R85 ;  /* 0x0000005544447221 */ /* 0x000fe20000010000 */
[C---:B------:R-:W-:Y:S05]  /*d600*/  HMMA.16816.F32 R16, R48.reuse, R58, R16 ;  /* 0x0000003a3010723c */ /* 0x040fea0000001810 */
[----:B------:R-:W1:Y:S01]  /*d610*/  MUFU.EX2 R83, R83 ;  /* 0x0000005300537308 */ /* 0x000e620000000800 */
[C---:B--2---:R-:W-:Y:S01]  /*d620*/  HMMA.16816.F32 R20, R48.reuse, R60, R20 ;  /* 0x0000003c3014723c */ /* 0x044fe20000001814 */
[----:B------:R-:W2:Y:S04]  /*d630*/  LDSM.16.MT88.4 R56, [R163+0x8000] ;  /* 0x00800000a338783b */ /* 0x000ea80000004200 */
[----:B------:R-:W-:Y:S01]  /*d640*/  FADD.FTZ R37, R75, R70 ;  /* 0x000000464b257221 */ /* 0x000fe20000010000 */
[C---:B------:R-:W-:Y:S03]  /*d650*/  HMMA.16816.F32 R24, R48.reuse, R62, R24 ;  /* 0x0000003e3018723c */ /* 0x040fe60000001818 */
[----:B------:R-:W-:Y:S01]  /*d660*/  MUFU.EX2 R91, R91 ;  /* 0x0000005b005b7308 */ /* 0x000fe20000000800 */
[----:B------:R-:W-:Y:S01]  /*d670*/  LDSM.16.MT88.4 R60, [R166+0x8800] ;  /* 0x00880000a63c783b */ /* 0x000fe20000004200 */
[----:B------:R-:W-:Y:S01]  /*d680*/  FADD.FTZ R37, R78, R37 ;  /* 0x000000254e257221 */ /* 0x000fe20000010000 */
[C---:B---3--:R-:W-:Y:S07]  /*d690*/  HMMA.16816.F32 R28, R48.reuse, R40, R28 ;  /* 0x00000028301c723c */ /* 0x048fee000000181c */
[----:B------:R-:W3:Y:S01]  /*d6a0*/  MUFU.EX2 R96, R96 ;  /* 0x0000006000607308 */ /* 0x000ee20000000800 */
[----:B------:R-:W-:Y:S01]  /*d6b0*/  LDSM.16.MT88.4 R84, [R164+0x9800] ;  /* 0x00980000a454783b */ /* 0x000fe20000004200 */
[----:B------:R-:W-:Y:S08]  /*d6c0*/  HMMA.16816.F32 R32, R48, R42, R32 ;  /* 0x0000002a3020723c */ /* 0x000ff00000001820 */
[----:B------:R-:W-:Y:S03]  /*d6d0*/  MUFU.EX2 R97, R97 ;  /* 0x0000006100617308 */ /* 0x000fe60000000800 */
[----:B-----5:R-:W-:Y:S01]  /*d6e0*/  F2FP.F16.F32.PACK_AB R40, R80, R79 ;  /* 0x0000004f5028723e */ /* 0x020fe200000000ff */
[----:B------:R-:W5:Y:S01]  /*d6f0*/  LDSM.16.MT88.4 R48, [R162+0x8000] ;  /* 0x00800000a230783b */ /* 0x000f620000004200 */
[----:B----4-:R-:W-:Y:S02]  /*d700*/  F2FP.F16.F32.PACK_AB R41, R81, R82 ;  /* 0x000000525129723e */ /* 0x010fe400000000ff */
[----:B-1----:R-:W-:Y:S01]  /*d710*/  F2FP.F16.F32.PACK_AB R42, R83, R90 ;  /* 0x0000005a532a723e */ /* 0x002fe200000000ff */
[----:B------:R-:W-:Y:S02]  /*d720*/  FADD.FTZ R82, R82, R37 ;  /* 0x0000002552527221 */ /* 0x000fe40000010000 */
[----:B------:R-:W1:Y:S01]  /*d730*/  MUFU.EX2 R118, R118 ;  /* 0x0000007600767308 */ /* 0x000e620000000800 */
        /* <DEDUP_REMOVED lines=9> */
[----:B------:R-:W3:Y:S01]  /*d7d0*/  MUFU.EX2 R117, R117 ;  /* 0x0000007500757308 */ /* 0x000ee20000000800 */
[----:B-1----:R-:W-:Y:S01]  /*d7e0*/  F2FP.F16.F32.PACK_AB R44, R118, R97 ;  /* 0x00000061762c723e */ /* 0x002fe200000000ff */
[C---:B------:R-:W-:Y:S08]  /*d7f0*/  HMMA.16816.F32 R12, R40.reuse, R52, R12 ;  /* 0x00000034280c723c */ /* 0x040ff0000000180c */
[----:B------:R-:W-:Y:S01]  /*d800*/  MUFU.EX2 R119, R119 ;  /* 0x0000007700777308 */ /* 0x000fe20000000800 */
[C---:B------:R-:W-:Y:S01]  /*d810*/  HMMA.16816.F32 R16, R40.reuse, R54, R16 ;  /* 0x000000362810723c */ /* 0x040fe20000001810 */
[----:B------:R-:W1:Y:S02]  /*d820*/  LDSM.16.MT88.4 R52, [R164+0x8800] ;  /* 0x00880000a434783b */ /* 0x000e640000004200 */
[----:B------:R-:W-:Y:S03]  /*d830*/  FADD.FTZ R91, R96, R91 ;  /* 0x0000005b605b7221 */ /* 0x000fe60000010000 */
[C---:B--2---:R-:W-:Y:S03]  /*d840*/  HMMA.16816.F32 R20, R40.reuse, R56, R20 ;  /* 0x000000382814723c */ /* 0x044fe60000001814 */
[----:B------:R-:W2:Y:S02]  /*d850*/  MUFU.EX2 R120, R120 ;  /* 0x0000007800787308 */ /* 0x000ea40000000800 */
[----:B---3--:R-:W-:Y:S01]  /*d860*/  F2FP.F16.F32.PACK_AB R45, R117, R98 ;  /* 0x00000062752d723e */ /* 0x008fe200000000ff */
[C---:B------:R-:W-:Y:S01]  /*d870*/  HMMA.16816.F32 R24, R40.reuse, R58, R24 ;  /* 0x0000003a2818723c */ /* 0x040fe20000001818 */
[----:B------:R-:W3:Y:S06]  /*d880*/  LDSM.16.MT88.4 R56, [R163+0x8800] ;  /* 0x00880000a338783b */ /* 0x000eec0000004200 */
[----:B------:R-:W-:Y:S01]  /*d890*/  MUFU.EX2 R122, R122 ;  /* 0x0000007a007a7308 */ /* 0x000fe20000000800 */
[C---:B-----5:R-:W-:Y:S09]  /*d8a0*/  HMMA.16816.F32 R28, R40.reuse, R48, R28 ;  /* 0x00000030281c723c */ /* 0x060ff2000000181c */
[----:B------:R-:W4:Y:S01]  /*d8b0*/  MUFU.EX2 R121, R121 ;  /* 0x0000007900797308 */ /* 0x000f220000000800 */
[----:B------:R-:W-:Y:S01]  /*d8c0*/  HMMA.16816.F32 R32, R40, R50, R32 ;  /* 0x000000322820723c */ /* 0x000fe20000001820 */
[----:B------:R-:W5:Y:S02]  /*d8d0*/  LDSM.16.MT88.4 R40, [R162+0x8800] ;  /* 0x00880000a228783b */ /* 0x000f640000004200 */
[----:B--2---:R-:W-:Y:S06]  /*d8e0*/  F2FP.F16.F32.PACK_AB R46, R120, R119 ;  /* 0x00000077782e723e */ /* 0x004fec00000000ff */
[----:B------:R-:W-:Y:S10]  /*d8f0*/  MUFU.EX2 R123, R123 ;  /* 0x0000007b007b7308 */ /* 0x000ff40000000800 */
[----:B------:R-:W2:Y:S01]  /*d900*/  MUFU.EX2 R124, R124 ;  /* 0x0000007c007c7308 */ /* 0x000ea20000000800 */
[----:B----4-:R-:W-:Y:S07]  /*d910*/  F2FP.F16.F32.PACK_AB R47, R121, R122 ;  /* 0x0000007a792f723e */ /* 0x010fee00000000ff */
[C---:B------:R-:W-:Y:S02]  /*d920*/  HMMA.16816.F32 R4, R44.reuse, R60, R4 ;  /* 0x0000003c2c04723c */ /* 0x040fe40000001804 */
[----:B------:R-:W-:Y:S04]  /*d930*/  MUFU.EX2 R125, R125 ;  /* 0x0000007d007d7308 */ /* 0x000fe80000000800 */
[C---:B------:R-:W-:Y:S01]  /*d940*/  HMMA.16816.F32 R8, R44.reuse, R62, R8 ;  /* 0x0000003e2c08723c */ /* 0x040fe20000001808 */
[----:B------:R-:W4:Y:S05]  /*d950*/  LDSM.16.MT88.4 R60, [R166+0x9000] ;  /* 0x00900000a63c783b */ /* 0x000f2a0000004200 */
[----:B------:R-:W5:Y:S01]  /*d960*/  MUFU.EX2 R126, R126 ;  /* 0x0000007e007e7308 */ /* 0x000f620000000800 */
[----:B--2---:R-:W-:Y:S01]  /*d970*/  F2FP.F16.F32.PACK_AB R48, R124, R123 ;  /* 0x0000007b7c30723e */ /* 0x004fe200000000ff */
[C---:B-1----:R-:W-:Y:S08]  /*d980*/  HMMA.16816.F32 R12, R44.reuse, R52, R12 ;  /* 0x000000342c0c723c */ /* 0x042ff0000000180c */
[----:B------:R-:W-:Y:S01]  /*d990*/  MUFU.EX2 R127, R127 ;  /* 0x0000007f007f7308 */ /* 0x000fe20000000800 */
[C---:B------:R-:W-:Y:S01]  /*d9a0*/  HMMA.16816.F32 R16, R44.reuse, R54, R16 ;  /* 0x000000362c10723c */ /* 0x040fe20000001810 */
[----:B------:R-:W1:Y:S05]  /*d9b0*/  LDSM.16.MT88.4 R52, [R164+0x9000] ;  /* 0x00900000a434783b */ /* 0x000e6a0000004200 */
[C---:B---3--:R-:W-:Y:S03]  /*d9c0*/  HMMA.16816.F32 R20, R44.reuse, R56, R20 ;  /* 0x000000382c14723c */ /* 0x048fe60000001814 */
[----:B------:R-:W2:Y:S02]  /*d9d0*/  MUFU.EX2 R112, R112 ;  /* 0x0000007000707308 */ /* 0x000ea40000000800 */
[----:B-----5:R-:W-:Y:S01]  /*d9e0*/  F2FP.F16.F32.PACK_AB R49, R126, R125 ;  /* 0x0000007d7e31723e */ /* 0x020fe200000000ff */
[C---:B------:R-:W-:Y:S01]  /*d9f0*/  HMMA.16816.F32 R24, R44.reuse, R58, R24 ;  /* 0x0000003a2c18723c */ /* 0x040fe20000001818 */
[----:B------:R-:W3:Y:S06]  /*da00*/  LDSM.16.MT88.4 R56, [R163+0x9000] ;  /* 0x00900000a338783b */ /* 0x000eec0000004200 */
[----:B------:R-:W-:Y:S01]  /*da10*/  MUFU.EX2 R113, R113 ;  /* 0x0000007100717308 */ /* 0x000fe20000000800 */
[C---:B------:R-:W-:Y:S09]  /*da20*/  HMMA.16816.F32 R28, R44.reuse, R40, R28 ;  /* 0x000000282c1c723c */ /* 0x040ff2000000181c */
[----:B------:R-:W5:Y:S01]  /*da30*/  MUFU.EX2 R108, R196 ;  /* 0x000000c4006c7308 */ /* 0x000f620000000800 */
[----:B------:R-:W-:Y:S01]  /*da40*/  HMMA.16816.F32 R32, R44, R42, R32 ;  /* 0x0000002a2c20723c */ /* 0x000fe20000001820 */
[----:B------:R-:W3:Y:S02]  /*da50*/  LDSM.16.MT88.4 R40, [R162+0x9000] ;  /* 0x00900000a228783b */ /* 0x000ee40000004200 */
[----:B--2---:R-:W-:Y:S04]  /*da60*/  F2FP.F16.F32.PACK_AB R50, R112, R127 ;  /* 0x0000007f7032723e */ /* 0x004fe800000000ff */
[--C-:B------:R-:W-:Y:S01]  /*da70*/  FFMA.FTZ R45, R36, UR4, -R39.reuse ;  /* 0x00000004242d7c23 */ /* 0x100fe20008010827 */
[----:B------:R-:W-:Y:S01]  /*da80*/  FFMA.FTZ R39, R3, UR4, -R39 ;  /* 0x0000000403277c23 */ /* 0x000fe20008010827 */
[----:B------:R-:W-:Y:S02]  /*da90*/  MUFU.EX2 R106, R193 ;  /* 0x000000c1006a7308 */ /* 0x000fe40000000800 */
[----:B------:R-:W-:Y:S01]  /*daa0*/  FADD.FTZ R3, R79, R74 ;  /* 0x0000004a4f037221 */ /* 0x000fe20000010000 */
[--C-:B------:R-:W-:Y:S01]  /*dab0*/  FFMA.FTZ R44, R190, UR4, -R64.reuse ;  /* 0x00000004be2c7c23 */ /* 0x100fe20008010840 */
[----:B------:R-:W2:Y:S01]  /*dac0*/  LDSM.16.MT88.4 R76, [R163+0x9800] ;  /* 0x00980000a34c783b */ /* 0x000ea20000004200 */
[----:B------:R-:W-:Y:S01]  /*dad0*/  FFMA.FTZ R64, R177, UR4, -R64 ;  /* 0x00000004b1407c23 */ /* 0x000fe20008010840 */
[----:B------:R-:W-:Y:S01]  /*dae0*/  FADD.FTZ R3, R80, R3 ;  /* 0x0000000350037221 */ /* 0x000fe20000010000 */
[----:B-----5:R-:W-:Y:S03]  /*daf0*/  F2FP.F16.F32.PACK_AB R51, R108, R113 ;  /* 0x000000716c33723e */ /* 0x020fe600000000ff */
[----:B------:R5:W-:Y:S01]  /*db00*/  MUFU.EX2 R188, R39 ;  /* 0x0000002700bc7308 */ /* 0x000be20000000800 */
[----:B------:R-:W-:Y:S03]  /*db10*/  FADD.FTZ R46, R90, R3 ;  /* 0x000000035a2e7221 */ /* 0x000fe60000010000 */
[C---:B----4-:R-:W-:Y:S06]  /*db20*/  HMMA.16816.F32 R4, R48.reuse, R60, R4 ;  /* 0x0000003c3004723c */ /* 0x050fec0000001804 */
[----:B------:R-:W4:Y:S01]  /*db30*/  MUFU.EX2 R101, R101 ;  /* 0x0000006500657308 */ /* 0x000f220000000800 */
[----:B------:R-:W-:Y:S01]  /*db40*/  FADD.FTZ R46, R83, R46 ;  /* 0x0000002e532e7221 */ /* 0x000fe20000010000 */
[C---:B------:R-:W-:Y:S08]  /*db50*/  HMMA.16816.F32 R8, R48.reuse, R62, R8 ;  /* 0x0000003e3008723c */ /* 0x040ff00000001808 */
[----:B------:R-:W-:Y:S01]  /*db60*/  MUFU.EX2 R65, R194 ;  /* 0x000000c200417308 */ /* 0x000fe20000000800 */
[----:B-----5:R-:W5:Y:S01]  /*db70*/  LDSM.16.MT88.4 R36, [R162+0x9800] ;  /* 0x00980000a224783b */ /* 0x020f620000004200 */
[C---:B-1----:R-:W-:Y:S03]  /*db80*/  HMMA.16816.F32 R12, R48.reuse, R52, R12 ;  /* 0x00000034300c723c */ /* 0x042fe6000000180c */
[----:B------:R-:W-:Y:S03]  /*db90*/  FADD.FTZ R3, R97, R46 ;  /* 0x0000002e61037221 */ /* 0x000fe60000010000 */
[C---:B------:R-:W-:Y:S02]  /*dba0*/  HMMA.16816.F32 R16, R48.reuse, R54, R16 ;  /* 0x000000363010723c */ /* 0x040fe40000001810 */
[----:B------:R-:W1:Y:S03]  /*dbb0*/  MUFU.EX2 R66, R66 ;  /* 0x0000004200427308 */ /* 0x000e660000000800 */
[----:B----4-:R-:W-:Y:S01]  /*dbc0*/  F2FP.F16.F32.PACK_AB R68, R101, R106 ;  /* 0x0000006a6544723e */ /* 0x010fe200000000ff */
[C---:B---3--:R-:W-:Y:S06]  /*dbd0*/  HMMA.16816.F32 R20, R48.reuse, R56, R20 ;  /* 0x000000383014723c */ /* 0x048fec0000001814 */
[----:B------:R-:W-:Y:S01]  /*dbe0*/  MUFU.EX2 R44, R44 ;  /* 0x0000002c002c7308 */ /* 0x000fe20000000800 */
[----:B------:R-:W-:Y:S01]  /*dbf0*/  FADD.FTZ R118, R118, R3 ;  /* 0x0000000376767221 */ /* 0x000fe20000010000 */
[C---:B------:R-:W-:Y:S08]  /*dc00*/  HMMA.16816.F32 R24, R48.reuse, R58, R24 ;  /* 0x0000003a3018723c */ /* 0x040ff00000001818 */
[----:B------:R-:W3:Y:S01]  /*dc10*/  MUFU.EX2 R189, R64 ;  /* 0x0000004000bd7308 */ /* 0x000ee20000000800 */
[C---:B------:R-:W-:Y:S03]  /*dc20*/  HMMA.16816.F32 R28, R48.reuse, R40, R28 ;  /* 0x00000028301c723c */ /* 0x040fe6000000181c */
[----:B-1----:R-:W-:Y:S03]  /*dc30*/  F2FP.F16.F32.PACK_AB R69, R66, R65 ;  /* 0x000000414245723e */ /* 0x002fe600000000ff */
[----:B------:R-:W-:Y:S03]  /*dc40*/  HMMA.16816.F32 R32, R48, R42, R32 ;  /* 0x0000002a3020723c */ /* 0x000fe60000001820 */
[----:B------:R-:W1:Y:S02]  /*dc50*/  MUFU.EX2 R45, R45 ;  /* 0x0000002d002d7308 */ /* 0x000e640000000800 */
[----:B------:R-:W-:Y:S01]  /*dc60*/  FADD.FTZ R40, R98, R91 ;  /* 0x0000005b62287221 */ /* 0x000fe20000010000 */
[----:B------:R-:W-:Y:S01]  /*dc70*/  FADD.FTZ R119, R119, R118 ;  /* 0x0000007677777221 */ /* 0x000fe20000010000 */
[----:B---3--:R-:W-:Y:S04]  /*dc80*/  F2FP.F16.F32.PACK_AB R70, R189, R44 ;  /* 0x0000002cbd46723e */ /* 0x008fe800000000ff */
        /* <DEDUP_REMOVED lines=20> */
[C---:B-----5:R-:W-:Y:S05]  /*ddd0*/  HMMA.16816.F32 R72, R68.reuse, R36, R28 ;  /* 0x000000244448723c */ /* 0x060fea000000181c */
[----:B------:R-:W-:Y:S01]  /*dde0*/  FADD.FTZ R65, R65, R108 ;  /* 0x0000006c41417221 */ /* 0x000fe20000010000 */
[----:B------:R-:W-:Y:S05]  /*ddf0*/  HMMA.16816.F32 R68, R68, R38, R32 ;  /* 0x000000264444723c */ /* 0x000fea0000001820 */
[----:B------:R-:W-:Y:S01]  /*de00*/  FADD.FTZ R101, R101, R106 ;  /* 0x0000006a65657221 */ /* 0x000fe20000010000 */
[----:B------:R-:W-:Y:S05]  /*de10*/  FADD.FTZ R66, R66, R65 ;  /* 0x0000004142427221 */ /* 0x000fea0000010000 */
[----:B------:R-:W-:Y:S01]  /*de20*/  FADD.FTZ R44, R44, R101 ;  /* 0x000000652c2c7221 */ /* 0x000fe20000010000 */
[----:B------:R-:W-:Y:S01]  /*de30*/  FADD.FTZ R45, R45, R66 ;  /* 0x000000422d2d7221 */ /* 0x000fe20000010000 */
[----:B------:R-:W-:Y:S02]  /*de40*/  MOV R101, R0 ;  /* 0x0000000000657202 */ /* 0x000fe40000000f00 */
[----:B------:R-:W-:Y:S01]  /*de50*/  FADD.FTZ R189, R189, R44 ;  /* 0x0000002cbdbd7221 */ /* 0x000fe20000010000 */
[----:B------:R-:W-:Y:S01]  /*de60*/  FADD.FTZ R188, R188, R45 ;  /* 0x0000002dbcbc7221 */ /* 0x000fe20000010000 */
[----:B------:R-:W-:Y:S07]  /*de70*/  @P1 BRA `(.L_x_7164) ;  /* 0xffffffc800841947 */ /* 0x000fee000383ffff */
.L_x_7160:
        /* <DEDUP_REMOVED lines=168> */
.L_x_7166:
[----:B------:R-:W-:Y:S05]  /*e900*/  BSYNC B0 ;  /* 0x0000000000007941 */ /* 0x000fea0003800000 */
.L_x_7165:
        /* <DEDUP_REMOVED lines=35> */
.L_x_7167:
        /* <DEDUP_REMOVED lines=12> */
.L_x_7945:


//--------------------- .text._ZN5flash24flash_fwd_splitkv_kernelI23Flash_fwd_kernel_traitsILi64ELi64ELi128ELi4ELb0ELb0EN7cutlass6half_tE19Flash_kernel_traitsILi64ELi64ELi128ELi4ES3_EELb1ELb0ELb1ELb0ELb0ELb0ELb1ELb0EEEvNS_16Flash_fwd_paramsE --------------------------
	.section	.text._ZN5flash24flash_fwd_splitkv_kernelI23Flash_fwd_kernel_traitsILi64ELi64ELi128ELi4ELb0ELb0EN7cutlass6half_tE19Flash_kernel_traitsILi64ELi64ELi128ELi4ES3_EELb1ELb0ELb1ELb0ELb0ELb0ELb1ELb0EEEvNS_16Flash_fwd_paramsE,"ax",@progbits
	.align	128
        .global         _ZN5flash24flash_fwd_splitkv_kernelI23Flash_fwd_kernel_traitsILi64ELi64ELi128ELi4ELb0ELb0EN7cutlass6half_tE19Flash_kernel_traitsILi64ELi64ELi128ELi4ES3_EELb1ELb0ELb1ELb0ELb0ELb0ELb1ELb0EEEvNS_16Flash_fwd_paramsE
        .type           _ZN5flash24flash_fwd_splitkv_kernelI23Flash_fwd_kernel_traitsILi64ELi64ELi128ELi4ELb0ELb0EN7cutlass6half_tE19Flash_kernel_traitsILi64ELi64ELi128ELi4ES3_EELb1ELb0ELb1ELb0ELb0ELb0ELb1ELb0EEEvNS_16Flash_fwd_paramsE,@function
        .size           _ZN5flash24flash_fwd_splitkv_kernelI23Flash_fwd_kernel_traitsILi64ELi64ELi128ELi4ELb0ELb0EN7cutlass6half_tE19Flash_kernel_traitsILi64ELi64ELi128ELi4ES3_EELb1ELb0ELb1ELb0ELb0ELb0ELb1ELb0EEEvNS_16Flash_fwd_paramsE,(.L_x_7946 - _ZN5flash24flash_fwd_splitkv_kernelI23Flash_fwd_kernel_traitsILi64ELi64ELi128ELi4ELb0ELb0EN7cutlass6half_tE19Flash_kernel_traitsILi64ELi64ELi128ELi4ES3_EELb1ELb0ELb1ELb0ELb0ELb0ELb1ELb0EEEvNS_16Flash_fwd_paramsE)
        .other          _ZN5flash24flash_fwd_splitkv_kernelI23Flash_fwd_kernel_traitsILi64ELi64ELi128ELi4ELb0ELb0EN7cutlass6half_tE19Flash_kernel_traitsILi64ELi64ELi128ELi4ES3_EELb1ELb0ELb1ELb0ELb0ELb0ELb1ELb0EEEvNS_16Flash_fwd_paramsE,@"STO_CUDA_ENTRY STV_DEFAULT"
_ZN5flash24flash_fwd_splitkv_kernelI23Flash_fwd_kernel_traitsILi64ELi64ELi128ELi4ELb0ELb0EN7cutlass6half_tE19Flash_kernel_traitsILi64ELi64ELi128ELi4ES3_EELb1ELb0ELb1ELb0ELb0ELb0ELb1ELb0EEEvNS_16Flash_fwd_paramsE:
.text._ZN5flash24flash_fwd_splitkv_kernelI23Flash_fwd_kernel_traitsILi64ELi64ELi128ELi4ELb0ELb0EN7cutlass6half_tE19Flash_kernel_traitsILi64ELi64ELi128ELi4ES3_EELb1ELb0ELb1ELb0ELb0ELb0ELb1ELb0EEEvNS_16Flash_fwd_paramsE:
[----:B------:R-:W-:Y:S08]  /*0000*/  LDC R1, c[0x0][0x28] ;  /* 0x00000a00ff017b82 */ /* 0x000ff00000000800 */
[----:B------:R-:W1:Y:S01]  /*0010*/  LDC R5, c[0x0][0x270] ;  /* 0x00009c00ff057b82 */ /* 0x000e620000000800 */
[----:B------:R-:W2:Y:S01]  /*0020*/  S2R R14, SR_CTAID.Z ;  /* 0x00000000000e7919 */ /* 0x000ea20000002700 */
[----:B------:R-:W-:Y:S01]  /*0030*/  MOV R2, RZ ;  /* 0x000000ff00027202 */ /* 0x000fe20000000f00 */
[----:B------:R-:W-:-:S05]  /*0040*/  ULDC.64 UR10, c[0x0][0x208] ;  /* 0x00008200000a7ab9 */ /* 0x000fca0000000a00 */
        /* <DEDUP_REMOVED lines=22> */
[-C--:B------:R-:W-:Y:S02]  /*01b0*/  ISETP.GE.U32.AND P3, PT, R0, R5.reuse, PT ;  /* 0x000000050000720c */ /* 0x080fe40003f66070 */
[----:B------:R-:W-:Y:S02]  /*01c0*/  ISETP.NE.AND.EX P1, PT, R7, RZ, PT, P1 ;  /* 0x000000ff0700720c */ /* 0x000fe40003f25310 */
[----:B------:R-:W-:Y:S01]  /*01d0*/  MOV R6, 0xffffffff ;  /* 0xffffffff00067802 */ /* 0x000fe20000000f00 */
        /* <DEDUP_REMOVED lines=30> */
.L_x_7168:
[----:B------:R-:W2:Y:S02]  /*03c0*/  LDC R7, c[0x0][0x2c8] ;  /* 0x0000b200ff077b82 */ /* 0x000ea40000000800 */
.L_x_7169:
        /* <DEDUP_REMOVED lines=9> */
[----:B---3--:R-:W3:Y:S01]  /*0460*/  LDC R8, c[0x0][0x10] ;  /* 0x00000400ff087b82 */ /* 0x008ee20000000800 */
[----:B-----5:R-:W-:-:S07]  /*0470*/  @P3 IMAD.IADD R114, R17, 0x1, -R10 ;  /* 0x0000000111723824 */ /* 0x020fce00078e0a0a */
[----:B-1----:R-:W1:Y:S08]  /*0480*/  LDC R2, c[0x0][0x2c8] ;  /* 0x0000b200ff027b82 */ /* 0x002e700000000800 */
[----:B------:R-:W4:Y:S01]  /*0490*/  @!P3 LDC R4, c[0x0][0x2cc] ;  /* 0x0000b300ff04bb82 */ /* 0x000f220000000800 */
[----:B---3--:R-:W-:-:S07]  /*04a0*/  IABS R11, R8 ;  /* 0x00000008000b7213 */ /* 0x008fce0000000000 */
[----:B------:R-:W3:Y:S01]  /*04b0*/  LDC R123, c[0x0][0x398] ;  /* 0x0000e600ff7b7b82 */ /* 0x000ee20000000800 */
[----:B------:R-:W-:Y:S01]  /*04c0*/  IABS R12, R8 ;  /* 0x00000008000c7213 */ /* 0x000fe20000000000 */
[----:B------:R-:W2:Y:S04]  /*04d0*/  I2F.RP R3, R11 ;  /* 0x0000000b00037306 */ /* 0x000ea80000209400 */
[----:B------:R-:W-:Y:S02]  /*04e0*/  IMAD.MOV R12, RZ, RZ, -R12 ;  /* 0x000000ffff0c7224 */ /* 0x000fe400078e0a0c */
[----:B-1----:R-:W-:-:S05]  /*04f0*/  VIADD R2, R2, 0x7f ;  /* 0x0000007f02027836 */ /* 0x002fca0000000000 */
[----:B------:R-:W-:-:S04]  /*0500*/  SHF.R.S32.HI R13, RZ, 0x1f, R2 ;  /* 0x0000001fff0d7819 */ /* 0x000fc80000011402 */
[----:B------:R-:W-:Y:S01]  /*0510*/  LEA.HI R13, R13, R2, RZ, 0x7 ;  /* 0x000000020d0d7211 */ /* 0x000fe200078f38ff */
[----:B--2---:R-:W1:Y:S03]  /*0520*/  MUFU.RCP R18, R3 ;  /* 0x0000000300127308 */ /* 0x004e660000001000 */
[----:B------:R-:W-:-:S05]  /*0530*/  LEA.HI.SX32 R13, R13, R8, 0x19 ;  /* 0x000000080d0d7211 */ /* 0x000fca00078fcaff */
[----:B------:R-:W-:Y:S02]  /*0540*/  VIADD R13, R13, 0xffffffff ;  /* 0xffffffff0d0d7836 */ /* 0x000fe40000000000 */
[----:B-1----:R-:W-:-:S04]  /*0550*/  VIADD R18, R18, 0xffffffe ;  /* 0x0ffffffe12127836 */ /* 0x002fc80000000000 */
[----:B------:R-:W1:Y:S02]  /*0560*/  F2I.FTZ.U32.TRUNC.NTZ R19, R18 ;  /* 0x0000001200137305 */ /* 0x000e64000021f000 */
[--C-:B-1----:R-:W-:Y:S02]  /*0570*/  IMAD.MOV R2, RZ, RZ, -R19.reuse ;  /* 0x000000ffff027224 */ /* 0x102fe400078e0a13 */
[----:B------:R-:W-:Y:S02]  /*0580*/  IMAD.MOV.U32 R18, RZ, RZ, RZ ;  /* 0x000000ffff127224 */ /* 0x000fe400078e00ff */
[----:B------:R-:W-:Y:S01]  /*0590*/  IMAD R9, R2, R11, RZ ;  /* 0x0000000b02097224 */ /* 0x000fe200078e02ff */
[----:B------:R-:W-:Y:S02]  /*05a0*/  IABS R2, R13 ;  /* 0x0000000d00027213 */ /* 0x000fe40000000000 */
[----:B------:R-:W-:Y:S01]  /*05b0*/  LOP3.LUT R13, R13, R8, RZ, 0x3c, !PT ;  /* 0x000000080d0d7212 */ /* 0x000fe200078e3cff */
[----:B------:R-:W-:-:S03]  /*05c0*/  IMAD.HI.U32 R9, R19, R9, R18 ;  /* 0x0000000913097227 */ /* 0x000fc600078e0012 */
[----:B------:R-:W-:-:S03]  /*05d0*/  ISETP.GE.AND P0, PT, R13, RZ, PT ;  /* 0x000000ff0d00720c */ /* 0x000fc60003f06270 */
[----:B------:R-:W-:-:S04]  /*05e0*/  IMAD.HI.U32 R9, R9, R2, RZ ;  /* 0x0000000209097227 */ /* 0x000fc800078e00ff */
[----:B------:R-:W-:Y:S02]  /*05f0*/  IMAD R12, R9, R12, R2 ;  /* 0x0000000c090c7224 */ /* 0x000fe400078e0202 */
[----:B------:R-:W1:Y:S03]  /*0600*/  @!P3 LDC.64 R2, c[0x0][0x318] ;  /* 0x0000c600ff02bb82 */ /* 0x000e660000000a00 */
[----:B------:R-:W-:-:S13]  /*0610*/  ISETP.GT.U32.AND P1, PT, R11, R12, PT ;  /* 0x0000000c0b00720c */ /* 0x000fda0003f24070 */
[----:B------:R-:W-:Y:S02]  /*0620*/  @!P1 IMAD.IADD R12, R12, 0x1, -R11 ;  /* 0x000000010c0c9824 */ /* 0x000fe400078e0a0b */
[----:B------:R-:W-:Y:S01]  /*0630*/  @!P1 VIADD R9, R9, 0x1 ;  /* 0x0000000109099836 */ /* 0x000fe20000000000 */
[----:B------:R-:W-:Y:S02]  /*0640*/  ISETP.NE.AND P1, PT, R8, RZ, PT ;  /* 0x000000ff0800720c */ /* 0x000fe40003f25270 */
[----:B------:R-:W-:Y:S02]  /*0650*/  ISETP.GE.U32.AND P4, PT, R12, R11, PT ;  /* 0x0000000b0c00720c */ /* 0x000fe40003f86070 */
[----:B-1----:R-:W-:-:S04]  /*0660*/  @!P3 ISETP.NE.U32.AND P2, PT, R2, RZ, PT ;  /* 0x000000ff0200b20c */ /* 0x002fc80003f45070 */
[----:B------:R-:W-:Y:S02]  /*0670*/  @!P3 ISETP.NE.AND.EX P2, PT, R3, RZ, PT, P2 ;  /* 0x000000ff0300b20c */ /* 0x000fe40003f45320 */
[----:B------:R-:W-:Y:S02]  /*0680*/  IADD3 R3, -R129, 0xbf, R126 ;  /* 0x000000bf81037810 */ /* 0x000fe40007ffe17e */
[----:B----4-:R-:W-:-:S03]  /*0690*/  @!P3 SEL R4, R4, RZ, P2 ;  /* 0x000000ff0404b207 */ /* 0x010fc60001000000 */
[----:B------:R-:W-:Y:S01]  /*06a0*/  @P4 VIADD R9, R9, 0x1 ;  /* 0x0000000109094836 */ /* 0x000fe20000000000 */
[----:B------:R-:W-:-:S03]  /*06b0*/  @!P3 IADD3 R114, R4, R7, -R10 ;  /* 0x000000070472b210 */ /* 0x000fc60007ffe80a */
[----:B------:R-:W-:Y:S01]  /*06c0*/  @!P0 IMAD.MOV R9, RZ, RZ, -R9 ;  /* 0x000000ffff098224 */ /* 0x000fe200078e0a09 */
[----:B------:R-:W-:Y:S01]  /*06d0*/  @!P1 LOP3.LUT R9, RZ, R8, RZ, 0x33, !PT ;  /* 0x00000008ff099212 */ /* 0x000fe200078e33ff */
[----:B------:R-:W-:Y:S01]  /*06e0*/  VIADD R7, R114, 0x7f ;  /* 0x0000007f72077836 */ /* 0x000fe20000000000 */
[----:B---3--:R-:W-:-:S03]  /*06f0*/  IADD3 R3, R3, R123, R114 ;  /* 0x0000007b03037210 */ /* 0x008fc60007ffe072 */
[----:B------:R-:W-:Y:S01]  /*0700*/  IMAD R160, R9, R0, RZ ;  /* 0x0000000009a07224 */ /* 0x000fe200078e02ff */
[----:B------:R-:W-:Y:S02]  /*0710*/  SHF.R.S32.HI R4, RZ, 0x1f, R7 ;  /* 0x0000001fff047819 */ /* 0x000fe40000011407 */
[----:B------:R-:W-:Y:S02]  /*0720*/  SHF.R.S32.HI R2, RZ, 0x1f, R3 ;  /* 0x0000001fff027819 */ /* 0x000fe40000011403 */
[----:B------:R-:W-:Y:S02]  /*0730*/  LEA.HI R4, R4, R7, RZ, 0x7 ;  /* 0x0000000704047211 */ /* 0x000fe400078f38ff */
[----:B------:R-:W-:Y:S02]  /*0740*/  LEA.HI R2, R2, R3, RZ, 0x7 ;  /* 0x0000000302027211 */ /* 0x000fe400078f38ff */
[----:B------:R-:W-:Y:S02]  /*0750*/  SHF.R.S32.HI R4, RZ, 0x7, R4 ;  /* 0x00000007ff047819 */ /* 0x000fe40000011404 */
[----:B------:R-:W-:-:S02]  /*0760*/  SHF.R.S32.HI R2, RZ, 0x7, R2 ;  /* 0x00000007ff027819 */ /* 0x000fc40000011402 */
[----:B------:R-:W-:-:S04]  /*0770*/  VIADDMNMX R7, R160, R9, R4, PT ;  /* 0x00000009a0077246 */ /* 0x000fc80003800104 */
[----:B------:R-:W-:-:S04]  /*0780*/  VIMNMX R7, R7, R2, PT ;  /* 0x0000000207077248 */ /* 0x000fc80003fe0100 */
[----:B------:R-:W-:-:S13]  /*0790*/  ISETP.GE.AND P0, PT, R160, R7, PT ;  /* 0x00000007a000720c */ /* 0x000fda0003f06270 */
[----:B------:R-:W-:Y:S05]  /*07a0*/  @!P0 BRA `(.L_x_7170) ;  /* 0x0000000400548947 */ /* 0x000fea0003800000 */
[----:B------:R-:W1:Y:S01]  /*07b0*/  LDC.64 R2, c[0x0][0x2c0] ;  /* 0x0000b000ff027b82 */ /* 0x000e620000000a00 */
[----:B------:R-:W-:Y:S01]  /*07c0*/  SHF.R.S32.HI R7, RZ, 0x1f, R122 ;  /* 0x0000001fff077819 */ /* 0x000fe2000001147a */
[----:B------:R-:W-:Y:S01]  /*07d0*/  ULDC UR4, c[0x0][0x2dc] ;  /* 0x0000b70000047ab9 */ /* 0x000fe20000000800 */
[----:B------:R-:W-:Y:S02]  /*07e0*/  IMAD.IADD R129, R129, 0x1, -R126 ;  /* 0x0000000181817824 */ /* 0x000fe400078e0a7e */
[----:B------:R-:W-:-:S04]  /*07f0*/  LEA.HI R4, R7, R122, RZ, 0x4 ;  /* 0x0000007a07047211 */ /* 0x000fc800078f20ff */
[----:B------:R-:W-:Y:S02]  /*0800*/  LOP3.LUT R7, R4, 0xfffffff0, RZ, 0xc0, !PT ;  /* 0xfffffff004077812 */ /* 0x000fe400078ec0ff */
[----:B------:R-:W-:-:S03]  /*0810*/  SHF.R.S32.HI R4, RZ, 0x4, R4 ;  /* 0x00000004ff047819 */ /* 0x000fc60000011404 */
[----:B------:R-:W-:Y:S02]  /*0820*/  IMAD.IADD R7, R122, 0x1, -R7 ;  /* 0x000000017a077824 */ /* 0x000fe400078e0a07 */
[C---:B------:R-:W-:Y:S02]  /*0830*/  VIADD R12, R4.reuse, 0x10 ;  /* 0x00000010040c7836 */ /* 0x040fe40000000000 */
[----:B------:R-:W-:Y:S02]  /*0840*/  IMAD.SHL.U32 R8, R7, 0x4, RZ ;  /* 0x0000000407087824 */ /* 0x000fe400078e00ff */
[----:B------:R-:W-:-:S03]  /*0850*/  VIADD R6, R4, 0x28 ;  /* 0x0000002804067836 */ /* 0x000fc60000000000 */
[----:B------:R-:W-:Y:S01]  /*0860*/  SHF.R.S32.HI R9, RZ, 0x1f, R8 ;  /* 0x0000001fff097819 */ /* 0x000fe20000011408 */
[----:B-1----:R-:W-:-:S04]  /*0870*/  IMAD R2, R0, R2, R169 ;  /* 0x0000000200027224 */ /* 0x002fc800078e02a9 */
[----:B------:R-:W-:Y:S02]  /*0880*/  IMAD R2, R2, R5, R14 ;  /* 0x0000000502027224 */ /* 0x000fe400078e020e */
[----:B------:R-:W-:-:S04]  /*0890*/  IMAD.WIDE R10, R4, 0x40, R8 ;  /* 0x00000040040a7825 */ /* 0x000fc800078e0208 */
[----:B------:R-:W-:Y:S02]  /*08a0*/  IMAD R3, R2, R3, R126 ;  /* 0x0000000302037224 */ /* 0x000fe400078e027e */
[----:B------:R-:W-:Y:S02]  /*08b0*/  VIADD R2, R4, 0x8 ;  /* 0x0000000804027836 */ /* 0x000fe40000000000 */
[----:B------:R-:W-:Y:S01]  /*08c0*/  IMAD R5, R3, UR4, RZ ;  /* 0x0000000403057c24 */ /* 0x000fe2000f8e02ff */
[----:B------:R-:W-:Y:S02]  /*08d0*/  ULDC UR4, c[0x0][0x2d0] ;  /* 0x0000b40000047ab9 */ /* 0x000fe40000000800 */
[----:B------:R-:W-:Y:S01]  /*08e0*/  ISETP.GE.AND P0, PT, R8, UR4, PT ;  /* 0x0000000408007c0c */ /* 0x000fe2000bf06270 */
[----:B------:R-:W-:Y:S01]  /*08f0*/  ULDC.64 UR4, c[0x0][0x288] ;  /* 0x0000a20000047ab9 */ /* 0x000fe20000000a00 */
[C---:B------:R-:W-:Y:S01]  /*0900*/  IADD3 R0, P1, R5.reuse, R10, RZ ;  /* 0x0000000a05007210 */ /* 0x040fe20007f3e0ff */
[----:B------:R-:W-:Y:S01]  /*0910*/  VIADD R10, R4, 0x18 ;  /* 0x00000018040a7836 */ /* 0x000fe20000000000 */
[----:B------:R-:W-:Y:S01]  /*0920*/  ISETP.GE.OR P4, PT, R12, R129, P0 ;  /* 0x000000810c00720c */ /* 0x000fe20000786670 */
[----:B------:R-:W-:Y:S01]  /*0930*/  VIADD R8, R4, 0x20 ;  /* 0x0000002004087836 */ /* 0x000fe20000000000 */
[----:B------:R-:W-:-:S02]  /*0940*/  LEA.HI.X.SX32 R5, R5, R11, 0x1, P1 ;  /* 0x0000000b05057211 */ /* 0x000fc400008f0eff */
        /* <DEDUP_REMOVED lines=23> */
[C---:B------:R-:W-:Y:S01]  /*0ac0*/  ISETP.NE.OR P5, PT, R7.reuse, RZ, P5 ;  /* 0x000000ff0700720c */ /* 0x040fe20002fa5670 */
[----:B------:R-:W-:Y:S01]  /*0ad0*/  @!P0 STG.E.128 desc[UR10][R14.64+0x3800], RZ ;  /* 0x003800ff0e008986 */ /* 0x000fe2000c101d0a */
[----:B------:R-:W-:Y:S02]  /*0ae0*/  ISETP.GE.AND P0, PT, R2, R129, PT ;  /* 0x000000810200720c */ /* 0x000fe40003f06270 */
[C---:B------:R-:W-:Y:S01]  /*0af0*/  ISETP.NE.OR P3, PT, R7.reuse, RZ, P3 ;  /* 0x000000ff0700720c */ /* 0x040fe20001f65670 */
[----:B------:R-:W-:Y:S01]  /*0b00*/  @!P1 STG.E.128 desc[UR10][R14.64+0x2800], RZ ;  /* 0x002800ff0e009986 */ /* 0x000fe2000c101d0a */
[----:B------:R-:W-:Y:S02]  /*0b10*/  ISETP.NE.OR P0, PT, R7, RZ, P0 ;  /* 0x000000ff0700720c */ /* 0x000fe40000705670 */
[----:B------:R-:W-:Y:S01]  /*0b20*/  IADD3 R3, P1, R3, R4, RZ ;  /* 0x0000000403037210 */ /* 0x000fe20007f3e0ff */
[----:B------:R1:W-:Y:S01]  /*0b30*/  @!P4 STG.E.128 desc[UR10][R14.64+0x3000], RZ ;  /* 0x003000ff0e00c986 */ /* 0x0003e2000c101d0a */
[----:B------:R-:W-:Y:S01]  /*0b40*/  ISETP.NE.OR P2, PT, R7, RZ, P2 ;  /* 0x000000ff0700720c */ /* 0x000fe20001745670 */
[----:B------:R-:W-:Y:S01]  /*0b50*/  @!P6 IMAD.MOV.U32 R19, RZ, RZ, -0x800000 ;  /* 0xff800000ff13e424 */ /* 0x000fe200078e00ff */
[----:B------:R-:W-:Y:S01]  /*0b60*/  LEA.HI.X.SX32 R8, R4, R5, 0x1, P1 ;  /* 0x0000000504087211 */ /* 0x000fe200008f0eff */
[----:B------:R-:W-:Y:S01]  /*0b70*/  @!P5 IMAD.MOV.U32 R17, RZ, RZ, -0x800000 ;  /* 0xff800000ff11d424 */ /* 0x000fe200078e00ff */
[----:B------:R-:W-:-:S02]  /*0b80*/  LEA R10, P4, R3, UR4, 0x2 ;  /* 0x00000004030a7c11 */ /* 0x000fc4000f8810ff */
        /* <DEDUP_REMOVED lines=12> */
[----:B------:R2:W-:Y:S02]  /*0c50*/  @!P5 STG.E desc[UR10][R10.64+0x40], R17 ;  /* 0x000040110a00d986 */ /* 0x0005e4000c10190a */
[----:B------:R-:W-:Y:S02]  /*0c60*/  @!P1 IMAD.MOV.U32 R5, RZ, RZ, -0x800000 ;  /* 0xff800000ff059424 */ /* 0x000fe400078e00ff */
[----:B-1----:R-:W-:Y:S01]  /*0c70*/  @!P4 IMAD.MOV.U32 R15, RZ, RZ, -0x800000 ;  /* 0xff800000ff0fc424 */ /* 0x002fe200078e00ff */
[----:B------:R2:W-:Y:S04]  /*0c80*/  @!P3 STG.E desc[UR10][R10.64+0x60], R13 ;  /* 0x0000600d0a00b986 */ /* 0x0005e8000c10190a */
[----:B------:R2:W-:Y:S04]  /*0c90*/  @!P2 STG.E desc[UR10][R10.64+0x80], R9 ;  /* 0x000080090a00a986 */ /* 0x0005e8000c10190a */
[----:B------:R2:W-:Y:S04]  /*0ca0*/  @!P1 STG.E desc[UR10][R10.64+0xa0], R5 ;  /* 0x0000a0050a009986 */ /* 0x0005e8000c10190a */
[----:B------:R2:W-:Y:S01]  /*0cb0*/  @!P4 STG.E desc[UR10][R10.64], R15 ;  /* 0x0000000f0a00c986 */ /* 0x0005e2000c10190a */
[----:B------:R-:W-:Y:S05]  /*0cc0*/  @P0 EXIT ;  /* 0x000000000000094d */ /* 0x000fea0003800000 */
[----:B--2---:R-:W-:-:S05]  /*0cd0*/  MOV R3, 0xff800000 ;  /* 0xff80000000037802 */ /* 0x004fca0000000f00 */
[----:B------:R-:W-:Y:S01]  /*0ce0*/  STG.E desc[UR10][R10.64+0xe0], R3 ;  /* 0x0000e0030a007986 */ /* 0x000fe2000c10190a */
[----:B------:R-:W-:Y:S05]  /*0cf0*/  EXIT ;  /* 0x000000000000794d */ /* 0x000fea0003800000 */
.L_x_7170:
        /* <DEDUP_REMOVED lines=24> */
.L_x_7171:
        /* <DEDUP_REMOVED lines=13> */
[----:B-----5:R-:W-:Y:S01]  /*0f50*/  IMAD R0, R3, R2, RZ ;  /* 0x0000000203007224 */ /* 0x020fe200078e02ff */
        /* <DEDUP_REMOVED lines=17> */
[----:B--2---:R-:W-:-:S04]  /*1070*/  IABS R2, R9 ;  /* 0x0000000900027213 */ /* 0x004fc80000000000 */
[----:B------:R-:W2:Y:S08]  /*1080*/  I2F.RP R5, R2 ;  /* 0x0000000200057306 */ /* 0x000eb00000209400 */
[----:B--2---:R-:W2:Y:S02]  /*1090*/  MUFU.RCP R12, R5 ;  /* 0x00000005000c7308 */ /* 0x004ea40000001000 */
[----:B--2---:R-:W-:-:S06]  /*10a0*/  IADD3 R12, R12, 0xffffffe, RZ ;  /* 0x0ffffffe0c0c7810 */ /* 0x004fcc0007ffe0ff */
[----:B------:R-:W2:Y:S02]  /*10b0*/  F2I.FTZ.U32.TRUNC.NTZ R13, R12 ;  /* 0x0000000c000d7305 */ /* 0x000ea4000021f000 */
[----:B--2---:R-:W-:Y:S01]  /*10c0*/  IMAD.MOV R3, RZ, RZ, -R13 ;  /* 0x000000ffff037224 */ /* 0x004fe200078e0a0d */
        /* <DEDUP_REMOVED lines=10> */
[----:B------:R-:W-:-:S12]  /*1170*/  IMAD R17, R10, R4, R17 ;  /* 0x000000040a117224 */ /* 0x000fd800078e0211 */
        /* <DEDUP_REMOVED lines=9> */
[----:B------:R-:W-:-:S04]  /*1210*/  @!P1 LOP3.LUT R8, RZ, R9, RZ, 0x33, !PT ;  /* 0x00000009ff089212 */ /* 0x000fc800078e33ff */
[----:B-1----:R-:W-:Y:S02]  /*1220*/  SHF.R.S32.HI R19, RZ, 0x1f, R8 ;  /* 0x0000001fff137819 */ /* 0x002fe40000011408 */
[----:B----4-:R-:W-:Y:S01]  /*1230*/  SHF.R.S32.HI R5, RZ, 0x1f, R0 ;  /* 0x0000001fff057819 */ /* 0x010fe20000011400 */
        /* <DEDUP_REMOVED lines=12> */
[----:B------:R-:W-:Y:S01]  /*1300*/  IMAD R9, R8, UR5, R9 ;  /* 0x0000000508097c24 */ /* 0x000fe2000f8e0209 */
[----:B------:R-:W-:Y:S01]  /*1310*/  IADD3 R11, R11, R4, RZ ;  /* 0x000000040b0b7210 */ /* 0x000fe20007ffe0ff */
[----:B------:R-:W-:-:S04]  /*1320*/  IMAD.WIDE.U32 R28, R0, R2, RZ ;  /* 0x00000002001c7225 */ /* 0x000fc800078e00ff */
[----:B------:R-:W-:-:S04]  /*1330*/  IMAD.WIDE.U32 R10, R8, UR4, R10 ;  /* 0x00000004080a7c25 */ /* 0x000fc8000f8e000a */
[----:B------:R-:W-:Y:S01]  /*1340*/  IMAD.IADD R18, R29, 0x1, R3 ;  /* 0x000000011d127824 */ /* 0x000fe200078e0203 */
[----:B------:R-:W-:Y:S02]  /*1350*/  IADD3 R12, R11, R9, RZ ;  /* 0x000000090b0c7210 */ /* 0x000fe40007ffe0ff */
[----:B------:R-:W-:Y:S01]  /*1360*/  MOV R16, R10 ;  /* 0x0000000a00107202 */ /* 0x000fe20000000f00 */
[----:B------:R-:W-:Y:S06]  /*1370*/  BRA `(.L_x_7173) ;  /* 0x00000004003c7947 */ /* 0x000fec0003800000 */
.L_x_7172:
        /* <DEDUP_REMOVED lines=49> */
.L_x_7174:
        /* <DEDUP_REMOVED lines=9> */
[----:B------:R-:W-:Y:S02]  /*1720*/  IADD3 R23, R23, R4, RZ ;  /* 0x0000000417177210 */ /* 0x000fe40007ffe0ff */
[----:B------:R-:W-:Y:S01]  /*1730*/  MOV R8, R11 ;  /* 0x0000000b00087202 */ /* 0x000fe20000000f00 */
[-C--:B--2---:R-:W-:Y:S02]  /*1740*/  IMAD R4, R19, R2.reuse, RZ ;  /* 0x0000000213047224 */ /* 0x084fe400078e02ff */
[----:B------:R-:W-:-:S04]  /*1750*/  IMAD.WIDE.U32 R20, R11, R2, R22 ;  /* 0x000000020b147225 */ /* 0x000fc800078e0016 */
[----:B------:R-:W-:Y:S01]  /*1760*/  IMAD R3, R11, R3, R4 ;  /* 0x000000030b037224 */ /* 0x000fe200078e0204 */
[----:B------:R-:W-:Y:S01]  /*1770*/  MOV R16, R20 ;  /* 0x0000001400107202 */ /* 0x000fe20000000f00 */
[----:B------:R-:W-:-:S03]  /*1780*/  @P4 IMAD R18, R18, R9, R29 ;  /* 0x0000000912124224 */ /* 0x000fc600078e021d */
[----:B------:R-:W-:Y:S01]  /*1790*/  IADD3 R12, R21, R3, RZ ;  /* 0x00000003150c7210 */ /* 0x000fe20007ffe0ff */
[----:B------:R-:W-:Y:S06]  /*17a0*/  @P4 BRA `(.L_x_7173) ;  /* 0x0000000000304947 */ /* 0x000fec0003800000 */
[----:B------:R-:W1:Y:S01]  /*17b0*/  LDC.64 R4, c[0x0][0x250] ;  /* 0x00009400ff047b82 */ /* 0x000e620000000a00 */
[----:B------:R-:W-:Y:S02]  /*17c0*/  SHF.R.S32.HI R11, RZ, 0x1f, R10 ;  /* 0x0000001fff0b7819 */ /* 0x000fe4000001140a */
[----:B-----5:R-:W-:-:S05]  /*17d0*/  SHF.R.S32.HI R9, RZ, 0x1f, R0 ;  /* 0x0000001fff097819 */ /* 0x020fca0000011400 */
[----:B------:R-:W2:Y:S01]  /*17e0*/  LDC.64 R2, c[0x0][0x238] ;  /* 0x00008e00ff027b82 */ /* 0x000ea20000000a00 */
[----:B-1----:R-:W-:-:S04]  /*17f0*/  IMAD R11, R11, R4, RZ ;  /* 0x000000040b0b7224 */ /* 0x002fc800078e02ff */
[C---:B------:R-:W-:Y:S02]  /*1800*/  IMAD R5, R10.reuse, R5, R11 ;  /* 0x000000050a057224 */ /* 0x040fe400078e020b */
[----:B------:R-:W-:-:S04]  /*1810*/  IMAD.WIDE.U32 R10, R10, R4, RZ ;  /* 0x000000040a0a7225 */ /* 0x000fc800078e00ff */
[----:B--2---:R-:W-:Y:S01]  /*1820*/  IMAD R9, R9, R2, RZ ;  /* 0x0000000209097224 */ /* 0x004fe200078e02ff */
[----:B------:R-:W-:-:S03]  /*1830*/  IADD3 R11, R11, R5, RZ ;  /* 0x000000050b0b7210 */ /* 0x000fc60007ffe0ff */
[C---:B------:R-:W-:Y:S02]  /*1840*/  IMAD R3, R0.reuse, R3, R9 ;  /* 0x0000000300037224 */ /* 0x040fe400078e0209 */
[----:B------:R-:W-:-:S05]  /*1850*/  IMAD.WIDE.U32 R28, R0, R2, R10 ;  /* 0x00000002001c7225 */ /* 0x000fca00078e000a */
[----:B------:R-:W-:-:S07]  /*1860*/  IADD3 R18, R29, R3, RZ ;  /* 0x000000031d127210 */ /* 0x000fce0007ffe0ff */
.L_x_7173:
[----:B------:R-:W-:Y:S01]  /*1870*/  ISETP.NE.AND P1, PT, R6, -0x1, PT ;  /* 0xffffffff0600780c */ /* 0x000fe20003f25270 */
[----:B------:R-:W-:Y:S01]  /*1880*/  VIADD R165, R7, 0xffffffff ;  /* 0xffffffff07a57836 */ /* 0x000fe20000000000 */
[----:B------:R-:W-:Y:S01]  /*1890*/  SHF.R.S32.HI R9, RZ, 0x1f, R122 ;  /* 0x0000001fff097819 */ /* 0x000fe2000001147a */
[----:B------:R-:W-:Y:S01]  /*18a0*/  IMAD.IADD R159, R129, 0x1, -R126 ;  /* 0x00000001819f7824 */ /* 0x000fe200078e0a7e */
[----:B------:R-:W1:Y:S01]  /*18b0*/  S2UR UR4, SR_CgaCtaId ;  /* 0x00000000000479c3 */ /* 0x000e620000008800 */
[----:B------:R-:W-:Y:S01]  /*18c0*/  IMAD.SHL.U32 R125, R165, 0x80, RZ ;  /* 0x00000080a57d7824 */ /* 0x000fe200078e00ff */
[----:B------:R-:W-:Y:S01]  /*18d0*/  LEA.HI R11, R9, R122, RZ, 0x3 ;  /* 0x0000007a090b7211 */ /* 0x000fe200078f18ff */
[----:B------:R-:W-:Y:S01]  /*18e0*/  ULDC.64 UR8, c[0x0][0x268] ;  /* 0x00009a0000087ab9 */ /* 0x000fe20000000a00 */
[----:B------:R-:W-:Y:S01]  /*18f0*/  ULDC.64 UR6, c[0x0][0x258] ;  /* 0x0000960000067ab9 */ /* 0x000fe20000000a00 */
[----:B------:R-:W-:Y:S01]  /*1900*/  UMOV UR5, 0x400 ;  /* 0x0000040000057882 */ /* 0x000fe20000000000 */
[----:B------:R-:W-:Y:S01]  /*1910*/  SHF.R.S32.HI R10, RZ, 0x3, R11 ;  /* 0x00000003ff0a7819 */ /* 0x000fe2000001140b */
[----:B------:R-:W-:Y:S01]  /*1920*/  BSSY B0, `(.L_x_7175) ;  /* 0x0000049000007945 */ /* 0x000fe20003800000 */
[----:B------:R-:W-:Y:S01]  /*1930*/  LOP3.LUT R11, R11, 0xfffffff8, RZ, 0xc0, !PT ;  /* 0xfffffff80b0b7812 */ /* 0x000fe200078ec0ff */
[----:B------:R-:W2:Y:S01]  /*1940*/  @P1 LDC.64 R4, c[0x0][0x240] ;  /* 0x00009000ff041b82 */ /* 0x000ea20000000a00 */
[----:B-----5:R-:W-:Y:S01]  /*1950*/  IADD3 R0, -R125, R114, RZ ;  /* 0x000000727d007210 */ /* 0x020fe20007ffe1ff */
[----:B------:R-:W-:-:S02]  /*1960*/  IMAD.SHL.U32 R20, R10, 0x40, RZ ;  /* 0x000000400a147824 */ /* 0x000fc400078e00ff */
[----:B------:R-:W-:Y:S01]  /*1970*/  IMAD.IADD R100, R122, 0x1, -R11 ;  /* 0x000000017a647824 */ /* 0x000fe200078e0a0b */
[----:B------:R-:W-:Y:S01]  /*1980*/  @!P1 SHF.R.S32.HI R11, RZ, 0x1f, R169 ;  /* 0x0000001fff0b9819 */ /* 0x000fe200000114a9 */
[----:B------:R-:W-:Y:S01]  /*1990*/  VIADD R21, R10, 0x10 ;  /* 0x000000100a157836 */ /* 0x000fe20000000000 */
[----:B------:R-:W-:Y:S01]  /*19a0*/  LOP3.LUT R20, R20, 0x1c0, RZ, 0xc0, !PT ;  /* 0x000001c014147812 */ /* 0x000fe200078ec0ff */
[----:B------:R-:W3:Y:S01]  /*19b0*/  @!P1 LDC.64 R2, c[0x0][0x228] ;  /* 0x00008a00ff029b82 */ /* 0x000ee20000000a00 */
[----:B------:R-:W-:Y:S02]  /*19c0*/  IMAD.SHL.U32 R167, R100, 0x8, RZ ;  /* 0x0000000864a77824 */ /* 0x000fe400078e00ff */
[----:B------:R-:W-:Y:S02]  /*19d0*/  SHF.R.U32.HI R25, RZ, 0x3, R20 ;  /* 0x00000003ff197819 */ /* 0x000fe40000011614 */
[C---:B------:R-:W-:Y:S02]  /*19e0*/  ISETP.GE.AND P6, PT, R21.reuse, R159, PT ;  /* 0x0000009f1500720c */ /* 0x040fe40003fc6270 */
[----:B------:R-:W-:Y:S01]  /*19f0*/  LOP3.LUT R166, R20, 0x38, R167, 0xf8, !PT ;  /* 0x0000003814a67812 */ /* 0x000fe200078ef8a7 */
[----:B------:R-:W4:Y:S01]  /*1a00*/  LDC.64 R118, c[0x0][0x250] ;  /* 0x00009400ff767b82 */ /* 0x000f220000000a00 */
[CC--:B------:R-:W-:Y:S01]  /*1a10*/  ISETP.GE.AND P2, PT, R21.reuse, R0.reuse, PT ;  /* 0x000000001500720c */ /* 0x0c0fe20003f46270 */
[----:B-1----:R-:W-:Y:S01]  /*1a20*/  ULEA UR4, UR4, UR5, 0x18 ;  /* 0x0000000504047291 */ /* 0x002fe2000f8ec03f */
[----:B------:R-:W-:-:S02]  /*1a30*/  ISETP.GE.AND P0, PT, R21, R0, PT ;  /* 0x000000001500720c */ /* 0x000fc40003f06270 */
[----:B------:R-:W-:Y:S02]  /*1a40*/  LOP3.LUT R166, R166, R25, RZ, 0x3c, !PT ;  /* 0x00000019a6a67212 */ /* 0x000fe400078e3cff */
[----:B------:R-:W-:Y:S01]  /*1a50*/  LEA.HI R21, R9, R122, RZ, 0x6 ;  /* 0x0000007a09157211 */ /* 0x000fe200078f30ff */
[----:B--2---:R-:W-:Y:S01]  /*1a60*/  @P1 IMAD.WIDE.U32 R22, R6, R4, RZ ;  /* 0x0000000406161225 */ /* 0x004fe200078e00ff */
[----:B------:R-:W-:-:S03]  /*1a70*/  IADD3 R28, P4, R167, R28, RZ ;  /* 0x0000001ca71c7210 */ /* 0x000fc60007f9e0ff */
[----:B------:R-:W-:Y:S02]  /*1a80*/  IMAD.SHL.U32 R21, R21, 0x8, RZ ;  /* 0x0000000815157824 */ /* 0x000fe400078e00ff */
[----:B------:R-:W-:Y:S02]  /*1a90*/  @P1 IMAD R5, R6, R5, R23 ;  /* 0x0000000506051224 */ /* 0x000fe400078e0217 */
[-C--:B---3--:R-:W-:Y:S01]  /*1aa0*/  @!P1 IMAD.WIDE.U32 R24, R169, R2.reuse, RZ ;  /* 0x00000002a9189225 */ /* 0x088fe200078e00ff */
[----:B------:R-:W-:Y:S02]  /*1ab0*/  LOP3.LUT R166, R166, 0xfffffe00, R21, 0xf8, !PT ;  /* 0xfffffe00a6a67812 */ /* 0x000fe400078ef815 */
[----:B------:R-:W-:Y:S01]  /*1ac0*/  SHF.R.S32.HI R21, RZ, 0x1f, R167 ;  /* 0x0000001fff157819 */ /* 0x000fe200000114a7 */
[----:B------:R-:W-:Y:S01]  /*1ad0*/  @!P1 IMAD R4, R11, R2, RZ ;  /* 0x000000020b049224 */ /* 0x000fe200078e02ff */
[----:B------:R-:W-:Y:S01]  /*1ae0*/  SHF.R.S32.HI R11, RZ, 0x1f, R10 ;  /* 0x0000001fff0b7819 */ /* 0x000fe2000001140a */
[----:B------:R-:W-:Y:S01]  /*1af0*/  @P1 IMAD.MOV.U32 R2, RZ, RZ, R22 ;  /* 0x000000ffff021224 */ /* 0x000fe200078e0016 */
[----:B------:R-:W-:Y:S01]  /*1b00*/  @!P1 MOV R2, R24 ;  /* 0x0000001800029202 */ /* 0x000fe20000000f00 */
[----:B------:R-:W-:Y:S01]  /*1b10*/  @!P1 IMAD R3, R169, R3, R4 ;  /* 0x00000003a9039224 */ /* 0x000fe200078e0204 */
[----:B------:R-:W-:Y:S01]  /*1b20*/  IADD3 R24, P5, R167, R16, RZ ;  /* 0x00000010a7187210 */ /* 0x000fe20007fbe0ff */
[----:B------:R-:W-:Y:S01]  /*1b30*/  IMAD.WIDE R22, R15, 0x40, R10 ;  /* 0x000000400f167825 */ /* 0x000fe200078e020a */
[----:B------:R-:W-:-:S02]  /*1b40*/  SHF.R.S32.HI R15, RZ, 0x1f, R14 ;  /* 0x0000001fff0f7819 */ /* 0x000fc4000001140e */
[----:B------:R-:W-:Y:S01]  /*1b50*/  LEA R166, R166, UR4, 0x1 ;  /* 0x00000004a6a67c11 */ /* 0x000fe2000f8e08ff */
[----:B------:R-:W-:Y:S01]  /*1b60*/  @!P1 IMAD.IADD R5, R25, 0x1, R3 ;  /* 0x0000000119059824 */ /* 0x000fe200078e0203 */
[----:B------:R-:W-:Y:S01]  /*1b70*/  IADD3 R26, P1, R167, R2, RZ ;  /* 0x00000002a71a7210 */ /* 0x000fe20007f3e0ff */
[C---:B------:R-:W-:Y:S01]  /*1b80*/  IMAD.X R29, R21.reuse, 0x1, R18, P4 ;  /* 0x00000001151d7824 */ /* 0x040fe200020e0612 */
[----:B------:R-:W1:Y:S01]  /*1b90*/  LDC.64 R2, c[0x0][0x3c8] ;  /* 0x0000f200ff027b82 */ /* 0x000e620000000a00 */
[C---:B------:R-:W-:Y:S01]  /*1ba0*/  IMAD.X R25, R21.reuse, 0x1, R12, P5 ;  /* 0x0000000115197824 */ /* 0x040fe200028e060c */
[C---:B------:R-:W-:Y:S01]  /*1bb0*/  IADD3 R112, P4, R10.reuse, R17, RZ ;  /* 0x000000110a707210 */ /* 0x040fe20007f9e0ff */
[----:B------:R-:W-:Y:S01]  /*1bc0*/  IMAD.X R27, R21, 0x1, R5, P1 ;  /* 0x00000001151b7824 */ /* 0x000fe200008e0605 */
[C---:B------:R-:W-:Y:S01]  /*1bd0*/  ISETP.GE.AND P1, PT, R10.reuse, R159, PT ;  /* 0x0000009f0a00720c */ /* 0x040fe20003f26270 */
[----:B------:R-:W-:Y:S01]  /*1be0*/  IMAD R5, R15, UR6, RZ ;  /* 0x000000060f057c24 */ /* 0x000fe2000f8e02ff */
[----:B------:R-:W-:Y:S01]  /*1bf0*/  IADD3 R17, R10, 0x20, RZ ;  /* 0x000000200a117810 */ /* 0x000fe20007ffe0ff */
[----:B------:R-:W-:-:S02]  /*1c00*/  IMAD R21, R19, UR8, RZ ;  /* 0x0000000813157c24 */ /* 0x000fc4000f8e02ff */
[C---:B------:R-:W-:Y:S01]  /*1c10*/  IMAD R5, R14.reuse, UR7, R5 ;  /* 0x000000070e057c24 */ /* 0x040fe2000f8e0205 */
[----:B------:R-:W-:Y:S01]  /*1c20*/  ISETP.GE.AND P5, PT, R17, R0, PT ;  /* 0x000000001100720c */ /* 0x000fe20003fa6270 */
[----:B------:R-:W-:-:S04]  /*1c30*/  IMAD.WIDE.U32 R26, R14, UR6, R26 ;  /* 0x000000060e1a7c25 */ /* 0x000fc8000f8e001a */
[C---:B------:R-:W-:Y:S02]  /*1c40*/  IMAD R4, R8.reuse, UR9, R21 ;  /* 0x0000000908047c24 */ /* 0x040fe4000f8e0215 */
[----:B------:R-:W-:-:S04]  /*1c50*/  IMAD.WIDE.U32 R20, R8, UR8, R28 ;  /* 0x0000000808147c25 */ /* 0x000fc8000f8e001c */
[----:B------:R-:W-:Y:S01]  /*1c60*/  IMAD.X R19, R11, 0x1, R13, P4 ;  /* 0x000000010b137824 */ /* 0x000fe200020e060d */
[----:B------:R-:W-:Y:S01]  /*1c70*/  ISETP.GE.AND P4, PT, R17, R159, PT ;  /* 0x0000009f1100720c */ /* 0x000fe20003f86270 */
[----:B------:R-:W-:Y:S01]  /*1c80*/  IMAD.IADD R29, R27, 0x1, R5 ;  /* 0x000000011b1d7824 */ /* 0x000fe200078e0205 */
[----:B----4-:R-:W-:Y:S11]  /*1c90*/  @P1 BRA `(.L_x_7176) ;  /* 0x0000000000441947 */ /* 0x010ff60003800000 */
        /* <DEDUP_REMOVED lines=17> */
.L_x_7176:
[----:B------:R-:W-:Y:S05]  /*1db0*/  BSYNC B0 ;  /* 0x0000000000007941 */ /* 0x000fea0003800000 */
.L_x_7175:
        /* <DEDUP_REMOVED lines=24> */
.L_x_7178:
[----:B------:R-:W-:Y:S05]  /*1f40*/  BSYNC B0 ;  /* 0x0000000000007941 */ /* 0x000fea0003800000 */
.L_x_7177:
[----:B------:R-:W-:Y:S01]  /*1f50*/  BSSY B0, `(.L_x_7179) ;  /* 0x0000018000007945 */ /* 0x000fe20003800000 */
[----:B------:R-:W-:Y:S01]  /*1f60*/  ISETP.GE.AND P6, PT, R5, R159, PT ;  /* 0x0000009f0500720c */ /* 0x000fe20003fc6270 */
[----:B------:R-:W-:Y:S02]  /*1f70*/  IMAD R8, R11, R116, RZ ;  /* 0x000000740b087224 */ /* 0x000fe400078e02ff */
[----:B------:R-:W-:Y:S10]  /*1f80*/  @P4 BRA `(.L_x_7180) ;  /* 0x0000000000504947 */ /* 0x000ff40003800000 */
[----:B------:R-:W-:Y:S02]  /*1f90*/  ULDC UR5, c[0x0][0x2d0] ;  /* 0x0000b40000057ab9 */ /* 0x000fe40000000800 */
[----:B------:R-:W-:-:S13]  /*1fa0*/  ISETP.GE.AND P4, PT, R167, UR5, PT ;  /* 0x00000005a7007c0c */ /* 0x000fda000bf86270 */
[----:B------:R1:W-:Y:S01]  /*1fb0*/  @P4 STS.128 [R166+0x1000], RZ ;  /* 0x001000ffa6004388 */ /* 0x0003e20000000c00 */
[----:B------:R-:W-:Y:S05]  /*1fc0*/  @P4 BRA `(.L_x_7180) ;  /* 0x0000000000404947 */ /* 0x000fea0003800000 */
[----:B-1----:R-:W-:Y:S01]  /*1fd0*/  IADD3 R13, P4, R22, 0x20, RZ ;  /* 0x00000020160d7810 */ /* 0x002fe20007f9e0ff */
        /* <DEDUP_REMOVED lines=15> */
.L_x_7180:
[----:B------:R-:W-:Y:S05]  /*20d0*/  BSYNC B0 ;  /* 0x0000000000007941 */ /* 0x000fea0003800000 */
.L_x_7179:
        /* <DEDUP_REMOVED lines=10> */
[----:B-1----:R-:W-:Y:S02]  /*2180*/  IMAD.X R13, RZ, RZ, R23, P4 ;  /* 0x000000ffff0d7224 */ /* 0x002fe400020e0617 */
        /* <DEDUP_REMOVED lines=11> */
.L_x_7182:
[----:B------:R-:W-:Y:S05]  /*2240*/  BSYNC B0 ;  /* 0x0000000000007941 */ /* 0x000fea0003800000 */
.L_x_7181:
[C---:B------:R-:W-:Y:S01]  /*2250*/  ISETP.GE.AND P6, PT, R10.reuse, R0, PT ;  /* 0x000000000a00720c */ /* 0x040fe20003fc6270 */
[C---:B------:R-:W-:Y:S01]  /*2260*/  IMAD R8, R10.reuse, R117, R8 ;  /* 0x000000750a087224 */ /* 0x040fe200078e0208 */
[----:B------:R-:W-:Y:S01]  /*2270*/  BSSY B0, `(.L_x_7183) ;  /* 0x0000010000007945 */ /* 0x000fe20003800000 */
[----:B------:R-:W-:Y:S01]  /*2280*/  IMAD.WIDE.U32 R120, R10, R116, R24 ;  /* 0x000000740a787225 */ /* 0x000fe200078e0018 */
[----:B------:R-:W-:-:S04]  /*2290*/  ISETP.GE.AND P4, PT, R5, R0, PT ;  /* 0x000000000500720c */ /* 0x000fc80003f86270 */
[----:B------:R-:W-:-:S05]  /*22a0*/  IADD3 R121, R121, R8, RZ ;  /* 0x0000000879797210 */ /* 0x000fca0007ffe0ff */
[----:B------:R-:W-:Y:S05]  /*22b0*/  @P6 BRA `(.L_x_7184) ;  /* 0x00000000002c6947 */ /* 0x000fea0003800000 */
        /* <DEDUP_REMOVED lines=11> */
.L_x_7184:
[----:B------:R-:W-:Y:S05]  /*2370*/  BSYNC B0 ;  /* 0x0000000000007941 */ /* 0x000fea0003800000 */
.L_x_7183:
        /* <DEDUP_REMOVED lines=19> */
.L_x_7186:
[----:B------:R-:W-:Y:S05]  /*24b0*/  BSYNC B0 ;  /* 0x0000000000007941 */ /* 0x000fea0003800000 */
.L_x_7185:
[----:B------:R-:W-:Y:S01]  /*24c0*/  BSSY B0, `(.L_x_7187) ;  /* 0x0000010000007945 */ /* 0x000fe20003800000 */
[----:B------:R-:W-:-:S03]  /*24d0*/  ISETP.GE.AND P2, PT, R13, R0, PT ;  /* 0x000000000d00720c */ /* 0x000fc60003f46270 */
[----:B------:R-:W-:Y:S10]  /*24e0*/  @P5 BRA `(.L_x_7188) ;  /* 0x0000000000345947 */ /* 0x000ff40003800000 */
[----:B------:R-:W-:Y:S02]  /*24f0*/  ULDC UR5, c[0x0][0x2d0] ;  /* 0x0000b40000057ab9 */ /* 0x000fe40000000800 */
[----:B------:R-:W-:-:S13]  /*2500*/  ISETP.GE.AND P5, PT, R167, UR5, PT ;  /* 0x00000005a7007c0c */ /* 0x000fda000bfa6270 */
[----:B------:R1:W-:Y:S01]  /*2510*/  @P5 STS.128 [R166+0x3000], RZ ;  /* 0x003000ffa6005388 */ /* 0x0003e20000000c00 */
[----:B------:R-:W-:Y:S05]  /*2520*/  @P5 BRA `(.L_x_7188) ;  /* 0x0000000000245947 */ /* 0x000fea0003800000 */
[----:B------:R-:W-:Y:S01]  /*2530*/  LEA R6, P5, R116, R120, 0x5 ;  /* 0x0000007874067211 */ /* 0x000fe200078a28ff */
[----:B------:R-:W-:-:S03]  /*2540*/  ULDC.64 UR6, c[0x0][0x218] ;  /* 0x0000860000067ab9 */ /* 0x000fc60000000a00 */
[----:B------:R-:W-:Y:S02]  /*2550*/  LEA.HI.X R5, R116, R121, R117, 0x5, P5 ;  /* 0x0000007974057211 */ /* 0x000fe400028f2c75 */
[----:B-1----:R-:W-:-:S04]  /*2560*/  LEA R16, P5, R6, UR6, 0x1 ;  /* 0x0000000606107c11 */ /* 0x002fc8000f8a08ff */
[----:B------:R-:W-:-:S05]  /*2570*/  LEA.HI.X R17, R6, UR7, R5, 0x1, P5 ;  /* 0x0000000706117c11 */ /* 0x000fca000a8f0c05 */
[----:B------:R-:W-:Y:S01]  /*2580*/  @!PT LDS RZ, [RZ] ;  /* 0x00000000fffff984 */ /* 0x000fe20000000800 */
[----:B------:R-:W-:Y:S01]  /*2590*/  @!PT LDS RZ, [RZ] ;  /* 0x00000000fffff984 */ /* 0x000fe20000000800 */
[----:B------:R-:W-:Y:S01]  /*25a0*/  @!PT LDS RZ, [RZ] ;  /* 0x00000000fffff984 */ /* 0x000fe20000000800 */
[----:B------:R1:W-:Y:S04]  /*25b0*/  LDGSTS.E.BYPASS.LTC128B.128 [R166+0x3000], desc[UR10][R16.64] ;  /* 0x0300000010a67fae */ /* 0x0003e8000b901d4a */
.L_x_7188:
[----:B------:R-:W-:Y:S05]  /*25c0*/  BSYNC B0 ;  /* 0x0000000000007941 */ /* 0x000fea0003800000 */
.L_x_7187:
        /* <DEDUP_REMOVED lines=8> */
[----:B------:R-:W-:Y:S01]  /*2650*/  IMAD R5, R117, 0x30, RZ ;  /* 0x0000003075057824 */ /* 0x000fe200078e02ff */
[----:B------:R-:W-:Y:S01]  /*2660*/  ULDC.64 UR6, c[0x0][0x218] ;  /* 0x0000860000067ab9 */ /* 0x000fe20000000a00 */
        /* <DEDUP_REMOVED lines=8> */
.L_x_7190:
[----:B------:R-:W-:Y:S05]  /*26f0*/  BSYNC B0 ;  /* 0x0000000000007941 */ /* 0x000fea0003800000 */
.L_x_7189:
        /* <DEDUP_REMOVED lines=17> */
.L_x_7192:
[----:B------:R-:W-:Y:S05]  /*2810*/  BSYNC B0 ;  /* 0x0000000000007941 */ /* 0x000fea0003800000 */
.L_x_7191:
        /* <DEDUP_REMOVED lines=18> */
.L_x_7194:
[----:B------:R-:W-:Y:S05]  /*2940*/  BSYNC B0 ;  /* 0x0000000000007941 */ /* 0x000fea0003800000 */
.L_x_7193:
[----:B------:R-:W-:Y:S01]  /*2950*/  BSSY B0, `(.L_x_7195) ;  /* 0x0000013000007945 */ /* 0x000fe20003800000 */
[----:B------:R-:W-:Y:S01]  /*2960*/  ISETP.GE.AND P4, PT, R5, R0, PT ;  /* 0x000000000500720c */ /* 0x000fe20003f86270 */
[----:B-1----:R-:W-:Y:S01]  /*2970*/  IMAD.IADD R23, R21, 0x1, R4 ;  /* 0x0000000115177824 */ /* 0x002fe200078e0204 */
[----:B------:R-:W-:Y:S01]  /*2980*/  SHF.R.S32.HI R6, RZ, 0x1f, R169 ;  /* 0x0000001fff067819 */ /* 0x000fe200000114a9 */
        /* <DEDUP_REMOVED lines=15> */
.L_x_7196:
[----:B------:R-:W-:Y:S05]  /*2a80*/  BSYNC B0 ;  /* 0x0000000000007941 */ /* 0x000fea0003800000 */
.L_x_7195:
        /* <DEDUP_REMOVED lines=16> */
.L_x_7198:
[----:B------:R-:W-:Y:S05]  /*2b90*/  BSYNC B0 ;  /* 0x0000000000007941 */ /* 0x000fea0003800000 */
.L_x_7197:
[----:B------:R-:W0:Y:S01]  /*2ba0*/  LDGDEPBAR ;  /* 0x00000000000079af */ /* 0x000e220000000000 */
[----:B------:R-:W-:Y:S01]  /*2bb0*/  ULDC.64 UR6, c[0x0][0x3d0] ;  /* 0x0000f40000067ab9 */ /* 0x000fe20000000a00 */
[----:B------:R-:W-:Y:S01]  /*2bc0*/  IMAD R115, R19, R118, RZ ;  /* 0x0000007613737224 */ /* 0x000fe200078e02ff */
[----:B------:R-:W-:Y:S01]  /*2bd0*/  LEA.HI R8, R9, R122, RZ, 0x4 ;  /* 0x0000007a09087211 */ /* 0x000fe200078f20ff */
[----:B------:R-:W-:Y:S01]  /*2be0*/  IMAD R4, R6, UR6, RZ ;  /* 0x0000000606047c24 */ /* 0x000fe2000f8e02ff */
[----:B------:R-:W-:Y:S01]  /*2bf0*/  ULDC UR5, c[0x0][0x2e8] ;  /* 0x0000ba0000057ab9 */ /* 0x000fe20000000800 */
[----:B------:R-:W-:Y:S01]  /*2c00*/  IMAD.WIDE.U32 R18, R169, UR6, R14 ;  /* 0x00000006a9127c25 */ /* 0x000fe2000f8e000e */
[----:B------:R-:W-:-:S03]  /*2c10*/  LOP3.LUT R15, R8, 0xfffffff0, RZ, 0xc0, !PT ;  /* 0xfffffff0080f7812 */ /* 0x000fc600078ec0ff */
[----:B------:R-:W-:Y:S01]  /*2c20*/  IMAD R4, R169, UR7, R4 ;  /* 0x00000007a9047c24 */ /* 0x000fe2000f8e0204 */
[----:B------:R-:W-:Y:S01]  /*2c30*/  LEA R14, P4, R18, R2, 0x2 ;  /* 0x00000002120e7211 */ /* 0x000fe200078810ff */
[----:B------:R-:W-:Y:S01]  /*2c40*/  IMAD.MOV.U32 R22, RZ, RZ, R20 ;  /* 0x000000ffff167224 */ /* 0x000fe200078e0014 */
[----:B------:R-:W-:Y:S01]  /*2c50*/  ULDC.64 UR6, c[0x0][0x220] ;  /* 0x0000880000067ab9 */ /* 0x000fe20000000a00 */
[----:B------:R-:W-:Y:S02]  /*2c60*/  IMAD.IADD R2, R19, 0x1, R4 ;  /* 0x0000000113027824 */ /* 0x000fe400078e0204 */
[----:B------:R-:W-:Y:S02]  /*2c70*/  IMAD.IADD R4, R122, 0x1, -R15 ;  /* 0x000000017a047824 */ /* 0x000fe400078e0a0f */
[----:B------:R-:W-:Y:S01]  /*2c80*/  IMAD R115, R112, R119, R115 ;  /* 0x0000007770737224 */ /* 0x000fe200078e0273 */
[----:B------:R-:W-:Y:S01]  /*2c90*/  LEA.HI.X R15, R18, R3, R2, 0x2, P4 ;  /* 0x00000003120f7211 */ /* 0x000fe200020f1402 */
[----:B------:R-:W-:Y:S01]  /*2ca0*/  IMAD.WIDE.U32 R112, R112, R118, R22 ;  /* 0x0000007670707225 */ /* 0x000fe200078e0016 */
[----:B------:R-:W-:Y:S01]  /*2cb0*/  SHF.R.S32.HI R3, RZ, 0x1f, R4 ;  /* 0x0000001fff037819 */ /* 0x000fe20000011404 */
[----:B------:R-:W-:Y:S01]  /*2cc0*/  BSSY B0, `(.L_x_7199) ;  /* 0x0000018000007945 */ /* 0x000fe20003800000 */
[----:B------:R-:W-:Y:S01]  /*2cd0*/  ISETP.GE.AND P4, PT, R17, R0, PT ;  /* 0x000000001100720c */ /* 0x000fe20003f86270 */
[----:B------:R1:W5:Y:S01]  /*2ce0*/  LDG.E R2, desc[UR10][R14.64] ;  /* 0x0000000a0e027981 */ /* 0x000362000c1e1900 */
[----:B------:R-:W-:-:S04]  /*2cf0*/  DEPBAR.LE SB0, 0x0 ;  /* 0x000080000000791a */ /* 0x000fc80000000000 */
[----:B------:R-:W-:Y:S01]  /*2d00*/  IMAD.IADD R115, R113, 0x1, R115 ;  /* 0x0000000171737824 */ /* 0x000fe200078e0273 */
[----:B------:R-:W-:Y:S01]  /*2d10*/  BAR.SYNC.DEFER_BLOCKING 0x0 ;  /* 0x0000000000007b1d */ /* 0x000fe20000010000 */
[C---:B------:R-:W-:Y:S02]  /*2d20*/  LEA R180, P2, R112.reuse, UR6, 0x1 ;  /* 0x0000000670b47c11 */ /* 0x040fe4000f8408ff */
[----:B------:R-:W-:Y:S02]  /*2d30*/  LEA.HI R6, R3, R4, RZ, 0x3 ;  /* 0x0000000403067211 */ /* 0x000fe400078f18ff */
[----:B------:R-:W-:Y:S02]  /*2d40*/  LEA.HI.X R179, R112, UR7, R115, 0x1, P2 ;  /* 0x0000000770b37c11 */ /* 0x000fe400090f0c73 */
[----:B------:R-:W-:-:S13]  /*2d50*/  ISETP.GE.AND P2, PT, R10, R0, PT ;  /* 0x000000000a00720c */ /* 0x000fda0003f46270 */
[----:B------:R1:W-:Y:S01]  /*2d60*/  @P2 STS.128 [R166+0x6000], RZ ;  /* 0x006000ffa6002388 */ /* 0x0003e20000000c00 */
[----:B------:R-:W1:Y:S01]  /*2d70*/  MUFU.RCP R3, UR5 ;  /* 0x0000000500037d08 */ /* 0x000e620008001000 */
[----:B------:R-:W-:Y:S02]  /*2d80*/  SHF.R.S32.HI R8, RZ, 0x4, R8 ;  /* 0x00000004ff087819 */ /* 0x000fe40000011408 */
[----:B------:R-:W-:Y:S01]  /*2d90*/  LOP3.LUT R17, R6, 0xfffffff8, RZ, 0xc0, !PT ;  /* 0xfffffff806117812 */ /* 0x000fe200078ec0ff */
[----:B------:R-:W-:Y:S06]  /*2da0*/  @P2 BRA `(.L_x_7200) ;  /* 0x0000000000242947 */ /* 0x000fec0003800000 */
        /* <DEDUP_REMOVED lines=9> */
.L_x_7200:
[----:B------:R-:W-:Y:S05]  /*2e40*/  BSYNC B0 ;  /* 0x0000000000007941 */ /* 0x000fea0003800000 */
.L_x_7199:
[----:B------:R1:W-:Y:S01]  /*2e50*/  @P0 STS.128 [R166+0x6800], RZ ;  /* 0x006800ffa6000388 */ /* 0x0003e20000000c00 */
[----:B------:R-:W-:Y:S01]  /*2e60*/  IMAD.SHL.U32 R11, R100, 0x40, RZ ;  /* 0x00000040640b7824 */ /* 0x000fe200078e00ff */
[----:B------:R-:W-:Y:S01]  /*2e70*/  LEA.HI R12, R8, R8, RZ, 0x1 ;  /* 0x00000008080c7211 */ /* 0x000fe200078f08ff */
[----:B------:R-:W-:Y:S01]  /*2e80*/  BSSY B0, `(.L_x_7201) ;  /* 0x0000013000007945 */ /* 0x000fe20003800000 */
[----:B------:R-:W-:Y:S01]  /*2e90*/  ISETP.GE.AND P2, PT, R13, R0, PT ;  /* 0x000000000d00720c */ /* 0x000fe20003f46270 */
        /* <DEDUP_REMOVED lines=17> */
.L_x_7202:
[----:B------:R-:W-:Y:S05]  /*2fb0*/  BSYNC B0 ;  /* 0x0000000000007941 */ /* 0x000fea0003800000 */
.L_x_7201:
[----:B------:R1:W-:Y:S01]  /*2fc0*/  @P1 STS.128 [R166+0x7000], RZ ;  /* 0x007000ffa6001388 */ /* 0x0003e20000000c00 */
[----:B------:R-:W-:Y:S01]  /*2fd0*/  ISETP.GE.AND P0, PT, R5, R0, PT ;  /* 0x000000000500720c */ /* 0x000fe20003f06270 */
[----:B------:R-:W-:Y:S01]  /*2fe0*/  IMAD.IADD R13, R8, 0x1, -R13 ;  /* 0x00000001080d7824 */ /* 0x000fe200078e0a0d */
[----:B------:R-:W-:Y:S01]  /*2ff0*/  LOP3.LUT R10, R11, 0x8, R10, 0xf8, !PT ;  /* 0x000000080b0a7812 */ /* 0x000fe200078ef80a */
[----:B------:R-:W-:Y:S01]  /*3000*/  IMAD.SHL.U32 R0, R4, 0x40, RZ ;  /* 0x0000004004007824 */ /* 0x000fe200078e00ff */
[----:B------:R-:W-:Y:S01]  /*3010*/  SHF.R.U32.HI R11, RZ, 0x3, R11 ;  /* 0x00000003ff0b7819 */ /* 0x000fe2000001160b */
[----:B------:R-:W-:Y:S01]  /*3020*/  IMAD.SHL.U32 R5, R13, 0x8, RZ ;  /* 0x000000080d057824 */ /* 0x000fe200078e00ff */
[----:B------:R-:W-:Y:S01]  /*3030*/  LEA.HI R128, R9, R122, RZ, 0x5 ;  /* 0x0000007a09807211 */ /* 0x000fe200078f28ff */
[----:B------:R-:W-:Y:S01]  /*3040*/  IMAD.SHL.U32 R127, R6, 0x40, RZ ;  /* 0x00000040067f7824 */ /* 0x000fe200078e00ff */
[----:B------:R-:W-:Y:S01]  /*3050*/  LOP3.LUT R0, R0, 0x1c0, RZ, 0xc0, !PT ;  /* 0x000001c000007812 */ /* 0x000fe200078ec0ff */
[----:B------:R-:W-:Y:S01]  /*3060*/  BSSY B0, `(.L_x_7203) ;  /* 0x0000014000007945 */ /* 0x000fe20003800000 */
[----:B------:R-:W-:-:S02]  /*3070*/  LOP3.LUT R10, R10, R11, RZ, 0x3c, !PT ;  /* 0x0000000b0a0a7212 */ /* 0x000fc400078e3cff */
[----:B------:R-:W-:Y:S02]  /*3080*/  SHF.R.S32.HI R124, RZ, 0x5, R128 ;  /* 0x00000005ff7c7819 */ /* 0x000fe40000011480 */
[----:B------:R-:W-:Y:S01]  /*3090*/  LOP3.LUT R5, R0, 0x8, R5, 0xf8, !PT ;  /* 0x0000000800057812 */ /* 0x000fe200078ef805 */
        /* <DEDUP_REMOVED lines=16> */
.L_x_7204:
[----:B------:R-:W-:Y:S05]  /*31a0*/  BSYNC B0 ;  /* 0x0000000000007941 */ /* 0x000fea0003800000 */
.L_x_7203:
        /* <DEDUP_REMOVED lines=15> */
.L_x_7206:
[----:B------:R-:W-:Y:S05]  /*32a0*/  BSYNC B0 ;  /* 0x0000000000007941 */ /* 0x000fea0003800000 */
.L_x_7205:
        /* <DEDUP_REMOVED lines=13> */
.L_x_7208:
[----:B------:R-:W-:Y:S05]  /*3380*/  BSYNC B0 ;  /* 0x0000000000007941 */ /* 0x000fea0003800000 */
.L_x_7207:
        /* <DEDUP_REMOVED lines=15> */
.L_x_7210:
[----:B------:R-:W-:Y:S05]  /*3480*/  BSYNC B0 ;  /* 0x0000000000007941 */ /* 0x000fea0003800000 */
.L_x_7209:
        /* <DEDUP_REMOVED lines=15> */
.L_x_7212:
[----:B------:R-:W-:Y:S05]  /*3580*/  BSYNC B0 ;  /* 0x0000000000007941 */ /* 0x000fea0003800000 */
.L_x_7211:
[----:B------:R1:W-:Y:S01]  /*3590*/  @P0 STS.128 [R166+0x9800], RZ ;  /* 0x009800ffa6000388 */ /* 0x0003e20000000c00 */
[----:B------:R-:W-:Y:S01]  /*35a0*/  IMAD.IADD R158, R6, 0x1, R5 ;  /* 0x00000001069e7824 */ /* 0x000fe200078e0205 */
[----:B------:R-:W-:Y:S01]  /*35b0*/  R2P PR, R4, 0x6 ;  /* 0x0000000604007804 */ /* 0x000fe20000000000 */
[----:B------:R-:W-:Y:S01]  /*35c0*/  IMAD.MOV.U32 R0, RZ, RZ, 0x10 ;  /* 0x00000010ff007424 */ /* 0x000fe200078e00ff */
[----:B------:R-:W-:Y:S01]  /*35d0*/  BSSY B0, `(.L_x_7213) ;  /* 0x0000013000007945 */ /* 0x000fe20003800000 */
[----:B------:R-:W-:Y:S01]  /*35e0*/  IMAD.MOV.U32 R5, RZ, RZ, 0x20 ;  /* 0x00000020ff057424 */ /* 0x000fe200078e00ff */
[----:B------:R-:W-:Y:S02]  /*35f0*/  LEA R157, R157, UR4, 0x1 ;  /* 0x000000049d9d7c11 */ /* 0x000fe4000f8e08ff */
[----:B------:R-:W-:Y:S02]  /*3600*/  LEA R158, R158, UR4, 0x1 ;  /* 0x000000049e9e7c11 */ /* 0x000fe4000f8e08ff */
[----:B------:R-:W-:-:S02]  /*3610*/  SEL R5, R5, 0xffffffe0, !P2 ;  /* 0xffffffe005057807 */ /* 0x000fc40005000000 */
[----:B------:R-:W-:Y:S01]  /*3620*/  SEL R4, R0, 0xfffffff0, !P1 ;  /* 0xfffffff000047807 */ /* 0x000fe20004800000 */
[----:B------:R-:W-:Y:S06]  /*3630*/  @P0 BRA `(.L_x_7214) ;  /* 0x0000000000300947 */ /* 0x000fec0003800000 */
        /* <DEDUP_REMOVED lines=12> */
.L_x_7214:
[----:B------:R-:W-:Y:S05]  /*3700*/  BSYNC B0 ;  /* 0x0000000000007941 */ /* 0x000fea0003800000 */
.L_x_7213:
        /* <DEDUP_REMOVED lines=10> */
[----:B------:R-:W-:Y:S01]  /*37b0*/  LOP3.LUT R6, R6, R127, RZ, 0xfc, !PT ;  /* 0x0000007f06067212 */ /* 0x000fe200078efcff */
[----:B------:R-:W-:Y:S01]  /*37c0*/  IMAD R151, R0, 0x2, R157 ;  /* 0x0000000200977824 */ /* 0x000fe200078e029d */
[----:B------:R-:W-:Y:S01]  /*37d0*/  LDSM.16.M88.4 R64, [R156] ;  /* 0x000000009c40783b */ /* 0x000fe20000000200 */
[----:B------:R-:W-:-:S02]  /*37e0*/  IMAD R153, R4, 0x2, R155 ;  /* 0x0000000204997824 */ /* 0x000fc400078e029b */
[----:B------:R-:W-:Y:S01]  /*37f0*/  IMAD.SHL.U32 R172, R122, 0x2, RZ ;  /* 0x000000027aac7824 */ /* 0x000fe200078e00ff */
[----:B------:R-:W4:Y:S04]  /*3800*/  LDSM.16.M88.4 R56, [R151+0x2800] ;  /* 0x002800009738783b */ /* 0x000f280000000200 */
[----:B------:R-:W4:Y:S01]  /*3810*/  LDSM.16.M88.4 R88, [R157+0x3000] ;  /* 0x003000009d58783b */ /* 0x000f220000000200 */
[----:B------:R-:W-:-:S03]  /*3820*/  LOP3.LUT R172, R172, 0x6, RZ, 0xc0, !PT ;  /* 0x00000006acac7812 */ /* 0x000fc600078ec0ff */
[----:B------:R-:W4:Y:S04]  /*3830*/  LDSM.16.M88.4 R80, [R157+0x3800] ;  /* 0x003800009d50783b */ /* 0x000f280000000200 */
[----:B------:R-:W4:Y:S04]  /*3840*/  LDSM.16.M88.4 R72, [R157+0x4000] ;  /* 0x004000009d48783b */ /* 0x000f280000000200 */
[----:B------:R-:W4:Y:S04]  /*3850*/  LDSM.16.M88.4 R48, [R157+0x4800] ;  /* 0x004800009d30783b */ /* 0x000f280000000200 */
[----:B------:R-:W4:Y:S04]  /*3860*/  LDSM.16.M88.4 R40, [R157+0x5000] ;  /* 0x005000009d28783b */ /* 0x000f280000000200 */
[----:B------:R-:W4:Y:S04]  /*3870*/  LDSM.16.M88.4 R68, [R157+0x5800] ;  /* 0x005800009d44783b */ /* 0x000f280000000200 */
[----:B------:R-:W4:Y:S01]  /*3880*/  LDSM.16.M88.4 R60, [R151+0x2000] ;  /* 0x00200000973c783b */ /* 0x000f220000000200 */
[C---:B--2---:R-:W-:Y:S03]  /*3890*/  HMMA.16816.F32 R20, R32.reuse, R16, RZ ;  /* 0x000000102014723c */ /* 0x044fe600000018ff */
[----:B-1----:R-:W1:Y:S03]  /*38a0*/  LDSM.16.M88.4 R8, [R151+0x3000] ;  /* 0x003000009708783b */ /* 0x002e660000000200 */
[C---:B------:R-:W-:Y:S01]  /*38b0*/  HMMA.16816.F32 R16, R32.reuse, R18, RZ ;  /* 0x000000122010723c */ /* 0x040fe200000018ff */
[----:B------:R-:W2:Y:S04]  /*38c0*/  LDSM.16.M88.4 R108, [R151+0x3800] ;  /* 0x00380000976c783b */ /* 0x000ea80000000200 */
[----:B------:R-:W2:Y:S01]  /*38d0*/  LDSM.16.M88.4 R96, [R151+0x4000] ;  /* 0x004000009760783b */ /* 0x000ea20000000200 */
[C---:B---3--:R-:W-:Y:S03]  /*38e0*/  HMMA.16816.F32 R28, R32.reuse, R24, RZ ;  /* 0x00000018201c723c */ /* 0x048fe600000018ff */
[----:B------:R-:W3:Y:S03]  /*38f0*/  LDSM.16.M88.4 R92, [R151+0x4800] ;  /* 0x00480000975c783b */ /* 0x000ee60000000200 */
[----:B------:R-:W-:Y:S01]  /*3900*/  HMMA.16816.F32 R24, R32, R26, RZ ;  /* 0x0000001a2018723c */ /* 0x000fe200000018ff */
[----:B------:R-:W3:Y:S04]  /*3910*/  LDSM.16.M88.4 R104, [R151+0x5000] ;  /* 0x005000009768783b */ /* 0x000ee80000000200 */
[----:B------:R-:W3:Y:S01]  /*3920*/  LDSM.16.M88.4 R100, [R151+0x5800] ;  /* 0x005800009764783b */ /* 0x000ee20000000200 */
[----:B----4-:R-:W-:Y:S03]  /*3930*/  HMMA.16816.F32 R20, R64, R56, R20 ;  /* 0x000000384014723c */ /* 0x010fe60000001814 */
[----:B------:R-:W0:Y:S03]  /*3940*/  LDGDEPBAR ;  /* 0x00000000000079af */ /* 0x000e260000000000 */
[----:B------:R-:W-:Y:S01]  /*3950*/  HMMA.16816.F32 R12, R32, R88, RZ ;  /* 0x00000058200c723c */ /* 0x000fe200000018ff */
[----:B------:R-:W-:-:S04]  /*3960*/  VIADD R56, R157, 0x2000 ;  /* 0x000020009d387836 */ /* 0x000fc80000000000 */
[----:B------:R-:W-:Y:S01]  /*3970*/  @P0 VIADD R154, R56, 0xffffffc0 ;  /* 0xffffffc0389a0836 */ /* 0x000fe20000000000 */
[C---:B------:R-:W-:Y:S03]  /*3980*/  HMMA.16816.F32 R84, R32.reuse, R80, RZ ;  /* 0x000000502054723c */ /* 0x040fe600000018ff */
[----:B------:R-:W-:Y:S02]  /*3990*/  IMAD R140, R0, 0x2, R154 ;  /* 0x00000002008c7824 */ /* 0x000fe400078e029a */
[C---:B------:R-:W-:Y:S01]  /*39a0*/  VIADD R147, R154.reuse, 0x800 ;  /* 0x000008009a937836 */ /* 0x040fe20000000000 */
[----:B------:R-:W-:Y:S01]  /*39b0*/  HMMA.16816.F32 R76, R32, R72, RZ ;  /* 0x00000048204c723c */ /* 0x000fe200000018ff */
[C---:B------:R-:W-:Y:S02]  /*39c0*/  VIADD R146, R154.reuse, 0x1000 ;  /* 0x000010009a927836 */ /* 0x040fe40000000000 */
[----:B------:R-:W-:-:S02]  /*39d0*/  VIADD R145, R154, 0x1800 ;  /* 0x000018009a917836 */ /* 0x000fc40000000000 */
[C---:B------:R-:W-:Y:S01]  /*39e0*/  VIADD R144, R154.reuse, 0x2000 ;  /* 0x000020009a907836 */ /* 0x040fe20000000000 */
[C---:B------:R-:W-:Y:S01]  /*39f0*/  HMMA.16816.F32 R52, R32.reuse, R48, RZ ;  /* 0x000000302034723c */ /* 0x040fe200000018ff */
[C---:B------:R-:W-:Y:S02]  /*3a00*/  VIADD R143, R154.reuse, 0x2800 ;  /* 0x000028009a8f7836 */ /* 0x040fe40000000000 */
[C---:B------:R-:W-:Y:S02]  /*3a10*/  VIADD R142, R154.reuse, 0x3000 ;  /* 0x000030009a8e7836 */ /* 0x040fe40000000000 */
[----:B------:R-:W-:Y:S01]  /*3a20*/  VIADD R141, R154, 0x3800 ;  /* 0x000038009a8d7836 */ /* 0x000fe20000000000 */
        /* <DEDUP_REMOVED lines=9> */
[C---:B------:R-:W-:Y:S01]  /*3ac0*/  HMMA.16816.F32 R16, R64.reuse, R58, R16 ;  /* 0x0000003a4010723c */ /* 0x040fe20000001810 */
[----:B------:R-:W4:Y:S05]  /*3ad0*/  LDSM.16.M88.4 R56, [R154+0x800] ;  /* 0x000800009a38783b */ /* 0x000f2a0000000200 */
[C---:B------:R-:W-:Y:S06]  /*3ae0*/  HMMA.16816.F32 R28, R64.reuse, R60, R28 ;  /* 0x0000003c401c723c */ /* 0x040fec000000181c */
[C---:B------:R-:W-:Y:S01]  /*3af0*/  HMMA.16816.F32 R24, R64.reuse, R62, R24 ;  /* 0x0000003e4018723c */ /* 0x040fe20000001818 */
[----:B------:R-:W4:Y:S05]  /*3b00*/  LDSM.16.M88.4 R60, [R154] ;  /* 0x000000009a3c783b */ /* 0x000f2a0000000200 */
[C---:B-1----:R-:W-:Y:S06]  /*3b10*/  HMMA.16816.F32 R12, R64.reuse, R8, R12 ;  /* 0x00000008400c723c */ /* 0x042fec000000180c */
[C---:B------:R-:W-:Y:S01]  /*3b20*/  HMMA.16816.F32 R88, R64.reuse, R10, R88 ;  /* 0x0000000a4058723c */ /* 0x040fe20000001858 */
[----:B------:R-:W1:Y:S05]  /*3b30*/  LDSM.16.M88.4 R8, [R154+0x1000] ;  /* 0x001000009a08783b */ /* 0x000e6a0000000200 */
[C---:B--2---:R-:W-:Y:S06]  /*3b40*/  HMMA.16816.F32 R84, R64.reuse, R108, R84 ;  /* 0x0000006c4054723c */ /* 0x044fec0000001854 */
[C---:B------:R-:W-:Y:S01]  /*3b50*/  HMMA.16816.F32 R80, R64.reuse, R110, R80 ;  /* 0x0000006e4050723c */ /* 0x040fe20000001850 */
[----:B------:R-:W-:Y:S05]  /*3b60*/  LDSM.16.M88.4 R108, [R140] ;  /* 0x000000008c6c783b */ /* 0x000fea0000000200 */
        /* <DEDUP_REMOVED lines=15> */
[----:B------:R-:W3:Y:S05]  /*3c60*/  LDSM.16.M88.4 R56, [R154+0x3800] ;  /* 0x003800009a38783b */ /* 0x000eea0000000200 */
[C---:B------:R-:W-:Y:S06]  /*3c70*/  HMMA.16816.F32 R28, R68.reuse, R60, R28 ;  /* 0x0000003c441c723c */ /* 0x040fec000000181c */
[C---:B------:R-:W-:Y:S01]  /*3c80*/  HMMA.16816.F32 R24, R68.reuse, R62, R24 ;  /* 0x0000003e4418723c */ /* 0x040fe20000001818 */
[----:B------:R-:W4:Y:S05]  /*3c90*/  LDSM.16.M88.4 R60, [R154+0x3000] ;  /* 0x003000009a3c783b */ /* 0x000f2a0000000200 */
[C---:B-1----:R-:W-:Y:S06]  /*3ca0*/  HMMA.16816.F32 R12, R68.reuse, R8, R12 ;  /* 0x00000008440c723c */ /* 0x042fec000000180c */
[C---:B------:R-:W-:Y:S01]  /*3cb0*/  HMMA.16816.F32 R88, R68.reuse, R10, R88 ;  /* 0x0000000a4458723c */ /* 0x040fe20000001858 */
[----:B------:R-:W-:Y:S05]  /*3cc0*/  LDSM.16.M88.4 R8, [R153] ;  /* 0x000000009908783b */ /* 0x000fea0000000200 */
[C---:B--2---:R-:W-:Y:S06]  /*3cd0*/  HMMA.16816.F32 R52, R68.reuse, R64, R52 ;  /* 0x000000404434723c */ /* 0x044fec0000001834 */
[C---:B------:R-:W-:Y:S01]  /*3ce0*/  HMMA.16816.F32 R48, R68.reuse, R66, R48 ;  /* 0x000000424430723c */ /* 0x040fe20000001830 */
        /* <DEDUP_REMOVED lines=9> */
[----:B------:R-:W3:Y:S05]  /*3d80*/  LDSM.16.M88.4 R92, [R140+0x2000] ;  /* 0x002000008c5c783b */ /* 0x000eea0000000200 */
[C---:B----4-:R-:W-:Y:S06]  /*3d90*/  HMMA.16816.F32 R44, R68.reuse, R60, R44 ;  /* 0x0000003c442c723c */ /* 0x050fec000000182c */
[----:B------:R-:W-:Y:S01]  /*3da0*/  HMMA.16816.F32 R40, R68, R62, R40 ;  /* 0x0000003e4428723c */ /* 0x000fe20000001828 */
[----:B------:R-:W4:Y:S01]  /*3db0*/  LDSM.16.M88.4 R60, [R140+0x3800] ;  /* 0x003800008c3c783b */ /* 0x000f220000000200 */
[----:B------:R-:W-:-:S04]  /*3dc0*/  DEPBAR.LE SB0, 0x0 ;  /* 0x000080000000791a */ /* 0x000fc80000000000 */
[----:B-1----:R-:W-:Y:S01]  /*3dd0*/  HMMA.16816.F32 R52, R8, R64, R52 ;  /* 0x000000400834723c */ /* 0x002fe20000001834 */
[----:B------:R-:W-:-:S05]  /*3de0*/  LOP3.LUT R69, R128, 0xffffffe0, RZ, 0xc0, !PT ;  /* 0xffffffe080457812 */ /* 0x000fca00078ec0ff */
[----:B------:R-:W-:Y:S01]  /*3df0*/  IMAD.IADD R69, R122, 0x1, -R69 ;  /* 0x000000017a457824 */ /* 0x000fe200078e0a45 */
[----:B------:R-:W-:Y:S01]  /*3e00*/  HMMA.16816.F32 R24, R8, R110, R24 ;  /* 0x0000006e0818723c */ /* 0x000fe20000001818 */
[----:B------:R-:W-:-:S03]  /*3e10*/  IMAD R65, R124, 0x10, R126 ;  /* 0x000000107c417824 */ /* 0x000fc600078e027e */
[----:B------:R-:W-:Y:S02]  /*3e20*/  SHF.R.S32.HI R168, RZ, 0x1f, R69 ;  /* 0x0000001fffa87819 */ /* 0x000fe40000011445 */
[----:B------:R-:W-:Y:S02]  /*3e30*/  HMMA.16816.F32 R28, R8, R108, R28 ;  /* 0x0000006c081c723c */ /* 0x000fe4000000181c */
[----:B------:R-:W-:-:S04]  /*3e40*/  LEA.HI R168, R168, R69, RZ, 0x2 ;  /* 0x00000045a8a87211 */ /* 0x000fc800078f10ff */
[----:B------:R-:W-:Y:S01]  /*3e50*/  SHF.R.S32.HI R168, RZ, 0x2, R168 ;  /* 0x00000002ffa87819 */ /* 0x000fe200000114a8 */
[----:B--2---:R-:W-:Y:S03]  /*3e60*/  HMMA.16816.F32 R44, R8, R56, R44 ;  /* 0x00000038082c723c */ /* 0x004fe6000000182c */
[----:B------:R-:W-:-:S03]  /*3e70*/  IADD3 R0, R65, 0x1, R168 ;  /* 0x0000000141007810 */ /* 0x000fc60007ffe0a8 */
[----:B------:R-:W-:Y:S01]  /*3e80*/  HMMA.16816.F32 R20, R8, R104, R20 ;  /* 0x000000680814723c */ /* 0x000fe20000001814 */
[----:B------:R-:W-:-:S05]  /*3e90*/  IADD3 R0, R114, R0, -R129 ;  /* 0x0000000072007210 */ /* 0x000fca0007ffe881 */
[----:B------:R-:W-:Y:S01]  /*3ea0*/  IMAD.IADD R57, R0, 0x1, R123 ;  /* 0x0000000100397824 */ /* 0x000fe200078e027b */
[----:B------:R-:W-:Y:S01]  /*3eb0*/  HMMA.16816.F32 R16, R8, R106, R16 ;  /* 0x0000006a0810723c */ /* 0x000fe20000001810 */
[----:B------:R-:W-:-:S03]  /*3ec0*/  IMAD.IADD R0, R125, 0x1, R172 ;  /* 0x000000017d007824 */ /* 0x000fc600078e02ac */
[C---:B------:R-:W-:Y:S01]  /*3ed0*/  VIMNMX R123, R57.reuse, R114, PT ;  /* 0x00000072397b7248 */ /* 0x040fe20003fe0100 */
[----:B------:R-:W-:Y:S01]  /*3ee0*/  VIADD R2, R0, 0x1 ;  /* 0x0000000100027836 */ /* 0x000fe20000000000 */
[----:B------:R-:W-:Y:S01]  /*3ef0*/  HMMA.16816.F32 R12, R8, R100, R12 ;  /* 0x00000064080c723c */ /* 0x000fe2000000180c */
[----:B------:R-:W-:-:S03]  /*3f00*/  VIADDMNMX R122, R57, 0x8, R114, PT ;  /* 0x00000008397a7846 */ /* 0x000fc60003800172 */
[C---:B------:R-:W-:Y:S02]  /*3f10*/  ISETP.GE.AND P6, PT, R2.reuse, R123, PT ;  /* 0x0000007b0200720c */ /* 0x040fe40003fc6270 */
[----:B------:R-:W-:Y:S01]  /*3f20*/  HMMA.16816.F32 R88, R8, R102, R88 ;  /* 0x000000660858723c */ /* 0x000fe20000001858 */
[----:B------:R-:W-:-:S05]  /*3f30*/  ISETP.GE.AND P4, PT, R2, R122, PT ;  /* 0x0000007a0200720c */ /* 0x000fca0003f86270 */
[C---:B---3--:R-:W-:Y:S06]  /*3f40*/  HMMA.16816.F32 R84, R8.reuse, R96, R84 ;  /* 0x000000600854723c */ /* 0x048fec0000001854 */
[C---:B------:R-:W-:Y:S06]  /*3f50*/  HMMA.16816.F32 R80, R8.reuse, R98, R80 ;  /* 0x000000620850723c */ /* 0x040fec0000001850 */
[C---:B------:R-:W-:Y:S06]  /*3f60*/  HMMA.16816.F32 R76, R8.reuse, R92, R76 ;  /* 0x0000005c084c723c */ /* 0x040fec000000184c */
[C---:B------:R-:W-:Y:S06]  /*3f70*/  HMMA.16816.F32 R72, R8.reuse, R94, R72 ;  /* 0x0000005e0848723c */ /* 0x040fec0000001848 */
[C---:B------:R-:W-:Y:S06]  /*3f80*/  HMMA.16816.F32 R48, R8.reuse, R66, R48 ;  /* 0x000000420830723c */ /* 0x040fec0000001830 */
[C---:B------:R-:W-:Y:S06]  /*3f90*/  HMMA.16816.F32 R40, R8.reuse, R58, R40 ;  /* 0x0000003a0828723c */ /* 0x040fec0000001828 */
[C---:B----4-:R-:W-:Y:S06]  /*3fa0*/  HMMA.16816.F32 R36, R8.reuse, R60, R36 ;  /* 0x0000003c0824723c */ /* 0x050fec0000001824 */
[----:B------:R-:W-:Y:S07]  /*3fb0*/  HMMA.16816.F32 R32, R8, R62, R32 ;  /* 0x0000003e0820723c */ /* 0x000fee0000001820 */
[C---:B------:R-:W-:Y:S01]  /*3fc0*/  VIADD R9, R0.reuse, 0x8 ;  /* 0x0000000800097836 */ /* 0x040fe20000000000 */
[----:B------:R-:W-:Y:S01]  /*3fd0*/  I2FP.F32.S32 R8, R2 ;  /* 0x0000000200087245 */ /* 0x000fe20000201400 */
[----:B------:R-:W-:-:S02]  /*3fe0*/  VIADD R10, R0, 0x9 ;  /* 0x00000009000a7836 */ /* 0x000fc40000000000 */
[C---:B------:R-:W-:Y:S01]  /*3ff0*/  VIADD R11, R0.reuse, 0x68 ;  /* 0x00000068000b7836 */ /* 0x040fe20000000000 */
[----:B------:R-:W-:Y:S01]  /*4000*/  BAR.SYNC.DEFER_BLOCKING 0x0 ;  /* 0x0000000000007b1d */ /* 0x000fe20000010000 */
[----:B------:R-:W-:Y:S01]  /*4010*/  ISETP.GE.AND P5, PT, R9, R123, PT ;  /* 0x0000007b0900720c */ /* 0x000fe20003fa6270 */
[----:B------:R-:W-:Y:S01]  /*4020*/  FFMA.FTZ R29, R3, R8, R29 ;  /* 0x00000008031d7223 */ /* 0x000fe2000001001d */
[----:B------:R-:W-:Y:S01]  /*4030*/  ISETP.GE.AND P0, PT, R9, R122, PT ;  /* 0x0000007a0900720c */ /* 0x000fe20003f06270 */
[C---:B------:R-:W-:Y:S01]  /*4040*/  FFMA.FTZ R31, R3.reuse, R8, R31 ;  /* 0x00000008031f7223 */ /* 0x040fe2000001001f */
[----:B------:R-:W-:Y:S01]  /*4050*/  I2FP.F32.S32 R9, R9 ;  /* 0x0000000900097245 */ /* 0x000fe20000201400 */
[----:B------:R-:W-:Y:S01]  /*4060*/  VIADD R8, R0, 0x10 ;  /* 0x0000001000087836 */ /* 0x000fe20000000000 */
[----:B------:R-:W-:Y:S02]  /*4070*/  I2FP.F32.S32 R2, R10 ;  /* 0x0000000a00027245 */ /* 0x000fe40000201400 */
[C---:B------:R-:W-:Y:S01]  /*4080*/  ISETP.GE.AND P1, PT, R10.reuse, R123, PT ;  /* 0x0000007b0a00720c */ /* 0x040fe20003f26270 */
[CC--:B------:R-:W-:Y:S01]  /*4090*/  FFMA.FTZ R24, R3.reuse, R9.reuse, R24 ;  /* 0x0000000903187223 */ /* 0x0c0fe20000010018 */
[C---:B------:R-:W-:Y:S01]  /*40a0*/  FFMA.FTZ R26, R3.reuse, R9, R26 ;  /* 0x00000009031a7223 */ /* 0x040fe2000001001a */
[CC--:B------:R-:W-:Y:S01]  /*40b0*/  FFMA.FTZ R25, R3.reuse, R2.reuse, R25 ;  /* 0x0000000203197223 */ /* 0x0c0fe20000010019 */
[----:B------:R-:W-:Y:S01]  /*40c0*/  FFMA.FTZ R27, R3, R2, R27 ;  /* 0x00000002031b7223 */ /* 0x000fe2000001001b */
        /* <DEDUP_REMOVED lines=157> */
[----:B------:R-:W-:-:S02]  /*4aa0*/  I2FP.F32.S32 R52, R52 ;  /* 0x0000003400347245 */ /* 0x000fc40000201400 */
        /* <DEDUP_REMOVED lines=15> */
[-C--:B------:R-:W-:Y:S01]  /*4ba0*/  ISETP.GE.AND P6, PT, R46, R123.reuse, PT ;  /* 0x0000007b2e00720c */ /* 0x080fe20003fc6270 */
[----:B------:R-:W-:Y:S01]  /*4bb0*/  VIADD R2, R0, 0x69 ;  /* 0x0000006900027836 */ /* 0x000fe20000000000 */
[----:B------:R-:W-:Y:S02]  /*4bc0*/  ISETP.GE.AND P4, PT, R46, R122, PT ;  /* 0x0000007a2e00720c */ /* 0x000fe40003f86270 */
[----:B------:R-:W-:Y:S02]  /*4bd0*/  I2FP.F32.S32 R46, R46 ;  /* 0x0000002e002e7245 */ /* 0x000fe40000201400 */
[----:B------:R-:W-:Y:S02]  /*4be0*/  FSEL R53, R49, -INF , !P5 ;  /* 0xff80000031357808 */ /* 0x000fe40006800000 */
[----:B------:R-:W-:Y:S01]  /*4bf0*/  FSEL R50, R50, -INF , !P0 ;  /* 0xff80000032327808 */ /* 0x000fe20004000000 */
[-C--:B------:R-:W-:Y:S01]  /*4c00*/  FFMA.FTZ R45, R3, R46.reuse, R45 ;  /* 0x0000002e032d7223 */ /* 0x080fe2000001002d */
[----:B------:R-:W-:Y:S01]  /*4c10*/  ISETP.GE.AND P5, PT, R11, R123, PT ;  /* 0x0000007b0b00720c */ /* 0x000fe20003fa6270 */
[----:B------:R-:W-:Y:S01]  /*4c20*/  FFMA.FTZ R46, R3, R46, R47 ;  /* 0x0000002e032e7223 */ /* 0x000fe2000001002f */
[----:B------:R-:W-:-:S02]  /*4c30*/  ISETP.GE.AND P0, PT, R11, R122, PT ;  /* 0x0000007a0b00720c */ /* 0x000fc40003f06270 */
        /* <DEDUP_REMOVED lines=8> */
[----:B------:R-:W-:-:S02]  /*4cc0*/  FSEL R45, R45, -INF , !P6 ;  /* 0xff8000002d2d7808 */ /* 0x000fc40007000000 */
        /* <DEDUP_REMOVED lines=8> */
[----:B------:R-:W-:Y:S01]  /*4d50*/  I2FP.F32.S32 R9, R2 ;  /* 0x0000000200097245 */ /* 0x000fe20000201400 */
[CC--:B------:R-:W-:Y:S01]  /*4d60*/  FFMA.FTZ R29, R3.reuse, R8.reuse, R36 ;  /* 0x00000008031d7223 */ /* 0x0c0fe20000010024 */
[C---:B------:R-:W-:Y:S01]  /*4d70*/  FFMA.FTZ R26, R3.reuse, R8, R38 ;  /* 0x00000008031a7223 */ /* 0x040fe20000010026 */
[----:B------:R-:W-:Y:S01]  /*4d80*/  FSEL R42, R42, -INF , !P0 ;  /* 0xff8000002a2a7808 */ /* 0x000fe20004000000 */
[----:B------:R-:W-:Y:S01]  /*4d90*/  VIADD R8, R0, 0x79 ;  /* 0x0000007900087836 */ /* 0x000fe20000000000 */
[C---:B------:R-:W-:Y:S01]  /*4da0*/  ISETP.GE.AND P5, PT, R10.reuse, R123, PT ;  /* 0x0000007b0a00720c */ /* 0x040fe20003fa6270 */
[----:B------:R-:W-:Y:S01]  /*4db0*/  FFMA.FTZ R34, R3, R9, R34 ;  /* 0x0000000903227223 */ /* 0x000fe20000010022 */
[----:B------:R-:W-:Y:S02]  /*4dc0*/  ISETP.GE.AND P0, PT, R10, R122, PT ;  /* 0x0000007a0a00720c */ /* 0x000fe40003f06270 */
[----:B------:R-:W-:Y:S02]  /*4dd0*/  FSEL R41, R41, -INF , !P1 ;  /* 0xff80000029297808 */ /* 0x000fe40004800000 */
[----:B------:R-:W-:-:S02]  /*4de0*/  FSEL R40, R40, -INF , !P2 ;  /* 0xff80000028287808 */ /* 0x000fc40005000000 */
[----:B------:R-:W-:Y:S02]  /*4df0*/  I2FP.F32.S32 R54, R0 ;  /* 0x0000000000367245 */ /* 0x000fe40000201400 */
[----:B------:R-:W-:Y:S02]  /*4e00*/  I2FP.F32.S32 R10, R10 ;  /* 0x0000000a000a7245 */ /* 0x000fe40000201400 */
[C---:B------:R-:W-:Y:S02]  /*4e10*/  ISETP.GE.AND P1, PT, R2.reuse, R123, PT ;  /* 0x0000007b0200720c */ /* 0x040fe40003f26270 */
[----:B------:R-:W-:Y:S01]  /*4e20*/  ISETP.GE.AND P2, PT, R2, R122, PT ;  /* 0x0000007a0200720c */ /* 0x000fe20003f46270 */
[----:B------:R-:W-:Y:S01]  /*4e30*/  FFMA.FTZ R2, R3, R9, R32 ;  /* 0x0000000903027223 */ /* 0x000fe20000010020 */
[----:B------:R-:W-:Y:S01]  /*4e40*/  FSEL R29, R29, -INF , !P6 ;  /* 0xff8000001d1d7808 */ /* 0x000fe20007000000 */
[CC--:B------:R-:W-:Y:S01]  /*4e50*/  FFMA.FTZ R27, R3.reuse, R10.reuse, R37 ;  /* 0x0000000a031b7223 */ /* 0x0c0fe20000010025 */
[----:B------:R-:W-:Y:S01]  /*4e60*/  FSEL R26, R26, -INF , !P4 ;  /* 0xff8000001a1a7808 */ /* 0x000fe20006000000 */
[----:B------:R-:W-:Y:S01]  /*4e70*/  FFMA.FTZ R24, R3, R10, R39 ;  /* 0x0000000a03187223 */ /* 0x000fe20000010027 */
[----:B------:R-:W-:-:S02]  /*4e80*/  ISETP.GE.AND P6, PT, R0, R123, PT ;  /* 0x0000007b0000720c */ /* 0x000fc40003fc6270 */
[----:B------:R-:W-:Y:S01]  /*4e90*/  ISETP.GE.AND P4, PT, R0, R122, PT ;  /* 0x0000007a0000720c */ /* 0x000fe20003f86270 */
[CC--:B------:R-:W-:Y:S01]  /*4ea0*/  FFMA.FTZ R0, R3.reuse, R54.reuse, R28 ;  /* 0x0000003603007223 */ /* 0x0c0fe2000001001c */
[----:B------:R-:W-:Y:S01]  /*4eb0*/  FFMA.FTZ R54, R3, R54, R30 ;  /* 0x0000003603367223 */ /* 0x000fe2000001001e */
[----:B------:R-:W-:Y:S02]  /*4ec0*/  FSEL R30, R2, -INF , !P1 ;  /* 0xff800000021e7808 */ /* 0x000fe40004800000 */
[----:B------:R-:W-:Y:S02]  /*4ed0*/  ISETP.GT.AND P1, PT, R165, R160, PT ;  /* 0x000000a0a500720c */ /* 0x000fe40003f24270 */
[----:B------:R-:W-:Y:S02]  /*4ee0*/  FSEL R27, R27, -INF , !P5 ;  /* 0xff8000001b1b7808 */ /* 0x000fe40006800000 */
[----:B------:R-:W-:Y:S02]  /*4ef0*/  FSEL R24, R24, -INF , !P0 ;  /* 0xff80000018187808 */ /* 0x000fe40004000000 */
[----:B------:R-:W-:-:S02]  /*4f00*/  ISETP.GE.AND P5, PT, R8, R123, PT ;  /* 0x0000007b0800720c */ /* 0x000fc40003fa6270 */
[----:B------:R-:W-:Y:S02]  /*4f10*/  ISETP.GE.AND P0, PT, R8, R122, PT ;  /* 0x0000007a0800720c */ /* 0x000fe40003f06270 */
[----:B------:R-:W-:Y:S02]  /*4f20*/  I2FP.F32.S32 R8, R8 ;  /* 0x0000000800087245 */ /* 0x000fe40000201400 */
[----:B------:R-:W-:Y:S02]  /*4f30*/  FSEL R34, R34, -INF , !P2 ;  /* 0xff80000022227808 */ /* 0x000fe40005000000 */
[----:B------:R-:W-:Y:S01]  /*4f40*/  FSEL R54, R54, -INF , !P4 ;  /* 0xff80000036367808 */ /* 0x000fe20006000000 */
[CC--:B------:R-:W-:Y:S01]  /*4f50*/  FFMA.FTZ R28, R3.reuse, R8.reuse, R33 ;  /* 0x00000008031c7223 */ /* 0x0c0fe20000010021 */
[----:B------:R-:W-:Y:S01]  /*4f60*/  FFMA.FTZ R32, R3, R8, R35 ;  /* 0x0000000803207223 */ /* 0x000fe20000010023 */
[----:B------:R-:W-:-:S03]  /*4f70*/  FSEL R33, R0, -INF , !P6 ;  /* 0xff80000000217808 */ /* 0x000fc60007000000 */
        /* <DEDUP_REMOVED lines=63> */
.L_x_7216:
[----:B------:R-:W-:-:S04]  /*5370*/  LEA R35, -R116, RZ, 0x7 ;  /* 0x000000ff74237211 */ /* 0x000fc800078e39ff */
[----:B------:R-:W-:-:S07]  /*5380*/  SHF.R.S32.HI R0, RZ, 0x1f, R35 ;  /* 0x0000001fff007819 */ /* 0x000fce0000011423 */
.L_x_7217:
        /* <DEDUP_REMOVED lines=8> */
[----:B------:R-:W-:-:S03]  /*5410*/  @!P0 IMAD.WIDE.U32 R48, R116, 0x60, R120 ;  /* 0x0000006074308825 */ /* 0x000fc600078e0078 */
[----:B------:R-:W3:Y:S01]  /*5420*/  @!P0 LDC.64 R18, c[0x0][0x218] ;  /* 0x00008600ff128b82 */ /* 0x000ee20000000a00 */
[----:B------:R-:W-:-:S04]  /*5430*/  @!P0 IMAD.WIDE.U32 R74, R116, 0x30, R36 ;  /* 0x00000030744a8825 */ /* 0x000fc800078e0024 */
[----:B------:R-:W-:Y:S01]  /*5440*/  @!P0 IMAD.MOV.U32 R14, RZ, RZ, R120 ;  /* 0x000000ffff0e8224 */ /* 0x000fe200078e0078 */
[----:B------:R-:W-:Y:S01]  /*5450*/  @!P0 IADD3 R2, P5, R35, R74, RZ ;  /* 0x0000004a23028210 */ /* 0x000fe20007fbe0ff */
[--C-:B------:R-:W-:Y:S01]  /*5460*/  @!P0 IMAD.MOV.U32 R15, RZ, RZ, R121.reuse ;  /* 0x000000ffff0f8224 */ /* 0x100fe200078e0079 */
[----:B------:R-:W4:Y:S01]  /*5470*/  @!P0 LDC.64 R16, c[0x0][0x218] ;  /* 0x00008600ff108b82 */ /* 0x000f220000000a00 */
[----:B------:R-:W-:Y:S02]  /*5480*/  @!P0 IMAD R13, R117, 0x60, RZ ;  /* 0x00000060750d8824 */ /* 0x000fe400078e02ff */
[----:B------:R-:W-:Y:S01]  /*5490*/  @!P0 IMAD.X R10, R0, 0x1, R121, P2 ;  /* 0x00000001000a8824 */ /* 0x000fe200010e0679 */
[----:B------:R-:W-:Y:S01]  /*54a0*/  @!P0 IADD3 R37, P2, R35, R48, RZ ;  /* 0x0000003023258210 */ /* 0x000fe20007f5e0ff */
[----:B------:R-:W-:Y:S02]  /*54b0*/  @!P0 IMAD R47, R117, 0x30, RZ ;  /* 0x00000030752f8824 */ /* 0x000fe400078e02ff */
[----:B------:R-:W-:Y:S01]  /*54c0*/  @!P0 IMAD.WIDE.U32 R72, R116, 0x50, R14 ;  /* 0x0000005074488825 */ /* 0x000fe200078e000e */
[----:B-1----:R-:W-:Y:S01]  /*54d0*/  @!P0 LEA R74, P6, R11, R8, 0x1 ;  /* 0x000000080b4a8211 */ /* 0x002fe200078c08ff */
[----:B------:R-:W1:Y:S01]  /*54e0*/  @!P0 LDC.64 R14, c[0x0][0x218] ;  /* 0x00008600ff0e8b82 */ /* 0x000e620000000a00 */
[C---:B------:R-:W-:Y:S01]  /*54f0*/  @!P0 IADD3.X R48, R0.reuse, R49, R13, P2, !PT ;  /* 0x0000003100308210 */ /* 0x040fe200017fe40d */
[----:B------:R-:W-:Y:S01]  /*5500*/  @!P0 IMAD R39, R117, 0x50, RZ ;  /* 0x0000005075278824 */ /* 0x000fe200078e02ff */
[----:B------:R-:W-:-:S02]  /*5510*/  @!P0 IADD3.X R38, R0, R75, R47, P5, !PT ;  /* 0x0000004b00268210 */ /* 0x000fc40002ffe42f */
[----:B------:R-:W-:Y:S02]  /*5520*/  @!P0 LEA.HI.X R75, R11, R9, R10, 0x1, P6 ;  /* 0x000000090b4b8211 */ /* 0x000fe400030f0c0a */
[C---:B------:R-:W-:Y:S01]  /*5530*/  @!P0 IADD3 R36, P4, R35.reuse, R72, RZ ;  /* 0x0000004823248210 */ /* 0x040fe20007f9e0ff */
[----:B------:R-:W5:Y:S01]  /*5540*/  @!P0 LDC.64 R12, c[0x0][0x218] ;  /* 0x00008600ff0c8b82 */ /* 0x000f620000000a00 */
[-C--:B------:R-:W-:Y:S01]  /*5550*/  @!P0 IADD3 R47, P5, P2, R35, R120.reuse, R162 ;  /* 0x00000078232f8210 */ /* 0x080fe20007abe0a2 */
[----:B------:R-:W-:Y:S01]  /*5560*/  @!PT LDS RZ, [RZ] ;  /* 0x00000000fffff984 */ /* 0x000fe20000000800 */
[----:B------:R-:W-:Y:S01]  /*5570*/  @!PT LDS RZ, [RZ] ;  /* 0x00000000fffff984 */ /* 0x000fe20000000800 */
[----:B------:R-:W-:Y:S01]  /*5580*/  @!PT LDS RZ, [RZ] ;  /* 0x00000000fffff984 */ /* 0x000fe20000000800 */
[----:B------:R2:W-:Y:S01]  /*5590*/  @!P0 LDGSTS.E.BYPASS.LTC128B.128 [R166+0x2000], desc[UR10][R74.64] ;  /* 0x020000004aa68fae */ /* 0x0005e2000b901d4a */
[----:B------:R-:W-:Y:S02]  /*55a0*/  @!P0 IADD3.X R39, R0, R73, R39, P4, !PT ;  /* 0x0000004900278210 */ /* 0x000fe400027fe427 */
        /* <DEDUP_REMOVED lines=66> */
.L_x_7219:
[----:B------:R-:W-:Y:S05]  /*59d0*/  BSYNC B0 ;  /* 0x0000000000007941 */ /* 0x000fea0003800000 */
.L_x_7218:
[----:B------:R-:W0:Y:S01]  /*59e0*/  LDGDEPBAR ;  /* 0x00000000000079af */ /* 0x000e220000000000 */
[----:B------:R-:W-:-:S04]  /*59f0*/  IADD3 R120, P0, R35, R120, RZ ;  /* 0x0000007823787210 */ /* 0x000fc80007f1e0ff */
[----:B------:R-:W-:-:S09]  /*5a00*/  IADD3.X R121, R0, R121, RZ, P0, !PT ;  /* 0x0000007900797210 */ /* 0x000fd200007fe4ff */
.L_x_7215:
[----:B------:R-:W-:Y:S01]  /*5a10*/  FMNMX.FTZ R0, R33, R61, !PT ;  /* 0x0000003d21007209 */ /* 0x000fe20007810000 */
[----:B------:R-:W-:Y:S01]  /*5a20*/  ULDC UR12, c[0x0][0x2ec] ;  /* 0x0000bb00000c7ab9 */ /* 0x000fe20000000800 */
[----:B-12---:R-:W-:Y:S01]  /*5a30*/  FMNMX.FTZ R9, R54, R92, !PT ;  /* 0x0000005c36097209 */ /* 0x006fe20007810000 */
        /* <DEDUP_REMOVED lines=97> */
[----:B------:R-:W1:Y:S01]  /*6050*/  LDSM.16.MT88.4 R92, [R152+0x6000] ;  /* 0x00600000985c783b */ /* 0x000e620000004200 */
        /* <DEDUP_REMOVED lines=44> */
[----:B------:R-:W-:Y:S01]  /*6320*/  LDSM.16.MT88.4 R20, [R150+0x8800] ;  /* 0x008800009614783b */ /* 0x000fe20000004200 */
[----:B------:R-:W-:Y:S01]  /*6330*/  FADD.FTZ R61, R64, R61 ;  /* 0x0000003d403d7221 */ /* 0x000fe20000010000 */
[--C-:B------:R-:W-:Y:S01]  /*6340*/  FFMA.FTZ R52, R41, UR12, -R38.reuse ;  /* 0x0000000c29347c23 */ /* 0x100fe20008010826 */
[----:B------:R-:W-:Y:S01]  /*6350*/  FFMA.FTZ R41, R44, UR12, -R33 ;  /* 0x0000000c2c297c23 */ /* 0x000fe20008010821 */
[----:B------:R-:W3:Y:S01]  /*6360*/  MUFU.EX2 R37, R37 ;  /* 0x0000002500257308 */ /* 0x000ee20000000800 */
[----:B--2---:R-:W-:Y:S01]  /*6370*/  F2FP.F16.F32.PACK_AB R81, R63, R100 ;  /* 0x000000643f51723e */ /* 0x004fe200000000ff */
[----:B------:R-:W-:Y:S01]  /*6380*/  FADD.FTZ R63, R100, R63 ;  /* 0x0000003f643f7221 */ /* 0x000fe20000010000 */
[----:B------:R-:W-:Y:S01]  /*6390*/  FADD.FTZ R64, R62, R61 ;  /* 0x0000003d3e407221 */ /* 0x000fe20000010000 */
[--C-:B------:R-:W-:Y:S01]  /*63a0*/  FFMA.FTZ R62, R31, UR12, -R38.reuse ;  /* 0x0000000c1f3e7c23 */ /* 0x100fe20008010826 */
[--C-:B------:R-:W-:Y:S01]  /*63b0*/  FFMA.FTZ R45, R45, UR12, -R38.reuse ;  /* 0x0000000c2d2d7c23 */ /* 0x100fe20008010826 */
[----:B------:R-:W-:Y:S01]  /*63c0*/  FFMA.FTZ R43, R43, UR12, -R38 ;  /* 0x0000000c2b2b7c23 */ /* 0x000fe20008010826 */
        /* <DEDUP_REMOVED lines=9> */
[----:B---3--:R-:W-:Y:S01]  /*6460*/  F2FP.F16.F32.PACK_AB R83, R37, R66 ;  /* 0x000000422553723e */ /* 0x008fe200000000ff */
[----:B------:R-:W-:Y:S01]  /*6470*/  FADD.FTZ R66, R66, R63 ;  /* 0x0000003f42427221 */ /* 0x000fe20000010000 */
[----:B------:R-:W-:-:S03]  /*6480*/  LEA.HI.X R175, R120, UR9, R121, 0x1, P0 ;  /* 0x0000000978af7c11 */ /* 0x000fc600080f0c79 */
[----:B------:R-:W-:Y:S01]  /*6490*/  FADD.FTZ R66, R37, R66 ;  /* 0x0000004225427221 */ /* 0x000fe20000010000 */
[----:B------:R-:W-:Y:S01]  /*64a0*/  FFMA.FTZ R37, R40, UR12, -R33 ;  /* 0x0000000c28257c23 */ /* 0x000fe20008010821 */
[----:B------:R-:W-:Y:S01]  /*64b0*/  HMMA.16816.F32 R68, R80, R72, RZ ;  /* 0x000000485044723c */ /* 0x000fe200000018ff */
[----:B------:R-:W-:Y:S01]  /*64c0*/  MUFU.EX2 R36, R36 ;  /* 0x0000002400247308 */ /* 0x000fe20000000800 */
[----:B------:R-:W-:-:S04]  /*64d0*/  FFMA.FTZ R40, R28, UR12, -R38 ;  /* 0x0000000c1c287c23 */ /* 0x000fc80008010826 */
        /* <DEDUP_REMOVED lines=12> */
[----:B--2---:R-:W-:Y:S01]  /*65a0*/  F2FP.F16.F32.PACK_AB R8, R35, R48 ;  /* 0x000000302308723e */ /* 0x004fe200000000ff */
[----:B------:R-:W-:Y:S01]  /*65b0*/  FADD.FTZ R48, R48, R47 ;  /* 0x0000002f30307221 */ /* 0x000fe20000010000 */
[----:B-1----:R-:W-:Y:S01]  /*65c0*/  F2FP.F16.F32.PACK_AB R9, R6, R39 ;  /* 0x000000270609723e */ /* 0x002fe200000000ff */
[----:B------:R-:W-:-:S03]  /*65d0*/  FADD.FTZ R39, R39, R66 ;  /* 0x0000004227277221 */ /* 0x000fc60000010000 */
[----:B------:R-:W-:Y:S01]  /*65e0*/  F2FP.F16.F32.PACK_AB R10, R5, R36 ;  /* 0x00000024050a723e */ /* 0x000fe200000000ff */
[----:B------:R-:W-:Y:S01]  /*65f0*/  MUFU.EX2 R60, R60 ;  /* 0x0000003c003c7308 */ /* 0x000fe20000000800 */
[----:B------:R-:W-:Y:S01]  /*6600*/  FADD.FTZ R28, R6, R39 ;  /* 0x00000027061c7221 */ /* 0x000fe20000010000 */
[----:B---3--:R-:W-:-:S06]  /*6610*/  F2FP.F16.F32.PACK_AB R11, R4, R25 ;  /* 0x00000019040b723e */ /* 0x008fcc00000000ff */
[----:B------:R-:W1:Y:S01]  /*6620*/  MUFU.EX2 R59, R59 ;  /* 0x0000003b003b7308 */ /* 0x000e620000000800 */
[----:B------:R-:W-:Y:S01]  /*6630*/  FADD.FTZ R25, R25, R28 ;  /* 0x0000001c19197221 */ /* 0x000fe20000010000 */
[C---:B------:R-:W-:Y:S06]  /*6640*/  HMMA.16816.F32 R68, R8.reuse, R12, R68 ;  /* 0x0000000c0844723c */ /* 0x040fec0000001844 */
        /* <DEDUP_REMOVED lines=91> */
[----:B------:R5:W-:Y:S08]  /*6c00*/  MUFU.EX2 R6, R29 ;  /* 0x0000001d00067308 */ /* 0x000bf00000000800 */
[----:B------:R5:W5:Y:S01]  /*6c10*/  MUFU.EX2 R39, R27 ;  /* 0x0000001b00277308 */ /* 0x000b620000000800 */
        /* <DEDUP_REMOVED lines=23> */
[----:B------:R-:W-:Y:S01]  /*6d90*/  FFMA.FTZ R35, R30, UR12, -R38 ;  /* 0x0000000c1e237c23 */ /* 0x000fe20008010826 */
[----:B------:R-:W-:Y:S01]  /*6da0*/  F2FP.F16.F32.PACK_AB R12, R45, R62 ;  /* 0x0000003e2d0c723e */ /* 0x000fe200000000ff */
[----:B------:R-:W1:Y:S01]  /*6db0*/  LDSM.16.MT88.4 R8, [R149+0x9000] ;  /* 0x009000009508783b */ /* 0x000e620000004200 */
[----:B------:R-:W-:Y:S01]  /*6dc0*/  FADD.FTZ R38, R36, R13 ;  /* 0x0000000d24267221 */ /* 0x000fe20000010000 */
[----:B--2---:R-:W-:Y:S01]  /*6dd0*/  F2FP.F16.F32.PACK_AB R13, R44, R41 ;  /* 0x000000292c0d723e */ /* 0x004fe200000000ff */
[----:B------:R-:W-:Y:S01]  /*6de0*/  MUFU.EX2 R36, R40 ;  /* 0x0000002800247308 */ /* 0x000fe20000000800 */
[----:B------:R-:W-:Y:S01]  /*6df0*/  F2FP.F16.F32.PACK_AB R14, R52, R43 ;  /* 0x0000002b340e723e */ /* 0x000fe200000000ff */
[----:B-----5:R-:W2:Y:S01]  /*6e00*/  LDSM.16.MT88.4 R28, [R148+0x9000] ;  /* 0x00900000941c783b */ /* 0x020ea20000004200 */
[----:B------:R-:W-:-:S05]  /*6e10*/  F2FP.F16.F32.PACK_AB R15, R37, R42 ;  /* 0x0000002a250f723e */ /* 0x000fca00000000ff */
[----:B------:R-:W-:Y:S02]  /*6e20*/  MUFU.EX2 R35, R35 ;  /* 0x0000002300237308 */ /* 0x000fe40000000800 */
[C---:B------:R-:W-:Y:S06]  /*6e30*/  HMMA.16816.F32 R96, R12.reuse, R20, R96 ;  /* 0x000000140c60723c */ /* 0x040fec0000001860 */
[----:B------:R-:W-:Y:S01]  /*6e40*/  HMMA.16816.F32 R92, R12, R22, R92 ;  /* 0x000000160c5c723c */ /* 0x000fe2000000185c */
[----:B------:R-:W-:Y:S01]  /*6e50*/  FADD.FTZ R21, R5, R38 ;  /* 0x0000002605157221 */ /* 0x000fe20000010000 */
[----:B------:R-:W-:Y:S01]  /*6e60*/  FADD.FTZ R20, R4, R25 ;  /* 0x0000001904147221 */ /* 0x000fe20000010000 */
[----:B------:R-:W-:-:S02]  /*6e70*/  FFMA.FTZ R4, R24, UR12, -R33 ;  /* 0x0000000c18047c23 */ /* 0x000fc40008010821 */
[----:B------:R-:W-:Y:S01]  /*6e80*/  FADD.FTZ R60, R60, R21 ;  /* 0x000000153c3c7221 */ /* 0x000fe20000010000 */
[----:B------:R-:W-:Y:S01]  /*6e90*/  FADD.FTZ R57, R57, R20 ;  /* 0x0000001439397221 */ /* 0x000fe20000010000 */
[--C-:B------:R-:W-:Y:S01]  /*6ea0*/  FFMA.FTZ R22, R26, UR12, -R33.reuse ;  /* 0x0000000c1a167c23 */ /* 0x100fe20008010821 */
[----:B------:R-:W-:Y:S01]  /*6eb0*/  FFMA.FTZ R33, R32, UR12, -R33 ;  /* 0x0000000c20217c23 */ /* 0x000fe20008010821 */
[----:B------:R-:W4:Y:S01]  /*6ec0*/  LDSM.16.MT88.4 R24, [R152+0x9800] ;  /* 0x009800009818783b */ /* 0x000f220000004200 */
[----:B------:R-:W-:Y:S01]  /*6ed0*/  FADD.FTZ R59, R59, R60 ;  /* 0x0000003c3b3b7221 */ /* 0x000fe20000010000 */
[----:B------:R-:W-:Y:S01]  /*6ee0*/  FADD.FTZ R57, R56, R57 ;  /* 0x0000003938397221 */ /* 0x000fe20000010000 */
[----:B------:R5:W-:Y:S01]  /*6ef0*/  MUFU.EX2 R5, R22 ;  /* 0x0000001600057308 */ /* 0x000be20000000800 */
[----:B---3--:R-:W-:Y:S01]  /*6f00*/  HMMA.16816.F32 R68, R12, R16, R68 ;  /* 0x000000100c44723c */ /* 0x008fe20000001844 */
[----:B------:R-:W-:Y:S01]  /*6f10*/  FADD.FTZ R58, R58, R59 ;  /* 0x0000003b3a3a7221 */ /* 0x000fe20000010000 */
[----:B------:R-:W-:-:S03]  /*6f20*/  FADD.FTZ R54, R54, R57 ;  /* 0x0000003936367221 */ /* 0x000fc60000010000 */
[----:B------:R-:W-:Y:S01]  /*6f30*/  FADD.FTZ R51, R51, R58 ;  /* 0x0000003a33337221 */ /* 0x000fe20000010000 */
[----:B------:R-:W-:Y:S01]  /*6f40*/  FADD.FTZ R49, R49, R54 ;  /* 0x0000003631317221 */ /* 0x000fe20000010000 */
[----:B------:R-:W3:Y:S01]  /*6f50*/  MUFU.EX2 R4, R4 ;  /* 0x0000000400047308 */ /* 0x000ee20000000800 */
[C---:B------:R-:W-:Y:S01]  /*6f60*/  HMMA.16816.F32 R72, R12.reuse, R18, R72 ;  /* 0x000000120c48723c */ /* 0x040fe20000001848 */
[----:B------:R-:W-:Y:S01]  /*6f70*/  FADD.FTZ R128, R128, R51 ;  /* 0x0000003380807221 */ /* 0x000fe20000010000 */
[----:B------:R-:W-:Y:S01]  /*6f80*/  FADD.FTZ R126, R126, R49 ;  /* 0x000000317e7e7221 */ /* 0x000fe20000010000 */
[----:B------:R-:W4:Y:S02]  /*6f90*/  LDSM.16.MT88.4 R16, [R149+0x9800] ;  /* 0x009800009510783b */ /* 0x000f240000004200 */
[----:B------:R-:W-:Y:S01]  /*6fa0*/  FADD.FTZ R109, R109, R128 ;  /* 0x000000806d6d7221 */ /* 0x000fe20000010000 */
[----:B------:R-:W-:Y:S01]  /*6fb0*/  FADD.FTZ R107, R107, R126 ;  /* 0x0000007e6b6b7221 */ /* 0x000fe20000010000 */
[----:B------:R-:W2:Y:S01]  /*6fc0*/  MUFU.EX2 R33, R33 ;  /* 0x0000002100217308 */ /* 0x000ea20000000800 */
[C---:B-1----:R-:W-:Y:S01]  /*6fd0*/  HMMA.16816.F32 R88, R12.reuse, R8, R88 ;  /* 0x000000080c58723c */ /* 0x042fe20000001858 */
[----:B------:R-:W-:Y:S01]  /*6fe0*/  FADD.FTZ R104, R104, R109 ;  /* 0x0000006d68687221 */ /* 0x000fe20000010000 */
[----:B------:R-:W-:Y:S01]  /*6ff0*/  FADD.FTZ R102, R102, R107 ;  /* 0x0000006b66667221 */ /* 0x000fe20000010000 */
[----:B-----5:R-:W1:Y:S02]  /*7000*/  LDSM.16.MT88.4 R20, [R150+0x9800] ;  /* 0x009800009614783b */ /* 0x020e640000004200 */
[----:B------:R-:W-:Y:S01]  /*7010*/  FADD.FTZ R67, R67, R104 ;  /* 0x0000006843437221 */ /* 0x000fe20000010000 */
[----:B------:R-:W-:Y:S01]  /*7020*/  FADD.FTZ R102, R65, R102 ;  /* 0x0000006641667221 */ /* 0x000fe20000010000 */
[----:B------:R-:W-:Y:S01]  /*7030*/  HMMA.16816.F32 R76, R12, R10, R76 ;  /* 0x0000000a0c4c723c */ /* 0x000fe2000000184c */
[----:B------:R-:W-:Y:S01]  /*7040*/  F2FP.F16.F32.PACK_AB R8, R39, R6 ;  /* 0x000000062708723e */ /* 0x000fe200000000ff */
[----:B------:R-:W-:Y:S01]  /*7050*/  FADD.FTZ R132, R132, R67 ;  /* 0x0000004384847221 */ /* 0x000fe20000010000 */
[----:B---3--:R-:W-:Y:S01]  /*7060*/  F2FP.F16.F32.PACK_AB R9, R4, R5 ;  /* 0x000000050409723e */ /* 0x008fe200000000ff */
[----:B------:R-:W-:-:S02]  /*7070*/  FADD.FTZ R111, R111, R102 ;  /* 0x000000666f6f7221 */ /* 0x000fc40000010000 */
[C---:B--2---:R-:W-:Y:S01]  /*7080*/  HMMA.16816.F32 R84, R12.reuse, R28, R84 ;  /* 0x0000001c0c54723c */ /* 0x044fe20000001854 */
[----:B------:R-:W-:Y:S01]  /*7090*/  F2FP.F16.F32.PACK_AB R10, R36, R35 ;  /* 0x00000023240a723e */ /* 0x000fe200000000ff */
[----:B------:R-:W-:Y:S01]  /*70a0*/  FADD.FTZ R103, R103, R132 ;  /* 0x0000008467677221 */ /* 0x000fe20000010000 */
[----:B------:R-:W-:Y:S01]  /*70b0*/  F2FP.F16.F32.PACK_AB R11, R33, R34 ;  /* 0x00000022210b723e */ /* 0x000fe200000000ff */
[----:B------:R-:W-:Y:S02]  /*70c0*/  FADD.FTZ R110, R110, R111 ;  /* 0x0000006f6e6e7221 */ /* 0x000fe40000010000 */
[----:B------:R-:W-:Y:S01]  /*70d0*/  HMMA.16816.F32 R80, R12, R30, R80 ;  /* 0x0000001e0c50723c */ /* 0x000fe20000001850 */
[----:B------:R-:W2:Y:S01]  /*70e0*/  LDSM.16.MT88.4 R12, [R148+0x9800] ;  /* 0x00980000940c783b */ /* 0x000ea20000004200 */
        /* <DEDUP_REMOVED lines=18> */
[----:B------:R-:W-:-:S03]  /*7210*/  FADD.FTZ R50, R50, R127 ;  /* 0x0000007f32327221 */ /* 0x000fc60000010000 */
        /* <DEDUP_REMOVED lines=82> */
.L_x_7221:
[----:B------:R-:W-:-:S04]  /*7740*/  LEA R5, -R118, RZ, 0x7 ;  /* 0x000000ff76057211 */ /* 0x000fc800078e39ff */
[----:B------:R-:W-:-:S07]  /*7750*/  SHF.R.S32.HI R4, RZ, 0x1f, R5 ;  /* 0x0000001fff047819 */ /* 0x000fce0000011405 */
.L_x_7222:
[----:B------:R-:W-:Y:S01]  /*7760*/  ULDC UR4, c[0x0][0x2d0] ;  /* 0x0000b40000047ab9 */ /* 0x000fe20000000800 */
[----:B------:R-:W-:Y:S02]  /*7770*/  LEA R180, P1, R5, R180, 0x1 ;  /* 0x000000b405b47211 */ /* 0x000fe400078208ff */
[----:B------:R-:W-:Y:S02]  /*7780*/  ISETP.GE.AND P0, PT, R167, UR4, PT ;  /* 0x00000004a7007c0c */ /* 0x000fe4000bf06270 */
[----:B------:R-:W-:-:S11]  /*7790*/  LEA.HI.X R179, R5, R179, R4, 0x1, P1 ;  /* 0x000000b305b37211 */ /* 0x000fd600008f0c04 */
[----:B------:R-:W-:Y:S01]  /*77a0*/  @!P0 IMAD.MOV.U32 R16, RZ, RZ, R112 ;  /* 0x000000ffff108224 */ /* 0x000fe200078e0070 */
[----:B------:R-:W-:Y:S01]  /*77b0*/  @!P0 IADD3 R15, P2, P1, R5, R112, R164 ;  /* 0x00000070050f8210 */ /* 0x000fe2000795e0a4 */
[----:B------:R-:W-:Y:S01]  /*77c0*/  @!P0 IMAD.MOV.U32 R17, RZ, RZ, R115 ;  /* 0x000000ffff118224 */ /* 0x000fe200078e0073 */
[----:B------:R-:W-:Y:S01]  /*77d0*/  @P0 STS.128 [R166+0x6000], RZ ;  /* 0x006000ffa6000388 */ /* 0x000fe20000000c00 */
[----:B------:R-:W-:Y:S01]  /*77e0*/  @!P0 IMAD.MOV.U32 R114, RZ, RZ, R112 ;  /* 0x000000ffff728224 */ /* 0x000fe200078e0070 */
[----:B------:R-:W-:Y:S01]  /*77f0*/  @!P0 IADD3.X R6, R4, R115, R163, P2, P1 ;  /* 0x0000007304068210 */ /* 0x000fe200017e24a3 */
[----:B------:R-:W-:Y:S01]  /*7800*/  @!P0 IMAD.WIDE.U32 R16, R118, 0x50, R16 ;  /* 0x0000005076108825 */ /* 0x000fe200078e0010 */
[----:B------:R-:W-:-:S03]  /*7810*/  @!P0 LEA R14, P4, R15, UR6, 0x1 ;  /* 0x000000060f0e8c11 */ /* 0x000fc6000f8808ff */
[C---:B------:R-:W-:Y:S01]  /*7820*/  @!P0 IMAD.WIDE.U32 R18, R118.reuse, 0x30, R114 ;  /* 0x0000003076128825 */ /* 0x040fe200078e0072 */
[----:B------:R-:W-:Y:S02]  /*7830*/  @!P0 IADD3 R9, P1, R5, R16, RZ ;  /* 0x0000001005098210 */ /* 0x000fe40007f3e0ff */
[----:B------:R-:W-:Y:S01]  /*7840*/  @!P0 LEA.HI.X R15, R15, UR7, R6, 0x1, P4 ;  /* 0x000000070f0f8c11 */ /* 0x000fe2000a0f0c06 */
[----:B------:R-:W-:Y:S01]  /*7850*/  @!P0 IMAD R11, R119, 0x50, RZ ;  /* 0x00000050770b8824 */ /* 0x000fe200078e02ff */
[----:B------:R-:W-:Y:S01]  /*7860*/  @!P0 IADD3 R7, P2, R5, R18, RZ ;  /* 0x0000001205078210 */ /* 0x000fe20007f5e0ff */
[----:B------:R-:W-:Y:S01]  /*7870*/  @!P0 IMAD R13, R119, 0x30, RZ ;  /* 0x00000030770d8824 */ /* 0x000fe200078e02ff */
[-C--:B------:R-:W-:Y:S01]  /*7880*/  @!P0 LEA R10, P4, R118, R112.reuse, 0x5 ;  /* 0x00000070760a8211 */ /* 0x080fe200078828ff */
[--C-:B------:R-:W-:Y:S01]  /*7890*/  @!P0 IMAD.MOV.U32 R18, RZ, RZ, R112.reuse ;  /* 0x000000ffff128224 */ /* 0x100fe200078e0070 */
[C---:B------:R-:W-:Y:S01]  /*78a0*/  @!P0 IADD3.X R8, R4.reuse, R17, R11, P1, !PT ;  /* 0x0000001104088210 */ /* 0x040fe20000ffe40b */
[----:B------:R-:W-:Y:S01]  /*78b0*/  @!P0 IMAD.MOV.U32 R16, RZ, RZ, R112 ;  /* 0x000000ffff108224 */ /* 0x000fe200078e0070 */
[----:B------:R-:W-:Y:S01]  /*78c0*/  @!P0 IADD3.X R6, R4, R19, R13, P2, !PT ;  /* 0x0000001304068210 */ /* 0x000fe200017fe40d */
[--C-:B------:R-:W-:Y:S01]  /*78d0*/  @!P0 IMAD.MOV.U32 R19, RZ, RZ, R115.reuse ;  /* 0x000000ffff138224 */ /* 0x100fe200078e0073 */
[C---:B------:R-:W-:Y:S01]  /*78e0*/  @!P0 LEA R12, P1, R118.reuse, R112, 0x6 ;  /* 0x00000070760c8211 */ /* 0x040fe200078230ff */
[----:B------:R-:W-:Y:S01]  /*78f0*/  @!P0 IMAD.MOV.U32 R17, RZ, RZ, R115 ;  /* 0x000000ffff118224 */ /* 0x000fe200078e0073 */
[----:B------:R-:W-:Y:S01]  /*7900*/  @!P0 IADD3 R10, P2, R5, R10, RZ ;  /* 0x0000000a050a8210 */ /* 0x000fe20007f5e0ff */
[C---:B------:R-:W-:Y:S01]  /*7910*/  @!P0 IMAD.WIDE.U32 R18, R118.reuse, 0x60, R18 ;  /* 0x0000006076128825 */ /* 0x040fe200078e0012 */
[----:B------:R-:W-:-:S02]  /*7920*/  @!P0 LEA.HI.X R13, R118, R115, R119, 0x5, P4 ;  /* 0x00000073760d8211 */ /* 0x000fc400020f2c77 */
[C---:B------:R-:W-:Y:S01]  /*7930*/  @!P0 LEA.HI.X R115, R118.reuse, R115, R119, 0x6, P1 ;  /* 0x0000007376738211 */ /* 0x040fe200008f3477 */
[----:B------:R-:W-:Y:S01]  /*7940*/  @!P0 IMAD.WIDE.U32 R16, R118, 0x70, R16 ;  /* 0x0000007076108825 */ /* 0x000fe200078e0010 */
[C---:B------:R-:W-:Y:S02]  /*7950*/  @!P0 IADD3 R12, P1, R5.reuse, R12, RZ ;  /* 0x0000000c050c8210 */ /* 0x040fe40007f3e0ff */
[----:B------:R-:W-:Y:S01]  /*7960*/  @!P0 LEA R20, P5, R10, UR6, 0x1 ;  /* 0x000000060a148c11 */ /* 0x000fe2000f8a08ff */
[----:B------:R-:W-:Y:S01]  /*7970*/  @!P0 IMAD.X R13, R4, 0x1, R13, P2 ;  /* 0x00000001040d8824 */ /* 0x000fe200010e060d */
[----:B------:R-:W-:Y:S01]  /*7980*/  @!P0 IADD3 R18, P2, R5, R18, RZ ;  /* 0x0000001205128210 */ /* 0x000fe20007f5e0ff */
[C---:B------:R-:W-:Y:S02]  /*7990*/  @!P0 IMAD R11, R119.reuse, 0x60, RZ ;  /* 0x00000060770b8824 */ /* 0x040fe400078e02ff */
[----:B------:R-:W-:Y:S01]  /*79a0*/  @!P0 IMAD R119, R119, 0x70, RZ ;  /* 0x0000007077778824 */ /* 0x000fe200078e02ff */
[----:B------:R-:W-:Y:S01]  /*79b0*/  @!P0 LEA.HI.X R21, R10, UR7, R13, 0x1, P5 ;  /* 0x000000070a158c11 */ /* 0x000fe2000a8f0c0d */
[----:B------:R-:W-:Y:S01]  /*79c0*/  @!P0 IMAD.X R115, R4, 0x1, R115, P1 ;  /* 0x0000000104738824 */ /* 0x000fe200008e0673 */
[----:B------:R-:W-:Y:S01]  /*79d0*/  @!P0 IADD3 R5, P1, R5, R16, RZ ;  /* 0x0000001005058210 */ /* 0x000fe20007f3e0ff */
[----:B------:R-:W-:Y:S01]  /*79e0*/  @!P0 IMAD.MOV.U32 R181, RZ, RZ, R179 ;  /* 0x000000ffffb58224 */ /* 0x000fe200078e00b3 */
[----:B------:R-:W-:-:S02]  /*79f0*/  @!P0 LEA R16, P4, R12, UR6, 0x1 ;  /* 0x000000060c108c11 */ /* 0x000fc4000f8808ff */
[----:B------:R-:W-:Y:S02]  /*7a00*/  @!P0 LEA R22, P5, R7, UR6, 0x1 ;  /* 0x0000000607168c11 */ /* 0x000fe4000f8a08ff */
[C---:B------:R-:W-:Y:S01]  /*7a10*/  @!P0 IADD3.X R11, R4.reuse, R11, R19, P2, !PT ;  /* 0x0000000b040b8210 */ /* 0x040fe200017fe413 */
[----:B------:R-:W-:Y:S01]  /*7a20*/  @!PT LDS RZ, [RZ] ;  /* 0x00000000fffff984 */ /* 0x000fe20000000800 */
[----:B------:R-:W-:Y:S01]  /*7a30*/  @!PT LDS RZ, [RZ] ;  /* 0x00000000fffff984 */ /* 0x000fe20000000800 */
[----:B------:R-:W-:Y:S01]  /*7a40*/  @!PT LDS RZ, [RZ] ;  /* 0x00000000fffff984 */ /* 0x000fe20000000800 */
[----:B------:R1:W-:Y:S01]  /*7a50*/  @!P0 LDGSTS.E.BYPASS.LTC128B.128 [R166+0x6000], desc[UR10][R180.64] ;  /* 0x06000000b4a68fae */ /* 0x0003e2000b901d4a */
[----:B------:R-:W-:Y:S02]  /*7a60*/  @!P0 IADD3.X R4, R4, R17, R119, P1, !PT ;  /* 0x0000001104048210 */ /* 0x000fe40000ffe477 */
[----:B------:R-:W-:Y:S01]  /*7a70*/  @!P0 LEA.HI.X R17, R12, UR7, R115, 0x1, P4 ;  /* 0x000000070c118c11 */ /* 0x000fe2000a0f0c73 */
[----:B------:R-:W-:Y:S01]  /*7a80*/  @P0 STS.128 [R166+0x6800], RZ ;  /* 0x006800ffa6000388 */ /* 0x000fe20000000c00 */
[----:B------:R-:W-:Y:S02]  /*7a90*/  @!P0 LEA R26, P4, R9, UR6, 0x1 ;  /* 0x00000006091a8c11 */ /* 0x000fe4000f8808ff */
[----:B------:R-:W-:Y:S01]  /*7aa0*/  @!P0 LEA.HI.X R23, R7, UR7, R6, 0x1, P5 ;  /* 0x0000000707178c11 */ /* 0x000fe2000a8f0c06 */
[----:B------:R-:W-:Y:S01]  /*7ab0*/  @!PT LDS RZ, [RZ] ;  /* 0x00000000fffff984 */ /* 0x000fe20000000800 */
[----:B------:R-:W-:Y:S01]  /*7ac0*/  @!PT LDS RZ, [RZ] ;  /* 0x00000000fffff984 */ /* 0x000fe20000000800 */
[----:B------:R-:W-:Y:S01]  /*7ad0*/  @!PT LDS RZ, [RZ] ;  /* 0x00000000fffff984 */ /* 0x000fe20000000800 */
[----:B------:R2:W-:Y:S01]  /*7ae0*/  @!P0 LDGSTS.E.BYPASS.LTC128B.128 [R166+0x6800], desc[UR10][R14.64] ;  /* 0x068000000ea68fae */ /* 0x0005e2000b901d4a */
[----:B------:R-:W-:-:S02]  /*7af0*/  @!P0 LEA R24, P2, R18, UR6, 0x1 ;  /* 0x0000000612188c11 */ /* 0x000fc4000f8408ff */
[----:B------:R-:W-:Y:S01]  /*7b00*/  @!P0 LEA R10, P1, R5, UR6, 0x1 ;  /* 0x00000006050a8c11 */ /* 0x000fe2000f8208ff */
[----:B------:R-:W-:Y:S01]  /*7b10*/  @P0 STS.128 [R166+0x7000], RZ ;  /* 0x007000ffa6000388 */ /* 0x000fe20000000c00 */
[----:B------:R-:W-:Y:S02]  /*7b20*/  @!P0 LEA.HI.X R27, R9, UR7, R8, 0x1, P4 ;  /* 0x00000007091b8c11 */ /* 0x000fe4000a0f0c08 */
[----:B------:R-:W-:Y:S01]  /*7b30*/  @!P0 LEA.HI.X R25, R18, UR7, R11, 0x1, P2 ;  /* 0x0000000712198c11 */ /* 0x000fe200090f0c0b */
[----:B------:R-:W-:Y:S01]  /*7b40*/  @!PT LDS RZ, [RZ] ;  /* 0x00000000fffff984 */ /* 0x000fe20000000800 */
[----:B------:R-:W-:Y:S01]  /*7b50*/  @!PT LDS RZ, [RZ] ;  /* 0x00000000fffff984 */ /* 0x000fe20000000800 */
[----:B------:R-:W-:Y:S01]  /*7b60*/  @!PT LDS RZ, [RZ] ;  /* 0x00000000fffff984 */ /* 0x000fe20000000800 */
[----:B------:R-:W-:Y:S01]  /*7b70*/  @!P0 LDGSTS.E.BYPASS.LTC128B.128 [R166+0x7000], desc[UR10][R20.64] ;  /* 0x0700000014a68fae */ /* 0x000fe2000b901d4a */
[----:B------:R-:W-:-:S03]  /*7b80*/  @!P0 LEA.HI.X R11, R5, UR7, R4, 0x1, P1 ;  /* 0x00000007050b8c11 */ /* 0x000fc600088f0c04 */
[----:B------:R-:W-:Y:S04]  /*7b90*/  @P0 STS.128 [R166+0x7800], RZ ;  /* 0x007800ffa6000388 */ /* 0x000fe80000000c00 */
[----:B------:R-:W-:Y:S01]  /*7ba0*/  @!PT LDS RZ, [RZ] ;  /* 0x00000000fffff984 */ /* 0x000fe20000000800 */
[----:B------:R-:W-:Y:S01]  /*7bb0*/  @!PT LDS RZ, [RZ] ;  /* 0x00000000fffff984 */ /* 0x000fe20000000800 */
[----:B------:R-:W-:Y:S01]  /*7bc0*/  @!PT LDS RZ, [RZ] ;  /* 0x00000000fffff984 */ /* 0x000fe20000000800 */
[----:B------:R-:W-:Y:S01]  /*7bd0*/  @!P0 LDGSTS.E.BYPASS.LTC128B.128 [R166+0x7800], desc[UR10][R22.64] ;  /* 0x0780000016a68fae */ /* 0x000fe2000b901d4a */
[----:B-1----:R-:W-:-:S03]  /*7be0*/  IMAD.SHL.U32 R181, R165, 0x80, RZ ;  /* 0x00000080a5b57824 */ /* 0x002fc600078e00ff */
[----:B------:R-:W-:Y:S04]  /*7bf0*/  @P0 STS.128 [R166+0x8000], RZ ;  /* 0x008000ffa6000388 */ /* 0x000fe80000000c00 */
[----:B------:R-:W-:Y:S01]  /*7c00*/  @!PT LDS RZ, [RZ] ;  /* 0x00000000fffff984 */ /* 0x000fe20000000800 */
[----:B------:R-:W-:Y:S01]  /*7c10*/  @!PT LDS RZ, [RZ] ;  /* 0x00000000fffff984 */ /* 0x000fe20000000800 */
[----:B------:R-:W-:Y:S01]  /*7c20*/  @!PT LDS RZ, [RZ] ;  /* 0x00000000fffff984 */ /* 0x000fe20000000800 */
[----:B------:R-:W-:Y:S01]  /*7c30*/  @!P0 LDGSTS.E.BYPASS.LTC128B.128 [R166+0x8000], desc[UR10][R16.64] ;  /* 0x0800000010a68fae */ /* 0x000fe2000b901d4a */
[----:B------:R-:W-:-:S03]  /*7c40*/  LOP3.LUT R174, R181, R172, RZ, 0xfc, !PT ;  /* 0x000000acb5ae7212 */ /* 0x000fc600078efcff */
        /* <DEDUP_REMOVED lines=16> */
[----:B--2---:R-:W2:Y:S04]  /*7d50*/  LDSM.16.M88.4 R12, [R157+0x2000] ;  /* 0x002000009d0c783b */ /* 0x004ea80000000200 */
[----:B------:R-:W3:Y:S04]  /*7d60*/  LDSM.16.M88.4 R4, [R157+0x2800] ;  /* 0x002800009d04783b */ /* 0x000ee80000000200 */
[----:B------:R-:W4:Y:S04]  /*7d70*/  LDSM.16.M88.4 R40, [R157+0x3000] ;  /* 0x003000009d28783b */ /* 0x000f280000000200 */
[----:B------:R-:W5:Y:S04]  /*7d80*/  LDSM.16.M88.4 R32, [R157+0x3800] ;  /* 0x003800009d20783b */ /* 0x000f680000000200 */
[----:B------:R-:W-:Y:S04]  /*7d90*/  LDSM.16.M88.4 R64, [R156] ;  /* 0x000000009c40783b */ /* 0x000fe80000000200 */
[----:B------:R-:W5:Y:S04]  /*7da0*/  LDSM.16.M88.4 R28, [R151+0x2000] ;  /* 0x00200000971c783b */ /* 0x000f680000000200 */
[----:B-1----:R-:W1:Y:S04]  /*7db0*/  LDSM.16.M88.4 R24, [R157+0x4000] ;  /* 0x004000009d18783b */ /* 0x002e680000000200 */
        /* <DEDUP_REMOVED lines=12> */
[----:B------:R-:W0:Y:S03]  /*7e80*/  LDGDEPBAR ;  /* 0x00000000000079af */ /* 0x000e260000000000 */
[C---:B-----5:R-:W-:Y:S06]  /*7e90*/  HMMA.16816.F32 R36, R108.reuse, R32, RZ ;  /* 0x000000206c24723c */ /* 0x060fec00000018ff */
[----:B------:R-:W-:Y:S06]  /*7ea0*/  HMMA.16816.F32 R4, R108, R6, RZ ;  /* 0x000000066c04723c */ /* 0x000fec00000018ff */
[C---:B------:R-:W-:Y:S06]  /*7eb0*/  HMMA.16816.F32 R16, R64.reuse, R28, R16 ;  /* 0x0000001c4010723c */ /* 0x040fec0000001810 */
[----:B------:R-:W-:Y:S06]  /*7ec0*/  HMMA.16816.F32 R12, R64, R30, R12 ;  /* 0x0000001e400c723c */ /* 0x000fec000000180c */
[C---:B------:R-:W-:Y:S06]  /*7ed0*/  HMMA.16816.F32 R40, R108.reuse, R42, RZ ;  /* 0x0000002a6c28723c */ /* 0x040fec00000018ff */
[C---:B------:R-:W-:Y:S06]  /*7ee0*/  HMMA.16816.F32 R32, R108.reuse, R34, RZ ;  /* 0x000000226c20723c */ /* 0x040fec00000018ff */
[C---:B-1----:R-:W-:Y:S06]  /*7ef0*/  HMMA.16816.F32 R28, R108.reuse, R24, RZ ;  /* 0x000000186c1c723c */ /* 0x042fec00000018ff */
[----:B------:R-:W-:Y:S06]  /*7f00*/  HMMA.16816.F32 R24, R108, R26, RZ ;  /* 0x0000001a6c18723c */ /* 0x000fec00000018ff */
[C---:B------:R-:W-:Y:S06]  /*7f10*/  HMMA.16816.F32 R8, R64.reuse, R20, R8 ;  /* 0x000000144008723c */ /* 0x040fec0000001808 */
[C---:B------:R-:W-:Y:S06]  /*7f20*/  HMMA.16816.F32 R4, R64.reuse, R22, R4 ;  /* 0x000000164004723c */ /* 0x040fec0000001804 */
[C---:B------:R-:W-:Y:S06]  /*7f30*/  HMMA.16816.F32 R44, R64.reuse, R60, R44 ;  /* 0x0000003c402c723c */ /* 0x040fec000000182c */
[C---:B------:R-:W-:Y:S06]  /*7f40*/  HMMA.16816.F32 R40, R64.reuse, R62, R40 ;  /* 0x0000003e4028723c */ /* 0x040fec0000001828 */
[C---:B------:R-:W-:Y:S06]  /*7f50*/  HMMA.16816.F32 R36, R64.reuse, R56, R36 ;  /* 0x000000384024723c */ /* 0x040fec0000001824 */
[----:B------:R-:W-:Y:S06]  /*7f60*/  HMMA.16816.F32 R32, R64, R58, R32 ;  /* 0x0000003a4020723c */ /* 0x000fec0000001820 */
[C---:B--2---:R-:W-:Y:S06]  /*7f70*/  HMMA.16816.F32 R20, R108.reuse, R112, RZ ;  /* 0x000000706c14723c */ /* 0x044fec00000018ff */
[C---:B------:R-:W-:Y:S06]  /*7f80*/  HMMA.16816.F32 R56, R108.reuse, R104, RZ ;  /* 0x000000686c38723c */ /* 0x040fec00000018ff */
[C---:B------:R-:W-:Y:S06]  /*7f90*/  HMMA.16816.F32 R60, R108.reuse, R100, RZ ;  /* 0x000000646c3c723c */ /* 0x040fec00000018ff */
[C---:B------:R-:W-:Y:S06]  /*7fa0*/  HMMA.16816.F32 R112, R108.reuse, R114, RZ ;  /* 0x000000726c70723c */ /* 0x040fec00000018ff */
[C---:B------:R-:W-:Y:S06]  /*7fb0*/  HMMA.16816.F32 R104, R108.reuse, R106, RZ ;  /* 0x0000006a6c68723c */ /* 0x040fec00000018ff */
[----:B------:R-:W-:Y:S01]  /*7fc0*/  HMMA.16816.F32 R100, R108, R102, RZ ;  /* 0x000000666c64723c */ /* 0x000fe200000018ff */
[----:B------:R-:W1:Y:S05]  /*7fd0*/  LDSM.16.M88.4 R108, [R151+0x5000] ;  /* 0x00500000976c783b */ /* 0x000e6a0000000200 */
[C---:B---3--:R-:W-:Y:S06]  /*7fe0*/  HMMA.16816.F32 R28, R64.reuse, R52, R28 ;  /* 0x00000034401c723c */ /* 0x048fec000000181c */
        /* <DEDUP_REMOVED lines=54> */
[----:B------:R-:W-:Y:S01]  /*8350*/  HMMA.16816.F32 R112, R52, R50, R112 ;  /* 0x000000323470723c */ /* 0x000fe20000001870 */
[----:B------:R-:W-:-:S05]  /*8360*/  VIADD R49, R174, 0x1 ;  /* 0x00000001ae317836 */ /* 0x000fca0000000000 */
[----:B------:R-:W-:Y:S01]  /*8370*/  I2FP.F32.S32 R48, R49 ;  /* 0x0000003100307245 */ /* 0x000fe20000201400 */
[----:B------:R-:W-:Y:S01]  /*8380*/  BAR.SYNC.DEFER_BLOCKING 0x0 ;  /* 0x0000000000007b1d */ /* 0x000fe20000010000 */
[C---:B------:R-:W-:Y:S02]  /*8390*/  ISETP.GE.AND P5, PT, R49.reuse, R123, PT ;  /* 0x0000007b3100720c */ /* 0x040fe40003fa6270 */
[----:B------:R-:W-:Y:S02]  /*83a0*/  ISETP.GE.AND P1, PT, R49, R122, PT ;  /* 0x0000007a3100720c */ /* 0x000fe40003f26270 */
[----:B------:R-:W-:-:S04]  /*83b0*/  LOP3.LUT R49, R181, 0x8, R172, 0xfe, !PT ;  /* 0x00000008b5317812 */ /* 0x000fc800078efeac */
[C---:B------:R-:W-:Y:S01]  /*83c0*/  ISETP.GE.AND P4, PT, R49.reuse, R123, PT ;  /* 0x0000007b3100720c */ /* 0x040fe20003f86270 */
[----:B-1----:R-:W-:Y:S01]  /*83d0*/  HMMA.16816.F32 R60, R52, R64, R60 ;  /* 0x00000040343c723c */ /* 0x002fe2000000183c */
[----:B------:R-:W-:-:S05]  /*83e0*/  ISETP.GE.AND P2, PT, R49, R122, PT ;  /* 0x0000007a3100720c */ /* 0x000fca0003f46270 */
[C---:B------:R-:W-:Y:S06]  /*83f0*/  HMMA.16816.F32 R100, R52.reuse, R66, R100 ;  /* 0x000000423464723c */ /* 0x040fec0000001864 */
[----:B--2---:R-:W-:Y:S01]  /*8400*/  HMMA.16816.F32 R56, R52, R108, R56 ;  /* 0x0000006c3438723c */ /* 0x004fe20000001838 */
[----:B------:R-:W-:-:S05]  /*8410*/  LOP3.LUT R67, R181, 0x68, R172, 0xfe, !PT ;  /* 0x00000068b5437812 */ /* 0x000fca00078efeac */
[----:B------:R-:W-:Y:S07]  /*8420*/  HMMA.16816.F32 R104, R52, R110, R104 ;  /* 0x0000006e3468723c */ /* 0x000fee0000001868 */
[CC--:B------:R-:W-:Y:S01]  /*8430*/  FFMA.FTZ R52, R3.reuse, R48.reuse, R17 ;  /* 0x0000003003347223 */ /* 0x0c0fe20000010011 */
[----:B------:R-:W-:Y:S01]  /*8440*/  FFMA.FTZ R17, R3, R48, R19 ;  /* 0x0000003003117223 */ /* 0x000fe20000010013 */
[----:B------:R-:W-:Y:S01]  /*8450*/  VIADD R48, R174, 0x9 ;  /* 0x00000009ae307836 */ /* 0x000fe20000000000 */
[----:B------:R-:W-:-:S02]  /*8460*/  I2FP.F32.S32 R19, R49 ;  /* 0x0000003100137245 */ /* 0x000fc40000201400 */
[----:B------:R-:W-:Y:S02]  /*8470*/  FSEL R52, R52, -INF , !P5 ;  /* 0xff80000034347808 */ /* 0x000fe40006800000 */
[C---:B------:R-:W-:Y:S01]  /*8480*/  ISETP.GE.AND P6, PT, R48.reuse, R123, PT ;  /* 0x0000007b3000720c */ /* 0x040fe20003fc6270 */
[CC--:B------:R-:W-:Y:S01]  /*8490*/  FFMA.FTZ R50, R3.reuse, R19.reuse, R12 ;  /* 0x0000001303327223 */ /* 0x0c0fe2000001000c */
[----:B------:R-:W-:Y:S01]  /*84a0*/  ISETP.GE.AND P5, PT, R48, R122, PT ;  /* 0x0000007a3000720c */ /* 0x000fe20003fa6270 */
[----:B------:R-:W-:Y:S01]  /*84b0*/  FFMA.FTZ R12, R3, R19, R14 ;  /* 0x00000013030c7223 */ /* 0x000fe2000001000e */
[----:B------:R-:W-:Y:S02]  /*84c0*/  I2FP.F32.S32 R48, R48 ;  /* 0x0000003000307245 */ /* 0x000fe40000201400 */
[----:B------:R-:W-:Y:S02]  /*84d0*/  LOP3.LUT R19, R181, 0x10, R172, 0xfe, !PT ;  /* 0x00000010b5137812 */ /* 0x000fe400078efeac */
[----:B------:R-:W-:Y:S01]  /*84e0*/  FSEL R17, R17, -INF , !P1 ;  /* 0xff80000011117808 */ /* 0x000fe20004800000 */
[CC--:B------:R-:W-:Y:S01]  /*84f0*/  FFMA.FTZ R49, R3.reuse, R48.reuse, R13 ;  /* 0x0000003003317223 */ /* 0x0c0fe2000001000d */
[----:B------:R-:W-:Y:S01]  /*8500*/  FFMA.FTZ R13, R3, R48, R15 ;  /* 0x00000030030d7223 */ /* 0x000fe2000001000f */
[----:B------:R-:W-:Y:S01]  /*8510*/  VIADD R48, R174, 0x11 ;  /* 0x00000011ae307836 */ /* 0x000fe20000000000 */
[----:B------:R-:W-:-:S02]  /*8520*/  FSEL R14, R50, -INF , !P4 ;  /* 0xff800000320e7808 */ /* 0x000fc40006000000 */
[----:B------:R-:W-:Y:S02]  /*8530*/  FSEL R15, R12, -INF , !P2 ;  /* 0xff8000000c0f7808 */ /* 0x000fe40005000000 */
[C---:B------:R-:W-:Y:S02]  /*8540*/  ISETP.GE.AND P1, PT, R19.reuse, R123, PT ;  /* 0x0000007b1300720c */ /* 0x040fe40003f26270 */
[----:B------:R-:W-:Y:S02]  /*8550*/  ISETP.GE.AND P4, PT, R19, R122, PT ;  /* 0x0000007a1300720c */ /* 0x000fe40003f86270 */
[----:B------:R-:W-:Y:S02]  /*8560*/  FSEL R12, R49, -INF , !P6 ;  /* 0xff800000310c7808 */ /* 0x000fe40007000000 */
[----:B------:R-:W-:Y:S02]  /*8570*/  I2FP.F32.S32 R19, R19 ;  /* 0x0000001300137245 */ /* 0x000fe40000201400 */
[----:B------:R-:W-:-:S02]  /*8580*/  ISETP.GE.AND P2, PT, R48, R123, PT ;  /* 0x0000007b3000720c */ /* 0x000fc40003f46270 */
[----:B------:R-:W-:Y:S01]  /*8590*/  ISETP.GE.AND P6, PT, R48, R122, PT ;  /* 0x0000007a3000720c */ /* 0x000fe20003fc6270 */
[CC--:B------:R-:W-:Y:S01]  /*85a0*/  FFMA.FTZ R198, R3.reuse, R19.reuse, R8 ;  /* 0x0000001303c67223 */ /* 0x0c0fe20000010008 */
[----:B------:R-:W-:Y:S01]  /*85b0*/  I2FP.F32.S32 R48, R48 ;  /* 0x0000003000307245 */ /* 0x000fe20000201400 */
[----:B------:R-:W-:Y:S01]  /*85c0*/  FFMA.FTZ R10, R3, R19, R10 ;  /* 0x00000013030a7223 */ /* 0x000fe2000001000a */
[----:B------:R-:W-:Y:S02]  /*85d0*/  LOP3.LUT R8, R181, 0x18, R172, 0xfe, !PT ;  /* 0x00000018b5087812 */ /* 0x000fe400078efeac */
[----:B------:R-:W-:Y:S01]  /*85e0*/  FSEL R13, R13, -INF , !P5 ;  /* 0xff8000000d0d7808 */ /* 0x000fe20006800000 */
[CC--:B------:R-:W-:Y:S01]  /*85f0*/  FFMA.FTZ R196, R3.reuse, R48.reuse, R9 ;  /* 0x0000003003c47223 */ /* 0x0c0fe20000010009 */
[----:B------:R-:W-:Y:S01]  /*8600*/  VIADD R9, R174, 0x19 ;  /* 0x00000019ae097836 */ /* 0x000fe20000000000 */
[----:B------:R-:W-:Y:S01]  /*8610*/  FSEL R198, R198, -INF , !P1 ;  /* 0xff800000c6c67808 */ /* 0x000fe20004800000 */
[----:B------:R-:W-:Y:S01]  /*8620*/  FFMA.FTZ R11, R3, R48, R11 ;  /* 0x00000030030b7223 */ /* 0x000fe2000001000b */
[----:B------:R-:W-:-:S02]  /*8630*/  ISETP.GE.AND P5, PT, R8, R123, PT ;  /* 0x0000007b0800720c */ /* 0x000fc40003fa6270 */
[----:B------:R-:W-:Y:S02]  /*8640*/  ISETP.GE.AND P1, PT, R8, R122, PT ;  /* 0x0000007a0800720c */ /* 0x000fe40003f26270 */
[----:B------:R-:W-:Y:S02]  /*8650*/  FSEL R51, R10, -INF , !P4 ;  /* 0xff8000000a337808 */ /* 0x000fe40006000000 */
[----:B------:R-:W-:Y:S02]  /*8660*/  I2FP.F32.S32 R8, R8 ;  /* 0x0000000800087245 */ /* 0x000fe40000201400 */
[----:B------:R-:W-:Y:S02]  /*8670*/  I2FP.F32.S32 R10, R9 ;  /* 0x00000009000a7245 */ /* 0x000fe40000201400 */
[----:B------:R-:W-:Y:S01]  /*8680*/  ISETP.GE.AND P4, PT, R9, R123, PT ;  /* 0x0000007b0900720c */ /* 0x000fe20003f86270 */
[CC--:B------:R-:W-:Y:S01]  /*8690*/  FFMA.FTZ R50, R3.reuse, R8.reuse, R4 ;  /* 0x0000000803327223 */ /* 0x0c0fe20000010004 */
[C---:B------:R-:W-:Y:S01]  /*86a0*/  FFMA.FTZ R6, R3.reuse, R8, R6 ;  /* 0x0000000803067223 */ /* 0x040fe20000010006 */
[-C--:B------:R-:W-:Y:S01]  /*86b0*/  FFMA.FTZ R48, R3, R10.reuse, R5 ;  /* 0x0000000a03307223 */ /* 0x080fe20000010005 */
[----:B------:R-:W-:Y:S01]  /*86c0*/  VIADD R4, R174, 0x21 ;  /* 0x00000021ae047836 */ /* 0x000fe20000000000 */
[----:B------:R-:W-:Y:S01]  /*86d0*/  LOP3.LUT R8, R181, 0x20, R172, 0xfe, !PT ;  /* 0x00000020b5087812 */ /* 0x000fe200078efeac */
[----:B------:R-:W-:Y:S01]  /*86e0*/  FFMA.FTZ R7, R3, R10, R7 ;  /* 0x0000000a03077223 */ /* 0x000fe20000010007 */
        /* <DEDUP_REMOVED lines=8> */
[----:B------:R-:W-:Y:S01]  /*8770*/  FFMA.FTZ R46, R3, R5, R46 ;  /* 0x00000005032e7223 */ /* 0x000fe2000001002e */
[----:B------:R-:W-:Y:S02]  /*8780*/  FSEL R196, R196, -INF , !P2 ;  /* 0xff800000c4c47808 */ /* 0x000fe40005000000 */
[----:B------:R-:W-:Y:S01]  /*8790*/  FSEL R49, R11, -INF , !P6 ;  /* 0xff8000000b317808 */ /* 0x000fe20007000000 */
[----:B------:R-:W-:Y:S01]  /*87a0*/  FFMA.FTZ R45, R3, R4, R45 ;  /* 0x00000004032d7223 */ /* 0x000fe2000001002d */
[----:B------:R-:W-:Y:S01]  /*87b0*/  ISETP.GE.AND P2, PT, R9, R122, PT ;  /* 0x0000007a0900720c */ /* 0x000fe20003f46270 */
[----:B------:R-:W-:Y:S01]  /*87c0*/  FFMA.FTZ R47, R3, R4, R47 ;  /* 0x00000004032f7223 */ /* 0x000fe2000001002f */
[----:B------:R-:W-:Y:S01]  /*87d0*/  ISETP.GE.AND P6, PT, R8, R123, PT ;  /* 0x0000007b0800720c */ /* 0x000fe20003fc6270 */
[----:B------:R-:W-:Y:S01]  /*87e0*/  VIADD R4, R174, 0x29 ;  /* 0x00000029ae047836 */ /* 0x000fe20000000000 */
        /* <DEDUP_REMOVED lines=15> */
[----:B------:R-:W-:-:S02]  /*88e0*/  LOP3.LUT R5, R181, 0x30, R172, 0xfe, !PT ;  /* 0x00000030b5057812 */ /* 0x000fc400078efeac */
[----:B------:R-:W-:Y:S01]  /*88f0*/  FSEL R191, R47, -INF , !P4 ;  /* 0xff8000002fbf7808 */ /* 0x000fe20006000000 */
[CC--:B------:R-:W-:Y:S01]  /*8900*/  FFMA.FTZ R41, R3.reuse, R4.reuse, R41 ;  /* 0x0000000403297223 */ /* 0x0c0fe20000010029 */
[----:B------:R-:W-:Y:S01]  /*8910*/  FFMA.FTZ R43, R3, R4, R43 ;  /* 0x00000004032b7223 */ /* 0x000fe2000001002b */
[----:B------:R-:W-:Y:S01]  /*8920*/  VIADD R4, R174, 0x31 ;  /* 0x00000031ae047836 */ /* 0x000fe20000000000 */
[----:B------:R-:W-:Y:S02]  /*8930*/  FSEL R194, R40, -INF , !P2 ;  /* 0xff80000028c27808 */ /* 0x000fe40005000000 */
[C---:B------:R-:W-:Y:S02]  /*8940*/  ISETP.GE.AND P4, PT, R5.reuse, R123, PT ;  /* 0x0000007b0500720c */ /* 0x040fe40003f86270 */
[----:B------:R-:W-:Y:S02]  /*8950*/  ISETP.GE.AND P2, PT, R5, R122, PT ;  /* 0x0000007a0500720c */ /* 0x000fe40003f46270 */
        /* <DEDUP_REMOVED lines=104> */
[----:B------:R-:W-:Y:S01]  /*8fe0*/  FSEL R115, R115, -INF , !P5 ;  /* 0xff80000073737808 */ /* 0x000fe20006800000 */
[----:B------:R-:W-:Y:S01]  /*8ff0*/  VIADD R5, R174, 0x79 ;  /* 0x00000079ae057836 */ /* 0x000fe20000000000 */
[----:B------:R-:W-:Y:S01]  /*9000*/  FSEL R108, R56, -INF , !P1 ;  /* 0xff800000386c7808 */ /* 0x000fe20004800000 */
[CC--:B------:R-:W-:Y:S01]  /*9010*/  FFMA.FTZ R57, R3.reuse, R4.reuse, R57 ;  /* 0x0000000403397223 */ /* 0x0c0fe20000010039 */
[----:B------:R-:W-:Y:S01]  /*9020*/  FFMA.FTZ R59, R3, R4, R59 ;  /* 0x00000004033b7223 */ /* 0x000fe2000001003b */
        /* <DEDUP_REMOVED lines=13> */
[-C--:B------:R-:W-:Y:S01]  /*9100*/  FFMA.FTZ R66, R3, R4.reuse, R105 ;  /* 0x0000000403427223 */ /* 0x080fe20000010069 */
[----:B------:R-:W-:Y:S01]  /*9110*/  FSEL R105, R59, -INF , !P6 ;  /* 0xff8000003b697808 */ /* 0x000fe20007000000 */
[----:B------:R-:W-:Y:S01]  /*9120*/  FFMA.FTZ R65, R3, R4, R107 ;  /* 0x0000000403417223 */ /* 0x000fe2000001006b */
[C---:B------:R-:W-:Y:S02]  /*9130*/  ISETP.GE.AND P6, PT, R55.reuse, R123, PT ;  /* 0x0000007b3700720c */ /* 0x040fe40003fc6270 */
[----:B------:R-:W-:Y:S02]  /*9140*/  ISETP.GE.AND P5, PT, R55, R122, PT ;  /* 0x0000007a3700720c */ /* 0x000fe40003fa6270 */
[----:B------:R-:W-:Y:S02]  /*9150*/  FSEL R67, R67, -INF , !P1 ;  /* 0xff80000043437808 */ /* 0x000fe40004800000 */
[----:B------:R-:W-:-:S02]  /*9160*/  FSEL R66, R66, -INF , !P4 ;  /* 0xff80000042427808 */ /* 0x000fc40006000000 */
[----:B------:R-:W-:Y:S02]  /*9170*/  I2FP.F32.S32 R55, R55 ;  /* 0x0000003700377245 */ /* 0x000fe40000201400 */
[C---:B------:R-:W-:Y:S02]  /*9180*/  ISETP.GE.AND P1, PT, R6.reuse, R123, PT ;  /* 0x0000007b0600720c */ /* 0x040fe40003f26270 */
[----:B------:R-:W-:Y:S01]  /*9190*/  ISETP.GE.AND P4, PT, R6, R122, PT ;  /* 0x0000007a0600720c */ /* 0x000fe20003f86270 */
[CC--:B------:R-:W-:Y:S01]  /*91a0*/  FFMA.FTZ R54, R3.reuse, R55.reuse, R60 ;  /* 0x0000003703367223 */ /* 0x0c0fe2000001003c */
[----:B------:R-:W-:Y:S01]  /*91b0*/  I2FP.F32.S32 R6, R6 ;  /* 0x0000000600067245 */ /* 0x000fe20000201400 */
[----:B------:R-:W-:Y:S01]  /*91c0*/  FFMA.FTZ R55, R3, R55, R62 ;  /* 0x0000003703377223 */ /* 0x000fe2000001003e */
[----:B------:R-:W-:Y:S02]  /*91d0*/  LOP3.LUT R4, R181, 0x78, R172, 0xfe, !PT ;  /* 0x00000078b5047812 */ /* 0x000fe400078efeac */
[----:B------:R-:W-:Y:S01]  /*91e0*/  FSEL R65, R65, -INF , !P2 ;  /* 0xff80000041417808 */ /* 0x000fe20005000000 */
[CC--:B------:R-:W-:Y:S01]  /*91f0*/  FFMA.FTZ R60, R3.reuse, R6.reuse, R61 ;  /* 0x00000006033c7223 */ /* 0x0c0fe2000001003d */
[----:B------:R-:W-:Y:S01]  /*9200*/  ISETP.GE.AND P2, PT, R4, R123, PT ;  /* 0x0000007b0400720c */ /* 0x000fe20003f46270 */
[----:B------:R-:W-:Y:S01]  /*9210*/  FFMA.FTZ R53, R3, R6, R63 ;  /* 0x0000000603357223 */ /* 0x000fe2000001003f */
[----:B------:R-:W-:-:S02]  /*9220*/  FSEL R54, R54, -INF , !P6 ;  /* 0xff80000036367808 */ /* 0x000fc40007000000 */
[----:B------:R-:W-:Y:S02]  /*9230*/  FSEL R60, R60, -INF , !P1 ;  /* 0xff8000003c3c7808 */ /* 0x000fe40004800000 */
[----:B------:R-:W-:Y:S02]  /*9240*/  ISETP.GE.AND P1, PT, R4, R122, PT ;  /* 0x0000007a0400720c */ /* 0x000fe40003f26270 */
[----:B------:R-:W-:Y:S02]  /*9250*/  I2FP.F32.S32 R4, R4 ;  /* 0x0000000400047245 */ /* 0x000fe40000201400 */
[----:B------:R-:W-:Y:S02]  /*9260*/  FSEL R53, R53, -INF , !P4 ;  /* 0xff80000035357808 */ /* 0x000fe40006000000 */
[C---:B------:R-:W-:Y:S01]  /*9270*/  ISETP.GE.AND P6, PT, R174.reuse, R123, PT ;  /* 0x0000007bae00720c */ /* 0x040fe20003fc6270 */
[CC--:B------:R-:W-:Y:S01]  /*9280*/  FFMA.FTZ R47, R3.reuse, R4.reuse, R102 ;  /* 0x00000004032f7223 */ /* 0x0c0fe20000010066 */
[----:B------:R-:W-:Y:S01]  /*9290*/  FFMA.FTZ R61, R3, R4, R100 ;  /* 0x00000004033d7223 */ /* 0x000fe20000010064 */
[----:B------:R-:W-:-:S02]  /*92a0*/  ISETP.GE.AND P4, PT, R174, R122, PT ;  /* 0x0000007aae00720c */ /* 0x000fc40003f86270 */
[----:B------:R-:W-:Y:S02]  /*92b0*/  I2FP.F32.S32 R174, R174 ;  /* 0x000000ae00ae7245 */ /* 0x000fe40000201400 */
[----:B------:R-:W-:Y:S02]  /*92c0*/  FSEL R47, R47, -INF , !P1 ;  /* 0xff8000002f2f7808 */ /* 0x000fe40004800000 */
[----:B------:R-:W-:Y:S01]  /*92d0*/  ISETP.GT.AND P1, PT, R165, R160, PT ;  /* 0x000000a0a500720c */ /* 0x000fe20003f24270 */
[----:B------:R-:W-:Y:S01]  /*92e0*/  FFMA.FTZ R16, R3, R174, R16 ;  /* 0x000000ae03107223 */ /* 0x000fe20000010010 */
[----:B------:R-:W-:Y:S02]  /*92f0*/  I2FP.F32.S32 R4, R5 ;  /* 0x0000000500047245 */ /* 0x000fe40000201400 */
[----:B------:R-:W-:Y:S02]  /*9300*/  FSEL R55, R55, -INF , !P5 ;  /* 0xff80000037377808 */ /* 0x000fe40006800000 */
[----:B------:R-:W-:Y:S01]  /*9310*/  FSEL R61, R61, -INF , !P2 ;  /* 0xff8000003d3d7808 */ /* 0x000fe20005000000 */
[-C--:B------:R-:W-:Y:S01]  /*9320*/  FFMA.FTZ R62, R3, R4.reuse, R101 ;  /* 0x00000004033e7223 */ /* 0x080fe20000010065 */
        /* <DEDUP_REMOVED lines=25> */
[----:B------:R-:W-:Y:S01]  /*94c0*/  IMAD.HI.U32 R16, R11, R10, RZ ;  /* 0x0000000a0b107227 */ /* 0x000fe200078e00ff */
[----:B------:R-:W-:-:S03]  /*94d0*/  LOP3.LUT R19, R19, R8, RZ, 0x3c, !PT ;  /* 0x0000000813137212 */ /* 0x000fc600078e3cff */
[----:B------:R-:W-:Y:S02]  /*94e0*/  IMAD.MOV R9, RZ, RZ, -R16 ;  /* 0x000000ffff097224 */ /* 0x000fe400078e0a10 */
[----:B------:R-:W-:-:S04]  /*94f0*/  IMAD.HI.U32 R11, R11, R7, RZ ;  /* 0x000000070b0b7227 */ /* 0x000fc800078e00ff */
[----:B------:R-:W-:Y:S01]  /*9500*/  IMAD R21, R6, R9, R10 ;  /* 0x0000000906157224 */ /* 0x000fe200078e020a */
[----:B------:R-:W-:-:S04]  /*9510*/  IADD3 R9, -R11, RZ, RZ ;  /* 0x000000ff0b097210 */ /* 0x000fc80007ffe1ff */
[C---:B------:R-:W-:Y:S01]  /*9520*/  ISETP.GT.U32.AND P5, PT, R6.reuse, R21, PT ;  /* 0x000000150600720c */ /* 0x040fe20003fa4070 */
[----:B------:R-:W-:Y:S01]  /*9530*/  IMAD R7, R6, R9, R7 ;  /* 0x0000000906077224 */ /* 0x000fe200078e0207 */
[----:B------:R-:W-:-:S04]  /*9540*/  LOP3.LUT R9, RZ, R8, RZ, 0x33, !PT ;  /* 0x00000008ff097212 */ /* 0x000fc800078e33ff */
        /* <DEDUP_REMOVED lines=8> */
[----:B------:R-:W-:-:S07]  /*95d0*/  ISETP.GE.U32.AND P6, PT, R7, R6, PT ;  /* 0x000000060700720c */ /* 0x000fce0003fc6070 */
[----:B------:R-:W-:Y:S02]  /*95e0*/  @P2 IADD3 R16, R16, 0x1, RZ ;  /* 0x0000000110102810 */ /* 0x000fe40007ffe0ff */
[----:B------:R-:W-:-:S03]  /*95f0*/  ISETP.GE.AND P2, PT, R19, RZ, PT ;  /* 0x000000ff1300720c */ /* 0x000fc60003f46270 */
[----:B------:R-:W-:Y:S01]  /*9600*/  @!P5 IMAD.MOV R16, RZ, RZ, -R16 ;  /* 0x000000ffff10d224 */ /* 0x000fe200078e0a10 */
[----:B------:R-:W-:-:S04]  /*9610*/  @P6 IADD3 R11, R11, 0x1, RZ ;  /* 0x000000010b0b6810 */ /* 0x000fc80007ffe0ff */
[----:B------:R-:W-:-:S05]  /*9620*/  SEL R7, R9, R16, !P4 ;  /* 0x0000001009077207 */ /* 0x000fca0006000000 */
[----:B------:R-:W-:Y:S01]  /*9630*/  @!P2 IADD3 R11, -R11, RZ, RZ ;  /* 0x000000ff0b0ba210 */ /* 0x000fe20007ffe1ff */
[----:B------:R-:W-:-:S03]  /*9640*/  IMAD.WIDE R20, R7, 0x4, R170 ;  /* 0x0000000407147825 */ /* 0x000fc600078e02aa */
[----:B------:R-:W-:Y:S02]  /*9650*/  SEL R9, R9, R11, !P4 ;  /* 0x0000000b09097207 */ /* 0x000fe40006000000 */
[----:B------:R-:W2:Y:S03]  /*9660*/  LDG.E R11, desc[UR10][R20.64] ;  /* 0x0000000a140b7981 */ /* 0x000ea6000c1e1900 */
[----:B------:R-:W-:-:S05]  /*9670*/  IMAD.WIDE R18, R9, 0x4, R170 ;  /* 0x0000000409127825 */ /* 0x000fca00078e02aa */
[----:B------:R-:W2:Y:S01]  /*9680*/  LDG.E R6, desc[UR10][R18.64] ;  /* 0x0000000a12067981 */ /* 0x000ea2000c1e1900 */
[----:B------:R-:W-:-:S04]  /*9690*/  IMAD.IADD R9, R7, 0x1, -R9 ;  /* 0x0000000107097824 */ /* 0x000fc800078e0a09 */
[----:B------:R-:W-:-:S05]  /*96a0*/  IMAD R9, R9, R8, -0x80 ;  /* 0xffffff8009097424 */ /* 0x000fca00078e0208 */
[----:B------:R-:W-:Y:S02]  /*96b0*/  SHF.R.S32.HI R7, RZ, 0x1f, R9 ;  /* 0x0000001fff077819 */ /* 0x000fe40000011409 */
[----:B--2---:R-:W-:-:S03]  /*96c0*/  IADD3 R8, -R11, R6, RZ ;  /* 0x000000060b087210 */ /* 0x004fc60007ffe1ff */
[-C--:B------:R-:W-:Y:S01]  /*96d0*/  IMAD R6, R7, R116.reuse, RZ ;  /* 0x0000007407067224 */ /* 0x080fe200078e02ff */
[----:B------:R-:W-:Y:S01]  /*96e0*/  SHF.R.S32.HI R7, RZ, 0x1f, R8 ;  /* 0x0000001fff077819 */ /* 0x000fe20000011408 */
[----:B------:R-:W-:-:S04]  /*96f0*/  IMAD.WIDE.U32 R10, R9, R116, RZ ;  /* 0x00000074090a7225 */ /* 0x000fc800078e00ff */
        /* <DEDUP_REMOVED lines=8> */
.L_x_7224:
[----:B------:R-:W-:-:S04]  /*9780*/  LEA R7, -R116, RZ, 0x7 ;  /* 0x000000ff74077211 */ /* 0x000fc800078e39ff */
[----:B------:R-:W-:-:S07]  /*9790*/  SHF.R.S32.HI R6, RZ, 0x1f, R7 ;  /* 0x0000001fff067819 */ /* 0x000fce0000011407 */
.L_x_7225:
[C---:B------:R-:W-:Y:S01]  /*97a0*/  @!P0 IADD3 R9, P4, P2, R7.reuse, R120, R162 ;  /* 0x0000007807098210 */ /* 0x040fe20007a9e0a2 */
[----:B------:R-:W-:Y:S01]  /*97b0*/  @!P0 IMAD.WIDE.U32 R18, R116, 0x30, R120 ;  /* 0x0000003074128825 */ /* 0x000fe200078e0078 */
[----:B------:R-:W-:Y:S01]  /*97c0*/  @!P0 LEA R22, P5, R7, R176, 0x1 ;  /* 0x000000b007168211 */ /* 0x000fe200078a08ff */
[----:B------:R1:W-:Y:S01]  /*97d0*/  @P0 STS.128 [R166+0x2000], RZ ;  /* 0x002000ffa6000388 */ /* 0x0003e20000000c00 */
[----:B------:R-:W-:Y:S01]  /*97e0*/  @!P0 IADD3.X R8, R6, R121, R161, P4, P2 ;  /* 0x0000007906088210 */ /* 0x000fe200027e44a1 */
[----:B------:R-:W-:Y:S01]  /*97f0*/  BSSY B0, `(.L_x_7226) ;  /* 0x000004f000007945 */ /* 0x000fe20003800000 */
[----:B------:R-:W-:Y:S02]  /*9800*/  @!P0 LEA R20, P2, R9, UR8, 0x1 ;  /* 0x0000000809148c11 */ /* 0x000fe4000f8408ff */
        /* <DEDUP_REMOVED lines=77> */
.L_x_7227:
[----:B------:R-:W-:Y:S05]  /*9ce0*/  BSYNC B0 ;  /* 0x0000000000007941 */ /* 0x000fea0003800000 */
.L_x_7226:
[----:B------:R-:W0:Y:S01]  /*9cf0*/  LDGDEPBAR ;  /* 0x00000000000079af */ /* 0x000e220000000000 */
[----:B------:R-:W-:-:S04]  /*9d00*/  LEA R176, P0, R7, R176, 0x1 ;  /* 0x000000b007b07211 */ /* 0x000fc800078008ff */
[----:B------:R-:W-:-:S09]  /*9d10*/  LEA.HI.X R175, R7, R175, R6, 0x1, P0 ;  /* 0x000000af07af7211 */ /* 0x000fd200000f0c06 */
.L_x_7223:
[----:B------:R-:W-:Y:S01]  /*9d20*/  FMNMX.FTZ R7, R2, R4, !PT ;  /* 0x0000000402077209 */ /* 0x000fe20007810000 */
[----:B-1----:R-:W-:Y:S01]  /*9d30*/  LDSM.16.MT88.4 R24, [R149+0x6000] ;  /* 0x006000009518783b */ /* 0x002fe20000004200 */
        /* <DEDUP_REMOVED lines=71> */
[----:B------:R-:W3:Y:S04]  /*a1b0*/  SHFL.BFLY PT, R44, R7, 0x1, 0x1f ;  /* 0x0c201f00072c7f89 */ /* 0x000ee800000e0000 */
[----:B--2---:R-:W-:Y:S01]  /*a1c0*/  LDSM.16.MT88.4 R8, [R152+0x6000] ;  /* 0x006000009808783b */ /* 0x004fe20000004200 */
[----:B-1----:R-:W-:-:S04]  /*a1d0*/  FMNMX.FTZ R45, R6, R45, !PT ;  /* 0x0000002d062d7209 */ /* 0x002fc80007810000 */
[C---:B------:R-:W-:Y:S01]  /*a1e0*/  FSETP.NEU.FTZ.AND P2, PT, R45.reuse, -INF , PT ;  /* 0xff8000002d00780b */ /* 0x040fe20003f5d000 */
[----:B------:R-:W-:Y:S01]  /*a1f0*/  FMUL.FTZ R101, R45, UR12 ;  /* 0x0000000c2d657c20 */ /* 0x000fe20008410000 */
[----:B---3--:R-:W-:Y:S02]  /*a200*/  FMNMX.FTZ R44, R7, R44, !PT ;  /* 0x0000002c072c7209 */ /* 0x008fe40007810000 */
        /* <DEDUP_REMOVED lines=8> */
[--C-:B------:R-:W-:Y:S01]  /*a290*/  FFMA.FTZ R63, R12, UR12, -R101.reuse ;  /* 0x0000000c0c3f7c23 */ /* 0x100fe20008010865 */
[----:B------:R-:W-:Y:S01]  /*a2a0*/  FMUL.FTZ R183, R183, UR12 ;  /* 0x0000000cb7b77c20 */ /* 0x000fe20008410000 */
[----:B------:R-:W-:Y:S01]  /*a2b0*/  FSEL R52, R52, RZ, P0 ;  /* 0x000000ff34347208 */ /* 0x000fe20000000000 */
[----:B------:R-:W-:Y:S01]  /*a2c0*/  MUFU.EX2 R117, R117 ;  /* 0x0000007500757308 */ /* 0x000fe20000000800 */
[--C-:B------:R-:W-:Y:S01]  /*a2d0*/  FFMA.FTZ R107, R48, UR12, -R101.reuse ;  /* 0x0000000c306b7c23 */ /* 0x100fe20008010865 */
[--C-:B------:R-:W-:Y:S01]  /*a2e0*/  FFMA.FTZ R113, R198, UR12, -R101.reuse ;  /* 0x0000000cc6717c23 */ /* 0x100fe20008010865 */
[----:B------:R-:W-:Y:S01]  /*a2f0*/  FFMA.FTZ R100, R196, UR12, -R101 ;  /* 0x0000000cc4647c23 */ /* 0x000fe20008010865 */
[--C-:B------:R-:W-:Y:S01]  /*a300*/  FFMA.FTZ R114, R17, UR12, -R52.reuse ;  /* 0x0000000c11727c23 */ /* 0x100fe20008010834 */
[--C-:B------:R-:W-:Y:S01]  /*a310*/  FFMA.FTZ R181, R5, UR12, -R52.reuse ;  /* 0x0000000c05b57c23 */ /* 0x100fe20008010834 */
[----:B------:R-:W1:Y:S01]  /*a320*/  LDSM.16.MT88.4 R16, [R150+0x6000] ;  /* 0x006000009610783b */ /* 0x000e620000004200 */
[----:B------:R-:W-:Y:S01]  /*a330*/  FSEL R5, R44, RZ, P0 ;  /* 0x000000ff2c057208 */ /* 0x000fe20000000000 */
[--C-:B------:R-:W-:Y:S01]  /*a340*/  FFMA.FTZ R103, R13, UR12, -R52.reuse ;  /* 0x0000000c0d677c23 */ /* 0x100fe20008010834 */
[--C-:B------:R-:W-:Y:S01]  /*a350*/  FFMA.FTZ R15, R15, UR12, -R52.reuse ;  /* 0x0000000c0f0f7c23 */ /* 0x100fe20008010834 */
[----:B------:R-:W2:Y:S01]  /*a360*/  MUFU.EX2 R174, R174 ;  /* 0x000000ae00ae7308 */ /* 0x000ea20000000800 */
[--C-:B------:R-:W-:Y:S01]  /*a370*/  FFMA.FTZ R106, R51, UR12, -R52.reuse ;  /* 0x0000000c336a7c23 */ /* 0x100fe20008010834 */
[----:B------:R-:W-:Y:S01]  /*a380*/  FADD.FTZ R0, R0, -R5 ;  /* 0x8000000500007221 */ /* 0x000fe20000010000 */
[--C-:B------:R-:W-:Y:S01]  /*a390*/  FFMA.FTZ R123, R49, UR12, -R52.reuse ;  /* 0x0000000c317b7c23 */ /* 0x100fe20008010834 */
[--C-:B------:R-:W-:Y:S01]  /*a3a0*/  FFMA.FTZ R121, R127, UR12, -R52.reuse ;  /* 0x0000000c7f797c23 */ /* 0x100fe20008010834 */
[--C-:B------:R-:W-:Y:S01]  /*a3b0*/  FFMA.FTZ R102, R137, UR12, -R52.reuse ;  /* 0x0000000c89667c23 */ /* 0x100fe20008010834 */
[----:B------:R-:W-:Y:S01]  /*a3c0*/  FMUL.FTZ R0, R0, UR12 ;  /* 0x0000000c00007c20 */ /* 0x000fe20008410000 */
        /* <DEDUP_REMOVED lines=25> */
[----:B------:R-:W2:Y:S01]  /*a560*/  MUFU.EX2 R114, R114 ;  /* 0x0000007200727308 */ /* 0x000ea20000000800 */
[----:B---3--:R-:W-:-:S07]  /*a570*/  F2FP.F16.F32.PACK_AB R34, R63, R116 ;  /* 0x000000743f22723e */ /* 0x008fce00000000ff */
[----:B------:R-:W-:Y:S08]  /*a580*/  MUFU.EX2 R2, R15 ;  /* 0x0000000f00027308 */ /* 0x000ff00000000800 */
[----:B------:R-:W3:Y:S01]  /*a590*/  MUFU.EX2 R183, R183 ;  /* 0x000000b700b77308 */ /* 0x000ee20000000800 */
[----:B--2---:R-:W-:-:S07]  /*a5a0*/  F2FP.F16.F32.PACK_AB R33, R114, R181 ;  /* 0x000000b57221723e */ /* 0x004fce00000000ff */
[----:B------:R2:W4:Y:S08]  /*a5b0*/  MUFU.EX2 R182, R0 ;  /* 0x0000000000b67308 */ /* 0x0005300000000800 */
[----:B------:R-:W5:Y:S01]  /*a5c0*/  MUFU.EX2 R103, R103 ;  /* 0x0000006700677308 */ /* 0x000f620000000800 */
[-C--:B---3--:R-:W-:Y:S01]  /*a5d0*/  FMUL.FTZ R12, R68, R183.reuse ;  /* 0x000000b7440c7220 */ /* 0x088fe20000410000 */
[-C--:B------:R-:W-:Y:S01]  /*a5e0*/  FMUL.FTZ R13, R69, R183.reuse ;  /* 0x000000b7450d7220 */ /* 0x080fe20000410000 */
[-C--:B------:R-:W-:Y:S01]  /*a5f0*/  FMUL.FTZ R72, R72, R183.reuse ;  /* 0x000000b748487220 */ /* 0x080fe20000410000 */
[-C--:B------:R-:W-:Y:S01]  /*a600*/  FMUL.FTZ R73, R73, R183.reuse ;  /* 0x000000b749497220 */ /* 0x080fe20000410000 */
[-C--:B------:R-:W-:Y:S01]  /*a610*/  FMUL.FTZ R4, R96, R183.reuse ;  /* 0x000000b760047220 */ /* 0x080fe20000410000 */
[-C--:B------:R-:W-:Y:S01]  /*a620*/  FMUL.FTZ R5, R97, R183.reuse ;  /* 0x000000b761057220 */ /* 0x080fe20000410000 */
[-C--:B------:R-:W-:Y:S01]  /*a630*/  FMUL.FTZ R20, R88, R183.reuse ;  /* 0x000000b758147220 */ /* 0x080fe20000410000 */
[----:B------:R-:W-:Y:S01]  /*a640*/  MUFU.EX2 R113, R113 ;  /* 0x0000007100717308 */ /* 0x000fe20000000800 */
[----:B--2---:R-:W-:Y:S01]  /*a650*/  FFMA.FTZ R0, R50, UR12, -R101 ;  /* 0x0000000c32007c23 */ /* 0x004fe20008010865 */
[-C--:B----4-:R-:W-:Y:S01]  /*a660*/  FMUL.FTZ R14, R70, R182.reuse ;  /* 0x000000b6460e7220 */ /* 0x090fe20000410000 */
[----:B------:R-:W2:Y:S01]  /*a670*/  LDSM.16.MT88.4 R48, [R150+0x6800] ;  /* 0x006800009630783b */ /* 0x000ea20000004200 */
[-C--:B------:R-:W-:Y:S01]  /*a680*/  FMUL.FTZ R15, R71, R182.reuse ;  /* 0x000000b6470f7220 */ /* 0x080fe20000410000 */
[-C--:B------:R-:W-:Y:S01]  /*a690*/  FMUL.FTZ R74, R74, R182.reuse ;  /* 0x000000b64a4a7220 */ /* 0x080fe20000410000 */
[-C--:B------:R-:W-:Y:S01]  /*a6a0*/  FMUL.FTZ R75, R75, R182.reuse ;  /* 0x000000b64b4b7220 */ /* 0x080fe20000410000 */
[----:B------:R-:W-:Y:S01]  /*a6b0*/  FMUL.FTZ R6, R98, R182 ;  /* 0x000000b662067220 */ /* 0x000fe20000410000 */
[----:B------:R-:W3:Y:S01]  /*a6c0*/  MUFU.EX2 R100, R100 ;  /* 0x0000006400647308 */ /* 0x000ee20000000800 */
[----:B-----5:R-:W-:Y:S01]  /*a6d0*/  F2FP.F16.F32.PACK_AB R35, R103, R2 ;  /* 0x000000026723723e */ /* 0x020fe200000000ff */
[-C--:B------:R-:W-:Y:S01]  /*a6e0*/  FMUL.FTZ R7, R99, R182.reuse ;  /* 0x000000b663077220 */ /* 0x080fe20000410000 */
[-C--:B------:R-:W-:Y:S01]  /*a6f0*/  FMUL.FTZ R21, R89, R183.reuse ;  /* 0x000000b759157220 */ /* 0x080fe20000410000 */
[-C--:B------:R-:W-:Y:S01]  /*a700*/  FMUL.FTZ R22, R90, R182.reuse ;  /* 0x000000b65a167220 */ /* 0x080fe20000410000 */
[-C--:B------:R-:W-:Y:S01]  /*a710*/  FMUL.FTZ R23, R91, R182.reuse ;  /* 0x000000b65b177220 */ /* 0x080fe20000410000 */
[-C--:B------:R-:W-:Y:S01]  /*a720*/  FMUL.FTZ R92, R92, R183.reuse ;  /* 0x000000b75c5c7220 */ /* 0x080fe20000410000 */
[-C--:B------:R-:W-:Y:S01]  /*a730*/  FMUL.FTZ R93, R93, R183.reuse ;  /* 0x000000b75d5d7220 */ /* 0x080fe20000410000 */
[C---:B-1----:R-:W-:Y:S01]  /*a740*/  HMMA.16816.F32 R12, R32.reuse, R16, R12 ;  /* 0x00000010200c723c */ /* 0x042fe2000000180c */
        /* <DEDUP_REMOVED lines=18> */
[----:B------:R-:W-:Y:S01]  /*a870*/  HMMA.16816.F32 R4, R32, R8, R4 ;  /* 0x000000082004723c */ /* 0x000fe20000001804 */
[----:B------:R-:W-:Y:S01]  /*a880*/  LDSM.16.MT88.4 R72, [R150+0x8800] ;  /* 0x008800009648783b */ /* 0x000fe20000004200 */
[----:B------:R-:W-:Y:S01]  /*a890*/  FFMA.FTZ R181, R178, R182, R181 ;  /* 0x000000b6b2b57223 */ /* 0x000fe200000100b5 */
[----:B------:R-:W-:Y:S01]  /*a8a0*/  FFMA.FTZ R174, R177, R183, R174 ;  /* 0x000000b7b1ae7223 */ /* 0x000fe200000100ae */
[----:B------:R-:W-:-:S02]  /*a8b0*/  FFMA.FTZ R177, R62, UR12, -R101 ;  /* 0x0000000c3eb17c23 */ /* 0x000fc40008010865 */
[----:B------:R-:W1:Y:S01]  /*a8c0*/  MUFU.EX2 R123, R123 ;  /* 0x0000007b007b7308 */ /* 0x000e620000000800 */
[----:B------:R-:W-:Y:S01]  /*a8d0*/  HMMA.16816.F32 R20, R32, R24, R20 ;  /* 0x000000182014723c */ /* 0x000fe20000001814 */
[----:B------:R-:W-:Y:S01]  /*a8e0*/  FADD.FTZ R181, R114, R181 ;  /* 0x000000b572b57221 */ /* 0x000fe20000010000 */
[----:B------:R-:W-:-:S04]  /*a8f0*/  FADD.FTZ R117, R117, R174 ;  /* 0x000000ae75757221 */ /* 0x000fc80000010000 */
[----:B------:R-:W-:Y:S01]  /*a900*/  HMMA.16816.F32 R8, R32, R10, R92 ;  /* 0x0000000a2008723c */ /* 0x000fe2000000185c */
[----:B------:R-:W-:Y:S01]  /*a910*/  MUFU.EX2 R121, R121 ;  /* 0x0000007900797308 */ /* 0x000fe20000000800 */
[----:B------:R-:W-:Y:S01]  /*a920*/  LDSM.16.MT88.4 R92, [R152+0x8800] ;  /* 0x00880000985c783b */ /* 0x000fe20000004200 */
[----:B------:R-:W-:-:S03]  /*a930*/  FADD.FTZ R116, R116, R117 ;  /* 0x0000007574747221 */ /* 0x000fc60000010000 */
[C---:B------:R-:W-:Y:S01]  /*a940*/  HMMA.16816.F32 R24, R32.reuse, R26, R76 ;  /* 0x0000001a2018723c */ /* 0x040fe2000000184c */
[----:B------:R-:W-:Y:S01]  /*a950*/  LDSM.16.MT88.4 R76, [R149+0x8000] ;  /* 0x00800000954c783b */ /* 0x000fe20000004200 */
[----:B------:R-:W-:Y:S01]  /*a960*/  FADD.FTZ R116, R63, R116 ;  /* 0x000000743f747221 */ /* 0x000fe20000010000 */
[----:B------:R-:W4:Y:S03]  /*a970*/  MUFU.EX2 R102, R102 ;  /* 0x0000006600667308 */ /* 0x000f260000000800 */
[C---:B------:R-:W-:Y:S05]  /*a980*/  HMMA.16816.F32 R28, R32.reuse, R36, R28 ;  /* 0x00000024201c723c */ /* 0x040fea000000181c */
[----:B------:R-:W-:Y:S01]  /*a990*/  MUFU.EX2 R137, R137 ;  /* 0x0000008900897308 */ /* 0x000fe20000000800 */
[----:B------:R-:W-:Y:S01]  /*a9a0*/  HMMA.16816.F32 R32, R32, R38, R80 ;  /* 0x000000262020723c */ /* 0x000fe20000001850 */
[----:B---3--:R-:W-:Y:S01]  /*a9b0*/  F2FP.F16.F32.PACK_AB R36, R100, R113 ;  /* 0x000000716424723e */ /* 0x008fe200000000ff */
[----:B------:R-:W-:Y:S01]  /*a9c0*/  FADD.FTZ R113, R113, R116 ;  /* 0x0000007471717221 */ /* 0x000fe20000010000 */
[----:B-1----:R-:W-:-:S03]  /*a9d0*/  F2FP.F16.F32.PACK_AB R37, R123, R106 ;  /* 0x0000006a7b25723e */ /* 0x002fc600000000ff */
[----:B------:R-:W-:Y:S01]  /*a9e0*/  FADD.FTZ R113, R100, R113 ;  /* 0x0000007164717221 */ /* 0x000fe20000010000 */
[----:B------:R-:W-:Y:S01]  /*a9f0*/  F2FP.F16.F32.PACK_AB R38, R107, R0 ;  /* 0x000000006b26723e */ /* 0x000fe200000000ff */
[----:B------:R-:W1:Y:S01]  /*aa00*/  MUFU.EX2 R122, R122 ;  /* 0x0000007a007a7308 */ /* 0x000e620000000800 */
[----:B----4-:R-:W-:Y:S01]  /*aa10*/  F2FP.F16.F32.PACK_AB R39, R102, R121 ;  /* 0x000000796627723e */ /* 0x010fe200000000ff */
[----:B------:R-:W-:-:S06]  /*aa20*/  FADD.FTZ R0, R0, R113 ;  /* 0x0000007100007221 */ /* 0x000fcc0000010000 */
[C---:B--2---:R-:W-:Y:S01]  /*aa30*/  HMMA.16816.F32 R12, R36.reuse, R48, R12 ;  /* 0x00000030240c723c */ /* 0x044fe2000000180c */
[----:B------:R-:W-:Y:S05]  /*aa40*/  MUFU.EX2 R127, R127 ;  /* 0x0000007f007f7308 */ /* 0x000fea0000000800 */
[C---:B------:R-:W-:Y:S01]  /*aa50*/  HMMA.16816.F32 R16, R36.reuse, R50, R16 ;  /* 0x000000322410723c */ /* 0x040fe20000001810 */
[----:B------:R-:W2:Y:S02]  /*aa60*/  LDSM.16.MT88.4 R48, [R148+0x6800] ;  /* 0x006800009430783b */ /* 0x000ea40000004200 */
[----:B------:R-:W-:Y:S03]  /*aa70*/  MUFU.EX2 R120, R120 ;  /* 0x0000007800787308 */ /* 0x000fe60000000800 */
[C---:B------:R-:W-:Y:S05]  /*aa80*/  HMMA.16816.F32 R4, R36.reuse, R56, R4 ;  /* 0x000000382404723c */ /* 0x040fea0000001804 */
        /* <DEDUP_REMOVED lines=16> */
[----:B------:R-:W-:-:S03]  /*ab90*/  F2FP.F16.F32.PACK_AB R38, R120, R127 ;  /* 0x0000007f7826723e */ /* 0x000fc600000000ff */
[----:B------:R-:W-:Y:S01]  /*aba0*/  MUFU.EX2 R185, R185 ;  /* 0x000000b900b97308 */ /* 0x000fe20000000800 */
[----:B-----5:R-:W-:-:S07]  /*abb0*/  F2FP.F16.F32.PACK_AB R39, R132, R139 ;  /* 0x0000008b8427723e */ /* 0x020fce00000000ff */
[----:B------:R-:W-:Y:S01]  /*abc0*/  MUFU.EX2 R184, R184 ;  /* 0x000000b800b87308 */ /* 0x000fe20000000800 */
[C---:B----4-:R-:W-:Y:S06]  /*abd0*/  HMMA.16816.F32 R20, R36.reuse, R40, R20 ;  /* 0x000000282414723c */ /* 0x050fec0000001814 */
[C---:B------:R-:W-:Y:S01]  /*abe0*/  HMMA.16816.F32 R24, R36.reuse, R42, R24 ;  /* 0x0000002a2418723c */ /* 0x040fe20000001818 */
[----:B------:R-:W-:Y:S01]  /*abf0*/  MUFU.EX2 R188, R188 ;  /* 0x000000bc00bc7308 */ /* 0x000fe20000000800 */
[----:B------:R-:W-:Y:S04]  /*ac00*/  LDSM.16.MT88.4 R40, [R149+0x7800] ;  /* 0x007800009528783b */ /* 0x000fe80000004200 */
[C---:B------:R-:W-:Y:S03]  /*ac10*/  HMMA.16816.F32 R4, R36.reuse, R56, R4 ;  /* 0x000000382404723c */ /* 0x040fe60000001804 */
[----:B------:R-:W1:Y:S03]  /*ac20*/  MUFU.EX2 R193, R193 ;  /* 0x000000c100c17308 */ /* 0x000e660000000800 */
[C---:B------:R-:W-:Y:S01]  /*ac30*/  HMMA.16816.F32 R8, R36.reuse, R58, R8 ;  /* 0x0000003a2408723c */ /* 0x040fe20000001808 */
[----:B------:R-:W-:Y:S04]  /*ac40*/  LDSM.16.MT88.4 R56, [R152+0x7800] ;  /* 0x007800009838783b */ /* 0x000fe80000004200 */
[----:B------:R-:W-:Y:S01]  /*ac50*/  MUFU.EX2 R187, R187 ;  /* 0x000000bb00bb7308 */ /* 0x000fe20000000800 */
[C---:B--2---:R-:W-:Y:S06]  /*ac60*/  HMMA.16816.F32 R12, R36.reuse, R48, R12 ;  /* 0x00000030240c723c */ /* 0x044fec000000180c */
[C---:B------:R-:W-:Y:S01]  /*ac70*/  HMMA.16816.F32 R16, R36.reuse, R50, R16 ;  /* 0x000000322410723c */ /* 0x040fe20000001810 */
[----:B------:R-:W2:Y:S01]  /*ac80*/  LDSM.16.MT88.4 R48, [R148+0x7000] ;  /* 0x007000009430783b */ /* 0x000ea20000004200 */
        /* <DEDUP_REMOVED lines=83> */
[----:B------:R-:W5:Y:S01]  /*b1c0*/  LDSM.16.MT88.4 R16, [R149+0x9000] ;  /* 0x009000009510783b */ /* 0x000f620000004200 */
[----:B------:R-:W-:Y:S04]  /*b1d0*/  MUFU.EX2 R33, R33 ;  /* 0x0000002100217308 */ /* 0x000fe80000000800 */
[C---:B-1----:R-:W-:Y:S01]  /*b1e0*/  HMMA.16816.F32 R88, R4.reuse, R24, R20 ;  /* 0x000000180458723c */ /* 0x042fe20000001814 */
[----:B------:R-:W1:Y:S05]  /*b1f0*/  LDSM.16.MT88.4 R20, [R152+0x9000] ;  /* 0x009000009814783b */ /* 0x000e6a0000004200 */
[----:B------:R-:W-:Y:S01]  /*b200*/  HMMA.16816.F32 R76, R4, R26, R76 ;  /* 0x0000001a044c723c */ /* 0x000fe2000000184c */
[--C-:B------:R-:W-:Y:S01]  /*b210*/  FFMA.FTZ R24, R105, UR12, -R52.reuse ;  /* 0x0000000c69187c23 */ /* 0x100fe20008010834 */
[----:B------:R-:W-:-:S05]  /*b220*/  FFMA.FTZ R25, R67, UR12, -R52 ;  /* 0x0000000c43197c23 */ /* 0x000fca0008010834 */
[--C-:B------:R-:W-:Y:S01]  /*b230*/  FFMA.FTZ R26, R65, UR12, -R52.reuse ;  /* 0x0000000c411a7c23 */ /* 0x100fe20008010834 */
[----:B------:R-:W4:Y:S01]  /*b240*/  MUFU.EX2 R24, R24 ;  /* 0x0000001800187308 */ /* 0x000f220000000800 */
[----:B------:R-:W-:Y:S01]  /*b250*/  FFMA.FTZ R27, R46, UR12, -R52 ;  /* 0x0000000c2e1b7c23 */ /* 0x000fe20008010834 */
[C---:B--2---:R-:W-:Y:S06]  /*b260*/  HMMA.16816.F32 R84, R4.reuse, R12, R84 ;  /* 0x0000000c0454723c */ /* 0x044fec0000001854 */
[----:B------:R-:W-:Y:S01]  /*b270*/  MUFU.EX2 R25, R25 ;  /* 0x0000001900197308 */ /* 0x000fe20000000800 */
[----:B------:R-:W-:Y:S01]  /*b280*/  HMMA.16816.F32 R80, R4, R14, R80 ;  /* 0x0000000e0450723c */ /* 0x000fe20000001850 */
[----:B------:R-:W-:Y:S01]  /*b290*/  FADD.FTZ R12, R2, R181 ;  /* 0x000000b5020c7221 */ /* 0x000fe20000010000 */
[----:B------:R-:W-:-:S03]  /*b2a0*/  FFMA.FTZ R2, R54, UR12, -R101 ;  /* 0x0000000c36027c23 */ /* 0x000fc60008010865 */
[----:B------:R-:W-:Y:S02]  /*b2b0*/  FADD.FTZ R103, R103, R12 ;  /* 0x0000000c67677221 */ /* 0x000fe40000010000 */
[----:B------:R-:W2:Y:S01]  /*b2c0*/  MUFU.EX2 R26, R26 ;  /* 0x0000001a001a7308 */ /* 0x000ea20000000800 */
[----:B------:R-:W1:Y:S01]  /*b2d0*/  LDSM.16.MT88.4 R12, [R148+0x9000] ;  /* 0x00900000940c783b */ /* 0x000e620000004200 */
[----:B---3--:R-:W-:Y:S01]  /*b2e0*/  F2FP.F16.F32.PACK_AB R4, R32, R31 ;  /* 0x0000001f2004723e */ /* 0x008fe200000000ff */
[----:B------:R-:W-:Y:S01]  /*b2f0*/  FADD.FTZ R34, R106, R103 ;  /* 0x000000676a227221 */ /* 0x000fe20000010000 */
[----:B----4-:R-:W-:Y:S02]  /*b300*/  F2FP.F16.F32.PACK_AB R5, R24, R33 ;  /* 0x000000211805723e */ /* 0x010fe400000000ff */
[----:B------:R-:W-:Y:S01]  /*b310*/  F2FP.F16.F32.PACK_AB R6, R30, R29 ;  /* 0x0000001d1e06723e */ /* 0x000fe200000000ff */
[----:B------:R-:W-:Y:S01]  /*b320*/  FADD.FTZ R34, R123, R34 ;  /* 0x000000227b227221 */ /* 0x000fe20000010000 */
[----:B------:R-:W-:Y:S03]  /*b330*/  MUFU.EX2 R2, R2 ;  /* 0x0000000200027308 */ /* 0x000fe60000000800 */
[----:B------:R-:W-:-:S04]  /*b340*/  FADD.FTZ R121, R121, R34 ;  /* 0x0000002279797221 */ /* 0x000fc80000010000 */
[----:B------:R-:W-:Y:S01]  /*b350*/  FADD.FTZ R121, R102, R121 ;  /* 0x0000007966797221 */ /* 0x000fe20000010000 */
[----:B------:R-:W-:Y:S01]  /*b360*/  MUFU.EX2 R27, R27 ;  /* 0x0000001b001b7308 */ /* 0x000fe20000000800 */
[----:B--2---:R-:W-:Y:S02]  /*b370*/  F2FP.F16.F32.PACK_AB R7, R26, R25 ;  /* 0x000000191a07723e */ /* 0x004fe400000000ff */
[----:B------:R-:W-:-:S04]  /*b380*/  FADD.FTZ R138, R138, R121 ;  /* 0x000000798a8a7221 */ /* 0x000fc80000010000 */
[----:B------:R-:W-:Y:S01]  /*b390*/  FADD.FTZ R138, R173, R138 ;  /* 0x0000008aad8a7221 */ /* 0x000fe20000010000 */
[----:B------:R-:W-:Y:S03]  /*b3a0*/  HMMA.16816.F32 R68, R4, R8, R68 ;  /* 0x000000080444723c */ /* 0x000fe60000001844 */
[----:B------:R-:W-:-:S03]  /*b3b0*/  FADD.FTZ R139, R139, R138 ;  /* 0x0000008a8b8b7221 */ /* 0x000fc60000010000 */
        /* <DEDUP_REMOVED lines=8> */
[----:B------:R3:W-:Y:S02]  /*b440*/  MUFU.EX2 R0, R47 ;  /* 0x0000002f00007308 */ /* 0x0007e40000000800 */
[----:B------:R-:W-:Y:S01]  /*b450*/  FADD.FTZ R137, R137, R16 ;  /* 0x0000001089897221 */ /* 0x000fe20000010000 */
[----:B-1----:R-:W-:Y:S01]  /*b460*/  HMMA.16816.F32 R92, R4, R22, R92 ;  /* 0x00000016045c723c */ /* 0x002fe2000000185c */
[----:B------:R-:W1:Y:S02]  /*b470*/  LDSM.16.MT88.4 R16, [R150+0x9800] ;  /* 0x009800009610783b */ /* 0x000e640000004200 */
[----:B------:R-:W-:-:S03]  /*b480*/  FADD.FTZ R122, R122, R137 ;  /* 0x000000897a7a7221 */ /* 0x000fc60000010000 */
[C---:B------:R-:W-:Y:S01]  /*b490*/  HMMA.16816.F32 R96, R4.reuse, R20, R96 ;  /* 0x000000140460723c */ /* 0x040fe20000001860 */
[--C-:B------:R-:W-:Y:S01]  /*b4a0*/  FFMA.FTZ R22, R55, UR12, -R52.reuse ;  /* 0x0000000c37167c23 */ /* 0x100fe20008010834 */
[----:B------:R-:W-:Y:S01]  /*b4b0*/  FFMA.FTZ R23, R53, UR12, -R52 ;  /* 0x0000000c35177c23 */ /* 0x000fe20008010834 */
[----:B------:R-:W4:Y:S01]  /*b4c0*/  MUFU.EX2 R21, R60 ;  /* 0x0000003c00157308 */ /* 0x000f220000000800 */
[----:B------:R-:W-:Y:S02]  /*b4d0*/  FADD.FTZ R127, R127, R122 ;  /* 0x0000007a7f7f7221 */ /* 0x000fe40000010000 */
[C---:B------:R-:W-:Y:S02]  /*b4e0*/  HMMA.16816.F32 R84, R4.reuse, R12, R84 ;  /* 0x0000000c0454723c */ /* 0x040fe40000001854 */
[----:B------:R-:W-:Y:S01]  /*b4f0*/  FADD.FTZ R120, R120, R127 ;  /* 0x0000007f78787221 */ /* 0x000fe20000010000 */
[----:B---3--:R-:W-:Y:S02]  /*b500*/  FADD.FTZ R47, R187, R34 ;  /* 0x00000022bb2f7221 */ /* 0x008fe40000010000 */
[----:B------:R-:W3:Y:S01]  /*b510*/  MUFU.EX2 R20, R61 ;  /* 0x0000003d00147308 */ /* 0x000ee20000000800 */
[----:B------:R-:W-:Y:S01]  /*b520*/  HMMA.16816.F32 R80, R4, R14, R80 ;  /* 0x0000000e0450723c */ /* 0x000fe20000001850 */
[----:B------:R-:W5:Y:S01]  /*b530*/  LDSM.16.MT88.4 R12, [R149+0x9800] ;  /* 0x00980000950c783b */ /* 0x000f620000004200 */
[----:B------:R-:W-:Y:S01]  /*b540*/  FADD.FTZ R191, R191, R120 ;  /* 0x00000078bfbf7221 */ /* 0x000fe20000010000 */
[----:B------:R-:W-:-:S03]  /*b550*/  FADD.FTZ R47, R190, R47 ;  /* 0x0000002fbe2f7221 */ /* 0x000fc60000010000 */
[----:B------:R-:W-:Y:S01]  /*b560*/  FADD.FTZ R186, R186, R191 ;  /* 0x000000bfbaba7221 */ /* 0x000fe20000010000 */
[----:B------:R-:W-:Y:S01]  /*b570*/  MUFU.EX2 R22, R22 ;  /* 0x0000001600167308 */ /* 0x000fe20000000800 */
[----:B----4-:R-:W-:Y:S01]  /*b580*/  F2FP.F16.F32.PACK_AB R4, R21, R2 ;  /* 0x000000021504723e */ /* 0x010fe200000000ff */
[----:B------:R-:W-:Y:S01]  /*b590*/  FADD.FTZ R34, R48, R47 ;  /* 0x0000002f30227221 */ /* 0x000fe20000010000 */
[----:B------:R-:W-:Y:S01]  /*b5a0*/  F2FP.F16.F32.PACK_AB R7, R27, R0 ;  /* 0x000000001b07723e */ /* 0x000fe200000000ff */
[----:B------:R-:W-:Y:S02]  /*b5b0*/  FADD.FTZ R35, R185, R186 ;  /* 0x000000bab9237221 */ /* 0x000fe40000010000 */
[----:B------:R-:W-:Y:S02]  /*b5c0*/  FADD.FTZ R34, R51, R34 ;  /* 0x0000002233227221 */ /* 0x000fe40000010000 */
[----:B------:R-:W4:Y:S01]  /*b5d0*/  MUFU.EX2 R23, R23 ;  /* 0x0000001700177308 */ /* 0x000f220000000800 */
[----:B---3--:R-:W-:Y:S01]  /*b5e0*/  F2FP.F16.F32.PACK_AB R6, R177, R20 ;  /* 0x00000014b106723e */ /* 0x008fe200000000ff */
[----:B------:R-:W-:-:S04]  /*b5f0*/  FADD.FTZ R35, R184, R35 ;  /* 0x00000023b8237221 */ /* 0x000fc80000010000 */
[----:B------:R-:W-:-:S04]  /*b600*/  FADD.FTZ R58, R58, R35 ;  /* 0x000000233a3a7221 */ /* 0x000fc80000010000 */
[----:B------:R-:W-:-:S04]  /*b610*/  FADD.FTZ R59, R59, R58 ;  /* 0x0000003a3b3b7221 */ /* 0x000fc80000010000 */
[----:B------:R-:W-:Y:S01]  /*b620*/  FADD.FTZ R56, R56, R59 ;  /* 0x0000003b38387221 */ /* 0x000fe20000010000 */
[----:B----4-:R-:W-:-:S03]  /*b630*/  F2FP.F16.F32.PACK_AB R5, R23, R22 ;  /* 0x000000161705723e */ /* 0x010fc600000000ff */
[----:B------:R-:W-:-:S04]  /*b640*/  FADD.FTZ R57, R57, R56 ;  /* 0x0000003839397221 */ /* 0x000fc80000010000 */
[----:B------:R-:W-:Y:S01]  /*b650*/  FADD.FTZ R38, R38, R57 ;  /* 0x0000003926267221 */ /* 0x000fe20000010000 */
[----:B--2---:R-:W-:Y:S03]  /*b660*/  HMMA.16816.F32 R96, R4, R8, R96 ;  /* 0x000000080460723c */ /* 0x004fe60000001860 */
[----:B------:R-:W-:-:S03]  /*b670*/  FADD.FTZ R39, R39, R38 ;  /* 0x0000002627277221 */ /* 0x000fc60000010000 */
[C---:B------:R-:W-:Y:S01]  /*b680*/  HMMA.16816.F32 R92, R4.reuse, R10, R92 ;  /* 0x0000000a045c723c */ /* 0x040fe2000000185c */
[----:B------:R-:W2:Y:S05]  /*b690*/  LDSM.16.MT88.4 R8, [R148+0x9800] ;  /* 0x009800009408783b */ /* 0x000eaa0000004200 */
        /* <DEDUP_REMOVED lines=30> */
[----:B------:R-:W-:Y:S02]  /*b880*/  MOV R0, R44 ;  /* 0x0000002c00007202 */ /* 0x000fe40000000f00 */
[----:B------:R-:W-:-:S07]  /*b890*/  FADD.FTZ R177, R177, R20 ;  /* 0x00000014b1b17221 */ /* 0x000fce0000010000 */
.L_x_7220:
[----:B------:R-:W-:Y:S05]  /*b8a0*/  @!P1 BRA `(.L_x_7228) ;  /* 0x0000003c00889947 */ /* 0x000fea0003800000 */
[----:B------:R-:W-:Y:S01]  /*b8b0*/  IMAD.U32 R174, R118, -0x80, RZ ;  /* 0xffffff8076ae7824 */ /* 0x000fe200078e00ff */
[----:B------:R-:W-:Y:S01]  /*b8c0*/  MOV R103, R0 ;  /* 0x0000000000677202 */ /* 0x000fe20000000f00 */
[----:B------:R-:W-:Y:S01]  /*b8d0*/  IMAD.MOV.U32 R101, RZ, RZ, R2 ;  /* 0x000000ffff657224 */ /* 0x000fe200078e0002 */
[----:B------:R-:W-:Y:S01]  /*b8e0*/  ULDC UR5, c[0x0][0x2d0] ;  /* 0x0000b40000057ab9 */ /* 0x000fe20000000800 */
[----:B------:R-:W-:Y:S01]  /*b8f0*/  ULDC UR4, c[0x0][0x2ec] ;  /* 0x0000bb0000047ab9 */ /* 0x000fe20000000800 */
[----:B------:R-:W-:-:S07]  /*b900*/  SHF.R.S32.HI R173, RZ, 0x1f, R174 ;  /* 0x0000001fffad7819 */ /* 0x000fce00000114ae */
.L_x_7232:
        /* <DEDUP_REMOVED lines=72> */
.L_x_7229:
[----:B------:R-:W-:Y:S01]  /*bd90*/  LEA R182, P2, R0, R180, 0x1 ;  /* 0x000000b400b67211 */ /* 0x000fe200078408ff */
        /* <DEDUP_REMOVED lines=23> */
[CC--:B------:R-:W-:Y:S01]  /*bf10*/  @!P0 LEA R198, P2, R2.reuse, R180.reuse, 0x1 ;  /* 0x000000b402c68211 */ /* 0x0c0fe200078408ff */
[----:B------:R-:W-:Y:S01]  /*bf20*/  @P0 STS.128 [R166+0x7000], RZ ;  /* 0x007000ffa6000388 */ /* 0x000fe20000000c00 */
[----:B------:R-:W5:Y:S01]  /*bf30*/  @!P0 LDC.64 R184, c[0x0][0x250] ;  /* 0x00009400ffb88b82 */ /* 0x000f620000000a00 */
[----:B------:R-:W-:Y:S01]  /*bf40*/  @!P0 IMAD.IADD R193, R193, 0x1, R197 ;  /* 0x00000001c1c18824 */ /* 0x000fe200078e02c5 */
[-C--:B------:R-:W-:Y:S02]  /*bf50*/  @!P0 LEA.HI.X R199, R2, R179.reuse, R100, 0x1, P2 ;  /* 0x000000b302c78211 */ /* 0x080fe400010f0c64 */
[----:B------:R-:W-:Y:S02]  /*bf60*/  @!P0 LEA R192, P2, R196, R180, 0x1 ;  /* 0x000000b4c4c08211 */ /* 0x000fe400078408ff */
[----:B---3--:R-:W-:Y:S01]  /*bf70*/  @!P0 LEA R102, P1, R190, R0, 0x6 ;  /* 0x00000000be668211 */ /* 0x008fe200078230ff */
[----:B------:R-:W-:Y:S01]  /*bf80*/  @!PT LDS RZ, [RZ] ;  /* 0x00000000fffff984 */ /* 0x000fe20000000800 */
[----:B------:R-:W-:Y:S01]  /*bf90*/  @!PT LDS RZ, [RZ] ;  /* 0x00000000fffff984 */ /* 0x000fe20000000800 */
[----:B------:R-:W-:Y:S01]  /*bfa0*/  @!PT LDS RZ, [RZ] ;  /* 0x00000000fffff984 */ /* 0x000fe20000000800 */
[----:B------:R3:W-:Y:S01]  /*bfb0*/  @!P0 LDGSTS.E.BYPASS.LTC128B.128 [R166+0x7000], desc[UR10][R198.64] ;  /* 0x07000000c6a68fae */ /* 0x0007e2000b901d4a */
[----:B------:R-:W-:Y:S01]  /*bfc0*/  @!P0 LEA.HI.X R193, R196, R179, R193, 0x1, P2 ;  /* 0x000000b3c4c18211 */ /* 0x000fe200010f0cc1 */
[--C-:B------:R-:W-:Y:S01]  /*bfd0*/  @!P0 IMAD.MOV.U32 R196, RZ, RZ, R0.reuse ;  /* 0x000000ffffc48224 */ /* 0x100fe200078e0000 */
[-C--:B------:R-:W-:Y:S01]  /*bfe0*/  @!P0 LEA.HI.X R191, R190, R181.reuse, R191, 0x6, P1 ;  /* 0x000000b5bebf8211 */ /* 0x080fe200008f34bf */
[----:B------:R-:W-:Y:S01]  /*bff0*/  @P0 STS.128 [R166+0x7800], RZ ;  /* 0x007800ffa6000388 */ /* 0x000fe20000000c00 */
[CC--:B------:R-:W-:Y:S02]  /*c000*/  @!P0 LEA R190, P1, R102.reuse, R180.reuse, 0x1 ;  /* 0x000000b466be8211 */ /* 0x0c0fe400078208ff */
[----:B------:R-:W-:Y:S01]  /*c010*/  @!P0 MOV R197, R181 ;  /* 0x000000b500c58202 */ /* 0x000fe20000000f00 */
[----:B------:R-:W-:Y:S01]  /*c020*/  @!PT LDS RZ, [RZ] ;  /* 0x00000000fffff984 */ /* 0x000fe20000000800 */
[----:B------:R-:W-:Y:S01]  /*c030*/  @!PT LDS RZ, [RZ] ;  /* 0x00000000fffff984 */ /* 0x000fe20000000800 */
[----:B------:R-:W-:Y:S01]  /*c040*/  @!PT LDS RZ, [RZ] ;  /* 0x00000000fffff984 */ /* 0x000fe20000000800 */
[----:B------:R-:W-:Y:S01]  /*c050*/  @!P0 LDGSTS.E.BYPASS.LTC128B.128 [R166+0x7800], desc[UR10][R192.64] ;  /* 0x07800000c0a68fae */ /* 0x000fe2000b901d4a */
[----:B------:R-:W-:Y:S03]  /*c060*/  @!P0 LEA.HI.X R191, R102, R179, R191, 0x1, P1 ;  /* 0x000000b366bf8211 */ /* 0x000fe600008f0cbf */
[----:B------:R-:W-:Y:S01]  /*c070*/  @P0 STS.128 [R166+0x8000], RZ ;  /* 0x008000ffa6000388 */ /* 0x000fe20000000c00 */
[----:B--2---:R-:W-:Y:S02]  /*c080*/  @!P0 IMAD.MOV.U32 R195, RZ, RZ, R181 ;  /* 0x000000ffffc38224 */ /* 0x004fe400078e00b5 */
[----:B------:R-:W-:Y:S01]  /*c090*/  @!P0 IMAD.MOV.U32 R194, RZ, RZ, R0 ;  /* 0x000000ffffc28224 */ /* 0x000fe200078e0000 */
[----:B------:R-:W-:Y:S01]  /*c0a0*/  @!PT LDS RZ, [RZ] ;  /* 0x00000000fffff984 */ /* 0x000fe20000000800 */
[----:B------:R-:W-:Y:S01]  /*c0b0*/  @!PT LDS RZ, [RZ] ;  /* 0x00000000fffff984 */ /* 0x000fe20000000800 */
[----:B------:R-:W-:Y:S01]  /*c0c0*/  @!PT LDS RZ, [RZ] ;  /* 0x00000000fffff984 */ /* 0x000fe20000000800 */
[----:B------:R-:W-:Y:S01]  /*c0d0*/  @!P0 LDGSTS.E.BYPASS.LTC128B.128 [R166+0x8000], desc[UR10][R190.64] ;  /* 0x08000000bea68fae */ /* 0x000fe2000b901d4a */
[----:B----4-:R-:W-:Y:S02]  /*c0e0*/  @!P0 IMAD R189, R189, 0x50, RZ ;  /* 0x00000050bdbd8824 */ /* 0x010fe400078e02ff */
[----:B------:R-:W-:Y:S01]  /*c0f0*/  @!P0 IMAD.WIDE.U32 R194, R188, 0x50, R194 ;  /* 0x00000050bcc28825 */ /* 0x000fe200078e00c2 */
[----:B------:R-:W-:Y:S03]  /*c100*/  @P0 STS.128 [R166+0x8800], RZ ;  /* 0x008800ffa6000388 */ /* 0x000fe60000000c00 */
[----:B-----5:R-:W-:Y:S02]  /*c110*/  @!P0 IMAD R185, R185, 0x70, RZ ;  /* 0x00000070b9b98824 */ /* 0x020fe400078e02ff */
[----:B------:R-:W-:Y:S02]  /*c120*/  @!P0 IMAD.IADD R189, R189, 0x1, R195 ;  /* 0x00000001bdbd8824 */ /* 0x000fe400078e02c3 */
[----:B---3--:R-:W-:Y:S02]  /*c130*/  @!P0 IMAD.MOV.U32 R199, RZ, RZ, R181 ;  /* 0x000000ffffc78224 */ /* 0x008fe400078e00b5 */
[----:B------:R-:W-:Y:S02]  /*c140*/  @!P0 IMAD.MOV.U32 R198, RZ, RZ, R0 ;  /* 0x000000ffffc68224 */ /* 0x000fe400078e0000 */
[----:B-1----:R-:W-:Y:S04]  /*c150*/  @!P0 IMAD.WIDE.U32 R196, R186, 0x60, R196 ;  /* 0x00000060bac48825 */ /* 0x002fe800078e00c4 */
[----:B------:R-:W-:Y:S01]  /*c160*/  @!P0 IMAD.WIDE.U32 R198, R184, 0x70, R198 ;  /* 0x00000070b8c68825 */ /* 0x000fe200078e00c6 */
[-C--:B------:R-:W-:Y:S02]  /*c170*/  @!P0 LEA R184, P4, R194, R180.reuse, 0x1 ;  /* 0x000000b4c2b88211 */ /* 0x080fe400078808ff */
[-C--:B------:R-:W-:Y:S01]  /*c180*/  @!P0 LEA R186, P2, R196, R180.reuse, 0x1 ;  /* 0x000000b4c4ba8211 */ /* 0x080fe200078408ff */
[----:B------:R-:W-:Y:S01]  /*c190*/  @!P0 IMAD R187, R187, 0x60, RZ ;  /* 0x00000060bbbb8824 */ /* 0x000fe200078e02ff */
[----:B------:R-:W-:Y:S02]  /*c1a0*/  @!P0 IADD3 R0, R185, R199, RZ ;  /* 0x000000c7b9008210 */ /* 0x000fe40007ffe0ff */
[-C--:B------:R-:W-:Y:S01]  /*c1b0*/  @!P0 LEA.HI.X R185, R194, R179.reuse, R189, 0x1, P4 ;  /* 0x000000b3c2b98211 */ /* 0x080fe200020f0cbd */
[----:B------:R-:W-:Y:S01]  /*c1c0*/  @!P0 IMAD.IADD R187, R187, 0x1, R197 ;  /* 0x00000001bbbb8824 */ /* 0x000fe200078e02c5 */
[----:B------:R-:W-:Y:S03]  /*c1d0*/  @!P0 LEA R180, P1, R198, R180, 0x1 ;  /* 0x000000b4c6b48211 */ /* 0x000fe600078208ff */
[----:B------:R-:W-:Y:S01]  /*c1e0*/  @!PT LDS RZ, [RZ] ;  /* 0x00000000fffff984 */ /* 0x000fe20000000800 */
[----:B------:R-:W-:Y:S01]  /*c1f0*/  @!PT LDS RZ, [RZ] ;  /* 0x00000000fffff984 */ /* 0x000fe20000000800 */
[----:B------:R-:W-:Y:S01]  /*c200*/  @!PT LDS RZ, [RZ] ;  /* 0x00000000fffff984 */ /* 0x000fe20000000800 */
[----:B------:R-:W-:Y:S01]  /*c210*/  @!P0 LDGSTS.E.BYPASS.LTC128B.128 [R166+0x8800], desc[UR10][R184.64] ;  /* 0x08800000b8a68fae */ /* 0x000fe2000b901d4a */
[-C--:B------:R-:W-:Y:S02]  /*c220*/  @!P0 LEA.HI.X R187, R196, R179.reuse, R187, 0x1, P2 ;  /* 0x000000b3c4bb8211 */ /* 0x080fe400010f0cbb */
[----:B------:R-:W-:Y:S01]  /*c230*/  @!P0 LEA.HI.X R181, R198, R179, R0, 0x1, P1 ;  /* 0x000000b3c6b58211 */ /* 0x000fe200008f0c00 */
[----:B------:R-:W-:Y:S01]  /*c240*/  @P0 STS.128 [R166+0x9000], RZ ;  /* 0x009000ffa6000388 */ /* 0x000fe20000000c00 */
[----:B------:R-:W-:Y:S01]  /*c250*/  ISETP.GT.AND P1, PT, R165, R160, PT ;  /* 0x000000a0a500720c */ /* 0x000fe20003f24270 */
[----:B------:R-:W-:Y:S02]  /*c260*/  IMAD.MOV.U32 R179, RZ, RZ, R183 ;  /* 0x000000ffffb37224 */ /* 0x000fe400078e00b7 */
        /* <DEDUP_REMOVED lines=156> */
[----:B------:R-:W1:Y:S08]  /*cc30*/  LDC R100, c[0x0][0x24c] ;  /* 0x00009300ff647b82 */ /* 0x000e700000000800 */
        /* <DEDUP_REMOVED lines=26> */
.L_x_7231:
[----:B------:R1:W-:Y:S01]  /*cde0*/  @P0 STS.128 [R166+0x2000], RZ ;  /* 0x002000ffa6000388 */ /* 0x0003e20000000c00 */
[----:B------:R-:W-:Y:S01]  /*cdf0*/  LEA R120, P2, R106, R176, 0x1 ;  /* 0x000000b06a787211 */ /* 0x000fe200078408ff */
[----:B------:R-:W4:Y:S01]  /*ce00*/  @!P0 LDC R102, c[0x0][0x24c] ;  /* 0x00009300ff668b82 */ /* 0x000f220000000800 */
[-C--:B------:R-:W-:Y:S01]  /*ce10*/  @!P0 IADD3 R105, P1, R162, R106.reuse, RZ ;  /* 0x0000006aa2698210 */ /* 0x080fe20007f3e0ff */
[--C-:B------:R-:W-:Y:S01]  /*ce20*/  @!P0 IMAD.WIDE.U32 R116, R0, 0x30, R106.reuse ;  /* 0x0000003000748825 */ /* 0x100fe200078e006a */
[--C-:B------:R-:W-:Y:S02]  /*ce30*/  LEA.HI.X R121, R106, R175, R107.reuse, 0x1, P2 ;  /* 0x000000af6a797211 */ /* 0x100fe400010f0c6b */
        /* <DEDUP_REMOVED lines=13> */
[CC--:B------:R-:W-:Y:S01]  /*cf10*/  @!P0 LEA R118, P1, R104.reuse, R176.reuse, 0x1 ;  /* 0x000000b068768211 */ /* 0x0c0fe200078208ff */
[----:B------:R-:W-:Y:S01]  /*cf20*/  @!P0 IMAD.MOV.U32 R115, RZ, RZ, R107 ;  /* 0x000000ffff738224 */ /* 0x000fe200078e006b */
[----:B------:R-:W2:Y:S01]  /*cf30*/  @!P0 LDC R105, c[0x0][0x24c] ;  /* 0x00009300ff698b82 */ /* 0x000ea20000000800 */
[----:B------:R-:W-:Y:S01]  /*cf40*/  @!PT LDS RZ, [RZ] ;  /* 0x00000000fffff984 */ /* 0x000fe20000000800 */
[----:B------:R-:W-:Y:S01]  /*cf50*/  @!PT LDS RZ, [RZ] ;  /* 0x00000000fffff984 */ /* 0x000fe20000000800 */
[----:B------:R-:W-:Y:S01]  /*cf60*/  @!PT LDS RZ, [RZ] ;  /* 0x00000000fffff984 */ /* 0x000fe20000000800 */
[----:B------:R1:W-:Y:S01]  /*cf70*/  @!P0 LDGSTS.E.BYPASS.LTC128B.128 [R166+0x2800], desc[UR10][R110.64] ;  /* 0x028000006ea68fae */ /* 0x0003e2000b901d4a */
[-C--:B------:R-:W-:Y:S01]  /*cf80*/  @!P0 LEA.HI.X R119, R104, R175.reuse, R109, 0x1, P1 ;  /* 0x000000af68778211 */ /* 0x080fe200008f0c6d */
[----:B---3--:R-:W-:Y:S01]  /*cf90*/  @!P0 IMAD R104, R108, 0x30, RZ ;  /* 0x000000306c688824 */ /* 0x008fe200078e02ff */
[----:B------:R-:W-:Y:S01]  /*cfa0*/  @!P0 LEA R122, P2, R116, R176, 0x1 ;  /* 0x000000b0747a8211 */ /* 0x000fe200078408ff */
[----:B------:R3:W-:Y:S01]  /*cfb0*/  @P0 STS.128 [R166+0x3000], RZ ;  /* 0x003000ffa6000388 */ /* 0x0007e20000000c00 */
[----:B------:R-:W-:Y:S01]  /*cfc0*/  @!P0 LEA R108, P1, R0, R106, 0x6 ;  /* 0x0000006a006c8211 */ /* 0x000fe200078230ff */
[----:B------:R-:W-:Y:S01]  /*cfd0*/  @!P0 IMAD.IADD R104, R104, 0x1, R117 ;  /* 0x0000000168688824 */ /* 0x000fe200078e0275 */
[----:B------:R-:W3:Y:S01]  /*cfe0*/  @!P0 LDC R2, c[0x0][0x24c] ;  /* 0x00009300ff028b82 */ /* 0x000ee20000000800 */
[----:B------:R-:W-:Y:S01]  /*cff0*/  @!PT LDS RZ, [RZ] ;  /* 0x00000000fffff984 */ /* 0x000fe20000000800 */
[----:B------:R-:W-:Y:S01]  /*d000*/  @!PT LDS RZ, [RZ] ;  /* 0x00000000fffff984 */ /* 0x000fe20000000800 */
[----:B------:R-:W-:Y:S01]  /*d010*/  @!PT LDS RZ, [RZ] ;  /* 0x00000000fffff984 */ /* 0x000fe20000000800 */
[----:B------:R2:W-:Y:S01]  /*d020*/  @!P0 LDGSTS.E.BYPASS.LTC128B.128 [R166+0x3000], desc[UR10][R118.64] ;  /* 0x0300000076a68fae */ /* 0x0005e2000b901d4a */
[----:B------:R-:W-:Y:S02]  /*d030*/  @!P0 IMAD.MOV.U32 R113, RZ, RZ, R107 ;  /* 0x000000ffff718224 */ /* 0x000fe400078e006b */
[----:B------:R-:W-:Y:S01]  /*d040*/  @!P0 LEA.HI.X R123, R116, R175, R104, 0x1, P2 ;  /* 0x000000af747b8211 */ /* 0x000fe200010f0c68 */
        /* <DEDUP_REMOVED lines=9> */
[-C--:B------:R-:W-:Y:S01]  /*d0e0*/  @!P0 LEA R104, P2, R112, R176.reuse, 0x1 ;  /* 0x000000b070688211 */ /* 0x080fe200078408ff */
[----:B-1----:R-:W-:Y:S02]  /*d0f0*/  @!P0 IMAD.MOV.U32 R110, RZ, RZ, R106 ;  /* 0x000000ffff6e8224 */ /* 0x002fe400078e006a */
[----:B------:R-:W-:Y:S02]  /*d100*/  @!P0 IMAD.MOV.U32 R111, RZ, RZ, R107 ;  /* 0x000000ffff6f8224 */ /* 0x000fe400078e006b */
[----:B-----5:R-:W-:Y:S01]  /*d110*/  @!P0 IMAD R109, R100, 0x60, RZ ;  /* 0x00000060646d8824 */ /* 0x020fe200078e02ff */
[C---:B--2---:R-:W-:Y:S01]  /*d120*/  @!P0 LEA.HI.X R105, R0.reuse, R107, R105, 0x6, P1 ;  /* 0x0000006b00698211 */ /* 0x044fe200008f3469 */
[----:B------:R-:W-:Y:S01]  /*d130*/  @!P0 IMAD.WIDE.U32 R110, R0, 0x70, R110 ;  /* 0x00000070006e8825 */ /* 0x000fe200078e006e */
[CC--:B------:R-:W-:Y:S03]  /*d140*/  @!P0 LEA R106, P1, R108.reuse, R176.reuse, 0x1 ;  /* 0x000000b06c6a8211 */ /* 0x0c0fe600078208ff */
[----:B------:R-:W-:Y:S01]  /*d150*/  @!P0 IMAD.IADD R109, R109, 0x1, R113 ;  /* 0x000000016d6d8824 */ /* 0x000fe200078e0271 */
[-C--:B------:R-:W-:Y:S01]  /*d160*/  @!P0 LEA.HI.X R107, R108, R175.reuse, R105, 0x1, P1 ;  /* 0x000000af6c6b8211 */ /* 0x080fe200008f0c69 */
[----:B----4-:R-:W-:Y:S01]  /*d170*/  @!P0 IMAD R105, R102, 0x50, RZ ;  /* 0x0000005066698824 */ /* 0x010fe200078e02ff */
[----:B------:R-:W-:Y:S01]  /*d180*/  @!P0 LEA R108, P1, R110, R176, 0x1 ;  /* 0x000000b06e6c8211 */ /* 0x000fe200078208ff */
[----:B---3--:R-:W-:Y:S02]  /*d190*/  @!P0 IMAD R117, R2, 0x70, RZ ;  /* 0x0000007002758824 */ /* 0x008fe400078e02ff */
        /* <DEDUP_REMOVED lines=27> */
.L_x_7230:
[----:B------:R-:W-:Y:S01]  /*d350*/  LEA R0, R165, R172, 0x7 ;  /* 0x000000aca5007211 */ /* 0x000fe200078e38ff */
[----:B------:R-:W-:Y:S03]  /*d360*/  LDSM.16.MT88.4 R112, [R149+0x6000] ;  /* 0x006000009570783b */ /* 0x000fe60000004200 */
[----:B------:R-:W-:Y:S02]  /*d370*/  I2FP.F32.S32 R2, R0 ;  /* 0x0000000000027245 */ /* 0x000fe40000201400 */
[C---:B------:R-:W-:Y:S02]  /*d380*/  IADD3 R100, R0.reuse, 0x1, RZ ;  /* 0x0000000100647810 */ /* 0x040fe40007ffe0ff */
[C---:B-1----:R-:W-:Y:S01]  /*d390*/  IADD3 R105, R0.reuse, 0x8, RZ ;  /* 0x0000000800697810 */ /* 0x042fe20007ffe0ff */
[CC--:B------:R-:W-:Y:S01]  /*d3a0*/  FFMA.FTZ R6, R3.reuse, R2.reuse, R6 ;  /* 0x0000000203067223 */ /* 0x0c0fe20000010006 */
[C---:B------:R-:W-:Y:S01]  /*d3b0*/  FFMA.FTZ R4, R3.reuse, R2, R4 ;  /* 0x0000000203047223 */ /* 0x040fe20000010004 */
[C---:B------:R-:W-:Y:S02]  /*d3c0*/  IADD3 R2, R0.reuse, 0x9, RZ ;  /* 0x0000000900027810 */ /* 0x040fe40007ffe0ff */
[----:B------:R-:W-:Y:S02]  /*d3d0*/  I2FP.F32.S32 R100, R100 ;  /* 0x0000006400647245 */ /* 0x000fe40000201400 */
[----:B------:R-:W-:Y:S02]  /*d3e0*/  I2FP.F32.S32 R2, R2 ;  /* 0x0000000200027245 */ /* 0x000fe40000201400 */
[----:B------:R-:W-:Y:S01]  /*d3f0*/  I2FP.F32.S32 R105, R105 ;  /* 0x0000006900697245 */ /* 0x000fe20000201400 */
[CC--:B------:R-:W-:Y:S01]  /*d400*/  FFMA.FTZ R7, R3.reuse, R100.reuse, R7 ;  /* 0x0000006403077223 */ /* 0x0c0fe20000010007 */
[C---:B------:R-:W-:Y:S01]  /*d410*/  FFMA.FTZ R5, R3.reuse, R100, R5 ;  /* 0x0000006403057223 */ /* 0x040fe20000010005 */
[C---:B------:R-:W-:Y:S01]  /*d420*/  IADD3 R100, R0.reuse, 0x11, RZ ;  /* 0x0000001100647810 */ /* 0x040fe20007ffe0ff */
[CC--:B------:R-:W-:Y:S01]  /*d430*/  FFMA.FTZ R11, R3.reuse, R2.reuse, R11 ;  /* 0x00000002030b7223 */ /* 0x0c0fe2000001000b */
[C---:B------:R-:W-:Y:S01]  /*d440*/  FFMA.FTZ R9, R3.reuse, R2, R9 ;  /* 0x0000000203097223 */ /* 0x040fe20000010009 */
[C---:B------:R-:W-:Y:S01]  /*d450*/  IADD3 R2, R0.reuse, 0x19, RZ ;  /* 0x0000001900027810 */ /* 0x040fe20007ffe0ff */
[CC--:B------:R-:W-:Y:S01]  /*d460*/  FFMA.FTZ R10, R3.reuse, R105.reuse, R10 ;  /* 0x00000069030a7223 */ /* 0x0c0fe2000001000a */
[----:B------:R-:W-:Y:S01]  /*d470*/  I2FP.F32.S32 R100, R100 ;  /* 0x0000006400647245 */ /* 0x000fe20000201400 */
[C---:B------:R-:W-:Y:S01]  /*d480*/  FFMA.FTZ R8, R3.reuse, R105, R8 ;  /* 0x0000006903087223 */ /* 0x040fe20000010008 */
[C---:B------:R-:W-:Y:S02]  /*d490*/  IADD3 R107, R0.reuse, 0x10, RZ ;  /* 0x00000010006b7810 */ /* 0x040fe40007ffe0ff */
[C---:B------:R-:W-:Y:S01]  /*d4a0*/  IADD3 R105, R0.reuse, 0x18, RZ ;  /* 0x0000001800697810 */ /* 0x040fe20007ffe0ff */
[C---:B------:R-:W-:Y:S01]  /*d4b0*/  FFMA.FTZ R15, R3.reuse, R100, R15 ;  /* 0x00000064030f7223 */ /* 0x040fe2000001000f */
[----:B------:R-:W-:Y:S01]  /*d4c0*/  I2FP.F32.S32 R2, R2 ;  /* 0x0000000200027245 */ /* 0x000fe20000201400 */
[C---:B------:R-:W-:Y:S01]  /*d4d0*/  FFMA.FTZ R13, R3.reuse, R100, R13 ;  /* 0x00000064030d7223 */ /* 0x040fe2000001000d */
[----:B------:R-:W-:Y:S02]  /*d4e0*/  I2FP.F32.S32 R107, R107 ;  /* 0x0000006b006b7245 */ /* 0x000fe40000201400 */
[----:B------:R-:W-:Y:S01]  /*d4f0*/  I2FP.F32.S32 R105, R105 ;  /* 0x0000006900697245 */ /* 0x000fe20000201400 */
[CC--:B------:R-:W-:Y:S01]  /*d500*/  FFMA.FTZ R17, R3.reuse, R2.reuse, R17 ;  /* 0x0000000203117223 */ /* 0x0c0fe20000010011 */
[C---:B------:R-:W-:Y:S01]  /*d510*/  IADD3 R100, R0.reuse, 0x21, RZ ;  /* 0x0000002100647810 */ /* 0x040fe20007ffe0ff */
        /* <DEDUP_REMOVED lines=8> */
[----:B------:R-:W-:Y:S02]  /*d5a0*/  I2FP.F32.S32 R2, R2 ;  /* 0x0000000200027245 */ /* 0x000fe40000201400 */
[C---:B------:R-:W-:Y:S01]  /*d5b0*/  IADD3 R105, R0.reuse, 0x28, RZ ;  /* 0x0000002800697810 */ /* 0x040fe20007ffe0ff */
[CC--:B------:R-:W-:Y:S01]  /*d5c0*/  FFMA.FTZ R23, R3.reuse, R100.reuse, R23 ;  /* 0x0000006403177223 */ /* 0x0c0fe20000010017 */
[----:B------:R-:W-:Y:S01]  /*d5d0*/  I2FP.F32.S32 R107, R107 ;  /* 0x0000006b006b7245 */ /* 0x000fe20000201400 */
[C---:B------:R-:W-:Y:S01]  /*d5e0*/  FFMA.FTZ R21, R3.reuse, R100, R21 ;  /* 0x0000006403157223 */ /* 0x040fe20000010015 */
[----:B------:R-:W-:Y:S01]  /*d5f0*/  I2FP.F32.S32 R105, R105 ;  /* 0x0000006900697245 */ /* 0x000fe20000201400 */
[CC--:B------:R-:W-:Y:S01]  /*d600*/  FFMA.FTZ R27, R3.reuse, R2.reuse, R27 ;  /* 0x00000002031b7223 */ /* 0x0c0fe2000001001b */
[C---:B------:R-:W-:Y:S01]  /*d610*/  IADD3 R100, R0.reuse, 0x31, RZ ;  /* 0x0000003100647810 */ /* 0x040fe20007ffe0ff */
[C---:B------:R-:W-:Y:S01]  /*d620*/  FFMA.FTZ R25, R3.reuse, R2, R25 ;  /* 0x0000000203197223 */ /* 0x040fe20000010019 */
[C---:B------:R-:W-:Y:S01]  /*d630*/  IADD3 R2, R0.reuse, 0x39, RZ ;  /* 0x0000003900027810 */ /* 0x040fe20007ffe0ff */
[CC--:B------:R-:W-:Y:S01]  /*d640*/  FFMA.FTZ R22, R3.reuse, R107.reuse, R22 ;  /* 0x0000006b03167223 */ /* 0x0c0fe20000010016 */
[C---:B------:R-:W-:Y:S01]  /*d650*/  FFMA.FTZ R20, R3.reuse, R107, R20 ;  /* 0x0000006b03147223 */ /* 0x040fe20000010014 */
[----:B------:R-:W-:Y:S01]  /*d660*/  I2FP.F32.S32 R100, R100 ;  /* 0x0000006400647245 */ /* 0x000fe20000201400 */
[CC--:B------:R-:W-:Y:S01]  /*d670*/  FFMA.FTZ R26, R3.reuse, R105.reuse, R26 ;  /* 0x00000069031a7223 */ /* 0x0c0fe2000001001a */
[C---:B------:R-:W-:Y:S01]  /*d680*/  IADD3 R107, R0.reuse, 0x38, RZ ;  /* 0x00000038006b7810 */ /* 0x040fe20007ffe0ff */
[C---:B------:R-:W-:Y:S01]  /*d690*/  FFMA.FTZ R24, R3.reuse, R105, R24 ;  /* 0x0000006903187223 */ /* 0x040fe20000010018 */
[----:B------:R-:W-:Y:S01]  /*d6a0*/  I2FP.F32.S32 R2, R2 ;  /* 0x0000000200027245 */ /* 0x000fe20000201400 */
[CC--:B------:R-:W-:Y:S01]  /*d6b0*/  FFMA.FTZ R31, R3.reuse, R100.reuse, R31 ;  /* 0x00000064031f7223 */ /* 0x0c0fe2000001001f */
[C---:B------:R-:W-:Y:S01]  /*d6c0*/  IADD3 R105, R0.reuse, 0x40, RZ ;  /* 0x0000004000697810 */ /* 0x040fe20007ffe0ff */
[C---:B------:R-:W-:Y:S01]  /*d6d0*/  FFMA.FTZ R29, R3.reuse, R100, R29 ;  /* 0x00000064031d7223 */ /* 0x040fe2000001001d */
[----:B------:R-:W-:Y:S01]  /*d6e0*/  I2FP.F32.S32 R107, R107 ;  /* 0x0000006b006b7245 */ /* 0x000fe20000201400 */
[CC--:B------:R-:W-:Y:S01]  /*d6f0*/  FFMA.FTZ R35, R3.reuse, R2.reuse, R35 ;  /* 0x0000000203237223 */ /* 0x0c0fe20000010023 */
[----:B------:R-:W-:Y:S01]  /*d700*/  I2FP.F32.S32 R105, R105 ;  /* 0x0000006900697245 */ /* 0x000fe20000201400 */
[C---:B------:R-:W-:Y:S01]  /*d710*/  FFMA.FTZ R33, R3.reuse, R2, R33 ;  /* 0x0000000203217223 */ /* 0x040fe20000010021 */
[----:B------:R-:W-:Y:S01]  /*d720*/  IADD3 R102, R0, 0x30, RZ ;  /* 0x0000003000667810 */ /* 0x000fe20007ffe0ff */
[C---:B------:R-:W-:Y:S01]  /*d730*/  FFMA.FTZ R34, R3.reuse, R107, R34 ;  /* 0x0000006b03227223 */ /* 0x040fe20000010022 */
[----:B------:R-:W-:Y:S01]  /*d740*/  FMNMX.FTZ R100, R6, R103, !PT ;  /* 0x0000006706647209 */ /* 0x000fe20007810000 */
[C---:B------:R-:W-:Y:S01]  /*d750*/  FFMA.FTZ R32, R3.reuse, R107, R32 ;  /* 0x0000006b03207223 */ /* 0x040fe20000010020 */
[----:B------:R-:W-:Y:S01]  /*d760*/  FMNMX.FTZ R2, R4, R101, !PT ;  /* 0x0000006504027209 */ /* 0x000fe20007810000 */
[CC--:B------:R-:W-:Y:S01]  /*d770*/  FFMA.FTZ R38, R3.reuse, R105.reuse, R38 ;  /* 0x0000006903267223 */ /* 0x0c0fe20000010026 */
[----:B------:R-:W-:Y:S01]  /*d780*/  I2FP.F32.S32 R102, R102 ;  /* 0x0000006600667245 */ /* 0x000fe20000201400 */
[----:B------:R-:W-:Y:S01]  /*d790*/  FFMA.FTZ R36, R3, R105, R36 ;  /* 0x0000006903247223 */ /* 0x000fe20000010024 */
[----:B------:R-:W-:Y:S02]  /*d7a0*/  FMNMX.FTZ R107, R7, R100, !PT ;  /* 0x00000064076b7209 */ /* 0x000fe40007810000 */
        /* <DEDUP_REMOVED lines=14> */
[----:B------:R-:W-:Y:S02]  /*d890*/  I2FP.F32.S32 R100, R100 ;  /* 0x0000006400647245 */ /* 0x000fe40000201400 */
[----:B------:R-:W-:Y:S02]  /*d8a0*/  FMNMX.FTZ R105, R15, R104, !PT ;  /* 0x000000680f697209 */ /* 0x000fe40007810000 */
[----:B------:R-:W-:Y:S01]  /*d8b0*/  FMNMX.FTZ R107, R13, R102, !PT ;  /* 0x000000660d6b7209 */ /* 0x000fe20007810000 */
[CC--:B------:R-:W-:Y:S01]  /*d8c0*/  FFMA.FTZ R42, R3.reuse, R100.reuse, R42 ;  /* 0x00000064032a7223 */ /* 0x0c0fe2000001002a */
[----:B------:R-:W-:Y:S01]  /*d8d0*/  FMNMX.FTZ R102, R18, R105, !PT ;  /* 0x0000006912667209 */ /* 0x000fe20007810000 */
        /* <DEDUP_REMOVED lines=11> */
[----:B------:R-:W-:Y:S01]  /*d990*/  FFMA.FTZ R44, R3, R102, R44 ;  /* 0x00000066032c7223 */ /* 0x000fe2000001002c */
        /* <DEDUP_REMOVED lines=11> */
[CC--:B------:R-:W-:Y:S01]  /*da50*/  FFMA.FTZ R47, R3.reuse, R2.reuse, R47 ;  /* 0x00000002032f7223 */ /* 0x0c0fe2000001002f */
[----:B------:R-:W-:Y:S01]  /*da60*/  FMNMX.FTZ R100, R30, R107, !PT ;  /* 0x0000006b1e647209 */ /* 0x000fe20007810000 */
[----:B------:R-:W-:Y:S01]  /*da70*/  FFMA.FTZ R45, R3, R2, R45 ;  /* 0x00000002032d7223 */ /* 0x000fe2000001002d */
        /* <DEDUP_REMOVED lines=38> */
[----:B------:R-:W-:Y:S02]  /*dce0*/  IADD3 R2, R0, 0x69, RZ ;  /* 0x0000006900027810 */ /* 0x000fe40007ffe0ff */
[----:B------:R-:W-:Y:S02]  /*dcf0*/  FMNMX.FTZ R102, R50, R109, !PT ;  /* 0x0000006d32667209 */ /* 0x000fe40007810000 */
[----:B------:R-:W-:Y:S02]  /*dd00*/  FMNMX.FTZ R100, R48, R107, !PT ;  /* 0x0000006b30647209 */ /* 0x000fe40007810000 */
[----:B------:R-:W-:Y:S02]  /*dd10*/  I2FP.F32.S32 R2, R2 ;  /* 0x0000000200027245 */ /* 0x000fe40000201400 */
        /* <DEDUP_REMOVED lines=10> */
[----:B------:R-:W-:Y:S01]  /*ddc0*/  FFMA.FTZ R60, R3, R105, R60 ;  /* 0x00000069033c7223 */ /* 0x000fe2000001003c */
[C---:B------:R-:W-:Y:S02]  /*ddd0*/  IADD3 R100, R0.reuse, 0x78, RZ ;  /* 0x0000007800647810 */ /* 0x040fe40007ffe0ff */
        /* <DEDUP_REMOVED lines=9> */
[----:B------:R-:W-:Y:S02]  /*de70*/  FMNMX.FTZ R105, R57, R100, !PT ;  /* 0x0000006439697209 */ /* 0x000fe40007810000 */
[----:B------:R-:W-:Y:S01]  /*de80*/  FMNMX.FTZ R107, R59, R104, !PT ;  /* 0x000000683b6b7209 */ /* 0x000fe20007810000 */
[CC--:B------:R-:W-:Y:S01]  /*de90*/  FFMA.FTZ R61, R3.reuse, R102.reuse, R61 ;  /* 0x00000066033d7223 */ /* 0x0c0fe2000001003d */
        /* <DEDUP_REMOVED lines=18> */
[----:B-1----:R-:W-:Y:S07]  /*dfc0*/  FMNMX.FTZ R0, R105, R0, !PT ;  /* 0x0000000069007209 */ /* 0x002fee0007810000 */
[----:B------:R-:W1:Y:S01]  /*dfd0*/  LDSM.16.MT88.4 R104, [R152+0x6000] ;  /* 0x006000009868783b */ /* 0x000e620000004200 */
[----:B--2---:R-:W-:Y:S01]  /*dfe0*/  FMNMX.FTZ R2, R109, R2, !PT ;  /* 0x000000026d027209 */ /* 0x004fe20007810000 */
[C---:B------:R-:W-:Y:S01]  /*dff0*/  FADD.FTZ R100, -R0.reuse, R103 ;  /* 0x0000006700647221 */ /* 0x040fe20000010100 */
[C---:B------:R-:W-:Y:S01]  /*e000*/  FMUL.FTZ R116, R0.reuse, UR4 ;  /* 0x0000000400747c20 */ /* 0x040fe20008410000 */
[----:B------:R-:W-:Y:S02]  /*e010*/  FSETP.NEU.FTZ.AND P0, PT, R0, -INF , PT ;  /* 0xff8000000000780b */ /* 0x000fe40003f1d000 */
[----:B------:R-:W-:Y:S01]  /*e020*/  FADD.FTZ R102, -R2, R101 ;  /* 0x0000006502667221 */ /* 0x000fe20000010100 */
[----:B------:R-:W-:Y:S01]  /*e030*/  FMUL.FTZ R101, R100, UR4 ;  /* 0x0000000464657c20 */ /* 0x000fe20008410000 */
[----:B------:R-:W2:Y:S01]  /*e040*/  LDSM.16.MT88.4 R108, [R150+0x6000] ;  /* 0x00600000966c783b */ /* 0x000ea20000004200 */
[----:B------:R-:W-:Y:S01]  /*e050*/  FSEL R116, R116, RZ, P0 ;  /* 0x000000ff74747208 */ /* 0x000fe20000000000 */
[----:B------:R-:W-:Y:S01]  /*e060*/  FMUL.FTZ R103, R102, UR4 ;  /* 0x0000000466677c20 */ /* 0x000fe20008410000 */
[C---:B------:R-:W-:Y:S01]  /*e070*/  FMUL.FTZ R102, R2.reuse, UR4 ;  /* 0x0000000402667c20 */ /* 0x040fe20008410000 */
[----:B------:R-:W-:Y:S01]  /*e080*/  FSETP.NEU.FTZ.AND P0, PT, R2, -INF , PT ;  /* 0xff8000000200780b */ /* 0x000fe20003f1d000 */
[----:B------:R-:W3:Y:S01]  /*e090*/  MUFU.EX2 R101, R101 ;  /* 0x0000006500657308 */ /* 0x000ee20000000800 */
[--C-:B------:R-:W-:Y:S01]  /*e0a0*/  FFMA.FTZ R128, R26, UR4, -R116.reuse ;  /* 0x000000041a807c23 */ /* 0x100fe20008010874 */
[--C-:B------:R-:W-:Y:S01]  /*e0b0*/  FFMA.FTZ R122, R10, UR4, -R116.reuse ;  /* 0x000000040a7a7c23 */ /* 0x100fe20008010874 */
[----:B------:R-:W-:Y:S01]  /*e0c0*/  FSEL R102, R102, RZ, P0 ;  /* 0x000000ff66667208 */ /* 0x000fe20000000000 */
[--C-:B------:R-:W-:Y:S01]  /*e0d0*/  FFMA.FTZ R119, R11, UR4, -R116.reuse ;  /* 0x000000040b777c23 */ /* 0x100fe20008010874 */
[--C-:B------:R-:W-:Y:S01]  /*e0e0*/  FFMA.FTZ R118, R14, UR4, -R116.reuse ;  /* 0x000000040e767c23 */ /* 0x100fe20008010874 */
[--C-:B------:R-:W-:Y:S01]  /*e0f0*/  FFMA.FTZ R117, R15, UR4, -R116.reuse ;  /* 0x000000040f757c23 */ /* 0x100fe20008010874 */
[----:B------:R-:W-:Y:S03]  /*e100*/  FFMA.FTZ R126, R6, UR4, -R116 ;  /* 0x00000004067e7c23 */ /* 0x000fe60008010874 */
[----:B------:R4:W5:Y:S01]  /*e110*/  MUFU.EX2 R100, R103 ;  /* 0x0000006700647308 */ /* 0x0009620000000800 */
[----:B------:R-:W-:Y:S01]  /*e120*/  FFMA.FTZ R120, R8, UR4, -R102 ;  /* 0x0000000408787c23 */ /* 0x000fe20008010866 */
[----:B------:R-:W-:Y:S01]  /*e130*/  FFMA.FTZ R124, R7, UR4, -R116 ;  /* 0x00000004077c7c23 */ /* 0x000fe20008010874 */
[--C-:B------:R-:W-:Y:S01]  /*e140*/  FFMA.FTZ R125, R4, UR4, -R102.reuse ;  /* 0x00000004047d7c23 */ /* 0x100fe20008010866 */
[----:B------:R-:W-:Y:S01]  /*e150*/  FFMA.FTZ R123, R5, UR4, -R102 ;  /* 0x00000004057b7c23 */ /* 0x000fe20008010866 */
[--C-:B------:R-:W-:Y:S01]  /*e160*/  FFMA.FTZ R19, R19, UR4, -R116.reuse ;  /* 0x0000000413137c23 */ /* 0x100fe20008010874 */
[----:B------:R-:W-:Y:S01]  /*e170*/  FFMA.FTZ R121, R18, UR4, -R116 ;  /* 0x0000000412797c23 */ /* 0x000fe20008010874 */
        /* <DEDUP_REMOVED lines=8> */
[----:B------:R-:W-:Y:S03]  /*e200*/  FMUL.FTZ R70, R101, R70 ;  /* 0x0000004665467220 */ /* 0x000fe60000410000 */
[----:B------:R-:W3:Y:S01]  /*e210*/  MUFU.EX2 R124, R124 ;  /* 0x0000007c007c7308 */ /* 0x000ee20000000800 */
[--C-:B----4-:R-:W-:Y:S01]  /*e220*/  FFMA.FTZ R103, R9, UR4, -R102.reuse ;  /* 0x0000000409677c23 */ /* 0x110fe20008010866 */
[C---:B-----5:R-:W-:Y:S01]  /*e230*/  FMUL.FTZ R8, R100.reuse, R92 ;  /* 0x0000005c64087220 */ /* 0x060fe20000410000 */
[C---:B------:R-:W-:Y:S01]  /*e240*/  FMUL.FTZ R9, R100.reuse, R93 ;  /* 0x0000005d64097220 */ /* 0x040fe20000410000 */
[C---:B------:R-:W-:Y:S01]  /*e250*/  FMUL.FTZ R4, R100.reuse, R96 ;  /* 0x0000006064047220 */ /* 0x040fe20000410000 */
[----:B------:R-:W4:Y:S01]  /*e260*/  LDSM.16.MT88.4 R92, [R148+0x6000] ;  /* 0x00600000945c783b */ /* 0x000f220000004200 */
        /* <DEDUP_REMOVED lines=8> */
[----:B------:R-:W-:Y:S01]  /*e2f0*/  FMUL.FTZ R73, R100, R73 ;  /* 0x0000004964497220 */ /* 0x000fe20000410000 */
[C---:B------:R-:W-:Y:S03]  /*e300*/  FMUL.FTZ R78, R101.reuse, R78 ;  /* 0x0000004e654e7220 */ /* 0x040fe60000410000 */
[----:B------:R-:W5:Y:S01]  /*e310*/  MUFU.EX2 R119, R119 ;  /* 0x0000007700777308 */ /* 0x000f620000000800 */
[----:B---3--:R-:W-:Y:S01]  /*e320*/  F2FP.F16.F32.PACK_AB R97, R124, R126 ;  /* 0x0000007e7c61723e */ /* 0x008fe200000000ff */
[C---:B------:R-:W-:Y:S01]  /*e330*/  FMUL.FTZ R79, R101.reuse, R79 ;  /* 0x0000004f654f7220 */ /* 0x040fe20000410000 */
[C---:B------:R-:W-:Y:S01]  /*e340*/  FMUL.FTZ R76, R100.reuse, R76 ;  /* 0x0000004c644c7220 */ /* 0x040fe20000410000 */
[C---:B------:R-:W-:Y:S01]  /*e350*/  FMUL.FTZ R77, R100.reuse, R77 ;  /* 0x0000004d644d7220 */ /* 0x040fe20000410000 */
[C---:B------:R-:W-:Y:S01]  /*e360*/  FMUL.FTZ R18, R101.reuse, R86 ;  /* 0x0000005665127220 */ /* 0x040fe20000410000 */
[C---:B------:R-:W-:Y:S01]  /*e370*/  FMUL.FTZ R82, R101.reuse, R82 ;  /* 0x0000005265527220 */ /* 0x040fe20000410000 */
[----:B------:R-:W-:Y:S03]  /*e380*/  FMUL.FTZ R83, R101, R83 ;  /* 0x0000005365537220 */ /* 0x000fe60000410000 */
[----:B------:R-:W-:Y:S01]  /*e390*/  MUFU.EX2 R125, R125 ;  /* 0x0000007d007d7308 */ /* 0x000fe20000000800 */
[C---:B------:R-:W-:Y:S01]  /*e3a0*/  FMUL.FTZ R80, R100.reuse, R80 ;  /* 0x0000005064507220 */ /* 0x040fe20000410000 */
[----:B------:R-:W-:Y:S01]  /*e3b0*/  FMUL.FTZ R81, R100, R81 ;  /* 0x0000005164517220 */ /* 0x000fe20000410000 */
[--C-:B------:R-:W-:Y:S01]  /*e3c0*/  FFMA.FTZ R127, R44, UR4, -R102.reuse ;  /* 0x000000042c7f7c23 */ /* 0x100fe20008010866 */
[--C-:B------:R-:W-:Y:S01]  /*e3d0*/  FFMA.FTZ R44, R45, UR4, -R102.reuse ;  /* 0x000000042d2c7c23 */ /* 0x100fe20008010866 */
[----:B------:R-:W-:Y:S01]  /*e3e0*/  FFMA.FTZ R45, R48, UR4, -R102 ;  /* 0x00000004302d7c23 */ /* 0x000fe20008010866 */
[--C-:B------:R-:W-:Y:S01]  /*e3f0*/  FFMA.FTZ R46, R46, UR4, -R116.reuse ;  /* 0x000000042e2e7c23 */ /* 0x100fe20008010874 */
[--C-:B------:R-:W-:Y:S03]  /*e400*/  FFMA.FTZ R47, R47, UR4, -R116.reuse ;  /* 0x000000042f2f7c23 */ /* 0x100fe60008010874 */
[----:B------:R-:W3:Y:S01]  /*e410*/  MUFU.EX2 R123, R123 ;  /* 0x0000007b007b7308 */ /* 0x000ee20000000800 */
[----:B-----5:R-:W-:Y:S01]  /*e420*/  F2FP.F16.F32.PACK_AB R99, R119, R122 ;  /* 0x0000007a7763723e */ /* 0x020fe200000000ff */
[--C-:B------:R-:W-:Y:S01]  /*e430*/  FFMA.FTZ R50, R50, UR4, -R116.reuse ;  /* 0x0000000432327c23 */ /* 0x100fe20008010874 */
[----:B------:R-:W-:Y:S01]  /*e440*/  FFMA.FTZ R51, R51, UR4, -R116 ;  /* 0x0000000433337c23 */ /* 0x000fe20008010874 */
[----:B------:R-:W-:Y:S01]  /*e450*/  FFMA.FTZ R48, R49, UR4, -R102 ;  /* 0x0000000431307c23 */ /* 0x000fe20008010866 */
[----:B------:R-:W-:Y:S01]  /*e460*/  FFMA.FTZ R126, R101, R178, R126 ;  /* 0x000000b2657e7223 */ /* 0x000fe2000001007e */
[--C-:B------:R-:W-:Y:S01]  /*e470*/  FFMA.FTZ R49, R58, UR4, -R116.reuse ;  /* 0x000000043a317c23 */ /* 0x100fe20008010874 */
[--C-:B------:R-:W-:Y:S03]  /*e480*/  FFMA.FTZ R54, R54, UR4, -R116.reuse ;  /* 0x0000000436367c23 */ /* 0x100fe60008010874 */
[----:B------:R-:W-:Y:S01]  /*e490*/  MUFU.EX2 R120, R120 ;  /* 0x0000007800787308 */ /* 0x000fe20000000800 */
[--C-:B------:R-:W-:Y:S01]  /*e4a0*/  FFMA.FTZ R55, R55, UR4, -R116.reuse ;  /* 0x0000000437377c23 */ /* 0x100fe20008010874 */
[----:B------:R-:W-:Y:S01]  /*e4b0*/  FFMA.FTZ R58, R59, UR4, -R116 ;  /* 0x000000043b3a7c23 */ /* 0x000fe20008010874 */
        /* <DEDUP_REMOVED lines=9> */
[----:B------:R-:W-:Y:S01]  /*e550*/  ISETP.GT.AND P0, PT, R165, R160, PT ;  /* 0x000000a0a500720c */ /* 0x000fe20003f04270 */
[----:B------:R-:W-:Y:S01]  /*e560*/  FFMA.FTZ R63, R66, UR4, -R116 ;  /* 0x00000004423f7c23 */ /* 0x000fe20008010874 */
[----:B------:R-:W-:Y:S01]  /*e570*/  FADD.FTZ R125, R123, R125 ;  /* 0x0000007d7b7d7221 */ /* 0x000fe20000010000 */
[--C-:B------:R-:W-:Y:S03]  /*e580*/  FFMA.FTZ R60, R60, UR4, -R102.reuse ;  /* 0x000000043c3c7c23 */ /* 0x100fe60008010866 */
[----:B------:R-:W-:Y:S01]  /*e590*/  MUFU.EX2 R118, R118 ;  /* 0x0000007600767308 */ /* 0x000fe20000000800 */
[--C-:B------:R-:W-:Y:S01]  /*e5a0*/  FFMA.FTZ R61, R61, UR4, -R102.reuse ;  /* 0x000000043d3d7c23 */ /* 0x100fe20008010866 */
[----:B------:R-:W-:Y:S08]  /*e5b0*/  FFMA.FTZ R64, R64, UR4, -R102 ;  /* 0x0000000440407c23 */ /* 0x000ff00008010866 */
[----:B------:R-:W-:Y:S01]  /*e5c0*/  MUFU.EX2 R117, R117 ;  /* 0x0000007500757308 */ /* 0x000fe20000000800 */
[C---:B-----5:R-:W-:Y:S01]  /*e5d0*/  F2FP.F16.F32.PACK_AB R98, R103.reuse, R120 ;  /* 0x000000786762723e */ /* 0x060fe200000000ff */
[----:B------:R-:W-:Y:S04]  /*e5e0*/  FADD.FTZ R120, R120, R125 ;  /* 0x0000007d78787221 */ /* 0x000fe80000010000 */
[----:B------:R-:W-:Y:S01]  /*e5f0*/  FADD.FTZ R120, R103, R120 ;  /* 0x0000007867787221 */ /* 0x000fe20000010000 */
[----:B------:R-:W-:Y:S03]  /*e600*/  MOV R103, R0 ;  /* 0x0000000000677202 */ /* 0x000fe60000000f00 */
[----:B------:R-:W-:Y:S01]  /*e610*/  MUFU.EX2 R121, R121 ;  /* 0x0000007900797308 */ /* 0x000fe20000000800 */
[C---:B-1----:R-:W-:Y:S06]  /*e620*/  HMMA.16816.F32 R4, R96.reuse, R104, R4 ;  /* 0x000000686004723c */ /* 0x042fec0000001804 */
[C---:B------:R-:W-:Y:S03]  /*e630*/  HMMA.16816.F32 R8, R96.reuse, R106, R8 ;  /* 0x0000006a6008723c */ /* 0x040fe60000001808 */
[----:B------:R-:W-:Y:S01]  /*e640*/  MUFU.EX2 R128, R128 ;  /* 0x0000008000807308 */ /* 0x000fe20000000800 */
[----:B------:R-:W-:Y:S02]  /*e650*/  LDSM.16.MT88.4 R104, [R150+0x6800] ;  /* 0x006800009668783b */ /* 0x000fe40000004200 */
[C---:B--2---:R-:W-:Y:S07]  /*e660*/  HMMA.16816.F32 R68, R96.reuse, R108, R68 ;  /* 0x0000006c6044723c */ /* 0x044fee0000001844 */
[----:B------:R1:W2:Y:S01]  /*e670*/  MUFU.EX2 R108, R19 ;  /* 0x00000013006c7308 */ /* 0x0002a20000000800 */
[C---:B------:R-:W-:Y:S09]  /*e680*/  HMMA.16816.F32 R72, R96.reuse, R110, R72 ;  /* 0x0000006e6048723c */ /* 0x040ff20000001848 */
[----:B------:R-:W-:Y:S02]  /*e690*/  MUFU.EX2 R130, R130 ;  /* 0x0000008200827308 */ /* 0x000fe40000000800 */
[--C-:B------:R-:W-:Y:S01]  /*e6a0*/  FFMA.FTZ R109, R12, UR4, -R102.reuse ;  /* 0x000000040c6d7c23 */ /* 0x100fe20008010866 */
[--C-:B------:R-:W-:Y:S01]  /*e6b0*/  FFMA.FTZ R110, R13, UR4, -R102.reuse ;  /* 0x000000040d6e7c23 */ /* 0x100fe20008010866 */
[C---:B------:R-:W-:Y:S01]  /*e6c0*/  FMUL.FTZ R12, R100.reuse, R88 ;  /* 0x00000058640c7220 */ /* 0x040fe20000410000 */
[----:B------:R-:W-:Y:S01]  /*e6d0*/  FMUL.FTZ R13, R100, R89 ;  /* 0x00000059640d7220 */ /* 0x000fe20000410000 */
[--C-:B------:R-:W-:Y:S04]  /*e6e0*/  FFMA.FTZ R111, R16, UR4, -R102.reuse ;  /* 0x00000004106f7c23 */ /* 0x100fe80008010866 */
[----:B------:R-:W-:Y:S01]  /*e6f0*/  MUFU.EX2 R109, R109 ;  /* 0x0000006d006d7308 */ /* 0x000fe20000000800 */
[----:B------:R-:W3:Y:S01]  /*e700*/  LDSM.16.MT88.4 R88, [R152+0x6800] ;  /* 0x006800009858783b */ /* 0x000ee20000004200 */
[----:B-1----:R-:W-:Y:S01]  /*e710*/  FMUL.FTZ R19, R101, R87 ;  /* 0x0000005765137220 */ /* 0x002fe20000410000 */
[----:B--2---:R-:W-:Y:S01]  /*e720*/  F2FP.F16.F32.PACK_AB R87, R108, R121 ;  /* 0x000000796c57723e */ /* 0x004fe200000000ff */
[C---:B------:R-:W-:Y:S01]  /*e730*/  FMUL.FTZ R16, R100.reuse, R84 ;  /* 0x0000005464107220 */ /* 0x040fe20000410000 */
[C---:B------:R-:W-:Y:S05]  /*e740*/  HMMA.16816.F32 R12, R96.reuse, R112, R12 ;  /* 0x00000070600c723c */ /* 0x040fea000000180c */
[----:B------:R-:W1:Y:S01]  /*e750*/  MUFU.EX2 R110, R110 ;  /* 0x0000006e006e7308 */ /* 0x000e620000000800 */
[----:B------:R-:W-:Y:S01]  /*e760*/  MOV R101, R2 ;  /* 0x0000000200657202 */ /* 0x000fe20000000f00 */
[C---:B------:R-:W-:Y:S08]  /*e770*/  HMMA.16816.F32 R76, R96.reuse, R114, R76 ;  /* 0x00000072604c723c */ /* 0x040ff0000000184c */
[----:B------:R-:W-:Y:S03]  /*e780*/  MUFU.EX2 R111, R111 ;  /* 0x0000006f006f7308 */ /* 0x000fe60000000800 */
[----:B------:R-:W-:Y:S01]  /*e790*/  FFMA.FTZ R112, R17, UR4, -R102 ;  /* 0x0000000411707c23 */ /* 0x000fe20008010866 */
[--C-:B------:R-:W-:Y:S01]  /*e7a0*/  FFMA.FTZ R113, R27, UR4, -R116.reuse ;  /* 0x000000041b717c23 */ /* 0x100fe20008010874 */
[----:B------:R-:W-:Y:S01]  /*e7b0*/  FMUL.FTZ R17, R100, R85 ;  /* 0x0000005564117220 */ /* 0x000fe20000410000 */
[----:B------:R-:W-:Y:S01]  /*e7c0*/  F2FP.F16.F32.PACK_AB R85, R117, R118 ;  /* 0x000000767555723e */ /* 0x000fe200000000ff */
[--C-:B------:R-:W-:Y:S03]  /*e7d0*/  FFMA.FTZ R114, R22, UR4, -R116.reuse ;  /* 0x0000000416727c23 */ /* 0x100fe60008010874 */
[----:B------:R-:W2:Y:S01]  /*e7e0*/  MUFU.EX2 R112, R112 ;  /* 0x0000007000707308 */ /* 0x000ea20000000800 */
[C---:B-1----:R-:W-:Y:S01]  /*e7f0*/  F2FP.F16.F32.PACK_AB R84, R110.reuse, R109 ;  /* 0x0000006d6e54723e */ /* 0x042fe200000000ff */
[C---:B----4-:R-:W-:Y:S03]  /*e800*/  HMMA.16816.F32 R16, R96.reuse, R92, R16 ;  /* 0x0000005c6010723c */ /* 0x050fe60000001810 */
[----:B------:R-:W-:Y:S01]  /*e810*/  FFMA.FTZ R115, R23, UR4, -R116 ;  /* 0x0000000417737c23 */ /* 0x000fe20008010874 */
[----:B------:R-:W-:Y:S04]  /*e820*/  FADD.FTZ R109, R109, R120 ;  /* 0x000000786d6d7221 */ /* 0x000fe80000010000 */
[----:B------:R-:W-:Y:S01]  /*e830*/  MUFU.EX2 R114, R114 ;  /* 0x0000007200727308 */ /* 0x000fe20000000800 */
[----:B------:R-:W-:Y:S01]  /*e840*/  HMMA.16816.F32 R80, R96, R94, R80 ;  /* 0x0000005e6050723c */ /* 0x000fe20000001850 */
[----:B------:R-:W1:Y:S02]  /*e850*/  LDSM.16.MT88.4 R92, [R149+0x6800] ;  /* 0x00680000955c783b */ /* 0x000e640000004200 */
[----:B------:R-:W-:Y:S06]  /*e860*/  FADD.FTZ R110, R110, R109 ;  /* 0x0000006d6e6e7221 */ /* 0x000fec0000010000 */
[----:B------:R-:W-:Y:S02]  /*e870*/  MUFU.EX2 R115, R115 ;  /* 0x0000007300737308 */ /* 0x000fe40000000800 */
[----:B--2---:R-:W-:Y:S01]  /*e880*/  F2FP.F16.F32.PACK_AB R86, R112, R111 ;  /* 0x0000006f7056723e */ /* 0x004fe200000000ff */
[----:B------:R-:W-:Y:S07]  /*e890*/  LDSM.16.MT88.4 R96, [R152+0x7000] ;  /* 0x007000009860783b */ /* 0x000fee0000004200 */
[----:B------:R-:W2:Y:S01]  /*e8a0*/  MUFU.EX2 R113, R113 ;  /* 0x0000007100717308 */ /* 0x000ea20000000800 */
[C---:B---3--:R-:W-:Y:S06]  /*e8b0*/  HMMA.16816.F32 R4, R84.reuse, R88, R4 ;  /* 0x000000585404723c */ /* 0x048fec0000001804 */
[C---:B------:R-:W-:Y:S03]  /*e8c0*/  HMMA.16816.F32 R8, R84.reuse, R90, R8 ;  /* 0x0000005a5408723c */ /* 0x040fe60000001808 */
[----:B------:R-:W-:Y:S01]  /*e8d0*/  MUFU.EX2 R46, R46 ;  /* 0x0000002e002e7308 */ /* 0x000fe20000000800 */
[----:B------:R-:W3:Y:S02]  /*e8e0*/  LDSM.16.MT88.4 R88, [R148+0x6800] ;  /* 0x006800009458783b */ /* 0x000ee40000004200 */
[C---:B------:R-:W-:Y:S07]  /*e8f0*/  HMMA.16816.F32 R68, R84.reuse, R104, R68 ;  /* 0x000000685444723c */ /* 0x040fee0000001844 */
[----:B------:R-:W-:Y:S01]  /*e900*/  MUFU.EX2 R47, R47 ;  /* 0x0000002f002f7308 */ /* 0x000fe20000000800 */
[----:B--2---:R-:W-:Y:S01]  /*e910*/  F2FP.F16.F32.PACK_AB R23, R113, R128 ;  /* 0x000000807117723e */ /* 0x004fe200000000ff */
[C---:B------:R-:W-:Y:S08]  /*e920*/  HMMA.16816.F32 R72, R84.reuse, R106, R72 ;  /* 0x0000006a5448723c */ /* 0x040ff00000001848 */
[----:B------:R-:W-:Y:S03]  /*e930*/  MUFU.EX2 R50, R50 ;  /* 0x0000003200327308 */ /* 0x000fe60000000800 */
[--C-:B------:R-:W-:Y:S01]  /*e940*/  FFMA.FTZ R104, R24, UR4, -R102.reuse ;  /* 0x0000000418687c23 */ /* 0x100fe20008010866 */
[C---:B-1----:R-:W-:Y:S03]  /*e950*/  HMMA.16816.F32 R12, R84.reuse, R92, R12 ;  /* 0x0000005c540c723c */ /* 0x042fe6000000180c */
[--C-:B------:R-:W-:Y:S01]  /*e960*/  FFMA.FTZ R105, R21, UR4, -R102.reuse ;  /* 0x0000000415697c23 */ /* 0x100fe20008010866 */
[--C-:B------:R-:W-:Y:S02]  /*e970*/  FFMA.FTZ R107, R32, UR4, -R102.reuse ;  /* 0x00000004206b7c23 */ /* 0x100fe40008010866 */
[----:B------:R-:W-:Y:S01]  /*e980*/  MUFU.EX2 R104, R104 ;  /* 0x0000006800687308 */ /* 0x000fe20000000800 */
[----:B------:R-:W-:Y:S01]  /*e990*/  FFMA.FTZ R93, R25, UR4, -R102 ;  /* 0x00000004195d7c23 */ /* 0x000fe20008010866 */
[C---:B------:R-:W-:Y:S01]  /*e9a0*/  HMMA.16816.F32 R76, R84.reuse, R94, R76 ;  /* 0x0000005e544c723c */ /* 0x040fe2000000184c */
[----:B------:R-:W1:Y:S02]  /*e9b0*/  LDSM.16.MT88.4 R24, [R150+0x7000] ;  /* 0x007000009618783b */ /* 0x000e640000004200 */
[--C-:B------:R-:W-:Y:S01]  /*e9c0*/  FFMA.FTZ R92, R31, UR4, -R116.reuse ;  /* 0x000000041f5c7c23 */ /* 0x100fe20008010874 */
[----:B------:R-:W-:Y:S04]  /*e9d0*/  F2FP.F16.F32.PACK_AB R21, R115, R114 ;  /* 0x000000727315723e */ /* 0x000fe800000000ff */
[----:B------:R-:W2:Y:S03]  /*e9e0*/  MUFU.EX2 R105, R105 ;  /* 0x0000006900697308 */ /* 0x000ea60000000800 */
[----:B------:R-:W-:Y:S01]  /*e9f0*/  FFMA.FTZ R95, R30, UR4, -R116 ;  /* 0x000000041e5f7c23 */ /* 0x000fe20008010874 */
[----:B------:R-:W-:Y:S06]  /*ea00*/  FFMA.FTZ R94, R28, UR4, -R102 ;  /* 0x000000041c5e7c23 */ /* 0x000fec0008010866 */
[----:B------:R-:W4:Y:S01]  /*ea10*/  MUFU.EX2 R93, R93 ;  /* 0x0000005d005d7308 */ /* 0x000f220000000800 */
[C---:B---3--:R-:W-:Y:S06]  /*ea20*/  HMMA.16816.F32 R16, R84.reuse, R88, R16 ;  /* 0x000000585410723c */ /* 0x048fec0000001810 */
[----:B------:R-:W-:Y:S03]  /*ea30*/  HMMA.16816.F32 R80, R84, R90, R80 ;  /* 0x0000005a5450723c */ /* 0x000fe60000001850 */
[----:B------:R-:W-:Y:S01]  /*ea40*/  MUFU.EX2 R95, R95 ;  /* 0x0000005f005f7308 */ /* 0x000fe20000000800 */
[----:B------:R-:W3:Y:S01]  /*ea50*/  LDSM.16.MT88.4 R84, [R149+0x7000] ;  /* 0x007000009554783b */ /* 0x000ee20000004200 */
[----:B--2---:R-:W-:Y:S08]  /*ea60*/  F2FP.F16.F32.PACK_AB R20, R105, R130 ;  /* 0x000000826914723e */ /* 0x004ff000000000ff */
[----:B------:R-:W2:Y:S01]  /*ea70*/  MUFU.EX2 R92, R92 ;  /* 0x0000005c005c7308 */ /* 0x000ea20000000800 */
[----:B------:R-:W5:Y:S01]  /*ea80*/  LDSM.16.MT88.4 R88, [R148+0x7000] ;  /* 0x007000009458783b */ /* 0x000f620000004200 */
[----:B----4-:R-:W-:Y:S08]  /*ea90*/  F2FP.F16.F32.PACK_AB R22, R93, R104 ;  /* 0x000000685d16723e */ /* 0x010ff000000000ff */
[----:B------:R-:W-:Y:S01]  /*eaa0*/  MUFU.EX2 R94, R94 ;  /* 0x0000005e005e7308 */ /* 0x000fe20000000800 */
[C---:B------:R-:W-:Y:S06]  /*eab0*/  HMMA.16816.F32 R4, R20.reuse, R96, R4 ;  /* 0x000000601404723c */ /* 0x040fec0000001804 */
[C---:B------:R-:W-:Y:S03]  /*eac0*/  HMMA.16816.F32 R8, R20.reuse, R98, R8 ;  /* 0x000000621408723c */ /* 0x040fe60000001808 */
[----:B------:R-:W-:Y:S02]  /*ead0*/  MUFU.EX2 R107, R107 ;  /* 0x0000006b006b7308 */ /* 0x000fe40000000800 */
[--C-:B------:R-:W-:Y:S01]  /*eae0*/  FFMA.FTZ R97, R34, UR4, -R116.reuse ;  /* 0x0000000422617c23 */ /* 0x100fe20008010874 */
[C---:B-1----:R-:W-:Y:S07]  /*eaf0*/  HMMA.16816.F32 R68, R20.reuse, R24, R68 ;  /* 0x000000181444723c */ /* 0x042fee0000001844 */
[----:B------:R-:W-:Y:S01]  /*eb00*/  MUFU.EX2 R51, R51 ;  /* 0x0000003300337308 */ /* 0x000fe20000000800 */
[----:B------:R-:W-:Y:S01]  /*eb10*/  FFMA.FTZ R96, R35, UR4, -R116 ;  /* 0x0000000423607c23 */ /* 0x000fe20008010874 */
[C---:B------:R-:W-:Y:S01]  /*eb20*/  HMMA.16816.F32 R72, R20.reuse, R26, R72 ;  /* 0x0000001a1448723c */ /* 0x040fe20000001848 */
[----:B------:R-:W1:Y:S02]  /*eb30*/  LDSM.16.MT88.4 R24, [R152+0x7800] ;  /* 0x007800009818783b */ /* 0x000e640000004200 */
[--C-:B------:R-:W-:Y:S03]  /*eb40*/  FFMA.FTZ R99, R29, UR4, -R102.reuse ;  /* 0x000000041d637c23 */ /* 0x100fe60008010866 */
[C---:B---3--:R-:W-:Y:S02]  /*eb50*/  HMMA.16816.F32 R12, R20.reuse, R84, R12 ;  /* 0x00000054140c723c */ /* 0x048fe4000000180c */
[----:B------:R-:W-:Y:S01]  /*eb60*/  MUFU.EX2 R97, R97 ;  /* 0x0000006100617308 */ /* 0x000fe20000000800 */
[----:B------:R-:W3:Y:S02]  /*eb70*/  LDSM.16.MT88.4 R28, [R150+0x7800] ;  /* 0x00780000961c783b */ /* 0x000ee40000004200 */
[----:B------:R-:W-:Y:S01]  /*eb80*/  FFMA.FTZ R98, R33, UR4, -R102 ;  /* 0x0000000421627c23 */ /* 0x000fe20008010866 */
[C---:B------:R-:W-:Y:S06]  /*eb90*/  HMMA.16816.F32 R76, R20.reuse, R86, R76 ;  /* 0x00000056144c723c */ /* 0x040fec000000184c */
[----:B------:R-:W4:Y:S01]  /*eba0*/  MUFU.EX2 R99, R99 ;  /* 0x0000006300637308 */ /* 0x000f220000000800 */
[----:B------:R-:W3:Y:S01]  /*ebb0*/  LDSM.16.MT88.4 R32, [R149+0x7800] ;  /* 0x007800009520783b */ /* 0x000ee20000004200 */
[C---:B-----5:R-:W-:Y:S08]  /*ebc0*/  HMMA.16816.F32 R16, R20.reuse, R88, R16 ;  /* 0x000000581410723c */ /* 0x060ff00000001810 */
[----:B------:R-:W5:Y:S01]  /*ebd0*/  MUFU.EX2 R96, R96 ;  /* 0x0000006000607308 */ /* 0x000f620000000800 */
[----:B------:R-:W-:Y:S03]  /*ebe0*/  HMMA.16816.F32 R80, R20, R90, R80 ;  /* 0x0000005a1450723c */ /* 0x000fe60000001850 */
[--C-:B------:R-:W-:Y:S01]  /*ebf0*/  FFMA.FTZ R84, R38, UR4, -R116.reuse ;  /* 0x0000000426547c23 */ /* 0x100fe20008010874 */
[--C-:B------:R-:W-:Y:S05]  /*ec00*/  FFMA.FTZ R85, R39, UR4, -R116.reuse ;  /* 0x0000000427557c23 */ /* 0x100fea0008010874 */
[----:B------:R-:W1:Y:S02]  /*ec10*/  MUFU.EX2 R98, R98 ;  /* 0x0000006200627308 */ /* 0x000e640000000800 */
[----:B--2---:R-:W-:Y:S02]  /*ec20*/  F2FP.F16.F32.PACK_AB R21, R92, R95 ;  /* 0x0000005f5c15723e */ /* 0x004fe400000000ff */
[----:B----4-:R-:W-:Y:S01]  /*ec30*/  F2FP.F16.F32.PACK_AB R20, R99, R94 ;  /* 0x0000005e6314723e */ /* 0x010fe200000000ff */
[--C-:B------:R-:W-:Y:S01]  /*ec40*/  FFMA.FTZ R87, R42, UR4, -R116.reuse ;  /* 0x000000042a577c23 */ /* 0x100fe20008010874 */
[----:B------:R-:W-:Y:S01]  /*ec50*/  FFMA.FTZ R86, R43, UR4, -R116 ;  /* 0x000000042b567c23 */ /* 0x000fe20008010874 */
[--C-:B------:R-:W-:Y:S01]  /*ec60*/  FFMA.FTZ R91, R36, UR4, -R102.reuse ;  /* 0x00000004245b7c23 */ /* 0x100fe20008010866 */
[--C-:B------:R-:W-:Y:S01]  /*ec70*/  FFMA.FTZ R90, R37, UR4, -R102.reuse ;  /* 0x00000004255a7c23 */ /* 0x100fe20008010866 */
[----:B-----5:R-:W-:Y:S01]  /*ec80*/  F2FP.F16.F32.PACK_AB R23, R96, R97 ;  /* 0x000000616017723e */ /* 0x020fe200000000ff */
[--C-:B------:R-:W-:Y:S01]  /*ec90*/  FFMA.FTZ R89, R40, UR4, -R102.reuse ;  /* 0x0000000428597c23 */ /* 0x100fe20008010866 */
[----:B------:R-:W-:Y:S01]  /*eca0*/  FFMA.FTZ R88, R41, UR4, -R102 ;  /* 0x0000000429587c23 */ /* 0x000fe20008010866 */
[----:B------:R-:W-:Y:S01]  /*ecb0*/  MUFU.EX2 R84, R84 ;  /* 0x0000005400547308 */ /* 0x000fe20000000800 */
[----:B------:R-:W-:Y:S01]  /*ecc0*/  LDSM.16.MT88.4 R36, [R150+0x8800] ;  /* 0x008800009624783b */ /* 0x000fe20000004200 */
[----:B------:R-:W-:Y:S01]  /*ecd0*/  FFMA.FTZ R116, R67, UR4, -R116 ;  /* 0x0000000443747c23 */ /* 0x000fe20008010874 */
[----:B------:R-:W-:Y:S01]  /*ece0*/  FFMA.FTZ R102, R65, UR4, -R102 ;  /* 0x0000000441667c23 */ /* 0x000fe20008010866 */
[----:B-1----:R-:W-:Y:S06]  /*ecf0*/  F2FP.F16.F32.PACK_AB R22, R98, R107 ;  /* 0x0000006b6216723e */ /* 0x002fec00000000ff */
[----:B------:R-:W1:Y:S01]  /*ed00*/  MUFU.EX2 R85, R85 ;  /* 0x0000005500557308 */ /* 0x000e620000000800 */
[----:B------:R-:W-:Y:S01]  /*ed10*/  LDSM.16.MT88.4 R40, [R149+0x8800] ;  /* 0x008800009528783b */ /* 0x000fe20000004200 */
[C---:B------:R-:W-:Y:S08]  /*ed20*/  HMMA.16816.F32 R4, R20.reuse, R24, R4 ;  /* 0x000000181404723c */ /* 0x040ff00000001804 */
[----:B------:R-:W-:Y:S01]  /*ed30*/  MUFU.EX2 R87, R87 ;  /* 0x0000005700577308 */ /* 0x000fe20000000800 */
[C---:B------:R-:W-:Y:S01]  /*ed40*/  HMMA.16816.F32 R8, R20.reuse, R26, R8 ;  /* 0x0000001a1408723c */ /* 0x040fe20000001808 */
[----:B------:R-:W2:Y:S05]  /*ed50*/  LDSM.16.MT88.4 R24, [R148+0x7800] ;  /* 0x007800009418783b */ /* 0x000eaa0000004200 */
[C---:B---3--:R-:W-:Y:S03]  /*ed60*/  HMMA.16816.F32 R68, R20.reuse, R28, R68 ;  /* 0x0000001c1444723c */ /* 0x048fe60000001844 */
[----:B------:R-:W3:Y:S03]  /*ed70*/  MUFU.EX2 R86, R86 ;  /* 0x0000005600567308 */ /* 0x000ee60000000800 */
[C---:B------:R-:W-:Y:S01]  /*ed80*/  HMMA.16816.F32 R72, R20.reuse, R30, R72 ;  /* 0x0000001e1448723c */ /* 0x040fe20000001848 */
[----:B------:R-:W4:Y:S06]  /*ed90*/  LDSM.16.MT88.4 R28, [R152+0x8000] ;  /* 0x00800000981c783b */ /* 0x000f2c0000004200 */
[----:B------:R-:W-:Y:S01]  /*eda0*/  MUFU.EX2 R91, R91 ;  /* 0x0000005b005b7308 */ /* 0x000fe20000000800 */
[C---:B------:R-:W-:Y:S09]  /*edb0*/  HMMA.16816.F32 R12, R20.reuse, R32, R12 ;  /* 0x00000020140c723c */ /* 0x040ff2000000180c */
[----:B------:R-:W5:Y:S01]  /*edc0*/  MUFU.EX2 R90, R90 ;  /* 0x0000005a005a7308 */ /* 0x000f620000000800 */
[C---:B------:R-:W-:Y:S01]  /*edd0*/  HMMA.16816.F32 R76, R20.reuse, R34, R76 ;  /* 0x00000022144c723c */ /* 0x040fe2000000184c */
[----:B------:R-:W4:Y:S08]  /*ede0*/  LDSM.16.MT88.4 R32, [R150+0x8000] ;  /* 0x008000009620783b */ /* 0x000f300000004200 */
[----:B------:R-:W-:Y:S10]  /*edf0*/  MUFU.EX2 R89, R89 ;  /* 0x0000005900597308 */ /* 0x000ff40000000800 */
[----:B------:R-:W5:Y:S01]  /*ee00*/  MUFU.EX2 R88, R88 ;  /* 0x0000005800587308 */ /* 0x000f620000000800 */
[C---:B--2---:R-:W-:Y:S06]  /*ee10*/  HMMA.16816.F32 R16, R20.reuse, R24, R16 ;  /* 0x000000181410723c */ /* 0x044fec0000001810 */
[----:B------:R-:W-:Y:S01]  /*ee20*/  HMMA.16816.F32 R80, R20, R26, R80 ;  /* 0x0000001a1450723c */ /* 0x000fe20000001850 */
[----:B------:R-:W2:Y:S02]  /*ee30*/  LDSM.16.MT88.4 R24, [R149+0x8000] ;  /* 0x008000009518783b */ /* 0x000ea40000004200 */
[----:B------:R-:W-:Y:S04]  /*ee40*/  MUFU.EX2 R127, R127 ;  /* 0x0000007f007f7308 */ /* 0x000fe80000000800 */
[----:B-1----:R-:W-:Y:S06]  /*ee50*/  F2FP.F16.F32.PACK_AB R21, R85, R84 ;  /* 0x000000545515723e */ /* 0x002fec00000000ff */
[----:B------:R-:W1:Y:S01]  /*ee60*/  MUFU.EX2 R44, R44 ;  /* 0x0000002c002c7308 */ /* 0x000e620000000800 */
[----:B---3--:R-:W-:Y:S02]  /*ee70*/  F2FP.F16.F32.PACK_AB R23, R86, R87 ;  /* 0x000000575617723e */ /* 0x008fe400000000ff */
[----:B-----5:R-:W-:Y:S02]  /*ee80*/  F2FP.F16.F32.PACK_AB R20, R90, R91 ;  /* 0x0000005b5a14723e */ /* 0x020fe400000000ff */
[----:B------:R-:W-:Y:S05]  /*ee90*/  F2FP.F16.F32.PACK_AB R22, R88, R89 ;  /* 0x000000595816723e */ /* 0x000fea00000000ff */
[----:B------:R-:W-:Y:S02]  /*eea0*/  MUFU.EX2 R45, R45 ;  /* 0x0000002d002d7308 */ /* 0x000fe40000000800 */
[C---:B----4-:R-:W-:Y:S08]  /*eeb0*/  HMMA.16816.F32 R4, R20.reuse, R28, R4 ;  /* 0x0000001c1404723c */ /* 0x050ff00000001804 */
[----:B------:R-:W3:Y:S01]  /*eec0*/  MUFU.EX2 R48, R48 ;  /* 0x0000003000307308 */ /* 0x000ee20000000800 */
[C---:B------:R-:W-:Y:S01]  /*eed0*/  HMMA.16816.F32 R8, R20.reuse, R30, R8 ;  /* 0x0000001e1408723c */ /* 0x040fe20000001808 */
[----:B------:R-:W4:Y:S05]  /*eee0*/  LDSM.16.MT88.4 R28, [R148+0x8000] ;  /* 0x00800000941c783b */ /* 0x000f2a0000004200 */
[C---:B------:R-:W-:Y:S03]  /*eef0*/  HMMA.16816.F32 R68, R20.reuse, R32, R68 ;  /* 0x000000201444723c */ /* 0x040fe60000001844 */
[----:B------:R-:W-:Y:S03]  /*ef00*/  MUFU.EX2 R54, R54 ;  /* 0x0000003600367308 */ /* 0x000fe60000000800 */
[C---:B------:R-:W-:Y:S01]  /*ef10*/  HMMA.16816.F32 R72, R20.reuse, R34, R72 ;  /* 0x000000221448723c */ /* 0x040fe20000001848 */
[----:B------:R-:W5:Y:S06]  /*ef20*/  LDSM.16.MT88.4 R32, [R152+0x8800] ;  /* 0x008800009820783b */ /* 0x000f6c0000004200 */
[----:B------:R-:W-:Y:S01]  /*ef30*/  MUFU.EX2 R55, R55 ;  /* 0x0000003700377308 */ /* 0x000fe20000000800 */
[C---:B--2---:R-:W-:Y:S09]  /*ef40*/  HMMA.16816.F32 R12, R20.reuse, R24, R12 ;  /* 0x00000018140c723c */ /* 0x044ff2000000180c */
[----:B------:R-:W-:Y:S01]  /*ef50*/  MUFU.EX2 R49, R49 ;  /* 0x0000003100317308 */ /* 0x000fe20000000800 */
[C---:B------:R-:W-:Y:S03]  /*ef60*/  HMMA.16816.F32 R76, R20.reuse, R26, R76 ;  /* 0x0000001a144c723c */ /* 0x040fe6000000184c */
[----:B-1----:R-:W-:Y:S01]  /*ef70*/  F2FP.F16.F32.PACK_AB R24, R44, R127 ;  /* 0x0000007f2c18723e */ /* 0x002fe200000000ff */
[----:B------:R-:W-:Y:S03]  /*ef80*/  FADD.FTZ R25, R124, R126 ;  /* 0x0000007e7c197221 */ /* 0x000fe60000010000 */
[----:B------:R-:W-:Y:S02]  /*ef90*/  F2FP.F16.F32.PACK_AB R27, R51, R50 ;  /* 0x00000032331b723e */ /* 0x000fe400000000ff */
[----:B------:R-:W1:Y:S02]  /*efa0*/  MUFU.EX2 R58, R58 ;  /* 0x0000003a003a7308 */ /* 0x000e640000000800 */
[----:B---3--:R-:W-:Y:S01]  /*efb0*/  F2FP.F16.F32.PACK_AB R26, R48, R45 ;  /* 0x0000002d301a723e */ /* 0x008fe200000000ff */
[----:B------:R-:W-:Y:S01]  /*efc0*/  FADD.FTZ R122, R122, R25 ;  /* 0x000000197a7a7221 */ /* 0x000fe20000010000 */
[----:B------:R-:W-:Y:S06]  /*efd0*/  F2FP.F16.F32.PACK_AB R25, R47, R46 ;  /* 0x0000002e2f19723e */ /* 0x000fec00000000ff */
[----:B------:R-:W-:Y:S01]  /*efe0*/  MUFU.EX2 R52, R52 ;  /* 0x0000003400347308 */ /* 0x000fe20000000800 */
[C---:B----4-:R-:W-:Y:S03]  /*eff0*/  HMMA.16816.F32 R16, R20.reuse, R28, R16 ;  /* 0x0000001c1410723c */ /* 0x050fe60000001810 */
[----:B------:R-:W-:Y:S03]  /*f000*/  FADD.FTZ R119, R119, R122 ;  /* 0x0000007a77777221 */ /* 0x000fe60000010000 */
[----:B------:R-:W-:Y:S01]  /*f010*/  HMMA.16816.F32 R80, R20, R30, R80 ;  /* 0x0000001e1450723c */ /* 0x000fe20000001850 */
[----:B------:R-:W2:Y:S02]  /*f020*/  LDSM.16.MT88.4 R20, [R148+0x8800] ;  /* 0x008800009414783b */ /* 0x000ea40000004200 */
[----:B------:R-:W3:Y:S02]  /*f030*/  MUFU.EX2 R53, R53 ;  /* 0x0000003500357308 */ /* 0x000ee40000000800 */
[----:B------:R-:W-:Y:S01]  /*f040*/  FADD.FTZ R29, R111, R110 ;  /* 0x0000006e6f1d7221 */ /* 0x000fe20000010000 */
[C---:B-----5:R-:W-:Y:S07]  /*f050*/  HMMA.16816.F32 R4, R24.reuse, R32, R4 ;  /* 0x000000201804723c */ /* 0x060fee0000001804 */
[----:B------:R-:W-:Y:S01]  /*f060*/  MUFU.EX2 R56, R56 ;  /* 0x0000003800387308 */ /* 0x000fe20000000800 */
[----:B-1----:R-:W-:Y:S01]  /*f070*/  F2FP.F16.F32.PACK_AB R31, R58, R49 ;  /* 0x000000313a1f723e */ /* 0x002fe200000000ff */
[C---:B------:R-:W-:Y:S01]  /*f080*/  HMMA.16816.F32 R8, R24.reuse, R34, R8 ;  /* 0x000000221808723c */ /* 0x040fe20000001808 */
[----:B------:R-:W1:Y:S02]  /*f090*/  LDSM.16.MT88.4 R32, [R152+0x9000] ;  /* 0x009000009820783b */ /* 0x000e640000004200 */
[----:B------:R-:W-:Y:S03]  /*f0a0*/  FADD.FTZ R29, R112, R29 ;  /* 0x0000001d701d7221 */ /* 0x000fe60000010000 */
[C---:B------:R-:W-:Y:S02]  /*f0b0*/  HMMA.16816.F32 R68, R24.reuse, R36, R68 ;  /* 0x000000241844723c */ /* 0x040fe40000001844 */
[----:B------:R-:W4:Y:S03]  /*f0c0*/  MUFU.EX2 R57, R57 ;  /* 0x0000003900397308 */ /* 0x000f260000000800 */
[----:B---3--:R-:W-:Y:S01]  /*f0d0*/  F2FP.F16.F32.PACK_AB R28, R53, R52 ;  /* 0x00000034351c723e */ /* 0x008fe200000000ff */
[C---:B------:R-:W-:Y:S01]  /*f0e0*/  HMMA.16816.F32 R72, R24.reuse, R38, R72 ;  /* 0x000000261848723c */ /* 0x040fe20000001848 */
[----:B------:R-:W3:Y:S05]  /*f0f0*/  LDSM.16.MT88.4 R36, [R150+0x9000] ;  /* 0x009000009624783b */ /* 0x000eea0000004200 */
[----:B------:R-:W-:Y:S01]  /*f100*/  MUFU.EX2 R59, R59 ;  /* 0x0000003b003b7308 */ /* 0x000fe20000000800 */
[----:B------:R-:W-:Y:S01]  /*f110*/  FADD.FTZ R118, R118, R119 ;  /* 0x0000007776767221 */ /* 0x000fe20000010000 */
[C---:B------:R-:W-:Y:S03]  /*f120*/  HMMA.16816.F32 R12, R24.reuse, R40, R12 ;  /* 0x00000028180c723c */ /* 0x040fe6000000180c */
[----:B------:R-:W-:Y:S03]  /*f130*/  FADD.FTZ R118, R117, R118 ;  /* 0x0000007675767221 */ /* 0x000fe60000010000 */
[C---:B------:R-:W-:Y:S01]  /*f140*/  HMMA.16816.F32 R76, R24.reuse, R42, R76 ;  /* 0x0000002a184c723c */ /* 0x040fe2000000184c */
[----:B------:R-:W5:Y:S01]  /*f150*/  LDSM.16.MT88.4 R40, [R149+0x9000] ;  /* 0x009000009528783b */ /* 0x000f620000004200 */
[----:B------:R-:W1:Y:S03]  /*f160*/  MUFU.EX2 R62, R62 ;  /* 0x0000003e003e7308 */ /* 0x000e660000000800 */
[----:B------:R-:W-:Y:S01]  /*f170*/  FADD.FTZ R121, R121, R118 ;  /* 0x0000007679797221 */ /* 0x000fe20000010000 */
[C---:B--2---:R-:W-:Y:S06]  /*f180*/  HMMA.16816.F32 R16, R24.reuse, R20, R16 ;  /* 0x000000141810723c */ /* 0x044fec0000001810 */
[----:B------:R-:W-:Y:S01]  /*f190*/  MUFU.EX2 R63, R63 ;  /* 0x0000003f003f7308 */ /* 0x000fe20000000800 */
[----:B------:R-:W-:Y:S01]  /*f1a0*/  FADD.FTZ R121, R108, R121 ;  /* 0x000000796c797221 */ /* 0x000fe20000010000 */
[----:B------:R-:W-:Y:S01]  /*f1b0*/  HMMA.16816.F32 R80, R24, R22, R80 ;  /* 0x000000161850723c */ /* 0x000fe20000001850 */
[----:B------:R-:W2:Y:S02]  /*f1c0*/  LDSM.16.MT88.4 R20, [R148+0x9000] ;  /* 0x009000009414783b */ /* 0x000ea40000004200 */
[----:B------:R-:W-:Y:S01]  /*f1d0*/  FADD.FTZ R114, R114, R121 ;  /* 0x0000007972727221 */ /* 0x000fe20000010000 */
[----:B------:R-:W-:Y:S01]  /*f1e0*/  FADD.FTZ R130, R130, R29 ;  /* 0x0000001d82827221 */ /* 0x000fe20000010000 */
[----:B------:R-:W-:Y:S03]  /*f1f0*/  F2FP.F16.F32.PACK_AB R29, R55, R54 ;  /* 0x00000036371d723e */ /* 0x000fe600000000ff */
[----:B------:R-:W2:Y:S03]  /*f200*/  MUFU.EX2 R116, R116 ;  /* 0x0000007400747308 */ /* 0x000ea60000000800 */
[----:B------:R-:W-:Y:S01]  /*f210*/  FADD.FTZ R115, R115, R114 ;  /* 0x0000007273737221 */ /* 0x000fe20000010000 */
[----:B----4-:R-:W-:Y:S01]  /*f220*/  F2FP.F16.F32.PACK_AB R30, R57, R56 ;  /* 0x00000038391e723e */ /* 0x010fe200000000ff */
[----:B------:R-:W-:Y:S01]  /*f230*/  FADD.FTZ R105, R105, R130 ;  /* 0x0000008269697221 */ /* 0x000fe20000010000 */
[----:B-1----:R-:W-:Y:S01]  /*f240*/  F2FP.F16.F32.PACK_AB R25, R62, R59 ;  /* 0x0000003b3e19723e */ /* 0x002fe200000000ff */
[----:B------:R-:W-:Y:S03]  /*f250*/  FADD.FTZ R128, R128, R115 ;  /* 0x0000007380807221 */ /* 0x000fe60000010000 */
[----:B------:R-:W-:Y:S01]  /*f260*/  MUFU.EX2 R60, R60 ;  /* 0x0000003c003c7308 */ /* 0x000fe20000000800 */
[----:B------:R-:W-:Y:S01]  /*f270*/  FADD.FTZ R104, R104, R105 ;  /* 0x0000006968687221 */ /* 0x000fe20000010000 */
[C---:B------:R-:W-:Y:S05]  /*f280*/  HMMA.16816.F32 R4, R28.reuse, R32, R4 ;  /* 0x000000201c04723c */ /* 0x040fea0000001804 */
[----:B------:R-:W-:Y:S01]  /*f290*/  FADD.FTZ R128, R113, R128 ;  /* 0x0000008071807221 */ /* 0x000fe20000010000 */
[C---:B------:R-:W-:Y:S01]  /*f2a0*/  HMMA.16816.F32 R8, R28.reuse, R34, R8 ;  /* 0x000000221c08723c */ /* 0x040fe20000001808 */
[----:B------:R-:W-:Y:S01]  /*f2b0*/  LDSM.16.MT88.4 R32, [R150+0x9800] ;  /* 0x009800009620783b */ /* 0x000fe20000004200 */
[----:B------:R-:W1:Y:S03]  /*f2c0*/  MUFU.EX2 R61, R61 ;  /* 0x0000003d003d7308 */ /* 0x000e660000000800 */
[----:B------:R-:W-:Y:S01]  /*f2d0*/  FADD.FTZ R93, R93, R104 ;  /* 0x000000685d5d7221 */ /* 0x000fe20000010000 */
[C---:B---3--:R-:W-:Y:S06]  /*f2e0*/  HMMA.16816.F32 R68, R28.reuse, R36, R68 ;  /* 0x000000241c44723c */ /* 0x048fec0000001844 */
[----:B------:R-:W-:Y:S01]  /*f2f0*/  MUFU.EX2 R64, R64 ;  /* 0x0000004000407308 */ /* 0x000fe20000000800 */
[----:B------:R-:W-:Y:S01]  /*f300*/  FADD.FTZ R95, R95, R128 ;  /* 0x000000805f5f7221 */ /* 0x000fe20000010000 */
[C---:B------:R-:W-:Y:S01]  /*f310*/  HMMA.16816.F32 R72, R28.reuse, R38, R72 ;  /* 0x000000261c48723c */ /* 0x040fe20000001848 */
[----:B------:R-:W-:Y:S02]  /*f320*/  LDSM.16.MT88.4 R36, [R149+0x9800] ;  /* 0x009800009524783b */ /* 0x000fe40000004200 */
[----:B------:R-:W-:Y:S03]  /*f330*/  FADD.FTZ R24, R94, R93 ;  /* 0x0000005d5e187221 */ /* 0x000fe60000010000 */
[C---:B-----5:R-:W-:Y:S02]  /*f340*/  HMMA.16816.F32 R12, R28.reuse, R40, R12 ;  /* 0x000000281c0c723c */ /* 0x060fe4000000180c */
[----:B------:R-:W3:Y:S03]  /*f350*/  MUFU.EX2 R177, R102 ;  /* 0x0000006600b17308 */ /* 0x000ee60000000800 */
[----:B------:R-:W-:Y:S01]  /*f360*/  FADD.FTZ R26, R92, R95 ;  /* 0x0000005f5c1a7221 */ /* 0x000fe20000010000 */
[C---:B------:R-:W-:Y:S01]  /*f370*/  HMMA.16816.F32 R76, R28.reuse, R42, R76 ;  /* 0x0000002a1c4c723c */ /* 0x040fe2000000184c */
[----:B------:R-:W4:Y:S04]  /*f380*/  LDSM.16.MT88.4 R92, [R152+0x9800] ;  /* 0x00980000985c783b */ /* 0x000f280000004200 */
[----:B------:R-:W-:Y:S01]  /*f390*/  FADD.FTZ R24, R99, R24 ;  /* 0x0000001863187221 */ /* 0x000fe20000010000 */
[C---:B--2---:R-:W-:Y:S03]  /*f3a0*/  HMMA.16816.F32 R16, R28.reuse, R20, R16 ;  /* 0x000000141c10723c */ /* 0x044fe60000001810 */
[----:B------:R-:W2:Y:S02]  /*f3b0*/  LDSM.16.MT88.4 R40, [R148+0x9800] ;  /* 0x009800009428783b */ /* 0x000ea40000004200 */
[----:B------:R-:W-:Y:S01]  /*f3c0*/  FADD.FTZ R97, R97, R26 ;  /* 0x0000001a61617221 */ /* 0x000fe20000010000 */
[----:B------:R-:W-:Y:S05]  /*f3d0*/  HMMA.16816.F32 R80, R28, R22, R80 ;  /* 0x000000161c50723c */ /* 0x000fea0000001850 */
[----:B------:R-:W-:Y:S01]  /*f3e0*/  FADD.FTZ R107, R107, R24 ;  /* 0x000000186b6b7221 */ /* 0x000fe20000010000 */
[----:B------:R-:W-:Y:S01]  /*f3f0*/  F2FP.F16.F32.PACK_AB R27, R116, R63 ;  /* 0x0000003f741b723e */ /* 0x000fe200000000ff */
[----:B------:R-:W-:Y:S01]  /*f400*/  FADD.FTZ R97, R96, R97 ;  /* 0x0000006160617221 */ /* 0x000fe20000010000 */
[----:B-1----:R-:W-:Y:S03]  /*f410*/  F2FP.F16.F32.PACK_AB R24, R61, R60 ;  /* 0x0000003c3d18723e */ /* 0x002fe600000000ff */
        /* <DEDUP_REMOVED lines=10> */
[C---:B----4-:R-:W-:Y:S05]  /*f4c0*/  HMMA.16816.F32 R96, R24.reuse, R92, R4 ;  /* 0x0000005c1860723c */ /* 0x050fea0000001804 */
        /* <DEDUP_REMOVED lines=32> */
.L_x_7228:
        /* <DEDUP_REMOVED lines=162> */
.L_x_7234:
[----:B------:R-:W-:Y:S05]  /*100f0*/  BSYNC B0 ;  /* 0x0000000000007941 */ /* 0x000fea0003800000 */
.L_x_7233:
        /* <DEDUP_REMOVED lines=44> */
.L_x_7235:
        /* <DEDUP_REMOVED lines=12> */
.L_x_7946:


//--------------------- .text._ZN5flash24flash_fwd_splitkv_kernelI23Flash_fwd_kernel_traitsILi64ELi64ELi128ELi4ELb0ELb0EN7cutlass6half_tE19Flash_kernel_traitsILi64ELi64ELi128ELi4ES3_EELb1ELb0ELb1ELb0ELb0ELb1ELb1ELb0EEEvNS_16Flash_fwd_paramsE --------------------------
	.section	.text._ZN5flash24flash_fwd_splitkv_kernelI23Flash_fwd_kernel_traitsILi64ELi64ELi128ELi4ELb0ELb0EN7cutlass6half_tE19Flash_kernel_traitsILi64ELi64ELi128ELi4ES3_EELb1ELb0ELb1ELb0ELb0ELb1ELb1ELb0EEEvNS_16Flash_fwd_paramsE,"ax",@progbits
	.align	128
        .global         _ZN5flash24flash_fwd_splitkv_kernelI23Flash_fwd_kernel_traitsILi64ELi64ELi128ELi4ELb0ELb0EN7cutlass6half_tE19Flash_kernel_traitsILi64ELi64ELi128ELi4ES3_EELb1ELb0ELb1ELb0ELb0ELb1ELb1ELb0EEEvNS_16Flash_fwd_paramsE
        .type           _ZN5flash24flash_fwd_splitkv_kernelI23Flash_fwd_kernel_traitsILi64ELi64ELi128ELi4ELb0ELb0EN7cutlass6half_tE19Flash_kernel_traitsILi64ELi64ELi128ELi4ES3_EELb1ELb0ELb1ELb0ELb0ELb1ELb1ELb0EEEvNS_16Flash_fwd_paramsE,@function
        .size           _ZN5flash24flash_fwd_splitkv_kernelI23Flash_fwd_kernel_traitsILi64ELi64ELi128ELi4ELb0ELb0EN7cutlass6half_tE19Flash_kernel_traitsILi64ELi64ELi128ELi4ES3_EELb1ELb0ELb1ELb0ELb0ELb1ELb1ELb0EEEvNS_16Flash_fwd_paramsE,(.L_x_7947 - _ZN5flash24flash_fwd_splitkv_kernelI23Flash_fwd_kernel_traitsILi64ELi64ELi128ELi4ELb0ELb0EN7cutlass6half_tE19Flash_kernel_traitsILi64ELi64ELi128ELi4ES3_EELb1ELb0ELb1ELb0ELb0ELb1ELb1ELb0EEEvNS_16Flash_fwd_paramsE)
        .other          _ZN5flash24flash_fwd_splitkv_kernelI23Flash_fwd_kernel_traitsILi64ELi64ELi128ELi4ELb0ELb0EN7cutlass6half_tE19Flash_kernel_traitsILi64ELi64ELi128ELi4ES3_EELb1ELb0ELb1ELb0ELb0ELb1ELb1ELb0EEEvNS_16Flash_fwd_paramsE,@"STO_CUDA_ENTRY STV_DEFAULT"
_ZN5flash24flash_fwd_splitkv_kernelI23Flash_fwd_kernel_traitsILi64ELi64ELi128ELi4ELb0ELb0EN7cutlass6half_tE19Flash_kernel_traitsILi64ELi64ELi128ELi4ES3_EELb1ELb0ELb1ELb0ELb0ELb1ELb1ELb0EEEvNS_16Flash_fwd_paramsE:
.text._ZN5flash24flash_fwd_splitkv_kernelI23Flash_fwd_kernel_traitsILi64ELi64ELi128ELi4ELb0ELb0EN7cutlass6half_tE19Flash_kernel_traitsILi64ELi64ELi128ELi4ES3_EELb1ELb0ELb1ELb0ELb0ELb1ELb1ELb0EEEvNS_16Flash_fwd_paramsE:
        /* <DEDUP_REMOVED lines=10> */
[----:B-1----:R-:W-:Y:S01]  /*00a0*/  VIADD R4, R4, 0xffffffe ;  /* 0x0ffffffe04047836 */ /* 0x002fe20000000000 */
[----:B------:R-:W-:-:S05]  /*00b0*/  MOV R6, 0xffffffff ;  /* 0xffffffff00067802 */ /* 0x000fca0000000f00 */
        /* <DEDUP_REMOVED lines=13> */
[----:B------:R-:W-:Y:S02]  /*0190*/  @P4 IADD3 R183, R183, 0x1, RZ ;  /* 0x00000001b7b74810 */ /* 0x000fe40007ffe0ff */
[----:B--2---:R-:W-:Y:S02]  /*01a0*/  ISETP.NE.U32.AND P1, PT, R4, RZ, PT ;  /* 0x000000ff0400720c */ /* 0x004fe40003f25070 */
[-C--:B------:R-:W-:Y:S02]  /*01b0*/  ISETP.GE.U32.AND P3, PT, R0, R9.reuse, PT ;  /* 0x000000090000720c */ /* 0x080fe40003f66070 */
[----:B------:R-:W-:Y:S01]  /*01c0*/  ISETP.NE.AND.EX P1, PT, R5, RZ, PT, P1 ;  /* 0x000000ff0500720c */ /* 0x000fe20003f25310 */
[----:B------:R-:W1:Y:S08]  /*01d0*/  LDC.U8 R0, c[0x0][0x3c2] ;  /* 0x0000f080ff007b82 */ /* 0x000e700000000000 */
[----:B------:R-:W2:Y:S02]  /*01e0*/  LDC.64 R4, c[0x0][0x2f8] ;  /* 0x0000be00ff047b82 */ /* 0x000ea40000000a00 */
[----:B------:R-:W-:Y:S01]  /*01f0*/  @P3 VIADD R183, R183, 0x1 ;  /* 0x00000001b7b73836 */ /* 0x000fe20000000000 */
[----:B------:R-:W-:-:S05]  /*0200*/  @!P2 LOP3.LUT R183, RZ, R9, RZ, 0x33, !PT ;  /* 0x00000009ffb7a212 */ /* 0x000fca00078e33ff */
[----:B---3--:R-:W-:Y:S02]  /*0210*/  IMAD.WIDE R20, R183, 0x4, R10 ;  /* 0x00000004b7147825 */ /* 0x008fe400078e020a */
[----:B------:R-:W3:Y:S03]  /*0220*/  @P0 LDC.64 R10, c[0x0][0x300] ;  /* 0x0000c000ff0a0b82 */ /* 0x000ee60000000a00 */
[----:B------:R-:W4:Y:S04]  /*0230*/  @P1 LDG.E R6, desc[UR12][R20.64] ;  /* 0x0000000c14061981 */ /* 0x000f28000c1e1900 */
[----:B------:R-:W4:Y:S01]  /*0240*/  @P1 LDG.E R133, desc[UR12][R20.64+0x4] ;  /* 0x0000040c14851981 */ /* 0x000f22000c1e1900 */
[----:B-1----:R-:W-:Y:S01]  /*0250*/  ISETP.NE.AND P3, PT, R0, RZ, PT ;  /* 0x000000ff0000720c */ /* 0x002fe20003f65270 */
[----:B------:R-:W-:Y:S01]  /*0260*/  IMAD.MOV.U32 R3, RZ, RZ, RZ ;  /* 0x000000ffff037224 */ /* 0x000fe200078e00ff */
[----:B------:R-:W-:-:S02]  /*0270*/  MOV R14, 0xffffffff ;  /* 0xffffffff000e7802 */ /* 0x000fc40000000f00 */
[----:B--2---:R-:W-:-:S04]  /*0280*/  ISETP.EQ.U32.AND P2, PT, R4, RZ, PT ;  /* 0x000000ff0400720c */ /* 0x004fc80003f42070 */
        /* <DEDUP_REMOVED lines=19> */
.L_x_7236:
[----:B------:R-:W2:Y:S02]  /*03c0*/  LDC R8, c[0x0][0x2c8] ;  /* 0x0000b200ff087b82 */ /* 0x000ea40000000800 */
.L_x_7237:
        /* <DEDUP_REMOVED lines=9> */
[----:B---3--:R-:W1:Y:S01]  /*0460*/  LDC R10, c[0x0][0x10] ;  /* 0x00000400ff0a7b82 */ /* 0x008e620000000800 */
[----:B-----5:R-:W-:-:S07]  /*0470*/  @P3 IMAD.IADD R124, R124, 0x1, -R3 ;  /* 0x000000017c7c3824 */ /* 0x020fce00078e0a03 */
[----:B----4-:R-:W3:Y:S08]  /*0480*/  LDC R4, c[0x0][0x2c8] ;  /* 0x0000b200ff047b82 */ /* 0x010ef00000000800 */
[----:B------:R-:W4:Y:S01]  /*0490*/  LDC R125, c[0x0][0x398] ;  /* 0x0000e600ff7d7b82 */ /* 0x000f220000000800 */
[----:B-1----:R-:W-:-:S04]  /*04a0*/  IABS R12, R10 ;  /* 0x0000000a000c7213 */ /* 0x002fc80000000000 */
[----:B------:R-:W1:Y:S01]  /*04b0*/  I2F.RP R7, R12 ;  /* 0x0000000c00077306 */ /* 0x000e620000209400 */
[----:B---3--:R-:W-:-:S05]  /*04c0*/  VIADD R4, R4, 0x7f ;  /* 0x0000007f04047836 */ /* 0x008fca0000000000 */
[----:B------:R-:W-:-:S04]  /*04d0*/  SHF.R.S32.HI R15, RZ, 0x1f, R4 ;  /* 0x0000001fff0f7819 */ /* 0x000fc80000011404 */
[----:B------:R-:W-:Y:S01]  /*04e0*/  LEA.HI R15, R15, R4, RZ, 0x7 ;  /* 0x000000040f0f7211 */ /* 0x000fe200078f38ff */
[----:B-1----:R-:W1:Y:S01]  /*04f0*/  MUFU.RCP R20, R7 ;  /* 0x0000000700147308 */ /* 0x002e620000001000 */
[-C--:B------:R-:W-:Y:S02]  /*0500*/  IABS R4, R10.reuse ;  /* 0x0000000a00047213 */ /* 0x080fe40000000000 */
[----:B------:R-:W-:-:S03]  /*0510*/  LEA.HI.SX32 R15, R15, R10, 0x19 ;  /* 0x0000000a0f0f7211 */ /* 0x000fc600078fcaff */
[----:B------:R-:W-:Y:S02]  /*0520*/  IMAD.MOV R4, RZ, RZ, -R4 ;  /* 0x000000ffff047224 */ /* 0x000fe400078e0a04 */
[----:B------:R-:W-:-:S05]  /*0530*/  VIADD R15, R15, 0xffffffff ;  /* 0xffffffff0f0f7836 */ /* 0x000fca0000000000 */
[----:B------:R-:W-:Y:S02]  /*0540*/  IABS R13, R15 ;  /* 0x0000000f000d7213 */ /* 0x000fe40000000000 */
[----:B------:R-:W-:Y:S01]  /*0550*/  LOP3.LUT R15, R15, R10, RZ, 0x3c, !PT ;  /* 0x0000000a0f0f7212 */ /* 0x000fe200078e3cff */
[----:B-1----:R-:W-:Y:S01]  /*0560*/  VIADD R20, R20, 0xffffffe ;  /* 0x0ffffffe14147836 */ /* 0x002fe20000000000 */
[----:B------:R-:W1:Y:S02]  /*0570*/  @!P3 LDC R7, c[0x0][0x2cc] ;  /* 0x0000b300ff07bb82 */ /* 0x000e640000000800 */
[----:B------:R-:W-:Y:S01]  /*0580*/  ISETP.GE.AND P0, PT, R15, RZ, PT ;  /* 0x000000ff0f00720c */ /* 0x000fe20003f06270 */
[----:B------:R-:W3:Y:S02]  /*0590*/  F2I.FTZ.U32.TRUNC.NTZ R21, R20 ;  /* 0x0000001400157305 */ /* 0x000ee4000021f000 */
[----:B---3--:R-:W-:Y:S02]  /*05a0*/  IMAD.MOV R5, RZ, RZ, -R21 ;  /* 0x000000ffff057224 */ /* 0x008fe400078e0a15 */
[----:B------:R-:W-:-:S02]  /*05b0*/  IMAD.MOV.U32 R20, RZ, RZ, RZ ;  /* 0x000000ffff147224 */ /* 0x000fc400078e00ff */
[----:B------:R-:W-:-:S04]  /*05c0*/  IMAD R16, R5, R12, RZ ;  /* 0x0000000c05107224 */ /* 0x000fc800078e02ff */
[----:B------:R-:W-:-:S06]  /*05d0*/  IMAD.HI.U32 R16, R21, R16, R20 ;  /* 0x0000001015107227 */ /* 0x000fcc00078e0014 */
[----:B------:R-:W-:-:S04]  /*05e0*/  IMAD.HI.U32 R11, R16, R13, RZ ;  /* 0x0000000d100b7227 */ /* 0x000fc800078e00ff */
[----:B------:R-:W-:Y:S02]  /*05f0*/  IMAD R13, R11, R4, R13 ;  /* 0x000000040b0d7224 */ /* 0x000fe400078e020d */
[----:B------:R-:W3:Y:S03]  /*0600*/  @!P3 LDC.64 R4, c[0x0][0x318] ;  /* 0x0000c600ff04bb82 */ /* 0x000ee60000000a00 */
[----:B------:R-:W-:-:S13]  /*0610*/  ISETP.GT.U32.AND P1, PT, R12, R13, PT ;  /* 0x0000000d0c00720c */ /* 0x000fda0003f24070 */
[----:B------:R-:W-:Y:S02]  /*0620*/  @!P1 IMAD.IADD R13, R13, 0x1, -R12 ;  /* 0x000000010d0d9824 */ /* 0x000fe400078e0a0c */
[----:B------:R-:W-:Y:S01]  /*0630*/  @!P1 VIADD R11, R11, 0x1 ;  /* 0x000000010b0b9836 */ /* 0x000fe20000000000 */
[----:B------:R-:W-:Y:S02]  /*0640*/  ISETP.NE.AND P1, PT, R10, RZ, PT ;  /* 0x000000ff0a00720c */ /* 0x000fe40003f25270 */
[----:B------:R-:W-:Y:S02]  /*0650*/  ISETP.GE.U32.AND P4, PT, R13, R12, PT ;  /* 0x0000000c0d00720c */ /* 0x000fe40003f86070 */
[----:B---3--:R-:W-:-:S04]  /*0660*/  @!P3 ISETP.NE.U32.AND P2, PT, R4, RZ, PT ;  /* 0x000000ff0400b20c */ /* 0x008fc80003f45070 */
[----:B------:R-:W-:Y:S02]  /*0670*/  @!P3 ISETP.NE.AND.EX P2, PT, R5, RZ, PT, P2 ;  /* 0x000000ff0500b20c */ /* 0x000fe40003f45320 */
[----:B------:R-:W-:Y:S02]  /*0680*/  IADD3 R5, -R133, 0xbf, R128 ;  /* 0x000000bf85057810 */ /* 0x000fe40007ffe180 */
[----:B-1----:R-:W-:-:S03]  /*0690*/  @!P3 SEL R7, R7, RZ, P2 ;  /* 0x000000ff0707b207 */ /* 0x002fc60001000000 */
[----:B------:R-:W-:Y:S01]  /*06a0*/  @P4 VIADD R11, R11, 0x1 ;  /* 0x000000010b0b4836 */ /* 0x000fe20000000000 */
[----:B--2---:R-:W-:-:S03]  /*06b0*/  @!P3 IADD3 R124, R7, R8, -R3 ;  /* 0x00000008077cb210 */ /* 0x004fc60007ffe803 */
[----:B------:R-:W-:Y:S01]  /*06c0*/  @!P0 IMAD.MOV R11, RZ, RZ, -R11 ;  /* 0x000000ffff0b8224 */ /* 0x000fe200078e0a0b */
[----:B------:R-:W-:Y:S01]  /*06d0*/  @!P1 LOP3.LUT R11, RZ, R10, RZ, 0x33, !PT ;  /* 0x0000000aff0b9212 */ /* 0x000fe200078e33ff */
[----:B------:R-:W-:Y:S01]  /*06e0*/  VIADD R8, R124, 0x7f ;  /* 0x0000007f7c087836 */ /* 0x000fe20000000000 */
[----:B----4-:R-:W-:-:S03]  /*06f0*/  IADD3 R5, R5, R125, R124 ;  /* 0x0000007d05057210 */ /* 0x010fc60007ffe07c */
        /* <DEDUP_REMOVED lines=21> */
[----:B------:R-:W-:Y:S02]  /*0850*/  VIADD R2, R6, 0x8 ;  /* 0x0000000806027836 */ /* 0x000fe40000000000 */
[----:B-1----:R-:W-:-:S03]  /*0860*/  IMAD R4, R0, R4, R183 ;  /* 0x0000000400047224 */ /* 0x002fc600078e02b7 */
[----:B------:R-:W-:Y:S01]  /*0870*/  ISETP.GE.AND P6, PT, R2, R133, PT ;  /* 0x000000850200720c */ /* 0x000fe20003fc6270 */
[----:B------:R-:W-:Y:S01]  /*0880*/  IMAD R4, R4, R9, R18 ;  /* 0x0000000904047224 */ /* 0x000fe200078e0212 */
[----:B------:R-:W-:Y:S02]  /*0890*/  SHF.R.S32.HI R9, RZ, 0x1f, R8 ;  /* 0x0000001fff097819 */ /* 0x000fe40000011408 */
[----:B------:R-:W-:Y:S01]  /*08a0*/  ISETP.NE.OR P6, PT, R3, RZ, P6 ;  /* 0x000000ff0300720c */ /* 0x000fe200037c5670 */
[----:B------:R-:W-:Y:S02]  /*08b0*/  IMAD R5, R4, R5, R128 ;  /* 0x0000000504057224 */ /* 0x000fe400078e0280 */
[----:B------:R-:W-:-:S04]  /*08c0*/  IMAD.WIDE R10, R6, 0x40, R8 ;  /* 0x00000040060a7825 */ /* 0x000fc800078e0208 */
[----:B------:R-:W-:Y:S01]  /*08d0*/  IMAD R7, R5, UR4, RZ ;  /* 0x0000000405077c24 */ /* 0x000fe2000f8e02ff */
[----:B------:R-:W-:Y:S01]  /*08e0*/  ULDC UR4, c[0x0][0x2d0] ;  /* 0x0000b40000047ab9 */ /* 0x000fe20000000800 */
[----:B------:R-:W-:Y:S01]  /*08f0*/  VIADD R4, R6, 0x28 ;  /* 0x0000002806047836 */ /* 0x000fe20000000000 */
[----:B------:R-:W-:Y:S01]  /*0900*/  ISETP.GE.AND P0, PT, R8, UR4, PT ;  /* 0x0000000408007c0c */ /* 0x000fe2000bf06270 */
[----:B------:R-:W-:Y:S01]  /*0910*/  ULDC.64 UR4, c[0x0][0x288] ;  /* 0x0000a20000047ab9 */ /* 0x000fe20000000a00 */
[C---:B------:R-:W-:Y:S01]  /*0920*/  IADD3 R0, P1, R7.reuse, R10, RZ ;  /* 0x0000000a07007210 */ /* 0x040fe20007f3e0ff */
[----:B------:R-:W-:Y:S01]  /*0930*/  VIADD R10, R6, 0x18 ;  /* 0x00000018060a7836 */ /* 0x000fe20000000000 */
[----:B------:R-:W-:Y:S01]  /*0940*/  ISETP.GE.OR P4, PT, R12, R133, P0 ;  /* 0x000000850c00720c */ /* 0x000fe20000786670 */
[C---:B------:R-:W-:Y:S01]  /*0950*/  VIADD R8, R6.reuse, 0x20 ;  /* 0x0000002006087836 */ /* 0x040fe20000000000 */
[----:B------:R-:W-:Y:S01]  /*0960*/  LEA.HI.X.SX32 R7, R7, R11, 0x1, P1 ;  /* 0x0000000b07077211 */ /* 0x000fe200008f0eff */
[----:B------:R-:W-:Y:S01]  /*0970*/  @!P6 IMAD.MOV.U32 R19, RZ, RZ, -0x800000 ;  /* 0xff800000ff13e424 */ /* 0x000fe200078e00ff */
[----:B------:R-:W-:-:S02]  /*0980*/  ISETP.GE.OR P1, PT, R6, R133, P0 ;  /* 0x000000850600720c */ /* 0x000fc40000726670 */
[----:B------:R-:W-:Y:S02]  /*0990*/  LEA R14, P2, R0, UR4, 0x2 ;  /* 0x00000004000e7c11 */ /* 0x000fe4000f8410ff */
[-C--:B------:R-:W-:Y:S01]  /*09a0*/  ISETP.GE.OR P5, PT, R2, R133.reuse, P0 ;  /* 0x000000850200720c */ /* 0x080fe200007a6670 */
[----:B------:R-:W-:Y:S01]  /*09b0*/  VIADD R2, R6, 0x30 ;  /* 0x0000003006027836 */ /* 0x000fe20000000000 */
[----:B------:R-:W-:Y:S01]  /*09c0*/  LEA.HI.X R15, R0, UR5, R7, 0x2, P2 ;  /* 0x00000005000f7c11 */ /* 0x000fe200090f1407 */
[----:B------:R-:W-:Y:S01]  /*09d0*/  VIADD R0, R6, 0x38 ;  /* 0x0000003806007836 */ /* 0x000fe20000000000 */
[-C--:B------:R-:W-:Y:S01]  /*09e0*/  ISETP.GE.OR P3, PT, R10, R133.reuse, P0 ;  /* 0x000000850a00720c */ /* 0x080fe20000766670 */
[----:B------:R-:W-:Y:S01]  /*09f0*/  ULDC.64 UR4, c[0x0][0x2b8] ;  /* 0x0000ae0000047ab9 */ /* 0x000fe20000000a00 */
[-C--:B------:R-:W-:Y:S01]  /*0a00*/  ISETP.GE.OR P2, PT, R8, R133.reuse, P0 ;  /* 0x000000850800720c */ /* 0x080fe20000746670 */
[----:B------:R-:W-:Y:S01]  /*0a10*/  @!P4 STG.E.128 desc[UR12][R14.64+0x1000], RZ ;  /* 0x001000ff0e00c986 */ /* 0x000fe2000c101d0c */
[----:B------:R-:W-:-:S02]  /*0a20*/  ISETP.GE.OR P4, PT, R2, R133, P0 ;  /* 0x000000850200720c */ /* 0x000fc40000786670 */
[----:B------:R-:W-:Y:S01]  /*0a30*/  SHF.R.S32.HI R7, RZ, 0x1f, R5 ;  /* 0x0000001fff077819 */ /* 0x000fe20000011405 */
[----:B------:R-:W-:Y:S01]  /*0a40*/  @!P1 STG.E.128 desc[UR12][R14.64], RZ ;  /* 0x000000ff0e009986 */ /* 0x000fe2000c101d0c */
[-C--:B------:R-:W-:Y:S02]  /*0a50*/  ISETP.GE.OR P1, PT, R4, R133.reuse, P0 ;  /* 0x000000850400720c */ /* 0x080fe40000726670 */
[-C--:B------:R-:W-:Y:S01]  /*0a60*/  ISETP.GE.OR P0, PT, R0, R133.reuse, P0 ;  /* 0x000000850000720c */ /* 0x080fe20000706670 */
[----:B------:R-:W-:Y:S01]  /*0a70*/  @!P5 STG.E.128 desc[UR12][R14.64+0x800], RZ ;  /* 0x000800ff0e00d986 */ /* 0x000fe2000c101d0c */
[----:B------:R-:W-:-:S03]  /*0a80*/  ISETP.GE.AND P5, PT, R12, R133, PT ;  /* 0x000000850c00720c */ /* 0x000fc60003fa6270 */
[----:B------:R-:W-:Y:S01]  /*0a90*/  @!P3 STG.E.128 desc[UR12][R14.64+0x1800], RZ ;  /* 0x001800ff0e00b986 */ /* 0x000fe2000c101d0c */
[-C--:B------:R-:W-:Y:S02]  /*0aa0*/  ISETP.GE.AND P3, PT, R10, R133.reuse, PT ;  /* 0x000000850a00720c */ /* 0x080fe40003f66270 */
[C---:B------:R-:W-:Y:S01]  /*0ab0*/  ISETP.NE.OR P5, PT, R3.reuse, RZ, P5 ;  /* 0x000000ff0300720c */ /* 0x040fe20002fa5670 */
[----:B------:R-:W-:Y:S01]  /*0ac0*/  @!P2 STG.E.128 desc[UR12][R14.64+0x2000], RZ ;  /* 0x002000ff0e00a986 */ /* 0x000fe2000c101d0c */
[-C--:B------:R-:W-:Y:S02]  /*0ad0*/  ISETP.GE.AND P2, PT, R8, R133.reuse, PT ;  /* 0x000000850800720c */ /* 0x080fe40003f46270 */
[C---:B------:R-:W-:Y:S01]  /*0ae0*/  ISETP.NE.OR P3, PT, R3.reuse, RZ, P3 ;  /* 0x000000ff0300720c */ /* 0x040fe20001f65670 */
[----:B------:R-:W-:Y:S01]  /*0af0*/  @!P0 STG.E.128 desc[UR12][R14.64+0x3800], RZ ;  /* 0x003800ff0e008986 */ /* 0x000fe2000c101d0c */
[----:B------:R-:W-:Y:S02]  /*0b00*/  ISETP.GE.AND P0, PT, R2, R133, PT ;  /* 0x000000850200720c */ /* 0x000fe40003f06270 */
[C---:B------:R-:W-:Y:S01]  /*0b10*/  ISETP.NE.OR P2, PT, R3.reuse, RZ, P2 ;  /* 0x000000ff0300720c */ /* 0x040fe20001745670 */
[----:B------:R-:W-:Y:S01]  /*0b20*/  @!P1 STG.E.128 desc[UR12][R14.64+0x2800], RZ ;  /* 0x002800ff0e009986 */ /* 0x000fe2000c101d0c */
[----:B------:R-:W-:-:S02]  /*0b30*/  ISETP.NE.OR P0, PT, R3, RZ, P0 ;  /* 0x000000ff0300720c */ /* 0x000fc40000705670 */
[----:B------:R-:W-:Y:S01]  /*0b40*/  IADD3 R5, P1, R5, R6, RZ ;  /* 0x0000000605057210 */ /* 0x000fe20007f3e0ff */
[----:B------:R1:W-:Y:S01]  /*0b50*/  @!P4 STG.E.128 desc[UR12][R14.64+0x3000], RZ ;  /* 0x003000ff0e00c986 */ /* 0x0003e2000c101d0c */
[----:B------:R-:W-:Y:S02]  /*0b60*/  @!P5 IMAD.MOV.U32 R17, RZ, RZ, -0x800000 ;  /* 0xff800000ff11d424 */ /* 0x000fe400078e00ff */
[----:B------:R-:W-:Y:S01]  /*0b70*/  LEA.HI.X.SX32 R8, R6, R7, 0x1, P1 ;  /* 0x0000000706087211 */ /* 0x000fe200008f0eff */
[----:B------:R-:W-:Y:S01]  /*0b80*/  @!P3 IMAD.MOV.U32 R13, RZ, RZ, -0x800000 ;  /* 0xff800000ff0db424 */ /* 0x000fe200078e00ff */
[C---:B------:R-:W-:Y:S02]  /*0b90*/  LEA R10, P4, R5.reuse, UR4, 0x2 ;  /* 0x00000004050a7c11 */ /* 0x040fe4000f8810ff */
[----:B------:R-:W-:Y:S01]  /*0ba0*/  ISETP.GE.AND P1, PT, R4, R133, PT ;  /* 0x000000850400720c */ /* 0x000fe20003f26270 */
[----:B------:R-:W-:Y:S01]  /*0bb0*/  @!P2 IMAD.MOV.U32 R9, RZ, RZ, -0x800000 ;  /* 0xff800000ff09a424 */ /* 0x000fe200078e00ff */
[----:B------:R-:W-:Y:S01]  /*0bc0*/  LEA.HI.X R11, R5, UR5, R8, 0x2, P4 ;  /* 0x00000005050b7c11 */ /* 0x000fe2000a0f1408 */
[----:B------:R-:W-:Y:S01]  /*0bd0*/  @!P0 IMAD.MOV.U32 R5, RZ, RZ, -0x800000 ;  /* 0xff800000ff058424 */ /* 0x000fe200078e00ff */
[----:B------:R-:W-:-:S02]  /*0be0*/  ISETP.NE.AND P4, PT, R3, RZ, PT ;  /* 0x000000ff0300720c */ /* 0x000fc40003f85270 */
[----:B------:R-:W-:Y:S01]  /*0bf0*/  ISETP.NE.OR P1, PT, R3, RZ, P1 ;  /* 0x000000ff0300720c */ /* 0x000fe20000f25670 */
[----:B------:R2:W-:Y:S01]  /*0c00*/  @!P6 STG.E desc[UR12][R10.64+0x20], R19 ;  /* 0x000020130a00e986 */ /* 0x0005e2000c10190c */
[----:B------:R-:W-:-:S03]  /*0c10*/  ISETP.GE.OR P4, PT, R6, R133, P4 ;  /* 0x000000850600720c */ /* 0x000fc60002786670 */
[----:B------:R2:W-:Y:S01]  /*0c20*/  @!P0 STG.E desc[UR12][R10.64+0xc0], R5 ;  /* 0x0000c0050a008986 */ /* 0x0005e2000c10190c */
[----:B------:R-:W-:-:S03]  /*0c30*/  ISETP.GE.AND P0, PT, R0, R133, PT ;  /* 0x000000850000720c */ /* 0x000fc60003f06270 */
[----:B------:R2:W-:Y:S01]  /*0c40*/  @!P5 STG.E desc[UR12][R10.64+0x40], R17 ;  /* 0x000040110a00d986 */ /* 0x0005e2000c10190c */
[----:B------:R-:W-:-:S03]  /*0c50*/  ISETP.NE.OR P0, PT, R3, RZ, P0 ;  /* 0x000000ff0300720c */ /* 0x000fc60000705670 */
[----:B------:R-:W-:Y:S01]  /*0c60*/  @!P1 IMAD.MOV.U32 R7, RZ, RZ, -0x800000 ;  /* 0xff800000ff079424 */ /* 0x000fe200078e00ff */
[----:B------:R2:W-:Y:S01]  /*0c70*/  @!P3 STG.E desc[UR12][R10.64+0x60], R13 ;  /* 0x0000600d0a00b986 */ /* 0x0005e2000c10190c */
[----:B-1----:R-:W-:-:S03]  /*0c80*/  @!P4 IMAD.MOV.U32 R15, RZ, RZ, -0x800000 ;  /* 0xff800000ff0fc424 */ /* 0x002fc600078e00ff */
[----:B------:R2:W-:Y:S04]  /*0c90*/  @!P2 STG.E desc[UR12][R10.64+0x80], R9 ;  /* 0x000080090a00a986 */ /* 0x0005e8000c10190c */
[----:B------:R2:W-:Y:S04]  /*0ca0*/  @!P1 STG.E desc[UR12][R10.64+0xa0], R7 ;  /* 0x0000a0070a009986 */ /* 0x0005e8000c10190c */
[----:B------:R2:W-:Y:S01]  /*0cb0*/  @!P4 STG.E desc[UR12][R10.64], R15 ;  /* 0x0000000f0a00c986 */ /* 0x0005e2000c10190c */
[----:B------:R-:W-:Y:S05]  /*0cc0*/  @P0 EXIT ;  /* 0x000000000000094d */ /* 0x000fea0003800000 */
[----:B------:R-:W-:-:S05]  /*0cd0*/  MOV R3, 0xff800000 ;  /* 0xff80000000037802 */ /* 0x000fca0000000f00 */
[----:B------:R-:W-:Y:S01]  /*0ce0*/  STG.E desc[UR12][R10.64+0xe0], R3 ;  /* 0x0000e0030a007986 */ /* 0x000fe2000c10190c */
[----:B------:R-:W-:Y:S05]  /*0cf0*/  EXIT ;  /* 0x000000000000794d */ /* 0x000fea0003800000 */
.L_x_7238:
        /* <DEDUP_REMOVED lines=24> */
.L_x_7239:
        /* <DEDUP_REMOVED lines=34> */
[----:B-1----:R-:W-:Y:S01]  /*10a0*/  IADD3 R14, R14, 0xffffffe, RZ ;  /* 0x0ffffffe0e0e7810 */ /* 0x002fe20007ffe0ff */
[----:B------:R-:W-:-:S05]  /*10b0*/  IMAD.MOV R8, RZ, RZ, -R11 ;  /* 0x000000ffff087224 */ /* 0x000fca00078e0a0b */
[----:B------:R-:W1:Y:S01]  /*10c0*/  F2I.FTZ.U32.TRUNC.NTZ R15, R14 ;  /* 0x0000000e000f7305 */ /* 0x000e62000021f000 */
[----:B------:R-:W-:Y:S02]  /*10d0*/  IMAD R17, R12, R8, R17 ;  /* 0x000000080c117224 */ /* 0x000fe400078e0211 */
[----:B-1----:R-:W-:Y:S01]  /*10e0*/  IMAD.MOV R4, RZ, RZ, -R15 ;  /* 0x000000ffff047224 */ /* 0x002fe200078e0a0f */
[----:B------:R-:W-:-:S03]  /*10f0*/  MOV R14, RZ ;  /* 0x000000ff000e7202 */ /* 0x000fc60000000f00 */
[----:B------:R-:W-:Y:S01]  /*1100*/  IMAD R5, R4, R3, RZ ;  /* 0x0000000304057224 */ /* 0x000fe200078e02ff */
[----:B------:R-:W-:-:S03]  /*1110*/  IABS R4, R18 ;  /* 0x0000001200047213 */ /* 0x000fc60000000000 */
[----:B------:R-:W-:Y:S01]  /*1120*/  IMAD.HI.U32 R10, R15, R5, R14 ;  /* 0x000000050f0a7227 */ /* 0x000fe200078e000e */
[----:B------:R-:W-:-:S03]  /*1130*/  SHF.R.S32.HI R15, RZ, 0x1f, R17 ;  /* 0x0000001fff0f7819 */ /* 0x000fc60000011411 */
        /* <DEDUP_REMOVED lines=9> */
[----:B------:R-:W-:Y:S01]  /*11d0*/  LOP3.LUT R3, R18, R9, RZ, 0x3c, !PT ;  /* 0x0000000912037212 */ /* 0x000fe200078e3cff */
[----:B------:R-:W1:Y:S03]  /*11e0*/  LDC.64 R4, c[0x0][0x238] ;  /* 0x00008e00ff047b82 */ /* 0x000e660000000a00 */
[----:B------:R-:W-:-:S07]  /*11f0*/  ISETP.GE.AND P0, PT, R3, RZ, PT ;  /* 0x000000ff0300720c */ /* 0x000fce0003f06270 */
        /* <DEDUP_REMOVED lines=14> */
[----:B------:R-:W-:Y:S02]  /*12e0*/  IMAD R9, R10, UR5, R9 ;  /* 0x000000050a097c24 */ /* 0x000fe4000f8e0209 */
[C---:B------:R-:W-:Y:S02]  /*12f0*/  IMAD R8, R17.reuse, R101, R8 ;  /* 0x0000006511087224 */ /* 0x040fe400078e0208 */
[----:B------:R-:W-:-:S04]  /*1300*/  IMAD.WIDE.U32 R12, R17, R100, R12 ;  /* 0x00000064110c7225 */ /* 0x000fc800078e000c */
[----:B------:R-:W-:Y:S01]  /*1310*/  IMAD.WIDE.U32 R30, R0, R4, RZ ;  /* 0x00000004001e7225 */ /* 0x000fe200078e00ff */
[----:B------:R-:W-:-:S03]  /*1320*/  IADD3 R13, R13, R8, RZ ;  /* 0x000000080d0d7210 */ /* 0x000fc60007ffe0ff */
[----:B------:R-:W-:Y:S02]  /*1330*/  IMAD.IADD R22, R31, 0x1, R3 ;  /* 0x000000011f167824 */ /* 0x000fe400078e0203 */
[----:B------:R-:W-:-:S05]  /*1340*/  IMAD.WIDE.U32 R12, R10, UR4, R12 ;  /* 0x000000040a0c7c25 */ /* 0x000fca000f8e000c */
[----:B------:R-:W-:Y:S02]  /*1350*/  IADD3 R14, R13, R9, RZ ;  /* 0x000000090d0e7210 */ /* 0x000fe40007ffe0ff */
[----:B------:R-:W-:Y:S01]  /*1360*/  MOV R20, R12 ;  /* 0x0000000c00147202 */ /* 0x000fe20000000f00 */
[----:B------:R-:W-:Y:S06]  /*1370*/  BRA `(.L_x_7241) ;  /* 0x00000004003c7947 */ /* 0x000fec0003800000 */
.L_x_7240:
        /* <DEDUP_REMOVED lines=49> */
.L_x_7242:
[----:B------:R-:W-:Y:S01]  /*1690*/  MOV R22, R16 ;  /* 0x0000001000167202 */ /* 0x000fe20000000f00 */
[----:B------:R-:W-:Y:S01]  /*16a0*/  IMAD R8, R15, R100, RZ ;  /* 0x000000640f087224 */ /* 0x000fe200078e02ff */
[----:B------:R-:W-:Y:S02]  /*16b0*/  MOV R23, R9 ;  /* 0x0000000900177202 */ /* 0x000fe40000000f00 */
[----:B------:R-:W-:Y:S01]  /*16c0*/  @!P0 LOP3.LUT R12, RZ, R13, RZ, 0x33, !PT ;  /* 0x0000000dff0c8212 */ /* 0x000fe200078e33ff */
[-C--:B------:R-:W-:Y:S01]  /*16d0*/  IMAD R8, R101, R17.reuse, R8 ;  /* 0x0000001165087224 */ /* 0x080fe200078e0208 */
        /* <DEDUP_REMOVED lines=25> */
.L_x_7241:
[----:B------:R-:W-:Y:S01]  /*1870*/  ISETP.NE.AND P1, PT, R6, -0x1, PT ;  /* 0xffffffff0600780c */ /* 0x000fe20003f25270 */
[----:B------:R-:W1:Y:S01]  /*1880*/  S2UR UR4, SR_CgaCtaId ;  /* 0x00000000000479c3 */ /* 0x000e620000008800 */
[----:B------:R-:W-:Y:S01]  /*1890*/  SHF.R.S32.HI R11, RZ, 0x1f, R2 ;  /* 0x0000001fff0b7819 */ /* 0x000fe20000011402 */
[----:B------:R-:W-:Y:S01]  /*18a0*/  VIADD R179, R7, 0xffffffff ;  /* 0xffffffff07b37836 */ /* 0x000fe20000000000 */
[----:B------:R-:W-:Y:S01]  /*18b0*/  ULDC.64 UR6, c[0x0][0x258] ;  /* 0x0000960000067ab9 */ /* 0x000fe20000000a00 */
[----:B------:R-:W-:Y:S01]  /*18c0*/  IMAD.IADD R173, R133, 0x1, -R128 ;  /* 0x0000000185ad7824 */ /* 0x000fe200078e0a80 */
[----:B------:R-:W-:Y:S01]  /*18d0*/  LEA.HI R3, R11, R2, RZ, 0x3 ;  /* 0x000000020b037211 */ /* 0x000fe200078f18ff */
[----:B------:R-:W-:Y:S01]  /*18e0*/  ULDC.64 UR8, c[0x0][0x268] ;  /* 0x00009a0000087ab9 */ /* 0x000fe20000000a00 */
[----:B------:R-:W-:Y:S01]  /*18f0*/  UMOV UR5, 0x400 ;  /* 0x0000040000057882 */ /* 0x000fe20000000000 */
[----:B------:R-:W2:Y:S01]  /*1900*/  LDC.64 R120, c[0x0][0x250] ;  /* 0x00009400ff787b82 */ /* 0x000ea20000000a00 */
[----:B------:R-:W-:Y:S01]  /*1910*/  SHF.R.S32.HI R12, RZ, 0x3, R3 ;  /* 0x00000003ff0c7819 */ /* 0x000fe20000011403 */
[----:B------:R-:W-:Y:S01]  /*1920*/  BSSY B0, `(.L_x_7243) ;  /* 0x0000049000007945 */ /* 0x000fe20003800000 */
[----:B------:R-:W-:-:S02]  /*1930*/  LOP3.LUT R3, R3, 0xfffffff8, RZ, 0xc0, !PT ;  /* 0xfffffff803037812 */ /* 0x000fc400078ec0ff */
[----:B------:R-:W-:Y:S01]  /*1940*/  @!P1 SHF.R.S32.HI R13, RZ, 0x1f, R183 ;  /* 0x0000001fff0d9819 */ /* 0x000fe200000114b7 */
[----:B------:R-:W-:Y:S02]  /*1950*/  IMAD.SHL.U32 R24, R12, 0x40, RZ ;  /* 0x000000400c187824 */ /* 0x000fe400078e00ff */
[----:B------:R-:W3:Y:S01]  /*1960*/  @P1 LDC.64 R8, c[0x0][0x240] ;  /* 0x00009000ff081b82 */ /* 0x000ee20000000a00 */
[----:B------:R-:W-:Y:S02]  /*1970*/  IMAD.IADD R16, R2, 0x1, -R3 ;  /* 0x0000000102107824 */ /* 0x000fe400078e0a03 */
[----:B------:R-:W-:Y:S01]  /*1980*/  LOP3.LUT R24, R24, 0x1c0, RZ, 0xc0, !PT ;  /* 0x000001c018187812 */ /* 0x000fe200078ec0ff */
[----:B------:R-:W-:Y:S02]  /*1990*/  IMAD.SHL.U32 R3, R179, 0x80, RZ ;  /* 0x00000080b3037824 */ /* 0x000fe400078e00ff */
[----:B------:R-:W-:Y:S01]  /*19a0*/  IMAD.SHL.U32 R181, R16, 0x8, RZ ;  /* 0x0000000810b57824 */ /* 0x000fe200078e00ff */
[----:B------:R-:W-:Y:S01]  /*19b0*/  SHF.R.U32.HI R25, RZ, 0x3, R24 ;  /* 0x00000003ff197819 */ /* 0x000fe20000011618 */
[----:B------:R-:W4:Y:S01]  /*19c0*/  @!P1 LDC.64 R4, c[0x0][0x228] ;  /* 0x00008a00ff049b82 */ /* 0x000f220000000a00 */
[----:B------:R-:W-:Y:S01]  /*19d0*/  VIADD R23, R12, 0x10 ;  /* 0x000000100c177836 */ /* 0x000fe20000000000 */
[----:B-----5:R-:W-:Y:S01]  /*19e0*/  IADD3 R0, -R3, R124, RZ ;  /* 0x0000007c03007210 */ /* 0x020fe20007ffe1ff */
[----:B-1----:R-:W-:Y:S01]  /*19f0*/  ULEA UR4, UR4, UR5, 0x18 ;  /* 0x0000000504047291 */ /* 0x002fe2000f8ec03f */
[----:B------:R-:W-:-:S02]  /*1a00*/  LOP3.LUT R180, R24, 0x38, R181, 0xf8, !PT ;  /* 0x0000003818b47812 */ /* 0x000fc400078ef8b5 */
[----:B------:R-:W-:Y:S02]  /*1a10*/  IADD3 R30, P4, R181, R30, RZ ;  /* 0x0000001eb51e7210 */ /* 0x000fe40007f9e0ff */
[----:B------:R-:W-:Y:S02]  /*1a20*/  LOP3.LUT R180, R180, R25, RZ, 0x3c, !PT ;  /* 0x00000019b4b47212 */ /* 0x000fe400078e3cff */
[C---:B------:R-:W-:Y:S02]  /*1a30*/  ISETP.GE.AND P6, PT, R23.reuse, R173, PT ;  /* 0x000000ad1700720c */ /* 0x040fe40003fc6270 */
[CC--:B------:R-:W-:Y:S02]  /*1a40*/  ISETP.GE.AND P2, PT, R23.reuse, R0.reuse, PT ;  /* 0x000000001700720c */ /* 0x0c0fe40003f46270 */
[----:B------:R-:W-:Y:S01]  /*1a50*/  ISETP.GE.AND P0, PT, R23, R0, PT ;  /* 0x000000001700720c */ /* 0x000fe20003f06270 */
[----:B------:R-:W-:Y:S02]  /*1a60*/  IMAD R23, R21, UR8, RZ ;  /* 0x0000000815177c24 */ /* 0x000fe4000f8e02ff */
[----:B---3--:R-:W-:-:S04]  /*1a70*/  @P1 IMAD.WIDE.U32 R26, R6, R8, RZ ;  /* 0x00000008061a1225 */ /* 0x008fc800078e00ff */
[----:B------:R-:W-:Y:S01]  /*1a80*/  @P1 IMAD R6, R6, R9, R27 ;  /* 0x0000000906061224 */ /* 0x000fe200078e021b */
[----:B------:R-:W-:Y:S01]  /*1a90*/  LEA.HI R9, R11, R2, RZ, 0x6 ;  /* 0x000000020b097211 */ /* 0x000fe200078f30ff */
[----:B----4-:R-:W-:-:S04]  /*1aa0*/  @!P1 IMAD.WIDE.U32 R28, R183, R4, RZ ;  /* 0x00000004b71c9225 */ /* 0x010fc800078e00ff */
[----:B------:R-:W-:Y:S01]  /*1ab0*/  @!P1 IMAD R8, R13, R4, RZ ;  /* 0x000000040d089224 */ /* 0x000fe200078e02ff */
[----:B------:R-:W-:Y:S01]  /*1ac0*/  SHF.R.S32.HI R13, RZ, 0x1f, R12 ;  /* 0x0000001fff0d7819 */ /* 0x000fe2000001140c */
[----:B------:R-:W-:Y:S02]  /*1ad0*/  IMAD.SHL.U32 R9, R9, 0x8, RZ ;  /* 0x0000000809097824 */ /* 0x000fe400078e00ff */
[----:B------:R-:W-:Y:S01]  /*1ae0*/  @P1 IMAD.MOV.U32 R4, RZ, RZ, R26 ;  /* 0x000000ffff041224 */ /* 0x000fe200078e001a */
[----:B------:R-:W-:Y:S01]  /*1af0*/  @!P1 MOV R4, R28 ;  /* 0x0000001c00049202 */ /* 0x000fe20000000f00 */
[----:B------:R-:W-:Y:S01]  /*1b00*/  @!P1 IMAD R5, R183, R5, R8 ;  /* 0x00000005b7059224 */ /* 0x000fe200078e0208 */
[----:B------:R-:W-:Y:S01]  /*1b10*/  LOP3.LUT R180, R180, 0xfffffe00, R9, 0xf8, !PT ;  /* 0xfffffe00b4b47812 */ /* 0x000fe200078ef809 */
[----:B------:R-:W-:Y:S01]  /*1b20*/  IMAD.WIDE R24, R19, 0x40, R12 ;  /* 0x0000004013187825 */ /* 0x000fe200078e020c */
[----:B------:R-:W-:Y:S02]  /*1b30*/  SHF.R.S32.HI R9, RZ, 0x1f, R181 ;  /* 0x0000001fff097819 */ /* 0x000fe400000114b5 */
[----:B------:R-:W-:Y:S01]  /*1b40*/  SHF.R.S32.HI R19, RZ, 0x1f, R18 ;  /* 0x0000001fff137819 */ /* 0x000fe20000011412 */
[----:B------:R-:W-:Y:S01]  /*1b50*/  @!P1 IMAD.IADD R6, R29, 0x1, R5 ;  /* 0x000000011d069824 */ /* 0x000fe200078e0205 */
[----:B------:R-:W-:Y:S01]  /*1b60*/  IADD3 R32, P1, R181, R4, RZ ;  /* 0x00000004b5207210 */ /* 0x000fe20007f3e0ff */
[----:B------:R-:W-:Y:S01]  /*1b70*/  IMAD.X R31, R9, 0x1, R22, P4 ;  /* 0x00000001091f7824 */ /* 0x000fe200020e0616 */
[----:B------:R-:W1:Y:S01]  /*1b80*/  LDC.64 R4, c[0x0][0x3c8] ;  /* 0x0000f200ff047b82 */ /* 0x000e620000000a00 */
[----:B------:R-:W-:Y:S01]  /*1b90*/  IADD3 R26, P5, R181, R20, RZ ;  /* 0x00000014b51a7210 */ /* 0x000fe20007fbe0ff */
[----:B------:R-:W-:Y:S01]  /*1ba0*/  IMAD R29, R19, UR6, RZ ;  /* 0x00000006131d7c24 */ /* 0x000fe2000f8e02ff */
[C---:B------:R-:W-:Y:S01]  /*1bb0*/  IADD3 R126, P4, R12.reuse, R17, RZ ;  /* 0x000000110c7e7210 */ /* 0x040fe20007f9e0ff */
[C---:B------:R-:W-:Y:S01]  /*1bc0*/  IMAD.X R33, R9.reuse, 0x1, R6, P1 ;  /* 0x0000000109217824 */ /* 0x040fe200008e0606 */
[C---:B------:R-:W-:Y:S01]  /*1bd0*/  ISETP.GE.AND P1, PT, R12.reuse, R173, PT ;  /* 0x000000ad0c00720c */ /* 0x040fe20003f26270 */
[----:B------:R-:W-:Y:S01]  /*1be0*/  IMAD.X R27, R9, 0x1, R14, P5 ;  /* 0x00000001091b7824 */ /* 0x000fe200028e060e */
[----:B------:R-:W-:Y:S01]  /*1bf0*/  IADD3 R9, R12, 0x20, RZ ;  /* 0x000000200c097810 */ /* 0x000fe20007ffe0ff */
[----:B------:R-:W-:Y:S01]  /*1c00*/  IMAD R8, R18, UR7, R29 ;  /* 0x0000000712087c24 */ /* 0x000fe2000f8e021d */
[----:B------:R-:W-:Y:S01]  /*1c10*/  LEA R180, R180, UR4, 0x1 ;  /* 0x00000004b4b47c11 */ /* 0x000fe2000f8e08ff */
[----:B------:R-:W-:Y:S01]  /*1c20*/  IMAD.WIDE.U32 R28, R18, UR6, R32 ;  /* 0x00000006121c7c25 */ /* 0x000fe2000f8e0020 */
[----:B------:R-:W-:-:S03]  /*1c30*/  ISETP.GE.AND P5, PT, R9, R0, PT ;  /* 0x000000000900720c */ /* 0x000fc60003fa6270 */
[C---:B------:R-:W-:Y:S02]  /*1c40*/  IMAD R6, R10.reuse, UR9, R23 ;  /* 0x000000090a067c24 */ /* 0x040fe4000f8e0217 */
[----:B------:R-:W-:-:S04]  /*1c50*/  IMAD.WIDE.U32 R22, R10, UR8, R30 ;  /* 0x000000080a167c25 */ /* 0x000fc8000f8e001e */
[----:B------:R-:W-:Y:S01]  /*1c60*/  IMAD.X R21, R13, 0x1, R15, P4 ;  /* 0x000000010d157824 */ /* 0x000fe200020e060f */
[----:B------:R-:W-:Y:S01]  /*1c70*/  ISETP.GE.AND P4, PT, R9, R173, PT ;  /* 0x000000ad0900720c */ /* 0x000fe20003f86270 */
[----:B------:R-:W-:Y:S01]  /*1c80*/  IMAD.IADD R31, R29, 0x1, R8 ;  /* 0x000000011d1f7824 */ /* 0x000fe200078e0208 */
[----:B--2---:R-:W-:Y:S11]  /*1c90*/  @P1 BRA `(.L_x_7244) ;  /* 0x0000000000441947 */ /* 0x004ff60003800000 */
        /* <DEDUP_REMOVED lines=17> */
.L_x_7244:
[----:B------:R-:W-:Y:S05]  /*1db0*/  BSYNC B0 ;  /* 0x0000000000007941 */ /* 0x000fea0003800000 */
.L_x_7243:
        /* <DEDUP_REMOVED lines=8> */
[----:B---3--:R-:W-:Y:S01]  /*1e40*/  IADD3 R15, P6, R24, 0x10, RZ ;  /* 0x00000010180f7810 */ /* 0x008fe20007fde0ff */
        /* <DEDUP_REMOVED lines=15> */
.L_x_7246:
[----:B------:R-:W-:Y:S05]  /*1f40*/  BSYNC B0 ;  /* 0x0000000000007941 */ /* 0x000fea0003800000 */
.L_x_7245:
        /* <DEDUP_REMOVED lines=24> */
.L_x_7248:
[----:B------:R-:W-:Y:S05]  /*20d0*/  BSYNC B0 ;  /* 0x0000000000007941 */ /* 0x000fea0003800000 */
.L_x_7247:
        /* <DEDUP_REMOVED lines=8> */
[----:B------:R-:W-:-:S03]  /*2160*/  IMAD.MOV.U32 R24, RZ, RZ, R28 ;  /* 0x000000ffff187224 */ /* 0x000fc600078e001c */
[----:B---3--:R-:W-:Y:S01]  /*2170*/  IMAD.X R15, RZ, RZ, R25, P4 ;  /* 0x000000ffff0f7224 */ /* 0x008fe200020e0619 */
[----:B------:R-:W-:-:S03]  /*2180*/  MOV R25, R31 ;  /* 0x0000001f00197202 */ /* 0x000fc60000000f00 */
[----:B------:R-:W-:Y:S02]  /*2190*/  IMAD R15, R15, UR6, RZ ;  /* 0x000000060f0f7c24 */ /* 0x000fe4000f8e02ff */
        /* <DEDUP_REMOVED lines=10> */
.L_x_7250:
[----:B------:R-:W-:Y:S05]  /*2240*/  BSYNC B0 ;  /* 0x0000000000007941 */ /* 0x000fea0003800000 */
.L_x_7249:
        /* <DEDUP_REMOVED lines=12> */
[----:B---3--:R-:W-:-:S04]  /*2310*/  LEA R14, P6, R122, UR6, 0x1 ;  /* 0x000000067a0e7c11 */ /* 0x008fc8000f8c08ff */
[----:B------:R-:W-:-:S05]  /*2320*/  LEA.HI.X R15, R122, UR7, R123, 0x1, P6 ;  /* 0x000000077a0f7c11 */ /* 0x000fca000b0f0c7b */
[----:B------:R-:W-:Y:S01]  /*2330*/  @!PT LDS RZ, [RZ] ;  /* 0x00000000fffff984 */ /* 0x000fe20000000800 */
[----:B------:R-:W-:Y:S01]  /*2340*/  @!PT LDS RZ, [RZ] ;  /* 0x00000000fffff984 */ /* 0x000fe20000000800 */
[----:B------:R-:W-:Y:S01]  /*2350*/  @!PT LDS RZ, [RZ] ;  /* 0x00000000fffff984 */ /* 0x000fe20000000800 */
[----:B------:R3:W-:Y:S04]  /*2360*/  LDGSTS.E.BYPASS.LTC128B.128 [R180+0x2000], desc[UR12][R14.64] ;  /* 0x020000000eb47fae */ /* 0x0007e8000b901d4c */
.L_x_7252:
[----:B------:R-:W-:Y:S05]  /*2370*/  BSYNC B0 ;  /* 0x0000000000007941 */ /* 0x000fea0003800000 */
.L_x_7251:
[----:B------:R-:W-:Y:S01]  /*2380*/  BSSY B0, `(.L_x_7253) ;  /* 0x0000013000007945 */ /* 0x000fe20003800000 */
[----:B------:R-:W-:Y:S01]  /*2390*/  ISETP.GE.AND P6, PT, R9, R0, PT ;  /* 0x000000000900720c */ /* 0x000fe20003fc6270 */
[----:B---3--:R-:W-:Y:S01]  /*23a0*/  VIADD R15, R12, 0x40 ;  /* 0x000000400c0f7836 */ /* 0x008fe20000000000 */
        /* <DEDUP_REMOVED lines=16> */
.L_x_7254:
[----:B------:R-:W-:Y:S05]  /*24b0*/  BSYNC B0 ;  /* 0x0000000000007941 */ /* 0x000fea0003800000 */
.L_x_7253:
        /* <DEDUP_REMOVED lines=16> */
.L_x_7256:
[----:B------:R-:W-:Y:S05]  /*25c0*/  BSYNC B0 ;  /* 0x0000000000007941 */ /* 0x000fea0003800000 */
.L_x_7255:
        /* <DEDUP_REMOVED lines=18> */
.L_x_7258:
[----:B------:R-:W-:Y:S05]  /*26f0*/  BSYNC B0 ;  /* 0x0000000000007941 */ /* 0x000fea0003800000 */
.L_x_7257:
        /* <DEDUP_REMOVED lines=17> */
.L_x_7260:
[----:B------:R-:W-:Y:S05]  /*2810*/  BSYNC B0 ;  /* 0x0000000000007941 */ /* 0x000fea0003800000 */
.L_x_7259:
        /* <DEDUP_REMOVED lines=18> */
.L_x_7262:
[----:B------:R-:W-:Y:S05]  /*2940*/  BSYNC B0 ;  /* 0x0000000000007941 */ /* 0x000fea0003800000 */
.L_x_7261:
        /* <DEDUP_REMOVED lines=19> */
.L_x_7264:
[----:B------:R-:W-:Y:S05]  /*2a80*/  BSYNC B0 ;  /* 0x0000000000007941 */ /* 0x000fea0003800000 */
.L_x_7263:
        /* <DEDUP_REMOVED lines=16> */
.L_x_7266:
[----:B------:R-:W-:Y:S05]  /*2b90*/  BSYNC B0 ;  /* 0x0000000000007941 */ /* 0x000fea0003800000 */
.L_x_7265:
        /* <DEDUP_REMOVED lines=13> */
[C---:B------:R-:W-:Y:S02]  /*2c70*/  IMAD R129, R126.reuse, R121, R129 ;  /* 0x000000797e817224 */ /* 0x040fe400078e0281 */
[----:B------:R-:W-:Y:S01]  /*2c80*/  IMAD.WIDE.U32 R126, R126, R120, R24 ;  /* 0x000000787e7e7225 */ /* 0x000fe200078e0018 */
[----:B------:R-:W-:Y:S01]  /*2c90*/  LEA.HI.X R131, R20, R5, R8, 0x2, P4 ;  /* 0x0000000514837211 */ /* 0x000fe200020f1408 */
[----:B------:R-:W-:-:S04]  /*2ca0*/  DEPBAR.LE SB0, 0x0 ;  /* 0x000080000000791a */ /* 0x000fc80000000000 */
[----:B------:R1:W5:Y:S01]  /*2cb0*/  LDG.E R130, desc[UR12][R130.64] ;  /* 0x0000000c82827981 */ /* 0x000362000c1e1900 */
[----:B------:R-:W-:Y:S01]  /*2cc0*/  IMAD.IADD R129, R127, 0x1, R129 ;  /* 0x000000017f817824 */ /* 0x000fe200078e0281 */
[----:B------:R-:W-:Y:S01]  /*2cd0*/  BAR.SYNC.DEFER_BLOCKING 0x0 ;  /* 0x0000000000007b1d */ /* 0x000fe20000010000 */
[----:B------:R-:W-:Y:S01]  /*2ce0*/  LEA R194, P2, R126, UR6, 0x1 ;  /* 0x000000067ec27c11 */ /* 0x000fe2000f8408ff */
[----:B------:R-:W-:Y:S01]  /*2cf0*/  IMAD.IADD R4, R2, 0x1, -R19 ;  /* 0x0000000102047824 */ /* 0x000fe200078e0a13 */
[-C--:B------:R-:W-:Y:S02]  /*2d00*/  ISETP.GE.AND P4, PT, R17, R0.reuse, PT ;  /* 0x000000001100720c */ /* 0x080fe40003f86270 */
[----:B------:R-:W-:Y:S02]  /*2d10*/  LEA.HI.X R193, R126, UR7, R129, 0x1, P2 ;  /* 0x000000077ec17c11 */ /* 0x000fe400090f0c81 */
[----:B------:R-:W-:Y:S02]  /*2d20*/  ISETP.GE.AND P2, PT, R12, R0, PT ;  /* 0x000000000c00720c */ /* 0x000fe40003f46270 */
[----:B------:R-:W-:Y:S01]  /*2d30*/  SHF.R.S32.HI R5, RZ, 0x1f, R4 ;  /* 0x0000001fff057819 */ /* 0x000fe20000011404 */
[----:B------:R-:W1:Y:S01]  /*2d40*/  MUFU.RCP R103, UR5 ;  /* 0x0000000500677d08 */ /* 0x000e620008001000 */
[----:B------:R-:W-:Y:S02]  /*2d50*/  BSSY B0, `(.L_x_7267) ;  /* 0x000000f000007945 */ /* 0x000fe40003800000 */
[----:B------:R-:W-:-:S07]  /*2d60*/  LEA.HI R5, R5, R4, RZ, 0x3 ;  /* 0x0000000405057211 */ /* 0x000fce00078f18ff */
[----:B------:R1:W-:Y:S01]  /*2d70*/  @P2 STS.128 [R180+0x6000], RZ ;  /* 0x006000ffb4002388 */ /* 0x0003e20000000c00 */
        /* <DEDUP_REMOVED lines=12> */
.L_x_7268:
[----:B------:R-:W-:Y:S05]  /*2e40*/  BSYNC B0 ;  /* 0x0000000000007941 */ /* 0x000fea0003800000 */
.L_x_7267:
        /* <DEDUP_REMOVED lines=22> */
.L_x_7270:
[----:B------:R-:W-:Y:S05]  /*2fb0*/  BSYNC B0 ;  /* 0x0000000000007941 */ /* 0x000fea0003800000 */
.L_x_7269:
        /* <DEDUP_REMOVED lines=8> */
[----:B-1----:R-:W-:Y:S01]  /*3040*/  IMAD.SHL.U32 R131, R5, 0x40, RZ ;  /* 0x0000004005837824 */ /* 0x002fe200078e00ff */
[----:B------:R-:W-:Y:S01]  /*3050*/  LOP3.LUT R9, R0, 0x1c0, RZ, 0xc0, !PT ;  /* 0x000001c000097812 */ /* 0x000fe200078ec0ff */
[----:B------:R-:W-:Y:S01]  /*3060*/  BSSY B0, `(.L_x_7271) ;  /* 0x0000014000007945 */ /* 0x000fe20003800000 */
[----:B------:R-:W-:-:S02]  /*3070*/  LOP3.LUT R12, R12, R15, RZ, 0x3c, !PT ;  /* 0x0000000f0c0c7212 */ /* 0x000fc400078e3cff */
[----:B------:R-:W-:Y:S02]  /*3080*/  SHF.R.S32.HI R132, RZ, 0x5, R134 ;  /* 0x00000005ff847819 */ /* 0x000fe40000011486 */
[----:B------:R-:W-:Y:S01]  /*3090*/  LOP3.LUT R6, R9, 0x8, R6, 0xf8, !PT ;  /* 0x0000000809067812 */ /* 0x000fe200078ef806 */
[----:B------:R-:W-:Y:S01]  /*30a0*/  IMAD R171, R13, 0x200, R12 ;  /* 0x000002000dab7824 */ /* 0x000fe200078e020c */
[----:B------:R-:W-:Y:S02]  /*30b0*/  LOP3.LUT R131, R131, 0xfffffe00, RZ, 0xc0, !PT ;  /* 0xfffffe0083837812 */ /* 0x000fe400078ec0ff */
[----:B------:R-:W-:-:S03]  /*30c0*/  SHF.R.U32.HI R9, RZ, 0x3, R9 ;  /* 0x00000003ff097819 */ /* 0x000fc60000011609 */
[----:B------:R-:W-:Y:S01]  /*30d0*/  IMAD R5, R132, 0x400, R131 ;  /* 0x0000040084057824 */ /* 0x000fe200078e0283 */
[----:B------:R-:W-:Y:S01]  /*30e0*/  LOP3.LUT R6, R6, R9, RZ, 0x3c, !PT ;  /* 0x0000000906067212 */ /* 0x000fe200078e3cff */
[----:B--2---:R-:W-:Y:S05]  /*30f0*/  @P1 BRA `(.L_x_7272) ;  /* 0x0000000000281947 */ /* 0x004fea0003800000 */
        /* <DEDUP_REMOVED lines=10> */
.L_x_7272:
[----:B------:R-:W-:Y:S05]  /*31a0*/  BSYNC B0 ;  /* 0x0000000000007941 */ /* 0x000fea0003800000 */
.L_x_7271:
        /* <DEDUP_REMOVED lines=9> */
[----:B--2---:R-:W-:-:S05]  /*3240*/  IMAD.WIDE.U32 R8, R120, 0x60, R192 ;  /* 0x0000006078087825 */ /* 0x004fca00078e00c0 */
[----:B------:R-:W-:-:S05]  /*3250*/  IADD3 R9, R9, R0, RZ ;  /* 0x0000000009097210 */ /* 0x000fca0007ffe0ff */
[----:B------:R-:W-:Y:S01]  /*3260*/  @!PT LDS RZ, [RZ] ;  /* 0x00000000fffff984 */ /* 0x000fe20000000800 */
[----:B------:R-:W-:Y:S01]  /*3270*/  @!PT LDS RZ, [RZ] ;  /* 0x00000000fffff984 */ /* 0x000fe20000000800 */
[----:B------:R-:W-:Y:S01]  /*3280*/  @!PT LDS RZ, [RZ] ;  /* 0x00000000fffff984 */ /* 0x000fe20000000800 */
[----:B------:R2:W-:Y:S02]  /*3290*/  LDGSTS.E.BYPASS.LTC128B.128 [R180+0x7800], desc[UR12][R8.64] ;  /* 0x0780000008b47fae */ /* 0x0005e4000b901d4c */
.L_x_7274:
[----:B------:R-:W-:Y:S05]  /*32a0*/  BSYNC B0 ;  /* 0x0000000000007941 */ /* 0x000fea0003800000 */
.L_x_7273:
[----:B------:R1:W-:Y:S01]  /*32b0*/  @P5 STS.128 [R180+0x8000], RZ ;  /* 0x008000ffb4005388 */ /* 0x0003e20000000c00 */
[----:B------:R-:W-:Y:S04]  /*32c0*/  BSSY B0, `(.L_x_7275) ;  /* 0x000000c000007945 */ /* 0x000fe80003800000 */
        /* <DEDUP_REMOVED lines=11> */
.L_x_7276:
[----:B------:R-:W-:Y:S05]  /*3380*/  BSYNC B0 ;  /* 0x0000000000007941 */ /* 0x000fea0003800000 */
.L_x_7275:
        /* <DEDUP_REMOVED lines=15> */
.L_x_7278:
[----:B------:R-:W-:Y:S05]  /*3480*/  BSYNC B0 ;  /* 0x0000000000007941 */ /* 0x000fea0003800000 */
.L_x_7277:
        /* <DEDUP_REMOVED lines=15> */
.L_x_7280:
[----:B------:R-:W-:Y:S05]  /*3580*/  BSYNC B0 ;  /* 0x0000000000007941 */ /* 0x000fea0003800000 */
.L_x_7279:
        /* <DEDUP_REMOVED lines=23> */
.L_x_7282:
[----:B------:R-:W-:Y:S05]  /*3700*/  BSYNC B0 ;  /* 0x0000000000007941 */ /* 0x000fea0003800000 */
.L_x_7281:
[----:B------:R-:W-:Y:S01]  /*3710*/  LDSM.16.M88.4 R24, [R172] ;  /* 0x00000000ac18783b */ /* 0x000fe20000000200 */
[----:B------:R-:W-:Y:S01]  /*3720*/  LOP3.LUT P0, RZ, R16, 0x2, RZ, 0xc0, !PT ;  /* 0x0000000210ff7812 */ /* 0x000fe2000780c0ff */
[--C-:B------:R-:W-:Y:S01]  /*3730*/  IMAD R170, R4, 0x2, R172.reuse ;  /* 0x0000000204aa7824 */ /* 0x100fe200078e02ac */
[----:B------:R-:W-:Y:S01]  /*3740*/  ULDC UR10, c[0x0][0x39c] ;  /* 0x0000e700000a7ab9 */ /* 0x000fe20000000800 */
[----:B------:R-:W3:Y:S01]  /*3750*/  LDSM.16.M88.4 R112, [R171+0x2000] ;  /* 0x00200000ab70783b */ /* 0x000ee20000000200 */
[----:B------:R-:W-:Y:S01]  /*3760*/  SEL R0, R0, 0xfffffff0, !P0 ;  /* 0xfffffff000007807 */ /* 0x000fe20004000000 */
[C---:B------:R-:W-:Y:S01]  /*3770*/  VIADD R168, R171.reuse, 0x2040 ;  /* 0x00002040aba87836 */ /* 0x040fe20000000000 */
[----:B------:R-:W-:Y:S01]  /*3780*/  LOP3.LUT P0, RZ, R16, 0x4, RZ, 0xc0, !PT ;  /* 0x0000000410ff7812 */ /* 0x000fe2000780c0ff */
[----:B------:R-:W4:Y:S01]  /*3790*/  LDSM.16.M88.4 R72, [R171+0x2800] ;  /* 0x00280000ab48783b */ /* 0x000f220000000200 */
[----:B------:R-:W-:Y:S01]  /*37a0*/  VIADD R16, R171, 0x2000 ;  /* 0x00002000ab107836 */ /* 0x000fe20000000000 */
[----:B------:R-:W-:Y:S01]  /*37b0*/  LOP3.LUT R6, R6, R131, RZ, 0xfc, !PT ;  /* 0x0000008306067212 */ /* 0x000fe200078efcff */
[----:B------:R-:W-:Y:S01]  /*37c0*/  IMAD R165, R0, 0x2, R171 ;  /* 0x0000000200a57824 */ /* 0x000fe200078e02ab */
[----:B------:R-:W1:Y:S01]  /*37d0*/  LDSM.16.M88.4 R64, [R171+0x3000] ;  /* 0x00300000ab40783b */ /* 0x000e620000000200 */
[----:B------:R-:W-:-:S02]  /*37e0*/  IMAD R169, R5, 0x2, R172 ;  /* 0x0000000205a97824 */ /* 0x000fc400078e02ac */
[----:B------:R-:W-:Y:S01]  /*37f0*/  IMAD.SHL.U32 R186, R2, 0x2, RZ ;  /* 0x0000000202ba7824 */ /* 0x000fe200078e00ff */
[----:B------:R-:W1:Y:S01]  /*3800*/  LDSM.16.M88.4 R56, [R171+0x3800] ;  /* 0x00380000ab38783b */ /* 0x000e620000000200 */
[----:B------:R-:W-:-:S03]  /*3810*/  IMAD R167, R4, 0x2, R169 ;  /* 0x0000000204a77824 */ /* 0x000fc600078e02a9 */
[----:B------:R-:W1:Y:S01]  /*3820*/  LDSM.16.M88.4 R48, [R171+0x4000] ;  /* 0x00400000ab30783b */ /* 0x000e620000000200 */
[----:B------:R-:W-:Y:S01]  /*3830*/  @P0 VIADD R168, R16, 0xffffffc0 ;  /* 0xffffffc010a80836 */ /* 0x000fe20000000000 */
[----:B------:R-:W-:Y:S02]  /*3840*/  LOP3.LUT R186, R186, 0x6, RZ, 0xc0, !PT ;  /* 0x00000006baba7812 */ /* 0x000fe400078ec0ff */
[----:B------:R-:W1:Y:S01]  /*3850*/  LDSM.16.M88.4 R40, [R171+0x4800] ;  /* 0x00480000ab28783b */ /* 0x000e620000000200 */
[----:B------:R-:W-:Y:S02]  /*3860*/  IMAD R102, R0, 0x2, R168 ;  /* 0x0000000200667824 */ /* 0x000fe400078e02a8 */
[C---:B------:R-:W-:Y:S01]  /*3870*/  VIADD R161, R168.reuse, 0x800 ;  /* 0x00000800a8a17836 */ /* 0x040fe20000000000 */
[----:B------:R-:W1:Y:S01]  /*3880*/  LDSM.16.M88.4 R32, [R171+0x5000] ;  /* 0x00500000ab20783b */ /* 0x000e620000000200 */
[C---:B------:R-:W-:Y:S02]  /*3890*/  VIADD R160, R168.reuse, 0x1000 ;  /* 0x00001000a8a07836 */ /* 0x040fe40000000000 */
[C---:B------:R-:W-:Y:S01]  /*38a0*/  VIADD R159, R168.reuse, 0x1800 ;  /* 0x00001800a89f7836 */ /* 0x040fe20000000000 */
[----:B------:R-:W1:Y:S01]  /*38b0*/  LDSM.16.M88.4 R80, [R171+0x5800] ;  /* 0x00580000ab50783b */ /* 0x000e620000000200 */
[----:B------:R-:W-:-:S02]  /*38c0*/  VIADD R158, R168, 0x2000 ;  /* 0x00002000a89e7836 */ /* 0x000fc40000000000 */
[C---:B------:R-:W-:Y:S01]  /*38d0*/  VIADD R157, R168.reuse, 0x2800 ;  /* 0x00002800a89d7836 */ /* 0x040fe20000000000 */
[----:B------:R-:W-:Y:S01]  /*38e0*/  LDSM.16.M88.4 R104, [R170] ;  /* 0x00000000aa68783b */ /* 0x000fe20000000200 */
[----:B------:R-:W-:-:S03]  /*38f0*/  VIADD R156, R168, 0x3000 ;  /* 0x00003000a89c7836 */ /* 0x000fc60000000000 */
[----:B------:R-:W1:Y:S04]  /*3900*/  LDSM.16.M88.4 R84, [R165+0x4000] ;  /* 0x00400000a554783b */ /* 0x000e680000000200 */
[----:B--2---:R-:W2:Y:S01]  /*3910*/  LDSM.16.M88.4 R8, [R165+0x2000] ;  /* 0x00200000a508783b */ /* 0x004ea20000000200 */
[C---:B---3--:R-:W-:Y:S03]  /*3920*/  HMMA.16816.F32 R12, R24.reuse, R112, RZ ;  /* 0x00000070180c723c */ /* 0x048fe600000018ff */
[----:B------:R-:W3:Y:S03]  /*3930*/  LDSM.16.M88.4 R92, [R165+0x3000] ;  /* 0x00300000a55c783b */ /* 0x000ee60000000200 */
[C---:B----4-:R-:W-:Y:S01]  /*3940*/  HMMA.16816.F32 R76, R24.reuse, R72, RZ ;  /* 0x00000048184c723c */ /* 0x050fe200000018ff */
[----:B------:R-:W-:Y:S04]  /*3950*/  LDSM.16.M88.4 R96, [R165+0x2800] ;  /* 0x00280000a560783b */ /* 0x000fe80000000200 */
[----:B------:R-:W-:Y:S01]  /*3960*/  LDSM.16.M88.4 R88, [R165+0x3800] ;  /* 0x00380000a558783b */ /* 0x000fe20000000200 */
[C---:B-1----:R-:W-:Y:S03]  /*3970*/  HMMA.16816.F32 R68, R24.reuse, R64, RZ ;  /* 0x000000401844723c */ /* 0x042fe600000018ff */
[----:B------:R-:W-:Y:S03]  /*3980*/  LDSM.16.M88.4 R20, [R169] ;  /* 0x00000000a914783b */ /* 0x000fe60000000200 */
[C---:B------:R-:W-:Y:S01]  /*3990*/  HMMA.16816.F32 R60, R24.reuse, R56, RZ ;  /* 0x00000038183c723c */ /* 0x040fe200000018ff */
[----:B------:R-:W-:Y:S04]  /*39a0*/  LDSM.16.M88.4 R16, [R168] ;  /* 0x00000000a810783b */ /* 0x000fe80000000200 */
[----:B------:R-:W-:Y:S01]  /*39b0*/  LDSM.16.M88.4 R116, [R168+0x800] ;  /* 0x00080000a874783b */ /* 0x000fe20000000200 */
[C---:B------:R-:W-:Y:S03]  /*39c0*/  HMMA.16816.F32 R52, R24.reuse, R48, RZ ;  /* 0x000000301834723c */ /* 0x040fe600000018ff */
[----:B------:R-:W-:Y:S03]  /*39d0*/  LDSM.16.M88.4 R108, [R102] ;  /* 0x00000000666c783b */ /* 0x000fe60000000200 */
        /* <DEDUP_REMOVED lines=15> */
[----:B------:R-:W4:Y:S05]  /*3ad0*/  LDSM.16.M88.4 R84, [R168+0x1000] ;  /* 0x00100000a854783b */ /* 0x000f2a0000000200 */
[C---:B--2---:R-:W-:Y:S06]  /*3ae0*/  HMMA.16816.F32 R12, R104.reuse, R8, R12 ;  /* 0x00000008680c723c */ /* 0x044fec000000180c */
[C---:B------:R-:W-:Y:S01]  /*3af0*/  HMMA.16816.F32 R112, R104.reuse, R10, R112 ;  /* 0x0000000a6870723c */ /* 0x040fe20000001870 */
[----:B------:R-:W-:Y:S05]  /*3b00*/  LDSM.16.M88.4 R8, [R167] ;  /* 0x00000000a708783b */ /* 0x000fea0000000200 */
[C---:B---3--:R-:W-:Y:S06]  /*3b10*/  HMMA.16816.F32 R68, R104.reuse, R92, R68 ;  /* 0x0000005c6844723c */ /* 0x048fec0000001844 */
[C---:B------:R-:W-:Y:S01]  /*3b20*/  HMMA.16816.F32 R64, R104.reuse, R94, R64 ;  /* 0x0000005e6840723c */ /* 0x040fe20000001840 */
[----:B------:R-:W2:Y:S05]  /*3b30*/  LDSM.16.M88.4 R92, [R165+0x5800] ;  /* 0x00580000a55c783b */ /* 0x000eaa0000000200 */
[C---:B-1----:R-:W-:Y:S06]  /*3b40*/  HMMA.16816.F32 R44, R104.reuse, R80, R44 ;  /* 0x00000050682c723c */ /* 0x042fec000000182c */
[C---:B------:R-:W-:Y:S01]  /*3b50*/  HMMA.16816.F32 R40, R104.reuse, R82, R40 ;  /* 0x000000526828723c */ /* 0x040fe20000001828 */
[----:B------:R-:W1:Y:S05]  /*3b60*/  LDSM.16.M88.4 R80, [R168+0x1800] ;  /* 0x00180000a850783b */ /* 0x000e6a0000000200 */
[C---:B------:R-:W-:Y:S06]  /*3b70*/  HMMA.16816.F32 R76, R104.reuse, R96, R76 ;  /* 0x00000060684c723c */ /* 0x040fec000000184c */
[C---:B------:R-:W-:Y:S01]  /*3b80*/  HMMA.16816.F32 R72, R104.reuse, R98, R72 ;  /* 0x000000626848723c */ /* 0x040fe20000001848 */
[----:B------:R-:W3:Y:S05]  /*3b90*/  LDSM.16.M88.4 R96, [R165+0x5000] ;  /* 0x00500000a560783b */ /* 0x000eea0000000200 */
[----:B------:R-:W-:Y:S06]  /*3ba0*/  HMMA.16816.F32 R60, R104, R88, R60 ;  /* 0x00000058683c723c */ /* 0x000fec000000183c */
[----:B------:R-:W-:Y:S06]  /*3bb0*/  HMMA.16816.F32 R12, R20, R16, R12 ;  /* 0x00000010140c723c */ /* 0x000fec000000180c */
[----:B------:R-:W-:Y:S01]  /*3bc0*/  HMMA.16816.F32 R56, R104, R90, R56 ;  /* 0x0000005a6838723c */ /* 0x000fe20000001838 */
[----:B------:R-:W-:Y:S05]  /*3bd0*/  LDSM.16.M88.4 R88, [R168+0x2000] ;  /* 0x00200000a858783b */ /* 0x000fea0000000200 */
[C---:B------:R-:W-:Y:S01]  /*3be0*/  HMMA.16816.F32 R112, R20.reuse, R18, R112 ;  /* 0x000000121470723c */ /* 0x040fe20000001870 */
[----:B------:R-:W3:Y:S05]  /*3bf0*/  LDSM.16.M88.4 R16, [R102+0x800] ;  /* 0x000800006610783b */ /* 0x000eea0000000200 */
[C---:B----4-:R-:W-:Y:S06]  /*3c00*/  HMMA.16816.F32 R68, R20.reuse, R84, R68 ;  /* 0x000000541444723c */ /* 0x050fec0000001844 */
[C---:B------:R-:W-:Y:S01]  /*3c10*/  HMMA.16816.F32 R64, R20.reuse, R86, R64 ;  /* 0x000000561440723c */ /* 0x040fe20000001840 */
[----:B------:R-:W4:Y:S05]  /*3c20*/  LDSM.16.M88.4 R84, [R168+0x2800] ;  /* 0x00280000a854783b */ /* 0x000f2a0000000200 */
[C---:B------:R-:W-:Y:S06]  /*3c30*/  HMMA.16816.F32 R76, R20.reuse, R116, R76 ;  /* 0x00000074144c723c */ /* 0x040fec000000184c */
[----:B------:R-:W-:Y:S06]  /*3c40*/  HMMA.16816.F32 R72, R20, R118, R72 ;  /* 0x000000761448723c */ /* 0x000fec0000001848 */
[C---:B--2---:R-:W-:Y:S06]  /*3c50*/  HMMA.16816.F32 R28, R104.reuse, R92, R28 ;  /* 0x0000005c681c723c */ /* 0x044fec000000181c */
[----:B------:R-:W-:Y:S01]  /*3c60*/  HMMA.16816.F32 R24, R104, R94, R24 ;  /* 0x0000005e6818723c */ /* 0x000fe20000001818 */
[----:B------:R-:W2:Y:S05]  /*3c70*/  LDSM.16.M88.4 R92, [R102+0x1000] ;  /* 0x00100000665c783b */ /* 0x000eaa0000000200 */
[C---:B-1----:R-:W-:Y:S06]  /*3c80*/  HMMA.16816.F32 R60, R20.reuse, R80, R60 ;  /* 0x00000050143c723c */ /* 0x042fec000000183c */
[----:B------:R-:W-:Y:S01]  /*3c90*/  HMMA.16816.F32 R56, R20, R82, R56 ;  /* 0x000000521438723c */ /* 0x000fe20000001838 */
[----:B------:R-:W1:Y:S05]  /*3ca0*/  LDSM.16.M88.4 R80, [R168+0x3000] ;  /* 0x00300000a850783b */ /* 0x000e6a0000000200 */
[----:B------:R-:W-:Y:S06]  /*3cb0*/  HMMA.16816.F32 R112, R8, R110, R112 ;  /* 0x0000006e0870723c */ /* 0x000fec0000001870 */
[C---:B---3--:R-:W-:Y:S06]  /*3cc0*/  HMMA.16816.F32 R36, R104.reuse, R96, R36 ;  /* 0x000000606824723c */ /* 0x048fec0000001824 */
[----:B------:R-:W-:Y:S06]  /*3cd0*/  HMMA.16816.F32 R32, R104, R98, R32 ;  /* 0x000000626820723c */ /* 0x000fec0000001820 */
[C---:B------:R-:W-:Y:S06]  /*3ce0*/  HMMA.16816.F32 R76, R8.reuse, R16, R76 ;  /* 0x00000010084c723c */ /* 0x040fec000000184c */
[----:B------:R-:W-:Y:S01]  /*3cf0*/  HMMA.16816.F32 R72, R8, R18, R72 ;  /* 0x000000120848723c */ /* 0x000fe20000001848 */
[----:B------:R-:W3:Y:S01]  /*3d00*/  LDSM.16.M88.4 R16, [R168+0x3800] ;  /* 0x00380000a810783b */ /* 0x000ee20000000200 */
[----:B------:R-:W-:Y:S01]  /*3d10*/  FMUL.FTZ R105, R113, UR10 ;  /* 0x0000000a71697c20 */ /* 0x000fe20008410000 */
[----:B------:R-:W-:Y:S01]  /*3d20*/  FMUL.FTZ R99, R112, UR10 ;  /* 0x0000000a70637c20 */ /* 0x000fe20008410000 */
[----:B------:R-:W-:-:S02]  /*3d30*/  FMUL.FTZ R107, R114, UR10 ;  /* 0x0000000a726b7c20 */ /* 0x000fc40008410000 */
[C---:B----4-:R-:W-:Y:S02]  /*3d40*/  HMMA.16816.F32 R44, R20.reuse, R84, R44 ;  /* 0x00000054142c723c */ /* 0x050fe4000000182c */
[----:B------:R-:W-:Y:S04]  /*3d50*/  MUFU.TANH R105, R105 ;  /* 0x0000006900697308 */ /* 0x000fe80000002400 */
[----:B------:R-:W-:Y:S01]  /*3d60*/  HMMA.16816.F32 R40, R20, R86, R40 ;  /* 0x000000561428723c */ /* 0x000fe20000001828 */
[----:B------:R-:W4:Y:S03]  /*3d70*/  LDSM.16.M88.4 R84, [R102+0x2000] ;  /* 0x002000006654783b */ /* 0x000f260000000200 */
[----:B------:R-:W4:Y:S02]  /*3d80*/  MUFU.TANH R99, R99 ;  /* 0x0000006300637308 */ /* 0x000f240000002400 */
[----:B------:R-:W-:Y:S01]  /*3d90*/  HMMA.16816.F32 R12, R8, R108, R12 ;  /* 0x0000006c080c723c */ /* 0x000fe2000000180c */
[----:B------:R-:W-:Y:S01]  /*3da0*/  FMUL.FTZ R111, R78, UR10 ;  /* 0x0000000a4e6f7c20 */ /* 0x000fe20008410000 */
[----:B------:R-:W-:-:S04]  /*3db0*/  FMUL.FTZ R113, R79, UR10 ;  /* 0x0000000a4f717c20 */ /* 0x000fc80008410000 */
[C---:B------:R-:W-:Y:S01]  /*3dc0*/  HMMA.16816.F32 R52, R20.reuse, R88, R52 ;  /* 0x000000581434723c */ /* 0x040fe20000001834 */
[----:B------:R-:W-:Y:S01]  /*3dd0*/  FMUL.FTZ R109, R76, UR10 ;  /* 0x0000000a4c6d7c20 */ /* 0x000fe20008410000 */
[----:B------:R-:W4:Y:S04]  /*3de0*/  MUFU.TANH R107, R107 ;  /* 0x0000006b006b7308 */ /* 0x000f280000002400 */
[----:B------:R-:W-:Y:S01]  /*3df0*/  HMMA.16816.F32 R48, R20, R90, R48 ;  /* 0x0000005a1430723c */ /* 0x000fe20000001830 */
[----:B------:R-:W-:Y:S01]  /*3e00*/  FMUL.FTZ R89, R115, UR10 ;  /* 0x0000000a73597c20 */ /* 0x000fe20008410000 */
[----:B------:R-:W-:Y:S02]  /*3e10*/  FMUL.FTZ R115, R75, UR10 ;  /* 0x0000000a4b737c20 */ /* 0x000fe40008410000 */
[----:B------:R-:W-:Y:S02]  /*3e20*/  MUFU.TANH R109, R109 ;  /* 0x0000006d006d7308 */ /* 0x000fe40000002400 */
[----:B--2---:R-:W-:Y:S01]  /*3e30*/  HMMA.16816.F32 R68, R8, R92, R68 ;  /* 0x0000005c0844723c */ /* 0x004fe20000001844 */
[----:B------:R-:W-:-:S02]  /*3e40*/  FMUL.FTZ R91, R77, UR10 ;  /* 0x0000000a4d5b7c20 */ /* 0x000fc40008410000 */
[----:B------:R-:W2:Y:S03]  /*3e50*/  LDSM.16.M88.4 R76, [R102+0x1800] ;  /* 0x00180000664c783b */ /* 0x000ea60000000200 */
[C---:B-1----:R-:W-:Y:S01]  /*3e60*/  HMMA.16816.F32 R36, R20.reuse, R80, R36 ;  /* 0x000000501424723c */ /* 0x042fe20000001824 */
[----:B------:R-:W-:Y:S01]  /*3e70*/  FMUL.FTZ R93, R72, UR10 ;  /* 0x0000000a485d7c20 */ /* 0x000fe20008410000 */
[----:B------:R-:W-:Y:S01]  /*3e80*/  FMUL.FTZ R13, R13, UR10 ;  /* 0x0000000a0d0d7c20 */ /* 0x000fe20008410000 */
[----:B------:R-:W-:Y:S01]  /*3e90*/  FMUL.FTZ R15, R15, UR10 ;  /* 0x0000000a0f0f7c20 */ /* 0x000fe20008410000 */
[----:B------:R-:W-:Y:S01]  /*3ea0*/  FMUL.FTZ R12, R12, UR10 ;  /* 0x0000000a0c0c7c20 */ /* 0x000fe20008410000 */
[----:B------:R-:W-:Y:S01]  /*3eb0*/  MUFU.TANH R91, R91 ;  /* 0x0000005b005b7308 */ /* 0x000fe20000002400 */
[----:B------:R-:W-:Y:S01]  /*3ec0*/  HMMA.16816.F32 R32, R20, R82, R32 ;  /* 0x000000521420723c */ /* 0x000fe20000001820 */
[----:B------:R-:W-:Y:S01]  /*3ed0*/  FMUL.FTZ R81, R73, UR10 ;  /* 0x0000000a49517c20 */ /* 0x000fe20008410000 */
[----:B------:R-:W-:-:S04]  /*3ee0*/  FMUL.FTZ R14, R14, UR10 ;  /* 0x0000000a0e0e7c20 */ /* 0x000fc80008410000 */
[C---:B---3--:R-:W-:Y:S01]  /*3ef0*/  HMMA.16816.F32 R28, R20.reuse, R16, R28 ;  /* 0x00000010141c723c */ /* 0x048fe2000000181c */
[----:B------:R-:W-:Y:S01]  /*3f00*/  FMUL.FTZ R83, R74, UR10 ;  /* 0x0000000a4a537c20 */ /* 0x000fe20008410000 */
[----:B------:R-:W1:Y:S01]  /*3f10*/  MUFU.TANH R13, R13 ;  /* 0x0000000d000d7308 */ /* 0x000e620000002400 */
[----:B------:R-:W3:Y:S03]  /*3f20*/  LDSM.16.M88.4 R72, [R102+0x2800] ;  /* 0x002800006648783b */ /* 0x000ee60000000200 */
[----:B------:R-:W-:Y:S01]  /*3f30*/  HMMA.16816.F32 R24, R20, R18, R24 ;  /* 0x000000121418723c */ /* 0x000fe20000001818 */
[----:B------:R-:W1:Y:S01]  /*3f40*/  LDSM.16.M88.4 R16, [R102+0x3000] ;  /* 0x003000006610783b */ /* 0x000e620000000200 */
[----:B------:R-:W-:Y:S01]  /*3f50*/  FMUL.FTZ R70, R70, UR10 ;  /* 0x0000000a46467c20 */ /* 0x000fe20008410000 */
[----:B------:R-:W-:Y:S01]  /*3f60*/  FMUL.FTZ R68, R68, UR10 ;  /* 0x0000000a44447c20 */ /* 0x000fe20008410000 */
[----:B------:R-:W1:Y:S01]  /*3f70*/  MUFU.TANH R15, R15 ;  /* 0x0000000f000f7308 */ /* 0x000e620000002400 */
[----:B------:R-:W1:Y:S01]  /*3f80*/  LDSM.16.M88.4 R20, [R102+0x3800] ;  /* 0x003800006614783b */ /* 0x000e620000000200 */
[----:B----4-:R-:W-:Y:S01]  /*3f90*/  HMMA.16816.F32 R52, R8, R84, R52 ;  /* 0x000000540834723c */ /* 0x010fe20000001834 */
[----:B------:R-:W-:Y:S01]  /*3fa0*/  FMUL.FTZ R69, R69, UR10 ;  /* 0x0000000a45457c20 */ /* 0x000fe20008410000 */
[----:B------:R-:W-:Y:S01]  /*3fb0*/  FMUL.FTZ R71, R71, UR10 ;  /* 0x0000000a47477c20 */ /* 0x000fe20008410000 */
[----:B------:R-:W-:-:S04]  /*3fc0*/  DEPBAR.LE SB0, 0x0 ;  /* 0x000080000000791a */ /* 0x000fc80000000000 */
[----:B------:R-:W-:Y:S01]  /*3fd0*/  LOP3.LUT R85, R134, 0xffffffe0, RZ, 0xc0, !PT ;  /* 0xffffffe086557812 */ /* 0x000fe200078ec0ff */
[C---:B------:R-:W-:Y:S01]  /*3fe0*/  HMMA.16816.F32 R64, R8.reuse, R94, R64 ;  /* 0x0000005e0840723c */ /* 0x040fe20000001840 */
[----:B------:R4:W-:Y:S03]  /*3ff0*/  MUFU.TANH R97, R12 ;  /* 0x0000000c00617308 */ /* 0x0009e60000002400 */
[----:B------:R-:W-:Y:S01]  /*4000*/  IMAD.IADD R0, R2, 0x1, -R85 ;  /* 0x0000000102007824 */ /* 0x000fe200078e0a55 */
[----:B------:R-:W-:Y:S01]  /*4010*/  IADD3 R2, R3, R186, RZ ;  /* 0x000000ba03027210 */ /* 0x000fe20007ffe0ff */
[----:B--2---:R-:W-:Y:S03]  /*4020*/  HMMA.16816.F32 R56, R8, R78, R56 ;  /* 0x0000004e0838723c */ /* 0x004fe60000001838 */
[----:B------:R-:W2:Y:S01]  /*4030*/  MUFU.TANH R89, R89 ;  /* 0x0000005900597308 */ /* 0x000ea20000002400 */
[----:B------:R-:W-:-:S02]  /*4040*/  VIADD R80, R2, 0x11 ;  /* 0x0000001102507836 */ /* 0x000fc40000000000 */
[C---:B------:R-:W-:Y:S01]  /*4050*/  HMMA.16816.F32 R48, R8.reuse, R86, R48 ;  /* 0x000000560830723c */ /* 0x040fe20000001830 */
[C---:B------:R-:W-:Y:S02]  /*4060*/  VIADD R196, R2.reuse, 0x29 ;  /* 0x0000002902c47836 */ /* 0x040fe40000000000 */
[----:B------:R-:W-:Y:S02]  /*4070*/  VIADD R134, R2, 0x30 ;  /* 0x0000003002867836 */ /* 0x000fe40000000000 */
[----:B------:R-:W-:Y:S01]  /*4080*/  FMUL.FTZ R53, R53, UR10 ;  /* 0x0000000a35357c20 */ /* 0x000fe20008410000 */
[----:B------:R-:W2:Y:S01]  /*4090*/  MUFU.TANH R111, R111 ;  /* 0x0000006f006f7308 */ /* 0x000ea20000002400 */
[----:B------:R-:W-:Y:S01]  /*40a0*/  HMMA.16816.F32 R60, R8, R76, R60 ;  /* 0x0000004c083c723c */ /* 0x000fe2000000183c */
[----:B------:R-:W-:Y:S01]  /*40b0*/  FMUL.FTZ R55, R55, UR10 ;  /* 0x0000000a37377c20 */ /* 0x000fe20008410000 */
[----:B------:R-:W-:Y:S01]  /*40c0*/  FMUL.FTZ R52, R52, UR10 ;  /* 0x0000000a34347c20 */ /* 0x000fe20008410000 */
[----:B------:R-:W-:-:S03]  /*40d0*/  FMUL.FTZ R54, R54, UR10 ;  /* 0x0000000a36367c20 */ /* 0x000fc60008410000 */
[C---:B---3--:R-:W-:Y:S01]  /*40e0*/  HMMA.16816.F32 R44, R8.reuse, R72, R44 ;  /* 0x00000048082c723c */ /* 0x048fe2000000182c */
[----:B------:R3:W-:Y:S01]  /*40f0*/  MUFU.TANH R77, R70 ;  /* 0x00000046004d7308 */ /* 0x0007e20000002400 */
[----:B------:R-:W-:Y:S01]  /*4100*/  FMUL.FTZ R64, R64, UR10 ;  /* 0x0000000a40407c20 */ /* 0x000fe20008410000 */
[----:B------:R-:W-:Y:S01]  /*4110*/  FMUL.FTZ R65, R65, UR10 ;  /* 0x0000000a41417c20 */ /* 0x000fe20008410000 */
[----:B------:R-:W-:Y:S02]  /*4120*/  FMUL.FTZ R66, R66, UR10 ;  /* 0x0000000a42427c20 */ /* 0x000fe40008410000 */
[C---:B------:R-:W-:Y:S01]  /*4130*/  HMMA.16816.F32 R40, R8.reuse, R74, R40 ;  /* 0x0000004a0828723c */ /* 0x040fe20000001828 */
[----:B------:R-:W-:Y:S01]  /*4140*/  SHF.R.S32.HI R73, RZ, 0x1f, R0 ;  /* 0x0000001fff497819 */ /* 0x000fe20000011400 */
[----:B------:R-:W-:Y:S01]  /*4150*/  VIADD R72, R2, 0x19 ;  /* 0x0000001902487836 */ /* 0x000fe20000000000 */
[----:B------:R-:W2:Y:S01]  /*4160*/  MUFU.TANH R113, R113 ;  /* 0x0000007100717308 */ /* 0x000ea20000002400 */
[----:B------:R-:W-:Y:S01]  /*4170*/  FMUL.FTZ R59, R59, UR10 ;  /* 0x0000000a3b3b7c20 */ /* 0x000fe20008410000 */
[----:B------:R-:W-:Y:S01]  /*4180*/  LEA.HI R182, R73, R0, RZ, 0x2 ;  /* 0x0000000049b67211 */ /* 0x000fe200078f10ff */
[----:B-1----:R-:W-:Y:S01]  /*4190*/  HMMA.16816.F32 R36, R8, R16, R36 ;  /* 0x000000100824723c */ /* 0x002fe20000001824 */
[----:B------:R-:W-:-:S02]  /*41a0*/  IMAD R75, R132, 0x10, R128 ;  /* 0x00000010844b7824 */ /* 0x000fc400078e0280 */
[----:B----4-:R-:W-:Y:S01]  /*41b0*/  FMUL.FTZ R12, R49, UR10 ;  /* 0x0000000a310c7c20 */ /* 0x010fe20008410000 */
[----:B------:R-:W-:Y:S01]  /*41c0*/  SHF.R.S32.HI R182, RZ, 0x2, R182 ;  /* 0x00000002ffb67819 */ /* 0x000fe200000114b6 */
[C---:B------:R-:W-:Y:S01]  /*41d0*/  VIADD R74, R2.reuse, 0x18 ;  /* 0x00000018024a7836 */ /* 0x040fe20000000000 */
[----:B------:R-:W-:Y:S01]  /*41e0*/  MUFU.TANH R79, R64 ;  /* 0x00000040004f7308 */ /* 0x000fe20000002400 */
[----:B---3--:R-:W-:Y:S01]  /*41f0*/  VIADD R70, R2, 0x8 ;  /* 0x0000000802467836 */ /* 0x008fe20000000000 */
[----:B------:R-:W-:Y:S01]  /*4200*/  IADD3 R0, R75, 0x1, R182 ;  /* 0x000000014b007810 */ /* 0x000fe20007ffe0b6 */
[----:B------:R-:W-:Y:S01]  /*4210*/  FMUL.FTZ R17, R67, UR10 ;  /* 0x0000000a43117c20 */ /* 0x000fe20008410000 */
[----:B------:R-:W-:Y:S01]  /*4220*/  FMUL.FTZ R16, R57, UR10 ;  /* 0x0000000a39107c20 */ /* 0x000fe20008410000 */
[----:B------:R-:W-:Y:S01]  /*4230*/  HMMA.16816.F32 R32, R8, R18, R32 ;  /* 0x000000120820723c */ /* 0x000fe20000001820 */
[----:B------:R-:W-:Y:S01]  /*4240*/  IADD3 R0, R124, R0, -R133 ;  /* 0x000000007c007210 */ /* 0x000fe20007ffe885 */
[----:B------:R-:W-:Y:S01]  /*4250*/  FMUL.FTZ R57, R58, UR10 ;  /* 0x0000000a3a397c20 */ /* 0x000fe20008410000 */
[----:B------:R1:W-:Y:S01]  /*4260*/  MUFU.TANH R49, R16 ;  /* 0x0000001000317308 */ /* 0x0003e20000002400 */
[----:B------:R-:W-:Y:S01]  /*4270*/  FMUL.FTZ R61, R61, UR10 ;  /* 0x0000000a3d3d7c20 */ /* 0x000fe20008410000 */
[----:B------:R-:W-:Y:S01]  /*4280*/  FMUL.FTZ R48, R48, UR10 ;  /* 0x0000000a30307c20 */ /* 0x000fe20008410000 */
[----:B------:R-:W-:-:S02]  /*4290*/  IMAD.IADD R67, R0, 0x1, R125 ;  /* 0x0000000100437824 */ /* 0x000fc400078e027d */
[----:B-----5:R-:W-:Y:S01]  /*42a0*/  FMUL.FTZ R0, R130, R103 ;  /* 0x0000006782007220 */ /* 0x020fe20000410000 */
[C---:B------:R-:W-:Y:S01]  /*42b0*/  HMMA.16816.F32 R28, R8.reuse, R20, R28 ;  /* 0x00000014081c723c */ /* 0x040fe2000000181c */
[----:B------:R-:W-:Y:S02]  /*42c0*/  VIADD R18, R2, 0x10 ;  /* 0x0000001002127836 */ /* 0x000fe40000000000 */
[----:B------:R-:W-:Y:S01]  /*42d0*/  FMUL.FTZ R19, R60, UR10 ;  /* 0x0000000a3c137c20 */ /* 0x000fe20008410000 */
[C---:B------:R-:W-:Y:S01]  /*42e0*/  VIMNMX R125, R67.reuse, R124, PT ;  /* 0x0000007c437d7248 */ /* 0x040fe20003fe0100 */
[----:B------:R3:W-:Y:S01]  /*42f0*/  MUFU.TANH R95, R68 ;  /* 0x00000044005f7308 */ /* 0x0007e20000002400 */
[----:B------:R-:W-:Y:S01]  /*4300*/  VIADDMNMX R124, R67, 0x8, R124, PT ;  /* 0x00000008437c7846 */ /* 0x000fe2000380017c */
[----:B------:R-:W-:Y:S01]  /*4310*/  HMMA.16816.F32 R24, R8, R22, R24 ;  /* 0x000000160818723c */ /* 0x000fe20000001818 */
[----:B------:R-:W-:Y:S01]  /*4320*/  ISETP.GE.AND P5, PT, R70, R125, PT ;  /* 0x0000007d4600720c */ /* 0x000fe20003fa6270 */
[----:B------:R-:W-:Y:S01]  /*4330*/  VIADD R60, R2, 0x20 ;  /* 0x00000020023c7836 */ /* 0x000fe20000000000 */
[----:B------:R-:W-:Y:S01]  /*4340*/  ISETP.GE.AND P0, PT, R70, R124, PT ;  /* 0x0000007c4600720c */ /* 0x000fe20003f06270 */
[----:B------:R-:W-:Y:S01]  /*4350*/  FMUL.FTZ R21, R63, UR10 ;  /* 0x0000000a3f157c20 */ /* 0x000fe20008410000 */
[----:B------:R-:W-:Y:S01]  /*4360*/  I2FP.F32.S32 R70, R70 ;  /* 0x0000004600467245 */ /* 0x000fe20000201400 */
[----:B-1----:R-:W-:-:S02]  /*4370*/  VIADD R16, R2, 0x1 ;  /* 0x0000000102107836 */ /* 0x002fc40000000000 */
[----:B------:R-:W-:Y:S01]  /*4380*/  FMUL.FTZ R10, R40, UR10 ;  /* 0x0000000a280a7c20 */ /* 0x000fe20008410000 */
[----:B------:R-:W1:Y:S01]  /*4390*/  MUFU.TANH R93, R93 ;  /* 0x0000005d005d7308 */ /* 0x000e620000002400 */
[----:B------:R-:W-:Y:S01]  /*43a0*/  FMUL.FTZ R8, R36, UR10 ;  /* 0x0000000a24087c20 */ /* 0x000fe20008410000 */
[-C--:B------:R-:W-:Y:S01]  /*43b0*/  FFMA.FTZ R40, R0, R70.reuse, R99 ;  /* 0x0000004600287223 */ /* 0x080fe20000010063 */
[-C--:B------:R-:W-:Y:S01]  /*43c0*/  ISETP.GE.AND P6, PT, R16, R125.reuse, PT ;  /* 0x0000007d1000720c */ /* 0x080fe20003fc6270 */
[----:B------:R-:W-:Y:S01]  /*43d0*/  FFMA.FTZ R70, R0, R70, R107 ;  /* 0x0000004600467223 */ /* 0x000fe2000001006b */
[----:B------:R-:W-:Y:S01]  /*43e0*/  ISETP.GE.AND P4, PT, R16, R124, PT ;  /* 0x0000007c1000720c */ /* 0x000fe20003f86270 */
[----:B------:R-:W-:Y:S01]  /*43f0*/  FMUL.FTZ R11, R62, UR10 ;  /* 0x0000000a3e0b7c20 */ /* 0x000fe20008410000 */
[----:B------:R-:W-:Y:S01]  /*4400*/  I2FP.F32.S32 R16, R16 ;  /* 0x0000001000107245 */ /* 0x000fe20000201400 */
[----:B---3--:R-:W-:Y:S01]  /*4410*/  VIADD R68, R2, 0x9 ;  /* 0x0000000902447836 */ /* 0x008fe20000000000 */
[----:B------:R-:W-:Y:S01]  /*4420*/  FSEL R40, R40, -INF , !P5 ;  /* 0xff80000028287808 */ /* 0x000fe20006800000 */
[----:B------:R-:W-:Y:S01]  /*4430*/  MUFU.TANH R81, R81 ;  /* 0x0000005100517308 */ /* 0x000fe20000002400 */
[----:B------:R-:W-:Y:S01]  /*4440*/  FSEL R70, R70, -INF , !P0 ;  /* 0xff80000046467808 */ /* 0x000fe20004000000 */
[CC--:B------:R-:W-:Y:S01]  /*4450*/  FFMA.FTZ R64, R0.reuse, R16.reuse, R13 ;  /* 0x0000001000407223 */ /* 0x0c0fe2000001000d */
[----:B------:R-:W-:Y:S01]  /*4460*/  FFMA.FTZ R15, R0, R16, R15 ;  /* 0x00000010000f7223 */ /* 0x000fe2000001000f */
[-C--:B------:R-:W-:Y:S01]  /*4470*/  ISETP.GE.AND P1, PT, R68, R125.reuse, PT ;  /* 0x0000007d4400720c */ /* 0x080fe20003f26270 */
[----:B------:R-:W-:Y:S01]  /*4480*/  VIADD R16, R2, 0x21 ;  /* 0x0000002102107836 */ /* 0x000fe20000000000 */
[-C--:B------:R-:W-:Y:S01]  /*4490*/  ISETP.GE.AND P2, PT, R68, R124.reuse, PT ;  /* 0x0000007c4400720c */ /* 0x080fe20003f46270 */
[----:B------:R-:W-:Y:S01]  /*44a0*/  FMUL.FTZ R23, R56, UR10 ;  /* 0x0000000a38177c20 */ /* 0x000fe20008410000 */
[----:B------:R-:W-:Y:S01]  /*44b0*/  FSEL R64, R64, -INF , !P6 ;  /* 0xff80000040407808 */ /* 0x000fe20007000000 */
[----:B------:R-:W3:Y:S01]  /*44c0*/  MUFU.TANH R83, R83 ;  /* 0x0000005300537308 */ /* 0x000ee20000002400 */
[----:B------:R-:W-:Y:S01]  /*44d0*/  FSEL R78, R15, -INF , !P4 ;  /* 0xff8000000f4e7808 */ /* 0x000fe20006000000 */
[----:B------:R-:W-:Y:S01]  /*44e0*/  FMUL.FTZ R50, R50, UR10 ;  /* 0x0000000a32327c20 */ /* 0x000fe20008410000 */
[CC--:B------:R-:W-:Y:S01]  /*44f0*/  ISETP.GE.AND P6, PT, R18.reuse, R125.reuse, PT ;  /* 0x0000007d1200720c */ /* 0x0c0fe20003fc6270 */
[----:B------:R-:W-:Y:S01]  /*4500*/  FMUL.FTZ R51, R51, UR10 ;  /* 0x0000000a33337c20 */ /* 0x000fe20008410000 */
[-C--:B------:R-:W-:Y:S01]  /*4510*/  ISETP.GE.AND P4, PT, R18, R124.reuse, PT ;  /* 0x0000007c1200720c */ /* 0x080fe20003f86270 */
[----:B------:R-:W-:Y:S01]  /*4520*/  FMUL.FTZ R44, R44, UR10 ;  /* 0x0000000a2c2c7c20 */ /* 0x000fe20008410000 */
[CC--:B------:R-:W-:Y:S01]  /*4530*/  ISETP.GE.AND P5, PT, R80.reuse, R125.reuse, PT ;  /* 0x0000007d5000720c */ /* 0x0c0fe20003fa6270 */
[----:B------:R-:W4:Y:S01]  /*4540*/  MUFU.TANH R115, R115 ;  /* 0x0000007300737308 */ /* 0x000f220000002400 */
[----:B------:R-:W-:Y:S01]  /*4550*/  ISETP.GE.AND P0, PT, R80, R124, PT ;  /* 0x0000007c5000720c */ /* 0x000fe20003f06270 */
[----:B------:R-:W-:Y:S01]  /*4560*/  FMUL.FTZ R46, R46, UR10 ;  /* 0x0000000a2e2e7c20 */ /* 0x000fe20008410000 */
[----:B------:R-:W-:Y:S01]  /*4570*/  I2FP.F32.S32 R68, R68 ;  /* 0x0000004400447245 */ /* 0x000fe20000201400 */
[----:B------:R-:W-:Y:S01]  /*4580*/  FMUL.FTZ R45, R45, UR10 ;  /* 0x0000000a2d2d7c20 */ /* 0x000fe20008410000 */
[----:B------:R-:W-:Y:S01]  /*4590*/  I2FP.F32.S32 R18, R18 ;  /* 0x0000001200127245 */ /* 0x000fe20000201400 */
[----:B------:R-:W-:Y:S01]  /*45a0*/  FMUL.FTZ R47, R47, UR10 ;  /* 0x0000000a2f2f7c20 */ /* 0x000fe20008410000 */
[----:B------:R-:W-:Y:S01]  /*45b0*/  I2FP.F32.S32 R80, R80 ;  /* 0x0000005000507245 */ /* 0x000fe20000201400 */
[CC--:B------:R-:W-:Y:S01]  /*45c0*/  FFMA.FTZ R36, R0.reuse, R68.reuse, R105 ;  /* 0x0000004400247223 */ /* 0x0c0fe20000010069 */
[C---:B--2---:R-:W-:Y:S01]  /*45d0*/  FFMA.FTZ R68, R0.reuse, R68, R89 ;  /* 0x0000004400447223 */ /* 0x044fe20000010059 */
[CC--:B------:R-:W-:Y:S01]  /*45e0*/  FFMA.FTZ R86, R0.reuse, R18.reuse, R109 ;  /* 0x0000001200567223 */ /* 0x0c0fe2000001006d */
[C---:B------:R-:W-:Y:S01]  /*45f0*/  FFMA.FTZ R18, R0.reuse, R18, R111 ;  /* 0x0000001200127223 */ /* 0x040fe2000001006f */
[CC--:B------:R-:W-:Y:S01]  /*4600*/  FFMA.FTZ R84, R0.reuse, R80.reuse, R91 ;  /* 0x0000005000547223 */ /* 0x0c0fe2000001005b */
[----:B------:R-:W-:Y:S01]  /*4610*/  FFMA.FTZ R80, R0, R80, R113 ;  /* 0x0000005000507223 */ /* 0x000fe20000010071 */
[----:B------:R-:W2:Y:S01]  /*4620*/  MUFU.TANH R69, R69 ;  /* 0x0000004500457308 */ /* 0x000ea20000002400 */
[----:B------:R-:W-:Y:S01]  /*4630*/  FSEL R36, R36, -INF , !P1 ;  /* 0xff80000024247808 */ /* 0x000fe20004800000 */
[----:B------:R-:W-:Y:S01]  /*4640*/  FMUL.FTZ R41, R41, UR10 ;  /* 0x0000000a29297c20 */ /* 0x000fe20008410000 */
[----:B------:R-:W-:Y:S01]  /*4650*/  FSEL R68, R68, -INF , !P2 ;  /* 0xff80000044447808 */ /* 0x000fe20005000000 */
[----:B------:R-:W-:Y:S01]  /*4660*/  FMUL.FTZ R43, R43, UR10 ;  /* 0x0000000a2b2b7c20 */ /* 0x000fe20008410000 */
[----:B------:R-:W-:Y:S01]  /*4670*/  FSEL R86, R86, -INF , !P6 ;  /* 0xff80000056567808 */ /* 0x000fe20007000000 */
[----:B------:R-:W-:Y:S01]  /*4680*/  FMUL.FTZ R42, R42, UR10 ;  /* 0x0000000a2a2a7c20 */ /* 0x000fe20008410000 */
[----:B------:R-:W-:Y:S01]  /*4690*/  FSEL R18, R18, -INF , !P4 ;  /* 0xff80000012127808 */ /* 0x000fe20006000000 */
        /* <DEDUP_REMOVED lines=8> */
[----:B------:R-:W2:Y:S01]  /*4720*/  MUFU.TANH R65, R65 ;  /* 0x0000004100417308 */ /* 0x000ea20000002400 */
[-C--:B------:R-:W-:Y:S01]  /*4730*/  ISETP.GE.AND P6, PT, R72, R125.reuse, PT ;  /* 0x0000007d4800720c */ /* 0x080fe20003fc6270 */
[----:B------:R-:W-:Y:S01]  /*4740*/  FMUL.FTZ R32, R32, UR10 ;  /* 0x0000000a20207c20 */ /* 0x000fe20008410000 */
[-C--:B------:R-:W-:Y:S01]  /*4750*/  ISETP.GE.AND P4, PT, R72, R124.reuse, PT ;  /* 0x0000007c4800720c */ /* 0x080fe20003f86270 */
[----:B------:R-:W-:Y:S01]  /*4760*/  FMUL.FTZ R34, R34, UR10 ;  /* 0x0000000a22227c20 */ /* 0x000fe20008410000 */
[CC--:B------:R-:W-:Y:S01]  /*4770*/  ISETP.GE.AND P5, PT, R60.reuse, R125.reuse, PT ;  /* 0x0000007d3c00720c */ /* 0x0c0fe20003fa6270 */
[----:B------:R-:W-:Y:S01]  /*4780*/  FMUL.FTZ R33, R33, UR10 ;  /* 0x0000000a21217c20 */ /* 0x000fe20008410000 */
[----:B------:R-:W-:Y:S01]  /*4790*/  ISETP.GE.AND P0, PT, R60, R124, PT ;  /* 0x0000007c3c00720c */ /* 0x000fe20003f06270 */
[----:B------:R-:W2:Y:S01]  /*47a0*/  MUFU.TANH R73, R66 ;  /* 0x0000004200497308 */ /* 0x000ea20000002400 */
[----:B------:R-:W-:Y:S01]  /*47b0*/  I2FP.F32.S32 R74, R74 ;  /* 0x0000004a004a7245 */ /* 0x000fe20000201400 */
[----:B------:R-:W-:Y:S01]  /*47c0*/  FMUL.FTZ R35, R35, UR10 ;  /* 0x0000000a23237c20 */ /* 0x000fe20008410000 */
[----:B------:R-:W-:Y:S01]  /*47d0*/  I2FP.F32.S32 R72, R72 ;  /* 0x0000004800487245 */ /* 0x000fe20000201400 */
[----:B------:R-:W-:Y:S01]  /*47e0*/  FMUL.FTZ R28, R28, UR10 ;  /* 0x0000000a1c1c7c20 */ /* 0x000fe20008410000 */
[----:B------:R-:W-:Y:S01]  /*47f0*/  I2FP.F32.S32 R60, R60 ;  /* 0x0000003c003c7245 */ /* 0x000fe20000201400 */
[CC--:B-1----:R-:W-:Y:S01]  /*4800*/  FFMA.FTZ R82, R0.reuse, R74.reuse, R93 ;  /* 0x0000004a00527223 */ /* 0x0c2fe2000001005d */
[C---:B---3--:R-:W-:Y:S01]  /*4810*/  FFMA.FTZ R74, R0.reuse, R74, R83 ;  /* 0x0000004a004a7223 */ /* 0x048fe20000010053 */
[----:B------:R-:W1:Y:S01]  /*4820*/  MUFU.TANH R17, R17 ;  /* 0x0000001100117308 */ /* 0x000e620000002400 */
[C---:B------:R-:W-:Y:S01]  /*4830*/  FFMA.FTZ R76, R0.reuse, R72, R81 ;  /* 0x00000048004c7223 */ /* 0x040fe20000010051 */
[C---:B------:R-:W-:Y:S01]  /*4840*/  FFMA.FTZ R62, R0.reuse, R60, R95 ;  /* 0x0000003c003e7223 */ /* 0x040fe2000001005f */
[C---:B----4-:R-:W-:Y:S01]  /*4850*/  FFMA.FTZ R72, R0.reuse, R72, R115 ;  /* 0x0000004800487223 */ /* 0x050fe20000010073 */
[----:B------:R-:W-:Y:S01]  /*4860*/  FFMA.FTZ R60, R0, R60, R77 ;  /* 0x0000003c003c7223 */ /* 0x000fe2000001004d */
[----:B------:R-:W-:Y:S01]  /*4870*/  IADD3 R56, R2, 0x28, RZ ;  /* 0x0000002802387810 */ /* 0x000fe20007ffe0ff */
[----:B------:R-:W-:Y:S01]  /*4880*/  FMUL.FTZ R24, R24, UR10 ;  /* 0x0000000a18187c20 */ /* 0x000fe20008410000 */
[----:B------:R-:W-:Y:S01]  /*4890*/  FSEL R82, R82, -INF , !P1 ;  /* 0xff80000052527808 */ /* 0x000fe20004800000 */
[----:B------:R3:W-:Y:S01]  /*48a0*/  MUFU.TANH R63, R12 ;  /* 0x0000000c003f7308 */ /* 0x0007e20000002400 */
        /* <DEDUP_REMOVED lines=8> */
[----:B------:R-:W-:Y:S01]  /*4930*/  FSEL R60, R60, -INF , !P0 ;  /* 0xff8000003c3c7808 */ /* 0x000fe20004000000 */
[----:B------:R-:W-:Y:S01]  /*4940*/  FMUL.FTZ R26, R26, UR10 ;  /* 0x0000000a1a1a7c20 */ /* 0x000fe20008410000 */
[CC--:B------:R-:W-:Y:S01]  /*4950*/  ISETP.GE.AND P1, PT, R16.reuse, R125.reuse, PT ;  /* 0x0000007d1000720c */ /* 0x0c0fe20003f26270 */
[----:B------:R-:W-:Y:S01]  /*4960*/  FMUL.FTZ R25, R25, UR10 ;  /* 0x0000000a19197c20 */ /* 0x000fe20008410000 */
[----:B------:R-:W-:Y:S01]  /*4970*/  ISETP.GE.AND P2, PT, R16, R124, PT ;  /* 0x0000007c1000720c */ /* 0x000fe20003f46270 */
[----:B------:R-:W-:Y:S01]  /*4980*/  FMUL.FTZ R27, R27, UR10 ;  /* 0x0000000a1b1b7c20 */ /* 0x000fe20008410000 */
[-C--:B------:R-:W-:Y:S01]  /*4990*/  ISETP.GE.AND P6, PT, R56, R125.reuse, PT ;  /* 0x0000007d3800720c */ /* 0x080fe20003fc6270 */
[----:B------:R-:W4:Y:S01]  /*49a0*/  MUFU.TANH R11, R11 ;  /* 0x0000000b000b7308 */ /* 0x000f220000002400 */
[----:B---3--:R-:W-:Y:S01]  /*49b0*/  I2FP.F32.S32 R12, R16 ;  /* 0x00000010000c7245 */ /* 0x008fe20000201400 */
[----:B------:R-:W-:Y:S01]  /*49c0*/  VIADD R16, R2, 0x31 ;  /* 0x0000003102107836 */ /* 0x000fe20000000000 */
[----:B------:R-:W-:Y:S01]  /*49d0*/  ISETP.GE.AND P4, PT, R56, R124, PT ;  /* 0x0000007c3800720c */ /* 0x000fe20003f86270 */
[----:B------:R-:W-:Y:S01]  /*49e0*/  VIADD R103, R168, 0x3800 ;  /* 0x00003800a8677836 */ /* 0x000fe20000000000 */
[----:B------:R-:W-:Y:S01]  /*49f0*/  ISETP.GE.AND P5, PT, R196, R125, PT ;  /* 0x0000007dc400720c */ /* 0x000fe20003fa6270 */
[CC--:B--2---:R-:W-:Y:S01]  /*4a00*/  FFMA.FTZ R202, R0.reuse, R12.reuse, R69 ;  /* 0x0000000c00ca7223 */ /* 0x0c4fe20000010045 */
[----:B------:R-:W-:Y:S01]  /*4a10*/  FFMA.FTZ R71, R0, R12, R71 ;  /* 0x0000000c00477223 */ /* 0x000fe20000010047 */
[----:B------:R-:W-:Y:S01]  /*4a20*/  ISETP.GE.AND P0, PT, R196, R124, PT ;  /* 0x0000007cc400720c */ /* 0x000fe20003f06270 */
[----:B------:R-:W2:Y:S01]  /*4a30*/  MUFU.TANH R9, R61 ;  /* 0x0000003d00097308 */ /* 0x000ea20000002400 */
[----:B------:R-:W-:Y:S01]  /*4a40*/  I2FP.F32.S32 R56, R56 ;  /* 0x0000003800387245 */ /* 0x000fe20000201400 */
[----:B------:R-:W-:Y:S01]  /*4a50*/  VIADD R12, R2, 0x38 ;  /* 0x00000038020c7836 */ /* 0x000fe20000000000 */
[----:B------:R-:W-:-:S02]  /*4a60*/  I2FP.F32.S32 R196, R196 ;  /* 0x000000c400c47245 */ /* 0x000fc40000201400 */
[----:B------:R-:W-:Y:S01]  /*4a70*/  FSEL R202, R202, -INF , !P1 ;  /* 0xff800000caca7808 */ /* 0x000fe20004800000 */
[----:B------:R-:W-:Y:S01]  /*4a80*/  FFMA.FTZ R58, R0, R56, R79 ;  /* 0x00000038003a7223 */ /* 0x000fe2000001004f */
[----:B------:R-:W-:Y:S01]  /*4a90*/  FSEL R198, R71, -INF , !P2 ;  /* 0xff80000047c67808 */ /* 0x000fe20005000000 */
[----:B------:R-:W3:Y:S01]  /*4aa0*/  MUFU.TANH R21, R21 ;  /* 0x0000001500157308 */ /* 0x000ee20000002400 */
[----:B------:R-:W-:Y:S01]  /*4ab0*/  ISETP.GE.AND P1, PT, R134, R125, PT ;  /* 0x0000007d8600720c */ /* 0x000fe20003f26270 */
[----:B------:R-:W-:Y:S01]  /*4ac0*/  FFMA.FTZ R65, R0, R196, R65 ;  /* 0x000000c400417223 */ /* 0x000fe20000010041 */
[----:B------:R-:W-:Y:S01]  /*4ad0*/  ISETP.GE.AND P2, PT, R134, R124, PT ;  /* 0x0000007c8600720c */ /* 0x000fe20003f46270 */
[C---:B------:R-:W-:Y:S01]  /*4ae0*/  FFMA.FTZ R56, R0.reuse, R56, R73 ;  /* 0x0000003800387223 */ /* 0x040fe20000010049 */
[----:B------:R-:W-:Y:S01]  /*4af0*/  I2FP.F32.S32 R134, R134 ;  /* 0x0000008600867245 */ /* 0x000fe20000201400 */
[----:B-1----:R-:W-:Y:S01]  /*4b00*/  FFMA.FTZ R196, R0, R196, R17 ;  /* 0x000000c400c47223 */ /* 0x002fe20000010011 */
[----:B------:R-:W-:Y:S01]  /*4b10*/  VIADD R17, R2, 0x39 ;  /* 0x0000003902117836 */ /* 0x000fe20000000000 */
[----:B------:R-:W1:Y:S01]  /*4b20*/  MUFU.TANH R23, R23 ;  /* 0x0000001700177308 */ /* 0x000e620000002400 */
[----:B------:R-:W-:Y:S01]  /*4b30*/  FSEL R58, R58, -INF , !P6 ;  /* 0xff8000003a3a7808 */ /* 0x000fe20007000000 */
[CC--:B----4-:R-:W-:Y:S01]  /*4b40*/  FFMA.FTZ R19, R0.reuse, R134.reuse, R19 ;  /* 0x0000008600137223 */ /* 0x0d0fe20000010013 */
[----:B------:R-:W-:Y:S01]  /*4b50*/  FFMA.FTZ R134, R0, R134, R11 ;  /* 0x0000008600867223 */ /* 0x000fe2000001000b */
[----:B------:R-:W-:-:S02]  /*4b60*/  FSEL R56, R56, -INF , !P4 ;  /* 0xff80000038387808 */ /* 0x000fc40006000000 */
[----:B------:R-:W-:Y:S02]  /*4b70*/  FSEL R200, R65, -INF , !P5 ;  /* 0xff80000041c87808 */ /* 0x000fe40006800000 */
[----:B------:R-:W4:Y:S01]  /*4b80*/  MUFU.TANH R57, R57 ;  /* 0x0000003900397308 */ /* 0x000f220000002400 */
[----:B------:R-:W-:Y:S02]  /*4b90*/  FSEL R196, R196, -INF , !P0 ;  /* 0xff800000c4c47808 */ /* 0x000fe40004000000 */
[CC--:B------:R-:W-:Y:S02]  /*4ba0*/  ISETP.GE.AND P6, PT, R16.reuse, R125.reuse, PT ;  /* 0x0000007d1000720c */ /* 0x0c0fe40003fc6270 */
[-C--:B------:R-:W-:Y:S02]  /*4bb0*/  ISETP.GE.AND P4, PT, R16, R124.reuse, PT ;  /* 0x0000007c1000720c */ /* 0x080fe40003f86270 */
[C---:B------:R-:W-:Y:S01]  /*4bc0*/  ISETP.GE.AND P5, PT, R12.reuse, R125, PT ;  /* 0x0000007d0c00720c */ /* 0x040fe20003fa6270 */
[----:B------:R-:W4:Y:S01]  /*4bd0*/  MUFU.TANH R59, R59 ;  /* 0x0000003b003b7308 */ /* 0x000f220000002400 */
[----:B------:R-:W-:-:S02]  /*4be0*/  ISETP.GE.AND P0, PT, R12, R124, PT ;  /* 0x0000007c0c00720c */ /* 0x000fc40003f06270 */
[----:B------:R-:W-:Y:S02]  /*4bf0*/  I2FP.F32.S32 R16, R16 ;  /* 0x0000001000107245 */ /* 0x000fe40000201400 */
[----:B------:R-:W-:Y:S02]  /*4c00*/  I2FP.F32.S32 R12, R12 ;  /* 0x0000000c000c7245 */ /* 0x000fe40000201400 */
[----:B------:R-:W-:Y:S01]  /*4c10*/  FSEL R136, R19, -INF , !P1 ;  /* 0xff80000013887808 */ /* 0x000fe20004800000 */
[----:B------:R4:W-:Y:S01]  /*4c20*/  MUFU.TANH R11, R10 ;  /* 0x0000000a000b7308 */ /* 0x0009e20000002400 */
[CC--:B--2---:R-:W-:Y:S01]  /*4c30*/  FFMA.FTZ R9, R0.reuse, R16.reuse, R9 ;  /* 0x0000001000097223 */ /* 0x0c4fe20000010009 */
[C---:B---3--:R-:W-:Y:S01]  /*4c40*/  FFMA.FTZ R21, R0.reuse, R16, R21 ;  /* 0x0000001000157223 */ /* 0x048fe20000010015 */
[CC--:B-1----:R-:W-:Y:S01]  /*4c50*/  FFMA.FTZ R23, R0.reuse, R12.reuse, R23 ;  /* 0x0000000c00177223 */ /* 0x0c2fe20000010017 */
[----:B----4-:R-:W-:Y:S01]  /*4c60*/  FFMA.FTZ R57, R0, R12, R57 ;  /* 0x0000000c00397223 */ /* 0x010fe20000010039 */
[C---:B------:R-:W-:Y:S01]  /*4c70*/  VIADD R12, R2.reuse, 0x40 ;  /* 0x00000040020c7836 */ /* 0x040fe20000000000 */
[----:B------:R-:W-:Y:S01]  /*4c80*/  FSEL R192, R9, -INF , !P6 ;  /* 0xff80000009c07808 */ /* 0x000fe20007000000 */
[----:B------:R-:W-:Y:S01]  /*4c90*/  VIADD R16, R2, 0x48 ;  /* 0x0000004802107836 */ /* 0x000fe20000000000 */
[----:B------:R-:W1:Y:S01]  /*4ca0*/  MUFU.TANH R61, R52 ;  /* 0x00000034003d7308 */ /* 0x000e620000002400 */
[----:B------:R-:W-:-:S02]  /*4cb0*/  FSEL R188, R21, -INF , !P4 ;  /* 0xff80000015bc7808 */ /* 0x000fc40006000000 */
[----:B------:R-:W-:Y:S02]  /*4cc0*/  FSEL R132, R23, -INF , !P5 ;  /* 0xff80000017847808 */ /* 0x000fe40006800000 */
[----:B------:R-:W-:Y:S02]  /*4cd0*/  FSEL R130, R57, -INF , !P0 ;  /* 0xff80000039827808 */ /* 0x000fe40004000000 */
[C---:B------:R-:W-:Y:S01]  /*4ce0*/  ISETP.GE.AND P6, PT, R12.reuse, R125, PT ;  /* 0x0000007d0c00720c */ /* 0x040fe20003fc6270 */
[----:B------:R-:W-:Y:S01]  /*4cf0*/  MUFU.TANH R53, R53 ;  /* 0x0000003500357308 */ /* 0x000fe20000002400 */
[----:B------:R-:W-:Y:S02]  /*4d00*/  I2FP.F32.S32 R10, R17 ;  /* 0x00000011000a7245 */ /* 0x000fe40000201400 */
[----:B------:R-:W-:Y:S02]  /*4d10*/  ISETP.GE.AND P4, PT, R12, R124, PT ;  /* 0x0000007c0c00720c */ /* 0x000fe40003f86270 */
[----:B------:R-:W-:Y:S01]  /*4d20*/  I2FP.F32.S32 R12, R12 ;  /* 0x0000000c000c7245 */ /* 0x000fe20000201400 */
[CC--:B------:R-:W-:Y:S01]  /*4d30*/  FFMA.FTZ R49, R0.reuse, R10.reuse, R49 ;  /* 0x0000000a00317223 */ /* 0x0c0fe20000010031 */
[----:B------:R-:W-:Y:S01]  /*4d40*/  FFMA.FTZ R59, R0, R10, R59 ;  /* 0x0000000a003b7223 */ /* 0x000fe2000001003b */
[----:B------:R-:W2:Y:S01]  /*4d50*/  MUFU.TANH R13, R54 ;  /* 0x00000036000d7308 */ /* 0x000ea20000002400 */
[----:B------:R-:W-:-:S02]  /*4d60*/  VIADD R10, R2, 0x41 ;  /* 0x00000041020a7836 */ /* 0x000fc40000000000 */
[----:B-1----:R-:W-:Y:S01]  /*4d70*/  FFMA.FTZ R61, R0, R12, R61 ;  /* 0x0000000c003d7223 */ /* 0x002fe2000001003d */
[----:B------:R-:W-:Y:S02]  /*4d80*/  FSEL R134, R134, -INF , !P2 ;  /* 0xff80000086867808 */ /* 0x000fe40005000000 */
[CC--:B------:R-:W-:Y:S02]  /*4d90*/  ISETP.GE.AND P1, PT, R17.reuse, R125.reuse, PT ;  /* 0x0000007d1100720c */ /* 0x0c0fe40003f26270 */
[C---:B------:R-:W-:Y:S01]  /*4da0*/  ISETP.GE.AND P5, PT, R10.reuse, R125, PT ;  /* 0x0000007d0a00720c */ /* 0x040fe20003fa6270 */
[----:B------:R-:W1:Y:S01]  /*4db0*/  MUFU.TANH R55, R55 ;  /* 0x0000003700377308 */ /* 0x000e620000002400 */
[----:B------:R-:W-:Y:S02]  /*4dc0*/  ISETP.GE.AND P0, PT, R10, R124, PT ;  /* 0x0000007c0a00720c */ /* 0x000fe40003f06270 */
[----:B------:R-:W-:Y:S02]  /*4dd0*/  I2FP.F32.S32 R10, R10 ;  /* 0x0000000a000a7245 */ /* 0x000fe40000201400 */
[----:B------:R-:W-:-:S02]  /*4de0*/  ISETP.GE.AND P2, PT, R17, R124, PT ;  /* 0x0000007c1100720c */ /* 0x000fc40003f46270 */
[----:B------:R-:W-:Y:S01]  /*4df0*/  FSEL R150, R61, -INF , !P6 ;  /* 0xff8000003d967808 */ /* 0x000fe20007000000 */
[----:B------:R-:W-:Y:S01]  /*4e00*/  MUFU.TANH R15, R48 ;  /* 0x00000030000f7308 */ /* 0x000fe20000002400 */
[C---:B--2---:R-:W-:Y:S01]  /*4e10*/  FFMA.FTZ R13, R0.reuse, R12, R13 ;  /* 0x0000000c000d7223 */ /* 0x044fe2000001000d */
[-C--:B------:R-:W-:Y:S01]  /*4e20*/  FFMA.FTZ R53, R0, R10.reuse, R53 ;  /* 0x0000000a00357223 */ /* 0x080fe20000010035 */
[----:B------:R-:W-:Y:S01]  /*4e30*/  VIADD R12, R2, 0x49 ;  /* 0x00000049020c7836 */ /* 0x000fe20000000000 */
[----:B------:R-:W-:Y:S02]  /*4e40*/  FSEL R190, R49, -INF , !P1 ;  /* 0xff80000031be7808 */ /* 0x000fe40004800000 */
[----:B------:R-:W-:Y:S02]  /*4e50*/  FSEL R146, R13, -INF , !P4 ;  /* 0xff8000000d927808 */ /* 0x000fe40006000000 */
[----:B------:R-:W-:Y:S01]  /*4e60*/  MUFU.TANH R75, R50 ;  /* 0x00000032004b7308 */ /* 0x000fe20000002400 */
[----:B-1----:R-:W-:Y:S01]  /*4e70*/  FFMA.FTZ R55, R0, R10, R55 ;  /* 0x0000000a00377223 */ /* 0x002fe20000010037 */
[----:B------:R-:W-:-:S02]  /*4e80*/  IADD3 R10, R2, 0x50, RZ ;  /* 0x00000050020a7810 */ /* 0x000fc40007ffe0ff */
[----:B------:R-:W-:Y:S02]  /*4e90*/  FSEL R152, R53, -INF , !P5 ;  /* 0xff80000035987808 */ /* 0x000fe40006800000 */
[----:B------:R-:W-:Y:S02]  /*4ea0*/  FSEL R144, R55, -INF , !P0 ;  /* 0xff80000037907808 */ /* 0x000fe40004000000 */
[----:B------:R-:W1:Y:S01]  /*4eb0*/  MUFU.TANH R51, R51 ;  /* 0x0000003300337308 */ /* 0x000e620000002400 */
[CC--:B------:R-:W-:Y:S02]  /*4ec0*/  ISETP.GE.AND P6, PT, R12.reuse, R125.reuse, PT ;  /* 0x0000007d0c00720c */ /* 0x0c0fe40003fc6270 */
[-C--:B------:R-:W-:Y:S02]  /*4ed0*/  ISETP.GE.AND P4, PT, R12, R124.reuse, PT ;  /* 0x0000007c0c00720c */ /* 0x080fe40003f86270 */
[C---:B------:R-:W-:Y:S02]  /*4ee0*/  ISETP.GE.AND P5, PT, R10.reuse, R125, PT ;  /* 0x0000007d0a00720c */ /* 0x040fe40003fa6270 */
[----:B------:R-:W-:Y:S01]  /*4ef0*/  ISETP.GE.AND P0, PT, R10, R124, PT ;  /* 0x0000007c0a00720c */ /* 0x000fe20003f06270 */
[----:B------:R-:W2:Y:S01]  /*4f00*/  MUFU.TANH R67, R44 ;  /* 0x0000002c00437308 */ /* 0x000ea20000002400 */
[----:B------:R-:W-:-:S02]  /*4f10*/  FSEL R154, R59, -INF , !P2 ;  /* 0xff8000003b9a7808 */ /* 0x000fc40005000000 */
[----:B------:R-:W-:Y:S02]  /*4f20*/  I2FP.F32.S32 R12, R12 ;  /* 0x0000000c000c7245 */ /* 0x000fe40000201400 */
[----:B------:R-:W-:Y:S02]  /*4f30*/  I2FP.F32.S32 R10, R10 ;  /* 0x0000000a000a7245 */ /* 0x000fe40000201400 */
[C---:B------:R-:W-:Y:S01]  /*4f40*/  ISETP.GE.AND P1, PT, R16.reuse, R125, PT ;  /* 0x0000007d1000720c */ /* 0x040fe20003f26270 */
[----:B------:R-:W3:Y:S01]  /*4f50*/  MUFU.TANH R69, R46 ;  /* 0x0000002e00457308 */ /* 0x000ee20000002400 */
[----:B------:R-:W-:Y:S01]  /*4f60*/  ISETP.GE.AND P2, PT, R16, R124, PT ;  /* 0x0000007c1000720c */ /* 0x000fe20003f46270 */
[CC--:B------:R-:W-:Y:S01]  /*4f70*/  FFMA.FTZ R63, R0.reuse, R12.reuse, R63 ;  /* 0x0000000c003f7223 */ /* 0x0c0fe2000001003f */
[----:B-1----:R-:W-:Y:S01]  /*4f80*/  FFMA.FTZ R51, R0, R12, R51 ;  /* 0x0000000c00337223 */ /* 0x002fe20000010033 */
[----:B------:R-:W-:-:S03]  /*4f90*/  VIADD R12, R2, 0x59 ;  /* 0x00000059020c7836 */ /* 0x000fc60000000000 */
[----:B------:R-:W-:Y:S01]  /*4fa0*/  FSEL R148, R63, -INF , !P6 ;  /* 0xff8000003f947808 */ /* 0x000fe20007000000 */
[----:B------:R1:W-:Y:S01]  /*4fb0*/  MUFU.TANH R9, R8 ;  /* 0x0000000800097308 */ /* 0x0003e20000002400 */
[----:B--2---:R-:W-:Y:S01]  /*4fc0*/  FFMA.FTZ R67, R0, R10, R67 ;  /* 0x0000000a00437223 */ /* 0x004fe20000010043 */
[----:B------:R-:W-:-:S04]  /*4fd0*/  FSEL R138, R51, -INF , !P4 ;  /* 0xff800000338a7808 */ /* 0x000fc80006000000 */
[----:B------:R-:W-:Y:S02]  /*4fe0*/  FSEL R118, R67, -INF , !P5 ;  /* 0xff80000043767808 */ /* 0x000fe40006800000 */
[----:B------:R-:W2:Y:S01]  /*4ff0*/  MUFU.TANH R45, R45 ;  /* 0x0000002d002d7308 */ /* 0x000ea20000002400 */
[----:B---3--:R-:W-:Y:S01]  /*5000*/  FFMA.FTZ R69, R0, R10, R69 ;  /* 0x0000000a00457223 */ /* 0x008fe20000010045 */
[----:B------:R-:W-:Y:S01]  /*5010*/  VIADD R10, R2, 0x58 ;  /* 0x00000058020a7836 */ /* 0x000fe20000000000 */
[----:B------:R-:W-:-:S03]  /*5020*/  ISETP.GE.AND P5, PT, R12, R125, PT ;  /* 0x0000007d0c00720c */ /* 0x000fc60003fa6270 */
[----:B------:R-:W-:Y:S02]  /*5030*/  FSEL R110, R69, -INF , !P0 ;  /* 0xff800000456e7808 */ /* 0x000fe40004000000 */
[----:B------:R-:W3:Y:S01]  /*5040*/  MUFU.TANH R47, R47 ;  /* 0x0000002f002f7308 */ /* 0x000ee20000002400 */
[----:B-1----:R-:W-:Y:S02]  /*5050*/  I2FP.F32.S32 R8, R16 ;  /* 0x0000001000087245 */ /* 0x002fe40000201400 */
[C---:B------:R-:W-:Y:S02]  /*5060*/  ISETP.GE.AND P6, PT, R10.reuse, R125, PT ;  /* 0x0000007d0a00720c */ /* 0x040fe40003fc6270 */
[----:B------:R-:W-:Y:S01]  /*5070*/  ISETP.GE.AND P4, PT, R10, R124, PT ;  /* 0x0000007c0a00720c */ /* 0x000fe20003f86270 */
[CC--:B------:R-:W-:Y:S01]  /*5080*/  FFMA.FTZ R15, R0.reuse, R8.reuse, R15 ;  /* 0x00000008000f7223 */ /* 0x0c0fe2000001000f */
[----:B------:R-:W-:Y:S01]  /*5090*/  FFMA.FTZ R75, R0, R8, R75 ;  /* 0x00000008004b7223 */ /* 0x000fe2000001004b */
[----:B------:R-:W1:Y:S01]  /*50a0*/  MUFU.TANH R41, R41 ;  /* 0x0000002900297308 */ /* 0x000e620000002400 */
[----:B------:R-:W-:Y:S01]  /*50b0*/  VIADD R8, R2, 0x51 ;  /* 0x0000005102087836 */ /* 0x000fe20000000000 */
[----:B------:R-:W-:-:S02]  /*50c0*/  ISETP.GE.AND P0, PT, R12, R124, PT ;  /* 0x0000007c0c00720c */ /* 0x000fc40003f06270 */
[----:B------:R-:W-:Y:S02]  /*50d0*/  FSEL R140, R15, -INF , !P1 ;  /* 0xff8000000f8c7808 */ /* 0x000fe40004800000 */
[----:B------:R-:W-:Y:S02]  /*50e0*/  FSEL R142, R75, -INF , !P2 ;  /* 0xff8000004b8e7808 */ /* 0x000fe40005000000 */
[----:B------:R-:W4:Y:S01]  /*50f0*/  MUFU.TANH R17, R42 ;  /* 0x0000002a00117308 */ /* 0x000f220000002400 */
[C---:B------:R-:W-:Y:S02]  /*5100*/  ISETP.GE.AND P1, PT, R8.reuse, R125, PT ;  /* 0x0000007d0800720c */ /* 0x040fe40003f26270 */
[----:B------:R-:W-:Y:S02]  /*5110*/  ISETP.GE.AND P2, PT, R8, R124, PT ;  /* 0x0000007c0800720c */ /* 0x000fe40003f46270 */
[----:B------:R-:W-:Y:S02]  /*5120*/  I2FP.F32.S32 R8, R8 ;  /* 0x0000000800087245 */ /* 0x000fe40000201400 */
[----:B------:R-:W-:Y:S01]  /*5130*/  I2FP.F32.S32 R10, R10 ;  /* 0x0000000a000a7245 */ /* 0x000fe20000201400 */
[----:B------:R-:W4:Y:S01]  /*5140*/  MUFU.TANH R43, R43 ;  /* 0x0000002b002b7308 */ /* 0x000f220000002400 */
[----:B------:R-:W-:Y:S01]  /*5150*/  I2FP.F32.S32 R12, R12 ;  /* 0x0000000c000c7245 */ /* 0x000fe20000201400 */
[CC--:B--2---:R-:W-:Y:S01]  /*5160*/  FFMA.FTZ R45, R0.reuse, R8.reuse, R45 ;  /* 0x00000008002d7223 */ /* 0x0c4fe2000001002d */
[----:B---3--:R-:W-:Y:S01]  /*5170*/  FFMA.FTZ R47, R0, R8, R47 ;  /* 0x00000008002f7223 */ /* 0x008fe2000001002f */
[----:B------:R-:W-:-:S02]  /*5180*/  VIADD R8, R2, 0x60 ;  /* 0x0000006002087836 */ /* 0x000fc40000000000 */
[C---:B------:R-:W-:Y:S01]  /*5190*/  FFMA.FTZ R11, R0.reuse, R10, R11 ;  /* 0x0000000a000b7223 */ /* 0x040fe2000001000b */
[C---:B-1----:R-:W-:Y:S01]  /*51a0*/  FFMA.FTZ R41, R0.reuse, R12, R41 ;  /* 0x0000000c00297223 */ /* 0x042fe20000010029 */
[----:B------:R-:W-:Y:S01]  /*51b0*/  FSEL R116, R45, -INF , !P1 ;  /* 0xff8000002d747808 */ /* 0x000fe20004800000 */
[----:B------:R-:W1:Y:S01]  /*51c0*/  MUFU.TANH R19, R38 ;  /* 0x0000002600137308 */ /* 0x000e620000002400 */
[----:B------:R-:W-:Y:S01]  /*51d0*/  FSEL R108, R47, -INF , !P2 ;  /* 0xff8000002f6c7808 */ /* 0x000fe20005000000 */
[----:B----4-:R-:W-:Y:S01]  /*51e0*/  FFMA.FTZ R17, R0, R10, R17 ;  /* 0x0000000a00117223 */ /* 0x010fe20000010011 */
[----:B------:R-:W-:Y:S01]  /*51f0*/  ISETP.GE.AND P1, PT, R8, R125, PT ;  /* 0x0000007d0800720c */ /* 0x000fe20003f26270 */
[----:B------:R-:W-:Y:S01]  /*5200*/  VIADD R10, R2, 0x61 ;  /* 0x00000061020a7836 */ /* 0x000fe20000000000 */
[----:B------:R-:W-:Y:S02]  /*5210*/  ISETP.GE.AND P2, PT, R8, R124, PT ;  /* 0x0000007c0800720c */ /* 0x000fe40003f46270 */
[----:B------:R-:W-:Y:S01]  /*5220*/  I2FP.F32.S32 R8, R8 ;  /* 0x0000000800087245 */ /* 0x000fe20000201400 */
[----:B------:R-:W2:Y:S01]  /*5230*/  MUFU.TANH R37, R37 ;  /* 0x0000002500257308 */ /* 0x000ea20000002400 */
[----:B------:R-:W-:Y:S01]  /*5240*/  FFMA.FTZ R20, R0, R12, R43 ;  /* 0x0000000c00147223 */ /* 0x000fe2000001002b */
[----:B------:R-:W-:Y:S01]  /*5250*/  VIADD R12, R2, 0x68 ;  /* 0x00000068020c7836 */ /* 0x000fe20000000000 */
[----:B------:R-:W-:Y:S01]  /*5260*/  FSEL R114, R11, -INF , !P6 ;  /* 0xff8000000b727808 */ /* 0x000fe20007000000 */
[----:B------:R-:W-:Y:S01]  /*5270*/  FFMA.FTZ R54, R0, R8, R9 ;  /* 0x0000000800367223 */ /* 0x000fe20000010009 */
[----:B------:R-:W-:-:S02]  /*5280*/  FSEL R22, R17, -INF , !P4 ;  /* 0xff80000011167808 */ /* 0x000fc40006000000 */
[----:B------:R-:W-:Y:S01]  /*5290*/  FSEL R112, R41, -INF , !P5 ;  /* 0xff80000029707808 */ /* 0x000fe20006800000 */
[----:B------:R-:W3:Y:S01]  /*52a0*/  MUFU.TANH R39, R39 ;  /* 0x0000002700277308 */ /* 0x000ee20000002400 */
[----:B------:R-:W-:Y:S01]  /*52b0*/  FSEL R20, R20, -INF , !P0 ;  /* 0xff80000014147808 */ /* 0x000fe20004000000 */
[----:B-1----:R-:W-:Y:S01]  /*52c0*/  FFMA.FTZ R19, R0, R8, R19 ;  /* 0x0000000800137223 */ /* 0x002fe20000010013 */
[-C--:B------:R-:W-:Y:S01]  /*52d0*/  ISETP.GE.AND P6, PT, R10, R125.reuse, PT ;  /* 0x0000007d0a00720c */ /* 0x080fe20003fc6270 */
[----:B------:R-:W-:Y:S01]  /*52e0*/  VIADD R8, R2, 0x69 ;  /* 0x0000006902087836 */ /* 0x000fe20000000000 */
[-C--:B------:R-:W-:Y:S02]  /*52f0*/  ISETP.GE.AND P4, PT, R10, R124.reuse, PT ;  /* 0x0000007c0a00720c */ /* 0x080fe40003f86270 */
[C---:B------:R-:W-:Y:S01]  /*5300*/  ISETP.GE.AND P5, PT, R12.reuse, R125, PT ;  /* 0x0000007d0c00720c */ /* 0x040fe20003fa6270 */
[----:B------:R-:W1:Y:S01]  /*5310*/  MUFU.TANH R13, R32 ;  /* 0x00000020000d7308 */ /* 0x000e620000002400 */
[----:B------:R-:W-:-:S02]  /*5320*/  ISETP.GE.AND P0, PT, R12, R124, PT ;  /* 0x0000007c0c00720c */ /* 0x000fc40003f06270 */
[----:B------:R-:W-:Y:S02]  /*5330*/  I2FP.F32.S32 R10, R10 ;  /* 0x0000000a000a7245 */ /* 0x000fe40000201400 */
[----:B------:R-:W-:Y:S02]  /*5340*/  I2FP.F32.S32 R12, R12 ;  /* 0x0000000c000c7245 */ /* 0x000fe40000201400 */
[----:B------:R-:W-:Y:S01]  /*5350*/  FSEL R54, R54, -INF , !P1 ;  /* 0xff80000036367808 */ /* 0x000fe20004800000 */
[----:B------:R-:W4:Y:S01]  /*5360*/  MUFU.TANH R21, R34 ;  /* 0x0000002200157308 */ /* 0x000f220000002400 */
[----:B------:R-:W-:Y:S01]  /*5370*/  FSEL R46, R19, -INF , !P2 ;  /* 0xff800000132e7808 */ /* 0x000fe20005000000 */
[CC--:B--2---:R-:W-:Y:S01]  /*5380*/  FFMA.FTZ R37, R0.reuse, R10.reuse, R37 ;  /* 0x0000000a00257223 */ /* 0x0c4fe20000010025 */
[----:B---3--:R-:W-:Y:S01]  /*5390*/  FFMA.FTZ R39, R0, R10, R39 ;  /* 0x0000000a00277223 */ /* 0x008fe20000010027 */
[----:B------:R-:W-:Y:S01]  /*53a0*/  ISETP.GE.AND P1, PT, R8, R125, PT ;  /* 0x0000007d0800720c */ /* 0x000fe20003f26270 */
[----:B------:R-:W-:Y:S01]  /*53b0*/  VIADD R10, R2, 0x71 ;  /* 0x00000071020a7836 */ /* 0x000fe20000000000 */
[----:B------:R-:W-:-:S02]  /*53c0*/  ISETP.GE.AND P2, PT, R8, R124, PT ;  /* 0x0000007c0800720c */ /* 0x000fc40003f46270 */
[----:B------:R-:W2:Y:S01]  /*53d0*/  MUFU.TANH R33, R33 ;  /* 0x0000002100217308 */ /* 0x000ea20000002400 */
[C---:B-1----:R-:W-:Y:S01]  /*53e0*/  FFMA.FTZ R13, R0.reuse, R12, R13 ;  /* 0x0000000c000d7223 */ /* 0x042fe2000001000d */
[----:B------:R-:W-:Y:S02]  /*53f0*/  I2FP.F32.S32 R8, R8 ;  /* 0x0000000800087245 */ /* 0x000fe40000201400 */
[----:B------:R-:W-:Y:S02]  /*5400*/  FSEL R52, R37, -INF , !P6 ;  /* 0xff80000025347808 */ /* 0x000fe40007000000 */
[----:B------:R-:W-:Y:S02]  /*5410*/  FSEL R44, R39, -INF , !P4 ;  /* 0xff800000272c7808 */ /* 0x000fe40006000000 */
[----:B------:R-:W1:Y:S01]  /*5420*/  MUFU.TANH R35, R35 ;  /* 0x0000002300237308 */ /* 0x000e620000002400 */
[----:B----4-:R-:W-:Y:S01]  /*5430*/  FFMA.FTZ R21, R0, R12, R21 ;  /* 0x0000000c00157223 */ /* 0x010fe20000010015 */
[----:B------:R-:W-:Y:S01]  /*5440*/  VIADD R12, R2, 0x70 ;  /* 0x00000070020c7836 */ /* 0x000fe20000000000 */
[----:B------:R-:W-:-:S02]  /*5450*/  FSEL R50, R13, -INF , !P5 ;  /* 0xff8000000d327808 */ /* 0x000fc40006800000 */
[-C--:B------:R-:W-:Y:S02]  /*5460*/  ISETP.GE.AND P5, PT, R10, R125.reuse, PT ;  /* 0x0000007d0a00720c */ /* 0x080fe40003fa6270 */
[C---:B------:R-:W-:Y:S01]  /*5470*/  ISETP.GE.AND P6, PT, R12.reuse, R125, PT ;  /* 0x0000007d0c00720c */ /* 0x040fe20003fc6270 */
[----:B------:R-:W3:Y:S01]  /*5480*/  MUFU.TANH R15, R28 ;  /* 0x0000001c000f7308 */ /* 0x000ee20000002400 */
[----:B------:R-:W-:Y:S01]  /*5490*/  ISETP.GE.AND P4, PT, R12, R124, PT ;  /* 0x0000007c0c00720c */ /* 0x000fe20003f86270 */
[C---:B--2---:R-:W-:Y:S01]  /*54a0*/  FFMA.FTZ R33, R0.reuse, R8, R33 ;  /* 0x0000000800217223 */ /* 0x044fe20000010021 */
[----:B------:R-:W-:Y:S02]  /*54b0*/  I2FP.F32.S32 R12, R12 ;  /* 0x0000000c000c7245 */ /* 0x000fe40000201400 */
[----:B------:R-:W-:Y:S02]  /*54c0*/  FSEL R42, R21, -INF , !P0 ;  /* 0xff800000152a7808 */ /* 0x000fe40004000000 */
[----:B------:R-:W-:Y:S01]  /*54d0*/  FSEL R48, R33, -INF , !P1 ;  /* 0xff80000021307808 */ /* 0x000fe20004800000 */
[----:B------:R-:W2:Y:S01]  /*54e0*/  MUFU.TANH R11, R24 ;  /* 0x00000018000b7308 */ /* 0x000ea20000002400 */
[----:B-1----:R-:W-:Y:S01]  /*54f0*/  FFMA.FTZ R35, R0, R8, R35 ;  /* 0x0000000800237223 */ /* 0x002fe20000010023 */
[----:B------:R-:W-:-:S02]  /*5500*/  IADD3 R8, R2, 0x78, RZ ;  /* 0x0000007802087810 */ /* 0x000fc40007ffe0ff */
[----:B------:R-:W-:Y:S02]  /*5510*/  ISETP.GE.AND P0, PT, R10, R124, PT ;  /* 0x0000007c0a00720c */ /* 0x000fe40003f06270 */
[----:B------:R-:W-:Y:S02]  /*5520*/  FSEL R38, R35, -INF , !P2 ;  /* 0xff80000023267808 */ /* 0x000fe40005000000 */
[----:B------:R-:W1:Y:S01]  /*5530*/  MUFU.TANH R29, R29 ;  /* 0x0000001d001d7308 */ /* 0x000e620000002400 */
[----:B---3--:R-:W-:Y:S01]  /*5540*/  FFMA.FTZ R15, R0, R12, R15 ;  /* 0x0000000c000f7223 */ /* 0x008fe2000001000f */
[C---:B------:R-:W-:Y:S01]  /*5550*/  ISETP.GE.AND P1, PT, R8.reuse, R125, PT ;  /* 0x0000007d0800720c */ /* 0x040fe20003f26270 */
[----:B------:R-:W-:Y:S01]  /*5560*/  BAR.SYNC.DEFER_BLOCKING 0x0 ;  /* 0x0000000000007b1d */ /* 0x000fe20000010000 */
[----:B------:R-:W-:Y:S02]  /*5570*/  ISETP.GE.AND P2, PT, R8, R124, PT ;  /* 0x0000007c0800720c */ /* 0x000fe40003f46270 */
[----:B------:R-:W-:-:S02]  /*5580*/  I2FP.F32.S32 R8, R8 ;  /* 0x0000000800087245 */ /* 0x000fc40000201400 */
[----:B------:R-:W-:Y:S01]  /*5590*/  I2FP.F32.S32 R10, R10 ;  /* 0x0000000a000a7245 */ /* 0x000fe20000201400 */
[----:B------:R3:W4:Y:S02]  /*55a0*/  MUFU.TANH R9, R30 ;  /* 0x0000001e00097308 */ /* 0x0007240000002400 */
[----:B--2---:R-:W-:-:S05]  /*55b0*/  FFMA.FTZ R11, R0, R8, R11 ;  /* 0x00000008000b7223 */ /* 0x004fca000001000b */
[----:B------:R-:W-:Y:S01]  /*55c0*/  FSEL R28, R11, -INF , !P1 ;  /* 0xff8000000b1c7808 */ /* 0x000fe20004800000 */
[----:B------:R-:W2:Y:S01]  /*55d0*/  MUFU.TANH R31, R31 ;  /* 0x0000001f001f7308 */ /* 0x000ea20000002400 */
[----:B-1----:R-:W-:Y:S01]  /*55e0*/  FFMA.FTZ R29, R0, R10, R29 ;  /* 0x0000000a001d7223 */ /* 0x002fe2000001001d */
[----:B------:R-:W-:-:S04]  /*55f0*/  ISETP.GT.AND P1, PT, R179, R174, PT ;  /* 0x000000aeb300720c */ /* 0x000fc80003f24270 */
[----:B------:R-:W-:Y:S02]  /*5600*/  FSEL R29, R29, -INF , !P5 ;  /* 0xff8000001d1d7808 */ /* 0x000fe40006800000 */
[----:B------:R-:W1:Y:S01]  /*5610*/  MUFU.TANH R17, R26 ;  /* 0x0000001a00117308 */ /* 0x000e620000002400 */
[----:B---3--:R-:W-:Y:S01]  /*5620*/  FSEL R30, R15, -INF , !P6 ;  /* 0xff8000000f1e7808 */ /* 0x008fe20007000000 */
[----:B----4-:R-:W-:Y:S01]  /*5630*/  FFMA.FTZ R9, R0, R12, R9 ;  /* 0x0000000c00097223 */ /* 0x010fe20000010009 */
[----:B------:R-:W-:-:S05]  /*5640*/  ISETP.GE.AND P6, PT, R2, R125, PT ;  /* 0x0000007d0200720c */ /* 0x000fca0003fc6270 */
[----:B------:R-:W3:Y:S01]  /*5650*/  MUFU.TANH R13, R14 ;  /* 0x0000000e000d7308 */ /* 0x000ee20000002400 */
[----:B--2---:R-:W-:-:S05]  /*5660*/  FFMA.FTZ R24, R0, R10, R31 ;  /* 0x0000000a00187223 */ /* 0x004fca000001001f */
[----:B------:R-:W-:Y:S02]  /*5670*/  FSEL R24, R24, -INF , !P0 ;  /* 0xff80000018187808 */ /* 0x000fe40004000000 */
[----:B------:R-:W2:Y:S01]  /*5680*/  MUFU.TANH R25, R25 ;  /* 0x0000001900197308 */ /* 0x000ea20000002400 */
[----:B-1----:R-:W-:Y:S01]  /*5690*/  FFMA.FTZ R17, R0, R8, R17 ;  /* 0x0000000800117223 */ /* 0x002fe20000010011 */
[C---:B------:R-:W-:Y:S01]  /*56a0*/  VIADD R8, R2.reuse, 0x79 ;  /* 0x0000007902087836 */ /* 0x040fe20000000000 */
[----:B------:R-:W-:Y:S02]  /*56b0*/  FSEL R26, R9, -INF , !P4 ;  /* 0xff800000091a7808 */ /* 0x000fe40006000000 */
[-C--:B------:R-:W-:Y:S02]  /*56c0*/  ISETP.GE.AND P4, PT, R2, R124.reuse, PT ;  /* 0x0000007c0200720c */ /* 0x080fe40003f86270 */
[C---:B------:R-:W-:Y:S01]  /*56d0*/  ISETP.GE.AND P5, PT, R8.reuse, R125, PT ;  /* 0x0000007d0800720c */ /* 0x040fe20003fa6270 */
[----:B------:R2:W1:Y:S01]  /*56e0*/  MUFU.TANH R15, R27 ;  /* 0x0000001b000f7308 */ /* 0x0004620000002400 */
[----:B------:R-:W-:-:S02]  /*56f0*/  ISETP.GE.AND P0, PT, R8, R124, PT ;  /* 0x0000007c0800720c */ /* 0x000fc40003f06270 */
[----:B------:R-:W-:Y:S02]  /*5700*/  I2FP.F32.S32 R2, R2 ;  /* 0x0000000200027245 */ /* 0x000fe40000201400 */
[----:B------:R-:W-:Y:S02]  /*5710*/  I2FP.F32.S32 R8, R8 ;  /* 0x0000000800087245 */ /* 0x000fe40000201400 */
[----:B------:R-:W-:Y:S01]  /*5720*/  FSEL R34, R17, -INF , !P2 ;  /* 0xff80000011227808 */ /* 0x000fe20005000000 */
[CC--:B------:R-:W-:Y:S01]  /*5730*/  FFMA.FTZ R66, R0.reuse, R2.reuse, R97 ;  /* 0x0000000200427223 */ /* 0x0c0fe20000010061 */
[----:B---3--:R-:W-:-:S04]  /*5740*/  FFMA.FTZ R13, R0, R2, R13 ;  /* 0x00000002000d7223 */ /* 0x008fc8000001000d */
[----:B------:R-:W-:Y:S02]  /*5750*/  FSEL R66, R66, -INF , !P6 ;  /* 0xff80000042427808 */ /* 0x000fe40007000000 */
[----:B------:R-:W-:Y:S01]  /*5760*/  FSEL R88, R13, -INF , !P4 ;  /* 0xff8000000d587808 */ /* 0x000fe20006000000 */
[CC--:B--2---:R-:W-:Y:S01]  /*5770*/  FFMA.FTZ R27, R0.reuse, R8.reuse, R25 ;  /* 0x00000008001b7223 */ /* 0x0c4fe20000010019 */
[----:B-1----:R-:W-:-:S04]  /*5780*/  FFMA.FTZ R32, R0, R8, R15 ;  /* 0x0000000800207223 */ /* 0x002fc8000001000f */
        /* <DEDUP_REMOVED lines=63> */
.L_x_7284:
[----:B------:R-:W-:-:S04]  /*5b80*/  LEA R19, -R100, RZ, 0x7 ;  /* 0x000000ff64137211 */ /* 0x000fc800078e39ff */
[----:B------:R-:W-:-:S07]  /*5b90*/  SHF.R.S32.HI R90, RZ, 0x1f, R19 ;  /* 0x0000001fff5a7819 */ /* 0x000fce0000011413 */
.L_x_7285:
[----:B------:R-:W-:Y:S01]  /*5ba0*/  ULDC UR5, c[0x0][0x2d0] ;  /* 0x0000b40000057ab9 */ /* 0x000fe20000000800 */
[----:B------:R-:W-:Y:S01]  /*5bb0*/  BSSY B0, `(.L_x_7286) ;  /* 0x0000063000007945 */ /* 0x000fe20003800000 */
[----:B------:R-:W-:-:S13]  /*5bc0*/  ISETP.GE.AND P0, PT, R181, UR5, PT ;  /* 0x00000005b5007c0c */ /* 0x000fda000bf06270 */
[----:B------:R-:W1:Y:S01]  /*5bd0*/  @!P0 LDC.64 R2, c[0x0][0x218] ;  /* 0x00008600ff028b82 */ /* 0x000e620000000a00 */
[----:B------:R-:W-:Y:S01]  /*5be0*/  @!P0 IADD3 R9, P2, R19, R122, RZ ;  /* 0x0000007a13098210 */ /* 0x000fe20007f5e0ff */
[--C-:B------:R-:W-:Y:S01]  /*5bf0*/  @!P0 IMAD.WIDE.U32 R96, R100, 0x60, R122.reuse ;  /* 0x0000006064608825 */ /* 0x100fe200078e007a */
[----:B------:R2:W-:Y:S03]  /*5c00*/  @P0 STS.128 [R180+0x2000], RZ ;  /* 0x002000ffb4000388 */ /* 0x0005e60000000c00 */
[----:B------:R-:W-:Y:S02]  /*5c10*/  @!P0 IMAD.MOV.U32 R12, RZ, RZ, R122 ;  /* 0x000000ffff0c8224 */ /* 0x000fe400078e007a */
[----:B------:R-:W3:Y:S01]  /*5c20*/  @!P0 LDC.64 R16, c[0x0][0x218] ;  /* 0x00008600ff108b82 */ /* 0x000ee20000000a00 */
[----:B------:R-:W-:Y:S02]  /*5c30*/  @!P0 IMAD.MOV.U32 R13, RZ, RZ, R123 ;  /* 0x000000ffff0d8224 */ /* 0x000fe400078e007b */
[----:B------:R-:W-:-:S02]  /*5c40*/  @!P0 IMAD R11, R101, 0x60, RZ ;  /* 0x00000060650b8824 */ /* 0x000fc400078e02ff */
[----:B------:R-:W-:Y:S02]  /*5c50*/  @!P0 IMAD.MOV.U32 R92, RZ, RZ, R122 ;  /* 0x000000ffff5c8224 */ /* 0x000fe400078e007a */
[--C-:B------:R-:W-:Y:S01]  /*5c60*/  @!P0 IMAD.MOV.U32 R93, RZ, RZ, R123.reuse ;  /* 0x000000ffff5d8224 */ /* 0x100fe200078e007b */
[----:B------:R-:W4:Y:S01]  /*5c70*/  @!P0 LDC.64 R14, c[0x0][0x218] ;  /* 0x00008600ff0e8b82 */ /* 0x000f220000000a00 */
[----:B------:R-:W-:Y:S01]  /*5c80*/  @!P0 IMAD.X R8, R90, 0x1, R123, P2 ;  /* 0x000000015a088824 */ /* 0x000fe200010e067b */
[----:B------:R-:W-:Y:S01]  /*5c90*/  @!P0 IADD3 R25, P2, R19, R96, RZ ;  /* 0x0000006013198210 */ /* 0x000fe20007f5e0ff */
[----:B------:R-:W-:-:S03]  /*5ca0*/  @!P0 IMAD.WIDE.U32 R94, R100, 0x50, R12 ;  /* 0x00000050645e8825 */ /* 0x000fc600078e000c */
[----:B------:R-:W-:Y:S01]  /*5cb0*/  @!P0 IADD3.X R96, R90, R97, R11, P2, !PT ;  /* 0x000000615a608210 */ /* 0x000fe200017fe40b */
[----:B------:R-:W-:Y:S01]  /*5cc0*/  @!P0 IMAD.WIDE.U32 R92, R100, 0x30, R92 ;  /* 0x00000030645c8825 */ /* 0x000fe200078e005c */
[----:B-1----:R-:W-:Y:S01]  /*5cd0*/  @!P0 LEA R162, P6, R9, R2, 0x1 ;  /* 0x0000000209a28211 */ /* 0x002fe200078c08ff */
[----:B------:R-:W1:Y:S01]  /*5ce0*/  @!P0 LDC.64 R12, c[0x0][0x218] ;  /* 0x00008600ff0c8b82 */ /* 0x000e620000000a00 */
[----:B------:R-:W-:Y:S01]  /*5cf0*/  @!P0 IADD3 R23, P4, R19, R94, RZ ;  /* 0x0000005e13178210 */ /* 0x000fe20007f9e0ff */
[----:B------:R-:W-:Y:S01]  /*5d00*/  @!P0 IMAD R33, R101, 0x30, RZ ;  /* 0x0000003065218824 */ /* 0x000fe200078e02ff */
[----:B------:R-:W-:Y:S01]  /*5d10*/  @!P0 LEA.HI.X R163, R9, R3, R8, 0x1, P6 ;  /* 0x0000000309a38211 */ /* 0x000fe200030f0c08 */
[----:B------:R-:W-:Y:S01]  /*5d20*/  @!P0 IMAD R31, R101, 0x50, RZ ;  /* 0x00000050651f8824 */ /* 0x000fe200078e02ff */
[----:B------:R-:W-:-:S03]  /*5d30*/  @!P0 IADD3 R21, P5, R19, R92, RZ ;  /* 0x0000005c13158210 */ /* 0x000fc60007fbe0ff */
[----:B------:R-:W5:Y:S01]  /*5d40*/  @!P0 LDC.64 R10, c[0x0][0x218] ;  /* 0x00008600ff0a8b82 */ /* 0x000f620000000a00 */
[C---:B------:R-:W-:Y:S01]  /*5d50*/  @!P0 IADD3.X R92, R90.reuse, R93, R33, P5, !PT ;  /* 0x0000005d5a5c8210 */ /* 0x040fe20002ffe421 */
[----:B------:R-:W-:Y:S01]  /*5d60*/  @!PT LDS RZ, [RZ] ;  /* 0x00000000fffff984 */ /* 0x000fe20000000800 */
[----:B------:R-:W-:Y:S01]  /*5d70*/  @!PT LDS RZ, [RZ] ;  /* 0x00000000fffff984 */ /* 0x000fe20000000800 */
[----:B------:R-:W-:Y:S01]  /*5d80*/  @!PT LDS RZ, [RZ] ;  /* 0x00000000fffff984 */ /* 0x000fe20000000800 */
[----:B------:R2:W-:Y:S01]  /*5d90*/  @!P0 LDGSTS.E.BYPASS.LTC128B.128 [R180+0x2000], desc[UR12][R162.64] ;  /* 0x02000000a2b48fae */ /* 0x0005e2000b901d4c */
[----:B------:R-:W-:Y:S02]  /*5da0*/  @!P0 IADD3.X R94, R90, R95, R31, P4, !PT ;  /* 0x0000005f5a5e8210 */ /* 0x000fe400027fe41f */
[-C--:B------:R-:W-:Y:S01]  /*5db0*/  @!P0 IADD3 R31, P5, P2, R19, R122.reuse, R176 ;  /* 0x0000007a131f8210 */ /* 0x080fe20007abe0b0 */
[----:B------:R2:W-:Y:S01]  /*5dc0*/  @P0 STS.128 [R180+0x2800], RZ ;  /* 0x002800ffb4000388 */ /* 0x0005e20000000c00 */
[----:B------:R-:W-:Y:S01]  /*5dd0*/  @!P0 LEA R98, P4, R100, R122, 0x5 ;  /* 0x0000007a64628211 */ /* 0x000fe200078828ff */
[----:B------:R-:W2:Y:S01]  /*5de0*/  @!P0 LDC.64 R8, c[0x0][0x218] ;  /* 0x00008600ff088b82 */ /* 0x000ea20000000a00 */
[----:B------:R-:W-:Y:S02]  /*5df0*/  @!P0 IADD3.X R104, R90, R123, R175, P5, P2 ;  /* 0x0000007b5a688210 */ /* 0x000fe40002fe44af */
        /* <DEDUP_REMOVED lines=14> */
[C---:B-1----:R-:W-:Y:S01]  /*5ee0*/  @!P0 LEA R12, P2, R21.reuse, R12, 0x1 ;  /* 0x0000000c150c8211 */ /* 0x042fe200078408ff */
[----:B------:R-:W-:Y:S01]  /*5ef0*/  @!P0 IMAD.X R17, R90, 0x1, R17, P5 ;  /* 0x000000015a118824 */ /* 0x000fe200028e0611 */
[----:B------:R-:W-:Y:S01]  /*5f00*/  @!P0 LEA.HI.X R15, R98, R15, R33, 0x1, P4 ;  /* 0x0000000f620f8211 */ /* 0x000fe200020f0c21 */
[----:B------:R1:W-:Y:S01]  /*5f10*/  @P0 STS.128 [R180+0x3000], RZ ;  /* 0x003000ffb4000388 */ /* 0x0003e20000000c00 */
[C---:B-----5:R-:W-:Y:S02]  /*5f20*/  @!P0 LEA R10, P5, R16.reuse, R10, 0x1 ;  /* 0x0000000a100a8211 */ /* 0x060fe400078a08ff */
[----:B------:R-:W-:Y:S01]  /*5f30*/  @!P0 LEA.HI.X R13, R21, R13, R92, 0x1, P2 ;  /* 0x0000000d150d8211 */ /* 0x000fe200010f0c5c */
[----:B------:R-:W-:Y:S01]  /*5f40*/  @!PT LDS RZ, [RZ] ;  /* 0x00000000fffff984 */ /* 0x000fe20000000800 */
[----:B------:R-:W-:Y:S01]  /*5f50*/  @!PT LDS RZ, [RZ] ;  /* 0x00000000fffff984 */ /* 0x000fe20000000800 */
[----:B------:R-:W-:Y:S01]  /*5f60*/  @!PT LDS RZ, [RZ] ;  /* 0x00000000fffff984 */ /* 0x000fe20000000800 */
[----:B------:R1:W-:Y:S01]  /*5f70*/  @!P0 LDGSTS.E.BYPASS.LTC128B.128 [R180+0x3000], desc[UR12][R14.64] ;  /* 0x030000000eb48fae */ /* 0x0003e2000b901d4c */
[C---:B--2---:R-:W-:Y:S02]  /*5f80*/  @!P0 LEA R8, P4, R23.reuse, R8, 0x1 ;  /* 0x0000000817088211 */ /* 0x044fe400078808ff */
        /* <DEDUP_REMOVED lines=37> */
.L_x_7287:
[----:B------:R-:W-:Y:S05]  /*61e0*/  BSYNC B0 ;  /* 0x0000000000007941 */ /* 0x000fea0003800000 */
.L_x_7286:
[----:B------:R-:W0:Y:S01]  /*61f0*/  LDGDEPBAR ;  /* 0x00000000000079af */ /* 0x000e220000000000 */
[----:B------:R-:W-:-:S04]  /*6200*/  IADD3 R122, P0, R19, R122, RZ ;  /* 0x0000007a137a7210 */ /* 0x000fc80007f1e0ff */
[----:B------:R-:W-:-:S09]  /*6210*/  IADD3.X R123, R90, R123, RZ, P0, !PT ;  /* 0x0000007b5a7b7210 */ /* 0x000fd200007fe4ff */
.L_x_7283:
[----:B-12---:R-:W-:Y:S01]  /*6220*/  FMNMX.FTZ R9, R66, R64, !PT ;  /* 0x0000004042097209 */ /* 0x006fe20007810000 */
        /* <DEDUP_REMOVED lines=85> */
[--C-:B------:R-:W-:Y:S01]  /*6780*/  FFMA.FTZ R40, R86, UR11, -R31.reuse ;  /* 0x0000000b56287c23 */ /* 0x100fe2000801081f */
[--C-:B------:R-:W-:Y:S01]  /*6790*/  FFMA.FTZ R35, R84, UR11, -R31.reuse ;  /* 0x0000000b54237c23 */ /* 0x100fe2000801081f */
[----:B------:R-:W-:Y:S01]  /*67a0*/  FSEL R33, R33, RZ, P0 ;  /* 0x000000ff21217208 */ /* 0x000fe20000000000 */
[----:B------:R-:W1:Y:S01]  /*67b0*/  LDSM.16.MT88.4 R84, [R164+0x6000] ;  /* 0x00600000a454783b */ /* 0x000e620000004200 */
[--C-:B------:R-:W-:Y:S01]  /*67c0*/  FFMA.FTZ R66, R66, UR11, -R31.reuse ;  /* 0x0000000b42427c23 */ /* 0x100fe2000801081f */
[--C-:B------:R-:W-:Y:S01]  /*67d0*/  FFMA.FTZ R41, R36, UR11, -R31.reuse ;  /* 0x0000000b24297c23 */ /* 0x100fe2000801081f */
[----:B------:R-:W-:Y:S01]  /*67e0*/  FFMA.FTZ R5, R76, UR11, -R31 ;  /* 0x0000000b4c057c23 */ /* 0x000fe2000801081f */
[--C-:B------:R-:W-:Y:S01]  /*67f0*/  FFMA.FTZ R106, R88, UR11, -R33.reuse ;  /* 0x0000000b586a7c23 */ /* 0x100fe20008010821 */
[--C-:B------:R-:W-:Y:S01]  /*6800*/  FFMA.FTZ R23, R78, UR11, -R33.reuse ;  /* 0x0000000b4e177c23 */ /* 0x100fe20008010821 */
[--C-:B------:R-:W-:Y:S01]  /*6810*/  FFMA.FTZ R104, R70, UR11, -R33.reuse ;  /* 0x0000000b46687c23 */ /* 0x100fe20008010821 */
[----:B------:R-:W-:Y:S01]  /*6820*/  FFMA.FTZ R37, R68, UR11, -R33 ;  /* 0x0000000b44257c23 */ /* 0x000fe20008010821 */
[----:B------:R-:W2:Y:S01]  /*6830*/  LDSM.16.MT88.4 R76, [R163+0x6000] ;  /* 0x00600000a34c783b */ /* 0x000ea20000004200 */
[----:B------:R-:W-:Y:S01]  /*6840*/  MUFU.EX2 R66, R66 ;  /* 0x0000004200427308 */ /* 0x000fe20000000800 */
[----:B------:R-:W-:Y:S01]  /*6850*/  FFMA.FTZ R36, R82, UR11, -R31 ;  /* 0x0000000b52247c23 */ /* 0x000fe2000801081f */
[--C-:B------:R-:W-:Y:S01]  /*6860*/  FFMA.FTZ R39, R18, UR11, -R33.reuse ;  /* 0x0000000b12277c23 */ /* 0x100fe20008010821 */
[--C-:B------:R-:W-:Y:S01]  /*6870*/  FFMA.FTZ R6, R80, UR11, -R33.reuse ;  /* 0x0000000b50067c23 */ /* 0x100fe20008010821 */
[--C-:B------:R-:W-:Y:S01]  /*6880*/  FFMA.FTZ R25, R74, UR11, -R33.reuse ;  /* 0x0000000b4a197c23 */ /* 0x100fe20008010821 */
[----:B------:R-:W-:Y:S01]  /*6890*/  FFMA.FTZ R4, R72, UR11, -R33 ;  /* 0x0000000b48047c23 */ /* 0x000fe20008010821 */
[----:B------:R-:W3:Y:S01]  /*68a0*/  LDSM.16.MT88.4 R16, [R166+0x6800] ;  /* 0x00680000a610783b */ /* 0x000ee20000004200 */
[--C-:B------:R-:W-:Y:S01]  /*68b0*/  FFMA.FTZ R62, R62, UR11, -R31.reuse ;  /* 0x0000000b3e3e7c23 */ /* 0x100fe2000801081f */
[----:B------:R-:W4:Y:S01]  /*68c0*/  MUFU.EX2 R21, R21 ;  /* 0x0000001500157308 */ /* 0x000f220000000800 */
        /* <DEDUP_REMOVED lines=15> */
[----:B------:R-:W5:Y:S01]  /*69c0*/  MUFU.EX2 R41, R41 ;  /* 0x0000002900297308 */ /* 0x000f620000000800 */
[----:B----4-:R-:W-:Y:S01]  /*69d0*/  F2FP.F16.F32.PACK_AB R68, R21, R66 ;  /* 0x000000421544723e */ /* 0x010fe200000000ff */
        /* <DEDUP_REMOVED lines=14> */
[----:B------:R-:W4:Y:S01]  /*6ac0*/  MUFU.EX2 R23, R23 ;  /* 0x0000001700177308 */ /* 0x000f220000000800 */
[----:B-----5:R-:W-:Y:S01]  /*6ad0*/  F2FP.F16.F32.PACK_AB R70, R41, R64 ;  /* 0x000000402946723e */ /* 0x020fe200000000ff */
[----:B------:R-:W-:Y:S01]  /*6ae0*/  FFMA.FTZ R67, R112, UR11, -R31 ;  /* 0x0000000b70437c23 */ /* 0x000fe2000801081f */
[--C-:B------:R-:W-:Y:S01]  /*6af0*/  FFMA.FTZ R108, R108, UR11, -R33.reuse ;  /* 0x0000000b6c6c7c23 */ /* 0x100fe20008010821 */
[--C-:B------:R-:W-:Y:S01]  /*6b00*/  FFMA.FTZ R110, R22, UR11, -R33.reuse ;  /* 0x0000000b166e7c23 */ /* 0x100fe20008010821 */
[----:B------:R-:W-:Y:S01]  /*6b10*/  FFMA.FTZ R105, R20, UR11, -R33 ;  /* 0x0000000b14697c23 */ /* 0x000fe20008010821 */
[----:B------:R-:W-:Y:S01]  /*6b20*/  FADD.FTZ R21, R66, R21 ;  /* 0x0000001542157221 */ /* 0x000fe20000010000 */
[--C-:B------:R-:W-:Y:S01]  /*6b30*/  FFMA.FTZ R113, R54, UR11, -R31.reuse ;  /* 0x0000000b36717c23 */ /* 0x100fe2000801081f */
        /* <DEDUP_REMOVED lines=9> */
[----:B----4-:R-:W-:Y:S01]  /*6bd0*/  F2FP.F16.F32.PACK_AB R69, R23, R106 ;  /* 0x0000006a1745723e */ /* 0x010fe200000000ff */
[----:B------:R-:W-:Y:S01]  /*6be0*/  FADD.FTZ R23, R106, R23 ;  /* 0x000000176a177221 */ /* 0x000fe20000010000 */
[----:B------:R-:W-:Y:S01]  /*6bf0*/  FFMA.FTZ R30, R30, UR11, -R31 ;  /* 0x0000000b1e1e7c23 */ /* 0x000fe2000801081f */
[----:B------:R-:W-:Y:S01]  /*6c00*/  FFMA.FTZ R34, R34, UR11, -R33 ;  /* 0x0000000b22227c23 */ /* 0x000fe20008010821 */
[----:B------:R-:W-:-:S03]  /*6c10*/  LEA R190, P0, R122, UR8, 0x1 ;  /* 0x000000087abe7c11 */ /* 0x000fc6000f8008ff */
[----:B------:R-:W-:Y:S01]  /*6c20*/  MUFU.EX2 R40, R40 ;  /* 0x0000002800287308 */ /* 0x000fe20000000800 */
[----:B------:R-:W-:-:S07]  /*6c30*/  LEA.HI.X R189, R122, UR9, R123, 0x1, P0 ;  /* 0x000000097abd7c11 */ /* 0x000fce00080f0c7b */
[----:B------:R-:W4:Y:S01]  /*6c40*/  MUFU.EX2 R35, R35 ;  /* 0x0000002300237308 */ /* 0x000f220000000800 */
[C---:B-----5:R-:W-:Y:S01]  /*6c50*/  F2FP.F16.F32.PACK_AB R71, R37.reuse, R104 ;  /* 0x000000682547723e */ /* 0x060fe200000000ff */
[----:B------:R-:W-:Y:S02]  /*6c60*/  FADD.FTZ R104, R104, R23 ;  /* 0x0000001768687221 */ /* 0x000fe40000010000 */
[----:B------:R-:W-:Y:S02]  /*6c70*/  LDSM.16.MT88.4 R20, [R164+0x8800] ;  /* 0x00880000a414783b */ /* 0x000fe40000004200 */
[----:B------:R-:W-:Y:S01]  /*6c80*/  FADD.FTZ R104, R37, R104 ;  /* 0x0000006825687221 */ /* 0x000fe20000010000 */
[----:B------:R-:W-:Y:S01]  /*6c90*/  FFMA.FTZ R37, R38, UR11, -R33 ;  /* 0x0000000b26257c23 */ /* 0x000fe20008010821 */
[C---:B-1----:R-:W-:Y:S01]  /*6ca0*/  HMMA.16816.F32 R88, R68.reuse, R84, RZ ;  /* 0x000000544458723c */ /* 0x042fe200000018ff */
        /* <DEDUP_REMOVED lines=10> */
[C---:B------:R-:W-:Y:S05]  /*6d50*/  HMMA.16816.F32 R72, R68.reuse, R8, RZ ;  /* 0x000000084448723c */ /* 0x040fea00000018ff */
[----:B------:R-:W2:Y:S01]  /*6d60*/  MUFU.EX2 R4, R4 ;  /* 0x0000000400047308 */ /* 0x000ea20000000800 */
[----:B------:R-:W-:Y:S01]  /*6d70*/  HMMA.16816.F32 R68, R68, R10, RZ ;  /* 0x0000000a4444723c */ /* 0x000fe200000018ff */
[----:B----4-:R-:W-:-:S02]  /*6d80*/  F2FP.F16.F32.PACK_AB R8, R35, R40 ;  /* 0x000000282308723e */ /* 0x010fc400000000ff */
[----:B-1----:R-:W-:Y:S01]  /*6d90*/  F2FP.F16.F32.PACK_AB R9, R6, R39 ;  /* 0x000000270609723e */ /* 0x002fe200000000ff */
[----:B------:R-:W-:-:S03]  /*6da0*/  FADD.FTZ R39, R39, R104 ;  /* 0x0000006827277221 */ /* 0x000fc60000010000 */
        /* <DEDUP_REMOVED lines=9> */
[C---:B---3--:R-:W-:Y:S06]  /*6e40*/  HMMA.16816.F32 R96, R8.reuse, R16, R96 ;  /* 0x000000100860723c */ /* 0x048fec0000001860 */
        /* <DEDUP_REMOVED lines=107> */
[----:B------:R-:W-:Y:S01]  /*7500*/  FADD.FTZ R13, R41, R64 ;  /* 0x00000040290d7221 */ /* 0x000fe20000010000 */
[----:B------:R-:W-:Y:S01]  /*7510*/  F2FP.F16.F32.PACK_AB R12, R52, R113 ;  /* 0x00000071340c723e */ /* 0x000fe200000000ff */
[----:B------:R-:W2:Y:S01]  /*7520*/  MUFU.EX2 R41, R44 ;  /* 0x0000002c00297308 */ /* 0x000ea20000000800 */
[----:B------:R-:W5:Y:S01]  /*7530*/  LDSM.16.MT88.4 R8, [R163+0x9000] ;  /* 0x00900000a308783b */ /* 0x000f620000004200 */
[----:B------:R-:W-:-:S02]  /*7540*/  FADD.FTZ R40, R40, R13 ;  /* 0x0000000d28287221 */ /* 0x000fc40000010000 */
[----:B-1----:R-:W-:Y:S02]  /*7550*/  F2FP.F16.F32.PACK_AB R14, R111, R50 ;  /* 0x000000326f0e723e */ /* 0x002fe400000000ff */
[----:B------:R-:W-:Y:S01]  /*7560*/  FADD.FTZ R13, R35, R40 ;  /* 0x00000028230d7221 */ /* 0x000fe20000010000 */
[----:B------:R-:W-:Y:S01]  /*7570*/  FFMA.FTZ R35, R28, UR11, -R31 ;  /* 0x0000000b1c237c23 */ /* 0x000fe2000801081f */
[----:B------:R-:W-:Y:S01]  /*7580*/  FADD.FTZ R28, R6, R39 ;  /* 0x00000027061c7221 */ /* 0x000fe20000010000 */
[----:B----4-:R-:W-:Y:S01]  /*7590*/  F2FP.F16.F32.PACK_AB R15, R37, R42 ;  /* 0x0000002a250f723e */ /* 0x010fe200000000ff */
[----:B------:R-:W-:Y:S01]  /*75a0*/  FADD.FTZ R38, R36, R13 ;  /* 0x0000000d24267221 */ /* 0x000fe20000010000 */
[--C-:B------:R-:W-:Y:S01]  /*75b0*/  FFMA.FTZ R40, R27, UR11, -R31.reuse ;  /* 0x0000000b1b287c23 */ /* 0x100fe2000801081f */
[----:B------:R-:W-:Y:S01]  /*75c0*/  FADD.FTZ R25, R25, R28 ;  /* 0x0000001c19197221 */ /* 0x000fe20000010000 */
[----:B------:R1:W-:Y:S01]  /*75d0*/  MUFU.EX2 R6, R30 ;  /* 0x0000001e00067308 */ /* 0x0003e20000000800 */
[----:B--2---:R-:W-:Y:S01]  /*75e0*/  F2FP.F16.F32.PACK_AB R13, R41, R46 ;  /* 0x0000002e290d723e */ /* 0x004fe200000000ff */
[----:B------:R-:W-:-:S06]  /*75f0*/  FFMA.FTZ R44, R29, UR11, -R31 ;  /* 0x0000000b1d2c7c23 */ /* 0x000fcc000801081f */
[----:B------:R-:W-:Y:S01]  /*7600*/  MUFU.EX2 R35, R35 ;  /* 0x0000002300237308 */ /* 0x000fe20000000800 */
[C---:B------:R-:W-:Y:S07]  /*7610*/  HMMA.16816.F32 R96, R12.reuse, R20, R96 ;  /* 0x000000140c60723c */ /* 0x040fee0000001860 */
[----:B------:R-:W2:Y:S01]  /*7620*/  MUFU.EX2 R39, R44 ;  /* 0x0000002c00277308 */ /* 0x000ea20000000800 */
[C---:B------:R-:W-:Y:S01]  /*7630*/  HMMA.16816.F32 R92, R12.reuse, R22, R92 ;  /* 0x000000160c5c723c */ /* 0x040fe2000000185c */
[----:B------:R-:W-:Y:S01]  /*7640*/  FADD.FTZ R21, R4, R25 ;  /* 0x0000001904157221 */ /* 0x000fe20000010000 */
[--C-:B------:R-:W-:Y:S01]  /*7650*/  FFMA.FTZ R20, R26, UR11, -R33.reuse ;  /* 0x0000000b1a147c23 */ /* 0x100fe20008010821 */
[----:B-1----:R-:W1:Y:S01]  /*7660*/  LDSM.16.MT88.4 R28, [R162+0x9000] ;  /* 0x00900000a21c783b */ /* 0x002e620000004200 */
[----:B------:R-:W-:Y:S01]  /*7670*/  FFMA.FTZ R4, R24, UR11, -R33 ;  /* 0x0000000b18047c23 */ /* 0x000fe20008010821 */
[----:B------:R-:W-:Y:S01]  /*7680*/  FADD.FTZ R60, R60, R21 ;  /* 0x000000153c3c7221 */ /* 0x000fe20000010000 */
[----:B------:R-:W-:Y:S01]  /*7690*/  FFMA.FTZ R33, R32, UR11, -R33 ;  /* 0x0000000b20217c23 */ /* 0x000fe20008010821 */
[----:B------:R-:W-:Y:S01]  /*76a0*/  FADD.FTZ R23, R5, R38 ;  /* 0x0000002605177221 */ /* 0x000fe20000010000 */
[----:B------:R-:W4:Y:S01]  /*76b0*/  MUFU.EX2 R36, R40 ;  /* 0x0000002800247308 */ /* 0x000f220000000800 */
[----:B------:R-:W-:Y:S01]  /*76c0*/  FADD.FTZ R47, R47, R60 ;  /* 0x0000003c2f2f7221 */ /* 0x000fe20000010000 */
[----:B---3--:R-:W-:Y:S01]  /*76d0*/  HMMA.16816.F32 R88, R12, R16, R88 ;  /* 0x000000100c58723c */ /* 0x008fe20000001858 */
[----:B------:R-:W-:Y:S01]  /*76e0*/  FADD.FTZ R62, R62, R23 ;  /* 0x000000173e3e7221 */ /* 0x000fe20000010000 */
[----:B------:R-:W3:Y:S01]  /*76f0*/  LDSM.16.MT88.4 R24, [R166+0x9800] ;  /* 0x00980000a618783b */ /* 0x000ee20000004200 */
[----:B------:R-:W-:-:S02]  /*7700*/  FADD.FTZ R56, R56, R47 ;  /* 0x0000002f38387221 */ /* 0x000fc40000010000 */
[----:B------:R-:W-:Y:S01]  /*7710*/  FADD.FTZ R49, R49, R62 ;  /* 0x0000003e31317221 */ /* 0x000fe20000010000 */
[----:B------:R4:W-:Y:S01]  /*7720*/  MUFU.EX2 R5, R20 ;  /* 0x0000001400057308 */ /* 0x0009e20000000800 */
[----:B------:R-:W-:Y:S01]  /*7730*/  FADD.FTZ R43, R43, R56 ;  /* 0x000000382b2b7221 */ /* 0x000fe20000010000 */
[C---:B-----5:R-:W-:Y:S01]  /*7740*/  HMMA.16816.F32 R80, R12.reuse, R8, R80 ;  /* 0x000000080c50723c */ /* 0x060fe20000001850 */
[----:B------:R-:W-:Y:S02]  /*7750*/  FADD.FTZ R58, R58, R49 ;  /* 0x000000313a3a7221 */ /* 0x000fe40000010000 */
[----:B------:R-:W-:Y:S02]  /*7760*/  FADD.FTZ R134, R134, R43 ;  /* 0x0000002b86867221 */ /* 0x000fe40000010000 */
[----:B------:R-:W-:Y:S01]  /*7770*/  FADD.FTZ R45, R45, R58 ;  /* 0x0000003a2d2d7221 */ /* 0x000fe20000010000 */
[----:B------:R-:W5:Y:S01]  /*7780*/  MUFU.EX2 R4, R4 ;  /* 0x0000000400047308 */ /* 0x000f620000000800 */
[----:B------:R-:W-:Y:S01]  /*7790*/  FADD.FTZ R55, R55, R134 ;  /* 0x0000008637377221 */ /* 0x000fe20000010000 */
[----:B------:R-:W-:Y:S01]  /*77a0*/  HMMA.16816.F32 R76, R12, R10, R76 ;  /* 0x0000000a0c4c723c */ /* 0x000fe2000000184c */
[----:B------:R-:W-:Y:S01]  /*77b0*/  FADD.FTZ R136, R136, R45 ;  /* 0x0000002d88887221 */ /* 0x000fe20000010000 */
[----:B--2---:R-:W-:Y:S01]  /*77c0*/  F2FP.F16.F32.PACK_AB R8, R39, R6 ;  /* 0x000000062708723e */ /* 0x004fe200000000ff */
[----:B------:R-:W-:-:S02]  /*77d0*/  FADD.FTZ R130, R130, R55 ;  /* 0x0000003782827221 */ /* 0x000fc40000010000 */
[----:B------:R-:W-:Y:S01]  /*77e0*/  FADD.FTZ R57, R57, R136 ;  /* 0x0000008839397221 */ /* 0x000fe20000010000 */
[----:B------:R-:W2:Y:S01]  /*77f0*/  MUFU.EX2 R33, R33 ;  /* 0x0000002100217308 */ /* 0x000ea20000000800 */
[----:B----4-:R-:W4:Y:S01]  /*7800*/  LDSM.16.MT88.4 R20, [R164+0x9800] ;  /* 0x00980000a414783b */ /* 0x010f220000004200 */
[----:B------:R-:W-:Y:S01]  /*7810*/  FADD.FTZ R51, R51, R130 ;  /* 0x0000008233337221 */ /* 0x000fe20000010000 */
[----:B------:R-:W-:Y:S01]  /*7820*/  FADD.FTZ R132, R132, R57 ;  /* 0x0000003984847221 */ /* 0x000fe20000010000 */
[----:B------:R-:W-:Y:S01]  /*7830*/  F2FP.F16.F32.PACK_AB R10, R36, R35 ;  /* 0x00000023240a723e */ /* 0x000fe200000000ff */
[C---:B------:R-:W-:Y:S01]  /*7840*/  HMMA.16816.F32 R84, R12.reuse, R18, R84 ;  /* 0x000000120c54723c */ /* 0x040fe20000001854 */
[----:B------:R-:W-:Y:S01]  /*7850*/  FADD.FTZ R146, R146, R51 ;  /* 0x0000003392927221 */ /* 0x000fe20000010000 */
[----:B------:R-:W-:Y:S01]  /*7860*/  FADD.FTZ R53, R53, R132 ;  /* 0x0000008435357221 */ /* 0x000fe20000010000 */
[----:B------:R-:W4:Y:S01]  /*7870*/  LDSM.16.MT88.4 R16, [R163+0x9800] ;  /* 0x00980000a310783b */ /* 0x000f220000004200 */
[----:B-----5:R-:W-:Y:S01]  /*7880*/  F2FP.F16.F32.PACK_AB R9, R4, R5 ;  /* 0x000000050409723e */ /* 0x020fe200000000ff */
[----:B------:R-:W-:Y:S01]  /*7890*/  FADD.FTZ R146, R63, R146 ;  /* 0x000000923f927221 */ /* 0x000fe20000010000 */
[----:B------:R-:W-:Y:S01]  /*78a0*/  FADD.FTZ R150, R150, R53 ;  /* 0x0000003596967221 */ /* 0x000fe20000010000 */
[----:B-1----:R-:W-:Y:S02]  /*78b0*/  HMMA.16816.F32 R72, R12, R28, R72 ;  /* 0x0000001c0c48723c */ /* 0x002fe40000001848 */
[----:B------:R-:W-:Y:S01]  /*78c0*/  FADD.FTZ R59, R59, R146 ;  /* 0x000000923b3b7221 */ /* 0x000fe20000010000 */
[----:B------:R-:W-:Y:S01]  /*78d0*/  FADD.FTZ R65, R65, R150 ;  /* 0x0000009641417221 */ /* 0x000fe20000010000 */
[----:B--2---:R-:W-:-:S02]  /*78e0*/  F2FP.F16.F32.PACK_AB R11, R33, R34 ;  /* 0x00000022210b723e */ /* 0x004fc400000000ff */
[----:B------:R-:W-:Y:S01]  /*78f0*/  FADD.FTZ R138, R138, R59 ;  /* 0x0000003b8a8a7221 */ /* 0x000fe20000010000 */
[----:B------:R-:W-:Y:S01]  /*7900*/  FADD.FTZ R140, R140, R65 ;  /* 0x000000418c8c7221 */ /* 0x000fe20000010000 */
[----:B------:R-:W-:Y:S01]  /*7910*/  HMMA.16816.F32 R68, R12, R30, R68 ;  /* 0x0000001e0c44723c */ /* 0x000fe20000001844 */
[----:B------:R-:W1:Y:S01]  /*7920*/  LDSM.16.MT88.4 R12, [R162+0x9800] ;  /* 0x00980000a20c783b */ /* 0x000e620000004200 */
[----:B------:R-:W-:Y:S01]  /*7930*/  FADD.FTZ R109, R109, R138 ;  /* 0x0000008a6d6d7221 */ /* 0x000fe20000010000 */
[----:B------:R-:W-:-:S03]  /*7940*/  FADD.FTZ R140, R61, R140 ;  /* 0x0000008c3d8c7221 */ /* 0x000fc60000010000 */
[----:B------:R-:W-:Y:S01]  /*7950*/  FADD.FTZ R109, R108, R109 ;  /* 0x0000006d6c6d7221 */ /* 0x000fe20000010000 */
[----:B---3--:R-:W-:Y:S03]  /*7960*/  HMMA.16816.F32 R96, R8, R24, R96 ;  /* 0x000000180860723c */ /* 0x008fe60000001860 */
[----:B------:R-:W-:-:S03]  /*7970*/  FADD.FTZ R110, R110, R109 ;  /* 0x0000006d6e6e7221 */ /* 0x000fc60000010000 */
[----:B------:R-:W-:Y:S01]  /*7980*/  HMMA.16816.F32 R92, R8, R26, R92 ;  /* 0x0000001a085c723c */ /* 0x000fe2000000185c */
[----:B------:R-:W-:-:S04]  /*7990*/  FADD.FTZ R105, R105, R110 ;  /* 0x0000006e69697221 */ /* 0x000fc80000010000 */
[----:B------:R-:W-:Y:S01]  /*79a0*/  FADD.FTZ R46, R46, R105 ;  /* 0x000000692e2e7221 */ /* 0x000fe20000010000 */
[----:B----4-:R-:W-:Y:S03]  /*79b0*/  HMMA.16816.F32 R88, R8, R20, R88 ;  /* 0x000000140858723c */ /* 0x010fe60000001858 */
        /* <DEDUP_REMOVED lines=89> */
.L_x_7289:
[----:B------:R-:W-:-:S04]  /*7f50*/  LEA R5, -R120, RZ, 0x7 ;  /* 0x000000ff78057211 */ /* 0x000fc800078e39ff */
[----:B------:R-:W-:-:S07]  /*7f60*/  SHF.R.S32.HI R4, RZ, 0x1f, R5 ;  /* 0x0000001fff047819 */ /* 0x000fce0000011405 */
.L_x_7290:
        /* <DEDUP_REMOVED lines=47> */
[----:B------:R-:W-:Y:S01]  /*8260*/  @!P0 LDGSTS.E.BYPASS.LTC128B.128 [R180+0x6000], desc[UR12][R194.64] ;  /* 0x06000000c2b48fae */ /* 0x000fe2000b901d4c */
        /* <DEDUP_REMOVED lines=47> */
[----:B------:R-:W4:Y:S04]  /*8560*/  LDSM.16.M88.4 R40, [R171+0x3000] ;  /* 0x00300000ab28783b */ /* 0x000f280000000200 */
[----:B------:R-:W5:Y:S04]  /*8570*/  LDSM.16.M88.4 R32, [R171+0x3800] ;  /* 0x00380000ab20783b */ /* 0x000f680000000200 */
[----:B------:R-:W-:Y:S04]  /*8580*/  LDSM.16.M88.4 R64, [R170] ;  /* 0x00000000aa40783b */ /* 0x000fe80000000200 */
[----:B------:R-:W5:Y:S04]  /*8590*/  LDSM.16.M88.4 R28, [R165+0x2000] ;  /* 0x00200000a51c783b */ /* 0x000f680000000200 */
[----:B--2---:R-:W2:Y:S04]  /*85a0*/  LDSM.16.M88.4 R24, [R171+0x4000] ;  /* 0x00400000ab18783b */ /* 0x004ea80000000200 */
        /* <DEDUP_REMOVED lines=27> */
[C---:B-1----:R-:W-:Y:S06]  /*8760*/  HMMA.16816.F32 R20, R112.reuse, R116, RZ ;  /* 0x000000747014723c */ /* 0x042fec00000018ff */
        /* <DEDUP_REMOVED lines=45> */
[C---:B--2---:R-:W-:Y:S06]  /*8a40*/  HMMA.16816.F32 R44, R52.reuse, R112, R44 ;  /* 0x00000070342c723c */ /* 0x044fec000000182c */
[C---:B------:R-:W-:Y:S01]  /*8a50*/  HMMA.16816.F32 R40, R52.reuse, R114, R40 ;  /* 0x000000723428723c */ /* 0x040fe20000001828 */
[----:B------:R-:W1:Y:S05]  /*8a60*/  LDSM.16.M88.4 R112, [R102+0x2000] ;  /* 0x002000006670783b */ /* 0x000e6a0000000200 */
[C---:B------:R-:W-:Y:S01]  /*8a70*/  HMMA.16816.F32 R12, R52.reuse, R66, R12 ;  /* 0x00000042340c723c */ /* 0x040fe2000000180c */
[----:B------:R-:W2:Y:S05]  /*8a80*/  LDSM.16.M88.4 R64, [R102+0x1800] ;  /* 0x001800006640783b */ /* 0x000eaa0000000200 */
[----:B------:R-:W-:Y:S01]  /*8a90*/  HMMA.16816.F32 R8, R52, R48, R8 ;  /* 0x000000303408723c */ /* 0x000fe20000001808 */
[----:B------:R-:W-:Y:S01]  /*8aa0*/  FMUL.FTZ R19, R19, UR10 ;  /* 0x0000000a13137c20 */ /* 0x000fe20008410000 */
[----:B------:R-:W-:-:S04]  /*8ab0*/  FMUL.FTZ R16, R16, UR10 ;  /* 0x0000000a10107c20 */ /* 0x000fc80008410000 */
[----:B------:R-:W-:Y:S01]  /*8ac0*/  HMMA.16816.F32 R4, R52, R50, R4 ;  /* 0x000000323404723c */ /* 0x000fe20000001804 */
[----:B------:R-:W3:Y:S01]  /*8ad0*/  LDSM.16.M88.4 R48, [R102+0x2800] ;  /* 0x002800006630783b */ /* 0x000ee20000000200 */
[----:B------:R-:W-:Y:S01]  /*8ae0*/  FMUL.FTZ R44, R44, UR10 ;  /* 0x0000000a2c2c7c20 */ /* 0x000fe20008410000 */
[----:B------:R-:W-:Y:S01]  /*8af0*/  FMUL.FTZ R46, R46, UR10 ;  /* 0x0000000a2e2e7c20 */ /* 0x000fe20008410000 */
[----:B------:R-:W-:Y:S02]  /*8b00*/  FMUL.FTZ R47, R47, UR10 ;  /* 0x0000000a2f2f7c20 */ /* 0x000fe40008410000 */
[----:B------:R-:W-:Y:S01]  /*8b10*/  MUFU.TANH R133, R44 ;  /* 0x0000002c00857308 */ /* 0x000fe20000002400 */
[----:B------:R-:W-:Y:S01]  /*8b20*/  FMUL.FTZ R42, R42, UR10 ;  /* 0x0000000a2a2a7c20 */ /* 0x000fe20008410000 */
[----:B------:R-:W-:Y:S01]  /*8b30*/  FMUL.FTZ R40, R40, UR10 ;  /* 0x0000000a28287c20 */ /* 0x000fe20008410000 */
[----:B------:R-:W-:-:S03]  /*8b40*/  FMUL.FTZ R43, R43, UR10 ;  /* 0x0000000a2b2b7c20 */ /* 0x000fc60008410000 */
[----:B------:R-:W-:Y:S01]  /*8b50*/  FMUL.FTZ R12, R12, UR10 ;  /* 0x0000000a0c0c7c20 */ /* 0x000fe20008410000 */
[----:B------:R-:W-:Y:S01]  /*8b60*/  FMUL.FTZ R14, R14, UR10 ;  /* 0x0000000a0e0e7c20 */ /* 0x000fe20008410000 */
[----:B------:R-:W-:Y:S01]  /*8b70*/  FMUL.FTZ R13, R13, UR10 ;  /* 0x0000000a0d0d7c20 */ /* 0x000fe20008410000 */
[----:B------:R-:W-:Y:S01]  /*8b80*/  FMUL.FTZ R15, R15, UR10 ;  /* 0x0000000a0f0f7c20 */ /* 0x000fe20008410000 */
[----:B------:R-:W-:Y:S02]  /*8b90*/  MUFU.TANH R127, R12 ;  /* 0x0000000c007f7308 */ /* 0x000fe40000002400 */
[----:B------:R-:W-:Y:S01]  /*8ba0*/  FMUL.FTZ R8, R8, UR10 ;  /* 0x0000000a08087c20 */ /* 0x000fe20008410000 */
[----:B------:R-:W-:Y:S01]  /*8bb0*/  FMUL.FTZ R11, R11, UR10 ;  /* 0x0000000a0b0b7c20 */ /* 0x000fe20008410000 */
[C---:B-1----:R-:W-:Y:S04]  /*8bc0*/  HMMA.16816.F32 R28, R52.reuse, R112, R28 ;  /* 0x00000070341c723c */ /* 0x042fe8000000181c */
[----:B------:R-:W-:Y:S01]  /*8bd0*/  FMUL.FTZ R7, R7, UR10 ;  /* 0x0000000a07077c20 */ /* 0x000fe20008410000 */
[----:B------:R-:W-:Y:S01]  /*8be0*/  FMUL.FTZ R6, R6, UR10 ;  /* 0x0000000a06067c20 */ /* 0x000fe20008410000 */
[----:B------:R-:W-:Y:S01]  /*8bf0*/  MUFU.TANH R137, R8 ;  /* 0x0000000800897308 */ /* 0x000fe20000002400 */
[----:B------:R-:W-:Y:S01]  /*8c00*/  FMUL.FTZ R4, R4, UR10 ;  /* 0x0000000a04047c20 */ /* 0x000fe20008410000 */
[----:B------:R-:W-:Y:S01]  /*8c10*/  FMUL.FTZ R5, R5, UR10 ;  /* 0x0000000a05057c20 */ /* 0x000fe20008410000 */
[C---:B------:R-:W-:Y:S01]  /*8c20*/  HMMA.16816.F32 R24, R52.reuse, R114, R24 ;  /* 0x000000723418723c */ /* 0x040fe20000001818 */
[----:B------:R-:W1:Y:S04]  /*8c30*/  LDSM.16.M88.4 R112, [R102+0x3000] ;  /* 0x003000006670783b */ /* 0x000e680000000200 */
[----:B------:R-:W-:Y:S01]  /*8c40*/  MUFU.TANH R147, R6 ;  /* 0x0000000600937308 */ /* 0x000fe20000002400 */
[C---:B--2---:R-:W-:Y:S06]  /*8c50*/  HMMA.16816.F32 R36, R52.reuse, R64, R36 ;  /* 0x000000403424723c */ /* 0x044fec0000001824 */
[----:B------:R-:W-:Y:S01]  /*8c60*/  HMMA.16816.F32 R32, R52, R66, R32 ;  /* 0x000000423420723c */ /* 0x000fe20000001820 */
[----:B------:R-:W2:Y:S01]  /*8c70*/  LDSM.16.M88.4 R64, [R102+0x3800] ;  /* 0x003800006640783b */ /* 0x000ea20000000200 */
[----:B------:R4:W-:Y:S01]  /*8c80*/  MUFU.TANH R139, R14 ;  /* 0x0000000e008b7308 */ /* 0x0009e20000002400 */
[----:B------:R-:W-:-:S04]  /*8c90*/  DEPBAR.LE SB0, 0x0 ;  /* 0x000080000000791a */ /* 0x000fc80000000000 */
[C---:B---3--:R-:W-:Y:S01]  /*8ca0*/  HMMA.16816.F32 R20, R52.reuse, R48, R20 ;  /* 0x000000303414723c */ /* 0x048fe20000001814 */
[----:B------:R-:W-:Y:S01]  /*8cb0*/  FMUL.FTZ R28, R28, UR10 ;  /* 0x0000000a1c1c7c20 */ /* 0x000fe20008410000 */
[----:B------:R-:W-:Y:S01]  /*8cc0*/  FMUL.FTZ R30, R30, UR10 ;  /* 0x0000000a1e1e7c20 */ /* 0x000fe20008410000 */
[----:B------:R3:W-:Y:S02]  /*8cd0*/  MUFU.TANH R121, R15 ;  /* 0x0000000f00797308 */ /* 0x0007e40000002400 */
[----:B------:R-:W-:Y:S01]  /*8ce0*/  FMUL.FTZ R24, R24, UR10 ;  /* 0x0000000a18187c20 */ /* 0x000fe20008410000 */
[C---:B------:R-:W-:Y:S01]  /*8cf0*/  HMMA.16816.F32 R116, R52.reuse, R50, R116 ;  /* 0x000000323474723c */ /* 0x040fe20000001874 */
[----:B------:R-:W-:Y:S01]  /*8d00*/  FMUL.FTZ R49, R17, UR10 ;  /* 0x0000000a11317c20 */ /* 0x000fe20008410000 */
[----:B------:R-:W-:Y:S01]  /*8d10*/  FMUL.FTZ R17, R18, UR10 ;  /* 0x0000000a12117c20 */ /* 0x000fe20008410000 */
[----:B------:R-:W-:Y:S02]  /*8d20*/  FMUL.FTZ R26, R26, UR10 ;  /* 0x0000000a1a1a7c20 */ /* 0x000fe40008410000 */
[----:B------:R5:W-:Y:S01]  /*8d30*/  MUFU.TANH R135, R4 ;  /* 0x0000000400877308 */ /* 0x000be20000002400 */
[----:B----4-:R-:W-:Y:S01]  /*8d40*/  FMUL.FTZ R14, R27, UR10 ;  /* 0x0000000a1b0e7c20 */ /* 0x010fe20008410000 */
[----:B------:R-:W-:Y:S01]  /*8d50*/  FMUL.FTZ R51, R9, UR10 ;  /* 0x0000000a09337c20 */ /* 0x000fe20008410000 */
[----:B------:R-:W-:Y:S01]  /*8d60*/  FMUL.FTZ R9, R10, UR10 ;  /* 0x0000000a0a097c20 */ /* 0x000fe20008410000 */
[----:B------:R-:W-:Y:S01]  /*8d70*/  FMUL.FTZ R36, R36, UR10 ;  /* 0x0000000a24247c20 */ /* 0x000fe20008410000 */
[----:B------:R-:W-:Y:S01]  /*8d80*/  FMUL.FTZ R38, R38, UR10 ;  /* 0x0000000a26267c20 */ /* 0x000fe20008410000 */
[----:B------:R-:W-:Y:S01]  /*8d90*/  FMUL.FTZ R33, R33, UR10 ;  /* 0x0000000a21217c20 */ /* 0x000fe20008410000 */
[----:B------:R-:W-:Y:S01]  /*8da0*/  FMUL.FTZ R34, R34, UR10 ;  /* 0x0000000a22227c20 */ /* 0x000fe20008410000 */
[----:B------:R-:W4:Y:S01]  /*8db0*/  MUFU.TANH R49, R49 ;  /* 0x0000003100317308 */ /* 0x000f220000002400 */
[----:B------:R-:W-:Y:S01]  /*8dc0*/  FMUL.FTZ R35, R35, UR10 ;  /* 0x0000000a23237c20 */ /* 0x000fe20008410000 */
[----:B------:R-:W-:Y:S01]  /*8dd0*/  FMUL.FTZ R32, R32, UR10 ;  /* 0x0000000a20207c20 */ /* 0x000fe20008410000 */
[C---:B-1----:R-:W-:Y:S01]  /*8de0*/  HMMA.16816.F32 R56, R52.reuse, R112, R56 ;  /* 0x000000703438723c */ /* 0x042fe20000001838 */
[----:B---3--:R-:W-:Y:S01]  /*8df0*/  FMUL.FTZ R15, R41, UR10 ;  /* 0x0000000a290f7c20 */ /* 0x008fe20008410000 */
[----:B------:R-:W-:Y:S01]  /*8e00*/  FMUL.FTZ R12, R21, UR10 ;  /* 0x0000000a150c7c20 */ /* 0x000fe20008410000 */
[----:B------:R-:W-:Y:S01]  /*8e10*/  FMUL.FTZ R20, R20, UR10 ;  /* 0x0000000a14147c20 */ /* 0x000fe20008410000 */
[----:B------:R-:W-:Y:S01]  /*8e20*/  FMUL.FTZ R22, R22, UR10 ;  /* 0x0000000a16167c20 */ /* 0x000fe20008410000 */
[----:B------:R1:W-:Y:S01]  /*8e30*/  MUFU.TANH R113, R7 ;  /* 0x0000000700717308 */ /* 0x0003e20000002400 */
[C---:B------:R-:W-:Y:S01]  /*8e40*/  HMMA.16816.F32 R108, R52.reuse, R114, R108 ;  /* 0x00000072346c723c */ /* 0x040fe2000000186c */
[----:B-----5:R-:W-:Y:S01]  /*8e50*/  FMUL.FTZ R4, R29, UR10 ;  /* 0x0000000a1d047c20 */ /* 0x020fe20008410000 */
[----:B------:R-:W-:Y:S01]  /*8e60*/  FMUL.FTZ R116, R116, UR10 ;  /* 0x0000000a74747c20 */ /* 0x000fe20008410000 */
[----:B------:R-:W-:Y:S01]  /*8e70*/  FMUL.FTZ R23, R23, UR10 ;  /* 0x0000000a17177c20 */ /* 0x000fe20008410000 */
[----:B------:R-:W-:Y:S01]  /*8e80*/  FMUL.FTZ R118, R118, UR10 ;  /* 0x0000000a76767c20 */ /* 0x000fe20008410000 */
[----:B------:R-:W-:Y:S01]  /*8e90*/  FMUL.FTZ R117, R117, UR10 ;  /* 0x0000000a75757c20 */ /* 0x000fe20008410000 */
[----:B--2---:R-:W-:Y:S01]  /*8ea0*/  HMMA.16816.F32 R104, R52, R66, R104 ;  /* 0x000000423468723c */ /* 0x004fe20000001868 */
[----:B------:R2:W3:Y:S01]  /*8eb0*/  MUFU.TANH R67, R19 ;  /* 0x0000001300437308 */ /* 0x0004e20000002400 */
[----:B------:R-:W-:-:S04]  /*8ec0*/  FMUL.FTZ R119, R119, UR10 ;  /* 0x0000000a77777c20 */ /* 0x000fc80008410000 */
[----:B------:R-:W-:Y:S03]  /*8ed0*/  HMMA.16816.F32 R60, R52, R64, R60 ;  /* 0x00000040343c723c */ /* 0x000fe6000000183c */
[----:B------:R3:W-:Y:S01]  /*8ee0*/  MUFU.TANH R115, R11 ;  /* 0x0000000b00737308 */ /* 0x0007e20000002400 */
[----:B-1----:R-:W-:Y:S02]  /*8ef0*/  IMAD.SHL.U32 R7, R179, 0x80, RZ ;  /* 0x00000080b3077824 */ /* 0x002fe400078e00ff */
[----:B------:R-:W-:Y:S01]  /*8f00*/  FMUL.FTZ R56, R56, UR10 ;  /* 0x0000000a38387c20 */ /* 0x000fe20008410000 */
[----:B------:R-:W-:Y:S01]  /*8f10*/  FMUL.FTZ R58, R58, UR10 ;  /* 0x0000000a3a3a7c20 */ /* 0x000fe20008410000 */
[----:B------:R-:W-:Y:S01]  /*8f20*/  FMUL.FTZ R57, R57, UR10 ;  /* 0x0000000a39397c20 */ /* 0x000fe20008410000 */
[----:B------:R-:W-:Y:S01]  /*8f30*/  LOP3.LUT R10, R7, R186, RZ, 0xfc, !PT ;  /* 0x000000ba070a7212 */ /* 0x000fe200078efcff */
[----:B------:R-:W-:Y:S01]  /*8f40*/  FMUL.FTZ R59, R59, UR10 ;  /* 0x0000000a3b3b7c20 */ /* 0x000fe20008410000 */
[----:B------:R-:W-:Y:S01]  /*8f50*/  LOP3.LUT R8, R7, 0x8, R186, 0xfe, !PT ;  /* 0x0000000807087812 */ /* 0x000fe200078efeba */
[----:B------:R1:W-:Y:S01]  /*8f60*/  MUFU.TANH R55, R13 ;  /* 0x0000000d00377308 */ /* 0x0003e20000002400 */
[----:B--2---:R-:W-:Y:S01]  /*8f70*/  FMUL.FTZ R19, R45, UR10 ;  /* 0x0000000a2d137c20 */ /* 0x004fe20008410000 */
[----:B------:R-:W-:Y:S01]  /*8f80*/  VIADD R6, R10, 0x1 ;  /* 0x000000010a067836 */ /* 0x000fe20000000000 */
[-C--:B------:R-:W-:Y:S01]  /*8f90*/  ISETP.GE.AND P5, PT, R8, R125.reuse, PT ;  /* 0x0000007d0800720c */ /* 0x080fe20003fa6270 */
[----:B------:R-:W-:Y:S01]  /*8fa0*/  VIADD R18, R10, 0x9 ;  /* 0x000000090a127836 */ /* 0x000fe20000000000 */
[-C--:B------:R-:W-:Y:S01]  /*8fb0*/  ISETP.GE.AND P2, PT, R8, R124.reuse, PT ;  /* 0x0000007c0800720c */ /* 0x080fe20003f46270 */
[----:B------:R-:W-:Y:S01]  /*8fc0*/  VIADD R41, R10, 0x19 ;  /* 0x000000190a297836 */ /* 0x000fe20000000000 */
[CC--:B------:R-:W-:Y:S01]  /*8fd0*/  ISETP.GE.AND P1, PT, R6.reuse, R125.reuse, PT ;  /* 0x0000007d0600720c */ /* 0x0c0fe20003f26270 */
[----:B------:R-:W2:Y:S01]  /*8fe0*/  MUFU.TANH R9, R9 ;  /* 0x0000000900097308 */ /* 0x000ea20000002400 */
[----:B------:R-:W-:Y:S01]  /*8ff0*/  ISETP.GE.AND P4, PT, R6, R124, PT ;  /* 0x0000007c0600720c */ /* 0x000fe20003f86270 */
[----:B------:R-:W-:Y:S01]  /*9000*/  FMUL.FTZ R108, R108, UR10 ;  /* 0x0000000a6c6c7c20 */ /* 0x000fe20008410000 */
[----:B------:R-:W-:Y:S01]  /*9010*/  I2FP.F32.S32 R6, R6 ;  /* 0x0000000600067245 */ /* 0x000fe20000201400 */
[----:B------:R-:W-:Y:S01]  /*9020*/  FMUL.FTZ R110, R110, UR10 ;  /* 0x0000000a6e6e7c20 */ /* 0x000fe20008410000 */
[----:B------:R-:W-:Y:S01]  /*9030*/  I2FP.F32.S32 R8, R8 ;  /* 0x0000000800087245 */ /* 0x000fe20000201400 */
[----:B------:R-:W-:Y:S01]  /*9040*/  FMUL.FTZ R109, R109, UR10 ;  /* 0x0000000a6d6d7c20 */ /* 0x000fe20008410000 */
[----:B------:R-:W-:Y:S01]  /*9050*/  FMUL.FTZ R111, R111, UR10 ;  /* 0x0000000a6f6f7c20 */ /* 0x000fe20008410000 */
[CC--:B----4-:R-:W-:Y:S01]  /*9060*/  FFMA.FTZ R49, R0.reuse, R6.reuse, R49 ;  /* 0x0000000600317223 */ /* 0x0d0fe20000010031 */
[C---:B---3--:R-:W-:Y:S01]  /*9070*/  FFMA.FTZ R11, R0.reuse, R6, R67 ;  /* 0x00000006000b7223 */ /* 0x048fe20000010043 */
[----:B------:R-:W-:Y:S01]  /*9080*/  MUFU.TANH R21, R33 ;  /* 0x0000002100157308 */ /* 0x000fe20000002400 */
[CC--:B------:R-:W-:Y:S01]  /*9090*/  FFMA.FTZ R6, R0.reuse, R8.reuse, R127 ;  /* 0x0000000800067223 */ /* 0x0c0fe2000001007f */
[----:B------:R-:W-:Y:S01]  /*90a0*/  FFMA.FTZ R139, R0, R8, R139 ;  /* 0x00000008008b7223 */ /* 0x000fe2000001008b */
[----:B------:R-:W-:Y:S01]  /*90b0*/  FSEL R8, R49, -INF , !P1 ;  /* 0xff80000031087808 */ /* 0x000fe20004800000 */
[----:B------:R-:W-:Y:S01]  /*90c0*/  VIADD R49, R10, 0x11 ;  /* 0x000000110a317836 */ /* 0x000fe20000000000 */
[----:B------:R-:W-:Y:S01]  /*90d0*/  FSEL R11, R11, -INF , !P4 ;  /* 0xff8000000b0b7808 */ /* 0x000fe20006000000 */
[----:B-1----:R-:W-:Y:S01]  /*90e0*/  FMUL.FTZ R13, R37, UR10 ;  /* 0x0000000a250d7c20 */ /* 0x002fe20008410000 */
[----:B------:R-:W-:Y:S01]  /*90f0*/  FSEL R6, R6, -INF , !P5 ;  /* 0xff80000006067808 */ /* 0x000fe20006800000 */
[----:B------:R1:W-:Y:S01]  /*9100*/  MUFU.TANH R33, R28 ;  /* 0x0000001c00217308 */ /* 0x0003e20000002400 */
[C---:B------:R-:W-:Y:S01]  /*9110*/  ISETP.GE.AND P1, PT, R18.reuse, R125, PT ;  /* 0x0000007d1200720c */ /* 0x040fe20003f26270 */
[----:B------:R-:W-:Y:S01]  /*9120*/  FMUL.FTZ R37, R39, UR10 ;  /* 0x0000000a27257c20 */ /* 0x000fe20008410000 */
[----:B------:R-:W-:Y:S01]  /*9130*/  ISETP.GE.AND P4, PT, R18, R124, PT ;  /* 0x0000007c1200720c */ /* 0x000fe20003f86270 */
[----:B------:R-:W-:Y:S01]  /*9140*/  FMUL.FTZ R60, R60, UR10 ;  /* 0x0000000a3c3c7c20 */ /* 0x000fe20008410000 */
[----:B------:R-:W-:Y:S01]  /*9150*/  I2FP.F32.S32 R18, R18 ;  /* 0x0000001200127245 */ /* 0x000fe20000201400 */
[----:B------:R-:W-:Y:S01]  /*9160*/  FMUL.FTZ R61, R61, UR10 ;  /* 0x0000000a3d3d7c20 */ /* 0x000fe20008410000 */
[----:B------:R-:W-:Y:S01]  /*9170*/  FMUL.FTZ R63, R63, UR10 ;  /* 0x0000000a3f3f7c20 */ /* 0x000fe20008410000 */
[----:B------:R3:W-:Y:S01]  /*9180*/  MUFU.TANH R65, R16 ;  /* 0x0000001000417308 */ /* 0x0007e20000002400 */
[----:B------:R-:W-:Y:S01]  /*9190*/  FMUL.FTZ R62, R62, UR10 ;  /* 0x0000000a3e3e7c20 */ /* 0x000fe20008410000 */
[----:B------:R-:W-:Y:S01]  /*91a0*/  FFMA.FTZ R121, R0, R18, R121 ;  /* 0x0000001200797223 */ /* 0x000fe20000010079 */
[----:B------:R-:W-:-:S05]  /*91b0*/  FMUL.FTZ R107, R107, UR10 ;  /* 0x0000000a6b6b7c20 */ /* 0x000fca0008410000 */
[----:B------:R-:W4:Y:S01]  /*91c0*/  MUFU.TANH R51, R51 ;  /* 0x0000003300337308 */ /* 0x000f220000002400 */
[----:B-1----:R-:W-:-:S04]  /*91d0*/  LOP3.LUT R28, R7, 0x10, R186, 0xfe, !PT ;  /* 0x00000010071c7812 */ /* 0x002fc800078efeba */
[C---:B------:R-:W-:Y:S02]  /*91e0*/  ISETP.GE.AND P6, PT, R28.reuse, R125, PT ;  /* 0x0000007d1c00720c */ /* 0x040fe40003fc6270 */
[----:B------:R-:W-:Y:S01]  /*91f0*/  ISETP.GE.AND P5, PT, R28, R124, PT ;  /* 0x0000007c1c00720c */ /* 0x000fe20003fa6270 */
[----:B------:R1:W-:Y:S01]  /*9200*/  MUFU.TANH R67, R30 ;  /* 0x0000001e00437308 */ /* 0x0003e20000002400 */
[----:B------:R-:W-:Y:S01]  /*9210*/  I2FP.F32.S32 R28, R28 ;  /* 0x0000001c001c7245 */ /* 0x000fe20000201400 */
[----:B---3--:R-:W-:-:S06]  /*9220*/  FMUL.FTZ R16, R25, UR10 ;  /* 0x0000000a19107c20 */ /* 0x008fcc0008410000 */
[----:B------:R3:W-:Y:S08]  /*9230*/  MUFU.TANH R53, R5 ;  /* 0x0000000500357308 */ /* 0x0007f00000002400 */
[----:B------:R5:W-:Y:S01]  /*9240*/  MUFU.TANH R25, R34 ;  /* 0x0000002200197308 */ /* 0x000be20000002400 */
[CC--:B-1----:R-:W-:Y:S01]  /*9250*/  FFMA.FTZ R30, R0.reuse, R28.reuse, R137 ;  /* 0x0000001c001e7223 */ /* 0x0c2fe20000010089 */
[----:B--2---:R-:W-:Y:S01]  /*9260*/  FFMA.FTZ R28, R0, R28, R9 ;  /* 0x0000001c001c7223 */ /* 0x004fe20000010009 */
[----:B------:R-:W-:-:S03]  /*9270*/  FSEL R9, R139, -INF , !P2 ;  /* 0xff8000008b097808 */ /* 0x000fc60005000000 */
[----:B------:R-:W-:Y:S02]  /*9280*/  FSEL R30, R30, -INF , !P6 ;  /* 0xff8000001e1e7808 */ /* 0x000fe40007000000 */
[----:B------:R-:W-:Y:S01]  /*9290*/  MUFU.TANH R27, R35 ;  /* 0x00000023001b7308 */ /* 0x000fe20000002400 */
[----:B---3--:R-:W-:-:S07]  /*92a0*/  FMUL.FTZ R5, R31, UR10 ;  /* 0x0000000a1f057c20 */ /* 0x008fce0008410000 */
[----:B------:R1:W-:Y:S01]  /*92b0*/  MUFU.TANH R31, R4 ;  /* 0x00000004001f7308 */ /* 0x0003e20000002400 */
[----:B-----5:R-:W-:-:S04]  /*92c0*/  LOP3.LUT R34, R7, 0x18, R186, 0xfe, !PT ;  /* 0x0000001807227812 */ /* 0x020fc800078efeba */
[C---:B------:R-:W-:Y:S02]  /*92d0*/  ISETP.GE.AND P2, PT, R34.reuse, R125, PT ;  /* 0x0000007d2200720c */ /* 0x040fe40003f46270 */
[----:B------:R-:W-:Y:S01]  /*92e0*/  ISETP.GE.AND P6, PT, R34, R124, PT ;  /* 0x0000007c2200720c */ /* 0x000fe20003fc6270 */
[----:B------:R2:W-:Y:S01]  /*92f0*/  MUFU.TANH R35, R5 ;  /* 0x0000000500237308 */ /* 0x0005e20000002400 */
[----:B------:R-:W-:-:S07]  /*9300*/  I2FP.F32.S32 R34, R34 ;  /* 0x0000002200227245 */ /* 0x000fce0000201400 */
[----:B------:R-:W3:Y:S01]  /*9310*/  MUFU.TANH R145, R46 ;  /* 0x0000002e00917308 */ /* 0x000ee20000002400 */
[----:B-1----:R-:W-:Y:S01]  /*9320*/  FFMA.FTZ R4, R0, R18, R55 ;  /* 0x0000001200047223 */ /* 0x002fe20000010037 */
[----:B------:R-:W-:-:S04]  /*9330*/  LOP3.LUT R18, R7, 0x20, R186, 0xfe, !PT ;  /* 0x0000002007127812 */ /* 0x000fc800078efeba */
[----:B------:R-:W-:Y:S02]  /*9340*/  FSEL R4, R4, -INF , !P1 ;  /* 0xff80000004047808 */ /* 0x000fe40004800000 */
[----:B------:R-:W-:Y:S01]  /*9350*/  ISETP.GE.AND P1, PT, R49, R125, PT ;  /* 0x0000007d3100720c */ /* 0x000fe20003f26270 */
[----:B------:R1:W-:Y:S01]  /*9360*/  MUFU.TANH R143, R42 ;  /* 0x0000002a008f7308 */ /* 0x0003e20000002400 */
[----:B--2---:R-:W-:Y:S02]  /*9370*/  FSEL R5, R121, -INF , !P4 ;  /* 0xff80000079057808 */ /* 0x004fe40006000000 */
[----:B------:R-:W-:Y:S02]  /*9380*/  ISETP.GE.AND P4, PT, R49, R124, PT ;  /* 0x0000007c3100720c */ /* 0x000fe40003f86270 */
[----:B------:R-:W-:-:S03]  /*9390*/  I2FP.F32.S32 R49, R49 ;  /* 0x0000003100317245 */ /* 0x000fc60000201400 */
[----:B------:R4:W-:Y:S08]  /*93a0*/  MUFU.TANH R29, R32 ;  /* 0x00000020001d7308 */ /* 0x0009f00000002400 */
[----:B------:R2:W5:Y:S01]  /*93b0*/  MUFU.TANH R131, R40 ;  /* 0x0000002800837308 */ /* 0x0005620000002400 */
[----:B-1----:R-:W-:-:S05]  /*93c0*/  FFMA.FTZ R42, R0, R34, R135 ;  /* 0x00000022002a7223 */ /* 0x002fca0000010087 */
[----:B------:R-:W-:Y:S02]  /*93d0*/  FSEL R42, R42, -INF , !P2 ;  /* 0xff8000002a2a7808 */ /* 0x000fe40005000000 */
[----:B------:R-:W-:Y:S01]  /*93e0*/  ISETP.GE.AND P2, PT, R18, R124, PT ;  /* 0x0000007c1200720c */ /* 0x000fe20003f46270 */
[----:B----4-:R-:W-:Y:S01]  /*93f0*/  FFMA.FTZ R32, R0, R49, R51 ;  /* 0x0000003100207223 */ /* 0x010fe20000010033 */
[----:B------:R-:W-:Y:S01]  /*9400*/  FSEL R51, R28, -INF , !P5 ;  /* 0xff8000001c337808 */ /* 0x000fe20006800000 */
[----:B------:R-:W1:Y:S01]  /*9410*/  MUFU.TANH R19, R19 ;  /* 0x0000001300137308 */ /* 0x000e620000002400 */
[----:B------:R-:W-:Y:S01]  /*9420*/  ISETP.GE.AND P5, PT, R18, R125, PT ;  /* 0x0000007d1200720c */ /* 0x000fe20003fa6270 */
[----:B------:R-:W-:Y:S01]  /*9430*/  FFMA.FTZ R49, R0, R49, R115 ;  /* 0x0000003100317223 */ /* 0x000fe20000010073 */
[----:B------:R-:W-:Y:S02]  /*9440*/  I2FP.F32.S32 R18, R18 ;  /* 0x0000001200127245 */ /* 0x000fe40000201400 */
[----:B------:R-:W-:-:S02]  /*9450*/  FSEL R28, R32, -INF , !P1 ;  /* 0xff800000201c7808 */ /* 0x000fc40004800000 */
[----:B------:R-:W-:Y:S01]  /*9460*/  FSEL R49, R49, -INF , !P4 ;  /* 0xff80000031317808 */ /* 0x000fe20006000000 */
[----:B------:R-:W4:Y:S01]  /*9470*/  MUFU.TANH R47, R47 ;  /* 0x0000002f002f7308 */ /* 0x000f220000002400 */
[CC--:B------:R-:W-:Y:S01]  /*9480*/  FFMA.FTZ R133, R0.reuse, R18.reuse, R133 ;  /* 0x0000001200857223 */ /* 0x0c0fe20000010085 */
[----:B---3--:R-:W-:Y:S01]  /*9490*/  FFMA.FTZ R145, R0, R18, R145 ;  /* 0x0000001200917223 */ /* 0x008fe20000010091 */
[----:B------:R-:W-:Y:S01]  /*94a0*/  VIADD R18, R10, 0x21 ;  /* 0x000000210a127836 */ /* 0x000fe20000000000 */
[----:B------:R-:W-:Y:S02]  /*94b0*/  ISETP.GE.AND P1, PT, R41, R125, PT ;  /* 0x0000007d2900720c */ /* 0x000fe40003f26270 */
[----:B------:R-:W-:Y:S02]  /*94c0*/  FSEL R198, R133, -INF , !P5 ;  /* 0xff80000085c67808 */ /* 0x000fe40006800000 */
[----:B------:R3:W-:Y:S01]  /*94d0*/  MUFU.TANH R45, R43 ;  /* 0x0000002b002d7308 */ /* 0x0007e20000002400 */
[----:B------:R-:W-:-:S02]  /*94e0*/  ISETP.GE.AND P4, PT, R41, R124, PT ;  /* 0x0000007c2900720c */ /* 0x000fc40003f86270 */
[----:B------:R-:W-:-:S05]  /*94f0*/  I2FP.F32.S32 R41, R41 ;  /* 0x0000002900297245 */ /* 0x000fca0000201400 */
[----:B------:R5:W-:Y:S01]  /*9500*/  MUFU.TANH R39, R16 ;  /* 0x0000001000277308 */ /* 0x000be20000002400 */
[CC--:B--2---:R-:W-:Y:S01]  /*9510*/  FFMA.FTZ R40, R0.reuse, R41.reuse, R53 ;  /* 0x0000002900287223 */ /* 0x0c4fe20000010035 */
[----:B------:R-:W-:-:S04]  /*9520*/  FFMA.FTZ R41, R0, R41, R113 ;  /* 0x0000002900297223 */ /* 0x000fc80000010071 */
[----:B------:R-:W-:Y:S02]  /*9530*/  FSEL R40, R40, -INF , !P1 ;  /* 0xff80000028287808 */ /* 0x000fe40004800000 */
[----:B------:R-:W2:Y:S01]  /*9540*/  MUFU.TANH R129, R36 ;  /* 0x0000002400817308 */ /* 0x000ea20000002400 */
[----:B---3--:R-:W-:Y:S01]  /*9550*/  FFMA.FTZ R43, R0, R34, R147 ;  /* 0x00000022002b7223 */ /* 0x008fe20000010093 */
[----:B------:R-:W-:Y:S02]  /*9560*/  FSEL R147, R145, -INF , !P2 ;  /* 0xff80000091937808 */ /* 0x000fe40005000000 */
[----:B------:R-:W-:Y:S02]  /*9570*/  FSEL R41, R41, -INF , !P4 ;  /* 0xff80000029297808 */ /* 0x000fe40006000000 */
[----:B------:R-:W-:Y:S02]  /*9580*/  FSEL R43, R43, -INF , !P6 ;  /* 0xff8000002b2b7808 */ /* 0x000fe40007000000 */
[----:B------:R3:W-:Y:S01]  /*9590*/  MUFU.TANH R115, R14 ;  /* 0x0000000e00737308 */ /* 0x0007e20000002400 */
[----:B-----5:R-:W-:-:S02]  /*95a0*/  LOP3.LUT R16, R7, 0x28, R186, 0xfe, !PT ;  /* 0x0000002807107812 */ /* 0x020fc400078efeba */
[-C--:B------:R-:W-:Y:S02]  /*95b0*/  ISETP.GE.AND P1, PT, R18, R125.reuse, PT ;  /* 0x0000007d1200720c */ /* 0x080fe40003f26270 */
[C---:B------:R-:W-:Y:S02]  /*95c0*/  ISETP.GE.AND P6, PT, R16.reuse, R125, PT ;  /* 0x0000007d1000720c */ /* 0x040fe40003fc6270 */
[----:B------:R-:W-:Y:S01]  /*95d0*/  ISETP.GE.AND P5, PT, R16, R124, PT ;  /* 0x0000007c1000720c */ /* 0x000fe20003fa6270 */
[----:B------:R-:W-:Y:S01]  /*95e0*/  MUFU.TANH R15, R15 ;  /* 0x0000000f000f7308 */ /* 0x000fe20000002400 */
[----:B------:R-:W-:Y:S02]  /*95f0*/  I2FP.F32.S32 R16, R16 ;  /* 0x0000001000107245 */ /* 0x000fe40000201400 */
[----:B------:R-:W-:-:S03]  /*9600*/  ISETP.GE.AND P4, PT, R18, R124, PT ;  /* 0x0000007c1200720c */ /* 0x000fc60003f86270 */
[CC--:B------:R-:W-:Y:S01]  /*9610*/  FFMA.FTZ R131, R0.reuse, R16.reuse, R131 ;  /* 0x0000001000837223 */ /* 0x0c0fe20000010083 */
[----:B------:R-:W-:Y:S01]  /*9620*/  FFMA.FTZ R143, R0, R16, R143 ;  /* 0x00000010008f7223 */ /* 0x000fe2000001008f */
[----:B------:R-:W5:Y:S01]  /*9630*/  MUFU.TANH R141, R38 ;  /* 0x00000026008d7308 */ /* 0x000f620000002400 */
[----:B---3--:R-:W-:Y:S01]  /*9640*/  I2FP.F32.S32 R14, R18 ;  /* 0x00000012000e7245 */ /* 0x008fe20000201400 */
[----:B------:R-:W-:Y:S01]  /*9650*/  VIADD R16, R10, 0x29 ;  /* 0x000000290a107836 */ /* 0x000fe20000000000 */
[----:B------:R-:W-:Y:S02]  /*9660*/  FSEL R134, R131, -INF , !P6 ;  /* 0xff80000083867808 */ /* 0x000fe40007000000 */
[----:B------:R-:W-:Y:S01]  /*9670*/  FSEL R145, R143, -INF , !P5 ;  /* 0xff8000008f917808 */ /* 0x000fe20006800000 */
[CC--:B-1----:R-:W-:Y:S01]  /*9680*/  FFMA.FTZ R196, R0.reuse, R14.reuse, R19 ;  /* 0x0000000e00c47223 */ /* 0x0c2fe20000010013 */
[----:B----4-:R-:W-:Y:S01]  /*9690*/  FFMA.FTZ R47, R0, R14, R47 ;  /* 0x0000000e002f7223 */ /* 0x010fe2000001002f */
[----:B------:R-:W-:Y:S01]  /*96a0*/  LOP3.LUT R14, R7, 0x30, R186, 0xfe, !PT ;  /* 0x00000030070e7812 */ /* 0x000fe200078efeba */
[----:B------:R1:W-:Y:S02]  /*96b0*/  MUFU.TANH R53, R12 ;  /* 0x0000000c00357308 */ /* 0x0003e40000002400 */
[----:B------:R-:W-:-:S02]  /*96c0*/  FSEL R196, R196, -INF , !P1 ;  /* 0xff800000c4c47808 */ /* 0x000fc40004800000 */
[CC--:B------:R-:W-:Y:S02]  /*96d0*/  ISETP.GE.AND P2, PT, R14.reuse, R125.reuse, PT ;  /* 0x0000007d0e00720c */ /* 0x0c0fe40003f46270 */
[----:B------:R-:W-:Y:S02]  /*96e0*/  ISETP.GE.AND P6, PT, R14, R124, PT ;  /* 0x0000007c0e00720c */ /* 0x000fe40003fc6270 */
[----:B------:R-:W-:Y:S01]  /*96f0*/  I2FP.F32.S32 R14, R14 ;  /* 0x0000000e000e7245 */ /* 0x000fe20000201400 */
[----:B------:R-:W3:Y:S01]  /*9700*/  MUFU.TANH R13, R13 ;  /* 0x0000000d000d7308 */ /* 0x000ee20000002400 */
[----:B------:R-:W-:Y:S02]  /*9710*/  FSEL R133, R47, -INF , !P4 ;  /* 0xff8000002f857808 */ /* 0x000fe40006000000 */
[----:B------:R-:W-:Y:S01]  /*9720*/  ISETP.GE.AND P1, PT, R16, R125, PT ;  /* 0x0000007d1000720c */ /* 0x000fe20003f26270 */
[CC--:B--2---:R-:W-:Y:S01]  /*9730*/  FFMA.FTZ R152, R0.reuse, R14.reuse, R129 ;  /* 0x0000000e00987223 */ /* 0x0c4fe20000010081 */
[----:B-----5:R-:W-:Y:S01]  /*9740*/  FFMA.FTZ R141, R0, R14, R141 ;  /* 0x0000000e008d7223 */ /* 0x020fe2000001008d */
[----:B------:R-:W-:Y:S01]  /*9750*/  ISETP.GE.AND P4, PT, R16, R124, PT ;  /* 0x0000007c1000720c */ /* 0x000fe20003f86270 */
[----:B------:R-:W-:Y:S01]  /*9760*/  VIADD R14, R10, 0x31 ;  /* 0x000000310a0e7836 */ /* 0x000fe20000000000 */
[----:B------:R-:W2:Y:S01]  /*9770*/  MUFU.TANH R37, R37 ;  /* 0x0000002500257308 */ /* 0x000ea20000002400 */
[----:B-1----:R-:W-:-:S02]  /*9780*/  I2FP.F32.S32 R12, R16 ;  /* 0x00000010000c7245 */ /* 0x002fc40000201400 */
[----:B------:R-:W-:Y:S02]  /*9790*/  FSEL R152, R152, -INF , !P2 ;  /* 0xff80000098987808 */ /* 0x000fe40005000000 */
[----:B------:R-:W-:Y:S01]  /*97a0*/  FSEL R149, R141, -INF , !P6 ;  /* 0xff8000008d957808 */ /* 0x000fe20007000000 */
[CC--:B------:R-:W-:Y:S01]  /*97b0*/  FFMA.FTZ R132, R0.reuse, R12.reuse, R15 ;  /* 0x0000000c00847223 */ /* 0x0c0fe2000001000f */
[----:B------:R-:W-:Y:S01]  /*97c0*/  FFMA.FTZ R45, R0, R12, R45 ;  /* 0x0000000c002d7223 */ /* 0x000fe2000001002d */
[C-C-:B------:R-:W-:Y:S01]  /*97d0*/  LOP3.LUT R12, R7.reuse, 0x38, R186.reuse, 0xfe, !PT ;  /* 0x00000038070c7812 */ /* 0x140fe200078efeba */
[----:B------:R-:W1:Y:S01]  /*97e0*/  MUFU.TANH R55, R24 ;  /* 0x0000001800377308 */ /* 0x000e620000002400 */
[----:B------:R-:W-:Y:S02]  /*97f0*/  LOP3.LUT R16, R7, 0x60, R186, 0xfe, !PT ;  /* 0x0000006007107812 */ /* 0x000fe400078efeba */
[----:B------:R-:W-:Y:S02]  /*9800*/  ISETP.GE.AND P5, PT, R12, R125, PT ;  /* 0x0000007d0c00720c */ /* 0x000fe40003fa6270 */
[----:B------:R-:W-:-:S02]  /*9810*/  FSEL R132, R132, -INF , !P1 ;  /* 0xff80000084847808 */ /* 0x000fc40004800000 */
[----:B------:R-:W-:Y:S01]  /*9820*/  FSEL R129, R45, -INF , !P4 ;  /* 0xff8000002d817808 */ /* 0x000fe20006000000 */
[----:B------:R-:W4:Y:S01]  /*9830*/  MUFU.TANH R121, R26 ;  /* 0x0000001a00797308 */ /* 0x000f220000002400 */
[-C--:B------:R-:W-:Y:S02]  /*9840*/  ISETP.GE.AND P2, PT, R12, R124.reuse, PT ;  /* 0x0000007c0c00720c */ /* 0x080fe40003f46270 */
[C---:B------:R-:W-:Y:S02]  /*9850*/  ISETP.GE.AND P1, PT, R14.reuse, R125, PT ;  /* 0x0000007d0e00720c */ /* 0x040fe40003f26270 */
[----:B------:R-:W-:Y:S02]  /*9860*/  ISETP.GE.AND P4, PT, R14, R124, PT ;  /* 0x0000007c0e00720c */ /* 0x000fe40003f86270 */
[----:B------:R-:W-:Y:S01]  /*9870*/  I2FP.F32.S32 R12, R12 ;  /* 0x0000000c000c7245 */ /* 0x000fe20000201400 */
[----:B------:R-:W5:Y:S01]  /*9880*/  MUFU.TANH R113, R20 ;  /* 0x0000001400717308 */ /* 0x000f620000002400 */
[----:B------:R-:W-:-:S03]  /*9890*/  I2FP.F32.S32 R14, R14 ;  /* 0x0000000e000e7245 */ /* 0x000fc60000201400 */
[CC--:B------:R-:W-:Y:S01]  /*98a0*/  FFMA.FTZ R29, R0.reuse, R12.reuse, R29 ;  /* 0x0000000c001d7223 */ /* 0x0c0fe2000001001d */
[C---:B------:R-:W-:Y:S01]  /*98b0*/  FFMA.FTZ R25, R0.reuse, R12, R25 ;  /* 0x0000000c00197223 */ /* 0x040fe20000010019 */
[CC--:B---3--:R-:W-:Y:S01]  /*98c0*/  FFMA.FTZ R188, R0.reuse, R14.reuse, R13 ;  /* 0x0000000e00bc7223 */ /* 0x0c8fe2000001000d */
[----:B--2---:R-:W-:Y:S01]  /*98d0*/  FFMA.FTZ R37, R0, R14, R37 ;  /* 0x0000000e00257223 */ /* 0x004fe20000010025 */
[----:B------:R-:W-:Y:S01]  /*98e0*/  LOP3.LUT R14, R7, 0x40, R186, 0xfe, !PT ;  /* 0x00000040070e7812 */ /* 0x000fe200078efeba */
[----:B------:R-:W-:Y:S01]  /*98f0*/  VIADD R12, R10, 0x39 ;  /* 0x000000390a0c7836 */ /* 0x000fe20000000000 */
[----:B------:R-:W-:Y:S01]  /*9900*/  FSEL R150, R29, -INF , !P5 ;  /* 0xff8000001d967808 */ /* 0x000fe20006800000 */
[----:B------:R2:W3:Y:S01]  /*9910*/  MUFU.TANH R19, R22 ;  /* 0x0000001600137308 */ /* 0x0004e20000002400 */
[----:B------:R-:W-:Y:S02]  /*9920*/  ISETP.GE.AND P6, PT, R14, R125, PT ;  /* 0x0000007d0e00720c */ /* 0x000fe40003fc6270 */
[----:B------:R-:W-:-:S02]  /*9930*/  FSEL R188, R188, -INF , !P1 ;  /* 0xff800000bcbc7808 */ /* 0x000fc40004800000 */
[----:B------:R-:W-:Y:S02]  /*9940*/  FSEL R155, R37, -INF , !P4 ;  /* 0xff800000259b7808 */ /* 0x000fe40006000000 */
[-C--:B------:R-:W-:Y:S01]  /*9950*/  ISETP.GE.AND P5, PT, R14, R124.reuse, PT ;  /* 0x0000007c0e00720c */ /* 0x080fe20003fa6270 */
[----:B------:R-:W3:Y:S01]  /*9960*/  MUFU.TANH R15, R116 ;  /* 0x00000074000f7308 */ /* 0x000ee20000002400 */
[CC--:B------:R-:W-:Y:S02]  /*9970*/  ISETP.GE.AND P1, PT, R12.reuse, R125.reuse, PT ;  /* 0x0000007d0c00720c */ /* 0x0c0fe40003f26270 */
[----:B------:R-:W-:Y:S02]  /*9980*/  ISETP.GE.AND P4, PT, R12, R124, PT ;  /* 0x0000007c0c00720c */ /* 0x000fe40003f86270 */
        /* <DEDUP_REMOVED lines=8> */
[----:B------:R-:W-:Y:S01]  /*9a10*/  LOP3.LUT R12, R7, 0x48, R186, 0xfe, !PT ;  /* 0x00000048070c7812 */ /* 0x000fe200078efeba */
[----:B------:R-:W-:Y:S01]  /*9a20*/  VIADD R14, R10, 0x41 ;  /* 0x000000410a0e7836 */ /* 0x000fe20000000000 */
[----:B------:R-:W-:Y:S01]  /*9a30*/  FSEL R148, R33, -INF , !P6 ;  /* 0xff80000021947808 */ /* 0x000fe20007000000 */
[----:B------:R-:W3:Y:S01]  /*9a40*/  MUFU.TANH R13, R118 ;  /* 0x00000076000d7308 */ /* 0x000ee20000002400 */
[----:B------:R-:W-:Y:S01]  /*9a50*/  ISETP.GE.AND P2, PT, R12, R125, PT ;  /* 0x0000007d0c00720c */ /* 0x000fe20003f46270 */
[----:B--2---:R-:W-:Y:S01]  /*9a60*/  FMUL.FTZ R22, R104, UR10 ;  /* 0x0000000a68167c20 */ /* 0x004fe20008410000 */
[----:B------:R-:W-:-:S02]  /*9a70*/  FSEL R154, R154, -INF , !P1 ;  /* 0xff8000009a9a7808 */ /* 0x000fc40004800000 */
[----:B------:R-:W-:Y:S02]  /*9a80*/  FSEL R151, R27, -INF , !P4 ;  /* 0xff8000001b977808 */ /* 0x000fe40006000000 */
[-C--:B------:R-:W-:Y:S01]  /*9a90*/  ISETP.GE.AND P6, PT, R12, R124.reuse, PT ;  /* 0x0000007c0c00720c */ /* 0x080fe20003fc6270 */
[----:B------:R-:W2:Y:S01]  /*9aa0*/  MUFU.TANH R21, R56 ;  /* 0x0000003800157308 */ /* 0x000ea20000002400 */
[CC--:B------:R-:W-:Y:S02]  /*9ab0*/  ISETP.GE.AND P1, PT, R14.reuse, R125.reuse, PT ;  /* 0x0000007d0e00720c */ /* 0x0c0fe40003f26270 */
[----:B------:R-:W-:Y:S02]  /*9ac0*/  ISETP.GE.AND P4, PT, R14, R124, PT ;  /* 0x0000007c0e00720c */ /* 0x000fe40003f86270 */
[----:B------:R-:W-:Y:S02]  /*9ad0*/  I2FP.F32.S32 R12, R12 ;  /* 0x0000000c000c7245 */ /* 0x000fe40000201400 */
[----:B------:R-:W-:Y:S01]  /*9ae0*/  I2FP.F32.S32 R14, R14 ;  /* 0x0000000e000e7245 */ /* 0x000fe20000201400 */
[----:B------:R-:W2:Y:S01]  /*9af0*/  MUFU.TANH R25, R58 ;  /* 0x0000003a00197308 */ /* 0x000ea20000002400 */
[----:B------:R-:W-:Y:S01]  /*9b00*/  FSEL R143, R67, -INF , !P5 ;  /* 0xff800000438f7808 */ /* 0x000fe20006800000 */
[CC--:B-1----:R-:W-:Y:S01]  /*9b10*/  FFMA.FTZ R55, R0.reuse, R12.reuse, R55 ;  /* 0x0000000c00377223 */ /* 0x0c2fe20000010037 */
[C---:B----4-:R-:W-:Y:S01]  /*9b20*/  FFMA.FTZ R121, R0.reuse, R12, R121 ;  /* 0x0000000c00797223 */ /* 0x050fe20000010079 */
[CC--:B------:R-:W-:Y:S01]  /*9b30*/  FFMA.FTZ R31, R0.reuse, R14.reuse, R31 ;  /* 0x0000000e001f7223 */ /* 0x0c0fe2000001001f */
[----:B------:R-:W-:Y:S01]  /*9b40*/  FFMA.FTZ R35, R0, R14, R35 ;  /* 0x0000000e00237223 */ /* 0x000fe20000010023 */
[----:B------:R-:W-:Y:S01]  /*9b50*/  LOP3.LUT R14, R7, 0x50, R186, 0xfe, !PT ;  /* 0x00000050070e7812 */ /* 0x000fe200078efeba */
[----:B------:R-:W-:Y:S01]  /*9b60*/  VIADD R12, R10, 0x49 ;  /* 0x000000490a0c7836 */ /* 0x000fe20000000000 */
[----:B------:R-:W-:Y:S01]  /*9b70*/  FSEL R144, R55, -INF , !P2 ;  /* 0xff80000037907808 */ /* 0x000fe20005000000 */
[----:B------:R-:W1:Y:S01]  /*9b80*/  MUFU.TANH R117, R117 ;  /* 0x0000007500757308 */ /* 0x000e620000002400 */
[----:B------:R-:W-:-:S02]  /*9b90*/  ISETP.GE.AND P5, PT, R14, R125, PT ;  /* 0x0000007d0e00720c */ /* 0x000fc40003fa6270 */
[----:B------:R-:W-:Y:S02]  /*9ba0*/  FSEL R146, R31, -INF , !P1 ;  /* 0xff8000001f927808 */ /* 0x000fe40004800000 */
[----:B------:R-:W-:Y:S02]  /*9bb0*/  FSEL R139, R35, -INF , !P4 ;  /* 0xff800000238b7808 */ /* 0x000fe40006000000 */
[-C--:B------:R-:W-:Y:S01]  /*9bc0*/  ISETP.GE.AND P2, PT, R14, R124.reuse, PT ;  /* 0x0000007c0e00720c */ /* 0x080fe20003f46270 */
[----:B------:R-:W4:Y:S01]  /*9bd0*/  MUFU.TANH R119, R119 ;  /* 0x0000007700777308 */ /* 0x000f220000002400 */
[C---:B------:R-:W-:Y:S02]  /*9be0*/  ISETP.GE.AND P1, PT, R12.reuse, R125, PT ;  /* 0x0000007d0c00720c */ /* 0x040fe40003f26270 */
[----:B------:R-:W-:Y:S02]  /*9bf0*/  ISETP.GE.AND P4, PT, R12, R124, PT ;  /* 0x0000007c0c00720c */ /* 0x000fe40003f86270 */
[----:B------:R-:W-:-:S02]  /*9c00*/  I2FP.F32.S32 R14, R14 ;  /* 0x0000000e000e7245 */ /* 0x000fc40000201400 */
[----:B------:R-:W-:Y:S01]  /*9c10*/  I2FP.F32.S32 R12, R12 ;  /* 0x0000000c000c7245 */ /* 0x000fe20000201400 */
[----:B------:R-:W4:Y:S01]  /*9c20*/  MUFU.TANH R57, R57 ;  /* 0x0000003900397308 */ /* 0x000f220000002400 */
[----:B------:R-:W-:Y:S01]  /*9c30*/  FSEL R137, R121, -INF , !P6 ;  /* 0xff80000079897808 */ /* 0x000fe20007000000 */
[CC--:B-----5:R-:W-:Y:S01]  /*9c40*/  FFMA.FTZ R113, R0.reuse, R14.reuse, R113 ;  /* 0x0000000e00717223 */ /* 0x0e0fe20000010071 */
[C---:B---3--:R-:W-:Y:S01]  /*9c50*/  FFMA.FTZ R127, R0.reuse, R14, R19 ;  /* 0x0000000e007f7223 */ /* 0x048fe20000010013 */
[CC--:B------:R-:W-:Y:S01]  /*9c60*/  FFMA.FTZ R39, R0.reuse, R12.reuse, R39 ;  /* 0x0000000c00277223 */ /* 0x0c0fe20000010027 */
[----:B------:R-:W-:Y:S01]  /*9c70*/  FFMA.FTZ R115, R0, R12, R115 ;  /* 0x0000000c00737223 */ /* 0x000fe20000010073 */
[----:B------:R-:W-:Y:S01]  /*9c80*/  LOP3.LUT R12, R7, 0x58, R186, 0xfe, !PT ;  /* 0x00000058070c7812 */ /* 0x000fe200078efeba */
[----:B------:R-:W-:Y:S01]  /*9c90*/  VIADD R14, R10, 0x51 ;  /* 0x000000510a0e7836 */ /* 0x000fe20000000000 */
[----:B------:R-:W-:Y:S01]  /*9ca0*/  FSEL R130, R113, -INF , !P5 ;  /* 0xff80000071827808 */ /* 0x000fe20006800000 */
[----:B------:R-:W3:Y:S01]  /*9cb0*/  MUFU.TANH R59, R59 ;  /* 0x0000003b003b7308 */ /* 0x000ee20000002400 */
[----:B------:R-:W-:-:S02]  /*9cc0*/  ISETP.GE.AND P6, PT, R12, R125, PT ;  /* 0x0000007d0c00720c */ /* 0x000fc40003fc6270 */
[----:B------:R-:W-:Y:S02]  /*9cd0*/  ISETP.GE.AND P5, PT, R12, R124, PT ;  /* 0x0000007c0c00720c */ /* 0x000fe40003fa6270 */
[----:B------:R-:W-:Y:S02]  /*9ce0*/  I2FP.F32.S32 R12, R12 ;  /* 0x0000000c000c7245 */ /* 0x000fe40000201400 */
[----:B------:R-:W-:Y:S01]  /*9cf0*/  I2FP.F32.S32 R121, R14 ;  /* 0x0000000e00797245 */ /* 0x000fe20000201400 */
[----:B------:R-:W5:Y:S01]  /*9d00*/  MUFU.TANH R19, R108 ;  /* 0x0000006c00137308 */ /* 0x000f620000002400 */
[----:B------:R-:W-:Y:S01]  /*9d10*/  FSEL R142, R39, -INF , !P1 ;  /* 0xff800000278e7808 */ /* 0x000fe20004800000 */
[C---:B------:R-:W-:Y:S01]  /*9d20*/  FFMA.FTZ R15, R0.reuse, R12, R15 ;  /* 0x0000000c000f7223 */ /* 0x040fe2000001000f */
[----:B------:R-:W-:Y:S01]  /*9d30*/  FSEL R135, R115, -INF , !P4 ;  /* 0xff80000073877808 */ /* 0x000fe20006000000 */
[----:B------:R-:W-:Y:S01]  /*9d40*/  FFMA.FTZ R53, R0, R121, R53 ;  /* 0x0000007900357223 */ /* 0x000fe20000010035 */
[----:B------:R-:W-:Y:S01]  /*9d50*/  ISETP.GE.AND P1, PT, R14, R125, PT ;  /* 0x0000007d0e00720c */ /* 0x000fe20003f26270 */
[----:B------:R-:W-:Y:S01]  /*9d60*/  FFMA.FTZ R121, R0, R121, R23 ;  /* 0x0000007900797223 */ /* 0x000fe20000010017 */
[----:B------:R-:W-:Y:S01]  /*9d70*/  ISETP.GE.AND P4, PT, R14, R124, PT ;  /* 0x0000007c0e00720c */ /* 0x000fe20003f86270 */
[----:B------:R-:W-:Y:S01]  /*9d80*/  VIADD R14, R10, 0x59 ;  /* 0x000000590a0e7836 */ /* 0x000fe20000000000 */
[----:B------:R-:W-:Y:S01]  /*9d90*/  FSEL R127, R127, -INF , !P2 ;  /* 0xff8000007f7f7808 */ /* 0x000fe20005000000 */
[----:B------:R-:W-:Y:S01]  /*9da0*/  FFMA.FTZ R12, R0, R12, R13 ;  /* 0x0000000c000c7223 */ /* 0x000fe2000001000d */
[----:B------:R-:W-:Y:S01]  /*9db0*/  FSEL R126, R15, -INF , !P6 ;  /* 0xff8000000f7e7808 */ /* 0x000fe20007000000 */
[----:B------:R1:W5:Y:S01]  /*9dc0*/  MUFU.TANH R23, R110 ;  /* 0x0000006e00177308 */ /* 0x0003620000002400 */
[----:B------:R-:W-:-:S02]  /*9dd0*/  ISETP.GE.AND P2, PT, R16, R125, PT ;  /* 0x0000007d1000720c */ /* 0x000fc40003f46270 */
[----:B------:R-:W-:Y:S02]  /*9de0*/  ISETP.GE.AND P6, PT, R16, R124, PT ;  /* 0x0000007c1000720c */ /* 0x000fe40003fc6270 */
[----:B------:R-:W-:Y:S02]  /*9df0*/  I2FP.F32.S32 R16, R16 ;  /* 0x0000001000107245 */ /* 0x000fe40000201400 */
[----:B------:R-:W-:Y:S01]  /*9e00*/  FSEL R128, R53, -INF , !P1 ;  /* 0xff80000035807808 */ /* 0x000fe20004800000 */
[----:B------:R-:W5:Y:S01]  /*9e10*/  MUFU.TANH R109, R109 ;  /* 0x0000006d006d7308 */ /* 0x000f620000002400 */
[----:B------:R-:W-:Y:S01]  /*9e20*/  FSEL R121, R121, -INF , !P4 ;  /* 0xff80000079797808 */ /* 0x000fe20006000000 */
[-C--:B--2---:R-:W-:Y:S01]  /*9e30*/  FFMA.FTZ R21, R0, R16.reuse, R21 ;  /* 0x0000001000157223 */ /* 0x084fe20000010015 */
[----:B------:R-:W-:Y:S01]  /*9e40*/  ISETP.GE.AND P1, PT, R14, R125, PT ;  /* 0x0000007d0e00720c */ /* 0x000fe20003f26270 */
[----:B------:R-:W-:Y:S01]  /*9e50*/  FFMA.FTZ R25, R0, R16, R25 ;  /* 0x0000001000197223 */ /* 0x000fe20000010019 */
[----:B------:R-:W-:Y:S01]  /*9e60*/  ISETP.GE.AND P4, PT, R14, R124, PT ;  /* 0x0000007c0e00720c */ /* 0x000fe20003f86270 */
[----:B------:R-:W-:Y:S01]  /*9e70*/  VIADD R16, R10, 0x61 ;  /* 0x000000610a107836 */ /* 0x000fe20000000000 */
[----:B------:R-:W-:Y:S01]  /*9e80*/  I2FP.F32.S32 R14, R14 ;  /* 0x0000000e000e7245 */ /* 0x000fe20000201400 */
[----:B------:R2:W2:Y:S01]  /*9e90*/  MUFU.TANH R13, R111 ;  /* 0x0000006f000d7308 */ /* 0x0004a20000002400 */
[----:B-1----:R-:W-:-:S02]  /*9ea0*/  FSEL R110, R21, -INF , !P2 ;  /* 0xff800000156e7808 */ /* 0x002fc40005000000 */
[C-C-:B------:R-:W-:Y:S01]  /*9eb0*/  LOP3.LUT R20, R7.reuse, 0x70, R186.reuse, 0xfe, !PT ;  /* 0x0000007007147812 */ /* 0x140fe200078efeba */
[CC--:B------:R-:W-:Y:S01]  /*9ec0*/  FFMA.FTZ R118, R0.reuse, R14.reuse, R117 ;  /* 0x0000000e00767223 */ /* 0x0c0fe20000010075 */
[----:B----4-:R-:W-:Y:S01]  /*9ed0*/  FFMA.FTZ R117, R0, R14, R119 ;  /* 0x0000000e00757223 */ /* 0x010fe20000010077 */
[----:B------:R-:W-:Y:S02]  /*9ee0*/  FSEL R119, R12, -INF , !P5 ;  /* 0xff8000000c777808 */ /* 0x000fe40006800000 */
[----:B------:R-:W-:Y:S01]  /*9ef0*/  I2FP.F32.S32 R12, R16 ;  /* 0x00000010000c7245 */ /* 0x000fe20000201400 */
[----:B------:R-:W1:Y:S01]  /*9f00*/  MUFU.TANH R15, R60 ;  /* 0x0000003c000f7308 */ /* 0x000e620000002400 */
[----:B------:R-:W-:Y:S02]  /*9f10*/  LOP3.LUT R14, R7, 0x68, R186, 0xfe, !PT ;  /* 0x00000068070e7812 */ /* 0x000fe400078efeba */
[----:B------:R-:W-:Y:S01]  /*9f20*/  FSEL R118, R118, -INF , !P1 ;  /* 0xff80000076767808 */ /* 0x000fe20004800000 */
[CC--:B------:R-:W-:Y:S01]  /*9f30*/  FFMA.FTZ R57, R0.reuse, R12.reuse, R57 ;  /* 0x0000000c00397223 */ /* 0x0c0fe20000010039 */
[----:B------:R-:W-:Y:S01]  /*9f40*/  FSEL R117, R117, -INF , !P4 ;  /* 0xff80000075757808 */ /* 0x000fe20006000000 */
[----:B---3--:R-:W-:Y:S01]  /*9f50*/  FFMA.FTZ R59, R0, R12, R59 ;  /* 0x0000000c003b7223 */ /* 0x008fe2000001003b */
[CC--:B------:R-:W-:Y:S01]  /*9f60*/  ISETP.GE.AND P1, PT, R16.reuse, R125.reuse, PT ;  /* 0x0000007d1000720c */ /* 0x0c0fe20003f26270 */
[----:B------:R-:W-:Y:S01]  /*9f70*/  MUFU.TANH R61, R61 ;  /* 0x0000003d003d7308 */ /* 0x000fe20000002400 */
[----:B------:R-:W-:Y:S01]  /*9f80*/  ISETP.GE.AND P4, PT, R16, R124, PT ;  /* 0x0000007c1000720c */ /* 0x000fe20003f86270 */
[----:B------:R-:W-:Y:S01]  /*9f90*/  VIADD R16, R10, 0x69 ;  /* 0x000000690a107836 */ /* 0x000fe20000000000 */
[----:B------:R-:W-:-:S02]  /*9fa0*/  ISETP.GE.AND P5, PT, R14, R125, PT ;  /* 0x0000007d0e00720c */ /* 0x000fc40003fa6270 */
[----:B------:R-:W-:Y:S02]  /*9fb0*/  ISETP.GE.AND P2, PT, R14, R124, PT ;  /* 0x0000007c0e00720c */ /* 0x000fe40003f46270 */
[----:B------:R-:W-:Y:S01]  /*9fc0*/  I2FP.F32.S32 R14, R14 ;  /* 0x0000000e000e7245 */ /* 0x000fe20000201400 */
[----:B------:R-:W3:Y:S01]  /*9fd0*/  MUFU.TANH R21, R62 ;  /* 0x0000003e00157308 */ /* 0x000ee20000002400 */
[----:B------:R-:W-:Y:S02]  /*9fe0*/  FSEL R108, R57, -INF , !P1 ;  /* 0xff800000396c7808 */ /* 0x000fe40004800000 */
[----:B------:R-:W-:Y:S01]  /*9ff0*/  FSEL R67, R59, -INF , !P4 ;  /* 0xff8000003b437808 */ /* 0x000fe20006000000 */
[-C--:B-----5:R-:W-:Y:S01]  /*a000*/  FFMA.FTZ R19, R0, R14.reuse, R19 ;  /* 0x0000000e00137223 */ /* 0x0a0fe20000010013 */
[----:B------:R-:W-:Y:S01]  /*a010*/  ISETP.GE.AND P1, PT, R16, R125, PT ;  /* 0x0000007d1000720c */ /* 0x000fe20003f26270 */
[----:B------:R-:W-:Y:S01]  /*a020*/  FFMA.FTZ R14, R0, R14, R23 ;  /* 0x0000000e000e7223 */ /* 0x000fe20000010017 */
[----:B------:R-:W-:Y:S01]  /*a030*/  BAR.SYNC.DEFER_BLOCKING 0x0 ;  /* 0x0000000000007b1d */ /* 0x000fe20000010000 */
[----:B------:R-:W-:Y:S01]  /*a040*/  ISETP.GE.AND P4, PT, R16, R124, PT ;  /* 0x0000007c1000720c */ /* 0x000fe20003f86270 */
[----:B------:R-:W-:Y:S01]  /*a050*/  FMUL.FTZ R23, R106, UR10 ;  /* 0x0000000a6a177c20 */ /* 0x000fe20008410000 */
[----:B------:R-:W-:-:S02]  /*a060*/  I2FP.F32.S32 R16, R16 ;  /* 0x0000001000107245 */ /* 0x000fc40000201400 */
[----:B--2---:R-:W-:Y:S01]  /*a070*/  FSEL R111, R25, -INF , !P6 ;  /* 0xff800000196f7808 */ /* 0x004fe20007000000 */
[----:B------:R-:W-:Y:S01]  /*a080*/  MUFU.TANH R17, R17 ;  /* 0x0000001100117308 */ /* 0x000fe20000002400 */
[----:B------:R-:W-:Y:S01]  /*a090*/  FSEL R66, R19, -INF , !P5 ;  /* 0xff80000013427808 */ /* 0x000fe20006800000 */
[CC--:B------:R-:W-:Y:S01]  /*a0a0*/  FFMA.FTZ R18, R0.reuse, R16.reuse, R109 ;  /* 0x0000001000127223 */ /* 0x0c0fe2000001006d */
[----:B------:R-:W-:Y:S01]  /*a0b0*/  FFMA.FTZ R16, R0, R16, R13 ;  /* 0x0000001000107223 */ /* 0x000fe2000001000d */
[----:B------:R-:W-:Y:S01]  /*a0c0*/  FSEL R109, R14, -INF , !P2 ;  /* 0xff8000000e6d7808 */ /* 0x000fe20005000000 */
[----:B------:R-:W-:Y:S01]  /*a0d0*/  VIADD R14, R10, 0x71 ;  /* 0x000000710a0e7836 */ /* 0x000fe20000000000 */
[C---:B------:R-:W-:Y:S01]  /*a0e0*/  ISETP.GE.AND P6, PT, R20.reuse, R125, PT ;  /* 0x0000007d1400720c */ /* 0x040fe20003fc6270 */
[----:B------:R-:W-:Y:S01]  /*a0f0*/  FMUL.FTZ R13, R105, UR10 ;  /* 0x0000000a690d7c20 */ /* 0x000fe20008410000 */
[----:B------:R-:W-:Y:S01]  /*a100*/  ISETP.GE.AND P5, PT, R20, R124, PT ;  /* 0x0000007c1400720c */ /* 0x000fe20003fa6270 */
[----:B------:R2:W4:Y:S01]  /*a110*/  MUFU.TANH R19, R63 ;  /* 0x0000003f00137308 */ /* 0x0005220000002400 */
[----:B------:R-:W-:-:S02]  /*a120*/  I2FP.F32.S32 R20, R20 ;  /* 0x0000001400147245 */ /* 0x000fc40000201400 */
[----:B------:R-:W-:Y:S02]  /*a130*/  FSEL R104, R18, -INF , !P1 ;  /* 0xff80000012687808 */ /* 0x000fe40004800000 */
[-C--:B------:R-:W-:Y:S01]  /*a140*/  ISETP.GE.AND P1, PT, R14, R125.reuse, PT ;  /* 0x0000007d0e00720c */ /* 0x080fe20003f26270 */
[CC--:B-1----:R-:W-:Y:S01]  /*a150*/  FFMA.FTZ R54, R0.reuse, R20.reuse, R15 ;  /* 0x0000001400367223 */ /* 0x0c2fe2000001000f */
[----:B------:R-:W-:Y:S01]  /*a160*/  LOP3.LUT R12, R7, 0x78, R186, 0xfe, !PT ;  /* 0x00000078070c7812 */ /* 0x000fe200078efeba */
[----:B------:R-:W1:Y:S01]  /*a170*/  MUFU.TANH R23, R23 ;  /* 0x0000001700177308 */ /* 0x000e620000002400 */
[----:B---3--:R-:W-:Y:S02]  /*a180*/  FFMA.FTZ R21, R0, R20, R21 ;  /* 0x0000001400157223 */ /* 0x008fe40000010015 */
[----:B------:R-:W-:Y:S02]  /*a190*/  ISETP.GE.AND P2, PT, R12, R125, PT ;  /* 0x0000007d0c00720c */ /* 0x000fe40003f46270 */
[----:B------:R-:W-:-:S02]  /*a1a0*/  FSEL R54, R54, -INF , !P6 ;  /* 0xff80000036367808 */ /* 0x000fc40007000000 */
[----:B------:R-:W-:Y:S01]  /*a1b0*/  FSEL R55, R21, -INF , !P5 ;  /* 0xff80000015377808 */ /* 0x000fe20006800000 */
[----:B------:R-:W3:Y:S01]  /*a1c0*/  MUFU.TANH R15, R22 ;  /* 0x00000016000f7308 */ /* 0x000ee20000002400 */
[----:B--2---:R-:W-:Y:S02]  /*a1d0*/  FSEL R63, R16, -INF , !P4 ;  /* 0xff800000103f7808 */ /* 0x004fe40006000000 */
[----:B------:R-:W-:Y:S02]  /*a1e0*/  I2FP.F32.S32 R16, R14 ;  /* 0x0000000e00107245 */ /* 0x000fe40000201400 */
[----:B------:R-:W-:Y:S01]  /*a1f0*/  ISETP.GE.AND P4, PT, R14, R124, PT ;  /* 0x0000007c0e00720c */ /* 0x000fe20003f86270 */
[C---:B------:R-:W-:Y:S01]  /*a200*/  VIADD R14, R10.reuse, 0x79 ;  /* 0x000000790a0e7836 */ /* 0x040fe20000000000 */
[-C--:B------:R-:W-:Y:S01]  /*a210*/  ISETP.GE.AND P6, PT, R10, R125.reuse, PT ;  /* 0x0000007d0a00720c */ /* 0x080fe20003fc6270 */
[CC--:B------:R-:W-:Y:S01]  /*a220*/  FFMA.FTZ R61, R0.reuse, R16.reuse, R61 ;  /* 0x00000010003d7223 */ /* 0x0c0fe2000001003d */
[----:B------:R-:W2:Y:S01]  /*a230*/  MUFU.TANH R13, R13 ;  /* 0x0000000d000d7308 */ /* 0x000ea20000002400 */
[----:B----4-:R-:W-:Y:S01]  /*a240*/  FFMA.FTZ R19, R0, R16, R19 ;  /* 0x0000001000137223 */ /* 0x010fe20000010013 */
[----:B------:R-:W-:-:S02]  /*a250*/  ISETP.GE.AND P5, PT, R14, R125, PT ;  /* 0x0000007d0e00720c */ /* 0x000fc40003fa6270 */
[----:B------:R-:W-:Y:S02]  /*a260*/  FSEL R61, R61, -INF , !P1 ;  /* 0xff8000003d3d7808 */ /* 0x000fe40004800000 */
[----:B------:R-:W-:Y:S02]  /*a270*/  ISETP.GE.AND P1, PT, R12, R124, PT ;  /* 0x0000007c0c00720c */ /* 0x000fe40003f26270 */
[----:B------:R-:W-:Y:S01]  /*a280*/  I2FP.F32.S32 R12, R12 ;  /* 0x0000000c000c7245 */ /* 0x000fe20000201400 */
[----:B------:R-:W4:Y:S01]  /*a290*/  MUFU.TANH R107, R107 ;  /* 0x0000006b006b7308 */ /* 0x000f220000002400 */
[----:B------:R-:W-:Y:S02]  /*a2a0*/  FSEL R53, R19, -INF , !P4 ;  /* 0xff80000013357808 */ /* 0x000fe40006000000 */
[----:B------:R-:W-:Y:S01]  /*a2b0*/  ISETP.GE.AND P4, PT, R10, R124, PT ;  /* 0x0000007c0a00720c */ /* 0x000fe20003f86270 */
[CC--:B-1----:R-:W-:Y:S01]  /*a2c0*/  FFMA.FTZ R23, R0.reuse, R12.reuse, R23 ;  /* 0x0000000c00177223 */ /* 0x0c2fe20000010017 */
[----:B---3--:R-:W-:Y:S01]  /*a2d0*/  FFMA.FTZ R15, R0, R12, R15 ;  /* 0x0000000c000f7223 */ /* 0x008fe2000001000f */
[----:B------:R-:W-:-:S03]  /*a2e0*/  I2FP.F32.S32 R10, R10 ;  /* 0x0000000a000a7245 */ /* 0x000fc60000201400 */
[----:B------:R-:W-:Y:S02]  /*a2f0*/  FSEL R47, R23, -INF , !P1 ;  /* 0xff800000172f7808 */ /* 0x000fe40004800000 */
[----:B------:R-:W-:Y:S01]  /*a300*/  ISETP.GT.AND P1, PT, R179, R174, PT ;  /* 0x000000aeb300720c */ /* 0x000fe20003f24270 */
[CC--:B------:R-:W-:Y:S01]  /*a310*/  FFMA.FTZ R65, R0.reuse, R10.reuse, R65 ;  /* 0x0000000a00417223 */ /* 0x0c0fe20000010041 */
[----:B------:R-:W-:Y:S01]  /*a320*/  FSEL R60, R15, -INF , !P2 ;  /* 0xff8000000f3c7808 */ /* 0x000fe20005000000 */
[----:B------:R-:W-:Y:S01]  /*a330*/  FFMA.FTZ R17, R0, R10, R17 ;  /* 0x0000000a00117223 */ /* 0x000fe20000010011 */
[----:B------:R-:W-:Y:S02]  /*a340*/  ISETP.GE.AND P2, PT, R14, R124, PT ;  /* 0x0000007c0e00720c */ /* 0x000fe40003f46270 */
[----:B------:R-:W-:Y:S02]  /*a350*/  I2FP.F32.S32 R14, R14 ;  /* 0x0000000e000e7245 */ /* 0x000fe40000201400 */
[----:B------:R-:W-:-:S03]  /*a360*/  FSEL R10, R65, -INF , !P6 ;  /* 0xff800000410a7808 */ /* 0x000fc60007000000 */
[CC--:B--2---:R-:W-:Y:S01]  /*a370*/  FFMA.FTZ R62, R0.reuse, R14.reuse, R13 ;  /* 0x0000000e003e7223 */ /* 0x0c4fe2000001000d */
[----:B----4-:R-:W-:Y:S01]  /*a380*/  FFMA.FTZ R46, R0, R14, R107 ;  /* 0x0000000e002e7223 */ /* 0x010fe2000001006b */
[----:B------:R-:W-:-:S03]  /*a390*/  FSEL R13, R17, -INF , !P4 ;  /* 0xff800000110d7808 */ /* 0x000fc60006000000 */
[----:B------:R-:W-:Y:S02]  /*a3a0*/  FSEL R62, R62, -INF , !P5 ;  /* 0xff8000003e3e7808 */ /* 0x000fe40006800000 */
[----:B------:R-:W-:Y:S01]  /*a3b0*/  FSEL R46, R46, -INF , !P2 ;  /* 0xff8000002e2e7808 */ /* 0x000fe20005000000 */
[----:B------:R-:W-:Y:S06]  /*a3c0*/  @!P1 BRA `(.L_x_7291) ;  /* 0x0000000800589947 */ /* 0x000fec0003800000 */
[----:B------:R-:W-:Y:S05]  /*a3d0*/  @!P3 BRA `(.L_x_7292) ;  /* 0x0000000000ecb947 */ /* 0x000fea0003800000 */
[----:B------:R-:W1:Y:S01]  /*a3e0*/  LDC R14, c[0x0][0x380] ;  /* 0x0000e000ff0e7b82 */ /* 0x000e620000000800 */
[----:B------:R-:W-:Y:S01]  /*a3f0*/  IMAD.MOV.U32 R18, RZ, RZ, RZ ;  /* 0x000000ffff127224 */ /* 0x000fe200078e00ff */
[----:B------:R-:W-:Y:S01]  /*a400*/  IABS R16, R7 ;  /* 0x0000000700107213 */ /* 0x000fe20000000000 */
        /* <DEDUP_REMOVED lines=9> */
[C---:B------:R-:W-:Y:S02]  /*a4a0*/  IADD3 R19, R7.reuse, -0x80, RZ ;  /* 0xffffff8007137810 */ /* 0x040fe40007ffe0ff */
[----:B------:R-:W-:Y:S02]  /*a4b0*/  LOP3.LUT R7, R7, R14, RZ, 0x3c, !PT ;  /* 0x0000000e07077212 */ /* 0x000fe400078e3cff */
[----:B------:R-:W-:Y:S01]  /*a4c0*/  IABS R15, R19 ;  /* 0x00000013000f7213 */ /* 0x000fe20000000000 */
[----:B------:R-:W-:Y:S01]  /*a4d0*/  IMAD.HI.U32 R20, R18, R16, RZ ;  /* 0x0000001012147227 */ /* 0x000fe200078e00ff */
[----:B------:R-:W-:-:S03]  /*a4e0*/  LOP3.LUT R19, R19, R14, RZ, 0x3c, !PT ;  /* 0x0000000e13137212 */ /* 0x000fc600078e3cff */
        /* <DEDUP_REMOVED lines=42> */
.L_x_7292:
[----:B------:R-:W-:-:S04]  /*a790*/  LEA R7, -R100, RZ, 0x7 ;  /* 0x000000ff64077211 */ /* 0x000fc800078e39ff */
[----:B------:R-:W-:-:S07]  /*a7a0*/  SHF.R.S32.HI R12, RZ, 0x1f, R7 ;  /* 0x0000001fff0c7819 */ /* 0x000fce0000011407 */
.L_x_7293:
        /* <DEDUP_REMOVED lines=84> */
.L_x_7295:
[----:B------:R-:W-:Y:S05]  /*acf0*/  BSYNC B0 ;  /* 0x0000000000007941 */ /* 0x000fea0003800000 */
.L_x_7294:
[----:B------:R-:W0:Y:S01]  /*ad00*/  LDGDEPBAR ;  /* 0x00000000000079af */ /* 0x000e220000000000 */
[----:B------:R-:W-:-:S04]  /*ad10*/  LEA R190, P0, R7, R190, 0x1 ;  /* 0x000000be07be7211 */ /* 0x000fc800078008ff */
[----:B------:R-:W-:-:S09]  /*ad20*/  LEA.HI.X R189, R7, R189, R12, 0x1, P0 ;  /* 0x000000bd07bd7211 */ /* 0x000fd200000f0c0c */
.L_x_7291:
        /* <DEDUP_REMOVED lines=79> */
[C---:B------:R-:W-:Y:S01]  /*b220*/  FMUL.FTZ R65, R45.reuse, UR11 ;  /* 0x0000000b2d417c20 */ /* 0x040fe20008410000 */
[----:B------:R-:W-:Y:S02]  /*b230*/  FSEL R7, R44, RZ, P0 ;  /* 0x000000ff2c077208 */ /* 0x000fe40000000000 */
[----:B------:R-:W-:Y:S02]  /*b240*/  FSEL R140, R45, RZ, P2 ;  /* 0x000000ff2d8c7208 */ /* 0x000fe40001000000 */
[----:B------:R-:W-:Y:S01]  /*b250*/  FSEL R65, R65, RZ, P2 ;  /* 0x000000ff41417208 */ /* 0x000fe20001000000 */
[----:B------:R-:W-:Y:S01]  /*b260*/  FADD.FTZ R2, R2, -R7 ;  /* 0x8000000702027221 */ /* 0x000fe20000010000 */
[----:B------:R-:W-:Y:S01]  /*b270*/  FSEL R52, R52, RZ, P0 ;  /* 0x000000ff34347208 */ /* 0x000fe20000000000 */
[----:B------:R-:W-:-:S02]  /*b280*/  FADD.FTZ R140, R3, -R140 ;  /* 0x8000008c038c7221 */ /* 0x000fc40000010000 */
[----:B------:R-:W-:Y:S01]  /*b290*/  FMUL.FTZ R138, R2, UR11 ;  /* 0x0000000b028a7c20 */ /* 0x000fe20008410000 */
        /* <DEDUP_REMOVED lines=8> */
[--C-:B------:R-:W-:Y:S01]  /*b320*/  FFMA.FTZ R4, R9, UR11, -R52.reuse ;  /* 0x0000000b09047c23 */ /* 0x100fe20008010834 */
[----:B------:R-:W-:Y:S01]  /*b330*/  MUFU.EX2 R136, R136 ;  /* 0x0000008800887308 */ /* 0x000fe20000000800 */
[----:B------:R-:W1:Y:S01]  /*b340*/  LDSM.16.MT88.4 R8, [R166+0x6000] ;  /* 0x00600000a608783b */ /* 0x000e620000004200 */
[--C-:B------:R-:W-:Y:S01]  /*b350*/  FFMA.FTZ R112, R51, UR11, -R52.reuse ;  /* 0x0000000b33707c23 */ /* 0x100fe20008010834 */
        /* <DEDUP_REMOVED lines=340> */
[----:B------:R-:W-:Y:S02]  /*c8a0*/  MOV R3, R45 ;  /* 0x0000002d00037202 */ /* 0x000fe40000000f00 */
.L_x_7288:
        /* <DEDUP_REMOVED lines=8> */
.L_x_7300:
        /* <DEDUP_REMOVED lines=71> */
.L_x_7297:
[----:B------:R-:W-:Y:S01]  /*cda0*/  LEA R2, P2, R206, R194, 0x1 ;  /* 0x000000c2ce027211 */ /* 0x000fe200078408ff */
        /* <DEDUP_REMOVED lines=13> */
[----:B-1----:R-:W-:Y:S01]  /*ce80*/  @!P0 LEA R208, P1, R196, R206, 0x5 ;  /* 0x000000cec4d08211 */ /* 0x002fe200078228ff */
[----:B------:R-:W-:Y:S01]  /*ce90*/  @!P0 IMAD.WIDE.U32 R212, R204, 0x30, R206 ;  /* 0x00000030ccd48825 */ /* 0x000fe200078e00ce */
[----:B------:R-:W1:Y:S01]  /*cea0*/  @!P0 LDC.64 R198, c[0x0][0x250] ;  /* 0x00009400ffc68b82 */ /* 0x000e620000000a00 */
[----:B------:R-:W-:Y:S01]  /*ceb0*/  @P0 STS.128 [R180+0x6800], RZ ;  /* 0x006800ffb4000388 */ /* 0x000fe20000000c00 */
[----:B------:R-:W-:Y:S02]  /*cec0*/  @!P0 LEA.HI.X R209, R196, R195, R197, 0x5, P1 ;  /* 0x000000c3c4d18211 */ /* 0x000fe400008f2cc5 */
[CC--:B------:R-:W-:Y:S02]  /*ced0*/  @!P0 LEA R214, P2, R208.reuse, R194.reuse, 0x1 ;  /* 0x000000c2d0d68211 */ /* 0x0c0fe400078408ff */
[----:B------:R-:W-:Y:S02]  /*cee0*/  @!P0 IADD3 R205, R205, R213, RZ ;  /* 0x000000d5cdcd8210 */ /* 0x000fe40007ffe0ff */
[----:B------:R-:W4:Y:S01]  /*cef0*/  @!P0 LDC.64 R196, c[0x0][0x250] ;  /* 0x00009400ffc48b82 */ /* 0x000f220000000a00 */
[-C--:B------:R-:W-:Y:S01]  /*cf00*/  @!P0 LEA.HI.X R215, R208, R193.reuse, R209, 0x1, P2 ;  /* 0x000000c1d0d78211 */ /* 0x080fe200010f0cd1 */
[----:B------:R-:W-:Y:S01]  /*cf10*/  @!PT LDS RZ, [RZ] ;  /* 0x00000000fffff984 */ /* 0x000fe20000000800 */
[----:B------:R-:W-:Y:S01]  /*cf20*/  @!PT LDS RZ, [RZ] ;  /* 0x00000000fffff984 */ /* 0x000fe20000000800 */
[----:B------:R-:W-:Y:S01]  /*cf30*/  @!PT LDS RZ, [RZ] ;  /* 0x00000000fffff984 */ /* 0x000fe20000000800 */
[----:B------:R1:W-:Y:S01]  /*cf40*/  @!P0 LDGSTS.E.BYPASS.LTC128B.128 [R180+0x6800], desc[UR12][R210.64] ;  /* 0x06800000d2b48fae */ /* 0x0003e2000b901d4c */
[----:B------:R-:W-:Y:S02]  /*cf50*/  @!P0 LEA R208, P2, R212, R194, 0x1 ;  /* 0x000000c2d4d08211 */ /* 0x000fe400078408ff */
[----:B---3--:R-:W-:Y:S02]  /*cf60*/  @!P0 LEA R204, P1, R202, R206, 0x6 ;  /* 0x000000cecacc8211 */ /* 0x008fe400078230ff */
[----:B------:R-:W-:Y:S02]  /*cf70*/  @!P0 LEA.HI.X R209, R212, R193, R205, 0x1, P2 ;  /* 0x000000c1d4d18211 */ /* 0x000fe400010f0ccd */
[----:B------:R-:W-:Y:S01]  /*cf80*/  @!P0 LEA.HI.X R203, R202, R195, R203, 0x6, P1 ;  /* 0x000000c3cacb8211 */ /* 0x000fe200008f34cb */
[----:B------:R-:W-:Y:S01]  /*cf90*/  @P0 STS.128 [R180+0x7000], RZ ;  /* 0x007000ffb4000388 */ /* 0x000fe20000000c00 */
[CC--:B------:R-:W-:Y:S04]  /*cfa0*/  @!P0 LEA R202, P1, R204.reuse, R194.reuse, 0x1 ;  /* 0x000000c2ccca8211 */ /* 0x0c0fe800078208ff */
[----:B------:R-:W-:Y:S03]  /*cfb0*/  @!P0 LEA.HI.X R203, R204, R193, R203, 0x1, P1 ;  /* 0x000000c1cccb8211 */ /* 0x000fe600008f0ccb */
[----:B------:R-:W-:Y:S01]  /*cfc0*/  @!PT LDS RZ, [RZ] ;  /* 0x00000000fffff984 */ /* 0x000fe20000000800 */
[----:B------:R-:W-:Y:S01]  /*cfd0*/  @!PT LDS RZ, [RZ] ;  /* 0x00000000fffff984 */ /* 0x000fe20000000800 */
[----:B------:R-:W-:Y:S01]  /*cfe0*/  @!PT LDS RZ, [RZ] ;  /* 0x00000000fffff984 */ /* 0x000fe20000000800 */
[----:B------:R-:W-:Y:S01]  /*cff0*/  @!P0 LDGSTS.E.BYPASS.LTC128B.128 [R180+0x7000], desc[UR12][R214.64] ;  /* 0x07000000d6b48fae */ /* 0x000fe2000b901d4c */
[----:B----4-:R-:W-:Y:S07]  /*d000*/  @!P0 IMAD R197, R197, 0x70, RZ ;  /* 0x00000070c5c58824 */ /* 0x010fee00078e02ff */
[----:B------:R-:W-:Y:S01]  /*d010*/  @P0 STS.128 [R180+0x7800], RZ ;  /* 0x007800ffb4000388 */ /* 0x000fe20000000c00 */
[--C-:B--2---:R-:W-:Y:S04]  /*d020*/  @!P0 IMAD.WIDE.U32 R204, R200, 0x50, R206.reuse ;  /* 0x00000050c8cc8825 */ /* 0x104fe800078e00ce */
[----:B------:R-:W-:Y:S01]  /*d030*/  @!P0 IMAD R201, R201, 0x50, RZ ;  /* 0x00000050c9c98824 */ /* 0x000fe200078e02ff */
[-C--:B------:R-:W-:Y:S01]  /*d040*/  @!P0 LEA R200, P4, R204, R194.reuse, 0x1 ;  /* 0x000000c2ccc88211 */ /* 0x080fe200078808ff */
[--C-:B-1----:R-:W-:Y:S01]  /*d050*/  @!P0 IMAD.WIDE.U32 R210, R198, 0x60, R206.reuse ;  /* 0x00000060c6d28825 */ /* 0x102fe200078e00ce */
[----:B------:R-:W-:Y:S01]  /*d060*/  @!PT LDS RZ, [RZ] ;  /* 0x00000000fffff984 */ /* 0x000fe20000000800 */
[----:B------:R-:W-:Y:S01]  /*d070*/  @!PT LDS RZ, [RZ] ;  /* 0x00000000fffff984 */ /* 0x000fe20000000800 */
[----:B------:R-:W-:Y:S01]  /*d080*/  @!PT LDS RZ, [RZ] ;  /* 0x00000000fffff984 */ /* 0x000fe20000000800 */
[----:B------:R-:W-:Y:S02]  /*d090*/  @!P0 LDGSTS.E.BYPASS.LTC128B.128 [R180+0x7800], desc[UR12][R208.64] ;  /* 0x07800000d0b48fae */ /* 0x000fe4000b901d4c */
[----:B------:R-:W-:Y:S01]  /*d0a0*/  @!P0 IADD3 R201, R201, R205, RZ ;  /* 0x000000cdc9c98210 */ /* 0x000fe20007ffe0ff */
[----:B------:R-:W-:Y:S01]  /*d0b0*/  @!P0 IMAD R199, R199, 0x60, RZ ;  /* 0x00000060c7c78824 */ /* 0x000fe200078e02ff */
[-C--:B------:R-:W-:Y:S01]  /*d0c0*/  @!P0 LEA R198, P2, R210, R194.reuse, 0x1 ;  /* 0x000000c2d2c68211 */ /* 0x080fe200078408ff */
[----:B------:R-:W-:Y:S01]  /*d0d0*/  @!P0 IMAD.WIDE.U32 R206, R196, 0x70, R206 ;  /* 0x00000070c4ce8825 */ /* 0x000fe200078e00ce */
[----:B------:R-:W-:Y:S02]  /*d0e0*/  @!P0 LEA.HI.X R201, R204, R193, R201, 0x1, P4 ;  /* 0x000000c1ccc98211 */ /* 0x000fe400020f0cc9 */
[----:B------:R-:W-:Y:S01]  /*d0f0*/  @P0 STS.128 [R180+0x8000], RZ ;  /* 0x008000ffb4000388 */ /* 0x000fe20000000c00 */
[----:B------:R-:W-:Y:S02]  /*d100*/  @!P0 IADD3 R199, R199, R211, RZ ;  /* 0x000000d3c7c78210 */ /* 0x000fe40007ffe0ff */
[----:B------:R-:W-:Y:S02]  /*d110*/  @!P0 LEA R194, P1, R206, R194, 0x1 ;  /* 0x000000c2cec28211 */ /* 0x000fe400078208ff */
[----:B------:R-:W-:Y:S02]  /*d120*/  @!P0 LEA.HI.X R199, R210, R193, R199, 0x1, P2 ;  /* 0x000000c1d2c78211 */ /* 0x000fe400010f0cc7 */
[----:B------:R-:W-:Y:S01]  /*d130*/  @!P0 IADD3 R197, R197, R207, RZ ;  /* 0x000000cfc5c58210 */ /* 0x000fe20007ffe0ff */
[----:B------:R-:W-:Y:S01]  /*d140*/  @!PT LDS RZ, [RZ] ;  /* 0x00000000fffff984 */ /* 0x000fe20000000800 */
[----:B------:R-:W-:Y:S01]  /*d150*/  @!PT LDS RZ, [RZ] ;  /* 0x00000000fffff984 */ /* 0x000fe20000000800 */
[----:B------:R-:W-:Y:S01]  /*d160*/  @!PT LDS RZ, [RZ] ;  /* 0x00000000fffff984 */ /* 0x000fe20000000800 */
[----:B------:R-:W-:Y:S03]  /*d170*/  @!P0 LDGSTS.E.BYPASS.LTC128B.128 [R180+0x8000], desc[UR12][R202.64] ;  /* 0x08000000cab48fae */ /* 0x000fe6000b901d4c */
[----:B------:R-:W-:Y:S02]  /*d180*/  @!P0 LEA.HI.X R195, R206, R193, R197, 0x1, P1 ;  /* 0x000000c1cec38211 */ /* 0x000fe400008f0cc5 */
[----:B------:R-:W-:Y:S03]  /*d190*/  ISETP.GT.AND P1, PT, R179, R174, PT ;  /* 0x000000aeb300720c */ /* 0x000fe60003f24270 */
        /* <DEDUP_REMOVED lines=16> */
[----:B------:R-:W3:Y:S08]  /*d2a0*/  LDSM.16.M88.4 R108, [R171+0x2000] ;  /* 0x00200000ab6c783b */ /* 0x000ef00000000200 */
[----:B------:R-:W4:Y:S08]  /*d2b0*/  LDSM.16.M88.4 R112, [R171+0x2800] ;  /* 0x00280000ab70783b */ /* 0x000f300000000200 */
[----:B------:R-:W5:Y:S08]  /*d2c0*/  LDSM.16.M88.4 R116, [R171+0x3000] ;  /* 0x00300000ab74783b */ /* 0x000f700000000200 */
[----:B------:R-:W1:Y:S08]  /*d2d0*/  LDSM.16.M88.4 R120, [R171+0x3800] ;  /* 0x00380000ab78783b */ /* 0x000e700000000200 */
[----:B------:R-:W2:Y:S01]  /*d2e0*/  LDSM.16.M88.4 R124, [R171+0x4000] ;  /* 0x00400000ab7c783b */ /* 0x000ea20000000200 */
[C---:B---3--:R-:W-:Y:S07]  /*d2f0*/  HMMA.16816.F32 R4, R104.reuse, R108, RZ ;  /* 0x0000006c6804723c */ /* 0x048fee00000018ff */
[----:B------:R-:W3:Y:S01]  /*d300*/  LDSM.16.M88.4 R128, [R171+0x4800] ;  /* 0x00480000ab80783b */ /* 0x000ee20000000200 */
[C---:B------:R-:W-:Y:S07]  /*d310*/  HMMA.16816.F32 R8, R104.reuse, R110, RZ ;  /* 0x0000006e6808723c */ /* 0x040fee00000018ff */
[----:B------:R-:W3:Y:S01]  /*d320*/  LDSM.16.M88.4 R132, [R171+0x5000] ;  /* 0x00500000ab84783b */ /* 0x000ee20000000200 */
[C---:B----4-:R-:W-:Y:S07]  /*d330*/  HMMA.16816.F32 R12, R104.reuse, R112, RZ ;  /* 0x00000070680c723c */ /* 0x050fee00000018ff */
[----:B------:R-:W0:Y:S01]  /*d340*/  LDGDEPBAR ;  /* 0x00000000000079af */ /* 0x000e220000000000 */
[C---:B------:R-:W-:Y:S07]  /*d350*/  HMMA.16816.F32 R16, R104.reuse, R114, RZ ;  /* 0x000000726810723c */ /* 0x040fee00000018ff */
[----:B------:R-:W4:Y:S01]  /*d360*/  LDSM.16.M88.4 R136, [R171+0x5800] ;  /* 0x00580000ab88783b */ /* 0x000f220000000200 */
[C---:B-----5:R-:W-:Y:S07]  /*d370*/  HMMA.16816.F32 R20, R104.reuse, R116, RZ ;  /* 0x000000746814723c */ /* 0x060fee00000018ff */
[----:B------:R-:W-:Y:S01]  /*d380*/  LDSM.16.M88.4 R140, [R170] ;  /* 0x00000000aa8c783b */ /* 0x000fe20000000200 */
[C---:B------:R-:W-:Y:S06]  /*d390*/  HMMA.16816.F32 R24, R104.reuse, R118, RZ ;  /* 0x000000766818723c */ /* 0x040fec00000018ff */
[C---:B-1----:R-:W-:Y:S01]  /*d3a0*/  HMMA.16816.F32 R28, R104.reuse, R120, RZ ;  /* 0x00000078681c723c */ /* 0x042fe200000018ff */
[----:B------:R-:W1:Y:S05]  /*d3b0*/  LDSM.16.M88.4 R144, [R165+0x2000] ;  /* 0x00200000a590783b */ /* 0x000e6a0000000200 */
[C---:B------:R-:W-:Y:S03]  /*d3c0*/  HMMA.16816.F32 R32, R104.reuse, R122, RZ ;  /* 0x0000007a6820723c */ /* 0x040fe600000018ff */
[----:B------:R-:W5:Y:S03]  /*d3d0*/  LDSM.16.M88.4 R148, [R165+0x2800] ;  /* 0x00280000a594783b */ /* 0x000f660000000200 */
[C---:B--2---:R-:W-:Y:S05]  /*d3e0*/  HMMA.16816.F32 R36, R104.reuse, R124, RZ ;  /* 0x0000007c6824723c */ /* 0x044fea00000018ff */
[----:B------:R-:W2:Y:S01]  /*d3f0*/  LDSM.16.M88.4 R152, [R165+0x3000] ;  /* 0x00300000a598783b */ /* 0x000ea20000000200 */
[C---:B------:R-:W-:Y:S06]  /*d400*/  HMMA.16816.F32 R40, R104.reuse, R126, RZ ;  /* 0x0000007e6828723c */ /* 0x040fec00000018ff */
[C---:B---3--:R-:W-:Y:S01]  /*d410*/  HMMA.16816.F32 R44, R104.reuse, R128, RZ ;  /* 0x00000080682c723c */ /* 0x048fe200000018ff */
[----:B------:R-:W-:Y:S05]  /*d420*/  LDSM.16.M88.4 R108, [R165+0x4000] ;  /* 0x00400000a56c783b */ /* 0x000fea0000000200 */
[C---:B------:R-:W-:Y:S03]  /*d430*/  HMMA.16816.F32 R48, R104.reuse, R130, RZ ;  /* 0x000000826830723c */ /* 0x040fe600000018ff */
[----:B------:R-:W-:Y:S03]  /*d440*/  LDSM.16.M88.4 R112, [R165+0x4800] ;  /* 0x00480000a570783b */ /* 0x000fe60000000200 */
[C---:B------:R-:W-:Y:S05]  /*d450*/  HMMA.16816.F32 R52, R104.reuse, R132, RZ ;  /* 0x000000846834723c */ /* 0x040fea00000018ff */
[----:B------:R-:W-:Y:S01]  /*d460*/  LDSM.16.M88.4 R116, [R165+0x5000] ;  /* 0x00500000a574783b */ /* 0x000fe20000000200 */
[C---:B------:R-:W-:Y:S06]  /*d470*/  HMMA.16816.F32 R56, R104.reuse, R134, RZ ;  /* 0x000000866838723c */ /* 0x040fec00000018ff */
[C---:B----4-:R-:W-:Y:S01]  /*d480*/  HMMA.16816.F32 R60, R104.reuse, R136, RZ ;  /* 0x00000088683c723c */ /* 0x050fe200000018ff */
[----:B------:R-:W-:Y:S05]  /*d490*/  LDSM.16.M88.4 R120, [R158] ;  /* 0x000000009e78783b */ /* 0x000fea0000000200 */
[----:B------:R-:W-:Y:S03]  /*d4a0*/  HMMA.16816.F32 R64, R104, R138, RZ ;  /* 0x0000008a6840723c */ /* 0x000fe600000018ff */
[----:B------:R-:W3:Y:S03]  /*d4b0*/  LDSM.16.M88.4 R104, [R165+0x3800] ;  /* 0x00380000a568783b */ /* 0x000ee60000000200 */
[C---:B-1----:R-:W-:Y:S06]  /*d4c0*/  HMMA.16816.F32 R4, R140.reuse, R144, R4 ;  /* 0x000000908c04723c */ /* 0x042fec0000001804 */
[C---:B------:R-:W-:Y:S06]  /*d4d0*/  HMMA.16816.F32 R8, R140.reuse, R146, R8 ;  /* 0x000000928c08723c */ /* 0x040fec0000001808 */
[C---:B-----5:R-:W-:Y:S06]  /*d4e0*/  HMMA.16816.F32 R12, R140.reuse, R148, R12 ;  /* 0x000000948c0c723c */ /* 0x060fec000000180c */
[C---:B------:R-:W-:Y:S06]  /*d4f0*/  HMMA.16816.F32 R16, R140.reuse, R150, R16 ;  /* 0x000000968c10723c */ /* 0x040fec0000001810 */
[C---:B--2---:R-:W-:Y:S06]  /*d500*/  HMMA.16816.F32 R20, R140.reuse, R152, R20 ;  /* 0x000000988c14723c */ /* 0x044fec0000001814 */
[C---:B------:R-:W-:Y:S06]  /*d510*/  HMMA.16816.F32 R24, R140.reuse, R154, R24 ;  /* 0x0000009a8c18723c */ /* 0x040fec0000001818 */
[C---:B---3--:R-:W-:Y:S06]  /*d520*/  HMMA.16816.F32 R28, R140.reuse, R104, R28 ;  /* 0x000000688c1c723c */ /* 0x048fec000000181c */
        /* <DEDUP_REMOVED lines=95> */
[----:B------:R3:W1:Y:S01]  /*db20*/  MUFU.TANH R155, R193 ;  /* 0x000000c1009b7308 */ /* 0x0006620000002400 */
[----:B------:R-:W-:Y:S01]  /*db30*/  FMUL.FTZ R200, R37, UR5 ;  /* 0x0000000525c87c20 */ /* 0x000fe20008410000 */
[----:B------:R-:W-:Y:S08]  /*db40*/  FMUL.FTZ R204, R40, UR5 ;  /* 0x0000000528cc7c20 */ /* 0x000ff00008410000 */
[----:B------:R2:W1:Y:S01]  /*db50*/  MUFU.TANH R145, R202 ;  /* 0x000000ca00917308 */ /* 0x0004620000002400 */
[C---:B-----5:R-:W-:Y:S06]  /*db60*/  HMMA.16816.F32 R44, R116.reuse, R104, R44 ;  /* 0x00000068742c723c */ /* 0x060fec000000182c */
[C---:B------:R-:W-:Y:S03]  /*db70*/  HMMA.16816.F32 R48, R116.reuse, R106, R48 ;  /* 0x0000006a7430723c */ /* 0x040fe60000001830 */
[----:B------:R5:W1:Y:S01]  /*db80*/  MUFU.TANH R153, R206 ;  /* 0x000000ce00997308 */ /* 0x000a620000002400 */
[----:B------:R-:W1:Y:S01]  /*db90*/  LDSM.16.M88.4 R104, [R102+0x3800] ;  /* 0x003800006668783b */ /* 0x000e620000000200 */
[----:B---3--:R-:W-:Y:S01]  /*dba0*/  FMUL.FTZ R193, R43, UR5 ;  /* 0x000000052bc17c20 */ /* 0x008fe20008410000 */
[----:B------:R-:W-:Y:S07]  /*dbb0*/  DEPBAR.LE SB0, 0x0 ;  /* 0x000080000000791a */ /* 0x000fee0000000000 */
[----:B------:R3:W1:Y:S01]  /*dbc0*/  MUFU.TANH R141, R204 ;  /* 0x000000cc008d7308 */ /* 0x0006620000002400 */
[----:B------:R-:W-:Y:S01]  /*dbd0*/  BAR.SYNC.DEFER_BLOCKING 0x0 ;  /* 0x0000000000007b1d */ /* 0x000fe20000010000 */
[C---:B----4-:R-:W-:Y:S05]  /*dbe0*/  HMMA.16816.F32 R52, R116.reuse, R108, R52 ;  /* 0x0000006c7434723c */ /* 0x050fea0000001834 */
[----:B--2---:R-:W-:Y:S03]  /*dbf0*/  FMUL.FTZ R202, R41, UR5 ;  /* 0x0000000529ca7c20 */ /* 0x004fe60008410000 */
[----:B------:R2:W4:Y:S03]  /*dc00*/  MUFU.TANH R151, R194 ;  /* 0x000000c200977308 */ /* 0x0005260000002400 */
[----:B------:R-:W-:Y:S01]  /*dc10*/  FMUL.FTZ R208, R46, UR5 ;  /* 0x000000052ed07c20 */ /* 0x000fe20008410000 */
[C---:B------:R-:W-:Y:S03]  /*dc20*/  HMMA.16816.F32 R56, R116.reuse, R110, R56 ;  /* 0x0000006e7438723c */ /* 0x040fe60000001838 */
[----:B-----5:R-:W-:Y:S01]  /*dc30*/  FMUL.FTZ R206, R47, UR5 ;  /* 0x000000052fce7c20 */ /* 0x020fe20008410000 */
[----:B------:R-:W-:Y:S01]  /*dc40*/  FMUL.FTZ R212, R44, UR5 ;  /* 0x000000052cd47c20 */ /* 0x000fe20008410000 */
[----:B------:R-:W-:Y:S01]  /*dc50*/  FMUL.FTZ R210, R45, UR5 ;  /* 0x000000052dd27c20 */ /* 0x000fe20008410000 */
[----:B------:R5:W1:Y:S01]  /*dc60*/  MUFU.TANH R137, R208 ;  /* 0x000000d000897308 */ /* 0x000a620000002400 */
[----:B---3--:R-:W-:Y:S09]  /*dc70*/  FMUL.FTZ R204, R49, UR5 ;  /* 0x0000000531cc7c20 */ /* 0x008ff20008410000 */
[----:B------:R3:W3:Y:S01]  /*dc80*/  MUFU.TANH R143, R200 ;  /* 0x000000c8008f7308 */ /* 0x0006e20000002400 */
[----:B--2---:R-:W-:Y:S09]  /*dc90*/  FMUL.FTZ R194, R48, UR5 ;  /* 0x0000000530c27c20 */ /* 0x004ff20008410000 */
[----:B------:R2:W2:Y:S01]  /*dca0*/  MUFU.TANH R139, R202 ;  /* 0x000000ca008b7308 */ /* 0x0004a20000002400 */
[C---:B-1----:R-:W-:Y:S03]  /*dcb0*/  HMMA.16816.F32 R60, R116.reuse, R104, R60 ;  /* 0x00000068743c723c */ /* 0x042fe6000000183c */
[----:B-----5:R-:W-:Y:S03]  /*dcc0*/  FMUL.FTZ R208, R53, UR5 ;  /* 0x0000000535d07c20 */ /* 0x020fe60008410000 */
[----:B------:R-:W-:Y:S03]  /*dcd0*/  HMMA.16816.F32 R64, R116, R106, R64 ;  /* 0x0000006a7440723c */ /* 0x000fe60000001840 */
[----:B------:R1:W1:Y:S02]  /*dce0*/  MUFU.TANH R135, R206 ;  /* 0x000000ce00877308 */ /* 0x0002640000002400 */
[----:B---3--:R-:W-:Y:S08]  /*dcf0*/  FMUL.FTZ R200, R42, UR5 ;  /* 0x000000052ac87c20 */ /* 0x008ff00008410000 */
[----:B------:R3:W3:Y:S01]  /*dd00*/  MUFU.TANH R123, R204 ;  /* 0x000000cc007b7308 */ /* 0x0006e20000002400 */
[----:B--2---:R-:W-:Y:S09]  /*dd10*/  FMUL.FTZ R202, R50, UR5 ;  /* 0x0000000532ca7c20 */ /* 0x004ff20008410000 */
[----:B------:R2:W2:Y:S01]  /*dd20*/  MUFU.TANH R147, R193 ;  /* 0x000000c100937308 */ /* 0x0004a20000002400 */
[----:B-1----:R-:W-:Y:S01]  /*dd30*/  FMUL.FTZ R206, R54, UR5 ;  /* 0x0000000536ce7c20 */ /* 0x002fe20008410000 */
[----:B------:R-:W-:Y:S08]  /*dd40*/  FMUL.FTZ R214, R60, UR5 ;  /* 0x000000053cd67c20 */ /* 0x000ff00008410000 */
        /* <DEDUP_REMOVED lines=14> */
[----:B------:R-:W3:Y:S01]  /*de30*/  MUFU.TANH R133, R202 ;  /* 0x000000ca00857308 */ /* 0x000ee20000002400 */
[----:B--2---:R-:W-:Y:S09]  /*de40*/  FMUL.FTZ R206, R61, UR5 ;  /* 0x000000053dce7c20 */ /* 0x004ff20008410000 */
[----:B------:R2:W2:Y:S01]  /*de50*/  MUFU.TANH R131, R193 ;  /* 0x000000c100837308 */ /* 0x0004a20000002400 */
[----:B-1----:R-:W-:Y:S09]  /*de60*/  FMUL.FTZ R204, R64, UR5 ;  /* 0x0000000540cc7c20 */ /* 0x002ff20008410000 */
[----:B------:R1:W1:Y:S10]  /*de70*/  MUFU.TANH R202, R194 ;  /* 0x000000c200ca7308 */ /* 0x0002740000002400 */
[----:B------:R5:W3:Y:S01]  /*de80*/  MUFU.TANH R113, R212 ;  /* 0x000000d400717308 */ /* 0x000ae20000002400 */
[----:B--2---:R-:W-:Y:S09]  /*de90*/  FMUL.FTZ R193, R59, UR5 ;  /* 0x000000053bc17c20 */ /* 0x004ff20008410000 */
[----:B------:R2:W2:Y:S01]  /*dea0*/  MUFU.TANH R111, R210 ;  /* 0x000000d2006f7308 */ /* 0x0004a20000002400 */
[----:B-1----:R-:W-:Y:S09]  /*deb0*/  FMUL.FTZ R194, R63, UR5 ;  /* 0x000000053fc27c20 */ /* 0x002ff20008410000 */
[----:B------:R1:W1:Y:S01]  /*dec0*/  MUFU.TANH R109, R208 ;  /* 0x000000d0006d7308 */ /* 0x0002620000002400 */
[----:B-----5:R-:W-:Y:S09]  /*ded0*/  FMUL.FTZ R212, R65, UR5 ;  /* 0x0000000541d47c20 */ /* 0x020ff20008410000 */
[----:B------:R-:W3:Y:S01]  /*dee0*/  MUFU.TANH R241, R241 ;  /* 0x000000f100f17308 */ /* 0x000ee20000002400 */
[----:B--2---:R-:W-:Y:S09]  /*def0*/  FMUL.FTZ R210, R66, UR5 ;  /* 0x0000000542d27c20 */ /* 0x004ff20008410000 */
[----:B------:R-:W2:Y:S01]  /*df00*/  MUFU.TANH R243, R243 ;  /* 0x000000f300f37308 */ /* 0x000ea20000002400 */
[----:B-1----:R-:W-:Y:S09]  /*df10*/  FMUL.FTZ R208, R67, UR5 ;  /* 0x0000000543d07c20 */ /* 0x002ff20008410000 */
        /* <DEDUP_REMOVED lines=26> */
[----:B------:R5:W1:Y:S10]  /*e0c0*/  MUFU.TANH R107, R194 ;  /* 0x000000c2006b7308 */ /* 0x000a740000002400 */
[----:B------:R-:W1:Y:S10]  /*e0d0*/  MUFU.TANH R204, R204 ;  /* 0x000000cc00cc7308 */ /* 0x000e740000002400 */
[----:B------:R1:W1:Y:S01]  /*e0e0*/  MUFU.TANH R64, R212 ;  /* 0x000000d400407308 */ /* 0x0002620000002400 */
[----:B-----5:R-:W-:Y:S09]  /*e0f0*/  MOV R194, R2 ;  /* 0x0000000200c27202 */ /* 0x020ff20000000f00 */
[----:B------:R1:W1:Y:S10]  /*e100*/  MUFU.TANH R37, R210 ;  /* 0x000000d200257308 */ /* 0x0002740000002400 */
        /* <DEDUP_REMOVED lines=9> */
[----:B------:R-:W-:Y:S04]  /*e1a0*/  SHF.L.U32 R8, R179, 0x7, RZ ;  /* 0x00000007b3087819 */ /* 0x000fe800000006ff */
[----:B------:R-:W-:Y:S01]  /*e1b0*/  IABS R11, R8 ;  /* 0x00000008000b7213 */ /* 0x000fe20000000000 */
[----:B------:R-:W-:Y:S05]  /*e1c0*/  VIADD R14, R8, 0xffffff80 ;  /* 0xffffff80080e7836 */ /* 0x000fea0000000000 */
[----:B------:R-:W-:Y:S02]  /*e1d0*/  IABS R7, R14 ;  /* 0x0000000e00077213 */ /* 0x000fe40000000000 */
[-C--:B--2---:R-:W-:Y:S02]  /*e1e0*/  IABS R2, R5.reuse ;  /* 0x0000000500027213 */ /* 0x084fe40000000000 */
[-C--:B------:R-:W-:Y:S02]  /*e1f0*/  LOP3.LUT R14, R14, R5.reuse, RZ, 0x3c, !PT ;  /* 0x000000050e0e7212 */ /* 0x080fe400078e3cff */
[----:B------:R-:W2:Y:S01]  /*e200*/  I2F.RP R9, R2 ;  /* 0x0000000200097306 */ /* 0x000ea20000209400 */
[----:B------:R-:W-:Y:S02]  /*e210*/  LOP3.LUT R8, R8, R5, RZ, 0x3c, !PT ;  /* 0x0000000508087212 */ /* 0x000fe400078e3cff */
[----:B------:R-:W-:Y:S07]  /*e220*/  ISETP.GE.AND P1, PT, R14, RZ, PT ;  /* 0x000000ff0e00720c */ /* 0x000fee0003f26270 */
        /* <DEDUP_REMOVED lines=22> */
[----:B------:R-:W2:Y:S01]  /*e390*/  LDC R7, c[0x0][0x24c] ;  /* 0x00009300ff077b82 */ /* 0x000ea20000000800 */
        /* <DEDUP_REMOVED lines=9> */
[C---:B------:R-:W-:Y:S01]  /*e430*/  LEA R14, P1, R13.reuse, R184, 0x2 ;  /* 0x000000b80d0e7211 */ /* 0x040fe200078210ff */
[----:B------:R-:W-:Y:S01]  /*e440*/  IMAD.IADD R12, R13, 0x1, -R3 ;  /* 0x000000010d0c7824 */ /* 0x000fe200078e0a03 */
[-C--:B------:R-:W-:Y:S02]  /*e450*/  LEA.HI.X.SX32 R19, R3, R185.reuse, 0x2, P2 ;  /* 0x000000b903137211 */ /* 0x080fe400010f16ff */
[----:B------:R-:W-:Y:S01]  /*e460*/  LEA.HI.X.SX32 R15, R13, R185, 0x2, P1 ;  /* 0x000000b90d0f7211 */ /* 0x000fe200008f16ff */
[----:B------:R-:W-:Y:S01]  /*e470*/  IMAD R5, R12, R5, -0x80 ;  /* 0xffffff800c057424 */ /* 0x000fe200078e0205 */
[----:B------:R-:W5:Y:S01]  /*e480*/  LDC.64 R2, c[0x0][0x230] ;  /* 0x00008c00ff027b82 */ /* 0x000f620000000a00 */
        /* <DEDUP_REMOVED lines=13> */
.L_x_7299:
        /* <DEDUP_REMOVED lines=87> */
.L_x_7298:
[----:B--2---:R-:W-:Y:S01]  /*ead0*/  LEA R2, R179, R186, 0x7 ;  /* 0x000000bab3027211 */ /* 0x004fe200078e38ff */
[----:B------:R-:W-:Y:S03]  /*eae0*/  LDSM.16.MT88.4 R20, [R164+0x6000] ;  /* 0x00600000a414783b */ /* 0x000fe60000004200 */
[C---:B------:R-:W-:Y:S02]  /*eaf0*/  IADD3 R6, R2.reuse, 0x1, RZ ;  /* 0x0000000102067810 */ /* 0x040fe40007ffe0ff */
[C---:B------:R-:W-:Y:S02]  /*eb00*/  IADD3 R8, R2.reuse, 0x9, RZ ;  /* 0x0000000902087810 */ /* 0x040fe40007ffe0ff */
[----:B------:R-:W-:Y:S01]  /*eb10*/  I2FP.F32.S32 R6, R6 ;  /* 0x0000000600067245 */ /* 0x000fe20000201400 */
[----:B------:R-:W-:Y:S01]  /*eb20*/  LDSM.16.MT88.4 R28, [R163+0x6000] ;  /* 0x00600000a31c783b */ /* 0x000fe20000004200 */
[----:B------:R-:W-:Y:S02]  /*eb30*/  I2FP.F32.S32 R8, R8 ;  /* 0x0000000800087245 */ /* 0x000fe40000201400 */
[----:B------:R-:W-:Y:S01]  /*eb40*/  IADD3 R4, R2, 0x8, RZ ;  /* 0x0000000802047810 */ /* 0x000fe20007ffe0ff */
[CC--:B------:R-:W-:Y:S01]  /*eb50*/  FFMA.FTZ R231, R0.reuse, R6.reuse, R231 ;  /* 0x0000000600e77223 */ /* 0x0c0fe200000100e7 */
[----:B------:R-:W-:Y:S01]  /*eb60*/  FFMA.FTZ R227, R0, R6, R227 ;  /* 0x0000000600e37223 */ /* 0x000fe200000100e3 */
[----:B------:R-:W-:Y:S01]  /*eb70*/  IADD3 R6, R2, 0x10, RZ ;  /* 0x0000001002067810 */ /* 0x000fe20007ffe0ff */
[CC--:B------:R-:W-:Y:S01]  /*eb80*/  FFMA.FTZ R239, R0.reuse, R8.reuse, R239 ;  /* 0x0000000800ef7223 */ /* 0x0c0fe200000100ef */
[----:B------:R-:W-:Y:S01]  /*eb90*/  FFMA.FTZ R235, R0, R8, R235 ;  /* 0x0000000800eb7223 */ /* 0x000fe200000100eb */
[----:B------:R-:W-:Y:S01]  /*eba0*/  IADD3 R8, R2, 0x28, RZ ;  /* 0x0000002802087810 */ /* 0x000fe20007ffe0ff */
[----:B------:R-:W-:Y:S01]  /*ebb0*/  LDSM.16.MT88.4 R44, [R162+0x6000] ;  /* 0x00600000a22c783b */ /* 0x000fe20000004200 */
[----:B------:R-:W-:Y:S02]  /*ebc0*/  I2FP.F32.S32 R6, R6 ;  /* 0x0000000600067245 */ /* 0x000fe40000201400 */
[----:B------:R-:W-:Y:S02]  /*ebd0*/  I2FP.F32.S32 R4, R4 ;  /* 0x0000000400047245 */ /* 0x000fe40000201400 */
[----:B------:R-:W-:Y:S01]  /*ebe0*/  I2FP.F32.S32 R8, R8 ;  /* 0x0000000800087245 */ /* 0x000fe20000201400 */
[CC--:B-1----:R-:W-:Y:S01]  /*ebf0*/  FFMA.FTZ R245, R0.reuse, R6.reuse, R245 ;  /* 0x0000000600f57223 */ /* 0x0c2fe200000100f5 */
[----:B------:R-:W-:Y:S01]  /*ec00*/  FFMA.FTZ R241, R0, R6, R241 ;  /* 0x0000000600f17223 */ /* 0x000fe200000100f1 */
[----:B------:R-:W-:Y:S01]  /*ec10*/  IADD3 R6, R2, 0x20, RZ ;  /* 0x0000002002067810 */ /* 0x000fe20007ffe0ff */
[CC--:B------:R-:W-:Y:S01]  /*ec20*/  FFMA.FTZ R237, R0.reuse, R4.reuse, R237 ;  /* 0x0000000400ed7223 */ /* 0x0c0fe200000100ed */
[----:B------:R-:W-:Y:S01]  /*ec30*/  FFMA.FTZ R233, R0, R4, R233 ;  /* 0x0000000400e97223 */ /* 0x000fe200000100e9 */
[----:B------:R-:W-:Y:S01]  /*ec40*/  IADD3 R4, R2, 0x11, RZ ;  /* 0x0000001102047810 */ /* 0x000fe20007ffe0ff */
[C---:B------:R-:W-:Y:S01]  /*ec50*/  FFMA.FTZ R219, R0.reuse, R8, R219 ;  /* 0x0000000800db7223 */ /* 0x040fe200000100db */
[----:B------:R-:W-:Y:S01]  /*ec60*/  I2FP.F32.S32 R6, R6 ;  /* 0x0000000600067245 */ /* 0x000fe20000201400 */
[----:B------:R-:W-:Y:S01]  /*ec70*/  FFMA.FTZ R211, R0, R8, R211 ;  /* 0x0000000800d37223 */ /* 0x000fe200000100d3 */
[----:B------:R-:W-:Y:S01]  /*ec80*/  I2FP.F32.S32 R3, R2 ;  /* 0x0000000200037245 */ /* 0x000fe20000201400 */
[----:B------:R-:W-:Y:S01]  /*ec90*/  LDSM.16.MT88.4 R48, [R166+0x6800] ;  /* 0x00680000a630783b */ /* 0x000fe20000004200 */
[----:B------:R-:W-:Y:S01]  /*eca0*/  IADD3 R8, R2, 0x38, RZ ;  /* 0x0000003802087810 */ /* 0x000fe20007ffe0ff */
[CC--:B------:R-:W-:Y:S01]  /*ecb0*/  FFMA.FTZ R223, R0.reuse, R6.reuse, R223 ;  /* 0x0000000600df7223 */ /* 0x0c0fe200000100df */
[----:B------:R-:W-:Y:S01]  /*ecc0*/  FFMA.FTZ R215, R0, R6, R215 ;  /* 0x0000000600d77223 */ /* 0x000fe200000100d7 */
[----:B------:R-:W-:Y:S01]  /*ecd0*/  IADD3 R6, R2, 0x29, RZ ;  /* 0x0000002902067810 */ /* 0x000fe20007ffe0ff */
[CC--:B------:R-:W-:Y:S01]  /*ece0*/  FFMA.FTZ R229, R0.reuse, R3.reuse, R229 ;  /* 0x0000000300e57223 */ /* 0x0c0fe200000100e5 */
[----:B------:R-:W-:Y:S01]  /*ecf0*/  I2FP.F32.S32 R4, R4 ;  /* 0x0000000400047245 */ /* 0x000fe20000201400 */
[C---:B------:R-:W-:Y:S01]  /*ed00*/  FFMA.FTZ R225, R0.reuse, R3, R225 ;  /* 0x0000000300e17223 */ /* 0x040fe200000100e1 */
[----:B------:R-:W-:Y:S01]  /*ed10*/  I2FP.F32.S32 R6, R6 ;  /* 0x0000000600067245 */ /* 0x000fe20000201400 */
[----:B------:R-:W-:Y:S01]  /*ed20*/  LDSM.16.MT88.4 R52, [R164+0x6800] ;  /* 0x00680000a434783b */ /* 0x000fe20000004200 */
        /* <DEDUP_REMOVED lines=10> */
[----:B------:R-:W-:Y:S02]  /*edd0*/  FMNMX.FTZ R8, R229, R101, !PT ;  /* 0x00000065e5087209 */ /* 0x000fe40007810000 */
[----:B------:R-:W-:Y:S01]  /*ede0*/  I2FP.F32.S32 R4, R4 ;  /* 0x0000000400047245 */ /* 0x000fe20000201400 */
[CC--:B------:R-:W-:Y:S01]  /*edf0*/  FFMA.FTZ R201, R0.reuse, R6.reuse, R201 ;  /* 0x0000000600c97223 */ /* 0x0c0fe200000100c9 */
[C---:B------:R-:W-:Y:S01]  /*ee00*/  FFMA.FTZ R155, R0.reuse, R6, R155 ;  /* 0x00000006009b7223 */ /* 0x040fe2000001009b */
[----:B------:R-:W-:Y:S02]  /*ee10*/  FMNMX.FTZ R6, R225, R100, !PT ;  /* 0x00000064e1067209 */ /* 0x000fe40007810000 */
[----:B------:R-:W-:Y:S01]  /*ee20*/  FMNMX.FTZ R8, R231, R8, !PT ;  /* 0x00000008e7087209 */ /* 0x000fe20007810000 */
[C---:B------:R-:W-:Y:S01]  /*ee30*/  FFMA.FTZ R221, R0.reuse, R4, R221 ;  /* 0x0000000400dd7223 */ /* 0x040fe200000100dd */
[----:B------:R-:W-:Y:S01]  /*ee40*/  FMNMX.FTZ R6, R227, R6, !PT ;  /* 0x00000006e3067209 */ /* 0x000fe20007810000 */
[----:B------:R-:W-:Y:S01]  /*ee50*/  FFMA.FTZ R213, R0, R4, R213 ;  /* 0x0000000400d57223 */ /* 0x000fe200000100d5 */
[----:B------:R-:W-:Y:S02]  /*ee60*/  FMNMX.FTZ R8, R237, R8, !PT ;  /* 0x00000008ed087209 */ /* 0x000fe40007810000 */
[C---:B------:R-:W-:Y:S02]  /*ee70*/  IADD3 R4, R2.reuse, 0x30, RZ ;  /* 0x0000003002047810 */ /* 0x040fe40007ffe0ff */
[----:B------:R-:W-:Y:S02]  /*ee80*/  FMNMX.FTZ R6, R233, R6, !PT ;  /* 0x00000006e9067209 */ /* 0x000fe40007810000 */
[C---:B------:R-:W-:Y:S02]  /*ee90*/  IADD3 R35, R2.reuse, 0x18, RZ ;  /* 0x0000001802237810 */ /* 0x040fe40007ffe0ff */
[C---:B------:R-:W-:Y:S02]  /*eea0*/  IADD3 R5, R2.reuse, 0x41, RZ ;  /* 0x0000004102057810 */ /* 0x040fe40007ffe0ff */
[----:B------:R-:W-:Y:S02]  /*eeb0*/  FMNMX.FTZ R8, R239, R8, !PT ;  /* 0x00000008ef087209 */ /* 0x000fe40007810000 */
[----:B------:R-:W-:Y:S02]  /*eec0*/  I2FP.F32.S32 R4, R4 ;  /* 0x0000000400047245 */ /* 0x000fe40000201400 */
[----:B------:R-:W-:Y:S02]  /*eed0*/  FMNMX.FTZ R6, R235, R6, !PT ;  /* 0x00000006eb067209 */ /* 0x000fe40007810000 */
[----:B------:R-:W-:Y:S01]  /*eee0*/  IADD3 R33, R2, 0x19, RZ ;  /* 0x0000001902217810 */ /* 0x000fe20007ffe0ff */
[CC--:B------:R-:W-:Y:S01]  /*eef0*/  FFMA.FTZ R207, R0.reuse, R4.reuse, R207 ;  /* 0x0000000400cf7223 */ /* 0x0c0fe200000100cf */
[----:B------:R-:W-:Y:S01]  /*ef00*/  I2FP.F32.S32 R35, R35 ;  /* 0x0000002300237245 */ /* 0x000fe20000201400 */
[C---:B------:R-:W-:Y:S01]  /*ef10*/  FFMA.FTZ R199, R0.reuse, R4, R199 ;  /* 0x0000000400c77223 */ /* 0x040fe200000100c7 */
[----:B------:R-:W-:Y:S02]  /*ef20*/  I2FP.F32.S32 R5, R5 ;  /* 0x0000000500057245 */ /* 0x000fe40000201400 */
[----:B------:R-:W-:Y:S01]  /*ef30*/  FMNMX.FTZ R8, R245, R8, !PT ;  /* 0x00000008f5087209 */ /* 0x000fe20007810000 */
[C---:B------:R-:W-:Y:S01]  /*ef40*/  FFMA.FTZ R198, R0.reuse, R35, R198 ;  /* 0x0000002300c67223 */ /* 0x040fe200000100c6 */
[----:B------:R-:W-:Y:S01]  /*ef50*/  FMNMX.FTZ R6, R241, R6, !PT ;  /* 0x00000006f1067209 */ /* 0x000fe20007810000 */
[C---:B------:R-:W-:Y:S01]  /*ef60*/  FFMA.FTZ R151, R0.reuse, R5, R151 ;  /* 0x0000000500977223 */ /* 0x040fe20000010097 */
[----:B------:R-:W-:Y:S01]  /*ef70*/  I2FP.F32.S32 R33, R33 ;  /* 0x0000002100217245 */ /* 0x000fe20000201400 */
[----:B------:R-:W-:Y:S01]  /*ef80*/  FFMA.FTZ R143, R0, R5, R143 ;  /* 0x00000005008f7223 */ /* 0x000fe2000001008f */
        /* <DEDUP_REMOVED lines=18> */
[C---:B------:R-:W-:Y:S01]  /*f0b0*/  FFMA.FTZ R147, R0.reuse, R4, R147 ;  /* 0x0000000400937223 */ /* 0x040fe20000010093 */
[----:B------:R-:W-:Y:S01]  /*f0c0*/  FMNMX.FTZ R8, R213, R8, !PT ;  /* 0x00000008d5087209 */ /* 0x000fe20007810000 */
[----:B------:R-:W-:Y:S01]  /*f0d0*/  FFMA.FTZ R139, R0, R4, R139 ;  /* 0x00000004008b7223 */ /* 0x000fe2000001008b */
[C---:B------:R-:W-:Y:S02]  /*f0e0*/  IADD3 R3, R2.reuse, 0x31, RZ ;  /* 0x0000003102037810 */ /* 0x040fe40007ffe0ff */
[C---:B------:R-:W-:Y:S02]  /*f0f0*/  IADD3 R4, R2.reuse, 0x50, RZ ;  /* 0x0000005002047810 */ /* 0x040fe40007ffe0ff */
[----:B------:R-:W-:Y:S02]  /*f100*/  FMNMX.FTZ R6, R219, R6, !PT ;  /* 0x00000006db067209 */ /* 0x000fe40007810000 */
[----:B------:R-:W-:Y:S02]  /*f110*/  FMNMX.FTZ R8, R211, R8, !PT ;  /* 0x00000008d3087209 */ /* 0x000fe40007810000 */
[----:B------:R-:W-:Y:S02]  /*f120*/  I2FP.F32.S32 R3, R3 ;  /* 0x0000000300037245 */ /* 0x000fe40000201400 */
[----:B------:R-:W-:Y:S02]  /*f130*/  I2FP.F32.S32 R5, R4 ;  /* 0x0000000400057245 */ /* 0x000fe40000201400 */
[----:B------:R-:W-:Y:S01]  /*f140*/  IADD3 R4, R2, 0x58, RZ ;  /* 0x0000005802047810 */ /* 0x000fe20007ffe0ff */
[CC--:B------:R-:W-:Y:S01]  /*f150*/  FFMA.FTZ R197, R0.reuse, R3.reuse, R197 ;  /* 0x0000000300c57223 */ /* 0x0c0fe200000100c5 */
[----:B------:R-:W-:Y:S01]  /*f160*/  FMNMX.FTZ R6, R217, R6, !PT ;  /* 0x00000006d9067209 */ /* 0x000fe20007810000 */
[C---:B------:R-:W-:Y:S01]  /*f170*/  FFMA.FTZ R205, R0.reuse, R3, R205 ;  /* 0x0000000300cd7223 */ /* 0x040fe200000100cd */
        /* <DEDUP_REMOVED lines=32> */
[C---:B------:R-:W-:Y:S02]  /*f380*/  IADD3 R63, R2.reuse, 0x60, RZ ;  /* 0x00000060023f7810 */ /* 0x040fe40007ffe0ff */
[----:B------:R-:W-:Y:S02]  /*f390*/  FMNMX.FTZ R6, R137, R6, !PT ;  /* 0x0000000689067209 */ /* 0x000fe40007810000 */
[----:B------:R-:W-:Y:S02]  /*f3a0*/  I2FP.F32.S32 R5, R5 ;  /* 0x0000000500057245 */ /* 0x000fe40000201400 */
[----:B------:R-:W-:Y:S02]  /*f3b0*/  IADD3 R3, R2, 0x61, RZ ;  /* 0x0000006102037810 */ /* 0x000fe40007ffe0ff */
[----:B------:R-:W-:Y:S01]  /*f3c0*/  FMNMX.FTZ R8, R127, R8, !PT ;  /* 0x000000087f087209 */ /* 0x000fe20007810000 */
[C---:B------:R-:W-:Y:S01]  /*f3d0*/  FFMA.FTZ R123, R0.reuse, R5, R123 ;  /* 0x00000005007b7223 */ /* 0x040fe2000001007b */
[----:B------:R-:W-:Y:S01]  /*f3e0*/  I2FP.F32.S32 R63, R63 ;  /* 0x0000003f003f7245 */ /* 0x000fe20000201400 */
[----:B------:R-:W-:Y:S01]  /*f3f0*/  FFMA.FTZ R131, R0, R5, R131 ;  /* 0x0000000500837223 */ /* 0x000fe20000010083 */
[----:B------:R-:W-:Y:S02]  /*f400*/  FMNMX.FTZ R6, R135, R6, !PT ;  /* 0x0000000687067209 */ /* 0x000fe40007810000 */
[----:B------:R-:W-:Y:S01]  /*f410*/  IADD3 R4, R2, 0x70, RZ ;  /* 0x0000007002047810 */ /* 0x000fe20007ffe0ff */
[C---:B------:R-:W-:Y:S01]  /*f420*/  FFMA.FTZ R121, R0.reuse, R63, R121 ;  /* 0x0000003f00797223 */ /* 0x040fe20000010079 */
[----:B------:R-:W-:Y:S01]  /*f430*/  I2FP.F32.S32 R3, R3 ;  /* 0x0000000300037245 */ /* 0x000fe20000201400 */
[C---:B------:R-:W-:Y:S01]  /*f440*/  FFMA.FTZ R63, R0.reuse, R63, R200 ;  /* 0x0000003f003f7223 */ /* 0x040fe200000100c8 */
[----:B------:R-:W-:Y:S02]  /*f450*/  FMNMX.FTZ R8, R125, R8, !PT ;  /* 0x000000087d087209 */ /* 0x000fe40007810000 */
[----:B------:R-:W-:Y:S01]  /*f460*/  FMNMX.FTZ R6, R133, R6, !PT ;  /* 0x0000000685067209 */ /* 0x000fe20007810000 */
[-C--:B------:R-:W-:Y:S01]  /*f470*/  FFMA.FTZ R59, R0, R3.reuse, R202 ;  /* 0x00000003003b7223 */ /* 0x080fe200000100ca */
[----:B------:R-:W-:Y:S01]  /*f480*/  IADD3 R5, R2, 0x68, RZ ;  /* 0x0000006802057810 */ /* 0x000fe20007ffe0ff */
[C---:B------:R-:W-:Y:S01]  /*f490*/  FFMA.FTZ R115, R0.reuse, R3, R115 ;  /* 0x0000000300737223 */ /* 0x040fe20000010073 */
[----:B------:R-:W-:Y:S02]  /*f4a0*/  I2FP.F32.S32 R4, R4 ;  /* 0x0000000400047245 */ /* 0x000fe40000201400 */
        /* <DEDUP_REMOVED lines=8> */
[C---:B------:R-:W-:Y:S01]  /*f530*/  FFMA.FTZ R113, R0.reuse, R5, R113 ;  /* 0x0000000500717223 */ /* 0x040fe20000010071 */
[----:B------:R-:W-:Y:S01]  /*f540*/  I2FP.F32.S32 R3, R3 ;  /* 0x0000000300037245 */ /* 0x000fe20000201400 */
[C---:B------:R-:W-:Y:S01]  /*f550*/  FFMA.FTZ R57, R0.reuse, R5, R57 ;  /* 0x0000000500397223 */ /* 0x040fe20000010039 */
[----:B------:R-:W-:Y:S02]  /*f560*/  FMNMX.FTZ R4, R115, R4, !PT ;  /* 0x0000000473047209 */ /* 0x000fe40007810000 */
[----:B------:R-:W-:Y:S01]  /*f570*/  FMNMX.FTZ R6, R59, R6, !PT ;  /* 0x000000063b067209 */ /* 0x000fe20007810000 */
[-C--:B------:R-:W-:Y:S01]  /*f580*/  FFMA.FTZ R111, R0, R3.reuse, R111 ;  /* 0x00000003006f7223 */ /* 0x080fe2000001006f */
[----:B------:R-:W-:Y:S01]  /*f590*/  IADD3 R67, R2, 0x71, RZ ;  /* 0x0000007102437810 */ /* 0x000fe20007ffe0ff */
[----:B------:R-:W-:Y:S01]  /*f5a0*/  FFMA.FTZ R61, R0, R3, R17 ;  /* 0x00000003003d7223 */ /* 0x000fe20000010011 */
[----:B------:R-:W-:Y:S01]  /*f5b0*/  FMNMX.FTZ R4, R113, R4, !PT ;  /* 0x0000000471047209 */ /* 0x000fe20007810000 */
[----:B------:R-:W-:Y:S01]  /*f5c0*/  LDSM.16.MT88.4 R16, [R166+0x6000] ;  /* 0x00600000a610783b */ /* 0x000fe20000004200 */
[----:B------:R-:W-:Y:S02]  /*f5d0*/  FMNMX.FTZ R6, R57, R6, !PT ;  /* 0x0000000639067209 */ /* 0x000fe40007810000 */
[C---:B------:R-:W-:Y:S02]  /*f5e0*/  IADD3 R65, R2.reuse, 0x78, RZ ;  /* 0x0000007802417810 */ /* 0x040fe40007ffe0ff */
[----:B------:R-:W-:Y:S02]  /*f5f0*/  I2FP.F32.S32 R67, R67 ;  /* 0x0000004300437245 */ /* 0x000fe40000201400 */
[----:B------:R-:W-:Y:S02]  /*f600*/  IADD3 R3, R2, 0x79, RZ ;  /* 0x0000007902037810 */ /* 0x000fe40007ffe0ff */
[----:B------:R-:W-:Y:S01]  /*f610*/  FMNMX.FTZ R4, R111, R4, !PT ;  /* 0x000000046f047209 */ /* 0x000fe20007810000 */
[CC--:B------:R-:W-:Y:S01]  /*f620*/  FFMA.FTZ R107, R0.reuse, R67.reuse, R107 ;  /* 0x00000043006b7223 */ /* 0x0c0fe2000001006b */
[----:B------:R-:W-:Y:S01]  /*f630*/  FMNMX.FTZ R2, R61, R6, !PT ;  /* 0x000000063d027209 */ /* 0x000fe20007810000 */
        /* <DEDUP_REMOVED lines=23> */
[C---:B------:R-:W-:Y:S01]  /*f7b0*/  FADD.FTZ R4, -R2.reuse, R101 ;  /* 0x0000006502047221 */ /* 0x040fe20000010100 */
[C---:B------:R-:W-:Y:S01]  /*f7c0*/  FSETP.NEU.FTZ.AND P0, PT, R2.reuse, -INF , PT ;  /* 0xff8000000200780b */ /* 0x040fe20003f1d000 */
[C---:B------:R-:W-:Y:S01]  /*f7d0*/  FADD.FTZ R5, -R3.reuse, R100 ;  /* 0x0000006403057221 */ /* 0x040fe20000010100 */
[----:B------:R-:W-:Y:S01]  /*f7e0*/  FMUL.FTZ R100, R2, UR4 ;  /* 0x0000000402647c20 */ /* 0x000fe20008410000 */
[----:B------:R-:W-:Y:S01]  /*f7f0*/  FMUL.FTZ R66, R3, UR4 ;  /* 0x0000000403427c20 */ /* 0x000fe20008410000 */
[----:B------:R-:W-:Y:S01]  /*f800*/  FMUL.FTZ R39, R4, UR4 ;  /* 0x0000000404277c20 */ /* 0x000fe20008410000 */
[----:B------:R-:W-:Y:S02]  /*f810*/  FMUL.FTZ R38, R5, UR4 ;  /* 0x0000000405267c20 */ /* 0x000fe40008410000 */
[----:B------:R-:W-:Y:S02]  /*f820*/  FSEL R100, R100, RZ, P0 ;  /* 0x000000ff64647208 */ /* 0x000fe40000000000 */
        /* <DEDUP_REMOVED lines=13> */
[----:B------:R-:W-:Y:S01]  /*f900*/  FFMA.FTZ R58, R33, UR4, -R66 ;  /* 0x00000004213a7c23 */ /* 0x000fe20008010842 */
[----:B------:R-:W-:Y:S01]  /*f910*/  FFMA.FTZ R120, R57, UR4, -R100 ;  /* 0x0000000439787c23 */ /* 0x000fe20008010864 */
        /* <DEDUP_REMOVED lines=20> */
[----:B------:R-:W-:Y:S01]  /*fa60*/  FFMA.FTZ R76, R35, UR4, -R66 ;  /* 0x00000004234c7c23 */ /* 0x000fe20008010842 */
[--C-:B------:R-:W-:Y:S01]  /*fa70*/  FFMA.FTZ R247, R247, UR4, -R100.reuse ;  /* 0x00000004f7f77c23 */ /* 0x100fe20008010864 */
[----:B------:R-:W-:Y:S01]  /*fa80*/  FFMA.FTZ R196, R196, UR4, -R100 ;  /* 0x00000004c4c47c23 */ /* 0x000fe20008010864 */
[C---:B------:R-:W-:Y:S01]  /*fa90*/  FMUL.FTZ R34, R39.reuse, R70 ;  /* 0x0000004627227220 */ /* 0x040fe20000410000 */
[----:B------:R-:W-:Y:S03]  /*faa0*/  FMUL.FTZ R35, R39, R71 ;  /* 0x0000004727237220 */ /* 0x000fe60000410000 */
[----:B------:R-:W2:Y:S01]  /*fab0*/  MUFU.EX2 R104, R104 ;  /* 0x0000006800687308 */ /* 0x000ea20000000800 */
[----:B-1----:R-:W-:Y:S01]  /*fac0*/  F2FP.F16.F32.PACK_AB R41, R60, R56 ;  /* 0x000000383c29723e */ /* 0x002fe200000000ff */
[C---:B------:R-:W-:Y:S01]  /*fad0*/  FMUL.FTZ R32, R38.reuse, R68 ;  /* 0x0000004426207220 */ /* 0x040fe20000410000 */
[----:B------:R-:W-:Y:S01]  /*fae0*/  FMUL.FTZ R33, R38, R69 ;  /* 0x0000004526217220 */ /* 0x000fe20000410000 */
[----:B------:R-:W-:Y:S01]  /*faf0*/  FFMA.FTZ R118, R125, UR4, -R66 ;  /* 0x000000047d767c23 */ /* 0x000fe20008010842 */
[--C-:B------:R-:W-:Y:S01]  /*fb00*/  FFMA.FTZ R125, R61, UR4, -R100.reuse ;  /* 0x000000043d7d7c23 */ /* 0x100fe20008010864 */
[--C-:B------:R-:W-:Y:S01]  /*fb10*/  FFMA.FTZ R245, R245, UR4, -R100.reuse ;  /* 0x00000004f5f57c23 */ /* 0x100fe20008010864 */
[----:B------:R-:W-:Y:S03]  /*fb20*/  FFMA.FTZ R198, R198, UR4, -R100 ;  /* 0x00000004c6c67c23 */ /* 0x000fe60008010864 */
[----:B------:R-:W-:Y:S01]  /*fb30*/  MUFU.EX2 R119, R119 ;  /* 0x0000007700777308 */ /* 0x000fe20000000800 */
[--C-:B------:R-:W-:Y:S01]  /*fb40*/  FFMA.FTZ R243, R243, UR4, -R66.reuse ;  /* 0x00000004f3f37c23 */ /* 0x100fe20008010842 */
[----:B------:R-:W-:Y:S01]  /*fb50*/  FFMA.FTZ R77, R215, UR4, -R66 ;  /* 0x00000004d74d7c23 */ /* 0x000fe20008010842 */
[----:B------:R-:W-:Y:S01]  /*fb60*/  FFMA.FTZ R78, R201, UR4, -R100 ;  /* 0x00000004c94e7c23 */ /* 0x000fe20008010864 */
[----:B------:R-:W-:Y:S01]  /*fb70*/  FFMA.FTZ R91, R199, UR4, -R66 ;  /* 0x00000004c75b7c23 */ /* 0x000fe20008010842 */
        /* <DEDUP_REMOVED lines=20> */
[----:B-1----:R-:W-:Y:S01]  /*fcc0*/  F2FP.F16.F32.PACK_AB R40, R108, R119 ;  /* 0x000000776c28723e */ /* 0x002fe200000000ff */
[----:B------:R-:W-:Y:S01]  /*fcd0*/  FFMA.FTZ R119, R38, R191, R119 ;  /* 0x000000bf26777223 */ /* 0x000fe20000010077 */
[----:B------:R-:W-:Y:S01]  /*fce0*/  FFMA.FTZ R135, R135, UR4, -R100 ;  /* 0x0000000487877c23 */ /* 0x000fe20008010864 */
[--C-:B------:R-:W-:Y:S01]  /*fcf0*/  FFMA.FTZ R129, R129, UR4, -R66.reuse ;  /* 0x0000000481817c23 */ /* 0x100fe20008010842 */
[----:B------:R-:W-:Y:S01]  /*fd00*/  FFMA.FTZ R116, R127, UR4, -R66 ;  /* 0x000000047f747c23 */ /* 0x000fe20008010842 */
[----:B------:R-:W-:Y:S01]  /*fd10*/  FADD.FTZ R119, R108, R119 ;  /* 0x000000776c777221 */ /* 0x000fe20000010000 */
[----:B------:R-:W-:Y:S03]  /*fd20*/  FFMA.FTZ R121, R121, UR4, -R100 ;  /* 0x0000000479797c23 */ /* 0x000fe60008010864 */
[----:B------:R-:W-:Y:S01]  /*fd30*/  MUFU.EX2 R97, R245 ;  /* 0x000000f500617308 */ /* 0x000fe20000000800 */
[----:B------:R-:W-:Y:S01]  /*fd40*/  ISETP.GT.AND P0, PT, R179, R174, PT ;  /* 0x000000aeb300720c */ /* 0x000fe20003f04270 */
[--C-:B------:R-:W-:Y:S01]  /*fd50*/  FFMA.FTZ R108, R113, UR4, -R66.reuse ;  /* 0x00000004716c7c23 */ /* 0x100fe20008010842 */
[--C-:B------:R-:W-:Y:S01]  /*fd60*/  FFMA.FTZ R115, R115, UR4, -R66.reuse ;  /* 0x0000000473737c23 */ /* 0x100fe20008010842 */
[----:B------:R-:W-:Y:S01]  /*fd70*/  FFMA.FTZ R111, R111, UR4, -R66 ;  /* 0x000000046f6f7c23 */ /* 0x000fe20008010842 */
[----:B------:R-:W-:Y:S01]  /*fd80*/  FFMA.FTZ R107, R107, UR4, -R100 ;  /* 0x000000046b6b7c23 */ /* 0x000fe20008010864 */
[--C-:B------:R-:W-:Y:S04]  /*fd90*/  FFMA.FTZ R105, R105, UR4, -R66.reuse ;  /* 0x0000000469697c23 */ /* 0x100fe80008010842 */
[----:B------:R-:W1:Y:S01]  /*fda0*/  MUFU.EX2 R94, R247 ;  /* 0x000000f7005e7308 */ /* 0x000e620000000800 */
[----:B--2---:R-:W-:Y:S01]  /*fdb0*/  F2FP.F16.F32.PACK_AB R42, R101, R106 ;  /* 0x0000006a652a723e */ /* 0x004fe200000000ff */
[----:B------:R-:W-:Y:S08]  /*fdc0*/  FADD.FTZ R106, R106, R119 ;  /* 0x000000776a6a7221 */ /* 0x000ff00000010000 */
        /* <DEDUP_REMOVED lines=8> */
[----:B------:R-:W2:Y:S01]  /*fe50*/  MUFU.EX2 R85, R196 ;  /* 0x000000c400557308 */ /* 0x000ea20000000800 */
[C---:B------:R-:W-:Y:S03]  /*fe60*/  HMMA.16816.F32 R12, R40.reuse, R20, R12 ;  /* 0x00000014280c723c */ /* 0x040fe6000000180c */
[--C-:B------:R-:W-:Y:S01]  /*fe70*/  FFMA.FTZ R84, R241, UR4, -R66.reuse ;  /* 0x00000004f1547c23 */ /* 0x100fe20008010842 */
[--C-:B------:R-:W-:Y:S01]  /*fe80*/  FFMA.FTZ R87, R195, UR4, -R66.reuse ;  /* 0x00000004c3577c23 */ /* 0x100fe20008010842 */
[--C-:B------:R-:W-:Y:S01]  /*fe90*/  FFMA.FTZ R86, R197, UR4, -R66.reuse ;  /* 0x00000004c5567c23 */ /* 0x100fe20008010842 */
[C---:B------:R-:W-:Y:S03]  /*fea0*/  HMMA.16816.F32 R16, R40.reuse, R22, R16 ;  /* 0x000000162810723c */ /* 0x040fe60000001810 */
[----:B------:R-:W-:Y:S02]  /*feb0*/  MUFU.EX2 R76, R76 ;  /* 0x0000004c004c7308 */ /* 0x000fe40000000800 */
[C---:B------:R-:W-:Y:S01]  /*fec0*/  FMUL.FTZ R20, R38.reuse, R80 ;  /* 0x0000005026147220 */ /* 0x040fe20000410000 */
[C---:B------:R-:W-:Y:S01]  /*fed0*/  FMUL.FTZ R21, R38.reuse, R81 ;  /* 0x0000005126157220 */ /* 0x040fe20000410000 */
[C---:B------:R-:W-:Y:S01]  /*fee0*/  FMUL.FTZ R22, R39.reuse, R82 ;  /* 0x0000005227167220 */ /* 0x040fe20000410000 */
[----:B------:R-:W-:Y:S05]  /*fef0*/  FMUL.FTZ R23, R39, R83 ;  /* 0x0000005327177220 */ /* 0x000fea0000410000 */
[----:B------:R-:W-:Y:S01]  /*ff00*/  MUFU.EX2 R84, R84 ;  /* 0x0000005400547308 */ /* 0x000fe20000000800 */
[----:B------:R-:W-:Y:S01]  /*ff10*/  FFMA.FTZ R82, R155, UR4, -R66 ;  /* 0x000000049b527c23 */ /* 0x000fe20008010842 */
[--C-:B------:R-:W-:Y:S01]  /*ff20*/  FFMA.FTZ R83, R207, UR4, -R100.reuse ;  /* 0x00000004cf537c23 */ /* 0x100fe20008010864 */
[--C-:B------:R-:W-:Y:S01]  /*ff30*/  FFMA.FTZ R80, R205, UR4, -R100.reuse ;  /* 0x00000004cd507c23 */ /* 0x100fe20008010864 */
[----:B------:R-:W-:Y:S01]  /*ff40*/  FFMA.FTZ R81, R203, UR4, -R100 ;  /* 0x00000004cb517c23 */ /* 0x000fe20008010864 */
[C---:B------:R-:W-:Y:S05]  /*ff50*/  HMMA.16816.F32 R20, R40.reuse, R28, R20 ;  /* 0x0000001c2814723c */ /* 0x040fea0000001814 */
[----:B------:R-:W-:Y:S01]  /*ff60*/  MUFU.EX2 R69, R69 ;  /* 0x0000004500457308 */ /* 0x000fe20000000800 */
[C---:B------:R-:W-:Y:S09]  /*ff70*/  HMMA.16816.F32 R24, R40.reuse, R30, R24 ;  /* 0x0000001e2818723c */ /* 0x040ff20000001818 */
[----:B------:R-:W-:Y:S02]  /*ff80*/  MUFU.EX2 R70, R70 ;  /* 0x0000004600467308 */ /* 0x000fe40000000800 */
[C---:B------:R-:W-:Y:S01]  /*ff90*/  FMUL.FTZ R28, R38.reuse, R72 ;  /* 0x00000048261c7220 */ /* 0x040fe20000410000 */
[----:B------:R-:W-:Y:S01]  /*ffa0*/  FMUL.FTZ R29, R38, R73 ;  /* 0x00000049261d7220 */ /* 0x000fe20000410000 */
[C---:B------:R-:W-:Y:S01]  /*ffb0*/  FMUL.FTZ R30, R39.reuse, R74 ;  /* 0x0000004a271e7220 */ /* 0x040fe20000410000 */
[C---:B------:R-:W-:Y:S01]  /*ffc0*/  FMUL.FTZ R31, R39.reuse, R75 ;  /* 0x0000004b271f7220 */ /* 0x040fe20000410000 */
[----:B------:R-:W-:Y:S04]  /*ffd0*/  FFMA.FTZ R39, R39, R192, R56 ;  /* 0x000000c027277223 */ /* 0x000fe80000010038 */
        /* <DEDUP_REMOVED lines=9> */
[----:B------:R-:W-:Y:S01]  /*10070*/  FADD.FTZ R39, R101, R106 ;  /* 0x0000006a65277221 */ /* 0x000fe20000010000 */
[----:B------:R-:W-:Y:S05]  /*10080*/  FADD.FTZ R117, R117, R38 ;  /* 0x0000002675757221 */ /* 0x000fea0000010000 */
[----:B------:R-:W5:Y:S02]  /*10090*/  MUFU.EX2 R68, R68 ;  /* 0x0000004400447308 */ /* 0x000f640000000800 */
[----:B-1----:R-:W-:Y:S01]  /*100a0*/  F2FP.F16.F32.PACK_AB R41, R94, R97 ;  /* 0x000000615e29723e */ /* 0x002fe200000000ff */
[----:B---3--:R-:W-:Y:S01]  /*100b0*/  LDSM.16.MT88.4 R56, [R164+0x8800] ;  /* 0x00880000a438783b */ /* 0x008fe20000004200 */
[----:B--2---:R-:W-:Y:S01]  /*100c0*/  F2FP.F16.F32.PACK_AB R43, R85, R88 ;  /* 0x00000058552b723e */ /* 0x004fe200000000ff */
[----:B------:R-:W-:Y:S01]  /*100d0*/  FADD.FTZ R104, R104, R117 ;  /* 0x0000007568687221 */ /* 0x000fe20000010000 */
[----:B----4-:R-:W-:Y:S04]  /*100e0*/  F2FP.F16.F32.PACK_AB R42, R75, R76 ;  /* 0x0000004c4b2a723e */ /* 0x010fe800000000ff */
[----:B------:R-:W-:Y:S01]  /*100f0*/  MUFU.EX2 R77, R77 ;  /* 0x0000004d004d7308 */ /* 0x000fe20000000800 */
[----:B------:R-:W-:Y:S01]  /*10100*/  F2FP.F16.F32.PACK_AB R40, R79, R84 ;  /* 0x000000544f28723e */ /* 0x000fe200000000ff */
[----:B------:R-:W-:Y:S01]  /*10110*/  LDSM.16.MT88.4 R60, [R163+0x8800] ;  /* 0x00880000a33c783b */ /* 0x000fe20000004200 */
[----:B------:R-:W-:Y:S01]  /*10120*/  FADD.FTZ R84, R84, R39 ;  /* 0x0000002754547221 */ /* 0x000fe20000010000 */
[----:B------:R-:W-:Y:S01]  /*10130*/  FADD.FTZ R97, R97, R104 ;  /* 0x0000006861617221 */ /* 0x000fe20000010000 */
[----:B------:R-:W-:Y:S02]  /*10140*/  FFMA.FTZ R104, R109, UR4, -R100 ;  /* 0x000000046d687c23 */ /* 0x000fe40008010864 */
[----:B------:R-:W-:Y:S03]  /*10150*/  FADD.FTZ R79, R79, R84 ;  /* 0x000000544f4f7221 */ /* 0x000fe60000010000 */
[----:B------:R-:W1:Y:S01]  /*10160*/  MUFU.EX2 R74, R74 ;  /* 0x0000004a004a7308 */ /* 0x000e620000000800 */
[C---:B------:R-:W-:Y:S03]  /*10170*/  HMMA.16816.F32 R4, R40.reuse, R48, R4 ;  /* 0x000000302804723c */ /* 0x040fe60000001804 */
[----:B------:R-:W-:Y:S01]  /*10180*/  FADD.FTZ R38, R76, R79 ;  /* 0x0000004f4c267221 */ /* 0x000fe20000010000 */
[----:B------:R-:W-:Y:S02]  /*10190*/  FADD.FTZ R97, R94, R97 ;  /* 0x000000615e617221 */ /* 0x000fe40000010000 */
[C---:B------:R-:W-:Y:S03]  /*101a0*/  HMMA.16816.F32 R8, R40.reuse, R50, R8 ;  /* 0x000000322808723c */ /* 0x040fe60000001808 */
[----:B------:R-:W-:Y:S01]  /*101b0*/  MUFU.EX2 R72, R72 ;  /* 0x0000004800487308 */ /* 0x000fe20000000800 */
[----:B------:R-:W2:Y:S01]  /*101c0*/  LDSM.16.MT88.4 R48, [R162+0x6800] ;  /* 0x00680000a230783b */ /* 0x000ea20000004200 */
[----:B------:R-:W-:Y:S01]  /*101d0*/  FADD.FTZ R38, R75, R38 ;  /* 0x000000264b267221 */ /* 0x000fe20000010000 */
[C---:B------:R-:W-:Y:S07]  /*101e0*/  HMMA.16816.F32 R12, R40.reuse, R52, R12 ;  /* 0x00000034280c723c */ /* 0x040fee000000180c */
[----:B------:R-:W3:Y:S01]  /*101f0*/  MUFU.EX2 R73, R73 ;  /* 0x0000004900497308 */ /* 0x000ee20000000800 */
[----:B------:R-:W-:Y:S03]  /*10200*/  LDSM.16.MT88.4 R92, [R166+0x9800] ;  /* 0x00980000a65c783b */ /* 0x000fe60000004200 */
[----:B------:R-:W-:Y:S01]  /*10210*/  FADD.FTZ R88, R88, R97 ;  /* 0x0000006158587221 */ /* 0x000fe20000010000 */
[C---:B------:R-:W-:Y:S05]  /*10220*/  HMMA.16816.F32 R16, R40.reuse, R54, R16 ;  /* 0x000000362810723c */ /* 0x040fea0000001810 */
[----:B------:R-:W-:Y:S01]  /*10230*/  MUFU.EX2 R83, R83 ;  /* 0x0000005300537308 */ /* 0x000fe20000000800 */
[----:B------:R-:W4:Y:S01]  /*10240*/  LDSM.16.MT88.4 R52, [R166+0x7000] ;  /* 0x00700000a634783b */ /* 0x000f220000004200 */
[C---:B-----5:R-:W-:Y:S04]  /*10250*/  HMMA.16816.F32 R20, R40.reuse, R44, R20 ;  /* 0x0000002c2814723c */ /* 0x060fe80000001814 */
[----:B------:R-:W-:Y:S04]  /*10260*/  FADD.FTZ R88, R85, R88 ;  /* 0x0000005855587221 */ /* 0x000fe80000010000 */
[----:B------:R-:W-:Y:S01]  /*10270*/  MUFU.EX2 R80, R80 ;  /* 0x0000005000507308 */ /* 0x000fe20000000800 */
[C---:B------:R-:W-:Y:S01]  /*10280*/  HMMA.16816.F32 R24, R40.reuse, R46, R24 ;  /* 0x0000002e2818723c */ /* 0x040fe20000001818 */
[----:B------:R-:W5:Y:S08]  /*10290*/  LDSM.16.MT88.4 R44, [R164+0x7000] ;  /* 0x00700000a42c783b */ /* 0x000f700000004200 */
[----:B------:R-:W-:Y:S10]  /*102a0*/  MUFU.EX2 R81, R81 ;  /* 0x0000005100517308 */ /* 0x000ff40000000800 */
[----:B------:R-:W-:Y:S01]  /*102b0*/  MUFU.EX2 R87, R87 ;  /* 0x0000005700577308 */ /* 0x000fe20000000800 */
[C---:B--2---:R-:W-:Y:S06]  /*102c0*/  HMMA.16816.F32 R28, R40.reuse, R48, R28 ;  /* 0x00000030281c723c */ /* 0x044fec000000181c */
[----:B------:R-:W-:Y:S03]  /*102d0*/  HMMA.16816.F32 R32, R40, R50, R32 ;  /* 0x000000322820723c */ /* 0x000fe60000001820 */
[----:B------:R-:W-:Y:S01]  /*102e0*/  MUFU.EX2 R78, R78 ;  /* 0x0000004e004e7308 */ /* 0x000fe20000000800 */
[----:B------:R-:W2:Y:S03]  /*102f0*/  LDSM.16.MT88.4 R48, [R163+0x7000] ;  /* 0x00700000a330783b */ /* 0x000ea60000004200 */
[----:B------:R-:W-:Y:S01]  /*10300*/  F2FP.F16.F32.PACK_AB R41, R70, R69 ;  /* 0x000000454629723e */ /* 0x000fe200000000ff */
[----:B------:R-:W-:Y:S05]  /*10310*/  FADD.FTZ R69, R69, R88 ;  /* 0x0000005845457221 */ /* 0x000fea0000010000 */
[----:B------:R-:W-:Y:S01]  /*10320*/  MUFU.EX2 R91, R91 ;  /* 0x0000005b005b7308 */ /* 0x000fe20000000800 */
[----:B------:R-:W-:Y:S01]  /*10330*/  F2FP.F16.F32.PACK_AB R43, R68, R71 ;  /* 0x00000047442b723e */ /* 0x000fe200000000ff */
[----:B------:R-:W-:Y:S01]  /*10340*/  FADD.FTZ R70, R70, R69 ;  /* 0x0000004546467221 */ /* 0x000fe20000010000 */
[----:B-1----:R-:W-:Y:S01]  /*10350*/  F2FP.F16.F32.PACK_AB R40, R74, R77 ;  /* 0x0000004d4a28723e */ /* 0x002fe200000000ff */
[----:B------:R-:W-:Y:S01]  /*10360*/  FADD.FTZ R77, R77, R38 ;  /* 0x000000264d4d7221 */ /* 0x000fe20000010000 */
[----:B---3--:R-:W-:Y:S01]  /*10370*/  F2FP.F16.F32.PACK_AB R42, R73, R72 ;  /* 0x00000048492a723e */ /* 0x008fe200000000ff */
[----:B------:R-:W-:Y:S04]  /*10380*/  FADD.FTZ R71, R71, R70 ;  /* 0x0000004647477221 */ /* 0x000fe80000010000 */
[----:B------:R-:W-:Y:S01]  /*10390*/  MUFU.EX2 R86, R86 ;  /* 0x0000005600567308 */ /* 0x000fe20000000800 */
[----:B------:R-:W-:Y:S01]  /*103a0*/  FADD.FTZ R68, R68, R71 ;  /* 0x0000004744447221 */ /* 0x000fe20000010000 */
[C---:B----4-:R-:W-:Y:S08]  /*103b0*/  HMMA.16816.F32 R4, R40.reuse, R52, R4 ;  /* 0x000000342804723c */ /* 0x050ff00000001804 */
[----:B------:R-:W1:Y:S01]  /*103c0*/  MUFU.EX2 R82, R82 ;  /* 0x0000005200527308 */ /* 0x000e620000000800 */
[C---:B------:R-:W-:Y:S01]  /*103d0*/  HMMA.16816.F32 R8, R40.reuse, R54, R8 ;  /* 0x000000362808723c */ /* 0x040fe20000001808 */
[----:B------:R-:W3:Y:S08]  /*103e0*/  LDSM.16.MT88.4 R52, [R162+0x7000] ;  /* 0x00700000a234783b */ /* 0x000ef00000004200 */
[----:B------:R-:W-:Y:S01]  /*103f0*/  MUFU.EX2 R89, R89 ;  /* 0x0000005900597308 */ /* 0x000fe20000000800 */
[C---:B-----5:R-:W-:Y:S06]  /*10400*/  HMMA.16816.F32 R12, R40.reuse, R44, R12 ;  /* 0x0000002c280c723c */ /* 0x060fec000000180c */
[C---:B------:R-:W-:Y:S01]  /*10410*/  HMMA.16816.F32 R16, R40.reuse, R46, R16 ;  /* 0x0000002e2810723c */ /* 0x040fe20000001810 */
[----:B------:R-:W4:Y:S02]  /*10420*/  LDSM.16.MT88.4 R44, [R166+0x7800] ;  /* 0x00780000a62c783b */ /* 0x000f240000004200 */
[----:B------:R-:W5:Y:S03]  /*10430*/  MUFU.EX2 R90, R90 ;  /* 0x0000005a005a7308 */ /* 0x000f660000000800 */
[C---:B--2---:R-:W-:Y:S07]  /*10440*/  HMMA.16816.F32 R20, R40.reuse, R48, R20 ;  /* 0x000000302814723c */ /* 0x044fee0000001814 */
[----:B------:R-:W-:Y:S01]  /*10450*/  MUFU.EX2 R99, R99 ;  /* 0x0000006300637308 */ /* 0x000fe20000000800 */
[C---:B------:R-:W-:Y:S01]  /*10460*/  HMMA.16816.F32 R24, R40.reuse, R50, R24 ;  /* 0x000000322818723c */ /* 0x040fe20000001818 */
[----:B------:R-:W2:Y:S08]  /*10470*/  LDSM.16.MT88.4 R48, [R164+0x7800] ;  /* 0x00780000a430783b */ /* 0x000eb00000004200 */
[----:B------:R-:W5:Y:S10]  /*10480*/  MUFU.EX2 R96, R96 ;  /* 0x0000006000607308 */ /* 0x000f740000000800 */
[----:B------:R-:W-:Y:S01]  /*10490*/  MUFU.EX2 R145, R145 ;  /* 0x0000009100917308 */ /* 0x000fe20000000800 */
[C---:B---3--:R-:W-:Y:S09]  /*104a0*/  HMMA.16816.F32 R28, R40.reuse, R52, R28 ;  /* 0x00000034281c723c */ /* 0x048ff2000000181c */
[----:B------:R-:W3:Y:S01]  /*104b0*/  MUFU.EX2 R112, R112 ;  /* 0x0000007000707308 */ /* 0x000ee20000000800 */
[----:B------:R-:W-:Y:S01]  /*104c0*/  HMMA.16816.F32 R32, R40, R54, R32 ;  /* 0x000000362820723c */ /* 0x000fe20000001820 */
[----:B------:R-:W5:Y:S06]  /*104d0*/  LDSM.16.MT88.4 R52, [R163+0x7800] ;  /* 0x00780000a334783b */ /* 0x000f6c0000004200 */
[----:B-1----:R-:W-:Y:S02]  /*104e0*/  F2FP.F16.F32.PACK_AB R42, R82, R87 ;  /* 0x00000057522a723e */ /* 0x002fe400000000ff */
[----:B------:R-:W-:Y:S02]  /*104f0*/  MUFU.EX2 R141, R141 ;  /* 0x0000008d008d7308 */ /* 0x000fe40000000800 */
[----:B------:R-:W-:Y:S01]  /*10500*/  F2FP.F16.F32.PACK_AB R41, R80, R83 ;  /* 0x000000535029723e */ /* 0x000fe200000000ff */
[----:B------:R-:W-:Y:S01]  /*10510*/  FADD.FTZ R83, R83, R68 ;  /* 0x0000004453537221 */ /* 0x000fe20000010000 */
[----:B------:R-:W-:Y:S02]  /*10520*/  F2FP.F16.F32.PACK_AB R43, R78, R81 ;  /* 0x000000514e2b723e */ /* 0x000fe400000000ff */
[----:B------:R-:W-:Y:S04]  /*10530*/  F2FP.F16.F32.PACK_AB R40, R86, R91 ;  /* 0x0000005b5628723e */ /* 0x000fe800000000ff */
[----:B------:R-:W1:Y:S01]  /*10540*/  MUFU.EX2 R98, R98 ;  /* 0x0000006200627308 */ /* 0x000e620000000800 */
[----:B------:R-:W-:Y:S04]  /*10550*/  FADD.FTZ R80, R80, R83 ;  /* 0x0000005350507221 */ /* 0x000fe80000010000 */
[----:B------:R-:W-:Y:S01]  /*10560*/  FADD.FTZ R81, R81, R80 ;  /* 0x0000005051517221 */ /* 0x000fe20000010000 */
[C---:B----4-:R-:W-:Y:S04]  /*10570*/  HMMA.16816.F32 R4, R40.reuse, R44, R4 ;  /* 0x0000002c2804723c */ /* 0x050fe80000001804 */
[----:B------:R-:W-:Y:S01]  /*10580*/  MUFU.EX2 R114, R114 ;  /* 0x0000007200727308 */ /* 0x000fe20000000800 */
[----:B------:R-:W-:Y:S01]  /*10590*/  FADD.FTZ R78, R78, R81 ;  /* 0x000000514e4e7221 */ /* 0x000fe20000010000 */
[C---:B------:R-:W-:Y:S01]  /*105a0*/  HMMA.16816.F32 R8, R40.reuse, R46, R8 ;  /* 0x0000002e2808723c */ /* 0x040fe20000001808 */
[----:B------:R-:W4:Y:S07]  /*105b0*/  LDSM.16.MT88.4 R44, [R162+0x7800] ;  /* 0x00780000a22c783b */ /* 0x000f2e0000004200 */
[----:B------:R-:W-:Y:S01]  /*105c0*/  MUFU.EX2 R131, R131 ;  /* 0x0000008300837308 */ /* 0x000fe20000000800 */
[C---:B--2---:R-:W-:Y:S06]  /*105d0*/  HMMA.16816.F32 R12, R40.reuse, R48, R12 ;  /* 0x00000030280c723c */ /* 0x044fec000000180c */
[C---:B------:R-:W-:Y:S01]  /*105e0*/  HMMA.16816.F32 R16, R40.reuse, R50, R16 ;  /* 0x000000322810723c */ /* 0x040fe20000001810 */
[----:B------:R-:W2:Y:S02]  /*105f0*/  LDSM.16.MT88.4 R48, [R166+0x8000] ;  /* 0x00800000a630783b */ /* 0x000ea40000004200 */
[----:B------:R-:W-:Y:S03]  /*10600*/  MUFU.EX2 R118, R118 ;  /* 0x0000007600767308 */ /* 0x000fe60000000800 */
[C---:B-----5:R-:W-:Y:S07]  /*10610*/  HMMA.16816.F32 R20, R40.reuse, R52, R20 ;  /* 0x000000342814723c */ /* 0x060fee0000001814 */
[----:B------:R-:W-:Y:S01]  /*10620*/  MUFU.EX2 R123, R123 ;  /* 0x0000007b007b7308 */ /* 0x000fe20000000800 */
[C---:B------:R-:W-:Y:S01]  /*10630*/  HMMA.16816.F32 R24, R40.reuse, R54, R24 ;  /* 0x000000362818723c */ /* 0x040fe20000001818 */
[----:B------:R-:W5:Y:S08]  /*10640*/  LDSM.16.MT88.4 R52, [R164+0x8000] ;  /* 0x00800000a434783b */ /* 0x000f700000004200 */
[----:B------:R-:W-:Y:S10]  /*10650*/  MUFU.EX2 R110, R110 ;  /* 0x0000006e006e7308 */ /* 0x000ff40000000800 */
[----:B------:R-:W5:Y:S01]  /*10660*/  MUFU.EX2 R135, R135 ;  /* 0x0000008700877308 */ /* 0x000f620000000800 */
[C---:B----4-:R-:W-:Y:S09]  /*10670*/  HMMA.16816.F32 R28, R40.reuse, R44, R28 ;  /* 0x0000002c281c723c */ /* 0x050ff2000000181c */
[----:B------:R-:W-:Y:S01]  /*10680*/  MUFU.EX2 R129, R129 ;  /* 0x0000008100817308 */ /* 0x000fe20000000800 */
[----:B------:R-:W-:Y:S01]  /*10690*/  HMMA.16816.F32 R32, R40, R46, R32 ;  /* 0x0000002e2820723c */ /* 0x000fe20000001820 */
[----:B------:R-:W4:Y:S06]  /*106a0*/  LDSM.16.MT88.4 R44, [R163+0x8000] ;  /* 0x00800000a32c783b */ /* 0x000f2c0000004200 */
[----:B------:R-:W-:Y:S01]  /*106b0*/  F2FP.F16.F32.PACK_AB R41, R90, R89 ;  /* 0x000000595a29723e */ /* 0x000fe200000000ff */
[----:B------:R-:W-:Y:S01]  /*106c0*/  FADD.FTZ R89, R89, R78 ;  /* 0x0000004e59597221 */ /* 0x000fe20000010000 */
[----:B------:R-:W4:Y:S02]  /*106d0*/  MUFU.EX2 R116, R116 ;  /* 0x0000007400747308 */ /* 0x000f240000000800 */
[----:B------:R-:W-:Y:S01]  /*106e0*/  F2FP.F16.F32.PACK_AB R43, R96, R99 ;  /* 0x00000063602b723e */ /* 0x000fe200000000ff */
[----:B------:R-:W-:Y:S01]  /*106f0*/  FADD.FTZ R90, R90, R89 ;  /* 0x000000595a5a7221 */ /* 0x000fe20000010000 */
[----:B---3--:R-:W-:Y:S02]  /*10700*/  F2FP.F16.F32.PACK_AB R40, R112, R145 ;  /* 0x000000917028723e */ /* 0x008fe400000000ff */
[----:B-1----:R-:W-:Y:S04]  /*10710*/  F2FP.F16.F32.PACK_AB R42, R98, R141 ;  /* 0x0000008d622a723e */ /* 0x002fe800000000ff */
[----:B------:R-:W-:Y:S03]  /*10720*/  MUFU.EX2 R121, R121 ;  /* 0x0000007900797308 */ /* 0x000fe60000000800 */
[C---:B--2---:R-:W-:Y:S07]  /*10730*/  HMMA.16816.F32 R4, R40.reuse, R48, R4 ;  /* 0x000000302804723c */ /* 0x044fee0000001804 */
[----:B------:R-:W-:Y:S01]  /*10740*/  MUFU.EX2 R122, R122 ;  /* 0x0000007a007a7308 */ /* 0x000fe20000000800 */
[C---:B------:R-:W-:Y:S01]  /*10750*/  HMMA.16816.F32 R8, R40.reuse, R50, R8 ;  /* 0x000000322808723c */ /* 0x040fe20000001808 */
[----:B------:R-:W1:Y:S08]  /*10760*/  LDSM.16.MT88.4 R48, [R162+0x8000] ;  /* 0x00800000a230783b */ /* 0x000e700000004200 */
[----:B------:R-:W-:Y:S01]  /*10770*/  MUFU.EX2 R120, R120 ;  /* 0x0000007800787308 */ /* 0x000fe20000000800 */
[C---:B-----5:R-:W-:Y:S06]  /*10780*/  HMMA.16816.F32 R12, R40.reuse, R52, R12 ;  /* 0x00000034280c723c */ /* 0x060fec000000180c */
[C---:B------:R-:W-:Y:S01]  /*10790*/  HMMA.16816.F32 R16, R40.reuse, R54, R16 ;  /* 0x000000362810723c */ /* 0x040fe20000001810 */
[----:B------:R-:W2:Y:S02]  /*107a0*/  LDSM.16.MT88.4 R52, [R166+0x8800] ;  /* 0x00880000a634783b */ /* 0x000ea40000004200 */
[----:B------:R-:W3:Y:S03]  /*107b0*/  MUFU.EX2 R125, R125 ;  /* 0x0000007d007d7308 */ /* 0x000ee60000000800 */
[C---:B----4-:R-:W-:Y:S07]  /*107c0*/  HMMA.16816.F32 R20, R40.reuse, R44, R20 ;  /* 0x0000002c2814723c */ /* 0x050fee0000001814 */
[----:B------:R-:W-:Y:S01]  /*107d0*/  MUFU.EX2 R124, R124 ;  /* 0x0000007c007c7308 */ /* 0x000fe20000000800 */
[C---:B------:R-:W-:Y:S03]  /*107e0*/  HMMA.16816.F32 R24, R40.reuse, R46, R24 ;  /* 0x0000002e2818723c */ /* 0x040fe60000001818 */
[----:B------:R-:W-:Y:S06]  /*107f0*/  F2FP.F16.F32.PACK_AB R45, R135, R110 ;  /* 0x0000006e872d723e */ /* 0x000fec00000000ff */
[----:B------:R-:W-:Y:S02]  /*10800*/  MUFU.EX2 R113, R115 ;  /* 0x0000007300717308 */ /* 0x000fe40000000800 */
[----:B------:R-:W-:Y:S02]  /*10810*/  F2FP.F16.F32.PACK_AB R47, R131, R114 ;  /* 0x00000072832f723e */ /* 0x000fe400000000ff */
[----:B------:R-:W-:Y:S02]  /*10820*/  F2FP.F16.F32.PACK_AB R46, R123, R118 ;  /* 0x000000767b2e723e */ /* 0x000fe400000000ff */
[----:B------:R-:W-:Y:S04]  /*10830*/  F2FP.F16.F32.PACK_AB R44, R116, R129 ;  /* 0x00000081742c723e */ /* 0x000fe800000000ff */
[----:B------:R-:W-:Y:S01]  /*10840*/  MUFU.EX2 R108, R108 ;  /* 0x0000006c006c7308 */ /* 0x000fe20000000800 */
[----:B---3--:R-:W-:Y:S01]  /*10850*/  F2FP.F16.F32.PACK_AB R39, R125, R120 ;  /* 0x000000787d27723e */ /* 0x008fe200000000ff */
[C---:B-1----:R-:W-:Y:S08]  /*10860*/  HMMA.16816.F32 R28, R40.reuse, R48, R28 ;  /* 0x00000030281c723c */ /* 0x042ff0000000181c */
[----:B------:R-:W1:Y:S01]  /*10870*/  MUFU.EX2 R101, R111 ;  /* 0x0000006f00657308 */ /* 0x000e620000000800 */
[----:B------:R-:W-:Y:S01]  /*10880*/  HMMA.16816.F32 R32, R40, R50, R32 ;  /* 0x000000322820723c */ /* 0x000fe20000001820 */
[----:B------:R-:W3:Y:S05]  /*10890*/  LDSM.16.MT88.4 R40, [R162+0x8800] ;  /* 0x00880000a228783b */ /* 0x000eea0000004200 */
[C---:B--2---:R-:W-:Y:S03]  /*108a0*/  HMMA.16816.F32 R4, R44.reuse, R52, R4 ;  /* 0x000000342c04723c */ /* 0x044fe60000001804 */
[----:B------:R-:W-:Y:S01]  /*108b0*/  MUFU.EX2 R104, R104 ;  /* 0x0000006800687308 */ /* 0x000fe20000000800 */
[----:B------:R-:W2:Y:S02]  /*108c0*/  LDSM.16.MT88.4 R48, [R166+0x9000] ;  /* 0x00900000a630783b */ /* 0x000ea40000004200 */
[C---:B------:R-:W-:Y:S07]  /*108d0*/  HMMA.16816.F32 R8, R44.reuse, R54, R8 ;  /* 0x000000362c08723c */ /* 0x040fee0000001808 */
[----:B------:R-:W4:Y:S01]  /*108e0*/  MUFU.EX2 R107, R107 ;  /* 0x0000006b006b7308 */ /* 0x000f220000000800 */
[----:B------:R-:W5:Y:S01]  /*108f0*/  LDSM.16.MT88.4 R52, [R164+0x9000] ;  /* 0x00900000a434783b */ /* 0x000f620000004200 */
[C---:B------:R-:W-:Y:S03]  /*10900*/  HMMA.16816.F32 R12, R44.reuse, R56, R12 ;  /* 0x000000382c0c723c */ /* 0x040fe6000000180c */
[----:B-1----:R-:W-:Y:S03]  /*10910*/  F2FP.F16.F32.PACK_AB R38, R101, R108 ;  /* 0x0000006c6526723e */ /* 0x002fe600000000ff */
[C---:B------:R-:W-:Y:S01]  /*10920*/  HMMA.16816.F32 R16, R44.reuse, R58, R16 ;  /* 0x0000003a2c10723c */ /* 0x040fe20000001810 */
[----:B------:R-:W1:Y:S05]  /*10930*/  LDSM.16.MT88.4 R56, [R163+0x9000] ;  /* 0x00900000a338783b */ /* 0x000e6a0000004200 */
[C---:B------:R-:W-:Y:S05]  /*10940*/  HMMA.16816.F32 R20, R44.reuse, R60, R20 ;  /* 0x0000003c2c14723c */ /* 0x040fea0000001814 */
[----:B----4-:R-:W-:Y:S01]  /*10950*/  F2FP.F16.F32.PACK_AB R69, R107, R104 ;  /* 0x000000686b45723e */ /* 0x010fe200000000ff */
[C---:B------:R-:W-:Y:S05]  /*10960*/  HMMA.16816.F32 R24, R44.reuse, R62, R24 ;  /* 0x0000003e2c18723c */ /* 0x040fea0000001818 */
[--C-:B------:R-:W-:Y:S01]  /*10970*/  FFMA.FTZ R60, R37, UR4, -R100.reuse ;  /* 0x00000004253c7c23 */ /* 0x100fe20008010864 */
[C---:B---3--:R-:W-:Y:S05]  /*10980*/  HMMA.16816.F32 R28, R44.reuse, R40, R28 ;  /* 0x000000282c1c723c */ /* 0x048fea000000181c */
[----:B------:R-:W-:Y:S01]  /*10990*/  FFMA.FTZ R100, R36, UR4, -R100 ;  /* 0x0000000424647c23 */ /* 0x000fe20008010864 */
[----:B------:R-:W-:Y:S01]  /*109a0*/  HMMA.16816.F32 R32, R44, R42, R32 ;  /* 0x0000002a2c20723c */ /* 0x000fe20000001820 */
[----:B------:R-:W3:Y:S01]  /*109b0*/  LDSM.16.MT88.4 R40, [R162+0x9000] ;  /* 0x00900000a228783b */ /* 0x000ee20000004200 */
[----:B------:R-:W-:Y:S03]  /*109c0*/  MUFU.EX2 R60, R60 ;  /* 0x0000003c003c7308 */ /* 0x000fe60000000800 */
[----:B------:R-:W-:Y:S01]  /*109d0*/  F2FP.F16.F32.PACK_AB R37, R122, R121 ;  /* 0x000000797a25723e */ /* 0x000fe200000000ff */
[----:B------:R-:W-:Y:S01]  /*109e0*/  FADD.FTZ R63, R74, R77 ;  /* 0x0000004d4a3f7221 */ /* 0x000fe20000010000 */
[----:B------:R-:W-:Y:S02]  /*109f0*/  F2FP.F16.F32.PACK_AB R36, R113, R124 ;  /* 0x0000007c7124723e */ /* 0x000fe400000000ff */
[----:B------:R-:W-:Y:S03]  /*10a00*/  LDSM.16.MT88.4 R76, [R163+0x9800] ;  /* 0x00980000a34c783b */ /* 0x000fe60000004200 */
[----:B------:R-:W4:Y:S01]  /*10a10*/  MUFU.EX2 R61, R100 ;  /* 0x00000064003d7308 */ /* 0x000f220000000800 */
[----:B------:R-:W-:Y:S01]  /*10a20*/  FADD.FTZ R44, R72, R63 ;  /* 0x0000003f482c7221 */ /* 0x000fe20000010000 */
[C---:B--2---:R-:W-:Y:S08]  /*10a30*/  HMMA.16816.F32 R4, R36.reuse, R48, R4 ;  /* 0x000000302404723c */ /* 0x044ff00000001804 */
[----:B------:R-:W-:Y:S03]  /*10a40*/  MUFU.EX2 R48, R105 ;  /* 0x0000006900307308 */ /* 0x000fe60000000800 */
[----:B------:R-:W-:Y:S01]  /*10a50*/  FADD.FTZ R44, R73, R44 ;  /* 0x0000002c492c7221 */ /* 0x000fe20000010000 */
[C---:B------:R-:W-:Y:S03]  /*10a60*/  HMMA.16816.F32 R8, R36.reuse, R50, R8 ;  /* 0x000000322408723c */ /* 0x040fe60000001808 */
[----:B------:R-:W-:Y:S03]  /*10a70*/  FADD.FTZ R91, R91, R44 ;  /* 0x0000002c5b5b7221 */ /* 0x000fe60000010000 */
[C---:B-----5:R-:W-:Y:S05]  /*10a80*/  HMMA.16816.F32 R12, R36.reuse, R52, R12 ;  /* 0x00000034240c723c */ /* 0x060fea000000180c */
[----:B------:R-:W-:Y:S01]  /*10a90*/  FADD.FTZ R86, R86, R91 ;  /* 0x0000005b56567221 */ /* 0x000fe20000010000 */
[C---:B------:R-:W-:Y:S05]  /*10aa0*/  HMMA.16816.F32 R16, R36.reuse, R54, R16 ;  /* 0x000000362410723c */ /* 0x040fea0000001810 */
[----:B------:R-:W-:Y:S01]  /*10ab0*/  FADD.FTZ R45, R87, R86 ;  /* 0x00000056572d7221 */ /* 0x000fe20000010000 */
[C---:B-1----:R-:W-:Y:S01]  /*10ac0*/  HMMA.16816.F32 R20, R36.reuse, R56, R20 ;  /* 0x000000382414723c */ /* 0x042fe20000001814 */
[----:B------:R-:W1:Y:S04]  /*10ad0*/  LDSM.16.MT88.4 R84, [R164+0x9800] ;  /* 0x00980000a454783b */ /* 0x000e680000004200 */
[--C-:B------:R-:W-:Y:S01]  /*10ae0*/  FFMA.FTZ R49, R67, UR4, -R66.reuse ;  /* 0x0000000443317c23 */ /* 0x100fe20008010842 */
[C---:B------:R-:W-:Y:S05]  /*10af0*/  HMMA.16816.F32 R24, R36.reuse, R58, R24 ;  /* 0x0000003a2418723c */ /* 0x040fea0000001818 */
[--C-:B------:R-:W-:Y:S01]  /*10b00*/  FFMA.FTZ R50, R65, UR4, -R66.reuse ;  /* 0x0000000441327c23 */ /* 0x100fe20008010842 */
[C---:B---3--:R-:W-:Y:S01]  /*10b10*/  HMMA.16816.F32 R28, R36.reuse, R40, R28 ;  /* 0x00000028241c723c */ /* 0x048fe2000000181c */
[----:B------:R-:W2:Y:S04]  /*10b20*/  MUFU.EX2 R49, R49 ;  /* 0x0000003100317308 */ /* 0x000ea80000000800 */
[----:B------:R-:W-:Y:S01]  /*10b30*/  FFMA.FTZ R66, R64, UR4, -R66 ;  /* 0x0000000440427c23 */ /* 0x000fe20008010842 */
[----:B------:R-:W-:Y:S05]  /*10b40*/  HMMA.16816.F32 R32, R36, R42, R32 ;  /* 0x0000002a2420723c */ /* 0x000fea0000001820 */
[----:B------:R-:W-:Y:S01]  /*10b50*/  MUFU.EX2 R50, R50 ;  /* 0x0000003200327308 */ /* 0x000fe20000000800 */
[----:B------:R-:W-:Y:S01]  /*10b60*/  FADD.FTZ R82, R82, R45 ;  /* 0x0000002d52527221 */ /* 0x000fe20000010000 */
[----:B----4-:R-:W-:Y:S01]  /*10b70*/  F2FP.F16.F32.PACK_AB R71, R61, R60 ;  /* 0x0000003c3d47723e */ /* 0x010fe200000000ff */
[----:B------:R-:W-:Y:S01]  /*10b80*/  FADD.FTZ R51, R99, R90 ;  /* 0x0000005a63337221 */ /* 0x000fe20000010000 */
[----:B------:R-:W3:Y:S06]  /*10b90*/  LDSM.16.MT88.4 R44, [R162+0x9800] ;  /* 0x00980000a22c783b */ /* 0x000eec0000004200 */
[----:B------:R-:W4:Y:S01]  /*10ba0*/  MUFU.EX2 R191, R66 ;  /* 0x0000004200bf7308 */ /* 0x000f220000000800 */
[----:B------:R-:W-:Y:S01]  /*10bb0*/  FADD.FTZ R145, R145, R82 ;  /* 0x0000005291917221 */ /* 0x000fe20000010000 */
[----:B--2---:R-:W-:Y:S01]  /*10bc0*/  F2FP.F16.F32.PACK_AB R68, R49, R48 ;  /* 0x000000303144723e */ /* 0x004fe200000000ff */
[----:B------:R-:W-:Y:S01]  /*10bd0*/  FADD.FTZ R51, R96, R51 ;  /* 0x0000003360337221 */ /* 0x000fe20000010000 */
[----:B------:R-:W-:Y:S01]  /*10be0*/  MOV R100, R3 ;  /* 0x0000000300647202 */ /* 0x000fe20000000f00 */
[----:B------:R-:W-:Y:S02]  /*10bf0*/  FADD.FTZ R112, R112, R145 ;  /* 0x0000009170707221 */ /* 0x000fe40000010000 */
[----:B------:R-:W-:Y:S02]  /*10c00*/  FADD.FTZ R110, R110, R51 ;  /* 0x000000336e6e7221 */ /* 0x000fe40000010000 */
[----:B------:R-:W-:Y:S02]  /*10c10*/  FADD.FTZ R141, R141, R112 ;  /* 0x000000708d8d7221 */ /* 0x000fe40000010000 */
[----:B------:R-:W-:Y:S02]  /*10c20*/  FADD.FTZ R135, R135, R110 ;  /* 0x0000006e87877221 */ /* 0x000fe40000010000 */
[----:B------:R-:W-:Y:S02]  /*10c30*/  FADD.FTZ R98, R98, R141 ;  /* 0x0000008d62627221 */ /* 0x000fe40000010000 */
[----:B------:R-:W-:Y:S01]  /*10c40*/  FADD.FTZ R114, R114, R135 ;  /* 0x0000008772727221 */ /* 0x000fe20000010000 */
[----:B----4-:R-:W-:Y:S01]  /*10c50*/  F2FP.F16.F32.PACK_AB R70, R191, R50 ;  /* 0x00000032bf46723e */ /* 0x010fe200000000ff */
        /* <DEDUP_REMOVED lines=31> */
.L_x_7296:
[----:B------:R-:W1:Y:S01]  /*10e50*/  SHFL.BFLY PT, R0, R191, 0x2, 0x1f ;  /* 0x0c401f00bf007f89 */ /* 0x000e6200000e0000 */
[----:B------:R-:W-:Y:S01]  /*10e60*/  MOV R11, 0x3f800000 ;  /* 0x3f800000000b7802 */ /* 0x000fe20000000f00 */
[----:B------:R-:W2:Y:S01]  /*10e70*/  S2UR UR4, SR_CgaCtaId ;  /* 0x00000000000479c3 */ /* 0x000ea20000008800 */
[----:B------:R-:W-:Y:S01]  /*10e80*/  UMOV UR5, 0x400 ;  /* 0x0000040000057882 */ /* 0x000fe20000000000 */
[----:B------:R-:W3:Y:S01]  /*10e90*/  SHFL.BFLY PT, R9, R192, 0x2, 0x1f ;  /* 0x0c401f00c0097f89 */ /* 0x000ee200000e0000 */
[----:B------:R-:W-:Y:S01]  /*10ea0*/  BSSY B0, `(.L_x_7301) ;  /* 0x000009d000007945 */ /* 0x000fe20003800000 */
[----:B------:R-:W4:Y:S04]  /*10eb0*/  S2R R13, SR_TID.X ;  /* 0x00000000000d7919 */ /* 0x000f280000002100 */
[----:B------:R-:W-:Y:S01]  /*10ec0*/  BAR.SYNC.DEFER_BLOCKING 0x0 ;  /* 0x0000000000007b1d */ /* 0x000fe20000010000 */
[----:B-1----:R-:W-:-:S05]  /*10ed0*/  FADD.FTZ R7, R0, R191 ;  /* 0x000000bf00077221 */ /* 0x002fca0000010000 */
[----:B------:R-:W1:Y:S01]  /*10ee0*/  S2R R0, SR_TID.X ;  /* 0x0000000000007919 */ /* 0x000e620000002100 */
[----:B--2---:R-:W-:Y:S01]  /*10ef0*/  ULEA UR4, UR4, UR5, 0x18 ;  /* 0x0000000504047291 */ /* 0x004fe2000f8ec03f */
[----:B---3--:R-:W-:Y:S01]  /*10f00*/  FADD.FTZ R9, R9, R192 ;  /* 0x000000c009097221 */ /* 0x008fe20000010000 */
[----:B------:R-:W2:Y:S04]  /*10f10*/  SHFL.BFLY PT, R6, R7, 0x1, 0x1f ;  /* 0x0c201f0007067f89 */ /* 0x000ea800000e0000 */
[----:B------:R-:W3:Y:S01]  /*10f20*/  SHFL.BFLY PT, R4, R9, 0x1, 0x1f ;  /* 0x0c201f0009047f89 */ /* 0x000ee200000e0000 */
[----:B----4-:R-:W-:-:S04]  /*10f30*/  SHF.R.S32.HI R10, RZ, 0x1f, R13 ;  /* 0x0000001fff0a7819 */ /* 0x010fc8000001140d */
[----:B------:R-:W-:-:S04]  /*10f40*/  LEA.HI R10, R10, R13, RZ, 0x4 ;  /* 0x0000000d0a0a7211 */ /* 0x000fc800078f20ff */
[----:B------:R-:W-:-:S04]  /*10f50*/  SHF.R.S32.HI R10, RZ, 0x4, R10 ;  /* 0x00000004ff0a7819 */ /* 0x000fc8000001140a */
[----:B------:R-:W-:Y:S01]  /*10f60*/  SHF.L.U32 R13, R10, 0x6, RZ ;  /* 0x000000060a0d7819 */ /* 0x000fe200000006ff */
[----:B--2---:R-:W-:Y:S01]  /*10f70*/  FADD.FTZ R6, R7, R6 ;  /* 0x0000000607067221 */ /* 0x004fe20000010000 */
[----:B-1----:R-:W-:Y:S01]  /*10f80*/  SHF.R.S32.HI R5, RZ, 0x1f, R0 ;  /* 0x0000001fff057819 */ /* 0x002fe20000011400 */
[----:B---3--:R-:W-:-:S03]  /*10f90*/  FADD.FTZ R4, R9, R4 ;  /* 0x0000000409047221 */ /* 0x008fc60000010000 */
[----:B------:R-:W-:Y:S01]  /*10fa0*/  FSETP.NE.FTZ.AND P4, PT, R6, RZ, PT ;  /* 0x000000ff0600720b */ /* 0x000fe20003f95000 */
[----:B------:R-:W-:Y:S01]  /*10fb0*/  IMAD.MOV.U32 R9, RZ, RZ, 0x3f800000 ;  /* 0x3f800000ff097424 */ /* 0x000fe200078e00ff */
[----:B------:R-:W-:Y:S02]  /*10fc0*/  LEA.HI R8, R5, R0, RZ, 0x2 ;  /* 0x0000000005087211 */ /* 0x000fe400078f10ff */
[----:B------:R-:W-:Y:S02]  /*10fd0*/  FSETP.NE.FTZ.AND P3, PT, R4, RZ, PT ;  /* 0x000000ff0400720b */ /* 0x000fe40003f75000 */
[--C-:B------:R-:W-:Y:S02]  /*10fe0*/  SHF.R.S32.HI R12, RZ, 0x2, R8.reuse ;  /* 0x00000002ff0c7819 */ /* 0x100fe40000011408 */
[----:B------:R-:W-:Y:S02]  /*10ff0*/  SHF.R.S32.HI R7, RZ, 0x1f, R8 ;  /* 0x0000001fff077819 */ /* 0x000fe40000011408 */
[----:B------:R-:W-:-:S02]  /*11000*/  LOP3.LUT R15, R8, 0x1ffffffc, RZ, 0xc0, !PT ;  /* 0x1ffffffc080f7812 */ /* 0x000fc400078ec0ff */
[----:B------:R-:W-:Y:S01]  /*11010*/  LEA.HI R7, R7, R12, RZ, 0x3 ;  /* 0x0000000c07077211 */ /* 0x000fe200078f18ff */
[----:B------:R-:W1:Y:S01]  /*11020*/  @P4 MUFU.RCP R11, R6 ;  /* 0x00000006000b4308 */ /* 0x000e620000001000 */
[----:B------:R-:W2:Y:S01]  /*11030*/  @P4 LDC R22, c[0x0][0x2e8] ;  /* 0x0000ba00ff164b82 */ /* 0x000ea20000000800 */
[----:B------:R-:W-:Y:S01]  /*11040*/  IMAD.IADD R15, R0, 0x1, -R15 ;  /* 0x00000001000f7824 */ /* 0x000fe200078e0a0f */
[----:B------:R-:W-:-:S04]  /*11050*/  LOP3.LUT R7, R7, 0xfffffff8, RZ, 0xc0, !PT ;  /* 0xfffffff807077812 */ /* 0x000fc800078ec0ff */
[----:B------:R-:W-:Y:S01]  /*11060*/  IADD3 R7, R12, -R7, RZ ;  /* 0x800000070c077210 */ /* 0x000fe20007ffe0ff */
[----:B------:R-:W3:Y:S03]  /*11070*/  @P3 MUFU.RCP R9, R4 ;  /* 0x0000000400093308 */ /* 0x000ee60000001000 */
[----:B------:R-:W-:-:S04]  /*11080*/  LOP3.LUT R12, R7, 0x1, RZ, 0xc0, !PT ;  /* 0x00000001070c7812 */ /* 0x000fc800078ec0ff */
[----:B------:R-:W-:Y:S01]  /*11090*/  ISETP.NE.U32.AND P0, PT, R12, 0x1, PT ;  /* 0x000000010c00780c */ /* 0x000fe20003f05070 */
        /* <DEDUP_REMOVED lines=18> */
[----:B---3--:R-:W-:Y:S01]  /*111c0*/  FMUL.FTZ R99, R9, R99 ;  /* 0x0000006309637220 */ /* 0x008fe20000410000 */
[----:B------:R-:W-:Y:S01]  /*111d0*/  R2P PR, R7, 0x6 ;  /* 0x0000000607007804 */ /* 0x000fe20000000000 */
[----:B------:R-:W-:Y:S01]  /*111e0*/  FMUL.FTZ R98, R9, R98 ;  /* 0x0000006209627220 */ /* 0x000fe20000410000 */
[----:B------:R-:W-:Y:S01]  /*111f0*/  LOP3.LUT R11, R11, 0xfffffff0, RZ, 0xc0, !PT ;  /* 0xfffffff00b0b7812 */ /* 0x000fe200078ec0ff */
[----:B------:R-:W-:Y:S01]  /*11200*/  FMUL.FTZ R95, R9, R95 ;  /* 0x0000005f095f7220 */ /* 0x000fe20000410000 */
[----:B------:R-:W-:Y:S01]  /*11210*/  LEA.HI R5, R5, R0, RZ, 0x5 ;  /* 0x0000000005057211 */ /* 0x000fe200078f28ff */
[----:B------:R-:W-:Y:S01]  /*11220*/  FMUL.FTZ R94, R9, R94 ;  /* 0x0000005e095e7220 */ /* 0x000fe20000410000 */
[----:B------:R-:W-:Y:S01]  /*11230*/  SHF.L.U32 R7, R7, 0x6, RZ ;  /* 0x0000000607077819 */ /* 0x000fe200000006ff */
[----:B------:R-:W-:-:S02]  /*11240*/  IMAD.IADD R11, R0, 0x1, -R11 ;  /* 0x00000001000b7824 */ /* 0x000fc400078e0a0b */
        /* <DEDUP_REMOVED lines=13> */
[----:B------:R-:W1:Y:S01]  /*11320*/  @P3 MUFU.LG2 R4, R4 ;  /* 0x0000000400043308 */ /* 0x000e620000000c00 */
[----:B------:R-:W-:Y:S01]  /*11330*/  LOP3.LUT R7, R7, 0x1c0, RZ, 0xc0, !PT ;  /* 0x000001c007077812 */ /* 0x000fe200078ec0ff */
[----:B----4-:R-:W-:Y:S01]  /*11340*/  @P4 FMUL.FTZ R6, R6, 0.69314718246459960938 ;  /* 0x3f31721806064820 */ /* 0x010fe20000410000 */
[----:B------:R-:W-:-:S02]  /*11350*/  LEA.HI R9, R11, R11, RZ, 0x1 ;  /* 0x0000000b0b097211 */ /* 0x000fc400078f08ff */
[----:B------:R-:W-:Y:S02]  /*11360*/  LEA R15, R8, R15, 0x9 ;  /* 0x0000000f080f7211 */ /* 0x000fe400078e48ff */
[----:B------:R-:W-:Y:S01]  /*11370*/  LEA.HI R14, R7, R7, RZ, 0x1d ;  /* 0x00000007070e7211 */ /* 0x000fe200078fe8ff */
[----:B------:R-:W-:Y:S01]  /*11380*/  IMAD.MOV.U32 R7, RZ, RZ, 0x20 ;  /* 0x00000020ff077424 */ /* 0x000fe200078e00ff */
[----:B------:R-:W-:Y:S01]  /*11390*/  LOP3.LUT R12, R13, 0x1c0, RZ, 0xc0, !PT ;  /* 0x000001c00d0c7812 */ /* 0x000fe200078ec0ff */
[----:B------:R-:W-:Y:S01]  /*113a0*/  IMAD.SHL.U32 R13, R9, 0x4, RZ ;  /* 0x00000004090d7824 */ /* 0x000fe200078e00ff */
[----:B------:R-:W-:Y:S02]  /*113b0*/  LEA R14, R15, R14, 0x1 ;  /* 0x0000000e0f0e7211 */ /* 0x000fe400078e08ff */
[----:B------:R-:W-:Y:S01]  /*113c0*/  LOP3.LUT R16, R9, 0xffffffe, RZ, 0xc0, !PT ;  /* 0x0ffffffe09107812 */ /* 0x000fe200078ec0ff */
[----:B------:R-:W-:Y:S01]  /*113d0*/  IMAD.MOV.U32 R9, RZ, RZ, 0x40 ;  /* 0x00000040ff097424 */ /* 0x000fe200078e00ff */
[----:B------:R-:W-:-:S02]  /*113e0*/  LOP3.LUT R13, R12, 0x38, R13, 0xf8, !PT ;  /* 0x000000380c0d7812 */ /* 0x000fc400078ef80d */
[----:B------:R-:W-:Y:S02]  /*113f0*/  SHF.R.U32.HI R12, RZ, 0x3, R12 ;  /* 0x00000003ff0c7819 */ /* 0x000fe4000001160c */
[----:B------:R-:W-:Y:S02]  /*11400*/  LEA R14, R14, UR4, 0x2 ;  /* 0x000000040e0e7c11 */ /* 0x000fe4000f8e10ff */
[----:B------:R-:W-:Y:S02]  /*11410*/  SEL R7, R7, 0xffffffe0, P0 ;  /* 0xffffffe007077807 */ /* 0x000fe40000000000 */
[----:B------:R-:W-:Y:S01]  /*11420*/  LOP3.LUT R12, R13, R12, RZ, 0x3c, !PT ;  /* 0x0000000c0d0c7212 */ /* 0x000fe200078e3cff */
[----:B------:R-:W-:Y:S01]  /*11430*/  STS.64 [R14], R96 ;  /* 0x000000600e007388 */ /* 0x000fe20000000a00 */
[C---:B------:R-:W-:Y:S01]  /*11440*/  IADD3 R18, R14.reuse, 0x80, RZ ;  /* 0x000000800e127810 */ /* 0x040fe20007ffe0ff */
[----:B------:R-:W-:Y:S01]  /*11450*/  @P2 VIADD R18, R14, 0xffffff80 ;  /* 0xffffff800e122836 */ /* 0x000fe20000000000 */
[----:B------:R-:W-:Y:S01]  /*11460*/  IADD3 R13, R11, -R16, RZ ;  /* 0x800000100b0d7210 */ /* 0x000fe20007ffe0ff */
[----:B------:R-:W-:Y:S01]  /*11470*/  STS.64 [R14+0x800], R98 ;  /* 0x000800620e007388 */ /* 0x000fe20000000a00 */
[----:B------:R-:W-:-:S02]  /*11480*/  SEL R9, R9, 0xffffffc0, !P1 ;  /* 0xffffffc009097807 */ /* 0x000fc40004800000 */
[C---:B------:R-:W-:Y:S02]  /*11490*/  IADD3 R16, R14.reuse, R7, RZ ;  /* 0x000000070e107210 */ /* 0x040fe40007ffe0ff */
[----:B------:R-:W-:Y:S01]  /*114a0*/  LEA R12, R13, R12, 0x2 ;  /* 0x0000000c0d0c7211 */ /* 0x000fe200078e10ff */
[----:B------:R-:W-:Y:S01]  /*114b0*/  IMAD.IADD R13, R14, 0x1, R9 ;  /* 0x000000010e0d7824 */ /* 0x000fe200078e0209 */
[-C--:B------:R-:W-:Y:S01]  /*114c0*/  IADD3 R20, R7, R18.reuse, RZ ;  /* 0x0000001207147210 */ /* 0x080fe20007ffe0ff */
[----:B------:R-:W-:Y:S01]  /*114d0*/  STS.64 [R16], R92 ;  /* 0x0000005c10007388 */ /* 0x000fe20000000a00 */
[----:B------:R-:W-:Y:S02]  /*114e0*/  IADD3 R15, R16, R9, RZ ;  /* 0x00000009100f7210 */ /* 0x000fe40007ffe0ff */
[C---:B------:R-:W-:Y:S01]  /*114f0*/  IADD3 R19, R9.reuse, R18, RZ ;  /* 0x0000001209137210 */ /* 0x040fe20007ffe0ff */
[----:B------:R3:W-:Y:S01]  /*11500*/  STS.64 [R16+0x800], R94 ;  /* 0x0008005e10007388 */ /* 0x0007e20000000a00 */
[----:B------:R-:W-:Y:S01]  /*11510*/  IMAD.IADD R21, R9, 0x1, R20 ;  /* 0x0000000109157824 */ /* 0x000fe200078e0214 */
[----:B------:R-:W-:Y:S01]  /*11520*/  LEA R7, R12, UR4, 0x2 ;  /* 0x000000040c077c11 */ /* 0x000fe2000f8e10ff */
[----:B------:R-:W4:Y:S01]  /*11530*/  S2UR UR4, SR_CTAID.Z ;  /* 0x00000000000479c3 */ /* 0x000f220000002700 */
[----:B------:R-:W-:Y:S01]  /*11540*/  STS.64 [R13], R88 ;  /* 0x000000580d007388 */ /* 0x000fe20000000a00 */
[----:B------:R-:W-:-:S02]  /*11550*/  LOP3.LUT R5, R5, 0xffffffe0, RZ, 0xc0, !PT ;  /* 0xffffffe005057812 */ /* 0x000fc400078ec0ff */
[----:B------:R-:W-:Y:S01]  /*11560*/  SHF.R.S32.HI R23, RZ, 0x1f, R8 ;  /* 0x0000001fff177819 */ /* 0x000fe20000011408 */
[----:B------:R-:W-:Y:S01]  /*11570*/  STS.64 [R13+0x800], R90 ;  /* 0x0008005a0d007388 */ /* 0x000fe20000000a00 */
[----:B------:R-:W-:Y:S02]  /*11580*/  IADD3 R5, -R5, R0, RZ ;  /* 0x0000000005057210 */ /* 0x000fe40007ffe1ff */
[----:B------:R-:W-:Y:S01]  /*11590*/  MOV R0, 0xff800000 ;  /* 0xff80000000007802 */ /* 0x000fe20000000f00 */
[----:B------:R-:W-:Y:S01]  /*115a0*/  STS.64 [R15], R84 ;  /* 0x000000540f007388 */ /* 0x000fe20000000a00 */
[----:B------:R-:W-:Y:S01]  /*115b0*/  LOP3.LUT P0, RZ, R5, 0x3, RZ, 0xc0, !PT ;  /* 0x0000000305ff7812 */ /* 0x000fe2000780c0ff */
[----:B------:R-:W-:Y:S02]  /*115c0*/  IMAD.MOV R5, RZ, RZ, -R183 ;  /* 0x000000ffff057224 */ /* 0x000fe400078e0ab7 */
[----:B--2---:R-:W-:Y:S01]  /*115d0*/  @P4 FFMA.FTZ R0, R3, R22, R6 ;  /* 0x0000001603004223 */ /* 0x004fe20000010006 */
[----:B------:R-:W-:Y:S04]  /*115e0*/  STS.64 [R15+0x800], R86 ;  /* 0x000800560f007388 */ /* 0x000fe80000000a00 */
[----:B------:R-:W-:Y:S04]  /*115f0*/  STS.64 [R18], R80 ;  /* 0x0000005012007388 */ /* 0x000fe80000000a00 */
[----:B------:R-:W-:Y:S01]  /*11600*/  STS.64 [R18+0x800], R82 ;  /* 0x0008005212007388 */ /* 0x000fe20000000a00 */
[----:B---3--:R-:W2:Y:S03]  /*11610*/  LDC.64 R16, c[0x0][0x2c0] ;  /* 0x0000b000ff107b82 */ /* 0x008ea60000000a00 */
[----:B------:R-:W-:Y:S04]  /*11620*/  STS.64 [R20], R76 ;  /* 0x0000004c14007388 */ /* 0x000fe80000000a00 */
[----:B------:R3:W-:Y:S04]  /*11630*/  STS.64 [R20+0x800], R78 ;  /* 0x0008004e14007388 */ /* 0x0007e80000000a00 */
[----:B------:R-:W-:Y:S04]  /*11640*/  STS.64 [R19], R72 ;  /* 0x0000004813007388 */ /* 0x000fe80000000a00 */
[----:B------:R5:W-:Y:S04]  /*11650*/  STS.64 [R19+0x800], R74 ;  /* 0x0008004a13007388 */ /* 0x000be80000000a00 */
[----:B------:R-:W-:Y:S04]  /*11660*/  STS.64 [R21], R68 ;  /* 0x0000004415007388 */ /* 0x000fe80000000a00 */
[----:B------:R1:W-:Y:S01]  /*11670*/  STS.64 [R21+0x800], R70 ;  /* 0x0008004615007388 */ /* 0x0003e20000000a00 */
[----:B------:R-:W-:Y:S08]  /*11680*/  BAR.SYNC.DEFER_BLOCKING 0x0 ;  /* 0x0000000000007b1d */ /* 0x000ff00000010000 */
[----:B---3--:R-:W4:Y:S01]  /*11690*/  LDC R20, c[0x0][0x270] ;  /* 0x00009c00ff147b82 */ /* 0x008f220000000800 */
[----:B------:R-:W2:Y:S01]  /*116a0*/  S2R R9, SR_CTAID.Y ;  /* 0x0000000000097919 */ /* 0x000ea20000002600 */
[----:B------:R-:W3:Y:S06]  /*116b0*/  S2R R18, SR_CTAID.X ;  /* 0x0000000000127919 */ /* 0x000eec0000002500 */
[----:B-----5:R-:W5:Y:S01]  /*116c0*/  @P3 LDC R19, c[0x0][0x2e8] ;  /* 0x0000ba00ff133b82 */ /* 0x020f620000000800 */
[----:B-1----:R-:W-:Y:S01]  /*116d0*/  LEA.HI R21, R23, R8, RZ, 0x2 ;  /* 0x0000000817157211 */ /* 0x002fe200078f10ff */
[----:B------:R1:W1:Y:S03]  /*116e0*/  LDS.128 R12, [R7] ;  /* 0x00000000070c7984 */ /* 0x0002660000000c00 */
[----:B------:R-:W-:-:S04]  /*116f0*/  LOP3.LUT R21, R21, 0xffffffc, RZ, 0xc0, !PT ;  /* 0x0ffffffc15157812 */ /* 0x000fc800078ec0ff */
[----:B------:R-:W-:Y:S01]  /*11700*/  IADD3 R21, R8, -R21, RZ ;  /* 0x8000001508157210 */ /* 0x000fe20007ffe0ff */
[----:B----4-:R-:W-:Y:S02]  /*11710*/  IMAD R5, R20, R5, UR4 ;  /* 0x0000000414057e24 */ /* 0x010fe4000f8e0205 */
[----:B------:R-:W-:Y:S01]  /*11720*/  IMAD.MOV.U32 R8, RZ, RZ, -0x800000 ;  /* 0xff800000ff087424 */ /* 0x000fe200078e00ff */
[----:B------:R-:W-:Y:S01]  /*11730*/  LEA R182, R21, R182, 0x4 ;  /* 0x000000b615b67211 */ /* 0x000fe200078e20ff */
[----:B------:R-:W-:Y:S01]  /*11740*/  @P3 FMUL.FTZ R21, R4, 0.69314718246459960938 ;  /* 0x3f31721804153820 */ /* 0x000fe20000410000 */
[----:B------:R-:W-:Y:S01]  /*11750*/  SHF.L.U32 R4, R11, 0x2, RZ ;  /* 0x000000020b047819 */ /* 0x000fe200000006ff */
[----:B--2---:R-:W-:Y:S02]  /*11760*/  IMAD R9, R9, R16, R183 ;  /* 0x0000001009097224 */ /* 0x004fe400078e02b7 */
[----:B-----5:R-:W-:Y:S01]  /*11770*/  @P3 FFMA.FTZ R8, R2, R19, R21 ;  /* 0x0000001302083223 */ /* 0x020fe20000010015 */
[----:B---3--:R-:W-:Y:S01]  /*11780*/  SHF.L.U32 R18, R18, 0x6, RZ ;  /* 0x0000000612127819 */ /* 0x008fe200000006ff */
[----:B------:R-:W-:-:S04]  /*11790*/  IMAD R5, R9, R20, R5 ;  /* 0x0000001409057224 */ /* 0x000fc800078e0205 */
[----:B------:R-:W-:Y:S01]  /*117a0*/  IMAD R3, R5, R17, R18 ;  /* 0x0000001105037224 */ /* 0x000fe200078e0212 */
[----:B-1----:R-:W-:Y:S06]  /*117b0*/  @P0 BRA `(.L_x_7302) ;  /* 0x00000000002c0947 */ /* 0x002fec0003800000 */
        /* <DEDUP_REMOVED lines=11> */
.L_x_7302:
[----:B------:R-:W-:Y:S05]  /*11870*/  BSYNC B0 ;  /* 0x0000000000007941 */ /* 0x000fea0003800000 */
.L_x_7301:
[----:B------:R-:W2:Y:S01]  /*11880*/  LDS.128 R36, [R7+0x800] ;  /* 0x0008000007247984 */ /* 0x000ea20000000c00 */
[--C-:B------:R-:W-:Y:S01]  /*11890*/  SHF.R.S32.HI R5, RZ, 0x1f, R4.reuse ;  /* 0x0000001fff057819 */ /* 0x100fe20000011404 */
[----:B------:R-:W-:Y:S01]  /*118a0*/  ULDC UR4, c[0x0][0x2d0] ;  /* 0x0000b40000047ab9 */ /* 0x000fe20000000800 */
[----:B-1----:R-:W-:Y:S01]  /*118b0*/  VIADD R0, R10, 0x10 ;  /* 0x000000100a007836 */ /* 0x002fe20000000000 */
[----:B------:R-:W1:Y:S01]  /*118c0*/  LDS.128 R32, [R7+0x1000] ;  /* 0x0010000007207984 */ /* 0x000e620000000c00 */
[----:B------:R-:W-:Y:S01]  /*118d0*/  ISETP.GE.AND P0, PT, R4, UR4, PT ;  /* 0x0000000404007c0c */ /* 0x000fe2000bf06270 */
[----:B------:R-:W-:Y:S01]  /*118e0*/  ULDC UR4, c[0x0][0x2dc] ;  /* 0x0000b70000047ab9 */ /* 0x000fe20000000800 */
[C---:B------:R-:W-:Y:S01]  /*118f0*/  IMAD.WIDE R4, R10.reuse, 0x40, R4 ;  /* 0x000000400a047825 */ /* 0x040fe200078e0204 */
[----:B------:R-:W3:Y:S01]  /*11900*/  LDS.128 R28, [R7+0x1800] ;  /* 0x00180000071c7984 */ /* 0x000ee20000000c00 */
[-C--:B------:R-:W-:Y:S02]  /*11910*/  ISETP.GE.OR P1, PT, R10, R173.reuse, P0 ;  /* 0x000000ad0a00720c */ /* 0x080fe40000726670 */
[----:B------:R-:W-:Y:S01]  /*11920*/  IMAD R3, R3, UR4, RZ ;  /* 0x0000000403037c24 */ /* 0x000fe2000f8e02ff */
[----:B------:R-:W4:Y:S01]  /*11930*/  LDS.128 R24, [R7+0x2000] ;  /* 0x0020000007187984 */ /* 0x000f220000000c00 */
        /* <DEDUP_REMOVED lines=24> */
[----:B-1----:R2:W-:Y:S04]  /*11ac0*/  @!P5 STG.E.128 desc[UR12][R8.64+0x1000], R32 ;  /* 0x001000200800d986 */ /* 0x0025e8000c101d0c */
[----:B---3--:R2:W-:Y:S04]  /*11ad0*/  @!P4 STG.E.128 desc[UR12][R8.64+0x1800], R28 ;  /* 0x0018001c0800c986 */ /* 0x0085e8000c101d0c */
[----:B----4-:R2:W-:Y:S04]  /*11ae0*/  @!P3 STG.E.128 desc[UR12][R8.64+0x2000], R24 ;  /* 0x002000180800b986 */ /* 0x0105e8000c101d0c */
[----:B-----5:R2:W-:Y:S04]  /*11af0*/  @!P2 STG.E.128 desc[UR12][R8.64+0x2800], R20 ;  /* 0x002800140800a986 */ /* 0x0205e8000c101d0c */
[----:B------:R2:W-:Y:S01]  /*11b00*/  @!P1 STG.E.128 desc[UR12][R8.64+0x3000], R16 ;  /* 0x0030001008009986 */ /* 0x0005e2000c101d0c */
[----:B------:R-:W-:Y:S05]  /*11b10*/  @P0 EXIT ;  /* 0x000000000000094d */ /* 0x000fea0003800000 */
[----:B------:R-:W-:Y:S01]  /*11b20*/  STG.E.128 desc[UR12][R8.64+0x3800], R40 ;  /* 0x0038002808007986 */ /* 0x000fe2000c101d0c */
[----:B------:R-:W-:Y:S05]  /*11b30*/  EXIT ;  /* 0x000000000000794d */ /* 0x000fea0003800000 */
.L_x_7303:
        /* <DEDUP_REMOVED lines=12> */
.L_x_7947:


//--------------------- .text._ZN5flash24flash_fwd_splitkv_kernelI23Flash_fwd_kernel_traitsILi64ELi64ELi128ELi4ELb0ELb0EN7cutlass6half_tE19Flash_kernel_traitsILi64ELi64ELi128ELi4ES3_EELb1ELb0ELb0ELb0ELb1ELb0ELb1ELb1EEEvNS_16Flash_fwd_paramsE --------------------------
	.section	.text._ZN5flash24flash_fwd_splitkv_kernelI23Flash_fwd_kernel_traitsILi64ELi64ELi128ELi4ELb0ELb0EN7cutlass6half_tE19Flash_kernel_traitsILi64ELi64ELi128ELi4ES3_EELb1ELb0ELb0ELb0ELb1ELb0ELb1ELb1EEEvNS_16Flash_fwd_paramsE,"ax",@progbits
	.align	128
        .global         _ZN5flash24flash_fwd_splitkv_kernelI23Flash_fwd_kernel_traitsILi64ELi64ELi128ELi4ELb0ELb0EN7cutlass6half_tE19Flash_kernel_traitsILi64ELi64ELi128ELi4ES3_EELb1ELb0ELb0ELb0ELb1ELb0ELb1ELb1EEEvNS_16Flash_fwd_paramsE
        .type           _ZN5flash24flash_fwd_splitkv_kernelI23Flash_fwd_kernel_traitsILi64ELi64ELi128ELi4ELb0ELb0EN7cutlass6half_tE19Flash_kernel_traitsILi64ELi64ELi128ELi4ES3_EELb1ELb0ELb0ELb0ELb1ELb0ELb1ELb1EEEvNS_16Flash_fwd_paramsE,@function
        .size           _ZN5flash24flash_fwd_splitkv_kernelI23Flash_fwd_kernel_traitsILi64ELi64ELi128ELi4ELb0ELb0EN7cutlass6half_tE19Flash_kernel_traitsILi64ELi64ELi128ELi4ES3_EELb1ELb0ELb0ELb0ELb1ELb0ELb1ELb1EEEvNS_16Flash_fwd_paramsE,(.L_x_7948 - _ZN5flash24flash_fwd_splitkv_kernelI23Flash_fwd_kernel_traitsILi64ELi64ELi128ELi4ELb0ELb0EN7cutlass6half_tE19Flash_kernel_traitsILi64ELi64ELi128ELi4ES3_EELb1ELb0ELb0ELb0ELb1ELb0ELb1ELb1EEEvNS_16Flash_fwd_paramsE)
        .other          _ZN5flash24flash_fwd_splitkv_kernelI23Flash_fwd_kernel_traitsILi64ELi64ELi128ELi4ELb0ELb0EN7cutlass6half_tE19Flash_kernel_traitsILi64ELi64ELi128ELi4ES3_EELb1ELb0ELb0ELb0ELb1ELb0ELb1ELb1EEEvNS_16Flash_fwd_paramsE,@"STO_CUDA_ENTRY STV_DEFAULT"
_ZN5flash24flash_fwd_splitkv_kernelI23Flash_fwd_kernel_traitsILi64ELi64ELi128ELi4ELb0ELb0EN7cutlass6half_tE19Flash_kernel_traitsILi64ELi64ELi128ELi4ES3_EELb1ELb0ELb0ELb0ELb1ELb0ELb1ELb1EEEvNS_16Flash_fwd_paramsE:
.text._ZN5flash24flash_fwd_splitkv_kernelI23Flash_fwd_kernel_traitsILi64ELi64ELi128ELi4ELb0ELb0EN7cutlass6half_tE19Flash_kernel_traitsILi64ELi64ELi128ELi4ES3_EELb1ELb0ELb0ELb0ELb1ELb0ELb1ELb1EEEvNS_16Flash_fwd_paramsE:
[----:B------:R-:W-:Y:S08]  /*0000*/  LDC R1, c[0x0][0x28] ;  /* 0x00000a00ff017b82 */ /* 0x000ff00000000800 */
[----:B------:R-:W1:Y:S01]  /*0010*/  LDC R5, c[0x0][0x270] ;  /* 0x00009c00ff057b82 */ /* 0x000e620000000800 */
[----:B------:R-:W2:Y:S01]  /*0020*/  S2R R132, SR_CTAID.Z ;  /* 0x0000000000847919 */ /* 0x000ea20000002700 */
[----:B------:R-:W-:Y:S01]  /*0030*/  MOV R2, RZ ;  /* 0x000000ff00027202 */ /* 0x000fe20000000f00 */
[----:B------:R-:W-:Y:S01]  /*0040*/  ULDC.64 UR6, c[0x0][0x208] ;  /* 0x0000820000067ab9 */ /* 0x000fe20000000a00 */
[----:B------:R-:W-:-:S04]  /*0050*/  ULDC.64 UR8, c[0x0][0x300] ;  /* 0x0000c00000087ab9 */ /* 0x000fc80000000a00 */
[----:B------:R-:W3:Y:S01]  /*0060*/  LDC.64 R138, c[0x0][0x300] ;  /* 0x0000c000ff8a7b82 */ /* 0x000ee20000000a00 */
[----:B-1----:R-:W1:Y:S01]  /*0070*/  I2F.U32.RP R6, R5 ;  /* 0x0000000500067306 */ /* 0x002e620000209000 */
[----:B------:R-:W-:-:S07]  /*0080*/  ISETP.NE.U32.AND P3, PT, R5, RZ, PT ;  /* 0x000000ff0500720c */ /* 0x000fce0003f65070 */
[----:B-1----:R-:W1:Y:S02]  /*0090*/  MUFU.RCP R4, R6 ;  /* 0x0000000600047308 */ /* 0x002e640000001000 */
[----:B-1----:R-:W-:-:S06]  /*00a0*/  VIADD R4, R4, 0xffffffe ;  /* 0x0ffffffe04047836 */ /* 0x002fcc0000000000 */
[----:B------:R-:W1:Y:S02]  /*00b0*/  F2I.FTZ.U32.TRUNC.NTZ R3, R4 ;  /* 0x0000000400037305 */ /* 0x000e64000021f000 */
[----:B-1----:R-:W-:Y:S01]  /*00c0*/  IMAD.MOV R0, RZ, RZ, -R3 ;  /* 0x000000ffff007224 */ /* 0x002fe200078e0a03 */
[----:B------:R-:W1:Y:S03]  /*00d0*/  LDC.U8 R4, c[0x0][0x3c2] ;  /* 0x0000f080ff047b82 */ /* 0x000e660000000000 */
[----:B------:R-:W-:-:S04]  /*00e0*/  IMAD R7, R0, R5, RZ ;  /* 0x0000000500077224 */ /* 0x000fc800078e02ff */
[----:B------:R-:W-:Y:S02]  /*00f0*/  IMAD.HI.U32 R7, R3, R7, R2 ;  /* 0x0000000703077227 */ /* 0x000fe400078e0002 */
[----:B------:R-:W4:Y:S04]  /*0100*/  LDC.64 R2, c[0x0][0x2f0] ;  /* 0x0000bc00ff027b82 */ /* 0x000f280000000a00 */
[----:B--2---:R-:W-:-:S04]  /*0110*/  IMAD.HI.U32 R171, R7, R132, RZ ;  /* 0x0000008407ab7227 */ /* 0x004fc800078e00ff */
[----:B------:R-:W-:Y:S01]  /*0120*/  IMAD.MOV R0, RZ, RZ, -R171 ;  /* 0x000000ffff007224 */ /* 0x000fe200078e0aab */
[----:B------:R-:W2:Y:S03]  /*0130*/  LDC.64 R6, c[0x0][0x2f0] ;  /* 0x0000bc00ff067b82 */ /* 0x000ea60000000a00 */
[----:B------:R-:W-:-:S05]  /*0140*/  IMAD R0, R5, R0, R132 ;  /* 0x0000000005007224 */ /* 0x000fca00078e0284 */
[----:B------:R-:W-:Y:S02]  /*0150*/  ISETP.GE.U32.AND P0, PT, R0, R5, PT ;  /* 0x000000050000720c */ /* 0x000fe40003f06070 */
[----:B----4-:R-:W-:-:S11]  /*0160*/  ISETP.NE.U32.AND P1, PT, R2, RZ, PT ;  /* 0x000000ff0200720c */ /* 0x010fd60003f25070 */
[----:B------:R-:W-:Y:S01]  /*0170*/  @P0 IMAD.IADD R0, R0, 0x1, -R5 ;  /* 0x0000000100000824 */ /* 0x000fe200078e0a05 */
[----:B------:R-:W-:Y:S02]  /*0180*/  @P0 IADD3 R171, R171, 0x1, RZ ;  /* 0x00000001abab0810 */ /* 0x000fe40007ffe0ff */
[----:B------:R-:W-:Y:S02]  /*0190*/  ISETP.NE.AND.EX P0, PT, R3, RZ, PT, P1 ;  /* 0x000000ff0300720c */ /* 0x000fe40003f05310 */
[----:B------:R-:W-:Y:S01]  /*01a0*/  ISETP.GE.U32.AND P2, PT, R0, R5, PT ;  /* 0x000000050000720c */ /* 0x000fe20003f46070 */
[----:B------:R-:W4:Y:S01]  /*01b0*/  LDC.64 R2, c[0x0][0x2f8] ;  /* 0x0000be00ff027b82 */ /* 0x000f220000000a00 */
[----:B------:R-:W-:-:S11]  /*01c0*/  MOV R0, 0xffffffff ;  /* 0xffffffff00007802 */ /* 0x000fd60000000f00 */
[----:B------:R-:W-:Y:S01]  /*01d0*/  @P2 VIADD R171, R171, 0x1 ;  /* 0x00000001abab2836 */ /* 0x000fe20000000000 */
[----:B------:R-:W-:-:S05]  /*01e0*/  @!P3 LOP3.LUT R171, RZ, R5, RZ, 0x33, !PT ;  /* 0x00000005ffabb212 */ /* 0x000fca00078e33ff */
[C---:B--2---:R-:W-:Y:S02]  /*01f0*/  IMAD.WIDE R8, R171.reuse, 0x4, R6 ;  /* 0x00000004ab087825 */ /* 0x044fe400078e0206 */
[----:B------:R-:W2:Y:S03]  /*0200*/  LDC.64 R6, c[0x0][0x2f8] ;  /* 0x0000be00ff067b82 */ /* 0x000ea60000000a00 */
[----:B------:R-:W2:Y:S04]  /*0210*/  @P0 LDG.E R0, desc[UR6][R8.64] ;  /* 0x0000000608000981 */ /* 0x000ea8000c1e1900 */
[----:B------:R-:W2:Y:S01]  /*0220*/  @P0 LDG.E R169, desc[UR6][R8.64+0x4] ;  /* 0x0000040608a90981 */ /* 0x000ea2000c1e1900 */
[----:B-1----:R-:W-:Y:S01]  /*0230*/  ISETP.NE.AND P3, PT, R4, RZ, PT ;  /* 0x000000ff0400720c */ /* 0x002fe20003f65270 */
[----:B------:R-:W-:Y:S01]  /*0240*/  IMAD.MOV.U32 R15, RZ, RZ, -0x1 ;  /* 0xffffffffff0f7424 */ /* 0x000fe200078e00ff */
[----:B----4-:R-:W-:Y:S01]  /*0250*/  ISETP.EQ.U32.AND P2, PT, R2, RZ, PT ;  /* 0x000000ff0200720c */ /* 0x010fe20003f42070 */
[----:B---3--:R-:W-:Y:S01]  /*0260*/  IMAD.WIDE R138, R171, 0x4, R138 ;  /* 0x00000004ab8a7825 */ /* 0x008fe200078e028a */
[----:B------:R-:W-:-:S02]  /*0270*/  ISETP.NE.U32.AND P1, PT, RZ, UR8, PT ;  /* 0x00000008ff007c0c */ /* 0x000fc4000bf25070 */
[----:B------:R-:W-:Y:S02]  /*0280*/  ISETP.EQ.OR.EX P2, PT, R3, RZ, !P3, P2 ;  /* 0x000000ff0300720c */ /* 0x000fe40005f42720 */
[----:B------:R-:W-:Y:S02]  /*0290*/  ISETP.NE.AND.EX P5, PT, RZ, UR9, PT, P1 ;  /* 0x00000009ff007c0c */ /* 0x000fe4000bfa5310 */
[----:B------:R-:W-:Y:S01]  /*02a0*/  MOV R14, RZ ;  /* 0x000000ff000e7202 */ /* 0x000fe20000000f00 */
[----:B--2---:R-:W-:-:S08]  /*02b0*/  IMAD.WIDE R6, R171, 0x4, R6 ;  /* 0x00000004ab067825 */ /* 0x004fd000078e0206 */
[----:B------:R1:W5:Y:S04]  /*02c0*/  @!P2 LDG.E R15, desc[UR6][R6.64] ;  /* 0x00000006060fa981 */ /* 0x000368000c1e1900 */
[----:B------:R1:W5:Y:S01]  /*02d0*/  @P5 LDG.E R14, desc[UR6][R138.64] ;  /* 0x000000068a0e5981 */ /* 0x000362000c1e1900 */
[----:B------:R-:W2:Y:S01]  /*02e0*/  S2R R13, SR_CTAID.X ;  /* 0x00000000000d7919 */ /* 0x000ea20000002500 */
[----:B------:R-:W3:Y:S01]  /*02f0*/  S2R R4, SR_CTAID.Y ;  /* 0x0000000000047919 */ /* 0x000ee20000002600 */
[----:B------:R-:W-:-:S06]  /*0300*/  @P0 IMAD.IADD R169, R169, 0x1, -R0 ;  /* 0x00000001a9a90824 */ /* 0x000fcc00078e0a00 */
[----:B------:R-:W4:Y:S01]  /*0310*/  @!P0 LDC R169, c[0x0][0x2c4] ;  /* 0x0000b100ffa98b82 */ /* 0x000f220000000800 */
[----:B------:R-:W-:Y:S02]  /*0320*/  ISETP.NE.U32.AND P0, PT, R2, RZ, PT ;  /* 0x000000ff0200720c */ /* 0x000fe40003f05070 */
[----:B------:R-:W-:Y:S02]  /*0330*/  IADD3 R2, -R171, RZ, RZ ;  /* 0x000000ffab027210 */ /* 0x000fe40007ffe1ff */
[----:B------:R-:W-:-:S03]  /*0340*/  ISETP.NE.AND.EX P0, PT, R3, RZ, PT, P0 ;  /* 0x000000ff0300720c */ /* 0x000fc60003f05300 */
[----:B------:R-:W-:-:S10]  /*0350*/  IMAD R132, R5, R2, R132 ;  /* 0x0000000205847224 */ /* 0x000fd400078e0284 */
[----:B-123--:R-:W-:Y:S05]  /*0360*/  @!P0 BRA `(.L_x_7304) ;  /* 0x0000000000108947 */ /* 0x00efea0003800000 */
[----:B------:R-:W2:Y:S02]  /*0370*/  @P3 LDG.E R2, desc[UR6][R6.64+0x4] ;  /* 0x0000040606023981 */ /* 0x000ea4000c1e1900 */
[----:B--2--5:R-:W-:-:S06]  /*0380*/  @P3 IADD3 R67, R2, -R15, RZ ;  /* 0x8000000f02433210 */ /* 0x024fcc0007ffe0ff */
[----:B------:R2:W5:Y:S01]  /*0390*/  @!P3 LDG.E R67, desc[UR6][R6.64] ;  /* 0x000000060643b981 */ /* 0x000562000c1e1900 */
[----:B------:R-:W-:Y:S05]  /*03a0*/  BRA `(.L_x_7305) ;  /* 0x0000000000047947 */ /* 0x000fea0003800000 */
.L_x_7304:
[----:B------:R-:W1:Y:S02]  /*03b0*/  LDC R67, c[0x0][0x2c8] ;  /* 0x0000b200ff437b82 */ /* 0x000e640000000800 */
.L_x_7305:
        /* <DEDUP_REMOVED lines=9> */
[----:B------:R-:W4:Y:S01]  /*0450*/  LDC R8, c[0x0][0x10] ;  /* 0x00000400ff087b82 */ /* 0x000f220000000800 */
[--C-:B-1---5:R-:W-:Y:S01]  /*0460*/  IMAD.IADD R67, R67, 0x1, -R14.reuse ;  /* 0x0000000143437824 */ /* 0x122fe200078e0a0e */
[----:B------:R-:W1:Y:S01]  /*0470*/  S2R R57, SR_TID.X ;  /* 0x0000000000397919 */ /* 0x000e620000002100 */
[----:B------:R-:W-:-:S05]  /*0480*/  @P0 IMAD.IADD R61, R61, 0x1, -R14 ;  /* 0x000000013d3d0824 */ /* 0x000fca00078e0a0e */
[----:B---3--:R-:W3:Y:S08]  /*0490*/  LDC R2, c[0x0][0x2c8] ;  /* 0x0000b200ff027b82 */ /* 0x008ef00000000800 */
[----:B--2---:R-:W2:Y:S01]  /*04a0*/  @!P0 LDC R7, c[0x0][0x2cc] ;  /* 0x0000b300ff078b82 */ /* 0x004ea20000000800 */
[----:B----4-:R-:W-:-:S04]  /*04b0*/  IABS R10, R8 ;  /* 0x00000008000a7213 */ /* 0x010fc80000000000 */
[----:B------:R-:W4:Y:S01]  /*04c0*/  I2F.RP R6, R10 ;  /* 0x0000000a00067306 */ /* 0x000f220000209400 */
[----:B---3--:R-:W-:-:S05]  /*04d0*/  VIADD R2, R2, 0x7f ;  /* 0x0000007f02027836 */ /* 0x008fca0000000000 */
[----:B------:R-:W-:-:S04]  /*04e0*/  SHF.R.S32.HI R17, RZ, 0x1f, R2 ;  /* 0x0000001fff117819 */ /* 0x000fc80000011402 */
[----:B------:R-:W-:Y:S01]  /*04f0*/  LEA.HI R17, R17, R2, RZ, 0x7 ;  /* 0x0000000211117211 */ /* 0x000fe200078f38ff */
[----:B----4-:R-:W3:Y:S03]  /*0500*/  MUFU.RCP R18, R6 ;  /* 0x0000000600127308 */ /* 0x010ee60000001000 */
[----:B------:R-:W-:-:S05]  /*0510*/  LEA.HI.SX32 R17, R17, R8, 0x19 ;  /* 0x0000000811117211 */ /* 0x000fca00078fcaff */
[----:B------:R-:W-:-:S05]  /*0520*/  VIADD R17, R17, 0xffffffff ;  /* 0xffffffff11117836 */ /* 0x000fca0000000000 */
[----:B------:R-:W-:Y:S02]  /*0530*/  IABS R11, R17 ;  /* 0x00000011000b7213 */ /* 0x000fe40000000000 */
[-C--:B------:R-:W-:Y:S01]  /*0540*/  LOP3.LUT R17, R17, R8.reuse, RZ, 0x3c, !PT ;  /* 0x0000000811117212 */ /* 0x080fe200078e3cff */
[----:B---3--:R-:W-:Y:S01]  /*0550*/  VIADD R18, R18, 0xffffffe ;  /* 0x0ffffffe12127836 */ /* 0x008fe20000000000 */
[----:B------:R-:W-:Y:S02]  /*0560*/  IABS R6, R8 ;  /* 0x0000000800067213 */ /* 0x000fe40000000000 */
[----:B------:R-:W-:Y:S01]  /*0570*/  ISETP.GE.AND P3, PT, R17, RZ, PT ;  /* 0x000000ff1100720c */ /* 0x000fe20003f66270 */
[----:B------:R-:W3:Y:S02]  /*0580*/  F2I.FTZ.U32.TRUNC.NTZ R19, R18 ;  /* 0x0000001200137305 */ /* 0x000ee4000021f000 */
[----:B------:R-:W-:Y:S02]  /*0590*/  IMAD.MOV R6, RZ, RZ, -R6 ;  /* 0x000000ffff067224 */ /* 0x000fe400078e0a06 */
[----:B---3--:R-:W-:-:S02]  /*05a0*/  IMAD.MOV R3, RZ, RZ, -R19 ;  /* 0x000000ffff037224 */ /* 0x008fc400078e0a13 */
[----:B------:R-:W-:Y:S02]  /*05b0*/  IMAD.MOV.U32 R18, RZ, RZ, RZ ;  /* 0x000000ffff127224 */ /* 0x000fe400078e00ff */
[----:B------:R-:W-:-:S04]  /*05c0*/  IMAD R2, R3, R10, RZ ;  /* 0x0000000a03027224 */ /* 0x000fc800078e02ff */
[----:B------:R-:W-:-:S06]  /*05d0*/  IMAD.HI.U32 R2, R19, R2, R18 ;  /* 0x0000000213027227 */ /* 0x000fcc00078e0012 */
[----:B------:R-:W-:Y:S02]  /*05e0*/  IMAD.HI.U32 R9, R2, R11, RZ ;  /* 0x0000000b02097227 */ /* 0x000fe400078e00ff */
[----:B------:R-:W3:Y:S02]  /*05f0*/  @!P0 LDC.64 R2, c[0x0][0x318] ;  /* 0x0000c600ff028b82 */ /* 0x000ee40000000a00 */
[----:B------:R-:W-:-:S05]  /*0600*/  IMAD R11, R9, R6, R11 ;  /* 0x00000006090b7224 */ /* 0x000fca00078e020b */
[----:B------:R-:W-:Y:S01]  /*0610*/  ISETP.GT.U32.AND P1, PT, R10, R11, PT ;  /* 0x0000000b0a00720c */ /* 0x000fe20003f24070 */
[----:B------:R-:W4:-:S12]  /*0620*/  LDC R6, c[0x0][0x398] ;  /* 0x0000e600ff067b82 */ /* 0x000f180000000800 */
[----:B------:R-:W-:Y:S02]  /*0630*/  @!P1 IMAD.IADD R11, R11, 0x1, -R10 ;  /* 0x000000010b0b9824 */ /* 0x000fe400078e0a0a */
[----:B------:R-:W-:Y:S01]  /*0640*/  @!P1 VIADD R9, R9, 0x1 ;  /* 0x0000000109099836 */ /* 0x000fe20000000000 */
[----:B------:R-:W-:Y:S02]  /*0650*/  ISETP.NE.AND P1, PT, R8, RZ, PT ;  /* 0x000000ff0800720c */ /* 0x000fe40003f25270 */
[----:B---3--:R-:W-:Y:S02]  /*0660*/  @!P0 ISETP.NE.U32.AND P2, PT, R2, RZ, PT ;  /* 0x000000ff0200820c */ /* 0x008fe40003f45070 */
[----:B------:R-:W-:Y:S02]  /*0670*/  ISETP.GE.U32.AND P4, PT, R11, R10, PT ;  /* 0x0000000a0b00720c */ /* 0x000fe40003f86070 */
[----:B------:R-:W-:-:S04]  /*0680*/  @!P0 ISETP.NE.AND.EX P2, PT, R3, RZ, PT, P2 ;  /* 0x000000ff0300820c */ /* 0x000fc80003f45320 */
[----:B--2---:R-:W-:-:S05]  /*0690*/  @!P0 SEL R2, R7, RZ, P2 ;  /* 0x000000ff07028207 */ /* 0x004fca0001000000 */
[----:B------:R-:W-:Y:S01]  /*06a0*/  @!P0 IMAD.IADD R61, R67, 0x1, R2 ;  /* 0x00000001433d8824 */ /* 0x000fe200078e0202 */
[----:B------:R-:W-:Y:S01]  /*06b0*/  IADD3 R2, -R169, 0xbf, R60 ;  /* 0x000000bfa9027810 */ /* 0x000fe20007ffe13c */
[----:B------:R-:W-:Y:S02]  /*06c0*/  @P4 VIADD R9, R9, 0x1 ;  /* 0x0000000109094836 */ /* 0x000fe40000000000 */
[----:B------:R-:W-:Y:S01]  /*06d0*/  VIADD R3, R61, 0x7f ;  /* 0x0000007f3d037836 */ /* 0x000fe20000000000 */
[----:B----4-:R-:W-:Y:S01]  /*06e0*/  IADD3 R7, R2, R6, R61 ;  /* 0x0000000602077210 */ /* 0x010fe20007ffe03d */
        /* <DEDUP_REMOVED lines=12> */
[----:B-1----:R-:W-:Y:S05]  /*07b0*/  @!P0 BRA `(.L_x_7306) ;  /* 0x0000000400348947 */ /* 0x002fea0003800000 */
[----:B------:R-:W1:Y:S01]  /*07c0*/  LDC.64 R2, c[0x0][0x2c0] ;  /* 0x0000b000ff027b82 */ /* 0x000e620000000a00 */
[----:B------:R-:W-:Y:S01]  /*07d0*/  SHF.R.S32.HI R0, RZ, 0x1f, R57 ;  /* 0x0000001fff007819 */ /* 0x000fe20000011439 */
[----:B------:R-:W-:Y:S01]  /*07e0*/  ULDC UR4, c[0x0][0x2dc] ;  /* 0x0000b70000047ab9 */ /* 0x000fe20000000800 */
[----:B------:R-:W-:Y:S01]  /*07f0*/  IMAD.IADD R169, R169, 0x1, -R60 ;  /* 0x00000001a9a97824 */ /* 0x000fe200078e0a3c */
[----:B------:R-:W-:Y:S02]  /*0800*/  LOP3.LUT P5, RZ, R57, 0xf, RZ, 0xc0, !PT ;  /* 0x0000000f39ff7812 */ /* 0x000fe400078ac0ff */
[----:B------:R-:W-:-:S04]  /*0810*/  LEA.HI R0, R0, R57, RZ, 0x4 ;  /* 0x0000003900007211 */ /* 0x000fc800078f20ff */
[----:B------:R-:W-:Y:S02]  /*0820*/  LOP3.LUT R6, R0, 0x3ffffff0, RZ, 0xc0, !PT ;  /* 0x3ffffff000067812 */ /* 0x000fe400078ec0ff */
[----:B------:R-:W-:-:S03]  /*0830*/  SHF.R.S32.HI R0, RZ, 0x4, R0 ;  /* 0x00000004ff007819 */ /* 0x000fc60000011400 */
[----:B------:R-:W-:Y:S01]  /*0840*/  IMAD.IADD R6, R57, 0x1, -R6 ;  /* 0x0000000139067824 */ /* 0x000fe200078e0a06 */
[CC--:B------:R-:W-:Y:S01]  /*0850*/  ISETP.GE.AND P4, PT, R0.reuse, R169.reuse, PT ;  /* 0x000000a90000720c */ /* 0x0c0fe20003f86270 */
[----:B------:R-:W-:Y:S02]  /*0860*/  VIADD R10, R0, 0x18 ;  /* 0x00000018000a7836 */ /* 0x000fe40000000000 */
[----:B------:R-:W-:Y:S02]  /*0870*/  IMAD.SHL.U32 R6, R6, 0x4, RZ ;  /* 0x0000000406067824 */ /* 0x000fe400078e00ff */
[C---:B------:R-:W-:Y:S02]  /*0880*/  VIADD R16, R0.reuse, 0x8 ;  /* 0x0000000800107836 */ /* 0x040fe40000000000 */
[----:B------:R-:W-:Y:S01]  /*0890*/  VIADD R12, R0, 0x10 ;  /* 0x00000010000c7836 */ /* 0x000fe20000000000 */
[----:B------:R-:W-:Y:S01]  /*08a0*/  SHF.R.S32.HI R7, RZ, 0x1f, R6 ;  /* 0x0000001fff077819 */ /* 0x000fe20000011406 */
[----:B-1----:R-:W-:Y:S01]  /*08b0*/  IMAD R2, R4, R2, R171 ;  /* 0x0000000204027224 */ /* 0x002fe200078e02ab */
[-C--:B------:R-:W-:Y:S01]  /*08c0*/  ISETP.GE.AND P2, PT, R16, R169.reuse, PT ;  /* 0x000000a91000720c */ /* 0x080fe20003f46270 */
[----:B------:R-:W-:Y:S01]  /*08d0*/  VIADD R8, R0, 0x20 ;  /* 0x0000002000087836 */ /* 0x000fe20000000000 */
[----:B------:R-:W-:Y:S01]  /*08e0*/  ISETP.GE.AND P1, PT, R12, R169, PT ;  /* 0x000000a90c00720c */ /* 0x000fe20003f26270 */
[----:B------:R-:W-:-:S02]  /*08f0*/  IMAD R2, R2, R5, R132 ;  /* 0x0000000502027224 */ /* 0x000fc400078e0284 */
[----:B------:R-:W-:Y:S01]  /*0900*/  IMAD.WIDE R6, R0, 0x40, R6 ;  /* 0x0000004000067825 */ /* 0x000fe200078e0206 */
[----:B------:R-:W-:-:S03]  /*0910*/  ISETP.GE.AND P3, PT, R8, R169, PT ;  /* 0x000000a90800720c */ /* 0x000fc60003f66270 */
[----:B------:R-:W-:Y:S02]  /*0920*/  IMAD R3, R2, R3, R60 ;  /* 0x0000000302037224 */ /* 0x000fe400078e023c */
[----:B------:R-:W-:Y:S02]  /*0930*/  VIADD R4, R0, 0x30 ;  /* 0x0000003000047836 */ /* 0x000fe40000000000 */
[----:B------:R-:W-:Y:S01]  /*0940*/  IMAD R5, R3, UR4, RZ ;  /* 0x0000000403057c24 */ /* 0x000fe2000f8e02ff */
[----:B------:R-:W-:-:S04]  /*0950*/  ULDC.64 UR4, c[0x0][0x288] ;  /* 0x0000a20000047ab9 */ /* 0x000fc80000000a00 */
[----:B------:R-:W-:Y:S01]  /*0960*/  IADD3 R2, P0, R5, R6, RZ ;  /* 0x0000000605027210 */ /* 0x000fe20007f1e0ff */
[----:B------:R-:W-:-:S03]  /*0970*/  VIADD R6, R0, 0x28 ;  /* 0x0000002800067836 */ /* 0x000fc60000000000 */
[----:B------:R-:W-:Y:S02]  /*0980*/  LEA.HI.X.SX32 R5, R5, R7, 0x1, P0 ;  /* 0x0000000705057211 */ /* 0x000fe400000f0eff */
[----:B------:R-:W-:Y:S02]  /*0990*/  LEA R14, P0, R2, UR4, 0x2 ;  /* 0x00000004020e7c11 */ /* 0x000fe4000f8010ff */
[-C--:B------:R-:W-:Y:S02]  /*09a0*/  ISETP.GE.AND P6, PT, R6, R169.reuse, PT ;  /* 0x000000a90600720c */ /* 0x080fe40003fc6270 */
[----:B------:R-:W-:Y:S01]  /*09b0*/  LEA.HI.X R15, R2, UR5, R5, 0x2, P0 ;  /* 0x00000005020f7c11 */ /* 0x000fe200080f1405 */
[----:B------:R-:W-:Y:S01]  /*09c0*/  VIADD R2, R0, 0x38 ;  /* 0x0000003800027836 */ /* 0x000fe20000000000 */
[-C--:B------:R-:W-:Y:S01]  /*09d0*/  ISETP.GE.AND P0, PT, R10, R169.reuse, PT ;  /* 0x000000a90a00720c */ /* 0x080fe20003f06270 */
[----:B------:R-:W-:Y:S01]  /*09e0*/  ULDC.64 UR4, c[0x0][0x2b8] ;  /* 0x0000ae0000047ab9 */ /* 0x000fe20000000a00 */
[----:B------:R-:W-:Y:S01]  /*09f0*/  SHF.R.S32.HI R5, RZ, 0x1f, R3 ;  /* 0x0000001fff057819 */ /* 0x000fe20000011403 */
[----:B------:R1:W-:Y:S01]  /*0a00*/  @!P2 STG.E.128 desc[UR6][R14.64+0x800], RZ ;  /* 0x000800ff0e00a986 */ /* 0x0003e2000c101d06 */
[----:B------:R-:W-:-:S02]  /*0a10*/  ISETP.GE.OR P2, PT, R16, R169, P5 ;  /* 0x000000a91000720c */ /* 0x000fc40002f46670 */
[-C--:B------:R-:W-:Y:S01]  /*0a20*/  ISETP.GE.OR P5, PT, R12, R169.reuse, P5 ;  /* 0x000000a90c00720c */ /* 0x080fe20002fa6670 */
[----:B------:R1:W-:Y:S01]  /*0a30*/  @!P4 STG.E.128 desc[UR6][R14.64], RZ ;  /* 0x000000ff0e00c986 */ /* 0x0003e2000c101d06 */
[----:B------:R-:W-:-:S03]  /*0a40*/  ISETP.GE.AND P4, PT, R4, R169, PT ;  /* 0x000000a90400720c */ /* 0x000fc60003f86270 */
[----:B------:R1:W-:Y:S01]  /*0a50*/  @!P6 STG.E.128 desc[UR6][R14.64+0x2800], RZ ;  /* 0x002800ff0e00e986 */ /* 0x0003e2000c101d06 */
[----:B------:R-:W-:-:S03]  /*0a60*/  LOP3.LUT P6, RZ, R57, 0xf, RZ, 0xc0, !PT ;  /* 0x0000000f39ff7812 */ /* 0x000fc600078cc0ff */
[----:B------:R1:W-:Y:S01]  /*0a70*/  @!P0 STG.E.128 desc[UR6][R14.64+0x1800], RZ ;  /* 0x001800ff0e008986 */ /* 0x0003e2000c101d06 */
[----:B------:R-:W-:-:S03]  /*0a80*/  IADD3 R3, P0, R3, R0, RZ ;  /* 0x0000000003037210 */ /* 0x000fc60007f1e0ff */
[----:B------:R1:W-:Y:S01]  /*0a90*/  @!P1 STG.E.128 desc[UR6][R14.64+0x1000], RZ ;  /* 0x001000ff0e009986 */ /* 0x0003e2000c101d06 */
[----:B------:R-:W-:Y:S01]  /*0aa0*/  LEA.HI.X.SX32 R12, R0, R5, 0x1, P0 ;  /* 0x00000005000c7211 */ /* 0x000fe200000f0eff */
[----:B------:R-:W-:Y:S01]  /*0ab0*/  @!P5 IMAD.MOV.U32 R19, RZ, RZ, -0x800000 ;  /* 0xff800000ff13d424 */ /* 0x000fe200078e00ff */
[C---:B------:R-:W-:Y:S01]  /*0ac0*/  LEA R16, P0, R3.reuse, UR4, 0x2 ;  /* 0x0000000403107c11 */ /* 0x040fe2000f8010ff */
[----:B------:R1:W-:Y:S01]  /*0ad0*/  @!P3 STG.E.128 desc[UR6][R14.64+0x2000], RZ ;  /* 0x002000ff0e00b986 */ /* 0x0003e2000c101d06 */
[-C--:B------:R-:W-:Y:S02]  /*0ae0*/  ISETP.GE.AND P1, PT, R2, R169.reuse, PT ;  /* 0x000000a90200720c */ /* 0x080fe40003f26270 */
[----:B------:R-:W-:Y:S01]  /*0af0*/  LEA.HI.X R17, R3, UR5, R12, 0x2, P0 ;  /* 0x0000000503117c11 */ /* 0x000fe200080f140c */
[----:B------:R-:W-:Y:S01]  /*0b00*/  @!P2 IMAD.MOV.U32 R3, RZ, RZ, -0x800000 ;  /* 0xff800000ff03a424 */ /* 0x000fe200078e00ff */
[-C--:B------:R-:W-:Y:S01]  /*0b10*/  ISETP.GE.OR P0, PT, R4, R169.reuse, P6 ;  /* 0x000000a90400720c */ /* 0x080fe20003706670 */
[----:B------:R1:W-:Y:S01]  /*0b20*/  @!P4 STG.E.128 desc[UR6][R14.64+0x3000], RZ ;  /* 0x003000ff0e00c986 */ /* 0x0003e2000c101d06 */
[----:B------:R-:W-:-:S02]  /*0b30*/  ISETP.GE.OR P4, PT, R10, R169, P6 ;  /* 0x000000a90a00720c */ /* 0x000fc40003786670 */
[----:B------:R-:W-:-:S05]  /*0b40*/  ISETP.GE.OR P3, PT, R8, R169, P6 ;  /* 0x000000a90800720c */ /* 0x000fca0003766670 */
[----:B------:R1:W-:Y:S01]  /*0b50*/  @!P1 STG.E.128 desc[UR6][R14.64+0x3800], RZ ;  /* 0x003800ff0e009986 */ /* 0x0003e2000c101d06 */
[----:B------:R-:W-:-:S03]  /*0b60*/  ISETP.GE.OR P1, PT, R6, R169, P6 ;  /* 0x000000a90600720c */ /* 0x000fc60003726670 */
[----:B------:R1:W-:Y:S01]  /*0b70*/  @!P2 STG.E desc[UR6][R16.64+0x20], R3 ;  /* 0x000020031000a986 */ /* 0x0003e2000c101906 */
[----:B------:R-:W-:Y:S01]  /*0b80*/  ISETP.GE.OR P2, PT, R0, R169, P6 ;  /* 0x000000a90000720c */ /* 0x000fe20003746670 */
[----:B------:R-:W-:Y:S02]  /*0b90*/  @!P0 IMAD.MOV.U32 R5, RZ, RZ, -0x800000 ;  /* 0xff800000ff058424 */ /* 0x000fe400078e00ff */
[----:B------:R-:W-:Y:S01]  /*0ba0*/  @!P4 IMAD.MOV.U32 R11, RZ, RZ, -0x800000 ;  /* 0xff800000ff0bc424 */ /* 0x000fe200078e00ff */
[----:B------:R1:W-:Y:S01]  /*0bb0*/  @!P5 STG.E desc[UR6][R16.64+0x40], R19 ;  /* 0x000040131000d986 */ /* 0x0003e2000c101906 */
[----:B------:R-:W-:-:S03]  /*0bc0*/  @!P3 IMAD.MOV.U32 R9, RZ, RZ, -0x800000 ;  /* 0xff800000ff09b424 */ /* 0x000fc600078e00ff */
[----:B------:R1:W-:Y:S01]  /*0bd0*/  @!P0 STG.E desc[UR6][R16.64+0xc0], R5 ;  /* 0x0000c00510008986 */ /* 0x0003e2000c101906 */
[----:B------:R-:W-:Y:S01]  /*0be0*/  ISETP.GE.OR P0, PT, R2, R169, P6 ;  /* 0x000000a90200720c */ /* 0x000fe20003706670 */
[----:B------:R-:W-:Y:S02]  /*0bf0*/  @!P1 IMAD.MOV.U32 R7, RZ, RZ, -0x800000 ;  /* 0xff800000ff079424 */ /* 0x000fe400078e00ff */
        /* <DEDUP_REMOVED lines=9> */
.L_x_7306:
        /* <DEDUP_REMOVED lines=27> */
.L_x_7307:
[----:B------:R-:W-:Y:S05]  /*0e40*/  @!P2 BRA `(.L_x_7308) ;  /* 0x000000040040a947 */ /* 0x000fea0003800000 */
[----:B------:R-:W2:Y:S01]  /*0e50*/  LDC R15, c[0x0][0x380] ;  /* 0x0000e000ff0f7b82 */ /* 0x000ea20000000800 */
[----:B------:R-:W-:Y:S01]  /*0e60*/  LEA R44, R56, 0xffffff80, 0x7 ;  /* 0xffffff80382c7811 */ /* 0x000fe200078e38ff */
[----:B------:R-:W-:-:S06]  /*0e70*/  ULDC.64 UR4, c[0x0][0x230] ;  /* 0x00008c0000047ab9 */ /* 0x000fcc0000000a00 */
[----:B------:R-:W3:Y:S08]  /*0e80*/  LDC R9, c[0x0][0x278] ;  /* 0x00009e00ff097b82 */ /* 0x000ef00000000800 */
[----:B------:R-:W4:Y:S01]  /*0e90*/  LDC.64 R148, c[0x0][0x248] ;  /* 0x00009200ff947b82 */ /* 0x000f220000000a00 */
[----:B--2---:R-:W-:-:S04]  /*0ea0*/  IABS R4, R15 ;  /* 0x0000000f00047213 */ /* 0x004fc80000000000 */
[----:B------:R-:W2:Y:S08]  /*0eb0*/  I2F.RP R8, R4 ;  /* 0x0000000400087306 */ /* 0x000eb00000209400 */
[----:B--2---:R-:W2:Y:S02]  /*0ec0*/  MUFU.RCP R6, R8 ;  /* 0x0000000800067308 */ /* 0x004ea40000001000 */
[----:B--2---:R-:W-:-:S06]  /*0ed0*/  IADD3 R6, R6, 0xffffffe, RZ ;  /* 0x0ffffffe06067810 */ /* 0x004fcc0007ffe0ff */
        /* <DEDUP_REMOVED lines=20> */
[----:B------:R1:W2:Y:S01]  /*1020*/  LDG.E R6, desc[UR6][R6.64] ;  /* 0x0000000606067981 */ /* 0x0002a2000c1e1900 */
[----:B---3--:R-:W-:Y:S01]  /*1030*/  IABS R2, R9 ;  /* 0x0000000900027213 */ /* 0x008fe20000000000 */
[----:B------:R-:W-:-:S03]  /*1040*/  IMAD.MOV R17, RZ, RZ, -R17 ;  /* 0x000000ffff117224 */ /* 0x000fc600078e0a11 */
[----:B------:R-:W3:Y:S01]  /*1050*/  I2F.RP R8, R2 ;  /* 0x0000000200087306 */ /* 0x000ee20000209400 */
[----:B------:R-:W-:-:S07]  /*1060*/  IMAD R17, R15, R17, R44 ;  /* 0x000000110f117224 */ /* 0x000fce00078e022c */
[----:B---3--:R-:W3:Y:S02]  /*1070*/  MUFU.RCP R10, R8 ;  /* 0x00000008000a7308 */ /* 0x008ee40000001000 */
[----:B---3--:R-:W-:-:S06]  /*1080*/  IADD3 R10, R10, 0xffffffe, RZ ;  /* 0x0ffffffe0a0a7810 */ /* 0x008fcc0007ffe0ff */
[----:B------:R-:W3:Y:S02]  /*1090*/  F2I.FTZ.U32.TRUNC.NTZ R11, R10 ;  /* 0x0000000a000b7305 */ /* 0x000ee4000021f000 */
[----:B---3--:R-:W-:Y:S01]  /*10a0*/  IMAD.MOV R3, RZ, RZ, -R11 ;  /* 0x000000ffff037224 */ /* 0x008fe200078e0a0b */
[----:B------:R-:W-:-:S03]  /*10b0*/  MOV R10, RZ ;  /* 0x000000ff000a7202 */ /* 0x000fc60000000f00 */
[----:B------:R-:W-:Y:S01]  /*10c0*/  IMAD R4, R3, R2, RZ ;  /* 0x0000000203047224 */ /* 0x000fe200078e02ff */
[----:B------:R-:W-:-:S03]  /*10d0*/  IABS R3, R132 ;  /* 0x0000008400037213 */ /* 0x000fc60000000000 */
[----:B------:R-:W-:-:S04]  /*10e0*/  IMAD.HI.U32 R4, R11, R4, R10 ;  /* 0x000000040b047227 */ /* 0x000fc800078e000a */
[----:B-1----:R-:W-:-:S04]  /*10f0*/  IMAD.MOV.U32 R7, RZ, RZ, R3 ;  /* 0x000000ffff077224 */ /* 0x002fc800078e0003 */
        /* <DEDUP_REMOVED lines=15> */
[----:B--2---:R-:W-:Y:S01]  /*11f0*/  SHF.R.S32.HI R7, RZ, 0x1f, R6 ;  /* 0x0000001fff077819 */ /* 0x004fe20000011406 */
        /* <DEDUP_REMOVED lines=8> */
[----:B----4-:R-:W-:-:S02]  /*1280*/  IMAD R8, R11, R148, RZ ;  /* 0x000000940b087224 */ /* 0x010fc400078e02ff */
[----:B------:R-:W-:Y:S02]  /*1290*/  IMAD R9, R83, UR4, RZ ;  /* 0x0000000453097c24 */ /* 0x000fe4000f8e02ff */
[C---:B------:R-:W-:Y:S02]  /*12a0*/  IMAD R8, R17.reuse, R149, R8 ;  /* 0x0000009511087224 */ /* 0x040fe400078e0208 */
[----:B------:R-:W-:-:S04]  /*12b0*/  IMAD.WIDE.U32 R14, R17, R148, R14 ;  /* 0x00000094110e7225 */ /* 0x000fc800078e000e */
[----:B------:R-:W-:Y:S02]  /*12c0*/  IMAD.IADD R15, R15, 0x1, R8 ;  /* 0x000000010f0f7824 */ /* 0x000fe400078e0208 */
        /* <DEDUP_REMOVED lines=8> */
.L_x_7308:
[----:B------:R-:W1:Y:S01]  /*1350*/  LDC R17, c[0x0][0x278] ;  /* 0x00009e00ff117b82 */ /* 0x000e620000000800 */
[----:B------:R-:W-:Y:S02]  /*1360*/  MOV R6, RZ ;  /* 0x000000ff00067202 */ /* 0x000fe40000000f00 */
        /* <DEDUP_REMOVED lines=15> */
[----:B------:R-:W-:-:S03]  /*1460*/  LOP3.LUT R8, R132, R17, RZ, 0x3c, !PT ;  /* 0x0000001184087212 */ /* 0x000fc600078e3cff */
[----:B------:R-:W-:Y:S01]  /*1470*/  IMAD R4, R2, R3, RZ ;  /* 0x0000000302047224 */ /* 0x000fe200078e02ff */
[----:B------:R-:W-:Y:S02]  /*1480*/  IABS R2, R132 ;  /* 0x0000008400027213 */ /* 0x000fe40000000000 */
[----:B------:R-:W-:Y:S01]  /*1490*/  ISETP.GE.AND P2, PT, R8, RZ, PT ;  /* 0x000000ff0800720c */ /* 0x000fe20003f46270 */
[----:B------:R-:W-:-:S04]  /*14a0*/  IMAD.HI.U32 R7, R7, R4, R6 ;  /* 0x0000000407077227 */ /* 0x000fc800078e0006 */
[----:B------:R-:W-:-:S04]  /*14b0*/  IMAD.MOV.U32 R6, RZ, RZ, R2 ;  /* 0x000000ffff067224 */ /* 0x000fc800078e0002 */
[----:B------:R-:W-:-:S04]  /*14c0*/  IMAD.HI.U32 R4, R7, R6, RZ ;  /* 0x0000000607047227 */ /* 0x000fc800078e00ff */
[----:B------:R-:W-:-:S04]  /*14d0*/  IMAD.MOV R2, RZ, RZ, -R4 ;  /* 0x000000ffff027224 */ /* 0x000fc800078e0a04 */
[C---:B------:R-:W-:Y:S02]  /*14e0*/  IMAD R2, R3.reuse, R2, R6 ;  /* 0x0000000203027224 */ /* 0x040fe400078e0206 */
[----:B------:R-:W1:Y:S03]  /*14f0*/  @P0 LDC.64 R6, c[0x0][0x250] ;  /* 0x00009400ff060b82 */ /* 0x000e660000000a00 */
[----:B------:R-:W-:-:S13]  /*1500*/  ISETP.GT.U32.AND P1, PT, R3, R2, PT ;  /* 0x000000020300720c */ /* 0x000fda0003f24070 */
        /* <DEDUP_REMOVED lines=21> */
.L_x_7310:
        /* <DEDUP_REMOVED lines=15> */
[----:B------:R-:W-:-:S03]  /*1750*/  @P0 IMAD R21, R15, R7, R19 ;  /* 0x000000070f150224 */ /* 0x000fc600078e0213 */
        /* <DEDUP_REMOVED lines=16> */
.L_x_7309:
[----:B------:R1:W5:Y:S01]  /*1860*/  @P5 LDG.E R9, desc[UR6][R138.64] ;  /* 0x000000068a095981 */ /* 0x000362000c1e1900 */
[----:B------:R-:W-:Y:S01]  /*1870*/  ISETP.NE.AND P0, PT, R0, -0x1, PT ;  /* 0xffffffff0000780c */ /* 0x000fe20003f05270 */
[----:B------:R-:W2:Y:S01]  /*1880*/  LDC.64 R2, c[0x0][0x240] ;  /* 0x00009000ff027b82 */ /* 0x000ea20000000a00 */
[----:B------:R-:W-:Y:S01]  /*1890*/  SHF.R.S32.HI R58, RZ, 0x1f, R57 ;  /* 0x0000001fff3a7819 */ /* 0x000fe20000011439 */
[----:B------:R-:W-:Y:S01]  /*18a0*/  ULDC.64 UR4, c[0x0][0x268] ;  /* 0x00009a0000047ab9 */ /* 0x000fe20000000a00 */
[----:B------:R-:W-:Y:S01]  /*18b0*/  ULDC.64 UR12, c[0x0][0x218] ;  /* 0x00008600000c7ab9 */ /* 0x000fe20000000a00 */
[----:B------:R-:W-:Y:S01]  /*18c0*/  SHF.R.S32.HI R135, RZ, 0x1f, R132 ;  /* 0x0000001fff877819 */ /* 0x000fe20000011484 */
[----:B------:R-:W-:Y:S01]  /*18d0*/  ULDC.64 UR10, c[0x0][0x258] ;  /* 0x00009600000a7ab9 */ /* 0x000fe20000000a00 */
[CC--:B------:R-:W-:Y:S01]  /*18e0*/  LEA.HI R62, R58.reuse, R57.reuse, RZ, 0x3 ;  /* 0x000000393a3e7211 */ /* 0x0c0fe200078f18ff */
[----:B------:R-:W-:Y:S01]  /*18f0*/  IMAD.MOV.U32 R42, RZ, RZ, 0x10 ;  /* 0x00000010ff2a7424 */ /* 0x000fe200078e00ff */
[----:B------:R-:W3:Y:S01]  /*1900*/  LDC.64 R140, c[0x0][0x250] ;  /* 0x00009400ff8c7b82 */ /* 0x000ee20000000a00 */
[-C--:B------:R-:W-:Y:S01]  /*1910*/  LEA.HI R64, R58, R57.reuse, RZ, 0x4 ;  /* 0x000000393a407211 */ /* 0x080fe200078f20ff */
[----:B------:R-:W-:Y:S01]  /*1920*/  IMAD R135, R135, UR10, RZ ;  /* 0x0000000a87877c24 */ /* 0x000fe2000f8e02ff */
[----:B------:R-:W-:Y:S01]  /*1930*/  SHF.R.S32.HI R136, RZ, 0x3, R62 ;  /* 0x00000003ff887819 */ /* 0x000fe2000001143e */
[----:B------:R-:W-:Y:S01]  /*1940*/  IMAD.MOV.U32 R43, RZ, RZ, 0x20 ;  /* 0x00000020ff2b7424 */ /* 0x000fe200078e00ff */
[----:B------:R-:W-:Y:S01]  /*1950*/  LOP3.LUT R62, R62, 0xfffffff8, RZ, 0xc0, !PT ;  /* 0xfffffff83e3e7812 */ /* 0x000fe200078ec0ff */
[----:B------:R-:W-:Y:S01]  /*1960*/  IMAD R135, R132, UR11, R135 ;  /* 0x0000000b84877c24 */ /* 0x000fe2000f8e0287 */
[----:B------:R-:W-:Y:S01]  /*1970*/  SHF.R.S32.HI R137, RZ, 0x1f, R136 ;  /* 0x0000001fff897819 */ /* 0x000fe20000011488 */
[----:B------:R-:W4:Y:S01]  /*1980*/  @!P0 LDC.64 R6, c[0x0][0x228] ;  /* 0x00008a00ff068b82 */ /* 0x000f220000000a00 */
[----:B------:R-:W-:Y:S01]  /*1990*/  IMAD.SHL.U32 R131, R136, 0x40, RZ ;  /* 0x0000004088837824 */ /* 0x000fe200078e00ff */
[----:B------:R-:W-:Y:S01]  /*19a0*/  LOP3.LUT R168, R64, 0xfffffff0, RZ, 0xc0, !PT ;  /* 0xfffffff040a87812 */ /* 0x000fe200078ec0ff */
[----:B------:R-:W-:Y:S01]  /*19b0*/  IMAD.IADD R62, R57, 0x1, -R62 ;  /* 0x00000001393e7824 */ /* 0x000fe200078e0a3e */
[----:B------:R-:W-:Y:S01]  /*19c0*/  LEA.HI R16, R58, R57, RZ, 0x6 ;  /* 0x000000393a107211 */ /* 0x000fe200078f30ff */
[----:B------:R-:W-:Y:S01]  /*19d0*/  IMAD.WIDE R22, R13, 0x40, R136 ;  /* 0x000000400d167825 */ /* 0x000fe200078e0288 */
[----:B------:R-:W-:-:S02]  /*19e0*/  LOP3.LUT R131, R131, 0x1c0, RZ, 0xc0, !PT ;  /* 0x000001c083837812 */ /* 0x000fc400078ec0ff */
[----:B------:R-:W1:Y:S01]  /*19f0*/  LDC R128, c[0x0][0x2e0] ;  /* 0x0000b800ff807b82 */ /* 0x000e620000000800 */
[----:B------:R-:W-:Y:S01]  /*1a00*/  IMAD.SHL.U32 R14, R62, 0x8, RZ ;  /* 0x000000083e0e7824 */ /* 0x000fe200078e00ff */
[----:B------:R-:W-:Y:S01]  /*1a10*/  LEA.HI R58, R58, R57, RZ, 0x5 ;  /* 0x000000393a3a7211 */ /* 0x000fe200078f28ff */
[----:B--2---:R-:W-:Y:S01]  /*1a20*/  @P0 IMAD.WIDE.U32 R24, R0, R2, RZ ;  /* 0x0000000200180225 */ /* 0x004fe200078e00ff */
[----:B------:R-:W-:Y:S02]  /*1a30*/  SHF.L.U64.HI R100, R148, 0x4, R149 ;  /* 0x0000000494647819 */ /* 0x000fe40000010295 */
[----:B-----5:R-:W-:Y:S01]  /*1a40*/  LOP3.LUT R12, R131, 0x38, R14, 0xf8, !PT ;  /* 0x00000038830c7812 */ /* 0x020fe200078ef80e */
[----:B------:R-:W-:Y:S01]  /*1a50*/  @P0 IMAD R13, R0, R3, R25 ;  /* 0x00000003000d0224 */ /* 0x000fe200078e0219 */
[----:B------:R-:W-:Y:S01]  /*1a60*/  SHF.R.U32.HI R131, RZ, 0x3, R131 ;  /* 0x00000003ff837819 */ /* 0x000fe20000011683 */
[----:B------:R-:W-:Y:S01]  /*1a70*/  @P0 IMAD.MOV.U32 R0, RZ, RZ, R24 ;  /* 0x000000ffff000224 */ /* 0x000fe200078e0018 */
[----:B------:R-:W-:Y:S01]  /*1a80*/  SHF.R.S32.HI R15, RZ, 0x1f, R14 ;  /* 0x0000001fff0f7819 */ /* 0x000fe2000001140e */
[----:B------:R-:W-:Y:S01]  /*1a90*/  IMAD R25, R83, UR4, RZ ;  /* 0x0000000453197c24 */ /* 0x000fe2000f8e02ff */
[----:B------:R-:W-:Y:S01]  /*1aa0*/  LOP3.LUT R131, R12, R131, RZ, 0x3c, !PT ;  /* 0x000000830c837212 */ /* 0x000fe200078e3cff */
[----:B------:R-:W-:Y:S01]  /*1ab0*/  IMAD.IADD R168, R57, 0x1, -R168 ;  /* 0x0000000139a87824 */ /* 0x000fe200078e0aa8 */
[----:B------:R-:W-:Y:S01]  /*1ac0*/  IADD3 R18, P2, R14, R8, RZ ;  /* 0x000000080e127210 */ /* 0x000fe20007f5e0ff */
[----:B------:R-:W-:Y:S01]  /*1ad0*/  IMAD R25, R4, UR5, R25 ;  /* 0x0000000504197c24 */ /* 0x000fe2000f8e0219 */
[----:B------:R-:W-:Y:S01]  /*1ae0*/  IADD3 R20, P1, R14, R10, RZ ;  /* 0x0000000a0e147210 */ /* 0x000fe20007f3e0ff */
[-C--:B----4-:R-:W-:Y:S01]  /*1af0*/  @!P0 IMAD R12, R5, R6.reuse, RZ ;  /* 0x00000006050c8224 */ /* 0x090fe200078e02ff */
[----:B------:R-:W-:Y:S01]  /*1b00*/  SHF.R.S32.HI R63, RZ, 0x1f, R168 ;  /* 0x0000001fff3f7819 */ /* 0x000fe200000114a8 */
[----:B------:R-:W-:Y:S01]  /*1b10*/  @!P0 IMAD.WIDE.U32 R26, R171, R6, RZ ;  /* 0x00000006ab1a8225 */ /* 0x000fe200078e00ff */
[----:B---3--:R-:W-:-:S02]  /*1b20*/  SHF.L.U64.HI R91, R140, 0x4, R141 ;  /* 0x000000048c5b7819 */ /* 0x008fc4000001028d */
[----:B------:R-:W-:Y:S01]  /*1b30*/  LEA.HI R63, R63, R168, RZ, 0x3 ;  /* 0x000000a83f3f7211 */ /* 0x000fe200078f18ff */
[----:B------:R-:W-:Y:S01]  /*1b40*/  @!P0 IMAD R7, R171, R7, R12 ;  /* 0x00000007ab078224 */ /* 0x000fe200078e020c */
[----:B-1----:R-:W-:Y:S01]  /*1b50*/  LEA.HI R128, R128, R128, RZ, 0x1 ;  /* 0x0000008080807211 */ /* 0x002fe200078f08ff */
[----:B------:R-:W-:Y:S01]  /*1b60*/  @!P0 IMAD.MOV.U32 R0, RZ, RZ, R26 ;  /* 0x000000ffff008224 */ /* 0x000fe200078e001a */
[----:B------:R-:W-:Y:S01]  /*1b70*/  SHF.L.U32 R102, R140, 0x4, RZ ;  /* 0x000000048c667819 */ /* 0x000fe200000006ff */
[-C--:B------:R-:W-:Y:S01]  /*1b80*/  IMAD R6, R137, R148.reuse, RZ ;  /* 0x0000009489067224 */ /* 0x080fe200078e02ff */
[----:B------:R-:W-:Y:S01]  /*1b90*/  @!P0 IADD3 R13, R27, R7, RZ ;  /* 0x000000071b0d8210 */ /* 0x000fe20007ffe0ff */
[----:B------:R-:W-:Y:S01]  /*1ba0*/  IMAD.X R19, R15, 0x1, R19, P2 ;  /* 0x000000010f137824 */ /* 0x000fe200010e0613 */
[C---:B------:R-:W-:Y:S01]  /*1bb0*/  IADD3 R7, P0, R136.reuse, R17, RZ ;  /* 0x0000001188077210 */ /* 0x040fe20007f1e0ff */
[C---:B------:R-:W-:Y:S01]  /*1bc0*/  IMAD R6, R136.reuse, R149, R6 ;  /* 0x0000009588067224 */ /* 0x040fe200078e0206 */
[----:B------:R-:W-:Y:S01]  /*1bd0*/  SHF.R.S32.HI R129, RZ, 0x1, R128 ;  /* 0x00000001ff817819 */ /* 0x000fe20000011480 */
[----:B------:R-:W-:Y:S01]  /*1be0*/  IMAD.WIDE.U32 R18, R136, R148, R18 ;  /* 0x0000009488127225 */ /* 0x000fe200078e0012 */
[----:B------:R-:W-:-:S03]  /*1bf0*/  SHF.R.S32.HI R64, RZ, 0x4, R64 ;  /* 0x00000004ff407819 */ /* 0x000fc60000011440 */
[----:B------:R-:W-:Y:S01]  /*1c00*/  IMAD.X R11, R137, 0x1, R11, P0 ;  /* 0x00000001890b7824 */ /* 0x000fe200000e060b */
[----:B------:R-:W-:Y:S01]  /*1c10*/  IADD3 R12, P0, R14, R0, RZ ;  /* 0x000000000e0c7210 */ /* 0x000fe20007f1e0ff */
[----:B------:R-:W-:Y:S01]  /*1c20*/  IMAD.X R21, R15, 0x1, R21, P1 ;  /* 0x000000010f157824 */ /* 0x000fe200008e0615 */
[----:B------:R-:W-:Y:S01]  /*1c30*/  LEA R68, P1, R18, UR12, 0x1 ;  /* 0x0000000c12447c11 */ /* 0x000fe2000f8208ff */
[----:B------:R-:W-:Y:S02]  /*1c40*/  IMAD.IADD R6, R19, 0x1, R6 ;  /* 0x0000000113067824 */ /* 0x000fe400078e0206 */
[----:B------:R-:W-:Y:S01]  /*1c50*/  IMAD.WIDE.U32 R20, R4, UR4, R20 ;  /* 0x0000000404147c25 */ /* 0x000fe2000f8e0014 */
[----:B------:R-:W-:Y:S01]  /*1c60*/  ULDC.64 UR4, c[0x0][0x220] ;  /* 0x0000880000047ab9 */ /* 0x000fe20000000a00 */
[----:B------:R-:W-:Y:S02]  /*1c70*/  MOV R164, R68 ;  /* 0x0000004400a47202 */ /* 0x000fe40000000f00 */
[----:B------:R-:W-:Y:S01]  /*1c80*/  IMAD.X R13, R15, 0x1, R13, P0 ;  /* 0x000000010f0d7824 */ /* 0x000fe200000e060d */
[----:B------:R-:W-:Y:S01]  /*1c90*/  SHF.L.U64.HI R69, R18, 0x1, R6 ;  /* 0x0000000112457819 */ /* 0x000fe20000010206 */
[----:B------:R-:W-:-:S02]  /*1ca0*/  IMAD.IADD R21, R21, 0x1, R25 ;  /* 0x0000000115157824 */ /* 0x000fc400078e0219 */
[----:B------:R-:W-:Y:S01]  /*1cb0*/  IMAD R6, R11, R140, RZ ;  /* 0x0000008c0b067224 */ /* 0x000fe200078e02ff */
[----:B------:R-:W-:Y:S01]  /*1cc0*/  IADD3.X R69, R69, UR13, RZ, P1, !PT ;  /* 0x0000000d45457c10 */ /* 0x000fe20008ffe4ff */
[-C--:B------:R-:W-:Y:S02]  /*1cd0*/  IMAD R0, R23, R2.reuse, RZ ;  /* 0x0000000217007224 */ /* 0x080fe400078e02ff */
[----:B------:R-:W-:Y:S01]  /*1ce0*/  IMAD.WIDE.U32 R12, R22, R2, R12 ;  /* 0x00000002160c7225 */ /* 0x000fe200078e000c */
[----:B------:R-:W-:-:S03]  /*1cf0*/  SHF.R.S32.HI R2, RZ, 0x1f, R67 ;  /* 0x0000001fff027819 */ /* 0x000fc60000011443 */
[C---:B------:R-:W-:Y:S01]  /*1d00*/  IMAD R6, R7.reuse, R141, R6 ;  /* 0x0000008d07067224 */ /* 0x040fe200078e0206 */
[----:B------:R-:W-:Y:S01]  /*1d10*/  LEA.HI R2, R2, R67, RZ, 0x7 ;  /* 0x0000004302027211 */ /* 0x000fe200078f38ff */
[----:B------:R-:W-:-:S03]  /*1d20*/  IMAD.WIDE.U32 R20, R7, R140, R20 ;  /* 0x0000008c07147225 */ /* 0x000fc600078e0014 */
[----:B------:R-:W-:Y:S01]  /*1d30*/  SHF.R.S32.HI R2, RZ, 0x7, R2 ;  /* 0x00000007ff027819 */ /* 0x000fe20000011402 */
[----:B------:R-:W-:Y:S01]  /*1d40*/  IMAD R0, R22, R3, R0 ;  /* 0x0000000316007224 */ /* 0x000fe200078e0200 */
[----:B------:R-:W-:Y:S01]  /*1d50*/  LOP3.LUT R3, R63, 0xfffffff8, RZ, 0xc0, !PT ;  /* 0xfffffff83f037812 */ /* 0x000fe200078ec0ff */
[----:B------:R-:W-:Y:S01]  /*1d60*/  IMAD.IADD R6, R21, 0x1, R6 ;  /* 0x0000000115067824 */ /* 0x000fe200078e0206 */
[----:B------:R-:W-:Y:S01]  /*1d70*/  LEA R70, P0, R20, UR4, 0x1 ;  /* 0x0000000414467c11 */ /* 0x000fe2000f8008ff */
[----:B------:R-:W-:Y:S01]  /*1d80*/  IMAD.SHL.U32 R126, R62, 0x4, RZ ;  /* 0x000000043e7e7824 */ /* 0x000fe200078e00ff */
[----:B------:R-:W-:Y:S01]  /*1d90*/  VIMNMX R65, R163, R2, !PT ;  /* 0x00000002a3417248 */ /* 0x000fe20007fe0100 */
[----:B------:R-:W-:Y:S01]  /*1da0*/  IMAD.IADD R130, R168, 0x1, -R3 ;  /* 0x00000001a8827824 */ /* 0x000fe200078e0a03 */
[----:B------:R-:W-:Y:S01]  /*1db0*/  SHF.L.U64.HI R71, R20, 0x1, R6 ;  /* 0x0000000114477819 */ /* 0x000fe20000010206 */
[----:B------:R-:W-:Y:S01]  /*1dc0*/  IMAD R127, R136, R129, R126 ;  /* 0x00000081887f7224 */ /* 0x000fe200078e027e */
[----:B------:R-:W-:Y:S01]  /*1dd0*/  IADD3 R13, R13, R0, RZ ;  /* 0x000000000d0d7210 */ /* 0x000fe20007ffe0ff */
[----:B------:R-:W-:Y:S01]  /*1de0*/  IMAD.SHL.U32 R16, R16, 0x8, RZ ;  /* 0x0000000810107824 */ /* 0x000fe200078e00ff */
[----:B------:R-:W-:Y:S01]  /*1df0*/  IADD3.X R71, R71, UR5, RZ, P0, !PT ;  /* 0x0000000547477c10 */ /* 0x000fe200087fe4ff */
[----:B------:R-:W-:Y:S01]  /*1e00*/  IMAD.IADD R126, R126, 0x1, R127 ;  /* 0x000000017e7e7824 */ /* 0x000fe200078e027f */
[----:B------:R-:W-:Y:S01]  /*1e10*/  R2P PR, R130, 0x6 ;  /* 0x0000000682007804 */ /* 0x000fe20000000000 */
[----:B------:R-:W-:Y:S01]  /*1e20*/  IMAD.WIDE.U32 R132, R132, UR10, R12 ;  /* 0x0000000a84847c25 */ /* 0x000fe2000f8e000c */
[----:B------:R-:W-:-:S02]  /*1e30*/  ISETP.GT.AND P0, PT, R56, R65, PT ;  /* 0x000000413800720c */ /* 0x000fc40003f04270 */
[----:B------:R-:W-:Y:S01]  /*1e40*/  LOP3.LUT R0, R58, 0xffffffe0, RZ, 0xc0, !PT ;  /* 0xffffffe03a007812 */ /* 0x000fe200078ec0ff */
[----:B------:R-:W-:Y:S01]  /*1e50*/  IMAD.SHL.U32 R89, R148, 0x10, RZ ;  /* 0x0000001094597824 */ /* 0x000fe200078e00ff */
[----:B------:R-:W-:Y:S01]  /*1e60*/  LOP3.LUT R131, R131, 0xfffffe00, R16, 0xf8, !PT ;  /* 0xfffffe0083837812 */ /* 0x000fe200078ef810 */
[----:B------:R-:W-:Y:S01]  /*1e70*/  IMAD.MOV.U32 R165, RZ, RZ, R69 ;  /* 0x000000ffffa57224 */ /* 0x000fe200078e0045 */
[----:B------:R-:W-:Y:S01]  /*1e80*/  SHF.R.S32.HI R58, RZ, 0x5, R58 ;  /* 0x00000005ff3a7819 */ /* 0x000fe2000001143a */
[----:B------:R-:W-:Y:S01]  /*1e90*/  IMAD.IADD R59, R57, 0x1, -R0 ;  /* 0x00000001393b7824 */ /* 0x000fe200078e0a00 */
[----:B------:R-:W-:Y:S01]  /*1ea0*/  SHF.R.S32.HI R111, RZ, 0x1f, R127 ;  /* 0x0000001fff6f7819 */ /* 0x000fe2000001147f */
[----:B------:R-:W-:Y:S01]  /*1eb0*/  IMAD.IADD R135, R133, 0x1, R135 ;  /* 0x0000000185877824 */ /* 0x000fe200078e0287 */
[----:B------:R-:W-:Y:S01]  /*1ec0*/  SHF.R.S32.HI R110, RZ, 0x1f, R126 ;  /* 0x0000001fff6e7819 */ /* 0x000fe2000001147e */
[----:B------:R-:W-:Y:S01]  /*1ed0*/  IMAD.MOV.U32 R167, RZ, RZ, R70 ;  /* 0x000000ffffa77224 */ /* 0x000fe200078e0046 */
[----:B------:R-:W-:Y:S01]  /*1ee0*/  SEL R42, R42, 0xfffffff0, !P1 ;  /* 0xfffffff02a2a7807 */ /* 0x000fe20004800000 */
[----:B------:R-:W-:Y:S01]  /*1ef0*/  IMAD.MOV.U32 R166, RZ, RZ, R71 ;  /* 0x000000ffffa67224 */ /* 0x000fe200078e0047 */
[----:B------:R-:W-:Y:S01]  /*1f00*/  SEL R43, R43, 0xffffffe0, !P2 ;  /* 0xffffffe02b2b7807 */ /* 0x000fe20005000000 */
        /* <DEDUP_REMOVED lines=20> */
[----:B------:R-:W-:Y:S01]  /*2050*/  IADD3 R13, R19, R12, RZ ;  /* 0x0000000c130d7210 */ /* 0x000fe20007ffe0ff */
[----:B------:R-:W-:Y:S01]  /*2060*/  ULDC.64 UR4, c[0x0][0x340] ;  /* 0x0000d00000047ab9 */ /* 0x000fe20000000a00 */
[----:B------:R-:W-:Y:S01]  /*2070*/  MOV R12, R18 ;  /* 0x00000012000c7202 */ /* 0x000fe20000000f00 */
[----:B------:R-:W-:Y:S01]  /*2080*/  IMAD.IADD R11, R17, 0x1, R10 ;  /* 0x00000001110b7824 */ /* 0x000fe200078e020a */
[----:B------:R-:W-:Y:S01]  /*2090*/  SHF.L.U32 R80, R141, 0x5, RZ ;  /* 0x000000058d507819 */ /* 0x000fe200000006ff */
[----:B------:R-:W-:Y:S01]  /*20a0*/  IMAD R8, R5, UR4, RZ ;  /* 0x0000000405087c24 */ /* 0x000fe2000f8e02ff */
[----:B------:R-:W-:Y:S01]  /*20b0*/  SHF.L.U32 R19, R149, 0x5, RZ ;  /* 0x0000000595137819 */ /* 0x000fe200000006ff */
[----:B------:R-:W-:Y:S01]  /*20c0*/  IMAD.MOV.U32 R10, RZ, RZ, R16 ;  /* 0x000000ffff0a7224 */ /* 0x000fe200078e0010 */
[----:B------:R-:W-:Y:S01]  /*20d0*/  USHF.L.U64.HI UR15, UR4, 0x5, UR5 ;  /* 0x00000005040f7899 */ /* 0x000fe20008010205 */
[-C--:B-1----:R-:W-:Y:S01]  /*20e0*/  IMAD R0, R5, R2.reuse, RZ ;  /* 0x0000000205007224 */ /* 0x082fe200078e02ff */
[----:B------:R-:W-:Y:S01]  /*20f0*/  USHF.L.U32 UR24, UR4, 0x5, URZ ;  /* 0x0000000504187899 */ /* 0x000fe2000800063f */
[----:B------:R-:W-:Y:S01]  /*2100*/  IMAD.WIDE.U32 R84, R140, 0x40, RZ ;  /* 0x000000408c547825 */ /* 0x000fe200078e00ff */
[----:B------:R-:W-:Y:S01]  /*2110*/  USHF.L.U64.HI UR25, UR4, 0x6, UR5 ;  /* 0x0000000604197899 */ /* 0x000fe20008010205 */
[----:B------:R-:W-:Y:S01]  /*2120*/  SHF.L.U32 R115, R129, 0x5, RZ ;  /* 0x0000000581737819 */ /* 0x000fe200000006ff */
[----:B------:R-:W-:Y:S01]  /*2130*/  USHF.L.U32 UR26, UR4, 0x6, URZ ;  /* 0x00000006041a7899 */ /* 0x000fe2000800063f */
[C---:B------:R-:W-:Y:S01]  /*2140*/  IMAD R5, R7.reuse, UR5, R8 ;  /* 0x0000000507057c24 */ /* 0x040fe2000f8e0208 */
[----:B------:R-:W-:Y:S01]  /*2150*/  SHF.L.U32 R79, R84, 0x1, RZ ;  /* 0x00000001544f7819 */ /* 0x000fe200000006ff */
[C---:B------:R-:W-:Y:S01]  /*2160*/  IMAD.WIDE.U32 R12, R7.reuse, UR4, R12 ;  /* 0x00000004070c7c25 */ /* 0x040fe2000f8e000c */
[----:B------:R-:W-:Y:S01]  /*2170*/  USHF.L.U64.HI UR27, UR4, 0x4, UR5 ;  /* 0x00000004041b7899 */ /* 0x000fe20008010205 */
[C---:B------:R-:W-:Y:S01]  /*2180*/  SHF.L.U64.HI R72, R2.reuse, 0x5, R3 ;  /* 0x0000000502487819 */ /* 0x040fe20000010203 */
        /* <DEDUP_REMOVED lines=8> */
[----:B------:R-:W-:Y:S01]  /*2210*/  UIMAD.WIDE.U32 UR18, UR4, 0xc0, URZ ;  /* 0x000000c0041278a5 */ /* 0x000fe2000f8e003f */
[----:B------:R-:W-:Y:S01]  /*2220*/  IMAD R81, R83, UR12, RZ ;  /* 0x0000000c53517c24 */ /* 0x000fe2000f8e02ff */
[----:B------:R-:W-:Y:S01]  /*2230*/  UIMAD.WIDE.U32 UR32, UR4, 0xe0, URZ ;  /* 0x000000e0042078a5 */ /* 0x000fe2000f8e003f */
[----:B------:R-:W-:Y:S01]  /*2240*/  IMAD.IADD R13, R13, 0x1, R5 ;  /* 0x000000010d0d7824 */ /* 0x000fe200078e0205 */
[----:B------:R-:W-:Y:S01]  /*2250*/  SHF.L.U64.HI R84, R84, 0x1, R6 ;  /* 0x0000000154547819 */ /* 0x000fe20000010206 */
[----:B------:R-:W-:Y:S01]  /*2260*/  IMAD R83, R83, UR10, RZ ;  /* 0x0000000a53537c24 */ /* 0x000fe2000f8e02ff */
[----:B------:R-:W-:Y:S01]  /*2270*/  UIMAD UR31, UR5, 0xe0, URZ ;  /* 0x000000e0051f78a4 */ /* 0x000fe2000f8e023f */
[----:B------:R-:W-:Y:S01]  /*2280*/  IMAD.IADD R11, R11, 0x1, R0 ;  /* 0x000000010b0b7824 */ /* 0x000fe200078e0200 */
[----:B------:R-:W-:Y:S01]  /*2290*/  SHF.L.U64.HI R104, R2, 0x4, R3 ;  /* 0x0000000402687819 */ /* 0x000fe20000010203 */
[----:B------:R-:W-:Y:S01]  /*22a0*/  IMAD R81, R4, UR13, R81 ;  /* 0x0000000d04517c24 */ /* 0x000fe2000f8e0251 */
[----:B------:R-:W-:Y:S01]  /*22b0*/  SHF.L.U32 R76, R2, 0x6, RZ ;  /* 0x00000006024c7819 */ /* 0x000fe200000006ff */
[----:B------:R-:W-:Y:S01]  /*22c0*/  IMAD.WIDE.U32 R6, R4, UR12, R12 ;  /* 0x0000000c04067c25 */ /* 0x000fe2000f8e000c */
[----:B------:R-:W-:Y:S01]  /*22d0*/  ULDC.64 UR12, c[0x0][0x320] ;  /* 0x0000c800000c7ab9 */ /* 0x000fe20000000a00 */
[----:B------:R-:W-:Y:S01]  /*22e0*/  IADD3 R125, R136, 0x10, RZ ;  /* 0x00000010887d7810 */ /* 0x000fe20007ffe0ff */
[----:B------:R-:W-:Y:S01]  /*22f0*/  USHF.L.U64.HI UR27, UR28, 0x1, UR27 ;  /* 0x000000011c1b7899 */ /* 0x000fe2000801021b */
        /* <DEDUP_REMOVED lines=12> */
[----:B------:R-:W-:Y:S01]  /*23c0*/  UIMAD UR13, UR5, 0xa0, URZ ;  /* 0x000000a0050d78a4 */ /* 0x000fe2000f8e023f */
[----:B------:R-:W-:Y:S01]  /*23d0*/  SHF.R.S32.HI R45, RZ, 0x1f, R44 ;  /* 0x0000001fff2d7819 */ /* 0x000fe2000001142c */
[----:B------:R-:W-:Y:S01]  /*23e0*/  IMAD.SHL.U32 R21, R149, 0x40, RZ ;  /* 0x0000004095157824 */ /* 0x000fe200078e00ff */
[-C--:B------:R-:W-:Y:S01]  /*23f0*/  IADD3 R98, P0, R126, R44.reuse, RZ ;  /* 0x0000002c7e627210 */ /* 0x080fe20007f1e0ff */
[----:B------:R-:W-:Y:S01]  /*2400*/  IMAD.WIDE.U32 R150, R148, 0x40, RZ ;  /* 0x0000004094967825 */ /* 0x000fe200078e00ff */
[----:B------:R-:W-:Y:S01]  /*2410*/  IADD3 R44, P1, R127, R44, RZ ;  /* 0x0000002c7f2c7210 */ /* 0x000fe20007f3e0ff */
[----:B------:R-:W-:Y:S01]  /*2420*/  ULDC.64 UR10, c[0x0][0x360] ;  /* 0x0000d800000a7ab9 */ /* 0x000fe20000000a00 */
[----:B------:R-:W-:Y:S01]  /*2430*/  ULDC.64 UR4, c[0x0][0x358] ;  /* 0x0000d60000047ab9 */ /* 0x000fe20000000a00 */
[----:B------:R-:W-:Y:S01]  /*2440*/  IMAD.X R87, R110, 0x1, R45, P0 ;  /* 0x000000016e577824 */ /* 0x000fe200000e062d */
[----:B------:R-:W-:Y:S01]  /*2450*/  IADD3.X R45, R111, R45, RZ, P1, !PT ;  /* 0x0000002d6f2d7210 */ /* 0x000fe20000ffe4ff */
[C---:B------:R-:W-:Y:S01]  /*2460*/  IMAD R17, R141.reuse, 0x60, RZ ;  /* 0x000000608d117824 */ /* 0x040fe200078e02ff */
[----:B------:R-:W-:Y:S01]  /*2470*/  SHF.L.U32 R77, R8, 0x1, RZ ;  /* 0x00000001084d7819 */ /* 0x000fe200000006ff */
[C---:B------:R-:W-:Y:S01]  /*2480*/  IMAD R13, R141.reuse, 0xa0, RZ ;  /* 0x000000a08d0d7824 */ /* 0x040fe200078e02ff */
[C---:B------:R-:W-:Y:S01]  /*2490*/  SHF.L.U64.HI R87, R98.reuse, 0x1, R87 ;  /* 0x0000000162577819 */ /* 0x040fe20000010257 */
[----:B------:R-:W-:Y:S01]  /*24a0*/  IMAD.SHL.U32 R98, R98, 0x2, RZ ;  /* 0x0000000262627824 */ /* 0x000fe200078e00ff */
[C---:B------:R-:W-:Y:S01]  /*24b0*/  SHF.L.U64.HI R45, R44.reuse, 0x1, R45 ;  /* 0x000000012c2d7819 */ /* 0x040fe2000001022d */
[C---:B------:R-:W-:Y:S01]  /*24c0*/  IMAD R7, R141.reuse, 0xc0, RZ ;  /* 0x000000c08d077824 */ /* 0x040fe200078e02ff */
[----:B------:R-:W-:Y:S01]  /*24d0*/  SHF.L.U32 R44, R44, 0x1, RZ ;  /* 0x000000012c2c7819 */ /* 0x000fe200000006ff */
[----:B------:R-:W-:Y:S01]  /*24e0*/  IMAD R5, R141, 0xe0, RZ ;  /* 0x000000e08d057824 */ /* 0x000fe200078e02ff */
[----:B------:R-:W-:Y:S01]  /*24f0*/  IADD3 R96, P3, R98, UR10, RZ ;  /* 0x0000000a62607c10 */ /* 0x000fe2000ff7e0ff */
[----:B------:R-:W-:Y:S01]  /*2500*/  IMAD.WIDE.U32 R146, R140, 0x60, RZ ;  /* 0x000000608c927825 */ /* 0x000fe200078e00ff */
[----:B------:R-:W-:Y:S01]  /*2510*/  IADD3 R10, P1, R44, UR10, RZ ;  /* 0x0000000a2c0a7c10 */ /* 0x000fe2000ff3e0ff */
[----:B------:R-:W-:Y:S01]  /*2520*/  USHF.L.U64.HI UR34, UR24, 0x1, UR15 ;  /* 0x0000000118227899 */ /* 0x000fe2000801020f */
[----:B------:R-:W-:Y:S01]  /*2530*/  IADD3 R98, P2, R98, UR4, RZ ;  /* 0x0000000462627c10 */ /* 0x000fe2000ff5e0ff */
[----:B------:R-:W-:Y:S01]  /*2540*/  IMAD.WIDE.U32 R144, R140, 0xa0, RZ ;  /* 0x000000a08c907825 */ /* 0x000fe200078e00ff */
[----:B------:R-:W-:Y:S01]  /*2550*/  IADD3 R44, P0, R44, UR4, RZ ;  /* 0x000000042c2c7c10 */ /* 0x000fe2000ff1e0ff */
[----:B------:R-:W-:Y:S01]  /*2560*/  UIADD3 UR35, UR23, UR14, URZ ;  /* 0x0000000e17237290 */ /* 0x000fe2000fffe03f */
[----:B------:R-:W-:Y:S01]  /*2570*/  IADD3 R123, R136, 0x30, RZ ;  /* 0x00000030887b7810 */ /* 0x000fe20007ffe0ff */
[----:B------:R-:W-:Y:S01]  /*2580*/  IMAD.WIDE.U32 R142, R140, 0xc0, RZ ;  /* 0x000000c08c8e7825 */ /* 0x000fe200078e00ff */
[C---:B------:R-:W-:Y:S01]  /*2590*/  IADD3 R121, R136.reuse, 0x50, RZ ;  /* 0x0000005088797810 */ /* 0x040fe20007ffe0ff */
[----:B------:R-:W-:Y:S01]  /*25a0*/  USHF.L.U64.HI UR25, UR26, 0x1, UR25 ;  /* 0x000000011a197899 */ /* 0x000fe20008010219 */
[----:B------:R-:W-:Y:S01]  /*25b0*/  IADD3 R117, R136, 0x70, RZ ;  /* 0x0000007088757810 */ /* 0x000fe20007ffe0ff */
[----:B------:R-:W-:Y:S01]  /*25c0*/  IMAD.IADD R80, R9, 0x1, R80 ;  /* 0x0000000109507824 */ /* 0x000fe200078e0250 */
[----:B------:R-:W-:Y:S01]  /*25d0*/  MOV R11, R56 ;  /* 0x00000038000b7202 */ /* 0x000fe20000000f00 */
[----:B------:R-:W-:Y:S01]  /*25e0*/  IMAD.WIDE.U32 R148, R148, 0x20, RZ ;  /* 0x0000002094947825 */ /* 0x000fe200078e00ff */
[----:B------:R-:W-:Y:S01]  /*25f0*/  IADD3 R86, R145, R13, RZ ;  /* 0x0000000d91567210 */ /* 0x000fe20007ffe0ff */
[----:B------:R-:W-:Y:S01]  /*2600*/  UIADD3 UR36, UR21, UR13, URZ ;  /* 0x0000000d15247290 */ /* 0x000fe2000fffe03f */
[----:B------:R-:W-:Y:S01]  /*2610*/  SHF.L.U64.HI R80, R8, 0x1, R80 ;  /* 0x0000000108507819 */ /* 0x000fe20000010250 */
[----:B------:R-:W-:Y:S01]  /*2620*/  IMAD.WIDE.U32 R140, R140, 0xe0, RZ ;  /* 0x000000e08c8c7825 */ /* 0x000fe200078e00ff */
[----:B------:R-:W-:Y:S01]  /*2630*/  IADD3 R74, R149, R19, RZ ;  /* 0x00000013954a7210 */ /* 0x000fe20007ffe0ff */
[----:B------:R-:W-:Y:S01]  /*2640*/  UIADD3 UR37, UR19, UR12, URZ ;  /* 0x0000000c13257290 */ /* 0x000fe2000fffe03f */
[----:B------:R-:W-:Y:S01]  /*2650*/  SHF.R.S32.HI R108, RZ, 0x1f, R115 ;  /* 0x0000001fff6c7819 */ /* 0x000fe20000011473 */
[----:B------:R-:W-:Y:S01]  /*2660*/  IMAD.SHL.U32 R120, R129, 0x10, RZ ;  /* 0x0000001081787824 */ /* 0x000fe200078e00ff */
[----:B------:R-:W-:Y:S01]  /*2670*/  IADD3 R90, R141, R5, RZ ;  /* 0x000000058d5a7210 */ /* 0x000fe20007ffe0ff */
[C---:B------:R-:W-:Y:S01]  /*2680*/  IMAD R118, R129.reuse, 0x30, RZ ;  /* 0x0000003081767824 */ /* 0x040fe200078e02ff */
[----:B--2---:R-:W-:Y:S01]  /*2690*/  LEA R66, -R66, RZ, 0x7 ;  /* 0x000000ff42427211 */ /* 0x004fe200078e39ff */
[C---:B------:R-:W-:Y:S01]  /*26a0*/  IMAD.SHL.U32 R113, R129.reuse, 0x40, RZ ;  /* 0x0000004081717824 */ /* 0x040fe200078e00ff */
        /* <DEDUP_REMOVED lines=11> */
[C---:B------:R-:W-:Y:S01]  /*2760*/  VIADD R124, R136.reuse, 0x20 ;  /* 0x00000020887c7836 */ /* 0x040fe20000000000 */
[----:B------:R-:W-:Y:S01]  /*2770*/  IADD3.X R85, R87, UR11, RZ, P3, !PT ;  /* 0x0000000b57557c10 */ /* 0x000fe20009ffe4ff */
[C---:B------:R-:W-:Y:S01]  /*2780*/  VIADD R122, R136.reuse, 0x40 ;  /* 0x00000040887a7836 */ /* 0x040fe20000000000 */
[----:B------:R-:W-:Y:S01]  /*2790*/  IADD3.X R9, R45, UR11, RZ, P1, !PT ;  /* 0x0000000b2d097c10 */ /* 0x000fe20008ffe4ff */
[----:B------:R-:W-:Y:S01]  /*27a0*/  VIADD R119, R136, 0x60 ;  /* 0x0000006088777836 */ /* 0x000fe20000000000 */
[----:B------:R-:W-:Y:S01]  /*27b0*/  IADD3.X R87, R87, UR5, RZ, P2, !PT ;  /* 0x0000000557577c10 */ /* 0x000fe200097fe4ff */
[----:B------:R-:W-:Y:S01]  /*27c0*/  IMAD.IADD R78, R151, 0x1, R21 ;  /* 0x00000001974e7824 */ /* 0x000fe200078e0215 */
[----:B------:R-:W-:Y:S01]  /*27d0*/  IADD3.X R45, R45, UR5, RZ, P0, !PT ;  /* 0x000000052d2d7c10 */ /* 0x000fe200087fe4ff */
[----:B------:R-:W-:Y:S01]  /*27e0*/  IMAD.IADD R82, R147, 0x1, R17 ;  /* 0x0000000193527824 */ /* 0x000fe200078e0211 */
[----:B------:R-:W-:Y:S01]  /*27f0*/  ULDC UR4, c[0x0][0x2e0] ;  /* 0x0000b80000047ab9 */ /* 0x000fe20000000800 */
[----:B------:R-:W-:Y:S01]  /*2800*/  IMAD.IADD R88, R143, 0x1, R7 ;  /* 0x000000018f587824 */ /* 0x000fe200078e0207 */
[----:B------:R-:W-:Y:S01]  /*2810*/  ULDC.U8 UR30, c[0x0][0x3c3] ;  /* 0x0000f0c0001e7ab9 */ /* 0x000fe20000000000 */
        /* <DEDUP_REMOVED lines=10> */
.L_x_7365:
[----:B------:R-:W-:Y:S02]  /*28c0*/  IMAD.SHL.U32 R13, R11, 0x80, RZ ;  /* 0x000000800b0d7824 */ /* 0x000fe400078e00ff */
[----:B--234-:R-:W-:Y:S02]  /*28d0*/  IMAD.MOV.U32 R16, RZ, RZ, R92 ;  /* 0x000000ffff107224 */ /* 0x01cfe400078e005c */
[----:B------:R-:W-:Y:S02]  /*28e0*/  VIADD R12, R13, 0xffffff80 ;  /* 0xffffff800d0c7836 */ /* 0x000fe40000000000 */
[----:B------:R-:W-:Y:S02]  /*28f0*/  IMAD.MOV.U32 R17, RZ, RZ, R81 ;  /* 0x000000ffff117224 */ /* 0x000fe400078e0051 */
[--C-:B------:R-:W-:Y:S02]  /*2900*/  IMAD.IADD R4, R61, 0x1, -R12.reuse ;  /* 0x000000013d047824 */ /* 0x100fe400078e0a0c */
[----:B------:R-:W-:Y:S03]  /*2910*/  IMAD.IADD R0, R67, 0x1, -R12 ;  /* 0x0000000143007824 */ /* 0x000fe600078e0a0c */
[CC--:B------:R-:W-:Y:S02]  /*2920*/  ISETP.GE.AND P0, PT, R125.reuse, R4.reuse, PT ;  /* 0x000000047d00720c */ /* 0x0c0fe40003f06270 */
[----:B------:R-:W-:Y:S02]  /*2930*/  ISETP.GE.AND P2, PT, R122, R4, PT ;  /* 0x000000047a00720c */ /* 0x000fe40003f46270 */
[----:B------:R-:W-:Y:S02]  /*2940*/  ISETP.GE.AND P3, PT, R125, R0, !P0 ;  /* 0x000000007d00720c */ /* 0x000fe40004766270 */
[----:B------:R-:W-:Y:S02]  /*2950*/  ISETP.GE.AND P0, PT, R124, R4, PT ;  /* 0x000000047c00720c */ /* 0x000fe40003f06270 */
        /* <DEDUP_REMOVED lines=128> */
.L_x_7315:
[----:B------:R-:W-:Y:S05]  /*3160*/  BSYNC B0 ;  /* 0x0000000000007941 */ /* 0x000fea0003800000 */
.L_x_7314:
        /* <DEDUP_REMOVED lines=62> */
.L_x_7317:
[----:B------:R-:W-:Y:S05]  /*3550*/  BSYNC B0 ;  /* 0x0000000000007941 */ /* 0x000fea0003800000 */
.L_x_7316:
        /* <DEDUP_REMOVED lines=62> */
.L_x_7319:
[----:B------:R-:W-:Y:S05]  /*3940*/  BSYNC B0 ;  /* 0x0000000000007941 */ /* 0x000fea0003800000 */
.L_x_7318:
        /* <DEDUP_REMOVED lines=66> */
.L_x_7321:
[----:B------:R-:W-:Y:S05]  /*3d70*/  BSYNC B0 ;  /* 0x0000000000007941 */ /* 0x000fea0003800000 */
.L_x_7320:
        /* <DEDUP_REMOVED lines=61> */
.L_x_7323:
[----:B------:R-:W-:Y:S05]  /*4150*/  BSYNC B0 ;  /* 0x0000000000007941 */ /* 0x000fea0003800000 */
.L_x_7322:
        /* <DEDUP_REMOVED lines=66> */
.L_x_7325:
[----:B------:R-:W-:Y:S05]  /*4580*/  BSYNC B0 ;  /* 0x0000000000007941 */ /* 0x000fea0003800000 */
.L_x_7324:
        /* <DEDUP_REMOVED lines=68> */
.L_x_7327:
[----:B------:R-:W-:Y:S05]  /*49d0*/  BSYNC B0 ;  /* 0x0000000000007941 */ /* 0x000fea0003800000 */
.L_x_7326:
        /* <DEDUP_REMOVED lines=68> */
.L_x_7329:
[----:B------:R-:W-:Y:S05]  /*4e20*/  BSYNC B0 ;  /* 0x0000000000007941 */ /* 0x000fea0003800000 */
.L_x_7328:
[C---:B------:R-:W-:Y:S01]  /*4e30*/  LEA R44, P1, R35.reuse, R44, 0x1 ;  /* 0x0000002c232c7211 */ /* 0x040fe200078208ff */
[----:B------:R-:W-:Y:S01]  /*4e40*/  IMAD.MOV.U32 R8, RZ, RZ, R10 ;  /* 0x000000ffff087224 */ /* 0x000fe200078e000a */
[----:B------:R-:W-:Y:S02]  /*4e50*/  UMOV UR4, UR29 ;  /* 0x0000001d00047c82 */ /* 0x000fe40008000000 */
[C---:B------:R-:W-:Y:S02]  /*4e60*/  LEA.HI.X.SX32 R45, R35.reuse, R45, 0x1, P1 ;  /* 0x0000002d232d7211 */ /* 0x040fe400008f0eff */
[C---:B------:R-:W-:Y:S04]  /*4e70*/  LEA R10, P0, R35.reuse, R8, 0x1 ;  /* 0x00000008230a7211 */ /* 0x040fe800078008ff */
[----:B------:R-:W-:Y:S01]  /*4e80*/  LEA.HI.X.SX32 R9, R35, R9, 0x1, P0 ;  /* 0x0000000923097211 */ /* 0x000fe200000f0eff */
[----:B------:R-:W-:Y:S08]  /*4e90*/  BRA `(.L_x_7330) ;  /* 0x0000003400dc7947 */ /* 0x000ff00003800000 */
.L_x_7313:
        /* <DEDUP_REMOVED lines=91> */
.L_x_7334:
[----:B------:R-:W-:Y:S05]  /*5450*/  BSYNC B0 ;  /* 0x0000000000007941 */ /* 0x000fea0003800000 */
.L_x_7333:
[----:B-----5:R2:W-:Y:S02]  /*5460*/  STG.E.128 desc[UR6][R68.64], R32 ;  /* 0x0000002044007986 */ /* 0x0205e4000c101d06 */
.L_x_7332:
[----:B------:R-:W-:Y:S05]  /*5470*/  BSYNC B1 ;  /* 0x0000000000017941 */ /* 0x000fea0003800000 */
.L_x_7331:
        /* <DEDUP_REMOVED lines=94> */
.L_x_7338:
[----:B------:R-:W-:Y:S05]  /*5a60*/  BSYNC B0 ;  /* 0x0000000000007941 */ /* 0x000fea0003800000 */
.L_x_7337:
[----:B-----5:R4:W-:Y:S02]  /*5a70*/  STG.E.128 desc[UR6][R156.64], R32 ;  /* 0x000000209c007986 */ /* 0x0209e4000c101d06 */
.L_x_7336:
[----:B------:R-:W-:Y:S05]  /*5a80*/  BSYNC B1 ;  /* 0x0000000000017941 */ /* 0x000fea0003800000 */
.L_x_7335:
        /* <DEDUP_REMOVED lines=97> */
.L_x_7342:
[----:B------:R-:W-:Y:S05]  /*60a0*/  BSYNC B0 ;  /* 0x0000000000007941 */ /* 0x000fea0003800000 */
.L_x_7341:
[----:B-----5:R3:W-:Y:S02]  /*60b0*/  STG.E.128 desc[UR6][R160.64], R52 ;  /* 0x00000034a0007986 */ /* 0x0207e4000c101d06 */
.L_x_7340:
[----:B------:R-:W-:Y:S05]  /*60c0*/  BSYNC B1 ;  /* 0x0000000000017941 */ /* 0x000fea0003800000 */
.L_x_7339:
        /* <DEDUP_REMOVED lines=101> */
.L_x_7346:
[----:B------:R-:W-:Y:S05]  /*6720*/  BSYNC B0 ;  /* 0x0000000000007941 */ /* 0x000fea0003800000 */
.L_x_7345:
[----:B-----5:R1:W-:Y:S02]  /*6730*/  STG.E.128 desc[UR6][R160.64], R52 ;  /* 0x00000034a0007986 */ /* 0x0203e4000c101d06 */
.L_x_7344:
[----:B------:R-:W-:Y:S05]  /*6740*/  BSYNC B1 ;  /* 0x0000000000017941 */ /* 0x000fea0003800000 */
.L_x_7343:
        /* <DEDUP_REMOVED lines=96> */
.L_x_7350:
[----:B------:R-:W-:Y:S05]  /*6d50*/  BSYNC B0 ;  /* 0x0000000000007941 */ /* 0x000fea0003800000 */
.L_x_7349:
[----:B-----5:R2:W-:Y:S02]  /*6d60*/  STG.E.128 desc[UR6][R160.64], R52 ;  /* 0x00000034a0007986 */ /* 0x0205e4000c101d06 */
.L_x_7348:
[----:B------:R-:W-:Y:S05]  /*6d70*/  BSYNC B1 ;  /* 0x0000000000017941 */ /* 0x000fea0003800000 */
.L_x_7347:
        /* <DEDUP_REMOVED lines=101> */
.L_x_7354:
[----:B------:R-:W-:Y:S05]  /*73d0*/  BSYNC B0 ;  /* 0x0000000000007941 */ /* 0x000fea0003800000 */
.L_x_7353:
[----:B-----5:R1:W-:Y:S02]  /*73e0*/  STG.E.128 desc[UR6][R160.64], R52 ;  /* 0x00000034a0007986 */ /* 0x0203e4000c101d06 */
.L_x_7352:
[----:B------:R-:W-:Y:S05]  /*73f0*/  BSYNC B1 ;  /* 0x0000000000017941 */ /* 0x000fea0003800000 */
.L_x_7351:
        /* <DEDUP_REMOVED lines=103> */
.L_x_7358:
[----:B------:R-:W-:Y:S05]  /*7a70*/  BSYNC B0 ;  /* 0x0000000000007941 */ /* 0x000fea0003800000 */
.L_x_7357:
[----:B-----5:R1:W-:Y:S02]  /*7a80*/  STG.E.128 desc[UR6][R160.64], R52 ;  /* 0x00000034a0007986 */ /* 0x0203e4000c101d06 */
.L_x_7356:
[----:B------:R-:W-:Y:S05]  /*7a90*/  BSYNC B1 ;  /* 0x0000000000017941 */ /* 0x000fea0003800000 */
.L_x_7355:
        /* <DEDUP_REMOVED lines=102> */
.L_x_7362:
[----:B------:R-:W-:Y:S05]  /*8100*/  BSYNC B0 ;  /* 0x0000000000007941 */ /* 0x000fea0003800000 */
.L_x_7361:
[----:B-----5:R1:W-:Y:S02]  /*8110*/  STG.E.128 desc[UR6][R156.64], R52 ;  /* 0x000000349c007986 */ /* 0x0203e4000c101d06 */
.L_x_7360:
[----:B------:R-:W-:Y:S05]  /*8120*/  BSYNC B1 ;  /* 0x0000000000017941 */ /* 0x000fea0003800000 */
.L_x_7359:
        /* <DEDUP_REMOVED lines=10> */
.L_x_7312:
        /* <DEDUP_REMOVED lines=68> */
.L_x_7330:
        /* <DEDUP_REMOVED lines=83> */
.L_x_7363:
        /* <DEDUP_REMOVED lines=8> */
.L_x_7364:
[----:B------:R-:W-:Y:S04]  /*8bc0*/  IADD3 R11, R11, -0x1, RZ ;  /* 0xffffffff0b0b7810 */ /* 0x000fe80007ffe0ff */
[----:B------:R-:W-:Y:S11]  /*8bd0*/  ISETP.GT.AND P0, PT, R11, R65, PT ;  /* 0x000000410b00720c */ /* 0x000ff60003f04270 */
[----:B------:R-:W-:Y:S02]  /*8be0*/  @!UPT UIADD3 URZ, URZ, URZ, URZ ;  /* 0x0000003f3f3ff290 */ /* 0x000fe4000fffe03f */
[----:B------:R-:W-:Y:S05]  /*8bf0*/  @P0 BRA `(.L_x_7365) ;  /* 0xffffff9c00300947 */ /* 0x000fea000383ffff */
.L_x_7311:
        /* <DEDUP_REMOVED lines=29> */
[C---:B------:R-:W-:Y:S01]  /*8dd0*/  LEA R26, P0, R6.reuse, UR8, 0x1 ;  /* 0x00000008061a7c11 */ /* 0x040fe2000f8008ff */
[----:B------:R-:W-:Y:S01]  /*8de0*/  IMAD.IADD R13, R169, 0x1, -R60 ;  /* 0x00000001a90d7824 */ /* 0x000fe200078e0a3c */
[----:B------:R-:W-:Y:S01]  /*8df0*/  LEA R28, P1, R17, UR8, 0x1 ;  /* 0x00000008111c7c11 */ /* 0x000fe2000f8208ff */
[----:B------:R-:W-:Y:S01]  /*8e00*/  ULDC.U8 UR8, c[0x0][0x3c3] ;  /* 0x0000f0c000087ab9 */ /* 0x000fe20000000000 */
[----:B------:R-:W-:-:S02]  /*8e10*/  LEA.HI.X R27, R6, UR9, R3, 0x1, P0 ;  /* 0x00000009061b7c11 */ /* 0x000fc400080f0c03 */
        /* <DEDUP_REMOVED lines=66> */
.L_x_7372:
[----:B------:R-:W-:Y:S05]  /*9240*/  BSYNC B0 ;  /* 0x0000000000007941 */ /* 0x000fea0003800000 */
.L_x_7371:
[----:B-----5:R1:W-:Y:S02]  /*9250*/  STS.128 [R175], R8 ;  /* 0x00000008af007388 */ /* 0x0203e40000000c00 */
.L_x_7370:
[----:B------:R-:W-:Y:S05]  /*9260*/  BSYNC B1 ;  /* 0x0000000000017941 */ /* 0x000fea0003800000 */
.L_x_7369:
        /* <DEDUP_REMOVED lines=29> */
[CC--:B------:R-:W-:Y:S01]  /*9440*/  FMUL.FTZ R7, R17.reuse, R6.reuse ;  /* 0x0000000611077220 */ /* 0x0c0fe20000410000 */
[----:B------:R-:W-:Y:S01]  /*9450*/  FMUL.FTZ R6, R16, R6 ;  /* 0x0000000610067220 */ /* 0x000fe20000410000 */
[----:B------:R-:W-:Y:S02]  /*9460*/  HADD2.F32 R12, -RZ, R4.H1_H1 ;  /* 0x30000004ff0c7230 */ /* 0x000fe40000004100 */
[----:B------:R-:W-:Y:S01]  /*9470*/  FMUL.FTZ R10, R20, R9 ;  /* 0x00000009140a7220 */ /* 0x000fe20000410000 */
[-C--:B------:R-:W-:Y:S01]  /*9480*/  FFMA.FTZ R7, R16, R11.reuse, -R7 ;  /* 0x0000000b10077223 */ /* 0x080fe20000010807 */
[----:B------:R-:W-:Y:S01]  /*9490*/  FFMA.FTZ R6, R17, R11, R6 ;  /* 0x0000000b11067223 */ /* 0x000fe20000010006 */
[----:B------:R-:W-:-:S02]  /*94a0*/  HADD2.F32 R11, -RZ, R8.H0_H0 ;  /* 0x20000008ff0b7230 */ /* 0x000fc40000004100 */
[C---:B------:R-:W-:Y:S01]  /*94b0*/  FMUL.FTZ R9, R19.reuse, R9 ;  /* 0x0000000913097220 */ /* 0x040fe20000410000 */
[----:B------:R-:W-:Y:S02]  /*94c0*/  HADD2.F32 R17, -RZ, R8.H1_H1 ;  /* 0x30000008ff117230 */ /* 0x000fe40000004100 */
[-C--:B------:R-:W-:Y:S01]  /*94d0*/  FFMA.FTZ R10, R19, R12.reuse, -R10 ;  /* 0x0000000c130a7223 */ /* 0x080fe2000001080a */
[----:B------:R-:W-:Y:S02]  /*94e0*/  HADD2.F32 R8, -RZ, R18.H0_H0 ;  /* 0x20000012ff087230 */ /* 0x000fe40000004100 */
[----:B------:R-:W-:Y:S01]  /*94f0*/  FFMA.FTZ R9, R20, R12, R9 ;  /* 0x0000000c14097223 */ /* 0x000fe20000010009 */
[----:B------:R-:W-:Y:S02]  /*9500*/  HADD2.F32 R2, -RZ, R2.H0_H0 ;  /* 0x20000002ff027230 */ /* 0x000fe40000004100 */
[----:B------:R-:W-:Y:S02]  /*9510*/  HADD2.F32 R3, -RZ, R3.H0_H0 ;  /* 0x20000003ff037230 */ /* 0x000fe40000004100 */
[----:B------:R-:W-:-:S02]  /*9520*/  HADD2.F32 R18, -RZ, R18.H1_H1 ;  /* 0x30000012ff127230 */ /* 0x000fc40000004100 */
        /* <DEDUP_REMOVED lines=9> */
[----:B------:R-:W-:Y:S01]  /*95c0*/  FFMA.FTZ R18, R18, R5, R3 ;  /* 0x0000000512127223 */ /* 0x000fe20000010003 */
[----:B------:R-:W-:-:S02]  /*95d0*/  F2FP.F16.F32.PACK_AB R9, R9, R10 ;  /* 0x0000000a0909723e */ /* 0x000fc400000000ff */
[----:B------:R-:W-:Y:S02]  /*95e0*/  F2FP.F16.F32.PACK_AB R11, R6, R7 ;  /* 0x00000007060b723e */ /* 0x000fe400000000ff */
[----:B------:R-:W-:Y:S02]  /*95f0*/  F2FP.F16.F32.PACK_AB R8, R17, R12 ;  /* 0x0000000c1108723e */ /* 0x000fe400000000ff */
[----:B------:R-:W-:Y:S02]  /*9600*/  F2FP.F16.F32.PACK_AB R10, R18, R19 ;  /* 0x00000013120a723e */ /* 0x000fe400000000ff */
.L_x_7376:
[----:B------:R-:W-:Y:S05]  /*9610*/  BSYNC B0 ;  /* 0x0000000000007941 */ /* 0x000fea0003800000 */
.L_x_7375:
[----:B-----5:R2:W-:Y:S02]  /*9620*/  STS.128 [R175+0x800], R8 ;  /* 0x00080008af007388 */ /* 0x0205e40000000c00 */
.L_x_7374:
[----:B------:R-:W-:Y:S05]  /*9630*/  BSYNC B1 ;  /* 0x0000000000017941 */ /* 0x000fea0003800000 */
.L_x_7373:
        /* <DEDUP_REMOVED lines=59> */
.L_x_7380:
[----:B------:R-:W-:Y:S05]  /*99f0*/  BSYNC B0 ;  /* 0x0000000000007941 */ /* 0x000fea0003800000 */
.L_x_7379:
[----:B-----5:R3:W-:Y:S02]  /*9a00*/  STS.128 [R175+0x1000], R8 ;  /* 0x00100008af007388 */ /* 0x0207e40000000c00 */
.L_x_7378:
[----:B------:R-:W-:Y:S05]  /*9a10*/  BSYNC B1 ;  /* 0x0000000000017941 */ /* 0x000fea0003800000 */
.L_x_7377:
        /* <DEDUP_REMOVED lines=34> */
[----:B------:R-:W-:Y:S01]  /*9c40*/  FFMA.FTZ R10, R17, R13, -R10 ;  /* 0x0000000d110a7223 */ /* 0x000fe2000001080a */
[----:B------:R-:W-:Y:S01]  /*9c50*/  FFMA.FTZ R7, R14, R11, -R7 ;  /* 0x0000000b0e077223 */ /* 0x000fe20000010807 */
[----:B------:R-:W-:Y:S01]  /*9c60*/  FFMA.FTZ R9, R18, R13, R9 ;  /* 0x0000000d12097223 */ /* 0x000fe20000010009 */
[----:B------:R-:W-:Y:S01]  /*9c70*/  FFMA.FTZ R6, R15, R11, R6 ;  /* 0x0000000b0f067223 */ /* 0x000fe20000010006 */
[----:B------:R-:W-:-:S02]  /*9c80*/  HADD2.F32 R11, -RZ, R8.H0_H0 ;  /* 0x20000008ff0b7230 */ /* 0x000fc40000004100 */
[----:B------:R-:W-:Y:S01]  /*9c90*/  HADD2.F32 R13, -RZ, R8.H1_H1 ;  /* 0x30000008ff0d7230 */ /* 0x000fe20000004100 */
[----:B------:R-:W-:Y:S01]  /*9ca0*/  F2FP.F16.F32.PACK_AB R9, R9, R10 ;  /* 0x0000000a0909723e */ /* 0x000fe200000000ff */
[----:B------:R-:W-:Y:S02]  /*9cb0*/  HADD2.F32 R8, -RZ, R16.H0_H0 ;  /* 0x20000010ff087230 */ /* 0x000fe40000004100 */
[----:B------:R-:W-:Y:S02]  /*9cc0*/  HADD2.F32 R2, -RZ, R2.H0_H0 ;  /* 0x20000002ff027230 */ /* 0x000fe40000004100 */
[----:B------:R-:W-:Y:S02]  /*9cd0*/  HADD2.F32 R3, -RZ, R3.H0_H0 ;  /* 0x20000003ff037230 */ /* 0x000fe40000004100 */
[----:B------:R-:W-:Y:S02]  /*9ce0*/  HADD2.F32 R16, -RZ, R16.H1_H1 ;  /* 0x30000010ff107230 */ /* 0x000fe40000004100 */
[----:B------:R-:W-:Y:S01]  /*9cf0*/  FMUL.FTZ R14, R13, R2 ;  /* 0x000000020d0e7220 */ /* 0x000fe20000410000 */
[----:B------:R-:W-:-:S02]  /*9d00*/  HADD2.F32 R4, -RZ, R4.H0_H0 ;  /* 0x20000004ff047230 */ /* 0x000fc40000004100 */
        /* <DEDUP_REMOVED lines=8> */
[----:B------:R-:W-:Y:S02]  /*9d90*/  F2FP.F16.F32.PACK_AB R11, R6, R7 ;  /* 0x00000007060b723e */ /* 0x000fe400000000ff */
[----:B------:R-:W-:-:S02]  /*9da0*/  F2FP.F16.F32.PACK_AB R8, R13, R14 ;  /* 0x0000000e0d08723e */ /* 0x000fc400000000ff */
[----:B------:R-:W-:Y:S02]  /*9db0*/  F2FP.F16.F32.PACK_AB R10, R16, R15 ;  /* 0x0000000f100a723e */ /* 0x000fe400000000ff */
.L_x_7383:
[----:B------:R-:W-:Y:S05]  /*9dc0*/  BSYNC B0 ;  /* 0x0000000000007941 */ /* 0x000fea0003800000 */
.L_x_7382:
[----:B-----5:R2:W-:Y:S01]  /*9dd0*/  STS.128 [R175+0x1800], R8 ;  /* 0x00180008af007388 */ /* 0x0205e20000000c00 */
[----:B------:R-:W-:Y:S05]  /*9de0*/  BRA `(.L_x_7381) ;  /* 0x0000001800987947 */ /* 0x000fea0003800000 */
.L_x_7368:
        /* <DEDUP_REMOVED lines=24> */
[----:B-1----:R-:W-:-:S04]  /*9f70*/  IADD3 R9, P1, R0, R2, RZ ;  /* 0x0000000200097210 */ /* 0x002fc80007f3e0ff */
[----:B------:R-:W3:Y:S01]  /*9f80*/  LDG.E.128 R4, desc[UR6][R6.64] ;  /* 0x0000000606047981 */ /* 0x000ee2000c1e1d00 */
[----:B------:R-:W-:Y:S02]  /*9f90*/  LEA.HI.X.SX32 R0, R0, R3, 0x1, P1 ;  /* 0x0000000300007211 */ /* 0x000fe400008f0eff */
[----:B------:R-:W-:-:S04]  /*9fa0*/  LEA R8, P1, R9, UR8, 0x1 ;  /* 0x0000000809087c11 */ /* 0x000fc8000f8208ff */
[----:B------:R-:W-:-:S06]  /*9fb0*/  LEA.HI.X R9, R9, UR9, R0, 0x1, P1 ;  /* 0x0000000909097c11 */ /* 0x000fcc00088f0c00 */
[----:B------:R-:W4:Y:S01]  /*9fc0*/  LDG.E.128 R8, desc[UR6][R8.64] ;  /* 0x0000000608087981 */ /* 0x000f22000c1e1d00 */
[----:B--2---:R-:W-:Y:S02]  /*9fd0*/  HADD2.F32 R35, -RZ, R17.H0_H0 ;  /* 0x20000011ff237230 */ /* 0x004fe40000004100 */
[--C-:B---3--:R-:W-:Y:S02]  /*9fe0*/  HADD2.F32 R0, -RZ, R4.reuse.H0_H0 ;  /* 0x20000004ff007230 */ /* 0x108fe40000004100 */
        /* <DEDUP_REMOVED lines=58> */
.L_x_7387:
[----:B------:R-:W-:Y:S05]  /*a390*/  BSYNC B0 ;  /* 0x0000000000007941 */ /* 0x000fea0003800000 */
.L_x_7386:
[----:B-----5:R2:W-:Y:S02]  /*a3a0*/  STS.128 [R175], R20 ;  /* 0x00000014af007388 */ /* 0x0205e40000000c00 */
.L_x_7385:
[----:B------:R-:W-:Y:S05]  /*a3b0*/  BSYNC B1 ;  /* 0x0000000000017941 */ /* 0x000fea0003800000 */
.L_x_7384:
        /* <DEDUP_REMOVED lines=38> */
[----:B------:R-:W-:Y:S01]  /*a620*/  @!P0 FADD.FTZ R12, -R12, -RZ ;  /* 0x800000ff0c0c8221 */ /* 0x000fe20000010100 */
[----:B------:R-:W-:-:S02]  /*a630*/  HADD2.F32 R29, -RZ, R5.H1_H1 ;  /* 0x30000005ff1d7230 */ /* 0x000fc40000004100 */
[--C-:B------:R-:W-:Y:S02]  /*a640*/  HADD2.F32 R5, -RZ, R6.reuse.H0_H0 ;  /* 0x20000006ff057230 */ /* 0x100fe40000004100 */
[----:B------:R-:W-:Y:S01]  /*a650*/  @!P0 FADD.FTZ R4, -R4, -RZ ;  /* 0x800000ff04048221 */ /* 0x000fe20000010100 */
[----:B------:R-:W-:Y:S02]  /*a660*/  HADD2.F32 R30, -RZ, R6.H1_H1 ;  /* 0x30000006ff1e7230 */ /* 0x000fe40000004100 */
        /* <DEDUP_REMOVED lines=50> */
.L_x_7391:
[----:B------:R-:W-:Y:S05]  /*a990*/  BSYNC B0 ;  /* 0x0000000000007941 */ /* 0x000fea0003800000 */
.L_x_7390:
[----:B-----5:R3:W-:Y:S02]  /*a9a0*/  STS.128 [R175+0x800], R20 ;  /* 0x00080014af007388 */ /* 0x0207e40000000c00 */
.L_x_7389:
[----:B------:R-:W-:Y:S05]  /*a9b0*/  BSYNC B1 ;  /* 0x0000000000017941 */ /* 0x000fea0003800000 */
.L_x_7388:
        /* <DEDUP_REMOVED lines=67> */
[--C-:B----4-:R-:W-:Y:S02]  /*adf0*/  HADD2.F32 R4, -RZ, R8.reuse.H0_H0 ;  /* 0x20000008ff047230 */ /* 0x110fe40000004100 */
        /* <DEDUP_REMOVED lines=27> */
.L_x_7395:
[----:B------:R-:W-:Y:S05]  /*afb0*/  BSYNC B0 ;  /* 0x0000000000007941 */ /* 0x000fea0003800000 */
.L_x_7394:
[----:B-----5:R4:W-:Y:S02]  /*afc0*/  STS.128 [R175+0x1000], R20 ;  /* 0x00100014af007388 */ /* 0x0209e40000000c00 */
.L_x_7393:
[----:B------:R-:W-:Y:S05]  /*afd0*/  BSYNC B1 ;  /* 0x0000000000017941 */ /* 0x000fea0003800000 */
.L_x_7392:
        /* <DEDUP_REMOVED lines=18> */
[----:B---34-:R-:W-:Y:S01]  /*b100*/  IMAD.WIDE R20, R5, 0x2, R26 ;  /* 0x0000000205147825 */ /* 0x018fe200078e021a */
[----:B------:R-:W-:-:S04]  /*b110*/  IADD3 R2, P1, R7, R2, RZ ;  /* 0x0000000207027210 */ /* 0x000fc80007f3e0ff */
[----:B------:R-:W-:Y:S01]  /*b120*/  LEA.HI.X.SX32 R3, R7, R3, 0x1, P1 ;  /* 0x0000000307037211 */ /* 0x000fe200008f0eff */
[----:B------:R-:W3:Y:S01]  /*b130*/  LDG.E.128 R20, desc[UR6][R20.64] ;  /* 0x0000000614147981 */ /* 0x000ee2000c1e1d00 */
[----:B------:R-:W-:-:S04]  /*b140*/  IADD3 R6, P1, R4, R2, RZ ;  /* 0x0000000204067210 */ /* 0x000fc80007f3e0ff */
[----:B------:R-:W-:Y:S02]  /*b150*/  LEA.HI.X.SX32 R7, R4, R3, 0x1, P1 ;  /* 0x0000000304077211 */ /* 0x000fe400008f0eff */
[C---:B------:R-:W-:Y:S02]  /*b160*/  LEA R4, P1, R6.reuse, UR8, 0x1 ;  /* 0x0000000806047c11 */ /* 0x040fe4000f8208ff */
[----:B-1----:R-:W-:Y:S02]  /*b170*/  MOV R8, RZ ;  /* 0x000000ff00087202 */ /* 0x002fe40000000f00 */
[----:B------:R-:W-:Y:S01]  /*b180*/  LEA.HI.X R5, R6, UR9, R7, 0x1, P1 ;  /* 0x0000000906057c11 */ /* 0x000fe200088f0c07 */
[----:B------:R-:W-:Y:S01]  /*b190*/  ULDC.64 UR8, c[0x0][0x358] ;  /* 0x0000d60000087ab9 */ /* 0x000fe20000000a00 */
[----:B------:R-:W-:-:S04]  /*b1a0*/  @P0 IADD3 R8, -R128, RZ, RZ ;  /* 0x000000ff80080210 */ /* 0x000fc80007ffe1ff */
[----:B------:R-:W4:Y:S01]  /*b1b0*/  LDG.E.128 R4, desc[UR6][R4.64] ;  /* 0x0000000604047981 */ /* 0x000f22000c1e1d00 */
[----:B------:R-:W-:-:S04]  /*b1c0*/  IADD3 R2, P1, R8, R2, RZ ;  /* 0x0000000208027210 */ /* 0x000fc80007f3e0ff */
[----:B------:R-:W-:Y:S02]  /*b1d0*/  LEA.HI.X.SX32 R3, R8, R3, 0x1, P1 ;  /* 0x0000000308037211 */ /* 0x000fe400008f0eff */
[----:B------:R-:W-:-:S04]  /*b1e0*/  LEA R8, P1, R2, UR8, 0x1 ;  /* 0x0000000802087c11 */ /* 0x000fc8000f8208ff */
[----:B------:R-:W-:-:S06]  /*b1f0*/  LEA.HI.X R9, R2, UR9, R3, 0x1, P1 ;  /* 0x0000000902097c11 */ /* 0x000fcc00088f0c03 */
[----:B------:R-:W4:Y:S01]  /*b200*/  LDG.E.128 R8, desc[UR6][R8.64] ;  /* 0x0000000608087981 */ /* 0x000f22000c1e1d00 */
[--C-:B---3--:R-:W-:Y:S02]  /*b210*/  HADD2.F32 R15, -RZ, R21.reuse.H0_H0 ;  /* 0x20000015ff0f7230 */ /* 0x108fe40000004100 */
[--C-:B------:R-:W-:Y:S02]  /*b220*/  HADD2.F32 R28, -RZ, R20.reuse.H0_H0 ;  /* 0x20000014ff1c7230 */ /* 0x100fe40000004100 */
[----:B--2---:R-:W-:Y:S02]  /*b230*/  HADD2.F32 R26, -RZ, R21.H1_H1 ;  /* 0x30000015ff1a7230 */ /* 0x004fe40000004100 */
        /* <DEDUP_REMOVED lines=8> */
[----:B------:R-:W-:Y:S02]  /*b2c0*/  HADD2.F32 R14, -RZ, R6.H1_H1 ;  /* 0x30000006ff0e7230 */ /* 0x000fe40000004100 */
[----:B------:R-:W-:-:S02]  /*b2d0*/  HADD2.F32 R6, -RZ, R7.H0_H0 ;  /* 0x20000007ff067230 */ /* 0x000fc40000004100 */
[----:B------:R-:W-:Y:S01]  /*b2e0*/  @!P0 FADD.FTZ R5, -R5, -RZ ;  /* 0x800000ff05058221 */ /* 0x000fe20000010100 */
[----:B------:R-:W-:Y:S02]  /*b2f0*/  HADD2.F32 R7, -RZ, R7.H1_H1 ;  /* 0x30000007ff077230 */ /* 0x000fe40000004100 */
[----:B------:R-:W-:Y:S01]  /*b300*/  @!P0 FADD.FTZ R13, -R13, -RZ ;  /* 0x800000ff0d0d8221 */ /* 0x000fe20000010100 */
[----:B------:R-:W-:Y:S01]  /*b310*/  FMUL.FTZ R15, R15, R2 ;  /* 0x000000020f0f7220 */ /* 0x000fe20000410000 */
[----:B------:R-:W-:Y:S01]  /*b320*/  FMUL.FTZ R28, R28, R3 ;  /* 0x000000031c1c7220 */ /* 0x000fe20000410000 */
[--C-:B------:R-:W-:Y:S02]  /*b330*/  HADD2.F32 R3, -RZ, R23.reuse.H0_H0 ;  /* 0x20000017ff037230 */ /* 0x100fe40000004100 */
[----:B------:R-:W-:Y:S01]  /*b340*/  FMUL.FTZ R26, R26, R5 ;  /* 0x000000051a1a7220 */ /* 0x000fe20000410000 */
[----:B------:R-:W-:Y:S02]  /*b350*/  HADD2.F32 R2, -RZ, R23.H1_H1 ;  /* 0x30000017ff027230 */ /* 0x000fe40000004100 */
[----:B------:R-:W-:Y:S01]  /*b360*/  FMUL.FTZ R20, R20, R13 ;  /* 0x0000000d14147220 */ /* 0x000fe20000410000 */
[----:B------:R-:W-:Y:S01]  /*b370*/  @!P0 FADD.FTZ R6, -R6, -RZ ;  /* 0x800000ff06068221 */ /* 0x000fe20000010100 */
[----:B------:R-:W-:Y:S01]  /*b380*/  @!P0 FADD.FTZ R7, -R7, -RZ ;  /* 0x800000ff07078221 */ /* 0x000fe20000010100 */
[----:B------:R-:W-:-:S02]  /*b390*/  HADD2.F32 R13, -RZ, R22.H0_H0 ;  /* 0x20000016ff0d7230 */ /* 0x000fc40000004100 */
[----:B------:R-:W-:Y:S01]  /*b3a0*/  @!P0 FADD.FTZ R4, -R4, -RZ ;  /* 0x800000ff04048221 */ /* 0x000fe20000010100 */
[----:B------:R-:W-:Y:S02]  /*b3b0*/  HADD2.F32 R5, -RZ, R22.H1_H1 ;  /* 0x30000016ff057230 */ /* 0x000fe40000004100 */
[----:B------:R-:W-:Y:S01]  /*b3c0*/  @!P0 FADD.FTZ R14, -R14, -RZ ;  /* 0x800000ff0e0e8221 */ /* 0x000fe20000010100 */
[----:B------:R-:W-:Y:S01]  /*b3d0*/  FMUL.FTZ R6, R3, R6 ;  /* 0x0000000603067220 */ /* 0x000fe20000410000 */
[----:B------:R-:W-:Y:S01]  /*b3e0*/  FMUL.FTZ R7, R2, R7 ;  /* 0x0000000702077220 */ /* 0x000fe20000410000 */
[----:B-----5:R-:W-:Y:S02]  /*b3f0*/  HADD2.F32 R2, -RZ, R17.H0_H0 ;  /* 0x20000011ff027230 */ /* 0x020fe40000004100 */
[----:B------:R-:W-:Y:S01]  /*b400*/  FMUL.FTZ R4, R13, R4 ;  /* 0x000000040d047220 */ /* 0x000fe20000410000 */
[----:B------:R-:W-:Y:S02]  /*b410*/  HADD2.F32 R3, -RZ, R9.H0_H0 ;  /* 0x20000009ff037230 */ /* 0x000fe40000004100 */
        /* <DEDUP_REMOVED lines=28> */
.L_x_7397:
[----:B------:R-:W-:Y:S05]  /*b5e0*/  BSYNC B0 ;  /* 0x0000000000007941 */ /* 0x000fea0003800000 */
.L_x_7396:
[----:B-----5:R1:W-:Y:S01]  /*b5f0*/  STS.128 [R175+0x1800], R16 ;  /* 0x00180010af007388 */ /* 0x0203e20000000c00 */
[----:B------:R-:W-:Y:S05]  /*b600*/  BRA `(.L_x_7381) ;  /* 0x0000000000907947 */ /* 0x000fea0003800000 */
.L_x_7367:
        /* <DEDUP_REMOVED lines=36> */
.L_x_7381:
[----:B------:R-:W-:Y:S05]  /*b850*/  BSYNC B2 ;  /* 0x0000000000027941 */ /* 0x000fea0003800000 */
.L_x_7366:
[----:B------:R-:W-:Y:S01]  /*b860*/  VIADD R174, R56, 0xffffffff ;  /* 0xffffffff38ae7836 */ /* 0x000fe20000000000 */
[----:B------:R-:W-:Y:S01]  /*b870*/  SHF.R.S32.HI R176, RZ, 0x1f, R59 ;  /* 0x0000001fffb07819 */ /* 0x000fe2000001143b */
[----:B---34-:R-:W-:Y:S01]  /*b880*/  VIADD R22, R136, 0x40 ;  /* 0x0000004088167836 */ /* 0x018fe20000000000 */
[----:B------:R-:W-:Y:S01]  /*b890*/  ULDC UR5, c[0x0][0x398] ;  /* 0x0000e60000057ab9 */ /* 0x000fe20000000800 */
[----:B------:R-:W-:Y:S01]  /*b8a0*/  IMAD.SHL.U32 R2, R174, 0x80, RZ ;  /* 0x00000080ae027824 */ /* 0x000fe200078e00ff */
[----:B------:R-:W-:Y:S01]  /*b8b0*/  LEA.HI R176, R176, R59, RZ, 0x2 ;  /* 0x0000003bb0b07211 */ /* 0x000fe200078f10ff */
[C---:B------:R-:W-:Y:S02]  /*b8c0*/  VIADD R20, R136.reuse, 0x50 ;  /* 0x0000005088147836 */ /* 0x040fe40000000000 */
[----:B------:R-:W-:Y:S01]  /*b8d0*/  IMAD.IADD R3, R61, 0x1, -R2 ;  /* 0x000000013d037824 */ /* 0x000fe200078e0a02 */
[----:B------:R-:W-:Y:S01]  /*b8e0*/  SHF.R.S32.HI R176, RZ, 0x2, R176 ;  /* 0x00000002ffb07819 */ /* 0x000fe200000114b0 */
[----:B-1----:R-:W-:-:S02]  /*b8f0*/  VIADD R18, R136, 0x60 ;  /* 0x0000006088127836 */ /* 0x002fc40000000000 */
[----:B------:R-:W-:Y:S01]  /*b900*/  VIADD R16, R136, 0x70 ;  /* 0x0000007088107836 */ /* 0x000fe20000000000 */
[-C--:B------:R-:W-:Y:S01]  /*b910*/  ISETP.GE.AND P5, PT, R12, R3.reuse, PT ;  /* 0x000000030c00720c */ /* 0x080fe20003fa6270 */
[----:B------:R-:W-:Y:S01]  /*b920*/  IMAD.SHL.U32 R40, R63, 0x40, RZ ;  /* 0x000000403f287824 */ /* 0x000fe200078e00ff */
[-C--:B------:R-:W-:Y:S01]  /*b930*/  ISETP.GE.AND P0, PT, R0, R3.reuse, PT ;  /* 0x000000030000720c */ /* 0x080fe20003f06270 */
[----:B------:R-:W-:Y:S01]  /*b940*/  IMAD R41, R58, 0x10, R60 ;  /* 0x000000103a297824 */ /* 0x000fe200078e023c */
[-C--:B------:R-:W-:Y:S02]  /*b950*/  ISETP.GE.AND P1, PT, R136, R3.reuse, PT ;  /* 0x000000038800720c */ /* 0x080fe40003f26270 */
[-C--:B------:R-:W-:Y:S02]  /*b960*/  ISETP.GE.AND P3, PT, R24, R3.reuse, PT ;  /* 0x000000031800720c */ /* 0x080fe40003f66270 */
[-C--:B------:R-:W-:Y:S02]  /*b970*/  ISETP.GE.AND P4, PT, R22, R3.reuse, PT ;  /* 0x000000031600720c */ /* 0x080fe40003f86270 */
[----:B------:R-:W-:-:S02]  /*b980*/  ISETP.GE.AND P6, PT, R12, R3, PT ;  /* 0x000000030c00720c */ /* 0x000fc40003fc6270 */
[----:B------:R-:W-:Y:S01]  /*b990*/  LOP3.LUT R40, R40, 0xfffffe00, RZ, 0xc0, !PT ;  /* 0xfffffe0028287812 */ /* 0x000fe200078ec0ff */
[----:B------:R-:W1:Y:S02]  /*b9a0*/  @!P5 LDC.64 R4, c[0x0][0x248] ;  /* 0x00009200ff04db82 */ /* 0x000e640000000a00 */
[C---:B------:R-:W-:Y:S02]  /*b9b0*/  @!P0 LEA R6, P2, R89.reuse, R164, 0x1 ;  /* 0x000000a459068211 */ /* 0x040fe400078408ff */
[----:B------:R-:W-:Y:S01]  /*b9c0*/  @!PT LDS RZ, [RZ] ;  /* 0x00000000fffff984 */ /* 0x000fe20000000800 */
[----:B------:R-:W-:Y:S01]  /*b9d0*/  @!PT LDS RZ, [RZ] ;  /* 0x00000000fffff984 */ /* 0x000fe20000000800 */
[----:B------:R-:W-:Y:S01]  /*b9e0*/  @!PT LDS RZ, [RZ] ;  /* 0x00000000fffff984 */ /* 0x000fe20000000800 */
[----:B------:R-:W-:Y:S01]  /*b9f0*/  @!P1 LDGSTS.E.BYPASS.LTC128B.128 [R175+0x2000], desc[UR6][R164.64] ;  /* 0x02000000a4af9fae */ /* 0x000fe2000b901d46 */
[----:B------:R-:W-:Y:S01]  /*ba00*/  ISETP.GE.AND P1, PT, R18, R3, PT ;  /* 0x000000031200720c */ /* 0x000fe20003f26270 */
[----:B------:R-:W-:Y:S01]  /*ba10*/  IMAD R162, R58, 0x400, R40 ;  /* 0x000004003aa27824 */ /* 0x000fe200078e0228 */
[----:B------:R-:W-:Y:S01]  /*ba20*/  @!P0 LEA.HI.X R7, R89, R165, R100, 0x1, P2 ;  /* 0x000000a559078211 */ /* 0x000fe200010f0c64 */
[----:B------:R-:W3:Y:S01]  /*ba30*/  @!P3 LDC.64 R14, c[0x0][0x248] ;  /* 0x00009200ff0ebb82 */ /* 0x000ee20000000a00 */
[----:B------:R-:W-:-:S03]  /*ba40*/  ISETP.GE.AND P2, PT, R20, R3, PT ;  /* 0x000000031400720c */ /* 0x000fc60003f46270 */
[----:B------:R4:W-:Y:S04]  /*ba50*/  @!P0 LDGSTS.E.BYPASS.LTC128B.128 [R175+0x2800], desc[UR6][R6.64] ;  /* 0x0280000006af8fae */ /* 0x0009e8000b901d46 */
[----:B--2---:R-:W2:Y:S01]  /*ba60*/  @!P4 LDC.64 R10, c[0x0][0x248] ;  /* 0x00009200ff0acb82 */ /* 0x004ea20000000a00 */
[----:B-1----:R-:W-:-:S07]  /*ba70*/  @!P5 LEA R26, P0, R4, R164, 0x6 ;  /* 0x000000a4041ad211 */ /* 0x002fce00078030ff */
[----:B------:R-:W1:Y:S01]  /*ba80*/  @!P2 LDC.64 R8, c[0x0][0x248] ;  /* 0x00009200ff08ab82 */ /* 0x000e620000000a00 */
[----:B------:R-:W-:Y:S02]  /*ba90*/  @!P5 LEA.HI.X R27, R4, R165, R5, 0x6, P0 ;  /* 0x000000a5041bd211 */ /* 0x000fe400000f3405 */
[-C--:B------:R-:W-:Y:S01]  /*baa0*/  ISETP.GE.AND P0, PT, R16, R3.reuse, PT ;  /* 0x000000031000720c */ /* 0x080fe20003f06270 */
[----:B---3--:R-:W-:Y:S02]  /*bab0*/  @!P3 IMAD.WIDE.U32 R28, R14, 0x60, R164 ;  /* 0x000000600e1cb825 */ /* 0x008fe400078e00a4 */
[----:B------:R-:W-:Y:S01]  /*bac0*/  @!P5 LDGSTS.E.BYPASS.LTC128B.128 [R175+0x3000], desc[UR6][R26.64] ;  /* 0x030000001aafdfae */ /* 0x000fe2000b901d46 */
[----:B------:R-:W-:Y:S01]  /*bad0*/  ISETP.GE.AND P5, PT, R0, R3, PT ;  /* 0x000000030000720c */ /* 0x000fe20003fa6270 */
[----:B------:R-:W-:Y:S01]  /*bae0*/  @!P3 IMAD R15, R15, 0x60, RZ ;  /* 0x000000600f0fb824 */ /* 0x000fe200078e02ff */
[----:B------:R-:W-:Y:S01]  /*baf0*/  LEA.HI R0, R64, R64, RZ, 0x1 ;  /* 0x0000004040007211 */ /* 0x000fe200078f08ff */
[----:B------:R-:W-:Y:S01]  /*bb00*/  @!P3 IMAD.MOV.U32 R34, RZ, RZ, R28 ;  /* 0x000000ffff22b224 */ /* 0x000fe200078e001c */
[----:B----4-:R-:W3:Y:S01]  /*bb10*/  @!P1 LDC.64 R6, c[0x0][0x248] ;  /* 0x00009200ff069b82 */ /* 0x010ee20000000a00 */
[----:B------:R-:W-:-:S05]  /*bb20*/  @!P3 IMAD.IADD R35, R15, 0x1, R29 ;  /* 0x000000010f23b824 */ /* 0x000fca00078e021d */
[----:B------:R-:W-:Y:S01]  /*bb30*/  @!P3 LDGSTS.E.BYPASS.LTC128B.128 [R175+0x3800], desc[UR6][R34.64] ;  /* 0x0380000022afbfae */ /* 0x000fe2000b901d46 */
[----:B--2---:R-:W-:Y:S01]  /*bb40*/  @!P4 LEA R32, P3, R10, R164, 0x7 ;  /* 0x000000a40a20c211 */ /* 0x004fe200078638ff */
[----:B------:R-:W2:Y:S01]  /*bb50*/  @!P0 LDC.64 R4, c[0x0][0x248] ;  /* 0x00009200ff048b82 */ /* 0x000ea20000000a00 */
[----:B-1----:R-:W-:Y:S02]  /*bb60*/  @!P2 IMAD.WIDE.U32 R14, R8, 0xa0, R164 ;  /* 0x000000a0080ea825 */ /* 0x002fe400078e00a4 */
[----:B------:R-:W-:Y:S02]  /*bb70*/  @!P4 LEA.HI.X R33, R10, R165, R11, 0x7, P3 ;  /* 0x000000a50a21c211 */ /* 0x000fe400018f3c0b */
[-C--:B------:R-:W-:Y:S01]  /*bb80*/  ISETP.GE.AND P3, PT, R24, R3.reuse, PT ;  /* 0x000000031800720c */ /* 0x080fe20003f66270 */
[----:B------:R-:W-:Y:S02]  /*bb90*/  @!P2 IMAD R9, R9, 0xa0, RZ ;  /* 0x000000a00909a824 */ /* 0x000fe400078e02ff */
[----:B------:R-:W-:Y:S01]  /*bba0*/  @!P4 LDGSTS.E.BYPASS.LTC128B.128 [R175+0x4000], desc[UR6][R32.64] ;  /* 0x0400000020afcfae */ /* 0x000fe2000b901d46 */
[----:B------:R-:W-:Y:S01]  /*bbb0*/  ISETP.GE.AND P4, PT, R22, R3, PT ;  /* 0x000000031600720c */ /* 0x000fe20003f86270 */
[----:B------:R-:W-:-:S05]  /*bbc0*/  @!P2 IMAD.IADD R15, R9, 0x1, R15 ;  /* 0x00000001090fa824 */ /* 0x000fca00078e020f */
[----:B------:R1:W-:Y:S01]  /*bbd0*/  @!P2 LDGSTS.E.BYPASS.LTC128B.128 [R175+0x4800], desc[UR6][R14.64] ;  /* 0x048000000eafafae */ /* 0x0003e2000b901d46 */
[--C-:B---3--:R-:W-:Y:S01]  /*bbe0*/  @!P1 IMAD.WIDE.U32 R28, R6, 0xc0, R164.reuse ;  /* 0x000000c0061c9825 */ /* 0x108fe200078e00a4 */
[----:B------:R-:W-:Y:S01]  /*bbf0*/  ISETP.GE.AND P2, PT, R20, R3, PT ;  /* 0x000000031400720c */ /* 0x000fe20003f46270 */
[----:B------:R-:W3:Y:S02]  /*bc00*/  @!P3 LDC.64 R8, c[0x0][0x250] ;  /* 0x00009400ff08bb82 */ /* 0x000ee40000000a00 */
[----:B------:R-:W-:Y:S02]  /*bc10*/  @!P1 IMAD R7, R7, 0xc0, RZ ;  /* 0x000000c007079824 */ /* 0x000fe400078e02ff */
[----:B--2---:R-:W-:-:S04]  /*bc20*/  @!P0 IMAD.WIDE.U32 R30, R4, 0xe0, R164 ;  /* 0x000000e0041e8825 */ /* 0x004fc800078e00a4 */
[----:B------:R-:W-:Y:S02]  /*bc30*/  @!P0 IMAD R5, R5, 0xe0, RZ ;  /* 0x000000e005058824 */ /* 0x000fe400078e02ff */
[----:B------:R-:W-:Y:S02]  /*bc40*/  @!P1 IMAD.IADD R29, R7, 0x1, R29 ;  /* 0x00000001071d9824 */ /* 0x000fe400078e021d */
[----:B------:R-:W-:Y:S02]  /*bc50*/  @!P0 IMAD.IADD R31, R5, 0x1, R31 ;  /* 0x00000001051f8824 */ /* 0x000fe400078e021f */
[----:B------:R-:W2:Y:S01]  /*bc60*/  @!P6 LDC.64 R4, c[0x0][0x250] ;  /* 0x00009400ff04eb82 */ /* 0x000ea20000000a00 */
[----:B------:R-:W-:Y:S01]  /*bc70*/  @!P1 LDGSTS.E.BYPASS.LTC128B.128 [R175+0x5000], desc[UR6][R28.64] ;  /* 0x050000001caf9fae */ /* 0x000fe2000b901d46 */
[----:B------:R-:W-:-:S03]  /*bc80*/  @!P5 LEA R10, P1, R102, R167, 0x1 ;  /* 0x000000a7660ad211 */ /* 0x000fc600078208ff */
[----:B------:R-:W-:Y:S01]  /*bc90*/  @!P0 LDGSTS.E.BYPASS.LTC128B.128 [R175+0x5800], desc[UR6][R30.64] ;  /* 0x058000001eaf8fae */ /* 0x000fe2000b901d46 */
[CC--:B------:R-:W-:Y:S01]  /*bca0*/  ISETP.GE.AND P0, PT, R136.reuse, R3.reuse, PT ;  /* 0x000000038800720c */ /* 0x0c0fe20003f06270 */
[----:B------:R-:W-:Y:S01]  /*bcb0*/  IMAD.SHL.U32 R136, R136, 0x8, RZ ;  /* 0x0000000888887824 */ /* 0x000fe200078e00ff */
[----:B------:R-:W-:Y:S01]  /*bcc0*/  @!P5 LEA.HI.X R11, R102, R166, R91, 0x1, P1 ;  /* 0x000000a6660bd211 */ /* 0x000fe200008f0c5b */
[----:B------:R-:W0:Y:S01]  /*bcd0*/  LDGDEPBAR ;  /* 0x00000000000079af */ /* 0x000e220000000000 */
[----:B------:R-:W-:Y:S01]  /*bce0*/  ISETP.GE.AND P1, PT, R18, R3, PT ;  /* 0x000000031200720c */ /* 0x000fe20003f26270 */
[----:B-1----:R-:W-:Y:S02]  /*bcf0*/  IMAD.SHL.U32 R15, R62, 0x40, RZ ;  /* 0x000000403e0f7824 */ /* 0x002fe400078e00ff */
[----:B---3--:R-:W-:-:S03]  /*bd00*/  @!P3 IMAD R14, R9, 0x60, RZ ;  /* 0x00000060090eb824 */ /* 0x008fc600078e02ff */
[----:B------:R-:W-:-:S03]  /*bd10*/  LOP3.LUT R15, R15, 0x1c0, RZ, 0xc0, !PT ;  /* 0x000001c00f0f7812 */ /* 0x000fc600078ec0ff */
[----:B------:R-:W-:Y:S01]  /*bd20*/  @!P0 IMAD.MOV.U32 R6, RZ, RZ, R167 ;  /* 0x000000ffff068224 */ /* 0x000fe200078e00a7 */
[----:B------:R-:W-:Y:S01]  /*bd30*/  LOP3.LUT R136, R15, 0x8, R136, 0xf8, !PT ;  /* 0x000000080f887812 */ /* 0x000fe200078ef888 */
[----:B------:R-:W-:Y:S01]  /*bd40*/  @!P0 IMAD.MOV.U32 R7, RZ, RZ, R166 ;  /* 0x000000ffff078224 */ /* 0x000fe200078e00a6 */
[----:B------:R-:W-:-:S04]  /*bd50*/  SHF.R.U32.HI R161, RZ, 0x3, R15 ;  /* 0x00000003ffa17819 */ /* 0x000fc8000001160f */
[----:B------:R-:W-:Y:S01]  /*bd60*/  LOP3.LUT R161, R136, R161, RZ, 0x3c, !PT ;  /* 0x000000a188a17212 */ /* 0x000fe200078e3cff */
[----:B------:R-:W-:-:S04]  /*bd70*/  DEPBAR.LE SB0, 0x0 ;  /* 0x000080000000791a */ /* 0x000fc80000000000 */
[----:B------:R-:W-:Y:S06]  /*bd80*/  BAR.SYNC.DEFER_BLOCKING 0x0 ;  /* 0x0000000000007b1d */ /* 0x000fec0000010000 */
[----:B------:R-:W-:Y:S04]  /*bd90*/  @P0 STS.128 [R175+0x6000], RZ ;  /* 0x006000ffaf000388 */ /* 0x000fe80000000c00 */
[----:B------:R-:W-:Y:S01]  /*bda0*/  @!PT LDS RZ, [RZ] ;  /* 0x00000000fffff984 */ /* 0x000fe20000000800 */
[----:B------:R-:W-:Y:S01]  /*bdb0*/  @!PT LDS RZ, [RZ] ;  /* 0x00000000fffff984 */ /* 0x000fe20000000800 */
[----:B------:R-:W-:Y:S01]  /*bdc0*/  @!PT LDS RZ, [RZ] ;  /* 0x00000000fffff984 */ /* 0x000fe20000000800 */
[----:B------:R1:W-:Y:S01]  /*bdd0*/  @!P0 LDGSTS.E.BYPASS.LTC128B.128 [R175+0x6000], desc[UR6][R6.64] ;  /* 0x0600000006af8fae */ /* 0x0003e2000b901d46 */
[----:B--2---:R-:W-:-:S03]  /*bde0*/  @!P6 LEA R12, P0, R4, R167, 0x6 ;  /* 0x000000a7040ce211 */ /* 0x004fc600078030ff */
[----:B------:R-:W-:Y:S01]  /*bdf0*/  @P5 STS.128 [R175+0x6800], RZ ;  /* 0x006800ffaf005388 */ /* 0x000fe20000000c00 */
[----:B------:R-:W-:Y:S02]  /*be00*/  @!P6 LEA.HI.X R13, R4, R166, R5, 0x6, P0 ;  /* 0x000000a6040de211 */ /* 0x000fe400000f3405 */
[----:B------:R-:W-:Y:S01]  /*be10*/  ISETP.GE.AND P0, PT, R16, R3, PT ;  /* 0x000000031000720c */ /* 0x000fe20003f06270 */
[----:B------:R-:W2:Y:S01]  /*be20*/  @!P2 LDC.64 R4, c[0x0][0x250] ;  /* 0x00009400ff04ab82 */ /* 0x000ea20000000a00 */
[----:B------:R-:W-:Y:S01]  /*be30*/  @!PT LDS RZ, [RZ] ;  /* 0x00000000fffff984 */ /* 0x000fe20000000800 */
[----:B------:R-:W-:Y:S01]  /*be40*/  @!PT LDS RZ, [RZ] ;  /* 0x00000000fffff984 */ /* 0x000fe20000000800 */
[----:B------:R-:W-:Y:S01]  /*be50*/  @!PT LDS RZ, [RZ] ;  /* 0x00000000fffff984 */ /* 0x000fe20000000800 */
[----:B------:R3:W-:Y:S01]  /*be60*/  @!P5 LDGSTS.E.BYPASS.LTC128B.128 [R175+0x6800], desc[UR6][R10.64] ;  /* 0x068000000aafdfae */ /* 0x0007e2000b901d46 */
[----:B------:R-:W-:Y:S01]  /*be70*/  LOP3.LUT R3, R0, 0xfffffffe, RZ, 0xc0, !PT ;  /* 0xfffffffe00037812 */ /* 0x000fe200078ec0ff */
[----:B------:R-:W-:Y:S02]  /*be80*/  IMAD.SHL.U32 R0, R130, 0x40, RZ ;  /* 0x0000004082007824 */ /* 0x000fe400078e00ff */
[----:B------:R-:W-:Y:S02]  /*be90*/  @P6 STS.128 [R175+0x7000], RZ ;  /* 0x007000ffaf006388 */ /* 0x000fe40000000c00 */
[----:B------:R-:W-:Y:S01]  /*bea0*/  IMAD.IADD R64, R64, 0x1, -R3 ;  /* 0x0000000140407824 */ /* 0x000fe200078e0a03 */
[----:B------:R-:W-:Y:S01]  /*beb0*/  LOP3.LUT R0, R0, 0x1c0, RZ, 0xc0, !PT ;  /* 0x000001c000007812 */ /* 0x000fe200078ec0ff */
[----:B------:R-:W-:Y:S01]  /*bec0*/  @!PT LDS RZ, [RZ] ;  /* 0x00000000fffff984 */ /* 0x000fe20000000800 */
[----:B------:R-:W-:Y:S01]  /*bed0*/  @!PT LDS RZ, [RZ] ;  /* 0x00000000fffff984 */ /* 0x000fe20000000800 */
[----:B------:R-:W-:Y:S01]  /*bee0*/  @!PT LDS RZ, [RZ] ;  /* 0x00000000fffff984 */ /* 0x000fe20000000800 */
[----:B------:R4:W-:Y:S02]  /*bef0*/  @!P6 LDGSTS.E.BYPASS.LTC128B.128 [R175+0x7000], desc[UR6][R12.64] ;  /* 0x070000000cafefae */ /* 0x0009e4000b901d46 */
[----:B------:R-:W-:-:S02]  /*bf00*/  IMAD.SHL.U32 R3, R64, 0x8, RZ ;  /* 0x0000000840037824 */ /* 0x000fc400078e00ff */
[----:B------:R-:W-:Y:S01]  /*bf10*/  IMAD R161, R64, 0x200, R161 ;  /* 0x0000020040a17824 */ /* 0x000fe200078e02a1 */
[----:B------:R-:W-:Y:S02]  /*bf20*/  @P3 STS.128 [R175+0x7800], RZ ;  /* 0x007800ffaf003388 */ /* 0x000fe40000000c00 */
[----:B------:R-:W-:Y:S02]  /*bf30*/  LOP3.LUT R3, R0, 0x8, R3, 0xf8, !PT ;  /* 0x0000000800037812 */ /* 0x000fe400078ef803 */
[----:B------:R-:W-:Y:S01]  /*bf40*/  SHF.R.U32.HI R0, RZ, 0x3, R0 ;  /* 0x00000003ff007819 */ /* 0x000fe20000011600 */
[----:B-1----:R-:W1:Y:S01]  /*bf50*/  @!P4 LDC.64 R6, c[0x0][0x250] ;  /* 0x00009400ff06cb82 */ /* 0x002e620000000a00 */
[----:B------:R-:W-:Y:S02]  /*bf60*/  LEA R161, R161, UR4, 0x1 ;  /* 0x00000004a1a17c11 */ /* 0x000fe4000f8e08ff */
[----:B------:R-:W-:Y:S01]  /*bf70*/  LOP3.LUT R3, R3, R0, RZ, 0x3c, !PT ;  /* 0x0000000003037212 */ /* 0x000fe200078e3cff */
[----:B------:R-:W-:-:S02]  /*bf80*/  IMAD.MOV.U32 R0, RZ, RZ, 0x20 ;  /* 0x00000020ff007424 */ /* 0x000fc400078e00ff */
[----:B--2---:R-:W-:Y:S02]  /*bf90*/  @!P2 IMAD R5, R5, 0xa0, RZ ;  /* 0x000000a00505a824 */ /* 0x004fe400078e02ff */
[C---:B------:R-:W-:Y:S01]  /*bfa0*/  IMAD.IADD R162, R3.reuse, 0x1, R162 ;  /* 0x0000000103a27824 */ /* 0x040fe200078e02a2 */
[----:B------:R-:W-:Y:S01]  /*bfb0*/  LOP3.LUT R3, R3, R40, RZ, 0xfc, !PT ;  /* 0x0000002803037212 */ /* 0x000fe200078efcff */
[----:B---3--:R-:W-:Y:S02]  /*bfc0*/  @!P3 IMAD.MOV.U32 R10, RZ, RZ, R167 ;  /* 0x000000ffff0ab224 */ /* 0x008fe400078e00a7 */
[----:B------:R-:W-:Y:S01]  /*bfd0*/  @!P3 IMAD.MOV.U32 R11, RZ, RZ, R166 ;  /* 0x000000ffff0bb224 */ /* 0x000fe200078e00a6 */
[----:B------:R-:W-:Y:S01]  /*bfe0*/  LEA R162, R162, UR4, 0x1 ;  /* 0x00000004a2a27c11 */ /* 0x000fe2000f8e08ff */
[----:B------:R-:W-:Y:S02]  /*bff0*/  VIADD R158, R161, 0x2040 ;  /* 0x00002040a19e7836 */ /* 0x000fe40000000000 */
[----:B------:R-:W-:-:S02]  /*c000*/  @!P3 IMAD.WIDE.U32 R16, R8, 0x60, R10 ;  /* 0x000000600810b825 */ /* 0x000fc400078e000a */
[----:B------:R-:W2:Y:S02]  /*c010*/  @!P1 LDC.64 R10, c[0x0][0x250] ;  /* 0x00009400ff0a9b82 */ /* 0x000ea40000000a00 */
[----:B------:R-:W-:Y:S02]  /*c020*/  @!P3 IMAD.IADD R17, R14, 0x1, R17 ;  /* 0x000000010e11b824 */ /* 0x000fe400078e0211 */
[----:B----4-:R-:W-:Y:S01]  /*c030*/  @!P0 IMAD.MOV.U32 R12, RZ, RZ, R167 ;  /* 0x000000ffff0c8224 */ /* 0x010fe200078e00a7 */
[C---:B-1----:R-:W-:Y:S01]  /*c040*/  @!P4 LEA R14, P5, R6.reuse, R167, 0x7 ;  /* 0x000000a7060ec211 */ /* 0x042fe200078a38ff */
[----:B------:R-:W-:Y:S02]  /*c050*/  @!P0 IMAD.MOV.U32 R13, RZ, RZ, R166 ;  /* 0x000000ffff0d8224 */ /* 0x000fe400078e00a6 */
[----:B------:R-:W1:Y:S01]  /*c060*/  @!P0 LDC.64 R8, c[0x0][0x250] ;  /* 0x00009400ff088b82 */ /* 0x000e620000000a00 */
[----:B------:R-:W-:Y:S01]  /*c070*/  @!PT LDS RZ, [RZ] ;  /* 0x00000000fffff984 */ /* 0x000fe20000000800 */
[----:B------:R-:W-:Y:S01]  /*c080*/  @!PT LDS RZ, [RZ] ;  /* 0x00000000fffff984 */ /* 0x000fe20000000800 */
[----:B------:R-:W-:Y:S01]  /*c090*/  @!PT LDS RZ, [RZ] ;  /* 0x00000000fffff984 */ /* 0x000fe20000000800 */
[----:B------:R3:W-:Y:S01]  /*c0a0*/  @!P3 LDGSTS.E.BYPASS.LTC128B.128 [R175+0x7800], desc[UR6][R16.64] ;  /* 0x0780000010afbfae */ /* 0x0007e2000b901d46 */
[----:B------:R-:W-:Y:S01]  /*c0b0*/  @!P4 LEA.HI.X R15, R6, R166, R7, 0x7, P5 ;  /* 0x000000a6060fc211 */ /* 0x000fe200028f3c07 */
[----:B------:R-:W-:-:S02]  /*c0c0*/  @!P2 IMAD.MOV.U32 R6, RZ, RZ, R167 ;  /* 0x000000ffff06a224 */ /* 0x000fc400078e00a7 */
[----:B------:R-:W-:Y:S01]  /*c0d0*/  @!P2 IMAD.MOV.U32 R7, RZ, RZ, R166 ;  /* 0x000000ffff07a224 */ /* 0x000fe200078e00a6 */
[----:B------:R-:W-:Y:S01]  /*c0e0*/  @P4 STS.128 [R175+0x8000], RZ ;  /* 0x008000ffaf004388 */ /* 0x000fe20000000c00 */
[----:B------:R-:W-:Y:S02]  /*c0f0*/  IMAD R160, R42, 0x2, R162 ;  /* 0x000000022aa07824 */ /* 0x000fe400078e02a2 */
[----:B------:R-:W-:Y:S01]  /*c100*/  @!P2 IMAD.WIDE.U32 R6, R4, 0xa0, R6 ;  /* 0x000000a00406a825 */ /* 0x000fe200078e0006 */
[----:B------:R-:W-:Y:S01]  /*c110*/  @!PT LDS RZ, [RZ] ;  /* 0x00000000fffff984 */ /* 0x000fe20000000800 */
[----:B------:R-:W-:Y:S01]  /*c120*/  @!PT LDS RZ, [RZ] ;  /* 0x00000000fffff984 */ /* 0x000fe20000000800 */
[----:B------:R-:W-:Y:S01]  /*c130*/  @!PT LDS RZ, [RZ] ;  /* 0x00000000fffff984 */ /* 0x000fe20000000800 */
[----:B------:R-:W-:Y:S03]  /*c140*/  @!P4 LDGSTS.E.BYPASS.LTC128B.128 [R175+0x8000], desc[UR6][R14.64] ;  /* 0x080000000eafcfae */ /* 0x000fe6000b901d46 */
[----:B------:R-:W-:Y:S01]  /*c150*/  @!P2 IMAD.IADD R7, R5, 0x1, R7 ;  /* 0x000000010507a824 */ /* 0x000fe200078e0207 */
[----:B------:R-:W-:Y:S01]  /*c160*/  @P2 STS.128 [R175+0x8800], RZ ;  /* 0x008800ffaf002388 */ /* 0x000fe20000000c00 */
[----:B------:R-:W-:-:S02]  /*c170*/  @!P1 IMAD.MOV.U32 R4, RZ, RZ, R167 ;  /* 0x000000ffff049224 */ /* 0x000fc400078e00a7 */
[----:B------:R-:W-:Y:S01]  /*c180*/  @!P1 IMAD.MOV.U32 R5, RZ, RZ, R166 ;  /* 0x000000ffff059224 */ /* 0x000fe200078e00a6 */
[----:B------:R-:W-:Y:S01]  /*c190*/  @!PT LDS RZ, [RZ] ;  /* 0x00000000fffff984 */ /* 0x000fe20000000800 */
[----:B------:R-:W-:Y:S01]  /*c1a0*/  @!PT LDS RZ, [RZ] ;  /* 0x00000000fffff984 */ /* 0x000fe20000000800 */
[----:B------:R-:W-:Y:S01]  /*c1b0*/  @!PT LDS RZ, [RZ] ;  /* 0x00000000fffff984 */ /* 0x000fe20000000800 */
[----:B------:R-:W-:Y:S01]  /*c1c0*/  @!P2 LDGSTS.E.BYPASS.LTC128B.128 [R175+0x8800], desc[UR6][R6.64] ;  /* 0x0880000006afafae */ /* 0x000fe2000b901d46 */
[----:B--2---:R-:W-:Y:S02]  /*c1d0*/  @!P1 IMAD R11, R11, 0xc0, RZ ;  /* 0x000000c00b0b9824 */ /* 0x004fe400078e02ff */
[----:B------:R-:W-:Y:S01]  /*c1e0*/  @!P1 IMAD.WIDE.U32 R4, R10, 0xc0, R4 ;  /* 0x000000c00a049825 */ /* 0x000fe200078e0004 */
[----:B------:R-:W-:Y:S03]  /*c1f0*/  @P1 STS.128 [R175+0x9000], RZ ;  /* 0x009000ffaf001388 */ /* 0x000fe60000000c00 */
[----:B-1----:R-:W-:-:S04]  /*c200*/  @!P0 IMAD.WIDE.U32 R12, R8, 0xe0, R12 ;  /* 0x000000e0080c8825 */ /* 0x002fc800078e000c */
[----:B------:R-:W-:Y:S02]  /*c210*/  @!P0 IMAD R9, R9, 0xe0, RZ ;  /* 0x000000e009098824 */ /* 0x000fe400078e02ff */
[----:B------:R-:W-:Y:S02]  /*c220*/  @!P1 IMAD.IADD R5, R11, 0x1, R5 ;  /* 0x000000010b059824 */ /* 0x000fe400078e0205 */
[----:B------:R-:W-:Y:S02]  /*c230*/  @!P0 IMAD.IADD R13, R9, 0x1, R13 ;  /* 0x00000001090d8824 */ /* 0x000fe400078e020d */
[----:B------:R-:W-:Y:S01]  /*c240*/  IMAD R159, R43, 0x2, R162 ;  /* 0x000000022b9f7824 */ /* 0x000fe200078e02a2 */
[----:B------:R-:W-:Y:S01]  /*c250*/  @!PT LDS RZ, [RZ] ;  /* 0x00000000fffff984 */ /* 0x000fe20000000800 */
[----:B------:R-:W-:Y:S01]  /*c260*/  @!PT LDS RZ, [RZ] ;  /* 0x00000000fffff984 */ /* 0x000fe20000000800 */
[----:B------:R-:W-:Y:S01]  /*c270*/  @!PT LDS RZ, [RZ] ;  /* 0x00000000fffff984 */ /* 0x000fe20000000800 */
[----:B------:R1:W-:Y:S01]  /*c280*/  @!P1 LDGSTS.E.BYPASS.LTC128B.128 [R175+0x9000], desc[UR6][R4.64] ;  /* 0x0900000004af9fae */ /* 0x0003e2000b901d46 */
[----:B------:R-:W-:Y:S02]  /*c290*/  R2P PR, R62, 0x6 ;  /* 0x000000063e007804 */ /* 0x000fe40000000000 */
[----:B------:R-:W-:Y:S01]  /*c2a0*/  IMAD R157, R42, 0x2, R159 ;  /* 0x000000022a9d7824 */ /* 0x000fe200078e029f */
[----:B------:R-:W-:Y:S02]  /*c2b0*/  @P0 STS.128 [R175+0x9800], RZ ;  /* 0x009800ffaf000388 */ /* 0x000fe40000000c00 */
[----:B------:R-:W-:-:S02]  /*c2c0*/  SEL R0, R0, 0xffffffe0, !P1 ;  /* 0xffffffe000007807 */ /* 0x000fc40004800000 */
[----:B------:R-:W-:Y:S01]  /*c2d0*/  @!PT LDS RZ, [RZ] ;  /* 0x00000000fffff984 */ /* 0x000fe20000000800 */
[----:B------:R-:W-:Y:S01]  /*c2e0*/  @!PT LDS RZ, [RZ] ;  /* 0x00000000fffff984 */ /* 0x000fe20000000800 */
[----:B------:R-:W-:Y:S01]  /*c2f0*/  @!PT LDS RZ, [RZ] ;  /* 0x00000000fffff984 */ /* 0x000fe20000000800 */
[----:B------:R2:W-:Y:S03]  /*c300*/  @!P0 LDGSTS.E.BYPASS.LTC128B.128 [R175+0x9800], desc[UR6][R12.64] ;  /* 0x098000000caf8fae */ /* 0x0005e6000b901d46 */
[C---:B------:R-:W-:Y:S01]  /*c310*/  IMAD.IADD R155, R161.reuse, 0x1, R0 ;  /* 0x00000001a19b7824 */ /* 0x040fe200078e0200 */
[----:B------:R-:W-:Y:S04]  /*c320*/  LDSM.16.M88.4 R52, [R162] ;  /* 0x00000000a234783b */ /* 0x000fe80000000200 */
[----:B------:R-:W4:Y:S04]  /*c330*/  LDSM.16.M88.4 R32, [R161+0x2000] ;  /* 0x00200000a120783b */ /* 0x000f280000000200 */
[----:B------:R-:W5:Y:S04]  /*c340*/  LDSM.16.M88.4 R24, [R161+0x2800] ;  /* 0x00280000a118783b */ /* 0x000f680000000200 */
[----:B---3--:R-:W3:Y:S01]  /*c350*/  LDSM.16.M88.4 R16, [R161+0x3000] ;  /* 0x00300000a110783b */ /* 0x008ee20000000200 */
[----:B-1----:R-:W-:-:S03]  /*c360*/  VIADD R4, R161, 0x2000 ;  /* 0x00002000a1047836 */ /* 0x002fc60000000000 */
[----:B------:R-:W-:Y:S01]  /*c370*/  LDSM.16.M88.4 R120, [R160] ;  /* 0x00000000a078783b */ /* 0x000fe20000000200 */
[----:B------:R-:W-:-:S03]  /*c380*/  @P2 VIADD R158, R4, 0xffffffc0 ;  /* 0xffffffc0049e2836 */ /* 0x000fc60000000000 */
[----:B------:R-:W1:Y:S01]  /*c390*/  LDSM.16.M88.4 R44, [R155+0x2000] ;  /* 0x002000009b2c783b */ /* 0x000e620000000200 */
[----:B------:R-:W-:-:S03]  /*c3a0*/  IMAD.IADD R144, R0, 0x1, R158 ;  /* 0x0000000100907824 */ /* 0x000fc600078e029e */
[----:B--2---:R-:W2:Y:S01]  /*c3b0*/  LDSM.16.M88.4 R12, [R155+0x2800] ;  /* 0x002800009b0c783b */ /* 0x004ea20000000200 */
[C---:B------:R-:W-:Y:S02]  /*c3c0*/  VIADD R151, R158.reuse, 0x800 ;  /* 0x000008009e977836 */ /* 0x040fe40000000000 */
[C---:B------:R-:W-:Y:S01]  /*c3d0*/  VIADD R150, R158.reuse, 0x1000 ;  /* 0x000010009e967836 */ /* 0x040fe20000000000 */
[----:B------:R-:W2:Y:S01]  /*c3e0*/  LDSM.16.M88.4 R8, [R155+0x3000] ;  /* 0x003000009b08783b */ /* 0x000ea20000000200 */
[C---:B------:R-:W-:Y:S02]  /*c3f0*/  VIADD R149, R158.reuse, 0x1800 ;  /* 0x000018009e957836 */ /* 0x040fe40000000000 */
[C---:B------:R-:W-:Y:S01]  /*c400*/  VIADD R148, R158.reuse, 0x2000 ;  /* 0x000020009e947836 */ /* 0x040fe20000000000 */
[----:B------:R-:W-:Y:S01]  /*c410*/  LDSM.16.M88.4 R4, [R159] ;  /* 0x000000009f04783b */ /* 0x000fe20000000200 */
[C---:B------:R-:W-:Y:S02]  /*c420*/  VIADD R147, R158.reuse, 0x2800 ;  /* 0x000028009e937836 */ /* 0x040fe40000000000 */
[C---:B------:R-:W-:Y:S01]  /*c430*/  VIADD R146, R158.reuse, 0x3000 ;  /* 0x000030009e927836 */ /* 0x040fe20000000000 */
[----:B------:R-:W2:Y:S01]  /*c440*/  LDSM.16.M88.4 R48, [R158] ;  /* 0x000000009e30783b */ /* 0x000ea20000000200 */
[----:B------:R-:W-:-:S03]  /*c450*/  VIADD R145, R158, 0x3800 ;  /* 0x000038009e917836 */ /* 0x000fc60000000000 */
[----:B------:R-:W2:Y:S01]  /*c460*/  LDSM.16.M88.4 R92, [R161+0x3800] ;  /* 0x00380000a15c783b */ /* 0x000ea20000000200 */
[C---:B----4-:R-:W-:Y:S03]  /*c470*/  HMMA.16816.F32 R36, R52.reuse, R32, RZ ;  /* 0x000000203424723c */ /* 0x050fe600000018ff */
[----:B------:R-:W4:Y:S04]  /*c480*/  LDSM.16.M88.4 R84, [R161+0x4000] ;  /* 0x00400000a154783b */ /* 0x000f280000000200 */
[----:B------:R-:W4:Y:S01]  /*c490*/  LDSM.16.M88.4 R76, [R161+0x4800] ;  /* 0x00480000a14c783b */ /* 0x000f220000000200 */
[C---:B-----5:R-:W-:Y:S03]  /*c4a0*/  HMMA.16816.F32 R28, R52.reuse, R24, RZ ;  /* 0x00000018341c723c */ /* 0x060fe600000018ff */
[----:B------:R-:W5:Y:S03]  /*c4b0*/  LDSM.16.M88.4 R68, [R161+0x5000] ;  /* 0x00500000a144783b */ /* 0x000f660000000200 */
[C---:B---3--:R-:W-:Y:S01]  /*c4c0*/  HMMA.16816.F32 R20, R52.reuse, R16, RZ ;  /* 0x000000103414723c */ /* 0x048fe200000018ff */
[----:B------:R-:W3:Y:S04]  /*c4d0*/  LDSM.16.M88.4 R124, [R161+0x5800] ;  /* 0x00580000a17c783b */ /* 0x000ee80000000200 */
        /* <DEDUP_REMOVED lines=9> */
[----:B------:R-:W0:Y:S05]  /*c570*/  LDGDEPBAR ;  /* 0x00000000000079af */ /* 0x000e2a0000000000 */
[C---:B--2---:R-:W-:Y:S06]  /*c580*/  HMMA.16816.F32 R28, R120.reuse, R12, R28 ;  /* 0x0000000c781c723c */ /* 0x044fec000000181c */
[C---:B------:R-:W-:Y:S01]  /*c590*/  HMMA.16816.F32 R24, R120.reuse, R14, R24 ;  /* 0x0000000e7818723c */ /* 0x040fe20000001818 */
[----:B------:R-:W-:Y:S05]  /*c5a0*/  LDSM.16.M88.4 R12, [R144] ;  /* 0x00000000900c783b */ /* 0x000fea0000000200 */
[C---:B------:R-:W-:Y:S06]  /*c5b0*/  HMMA.16816.F32 R20, R120.reuse, R8, R20 ;  /* 0x000000087814723c */ /* 0x040fec0000001814 */
[C---:B------:R-:W-:Y:S01]  /*c5c0*/  HMMA.16816.F32 R16, R120.reuse, R10, R16 ;  /* 0x0000000a7810723c */ /* 0x040fe20000001810 */
[----:B------:R-:W1:Y:S05]  /*c5d0*/  LDSM.16.M88.4 R8, [R157] ;  /* 0x000000009d08783b */ /* 0x000e6a0000000200 */
[----:B------:R-:W-:Y:S01]  /*c5e0*/  HMMA.16816.F32 R32, R120, R46, R32 ;  /* 0x0000002e7820723c */ /* 0x000fe20000001820 */
[----:B------:R-:W2:Y:S05]  /*c5f0*/  LDSM.16.M88.4 R44, [R158+0x800] ;  /* 0x000800009e2c783b */ /* 0x000eaa0000000200 */
[----:B------:R-:W-:Y:S06]  /*c600*/  HMMA.16816.F32 R36, R4, R48, R36 ;  /* 0x000000300424723c */ /* 0x000fec0000001824 */
        /* <DEDUP_REMOVED lines=8> */
[C---:B---3--:R-:W-:Y:S06]  /*c690*/  HMMA.16816.F32 R64, R52.reuse, R124, RZ ;  /* 0x0000007c3440723c */ /* 0x048fec00000018ff */
[----:B------:R-:W-:Y:S01]  /*c6a0*/  HMMA.16816.F32 R52, R52, R126, RZ ;  /* 0x0000007e3434723c */ /* 0x000fe200000018ff */
[----:B------:R-:W3:Y:S05]  /*c6b0*/  LDSM.16.M88.4 R124, [R158+0x1000] ;  /* 0x001000009e7c783b */ /* 0x000eea0000000200 */
[----:B------:R-:W-:Y:S01]  /*c6c0*/  HMMA.16816.F32 R48, R4, R50, R32 ;  /* 0x000000320430723c */ /* 0x000fe20000001820 */
[----:B------:R-:W4:Y:S05]  /*c6d0*/  LDSM.16.M88.4 R32, [R144+0x800] ;  /* 0x000800009020783b */ /* 0x000f2a0000000200 */
[----:B-1----:R-:W-:Y:S06]  /*c6e0*/  HMMA.16816.F32 R36, R8, R12, R36 ;  /* 0x0000000c0824723c */ /* 0x002fec0000001824 */
[----:B--2---:R-:W-:Y:S01]  /*c6f0*/  HMMA.16816.F32 R28, R4, R44, R28 ;  /* 0x0000002c041c723c */ /* 0x004fe2000000181c */
[----:B------:R-:W-:Y:S01]  /*c700*/  IMAD.SHL.U32 R13, R57, 0x2, RZ ;  /* 0x00000002390d7824 */ /* 0x000fe200078e00ff */
[----:B------:R-:W-:-:S04]  /*c710*/  IADD3 R12, R41, 0x1, R176 ;  /* 0x00000001290c7810 */ /* 0x000fc80007ffe0b0 */
[----:B------:R-:W-:Y:S01]  /*c720*/  HMMA.16816.F32 R24, R4, R46, R24 ;  /* 0x0000002e0418723c */ /* 0x000fe20000001818 */
[----:B------:R-:W1:Y:S01]  /*c730*/  LDSM.16.M88.4 R44, [R158+0x1800] ;  /* 0x001800009e2c783b */ /* 0x000e620000000200 */
[----:B------:R-:W-:Y:S02]  /*c740*/  LOP3.LUT R13, R13, 0x6, RZ, 0xc0, !PT ;  /* 0x000000060d0d7812 */ /* 0x000fe400078ec0ff */
[----:B------:R-:W-:Y:S02]  /*c750*/  IADD3 R12, R61, R12, -R169 ;  /* 0x0000000c3d0c7210 */ /* 0x000fe40007ffe8a9 */
[----:B------:R-:W-:Y:S01]  /*c760*/  HMMA.16816.F32 R64, R120, R100, R64 ;  /* 0x000000647840723c */ /* 0x000fe20000001840 */
[----:B------:R-:W-:-:S05]  /*c770*/  IMAD.IADD R0, R2, 0x1, R13 ;  /* 0x0000000102007824 */ /* 0x000fca00078e020d */
[----:B------:R-:W-:Y:S01]  /*c780*/  HMMA.16816.F32 R52, R120, R102, R52 ;  /* 0x000000667834723c */ /* 0x000fe20000001834 */
[----:B------:R-:W2:Y:S05]  /*c790*/  LDSM.16.M88.4 R100, [R144+0x1000] ;  /* 0x001000009064783b */ /* 0x000eaa0000000200 */
[----:B------:R-:W-:Y:S06]  /*c7a0*/  HMMA.16816.F32 R48, R8, R14, R48 ;  /* 0x0000000e0830723c */ /* 0x000fec0000001830 */
[----:B------:R-:W-:Y:S01]  /*c7b0*/  HMMA.16816.F32 R96, R120, R116, R96 ;  /* 0x000000747860723c */ /* 0x000fe20000001860 */
[----:B------:R-:W-:-:S02]  /*c7c0*/  VIADD R14, R12, UR5 ;  /* 0x000000050c0e7c36 */ /* 0x000fc40008000000 */
[----:B------:R-:W-:-:S03]  /*c7d0*/  VIADD R12, R0, 0x1 ;  /* 0x00000001000c7836 */ /* 0x000fc60000000000 */
[C---:B------:R-:W-:Y:S01]  /*c7e0*/  VIMNMX R128, R14.reuse, R61, PT ;  /* 0x0000003d0e807248 */ /* 0x040fe20003fe0100 */
[C---:B---3--:R-:W-:Y:S01]  /*c7f0*/  HMMA.16816.F32 R20, R4.reuse, R124, R20 ;  /* 0x0000007c0414723c */ /* 0x048fe20000001814 */
[----:B------:R-:W-:Y:S02]  /*c800*/  VIADDMNMX R129, R14, 0x8, R61, PT ;  /* 0x000000080e817846 */ /* 0x000fe4000380013d */
[C---:B------:R-:W-:Y:S01]  /*c810*/  ISETP.GE.AND P1, PT, R12.reuse, R128, PT ;  /* 0x000000800c00720c */ /* 0x040fe20003f26270 */
[----:B------:R-:W-:Y:S01]  /*c820*/  LDSM.16.M88.4 R60, [R158+0x2000] ;  /* 0x002000009e3c783b */ /* 0x000fe20000000200 */
[----:B------:R-:W-:Y:S01]  /*c830*/  ISETP.GE.AND P0, PT, R12, R129, PT ;  /* 0x000000810c00720c */ /* 0x000fe20003f06270 */
[C---:B------:R-:W-:Y:S01]  /*c840*/  VIADD R12, R0.reuse, 0x8 ;  /* 0x00000008000c7836 */ /* 0x040fe20000000000 */
[----:B------:R-:W-:Y:S01]  /*c850*/  HMMA.16816.F32 R16, R4, R126, R16 ;  /* 0x0000007e0410723c */ /* 0x000fe20000001810 */
[----:B------:R-:W-:Y:S01]  /*c860*/  FSEL R132, R37, -INF , !P1 ;  /* 0xff80000025847808 */ /* 0x000fe20004800000 */
[----:B------:R-:W-:Y:S01]  /*c870*/  VIADD R37, R0, 0x19 ;  /* 0x0000001900257836 */ /* 0x000fe20000000000 */
[----:B------:R-:W-:-:S02]  /*c880*/  P2R R58, PR, RZ, 0x1 ;  /* 0x00000001ff3a7803 */ /* 0x000fc40000000000 */
[C---:B------:R-:W-:Y:S01]  /*c890*/  ISETP.GE.AND P0, PT, R12.reuse, R128, PT ;  /* 0x000000800c00720c */ /* 0x040fe20003f06270 */
[----:B------:R-:W-:Y:S01]  /*c8a0*/  HMMA.16816.F32 R92, R120, R118, R92 ;  /* 0x00000076785c723c */ /* 0x000fe2000000185c */
[----:B------:R-:W-:Y:S02]  /*c8b0*/  ISETP.GE.AND P2, PT, R12, R129, PT ;  /* 0x000000810c00720c */ /* 0x000fe40003f46270 */
[----:B------:R-:W3:Y:S01]  /*c8c0*/  LDSM.16.M88.4 R12, [R144+0x1800] ;  /* 0x00180000900c783b */ /* 0x000ee20000000200 */
[----:B------:R-:W-:Y:S02]  /*c8d0*/  FSEL R40, R48, -INF , !P0 ;  /* 0xff80000030287808 */ /* 0x000fe40004000000 */
[----:B----4-:R-:W-:Y:S01]  /*c8e0*/  HMMA.16816.F32 R28, R8, R32, R28 ;  /* 0x00000020081c723c */ /* 0x010fe2000000181c */
[----:B------:R-:W-:-:S05]  /*c8f0*/  FSEL R41, R50, -INF , !P2 ;  /* 0xff80000032297808 */ /* 0x000fca0005000000 */
[----:B------:R-:W-:Y:S01]  /*c900*/  HMMA.16816.F32 R24, R8, R34, R24 ;  /* 0x000000220818723c */ /* 0x000fe20000001818 */
[C---:B------:R-:W-:Y:S02]  /*c910*/  VIADD R33, R0.reuse, 0x9 ;  /* 0x0000000900217836 */ /* 0x040fe40000000000 */
[----:B------:R-:W-:-:S03]  /*c920*/  VIADD R32, R0, 0x10 ;  /* 0x0000001000207836 */ /* 0x000fc60000000000 */
[CC--:B------:R-:W-:Y:S01]  /*c930*/  ISETP.GE.AND P3, PT, R33.reuse, R128.reuse, PT ;  /* 0x000000802100720c */ /* 0x0c0fe20003f66270 */
[----:B-1----:R-:W-:Y:S01]  /*c940*/  HMMA.16816.F32 R96, R4, R44, R96 ;  /* 0x0000002c0460723c */ /* 0x002fe20000001860 */
[-C--:B------:R-:W-:Y:S01]  /*c950*/  ISETP.GE.AND P4, PT, R33, R129.reuse, PT ;  /* 0x000000812100720c */ /* 0x080fe20003f86270 */
[----:B------:R-:W-:Y:S01]  /*c960*/  VIADD R33, R0, 0x11 ;  /* 0x0000001100217836 */ /* 0x000fe20000000000 */
[C---:B------:R-:W-:Y:S02]  /*c970*/  ISETP.GE.AND P5, PT, R32.reuse, R128, PT ;  /* 0x000000802000720c */ /* 0x040fe40003fa6270 */
[----:B------:R-:W-:Y:S01]  /*c980*/  ISETP.GE.AND P0, PT, R32, R129, PT ;  /* 0x000000812000720c */ /* 0x000fe20003f06270 */
[----:B------:R-:W-:Y:S01]  /*c990*/  VIADD R32, R0, 0x18 ;  /* 0x0000001800207836 */ /* 0x000fe20000000000 */
[----:B------:R-:W-:Y:S01]  /*c9a0*/  FSEL R134, R49, -INF , !P3 ;  /* 0xff80000031867808 */ /* 0x000fe20005800000 */
[----:B--2---:R-:W-:Y:S01]  /*c9b0*/  HMMA.16816.F32 R20, R8, R100, R20 ;  /* 0x000000640814723c */ /* 0x004fe20000001814 */
[----:B------:R-:W-:-:S02]  /*c9c0*/  FSEL R135, R51, -INF , !P4 ;  /* 0xff80000033877808 */ /* 0x000fc40006000000 */
[CC--:B------:R-:W-:Y:S02]  /*c9d0*/  ISETP.GE.AND P1, PT, R33.reuse, R128.reuse, PT ;  /* 0x000000802100720c */ /* 0x0c0fe40003f26270 */
[-C--:B------:R-:W-:Y:S01]  /*c9e0*/  ISETP.GE.AND P2, PT, R33, R129.reuse, PT ;  /* 0x000000812100720c */ /* 0x080fe20003f46270 */
[----:B------:R-:W-:Y:S01]  /*c9f0*/  HMMA.16816.F32 R88, R120, R112, R88 ;  /* 0x000000707858723c */ /* 0x000fe20000001858 */
[C---:B------:R-:W-:Y:S02]  /*ca00*/  ISETP.GE.AND P3, PT, R32.reuse, R128, PT ;  /* 0x000000802000720c */ /* 0x040fe40003f66270 */
[----:B------:R-:W-:Y:S02]  /*ca10*/  ISETP.GE.AND P4, PT, R32, R129, PT ;  /* 0x000000812000720c */ /* 0x000fe40003f86270 */
[----:B------:R-:W1:Y:S01]  /*ca20*/  LDSM.16.M88.4 R32, [R158+0x2800] ;  /* 0x002800009e20783b */ /* 0x000e620000000200 */
[----:B------:R-:W-:Y:S01]  /*ca30*/  HMMA.16816.F32 R16, R8, R102, R16 ;  /* 0x000000660810723c */ /* 0x000fe20000001810 */
[----:B------:R-:W-:Y:S01]  /*ca40*/  FSEL R138, R28, -INF , !P5 ;  /* 0xff8000001c8a7808 */ /* 0x000fe20006800000 */
[----:B------:R-:W-:Y:S01]  /*ca50*/  VIADD R28, R0, 0x20 ;  /* 0x00000020001c7836 */ /* 0x000fe20000000000 */
[----:B------:R-:W-:-:S02]  /*ca60*/  FSEL R131, R30, -INF , !P0 ;  /* 0xff8000001e837808 */ /* 0x000fc40004000000 */
[----:B------:R-:W-:Y:S01]  /*ca70*/  FSEL R142, R24, -INF , !P3 ;  /* 0xff800000188e7808 */ /* 0x000fe20005800000 */
[----:B------:R-:W-:Y:S01]  /*ca80*/  HMMA.16816.F32 R92, R4, R46, R92 ;  /* 0x0000002e045c723c */ /* 0x000fe2000000185c */
[C---:B------:R-:W-:Y:S01]  /*ca90*/  ISETP.GE.AND P5, PT, R37.reuse, R128, PT ;  /* 0x000000802500720c */ /* 0x040fe20003fa6270 */
[----:B------:R-:W-:Y:S01]  /*caa0*/  VIADD R24, R0, 0x28 ;  /* 0x0000002800187836 */ /* 0x000fe20000000000 */
[----:B------:R-:W-:Y:S01]  /*cab0*/  ISETP.GE.AND P0, PT, R37, R129, PT ;  /* 0x000000812500720c */ /* 0x000fe20003f06270 */
[----:B------:R-:W2:Y:S01]  /*cac0*/  LDSM.16.M88.4 R44, [R144+0x2000] ;  /* 0x00200000902c783b */ /* 0x000ea20000000200 */
[----:B------:R-:W-:Y:S01]  /*cad0*/  FSEL R140, R29, -INF , !P1 ;  /* 0xff8000001d8c7808 */ /* 0x000fe20004800000 */
[----:B------:R-:W-:Y:S01]  /*cae0*/  HMMA.16816.F32 R84, R120, R114, R84 ;  /* 0x000000727854723c */ /* 0x000fe20000001854 */
[----:B------:R-:W-:Y:S02]  /*caf0*/  FSEL R127, R31, -INF , !P2 ;  /* 0xff8000001f7f7808 */ /* 0x000fe40005000000 */
[----:B------:R-:W-:-:S02]  /*cb00*/  FSEL R136, R25, -INF , !P5 ;  /* 0xff80000019887808 */ /* 0x000fc40006800000 */
[----:B------:R-:W-:Y:S01]  /*cb10*/  FSEL R137, R27, -INF , !P0 ;  /* 0xff8000001b897808 */ /* 0x000fe20004000000 */
[----:B------:R-:W-:Y:S01]  /*cb20*/  HMMA.16816.F32 R80, R120, R108, R80 ;  /* 0x0000006c7850723c */ /* 0x000fe20000001850 */
[CC--:B------:R-:W-:Y:S02]  /*cb30*/  ISETP.GE.AND P1, PT, R28.reuse, R128.reuse, PT ;  /* 0x000000801c00720c */ /* 0x0c0fe40003f26270 */
[-C--:B------:R-:W-:Y:S01]  /*cb40*/  ISETP.GE.AND P2, PT, R28, R129.reuse, PT ;  /* 0x000000811c00720c */ /* 0x080fe20003f46270 */
[----:B------:R-:W-:Y:S01]  /*cb50*/  VIADD R28, R0, 0x21 ;  /* 0x00000021001c7836 */ /* 0x000fe20000000000 */
[----:B------:R-:W-:Y:S01]  /*cb60*/  FSEL R133, R26, -INF , !P4 ;  /* 0xff8000001a857808 */ /* 0x000fe20006000000 */
[----:B---3--:R-:W-:Y:S01]  /*cb70*/  HMMA.16816.F32 R96, R8, R12, R96 ;  /* 0x0000000c0860723c */ /* 0x008fe20000001860 */
[C---:B------:R-:W-:Y:S02]  /*cb80*/  ISETP.GE.AND P5, PT, R24.reuse, R128, PT ;  /* 0x000000801800720c */ /* 0x040fe40003fa6270 */
[----:B------:R-:W-:-:S02]  /*cb90*/  ISETP.GE.AND P0, PT, R24, R129, PT ;  /* 0x000000811800720c */ /* 0x000fc40003f06270 */
[----:B------:R-:W3:Y:S01]  /*cba0*/  LDSM.16.M88.4 R24, [R158+0x3000] ;  /* 0x003000009e18783b */ /* 0x000ee20000000200 */
[-C--:B------:R-:W-:Y:S01]  /*cbb0*/  ISETP.GE.AND P3, PT, R28, R128.reuse, PT ;  /* 0x000000801c00720c */ /* 0x080fe20003f66270 */
[----:B------:R-:W-:Y:S01]  /*cbc0*/  VIADD R13, R0, 0x29 ;  /* 0x00000029000d7836 */ /* 0x000fe20000000000 */
[----:B------:R-:W-:Y:S01]  /*cbd0*/  ISETP.GE.AND P4, PT, R28, R129, PT ;  /* 0x000000811c00720c */ /* 0x000fe20003f86270 */
[----:B------:R-:W-:Y:S01]  /*cbe0*/  VIADD R12, R0, 0x30 ;  /* 0x00000030000c7836 */ /* 0x000fe20000000000 */
[C---:B------:R-:W-:Y:S01]  /*cbf0*/  HMMA.16816.F32 R76, R120.reuse, R110, R76 ;  /* 0x0000006e784c723c */ /* 0x040fe2000000184c */
[----:B------:R-:W-:Y:S01]  /*cc00*/  FSEL R126, R20, -INF , !P1 ;  /* 0xff800000147e7808 */ /* 0x000fe20004800000 */
[----:B------:R-:W4:Y:S01]  /*cc10*/  LDSM.16.M88.4 R28, [R144+0x2800] ;  /* 0x00280000901c783b */ /* 0x000f220000000200 */
[----:B------:R-:W-:Y:S01]  /*cc20*/  FSEL R51, R22, -INF , !P2 ;  /* 0xff80000016337808 */ /* 0x000fe20005000000 */
[----:B------:R-:W-:Y:S01]  /*cc30*/  VIADD R20, R0, 0x40 ;  /* 0x0000004000147836 */ /* 0x000fe20000000000 */
[----:B------:R-:W-:Y:S01]  /*cc40*/  FSEL R59, R23, -INF , !P4 ;  /* 0xff800000173b7808 */ /* 0x000fe20006000000 */
[----:B------:R-:W-:Y:S01]  /*cc50*/  HMMA.16816.F32 R72, R120, R104, R72 ;  /* 0x000000687848723c */ /* 0x000fe20000001848 */
[----:B------:R-:W-:-:S02]  /*cc60*/  ISETP.GE.AND P1, PT, R13, R128, PT ;  /* 0x000000800d00720c */ /* 0x000fc40003f26270 */
[-C--:B------:R-:W-:Y:S01]  /*cc70*/  ISETP.GE.AND P2, PT, R13, R129.reuse, PT ;  /* 0x000000810d00720c */ /* 0x080fe20003f46270 */
[----:B------:R-:W-:Y:S01]  /*cc80*/  VIADD R13, R0, 0x31 ;  /* 0x00000031000d7836 */ /* 0x000fe20000000000 */
[-C--:B------:R-:W-:Y:S01]  /*cc90*/  ISETP.GE.AND P4, PT, R12, R129.reuse, PT ;  /* 0x000000810c00720c */ /* 0x080fe20003f86270 */
[----:B------:R-:W-:Y:S01]  /*cca0*/  HMMA.16816.F32 R68, R120, R106, R68 ;  /* 0x0000006a7844723c */ /* 0x000fe20000001844 */
[----:B------:R-:W-:Y:S02]  /*ccb0*/  FSEL R124, R16, -INF , !P5 ;  /* 0xff800000107c7808 */ /* 0x000fe40006800000 */
[----:B------:R-:W-:Y:S02]  /*ccc0*/  FSEL R57, R18, -INF , !P0 ;  /* 0xff80000012397808 */ /* 0x000fe40004000000 */
[----:B------:R-:W-:Y:S01]  /*ccd0*/  FSEL R130, R17, -INF , !P1 ;  /* 0xff80000011827808 */ /* 0x000fe20004800000 */
[----:B------:R-:W-:Y:S01]  /*cce0*/  HMMA.16816.F32 R88, R4, R60, R88 ;  /* 0x0000003c0458723c */ /* 0x000fe20000001858 */
[----:B------:R-:W-:Y:S01]  /*ccf0*/  FSEL R122, R21, -INF , !P3 ;  /* 0xff800000157a7808 */ /* 0x000fe20005800000 */
[----:B------:R-:W-:Y:S01]  /*cd00*/  VIADD R21, R0, 0x39 ;  /* 0x0000003900157836 */ /* 0x000fe20000000000 */
[-C--:B------:R-:W-:Y:S01]  /*cd10*/  ISETP.GE.AND P3, PT, R12, R128.reuse, PT ;  /* 0x000000800c00720c */ /* 0x080fe20003f66270 */
[----:B------:R-:W-:Y:S01]  /*cd20*/  VIADD R12, R0, 0x38 ;  /* 0x00000038000c7836 */ /* 0x000fe20000000000 */
[----:B------:R-:W-:Y:S01]  /*cd30*/  FSEL R125, R19, -INF , !P2 ;  /* 0xff800000137d7808 */ /* 0x000fe20005000000 */
[----:B------:R-:W-:Y:S01]  /*cd40*/  HMMA.16816.F32 R92, R8, R14, R92 ;  /* 0x0000000e085c723c */ /* 0x000fe2000000185c */
[C---:B------:R-:W-:Y:S01]  /*cd50*/  ISETP.GE.AND P5, PT, R13.reuse, R128, PT ;  /* 0x000000800d00720c */ /* 0x040fe20003fa6270 */
[----:B------:R-:W-:Y:S01]  /*cd60*/  LDSM.16.M88.4 R16, [R144+0x3000] ;  /* 0x003000009010783b */ /* 0x000fe20000000200 */
[----:B------:R-:W-:-:S02]  /*cd70*/  ISETP.GE.AND P0, PT, R13, R129, PT ;  /* 0x000000810d00720c */ /* 0x000fc40003f06270 */
[C---:B------:R-:W-:Y:S01]  /*cd80*/  ISETP.GE.AND P1, PT, R12.reuse, R128, PT ;  /* 0x000000800c00720c */ /* 0x040fe20003f26270 */
[C---:B------:R-:W-:Y:S01]  /*cd90*/  HMMA.16816.F32 R84, R4.reuse, R62, R84 ;  /* 0x0000003e0454723c */ /* 0x040fe20000001854 */
[----:B------:R-:W-:Y:S02]  /*cda0*/  ISETP.GE.AND P2, PT, R12, R129, PT ;  /* 0x000000810c00720c */ /* 0x000fe40003f46270 */
[----:B------:R-:W5:Y:S01]  /*cdb0*/  LDSM.16.M88.4 R12, [R158+0x3800] ;  /* 0x003800009e0c783b */ /* 0x000f620000000200 */
[----:B------:R-:W-:Y:S02]  /*cdc0*/  FSEL R123, R99, -INF , !P0 ;  /* 0xff800000637b7808 */ /* 0x000fe40004000000 */
[----:B-1----:R-:W-:Y:S01]  /*cdd0*/  HMMA.16816.F32 R80, R4, R32, R80 ;  /* 0x000000200450723c */ /* 0x002fe20000001850 */
[----:B------:R-:W-:Y:S02]  /*cde0*/  FSEL R62, R97, -INF , !P5 ;  /* 0xff800000613e7808 */ /* 0x000fe40006800000 */
[----:B------:R-:W-:-:S02]  /*cdf0*/  FSEL R60, R96, -INF , !P3 ;  /* 0xff800000603c7808 */ /* 0x000fc40005800000 */
[----:B------:R-:W-:Y:S01]  /*ce00*/  FSEL R101, R98, -INF , !P4 ;  /* 0xff80000062657808 */ /* 0x000fe20006000000 */
[----:B------:R-:W-:Y:S01]  /*ce10*/  HMMA.16816.F32 R76, R4, R34, R76 ;  /* 0x00000022044c723c */ /* 0x000fe2000000184c */
[CC--:B------:R-:W-:Y:S02]  /*ce20*/  ISETP.GE.AND P5, PT, R20.reuse, R128.reuse, PT ;  /* 0x000000801400720c */ /* 0x0c0fe40003fa6270 */
        /* <DEDUP_REMOVED lines=8> */
[C---:B---3--:R-:W-:Y:S01]  /*ceb0*/  HMMA.16816.F32 R72, R4.reuse, R24, R72 ;  /* 0x000000180448723c */ /* 0x048fe20000001848 */
[CC--:B------:R-:W-:Y:S02]  /*cec0*/  ISETP.GE.AND P3, PT, R20.reuse, R128.reuse, PT ;  /* 0x000000801400720c */ /* 0x0c0fe40003f66270 */
[----:B------:R-:W-:Y:S01]  /*ced0*/  ISETP.GE.AND P4, PT, R20, R129, PT ;  /* 0x000000811400720c */ /* 0x000fe20003f86270 */
[----:B------:R-:W-:Y:S01]  /*cee0*/  VIADD R20, R0, 0x49 ;  /* 0x0000004900147836 */ /* 0x000fe20000000000 */
[----:B------:R-:W-:Y:S01]  /*cef0*/  FSEL R102, R92, -INF , !P1 ;  /* 0xff8000005c667808 */ /* 0x000fe20004800000 */
[----:B------:R-:W-:Y:S01]  /*cf00*/  HMMA.16816.F32 R68, R4, R26, R68 ;  /* 0x0000001a0444723c */ /* 0x000fe20000001844 */
[----:B------:R-:W1:Y:S01]  /*cf10*/  LDSM.16.M88.4 R24, [R144+0x3800] ;  /* 0x003800009018783b */ /* 0x000e620000000200 */
[----:B------:R-:W-:Y:S01]  /*cf20*/  ISETP.GE.AND P1, PT, R21, R128, PT ;  /* 0x000000801500720c */ /* 0x000fe20003f26270 */
[----:B------:R-:W-:-:S04]  /*cf30*/  DEPBAR.LE SB0, 0x0 ;  /* 0x000080000000791a */ /* 0x000fc80000000000 */
[C---:B------:R-:W-:Y:S01]  /*cf40*/  HMMA.16816.F32 R84, R8.reuse, R46, R84 ;  /* 0x0000002e0854723c */ /* 0x040fe20000001854 */
[----:B------:R-:W-:Y:S02]  /*cf50*/  FSEL R103, R94, -INF , !P2 ;  /* 0xff8000005e677808 */ /* 0x000fe40005000000 */
[-C--:B------:R-:W-:Y:S01]  /*cf60*/  ISETP.GE.AND P2, PT, R21, R129.reuse, PT ;  /* 0x000000811500720c */ /* 0x080fe20003f46270 */
[----:B------:R-:W-:Y:S01]  /*cf70*/  VIADD R21, R0, 0x51 ;  /* 0x0000005100157836 */ /* 0x000fe20000000000 */
[----:B------:R-:W-:Y:S01]  /*cf80*/  FSEL R104, R88, -INF , !P5 ;  /* 0xff80000058687808 */ /* 0x000fe20006800000 */
[C---:B----4-:R-:W-:Y:S01]  /*cf90*/  HMMA.16816.F32 R80, R8.reuse, R28, R80 ;  /* 0x0000001c0850723c */ /* 0x050fe20000001850 */
[----:B------:R-:W-:Y:S02]  /*cfa0*/  FSEL R113, R90, -INF , !P0 ;  /* 0xff8000005a717808 */ /* 0x000fe40004000000 */
[C---:B------:R-:W-:Y:S02]  /*cfb0*/  ISETP.GE.AND P5, PT, R20.reuse, R128, PT ;  /* 0x000000801400720c */ /* 0x040fe40003fa6270 */
[----:B------:R-:W-:Y:S01]  /*cfc0*/  ISETP.GE.AND P0, PT, R20, R129, PT ;  /* 0x000000811400720c */ /* 0x000fe20003f06270 */
[----:B------:R-:W-:Y:S01]  /*cfd0*/  HMMA.16816.F32 R76, R8, R30, R76 ;  /* 0x0000001e084c723c */ /* 0x000fe2000000184c */
[----:B------:R-:W-:Y:S01]  /*cfe0*/  VIADD R20, R0, 0x50 ;  /* 0x0000005000147836 */ /* 0x000fe20000000000 */
[----:B------:R-:W-:-:S02]  /*cff0*/  FSEL R106, R89, -INF , !P1 ;  /* 0xff800000596a7808 */ /* 0x000fc40004800000 */
[----:B------:R-:W-:Y:S02]  /*d000*/  FSEL R117, R91, -INF , !P2 ;  /* 0xff8000005b757808 */ /* 0x000fe40005000000 */
        /* <DEDUP_REMOVED lines=26> */
[-C--:B------:R-:W-:Y:S01]  /*d1b0*/  ISETP.GE.AND P3, PT, R21, R128.reuse, PT ;  /* 0x000000801500720c */ /* 0x080fe20003f66270 */
[C---:B-1----:R-:W-:Y:S01]  /*d1c0*/  HMMA.16816.F32 R4, R8.reuse, R24, R64 ;  /* 0x000000180804723c */ /* 0x042fe20000001840 */
[----:B------:R-:W-:Y:S02]  /*d1d0*/  FSEL R119, R87, -INF , !P0 ;  /* 0xff80000057777808 */ /* 0x000fe40004000000 */
[----:B------:R-:W-:Y:S02]  /*d1e0*/  FSEL R111, R82, -INF , !P2 ;  /* 0xff800000526f7808 */ /* 0x000fe40005000000 */
[C---:B------:R-:W-:Y:S01]  /*d1f0*/  ISETP.GE.AND P2, PT, R13.reuse, R128, PT ;  /* 0x000000800d00720c */ /* 0x040fe20003f46270 */
[----:B------:R-:W-:Y:S01]  /*d200*/  HMMA.16816.F32 R24, R8, R26, R52 ;  /* 0x0000001a0818723c */ /* 0x000fe20000001834 */
[----:B------:R-:W-:-:S02]  /*d210*/  ISETP.GE.AND P0, PT, R13, R129, PT ;  /* 0x000000810d00720c */ /* 0x000fc40003f06270 */
[----:B------:R-:W-:Y:S02]  /*d220*/  FSEL R112, R81, -INF , !P3 ;  /* 0xff80000051707808 */ /* 0x000fe40005800000 */
[----:B------:R-:W-:Y:S02]  /*d230*/  P2R R13, PR, RZ, 0x2 ;  /* 0x00000002ff0d7803 */ /* 0x000fe40000000000 */
[----:B------:R-:W-:Y:S01]  /*d240*/  ISETP.GE.AND P3, PT, R12, R128, PT ;  /* 0x000000800c00720c */ /* 0x000fe20003f66270 */
[----:B------:R-:W-:Y:S01]  /*d250*/  VIADD R8, R0, 0x78 ;  /* 0x0000007800087836 */ /* 0x000fe20000000000 */
[----:B------:R-:W-:Y:S01]  /*d260*/  ISETP.GE.AND P1, PT, R12, R129, PT ;  /* 0x000000810c00720c */ /* 0x000fe20003f26270 */
[----:B------:R-:W-:Y:S01]  /*d270*/  VIADD R12, R0, 0x70 ;  /* 0x00000070000c7836 */ /* 0x000fe20000000000 */
[----:B------:R-:W-:Y:S02]  /*d280*/  FSEL R63, R74, -INF , !P6 ;  /* 0xff8000004a3f7808 */ /* 0x000fe40007000000 */
[----:B------:R-:W-:-:S02]  /*d290*/  FSEL R22, R68, -INF , !P3 ;  /* 0xff80000044167808 */ /* 0x000fc40005800000 */
[C---:B------:R-:W-:Y:S02]  /*d2a0*/  ISETP.GE.AND P6, PT, R12.reuse, R128, PT ;  /* 0x000000800c00720c */ /* 0x040fe40003fc6270 */
[-C--:B------:R-:W-:Y:S01]  /*d2b0*/  ISETP.GE.AND P3, PT, R12, R129.reuse, PT ;  /* 0x000000810c00720c */ /* 0x080fe20003f66270 */
[----:B------:R-:W-:Y:S01]  /*d2c0*/  VIADD R12, R0, 0x71 ;  /* 0x00000071000c7836 */ /* 0x000fe20000000000 */
[----:B------:R-:W-:Y:S02]  /*d2d0*/  FSEL R23, R70, -INF , !P1 ;  /* 0xff80000046177808 */ /* 0x000fe40004800000 */
[----:B------:R-:W-:Y:S02]  /*d2e0*/  FSEL R100, R72, -INF , !P4 ;  /* 0xff80000048647808 */ /* 0x000fe40006000000 */
[----:B------:R-:W-:Y:S02]  /*d2f0*/  ISETP.GE.AND P1, PT, R12, R129, PT ;  /* 0x000000810c00720c */ /* 0x000fe40003f26270 */
[----:B------:R-:W-:-:S02]  /*d300*/  FSEL R105, R79, -INF , !P0 ;  /* 0xff8000004f697808 */ /* 0x000fc40004000000 */
[----:B------:R-:W-:Y:S02]  /*d310*/  P2R R10, PR, RZ, 0x2 ;  /* 0x00000002ff0a7803 */ /* 0x000fe40000000000 */
[----:B------:R-:W-:Y:S02]  /*d320*/  ISETP.NE.AND P4, PT, R58, RZ, PT ;  /* 0x000000ff3a00720c */ /* 0x000fe40003f85270 */
[----:B------:R-:W-:Y:S01]  /*d330*/  ISETP.NE.AND P0, PT, R13, RZ, PT ;  /* 0x000000ff0d00720c */ /* 0x000fe20003f05270 */
[----:B------:R-:W-:Y:S01]  /*d340*/  VIADD R13, R0, 0x69 ;  /* 0x00000069000d7836 */ /* 0x000fe20000000000 */
[----:B------:R-:W-:Y:S02]  /*d350*/  FSEL R58, R4, -INF , !P6 ;  /* 0xff800000043a7808 */ /* 0x000fe40007000000 */
[----:B------:R-:W-:Y:S02]  /*d360*/  ISETP.NE.AND P6, PT, R10, RZ, PT ;  /* 0x000000ff0a00720c */ /* 0x000fe40003fc5270 */
[----:B------:R-:W-:-:S02]  /*d370*/  FSEL R108, R77, -INF , !P2 ;  /* 0xff8000004d6c7808 */ /* 0x000fc40005000000 */
[----:B------:R-:W-:Y:S02]  /*d380*/  FSEL R64, R73, -INF , !P0 ;  /* 0xff80000049407808 */ /* 0x000fe40004000000 */
[----:B------:R-:W-:Y:S02]  /*d390*/  FSEL R37, R7, -INF , !P6 ;  /* 0xff80000007257808 */ /* 0x000fe40007000000 */
[C---:B------:R-:W-:Y:S02]  /*d3a0*/  ISETP.GE.AND P2, PT, R13.reuse, R128, PT ;  /* 0x000000800d00720c */ /* 0x040fe40003f46270 */
[----:B------:R-:W-:Y:S02]  /*d3b0*/  ISETP.GE.AND P0, PT, R13, R129, PT ;  /* 0x000000810d00720c */ /* 0x000fe40003f06270 */
[----:B------:R-:W-:Y:S02]  /*d3c0*/  ISETP.GT.AND P6, PT, R174, R163, PT ;  /* 0x000000a3ae00720c */ /* 0x000fe40003fc4270 */
[----:B------:R-:W-:-:S02]  /*d3d0*/  FSEL R20, R69, -INF , !P2 ;  /* 0xff80000045147808 */ /* 0x000fc40005000000 */
[----:B------:R-:W-:Y:S02]  /*d3e0*/  FSEL R21, R71, -INF , !P0 ;  /* 0xff80000047157808 */ /* 0x000fe40004000000 */
[CC--:B------:R-:W-:Y:S02]  /*d3f0*/  ISETP.GE.AND P0, PT, R0.reuse, R128.reuse, PT ;  /* 0x000000800000720c */ /* 0x0c0fe40003f06270 */
[C---:B------:R-:W-:Y:S01]  /*d400*/  ISETP.GE.AND P2, PT, R0.reuse, R129, PT ;  /* 0x000000810000720c */ /* 0x040fe20003f46270 */
[----:B------:R-:W-:Y:S01]  /*d410*/  VIADD R0, R0, 0x79 ;  /* 0x0000007900007836 */ /* 0x000fe20000000000 */
[----:B------:R-:W-:Y:S02]  /*d420*/  FSEL R61, R75, -INF , !P5 ;  /* 0xff8000004b3d7808 */ /* 0x000fe40006800000 */
[----:B------:R-:W-:Y:S02]  /*d430*/  ISETP.GE.AND P5, PT, R12, R128, PT ;  /* 0x000000800c00720c */ /* 0x000fe40003fa6270 */
        /* <DEDUP_REMOVED lines=75> */
.L_x_7399:
[----:B------:R-:W-:Y:S02]  /*d8f0*/  ULDC UR10, c[0x0][0x248] ;  /* 0x00009200000a7ab9 */ /* 0x000fe40000000800 */
[----:B------:R-:W-:-:S06]  /*d900*/  USHF.L.U32 UR5, UR10, 0x7, URZ ;  /* 0x000000070a057899 */ /* 0x000fcc000800063f */
[----:B------:R-:W-:-:S04]  /*d910*/  IADD3 R10, RZ, -UR5, RZ ;  /* 0x80000005ff0a7c10 */ /* 0x000fc8000fffe0ff */
[----:B------:R-:W-:-:S07]  /*d920*/  SHF.R.S32.HI R0, RZ, 0x1f, R10 ;  /* 0x0000001fff007819 */ /* 0x000fce000001140a */
.L_x_7400:
        /* <DEDUP_REMOVED lines=31> */
.L_x_7398:
        /* <DEDUP_REMOVED lines=466> */
.L_x_7402:
[----:B------:R-:W-:Y:S02]  /*f840*/  ULDC UR8, c[0x0][0x250] ;  /* 0x0000940000087ab9 */ /* 0x000fe40000000800 */
[----:B------:R-:W-:-:S06]  /*f850*/  USHF.L.U32 UR4, UR8, 0x7, URZ ;  /* 0x0000000708047899 */ /* 0x000fcc000800063f */
[----:B------:R-:W-:-:S04]  /*f860*/  IADD3 R8, RZ, -UR4, RZ ;  /* 0x80000004ff087c10 */ /* 0x000fc8000fffe0ff */
[----:B------:R-:W-:-:S07]  /*f870*/  SHF.R.S32.HI R3, RZ, 0x1f, R8 ;  /* 0x0000001fff037819 */ /* 0x000fce0000011408 */
.L_x_7403:
        /* <DEDUP_REMOVED lines=34> */
[----:B------:R-:W-:-:S03]  /*faa0*/  LOP3.LUT R186, R3, 0x6, RZ, 0xc0, !PT ;  /* 0x0000000603ba7812 */ /* 0x000fc600078ec0ff */
[----:B------:R1:W-:Y:S01]  /*fab0*/  LDGSTS.E.BYPASS.LTC128B.128 [R175+0x9800], desc[UR6][R34.64] ;  /* 0x0980000022af7fae */ /* 0x0003e2000b901d46 */
[C---:B------:R-:W-:Y:S02]  /*fac0*/  LOP3.LUT R181, R141.reuse, R186, RZ, 0xfc, !PT ;  /* 0x000000ba8db57212 */ /* 0x040fe400078efcff */
[----:B------:R-:W-:Y:S01]  /*fad0*/  LOP3.LUT R3, R141, 0x8, R186, 0xfe, !PT ;  /* 0x000000088d037812 */ /* 0x000fe200078efeba */
[----:B------:R-:W-:Y:S01]  /*fae0*/  LDSM.16.M88.4 R24, [R162] ;  /* 0x00000000a218783b */ /* 0x000fe20000000200 */
[-C--:B------:R-:W-:Y:S02]  /*faf0*/  ISETP.GE.AND P1, PT, R181, R128.reuse, PT ;  /* 0x00000080b500720c */ /* 0x080fe40003f26270 */
[CC--:B------:R-:W-:Y:S01]  /*fb00*/  ISETP.GE.AND P0, PT, R3.reuse, R129.reuse, PT ;  /* 0x000000810300720c */ /* 0x0c0fe20003f06270 */
[----:B--2---:R-:W4:Y:S01]  /*fb10*/  LDSM.16.M88.4 R8, [R161+0x2800] ;  /* 0x00280000a108783b */ /* 0x004f220000000200 */
[----:B------:R-:W-:Y:S02]  /*fb20*/  ISETP.GE.AND P6, PT, R3, R128, PT ;  /* 0x000000800300720c */ /* 0x000fe40003fc6270 */
[----:B------:R-:W-:Y:S01]  /*fb30*/  P2R R3, PR, RZ, 0x1 ;  /* 0x00000001ff037803 */ /* 0x000fe20000000000 */
[----:B------:R-:W-:Y:S01]  /*fb40*/  LDSM.16.M88.4 R108, [R160] ;  /* 0x00000000a06c783b */ /* 0x000fe20000000200 */
[----:B------:R-:W-:-:S03]  /*fb50*/  ISETP.GE.AND P0, PT, R181, R129, PT ;  /* 0x00000081b500720c */ /* 0x000fc60003f06270 */
[----:B---3--:R-:W-:Y:S04]  /*fb60*/  LDSM.16.M88.4 R4, [R155+0x2800] ;  /* 0x002800009b04783b */ /* 0x008fe80000000200 */
[----:B------:R-:W-:Y:S04]  /*fb70*/  LDSM.16.M88.4 R64, [R161+0x3000] ;  /* 0x00300000a140783b */ /* 0x000fe80000000200 */
[----:B------:R-:W2:Y:S04]  /*fb80*/  LDSM.16.M88.4 R56, [R161+0x3800] ;  /* 0x00380000a138783b */ /* 0x000ea80000000200 */
[----:B------:R-:W3:Y:S04]  /*fb90*/  LDSM.16.M88.4 R48, [R161+0x4000] ;  /* 0x00400000a130783b */ /* 0x000ee80000000200 */
[----:B------:R-:W5:Y:S04]  /*fba0*/  LDSM.16.M88.4 R16, [R161+0x2000] ;  /* 0x00200000a110783b */ /* 0x000f680000000200 */
[----:B------:R-:W5:Y:S04]  /*fbb0*/  LDSM.16.M88.4 R120, [R155+0x3000] ;  /* 0x003000009b78783b */ /* 0x000f680000000200 */
[----:B------:R-:W5:Y:S04]  /*fbc0*/  LDSM.16.M88.4 R112, [R155+0x3800] ;  /* 0x003800009b70783b */ /* 0x000f680000000200 */
[----:B------:R-:W5:Y:S01]  /*fbd0*/  LDSM.16.M88.4 R104, [R155+0x4000] ;  /* 0x004000009b68783b */ /* 0x000f620000000200 */
[C---:B----4-:R-:W-:Y:S03]  /*fbe0*/  HMMA.16816.F32 R12, R24.reuse, R8, RZ ;  /* 0x00000008180c723c */ /* 0x050fe600000018ff */
[----:B------:R-:W4:Y:S04]  /*fbf0*/  LDSM.16.M88.4 R40, [R161+0x4800] ;  /* 0x00480000a128783b */ /* 0x000f280000000200 */
[----:B------:R-:W4:Y:S01]  /*fc00*/  LDSM.16.M88.4 R28, [R155+0x2000] ;  /* 0x002000009b1c783b */ /* 0x000f220000000200 */
[C---:B------:R-:W-:Y:S03]  /*fc10*/  HMMA.16816.F32 R8, R24.reuse, R10, RZ ;  /* 0x0000000a1808723c */ /* 0x040fe600000018ff */
[----:B-1----:R-:W1:Y:S04]  /*fc20*/  LDSM.16.M88.4 R32, [R161+0x5000] ;  /* 0x00500000a120783b */ /* 0x002e680000000200 */
[----:B------:R-:W1:Y:S01]  /*fc30*/  LDSM.16.M88.4 R124, [R161+0x5800] ;  /* 0x00580000a17c783b */ /* 0x000e620000000200 */
[C---:B--2---:R-:W-:Y:S03]  /*fc40*/  HMMA.16816.F32 R60, R24.reuse, R56, RZ ;  /* 0x00000038183c723c */ /* 0x044fe600000018ff */
[----:B------:R-:W2:Y:S04]  /*fc50*/  LDSM.16.M88.4 R100, [R155+0x4800] ;  /* 0x004800009b64783b */ /* 0x000ea80000000200 */
[----:B------:R-:W2:Y:S01]  /*fc60*/  LDSM.16.M88.4 R116, [R155+0x5000] ;  /* 0x005000009b74783b */ /* 0x000ea20000000200 */
[----:B---3--:R-:W-:Y:S03]  /*fc70*/  HMMA.16816.F32 R52, R24, R48, RZ ;  /* 0x000000301834723c */ /* 0x008fe600000018ff */
[----:B------:R-:W0:Y:S03]  /*fc80*/  LDGDEPBAR ;  /* 0x00000000000079af */ /* 0x000e260000000000 */
[C---:B------:R-:W-:Y:S06]  /*fc90*/  HMMA.16816.F32 R12, R108.reuse, R4, R12 ;  /* 0x000000046c0c723c */ /* 0x040fec000000180c */
[----:B------:R-:W-:Y:S06]  /*fca0*/  HMMA.16816.F32 R8, R108, R6, R8 ;  /* 0x000000066c08723c */ /* 0x000fec0000001808 */
[C---:B------:R-:W-:Y:S06]  /*fcb0*/  HMMA.16816.F32 R4, R24.reuse, R64, RZ ;  /* 0x000000401804723c */ /* 0x040fec00000018ff */
[C---:B------:R-:W-:Y:S06]  /*fcc0*/  HMMA.16816.F32 R64, R24.reuse, R66, RZ ;  /* 0x000000421840723c */ /* 0x040fec00000018ff */
[C---:B------:R-:W-:Y:S06]  /*fcd0*/  HMMA.16816.F32 R56, R24.reuse, R58, RZ ;  /* 0x0000003a1838723c */ /* 0x040fec00000018ff */
[C---:B------:R-:W-:Y:S06]  /*fce0*/  HMMA.16816.F32 R48, R24.reuse, R50, RZ ;  /* 0x000000321830723c */ /* 0x040fec00000018ff */
[C---:B-----5:R-:W-:Y:S06]  /*fcf0*/  HMMA.16816.F32 R20, R24.reuse, R16, RZ ;  /* 0x000000101814723c */ /* 0x060fec00000018ff */
[----:B------:R-:W-:Y:S06]  /*fd00*/  HMMA.16816.F32 R16, R24, R18, RZ ;  /* 0x000000121810723c */ /* 0x000fec00000018ff */
[C---:B------:R-:W-:Y:S06]  /*fd10*/  HMMA.16816.F32 R4, R108.reuse, R120, R4 ;  /* 0x000000786c04723c */ /* 0x040fec0000001804 */
[C---:B------:R-:W-:Y:S01]  /*fd20*/  HMMA.16816.F32 R64, R108.reuse, R122, R64 ;  /* 0x0000007a6c40723c */ /* 0x040fe20000001840 */
[----:B------:R-:W-:Y:S05]  /*fd30*/  LDSM.16.M88.4 R120, [R159] ;  /* 0x000000009f78783b */ /* 0x000fea0000000200 */
[C---:B------:R-:W-:Y:S06]  /*fd40*/  HMMA.16816.F32 R60, R108.reuse, R112, R60 ;  /* 0x000000706c3c723c */ /* 0x040fec000000183c */
[C---:B------:R-:W-:Y:S01]  /*fd50*/  HMMA.16816.F32 R56, R108.reuse, R114, R56 ;  /* 0x000000726c38723c */ /* 0x040fe20000001838 */
[----:B------:R-:W3:Y:S05]  /*fd60*/  LDSM.16.M88.4 R112, [R155+0x5800] ;  /* 0x005800009b70783b */ /* 0x000eea0000000200 */
[C---:B------:R-:W-:Y:S06]  /*fd70*/  HMMA.16816.F32 R52, R108.reuse, R104, R52 ;  /* 0x000000686c34723c */ /* 0x040fec0000001834 */
[----:B------:R-:W-:Y:S01]  /*fd80*/  HMMA.16816.F32 R48, R108, R106, R48 ;  /* 0x0000006a6c30723c */ /* 0x000fe20000001830 */
[----:B------:R-:W5:Y:S05]  /*fd90*/  LDSM.16.M88.4 R104, [R158] ;  /* 0x000000009e68783b */ /* 0x000f6a0000000200 */
[C---:B----4-:R-:W-:Y:S06]  /*fda0*/  HMMA.16816.F32 R44, R24.reuse, R40, RZ ;  /* 0x00000028182c723c */ /* 0x050fec00000018ff */
[----:B------:R-:W-:Y:S06]  /*fdb0*/  HMMA.16816.F32 R40, R24, R42, RZ ;  /* 0x0000002a1828723c */ /* 0x000fec00000018ff */
[C---:B------:R-:W-:Y:S06]  /*fdc0*/  HMMA.16816.F32 R20, R108.reuse, R28, R20 ;  /* 0x0000001c6c14723c */ /* 0x040fec0000001814 */
[----:B------:R-:W-:Y:S06]  /*fdd0*/  HMMA.16816.F32 R16, R108, R30, R16 ;  /* 0x0000001e6c10723c */ /* 0x000fec0000001810 */
[C---:B-1----:R-:W-:Y:S06]  /*fde0*/  HMMA.16816.F32 R36, R24.reuse, R32, RZ ;  /* 0x000000201824723c */ /* 0x042fec00000018ff */
[C---:B------:R-:W-:Y:S06]  /*fdf0*/  HMMA.16816.F32 R32, R24.reuse, R34, RZ ;  /* 0x000000221820723c */ /* 0x040fec00000018ff */
[C---:B------:R-:W-:Y:S06]  /*fe00*/  HMMA.16816.F32 R28, R24.reuse, R124, RZ ;  /* 0x0000007c181c723c */ /* 0x040fec00000018ff */
[----:B------:R-:W-:Y:S01]  /*fe10*/  HMMA.16816.F32 R24, R24, R126, RZ ;  /* 0x0000007e1818723c */ /* 0x000fe200000018ff */
        /* <DEDUP_REMOVED lines=8> */
[----:B------:R-:W-:Y:S01]  /*fea0*/  HMMA.16816.F32 R24, R108, R114, R24 ;  /* 0x000000726c18723c */ /* 0x000fe20000001818 */
[----:B------:R-:W2:Y:S04]  /*feb0*/  LDSM.16.M88.4 R108, [R147] ;  /* 0x00000000936c783b */ /* 0x000ea80000000200 */
[----:B------:R-:W-:Y:S01]  /*fec0*/  LDSM.16.M88.4 R112, [R148] ;  /* 0x000000009470783b */ /* 0x000fe20000000200 */
[C---:B-----5:R-:W-:Y:S06]  /*fed0*/  HMMA.16816.F32 R20, R120.reuse, R104, R20 ;  /* 0x000000687814723c */ /* 0x060fec0000001814 */
[C---:B------:R-:W-:Y:S01]  /*fee0*/  HMMA.16816.F32 R16, R120.reuse, R106, R16 ;  /* 0x0000006a7810723c */ /* 0x040fe20000001810 */
[----:B------:R-:W3:Y:S05]  /*fef0*/  LDSM.16.M88.4 R104, [R146] ;  /* 0x000000009268783b */ /* 0x000eea0000000200 */
[C---:B-1----:R-:W-:Y:S06]  /*ff00*/  HMMA.16816.F32 R12, R120.reuse, R100, R12 ;  /* 0x00000064780c723c */ /* 0x042fec000000180c */
[C---:B------:R-:W-:Y:S01]  /*ff10*/  HMMA.16816.F32 R8, R120.reuse, R102, R8 ;  /* 0x000000667808723c */ /* 0x040fe20000001808 */
[----:B------:R-:W1:Y:S05]  /*ff20*/  LDSM.16.M88.4 R100, [R145] ;  /* 0x000000009164783b */ /* 0x000e6a0000000200 */
[C---:B------:R-:W-:Y:S06]  /*ff30*/  HMMA.16816.F32 R4, R120.reuse, R124, R4 ;  /* 0x0000007c7804723c */ /* 0x040fec0000001804 */
[C---:B------:R-:W-:Y:S06]  /*ff40*/  HMMA.16816.F32 R64, R120.reuse, R126, R64 ;  /* 0x0000007e7840723c */ /* 0x040fec0000001840 */
[C---:B--2---:R-:W-:Y:S06]  /*ff50*/  HMMA.16816.F32 R44, R120.reuse, R108, R44 ;  /* 0x0000006c782c723c */ /* 0x044fec000000182c */
[C---:B------:R-:W-:Y:S01]  /*ff60*/  HMMA.16816.F32 R40, R120.reuse, R110, R40 ;  /* 0x0000006e7828723c */ /* 0x040fe20000001828 */
[----:B------:R-:W-:Y:S05]  /*ff70*/  LDSM.16.M88.4 R108, [R157] ;  /* 0x000000009d6c783b */ /* 0x000fea0000000200 */
[C---:B---3--:R-:W-:Y:S06]  /*ff80*/  HMMA.16816.F32 R36, R120.reuse, R104, R36 ;  /* 0x000000687824723c */ /* 0x048fec0000001824 */
[C---:B------:R-:W-:Y:S01]  /*ff90*/  HMMA.16816.F32 R32, R120.reuse, R106, R32 ;  /* 0x0000006a7820723c */ /* 0x040fe20000001820 */
[----:B------:R-:W2:Y:S05]  /*ffa0*/  LDSM.16.M88.4 R104, [R144] ;  /* 0x000000009068783b */ /* 0x000eaa0000000200 */
[C---:B------:R-:W-:Y:S06]  /*ffb0*/  HMMA.16816.F32 R52, R120.reuse, R112, R52 ;  /* 0x000000707834723c */ /* 0x040fec0000001834 */
[C---:B------:R-:W-:Y:S01]  /*ffc0*/  HMMA.16816.F32 R48, R120.reuse, R114, R48 ;  /* 0x000000727830723c */ /* 0x040fe20000001830 */
[----:B------:R-:W3:Y:S05]  /*ffd0*/  LDSM.16.M88.4 R112, [R144+0x800] ;  /* 0x000800009070783b */ /* 0x000eea0000000200 */
[C---:B-1----:R-:W-:Y:S06]  /*ffe0*/  HMMA.16816.F32 R28, R120.reuse, R100, R28 ;  /* 0x00000064781c723c */ /* 0x042fec000000181c */
[C---:B------:R-:W-:Y:S01]  /*fff0*/  HMMA.16816.F32 R24, R120.reuse, R102, R24 ;  /* 0x000000667818723c */ /* 0x040fe20000001818 */
[----:B------:R-:W1:Y:S05]  /*10000*/  LDSM.16.M88.4 R100, [R144+0x1000] ;  /* 0x001000009064783b */ /* 0x000e6a0000000200 */
[C---:B------:R-:W-:Y:S06]  /*10010*/  HMMA.16816.F32 R60, R120.reuse, R116, R60 ;  /* 0x00000074783c723c */ /* 0x040fec000000183c */
[----:B------:R-:W-:Y:S06]  /*10020*/  HMMA.16816.F32 R56, R120, R118, R56 ;  /* 0x000000767838723c */ /* 0x000fec0000001838 */
[C---:B--2---:R-:W-:Y:S06]  /*10030*/  HMMA.16816.F32 R20, R108.reuse, R104, R20 ;  /* 0x000000686c14723c */ /* 0x044fec0000001814 */
[C---:B------:R-:W-:Y:S01]  /*10040*/  HMMA.16816.F32 R16, R108.reuse, R106, R16 ;  /* 0x0000006a6c10723c */ /* 0x040fe20000001810 */
[----:B------:R-:W2:Y:S05]  /*10050*/  LDSM.16.M88.4 R104, [R144+0x1800] ;  /* 0x001800009068783b */ /* 0x000eaa0000000200 */
[C---:B---3--:R-:W-:Y:S06]  /*10060*/  HMMA.16816.F32 R12, R108.reuse, R112, R12 ;  /* 0x000000706c0c723c */ /* 0x048fec000000180c */
[C---:B------:R-:W-:Y:S01]  /*10070*/  HMMA.16816.F32 R8, R108.reuse, R114, R8 ;  /* 0x000000726c08723c */ /* 0x040fe20000001808 */
[----:B------:R-:W3:Y:S05]  /*10080*/  LDSM.16.M88.4 R112, [R144+0x2000] ;  /* 0x002000009070783b */ /* 0x000eea0000000200 */
[----:B-1----:R-:W-:Y:S01]  /*10090*/  HMMA.16816.F32 R4, R108, R100, R4 ;  /* 0x000000646c04723c */ /* 0x002fe20000001804 */
[----:B------:R-:W-:Y:S01]  /*100a0*/  FSEL R143, R20, -INF , !P1 ;  /* 0xff800000148f7808 */ /* 0x000fe20004800000 */
[C---:B------:R-:W-:Y:S01]  /*100b0*/  VIADD R20, R181.reuse, 0x19 ;  /* 0x00000019b5147836 */ /* 0x040fe20000000000 */
[----:B------:R-:W-:Y:S01]  /*100c0*/  FSEL R178, R22, -INF , !P0 ;  /* 0xff80000016b27808 */ /* 0x000fe20004000000 */
[----:B------:R-:W-:-:S02]  /*100d0*/  VIADD R22, R181, 0x11 ;  /* 0x00000011b5167836 */ /* 0x000fc40000000000 */
[----:B------:R-:W-:Y:S01]  /*100e0*/  HMMA.16816.F32 R64, R108, R102, R64 ;  /* 0x000000666c40723c */ /* 0x000fe20000001840 */
[----:B------:R-:W-:Y:S02]  /*100f0*/  VIADD R100, R181, 0x1 ;  /* 0x00000001b5647836 */ /* 0x000fe40000000000 */
[----:B------:R-:W-:-:S03]  /*10100*/  ISETP.GE.AND P1, PT, R22, R129, PT ;  /* 0x000000811600720c */ /* 0x000fc60003f26270 */
[CC--:B------:R-:W-:Y:S02]  /*10110*/  ISETP.GE.AND P3, PT, R100.reuse, R128.reuse, PT ;  /* 0x000000806400720c */ /* 0x0c0fe40003f66270 */
[-C--:B------:R-:W-:Y:S01]  /*10120*/  ISETP.GE.AND P2, PT, R100, R129.reuse, PT ;  /* 0x000000816400720c */ /* 0x080fe20003f46270 */
[----:B------:R-:W-:Y:S01]  /*10130*/  VIADD R100, R181, 0x9 ;  /* 0x00000009b5647836 */ /* 0x000fe20000000000 */
[----:B------:R-:W-:Y:S02]  /*10140*/  FSEL R177, R21, -INF , !P3 ;  /* 0xff80000015b17808 */ /* 0x000fe40005800000 */
[----:B------:R-:W-:Y:S02]  /*10150*/  FSEL R182, R23, -INF , !P2 ;  /* 0xff80000017b67808 */ /* 0x000fe40005000000 */
[CC--:B------:R-:W-:Y:S02]  /*10160*/  ISETP.GE.AND P4, PT, R100.reuse, R128.reuse, PT ;  /* 0x000000806400720c */ /* 0x0c0fe40003f86270 */
[----:B------:R-:W-:Y:S01]  /*10170*/  ISETP.GE.AND P0, PT, R100, R129, PT ;  /* 0x000000816400720c */ /* 0x000fe20003f06270 */
[C---:B--2---:R-:W-:Y:S01]  /*10180*/  HMMA.16816.F32 R60, R108.reuse, R104, R60 ;  /* 0x000000686c3c723c */ /* 0x044fe2000000183c */
[----:B------:R-:W-:Y:S01]  /*10190*/  FSEL R183, R17, -INF , !P4 ;  /* 0xff80000011b77808 */ /* 0x000fe20006000000 */
[----:B------:R-:W-:Y:S01]  /*101a0*/  VIADD R17, R181, 0x21 ;  /* 0x00000021b5117836 */ /* 0x000fe20000000000 */
[----:B------:R-:W-:Y:S01]  /*101b0*/  FSEL R184, R19, -INF , !P0 ;  /* 0xff80000013b87808 */ /* 0x000fe20004000000 */
[----:B------:R-:W-:Y:S01]  /*101c0*/  VIADD R19, R181, 0x29 ;  /* 0x00000029b5137836 */ /* 0x000fe20000000000 */
[-C--:B------:R-:W-:Y:S01]  /*101d0*/  ISETP.GE.AND P2, PT, R22, R128.reuse, PT ;  /* 0x000000801600720c */ /* 0x080fe20003f46270 */
[----:B------:R-:W-:Y:S01]  /*101e0*/  HMMA.16816.F32 R56, R108, R106, R56 ;  /* 0x0000006a6c38723c */ /* 0x000fe20000001838 */
[----:B------:R-:W-:-:S02]  /*101f0*/  ISETP.GE.AND P4, PT, R20, R128, PT ;  /* 0x000000801400720c */ /* 0x000fc40003f86270 */
[----:B------:R-:W-:Y:S02]  /*10200*/  ISETP.GE.AND P0, PT, R20, R129, PT ;  /* 0x000000811400720c */ /* 0x000fe40003f06270 */
[----:B------:R-:W1:Y:S01]  /*10210*/  LDSM.16.M88.4 R20, [R144+0x2800] ;  /* 0x002800009014783b */ /* 0x000e620000000200 */
[C---:B---3--:R-:W-:Y:S01]  /*10220*/  HMMA.16816.F32 R52, R108.reuse, R112, R52 ;  /* 0x000000706c34723c */ /* 0x048fe20000001834 */
[----:B------:R-:W-:Y:S01]  /*10230*/  FSEL R139, R13, -INF , !P2 ;  /* 0xff8000000d8b7808 */ /* 0x000fe20005000000 */
[----:B------:R-:W-:Y:S01]  /*10240*/  VIADD R13, R181, 0x31 ;  /* 0x00000031b50d7836 */ /* 0x000fe20000000000 */
[----:B------:R-:W-:Y:S02]  /*10250*/  ISETP.GE.AND P3, PT, R17, R128, PT ;  /* 0x000000801100720c */ /* 0x000fe40003f66270 */
[----:B------:R-:W-:Y:S01]  /*10260*/  FSEL R138, R15, -INF , !P1 ;  /* 0xff8000000f8a7808 */ /* 0x000fe20004800000 */
[----:B------:R-:W-:Y:S01]  /*10270*/  HMMA.16816.F32 R48, R108, R114, R48 ;  /* 0x000000726c30723c */ /* 0x000fe20000001830 */
[----:B------:R-:W-:-:S02]  /*10280*/  FSEL R136, R11, -INF , !P0 ;  /* 0xff8000000b887808 */ /* 0x000fc40004000000 */
[----:B------:R-:W-:Y:S01]  /*10290*/  FSEL R131, R5, -INF , !P3 ;  /* 0xff80000005837808 */ /* 0x000fe20005800000 */
[----:B------:R-:W-:Y:S01]  /*102a0*/  VIADD R5, R181, 0x39 ;  /* 0x00000039b5057836 */ /* 0x000fe20000000000 */
[-C--:B------:R-:W-:Y:S02]  /*102b0*/  ISETP.GE.AND P1, PT, R19, R129.reuse, PT ;  /* 0x000000811300720c */ /* 0x080fe40003f26270 */
[----:B------:R-:W-:Y:S02]  /*102c0*/  ISETP.GE.AND P0, PT, R13, R129, PT ;  /* 0x000000810d00720c */ /* 0x000fe40003f06270 */
[----:B------:R-:W-:Y:S02]  /*102d0*/  FSEL R124, R67, -INF , !P1 ;  /* 0xff800000437c7808 */ /* 0x000fe40004800000 */
[----:B------:R-:W-:Y:S02]  /*102e0*/  FSEL R118, R63, -INF , !P0 ;  /* 0xff8000003f767808 */ /* 0x000fe40004000000 */
[----:B------:R-:W-:-:S02]  /*102f0*/  ISETP.GE.AND P1, PT, R5, R128, PT ;  /* 0x000000800500720c */ /* 0x000fc40003f26270 */
[-C--:B------:R-:W-:Y:S01]  /*10300*/  ISETP.GE.AND P0, PT, R5, R129.reuse, PT ;  /* 0x000000810500720c */ /* 0x080fe20003f06270 */
[----:B------:R-:W-:Y:S01]  /*10310*/  VIADD R5, R181, 0x41 ;  /* 0x00000041b5057836 */ /* 0x000fe20000000000 */
[----:B------:R-:W-:Y:S02]  /*10320*/  FSEL R137, R9, -INF , !P4 ;  /* 0xff80000009897808 */ /* 0x000fe40006000000 */
[----:B------:R-:W-:Y:S02]  /*10330*/  FSEL R116, R59, -INF , !P0 ;  /* 0xff8000003b747808 */ /* 0x000fe40004000000 */
[-C--:B------:R-:W-:Y:S02]  /*10340*/  ISETP.GE.AND P0, PT, R5, R128.reuse, PT ;  /* 0x000000800500720c */ /* 0x080fe40003f06270 */
[----:B------:R-:W-:Y:S02]  /*10350*/  ISETP.GE.AND P2, PT, R17, R129, PT ;  /* 0x000000811100720c */ /* 0x000fe40003f46270 */
[----:B------:R-:W-:-:S02]  /*10360*/  ISETP.GE.AND P4, PT, R19, R128, PT ;  /* 0x000000801300720c */ /* 0x000fc40003f86270 */
[--C-:B------:R-:W-:Y:S02]  /*10370*/  LOP3.LUT R9, R141, 0x10, R186.reuse, 0xfe, !PT ;  /* 0x000000108d097812 */ /* 0x100fe400078efeba */
[----:B------:R-:W-:Y:S02]  /*10380*/  FSEL R121, R57, -INF , !P1 ;  /* 0xff80000039797808 */ /* 0x000fe40004800000 */
[----:B------:R-:W-:Y:S02]  /*10390*/  ISETP.NE.AND P1, PT, R3, RZ, PT ;  /* 0x000000ff0300720c */ /* 0x000fe40003f25270 */
[----:B------:R-:W-:Y:S01]  /*103a0*/  FSEL R103, R53, -INF , !P0 ;  /* 0xff80000035677808 */ /* 0x000fe20004000000 */
[C---:B-1----:R-:W-:Y:S01]  /*103b0*/  HMMA.16816.F32 R44, R108.reuse, R20, R44 ;  /* 0x000000146c2c723c */ /* 0x042fe2000000182c */
[----:B------:R-:W-:Y:S02]  /*103c0*/  LOP3.LUT R3, R141, 0x20, R186, 0xfe, !PT ;  /* 0x000000208d037812 */ /* 0x000fe400078efeba */
[----:B------:R-:W-:Y:S01]  /*103d0*/  ISETP.GE.AND P0, PT, R5, R129, PT ;  /* 0x000000810500720c */ /* 0x000fe20003f06270 */
[----:B------:R-:W-:Y:S01]  /*103e0*/  VIADD R5, R181, 0x49 ;  /* 0x00000049b5057836 */ /* 0x000fe20000000000 */
[----:B------:R-:W-:Y:S01]  /*103f0*/  ISETP.GE.AND P3, PT, R13, R128, PT ;  /* 0x000000800d00720c */ /* 0x000fe20003f66270 */
[----:B------:R-:W-:Y:S01]  /*10400*/  HMMA.16816.F32 R40, R108, R22, R40 ;  /* 0x000000166c28723c */ /* 0x000fe20000001828 */
[----:B------:R-:W-:-:S02]  /*10410*/  FSEL R130, R7, -INF , !P2 ;  /* 0xff80000007827808 */ /* 0x000fc40005000000 */
[----:B------:R-:W-:Y:S02]  /*10420*/  FSEL R125, R65, -INF , !P4 ;  /* 0xff800000417d7808 */ /* 0x000fe40006000000 */
[C---:B------:R-:W-:Y:S02]  /*10430*/  ISETP.GE.AND P5, PT, R9.reuse, R128, PT ;  /* 0x000000800900720c */ /* 0x040fe40003fa6270 */
[-C--:B------:R-:W-:Y:S02]  /*10440*/  ISETP.GE.AND P4, PT, R9, R129.reuse, PT ;  /* 0x000000810900720c */ /* 0x080fe40003f86270 */
[----:B------:R-:W-:Y:S02]  /*10450*/  LOP3.LUT R7, R141, 0x18, R186, 0xfe, !PT ;  /* 0x000000188d077812 */ /* 0x000fe400078efeba */
[----:B------:R-:W-:Y:S02]  /*10460*/  FSEL R9, R16, -INF , !P6 ;  /* 0xff80000010097808 */ /* 0x000fe40007000000 */
[----:B------:R-:W-:-:S02]  /*10470*/  ISETP.GE.AND P6, PT, R3, R129, PT ;  /* 0x000000810300720c */ /* 0x000fc40003fc6270 */
[----:B------:R-:W-:Y:S02]  /*10480*/  FSEL R119, R61, -INF , !P3 ;  /* 0xff8000003d777808 */ /* 0x000fe40005800000 */
[----:B------:R-:W-:Y:S02]  /*10490*/  FSEL R104, R55, -INF , !P0 ;  /* 0xff80000037687808 */ /* 0x000fe40004000000 */
[CC--:B------:R-:W-:Y:S02]  /*104a0*/  ISETP.GE.AND P3, PT, R7.reuse, R128.reuse, PT ;  /* 0x000000800700720c */ /* 0x0c0fe40003f66270 */
[----:B------:R-:W-:Y:S02]  /*104b0*/  ISETP.GE.AND P2, PT, R7, R129, PT ;  /* 0x000000810700720c */ /* 0x000fe40003f46270 */
[----:B------:R-:W-:Y:S02]  /*104c0*/  FSEL R188, R18, -INF , !P1 ;  /* 0xff80000012bc7808 */ /* 0x000fe40004800000 */
[-C--:B------:R-:W-:Y:S01]  /*104d0*/  ISETP.GE.AND P0, PT, R5, R128.reuse, PT ;  /* 0x000000800500720c */ /* 0x080fe20003f06270 */
[----:B------:R-:W1:Y:S01]  /*104e0*/  LDSM.16.M88.4 R16, [R144+0x3000] ;  /* 0x003000009010783b */ /* 0x000e620000000200 */
[----:B------:R-:W-:-:S02]  /*104f0*/  ISETP.GE.AND P1, PT, R3, R128, PT ;  /* 0x000000800300720c */ /* 0x000fc40003f26270 */
[----:B------:R-:W-:Y:S02]  /*10500*/  LOP3.LUT R7, R141, 0x28, R186, 0xfe, !PT ;  /* 0x000000288d077812 */ /* 0x000fe400078efeba */
[----:B------:R-:W-:Y:S02]  /*10510*/  P2R R3, PR, RZ, 0x40 ;  /* 0x00000040ff037803 */ /* 0x000fe40000000000 */
[----:B------:R-:W-:Y:S02]  /*10520*/  FSEL R63, R12, -INF , !P5 ;  /* 0xff8000000c3f7808 */ /* 0x000fe40006800000 */
[----:B------:R-:W-:Y:S02]  /*10530*/  FSEL R113, R49, -INF , !P0 ;  /* 0xff80000031717808 */ /* 0x000fe40004000000 */
[C---:B------:R-:W-:Y:S02]  /*10540*/  ISETP.GE.AND P5, PT, R7.reuse, R128, PT ;  /* 0x000000800700720c */ /* 0x040fe40003fa6270 */
[----:B------:R-:W-:-:S02]  /*10550*/  ISETP.GE.AND P6, PT, R7, R129, PT ;  /* 0x000000810700720c */ /* 0x000fc40003fc6270 */
[----:B------:R-:W-:Y:S02]  /*10560*/  FSEL R140, R10, -INF , !P2 ;  /* 0xff8000000a8c7808 */ /* 0x000fe40005000000 */
[----:B------:R-:W-:Y:S02]  /*10570*/  FSEL R135, R4, -INF , !P1 ;  /* 0xff80000004877808 */ /* 0x000fe40004800000 */
[----:B------:R-:W-:Y:S02]  /*10580*/  ISETP.GE.AND P0, PT, R5, R129, PT ;  /* 0x000000810500720c */ /* 0x000fe40003f06270 */
[--C-:B------:R-:W-:Y:S02]  /*10590*/  LOP3.LUT R7, R141, 0x30, R186.reuse, 0xfe, !PT ;  /* 0x000000308d077812 */ /* 0x100fe400078efeba */
[----:B------:R-:W-:Y:S01]  /*105a0*/  ISETP.NE.AND P2, PT, R3, RZ, PT ;  /* 0x000000ff0300720c */ /* 0x000fe20003f45270 */
[----:B------:R-:W-:Y:S01]  /*105b0*/  VIADD R3, R181, 0x51 ;  /* 0x00000051b5037836 */ /* 0x000fe20000000000 */
[----:B------:R-:W-:-:S02]  /*105c0*/  LOP3.LUT R5, R141, 0x38, R186, 0xfe, !PT ;  /* 0x000000388d057812 */ /* 0x000fc400078efeba */
[----:B------:R-:W-:Y:S02]  /*105d0*/  LOP3.LUT R4, R141, 0x40, R186, 0xfe, !PT ;  /* 0x000000408d047812 */ /* 0x000fe400078efeba */
[----:B------:R-:W-:Y:S02]  /*105e0*/  FSEL R142, R14, -INF , !P4 ;  /* 0xff8000000e8e7808 */ /* 0x000fe40006000000 */
[----:B------:R-:W-:Y:S02]  /*105f0*/  FSEL R21, R8, -INF , !P3 ;  /* 0xff80000008157808 */ /* 0x000fe40005800000 */
[----:B------:R-:W-:Y:S02]  /*10600*/  FSEL R134, R6, -INF , !P2 ;  /* 0xff80000006867808 */ /* 0x000fe40005000000 */
[----:B------:R-:W-:Y:S02]  /*10610*/  FSEL R133, R64, -INF , !P5 ;  /* 0xff80000040857808 */ /* 0x000fe40006800000 */
[----:B------:R-:W-:-:S02]  /*10620*/  FSEL R132, R66, -INF , !P6 ;  /* 0xff80000042847808 */ /* 0x000fc40007000000 */
[CC--:B------:R-:W-:Y:S01]  /*10630*/  ISETP.GE.AND P3, PT, R7.reuse, R128.reuse, PT ;  /* 0x000000800700720c */ /* 0x0c0fe20003f66270 */
[C---:B-1----:R-:W-:Y:S01]  /*10640*/  HMMA.16816.F32 R36, R108.reuse, R16, R36 ;  /* 0x000000106c24723c */ /* 0x042fe20000001824 */
[-C--:B------:R-:W-:Y:S02]  /*10650*/  ISETP.GE.AND P4, PT, R7, R129.reuse, PT ;  /* 0x000000810700720c */ /* 0x080fe40003f86270 */
[CC--:B------:R-:W-:Y:S02]  /*10660*/  ISETP.GE.AND P1, PT, R5.reuse, R128.reuse, PT ;  /* 0x000000800500720c */ /* 0x0c0fe40003f26270 */
[-C--:B------:R-:W-:Y:S01]  /*10670*/  ISETP.GE.AND P2, PT, R5, R129.reuse, PT ;  /* 0x000000810500720c */ /* 0x080fe20003f46270 */
[----:B------:R-:W-:Y:S01]  /*10680*/  HMMA.16816.F32 R32, R108, R18, R32 ;  /* 0x000000126c20723c */ /* 0x000fe20000001820 */
[C---:B------:R-:W-:Y:S02]  /*10690*/  ISETP.GE.AND P5, PT, R4.reuse, R128, PT ;  /* 0x000000800400720c */ /* 0x040fe40003fa6270 */
[----:B------:R-:W-:-:S02]  /*106a0*/  ISETP.GE.AND P6, PT, R4, R129, PT ;  /* 0x000000810400720c */ /* 0x000fc40003fc6270 */
[----:B------:R-:W1:Y:S01]  /*106b0*/  LDSM.16.M88.4 R4, [R144+0x3800] ;  /* 0x003800009004783b */ /* 0x000e620000000200 */
[----:B------:R-:W-:Y:S01]  /*106c0*/  FSEL R112, R51, -INF , !P0 ;  /* 0xff80000033707808 */ /* 0x000fe20004000000 */
[----:B------:R-:W-:-:S04]  /*106d0*/  DEPBAR.LE SB0, 0x0 ;  /* 0x000080000000791a */ /* 0x000fc80000000000 */
[----:B------:R-:W-:Y:S02]  /*106e0*/  ISETP.GE.AND P0, PT, R3, R128, PT ;  /* 0x000000800300720c */ /* 0x000fe40003f06270 */
[----:B------:R-:W-:Y:S02]  /*106f0*/  LOP3.LUT R8, R141, 0x48, R186, 0xfe, !PT ;  /* 0x000000488d087812 */ /* 0x000fe400078efeba */
[----:B------:R-:W-:Y:S02]  /*10700*/  FSEL R67, R45, -INF , !P0 ;  /* 0xff8000002d437808 */ /* 0x000fe40004000000 */
[----:B------:R-:W-:Y:S01]  /*10710*/  ISETP.GE.AND P0, PT, R3, R129, PT ;  /* 0x000000810300720c */ /* 0x000fe20003f06270 */
[----:B------:R-:W-:Y:S01]  /*10720*/  VIADD R3, R181, 0x59 ;  /* 0x00000059b5037836 */ /* 0x000fe20000000000 */
[----:B------:R-:W-:Y:S02]  /*10730*/  FSEL R123, R60, -INF , !P3 ;  /* 0xff8000003c7b7808 */ /* 0x000fe40005800000 */
[----:B------:R-:W-:-:S02]  /*10740*/  FSEL R126, R62, -INF , !P4 ;  /* 0xff8000003e7e7808 */ /* 0x000fc40006000000 */
[----:B------:R-:W-:Y:S02]  /*10750*/  FSEL R64, R47, -INF , !P0 ;  /* 0xff8000002f407808 */ /* 0x000fe40004000000 */
[CC--:B------:R-:W-:Y:S02]  /*10760*/  ISETP.GE.AND P3, PT, R8.reuse, R128.reuse, PT ;  /* 0x000000800800720c */ /* 0x0c0fe40003f66270 */
[----:B------:R-:W-:Y:S02]  /*10770*/  ISETP.GE.AND P4, PT, R8, R129, PT ;  /* 0x000000810800720c */ /* 0x000fe40003f86270 */
[----:B------:R-:W-:Y:S02]  /*10780*/  ISETP.GE.AND P0, PT, R3, R128, PT ;  /* 0x000000800300720c */ /* 0x000fe40003f06270 */
[----:B------:R-:W-:Y:S02]  /*10790*/  LOP3.LUT R8, R141, 0x50, R186, 0xfe, !PT ;  /* 0x000000508d087812 */ /* 0x000fe400078efeba */
[----:B------:R-:W-:-:S02]  /*107a0*/  FSEL R127, R56, -INF , !P1 ;  /* 0xff800000387f7808 */ /* 0x000fc40004800000 */
[----:B------:R-:W-:Y:S02]  /*107b0*/  FSEL R122, R58, -INF , !P2 ;  /* 0xff8000003a7a7808 */ /* 0x000fe40005000000 */
[----:B------:R-:W-:Y:S02]  /*107c0*/  LOP3.LUT R10, R141, 0x60, R186, 0xfe, !PT ;  /* 0x000000608d0a7812 */ /* 0x000fe400078efeba */
[----:B------:R-:W-:Y:S02]  /*107d0*/  FSEL R101, R41, -INF , !P0 ;  /* 0xff80000029657808 */ /* 0x000fe40004000000 */
[C---:B------:R-:W-:Y:S02]  /*107e0*/  ISETP.GE.AND P1, PT, R8.reuse, R128, PT ;  /* 0x000000800800720c */ /* 0x040fe40003f26270 */
[-C--:B------:R-:W-:Y:S01]  /*107f0*/  ISETP.GE.AND P2, PT, R8, R129.reuse, PT ;  /* 0x000000810800720c */ /* 0x080fe20003f46270 */
[----:B------:R-:W-:Y:S01]  /*10800*/  VIADD R8, R181, 0x61 ;  /* 0x00000061b5087836 */ /* 0x000fe20000000000 */
[----:B-1----:R-:W-:Y:S01]  /*10810*/  HMMA.16816.F32 R28, R108, R4, R28 ;  /* 0x000000046c1c723c */ /* 0x002fe2000000181c */
[----:B------:R-:W-:-:S02]  /*10820*/  ISETP.GE.AND P0, PT, R3, R129, PT ;  /* 0x000000810300720c */ /* 0x000fc40003f06270 */
[----:B------:R-:W-:Y:S02]  /*10830*/  FSEL R120, R54, -INF , !P6 ;  /* 0xff80000036787808 */ /* 0x000fe40007000000 */
[----:B------:R-:W-:Y:S01]  /*10840*/  LOP3.LUT R3, R141, 0x58, R186, 0xfe, !PT ;  /* 0x000000588d037812 */ /* 0x000fe200078efeba */
[----:B------:R-:W-:Y:S01]  /*10850*/  HMMA.16816.F32 R24, R108, R6, R24 ;  /* 0x000000066c18723c */ /* 0x000fe20000001818 */
[----:B------:R-:W-:Y:S01]  /*10860*/  ISETP.GE.AND P6, PT, R10, R129, PT ;  /* 0x000000810a00720c */ /* 0x000fe20003fc6270 */
[----:B------:R-:W-:Y:S01]  /*10870*/  VIADD R4, R181, 0x71 ;  /* 0x00000071b5047836 */ /* 0x000fe20000000000 */
[----:B------:R-:W-:Y:S02]  /*10880*/  FSEL R117, R52, -INF , !P5 ;  /* 0xff80000034757808 */ /* 0x000fe40006800000 */
[----:B------:R-:W-:Y:S02]  /*10890*/  FSEL R100, R43, -INF , !P0 ;  /* 0xff8000002b647808 */ /* 0x000fe40004000000 */
[----:B------:R-:W-:Y:S01]  /*108a0*/  FSEL R114, R50, -INF , !P4 ;  /* 0xff80000032727808 */ /* 0x000fe20006000000 */
[----:B------:R-:W-:Y:S01]  /*108b0*/  BAR.SYNC.DEFER_BLOCKING 0x0 ;  /* 0x0000000000007b1d */ /* 0x000fe20000010000 */
[----:B------:R-:W-:-:S02]  /*108c0*/  ISETP.GE.AND P5, PT, R3, R128, PT ;  /* 0x000000800300720c */ /* 0x000fc40003fa6270 */
[-C--:B------:R-:W-:Y:S02]  /*108d0*/  ISETP.GE.AND P0, PT, R8, R128.reuse, PT ;  /* 0x000000800800720c */ /* 0x080fe40003f06270 */
[----:B------:R-:W-:Y:S02]  /*108e0*/  ISETP.GE.AND P4, PT, R10, R128, PT ;  /* 0x000000800a00720c */ /* 0x000fe40003f86270 */
[----:B------:R-:W-:Y:S02]  /*108f0*/  P2R R10, PR, RZ, 0x40 ;  /* 0x00000040ff0a7803 */ /* 0x000fe40000000000 */
[----:B------:R-:W-:Y:S02]  /*10900*/  FSEL R115, R48, -INF , !P3 ;  /* 0xff80000030737808 */ /* 0x000fe40005800000 */
[----:B------:R-:W-:Y:S02]  /*10910*/  ISETP.GE.AND P3, PT, R3, R129, PT ;  /* 0x000000810300720c */ /* 0x000fe40003f66270 */
[----:B------:R-:W-:-:S02]  /*10920*/  FSEL R3, R37, -INF , !P0 ;  /* 0xff80000025037808 */ /* 0x000fc40004000000 */
[----:B------:R-:W-:Y:S02]  /*10930*/  FSEL R107, R40, -INF , !P5 ;  /* 0xff800000286b7808 */ /* 0x000fe40006800000 */
[-C--:B------:R-:W-:Y:S01]  /*10940*/  ISETP.GE.AND P0, PT, R8, R129.reuse, PT ;  /* 0x000000810800720c */ /* 0x080fe20003f06270 */
[C---:B------:R-:W-:Y:S01]  /*10950*/  VIADD R8, R181.reuse, 0x69 ;  /* 0x00000069b5087836 */ /* 0x040fe20000000000 */
[----:B------:R-:W-:Y:S01]  /*10960*/  ISETP.NE.AND P5, PT, R10, RZ, PT ;  /* 0x000000ff0a00720c */ /* 0x000fe20003fa5270 */
[----:B------:R-:W-:Y:S01]  /*10970*/  VIADD R181, R181, 0x79 ;  /* 0x00000079b5b57836 */ /* 0x000fe20000000000 */
[----:B------:R-:W-:Y:S02]  /*10980*/  LOP3.LUT R10, R141, 0x70, R186, 0xfe, !PT ;  /* 0x000000708d0a7812 */ /* 0x000fe400078efeba */
[----:B------:R-:W-:Y:S02]  /*10990*/  FSEL R39, R39, -INF , !P0 ;  /* 0xff80000027277808 */ /* 0x000fe40004000000 */
[----:B------:R-:W-:-:S02]  /*109a0*/  ISETP.GE.AND P6, PT, R10, R129, PT ;  /* 0x000000810a00720c */ /* 0x000fc40003fc6270 */
[----:B------:R-:W-:Y:S02]  /*109b0*/  ISETP.GE.AND P0, PT, R8, R128, PT ;  /* 0x000000800800720c */ /* 0x000fe40003f06270 */
[----:B------:R-:W-:Y:S02]  /*109c0*/  FSEL R48, R30, -INF , !P6 ;  /* 0xff8000001e307808 */ /* 0x000fe40007000000 */
[----:B------:R-:W-:Y:S02]  /*109d0*/  FSEL R37, R33, -INF , !P0 ;  /* 0xff80000021257808 */ /* 0x000fe40004000000 */
[----:B------:R-:W-:Y:S02]  /*109e0*/  ISETP.GT.AND P6, PT, R174, R163, PT ;  /* 0x000000a3ae00720c */ /* 0x000fe40003fc4270 */
[----:B------:R-:W-:Y:S02]  /*109f0*/  ISETP.GE.AND P0, PT, R8, R129, PT ;  /* 0x000000810800720c */ /* 0x000fe40003f06270 */
[----:B------:R-:W-:-:S02]  /*10a00*/  LOP3.LUT R11, R141, 0x68, R186, 0xfe, !PT ;  /* 0x000000688d0b7812 */ /* 0x000fc400078efeba */
[----:B------:R-:W-:Y:S02]  /*10a10*/  FSEL R105, R44, -INF , !P1 ;  /* 0xff8000002c697808 */ /* 0x000fe40004800000 */
[----:B------:R-:W-:Y:S02]  /*10a20*/  FSEL R106, R46, -INF , !P2 ;  /* 0xff8000002e6a7808 */ /* 0x000fe40005000000 */
[----:B------:R-:W-:Y:S02]  /*10a30*/  FSEL R40, R35, -INF , !P0 ;  /* 0xff80000023287808 */ /* 0x000fe40004000000 */
[CC--:B------:R-:W-:Y:S02]  /*10a40*/  ISETP.GE.AND P2, PT, R11.reuse, R128.reuse, PT ;  /* 0x000000800b00720c */ /* 0x0c0fe40003f46270 */
[----:B------:R-:W-:Y:S02]  /*10a50*/  ISETP.GE.AND P1, PT, R11, R129, PT ;  /* 0x000000810b00720c */ /* 0x000fe40003f26270 */
[----:B------:R-:W-:-:S02]  /*10a60*/  ISETP.GE.AND P0, PT, R4, R128, PT ;  /* 0x000000800400720c */ /* 0x000fc40003f06270 */
[----:B------:R-:W-:Y:S02]  /*10a70*/  LOP3.LUT R186, R141, 0x78, R186, 0xfe, !PT ;  /* 0x000000788dba7812 */ /* 0x000fe400078efeba */
[----:B------:R-:W-:Y:S02]  /*10a80*/  FSEL R102, R42, -INF , !P3 ;  /* 0xff8000002a667808 */ /* 0x000fe40005800000 */
        /* <DEDUP_REMOVED lines=79> */
.L_x_7405:
[----:B------:R-:W-:Y:S02]  /*10f80*/  ULDC UR8, c[0x0][0x248] ;  /* 0x0000920000087ab9 */ /* 0x000fe40000000800 */
[----:B------:R-:W-:-:S06]  /*10f90*/  USHF.L.U32 UR4, UR8, 0x7, URZ ;  /* 0x0000000708047899 */ /* 0x000fcc000800063f */
[----:B------:R-:W-:-:S04]  /*10fa0*/  IADD3 R6, RZ, -UR4, RZ ;  /* 0x80000004ff067c10 */ /* 0x000fc8000fffe0ff */
[----:B------:R-:W-:-:S07]  /*10fb0*/  SHF.R.S32.HI R4, RZ, 0x1f, R6 ;  /* 0x0000001fff047819 */ /* 0x000fce0000011406 */
.L_x_7406:
        /* <DEDUP_REMOVED lines=31> */
.L_x_7404:
        /* <DEDUP_REMOVED lines=83> */
[----:B------:R-:W1:Y:S01]  /*116e0*/  LDSM.16.MT88.4 R4, [R156+0x6000] ;  /* 0x006000009c04783b */ /* 0x000e620000004200 */
[--C-:B------:R-:W-:Y:S01]  /*116f0*/  FFMA.FTZ R54, R183, UR10, -R60.reuse ;  /* 0x0000000ab7367c23 */ /* 0x100fe2000801083c */
[C---:B------:R-:W-:Y:S01]  /*11700*/  FSETP.NEU.FTZ.AND P0, PT, R59.reuse, -INF , PT ;  /* 0xff8000003b00780b */ /* 0x040fe20003f1d000 */
[----:B------:R-:W-:Y:S01]  /*11710*/  FMUL.FTZ R55, R59, UR10 ;  /* 0x0000000a3b377c20 */ /* 0x000fe20008410000 */
[----:B------:R-:W-:Y:S01]  /*11720*/  MUFU.EX2 R58, R58 ;  /* 0x0000003a003a7308 */ /* 0x000fe20000000800 */
[--C-:B------:R-:W-:Y:S01]  /*11730*/  FFMA.FTZ R65, R21, UR10, -R60.reuse ;  /* 0x0000000a15417c23 */ /* 0x100fe2000801083c */
[----:B------:R-:W-:Y:S01]  /*11740*/  FSEL R9, R59, RZ, P0 ;  /* 0x000000ff3b097208 */ /* 0x000fe20000000000 */
[----:B------:R-:W2:Y:S01]  /*11750*/  LDSM.16.MT88.4 R20, [R152+0x6000] ;  /* 0x006000009814783b */ /* 0x000ea20000004200 */
[----:B------:R-:W-:Y:S01]  /*11760*/  FSEL R55, R55, RZ, P0 ;  /* 0x000000ff37377208 */ /* 0x000fe20000000000 */
[--C-:B------:R-:W-:Y:S01]  /*11770*/  FFMA.FTZ R63, R63, UR10, -R60.reuse ;  /* 0x0000000a3f3f7c23 */ /* 0x100fe2000801083c */
[--C-:B------:R-:W-:Y:S01]  /*11780*/  FFMA.FTZ R66, R139, UR10, -R60.reuse ;  /* 0x0000000a8b427c23 */ /* 0x100fe2000801083c */
[----:B------:R-:W-:Y:S01]  /*11790*/  FADD.FTZ R9, R0, -R9 ;  /* 0x8000000900097221 */ /* 0x000fe20000010000 */
[----:B------:R-:W3:Y:S01]  /*117a0*/  MUFU.EX2 R56, R56 ;  /* 0x0000003800387308 */ /* 0x000ee20000000800 */
[--C-:B------:R-:W-:Y:S01]  /*117b0*/  FFMA.FTZ R53, R178, UR10, -R55.reuse ;  /* 0x0000000ab2357c23 */ /* 0x100fe20008010837 */
[--C-:B------:R-:W-:Y:S01]  /*117c0*/  FFMA.FTZ R52, R182, UR10, -R55.reuse ;  /* 0x0000000ab6347c23 */ /* 0x100fe20008010837 */
[----:B------:R-:W-:Y:S01]  /*117d0*/  FMUL.FTZ R0, R9, UR10 ;  /* 0x0000000a09007c20 */ /* 0x000fe20008410000 */
        /* <DEDUP_REMOVED lines=29> */
[----:B-----5:R-:W-:Y:S01]  /*119b0*/  F2FP.F16.F32.PACK_AB R14, R54, R57 ;  /* 0x00000039360e723e */ /* 0x020fe200000000ff */
[----:B------:R-:W-:-:S06]  /*119c0*/  FFMA.FTZ R48, R48, UR10, -R55 ;  /* 0x0000000a30307c23 */ /* 0x000fcc0008010837 */
        /* <DEDUP_REMOVED lines=33> */
[--C-:B------:R-:W-:Y:S01]  /*11be0*/  FFMA.FTZ R80, R138, UR10, -R55.reuse ;  /* 0x0000000a8a507c23 */ /* 0x100fe20008010837 */
[--C-:B------:R-:W-:Y:S01]  /*11bf0*/  FFMA.FTZ R82, R140, UR10, -R55.reuse ;  /* 0x0000000a8c527c23 */ /* 0x100fe20008010837 */
[C---:B------:R-:W-:Y:S01]  /*11c00*/  HMMA.16816.F32 R96, R12.reuse, R4, R96 ;  /* 0x000000040c60723c */ /* 0x040fe20000001860 */
[--C-:B------:R-:W-:Y:S01]  /*11c10*/  FFMA.FTZ R81, R136, UR10, -R55.reuse ;  /* 0x0000000a88517c23 */ /* 0x100fe20008010837 */
[----:B------:R-:W3:Y:S01]  /*11c20*/  MUFU.EX2 R66, R66 ;  /* 0x0000004200427308 */ /* 0x000ee20000000800 */
[----:B------:R-:W-:Y:S01]  /*11c30*/  FMUL.FTZ R27, R83, R0 ;  /* 0x00000000531b7220 */ /* 0x000fe20000410000 */
[-C--:B------:R-:W-:Y:S01]  /*11c40*/  FMUL.FTZ R76, R76, R62.reuse ;  /* 0x0000003e4c4c7220 */ /* 0x080fe20000410000 */
[-C--:B------:R-:W-:Y:S01]  /*11c50*/  FMUL.FTZ R77, R77, R62.reuse ;  /* 0x0000003e4d4d7220 */ /* 0x080fe20000410000 */
[C---:B------:R-:W-:Y:S01]  /*11c60*/  HMMA.16816.F32 R92, R12.reuse, R6, R92 ;  /* 0x000000060c5c723c */ /* 0x040fe2000000185c */
[-C--:B------:R-:W-:Y:S01]  /*11c70*/  FMUL.FTZ R4, R88, R62.reuse ;  /* 0x0000003e58047220 */ /* 0x080fe20000410000 */
[----:B------:R-:W-:Y:S01]  /*11c80*/  FMUL.FTZ R5, R89, R62 ;  /* 0x0000003e59057220 */ /* 0x000fe20000410000 */
[-C--:B------:R-:W-:Y:S01]  /*11c90*/  FMUL.FTZ R78, R78, R0.reuse ;  /* 0x000000004e4e7220 */ /* 0x080fe20000410000 */
[----:B------:R-:W-:Y:S01]  /*11ca0*/  MUFU.EX2 R65, R65 ;  /* 0x0000004100417308 */ /* 0x000fe20000000800 */
[-C--:B------:R-:W-:Y:S01]  /*11cb0*/  FMUL.FTZ R79, R79, R0.reuse ;  /* 0x000000004f4f7220 */ /* 0x080fe20000410000 */
[C---:B--2---:R-:W-:Y:S01]  /*11cc0*/  HMMA.16816.F32 R24, R12.reuse, R20, R24 ;  /* 0x000000140c18723c */ /* 0x044fe20000001818 */
[-C--:B------:R-:W-:Y:S01]  /*11cd0*/  FMUL.FTZ R6, R90, R0.reuse ;  /* 0x000000005a067220 */ /* 0x080fe20000410000 */
[-C--:B------:R-:W-:Y:S01]  /*11ce0*/  FMUL.FTZ R7, R91, R0.reuse ;  /* 0x000000005b077220 */ /* 0x080fe20000410000 */
[--C-:B------:R-:W-:Y:S01]  /*11cf0*/  FFMA.FTZ R88, R130, UR10, -R55.reuse ;  /* 0x0000000a82587c23 */ /* 0x100fe20008010837 */
[--C-:B------:R-:W-:Y:S01]  /*11d00*/  FFMA.FTZ R83, R132, UR10, -R55.reuse ;  /* 0x0000000a84537c23 */ /* 0x100fe20008010837 */
[--C-:B------:R-:W-:Y:S01]  /*11d10*/  FFMA.FTZ R90, R124, UR10, -R55.reuse ;  /* 0x0000000a7c5a7c23 */ /* 0x100fe20008010837 */
[----:B------:R-:W-:Y:S01]  /*11d20*/  MUFU.EX2 R80, R80 ;  /* 0x0000005000507308 */ /* 0x000fe20000000800 */
[----:B---3--:R-:W-:Y:S01]  /*11d30*/  F2FP.F16.F32.PACK_AB R32, R66, R63 ;  /* 0x0000003f4220723e */ /* 0x008fe200000000ff */
[--C-:B------:R-:W-:Y:S01]  /*11d40*/  FFMA.FTZ R89, R119, UR10, -R60.reuse ;  /* 0x0000000a77597c23 */ /* 0x100fe2000801083c */
[C---:B----4-:R-:W-:Y:S01]  /*11d50*/  HMMA.16816.F32 R4, R12.reuse, R8, R4 ;  /* 0x000000080c04723c */ /* 0x050fe20000001804 */
        /* <DEDUP_REMOVED lines=11> */
[----:B------:R-:W-:Y:S01]  /*11e10*/  HMMA.16816.F32 R12, R12, R22, R76 ;  /* 0x000000160c0c723c */ /* 0x000fe2000000184c */
[--C-:B------:R-:W-:Y:S01]  /*11e20*/  FFMA.FTZ R85, R142, UR10, -R55.reuse ;  /* 0x0000000a8e557c23 */ /* 0x100fe20008010837 */
[----:B------:R-:W2:Y:S01]  /*11e30*/  MUFU.EX2 R84, R137 ;  /* 0x0000008900547308 */ /* 0x000ea20000000800 */
[----:B------:R-:W3:Y:S01]  /*11e40*/  LDSM.16.MT88.4 R20, [R153+0x6800] ;  /* 0x006800009914783b */ /* 0x000ee20000004200 */
        /* <DEDUP_REMOVED lines=8> */
[----:B------:R-:W-:Y:S01]  /*11ed0*/  FFMA.FTZ R102, R36, UR10, -R60 ;  /* 0x0000000a24667c23 */ /* 0x000fe2000801083c */
[----:B------:R-:W-:Y:S01]  /*11ee0*/  FFMA.FTZ R41, R38, UR10, -R55 ;  /* 0x0000000a26297c23 */ /* 0x000fe20008010837 */
[----:B------:R-:W-:Y:S01]  /*11ef0*/  FFMA.FTZ R53, R180, R0, R53 ;  /* 0x00000000b4357223 */ /* 0x000fe20000010035 */
[----:B------:R-:W-:Y:S01]  /*11f00*/  FFMA.FTZ R179, R179, R62, R58 ;  /* 0x0000003eb3b37223 */ /* 0x000fe2000001003a */
[----:B------:R-:W-:Y:S01]  /*11f10*/  LDSM.16.MT88.4 R36, [R152+0x9000] ;  /* 0x009000009824783b */ /* 0x000fe20000004200 */
[--C-:B------:R-:W-:Y:S01]  /*11f20*/  FFMA.FTZ R0, R50, UR10, -R60.reuse ;  /* 0x0000000a32007c23 */ /* 0x100fe2000801083c */
[----:B------:R-:W5:Y:S01]  /*11f30*/  MUFU.EX2 R81, R81 ;  /* 0x0000005100517308 */ /* 0x000f620000000800 */
[----:B--2---:R-:W-:Y:S01]  /*11f40*/  F2FP.F16.F32.PACK_AB R34, R84, R65 ;  /* 0x000000415422723e */ /* 0x004fe200000000ff */
[----:B------:R-:W-:Y:S01]  /*11f50*/  FADD.FTZ R52, R52, R53 ;  /* 0x0000003534347221 */ /* 0x000fe20000010000 */
[----:B------:R-:W-:Y:S01]  /*11f60*/  FADD.FTZ R56, R56, R179 ;  /* 0x000000b338387221 */ /* 0x000fe20000010000 */
[----:B------:R-:W-:-:S02]  /*11f70*/  FFMA.FTZ R179, R49, UR10, -R60 ;  /* 0x0000000a31b37c23 */ /* 0x000fc4000801083c */
[----:B------:R-:W-:Y:S01]  /*11f80*/  FADD.FTZ R51, R51, R52 ;  /* 0x0000003433337221 */ /* 0x000fe20000010000 */
[----:B------:R-:W-:Y:S01]  /*11f90*/  FADD.FTZ R57, R57, R56 ;  /* 0x0000003839397221 */ /* 0x000fe20000010000 */
[----:B------:R-:W-:Y:S01]  /*11fa0*/  MUFU.EX2 R78, R78 ;  /* 0x0000004e004e7308 */ /* 0x000fe20000000800 */
[----:B----4-:R-:W-:Y:S02]  /*11fb0*/  F2FP.F16.F32.PACK_AB R33, R80, R85 ;  /* 0x000000555021723e */ /* 0x010fe400000000ff */
[----:B------:R-:W-:-:S04]  /*11fc0*/  FADD.FTZ R54, R54, R57 ;  /* 0x0000003936367221 */ /* 0x000fc80000010000 */
[----:B------:R-:W-:Y:S01]  /*11fd0*/  FADD.FTZ R63, R63, R54 ;  /* 0x000000363f3f7221 */ /* 0x000fe20000010000 */
[----:B------:R-:W2:Y:S01]  /*11fe0*/  MUFU.EX2 R79, R79 ;  /* 0x0000004f004f7308 */ /* 0x000ea20000000800 */
[----:B-----5:R-:W-:Y:S02]  /*11ff0*/  F2FP.F16.F32.PACK_AB R35, R81, R82 ;  /* 0x000000525123723e */ /* 0x020fe400000000ff */
[----:B------:R-:W-:-:S04]  /*12000*/  FADD.FTZ R66, R66, R63 ;  /* 0x0000003f42427221 */ /* 0x000fc80000010000 */
[----:B------:R-:W-:Y:S01]  /*12010*/  FADD.FTZ R65, R65, R66 ;  /* 0x0000004241417221 */ /* 0x000fe20000010000 */
[----:B-1----:R-:W-:Y:S01]  /*12020*/  HMMA.16816.F32 R96, R32, R16, R96 ;  /* 0x000000102060723c */ /* 0x002fe20000001860 */
[----:B------:R-:W-:Y:S02]  /*12030*/  MUFU.EX2 R77, R77 ;  /* 0x0000004d004d7308 */ /* 0x000fe40000000800 */
[----:B------:R-:W-:-:S03]  /*12040*/  FADD.FTZ R65, R84, R65 ;  /* 0x0000004154417221 */ /* 0x000fc60000010000 */
        /* <DEDUP_REMOVED lines=24> */
[----:B------:R-:W-:-:S06]  /*121d0*/  FADD.FTZ R78, R79, R78 ;  /* 0x0000004e4f4e7221 */ /* 0x000fcc0000010000 */
[C---:B------:R-:W-:Y:S01]  /*121e0*/  HMMA.16816.F32 R96, R32.reuse, R28, R96 ;  /* 0x0000001c2060723c */ /* 0x040fe20000001860 */
[----:B------:R-:W-:Y:S05]  /*121f0*/  MUFU.EX2 R108, R108 ;  /* 0x0000006c006c7308 */ /* 0x000fea0000000800 */
        /* <DEDUP_REMOVED lines=87> */
[----:B------:R-:W-:Y:S01]  /*12770*/  MUFU.EX2 R179, R179 ;  /* 0x000000b300b37308 */ /* 0x000fe20000000800 */
[C---:B----4-:R-:W-:Y:S06]  /*12780*/  HMMA.16816.F32 R24, R16.reuse, R28, R24 ;  /* 0x0000001c1018723c */ /* 0x050fec0000001818 */
[----:B------:R-:W-:Y:S01]  /*12790*/  HMMA.16816.F32 R12, R16, R30, R12 ;  /* 0x0000001e100c723c */ /* 0x000fe2000000180c */
[----:B------:R-:W4:Y:S01]  /*127a0*/  LDSM.16.MT88.4 R16, [R153+0x9000] ;  /* 0x009000009910783b */ /* 0x000f220000004200 */
[----:B------:R-:W-:-:S02]  /*127b0*/  F2FP.F16.F32.PACK_AB R28, R119, R102 ;  /* 0x00000066771c723e */ /* 0x000fc400000000ff */
[----:B-1----:R-:W-:-:S03]  /*127c0*/  F2FP.F16.F32.PACK_AB R29, R126, R41 ;  /* 0x000000297e1d723e */ /* 0x002fc600000000ff */
[----:B------:R-:W-:Y:S02]  /*127d0*/  F2FP.F16.F32.PACK_AB R30, R100, R3 ;  /* 0x00000003641e723e */ /* 0x000fe400000000ff */
[----:B---3--:R-:W-:-:S07]  /*127e0*/  F2FP.F16.F32.PACK_AB R31, R121, R42 ;  /* 0x0000002a791f723e */ /* 0x008fce00000000ff */
[C---:B-----5:R-:W-:Y:S06]  /*127f0*/  HMMA.16816.F32 R96, R28.reuse, R20, R96 ;  /* 0x000000141c60723c */ /* 0x060fec0000001860 */
[C---:B--2---:R-:W-:Y:S01]  /*12800*/  HMMA.16816.F32 R4, R28.reuse, R32, R4 ;  /* 0x000000201c04723c */ /* 0x044fe20000001804 */
[----:B------:R-:W-:Y:S02]  /*12810*/  FADD.FTZ R20, R2, R51 ;  /* 0x0000003302147221 */ /* 0x000fe40000010000 */
[----:B------:R-:W-:Y:S02]  /*12820*/  MUFU.EX2 R2, R48 ;  /* 0x0000003000027308 */ /* 0x000fe40000000800 */
[----:B------:R-:W-:Y:S01]  /*12830*/  FADD.FTZ R85, R85, R20 ;  /* 0x0000001455557221 */ /* 0x000fe20000010000 */
[----:B------:R-:W-:Y:S01]  /*12840*/  HMMA.16816.F32 R92, R28, R22, R92 ;  /* 0x000000161c5c723c */ /* 0x000fe2000000185c */
[----:B------:R-:W-:Y:S01]  /*12850*/  FFMA.FTZ R33, R47, UR10, -R55 ;  /* 0x0000000a2f217c23 */ /* 0x000fe20008010837 */
[----:B------:R-:W1:Y:S01]  /*12860*/  LDSM.16.MT88.4 R20, [R156+0x9800] ;  /* 0x009800009c14783b */ /* 0x000e620000004200 */
[----:B------:R-:W-:Y:S01]  /*12870*/  FADD.FTZ R47, R80, R85 ;  /* 0x00000055502f7221 */ /* 0x000fe20000010000 */
[----:B------:R-:W-:-:S02]  /*12880*/  FFMA.FTZ R32, R46, UR10, -R55 ;  /* 0x0000000a2e207c23 */ /* 0x000fc40008010837 */
[C---:B------:R-:W-:Y:S01]  /*12890*/  HMMA.16816.F32 R8, R28.reuse, R34, R8 ;  /* 0x000000221c08723c */ /* 0x040fe20000001808 */
[----:B------:R-:W-:Y:S01]  /*128a0*/  FADD.FTZ R82, R82, R47 ;  /* 0x0000002f52527221 */ /* 0x000fe20000010000 */
[----:B------:R-:W2:Y:S03]  /*128b0*/  MUFU.EX2 R33, R33 ;  /* 0x0000002100217308 */ /* 0x000ea60000000800 */
[----:B------:R-:W-:Y:S01]  /*128c0*/  FADD.FTZ R82, R81, R82 ;  /* 0x0000005251527221 */ /* 0x000fe20000010000 */
[----:B------:R-:W-:Y:S01]  /*128d0*/  HMMA.16816.F32 R24, R28, R36, R24 ;  /* 0x000000241c18723c */ /* 0x000fe20000001818 */
[----:B------:R-:W-:-:S03]  /*128e0*/  FFMA.FTZ R35, R45, UR10, -R55 ;  /* 0x0000000a2d237c23 */ /* 0x000fc60008010837 */
[----:B------:R-:W-:Y:S02]  /*128f0*/  MUFU.EX2 R32, R32 ;  /* 0x0000002000207308 */ /* 0x000fe40000000800 */
[C---:B----4-:R-:W-:Y:S06]  /*12900*/  HMMA.16816.F32 R68, R28.reuse, R16, R68 ;  /* 0x000000101c44723c */ /* 0x050fec0000001844 */
[----:B------:R-:W3:Y:S01]  /*12910*/  MUFU.EX2 R35, R35 ;  /* 0x0000002300237308 */ /* 0x000ee20000000800 */
[----:B------:R-:W-:Y:S01]  /*12920*/  FADD.FTZ R17, R87, R82 ;  /* 0x0000005257117221 */ /* 0x000fe20000010000 */
[C---:B------:R-:W-:Y:S01]  /*12930*/  HMMA.16816.F32 R72, R28.reuse, R18, R72 ;  /* 0x000000121c48723c */ /* 0x040fe20000001848 */
[----:B------:R-:W4:Y:S02]  /*12940*/  LDSM.16.MT88.4 R84, [R154+0x9800] ;  /* 0x009800009a54783b */ /* 0x000f240000004200 */
[----:B------:R-:W-:Y:S01]  /*12950*/  FADD.FTZ R88, R88, R17 ;  /* 0x0000001158587221 */ /* 0x000fe20000010000 */
[----:B------:R-:W-:Y:S01]  /*12960*/  FADD.FTZ R17, R77, R78 ;  /* 0x0000004e4d117221 */ /* 0x000fe20000010000 */
[----:B--2---:R-:W-:Y:S01]  /*12970*/  F2FP.F16.F32.PACK_AB R77, R33, R2 ;  /* 0x00000002214d723e */ /* 0x004fe200000000ff */
[----:B------:R-:W-:Y:S01]  /*12980*/  HMMA.16816.F32 R12, R28, R38, R12 ;  /* 0x000000261c0c723c */ /* 0x000fe2000000180c */
[----:B------:R-:W-:Y:S01]  /*12990*/  FADD.FTZ R83, R83, R88 ;  /* 0x0000005853537221 */ /* 0x000fe20000010000 */
[----:B------:R-:W-:Y:S01]  /*129a0*/  FADD.FTZ R17, R76, R17 ;  /* 0x000000114c117221 */ /* 0x000fe20000010000 */
[----:B------:R-:W-:-:S02]  /*129b0*/  F2FP.F16.F32.PACK_AB R76, R43, R40 ;  /* 0x000000282b4c723e */ /* 0x000fc400000000ff */
[----:B------:R-:W-:Y:S01]  /*129c0*/  FADD.FTZ R90, R90, R83 ;  /* 0x000000535a5a7221 */ /* 0x000fe20000010000 */
[----:B------:R-:W-:Y:S01]  /*129d0*/  F2FP.F16.F32.PACK_AB R78, R179, R0 ;  /* 0x00000000b34e723e */ /* 0x000fe200000000ff */
[----:B------:R-:W-:Y:S02]  /*129e0*/  FADD.FTZ R28, R110, R17 ;  /* 0x000000116e1c7221 */ /* 0x000fe40000010000 */
[----:B------:R-:W-:Y:S01]  /*129f0*/  FADD.FTZ R109, R109, R90 ;  /* 0x0000005a6d6d7221 */ /* 0x000fe20000010000 */
[----:B---3--:R-:W-:Y:S01]  /*12a00*/  F2FP.F16.F32.PACK_AB R79, R35, R32 ;  /* 0x00000020234f723e */ /* 0x008fe200000000ff */
[----:B------:R-:W-:Y:S01]  /*12a10*/  FADD.FTZ R28, R89, R28 ;  /* 0x0000001c591c7221 */ /* 0x000fe20000010000 */
[----:B------:R-:W2:Y:S01]  /*12a20*/  LDSM.16.MT88.4 R16, [R153+0x9800] ;  /* 0x009800009910783b */ /* 0x000ea20000004200 */
        /* <DEDUP_REMOVED lines=8> */
[----:B------:R-:W-:Y:S01]  /*12ab0*/  FADD.FTZ R29, R113, R116 ;  /* 0x00000074711d7221 */ /* 0x000fe20000010000 */
[----:B------:R-:W1:Y:S01]  /*12ac0*/  LDSM.16.MT88.4 R20, [R152+0x9800] ;  /* 0x009800009814783b */ /* 0x000e620000004200 */
[----:B------:R-:W-:-:S02]  /*12ad0*/  FADD.FTZ R122, R122, R117 ;  /* 0x000000757a7a7221 */ /* 0x000fc40000010000 */
[----:B------:R-:W-:Y:S02]  /*12ae0*/  FADD.FTZ R29, R120, R29 ;  /* 0x0000001d781d7221 */ /* 0x000fe40000010000 */
[----:B------:R-:W-:Y:S01]  /*12af0*/  FADD.FTZ R103, R103, R122 ;  /* 0x0000007a67677221 */ /* 0x000fe20000010000 */
[----:B----4-:R-:W-:Y:S03]  /*12b00*/  HMMA.16816.F32 R88, R76, R84, R4 ;  /* 0x000000544c58723c */ /* 0x010fe60000001804 */
[----:B------:R-:W-:-:S04]  /*12b10*/  FADD.FTZ R124, R124, R103 ;  /* 0x000000677c7c7221 */ /* 0x000fc80000010000 */
[----:B------:R-:W-:Y:S01]  /*12b20*/  FADD.FTZ R105, R105, R124 ;  /* 0x0000007c69697221 */ /* 0x000fe20000010000 */
[C---:B------:R-:W-:Y:S01]  /*12b30*/  HMMA.16816.F32 R84, R76.reuse, R86, R8 ;  /* 0x000000564c54723c */ /* 0x040fe20000001808 */
[----:B------:R-:W-:Y:S02]  /*12b40*/  FADD.FTZ R4, R104, R29 ;  /* 0x0000001d68047221 */ /* 0x000fe40000010000 */
[----:B------:R-:W-:Y:S02]  /*12b50*/  FADD.FTZ R112, R112, R105 ;  /* 0x0000006970707221 */ /* 0x000fe40000010000 */
[----:B------:R-:W-:Y:S02]  /*12b60*/  FADD.FTZ R4, R115, R4 ;  /* 0x0000000473047221 */ /* 0x000fe40000010000 */
[----:B------:R-:W-:Y:S02]  /*12b70*/  FADD.FTZ R67, R67, R112 ;  /* 0x0000007043437221 */ /* 0x000fe40000010000 */
[----:B------:R-:W-:Y:S01]  /*12b80*/  FADD.FTZ R5, R101, R4 ;  /* 0x0000000465057221 */ /* 0x000fe20000010000 */
[----:B--2---:R-:W-:Y:S03]  /*12b90*/  HMMA.16816.F32 R68, R76, R16, R68 ;  /* 0x000000104c44723c */ /* 0x004fe60000001844 */
[----:B------:R-:W-:-:S04]  /*12ba0*/  FADD.FTZ R5, R106, R5 ;  /* 0x000000056a057221 */ /* 0x000fc80000010000 */
        /* <DEDUP_REMOVED lines=22> */
[----:B------:R-:W-:Y:S01]  /*12d10*/  MOV R0, R59 ;  /* 0x0000003b00007202 */ /* 0x000fe20000000f00 */
[----:B------:R-:W-:-:S07]  /*12d20*/  FADD.FTZ R180, R35, R32 ;  /* 0x0000002023b47221 */ /* 0x000fce0000010000 */
.L_x_7401:
        /* <DEDUP_REMOVED lines=16> */
.L_x_7411:
[----:B------:R-:W-:Y:S04]  /*12e30*/  DEPBAR.LE SB0, 0x0 ;  /* 0x000080000000791a */ /* 0x000fe80000000000 */
[----:B------:R-:W-:Y:S01]  /*12e40*/  BAR.SYNC.DEFER_BLOCKING 0x0 ;  /* 0x0000000000007b1d */ /* 0x000fe20000010000 */
[----:B------:R-:W-:Y:S01]  /*12e50*/  ISETP.NE.AND P6, PT, R170, RZ, PT ;  /* 0x000000ffaa00720c */ /* 0x000fe20003fc5270 */
[----:B------:R-:W-:Y:S01]  /*12e60*/  VIADD R174, R174, 0xffffffff ;  /* 0xffffffffaeae7836 */ /* 0x000fe20000000000 */
[----:B------:R-:W-:Y:S01]  /*12e70*/  MOV R8, R178 ;  /* 0x000000b200087202 */ /* 0x000fe20000000f00 */
[----:B------:R-:W-:Y:S10]  /*12e80*/  IMAD.MOV.U32 R25, RZ, RZ, R177 ;  /* 0x000000ffff197224 */ /* 0x000ff400078e00b1 */
[----:B------:R-:W-:Y:S05]  /*12e90*/  @!P6 BRA `(.L_x_7408) ;  /* 0x0000000000f4e947 */ /* 0x000fea0003800000 */
        /* <DEDUP_REMOVED lines=61> */
.L_x_7408:
        /* <DEDUP_REMOVED lines=28> */
[----:B------:R-:W-:Y:S03]  /*13430*/  ISETP.GT.AND P0, PT, R174, R163, PT ;  /* 0x000000a3ae00720c */ /* 0x000fe60003f04270 */
        /* <DEDUP_REMOVED lines=173> */
.L_x_7410:
        /* <DEDUP_REMOVED lines=28> */
.L_x_7409:
        /* <DEDUP_REMOVED lines=440> */
.L_x_7407:
        /* <DEDUP_REMOVED lines=8> */
[----:B------:R-:W5:Y:S01]  /*15cd0*/  LDC R41, c[0x0][0x270] ;  /* 0x00009c00ff297b82 */ /* 0x000f620000000800 */
[----:B------:R-:W5:Y:S01]  /*15ce0*/  S2R R13, SR_TID.X ;  /* 0x00000000000d7919 */ /* 0x000f620000002100 */
[----:B------:R-:W5:Y:S01]  /*15cf0*/  S2R R40, SR_CTAID.X ;  /* 0x0000000000287919 */ /* 0x000f620000002500 */
[----:B-1----:R-:W-:Y:S01]  /*15d00*/  FADD.FTZ R7, R4, R179 ;  /* 0x000000b304077221 */ /* 0x002fe20000010000 */
[----:B--2---:R-:W-:Y:S01]  /*15d10*/  ULEA UR5, UR5, UR4, 0x18 ;  /* 0x0000000405057291 */ /* 0x004fe2000f8ec03f */
[----:B---3--:R-:W-:-:S03]  /*15d20*/  FADD.FTZ R10, R5, R180 ;  /* 0x000000b4050a7221 */ /* 0x008fc60000010000 */
[----:B------:R-:W1:Y:S01]  /*15d30*/  SHFL.BFLY PT, R6, R7, 0x1, 0x1f ;  /* 0x0c201f0007067f89 */ /* 0x000e6200000e0000 */
[----:B------:R-:W2:Y:S03]  /*15d40*/  S2UR UR4, SR_CTAID.Z ;  /* 0x00000000000479c3 */ /* 0x000ea60000002700 */
[----:B------:R-:W3:Y:S01]  /*15d50*/  SHFL.BFLY PT, R5, R10, 0x1, 0x1f ;  /* 0x0c201f000a057f89 */ /* 0x000ee200000e0000 */
[----:B----4-:R-:W-:-:S04]  /*15d60*/  SHF.R.S32.HI R4, RZ, 0x1f, R3 ;  /* 0x0000001fff047819 */ /* 0x010fc80000011403 */
[CC--:B------:R-:W-:Y:S02]  /*15d70*/  LEA.HI R8, R4.reuse, R3.reuse, RZ, 0x2 ;  /* 0x0000000304087211 */ /* 0x0c0fe400078f10ff */
[----:B------:R-:W-:Y:S02]  /*15d80*/  LEA.HI R4, R4, R3, RZ, 0x5 ;  /* 0x0000000304047211 */ /* 0x000fe400078f28ff */
[----:B------:R-:W-:Y:S01]  /*15d90*/  SHF.R.S32.HI R12, RZ, 0x2, R8 ;  /* 0x00000002ff0c7819 */ /* 0x000fe20000011408 */
[----:B-1----:R-:W-:Y:S01]  /*15da0*/  FADD.FTZ R6, R7, R6 ;  /* 0x0000000607067221 */ /* 0x002fe20000010000 */
[----:B------:R-:W-:Y:S02]  /*15db0*/  SHF.R.S32.HI R7, RZ, 0x1f, R8 ;  /* 0x0000001fff077819 */ /* 0x000fe40000011408 */
[----:B------:R-:W-:Y:S01]  /*15dc0*/  LOP3.LUT R8, R8, 0x1ffffffc, RZ, 0xc0, !PT ;  /* 0x1ffffffc08087812 */ /* 0x000fe200078ec0ff */
[----:B---3--:R-:W-:Y:S01]  /*15dd0*/  FADD.FTZ R5, R10, R5 ;  /* 0x000000050a057221 */ /* 0x008fe20000010000 */
[----:B------:R-:W-:Y:S01]  /*15de0*/  BAR.SYNC.DEFER_BLOCKING 0x0 ;  /* 0x0000000000007b1d */ /* 0x000fe20000010000 */
[----:B------:R-:W-:-:S02]  /*15df0*/  FSETP.NE.FTZ.AND P3, PT, R6, RZ, PT ;  /* 0x000000ff0600720b */ /* 0x000fc40003f75000 */
[----:B-----5:R-:W-:Y:S02]  /*15e00*/  SHF.R.S32.HI R10, RZ, 0x1f, R13 ;  /* 0x0000001fff0a7819 */ /* 0x020fe4000001140d */
[----:B------:R-:W-:Y:S02]  /*15e10*/  FSETP.NE.FTZ.AND P0, PT, R5, RZ, PT ;  /* 0x000000ff0500720b */ /* 0x000fe40003f15000 */
[----:B------:R-:W-:Y:S02]  /*15e20*/  LEA.HI R7, R7, R12, RZ, 0x3 ;  /* 0x0000000c07077211 */ /* 0x000fe400078f18ff */
[----:B------:R-:W-:Y:S02]  /*15e30*/  LEA.HI R10, R10, R13, RZ, 0x4 ;  /* 0x0000000d0a0a7211 */ /* 0x000fe400078f20ff */
[----:B------:R-:W-:Y:S02]  /*15e40*/  LOP3.LUT R7, R7, 0xfffffff8, RZ, 0xc0, !PT ;  /* 0xfffffff807077812 */ /* 0x000fe400078ec0ff */
[----:B------:R-:W-:Y:S01]  /*15e50*/  SHF.R.S32.HI R10, RZ, 0x4, R10 ;  /* 0x00000004ff0a7819 */ /* 0x000fe2000001140a */
[----:B------:R-:W1:Y:S01]  /*15e60*/  @P3 MUFU.RCP R11, R6 ;  /* 0x00000006000b3308 */ /* 0x000e620000001000 */
[----:B------:R-:W-:Y:S01]  /*15e70*/  IADD3 R7, R12, -R7, RZ ;  /* 0x800000070c077210 */ /* 0x000fe20007ffe0ff */
[----:B------:R-:W3:Y:S01]  /*15e80*/  @P3 LDC R45, c[0x0][0x2e8] ;  /* 0x0000ba00ff2d3b82 */ /* 0x000ee20000000800 */
[----:B------:R-:W-:Y:S01]  /*15e90*/  IADD3 R8, -R8, R3, RZ ;  /* 0x0000000308087210 */ /* 0x000fe20007ffe1ff */
[----:B------:R-:W-:Y:S01]  /*15ea0*/  IMAD.SHL.U32 R12, R10, 0x40, RZ ;  /* 0x000000400a0c7824 */ /* 0x000fe200078e00ff */
[----:B------:R-:W-:-:S03]  /*15eb0*/  R2P PR, R7, 0x6 ;  /* 0x0000000607007804 */ /* 0x000fc60000000000 */
[----:B------:R-:W4:Y:S01]  /*15ec0*/  @P0 MUFU.RCP R9, R5 ;  /* 0x0000000500090308 */ /* 0x000f220000001000 */
[----:B------:R-:W-:Y:S01]  /*15ed0*/  LOP3.LUT R12, R12, 0x1c0, RZ, 0xc0, !PT ;  /* 0x000001c00c0c7812 */ /* 0x000fe200078ec0ff */
[----:B------:R-:W5:Y:S06]  /*15ee0*/  @P0 LDC R43, c[0x0][0x2e8] ;  /* 0x0000ba00ff2b0b82 */ /* 0x000f6c0000000800 */
[----:B------:R-:W2:Y:S01]  /*15ef0*/  @P3 MUFU.LG2 R6, R6 ;  /* 0x0000000600063308 */ /* 0x000ea20000000c00 */
        /* <DEDUP_REMOVED lines=17> */
[C---:B----4-:R-:W-:Y:S01]  /*16010*/  FMUL.FTZ R99, R9.reuse, R99 ;  /* 0x0000006309637220 */ /* 0x050fe20000410000 */
[C---:B------:R-:W-:Y:S01]  /*16020*/  FMUL.FTZ R98, R9.reuse, R98 ;  /* 0x0000006209627220 */ /* 0x040fe20000410000 */
[----:B------:R-:W-:Y:S01]  /*16030*/  FMUL.FTZ R95, R9, R95 ;  /* 0x0000005f095f7220 */ /* 0x000fe20000410000 */
[----:B------:R-:W-:Y:S01]  /*16040*/  SHF.L.U32 R13, R11, 0x2, RZ ;  /* 0x000000020b0d7819 */ /* 0x000fe200000006ff */
[C---:B------:R-:W-:Y:S01]  /*16050*/  FMUL.FTZ R94, R9.reuse, R94 ;  /* 0x0000005e095e7220 */ /* 0x040fe20000410000 */
[C---:B------:R-:W-:Y:S01]  /*16060*/  FMUL.FTZ R91, R9.reuse, R91 ;  /* 0x0000005b095b7220 */ /* 0x040fe20000410000 */
[C---:B------:R-:W-:Y:S01]  /*16070*/  FMUL.FTZ R90, R9.reuse, R90 ;  /* 0x0000005a095a7220 */ /* 0x040fe20000410000 */
[----:B------:R-:W-:Y:S01]  /*16080*/  LOP3.LUT R13, R12, 0x38, R13, 0xf8, !PT ;  /* 0x000000380c0d7812 */ /* 0x000fe200078ef80d */
[C---:B------:R-:W-:Y:S01]  /*16090*/  FMUL.FTZ R87, R9.reuse, R87 ;  /* 0x0000005709577220 */ /* 0x040fe20000410000 */
[C---:B------:R-:W-:Y:S01]  /*160a0*/  FMUL.FTZ R86, R9.reuse, R86 ;  /* 0x0000005609567220 */ /* 0x040fe20000410000 */
[C---:B------:R-:W-:Y:S01]  /*160b0*/  FMUL.FTZ R71, R9.reuse, R71 ;  /* 0x0000004709477220 */ /* 0x040fe20000410000 */
[C---:B------:R-:W-:Y:S01]  /*160c0*/  FMUL.FTZ R70, R9.reuse, R70 ;  /* 0x0000004609467220 */ /* 0x040fe20000410000 */
[C---:B------:R-:W-:Y:S01]  /*160d0*/  FMUL.FTZ R75, R9.reuse, R75 ;  /* 0x0000004b094b7220 */ /* 0x040fe20000410000 */
[C---:B------:R-:W-:Y:S01]  /*160e0*/  FMUL.FTZ R74, R9.reuse, R74 ;  /* 0x0000004a094a7220 */ /* 0x040fe20000410000 */
[----:B------:R-:W-:Y:S01]  /*160f0*/  SHF.R.U32.HI R12, RZ, 0x3, R12 ;  /* 0x00000003ff0c7819 */ /* 0x000fe2000001160c */
[C---:B------:R-:W-:Y:S01]  /*16100*/  FMUL.FTZ R83, R9.reuse, R83 ;  /* 0x0000005309537220 */ /* 0x040fe20000410000 */
[C---:B------:R-:W-:Y:S01]  /*16110*/  FMUL.FTZ R82, R9.reuse, R82 ;  /* 0x0000005209527220 */ /* 0x040fe20000410000 */
[C---:B------:R-:W-:Y:S01]  /*16120*/  FMUL.FTZ R79, R9.reuse, R79 ;  /* 0x0000004f094f7220 */ /* 0x040fe20000410000 */
[----:B------:R-:W-:Y:S01]  /*16130*/  FMUL.FTZ R78, R9, R78 ;  /* 0x0000004e094e7220 */ /* 0x000fe20000410000 */
[----:B------:R-:W-:Y:S01]  /*16140*/  IMAD.SHL.U32 R9, R7, 0x40, RZ ;  /* 0x0000004007097824 */ /* 0x000fe200078e00ff */
[----:B------:R-:W-:Y:S01]  /*16150*/  LOP3.LUT R12, R13, R12, RZ, 0x3c, !PT ;  /* 0x0000000c0d0c7212 */ /* 0x000fe200078e3cff */
[----:B------:R-:W1:Y:S01]  /*16160*/  @P0 MUFU.LG2 R5, R5 ;  /* 0x0000000500050308 */ /* 0x000e620000000c00 */
[----:B------:R-:W-:Y:S01]  /*16170*/  LOP3.LUT R13, R7, 0x1, RZ, 0xc0, !PT ;  /* 0x00000001070d7812 */ /* 0x000fe200078ec0ff */
[----:B--2---:R-:W-:Y:S01]  /*16180*/  @P3 FMUL.FTZ R47, R6, 0.69314718246459960938 ;  /* 0x3f317218062f3820 */ /* 0x004fe20000410000 */
[----:B------:R-:W-:-:S02]  /*16190*/  SHF.R.S32.HI R7, RZ, 0x5, R4 ;  /* 0x00000005ff077819 */ /* 0x000fc40000011404 */
[----:B------:R-:W-:Y:S02]  /*161a0*/  LOP3.LUT R9, R9, 0x1c0, RZ, 0xc0, !PT ;  /* 0x000001c009097812 */ /* 0x000fe400078ec0ff */
[----:B------:R-:W-:Y:S02]  /*161b0*/  LEA R8, R7, R8, 0x9 ;  /* 0x0000000807087211 */ /* 0x000fe400078e48ff */
[----:B------:R-:W-:Y:S02]  /*161c0*/  LEA.HI R9, R9, R9, RZ, 0x1d ;  /* 0x0000000909097211 */ /* 0x000fe400078fe8ff */
[----:B------:R-:W-:Y:S02]  /*161d0*/  ISETP.NE.U32.AND P4, PT, R13, 0x1, PT ;  /* 0x000000010d00780c */ /* 0x000fe40003f85070 */
[----:B------:R-:W-:Y:S01]  /*161e0*/  LEA R8, R8, R9, 0x1 ;  /* 0x0000000908087211 */ /* 0x000fe200078e08ff */
[----:B------:R-:W-:Y:S01]  /*161f0*/  IMAD.MOV.U32 R9, RZ, RZ, 0x40 ;  /* 0x00000040ff097424 */ /* 0x000fe200078e00ff */
[----:B------:R-:W-:Y:S01]  /*16200*/  LOP3.LUT R13, R11, 0xffffffe, RZ, 0xc0, !PT ;  /* 0x0ffffffe0b0d7812 */ /* 0x000fe200078ec0ff */
[----:B------:R-:W-:Y:S01]  /*16210*/  IMAD.MOV.U32 R11, RZ, RZ, 0x20 ;  /* 0x00000020ff0b7424 */ /* 0x000fe200078e00ff */
[----:B------:R-:W-:Y:S01]  /*16220*/  LEA R8, R8, UR5, 0x2 ;  /* 0x0000000508087c11 */ /* 0x000fe2000f8e10ff */
[----:B-1----:R-:W-:Y:S01]  /*16230*/  @P0 FMUL.FTZ R5, R5, 0.69314718246459960938 ;  /* 0x3f31721805050820 */ /* 0x002fe20000410000 */
[----:B------:R-:W-:-:S02]  /*16240*/  IADD3 R13, R168, -R13, RZ ;  /* 0x8000000da80d7210 */ /* 0x000fc40007ffe0ff */
[----:B------:R-:W-:Y:S01]  /*16250*/  SEL R11, R11, 0xffffffe0, P4 ;  /* 0xffffffe00b0b7807 */ /* 0x000fe20002000000 */
[----:B------:R-:W-:Y:S01]  /*16260*/  STS.64 [R8], R96 ;  /* 0x0000006008007388 */ /* 0x000fe20000000a00 */
[C---:B------:R-:W-:Y:S01]  /*16270*/  IADD3 R16, R8.reuse, 0x80, RZ ;  /* 0x0000008008107810 */ /* 0x040fe20007ffe0ff */
[C---:B------:R-:W-:Y:S01]  /*16280*/  @P2 VIADD R16, R8.reuse, 0xffffff80 ;  /* 0xffffff8008102836 */ /* 0x040fe20000000000 */
[----:B------:R-:W-:Y:S01]  /*16290*/  SEL R9, R9, 0xffffffc0, !P1 ;  /* 0xffffffc009097807 */ /* 0x000fe20004800000 */
[----:B------:R1:W-:Y:S01]  /*162a0*/  STS.64 [R8+0x800], R98 ;  /* 0x0008006208007388 */ /* 0x0003e20000000a00 */
[C---:B------:R-:W-:Y:S02]  /*162b0*/  IADD3 R14, R8.reuse, R11, RZ ;  /* 0x0000000b080e7210 */ /* 0x040fe40007ffe0ff */
[----:B------:R-:W-:Y:S01]  /*162c0*/  LEA R12, R13, R12, 0x2 ;  /* 0x0000000c0d0c7211 */ /* 0x000fe200078e10ff */
[----:B------:R-:W-:Y:S01]  /*162d0*/  IMAD.IADD R13, R8, 0x1, R9 ;  /* 0x00000001080d7824 */ /* 0x000fe200078e0209 */
[----:B------:R-:W-:Y:S01]  /*162e0*/  IADD3 R18, R11, R16, RZ ;  /* 0x000000100b127210 */ /* 0x000fe20007ffe0ff */
[----:B------:R2:W-:Y:S01]  /*162f0*/  STS.64 [R14], R92 ;  /* 0x0000005c0e007388 */ /* 0x0005e20000000a00 */
[----:B------:R-:W-:-:S02]  /*16300*/  IADD3 R15, R14, R9, RZ ;  /* 0x000000090e0f7210 */ /* 0x000fc40007ffe0ff */
[C---:B------:R-:W-:Y:S01]  /*16310*/  IADD3 R17, R9.reuse, R16, RZ ;  /* 0x0000001009117210 */ /* 0x040fe20007ffe0ff */
[----:B------:R2:W-:Y:S01]  /*16320*/  STS.64 [R14+0x800], R94 ;  /* 0x0008005e0e007388 */ /* 0x0005e20000000a00 */
[----:B------:R-:W-:Y:S01]  /*16330*/  IMAD.IADD R19, R9, 0x1, R18 ;  /* 0x0000000109137824 */ /* 0x000fe200078e0212 */
[----:B------:R-:W-:Y:S02]  /*16340*/  LEA R42, R12, UR5, 0x2 ;  /* 0x000000050c2a7c11 */ /* 0x000fe4000f8e10ff */
[----:B------:R2:W-:Y:S01]  /*16350*/  STS.64 [R13], R88 ;  /* 0x000000580d007388 */ /* 0x0005e20000000a00 */
[----:B------:R-:W-:Y:S02]  /*16360*/  LOP3.LUT R4, R4, 0xffffffe0, RZ, 0xc0, !PT ;  /* 0xffffffe004047812 */ /* 0x000fe400078ec0ff */
[----:B------:R-:W-:Y:S01]  /*16370*/  SHF.R.S32.HI R44, RZ, 0x1f, R7 ;  /* 0x0000001fff2c7819 */ /* 0x000fe20000011407 */
[----:B------:R2:W-:Y:S01]  /*16380*/  STS.64 [R13+0x800], R90 ;  /* 0x0008005a0d007388 */ /* 0x0005e20000000a00 */
[----:B------:R-:W-:Y:S01]  /*16390*/  IADD3 R4, -R4, R3, RZ ;  /* 0x0000000304047210 */ /* 0x000fe20007ffe1ff */
[----:B------:R-:W-:Y:S01]  /*163a0*/  IMAD.MOV.U32 R3, RZ, RZ, -0x800000 ;  /* 0xff800000ff037424 */ /* 0x000fe200078e00ff */
[----:B------:R-:W-:Y:S01]  /*163b0*/  LEA.HI R44, R44, R7, RZ, 0x2 ;  /* 0x000000072c2c7211 */ /* 0x000fe200078f10ff */
[----:B------:R2:W-:Y:S01]  /*163c0*/  STS.64 [R15], R84 ;  /* 0x000000540f007388 */ /* 0x0005e20000000a00 */
[----:B------:R-:W-:Y:S01]  /*163d0*/  LOP3.LUT P1, RZ, R4, 0x3, RZ, 0xc0, !PT ;  /* 0x0000000304ff7812 */ /* 0x000fe2000782c0ff */
[----:B---3--:R-:W-:Y:S01]  /*163e0*/  @P3 FFMA.FTZ R3, R2, R45, R47 ;  /* 0x0000002d02033223 */ /* 0x008fe2000001002f */
[----:B------:R-:W-:Y:S01]  /*163f0*/  IADD3 R4, -R171, RZ, RZ ;  /* 0x000000ffab047210 */ /* 0x000fe20007ffe1ff */
[----:B------:R2:W-:Y:S01]  /*16400*/  STS.64 [R15+0x800], R86 ;  /* 0x000800560f007388 */ /* 0x0005e20000000a00 */
[----:B-1----:R-:W1:Y:S01]  /*16410*/  LDC.64 R8, c[0x0][0x2c0] ;  /* 0x0000b000ff087b82 */ /* 0x002e620000000a00 */
[----:B------:R-:W-:-:S02]  /*16420*/  LOP3.LUT R44, R44, 0xffffffc, RZ, 0xc0, !PT ;  /* 0x0ffffffc2c2c7812 */ /* 0x000fc400078ec0ff */
[----:B------:R2:W-:Y:S01]  /*16430*/  STS.64 [R16], R68 ;  /* 0x0000004410007388 */ /* 0x0005e20000000a00 */
[----:B------:R-:W-:Y:S01]  /*16440*/  IMAD R4, R41, R4, UR4 ;  /* 0x0000000429047e24 */ /* 0x000fe2000f8e0204 */
[----:B------:R-:W-:Y:S02]  /*16450*/  IADD3 R7, R7, -R44, RZ ;  /* 0x8000002c07077210 */ /* 0x000fe40007ffe0ff */
[----:B------:R2:W-:Y:S01]  /*16460*/  STS.64 [R16+0x800], R70 ;  /* 0x0008004610007388 */ /* 0x0005e20000000a00 */
[----:B------:R-:W-:Y:S02]  /*16470*/  SHF.L.U32 R6, R40, 0x6, RZ ;  /* 0x0000000628067819 */ /* 0x000fe400000006ff */
[----:B------:R-:W-:Y:S01]  /*16480*/  SHF.L.U32 R44, R168, 0x2, RZ ;  /* 0x00000002a82c7819 */ /* 0x000fe200000006ff */
[----:B------:R2:W-:Y:S01]  /*16490*/  STS.64 [R18], R72 ;  /* 0x0000004812007388 */ /* 0x0005e20000000a00 */
[----:B------:R-:W-:Y:S02]  /*164a0*/  IMAD R7, R7, 0x10, R176 ;  /* 0x0000001007077824 */ /* 0x000fe400078e02b0 */
[----:B------:R-:W-:Y:S01]  /*164b0*/  SHF.R.S32.HI R45, RZ, 0x1f, R44 ;  /* 0x0000001fff2d7819 */ /* 0x000fe2000001142c */
[----:B------:R2:W-:Y:S04]  /*164c0*/  STS.64 [R18+0x800], R74 ;  /* 0x0008004a12007388 */ /* 0x0005e80000000a00 */
[----:B------:R2:W-:Y:S04]  /*164d0*/  STS.64 [R17], R80 ;  /* 0x0000005011007388 */ /* 0x0005e80000000a00 */
[----:B------:R2:W-:Y:S04]  /*164e0*/  STS.64 [R17+0x800], R82 ;  /* 0x0008005211007388 */ /* 0x0005e80000000a00 */
[----:B------:R2:W-:Y:S04]  /*164f0*/  STS.64 [R19], R76 ;  /* 0x0000004c13007388 */ /* 0x0005e80000000a00 */
[----:B------:R2:W-:Y:S01]  /*16500*/  STS.64 [R19+0x800], R78 ;  /* 0x0008004e13007388 */ /* 0x0005e20000000a00 */
[----:B------:R-:W-:Y:S06]  /*16510*/  BAR.SYNC.DEFER_BLOCKING 0x0 ;  /* 0x0000000000007b1d */ /* 0x000fec0000010000 */
[----:B------:R-:W1:Y:S01]  /*16520*/  S2R R11, SR_CTAID.Y ;  /* 0x00000000000b7919 */ /* 0x000e620000002600 */
[----:B------:R2:W3:Y:S04]  /*16530*/  LDS.128 R36, [R42] ;  /* 0x000000002a247984 */ /* 0x0004e80000000c00 */
[----:B------:R2:W4:Y:S04]  /*16540*/  LDS.128 R32, [R42+0x800] ;  /* 0x000800002a207984 */ /* 0x0005280000000c00 */
[----:B------:R2:W2:Y:S04]  /*16550*/  LDS.128 R28, [R42+0x1000] ;  /* 0x001000002a1c7984 */ /* 0x0004a80000000c00 */
[----:B------:R2:W2:Y:S04]  /*16560*/  LDS.128 R24, [R42+0x1800] ;  /* 0x001800002a187984 */ /* 0x0004a80000000c00 */
[----:B------:R2:W2:Y:S01]  /*16570*/  LDS.128 R20, [R42+0x2000] ;  /* 0x002000002a147984 */ /* 0x0004a20000000c00 */
[----:B-1----:R-:W-:Y:S01]  /*16580*/  IMAD R8, R11, R8, R171 ;  /* 0x000000080b087224 */ /* 0x002fe200078e02ab */
[----:B------:R-:W-:Y:S01]  /*16590*/  MOV R11, 0xff800000 ;  /* 0xff800000000b7802 */ /* 0x000fe20000000f00 */
[----:B-----5:R-:W-:Y:S01]  /*165a0*/  @P0 FFMA.FTZ R11, R0, R43, R5 ;  /* 0x0000002b000b0223 */ /* 0x020fe20000010005 */
[----:B------:R1:W1:Y:S01]  /*165b0*/  LDS.128 R16, [R42+0x2800] ;  /* 0x002800002a107984 */ /* 0x0002620000000c00 */
[----:B------:R-:W-:-:S03]  /*165c0*/  IMAD R4, R8, R41, R4 ;  /* 0x0000002908047224 */ /* 0x000fc600078e0204 */
[----:B------:R1:W1:Y:S01]  /*165d0*/  LDS.128 R12, [R42+0x3000] ;  /* 0x003000002a0c7984 */ /* 0x0002620000000c00 */
[----:B------:R-:W-:Y:S01]  /*165e0*/  IMAD R0, R4, R9, R6 ;  /* 0x0000000904007224 */ /* 0x000fe200078e0206 */
[----:B---3--:R-:W-:Y:S06]  /*165f0*/  @P1 BRA `(.L_x_7413) ;  /* 0x0000000000301947 */ /* 0x008fec0003800000 */
        /* <DEDUP_REMOVED lines=12> */
.L_x_7413:
[----:B------:R-:W-:Y:S05]  /*166c0*/  BSYNC B0 ;  /* 0x0000000000007941 */ /* 0x000fea0003800000 */
.L_x_7412:
[----:B------:R-:W-:Y:S01]  /*166d0*/  ULDC UR4, c[0x0][0x2dc] ;  /* 0x0000b70000047ab9 */ /* 0x000fe20000000800 */
[----:B------:R-:W-:Y:S01]  /*166e0*/  IMAD.WIDE R44, R10, 0x40, R44 ;  /* 0x000000400a2c7825 */ /* 0x000fe200078e022c */
[----:B---3--:R1:W3:Y:S03]  /*166f0*/  LDS.128 R4, [R42+0x3800] ;  /* 0x003800002a047984 */ /* 0x0082e60000000c00 */
[----:B------:R-:W-:Y:S01]  /*16700*/  IMAD R0, R0, UR4, RZ ;  /* 0x0000000400007c24 */ /* 0x000fe2000f8e02ff */
[----:B------:R-:W-:Y:S01]  /*16710*/  ULDC.64 UR4, c[0x0][0x288] ;  /* 0x0000a20000047ab9 */ /* 0x000fe20000000a00 */
[----:B------:R-:W-:Y:S02]  /*16720*/  IMAD R169, R40, -0x40, R169 ;  /* 0xffffffc028a97824 */ /* 0x000fe400078e02a9 */
[----:B------:R-:W-:Y:S01]  /*16730*/  VIADD R8, R10, 0x8 ;  /* 0x000000080a087836 */ /* 0x000fe20000000000 */
[----:B------:R-:W-:Y:S01]  /*16740*/  IADD3 R9, P0, R0, R44, RZ ;  /* 0x0000002c00097210 */ /* 0x000fe20007f1e0ff */
[----:B------:R-:W-:-:S02]  /*16750*/  VIADD R2, R10, 0x18 ;  /* 0x000000180a027836 */ /* 0x000fc40000000000 */
[----:B------:R-:W-:Y:S01]  /*16760*/  VIADD R3, R10, 0x10 ;  /* 0x000000100a037836 */ /* 0x000fe20000000000 */
[----:B------:R-:W-:Y:S01]  /*16770*/  LEA.HI.X.SX32 R40, R0, R45, 0x1, P0 ;  /* 0x0000002d00287211 */ /* 0x000fe200000f0eff */
[C---:B------:R-:W-:Y:S01]  /*16780*/  VIADD R0, R10.reuse, 0x30 ;  /* 0x000000300a007836 */ /* 0x040fe20000000000 */
[-C--:B------:R-:W-:Y:S02]  /*16790*/  ISETP.GE.AND P0, PT, R10, R169.reuse, PT ;  /* 0x000000a90a00720c */ /* 0x080fe40003f06270 */
[-C--:B------:R-:W-:Y:S01]  /*167a0*/  ISETP.GE.AND P6, PT, R8, R169.reuse, PT ;  /* 0x000000a90800720c */ /* 0x080fe20003fc6270 */
[----:B------:R-:W-:Y:S01]  /*167b0*/  VIADD R8, R10, 0x20 ;  /* 0x000000200a087836 */ /* 0x000fe20000000000 */
[-C--:B------:R-:W-:Y:S01]  /*167c0*/  ISETP.GE.AND P4, PT, R2, R169.reuse, PT ;  /* 0x000000a90200720c */ /* 0x080fe20003f86270 */
[C---:B------:R-:W-:Y:S01]  /*167d0*/  VIADD R2, R10.reuse, 0x28 ;  /* 0x000000280a027836 */ /* 0x040fe20000000000 */
[-C--:B------:R-:W-:Y:S01]  /*167e0*/  ISETP.GE.AND P5, PT, R3, R169.reuse, PT ;  /* 0x000000a90300720c */ /* 0x080fe20003fa6270 */
[----:B------:R-:W-:Y:S01]  /*167f0*/  VIADD R10, R10, 0x38 ;  /* 0x000000380a0a7836 */ /* 0x000fe20000000000 */
[----:B------:R-:W-:-:S02]  /*16800*/  ISETP.GE.AND P3, PT, R8, R169, PT ;  /* 0x000000a90800720c */ /* 0x000fc40003f66270 */
[C---:B-12---:R-:W-:Y:S02]  /*16810*/  LEA R42, P1, R9.reuse, UR4, 0x2 ;  /* 0x00000004092a7c11 */ /* 0x046fe4000f8210ff */
[-C--:B------:R-:W-:Y:S02]  /*16820*/  ISETP.GE.AND P2, PT, R2, R169.reuse, PT ;  /* 0x000000a90200720c */ /* 0x080fe40003f46270 */
[----:B------:R-:W-:Y:S02]  /*16830*/  LEA.HI.X R43, R9, UR5, R40, 0x2, P1 ;  /* 0x00000005092b7c11 */ /* 0x000fe400088f1428 */
[----:B------:R-:W-:-:S03]  /*16840*/  ISETP.GE.AND P1, PT, R0, R169, PT ;  /* 0x000000a90000720c */ /* 0x000fc60003f26270 */
[----:B------:R1:W-:Y:S04]  /*16850*/  @!P0 STG.E.64 desc[UR6][R42.64], R36 ;  /* 0x000000242a008986 */ /* 0x0003e8000c101b06 */
[----:B------:R1:W-:Y:S01]  /*16860*/  @!P0 STG.E.64 desc[UR6][R42.64+0x8], R38 ;  /* 0x000008262a008986 */ /* 0x0003e2000c101b06 */
[----:B------:R-:W-:-:S03]  /*16870*/  ISETP.GE.AND P0, PT, R10, R169, PT ;  /* 0x000000a90a00720c */ /* 0x000fc60003f06270 */
[----:B----4-:R1:W-:Y:S04]  /*16880*/  @!P6 STG.E.128 desc[UR6][R42.64+0x800], R32 ;  /* 0x000800202a00e986 */ /* 0x0103e8000c101d06 */
[----:B------:R1:W-:Y:S04]  /*16890*/  @!P5 STG.E.128 desc[UR6][R42.64+0x1000], R28 ;  /* 0x0010001c2a00d986 */ /* 0x0003e8000c101d06 */
[----:B------:R1:W-:Y:S04]  /*168a0*/  @!P4 STG.E.128 desc[UR6][R42.64+0x1800], R24 ;  /* 0x001800182a00c986 */ /* 0x0003e8000c101d06 */
[----:B------:R1:W-:Y:S04]  /*168b0*/  @!P3 STG.E.128 desc[UR6][R42.64+0x2000], R20 ;  /* 0x002000142a00b986 */ /* 0x0003e8000c101d06 */
[----:B------:R1:W-:Y:S04]  /*168c0*/  @!P2 STG.E.128 desc[UR6][R42.64+0x2800], R16 ;  /* 0x002800102a00a986 */ /* 0x0003e8000c101d06 */
[----:B------:R1:W-:Y:S01]  /*168d0*/  @!P1 STG.E.128 desc[UR6][R42.64+0x3000], R12 ;  /* 0x0030000c2a009986 */ /* 0x0003e2000c101d06 */
[----:B---3--:R-:W-:Y:S05]  /*168e0*/  @P0 EXIT ;  /* 0x000000000000094d */ /* 0x008fea0003800000 */
[----:B------:R-:W-:Y:S01]  /*168f0*/  STG.E.128 desc[UR6][R42.64+0x3800], R4 ;  /* 0x003800042a007986 */ /* 0x000fe2000c101d06 */
[----:B------:R-:W-:Y:S05]  /*16900*/  EXIT ;  /* 0x000000000000794d */ /* 0x000fea0003800000 */
.L_x_7414:
        /* <DEDUP_REMOVED lines=15> */
.L_x_7948:


//--------------------- .text._ZN5flash24flash_fwd_splitkv_kernelI23Flash_fwd_kernel_traitsILi64ELi64ELi128ELi4ELb0ELb0EN7cutlass6half_tE19Flash_kernel_traitsILi64ELi64ELi128ELi4ES3_EELb1ELb0ELb0ELb0ELb1ELb1ELb1ELb1EEEvNS_16Flash_fwd_paramsE --------------------------
	.section	.text._ZN5flash24flash_fwd_splitkv_kernelI23Flash_fwd_kernel_traitsILi64ELi64ELi128ELi4ELb0ELb0EN7cutlass6half_tE19Flash_kernel_traitsILi64ELi64ELi128ELi4ES3_EELb1ELb0ELb0ELb0ELb1ELb1ELb1ELb1EEEvNS_16Flash_fwd_paramsE,"ax",@progbits
	.align	128
        .global         _ZN5flash24flash_fwd_splitkv_kernelI23Flash_fwd_kernel_traitsILi64ELi64ELi128ELi4ELb0ELb0EN7cutlass6half_tE19Flash_kernel_traitsILi64ELi64ELi128ELi4ES3_EELb1ELb0ELb0ELb0ELb1ELb1ELb1ELb1EEEvNS_16Flash_fwd_paramsE
        .type           _ZN5flash24flash_fwd_splitkv_kernelI23Flash_fwd_kernel_traitsILi64ELi64ELi128ELi4ELb0ELb0EN7cutlass6half_tE19Flash_kernel_traitsILi64ELi64ELi128ELi4ES3_EELb1ELb0ELb0ELb0ELb1ELb1ELb1ELb1EEEvNS_16Flash_fwd_paramsE,@function
        .size           _ZN5flash24flash_fwd_splitkv_kernelI23Flash_fwd_kernel_traitsILi64ELi64ELi128ELi4ELb0ELb0EN7cutlass6half_tE19Flash_kernel_traitsILi64ELi64ELi128ELi4ES3_EELb1ELb0ELb0ELb0ELb1ELb1ELb1ELb1EEEvNS_16Flash_fwd_paramsE,(.L_x_7949 - _ZN5flash24flash_fwd_splitkv_kernelI23Flash_fwd_kernel_traitsILi64ELi64ELi128ELi4ELb0ELb0EN7cutlass6half_tE19Flash_kernel_traitsILi64ELi64ELi128ELi4ES3_EELb1ELb0ELb0ELb0ELb1ELb1ELb1ELb1EEEvNS_16Flash_fwd_paramsE)
        .other          _ZN5flash24flash_fwd_splitkv_kernelI23Flash_fwd_kernel_traitsILi64ELi64ELi128ELi4ELb0ELb0EN7cutlass6half_tE19Flash_kernel_traitsILi64ELi64ELi128ELi4ES3_EELb1ELb0ELb0ELb0ELb1ELb1ELb1ELb1EEEvNS_16Flash_fwd_paramsE,@"STO_CUDA_ENTRY STV_DEFAULT"
_ZN5flash24flash_fwd_splitkv_kernelI23Flash_fwd_kernel_traitsILi64ELi64ELi128ELi4ELb0ELb0EN7cutlass6half_tE19Flash_kernel_traitsILi64ELi64ELi128ELi4ES3_EELb1ELb0ELb0ELb0ELb1ELb1ELb1ELb1EEEvNS_16Flash_fwd_paramsE:
.text._ZN5flash24flash_fwd_splitkv_kernelI23Flash_fwd_kernel_traitsILi64ELi64ELi128ELi4ELb0ELb0EN7cutlass6half_tE19Flash_kernel_traitsILi64ELi64ELi128ELi4ES3_EELb1ELb0ELb0ELb0ELb1ELb1ELb1ELb1EEEvNS_16Flash_fwd_paramsE:
        /* <DEDUP_REMOVED lines=59> */
.L_x_7415:
[----:B------:R-:W1:Y:S02]  /*03b0*/  LDC R11, c[0x0][0x2c8] ;  /* 0x0000b200ff0b7b82 */ /* 0x000e640000000800 */
.L_x_7416:
        /* <DEDUP_REMOVED lines=44> */
[----:B------:R-:W-:Y:S02]  /*0680*/  @!P0 ISETP.NE.AND.EX P2, PT, R3, RZ, PT, P2 ;  /* 0x000000ff0300820c */ /* 0x000fe40003f45320 */
[----:B------:R-:W-:-:S02]  /*0690*/  IADD3 R2, -R178, 0xbf, R61 ;  /* 0x000000bfb2027810 */ /* 0x000fc40007ffe13d */
[----:B--2---:R-:W-:-:S05]  /*06a0*/  @!P0 SEL R7, R7, RZ, P2 ;  /* 0x000000ff07078207 */ /* 0x004fca0001000000 */
[----:B------:R-:W-:Y:S02]  /*06b0*/  @!P0 IMAD.IADD R57, R66, 0x1, R7 ;  /* 0x0000000142398824 */ /* 0x000fe400078e0207 */
        /* <DEDUP_REMOVED lines=21> */
[----:B------:R-:W-:Y:S02]  /*0810*/  LOP3.LUT R7, R0, 0x3ffffff0, RZ, 0xc0, !PT ;  /* 0x3ffffff000077812 */ /* 0x000fe400078ec0ff */
[----:B------:R-:W-:-:S03]  /*0820*/  SHF.R.S32.HI R0, RZ, 0x4, R0 ;  /* 0x00000004ff007819 */ /* 0x000fc60000011400 */
[----:B------:R-:W-:Y:S02]  /*0830*/  IMAD.IADD R7, R58, 0x1, -R7 ;  /* 0x000000013a077824 */ /* 0x000fe400078e0a07 */
[C---:B------:R-:W-:Y:S02]  /*0840*/  VIADD R10, R0.reuse, 0x18 ;  /* 0x00000018000a7836 */ /* 0x040fe40000000000 */
[----:B------:R-:W-:Y:S02]  /*0850*/  IMAD.SHL.U32 R6, R7, 0x4, RZ ;  /* 0x0000000407067824 */ /* 0x000fe400078e00ff */
[C---:B------:R-:W-:Y:S02]  /*0860*/  VIADD R16, R0.reuse, 0x8 ;  /* 0x0000000800107836 */ /* 0x040fe40000000000 */
[----:B------:R-:W-:Y:S01]  /*0870*/  VIADD R12, R0, 0x10 ;  /* 0x00000010000c7836 */ /* 0x000fe20000000000 */
[----:B------:R-:W-:Y:S01]  /*0880*/  SHF.R.S32.HI R7, RZ, 0x1f, R6 ;  /* 0x0000001fff077819 */ /* 0x000fe20000011406 */
[----:B-1----:R-:W-:-:S02]  /*0890*/  IMAD R2, R4, R2, R179 ;  /* 0x0000000204027224 */ /* 0x002fc400078e02b3 */
[----:B------:R-:W-:Y:S02]  /*08a0*/  VIADD R8, R0, 0x20 ;  /* 0x0000002000087836 */ /* 0x000fe40000000000 */
[----:B------:R-:W-:Y:S02]  /*08b0*/  IMAD R2, R2, R5, R132 ;  /* 0x0000000502027224 */ /* 0x000fe400078e0284 */
[----:B------:R-:W-:-:S04]  /*08c0*/  IMAD.WIDE R6, R0, 0x40, R6 ;  /* 0x0000004000067825 */ /* 0x000fc800078e0206 */
[--C-:B------:R-:W-:Y:S02]  /*08d0*/  IMAD R3, R2, R3, R61.reuse ;  /* 0x0000000302037224 */ /* 0x100fe400078e023d */
[----:B------:R-:W-:Y:S02]  /*08e0*/  IMAD.IADD R61, R178, 0x1, -R61 ;  /* 0x00000001b23d7824 */ /* 0x000fe400078e0a3d */
[----:B------:R-:W-:Y:S01]  /*08f0*/  IMAD R5, R3, UR4, RZ ;  /* 0x0000000403057c24 */ /* 0x000fe2000f8e02ff */
[----:B------:R-:W-:Y:S01]  /*0900*/  ULDC.64 UR4, c[0x0][0x288] ;  /* 0x0000a20000047ab9 */ /* 0x000fe20000000a00 */
[----:B------:R-:W-:Y:S01]  /*0910*/  VIADD R4, R0, 0x30 ;  /* 0x0000003000047836 */ /* 0x000fe20000000000 */
[-C--:B------:R-:W-:Y:S02]  /*0920*/  ISETP.GE.AND P2, PT, R16, R61.reuse, PT ;  /* 0x0000003d1000720c */ /* 0x080fe40003f46270 */
[----:B------:R-:W-:Y:S01]  /*0930*/  IADD3 R2, P0, R5, R6, RZ ;  /* 0x0000000605027210 */ /* 0x000fe20007f1e0ff */
[C---:B------:R-:W-:Y:S01]  /*0940*/  VIADD R6, R0.reuse, 0x28 ;  /* 0x0000002800067836 */ /* 0x040fe20000000000 */
[----:B------:R-:W-:-:S02]  /*0950*/  ISETP.GE.AND P4, PT, R0, R61, PT ;  /* 0x0000003d0000720c */ /* 0x000fc40003f86270 */
[----:B------:R-:W-:Y:S02]  /*0960*/  LEA.HI.X.SX32 R5, R5, R7, 0x1, P0 ;  /* 0x0000000705057211 */ /* 0x000fe400000f0eff */
[----:B------:R-:W-:Y:S02]  /*0970*/  LEA R14, P0, R2, UR4, 0x2 ;  /* 0x00000004020e7c11 */ /* 0x000fe4000f8010ff */
[-C--:B------:R-:W-:Y:S02]  /*0980*/  ISETP.GE.AND P6, PT, R6, R61.reuse, PT ;  /* 0x0000003d0600720c */ /* 0x080fe40003fc6270 */
[----:B------:R-:W-:Y:S01]  /*0990*/  LEA.HI.X R15, R2, UR5, R5, 0x2, P0 ;  /* 0x00000005020f7c11 */ /* 0x000fe200080f1405 */
[----:B------:R-:W-:Y:S01]  /*09a0*/  VIADD R2, R0, 0x38 ;  /* 0x0000003800027836 */ /* 0x000fe20000000000 */
[-C--:B------:R-:W-:Y:S01]  /*09b0*/  ISETP.GE.AND P0, PT, R10, R61.reuse, PT ;  /* 0x0000003d0a00720c */ /* 0x080fe20003f06270 */
[----:B------:R-:W-:Y:S01]  /*09c0*/  ULDC.64 UR4, c[0x0][0x2b8] ;  /* 0x0000ae0000047ab9 */ /* 0x000fe20000000a00 */
[----:B------:R-:W-:Y:S01]  /*09d0*/  ISETP.GE.AND P1, PT, R12, R61, PT ;  /* 0x0000003d0c00720c */ /* 0x000fe20003f26270 */
[----:B------:R1:W-:Y:S01]  /*09e0*/  @!P2 STG.E.128 desc[UR6][R14.64+0x800], RZ ;  /* 0x000800ff0e00a986 */ /* 0x0003e2000c101d06 */
[----:B------:R-:W-:-:S02]  /*09f0*/  SHF.R.S32.HI R5, RZ, 0x1f, R3 ;  /* 0x0000001fff057819 */ /* 0x000fc40000011403 */
[-C--:B------:R-:W-:Y:S01]  /*0a00*/  ISETP.GE.OR P2, PT, R16, R61.reuse, P5 ;  /* 0x0000003d1000720c */ /* 0x080fe20002f46670 */
[----:B------:R1:W-:Y:S01]  /*0a10*/  @!P4 STG.E.128 desc[UR6][R14.64], RZ ;  /* 0x000000ff0e00c986 */ /* 0x0003e2000c101d06 */
[-C--:B------:R-:W-:Y:S02]  /*0a20*/  ISETP.GE.OR P5, PT, R12, R61.reuse, P5 ;  /* 0x0000003d0c00720c */ /* 0x080fe40002fa6670 */
[-C--:B------:R-:W-:Y:S01]  /*0a30*/  ISETP.GE.AND P3, PT, R8, R61.reuse, PT ;  /* 0x0000003d0800720c */ /* 0x080fe20003f66270 */
[----:B------:R1:W-:Y:S01]  /*0a40*/  @!P6 STG.E.128 desc[UR6][R14.64+0x2800], RZ ;  /* 0x002800ff0e00e986 */ /* 0x0003e2000c101d06 */
[----:B------:R-:W-:Y:S02]  /*0a50*/  LOP3.LUT P6, RZ, R58, 0xf, RZ, 0xc0, !PT ;  /* 0x0000000f3aff7812 */ /* 0x000fe400078cc0ff */
[----:B------:R-:W-:Y:S01]  /*0a60*/  ISETP.GE.AND P4, PT, R4, R61, PT ;  /* 0x0000003d0400720c */ /* 0x000fe20003f86270 */
        /* <DEDUP_REMOVED lines=34> */
.L_x_7417:
        /* <DEDUP_REMOVED lines=27> */
.L_x_7418:
        /* <DEDUP_REMOVED lines=31> */
[----:B---3--:R-:W-:-:S04]  /*1030*/  IABS R2, R17 ;  /* 0x0000001100027213 */ /* 0x008fc80000000000 */
[----:B------:R-:W1:Y:S08]  /*1040*/  I2F.RP R13, R2 ;  /* 0x00000002000d7306 */ /* 0x000e700000209400 */
[----:B-1---5:R-:W1:Y:S02]  /*1050*/  MUFU.RCP R12, R13 ;  /* 0x0000000d000c7308 */ /* 0x022e640000001000 */
        /* <DEDUP_REMOVED lines=33> */
[----:B----4-:R-:W-:-:S02]  /*1270*/  IMAD R8, R13, R148, RZ ;  /* 0x000000940d087224 */ /* 0x010fc400078e02ff */
        /* <DEDUP_REMOVED lines=13> */
.L_x_7419:
        /* <DEDUP_REMOVED lines=48> */
.L_x_7421:
        /* <DEDUP_REMOVED lines=13> */
[----:B------:R-:W-:Y:S02]  /*1720*/  @P0 MOV R10, R18 ;  /* 0x00000012000a0202 */ /* 0x000fe40000000f00 */
        /* <DEDUP_REMOVED lines=16> */
.L_x_7420:
[----:B------:R1:W5:Y:S01]  /*1830*/  @P5 LDG.E R44, desc[UR6][R138.64] ;  /* 0x000000068a2c5981 */ /* 0x000362000c1e1900 */
[----:B------:R-:W-:Y:S01]  /*1840*/  ISETP.NE.AND P0, PT, R0, -0x1, PT ;  /* 0xffffffff0000780c */ /* 0x000fe20003f05270 */
[----:B------:R-:W2:Y:S01]  /*1850*/  LDC.64 R2, c[0x0][0x240] ;  /* 0x00009000ff027b82 */ /* 0x000ea20000000a00 */
[----:B------:R-:W-:Y:S01]  /*1860*/  SHF.R.S32.HI R59, RZ, 0x1f, R58 ;  /* 0x0000001fff3b7819 */ /* 0x000fe2000001143a */
[----:B------:R-:W-:Y:S01]  /*1870*/  ULDC.64 UR4, c[0x0][0x268] ;  /* 0x00009a0000047ab9 */ /* 0x000fe20000000a00 */
[----:B------:R-:W-:Y:S01]  /*1880*/  ULDC.64 UR12, c[0x0][0x218] ;  /* 0x00008600000c7ab9 */ /* 0x000fe20000000a00 */
[----:B------:R-:W-:Y:S01]  /*1890*/  IMAD R23, R83, UR4, RZ ;  /* 0x0000000453177c24 */ /* 0x000fe2000f8e02ff */
[CC--:B------:R-:W-:Y:S01]  /*18a0*/  LEA.HI R21, R59.reuse, R58.reuse, RZ, 0x3 ;  /* 0x0000003a3b157211 */ /* 0x0c0fe200078f18ff */
[----:B------:R-:W-:Y:S01]  /*18b0*/  ULDC.64 UR10, c[0x0][0x258] ;  /* 0x00009600000a7ab9 */ /* 0x000fe20000000a00 */
[-C--:B------:R-:W-:Y:S01]  /*18c0*/  LEA.HI R64, R59, R58.reuse, RZ, 0x4 ;  /* 0x0000003a3b407211 */ /* 0x080fe200078f20ff */
[----:B------:R-:W3:Y:S01]  /*18d0*/  LDC.64 R140, c[0x0][0x250] ;  /* 0x00009400ff8c7b82 */ /* 0x000ee20000000a00 */
[----:B------:R-:W-:Y:S01]  /*18e0*/  SHF.R.S32.HI R136, RZ, 0x3, R21 ;  /* 0x00000003ff887819 */ /* 0x000fe20000011415 */
[----:B------:R-:W-:Y:S01]  /*18f0*/  IMAD R23, R4, UR5, R23 ;  /* 0x0000000504177c24 */ /* 0x000fe2000f8e0217 */
[----:B------:R-:W-:Y:S01]  /*1900*/  LOP3.LUT R21, R21, 0xfffffff8, RZ, 0xc0, !PT ;  /* 0xfffffff815157812 */ /* 0x000fe200078ec0ff */
[----:B------:R-:W-:Y:S01]  /*1910*/  IMAD.MOV.U32 R42, RZ, RZ, 0x10 ;  /* 0x00000010ff2a7424 */ /* 0x000fe200078e00ff */
[----:B-----5:R-:W-:Y:S01]  /*1920*/  LEA.HI R12, R59, R58, RZ, 0x6 ;  /* 0x0000003a3b0c7211 */ /* 0x020fe200078f30ff */
[----:B------:R-:W-:Y:S01]  /*1930*/  IMAD.SHL.U32 R131, R136, 0x40, RZ ;  /* 0x0000004088837824 */ /* 0x000fe200078e00ff */
[----:B------:R-:W-:Y:S01]  /*1940*/  SHF.R.S32.HI R137, RZ, 0x1f, R136 ;  /* 0x0000001fff897819 */ /* 0x000fe20000011488 */
[----:B------:R-:W4:Y:S01]  /*1950*/  @!P0 LDC.64 R8, c[0x0][0x228] ;  /* 0x00008a00ff088b82 */ /* 0x000f220000000a00 */
[----:B------:R-:W-:Y:S01]  /*1960*/  IMAD.IADD R62, R58, 0x1, -R21 ;  /* 0x000000013a3e7824 */ /* 0x000fe200078e0a15 */
[----:B------:R-:W-:Y:S01]  /*1970*/  LOP3.LUT R21, R64, 0xfffffff0, RZ, 0xc0, !PT ;  /* 0xfffffff040157812 */ /* 0x000fe200078ec0ff */
[----:B------:R-:W-:Y:S01]  /*1980*/  IMAD.SHL.U32 R12, R12, 0x8, RZ ;  /* 0x000000080c0c7824 */ /* 0x000fe200078e00ff */
[----:B------:R-:W-:Y:S01]  /*1990*/  LOP3.LUT R131, R131, 0x1c0, RZ, 0xc0, !PT ;  /* 0x000001c083837812 */ /* 0x000fe200078ec0ff */
[----:B------:R-:W-:Y:S01]  /*19a0*/  IMAD.SHL.U32 R14, R62, 0x8, RZ ;  /* 0x000000083e0e7824 */ /* 0x000fe200078e00ff */
[----:B------:R-:W-:Y:S01]  /*19b0*/  SHF.R.S32.HI R135, RZ, 0x1f, R132 ;  /* 0x0000001fff877819 */ /* 0x000fe20000011484 */
[----:B------:R-:W-:Y:S01]  /*19c0*/  IMAD.IADD R130, R58, 0x1, -R21 ;  /* 0x000000013a827824 */ /* 0x000fe200078e0a15 */
[----:B------:R-:W1:Y:S01]  /*19d0*/  LDC R128, c[0x0][0x2e0] ;  /* 0x0000b800ff807b82 */ /* 0x000e620000000800 */
[----:B------:R-:W-:Y:S01]  /*19e0*/  IMAD.WIDE R24, R15, 0x40, R136 ;  /* 0x000000400f187825 */ /* 0x000fe200078e0288 */
[----:B------:R-:W-:-:S02]  /*19f0*/  LOP3.LUT R16, R131, 0x38, R14, 0xf8, !PT ;  /* 0x0000003883107812 */ /* 0x000fc400078ef80e */
[----:B------:R-:W-:Y:S01]  /*1a00*/  SHF.R.S32.HI R63, RZ, 0x1f, R130 ;  /* 0x0000001fff3f7819 */ /* 0x000fe20000011482 */
[C---:B--2---:R-:W-:Y:S01]  /*1a10*/  @P0 IMAD.WIDE.U32 R20, R0.reuse, R2, RZ ;  /* 0x0000000200140225 */ /* 0x044fe200078e00ff */
[----:B------:R-:W-:Y:S02]  /*1a20*/  SHF.R.U32.HI R131, RZ, 0x3, R131 ;  /* 0x00000003ff837819 */ /* 0x000fe40000011683 */
[----:B------:R-:W-:Y:S01]  /*1a30*/  LEA.HI R63, R63, R130, RZ, 0x3 ;  /* 0x000000823f3f7211 */ /* 0x000fe200078f18ff */
[----:B------:R-:W-:Y:S01]  /*1a40*/  @P0 IMAD R21, R0, R3, R21 ;  /* 0x0000000300150224 */ /* 0x000fe200078e0215 */
[----:B------:R-:W-:Y:S01]  /*1a50*/  LOP3.LUT R131, R16, R131, RZ, 0x3c, !PT ;  /* 0x0000008310837212 */ /* 0x000fe200078e3cff */
[----:B------:R-:W-:Y:S01]  /*1a60*/  @P0 IMAD.MOV.U32 R0, RZ, RZ, R20 ;  /* 0x000000ffff000224 */ /* 0x000fe200078e0014 */
[----:B------:R-:W-:Y:S01]  /*1a70*/  LOP3.LUT R15, R63, 0xfffffff8, RZ, 0xc0, !PT ;  /* 0xfffffff83f0f7812 */ /* 0x000fe200078ec0ff */
[----:B------:R-:W-:Y:S01]  /*1a80*/  IMAD.SHL.U32 R126, R62, 0x4, RZ ;  /* 0x000000043e7e7824 */ /* 0x000fe200078e00ff */
[----:B------:R-:W-:Y:S01]  /*1a90*/  LOP3.LUT R131, R131, 0xfffffe00, R12, 0xf8, !PT ;  /* 0xfffffe0083837812 */ /* 0x000fe200078ef80c */
[----:B------:R-:W-:Y:S01]  /*1aa0*/  IMAD R135, R135, UR10, RZ ;  /* 0x0000000a87877c24 */ /* 0x000fe2000f8e02ff */
[C---:B------:R-:W-:Y:S01]  /*1ab0*/  IADD3 R16, P2, R14.reuse, R6, RZ ;  /* 0x000000060e107210 */ /* 0x040fe20007f5e0ff */
[----:B----4-:R-:W-:Y:S01]  /*1ac0*/  @!P0 IMAD R12, R5, R8, RZ ;  /* 0x00000008050c8224 */ /* 0x010fe200078e02ff */
[----:B------:R-:W-:Y:S01]  /*1ad0*/  LEA.HI R59, R59, R58, RZ, 0x5 ;  /* 0x0000003a3b3b7211 */ /* 0x000fe200078f28ff */
[----:B------:R-:W-:Y:S01]  /*1ae0*/  @!P0 IMAD.WIDE.U32 R26, R179, R8, RZ ;  /* 0x00000008b31a8225 */ /* 0x000fe200078e00ff */
[----:B------:R-:W-:-:S02]  /*1af0*/  IADD3 R8, P1, R14, R10, RZ ;  /* 0x0000000a0e087210 */ /* 0x000fc40007f3e0ff */
[----:B------:R-:W-:Y:S01]  /*1b00*/  SHF.L.U64.HI R100, R148, 0x4, R149 ;  /* 0x0000000494647819 */ /* 0x000fe20000010295 */
[----:B------:R-:W-:Y:S01]  /*1b10*/  IMAD.IADD R130, R130, 0x1, -R15 ;  /* 0x0000000182827824 */ /* 0x000fe200078e0a0f */
[----:B------:R-:W-:Y:S01]  /*1b20*/  SHF.R.S32.HI R15, RZ, 0x1f, R14 ;  /* 0x0000001fff0f7819 */ /* 0x000fe2000001140e */
[----:B------:R-:W-:Y:S01]  /*1b30*/  @!P0 IMAD R9, R179, R9, R12 ;  /* 0x00000009b3098224 */ /* 0x000fe200078e020c */
[----:B------:R-:W-:Y:S01]  /*1b40*/  @!P0 MOV R0, R26 ;  /* 0x0000001a00008202 */ /* 0x000fe20000000f00 */
[----:B------:R-:W-:Y:S01]  /*1b50*/  IMAD R6, R137, R148, RZ ;  /* 0x0000009489067224 */ /* 0x000fe200078e02ff */
[----:B-1----:R-:W-:Y:S01]  /*1b60*/  LEA.HI R128, R128, R128, RZ, 0x1 ;  /* 0x0000008080807211 */ /* 0x002fe200078f08ff */
[----:B------:R-:W-:Y:S01]  /*1b70*/  @!P0 IMAD.IADD R21, R27, 0x1, R9 ;  /* 0x000000011b158824 */ /* 0x000fe200078e0209 */
[----:B------:R-:W-:Y:S01]  /*1b80*/  SHF.L.U32 R89, R148, 0x4, RZ ;  /* 0x0000000494597819 */ /* 0x000fe200000006ff */
[C---:B------:R-:W-:Y:S01]  /*1b90*/  IMAD R69, R136.reuse, R149, R6 ;  /* 0x0000009588457224 */ /* 0x040fe200078e0206 */
[----:B------:R-:W-:Y:S01]  /*1ba0*/  IADD3 R6, P0, R136, R11, RZ ;  /* 0x0000000b88067210 */ /* 0x000fe20007f1e0ff */
[----:B------:R-:W-:Y:S01]  /*1bb0*/  IMAD.X R9, R15, 0x1, R19, P1 ;  /* 0x000000010f097824 */ /* 0x000fe200008e0613 */
[----:B------:R-:W-:Y:S01]  /*1bc0*/  IADD3 R10, P1, R14, R0, RZ ;  /* 0x000000000e0a7210 */ /* 0x000fe20007f3e0ff */
[----:B------:R-:W-:Y:S01]  /*1bd0*/  IMAD R0, R25, R2, RZ ;  /* 0x0000000219007224 */ /* 0x000fe200078e02ff */
[----:B------:R-:W-:Y:S01]  /*1be0*/  SHF.R.S32.HI R129, RZ, 0x1, R128 ;  /* 0x00000001ff817819 */ /* 0x000fe20000011480 */
[----:B------:R-:W-:Y:S01]  /*1bf0*/  IMAD.WIDE.U32 R8, R4, UR4, R8 ;  /* 0x0000000404087c25 */ /* 0x000fe2000f8e0008 */
[----:B------:R-:W-:Y:S01]  /*1c00*/  IADD3.X R11, R15, R21, RZ, P1, !PT ;  /* 0x000000150f0b7210 */ /* 0x000fe20000ffe4ff */
[----:B------:R-:W-:Y:S01]  /*1c10*/  ULDC.64 UR4, c[0x0][0x220] ;  /* 0x0000880000047ab9 */ /* 0x000fe20000000a00 */
[----:B---3--:R-:W-:Y:S01]  /*1c20*/  SHF.L.U64.HI R102, R140, 0x4, R141 ;  /* 0x000000048c667819 */ /* 0x008fe2000001028d */
[----:B------:R-:W-:Y:S01]  /*1c30*/  IMAD.X R13, R137, 0x1, R13, P0 ;  /* 0x00000001890d7824 */ /* 0x000fe200000e060d */
[----:B------:R-:W-:Y:S01]  /*1c40*/  SHF.R.S32.HI R64, RZ, 0x4, R64 ;  /* 0x00000004ff407819 */ /* 0x000fe20000011440 */
[----:B------:R-:W-:-:S02]  /*1c50*/  IMAD.X R17, R15, 0x1, R17, P2 ;  /* 0x000000010f117824 */ /* 0x000fc400010e0611 */
[----:B------:R-:W-:Y:S02]  /*1c60*/  IMAD.IADD R9, R9, 0x1, R23 ;  /* 0x0000000109097824 */ /* 0x000fe400078e0217 */
[----:B------:R-:W-:Y:S02]  /*1c70*/  IMAD R13, R13, R140, RZ ;  /* 0x0000008c0d0d7224 */ /* 0x000fe400078e02ff */
[C---:B------:R-:W-:Y:S01]  /*1c80*/  IMAD R0, R24.reuse, R3, R0 ;  /* 0x0000000318007224 */ /* 0x040fe200078e0200 */
[----:B------:R-:W-:Y:S01]  /*1c90*/  SHF.R.S32.HI R3, RZ, 0x1f, R66 ;  /* 0x0000001fff037819 */ /* 0x000fe20000011442 */
[----:B------:R-:W-:-:S04]  /*1ca0*/  IMAD.WIDE.U32 R10, R24, R2, R10 ;  /* 0x00000002180a7225 */ /* 0x000fc800078e000a */
[----:B------:R-:W-:-:S04]  /*1cb0*/  IMAD.WIDE.U32 R16, R136, R148, R16 ;  /* 0x0000009488107225 */ /* 0x000fc800078e0010 */
[----:B------:R-:W-:Y:S01]  /*1cc0*/  IMAD R13, R6, R141, R13 ;  /* 0x0000008d060d7224 */ /* 0x000fe200078e020d */
[----:B------:R-:W-:Y:S01]  /*1cd0*/  LEA R68, P2, R16, UR12, 0x1 ;  /* 0x0000000c10447c11 */ /* 0x000fe2000f8408ff */
[----:B------:R-:W-:-:S03]  /*1ce0*/  IMAD.WIDE.U32 R8, R6, R140, R8 ;  /* 0x0000008c06087225 */ /* 0x000fc600078e0008 */
[----:B------:R-:W-:Y:S01]  /*1cf0*/  MOV R174, R68 ;  /* 0x0000004400ae7202 */ /* 0x000fe20000000f00 */
[----:B------:R-:W-:Y:S01]  /*1d00*/  IMAD.IADD R11, R11, 0x1, R0 ;  /* 0x000000010b0b7824 */ /* 0x000fe200078e0200 */
[----:B------:R-:W-:Y:S01]  /*1d10*/  LEA.HI R0, R3, R66, RZ, 0x7 ;  /* 0x0000004203007211 */ /* 0x000fe200078f38ff */
[----:B------:R-:W-:Y:S01]  /*1d20*/  IMAD.IADD R69, R17, 0x1, R69 ;  /* 0x0000000111457824 */ /* 0x000fe200078e0245 */
[----:B------:R-:W-:Y:S01]  /*1d30*/  LEA R70, P0, R8, UR4, 0x1 ;  /* 0x0000000408467c11 */ /* 0x000fe2000f8008ff */
[----:B------:R-:W-:Y:S01]  /*1d40*/  IMAD.IADD R13, R9, 0x1, R13 ;  /* 0x00000001090d7824 */ /* 0x000fe200078e020d */
[----:B------:R-:W-:Y:S01]  /*1d50*/  SHF.R.S32.HI R0, RZ, 0x7, R0 ;  /* 0x00000007ff007819 */ /* 0x000fe20000011400 */
[----:B------:R-:W-:Y:S01]  /*1d60*/  IMAD R127, R136, R129, R126 ;  /* 0x00000081887f7224 */ /* 0x000fe200078e027e */
[----:B------:R-:W-:Y:S01]  /*1d70*/  SHF.L.U64.HI R69, R16, 0x1, R69 ;  /* 0x0000000110457819 */ /* 0x000fe20000010245 */
[----:B------:R-:W-:Y:S01]  /*1d80*/  IMAD R135, R132, UR11, R135 ;  /* 0x0000000b84877c24 */ /* 0x000fe2000f8e0287 */
[----:B------:R-:W-:Y:S01]  /*1d90*/  SHF.L.U64.HI R71, R8, 0x1, R13 ;  /* 0x0000000108477819 */ /* 0x000fe2000001020d */
[----:B------:R-:W-:Y:S01]  /*1da0*/  IMAD.MOV.U32 R43, RZ, RZ, 0x20 ;  /* 0x00000020ff2b7424 */ /* 0x000fe200078e00ff */
[----:B------:R-:W-:Y:S01]  /*1db0*/  VIMNMX R65, R173, R0, !PT ;  /* 0x00000000ad417248 */ /* 0x000fe20007fe0100 */
[----:B------:R-:W-:Y:S01]  /*1dc0*/  IMAD.IADD R126, R126, 0x1, R127 ;  /* 0x000000017e7e7824 */ /* 0x000fe200078e027f */
[----:B------:R-:W-:Y:S01]  /*1dd0*/  IADD3.X R69, R69, UR13, RZ, P2, !PT ;  /* 0x0000000d45457c10 */ /* 0x000fe200097fe4ff */
[----:B------:R-:W-:Y:S01]  /*1de0*/  IMAD.WIDE.U32 R132, R132, UR10, R10 ;  /* 0x0000000a84847c25 */ /* 0x000fe2000f8e000a */
[----:B------:R-:W-:-:S02]  /*1df0*/  IADD3.X R71, R71, UR5, RZ, P0, !PT ;  /* 0x0000000547477c10 */ /* 0x000fc400087fe4ff */
[----:B------:R-:W-:Y:S01]  /*1e00*/  R2P PR, R130, 0x6 ;  /* 0x0000000682007804 */ /* 0x000fe20000000000 */
[----:B------:R-:W-:Y:S01]  /*1e10*/  IMAD.SHL.U32 R91, R140, 0x10, RZ ;  /* 0x000000108c5b7824 */ /* 0x000fe200078e00ff */
[----:B------:R-:W-:Y:S01]  /*1e20*/  ISETP.GT.AND P0, PT, R56, R65, PT ;  /* 0x000000413800720c */ /* 0x000fe20003f04270 */
[----:B------:R-:W-:Y:S01]  /*1e30*/  IMAD.MOV.U32 R175, RZ, RZ, R69 ;  /* 0x000000ffffaf7224 */ /* 0x000fe200078e0045 */
[----:B------:R-:W-:Y:S01]  /*1e40*/  LOP3.LUT R3, R59, 0xffffffe0, RZ, 0xc0, !PT ;  /* 0xffffffe03b037812 */ /* 0x000fe200078ec0ff */
[----:B------:R-:W-:Y:S01]  /*1e50*/  IMAD.IADD R135, R133, 0x1, R135 ;  /* 0x0000000185877824 */ /* 0x000fe200078e0287 */
[----:B------:R-:W-:Y:S01]  /*1e60*/  SHF.R.S32.HI R59, RZ, 0x5, R59 ;  /* 0x00000005ff3b7819 */ /* 0x000fe2000001143b */
[----:B------:R-:W-:Y:S01]  /*1e70*/  IMAD.MOV.U32 R176, RZ, RZ, R70 ;  /* 0x000000ffffb07224 */ /* 0x000fe200078e0046 */
[----:B------:R-:W-:Y:S01]  /*1e80*/  SHF.R.S32.HI R111, RZ, 0x1f, R127 ;  /* 0x0000001fff6f7819 */ /* 0x000fe2000001147f */
[----:B------:R-:W-:Y:S01]  /*1e90*/  IMAD.IADD R60, R58, 0x1, -R3 ;  /* 0x000000013a3c7824 */ /* 0x000fe200078e0a03 */
[----:B------:R-:W-:Y:S01]  /*1ea0*/  SHF.R.S32.HI R110, RZ, 0x1f, R126 ;  /* 0x0000001fff6e7819 */ /* 0x000fe2000001147e */
[----:B------:R-:W-:Y:S01]  /*1eb0*/  IMAD.MOV.U32 R177, RZ, RZ, R71 ;  /* 0x000000ffffb17224 */ /* 0x000fe200078e0047 */
[----:B------:R-:W-:-:S02]  /*1ec0*/  SEL R42, R42, 0xfffffff0, !P1 ;  /* 0xfffffff02a2a7807 */ /* 0x000fc40004800000 */
        /* <DEDUP_REMOVED lines=26> */
[C---:B------:R-:W-:Y:S01]  /*2070*/  IMAD R5, R9.reuse, UR4, RZ ;  /* 0x0000000409057c24 */ /* 0x040fe2000f8e02ff */
[----:B------:R-:W-:Y:S01]  /*2080*/  USHF.L.U64.HI UR15, UR4, 0x5, UR5 ;  /* 0x00000005040f7899 */ /* 0x000fe20008010205 */
[-C--:B-1----:R-:W-:Y:S01]  /*2090*/  IMAD R0, R9, R2.reuse, RZ ;  /* 0x0000000209007224 */ /* 0x082fe200078e02ff */
[----:B------:R-:W-:Y:S01]  /*20a0*/  USHF.L.U32 UR24, UR4, 0x5, URZ ;  /* 0x0000000504187899 */ /* 0x000fe2000800063f */
[----:B------:R-:W-:Y:S01]  /*20b0*/  IMAD.MOV.U32 R10, RZ, RZ, R16 ;  /* 0x000000ffff0a7224 */ /* 0x000fe200078e0010 */
[----:B------:R-:W-:Y:S01]  /*20c0*/  USHF.L.U64.HI UR25, UR4, 0x6, UR5 ;  /* 0x0000000604197899 */ /* 0x000fe20008010205 */
[----:B------:R-:W-:Y:S01]  /*20d0*/  IMAD.WIDE.U32 R84, R140, 0x40, RZ ;  /* 0x000000408c547825 */ /* 0x000fe200078e00ff */
[----:B------:R-:W-:Y:S01]  /*20e0*/  USHF.L.U32 UR26, UR4, 0x6, URZ ;  /* 0x00000006041a7899 */ /* 0x000fe2000800063f */
[C---:B------:R-:W-:Y:S01]  /*20f0*/  SHF.L.U32 R120, R129.reuse, 0x4, RZ ;  /* 0x0000000481787819 */ /* 0x040fe200000006ff */
[----:B------:R-:W-:Y:S01]  /*2100*/  USHF.L.U64.HI UR27, UR4, 0x4, UR5 ;  /* 0x00000004041b7899 */ /* 0x000fe20008010205 */
[----:B------:R-:W-:Y:S01]  /*2110*/  IMAD R5, R8, UR5, R5 ;  /* 0x0000000508057c24 */ /* 0x000fe2000f8e0205 */
[----:B------:R-:W-:Y:S01]  /*2120*/  SHF.L.U32 R79, R84, 0x1, RZ ;  /* 0x00000001544f7819 */ /* 0x000fe200000006ff */
[C---:B------:R-:W-:Y:S01]  /*2130*/  IMAD.WIDE.U32 R12, R8.reuse, UR4, R12 ;  /* 0x00000004080c7c25 */ /* 0x040fe2000f8e000c */
[----:B------:R-:W-:Y:S01]  /*2140*/  USHF.L.U32 UR28, UR4, 0x4, URZ ;  /* 0x00000004041c7899 */ /* 0x000fe2000800063f */
[----:B------:R-:W-:Y:S01]  /*2150*/  SHF.L.U32 R113, R129, 0x6, RZ ;  /* 0x0000000681717819 */ /* 0x000fe200000006ff */
[----:B------:R-:W-:Y:S01]  /*2160*/  UIMAD.WIDE.U32 UR22, UR4, 0x60, URZ ;  /* 0x00000060041678a5 */ /* 0x000fe2000f8e003f */
[C---:B------:R-:W-:Y:S01]  /*2170*/  IMAD R0, R8.reuse, R3, R0 ;  /* 0x0000000308007224 */ /* 0x040fe200078e0200 */
[----:B------:R-:W-:Y:S01]  /*2180*/  UIMAD UR14, UR5, 0x60, URZ ;  /* 0x00000060050e78a4 */ /* 0x000fe2000f8e023f */
[----:B------:R-:W-:Y:S01]  /*2190*/  IMAD.WIDE.U32 R8, R8, R2, R10 ;  /* 0x0000000208087225 */ /* 0x000fe200078e000a */
[----:B------:R-:W-:Y:S01]  /*21a0*/  UIMAD.WIDE.U32 UR20, UR4, 0xa0, URZ ;  /* 0x000000a0041478a5 */ /* 0x000fe2000f8e003f */
        /* <DEDUP_REMOVED lines=13> */
[----:B------:R-:W-:Y:S01]  /*2280*/  SHF.L.U64.HI R104, R2, 0x4, R3 ;  /* 0x0000000402687819 */ /* 0x000fe20000010203 */
[----:B------:R-:W-:Y:S01]  /*2290*/  IMAD.WIDE.U32 R6, R4, UR12, R12 ;  /* 0x0000000c04067c25 */ /* 0x000fe2000f8e000c */
[----:B------:R-:W-:Y:S01]  /*22a0*/  ULDC.64 UR12, c[0x0][0x320] ;  /* 0x0000c800000c7ab9 */ /* 0x000fe20000000a00 */
[----:B------:R-:W-:Y:S01]  /*22b0*/  SHF.L.U32 R73, R2, 0x5, RZ ;  /* 0x0000000502497819 */ /* 0x000fe200000006ff */
        /* <DEDUP_REMOVED lines=17> */
[C---:B------:R-:W-:Y:S01]  /*23d0*/  IMAD R17, R141.reuse, 0x60, RZ ;  /* 0x000000608d117824 */ /* 0x040fe200078e02ff */
[-C--:B------:R-:W-:Y:S01]  /*23e0*/  IADD3 R98, P0, R126, R44.reuse, RZ ;  /* 0x0000002c7e627210 */ /* 0x080fe20007f1e0ff */
[----:B------:R-:W-:Y:S01]  /*23f0*/  IMAD R13, R141, 0xa0, RZ ;  /* 0x000000a08d0d7824 */ /* 0x000fe200078e02ff */
        /* <DEDUP_REMOVED lines=24> */
[C---:B------:R-:W-:Y:S01]  /*2580*/  IADD3 R124, R136.reuse, 0x20, RZ ;  /* 0x00000020887c7810 */ /* 0x040fe20007ffe0ff */
[----:B------:R-:W-:Y:S01]  /*2590*/  USHF.L.U64.HI UR25, UR26, 0x1, UR25 ;  /* 0x000000011a197899 */ /* 0x000fe20008010219 */
[----:B------:R-:W-:Y:S01]  /*25a0*/  IADD3 R122, R136, 0x40, RZ ;  /* 0x00000040887a7810 */ /* 0x000fe20007ffe0ff */
[----:B------:R-:W-:Y:S01]  /*25b0*/  IMAD.WIDE.U32 R140, R140, 0xe0, RZ ;  /* 0x000000e08c8c7825 */ /* 0x000fe200078e00ff */
[----:B------:R-:W-:Y:S01]  /*25c0*/  IADD3 R119, R136, 0x60, RZ ;  /* 0x0000006088777810 */ /* 0x000fe20007ffe0ff */
[----:B------:R-:W-:Y:S01]  /*25d0*/  UIADD3 UR36, UR21, UR13, URZ ;  /* 0x0000000d15247290 */ /* 0x000fe2000fffe03f */
[----:B------:R-:W-:Y:S01]  /*25e0*/  IADD3 R78, R151, R21, RZ ;  /* 0x00000015974e7210 */ /* 0x000fe20007ffe0ff */
[----:B------:R-:W-:Y:S01]  /*25f0*/  IMAD.SHL.U32 R115, R129, 0x20, RZ ;  /* 0x0000002081737824 */ /* 0x000fe200078e00ff */
[----:B------:R-:W-:Y:S01]  /*2600*/  IADD3 R82, R147, R17, RZ ;  /* 0x0000001193527210 */ /* 0x000fe20007ffe0ff */
[----:B------:R-:W-:Y:S01]  /*2610*/  IMAD R118, R129, 0x30, RZ ;  /* 0x0000003081767824 */ /* 0x000fe200078e02ff */
[----:B------:R-:W-:Y:S01]  /*2620*/  IADD3 R86, R145, R13, RZ ;  /* 0x0000000d91567210 */ /* 0x000fe20007ffe0ff */
[----:B------:R-:W-:Y:S01]  /*2630*/  IMAD R116, R129, 0x50, RZ ;  /* 0x0000005081747824 */ /* 0x000fe200078e02ff */
[----:B------:R-:W-:Y:S01]  /*2640*/  IADD3 R90, R141, R5, RZ ;  /* 0x000000058d5a7210 */ /* 0x000fe20007ffe0ff */
[C---:B------:R-:W-:Y:S01]  /*2650*/  IMAD R114, R129.reuse, 0x60, RZ ;  /* 0x0000006081727824 */ /* 0x040fe200078e02ff */
[----:B------:R-:W-:Y:S01]  /*2660*/  SHF.R.S32.HI R109, RZ, 0x1f, R120 ;  /* 0x0000001fff6d7819 */ /* 0x000fe20000011478 */
        /* <DEDUP_REMOVED lines=13> */
[----:B--2---:R-:W-:Y:S01]  /*2740*/  LEA R67, -R67, RZ, 0x7 ;  /* 0x000000ff43437211 */ /* 0x004fe200078e39ff */
[C---:B------:R-:W-:Y:S01]  /*2750*/  VIADD R121, R136.reuse, 0x50 ;  /* 0x0000005088797836 */ /* 0x040fe20000000000 */
[----:B------:R-:W-:Y:S01]  /*2760*/  IADD3.X R85, R87, UR11, RZ, P3, !PT ;  /* 0x0000000b57557c10 */ /* 0x000fe20009ffe4ff */
[----:B------:R-:W-:Y:S01]  /*2770*/  VIADD R117, R136, 0x70 ;  /* 0x0000007088757836 */ /* 0x000fe20000000000 */
[----:B------:R-:W-:Y:S01]  /*2780*/  IADD3.X R9, R45, UR11, RZ, P1, !PT ;  /* 0x0000000b2d097c10 */ /* 0x000fe20008ffe4ff */
[----:B------:R-:W-:Y:S01]  /*2790*/  IMAD.MOV.U32 R11, RZ, RZ, R56 ;  /* 0x000000ffff0b7224 */ /* 0x000fe200078e0038 */
[----:B------:R-:W-:Y:S01]  /*27a0*/  IADD3.X R87, R87, UR5, RZ, P2, !PT ;  /* 0x0000000557577c10 */ /* 0x000fe200097fe4ff */
[----:B------:R-:W-:Y:S01]  /*27b0*/  IMAD.IADD R74, R149, 0x1, R19 ;  /* 0x00000001954a7824 */ /* 0x000fe200078e0213 */
[----:B------:R-:W-:Y:S01]  /*27c0*/  IADD3.X R45, R45, UR5, RZ, P0, !PT ;  /* 0x000000052d2d7c10 */ /* 0x000fe200087fe4ff */
[----:B------:R-:W-:Y:S01]  /*27d0*/  IMAD.IADD R88, R143, 0x1, R7 ;  /* 0x000000018f587824 */ /* 0x000fe200078e0207 */
[----:B------:R-:W-:Y:S01]  /*27e0*/  ULDC UR4, c[0x0][0x2e0] ;  /* 0x0000b80000047ab9 */ /* 0x000fe20000000800 */
        /* <DEDUP_REMOVED lines=11> */
.L_x_7476:
        /* <DEDUP_REMOVED lines=138> */
.L_x_7426:
[----:B------:R-:W-:Y:S05]  /*3140*/  BSYNC B0 ;  /* 0x0000000000007941 */ /* 0x000fea0003800000 */
.L_x_7425:
        /* <DEDUP_REMOVED lines=62> */
.L_x_7428:
[----:B------:R-:W-:Y:S05]  /*3530*/  BSYNC B0 ;  /* 0x0000000000007941 */ /* 0x000fea0003800000 */
.L_x_7427:
        /* <DEDUP_REMOVED lines=62> */
.L_x_7430:
[----:B------:R-:W-:Y:S05]  /*3920*/  BSYNC B0 ;  /* 0x0000000000007941 */ /* 0x000fea0003800000 */
.L_x_7429:
        /* <DEDUP_REMOVED lines=66> */
.L_x_7432:
[----:B------:R-:W-:Y:S05]  /*3d50*/  BSYNC B0 ;  /* 0x0000000000007941 */ /* 0x000fea0003800000 */
.L_x_7431:
        /* <DEDUP_REMOVED lines=61> */
.L_x_7434:
[----:B------:R-:W-:Y:S05]  /*4130*/  BSYNC B0 ;  /* 0x0000000000007941 */ /* 0x000fea0003800000 */
.L_x_7433:
        /* <DEDUP_REMOVED lines=66> */
.L_x_7436:
[----:B------:R-:W-:Y:S05]  /*4560*/  BSYNC B0 ;  /* 0x0000000000007941 */ /* 0x000fea0003800000 */
.L_x_7435:
        /* <DEDUP_REMOVED lines=68> */
.L_x_7438:
[----:B------:R-:W-:Y:S05]  /*49b0*/  BSYNC B0 ;  /* 0x0000000000007941 */ /* 0x000fea0003800000 */
.L_x_7437:
        /* <DEDUP_REMOVED lines=68> */
.L_x_7440:
[----:B------:R-:W-:Y:S05]  /*4e00*/  BSYNC B0 ;  /* 0x0000000000007941 */ /* 0x000fea0003800000 */
.L_x_7439:
[C---:B------:R-:W-:Y:S01]  /*4e10*/  LEA R44, P1, R35.reuse, R44, 0x1 ;  /* 0x0000002c232c7211 */ /* 0x040fe200078208ff */
[----:B------:R-:W-:Y:S01]  /*4e20*/  IMAD.MOV.U32 R8, RZ, RZ, R10 ;  /* 0x000000ffff087224 */ /* 0x000fe200078e000a */
[----:B------:R-:W-:Y:S02]  /*4e30*/  UMOV UR4, UR29 ;  /* 0x0000001d00047c82 */ /* 0x000fe40008000000 */
[C---:B------:R-:W-:Y:S02]  /*4e40*/  LEA.HI.X.SX32 R45, R35.reuse, R45, 0x1, P1 ;  /* 0x0000002d232d7211 */ /* 0x040fe400008f0eff */
[C---:B------:R-:W-:Y:S04]  /*4e50*/  LEA R10, P0, R35.reuse, R8, 0x1 ;  /* 0x00000008230a7211 */ /* 0x040fe800078008ff */
[----:B------:R-:W-:Y:S01]  /*4e60*/  LEA.HI.X.SX32 R9, R35, R9, 0x1, P0 ;  /* 0x0000000923097211 */ /* 0x000fe200000f0eff */
[----:B------:R-:W-:Y:S08]  /*4e70*/  BRA `(.L_x_7441) ;  /* 0x0000003400dc7947 */ /* 0x000ff00003800000 */
.L_x_7424:
        /* <DEDUP_REMOVED lines=91> */
.L_x_7445:
[----:B------:R-:W-:Y:S05]  /*5430*/  BSYNC B0 ;  /* 0x0000000000007941 */ /* 0x000fea0003800000 */
.L_x_7444:
[----:B-----5:R2:W-:Y:S02]  /*5440*/  STG.E.128 desc[UR6][R68.64], R32 ;  /* 0x0000002044007986 */ /* 0x0205e4000c101d06 */
.L_x_7443:
[----:B------:R-:W-:Y:S05]  /*5450*/  BSYNC B1 ;  /* 0x0000000000017941 */ /* 0x000fea0003800000 */
.L_x_7442:
        /* <DEDUP_REMOVED lines=94> */
.L_x_7449:
[----:B------:R-:W-:Y:S05]  /*5a40*/  BSYNC B0 ;  /* 0x0000000000007941 */ /* 0x000fea0003800000 */
.L_x_7448:
[----:B-----5:R4:W-:Y:S02]  /*5a50*/  STG.E.128 desc[UR6][R156.64], R32 ;  /* 0x000000209c007986 */ /* 0x0209e4000c101d06 */
.L_x_7447:
[----:B------:R-:W-:Y:S05]  /*5a60*/  BSYNC B1 ;  /* 0x0000000000017941 */ /* 0x000fea0003800000 */
.L_x_7446:
        /* <DEDUP_REMOVED lines=97> */
.L_x_7453:
[----:B------:R-:W-:Y:S05]  /*6080*/  BSYNC B0 ;  /* 0x0000000000007941 */ /* 0x000fea0003800000 */
.L_x_7452:
[----:B-----5:R3:W-:Y:S02]  /*6090*/  STG.E.128 desc[UR6][R160.64], R52 ;  /* 0x00000034a0007986 */ /* 0x0207e4000c101d06 */
.L_x_7451:
[----:B------:R-:W-:Y:S05]  /*60a0*/  BSYNC B1 ;  /* 0x0000000000017941 */ /* 0x000fea0003800000 */
.L_x_7450:
        /* <DEDUP_REMOVED lines=101> */
.L_x_7457:
[----:B------:R-:W-:Y:S05]  /*6700*/  BSYNC B0 ;  /* 0x0000000000007941 */ /* 0x000fea0003800000 */
.L_x_7456:
[----:B-----5:R1:W-:Y:S02]  /*6710*/  STG.E.128 desc[UR6][R160.64], R52 ;  /* 0x00000034a0007986 */ /* 0x0203e4000c101d06 */
.L_x_7455:
[----:B------:R-:W-:Y:S05]  /*6720*/  BSYNC B1 ;  /* 0x0000000000017941 */ /* 0x000fea0003800000 */
.L_x_7454:
        /* <DEDUP_REMOVED lines=96> */
.L_x_7461:
[----:B------:R-:W-:Y:S05]  /*6d30*/  BSYNC B0 ;  /* 0x0000000000007941 */ /* 0x000fea0003800000 */
.L_x_7460:
[----:B-----5:R2:W-:Y:S02]  /*6d40*/  STG.E.128 desc[UR6][R160.64], R52 ;  /* 0x00000034a0007986 */ /* 0x0205e4000c101d06 */
.L_x_7459:
[----:B------:R-:W-:Y:S05]  /*6d50*/  BSYNC B1 ;  /* 0x0000000000017941 */ /* 0x000fea0003800000 */
.L_x_7458:
        /* <DEDUP_REMOVED lines=101> */
.L_x_7465:
[----:B------:R-:W-:Y:S05]  /*73b0*/  BSYNC B0 ;  /* 0x0000000000007941 */ /* 0x000fea0003800000 */
.L_x_7464:
[----:B-----5:R1:W-:Y:S02]  /*73c0*/  STG.E.128 desc[UR6][R160.64], R52 ;  /* 0x00000034a0007986 */ /* 0x0203e4000c101d06 */
.L_x_7463:
[----:B------:R-:W-:Y:S05]  /*73d0*/  BSYNC B1 ;  /* 0x0000000000017941 */ /* 0x000fea0003800000 */
.L_x_7462:
        /* <DEDUP_REMOVED lines=103> */
.L_x_7469:
[----:B------:R-:W-:Y:S05]  /*7a50*/  BSYNC B0 ;  /* 0x0000000000007941 */ /* 0x000fea0003800000 */
.L_x_7468:
[----:B-----5:R1:W-:Y:S02]  /*7a60*/  STG.E.128 desc[UR6][R160.64], R52 ;  /* 0x00000034a0007986 */ /* 0x0203e4000c101d06 */
.L_x_7467:
[----:B------:R-:W-:Y:S05]  /*7a70*/  BSYNC B1 ;  /* 0x0000000000017941 */ /* 0x000fea0003800000 */
.L_x_7466:
        /* <DEDUP_REMOVED lines=102> */
.L_x_7473:
[----:B------:R-:W-:Y:S05]  /*80e0*/  BSYNC B0 ;  /* 0x0000000000007941 */ /* 0x000fea0003800000 */
.L_x_7472:
[----:B-----5:R1:W-:Y:S02]  /*80f0*/  STG.E.128 desc[UR6][R156.64], R52 ;  /* 0x000000349c007986 */ /* 0x0203e4000c101d06 */
.L_x_7471:
[----:B------:R-:W-:Y:S05]  /*8100*/  BSYNC B1 ;  /* 0x0000000000017941 */ /* 0x000fea0003800000 */
.L_x_7470:
        /* <DEDUP_REMOVED lines=10> */
.L_x_7423:
        /* <DEDUP_REMOVED lines=68> */
.L_x_7441:
        /* <DEDUP_REMOVED lines=83> */
.L_x_7474:
        /* <DEDUP_REMOVED lines=8> */
.L_x_7475:
[----:B------:R-:W-:Y:S04]  /*8ba0*/  IADD3 R11, R11, -0x1, RZ ;  /* 0xffffffff0b0b7810 */ /* 0x000fe80007ffe0ff */
[----:B------:R-:W-:Y:S11]  /*8bb0*/  ISETP.GT.AND P0, PT, R11, R65, PT ;  /* 0x000000410b00720c */ /* 0x000ff60003f04270 */
[----:B------:R-:W-:Y:S02]  /*8bc0*/  @!UPT UIADD3 URZ, URZ, URZ, URZ ;  /* 0x0000003f3f3ff290 */ /* 0x000fe4000fffe03f */
[----:B------:R-:W-:Y:S05]  /*8bd0*/  @P0 BRA `(.L_x_7476) ;  /* 0xffffff9c00300947 */ /* 0x000fea000383ffff */
.L_x_7422:
        /* <DEDUP_REMOVED lines=29> */
[----:B------:R-:W-:Y:S01]  /*8db0*/  LEA R26, P0, R6, UR8, 0x1 ;  /* 0x00000008061a7c11 */ /* 0x000fe2000f8008ff */
        /* <DEDUP_REMOVED lines=70> */
.L_x_7483:
[----:B------:R-:W-:Y:S05]  /*9220*/  BSYNC B0 ;  /* 0x0000000000007941 */ /* 0x000fea0003800000 */
.L_x_7482:
[----:B-----5:R1:W-:Y:S02]  /*9230*/  STS.128 [R181], R8 ;  /* 0x00000008b5007388 */ /* 0x0203e40000000c00 */
.L_x_7481:
[----:B------:R-:W-:Y:S05]  /*9240*/  BSYNC B1 ;  /* 0x0000000000017941 */ /* 0x000fea0003800000 */
.L_x_7480:
        /* <DEDUP_REMOVED lines=58> */
.L_x_7487:
[----:B------:R-:W-:Y:S05]  /*95f0*/  BSYNC B0 ;  /* 0x0000000000007941 */ /* 0x000fea0003800000 */
.L_x_7486:
[----:B-----5:R2:W-:Y:S02]  /*9600*/  STS.128 [R181+0x800], R8 ;  /* 0x00080008b5007388 */ /* 0x0205e40000000c00 */
.L_x_7485:
[----:B------:R-:W-:Y:S05]  /*9610*/  BSYNC B1 ;  /* 0x0000000000017941 */ /* 0x000fea0003800000 */
.L_x_7484:
        /* <DEDUP_REMOVED lines=59> */
.L_x_7491:
[----:B------:R-:W-:Y:S05]  /*99d0*/  BSYNC B0 ;  /* 0x0000000000007941 */ /* 0x000fea0003800000 */
.L_x_7490:
[----:B-----5:R3:W-:Y:S02]  /*99e0*/  STS.128 [R181+0x1000], R8 ;  /* 0x00100008b5007388 */ /* 0x0207e40000000c00 */
.L_x_7489:
[----:B------:R-:W-:Y:S05]  /*99f0*/  BSYNC B1 ;  /* 0x0000000000017941 */ /* 0x000fea0003800000 */
.L_x_7488:
        /* <DEDUP_REMOVED lines=58> */
.L_x_7494:
[----:B------:R-:W-:Y:S05]  /*9da0*/  BSYNC B0 ;  /* 0x0000000000007941 */ /* 0x000fea0003800000 */
.L_x_7493:
[----:B-----5:R2:W-:Y:S01]  /*9db0*/  STS.128 [R181+0x1800], R8 ;  /* 0x00180008b5007388 */ /* 0x0205e20000000c00 */
[----:B------:R-:W-:Y:S05]  /*9dc0*/  BRA `(.L_x_7492) ;  /* 0x0000001800987947 */ /* 0x000fea0003800000 */
.L_x_7479:
        /* <DEDUP_REMOVED lines=90> */
.L_x_7498:
[----:B------:R-:W-:Y:S05]  /*a370*/  BSYNC B0 ;  /* 0x0000000000007941 */ /* 0x000fea0003800000 */
.L_x_7497:
[----:B-----5:R2:W-:Y:S02]  /*a380*/  STS.128 [R181], R20 ;  /* 0x00000014b5007388 */ /* 0x0205e40000000c00 */
.L_x_7496:
[----:B------:R-:W-:Y:S05]  /*a390*/  BSYNC B1 ;  /* 0x0000000000017941 */ /* 0x000fea0003800000 */
.L_x_7495:
        /* <DEDUP_REMOVED lines=93> */
.L_x_7502:
[----:B------:R-:W-:Y:S05]  /*a970*/  BSYNC B0 ;  /* 0x0000000000007941 */ /* 0x000fea0003800000 */
.L_x_7501:
[----:B-----5:R3:W-:Y:S02]  /*a980*/  STS.128 [R181+0x800], R20 ;  /* 0x00080014b5007388 */ /* 0x0207e40000000c00 */
.L_x_7500:
[----:B------:R-:W-:Y:S05]  /*a990*/  BSYNC B1 ;  /* 0x0000000000017941 */ /* 0x000fea0003800000 */
.L_x_7499:
        /* <DEDUP_REMOVED lines=95> */
.L_x_7506:
[----:B------:R-:W-:Y:S05]  /*af90*/  BSYNC B0 ;  /* 0x0000000000007941 */ /* 0x000fea0003800000 */
.L_x_7505:
[----:B-----5:R4:W-:Y:S02]  /*afa0*/  STS.128 [R181+0x1000], R20 ;  /* 0x00100014b5007388 */ /* 0x0209e40000000c00 */
.L_x_7504:
[----:B------:R-:W-:Y:S05]  /*afb0*/  BSYNC B1 ;  /* 0x0000000000017941 */ /* 0x000fea0003800000 */
.L_x_7503:
        /* <DEDUP_REMOVED lines=96> */
.L_x_7508:
[----:B------:R-:W-:Y:S05]  /*b5c0*/  BSYNC B0 ;  /* 0x0000000000007941 */ /* 0x000fea0003800000 */
.L_x_7507:
[----:B-----5:R1:W-:Y:S01]  /*b5d0*/  STS.128 [R181+0x1800], R16 ;  /* 0x00180010b5007388 */ /* 0x0203e20000000c00 */
[----:B------:R-:W-:Y:S05]  /*b5e0*/  BRA `(.L_x_7492) ;  /* 0x0000000000907947 */ /* 0x000fea0003800000 */
.L_x_7478:
        /* <DEDUP_REMOVED lines=36> */
.L_x_7492:
[----:B------:R-:W-:Y:S05]  /*b830*/  BSYNC B2 ;  /* 0x0000000000027941 */ /* 0x000fea0003800000 */
.L_x_7477:
[----:B------:R-:W-:Y:S01]  /*b840*/  VIADD R184, R56, 0xffffffff ;  /* 0xffffffff38b87836 */ /* 0x000fe20000000000 */
[----:B------:R-:W-:Y:S01]  /*b850*/  ULDC.64 UR12, c[0x0][0x398] ;  /* 0x0000e600000c7ab9 */ /* 0x000fe20000000a00 */
[----:B---34-:R-:W-:Y:S02]  /*b860*/  VIADD R22, R136, 0x40 ;  /* 0x0000004088167836 */ /* 0x018fe40000000000 */
[----:B------:R-:W-:Y:S02]  /*b870*/  IMAD.SHL.U32 R2, R184, 0x80, RZ ;  /* 0x00000080b8027824 */ /* 0x000fe400078e00ff */
[C---:B------:R-:W-:Y:S02]  /*b880*/  VIADD R20, R136.reuse, 0x50 ;  /* 0x0000005088147836 */ /* 0x040fe40000000000 */
[----:B------:R-:W-:Y:S02]  /*b890*/  IMAD.IADD R3, R57, 0x1, -R2 ;  /* 0x0000000139037824 */ /* 0x000fe400078e0a02 */
[----:B-1----:R-:W-:-:S02]  /*b8a0*/  VIADD R18, R136, 0x60 ;  /* 0x0000006088127836 */ /* 0x002fc40000000000 */
[----:B------:R-:W-:Y:S01]  /*b8b0*/  VIADD R16, R136, 0x70 ;  /* 0x0000007088107836 */ /* 0x000fe20000000000 */
        /* <DEDUP_REMOVED lines=9> */
[----:B------:R-:W-:Y:S02]  /*b950*/  @!P0 LEA R6, P2, R89, R174, 0x1 ;  /* 0x000000ae59068211 */ /* 0x000fe400078408ff */
        /* <DEDUP_REMOVED lines=36> */
[----:B------:R-:W1:Y:S02]  /*bba0*/  @!P3 LDC.64 R8, c[0x0][0x250] ;  /* 0x00009400ff08bb82 */ /* 0x000e640000000a00 */
[----:B------:R-:W-:Y:S02]  /*bbb0*/  @!P1 IMAD R7, R7, 0xc0, RZ ;  /* 0x000000c007079824 */ /* 0x000fe400078e02ff */
[----:B--2---:R-:W-:-:S04]  /*bbc0*/  @!P0 IMAD.WIDE.U32 R30, R4, 0xe0, R174 ;  /* 0x000000e0041e8825 */ /* 0x004fc800078e00ae */
[----:B------:R-:W-:Y:S02]  /*bbd0*/  @!P0 IMAD R5, R5, 0xe0, RZ ;  /* 0x000000e005058824 */ /* 0x000fe400078e02ff */
[----:B------:R-:W-:Y:S02]  /*bbe0*/  @!P1 IMAD.IADD R29, R7, 0x1, R29 ;  /* 0x00000001071d9824 */ /* 0x000fe400078e021d */
[----:B------:R-:W-:Y:S01]  /*bbf0*/  @!P0 IMAD.IADD R31, R5, 0x1, R31 ;  /* 0x00000001051f8824 */ /* 0x000fe200078e021f */
[----:B------:R-:W2:Y:S02]  /*bc00*/  @!P4 LDC.64 R6, c[0x0][0x250] ;  /* 0x00009400ff06cb82 */ /* 0x000ea40000000a00 */
[----:B------:R-:W-:Y:S01]  /*bc10*/  @!P1 LDGSTS.E.BYPASS.LTC128B.128 [R181+0x5000], desc[UR6][R28.64] ;  /* 0x050000001cb59fae */ /* 0x000fe2000b901d46 */
[----:B------:R-:W-:-:S03]  /*bc20*/  @!P5 LEA R10, P1, R91, R176, 0x1 ;  /* 0x000000b05b0ad211 */ /* 0x000fc600078208ff */
[----:B------:R-:W-:Y:S01]  /*bc30*/  @!P0 LDGSTS.E.BYPASS.LTC128B.128 [R181+0x5800], desc[UR6][R30.64] ;  /* 0x058000001eb58fae */ /* 0x000fe2000b901d46 */
[----:B------:R-:W-:Y:S01]  /*bc40*/  ISETP.GE.AND P0, PT, R136, R3, PT ;  /* 0x000000038800720c */ /* 0x000fe20003f06270 */
[----:B------:R-:W3:Y:S01]  /*bc50*/  @!P6 LDC.64 R4, c[0x0][0x250] ;  /* 0x00009400ff04eb82 */ /* 0x000ee20000000a00 */
[----:B------:R-:W-:Y:S01]  /*bc60*/  @!P5 LEA.HI.X R11, R91, R177, R102, 0x1, P1 ;  /* 0x000000b15b0bd211 */ /* 0x000fe200008f0c66 */
[----:B------:R-:W0:Y:S01]  /*bc70*/  LDGDEPBAR ;  /* 0x00000000000079af */ /* 0x000e220000000000 */
[----:B------:R-:W-:Y:S01]  /*bc80*/  ISETP.GE.AND P1, PT, R18, R3, PT ;  /* 0x000000031200720c */ /* 0x000fe20003f26270 */
[----:B-1----:R-:W-:Y:S02]  /*bc90*/  @!P3 IMAD R14, R9, 0x60, RZ ;  /* 0x00000060090eb824 */ /* 0x002fe400078e02ff */
[----:B------:R-:W-:Y:S02]  /*bca0*/  IMAD.SHL.U32 R15, R62, 0x40, RZ ;  /* 0x000000403e0f7824 */ /* 0x000fe400078e00ff */
[----:B------:R-:W-:-:S03]  /*bcb0*/  IMAD.SHL.U32 R136, R136, 0x8, RZ ;  /* 0x0000000888887824 */ /* 0x000fc600078e00ff */
[----:B------:R-:W-:-:S04]  /*bcc0*/  LOP3.LUT R15, R15, 0x1c0, RZ, 0xc0, !PT ;  /* 0x000001c00f0f7812 */ /* 0x000fc800078ec0ff */
[----:B------:R-:W-:Y:S02]  /*bcd0*/  LOP3.LUT R136, R15, 0x8, R136, 0xf8, !PT ;  /* 0x000000080f887812 */ /* 0x000fe400078ef888 */
        /* <DEDUP_REMOVED lines=8> */
[----:B------:R-:W-:Y:S01]  /*bd60*/  @!P0 LDGSTS.E.BYPASS.LTC128B.128 [R181+0x6000], desc[UR6][R176.64] ;  /* 0x06000000b0b58fae */ /* 0x000fe2000b901d46 */
[----:B---3--:R-:W-:-:S03]  /*bd70*/  @!P6 LEA R12, P0, R4, R176, 0x6 ;  /* 0x000000b0040ce211 */ /* 0x008fc600078030ff */
[----:B------:R-:W-:Y:S01]  /*bd80*/  @P5 STS.128 [R181+0x6800], RZ ;  /* 0x006800ffb5005388 */ /* 0x000fe20000000c00 */
[----:B------:R-:W-:Y:S02]  /*bd90*/  @!P6 LEA.HI.X R13, R4, R177, R5, 0x6, P0 ;  /* 0x000000b1040de211 */ /* 0x000fe400000f3405 */
[----:B------:R-:W-:Y:S01]  /*bda0*/  ISETP.GE.AND P0, PT, R16, R3, PT ;  /* 0x000000031000720c */ /* 0x000fe20003f06270 */
[----:B------:R-:W1:Y:S01]  /*bdb0*/  @!P2 LDC.64 R4, c[0x0][0x250] ;  /* 0x00009400ff04ab82 */ /* 0x000e620000000a00 */
[----:B------:R-:W-:Y:S01]  /*bdc0*/  @!PT LDS RZ, [RZ] ;  /* 0x00000000fffff984 */ /* 0x000fe20000000800 */
[----:B------:R-:W-:Y:S01]  /*bdd0*/  @!PT LDS RZ, [RZ] ;  /* 0x00000000fffff984 */ /* 0x000fe20000000800 */
[----:B------:R-:W-:Y:S01]  /*bde0*/  @!PT LDS RZ, [RZ] ;  /* 0x00000000fffff984 */ /* 0x000fe20000000800 */
[----:B------:R3:W-:Y:S01]  /*bdf0*/  @!P5 LDGSTS.E.BYPASS.LTC128B.128 [R181+0x6800], desc[UR6][R10.64] ;  /* 0x068000000ab5dfae */ /* 0x0007e2000b901d46 */
[----:B------:R-:W-:Y:S01]  /*be00*/  @!P3 IMAD.WIDE.U32 R16, R8, 0x60, R176 ;  /* 0x000000600810b825 */ /* 0x000fe200078e00b0 */
[----:B------:R-:W-:Y:S02]  /*be10*/  LOP3.LUT R3, R0, 0xfffffffe, RZ, 0xc0, !PT ;  /* 0xfffffffe00037812 */ /* 0x000fe400078ec0ff */
[----:B------:R-:W-:Y:S01]  /*be20*/  @P6 STS.128 [R181+0x7000], RZ ;  /* 0x007000ffb5006388 */ /* 0x000fe20000000c00 */
[----:B------:R-:W-:-:S02]  /*be30*/  IMAD.SHL.U32 R0, R130, 0x40, RZ ;  /* 0x0000004082007824 */ /* 0x000fc400078e00ff */
[----:B------:R-:W-:Y:S01]  /*be40*/  IMAD.IADD R64, R64, 0x1, -R3 ;  /* 0x0000000140407824 */ /* 0x000fe200078e0a03 */
[----:B------:R-:W-:Y:S01]  /*be50*/  @!PT LDS RZ, [RZ] ;  /* 0x00000000fffff984 */ /* 0x000fe20000000800 */
[----:B------:R-:W-:Y:S01]  /*be60*/  @!PT LDS RZ, [RZ] ;  /* 0x00000000fffff984 */ /* 0x000fe20000000800 */
[----:B------:R-:W-:Y:S01]  /*be70*/  @!PT LDS RZ, [RZ] ;  /* 0x00000000fffff984 */ /* 0x000fe20000000800 */
[----:B------:R4:W-:Y:S01]  /*be80*/  @!P6 LDGSTS.E.BYPASS.LTC128B.128 [R181+0x7000], desc[UR6][R12.64] ;  /* 0x070000000cb5efae */ /* 0x0009e2000b901d46 */
[----:B------:R-:W-:Y:S01]  /*be90*/  @!P3 IMAD.IADD R17, R14, 0x1, R17 ;  /* 0x000000010e11b824 */ /* 0x000fe200078e0211 */
[----:B------:R-:W-:Y:S01]  /*bea0*/  LOP3.LUT R0, R0, 0x1c0, RZ, 0xc0, !PT ;  /* 0x000001c000007812 */ /* 0x000fe200078ec0ff */
[----:B------:R-:W4:Y:S01]  /*beb0*/  @!P0 LDC.64 R8, c[0x0][0x250] ;  /* 0x00009400ff088b82 */ /* 0x000f220000000a00 */
[----:B------:R-:W-:Y:S01]  /*bec0*/  IMAD.SHL.U32 R3, R64, 0x8, RZ ;  /* 0x0000000840037824 */ /* 0x000fe200078e00ff */
[----:B--2---:R-:W-:Y:S01]  /*bed0*/  @!P4 LEA R14, P5, R6, R176, 0x7 ;  /* 0x000000b0060ec211 */ /* 0x004fe200078a38ff */
[----:B------:R-:W-:Y:S01]  /*bee0*/  IMAD R171, R64, 0x200, R171 ;  /* 0x0000020040ab7824 */ /* 0x000fe200078e02ab */
[----:B------:R-:W-:Y:S02]  /*bef0*/  @P3 STS.128 [R181+0x7800], RZ ;  /* 0x007800ffb5003388 */ /* 0x000fe40000000c00 */
[----:B------:R-:W-:-:S02]  /*bf00*/  LOP3.LUT R3, R0, 0x8, R3, 0xf8, !PT ;  /* 0x0000000800037812 */ /* 0x000fc400078ef803 */
[----:B------:R-:W-:Y:S01]  /*bf10*/  SHF.R.U32.HI R0, RZ, 0x3, R0 ;  /* 0x00000003ff007819 */ /* 0x000fe20000011600 */
[----:B------:R-:W-:Y:S01]  /*bf20*/  @!PT LDS RZ, [RZ] ;  /* 0x00000000fffff984 */ /* 0x000fe20000000800 */
[----:B------:R-:W-:Y:S01]  /*bf30*/  @!PT LDS RZ, [RZ] ;  /* 0x00000000fffff984 */ /* 0x000fe20000000800 */
[----:B------:R-:W-:Y:S01]  /*bf40*/  @!PT LDS RZ, [RZ] ;  /* 0x00000000fffff984 */ /* 0x000fe20000000800 */
[----:B------:R2:W-:Y:S01]  /*bf50*/  @!P3 LDGSTS.E.BYPASS.LTC128B.128 [R181+0x7800], desc[UR6][R16.64] ;  /* 0x0780000010b5bfae */ /* 0x0005e2000b901d46 */
[----:B------:R-:W-:Y:S01]  /*bf60*/  @!P4 LEA.HI.X R15, R6, R177, R7, 0x7, P5 ;  /* 0x000000b1060fc211 */ /* 0x000fe200028f3c07 */
[----:B-1----:R-:W-:Y:S01]  /*bf70*/  @!P2 IMAD.WIDE.U32 R6, R4, 0xa0, R176 ;  /* 0x000000a00406a825 */ /* 0x002fe200078e00b0 */
[----:B------:R-:W-:Y:S01]  /*bf80*/  LOP3.LUT R3, R3, R0, RZ, 0x3c, !PT ;  /* 0x0000000003037212 */ /* 0x000fe200078e3cff */
[----:B------:R-:W-:Y:S01]  /*bf90*/  @P4 STS.128 [R181+0x8000], RZ ;  /* 0x008000ffb5004388 */ /* 0x000fe20000000c00 */
[----:B------:R-:W-:Y:S01]  /*bfa0*/  LEA R171, R171, UR4, 0x1 ;  /* 0x00000004abab7c11 */ /* 0x000fe2000f8e08ff */
[----:B---3--:R-:W1:Y:S01]  /*bfb0*/  @!P1 LDC.64 R10, c[0x0][0x250] ;  /* 0x00009400ff0a9b82 */ /* 0x008e620000000a00 */
[----:B------:R-:W-:Y:S01]  /*bfc0*/  @!P2 IMAD R5, R5, 0xa0, RZ ;  /* 0x000000a00505a824 */ /* 0x000fe200078e02ff */
[----:B------:R-:W-:Y:S01]  /*bfd0*/  @!PT LDS RZ, [RZ] ;  /* 0x00000000fffff984 */ /* 0x000fe20000000800 */
[----:B------:R-:W-:Y:S01]  /*bfe0*/  @!PT LDS RZ, [RZ] ;  /* 0x00000000fffff984 */ /* 0x000fe20000000800 */
[----:B------:R-:W-:Y:S01]  /*bff0*/  @!PT LDS RZ, [RZ] ;  /* 0x00000000fffff984 */ /* 0x000fe20000000800 */
[----:B------:R-:W-:Y:S01]  /*c000*/  @!P4 LDGSTS.E.BYPASS.LTC128B.128 [R181+0x8000], desc[UR6][R14.64] ;  /* 0x080000000eb5cfae */ /* 0x000fe2000b901d46 */
[C---:B------:R-:W-:Y:S01]  /*c010*/  IMAD.IADD R172, R3.reuse, 0x1, R172 ;  /* 0x0000000103ac7824 */ /* 0x040fe200078e02ac */
[----:B------:R-:W-:Y:S01]  /*c020*/  LOP3.LUT R3, R3, R80, RZ, 0xfc, !PT ;  /* 0x0000005003037212 */ /* 0x000fe200078efcff */
[----:B------:R-:W-:Y:S01]  /*c030*/  @!P2 IMAD.IADD R7, R5, 0x1, R7 ;  /* 0x000000010507a824 */ /* 0x000fe200078e0207 */
[----:B------:R-:W-:Y:S01]  /*c040*/  @P2 STS.128 [R181+0x8800], RZ ;  /* 0x008800ffb5002388 */ /* 0x000fe20000000c00 */
[----:B------:R-:W-:Y:S01]  /*c050*/  IMAD.MOV.U32 R0, RZ, RZ, 0x20 ;  /* 0x00000020ff007424 */ /* 0x000fe200078e00ff */
[----:B------:R-:W-:Y:S01]  /*c060*/  LEA R172, R172, UR4, 0x1 ;  /* 0x00000004acac7c11 */ /* 0x000fe2000f8e08ff */
[----:B----4-:R-:W-:Y:S01]  /*c070*/  @!P0 IMAD.WIDE.U32 R12, R8, 0xe0, R176 ;  /* 0x000000e0080c8825 */ /* 0x010fe200078e00b0 */
[----:B------:R-:W-:Y:S01]  /*c080*/  @!PT LDS RZ, [RZ] ;  /* 0x00000000fffff984 */ /* 0x000fe20000000800 */
[----:B------:R-:W-:Y:S01]  /*c090*/  @!PT LDS RZ, [RZ] ;  /* 0x00000000fffff984 */ /* 0x000fe20000000800 */
[----:B------:R-:W-:Y:S01]  /*c0a0*/  @!PT LDS RZ, [RZ] ;  /* 0x00000000fffff984 */ /* 0x000fe20000000800 */
[----:B------:R-:W-:Y:S03]  /*c0b0*/  @!P2 LDGSTS.E.BYPASS.LTC128B.128 [R181+0x8800], desc[UR6][R6.64] ;  /* 0x0880000006b5afae */ /* 0x000fe6000b901d46 */
[----:B------:R-:W-:Y:S01]  /*c0c0*/  @!P0 IMAD R9, R9, 0xe0, RZ ;  /* 0x000000e009098824 */ /* 0x000fe200078e02ff */
[----:B------:R-:W-:Y:S01]  /*c0d0*/  @P1 STS.128 [R181+0x9000], RZ ;  /* 0x009000ffb5001388 */ /* 0x000fe20000000c00 */
[----:B------:R-:W-:-:S02]  /*c0e0*/  IMAD R170, R42, 0x2, R172 ;  /* 0x000000022aaa7824 */ /* 0x000fc400078e02ac */
[----:B------:R-:W-:Y:S02]  /*c0f0*/  @!P0 IMAD.IADD R13, R9, 0x1, R13 ;  /* 0x00000001090d8824 */ /* 0x000fe400078e020d */
[----:B------:R-:W-:Y:S02]  /*c100*/  VIADD R168, R171, 0x2040 ;  /* 0x00002040aba87836 */ /* 0x000fe40000000000 */
[----:B------:R-:W-:Y:S02]  /*c110*/  IMAD R169, R43, 0x2, R172 ;  /* 0x000000022ba97824 */ /* 0x000fe400078e02ac */
[----:B-1----:R-:W-:-:S04]  /*c120*/  @!P1 IMAD.WIDE.U32 R4, R10, 0xc0, R176 ;  /* 0x000000c00a049825 */ /* 0x002fc800078e00b0 */
[----:B------:R-:W-:Y:S02]  /*c130*/  @!P1 IMAD R11, R11, 0xc0, RZ ;  /* 0x000000c00b0b9824 */ /* 0x000fe400078e02ff */
[----:B------:R-:W-:Y:S02]  /*c140*/  IMAD R167, R42, 0x2, R169 ;  /* 0x000000022aa77824 */ /* 0x000fe400078e02a9 */
[----:B------:R-:W-:-:S05]  /*c150*/  @!P1 IMAD.IADD R5, R11, 0x1, R5 ;  /* 0x000000010b059824 */ /* 0x000fca00078e0205 */
[----:B------:R-:W-:Y:S01]  /*c160*/  @!PT LDS RZ, [RZ] ;  /* 0x00000000fffff984 */ /* 0x000fe20000000800 */
[----:B------:R-:W-:Y:S01]  /*c170*/  @!PT LDS RZ, [RZ] ;  /* 0x00000000fffff984 */ /* 0x000fe20000000800 */
[----:B------:R-:W-:Y:S01]  /*c180*/  @!PT LDS RZ, [RZ] ;  /* 0x00000000fffff984 */ /* 0x000fe20000000800 */
[----:B------:R1:W-:Y:S01]  /*c190*/  @!P1 LDGSTS.E.BYPASS.LTC128B.128 [R181+0x9000], desc[UR6][R4.64] ;  /* 0x0900000004b59fae */ /* 0x0003e2000b901d46 */
[----:B------:R-:W-:-:S03]  /*c1a0*/  R2P PR, R62, 0x6 ;  /* 0x000000063e007804 */ /* 0x000fc60000000000 */
[----:B------:R-:W-:Y:S02]  /*c1b0*/  @P0 STS.128 [R181+0x9800], RZ ;  /* 0x009800ffb5000388 */ /* 0x000fe40000000c00 */
[----:B------:R-:W-:Y:S02]  /*c1c0*/  SEL R0, R0, 0xffffffe0, !P1 ;  /* 0xffffffe000007807 */ /* 0x000fe40004800000 */
[----:B------:R-:W-:Y:S01]  /*c1d0*/  @!PT LDS RZ, [RZ] ;  /* 0x00000000fffff984 */ /* 0x000fe20000000800 */
[----:B------:R-:W-:Y:S01]  /*c1e0*/  @!PT LDS RZ, [RZ] ;  /* 0x00000000fffff984 */ /* 0x000fe20000000800 */
[----:B------:R-:W-:Y:S01]  /*c1f0*/  @!PT LDS RZ, [RZ] ;  /* 0x00000000fffff984 */ /* 0x000fe20000000800 */
[----:B------:R3:W-:Y:S03]  /*c200*/  @!P0 LDGSTS.E.BYPASS.LTC128B.128 [R181+0x9800], desc[UR6][R12.64] ;  /* 0x098000000cb58fae */ /* 0x0007e6000b901d46 */
[C---:B------:R-:W-:Y:S01]  /*c210*/  IMAD.IADD R165, R171.reuse, 0x1, R0 ;  /* 0x00000001aba57824 */ /* 0x040fe200078e0200 */
[----:B------:R-:W-:Y:S04]  /*c220*/  LDSM.16.M88.4 R8, [R172] ;  /* 0x00000000ac08783b */ /* 0x000fe80000000200 */
[----:B------:R-:W4:Y:S04]  /*c230*/  LDSM.16.M88.4 R20, [R171+0x2000] ;  /* 0x00200000ab14783b */ /* 0x000f280000000200 */
[----:B--2---:R-:W-:Y:S04]  /*c240*/  LDSM.16.M88.4 R16, [R170] ;  /* 0x00000000aa10783b */ /* 0x004fe80000000200 */
[----:B------:R-:W-:Y:S01]  /*c250*/  LDSM.16.M88.4 R44, [R165+0x2000] ;  /* 0x00200000a52c783b */ /* 0x000fe20000000200 */
[----:B-1----:R-:W-:-:S03]  /*c260*/  VIADD R4, R171, 0x2000 ;  /* 0x00002000ab047836 */ /* 0x002fc60000000000 */
[----:B------:R-:W1:Y:S01]  /*c270*/  LDSM.16.M88.4 R32, [R171+0x2800] ;  /* 0x00280000ab20783b */ /* 0x000e620000000200 */
[----:B------:R-:W-:-:S03]  /*c280*/  @P2 VIADD R168, R4, 0xffffffc0 ;  /* 0xffffffc004a82836 */ /* 0x000fc60000000000 */
[----:B------:R-:W2:Y:S01]  /*c290*/  LDSM.16.M88.4 R64, [R165+0x2800] ;  /* 0x00280000a540783b */ /* 0x000ea20000000200 */
        /* <DEDUP_REMOVED lines=13> */
[C---:B----4-:R-:W-:Y:S03]  /*c370*/  HMMA.16816.F32 R68, R8.reuse, R20, RZ ;  /* 0x000000140844723c */ /* 0x050fe600000018ff */
[----:B------:R-:W4:Y:S04]  /*c380*/  LDSM.16.M88.4 R72, [R168+0x800] ;  /* 0x00080000a848783b */ /* 0x000f280000000200 */
[----:B------:R-:W0:Y:S01]  /*c390*/  LDGDEPBAR ;  /* 0x00000000000079af */ /* 0x000e220000000000 */
[C---:B------:R-:W-:Y:S06]  /*c3a0*/  HMMA.16816.F32 R20, R8.reuse, R22, RZ ;  /* 0x000000160814723c */ /* 0x040fec00000018ff */
[C---:B-1----:R-:W-:Y:S06]  /*c3b0*/  HMMA.16816.F32 R24, R8.reuse, R32, RZ ;  /* 0x000000200818723c */ /* 0x042fec00000018ff */
[----:B------:R-:W-:Y:S06]  /*c3c0*/  HMMA.16816.F32 R32, R8, R34, RZ ;  /* 0x000000220820723c */ /* 0x000fec00000018ff */
[C---:B------:R-:W-:Y:S06]  /*c3d0*/  HMMA.16816.F32 R68, R16.reuse, R44, R68 ;  /* 0x0000002c1044723c */ /* 0x040fec0000001844 */
[C---:B------:R-:W-:Y:S01]  /*c3e0*/  HMMA.16816.F32 R20, R16.reuse, R46, R20 ;  /* 0x0000002e1014723c */ /* 0x040fe20000001814 */
[----:B------:R-:W1:Y:S05]  /*c3f0*/  LDSM.16.M88.4 R44, [R171+0x3000] ;  /* 0x00300000ab2c783b */ /* 0x000e6a0000000200 */
[C---:B--2---:R-:W-:Y:S06]  /*c400*/  HMMA.16816.F32 R24, R16.reuse, R64, R24 ;  /* 0x000000401018723c */ /* 0x044fec0000001818 */
[----:B------:R-:W-:Y:S01]  /*c410*/  HMMA.16816.F32 R32, R16, R66, R32 ;  /* 0x000000421020723c */ /* 0x000fe20000001820 */
[----:B------:R-:W-:Y:S05]  /*c420*/  LDSM.16.M88.4 R64, [R171+0x3800] ;  /* 0x00380000ab40783b */ /* 0x000fea0000000200 */
[C---:B---3--:R-:W-:Y:S06]  /*c430*/  HMMA.16816.F32 R68, R12.reuse, R28, R68 ;  /* 0x0000001c0c44723c */ /* 0x048fec0000001844 */
[C---:B------:R-:W-:Y:S01]  /*c440*/  HMMA.16816.F32 R20, R12.reuse, R30, R20 ;  /* 0x0000001e0c14723c */ /* 0x040fe20000001814 */
[----:B------:R-:W2:Y:S05]  /*c450*/  LDSM.16.M88.4 R28, [R100+0x800] ;  /* 0x00080000641c783b */ /* 0x000eaa0000000200 */
[C---:B----4-:R-:W-:Y:S06]  /*c460*/  HMMA.16816.F32 R24, R12.reuse, R72, R24 ;  /* 0x000000480c18723c */ /* 0x050fec0000001818 */
[----:B------:R-:W-:Y:S06]  /*c470*/  HMMA.16816.F32 R32, R12, R74, R32 ;  /* 0x0000004a0c20723c */ /* 0x000fec0000001820 */
[----:B-1----:R-:W-:Y:S06]  /*c480*/  HMMA.16816.F32 R48, R8, R44, RZ ;  /* 0x0000002c0830723c */ /* 0x002fec00000018ff */
        /* <DEDUP_REMOVED lines=9> */
[----:B--2---:R-:W-:Y:S01]  /*c520*/  HMMA.16816.F32 R24, R4, R28, R24 ;  /* 0x0000001c0418723c */ /* 0x004fe20000001818 */
        /* <DEDUP_REMOVED lines=10> */
[----:B------:R-:W-:Y:S02]  /*c5d0*/  MUFU.TANH R86, R86 ;  /* 0x0000005600567308 */ /* 0x000fe40000002400 */
[----:B------:R-:W-:Y:S01]  /*c5e0*/  HMMA.16816.F32 R32, R4, R30, R32 ;  /* 0x0000001e0420723c */ /* 0x000fe20000001820 */
[----:B------:R-:W4:Y:S05]  /*c5f0*/  LDSM.16.M88.4 R28, [R171+0x4000] ;  /* 0x00400000ab1c783b */ /* 0x000f2a0000000200 */
[----:B-1----:R-:W-:Y:S01]  /*c600*/  HMMA.16816.F32 R48, R12, R36, R48 ;  /* 0x000000240c30723c */ /* 0x002fe20000001830 */
[----:B------:R-:W-:Y:S01]  /*c610*/  FMUL.FTZ R24, R24, UR13 ;  /* 0x0000000d18187c20 */ /* 0x000fe20008410000 */
[----:B------:R-:W-:Y:S01]  /*c620*/  FMUL.FTZ R84, R25, UR13 ;  /* 0x0000000d19547c20 */ /* 0x000fe20008410000 */
[----:B------:R-:W-:Y:S01]  /*c630*/  FMUL.FTZ R89, R27, UR13 ;  /* 0x0000000d1b597c20 */ /* 0x000fe20008410000 */
[----:B------:R-:W-:Y:S02]  /*c640*/  MUFU.TANH R85, R85 ;  /* 0x0000005500557308 */ /* 0x000fe40000002400 */
        /* <DEDUP_REMOVED lines=12> */
[----:B-1----:R-:W1:Y:S04]  /*c710*/  LDSM.16.M88.4 R24, [R165+0x4000] ;  /* 0x00400000a518783b */ /* 0x002e680000000200 */
[----:B------:R2:W-:Y:S01]  /*c720*/  MUFU.TANH R69, R33 ;  /* 0x0000002100457308 */ /* 0x0005e20000002400 */
[----:B------:R-:W-:Y:S07]  /*c730*/  HMMA.16816.F32 R64, R16, R70, R64 ;  /* 0x000000461040723c */ /* 0x000fee0000001840 */
[----:B------:R-:W-:Y:S01]  /*c740*/  MUFU.TANH R82, R82 ;  /* 0x0000005200527308 */ /* 0x000fe20000002400 */
[----:B------:R-:W-:Y:S06]  /*c750*/  HMMA.16816.F32 R44, R4, R54, R44 ;  /* 0x00000036042c723c */ /* 0x000fec000000182c */
[----:B----4-:R-:W-:Y:S01]  /*c760*/  HMMA.16816.F32 R76, R8, R28, RZ ;  /* 0x0000001c084c723c */ /* 0x010fe200000018ff */
[----:B--2---:R-:W2:Y:S01]  /*c770*/  LDSM.16.M88.4 R32, [R168+0x2000] ;  /* 0x00200000a820783b */ /* 0x004ea20000000200 */
[----:B------:R-:W3:Y:S02]  /*c780*/  MUFU.TANH R81, R81 ;  /* 0x0000005100517308 */ /* 0x000ee40000002400 */
        /* <DEDUP_REMOVED lines=14> */
[----:B----4-:R-:W4:Y:S01]  /*c870*/  LDSM.16.M88.4 R48, [R171+0x4800] ;  /* 0x00480000ab30783b */ /* 0x010f220000000200 */
[C---:B-1----:R-:W-:Y:S01]  /*c880*/  HMMA.16816.F32 R76, R16.reuse, R24, R76 ;  /* 0x00000018104c723c */ /* 0x042fe2000000184c */
[----:B------:R-:W1:Y:S05]  /*c890*/  MUFU.TANH R83, R83 ;  /* 0x0000005300537308 */ /* 0x000e6a0000002400 */
[----:B------:R-:W-:Y:S03]  /*c8a0*/  HMMA.16816.F32 R28, R16, R26, R28 ;  /* 0x0000001a101c723c */ /* 0x000fe6000000181c */
[----:B------:R-:W1:Y:S01]  /*c8b0*/  MUFU.TANH R68, R68 ;  /* 0x0000004400447308 */ /* 0x000e620000002400 */
[----:B-----5:R-:W5:Y:S02]  /*c8c0*/  LDSM.16.M88.4 R44, [R165+0x4800] ;  /* 0x00480000a52c783b */ /* 0x020f640000000200 */
[C---:B------:R-:W-:Y:S05]  /*c8d0*/  HMMA.16816.F32 R72, R4.reuse, R36, R72 ;  /* 0x000000240448723c */ /* 0x040fea0000001848 */
[----:B------:R-:W1:Y:S01]  /*c8e0*/  MUFU.TANH R84, R84 ;  /* 0x0000005400547308 */ /* 0x000e620000002400 */
[----:B------:R-:W-:Y:S01]  /*c8f0*/  HMMA.16816.F32 R64, R4, R38, R64 ;  /* 0x000000260440723c */ /* 0x000fe20000001840 */
[----:B------:R-:W3:Y:S05]  /*c900*/  LDSM.16.M88.4 R36, [R168+0x2800] ;  /* 0x00280000a824783b */ /* 0x000eea0000000200 */
[C---:B--2---:R-:W-:Y:S01]  /*c910*/  HMMA.16816.F32 R76, R12.reuse, R32, R76 ;  /* 0x000000200c4c723c */ /* 0x044fe2000000184c */
[----:B------:R-:W2:Y:S05]  /*c920*/  MUFU.TANH R89, R89 ;  /* 0x0000005900597308 */ /* 0x000eaa0000002400 */
[----:B------:R-:W-:Y:S03]  /*c930*/  HMMA.16816.F32 R28, R12, R34, R28 ;  /* 0x000000220c1c723c */ /* 0x000fe6000000181c */
[----:B------:R-:W2:Y:S03]  /*c940*/  MUFU.TANH R90, R90 ;  /* 0x0000005a005a7308 */ /* 0x000ea60000002400 */
[----:B------:R-:W-:Y:S01]  /*c950*/  FMUL.FTZ R72, R72, UR13 ;  /* 0x0000000d48487c20 */ /* 0x000fe20008410000 */
[----:B------:R-:W-:Y:S01]  /*c960*/  FMUL.FTZ R74, R74, UR13 ;  /* 0x0000000d4a4a7c20 */ /* 0x000fe20008410000 */
[----:B------:R-:W-:Y:S01]  /*c970*/  FMUL.FTZ R124, R73, UR13 ;  /* 0x0000000d497c7c20 */ /* 0x000fe20008410000 */
[C---:B----4-:R-:W-:Y:S01]  /*c980*/  HMMA.16816.F32 R24, R8.reuse, R48, RZ ;  /* 0x000000300818723c */ /* 0x050fe200000018ff */
[----:B------:R-:W-:Y:S01]  /*c990*/  FMUL.FTZ R73, R75, UR13 ;  /* 0x0000000d4b497c20 */ /* 0x000fe20008410000 */
[----:B------:R-:W-:Y:S01]  /*c9a0*/  MUFU.TANH R126, R72 ;  /* 0x00000048007e7308 */ /* 0x000fe20000002400 */
[----:B------:R-:W-:Y:S01]  /*c9b0*/  FMUL.FTZ R64, R64, UR13 ;  /* 0x0000000d40407c20 */ /* 0x000fe20008410000 */
[----:B------:R-:W-:Y:S01]  /*c9c0*/  FMUL.FTZ R65, R65, UR13 ;  /* 0x0000000d41417c20 */ /* 0x000fe20008410000 */
[----:B------:R-:W-:Y:S01]  /*c9d0*/  FMUL.FTZ R66, R66, UR13 ;  /* 0x0000000d42427c20 */ /* 0x000fe20008410000 */
[----:B------:R-:W-:Y:S01]  /*c9e0*/  HMMA.16816.F32 R52, R8, R50, RZ ;  /* 0x000000320834723c */ /* 0x000fe200000018ff */
[----:B------:R-:W4:Y:S01]  /*c9f0*/  LDSM.16.M88.4 R48, [R171+0x5000] ;  /* 0x00500000ab30783b */ /* 0x000f220000000200 */
[----:B------:R-:W-:-:S02]  /*ca00*/  FMUL.FTZ R67, R67, UR13 ;  /* 0x0000000d43437c20 */ /* 0x000fc40008410000 */
[----:B------:R-:W-:Y:S02]  /*ca10*/  MUFU.TANH R72, R64 ;  /* 0x0000004000487308 */ /* 0x000fe40000002400 */
[C---:B------:R-:W-:Y:S06]  /*ca20*/  HMMA.16816.F32 R76, R4.reuse, R20, R76 ;  /* 0x00000014044c723c */ /* 0x040fec000000184c */
[----:B------:R-:W-:Y:S01]  /*ca30*/  HMMA.16816.F32 R28, R4, R22, R28 ;  /* 0x00000016041c723c */ /* 0x000fe2000000181c */
[----:B------:R-:W-:Y:S01]  /*ca40*/  SHF.R.S32.HI R21, RZ, 0x1f, R60 ;  /* 0x0000001fff157819 */ /* 0x000fe2000001143c */
[----:B------:R-:W-:Y:S01]  /*ca50*/  IMAD R20, R59, 0x10, R61 ;  /* 0x000000103b147824 */ /* 0x000fe200078e023d */
[----:B------:R-:W-:Y:S02]  /*ca60*/  MUFU.TANH R97, R65 ;  /* 0x0000004100617308 */ /* 0x000fe40000002400 */
[----:B------:R-:W-:Y:S01]  /*ca70*/  LEA.HI R21, R21, R60, RZ, 0x2 ;  /* 0x0000003c15157211 */ /* 0x000fe200078f10ff */
[----:B-----5:R-:W-:Y:S01]  /*ca80*/  HMMA.16816.F32 R32, R16, R44, R24 ;  /* 0x0000002c1020723c */ /* 0x020fe20000001818 */
[----:B------:R-:W5:Y:S02]  /*ca90*/  LDSM.16.M88.4 R24, [R100+0x2800] ;  /* 0x002800006418783b */ /* 0x000f640000000200 */
[----:B------:R-:W-:-:S02]  /*caa0*/  SHF.R.S32.HI R185, RZ, 0x2, R21 ;  /* 0x00000002ffb97819 */ /* 0x000fc40000011415 */
[----:B------:R-:W-:Y:S01]  /*cab0*/  LDSM.16.M88.4 R60, [R171+0x5800] ;  /* 0x00580000ab3c783b */ /* 0x000fe20000000200 */
[----:B------:R-:W-:Y:S01]  /*cac0*/  HMMA.16816.F32 R52, R16, R46, R52 ;  /* 0x0000002e1034723c */ /* 0x000fe20000001834 */
[----:B------:R-:W-:Y:S02]  /*cad0*/  MUFU.TANH R98, R66 ;  /* 0x0000004200627308 */ /* 0x000fe40000002400 */
[----:B------:R-:W1:Y:S03]  /*cae0*/  LDSM.16.M88.4 R44, [R165+0x5000] ;  /* 0x00500000a52c783b */ /* 0x000e660000000200 */
        /* <DEDUP_REMOVED lines=9> */
[----:B------:R5:W-:Y:S01]  /*cb80*/  MUFU.TANH R107, R74 ;  /* 0x0000004a006b7308 */ /* 0x000be20000002400 */
[C---:B---3--:R-:W-:Y:S06]  /*cb90*/  HMMA.16816.F32 R32, R12.reuse, R36, R32 ;  /* 0x000000240c20723c */ /* 0x048fec0000001820 */
[----:B------:R-:W-:Y:S01]  /*cba0*/  HMMA.16816.F32 R52, R12, R38, R52 ;  /* 0x000000260c34723c */ /* 0x000fe20000001834 */
[----:B------:R-:W-:Y:S01]  /*cbb0*/  IMAD.SHL.U32 R37, R58, 0x2, RZ ;  /* 0x000000023a257824 */ /* 0x000fe200078e00ff */
[----:B------:R-:W-:Y:S01]  /*cbc0*/  IADD3 R36, R20, 0x1, R185 ;  /* 0x0000000114247810 */ /* 0x000fe20007ffe0b9 */
[----:B--2---:R-:W-:Y:S01]  /*cbd0*/  LDSM.16.M88.4 R64, [R165+0x5800] ;  /* 0x00580000a540783b */ /* 0x004fe20000000200 */
[----:B------:R-:W-:Y:S02]  /*cbe0*/  MUFU.TANH R112, R29 ;  /* 0x0000001d00707308 */ /* 0x000fe40000002400 */
[----:B----4-:R-:W-:Y:S01]  /*cbf0*/  HMMA.16816.F32 R20, R8, R48, RZ ;  /* 0x000000300814723c */ /* 0x010fe200000018ff */
[----:B------:R-:W-:-:S02]  /*cc00*/  LOP3.LUT R37, R37, 0x6, RZ, 0xc0, !PT ;  /* 0x0000000625257812 */ /* 0x000fc400078ec0ff */
[----:B------:R-:W-:-:S03]  /*cc10*/  IADD3 R36, R57, R36, -R178 ;  /* 0x0000002439247210 */ /* 0x000fc60007ffe8b2 */
[----:B-----5:R-:W-:Y:S01]  /*cc20*/  IMAD.IADD R74, R2, 0x1, R37 ;  /* 0x00000001024a7824 */ /* 0x020fe200078e0225 */
[----:B------:R-:W-:Y:S01]  /*cc30*/  HMMA.16816.F32 R48, R8, R50, RZ ;  /* 0x000000320830723c */ /* 0x000fe200000018ff */
[----:B------:R-:W-:Y:S01]  /*cc40*/  VIADD R36, R36, UR12 ;  /* 0x0000000c24247c36 */ /* 0x000fe20008000000 */
[----:B------:R2:W-:Y:S01]  /*cc50*/  MUFU.TANH R121, R30 ;  /* 0x0000001e00797308 */ /* 0x0005e20000002400 */
[C---:B------:R-:W-:Y:S02]  /*cc60*/  VIADD R38, R74.reuse, 0x1 ;  /* 0x000000014a267836 */ /* 0x040fe40000000000 */
[----:B------:R-:W-:Y:S01]  /*cc70*/  VIADD R28, R74, 0x8 ;  /* 0x000000084a1c7836 */ /* 0x000fe20000000000 */
[C---:B------:R-:W-:Y:S01]  /*cc80*/  HMMA.16816.F32 R32, R4.reuse, R24, R32 ;  /* 0x000000180420723c */ /* 0x040fe20000001820 */
[----:B------:R-:W-:Y:S01]  /*cc90*/  VIMNMX R101, R36, R57, PT ;  /* 0x0000003924657248 */ /* 0x000fe20003fe0100 */
[----:B------:R-:W-:Y:S01]  /*cca0*/  VIADD R58, R74, 0x30 ;  /* 0x000000304a3a7836 */ /* 0x000fe20000000000 */
[----:B------:R-:W-:Y:S01]  /*ccb0*/  VIADDMNMX R103, R36, 0x8, R57, PT ;  /* 0x0000000824677846 */ /* 0x000fe20003800139 */
[----:B------:R3:W-:Y:S01]  /*ccc0*/  MUFU.TANH R110, R77 ;  /* 0x0000004d006e7308 */ /* 0x0007e20000002400 */
[C---:B------:R-:W-:Y:S01]  /*ccd0*/  ISETP.GE.AND P1, PT, R38.reuse, R101, PT ;  /* 0x000000652600720c */ /* 0x040fe20003f26270 */
[----:B------:R-:W-:Y:S01]  /*cce0*/  HMMA.16816.F32 R52, R4, R26, R52 ;  /* 0x0000001a0434723c */ /* 0x000fe20000001834 */
[----:B------:R-:W-:Y:S01]  /*ccf0*/  ISETP.GE.AND P0, PT, R38, R103, PT ;  /* 0x000000672600720c */ /* 0x000fe20003f06270 */
[----:B------:R-:W-:Y:S01]  /*cd00*/  VIADD R24, R74, 0x9 ;  /* 0x000000094a187836 */ /* 0x000fe20000000000 */
[----:B------:R-:W4:Y:S01]  /*cd10*/  LDSM.16.M88.4 R36, [R168+0x3000] ;  /* 0x00300000a824783b */ /* 0x000f220000000200 */
[----:B------:R-:W-:-:S02]  /*cd20*/  ISETP.GE.AND P2, PT, R28, R101, PT ;  /* 0x000000651c00720c */ /* 0x000fc40003f46270 */
[-C--:B------:R-:W-:Y:S01]  /*cd30*/  ISETP.GE.AND P3, PT, R28, R103.reuse, PT ;  /* 0x000000671c00720c */ /* 0x080fe20003f66270 */
[----:B-1----:R-:W-:Y:S01]  /*cd40*/  HMMA.16816.F32 R20, R16, R44, R20 ;  /* 0x0000002c1014723c */ /* 0x002fe20000001814 */
[C---:B------:R-:W-:Y:S01]  /*cd50*/  ISETP.GE.AND P5, PT, R24.reuse, R103, PT ;  /* 0x000000671800720c */ /* 0x040fe20003fa6270 */
[----:B------:R1:W-:Y:S01]  /*cd60*/  MUFU.TANH R108, R76 ;  /* 0x0000004c006c7308 */ /* 0x0003e20000002400 */
[-C--:B------:R-:W-:Y:S01]  /*cd70*/  ISETP.GE.AND P4, PT, R24, R101.reuse, PT ;  /* 0x000000651800720c */ /* 0x080fe20003f86270 */
[----:B------:R-:W-:Y:S01]  /*cd80*/  VIADD R24, R74, 0x10 ;  /* 0x000000104a187836 */ /* 0x000fe20000000000 */
[----:B------:R-:W-:Y:S01]  /*cd90*/  FSEL R81, R81, -INF , !P0 ;  /* 0xff80000051517808 */ /* 0x000fe20004000000 */
[----:B--2---:R-:W-:Y:S01]  /*cda0*/  HMMA.16816.F32 R28, R8, R60, RZ ;  /* 0x0000003c081c723c */ /* 0x004fe200000018ff */
[----:B------:R-:W-:Y:S02]  /*cdb0*/  FSEL R44, R41, -INF , !P1 ;  /* 0xff800000292c7808 */ /* 0x000fe40004800000 */
[----:B------:R-:W-:Y:S01]  /*cdc0*/  FSEL R41, R86, -INF , !P3 ;  /* 0xff80000056297808 */ /* 0x000fe20005800000 */
[----:B------:R-:W2:Y:S01]  /*cdd0*/  MUFU.TANH R125, R125 ;  /* 0x0000007d007d7308 */ /* 0x000ea20000002400 */
[----:B------:R-:W-:Y:S01]  /*cde0*/  FMUL.FTZ R122, R32, UR13 ;  /* 0x0000000d207a7c20 */ /* 0x000fe20008410000 */
[----:B------:R-:W-:Y:S01]  /*cdf0*/  VIADD R32, R74, 0x18 ;  /* 0x000000184a207836 */ /* 0x000fe20000000000 */
[----:B---3--:R-:W-:Y:S01]  /*ce00*/  FSEL R77, R85, -INF , !P5 ;  /* 0xff800000554d7808 */ /* 0x008fe20006800000 */
[----:B------:R-:W-:Y:S01]  /*ce10*/  FMUL.FTZ R33, R33, UR13 ;  /* 0x0000000d21217c20 */ /* 0x000fe20008410000 */
[----:B------:R-:W-:Y:S01]  /*ce20*/  FSEL R82, R82, -INF , !P4 ;  /* 0xff80000052527808 */ /* 0x000fe20006000000 */
[----:B------:R-:W-:Y:S01]  /*ce30*/  HMMA.16816.F32 R48, R16, R46, R48 ;  /* 0x0000002e1030723c */ /* 0x000fe20000001830 */
[C---:B------:R-:W-:Y:S01]  /*ce40*/  ISETP.GE.AND P3, PT, R32.reuse, R101, PT ;  /* 0x000000652000720c */ /* 0x040fe20003f66270 */
[----:B------:R3:W-:Y:S01]  /*ce50*/  MUFU.TANH R120, R33 ;  /* 0x0000002100787308 */ /* 0x0007e20000002400 */
[----:B------:R-:W-:Y:S01]  /*ce60*/  ISETP.GE.AND P5, PT, R32, R103, PT ;  /* 0x000000672000720c */ /* 0x000fe20003fa6270 */
[----:B------:R-:W-:Y:S01]  /*ce70*/  VIADD R32, R74, 0x19 ;  /* 0x000000194a207836 */ /* 0x000fe20000000000 */
[----:B------:R-:W-:Y:S01]  /*ce80*/  ISETP.GE.AND P6, PT, R24, R101, PT ;  /* 0x000000651800720c */ /* 0x000fe20003fc6270 */
[----:B------:R-:W-:Y:S01]  /*ce90*/  FMUL.FTZ R117, R34, UR13 ;  /* 0x0000000d22757c20 */ /* 0x000fe20008410000 */
[----:B------:R-:W-:Y:S01]  /*cea0*/  ISETP.GE.AND P1, PT, R24, R103, PT ;  /* 0x000000671800720c */ /* 0x000fe20003f26270 */
[----:B------:R-:W-:Y:S01]  /*ceb0*/  VIADD R24, R74, 0x11 ;  /* 0x000000114a187836 */ /* 0x000fe20000000000 */
[C---:B------:R-:W-:Y:S01]  /*cec0*/  ISETP.GE.AND P4, PT, R32.reuse, R101, PT ;  /* 0x000000652000720c */ /* 0x040fe20003f86270 */
[----:B------:R-:W-:Y:S01]  /*ced0*/  FMUL.FTZ R113, R35, UR13 ;  /* 0x0000000d23717c20 */ /* 0x000fe20008410000 */
[----:B-1----:R-:W-:Y:S01]  /*cee0*/  FSEL R76, R83, -INF , !P2 ;  /* 0xff800000534c7808 */ /* 0x002fe20005000000 */
[----:B------:R-:W-:Y:S01]  /*cef0*/  HMMA.16816.F32 R60, R8, R62, RZ ;  /* 0x0000003e083c723c */ /* 0x000fe200000018ff */
[----:B------:R-:W-:Y:S01]  /*cf00*/  P2R R45, PR, RZ, 0x10 ;  /* 0x00000010ff2d7803 */ /* 0x000fe20000000000 */
[----:B------:R-:W-:Y:S01]  /*cf10*/  LDSM.16.M88.4 R8, [R100+0x3800] ;  /* 0x003800006408783b */ /* 0x000fe20000000200 */
[----:B------:R-:W-:Y:S01]  /*cf20*/  ISETP.GE.AND P4, PT, R32, R103, PT ;  /* 0x000000672000720c */ /* 0x000fe20003f86270 */
[----:B------:R-:W-:Y:S01]  /*cf30*/  VIADD R32, R74, 0x20 ;  /* 0x000000204a207836 */ /* 0x000fe20000000000 */
[C---:B------:R-:W-:Y:S01]  /*cf40*/  ISETP.GE.AND P2, PT, R24.reuse, R101, PT ;  /* 0x000000651800720c */ /* 0x040fe20003f46270 */
[----:B------:R-:W1:Y:S01]  /*cf50*/  MUFU.TANH R93, R93 ;  /* 0x0000005d005d7308 */ /* 0x000e620000002400 */
[----:B------:R-:W-:Y:S01]  /*cf60*/  ISETP.GE.AND P0, PT, R24, R103, PT ;  /* 0x000000671800720c */ /* 0x000fe20003f06270 */
[C---:B----4-:R-:W-:Y:S01]  /*cf70*/  HMMA.16816.F32 R20, R12.reuse, R36, R20 ;  /* 0x000000240c14723c */ /* 0x050fe20000001814 */
[----:B------:R-:W4:Y:S01]  /*cf80*/  LDSM.16.M88.4 R24, [R100+0x3000] ;  /* 0x003000006418783b */ /* 0x000f220000000200 */
[----:B------:R-:W-:Y:S01]  /*cf90*/  FSEL R46, R87, -INF , !P6 ;  /* 0xff800000572e7808 */ /* 0x000fe20007000000 */
[----:B------:R-:W-:Y:S01]  /*cfa0*/  FMUL.FTZ R52, R52, UR13 ;  /* 0x0000000d34347c20 */ /* 0x000fe20008410000 */
[----:B------:R-:W-:Y:S01]  /*cfb0*/  FSEL R75, R68, -INF , !P1 ;  /* 0xff800000444b7808 */ /* 0x000fe20004800000 */
[----:B------:R-:W-:Y:S01]  /*cfc0*/  FMUL.FTZ R54, R54, UR13 ;  /* 0x0000000d36367c20 */ /* 0x000fe20008410000 */
[C---:B------:R-:W-:Y:S01]  /*cfd0*/  ISETP.GE.AND P6, PT, R32.reuse, R101, PT ;  /* 0x000000652000720c */ /* 0x040fe20003fc6270 */
[----:B------:R-:W-:Y:S01]  /*cfe0*/  HMMA.16816.F32 R48, R12, R38, R48 ;  /* 0x000000260c30723c */ /* 0x000fe20000001830 */
[----:B------:R-:W-:Y:S01]  /*cff0*/  ISETP.GE.AND P1, PT, R32, R103, PT ;  /* 0x000000672000720c */ /* 0x000fe20003f26270 */
[----:B------:R-:W-:Y:S01]  /*d000*/  VIADD R36, R74, 0x21 ;  /* 0x000000214a247836 */ /* 0x000fe20000000000 */
[----:B------:R-:W-:Y:S01]  /*d010*/  FSEL R84, R84, -INF , !P2 ;  /* 0xff80000054547808 */ /* 0x000fe20005000000 */
[----:B------:R-:W5:Y:S01]  /*d020*/  MUFU.TANH R91, R91 ;  /* 0x0000005b005b7308 */ /* 0x000f620000002400 */
[----:B------:R-:W-:Y:S01]  /*d030*/  FSEL R89, R89, -INF , !P0 ;  /* 0xff80000059597808 */ /* 0x000fe20004000000 */
[C---:B---3--:R-:W-:Y:S01]  /*d040*/  HMMA.16816.F32 R32, R16.reuse, R64, R28 ;  /* 0x000000401020723c */ /* 0x048fe2000000181c */
[----:B------:R-:W3:Y:S01]  /*d050*/  LDSM.16.M88.4 R28, [R168+0x3800] ;  /* 0x00380000a81c783b */ /* 0x000ee20000000200 */
[----:B------:R-:W-:Y:S01]  /*d060*/  FSEL R88, R88, -INF , !P3 ;  /* 0xff80000058587808 */ /* 0x000fe20005800000 */
[----:B------:R-:W-:Y:S01]  /*d070*/  FMUL.FTZ R116, R53, UR13 ;  /* 0x0000000d35747c20 */ /* 0x000fe20008410000 */
[C---:B------:R-:W-:Y:S01]  /*d080*/  ISETP.GE.AND P2, PT, R36.reuse, R101, PT ;  /* 0x000000652400720c */ /* 0x040fe20003f46270 */
[----:B------:R-:W-:Y:S01]  /*d090*/  FMUL.FTZ R55, R55, UR13 ;  /* 0x0000000d37377c20 */ /* 0x000fe20008410000 */
[----:B------:R-:W-:Y:S01]  /*d0a0*/  HMMA.16816.F32 R60, R16, R66, R60 ;  /* 0x00000042103c723c */ /* 0x000fe2000000183c */
[----:B------:R-:W-:Y:S01]  /*d0b0*/  ISETP.GE.AND P0, PT, R36, R103, PT ;  /* 0x000000672400720c */ /* 0x000fe20003f06270 */
[----:B------:R-:W-:Y:S01]  /*d0c0*/  VIADD R36, R74, 0x28 ;  /* 0x000000284a247836 */ /* 0x000fe20000000000 */
[----:B------:R-:W-:Y:S01]  /*d0d0*/  ISETP.NE.AND P3, PT, R45, RZ, PT ;  /* 0x000000ff2d00720c */ /* 0x000fe20003f65270 */
[----:B------:R-:W3:Y:S01]  /*d0e0*/  MUFU.TANH R70, R70 ;  /* 0x0000004600467308 */ /* 0x000ee20000002400 */
[----:B------:R-:W-:Y:S01]  /*d0f0*/  FSEL R83, R90, -INF , !P4 ;  /* 0xff8000005a537808 */ /* 0x000fe20006000000 */
[----:B------:R-:W-:-:S04]  /*d100*/  DEPBAR.LE SB0, 0x0 ;  /* 0x000080000000791a */ /* 0x000fc80000000000 */
[----:B------:R-:W-:Y:S01]  /*d110*/  FSEL R38, R69, -INF , !P3 ;  /* 0xff80000045267808 */ /* 0x000fe20005800000 */
[----:B------:R-:W-:Y:S01]  /*d120*/  VIADD R18, R74, 0x48 ;  /* 0x000000484a127836 */ /* 0x000fe20000000000 */
[----:B------:R-:W3:Y:S01]  /*d130*/  MUFU.TANH R95, R95 ;  /* 0x0000005f005f7308 */ /* 0x000ee20000002400 */
[C---:B------:R-:W-:Y:S02]  /*d140*/  ISETP.GE.AND P3, PT, R36.reuse, R101, PT ;  /* 0x000000652400720c */ /* 0x040fe40003f66270 */
[----:B------:R-:W-:Y:S02]  /*d150*/  ISETP.GE.AND P4, PT, R36, R103, PT ;  /* 0x000000672400720c */ /* 0x000fe40003f86270 */
[----:B------:R-:W-:Y:S02]  /*d160*/  P2R R36, PR, RZ, 0x8 ;  /* 0x00000008ff247803 */ /* 0x000fe40000000000 */
[----:B--2---:R-:W-:Y:S01]  /*d170*/  FSEL R125, R125, -INF , !P1 ;  /* 0xff8000007d7d7808 */ /* 0x004fe20004800000 */
[----:B------:R-:W-:Y:S01]  /*d180*/  MUFU.TANH R71, R71 ;  /* 0x0000004700477308 */ /* 0x000fe20000002400 */
[----:B------:R-:W-:Y:S01]  /*d190*/  ISETP.NE.AND P1, PT, R36, RZ, PT ;  /* 0x000000ff2400720c */ /* 0x000fe20003f25270 */
[----:B----4-:R-:W-:Y:S01]  /*d1a0*/  HMMA.16816.F32 R20, R4, R24, R20 ;  /* 0x000000180414723c */ /* 0x010fe20000001814 */
[----:B------:R-:W-:Y:S01]  /*d1b0*/  VIADD R36, R74, 0x31 ;  /* 0x000000314a247836 */ /* 0x000fe20000000000 */
[----:B-1----:R-:W-:-:S02]  /*d1c0*/  FSEL R53, R93, -INF , !P0 ;  /* 0xff8000005d357808 */ /* 0x002fc40004000000 */
[-C--:B------:R-:W-:Y:S02]  /*d1d0*/  ISETP.GE.AND P0, PT, R58, R103.reuse, PT ;  /* 0x000000673a00720c */ /* 0x080fe40003f06270 */
[----:B------:R-:W-:Y:S01]  /*d1e0*/  MUFU.TANH R73, R73 ;  /* 0x0000004900497308 */ /* 0x000fe20000002400 */
[----:B------:R-:W-:Y:S01]  /*d1f0*/  VIADD R24, R74, 0x29 ;  /* 0x000000294a187836 */ /* 0x000fe20000000000 */
[----:B------:R-:W-:Y:S01]  /*d200*/  HMMA.16816.F32 R48, R4, R26, R48 ;  /* 0x0000001a0430723c */ /* 0x000fe20000001830 */
[----:B------:R-:W-:Y:S02]  /*d210*/  FSEL R128, R92, -INF , !P6 ;  /* 0xff8000005c807808 */ /* 0x000fe40007000000 */
[----:B-----5:R-:W-:Y:S02]  /*d220*/  FSEL R91, R91, -INF , !P5 ;  /* 0xff8000005b5b7808 */ /* 0x020fe40006800000 */
[C---:B------:R-:W-:Y:S01]  /*d230*/  ISETP.GE.AND P3, PT, R24.reuse, R103, PT ;  /* 0x000000671800720c */ /* 0x040fe20003f66270 */
[----:B---3--:R-:W-:Y:S01]  /*d240*/  HMMA.16816.F32 R32, R12, R28, R32 ;  /* 0x0000001c0c20723c */ /* 0x008fe20000001820 */
[----:B------:R-:W1:Y:S01]  /*d250*/  MUFU.TANH R96, R96 ;  /* 0x0000006000607308 */ /* 0x000e620000002400 */
[----:B------:R-:W-:Y:S01]  /*d260*/  ISETP.GE.AND P6, PT, R24, R101, PT ;  /* 0x000000651800720c */ /* 0x000fe20003fc6270 */
[----:B------:R-:W-:Y:S01]  /*d270*/  VIADD R26, R74, 0x40 ;  /* 0x000000404a1a7836 */ /* 0x000fe20000000000 */
[----:B------:R-:W-:-:S02]  /*d280*/  FSEL R24, R70, -INF , !P2 ;  /* 0xff80000046187808 */ /* 0x000fc40005000000 */
[----:B------:R-:W-:Y:S01]  /*d290*/  HMMA.16816.F32 R60, R12, R30, R60 ;  /* 0x0000001e0c3c723c */ /* 0x000fe2000000183c */
[----:B------:R-:W-:Y:S01]  /*d2a0*/  VIADD R28, R74, 0x39 ;  /* 0x000000394a1c7836 */ /* 0x000fe20000000000 */
[----:B------:R-:W-:Y:S01]  /*d2b0*/  FSEL R59, R95, -INF , !P3 ;  /* 0xff8000005f3b7808 */ /* 0x000fe20005800000 */
[----:B------:R-:W-:Y:S01]  /*d2c0*/  MUFU.TANH R115, R79 ;  /* 0x0000004f00737308 */ /* 0x000fe20000002400 */
[----:B------:R-:W-:Y:S01]  /*d2d0*/  FMUL.FTZ R20, R20, UR13 ;  /* 0x0000000d14147c20 */ /* 0x000fe20008410000 */
[----:B------:R-:W-:Y:S01]  /*d2e0*/  FSEL R107, R107, -INF , !P0 ;  /* 0xff8000006b6b7808 */ /* 0x000fe20004000000 */
[----:B------:R-:W-:Y:S01]  /*d2f0*/  FMUL.FTZ R22, R22, UR13 ;  /* 0x0000000d16167c20 */ /* 0x000fe20008410000 */
[-C--:B------:R-:W-:Y:S01]  /*d300*/  ISETP.GE.AND P5, PT, R58, R101.reuse, PT ;  /* 0x000000653a00720c */ /* 0x080fe20003fa6270 */
[----:B------:R-:W-:Y:S01]  /*d310*/  VIADD R12, R74, 0x51 ;  /* 0x000000514a0c7836 */ /* 0x000fe20000000000 */
[C---:B------:R-:W-:Y:S01]  /*d320*/  ISETP.GE.AND P3, PT, R28.reuse, R101, PT ;  /* 0x000000651c00720c */ /* 0x040fe20003f66270 */
[----:B------:R-:W-:Y:S01]  /*d330*/  FMUL.FTZ R21, R21, UR13 ;  /* 0x0000000d15157c20 */ /* 0x000fe20008410000 */
[----:B------:R-:W2:Y:S01]  /*d340*/  MUFU.TANH R124, R124 ;  /* 0x0000007c007c7308 */ /* 0x000ea20000002400 */
[----:B------:R-:W-:Y:S01]  /*d350*/  ISETP.GE.AND P0, PT, R28, R103, PT ;  /* 0x000000671c00720c */ /* 0x000fe20003f06270 */
[----:B------:R-:W-:Y:S01]  /*d360*/  FMUL.FTZ R17, R23, UR13 ;  /* 0x0000000d17117c20 */ /* 0x000fe20008410000 */
[----:B------:R-:W-:Y:S01]  /*d370*/  FSEL R126, R126, -INF , !P5 ;  /* 0xff8000007e7e7808 */ /* 0x000fe20006800000 */
[----:B------:R-:W-:Y:S01]  /*d380*/  FMUL.FTZ R23, R50, UR13 ;  /* 0x0000000d32177c20 */ /* 0x000fe20008410000 */
[----:B------:R-:W-:-:S02]  /*d390*/  FSEL R64, R97, -INF , !P3 ;  /* 0xff80000061407808 */ /* 0x000fc40005800000 */
[C---:B------:R-:W-:Y:S01]  /*d3a0*/  HMMA.16816.F32 R32, R4.reuse, R8, R32 ;  /* 0x000000080420723c */ /* 0x040fe20000001820 */
[----:B------:R-:W3:Y:S01]  /*d3b0*/  MUFU.TANH R123, R78 ;  /* 0x0000004e007b7308 */ /* 0x000ee20000002400 */
[----:B------:R-:W-:Y:S02]  /*d3c0*/  FSEL R105, R105, -INF , !P0 ;  /* 0xff80000069697808 */ /* 0x000fe40004000000 */
[-C--:B------:R-:W-:Y:S02]  /*d3d0*/  ISETP.GE.AND P5, PT, R26, R101.reuse, PT ;  /* 0x000000651a00720c */ /* 0x080fe40003fa6270 */
[----:B------:R-:W-:Y:S01]  /*d3e0*/  ISETP.GE.AND P3, PT, R18, R101, PT ;  /* 0x000000651200720c */ /* 0x000fe20003f66270 */
[----:B------:R-:W-:Y:S01]  /*d3f0*/  VIADD R8, R74, 0x50 ;  /* 0x000000504a087836 */ /* 0x000fe20000000000 */
[----:B------:R-:W-:Y:S01]  /*d400*/  ISETP.GE.AND P0, PT, R18, R103, PT ;  /* 0x000000671200720c */ /* 0x000fe20003f06270 */
[----:B------:R4:W-:Y:S01]  /*d410*/  MUFU.TANH R118, R52 ;  /* 0x0000003400767308 */ /* 0x0009e20000002400 */
[----:B-1----:R-:W-:Y:S01]  /*d420*/  FSEL R57, R96, -INF , !P4 ;  /* 0xff80000060397808 */ /* 0x002fe20006000000 */
[----:B------:R-:W-:Y:S01]  /*d430*/  VIADD R18, R74, 0x49 ;  /* 0x000000494a127836 */ /* 0x000fe20000000000 */
[----:B------:R-:W-:Y:S01]  /*d440*/  FSEL R108, R108, -INF , !P5 ;  /* 0xff8000006c6c7808 */ /* 0x000fe20006800000 */
[----:B------:R-:W-:Y:S01]  /*d450*/  HMMA.16816.F32 R4, R4, R10, R60 ;  /* 0x0000000a0404723c */ /* 0x000fe2000000183c */
[----:B------:R-:W-:-:S02]  /*d460*/  ISETP.GE.AND P5, PT, R8, R101, PT ;  /* 0x000000650800720c */ /* 0x000fc40003fa6270 */
[----:B------:R-:W-:Y:S01]  /*d470*/  FSEL R121, R121, -INF , !P0 ;  /* 0xff80000079797808 */ /* 0x000fe20004000000 */
[----:B------:R1:W-:Y:S01]  /*d480*/  MUFU.TANH R111, R54 ;  /* 0x00000036006f7308 */ /* 0x0003e20000002400 */
[----:B------:R-:W-:Y:S02]  /*d490*/  ISETP.GE.AND P0, PT, R12, R103, PT ;  /* 0x000000670c00720c */ /* 0x000fe40003f06270 */
[----:B------:R-:W-:-:S04]  /*d4a0*/  VIADD R10, R74, 0x61 ;  /* 0x000000614a0a7836 */ /* 0x000fc80000000000 */
[----:B------:R-:W-:Y:S01]  /*d4b0*/  FMUL.FTZ R35, R35, UR13 ;  /* 0x0000000d23237c20 */ /* 0x000fe20008410000 */
[----:B------:R-:W5:Y:S01]  /*d4c0*/  MUFU.TANH R119, R119 ;  /* 0x0000007700777308 */ /* 0x000f620000002400 */
[----:B----4-:R-:W-:Y:S01]  /*d4d0*/  FSEL R52, R94, -INF , !P1 ;  /* 0xff8000005e347808 */ /* 0x010fe20004800000 */
[----:B------:R-:W-:Y:S01]  /*d4e0*/  FMUL.FTZ R32, R32, UR13 ;  /* 0x0000000d20207c20 */ /* 0x000fe20008410000 */
[----:B------:R-:W-:Y:S01]  /*d4f0*/  ISETP.GE.AND P1, PT, R36, R101, PT ;  /* 0x000000652400720c */ /* 0x000fe20003f26270 */
[----:B------:R-:W-:Y:S01]  /*d500*/  FMUL.FTZ R33, R33, UR13 ;  /* 0x0000000d21217c20 */ /* 0x000fe20008410000 */
[----:B------:R-:W-:Y:S02]  /*d510*/  FMUL.FTZ R34, R34, UR13 ;  /* 0x0000000d22227c20 */ /* 0x000fe40008410000 */
[----:B------:R-:W-:Y:S01]  /*d520*/  P2R R25, PR, RZ, 0x2 ;  /* 0x00000002ff197803 */ /* 0x000fe20000000000 */
[----:B------:R4:W-:Y:S01]  /*d530*/  MUFU.TANH R106, R20 ;  /* 0x00000014006a7308 */ /* 0x0009e20000002400 */
[----:B-1----:R-:W-:Y:S01]  /*d540*/  VIADD R54, R74, 0x38 ;  /* 0x000000384a367836 */ /* 0x002fe20000000000 */
[----:B------:R-:W-:-:S02]  /*d550*/  ISETP.GE.AND P1, PT, R36, R103, PT ;  /* 0x000000672400720c */ /* 0x000fc40003f26270 */
[----:B------:R-:W-:Y:S01]  /*d560*/  FSEL R36, R71, -INF , !P6 ;  /* 0xff80000047247808 */ /* 0x000fe20007000000 */
[----:B------:R-:W-:Y:S01]  /*d570*/  FMUL.FTZ R50, R4, UR13 ;  /* 0x0000000d04327c20 */ /* 0x000fe20008410000 */
[-C--:B------:R-:W-:Y:S01]  /*d580*/  ISETP.GE.AND P2, PT, R54, R103.reuse, PT ;  /* 0x000000673600720c */ /* 0x080fe20003f46270 */
[----:B------:R-:W-:Y:S01]  /*d590*/  FMUL.FTZ R5, R5, UR13 ;  /* 0x0000000d05057c20 */ /* 0x000fe20008410000 */
[----:B------:R-:W1:Y:S01]  /*d5a0*/  MUFU.TANH R113, R113 ;  /* 0x0000007100717308 */ /* 0x000e620000002400 */
[----:B------:R-:W-:Y:S01]  /*d5b0*/  FSEL R65, R73, -INF , !P1 ;  /* 0xff80000049417808 */ /* 0x000fe20004800000 */
[----:B------:R-:W-:Y:S01]  /*d5c0*/  FMUL.FTZ R6, R6, UR13 ;  /* 0x0000000d06067c20 */ /* 0x000fe20008410000 */
[----:B------:R-:W-:Y:S01]  /*d5d0*/  FSEL R67, R98, -INF , !P2 ;  /* 0xff80000062437808 */ /* 0x000fe20005000000 */
[----:B------:R-:W-:Y:S01]  /*d5e0*/  FMUL.FTZ R7, R7, UR13 ;  /* 0x0000000d07077c20 */ /* 0x000fe20008410000 */
[----:B------:R-:W-:Y:S01]  /*d5f0*/  ISETP.NE.AND P6, PT, R25, RZ, PT ;  /* 0x000000ff1900720c */ /* 0x000fe20003fc5270 */
[----:B------:R-:W-:Y:S01]  /*d600*/  VIADD R4, R74, 0x78 ;  /* 0x000000784a047836 */ /* 0x000fe20000000000 */
[----:B------:R-:W-:Y:S01]  /*d610*/  ISETP.GE.AND P1, PT, R26, R103, PT ;  /* 0x000000671a00720c */ /* 0x000fe20003f26270 */
[----:B------:R-:W1:Y:S01]  /*d620*/  MUFU.TANH R114, R114 ;  /* 0x0000007200727308 */ /* 0x000e620000002400 */
[----:B----4-:R-:W-:Y:S01]  /*d630*/  VIADD R20, R74, 0x41 ;  /* 0x000000414a147836 */ /* 0x010fe20000000000 */
[----:B------:R-:W-:-:S02]  /*d640*/  ISETP.GE.AND P4, PT, R54, R101, PT ;  /* 0x000000653600720c */ /* 0x000fc40003f86270 */
[----:B--2---:R-:W-:Y:S02]  /*d650*/  FSEL R124, R124, -INF , !P6 ;  /* 0xff8000007c7c7808 */ /* 0x004fe40007000000 */
[-C--:B------:R-:W-:Y:S02]  /*d660*/  ISETP.GE.AND P2, PT, R20, R103.reuse, PT ;  /* 0x000000671400720c */ /* 0x080fe40003f46270 */
[----:B------:R-:W2:Y:S01]  /*d670*/  MUFU.TANH R122, R122 ;  /* 0x0000007a007a7308 */ /* 0x000ea20000002400 */
[----:B---3--:R-:W-:Y:S02]  /*d680*/  FSEL R123, R123, -INF , !P1 ;  /* 0xff8000007b7b7808 */ /* 0x008fe40004800000 */
[----:B------:R-:W-:Y:S02]  /*d690*/  FSEL R115, R115, -INF , !P2 ;  /* 0xff80000073737808 */ /* 0x000fe40005000000 */
[----:B------:R-:W-:Y:S01]  /*d6a0*/  ISETP.GE.AND P2, PT, R8, R103, PT ;  /* 0x000000670800720c */ /* 0x000fe20003f46270 */
[----:B------:R-:W-:Y:S01]  /*d6b0*/  VIADD R8, R74, 0x58 ;  /* 0x000000584a087836 */ /* 0x000fe20000000000 */
[----:B------:R-:W-:Y:S01]  /*d6c0*/  FSEL R66, R72, -INF , !P4 ;  /* 0xff80000048427808 */ /* 0x000fe20006000000 */
[----:B------:R-:W3:Y:S01]  /*d6d0*/  MUFU.TANH R117, R117 ;  /* 0x0000007500757308 */ /* 0x000ee20000002400 */
[----:B------:R-:W-:-:S02]  /*d6e0*/  ISETP.GE.AND P6, PT, R18, R101, PT ;  /* 0x000000651200720c */ /* 0x000fc40003fc6270 */
[----:B------:R-:W-:Y:S02]  /*d6f0*/  ISETP.GE.AND P1, PT, R18, R103, PT ;  /* 0x000000671200720c */ /* 0x000fe40003f26270 */
[-C--:B------:R-:W-:Y:S01]  /*d700*/  ISETP.GE.AND P4, PT, R20, R101.reuse, PT ;  /* 0x000000651400720c */ /* 0x080fe20003f86270 */
[----:B------:R-:W-:Y:S01]  /*d710*/  FMUL.FTZ R20, R49, UR13 ;  /* 0x0000000d31147c20 */ /* 0x000fe20008410000 */
[----:B------:R-:W-:Y:S01]  /*d720*/  FSEL R112, R112, -INF , !P6 ;  /* 0xff80000070707808 */ /* 0x000fe20007000000 */
[----:B------:R-:W4:Y:S01]  /*d730*/  MUFU.TANH R116, R116 ;  /* 0x0000007400747308 */ /* 0x000f220000002400 */
[----:B-----5:R-:W-:Y:S02]  /*d740*/  FSEL R119, R119, -INF , !P1 ;  /* 0xff80000077777808 */ /* 0x020fe40004800000 */
[----:B------:R-:W-:Y:S02]  /*d750*/  FSEL R110, R110, -INF , !P4 ;  /* 0xff8000006e6e7808 */ /* 0x000fe40006000000 */
[----:B------:R-:W-:-:S02]  /*d760*/  ISETP.GE.AND P6, PT, R8, R101, PT ;  /* 0x000000650800720c */ /* 0x000fc40003fc6270 */
[----:B------:R-:W-:Y:S01]  /*d770*/  ISETP.GE.AND P1, PT, R8, R103, PT ;  /* 0x000000670800720c */ /* 0x000fe20003f26270 */
[----:B------:R-:W5:Y:S01]  /*d780*/  MUFU.TANH R109, R55 ;  /* 0x00000037006d7308 */ /* 0x000f620000002400 */
[----:B------:R-:W-:Y:S01]  /*d790*/  ISETP.GE.AND P4, PT, R12, R101, PT ;  /* 0x000000650c00720c */ /* 0x000fe20003f86270 */
[C---:B------:R-:W-:Y:S01]  /*d7a0*/  VIADD R8, R74.reuse, 0x60 ;  /* 0x000000604a087836 */ /* 0x040fe20000000000 */
[----:B-1----:R-:W-:Y:S01]  /*d7b0*/  FSEL R113, R113, -INF , !P0 ;  /* 0xff80000071717808 */ /* 0x002fe20004000000 */
[----:B------:R-:W-:Y:S01]  /*d7c0*/  VIADD R12, R74, 0x59 ;  /* 0x000000594a0c7836 */ /* 0x000fe20000000000 */
[----:B------:R-:W-:Y:S02]  /*d7d0*/  FSEL R120, R120, -INF , !P4 ;  /* 0xff80000078787808 */ /* 0x000fe40006000000 */
[----:B------:R-:W-:Y:S01]  /*d7e0*/  FSEL R114, R114, -INF , !P3 ;  /* 0xff80000072727808 */ /* 0x000fe20005800000 */
[----:B------:R1:W5:Y:S01]  /*d7f0*/  MUFU.TANH R16, R22 ;  /* 0x0000001600107308 */ /* 0x0003620000002400 */
[----:B--2---:R-:W-:-:S02]  /*d800*/  FSEL R122, R122, -INF , !P5 ;  /* 0xff8000007a7a7808 */ /* 0x004fc40006800000 */
[C---:B------:R-:W-:Y:S02]  /*d810*/  ISETP.GE.AND P4, PT, R8.reuse, R101, PT ;  /* 0x000000650800720c */ /* 0x040fe40003f86270 */
[----:B------:R-:W-:Y:S01]  /*d820*/  ISETP.GE.AND P0, PT, R8, R103, PT ;  /* 0x000000670800720c */ /* 0x000fe20003f06270 */
[----:B------:R-:W-:Y:S01]  /*d830*/  VIADD R8, R74, 0x68 ;  /* 0x000000684a087836 */ /* 0x000fe20000000000 */
[C---:B------:R-:W-:Y:S01]  /*d840*/  ISETP.GE.AND P5, PT, R12.reuse, R101, PT ;  /* 0x000000650c00720c */ /* 0x040fe20003fa6270 */
[----:B------:R2:W-:Y:S01]  /*d850*/  MUFU.TANH R104, R21 ;  /* 0x0000001500687308 */ /* 0x0005e20000002400 */
[----:B------:R-:W-:Y:S02]  /*d860*/  ISETP.GE.AND P3, PT, R12, R103, PT ;  /* 0x000000670c00720c */ /* 0x000fe40003f66270 */
[----:B---3--:R-:W-:Y:S02]  /*d870*/  FSEL R117, R117, -INF , !P2 ;  /* 0xff80000075757808 */ /* 0x008fe40005000000 */
[----:B------:R-:W-:-:S02]  /*d880*/  FSEL R118, R118, -INF , !P6 ;  /* 0xff80000076767808 */ /* 0x000fc40007000000 */
[----:B------:R-:W-:Y:S01]  /*d890*/  ISETP.GE.AND P6, PT, R10, R101, PT ;  /* 0x000000650a00720c */ /* 0x000fe20003fc6270 */
[----:B------:R-:W-:Y:S01]  /*d8a0*/  MUFU.TANH R20, R20 ;  /* 0x0000001400147308 */ /* 0x000fe20000002400 */
[----:B-1----:R-:W-:Y:S01]  /*d8b0*/  FMUL.FTZ R22, R48, UR13 ;  /* 0x0000000d30167c20 */ /* 0x002fe20008410000 */
[----:B------:R-:W-:Y:S01]  /*d8c0*/  ISETP.GE.AND P2, PT, R10, R103, PT ;  /* 0x000000670a00720c */ /* 0x000fe20003f46270 */
[----:B------:R-:W-:Y:S01]  /*d8d0*/  VIADD R10, R74, 0x70 ;  /* 0x000000704a0a7836 */ /* 0x000fe20000000000 */
[----:B----4-:R-:W-:Y:S02]  /*d8e0*/  FSEL R116, R116, -INF , !P5 ;  /* 0xff80000074747808 */ /* 0x010fe40006800000 */
[----:B-----5:R-:W-:Y:S02]  /*d8f0*/  FSEL R109, R109, -INF , !P3 ;  /* 0xff8000006d6d7808 */ /* 0x020fe40005800000 */
[----:B------:R-:W1:Y:S01]  /*d900*/  MUFU.TANH R22, R22 ;  /* 0x0000001600167308 */ /* 0x000e620000002400 */
[----:B--2---:R-:W-:Y:S01]  /*d910*/  FMUL.FTZ R21, R51, UR13 ;  /* 0x0000000d33157c20 */ /* 0x004fe20008410000 */
[----:B------:R-:W-:-:S02]  /*d920*/  ISETP.GE.AND P5, PT, R8, R101, PT ;  /* 0x000000650800720c */ /* 0x000fc40003fa6270 */
[----:B------:R-:W-:Y:S01]  /*d930*/  ISETP.GE.AND P3, PT, R8, R103, PT ;  /* 0x000000670800720c */ /* 0x000fe20003f66270 */
[----:B------:R-:W-:Y:S01]  /*d940*/  VIADD R8, R74, 0x69 ;  /* 0x000000694a087836 */ /* 0x000fe20000000000 */
[----:B------:R-:W-:Y:S02]  /*d950*/  FSEL R63, R16, -INF , !P0 ;  /* 0xff800000103f7808 */ /* 0x000fe40004000000 */
[----:B------:R-:W2:Y:S01]  /*d960*/  MUFU.TANH R37, R35 ;  /* 0x0000002300257308 */ /* 0x000ea20000002400 */
[-C--:B------:R-:W-:Y:S02]  /*d970*/  ISETP.GE.AND P0, PT, R10, R101.reuse, PT ;  /* 0x000000650a00720c */ /* 0x080fe40003f06270 */
[----:B------:R-:W-:Y:S02]  /*d980*/  FSEL R111, R111, -INF , !P1 ;  /* 0xff8000006f6f7808 */ /* 0x000fe40004800000 */
[----:B------:R-:W-:Y:S02]  /*d990*/  FSEL R106, R106, -INF , !P4 ;  /* 0xff8000006a6a7808 */ /* 0x000fe40006000000 */
[C---:B------:R-:W-:Y:S01]  /*d9a0*/  ISETP.GE.AND P4, PT, R8.reuse, R101, PT ;  /* 0x000000650800720c */ /* 0x040fe20003f86270 */
[----:B------:R-:W3:Y:S01]  /*d9b0*/  MUFU.TANH R21, R21 ;  /* 0x0000001500157308 */ /* 0x000ee20000002400 */
[----:B------:R-:W-:-:S02]  /*d9c0*/  ISETP.GE.AND P1, PT, R8, R103, PT ;  /* 0x000000670800720c */ /* 0x000fc40003f26270 */
[----:B------:R-:W-:Y:S02]  /*d9d0*/  P2R R8, PR, RZ, 0x1 ;  /* 0x00000001ff087803 */ /* 0x000fe40000000000 */
[-C--:B------:R-:W-:Y:S01]  /*d9e0*/  ISETP.GE.AND P0, PT, R10, R103.reuse, PT ;  /* 0x000000670a00720c */ /* 0x080fe20003f06270 */
[----:B------:R-:W-:Y:S01]  /*d9f0*/  VIADD R10, R74, 0x71 ;  /* 0x000000714a0a7836 */ /* 0x000fe20000000000 */
[----:B-1----:R-:W-:Y:S01]  /*da00*/  FSEL R22, R22, -INF , !P5 ;  /* 0xff80000016167808 */ /* 0x002fe20006800000 */
[----:B------:R-:W1:Y:S01]  /*da10*/  MUFU.TANH R58, R32 ;  /* 0x00000020003a7308 */ /* 0x000e620000002400 */
[----:B------:R-:W-:Y:S02]  /*da20*/  FSEL R20, R20, -INF , !P4 ;  /* 0xff80000014147808 */ /* 0x000fe40006000000 */
[----:B------:R-:W-:Y:S02]  /*da30*/  ISETP.GE.AND P5, PT, R10, R103, PT ;  /* 0x000000670a00720c */ /* 0x000fe40003fa6270 */
[----:B------:R-:W-:-:S02]  /*da40*/  ISETP.NE.AND P4, PT, R8, RZ, PT ;  /* 0x000000ff0800720c */ /* 0x000fc40003f85270 */
[----:B--2---:R-:W-:Y:S01]  /*da50*/  FSEL R37, R37, -INF , !P5 ;  /* 0xff80000025257808 */ /* 0x004fe20006800000 */
[----:B------:R-:W2:Y:S01]  /*da60*/  MUFU.TANH R17, R17 ;  /* 0x0000001100117308 */ /* 0x000ea20000002400 */
[----:B------:R-:W-:Y:S02]  /*da70*/  ISETP.GT.AND P5, PT, R184, R173, PT ;  /* 0x000000adb800720c */ /* 0x000fe40003fa4270 */
[----:B---3--:R-:W-:Y:S02]  /*da80*/  FSEL R21, R21, -INF , !P1 ;  /* 0xff80000015157808 */ /* 0x008fe40004800000 */
[----:B------:R-:W-:Y:S02]  /*da90*/  ISETP.GE.AND P1, PT, R74, R103, PT ;  /* 0x000000674a00720c */ /* 0x000fe40003f26270 */
[----:B------:R-:W-:Y:S01]  /*daa0*/  FSEL R104, R104, -INF , !P6 ;  /* 0xff80000068687808 */ /* 0x000fe20007000000 */
[----:B------:R-:W3:Y:S01]  /*dab0*/  MUFU.TANH R23, R23 ;  /* 0x0000001700177308 */ /* 0x000ee20000002400 */
[----:B-1----:R-:W-:-:S02]  /*dac0*/  FSEL R58, R58, -INF , !P4 ;  /* 0xff8000003a3a7808 */ /* 0x002fc40006000000 */
[CC--:B------:R-:W-:Y:S01]  /*dad0*/  ISETP.GE.AND P4, PT, R74.reuse, R101.reuse, PT ;  /* 0x000000654a00720c */ /* 0x0c0fe20003f86270 */
[----:B------:R-:W-:Y:S01]  /*dae0*/  VIADD R74, R74, 0x79 ;  /* 0x000000794a4a7836 */ /* 0x000fe20000000000 */
        /* <DEDUP_REMOVED lines=9> */
[----:B------:R-:W-:-:S05]  /*db80*/  ISETP.GE.AND P2, PT, R74, R101, PT ;  /* 0x000000654a00720c */ /* 0x000fca0003f46270 */
[----:B------:R-:W-:Y:S01]  /*db90*/  MUFU.TANH R40, R40 ;  /* 0x0000002800287308 */ /* 0x000fe20000002400 */
[----:B--2---:R-:W-:Y:S01]  /*dba0*/  FSEL R45, R45, -INF , !P0 ;  /* 0xff8000002d2d7808 */ /* 0x004fe20004000000 */
[----:B------:R-:W-:Y:S01]  /*dbb0*/  BAR.SYNC.DEFER_BLOCKING 0x0 ;  /* 0x0000000000007b1d */ /* 0x000fe20000010000 */
[----:B------:R-:W-:-:S05]  /*dbc0*/  ISETP.GE.AND P0, PT, R74, R103, PT ;  /* 0x000000674a00720c */ /* 0x000fca0003f06270 */
[----:B------:R-:W1:Y:S01]  /*dbd0*/  MUFU.TANH R50, R50 ;  /* 0x0000003200327308 */ /* 0x000e620000002400 */
[----:B---3--:R-:W-:-:S07]  /*dbe0*/  FSEL R0, R0, -INF , !P4 ;  /* 0xff80000000007808 */ /* 0x008fce0006000000 */
[----:B------:R2:W3:Y:S08]  /*dbf0*/  MUFU.TANH R48, R5 ;  /* 0x0000000500307308 */ /* 0x0004f00000002400 */
[----:B------:R-:W4:Y:S01]  /*dc00*/  MUFU.TANH R33, R6 ;  /* 0x0000000600217308 */ /* 0x000f220000002400 */
[----:B-1----:R-:W-:-:S07]  /*dc10*/  FSEL R50, R50, -INF , !P6 ;  /* 0xff80000032327808 */ /* 0x002fce0007000000 */
[----:B------:R-:W1:Y:S01]  /*dc20*/  MUFU.TANH R27, R7 ;  /* 0x00000007001b7308 */ /* 0x000e620000002400 */
[----:B--2---:R-:W-:Y:S02]  /*dc30*/  FSEL R5, R40, -INF , !P1 ;  /* 0xff80000028057808 */ /* 0x004fe40004800000 */
[----:B---3--:R-:W-:Y:S02]  /*dc40*/  FSEL R48, R48, -INF , !P2 ;  /* 0xff80000030307808 */ /* 0x008fe40005000000 */
[----:B----4-:R-:W-:Y:S02]  /*dc50*/  FSEL R33, R33, -INF , !P3 ;  /* 0xff80000021217808 */ /* 0x010fe40005800000 */
        /* <DEDUP_REMOVED lines=63> */
.L_x_7510:
[----:B------:R-:W-:Y:S02]  /*e050*/  ULDC UR10, c[0x0][0x248] ;  /* 0x00009200000a7ab9 */ /* 0x000fe40000000800 */
[----:B------:R-:W-:-:S06]  /*e060*/  USHF.L.U32 UR5, UR10, 0x7, URZ ;  /* 0x000000070a057899 */ /* 0x000fcc000800063f */
[----:B------:R-:W-:-:S04]  /*e070*/  IADD3 R8, RZ, -UR5, RZ ;  /* 0x80000005ff087c10 */ /* 0x000fc8000fffe0ff */
[----:B------:R-:W-:-:S07]  /*e080*/  SHF.R.S32.HI R2, RZ, 0x1f, R8 ;  /* 0x0000001fff027819 */ /* 0x000fce0000011408 */
.L_x_7511:
        /* <DEDUP_REMOVED lines=31> */
.L_x_7509:
        /* <DEDUP_REMOVED lines=85> */
[----:B------:R-:W1:Y:S01]  /*e7d0*/  LDSM.16.MT88.4 R84, [R164+0x6000] ;  /* 0x00600000a454783b */ /* 0x000e620000004200 */
        /* <DEDUP_REMOVED lines=78> */
[----:B------:R-:W2:Y:S01]  /*ecc0*/  MUFU.EX2 R34, R34 ;  /* 0x0000002200227308 */ /* 0x000ea20000000800 */
[----:B-----5:R-:W-:Y:S01]  /*ecd0*/  F2FP.F16.F32.PACK_AB R71, R42, R41 ;  /* 0x000000292a47723e */ /* 0x020fe200000000ff */
[--C-:B------:R-:W-:Y:S01]  /*ece0*/  FFMA.FTZ R3, R36, UR10, -R55.reuse ;  /* 0x0000000a24037c23 */ /* 0x100fe20008010837 */
[----:B------:R-:W-:Y:S01]  /*ecf0*/  FFMA.FTZ R36, R125, UR10, -R30 ;  /* 0x0000000a7d247c23 */ /* 0x000fe2000801081e */
[----:B------:R-:W-:-:S04]  /*ed00*/  FFMA.FTZ R125, R54, UR10, -R55 ;  /* 0x0000000a367d7c23 */ /* 0x000fc80008010837 */
[C---:B------:R-:W-:Y:S01]  /*ed10*/  HMMA.16816.F32 R96, R68.reuse, R92, RZ ;  /* 0x0000005c4460723c */ /* 0x040fe200000018ff */
[----:B------:R-:W-:Y:S05]  /*ed20*/  MUFU.EX2 R32, R32 ;  /* 0x0000002000207308 */ /* 0x000fea0000000800 */
[C---:B------:R-:W-:Y:S03]  /*ed30*/  HMMA.16816.F32 R92, R68.reuse, R94, RZ ;  /* 0x0000005e445c723c */ /* 0x040fe600000018ff */
[----:B------:R-:W-:Y:S03]  /*ed40*/  MUFU.EX2 R31, R31 ;  /* 0x0000001f001f7308 */ /* 0x000fe60000000800 */
[C---:B-1----:R-:W-:Y:S05]  /*ed50*/  HMMA.16816.F32 R88, R68.reuse, R84, RZ ;  /* 0x000000544458723c */ /* 0x042fea00000018ff */
[----:B------:R-:W-:Y:S01]  /*ed60*/  MUFU.EX2 R38, R38 ;  /* 0x0000002600267308 */ /* 0x000fe20000000800 */
[C---:B------:R-:W-:Y:S06]  /*ed70*/  HMMA.16816.F32 R84, R68.reuse, R86, RZ ;  /* 0x000000564454723c */ /* 0x040fec00000018ff */
[C---:B---3--:R-:W-:Y:S01]  /*ed80*/  HMMA.16816.F32 R80, R68.reuse, R76, RZ ;  /* 0x0000004c4450723c */ /* 0x048fe200000018ff */
[----:B------:R-:W1:Y:S05]  /*ed90*/  MUFU.EX2 R35, R35 ;  /* 0x0000002300237308 */ /* 0x000e6a0000000800 */
[C---:B------:R-:W-:Y:S03]  /*eda0*/  HMMA.16816.F32 R76, R68.reuse, R78, RZ ;  /* 0x0000004e444c723c */ /* 0x040fe600000018ff */
[----:B------:R-:W-:Y:S03]  /*edb0*/  MUFU.EX2 R29, R29 ;  /* 0x0000001d001d7308 */ /* 0x000fe60000000800 */
[C---:B----4-:R-:W-:Y:S05]  /*edc0*/  HMMA.16816.F32 R72, R68.reuse, R4, RZ ;  /* 0x000000044448723c */ /* 0x050fea00000018ff */
[----:B------:R-:W3:Y:S01]  /*edd0*/  MUFU.EX2 R26, R26 ;  /* 0x0000001a001a7308 */ /* 0x000ee20000000800 */
[----:B------:R-:W-:Y:S01]  /*ede0*/  HMMA.16816.F32 R68, R68, R6, RZ ;  /* 0x000000064444723c */ /* 0x000fe200000018ff */
[----:B--2---:R-:W-:Y:S01]  /*edf0*/  F2FP.F16.F32.PACK_AB R4, R34, R39 ;  /* 0x000000272204723e */ /* 0x004fe200000000ff */
[----:B------:R-:W-:Y:S01]  /*ee00*/  FADD.FTZ R39, R39, R40 ;  /* 0x0000002827277221 */ /* 0x000fe20000010000 */
[----:B-1----:R-:W-:-:S03]  /*ee10*/  F2FP.F16.F32.PACK_AB R5, R35, R38 ;  /* 0x000000262305723e */ /* 0x002fc600000000ff */
[----:B------:R-:W-:Y:S01]  /*ee20*/  FADD.FTZ R39, R34, R39 ;  /* 0x0000002722277221 */ /* 0x000fe20000010000 */
[----:B------:R-:W-:Y:S01]  /*ee30*/  F2FP.F16.F32.PACK_AB R6, R31, R32 ;  /* 0x000000201f06723e */ /* 0x000fe200000000ff */
[----:B------:R-:W-:Y:S02]  /*ee40*/  MUFU.EX2 R28, R28 ;  /* 0x0000001c001c7308 */ /* 0x000fe40000000800 */
[----:B------:R-:W-:-:S04]  /*ee50*/  FADD.FTZ R32, R32, R39 ;  /* 0x0000002720207221 */ /* 0x000fc80000010000 */
[----:B------:R-:W-:Y:S01]  /*ee60*/  FADD.FTZ R31, R31, R32 ;  /* 0x000000201f1f7221 */ /* 0x000fe20000010000 */
[----:B---3--:R-:W-:Y:S01]  /*ee70*/  F2FP.F16.F32.PACK_AB R7, R26, R29 ;  /* 0x0000001d1a07723e */ /* 0x008fe200000000ff */
        /* <DEDUP_REMOVED lines=274> */
.L_x_7513:
[----:B------:R-:W-:Y:S02]  /*ffa0*/  ULDC UR8, c[0x0][0x250] ;  /* 0x0000940000087ab9 */ /* 0x000fe40000000800 */
[----:B------:R-:W-:-:S06]  /*ffb0*/  USHF.L.U32 UR4, UR8, 0x7, URZ ;  /* 0x0000000708047899 */ /* 0x000fcc000800063f */
[----:B------:R-:W-:-:S04]  /*ffc0*/  IADD3 R8, RZ, -UR4, RZ ;  /* 0x80000004ff087c10 */ /* 0x000fc8000fffe0ff */
[----:B------:R-:W-:-:S07]  /*ffd0*/  SHF.R.S32.HI R4, RZ, 0x1f, R8 ;  /* 0x0000001fff047819 */ /* 0x000fce0000011408 */
.L_x_7514:
        /* <DEDUP_REMOVED lines=28> */
[----:B------:R-:W-:-:S05]  /*101a0*/  IADD3.X R21, R15, UR4, RZ, P0, !PT ;  /* 0x000000040f157c10 */ /* 0x000fca00087fe4ff */
[----:B------:R3:W-:Y:S04]  /*101b0*/  LDGSTS.E.BYPASS.LTC128B.128 [R181+0x9800], desc[UR6][R20.64] ;  /* 0x0980000014b57fae */ /* 0x0007e8000b901d46 */
[----:B------:R-:W-:Y:S04]  /*101c0*/  LDSM.16.M88.4 R112, [R172] ;  /* 0x00000000ac70783b */ /* 0x000fe80000000200 */
[----:B------:R-:W4:Y:S04]  /*101d0*/  LDSM.16.M88.4 R56, [R171+0x2800] ;  /* 0x00280000ab38783b */ /* 0x000f280000000200 */
[----:B------:R-:W5:Y:S04]  /*101e0*/  LDSM.16.M88.4 R48, [R171+0x3000] ;  /* 0x00300000ab30783b */ /* 0x000f680000000200 */
[----:B------:R-:W-:Y:S04]  /*101f0*/  LDSM.16.M88.4 R124, [R170] ;  /* 0x00000000aa7c783b */ /* 0x000fe80000000200 */
[----:B-1----:R-:W-:Y:S04]  /*10200*/  LDSM.16.M88.4 R8, [R165+0x3000] ;  /* 0x00300000a508783b */ /* 0x002fe80000000200 */
[----:B--2---:R-:W1:Y:S04]  /*10210*/  LDSM.16.M88.4 R12, [R165+0x2800] ;  /* 0x00280000a50c783b */ /* 0x004e680000000200 */
[----:B------:R-:W2:Y:S04]  /*10220*/  LDSM.16.M88.4 R64, [R171+0x2000] ;  /* 0x00200000ab40783b */ /* 0x000ea80000000200 */
[----:B------:R-:W3:Y:S04]  /*10230*/  LDSM.16.M88.4 R40, [R171+0x3800] ;  /* 0x00380000ab28783b */ /* 0x000ee80000000200 */
[----:B------:R-:W3:Y:S04]  /*10240*/  LDSM.16.M88.4 R32, [R171+0x4000] ;  /* 0x00400000ab20783b */ /* 0x000ee80000000200 */
[----:B------:R-:W3:Y:S04]  /*10250*/  LDSM.16.M88.4 R24, [R171+0x4800] ;  /* 0x00480000ab18783b */ /* 0x000ee80000000200 */
[----:B------:R-:W3:Y:S01]  /*10260*/  LDSM.16.M88.4 R16, [R171+0x5000] ;  /* 0x00500000ab10783b */ /* 0x000ee20000000200 */
[C---:B----4-:R-:W-:Y:S03]  /*10270*/  HMMA.16816.F32 R60, R112.reuse, R56, RZ ;  /* 0x00000038703c723c */ /* 0x050fe600000018ff */
[----:B------:R-:W4:Y:S04]  /*10280*/  LDSM.16.M88.4 R108, [R171+0x5800] ;  /* 0x00580000ab6c783b */ /* 0x000f280000000200 */
[----:B------:R-:W4:Y:S01]  /*10290*/  LDSM.16.M88.4 R104, [R165+0x2000] ;  /* 0x00200000a568783b */ /* 0x000f220000000200 */
[C---:B-----5:R-:W-:Y:S03]  /*102a0*/  HMMA.16816.F32 R52, R112.reuse, R48, RZ ;  /* 0x000000307034723c */ /* 0x060fe600000018ff */
[----:B------:R-:W-:Y:S03]  /*102b0*/  LDSM.16.M88.4 R120, [R165+0x3800] ;  /* 0x00380000a578783b */ /* 0x000fe60000000200 */
[C---:B------:R-:W-:Y:S01]  /*102c0*/  HMMA.16816.F32 R56, R112.reuse, R58, RZ ;  /* 0x0000003a7038723c */ /* 0x040fe200000018ff */
[----:B------:R-:W-:Y:S04]  /*102d0*/  LDSM.16.M88.4 R128, [R168] ;  /* 0x00000000a880783b */ /* 0x000fe80000000200 */
[----:B------:R-:W0:Y:S01]  /*102e0*/  LDGDEPBAR ;  /* 0x00000000000079af */ /* 0x000e220000000000 */
[----:B------:R-:W-:Y:S06]  /*102f0*/  HMMA.16816.F32 R48, R112, R50, RZ ;  /* 0x000000327030723c */ /* 0x000fec00000018ff */
[C---:B-1----:R-:W-:Y:S06]  /*10300*/  HMMA.16816.F32 R60, R124.reuse, R12, R60 ;  /* 0x0000000c7c3c723c */ /* 0x042fec000000183c */
[C---:B------:R-:W-:Y:S06]  /*10310*/  HMMA.16816.F32 R52, R124.reuse, R8, R52 ;  /* 0x000000087c34723c */ /* 0x040fec0000001834 */
[C---:B------:R-:W-:Y:S01]  /*10320*/  HMMA.16816.F32 R56, R124.reuse, R14, R56 ;  /* 0x0000000e7c38723c */ /* 0x040fe20000001838 */
[----:B------:R-:W1:Y:S05]  /*10330*/  LDSM.16.M88.4 R12, [R165+0x4800] ;  /* 0x00480000a50c783b */ /* 0x000e6a0000000200 */
[----:B------:R-:W-:Y:S01]  /*10340*/  HMMA.16816.F32 R48, R124, R10, R48 ;  /* 0x0000000a7c30723c */ /* 0x000fe20000001830 */
[----:B------:R-:W5:Y:S05]  /*10350*/  LDSM.16.M88.4 R8, [R165+0x5000] ;  /* 0x00500000a508783b */ /* 0x000f6a0000000200 */
        /* <DEDUP_REMOVED lines=12> */
[----:B------:R-:W2:Y:S05]  /*10420*/  LDSM.16.M88.4 R108, [R169] ;  /* 0x00000000a96c783b */ /* 0x000eaa0000000200 */
[C---:B------:R-:W-:Y:S06]  /*10430*/  HMMA.16816.F32 R4, R124.reuse, R104, R4 ;  /* 0x000000687c04723c */ /* 0x040fec0000001804 */
[C---:B------:R-:W-:Y:S01]  /*10440*/  HMMA.16816.F32 R64, R124.reuse, R106, R64 ;  /* 0x0000006a7c40723c */ /* 0x040fe20000001840 */
[----:B------:R-:W3:Y:S05]  /*10450*/  LDSM.16.M88.4 R104, [R165+0x4000] ;  /* 0x00400000a568783b */ /* 0x000eea0000000200 */
[C---:B-1----:R-:W-:Y:S06]  /*10460*/  HMMA.16816.F32 R28, R124.reuse, R12, R28 ;  /* 0x0000000c7c1c723c */ /* 0x042fec000000181c */
[C---:B------:R-:W-:Y:S01]  /*10470*/  HMMA.16816.F32 R24, R124.reuse, R14, R24 ;  /* 0x0000000e7c18723c */ /* 0x040fe20000001818 */
[----:B------:R-:W-:Y:S05]  /*10480*/  LDSM.16.M88.4 R12, [R167] ;  /* 0x00000000a70c783b */ /* 0x000fea0000000200 */
[C---:B-----5:R-:W-:Y:S06]  /*10490*/  HMMA.16816.F32 R20, R124.reuse, R8, R20 ;  /* 0x000000087c14723c */ /* 0x060fec0000001814 */
[C---:B------:R-:W-:Y:S01]  /*104a0*/  HMMA.16816.F32 R16, R124.reuse, R10, R16 ;  /* 0x0000000a7c10723c */ /* 0x040fe20000001810 */
[----:B------:R-:W1:Y:S05]  /*104b0*/  LDSM.16.M88.4 R8, [R100] ;  /* 0x000000006408783b */ /* 0x000e6a0000000200 */
[C---:B------:R-:W-:Y:S06]  /*104c0*/  HMMA.16816.F32 R44, R124.reuse, R120, R44 ;  /* 0x000000787c2c723c */ /* 0x040fec000000182c */
[----:B------:R-:W-:Y:S01]  /*104d0*/  HMMA.16816.F32 R40, R124, R122, R40 ;  /* 0x0000007a7c28723c */ /* 0x000fe20000001828 */
[----:B------:R-:W4:Y:S05]  /*104e0*/  LDSM.16.M88.4 R120, [R165+0x5800] ;  /* 0x00580000a578783b */ /* 0x000f2a0000000200 */
[C---:B--2---:R-:W-:Y:S06]  /*104f0*/  HMMA.16816.F32 R4, R108.reuse, R128, R4 ;  /* 0x000000806c04723c */ /* 0x044fec0000001804 */
[----:B------:R-:W-:Y:S06]  /*10500*/  HMMA.16816.F32 R64, R108, R130, R64 ;  /* 0x000000826c40723c */ /* 0x000fec0000001840 */
[C---:B---3--:R-:W-:Y:S06]  /*10510*/  HMMA.16816.F32 R36, R124.reuse, R104, R36 ;  /* 0x000000687c24723c */ /* 0x048fec0000001824 */
[----:B------:R-:W-:Y:S01]  /*10520*/  HMMA.16816.F32 R32, R124, R106, R32 ;  /* 0x0000006a7c20723c */ /* 0x000fe20000001820 */
[----:B------:R-:W2:Y:S05]  /*10530*/  LDSM.16.M88.4 R104, [R161] ;  /* 0x00000000a168783b */ /* 0x000eaa0000000200 */
[C---:B-1----:R-:W-:Y:S06]  /*10540*/  HMMA.16816.F32 R4, R12.reuse, R8, R4 ;  /* 0x000000080c04723c */ /* 0x042fec0000001804 */
[----:B------:R-:W-:Y:S01]  /*10550*/  HMMA.16816.F32 R64, R12, R10, R64 ;  /* 0x0000000a0c40723c */ /* 0x000fe20000001840 */
[----:B------:R-:W1:Y:S05]  /*10560*/  LDSM.16.M88.4 R8, [R159] ;  /* 0x000000009f08783b */ /* 0x000e6a0000000200 */
[C---:B----4-:R-:W-:Y:S06]  /*10570*/  HMMA.16816.F32 R116, R124.reuse, R120, R116 ;  /* 0x000000787c74723c */ /* 0x050fec0000001874 */
[----:B------:R-:W-:Y:S01]  /*10580*/  HMMA.16816.F32 R112, R124, R122, R112 ;  /* 0x0000007a7c70723c */ /* 0x000fe20000001870 */
[----:B------:R-:W3:Y:S04]  /*10590*/  LDSM.16.M88.4 R120, [R160] ;  /* 0x00000000a078783b */ /* 0x000ee80000000200 */
[----:B------:R-:W4:Y:S01]  /*105a0*/  LDSM.16.M88.4 R124, [R100+0x800] ;  /* 0x00080000647c783b */ /* 0x000f220000000200 */
[----:B------:R-:W-:Y:S01]  /*105b0*/  FMUL.FTZ R5, R5, UR13 ;  /* 0x0000000d05057c20 */ /* 0x000fe20008410000 */
[----:B------:R-:W-:-:S05]  /*105c0*/  FMUL.FTZ R3, R4, UR13 ;  /* 0x0000000d04037c20 */ /* 0x000fca0008410000 */
[----:B------:R-:W-:Y:S01]  /*105d0*/  FMUL.FTZ R67, R67, UR13 ;  /* 0x0000000d43437c20 */ /* 0x000fe20008410000 */
[----:B------:R-:W5:Y:S01]  /*105e0*/  MUFU.TANH R3, R3 ;  /* 0x0000000300037308 */ /* 0x000f620000002400 */
[----:B------:R-:W-:Y:S01]  /*105f0*/  FMUL.FTZ R64, R64, UR13 ;  /* 0x0000000d40407c20 */ /* 0x000fe20008410000 */
[C---:B--2---:R-:W-:Y:S06]  /*10600*/  HMMA.16816.F32 R60, R108.reuse, R104, R60 ;  /* 0x000000686c3c723c */ /* 0x044fec000000183c */
[----:B------:R2:W-:Y:S01]  /*10610*/  MUFU.TANH R104, R5 ;  /* 0x0000000500687308 */ /* 0x0005e20000002400 */
[----:B------:R-:W-:Y:S01]  /*10620*/  HMMA.16816.F32 R56, R108, R106, R56 ;  /* 0x0000006a6c38723c */ /* 0x000fe20000001838 */
[----:B------:R-:W-:-:S05]  /*10630*/  FMUL.FTZ R105, R6, UR13 ;  /* 0x0000000d06697c20 */ /* 0x000fca0008410000 */
[C---:B-1----:R-:W-:Y:S01]  /*10640*/  HMMA.16816.F32 R44, R108.reuse, R8, R44 ;  /* 0x000000086c2c723c */ /* 0x042fe2000000182c */
[----:B------:R-:W-:Y:S01]  /*10650*/  FMUL.FTZ R106, R7, UR13 ;  /* 0x0000000d076a7c20 */ /* 0x000fe20008410000 */
[----:B------:R-:W1:Y:S01]  /*10660*/  MUFU.TANH R105, R105 ;  /* 0x0000006900697308 */ /* 0x000e620000002400 */
[----:B------:R-:W-:Y:S01]  /*10670*/  FMUL.FTZ R107, R65, UR13 ;  /* 0x0000000d416b7c20 */ /* 0x000fe20008410000 */
[----:B------:R-:W-:Y:S02]  /*10680*/  FMUL.FTZ R65, R66, UR13 ;  /* 0x0000000d42417c20 */ /* 0x000fe40008410000 */
[C---:B------:R-:W-:Y:S01]  /*10690*/  HMMA.16816.F32 R40, R108.reuse, R10, R40 ;  /* 0x0000000a6c28723c */ /* 0x040fe20000001828 */
[----:B------:R-:W5:Y:S03]  /*106a0*/  LDSM.16.M88.4 R8, [R158] ;  /* 0x000000009e08783b */ /* 0x000f660000000200 */
[----:B------:R-:W1:Y:S01]  /*106b0*/  MUFU.TANH R106, R106 ;  /* 0x0000006a006a7308 */ /* 0x000e620000002400 */
[----:B--2---:R-:W2:Y:S01]  /*106c0*/  LDSM.16.M88.4 R4, [R100+0x1000] ;  /* 0x001000006404783b */ /* 0x004ea20000000200 */
[C---:B---3--:R-:W-:Y:S06]  /*106d0*/  HMMA.16816.F32 R52, R108.reuse, R120, R52 ;  /* 0x000000786c34723c */ /* 0x048fec0000001834 */
[----:B------:R-:W-:Y:S01]  /*106e0*/  HMMA.16816.F32 R48, R108, R122, R48 ;  /* 0x0000007a6c30723c */ /* 0x000fe20000001830 */
[----:B------:R-:W3:Y:S05]  /*106f0*/  MUFU.TANH R107, R107 ;  /* 0x0000006b006b7308 */ /* 0x000eea0000002400 */
[C---:B----4-:R-:W-:Y:S03]  /*10700*/  HMMA.16816.F32 R60, R12.reuse, R124, R60 ;  /* 0x0000007c0c3c723c */ /* 0x050fe6000000183c */
[----:B------:R-:W4:Y:S03]  /*10710*/  MUFU.TANH R67, R67 ;  /* 0x0000004300437308 */ /* 0x000f260000002400 */
[----:B------:R-:W-:Y:S05]  /*10720*/  HMMA.16816.F32 R56, R12, R126, R56 ;  /* 0x0000007e0c38723c */ /* 0x000fea0000001838 */
[----:B------:R-:W-:Y:S08]  /*10730*/  MUFU.TANH R64, R64 ;  /* 0x0000004000407308 */ /* 0x000ff00000002400 */
[----:B------:R-:W-:Y:S01]  /*10740*/  MUFU.TANH R65, R65 ;  /* 0x0000004100417308 */ /* 0x000fe20000002400 */
[----:B-----5:R-:W-:Y:S04]  /*10750*/  HMMA.16816.F32 R36, R108, R8, R36 ;  /* 0x000000086c24723c */ /* 0x020fe80000001824 */
[----:B------:R-:W-:Y:S01]  /*10760*/  FMUL.FTZ R66, R60, UR13 ;  /* 0x0000000d3c427c20 */ /* 0x000fe20008410000 */
[----:B------:R-:W-:Y:S01]  /*10770*/  FMUL.FTZ R60, R61, UR13 ;  /* 0x0000000d3d3c7c20 */ /* 0x000fe20008410000 */
[----:B------:R-:W-:Y:S01]  /*10780*/  FMUL.FTZ R61, R62, UR13 ;  /* 0x0000000d3e3d7c20 */ /* 0x000fe20008410000 */
[----:B------:R-:W-:Y:S01]  /*10790*/  FMUL.FTZ R62, R63, UR13 ;  /* 0x0000000d3f3e7c20 */ /* 0x000fe20008410000 */
[C---:B--2---:R-:W-:Y:S02]  /*107a0*/  HMMA.16816.F32 R52, R12.reuse, R4, R52 ;  /* 0x000000040c34723c */ /* 0x044fe40000001834 */
[----:B------:R-:W-:Y:S01]  /*107b0*/  FMUL.FTZ R63, R57, UR13 ;  /* 0x0000000d393f7c20 */ /* 0x000fe20008410000 */
[----:B------:R-:W-:Y:S01]  /*107c0*/  FMUL.FTZ R57, R58, UR13 ;  /* 0x0000000d3a397c20 */ /* 0x000fe20008410000 */
[----:B------:R-:W-:Y:S01]  /*107d0*/  FMUL.FTZ R58, R59, UR13 ;  /* 0x0000000d3b3a7c20 */ /* 0x000fe20008410000 */
[----:B------:R-:W2:Y:S01]  /*107e0*/  MUFU.TANH R60, R60 ;  /* 0x0000003c003c7308 */ /* 0x000ea20000002400 */
[----:B------:R-:W-:Y:S01]  /*107f0*/  FMUL.FTZ R56, R56, UR13 ;  /* 0x0000000d38387c20 */ /* 0x000fe20008410000 */
[----:B------:R-:W-:Y:S01]  /*10800*/  HMMA.16816.F32 R48, R12, R6, R48 ;  /* 0x000000060c30723c */ /* 0x000fe20000001830 */
[----:B------:R-:W5:Y:S05]  /*10810*/  LDSM.16.M88.4 R4, [R100+0x1800] ;  /* 0x001800006404783b */ /* 0x000f6a0000000200 */
[----:B------:R-:W-:Y:S01]  /*10820*/  HMMA.16816.F32 R32, R108, R10, R32 ;  /* 0x0000000a6c20723c */ /* 0x000fe20000001820 */
[----:B------:R-:W1:Y:S01]  /*10830*/  LDSM.16.M88.4 R8, [R157] ;  /* 0x000000009d08783b */ /* 0x000e620000000200 */
[----:B------:R-:W2:Y:S08]  /*10840*/  MUFU.TANH R62, R62 ;  /* 0x0000003e003e7308 */ /* 0x000eb00000002400 */
[----:B------:R-:W2:Y:S01]  /*10850*/  MUFU.TANH R63, R63 ;  /* 0x0000003f003f7308 */ /* 0x000ea20000002400 */
[----:B------:R-:W-:Y:S01]  /*10860*/  FMUL.FTZ R53, R53, UR13 ;  /* 0x0000000d35357c20 */ /* 0x000fe20008410000 */
[----:B------:R-:W-:Y:S01]  /*10870*/  FMUL.FTZ R55, R55, UR13 ;  /* 0x0000000d37377c20 */ /* 0x000fe20008410000 */
[----:B------:R-:W-:Y:S01]  /*10880*/  FMUL.FTZ R52, R52, UR13 ;  /* 0x0000000d34347c20 */ /* 0x000fe20008410000 */
[----:B------:R-:W-:-:S04]  /*10890*/  FMUL.FTZ R54, R54, UR13 ;  /* 0x0000000d36367c20 */ /* 0x000fc80008410000 */
[----:B------:R-:W-:Y:S01]  /*108a0*/  FMUL.FTZ R48, R48, UR13 ;  /* 0x0000000d30307c20 */ /* 0x000fe20008410000 */
[----:B------:R-:W-:Y:S01]  /*108b0*/  FMUL.FTZ R49, R49, UR13 ;  /* 0x0000000d31317c20 */ /* 0x000fe20008410000 */
[----:B------:R-:W-:Y:S01]  /*108c0*/  FMUL.FTZ R50, R50, UR13 ;  /* 0x0000000d32327c20 */ /* 0x000fe20008410000 */
[----:B------:R-:W2:Y:S01]  /*108d0*/  MUFU.TANH R58, R58 ;  /* 0x0000003a003a7308 */ /* 0x000ea20000002400 */
[----:B------:R-:W-:-:S07]  /*108e0*/  FMUL.FTZ R51, R51, UR13 ;  /* 0x0000000d33337c20 */ /* 0x000fce0008410000 */
[----:B------:R-:W-:Y:S01]  /*108f0*/  MUFU.TANH R138, R48 ;  /* 0x00000030008a7308 */ /* 0x000fe20000002400 */
[C---:B-----5:R-:W-:Y:S07]  /*10900*/  HMMA.16816.F32 R44, R12.reuse, R4, R44 ;  /* 0x000000040c2c723c */ /* 0x060fee000000182c */
[----:B------:R-:W-:Y:S01]  /*10910*/  MUFU.TANH R132, R49 ;  /* 0x0000003100847308 */ /* 0x000fe20000002400 */
[----:B------:R-:W-:Y:S01]  /*10920*/  HMMA.16816.F32 R40, R12, R6, R40 ;  /* 0x000000060c28723c */ /* 0x000fe20000001828 */
[----:B------:R-:W5:Y:S06]  /*10930*/  LDSM.16.M88.4 R4, [R100+0x2000] ;  /* 0x002000006404783b */ /* 0x000f6c0000000200 */
[----:B------:R-:W-:Y:S01]  /*10940*/  MUFU.TANH R137, R50 ;  /* 0x0000003200897308 */ /* 0x000fe20000002400 */
[C---:B-1----:R-:W-:Y:S06]  /*10950*/  HMMA.16816.F32 R28, R108.reuse, R8, R28 ;  /* 0x000000086c1c723c */ /* 0x042fec000000181c */
[----:B------:R-:W-:Y:S01]  /*10960*/  HMMA.16816.F32 R24, R108, R10, R24 ;  /* 0x0000000a6c18723c */ /* 0x000fe20000001818 */
[----:B------:R-:W1:Y:S01]  /*10970*/  LDSM.16.M88.4 R8, [R156] ;  /* 0x000000009c08783b */ /* 0x000e620000000200 */
[----:B------:R-:W2:Y:S01]  /*10980*/  MUFU.TANH R136, R53 ;  /* 0x0000003500887308 */ /* 0x000ea20000002400 */
[----:B------:R-:W-:Y:S01]  /*10990*/  FMUL.FTZ R47, R47, UR13 ;  /* 0x0000000d2f2f7c20 */ /* 0x000fe20008410000 */
[----:B------:R-:W-:Y:S01]  /*109a0*/  FMUL.FTZ R45, R45, UR13 ;  /* 0x0000000d2d2d7c20 */ /* 0x000fe20008410000 */
[----:B------:R-:W-:Y:S01]  /*109b0*/  FMUL.FTZ R44, R44, UR13 ;  /* 0x0000000d2c2c7c20 */ /* 0x000fe20008410000 */
[----:B------:R-:W-:-:S04]  /*109c0*/  FMUL.FTZ R46, R46, UR13 ;  /* 0x0000000d2e2e7c20 */ /* 0x000fc80008410000 */
[----:B------:R3:W-:Y:S01]  /*109d0*/  MUFU.TANH R127, R47 ;  /* 0x0000002f007f7308 */ /* 0x0007e20000002400 */
[----:B------:R-:W-:Y:S01]  /*109e0*/  FMUL.FTZ R130, R41, UR13 ;  /* 0x0000000d29827c20 */ /* 0x000fe20008410000 */
[----:B------:R-:W-:Y:S01]  /*109f0*/  FMUL.FTZ R42, R42, UR13 ;  /* 0x0000000d2a2a7c20 */ /* 0x000fe20008410000 */
[----:B------:R-:W4:Y:S01]  /*10a00*/  S2R R41, SR_TID.X ;  /* 0x0000000000297919 */ /* 0x000f220000002100 */
[----:B------:R-:W-:Y:S01]  /*10a10*/  FMUL.FTZ R43, R43, UR13 ;  /* 0x0000000d2b2b7c20 */ /* 0x000fe20008410000 */
[----:B------:R-:W-:-:S03]  /*10a20*/  FMUL.FTZ R40, R40, UR13 ;  /* 0x0000000d28287c20 */ /* 0x000fc60008410000 */
[----:B------:R2:W-:Y:S08]  /*10a30*/  MUFU.TANH R129, R42 ;  /* 0x0000002a00817308 */ /* 0x0005f00000002400 */
[----:B------:R-:W2:Y:S01]  /*10a40*/  MUFU.TANH R135, R55 ;  /* 0x0000003700877308 */ /* 0x000ea20000002400 */
[----:B---3--:R-:W-:Y:S01]  /*10a50*/  IMAD.SHL.U32 R47, R184, 0x80, RZ ;  /* 0x00000080b82f7824 */ /* 0x008fe200078e00ff */
[C---:B-----5:R-:W-:Y:S06]  /*10a60*/  HMMA.16816.F32 R36, R12.reuse, R4, R36 ;  /* 0x000000040c24723c */ /* 0x060fec0000001824 */
[----:B------:R-:W3:Y:S01]  /*10a70*/  MUFU.TANH R133, R51 ;  /* 0x0000003300857308 */ /* 0x000ee20000002400 */
[----:B------:R-:W-:Y:S01]  /*10a80*/  HMMA.16816.F32 R32, R12, R6, R32 ;  /* 0x000000060c20723c */ /* 0x000fe20000001820 */
[----:B------:R-:W5:Y:S05]  /*10a90*/  LDSM.16.M88.4 R4, [R100+0x2800] ;  /* 0x002800006404783b */ /* 0x000f6a0000000200 */
[C---:B-1----:R-:W-:Y:S01]  /*10aa0*/  HMMA.16816.F32 R20, R108.reuse, R8, R20 ;  /* 0x000000086c14723c */ /* 0x042fe20000001814 */
[----:B------:R-:W1:Y:S05]  /*10ab0*/  MUFU.TANH R128, R45 ;  /* 0x0000002d00807308 */ /* 0x000e6a0000002400 */
[----:B------:R-:W-:Y:S01]  /*10ac0*/  HMMA.16816.F32 R16, R108, R10, R16 ;  /* 0x0000000a6c10723c */ /* 0x000fe20000001810 */
[----:B------:R-:W3:Y:S02]  /*10ad0*/  LDSM.16.M88.4 R8, [R100+0x3000] ;  /* 0x003000006408783b */ /* 0x000ee40000000200 */
[----:B------:R-:W1:Y:S02]  /*10ae0*/  MUFU.TANH R130, R130 ;  /* 0x0000008200827308 */ /* 0x000e640000002400 */
[----:B------:R-:W-:Y:S01]  /*10af0*/  FMUL.FTZ R122, R37, UR13 ;  /* 0x0000000d257a7c20 */ /* 0x000fe20008410000 */
[----:B------:R-:W-:Y:S01]  /*10b00*/  FMUL.FTZ R37, R38, UR13 ;  /* 0x0000000d26257c20 */ /* 0x000fe20008410000 */
[----:B----4-:R-:W-:-:S02]  /*10b10*/  IMAD.SHL.U32 R38, R41, 0x2, RZ ;  /* 0x0000000229267824 */ /* 0x010fc400078e00ff */
[----:B------:R-:W-:Y:S01]  /*10b20*/  FMUL.FTZ R39, R39, UR13 ;  /* 0x0000000d27277c20 */ /* 0x000fe20008410000 */
[----:B------:R-:W-:Y:S01]  /*10b30*/  FMUL.FTZ R36, R36, UR13 ;  /* 0x0000000d24247c20 */ /* 0x000fe20008410000 */
[----:B------:R-:W4:Y:S01]  /*10b40*/  MUFU.TANH R125, R43 ;  /* 0x0000002b007d7308 */ /* 0x000f220000002400 */
[----:B------:R-:W-:Y:S01]  /*10b50*/  FMUL.FTZ R34, R34, UR13 ;  /* 0x0000000d22227c20 */ /* 0x000fe20008410000 */
[----:B------:R-:W-:Y:S01]  /*10b60*/  LOP3.LUT R38, R38, 0x6, RZ, 0xc0, !PT ;  /* 0x0000000626267812 */ /* 0x000fe200078ec0ff */
[----:B------:R-:W-:Y:S01]  /*10b70*/  FMUL.FTZ R32, R32, UR13 ;  /* 0x0000000d20207c20 */ /* 0x000fe20008410000 */
[----:B------:R-:W-:Y:S01]  /*10b80*/  FMUL.FTZ R33, R33, UR13 ;  /* 0x0000000d21217c20 */ /* 0x000fe20008410000 */
[----:B------:R-:W-:Y:S01]  /*10b90*/  FMUL.FTZ R35, R35, UR13 ;  /* 0x0000000d23237c20 */ /* 0x000fe20008410000 */
[----:B--2---:R-:W-:Y:S02]  /*10ba0*/  LOP3.LUT R42, R47, R38, RZ, 0xfc, !PT ;  /* 0x000000262f2a7212 */ /* 0x004fe400078efcff */
[----:B------:R-:W-:Y:S02]  /*10bb0*/  MUFU.TANH R123, R39 ;  /* 0x00000027007b7308 */ /* 0x000fe40000002400 */
[----:B------:R-:W-:-:S02]  /*10bc0*/  ISETP.GE.AND P1, PT, R42, R101, PT ;  /* 0x000000652a00720c */ /* 0x000fc40003f26270 */
[----:B------:R-:W-:Y:S02]  /*10bd0*/  ISETP.GE.AND P0, PT, R42, R103, PT ;  /* 0x000000672a00720c */ /* 0x000fe40003f06270 */
[----:B------:R-:W-:Y:S02]  /*10be0*/  FSEL R48, R3, -INF , !P1 ;  /* 0xff80000003307808 */ /* 0x000fe40004800000 */
[----:B------:R-:W-:Y:S01]  /*10bf0*/  FSEL R49, R105, -INF , !P0 ;  /* 0xff80000069317808 */ /* 0x000fe20004000000 */
[----:B------:R-:W-:Y:S01]  /*10c00*/  MUFU.TANH R39, R34 ;  /* 0x0000002200277308 */ /* 0x000fe20000002400 */
[C---:B-----5:R-:W-:Y:S06]  /*10c10*/  HMMA.16816.F32 R28, R12.reuse, R4, R28 ;  /* 0x000000040c1c723c */ /* 0x060fec000000181c */
[C---:B------:R-:W-:Y:S01]  /*10c20*/  HMMA.16816.F32 R24, R12.reuse, R6, R24 ;  /* 0x000000060c18723c */ /* 0x040fe20000001818 */
[C-C-:B------:R-:W-:Y:S01]  /*10c30*/  LOP3.LUT R4, R47.reuse, 0x10, R38.reuse, 0xfe, !PT ;  /* 0x000000102f047812 */ /* 0x140fe200078efe26 */
[----:B------:R2:W-:Y:S03]  /*10c40*/  MUFU.TANH R124, R32 ;  /* 0x00000020007c7308 */ /* 0x0005e60000002400 */
[C---:B------:R-:W-:Y:S01]  /*10c50*/  ISETP.GE.AND P5, PT, R4.reuse, R101, PT ;  /* 0x000000650400720c */ /* 0x040fe20003fa6270 */
[C---:B---3--:R-:W-:Y:S01]  /*10c60*/  HMMA.16816.F32 R20, R12.reuse, R8, R20 ;  /* 0x000000080c14723c */ /* 0x048fe20000001814 */
[----:B------:R-:W-:Y:S01]  /*10c70*/  ISETP.GE.AND P6, PT, R4, R103, PT ;  /* 0x000000670400720c */ /* 0x000fe20003fc6270 */
[----:B------:R-:W-:Y:S01]  /*10c80*/  VIADD R4, R42, 0x1 ;  /* 0x000000012a047836 */ /* 0x000fe20000000000 */
[----:B------:R-:W-:Y:S01]  /*10c90*/  LOP3.LUT R6, R47, 0x8, R38, 0xfe, !PT ;  /* 0x000000082f067812 */ /* 0x000fe200078efe26 */
[----:B------:R-:W-:Y:S02]  /*10ca0*/  MUFU.TANH R120, R33 ;  /* 0x0000002100787308 */ /* 0x000fe40000002400 */
[----:B------:R-:W-:Y:S01]  /*10cb0*/  HMMA.16816.F32 R16, R12, R10, R16 ;  /* 0x0000000a0c10723c */ /* 0x000fe20000001810 */
[----:B------:R-:W-:-:S02]  /*10cc0*/  ISETP.GE.AND P1, PT, R4, R101, PT ;  /* 0x000000650400720c */ /* 0x000fc40003f26270 */
[----:B------:R-:W-:Y:S01]  /*10cd0*/  ISETP.GE.AND P0, PT, R4, R103, PT ;  /* 0x000000670400720c */ /* 0x000fe20003f06270 */
[----:B------:R-:W-:Y:S01]  /*10ce0*/  VIADD R4, R42, 0x9 ;  /* 0x000000092a047836 */ /* 0x000fe20000000000 */
[----:B------:R-:W-:Y:S01]  /*10cf0*/  FSEL R50, R104, -INF , !P1 ;  /* 0xff80000068327808 */ /* 0x000fe20004800000 */
[----:B------:R-:W-:Y:S01]  /*10d00*/  FMUL.FTZ R3, R29, UR13 ;  /* 0x0000000d1d037c20 */ /* 0x000fe20008410000 */
[----:B------:R-:W-:Y:S01]  /*10d10*/  FSEL R59, R106, -INF , !P0 ;  /* 0xff8000006a3b7808 */ /* 0x000fe20004000000 */
[----:B------:R-:W-:Y:S01]  /*10d20*/  VIADD R10, R42, 0x19 ;  /* 0x000000192a0a7836 */ /* 0x000fe20000000000 */
[----:B------:R-:W-:Y:S01]  /*10d30*/  ISETP.GE.AND P1, PT, R4, R101, PT ;  /* 0x000000650400720c */ /* 0x000fe20003f26270 */
[----:B------:R-:W-:Y:S01]  /*10d40*/  FMUL.FTZ R28, R28, UR13 ;  /* 0x0000000d1c1c7c20 */ /* 0x000fe20008410000 */
[----:B------:R-:W-:Y:S01]  /*10d50*/  ISETP.GE.AND P0, PT, R4, R103, PT ;  /* 0x000000670400720c */ /* 0x000fe20003f06270 */
[C---:B------:R-:W-:Y:S01]  /*10d60*/  VIADD R4, R42.reuse, 0x11 ;  /* 0x000000112a047836 */ /* 0x040fe20000000000 */
[----:B------:R-:W-:Y:S01]  /*10d70*/  FSEL R8, R107, -INF , !P1 ;  /* 0xff8000006b087808 */ /* 0x000fe20004800000 */
[----:B--2---:R-:W-:Y:S01]  /*10d80*/  VIADD R32, R42, 0x21 ;  /* 0x000000212a207836 */ /* 0x004fe20000000000 */
[----:B------:R-:W-:Y:S01]  /*10d90*/  FSEL R67, R67, -INF , !P0 ;  /* 0xff80000043437808 */ /* 0x000fe20004000000 */
[----:B------:R2:W-:Y:S01]  /*10da0*/  MUFU.TANH R9, R28 ;  /* 0x0000001c00097308 */ /* 0x0005e20000002400 */
[C---:B------:R-:W-:Y:S01]  /*10db0*/  ISETP.GE.AND P2, PT, R6.reuse, R101, PT ;  /* 0x000000650600720c */ /* 0x040fe20003f46270 */
[----:B------:R-:W-:Y:S01]  /*10dc0*/  FMUL.FTZ R31, R31, UR13 ;  /* 0x0000000d1f1f7c20 */ /* 0x000fe20008410000 */
[----:B------:R-:W-:Y:S01]  /*10dd0*/  ISETP.GE.AND P4, PT, R6, R103, PT ;  /* 0x000000670600720c */ /* 0x000fe20003f86270 */
[----:B------:R-:W-:Y:S01]  /*10de0*/  FMUL.FTZ R25, R25, UR13 ;  /* 0x0000000d19197c20 */ /* 0x000fe20008410000 */
[C---:B------:R-:W-:Y:S01]  /*10df0*/  ISETP.GE.AND P1, PT, R4.reuse, R101, PT ;  /* 0x000000650400720c */ /* 0x040fe20003f26270 */
[----:B------:R-:W-:Y:S01]  /*10e00*/  FMUL.FTZ R27, R27, UR13 ;  /* 0x0000000d1b1b7c20 */ /* 0x000fe20008410000 */
[----:B------:R-:W-:Y:S01]  /*10e10*/  ISETP.GE.AND P0, PT, R4, R103, PT ;  /* 0x000000670400720c */ /* 0x000fe20003f06270 */
[----:B------:R-:W3:Y:S01]  /*10e20*/  MUFU.TANH R122, R122 ;  /* 0x0000007a007a7308 */ /* 0x000ee20000002400 */
[----:B------:R-:W5:Y:S01]  /*10e30*/  LDSM.16.M88.4 R4, [R102] ;  /* 0x000000006604783b */ /* 0x000f620000000200 */
[----:B------:R-:W-:Y:S01]  /*10e40*/  FSEL R34, R60, -INF , !P1 ;  /* 0xff8000003c227808 */ /* 0x000fe20004800000 */
[----:B------:R-:W-:Y:S01]  /*10e50*/  FMUL.FTZ R21, R21, UR13 ;  /* 0x0000000d15157c20 */ /* 0x000fe20008410000 */
[----:B------:R-:W-:Y:S01]  /*10e60*/  FSEL R29, R62, -INF , !P0 ;  /* 0xff8000003e1d7808 */ /* 0x000fe20004000000 */
[----:B------:R-:W-:Y:S01]  /*10e70*/  FMUL.FTZ R17, R17, UR13 ;  /* 0x0000000d11117c20 */ /* 0x000fe20008410000 */
[C---:B------:R-:W-:Y:S01]  /*10e80*/  ISETP.GE.AND P1, PT, R10.reuse, R101, PT ;  /* 0x000000650a00720c */ /* 0x040fe20003f26270 */
[----:B------:R-:W-:Y:S01]  /*10e90*/  FMUL.FTZ R23, R23, UR13 ;  /* 0x0000000d17177c20 */ /* 0x000fe20008410000 */
[----:B------:R-:W-:Y:S01]  /*10ea0*/  ISETP.GE.AND P0, PT, R10, R103, PT ;  /* 0x000000670a00720c */ /* 0x000fe20003f06270 */
[----:B------:R-:W-:Y:S01]  /*10eb0*/  FMUL.FTZ R10, R30, UR13 ;  /* 0x0000000d1e0a7c20 */ /* 0x000fe20008410000 */
[----:B--2---:R-:W-:Y:S01]  /*10ec0*/  FSEL R28, R63, -INF , !P1 ;  /* 0xff8000003f1c7808 */ /* 0x004fe20004800000 */
[----:B------:R-:W-:Y:S01]  /*10ed0*/  VIADD R30, R42, 0x29 ;  /* 0x000000292a1e7836 */ /* 0x000fe20000000000 */
[----:B------:R-:W-:Y:S01]  /*10ee0*/  FSEL R33, R58, -INF , !P0 ;  /* 0xff8000003a217808 */ /* 0x000fe20004000000 */
[----:B------:R-:W2:Y:S01]  /*10ef0*/  MUFU.TANH R121, R35 ;  /* 0x0000002300797308 */ /* 0x000ea20000002400 */
[C---:B------:R-:W-:Y:S01]  /*10f00*/  ISETP.GE.AND P1, PT, R32.reuse, R101, PT ;  /* 0x000000652000720c */ /* 0x040fe20003f26270 */
[----:B------:R-:W-:Y:S01]  /*10f10*/  FMUL.FTZ R19, R19, UR13 ;  /* 0x0000000d13137c20 */ /* 0x000fe20008410000 */
[----:B------:R-:W-:Y:S01]  /*10f20*/  ISETP.GE.AND P0, PT, R32, R103, PT ;  /* 0x000000672000720c */ /* 0x000fe20003f06270 */
[----:B------:R-:W-:Y:S01]  /*10f30*/  VIADD R32, R42, 0x49 ;  /* 0x000000492a207836 */ /* 0x000fe20000000000 */
[----:B------:R-:W-:Y:S01]  /*10f40*/  FSEL R136, R136, -INF , !P1 ;  /* 0xff80000088887808 */ /* 0x000fe20004800000 */
[----:B------:R-:W-:Y:S01]  /*10f50*/  FMUL.FTZ R11, R24, UR13 ;  /* 0x0000000d180b7c20 */ /* 0x000fe20008410000 */
[----:B------:R-:W-:Y:S01]  /*10f60*/  FSEL R135, R135, -INF , !P0 ;  /* 0xff80000087877808 */ /* 0x000fe20004000000 */
[----:B------:R-:W2:Y:S01]  /*10f70*/  MUFU.TANH R3, R3 ;  /* 0x0000000300037308 */ /* 0x000ea20000002400 */
[----:B------:R-:W-:Y:S01]  /*10f80*/  ISETP.GE.AND P1, PT, R30, R101, PT ;  /* 0x000000651e00720c */ /* 0x000fe20003f26270 */
        /* <DEDUP_REMOVED lines=11> */
[----:B-1----:R-:W-:-:S02]  /*11040*/  FSEL R128, R128, -INF , !P1 ;  /* 0xff80000080807808 */ /* 0x002fc40004800000 */
[----:B------:R-:W-:Y:S01]  /*11050*/  FSEL R127, R127, -INF , !P0 ;  /* 0xff8000007f7f7808 */ /* 0x000fe20004000000 */
[----:B------:R-:W1:Y:S01]  /*11060*/  MUFU.TANH R106, R25 ;  /* 0x00000019006a7308 */ /* 0x000e620000002400 */
[C---:B------:R-:W-:Y:S02]  /*11070*/  ISETP.GE.AND P1, PT, R30.reuse, R101, PT ;  /* 0x000000651e00720c */ /* 0x040fe40003f26270 */
[----:B------:R-:W-:Y:S01]  /*11080*/  ISETP.GE.AND P0, PT, R30, R103, PT ;  /* 0x000000671e00720c */ /* 0x000fe20003f06270 */
[C---:B-----5:R-:W-:Y:S01]  /*11090*/  HMMA.16816.F32 R116, R108.reuse, R4, R116 ;  /* 0x000000046c74723c */ /* 0x060fe20000001874 */
[----:B------:R-:W-:Y:S01]  /*110a0*/  VIADD R30, R42, 0x41 ;  /* 0x000000412a1e7836 */ /* 0x000fe20000000000 */
[----:B------:R-:W-:Y:S02]  /*110b0*/  FSEL R130, R130, -INF , !P1 ;  /* 0xff80000082827808 */ /* 0x000fe40004800000 */
[----:B----4-:R-:W-:Y:S01]  /*110c0*/  FSEL R125, R125, -INF , !P0 ;  /* 0xff8000007d7d7808 */ /* 0x010fe20004000000 */
[----:B------:R-:W4:Y:S01]  /*110d0*/  MUFU.TANH R105, R27 ;  /* 0x0000001b00697308 */ /* 0x000f220000002400 */
[----:B------:R-:W-:Y:S01]  /*110e0*/  HMMA.16816.F32 R112, R108, R6, R112 ;  /* 0x000000066c70723c */ /* 0x000fe20000001870 */
[----:B------:R-:W5:Y:S01]  /*110f0*/  LDSM.16.M88.4 R4, [R100+0x3800] ;  /* 0x003800006404783b */ /* 0x000f620000000200 */
[----:B------:R-:W-:Y:S01]  /*11100*/  ISETP.GE.AND P1, PT, R30, R101, PT ;  /* 0x000000651e00720c */ /* 0x000fe20003f26270 */
[----:B------:R-:W-:-:S04]  /*11110*/  DEPBAR.LE SB0, 0x0 ;  /* 0x000080000000791a */ /* 0x000fc80000000000 */
[----:B------:R-:W-:Y:S01]  /*11120*/  ISETP.GE.AND P0, PT, R30, R103, PT ;  /* 0x000000671e00720c */ /* 0x000fe20003f06270 */
[----:B------:R-:W-:Y:S01]  /*11130*/  VIADD R30, R42, 0x51 ;  /* 0x000000512a1e7836 */ /* 0x000fe20000000000 */
[----:B---3--:R-:W-:Y:S01]  /*11140*/  FSEL R122, R122, -INF , !P1 ;  /* 0xff8000007a7a7808 */ /* 0x008fe20004800000 */
[----:B------:R-:W3:Y:S01]  /*11150*/  MUFU.TANH R62, R21 ;  /* 0x00000015003e7308 */ /* 0x000ee20000002400 */
[----:B------:R-:W-:Y:S02]  /*11160*/  FSEL R123, R123, -INF , !P0 ;  /* 0xff8000007b7b7808 */ /* 0x000fe40004000000 */
[C---:B------:R-:W-:Y:S02]  /*11170*/  ISETP.GE.AND P1, PT, R32.reuse, R101, PT ;  /* 0x000000652000720c */ /* 0x040fe40003f26270 */
[----:B------:R-:W-:Y:S01]  /*11180*/  ISETP.GE.AND P0, PT, R32, R103, PT ;  /* 0x000000672000720c */ /* 0x000fe20003f06270 */
[----:B------:R-:W-:Y:S01]  /*11190*/  VIADD R32, R42, 0x59 ;  /* 0x000000592a207836 */ /* 0x000fe20000000000 */
[----:B------:R-:W-:Y:S01]  /*111a0*/  FSEL R120, R120, -INF , !P1 ;  /* 0xff80000078787808 */ /* 0x000fe20004800000 */
[----:B------:R-:W3:Y:S01]  /*111b0*/  MUFU.TANH R60, R17 ;  /* 0x00000011003c7308 */ /* 0x000ee20000002400 */
[----:B--2---:R-:W-:-:S02]  /*111c0*/  FSEL R121, R121, -INF , !P0 ;  /* 0xff80000079797808 */ /* 0x004fc40004000000 */
[C---:B------:R-:W-:Y:S02]  /*111d0*/  ISETP.GE.AND P1, PT, R30.reuse, R101, PT ;  /* 0x000000651e00720c */ /* 0x040fe40003f26270 */
[----:B------:R-:W-:Y:S01]  /*111e0*/  ISETP.GE.AND P0, PT, R30, R103, PT ;  /* 0x000000671e00720c */ /* 0x000fe20003f06270 */
[----:B------:R-:W-:Y:S01]  /*111f0*/  VIADD R30, R42, 0x61 ;  /* 0x000000612a1e7836 */ /* 0x000fe20000000000 */
[----:B------:R-:W-:Y:S01]  /*11200*/  FSEL R108, R3, -INF , !P1 ;  /* 0xff800000036c7808 */ /* 0x000fe20004800000 */
[----:B------:R-:W2:Y:S01]  /*11210*/  MUFU.TANH R61, R61 ;  /* 0x0000003d003d7308 */ /* 0x000ea20000002400 */
[----:B------:R-:W-:Y:S02]  /*11220*/  FSEL R107, R107, -INF , !P0 ;  /* 0xff8000006b6b7808 */ /* 0x000fe40004000000 */
[C---:B------:R-:W-:Y:S02]  /*11230*/  ISETP.GE.AND P1, PT, R32.reuse, R101, PT ;  /* 0x000000652000720c */ /* 0x040fe40003f26270 */
[----:B------:R-:W-:-:S02]  /*11240*/  ISETP.GE.AND P0, PT, R32, R103, PT ;  /* 0x000000672000720c */ /* 0x000fc40003f06270 */
[----:B-1----:R-:W-:Y:S01]  /*11250*/  FSEL R106, R106, -INF , !P1 ;  /* 0xff8000006a6a7808 */ /* 0x002fe20004800000 */
[----:B------:R-:W1:Y:S01]  /*11260*/  MUFU.TANH R66, R66 ;  /* 0x0000004200427308 */ /* 0x000e620000002400 */
[----:B----4-:R-:W-:Y:S02]  /*11270*/  FSEL R105, R105, -INF , !P0 ;  /* 0xff80000069697808 */ /* 0x010fe40004000000 */
[C---:B------:R-:W-:Y:S02]  /*11280*/  ISETP.GE.AND P1, PT, R30.reuse, R101, PT ;  /* 0x000000651e00720c */ /* 0x040fe40003f26270 */
[----:B------:R-:W-:Y:S01]  /*11290*/  ISETP.GE.AND P0, PT, R30, R103, PT ;  /* 0x000000671e00720c */ /* 0x000fe20003f06270 */
[----:B------:R-:W-:Y:S01]  /*112a0*/  VIADD R30, R42, 0x69 ;  /* 0x000000692a1e7836 */ /* 0x000fe20000000000 */
[----:B-----5:R-:W-:Y:S01]  /*112b0*/  HMMA.16816.F32 R116, R12, R4, R116 ;  /* 0x000000040c74723c */ /* 0x020fe20000001874 */
[----:B------:R-:W-:Y:S01]  /*112c0*/  MUFU.TANH R126, R36 ;  /* 0x00000024007e7308 */ /* 0x000fe20000002400 */
[----:B---3--:R-:W-:-:S02]  /*112d0*/  FSEL R62, R62, -INF , !P1 ;  /* 0xff8000003e3e7808 */ /* 0x008fc40004800000 */
[-C--:B------:R-:W-:Y:S02]  /*112e0*/  ISETP.GE.AND P1, PT, R30, R101.reuse, PT ;  /* 0x000000651e00720c */ /* 0x080fe40003f26270 */
[C-C-:B------:R-:W-:Y:S01]  /*112f0*/  LOP3.LUT R24, R47.reuse, 0x18, R38.reuse, 0xfe, !PT ;  /* 0x000000182f187812 */ /* 0x140fe200078efe26 */
[----:B------:R-:W-:Y:S01]  /*11300*/  FMUL.FTZ R5, R22, UR13 ;  /* 0x0000000d16057c20 */ /* 0x000fe20008410000 */
[----:B------:R-:W-:Y:S01]  /*11310*/  FSEL R60, R60, -INF , !P1 ;  /* 0xff8000003c3c7808 */ /* 0x000fe20004800000 */
[----:B------:R-:W3:Y:S01]  /*11320*/  MUFU.TANH R56, R56 ;  /* 0x0000003800387308 */ /* 0x000ee20000002400 */
[C---:B------:R-:W-:Y:S01]  /*11330*/  ISETP.GE.AND P3, PT, R24.reuse, R101, PT ;  /* 0x000000651800720c */ /* 0x040fe20003f66270 */
[----:B------:R-:W-:Y:S01]  /*11340*/  HMMA.16816.F32 R112, R12, R6, R112 ;  /* 0x000000060c70723c */ /* 0x000fe20000001870 */
[----:B------:R-:W-:Y:S02]  /*11350*/  ISETP.GE.AND P1, PT, R24, R103, PT ;  /* 0x000000671800720c */ /* 0x000fe40003f26270 */
[----:B------:R-:W-:-:S02]  /*11360*/  LOP3.LUT R24, R47, 0x28, R38, 0xfe, !PT ;  /* 0x000000282f187812 */ /* 0x000fc400078efe26 */
[C-C-:B------:R-:W-:Y:S01]  /*11370*/  LOP3.LUT R4, R47.reuse, 0x20, R38.reuse, 0xfe, !PT ;  /* 0x000000202f047812 */ /* 0x140fe200078efe26 */
[----:B------:R-:W4:Y:S01]  /*11380*/  MUFU.TANH R36, R23 ;  /* 0x0000001700247308 */ /* 0x000f220000002400 */
[--C-:B------:R-:W-:Y:S02]  /*11390*/  LOP3.LUT R22, R47, 0x30, R38.reuse, 0xfe, !PT ;  /* 0x000000302f167812 */ /* 0x100fe400078efe26 */
[----:B--2---:R-:W-:Y:S02]  /*113a0*/  FSEL R31, R61, -INF , !P6 ;  /* 0xff8000003d1f7808 */ /* 0x004fe40007000000 */
[----:B-1----:R-:W-:Y:S02]  /*113b0*/  FSEL R20, R66, -INF , !P5 ;  /* 0xff80000042147808 */ /* 0x002fe40006800000 */
[C---:B------:R-:W-:Y:S01]  /*113c0*/  ISETP.GE.AND P6, PT, R24.reuse, R103, PT ;  /* 0x000000671800720c */ /* 0x040fe20003fc6270 */
[----:B------:R-:W1:Y:S01]  /*113d0*/  MUFU.TANH R57, R57 ;  /* 0x0000003900397308 */ /* 0x000e620000002400 */
[----:B------:R-:W-:Y:S01]  /*113e0*/  ISETP.GE.AND P5, PT, R24, R101, PT ;  /* 0x000000651800720c */ /* 0x000fe20003fa6270 */
[----:B------:R-:W-:Y:S01]  /*113f0*/  FMUL.FTZ R116, R116, UR13 ;  /* 0x0000000d74747c20 */ /* 0x000fe20008410000 */
[--C-:B------:R-:W-:Y:S01]  /*11400*/  LOP3.LUT R14, R47, 0x48, R38.reuse, 0xfe, !PT ;  /* 0x000000482f0e7812 */ /* 0x100fe200078efe26 */
[----:B------:R-:W-:Y:S01]  /*11410*/  FMUL.FTZ R7, R117, UR13 ;  /* 0x0000000d75077c20 */ /* 0x000fe20008410000 */
[----:B------:R-:W-:Y:S01]  /*11420*/  FSEL R64, R64, -INF , !P2 ;  /* 0xff80000040407808 */ /* 0x000fe20005000000 */
[----:B------:R-:W-:Y:S01]  /*11430*/  FMUL.FTZ R43, R119, UR13 ;  /* 0x0000000d772b7c20 */ /* 0x000fe20008410000 */
[----:B---3--:R-:W-:Y:S01]  /*11440*/  FSEL R24, R56, -INF , !P3 ;  /* 0xff80000038187808 */ /* 0x008fe20005800000 */
[----:B------:R-:W2:Y:S01]  /*11450*/  MUFU.TANH R52, R52 ;  /* 0x0000003400347308 */ /* 0x000ea20000002400 */
[----:B----4-:R-:W-:Y:S01]  /*11460*/  FSEL R36, R36, -INF , !P0 ;  /* 0xff80000024247808 */ /* 0x010fe20004000000 */
[----:B------:R-:W-:Y:S01]  /*11470*/  FMUL.FTZ R45, R113, UR13 ;  /* 0x0000000d712d7c20 */ /* 0x000fe20008410000 */
[----:B------:R-:W-:Y:S01]  /*11480*/  ISETP.GE.AND P0, PT, R30, R103, PT ;  /* 0x000000671e00720c */ /* 0x000fe20003f06270 */
[----:B------:R-:W-:Y:S01]  /*11490*/  FMUL.FTZ R41, R115, UR13 ;  /* 0x0000000d73297c20 */ /* 0x000fe20008410000 */
[-C--:B------:R-:W-:Y:S01]  /*114a0*/  ISETP.GE.AND P2, PT, R4, R101.reuse, PT ;  /* 0x000000650400720c */ /* 0x080fe20003f46270 */
[----:B------:R-:W-:Y:S01]  /*114b0*/  FMUL.FTZ R114, R114, UR13 ;  /* 0x0000000d72727c20 */ /* 0x000fe20008410000 */
[----:B------:R-:W-:Y:S01]  /*114c0*/  ISETP.GE.AND P3, PT, R22, R101, PT ;  /* 0x000000651600720c */ /* 0x000fe20003f66270 */
[----:B------:R-:W3:Y:S01]  /*114d0*/  MUFU.TANH R3, R19 ;  /* 0x0000001300037308 */ /* 0x000ee20000002400 */
[----:B------:R-:W-:-:S02]  /*114e0*/  LOP3.LUT R12, R47, 0x38, R38, 0xfe, !PT ;  /* 0x000000382f0c7812 */ /* 0x000fc400078efe26 */
[----:B------:R-:W-:Y:S02]  /*114f0*/  LOP3.LUT R6, R47, 0x40, R38, 0xfe, !PT ;  /* 0x000000402f067812 */ /* 0x000fe400078efe26 */
[----:B------:R-:W-:Y:S02]  /*11500*/  FSEL R137, R137, -INF , !P6 ;  /* 0xff80000089897808 */ /* 0x000fe40007000000 */
[----:B------:R-:W-:Y:S01]  /*11510*/  ISETP.GE.AND P6, PT, R14, R101, PT ;  /* 0x000000650e00720c */ /* 0x000fe20003fc6270 */
[----:B------:R-:W4:Y:S01]  /*11520*/  MUFU.TANH R139, R54 ;  /* 0x00000036008b7308 */ /* 0x000f220000002400 */
[----:B-1----:R-:W-:Y:S02]  /*11530*/  FSEL R35, R57, -INF , !P1 ;  /* 0xff80000039237808 */ /* 0x002fe40004800000 */
[----:B--2---:R-:W-:Y:S02]  /*11540*/  FSEL R32, R52, -INF , !P2 ;  /* 0xff80000034207808 */ /* 0x004fe40005000000 */
[----:B------:R-:W-:-:S02]  /*11550*/  ISETP.GE.AND P1, PT, R12, R103, PT ;  /* 0x000000670c00720c */ /* 0x000fc40003f26270 */
[----:B------:R-:W-:Y:S01]  /*11560*/  ISETP.GE.AND P2, PT, R6, R101, PT ;  /* 0x000000650600720c */ /* 0x000fe20003f46270 */
[----:B------:R-:W-:Y:S01]  /*11570*/  MUFU.TANH R40, R40 ;  /* 0x0000002800287308 */ /* 0x000fe20000002400 */
[----:B---3--:R-:W-:Y:S02]  /*11580*/  FSEL R3, R3, -INF , !P0 ;  /* 0xff80000003037808 */ /* 0x008fe40004000000 */
[----:B------:R-:W-:Y:S02]  /*11590*/  ISETP.GE.AND P0, PT, R4, R103, PT ;  /* 0x000000670400720c */ /* 0x000fe40003f06270 */
[----:B------:R-:W-:Y:S02]  /*115a0*/  P2R R13, PR, RZ, 0x40 ;  /* 0x00000040ff0d7803 */ /* 0x000fe40000000000 */
[----:B------:R-:W-:Y:S01]  /*115b0*/  FSEL R138, R138, -INF , !P5 ;  /* 0xff8000008a8a7808 */ /* 0x000fe20006800000 */
[----:B------:R1:W-:Y:S01]  /*115c0*/  MUFU.TANH R134, R44 ;  /* 0x0000002c00867308 */ /* 0x0003e20000002400 */
[----:B----4-:R-:W-:-:S02]  /*115d0*/  FSEL R139, R139, -INF , !P0 ;  /* 0xff8000008b8b7808 */ /* 0x010fc40004000000 */
[----:B------:R-:W-:Y:S02]  /*115e0*/  FSEL R126, R126, -INF , !P2 ;  /* 0xff8000007e7e7808 */ /* 0x000fe40005000000 */
[----:B------:R-:W-:Y:S02]  /*115f0*/  ISETP.GE.AND P0, PT, R6, R103, PT ;  /* 0x000000670600720c */ /* 0x000fe40003f06270 */
[----:B------:R-:W-:Y:S01]  /*11600*/  ISETP.NE.AND P2, PT, R13, RZ, PT ;  /* 0x000000ff0d00720c */ /* 0x000fe20003f45270 */
[----:B------:R-:W2:Y:S01]  /*11610*/  MUFU.TANH R37, R37 ;  /* 0x0000002500257308 */ /* 0x000ea20000002400 */
[----:B------:R-:W-:Y:S02]  /*11620*/  FSEL R65, R65, -INF , !P4 ;  /* 0xff80000041417808 */ /* 0x000fe40006000000 */
[----:B------:R-:W-:Y:S02]  /*11630*/  FSEL R124, R124, -INF , !P2 ;  /* 0xff8000007c7c7808 */ /* 0x000fe40005000000 */
[----:B------:R-:W-:-:S02]  /*11640*/  FSEL R129, R129, -INF , !P1 ;  /* 0xff80000081817808 */ /* 0x000fc40004800000 */
[----:B------:R-:W-:Y:S01]  /*11650*/  ISETP.GE.AND P4, PT, R22, R103, PT ;  /* 0x000000671600720c */ /* 0x000fe20003f86270 */
[----:B------:R-:W3:Y:S01]  /*11660*/  MUFU.TANH R10, R10 ;  /* 0x0000000a000a7308 */ /* 0x000ee20000002400 */
[----:B-1----:R-:W-:-:S07]  /*11670*/  FMUL.FTZ R44, R118, UR13 ;  /* 0x0000000d762c7c20 */ /* 0x002fce0008410000 */
[----:B------:R1:W-:Y:S01]  /*11680*/  MUFU.TANH R66, R16 ;  /* 0x0000001000427308 */ /* 0x0003e20000002400 */
[----:B--2---:R-:W-:-:S07]  /*11690*/  FSEL R117, R37, -INF , !P0 ;  /* 0xff80000025757808 */ /* 0x004fce0004000000 */
[----:B------:R2:W4:Y:S08]  /*116a0*/  MUFU.TANH R131, R46 ;  /* 0x0000002e00837308 */ /* 0x0005300000002400 */
[----:B------:R-:W5:Y:S01]  /*116b0*/  MUFU.TANH R109, R26 ;  /* 0x0000001a006d7308 */ /* 0x000f620000002400 */
[----:B-1----:R-:W-:Y:S02]  /*116c0*/  P2R R16, PR, RZ, 0x8 ;  /* 0x00000008ff107803 */ /* 0x002fe40000000000 */
[----:B------:R-:W-:-:S02]  /*116d0*/  ISETP.GE.AND P3, PT, R12, R101, PT ;  /* 0x000000650c00720c */ /* 0x000fc40003f66270 */
[C-C-:B------:R-:W-:Y:S02]  /*116e0*/  LOP3.LUT R12, R47.reuse, 0x50, R38.reuse, 0xfe, !PT ;  /* 0x000000502f0c7812 */ /* 0x140fe400078efe26 */
[----:B------:R-:W-:Y:S01]  /*116f0*/  FSEL R110, R40, -INF , !P3 ;  /* 0xff800000286e7808 */ /* 0x000fe20005800000 */
[----:B------:R1:W5:Y:S01]  /*11700*/  MUFU.TANH R4, R5 ;  /* 0x0000000500047308 */ /* 0x0003620000002400 */
[----:B------:R-:W-:Y:S01]  /*11710*/  ISETP.NE.AND P5, PT, R16, RZ, PT ;  /* 0x000000ff1000720c */ /* 0x000fe20003fa5270 */
[----:B--2---:R-:W-:Y:S01]  /*11720*/  FMUL.FTZ R46, R112, UR13 ;  /* 0x0000000d702e7c20 */ /* 0x004fe20008410000 */
[C---:B------:R-:W-:Y:S02]  /*11730*/  ISETP.GE.AND P6, PT, R12.reuse, R101, PT ;  /* 0x000000650c00720c */ /* 0x040fe40003fc6270 */
[----:B------:R-:W-:Y:S02]  /*11740*/  ISETP.GE.AND P3, PT, R12, R103, PT ;  /* 0x000000670c00720c */ /* 0x000fe40003f66270 */
[----:B------:R-:W-:Y:S01]  /*11750*/  LOP3.LUT R12, R47, 0x60, R38, 0xfe, !PT ;  /* 0x000000602f0c7812 */ /* 0x000fe200078efe26 */
[----:B------:R-:W2:Y:S01]  /*11760*/  MUFU.TANH R11, R11 ;  /* 0x0000000b000b7308 */ /* 0x000ea20000002400 */
[----:B------:R-:W-:-:S02]  /*11770*/  FSEL R134, R134, -INF , !P5 ;  /* 0xff80000086867808 */ /* 0x000fc40006800000 */
[----:B------:R-:W-:Y:S02]  /*11780*/  ISETP.GE.AND P5, PT, R14, R103, PT ;  /* 0x000000670e00720c */ /* 0x000fe40003fa6270 */
[C---:B------:R-:W-:Y:S02]  /*11790*/  ISETP.GE.AND P2, PT, R12.reuse, R101, PT ;  /* 0x000000650c00720c */ /* 0x040fe40003f46270 */
[----:B------:R-:W-:Y:S01]  /*117a0*/  ISETP.GE.AND P0, PT, R12, R103, PT ;  /* 0x000000670c00720c */ /* 0x000fe20003f06270 */
[----:B------:R2:W2:Y:S01]  /*117b0*/  MUFU.TANH R6, R116 ;  /* 0x0000007400067308 */ /* 0x0004a20000002400 */
[C-C-:B------:R-:W-:Y:S01]  /*117c0*/  LOP3.LUT R14, R47.reuse, 0x58, R38.reuse, 0xfe, !PT ;  /* 0x000000582f0e7812 */ /* 0x140fe200078efe26 */
[----:B-1----:R-:W-:Y:S01]  /*117d0*/  FMUL.FTZ R5, R18, UR13 ;  /* 0x0000000d12057c20 */ /* 0x002fe20008410000 */
[----:B------:R-:W-:Y:S02]  /*117e0*/  LOP3.LUT R12, R47, 0x68, R38, 0xfe, !PT ;  /* 0x000000682f0c7812 */ /* 0x000fe400078efe26 */
[----:B---3--:R-:W-:-:S02]  /*117f0*/  FSEL R111, R10, -INF , !P3 ;  /* 0xff8000000a6f7808 */ /* 0x008fc40005800000 */
[-C--:B------:R-:W-:Y:S01]  /*11800*/  ISETP.GE.AND P1, PT, R14, R103.reuse, PT ;  /* 0x000000670e00720c */ /* 0x080fe20003f26270 */
[----:B------:R-:W1:Y:S01]  /*11810*/  MUFU.TANH R104, R104 ;  /* 0x0000006800687308 */ /* 0x000e620000002400 */
[----:B------:R-:W-:Y:S02]  /*11820*/  ISETP.GE.AND P3, PT, R12, R103, PT ;  /* 0x000000670c00720c */ /* 0x000fe40003f66270 */
[----:B----4-:R-:W-:Y:S02]  /*11830*/  FSEL R131, R131, -INF , !P4 ;  /* 0xff80000083837808 */ /* 0x010fe40006000000 */
[----:B------:R-:W-:Y:S02]  /*11840*/  FSEL R113, R39, -INF , !P5 ;  /* 0xff80000027717808 */ /* 0x000fe40006800000 */
[----:B-----5:R-:W-:Y:S01]  /*11850*/  FSEL R109, R109, -INF , !P1 ;  /* 0xff8000006d6d7808 */ /* 0x020fe20004800000 */
[----:B------:R-:W3:Y:S01]  /*11860*/  MUFU.TANH R5, R5 ;  /* 0x0000000500057308 */ /* 0x000ee20000002400 */
[----:B--2---:R-:W-:-:S02]  /*11870*/  FSEL R116, R9, -INF , !P6 ;  /* 0xff80000009747808 */ /* 0x004fc40007000000 */
[-C--:B------:R-:W-:Y:S02]  /*11880*/  ISETP.GE.AND P6, PT, R12, R101.reuse, PT ;  /* 0x000000650c00720c */ /* 0x080fe40003fc6270 */
[C-C-:B------:R-:W-:Y:S02]  /*11890*/  LOP3.LUT R12, R47.reuse, 0x70, R38.reuse, 0xfe, !PT ;  /* 0x000000702f0c7812 */ /* 0x140fe400078efe26 */
[-C--:B------:R-:W-:Y:S01]  /*118a0*/  ISETP.GE.AND P4, PT, R14, R101.reuse, PT ;  /* 0x000000650e00720c */ /* 0x080fe20003f86270 */
[----:B------:R-:W2:Y:S01]  /*118b0*/  MUFU.TANH R7, R7 ;  /* 0x0000000700077308 */ /* 0x000ea20000002400 */
[C---:B------:R-:W-:Y:S02]  /*118c0*/  ISETP.GE.AND P5, PT, R12.reuse, R101, PT ;  /* 0x000000650c00720c */ /* 0x040fe40003fa6270 */
[----:B------:R-:W-:Y:S02]  /*118d0*/  ISETP.GE.AND P1, PT, R12, R103, PT ;  /* 0x000000670c00720c */ /* 0x000fe40003f26270 */
[----:B------:R-:W-:-:S02]  /*118e0*/  LOP3.LUT R10, R47, 0x78, R38, 0xfe, !PT ;  /* 0x000000782f0a7812 */ /* 0x000fc400078efe26 */
[----:B------:R-:W-:Y:S01]  /*118f0*/  FSEL R38, R4, -INF , !P0 ;  /* 0xff80000004267808 */ /* 0x000fe20004000000 */
[----:B------:R-:W4:Y:S01]  /*11900*/  MUFU.TANH R46, R46 ;  /* 0x0000002e002e7308 */ /* 0x000f220000002400 */
[----:B------:R-:W-:Y:S02]  /*11910*/  FSEL R112, R11, -INF , !P4 ;  /* 0xff8000000b707808 */ /* 0x000fe40006000000 */
[----:B------:R-:W-:Y:S02]  /*11920*/  P2R R9, PR, RZ, 0x2 ;  /* 0x00000002ff097803 */ /* 0x000fe40000000000 */
[----:B------:R-:W-:Y:S02]  /*11930*/  FSEL R39, R6, -INF , !P5 ;  /* 0xff80000006277808 */ /* 0x000fe40006800000 */
[C---:B------:R-:W-:Y:S01]  /*11940*/  ISETP.GE.AND P4, PT, R10.reuse, R101, PT ;  /* 0x000000650a00720c */ /* 0x040fe20003f86270 */
[----:B------:R-:W5:Y:S01]  /*11950*/  MUFU.TANH R45, R45 ;  /* 0x0000002d002d7308 */ /* 0x000f620000002400 */
[----:B------:R-:W-:Y:S01]  /*11960*/  ISETP.GE.AND P1, PT, R10, R103, PT ;  /* 0x000000670a00720c */ /* 0x000fe20003f26270 */
[----:B------:R-:W-:Y:S01]  /*11970*/  VIADD R10, R42, 0x71 ;  /* 0x000000712a0a7836 */ /* 0x000fe20000000000 */
[----:B------:R-:W-:Y:S01]  /*11980*/  ISETP.GT.AND P5, PT, R184, R173, PT ;  /* 0x000000adb800720c */ /* 0x000fe20003fa4270 */
[----:B------:R-:W-:Y:S01]  /*11990*/  VIADD R42, R42, 0x79 ;  /* 0x000000792a2a7836 */ /* 0x000fe20000000000 */
[----:B-1----:R-:W-:-:S02]  /*119a0*/  FSEL R104, R104, -INF , !P2 ;  /* 0xff80000068687808 */ /* 0x002fc40005000000 */
[----:B------:R-:W-:Y:S01]  /*119b0*/  ISETP.GE.AND P0, PT, R10, R101, PT ;  /* 0x000000650a00720c */ /* 0x000fe20003f06270 */
[----:B------:R-:W1:Y:S01]  /*119c0*/  MUFU.TANH R44, R44 ;  /* 0x0000002c002c7308 */ /* 0x000e620000002400 */
[----:B------:R-:W-:Y:S02]  /*119d0*/  FSEL R66, R66, -INF , !P6 ;  /* 0xff80000042427808 */ /* 0x000fe40007000000 */
[----:B---3--:R-:W-:Y:S02]  /*119e0*/  FSEL R37, R5, -INF , !P3 ;  /* 0xff80000005257808 */ /* 0x008fe40005800000 */
[----:B--2---:R-:W-:Y:S02]  /*119f0*/  FSEL R40, R7, -INF , !P0 ;  /* 0xff80000007287808 */ /* 0x004fe40004000000 */
[----:B------:R-:W-:Y:S01]  /*11a00*/  ISETP.NE.AND P6, PT, R9, RZ, PT ;  /* 0x000000ff0900720c */ /* 0x000fe20003fc5270 */
[----:B------:R-:W2:Y:S01]  /*11a10*/  MUFU.TANH R43, R43 ;  /* 0x0000002b002b7308 */ /* 0x000ea20000002400 */
[----:B------:R-:W-:Y:S01]  /*11a20*/  BAR.SYNC.DEFER_BLOCKING 0x0 ;  /* 0x0000000000007b1d */ /* 0x000fe20000010000 */
[----:B------:R-:W-:-:S02]  /*11a30*/  ISETP.GE.AND P2, PT, R10, R103, PT ;  /* 0x000000670a00720c */ /* 0x000fc40003f46270 */
[C---:B------:R-:W-:Y:S02]  /*11a40*/  ISETP.GE.AND P3, PT, R42.reuse, R101, PT ;  /* 0x000000652a00720c */ /* 0x040fe40003f66270 */
[----:B------:R-:W-:Y:S02]  /*11a50*/  ISETP.GE.AND P0, PT, R42, R103, PT ;  /* 0x000000672a00720c */ /* 0x000fe40003f06270 */
[----:B------:R-:W3:Y:S01]  /*11a60*/  MUFU.TANH R4, R114 ;  /* 0x0000007200047308 */ /* 0x000ee20000002400 */
[----:B----4-:R-:W-:Y:S02]  /*11a70*/  FSEL R46, R46, -INF , !P4 ;  /* 0xff8000002e2e7808 */ /* 0x010fe40006000000 */
[----:B-----5:R-:W-:Y:S02]  /*11a80*/  FSEL R45, R45, -INF , !P3 ;  /* 0xff8000002d2d7808 */ /* 0x020fe40005800000 */
[----:B-1----:R-:W-:-:S03]  /*11a90*/  FSEL R44, R44, -INF , !P6 ;  /* 0xff8000002c2c7808 */ /* 0x002fc60007000000 */
        /* <DEDUP_REMOVED lines=56> */
[----:B------:R-:W-:Y:S02]  /*11e20*/  IMAD R4, R7, UR9, R4 ;  /* 0x0000000907047c24 */ /* 0x000fe4000f8e0204 */
[----:B--2---:R-:W-:Y:S02]  /*11e30*/  IMAD.IADD R6, R5, 0x1, -R10 ;  /* 0x0000000105067824 */ /* 0x004fe400078e0a0a */
[----:B------:R-:W-:-:S03]  /*11e40*/  IMAD.WIDE.U32 R10, R7, UR8, RZ ;  /* 0x00000008070a7c25 */ /* 0x000fc6000f8e00ff */
[----:B------:R-:W-:Y:S02]  /*11e50*/  SHF.R.S32.HI R5, RZ, 0x1f, R6 ;  /* 0x0000001fff057819 */ /* 0x000fe40000011406 */
[----:B------:R-:W-:-:S03]  /*11e60*/  IADD3 R11, R11, R4, RZ ;  /* 0x000000040b0b7210 */ /* 0x000fc60007ffe0ff */
[----:B------:R-:W-:-:S04]  /*11e70*/  IMAD R5, R5, UR4, RZ ;  /* 0x0000000405057c24 */ /* 0x000fc8000f8e02ff */
[C---:B------:R-:W-:Y:S02]  /*11e80*/  IMAD R5, R6.reuse, UR5, R5 ;  /* 0x0000000506057c24 */ /* 0x040fe4000f8e0205 */
[----:B------:R-:W-:-:S04]  /*11e90*/  IMAD.WIDE.U32 R6, R6, UR4, R10 ;  /* 0x0000000406067c25 */ /* 0x000fc8000f8e000a */
[----:B------:R-:W-:Y:S01]  /*11ea0*/  IMAD.IADD R4, R7, 0x1, R5 ;  /* 0x0000000107047824 */ /* 0x000fe200078e0205 */
[----:B------:R-:W-:Y:S06]  /*11eb0*/  BRA `(.L_x_7517) ;  /* 0x0000000000107947 */ /* 0x000fec0003800000 */
.L_x_7516:
[----:B------:R-:W-:Y:S02]  /*11ec0*/  ULDC UR8, c[0x0][0x248] ;  /* 0x0000920000087ab9 */ /* 0x000fe40000000800 */
[----:B------:R-:W-:-:S06]  /*11ed0*/  USHF.L.U32 UR4, UR8, 0x7, URZ ;  /* 0x0000000708047899 */ /* 0x000fcc000800063f */
[----:B------:R-:W-:-:S04]  /*11ee0*/  IADD3 R6, RZ, -UR4, RZ ;  /* 0x80000004ff067c10 */ /* 0x000fc8000fffe0ff */
[----:B------:R-:W-:-:S07]  /*11ef0*/  SHF.R.S32.HI R4, RZ, 0x1f, R6 ;  /* 0x0000001fff047819 */ /* 0x000fce0000011406 */
.L_x_7517:
        /* <DEDUP_REMOVED lines=31> */
.L_x_7515:
        /* <DEDUP_REMOVED lines=85> */
[----:B------:R-:W-:Y:S01]  /*12640*/  FFMA.FTZ R52, R64, UR10, -R55 ;  /* 0x0000000a40347c23 */ /* 0x000fe20008010837 */
[----:B------:R-:W-:Y:S01]  /*12650*/  FMUL.FTZ R58, R8, UR10 ;  /* 0x0000000a083a7c20 */ /* 0x000fe20008410000 */
[----:B------:R-:W-:Y:S01]  /*12660*/  FADD.FTZ R9, R0, -R9 ;  /* 0x8000000900097221 */ /* 0x000fe20000010000 */
[----:B------:R-:W-:Y:S01]  /*12670*/  MUFU.EX2 R54, R54 ;  /* 0x0000003600367308 */ /* 0x000fe20000000800 */
[--C-:B------:R-:W-:Y:S01]  /*12680*/  FFMA.FTZ R49, R49, UR10, -R50.reuse ;  /* 0x0000000a31317c23 */ /* 0x100fe20008010832 */
[--C-:B------:R-:W-:Y:S01]  /*12690*/  FFMA.FTZ R48, R59, UR10, -R50.reuse ;  /* 0x0000000a3b307c23 */ /* 0x100fe20008010832 */
[--C-:B------:R-:W-:Y:S01]  /*126a0*/  FFMA.FTZ R47, R65, UR10, -R50.reuse ;  /* 0x0000000a412f7c23 */ /* 0x100fe20008010832 */
[--C-:B------:R-:W-:Y:S01]  /*126b0*/  FFMA.FTZ R2, R67, UR10, -R50.reuse ;  /* 0x0000000a43027c23 */ /* 0x100fe20008010832 */
[----:B------:R-:W-:Y:S01]  /*126c0*/  FMUL.FTZ R0, R9, UR10 ;  /* 0x0000000a09007c20 */ /* 0x000fe20008410000 */
[--C-:B------:R-:W-:Y:S01]  /*126d0*/  FFMA.FTZ R59, R20, UR10, -R55.reuse ;  /* 0x0000000a143b7c23 */ /* 0x100fe20008010837 */
[----:B------:R-:W-:Y:S01]  /*126e0*/  LDSM.16.MT88.4 R8, [R164+0x6000] ;  /* 0x00600000a408783b */ /* 0x000fe20000004200 */
[----:B------:R-:W2:Y:S01]  /*126f0*/  MUFU.EX2 R53, R53 ;  /* 0x0000003500357308 */ /* 0x000ea20000000800 */
[--C-:B------:R-:W-:Y:S01]  /*12700*/  FFMA.FTZ R61, R24, UR10, -R55.reuse ;  /* 0x0000000a183d7c23 */ /* 0x100fe20008010837 */
        /* <DEDUP_REMOVED lines=44> */
[----:B------:R-:W-:Y:S02]  /*129d0*/  LDSM.16.MT88.4 R36, [R163+0x9000] ;  /* 0x00900000a324783b */ /* 0x000fe40000004200 */
[----:B------:R-:W4:Y:S01]  /*129e0*/  MUFU.EX2 R2, R2 ;  /* 0x0000000200027308 */ /* 0x000f220000000800 */
[----:B--2---:R-:W-:-:S07]  /*129f0*/  F2FP.F16.F32.PACK_AB R13, R48, R49 ;  /* 0x00000031300d723e */ /* 0x004fce00000000ff */
[----:B------:R-:W2:Y:S08]  /*12a00*/  MUFU.EX2 R58, R58 ;  /* 0x0000003a003a7308 */ /* 0x000eb00000000800 */
[----:B------:R-:W5:Y:S01]  /*12a10*/  MUFU.EX2 R0, R0 ;  /* 0x0000000000007308 */ /* 0x000f620000000800 */
[----:B----4-:R-:W-:-:S07]  /*12a20*/  F2FP.F16.F32.PACK_AB R15, R2, R47 ;  /* 0x0000002f020f723e */ /* 0x010fce00000000ff */
[----:B------:R-:W-:Y:S01]  /*12a30*/  MUFU.EX2 R59, R59 ;  /* 0x0000003b003b7308 */ /* 0x000fe20000000800 */
[-C--:B--2---:R-:W-:Y:S01]  /*12a40*/  FMUL.FTZ R16, R96, R58.reuse ;  /* 0x0000003a60107220 */ /* 0x084fe20000410000 */
        /* <DEDUP_REMOVED lines=10> */
[-C--:B------:R-:W-:Y:S01]  /*12af0*/  FMUL.FTZ R95, R95, R0.reuse ;  /* 0x000000005f5f7220 */ /* 0x080fe20000410000 */
        /* <DEDUP_REMOVED lines=16> */
[C---:B---3--:R-:W-:Y:S01]  /*12c00*/  HMMA.16816.F32 R24, R12.reuse, R20, R24 ;  /* 0x000000140c18723c */ /* 0x048fe20000001818 */
[----:B------:R-:W-:Y:S01]  /*12c10*/  FMUL.FTZ R87, R87, R0 ;  /* 0x0000000057577220 */ /* 0x000fe20000410000 */
[--C-:B------:R-:W-:Y:S01]  /*12c20*/  FFMA.FTZ R82, R33, UR10, -R50.reuse ;  /* 0x0000000a21527c23 */ /* 0x100fe20008010832 */
[-C--:B------:R-:W-:Y:S01]  /*12c30*/  FMUL.FTZ R72, R72, R58.reuse ;  /* 0x0000003a48487220 */ /* 0x080fe20000410000 */
[----:B------:R-:W-:Y:S01]  /*12c40*/  FMUL.FTZ R73, R73, R58 ;  /* 0x0000003a49497220 */ /* 0x000fe20000410000 */
[-C--:B------:R-:W-:Y:S01]  /*12c50*/  FMUL.FTZ R74, R74, R0.reuse ;  /* 0x000000004a4a7220 */ /* 0x080fe20000410000 */
[C---:B------:R-:W-:Y:S01]  /*12c60*/  HMMA.16816.F32 R76, R12.reuse, R22, R76 ;  /* 0x000000160c4c723c */ /* 0x040fe2000000184c */
[----:B------:R-:W2:Y:S01]  /*12c70*/  LDSM.16.MT88.4 R20, [R164+0x6800] ;  /* 0x00680000a414783b */ /* 0x000ea20000004200 */
[----:B------:R-:W-:Y:S01]  /*12c80*/  FMUL.FTZ R75, R75, R0 ;  /* 0x000000004b4b7220 */ /* 0x000fe20000410000 */
[-C--:B------:R-:W-:Y:S01]  /*12c90*/  FMUL.FTZ R68, R68, R58.reuse ;  /* 0x0000003a44447220 */ /* 0x080fe20000410000 */
[----:B------:R-:W-:Y:S01]  /*12ca0*/  FMUL.FTZ R69, R69, R58 ;  /* 0x0000003a45457220 */ /* 0x000fe20000410000 */
[-C--:B------:R-:W-:Y:S01]  /*12cb0*/  FMUL.FTZ R70, R70, R0.reuse ;  /* 0x0000000046467220 */ /* 0x080fe20000410000 */
[----:B------:R-:W-:Y:S01]  /*12cc0*/  FMUL.FTZ R71, R71, R0 ;  /* 0x0000000047477220 */ /* 0x000fe20000410000 */
[C---:B------:R-:W-:Y:S01]  /*12cd0*/  HMMA.16816.F32 R88, R12.reuse, R8, R88 ;  /* 0x000000080c58723c */ /* 0x040fe20000001858 */
[----:B------:R-:W3:Y:S01]  /*12ce0*/  MUFU.EX2 R64, R64 ;  /* 0x0000004000407308 */ /* 0x000ee20000000800 */
[--C-:B------:R-:W-:Y:S01]  /*12cf0*/  FFMA.FTZ R81, R32, UR10, -R55.reuse ;  /* 0x0000000a20517c23 */ /* 0x100fe20008010837 */
[--C-:B------:R-:W-:Y:S01]  /*12d00*/  FFMA.FTZ R96, R133, UR10, -R50.reuse ;  /* 0x0000000a85607c23 */ /* 0x100fe20008010832 */
[--C-:B------:R-:W-:Y:S01]  /*12d10*/  FFMA.FTZ R98, R134, UR10, -R55.reuse ;  /* 0x0000000a86627c23 */ /* 0x100fe20008010837 */
[----:B------:R-:W-:Y:S01]  /*12d20*/  FFMA.FTZ R83, R128, UR10, -R55 ;  /* 0x0000000a80537c23 */ /* 0x000fe20008010837 */
[C---:B------:R-:W-:Y:S01]  /*12d30*/  HMMA.16816.F32 R8, R12.reuse, R10, R84 ;  /* 0x0000000a0c08723c */ /* 0x040fe20000001854 */
[----:B------:R-:W-:Y:S01]  /*12d40*/  FFMA.FTZ R97, R131, UR10, -R50 ;  /* 0x0000000a83617c23 */ /* 0x000fe20008010832 */
[----:B------:R-:W-:Y:S01]  /*12d50*/  FFMA.FTZ R54, R189, R58, R54 ;  /* 0x0000003abd367223 */ /* 0x000fe20000010036 */
[----:B------:R-:W-:Y:S01]  /*12d60*/  MUFU.EX2 R61, R61 ;  /* 0x0000003d003d7308 */ /* 0x000fe20000000800 */
[----:B------:R-:W-:Y:S01]  /*12d70*/  FFMA.FTZ R49, R188, R0, R49 ;  /* 0x00000000bc317223 */ /* 0x000fe20000010031 */
[----:B------:R-:W-:Y:S01]  /*12d80*/  FFMA.FTZ R0, R40, UR10, -R55 ;  /* 0x0000000a28007c23 */ /* 0x000fe20008010837 */
[----:B------:R-:W-:Y:S01]  /*12d90*/  FADD.FTZ R53, R53, R54 ;  /* 0x0000003635357221 */ /* 0x000fe20000010000 */
[----:B------:R-:W-:Y:S01]  /*12da0*/  FFMA.FTZ R86, R139, UR10, -R50 ;  /* 0x0000000a8b567c23 */ /* 0x000fe20008010832 */
[----:B------:R-:W-:Y:S01]  /*12db0*/  FADD.FTZ R48, R48, R49 ;  /* 0x0000003130307221 */ /* 0x000fe20000010000 */
[----:B------:R-:W-:Y:S01]  /*12dc0*/  FFMA.FTZ R40, R46, UR10, -R55 ;  /* 0x0000000a2e287c23 */ /* 0x000fe20008010837 */
[----:B------:R-:W-:Y:S01]  /*12dd0*/  FADD.FTZ R52, R52, R53 ;  /* 0x0000003534347221 */ /* 0x000fe20000010000 */
[----:B------:R-:W4:Y:S01]  /*12de0*/  MUFU.EX2 R84, R34 ;  /* 0x0000002200547308 */ /* 0x000f220000000800 */
[C---:B---3--:R-:W-:Y:S01]  /*12df0*/  F2FP.F16.F32.PACK_AB R32, R64.reuse, R59 ;  /* 0x0000003b4020723e */ /* 0x048fe200000000ff */
[----:B------:R-:W-:Y:S01]  /*12e00*/  FADD.FTZ R47, R47, R48 ;  /* 0x000000302f2f7221 */ /* 0x000fe20000010000 */
[----:B------:R-:W-:Y:S01]  /*12e10*/  FADD.FTZ R52, R51, R52 ;  /* 0x0000003433347221 */ /* 0x000fe20000010000 */
[----:B------:R-:W-:Y:S01]  /*12e20*/  FFMA.FTZ R189, R45, UR10, -R55 ;  /* 0x0000000a2dbd7c23 */ /* 0x000fe20008010837 */
[C---:B-1----:R-:W-:Y:S02]  /*12e30*/  HMMA.16816.F32 R72, R12.reuse, R4, R72 ;  /* 0x000000040c48723c */ /* 0x042fe40000001848 */
[----:B------:R-:W-:Y:S01]  /*12e40*/  FADD.FTZ R59, R59, R52 ;  /* 0x000000343b3b7221 */ /* 0x000fe20000010000 */
[----:B------:R-:W-:Y:S03]  /*12e50*/  MUFU.EX2 R63, R63 ;  /* 0x0000003f003f7308 */ /* 0x000fe60000000800 */
[----:B------:R-:W-:Y:S01]  /*12e60*/  HMMA.16816.F32 R4, R12, R6, R68 ;  /* 0x000000060c04723c */ /* 0x000fe20000001844 */
[----:B------:R-:W1:Y:S01]  /*12e70*/  LDSM.16.MT88.4 R12, [R163+0x6800] ;  /* 0x00680000a30c783b */ /* 0x000e620000004200 */
[----:B------:R-:W-:-:S03]  /*12e80*/  FADD.FTZ R64, R64, R59 ;  /* 0x0000003b40407221 */ /* 0x000fc60000010000 */
[----:B------:R-:W3:Y:S01]  /*12e90*/  MUFU.EX2 R80, R80 ;  /* 0x0000005000507308 */ /* 0x000ee20000000800 */
[----:B----4-:R-:W-:Y:S01]  /*12ea0*/  F2FP.F16.F32.PACK_AB R34, R84, R61 ;  /* 0x0000003d5422723e */ /* 0x010fe200000000ff */
[--C-:B------:R-:W-:Y:S01]  /*12eb0*/  FFMA.FTZ R68, R136, UR10, -R55.reuse ;  /* 0x0000000a88447c23 */ /* 0x100fe20008010837 */
[----:B------:R-:W-:Y:S01]  /*12ec0*/  FFMA.FTZ R70, R132, UR10, -R55 ;  /* 0x0000000a84467c23 */ /* 0x000fe20008010837 */
[----:B------:R-:W-:Y:S01]  /*12ed0*/  FFMA.FTZ R71, R135, UR10, -R50 ;  /* 0x0000000a87477c23 */ /* 0x000fe20008010832 */
[----:B------:R-:W-:-:S03]  /*12ee0*/  FADD.FTZ R61, R61, R64 ;  /* 0x000000403d3d7221 */ /* 0x000fc60000010000 */
[----:B------:R-:W-:Y:S01]  /*12ef0*/  MUFU.EX2 R65, R65 ;  /* 0x0000004100417308 */ /* 0x000fe20000000800 */
[----:B------:R-:W-:-:S07]  /*12f00*/  FADD.FTZ R84, R84, R61 ;  /* 0x0000003d54547221 */ /* 0x000fce0000010000 */
[----:B------:R-:W4:Y:S01]  /*12f10*/  MUFU.EX2 R82, R82 ;  /* 0x0000005200527308 */ /* 0x000f220000000800 */
[----:B---3--:R-:W-:-:S07]  /*12f20*/  F2FP.F16.F32.PACK_AB R33, R80, R63 ;  /* 0x0000003f5021723e */ /* 0x008fce00000000ff */
[----:B------:R3:W-:Y:S08]  /*12f30*/  MUFU.EX2 R69, R81 ;  /* 0x0000005100457308 */ /* 0x0007f00000000800 */
[----:B------:R-:W5:Y:S01]  /*12f40*/  MUFU.EX2 R68, R68 ;  /* 0x0000004400447308 */ /* 0x000f620000000800 */
[----:B----4-:R-:W-:-:S07]  /*12f50*/  F2FP.F16.F32.PACK_AB R35, R82, R65 ;  /* 0x000000415223723e */ /* 0x010fce00000000ff */
[C---:B------:R-:W-:Y:S01]  /*12f60*/  HMMA.16816.F32 R16, R32.reuse, R28, R16 ;  /* 0x0000001c2010723c */ /* 0x040fe20000001810 */
[----:B---3--:R-:W-:Y:S01]  /*12f70*/  FFMA.FTZ R81, R137, UR10, -R50 ;  /* 0x0000000a89517c23 */ /* 0x008fe20008010832 */
[----:B------:R-:W-:Y:S04]  /*12f80*/  MUFU.EX2 R67, R67 ;  /* 0x0000004300437308 */ /* 0x000fe80000000800 */
[C---:B------:R-:W-:Y:S01]  /*12f90*/  HMMA.16816.F32 R92, R32.reuse, R30, R92 ;  /* 0x0000001e205c723c */ /* 0x040fe2000000185c */
[----:B------:R-:W3:Y:S03]  /*12fa0*/  LDSM.16.MT88.4 R28, [R162+0x6800] ;  /* 0x00680000a21c783b */ /* 0x000ee60000004200 */
[----:B------:R-:W-:Y:S02]  /*12fb0*/  MUFU.EX2 R70, R70 ;  /* 0x0000004600467308 */ /* 0x000fe40000000800 */
[C---:B--2---:R-:W-:Y:S06]  /*12fc0*/  HMMA.16816.F32 R88, R32.reuse, R20, R88 ;  /* 0x000000142058723c */ /* 0x044fec0000001858 */
[C---:B------:R-:W-:Y:S01]  /*12fd0*/  HMMA.16816.F32 R8, R32.reuse, R22, R8 ;  /* 0x000000162008723c */ /* 0x040fe20000001808 */
[----:B------:R-:W2:Y:S01]  /*12fe0*/  LDSM.16.MT88.4 R20, [R166+0x7000] ;  /* 0x00700000a614783b */ /* 0x000ea20000004200 */
[----:B------:R-:W-:Y:S04]  /*12ff0*/  MUFU.EX2 R86, R86 ;  /* 0x0000005600567308 */ /* 0x000fe80000000800 */
[C---:B-1----:R-:W-:Y:S04]  /*13000*/  HMMA.16816.F32 R24, R32.reuse, R12, R24 ;  /* 0x0000000c2018723c */ /* 0x042fe80000001818 */
[----:B------:R-:W1:Y:S02]  /*13010*/  MUFU.EX2 R71, R71 ;  /* 0x0000004700477308 */ /* 0x000e640000000800 */
[C---:B------:R-:W-:Y:S01]  /*13020*/  HMMA.16816.F32 R76, R32.reuse, R14, R76 ;  /* 0x0000000e204c723c */ /* 0x040fe2000000184c */
[----:B------:R-:W4:Y:S05]  /*13030*/  LDSM.16.MT88.4 R12, [R164+0x7000] ;  /* 0x00700000a40c783b */ /* 0x000f2a0000004200 */
[----:B------:R-:W-:Y:S08]  /*13040*/  MUFU.EX2 R81, R81 ;  /* 0x0000005100517308 */ /* 0x000ff00000000800 */
[----:B------:R-:W2:Y:S01]  /*13050*/  MUFU.EX2 R96, R96 ;  /* 0x0000006000607308 */ /* 0x000ea20000000800 */
[C---:B---3--:R-:W-:Y:S07]  /*13060*/  HMMA.16816.F32 R72, R32.reuse, R28, R72 ;  /* 0x0000001c2048723c */ /* 0x048fee0000001848 */
[----:B------:R-:W-:Y:S01]  /*13070*/  MUFU.EX2 R98, R98 ;  /* 0x0000006200627308 */ /* 0x000fe20000000800 */
[----:B------:R-:W-:Y:S01]  /*13080*/  HMMA.16816.F32 R4, R32, R30, R4 ;  /* 0x0000001e2004723c */ /* 0x000fe20000001804 */
[----:B------:R-:W3:Y:S06]  /*13090*/  LDSM.16.MT88.4 R28, [R163+0x7000] ;  /* 0x00700000a31c783b */ /* 0x000eec0000004200 */
[----:B-----5:R-:W-:Y:S01]  /*130a0*/  F2FP.F16.F32.PACK_AB R32, R68, R69 ;  /* 0x000000454420723e */ /* 0x020fe200000000ff */
[----:B------:R-:W5:Y:S01]  /*130b0*/  MUFU.EX2 R83, R83 ;  /* 0x0000005300537308 */ /* 0x000f620000000800 */
[----:B-1----:R-:W-:Y:S01]  /*130c0*/  F2FP.F16.F32.PACK_AB R33, R71, R86 ;  /* 0x000000564721723e */ /* 0x002fe200000000ff */
[----:B------:R-:W-:Y:S01]  /*130d0*/  FADD.FTZ R69, R69, R84 ;  /* 0x0000005445457221 */ /* 0x000fe20000010000 */
[----:B------:R-:W-:-:S02]  /*130e0*/  F2FP.F16.F32.PACK_AB R34, R70, R67 ;  /* 0x000000434622723e */ /* 0x000fc400000000ff */
[----:B--2---:R-:W-:Y:S01]  /*130f0*/  F2FP.F16.F32.PACK_AB R35, R96, R81 ;  /* 0x000000516023723e */ /* 0x004fe200000000ff */
[----:B------:R-:W-:Y:S02]  /*13100*/  FADD.FTZ R68, R68, R69 ;  /* 0x0000004544447221 */ /* 0x000fe40000010000 */
[----:B------:R-:W-:Y:S04]  /*13110*/  MUFU.EX2 R101, R101 ;  /* 0x0000006500657308 */ /* 0x000fe80000000800 */
[C---:B------:R-:W-:Y:S04]  /*13120*/  HMMA.16816.F32 R16, R32.reuse, R20, R16 ;  /* 0x000000142010723c */ /* 0x040fe80000001810 */
[----:B------:R-:W-:Y:S02]  /*13130*/  MUFU.EX2 R110, R110 ;  /* 0x0000006e006e7308 */ /* 0x000fe40000000800 */
[C---:B------:R-:W-:Y:S01]  /*13140*/  HMMA.16816.F32 R92, R32.reuse, R22, R92 ;  /* 0x00000016205c723c */ /* 0x040fe2000000185c */
[----:B------:R-:W1:Y:S05]  /*13150*/  LDSM.16.MT88.4 R20, [R162+0x7000] ;  /* 0x00700000a214783b */ /* 0x000e6a0000004200 */
        /* <DEDUP_REMOVED lines=8> */
[----:B------:R-:W3:Y:S06]  /*131e0*/  LDSM.16.MT88.4 R28, [R164+0x7800] ;  /* 0x00780000a41c783b */ /* 0x000eec0000004200 */
[----:B------:R-:W4:Y:S08]  /*131f0*/  MUFU.EX2 R118, R118 ;  /* 0x0000007600767308 */ /* 0x000f300000000800 */
[----:B------:R-:W-:Y:S01]  /*13200*/  MUFU.EX2 R115, R115 ;  /* 0x0000007300737308 */ /* 0x000fe20000000800 */
[C---:B-1----:R-:W-:Y:S06]  /*13210*/  HMMA.16816.F32 R72, R32.reuse, R20, R72 ;  /* 0x000000142048723c */ /* 0x042fec0000001848 */
[----:B------:R-:W-:Y:S01]  /*13220*/  HMMA.16816.F32 R4, R32, R22, R4 ;  /* 0x000000162004723c */ /* 0x000fe20000001804 */
[----:B------:R-:W1:Y:S01]  /*13230*/  LDSM.16.MT88.4 R20, [R163+0x7800] ;  /* 0x00780000a314783b */ /* 0x000e620000004200 */
[----:B------:R-:W1:Y:S05]  /*13240*/  MUFU.EX2 R122, R122 ;  /* 0x0000007a007a7308 */ /* 0x000e6a0000000800 */
[----:B-----5:R-:W-:-:S02]  /*13250*/  F2FP.F16.F32.PACK_AB R32, R83, R98 ;  /* 0x000000625320723e */ /* 0x020fc400000000ff */
[----:B----4-:R-:W-:Y:S01]  /*13260*/  F2FP.F16.F32.PACK_AB R33, R114, R97 ;  /* 0x000000617221723e */ /* 0x010fe200000000ff */
[----:B------:R-:W-:Y:S01]  /*13270*/  MUFU.EX2 R119, R119 ;  /* 0x0000007700777308 */ /* 0x000fe20000000800 */
[----:B------:R-:W-:Y:S02]  /*13280*/  F2FP.F16.F32.PACK_AB R34, R110, R101 ;  /* 0x000000656e22723e */ /* 0x000fe400000000ff */
[----:B------:R-:W-:-:S05]  /*13290*/  F2FP.F16.F32.PACK_AB R35, R118, R103 ;  /* 0x000000677623723e */ /* 0x000fca00000000ff */
[----:B------:R-:W-:Y:S02]  /*132a0*/  MUFU.EX2 R120, R120 ;  /* 0x0000007800787308 */ /* 0x000fe40000000800 */
        /* <DEDUP_REMOVED lines=65> */
[----:B------:R-:W2:Y:S01]  /*136c0*/  MUFU.EX2 R189, R189 ;  /* 0x000000bd00bd7308 */ /* 0x000ea20000000800 */
[----:B------:R-:W-:Y:S01]  /*136d0*/  HMMA.16816.F32 R4, R32, R22, R4 ;  /* 0x000000162004723c */ /* 0x000fe20000001804 */
[----:B------:R-:W2:Y:S01]  /*136e0*/  LDSM.16.MT88.4 R32, [R162+0x9000] ;  /* 0x00900000a220783b */ /* 0x000ea20000004200 */
[----:B------:R-:W-:-:S02]  /*136f0*/  F2FP.F16.F32.PACK_AB R20, R105, R104 ;  /* 0x000000686914723e */ /* 0x000fc400000000ff */
[----:B-1----:R-:W-:-:S03]  /*13700*/  F2FP.F16.F32.PACK_AB R21, R125, R60 ;  /* 0x0000003c7d15723e */ /* 0x002fc600000000ff */
[----:B------:R-:W-:Y:S02]  /*13710*/  F2FP.F16.F32.PACK_AB R22, R109, R62 ;  /* 0x0000003e6d16723e */ /* 0x000fe400000000ff */
[----:B----4-:R-:W-:-:S07]  /*13720*/  F2FP.F16.F32.PACK_AB R23, R3, R66 ;  /* 0x000000420317723e */ /* 0x010fce00000000ff */
[C---:B-----5:R-:W-:Y:S06]  /*13730*/  HMMA.16816.F32 R16, R20.reuse, R12, R16 ;  /* 0x0000000c1410723c */ /* 0x060fec0000001810 */
[C---:B------:R-:W-:Y:S01]  /*13740*/  HMMA.16816.F32 R92, R20.reuse, R14, R92 ;  /* 0x0000000e145c723c */ /* 0x040fe2000000185c */
[----:B------:R-:W-:Y:S02]  /*13750*/  FADD.FTZ R12, R2, R47 ;  /* 0x0000002f020c7221 */ /* 0x000fe40000010000 */
[----:B------:R-:W-:Y:S02]  /*13760*/  MUFU.EX2 R2, R44 ;  /* 0x0000002c00027308 */ /* 0x000fe40000000800 */
[----:B------:R-:W-:Y:S01]  /*13770*/  FADD.FTZ R63, R63, R12 ;  /* 0x0000000c3f3f7221 */ /* 0x000fe20000010000 */
[----:B---3--:R-:W-:Y:S01]  /*13780*/  HMMA.16816.F32 R8, R20, R30, R8 ;  /* 0x0000001e1408723c */ /* 0x008fe20000001808 */
[----:B------:R-:W1:Y:S02]  /*13790*/  LDSM.16.MT88.4 R12, [R166+0x9800] ;  /* 0x00980000a60c783b */ /* 0x000e640000004200 */
[----:B------:R-:W-:-:S03]  /*137a0*/  FADD.FTZ R80, R80, R63 ;  /* 0x0000003f50507221 */ /* 0x000fc60000010000 */
[----:B------:R-:W-:Y:S01]  /*137b0*/  HMMA.16816.F32 R88, R20, R28, R88 ;  /* 0x0000001c1458723c */ /* 0x000fe20000001858 */
[----:B------:R-:W-:Y:S01]  /*137c0*/  FADD.FTZ R65, R65, R80 ;  /* 0x0000005041417221 */ /* 0x000fe20000010000 */
[----:B------:R-:W-:-:S03]  /*137d0*/  FFMA.FTZ R31, R41, UR10, -R50 ;  /* 0x0000000a291f7c23 */ /* 0x000fc60008010832 */
[----:B------:R-:W-:Y:S01]  /*137e0*/  FADD.FTZ R65, R82, R65 ;  /* 0x0000004152417221 */ /* 0x000fe20000010000 */
[C---:B------:R-:W-:Y:S01]  /*137f0*/  HMMA.16816.F32 R24, R20.reuse, R36, R24 ;  /* 0x000000241418723c */ /* 0x040fe20000001818 */
[--C-:B------:R-:W-:Y:S01]  /*13800*/  FFMA.FTZ R29, R43, UR10, -R50.reuse ;  /* 0x0000000a2b1d7c23 */ /* 0x100fe20008010832 */
[----:B------:R-:W-:Y:S01]  /*13810*/  FFMA.FTZ R28, R42, UR10, -R50 ;  /* 0x0000000a2a1c7c23 */ /* 0x000fe20008010832 */
[----:B------:R-:W-:Y:S01]  /*13820*/  FADD.FTZ R30, R86, R65 ;  /* 0x00000041561e7221 */ /* 0x000fe20000010000 */
[----:B------:R-:W-:Y:S01]  /*13830*/  MUFU.EX2 R31, R31 ;  /* 0x0000001f001f7308 */ /* 0x000fe20000000800 */
[----:B------:R-:W3:Y:S01]  /*13840*/  LDSM.16.MT88.4 R84, [R164+0x9800] ;  /* 0x00980000a454783b */ /* 0x000ee20000004200 */
[----:B--2---:R-:W-:Y:S01]  /*13850*/  HMMA.16816.F32 R72, R20, R32, R72 ;  /* 0x000000201448723c */ /* 0x004fe20000001848 */
[----:B------:R-:W-:-:S04]  /*13860*/  FADD.FTZ R30, R71, R30 ;  /* 0x0000001e471e7221 */ /* 0x000fc80000010000 */
[----:B------:R-:W-:Y:S01]  /*13870*/  FADD.FTZ R81, R81, R30 ;  /* 0x0000001e51517221 */ /* 0x000fe20000010000 */
[----:B------:R-:W2:Y:S01]  /*13880*/  MUFU.EX2 R29, R29 ;  /* 0x0000001d001d7308 */ /* 0x000ea20000000800 */
[----:B------:R-:W-:Y:S01]  /*13890*/  FADD.FTZ R33, R67, R68 ;  /* 0x0000004443217221 */ /* 0x000fe20000010000 */
[----:B------:R-:W-:Y:S01]  /*138a0*/  F2FP.F16.F32.PACK_AB R68, R0, R127 ;  /* 0x0000007f0044723e */ /* 0x000fe200000000ff */
[----:B------:R-:W-:Y:S01]  /*138b0*/  FADD.FTZ R96, R96, R81 ;  /* 0x0000005160607221 */ /* 0x000fe20000010000 */
[C---:B------:R-:W-:Y:S01]  /*138c0*/  HMMA.16816.F32 R76, R20.reuse, R38, R76 ;  /* 0x00000026144c723c */ /* 0x040fe2000000184c */
[----:B------:R-:W-:Y:S01]  /*138d0*/  FADD.FTZ R33, R70, R33 ;  /* 0x0000002146217221 */ /* 0x000fe20000010000 */
[----:B------:R-:W-:Y:S01]  /*138e0*/  F2FP.F16.F32.PACK_AB R70, R189, R40 ;  /* 0x00000028bd46723e */ /* 0x000fe200000000ff */
[----:B------:R-:W-:Y:S01]  /*138f0*/  FADD.FTZ R97, R97, R96 ;  /* 0x0000006061617221 */ /* 0x000fe20000010000 */
[----:B------:R-:W4:Y:S01]  /*13900*/  MUFU.EX2 R28, R28 ;  /* 0x0000001c001c7308 */ /* 0x000f220000000800 */
[----:B------:R-:W-:Y:S01]  /*13910*/  FADD.FTZ R30, R98, R33 ;  /* 0x00000021621e7221 */ /* 0x000fe20000010000 */
[----:B------:R-:W-:Y:S01]  /*13920*/  HMMA.16816.F32 R4, R20, R34, R4 ;  /* 0x000000221404723c */ /* 0x000fe20000001804 */
[----:B------:R-:W-:Y:S01]  /*13930*/  FADD.FTZ R114, R114, R97 ;  /* 0x0000006172727221 */ /* 0x000fe20000010000 */
[----:B------:R-:W5:Y:S01]  /*13940*/  LDSM.16.MT88.4 R20, [R163+0x9800] ;  /* 0x00980000a314783b */ /* 0x000f620000004200 */
[----:B------:R-:W-:-:S02]  /*13950*/  FADD.FTZ R30, R83, R30 ;  /* 0x0000001e531e7221 */ /* 0x000fc40000010000 */
[----:B------:R-:W-:Y:S02]  /*13960*/  FADD.FTZ R103, R103, R114 ;  /* 0x0000007267677221 */ /* 0x000fe40000010000 */
[----:B------:R-:W-:Y:S01]  /*13970*/  FADD.FTZ R101, R101, R30 ;  /* 0x0000001e65657221 */ /* 0x000fe20000010000 */
[----:B--2---:R-:W-:Y:S01]  /*13980*/  F2FP.F16.F32.PACK_AB R69, R29, R2 ;  /* 0x000000021d45723e */ /* 0x004fe200000000ff */
[----:B------:R-:W-:Y:S02]  /*13990*/  FADD.FTZ R118, R118, R103 ;  /* 0x0000006776767221 */ /* 0x000fe40000010000 */
[----:B------:R-:W-:Y:S02]  /*139a0*/  FADD.FTZ R110, R110, R101 ;  /* 0x000000656e6e7221 */ /* 0x000fe40000010000 */
[----:B------:R-:W-:Y:S01]  /*139b0*/  FADD.FTZ R117, R117, R118 ;  /* 0x0000007675757221 */ /* 0x000fe20000010000 */
[----:B----4-:R-:W-:Y:S01]  /*139c0*/  F2FP.F16.F32.PACK_AB R71, R31, R28 ;  /* 0x0000001c1f47723e */ /* 0x010fe200000000ff */
[----:B------:R-:W-:-:S02]  /*139d0*/  FADD.FTZ R115, R115, R110 ;  /* 0x0000006e73737221 */ /* 0x000fc40000010000 */
[----:B------:R-:W-:Y:S02]  /*139e0*/  FADD.FTZ R124, R124, R117 ;  /* 0x000000757c7c7221 */ /* 0x000fe40000010000 */
[----:B------:R-:W-:Y:S02]  /*139f0*/  FADD.FTZ R122, R122, R115 ;  /* 0x000000737a7a7221 */ /* 0x000fe40000010000 */
[C---:B-1----:R-:W-:Y:S06]  /*13a00*/  HMMA.16816.F32 R96, R68.reuse, R12, R16 ;  /* 0x0000000c4460723c */ /* 0x042fec0000001810 */
[----:B------:R-:W-:Y:S01]  /*13a10*/  HMMA.16816.F32 R92, R68, R14, R92 ;  /* 0x0000000e445c723c */ /* 0x000fe2000000185c */
[----:B------:R-:W1:Y:S01]  /*13a20*/  LDSM.16.MT88.4 R12, [R162+0x9800] ;  /* 0x00980000a20c783b */ /* 0x000e620000004200 */
[----:B------:R-:W-:Y:S01]  /*13a30*/  FADD.FTZ R17, R119, R122 ;  /* 0x0000007a77117221 */ /* 0x000fe20000010000 */
[----:B------:R-:W-:-:S03]  /*13a40*/  FADD.FTZ R19, R113, R124 ;  /* 0x0000007c71137221 */ /* 0x000fc60000010000 */
[----:B------:R-:W-:Y:S01]  /*13a50*/  FADD.FTZ R17, R120, R17 ;  /* 0x0000001178117221 */ /* 0x000fe20000010000 */
[----:B------:R-:W-:Y:S01]  /*13a60*/  FADD.FTZ R19, R126, R19 ;  /* 0x000000137e137221 */ /* 0x000fe20000010000 */
[----:B---3--:R-:W-:Y:S02]  /*13a70*/  HMMA.16816.F32 R88, R68, R84, R88 ;  /* 0x000000544458723c */ /* 0x008fe40000001858 */
[----:B------:R-:W-:-:S04]  /*13a80*/  FADD.FTZ R116, R116, R17 ;  /* 0x0000001174747221 */ /* 0x000fc80000010000 */
[----:B------:R-:W-:Y:S01]  /*13a90*/  HMMA.16816.F32 R84, R68, R86, R8 ;  /* 0x000000564454723c */ /* 0x000fe20000001808 */
[----:B------:R-:W-:-:S04]  /*13aa0*/  FADD.FTZ R121, R121, R116 ;  /* 0x0000007479797221 */ /* 0x000fc80000010000 */
[----:B------:R-:W-:Y:S01]  /*13ab0*/  FADD.FTZ R108, R108, R121 ;  /* 0x000000796c6c7221 */ /* 0x000fe20000010000 */
[C---:B-----5:R-:W-:Y:S01]  /*13ac0*/  HMMA.16816.F32 R80, R68.reuse, R20, R24 ;  /* 0x000000144450723c */ /* 0x060fe20000001818 */
        /* <DEDUP_REMOVED lines=23> */
[----:B------:R-:W-:-:S03]  /*13c40*/  MOV R2, R57 ;  /* 0x0000003900027202 */ /* 0x000fc60000000f00 */
[----:B------:R-:W-:-:S04]  /*13c50*/  FADD.FTZ R28, R28, R29 ;  /* 0x0000001d1c1c7221 */ /* 0x000fc80000010000 */
[----:B------:R-:W-:-:S07]  /*13c60*/  FADD.FTZ R188, R31, R28 ;  /* 0x0000001c1fbc7221 */ /* 0x000fce0000010000 */
.L_x_7512:
        /* <DEDUP_REMOVED lines=17> */
.L_x_7522:
[----:B------:R-:W-:Y:S04]  /*13d80*/  DEPBAR.LE SB0, 0x0 ;  /* 0x000080000000791a */ /* 0x000fe80000000000 */
[----:B------:R-:W-:Y:S01]  /*13d90*/  BAR.SYNC.DEFER_BLOCKING 0x0 ;  /* 0x0000000000007b1d */ /* 0x000fe20000010000 */
[----:B------:R-:W-:Y:S01]  /*13da0*/  ISETP.NE.AND P6, PT, R180, RZ, PT ;  /* 0x000000ffb400720c */ /* 0x000fe20003fc5270 */
[----:B------:R-:W-:Y:S01]  /*13db0*/  VIADD R184, R184, 0xffffffff ;  /* 0xffffffffb8b87836 */ /* 0x000fe20000000000 */
[----:B------:R-:W-:Y:S01]  /*13dc0*/  MOV R10, R187 ;  /* 0x000000bb000a7202 */ /* 0x000fe20000000f00 */
[----:B------:R-:W-:Y:S10]  /*13dd0*/  IMAD.MOV.U32 R5, RZ, RZ, R186 ;  /* 0x000000ffff057224 */ /* 0x000ff400078e00ba */
[----:B------:R-:W-:Y:S05]  /*13de0*/  @!P6 BRA `(.L_x_7519) ;  /* 0x0000000000f4e947 */ /* 0x000fea0003800000 */
        /* <DEDUP_REMOVED lines=61> */
.L_x_7519:
        /* <DEDUP_REMOVED lines=24> */
[----:B------:R-:W-:Y:S01]  /*14340*/  ISETP.GT.AND P0, PT, R184, R173, PT ;  /* 0x000000adb800720c */ /* 0x000fe20003f04270 */
        /* <DEDUP_REMOVED lines=10> */
[----:B------:R-:W0:Y:S08]  /*143f0*/  LDGDEPBAR ;  /* 0x00000000000079af */ /* 0x000e300000000000 */
[----:B------:R-:W5:Y:S08]  /*14400*/  LDSM.16.M88.4 R132, [R171+0x5000] ;  /* 0x00500000ab84783b */ /* 0x000f700000000200 */
[----:B------:R-:W5:Y:S08]  /*14410*/  LDSM.16.M88.4 R136, [R171+0x5800] ;  /* 0x00580000ab88783b */ /* 0x000f700000000200 */
[----:B------:R-:W-:Y:S08]  /*14420*/  LDSM.16.M88.4 R140, [R170] ;  /* 0x00000000aa8c783b */ /* 0x000ff00000000200 */
[----:B------:R-:W5:Y:S08]  /*14430*/  LDSM.16.M88.4 R144, [R165+0x2000] ;  /* 0x00200000a590783b */ /* 0x000f700000000200 */
[----:B------:R-:W5:Y:S08]  /*14440*/  LDSM.16.M88.4 R148, [R165+0x2800] ;  /* 0x00280000a594783b */ /* 0x000f700000000200 */
        /* <DEDUP_REMOVED lines=60> */
[C---:B------:R-:W-:Y:S06]  /*14810*/  HMMA.16816.F32 R48, R104.reuse, R110, R48 ;  /* 0x0000006e6830723c */ /* 0x040fec0000001830 */
        /* <DEDUP_REMOVED lines=11> */
[----:B------:R-:W-:Y:S01]  /*148d0*/  FMUL.FTZ R0, R7, UR12 ;  /* 0x0000000c07007c20 */ /* 0x000fe20008410000 */
[----:B------:R-:W2:Y:S01]  /*148e0*/  MUFU.TANH R118, R140 ;  /* 0x0000008c00767308 */ /* 0x000ea20000002400 */
[----:B------:R-:W3:Y:S01]  /*148f0*/  LDSM.16.M88.4 R4, [R100+0x1000] ;  /* 0x001000006404783b */ /* 0x000ee20000000200 */
[----:B------:R-:W-:Y:S01]  /*14900*/  FMUL.FTZ R8, R8, UR12 ;  /* 0x0000000c08087c20 */ /* 0x000fe20008410000 */
[----:B------:R-:W-:Y:S01]  /*14910*/  FMUL.FTZ R9, R9, UR12 ;  /* 0x0000000c09097c20 */ /* 0x000fe20008410000 */
[----:B------:R-:W-:Y:S01]  /*14920*/  FMUL.FTZ R10, R10, UR12 ;  /* 0x0000000c0a0a7c20 */ /* 0x000fe20008410000 */
[----:B------:R-:W-:Y:S01]  /*14930*/  FMUL.FTZ R11, R11, UR12 ;  /* 0x0000000c0b0b7c20 */ /* 0x000fe20008410000 */
[C---:B-1----:R-:W-:Y:S04]  /*14940*/  HMMA.16816.F32 R12, R124.reuse, R104, R12 ;  /* 0x000000687c0c723c */ /* 0x042fe8000000180c */
[----:B------:R-:W1:Y:S02]  /*14950*/  MUFU.TANH R134, R8 ;  /* 0x0000000800867308 */ /* 0x000e640000002400 */
[C---:B------:R-:W-:Y:S08]  /*14960*/  HMMA.16816.F32 R16, R124.reuse, R106, R16 ;  /* 0x0000006a7c10723c */ /* 0x040ff00000001810 */
[----:B------:R-:W4:Y:S10]  /*14970*/  MUFU.TANH R130, R9 ;  /* 0x0000000900827308 */ /* 0x000f340000002400 */
[----:B------:R-:W1:Y:S01]  /*14980*/  MUFU.TANH R122, R10 ;  /* 0x0000000a007a7308 */ /* 0x000e620000002400 */
[----:B------:R-:W-:Y:S09]  /*14990*/  FMUL.FTZ R14, R14, UR12 ;  /* 0x0000000c0e0e7c20 */ /* 0x000ff20008410000 */
[----:B------:R5:W1:Y:S01]  /*149a0*/  MUFU.TANH R147, R11 ;  /* 0x0000000b00937308 */ /* 0x000a620000002400 */
[----:B------:R-:W-:Y:S01]  /*149b0*/  FMUL.FTZ R12, R12, UR12 ;  /* 0x0000000c0c0c7c20 */ /* 0x000fe20008410000 */
[----:B------:R-:W-:Y:S01]  /*149c0*/  FMUL.FTZ R13, R13, UR12 ;  /* 0x0000000c0d0d7c20 */ /* 0x000fe20008410000 */
[----:B------:R-:W-:Y:S01]  /*149d0*/  FMUL.FTZ R16, R16, UR12 ;  /* 0x0000000c10107c20 */ /* 0x000fe20008410000 */
[----:B------:R-:W-:Y:S06]  /*149e0*/  FMUL.FTZ R17, R17, UR12 ;  /* 0x0000000c11117c20 */ /* 0x000fec0008410000 */
[----:B------:R2:W1:Y:S01]  /*149f0*/  MUFU.TANH R138, R0 ;  /* 0x00000000008a7308 */ /* 0x0004620000002400 */
[C---:B---3--:R-:W-:Y:S06]  /*14a00*/  HMMA.16816.F32 R20, R124.reuse, R4, R20 ;  /* 0x000000047c14723c */ /* 0x048fec0000001814 */
[C---:B------:R-:W-:Y:S03]  /*14a10*/  HMMA.16816.F32 R24, R124.reuse, R6, R24 ;  /* 0x000000067c18723c */ /* 0x040fe60000001818 */
[----:B------:R3:W1:Y:S01]  /*14a20*/  MUFU.TANH R141, R14 ;  /* 0x0000000e008d7308 */ /* 0x0006620000002400 */
[----:B-----5:R-:W5:Y:S09]  /*14a30*/  LDSM.16.M88.4 R8, [R100+0x1800] ;  /* 0x001800006408783b */ /* 0x020f720000000200 */
[----:B------:R-:W1:Y:S01]  /*14a40*/  MUFU.TANH R114, R3 ;  /* 0x0000000300727308 */ /* 0x000e620000002400 */
[----:B------:R-:W4:Y:S01]  /*14a50*/  LDSM.16.M88.4 R4, [R100+0x2000] ;  /* 0x002000006404783b */ /* 0x000f220000000200 */
[----:B--2---:R-:W-:Y:S01]  /*14a60*/  FMUL.FTZ R0, R15, UR12 ;  /* 0x0000000c0f007c20 */ /* 0x004fe20008410000 */
[----:B------:R-:W-:Y:S07]  /*14a70*/  FMUL.FTZ R15, R18, UR12 ;  /* 0x0000000c120f7c20 */ /* 0x000fee0008410000 */
[----:B------:R2:W1:Y:S01]  /*14a80*/  MUFU.TANH R145, R12 ;  /* 0x0000000c00917308 */ /* 0x0004620000002400 */
[----:B------:R-:W-:Y:S01]  /*14a90*/  FMUL.FTZ R20, R20, UR12 ;  /* 0x0000000c14147c20 */ /* 0x000fe20008410000 */
[----:B---3--:R-:W-:Y:S01]  /*14aa0*/  FMUL.FTZ R14, R22, UR12 ;  /* 0x0000000c160e7c20 */ /* 0x008fe20008410000 */
[----:B------:R-:W-:Y:S01]  /*14ab0*/  FMUL.FTZ R23, R23, UR12 ;  /* 0x0000000c17177c20 */ /* 0x000fe20008410000 */
[----:B------:R-:W-:Y:S06]  /*14ac0*/  FMUL.FTZ R22, R24, UR12 ;  /* 0x0000000c18167c20 */ /* 0x000fec0008410000 */
[----:B------:R3:W1:Y:S01]  /*14ad0*/  MUFU.TANH R143, R13 ;  /* 0x0000000d008f7308 */ /* 0x0006620000002400 */
[----:B------:R-:W-:Y:S01]  /*14ae0*/  FMUL.FTZ R26, R26, UR12 ;  /* 0x0000000c1a1a7c20 */ /* 0x000fe20008410000 */
[----:B------:R-:W-:Y:S08]  /*14af0*/  FMUL.FTZ R27, R27, UR12 ;  /* 0x0000000c1b1b7c20 */ /* 0x000ff00008410000 */
[----:B------:R1:W1:Y:S01]  /*14b00*/  MUFU.TANH R153, R20 ;  /* 0x0000001400997308 */ /* 0x0002620000002400 */
[----:B--2---:R-:W-:Y:S09]  /*14b10*/  FMUL.FTZ R12, R21, UR12 ;  /* 0x0000000c150c7c20 */ /* 0x004ff20008410000 */
[----:B------:R-:W2:Y:S01]  /*14b20*/  MUFU.TANH R110, R2 ;  /* 0x00000002006e7308 */ /* 0x000ea20000002400 */
[C---:B-----5:R-:W-:Y:S03]  /*14b30*/  HMMA.16816.F32 R28, R124.reuse, R8, R28 ;  /* 0x000000087c1c723c */ /* 0x060fe6000000181c */
[----:B---3--:R-:W-:Y:S03]  /*14b40*/  FMUL.FTZ R13, R19, UR12 ;  /* 0x0000000c130d7c20 */ /* 0x008fe60008410000 */
[C---:B------:R-:W-:Y:S03]  /*14b50*/  HMMA.16816.F32 R32, R124.reuse, R10, R32 ;  /* 0x0000000a7c20723c */ /* 0x040fe60000001820 */
[----:B------:R-:W3:Y:S01]  /*14b60*/  MUFU.TANH R106, R0 ;  /* 0x00000000006a7308 */ /* 0x000ee20000002400 */
[----:B------:R-:W5:Y:S01]  /*14b70*/  LDSM.16.M88.4 R8, [R100+0x2800] ;  /* 0x002800006408783b */ /* 0x000f620000000200 */
[----:B-1----:R-:W-:Y:S01]  /*14b80*/  FMUL.FTZ R20, R25, UR12 ;  /* 0x0000000c19147c20 */ /* 0x002fe20008410000 */
[C---:B----4-:R-:W-:Y:S07]  /*14b90*/  HMMA.16816.F32 R36, R124.reuse, R4, R36 ;  /* 0x000000047c24723c */ /* 0x050fee0000001824 */
        /* <DEDUP_REMOVED lines=108> */
[----:B------:R-:W2:Y:S01]  /*15260*/  LDC R0, c[0x0][0x380] ;  /* 0x0000e000ff007b82 */ /* 0x000ea20000000800 */
[----:B------:R-:W-:Y:S04]  /*15270*/  SHF.L.U32 R5, R184, 0x7, RZ ;  /* 0x00000007b8057819 */ /* 0x000fe800000006ff */
[----:B------:R-:W-:Y:S01]  /*15280*/  IABS R6, R5 ;  /* 0x0000000500067213 */ /* 0x000fe20000000000 */
[C---:B------:R-:W-:Y:S01]  /*15290*/  VIADD R11, R5.reuse, 0xffffff80 ;  /* 0xffffff80050b7836 */ /* 0x040fe20000000000 */
[-C--:B--2---:R-:W-:Y:S02]  /*152a0*/  IABS R2, R0.reuse ;  /* 0x0000000000027213 */ /* 0x084fe40000000000 */
[-C--:B------:R-:W-:Y:S02]  /*152b0*/  LOP3.LUT R5, R5, R0.reuse, RZ, 0x3c, !PT ;  /* 0x0000000005057212 */ /* 0x080fe400078e3cff */
[----:B------:R-:W2:Y:S02]  /*152c0*/  I2F.RP R10, R2 ;  /* 0x00000002000a7306 */ /* 0x000ea40000209400 */
[----:B------:R-:W-:Y:S08]  /*152d0*/  ISETP.GE.AND P5, PT, R5, RZ, PT ;  /* 0x000000ff0500720c */ /* 0x000ff00003fa6270 */
[----:B--2---:R-:W2:Y:S02]  /*152e0*/  MUFU.RCP R4, R10 ;  /* 0x0000000a00047308 */ /* 0x004ea40000001000 */
[----:B--2---:R-:W-:Y:S01]  /*152f0*/  VIADD R8, R4, 0xffffffe ;  /* 0x0ffffffe04087836 */ /* 0x004fe20000000000 */
[----:B------:R-:W-:Y:S02]  /*15300*/  IABS R4, R11 ;  /* 0x0000000b00047213 */ /* 0x000fe40000000000 */
[----:B------:R-:W-:Y:S05]  /*15310*/  LOP3.LUT R11, R11, R0, RZ, 0x3c, !PT ;  /* 0x000000000b0b7212 */ /* 0x000fea00078e3cff */
[----:B------:R-:W2:Y:S01]  /*15320*/  F2I.FTZ.U32.TRUNC.NTZ R9, R8 ;  /* 0x0000000800097305 */ /* 0x000ea2000021f000 */
        /* <DEDUP_REMOVED lines=21> */
[----:B------:R-:W2:Y:S08]  /*15480*/  LDC R2, c[0x0][0x24c] ;  /* 0x00009300ff027b82 */ /* 0x000eb00000000800 */
        /* <DEDUP_REMOVED lines=15> */
[C---:B------:R-:W-:Y:S01]  /*15580*/  IMAD.WIDE.U32 R10, R0.reuse, UR11, RZ ;  /* 0x0000000b000a7c25 */ /* 0x040fe2000f8e00ff */
[----:B------:R-:W-:Y:S05]  /*15590*/  SHF.R.S32.HI R9, RZ, 0x1f, R0 ;  /* 0x0000001fff097819 */ /* 0x000fea0000011400 */
[----:B------:R-:W-:Y:S04]  /*155a0*/  IMAD R9, R9, UR11, RZ ;  /* 0x0000000b09097c24 */ /* 0x000fe8000f8e02ff */
[----:B--2---:R-:W-:Y:S04]  /*155b0*/  IMAD R9, R0, R2, R9 ;  /* 0x0000000200097224 */ /* 0x004fe800078e0209 */
[----:B------:R-:W-:Y:S01]  /*155c0*/  IMAD.IADD R11, R11, 0x1, R9 ;  /* 0x000000010b0b7824 */ /* 0x000fe200078e0209 */
[----:B---3--:R-:W-:Y:S04]  /*155d0*/  IADD3 R6, -R7, R6, RZ ;  /* 0x0000000607067210 */ /* 0x008fe80007ffe1ff */
[----:B------:R-:W-:Y:S01]  /*155e0*/  SHF.R.S32.HI R7, RZ, 0x1f, R6 ;  /* 0x0000001fff077819 */ /* 0x000fe20000011406 */
[CC--:B----4-:R-:W-:Y:S04]  /*155f0*/  IMAD.WIDE.U32 R10, R6.reuse, R4.reuse, R10 ;  /* 0x00000004060a7225 */ /* 0x0d0fe800078e000a */
[----:B------:R-:W-:Y:S04]  /*15600*/  IMAD R7, R7, R4, RZ ;  /* 0x0000000407077224 */ /* 0x000fe800078e02ff */
[----:B------:R-:W-:Y:S05]  /*15610*/  IMAD R7, R6, R5, R7 ;  /* 0x0000000506077224 */ /* 0x000fea00078e0207 */
[----:B------:R-:W-:Y:S07]  /*15620*/  IADD3 R7, R11, R7, RZ ;  /* 0x000000070b077210 */ /* 0x000fee0007ffe0ff */
.L_x_7521:
        /* <DEDUP_REMOVED lines=28> */
.L_x_7520:
[----:B--2---:R-:W-:Y:S01]  /*157f0*/  FMNMX.FTZ R7, R118, R103, !PT ;  /* 0x0000006776077209 */ /* 0x004fe20007810000 */
        /* <DEDUP_REMOVED lines=14> */
[----:B-1----:R-:W-:Y:S01]  /*158e0*/  FMNMX.FTZ R2, R151, R2, !PT ;  /* 0x0000000297027209 */ /* 0x002fe20007810000 */
        /* <DEDUP_REMOVED lines=119> */
[----:B------:R-:W-:Y:S01]  /*16060*/  FFMA.FTZ R144, R144, UR4, -R39 ;  /* 0x0000000490907c23 */ /* 0x000fe20008010827 */
        /* <DEDUP_REMOVED lines=9> */
[--C-:B------:R-:W-:Y:S03]  /*16100*/  FFMA.FTZ R90, R222, UR4, -R65.reuse ;  /* 0x00000004de5a7c23 */ /* 0x100fe60008010841 */
[----:B------:R-:W-:Y:S01]  /*16110*/  MUFU.EX2 R114, R114 ;  /* 0x0000007200727308 */ /* 0x000fe20000000800 */
[----:B--2---:R-:W-:Y:S01]  /*16120*/  F2FP.F16.F32.PACK_AB R41, R112, R116 ;  /* 0x000000747029723e */ /* 0x004fe200000000ff */
        /* <DEDUP_REMOVED lines=10> */
[----:B------:R-:W-:Y:S01]  /*161d0*/  FFMA.FTZ R122, R204, UR4, -R65 ;  /* 0x00000004cc7a7c23 */ /* 0x000fe20008010841 */
[----:B------:R-:W-:Y:S01]  /*161e0*/  FFMA.FTZ R115, R38, R189, R115 ;  /* 0x000000bd26737223 */ /* 0x000fe20000010073 */
[----:B------:R-:W-:Y:S01]  /*161f0*/  FADD.FTZ R116, R112, R116 ;  /* 0x0000007470747221 */ /* 0x000fe20000010000 */
[----:B------:R-:W-:Y:S03]  /*16200*/  FFMA.FTZ R121, R200, UR4, -R65 ;  /* 0x00000004c8797c23 */ /* 0x000fe60008010841 */
[----:B------:R-:W2:Y:S01]  /*16210*/  MUFU.EX2 R108, R108 ;  /* 0x0000006c006c7308 */ /* 0x000ea20000000800 */
[----:B------:R-:W-:Y:S01]  /*16220*/  FADD.FTZ R115, R113, R115 ;  /* 0x0000007371737221 */ /* 0x000fe20000010000 */
[----:B------:R-:W-:Y:S01]  /*16230*/  FFMA.FTZ R113, R152, UR4, -R39 ;  /* 0x0000000498717c23 */ /* 0x000fe20008010827 */
[--C-:B------:R-:W-:Y:S01]  /*16240*/  FFMA.FTZ R126, R196, UR4, -R65.reuse ;  /* 0x00000004c47e7c23 */ /* 0x100fe20008010841 */
[----:B------:R-:W-:Y:S01]  /*16250*/  ISETP.GT.AND P0, PT, R184, R173, PT ;  /* 0x000000adb800720c */ /* 0x000fe20003f04270 */
[--C-:B------:R-:W-:Y:S01]  /*16260*/  FFMA.FTZ R125, R190, UR4, -R65.reuse ;  /* 0x00000004be7d7c23 */ /* 0x100fe20008010841 */
[--C-:B------:R-:W-:Y:S01]  /*16270*/  FFMA.FTZ R112, R154, UR4, -R65.reuse ;  /* 0x000000049a707c23 */ /* 0x100fe20008010841 */
[----:B------:R-:W-:Y:S03]  /*16280*/  FFMA.FTZ R150, R150, UR4, -R65 ;  /* 0x0000000496967c23 */ /* 0x000fe60008010841 */
[----:B------:R3:W-:Y:S01]  /*16290*/  MUFU.EX2 R96, R13 ;  /* 0x0000000d00607308 */ /* 0x0007e20000000800 */
[C---:B-1----:R-:W-:Y:S01]  /*162a0*/  F2FP.F16.F32.PACK_AB R42, R111.reuse, R114 ;  /* 0x000000726f2a723e */ /* 0x042fe200000000ff */
[----:B------:R-:W-:Y:S04]  /*162b0*/  FADD.FTZ R114, R114, R115 ;  /* 0x0000007372727221 */ /* 0x000fe80000010000 */
[----:B------:R-:W-:Y:S04]  /*162c0*/  FADD.FTZ R111, R111, R114 ;  /* 0x000000726f6f7221 */ /* 0x000fe80000010000 */
[----:B------:R-:W-:Y:S01]  /*162d0*/  MUFU.EX2 R110, R110 ;  /* 0x0000006e006e7308 */ /* 0x000fe20000000800 */
[----:B--2---:R-:W-:Y:S01]  /*162e0*/  F2FP.F16.F32.PACK_AB R43, R108, R109 ;  /* 0x0000006d6c2b723e */ /* 0x004fe200000000ff */
[----:B------:R-:W-:Y:S08]  /*162f0*/  FADD.FTZ R109, R109, R116 ;  /* 0x000000746d6d7221 */ /* 0x000ff00000010000 */
[----:B------:R-:W1:Y:S01]  /*16300*/  MUFU.EX2 R107, R107 ;  /* 0x0000006b006b7308 */ /* 0x000e620000000800 */
[C---:B------:R-:W-:Y:S05]  /*16310*/  HMMA.16816.F32 R4, R40.reuse, R16, R4 ;  /* 0x000000102804723c */ /* 0x040fea0000001804 */
[----:B---3--:R-:W-:Y:S01]  /*16320*/  FMUL.FTZ R13, R38, R89 ;  /* 0x00000059260d7220 */ /* 0x008fe20000410000 */
[C---:B------:R-:W-:Y:S03]  /*16330*/  HMMA.16816.F32 R8, R40.reuse, R18, R8 ;  /* 0x000000122808723c */ /* 0x040fe60000001808 */
[----:B------:R-:W-:Y:S02]  /*16340*/  MUFU.EX2 R105, R105 ;  /* 0x0000006900697308 */ /* 0x000fe40000000800 */
[----:B------:R-:W-:Y:S01]  /*16350*/  FFMA.FTZ R16, R12, UR4, -R65 ;  /* 0x000000040c107c23 */ /* 0x000fe20008010841 */
[C---:B------:R-:W-:Y:S01]  /*16360*/  FMUL.FTZ R12, R38.reuse, R88 ;  /* 0x00000058260c7220 */ /* 0x040fe20000410000 */
[C---:B------:R-:W-:Y:S01]  /*16370*/  FMUL.FTZ R18, R37.reuse, R86 ;  /* 0x0000005625127220 */ /* 0x040fe20000410000 */
[----:B------:R-:W-:Y:S05]  /*16380*/  FMUL.FTZ R19, R37, R87 ;  /* 0x0000005725137220 */ /* 0x000fea0000410000 */
[----:B------:R2:W-:Y:S01]  /*16390*/  MUFU.EX2 R93, R16 ;  /* 0x00000010005d7308 */ /* 0x0005e20000000800 */
[----:B------:R-:W-:Y:S01]  /*163a0*/  FMUL.FTZ R17, R38, R85 ;  /* 0x0000005526117220 */ /* 0x000fe20000410000 */
[C---:B-1----:R-:W-:Y:S01]  /*163b0*/  F2FP.F16.F32.PACK_AB R48, R107.reuse, R110 ;  /* 0x0000006e6b30723e */ /* 0x042fe200000000ff */
[C---:B------:R-:W-:Y:S03]  /*163c0*/  HMMA.16816.F32 R12, R40.reuse, R24, R12 ;  /* 0x00000018280c723c */ /* 0x040fe6000000180c */
[----:B------:R-:W-:Y:S04]  /*163d0*/  FFMA.FTZ R89, R252, UR4, -R39 ;  /* 0x00000004fc597c23 */ /* 0x000fe80008010827 */
[----:B------:R1:W-:Y:S01]  /*163e0*/  MUFU.EX2 R88, R21 ;  /* 0x0000001500587308 */ /* 0x0003e20000000800 */
[----:B------:R-:W-:Y:S03]  /*163f0*/  FADD.FTZ R110, R110, R111 ;  /* 0x0000006f6e6e7221 */ /* 0x000fe60000010000 */
[C---:B------:R-:W-:Y:S01]  /*16400*/  FMUL.FTZ R24, R38.reuse, R76 ;  /* 0x0000004c26187220 */ /* 0x040fe20000410000 */
[----:B------:R-:W-:Y:S01]  /*16410*/  FMUL.FTZ R25, R38, R77 ;  /* 0x0000004d26197220 */ /* 0x000fe20000410000 */
[--C-:B------:R-:W-:Y:S04]  /*16420*/  FFMA.FTZ R77, R250, UR4, -R39.reuse ;  /* 0x00000004fa4d7c23 */ /* 0x100fe80008010827 */
[----:B------:R3:W-:Y:S01]  /*16430*/  MUFU.EX2 R85, R33 ;  /* 0x0000002100557308 */ /* 0x0007e20000000800 */
[C---:B--2---:R-:W-:Y:S01]  /*16440*/  FMUL.FTZ R16, R38.reuse, R84 ;  /* 0x0000005426107220 */ /* 0x044fe20000410000 */
[----:B------:R-:W-:Y:S08]  /*16450*/  FADD.FTZ R107, R107, R110 ;  /* 0x0000006e6b6b7221 */ /* 0x000ff00000010000 */
[----:B------:R2:W-:Y:S01]  /*16460*/  MUFU.EX2 R76, R32 ;  /* 0x00000020004c7308 */ /* 0x0005e20000000800 */
[C---:B------:R-:W-:Y:S03]  /*16470*/  HMMA.16816.F32 R16, R40.reuse, R26, R16 ;  /* 0x0000001a2810723c */ /* 0x040fe60000001810 */
[----:B-1----:R-:W-:Y:S01]  /*16480*/  FMUL.FTZ R21, R38, R81 ;  /* 0x0000005126157220 */ /* 0x002fe20000410000 */
[--C-:B------:R-:W-:Y:S05]  /*16490*/  FFMA.FTZ R81, R224, UR4, -R39.reuse ;  /* 0x00000004e0517c23 */ /* 0x100fea0008010827 */
[----:B------:R-:W1:Y:S02]  /*164a0*/  MUFU.EX2 R104, R104 ;  /* 0x0000006800687308 */ /* 0x000e640000000800 */
[C---:B------:R-:W-:Y:S01]  /*164b0*/  FMUL.FTZ R26, R37.reuse, R78 ;  /* 0x0000004e251a7220 */ /* 0x040fe20000410000 */
[C---:B------:R-:W-:Y:S03]  /*164c0*/  HMMA.16816.F32 R20, R40.reuse, R28, R20 ;  /* 0x0000001c2814723c */ /* 0x040fe60000001814 */
[C---:B------:R-:W-:Y:S01]  /*164d0*/  FMUL.FTZ R27, R37.reuse, R79 ;  /* 0x0000004f251b7220 */ /* 0x040fe20000410000 */
[C---:B---3--:R-:W-:Y:S03]  /*164e0*/  FMUL.FTZ R33, R38.reuse, R69 ;  /* 0x0000004526217220 */ /* 0x048fe60000410000 */
[----:B------:R-:W-:Y:S01]  /*164f0*/  MUFU.EX2 R106, R106 ;  /* 0x0000006a006a7308 */ /* 0x000fe20000000800 */
[C---:B--2---:R-:W-:Y:S03]  /*16500*/  FMUL.FTZ R32, R38.reuse, R68 ;  /* 0x0000004426207220 */ /* 0x044fe60000410000 */
[C---:B------:R-:W-:Y:S01]  /*16510*/  FMUL.FTZ R28, R38.reuse, R72 ;  /* 0x00000048261c7220 */ /* 0x040fe20000410000 */
[----:B------:R-:W-:Y:S01]  /*16520*/  FMUL.FTZ R29, R38, R73 ;  /* 0x00000049261d7220 */ /* 0x000fe20000410000 */
[C---:B------:R-:W-:Y:S04]  /*16530*/  HMMA.16816.F32 R24, R40.reuse, R30, R24 ;  /* 0x0000001e2818723c */ /* 0x040fe80000001818 */
[----:B------:R-:W2:Y:S01]  /*16540*/  MUFU.EX2 R67, R67 ;  /* 0x0000004300437308 */ /* 0x000ea20000000800 */
[----:B-1----:R-:W-:Y:S01]  /*16550*/  F2FP.F16.F32.PACK_AB R49, R104, R105 ;  /* 0x000000696831723e */ /* 0x002fe200000000ff */
[----:B------:R-:W-:Y:S01]  /*16560*/  FFMA.FTZ R78, R232, UR4, -R39 ;  /* 0x00000004e84e7c23 */ /* 0x000fe20008010827 */
[----:B------:R-:W-:Y:S01]  /*16570*/  FFMA.FTZ R79, R230, UR4, -R65 ;  /* 0x00000004e64f7c23 */ /* 0x000fe20008010841 */
[C---:B------:R-:W-:Y:S03]  /*16580*/  FMUL.FTZ R30, R37.reuse, R74 ;  /* 0x0000004a251e7220 */ /* 0x040fe60000410000 */
[----:B------:R-:W-:Y:S03]  /*16590*/  FMUL.FTZ R31, R37, R75 ;  /* 0x0000004b251f7220 */ /* 0x000fe60000410000 */
[----:B------:R-:W1:Y:S01]  /*165a0*/  MUFU.EX2 R101, R101 ;  /* 0x0000006500657308 */ /* 0x000e620000000800 */
[----:B------:R-:W-:Y:S01]  /*165b0*/  FFMA.FTZ R75, R234, UR4, -R39 ;  /* 0x00000004ea4b7c23 */ /* 0x000fe20008010827 */
[--C-:B------:R-:W-:Y:S01]  /*165c0*/  FFMA.FTZ R69, R244, UR4, -R65.reuse ;  /* 0x00000004f4457c23 */ /* 0x100fe20008010841 */
[--C-:B------:R-:W-:Y:S01]  /*165d0*/  FFMA.FTZ R74, R238, UR4, -R65.reuse ;  /* 0x00000004ee4a7c23 */ /* 0x100fe20008010841 */
[C---:B------:R-:W-:Y:S03]  /*165e0*/  HMMA.16816.F32 R28, R40.reuse, R44, R28 ;  /* 0x0000002c281c723c */ /* 0x040fe6000000181c */
[----:B------:R-:W-:Y:S03]  /*165f0*/  FFMA.FTZ R73, R236, UR4, -R65 ;  /* 0x00000004ec497c23 */ /* 0x000fe60008010841 */
[----:B------:R-:W3:Y:S01]  /*16600*/  MUFU.EX2 R66, R66 ;  /* 0x0000004200427308 */ /* 0x000ee20000000800 */
[C---:B--2---:R-:W-:Y:S01]  /*16610*/  F2FP.F16.F32.PACK_AB R50, R67.reuse, R106 ;  /* 0x0000006a4332723e */ /* 0x044fe200000000ff */
[----:B------:R-:W-:Y:S01]  /*16620*/  HMMA.16816.F32 R32, R40, R46, R32 ;  /* 0x0000002e2820723c */ /* 0x000fe20000001820 */
[----:B------:R-:W2:Y:S02]  /*16630*/  LDSM.16.MT88.4 R40, [R162+0x6800] ;  /* 0x00680000a228783b */ /* 0x000ea40000004200 */
[----:B------:R-:W-:Y:S05]  /*16640*/  FADD.FTZ R38, R108, R109 ;  /* 0x0000006d6c267221 */ /* 0x000fea0000010000 */
[----:B------:R-:W4:Y:S03]  /*16650*/  MUFU.EX2 R89, R89 ;  /* 0x0000005900597308 */ /* 0x000f260000000800 */
[----:B-1----:R-:W-:Y:S01]  /*16660*/  F2FP.F16.F32.PACK_AB R51, R96, R101 ;  /* 0x000000656033723e */ /* 0x002fe200000000ff */
[----:B------:R-:W-:Y:S01]  /*16670*/  FADD.FTZ R106, R106, R107 ;  /* 0x0000006b6a6a7221 */ /* 0x000fe20000010000 */
[----:B------:R-:W-:Y:S03]  /*16680*/  F2FP.F16.F32.PACK_AB R46, R76, R85 ;  /* 0x000000554c2e723e */ /* 0x000fe600000000ff */
[----:B------:R-:W-:Y:S01]  /*16690*/  FADD.FTZ R67, R67, R106 ;  /* 0x0000006a43437221 */ /* 0x000fe20000010000 */
[----:B------:R-:W-:Y:S01]  /*166a0*/  FADD.FTZ R37, R105, R38 ;  /* 0x0000002669257221 */ /* 0x000fe20000010000 */
[----:B------:R-:W-:Y:S01]  /*166b0*/  MUFU.EX2 R77, R77 ;  /* 0x0000004d004d7308 */ /* 0x000fe20000000800 */
[C---:B------:R-:W-:Y:S05]  /*166c0*/  HMMA.16816.F32 R4, R48.reuse, R52, R4 ;  /* 0x000000343004723c */ /* 0x040fea0000001804 */
[----:B---3--:R-:W-:Y:S01]  /*166d0*/  F2FP.F16.F32.PACK_AB R44, R93, R66 ;  /* 0x000000425d2c723e */ /* 0x008fe200000000ff */
[C---:B------:R-:W-:Y:S03]  /*166e0*/  HMMA.16816.F32 R8, R48.reuse, R54, R8 ;  /* 0x000000363008723c */ /* 0x040fe60000001808 */
[----:B------:R-:W1:Y:S01]  /*166f0*/  MUFU.EX2 R72, R248 ;  /* 0x000000f800487308 */ /* 0x000e620000000800 */
[----:B------:R-:W3:Y:S01]  /*16700*/  LDSM.16.MT88.4 R52, [R166+0x7000] ;  /* 0x00700000a634783b */ /* 0x000ee20000004200 */
[----:B----4-:R-:W-:Y:S01]  /*16710*/  F2FP.F16.F32.PACK_AB R45, R89, R88 ;  /* 0x00000058592d723e */ /* 0x010fe200000000ff */
[C---:B------:R-:W-:Y:S07]  /*16720*/  HMMA.16816.F32 R12, R48.reuse, R56, R12 ;  /* 0x00000038300c723c */ /* 0x040fee000000180c */
[----:B------:R-:W-:Y:S01]  /*16730*/  MUFU.EX2 R68, R246 ;  /* 0x000000f600447308 */ /* 0x000fe20000000800 */
[----:B------:R-:W-:Y:S01]  /*16740*/  FADD.FTZ R38, R104, R37 ;  /* 0x0000002568267221 */ /* 0x000fe20000010000 */
[C---:B------:R-:W-:Y:S01]  /*16750*/  HMMA.16816.F32 R16, R48.reuse, R58, R16 ;  /* 0x0000003a3010723c */ /* 0x040fe20000001810 */
[----:B------:R-:W4:Y:S07]  /*16760*/  LDSM.16.MT88.4 R56, [R164+0x7000] ;  /* 0x00700000a438783b */ /* 0x000f2e0000004200 */
[----:B------:R-:W5:Y:S01]  /*16770*/  MUFU.EX2 R69, R69 ;  /* 0x0000004500457308 */ /* 0x000f620000000800 */
        /* <DEDUP_REMOVED lines=12> */
[C---:B---3--:R-:W-:Y:S05]  /*16840*/  HMMA.16816.F32 R4, R44.reuse, R52, R4 ;  /* 0x000000342c04723c */ /* 0x048fea0000001804 */
[----:B-----5:R-:W-:Y:S01]  /*16850*/  F2FP.F16.F32.PACK_AB R48, R69, R68 ;  /* 0x000000444530723e */ /* 0x020fe200000000ff */
[C---:B------:R-:W-:Y:S03]  /*16860*/  HMMA.16816.F32 R8, R44.reuse, R54, R8 ;  /* 0x000000362c08723c */ /* 0x040fe60000001808 */
[----:B------:R-:W3:Y:S01]  /*16870*/  MUFU.EX2 R73, R73 ;  /* 0x0000004900497308 */ /* 0x000ee20000000800 */
[----:B------:R-:W5:Y:S01]  /*16880*/  LDSM.16.MT88.4 R52, [R166+0x7800] ;  /* 0x00780000a634783b */ /* 0x000f620000004200 */
[----:B--2---:R-:W-:Y:S01]  /*16890*/  F2FP.F16.F32.PACK_AB R49, R70, R71 ;  /* 0x000000474631723e */ /* 0x004fe200000000ff */
[C---:B----4-:R-:W-:Y:S07]  /*168a0*/  HMMA.16816.F32 R12, R44.reuse, R56, R12 ;  /* 0x000000382c0c723c */ /* 0x050fee000000180c */
        /* <DEDUP_REMOVED lines=11> */
[C---:B------:R-:W-:Y:S07]  /*16960*/  HMMA.16816.F32 R28, R44.reuse, R40, R28 ;  /* 0x000000282c1c723c */ /* 0x040fee000000181c */
[----:B------:R-:W3:Y:S01]  /*16970*/  MUFU.EX2 R80, R80 ;  /* 0x0000005000507308 */ /* 0x000ee20000000800 */
[----:B----4-:R-:W-:Y:S01]  /*16980*/  F2FP.F16.F32.PACK_AB R51, R78, R75 ;  /* 0x0000004b4e33723e */ /* 0x010fe200000000ff */
[----:B------:R-:W-:Y:S01]  /*16990*/  HMMA.16816.F32 R32, R44, R42, R32 ;  /* 0x0000002a2c20723c */ /* 0x000fe20000001820 */
[----:B------:R-:W4:Y:S07]  /*169a0*/  LDSM.16.MT88.4 R40, [R162+0x7800] ;  /* 0x00780000a228783b */ /* 0x000f2e0000004200 */
[----:B------:R-:W-:Y:S01]  /*169b0*/  MUFU.EX2 R82, R82 ;  /* 0x0000005200527308 */ /* 0x000fe20000000800 */
[C---:B-----5:R-:W-:Y:S01]  /*169c0*/  HMMA.16816.F32 R4, R48.reuse, R52, R4 ;  /* 0x000000343004723c */ /* 0x060fe20000001804 */
[----:B------:R-:W5:Y:S04]  /*169d0*/  LDSM.16.MT88.4 R44, [R166+0x8000] ;  /* 0x00800000a62c783b */ /* 0x000f680000004200 */
[----:B------:R-:W-:Y:S01]  /*169e0*/  FADD.FTZ R77, R77, R38 ;  /* 0x000000264d4d7221 */ /* 0x000fe20000010000 */
[C---:B------:R-:W-:Y:S03]  /*169f0*/  HMMA.16816.F32 R8, R48.reuse, R54, R8 ;  /* 0x000000363008723c */ /* 0x040fe60000001808 */
[----:B------:R-:W3:Y:S01]  /*16a00*/  MUFU.EX2 R81, R81 ;  /* 0x0000005100517308 */ /* 0x000ee20000000800 */
[----:B------:R-:W5:Y:S02]  /*16a10*/  LDSM.16.MT88.4 R52, [R164+0x8000] ;  /* 0x00800000a434783b */ /* 0x000f640000004200 */
        /* <DEDUP_REMOVED lines=18> */
[----:B---3--:R-:W-:Y:S01]  /*16b40*/  F2FP.F16.F32.PACK_AB R40, R80, R79 ;  /* 0x0000004f5028723e */ /* 0x008fe200000000ff */
[----:B------:R-:W-:Y:S01]  /*16b50*/  FADD.FTZ R37, R78, R37 ;  /* 0x000000254e257221 */ /* 0x000fe20000010000 */
[----:B------:R-:W-:Y:S02]  /*16b60*/  F2FP.F16.F32.PACK_AB R41, R81, R82 ;  /* 0x000000525129723e */ /* 0x000fe400000000ff */
[----:B------:R-:W-:Y:S01]  /*16b70*/  F2FP.F16.F32.PACK_AB R42, R83, R90 ;  /* 0x0000005a532a723e */ /* 0x000fe200000000ff */
[----:B------:R-:W-:Y:S02]  /*16b80*/  FADD.FTZ R82, R82, R37 ;  /* 0x0000002552527221 */ /* 0x000fe40000010000 */
[----:B------:R-:W3:Y:S01]  /*16b90*/  MUFU.EX2 R118, R118 ;  /* 0x0000007600767308 */ /* 0x000ee20000000800 */
[----:B-1----:R-:W-:Y:S01]  /*16ba0*/  F2FP.F16.F32.PACK_AB R43, R98, R91 ;  /* 0x0000005b622b723e */ /* 0x002fe200000000ff */
[----:B------:R-:W-:Y:S01]  /*16bb0*/  FFMA.FTZ R104, R146, UR4, -R65 ;  /* 0x0000000492687c23 */ /* 0x000fe20008010841 */
[----:B------:R-:W-:Y:S01]  /*16bc0*/  MOV R101, R0 ;  /* 0x0000000000657202 */ /* 0x000fe20000000f00 */
[----:B------:R-:W-:Y:S04]  /*16bd0*/  FADD.FTZ R82, R81, R82 ;  /* 0x0000005251527221 */ /* 0x000fe80000010000 */
[C---:B-----5:R-:W-:Y:S02]  /*16be0*/  HMMA.16816.F32 R4, R40.reuse, R44, R4 ;  /* 0x0000002c2804723c */ /* 0x060fe40000001804 */
[----:B------:R-:W-:Y:S03]  /*16bf0*/  MUFU.EX2 R99, R99 ;  /* 0x0000006300637308 */ /* 0x000fe60000000800 */
[----:B------:R-:W-:Y:S01]  /*16c00*/  FADD.FTZ R91, R91, R82 ;  /* 0x000000525b5b7221 */ /* 0x000fe20000010000 */
[C---:B------:R-:W-:Y:S06]  /*16c10*/  HMMA.16816.F32 R8, R40.reuse, R46, R8 ;  /* 0x0000002e2808723c */ /* 0x040fec0000001808 */
[----:B------:R-:W1:Y:S01]  /*16c20*/  MUFU.EX2 R120, R120 ;  /* 0x0000007800787308 */ /* 0x000e620000000800 */
[----:B---3--:R-:W-:Y:S01]  /*16c30*/  F2FP.F16.F32.PACK_AB R44, R118, R97 ;  /* 0x00000061762c723e */ /* 0x008fe200000000ff */
[C---:B------:R-:W-:Y:S08]  /*16c40*/  HMMA.16816.F32 R12, R40.reuse, R52, R12 ;  /* 0x00000034280c723c */ /* 0x040ff0000000180c */
[----:B------:R-:W-:Y:S01]  /*16c50*/  MUFU.EX2 R117, R117 ;  /* 0x0000007500757308 */ /* 0x000fe20000000800 */
[C---:B------:R-:W-:Y:S01]  /*16c60*/  HMMA.16816.F32 R16, R40.reuse, R54, R16 ;  /* 0x000000362810723c */ /* 0x040fe20000001810 */
[----:B------:R-:W3:Y:S02]  /*16c70*/  LDSM.16.MT88.4 R52, [R164+0x8800] ;  /* 0x00880000a434783b */ /* 0x000ee40000004200 */
[----:B------:R-:W-:Y:S03]  /*16c80*/  FADD.FTZ R98, R98, R91 ;  /* 0x0000005b62627221 */ /* 0x000fe60000010000 */
[C---:B--2---:R-:W-:Y:S03]  /*16c90*/  HMMA.16816.F32 R20, R40.reuse, R56, R20 ;  /* 0x000000382814723c */ /* 0x044fe60000001814 */
[----:B------:R-:W2:Y:S02]  /*16ca0*/  MUFU.EX2 R122, R122 ;  /* 0x0000007a007a7308 */ /* 0x000ea40000000800 */
[----:B-1----:R-:W-:Y:S01]  /*16cb0*/  F2FP.F16.F32.PACK_AB R45, R120, R99 ;  /* 0x00000063782d723e */ /* 0x002fe200000000ff */
[C---:B------:R-:W-:Y:S01]  /*16cc0*/  HMMA.16816.F32 R24, R40.reuse, R58, R24 ;  /* 0x0000003a2818723c */ /* 0x040fe20000001818 */
[----:B------:R-:W1:Y:S06]  /*16cd0*/  LDSM.16.MT88.4 R56, [R163+0x8800] ;  /* 0x00880000a338783b */ /* 0x000e6c0000004200 */
[----:B------:R-:W-:Y:S01]  /*16ce0*/  MUFU.EX2 R124, R124 ;  /* 0x0000007c007c7308 */ /* 0x000fe20000000800 */
[C---:B----4-:R-:W-:Y:S09]  /*16cf0*/  HMMA.16816.F32 R28, R40.reuse, R48, R28 ;  /* 0x00000030281c723c */ /* 0x050ff2000000181c */
[----:B------:R-:W4:Y:S01]  /*16d00*/  MUFU.EX2 R119, R119 ;  /* 0x0000007700777308 */ /* 0x000f220000000800 */
[----:B------:R-:W-:Y:S01]  /*16d10*/  HMMA.16816.F32 R32, R40, R50, R32 ;  /* 0x000000322820723c */ /* 0x000fe20000001820 */
[----:B------:R-:W5:Y:S02]  /*16d20*/  LDSM.16.MT88.4 R40, [R162+0x8800] ;  /* 0x00880000a228783b */ /* 0x000f640000004200 */
[----:B--2---:R-:W-:Y:S01]  /*16d30*/  F2FP.F16.F32.PACK_AB R46, R122, R117 ;  /* 0x000000757a2e723e */ /* 0x004fe200000000ff */
[----:B------:R-:W-:Y:S01]  /*16d40*/  FADD.FTZ R48, R66, R67 ;  /* 0x0000004342307221 */ /* 0x000fe20000010000 */
[----:B------:R-:W-:Y:S04]  /*16d50*/  FFMA.FTZ R67, R142, UR4, -R39 ;  /* 0x000000048e437c23 */ /* 0x000fe80008010827 */
[----:B------:R-:W-:Y:S02]  /*16d60*/  MUFU.EX2 R121, R121 ;  /* 0x0000007900797308 */ /* 0x000fe40000000800 */
[----:B------:R-:W-:Y:S02]  /*16d70*/  FADD.FTZ R48, R93, R48 ;  /* 0x000000305d307221 */ /* 0x000fe40000010000 */
[----:B------:R-:W-:Y:S02]  /*16d80*/  LDSM.16.MT88.4 R92, [R166+0x9800] ;  /* 0x00980000a65c783b */ /* 0x000fe40000004200 */
[----:B------:R-:W-:Y:S01]  /*16d90*/  FADD.FTZ R85, R85, R48 ;  /* 0x0000003055557221 */ /* 0x000fe20000010000 */
[----:B----4-:R-:W-:Y:S03]  /*16da0*/  F2FP.F16.F32.PACK_AB R47, R119, R124 ;  /* 0x0000007c772f723e */ /* 0x010fe600000000ff */
[----:B------:R-:W2:Y:S01]  /*16db0*/  MUFU.EX2 R126, R126 ;  /* 0x0000007e007e7308 */ /* 0x000ea20000000800 */
[----:B------:R-:W-:Y:S03]  /*16dc0*/  FADD.FTZ R85, R76, R85 ;  /* 0x000000554c557221 */ /* 0x000fe60000010000 */
[C---:B------:R-:W-:Y:S06]  /*16dd0*/  HMMA.16816.F32 R4, R44.reuse, R60, R4 ;  /* 0x0000003c2c04723c */ /* 0x040fec0000001804 */
[----:B------:R-:W-:Y:S01]  /*16de0*/  MUFU.EX2 R123, R123 ;  /* 0x0000007b007b7308 */ /* 0x000fe20000000800 */
[----:B------:R-:W-:Y:S01]  /*16df0*/  FADD.FTZ R68, R68, R85 ;  /* 0x0000005544447221 */ /* 0x000fe20000010000 */
[C---:B------:R-:W-:Y:S01]  /*16e00*/  HMMA.16816.F32 R8, R44.reuse, R62, R8 ;  /* 0x0000003e2c08723c */ /* 0x040fe20000001808 */
[----:B------:R-:W4:Y:S07]  /*16e10*/  LDSM.16.MT88.4 R60, [R166+0x9000] ;  /* 0x00900000a63c783b */ /* 0x000f2e0000004200 */
[----:B------:R-:W2:Y:S03]  /*16e20*/  MUFU.EX2 R128, R128 ;  /* 0x0000008000807308 */ /* 0x000ea60000000800 */
[----:B------:R-:W-:Y:S01]  /*16e30*/  FADD.FTZ R69, R69, R68 ;  /* 0x0000004445457221 */ /* 0x000fe20000010000 */
[C---:B---3--:R-:W-:Y:S01]  /*16e40*/  HMMA.16816.F32 R12, R44.reuse, R52, R12 ;  /* 0x000000342c0c723c */ /* 0x048fe2000000180c */
[----:B------:R-:W-:Y:S02]  /*16e50*/  LDSM.16.MT88.4 R84, [R164+0x9800] ;  /* 0x00980000a454783b */ /* 0x000fe40000004200 */
[----:B------:R-:W-:Y:S03]  /*16e60*/  FADD.FTZ R74, R74, R69 ;  /* 0x000000454a4a7221 */ /* 0x000fe60000010000 */
[C---:B------:R-:W-:Y:S01]  /*16e70*/  HMMA.16816.F32 R16, R44.reuse, R54, R16 ;  /* 0x000000362c10723c */ /* 0x040fe20000001810 */
[----:B------:R-:W-:Y:S02]  /*16e80*/  MUFU.EX2 R125, R125 ;  /* 0x0000007d007d7308 */ /* 0x000fe40000000800 */
[----:B------:R-:W3:Y:S03]  /*16e90*/  LDSM.16.MT88.4 R52, [R164+0x9000] ;  /* 0x00900000a434783b */ /* 0x000ee60000004200 */
[C---:B-1----:R-:W-:Y:S05]  /*16ea0*/  HMMA.16816.F32 R20, R44.reuse, R56, R20 ;  /* 0x000000382c14723c */ /* 0x042fea0000001814 */
[----:B------:R-:W1:Y:S01]  /*16eb0*/  MUFU.EX2 R112, R112 ;  /* 0x0000007000707308 */ /* 0x000e620000000800 */
[----:B------:R-:W-:Y:S01]  /*16ec0*/  FADD.FTZ R74, R73, R74 ;  /* 0x0000004a494a7221 */ /* 0x000fe20000010000 */
[C---:B------:R-:W-:Y:S01]  /*16ed0*/  HMMA.16816.F32 R24, R44.reuse, R58, R24 ;  /* 0x0000003a2c18723c */ /* 0x040fe20000001818 */
[----:B------:R-:W3:Y:S07]  /*16ee0*/  LDSM.16.MT88.4 R56, [R163+0x9000] ;  /* 0x00900000a338783b */ /* 0x000eee0000004200 */
[----:B------:R-:W-:Y:S01]  /*16ef0*/  MUFU.EX2 R113, R113 ;  /* 0x0000007100717308 */ /* 0x000fe20000000800 */
[C---:B-----5:R-:W-:Y:S03]  /*16f00*/  HMMA.16816.F32 R28, R44.reuse, R40, R28 ;  /* 0x000000282c1c723c */ /* 0x060fe6000000181c */
[----:B--2---:R-:W-:Y:S03]  /*16f10*/  F2FP.F16.F32.PACK_AB R48, R126, R121 ;  /* 0x000000797e30723e */ /* 0x004fe600000000ff */
[----:B------:R-:W-:Y:S03]  /*16f20*/  HMMA.16816.F32 R32, R44, R42, R32 ;  /* 0x0000002a2c20723c */ /* 0x000fe60000001820 */
[----:B------:R-:W2:Y:S01]  /*16f30*/  MUFU.EX2 R108, R148 ;  /* 0x00000094006c7308 */ /* 0x000ea20000000800 */
[----:B------:R-:W5:Y:S01]  /*16f40*/  LDSM.16.MT88.4 R40, [R162+0x9000] ;  /* 0x00900000a228783b */ /* 0x000f620000004200 */
[----:B------:R-:W-:Y:S02]  /*16f50*/  F2FP.F16.F32.PACK_AB R49, R128, R123 ;  /* 0x0000007b8031723e */ /* 0x000fe400000000ff */
[----:B-1----:R-:W-:Y:S01]  /*16f60*/  F2FP.F16.F32.PACK_AB R50, R112, R125 ;  /* 0x0000007d7032723e */ /* 0x002fe200000000ff */
[--C-:B------:R-:W-:Y:S05]  /*16f70*/  FFMA.FTZ R45, R36, UR4, -R39.reuse ;  /* 0x00000004242d7c23 */ /* 0x100fea0008010827 */
[----:B------:R-:W-:Y:S01]  /*16f80*/  MUFU.EX2 R105, R150 ;  /* 0x0000009600697308 */ /* 0x000fe20000000800 */
[----:B------:R-:W-:Y:S01]  /*16f90*/  FFMA.FTZ R39, R3, UR4, -R39 ;  /* 0x0000000403277c23 */ /* 0x000fe20008010827 */
[----:B------:R-:W-:Y:S01]  /*16fa0*/  FADD.FTZ R3, R79, R74 ;  /* 0x0000004a4f037221 */ /* 0x000fe20000010000 */
[--C-:B------:R-:W-:Y:S01]  /*16fb0*/  FFMA.FTZ R44, R140, UR4, -R65.reuse ;  /* 0x000000048c2c7c23 */ /* 0x100fe20008010841 */
[----:B------:R-:W1:Y:S01]  /*16fc0*/  LDSM.16.MT88.4 R76, [R163+0x9800] ;  /* 0x00980000a34c783b */ /* 0x000e620000004200 */
[----:B------:R-:W-:Y:S01]  /*16fd0*/  FFMA.FTZ R65, R64, UR4, -R65 ;  /* 0x0000000440417c23 */ /* 0x000fe20008010841 */
[----:B------:R-:W-:Y:S04]  /*16fe0*/  FADD.FTZ R3, R80, R3 ;  /* 0x0000000350037221 */ /* 0x000fe80000010000 */
[----:B------:R3:W-:Y:S01]  /*16ff0*/  MUFU.EX2 R188, R39 ;  /* 0x0000002700bc7308 */ /* 0x0007e20000000800 */
[----:B--2---:R-:W-:Y:S01]  /*17000*/  F2FP.F16.F32.PACK_AB R51, R108, R113 ;  /* 0x000000716c33723e */ /* 0x004fe200000000ff */
[----:B------:R-:W-:Y:S04]  /*17010*/  FADD.FTZ R46, R90, R3 ;  /* 0x000000035a2e7221 */ /* 0x000fe80000010000 */
[----:B------:R-:W-:Y:S02]  /*17020*/  FADD.FTZ R46, R83, R46 ;  /* 0x0000002e532e7221 */ /* 0x000fe40000010000 */
[C---:B----4-:R-:W-:Y:S02]  /*17030*/  HMMA.16816.F32 R4, R48.reuse, R60, R4 ;  /* 0x0000003c3004723c */ /* 0x050fe40000001804 */
[----:B------:R-:W2:Y:S03]  /*17040*/  MUFU.EX2 R104, R104 ;  /* 0x0000006800687308 */ /* 0x000ea60000000800 */
[----:B------:R-:W-:Y:S01]  /*17050*/  FADD.FTZ R3, R97, R46 ;  /* 0x0000002e61037221 */ /* 0x000fe20000010000 */
[C---:B------:R-:W-:Y:S01]  /*17060*/  HMMA.16816.F32 R8, R48.reuse, R62, R8 ;  /* 0x0000003e3008723c */ /* 0x040fe20000001808 */
[----:B---3--:R-:W3:Y:S05]  /*17070*/  LDSM.16.MT88.4 R36, [R162+0x9800] ;  /* 0x00980000a224783b */ /* 0x008eea0000004200 */
[----:B------:R-:W-:Y:S01]  /*17080*/  MUFU.EX2 R66, R144 ;  /* 0x0000009000427308 */ /* 0x000fe20000000800 */
[----:B------:R-:W-:Y:S01]  /*17090*/  FADD.FTZ R118, R118, R3 ;  /* 0x0000000376767221 */ /* 0x000fe20000010000 */
[C---:B------:R-:W-:Y:S03]  /*170a0*/  HMMA.16816.F32 R12, R48.reuse, R52, R12 ;  /* 0x00000034300c723c */ /* 0x040fe6000000180c */
[----:B------:R-:W-:Y:S03]  /*170b0*/  FADD.FTZ R117, R117, R118 ;  /* 0x0000007675757221 */ /* 0x000fe60000010000 */
        /* <DEDUP_REMOVED lines=8> */
[C---:B-----5:R-:W-:Y:S03]  /*17140*/  HMMA.16816.F32 R28, R48.reuse, R40, R28 ;  /* 0x00000028301c723c */ /* 0x060fe6000000181c */
[----:B----4-:R-:W-:Y:S03]  /*17150*/  F2FP.F16.F32.PACK_AB R69, R67, R66 ;  /* 0x000000424345723e */ /* 0x010fe600000000ff */
[----:B------:R-:W-:Y:S03]  /*17160*/  HMMA.16816.F32 R32, R48, R42, R32 ;  /* 0x0000002a3020723c */ /* 0x000fe60000001820 */
[----:B------:R-:W4:Y:S02]  /*17170*/  MUFU.EX2 R45, R45 ;  /* 0x0000002d002d7308 */ /* 0x000f240000000800 */
[----:B------:R-:W-:Y:S01]  /*17180*/  FADD.FTZ R41, R99, R98 ;  /* 0x0000006263297221 */ /* 0x000fe20000010000 */
[----:B------:R-:W-:Y:S01]  /*17190*/  FADD.FTZ R121, R121, R122 ;  /* 0x0000007a79797221 */ /* 0x000fe20000010000 */
[----:B--2---:R-:W-:Y:S04]  /*171a0*/  F2FP.F16.F32.PACK_AB R70, R65, R44 ;  /* 0x0000002c4146723e */ /* 0x004fe800000000ff */
[----:B------:R-:W-:Y:S01]  /*171b0*/  FADD.FTZ R41, R120, R41 ;  /* 0x0000002978297221 */ /* 0x000fe20000010000 */
[----:B------:R-:W-:Y:S03]  /*171c0*/  FADD.FTZ R126, R126, R121 ;  /* 0x000000797e7e7221 */ /* 0x000fe60000010000 */
        /* <DEDUP_REMOVED lines=25> */
[----:B------:R-:W-:Y:S11]  /*17360*/  @P0 BRA `(.L_x_7522) ;  /* 0xffffffc800840947 */ /* 0x000ff6000383ffff */
.L_x_7518:
        /* <DEDUP_REMOVED lines=30> */
[----:B------:R-:W-:Y:S01]  /*17550*/  IADD3 R4, -R15, R4, RZ ;  /* 0x000000040f047210 */ /* 0x000fe20007ffe1ff */
[----:B------:R-:W-:Y:S01]  /*17560*/  IMAD.IADD R15, R3, 0x1, -R14 ;  /* 0x00000001030f7824 */ /* 0x000fe200078e0a0e */
[----:B------:R-:W-:Y:S01]  /*17570*/  SHF.R.S32.HI R11, RZ, 0x4, R11 ;  /* 0x00000004ff0b7819 */ /* 0x000fe2000001140b */
[----:B------:R-:W-:Y:S01]  /*17580*/  IMAD.IADD R8, R13, 0x1, -R8 ;  /* 0x000000010d087824 */ /* 0x000fe200078e0a08 */
[----:B------:R-:W-:Y:S01]  /*17590*/  LEA.HI R6, R6, R3, RZ, 0x5 ;  /* 0x0000000306067211 */ /* 0x000fe200078f28ff */
[----:B------:R-:W2:Y:S01]  /*175a0*/  @P3 MUFU.RCP R12, R7 ;  /* 0x00000007000c3308 */ /* 0x000ea20000001000 */
[----:B------:R-:W-:Y:S01]  /*175b0*/  SHF.L.U32 R13, R11, 0x6, RZ ;  /* 0x000000060b0d7819 */ /* 0x000fe200000006ff */
[----:B------:R-:W3:Y:S01]  /*175c0*/  @P3 LDC R47, c[0x0][0x2e8] ;  /* 0x0000ba00ff2f3b82 */ /* 0x000ee20000000800 */
[----:B------:R-:W-:-:S04]  /*175d0*/  SHF.L.U32 R9, R8, 0x6, RZ ;  /* 0x0000000608097819 */ /* 0x000fc800000006ff */
[----:B------:R-:W-:Y:S01]  /*175e0*/  LOP3.LUT R9, R9, 0x1c0, RZ, 0xc0, !PT ;  /* 0x000001c009097812 */ /* 0x000fe200078ec0ff */
[----:B------:R-:W4:Y:S03]  /*175f0*/  @P0 MUFU.RCP R10, R5 ;  /* 0x00000005000a0308 */ /* 0x000f260000001000 */
[----:B------:R-:W-:Y:S01]  /*17600*/  LEA.HI R14, R9, R9, RZ, 0x1d ;  /* 0x00000009090e7211 */ /* 0x000fe200078fe8ff */
[----:B------:R-:W-:-:S04]  /*17610*/  IMAD.MOV.U32 R9, RZ, RZ, 0x20 ;  /* 0x00000020ff097424 */ /* 0x000fc800078e00ff */
        /* <DEDUP_REMOVED lines=33> */
[----:B------:R-:W-:Y:S01]  /*17830*/  FMUL.FTZ R70, R10, R70 ;  /* 0x000000460a467220 */ /* 0x000fe20000410000 */
[----:B------:R-:W-:Y:S01]  /*17840*/  LEA.HI R10, R4, R4, RZ, 0x1 ;  /* 0x00000004040a7211 */ /* 0x000fe200078f08ff */
[----:B------:R-:W2:Y:S01]  /*17850*/  @P3 MUFU.LG2 R7, R7 ;  /* 0x0000000700073308 */ /* 0x000ea20000000c00 */
[----:B------:R-:W-:Y:S01]  /*17860*/  ISETP.NE.U32.AND P4, PT, R12, 0x1, PT ;  /* 0x000000010c00780c */ /* 0x000fe20003f85070 */
[----:B-----5:R-:W-:Y:S01]  /*17870*/  @P0 FMUL.FTZ R5, R5, 0.69314718246459960938 ;  /* 0x3f31721805050820 */ /* 0x020fe20000410000 */
[----:B------:R-:W-:Y:S01]  /*17880*/  LOP3.LUT R12, R13, 0x1c0, RZ, 0xc0, !PT ;  /* 0x000001c00d0c7812 */ /* 0x000fe200078ec0ff */
[----:B------:R-:W-:Y:S01]  /*17890*/  IMAD.SHL.U32 R13, R10, 0x4, RZ ;  /* 0x000000040a0d7824 */ /* 0x000fe200078e00ff */
[----:B------:R-:W-:-:S02]  /*178a0*/  R2P PR, R8, 0x6 ;  /* 0x0000000608007804 */ /* 0x000fc40000000000 */
[----:B------:R-:W-:Y:S02]  /*178b0*/  SHF.R.S32.HI R8, RZ, 0x5, R6 ;  /* 0x00000005ff087819 */ /* 0x000fe40000011406 */
[----:B------:R-:W-:Y:S02]  /*178c0*/  LOP3.LUT R13, R12, 0x38, R13, 0xf8, !PT ;  /* 0x000000380c0d7812 */ /* 0x000fe400078ef80d */
[----:B------:R-:W-:Y:S02]  /*178d0*/  SHF.R.U32.HI R12, RZ, 0x3, R12 ;  /* 0x00000003ff0c7819 */ /* 0x000fe4000001160c */
[----:B------:R-:W-:Y:S02]  /*178e0*/  LEA R15, R8, R15, 0x9 ;  /* 0x0000000f080f7211 */ /* 0x000fe400078e48ff */
[----:B------:R-:W-:Y:S02]  /*178f0*/  LOP3.LUT R12, R13, R12, RZ, 0x3c, !PT ;  /* 0x0000000c0d0c7212 */ /* 0x000fe400078e3cff */
[----:B------:R-:W-:Y:S01]  /*17900*/  LOP3.LUT R13, R10, 0xffffffe, RZ, 0xc0, !PT ;  /* 0x0ffffffe0a0d7812 */ /* 0x000fe200078ec0ff */
[----:B------:R-:W-:Y:S01]  /*17910*/  IMAD.MOV.U32 R10, RZ, RZ, 0x40 ;  /* 0x00000040ff0a7424 */ /* 0x000fe200078e00ff */
[----:B------:R-:W-:Y:S01]  /*17920*/  LEA R14, R15, R14, 0x1 ;  /* 0x0000000e0f0e7211 */ /* 0x000fe200078e08ff */
[----:B--2---:R-:W-:Y:S01]  /*17930*/  @P3 FMUL.FTZ R7, R7, 0.69314718246459960938 ;  /* 0x3f31721807073820 */ /* 0x004fe20000410000 */
[----:B------:R-:W-:-:S02]  /*17940*/  IADD3 R13, R4, -R13, RZ ;  /* 0x8000000d040d7210 */ /* 0x000fc40007ffe0ff */
[----:B------:R-:W-:Y:S02]  /*17950*/  LEA R14, R14, UR5, 0x2 ;  /* 0x000000050e0e7c11 */ /* 0x000fe4000f8e10ff */
[----:B------:R-:W-:Y:S02]  /*17960*/  SEL R9, R9, 0xffffffe0, P4 ;  /* 0xffffffe009097807 */ /* 0x000fe40002000000 */
[----:B------:R-:W-:Y:S01]  /*17970*/  LEA R12, R13, R12, 0x2 ;  /* 0x0000000c0d0c7211 */ /* 0x000fe200078e10ff */
[----:B------:R-:W-:Y:S01]  /*17980*/  STS.64 [R14], R96 ;  /* 0x000000600e007388 */ /* 0x000fe20000000a00 */
[C---:B------:R-:W-:Y:S01]  /*17990*/  IADD3 R16, R14.reuse, 0x80, RZ ;  /* 0x000000800e107810 */ /* 0x040fe20007ffe0ff */
[----:B------:R-:W-:Y:S01]  /*179a0*/  @P2 VIADD R16, R14, 0xffffff80 ;  /* 0xffffff800e102836 */ /* 0x000fe20000000000 */
[----:B------:R-:W-:Y:S01]  /*179b0*/  SEL R13, R10, 0xffffffc0, !P1 ;  /* 0xffffffc00a0d7807 */ /* 0x000fe20004800000 */
[----:B------:R2:W-:Y:S01]  /*179c0*/  STS.64 [R14+0x800], R98 ;  /* 0x000800620e007388 */ /* 0x0005e20000000a00 */
[----:B------:R-:W-:-:S02]  /*179d0*/  IADD3 R10, R14, R9, RZ ;  /* 0x000000090e0a7210 */ /* 0x000fc40007ffe0ff */
[-C--:B------:R-:W-:Y:S01]  /*179e0*/  IADD3 R18, R9, R16.reuse, RZ ;  /* 0x0000001009127210 */ /* 0x080fe20007ffe0ff */
[----:B------:R-:W-:Y:S01]  /*179f0*/  IMAD.IADD R15, R14, 0x1, R13 ;  /* 0x000000010e0f7824 */ /* 0x000fe200078e020d */
[----:B------:R-:W-:Y:S01]  /*17a00*/  IADD3 R17, R10, R13, RZ ;  /* 0x0000000d0a117210 */ /* 0x000fe20007ffe0ff */
[----:B------:R-:W-:Y:S01]  /*17a10*/  STS.64 [R10], R92 ;  /* 0x0000005c0a007388 */ /* 0x000fe20000000a00 */
[C---:B------:R-:W-:Y:S01]  /*17a20*/  IADD3 R19, R13.reuse, R16, RZ ;  /* 0x000000100d137210 */ /* 0x040fe20007ffe0ff */
[----:B------:R-:W-:Y:S01]  /*17a30*/  IMAD.IADD R20, R13, 0x1, R18 ;  /* 0x000000010d147824 */ /* 0x000fe200078e0212 */
[----:B------:R-:W-:Y:S01]  /*17a40*/  SHF.R.S32.HI R45, RZ, 0x1f, R8 ;  /* 0x0000001fff2d7819 */ /* 0x000fe20000011408 */
[----:B------:R4:W-:Y:S01]  /*17a50*/  STS.64 [R10+0x800], R94 ;  /* 0x0008005e0a007388 */ /* 0x0009e20000000a00 */
[----:B------:R-:W-:Y:S02]  /*17a60*/  LOP3.LUT R6, R6, 0xffffffe0, RZ, 0xc0, !PT ;  /* 0xffffffe006067812 */ /* 0x000fe400078ec0ff */
[----:B------:R-:W-:Y:S01]  /*17a70*/  LEA.HI R44, R45, R8, RZ, 0x2 ;  /* 0x000000082d2c7211 */ /* 0x000fe200078f10ff */
[----:B------:R-:W-:Y:S01]  /*17a80*/  STS.64 [R15], R88 ;  /* 0x000000580f007388 */ /* 0x000fe20000000a00 */
[----:B------:R-:W5:Y:S01]  /*17a90*/  @P0 LDC R45, c[0x0][0x2e8] ;  /* 0x0000ba00ff2d0b82 */ /* 0x000f620000000800 */
[----:B------:R-:W-:-:S02]  /*17aa0*/  IADD3 R6, -R6, R3, RZ ;  /* 0x0000000306067210 */ /* 0x000fc40007ffe1ff */
[----:B------:R1:W-:Y:S01]  /*17ab0*/  STS.64 [R15+0x800], R90 ;  /* 0x0008005a0f007388 */ /* 0x0003e20000000a00 */
[----:B------:R-:W-:Y:S02]  /*17ac0*/  IADD3 R3, -R179, RZ, RZ ;  /* 0x000000ffb3037210 */ /* 0x000fe40007ffe1ff */
[----:B------:R-:W-:Y:S01]  /*17ad0*/  LOP3.LUT P1, RZ, R6, 0x3, RZ, 0xc0, !PT ;  /* 0x0000000306ff7812 */ /* 0x000fe2000782c0ff */
[----:B------:R1:W-:Y:S01]  /*17ae0*/  STS.64 [R17], R84 ;  /* 0x0000005411007388 */ /* 0x0003e20000000a00 */
[----:B------:R-:W-:Y:S02]  /*17af0*/  LOP3.LUT R49, R44, 0xffffffc, RZ, 0xc0, !PT ;  /* 0x0ffffffc2c317812 */ /* 0x000fe400078ec0ff */
[----:B------:R-:W-:Y:S01]  /*17b00*/  SHF.L.U32 R44, R4, 0x2, RZ ;  /* 0x00000002042c7819 */ /* 0x000fe200000006ff */
[----:B------:R1:W-:Y:S01]  /*17b10*/  STS.64 [R17+0x800], R86 ;  /* 0x0008005611007388 */ /* 0x0003e20000000a00 */
[----:B--2---:R-:W-:Y:S02]  /*17b20*/  LEA R14, R12, UR5, 0x2 ;  /* 0x000000050c0e7c11 */ /* 0x004fe4000f8e10ff */
[----:B------:R-:W2:Y:S01]  /*17b30*/  LDC.64 R12, c[0x0][0x2c0] ;  /* 0x0000b000ff0c7b82 */ /* 0x000ea20000000a00 */
[----:B------:R1:W-:Y:S01]  /*17b40*/  STS.64 [R16], R80 ;  /* 0x0000005010007388 */ /* 0x0003e20000000a00 */
[----:B------:R-:W-:-:S03]  /*17b50*/  IADD3 R8, R8, -R49, RZ ;  /* 0x8000003108087210 */ /* 0x000fc60007ffe0ff */
[----:B------:R1:W-:Y:S02]  /*17b60*/  STS.64 [R16+0x800], R82 ;  /* 0x0008005210007388 */ /* 0x0003e40000000a00 */
[----:B------:R-:W-:Y:S01]  /*17b70*/  IMAD R185, R8, 0x10, R185 ;  /* 0x0000001008b97824 */ /* 0x000fe200078e02b9 */
[----:B----4-:R-:W1:Y:S01]  /*17b80*/  LDC R10, c[0x0][0x270] ;  /* 0x00009c00ff0a7b82 */ /* 0x010e620000000800 */
[----:B------:R4:W-:Y:S01]  /*17b90*/  STS.64 [R18], R76 ;  /* 0x0000004c12007388 */ /* 0x0009e20000000a00 */
[----:B------:R-:W-:Y:S01]  /*17ba0*/  MOV R8, 0xff800000 ;  /* 0xff80000000087802 */ /* 0x000fe20000000f00 */
[----:B---3--:R-:W-:Y:S02]  /*17bb0*/  @P3 FFMA.FTZ R8, R2, R47, R7 ;  /* 0x0000002f02083223 */ /* 0x008fe40000010007 */
[----:B------:R4:W-:Y:S04]  /*17bc0*/  STS.64 [R18+0x800], R78 ;  /* 0x0008004e12007388 */ /* 0x0009e80000000a00 */
[----:B------:R4:W-:Y:S04]  /*17bd0*/  STS.64 [R19], R72 ;  /* 0x0000004813007388 */ /* 0x0009e80000000a00 */
[----:B------:R4:W-:Y:S04]  /*17be0*/  STS.64 [R19+0x800], R74 ;  /* 0x0008004a13007388 */ /* 0x0009e80000000a00 */
[----:B------:R4:W-:Y:S04]  /*17bf0*/  STS.64 [R20], R68 ;  /* 0x0000004414007388 */ /* 0x0009e80000000a00 */
[----:B------:R4:W-:Y:S01]  /*17c00*/  STS.64 [R20+0x800], R70 ;  /* 0x0008004614007388 */ /* 0x0009e20000000a00 */
[----:B-1----:R-:W-:Y:S01]  /*17c10*/  IMAD R3, R10, R3, UR4 ;  /* 0x000000040a037e24 */ /* 0x002fe2000f8e0203 */
[----:B------:R-:W-:Y:S06]  /*17c20*/  BAR.SYNC.DEFER_BLOCKING 0x0 ;  /* 0x0000000000007b1d */ /* 0x000fec0000010000 */
[----:B------:R-:W2:Y:S01]  /*17c30*/  S2R R9, SR_CTAID.Y ;  /* 0x0000000000097919 */ /* 0x000ea20000002600 */
[----:B------:R-:W1:Y:S01]  /*17c40*/  S2R R15, SR_CTAID.X ;  /* 0x00000000000f7919 */ /* 0x000e620000002500 */
[----:B------:R4:W3:Y:S04]  /*17c50*/  LDS.128 R40, [R14] ;  /* 0x000000000e287984 */ /* 0x0008e80000000c00 */
[----:B------:R4:W3:Y:S04]  /*17c60*/  LDS.128 R36, [R14+0x800] ;  /* 0x000800000e247984 */ /* 0x0008e80000000c00 */
[----:B------:R4:W3:Y:S04]  /*17c70*/  LDS.128 R32, [R14+0x1000] ;  /* 0x001000000e207984 */ /* 0x0008e80000000c00 */
[----:B------:R4:W3:Y:S04]  /*17c80*/  LDS.128 R28, [R14+0x1800] ;  /* 0x001800000e1c7984 */ /* 0x0008e80000000c00 */
[----:B------:R4:W3:Y:S01]  /*17c90*/  LDS.128 R24, [R14+0x2000] ;  /* 0x002000000e187984 */ /* 0x0008e20000000c00 */
[----:B--2---:R-:W-:-:S02]  /*17ca0*/  IMAD R9, R9, R12, R179 ;  /* 0x0000000c09097224 */ /* 0x004fc400078e02b3 */
[----:B------:R-:W-:Y:S01]  /*17cb0*/  IMAD.MOV.U32 R12, RZ, RZ, -0x800000 ;  /* 0xff800000ff0c7424 */ /* 0x000fe200078e00ff */
[----:B------:R4:W2:Y:S01]  /*17cc0*/  LDS.128 R20, [R14+0x2800] ;  /* 0x002800000e147984 */ /* 0x0008a20000000c00 */
[----:B-1----:R-:W-:Y:S01]  /*17cd0*/  SHF.L.U32 R6, R15, 0x6, RZ ;  /* 0x000000060f067819 */ /* 0x002fe200000006ff */
[----:B------:R-:W-:Y:S02]  /*17ce0*/  IMAD R3, R9, R10, R3 ;  /* 0x0000000a09037224 */ /* 0x000fe400078e0203 */
[----:B-----5:R-:W-:Y:S01]  /*17cf0*/  @P0 FFMA.FTZ R12, R0, R45, R5 ;  /* 0x0000002d000c0223 */ /* 0x020fe20000010005 */
[----:B------:R4:W1:Y:S01]  /*17d00*/  LDS.128 R16, [R14+0x3000] ;  /* 0x003000000e107984 */ /* 0x0008620000000c00 */
[----:B------:R-:W-:Y:S01]  /*17d10*/  SHF.R.S32.HI R45, RZ, 0x1f, R44 ;  /* 0x0000001fff2d7819 */ /* 0x000fe2000001142c */
        /* <DEDUP_REMOVED lines=14> */
.L_x_7524:
[----:B------:R-:W-:Y:S05]  /*17e00*/  BSYNC B0 ;  /* 0x0000000000007941 */ /* 0x000fea0003800000 */
.L_x_7523:
[----:B------:R-:W-:Y:S01]  /*17e10*/  ULDC UR4, c[0x0][0x2dc] ;  /* 0x0000b70000047ab9 */ /* 0x000fe20000000800 */
[----:B------:R-:W-:Y:S01]  /*17e20*/  IMAD.WIDE R44, R11, 0x40, R44 ;  /* 0x000000400b2c7825 */ /* 0x000fe200078e022c */
[----:B-1----:R1:W1:Y:S03]  /*17e30*/  LDS.128 R4, [R14+0x3800] ;  /* 0x003800000e047984 */ /* 0x0022660000000c00 */
[----:B------:R-:W-:Y:S01]  /*17e40*/  IMAD R0, R0, UR4, RZ ;  /* 0x0000000400007c24 */ /* 0x000fe2000f8e02ff */
[----:B------:R-:W-:Y:S01]  /*17e50*/  ULDC.64 UR4, c[0x0][0x288] ;  /* 0x0000a20000047ab9 */ /* 0x000fe20000000a00 */
[----:B------:R-:W-:Y:S02]  /*17e60*/  IMAD R15, R15, -0x40, R178 ;  /* 0xffffffc00f0f7824 */ /* 0x000fe400078e02b2 */
[C---:B------:R-:W-:Y:S01]  /*17e70*/  VIADD R8, R11.reuse, 0x8 ;  /* 0x000000080b087836 */ /* 0x040fe20000000000 */
[----:B------:R-:W-:Y:S01]  /*17e80*/  IADD3 R9, P0, R0, R44, RZ ;  /* 0x0000002c00097210 */ /* 0x000fe20007f1e0ff */
[----:B------:R-:W-:-:S02]  /*17e90*/  VIADD R2, R11, 0x18 ;  /* 0x000000180b027836 */ /* 0x000fc40000000000 */
[C---:B------:R-:W-:Y:S01]  /*17ea0*/  VIADD R3, R11.reuse, 0x10 ;  /* 0x000000100b037836 */ /* 0x040fe20000000000 */
[----:B------:R-:W-:Y:S01]  /*17eb0*/  LEA.HI.X.SX32 R10, R0, R45, 0x1, P0 ;  /* 0x0000002d000a7211 */ /* 0x000fe200000f0eff */
[C---:B------:R-:W-:Y:S01]  /*17ec0*/  VIADD R0, R11.reuse, 0x30 ;  /* 0x000000300b007836 */ /* 0x040fe20000000000 */
[-C--:B------:R-:W-:Y:S02]  /*17ed0*/  ISETP.GE.AND P0, PT, R11, R15.reuse, PT ;  /* 0x0000000f0b00720c */ /* 0x080fe40003f06270 */
[----:B------:R-:W-:Y:S02]  /*17ee0*/  LEA R12, P1, R9, UR4, 0x2 ;  /* 0x00000004090c7c11 */ /* 0x000fe4000f8210ff */
[-C--:B------:R-:W-:Y:S01]  /*17ef0*/  ISETP.GE.AND P6, PT, R8, R15.reuse, PT ;  /* 0x0000000f0800720c */ /* 0x080fe20003fc6270 */
[C---:B------:R-:W-:Y:S01]  /*17f00*/  VIADD R8, R11.reuse, 0x20 ;  /* 0x000000200b087836 */ /* 0x040fe20000000000 */
[----:B------:R-:W-:Y:S01]  /*17f10*/  ISETP.GE.AND P4, PT, R2, R15, PT ;  /* 0x0000000f0200720c */ /* 0x000fe20003f86270 */
[----:B------:R-:W-:Y:S01]  /*17f20*/  VIADD R2, R11, 0x28 ;  /* 0x000000280b027836 */ /* 0x000fe20000000000 */
[----:B------:R-:W-:-:S02]  /*17f30*/  LEA.HI.X R13, R9, UR5, R10, 0x2, P1 ;  /* 0x00000005090d7c11 */ /* 0x000fc400088f140a */
[-C--:B------:R-:W-:Y:S01]  /*17f40*/  ISETP.GE.AND P1, PT, R0, R15.reuse, PT ;  /* 0x0000000f0000720c */ /* 0x080fe20003f26270 */
[----:B------:R-:W-:Y:S01]  /*17f50*/  VIADD R0, R11, 0x38 ;  /* 0x000000380b007836 */ /* 0x000fe20000000000 */
[-C--:B------:R-:W-:Y:S01]  /*17f60*/  ISETP.GE.AND P5, PT, R3, R15.reuse, PT ;  /* 0x0000000f0300720c */ /* 0x080fe20003fa6270 */
[----:B---3--:R3:W-:Y:S01]  /*17f70*/  @!P0 STG.E.64 desc[UR6][R12.64], R40 ;  /* 0x000000280c008986 */ /* 0x0087e2000c101b06 */
[-C--:B------:R-:W-:Y:S02]  /*17f80*/  ISETP.GE.AND P3, PT, R8, R15.reuse, PT ;  /* 0x0000000f0800720c */ /* 0x080fe40003f66270 */
[-C--:B------:R-:W-:Y:S01]  /*17f90*/  ISETP.GE.AND P2, PT, R2, R15.reuse, PT ;  /* 0x0000000f0200720c */ /* 0x080fe20003f46270 */
[----:B------:R3:W-:Y:S01]  /*17fa0*/  @!P0 STG.E.64 desc[UR6][R12.64+0x8], R42 ;  /* 0x0000082a0c008986 */ /* 0x0007e2000c101b06 */
[----:B------:R-:W-:-:S03]  /*17fb0*/  ISETP.GE.AND P0, PT, R0, R15, PT ;  /* 0x0000000f0000720c */ /* 0x000fc60003f06270 */
[----:B------:R3:W-:Y:S04]  /*17fc0*/  @!P6 STG.E.128 desc[UR6][R12.64+0x800], R36 ;  /* 0x000800240c00e986 */ /* 0x0007e8000c101d06 */
[----:B------:R3:W-:Y:S04]  /*17fd0*/  @!P5 STG.E.128 desc[UR6][R12.64+0x1000], R32 ;  /* 0x001000200c00d986 */ /* 0x0007e8000c101d06 */
[----:B------:R3:W-:Y:S04]  /*17fe0*/  @!P4 STG.E.128 desc[UR6][R12.64+0x1800], R28 ;  /* 0x0018001c0c00c986 */ /* 0x0007e8000c101d06 */
[----:B------:R3:W-:Y:S04]  /*17ff0*/  @!P3 STG.E.128 desc[UR6][R12.64+0x2000], R24 ;  /* 0x002000180c00b986 */ /* 0x0007e8000c101d06 */
[----:B--2---:R3:W-:Y:S04]  /*18000*/  @!P2 STG.E.128 desc[UR6][R12.64+0x2800], R20 ;  /* 0x002800140c00a986 */ /* 0x0047e8000c101d06 */
[----:B------:R3:W-:Y:S01]  /*18010*/  @!P1 STG.E.128 desc[UR6][R12.64+0x3000], R16 ;  /* 0x003000100c009986 */ /* 0x0007e2000c101d06 */
[----:B-1----:R-:W-:Y:S05]  /*18020*/  @P0 EXIT ;  /* 0x000000000000094d */ /* 0x002fea0003800000 */
[----:B------:R-:W-:Y:S01]  /*18030*/  STG.E.128 desc[UR6][R12.64+0x3800], R4 ;  /* 0x003800040c007986 */ /* 0x000fe2000c101d06 */
[----:B------:R-:W-:Y:S05]  /*18040*/  EXIT ;  /* 0x000000000000794d */ /* 0x000fea0003800000 */
.L_x_7525:
        /* <DEDUP_REMOVED lines=11> */
.L_x_7949:


//--------------------- .text._ZN5flash24flash_fwd_splitkv_kernelI23Flash_fwd_kernel_traitsILi64ELi64ELi128ELi4ELb0ELb0EN7cutlass6half_tE19Flash_kernel_traitsILi64ELi64ELi128ELi4ES3_EELb1ELb0ELb1ELb0ELb0ELb0ELb1ELb1EEEvNS_16Flash_fwd_paramsE --------------------------
	.section	.text._ZN5flash24flash_fwd_splitkv_kernelI23Flash_fwd_kernel_traitsILi64ELi64ELi128ELi4ELb0ELb0EN7cutlass6half_tE19Flash_kernel_traitsILi64ELi64ELi128ELi4ES3_EELb1ELb0ELb1ELb0ELb0ELb0ELb1ELb1EEEvNS_16Flash_fwd_paramsE,"ax",@progbits
	.align	128
        .global         _ZN5flash24flash_fwd_splitkv_kernelI23Flash_fwd_kernel_traitsILi64ELi64ELi128ELi4ELb0ELb0EN7cutlass6half_tE19Flash_kernel_traitsILi64ELi64ELi128ELi4ES3_EELb1ELb0ELb1ELb0ELb0ELb0ELb1ELb1EEEvNS_16Flash_fwd_paramsE
        .type           _ZN5flash24flash_fwd_splitkv_kernelI23Flash_fwd_kernel_traitsILi64ELi64ELi128ELi4ELb0ELb0EN7cutlass6half_tE19Flash_kernel_traitsILi64ELi64ELi128ELi4ES3_EELb1ELb0ELb1ELb0ELb0ELb0ELb1ELb1EEEvNS_16Flash_fwd_paramsE,@function
        .size           _ZN5flash24flash_fwd_splitkv_kernelI23Flash_fwd_kernel_traitsILi64ELi64ELi128ELi4ELb0ELb0EN7cutlass6half_tE19Flash_kernel_traitsILi64ELi64ELi128ELi4ES3_EELb1ELb0ELb1ELb0ELb0ELb0ELb1ELb1EEEvNS_16Flash_fwd_paramsE,(.L_x_7950 - _ZN5flash24flash_fwd_splitkv_kernelI23Flash_fwd_kernel_traitsILi64ELi64ELi128ELi4ELb0ELb0EN7cutlass6half_tE19Flash_kernel_traitsILi64ELi64ELi128ELi4ES3_EELb1ELb0ELb1ELb0ELb0ELb0ELb1ELb1EEEvNS_16Flash_fwd_paramsE)
        .other          _ZN5flash24flash_fwd_splitkv_kernelI23Flash_fwd_kernel_traitsILi64ELi64ELi128ELi4ELb0ELb0EN7cutlass6half_tE19Flash_kernel_traitsILi64ELi64ELi128ELi4ES3_EELb1ELb0ELb1ELb0ELb0ELb0ELb1ELb1EEEvNS_16Flash_fwd_paramsE,@"STO_CUDA_ENTRY STV_DEFAULT"
_ZN5flash24flash_fwd_splitkv_kernelI23Flash_fwd_kernel_traitsILi64ELi64ELi128ELi4ELb0ELb0EN7cutlass6half_tE19Flash_kernel_traitsILi64ELi64ELi128ELi4ES3_EELb1ELb0ELb1ELb0ELb0ELb0ELb1ELb1EEEvNS_16Flash_fwd_paramsE:
.text._ZN5flash24flash_fwd_splitkv_kernelI23Flash_fwd_kernel_traitsILi64ELi64ELi128ELi4ELb0ELb0EN7cutlass6half_tE19Flash_kernel_traitsILi64ELi64ELi128ELi4ES3_EELb1ELb0ELb1ELb0ELb0ELb0ELb1ELb1EEEvNS_16Flash_fwd_paramsE:
        /* <DEDUP_REMOVED lines=48> */
[----:B------:R-:W-:-:S05]  /*0300*/  IADD3 R125, -R165, RZ, RZ ;  /* 0x000000ffa57d7210 */ /* 0x000fca0007ffe1ff */
[----:B------:R-:W-:Y:S02]  /*0310*/  IMAD R124, R5, R125, R124 ;  /* 0x0000007d057c7224 */ /* 0x000fe400078e027c */
[----:B------:R-:W-:-:S06]  /*0320*/  @P0 IMAD.IADD R164, R9, 0x1, -R12 ;  /* 0x0000000109a40824 */ /* 0x000fcc00078e0a0c */
[----:B------:R-:W4:Y:S01]  /*0330*/  @!P0 LDC R164, c[0x0][0x2c4] ;  /* 0x0000b100ffa48b82 */ /* 0x000f220000000800 */
[----:B------:R-:W-:-:S04]  /*0340*/  ISETP.NE.U32.AND P0, PT, R2, RZ, PT ;  /* 0x000000ff0200720c */ /* 0x000fc80003f05070 */
[----:B------:R-:W-:-:S13]  /*0350*/  ISETP.NE.AND.EX P0, PT, R3, RZ, PT, P0 ;  /* 0x000000ff0300720c */ /* 0x000fda0003f05300 */
[----:B-123--:R-:W-:Y:S05]  /*0360*/  @!P0 BRA `(.L_x_7526) ;  /* 0x0000000000108947 */ /* 0x00efea0003800000 */
[----:B------:R-:W2:Y:S02]  /*0370*/  @P3 LDG.E R3, desc[UR6][R6.64+0x4] ;  /* 0x0000040606033981 */ /* 0x000ea4000c1e1900 */
[----:B--2--5:R-:W-:-:S06]  /*0380*/  @P3 IADD3 R14, R3, -R0, RZ ;  /* 0x80000000030e3210 */ /* 0x024fcc0007ffe0ff */
[----:B------:R2:W5:Y:S01]  /*0390*/  @!P3 LDG.E R14, desc[UR6][R6.64] ;  /* 0x00000006060eb981 */ /* 0x000562000c1e1900 */
[----:B------:R-:W-:Y:S05]  /*03a0*/  BRA `(.L_x_7527) ;  /* 0x0000000000047947 */ /* 0x000fea0003800000 */
.L_x_7526:
[----:B------:R-:W1:Y:S02]  /*03b0*/  LDC R14, c[0x0][0x2c8] ;  /* 0x0000b200ff0e7b82 */ /* 0x000e640000000800 */
.L_x_7527:
        /* <DEDUP_REMOVED lines=155> */
.L_x_7528:
        /* <DEDUP_REMOVED lines=27> */
.L_x_7529:
        /* <DEDUP_REMOVED lines=31> */
[----:B-1----:R-:W-:Y:S02]  /*1110*/  IABS R2, R5 ;  /* 0x0000000500027213 */ /* 0x002fe40000000000 */
[----:B------:R-:W-:Y:S02]  /*1120*/  IABS R6, R124 ;  /* 0x0000007c00067213 */ /* 0x000fe40000000000 */
[----:B------:R-:W1:Y:S01]  /*1130*/  I2F.RP R7, R2 ;  /* 0x0000000200077306 */ /* 0x000e620000209400 */
[----:B------:R-:W-:-:S05]  /*1140*/  IADD3 R19, -R19, RZ, RZ ;  /* 0x000000ff13137210 */ /* 0x000fca0007ffe1ff */
[----:B------:R-:W-:Y:S02]  /*1150*/  IMAD R19, R13, R19, R38 ;  /* 0x000000130d137224 */ /* 0x000fe400078e0226 */
[----:B-1---5:R-:W1:Y:S03]  /*1160*/  MUFU.RCP R10, R7 ;  /* 0x00000007000a7308 */ /* 0x022e660000001000 */
[----:B---3--:R-:W-:Y:S02]  /*1170*/  SHF.R.S32.HI R15, RZ, 0x1f, R19 ;  /* 0x0000001fff0f7819 */ /* 0x008fe40000011413 */
[----:B-1----:R-:W-:-:S04]  /*1180*/  IADD3 R10, R10, 0xffffffe, RZ ;  /* 0x0ffffffe0a0a7810 */ /* 0x002fc80007ffe0ff */
[----:B------:R-:W1:Y:S02]  /*1190*/  F2I.FTZ.U32.TRUNC.NTZ R11, R10 ;  /* 0x0000000a000b7305 */ /* 0x000e64000021f000 */
[----:B-1----:R-:W-:Y:S01]  /*11a0*/  IMAD.MOV R3, RZ, RZ, -R11 ;  /* 0x000000ffff037224 */ /* 0x002fe200078e0a0b */
[----:B------:R-:W-:-:S03]  /*11b0*/  MOV R10, RZ ;  /* 0x000000ff000a7202 */ /* 0x000fc60000000f00 */
[----:B------:R-:W-:-:S04]  /*11c0*/  IMAD R3, R3, R2, RZ ;  /* 0x0000000203037224 */ /* 0x000fc800078e02ff */
        /* <DEDUP_REMOVED lines=31> */
[C---:B------:R-:W-:Y:S02]  /*13c0*/  IMAD R11, R4.reuse, UR5, R11 ;  /* 0x00000005040b7c24 */ /* 0x040fe4000f8e020b */
[----:B------:R-:W-:-:S04]  /*13d0*/  IMAD.WIDE.U32 R22, R4, UR4, R20 ;  /* 0x0000000404167c25 */ /* 0x000fc8000f8e0014 */
[----:B------:R-:W-:Y:S01]  /*13e0*/  IMAD.IADD R21, R7, 0x1, R3 ;  /* 0x0000000107157824 */ /* 0x000fe200078e0203 */
[----:B------:R-:W-:Y:S02]  /*13f0*/  IADD3 R13, R23, R11, RZ ;  /* 0x0000000b170d7210 */ /* 0x000fe40007ffe0ff */
[----:B------:R-:W-:Y:S01]  /*1400*/  MOV R0, R22 ;  /* 0x0000001600007202 */ /* 0x000fe20000000f00 */
[----:B------:R-:W-:Y:S06]  /*1410*/  BRA `(.L_x_7531) ;  /* 0x0000000400407947 */ /* 0x000fec0003800000 */
.L_x_7530:
[----:B------:R-:W1:Y:S01]  /*1420*/  LDC R13, c[0x0][0x278] ;  /* 0x00009e00ff0d7b82 */ /* 0x000e620000000800 */
[----:B------:R-:W-:Y:S02]  /*1430*/  IABS R4, R124 ;  /* 0x0000007c00047213 */ /* 0x000fe40000000000 */
[----:B------:R-:W-:Y:S02]  /*1440*/  ISETP.NE.AND P0, PT, R0, -0x1, PT ;  /* 0xffffffff0000780c */ /* 0x000fe40003f05270 */
[----:B------:R-:W-:-:S11]  /*1450*/  LEA R38, R48, 0xffffff80, 0x7 ;  /* 0xffffff8030267811 */ /* 0x000fd600078e38ff */
[----:B------:R-:W2:Y:S01]  /*1460*/  @P0 LDC.64 R140, c[0x0][0x248] ;  /* 0x00009200ff8c0b82 */ /* 0x000ea20000000a00 */
[----:B------:R-:W-:Y:S01]  /*1470*/  @P0 IMAD.IADD R18, R11, 0x1, R0 ;  /* 0x000000010b120824 */ /* 0x000fe200078e0200 */
[----:B-1----:R-:W-:-:S04]  /*1480*/  IABS R3, R13 ;  /* 0x0000000d00037213 */ /* 0x002fc80000000000 */
[----:B------:R-:W1:Y:S08]  /*1490*/  I2F.RP R15, R3 ;  /* 0x00000003000f7306 */ /* 0x000e700000209400 */
[----:B-1----:R-:W1:Y:S02]  /*14a0*/  MUFU.RCP R6, R15 ;  /* 0x0000000f00067308 */ /* 0x002e640000001000 */
[----:B-1----:R-:W-:Y:S01]  /*14b0*/  VIADD R6, R6, 0xffffffe ;  /* 0x0ffffffe06067836 */ /* 0x002fe20000000000 */
[----:B------:R-:W-:-:S05]  /*14c0*/  SHF.R.S32.HI R15, RZ, 0x1f, R38 ;  /* 0x0000001fff0f7819 */ /* 0x000fca0000011426 */
[----:B------:R-:W1:Y:S02]  /*14d0*/  F2I.FTZ.U32.TRUNC.NTZ R7, R6 ;  /* 0x0000000600077305 */ /* 0x000e64000021f000 */
[----:B-1----:R-:W-:Y:S01]  /*14e0*/  IMAD.MOV R2, RZ, RZ, -R7 ;  /* 0x000000ffff027224 */ /* 0x002fe200078e0a07 */
[----:B------:R-:W-:-:S03]  /*14f0*/  MOV R6, RZ ;  /* 0x000000ff00067202 */ /* 0x000fc60000000f00 */
[----:B------:R-:W-:-:S04]  /*1500*/  IMAD R5, R2, R3, RZ ;  /* 0x0000000302057224 */ /* 0x000fc800078e02ff */
[----:B------:R-:W-:Y:S02]  /*1510*/  IMAD.HI.U32 R5, R7, R5, R6 ;  /* 0x0000000507057227 */ /* 0x000fe400078e0006 */
[----:B------:R-:W1:Y:S04]  /*1520*/  @P0 LDC.64 R6, c[0x0][0x250] ;  /* 0x00009400ff060b82 */ /* 0x000e680000000a00 */
[----:B------:R-:W-:-:S04]  /*1530*/  IMAD.HI.U32 R14, R5, R4, RZ ;  /* 0x00000004050e7227 */ /* 0x000fc800078e00ff */
[----:B------:R-:W-:Y:S02]  /*1540*/  IMAD.MOV R2, RZ, RZ, -R14 ;  /* 0x000000ffff027224 */ /* 0x000fe400078e0a0e */
[----:B--2---:R-:W-:Y:S02]  /*1550*/  @P0 IMAD R5, R18, R141, RZ ;  /* 0x0000008d12050224 */ /* 0x004fe400078e02ff */
[----:B------:R-:W-:Y:S01]  /*1560*/  IMAD R2, R3, R2, R4 ;  /* 0x0000000203027224 */ /* 0x000fe200078e0204 */
[----:B------:R-:W-:Y:S01]  /*1570*/  LOP3.LUT R4, R124, R13, RZ, 0x3c, !PT ;  /* 0x0000000d7c047212 */ /* 0x000fe200078e3cff */
[----:B------:R-:W-:-:S03]  /*1580*/  @P0 IMAD.WIDE.U32 R18, R18, R140, RZ ;  /* 0x0000008c12120225 */ /* 0x000fc600078e00ff */
[----:B------:R-:W-:Y:S02]  /*1590*/  ISETP.GT.U32.AND P1, PT, R3, R2, PT ;  /* 0x000000020300720c */ /* 0x000fe40003f24070 */
[----:B------:R-:W-:Y:S02]  /*15a0*/  ISETP.GE.AND P2, PT, R4, RZ, PT ;  /* 0x000000ff0400720c */ /* 0x000fe40003f46270 */
[----:B------:R-:W-:Y:S02]  /*15b0*/  @P0 IADD3 R5, R19, R5, RZ ;  /* 0x0000000513050210 */ /* 0x000fe40007ffe0ff */
[----:B------:R-:W-:-:S07]  /*15c0*/  @P0 MOV R16, R18 ;  /* 0x0000001200100202 */ /* 0x000fce0000000f00 */
        /* <DEDUP_REMOVED lines=19> */
[----:B------:R-:W-:Y:S02]  /*1700*/  IADD3 R5, R21, R5, RZ ;  /* 0x0000000515057210 */ /* 0x000fe40007ffe0ff */
[----:B------:R-:W-:-:S07]  /*1710*/  MOV R16, R20 ;  /* 0x0000001400107202 */ /* 0x000fce0000000f00 */
.L_x_7532:
        /* <DEDUP_REMOVED lines=8> */
[----:B------:R-:W-:Y:S01]  /*17a0*/  @P0 IMAD.WIDE.U32 R20, R0, R6, RZ ;  /* 0x0000000600140225 */ /* 0x000fe200078e00ff */
        /* <DEDUP_REMOVED lines=23> */
.L_x_7531:
[----:B------:R1:W5:Y:S01]  /*1920*/  @P5 LDG.E R7, desc[UR6][R24.64] ;  /* 0x0000000618075981 */ /* 0x000362000c1e1900 */
[----:B------:R-:W-:Y:S01]  /*1930*/  ISETP.NE.AND P0, PT, R12, -0x1, PT ;  /* 0xffffffff0c00780c */ /* 0x000fe20003f05270 */
[----:B------:R-:W2:Y:S01]  /*1940*/  LDC.64 R2, c[0x0][0x240] ;  /* 0x00009000ff027b82 */ /* 0x000ea20000000a00 */
[----:B------:R-:W-:Y:S01]  /*1950*/  SHF.R.S32.HI R51, RZ, 0x1f, R8 ;  /* 0x0000001fff337819 */ /* 0x000fe20000011408 */
[----:B------:R-:W-:Y:S01]  /*1960*/  ULDC.64 UR4, c[0x0][0x268] ;  /* 0x00009a0000047ab9 */ /* 0x000fe20000000a00 */
[----:B------:R-:W-:Y:S01]  /*1970*/  SHF.R.S32.HI R52, RZ, 0x1f, R53 ;  /* 0x0000001fff347819 */ /* 0x000fe20000011435 */
[----:B------:R-:W-:Y:S01]  /*1980*/  IMAD.SHL.U32 R163, R140, 0x10, RZ ;  /* 0x000000108ca37824 */ /* 0x000fe200078e00ff */
[----:B------:R-:W-:Y:S02]  /*1990*/  LEA.HI R109, R51, R8, RZ, 0x3 ;  /* 0x00000008336d7211 */ /* 0x000fe400078f18ff */
[----:B------:R-:W-:Y:S01]  /*19a0*/  LEA.HI R52, R52, R53, RZ, 0x7 ;  /* 0x0000003534347211 */ /* 0x000fe200078f38ff */
[----:B------:R-:W3:Y:S01]  /*19b0*/  LDC R112, c[0x0][0x2e0] ;  /* 0x0000b800ff707b82 */ /* 0x000ee20000000800 */
[----:B------:R-:W-:-:S02]  /*19c0*/  SHF.R.S32.HI R126, RZ, 0x3, R109 ;  /* 0x00000003ff7e7819 */ /* 0x000fc4000001146d */
[----:B------:R-:W-:Y:S02]  /*19d0*/  LOP3.LUT R109, R109, 0xfffffff8, RZ, 0xc0, !PT ;  /* 0xfffffff86d6d7812 */ /* 0x000fe400078ec0ff */
[----:B------:R-:W-:Y:S01]  /*19e0*/  SHF.R.S32.HI R127, RZ, 0x1f, R126 ;  /* 0x0000001fff7f7819 */ /* 0x000fe2000001147e */
[----:B------:R-:W-:Y:S01]  /*19f0*/  IMAD.SHL.U32 R23, R126, 0x40, RZ ;  /* 0x000000407e177824 */ /* 0x000fe200078e00ff */
[----:B------:R-:W-:Y:S01]  /*1a00*/  SHF.R.S32.HI R52, RZ, 0x7, R52 ;  /* 0x00000007ff347819 */ /* 0x000fe20000011434 */
[----:B-----5:R-:W4:Y:S01]  /*1a10*/  @!P0 LDC.64 R10, c[0x0][0x228] ;  /* 0x00008a00ff0a8b82 */ /* 0x020f220000000a00 */
[----:B------:R-:W-:Y:S01]  /*1a20*/  IMAD.IADD R109, R8, 0x1, -R109 ;  /* 0x00000001086d7824 */ /* 0x000fe200078e0a6d */
[----:B------:R-:W-:Y:S01]  /*1a30*/  SHF.R.S32.HI R125, RZ, 0x1f, R124 ;  /* 0x0000001fff7d7819 */ /* 0x000fe2000001147c */
[----:B------:R-:W-:Y:S01]  /*1a40*/  IMAD R123, R127, R140, RZ ;  /* 0x0000008c7f7b7224 */ /* 0x000fe200078e02ff */
[----:B------:R-:W-:Y:S01]  /*1a50*/  LOP3.LUT R23, R23, 0x1c0, RZ, 0xc0, !PT ;  /* 0x000001c017177812 */ /* 0x000fe200078ec0ff */
[----:B------:R-:W-:Y:S01]  /*1a60*/  IMAD.SHL.U32 R100, R109, 0x8, RZ ;  /* 0x000000086d647824 */ /* 0x000fe200078e00ff */
[----:B------:R-:W-:Y:S01]  /*1a70*/  VIMNMX R52, R159, R52, !PT ;  /* 0x000000349f347248 */ /* 0x000fe20007fe0100 */
[----:B------:R-:W-:Y:S01]  /*1a80*/  IMAD.SHL.U32 R109, R109, 0x4, RZ ;  /* 0x000000046d6d7824 */ /* 0x000fe200078e00ff */
[----:B------:R-:W-:Y:S01]  /*1a90*/  SHF.R.U32.HI R114, RZ, 0x3, R23 ;  /* 0x00000003ff727819 */ /* 0x000fe20000011617 */
[----:B------:R-:W4:Y:S01]  /*1aa0*/  LDC.64 R132, c[0x0][0x250] ;  /* 0x00009400ff847b82 */ /* 0x000f220000000a00 */
[----:B-1----:R-:W-:Y:S01]  /*1ab0*/  LOP3.LUT R25, R23, 0x38, R100, 0xf8, !PT ;  /* 0x0000003817197812 */ /* 0x002fe200078ef864 */
[----:B------:R-:W-:Y:S01]  /*1ac0*/  IMAD.WIDE R22, R17, 0x40, R126 ;  /* 0x0000004011167825 */ /* 0x000fe200078e027e */
[----:B------:R-:W-:-:S02]  /*1ad0*/  SHF.R.S32.HI R101, RZ, 0x1f, R100 ;  /* 0x0000001fff657819 */ /* 0x000fc40000011464 */
[----:B------:R-:W-:Y:S01]  /*1ae0*/  LOP3.LUT R114, R25, R114, RZ, 0x3c, !PT ;  /* 0x0000007219727212 */ /* 0x000fe200078e3cff */
[C---:B--2---:R-:W-:Y:S01]  /*1af0*/  @P0 IMAD.WIDE.U32 R16, R12.reuse, R2, RZ ;  /* 0x000000020c100225 */ /* 0x044fe200078e00ff */
[CC--:B------:R-:W-:Y:S02]  /*1b00*/  LEA.HI R25, R51.reuse, R8.reuse, RZ, 0x6 ;  /* 0x0000000833197211 */ /* 0x0c0fe400078f30ff */
[----:B------:R-:W-:Y:S01]  /*1b10*/  LEA.HI R51, R51, R8, RZ, 0x4 ;  /* 0x0000000833337211 */ /* 0x000fe200078f20ff */
[----:B------:R-:W-:Y:S01]  /*1b20*/  @P0 IMAD R17, R12, R3, R17 ;  /* 0x000000030c110224 */ /* 0x000fe200078e0211 */
[----:B------:R-:W-:Y:S01]  /*1b30*/  @P0 MOV R12, R16 ;  /* 0x00000010000c0202 */ /* 0x000fe20000000f00 */
[----:B------:R-:W-:Y:S01]  /*1b40*/  IMAD.SHL.U32 R25, R25, 0x8, RZ ;  /* 0x0000000819197824 */ /* 0x000fe200078e00ff */
[----:B------:R-:W-:Y:S01]  /*1b50*/  LOP3.LUT R27, R51, 0xfffffff0, RZ, 0xc0, !PT ;  /* 0xfffffff0331b7812 */ /* 0x000fe200078ec0ff */
[----:B------:R-:W-:Y:S01]  /*1b60*/  IMAD R123, R126, R141, R123 ;  /* 0x0000008d7e7b7224 */ /* 0x000fe200078e027b */
[----:B---3--:R-:W-:Y:S01]  /*1b70*/  LEA.HI R112, R112, R112, RZ, 0x1 ;  /* 0x0000007070707211 */ /* 0x008fe200078f08ff */
[-C--:B----4-:R-:W-:Y:S01]  /*1b80*/  @!P0 IMAD R14, R9, R10.reuse, RZ ;  /* 0x0000000a090e8224 */ /* 0x090fe200078e02ff */
[----:B------:R-:W-:Y:S01]  /*1b90*/  LOP3.LUT R114, R114, 0xfffffe00, R25, 0xf8, !PT ;  /* 0xfffffe0072727812 */ /* 0x000fe200078ef819 */
[----:B------:R-:W-:Y:S01]  /*1ba0*/  @!P0 IMAD.WIDE.U32 R28, R165, R10, RZ ;  /* 0x0000000aa51c8225 */ /* 0x000fe200078e00ff */
[----:B------:R-:W-:-:S02]  /*1bb0*/  SHF.R.S32.HI R111, RZ, 0x1, R112 ;  /* 0x00000001ff6f7819 */ /* 0x000fc40000011470 */
[----:B------:R-:W-:Y:S01]  /*1bc0*/  SHF.L.U64.HI R162, R140, 0x4, R141 ;  /* 0x000000048ca27819 */ /* 0x000fe2000001028d */
[----:B------:R-:W-:Y:S01]  /*1bd0*/  @!P0 IMAD R11, R165, R11, R14 ;  /* 0x0000000ba50b8224 */ /* 0x000fe200078e020e */
[----:B------:R-:W-:Y:S01]  /*1be0*/  SHF.R.S32.HI R51, RZ, 0x4, R51 ;  /* 0x00000004ff337819 */ /* 0x000fe20000011433 */
[----:B------:R-:W-:Y:S01]  /*1bf0*/  @!P0 IMAD.MOV.U32 R12, RZ, RZ, R28 ;  /* 0x000000ffff0c8224 */ /* 0x000fe200078e001c */
[----:B------:R-:W-:Y:S01]  /*1c00*/  SHF.L.U64.HI R160, R132, 0x4, R133 ;  /* 0x0000000484a07819 */ /* 0x000fe20000010285 */
[----:B------:R-:W-:Y:S01]  /*1c10*/  IMAD R10, R23, R2, RZ ;  /* 0x00000002170a7224 */ /* 0x000fe200078e02ff */
[----:B------:R-:W-:Y:S01]  /*1c20*/  @!P0 IADD3 R17, R29, R11, RZ ;  /* 0x0000000b1d118210 */ /* 0x000fe20007ffe0ff */
[----:B------:R-:W-:Y:S01]  /*1c30*/  IMAD.IADD R8, R8, 0x1, -R27 ;  /* 0x0000000108087824 */ /* 0x000fe200078e0a1b */
[----:B------:R-:W-:Y:S01]  /*1c40*/  IADD3 R20, P0, R100, R6, RZ ;  /* 0x0000000664147210 */ /* 0x000fe20007f1e0ff */
[----:B------:R-:W-:Y:S01]  /*1c50*/  IMAD R10, R22, R3, R10 ;  /* 0x00000003160a7224 */ /* 0x000fe200078e020a */
[----:B------:R-:W-:Y:S01]  /*1c60*/  IADD3 R16, P1, R100, R12, RZ ;  /* 0x0000000c64107210 */ /* 0x000fe20007f3e0ff */
[----:B------:R-:W-:Y:S01]  /*1c70*/  IMAD R3, R5, UR4, RZ ;  /* 0x0000000405037c24 */ /* 0x000fe2000f8e02ff */
[----:B------:R-:W-:Y:S01]  /*1c80*/  SHF.R.S32.HI R113, RZ, 0x1f, R8 ;  /* 0x0000001fff717819 */ /* 0x000fe20000011408 */
[C---:B------:R-:W-:Y:S01]  /*1c90*/  IMAD.X R21, R101.reuse, 0x1, R21, P0 ;  /* 0x0000000165157824 */ /* 0x040fe200000e0615 */
[----:B------:R-:W-:Y:S01]  /*1ca0*/  IADD3 R116, P0, R126, R19, RZ ;  /* 0x000000137e747210 */ /* 0x000fe20007f1e0ff */
[----:B------:R-:W-:Y:S01]  /*1cb0*/  IMAD.X R17, R101, 0x1, R17, P1 ;  /* 0x0000000165117824 */ /* 0x000fe200008e0611 */
[----:B------:R-:W-:Y:S01]  /*1cc0*/  LEA.HI R113, R113, R8, RZ, 0x3 ;  /* 0x0000000871717211 */ /* 0x000fe200078f18ff */
[----:B------:R-:W-:Y:S01]  /*1cd0*/  IMAD R3, R4, UR5, R3 ;  /* 0x0000000504037c24 */ /* 0x000fe2000f8e0203 */
[----:B------:R-:W-:Y:S01]  /*1ce0*/  IADD3.X R15, R127, R15, RZ, P0, !PT ;  /* 0x0000000f7f0f7210 */ /* 0x000fe200007fe4ff */
[----:B------:R-:W-:Y:S01]  /*1cf0*/  IMAD.WIDE.U32 R16, R22, R2, R16 ;  /* 0x0000000216107225 */ /* 0x000fe200078e0010 */
[----:B------:R-:W-:-:S02]  /*1d00*/  IADD3 R120, P0, R100, R0, RZ ;  /* 0x0000000064787210 */ /* 0x000fc40007f1e0ff */
[----:B------:R-:W-:Y:S01]  /*1d10*/  LOP3.LUT R11, R113, 0xfffffff8, RZ, 0xc0, !PT ;  /* 0xfffffff8710b7812 */ /* 0x000fe200078ec0ff */
[----:B------:R-:W-:Y:S01]  /*1d20*/  IMAD.WIDE.U32 R20, R4, UR4, R20 ;  /* 0x0000000404147c25 */ /* 0x000fe2000f8e0014 */
[----:B------:R-:W-:Y:S01]  /*1d30*/  ULDC.64 UR4, c[0x0][0x258] ;  /* 0x0000960000047ab9 */ /* 0x000fe20000000a00 */
[----:B------:R-:W-:Y:S02]  /*1d40*/  SHF.L.U32 R161, R132, 0x4, RZ ;  /* 0x0000000484a17819 */ /* 0x000fe400000006ff */
[----:B------:R-:W-:Y:S01]  /*1d50*/  IMAD.X R121, R101, 0x1, R13, P0 ;  /* 0x0000000165797824 */ /* 0x000fe200000e060d */
[----:B------:R-:W-:Y:S01]  /*1d60*/  ISETP.GT.AND P0, PT, R48, R52, PT ;  /* 0x000000343000720c */ /* 0x000fe20003f04270 */
[----:B------:R-:W-:Y:S02]  /*1d70*/  IMAD.IADD R17, R17, 0x1, R10 ;  /* 0x0000000111117824 */ /* 0x000fe400078e020a */
[----:B------:R-:W-:Y:S02]  /*1d80*/  IMAD R15, R15, R132, RZ ;  /* 0x000000840f0f7224 */ /* 0x000fe400078e02ff */
[----:B------:R-:W-:-:S02]  /*1d90*/  IMAD R131, R125, UR4, RZ ;  /* 0x000000047d837c24 */ /* 0x000fc4000f8e02ff */
[----:B------:R-:W-:Y:S02]  /*1da0*/  IMAD R110, R126, R111, R109 ;  /* 0x0000006f7e6e7224 */ /* 0x000fe400078e026d */
[----:B------:R-:W-:Y:S02]  /*1db0*/  IMAD.IADD R21, R21, 0x1, R3 ;  /* 0x0000000115157824 */ /* 0x000fe400078e0203 */
[----:B------:R-:W-:Y:S01]  /*1dc0*/  IMAD R119, R116, R133, R15 ;  /* 0x0000008574777224 */ /* 0x000fe200078e020f */
[----:B------:R-:W-:Y:S01]  /*1dd0*/  SHF.R.S32.HI R92, RZ, 0x1f, R110 ;  /* 0x0000001fff5c7819 */ /* 0x000fe2000001146e */
[C---:B------:R-:W-:Y:S02]  /*1de0*/  IMAD R131, R124.reuse, UR5, R131 ;  /* 0x000000057c837c24 */ /* 0x040fe4000f8e0283 */
[----:B------:R-:W-:-:S04]  /*1df0*/  IMAD.WIDE.U32 R128, R124, UR4, R16 ;  /* 0x000000047c807c25 */ /* 0x000fc8000f8e0010 */
[----:B------:R-:W-:Y:S01]  /*1e00*/  IMAD.IADD R109, R109, 0x1, R110 ;  /* 0x000000016d6d7824 */ /* 0x000fe200078e026e */
[----:B------:R-:W-:Y:S01]  /*1e10*/  IADD3 R131, R129, R131, RZ ;  /* 0x0000008381837210 */ /* 0x000fe20007ffe0ff */
        /* <DEDUP_REMOVED lines=169> */
.L_x_7587:
        /* <DEDUP_REMOVED lines=142> */
.L_x_7537:
[----:B------:R-:W-:Y:S05]  /*3190*/  BSYNC B0 ;  /* 0x0000000000007941 */ /* 0x000fea0003800000 */
.L_x_7536:
        /* <DEDUP_REMOVED lines=62> */
.L_x_7539:
[----:B------:R-:W-:Y:S05]  /*3580*/  BSYNC B0 ;  /* 0x0000000000007941 */ /* 0x000fea0003800000 */
.L_x_7538:
        /* <DEDUP_REMOVED lines=62> */
.L_x_7541:
[----:B------:R-:W-:Y:S05]  /*3970*/  BSYNC B0 ;  /* 0x0000000000007941 */ /* 0x000fea0003800000 */
.L_x_7540:
        /* <DEDUP_REMOVED lines=66> */
.L_x_7543:
[----:B------:R-:W-:Y:S05]  /*3da0*/  BSYNC B0 ;  /* 0x0000000000007941 */ /* 0x000fea0003800000 */
.L_x_7542:
        /* <DEDUP_REMOVED lines=63> */
.L_x_7545:
[----:B------:R-:W-:Y:S05]  /*41a0*/  BSYNC B0 ;  /* 0x0000000000007941 */ /* 0x000fea0003800000 */
.L_x_7544:
        /* <DEDUP_REMOVED lines=66> */
.L_x_7547:
[----:B------:R-:W-:Y:S05]  /*45d0*/  BSYNC B0 ;  /* 0x0000000000007941 */ /* 0x000fea0003800000 */
.L_x_7546:
        /* <DEDUP_REMOVED lines=66> */
.L_x_7549:
[----:B------:R-:W-:Y:S05]  /*4a00*/  BSYNC B0 ;  /* 0x0000000000007941 */ /* 0x000fea0003800000 */
.L_x_7548:
        /* <DEDUP_REMOVED lines=68> */
.L_x_7551:
[----:B------:R-:W-:Y:S05]  /*4e50*/  BSYNC B0 ;  /* 0x0000000000007941 */ /* 0x000fea0003800000 */
.L_x_7550:
[C---:B------:R-:W-:Y:S01]  /*4e60*/  LEA R38, P1, R31.reuse, R38, 0x1 ;  /* 0x000000261f267211 */ /* 0x040fe200078208ff */
[----:B------:R-:W-:Y:S01]  /*4e70*/  IMAD.MOV.U32 R8, RZ, RZ, R10 ;  /* 0x000000ffff087224 */ /* 0x000fe200078e000a */
[----:B------:R-:W-:Y:S02]  /*4e80*/  UMOV UR4, UR30 ;  /* 0x0000001e00047c82 */ /* 0x000fe40008000000 */
[C---:B------:R-:W-:Y:S02]  /*4e90*/  LEA.HI.X.SX32 R39, R31.reuse, R39, 0x1, P1 ;  /* 0x000000271f277211 */ /* 0x040fe400008f0eff */
[C---:B------:R-:W-:Y:S04]  /*4ea0*/  LEA R10, P0, R31.reuse, R8, 0x1 ;  /* 0x000000081f0a7211 */ /* 0x040fe800078008ff */
[----:B------:R-:W-:Y:S01]  /*4eb0*/  LEA.HI.X.SX32 R9, R31, R9, 0x1, P0 ;  /* 0x000000091f097211 */ /* 0x000fe200000f0eff */
[----:B------:R-:W-:Y:S08]  /*4ec0*/  BRA `(.L_x_7552) ;  /* 0x0000003400e87947 */ /* 0x000ff00003800000 */
.L_x_7535:
        /* <DEDUP_REMOVED lines=89> */
.L_x_7556:
[----:B------:R-:W-:Y:S05]  /*5460*/  BSYNC B0 ;  /* 0x0000000000007941 */ /* 0x000fea0003800000 */
.L_x_7555:
[----:B-----5:R2:W-:Y:S02]  /*5470*/  STG.E.128 desc[UR6][R70.64], R44 ;  /* 0x0000002c46007986 */ /* 0x0205e4000c101d06 */
.L_x_7554:
[----:B------:R-:W-:Y:S05]  /*5480*/  BSYNC B1 ;  /* 0x0000000000017941 */ /* 0x000fea0003800000 */
.L_x_7553:
        /* <DEDUP_REMOVED lines=94> */
.L_x_7560:
[----:B------:R-:W-:Y:S05]  /*5a70*/  BSYNC B0 ;  /* 0x0000000000007941 */ /* 0x000fea0003800000 */
.L_x_7559:
[----:B-----5:R4:W-:Y:S02]  /*5a80*/  STG.E.128 desc[UR6][R152.64], R44 ;  /* 0x0000002c98007986 */ /* 0x0209e4000c101d06 */
.L_x_7558:
[----:B------:R-:W-:Y:S05]  /*5a90*/  BSYNC B1 ;  /* 0x0000000000017941 */ /* 0x000fea0003800000 */
.L_x_7557:
        /* <DEDUP_REMOVED lines=94> */
.L_x_7564:
[----:B------:R-:W-:Y:S05]  /*6080*/  BSYNC B0 ;  /* 0x0000000000007941 */ /* 0x000fea0003800000 */
.L_x_7563:
[----:B-----5:R3:W-:Y:S02]  /*6090*/  STG.E.128 desc[UR6][R152.64], R44 ;  /* 0x0000002c98007986 */ /* 0x0207e4000c101d06 */
.L_x_7562:
[----:B------:R-:W-:Y:S05]  /*60a0*/  BSYNC B1 ;  /* 0x0000000000017941 */ /* 0x000fea0003800000 */
.L_x_7561:
        /* <DEDUP_REMOVED lines=103> */
.L_x_7568:
[----:B------:R-:W-:Y:S05]  /*6720*/  BSYNC B0 ;  /* 0x0000000000007941 */ /* 0x000fea0003800000 */
.L_x_7567:
[----:B-----5:R2:W-:Y:S02]  /*6730*/  STG.E.128 desc[UR6][R152.64], R32 ;  /* 0x0000002098007986 */ /* 0x0205e4000c101d06 */
.L_x_7566:
[----:B------:R-:W-:Y:S05]  /*6740*/  BSYNC B1 ;  /* 0x0000000000017941 */ /* 0x000fea0003800000 */
.L_x_7565:
        /* <DEDUP_REMOVED lines=100> */
.L_x_7572:
[----:B------:R-:W-:Y:S05]  /*6d90*/  BSYNC B0 ;  /* 0x0000000000007941 */ /* 0x000fea0003800000 */
.L_x_7571:
[----:B-----5:R3:W-:Y:S02]  /*6da0*/  STG.E.128 desc[UR6][R146.64], R32 ;  /* 0x0000002092007986 */ /* 0x0207e4000c101d06 */
.L_x_7570:
[----:B------:R-:W-:Y:S05]  /*6db0*/  BSYNC B1 ;  /* 0x0000000000017941 */ /* 0x000fea0003800000 */
.L_x_7569:
        /* <DEDUP_REMOVED lines=103> */
.L_x_7576:
[----:B------:R-:W-:Y:S05]  /*7430*/  BSYNC B0 ;  /* 0x0000000000007941 */ /* 0x000fea0003800000 */
.L_x_7575:
[----:B-----5:R1:W-:Y:S02]  /*7440*/  STG.E.128 desc[UR6][R146.64], R32 ;  /* 0x0000002092007986 */ /* 0x0203e4000c101d06 */
.L_x_7574:
[----:B------:R-:W-:Y:S05]  /*7450*/  BSYNC B1 ;  /* 0x0000000000017941 */ /* 0x000fea0003800000 */
.L_x_7573:
        /* <DEDUP_REMOVED lines=103> */
.L_x_7580:
[----:B------:R-:W-:Y:S05]  /*7ad0*/  BSYNC B0 ;  /* 0x0000000000007941 */ /* 0x000fea0003800000 */
.L_x_7579:
[----:B-----5:R1:W-:Y:S02]  /*7ae0*/  STG.E.128 desc[UR6][R146.64], R32 ;  /* 0x0000002092007986 */ /* 0x0203e4000c101d06 */
.L_x_7578:
[----:B------:R-:W-:Y:S05]  /*7af0*/  BSYNC B1 ;  /* 0x0000000000017941 */ /* 0x000fea0003800000 */
.L_x_7577:
[----:B------:R-:W-:Y:S01]  /*7b00*/  ISETP.NE.AND P0, PT, R144, RZ, PT ;  /* 0x000000ff9000720c */ /* 0x000fe20003f05270 */
[----:B------:R-:W-:Y:S11]  /*7b10*/  BSSY B1, `(.L_x_7581) ;  /* 0x0000069000017945 */ /* 0x000ff60003800000 */
[----:B------:R-:W-:Y:S01]  /*7b20*/  @!UPT UIADD3 URZ, URZ, URZ, URZ ;  /* 0x0000003f3f3ff290 */ /* 0x000fe2000fffe03f */
[----:B------:R-:W-:Y:S05]  /*7b30*/  @P0 BRA `(.L_x_7582) ;  /* 0x0000000400980947 */ /* 0x000fea0003800000 */
[----:B------:R-:W1:Y:S01]  /*7b40*/  LDC.64 R2, c[0x0][0x338] ;  /* 0x0000ce00ff027b82 */ /* 0x000e620000000a00 */
[----:B------:R-:W-:Y:S01]  /*7b50*/  ISETP.GE.AND P0, PT, R100, UR4, PT ;  /* 0x0000000464007c0c */ /* 0x000fe2000bf06270 */
[----:B------:R-:W-:Y:S01]  /*7b60*/  BSSY B0, `(.L_x_7583) ;  /* 0x0000062000007945 */ /* 0x000fe20003800000 */
[----:B--2---:R-:W-:Y:S01]  /*7b70*/  MOV R71, R69 ;  /* 0x0000004500477202 */ /* 0x004fe20000000f00 */
[----:B-1-3--:R-:W-:Y:S04]  /*7b80*/  IMAD.WIDE.U32 R146, R2, 0xe0, R76 ;  /* 0x000000e002927825 */ /* 0x00afe800078e004c */
        /* <DEDUP_REMOVED lines=95> */
.L_x_7584:
[----:B------:R-:W-:Y:S05]  /*8180*/  BSYNC B0 ;  /* 0x0000000000007941 */ /* 0x000fea0003800000 */
.L_x_7583:
[----:B-----5:R1:W-:Y:S02]  /*8190*/  STG.E.128 desc[UR6][R148.64], R32 ;  /* 0x0000002094007986 */ /* 0x0203e4000c101d06 */
.L_x_7582:
[----:B------:R-:W-:Y:S05]  /*81a0*/  BSYNC B1 ;  /* 0x0000000000017941 */ /* 0x000fea0003800000 */
.L_x_7581:
        /* <DEDUP_REMOVED lines=8> */
.L_x_7534:
        /* <DEDUP_REMOVED lines=68> */
.L_x_7552:
        /* <DEDUP_REMOVED lines=84> */
.L_x_7585:
        /* <DEDUP_REMOVED lines=9> */
.L_x_7586:
[----:B------:R-:W-:Y:S04]  /*8c40*/  IADD3 R11, R11, -0x1, RZ ;  /* 0xffffffff0b0b7810 */ /* 0x000fe80007ffe0ff */
[----:B------:R-:W-:Y:S11]  /*8c50*/  ISETP.GT.AND P0, PT, R11, R52, PT ;  /* 0x000000340b00720c */ /* 0x000ff60003f04270 */
[----:B------:R-:W-:Y:S02]  /*8c60*/  @!UPT UIADD3 URZ, URZ, URZ, URZ ;  /* 0x0000003f3f3ff290 */ /* 0x000fe4000fffe03f */
[----:B------:R-:W-:Y:S05]  /*8c70*/  @P0 BRA `(.L_x_7587) ;  /* 0xffffff9c000c0947 */ /* 0x000fea000383ffff */
.L_x_7533:
        /* <DEDUP_REMOVED lines=11> */
[----:B------:R-:W-:-:S06]  /*8d30*/  ULDC.64 UR8, c[0x0][0x210] ;  /* 0x0000840000087ab9 */ /* 0x000fcc0000000a00 */
[----:B---3--:R-:W3:Y:S01]  /*8d40*/  LDC.64 R4, c[0x0][0x240] ;  /* 0x00009000ff047b82 */ /* 0x008ee20000000a00 */
[----:B-1----:R-:W-:-:S04]  /*8d50*/  ISETP.NE.U32.AND P0, PT, R2, RZ, PT ;  /* 0x000000ff0200720c */ /* 0x002fc80003f05070 */
[----:B------:R-:W-:-:S13]  /*8d60*/  ISETP.NE.AND.EX P0, PT, R3, RZ, PT, P0 ;  /* 0x000000ff0300720c */ /* 0x000fda0003f05300 */
[----:B------:R-:W1:Y:S02]  /*8d70*/  @P0 LDC.64 R10, c[0x0][0x300] ;  /* 0x0000c000ff0a0b82 */ /* 0x000e640000000a00 */
[----:B-1----:R-:W-:-:S05]  /*8d80*/  @P0 IMAD.WIDE R10, R165, 0x4, R10 ;  /* 0x00000004a50a0825 */ /* 0x002fca00078e020a */
[----:B------:R1:W5:Y:S01]  /*8d90*/  @P0 LDG.E R0, desc[UR6][R10.64] ;  /* 0x000000060a000981 */ /* 0x000362000c1e1900 */
[C---:B------:R-:W-:Y:S01]  /*8da0*/  LEA R8, P0, R128.reuse, UR8, 0x1 ;  /* 0x0000000880087c11 */ /* 0x040fe2000f8008ff */
[----:B------:R-:W-:Y:S01]  /*8db0*/  IMAD.MOV.U32 R130, RZ, RZ, R128 ;  /* 0x000000ffff827224 */ /* 0x000fe200078e0080 */
[----:B------:R-:W-:Y:S01]  /*8dc0*/  ULDC.U8 UR10, c[0x0][0x3c3] ;  /* 0x0000f0c0000a7ab9 */ /* 0x000fe20000000000 */
[----:B------:R-:W1:Y:S01]  /*8dd0*/  S2R R3, SR_CTAID.X ;  /* 0x0000000000037919 */ /* 0x000e620000002500 */
[--C-:B------:R-:W-:Y:S01]  /*8de0*/  LEA.HI.X R9, R128, UR9, R131.reuse, 0x1, P0 ;  /* 0x0000000980097c11 */ /* 0x100fe200080f0c83 */
[C---:B---3--:R-:W-:Y:S01]  /*8df0*/  IMAD.WIDE.U32 R18, R4.reuse, 0x30, R130 ;  /* 0x0000003004127825 */ /* 0x048fe200078e0082 */
[----:B------:R-:W-:-:S03]  /*8e00*/  LEA R6, P2, R4, R128, 0x5 ;  /* 0x0000008004067211 */ /* 0x000fc600078428ff */
[----:B--2-4-:R-:W-:Y:S02]  /*8e10*/  IMAD.SHL.U32 R12, R111, 0x10, RZ ;  /* 0x000000106f0c7824 */ /* 0x014fe400078e00ff */
[----:B-1----:R-:W-:-:S04]  /*8e20*/  IMAD R10, R5, 0x30, RZ ;  /* 0x00000030050a7824 */ /* 0x002fc800078e02ff */
[----:B------:R-:W-:Y:S02]  /*8e30*/  IMAD.IADD R10, R19, 0x1, R10 ;  /* 0x00000001130a7824 */ /* 0x000fe400078e020a */
[C---:B------:R-:W-:Y:S02]  /*8e40*/  IMAD R53, R3.reuse, 0x40, R53 ;  /* 0x0000004003357824 */ /* 0x040fe400078e0235 */
[----:B------:R-:W-:Y:S02]  /*8e50*/  IMAD R15, R3, -0x40, R164 ;  /* 0xffffffc0030f7824 */ /* 0x000fe400078e02a4 */
[----:B-----5:R-:W-:-:S04]  /*8e60*/  IMAD.IADD R0, R53, 0x1, R0 ;  /* 0x0000000135007824 */ /* 0x020fc800078e0200 */
        /* <DEDUP_REMOVED lines=15> */
[----:B------:R-:W-:-:S09]  /*8f60*/  LEA.HI.X R27, R6, UR9, R5, 0x1, P1 ;  /* 0x00000009061b7c11 */ /* 0x000fd200088f0c05 */
        /* <DEDUP_REMOVED lines=42> */
[--C-:B------:R-:W-:Y:S02]  /*9210*/  HADD2.F32 R8, -RZ, R20.reuse.H0_H0 ;  /* 0x20000014ff087230 */ /* 0x100fe40000004100 */
[----:B------:R-:W-:Y:S01]  /*9220*/  FFMA.FTZ R10, R21, R16, R10 ;  /* 0x00000010150a7223 */ /* 0x000fe2000001000a */
[----:B------:R-:W-:Y:S02]  /*9230*/  HADD2.F32 R5, -RZ, R5.H0_H0 ;  /* 0x20000005ff057230 */ /* 0x000fe40000004100 */
[----:B------:R-:W-:Y:S02]  /*9240*/  HADD2.F32 R20, -RZ, R20.H1_H1 ;  /* 0x30000014ff147230 */ /* 0x000fe40000004100 */
[----:B------:R-:W-:Y:S01]  /*9250*/  HADD2.F32 R4, -RZ, R4.H0_H0 ;  /* 0x20000004ff047230 */ /* 0x000fe20000004100 */
[----:B------:R-:W-:Y:S01]  /*9260*/  F2FP.F16.F32.PACK_AB R10, R10, R11 ;  /* 0x0000000b0a0a723e */ /* 0x000fe200000000ff */
        /* <DEDUP_REMOVED lines=12> */
[----:B------:R-:W-:Y:S02]  /*9330*/  MOV R9, R10 ;  /* 0x0000000a00097202 */ /* 0x000fe40000000f00 */
[----:B------:R-:W-:Y:S02]  /*9340*/  F2FP.F16.F32.PACK_AB R8, R19, R16 ;  /* 0x000000101308723e */ /* 0x000fe400000000ff */
[----:B------:R-:W-:Y:S02]  /*9350*/  MOV R10, R20 ;  /* 0x00000014000a7202 */ /* 0x000fe40000000f00 */
.L_x_7594:
[----:B------:R-:W-:Y:S05]  /*9360*/  BSYNC B0 ;  /* 0x0000000000007941 */ /* 0x000fea0003800000 */
.L_x_7593:
[----:B-----5:R2:W-:Y:S02]  /*9370*/  STS.128 [R167], R8 ;  /* 0x00000008a7007388 */ /* 0x0205e40000000c00 */
.L_x_7592:
[----:B------:R-:W-:Y:S05]  /*9380*/  BSYNC B1 ;  /* 0x0000000000017941 */ /* 0x000fea0003800000 */
.L_x_7591:
        /* <DEDUP_REMOVED lines=34> */
[-C--:B------:R-:W-:Y:S01]  /*95b0*/  FMUL.FTZ R10, R18, R9.reuse ;  /* 0x00000009120a7220 */ /* 0x080fe20000410000 */
[----:B------:R-:W-:Y:S01]  /*95c0*/  FMUL.FTZ R9, R19, R9 ;  /* 0x0000000913097220 */ /* 0x000fe20000410000 */
[----:B------:R-:W-:-:S02]  /*95d0*/  HADD2.F32 R16, -RZ, R6.H1_H1 ;  /* 0x30000006ff107230 */ /* 0x000fc40000004100 */
[----:B------:R-:W-:Y:S01]  /*95e0*/  FMUL.FTZ R12, R22, R11 ;  /* 0x0000000b160c7220 */ /* 0x000fe20000410000 */
[-C--:B------:R-:W-:Y:S01]  /*95f0*/  FFMA.FTZ R10, R19, R13.reuse, -R10 ;  /* 0x0000000d130a7223 */ /* 0x080fe2000001080a */
[----:B------:R-:W-:Y:S01]  /*9600*/  FFMA.FTZ R9, R18, R13, R9 ;  /* 0x0000000d12097223 */ /* 0x000fe20000010009 */
[--C-:B------:R-:W-:Y:S02]  /*9610*/  HADD2.F32 R13, -RZ, R8.reuse.H0_H0 ;  /* 0x20000008ff0d7230 */ /* 0x100fe40000004100 */
[C---:B------:R-:W-:Y:S01]  /*9620*/  FMUL.FTZ R11, R21.reuse, R11 ;  /* 0x0000000b150b7220 */ /* 0x040fe20000410000 */
[----:B------:R-:W-:Y:S02]  /*9630*/  HADD2.F32 R19, -RZ, R8.H1_H1 ;  /* 0x30000008ff137230 */ /* 0x000fe40000004100 */
[-C--:B------:R-:W-:Y:S01]  /*9640*/  FFMA.FTZ R12, R21, R16.reuse, -R12 ;  /* 0x00000010150c7223 */ /* 0x080fe2000001080c */
[----:B------:R-:W-:Y:S02]  /*9650*/  HADD2.F32 R8, -RZ, R20.H0_H0 ;  /* 0x20000014ff087230 */ /* 0x000fe40000004100 */
[----:B------:R-:W-:Y:S01]  /*9660*/  FFMA.FTZ R11, R22, R16, R11 ;  /* 0x00000010160b7223 */ /* 0x000fe2000001000b */
[----:B------:R-:W-:-:S02]  /*9670*/  HADD2.F32 R4, -RZ, R4.H0_H0 ;  /* 0x20000004ff047230 */ /* 0x000fc40000004100 */
[----:B------:R-:W-:Y:S02]  /*9680*/  HADD2.F32 R5, -RZ, R5.H0_H0 ;  /* 0x20000005ff057230 */ /* 0x000fe40000004100 */
[----:B------:R-:W-:Y:S02]  /*9690*/  HADD2.F32 R20, -RZ, R20.H1_H1 ;  /* 0x30000014ff147230 */ /* 0x000fe40000004100 */
        /* <DEDUP_REMOVED lines=14> */
[----:B------:R-:W-:Y:S02]  /*9780*/  MOV R9, R12 ;  /* 0x0000000c00097202 */ /* 0x000fe40000000f00 */
.L_x_7598:
[----:B------:R-:W-:Y:S05]  /*9790*/  BSYNC B0 ;  /* 0x0000000000007941 */ /* 0x000fea0003800000 */
.L_x_7597:
[----:B-----5:R4:W-:Y:S02]  /*97a0*/  STS.128 [R167+0x800], R8 ;  /* 0x00080008a7007388 */ /* 0x0209e40000000c00 */
.L_x_7596:
[----:B------:R-:W-:Y:S05]  /*97b0*/  BSYNC B1 ;  /* 0x0000000000017941 */ /* 0x000fea0003800000 */
.L_x_7595:
        /* <DEDUP_REMOVED lines=27> */
[--C-:B--2---:R-:W-:Y:S01]  /*9970*/  HADD2.F32 R26, -RZ, R9.reuse.H0_H0 ;  /* 0x20000009ff1a7230 */ /* 0x104fe20000004100 */
        /* <DEDUP_REMOVED lines=10> */
[C---:B------:R-:W-:Y:S01]  /*9a20*/  FMUL.FTZ R11, R26.reuse, R11 ;  /* 0x0000000b1a0b7220 */ /* 0x040fe20000410000 */
[C---:B------:R-:W-:Y:S01]  /*9a30*/  FMUL.FTZ R9, R19.reuse, R9 ;  /* 0x0000000913097220 */ /* 0x040fe20000410000 */
[----:B------:R-:W-:Y:S01]  /*9a40*/  FFMA.FTZ R13, R26, R18, -R13 ;  /* 0x000000121a0d7223 */ /* 0x000fe2000001080d */
[----:B------:R-:W-:Y:S01]  /*9a50*/  FFMA.FTZ R10, R19, R16, -R10 ;  /* 0x00000010130a7223 */ /* 0x000fe2000001080a */
        /* <DEDUP_REMOVED lines=19> */
[----:B------:R-:W-:Y:S01]  /*9b90*/  FFMA.FTZ R16, R16, R7, R5 ;  /* 0x0000000710107223 */ /* 0x000fe20000010005 */
[----:B------:R-:W-:-:S02]  /*9ba0*/  MOV R9, R13 ;  /* 0x0000000d00097202 */ /* 0x000fc40000000f00 */
[----:B------:R-:W-:Y:S02]  /*9bb0*/  F2FP.F16.F32.PACK_AB R8, R19, R20 ;  /* 0x000000141308723e */ /* 0x000fe400000000ff */
[----:B------:R-:W-:Y:S02]  /*9bc0*/  F2FP.F16.F32.PACK_AB R10, R16, R21 ;  /* 0x00000015100a723e */ /* 0x000fe400000000ff */
.L_x_7602:
[----:B------:R-:W-:Y:S05]  /*9bd0*/  BSYNC B0 ;  /* 0x0000000000007941 */ /* 0x000fea0003800000 */
.L_x_7601:
[----:B-----5:R4:W-:Y:S02]  /*9be0*/  STS.128 [R167+0x1000], R8 ;  /* 0x00100008a7007388 */ /* 0x0209e40000000c00 */
.L_x_7600:
[----:B------:R-:W-:Y:S05]  /*9bf0*/  BSYNC B1 ;  /* 0x0000000000017941 */ /* 0x000fea0003800000 */
.L_x_7599:
        /* <DEDUP_REMOVED lines=61> */
.L_x_7605:
[----:B------:R-:W-:Y:S05]  /*9fd0*/  BSYNC B0 ;  /* 0x0000000000007941 */ /* 0x000fea0003800000 */
.L_x_7604:
[----:B-----5:R2:W-:Y:S01]  /*9fe0*/  STS.128 [R167+0x1800], R24 ;  /* 0x00180018a7007388 */ /* 0x0205e20000000c00 */
[----:B------:R-:W-:Y:S05]  /*9ff0*/  BRA `(.L_x_7603) ;  /* 0x0000001c00747947 */ /* 0x000fea0003800000 */
.L_x_7590:
        /* <DEDUP_REMOVED lines=29> */
[----:B--2---:R-:W-:-:S03]  /*a1d0*/  IADD3 R9, P1, R0, R2, RZ ;  /* 0x0000000200097210 */ /* 0x004fc60007f3e0ff */
        /* <DEDUP_REMOVED lines=65> */
.L_x_7609:
[----:B------:R-:W-:Y:S05]  /*a5f0*/  BSYNC B0 ;  /* 0x0000000000007941 */ /* 0x000fea0003800000 */
.L_x_7608:
[----:B-----5:R3:W-:Y:S02]  /*a600*/  STS.128 [R167], R20 ;  /* 0x00000014a7007388 */ /* 0x0207e40000000c00 */
.L_x_7607:
[----:B------:R-:W-:Y:S05]  /*a610*/  BSYNC B1 ;  /* 0x0000000000017941 */ /* 0x000fea0003800000 */
.L_x_7606:
        /* <DEDUP_REMOVED lines=97> */
.L_x_7613:
[----:B------:R-:W-:Y:S05]  /*ac30*/  BSYNC B0 ;  /* 0x0000000000007941 */ /* 0x000fea0003800000 */
.L_x_7612:
[----:B-----5:R1:W-:Y:S02]  /*ac40*/  STS.128 [R167+0x800], R20 ;  /* 0x00080014a7007388 */ /* 0x0203e40000000c00 */
.L_x_7611:
[----:B------:R-:W-:Y:S05]  /*ac50*/  BSYNC B1 ;  /* 0x0000000000017941 */ /* 0x000fea0003800000 */
.L_x_7610:
        /* <DEDUP_REMOVED lines=99> */
.L_x_7617:
[----:B------:R-:W-:Y:S05]  /*b290*/  BSYNC B0 ;  /* 0x0000000000007941 */ /* 0x000fea0003800000 */
.L_x_7616:
[----:B-----5:R3:W-:Y:S02]  /*b2a0*/  STS.128 [R167+0x1000], R20 ;  /* 0x00100014a7007388 */ /* 0x0207e40000000c00 */
.L_x_7615:
[----:B------:R-:W-:Y:S05]  /*b2b0*/  BSYNC B1 ;  /* 0x0000000000017941 */ /* 0x000fea0003800000 */
.L_x_7614:
        /* <DEDUP_REMOVED lines=22> */
[----:B-1----:R-:W-:Y:S01]  /*b420*/  IMAD.WIDE R24, R5, 0x2, R24 ;  /* 0x0000000205187825 */ /* 0x002fe200078e0218 */
        /* <DEDUP_REMOVED lines=8> */
[----:B--2---:R-:W-:Y:S02]  /*b4b0*/  MOV R8, RZ ;  /* 0x000000ff00087202 */ /* 0x004fe40000000f00 */
[----:B------:R-:W-:Y:S02]  /*b4c0*/  @P0 IADD3 R8, -R112, RZ, RZ ;  /* 0x000000ff70080210 */ /* 0x000fe40007ffe1ff */
[----:B------:R-:W2:Y:S02]  /*b4d0*/  LDG.E.128 R4, desc[UR6][R4.64] ;  /* 0x0000000604047981 */ /* 0x000ea4000c1e1d00 */
[----:B------:R-:W-:-:S04]  /*b4e0*/  IADD3 R2, P1, R8, R2, RZ ;  /* 0x0000000208027210 */ /* 0x000fc80007f3e0ff */
[----:B------:R-:W-:Y:S02]  /*b4f0*/  LEA.HI.X.SX32 R13, R8, R13, 0x1, P1 ;  /* 0x0000000d080d7211 */ /* 0x000fe400008f0eff */
[----:B------:R-:W-:-:S04]  /*b500*/  LEA R8, P1, R2, UR8, 0x1 ;  /* 0x0000000802087c11 */ /* 0x000fc8000f8208ff */
[----:B------:R-:W-:-:S06]  /*b510*/  LEA.HI.X R9, R2, UR9, R13, 0x1, P1 ;  /* 0x0000000902097c11 */ /* 0x000fcc00088f0c0d */
[----:B------:R-:W4:Y:S01]  /*b520*/  LDG.E.128 R8, desc[UR6][R8.64] ;  /* 0x0000000608087981 */ /* 0x000f22000c1e1d00 */
[--C-:B---3--:R-:W-:Y:S02]  /*b530*/  HADD2.F32 R17, -RZ, R24.reuse.H0_H0 ;  /* 0x20000018ff117230 */ /* 0x108fe40000004100 */
[----:B------:R-:W-:Y:S02]  /*b540*/  HADD2.F32 R19, -RZ, R25.H0_H0 ;  /* 0x20000019ff137230 */ /* 0x000fe40000004100 */
[----:B------:R-:W-:Y:S02]  /*b550*/  HADD2.F32 R24, -RZ, R24.H1_H1 ;  /* 0x30000018ff187230 */ /* 0x000fe40000004100 */
[--C-:B--2---:R-:W-:Y:S02]  /*b560*/  HADD2.F32 R2, -RZ, R4.reuse.H0_H0 ;  /* 0x20000004ff027230 */ /* 0x104fe40000004100 */
[----:B------:R-:W-:Y:S02]  /*b570*/  HADD2.F32 R13, -RZ, R4.H1_H1 ;  /* 0x30000004ff0d7230 */ /* 0x000fe40000004100 */
[----:B------:R-:W-:-:S02]  /*b580*/  HADD2.F32 R4, -RZ, R5.H0_H0 ;  /* 0x20000005ff047230 */ /* 0x000fc40000004100 */
[----:B------:R-:W-:Y:S02]  /*b590*/  HADD2.F32 R14, -RZ, R5.H1_H1 ;  /* 0x30000005ff0e7230 */ /* 0x000fe40000004100 */
        /* <DEDUP_REMOVED lines=10> */
[----:B------:R-:W-:Y:S02]  /*b640*/  HADD2.F32 R4, -RZ, R26.H0_H0 ;  /* 0x2000001aff047230 */ /* 0x000fe40000004100 */
[----:B------:R-:W-:Y:S01]  /*b650*/  @!P0 FADD.FTZ R5, -R5, -RZ ;  /* 0x800000ff05058221 */ /* 0x000fe20000010100 */
[----:B------:R-:W-:Y:S02]  /*b660*/  HADD2.F32 R2, -RZ, R27.H1_H1 ;  /* 0x3000001bff027230 */ /* 0x000fe40000004100 */
[----:B------:R-:W-:Y:S01]  /*b670*/  @!P0 FADD.FTZ R7, -R7, -RZ ;  /* 0x800000ff07078221 */ /* 0x000fe20000010100 */
[----:B------:R-:W-:Y:S02]  /*b680*/  HADD2.F32 R25, -RZ, R25.H1_H1 ;  /* 0x30000019ff197230 */ /* 0x000fe40000004100 */
[----:B------:R-:W-:Y:S01]  /*b690*/  @!P0 FADD.FTZ R14, -R14, -RZ ;  /* 0x800000ff0e0e8221 */ /* 0x000fe20000010100 */
[----:B------:R-:W-:-:S02]  /*b6a0*/  HADD2.F32 R13, -RZ, R27.H0_H0 ;  /* 0x2000001bff0d7230 */ /* 0x000fc40000004100 */
[----:B------:R-:W-:Y:S01]  /*b6b0*/  @!P0 FADD.FTZ R6, -R6, -RZ ;  /* 0x800000ff06068221 */ /* 0x000fe20000010100 */
[----:B------:R-:W-:Y:S02]  /*b6c0*/  HADD2.F32 R26, -RZ, R26.H1_H1 ;  /* 0x3000001aff1a7230 */ /* 0x000fe40000004100 */
[----:B------:R-:W-:Y:S01]  /*b6d0*/  FMUL.FTZ R5, R4, R5 ;  /* 0x0000000504057220 */ /* 0x000fe20000410000 */
[----:B------:R-:W-:Y:S01]  /*b6e0*/  FMUL.FTZ R7, R2, R7 ;  /* 0x0000000702077220 */ /* 0x000fe20000410000 */
[----:B------:R-:W-:Y:S01]  /*b6f0*/  FMUL.FTZ R25, R25, R14 ;  /* 0x0000000e19197220 */ /* 0x000fe20000410000 */
[----:B------:R-:W-:Y:S01]  /*b700*/  @!P0 FADD.FTZ R15, -R15, -RZ ;  /* 0x800000ff0f0f8221 */ /* 0x000fe20000010100 */
[----:B------:R-:W-:Y:S01]  /*b710*/  FMUL.FTZ R6, R13, R6 ;  /* 0x000000060d067220 */ /* 0x000fe20000410000 */
[----:B-----5:R-:W-:Y:S02]  /*b720*/  HADD2.F32 R2, -RZ, R20.H0_H0 ;  /* 0x20000014ff027230 */ /* 0x020fe40000004100 */
[----:B----4-:R-:W-:-:S02]  /*b730*/  HADD2.F32 R4, -RZ, R8.H0_H0 ;  /* 0x20000008ff047230 */ /* 0x010fc40000004100 */
[----:B------:R-:W-:Y:S02]  /*b740*/  HADD2.F32 R18, -RZ, R8.H1_H1 ;  /* 0x30000008ff127230 */ /* 0x000fe40000004100 */
        /* <DEDUP_REMOVED lines=26> */
.L_x_7619:
[----:B------:R-:W-:Y:S05]  /*b8f0*/  BSYNC B0 ;  /* 0x0000000000007941 */ /* 0x000fea0003800000 */
.L_x_7618:
[----:B-----5:R3:W-:Y:S01]  /*b900*/  STS.128 [R167+0x1800], R20 ;  /* 0x00180014a7007388 */ /* 0x0207e20000000c00 */
[----:B------:R-:W-:Y:S05]  /*b910*/  BRA `(.L_x_7603) ;  /* 0x00000004002c7947 */ /* 0x000fea0003800000 */
.L_x_7589:
[----:B------:R-:W1:Y:S01]  /*b920*/  S2R R3, SR_CTAID.X ;  /* 0x0000000000037919 */ /* 0x000e620000002500 */
[C---:B------:R-:W-:Y:S01]  /*b930*/  VIADD R0, R126.reuse, 0x10 ;  /* 0x000000107e007836 */ /* 0x040fe20000000000 */
[----:B------:R-:W-:Y:S01]  /*b940*/  BSSY B0, `(.L_x_7620) ;  /* 0x0000014000007945 */ /* 0x000fe20003800000 */
[C---:B--234-:R-:W-:Y:S02]  /*b950*/  VIADD R12, R126.reuse, 0x20 ;  /* 0x000000207e0c7836 */ /* 0x05cfe40000000000 */
        /* <DEDUP_REMOVED lines=18> */
.L_x_7621:
[----:B------:R-:W-:Y:S05]  /*ba80*/  BSYNC B0 ;  /* 0x0000000000007941 */ /* 0x000fea0003800000 */
.L_x_7620:
[----:B------:R-:W-:Y:S04]  /*ba90*/  BSSY B0, `(.L_x_7622) ;  /* 0x0000010000007945 */ /* 0x000fe80003800000 */
[----:B------:R-:W-:Y:S05]  /*baa0*/  @P1 BRA `(.L_x_7623) ;  /* 0x0000000000381947 */ /* 0x000fea0003800000 */
[----:B------:R-:W-:Y:S02]  /*bab0*/  ULDC UR5, c[0x0][0x2d0] ;  /* 0x0000b40000057ab9 */ /* 0x000fe40000000800 */
[----:B------:R-:W-:-:S13]  /*bac0*/  ISETP.GE.AND P0, PT, R100, UR5, PT ;  /* 0x0000000564007c0c */ /* 0x000fda000bf06270 */
[----:B------:R3:W-:Y:S01]  /*bad0*/  @P0 STS.128 [R167+0x800], RZ ;  /* 0x000800ffa7000388 */ /* 0x0007e20000000c00 */
[----:B------:R-:W-:Y:S05]  /*bae0*/  @P0 BRA `(.L_x_7623) ;  /* 0x0000000000280947 */ /* 0x000fea0003800000 */
[----:B--2---:R-:W2:Y:S01]  /*baf0*/  LDC.64 R4, c[0x0][0x240] ;  /* 0x00009000ff047b82 */ /* 0x004ea20000000a00 */
[----:B------:R-:W-:Y:S01]  /*bb00*/  ULDC.64 UR8, c[0x0][0x210] ;  /* 0x0000840000087ab9 */ /* 0x000fe20000000a00 */
[----:B--2---:R-:W-:-:S04]  /*bb10*/  LEA R2, P0, R4, R128, 0x4 ;  /* 0x0000008004027211 */ /* 0x004fc800078020ff */
[----:B------:R-:W-:Y:S02]  /*bb20*/  LEA.HI.X R5, R4, R131, R5, 0x4, P0 ;  /* 0x0000008304057211 */ /* 0x000fe400000f2405 */
[----:B------:R-:W-:-:S04]  /*bb30*/  LEA R4, P0, R2, UR8, 0x1 ;  /* 0x0000000802047c11 */ /* 0x000fc8000f8008ff */
[----:B------:R-:W-:-:S05]  /*bb40*/  LEA.HI.X R5, R2, UR9, R5, 0x1, P0 ;  /* 0x0000000902057c11 */ /* 0x000fca00080f0c05 */
[----:B------:R-:W-:Y:S01]  /*bb50*/  @!PT LDS RZ, [RZ] ;  /* 0x00000000fffff984 */ /* 0x000fe20000000800 */
[----:B------:R-:W-:Y:S01]  /*bb60*/  @!PT LDS RZ, [RZ] ;  /* 0x00000000fffff984 */ /* 0x000fe20000000800 */
[----:B------:R-:W-:Y:S01]  /*bb70*/  @!PT LDS RZ, [RZ] ;  /* 0x00000000fffff984 */ /* 0x000fe20000000800 */
[----:B------:R4:W-:Y:S04]  /*bb80*/  LDGSTS.E.BYPASS.LTC128B.128 [R167+0x800], desc[UR6][R4.64] ;  /* 0x0080000004a77fae */ /* 0x0009e8000b901d46 */
.L_x_7623:
[----:B------:R-:W-:Y:S05]  /*bb90*/  BSYNC B0 ;  /* 0x0000000000007941 */ /* 0x000fea0003800000 */
.L_x_7622:
[----:B------:R-:W-:Y:S04]  /*bba0*/  BSSY B0, `(.L_x_7624) ;  /* 0x0000010000007945 */ /* 0x000fe80003800000 */
[----:B------:R-:W-:Y:S05]  /*bbb0*/  @P2 BRA `(.L_x_7625) ;  /* 0x0000000000382947 */ /* 0x000fea0003800000 */
[----:B------:R-:W-:Y:S02]  /*bbc0*/  ULDC UR5, c[0x0][0x2d0] ;  /* 0x0000b40000057ab9 */ /* 0x000fe40000000800 */
[----:B------:R-:W-:-:S13]  /*bbd0*/  ISETP.GE.AND P0, PT, R100, UR5, PT ;  /* 0x0000000564007c0c */ /* 0x000fda000bf06270 */
[----:B------:R1:W-:Y:S01]  /*bbe0*/  @P0 STS.128 [R167+0x1000], RZ ;  /* 0x001000ffa7000388 */ /* 0x0003e20000000c00 */
[----:B------:R-:W-:Y:S05]  /*bbf0*/  @P0 BRA `(.L_x_7625) ;  /* 0x0000000000280947 */ /* 0x000fea0003800000 */
[----:B--2-4-:R-:W2:Y:S01]  /*bc00*/  LDC.64 R4, c[0x0][0x240] ;  /* 0x00009000ff047b82 */ /* 0x014ea20000000a00 */
        /* <DEDUP_REMOVED lines=9> */
.L_x_7625:
[----:B------:R-:W-:Y:S05]  /*bca0*/  BSYNC B0 ;  /* 0x0000000000007941 */ /* 0x000fea0003800000 */
.L_x_7624:
[----:B------:R-:W-:Y:S05]  /*bcb0*/  @P3 BRA `(.L_x_7603) ;  /* 0x0000000000443947 */ /* 0x000fea0003800000 */
[----:B------:R-:W-:Y:S02]  /*bcc0*/  ULDC UR5, c[0x0][0x2d0] ;  /* 0x0000b40000057ab9 */ /* 0x000fe40000000800 */
[----:B------:R-:W-:-:S13]  /*bcd0*/  ISETP.GE.AND P0, PT, R100, UR5, PT ;  /* 0x0000000564007c0c */ /* 0x000fda000bf06270 */
[----:B------:R1:W-:Y:S01]  /*bce0*/  @P0 STS.128 [R167+0x1800], RZ ;  /* 0x001800ffa7000388 */ /* 0x0003e20000000c00 */
[----:B------:R-:W-:Y:S05]  /*bcf0*/  @P0 BRA `(.L_x_7603) ;  /* 0x0000000000340947 */ /* 0x000fea0003800000 */
[----:B--2-4-:R-:W2:Y:S01]  /*bd00*/  LDC.64 R4, c[0x0][0x240] ;  /* 0x00009000ff047b82 */ /* 0x014ea20000000a00 */
[----:B------:R-:W-:Y:S01]  /*bd10*/  MOV R6, R128 ;  /* 0x0000008000067202 */ /* 0x000fe20000000f00 */
[----:B------:R-:W-:Y:S01]  /*bd20*/  ULDC.64 UR8, c[0x0][0x210] ;  /* 0x0000840000087ab9 */ /* 0x000fe20000000a00 */
[----:B------:R-:W-:-:S03]  /*bd30*/  MOV R7, R131 ;  /* 0x0000008300077202 */ /* 0x000fc60000000f00 */
[----:B--2---:R-:W-:-:S04]  /*bd40*/  IMAD.WIDE.U32 R6, R4, 0x30, R6 ;  /* 0x0000003004067825 */ /* 0x004fc800078e0006 */
        /* <DEDUP_REMOVED lines=8> */
.L_x_7603:
[----:B------:R-:W-:Y:S05]  /*bdd0*/  BSYNC B2 ;  /* 0x0000000000027941 */ /* 0x000fea0003800000 */
.L_x_7588:
[----:B------:R-:W-:Y:S01]  /*bde0*/  VIADD R172, R48, 0xffffffff ;  /* 0xffffffff30ac7836 */ /* 0x000fe20000000000 */
[----:B------:R-:W-:Y:S01]  /*bdf0*/  ULDC.64 UR12, c[0x0][0x218] ;  /* 0x00008600000c7ab9 */ /* 0x000fe20000000a00 */
[----:B------:R-:W1:Y:S01]  /*be00*/  S2R R6, SR_TID.X ;  /* 0x0000000000067919 */ /* 0x000e620000002100 */
[----:B--2-4-:R-:W2:Y:S01]  /*be10*/  LDC.64 R4, c[0x0][0x3c8] ;  /* 0x0000f200ff047b82 */ /* 0x014ea20000000a00 */
[----:B------:R-:W-:Y:S01]  /*be20*/  IMAD.SHL.U32 R2, R172, 0x80, RZ ;  /* 0x00000080ac027824 */ /* 0x000fe200078e00ff */
[----:B------:R-:W-:Y:S01]  /*be30*/  LEA R170, P0, R120, UR12, 0x1 ;  /* 0x0000000c78aa7c11 */ /* 0x000fe2000f8008ff */
[----:B-1-3--:R-:W-:Y:S01]  /*be40*/  VIADD R20, R126, 0x40 ;  /* 0x000000407e147836 */ /* 0x00afe20000000000 */
[----:B------:R-:W-:Y:S01]  /*be50*/  BSSY B0, `(.L_x_7626) ;  /* 0x0000014000007945 */ /* 0x000fe20003800000 */
[----:B------:R-:W-:Y:S01]  /*be60*/  IMAD.IADD R11, R49, 0x1, -R2 ;  /* 0x00000001310b7824 */ /* 0x000fe200078e0a02 */
[----:B------:R-:W-:Y:S01]  /*be70*/  LEA.HI.X R171, R120, UR13, R123, 0x1, P0 ;  /* 0x0000000d78ab7c11 */ /* 0x000fe200080f0c7b */
        /* <DEDUP_REMOVED lines=17> */
.L_x_7627:
[----:B------:R-:W-:Y:S05]  /*bf90*/  BSYNC B0 ;  /* 0x0000000000007941 */ /* 0x000fea0003800000 */
.L_x_7626:
        /* <DEDUP_REMOVED lines=14> */
.L_x_7629:
[----:B------:R-:W-:Y:S05]  /*c080*/  BSYNC B0 ;  /* 0x0000000000007941 */ /* 0x000fea0003800000 */
.L_x_7628:
[----:B------:R-:W-:Y:S01]  /*c090*/  LEA.HI R22, R51, R51, RZ, 0x1 ;  /* 0x0000003333167211 */ /* 0x000fe200078f08ff */
[----:B------:R-:W-:Y:S01]  /*c0a0*/  BSSY B0, `(.L_x_7630) ;  /* 0x0000010000007945 */ /* 0x000fe20003800000 */
[----:B------:R-:W-:Y:S02]  /*c0b0*/  ISETP.GE.AND P1, PT, R10, R11, PT ;  /* 0x0000000b0a00720c */ /* 0x000fe40003f26270 */
[----:B------:R-:W-:Y:S02]  /*c0c0*/  SHF.R.S32.HI R7, RZ, 0x1f, R165 ;  /* 0x0000001fff077819 */ /* 0x000fe400000114a5 */
[----:B------:R-:W-:Y:S01]  /*c0d0*/  LOP3.LUT R22, R22, 0xfffffffe, RZ, 0xc0, !PT ;  /* 0xfffffffe16167812 */ /* 0x000fe200078ec0ff */
        /* <DEDUP_REMOVED lines=12> */
.L_x_7631:
[----:B------:R-:W-:Y:S05]  /*c1a0*/  BSYNC B0 ;  /* 0x0000000000007941 */ /* 0x000fea0003800000 */
.L_x_7630:
        /* <DEDUP_REMOVED lines=14> */
.L_x_7633:
[----:B------:R-:W-:Y:S05]  /*c290*/  BSYNC B0 ;  /* 0x0000000000007941 */ /* 0x000fea0003800000 */
.L_x_7632:
        /* <DEDUP_REMOVED lines=13> */
.L_x_7635:
[----:B------:R-:W-:Y:S05]  /*c370*/  BSYNC B0 ;  /* 0x0000000000007941 */ /* 0x000fea0003800000 */
.L_x_7634:
        /* <DEDUP_REMOVED lines=14> */
.L_x_7637:
[----:B------:R-:W-:Y:S05]  /*c460*/  BSYNC B0 ;  /* 0x0000000000007941 */ /* 0x000fea0003800000 */
.L_x_7636:
        /* <DEDUP_REMOVED lines=14> */
.L_x_7639:
[----:B------:R-:W-:Y:S05]  /*c550*/  BSYNC B0 ;  /* 0x0000000000007941 */ /* 0x000fea0003800000 */
.L_x_7638:
        /* <DEDUP_REMOVED lines=14> */
.L_x_7641:
[----:B------:R-:W-:Y:S05]  /*c640*/  BSYNC B0 ;  /* 0x0000000000007941 */ /* 0x000fea0003800000 */
.L_x_7640:
[----:B------:R-:W0:Y:S01]  /*c650*/  LDGDEPBAR ;  /* 0x00000000000079af */ /* 0x000e220000000000 */
[----:B------:R-:W-:Y:S01]  /*c660*/  ULDC.64 UR8, c[0x0][0x3d0] ;  /* 0x0000f40000087ab9 */ /* 0x000fe20000000a00 */
[-C--:B------:R-:W-:Y:S01]  /*c670*/  ISETP.GE.AND P4, PT, R12, R11.reuse, PT ;  /* 0x0000000b0c00720c */ /* 0x080fe20003f86270 */
[----:B-1----:R-:W-:Y:S01]  /*c680*/  IMAD R8, R7, UR8, RZ ;  /* 0x0000000807087c24 */ /* 0x002fe2000f8e02ff */
[----:B------:R-:W-:Y:S01]  /*c690*/  ISETP.GE.AND P0, PT, R126, R11, PT ;  /* 0x0000000b7e00720c */ /* 0x000fe20003f06270 */
[C---:B------:R-:W-:Y:S01]  /*c6a0*/  IMAD.WIDE.U32 R124, R165.reuse, UR8, R124 ;  /* 0x00000008a57c7c25 */ /* 0x040fe2000f8e007c */
[----:B------:R-:W-:Y:S01]  /*c6b0*/  ULDC.64 UR10, c[0x0][0x220] ;  /* 0x00008800000a7ab9 */ /* 0x000fe20000000a00 */
[----:B------:R-:W-:Y:S01]  /*c6c0*/  SHF.R.S32.HI R133, RZ, 0x1f, R6 ;  /* 0x0000001fff857819 */ /* 0x000fe20000011406 */
[----:B------:R-:W-:Y:S01]  /*c6d0*/  ULDC UR5, c[0x0][0x2e8] ;  /* 0x0000ba0000057ab9 */ /* 0x000fe20000000800 */
[----:B------:R-:W-:Y:S01]  /*c6e0*/  IMAD R8, R165, UR9, R8 ;  /* 0x00000009a5087c24 */ /* 0x000fe2000f8e0208 */
[----:B--2---:R-:W-:Y:S01]  /*c6f0*/  LEA R12, P3, R124, R4, 0x2 ;  /* 0x000000047c0c7211 */ /* 0x004fe200078610ff */
[----:B------:R-:W-:Y:S01]  /*c700*/  IMAD.IADD R22, R51, 0x1, -R22 ;  /* 0x0000000133167824 */ /* 0x000fe200078e0a16 */
[----:B------:R-:W-:Y:S01]  /*c710*/  LEA R180, P1, R116, UR10, 0x1 ;  /* 0x0000000a74b47c11 */ /* 0x000fe2000f8208ff */
[----:B------:R-:W-:Y:S01]  /*c720*/  IMAD.IADD R8, R125, 0x1, R8 ;  /* 0x000000017d087824 */ /* 0x000fe200078e0208 */
[----:B------:R-:W-:-:S02]  /*c730*/  LEA.HI R4, R133, R6, RZ, 0x3 ;  /* 0x0000000685047211 */ /* 0x000fc400078f18ff */
[----:B------:R-:W-:Y:S02]  /*c740*/  LEA.HI.X R179, R116, UR11, R119, 0x1, P1 ;  /* 0x0000000b74b37c11 */ /* 0x000fe400088f0c77 */
[----:B------:R-:W-:Y:S02]  /*c750*/  LEA.HI.X R13, R124, R5, R8, 0x2, P3 ;  /* 0x000000057c0d7211 */ /* 0x000fe400018f1408 */
[-C--:B------:R-:W-:Y:S02]  /*c760*/  ISETP.GE.AND P2, PT, R0, R11.reuse, PT ;  /* 0x0000000b0000720c */ /* 0x080fe40003f46270 */
[----:B------:R-:W-:Y:S01]  /*c770*/  ISETP.GE.AND P6, PT, R16, R11, PT ;  /* 0x0000000b1000720c */ /* 0x000fe20003fc6270 */
[----:B------:R1:W5:Y:S01]  /*c780*/  LDG.E R7, desc[UR6][R12.64] ;  /* 0x000000060c077981 */ /* 0x000362000c1e1900 */
[----:B------:R-:W-:-:S04]  /*c790*/  DEPBAR.LE SB0, 0x0 ;  /* 0x000080000000791a */ /* 0x000fc80000000000 */
[----:B------:R-:W-:Y:S01]  /*c7a0*/  BAR.SYNC.DEFER_BLOCKING 0x0 ;  /* 0x0000000000007b1d */ /* 0x000fe20000010000 */
[-C--:B------:R-:W-:Y:S01]  /*c7b0*/  ISETP.GE.AND P1, PT, R18, R11.reuse, PT ;  /* 0x0000000b1200720c */ /* 0x080fe20003f26270 */
[----:B------:R-:W-:Y:S01]  /*c7c0*/  IMAD.SHL.U32 R132, R113, 0x40, RZ ;  /* 0x0000004071847824 */ /* 0x000fe200078e00ff */
[----:B------:R-:W-:-:S03]  /*c7d0*/  ISETP.GE.AND P5, PT, R20, R11, PT ;  /* 0x0000000b1400720c */ /* 0x000fc60003fa6270 */
[----:B------:R-:W2:Y:S01]  /*c7e0*/  MUFU.RCP R102, UR5 ;  /* 0x0000000500667d08 */ /* 0x000ea20008001000 */
[----:B------:R-:W-:Y:S01]  /*c7f0*/  BSSY B0, `(.L_x_7642) ;  /* 0x000000e000007945 */ /* 0x000fe20003800000 */
[----:B------:R1:W-:Y:S01]  /*c800*/  @P0 STS.128 [R167+0x6000], RZ ;  /* 0x006000ffa7000388 */ /* 0x0003e20000000c00 */
[----:B------:R-:W-:Y:S02]  /*c810*/  P2R R8, PR, RZ, 0x2 ;  /* 0x00000002ff087803 */ /* 0x000fe40000000000 */
        /* <DEDUP_REMOVED lines=11> */
.L_x_7643:
[----:B------:R-:W-:Y:S05]  /*c8d0*/  BSYNC B0 ;  /* 0x0000000000007941 */ /* 0x000fea0003800000 */
.L_x_7642:
[----:B------:R2:W-:Y:S01]  /*c8e0*/  @P2 STS.128 [R167+0x6800], RZ ;  /* 0x006800ffa7002388 */ /* 0x0005e20000000c00 */
[----:B------:R-:W-:Y:S01]  /*c8f0*/  IMAD.IADD R0, R6, 0x1, -R5 ;  /* 0x0000000106007824 */ /* 0x000fe200078e0a05 */
[----:B------:R-:W-:Y:S01]  /*c900*/  SHF.R.S32.HI R4, RZ, 0x3, R4 ;  /* 0x00000003ff047819 */ /* 0x000fe20000011404 */
[----:B-1----:R-:W-:Y:S01]  /*c910*/  IMAD.SHL.U32 R12, R50, 0x40, RZ ;  /* 0x00000040320c7824 */ /* 0x002fe200078e00ff */
[----:B------:R-:W-:Y:S01]  /*c920*/  LEA.HI R133, R133, R6, RZ, 0x5 ;  /* 0x0000000685857211 */ /* 0x000fe200078f28ff */
[----:B------:R-:W-:Y:S01]  /*c930*/  IMAD.SHL.U32 R5, R0, 0x40, RZ ;  /* 0x0000004000057824 */ /* 0x000fe200078e00ff */
[----:B------:R-:W-:Y:S01]  /*c940*/  LOP3.LUT R132, R132, 0xfffffe00, RZ, 0xc0, !PT ;  /* 0xfffffe0084847812 */ /* 0x000fe200078ec0ff */
[----:B------:R-:W-:Y:S01]  /*c950*/  IMAD.SHL.U32 R51, R22, 0x8, RZ ;  /* 0x0000000816337824 */ /* 0x000fe200078e00ff */
[----:B------:R-:W-:Y:S01]  /*c960*/  LOP3.LUT R12, R12, 0x1c0, RZ, 0xc0, !PT ;  /* 0x000001c00c0c7812 */ /* 0x000fe200078ec0ff */
[----:B------:R-:W-:Y:S01]  /*c970*/  IMAD.SHL.U32 R4, R4, 0x8, RZ ;  /* 0x0000000804047824 */ /* 0x000fe200078e00ff */
[----:B------:R-:W-:Y:S01]  /*c980*/  LOP3.LUT R5, R5, 0x1c0, RZ, 0xc0, !PT ;  /* 0x000001c005057812 */ /* 0x000fe200078ec0ff */
[----:B------:R-:W-:Y:S01]  /*c990*/  BSSY B0, `(.L_x_7644) ;  /* 0x0000015000007945 */ /* 0x000fe20003800000 */
[----:B------:R-:W-:-:S02]  /*c9a0*/  LOP3.LUT R51, R12, 0x8, R51, 0xf8, !PT ;  /* 0x000000080c337812 */ /* 0x000fc400078ef833 */
[----:B------:R-:W-:Y:S02]  /*c9b0*/  LOP3.LUT R4, R5, 0x8, R4, 0xf8, !PT ;  /* 0x0000000805047812 */ /* 0x000fe400078ef804 */
[----:B------:R-:W-:Y:S02]  /*c9c0*/  SHF.R.S32.HI R103, RZ, 0x5, R133 ;  /* 0x00000005ff677819 */ /* 0x000fe40000011485 */
[----:B------:R-:W-:Y:S02]  /*c9d0*/  SHF.R.U32.HI R12, RZ, 0x3, R12 ;  /* 0x00000003ff0c7819 */ /* 0x000fe4000001160c */
[----:B------:R-:W-:Y:S01]  /*c9e0*/  SHF.R.U32.HI R5, RZ, 0x3, R5 ;  /* 0x00000003ff057819 */ /* 0x000fe20000011605 */
[----:B------:R-:W-:Y:S01]  /*c9f0*/  IMAD R158, R103, 0x400, R132 ;  /* 0x00000400679e7824 */ /* 0x000fe200078e0284 */
[----:B------:R-:W-:Y:S02]  /*ca00*/  ISETP.GE.AND P3, PT, R14, R11, PT ;  /* 0x0000000b0e00720c */ /* 0x000fe40003f66270 */
[----:B------:R-:W-:-:S02]  /*ca10*/  LOP3.LUT R51, R51, R12, RZ, 0x3c, !PT ;  /* 0x0000000c33337212 */ /* 0x000fc400078e3cff */
        /* <DEDUP_REMOVED lines=12> */
.L_x_7645:
[----:B------:R-:W-:Y:S05]  /*cae0*/  BSYNC B0 ;  /* 0x0000000000007941 */ /* 0x000fea0003800000 */
.L_x_7644:
        /* <DEDUP_REMOVED lines=19> */
.L_x_7647:
[----:B------:R-:W-:Y:S05]  /*cc20*/  BSYNC B0 ;  /* 0x0000000000007941 */ /* 0x000fea0003800000 */
.L_x_7646:
[----:B------:R1:W-:Y:S01]  /*cc30*/  @P6 STS.128 [R167+0x7800], RZ ;  /* 0x007800ffa7006388 */ /* 0x0003e20000000c00 */
[----:B------:R-:W-:Y:S04]  /*cc40*/  BSSY B0, `(.L_x_7648) ;  /* 0x000000f000007945 */ /* 0x000fe80003800000 */
[----:B------:R-:W-:Y:S05]  /*cc50*/  @P6 BRA `(.L_x_7649) ;  /* 0x0000000000346947 */ /* 0x000fea0003800000 */
[----:B------:R-:W-:Y:S02]  /*cc60*/  ULDC UR5, c[0x0][0x2d0] ;  /* 0x0000b40000057ab9 */ /* 0x000fe40000000800 */
[----:B------:R-:W-:-:S13]  /*cc70*/  ISETP.GE.AND P0, PT, R100, UR5, PT ;  /* 0x0000000564007c0c */ /* 0x000fda000bf06270 */
[----:B------:R1:W-:Y:S01]  /*cc80*/  @P0 STS.128 [R167+0x7800], RZ ;  /* 0x007800ffa7000388 */ /* 0x0003e20000000c00 */
[----:B------:R-:W-:Y:S05]  /*cc90*/  @P0 BRA `(.L_x_7649) ;  /* 0x0000000000240947 */ /* 0x000fea0003800000 */
[----:B------:R-:W2:Y:S01]  /*cca0*/  LDC.64 R4, c[0x0][0x250] ;  /* 0x00009400ff047b82 */ /* 0x000ea20000000a00 */
[----:B------:R-:W-:-:S05]  /*ccb0*/  MOV R178, R180 ;  /* 0x000000b400b27202 */ /* 0x000fca0000000f00 */
[----:B--2---:R-:W-:-:S04]  /*ccc0*/  IMAD.WIDE.U32 R10, R4, 0x60, R178 ;  /* 0x00000060040a7825 */ /* 0x004fc800078e00b2 */
[----:B------:R-:W-:-:S05]  /*ccd0*/  IMAD R5, R5, 0x60, RZ ;  /* 0x0000006005057824 */ /* 0x000fca00078e02ff */
[----:B------:R-:W-:-:S05]  /*cce0*/  IADD3 R11, R5, R11, RZ ;  /* 0x0000000b050b7210 */ /* 0x000fca0007ffe0ff */
[----:B------:R-:W-:Y:S01]  /*ccf0*/  @!PT LDS RZ, [RZ] ;  /* 0x00000000fffff984 */ /* 0x000fe20000000800 */
[----:B------:R-:W-:Y:S01]  /*cd00*/  @!PT LDS RZ, [RZ] ;  /* 0x00000000fffff984 */ /* 0x000fe20000000800 */
[----:B------:R-:W-:Y:S01]  /*cd10*/  @!PT LDS RZ, [RZ] ;  /* 0x00000000fffff984 */ /* 0x000fe20000000800 */
[----:B------:R2:W-:Y:S02]  /*cd20*/  LDGSTS.E.BYPASS.LTC128B.128 [R167+0x7800], desc[UR6][R10.64] ;  /* 0x078000000aa77fae */ /* 0x0005e4000b901d46 */
.L_x_7649:
[----:B------:R-:W-:Y:S05]  /*cd30*/  BSYNC B0 ;  /* 0x0000000000007941 */ /* 0x000fea0003800000 */
.L_x_7648:
        /* <DEDUP_REMOVED lines=14> */
.L_x_7651:
[----:B------:R-:W-:Y:S05]  /*ce20*/  BSYNC B0 ;  /* 0x0000000000007941 */ /* 0x000fea0003800000 */
.L_x_7650:
        /* <DEDUP_REMOVED lines=17> */
.L_x_7653:
[----:B------:R-:W-:Y:S05]  /*cf40*/  BSYNC B0 ;  /* 0x0000000000007941 */ /* 0x000fea0003800000 */
.L_x_7652:
        /* <DEDUP_REMOVED lines=16> */
.L_x_7655:
[----:B------:R-:W-:Y:S05]  /*d050*/  BSYNC B0 ;  /* 0x0000000000007941 */ /* 0x000fea0003800000 */
.L_x_7654:
        /* <DEDUP_REMOVED lines=16> */
.L_x_7657:
[----:B------:R-:W-:Y:S05]  /*d160*/  BSYNC B0 ;  /* 0x0000000000007941 */ /* 0x000fea0003800000 */
.L_x_7656:
[----:B------:R-:W-:Y:S01]  /*d170*/  LDSM.16.M88.4 R32, [R158] ;  /* 0x000000009e20783b */ /* 0x000fe20000000200 */
[----:B------:R-:W-:Y:S01]  /*d180*/  LOP3.LUT P0, RZ, R50, 0x2, RZ, 0xc0, !PT ;  /* 0x0000000232ff7812 */ /* 0x000fe2000780c0ff */
[----:B------:R-:W-:Y:S01]  /*d190*/  IMAD.MOV.U32 R5, RZ, RZ, 0x20 ;  /* 0x00000020ff057424 */ /* 0x000fe200078e00ff */
[----:B------:R-:W-:Y:S01]  /*d1a0*/  LOP3.LUT R133, R133, 0xffffffe0, RZ, 0xc0, !PT ;  /* 0xffffffe085857812 */ /* 0x000fe200078ec0ff */
        /* <DEDUP_REMOVED lines=8> */
[----:B------:R-:W-:Y:S01]  /*d230*/  IMAD.IADD R156, R158, 0x1, R4 ;  /* 0x000000019e9c7824 */ /* 0x000fe200078e0204 */
[----:B------:R-:W1:Y:S01]  /*d240*/  LDSM.16.M88.4 R88, [R157+0x3000] ;  /* 0x003000009d58783b */ /* 0x000e620000000200 */
[----:B------:R-:W-:Y:S01]  /*d250*/  IMAD.MOV.U32 R5, RZ, RZ, 0x40 ;  /* 0x00000040ff057424 */ /* 0x000fe200078e00ff */
[----:B------:R-:W-:Y:S01]  /*d260*/  ULDC UR5, c[0x0][0x398] ;  /* 0x0000e60000057ab9 */ /* 0x000fe20000000800 */
[----:B------:R-:W-:Y:S01]  /*d270*/  IMAD.IADD R151, R157, 0x1, R0 ;  /* 0x000000019d977824 */ /* 0x000fe200078e0200 */
[----:B------:R-:W1:Y:S01]  /*d280*/  LDSM.16.M88.4 R80, [R157+0x3800] ;  /* 0x003800009d50783b */ /* 0x000e620000000200 */
[----:B------:R-:W-:Y:S01]  /*d290*/  @P2 VIADD R154, R50, 0xffffffc0 ;  /* 0xffffffc0329a2836 */ /* 0x000fe20000000000 */
[----:B------:R-:W-:Y:S01]  /*d2a0*/  SEL R5, R5, 0xffffffc0, !P0 ;  /* 0xffffffc005057807 */ /* 0x000fe20004000000 */
[----:B------:R-:W-:Y:S01]  /*d2b0*/  IMAD.IADD R133, R6, 0x1, -R133 ;  /* 0x0000000106857824 */ /* 0x000fe200078e0a85 */
[----:B------:R-:W1:Y:S01]  /*d2c0*/  LDSM.16.M88.4 R72, [R157+0x4000] ;  /* 0x004000009d48783b */ /* 0x000e620000000200 */
[----:B------:R-:W-:-:S02]  /*d2d0*/  IMAD.IADD R140, R0, 0x1, R154 ;  /* 0x00000001008c7824 */ /* 0x000fc400078e029a */
[----:B------:R-:W-:Y:S01]  /*d2e0*/  IMAD.IADD R155, R158, 0x1, R5 ;  /* 0x000000019e9b7824 */ /* 0x000fe200078e0205 */
[----:B------:R-:W1:Y:S01]  /*d2f0*/  LDSM.16.M88.4 R52, [R157+0x4800] ;  /* 0x004800009d34783b */ /* 0x000e620000000200 */
[----:B------:R-:W-:Y:S01]  /*d300*/  SHF.R.S32.HI R0, RZ, 0x1f, R133 ;  /* 0x0000001fff007819 */ /* 0x000fe20000011485 */
[----:B------:R-:W-:Y:S01]  /*d310*/  IMAD.SHL.U32 R175, R6, 0x2, RZ ;  /* 0x0000000206af7824 */ /* 0x000fe200078e00ff */
[----:B------:R-:W-:Y:S01]  /*d320*/  LOP3.LUT R6, R51, R132, RZ, 0xfc, !PT ;  /* 0x0000008433067212 */ /* 0x000fe200078efcff */
[----:B------:R-:W1:Y:S01]  /*d330*/  LDSM.16.M88.4 R40, [R157+0x5000] ;  /* 0x005000009d28783b */ /* 0x000e620000000200 */
[----:B------:R-:W-:Y:S01]  /*d340*/  IMAD.IADD R153, R4, 0x1, R155 ;  /* 0x0000000104997824 */ /* 0x000fe200078e029b */
[----:B------:R-:W-:Y:S01]  /*d350*/  LEA.HI R173, R0, R133, RZ, 0x2 ;  /* 0x0000008500ad7211 */ /* 0x000fe200078f10ff */
[----:B------:R-:W-:Y:S01]  /*d360*/  IMAD R0, R3, 0x4, R103 ;  /* 0x0000000403007824 */ /* 0x000fe200078e0267 */
[----:B------:R-:W1:Y:S01]  /*d370*/  LDSM.16.M88.4 R64, [R157+0x5800] ;  /* 0x005800009d40783b */ /* 0x000e620000000200 */
[----:B------:R-:W-:Y:S01]  /*d380*/  LOP3.LUT R175, R175, 0x6, RZ, 0xc0, !PT ;  /* 0x00000006afaf7812 */ /* 0x000fe200078ec0ff */
[C---:B------:R-:W-:Y:S01]  /*d390*/  VIADD R147, R154.reuse, 0x800 ;  /* 0x000008009a937836 */ /* 0x040fe20000000000 */
[----:B------:R-:W-:Y:S01]  /*d3a0*/  SHF.R.S32.HI R173, RZ, 0x2, R173 ;  /* 0x00000002ffad7819 */ /* 0x000fe200000114ad */
[----:B------:R-:W-:Y:S01]  /*d3b0*/  LDSM.16.M88.4 R60, [R156] ;  /* 0x000000009c3c783b */ /* 0x000fe20000000200 */
[----:B------:R-:W-:-:S02]  /*d3c0*/  VIADD R146, R154, 0x1000 ;  /* 0x000010009a927836 */ /* 0x000fc40000000000 */
[----:B------:R-:W-:Y:S01]  /*d3d0*/  VIADD R145, R154, 0x1800 ;  /* 0x000018009a917836 */ /* 0x000fe20000000000 */
[----:B------:R-:W1:Y:S01]  /*d3e0*/  LDSM.16.M88.4 R56, [R151+0x2000] ;  /* 0x002000009738783b */ /* 0x000e620000000200 */
[----:B------:R-:W-:Y:S02]  /*d3f0*/  IMAD.U32 R3, R0, 0x10, R173 ;  /* 0x0000001000037824 */ /* 0x000fe400078e00ad */
[----:B-----5:R-:W-:Y:S01]  /*d400*/  FMUL.FTZ R0, R7, R102 ;  /* 0x0000006607007220 */ /* 0x020fe20000410000 */
[C---:B---3--:R-:W-:Y:S01]  /*d410*/  HMMA.16816.F32 R28, R32.reuse, R24, RZ ;  /* 0x00000018201c723c */ /* 0x048fe200000018ff */
[----:B--2---:R-:W2:Y:S01]  /*d420*/  LDSM.16.M88.4 R8, [R151+0x2800] ;  /* 0x002800009708783b */ /* 0x004ea20000000200 */
[----:B------:R-:W-:Y:S01]  /*d430*/  VIADD R144, R154, 0x2000 ;  /* 0x000020009a907836 */ /* 0x000fe20000000000 */
[----:B------:R-:W-:Y:S01]  /*d440*/  IADD3 R50, -R164, 0x1, R3 ;  /* 0x00000001a4327810 */ /* 0x000fe20007ffe103 */
[----:B------:R-:W-:Y:S01]  /*d450*/  IMAD.IADD R3, R2, 0x1, R175 ;  /* 0x0000000102037824 */ /* 0x000fe200078e02af */
[----:B------:R-:W3:Y:S01]  /*d460*/  LDSM.16.M88.4 R128, [R151+0x3000] ;  /* 0x003000009780783b */ /* 0x000ee20000000200 */
[C---:B------:R-:W-:Y:S01]  /*d470*/  HMMA.16816.F32 R24, R32.reuse, R26, RZ ;  /* 0x0000001a2018723c */ /* 0x040fe200000018ff */
[--C-:B------:R-:W-:Y:S01]  /*d480*/  IADD3 R50, R50, UR5, R49.reuse ;  /* 0x0000000532327c10 */ /* 0x100fe2000fffe031 */
[----:B------:R-:W-:Y:S01]  /*d490*/  VIADD R7, R3, 0x1 ;  /* 0x0000000103077836 */ /* 0x000fe20000000000 */
[----:B------:R-:W3:Y:S01]  /*d4a0*/  LDSM.16.M88.4 R124, [R151+0x3800] ;  /* 0x00380000977c783b */ /* 0x000ee20000000200 */
[----:B------:R-:W-:Y:S01]  /*d4b0*/  VIADD R143, R154, 0x2800 ;  /* 0x000028009a8f7836 */ /* 0x000fe20000000000 */
[C---:B------:R-:W-:Y:S01]  /*d4c0*/  VIMNMX R102, R50.reuse, R49, PT ;  /* 0x0000003132667248 */ /* 0x040fe20003fe0100 */
[C---:B----4-:R-:W-:Y:S01]  /*d4d0*/  HMMA.16816.F32 R20, R32.reuse, R16, RZ ;  /* 0x000000102014723c */ /* 0x050fe200000018ff */
[----:B------:R-:W4:Y:S01]  /*d4e0*/  LDSM.16.M88.4 R112, [R151+0x4000] ;  /* 0x004000009770783b */ /* 0x000f220000000200 */
[----:B------:R-:W-:Y:S01]  /*d4f0*/  VIADDMNMX R103, R50, 0x8, R49, PT ;  /* 0x0000000832677846 */ /* 0x000fe20003800131 */
[C---:B------:R-:W-:Y:S01]  /*d500*/  VIADD R142, R154.reuse, 0x3000 ;  /* 0x000030009a8e7836 */ /* 0x040fe20000000000 */
[C---:B------:R-:W-:Y:S01]  /*d510*/  ISETP.GE.AND P1, PT, R7.reuse, R102, PT ;  /* 0x000000660700720c */ /* 0x040fe20003f26270 */
[----:B------:R-:W4:Y:S01]  /*d520*/  LDSM.16.M88.4 R96, [R151+0x4800] ;  /* 0x004800009760783b */ /* 0x000f220000000200 */
[C---:B-1----:R-:W-:Y:S01]  /*d530*/  HMMA.16816.F32 R12, R32.reuse, R88, RZ ;  /* 0x00000058200c723c */ /* 0x042fe200000018ff */
[----:B------:R-:W-:Y:S01]  /*d540*/  ISETP.GE.AND P0, PT, R7, R103, PT ;  /* 0x000000670700720c */ /* 0x000fe20003f06270 */
[----:B------:R-:W-:Y:S01]  /*d550*/  VIADD R141, R154, 0x3800 ;  /* 0x000038009a8d7836 */ /* 0x000fe20000000000 */
[----:B------:R-:W1:Y:S03]  /*d560*/  LDSM.16.M88.4 R92, [R151+0x5000] ;  /* 0x00500000975c783b */ /* 0x000e660000000200 */
[C---:B------:R-:W-:Y:S01]  /*d570*/  HMMA.16816.F32 R84, R32.reuse, R80, RZ ;  /* 0x000000502054723c */ /* 0x040fe200000018ff */
[----:B------:R-:W1:Y:S04]  /*d580*/  LDSM.16.M88.4 R108, [R151+0x5800] ;  /* 0x00580000976c783b */ /* 0x000e680000000200 */
        /* <DEDUP_REMOVED lines=22> */
[----:B------:R-:W-:Y:S05]  /*d6f0*/  LDSM.16.M88.4 R128, [R154+0x2800] ;  /* 0x002800009a80783b */ /* 0x000fea0000000200 */
[C---:B------:R-:W-:Y:S06]  /*d700*/  HMMA.16816.F32 R84, R60.reuse, R124, R84 ;  /* 0x0000007c3c54723c */ /* 0x040fec0000001854 */
[C---:B------:R-:W-:Y:S01]  /*d710*/  HMMA.16816.F32 R80, R60.reuse, R126, R80 ;  /* 0x0000007e3c50723c */ /* 0x040fe20000001850 */
[----:B------:R-:W-:Y:S05]  /*d720*/  LDSM.16.M88.4 R124, [R140] ;  /* 0x000000008c7c783b */ /* 0x000fea0000000200 */
[C---:B----4-:R-:W-:Y:S06]  /*d730*/  HMMA.16816.F32 R76, R60.reuse, R112, R76 ;  /* 0x000000703c4c723c */ /* 0x050fec000000184c */
[C---:B------:R-:W-:Y:S01]  /*d740*/  HMMA.16816.F32 R72, R60.reuse, R114, R72 ;  /* 0x000000723c48723c */ /* 0x040fe20000001848 */
[----:B------:R-:W-:Y:S05]  /*d750*/  LDSM.16.M88.4 R112, [R140+0x800] ;  /* 0x000800008c70783b */ /* 0x000fea0000000200 */
[C---:B------:R-:W-:Y:S06]  /*d760*/  HMMA.16816.F32 R68, R60.reuse, R96, R68 ;  /* 0x000000603c44723c */ /* 0x040fec0000001844 */
[C---:B------:R-:W-:Y:S01]  /*d770*/  HMMA.16816.F32 R52, R60.reuse, R98, R52 ;  /* 0x000000623c34723c */ /* 0x040fe20000001834 */
[----:B------:R-:W3:Y:S05]  /*d780*/  LDSM.16.M88.4 R96, [R154+0x1800] ;  /* 0x001800009a60783b */ /* 0x000eea0000000200 */
[C---:B-1----:R-:W-:Y:S06]  /*d790*/  HMMA.16816.F32 R44, R60.reuse, R92, R44 ;  /* 0x0000005c3c2c723c */ /* 0x042fec000000182c */
[C---:B------:R-:W-:Y:S01]  /*d7a0*/  HMMA.16816.F32 R40, R60.reuse, R94, R40 ;  /* 0x0000005e3c28723c */ /* 0x040fe20000001828 */
[----:B------:R-:W1:Y:S05]  /*d7b0*/  LDSM.16.M88.4 R92, [R154+0x2000] ;  /* 0x002000009a5c783b */ /* 0x000e6a0000000200 */
[C---:B------:R-:W-:Y:S06]  /*d7c0*/  HMMA.16816.F32 R36, R60.reuse, R108, R36 ;  /* 0x0000006c3c24723c */ /* 0x040fec0000001824 */
[----:B------:R-:W-:Y:S01]  /*d7d0*/  HMMA.16816.F32 R32, R60, R110, R32 ;  /* 0x0000006e3c20723c */ /* 0x000fe20000001820 */
[----:B------:R-:W4:Y:S04]  /*d7e0*/  LDSM.16.M88.4 R60, [R154+0x3000] ;  /* 0x003000009a3c783b */ /* 0x000f280000000200 */
[----:B------:R-:W-:Y:S01]  /*d7f0*/  LDSM.16.M88.4 R108, [R140+0x1000] ;  /* 0x001000008c6c783b */ /* 0x000fe20000000200 */
[C---:B------:R-:W-:Y:S06]  /*d800*/  HMMA.16816.F32 R28, R64.reuse, R56, R28 ;  /* 0x00000038401c723c */ /* 0x040fec000000181c */
[C---:B------:R-:W-:Y:S01]  /*d810*/  HMMA.16816.F32 R24, R64.reuse, R58, R24 ;  /* 0x0000003a4018723c */ /* 0x040fe20000001818 */
[----:B------:R-:W4:Y:S05]  /*d820*/  LDSM.16.M88.4 R56, [R154+0x3800] ;  /* 0x003800009a38783b */ /* 0x000f2a0000000200 */
[C---:B--2---:R-:W-:Y:S06]  /*d830*/  HMMA.16816.F32 R20, R64.reuse, R8, R20 ;  /* 0x000000084014723c */ /* 0x044fec0000001814 */
[C---:B------:R-:W-:Y:S01]  /*d840*/  HMMA.16816.F32 R16, R64.reuse, R10, R16 ;  /* 0x0000000a4010723c */ /* 0x040fe20000001810 */
[----:B------:R-:W2:Y:S05]  /*d850*/  LDSM.16.M88.4 R8, [R153] ;  /* 0x000000009908783b */ /* 0x000eaa0000000200 */
[C---:B------:R-:W-:Y:S06]  /*d860*/  HMMA.16816.F32 R12, R64.reuse, R104, R12 ;  /* 0x00000068400c723c */ /* 0x040fec000000180c */
        /* <DEDUP_REMOVED lines=8> */
[C---:B----4-:R-:W-:Y:S06]  /*d8f0*/  HMMA.16816.F32 R44, R64.reuse, R60, R44 ;  /* 0x0000003c402c723c */ /* 0x050fec000000182c */
[C---:B------:R-:W-:Y:S01]  /*d900*/  HMMA.16816.F32 R40, R64.reuse, R62, R40 ;  /* 0x0000003e4028723c */ /* 0x040fe20000001828 */
[----:B------:R-:W-:Y:S05]  /*d910*/  LDSM.16.M88.4 R60, [R140+0x3800] ;  /* 0x003800008c3c783b */ /* 0x000fea0000000200 */
[C---:B------:R-:W-:Y:S06]  /*d920*/  HMMA.16816.F32 R36, R64.reuse, R56, R36 ;  /* 0x000000384024723c */ /* 0x040fec0000001824 */
[----:B------:R-:W-:Y:S01]  /*d930*/  HMMA.16816.F32 R32, R64, R58, R32 ;  /* 0x0000003a4020723c */ /* 0x000fe20000001820 */
[----:B------:R-:W4:Y:S01]  /*d940*/  LDSM.16.M88.4 R56, [R140+0x3000] ;  /* 0x003000008c38783b */ /* 0x000f220000000200 */
[----:B------:R-:W-:-:S04]  /*d950*/  DEPBAR.LE SB0, 0x0 ;  /* 0x000080000000791a */ /* 0x000fc80000000000 */
[C---:B------:R-:W-:Y:S06]  /*d960*/  HMMA.16816.F32 R68, R64.reuse, R128, R68 ;  /* 0x000000804044723c */ /* 0x040fec0000001844 */
[----:B------:R-:W-:Y:S06]  /*d970*/  HMMA.16816.F32 R52, R64, R130, R52 ;  /* 0x000000824034723c */ /* 0x000fec0000001834 */
        /* <DEDUP_REMOVED lines=10> */
[----:B------:R-:W-:-:S05]  /*da20*/  VIADD R96, R3, 0x9 ;  /* 0x0000000903607836 */ /* 0x000fca0000000000 */
[C---:B-1----:R-:W-:Y:S01]  /*da30*/  HMMA.16816.F32 R68, R8.reuse, R92, R68 ;  /* 0x0000005c0844723c */ /* 0x042fe20000001844 */
[----:B------:R-:W-:Y:S01]  /*da40*/  BAR.SYNC.DEFER_BLOCKING 0x0 ;  /* 0x0000000000007b1d */ /* 0x000fe20000010000 */
[C---:B------:R-:W-:Y:S02]  /*da50*/  ISETP.GE.AND P4, PT, R96.reuse, R102, PT ;  /* 0x000000666000720c */ /* 0x040fe40003f86270 */
[----:B------:R-:W-:Y:S02]  /*da60*/  ISETP.GE.AND P5, PT, R96, R103, PT ;  /* 0x000000676000720c */ /* 0x000fe40003fa6270 */
[----:B------:R-:W-:Y:S01]  /*da70*/  HMMA.16816.F32 R52, R8, R94, R52 ;  /* 0x0000005e0834723c */ /* 0x000fe20000001834 */
[----:B------:R-:W-:-:S05]  /*da80*/  I2FP.F32.S32 R96, R96 ;  /* 0x0000006000607245 */ /* 0x000fca0000201400 */
[C---:B----4-:R-:W-:Y:S06]  /*da90*/  HMMA.16816.F32 R44, R8.reuse, R56, R44 ;  /* 0x00000038082c723c */ /* 0x050fec000000182c */
[C---:B------:R-:W-:Y:S06]  /*daa0*/  HMMA.16816.F32 R40, R8.reuse, R58, R40 ;  /* 0x0000003a0828723c */ /* 0x040fec0000001828 */
[C---:B------:R-:W-:Y:S06]  /*dab0*/  HMMA.16816.F32 R36, R8.reuse, R60, R36 ;  /* 0x0000003c0824723c */ /* 0x040fec0000001824 */
[----:B------:R-:W-:Y:S07]  /*dac0*/  HMMA.16816.F32 R32, R8, R62, R32 ;  /* 0x0000003e0820723c */ /* 0x000fee0000001820 */
[C---:B------:R-:W-:Y:S01]  /*dad0*/  VIADD R9, R3.reuse, 0x8 ;  /* 0x0000000803097836 */ /* 0x040fe20000000000 */
[----:B------:R-:W-:Y:S01]  /*dae0*/  I2FP.F32.S32 R8, R7 ;  /* 0x0000000700087245 */ /* 0x000fe20000201400 */
[----:B------:R-:W-:-:S03]  /*daf0*/  VIADD R11, R3, 0x10 ;  /* 0x00000010030b7836 */ /* 0x000fc60000000000 */
[----:B------:R-:W-:Y:S01]  /*db00*/  I2FP.F32.S32 R7, R9 ;  /* 0x0000000900077245 */ /* 0x000fe20000201400 */
[C---:B------:R-:W-:Y:S01]  /*db10*/  FFMA.FTZ R29, R0.reuse, R8, R29 ;  /* 0x00000008001d7223 */ /* 0x040fe2000001001d */
[C---:B------:R-:W-:Y:S01]  /*db20*/  ISETP.GE.AND P2, PT, R9.reuse, R102, PT ;  /* 0x000000660900720c */ /* 0x040fe20003f46270 */
[C---:B------:R-:W-:Y:S01]  /*db30*/  FFMA.FTZ R31, R0.reuse, R8, R31 ;  /* 0x00000008001f7223 */ /* 0x040fe2000001001f */
[----:B------:R-:W-:Y:S01]  /*db40*/  ISETP.GE.AND P3, PT, R9, R103, PT ;  /* 0x000000670900720c */ /* 0x000fe20003f66270 */
[CC--:B------:R-:W-:Y:S01]  /*db50*/  FFMA.FTZ R9, R0.reuse, R7.reuse, R24 ;  /* 0x0000000700097223 */ /* 0x0c0fe20000010018 */
[----:B------:R-:W-:Y:S02]  /*db60*/  VIADD R8, R3, 0x11 ;  /* 0x0000001103087836 */ /* 0x000fe40000000000 */
[C---:B------:R-:W-:Y:S01]  /*db70*/  FFMA.FTZ R26, R0.reuse, R7, R26 ;  /* 0x00000007001a7223 */ /* 0x040fe2000001001a */
[CC--:B------:R-:W-:Y:S01]  /*db80*/  FFMA.FTZ R7, R0.reuse, R96.reuse, R25 ;  /* 0x0000006000077223 */ /* 0x0c0fe20000010019 */
[----:B------:R-:W-:Y:S01]  /*db90*/  FFMA.FTZ R96, R0, R96, R27 ;  /* 0x0000006000607223 */ /* 0x000fe2000001001b */
[----:B------:R-:W-:Y:S01]  /*dba0*/  FSEL R98, R31, -INF , !P0 ;  /* 0xff8000001f627808 */ /* 0x000fe20004000000 */
[----:B------:R-:W-:Y:S01]  /*dbb0*/  VIADD R27, R3, 0x18 ;  /* 0x00000018031b7836 */ /* 0x000fe20000000000 */
[----:B------:R-:W-:Y:S01]  /*dbc0*/  FSEL R9, R9, -INF , !P2 ;  /* 0xff80000009097808 */ /* 0x000fe20005000000 */
[----:B------:R-:W-:Y:S01]  /*dbd0*/  VIADD R24, R3, 0x20 ;  /* 0x0000002003187836 */ /* 0x000fe20000000000 */
        /* <DEDUP_REMOVED lines=8> */
[----:B------:R-:W-:Y:S01]  /*dc60*/  FFMA.FTZ R21, R0, R8, R21 ;  /* 0x0000000800157223 */ /* 0x000fe20000010015 */
[----:B------:R-:W-:Y:S01]  /*dc70*/  FSEL R96, R96, -INF , !P5 ;  /* 0xff80000060607808 */ /* 0x000fe20006800000 */
[C---:B------:R-:W-:Y:S01]  /*dc80*/  FFMA.FTZ R20, R0.reuse, R11, R20 ;  /* 0x0000000b00147223 */ /* 0x040fe20000010014 */
[C---:B------:R-:W-:Y:S01]  /*dc90*/  ISETP.GE.AND P3, PT, R27.reuse, R102, PT ;  /* 0x000000661b00720c */ /* 0x040fe20003f66270 */
[C---:B------:R-:W-:Y:S01]  /*dca0*/  FFMA.FTZ R8, R0.reuse, R8, R23 ;  /* 0x0000000800087223 */ /* 0x040fe20000010017 */
[----:B------:R-:W-:Y:S01]  /*dcb0*/  ISETP.GE.AND P5, PT, R27, R103, PT ;  /* 0x000000671b00720c */ /* 0x000fe20003fa6270 */
[----:B------:R-:W-:Y:S01]  /*dcc0*/  VIADD R23, R3, 0x19 ;  /* 0x0000001903177836 */ /* 0x000fe20000000000 */
[----:B------:R-:W-:Y:S01]  /*dcd0*/  I2FP.F32.S32 R27, R27 ;  /* 0x0000001b001b7245 */ /* 0x000fe20000201400 */
[----:B------:R-:W-:Y:S01]  /*dce0*/  FFMA.FTZ R10, R0, R11, R22 ;  /* 0x0000000b000a7223 */ /* 0x000fe20000010016 */
[----:B------:R-:W-:-:S02]  /*dcf0*/  FSEL R7, R7, -INF , !P4 ;  /* 0xff80000007077808 */ /* 0x000fc40006000000 */
[----:B------:R-:W-:Y:S01]  /*dd00*/  ISETP.GE.AND P4, PT, R23, R103, PT ;  /* 0x000000671700720c */ /* 0x000fe20003f86270 */
[CC--:B------:R-:W-:Y:S01]  /*dd10*/  FFMA.FTZ R11, R0.reuse, R27.reuse, R16 ;  /* 0x0000001b000b7223 */ /* 0x0c0fe20000010010 */
[----:B------:R-:W-:Y:S01]  /*dd20*/  FFMA.FTZ R18, R0, R27, R18 ;  /* 0x0000001b00127223 */ /* 0x000fe20000010012 */
[----:B------:R-:W-:Y:S01]  /*dd30*/  FSEL R27, R20, -INF , !P6 ;  /* 0xff800000141b7808 */ /* 0x000fe20007000000 */
[----:B------:R-:W-:Y:S01]  /*dd40*/  VIADD R16, R3, 0x21 ;  /* 0x0000002103107836 */ /* 0x000fe20000000000 */
[----:B------:R-:W-:Y:S02]  /*dd50*/  ISETP.GE.AND P6, PT, R23, R102, PT ;  /* 0x000000661700720c */ /* 0x000fe40003fc6270 */
[----:B------:R-:W-:Y:S02]  /*dd60*/  I2FP.F32.S32 R20, R23 ;  /* 0x0000001700147245 */ /* 0x000fe40000201400 */
[----:B------:R-:W-:Y:S02]  /*dd70*/  P2R R22, PR, RZ, 0x40 ;  /* 0x00000040ff167803 */ /* 0x000fe40000000000 */
[----:B------:R-:W-:Y:S01]  /*dd80*/  FSEL R23, R21, -INF , !P2 ;  /* 0xff80000015177808 */ /* 0x000fe20005000000 */
[----:B------:R-:W-:Y:S01]  /*dd90*/  FFMA.FTZ R19, R0, R20, R19 ;  /* 0x0000001400137223 */ /* 0x000fe20000010013 */
[----:B------:R-:W-:-:S02]  /*dda0*/  FSEL R8, R8, -INF , !P0 ;  /* 0xff80000008087808 */ /* 0x000fc40004000000 */
[C---:B------:R-:W-:Y:S02]  /*ddb0*/  ISETP.GE.AND P2, PT, R16.reuse, R102, PT ;  /* 0x000000661000720c */ /* 0x040fe40003f46270 */
[----:B------:R-:W-:Y:S02]  /*ddc0*/  ISETP.GE.AND P0, PT, R16, R103, PT ;  /* 0x000000671000720c */ /* 0x000fe40003f06270 */
[----:B------:R-:W-:Y:S02]  /*ddd0*/  I2FP.F32.S32 R21, R24 ;  /* 0x0000001800157245 */ /* 0x000fe40000201400 */
[----:B------:R-:W-:Y:S02]  /*dde0*/  I2FP.F32.S32 R16, R16 ;  /* 0x0000001000107245 */ /* 0x000fe40000201400 */
[----:B------:R-:W-:Y:S01]  /*ddf0*/  FSEL R11, R11, -INF , !P3 ;  /* 0xff8000000b0b7808 */ /* 0x000fe20005800000 */
[-C--:B------:R-:W-:Y:S01]  /*de00*/  FFMA.FTZ R12, R0, R21.reuse, R12 ;  /* 0x00000015000c7223 */ /* 0x080fe2000001000c */
[----:B------:R-:W-:Y:S01]  /*de10*/  ISETP.NE.AND P3, PT, R22, RZ, PT ;  /* 0x000000ff1600720c */ /* 0x000fe20003f65270 */
[----:B------:R-:W-:Y:S01]  /*de20*/  FFMA.FTZ R14, R0, R21, R14 ;  /* 0x00000015000e7223 */ /* 0x000fe2000001000e */
[----:B------:R-:W-:Y:S01]  /*de30*/  FSEL R22, R18, -INF , !P5 ;  /* 0xff80000012167808 */ /* 0x000fe20006800000 */
[C---:B------:R-:W-:Y:S01]  /*de40*/  FFMA.FTZ R18, R0.reuse, R20, R17 ;  /* 0x0000001400127223 */ /* 0x040fe20000010011 */
[CC--:B------:R-:W-:Y:S01]  /*de50*/  FFMA.FTZ R17, R0.reuse, R16.reuse, R13 ;  /* 0x0000001000117223 */ /* 0x0c0fe2000001000d */
[----:B------:R-:W-:Y:S01]  /*de60*/  FFMA.FTZ R16, R0, R16, R15 ;  /* 0x0000001000107223 */ /* 0x000fe2000001000f */
[C---:B------:R-:W-:Y:S01]  /*de70*/  VIADD R21, R3.reuse, 0x28 ;  /* 0x0000002803157836 */ /* 0x040fe20000000000 */
[----:B------:R-:W-:Y:S01]  /*de80*/  FSEL R10, R10, -INF , !P1 ;  /* 0xff8000000a0a7808 */ /* 0x000fe20004800000 */
[C---:B------:R-:W-:Y:S01]  /*de90*/  VIADD R15, R3.reuse, 0x30 ;  /* 0x00000030030f7836 */ /* 0x040fe20000000000 */
[C---:B------:R-:W-:Y:S01]  /*dea0*/  ISETP.GE.AND P6, PT, R24.reuse, R102, PT ;  /* 0x000000661800720c */ /* 0x040fe20003fc6270 */
[----:B------:R-:W-:Y:S01]  /*deb0*/  VIADD R20, R3, 0x29 ;  /* 0x0000002903147836 */ /* 0x000fe20000000000 */
[----:B------:R-:W-:-:S02]  /*dec0*/  ISETP.GE.AND P1, PT, R24, R103, PT ;  /* 0x000000671800720c */ /* 0x000fc40003f26270 */
[----:B------:R-:W-:Y:S02]  /*ded0*/  FSEL R13, R18, -INF , !P3 ;  /* 0xff800000120d7808 */ /* 0x000fe40005800000 */
[----:B------:R-:W-:Y:S02]  /*dee0*/  ISETP.GE.AND P3, PT, R21, R102, PT ;  /* 0x000000661500720c */ /* 0x000fe40003f66270 */
[----:B------:R-:W-:Y:S02]  /*def0*/  FSEL R58, R19, -INF , !P4 ;  /* 0xff800000133a7808 */ /* 0x000fe40006000000 */
[----:B------:R-:W-:Y:S02]  /*df00*/  FSEL R16, R16, -INF , !P0 ;  /* 0xff80000010107808 */ /* 0x000fe40004000000 */
[----:B------:R-:W-:Y:S02]  /*df10*/  ISETP.GE.AND P4, PT, R21, R103, PT ;  /* 0x000000671500720c */ /* 0x000fe40003f86270 */
[----:B------:R-:W-:-:S02]  /*df20*/  FSEL R19, R12, -INF , !P6 ;  /* 0xff8000000c137808 */ /* 0x000fc40007000000 */
[C---:B------:R-:W-:Y:S02]  /*df30*/  ISETP.GE.AND P5, PT, R15.reuse, R102, PT ;  /* 0x000000660f00720c */ /* 0x040fe40003fa6270 */
[----:B------:R-:W-:Y:S02]  /*df40*/  ISETP.GE.AND P0, PT, R15, R103, PT ;  /* 0x000000670f00720c */ /* 0x000fe40003f06270 */
[----:B------:R-:W-:Y:S02]  /*df50*/  I2FP.F32.S32 R21, R21 ;  /* 0x0000001500157245 */ /* 0x000fe40000201400 */
[----:B------:R-:W-:Y:S01]  /*df60*/  FSEL R18, R14, -INF , !P1 ;  /* 0xff8000000e127808 */ /* 0x000fe20004800000 */
[----:B------:R-:W-:Y:S01]  /*df70*/  VIADD R14, R3, 0x31 ;  /* 0x00000031030e7836 */ /* 0x000fe20000000000 */
[----:B------:R-:W-:Y:S01]  /*df80*/  I2FP.F32.S32 R12, R20 ;  /* 0x00000014000c7245 */ /* 0x000fe20000201400 */
[C---:B------:R-:W-:Y:S01]  /*df90*/  FFMA.FTZ R88, R0.reuse, R21, R88 ;  /* 0x0000001500587223 */ /* 0x040fe20000010058 */
[----:B------:R-:W-:Y:S01]  /*dfa0*/  I2FP.F32.S32 R15, R15 ;  /* 0x0000000f000f7245 */ /* 0x000fe20000201400 */
[C---:B------:R-:W-:Y:S01]  /*dfb0*/  FFMA.FTZ R90, R0.reuse, R21, R90 ;  /* 0x00000015005a7223 */ /* 0x040fe2000001005a */
[----:B------:R-:W-:Y:S01]  /*dfc0*/  P2R R24, PR, RZ, 0x8 ;  /* 0x00000008ff187803 */ /* 0x000fe20000000000 */
[CC--:B------:R-:W-:Y:S01]  /*dfd0*/  FFMA.FTZ R51, R0.reuse, R12.reuse, R89 ;  /* 0x0000000c00337223 */ /* 0x0c0fe20000010059 */
[----:B------:R-:W-:Y:S01]  /*dfe0*/  FSEL R17, R17, -INF , !P2 ;  /* 0xff80000011117808 */ /* 0x000fe20005000000 */
[C---:B------:R-:W-:Y:S01]  /*dff0*/  FFMA.FTZ R91, R0.reuse, R12, R91 ;  /* 0x0000000c005b7223 */ /* 0x040fe2000001005b */
[CC--:B------:R-:W-:Y:S01]  /*e000*/  FFMA.FTZ R61, R0.reuse, R15.reuse, R84 ;  /* 0x0000000f003d7223 */ /* 0x0c0fe20000010054 */
[----:B------:R-:W-:Y:S01]  /*e010*/  FFMA.FTZ R86, R0, R15, R86 ;  /* 0x0000000f00567223 */ /* 0x000fe20000010056 */
[----:B------:R-:W-:Y:S01]  /*e020*/  ISETP.NE.AND P1, PT, R24, RZ, PT ;  /* 0x000000ff1800720c */ /* 0x000fe20003f25270 */
[C---:B------:R-:W-:Y:S01]  /*e030*/  VIADD R15, R3.reuse, 0x38 ;  /* 0x00000038030f7836 */ /* 0x040fe20000000000 */
[----:B------:R-:W-:Y:S01]  /*e040*/  ISETP.GE.AND P3, PT, R20, R103, PT ;  /* 0x000000671400720c */ /* 0x000fe20003f66270 */
[C---:B------:R-:W-:Y:S01]  /*e050*/  VIADD R12, R3.reuse, 0x39 ;  /* 0x00000039030c7836 */ /* 0x040fe20000000000 */
[-C--:B------:R-:W-:Y:S01]  /*e060*/  ISETP.GE.AND P2, PT, R14, R102.reuse, PT ;  /* 0x000000660e00720c */ /* 0x080fe20003f46270 */
[----:B------:R-:W-:Y:S01]  /*e070*/  VIADD R21, R3, 0x40 ;  /* 0x0000004003157836 */ /* 0x000fe20000000000 */
[----:B------:R-:W-:-:S02]  /*e080*/  ISETP.GE.AND P6, PT, R20, R102, PT ;  /* 0x000000661400720c */ /* 0x000fc40003fc6270 */
[----:B------:R-:W-:Y:S02]  /*e090*/  FSEL R129, R88, -INF , !P1 ;  /* 0xff80000058817808 */ /* 0x000fe40004800000 */
[----:B------:R-:W-:Y:S02]  /*e0a0*/  FSEL R114, R90, -INF , !P4 ;  /* 0xff8000005a727808 */ /* 0x000fe40006000000 */
[----:B------:R-:W-:Y:S02]  /*e0b0*/  P2R R20, PR, RZ, 0x4 ;  /* 0x00000004ff147803 */ /* 0x000fe40000000000 */
[----:B------:R-:W-:Y:S02]  /*e0c0*/  FSEL R106, R91, -INF , !P3 ;  /* 0xff8000005b6a7808 */ /* 0x000fe40005800000 */
        /* <DEDUP_REMOVED lines=9> */
[C---:B------:R-:W-:Y:S01]  /*e160*/  FFMA.FTZ R87, R0.reuse, R14, R87 ;  /* 0x0000000e00577223 */ /* 0x040fe20000010057 */
[----:B------:R-:W-:Y:S01]  /*e170*/  FSEL R61, R61, -INF , !P5 ;  /* 0xff8000003d3d7808 */ /* 0x000fe20006800000 */
[CC--:B------:R-:W-:Y:S01]  /*e180*/  FFMA.FTZ R67, R0.reuse, R15.reuse, R80 ;  /* 0x0000000f00437223 */ /* 0x0c0fe20000010050 */
[C---:B------:R-:W-:Y:S01]  /*e190*/  FFMA.FTZ R82, R0.reuse, R15, R82 ;  /* 0x0000000f00527223 */ /* 0x040fe20000010052 */
[CC--:B------:R-:W-:Y:S01]  /*e1a0*/  FFMA.FTZ R63, R0.reuse, R12.reuse, R81 ;  /* 0x0000000c003f7223 */ /* 0x0c0fe20000010051 */
[C---:B------:R-:W-:Y:S01]  /*e1b0*/  FFMA.FTZ R83, R0.reuse, R12, R83 ;  /* 0x0000000c00537223 */ /* 0x040fe20000010053 */
[----:B------:R-:W-:Y:S01]  /*e1c0*/  VIADD R12, R3, 0x41 ;  /* 0x00000041030c7836 */ /* 0x000fe20000000000 */
[----:B------:R-:W-:Y:S01]  /*e1d0*/  FSEL R138, R87, -INF , !P1 ;  /* 0xff800000578a7808 */ /* 0x000fe20004800000 */
[----:B------:R-:W-:Y:S01]  /*e1e0*/  VIADD R15, R3, 0x48 ;  /* 0x00000048030f7836 */ /* 0x000fe20000000000 */
[----:B------:R-:W-:Y:S01]  /*e1f0*/  FSEL R67, R67, -INF , !P4 ;  /* 0xff80000043437808 */ /* 0x000fe20006000000 */
[----:B------:R-:W-:Y:S01]  /*e200*/  FFMA.FTZ R65, R0, R14, R85 ;  /* 0x0000000e00417223 */ /* 0x000fe20000010055 */
[----:B------:R-:W-:Y:S01]  /*e210*/  FSEL R136, R82, -INF , !P2 ;  /* 0xff80000052887808 */ /* 0x000fe20005000000 */
[----:B------:R-:W-:Y:S01]  /*e220*/  VIADD R14, R3, 0x49 ;  /* 0x00000049030e7836 */ /* 0x000fe20000000000 */
[----:B------:R-:W-:-:S02]  /*e230*/  FSEL R63, R63, -INF , !P3 ;  /* 0xff8000003f3f7808 */ /* 0x000fc40005800000 */
[----:B------:R-:W-:Y:S02]  /*e240*/  FSEL R126, R83, -INF , !P0 ;  /* 0xff800000537e7808 */ /* 0x000fe40004000000 */
[CC--:B------:R-:W-:Y:S02]  /*e250*/  ISETP.GE.AND P5, PT, R21.reuse, R102.reuse, PT ;  /* 0x000000661500720c */ /* 0x0c0fe40003fa6270 */
[-C--:B------:R-:W-:Y:S02]  /*e260*/  ISETP.GE.AND P1, PT, R21, R103.reuse, PT ;  /* 0x000000671500720c */ /* 0x080fe40003f26270 */
[CC--:B------:R-:W-:Y:S02]  /*e270*/  ISETP.GE.AND P4, PT, R12.reuse, R102.reuse, PT ;  /* 0x000000660c00720c */ /* 0x0c0fe40003f86270 */
[----:B------:R-:W-:Y:S02]  /*e280*/  ISETP.GE.AND P2, PT, R12, R103, PT ;  /* 0x000000670c00720c */ /* 0x000fe40003f46270 */
[----:B------:R-:W-:-:S02]  /*e290*/  ISETP.GE.AND P3, PT, R15, R102, PT ;  /* 0x000000660f00720c */ /* 0x000fc40003f66270 */
[----:B------:R-:W-:Y:S02]  /*e2a0*/  ISETP.GE.AND P0, PT, R15, R103, PT ;  /* 0x000000670f00720c */ /* 0x000fe40003f06270 */
[----:B------:R-:W-:Y:S02]  /*e2b0*/  I2FP.F32.S32 R21, R21 ;  /* 0x0000001500157245 */ /* 0x000fe40000201400 */
[----:B------:R-:W-:Y:S02]  /*e2c0*/  I2FP.F32.S32 R12, R12 ;  /* 0x0000000c000c7245 */ /* 0x000fe40000201400 */
[----:B------:R-:W-:Y:S01]  /*e2d0*/  I2FP.F32.S32 R15, R15 ;  /* 0x0000000f000f7245 */ /* 0x000fe20000201400 */
[CC--:B------:R-:W-:Y:S01]  /*e2e0*/  FFMA.FTZ R76, R0.reuse, R21.reuse, R76 ;  /* 0x00000015004c7223 */ /* 0x0c0fe2000001004c */
[----:B------:R-:W-:Y:S01]  /*e2f0*/  FSEL R51, R51, -INF , !P6 ;  /* 0xff80000033337808 */ /* 0x000fe20007000000 */
[C---:B------:R-:W-:Y:S01]  /*e300*/  FFMA.FTZ R78, R0.reuse, R21, R78 ;  /* 0x00000015004e7223 */ /* 0x040fe2000001004e */
[CC--:B------:R-:W-:Y:S01]  /*e310*/  FFMA.FTZ R77, R0.reuse, R12.reuse, R77 ;  /* 0x0000000c004d7223 */ /* 0x0c0fe2000001004d */
[C---:B------:R-:W-:Y:S01]  /*e320*/  FFMA.FTZ R79, R0.reuse, R12, R79 ;  /* 0x0000000c004f7223 */ /* 0x040fe2000001004f */
[CC--:B------:R-:W-:Y:S01]  /*e330*/  FFMA.FTZ R72, R0.reuse, R15.reuse, R72 ;  /* 0x0000000f00487223 */ /* 0x0c0fe20000010048 */
[----:B------:R-:W-:Y:S01]  /*e340*/  FFMA.FTZ R74, R0, R15, R74 ;  /* 0x0000000f004a7223 */ /* 0x000fe2000001004a */
[----:B------:R-:W-:Y:S01]  /*e350*/  ISETP.NE.AND P6, PT, R20, RZ, PT ;  /* 0x000000ff1400720c */ /* 0x000fe20003fc5270 */
        /* <DEDUP_REMOVED lines=37> */
[----:B------:R-:W-:Y:S02]  /*e5b0*/  FSEL R107, R68, -INF , !P5 ;  /* 0xff800000446b7808 */ /* 0x000fe40006800000 */
[----:B------:R-:W-:Y:S01]  /*e5c0*/  I2FP.F32.S32 R15, R15 ;  /* 0x0000000f000f7245 */ /* 0x000fe20000201400 */
[-C--:B------:R-:W-:Y:S01]  /*e5d0*/  FFMA.FTZ R52, R0, R21.reuse, R52 ;  /* 0x0000001500347223 */ /* 0x080fe20000010034 */
[----:B------:R-:W-:Y:S01]  /*e5e0*/  ISETP.GE.AND P5, PT, R12, R102, PT ;  /* 0x000000660c00720c */ /* 0x000fe20003fa6270 */
[----:B------:R-:W-:Y:S01]  /*e5f0*/  FFMA.FTZ R54, R0, R21, R54 ;  /* 0x0000001500367223 */ /* 0x000fe20000010036 */
[----:B------:R-:W-:Y:S01]  /*e600*/  ISETP.GE.AND P3, PT, R12, R103, PT ;  /* 0x000000670c00720c */ /* 0x000fe20003f66270 */
[----:B------:R-:W-:Y:S01]  /*e610*/  FFMA.FTZ R49, R0, R15, R44 ;  /* 0x0000000f00317223 */ /* 0x000fe2000001002c */
[----:B------:R-:W-:Y:S01]  /*e620*/  I2FP.F32.S32 R12, R12 ;  /* 0x0000000c000c7245 */ /* 0x000fe20000201400 */
[----:B------:R-:W-:-:S02]  /*e630*/  VIADD R44, R3, 0x61 ;  /* 0x00000061032c7836 */ /* 0x000fc40000000000 */
[----:B------:R-:W-:Y:S01]  /*e640*/  FFMA.FTZ R46, R0, R15, R46 ;  /* 0x0000000f002e7223 */ /* 0x000fe2000001002e */
[C---:B------:R-:W-:Y:S01]  /*e650*/  VIADD R15, R3.reuse, 0x68 ;  /* 0x00000068030f7836 */ /* 0x040fe20000000000 */
[----:B------:R-:W-:Y:S01]  /*e660*/  FSEL R124, R70, -INF , !P2 ;  /* 0xff800000467c7808 */ /* 0x000fe20005000000 */
[CC--:B------:R-:W-:Y:S01]  /*e670*/  FFMA.FTZ R53, R0.reuse, R12.reuse, R53 ;  /* 0x0000000c00357223 */ /* 0x0c0fe20000010035 */
[----:B------:R-:W-:Y:S01]  /*e680*/  FFMA.FTZ R55, R0, R12, R55 ;  /* 0x0000000c00377223 */ /* 0x000fe20000010037 */
[----:B------:R-:W-:Y:S01]  /*e690*/  FSEL R111, R52, -INF , !P6 ;  /* 0xff800000346f7808 */ /* 0x000fe20007000000 */
[----:B------:R-:W-:Y:S01]  /*e6a0*/  VIADD R12, R3, 0x69 ;  /* 0x00000069030c7836 */ /* 0x000fe20000000000 */
[C---:B------:R-:W-:Y:S02]  /*e6b0*/  ISETP.GE.AND P6, PT, R44.reuse, R102, PT ;  /* 0x000000662c00720c */ /* 0x040fe40003fc6270 */
[----:B------:R-:W-:Y:S02]  /*e6c0*/  ISETP.GE.AND P2, PT, R44, R103, PT ;  /* 0x000000672c00720c */ /* 0x000fe40003f46270 */
[----:B------:R-:W-:-:S02]  /*e6d0*/  I2FP.F32.S32 R44, R44 ;  /* 0x0000002c002c7245 */ /* 0x000fc40000201400 */
[----:B------:R-:W-:Y:S02]  /*e6e0*/  FSEL R109, R53, -INF , !P5 ;  /* 0xff800000356d7808 */ /* 0x000fe40006800000 */
[----:B------:R-:W-:Y:S01]  /*e6f0*/  FSEL R104, R55, -INF , !P3 ;  /* 0xff80000037687808 */ /* 0x000fe20005800000 */
[C---:B------:R-:W-:Y:S01]  /*e700*/  FFMA.FTZ R45, R0.reuse, R44, R45 ;  /* 0x0000002c002d7223 */ /* 0x040fe2000001002d */
[C---:B------:R-:W-:Y:S01]  /*e710*/  ISETP.GE.AND P5, PT, R15.reuse, R102, PT ;  /* 0x000000660f00720c */ /* 0x040fe20003fa6270 */
[----:B------:R-:W-:Y:S01]  /*e720*/  FFMA.FTZ R44, R0, R44, R47 ;  /* 0x0000002c002c7223 */ /* 0x000fe2000001002f */
[----:B------:R-:W-:Y:S02]  /*e730*/  ISETP.GE.AND P3, PT, R15, R103, PT ;  /* 0x000000670f00720c */ /* 0x000fe40003f66270 */
[----:B------:R-:W-:Y:S02]  /*e740*/  I2FP.F32.S32 R15, R15 ;  /* 0x0000000f000f7245 */ /* 0x000fe40000201400 */
        /* <DEDUP_REMOVED lines=10> */
[----:B------:R-:W-:Y:S01]  /*e7f0*/  FFMA.FTZ R41, R0, R12, R41 ;  /* 0x0000000c00297223 */ /* 0x000fe20000010029 */
[----:B------:R-:W-:Y:S01]  /*e800*/  ISETP.GE.AND P2, PT, R14, R102, PT ;  /* 0x000000660e00720c */ /* 0x000fe20003f46270 */
[----:B------:R-:W-:Y:S01]  /*e810*/  FFMA.FTZ R40, R0, R12, R43 ;  /* 0x0000000c00287223 */ /* 0x000fe2000001002b */
[----:B------:R-:W-:Y:S01]  /*e820*/  ISETP.GE.AND P5, PT, R14, R103, PT ;  /* 0x000000670e00720c */ /* 0x000fe20003fa6270 */
[----:B------:R-:W-:Y:S01]  /*e830*/  VIADD R12, R3, 0x78 ;  /* 0x00000078030c7836 */ /* 0x000fe20000000000 */
        /* <DEDUP_REMOVED lines=8> */
[----:B------:R-:W-:-:S02]  /*e8c0*/  P2R R20, PR, RZ, 0x40 ;  /* 0x00000040ff147803 */ /* 0x000fc40000000000 */
[----:B------:R-:W-:Y:S01]  /*e8d0*/  FSEL R42, R42, -INF , !P3 ;  /* 0xff8000002a2a7808 */ /* 0x000fe20005800000 */
[CC--:B------:R-:W-:Y:S01]  /*e8e0*/  FFMA.FTZ R36, R0.reuse, R15.reuse, R36 ;  /* 0x0000000f00247223 */ /* 0x0c0fe20000010024 */
[----:B------:R-:W-:Y:S01]  /*e8f0*/  FSEL R45, R41, -INF , !P4 ;  /* 0xff800000292d7808 */ /* 0x000fe20006000000 */
[----:B------:R-:W-:Y:S01]  /*e900*/  FFMA.FTZ R15, R0, R15, R38 ;  /* 0x0000000f000f7223 */ /* 0x000fe20000010026 */
[C---:B------:R-:W-:Y:S02]  /*e910*/  ISETP.GE.AND P6, PT, R12.reuse, R102, PT ;  /* 0x000000660c00720c */ /* 0x040fe40003fc6270 */
[----:B------:R-:W-:Y:S02]  /*e920*/  ISETP.GE.AND P3, PT, R12, R103, PT ;  /* 0x000000670c00720c */ /* 0x000fe40003f66270 */
[----:B------:R-:W-:Y:S01]  /*e930*/  I2FP.F32.S32 R21, R12 ;  /* 0x0000000c00157245 */ /* 0x000fe20000201400 */
[----:B------:R-:W-:Y:S01]  /*e940*/  VIADD R12, R3, 0x79 ;  /* 0x00000079030c7836 */ /* 0x000fe20000000000 */
[----:B------:R-:W-:-:S02]  /*e950*/  ISETP.NE.AND P4, PT, R20, RZ, PT ;  /* 0x000000ff1400720c */ /* 0x000fc40003f85270 */
[----:B------:R-:W-:Y:S01]  /*e960*/  FSEL R26, R26, -INF , !P5 ;  /* 0xff8000001a1a7808 */ /* 0x000fe20006800000 */
[----:B------:R-:W-:Y:S01]  /*e970*/  FFMA.FTZ R41, R0, R21, R32 ;  /* 0x0000001500297223 */ /* 0x000fe20000010020 */
[----:B------:R-:W-:Y:S01]  /*e980*/  ISETP.GT.AND P5, PT, R172, R159, PT ;  /* 0x0000009fac00720c */ /* 0x000fe20003fa4270 */
[----:B------:R-:W-:Y:S01]  /*e990*/  FFMA.FTZ R21, R0, R21, R34 ;  /* 0x0000001500157223 */ /* 0x000fe20000010022 */
[----:B------:R-:W-:Y:S02]  /*e9a0*/  FSEL R40, R40, -INF , !P1 ;  /* 0xff80000028287808 */ /* 0x000fe40004800000 */
[----:B------:R-:W-:Y:S02]  /*e9b0*/  FSEL R38, R36, -INF , !P4 ;  /* 0xff80000024267808 */ /* 0x000fe40006000000 */
[C---:B------:R-:W-:Y:S02]  /*e9c0*/  ISETP.GE.AND P4, PT, R3.reuse, R102, PT ;  /* 0x000000660300720c */ /* 0x040fe40003f86270 */
[----:B------:R-:W-:-:S02]  /*e9d0*/  ISETP.GE.AND P1, PT, R3, R103, PT ;  /* 0x000000670300720c */ /* 0x000fc40003f26270 */
[----:B------:R-:W-:Y:S02]  /*e9e0*/  I2FP.F32.S32 R20, R12 ;  /* 0x0000000c00147245 */ /* 0x000fe40000201400 */
[----:B------:R-:W-:Y:S02]  /*e9f0*/  I2FP.F32.S32 R3, R3 ;  /* 0x0000000300037245 */ /* 0x000fe40000201400 */
[----:B------:R-:W-:Y:S01]  /*ea00*/  FSEL R32, R15, -INF , !P0 ;  /* 0xff8000000f207808 */ /* 0x000fe20004000000 */
[C---:B------:R-:W-:Y:S01]  /*ea10*/  FFMA.FTZ R33, R0.reuse, R20, R33 ;  /* 0x0000001400217223 */ /* 0x040fe20000010021 */
[----:B------:R-:W-:Y:S01]  /*ea20*/  FSEL R37, R37, -INF , !P2 ;  /* 0xff80000025257808 */ /* 0x000fe20005000000 */
[----:B------:R-:W-:Y:S01]  /*ea30*/  FFMA.FTZ R15, R0, R3, R28 ;  /* 0x00000003000f7223 */ /* 0x000fe2000001001c */
[----:B------:R-:W-:Y:S01]  /*ea40*/  ISETP.GE.AND P2, PT, R12, R102, PT ;  /* 0x000000660c00720c */ /* 0x000fe20003f46270 */
[----:B------:R-:W-:Y:S01]  /*ea50*/  FFMA.FTZ R20, R0, R20, R35 ;  /* 0x0000001400147223 */ /* 0x000fe20000010023 */
[----:B------:R-:W-:Y:S01]  /*ea60*/  ISETP.GE.AND P0, PT, R12, R103, PT ;  /* 0x000000670c00720c */ /* 0x000fe20003f06270 */
[----:B------:R-:W-:Y:S01]  /*ea70*/  FFMA.FTZ R12, R0, R3, R30 ;  /* 0x00000003000c7223 */ /* 0x000fe2000001001e */
[----:B------:R-:W-:-:S02]  /*ea80*/  FSEL R41, R41, -INF , !P6 ;  /* 0xff80000029297808 */ /* 0x000fc40007000000 */
[----:B------:R-:W-:Y:S02]  /*ea90*/  P2R R24, PR, RZ, 0x20 ;  /* 0x00000020ff187803 */ /* 0x000fe40000000000 */
        /* <DEDUP_REMOVED lines=69> */
.L_x_7659:
[----:B------:R-:W1:Y:S02]  /*eef0*/  LDC R31, c[0x0][0x248] ;  /* 0x00009200ff1f7b82 */ /* 0x000e640000000800 */
[----:B-1----:R-:W-:-:S05]  /*ef00*/  IMAD.SHL.U32 R33, R31, 0x80, RZ ;  /* 0x000000801f217824 */ /* 0x002fca00078e00ff */
[----:B------:R-:W-:-:S04]  /*ef10*/  IADD3 R33, -R33, RZ, RZ ;  /* 0x000000ff21217210 */ /* 0x000fc80007ffe1ff */
[----:B------:R-:W-:-:S07]  /*ef20*/  SHF.R.S32.HI R14, RZ, 0x1f, R33 ;  /* 0x0000001fff0e7819 */ /* 0x000fce0000011421 */
.L_x_7660:
        /* <DEDUP_REMOVED lines=50> */
[----:B------:R-:W-:Y:S01]  /*f250*/  @!P0 IADD3 R30, P1, R33, R56, RZ ;  /* 0x00000038211e8210 */ /* 0x000fe20007f3e0ff */
[----:B--2---:R-:W-:Y:S01]  /*f260*/  @!P0 IMAD R3, R3, 0x50, RZ ;  /* 0x0000005003038824 */ /* 0x004fe200078e02ff */
[----:B------:R-:W-:Y:S01]  /*f270*/  @!P0 LEA R56, P3, R28, UR12, 0x1 ;  /* 0x0000000c1c388c11 */ /* 0x000fe2000f8608ff */
        /* <DEDUP_REMOVED lines=45> */
.L_x_7662:
[----:B------:R-:W-:Y:S05]  /*f550*/  BSYNC B0 ;  /* 0x0000000000007941 */ /* 0x000fea0003800000 */
.L_x_7661:
[----:B------:R-:W0:Y:S01]  /*f560*/  LDGDEPBAR ;  /* 0x00000000000079af */ /* 0x000e220000000000 */
[----:B------:R-:W-:-:S04]  /*f570*/  LEA R170, P0, R33, R170, 0x1 ;  /* 0x000000aa21aa7211 */ /* 0x000fc800078008ff */
[----:B------:R-:W-:-:S09]  /*f580*/  LEA.HI.X R171, R33, R171, R14, 0x1, P0 ;  /* 0x000000ab21ab7211 */ /* 0x000fd200000f0c0e */
.L_x_7658:
        /* <DEDUP_REMOVED lines=74> */
[----:B------:R-:W1:Y:S02]  /*fa30*/  SHFL.BFLY PT, R3, R2, 0x1, 0x1f ;  /* 0x0c201f0002037f89 */ /* 0x000e6400000e0000 */
[----:B-1----:R-:W-:-:S04]  /*fa40*/  FMNMX.FTZ R3, R2, R3, !PT ;  /* 0x0000000302037209 */ /* 0x002fc80007810000 */
[C---:B------:R-:W-:Y:S01]  /*fa50*/  FSETP.NEU.FTZ.AND P0, PT, R3.reuse, -INF , PT ;  /* 0xff8000000300780b */ /* 0x040fe20003f1d000 */
[----:B---3--:R-:W-:-:S05]  /*fa60*/  FMUL.FTZ R56, R3, UR8 ;  /* 0x0000000803387c20 */ /* 0x008fca0008410000 */
        /* <DEDUP_REMOVED lines=25> */
[----:B-1----:R-:W-:-:S04]  /*fc00*/  FMNMX.FTZ R2, R14, R15, !PT ;  /* 0x0000000f0e027209 */ /* 0x002fc80007810000 */
[C---:B------:R-:W-:Y:S01]  /*fc10*/  FSETP.NEU.FTZ.AND P0, PT, R2.reuse, -INF , PT ;  /* 0xff8000000200780b */ /* 0x040fe20003f1d000 */
[----:B------:R-:W-:Y:S01]  /*fc20*/  FMUL.FTZ R23, R2, UR8 ;  /* 0x0000000802177c20 */ /* 0x000fe20008410000 */
[----:B------:R-:W1:Y:S01]  /*fc30*/  MUFU.EX2 R53, R53 ;  /* 0x0000003500357308 */ /* 0x000e620000000800 */
[----:B---3--:R-:W-:Y:S01]  /*fc40*/  F2FP.F16.F32.PACK_AB R80, R57, R62 ;  /* 0x0000003e3950723e */ /* 0x008fe200000000ff */
[----:B------:R-:W-:Y:S02]  /*fc50*/  FADD.FTZ R57, R62, R57 ;  /* 0x000000393e397221 */ /* 0x000fe40000010000 */
[----:B------:R-:W-:-:S04]  /*fc60*/  FSEL R23, R23, RZ, P0 ;  /* 0x000000ff17177208 */ /* 0x000fc80000000000 */
[----:B------:R-:W-:Y:S01]  /*fc70*/  MUFU.EX2 R54, R54 ;  /* 0x0000003600367308 */ /* 0x000fe20000000800 */
        /* <DEDUP_REMOVED lines=8> */
[----:B-1----:R-:W-:Y:S01]  /*fd00*/  F2FP.F16.F32.PACK_AB R82, R53, R60 ;  /* 0x0000003c3552723e */ /* 0x002fe200000000ff */
[--C-:B------:R-:W-:Y:S01]  /*fd10*/  FFMA.FTZ R29, R8, UR8, -R23.reuse ;  /* 0x00000008081d7c23 */ /* 0x100fe20008010817 */
[--C-:B------:R-:W-:Y:S01]  /*fd20*/  FFMA.FTZ R22, R58, UR8, -R23.reuse ;  /* 0x000000083a167c23 */ /* 0x100fe20008010817 */
[----:B------:R-:W1:Y:S01]  /*fd30*/  LDSM.16.MT88.4 R8, [R150+0x6800] ;  /* 0x006800009608783b */ /* 0x000e620000004200 */
[--C-:B------:R-:W-:Y:S01]  /*fd40*/  FFMA.FTZ R58, R19, UR8, -R56.reuse ;  /* 0x00000008133a7c23 */ /* 0x100fe20008010838 */
        /* <DEDUP_REMOVED lines=24> */
[----:B------:R-:W-:Y:S01]  /*fed0*/  FFMA.FTZ R105, R109, UR8, -R56 ;  /* 0x000000086d697c23 */ /* 0x000fe20008010838 */
        /* <DEDUP_REMOVED lines=8> */
[----:B------:R-:W-:Y:S01]  /*ff60*/  FADD.FTZ R59, R64, R59 ;  /* 0x0000003b403b7221 */ /* 0x000fe20000010000 */
[----:B------:R-:W-:Y:S01]  /*ff70*/  MUFU.EX2 R28, R28 ;  /* 0x0000001c001c7308 */ /* 0x000fe20000000800 */
[----:B--2---:R-:W-:Y:S01]  /*ff80*/  F2FP.F16.F32.PACK_AB R83, R55, R66 ;  /* 0x000000423753723e */ /* 0x004fe200000000ff */
[----:B------:R-:W-:Y:S01]  /*ff90*/  FADD.FTZ R60, R60, R57 ;  /* 0x000000393c3c7221 */ /* 0x000fe20000010000 */
[----:B------:R-:W-:Y:S01]  /*ffa0*/  FADD.FTZ R66, R66, R59 ;  /* 0x0000003b42427221 */ /* 0x000fe20000010000 */
[--C-:B------:R-:W-:Y:S01]  /*ffb0*/  FFMA.FTZ R32, R32, UR8, -R23.reuse ;  /* 0x0000000820207c23 */ /* 0x100fe20008010817 */
[--C-:B------:R-:W-:Y:S01]  /*ffc0*/  FFMA.FTZ R21, R21, UR8, -R23.reuse ;  /* 0x0000000815157c23 */ /* 0x100fe20008010817 */
[----:B------:R-:W-:Y:S01]  /*ffd0*/  FADD.FTZ R53, R53, R60 ;  /* 0x0000003c35357221 */ /* 0x000fe20000010000 */
[----:B------:R-:W-:Y:S01]  /*ffe0*/  FADD.FTZ R55, R55, R66 ;  /* 0x0000004237377221 */ /* 0x000fe20000010000 */
[----:B------:R-:W-:Y:S01]  /*fff0*/  HMMA.16816.F32 R96, R80, R92, RZ ;  /* 0x0000005c5060723c */ /* 0x000fe200000018ff */
[----:B------:R-:W-:Y:S01]  /*10000*/  MUFU.EX2 R25, R25 ;  /* 0x0000001900197308 */ /* 0x000fe20000000800 */
[--C-:B------:R-:W-:Y:S01]  /*10010*/  FFMA.FTZ R178, R20, UR8, -R23.reuse ;  /* 0x0000000814b27c23 */ /* 0x100fe20008010817 */
[----:B------:R-:W-:-:S03]  /*10020*/  FFMA.FTZ R26, R26, UR8, -R23 ;  /* 0x000000081a1a7c23 */ /* 0x000fc60008010817 */
        /* <DEDUP_REMOVED lines=9> */
[C---:B------:R-:W-:Y:S05]  /*100c0*/  HMMA.16816.F32 R84, R80.reuse, R4, RZ ;  /* 0x000000045054723c */ /* 0x040fea00000018ff */
[----:B------:R-:W-:Y:S01]  /*100d0*/  MUFU.EX2 R58, R58 ;  /* 0x0000003a003a7308 */ /* 0x000fe20000000800 */
[----:B------:R-:W-:Y:S01]  /*100e0*/  HMMA.16816.F32 R80, R80, R6, RZ ;  /* 0x000000065050723c */ /* 0x000fe200000018ff */
[----:B----4-:R-:W-:Y:S01]  /*100f0*/  F2FP.F16.F32.PACK_AB R4, R31, R54 ;  /* 0x000000361f04723e */ /* 0x010fe200000000ff */
[----:B------:R-:W-:Y:S01]  /*10100*/  FADD.FTZ R54, R54, R53 ;  /* 0x0000003536367221 */ /* 0x000fe20000010000 */
[----:B--2---:R-:W-:Y:S01]  /*10110*/  F2FP.F16.F32.PACK_AB R5, R29, R34 ;  /* 0x000000221d05723e */ /* 0x004fe200000000ff */
[----:B------:R-:W-:-:S02]  /*10120*/  FADD.FTZ R34, R34, R55 ;  /* 0x0000003722227221 */ /* 0x000fc40000010000 */
[----:B------:R-:W-:Y:S01]  /*10130*/  FADD.FTZ R53, R31, R54 ;  /* 0x000000361f357221 */ /* 0x000fe20000010000 */
[----:B------:R-:W-:Y:S01]  /*10140*/  F2FP.F16.F32.PACK_AB R6, R25, R28 ;  /* 0x0000001c1906723e */ /* 0x000fe200000000ff */
[----:B------:R-:W2:Y:S01]  /*10150*/  MUFU.EX2 R35, R35 ;  /* 0x0000002300237308 */ /* 0x000ea20000000800 */
[----:B---3--:R-:W-:Y:S01]  /*10160*/  F2FP.F16.F32.PACK_AB R7, R22, R27 ;  /* 0x0000001b1607723e */ /* 0x008fe200000000ff */
[----:B------:R-:W-:Y:S01]  /*10170*/  FADD.FTZ R34, R29, R34 ;  /* 0x000000221d227221 */ /* 0x000fe20000010000 */
[----:B------:R-:W-:-:S03]  /*10180*/  FADD.FTZ R28, R28, R53 ;  /* 0x000000351c1c7221 */ /* 0x000fc60000010000 */
[----:B------:R-:W-:Y:S01]  /*10190*/  FADD.FTZ R27, R27, R34 ;  /* 0x000000221b1b7221 */ /* 0x000fe20000010000 */
[----:B------:R-:W-:Y:S01]  /*101a0*/  FADD.FTZ R25, R25, R28 ;  /* 0x0000001c19197221 */ /* 0x000fe20000010000 */
[----:B------:R-:W-:Y:S01]  /*101b0*/  HMMA.16816.F32 R96, R4, R12, R96 ;  /* 0x0000000c0460723c */ /* 0x000fe20000001860 */
[----:B------:R-:W-:Y:S01]  /*101c0*/  MUFU.EX2 R36, R36 ;  /* 0x0000002400247308 */ /* 0x000fe20000000800 */
[----:B------:R-:W-:-:S04]  /*101d0*/  FADD.FTZ R27, R22, R27 ;  /* 0x0000001b161b7221 */ /* 0x000fc80000010000 */
[C---:B------:R-:W-:Y:S01]  /*101e0*/  HMMA.16816.F32 R92, R4.reuse, R14, R92 ;  /* 0x0000000e045c723c */ /* 0x040fe2000000185c */
[----:B------:R-:W3:Y:S02]  /*101f0*/  LDSM.16.MT88.4 R12, [R148+0x6800] ;  /* 0x00680000940c783b */ /* 0x000ee40000004200 */
        /* <DEDUP_REMOVED lines=16> */
[----:B--2---:R-:W-:Y:S01]  /*10300*/  F2FP.F16.F32.PACK_AB R4, R35, R58 ;  /* 0x0000003a2304723e */ /* 0x004fe200000000ff */
[----:B------:R-:W-:Y:S01]  /*10310*/  FADD.FTZ R58, R58, R25 ;  /* 0x000000193a3a7221 */ /* 0x000fe20000010000 */
[----:B----4-:R-:W-:-:S02]  /*10320*/  F2FP.F16.F32.PACK_AB R5, R51, R52 ;  /* 0x000000343305723e */ /* 0x010fc400000000ff */
        /* <DEDUP_REMOVED lines=64> */
[----:B------:R1:W3:Y:S01]  /*10730*/  MUFU.EX2 R108, R110 ;  /* 0x0000006e006c7308 */ /* 0x0002e20000000800 */
[----:B------:R-:W-:-:S04]  /*10740*/  FADD.FTZ R113, R113, R122 ;  /* 0x0000007a71717221 */ /* 0x000fc80000010000 */
[C---:B------:R-:W-:Y:S01]  /*10750*/  HMMA.16816.F32 R92, R4.reuse, R14, R92 ;  /* 0x0000000e045c723c */ /* 0x040fe2000000185c */
[----:B------:R-:W4:Y:S02]  /*10760*/  LDSM.16.MT88.4 R12, [R148+0x8000] ;  /* 0x00800000940c783b */ /* 0x000f240000004200 */
[----:B------:R-:W-:Y:S03]  /*10770*/  MUFU.EX2 R109, R109 ;  /* 0x0000006d006d7308 */ /* 0x000fe60000000800 */
[C---:B-----5:R-:W-:Y:S05]  /*10780*/  HMMA.16816.F32 R68, R4.reuse, R8, R68 ;  /* 0x000000080444723c */ /* 0x060fea0000001844 */
[----:B------:R-:W5:Y:S01]  /*10790*/  MUFU.EX2 R104, R104 ;  /* 0x0000006800687308 */ /* 0x000f620000000800 */
[C---:B------:R-:W-:Y:S01]  /*107a0*/  HMMA.16816.F32 R72, R4.reuse, R10, R72 ;  /* 0x0000000a0448723c */ /* 0x040fe20000001848 */
[----:B------:R-:W5:Y:S01]  /*107b0*/  LDSM.16.MT88.4 R8, [R152+0x8800] ;  /* 0x008800009808783b */ /* 0x000f620000004200 */
[--C-:B-1----:R-:W-:Y:S01]  /*107c0*/  FFMA.FTZ R110, R49, UR8, -R56.reuse ;  /* 0x00000008316e7c23 */ /* 0x102fe20008010838 */
[--C-:B------:R-:W-:Y:S01]  /*107d0*/  FFMA.FTZ R49, R50, UR8, -R56.reuse ;  /* 0x0000000832317c23 */ /* 0x100fe20008010838 */
[--C-:B------:R-:W-:Y:S01]  /*107e0*/  FFMA.FTZ R50, R47, UR8, -R56.reuse ;  /* 0x000000082f327c23 */ /* 0x100fe20008010838 */
[----:B------:R-:W-:Y:S01]  /*107f0*/  FFMA.FTZ R47, R42, UR8, -R23 ;  /* 0x000000082a2f7c23 */ /* 0x000fe20008010817 */
[----:B--2---:R-:W-:Y:S01]  /*10800*/  HMMA.16816.F32 R88, R4, R16, R88 ;  /* 0x000000100458723c */ /* 0x004fe20000001858 */
[----:B------:R-:W-:Y:S01]  /*10810*/  MUFU.EX2 R45, R45 ;  /* 0x0000002d002d7308 */ /* 0x000fe20000000800 */
[----:B------:R-:W-:-:S04]  /*10820*/  FFMA.FTZ R42, R39, UR8, -R56 ;  /* 0x00000008272a7c23 */ /* 0x000fc80008010838 */
[C---:B------:R-:W-:Y:S01]  /*10830*/  HMMA.16816.F32 R76, R4.reuse, R18, R76 ;  /* 0x00000012044c723c */ /* 0x040fe2000000184c */
[----:B------:R-:W1:Y:S02]  /*10840*/  LDSM.16.MT88.4 R16, [R150+0x8800] ;  /* 0x008800009610783b */ /* 0x000e640000004200 */
[----:B------:R-:W-:Y:S08]  /*10850*/  MUFU.EX2 R110, R110 ;  /* 0x0000006e006e7308 */ /* 0x000ff00000000800 */
[----:B------:R-:W2:Y:S01]  /*10860*/  MUFU.EX2 R49, R49 ;  /* 0x0000003100317308 */ /* 0x000ea20000000800 */
[C---:B----4-:R-:W-:Y:S07]  /*10870*/  HMMA.16816.F32 R84, R4.reuse, R12, R84 ;  /* 0x0000000c0454723c */ /* 0x050fee0000001854 */
[----:B------:R-:W-:Y:S01]  /*10880*/  MUFU.EX2 R50, R50 ;  /* 0x0000003200327308 */ /* 0x000fe20000000800 */
[----:B------:R-:W-:Y:S01]  /*10890*/  HMMA.16816.F32 R80, R4, R14, R80 ;  /* 0x0000000e0450723c */ /* 0x000fe20000001850 */
[----:B------:R-:W4:Y:S06]  /*108a0*/  LDSM.16.MT88.4 R12, [R149+0x8800] ;  /* 0x00880000950c783b */ /* 0x000f2c0000004200 */
[----:B------:R-:W-:Y:S01]  /*108b0*/  MUFU.EX2 R125, R125 ;  /* 0x0000007d007d7308 */ /* 0x000fe20000000800 */
[----:B------:R-:W-:Y:S01]  /*108c0*/  F2FP.F16.F32.PACK_AB R4, R107, R134 ;  /* 0x000000866b04723e */ /* 0x000fe200000000ff */
[----:B------:R-:W-:Y:S01]  /*108d0*/  FADD.FTZ R134, R134, R113 ;  /* 0x0000007186867221 */ /* 0x000fe20000010000 */
[----:B---3--:R-:W-:-:S02]  /*108e0*/  F2FP.F16.F32.PACK_AB R5, R108, R111 ;  /* 0x0000006f6c05723e */ /* 0x008fc400000000ff */
[----:B------:R-:W-:-:S03]  /*108f0*/  F2FP.F16.F32.PACK_AB R6, R105, R128 ;  /* 0x000000806906723e */ /* 0x000fc600000000ff */
[----:B------:R-:W3:Y:S01]  /*10900*/  MUFU.EX2 R44, R44 ;  /* 0x0000002c002c7308 */ /* 0x000ee20000000800 */
[----:B-----5:R-:W-:Y:S01]  /*10910*/  F2FP.F16.F32.PACK_AB R7, R104, R109 ;  /* 0x0000006d6807723e */ /* 0x020fe200000000ff */
[----:B------:R-:W-:-:S04]  /*10920*/  FADD.FTZ R107, R107, R134 ;  /* 0x000000866b6b7221 */ /* 0x000fc80000010000 */
[----:B------:R-:W-:Y:S02]  /*10930*/  FADD.FTZ R128, R128, R107 ;  /* 0x0000006b80807221 */ /* 0x000fe40000010000 */
[----:B------:R-:W-:Y:S01]  /*10940*/  HMMA.16816.F32 R96, R4, R8, R96 ;  /* 0x000000080460723c */ /* 0x000fe20000001860 */
[----:B------:R-:W-:Y:S01]  /*10950*/  MUFU.EX2 R47, R47 ;  /* 0x0000002f002f7308 */ /* 0x000fe20000000800 */
[----:B------:R-:W-:-:S04]  /*10960*/  FADD.FTZ R105, R105, R128 ;  /* 0x0000008069697221 */ /* 0x000fc80000010000 */
[C---:B------:R-:W-:Y:S01]  /*10970*/  HMMA.16816.F32 R92, R4.reuse, R10, R92 ;  /* 0x0000000a045c723c */ /* 0x040fe2000000185c */
[----:B------:R-:W5:Y:S02]  /*10980*/  LDSM.16.MT88.4 R8, [R148+0x8800] ;  /* 0x008800009408783b */ /* 0x000f640000004200 */
[----:B------:R-:W3:Y:S03]  /*10990*/  MUFU.EX2 R40, R40 ;  /* 0x0000002800287308 */ /* 0x000ee60000000800 */
[C---:B-1----:R-:W-:Y:S05]  /*109a0*/  HMMA.16816.F32 R68, R4.reuse, R16, R68 ;  /* 0x000000100444723c */ /* 0x042fea0000001844 */
[----:B------:R-:W-:Y:S01]  /*109b0*/  MUFU.EX2 R38, R38 ;  /* 0x0000002600267308 */ /* 0x000fe20000000800 */
[C---:B------:R-:W-:Y:S01]  /*109c0*/  HMMA.16816.F32 R72, R4.reuse, R18, R72 ;  /* 0x000000120448723c */ /* 0x040fe20000001848 */
[----:B------:R-:W-:Y:S05]  /*109d0*/  LDSM.16.MT88.4 R16, [R149+0x9000] ;  /* 0x009000009510783b */ /* 0x000fea0000004200 */
[C---:B----4-:R-:W-:Y:S01]  /*109e0*/  HMMA.16816.F32 R88, R4.reuse, R12, R88 ;  /* 0x0000000c0458723c */ /* 0x050fe20000001858 */
[----:B------:R-:W1:Y:S05]  /*109f0*/  MUFU.EX2 R37, R37 ;  /* 0x0000002500257308 */ /* 0x000e6a0000000800 */
[C---:B------:R-:W-:Y:S01]  /*10a00*/  HMMA.16816.F32 R76, R4.reuse, R14, R76 ;  /* 0x0000000e044c723c */ /* 0x040fe2000000184c */
[----:B------:R-:W4:Y:S02]  /*10a10*/  LDSM.16.MT88.4 R12, [R152+0x9000] ;  /* 0x00900000980c783b */ /* 0x000f240000004200 */
[----:B------:R-:W-:Y:S08]  /*10a20*/  MUFU.EX2 R39, R41 ;  /* 0x0000002900277308 */ /* 0x000ff00000000800 */
[----:B------:R-:W-:Y:S01]  /*10a30*/  MUFU.EX2 R42, R42 ;  /* 0x0000002a002a7308 */ /* 0x000fe20000000800 */
[C---:B-----5:R-:W-:Y:S07]  /*10a40*/  HMMA.16816.F32 R84, R4.reuse, R8, R84 ;  /* 0x000000080454723c */ /* 0x060fee0000001854 */
[----:B------:R-:W-:Y:S01]  /*10a50*/  MUFU.EX2 R32, R32 ;  /* 0x0000002000207308 */ /* 0x000fe20000000800 */
[----:B------:R-:W-:Y:S01]  /*10a60*/  HMMA.16816.F32 R80, R4, R10, R80 ;  /* 0x0000000a0450723c */ /* 0x000fe20000001850 */
[----:B------:R-:W5:Y:S06]  /*10a70*/  LDSM.16.MT88.4 R8, [R150+0x9000] ;  /* 0x009000009608783b */ /* 0x000f6c0000004200 */
[----:B------:R-:W1:Y:S01]  /*10a80*/  MUFU.EX2 R31, R26 ;  /* 0x0000001a001f7308 */ /* 0x000e620000000800 */
[----:B--2---:R-:W-:Y:S01]  /*10a90*/  F2FP.F16.F32.PACK_AB R4, R49, R110 ;  /* 0x0000006e3104723e */ /* 0x004fe200000000ff */
[----:B------:R-:W-:Y:S01]  /*10aa0*/  FADD.FTZ R110, R110, R105 ;  /* 0x000000696e6e7221 */ /* 0x000fe20000010000 */
[----:B---3--:R-:W-:-:S02]  /*10ab0*/  F2FP.F16.F32.PACK_AB R5, R44, R125 ;  /* 0x0000007d2c05723e */ /* 0x008fc400000000ff */
[----:B------:R-:W-:-:S03]  /*10ac0*/  F2FP.F16.F32.PACK_AB R6, R45, R50 ;  /* 0x000000322d06723e */ /* 0x000fc600000000ff */
[----:B------:R-:W-:Y:S01]  /*10ad0*/  MUFU.EX2 R21, R21 ;  /* 0x0000001500157308 */ /* 0x000fe20000000800 */
[----:B------:R-:W-:Y:S01]  /*10ae0*/  F2FP.F16.F32.PACK_AB R7, R40, R47 ;  /* 0x0000002f2807723e */ /* 0x000fe200000000ff */
[----:B------:R-:W-:-:S04]  /*10af0*/  FADD.FTZ R49, R49, R110 ;  /* 0x0000006e31317221 */ /* 0x000fc80000010000 */
[----:B------:R-:W-:Y:S02]  /*10b00*/  FADD.FTZ R50, R50, R49 ;  /* 0x0000003132327221 */ /* 0x000fe40000010000 */
[----:B----4-:R-:W-:Y:S01]  /*10b10*/  HMMA.16816.F32 R96, R4, R12, R96 ;  /* 0x0000000c0460723c */ /* 0x010fe20000001860 */
[----:B------:R-:W2:Y:S01]  /*10b20*/  MUFU.EX2 R178, R178 ;  /* 0x000000b200b27308 */ /* 0x000ea20000000800 */
[----:B------:R-:W-:-:S04]  /*10b30*/  FADD.FTZ R45, R45, R50 ;  /* 0x000000322d2d7221 */ /* 0x000fc80000010000 */
[C---:B------:R-:W-:Y:S01]  /*10b40*/  HMMA.16816.F32 R92, R4.reuse, R14, R92 ;  /* 0x0000000e045c723c */ /* 0x040fe2000000185c */
[----:B------:R-:W3:Y:S05]  /*10b50*/  LDSM.16.MT88.4 R12, [R148+0x9000] ;  /* 0x00900000940c783b */ /* 0x000eea0000004200 */
[C---:B------:R-:W-:Y:S06]  /*10b60*/  HMMA.16816.F32 R88, R4.reuse, R16, R88 ;  /* 0x000000100458723c */ /* 0x040fec0000001858 */
[C---:B------:R-:W-:Y:S01]  /*10b70*/  HMMA.16816.F32 R76, R4.reuse, R18, R76 ;  /* 0x00000012044c723c */ /* 0x040fe2000000184c */
[----:B------:R-:W-:Y:S05]  /*10b80*/  LDSM.16.MT88.4 R16, [R150+0x9800] ;  /* 0x009800009610783b */ /* 0x000fea0000004200 */
[C---:B-----5:R-:W-:Y:S06]  /*10b90*/  HMMA.16816.F32 R68, R4.reuse, R8, R68 ;  /* 0x000000080444723c */ /* 0x060fec0000001844 */
[C---:B------:R-:W-:Y:S01]  /*10ba0*/  HMMA.16816.F32 R72, R4.reuse, R10, R72 ;  /* 0x0000000a0448723c */ /* 0x040fe20000001848 */
[----:B------:R-:W4:Y:S05]  /*10bb0*/  LDSM.16.MT88.4 R8, [R152+0x9800] ;  /* 0x009800009808783b */ /* 0x000f2a0000004200 */
[C---:B---3--:R-:W-:Y:S06]  /*10bc0*/  HMMA.16816.F32 R84, R4.reuse, R12, R84 ;  /* 0x0000000c0454723c */ /* 0x048fec0000001854 */
[----:B------:R-:W-:Y:S01]  /*10bd0*/  HMMA.16816.F32 R80, R4, R14, R80 ;  /* 0x0000000e0450723c */ /* 0x000fe20000001850 */
[----:B------:R-:W-:-:S04]  /*10be0*/  FADD.FTZ R12, R52, R27 ;  /* 0x0000001b340c7221 */ /* 0x000fc80000010000 */
[----:B------:R-:W-:Y:S02]  /*10bf0*/  FADD.FTZ R12, R51, R12 ;  /* 0x0000000c330c7221 */ /* 0x000fe40000010000 */
[----:B-1----:R-:W-:Y:S01]  /*10c00*/  F2FP.F16.F32.PACK_AB R4, R37, R38 ;  /* 0x000000262504723e */ /* 0x002fe200000000ff */
[----:B------:R-:W-:Y:S01]  /*10c10*/  FADD.FTZ R38, R38, R45 ;  /* 0x0000002d26267221 */ /* 0x000fe20000010000 */
[----:B------:R-:W-:Y:S01]  /*10c20*/  FADD.FTZ R43, R43, R12 ;  /* 0x0000000c2b2b7221 */ /* 0x000fe20000010000 */
[----:B------:R-:W-:Y:S01]  /*10c30*/  F2FP.F16.F32.PACK_AB R5, R31, R32 ;  /* 0x000000201f05723e */ /* 0x000fe200000000ff */
[----:B------:R-:W1:Y:S01]  /*10c40*/  LDSM.16.MT88.4 R12, [R149+0x9800] ;  /* 0x00980000950c783b */ /* 0x000e620000004200 */
[----:B------:R-:W-:Y:S01]  /*10c50*/  F2FP.F16.F32.PACK_AB R6, R42, R39 ;  /* 0x000000272a06723e */ /* 0x000fe200000000ff */
[----:B------:R-:W-:Y:S01]  /*10c60*/  FADD.FTZ R43, R30, R43 ;  /* 0x0000002b1e2b7221 */ /* 0x000fe20000010000 */
[----:B--2---:R-:W-:Y:S01]  /*10c70*/  F2FP.F16.F32.PACK_AB R7, R178, R21 ;  /* 0x00000015b207723e */ /* 0x004fe200000000ff */
[----:B------:R-:W-:-:S02]  /*10c80*/  FADD.FTZ R38, R37, R38 ;  /* 0x0000002625267221 */ /* 0x000fc40000010000 */
[----:B------:R-:W-:Y:S02]  /*10c90*/  FADD.FTZ R112, R112, R43 ;  /* 0x0000002b70707221 */ /* 0x000fe40000010000 */
[----:B------:R-:W-:Y:S02]  /*10ca0*/  FADD.FTZ R39, R39, R38 ;  /* 0x0000002627277221 */ /* 0x000fe40000010000 */
[----:B------:R-:W-:Y:S01]  /*10cb0*/  FADD.FTZ R63, R63, R112 ;  /* 0x000000703f3f7221 */ /* 0x000fe20000010000 */
[----:B----4-:R-:W-:Y:S01]  /*10cc0*/  HMMA.16816.F32 R96, R4, R8, R96 ;  /* 0x000000080460723c */ /* 0x010fe20000001860 */
        /* <DEDUP_REMOVED lines=95> */
.L_x_7664:
[----:B------:R-:W1:Y:S02]  /*112c0*/  LDC R9, c[0x0][0x250] ;  /* 0x00009400ff097b82 */ /* 0x000e640000000800 */
[----:B-1----:R-:W-:-:S05]  /*112d0*/  IMAD.SHL.U32 R8, R9, 0x80, RZ ;  /* 0x0000008009087824 */ /* 0x002fca00078e00ff */
[----:B------:R-:W-:-:S04]  /*112e0*/  IADD3 R8, -R8, RZ, RZ ;  /* 0x000000ff08087210 */ /* 0x000fc80007ffe1ff */
[----:B------:R-:W-:-:S07]  /*112f0*/  SHF.R.S32.HI R11, RZ, 0x1f, R8 ;  /* 0x0000001fff0b7819 */ /* 0x000fce0000011408 */
.L_x_7665:
[----:B------:R-:W-:Y:S01]  /*11300*/  ULDC UR4, c[0x0][0x2d0] ;  /* 0x0000b40000047ab9 */ /* 0x000fe20000000800 */
[----:B------:R-:W-:Y:S02]  /*11310*/  LEA R180, P3, R8, R180, 0x1 ;  /* 0x000000b408b47211 */ /* 0x000fe400078608ff */
[----:B------:R-:W-:Y:S02]  /*11320*/  ISETP.GE.AND P0, PT, R100, UR4, PT ;  /* 0x0000000464007c0c */ /* 0x000fe4000bf06270 */
[----:B------:R-:W-:-:S11]  /*11330*/  LEA.HI.X R179, R8, R179, R11, 0x1, P3 ;  /* 0x000000b308b37211 */ /* 0x000fd600018f0c0b */
[----:B------:R-:W1:Y:S01]  /*11340*/  @!P0 LDC R118, c[0x0][0x254] ;  /* 0x00009500ff768b82 */ /* 0x000e620000000800 */
[CC--:B------:R-:W-:Y:S01]  /*11350*/  @!P0 IADD3 R5, P2, P1, R8.reuse, R116.reuse, R161 ;  /* 0x0000007408058210 */ /* 0x0c0fe2000795e0a1 */
[----:B------:R-:W-:Y:S01]  /*11360*/  @!P0 IMAD.MOV.U32 R181, RZ, RZ, R179 ;  /* 0x000000ffffb58224 */ /* 0x000fe200078e00b3 */
[----:B------:R-:W-:Y:S01]  /*11370*/  @!P0 LEA R13, P3, R9, R116, 0x5 ;  /* 0x00000074090d8211 */ /* 0x000fe200078628ff */
[----:B------:R-:W-:Y:S01]  /*11380*/  @P0 STS.128 [R167+0x6000], RZ ;  /* 0x006000ffa7000388 */ /* 0x000fe20000000c00 */
[----:B------:R-:W-:Y:S01]  /*11390*/  @!P0 IADD3.X R4, R11, R119, R160, P2, P1 ;  /* 0x000000770b048210 */ /* 0x000fe200017e24a0 */
[--C-:B------:R-:W-:Y:S01]  /*113a0*/  @!P0 IMAD.MOV.U32 R20, RZ, RZ, R116.reuse ;  /* 0x000000ffff148224 */ /* 0x100fe200078e0074 */
[----:B------:R-:W-:Y:S01]  /*113b0*/  @!P0 IADD3 R13, P2, R8, R13, RZ ;  /* 0x0000000d080d8210 */ /* 0x000fe20007f5e0ff */
[----:B------:R-:W2:Y:S01]  /*113c0*/  @!P0 LDC R10, c[0x0][0x254] ;  /* 0x00009500ff0a8b82 */ /* 0x000ea20000000800 */
[C---:B------:R-:W-:Y:S01]  /*113d0*/  @!P0 LEA R16, P1, R5.reuse, UR10, 0x1 ;  /* 0x0000000a05108c11 */ /* 0x040fe2000f8208ff */
[--C-:B------:R-:W-:Y:S01]  /*113e0*/  @!P0 IMAD.MOV.U32 R21, RZ, RZ, R119.reuse ;  /* 0x000000ffff158224 */ /* 0x100fe200078e0077 */
[----:B------:R-:W-:Y:S01]  /*113f0*/  @!PT LDS RZ, [RZ] ;  /* 0x00000000fffff984 */ /* 0x000fe20000000800 */
[----:B------:R-:W-:Y:S01]  /*11400*/  @!PT LDS RZ, [RZ] ;  /* 0x00000000fffff984 */ /* 0x000fe20000000800 */
[----:B------:R-:W-:Y:S01]  /*11410*/  @!PT LDS RZ, [RZ] ;  /* 0x00000000fffff984 */ /* 0x000fe20000000800 */
[----:B------:R-:W-:Y:S01]  /*11420*/  @!P0 LDGSTS.E.BYPASS.LTC128B.128 [R167+0x6000], desc[UR6][R180.64] ;  /* 0x06000000b4a78fae */ /* 0x000fe2000b901d46 */
[----:B------:R-:W-:Y:S01]  /*11430*/  @!P0 IMAD.MOV.U32 R18, RZ, RZ, R116 ;  /* 0x000000ffff128224 */ /* 0x000fe200078e0074 */
[----:B------:R-:W-:Y:S01]  /*11440*/  @!P0 LEA.HI.X R17, R5, UR11, R4, 0x1, P1 ;  /* 0x0000000b05118c11 */ /* 0x000fe200088f0c04 */
[----:B------:R-:W-:Y:S01]  /*11450*/  @!P0 IMAD.MOV.U32 R19, RZ, RZ, R119 ;  /* 0x000000ffff138224 */ /* 0x000fe200078e0077 */
[----:B------:R-:W-:Y:S01]  /*11460*/  @!P0 LEA R22, P1, R13, UR10, 0x1 ;  /* 0x0000000a0d168c11 */ /* 0x000fe2000f8208ff */
[----:B------:R-:W3:Y:S01]  /*11470*/  @!P0 LDC R7, c[0x0][0x254] ;  /* 0x00009500ff078b82 */ /* 0x000ee20000000800 */
[----:B------:R-:W-:Y:S01]  /*11480*/  @P0 STS.128 [R167+0x6800], RZ ;  /* 0x006800ffa7000388 */ /* 0x000fe20000000c00 */
[----:B------:R-:W-:-:S03]  /*11490*/  @!P0 IMAD.WIDE.U32 R20, R9, 0x50, R20 ;  /* 0x0000005009148825 */ /* 0x000fc600078e0014 */
[----:B------:R-:W-:Y:S01]  /*114a0*/  @!PT LDS RZ, [RZ] ;  /* 0x00000000fffff984 */ /* 0x000fe20000000800 */
[----:B------:R-:W-:Y:S01]  /*114b0*/  @!PT LDS RZ, [RZ] ;  /* 0x00000000fffff984 */ /* 0x000fe20000000800 */
[----:B------:R-:W-:Y:S01]  /*114c0*/  @!PT LDS RZ, [RZ] ;  /* 0x00000000fffff984 */ /* 0x000fe20000000800 */
[----:B------:R4:W-:Y:S01]  /*114d0*/  @!P0 LDGSTS.E.BYPASS.LTC128B.128 [R167+0x6800], desc[UR6][R16.64] ;  /* 0x0680000010a78fae */ /* 0x0009e2000b901d46 */
[C---:B------:R-:W-:Y:S01]  /*114e0*/  @!P0 IMAD.WIDE.U32 R18, R9.reuse, 0x60, R18 ;  /* 0x0000006009128825 */ /* 0x040fe200078e0012 */
[----:B-1----:R-:W-:Y:S01]  /*114f0*/  @!P0 LEA.HI.X R12, R9, R119, R118, 0x5, P3 ;  /* 0x00000077090c8211 */ /* 0x002fe200018f2c76 */
[----:B------:R-:W1:Y:S02]  /*11500*/  @!P0 LDC R6, c[0x0][0x254] ;  /* 0x00009500ff068b82 */ /* 0x000e640000000800 */
[----:B------:R-:W-:Y:S01]  /*11510*/  @!P0 IMAD.MOV.U32 R118, RZ, RZ, R116 ;  /* 0x000000ffff768224 */ /* 0x000fe200078e0074 */
[----:B------:R-:W-:Y:S01]  /*11520*/  @P0 STS.128 [R167+0x7000], RZ ;  /* 0x007000ffa7000388 */ /* 0x000fe20000000c00 */
        /* <DEDUP_REMOVED lines=9> */
[----:B------:R-:W-:Y:S01]  /*115c0*/  @!P0 LDGSTS.E.BYPASS.LTC128B.128 [R167+0x7000], desc[UR6][R22.64] ;  /* 0x0700000016a78fae */ /* 0x000fe2000b901d46 */
[----:B------:R-:W-:Y:S01]  /*115d0*/  @!P0 IADD3.X R10, R11, R15, R10, P1, !PT ;  /* 0x0000000f0b0a8210 */ /* 0x000fe20000ffe40a */
[----:B------:R-:W2:Y:S01]  /*115e0*/  @!P0 LDC R4, c[0x0][0x254] ;  /* 0x00009500ff048b82 */ /* 0x000ea20000000800 */
[C---:B------:R-:W-:Y:S01]  /*115f0*/  @!P0 LEA R14, P1, R13.reuse, UR10, 0x1 ;  /* 0x0000000a0d0e8c11 */ /* 0x040fe2000f8208ff */
[----:B------:R-:W-:Y:S03]  /*11600*/  @P0 STS.128 [R167+0x7800], RZ ;  /* 0x007800ffa7000388 */ /* 0x000fe60000000c00 */
[----:B------:R-:W-:Y:S02]  /*11610*/  @!P0 LEA.HI.X R15, R13, UR11, R10, 0x1, P1 ;  /* 0x0000000b0d0f8c11 */ /* 0x000fe400088f0c0a */
[----:B------:R-:W-:Y:S01]  /*11620*/  @!P0 LEA R13, P1, R9, R116, 0x6 ;  /* 0x00000074090d8211 */ /* 0x000fe200078230ff */
[----:B----4-:R-:W-:-:S02]  /*11630*/  @!P0 IMAD.MOV.U32 R16, RZ, RZ, R116 ;  /* 0x000000ffff108224 */ /* 0x010fc400078e0074 */
[----:B------:R-:W-:Y:S01]  /*11640*/  @!P0 IMAD.MOV.U32 R17, RZ, RZ, R119 ;  /* 0x000000ffff118224 */ /* 0x000fe200078e0077 */
[C---:B---3--:R-:W-:Y:S01]  /*11650*/  @!P0 LEA.HI.X R118, R9.reuse, R119, R7, 0x6, P1 ;  /* 0x0000007709768211 */ /* 0x048fe200008f3407 */
[----:B-1----:R-:W-:Y:S01]  /*11660*/  @!P0 IMAD R6, R6, 0x50, RZ ;  /* 0x0000005006068824 */ /* 0x002fe200078e02ff */
[C---:B------:R-:W-:Y:S01]  /*11670*/  @!P0 IADD3 R13, P1, R8.reuse, R13, RZ ;  /* 0x0000000d080d8210 */ /* 0x040fe20007f3e0ff */
[----:B------:R-:W-:Y:S01]  /*11680*/  @!P0 IMAD.WIDE.U32 R16, R9, 0x70, R16 ;  /* 0x0000007009108825 */ /* 0x000fe200078e0010 */
[C---:B------:R-:W-:Y:S01]  /*11690*/  @!P0 IADD3 R7, P3, R8.reuse, R20, RZ ;  /* 0x0000001408078210 */ /* 0x040fe20007f7e0ff */
[----:B------:R-:W-:Y:S01]  /*116a0*/  @!PT LDS RZ, [RZ] ;  /* 0x00000000fffff984 */ /* 0x000fe20000000800 */
[----:B------:R-:W-:Y:S01]  /*116b0*/  @!PT LDS RZ, [RZ] ;  /* 0x00000000fffff984 */ /* 0x000fe20000000800 */
[----:B------:R-:W-:Y:S01]  /*116c0*/  @!PT LDS RZ, [RZ] ;  /* 0x00000000fffff984 */ /* 0x000fe20000000800 */
[----:B------:R-:W-:Y:S01]  /*116d0*/  @!P0 LDGSTS.E.BYPASS.LTC128B.128 [R167+0x7800], desc[UR6][R14.64] ;  /* 0x078000000ea78fae */ /* 0x000fe2000b901d46 */
[C---:B------:R-:W-:Y:S01]  /*116e0*/  @!P0 IADD3 R9, P2, R8.reuse, R18, RZ ;  /* 0x0000001208098210 */ /* 0x040fe20007f5e0ff */
[----:B-----5:R-:W-:Y:S01]  /*116f0*/  @!P0 IMAD R5, R5, 0x60, RZ ;  /* 0x0000006005058824 */ /* 0x020fe200078e02ff */
[----:B------:R-:W-:Y:S01]  /*11700*/  @!P0 LEA R12, P4, R13, UR10, 0x1 ;  /* 0x0000000a0d0c8c11 */ /* 0x000fe2000f8808ff */
[C---:B------:R-:W-:Y:S01]  /*11710*/  @!P0 IMAD.X R118, R11.reuse, 0x1, R118, P1 ;  /* 0x000000010b768824 */ /* 0x040fe200008e0676 */
[----:B------:R-:W-:Y:S01]  /*11720*/  @!P0 IADD3 R8, P1, R8, R16, RZ ;  /* 0x0000001008088210 */ /* 0x000fe20007f3e0ff */
[----:B------:R-:W-:Y:S01]  /*11730*/  @P0 STS.128 [R167+0x8000], RZ ;  /* 0x008000ffa7000388 */ /* 0x000fe20000000c00 */
[----:B------:R-:W-:Y:S01]  /*11740*/  @!P0 IADD3.X R6, R11, R21, R6, P3, !PT ;  /* 0x000000150b068210 */ /* 0x000fe20001ffe406 */
[----:B--2---:R-:W-:Y:S01]  /*11750*/  @!P0 IMAD R4, R4, 0x70, RZ ;  /* 0x0000007004048824 */ /* 0x004fe200078e02ff */
        /* <DEDUP_REMOVED lines=33> */
[----:B------:R-:W3:Y:S04]  /*11970*/  LDSM.16.M88.4 R28, [R157+0x4000] ;  /* 0x004000009d1c783b */ /* 0x000ee80000000200 */
[----:B-1----:R-:W1:Y:S04]  /*11980*/  LDSM.16.M88.4 R20, [R157+0x4800] ;  /* 0x004800009d14783b */ /* 0x002e680000000200 */
[----:B------:R-:W1:Y:S04]  /*11990*/  LDSM.16.M88.4 R12, [R157+0x5000] ;  /* 0x005000009d0c783b */ /* 0x000e680000000200 */
[----:B------:R-:W1:Y:S04]  /*119a0*/  LDSM.16.M88.4 R120, [R157+0x5800] ;  /* 0x005800009d78783b */ /* 0x000e680000000200 */
[----:B------:R-:W-:Y:S04]  /*119b0*/  LDSM.16.M88.4 R104, [R156] ;  /* 0x000000009c68783b */ /* 0x000fe80000000200 */
[----:B------:R-:W1:Y:S04]  /*119c0*/  LDSM.16.M88.4 R116, [R151+0x2800] ;  /* 0x002800009774783b */ /* 0x000e680000000200 */
[----:B------:R-:W1:Y:S01]  /*119d0*/  LDSM.16.M88.4 R112, [R151+0x3000] ;  /* 0x003000009770783b */ /* 0x000e620000000200 */
[C---:B----4-:R-:W-:Y:S03]  /*119e0*/  HMMA.16816.F32 R56, R4.reuse, R52, RZ ;  /* 0x000000340438723c */ /* 0x050fe600000018ff */
[----:B------:R-:W4:Y:S03]  /*119f0*/  LDSM.16.M88.4 R108, [R151+0x3800] ;  /* 0x00380000976c783b */ /* 0x000f260000000200 */
[C---:B-----5:R-:W-:Y:S01]  /*11a00*/  HMMA.16816.F32 R48, R4.reuse, R44, RZ ;  /* 0x0000002c0430723c */ /* 0x060fe200000018ff */
[----:B------:R-:W5:Y:S04]  /*11a10*/  LDSM.16.M88.4 R124, [R151+0x2000] ;  /* 0x00200000977c783b */ /* 0x000f680000000200 */
[----:B------:R-:W0:Y:S01]  /*11a20*/  LDGDEPBAR ;  /* 0x00000000000079af */ /* 0x000e220000000000 */
[C---:B--2---:R-:W-:Y:S06]  /*11a30*/  HMMA.16816.F32 R40, R4.reuse, R36, RZ ;  /* 0x000000240428723c */ /* 0x044fec00000018ff */
[C---:B------:R-:W-:Y:S06]  /*11a40*/  HMMA.16816.F32 R52, R4.reuse, R54, RZ ;  /* 0x000000360434723c */ /* 0x040fec00000018ff */
        /* <DEDUP_REMOVED lines=71> */
[C---:B----4-:R-:W-:Y:S06]  /*11ec0*/  HMMA.16816.F32 R48, R120.reuse, R108, R48 ;  /* 0x0000006c7830723c */ /* 0x050fec0000001830 */
[----:B------:R-:W-:Y:S01]  /*11ed0*/  HMMA.16816.F32 R44, R120, R110, R44 ;  /* 0x0000006e782c723c */ /* 0x000fe2000000182c */
[----:B------:R-:W4:Y:S01]  /*11ee0*/  LDSM.16.M88.4 R108, [R140+0x3000] ;  /* 0x003000008c6c783b */ /* 0x000f220000000200 */
[----:B------:R-:W-:-:S04]  /*11ef0*/  DEPBAR.LE SB0, 0x0 ;  /* 0x000080000000791a */ /* 0x000fc80000000000 */
[C---:B-1----:R-:W-:Y:S06]  /*11f00*/  HMMA.16816.F32 R20, R120.reuse, R114, R20 ;  /* 0x000000727814723c */ /* 0x042fec0000001814 */
[----:B------:R-:W-:Y:S01]  /*11f10*/  HMMA.16816.F32 R24, R120, R112, R24 ;  /* 0x000000707818723c */ /* 0x000fe20000001818 */
[----:B------:R-:W-:-:S05]  /*11f20*/  IMAD.SHL.U32 R114, R172, 0x80, RZ ;  /* 0x00000080ac727824 */ /* 0x000fca00078e00ff */
[C---:B------:R-:W-:Y:S01]  /*11f30*/  LOP3.LUT R133, R114.reuse, 0x8, R175, 0xfe, !PT ;  /* 0x0000000872857812 */ /* 0x040fe200078efeaf */
[C---:B---3--:R-:W-:Y:S01]  /*11f40*/  HMMA.16816.F32 R32, R120.reuse, R116, R32 ;  /* 0x000000747820723c */ /* 0x048fe20000001820 */
[----:B------:R-:W-:Y:S01]  /*11f50*/  LOP3.LUT R113, R114, R175, RZ, 0xfc, !PT ;  /* 0x000000af72717212 */ /* 0x000fe200078efcff */
[----:B------:R-:W-:Y:S01]  /*11f60*/  BAR.SYNC.DEFER_BLOCKING 0x0 ;  /* 0x0000000000007b1d */ /* 0x000fe20000010000 */
[C---:B------:R-:W-:Y:S02]  /*11f70*/  ISETP.GE.AND P2, PT, R133.reuse, R102, PT ;  /* 0x000000668500720c */ /* 0x040fe40003f46270 */
[----:B------:R-:W-:Y:S01]  /*11f80*/  ISETP.GE.AND P4, PT, R133, R103, PT ;  /* 0x000000678500720c */ /* 0x000fe20003f86270 */
[----:B------:R-:W-:Y:S01]  /*11f90*/  HMMA.16816.F32 R28, R120, R118, R28 ;  /* 0x00000076781c723c */ /* 0x000fe2000000181c */
[----:B------:R-:W-:-:S05]  /*11fa0*/  I2FP.F32.S32 R133, R133 ;  /* 0x0000008500857245 */ /* 0x000fca0000201400 */
[C---:B--2---:R-:W-:Y:S01]  /*11fb0*/  HMMA.16816.F32 R8, R120.reuse, R104, R8 ;  /* 0x000000687808723c */ /* 0x044fe20000001808 */
[-C--:B------:R-:W-:Y:S01]  /*11fc0*/  FFMA.FTZ R136, R0, R133.reuse, R60 ;  /* 0x0000008500887223 */ /* 0x080fe2000001003c */
[--C-:B------:R-:W-:Y:S01]  /*11fd0*/  LOP3.LUT R60, R114, 0x10, R175.reuse, 0xfe, !PT ;  /* 0x00000010723c7812 */ /* 0x100fe200078efeaf */
[----:B------:R-:W-:Y:S01]  /*11fe0*/  FFMA.FTZ R133, R0, R133, R62 ;  /* 0x0000008500857223 */ /* 0x000fe2000001003e */
[----:B------:R-:W-:Y:S02]  /*11ff0*/  LOP3.LUT R62, R114, 0x18, R175, 0xfe, !PT ;  /* 0x00000018723e7812 */ /* 0x000fe400078efeaf */
[----:B------:R-:W-:Y:S01]  /*12000*/  FSEL R136, R136, -INF , !P2 ;  /* 0xff80000088887808 */ /* 0x000fe20005000000 */
[----:B------:R-:W-:Y:S01]  /*12010*/  VIADD R104, R113, 0x1 ;  /* 0x0000000171687836 */ /* 0x000fe20000000000 */
[----:B------:R-:W-:Y:S01]  /*12020*/  FSEL R133, R133, -INF , !P4 ;  /* 0xff80000085857808 */ /* 0x000fe20006000000 */
[----:B------:R-:W-:Y:S03]  /*12030*/  HMMA.16816.F32 R4, R120, R106, R4 ;  /* 0x0000006a7804723c */ /* 0x000fe60000001804 */
[----:B------:R-:W-:-:S02]  /*12040*/  I2FP.F32.S32 R105, R104 ;  /* 0x0000006800697245 */ /* 0x000fc40000201400 */
[CC--:B------:R-:W-:Y:S01]  /*12050*/  ISETP.GE.AND P3, PT, R104.reuse, R102.reuse, PT ;  /* 0x000000666800720c */ /* 0x0c0fe20003f66270 */
[C---:B----4-:R-:W-:Y:S01]  /*12060*/  HMMA.16816.F32 R16, R120.reuse, R108, R16 ;  /* 0x0000006c7810723c */ /* 0x050fe20000001810 */
[----:B------:R-:W-:Y:S01]  /*12070*/  ISETP.GE.AND P1, PT, R104, R103, PT ;  /* 0x000000676800720c */ /* 0x000fe20003f26270 */
[----:B------:R-:W-:Y:S02]  /*12080*/  VIADD R104, R113, 0x9 ;  /* 0x0000000971687836 */ /* 0x000fe40000000000 */
[CC--:B------:R-:W-:Y:S01]  /*12090*/  FFMA.FTZ R65, R0.reuse, R105.reuse, R65 ;  /* 0x0000006900417223 */ /* 0x0c0fe20000010041 */
[----:B------:R-:W-:Y:S01]  /*120a0*/  FFMA.FTZ R67, R0, R105, R67 ;  /* 0x0000006900437223 */ /* 0x000fe20000010043 */
[----:B------:R-:W-:Y:S01]  /*120b0*/  HMMA.16816.F32 R12, R120, R110, R12 ;  /* 0x0000006e780c723c */ /* 0x000fe2000000180c */
[C---:B------:R-:W-:Y:S02]  /*120c0*/  ISETP.GE.AND P5, PT, R104.reuse, R102, PT ;  /* 0x000000666800720c */ /* 0x040fe40003fa6270 */
[----:B------:R-:W-:-:S02]  /*120d0*/  ISETP.GE.AND P6, PT, R104, R103, PT ;  /* 0x000000676800720c */ /* 0x000fc40003fc6270 */
[----:B------:R-:W-:Y:S02]  /*120e0*/  FSEL R134, R65, -INF , !P3 ;  /* 0xff80000041867808 */ /* 0x000fe40005800000 */
[----:B------:R-:W-:Y:S02]  /*120f0*/  I2FP.F32.S32 R104, R104 ;  /* 0x0000006800687245 */ /* 0x000fe40000201400 */
[----:B------:R-:W-:Y:S02]  /*12100*/  P2R R65, PR, RZ, 0x20 ;  /* 0x00000020ff417803 */ /* 0x000fe40000000000 */
[----:B------:R-:W-:Y:S01]  /*12110*/  FSEL R135, R67, -INF , !P1 ;  /* 0xff80000043877808 */ /* 0x000fe20004800000 */
[----:B------:R-:W-:Y:S01]  /*12120*/  FFMA.FTZ R61, R0, R104, R61 ;  /* 0x00000068003d7223 */ /* 0x000fe2000001003d */
[----:B------:R-:W-:Y:S01]  /*12130*/  ISETP.NE.AND P3, PT, R65, RZ, PT ;  /* 0x000000ff4100720c */ /* 0x000fe20003f65270 */
[----:B------:R-:W-:Y:S01]  /*12140*/  VIADD R65, R113, 0x11 ;  /* 0x0000001171417836 */ /* 0x000fe20000000000 */
[----:B------:R-:W-:Y:S01]  /*12150*/  ISETP.GE.AND P5, PT, R60, R102, PT ;  /* 0x000000663c00720c */ /* 0x000fe20003fa6270 */
[----:B------:R-:W-:Y:S01]  /*12160*/  FFMA.FTZ R63, R0, R104, R63 ;  /* 0x00000068003f7223 */ /* 0x000fe2000001003f */
[----:B------:R-:W-:-:S02]  /*12170*/  ISETP.GE.AND P1, PT, R60, R103, PT ;  /* 0x000000673c00720c */ /* 0x000fc40003f26270 */
[----:B------:R-:W-:Y:S02]  /*12180*/  I2FP.F32.S32 R67, R60 ;  /* 0x0000003c00437245 */ /* 0x000fe40000201400 */
[----:B------:R-:W-:Y:S02]  /*12190*/  FSEL R60, R61, -INF , !P3 ;  /* 0xff8000003d3c7808 */ /* 0x000fe40005800000 */
[----:B------:R-:W-:Y:S01]  /*121a0*/  I2FP.F32.S32 R61, R65 ;  /* 0x00000041003d7245 */ /* 0x000fe20000201400 */
[CC--:B------:R-:W-:Y:S01]  /*121b0*/  FFMA.FTZ R130, R0.reuse, R67.reuse, R56 ;  /* 0x0000004300827223 */ /* 0x0c0fe20000010038 */
[C---:B------:R-:W-:Y:S01]  /*121c0*/  FFMA.FTZ R58, R0.reuse, R67, R58 ;  /* 0x00000043003a7223 */ /* 0x040fe2000001003a */
[----:B------:R-:W-:Y:S01]  /*121d0*/  FSEL R131, R63, -INF , !P6 ;  /* 0xff8000003f837808 */ /* 0x000fe20007000000 */
[----:B------:R-:W-:Y:S02]  /*121e0*/  VIADD R56, R113, 0x19 ;  /* 0x0000001971387836 */ /* 0x000fe40000000000 */
[CC--:B------:R-:W-:Y:S01]  /*121f0*/  FFMA.FTZ R63, R0.reuse, R61.reuse, R57 ;  /* 0x0000003d003f7223 */ /* 0x0c0fe20000010039 */
[----:B------:R-:W-:Y:S01]  /*12200*/  I2FP.F32.S32 R57, R62 ;  /* 0x0000003e00397245 */ /* 0x000fe20000201400 */
[----:B------:R-:W-:Y:S01]  /*12210*/  FFMA.FTZ R59, R0, R61, R59 ;  /* 0x0000003d003b7223 */ /* 0x000fe2000001003b */
[----:B------:R-:W-:-:S02]  /*12220*/  FSEL R129, R58, -INF , !P1 ;  /* 0xff8000003a817808 */ /* 0x000fc40004800000 */
[----:B------:R-:W-:Y:S01]  /*12230*/  ISETP.GE.AND P4, PT, R56, R102, PT ;  /* 0x000000663800720c */ /* 0x000fe20003f86270 */
[----:B------:R-:W-:Y:S01]  /*12240*/  FFMA.FTZ R132, R0, R57, R52 ;  /* 0x0000003900847223 */ /* 0x000fe20000010034 */
[----:B------:R-:W-:Y:S01]  /*12250*/  ISETP.GE.AND P1, PT, R56, R103, PT ;  /* 0x000000673800720c */ /* 0x000fe20003f26270 */
[----:B------:R-:W-:Y:S01]  /*12260*/  FFMA.FTZ R61, R0, R57, R54 ;  /* 0x00000039003d7223 */ /* 0x000fe20000010036 */
[----:B------:R-:W-:Y:S02]  /*12270*/  I2FP.F32.S32 R56, R56 ;  /* 0x0000003800387245 */ /* 0x000fe40000201400 */
[----:B------:R-:W-:Y:S02]  /*12280*/  LOP3.LUT R52, R114, 0x20, R175, 0xfe, !PT ;  /* 0x0000002072347812 */ /* 0x000fe400078efeaf */
[C---:B------:R-:W-:Y:S01]  /*12290*/  ISETP.GE.AND P2, PT, R65.reuse, R102, PT ;  /* 0x000000664100720c */ /* 0x040fe20003f46270 */
[CC--:B------:R-:W-:Y:S01]  /*122a0*/  FFMA.FTZ R53, R0.reuse, R56.reuse, R53 ;  /* 0x0000003800357223 */ /* 0x0c0fe20000010035 */
[----:B------:R-:W-:Y:S01]  /*122b0*/  ISETP.GE.AND P3, PT, R65, R103, PT ;  /* 0x000000674100720c */ /* 0x000fe20003f66270 */
[----:B------:R-:W-:Y:S01]  /*122c0*/  FFMA.FTZ R55, R0, R56, R55 ;  /* 0x0000003800377223 */ /* 0x000fe20000010037 */
[----:B------:R-:W-:Y:S01]  /*122d0*/  I2FP.F32.S32 R57, R52 ;  /* 0x0000003400397245 */ /* 0x000fe20000201400 */
[----:B------:R-:W-:Y:S01]  /*122e0*/  VIADD R56, R113, 0x21 ;  /* 0x0000002171387836 */ /* 0x000fe20000000000 */
[----:B------:R-:W-:-:S02]  /*122f0*/  FSEL R130, R130, -INF , !P5 ;  /* 0xff80000082827808 */ /* 0x000fc40006800000 */
[-C--:B------:R-:W-:Y:S01]  /*12300*/  ISETP.GE.AND P6, PT, R62, R102.reuse, PT ;  /* 0x000000663e00720c */ /* 0x080fe20003fc6270 */
[----:B------:R-:W-:Y:S01]  /*12310*/  FFMA.FTZ R120, R0, R57, R48 ;  /* 0x0000003900787223 */ /* 0x000fe20000010030 */
[----:B------:R-:W-:Y:S01]  /*12320*/  ISETP.GE.AND P5, PT, R62, R103, PT ;  /* 0x000000673e00720c */ /* 0x000fe20003fa6270 */
[----:B------:R-:W-:Y:S01]  /*12330*/  FFMA.FTZ R50, R0, R57, R50 ;  /* 0x0000003900327223 */ /* 0x000fe20000010032 */
[----:B------:R-:W-:Y:S01]  /*12340*/  FSEL R62, R63, -INF , !P2 ;  /* 0xff8000003f3e7808 */ /* 0x000fe20005000000 */
[----:B------:R-:W-:Y:S01]  /*12350*/  VIADD R48, R113, 0x29 ;  /* 0x0000002971307836 */ /* 0x000fe20000000000 */
[----:B------:R-:W-:Y:S02]  /*12360*/  FSEL R127, R59, -INF , !P3 ;  /* 0xff8000003b7f7808 */ /* 0x000fe40005800000 */
[C---:B------:R-:W-:Y:S02]  /*12370*/  ISETP.GE.AND P2, PT, R52.reuse, R102, PT ;  /* 0x000000663400720c */ /* 0x040fe40003f46270 */
[----:B------:R-:W-:-:S02]  /*12380*/  ISETP.GE.AND P3, PT, R52, R103, PT ;  /* 0x000000673400720c */ /* 0x000fc40003f66270 */
[----:B------:R-:W-:Y:S02]  /*12390*/  FSEL R52, R53, -INF , !P4 ;  /* 0xff80000035347808 */ /* 0x000fe40006000000 */
[----:B------:R-:W-:Y:S02]  /*123a0*/  I2FP.F32.S32 R53, R56 ;  /* 0x0000003800357245 */ /* 0x000fe40000201400 */
[----:B------:R-:W-:Y:S02]  /*123b0*/  LOP3.LUT R54, R114, 0x28, R175, 0xfe, !PT ;  /* 0x0000002872367812 */ /* 0x000fe400078efeaf */
[----:B------:R-:W-:Y:S01]  /*123c0*/  FSEL R120, R120, -INF , !P2 ;  /* 0xff80000078787808 */ /* 0x000fe20005000000 */
[-C--:B------:R-:W-:Y:S01]  /*123d0*/  FFMA.FTZ R108, R0, R53.reuse, R49 ;  /* 0x00000035006c7223 */ /* 0x080fe20000010031 */
[----:B------:R-:W-:Y:S01]  /*123e0*/  FSEL R117, R50, -INF , !P3 ;  /* 0xff80000032757808 */ /* 0x000fe20005800000 */
[----:B------:R-:W-:Y:S01]  /*123f0*/  FFMA.FTZ R51, R0, R53, R51 ;  /* 0x0000003500337223 */ /* 0x000fe20000010033 */
[----:B------:R-:W-:-:S02]  /*12400*/  ISETP.GE.AND P2, PT, R48, R102, PT ;  /* 0x000000663000720c */ /* 0x000fc40003f46270 */
[----:B------:R-:W-:Y:S02]  /*12410*/  ISETP.GE.AND P3, PT, R48, R103, PT ;  /* 0x000000673000720c */ /* 0x000fe40003f66270 */
        /* <DEDUP_REMOVED lines=10> */
[--C-:B------:R-:W-:Y:S01]  /*124c0*/  LOP3.LUT R44, R114, 0x30, R175.reuse, 0xfe, !PT ;  /* 0x00000030722c7812 */ /* 0x100fe200078efeaf */
        /* <DEDUP_REMOVED lines=8> */
[----:B------:R-:W-:Y:S01]  /*12550*/  FSEL R115, R47, -INF , !P3 ;  /* 0xff8000002f737808 */ /* 0x000fe20005800000 */
[CC--:B------:R-:W-:Y:S01]  /*12560*/  FFMA.FTZ R118, R0.reuse, R49.reuse, R40 ;  /* 0x0000003100767223 */ /* 0x0c0fe20000010028 */
[----:B------:R-:W-:Y:S01]  /*12570*/  I2FP.F32.S32 R44, R48 ;  /* 0x00000030002c7245 */ /* 0x000fe20000201400 */
[C---:B------:R-:W-:Y:S01]  /*12580*/  FFMA.FTZ R42, R0.reuse, R49, R42 ;  /* 0x00000031002a7223 */ /* 0x040fe2000001002a */
[----:B------:R-:W-:Y:S01]  /*12590*/  ISETP.GE.AND P2, PT, R45, R102, PT ;  /* 0x000000662d00720c */ /* 0x000fe20003f46270 */
[----:B------:R-:W-:Y:S01]  /*125a0*/  VIADD R40, R113, 0x39 ;  /* 0x0000003971287836 */ /* 0x000fe20000000000 */
[----:B------:R-:W-:Y:S01]  /*125b0*/  ISETP.GE.AND P3, PT, R45, R103, PT ;  /* 0x000000672d00720c */ /* 0x000fe20003f66270 */
[----:B------:R-:W-:Y:S01]  /*125c0*/  FFMA.FTZ R41, R0, R44, R41 ;  /* 0x0000002c00297223 */ /* 0x000fe20000010029 */
[----:B------:R-:W-:Y:S01]  /*125d0*/  ISETP.GE.AND P4, PT, R54, R102, PT ;  /* 0x000000663600720c */ /* 0x000fe20003f86270 */
[----:B------:R-:W-:Y:S01]  /*125e0*/  FFMA.FTZ R43, R0, R44, R43 ;  /* 0x0000002c002b7223 */ /* 0x000fe2000001002b */
[----:B------:R-:W-:-:S02]  /*125f0*/  I2FP.F32.S32 R45, R45 ;  /* 0x0000002d002d7245 */ /* 0x000fc40000201400 */
[----:B------:R-:W-:Y:S02]  /*12600*/  FSEL R128, R128, -INF , !P4 ;  /* 0xff80000080807808 */ /* 0x000fe40006000000 */
[----:B------:R-:W-:Y:S01]  /*12610*/  FSEL R63, R55, -INF , !P1 ;  /* 0xff800000373f7808 */ /* 0x000fe20004800000 */
[-C--:B------:R-:W-:Y:S01]  /*12620*/  FFMA.FTZ R124, R0, R45.reuse, R36 ;  /* 0x0000002d007c7223 */ /* 0x080fe20000010024 */
[----:B------:R-:W-:Y:S01]  /*12630*/  ISETP.GE.AND P4, PT, R48, R102, PT ;  /* 0x000000663000720c */ /* 0x000fe20003f86270 */
[----:B------:R-:W-:Y:S01]  /*12640*/  FFMA.FTZ R38, R0, R45, R38 ;  /* 0x0000002d00267223 */ /* 0x000fe20000010026 */
[----:B------:R-:W-:Y:S02]  /*12650*/  ISETP.GE.AND P1, PT, R54, R103, PT ;  /* 0x000000673600720c */ /* 0x000fe40003f26270 */
[----:B------:R-:W-:Y:S02]  /*12660*/  LOP3.LUT R36, R114, 0x40, R175, 0xfe, !PT ;  /* 0x0000004072247812 */ /* 0x000fe400078efeaf */
[----:B------:R-:W-:-:S02]  /*12670*/  FSEL R118, R118, -INF , !P6 ;  /* 0xff80000076767808 */ /* 0x000fc40007000000 */
[----:B------:R-:W-:Y:S02]  /*12680*/  FSEL R125, R42, -INF , !P5 ;  /* 0xff8000002a7d7808 */ /* 0x000fe40006800000 */
[C---:B------:R-:W-:Y:S02]  /*12690*/  ISETP.GE.AND P6, PT, R40.reuse, R102, PT ;  /* 0x000000662800720c */ /* 0x040fe40003fc6270 */
[----:B------:R-:W-:Y:S02]  /*126a0*/  FSEL R116, R41, -INF , !P4 ;  /* 0xff80000029747808 */ /* 0x000fe40006000000 */
[----:B------:R-:W-:Y:S02]  /*126b0*/  ISETP.GE.AND P5, PT, R40, R103, PT ;  /* 0x000000672800720c */ /* 0x000fe40003fa6270 */
[----:B------:R-:W-:Y:S02]  /*126c0*/  FSEL R109, R46, -INF , !P1 ;  /* 0xff8000002e6d7808 */ /* 0x000fe40004800000 */
[----:B------:R-:W-:-:S02]  /*126d0*/  I2FP.F32.S32 R40, R40 ;  /* 0x0000002800287245 */ /* 0x000fc40000201400 */
[----:B------:R-:W-:Y:S02]  /*126e0*/  I2FP.F32.S32 R41, R36 ;  /* 0x0000002400297245 */ /* 0x000fe40000201400 */
[----:B------:R-:W-:Y:S01]  /*126f0*/  ISETP.GE.AND P1, PT, R48, R103, PT ;  /* 0x000000673000720c */ /* 0x000fe20003f26270 */
[CC--:B------:R-:W-:Y:S01]  /*12700*/  FFMA.FTZ R122, R0.reuse, R40.reuse, R37 ;  /* 0x00000028007a7223 */ /* 0x0c0fe20000010025 */
[C---:B------:R-:W-:Y:S01]  /*12710*/  FFMA.FTZ R39, R0.reuse, R40, R39 ;  /* 0x0000002800277223 */ /* 0x040fe20000010027 */
[CC--:B------:R-:W-:Y:S01]  /*12720*/  FFMA.FTZ R106, R0.reuse, R41.reuse, R32 ;  /* 0x00000029006a7223 */ /* 0x0c0fe20000010020 */
[----:B------:R-:W-:Y:S01]  /*12730*/  FSEL R123, R43, -INF , !P1 ;  /* 0xff8000002b7b7808 */ /* 0x000fe20004800000 */
[----:B------:R-:W-:Y:S01]  /*12740*/  FFMA.FTZ R34, R0, R41, R34 ;  /* 0x0000002900227223 */ /* 0x000fe20000010022 */
[C---:B------:R-:W-:Y:S01]  /*12750*/  ISETP.GE.AND P4, PT, R36.reuse, R102, PT ;  /* 0x000000662400720c */ /* 0x040fe20003f86270 */
[C---:B------:R-:W-:Y:S01]  /*12760*/  VIADD R40, R113.reuse, 0x41 ;  /* 0x0000004171287836 */ /* 0x040fe20000000000 */
[----:B------:R-:W-:Y:S01]  /*12770*/  ISETP.GE.AND P1, PT, R36, R103, PT ;  /* 0x000000672400720c */ /* 0x000fe20003f26270 */
[----:B------:R-:W-:Y:S01]  /*12780*/  VIADD R32, R113, 0x49 ;  /* 0x0000004971207836 */ /* 0x000fe20000000000 */
[----:B------:R-:W-:-:S02]  /*12790*/  LOP3.LUT R37, R114, 0x48, R175, 0xfe, !PT ;  /* 0x0000004872257812 */ /* 0x000fc400078efeaf */
[----:B------:R-:W-:Y:S02]  /*127a0*/  FSEL R122, R122, -INF , !P6 ;  /* 0xff8000007a7a7808 */ /* 0x000fe40007000000 */
[----:B------:R-:W-:Y:S02]  /*127b0*/  FSEL R121, R39, -INF , !P5 ;  /* 0xff80000027797808 */ /* 0x000fe40006800000 */
[----:B------:R-:W-:Y:S02]  /*127c0*/  FSEL R106, R106, -INF , !P4 ;  /* 0xff8000006a6a7808 */ /* 0x000fe40006000000 */
[----:B------:R-:W-:Y:S02]  /*127d0*/  FSEL R107, R34, -INF , !P1 ;  /* 0xff800000226b7808 */ /* 0x000fe40004800000 */
[----:B------:R-:W-:Y:S02]  /*127e0*/  I2FP.F32.S32 R36, R40 ;  /* 0x0000002800247245 */ /* 0x000fe40000201400 */
[----:B------:R-:W-:-:S02]  /*127f0*/  ISETP.GE.AND P6, PT, R37, R102, PT ;  /* 0x000000662500720c */ /* 0x000fc40003fc6270 */
[-C--:B------:R-:W-:Y:S01]  /*12800*/  ISETP.GE.AND P5, PT, R37, R103.reuse, PT ;  /* 0x000000672500720c */ /* 0x080fe20003fa6270 */
[----:B------:R-:W-:Y:S01]  /*12810*/  FFMA.FTZ R33, R0, R36, R33 ;  /* 0x0000002400217223 */ /* 0x000fe20000010021 */
[----:B------:R-:W-:Y:S01]  /*12820*/  ISETP.GE.AND P4, PT, R32, R102, PT ;  /* 0x000000662000720c */ /* 0x000fe20003f86270 */
[----:B------:R-:W-:Y:S01]  /*12830*/  FFMA.FTZ R35, R0, R36, R35 ;  /* 0x0000002400237223 */ /* 0x000fe20000010023 */
        /* <DEDUP_REMOVED lines=10> */
[----:B------:R-:W-:Y:S01]  /*128e0*/  VIADD R32, R113, 0x51 ;  /* 0x0000005171207836 */ /* 0x000fe20000000000 */
[----:B------:R-:W-:Y:S01]  /*128f0*/  LOP3.LUT R28, R114, 0x50, R175, 0xfe, !PT ;  /* 0x00000050721c7812 */ /* 0x000fe200078efeaf */
[----:B------:R-:W-:Y:S01]  /*12900*/  FFMA.FTZ R30, R0, R37, R30 ;  /* 0x00000025001e7223 */ /* 0x000fe2000001001e */
[----:B------:R-:W-:-:S02]  /*12910*/  FSEL R104, R33, -INF , !P2 ;  /* 0xff80000021687808 */ /* 0x000fc40005000000 */
[----:B------:R-:W-:Y:S02]  /*12920*/  FSEL R105, R35, -INF , !P3 ;  /* 0xff80000023697808 */ /* 0x000fe40005800000 */
[C---:B------:R-:W-:Y:S02]  /*12930*/  ISETP.GE.AND P2, PT, R28.reuse, R102, PT ;  /* 0x000000661c00720c */ /* 0x040fe40003f46270 */
[----:B------:R-:W-:Y:S02]  /*12940*/  ISETP.GE.AND P3, PT, R28, R103, PT ;  /* 0x000000671c00720c */ /* 0x000fe40003f66270 */
[----:B------:R-:W-:Y:S02]  /*12950*/  I2FP.F32.S32 R33, R28 ;  /* 0x0000001c00217245 */ /* 0x000fe40000201400 */
[----:B------:R-:W-:Y:S02]  /*12960*/  LOP3.LUT R29, R114, 0x58, R175, 0xfe, !PT ;  /* 0x00000058721d7812 */ /* 0x000fe400078efeaf */
[----:B------:R-:W-:Y:S01]  /*12970*/  I2FP.F32.S32 R28, R32 ;  /* 0x00000020001c7245 */ /* 0x000fe20000201400 */
[-C--:B------:R-:W-:Y:S01]  /*12980*/  FFMA.FTZ R24, R0, R33.reuse, R24 ;  /* 0x0000002100187223 */ /* 0x080fe20000010018 */
[----:B------:R-:W-:Y:S01]  /*12990*/  FSEL R110, R110, -INF , !P4 ;  /* 0xff8000006e6e7808 */ /* 0x000fe20006000000 */
[C---:B------:R-:W-:Y:S01]  /*129a0*/  FFMA.FTZ R53, R0.reuse, R33, R26 ;  /* 0x0000002100357223 */ /* 0x040fe2000001001a */
[----:B------:R-:W-:Y:S01]  /*129b0*/  FSEL R67, R31, -INF , !P1 ;  /* 0xff8000001f437808 */ /* 0x000fe20004800000 */
[C---:B------:R-:W-:Y:S01]  /*129c0*/  FFMA.FTZ R25, R0.reuse, R28, R25 ;  /* 0x0000001c00197223 */ /* 0x040fe20000010019 */
[----:B------:R-:W-:Y:S01]  /*129d0*/  ISETP.GE.AND P4, PT, R29, R102, PT ;  /* 0x000000661d00720c */ /* 0x000fe20003f86270 */
[----:B------:R-:W-:Y:S01]  /*129e0*/  VIADD R26, R113, 0x59 ;  /* 0x00000059711a7836 */ /* 0x000fe20000000000 */
[----:B------:R-:W-:Y:S01]  /*129f0*/  ISETP.GE.AND P1, PT, R29, R103, PT ;  /* 0x000000671d00720c */ /* 0x000fe20003f26270 */
[----:B------:R-:W-:Y:S01]  /*12a00*/  FFMA.FTZ R27, R0, R28, R27 ;  /* 0x0000001c001b7223 */ /* 0x000fe2000001001b */
[----:B------:R-:W-:-:S02]  /*12a10*/  FSEL R112, R112, -INF , !P6 ;  /* 0xff80000070707808 */ /* 0x000fc40007000000 */
[----:B------:R-:W-:Y:S02]  /*12a20*/  I2FP.F32.S32 R29, R29 ;  /* 0x0000001d001d7245 */ /* 0x000fe40000201400 */
[----:B------:R-:W-:Y:S02]  /*12a30*/  ISETP.GE.AND P6, PT, R32, R102, PT ;  /* 0x000000662000720c */ /* 0x000fe40003fc6270 */
[----:B------:R-:W-:Y:S01]  /*12a40*/  FSEL R65, R30, -INF , !P5 ;  /* 0xff8000001e417808 */ /* 0x000fe20006800000 */
[----:B------:R-:W-:Y:S01]  /*12a50*/  FFMA.FTZ R22, R0, R29, R22 ;  /* 0x0000001d00167223 */ /* 0x000fe20000010016 */
[----:B------:R-:W-:Y:S01]  /*12a60*/  FSEL R48, R25, -INF , !P6 ;  /* 0xff80000019307808 */ /* 0x000fe20007000000 */
[----:B------:R-:W-:Y:S01]  /*12a70*/  VIADD R25, R113, 0x61 ;  /* 0x0000006171197836 */ /* 0x000fe20000000000 */
[----:B------:R-:W-:Y:S01]  /*12a80*/  ISETP.GE.AND P5, PT, R32, R103, PT ;  /* 0x000000672000720c */ /* 0x000fe20003fa6270 */
[----:B------:R-:W-:Y:S01]  /*12a90*/  FFMA.FTZ R56, R0, R29, R20 ;  /* 0x0000001d00387223 */ /* 0x000fe20000010014 */
[----:B------:R-:W-:-:S02]  /*12aa0*/  FSEL R50, R24, -INF , !P2 ;  /* 0xff80000018327808 */ /* 0x000fc40005000000 */
[----:B------:R-:W-:Y:S02]  /*12ab0*/  FSEL R53, R53, -INF , !P3 ;  /* 0xff80000035357808 */ /* 0x000fe40005800000 */
[----:B------:R-:W-:Y:S02]  /*12ac0*/  LOP3.LUT R24, R114, 0x60, R175, 0xfe, !PT ;  /* 0x0000006072187812 */ /* 0x000fe400078efeaf */
[C---:B------:R-:W-:Y:S02]  /*12ad0*/  ISETP.GE.AND P2, PT, R26.reuse, R102, PT ;  /* 0x000000661a00720c */ /* 0x040fe40003f46270 */
[----:B------:R-:W-:Y:S02]  /*12ae0*/  ISETP.GE.AND P3, PT, R26, R103, PT ;  /* 0x000000671a00720c */ /* 0x000fe40003f66270 */
[----:B------:R-:W-:Y:S02]  /*12af0*/  I2FP.F32.S32 R26, R26 ;  /* 0x0000001a001a7245 */ /* 0x000fe40000201400 */
[----:B------:R-:W-:-:S02]  /*12b00*/  FSEL R49, R27, -INF , !P5 ;  /* 0xff8000001b317808 */ /* 0x000fc40006800000 */
[----:B------:R-:W-:Y:S01]  /*12b10*/  FSEL R47, R22, -INF , !P1 ;  /* 0xff800000162f7808 */ /* 0x000fe20004800000 */
[C---:B------:R-:W-:Y:S01]  /*12b20*/  FFMA.FTZ R21, R0.reuse, R26, R21 ;  /* 0x0000001a00157223 */ /* 0x040fe20000010015 */
[----:B------:R-:W-:Y:S01]  /*12b30*/  I2FP.F32.S32 R27, R24 ;  /* 0x00000018001b7245 */ /* 0x000fe20000201400 */
[----:B------:R-:W-:Y:S01]  /*12b40*/  FFMA.FTZ R23, R0, R26, R23 ;  /* 0x0000001a00177223 */ /* 0x000fe20000010017 */
[----:B------:R-:W-:Y:S02]  /*12b50*/  I2FP.F32.S32 R22, R25 ;  /* 0x0000001900167245 */ /* 0x000fe40000201400 */
[----:B------:R-:W-:Y:S01]  /*12b60*/  ISETP.GE.AND P6, PT, R24, R102, PT ;  /* 0x000000661800720c */ /* 0x000fe20003fc6270 */
[----:B------:R-:W-:Y:S01]  /*12b70*/  FFMA.FTZ R42, R0, R27, R16 ;  /* 0x0000001b002a7223 */ /* 0x000fe20000010010 */
[----:B------:R-:W-:Y:S01]  /*12b80*/  ISETP.GE.AND P5, PT, R24, R103, PT ;  /* 0x000000671800720c */ /* 0x000fe20003fa6270 */
[----:B------:R-:W-:Y:S01]  /*12b90*/  FFMA.FTZ R18, R0, R27, R18 ;  /* 0x0000001b00127223 */ /* 0x000fe20000010012 */
[----:B------:R-:W-:Y:S01]  /*12ba0*/  LOP3.LUT R20, R114, 0x68, R175, 0xfe, !PT ;  /* 0x0000006872147812 */ /* 0x000fe200078efeaf */
[----:B------:R-:W-:Y:S01]  /*12bb0*/  FFMA.FTZ R24, R0, R22, R17 ;  /* 0x0000001600187223 */ /* 0x000fe20000010011 */
[----:B------:R-:W-:Y:S01]  /*12bc0*/  FSEL R56, R56, -INF , !P4 ;  /* 0xff80000038387808 */ /* 0x000fe20006000000 */
[----:B------:R-:W-:Y:S01]  /*12bd0*/  VIADD R16, R113, 0x69 ;  /* 0x0000006971107836 */ /* 0x000fe20000000000 */
[----:B------:R-:W-:Y:S01]  /*12be0*/  ISETP.GE.AND P4, PT, R25, R102, PT ;  /* 0x000000661900720c */ /* 0x000fe20003f86270 */
[----:B------:R-:W-:Y:S01]  /*12bf0*/  FFMA.FTZ R19, R0, R22, R19 ;  /* 0x0000001600137223 */ /* 0x000fe20000010013 */
[----:B------:R-:W-:-:S02]  /*12c00*/  FSEL R54, R21, -INF , !P2 ;  /* 0xff80000015367808 */ /* 0x000fc40005000000 */
[----:B------:R-:W-:Y:S02]  /*12c10*/  FSEL R23, R23, -INF , !P3 ;  /* 0xff80000017177808 */ /* 0x000fe40005800000 */
        /* <DEDUP_REMOVED lines=9> */
[----:B------:R-:W-:Y:S02]  /*12cb0*/  I2FP.F32.S32 R16, R16 ;  /* 0x0000001000107245 */ /* 0x000fe40000201400 */
[----:B------:R-:W-:Y:S02]  /*12cc0*/  FSEL R40, R40, -INF , !P2 ;  /* 0xff80000028287808 */ /* 0x000fe40005000000 */
[----:B------:R-:W-:Y:S01]  /*12cd0*/  FSEL R37, R14, -INF , !P3 ;  /* 0xff8000000e257808 */ /* 0x000fe20005800000 */
[-C--:B------:R-:W-:Y:S01]  /*12ce0*/  FFMA.FTZ R22, R0, R16.reuse, R13 ;  /* 0x0000001000167223 */ /* 0x080fe2000001000d */
[----:B------:R-:W-:Y:S01]  /*12cf0*/  VIADD R13, R113, 0x71 ;  /* 0x00000071710d7836 */ /* 0x000fe20000000000 */
[----:B------:R-:W-:Y:S01]  /*12d00*/  LOP3.LUT R12, R114, 0x78, R175, 0xfe, !PT ;  /* 0x00000078720c7812 */ /* 0x000fe200078efeaf */
[----:B------:R-:W-:Y:S01]  /*12d10*/  FFMA.FTZ R15, R0, R16, R15 ;  /* 0x00000010000f7223 */ /* 0x000fe2000001000f */
[----:B------:R-:W-:Y:S02]  /*12d20*/  ISETP.GE.AND P1, PT, R25, R103, PT ;  /* 0x000000671900720c */ /* 0x000fe40003f26270 */
[----:B------:R-:W-:-:S02]  /*12d30*/  ISETP.GE.AND P2, PT, R13, R102, PT ;  /* 0x000000660d00720c */ /* 0x000fc40003f46270 */
[----:B------:R-:W-:Y:S02]  /*12d40*/  ISETP.GE.AND P3, PT, R13, R103, PT ;  /* 0x000000670d00720c */ /* 0x000fe40003f66270 */
[----:B------:R-:W-:Y:S02]  /*12d50*/  I2FP.F32.S32 R13, R13 ;  /* 0x0000000d000d7245 */ /* 0x000fe40000201400 */
[----:B------:R-:W-:Y:S02]  /*12d60*/  LOP3.LUT R17, R114, 0x70, R175, 0xfe, !PT ;  /* 0x0000007072117812 */ /* 0x000fe400078efeaf */
[----:B------:R-:W-:Y:S01]  /*12d70*/  FSEL R42, R42, -INF , !P6 ;  /* 0xff8000002a2a7808 */ /* 0x000fe20007000000 */
[CC--:B------:R-:W-:Y:S01]  /*12d80*/  FFMA.FTZ R9, R0.reuse, R13.reuse, R9 ;  /* 0x0000000d00097223 */ /* 0x0c0fe20000010009 */
[----:B------:R-:W-:Y:S01]  /*12d90*/  FSEL R39, R19, -INF , !P1 ;  /* 0xff80000013277808 */ /* 0x000fe20004800000 */
[----:B------:R-:W-:Y:S01]  /*12da0*/  FFMA.FTZ R11, R0, R13, R11 ;  /* 0x0000000d000b7223 */ /* 0x000fe2000001000b */
[----:B------:R-:W-:-:S02]  /*12db0*/  ISETP.GE.AND P6, PT, R17, R102, PT ;  /* 0x000000661100720c */ /* 0x000fc40003fc6270 */
[----:B------:R-:W-:Y:S02]  /*12dc0*/  FSEL R32, R9, -INF , !P2 ;  /* 0xff80000009207808 */ /* 0x000fe40005000000 */
[----:B------:R-:W-:Y:S02]  /*12dd0*/  I2FP.F32.S32 R9, R12 ;  /* 0x0000000c00097245 */ /* 0x000fe40000201400 */
[----:B------:R-:W-:Y:S02]  /*12de0*/  ISETP.GE.AND P1, PT, R17, R103, PT ;  /* 0x000000671100720c */ /* 0x000fe40003f26270 */
[----:B------:R-:W-:Y:S01]  /*12df0*/  I2FP.F32.S32 R17, R17 ;  /* 0x0000001100117245 */ /* 0x000fe20000201400 */
[-C--:B------:R-:W-:Y:S01]  /*12e00*/  FFMA.FTZ R4, R0, R9.reuse, R4 ;  /* 0x0000000900047223 */ /* 0x080fe20000010004 */
[----:B------:R-:W-:Y:S01]  /*12e10*/  FSEL R22, R22, -INF , !P5 ;  /* 0xff80000016167808 */ /* 0x000fe20006800000 */
[----:B------:R-:W-:Y:S01]  /*12e20*/  FFMA.FTZ R6, R0, R9, R6 ;  /* 0x0000000900067223 */ /* 0x000fe20000010006 */
[----:B------:R-:W-:Y:S01]  /*12e30*/  ISETP.GE.AND P5, PT, R12, R102, PT ;  /* 0x000000660c00720c */ /* 0x000fe20003fa6270 */
[CC--:B------:R-:W-:Y:S01]  /*12e40*/  FFMA.FTZ R30, R0.reuse, R17.reuse, R8 ;  /* 0x00000011001e7223 */ /* 0x0c0fe20000010008 */
[----:B------:R-:W-:Y:S01]  /*12e50*/  FFMA.FTZ R10, R0, R17, R10 ;  /* 0x00000011000a7223 */ /* 0x000fe2000001000a */
[----:B------:R-:W-:Y:S01]  /*12e60*/  VIADD R8, R113, 0x79 ;  /* 0x0000007971087836 */ /* 0x000fe20000000000 */
[----:B------:R-:W-:-:S02]  /*12e70*/  FSEL R34, R4, -INF , !P5 ;  /* 0xff80000004227808 */ /* 0x000fc40006800000 */
[----:B------:R-:W-:Y:S02]  /*12e80*/  ISETP.GT.AND P5, PT, R172, R159, PT ;  /* 0x0000009fac00720c */ /* 0x000fe40003fa4270 */
[----:B------:R-:W-:Y:S02]  /*12e90*/  FSEL R35, R15, -INF , !P4 ;  /* 0xff8000000f237808 */ /* 0x000fe40006000000 */
[----:B------:R-:W-:Y:S02]  /*12ea0*/  FSEL R30, R30, -INF , !P6 ;  /* 0xff8000001e1e7808 */ /* 0x000fe40007000000 */
[----:B------:R-:W-:Y:S02]  /*12eb0*/  FSEL R33, R10, -INF , !P1 ;  /* 0xff8000000a217808 */ /* 0x000fe40004800000 */
[----:B------:R-:W-:Y:S02]  /*12ec0*/  FSEL R31, R11, -INF , !P3 ;  /* 0xff8000000b1f7808 */ /* 0x000fe40005800000 */
[----:B------:R-:W-:-:S02]  /*12ed0*/  ISETP.GE.AND P6, PT, R113, R102, PT ;  /* 0x000000667100720c */ /* 0x000fc40003fc6270 */
[C---:B------:R-:W-:Y:S02]  /*12ee0*/  ISETP.GE.AND P4, PT, R8.reuse, R102, PT ;  /* 0x000000660800720c */ /* 0x040fe40003f86270 */
[-C--:B------:R-:W-:Y:S02]  /*12ef0*/  ISETP.GE.AND P3, PT, R113, R103.reuse, PT ;  /* 0x000000677100720c */ /* 0x080fe40003f66270 */
[----:B------:R-:W-:Y:S02]  /*12f00*/  ISETP.GE.AND P1, PT, R8, R103, PT ;  /* 0x000000670800720c */ /* 0x000fe40003f26270 */
[----:B------:R-:W-:Y:S02]  /*12f10*/  I2FP.F32.S32 R113, R113 ;  /* 0x0000007100717245 */ /* 0x000fe40000201400 */
[----:B------:R-:W-:Y:S02]  /*12f20*/  I2FP.F32.S32 R8, R8 ;  /* 0x0000000800087245 */ /* 0x000fe40000201400 */
[----:B------:R-:W-:Y:S01]  /*12f30*/  ISETP.GE.AND P2, PT, R12, R103, PT ;  /* 0x000000670c00720c */ /* 0x000fe20003f46270 */
[CC--:B------:R-:W-:Y:S01]  /*12f40*/  FFMA.FTZ R64, R0.reuse, R113.reuse, R64 ;  /* 0x0000007100407223 */ /* 0x0c0fe20000010040 */
[C---:B------:R-:W-:Y:S01]  /*12f50*/  FFMA.FTZ R66, R0.reuse, R113, R66 ;  /* 0x0000007100427223 */ /* 0x040fe20000010042 */
[CC--:B------:R-:W-:Y:S01]  /*12f60*/  FFMA.FTZ R5, R0.reuse, R8.reuse, R5 ;  /* 0x0000000800057223 */ /* 0x0c0fe20000010005 */
[----:B------:R-:W-:Y:S01]  /*12f70*/  FFMA.FTZ R27, R0, R8, R7 ;  /* 0x00000008001b7223 */ /* 0x000fe20000010007 */
[----:B------:R-:W-:-:S02]  /*12f80*/  FSEL R29, R6, -INF , !P2 ;  /* 0xff800000061d7808 */ /* 0x000fc40005000000 */
[----:B------:R-:W-:Y:S02]  /*12f90*/  FSEL R6, R64, -INF , !P6 ;  /* 0xff80000040067808 */ /* 0x000fe40007000000 */
[----:B------:R-:W-:Y:S02]  /*12fa0*/  P2R R24, PR, RZ, 0x20 ;  /* 0x00000020ff187803 */ /* 0x000fe40000000000 */
        /* <DEDUP_REMOVED lines=66> */
.L_x_7667:
[----:B------:R-:W1:Y:S02]  /*133d0*/  LDC R8, c[0x0][0x248] ;  /* 0x00009200ff087b82 */ /* 0x000e640000000800 */
[----:B-1----:R-:W-:-:S05]  /*133e0*/  IMAD.SHL.U32 R12, R8, 0x80, RZ ;  /* 0x00000080080c7824 */ /* 0x002fca00078e00ff */
[----:B------:R-:W-:-:S04]  /*133f0*/  IADD3 R12, -R12, RZ, RZ ;  /* 0x000000ff0c0c7210 */ /* 0x000fc80007ffe1ff */
[----:B------:R-:W-:-:S07]  /*13400*/  SHF.R.S32.HI R13, RZ, 0x1f, R12 ;  /* 0x0000001fff0d7819 */ /* 0x000fce000001140c */
.L_x_7668:
[----:B------:R-:W1:Y:S01]  /*13410*/  @!P0 LDC R11, c[0x0][0x24c] ;  /* 0x00009300ff0b8b82 */ /* 0x000e620000000800 */
[C---:B------:R-:W-:Y:S01]  /*13420*/  @!P0 LEA R44, P1, R12.reuse, R170, 0x1 ;  /* 0x000000aa0c2c8211 */ /* 0x040fe200078208ff */
[----:B------:R2:W-:Y:S01]  /*13430*/  @P0 STS.128 [R167+0x2000], RZ ;  /* 0x002000ffa7000388 */ /* 0x0005e20000000c00 */
[-C--:B------:R-:W-:Y:S01]  /*13440*/  @!P0 IADD3 R15, P2, R163, R12.reuse, RZ ;  /* 0x0000000ca30f8210 */ /* 0x080fe20007f5e0ff */
[----:B------:R-:W-:Y:S01]  /*13450*/  BSSY B0, `(.L_x_7669) ;  /* 0x000004e000007945 */ /* 0x000fe20003800000 */
[-CC-:B------:R-:W-:Y:S02]  /*13460*/  @!P0 LEA.HI.X R45, R12, R171.reuse, R13.reuse, 0x1, P1 ;  /* 0x000000ab0c2d8211 */ /* 0x180fe400008f0c0d */
[----:B------:R-:W-:Y:S01]  /*13470*/  @!P0 LEA R14, P1, R8, R12, 0x5 ;  /* 0x0000000c080e8211 */ /* 0x000fe200078228ff */
[----:B------:R-:W3:Y:S01]  /*13480*/  @!P0 LDC R9, c[0x0][0x24c] ;  /* 0x00009300ff098b82 */ /* 0x000ee20000000800 */
[----:B------:R-:W-:Y:S01]  /*13490*/  @!P0 IMAD.X R10, R162, 0x1, R13, P2 ;  /* 0x00000001a20a8824 */ /* 0x000fe200010e060d */
[C---:B------:R-:W-:Y:S01]  /*134a0*/  @!P0 LEA R16, P2, R15.reuse, R170, 0x1 ;  /* 0x000000aa0f108211 */ /* 0x040fe200078408ff */
[----:B------:R-:W-:Y:S01]  /*134b0*/  @!PT LDS RZ, [RZ] ;  /* 0x00000000fffff984 */ /* 0x000fe20000000800 */
[----:B------:R-:W-:Y:S01]  /*134c0*/  @!PT LDS RZ, [RZ] ;  /* 0x00000000fffff984 */ /* 0x000fe20000000800 */
[----:B------:R-:W-:Y:S01]  /*134d0*/  @!PT LDS RZ, [RZ] ;  /* 0x00000000fffff984 */ /* 0x000fe20000000800 */
[----:B------:R4:W-:Y:S03]  /*134e0*/  @!P0 LDGSTS.E.BYPASS.LTC128B.128 [R167+0x2000], desc[UR6][R44.64] ;  /* 0x020000002ca78fae */ /* 0x0009e6000b901d46 */
[----:B------:R-:W-:Y:S01]  /*134f0*/  @!P0 LEA.HI.X R17, R15, R171, R10, 0x1, P2 ;  /* 0x000000ab0f118211 */ /* 0x000fe200010f0c0a */
[----:B------:R2:W-:Y:S01]  /*13500*/  @P0 STS.128 [R167+0x2800], RZ ;  /* 0x002800ffa7000388 */ /* 0x0005e20000000c00 */
[----:B------:R-:W5:Y:S03]  /*13510*/  @!P0 LDC R5, c[0x0][0x24c] ;  /* 0x00009300ff058b82 */ /* 0x000f660000000800 */
[----:B------:R-:W-:Y:S01]  /*13520*/  @!PT LDS RZ, [RZ] ;  /* 0x00000000fffff984 */ /* 0x000fe20000000800 */
[----:B------:R-:W-:Y:S01]  /*13530*/  @!PT LDS RZ, [RZ] ;  /* 0x00000000fffff984 */ /* 0x000fe20000000800 */
[----:B------:R-:W-:Y:S01]  /*13540*/  @!PT LDS RZ, [RZ] ;  /* 0x00000000fffff984 */ /* 0x000fe20000000800 */
[----:B------:R2:W-:Y:S04]  /*13550*/  @!P0 LDGSTS.E.BYPASS.LTC128B.128 [R167+0x2800], desc[UR6][R16.64] ;  /* 0x0280000010a78fae */ /* 0x0005e8000b901d46 */
[----:B------:R1:W-:Y:S01]  /*13560*/  @P0 STS.128 [R167+0x3000], RZ ;  /* 0x003000ffa7000388 */ /* 0x0003e20000000c00 */
[----:B------:R-:W2:Y:S01]  /*13570*/  @!P0 LDC R4, c[0x0][0x24c] ;  /* 0x00009300ff048b82 */ /* 0x000ea20000000800 */
[----:B-1----:R-:W-:-:S02]  /*13580*/  @!P0 LEA.HI.X R11, R8, R13, R11, 0x5, P1 ;  /* 0x0000000d080b8211 */ /* 0x002fc400008f2c0b */
[----:B------:R-:W-:-:S04]  /*13590*/  @!P0 LEA R18, P1, R14, R170, 0x1 ;  /* 0x000000aa0e128211 */ /* 0x000fc800078208ff */
[-C--:B------:R-:W-:Y:S01]  /*135a0*/  @!P0 LEA.HI.X R19, R14, R171.reuse, R11, 0x1, P1 ;  /* 0x000000ab0e138211 */ /* 0x080fe200008f0c0b */
[----:B---3--:R-:W-:Y:S02]  /*135b0*/  @!P0 IMAD R9, R9, 0x30, RZ ;  /* 0x0000003009098824 */ /* 0x008fe400078e02ff */
[----:B------:R-:W-:Y:S02]  /*135c0*/  @!P0 IMAD.WIDE.U32 R14, R8, 0x30, R12 ;  /* 0x00000030080e8825 */ /* 0x000fe400078e000c */
[----:B------:R-:W-:Y:S01]  /*135d0*/  @!PT LDS RZ, [RZ] ;  /* 0x00000000fffff984 */ /* 0x000fe20000000800 */
[----:B------:R-:W-:Y:S01]  /*135e0*/  @!PT LDS RZ, [RZ] ;  /* 0x00000000fffff984 */ /* 0x000fe20000000800 */
[----:B------:R-:W-:Y:S01]  /*135f0*/  @!PT LDS RZ, [RZ] ;  /* 0x00000000fffff984 */ /* 0x000fe20000000800 */
[----:B------:R1:W-:Y:S02]  /*13600*/  @!P0 LDGSTS.E.BYPASS.LTC128B.128 [R167+0x3000], desc[UR6][R18.64] ;  /* 0x0300000012a78fae */ /* 0x0003e4000b901d46 */
[----:B------:R-:W-:Y:S01]  /*13610*/  @!P0 IMAD.IADD R10, R9, 0x1, R15 ;  /* 0x00000001090a8824 */ /* 0x000fe200078e020f */
[C---:B----4-:R-:W-:Y:S01]  /*13620*/  @!P0 LEA R44, P1, R14.reuse, R170, 0x1 ;  /* 0x000000aa0e2c8211 */ /* 0x050fe200078208ff */
[----:B------:R-:W3:Y:S01]  /*13630*/  @!P0 LDC R9, c[0x0][0x24c] ;  /* 0x00009300ff098b82 */ /* 0x000ee20000000800 */
[----:B-----5:R-:W-:Y:S01]  /*13640*/  @!P0 IMAD R5, R5, 0x50, RZ ;  /* 0x0000005005058824 */ /* 0x020fe200078e02ff */
[----:B------:R1:W-:Y:S01]  /*13650*/  @P0 STS.128 [R167+0x3800], RZ ;  /* 0x003800ffa7000388 */ /* 0x0003e20000000c00 */
[----:B------:R-:W-:Y:S01]  /*13660*/  @!P0 LEA.HI.X R45, R14, R171, R10, 0x1, P1 ;  /* 0x000000ab0e2d8211 */ /* 0x000fe200008f0c0a */
[----:B------:R-:W-:-:S04]  /*13670*/  @!P0 IMAD.WIDE.U32 R14, R8, 0x50, R12 ;  /* 0x00000050080e8825 */ /* 0x000fc800078e000c */
[----:B------:R-:W-:Y:S01]  /*13680*/  @!P0 IMAD.IADD R10, R5, 0x1, R15 ;  /* 0x00000001050a8824 */ /* 0x000fe200078e020f */
[-C--:B------:R-:W-:Y:S01]  /*13690*/  @!P0 LEA R58, P1, R14, R170.reuse, 0x1 ;  /* 0x000000aa0e3a8211 */ /* 0x080fe200078208ff */
        /* <DEDUP_REMOVED lines=8> */
[----:B------:R1:W-:Y:S02]  /*13720*/  @P0 STS.128 [R167+0x4000], RZ ;  /* 0x004000ffa7000388 */ /* 0x0003e40000000c00 */
[----:B------:R-:W-:-:S05]  /*13730*/  @!P0 IMAD.IADD R4, R4, 0x1, R17 ;  /* 0x0000000104048824 */ /* 0x000fca00078e0211 */
[----:B------:R-:W-:Y:S02]  /*13740*/  @!P0 LEA.HI.X R11, R16, R171, R4, 0x1, P1 ;  /* 0x000000ab100b8211 */ /* 0x000fe400008f0c04 */
[----:B------:R-:W-:-:S04]  /*13750*/  @!P0 LEA R4, P1, R8, R12, 0x6 ;  /* 0x0000000c08048211 */ /* 0x000fc800078230ff */
[----:B---3--:R-:W-:Y:S02]  /*13760*/  @!P0 LEA.HI.X R9, R8, R13, R9, 0x6, P1 ;  /* 0x0000000d08098211 */ /* 0x008fe400008f3409 */
[----:B------:R-:W-:-:S04]  /*13770*/  @!P0 LEA R14, P1, R4, R170, 0x1 ;  /* 0x000000aa040e8211 */ /* 0x000fc800078208ff */
        /* <DEDUP_REMOVED lines=18> */
[----:B-1----:R-:W-:Y:S01]  /*138a0*/  IMAD.WIDE.U32 R10, R8, 0x70, R12 ;  /* 0x00000070080a7825 */ /* 0x002fe200078e000c */
        /* <DEDUP_REMOVED lines=8> */
.L_x_7670:
[----:B------:R-:W-:Y:S05]  /*13930*/  BSYNC B0 ;  /* 0x0000000000007941 */ /* 0x000fea0003800000 */
.L_x_7669:
[----:B------:R-:W0:Y:S01]  /*13940*/  LDGDEPBAR ;  /* 0x00000000000079af */ /* 0x000e220000000000 */
[----:B------:R-:W-:-:S04]  /*13950*/  LEA R170, P0, R12, R170, 0x1 ;  /* 0x000000aa0caa7211 */ /* 0x000fc800078008ff */
[----:B------:R-:W-:-:S09]  /*13960*/  LEA.HI.X R171, R12, R171, R13, 0x1, P0 ;  /* 0x000000ab0cab7211 */ /* 0x000fd200000f0c0d */
.L_x_7666:
        /* <DEDUP_REMOVED lines=65> */
[----:B------:R-:W-:-:S03]  /*13d80*/  FMNMX.FTZ R9, R27, R4, !PT ;  /* 0x000000041b097209 */ /* 0x000fc60007810000 */
[----:B------:R-:W1:Y:S04]  /*13d90*/  SHFL.BFLY PT, R5, R8, 0x2, 0x1f ;  /* 0x0c401f0008057f89 */ /* 0x000e6800000e0000 */
[----:B------:R-:W2:Y:S01]  /*13da0*/  SHFL.BFLY PT, R4, R9, 0x2, 0x1f ;  /* 0x0c401f0009047f89 */ /* 0x000ea200000e0000 */
[----:B-1----:R-:W-:Y:S02]  /*13db0*/  FMNMX.FTZ R5, R8, R5, !PT ;  /* 0x0000000508057209 */ /* 0x002fe40007810000 */
[----:B--2---:R-:W-:-:S03]  /*13dc0*/  FMNMX.FTZ R4, R9, R4, !PT ;  /* 0x0000000409047209 */ /* 0x004fc60007810000 */
[----:B------:R-:W1:Y:S04]  /*13dd0*/  SHFL.BFLY PT, R26, R5, 0x1, 0x1f ;  /* 0x0c201f00051a7f89 */ /* 0x000e6800000e0000 */
[----:B------:R-:W2:Y:S04]  /*13de0*/  SHFL.BFLY PT, R25, R4, 0x1, 0x1f ;  /* 0x0c201f0004197f89 */ /* 0x000ea800000e0000 */
[----:B------:R-:W3:Y:S01]  /*13df0*/  LDSM.16.MT88.4 R8, [R152+0x6000] ;  /* 0x006000009808783b */ /* 0x000ee20000004200 */
        /* <DEDUP_REMOVED lines=10> */
[----:B------:R-:W-:Y:S01]  /*13ea0*/  FSEL R28, R28, RZ, P0 ;  /* 0x000000ff1c1c7208 */ /* 0x000fe20000000000 */
[----:B------:R-:W-:Y:S01]  /*13eb0*/  FADD.FTZ R113, R3, -R4 ;  /* 0x8000000403717221 */ /* 0x000fe20000010000 */
[----:B------:R-:W-:Y:S01]  /*13ec0*/  FFMA.FTZ R114, R6, UR8, -R43 ;  /* 0x0000000806727c23 */ /* 0x000fe2000801082b */
[----:B------:R-:W-:Y:S01]  /*13ed0*/  FADD.FTZ R60, R2, -R5 ;  /* 0x80000005023c7221 */ /* 0x000fe20000010000 */
[--C-:B------:R-:W-:Y:S01]  /*13ee0*/  FFMA.FTZ R58, R134, UR8, -R43.reuse ;  /* 0x00000008863a7c23 */ /* 0x100fe2000801082b */
[--C-:B------:R-:W-:Y:S01]  /*13ef0*/  FFMA.FTZ R41, R136, UR8, -R43.reuse ;  /* 0x0000000888297c23 */ /* 0x100fe2000801082b */
[--C-:B------:R-:W-:Y:S01]  /*13f00*/  FFMA.FTZ R59, R7, UR8, -R28.reuse ;  /* 0x00000008073b7c23 */ /* 0x100fe2000801081c */
[--C-:B------:R-:W-:Y:S01]  /*13f10*/  FFMA.FTZ R57, R135, UR8, -R28.reuse ;  /* 0x0000000887397c23 */ /* 0x100fe2000801081c */
[----:B------:R-:W-:Y:S01]  /*13f20*/  FMUL.FTZ R113, R113, UR8 ;  /* 0x0000000871717c20 */ /* 0x000fe20008410000 */
        /* <DEDUP_REMOVED lines=60> */
[----:B-1----:R-:W-:-:S07]  /*142f0*/  F2FP.F16.F32.PACK_AB R5, R57, R59 ;  /* 0x0000003b3905723e */ /* 0x002fce00000000ff */
[----:B------:R-:W1:Y:S08]  /*14300*/  MUFU.EX2 R60, R60 ;  /* 0x0000003c003c7308 */ /* 0x000e700000000800 */
[----:B------:R-:W4:Y:S01]  /*14310*/  MUFU.EX2 R2, R2 ;  /* 0x0000000200027308 */ /* 0x000f220000000800 */
        /* <DEDUP_REMOVED lines=30> */
[----:B------:R-:W1:Y:S01]  /*14500*/  LDSM.16.MT88.4 R12, [R148+0x6000] ;  /* 0x00600000940c783b */ /* 0x000e620000004200 */
[-C--:B------:R-:W-:Y:S01]  /*14510*/  FMUL.FTZ R90, R90, R60.reuse ;  /* 0x0000003c5a5a7220 */ /* 0x080fe20000410000 */
[-C--:B------:R-:W-:Y:S01]  /*14520*/  FMUL.FTZ R91, R91, R60.reuse ;  /* 0x0000003c5b5b7220 */ /* 0x080fe20000410000 */
[-C--:B------:R-:W-:Y:S01]  /*14530*/  FMUL.FTZ R76, R76, R113.reuse ;  /* 0x000000714c4c7220 */ /* 0x080fe20000410000 */
[----:B------:R-:W2:Y:S01]  /*14540*/  MUFU.EX2 R46, R46 ;  /* 0x0000002e002e7308 */ /* 0x000ea20000000800 */
[C---:B---3--:R-:W-:Y:S01]  /*14550*/  HMMA.16816.F32 R96, R4.reuse, R8, R96 ;  /* 0x000000080460723c */ /* 0x048fe20000001860 */
[-C--:B------:R-:W-:Y:S01]  /*14560*/  FMUL.FTZ R77, R77, R113.reuse ;  /* 0x000000714d4d7220 */ /* 0x080fe20000410000 */
[-C--:B------:R-:W-:Y:S01]  /*14570*/  FMUL.FTZ R78, R78, R60.reuse ;  /* 0x0000003c4e4e7220 */ /* 0x080fe20000410000 */
[-C--:B------:R-:W-:Y:S01]  /*14580*/  FMUL.FTZ R79, R79, R60.reuse ;  /* 0x0000003c4f4f7220 */ /* 0x080fe20000410000 */
[----:B------:R-:W-:Y:S01]  /*14590*/  FFMA.FTZ R113, R177, R113, R114 ;  /* 0x00000071b1717223 */ /* 0x000fe20000010072 */
[----:B------:R-:W-:Y:S01]  /*145a0*/  FFMA.FTZ R124, R178, R60, R59 ;  /* 0x0000003cb27c7223 */ /* 0x000fe2000001003b */
[----:B------:R-:W-:Y:S01]  /*145b0*/  HMMA.16816.F32 R92, R4, R10, R92 ;  /* 0x0000000a045c723c */ /* 0x000fe2000000185c */
[----:B------:R-:W3:Y:S01]  /*145c0*/  LDSM.16.MT88.4 R8, [R149+0x6000] ;  /* 0x006000009508783b */ /* 0x000ee20000004200 */
[----:B------:R-:W-:Y:S01]  /*145d0*/  MUFU.EX2 R45, R45 ;  /* 0x0000002d002d7308 */ /* 0x000fe20000000800 */
[----:B------:R-:W-:Y:S01]  /*145e0*/  FADD.FTZ R114, R58, R113 ;  /* 0x000000713a727221 */ /* 0x000fe20000010000 */
[----:B------:R-:W-:Y:S01]  /*145f0*/  FADD.FTZ R124, R57, R124 ;  /* 0x0000007c397c7221 */ /* 0x000fe20000010000 */
[--C-:B------:R-:W-:Y:S01]  /*14600*/  FFMA.FTZ R57, R20, UR8, -R43.reuse ;  /* 0x0000000814397c23 */ /* 0x100fe2000801082b */
[--C-:B------:R-:W-:Y:S01]  /*14610*/  FFMA.FTZ R58, R21, UR8, -R28.reuse ;  /* 0x00000008153a7c23 */ /* 0x100fe2000801081c */
[----:B------:R-:W-:Y:S01]  /*14620*/  FFMA.FTZ R60, R35, UR8, -R28 ;  /* 0x00000008233c7c23 */ /* 0x000fe2000801081c */
[----:B------:R-:W-:Y:S01]  /*14630*/  LDSM.16.MT88.4 R20, [R152+0x9000] ;  /* 0x009000009814783b */ /* 0x000fe20000004200 */
[----:B------:R-:W-:Y:S01]  /*14640*/  FADD.FTZ R35, R3, R124 ;  /* 0x0000007c03237221 */ /* 0x000fe20000010000 */
[----:B------:R-:W-:Y:S01]  /*14650*/  MUFU.EX2 R44, R44 ;  /* 0x0000002c002c7308 */ /* 0x000fe20000000800 */
[----:B------:R-:W-:-:S07]  /*14660*/  FFMA.FTZ R177, R36, UR8, -R43 ;  /* 0x0000000824b17c23 */ /* 0x000fce000801082b */
        /* <DEDUP_REMOVED lines=102> */
[----:B------:R-:W5:Y:S02]  /*14cd0*/  LDSM.16.MT88.4 R16, [R148+0x8000] ;  /* 0x008000009410783b */ /* 0x000f640000004200 */
[----:B------:R-:W-:Y:S03]  /*14ce0*/  MUFU.EX2 R37, R37 ;  /* 0x0000002500257308 */ /* 0x000fe60000000800 */
[C---:B------:R-:W-:Y:S05]  /*14cf0*/  HMMA.16816.F32 R88, R4.reuse, R8, R88 ;  /* 0x000000080458723c */ /* 0x040fea0000001858 */
[----:B------:R-:W4:Y:S01]  /*14d00*/  MUFU.EX2 R60, R60 ;  /* 0x0000003c003c7308 */ /* 0x000f220000000800 */
[C---:B------:R-:W-:Y:S01]  /*14d10*/  HMMA.16816.F32 R76, R4.reuse, R10, R76 ;  /* 0x0000000a044c723c */ /* 0x040fe2000000184c */
[----:B------:R-:W-:Y:S05]  /*14d20*/  LDSM.16.MT88.4 R8, [R149+0x8800] ;  /* 0x008800009508783b */ /* 0x000fea0000004200 */
[C---:B-1----:R-:W-:Y:S01]  /*14d30*/  HMMA.16816.F32 R68, R4.reuse, R12, R68 ;  /* 0x0000000c0444723c */ /* 0x042fe20000001844 */
[----:B------:R-:W-:Y:S05]  /*14d40*/  MUFU.EX2 R177, R177 ;  /* 0x000000b100b17308 */ /* 0x000fea0000000800 */
[C---:B------:R-:W-:Y:S01]  /*14d50*/  HMMA.16816.F32 R72, R4.reuse, R14, R72 ;  /* 0x0000000e0448723c */ /* 0x040fe20000001848 */
[----:B------:R-:W1:Y:S05]  /*14d60*/  LDSM.16.MT88.4 R12, [R152+0x8800] ;  /* 0x00880000980c783b */ /* 0x000e6a0000004200 */
[C---:B-----5:R-:W-:Y:S06]  /*14d70*/  HMMA.16816.F32 R84, R4.reuse, R16, R84 ;  /* 0x000000100454723c */ /* 0x060fec0000001854 */
[----:B------:R-:W-:Y:S01]  /*14d80*/  HMMA.16816.F32 R80, R4, R18, R80 ;  /* 0x000000120450723c */ /* 0x000fe20000001850 */
[----:B------:R-:W5:Y:S06]  /*14d90*/  LDSM.16.MT88.4 R16, [R150+0x8800] ;  /* 0x008800009610783b */ /* 0x000f6c0000004200 */
[----:B--2---:R-:W-:-:S02]  /*14da0*/  F2FP.F16.F32.PACK_AB R4, R105, R50 ;  /* 0x000000326904723e */ /* 0x004fc400000000ff */
[----:B---3--:R-:W-:Y:S02]  /*14db0*/  F2FP.F16.F32.PACK_AB R5, R54, R53 ;  /* 0x000000353605723e */ /* 0x008fe400000000ff */
[----:B------:R-:W-:Y:S02]  /*14dc0*/  F2FP.F16.F32.PACK_AB R6, R67, R48 ;  /* 0x000000304306723e */ /* 0x000fe400000000ff */
[----:B------:R-:W-:-:S07]  /*14dd0*/  F2FP.F16.F32.PACK_AB R7, R56, R47 ;  /* 0x0000002f3807723e */ /* 0x000fce00000000ff */
[C---:B-1----:R-:W-:Y:S06]  /*14de0*/  HMMA.16816.F32 R96, R4.reuse, R12, R96 ;  /* 0x0000000c0460723c */ /* 0x042fec0000001860 */
[C---:B------:R-:W-:Y:S01]  /*14df0*/  HMMA.16816.F32 R92, R4.reuse, R14, R92 ;  /* 0x0000000e045c723c */ /* 0x040fe2000000185c */
[----:B------:R-:W1:Y:S05]  /*14e00*/  LDSM.16.MT88.4 R12, [R148+0x8800] ;  /* 0x00880000940c783b */ /* 0x000e6a0000004200 */
[C---:B------:R-:W-:Y:S06]  /*14e10*/  HMMA.16816.F32 R88, R4.reuse, R8, R88 ;  /* 0x000000080458723c */ /* 0x040fec0000001858 */
[C---:B------:R-:W-:Y:S01]  /*14e20*/  HMMA.16816.F32 R76, R4.reuse, R10, R76 ;  /* 0x0000000a044c723c */ /* 0x040fe2000000184c */
[----:B------:R-:W2:Y:S05]  /*14e30*/  LDSM.16.MT88.4 R8, [R150+0x9000] ;  /* 0x009000009608783b */ /* 0x000eaa0000004200 */
[C---:B-----5:R-:W-:Y:S06]  /*14e40*/  HMMA.16816.F32 R68, R4.reuse, R16, R68 ;  /* 0x000000100444723c */ /* 0x060fec0000001844 */
[C---:B------:R-:W-:Y:S01]  /*14e50*/  HMMA.16816.F32 R72, R4.reuse, R18, R72 ;  /* 0x000000120448723c */ /* 0x040fe20000001848 */
[----:B------:R-:W3:Y:S05]  /*14e60*/  LDSM.16.MT88.4 R16, [R149+0x9000] ;  /* 0x009000009510783b */ /* 0x000eea0000004200 */
[C---:B-1----:R-:W-:Y:S06]  /*14e70*/  HMMA.16816.F32 R84, R4.reuse, R12, R84 ;  /* 0x0000000c0454723c */ /* 0x042fec0000001854 */
[----:B------:R-:W-:Y:S01]  /*14e80*/  HMMA.16816.F32 R80, R4, R14, R80 ;  /* 0x0000000e0450723c */ /* 0x000fe20000001850 */
[----:B------:R-:W-:Y:S01]  /*14e90*/  FADD.FTZ R13, R41, R114 ;  /* 0x00000072290d7221 */ /* 0x000fe20000010000 */
[--C-:B------:R-:W-:Y:S01]  /*14ea0*/  FFMA.FTZ R41, R30, UR8, -R43.reuse ;  /* 0x000000081e297c23 */ /* 0x100fe2000801082b */
[----:B------:R-:W-:-:S02]  /*14eb0*/  FFMA.FTZ R30, R32, UR8, -R43 ;  /* 0x00000008201e7c23 */ /* 0x000fc4000801082b */
[----:B------:R-:W-:Y:S01]  /*14ec0*/  FADD.FTZ R38, R38, R13 ;  /* 0x0000000d26267221 */ /* 0x000fe20000010000 */
[----:B------:R-:W-:Y:S01]  /*14ed0*/  MUFU.EX2 R3, R41 ;  /* 0x0000002900037308 */ /* 0x000fe20000000800 */
[----:B------:R-:W-:Y:S01]  /*14ee0*/  F2FP.F16.F32.PACK_AB R4, R57, R42 ;  /* 0x0000002a3904723e */ /* 0x000fe200000000ff */
[----:B------:R-:W1:Y:S01]  /*14ef0*/  LDSM.16.MT88.4 R12, [R148+0x9000] ;  /* 0x00900000940c783b */ /* 0x000e620000004200 */
[----:B----4-:R-:W-:Y:S01]  /*14f00*/  F2FP.F16.F32.PACK_AB R5, R39, R58 ;  /* 0x0000003a2705723e */ /* 0x010fe200000000ff */
[----:B------:R-:W-:Y:S01]  /*14f10*/  FADD.FTZ R51, R51, R38 ;  /* 0x0000002633337221 */ /* 0x000fe20000010000 */
[----:B------:R-:W-:Y:S02]  /*14f20*/  F2FP.F16.F32.PACK_AB R6, R49, R40 ;  /* 0x000000283106723e */ /* 0x000fe400000000ff */
[----:B------:R-:W-:Y:S01]  /*14f30*/  F2FP.F16.F32.PACK_AB R7, R60, R37 ;  /* 0x000000253c07723e */ /* 0x000fe200000000ff */
[----:B------:R-:W-:Y:S01]  /*14f40*/  FADD.FTZ R46, R46, R51 ;  /* 0x000000332e2e7221 */ /* 0x000fe20000010000 */
[----:B------:R-:W4:Y:S03]  /*14f50*/  MUFU.EX2 R30, R30 ;  /* 0x0000001e001e7308 */ /* 0x000f260000000800 */
[----:B------:R-:W-:-:S02]  /*14f60*/  FADD.FTZ R45, R45, R46 ;  /* 0x0000002e2d2d7221 */ /* 0x000fc40000010000 */
[----:B------:R-:W-:Y:S02]  /*14f70*/  HMMA.16816.F32 R92, R4, R22, R92 ;  /* 0x00000016045c723c */ /* 0x000fe4000000185c */
[----:B------:R-:W-:-:S04]  /*14f80*/  FADD.FTZ R44, R44, R45 ;  /* 0x0000002d2c2c7221 */ /* 0x000fc80000010000 */
[C---:B--2---:R-:W-:Y:S01]  /*14f90*/  HMMA.16816.F32 R68, R4.reuse, R8, R68 ;  /* 0x000000080444723c */ /* 0x044fe20000001844 */
[----:B------:R-:W-:Y:S01]  /*14fa0*/  FADD.FTZ R22, R2, R35 ;  /* 0x0000002302167221 */ /* 0x000fe20000010000 */
[----:B------:R-:W-:Y:S01]  /*14fb0*/  FADD.FTZ R103, R103, R44 ;  /* 0x0000002c67677221 */ /* 0x000fe20000010000 */
[----:B------:R-:W-:Y:S01]  /*14fc0*/  FFMA.FTZ R23, R27, UR8, -R28 ;  /* 0x000000081b177c23 */ /* 0x000fe2000801081c */
[----:B------:R-:W-:Y:S01]  /*14fd0*/  MUFU.EX2 R2, R33 ;  /* 0x0000002100027308 */ /* 0x000fe20000000800 */
[----:B------:R-:W-:Y:S01]  /*14fe0*/  FADD.FTZ R55, R55, R22 ;  /* 0x0000001637377221 */ /* 0x000fe20000010000 */
[----:B------:R-:W-:Y:S01]  /*14ff0*/  HMMA.16816.F32 R72, R4, R10, R72 ;  /* 0x0000000a0448723c */ /* 0x000fe20000001848 */
[----:B------:R-:W2:Y:S01]  /*15000*/  LDSM.16.MT88.4 R8, [R152+0x9800] ;  /* 0x009800009808783b */ /* 0x000ea20000004200 */
[----:B------:R-:W-:Y:S01]  /*15010*/  FFMA.FTZ R22, R29, UR8, -R28 ;  /* 0x000000081d167c23 */ /* 0x000fe2000801081c */
[----:B------:R-:W-:Y:S01]  /*15020*/  FADD.FTZ R62, R62, R55 ;  /* 0x000000373e3e7221 */ /* 0x000fe20000010000 */
[----:B------:R-:W-:-:S02]  /*15030*/  FADD.FTZ R103, R66, R103 ;  /* 0x0000006742677221 */ /* 0x000fc40000010000 */
[C---:B------:R-:W-:Y:S01]  /*15040*/  HMMA.16816.F32 R96, R4.reuse, R20, R96 ;  /* 0x000000140460723c */ /* 0x040fe20000001860 */
[----:B------:R-:W-:Y:S01]  /*15050*/  FADD.FTZ R61, R61, R62 ;  /* 0x0000003e3d3d7221 */ /* 0x000fe20000010000 */
[----:B------:R-:W-:Y:S01]  /*15060*/  MUFU.EX2 R20, R34 ;  /* 0x0000002200147308 */ /* 0x000fe20000000800 */
[----:B------:R-:W-:Y:S02]  /*15070*/  FADD.FTZ R64, R64, R103 ;  /* 0x0000006740407221 */ /* 0x000fe40000010000 */
[----:B------:R-:W-:Y:S01]  /*15080*/  FADD.FTZ R61, R52, R61 ;  /* 0x0000003d343d7221 */ /* 0x000fe20000010000 */
[C---:B---3--:R-:W-:Y:S01]  /*15090*/  HMMA.16816.F32 R88, R4.reuse, R16, R88 ;  /* 0x000000100458723c */ /* 0x048fe20000001858 */
[----:B------:R-:W-:Y:S01]  /*150a0*/  FFMA.FTZ R21, R31, UR8, -R28 ;  /* 0x000000081f157c23 */ /* 0x000fe2000801081c */
[----:B------:R-:W-:Y:S01]  /*150b0*/  FADD.FTZ R63, R63, R64 ;  /* 0x000000403f3f7221 */ /* 0x000fe20000010000 */
[----:B------:R-:W-:Y:S01]  /*150c0*/  FADD.FTZ R108, R108, R61 ;  /* 0x0000003d6c6c7221 */ /* 0x000fe20000010000 */
[----:B------:R-:W-:Y:S02]  /*150d0*/  MUFU.EX2 R22, R22 ;  /* 0x0000001600167308 */ /* 0x000fe40000000800 */
[----:B-1----:R-:W-:Y:S01]  /*150e0*/  HMMA.16816.F32 R84, R4, R12, R84 ;  /* 0x0000000c0454723c */ /* 0x002fe20000001854 */
[----:B------:R-:W-:Y:S01]  /*150f0*/  FADD.FTZ R108, R111, R108 ;  /* 0x0000006c6f6c7221 */ /* 0x000fe20000010000 */
[----:B------:R-:W-:-:S03]  /*15100*/  FADD.FTZ R120, R120, R63 ;  /* 0x0000003f78787221 */ /* 0x000fc60000010000 */
[----:B------:R-:W-:Y:S01]  /*15110*/  FADD.FTZ R109, R109, R108 ;  /* 0x0000006c6d6d7221 */ /* 0x000fe20000010000 */
[----:B------:R-:W1:Y:S01]  /*15120*/  MUFU.EX2 R21, R21 ;  /* 0x0000001500157308 */ /* 0x000e620000000800 */
[----:B------:R-:W-:Y:S01]  /*15130*/  HMMA.16816.F32 R80, R4, R14, R80 ;  /* 0x0000000e0450723c */ /* 0x000fe20000001850 */
[----:B------:R-:W3:Y:S01]  /*15140*/  LDSM.16.MT88.4 R12, [R149+0x9800] ;  /* 0x00980000950c783b */ /* 0x000ee20000004200 */
[----:B------:R-:W-:Y:S01]  /*15150*/  FADD.FTZ R109, R102, R109 ;  /* 0x0000006d666d7221 */ /* 0x000fe20000010000 */
[----:B------:R-:W-:-:S03]  /*15160*/  FADD.FTZ R117, R117, R120 ;  /* 0x0000007875757221 */ /* 0x000fc60000010000 */
[----:B------:R-:W-:Y:S01]  /*15170*/  FADD.FTZ R28, R118, R109 ;  /* 0x0000006d761c7221 */ /* 0x000fe20000010000 */
[----:B------:R-:W5:Y:S01]  /*15180*/  MUFU.EX2 R23, R23 ;  /* 0x0000001700177308 */ /* 0x000f620000000800 */
[----:B------:R-:W-:Y:S01]  /*15190*/  HMMA.16816.F32 R76, R4, R18, R76 ;  /* 0x00000012044c723c */ /* 0x000fe2000000184c */
[----:B------:R-:W-:Y:S01]  /*151a0*/  FADD.FTZ R116, R116, R117 ;  /* 0x0000007574747221 */ /* 0x000fe20000010000 */
[----:B------:R-:W-:Y:S01]  /*151b0*/  FADD.FTZ R28, R123, R28 ;  /* 0x0000001c7b1c7221 */ /* 0x000fe20000010000 */
[----:B------:R-:W3:Y:S02]  /*151c0*/  LDSM.16.MT88.4 R16, [R150+0x9800] ;  /* 0x009800009610783b */ /* 0x000ee40000004200 */
[----:B------:R-:W-:Y:S01]  /*151d0*/  FADD.FTZ R115, R115, R116 ;  /* 0x0000007473737221 */ /* 0x000fe20000010000 */
[----:B------:R-:W-:Y:S01]  /*151e0*/  FADD.FTZ R119, R119, R28 ;  /* 0x0000001c77777221 */ /* 0x000fe20000010000 */
[----:B----4-:R-:W-:Y:S02]  /*151f0*/  F2FP.F16.F32.PACK_AB R4, R30, R3 ;  /* 0x000000031e04723e */ /* 0x010fe400000000ff */
[----:B-1----:R-:W-:Y:S01]  /*15200*/  F2FP.F16.F32.PACK_AB R5, R21, R2 ;  /* 0x000000021505723e */ /* 0x002fe200000000ff */
[----:B------:R-:W-:Y:S01]  /*15210*/  FADD.FTZ R122, R122, R119 ;  /* 0x000000777a7a7221 */ /* 0x000fe20000010000 */
[----:B------:R-:W-:Y:S01]  /*15220*/  F2FP.F16.F32.PACK_AB R6, R177, R20 ;  /* 0x00000014b106723e */ /* 0x000fe200000000ff */
[----:B------:R-:W-:-:S02]  /*15230*/  FADD.FTZ R106, R106, R115 ;  /* 0x000000736a6a7221 */ /* 0x000fc40000010000 */
        /* <DEDUP_REMOVED lines=24> */
[----:B------:R-:W-:Y:S03]  /*153c0*/  HMMA.16816.F32 R72, R4, R18, R72 ;  /* 0x000000120448723c */ /* 0x000fe60000001848 */
[----:B------:R-:W-:-:S03]  /*153d0*/  FADD.FTZ R12, R39, R12 ;  /* 0x0000000c270c7221 */ /* 0x000fc60000010000 */
        /* <DEDUP_REMOVED lines=15> */
[----:B------:R-:W-:Y:S01]  /*154d0*/  FADD.FTZ R177, R177, R20 ;  /* 0x00000014b1b17221 */ /* 0x000fe20000010000 */
[----:B------:R-:W-:-:S07]  /*154e0*/  FADD.FTZ R178, R23, R22 ;  /* 0x0000001617b27221 */ /* 0x000fce0000010000 */
.L_x_7663:
[----:B------:R-:W-:-:S13]  /*154f0*/  ISETP.NE.AND P0, PT, R24, RZ, PT ;  /* 0x000000ff1800720c */ /* 0x000fda0003f05270 */
        /* <DEDUP_REMOVED lines=10> */
.L_x_7675:
        /* <DEDUP_REMOVED lines=72> */
.L_x_7672:
        /* <DEDUP_REMOVED lines=69> */
[----:B------:R-:W-:Y:S01]  /*15e70*/  ISETP.GT.AND P1, PT, R172, R159, PT ;  /* 0x0000009fac00720c */ /* 0x000fe20003f24270 */
        /* <DEDUP_REMOVED lines=155> */
[----:B------:R-:W1:Y:S01]  /*16830*/  LDC R107, c[0x0][0x24c] ;  /* 0x00009300ff6b7b82 */ /* 0x000e620000000800 */
        /* <DEDUP_REMOVED lines=14> */
[----:B------:R-:W4:Y:S01]  /*16920*/  LDC.64 R2, c[0x0][0x230] ;  /* 0x00008c00ff027b82 */ /* 0x000f220000000a00 */
        /* <DEDUP_REMOVED lines=13> */
.L_x_7674:
        /* <DEDUP_REMOVED lines=87> */
.L_x_7673:
[----:B-1----:R-:W-:Y:S01]  /*16f70*/  LEA R2, R172, R175, 0x7 ;  /* 0x000000afac027211 */ /* 0x002fe200078e38ff */
[----:B------:R-:W-:Y:S03]  /*16f80*/  LDSM.16.MT88.4 R112, [R149+0x6000] ;  /* 0x006000009570783b */ /* 0x000fe60000004200 */
        /* <DEDUP_REMOVED lines=25> */
[-C--:B------:R-:W-:Y:S01]  /*17120*/  FFMA.FTZ R17, R0, R104.reuse, R17 ;  /* 0x0000006800117223 */ /* 0x080fe20000010011 */
[----:B------:R-:W-:Y:S01]  /*17130*/  IADD3 R3, R2, 0x28, RZ ;  /* 0x0000002802037810 */ /* 0x000fe20007ffe0ff */
[----:B------:R-:W-:Y:S01]  /*17140*/  FFMA.FTZ R19, R0, R104, R19 ;  /* 0x0000006800137223 */ /* 0x000fe20000010013 */
[----:B------:R-:W-:Y:S01]  /*17150*/  IADD3 R104, R2, 0x29, RZ ;  /* 0x0000002902687810 */ /* 0x000fe20007ffe0ff */
[CC--:B------:R-:W-:Y:S01]  /*17160*/  FFMA.FTZ R14, R0.reuse, R105.reuse, R14 ;  /* 0x00000069000e7223 */ /* 0x0c0fe2000001000e */
        /* <DEDUP_REMOVED lines=216> */
[----:B------:R-:W-:Y:S01]  /*17ef0*/  FMUL.FTZ R73, R102, R73 ;  /* 0x0000004966497220 */ /* 0x000fe20000410000 */
[C---:B------:R-:W-:Y:S03]  /*17f00*/  FMUL.FTZ R78, R103.reuse, R78 ;  /* 0x0000004e674e7220 */ /* 0x040fe60000410000 */
[----:B------:R-:W4:Y:S01]  /*17f10*/  MUFU.EX2 R121, R121 ;  /* 0x0000007900797308 */ /* 0x000f220000000800 */
[----:B-1----:R-:W-:Y:S01]  /*17f20*/  F2FP.F16.F32.PACK_AB R97, R126, R128 ;  /* 0x000000807e61723e */ /* 0x002fe200000000ff */
[C---:B------:R-:W-:Y:S01]  /*17f30*/  FMUL.FTZ R79, R103.reuse, R79 ;  /* 0x0000004f674f7220 */ /* 0x040fe20000410000 */
        /* <DEDUP_REMOVED lines=8> */
[----:B------:R-:W-:Y:S01]  /*17fc0*/  FMUL.FTZ R18, R103, R86 ;  /* 0x0000005667127220 */ /* 0x000fe20000410000 */
[--C-:B------:R-:W-:Y:S01]  /*17fd0*/  FFMA.FTZ R130, R20, UR4, -R116.reuse ;  /* 0x0000000414827c23 */ /* 0x100fe20008010874 */
        /* <DEDUP_REMOVED lines=9> */
[----:B------:R-:W-:Y:S01]  /*18070*/  FFMA.FTZ R48, R49, UR4, -R116 ;  /* 0x0000000431307c23 */ /* 0x000fe20008010874 */
[----:B------:R-:W-:Y:S03]  /*18080*/  FFMA.FTZ R128, R103, R178, R128 ;  /* 0x000000b267807223 */ /* 0x000fe60000010080 */
[----:B------:R-:W-:Y:S01]  /*18090*/  MUFU.EX2 R123, R123 ;  /* 0x0000007b007b7308 */ /* 0x000fe20000000800 */
[--C-:B------:R-:W-:Y:S01]  /*180a0*/  FFMA.FTZ R49, R58, UR4, -R117.reuse ;  /* 0x000000043a317c23 */ /* 0x100fe20008010875 */
[--C-:B------:R-:W-:Y:S01]  /*180b0*/  FFMA.FTZ R54, R54, UR4, -R117.reuse ;  /* 0x0000000436367c23 */ /* 0x100fe20008010875 */
[--C-:B------:R-:W-:Y:S01]  /*180c0*/  FFMA.FTZ R55, R55, UR4, -R117.reuse ;  /* 0x0000000437377c23 */ /* 0x100fe20008010875 */
[----:B------:R-:W-:Y:S01]  /*180d0*/  FFMA.FTZ R58, R59, UR4, -R117 ;  /* 0x000000043b3a7c23 */ /* 0x000fe20008010875 */
[--C-:B------:R-:W-:Y:S01]  /*180e0*/  FFMA.FTZ R52, R52, UR4, -R116.reuse ;  /* 0x0000000434347c23 */ /* 0x100fe20008010874 */
[--C-:B------:R-:W-:Y:S01]  /*180f0*/  FFMA.FTZ R53, R53, UR4, -R116.reuse ;  /* 0x0000000435357c23 */ /* 0x100fe20008010874 */
[--C-:B------:R-:W-:Y:S03]  /*18100*/  FFMA.FTZ R56, R56, UR4, -R116.reuse ;  /* 0x0000000438387c23 */ /* 0x100fe60008010874 */
[----:B------:R-:W4:Y:S01]  /*18110*/  MUFU.EX2 R118, R118 ;  /* 0x0000007600767308 */ /* 0x000f220000000800 */
[----:B-1----:R-:W-:Y:S01]  /*18120*/  F2FP.F16.F32.PACK_AB R96, R125, R127 ;  /* 0x0000007f7d60723e */ /* 0x002fe200000000ff */
[--C-:B------:R-:W-:Y:S01]  /*18130*/  FFMA.FTZ R57, R57, UR4, -R116.reuse ;  /* 0x0000000439397c23 */ /* 0x100fe20008010874 */
[----:B------:R-:W-:Y:S01]  /*18140*/  FFMA.FTZ R127, R102, R177, R127 ;  /* 0x000000b1667f7223 */ /* 0x000fe2000001007f */
[--C-:B------:R-:W-:Y:S01]  /*18150*/  FFMA.FTZ R59, R62, UR4, -R117.reuse ;  /* 0x000000043e3b7c23 */ /* 0x100fe20008010875 */
[----:B------:R-:W-:Y:S01]  /*18160*/  ISETP.GT.AND P0, PT, R172, R159, PT ;  /* 0x0000009fac00720c */ /* 0x000fe20003f04270 */
[--C-:B------:R-:W-:Y:S01]  /*18170*/  FFMA.FTZ R62, R63, UR4, -R117.reuse ;  /* 0x000000043f3e7c23 */ /* 0x100fe20008010875 */
[--C-:B------:R-:W-:Y:S03]  /*18180*/  FFMA.FTZ R63, R66, UR4, -R117.reuse ;  /* 0x00000004423f7c23 */ /* 0x100fe60008010875 */
[----:B------:R-:W-:Y:S01]  /*18190*/  MUFU.EX2 R120, R120 ;  /* 0x0000007800787308 */ /* 0x000fe20000000800 */
[--C-:B------:R-:W-:Y:S01]  /*181a0*/  FFMA.FTZ R60, R60, UR4, -R116.reuse ;  /* 0x000000043c3c7c23 */ /* 0x100fe20008010874 */
[--C-:B------:R-:W-:Y:S01]  /*181b0*/  FFMA.FTZ R61, R61, UR4, -R116.reuse ;  /* 0x000000043d3d7c23 */ /* 0x100fe20008010874 */
[--C-:B------:R-:W-:Y:S07]  /*181c0*/  FFMA.FTZ R64, R64, UR4, -R116.reuse ;  /* 0x0000000440407c23 */ /* 0x100fee0008010874 */
[----:B------:R-:W-:Y:S01]  /*181d0*/  MUFU.EX2 R119, R119 ;  /* 0x0000007700777308 */ /* 0x000fe20000000800 */
[----:B----4-:R-:W-:Y:S09]  /*181e0*/  F2FP.F16.F32.PACK_AB R98, R118, R123 ;  /* 0x0000007b7662723e */ /* 0x010ff200000000ff */
[----:B------:R-:W-:Y:S01]  /*181f0*/  MUFU.EX2 R122, R122 ;  /* 0x0000007a007a7308 */ /* 0x000fe20000000800 */
[C---:B--2---:R-:W-:Y:S06]  /*18200*/  HMMA.16816.F32 R4, R96.reuse, R104, R4 ;  /* 0x000000686004723c */ /* 0x044fec0000001804 */
[C---:B------:R-:W-:Y:S03]  /*18210*/  HMMA.16816.F32 R8, R96.reuse, R106, R8 ;  /* 0x0000006a6008723c */ /* 0x040fe60000001808 */
[----:B------:R-:W-:Y:S01]  /*18220*/  MUFU.EX2 R129, R129 ;  /* 0x0000008100817308 */ /* 0x000fe20000000800 */
[----:B------:R-:W-:Y:S02]  /*18230*/  LDSM.16.MT88.4 R104, [R150+0x6800] ;  /* 0x006800009668783b */ /* 0x000fe40000004200 */
[C---:B------:R-:W-:Y:S07]  /*18240*/  HMMA.16816.F32 R68, R96.reuse, R108, R68 ;  /* 0x0000006c6044723c */ /* 0x040fee0000001844 */
        /* <DEDUP_REMOVED lines=9> */
[----:B------:R-:W4:Y:S01]  /*182e0*/  LDSM.16.MT88.4 R88, [R152+0x6800] ;  /* 0x006800009858783b */ /* 0x000f220000004200 */
        /* <DEDUP_REMOVED lines=14> */
[----:B-1----:R-:W-:Y:S01]  /*183d0*/  F2FP.F16.F32.PACK_AB R84, R111, R108 ;  /* 0x0000006c6f54723e */ /* 0x002fe200000000ff */
[C---:B---3--:R-:W-:Y:S03]  /*183e0*/  HMMA.16816.F32 R16, R96.reuse, R92, R16 ;  /* 0x0000005c6010723c */ /* 0x048fe60000001810 */
[----:B------:R-:W-:Y:S01]  /*183f0*/  FFMA.FTZ R115, R23, UR4, -R117 ;  /* 0x0000000417737c23 */ /* 0x000fe20008010875 */
[----:B------:R-:W-:Y:S04]  /*18400*/  FADD.FTZ R102, R125, R127 ;  /* 0x0000007f7d667221 */ /* 0x000fe80000010000 */
[----:B------:R-:W-:Y:S01]  /*18410*/  MUFU.EX2 R114, R114 ;  /* 0x0000007200727308 */ /* 0x000fe20000000800 */
[----:B------:R-:W-:Y:S01]  /*18420*/  HMMA.16816.F32 R80, R96, R94, R80 ;  /* 0x0000005e6050723c */ /* 0x000fe20000001850 */
[----:B------:R-:W1:Y:S02]  /*18430*/  LDSM.16.MT88.4 R92, [R149+0x6800] ;  /* 0x00680000955c783b */ /* 0x000e640000004200 */
[----:B------:R-:W-:Y:S01]  /*18440*/  FADD.FTZ R123, R123, R102 ;  /* 0x000000667b7b7221 */ /* 0x000fe20000010000 */
[----:B------:R-:W-:Y:S05]  /*18450*/  MOV R102, R3 ;  /* 0x0000000300667202 */ /* 0x000fea0000000f00 */
[----:B------:R-:W-:Y:S02]  /*18460*/  MUFU.EX2 R115, R115 ;  /* 0x0000007300737308 */ /* 0x000fe40000000800 */
[----:B--2---:R-:W-:Y:S01]  /*18470*/  F2FP.F16.F32.PACK_AB R86, R113, R110 ;  /* 0x0000006e7156723e */ /* 0x004fe200000000ff */
[----:B------:R-:W-:Y:S01]  /*18480*/  LDSM.16.MT88.4 R96, [R152+0x7000] ;  /* 0x007000009860783b */ /* 0x000fe20000004200 */
[----:B------:R-:W-:Y:S06]  /*18490*/  FADD.FTZ R123, R118, R123 ;  /* 0x0000007b767b7221 */ /* 0x000fec0000010000 */
[----:B------:R-:W2:Y:S01]  /*184a0*/  MUFU.EX2 R112, R112 ;  /* 0x0000007000707308 */ /* 0x000ea20000000800 */
[C---:B----4-:R-:W-:Y:S05]  /*184b0*/  HMMA.16816.F32 R4, R84.reuse, R88, R4 ;  /* 0x000000585404723c */ /* 0x050fea0000001804 */
[----:B------:R-:W-:Y:S01]  /*184c0*/  FADD.FTZ R108, R108, R123 ;  /* 0x0000007b6c6c7221 */ /* 0x000fe20000010000 */
[C---:B------:R-:W-:Y:S03]  /*184d0*/  HMMA.16816.F32 R8, R84.reuse, R90, R8 ;  /* 0x0000005a5408723c */ /* 0x040fe60000001808 */
[----:B------:R-:W-:Y:S01]  /*184e0*/  MUFU.EX2 R46, R46 ;  /* 0x0000002e002e7308 */ /* 0x000fe20000000800 */
[----:B------:R-:W3:Y:S01]  /*184f0*/  LDSM.16.MT88.4 R88, [R148+0x6800] ;  /* 0x006800009458783b */ /* 0x000ee20000004200 */
[----:B------:R-:W-:Y:S01]  /*18500*/  FADD.FTZ R111, R111, R108 ;  /* 0x0000006c6f6f7221 */ /* 0x000fe20000010000 */
        /* <DEDUP_REMOVED lines=10> */
[--C-:B------:R-:W-:Y:S01]  /*185b0*/  FFMA.FTZ R93, R25, UR4, -R116.reuse ;  /* 0x00000004195d7c23 */ /* 0x100fe20008010874 */
[C---:B------:R-:W-:Y:S01]  /*185c0*/  HMMA.16816.F32 R76, R84.reuse, R94, R76 ;  /* 0x0000005e544c723c */ /* 0x040fe2000000184c */
[----:B------:R-:W1:Y:S02]  /*185d0*/  LDSM.16.MT88.4 R24, [R150+0x7000] ;  /* 0x007000009618783b */ /* 0x000e640000004200 */
[----:B------:R-:W-:Y:S01]  /*185e0*/  FFMA.FTZ R92, R31, UR4, -R117 ;  /* 0x000000041f5c7c23 */ /* 0x000fe20008010875 */
[----:B------:R-:W-:Y:S01]  /*185f0*/  F2FP.F16.F32.PACK_AB R21, R115, R114 ;  /* 0x000000727315723e */ /* 0x000fe200000000ff */
[----:B------:R-:W-:Y:S03]  /*18600*/  FADD.FTZ R110, R110, R111 ;  /* 0x0000006f6e6e7221 */ /* 0x000fe60000010000 */
[----:B------:R-:W2:Y:S03]  /*18610*/  MUFU.EX2 R105, R105 ;  /* 0x0000006900697308 */ /* 0x000ea60000000800 */
[----:B------:R-:W-:Y:S01]  /*18620*/  FFMA.FTZ R95, R30, UR4, -R117 ;  /* 0x000000041e5f7c23 */ /* 0x000fe20008010875 */
[----:B------:R-:W-:Y:S01]  /*18630*/  FFMA.FTZ R94, R28, UR4, -R116 ;  /* 0x000000041c5e7c23 */ /* 0x000fe20008010874 */
[----:B------:R-:W-:Y:S05]  /*18640*/  FADD.FTZ R113, R113, R110 ;  /* 0x0000006e71717221 */ /* 0x000fea0000010000 */
[----:B------:R-:W4:Y:S01]  /*18650*/  MUFU.EX2 R93, R93 ;  /* 0x0000005d005d7308 */ /* 0x000f220000000800 */
[C---:B---3--:R-:W-:Y:S06]  /*18660*/  HMMA.16816.F32 R16, R84.reuse, R88, R16 ;  /* 0x000000585410723c */ /* 0x048fec0000001810 */
[----:B------:R-:W-:Y:S03]  /*18670*/  HMMA.16816.F32 R80, R84, R90, R80 ;  /* 0x0000005a5450723c */ /* 0x000fe60000001850 */
[----:B------:R-:W-:Y:S01]  /*18680*/  MUFU.EX2 R95, R95 ;  /* 0x0000005f005f7308 */ /* 0x000fe20000000800 */
[----:B------:R-:W3:Y:S01]  /*18690*/  LDSM.16.MT88.4 R84, [R149+0x7000] ;  /* 0x007000009554783b */ /* 0x000ee20000004200 */
[----:B--2---:R-:W-:Y:S01]  /*186a0*/  F2FP.F16.F32.PACK_AB R20, R105, R130 ;  /* 0x000000826914723e */ /* 0x004fe200000000ff */
[----:B------:R-:W-:Y:S07]  /*186b0*/  FADD.FTZ R130, R130, R113 ;  /* 0x0000007182827221 */ /* 0x000fee0000010000 */
[----:B------:R-:W2:Y:S01]  /*186c0*/  MUFU.EX2 R92, R92 ;  /* 0x0000005c005c7308 */ /* 0x000ea20000000800 */
[----:B------:R-:W5:Y:S01]  /*186d0*/  LDSM.16.MT88.4 R88, [R148+0x7000] ;  /* 0x007000009458783b */ /* 0x000f620000004200 */
[----:B----4-:R-:W-:Y:S01]  /*186e0*/  F2FP.F16.F32.PACK_AB R22, R93, R104 ;  /* 0x000000685d16723e */ /* 0x010fe200000000ff */
[----:B------:R-:W-:Y:S04]  /*186f0*/  FADD.FTZ R105, R105, R130 ;  /* 0x0000008269697221 */ /* 0x000fe80000010000 */
[----:B------:R-:W-:Y:S03]  /*18700*/  FADD.FTZ R104, R104, R105 ;  /* 0x0000006968687221 */ /* 0x000fe60000010000 */
[----:B------:R-:W-:Y:S01]  /*18710*/  MUFU.EX2 R94, R94 ;  /* 0x0000005e005e7308 */ /* 0x000fe20000000800 */
[C---:B------:R-:W-:Y:S05]  /*18720*/  HMMA.16816.F32 R4, R20.reuse, R96, R4 ;  /* 0x000000601404723c */ /* 0x040fea0000001804 */
[----:B------:R-:W-:Y:S01]  /*18730*/  FADD.FTZ R93, R93, R104 ;  /* 0x000000685d5d7221 */ /* 0x000fe20000010000 */
[C---:B------:R-:W-:Y:S03]  /*18740*/  HMMA.16816.F32 R8, R20.reuse, R98, R8 ;  /* 0x000000621408723c */ /* 0x040fe60000001808 */
[----:B------:R-:W-:Y:S02]  /*18750*/  MUFU.EX2 R107, R107 ;  /* 0x0000006b006b7308 */ /* 0x000fe40000000800 */
[--C-:B------:R-:W-:Y:S01]  /*18760*/  FFMA.FTZ R97, R34, UR4, -R117.reuse ;  /* 0x0000000422617c23 */ /* 0x100fe20008010875 */
[C---:B-1----:R-:W-:Y:S07]  /*18770*/  HMMA.16816.F32 R68, R20.reuse, R24, R68 ;  /* 0x000000181444723c */ /* 0x042fee0000001844 */
[----:B------:R-:W-:Y:S01]  /*18780*/  MUFU.EX2 R51, R51 ;  /* 0x0000003300337308 */ /* 0x000fe20000000800 */
[--C-:B------:R-:W-:Y:S01]  /*18790*/  FFMA.FTZ R96, R35, UR4, -R117.reuse ;  /* 0x0000000423607c23 */ /* 0x100fe20008010875 */
[C---:B------:R-:W-:Y:S01]  /*187a0*/  HMMA.16816.F32 R72, R20.reuse, R26, R72 ;  /* 0x0000001a1448723c */ /* 0x040fe20000001848 */
[----:B------:R-:W1:Y:S02]  /*187b0*/  LDSM.16.MT88.4 R24, [R152+0x7800] ;  /* 0x007800009818783b */ /* 0x000e640000004200 */
[--C-:B------:R-:W-:Y:S03]  /*187c0*/  FFMA.FTZ R99, R29, UR4, -R116.reuse ;  /* 0x000000041d637c23 */ /* 0x100fe60008010874 */
[C---:B---3--:R-:W-:Y:S02]  /*187d0*/  HMMA.16816.F32 R12, R20.reuse, R84, R12 ;  /* 0x00000054140c723c */ /* 0x048fe4000000180c */
[----:B------:R-:W-:Y:S01]  /*187e0*/  MUFU.EX2 R97, R97 ;  /* 0x0000006100617308 */ /* 0x000fe20000000800 */
[----:B------:R-:W3:Y:S02]  /*187f0*/  LDSM.16.MT88.4 R28, [R150+0x7800] ;  /* 0x00780000961c783b */ /* 0x000ee40000004200 */
[--C-:B------:R-:W-:Y:S01]  /*18800*/  FFMA.FTZ R98, R33, UR4, -R116.reuse ;  /* 0x0000000421627c23 */ /* 0x100fe20008010874 */
        /* <DEDUP_REMOVED lines=12> */
[--C-:B------:R-:W-:Y:S01]  /*188d0*/  FFMA.FTZ R86, R43, UR4, -R117.reuse ;  /* 0x000000042b567c23 */ /* 0x100fe20008010875 */
[--C-:B------:R-:W-:Y:S01]  /*188e0*/  FFMA.FTZ R91, R36, UR4, -R116.reuse ;  /* 0x00000004245b7c23 */ /* 0x100fe20008010874 */
[--C-:B------:R-:W-:Y:S01]  /*188f0*/  FFMA.FTZ R90, R37, UR4, -R116.reuse ;  /* 0x00000004255a7c23 */ /* 0x100fe20008010874 */
[----:B-----5:R-:W-:Y:S01]  /*18900*/  F2FP.F16.F32.PACK_AB R23, R96, R97 ;  /* 0x000000616017723e */ /* 0x020fe200000000ff */
[--C-:B------:R-:W-:Y:S01]  /*18910*/  FFMA.FTZ R89, R40, UR4, -R116.reuse ;  /* 0x0000000428597c23 */ /* 0x100fe20008010874 */
[--C-:B------:R-:W-:Y:S01]  /*18920*/  FFMA.FTZ R88, R41, UR4, -R116.reuse ;  /* 0x0000000429587c23 */ /* 0x100fe20008010874 */
        /* <DEDUP_REMOVED lines=40> */
[----:B------:R-:W4:Y:S01]  /*18bb0*/  MUFU.EX2 R55, R55 ;  /* 0x0000003700377308 */ /* 0x000f220000000800 */
        /* <DEDUP_REMOVED lines=16> */
[----:B------:R-:W-:Y:S01]  /*18cc0*/  F2FP.F16.F32.PACK_AB R29, R55, R54 ;  /* 0x00000036371d723e */ /* 0x000fe200000000ff */
        /* <DEDUP_REMOVED lines=25> */
[----:B----4-:R-:W-:Y:S03]  /*18e60*/  F2FP.F16.F32.PACK_AB R30, R57, R56 ;  /* 0x00000038391e723e */ /* 0x010fe600000000ff */
[----:B------:R-:W-:Y:S01]  /*18e70*/  FADD.FTZ R24, R94, R93 ;  /* 0x0000005d5e187221 */ /* 0x000fe20000010000 */
[----:B-1----:R-:W-:Y:S01]  /*18e80*/  F2FP.F16.F32.PACK_AB R25, R62, R59 ;  /* 0x0000003b3e19723e */ /* 0x002fe200000000ff */
[----:B------:R-:W1:Y:S02]  /*18e90*/  MUFU.EX2 R178, R117 ;  /* 0x0000007500b27308 */ /* 0x000e640000000800 */
[----:B------:R-:W-:Y:S01]  /*18ea0*/  FADD.FTZ R129, R129, R114 ;  /* 0x0000007281817221 */ /* 0x000fe20000010000 */
[----:B------:R-:W-:Y:S01]  /*18eb0*/  FADD.FTZ R24, R99, R24 ;  /* 0x0000001863187221 */ /* 0x000fe20000010000 */
[C---:B------:R-:W-:Y:S06]  /*18ec0*/  HMMA.16816.F32 R4, R28.reuse, R32, R4 ;  /* 0x000000201c04723c */ /* 0x040fec0000001804 */
[----:B------:R-:W-:Y:S01]  /*18ed0*/  MUFU.EX2 R60, R60 ;  /* 0x0000003c003c7308 */ /* 0x000fe20000000800 */
[----:B------:R-:W-:Y:S01]  /*18ee0*/  FADD.FTZ R112, R112, R129 ;  /* 0x0000008170707221 */ /* 0x000fe20000010000 */
[C---:B------:R-:W-:Y:S01]  /*18ef0*/  HMMA.16816.F32 R8, R28.reuse, R34, R8 ;  /* 0x000000221c08723c */ /* 0x040fe20000001808 */
[----:B------:R-:W-:Y:S02]  /*18f00*/  LDSM.16.MT88.4 R32, [R150+0x9800] ;  /* 0x009800009620783b */ /* 0x000fe40000004200 */
[----:B------:R-:W-:Y:S03]  /*18f10*/  FADD.FTZ R95, R95, R112 ;  /* 0x000000705f5f7221 */ /* 0x000fe60000010000 */
[C---:B---3--:R-:W-:Y:S02]  /*18f20*/  HMMA.16816.F32 R68, R28.reuse, R36, R68 ;  /* 0x000000241c44723c */ /* 0x048fe40000001844 */
[----:B------:R-:W3:Y:S03]  /*18f30*/  MUFU.EX2 R61, R61 ;  /* 0x0000003d003d7308 */ /* 0x000ee60000000800 */
[----:B------:R-:W-:Y:S01]  /*18f40*/  FADD.FTZ R26, R92, R95 ;  /* 0x0000005f5c1a7221 */ /* 0x000fe20000010000 */
[C---:B------:R-:W-:Y:S01]  /*18f50*/  HMMA.16816.F32 R72, R28.reuse, R38, R72 ;  /* 0x000000261c48723c */ /* 0x040fe20000001848 */
[----:B------:R-:W4:Y:S05]  /*18f60*/  LDSM.16.MT88.4 R92, [R152+0x9800] ;  /* 0x00980000985c783b */ /* 0x000f2a0000004200 */
[----:B------:R-:W-:Y:S01]  /*18f70*/  MUFU.EX2 R64, R64 ;  /* 0x0000004000407308 */ /* 0x000fe20000000800 */
[----:B------:R-:W-:Y:S01]  /*18f80*/  FADD.FTZ R97, R97, R26 ;  /* 0x0000001a61617221 */ /* 0x000fe20000010000 */
[C---:B-----5:R-:W-:Y:S01]  /*18f90*/  HMMA.16816.F32 R12, R28.reuse, R40, R12 ;  /* 0x000000281c0c723c */ /* 0x060fe2000000180c */
[----:B------:R-:W5:Y:S07]  /*18fa0*/  LDSM.16.MT88.4 R36, [R149+0x9800] ;  /* 0x009800009524783b */ /* 0x000f6e0000004200 */
[----:B------:R-:W3:Y:S01]  /*18fb0*/  MUFU.EX2 R177, R116 ;  /* 0x0000007400b17308 */ /* 0x000ee20000000800 */
[C---:B------:R-:W-:Y:S01]  /*18fc0*/  HMMA.16816.F32 R76, R28.reuse, R42, R76 ;  /* 0x0000002a1c4c723c */ /* 0x040fe2000000184c */
[----:B------:R-:W5:Y:S05]  /*18fd0*/  LDSM.16.MT88.4 R40, [R148+0x9800] ;  /* 0x009800009428783b */ /* 0x000f6a0000004200 */
[C---:B--2---:R-:W-:Y:S05]  /*18fe0*/  HMMA.16816.F32 R16, R28.reuse, R20, R16 ;  /* 0x000000141c10723c */ /* 0x044fea0000001810 */
[----:B------:R-:W-:Y:S01]  /*18ff0*/  FADD.FTZ R107, R107, R24 ;  /* 0x000000186b6b7221 */ /* 0x000fe20000010000 */
[----:B------:R-:W-:Y:S05]  /*19000*/  HMMA.16816.F32 R80, R28, R22, R80 ;  /* 0x000000161c50723c */ /* 0x000fea0000001850 */
[----:B-1----:R-:W-:Y:S01]  /*19010*/  F2FP.F16.F32.PACK_AB R27, R178, R63 ;  /* 0x0000003fb21b723e */ /* 0x002fe200000000ff */
[----:B------:R-:W-:Y:S01]  /*19020*/  FADD.FTZ R97, R96, R97 ;  /* 0x0000006160617221 */ /* 0x000fe20000010000 */
[----:B---3--:R-:W-:Y:S01]  /*19030*/  F2FP.F16.F32.PACK_AB R24, R61, R60 ;  /* 0x0000003c3d18723e */ /* 0x008fe200000000ff */
[----:B------:R-:W-:Y:S03]  /*19040*/  FADD.FTZ R98, R98, R107 ;  /* 0x0000006b62627221 */ /* 0x000fe60000010000 */
[----:B------:R-:W-:Y:S01]  /*19050*/  F2FP.F16.F32.PACK_AB R26, R177, R64 ;  /* 0x00000040b11a723e */ /* 0x000fe200000000ff */
[----:B------:R-:W-:Y:S01]  /*19060*/  FADD.FTZ R84, R84, R97 ;  /* 0x0000006154547221 */ /* 0x000fe20000010000 */
[----:B------:R-:W-:Y:S03]  /*19070*/  FADD.FTZ R91, R91, R98 ;  /* 0x000000625b5b7221 */ /* 0x000fe60000010000 */
[----:B------:R-:W-:Y:S01]  /*19080*/  FADD.FTZ R84, R85, R84 ;  /* 0x0000005455547221 */ /* 0x000fe20000010000 */
        /* <DEDUP_REMOVED lines=9> */
[----:B------:R-:W-:Y:S05]  /*19120*/  FADD.FTZ R46, R46, R65 ;  /* 0x000000412e2e7221 */ /* 0x000fea0000010000 */
[----:B------:R-:W-:Y:S01]  /*19130*/  FADD.FTZ R131, R131, R88 ;  /* 0x0000005883837221 */ /* 0x000fe20000010000 */
[----:B------:R-:W-:Y:S01]  /*19140*/  FADD.FTZ R47, R47, R46 ;  /* 0x0000002e2f2f7221 */ /* 0x000fe20000010000 */
[C---:B-----5:R-:W-:Y:S03]  /*19150*/  HMMA.16816.F32 R88, R24.reuse, R36, R12 ;  /* 0x000000241858723c */ /* 0x060fe6000000180c */
[----:B------:R-:W-:Y:S01]  /*19160*/  FADD.FTZ R44, R44, R131 ;  /* 0x000000832c2c7221 */ /* 0x000fe20000010000 */
[----:B------:R-:W-:Y:S02]  /*19170*/  FADD.FTZ R50, R50, R47 ;  /* 0x0000002f32327221 */ /* 0x000fe40000010000 */
        /* <DEDUP_REMOVED lines=23> */
.L_x_7671:
[----:B------:R-:W1:Y:S01]  /*192f0*/  SHFL.BFLY PT, R0, R177, 0x2, 0x1f ;  /* 0x0c401f00b1007f89 */ /* 0x000e6200000e0000 */
[----:B------:R-:W-:Y:S01]  /*19300*/  MOV R11, 0x3f800000 ;  /* 0x3f800000000b7802 */ /* 0x000fe20000000f00 */
[----:B------:R-:W2:Y:S01]  /*19310*/  S2UR UR4, SR_CgaCtaId ;  /* 0x00000000000479c3 */ /* 0x000ea20000008800 */
[----:B------:R-:W-:Y:S01]  /*19320*/  UMOV UR5, 0x400 ;  /* 0x0000040000057882 */ /* 0x000fe20000000000 */
[----:B------:R-:W3:Y:S01]  /*19330*/  SHFL.BFLY PT, R9, R178, 0x2, 0x1f ;  /* 0x0c401f00b2097f89 */ /* 0x000ee200000e0000 */
[----:B------:R-:W-:Y:S01]  /*19340*/  BSSY B0, `(.L_x_7676) ;  /* 0x000009f000007945 */ /* 0x000fe20003800000 */
[----:B------:R-:W4:Y:S04]  /*19350*/  S2R R13, SR_TID.X ;  /* 0x00000000000d7919 */ /* 0x000f280000002100 */
[----:B------:R-:W-:Y:S06]  /*19360*/  BAR.SYNC.DEFER_BLOCKING 0x0 ;  /* 0x0000000000007b1d */ /* 0x000fec0000010000 */
[----:B------:R-:W5:Y:S01]  /*19370*/  S2R R23, SR_CTAID.X ;  /* 0x0000000000177919 */ /* 0x000f620000002500 */
[----:B-1----:R-:W-:-:S02]  /*19380*/  FADD.FTZ R7, R0, R177 ;  /* 0x000000b100077221 */ /* 0x002fc40000010000 */
[----:B------:R-:W1:Y:S01]  /*19390*/  S2R R0, SR_TID.X ;  /* 0x0000000000007919 */ /* 0x000e620000002100 */
[----:B--2---:R-:W-:Y:S01]  /*193a0*/  ULEA UR4, UR4, UR5, 0x18 ;  /* 0x0000000504047291 */ /* 0x004fe2000f8ec03f */
[----:B---3--:R-:W-:Y:S01]  /*193b0*/  FADD.FTZ R9, R9, R178 ;  /* 0x000000b209097221 */ /* 0x008fe20000010000 */
[----:B------:R-:W2:Y:S04]  /*193c0*/  SHFL.BFLY PT, R6, R7, 0x1, 0x1f ;  /* 0x0c201f0007067f89 */ /* 0x000ea800000e0000 */
[----:B------:R-:W3:Y:S01]  /*193d0*/  SHFL.BFLY PT, R4, R9, 0x1, 0x1f ;  /* 0x0c201f0009047f89 */ /* 0x000ee200000e0000 */
[----:B----4-:R-:W-:-:S04]  /*193e0*/  SHF.R.S32.HI R10, RZ, 0x1f, R13 ;  /* 0x0000001fff0a7819 */ /* 0x010fc8000001140d */
[----:B------:R-:W-:-:S04]  /*193f0*/  LEA.HI R10, R10, R13, RZ, 0x4 ;  /* 0x0000000d0a0a7211 */ /* 0x000fc800078f20ff */
[----:B------:R-:W-:-:S05]  /*19400*/  SHF.R.S32.HI R10, RZ, 0x4, R10 ;  /* 0x00000004ff0a7819 */ /* 0x000fca000001140a */
[----:B------:R-:W-:Y:S02]  /*19410*/  IMAD.SHL.U32 R13, R10, 0x40, RZ ;  /* 0x000000400a0d7824 */ /* 0x000fe400078e00ff */
        /* <DEDUP_REMOVED lines=8> */
[----:B------:R-:W-:-:S02]  /*194a0*/  MOV R9, 0x3f800000 ;  /* 0x3f80000000097802 */ /* 0x000fc40000000f00 */
[----:B------:R-:W-:Y:S01]  /*194b0*/  LEA.HI R7, R7, R12, RZ, 0x3 ;  /* 0x0000000c07077211 */ /* 0x000fe200078f18ff */
[----:B------:R-:W1:Y:S01]  /*194c0*/  @P3 MUFU.RCP R11, R6 ;  /* 0x00000006000b3308 */ /* 0x000e620000001000 */
[----:B------:R-:W-:Y:S02]  /*194d0*/  LOP3.LUT R15, R8, 0x1ffffffc, RZ, 0xc0, !PT ;  /* 0x1ffffffc080f7812 */ /* 0x000fe400078ec0ff */
[----:B------:R-:W-:Y:S02]  /*194e0*/  LOP3.LUT R7, R7, 0xfffffff8, RZ, 0xc0, !PT ;  /* 0xfffffff807077812 */ /* 0x000fe400078ec0ff */
[----:B------:R-:W-:-:S03]  /*194f0*/  IADD3 R15, -R15, R0, RZ ;  /* 0x000000000f0f7210 */ /* 0x000fc60007ffe1ff */
[----:B------:R-:W-:Y:S01]  /*19500*/  IMAD.IADD R7, R12, 0x1, -R7 ;  /* 0x000000010c077824 */ /* 0x000fe200078e0a07 */
[----:B------:R-:W2:Y:S04]  /*19510*/  @P0 MUFU.RCP R9, R4 ;  /* 0x0000000400090308 */ /* 0x000ea80000001000 */
[----:B------:R-:W-:Y:S01]  /*19520*/  LOP3.LUT R12, R7, 0x1, RZ, 0xc0, !PT ;  /* 0x00000001070c7812 */ /* 0x000fe200078ec0ff */
        /* <DEDUP_REMOVED lines=17> */
[----:B--2---:R-:W-:Y:S01]  /*19640*/  FMUL.FTZ R99, R9, R99 ;  /* 0x0000006309637220 */ /* 0x004fe20000410000 */
[----:B------:R-:W-:Y:S01]  /*19650*/  LEA.HI R11, R5, R0, RZ, 0x4 ;  /* 0x00000000050b7211 */ /* 0x000fe200078f20ff */
[----:B------:R-:W-:Y:S01]  /*19660*/  FMUL.FTZ R98, R9, R98 ;  /* 0x0000006209627220 */ /* 0x000fe20000410000 */
[C---:B------:R-:W-:Y:S01]  /*19670*/  R2P PR, R7.reuse, 0x6 ;  /* 0x0000000607007804 */ /* 0x040fe20000000000 */
[----:B------:R-:W-:Y:S01]  /*19680*/  IMAD.SHL.U32 R7, R7, 0x40, RZ ;  /* 0x0000004007077824 */ /* 0x000fe200078e00ff */
[----:B------:R-:W-:Y:S01]  /*19690*/  LOP3.LUT R11, R11, 0xfffffff0, RZ, 0xc0, !PT ;  /* 0xfffffff00b0b7812 */ /* 0x000fe200078ec0ff */
[----:B------:R-:W-:Y:S01]  /*196a0*/  FMUL.FTZ R95, R9, R95 ;  /* 0x0000005f095f7220 */ /* 0x000fe20000410000 */
[----:B------:R-:W-:Y:S01]  /*196b0*/  LEA.HI R5, R5, R0, RZ, 0x5 ;  /* 0x0000000005057211 */ /* 0x000fe200078f28ff */
[----:B------:R-:W-:Y:S01]  /*196c0*/  FMUL.FTZ R94, R9, R94 ;  /* 0x0000005e095e7220 */ /* 0x000fe20000410000 */
[----:B------:R-:W-:Y:S01]  /*196d0*/  IADD3 R11, -R11, R0, RZ ;  /* 0x000000000b0b7210 */ /* 0x000fe20007ffe1ff */
[C---:B------:R-:W-:Y:S01]  /*196e0*/  FMUL.FTZ R71, R9.reuse, R71 ;  /* 0x0000004709477220 */ /* 0x040fe20000410000 */
[----:B------:R-:W-:Y:S01]  /*196f0*/  SHF.R.S32.HI R8, RZ, 0x5, R5 ;  /* 0x00000005ff087819 */ /* 0x000fe20000011405 */
        /* <DEDUP_REMOVED lines=14> */
[----:B------:R-:W-:-:S02]  /*197e0*/  LEA R15, R8, R15, 0x9 ;  /* 0x0000000f080f7211 */ /* 0x000fc400078e48ff */
[----:B------:R-:W-:Y:S01]  /*197f0*/  LEA.HI R14, R7, R7, RZ, 0x1d ;  /* 0x00000007070e7211 */ /* 0x000fe200078fe8ff */
[----:B------:R-:W-:Y:S01]  /*19800*/  IMAD.MOV.U32 R7, RZ, RZ, 0x20 ;  /* 0x00000020ff077424 */ /* 0x000fe200078e00ff */
[----:B------:R-:W-:Y:S02]  /*19810*/  LOP3.LUT R12, R13, 0x1c0, RZ, 0xc0, !PT ;  /* 0x000001c00d0c7812 */ /* 0x000fe400078ec0ff */
[----:B------:R-:W-:Y:S01]  /*19820*/  SHF.L.U32 R13, R9, 0x2, RZ ;  /* 0x00000002090d7819 */ /* 0x000fe200000006ff */
[----:B------:R-:W2:Y:S01]  /*19830*/  @P3 MUFU.LG2 R6, R6 ;  /* 0x0000000600063308 */ /* 0x000ea20000000c00 */
[----:B------:R-:W-:Y:S02]  /*19840*/  LEA R14, R15, R14, 0x1 ;  /* 0x0000000e0f0e7211 */ /* 0x000fe400078e08ff */
[----:B------:R-:W-:Y:S02]  /*19850*/  LOP3.LUT R13, R12, 0x38, R13, 0xf8, !PT ;  /* 0x000000380c0d7812 */ /* 0x000fe400078ef80d */
[----:B------:R-:W-:Y:S01]  /*19860*/  LOP3.LUT R16, R9, 0xffffffe, RZ, 0xc0, !PT ;  /* 0x0ffffffe09107812 */ /* 0x000fe200078ec0ff */
[----:B------:R-:W-:Y:S01]  /*19870*/  IMAD.MOV.U32 R9, RZ, RZ, 0x40 ;  /* 0x00000040ff097424 */ /* 0x000fe200078e00ff */
[----:B------:R-:W-:-:S02]  /*19880*/  SHF.R.U32.HI R12, RZ, 0x3, R12 ;  /* 0x00000003ff0c7819 */ /* 0x000fc4000001160c */
        /* <DEDUP_REMOVED lines=24> */
[----:B------:R-:W-:-:S03]  /*19a10*/  IADD3 R5, -R5, R0, RZ ;  /* 0x0000000005057210 */ /* 0x000fc60007ffe1ff */
[----:B------:R-:W-:Y:S01]  /*19a20*/  STS.64 [R15], R72 ;  /* 0x000000480f007388 */ /* 0x000fe20000000a00 */
[----:B------:R-:W-:Y:S02]  /*19a30*/  LOP3.LUT P1, RZ, R5, 0x3, RZ, 0xc0, !PT ;  /* 0x0000000305ff7812 */ /* 0x000fe4000782c0ff */
[----:B------:R-:W-:Y:S01]  /*19a40*/  IADD3 R5, -R165, RZ, RZ ;  /* 0x000000ffa5057210 */ /* 0x000fe20007ffe1ff */
[----:B------:R-:W-:Y:S04]  /*19a50*/  STS.64 [R15+0x800], R74 ;  /* 0x0008004a0f007388 */ /* 0x000fe80000000a00 */
[----:B------:R-:W-:Y:S04]  /*19a60*/  STS.64 [R18], R88 ;  /* 0x0000005812007388 */ /* 0x000fe80000000a00 */
[----:B------:R5:W-:Y:S01]  /*19a70*/  STS.64 [R18+0x800], R90 ;  /* 0x0008005a12007388 */ /* 0x000be20000000a00 */
[----:B---3--:R-:W3:Y:S03]  /*19a80*/  LDC.64 R16, c[0x0][0x2c0] ;  /* 0x0000b000ff107b82 */ /* 0x008ee60000000a00 */
[----:B------:R-:W-:Y:S04]  /*19a90*/  STS.64 [R20], R76 ;  /* 0x0000004c14007388 */ /* 0x000fe80000000a00 */
[----:B------:R1:W-:Y:S04]  /*19aa0*/  STS.64 [R20+0x800], R78 ;  /* 0x0008004e14007388 */ /* 0x0003e80000000a00 */
[----:B------:R-:W-:Y:S04]  /*19ab0*/  STS.64 [R19], R84 ;  /* 0x0000005413007388 */ /* 0x000fe80000000a00 */
[----:B------:R2:W-:Y:S04]  /*19ac0*/  STS.64 [R19+0x800], R86 ;  /* 0x0008005613007388 */ /* 0x0005e80000000a00 */
[----:B------:R-:W-:Y:S04]  /*19ad0*/  STS.64 [R21], R80 ;  /* 0x0000005015007388 */ /* 0x000fe80000000a00 */
[----:B------:R4:W-:Y:S01]  /*19ae0*/  STS.64 [R21+0x800], R82 ;  /* 0x0008005215007388 */ /* 0x0009e20000000a00 */
[----:B-----5:R-:W5:Y:S08]  /*19af0*/  LDC R18, c[0x0][0x270] ;  /* 0x00009c00ff127b82 */ /* 0x020f700000000800 */
[----:B------:R-:W-:Y:S08]  /*19b00*/  BAR.SYNC.DEFER_BLOCKING 0x0 ;  /* 0x0000000000007b1d */ /* 0x000ff00000010000 */
[----:B-1----:R-:W1:Y:S01]  /*19b10*/  @P3 LDC R20, c[0x0][0x2e8] ;  /* 0x0000ba00ff143b82 */ /* 0x002e620000000800 */
[----:B------:R-:W3:Y:S07]  /*19b20*/  S2R R9, SR_CTAID.Y ;  /* 0x0000000000097919 */ /* 0x000eee0000002600 */
[----:B--2---:R-:W2:Y:S01]  /*19b30*/  @P0 LDC R19, c[0x0][0x2e8] ;  /* 0x0000ba00ff130b82 */ /* 0x004ea20000000800 */
[----:B----4-:R-:W-:Y:S01]  /*19b40*/  LEA.HI R21, R25, R8, RZ, 0x2 ;  /* 0x0000000819157211 */ /* 0x010fe200078f10ff */
[----:B------:R4:W1:Y:S01]  /*19b50*/  LDS.128 R12, [R7] ;  /* 0x00000000070c7984 */ /* 0x0008620000000c00 */
[----:B-----5:R-:W-:-:S02]  /*19b60*/  IMAD R5, R18, R5, UR4 ;  /* 0x0000000412057e24 */ /* 0x020fc4000f8e0205 */
[----:B------:R-:W-:-:S04]  /*19b70*/  LOP3.LUT R21, R21, 0xffffffc, RZ, 0xc0, !PT ;  /* 0x0ffffffc15157812 */ /* 0x000fc800078ec0ff */
[----:B------:R-:W-:Y:S01]  /*19b80*/  IADD3 R0, R8, -R21, RZ ;  /* 0x8000001508007210 */ /* 0x000fe20007ffe0ff */
[----:B------:R-:W-:Y:S01]  /*19b90*/  @P0 FMUL.FTZ R21, R4, 0.69314718246459960938 ;  /* 0x3f31721804150820 */ /* 0x000fe20000410000 */
[----:B------:R-:W-:Y:S01]  /*19ba0*/  @P3 FMUL.FTZ R8, R6, 0.69314718246459960938 ;  /* 0x3f31721806083820 */ /* 0x000fe20000410000 */
[----:B------:R-:W-:Y:S01]  /*19bb0*/  SHF.L.U32 R4, R23, 0x6, RZ ;  /* 0x0000000617047819 */ /* 0x000fe200000006ff */
[----:B------:R-:W-:Y:S02]  /*19bc0*/  IMAD.MOV.U32 R6, RZ, RZ, -0x800000 ;  /* 0xff800000ff067424 */ /* 0x000fe400078e00ff */
[----:B------:R-:W-:Y:S02]  /*19bd0*/  IMAD R0, R0, 0x10, R173 ;  /* 0x0000001000007824 */ /* 0x000fe400078e02ad */
[----:B--2---:R-:W-:Y:S01]  /*19be0*/  @P0 FFMA.FTZ R6, R2, R19, R21 ;  /* 0x0000001302060223 */ /* 0x004fe20000010015 */
[----:B---3--:R-:W-:Y:S01]  /*19bf0*/  IMAD R165, R9, R16, R165 ;  /* 0x0000001009a57224 */ /* 0x008fe200078e02a5 */
[----:B------:R-:W-:Y:S01]  /*19c00*/  MOV R9, 0xff800000 ;  /* 0xff80000000097802 */ /* 0x000fe20000000f00 */
[----:B-1----:R-:W-:Y:S01]  /*19c10*/  @P3 FFMA.FTZ R9, R3, R20, R8 ;  /* 0x0000001403093223 */ /* 0x002fe20000010008 */
[----:B------:R-:W-:Y:S01]  /*19c20*/  IMAD R3, R23, -0x40, R164 ;  /* 0xffffffc017037824 */ /* 0x000fe200078e02a4 */
[----:B------:R-:W-:Y:S01]  /*19c30*/  SHF.L.U32 R8, R11, 0x2, RZ ;  /* 0x000000020b087819 */ /* 0x000fe200000006ff */
[----:B------:R-:W-:-:S04]  /*19c40*/  IMAD R5, R165, R18, R5 ;  /* 0x00000012a5057224 */ /* 0x000fc800078e0205 */
        /* <DEDUP_REMOVED lines=14> */
.L_x_7677:
[----:B------:R-:W-:Y:S05]  /*19d30*/  BSYNC B0 ;  /* 0x0000000000007941 */ /* 0x000fea0003800000 */
.L_x_7676:
[----:B------:R-:W-:Y:S01]  /*19d40*/  LDS.128 R36, [R7+0x800] ;  /* 0x0008000007247984 */ /* 0x000fe20000000c00 */
[--C-:B-1----:R-:W-:Y:S01]  /*19d50*/  SHF.R.S32.HI R9, RZ, 0x1f, R8.reuse ;  /* 0x0000001fff097819 */ /* 0x102fe20000011408 */
[----:B------:R-:W-:Y:S01]  /*19d60*/  ULDC UR4, c[0x0][0x2d0] ;  /* 0x0000b40000047ab9 */ /* 0x000fe20000000800 */
[----:B------:R-:W-:Y:S01]  /*19d70*/  VIADD R2, R10, 0x8 ;  /* 0x000000080a027836 */ /* 0x000fe20000000000 */
[----:B------:R-:W1:Y:S01]  /*19d80*/  LDS.128 R32, [R7+0x1000] ;  /* 0x0010000007207984 */ /* 0x000e620000000c00 */
[----:B------:R-:W-:Y:S01]  /*19d90*/  ISETP.GE.AND P0, PT, R8, UR4, PT ;  /* 0x0000000408007c0c */ /* 0x000fe2000bf06270 */
[----:B------:R-:W-:Y:S01]  /*19da0*/  ULDC UR4, c[0x0][0x2dc] ;  /* 0x0000b70000047ab9 */ /* 0x000fe20000000800 */
[----:B------:R-:W-:Y:S01]  /*19db0*/  IMAD.WIDE R8, R10, 0x40, R8 ;  /* 0x000000400a087825 */ /* 0x000fe200078e0208 */
[----:B------:R-:W2:Y:S01]  /*19dc0*/  LDS.128 R28, [R7+0x1800] ;  /* 0x00180000071c7984 */ /* 0x000ea20000000c00 */
[-C--:B------:R-:W-:Y:S02]  /*19dd0*/  ISETP.GE.OR P2, PT, R2, R3.reuse, P0 ;  /* 0x000000030200720c */ /* 0x080fe40000746670 */
[----:B------:R-:W-:Y:S01]  /*19de0*/  IMAD R5, R5, UR4, RZ ;  /* 0x0000000405057c24 */ /* 0x000fe2000f8e02ff */
[----:B------:R-:W3:Y:S01]  /*19df0*/  LDS.128 R24, [R7+0x2000] ;  /* 0x0020000007187984 */ /* 0x000ee20000000c00 */
        /* <DEDUP_REMOVED lines=18> */
[----:B-1----:R1:W-:Y:S01]  /*19f20*/  @!P6 STG.E.128 desc[UR6][R8.64+0x1000], R32 ;  /* 0x001000200800e986 */ /* 0x0023e2000c101d06 */
[----:B--2---:R-:W-:-:S03]  /*19f30*/  P2R R7, PR, RZ, 0x4 ;  /* 0x00000004ff077803 */ /* 0x004fc60000000000 */
[----:B------:R1:W-:Y:S01]  /*19f40*/  @!P5 STG.E.128 desc[UR6][R8.64+0x1800], R28 ;  /* 0x0018001c0800d986 */ /* 0x0003e2000c101d06 */
[CC--:B------:R-:W-:Y:S01]  /*19f50*/  ISETP.GE.OR P2, PT, R10.reuse, R3.reuse, P0 ;  /* 0x000000030a00720c */ /* 0x0c0fe20000746670 */
[----:B------:R-:W-:Y:S02]  /*19f60*/  VIADD R10, R10, 0x38 ;  /* 0x000000380a0a7836 */ /* 0x000fe40000000000 */
[----:B---3--:R1:W-:Y:S03]  /*19f70*/  @!P4 STG.E.128 desc[UR6][R8.64+0x2000], R24 ;  /* 0x002000180800c986 */ /* 0x0083e6000c101d06 */
        /* <DEDUP_REMOVED lines=10> */
.L_x_7678:
        /* <DEDUP_REMOVED lines=14> */
.L_x_7950:


//--------------------- .text._ZN5flash24flash_fwd_splitkv_kernelI23Flash_fwd_kernel_traitsILi64ELi64ELi128ELi4ELb0ELb0EN7cutlass6half_tE19Flash_kernel_traitsILi64ELi64ELi128ELi4ES3_EELb1ELb0ELb1ELb0ELb0ELb1ELb1ELb1EEEvNS_16Flash_fwd_paramsE --------------------------
	.section	.text._ZN5flash24flash_fwd_splitkv_kernelI23Flash_fwd_kernel_traitsILi64ELi64ELi128ELi4ELb0ELb0EN7cutlass6half_tE19Flash_kernel_traitsILi64ELi64ELi128ELi4ES3_EELb1ELb0ELb1ELb0ELb0ELb1ELb1ELb1EEEvNS_16Flash_fwd_paramsE,"ax",@progbits
	.align	128
        .global         _ZN5flash24flash_fwd_splitkv_kernelI23Flash_fwd_kernel_traitsILi64ELi64ELi128ELi4ELb0ELb0EN7cutlass6half_tE19Flash_kernel_traitsILi64ELi64ELi128ELi4ES3_EELb1ELb0ELb1ELb0ELb0ELb1ELb1ELb1EEEvNS_16Flash_fwd_paramsE
        .type           _ZN5flash24flash_fwd_splitkv_kernelI23Flash_fwd_kernel_traitsILi64ELi64ELi128ELi4ELb0ELb0EN7cutlass6half_tE19Flash_kernel_traitsILi64ELi64ELi128ELi4ES3_EELb1ELb0ELb1ELb0ELb0ELb1ELb1ELb1EEEvNS_16Flash_fwd_paramsE,@function
        .size           _ZN5flash24flash_fwd_splitkv_kernelI23Flash_fwd_kernel_traitsILi64ELi64ELi128ELi4ELb0ELb0EN7cutlass6half_tE19Flash_kernel_traitsILi64ELi64ELi128ELi4ES3_EELb1ELb0ELb1ELb0ELb0ELb1ELb1ELb1EEEvNS_16Flash_fwd_paramsE,(.L_x_7951 - _ZN5flash24flash_fwd_splitkv_kernelI23Flash_fwd_kernel_traitsILi64ELi64ELi128ELi4ELb0ELb0EN7cutlass6half_tE19Flash_kernel_traitsILi64ELi64ELi128ELi4ES3_EELb1ELb0ELb1ELb0ELb0ELb1ELb1ELb1EEEvNS_16Flash_fwd_paramsE)
        .other          _ZN5flash24flash_fwd_splitkv_kernelI23Flash_fwd_kernel_traitsILi64ELi64ELi128ELi4ELb0ELb0EN7cutlass6half_tE19Flash_kernel_traitsILi64ELi64ELi128ELi4ES3_EELb1ELb0ELb1ELb0ELb0ELb1ELb1ELb1EEEvNS_16Flash_fwd_paramsE,@"STO_CUDA_ENTRY STV_DEFAULT"
_ZN5flash24flash_fwd_splitkv_kernelI23Flash_fwd_kernel_traitsILi64ELi64ELi128ELi4ELb0ELb0EN7cutlass6half_tE19Flash_kernel_traitsILi64ELi64ELi128ELi4ES3_EELb1ELb0ELb1ELb0ELb0ELb1ELb1ELb1EEEvNS_16Flash_fwd_paramsE:
.text._ZN5flash24flash_fwd_splitkv_kernelI23Flash_fwd_kernel_traitsILi64ELi64ELi128ELi4ELb0ELb0EN7cutlass6half_tE19Flash_kernel_traitsILi64ELi64ELi128ELi4ES3_EELb1ELb0ELb1ELb0ELb0ELb1ELb1ELb1EEEvNS_16Flash_fwd_paramsE:
        /* <DEDUP_REMOVED lines=59> */
.L_x_7679:
[----:B------:R-:W1:Y:S02]  /*03b0*/  LDC R14, c[0x0][0x2c8] ;  /* 0x0000b200ff0e7b82 */ /* 0x000e640000000800 */
.L_x_7680:
        /* <DEDUP_REMOVED lines=155> */
.L_x_7681:
        /* <DEDUP_REMOVED lines=27> */
.L_x_7682:
        /* <DEDUP_REMOVED lines=80> */
.L_x_7683:
        /* <DEDUP_REMOVED lines=48> */
.L_x_7685:
        /* <DEDUP_REMOVED lines=32> */
.L_x_7684:
        /* <DEDUP_REMOVED lines=249> */
.L_x_7740:
        /* <DEDUP_REMOVED lines=142> */
.L_x_7690:
[----:B------:R-:W-:Y:S05]  /*3190*/  BSYNC B0 ;  /* 0x0000000000007941 */ /* 0x000fea0003800000 */
.L_x_7689:
        /* <DEDUP_REMOVED lines=62> */
.L_x_7692:
[----:B------:R-:W-:Y:S05]  /*3580*/  BSYNC B0 ;  /* 0x0000000000007941 */ /* 0x000fea0003800000 */
.L_x_7691:
        /* <DEDUP_REMOVED lines=62> */
.L_x_7694:
[----:B------:R-:W-:Y:S05]  /*3970*/  BSYNC B0 ;  /* 0x0000000000007941 */ /* 0x000fea0003800000 */
.L_x_7693:
        /* <DEDUP_REMOVED lines=66> */
.L_x_7696:
[----:B------:R-:W-:Y:S05]  /*3da0*/  BSYNC B0 ;  /* 0x0000000000007941 */ /* 0x000fea0003800000 */
.L_x_7695:
        /* <DEDUP_REMOVED lines=63> */
.L_x_7698:
[----:B------:R-:W-:Y:S05]  /*41a0*/  BSYNC B0 ;  /* 0x0000000000007941 */ /* 0x000fea0003800000 */
.L_x_7697:
        /* <DEDUP_REMOVED lines=66> */
.L_x_7700:
[----:B------:R-:W-:Y:S05]  /*45d0*/  BSYNC B0 ;  /* 0x0000000000007941 */ /* 0x000fea0003800000 */
.L_x_7699:
        /* <DEDUP_REMOVED lines=66> */
.L_x_7702:
[----:B------:R-:W-:Y:S05]  /*4a00*/  BSYNC B0 ;  /* 0x0000000000007941 */ /* 0x000fea0003800000 */
.L_x_7701:
        /* <DEDUP_REMOVED lines=68> */
.L_x_7704:
[----:B------:R-:W-:Y:S05]  /*4e50*/  BSYNC B0 ;  /* 0x0000000000007941 */ /* 0x000fea0003800000 */
.L_x_7703:
[C---:B------:R-:W-:Y:S01]  /*4e60*/  LEA R38, P1, R31.reuse, R38, 0x1 ;  /* 0x000000261f267211 */ /* 0x040fe200078208ff */
[----:B------:R-:W-:Y:S01]  /*4e70*/  IMAD.MOV.U32 R8, RZ, RZ, R10 ;  /* 0x000000ffff087224 */ /* 0x000fe200078e000a */
[----:B------:R-:W-:Y:S02]  /*4e80*/  UMOV UR4, UR30 ;  /* 0x0000001e00047c82 */ /* 0x000fe40008000000 */
[C---:B------:R-:W-:Y:S02]  /*4e90*/  LEA.HI.X.SX32 R39, R31.reuse, R39, 0x1, P1 ;  /* 0x000000271f277211 */ /* 0x040fe400008f0eff */
[C---:B------:R-:W-:Y:S04]  /*4ea0*/  LEA R10, P0, R31.reuse, R8, 0x1 ;  /* 0x000000081f0a7211 */ /* 0x040fe800078008ff */
[----:B------:R-:W-:Y:S01]  /*4eb0*/  LEA.HI.X.SX32 R9, R31, R9, 0x1, P0 ;  /* 0x000000091f097211 */ /* 0x000fe200000f0eff */
[----:B------:R-:W-:Y:S08]  /*4ec0*/  BRA `(.L_x_7705) ;  /* 0x0000003400e87947 */ /* 0x000ff00003800000 */
.L_x_7688:
        /* <DEDUP_REMOVED lines=89> */
.L_x_7709:
[----:B------:R-:W-:Y:S05]  /*5460*/  BSYNC B0 ;  /* 0x0000000000007941 */ /* 0x000fea0003800000 */
.L_x_7708:
[----:B-----5:R2:W-:Y:S02]  /*5470*/  STG.E.128 desc[UR6][R70.64], R44 ;  /* 0x0000002c46007986 */ /* 0x0205e4000c101d06 */
.L_x_7707:
[----:B------:R-:W-:Y:S05]  /*5480*/  BSYNC B1 ;  /* 0x0000000000017941 */ /* 0x000fea0003800000 */
.L_x_7706:
        /* <DEDUP_REMOVED lines=94> */
.L_x_7713:
[----:B------:R-:W-:Y:S05]  /*5a70*/  BSYNC B0 ;  /* 0x0000000000007941 */ /* 0x000fea0003800000 */
.L_x_7712:
[----:B-----5:R4:W-:Y:S02]  /*5a80*/  STG.E.128 desc[UR6][R152.64], R44 ;  /* 0x0000002c98007986 */ /* 0x0209e4000c101d06 */
.L_x_7711:
[----:B------:R-:W-:Y:S05]  /*5a90*/  BSYNC B1 ;  /* 0x0000000000017941 */ /* 0x000fea0003800000 */
.L_x_7710:
        /* <DEDUP_REMOVED lines=94> */
.L_x_7717:
[----:B------:R-:W-:Y:S05]  /*6080*/  BSYNC B0 ;  /* 0x0000000000007941 */ /* 0x000fea0003800000 */
.L_x_7716:
[----:B-----5:R3:W-:Y:S02]  /*6090*/  STG.E.128 desc[UR6][R152.64], R44 ;  /* 0x0000002c98007986 */ /* 0x0207e4000c101d06 */
.L_x_7715:
[----:B------:R-:W-:Y:S05]  /*60a0*/  BSYNC B1 ;  /* 0x0000000000017941 */ /* 0x000fea0003800000 */
.L_x_7714:
        /* <DEDUP_REMOVED lines=103> */
.L_x_7721:
[----:B------:R-:W-:Y:S05]  /*6720*/  BSYNC B0 ;  /* 0x0000000000007941 */ /* 0x000fea0003800000 */
.L_x_7720:
[----:B-----5:R2:W-:Y:S02]  /*6730*/  STG.E.128 desc[UR6][R152.64], R32 ;  /* 0x0000002098007986 */ /* 0x0205e4000c101d06 */
.L_x_7719:
[----:B------:R-:W-:Y:S05]  /*6740*/  BSYNC B1 ;  /* 0x0000000000017941 */ /* 0x000fea0003800000 */
.L_x_7718:
        /* <DEDUP_REMOVED lines=100> */
.L_x_7725:
[----:B------:R-:W-:Y:S05]  /*6d90*/  BSYNC B0 ;  /* 0x0000000000007941 */ /* 0x000fea0003800000 */
.L_x_7724:
[----:B-----5:R3:W-:Y:S02]  /*6da0*/  STG.E.128 desc[UR6][R146.64], R32 ;  /* 0x0000002092007986 */ /* 0x0207e4000c101d06 */
.L_x_7723:
[----:B------:R-:W-:Y:S05]  /*6db0*/  BSYNC B1 ;  /* 0x0000000000017941 */ /* 0x000fea0003800000 */
.L_x_7722:
        /* <DEDUP_REMOVED lines=103> */
.L_x_7729:
[----:B------:R-:W-:Y:S05]  /*7430*/  BSYNC B0 ;  /* 0x0000000000007941 */ /* 0x000fea0003800000 */
.L_x_7728:
[----:B-----5:R1:W-:Y:S02]  /*7440*/  STG.E.128 desc[UR6][R146.64], R32 ;  /* 0x0000002092007986 */ /* 0x0203e4000c101d06 */
.L_x_7727:
[----:B------:R-:W-:Y:S05]  /*7450*/  BSYNC B1 ;  /* 0x0000000000017941 */ /* 0x000fea0003800000 */
.L_x_7726:
        /* <DEDUP_REMOVED lines=103> */
.L_x_7733:
[----:B------:R-:W-:Y:S05]  /*7ad0*/  BSYNC B0 ;  /* 0x0000000000007941 */ /* 0x000fea0003800000 */
.L_x_7732:
[----:B-----5:R1:W-:Y:S02]  /*7ae0*/  STG.E.128 desc[UR6][R146.64], R32 ;  /* 0x0000002092007986 */ /* 0x0203e4000c101d06 */
.L_x_7731:
[----:B------:R-:W-:Y:S05]  /*7af0*/  BSYNC B1 ;  /* 0x0000000000017941 */ /* 0x000fea0003800000 */
.L_x_7730:
        /* <DEDUP_REMOVED lines=104> */
.L_x_7737:
[----:B------:R-:W-:Y:S05]  /*8180*/  BSYNC B0 ;  /* 0x0000000000007941 */ /* 0x000fea0003800000 */
.L_x_7736:
[----:B-----5:R1:W-:Y:S02]  /*8190*/  STG.E.128 desc[UR6][R148.64], R32 ;  /* 0x0000002094007986 */ /* 0x0203e4000c101d06 */
.L_x_7735:
[----:B------:R-:W-:Y:S05]  /*81a0*/  BSYNC B1 ;  /* 0x0000000000017941 */ /* 0x000fea0003800000 */
.L_x_7734:
        /* <DEDUP_REMOVED lines=8> */
.L_x_7687:
        /* <DEDUP_REMOVED lines=68> */
.L_x_7705:
        /* <DEDUP_REMOVED lines=84> */
.L_x_7738:
        /* <DEDUP_REMOVED lines=9> */
.L_x_7739:
[----:B------:R-:W-:Y:S04]  /*8c40*/  IADD3 R11, R11, -0x1, RZ ;  /* 0xffffffff0b0b7810 */ /* 0x000fe80007ffe0ff */
[----:B------:R-:W-:Y:S11]  /*8c50*/  ISETP.GT.AND P0, PT, R11, R52, PT ;  /* 0x000000340b00720c */ /* 0x000ff60003f04270 */
[----:B------:R-:W-:Y:S02]  /*8c60*/  @!UPT UIADD3 URZ, URZ, URZ, URZ ;  /* 0x0000003f3f3ff290 */ /* 0x000fe4000fffe03f */
[----:B------:R-:W-:Y:S05]  /*8c70*/  @P0 BRA `(.L_x_7740) ;  /* 0xffffff9c000c0947 */ /* 0x000fea000383ffff */
.L_x_7686:
        /* <DEDUP_REMOVED lines=110> */
.L_x_7747:
[----:B------:R-:W-:Y:S05]  /*9360*/  BSYNC B0 ;  /* 0x0000000000007941 */ /* 0x000fea0003800000 */
.L_x_7746:
[----:B-----5:R2:W-:Y:S02]  /*9370*/  STS.128 [R179], R8 ;  /* 0x00000008b3007388 */ /* 0x0205e40000000c00 */
.L_x_7745:
[----:B------:R-:W-:Y:S05]  /*9380*/  BSYNC B1 ;  /* 0x0000000000017941 */ /* 0x000fea0003800000 */
.L_x_7744:
        /* <DEDUP_REMOVED lines=64> */
.L_x_7751:
[----:B------:R-:W-:Y:S05]  /*9790*/  BSYNC B0 ;  /* 0x0000000000007941 */ /* 0x000fea0003800000 */
.L_x_7750:
[----:B-----5:R4:W-:Y:S02]  /*97a0*/  STS.128 [R179+0x800], R8 ;  /* 0x00080008b3007388 */ /* 0x0209e40000000c00 */
.L_x_7749:
[----:B------:R-:W-:Y:S05]  /*97b0*/  BSYNC B1 ;  /* 0x0000000000017941 */ /* 0x000fea0003800000 */
.L_x_7748:
        /* <DEDUP_REMOVED lines=65> */
.L_x_7755:
[----:B------:R-:W-:Y:S05]  /*9bd0*/  BSYNC B0 ;  /* 0x0000000000007941 */ /* 0x000fea0003800000 */
.L_x_7754:
[----:B-----5:R4:W-:Y:S02]  /*9be0*/  STS.128 [R179+0x1000], R8 ;  /* 0x00100008b3007388 */ /* 0x0209e40000000c00 */
.L_x_7753:
[----:B------:R-:W-:Y:S05]  /*9bf0*/  BSYNC B1 ;  /* 0x0000000000017941 */ /* 0x000fea0003800000 */
.L_x_7752:
        /* <DEDUP_REMOVED lines=61> */
.L_x_7758:
[----:B------:R-:W-:Y:S05]  /*9fd0*/  BSYNC B0 ;  /* 0x0000000000007941 */ /* 0x000fea0003800000 */
.L_x_7757:
[----:B-----5:R2:W-:Y:S01]  /*9fe0*/  STS.128 [R179+0x1800], R24 ;  /* 0x00180018b3007388 */ /* 0x0205e20000000c00 */
[----:B------:R-:W-:Y:S05]  /*9ff0*/  BRA `(.L_x_7756) ;  /* 0x0000001c00747947 */ /* 0x000fea0003800000 */
.L_x_7743:
        /* <DEDUP_REMOVED lines=95> */
.L_x_7762:
[----:B------:R-:W-:Y:S05]  /*a5f0*/  BSYNC B0 ;  /* 0x0000000000007941 */ /* 0x000fea0003800000 */
.L_x_7761:
[----:B-----5:R3:W-:Y:S02]  /*a600*/  STS.128 [R179], R20 ;  /* 0x00000014b3007388 */ /* 0x0207e40000000c00 */
.L_x_7760:
[----:B------:R-:W-:Y:S05]  /*a610*/  BSYNC B1 ;  /* 0x0000000000017941 */ /* 0x000fea0003800000 */
.L_x_7759:
        /* <DEDUP_REMOVED lines=97> */
.L_x_7766:
[----:B------:R-:W-:Y:S05]  /*ac30*/  BSYNC B0 ;  /* 0x0000000000007941 */ /* 0x000fea0003800000 */
.L_x_7765:
[----:B-----5:R1:W-:Y:S02]  /*ac40*/  STS.128 [R179+0x800], R20 ;  /* 0x00080014b3007388 */ /* 0x0203e40000000c00 */
.L_x_7764:
[----:B------:R-:W-:Y:S05]  /*ac50*/  BSYNC B1 ;  /* 0x0000000000017941 */ /* 0x000fea0003800000 */
.L_x_7763:
        /* <DEDUP_REMOVED lines=99> */
.L_x_7770:
[----:B------:R-:W-:Y:S05]  /*b290*/  BSYNC B0 ;  /* 0x0000000000007941 */ /* 0x000fea0003800000 */
.L_x_7769:
[----:B-----5:R3:W-:Y:S02]  /*b2a0*/  STS.128 [R179+0x1000], R20 ;  /* 0x00100014b3007388 */ /* 0x0207e40000000c00 */
.L_x_7768:
[----:B------:R-:W-:Y:S05]  /*b2b0*/  BSYNC B1 ;  /* 0x0000000000017941 */ /* 0x000fea0003800000 */
.L_x_7767:
        /* <DEDUP_REMOVED lines=99> */
.L_x_7772:
[----:B------:R-:W-:Y:S05]  /*b8f0*/  BSYNC B0 ;  /* 0x0000000000007941 */ /* 0x000fea0003800000 */
.L_x_7771:
[----:B-----5:R3:W-:Y:S01]  /*b900*/  STS.128 [R179+0x1800], R20 ;  /* 0x00180014b3007388 */ /* 0x0207e20000000c00 */
[----:B------:R-:W-:Y:S05]  /*b910*/  BRA `(.L_x_7756) ;  /* 0x00000004002c7947 */ /* 0x000fea0003800000 */
.L_x_7742:
        /* <DEDUP_REMOVED lines=22> */
.L_x_7774:
[----:B------:R-:W-:Y:S05]  /*ba80*/  BSYNC B0 ;  /* 0x0000000000007941 */ /* 0x000fea0003800000 */
.L_x_7773:
        /* <DEDUP_REMOVED lines=16> */
.L_x_7776:
[----:B------:R-:W-:Y:S05]  /*bb90*/  BSYNC B0 ;  /* 0x0000000000007941 */ /* 0x000fea0003800000 */
.L_x_7775:
        /* <DEDUP_REMOVED lines=16> */
.L_x_7778:
[----:B------:R-:W-:Y:S05]  /*bca0*/  BSYNC B0 ;  /* 0x0000000000007941 */ /* 0x000fea0003800000 */
.L_x_7777:
        /* <DEDUP_REMOVED lines=18> */
.L_x_7756:
[----:B------:R-:W-:Y:S05]  /*bdd0*/  BSYNC B2 ;  /* 0x0000000000027941 */ /* 0x000fea0003800000 */
.L_x_7741:
[----:B------:R-:W-:Y:S01]  /*bde0*/  VIADD R184, R48, 0xffffffff ;  /* 0xffffffff30b87836 */ /* 0x000fe20000000000 */
[----:B------:R-:W-:Y:S01]  /*bdf0*/  ULDC.64 UR12, c[0x0][0x218] ;  /* 0x00008600000c7ab9 */ /* 0x000fe20000000a00 */
[----:B------:R-:W1:Y:S01]  /*be00*/  S2R R7, SR_TID.X ;  /* 0x0000000000077919 */ /* 0x000e620000002100 */
[----:B--2-4-:R-:W2:Y:S01]  /*be10*/  LDC.64 R4, c[0x0][0x3c8] ;  /* 0x0000f200ff047b82 */ /* 0x014ea20000000a00 */
[----:B------:R-:W-:Y:S01]  /*be20*/  IMAD.SHL.U32 R2, R184, 0x80, RZ ;  /* 0x00000080b8027824 */ /* 0x000fe200078e00ff */
[----:B------:R-:W-:Y:S01]  /*be30*/  LEA R182, P0, R120, UR12, 0x1 ;  /* 0x0000000c78b67c11 */ /* 0x000fe2000f8008ff */
[----:B------:R-:W-:Y:S01]  /*be40*/  VIADD R18, R126, 0x40 ;  /* 0x000000407e127836 */ /* 0x000fe20000000000 */
        /* <DEDUP_REMOVED lines=20> */
.L_x_7780:
[----:B------:R-:W-:Y:S05]  /*bf90*/  BSYNC B0 ;  /* 0x0000000000007941 */ /* 0x000fea0003800000 */
.L_x_7779:
        /* <DEDUP_REMOVED lines=14> */
.L_x_7782:
[----:B------:R-:W-:Y:S05]  /*c080*/  BSYNC B0 ;  /* 0x0000000000007941 */ /* 0x000fea0003800000 */
.L_x_7781:
[----:B-1-3--:R-:W-:Y:S01]  /*c090*/  LEA.HI R20, R51, R51, RZ, 0x1 ;  /* 0x0000003333147211 */ /* 0x00afe200078f08ff */
        /* <DEDUP_REMOVED lines=9> */
[----:B------:R-:W3:Y:S02]  /*c130*/  LDC.64 R8, c[0x0][0x248] ;  /* 0x00009200ff087b82 */ /* 0x000ee40000000a00 */
[----:B---3--:R-:W-:-:S04]  /*c140*/  LEA R22, P0, R8, R182, 0x6 ;  /* 0x000000b608167211 */ /* 0x008fc800078030ff */
[----:B------:R-:W-:-:S05]  /*c150*/  LEA.HI.X R23, R8, R183, R9, 0x6, P0 ;  /* 0x000000b708177211 */ /* 0x000fca00000f3409 */
[----:B------:R-:W-:Y:S01]  /*c160*/  @!PT LDS RZ, [RZ] ;  /* 0x00000000fffff984 */ /* 0x000fe20000000800 */
[----:B------:R-:W-:Y:S01]  /*c170*/  @!PT LDS RZ, [RZ] ;  /* 0x00000000fffff984 */ /* 0x000fe20000000800 */
[----:B------:R-:W-:Y:S01]  /*c180*/  @!PT LDS RZ, [RZ] ;  /* 0x00000000fffff984 */ /* 0x000fe20000000800 */
[----:B------:R3:W-:Y:S04]  /*c190*/  LDGSTS.E.BYPASS.LTC128B.128 [R179+0x3000], desc[UR6][R22.64] ;  /* 0x0300000016b37fae */ /* 0x0007e8000b901d46 */
.L_x_7784:
[----:B------:R-:W-:Y:S05]  /*c1a0*/  BSYNC B0 ;  /* 0x0000000000007941 */ /* 0x000fea0003800000 */
.L_x_7783:
[----:B------:R-:W-:Y:S04]  /*c1b0*/  BSSY B0, `(.L_x_7785) ;  /* 0x000000e000007945 */ /* 0x000fe80003800000 */
[----:B------:R-:W-:Y:S05]  /*c1c0*/  @P3 BRA `(.L_x_7786) ;  /* 0x0000000000303947 */ /* 0x000fea0003800000 */
[----:B------:R-:W-:Y:S02]  /*c1d0*/  ULDC UR5, c[0x0][0x2d0] ;  /* 0x0000b40000057ab9 */ /* 0x000fe40000000800 */
[----:B------:R-:W-:-:S13]  /*c1e0*/  ISETP.GE.AND P0, PT, R100, UR5, PT ;  /* 0x0000000564007c0c */ /* 0x000fda000bf06270 */
[----:B------:R1:W-:Y:S01]  /*c1f0*/  @P0 STS.128 [R179+0x3800], RZ ;  /* 0x003800ffb3000388 */ /* 0x0003e20000000c00 */
[----:B------:R-:W-:Y:S05]  /*c200*/  @P0 BRA `(.L_x_7786) ;  /* 0x0000000000200947 */ /* 0x000fea0003800000 */
[----:B------:R-:W3:Y:S02]  /*c210*/  LDC.64 R8, c[0x0][0x248] ;  /* 0x00009200ff087b82 */ /* 0x000ee40000000a00 */
[----:B---3--:R-:W-:-:S04]  /*c220*/  IMAD.WIDE.U32 R22, R8, 0x60, R182 ;  /* 0x0000006008167825 */ /* 0x008fc800078e00b6 */
[----:B------:R-:W-:-:S05]  /*c230*/  IMAD R9, R9, 0x60, RZ ;  /* 0x0000006009097824 */ /* 0x000fca00078e02ff */
[----:B------:R-:W-:-:S05]  /*c240*/  IADD3 R23, R9, R23, RZ ;  /* 0x0000001709177210 */ /* 0x000fca0007ffe0ff */
[----:B------:R-:W-:Y:S01]  /*c250*/  @!PT LDS RZ, [RZ] ;  /* 0x00000000fffff984 */ /* 0x000fe20000000800 */
[----:B------:R-:W-:Y:S01]  /*c260*/  @!PT LDS RZ, [RZ] ;  /* 0x00000000fffff984 */ /* 0x000fe20000000800 */
[----:B------:R-:W-:Y:S01]  /*c270*/  @!PT LDS RZ, [RZ] ;  /* 0x00000000fffff984 */ /* 0x000fe20000000800 */
[----:B------:R3:W-:Y:S02]  /*c280*/  LDGSTS.E.BYPASS.LTC128B.128 [R179+0x3800], desc[UR6][R22.64] ;  /* 0x0380000016b37fae */ /* 0x0007e4000b901d46 */
.L_x_7786:
[----:B------:R-:W-:Y:S05]  /*c290*/  BSYNC B0 ;  /* 0x0000000000007941 */ /* 0x000fea0003800000 */
.L_x_7785:
[----:B------:R-:W-:Y:S04]  /*c2a0*/  BSSY B0, `(.L_x_7787) ;  /* 0x000000d000007945 */ /* 0x000fe80003800000 */
        /* <DEDUP_REMOVED lines=12> */
.L_x_7788:
[----:B------:R-:W-:Y:S05]  /*c370*/  BSYNC B0 ;  /* 0x0000000000007941 */ /* 0x000fea0003800000 */
.L_x_7787:
        /* <DEDUP_REMOVED lines=14> */
.L_x_7790:
[----:B------:R-:W-:Y:S05]  /*c460*/  BSYNC B0 ;  /* 0x0000000000007941 */ /* 0x000fea0003800000 */
.L_x_7789:
        /* <DEDUP_REMOVED lines=14> */
.L_x_7792:
[----:B------:R-:W-:Y:S05]  /*c550*/  BSYNC B0 ;  /* 0x0000000000007941 */ /* 0x000fea0003800000 */
.L_x_7791:
        /* <DEDUP_REMOVED lines=14> */
.L_x_7794:
[----:B------:R-:W-:Y:S05]  /*c640*/  BSYNC B0 ;  /* 0x0000000000007941 */ /* 0x000fea0003800000 */
.L_x_7793:
[----:B------:R-:W0:Y:S01]  /*c650*/  LDGDEPBAR ;  /* 0x00000000000079af */ /* 0x000e220000000000 */
[----:B------:R-:W-:Y:S01]  /*c660*/  ULDC.64 UR8, c[0x0][0x3d0] ;  /* 0x0000f40000087ab9 */ /* 0x000fe20000000a00 */
[----:B------:R-:W-:Y:S01]  /*c670*/  IMAD.IADD R20, R51, 0x1, -R20 ;  /* 0x0000000133147824 */ /* 0x000fe200078e0a14 */
[-C--:B------:R-:W-:Y:S01]  /*c680*/  ISETP.GE.AND P0, PT, R126, R11.reuse, PT ;  /* 0x0000000b7e00720c */ /* 0x080fe20003f06270 */
[----:B------:R-:W-:Y:S01]  /*c690*/  IMAD R8, R13, UR8, RZ ;  /* 0x000000080d087c24 */ /* 0x000fe2000f8e02ff */
[----:B------:R-:W-:Y:S01]  /*c6a0*/  ULDC.64 UR10, c[0x0][0x220] ;  /* 0x00008800000a7ab9 */ /* 0x000fe20000000a00 */
[C---:B------:R-:W-:Y:S01]  /*c6b0*/  IMAD.WIDE.U32 R124, R177.reuse, UR8, R124 ;  /* 0x00000008b17c7c25 */ /* 0x040fe2000f8e007c */
[----:B------:R-:W-:Y:S01]  /*c6c0*/  LEA R136, P1, R116, UR10, 0x1 ;  /* 0x0000000a74887c11 */ /* 0x000fe2000f8208ff */
[----:B------:R-:W-:Y:S01]  /*c6d0*/  ULDC UR5, c[0x0][0x2e8] ;  /* 0x0000ba0000057ab9 */ /* 0x000fe20000000800 */
[----:B------:R-:W-:Y:S01]  /*c6e0*/  ISETP.GE.AND P4, PT, R12, R11, PT ;  /* 0x0000000b0c00720c */ /* 0x000fe20003f86270 */
[----:B------:R-:W-:Y:S01]  /*c6f0*/  IMAD R8, R177, UR9, R8 ;  /* 0x00000009b1087c24 */ /* 0x000fe2000f8e0208 */
[----:B--23--:R-:W-:-:S02]  /*c700*/  LEA R22, P3, R124, R4, 0x2 ;  /* 0x000000047c167211 */ /* 0x00cfc400078610ff */
[----:B------:R-:W-:Y:S01]  /*c710*/  SHF.R.S32.HI R4, RZ, 0x1f, R7 ;  /* 0x0000001fff047819 */ /* 0x000fe20000011407 */
[----:B------:R-:W-:Y:S01]  /*c720*/  IMAD.IADD R8, R125, 0x1, R8 ;  /* 0x000000017d087824 */ /* 0x000fe200078e0208 */
[----:B------:R-:W-:Y:S02]  /*c730*/  LEA.HI.X R137, R116, UR11, R119, 0x1, P1 ;  /* 0x0000000b74897c11 */ /* 0x000fe400088f0c77 */
[----:B------:R-:W-:Y:S02]  /*c740*/  ISETP.GE.AND P2, PT, R0, R11, PT ;  /* 0x0000000b0000720c */ /* 0x000fe40003f46270 */
[----:B------:R-:W-:Y:S02]  /*c750*/  LEA.HI.X R23, R124, R5, R8, 0x2, P3 ;  /* 0x000000057c177211 */ /* 0x000fe400018f1408 */
[-C--:B------:R-:W-:Y:S02]  /*c760*/  ISETP.GE.AND P6, PT, R16, R11.reuse, PT ;  /* 0x0000000b1000720c */ /* 0x080fe40003fc6270 */
[----:B------:R-:W-:Y:S01]  /*c770*/  ISETP.GE.AND P5, PT, R18, R11, PT ;  /* 0x0000000b1200720c */ /* 0x000fe20003fa6270 */
[----:B------:R2:W5:Y:S01]  /*c780*/  LDG.E R51, desc[UR6][R22.64] ;  /* 0x0000000616337981 */ /* 0x000562000c1e1900 */
[----:B------:R-:W-:-:S04]  /*c790*/  DEPBAR.LE SB0, 0x0 ;  /* 0x000080000000791a */ /* 0x000fc80000000000 */
[----:B------:R-:W-:Y:S01]  /*c7a0*/  BAR.SYNC.DEFER_BLOCKING 0x0 ;  /* 0x0000000000007b1d */ /* 0x000fe20000010000 */
[----:B------:R-:W-:Y:S02]  /*c7b0*/  ISETP.GE.AND P1, PT, R14, R11, PT ;  /* 0x0000000b0e00720c */ /* 0x000fe40003f26270 */
[----:B------:R-:W-:-:S03]  /*c7c0*/  LEA.HI R12, R4, R7, RZ, 0x3 ;  /* 0x00000007040c7211 */ /* 0x000fc600078f18ff */
[----:B------:R-:W3:Y:S01]  /*c7d0*/  MUFU.RCP R102, UR5 ;  /* 0x0000000500667d08 */ /* 0x000ee20008001000 */
[----:B------:R-:W-:Y:S01]  /*c7e0*/  BSSY B0, `(.L_x_7795) ;  /* 0x000000e000007945 */ /* 0x000fe20003800000 */
[----:B------:R2:W-:Y:S01]  /*c7f0*/  @P0 STS.128 [R179+0x6000], RZ ;  /* 0x006000ffb3000388 */ /* 0x0005e20000000c00 */
[----:B------:R-:W-:Y:S01]  /*c800*/  P2R R8, PR, RZ, 0x2 ;  /* 0x00000002ff087803 */ /* 0x000fe20000000000 */
[----:B------:R-:W-:Y:S01]  /*c810*/  IMAD.SHL.U32 R103, R113, 0x40, RZ ;  /* 0x0000004071677824 */ /* 0x000fe200078e00ff */
[----:B------:R-:W-:Y:S01]  /*c820*/  LOP3.LUT R0, R12, 0xfffffff8, RZ, 0xc0, !PT ;  /* 0xfffffff80c007812 */ /* 0x000fe200078ec0ff */
        /* <DEDUP_REMOVED lines=9> */
.L_x_7796:
[----:B------:R-:W-:Y:S05]  /*c8c0*/  BSYNC B0 ;  /* 0x0000000000007941 */ /* 0x000fea0003800000 */
.L_x_7795:
[----:B------:R1:W-:Y:S01]  /*c8d0*/  @P2 STS.128 [R179+0x6800], RZ ;  /* 0x006800ffb3002388 */ /* 0x0003e20000000c00 */
[----:B------:R-:W-:Y:S01]  /*c8e0*/  IMAD.IADD R0, R7, 0x1, -R0 ;  /* 0x0000000107007824 */ /* 0x000fe200078e0a00 */
[----:B------:R-:W-:Y:S01]  /*c8f0*/  SHF.R.S32.HI R12, RZ, 0x3, R12 ;  /* 0x00000003ff0c7819 */ /* 0x000fe2000001140c */
[----:B------:R-:W-:Y:S01]  /*c900*/  IMAD.SHL.U32 R9, R50, 0x40, RZ ;  /* 0x0000004032097824 */ /* 0x000fe200078e00ff */
[----:B------:R-:W-:Y:S01]  /*c910*/  ISETP.GE.AND P3, PT, R6, R11, PT ;  /* 0x0000000b0600720c */ /* 0x000fe20003f66270 */
[----:B------:R-:W-:Y:S01]  /*c920*/  IMAD.SHL.U32 R5, R0, 0x40, RZ ;  /* 0x0000004000057824 */ /* 0x000fe200078e00ff */
[----:B------:R-:W-:Y:S01]  /*c930*/  LEA.HI R133, R4, R7, RZ, 0x5 ;  /* 0x0000000704857211 */ /* 0x000fe200078f28ff */
[----:B------:R-:W-:Y:S01]  /*c940*/  IMAD.SHL.U32 R6, R20, 0x8, RZ ;  /* 0x0000000814067824 */ /* 0x000fe200078e00ff */
[----:B------:R-:W-:Y:S01]  /*c950*/  LOP3.LUT R9, R9, 0x1c0, RZ, 0xc0, !PT ;  /* 0x000001c009097812 */ /* 0x000fe200078ec0ff */
[----:B------:R-:W-:Y:S01]  /*c960*/  IMAD.SHL.U32 R12, R12, 0x8, RZ ;  /* 0x000000080c0c7824 */ /* 0x000fe200078e00ff */
[----:B------:R-:W-:Y:S01]  /*c970*/  LOP3.LUT R5, R5, 0x1c0, RZ, 0xc0, !PT ;  /* 0x000001c005057812 */ /* 0x000fe200078ec0ff */
[----:B------:R-:W-:Y:S01]  /*c980*/  BSSY B0, `(.L_x_7797) ;  /* 0x0000015000007945 */ /* 0x000fe20003800000 */
[----:B------:R-:W-:-:S02]  /*c990*/  LOP3.LUT R6, R9, 0x8, R6, 0xf8, !PT ;  /* 0x0000000809067812 */ /* 0x000fc400078ef806 */
[----:B------:R-:W-:Y:S02]  /*c9a0*/  LOP3.LUT R103, R103, 0xfffffe00, RZ, 0xc0, !PT ;  /* 0xfffffe0067677812 */ /* 0x000fe400078ec0ff */
[----:B------:R-:W-:Y:S02]  /*c9b0*/  SHF.R.U32.HI R9, RZ, 0x3, R9 ;  /* 0x00000003ff097819 */ /* 0x000fe40000011609 */
[----:B------:R-:W-:Y:S02]  /*c9c0*/  LOP3.LUT R4, R5, 0x8, R12, 0xf8, !PT ;  /* 0x0000000805047812 */ /* 0x000fe400078ef80c */
[----:B------:R-:W-:Y:S02]  /*c9d0*/  SHF.R.S32.HI R132, RZ, 0x5, R133 ;  /* 0x00000005ff847819 */ /* 0x000fe40000011485 */
        /* <DEDUP_REMOVED lines=15> */
.L_x_7798:
[----:B------:R-:W-:Y:S05]  /*cad0*/  BSYNC B0 ;  /* 0x0000000000007941 */ /* 0x000fea0003800000 */
.L_x_7797:
        /* <DEDUP_REMOVED lines=19> */
.L_x_7800:
[----:B------:R-:W-:Y:S05]  /*cc10*/  BSYNC B0 ;  /* 0x0000000000007941 */ /* 0x000fea0003800000 */
.L_x_7799:
        /* <DEDUP_REMOVED lines=15> */
.L_x_7802:
[----:B------:R-:W-:Y:S05]  /*cd10*/  BSYNC B0 ;  /* 0x0000000000007941 */ /* 0x000fea0003800000 */
.L_x_7801:
        /* <DEDUP_REMOVED lines=14> */
.L_x_7804:
[----:B------:R-:W-:Y:S05]  /*ce00*/  BSYNC B0 ;  /* 0x0000000000007941 */ /* 0x000fea0003800000 */
.L_x_7803:
        /* <DEDUP_REMOVED lines=16> */
.L_x_7806:
[----:B------:R-:W-:Y:S05]  /*cf10*/  BSYNC B0 ;  /* 0x0000000000007941 */ /* 0x000fea0003800000 */
.L_x_7805:
        /* <DEDUP_REMOVED lines=15> */
.L_x_7808:
[----:B------:R-:W-:Y:S05]  /*d010*/  BSYNC B0 ;  /* 0x0000000000007941 */ /* 0x000fea0003800000 */
.L_x_7807:
        /* <DEDUP_REMOVED lines=15> */
.L_x_7810:
[----:B------:R-:W-:Y:S05]  /*d110*/  BSYNC B0 ;  /* 0x0000000000007941 */ /* 0x000fea0003800000 */
.L_x_7809:
        /* <DEDUP_REMOVED lines=10> */
[C---:B------:R-:W-:Y:S01]  /*d1c0*/  VIADD R28, R169.reuse, 0x2000 ;  /* 0x00002000a91c7836 */ /* 0x040fe20000000000 */
[----:B------:R-:W-:Y:S01]  /*d1d0*/  LOP3.LUT P0, RZ, R50, 0x4, RZ, 0xc0, !PT ;  /* 0x0000000432ff7812 */ /* 0x000fe2000780c0ff */
[----:B------:R-:W1:Y:S01]  /*d1e0*/  LDSM.16.M88.4 R104, [R169+0x2000] ;  /* 0x00200000a968783b */ /* 0x000e620000000200 */
[----:B------:R-:W-:Y:S01]  /*d1f0*/  IMAD.IADD R168, R170, 0x1, R4 ;  /* 0x00000001aaa87824 */ /* 0x000fe200078e0204 */
[----:B------:R-:W-:Y:S01]  /*d200*/  LOP3.LUT R6, R6, R103, RZ, 0xfc, !PT ;  /* 0x0000006706067212 */ /* 0x000fe200078efcff */
[----:B------:R-:W-:Y:S01]  /*d210*/  IMAD.IADD R163, R169, 0x1, R0 ;  /* 0x00000001a9a37824 */ /* 0x000fe200078e0200 */
[----:B------:R-:W1:Y:S01]  /*d220*/  LDSM.16.M88.4 R60, [R169+0x4000] ;  /* 0x00400000a93c783b */ /* 0x000e620000000200 */
[----:B------:R-:W-:Y:S01]  /*d230*/  SEL R5, R5, 0xffffffc0, !P0 ;  /* 0xffffffc005057807 */ /* 0x000fe20004000000 */
[----:B------:R-:W-:-:S02]  /*d240*/  VIADD R166, R169, 0x2040 ;  /* 0x00002040a9a67836 */ /* 0x000fc40000000000 */
[----:B------:R-:W-:Y:S01]  /*d250*/  LDSM.16.M88.4 R24, [R168] ;  /* 0x00000000a818783b */ /* 0x000fe20000000200 */
[----:B------:R-:W-:Y:S02]  /*d260*/  @P2 VIADD R166, R28, 0xffffffc0 ;  /* 0xffffffc01ca62836 */ /* 0x000fe40000000000 */
[----:B------:R-:W-:Y:S01]  /*d270*/  IMAD.IADD R167, R170, 0x1, R5 ;  /* 0x00000001aaa77824 */ /* 0x000fe200078e0205 */
[----:B------:R-:W1:Y:S01]  /*d280*/  LDSM.16.M88.4 R124, [R163+0x2800] ;  /* 0x00280000a37c783b */ /* 0x000e620000000200 */
[----:B------:R-:W-:Y:S01]  /*d290*/  IMAD.IADD R152, R0, 0x1, R166 ;  /* 0x0000000100987824 */ /* 0x000fe200078e02a6 */
[----:B------:R-:W-:Y:S01]  /*d2a0*/  LOP3.LUT R0, R133, 0xffffffe0, RZ, 0xc0, !PT ;  /* 0xffffffe085007812 */ /* 0x000fe200078ec0ff */
[----:B------:R-:W-:Y:S01]  /*d2b0*/  IMAD.IADD R165, R4, 0x1, R167 ;  /* 0x0000000104a57824 */ /* 0x000fe200078e02a7 */
[----:B------:R-:W1:Y:S01]  /*d2c0*/  LDSM.16.M88.4 R112, [R163+0x3000] ;  /* 0x00300000a370783b */ /* 0x000e620000000200 */
[----:B------:R-:W-:Y:S02]  /*d2d0*/  IMAD R132, R3, 0x4, R132 ;  /* 0x0000000403847824 */ /* 0x000fe400078e0284 */
[C---:B------:R-:W-:Y:S01]  /*d2e0*/  IMAD.IADD R0, R7.reuse, 0x1, -R0 ;  /* 0x0000000107007824 */ /* 0x040fe200078e0a00 */
[----:B------:R-:W1:Y:S01]  /*d2f0*/  LDSM.16.M88.4 R52, [R169+0x4800] ;  /* 0x00480000a934783b */ /* 0x000e620000000200 */
[----:B------:R-:W-:-:S02]  /*d300*/  IMAD.SHL.U32 R187, R7, 0x2, RZ ;  /* 0x0000000207bb7824 */ /* 0x000fc400078e00ff */
[C---:B------:R-:W-:Y:S01]  /*d310*/  VIADD R159, R166.reuse, 0x800 ;  /* 0x00000800a69f7836 */ /* 0x040fe20000000000 */
[----:B------:R-:W1:Y:S01]  /*d320*/  LDSM.16.M88.4 R128, [R163+0x2000] ;  /* 0x00200000a380783b */ /* 0x000e620000000200 */
        /* <DEDUP_REMOVED lines=9> */
[----:B--2---:R-:W2:Y:S01]  /*d3c0*/  LDSM.16.M88.4 R8, [R169+0x5800] ;  /* 0x00580000a908783b */ /* 0x004ea20000000200 */
[C---:B------:R-:W-:Y:S02]  /*d3d0*/  VIADD R154, R166.reuse, 0x3000 ;  /* 0x00003000a69a7836 */ /* 0x040fe40000000000 */
[----:B----4-:R-:W-:Y:S01]  /*d3e0*/  HMMA.16816.F32 R88, R108, R84, RZ ;  /* 0x000000546c58723c */ /* 0x010fe200000018ff */
[----:B------:R-:W3:Y:S01]  /*d3f0*/  LDSM.16.M88.4 R72, [R163+0x4000] ;  /* 0x00400000a348783b */ /* 0x000ee20000000200 */
[----:B------:R-:W-:-:S03]  /*d400*/  VIADD R153, R166, 0x3800 ;  /* 0x00003800a6997836 */ /* 0x000fc60000000000 */
[----:B------:R-:W4:Y:S01]  /*d410*/  LDSM.16.M88.4 R68, [R163+0x4800] ;  /* 0x00480000a344783b */ /* 0x000f220000000200 */
[C---:B------:R-:W-:Y:S03]  /*d420*/  HMMA.16816.F32 R92, R108.reuse, R94, RZ ;  /* 0x0000005e6c5c723c */ /* 0x040fe600000018ff */
[----:B------:R-:W-:Y:S03]  /*d430*/  LDSM.16.M88.4 R32, [R167] ;  /* 0x00000000a720783b */ /* 0x000fe60000000200 */
[C---:B------:R-:W-:Y:S01]  /*d440*/  HMMA.16816.F32 R84, R108.reuse, R86, RZ ;  /* 0x000000566c54723c */ /* 0x040fe200000018ff */
[----:B------:R-:W4:Y:S04]  /*d450*/  LDSM.16.M88.4 R28, [R166] ;  /* 0x00000000a61c783b */ /* 0x000f280000000200 */
[----:B------:R-:W4:Y:S01]  /*d460*/  LDSM.16.M88.4 R76, [R163+0x3800] ;  /* 0x00380000a34c783b */ /* 0x000f220000000200 */
[C---:B-1----:R-:W-:Y:S03]  /*d470*/  HMMA.16816.F32 R12, R108.reuse, R104, RZ ;  /* 0x000000686c0c723c */ /* 0x042fe600000018ff */
[----:B------:R-:W-:Y:S03]  /*d480*/  LDSM.16.M88.4 R80, [R152] ;  /* 0x000000009850783b */ /* 0x000fe60000000200 */
[C---:B------:R-:W-:Y:S01]  /*d490*/  HMMA.16816.F32 R104, R108.reuse, R106, RZ ;  /* 0x0000006a6c68723c */ /* 0x040fe200000018ff */
[----:B------:R-:W0:Y:S05]  /*d4a0*/  LDGDEPBAR ;  /* 0x00000000000079af */ /* 0x000e2a0000000000 */
[C---:B------:R-:W-:Y:S06]  /*d4b0*/  HMMA.16816.F32 R64, R108.reuse, R60, RZ ;  /* 0x0000003c6c40723c */ /* 0x040fec00000018ff */
[----:B------:R-:W-:Y:S06]  /*d4c0*/  HMMA.16816.F32 R60, R108, R62, RZ ;  /* 0x0000003e6c3c723c */ /* 0x000fec00000018ff */
[C---:B------:R-:W-:Y:S06]  /*d4d0*/  HMMA.16816.F32 R96, R24.reuse, R124, R96 ;  /* 0x0000007c1860723c */ /* 0x040fec0000001860 */
[C---:B------:R-:W-:Y:S01]  /*d4e0*/  HMMA.16816.F32 R92, R24.reuse, R126, R92 ;  /* 0x0000007e185c723c */ /* 0x040fe2000000185c */
[----:B------:R-:W1:Y:S05]  /*d4f0*/  LDSM.16.M88.4 R124, [R163+0x5000] ;  /* 0x00500000a37c783b */ /* 0x000e6a0000000200 */
[C---:B------:R-:W-:Y:S06]  /*d500*/  HMMA.16816.F32 R88, R24.reuse, R112, R88 ;  /* 0x000000701858723c */ /* 0x040fec0000001858 */
[----:B------:R-:W-:Y:S01]  /*d510*/  HMMA.16816.F32 R84, R24, R114, R84 ;  /* 0x000000721854723c */ /* 0x000fe20000001854 */
[----:B------:R-:W1:Y:S05]  /*d520*/  LDSM.16.M88.4 R112, [R163+0x5800] ;  /* 0x00580000a370783b */ /* 0x000e6a0000000200 */
[C---:B------:R-:W-:Y:S06]  /*d530*/  HMMA.16816.F32 R56, R108.reuse, R52, RZ ;  /* 0x000000346c38723c */ /* 0x040fec00000018ff */
[----:B------:R-:W-:Y:S06]  /*d540*/  HMMA.16816.F32 R52, R108, R54, RZ ;  /* 0x000000366c34723c */ /* 0x000fec00000018ff */
[C---:B------:R-:W-:Y:S06]  /*d550*/  HMMA.16816.F32 R12, R24.reuse, R128, R12 ;  /* 0x00000080180c723c */ /* 0x040fec000000180c */
[----:B------:R-:W-:Y:S01]  /*d560*/  HMMA.16816.F32 R104, R24, R130, R104 ;  /* 0x000000821868723c */ /* 0x000fe20000001868 */
[----:B------:R-:W1:Y:S05]  /*d570*/  LDSM.16.M88.4 R128, [R166+0x800] ;  /* 0x00080000a680783b */ /* 0x000e6a0000000200 */
[C---:B------:R-:W-:Y:S06]  /*d580*/  HMMA.16816.F32 R20, R108.reuse, R16, RZ ;  /* 0x000000106c14723c */ /* 0x040fec00000018ff */
[C---:B------:R-:W-:Y:S06]  /*d590*/  HMMA.16816.F32 R44, R108.reuse, R40, RZ ;  /* 0x000000286c2c723c */ /* 0x040fec00000018ff */
[C---:B------:R-:W-:Y:S06]  /*d5a0*/  HMMA.16816.F32 R16, R108.reuse, R18, RZ ;  /* 0x000000126c10723c */ /* 0x040fec00000018ff */
[C---:B------:R-:W-:Y:S06]  /*d5b0*/  HMMA.16816.F32 R40, R108.reuse, R42, RZ ;  /* 0x0000002a6c28723c */ /* 0x040fec00000018ff */
[----:B--2---:R-:W-:Y:S06]  /*d5c0*/  HMMA.16816.F32 R36, R108, R8, RZ ;  /* 0x000000086c24723c */ /* 0x004fec00000018ff */
[C---:B---3--:R-:W-:Y:S06]  /*d5d0*/  HMMA.16816.F32 R64, R24.reuse, R72, R64 ;  /* 0x000000481840723c */ /* 0x048fec0000001840 */
[----:B------:R-:W-:Y:S01]  /*d5e0*/  HMMA.16816.F32 R60, R24, R74, R60 ;  /* 0x0000004a183c723c */ /* 0x000fe2000000183c */
[----:B------:R-:W2:Y:S05]  /*d5f0*/  LDSM.16.M88.4 R72, [R166+0x1000] ;  /* 0x00100000a648783b */ /* 0x000eaa0000000200 */
[----:B------:R-:W-:Y:S01]  /*d600*/  HMMA.16816.F32 R108, R108, R10, RZ ;  /* 0x0000000a6c6c723c */ /* 0x000fe200000018ff */
[----:B------:R-:W-:Y:S05]  /*d610*/  LDSM.16.M88.4 R8, [R165] ;  /* 0x00000000a508783b */ /* 0x000fea0000000200 */
[C---:B----4-:R-:W-:Y:S06]  /*d620*/  HMMA.16816.F32 R56, R24.reuse, R68, R56 ;  /* 0x000000441838723c */ /* 0x050fec0000001838 */
[----:B------:R-:W-:Y:S01]  /*d630*/  HMMA.16816.F32 R52, R24, R70, R52 ;  /* 0x000000461834723c */ /* 0x000fe20000001834 */
[----:B------:R-:W3:Y:S05]  /*d640*/  LDSM.16.M88.4 R68, [R166+0x1800] ;  /* 0x00180000a644783b */ /* 0x000eea0000000200 */
[C---:B------:R-:W-:Y:S06]  /*d650*/  HMMA.16816.F32 R12, R32.reuse, R28, R12 ;  /* 0x0000001c200c723c */ /* 0x040fec000000180c */
[----:B------:R-:W-:Y:S01]  /*d660*/  HMMA.16816.F32 R104, R32, R30, R104 ;  /* 0x0000001e2068723c */ /* 0x000fe20000001868 */
[----:B------:R-:W4:Y:S05]  /*d670*/  LDSM.16.M88.4 R28, [R152+0x800] ;  /* 0x00080000981c783b */ /* 0x000f2a0000000200 */
[C---:B------:R-:W-:Y:S06]  /*d680*/  HMMA.16816.F32 R20, R24.reuse, R76, R20 ;  /* 0x0000004c1814723c */ /* 0x040fec0000001814 */
[C---:B------:R-:W-:Y:S01]  /*d690*/  HMMA.16816.F32 R16, R24.reuse, R78, R16 ;  /* 0x0000004e1810723c */ /* 0x040fe20000001810 */
[----:B------:R-:W-:Y:S05]  /*d6a0*/  LDSM.16.M88.4 R76, [R152+0x1000] ;  /* 0x00100000984c783b */ /* 0x000fea0000000200 */
[C---:B-1----:R-:W-:Y:S06]  /*d6b0*/  HMMA.16816.F32 R44, R24.reuse, R124, R44 ;  /* 0x0000007c182c723c */ /* 0x042fec000000182c */
[C---:B------:R-:W-:Y:S06]  /*d6c0*/  HMMA.16816.F32 R40, R24.reuse, R126, R40 ;  /* 0x0000007e1828723c */ /* 0x040fec0000001828 */
[C---:B------:R-:W-:Y:S06]  /*d6d0*/  HMMA.16816.F32 R36, R24.reuse, R112, R36 ;  /* 0x000000701824723c */ /* 0x040fec0000001824 */
[----:B------:R-:W-:Y:S01]  /*d6e0*/  HMMA.16816.F32 R108, R24, R114, R108 ;  /* 0x00000072186c723c */ /* 0x000fe2000000186c */
[----:B------:R-:W1:Y:S01]  /*d6f0*/  LDSM.16.M88.4 R24, [R166+0x2000] ;  /* 0x00200000a618783b */ /* 0x000e620000000200 */
[----:B------:R-:W-:-:S04]  /*d700*/  VIADD R112, R7, 0x30 ;  /* 0x0000003007707836 */ /* 0x000fc80000000000 */
[C---:B------:R-:W-:Y:S06]  /*d710*/  HMMA.16816.F32 R96, R32.reuse, R128, R96 ;  /* 0x000000802060723c */ /* 0x040fec0000001860 */
[C---:B------:R-:W-:Y:S06]  /*d720*/  HMMA.16816.F32 R92, R32.reuse, R130, R92 ;  /* 0x00000082205c723c */ /* 0x040fec000000185c */
[C---:B--2---:R-:W-:Y:S06]  /*d730*/  HMMA.16816.F32 R88, R32.reuse, R72, R88 ;  /* 0x000000482058723c */ /* 0x044fec0000001858 */
[C---:B------:R-:W-:Y:S01]  /*d740*/  HMMA.16816.F32 R84, R32.reuse, R74, R84 ;  /* 0x0000004a2054723c */ /* 0x040fe20000001854 */
[----:B------:R-:W2:Y:S05]  /*d750*/  LDSM.16.M88.4 R72, [R166+0x2800] ;  /* 0x00280000a648783b */ /* 0x000eaa0000000200 */
[C---:B---3--:R-:W-:Y:S06]  /*d760*/  HMMA.16816.F32 R20, R32.reuse, R68, R20 ;  /* 0x000000442014723c */ /* 0x048fec0000001814 */
[----:B------:R-:W-:Y:S01]  /*d770*/  HMMA.16816.F32 R16, R32, R70, R16 ;  /* 0x000000462010723c */ /* 0x000fe20000001810 */
[----:B------:R-:W3:Y:S05]  /*d780*/  LDSM.16.M88.4 R68, [R166+0x3000] ;  /* 0x00300000a644783b */ /* 0x000eea0000000200 */
[C---:B----4-:R-:W-:Y:S06]  /*d790*/  HMMA.16816.F32 R96, R8.reuse, R28, R96 ;  /* 0x0000001c0860723c */ /* 0x050fec0000001860 */
[----:B------:R-:W-:Y:S01]  /*d7a0*/  HMMA.16816.F32 R92, R8, R30, R92 ;  /* 0x0000001e085c723c */ /* 0x000fe2000000185c */
[----:B------:R-:W4:Y:S05]  /*d7b0*/  LDSM.16.M88.4 R28, [R166+0x3800] ;  /* 0x00380000a61c783b */ /* 0x000f2a0000000200 */
[C---:B-1----:R-:W-:Y:S06]  /*d7c0*/  HMMA.16816.F32 R64, R32.reuse, R24, R64 ;  /* 0x000000182040723c */ /* 0x042fec0000001840 */
[C---:B------:R-:W-:Y:S01]  /*d7d0*/  HMMA.16816.F32 R60, R32.reuse, R26, R60 ;  /* 0x0000001a203c723c */ /* 0x040fe2000000183c */
[----:B------:R-:W1:Y:S05]  /*d7e0*/  LDSM.16.M88.4 R24, [R152+0x1800] ;  /* 0x001800009818783b */ /* 0x000e6a0000000200 */
[----:B--2---:R-:W-:Y:S01]  /*d7f0*/  HMMA.16816.F32 R56, R32, R72, R56 ;  /* 0x000000482038723c */ /* 0x004fe20000001838 */
[----:B------:R-:W-:Y:S01]  /*d800*/  FMUL.FTZ R97, R97, UR15 ;  /* 0x0000000f61617c20 */ /* 0x000fe20008410000 */
[----:B------:R-:W-:Y:S01]  /*d810*/  FMUL.FTZ R99, R99, UR15 ;  /* 0x0000000f63637c20 */ /* 0x000fe20008410000 */
[----:B------:R-:W-:Y:S01]  /*d820*/  FMUL.FTZ R96, R96, UR15 ;  /* 0x0000000f60607c20 */ /* 0x000fe20008410000 */
[----:B------:R-:W-:-:S02]  /*d830*/  FMUL.FTZ R98, R98, UR15 ;  /* 0x0000000f62627c20 */ /* 0x000fc40008410000 */
[C---:B------:R-:W-:Y:S01]  /*d840*/  HMMA.16816.F32 R52, R32.reuse, R74, R52 ;  /* 0x0000004a2034723c */ /* 0x040fe20000001834 */
[----:B------:R-:W2:Y:S01]  /*d850*/  LDSM.16.M88.4 R72, [R152+0x2000] ;  /* 0x002000009848783b */ /* 0x000ea20000000200 */
[----:B------:R-:W-:Y:S01]  /*d860*/  MUFU.TANH R115, R96 ;  /* 0x0000006000737308 */ /* 0x000fe20000002400 */
[----:B------:R-:W-:Y:S01]  /*d870*/  FMUL.FTZ R93, R93, UR15 ;  /* 0x0000000f5d5d7c20 */ /* 0x000fe20008410000 */
[----:B------:R-:W-:Y:S01]  /*d880*/  FMUL.FTZ R95, R95, UR15 ;  /* 0x0000000f5f5f7c20 */ /* 0x000fe20008410000 */
[----:B------:R-:W-:Y:S01]  /*d890*/  FMUL.FTZ R94, R94, UR15 ;  /* 0x0000000f5e5e7c20 */ /* 0x000fe20008410000 */
[C---:B---3--:R-:W-:Y:S04]  /*d8a0*/  HMMA.16816.F32 R44, R32.reuse, R68, R44 ;  /* 0x00000044202c723c */ /* 0x048fe8000000182c */
[----:B------:R-:W-:Y:S02]  /*d8b0*/  MUFU.TANH R97, R97 ;  /* 0x0000006100617308 */ /* 0x000fe40000002400 */
[C---:B------:R-:W-:Y:S01]  /*d8c0*/  HMMA.16816.F32 R40, R32.reuse, R70, R40 ;  /* 0x000000462028723c */ /* 0x040fe20000001828 */
[----:B------:R-:W3:Y:S05]  /*d8d0*/  LDSM.16.M88.4 R68, [R152+0x2800] ;  /* 0x002800009844783b */ /* 0x000eea0000000200 */
[C---:B----4-:R-:W-:Y:S01]  /*d8e0*/  HMMA.16816.F32 R36, R32.reuse, R28, R36 ;  /* 0x0000001c2024723c */ /* 0x050fe20000001824 */
[----:B------:R-:W-:Y:S05]  /*d8f0*/  MUFU.TANH R99, R99 ;  /* 0x0000006300637308 */ /* 0x000fea0000002400 */
[----:B------:R-:W-:Y:S01]  /*d900*/  HMMA.16816.F32 R108, R32, R30, R108 ;  /* 0x0000001e206c723c */ /* 0x000fe2000000186c */
[----:B------:R-:W4:Y:S02]  /*d910*/  LDSM.16.M88.4 R28, [R152+0x3000] ;  /* 0x00300000981c783b */ /* 0x000f240000000200 */
[----:B------:R-:W-:Y:S03]  /*d920*/  MUFU.TANH R125, R98 ;  /* 0x00000062007d7308 */ /* 0x000fe60000002400 */
[----:B-1----:R-:W-:Y:S01]  /*d930*/  HMMA.16816.F32 R20, R8, R24, R20 ;  /* 0x000000180814723c */ /* 0x002fe20000001814 */
[----:B------:R-:W-:-:S04]  /*d940*/  VIADD R34, R7, 0x8 ;  /* 0x0000000807227836 */ /* 0x000fc80000000000 */
[----:B------:R-:W-:Y:S01]  /*d950*/  MUFU.TANH R93, R93 ;  /* 0x0000005d005d7308 */ /* 0x000fe20000002400 */
[----:B------:R-:W-:Y:S01]  /*d960*/  HMMA.16816.F32 R16, R8, R26, R16 ;  /* 0x0000001a0810723c */ /* 0x000fe20000001810 */
[----:B------:R-:W1:Y:S01]  /*d970*/  LDSM.16.M88.4 R24, [R152+0x3800] ;  /* 0x003800009818783b */ /* 0x000e620000000200 */
[----:B------:R-:W-:-:S04]  /*d980*/  DEPBAR.LE SB0, 0x0 ;  /* 0x000080000000791a */ /* 0x000fc80000000000 */
[C---:B------:R-:W-:Y:S01]  /*d990*/  HMMA.16816.F32 R12, R8.reuse, R80, R12 ;  /* 0x00000050080c723c */ /* 0x040fe2000000180c */
[----:B------:R-:W-:Y:S05]  /*d9a0*/  MUFU.TANH R127, R94 ;  /* 0x0000005e007f7308 */ /* 0x000fea0000002400 */
[C---:B------:R-:W-:Y:S03]  /*d9b0*/  HMMA.16816.F32 R104, R8.reuse, R82, R104 ;  /* 0x000000520868723c */ /* 0x040fe60000001868 */
[----:B------:R-:W-:Y:S03]  /*d9c0*/  MUFU.TANH R95, R95 ;  /* 0x0000005f005f7308 */ /* 0x000fe60000002400 */
[----:B--2---:R-:W-:Y:S01]  /*d9d0*/  HMMA.16816.F32 R60, R8, R74, R60 ;  /* 0x0000004a083c723c */ /* 0x004fe2000000183c */
[----:B------:R-:W-:Y:S01]  /*d9e0*/  FMUL.FTZ R22, R22, UR15 ;  /* 0x0000000f16167c20 */ /* 0x000fe20008410000 */
[----:B------:R-:W-:-:S04]  /*d9f0*/  FMUL.FTZ R20, R20, UR15 ;  /* 0x0000000f14147c20 */ /* 0x000fc80008410000 */
[----:B---3--:R-:W-:Y:S01]  /*da00*/  HMMA.16816.F32 R52, R8, R70, R52 ;  /* 0x000000460834723c */ /* 0x008fe20000001834 */
[----:B------:R-:W-:-:S04]  /*da10*/  SHF.R.S32.HI R75, RZ, 0x1f, R0 ;  /* 0x0000001fff4b7819 */ /* 0x000fc80000011400 */
[----:B------:R-:W-:Y:S01]  /*da20*/  LEA.HI R75, R75, R0, RZ, 0x2 ;  /* 0x000000004b4b7211 */ /* 0x000fe200078f10ff */
[C---:B----4-:R-:W-:Y:S01]  /*da30*/  HMMA.16816.F32 R44, R8.reuse, R28, R44 ;  /* 0x0000001c082c723c */ /* 0x050fe2000000182c */
[----:B------:R-:W-:Y:S01]  /*da40*/  FMUL.FTZ R12, R12, UR15 ;  /* 0x0000000f0c0c7c20 */ /* 0x000fe20008410000 */
[----:B------:R-:W-:Y:S01]  /*da50*/  FMUL.FTZ R13, R13, UR15 ;  /* 0x0000000f0d0d7c20 */ /* 0x000fe20008410000 */
[----:B------:R-:W-:Y:S01]  /*da60*/  SHF.R.S32.HI R185, RZ, 0x2, R75 ;  /* 0x00000002ffb97819 */ /* 0x000fe2000001144b */
[----:B------:R-:W-:Y:S01]  /*da70*/  FMUL.FTZ R15, R15, UR15 ;  /* 0x0000000f0f0f7c20 */ /* 0x000fe20008410000 */
[----:B------:R2:W-:Y:S01]  /*da80*/  MUFU.TANH R81, R12 ;  /* 0x0000000c00517308 */ /* 0x0005e20000002400 */
[----:B------:R-:W-:Y:S01]  /*da90*/  FMUL.FTZ R83, R104, UR15 ;  /* 0x0000000f68537c20 */ /* 0x000fe20008410000 */
[C---:B------:R-:W-:Y:S01]  /*daa0*/  HMMA.16816.F32 R88, R8.reuse, R76, R88 ;  /* 0x0000004c0858723c */ /* 0x040fe20000001858 */
[----:B------:R-:W-:Y:S02]  /*dab0*/  IMAD.U32 R29, R132, 0x10, R185 ;  /* 0x00000010841d7824 */ /* 0x000fe400078e00b9 */
[----:B------:R-:W-:Y:S01]  /*dac0*/  FMUL.FTZ R105, R105, UR15 ;  /* 0x0000000f69697c20 */ /* 0x000fe20008410000 */
[----:B------:R-:W-:Y:S01]  /*dad0*/  FMUL.FTZ R107, R107, UR15 ;  /* 0x0000000f6b6b7c20 */ /* 0x000fe20008410000 */
[----:B------:R-:W-:Y:S01]  /*dae0*/  FMUL.FTZ R106, R106, UR15 ;  /* 0x0000000f6a6a7c20 */ /* 0x000fe20008410000 */
[----:B-----5:R-:W-:Y:S01]  /*daf0*/  FMUL.FTZ R0, R51, R102 ;  /* 0x0000006633007220 */ /* 0x020fe20000410000 */
[----:B------:R-:W-:Y:S01]  /*db00*/  HMMA.16816.F32 R56, R8, R68, R56 ;  /* 0x000000440838723c */ /* 0x000fe20000001838 */
[----:B------:R-:W-:Y:S01]  /*db10*/  MUFU.TANH R13, R13 ;  /* 0x0000000d000d7308 */ /* 0x000fe20000002400 */
[----:B------:R-:W-:Y:S01]  /*db20*/  FMUL.FTZ R77, R92, UR15 ;  /* 0x0000000f5c4d7c20 */ /* 0x000fe20008410000 */
[----:B------:R-:W-:-:S02]  /*db30*/  VIADD R28, R7, 0x21 ;  /* 0x00000021071c7836 */ /* 0x000fc40000000000 */
[----:B------:R-:W-:Y:S01]  /*db40*/  FMUL.FTZ R60, R60, UR15 ;  /* 0x0000000f3c3c7c20 */ /* 0x000fe20008410000 */
[----:B------:R-:W-:Y:S01]  /*db50*/  FMUL.FTZ R61, R61, UR15 ;  /* 0x0000000f3d3d7c20 */ /* 0x000fe20008410000 */
[C---:B------:R-:W-:Y:S01]  /*db60*/  HMMA.16816.F32 R84, R8.reuse, R78, R84 ;  /* 0x0000004e0854723c */ /* 0x040fe20000001854 */
[----:B------:R-:W-:Y:S01]  /*db70*/  FMUL.FTZ R63, R63, UR15 ;  /* 0x0000000f3f3f7c20 */ /* 0x000fe20008410000 */
[----:B------:R-:W-:Y:S01]  /*db80*/  FMUL.FTZ R53, R53, UR15 ;  /* 0x0000000f35357c20 */ /* 0x000fe20008410000 */
[----:B--2---:R-:W-:Y:S01]  /*db90*/  IADD3 R12, -R176, 0x1, R29 ;  /* 0x00000001b00c7810 */ /* 0x004fe20007ffe11d */
[----:B------:R-:W-:Y:S01]  /*dba0*/  MUFU.TANH R15, R15 ;  /* 0x0000000f000f7308 */ /* 0x000fe20000002400 */
[----:B------:R-:W-:Y:S01]  /*dbb0*/  FMUL.FTZ R29, R17, UR15 ;  /* 0x0000000f111d7c20 */ /* 0x000fe20008410000 */
[C---:B------:R-:W-:Y:S01]  /*dbc0*/  HMMA.16816.F32 R64, R8.reuse, R72, R64 ;  /* 0x000000480840723c */ /* 0x040fe20000001840 */
[--C-:B------:R-:W-:Y:S01]  /*dbd0*/  IADD3 R12, R12, UR14, R49.reuse ;  /* 0x0000000e0c0c7c10 */ /* 0x100fe2000fffe031 */
[----:B------:R-:W-:Y:S01]  /*dbe0*/  FMUL.FTZ R55, R55, UR15 ;  /* 0x0000000f37377c20 */ /* 0x000fe20008410000 */
[----:B------:R-:W-:Y:S01]  /*dbf0*/  FMUL.FTZ R44, R44, UR15 ;  /* 0x0000000f2c2c7c20 */ /* 0x000fe20008410000 */
[----:B------:R-:W-:Y:S01]  /*dc00*/  FMUL.FTZ R46, R46, UR15 ;  /* 0x0000000f2e2e7c20 */ /* 0x000fe20008410000 */
[C---:B------:R-:W-:Y:S01]  /*dc10*/  VIMNMX R102, R12.reuse, R49, PT ;  /* 0x000000310c667248 */ /* 0x040fe20003fe0100 */
[----:B------:R-:W2:Y:S01]  /*dc20*/  MUFU.TANH R83, R83 ;  /* 0x0000005300537308 */ /* 0x000ea20000002400 */
[C---:B------:R-:W-:Y:S01]  /*dc30*/  HMMA.16816.F32 R40, R8.reuse, R30, R40 ;  /* 0x0000001e0828723c */ /* 0x040fe20000001828 */
[----:B------:R-:W-:Y:S01]  /*dc40*/  VIADDMNMX R103, R12, 0x8, R49, PT ;  /* 0x000000080c677846 */ /* 0x000fe20003800131 */
[----:B------:R-:W-:Y:S01]  /*dc50*/  FMUL.FTZ R12, R21, UR15 ;  /* 0x0000000f150c7c20 */ /* 0x000fe20008410000 */
[C---:B------:R-:W-:Y:S01]  /*dc60*/  ISETP.GE.AND P2, PT, R34.reuse, R102, PT ;  /* 0x000000662200720c */ /* 0x040fe20003f46270 */
[----:B------:R-:W-:Y:S01]  /*dc70*/  FMUL.FTZ R33, R89, UR15 ;  /* 0x0000000f59217c20 */ /* 0x000fe20008410000 */
[----:B------:R-:W-:Y:S01]  /*dc80*/  ISETP.GE.AND P3, PT, R34, R103, PT ;  /* 0x000000672200720c */ /* 0x000fe20003f66270 */
[C---:B-1----:R-:W-:Y:S01]  /*dc90*/  HMMA.16816.F32 R36, R8.reuse, R24, R36 ;  /* 0x000000180824723c */ /* 0x042fe20000001824 */
[----:B------:R-:W-:Y:S01]  /*dca0*/  MUFU.TANH R105, R105 ;  /* 0x0000006900697308 */ /* 0x000fe20000002400 */
[----:B------:R-:W-:Y:S01]  /*dcb0*/  I2FP.F32.S32 R34, R34 ;  /* 0x0000002200227245 */ /* 0x000fe20000201400 */
[----:B------:R-:W-:Y:S01]  /*dcc0*/  FMUL.FTZ R89, R91, UR15 ;  /* 0x0000000f5b597c20 */ /* 0x000fe20008410000 */
[----:B------:R-:W-:Y:S01]  /*dcd0*/  FMUL.FTZ R49, R18, UR15 ;  /* 0x0000000f12317c20 */ /* 0x000fe20008410000 */
[----:B------:R-:W-:Y:S01]  /*dce0*/  FMUL.FTZ R18, R62, UR15 ;  /* 0x0000000f3e127c20 */ /* 0x000fe20008410000 */
[----:B------:R-:W-:Y:S01]  /*dcf0*/  HMMA.16816.F32 R108, R8, R26, R108 ;  /* 0x0000001a086c723c */ /* 0x000fe2000000186c */
[----:B------:R-:W-:Y:S01]  /*dd00*/  FMUL.FTZ R35, R90, UR15 ;  /* 0x0000000f5a237c20 */ /* 0x000fe20008410000 */
[C---:B------:R-:W-:Y:S01]  /*dd10*/  VIADD R72, R7.reuse, 0x19 ;  /* 0x0000001907487836 */ /* 0x040fe20000000000 */
[----:B------:R-:W1:Y:S01]  /*dd20*/  MUFU.TANH R113, R106 ;  /* 0x0000006a00717308 */ /* 0x000e620000002400 */
[----:B------:R-:W-:Y:S01]  /*dd30*/  FMUL.FTZ R79, R88, UR15 ;  /* 0x0000000f584f7c20 */ /* 0x000fe20008410000 */
[----:B------:R-:W-:-:S02]  /*dd40*/  VIADD R30, R7, 0x20 ;  /* 0x00000020071e7836 */ /* 0x000fc40000000000 */
[----:B------:R-:W-:Y:S01]  /*dd50*/  FMUL.FTZ R73, R84, UR15 ;  /* 0x0000000f54497c20 */ /* 0x000fe20008410000 */
[----:B------:R-:W-:Y:S02]  /*dd60*/  VIADD R10, R7, 0x1 ;  /* 0x00000001070a7836 */ /* 0x000fe40000000000 */
[----:B------:R-:W-:Y:S01]  /*dd70*/  FMUL.FTZ R8, R19, UR15 ;  /* 0x0000000f13087c20 */ /* 0x000fe20008410000 */
[----:B------:R-:W-:Y:S01]  /*dd80*/  FMUL.FTZ R26, R52, UR15 ;  /* 0x0000000f341a7c20 */ /* 0x000fe20008410000 */
[----:B--2---:R-:W-:Y:S01]  /*dd90*/  FFMA.FTZ R52, R0, R34, R83 ;  /* 0x0000002200347223 */ /* 0x004fe20000010053 */
[----:B------:R-:W2:Y:S01]  /*dda0*/  MUFU.TANH R107, R107 ;  /* 0x0000006b006b7308 */ /* 0x000ea20000002400 */
[----:B------:R-:W-:Y:S01]  /*ddb0*/  ISETP.GE.AND P1, PT, R10, R102, PT ;  /* 0x000000660a00720c */ /* 0x000fe20003f26270 */
[----:B------:R-:W-:Y:S01]  /*ddc0*/  FMUL.FTZ R27, R16, UR15 ;  /* 0x0000000f101b7c20 */ /* 0x000fe20008410000 */
[----:B------:R-:W-:Y:S01]  /*ddd0*/  ISETP.GE.AND P0, PT, R10, R103, PT ;  /* 0x000000670a00720c */ /* 0x000fe20003f06270 */
[----:B------:R-:W-:Y:S01]  /*dde0*/  FMUL.FTZ R16, R56, UR15 ;  /* 0x0000000f38107c20 */ /* 0x000fe20008410000 */
[----:B------:R-:W-:Y:S01]  /*ddf0*/  I2FP.F32.S32 R10, R10 ;  /* 0x0000000a000a7245 */ /* 0x000fe20000201400 */
[----:B------:R-:W-:Y:S01]  /*de00*/  FMUL.FTZ R3, R87, UR15 ;  /* 0x0000000f57037c20 */ /* 0x000fe20008410000 */
[----:B------:R-:W-:Y:S01]  /*de10*/  FSEL R52, R52, -INF , !P2 ;  /* 0xff80000034347808 */ /* 0x000fe20005000000 */
[----:B------:R3:W-:Y:S01]  /*de20*/  MUFU.TANH R9, R12 ;  /* 0x0000000c00097308 */ /* 0x0007e20000002400 */
[C---:B-1----:R-:W-:Y:S01]  /*de30*/  FFMA.FTZ R34, R0.reuse, R34, R113 ;  /* 0x0000002200227223 */ /* 0x042fe20000010071 */
[CC--:B------:R-:W-:Y:S01]  /*de40*/  FFMA.FTZ R13, R0.reuse, R10.reuse, R13 ;  /* 0x0000000a000d7223 */ /* 0x0c0fe2000001000d */
[----:B------:R-:W-:Y:S01]  /*de50*/  FFMA.FTZ R15, R0, R10, R15 ;  /* 0x0000000a000f7223 */ /* 0x000fe2000001000f */
[----:B------:R-:W-:-:S02]  /*de60*/  VIADD R10, R7, 0x10 ;  /* 0x00000010070a7836 */ /* 0x000fc40000000000 */
[----:B------:R-:W-:Y:S01]  /*de70*/  FMUL.FTZ R85, R85, UR15 ;  /* 0x0000000f55557c20 */ /* 0x000fe20008410000 */
[----:B------:R-:W-:Y:S01]  /*de80*/  FSEL R34, R34, -INF , !P3 ;  /* 0xff80000022227808 */ /* 0x000fe20005800000 */
[----:B------:R-:W-:Y:S01]  /*de90*/  FMUL.FTZ R86, R86, UR15 ;  /* 0x0000000f56567c20 */ /* 0x000fe20008410000 */
        /* <DEDUP_REMOVED lines=8> */
[----:B------:R-:W-:Y:S01]  /*df20*/  MUFU.TANH R77, R77 ;  /* 0x0000004d004d7308 */ /* 0x000fe20000002400 */
[----:B---3--:R-:W-:Y:S01]  /*df30*/  VIADD R12, R7, 0x9 ;  /* 0x00000009070c7836 */ /* 0x008fe20000000000 */
[----:B------:R-:W-:Y:S01]  /*df40*/  I2FP.F32.S32 R10, R10 ;  /* 0x0000000a000a7245 */ /* 0x000fe20000201400 */
[----:B------:R-:W-:Y:S01]  /*df50*/  FMUL.FTZ R67, R67, UR15 ;  /* 0x0000000f43437c20 */ /* 0x000fe20008410000 */
[----:B------:R-:W-:Y:S01]  /*df60*/  FMUL.FTZ R64, R64, UR15 ;  /* 0x0000000f40407c20 */ /* 0x000fe20008410000 */
[----:B------:R-:W-:Y:S01]  /*df70*/  FMUL.FTZ R65, R65, UR15 ;  /* 0x0000000f41417c20 */ /* 0x000fe20008410000 */
[----:B------:R-:W-:Y:S01]  /*df80*/  ISETP.GE.AND P4, PT, R12, R102, PT ;  /* 0x000000660c00720c */ /* 0x000fe20003f86270 */
[----:B------:R-:W-:Y:S01]  /*df90*/  FFMA.FTZ R70, R0, R10, R115 ;  /* 0x0000000a00467223 */ /* 0x000fe20000010073 */
[-C--:B------:R-:W-:Y:S01]  /*dfa0*/  ISETP.GE.AND P5, PT, R12, R103.reuse, PT ;  /* 0x000000670c00720c */ /* 0x080fe20003fa6270 */
[----:B-1----:R-:W-:Y:S01]  /*dfb0*/  VIADD R8, R7, 0x11 ;  /* 0x0000001107087836 */ /* 0x002fe20000000000 */
[----:B------:R-:W-:Y:S01]  /*dfc0*/  I2FP.F32.S32 R12, R12 ;  /* 0x0000000c000c7245 */ /* 0x000fe20000201400 */
[----:B------:R-:W1:Y:S01]  /*dfd0*/  MUFU.TANH R33, R33 ;  /* 0x0000002100217308 */ /* 0x000e620000002400 */
[----:B------:R-:W-:Y:S01]  /*dfe0*/  FSEL R70, R70, -INF , !P6 ;  /* 0xff80000046467808 */ /* 0x000fe20007000000 */
[----:B------:R-:W-:Y:S01]  /*dff0*/  FFMA.FTZ R10, R0, R10, R125 ;  /* 0x0000000a000a7223 */ /* 0x000fe2000001007d */
[----:B------:R-:W-:Y:S01]  /*e000*/  ISETP.GE.AND P2, PT, R8, R102, PT ;  /* 0x000000660800720c */ /* 0x000fe20003f46270 */
[-C--:B------:R-:W-:Y:S01]  /*e010*/  FFMA.FTZ R24, R0, R12.reuse, R105 ;  /* 0x0000000c00187223 */ /* 0x080fe20000010069 */
[-C--:B------:R-:W-:Y:S01]  /*e020*/  ISETP.GE.AND P0, PT, R8, R103.reuse, PT ;  /* 0x000000670800720c */ /* 0x080fe20003f06270 */
[----:B--2---:R-:W-:Y:S01]  /*e030*/  FFMA.FTZ R12, R0, R12, R107 ;  /* 0x0000000c000c7223 */ /* 0x004fe2000001006b */
[----:B------:R-:W-:Y:S01]  /*e040*/  I2FP.F32.S32 R8, R8 ;  /* 0x0000000800087245 */ /* 0x000fe20000201400 */
[----:B------:R-:W2:Y:S01]  /*e050*/  MUFU.TANH R89, R89 ;  /* 0x0000005900597308 */ /* 0x000ea20000002400 */
[----:B------:R-:W-:Y:S01]  /*e060*/  FSEL R24, R24, -INF , !P4 ;  /* 0xff80000018187808 */ /* 0x000fe20006000000 */
[----:B------:R-:W-:Y:S01]  /*e070*/  FMUL.FTZ R58, R58, UR15 ;  /* 0x0000000f3a3a7c20 */ /* 0x000fe20008410000 */
[----:B------:R-:W-:Y:S01]  /*e080*/  FSEL R12, R12, -INF , !P5 ;  /* 0xff8000000c0c7808 */ /* 0x000fe20006800000 */
[CC--:B------:R-:W-:Y:S01]  /*e090*/  FFMA.FTZ R68, R0.reuse, R8.reuse, R97 ;  /* 0x0000000800447223 */ /* 0x0c0fe20000010061 */
[----:B------:R-:W-:Y:S01]  /*e0a0*/  FFMA.FTZ R8, R0, R8, R99 ;  /* 0x0000000800087223 */ /* 0x000fe20000010063 */
[-C--:B------:R-:W-:Y:S01]  /*e0b0*/  ISETP.GE.AND P6, PT, R72, R102.reuse, PT ;  /* 0x000000664800720c */ /* 0x080fe20003fc6270 */
[----:B------:R-:W-:Y:S01]  /*e0c0*/  FMUL.FTZ R11, R110, UR15 ;  /* 0x0000000f6e0b7c20 */ /* 0x000fe20008410000 */
[----:B------:R3:W-:Y:S01]  /*e0d0*/  MUFU.TANH R19, R22 ;  /* 0x0000001600137308 */ /* 0x0007e20000002400 */
[----:B------:R-:W-:Y:S01]  /*e0e0*/  FSEL R68, R68, -INF , !P2 ;  /* 0xff80000044447808 */ /* 0x000fe20005000000 */
[----:B------:R-:W-:Y:S01]  /*e0f0*/  FMUL.FTZ R57, R57, UR15 ;  /* 0x0000000f39397c20 */ /* 0x000fe20008410000 */
[----:B------:R-:W-:Y:S01]  /*e100*/  FSEL R8, R8, -INF , !P0 ;  /* 0xff80000008087808 */ /* 0x000fe20004000000 */
[----:B------:R-:W-:Y:S01]  /*e110*/  FMUL.FTZ R59, R59, UR15 ;  /* 0x0000000f3b3b7c20 */ /* 0x000fe20008410000 */
[-C--:B------:R-:W-:Y:S01]  /*e120*/  ISETP.GE.AND P4, PT, R72, R103.reuse, PT ;  /* 0x000000674800720c */ /* 0x080fe20003f86270 */
[----:B------:R-:W-:Y:S01]  /*e130*/  FMUL.FTZ R45, R45, UR15 ;  /* 0x0000000f2d2d7c20 */ /* 0x000fe20008410000 */
[C---:B------:R-:W-:Y:S01]  /*e140*/  ISETP.GE.AND P2, PT, R28.reuse, R102, PT ;  /* 0x000000661c00720c */ /* 0x040fe20003f46270 */
[----:B------:R-:W-:Y:S01]  /*e150*/  MUFU.TANH R35, R35 ;  /* 0x0000002300237308 */ /* 0x000fe20000002400 */
[----:B------:R-:W-:Y:S01]  /*e160*/  ISETP.GE.AND P0, PT, R28, R103, PT ;  /* 0x000000671c00720c */ /* 0x000fe20003f06270 */
[----:B------:R-:W-:Y:S01]  /*e170*/  FMUL.FTZ R47, R47, UR15 ;  /* 0x0000000f2f2f7c20 */ /* 0x000fe20008410000 */
[----:B------:R-:W-:Y:S01]  /*e180*/  I2FP.F32.S32 R72, R72 ;  /* 0x0000004800487245 */ /* 0x000fe20000201400 */
[----:B------:R-:W-:Y:S01]  /*e190*/  FMUL.FTZ R40, R40, UR15 ;  /* 0x0000000f28287c20 */ /* 0x000fe20008410000 */
[----:B------:R-:W-:Y:S01]  /*e1a0*/  I2FP.F32.S32 R28, R28 ;  /* 0x0000001c001c7245 */ /* 0x000fe20000201400 */
[----:B------:R-:W-:Y:S01]  /*e1b0*/  FMUL.FTZ R41, R41, UR15 ;  /* 0x0000000f29297c20 */ /* 0x000fe20008410000 */
[----:B------:R-:W-:Y:S01]  /*e1c0*/  P2R R32, PR, RZ, 0x40 ;  /* 0x00000040ff207803 */ /* 0x000fe20000000000 */
[----:B------:R4:W-:Y:S01]  /*e1d0*/  MUFU.TANH R15, R60 ;  /* 0x0000003c000f7308 */ /* 0x0009e20000002400 */
[----:B---3--:R-:W-:-:S02]  /*e1e0*/  VIADD R22, R7, 0x18 ;  /* 0x0000001807167836 */ /* 0x008fc40000000000 */
[C---:B------:R-:W-:Y:S01]  /*e1f0*/  FFMA.FTZ R74, R0.reuse, R72, R93 ;  /* 0x00000048004a7223 */ /* 0x040fe2000001005d */
[CC--:B-1----:R-:W-:Y:S01]  /*e200*/  FFMA.FTZ R204, R0.reuse, R28.reuse, R33 ;  /* 0x0000001c00cc7223 */ /* 0x0c2fe20000010021 */
[----:B--2---:R-:W-:Y:S01]  /*e210*/  FFMA.FTZ R89, R0, R28, R89 ;  /* 0x0000001c00597223 */ /* 0x004fe20000010059 */
[----:B------:R-:W-:Y:S01]  /*e220*/  FSEL R10, R10, -INF , !P1 ;  /* 0xff8000000a0a7808 */ /* 0x000fe20004800000 */
[----:B------:R-:W-:Y:S01]  /*e230*/  VIADD R28, R7, 0x28 ;  /* 0x00000028071c7836 */ /* 0x000fe20000000000 */
[C---:B------:R-:W-:Y:S01]  /*e240*/  ISETP.GE.AND P3, PT, R22.reuse, R102, PT ;  /* 0x000000661600720c */ /* 0x040fe20003f66270 */
[----:B------:R-:W1:Y:S01]  /*e250*/  MUFU.TANH R79, R79 ;  /* 0x0000004f004f7308 */ /* 0x000e620000002400 */
[-C--:B------:R-:W-:Y:S01]  /*e260*/  ISETP.GE.AND P5, PT, R22, R103.reuse, PT ;  /* 0x000000671600720c */ /* 0x080fe20003fa6270 */
[----:B------:R-:W-:Y:S01]  /*e270*/  FFMA.FTZ R72, R0, R72, R95 ;  /* 0x0000004800487223 */ /* 0x000fe2000001005f */
[----:B------:R-:W-:Y:S01]  /*e280*/  I2FP.F32.S32 R22, R22 ;  /* 0x0000001600167245 */ /* 0x000fe20000201400 */
[----:B------:R-:W-:Y:S01]  /*e290*/  FMUL.FTZ R43, R43, UR15 ;  /* 0x0000000f2b2b7c20 */ /* 0x000fe20008410000 */
[----:B------:R-:W-:Y:S01]  /*e2a0*/  ISETP.GE.AND P6, PT, R30, R102, PT ;  /* 0x000000661e00720c */ /* 0x000fe20003fc6270 */
[----:B------:R-:W-:Y:S01]  /*e2b0*/  FMUL.FTZ R17, R108, UR15 ;  /* 0x0000000f6c117c20 */ /* 0x000fe20008410000 */
[-C--:B------:R-:W-:Y:S01]  /*e2c0*/  ISETP.GE.AND P1, PT, R30, R103.reuse, PT ;  /* 0x000000671e00720c */ /* 0x080fe20003f26270 */
[C---:B------:R-:W-:Y:S01]  /*e2d0*/  FFMA.FTZ R77, R0.reuse, R22, R77 ;  /* 0x00000016004d7223 */ /* 0x040fe2000001004d */
[----:B------:R-:W-:Y:S01]  /*e2e0*/  I2FP.F32.S32 R30, R30 ;  /* 0x0000001e001e7245 */ /* 0x000fe20000201400 */
[----:B------:R2:W-:Y:S01]  /*e2f0*/  MUFU.TANH R25, R20 ;  /* 0x0000001400197308 */ /* 0x0005e20000002400 */
[----:B------:R-:W-:Y:S01]  /*e300*/  FFMA.FTZ R22, R0, R22, R127 ;  /* 0x0000001600167223 */ /* 0x000fe2000001007f */
[----:B------:R-:W-:Y:S01]  /*e310*/  FSEL R72, R72, -INF , !P4 ;  /* 0xff80000048487808 */ /* 0x000fe20006000000 */
[----:B------:R-:W-:Y:S01]  /*e320*/  FMUL.FTZ R37, R37, UR15 ;  /* 0x0000000f25257c20 */ /* 0x000fe20008410000 */
[----:B----4-:R-:W-:Y:S01]  /*e330*/  FSEL R60, R77, -INF , !P3 ;  /* 0xff8000004d3c7808 */ /* 0x010fe20005800000 */
[----:B------:R-:W-:Y:S01]  /*e340*/  FMUL.FTZ R36, R36, UR15 ;  /* 0x0000000f24247c20 */ /* 0x000fe20008410000 */
[----:B------:R-:W-:Y:S01]  /*e350*/  ISETP.NE.AND P3, PT, R32, RZ, PT ;  /* 0x000000ff2000720c */ /* 0x000fe20003f65270 */
[----:B-1----:R-:W-:Y:S01]  /*e360*/  FFMA.FTZ R54, R0, R30, R79 ;  /* 0x0000001e00367223 */ /* 0x002fe2000001004f */
[----:B------:R-:W1:Y:S01]  /*e370*/  MUFU.TANH R73, R73 ;  /* 0x0000004900497308 */ /* 0x000e620000002400 */
[----:B------:R-:W-:Y:S01]  /*e380*/  FSEL R22, R22, -INF , !P5 ;  /* 0xff80000016167808 */ /* 0x000fe20006800000 */
[----:B------:R-:W-:Y:S01]  /*e390*/  FMUL.FTZ R38, R38, UR15 ;  /* 0x0000000f26267c20 */ /* 0x000fe20008410000 */
[----:B------:R-:W-:Y:S01]  /*e3a0*/  FSEL R74, R74, -INF , !P3 ;  /* 0xff8000004a4a7808 */ /* 0x000fe20005800000 */
[----:B------:R-:W-:Y:S01]  /*e3b0*/  FMUL.FTZ R39, R39, UR15 ;  /* 0x0000000f27277c20 */ /* 0x000fe20008410000 */
[-C--:B------:R-:W-:Y:S01]  /*e3c0*/  ISETP.GE.AND P3, PT, R28, R102.reuse, PT ;  /* 0x000000661c00720c */ /* 0x080fe20003f66270 */
[----:B------:R-:W-:Y:S01]  /*e3d0*/  FMUL.FTZ R109, R109, UR15 ;  /* 0x0000000f6d6d7c20 */ /* 0x000fe20008410000 */
[----:B------:R-:W-:Y:S01]  /*e3e0*/  ISETP.GE.AND P5, PT, R112, R102, PT ;  /* 0x000000667000720c */ /* 0x000fe20003fa6270 */
[----:B------:R3:W-:Y:S01]  /*e3f0*/  MUFU.TANH R75, R18 ;  /* 0x00000012004b7308 */ /* 0x0007e20000002400 */
[----:B------:R-:W-:Y:S01]  /*e400*/  ISETP.GE.AND P4, PT, R28, R103, PT ;  /* 0x000000671c00720c */ /* 0x000fe20003f86270 */
[----:B--2---:R-:W-:Y:S01]  /*e410*/  FMUL.FTZ R20, R42, UR15 ;  /* 0x0000000f2a147c20 */ /* 0x004fe20008410000 */
[----:B------:R-:W-:Y:S01]  /*e420*/  I2FP.F32.S32 R28, R28 ;  /* 0x0000001c001c7245 */ /* 0x000fe20000201400 */
[----:B------:R-:W-:Y:S01]  /*e430*/  FMUL.FTZ R111, R111, UR15 ;  /* 0x0000000f6f6f7c20 */ /* 0x000fe20008410000 */
[----:B------:R-:W-:Y:S01]  /*e440*/  FSEL R54, R54, -INF , !P6 ;  /* 0xff80000036367808 */ /* 0x000fe20007000000 */
[----:B------:R-:W-:Y:S01]  /*e450*/  FMUL.FTZ R14, R14, UR15 ;  /* 0x0000000f0e0e7c20 */ /* 0x000fe20008410000 */
[----:B------:R-:W-:Y:S01]  /*e460*/  FSEL R204, R204, -INF , !P2 ;  /* 0xff800000cccc7808 */ /* 0x000fe20005000000 */
[----:B------:R2:W-:Y:S01]  /*e470*/  MUFU.TANH R33, R16 ;  /* 0x0000001000217308 */ /* 0x0005e20000002400 */
[----:B-1----:R-:W-:-:S07]  /*e480*/  FFMA.FTZ R42, R0, R28, R73 ;  /* 0x0000001c002a7223 */ /* 0x002fce0000010049 */
[----:B------:R-:W1:Y:S01]  /*e490*/  MUFU.TANH R69, R85 ;  /* 0x0000005500457308 */ /* 0x000e620000002400 */
[----:B---3--:R-:W-:Y:S01]  /*e4a0*/  FFMA.FTZ R18, R0, R30, R35 ;  /* 0x0000001e00127223 */ /* 0x008fe20000010023 */
[----:B------:R-:W-:-:S04]  /*e4b0*/  VIADD R30, R7, 0x29 ;  /* 0x00000029071e7836 */ /* 0x000fc80000000000 */
[----:B------:R-:W-:Y:S02]  /*e4c0*/  FSEL R18, R18, -INF , !P1 ;  /* 0xff80000012127808 */ /* 0x000fe40004800000 */
[----:B------:R-:W3:Y:S01]  /*e4d0*/  MUFU.TANH R71, R86 ;  /* 0x0000005600477308 */ /* 0x000ee20000002400 */
[----:B--2---:R-:W-:Y:S02]  /*e4e0*/  P2R R16, PR, RZ, 0x8 ;  /* 0x00000008ff107803 */ /* 0x004fe40000000000 */
[----:B------:R-:W-:Y:S02]  /*e4f0*/  ISETP.GE.AND P6, PT, R30, R102, PT ;  /* 0x000000661e00720c */ /* 0x000fe40003fc6270 */
[----:B------:R-:W-:Y:S02]  /*e500*/  ISETP.NE.AND P1, PT, R16, RZ, PT ;  /* 0x000000ff1000720c */ /* 0x000fe40003f25270 */
[----:B------:R-:W-:Y:S01]  /*e510*/  FSEL R16, R89, -INF , !P0 ;  /* 0xff80000059107808 */ /* 0x000fe20004000000 */
[----:B------:R-:W2:Y:S01]  /*e520*/  MUFU.TANH R3, R3 ;  /* 0x0000000300037308 */ /* 0x000ea20000002400 */
[----:B------:R-:W-:-:S02]  /*e530*/  ISETP.GE.AND P0, PT, R112, R103, PT ;  /* 0x000000677000720c */ /* 0x000fc40003f06270 */
[----:B------:R-:W-:Y:S02]  /*e540*/  I2FP.F32.S32 R112, R112 ;  /* 0x0000007000707245 */ /* 0x000fe40000201400 */
[----:B------:R-:W-:Y:S02]  /*e550*/  ISETP.GE.AND P3, PT, R30, R103, PT ;  /* 0x000000671e00720c */ /* 0x000fe40003f66270 */
[----:B------:R-:W-:Y:S01]  /*e560*/  I2FP.F32.S32 R30, R30 ;  /* 0x0000001e001e7245 */ /* 0x000fe20000201400 */
[CC--:B------:R-:W-:Y:S01]  /*e570*/  FFMA.FTZ R114, R0.reuse, R112.reuse, R25 ;  /* 0x0000007000727223 */ /* 0x0c0fe20000010019 */
[----:B------:R-:W-:Y:S01]  /*e580*/  FFMA.FTZ R112, R0, R112, R19 ;  /* 0x0000007000707223 */ /* 0x000fe20000010013 */
[----:B------:R-:W-:Y:S01]  /*e590*/  MUFU.TANH R21, R21 ;  /* 0x0000001500157308 */ /* 0x000fe20000002400 */
[C---:B------:R-:W-:Y:S01]  /*e5a0*/  VIADD R19, R7.reuse, 0x31 ;  /* 0x0000003107137836 */ /* 0x040fe20000000000 */
[----:B------:R-:W-:Y:S01]  /*e5b0*/  FSEL R42, R42, -INF , !P1 ;  /* 0xff8000002a2a7808 */ /* 0x000fe20004800000 */
[C---:B-1----:R-:W-:Y:S01]  /*e5c0*/  FFMA.FTZ R32, R0.reuse, R30, R69 ;  /* 0x0000001e00207223 */ /* 0x042fe20000010045 */
[C---:B---3--:R-:W-:Y:S01]  /*e5d0*/  FFMA.FTZ R71, R0.reuse, R28, R71 ;  /* 0x0000001c00477223 */ /* 0x048fe20000010047 */
[----:B------:R-:W-:Y:S01]  /*e5e0*/  VIADD R28, R7, 0x38 ;  /* 0x00000038071c7836 */ /* 0x000fe20000000000 */
[----:B------:R-:W-:Y:S01]  /*e5f0*/  ISETP.GE.AND P1, PT, R19, R102, PT ;  /* 0x000000661300720c */ /* 0x000fe20003f26270 */
[----:B--2---:R-:W-:Y:S01]  /*e600*/  FFMA.FTZ R30, R0, R30, R3 ;  /* 0x0000001e001e7223 */ /* 0x004fe20000010003 */
[----:B------:R-:W1:Y:S01]  /*e610*/  MUFU.TANH R27, R27 ;  /* 0x0000001b001b7308 */ /* 0x000e620000002400 */
[----:B------:R-:W-:Y:S01]  /*e620*/  VIADD R25, R7, 0x39 ;  /* 0x0000003907197836 */ /* 0x000fe20000000000 */
[----:B------:R-:W-:-:S02]  /*e630*/  FSEL R202, R71, -INF , !P4 ;  /* 0xff80000047ca7808 */ /* 0x000fc40006000000 */
[----:B------:R-:W-:Y:S02]  /*e640*/  FSEL R32, R32, -INF , !P6 ;  /* 0xff80000020207808 */ /* 0x000fe40007000000 */
[C---:B------:R-:W-:Y:S02]  /*e650*/  ISETP.GE.AND P4, PT, R28.reuse, R102, PT ;  /* 0x000000661c00720c */ /* 0x040fe40003f86270 */
[----:B------:R-:W-:Y:S01]  /*e660*/  MUFU.TANH R29, R29 ;  /* 0x0000001d001d7308 */ /* 0x000fe20000002400 */
[----:B------:R-:W-:Y:S02]  /*e670*/  ISETP.GE.AND P2, PT, R28, R103, PT ;  /* 0x000000671c00720c */ /* 0x000fe40003f46270 */
[----:B------:R-:W-:Y:S02]  /*e680*/  I2FP.F32.S32 R28, R28 ;  /* 0x0000001c001c7245 */ /* 0x000fe40000201400 */
[----:B------:R-:W-:Y:S02]  /*e690*/  FSEL R30, R30, -INF , !P3 ;  /* 0xff8000001e1e7808 */ /* 0x000fe40005800000 */
[----:B------:R-:W-:Y:S01]  /*e6a0*/  FSEL R112, R112, -INF , !P0 ;  /* 0xff80000070707808 */ /* 0x000fe20004000000 */
[----:B------:R-:W2:Y:S01]  /*e6b0*/  MUFU.TANH R49, R49 ;  /* 0x0000003100317308 */ /* 0x000ea20000002400 */
[----:B-1----:R-:W-:Y:S01]  /*e6c0*/  FFMA.FTZ R27, R0, R28, R27 ;  /* 0x0000001c001b7223 */ /* 0x002fe2000001001b */
[----:B------:R-:W-:-:S02]  /*e6d0*/  ISETP.GE.AND P3, PT, R25, R102, PT ;  /* 0x000000661900720c */ /* 0x000fc40003f66270 */
[----:B------:R-:W-:Y:S02]  /*e6e0*/  ISETP.GE.AND P0, PT, R25, R103, PT ;  /* 0x000000671900720c */ /* 0x000fe40003f06270 */
[----:B------:R-:W-:Y:S02]  /*e6f0*/  FSEL R114, R114, -INF , !P5 ;  /* 0xff80000072727808 */ /* 0x000fe40006800000 */
[----:B------:R1:W-:Y:S01]  /*e700*/  MUFU.TANH R3, R26 ;  /* 0x0000001a00037308 */ /* 0x0003e20000002400 */
[----:B------:R-:W-:-:S07]  /*e710*/  FSEL R110, R27, -INF , !P4 ;  /* 0xff8000001b6e7808 */ /* 0x000fce0006000000 */
[----:B------:R-:W3:Y:S01]  /*e720*/  MUFU.TANH R13, R66 ;  /* 0x00000042000d7308 */ /* 0x000ee20000002400 */
[----:B--2---:R-:W-:Y:S01]  /*e730*/  FFMA.FTZ R49, R0, R28, R49 ;  /* 0x0000001c00317223 */ /* 0x004fe20000010031 */
[----:B------:R-:W-:-:S04]  /*e740*/  VIADD R28, R7, 0x41 ;  /* 0x00000041071c7836 */ /* 0x000fc80000000000 */
[----:B------:R-:W-:Y:S02]  /*e750*/  FSEL R194, R49, -INF , !P2 ;  /* 0xff80000031c27808 */ /* 0x000fe40005000000 */
[----:B------:R-:W2:Y:S01]  /*e760*/  MUFU.TANH R31, R64 ;  /* 0x00000040001f7308 */ /* 0x000ea20000002400 */
[----:B-1----:R-:W-:Y:S02]  /*e770*/  P2R R26, PR, RZ, 0x2 ;  /* 0x00000002ff1a7803 */ /* 0x002fe40000000000 */
[----:B------:R-:W-:Y:S02]  /*e780*/  ISETP.GE.AND P1, PT, R19, R103, PT ;  /* 0x000000671300720c */ /* 0x000fe40003f26270 */
[----:B------:R-:W-:Y:S02]  /*e790*/  I2FP.F32.S32 R19, R19 ;  /* 0x0000001300137245 */ /* 0x000fe40000201400 */
[----:B------:R-:W-:Y:S01]  /*e7a0*/  ISETP.NE.AND P6, PT, R26, RZ, PT ;  /* 0x000000ff1a00720c */ /* 0x000fe20003fc5270 */
[----:B------:R-:W1:Y:S01]  /*e7b0*/  MUFU.TANH R67, R67 ;  /* 0x0000004300437308 */ /* 0x000e620000002400 */
[----:B------:R-:W-:Y:S01]  /*e7c0*/  I2FP.F32.S32 R26, R25 ;  /* 0x00000019001a7245 */ /* 0x000fe20000201400 */
[CC--:B------:R-:W-:Y:S01]  /*e7d0*/  FFMA.FTZ R9, R0.reuse, R19.reuse, R9 ;  /* 0x0000001300097223 */ /* 0x0c0fe20000010009 */
[----:B------:R-:W-:Y:S01]  /*e7e0*/  FFMA.FTZ R21, R0, R19, R21 ;  /* 0x0000001300157223 */ /* 0x000fe20000010015 */
[C---:B------:R-:W-:Y:S01]  /*e7f0*/  VIADD R19, R7.reuse, 0x40 ;  /* 0x0000004007137836 */ /* 0x040fe20000000000 */
[----:B------:R-:W-:Y:S01]  /*e800*/  ISETP.GE.AND P4, PT, R28, R102, PT ;  /* 0x000000661c00720c */ /* 0x000fe20003f86270 */
[CC--:B------:R-:W-:Y:S01]  /*e810*/  FFMA.FTZ R29, R0.reuse, R26.reuse, R29 ;  /* 0x0000001a001d7223 */ /* 0x0c0fe2000001001d */
[----:B------:R-:W-:Y:S01]  /*e820*/  FFMA.FTZ R51, R0, R26, R51 ;  /* 0x0000001a00337223 */ /* 0x000fe20000010033 */
[----:B------:R-:W-:Y:S01]  /*e830*/  VIADD R26, R7, 0x48 ;  /* 0x00000048071a7836 */ /* 0x000fe20000000000 */
[----:B------:R-:W-:Y:S01]  /*e840*/  FSEL R196, R21, -INF , !P1 ;  /* 0xff80000015c47808 */ /* 0x000fe20004800000 */
[----:B------:R-:W4:Y:S01]  /*e850*/  MUFU.TANH R65, R65 ;  /* 0x0000004100417308 */ /* 0x000f220000002400 */
[----:B------:R-:W-:Y:S01]  /*e860*/  ISETP.GE.AND P5, PT, R19, R102, PT ;  /* 0x000000661300720c */ /* 0x000fe20003fa6270 */
[----:B------:R-:W-:Y:S01]  /*e870*/  VIADD R21, R7, 0x49 ;  /* 0x0000004907157836 */ /* 0x000fe20000000000 */
[----:B------:R-:W-:Y:S01]  /*e880*/  ISETP.GE.AND P1, PT, R19, R103, PT ;  /* 0x000000671300720c */ /* 0x000fe20003f26270 */
[----:B------:R-:W-:Y:S01]  /*e890*/  VIADD R25, R7, 0x58 ;  /* 0x0000005807197836 */ /* 0x000fe20000000000 */
[----:B------:R-:W-:-:S02]  /*e8a0*/  I2FP.F32.S32 R19, R19 ;  /* 0x0000001300137245 */ /* 0x000fc40000201400 */
[----:B------:R-:W-:Y:S01]  /*e8b0*/  FSEL R198, R29, -INF , !P3 ;  /* 0xff8000001dc67808 */ /* 0x000fe20005800000 */
[----:B------:R-:W4:Y:S01]  /*e8c0*/  MUFU.TANH R61, R61 ;  /* 0x0000003d003d7308 */ /* 0x000f220000002400 */
[----:B------:R-:W-:Y:S01]  /*e8d0*/  FSEL R192, R51, -INF , !P0 ;  /* 0xff80000033c07808 */ /* 0x000fe20004000000 */
[----:B---3--:R-:W-:Y:S01]  /*e8e0*/  FFMA.FTZ R13, R0, R19, R13 ;  /* 0x00000013000d7223 */ /* 0x008fe2000001000d */
[----:B------:R-:W-:Y:S01]  /*e8f0*/  ISETP.GE.AND P2, PT, R28, R103, PT ;  /* 0x000000671c00720c */ /* 0x000fe20003f46270 */
[----:B--2---:R-:W-:Y:S01]  /*e900*/  FFMA.FTZ R31, R0, R19, R31 ;  /* 0x00000013001f7223 */ /* 0x004fe2000001001f */
[C---:B------:R-:W-:Y:S01]  /*e910*/  ISETP.GE.AND P3, PT, R26.reuse, R102, PT ;  /* 0x000000661a00720c */ /* 0x040fe20003f66270 */
[----:B------:R-:W-:Y:S01]  /*e920*/  VIADD R19, R7, 0x51 ;  /* 0x0000005107137836 */ /* 0x000fe20000000000 */
[----:B------:R-:W-:Y:S01]  /*e930*/  ISETP.GE.AND P0, PT, R26, R103, PT ;  /* 0x000000671a00720c */ /* 0x000fe20003f06270 */
[----:B------:R-:W2:Y:S01]  /*e940*/  MUFU.TANH R63, R63 ;  /* 0x0000003f003f7308 */ /* 0x000ea20000002400 */
[----:B------:R-:W-:-:S02]  /*e950*/  I2FP.F32.S32 R28, R28 ;  /* 0x0000001c001c7245 */ /* 0x000fc40000201400 */
[----:B------:R-:W-:Y:S02]  /*e960*/  I2FP.F32.S32 R26, R26 ;  /* 0x0000001a001a7245 */ /* 0x000fe40000201400 */
[----:B------:R-:W-:Y:S01]  /*e970*/  FSEL R200, R9, -INF , !P6 ;  /* 0xff80000009c87808 */ /* 0x000fe20007000000 */
[C---:B-1----:R-:W-:Y:S01]  /*e980*/  FFMA.FTZ R67, R0.reuse, R28, R67 ;  /* 0x0000001c00437223 */ /* 0x042fe20000010043 */
[----:B------:R-:W-:Y:S01]  /*e990*/  FSEL R150, R13, -INF , !P1 ;  /* 0xff8000000d967808 */ /* 0x000fe20004800000 */
[----:B------:R-:W1:Y:S01]  /*e9a0*/  MUFU.TANH R35, R58 ;  /* 0x0000003a00237308 */ /* 0x000e620000002400 */
[CC--:B------:R-:W-:Y:S01]  /*e9b0*/  FFMA.FTZ R188, R0.reuse, R26.reuse, R15 ;  /* 0x0000001a00bc7223 */ /* 0x0c0fe2000001000f */
[C---:B------:R-:W-:Y:S01]  /*e9c0*/  FFMA.FTZ R75, R0.reuse, R26, R75 ;  /* 0x0000001a004b7223 */ /* 0x040fe2000001004b */
[----:B------:R-:W-:Y:S01]  /*e9d0*/  VIADD R26, R7, 0x50 ;  /* 0x00000050071a7836 */ /* 0x000fe20000000000 */
[C---:B------:R-:W-:Y:S01]  /*e9e0*/  ISETP.GE.AND P6, PT, R21.reuse, R102, PT ;  /* 0x000000661500720c */ /* 0x040fe20003fc6270 */
[----:B----4-:R-:W-:Y:S01]  /*e9f0*/  FFMA.FTZ R65, R0, R28, R65 ;  /* 0x0000001c00417223 */ /* 0x010fe20000010041 */
[----:B------:R-:W-:-:S02]  /*ea00*/  ISETP.GE.AND P1, PT, R21, R103, PT ;  /* 0x000000671500720c */ /* 0x000fc40003f26270 */
[----:B------:R-:W3:Y:S01]  /*ea10*/  MUFU.TANH R57, R57 ;  /* 0x0000003900397308 */ /* 0x000ee20000002400 */
[----:B------:R-:W-:Y:S02]  /*ea20*/  FSEL R142, R31, -INF , !P5 ;  /* 0xff8000001f8e7808 */ /* 0x000fe40006800000 */
[----:B------:R-:W-:Y:S02]  /*ea30*/  I2FP.F32.S32 R21, R21 ;  /* 0x0000001500157245 */ /* 0x000fe40000201400 */
[----:B------:R-:W-:Y:S02]  /*ea40*/  FSEL R146, R67, -INF , !P2 ;  /* 0xff80000043927808 */ /* 0x000fe40005000000 */
[C---:B------:R-:W-:Y:S01]  /*ea50*/  ISETP.GE.AND P5, PT, R26.reuse, R102, PT ;  /* 0x000000661a00720c */ /* 0x040fe20003fa6270 */
[----:B------:R-:W4:Y:S01]  /*ea60*/  MUFU.TANH R59, R59 ;  /* 0x0000003b003b7308 */ /* 0x000f220000002400 */
[----:B------:R-:W-:Y:S01]  /*ea70*/  ISETP.GE.AND P2, PT, R26, R103, PT ;  /* 0x000000671a00720c */ /* 0x000fe20003f46270 */
[CC--:B------:R-:W-:Y:S01]  /*ea80*/  FFMA.FTZ R61, R0.reuse, R21.reuse, R61 ;  /* 0x00000015003d7223 */ /* 0x0c0fe2000001003d */
[----:B------:R-:W-:Y:S01]  /*ea90*/  I2FP.F32.S32 R26, R26 ;  /* 0x0000001a001a7245 */ /* 0x000fe20000201400 */
[C---:B--2---:R-:W-:Y:S01]  /*eaa0*/  FFMA.FTZ R63, R0.reuse, R21, R63 ;  /* 0x00000015003f7223 */ /* 0x044fe2000001003f */
[----:B------:R-:W-:Y:S01]  /*eab0*/  I2FP.F32.S32 R28, R19 ;  /* 0x00000013001c7245 */ /* 0x000fe20000201400 */
[----:B------:R-:W-:Y:S01]  /*eac0*/  VIADD R21, R7, 0x60 ;  /* 0x0000006007157836 */ /* 0x000fe20000000000 */
[----:B------:R-:W-:Y:S01]  /*ead0*/  FSEL R186, R61, -INF , !P6 ;  /* 0xff8000003dba7808 */ /* 0x000fe20007000000 */
[----:B------:R-:W2:Y:S01]  /*eae0*/  MUFU.TANH R53, R53 ;  /* 0x0000003500357308 */ /* 0x000ea20000002400 */
[CC--:B------:R-:W-:Y:S01]  /*eaf0*/  FFMA.FTZ R33, R0.reuse, R26.reuse, R33 ;  /* 0x0000001a00217223 */ /* 0x0c0fe20000010021 */
[C---:B-1----:R-:W-:Y:S01]  /*eb00*/  FFMA.FTZ R35, R0.reuse, R26, R35 ;  /* 0x0000001a00237223 */ /* 0x042fe20000010023 */
[----:B------:R-:W-:Y:S01]  /*eb10*/  VIADD R26, R7, 0x59 ;  /* 0x00000059071a7836 */ /* 0x000fe20000000000 */
[----:B------:R-:W-:Y:S01]  /*eb20*/  FSEL R148, R63, -INF , !P1 ;  /* 0xff8000003f947808 */ /* 0x000fe20004800000 */
[----:B---3--:R-:W-:Y:S01]  /*eb30*/  FFMA.FTZ R57, R0, R28, R57 ;  /* 0x0000001c00397223 */ /* 0x008fe20000010039 */
[----:B------:R-:W-:-:S02]  /*eb40*/  FSEL R190, R65, -INF , !P4 ;  /* 0xff80000041be7808 */ /* 0x000fc40006000000 */
[----:B------:R-:W1:Y:S01]  /*eb50*/  MUFU.TANH R55, R55 ;  /* 0x0000003700377308 */ /* 0x000e620000002400 */
[----:B------:R-:W-:Y:S01]  /*eb60*/  FSEL R144, R75, -INF , !P0 ;  /* 0xff8000004b907808 */ /* 0x000fe20004000000 */
[----:B----4-:R-:W-:Y:S01]  /*eb70*/  FFMA.FTZ R59, R0, R28, R59 ;  /* 0x0000001c003b7223 */ /* 0x010fe2000001003b */
[CC--:B------:R-:W-:Y:S02]  /*eb80*/  ISETP.GE.AND P6, PT, R25.reuse, R102.reuse, PT ;  /* 0x000000661900720c */ /* 0x0c0fe40003fc6270 */
[-C--:B------:R-:W-:Y:S02]  /*eb90*/  ISETP.GE.AND P1, PT, R25, R103.reuse, PT ;  /* 0x000000671900720c */ /* 0x080fe40003f26270 */
[----:B------:R-:W-:Y:S01]  /*eba0*/  FSEL R188, R188, -INF , !P3 ;  /* 0xff800000bcbc7808 */ /* 0x000fe20005800000 */
[----:B------:R-:W-:Y:S01]  /*ebb0*/  MUFU.TANH R9, R44 ;  /* 0x0000002c00097308 */ /* 0x000fe20000002400 */
[C---:B------:R-:W-:Y:S02]  /*ebc0*/  ISETP.GE.AND P4, PT, R19.reuse, R102, PT ;  /* 0x000000661300720c */ /* 0x040fe40003f86270 */
[----:B------:R-:W-:-:S02]  /*ebd0*/  ISETP.GE.AND P0, PT, R19, R103, PT ;  /* 0x000000671300720c */ /* 0x000fc40003f06270 */
[----:B------:R-:W-:Y:S02]  /*ebe0*/  I2FP.F32.S32 R25, R25 ;  /* 0x0000001900197245 */ /* 0x000fe40000201400 */
[----:B------:R-:W-:Y:S01]  /*ebf0*/  FSEL R140, R33, -INF , !P5 ;  /* 0xff800000218c7808 */ /* 0x000fe20006800000 */
[----:B------:R-:W-:Y:S01]  /*ec00*/  MUFU.TANH R15, R46 ;  /* 0x0000002e000f7308 */ /* 0x000fe20000002400 */
[----:B------:R-:W-:Y:S01]  /*ec10*/  ISETP.GE.AND P5, PT, R26, R102, PT ;  /* 0x000000661a00720c */ /* 0x000fe20003fa6270 */
[----:B------:R-:W-:Y:S01]  /*ec20*/  FFMA.FTZ R134, R0, R25, R3 ;  /* 0x0000001900867223 */ /* 0x000fe20000010003 */
[-C--:B------:R-:W-:Y:S02]  /*ec30*/  ISETP.GE.AND P3, PT, R26, R103.reuse, PT ;  /* 0x000000671a00720c */ /* 0x080fe40003f66270 */
[----:B------:R-:W-:Y:S02]  /*ec40*/  I2FP.F32.S32 R26, R26 ;  /* 0x0000001a001a7245 */ /* 0x000fe40000201400 */
[----:B------:R-:W-:Y:S01]  /*ec50*/  FSEL R138, R57, -INF , !P4 ;  /* 0xff800000398a7808 */ /* 0x000fe20006000000 */
[----:B------:R-:W3:Y:S01]  /*ec60*/  MUFU.TANH R23, R23 ;  /* 0x0000001700177308 */ /* 0x000ee20000002400 */
[----:B------:R-:W-:Y:S01]  /*ec70*/  FSEL R128, R59, -INF , !P0 ;  /* 0xff8000003b807808 */ /* 0x000fe20004000000 */
[C---:B--2---:R-:W-:Y:S01]  /*ec80*/  FFMA.FTZ R53, R0.reuse, R26, R53 ;  /* 0x0000001a00357223 */ /* 0x044fe20000010035 */
[C---:B------:R-:W-:Y:S01]  /*ec90*/  ISETP.GE.AND P4, PT, R21.reuse, R102, PT ;  /* 0x000000661500720c */ /* 0x040fe20003f86270 */
[----:B-1----:R-:W-:Y:S01]  /*eca0*/  FFMA.FTZ R55, R0, R26, R55 ;  /* 0x0000001a00377223 */ /* 0x002fe20000010037 */
[----:B------:R-:W-:-:S02]  /*ecb0*/  ISETP.GE.AND P0, PT, R21, R103, PT ;  /* 0x000000671500720c */ /* 0x000fc40003f06270 */
[----:B------:R-:W-:Y:S01]  /*ecc0*/  FSEL R130, R35, -INF , !P2 ;  /* 0xff80000023827808 */ /* 0x000fe20005000000 */
[----:B------:R-:W1:Y:S01]  /*ecd0*/  MUFU.TANH R45, R45 ;  /* 0x0000002d002d7308 */ /* 0x000e620000002400 */
[----:B------:R-:W-:Y:S02]  /*ece0*/  FSEL R134, R134, -INF , !P6 ;  /* 0xff80000086867808 */ /* 0x000fe40007000000 */
[----:B------:R-:W-:Y:S02]  /*ecf0*/  FSEL R132, R53, -INF , !P5 ;  /* 0xff80000035847808 */ /* 0x000fe40006800000 */
[----:B------:R-:W-:-:S03]  /*ed00*/  FSEL R124, R55, -INF , !P3 ;  /* 0xff800000377c7808 */ /* 0x000fc60005800000 */
[----:B------:R-:W2:Y:S01]  /*ed10*/  MUFU.TANH R47, R47 ;  /* 0x0000002f002f7308 */ /* 0x000ea20000002400 */
[----:B---3--:R-:W-:-:S05]  /*ed20*/  FFMA.FTZ R23, R0, R25, R23 ;  /* 0x0000001900177223 */ /* 0x008fca0000010017 */
[----:B------:R-:W-:Y:S02]  /*ed30*/  FSEL R126, R23, -INF , !P1 ;  /* 0xff800000177e7808 */ /* 0x000fe40004800000 */
[----:B------:R3:W-:Y:S08]  /*ed40*/  MUFU.TANH R19, R20 ;  /* 0x0000001400137308 */ /* 0x0007f00000002400 */
[----:B------:R-:W4:Y:S08]  /*ed50*/  MUFU.TANH R13, R40 ;  /* 0x00000028000d7308 */ /* 0x000f300000002400 */
[----:B------:R-:W4:Y:S01]  /*ed60*/  MUFU.TANH R41, R41 ;  /* 0x0000002900297308 */ /* 0x000f220000002400 */
[----:B---3--:R-:W-:Y:S01]  /*ed70*/  I2FP.F32.S32 R20, R21 ;  /* 0x0000001500147245 */ /* 0x008fe20000201400 */
[----:B------:R-:W-:-:S04]  /*ed80*/  VIADD R21, R7, 0x61 ;  /* 0x0000006107157836 */ /* 0x000fc80000000000 */
[CC--:B------:R-:W-:Y:S01]  /*ed90*/  FFMA.FTZ R108, R0.reuse, R20.reuse, R9 ;  /* 0x00000014006c7223 */ /* 0x0c0fe20000010009 */
[----:B------:R-:W-:Y:S01]  /*eda0*/  FFMA.FTZ R64, R0, R20, R15 ;  /* 0x0000001400407223 */ /* 0x000fe2000001000f */
[----:B------:R-:W3:Y:S01]  /*edb0*/  MUFU.TANH R43, R43 ;  /* 0x0000002b002b7308 */ /* 0x000ee20000002400 */
[----:B------:R-:W-:Y:S01]  /*edc0*/  VIADD R20, R7, 0x68 ;  /* 0x0000006807147836 */ /* 0x000fe20000000000 */
[-C--:B------:R-:W-:Y:S01]  /*edd0*/  ISETP.GE.AND P6, PT, R21, R102.reuse, PT ;  /* 0x000000661500720c */ /* 0x080fe20003fc6270 */
[----:B------:R-:W-:Y:S01]  /*ede0*/  VIADD R15, R7, 0x69 ;  /* 0x00000069070f7836 */ /* 0x000fe20000000000 */
[----:B------:R-:W-:Y:S02]  /*edf0*/  ISETP.GE.AND P2, PT, R21, R103, PT ;  /* 0x000000671500720c */ /* 0x000fe40003f46270 */
[----:B------:R-:W-:Y:S02]  /*ee00*/  I2FP.F32.S32 R21, R21 ;  /* 0x0000001500157245 */ /* 0x000fe40000201400 */
[----:B------:R-:W3:Y:S01]  /*ee10*/  MUFU.TANH R17, R17 ;  /* 0x0000001100117308 */ /* 0x000ee20000002400 */
[----:B------:R-:W-:-:S02]  /*ee20*/  ISETP.GE.AND P5, PT, R20, R102, PT ;  /* 0x000000661400720c */ /* 0x000fc40003fa6270 */
[----:B------:R-:W-:Y:S01]  /*ee30*/  ISETP.GE.AND P3, PT, R20, R103, PT ;  /* 0x000000671400720c */ /* 0x000fe20003f66270 */
[CC--:B-1----:R-:W-:Y:S01]  /*ee40*/  FFMA.FTZ R45, R0.reuse, R21.reuse, R45 ;  /* 0x00000015002d7223 */ /* 0x0c2fe2000001002d */
[----:B------:R-:W-:Y:S01]  /*ee50*/  I2FP.F32.S32 R20, R20 ;  /* 0x0000001400147245 */ /* 0x000fe20000201400 */
[----:B--2---:R-:W-:Y:S01]  /*ee60*/  FFMA.FTZ R47, R0, R21, R47 ;  /* 0x00000015002f7223 */ /* 0x004fe2000001002f */
[----:B------:R-:W-:Y:S01]  /*ee70*/  FSEL R108, R108, -INF , !P4 ;  /* 0xff8000006c6c7808 */ /* 0x000fe20006000000 */
[----:B------:R-:W1:Y:S01]  /*ee80*/  MUFU.TANH R3, R36 ;  /* 0x0000002400037308 */ /* 0x000e620000002400 */
[----:B------:R-:W-:Y:S01]  /*ee90*/  ISETP.GE.AND P4, PT, R15, R102, PT ;  /* 0x000000660f00720c */ /* 0x000fe20003f86270 */
[----:B------:R-:W-:Y:S01]  /*eea0*/  VIADD R21, R7, 0x70 ;  /* 0x0000007007157836 */ /* 0x000fe20000000000 */
[----:B------:R-:W-:Y:S01]  /*eeb0*/  ISETP.GE.AND P1, PT, R15, R103, PT ;  /* 0x000000670f00720c */ /* 0x000fe20003f26270 */
[----:B----4-:R-:W-:Y:S01]  /*eec0*/  FFMA.FTZ R13, R0, R20, R13 ;  /* 0x00000014000d7223 */ /* 0x010fe2000001000d */
[----:B------:R-:W-:Y:S01]  /*eed0*/  I2FP.F32.S32 R26, R15 ;  /* 0x0000000f001a7245 */ /* 0x000fe20000201400 */
[----:B------:R-:W-:-:S02]  /*eee0*/  VIADD R15, R7, 0x78 ;  /* 0x00000078070f7836 */ /* 0x000fc40000000000 */
[C---:B------:R-:W-:Y:S01]  /*eef0*/  FFMA.FTZ R19, R0.reuse, R20, R19 ;  /* 0x0000001400137223 */ /* 0x040fe20000010013 */
[----:B------:R-:W-:Y:S01]  /*ef00*/  MUFU.TANH R37, R37 ;  /* 0x0000002500257308 */ /* 0x000fe20000002400 */
[----:B------:R-:W-:Y:S02]  /*ef10*/  VIADD R20, R7, 0x71 ;  /* 0x0000007107147836 */ /* 0x000fe40000000000 */
[CC--:B------:R-:W-:Y:S01]  /*ef20*/  FFMA.FTZ R41, R0.reuse, R26.reuse, R41 ;  /* 0x0000001a00297223 */ /* 0x0c0fe20000010029 */
[----:B---3--:R-:W-:Y:S01]  /*ef30*/  FFMA.FTZ R43, R0, R26, R43 ;  /* 0x0000001a002b7223 */ /* 0x008fe2000001002b */
[----:B------:R-:W-:Y:S02]  /*ef40*/  FSEL R106, R45, -INF , !P6 ;  /* 0xff8000002d6a7808 */ /* 0x000fe40007000000 */
[----:B------:R-:W-:Y:S01]  /*ef50*/  I2FP.F32.S32 R26, R15 ;  /* 0x0000000f001a7245 */ /* 0x000fe20000201400 */
[----:B------:R-:W2:Y:S01]  /*ef60*/  MUFU.TANH R9, R38 ;  /* 0x0000002600097308 */ /* 0x000ea20000002400 */
[----:B------:R-:W-:-:S02]  /*ef70*/  ISETP.GE.AND P6, PT, R21, R102, PT ;  /* 0x000000661500720c */ /* 0x000fc40003fc6270 */
[----:B------:R-:W-:Y:S01]  /*ef80*/  FSEL R64, R64, -INF , !P0 ;  /* 0xff80000040407808 */ /* 0x000fe20004000000 */
[----:B------:R-:W-:Y:S01]  /*ef90*/  FFMA.FTZ R17, R0, R26, R17 ;  /* 0x0000001a00117223 */ /* 0x000fe20000010011 */
[----:B------:R-:W-:Y:S02]  /*efa0*/  FSEL R50, R47, -INF , !P2 ;  /* 0xff8000002f327808 */ /* 0x000fe40005000000 */
[----:B------:R-:W-:Y:S01]  /*efb0*/  FSEL R104, R13, -INF , !P5 ;  /* 0xff8000000d687808 */ /* 0x000fe20006800000 */
[----:B------:R-:W3:Y:S01]  /*efc0*/  MUFU.TANH R39, R39 ;  /* 0x0000002700277308 */ /* 0x000ee20000002400 */
[-C--:B------:R-:W-:Y:S02]  /*efd0*/  ISETP.GE.AND P0, PT, R21, R103.reuse, PT ;  /* 0x000000671500720c */ /* 0x080fe40003f06270 */
[C---:B------:R-:W-:Y:S02]  /*efe0*/  ISETP.GE.AND P2, PT, R20.reuse, R102, PT ;  /* 0x000000661400720c */ /* 0x040fe40003f46270 */
[----:B------:R-:W-:-:S02]  /*eff0*/  ISETP.GE.AND P5, PT, R20, R103, PT ;  /* 0x000000671400720c */ /* 0x000fc40003fa6270 */
[----:B------:R-:W-:Y:S01]  /*f000*/  I2FP.F32.S32 R21, R21 ;  /* 0x0000001500157245 */ /* 0x000fe20000201400 */
[----:B------:R-:W4:Y:S01]  /*f010*/  MUFU.TANH R11, R11 ;  /* 0x0000000b000b7308 */ /* 0x000f220000002400 */
[----:B------:R-:W-:Y:S02]  /*f020*/  I2FP.F32.S32 R20, R20 ;  /* 0x0000001400147245 */ /* 0x000fe40000201400 */
[----:B------:R-:W-:Y:S01]  /*f030*/  P2R R23, PR, RZ, 0x40 ;  /* 0x00000040ff177803 */ /* 0x000fe20000000000 */
[CC--:B-1----:R-:W-:Y:S01]  /*f040*/  FFMA.FTZ R3, R0.reuse, R21.reuse, R3 ;  /* 0x0000001500037223 */ /* 0x0c2fe20000010003 */
[----:B------:R-:W-:Y:S01]  /*f050*/  ISETP.GE.AND P6, PT, R15, R102, PT ;  /* 0x000000660f00720c */ /* 0x000fe20003fc6270 */
[C---:B--2---:R-:W-:Y:S01]  /*f060*/  FFMA.FTZ R9, R0.reuse, R21, R9 ;  /* 0x0000001500097223 */ /* 0x044fe20000010009 */
[----:B------:R-:W-:Y:S01]  /*f070*/  FSEL R66, R41, -INF , !P4 ;  /* 0xff80000029427808 */ /* 0x000fe20006000000 */
[----:B------:R1:W2:Y:S01]  /*f080*/  MUFU.TANH R13, R14 ;  /* 0x0000000e000d7308 */ /* 0x0002a20000002400 */
[CC--:B------:R-:W-:Y:S01]  /*f090*/  FFMA.FTZ R37, R0.reuse, R20.reuse, R37 ;  /* 0x0000001400257223 */ /* 0x0c0fe20000010025 */
[----:B------:R-:W-:Y:S01]  /*f0a0*/  ISETP.NE.AND P4, PT, R23, RZ, PT ;  /* 0x000000ff1700720c */ /* 0x000fe20003f85270 */
[----:B---3--:R-:W-:Y:S01]  /*f0b0*/  FFMA.FTZ R20, R0, R20, R39 ;  /* 0x0000001400147223 */ /* 0x008fe20000010027 */
[----:B------:R-:W-:-:S02]  /*f0c0*/  FSEL R38, R17, -INF , !P6 ;  /* 0xff80000011267808 */ /* 0x000fc40007000000 */
[----:B------:R-:W-:Y:S02]  /*f0d0*/  ISETP.GT.AND P6, PT, R184, R171, PT ;  /* 0x000000abb800720c */ /* 0x000fe40003fc4270 */
[----:B------:R-:W3:Y:S01]  /*f0e0*/  MUFU.TANH R109, R109 ;  /* 0x0000006d006d7308 */ /* 0x000ee20000002400 */
[----:B------:R-:W-:Y:S01]  /*f0f0*/  FSEL R44, R43, -INF , !P1 ;  /* 0xff8000002b2c7808 */ /* 0x000fe20004800000 */
[----:B----4-:R-:W-:Y:S01]  /*f100*/  FFMA.FTZ R11, R0, R26, R11 ;  /* 0x0000001a000b7223 */ /* 0x010fe2000001000b */
[----:B------:R-:W-:Y:S02]  /*f110*/  FSEL R40, R3, -INF , !P4 ;  /* 0xff80000003287808 */ /* 0x000fe40006000000 */
[----:B------:R-:W-:Y:S02]  /*f120*/  FSEL R28, R9, -INF , !P0 ;  /* 0xff800000091c7808 */ /* 0x000fe40004000000 */
[----:B------:R-:W-:Y:S01]  /*f130*/  FSEL R39, R37, -INF , !P2 ;  /* 0xff80000025277808 */ /* 0x000fe20005000000 */
[----:B------:R-:W4:Y:S01]  /*f140*/  MUFU.TANH R111, R111 ;  /* 0x0000006f006f7308 */ /* 0x000f220000002400 */
[C---:B-1----:R-:W-:Y:S01]  /*f150*/  VIADD R14, R7.reuse, 0x79 ;  /* 0x00000079070e7836 */ /* 0x042fe20000000000 */
[----:B------:R-:W-:Y:S01]  /*f160*/  BAR.SYNC.DEFER_BLOCKING 0x0 ;  /* 0x0000000000007b1d */ /* 0x000fe20000010000 */
        /* <DEDUP_REMOVED lines=8> */
[----:B------:R-:W-:Y:S01]  /*f1f0*/  FSEL R46, R19, -INF , !P3 ;  /* 0xff800000132e7808 */ /* 0x000fe20005800000 */
[C---:B--2---:R-:W-:Y:S01]  /*f200*/  FFMA.FTZ R13, R0.reuse, R7, R13 ;  /* 0x00000007000d7223 */ /* 0x044fe2000001000d */
[CC--:B---3--:R-:W-:Y:S01]  /*f210*/  FFMA.FTZ R36, R0.reuse, R14.reuse, R109 ;  /* 0x0000000e00247223 */ /* 0x0c8fe2000001006d */
[----:B----4-:R-:W-:Y:S01]  /*f220*/  FFMA.FTZ R20, R0, R14, R111 ;  /* 0x0000000e00147223 */ /* 0x010fe2000001006f */
[----:B------:R-:W-:-:S02]  /*f230*/  ISETP.GE.AND P3, PT, R15, R103, PT ;  /* 0x000000670f00720c */ /* 0x000fc40003f66270 */
        /* <DEDUP_REMOVED lines=29> */
[C---:B------:R-:W-:Y:S01]  /*f410*/  IMAD R78, R3.reuse, R78, R11 ;  /* 0x0000004e034e7224 */ /* 0x040fe200078e020b */
[----:B------:R-:W-:Y:S01]  /*f420*/  LOP3.LUT R11, RZ, R7, RZ, 0x33, !PT ;  /* 0x00000007ff0b7212 */ /* 0x000fe200078e33ff */
        /* <DEDUP_REMOVED lines=24> */
[----:B------:R-:W-:Y:S01]  /*f5b0*/  SHF.R.S32.HI R76, RZ, 0x1f, R78 ;  /* 0x0000001fff4c7819 */ /* 0x000fe2000001144e */
[----:B--2---:R-:W-:-:S04]  /*f5c0*/  IMAD.IADD R2, R2, 0x1, -R3 ;  /* 0x0000000102027824 */ /* 0x004fc800078e0a03 */
[-C--:B------:R-:W-:Y:S02]  /*f5d0*/  IMAD R3, R76, R9.reuse, RZ ;  /* 0x000000094c037224 */ /* 0x080fe400078e02ff */
[----:B------:R-:W-:Y:S01]  /*f5e0*/  IMAD.WIDE.U32 R76, R78, R9, RZ ;  /* 0x000000094e4c7225 */ /* 0x000fe200078e00ff */
[----:B------:R-:W-:-:S03]  /*f5f0*/  SHF.R.S32.HI R7, RZ, 0x1f, R2 ;  /* 0x0000001fff077819 */ /* 0x000fc60000011402 */
[----:B------:R-:W-:Y:S01]  /*f600*/  IMAD R3, R78, UR9, R3 ;  /* 0x000000094e037c24 */ /* 0x000fe2000f8e0203 */
[----:B------:R-:W-:Y:S02]  /*f610*/  ULDC.64 UR8, c[0x0][0x230] ;  /* 0x00008c0000087ab9 */ /* 0x000fe40000000a00 */
[----:B------:R-:W-:Y:S02]  /*f620*/  IMAD R7, R7, UR8, RZ ;  /* 0x0000000807077c24 */ /* 0x000fe4000f8e02ff */
[----:B------:R-:W-:Y:S02]  /*f630*/  IADD3 R77, R77, R3, RZ ;  /* 0x000000034d4d7210 */ /* 0x000fe40007ffe0ff */
[C---:B------:R-:W-:Y:S02]  /*f640*/  IMAD R7, R2.reuse, UR9, R7 ;  /* 0x0000000902077c24 */ /* 0x040fe4000f8e0207 */
[----:B------:R-:W-:-:S04]  /*f650*/  IMAD.WIDE.U32 R76, R2, UR8, R76 ;  /* 0x00000008024c7c25 */ /* 0x000fc8000f8e004c */
[----:B------:R-:W-:Y:S01]  /*f660*/  IMAD.IADD R11, R77, 0x1, R7 ;  /* 0x000000014d0b7824 */ /* 0x000fe200078e0207 */
[----:B------:R-:W-:Y:S06]  /*f670*/  BRA `(.L_x_7813) ;  /* 0x0000000000107947 */ /* 0x000fec0003800000 */
.L_x_7812:
[----:B------:R-:W1:Y:S02]  /*f680*/  LDC R9, c[0x0][0x248] ;  /* 0x00009200ff097b82 */ /* 0x000e640000000800 */
[----:B-1----:R-:W-:-:S05]  /*f690*/  IMAD.SHL.U32 R76, R9, 0x80, RZ ;  /* 0x00000080094c7824 */ /* 0x002fca00078e00ff */
[----:B------:R-:W-:-:S04]  /*f6a0*/  IADD3 R76, -R76, RZ, RZ ;  /* 0x000000ff4c4c7210 */ /* 0x000fc80007ffe1ff */
[----:B------:R-:W-:-:S07]  /*f6b0*/  SHF.R.S32.HI R11, RZ, 0x1f, R76 ;  /* 0x0000001fff0b7819 */ /* 0x000fce000001144c */
.L_x_7813:
        /* <DEDUP_REMOVED lines=27> */
[----:B---3--:R-:W-:Y:S01]  /*f870*/  @!P0 LEA.HI.X R82, R9, R123, R82, 0x5, P2 ;  /* 0x0000007b09528211 */ /* 0x008fe200010f2c52 */
[----:B------:R-:W3:Y:S01]  /*f880*/  @!P0 LDC R2, c[0x0][0x24c] ;  /* 0x00009300ff028b82 */ /* 0x000ee20000000800 */
[----:B------:R-:W-:Y:S01]  /*f890*/  @!P0 LEA R84, P2, R78, UR12, 0x1 ;  /* 0x0000000c4e548c11 */ /* 0x000fe2000f8408ff */
[----:B------:R-:W-:Y:S01]  /*f8a0*/  @!PT LDS RZ, [RZ] ;  /* 0x00000000fffff984 */ /* 0x000fe20000000800 */
[----:B------:R-:W-:Y:S01]  /*f8b0*/  @!PT LDS RZ, [RZ] ;  /* 0x00000000fffff984 */ /* 0x000fe20000000800 */
[----:B------:R-:W-:Y:S01]  /*f8c0*/  @!PT LDS RZ, [RZ] ;  /* 0x00000000fffff984 */ /* 0x000fe20000000800 */
[----:B------:R1:W-:Y:S02]  /*f8d0*/  @!P0 LDGSTS.E.BYPASS.LTC128B.128 [R179+0x2800], desc[UR6][R88.64] ;  /* 0x0280000058b38fae */ /* 0x0003e4000b901d46 */
[----:B------:R-:W-:Y:S01]  /*f8e0*/  @!P0 IMAD.X R13, R11, 0x1, R82, P3 ;  /* 0x000000010b0d8824 */ /* 0x000fe200018e0652 */
[C---:B------:R-:W-:Y:S01]  /*f8f0*/  @!P0 LEA R82, P1, R80.reuse, UR12, 0x1 ;  /* 0x0000000c50528c11 */ /* 0x040fe2000f8208ff */
[----:B------:R1:W-:Y:S03]  /*f900*/  @P0 STS.128 [R179+0x3000], RZ ;  /* 0x003000ffb3000388 */ /* 0x0003e60000000c00 */
[----:B------:R-:W-:Y:S01]  /*f910*/  @!P0 LEA.HI.X R83, R80, UR13, R15, 0x1, P1 ;  /* 0x0000000d50538c11 */ /* 0x000fe200088f0c0f */
[----:B------:R-:W-:Y:S01]  /*f920*/  @!P0 IMAD.MOV.U32 R80, RZ, RZ, R120 ;  /* 0x000000ffff508224 */ /* 0x000fe200078e0078 */
[----:B------:R-:W-:-:S02]  /*f930*/  @!P0 LEA.HI.X R85, R78, UR13, R13, 0x1, P2 ;  /* 0x0000000d4e558c11 */ /* 0x000fc400090f0c0d */
[C---:B------:R-:W-:Y:S01]  /*f940*/  @!P0 LEA R13, P3, R9.reuse, R120, 0x6 ;  /* 0x00000078090d8211 */ /* 0x040fe200078630ff */
[C---:B------:R-:W-:Y:S02]  /*f950*/  @!P0 IMAD.WIDE.U32 R80, R9.reuse, 0x60, R80 ;  /* 0x0000006009508825 */ /* 0x040fe400078e0050 */
[----:B------:R-:W-:Y:S01]  /*f960*/  @!PT LDS RZ, [RZ] ;  /* 0x00000000fffff984 */ /* 0x000fe20000000800 */
[----:B------:R-:W-:Y:S01]  /*f970*/  @!PT LDS RZ, [RZ] ;  /* 0x00000000fffff984 */ /* 0x000fe20000000800 */
[----:B------:R-:W-:Y:S01]  /*f980*/  @!PT LDS RZ, [RZ] ;  /* 0x00000000fffff984 */ /* 0x000fe20000000800 */
[----:B------:R1:W-:Y:S01]  /*f990*/  @!P0 LDGSTS.E.BYPASS.LTC128B.128 [R179+0x3000], desc[UR6][R84.64] ;  /* 0x0300000054b38fae */ /* 0x0003e2000b901d46 */
[C---:B------:R-:W-:Y:S01]  /*f9a0*/  @!P0 IADD3 R13, P4, R76.reuse, R13, RZ ;  /* 0x0000000d4c0d8210 */ /* 0x040fe20007f9e0ff */
[----:B-----5:R-:W-:Y:S01]  /*f9b0*/  @!P0 IMAD.MOV.U32 R86, RZ, RZ, R120 ;  /* 0x000000ffff568224 */ /* 0x020fe200078e0078 */
[----:B------:R-:W-:Y:S01]  /*f9c0*/  @!P0 IADD3 R15, P1, R76, R80, RZ ;  /* 0x000000504c0f8210 */ /* 0x000fe20007f3e0ff */
[----:B------:R-:W-:Y:S01]  /*f9d0*/  @!P0 IMAD.MOV.U32 R87, RZ, RZ, R123 ;  /* 0x000000ffff578224 */ /* 0x000fe200078e007b */
[----:B----4-:R-:W-:Y:S01]  /*f9e0*/  @!P0 LEA.HI.X R80, R9, R123, R7, 0x6, P3 ;  /* 0x0000007b09508211 */ /* 0x010fe200018f3407 */
[----:B--2---:R-:W-:Y:S01]  /*f9f0*/  @!P0 IMAD R78, R3, 0x50, RZ ;  /* 0x00000050034e8824 */ /* 0x004fe200078e02ff */
[----:B------:R2:W-:Y:S01]  /*fa00*/  @P0 STS.128 [R179+0x3800], RZ ;  /* 0x003800ffb3000388 */ /* 0x0005e20000000c00 */
[----:B------:R-:W-:-:S03]  /*fa10*/  @!P0 IMAD.WIDE.U32 R86, R9, 0x50, R86 ;  /* 0x0000005009568825 */ /* 0x000fc600078e0056 */
[----:B------:R-:W-:Y:S01]  /*fa20*/  @!PT LDS RZ, [RZ] ;  /* 0x00000000fffff984 */ /* 0x000fe20000000800 */
[----:B------:R-:W-:Y:S01]  /*fa30*/  @!PT LDS RZ, [RZ] ;  /* 0x00000000fffff984 */ /* 0x000fe20000000800 */
[----:B------:R-:W-:Y:S01]  /*fa40*/  @!PT LDS RZ, [RZ] ;  /* 0x00000000fffff984 */ /* 0x000fe20000000800 */
[----:B------:R2:W-:Y:S01]  /*fa50*/  @!P0 LDGSTS.E.BYPASS.LTC128B.128 [R179+0x3800], desc[UR6][R82.64] ;  /* 0x0380000052b38fae */ /* 0x0005e2000b901d46 */
[----:B---3--:R-:W-:Y:S01]  /*fa60*/  @!P0 IMAD R2, R2, 0x60, RZ ;  /* 0x0000006002028824 */ /* 0x008fe200078e02ff */
[----:B------:R-:W-:Y:S01]  /*fa70*/  @!P0 IADD3 R3, P2, R76, R86, RZ ;  /* 0x000000564c038210 */ /* 0x000fe20007f5e0ff */
[----:B------:R-:W-:Y:S01]  /*fa80*/  @!P0 IMAD.X R80, R11, 0x1, R80, P4 ;  /* 0x000000010b508824 */ /* 0x000fe200020e0650 */
[----:B------:R-:W-:Y:S01]  /*fa90*/  @!P0 LEA R86, P3, R13, UR12, 0x1 ;  /* 0x0000000c0d568c11 */ /* 0x000fe2000f8608ff */
[----:B------:R2:W-:Y:S01]  /*faa0*/  @P0 STS.128 [R179+0x4000], RZ ;  /* 0x004000ffb3000388 */ /* 0x0005e20000000c00 */
[----:B------:R-:W-:Y:S02]  /*fab0*/  @!P0 IADD3.X R78, R11, R87, R78, P2, !PT ;  /* 0x000000570b4e8210 */ /* 0x000fe400017fe44e */
[----:B------:R-:W-:Y:S02]  /*fac0*/  @!P0 LEA R90, P2, R3, UR12, 0x1 ;  /* 0x0000000c035a8c11 */ /* 0x000fe4000f8408ff */
[----:B------:R-:W-:-:S02]  /*fad0*/  @!P0 IADD3.X R2, R11, R2, R81, P1, !PT ;  /* 0x000000020b028210 */ /* 0x000fc40000ffe451 */
[----:B-1----:R-:W-:Y:S02]  /*fae0*/  @!P0 LEA R88, P1, R15, UR12, 0x1 ;  /* 0x0000000c0f588c11 */ /* 0x002fe4000f8208ff */
        /* <DEDUP_REMOVED lines=31> */
.L_x_7815:
[----:B------:R-:W-:Y:S05]  /*fce0*/  BSYNC B0 ;  /* 0x0000000000007941 */ /* 0x000fea0003800000 */
.L_x_7814:
[----:B------:R-:W0:Y:S01]  /*fcf0*/  LDGDEPBAR ;  /* 0x00000000000079af */ /* 0x000e220000000000 */
[----:B------:R-:W-:-:S04]  /*fd00*/  LEA R182, P0, R76, R182, 0x1 ;  /* 0x000000b64cb67211 */ /* 0x000fc800078008ff */
[----:B------:R-:W-:-:S09]  /*fd10*/  LEA.HI.X R183, R76, R183, R11, 0x1, P0 ;  /* 0x000000b74cb77211 */ /* 0x000fd200000f0c0b */
.L_x_7811:
        /* <DEDUP_REMOVED lines=64> */
[----:B------:R-:W3:Y:S03]  /*10120*/  SHFL.BFLY PT, R2, R9, 0x2, 0x1f ;  /* 0x0c401f0009027f89 */ /* 0x000ee600000e0000 */
[-C--:B------:R-:W-:Y:S01]  /*10130*/  IADD3 R161, R5, R164.reuse, RZ ;  /* 0x000000a405a17210 */ /* 0x080fe20007ffe0ff */
[----:B------:R-:W4:Y:S01]  /*10140*/  SHFL.BFLY PT, R7, R76, 0x2, 0x1f ;  /* 0x0c401f004c077f89 */ /* 0x000f2200000e0000 */
[----:B------:R-:W-:-:S02]  /*10150*/  IADD3 R162, R4, R164, RZ ;  /* 0x000000a404a27210 */ /* 0x000fc40007ffe0ff */
[----:B------:R-:W-:Y:S01]  /*10160*/  IADD3 R160, R4, R161, RZ ;  /* 0x000000a104a07210 */ /* 0x000fe20007ffe0ff */
[----:B------:R-:W-:Y:S04]  /*10170*/  LDSM.16.MT88.4 R92, [R164+0x6000] ;  /* 0x00600000a45c783b */ /* 0x000fe80000004200 */
[----:B--2---:R-:W-:Y:S01]  /*10180*/  LDSM.16.MT88.4 R84, [R162+0x6000] ;  /* 0x00600000a254783b */ /* 0x004fe20000004200 */
[----:B---3--:R-:W-:Y:S02]  /*10190*/  FMNMX.FTZ R2, R9, R2, !PT ;  /* 0x0000000209027209 */ /* 0x008fe40007810000 */
[----:B----4-:R-:W-:-:S03]  /*101a0*/  FMNMX.FTZ R7, R76, R7, !PT ;  /* 0x000000074c077209 */ /* 0x010fc60007810000 */
[----:B------:R-:W2:Y:S04]  /*101b0*/  SHFL.BFLY PT, R3, R2, 0x1, 0x1f ;  /* 0x0c201f0002037f89 */ /* 0x000ea800000e0000 */
[----:B-1----:R-:W-:Y:S01]  /*101c0*/  LDSM.16.MT88.4 R76, [R161+0x6000] ;  /* 0x00600000a14c783b */ /* 0x002fe20000004200 */
        /* <DEDUP_REMOVED lines=18> */
[----:B------:R-:W1:Y:S01]  /*102f0*/  LDSM.16.MT88.4 R4, [R160+0x6000] ;  /* 0x00600000a004783b */ /* 0x000e620000004200 */
[----:B------:R-:W2:Y:S01]  /*10300*/  MUFU.EX2 R58, R58 ;  /* 0x0000003a003a7308 */ /* 0x000ea20000000800 */
        /* <DEDUP_REMOVED lines=10> */
[----:B------:R-:W-:Y:S01]  /*103b0*/  FFMA.FTZ R63, R190, UR8, -R45 ;  /* 0x00000008be3f7c23 */ /* 0x000fe2000801082d */
[--C-:B------:R-:W-:Y:S01]  /*103c0*/  FFMA.FTZ R51, R62, UR8, -R23.reuse ;  /* 0x000000083e337c23 */ /* 0x100fe20008010817 */
[--C-:B------:R-:W-:Y:S01]  /*103d0*/  FFMA.FTZ R60, R14, UR8, -R23.reuse ;  /* 0x000000080e3c7c23 */ /* 0x100fe20008010817 */
[--C-:B------:R-:W-:Y:S01]  /*103e0*/  FFMA.FTZ R62, R34, UR8, -R23.reuse ;  /* 0x00000008223e7c23 */ /* 0x100fe20008010817 */
[--C-:B------:R-:W-:Y:S01]  /*103f0*/  FFMA.FTZ R47, R12, UR8, -R23.reuse ;  /* 0x000000080c2f7c23 */ /* 0x100fe20008010817 */
[----:B------:R-:W3:Y:S01]  /*10400*/  MUFU.EX2 R43, R43 ;  /* 0x0000002b002b7308 */ /* 0x000ee20000000800 */
[----:B------:R-:W4:Y:S01]  /*10410*/  LDSM.16.MT88.4 R12, [R164+0x6800] ;  /* 0x00680000a40c783b */ /* 0x000f220000004200 */
[----:B--2---:R-:W-:Y:S01]  /*10420*/  F2FP.F16.F32.PACK_AB R68, R49, R58 ;  /* 0x0000003a3144723e */ /* 0x004fe200000000ff */
        /* <DEDUP_REMOVED lines=9> */
[----:B------:R-:W5:Y:S01]  /*104c0*/  LDSM.16.MT88.4 R16, [R161+0x6800] ;  /* 0x00680000a110783b */ /* 0x000f620000004200 */
[--C-:B------:R-:W-:Y:S01]  /*104d0*/  FFMA.FTZ R30, R30, UR8, -R23.reuse ;  /* 0x000000081e1e7c23 */ /* 0x100fe20008010817 */
[--C-:B------:R-:W-:Y:S01]  /*104e0*/  FFMA.FTZ R112, R112, UR8, -R23.reuse ;  /* 0x0000000870707c23 */ /* 0x100fe20008010817 */
[--C-:B------:R-:W-:Y:S01]  /*104f0*/  FFMA.FTZ R55, R196, UR8, -R23.reuse ;  /* 0x00000008c4377c23 */ /* 0x100fe20008010817 */
[----:B------:R-:W1:Y:S01]  /*10500*/  MUFU.EX2 R51, R51 ;  /* 0x0000003300337308 */ /* 0x000e620000000800 */
        /* <DEDUP_REMOVED lines=16> */
[----:B-1----:R-:W-:Y:S01]  /*10610*/  F2FP.F16.F32.PACK_AB R69, R51, R60 ;  /* 0x0000003c3345723e */ /* 0x002fe200000000ff */
        /* <DEDUP_REMOVED lines=12> */
[----:B------:R-:W-:Y:S01]  /*106e0*/  FADD.FTZ R49, R58, R49 ;  /* 0x000000313a317221 */ /* 0x000fe20000010000 */
[----:B------:R-:W-:Y:S01]  /*106f0*/  FADD.FTZ R51, R60, R51 ;  /* 0x000000333c337221 */ /* 0x000fe20000010000 */
[----:B------:R-:W1:Y:S01]  /*10700*/  MUFU.EX2 R31, R31 ;  /* 0x0000001f001f7308 */ /* 0x000e620000000800 */
[C---:B---3--:R-:W-:Y:S01]  /*10710*/  F2FP.F16.F32.PACK_AB R71, R47.reuse, R62 ;  /* 0x0000003e2f47723e */ /* 0x048fe200000000ff */
[----:B------:R-:W-:Y:S01]  /*10720*/  FADD.FTZ R56, R56, R49 ;  /* 0x0000003138387221 */ /* 0x000fe20000010000 */
[----:B------:R-:W-:Y:S01]  /*10730*/  FADD.FTZ R62, R62, R51 ;  /* 0x000000333e3e7221 */ /* 0x000fe20000010000 */
[--C-:B------:R-:W-:Y:S01]  /*10740*/  FFMA.FTZ R38, R38, UR8, -R45.reuse ;  /* 0x0000000826267c23 */ /* 0x100fe2000801082d */
[----:B------:R-:W-:Y:S01]  /*10750*/  FFMA.FTZ R189, R36, UR8, -R45 ;  /* 0x0000000824bd7c23 */ /* 0x000fe2000801082d */
[--C-:B------:R-:W-:Y:S01]  /*10760*/  FFMA.FTZ R28, R28, UR8, -R23.reuse ;  /* 0x000000081c1c7c23 */ /* 0x100fe20008010817 */
[----:B------:R-:W-:Y:S01]  /*10770*/  FADD.FTZ R47, R47, R62 ;  /* 0x0000003e2f2f7221 */ /* 0x000fe20000010000 */
[----:B------:R-:W-:Y:S01]  /*10780*/  HMMA.16816.F32 R96, R68, R92, RZ ;  /* 0x0000005c4460723c */ /* 0x000fe200000018ff */
[----:B------:R-:W-:Y:S01]  /*10790*/  MUFU.EX2 R27, R27 ;  /* 0x0000001b001b7308 */ /* 0x000fe20000000800 */
[--C-:B------:R-:W-:Y:S01]  /*107a0*/  FFMA.FTZ R21, R21, UR8, -R23.reuse ;  /* 0x0000000815157c23 */ /* 0x100fe20008010817 */
[--C-:B------:R-:W-:Y:S01]  /*107b0*/  FFMA.FTZ R190, R20, UR8, -R23.reuse ;  /* 0x0000000814be7c23 */ /* 0x100fe20008010817 */
[----:B------:R-:W-:-:S02]  /*107c0*/  FFMA.FTZ R26, R26, UR8, -R23 ;  /* 0x000000081a1a7c23 */ /* 0x000fc40008010817 */
        /* <DEDUP_REMOVED lines=12> */
[----:B-1----:R-:W-:-:S02]  /*10890*/  F2FP.F16.F32.PACK_AB R4, R31, R52 ;  /* 0x000000341f04723e */ /* 0x002fc400000000ff */
[----:B---3--:R-:W-:Y:S01]  /*108a0*/  F2FP.F16.F32.PACK_AB R5, R29, R34 ;  /* 0x000000221d05723e */ /* 0x008fe200000000ff */
        /* <DEDUP_REMOVED lines=21> */
[----:B------:R-:W-:Y:S08]  /*10a00*/  MUFU.EX2 R37, R37 ;  /* 0x0000002500257308 */ /* 0x000ff00000000800 */
[----:B------:R-:W2:Y:S01]  /*10a10*/  MUFU.EX2 R30, R30 ;  /* 0x0000001e001e7308 */ /* 0x000ea20000000800 */
[C---:B---3--:R-:W-:Y:S07]  /*10a20*/  HMMA.16816.F32 R72, R4.reuse, R12, R72 ;  /* 0x0000000c0448723c */ /* 0x048fee0000001848 */
[----:B------:R-:W-:Y:S01]  /*10a30*/  MUFU.EX2 R114, R114 ;  /* 0x0000007200727308 */ /* 0x000fe20000000800 */
[----:B------:R-:W-:Y:S01]  /*10a40*/  HMMA.16816.F32 R68, R4, R14, R68 ;  /* 0x0000000e0444723c */ /* 0x000fe20000001844 */
[----:B------:R-:W3:Y:S06]  /*10a50*/  LDSM.16.MT88.4 R12, [R161+0x7000] ;  /* 0x00700000a10c783b */ /* 0x000eec0000004200 */
[----:B-1----:R-:W-:Y:S01]  /*10a60*/  F2FP.F16.F32.PACK_AB R4, R35, R54 ;  /* 0x000000362304723e */ /* 0x002fe200000000ff */
[----:B------:R-:W1:Y:S01]  /*10a70*/  MUFU.EX2 R57, R57 ;  /* 0x0000003900397308 */ /* 0x000e620000000800 */
[----:B----4-:R-:W-:-:S02]  /*10a80*/  F2FP.F16.F32.PACK_AB R5, R41, R42 ;  /* 0x0000002a2905723e */ /* 0x010fc400000000ff */
[----:B------:R-:W-:Y:S02]  /*10a90*/  F2FP.F16.F32.PACK_AB R6, R32, R33 ;  /* 0x000000212006723e */ /* 0x000fe400000000ff */
[----:B--2---:R-:W-:-:S03]  /*10aa0*/  F2FP.F16.F32.PACK_AB R7, R30, R37 ;  /* 0x000000251e07723e */ /* 0x004fc600000000ff */
[----:B------:R-:W-:Y:S04]  /*10ab0*/  MUFU.EX2 R110, R110 ;  /* 0x0000006e006e7308 */ /* 0x000fe80000000800 */
[C---:B------:R-:W-:Y:S04]  /*10ac0*/  HMMA.16816.F32 R96, R4.reuse, R8, R96 ;  /* 0x000000080460723c */ /* 0x040fe80000001860 */
[----:B------:R-:W-:Y:S02]  /*10ad0*/  MUFU.EX2 R53, R53 ;  /* 0x0000003500357308 */ /* 0x000fe40000000800 */
[C---:B------:R-:W-:Y:S01]  /*10ae0*/  HMMA.16816.F32 R92, R4.reuse, R10, R92 ;  /* 0x0000000a045c723c */ /* 0x040fe2000000185c */
[----:B------:R-:W2:Y:S05]  /*10af0*/  LDSM.16.MT88.4 R8, [R160+0x7000] ;  /* 0x00700000a008783b */ /* 0x000eaa0000004200 */
[C---:B-----5:R-:W-:Y:S01]  /*10b00*/  HMMA.16816.F32 R88, R4.reuse, R16, R88 ;  /* 0x000000100458723c */ /* 0x060fe20000001858 */
[----:B------:R-:W-:Y:S05]  /*10b10*/  MUFU.EX2 R112, R112 ;  /* 0x0000007000707308 */ /* 0x000fea0000000800 */
[C---:B------:R-:W-:Y:S01]  /*10b20*/  HMMA.16816.F32 R84, R4.reuse, R18, R84 ;  /* 0x000000120454723c */ /* 0x040fe20000001854 */
[----:B------:R-:W4:Y:S02]  /*10b30*/  LDSM.16.MT88.4 R16, [R164+0x7800] ;  /* 0x00780000a410783b */ /* 0x000f240000004200 */
[----:B------:R-:W5:Y:S03]  /*10b40*/  MUFU.EX2 R55, R55 ;  /* 0x0000003700377308 */ /* 0x000f660000000800 */
[C---:B---3--:R-:W-:Y:S05]  /*10b50*/  HMMA.16816.F32 R80, R4.reuse, R12, R80 ;  /* 0x0000000c0450723c */ /* 0x048fea0000001850 */
[----:B------:R-:W-:Y:S01]  /*10b60*/  MUFU.EX2 R120, R120 ;  /* 0x0000007800787308 */ /* 0x000fe20000000800 */
[C---:B------:R-:W-:Y:S01]  /*10b70*/  HMMA.16816.F32 R76, R4.reuse, R14, R76 ;  /* 0x0000000e044c723c */ /* 0x040fe2000000184c */
[----:B------:R-:W3:Y:S06]  /*10b80*/  LDSM.16.MT88.4 R12, [R162+0x7800] ;  /* 0x00780000a20c783b */ /* 0x000eec0000004200 */
[----:B------:R-:W5:Y:S08]  /*10b90*/  MUFU.EX2 R59, R59 ;  /* 0x0000003b003b7308 */ /* 0x000f700000000800 */
[----:B------:R-:W-:Y:S01]  /*10ba0*/  MUFU.EX2 R142, R142 ;  /* 0x0000008e008e7308 */ /* 0x000fe20000000800 */
[C---:B--2---:R-:W-:Y:S06]  /*10bb0*/  HMMA.16816.F32 R72, R4.reuse, R8, R72 ;  /* 0x000000080448723c */ /* 0x044fec0000001848 */
[----:B------:R-:W-:Y:S01]  /*10bc0*/  HMMA.16816.F32 R68, R4, R10, R68 ;  /* 0x0000000a0444723c */ /* 0x000fe20000001844 */
[----:B------:R-:W2:Y:S01]  /*10bd0*/  LDSM.16.MT88.4 R8, [R161+0x7800] ;  /* 0x00780000a108783b */ /* 0x000ea20000004200 */
[----:B------:R-:W2:Y:S05]  /*10be0*/  MUFU.EX2 R63, R63 ;  /* 0x0000003f003f7308 */ /* 0x000eaa0000000800 */
[----:B-1----:R-:W-:-:S02]  /*10bf0*/  F2FP.F16.F32.PACK_AB R4, R57, R114 ;  /* 0x000000723904723e */ /* 0x002fc400000000ff */
[----:B-----5:R-:W-:Y:S01]  /*10c00*/  F2FP.F16.F32.PACK_AB R5, R55, R112 ;  /* 0x000000703705723e */ /* 0x020fe200000000ff */
[----:B------:R-:W-:Y:S01]  /*10c10*/  MUFU.EX2 R122, R122 ;  /* 0x0000007a007a7308 */ /* 0x000fe20000000800 */
[----:B------:R-:W-:Y:S02]  /*10c20*/  F2FP.F16.F32.PACK_AB R6, R53, R110 ;  /* 0x0000006e3506723e */ /* 0x000fe400000000ff */
[----:B------:R-:W-:-:S05]  /*10c30*/  F2FP.F16.F32.PACK_AB R7, R59, R120 ;  /* 0x000000783b07723e */ /* 0x000fca00000000ff */
[----:B------:R-:W-:Y:S02]  /*10c40*/  MUFU.EX2 R61, R61 ;  /* 0x0000003d003d7308 */ /* 0x000fe40000000800 */
[C---:B----4-:R-:W-:Y:S06]  /*10c50*/  HMMA.16816.F32 R96, R4.reuse, R16, R96 ;  /* 0x000000100460723c */ /* 0x050fec0000001860 */
[C---:B------:R-:W-:Y:S01]  /*10c60*/  HMMA.16816.F32 R92, R4.reuse, R18, R92 ;  /* 0x00000012045c723c */ /* 0x040fe2000000185c */
[----:B------:R-:W1:Y:S01]  /*10c70*/  LDSM.16.MT88.4 R16, [R160+0x7800] ;  /* 0x00780000a010783b */ /* 0x000e620000004200 */
[----:B------:R-:W-:Y:S04]  /*10c80*/  MUFU.EX2 R67, R67 ;  /* 0x0000004300437308 */ /* 0x000fe80000000800 */
[C---:B---3--:R-:W-:Y:S04]  /*10c90*/  HMMA.16816.F32 R88, R4.reuse, R12, R88 ;  /* 0x0000000c0458723c */ /* 0x048fe80000001858 */
[----:B------:R-:W3:Y:S02]  /*10ca0*/  MUFU.EX2 R146, R146 ;  /* 0x0000009200927308 */ /* 0x000ee40000000800 */
[C---:B------:R-:W-:Y:S01]  /*10cb0*/  HMMA.16816.F32 R84, R4.reuse, R14, R84 ;  /* 0x0000000e0454723c */ /* 0x040fe20000001854 */
[----:B------:R-:W4:Y:S05]  /*10cc0*/  LDSM.16.MT88.4 R12, [R164+0x8000] ;  /* 0x00800000a40c783b */ /* 0x000f2a0000004200 */
[----:B------:R-:W-:Y:S01]  /*10cd0*/  MUFU.EX2 R144, R144 ;  /* 0x0000009000907308 */ /* 0x000fe20000000800 */
[C---:B--2---:R-:W-:Y:S06]  /*10ce0*/  HMMA.16816.F32 R80, R4.reuse, R8, R80 ;  /* 0x000000080450723c */ /* 0x044fec0000001850 */
[C---:B------:R-:W-:Y:S01]  /*10cf0*/  HMMA.16816.F32 R76, R4.reuse, R10, R76 ;  /* 0x0000000a044c723c */ /* 0x040fe2000000184c */
[----:B------:R-:W2:Y:S01]  /*10d00*/  MUFU.EX2 R65, R65 ;  /* 0x0000004100417308 */ /* 0x000ea20000000800 */
[----:B------:R-:W5:Y:S07]  /*10d10*/  LDSM.16.MT88.4 R8, [R162+0x8000] ;  /* 0x00800000a208783b */ /* 0x000f6e0000004200 */
        /* <DEDUP_REMOVED lines=10> */
[----:B--2---:R-:W-:-:S07]  /*10dc0*/  F2FP.F16.F32.PACK_AB R7, R65, R144 ;  /* 0x000000904107723e */ /* 0x004fce00000000ff */
[C---:B----4-:R-:W-:Y:S01]  /*10dd0*/  HMMA.16816.F32 R96, R4.reuse, R12, R96 ;  /* 0x0000000c0460723c */ /* 0x050fe20000001860 */
[----:B------:R-:W-:Y:S05]  /*10de0*/  MUFU.EX2 R128, R130 ;  /* 0x0000008200807308 */ /* 0x000fea0000000800 */
[C---:B------:R-:W-:Y:S01]  /*10df0*/  HMMA.16816.F32 R92, R4.reuse, R14, R92 ;  /* 0x0000000e045c723c */ /* 0x040fe2000000185c */
[----:B------:R-:W2:Y:S02]  /*10e00*/  LDSM.16.MT88.4 R12, [R160+0x8000] ;  /* 0x00800000a00c783b */ /* 0x000ea40000004200 */
[----:B------:R-:W3:Y:S03]  /*10e10*/  MUFU.EX2 R111, R111 ;  /* 0x0000006f006f7308 */ /* 0x000ee60000000800 */
[C---:B-----5:R-:W-:Y:S05]  /*10e20*/  HMMA.16816.F32 R88, R4.reuse, R8, R88 ;  /* 0x000000080458723c */ /* 0x060fea0000001858 */
[----:B------:R-:W-:Y:S01]  /*10e30*/  MUFU.EX2 R126, R126 ;  /* 0x0000007e007e7308 */ /* 0x000fe20000000800 */
[C---:B------:R-:W-:Y:S01]  /*10e40*/  HMMA.16816.F32 R84, R4.reuse, R10, R84 ;  /* 0x0000000a0454723c */ /* 0x040fe20000001854 */
[----:B------:R-:W4:Y:S05]  /*10e50*/  LDSM.16.MT88.4 R8, [R164+0x8800] ;  /* 0x00880000a408783b */ /* 0x000f2a0000004200 */
        /* <DEDUP_REMOVED lines=10> */
[----:B------:R-:W2:Y:S01]  /*10f00*/  MUFU.EX2 R66, R66 ;  /* 0x0000004200427308 */ /* 0x000ea20000000800 */
        /* <DEDUP_REMOVED lines=10> */
[C---:B-----5:R-:W-:Y:S05]  /*10fb0*/  HMMA.16816.F32 R88, R4.reuse, R16, R88 ;  /* 0x000000100458723c */ /* 0x060fea0000001858 */
[----:B------:R-:W4:Y:S01]  /*10fc0*/  MUFU.EX2 R44, R44 ;  /* 0x0000002c002c7308 */ /* 0x000f220000000800 */
[C---:B------:R-:W-:Y:S01]  /*10fd0*/  HMMA.16816.F32 R84, R4.reuse, R18, R84 ;  /* 0x000000120454723c */ /* 0x040fe20000001854 */
[----:B------:R-:W-:Y:S05]  /*10fe0*/  LDSM.16.MT88.4 R16, [R161+0x9000] ;  /* 0x00900000a110783b */ /* 0x000fea0000004200 */
        /* <DEDUP_REMOVED lines=11> */
[----:B------:R-:W-:Y:S01]  /*110a0*/  FADD.FTZ R5, R43, R56 ;  /* 0x000000382b057221 */ /* 0x000fe20000010000 */
[----:B------:R-:W-:Y:S01]  /*110b0*/  F2FP.F16.F32.PACK_AB R4, R106, R115 ;  /* 0x000000736a04723e */ /* 0x000fe200000000ff */
[----:B------:R-:W-:Y:S01]  /*110c0*/  FFMA.FTZ R43, R40, UR8, -R45 ;  /* 0x00000008282b7c23 */ /* 0x000fe2000801082d */
[----:B------:R-:W-:Y:S01]  /*110d0*/  F2FP.F16.F32.PACK_AB R6, R66, R113 ;  /* 0x000000714206723e */ /* 0x000fe200000000ff */
[----:B------:R-:W-:Y:S01]  /*110e0*/  FADD.FTZ R52, R52, R5 ;  /* 0x0000000534347221 */ /* 0x000fe20000010000 */
[----:B-1----:R-:W-:Y:S01]  /*110f0*/  F2FP.F16.F32.PACK_AB R5, R50, R123 ;  /* 0x0000007b3205723e */ /* 0x002fe200000000ff */
[----:B------:R-:W-:Y:S01]  /*11100*/  FFMA.FTZ R40, R39, UR8, -R45 ;  /* 0x0000000827287c23 */ /* 0x000fe2000801082d */
[----:B----4-:R-:W-:Y:S01]  /*11110*/  F2FP.F16.F32.PACK_AB R7, R44, R121 ;  /* 0x000000792c07723e */ /* 0x010fe200000000ff */
[----:B------:R-:W-:Y:S01]  /*11120*/  FADD.FTZ R52, R31, R52 ;  /* 0x000000341f347221 */ /* 0x000fe20000010000 */
[----:B------:R-:W-:Y:S03]  /*11130*/  MUFU.EX2 R39, R43 ;  /* 0x0000002b00277308 */ /* 0x000fe60000000800 */
[----:B------:R-:W-:-:S02]  /*11140*/  FADD.FTZ R27, R27, R52 ;  /* 0x000000341b1b7221 */ /* 0x000fc40000010000 */
[C---:B--2---:R-:W-:Y:S02]  /*11150*/  HMMA.16816.F32 R96, R4.reuse, R12, R96 ;  /* 0x0000000c0460723c */ /* 0x044fe40000001860 */
[----:B------:R-:W-:Y:S01]  /*11160*/  FADD.FTZ R27, R24, R27 ;  /* 0x0000001b181b7221 */ /* 0x000fe20000010000 */
[----:B------:R-:W1:Y:S03]  /*11170*/  MUFU.EX2 R36, R40 ;  /* 0x0000002800247308 */ /* 0x000e660000000800 */
[----:B------:R-:W-:Y:S01]  /*11180*/  HMMA.16816.F32 R92, R4, R14, R92 ;  /* 0x0000000e045c723c */ /* 0x000fe2000000185c */
[----:B------:R-:W2:Y:S01]  /*11190*/  LDSM.16.MT88.4 R12, [R160+0x9000] ;  /* 0x00900000a00c783b */ /* 0x000ea20000004200 */
[----:B------:R-:W-:-:S03]  /*111a0*/  FADD.FTZ R54, R54, R27 ;  /* 0x0000001b36367221 */ /* 0x000fc60000010000 */
[----:B------:R-:W4:Y:S01]  /*111b0*/  MUFU.EX2 R31, R26 ;  /* 0x0000001a001f7308 */ /* 0x000f220000000800 */
[----:B------:R-:W-:Y:S01]  /*111c0*/  FADD.FTZ R54, R35, R54 ;  /* 0x0000003623367221 */ /* 0x000fe20000010000 */
[----:B------:R-:W-:Y:S03]  /*111d0*/  HMMA.16816.F32 R80, R4, R16, R80 ;  /* 0x000000100450723c */ /* 0x000fe60000001850 */
[----:B------:R-:W-:-:S03]  /*111e0*/  FADD.FTZ R33, R33, R54 ;  /* 0x0000003621217221 */ /* 0x000fc60000010000 */
[C---:B------:R-:W-:Y:S01]  /*111f0*/  HMMA.16816.F32 R76, R4.reuse, R18, R76 ;  /* 0x00000012044c723c */ /* 0x040fe2000000184c */
[----:B------:R-:W-:Y:S01]  /*11200*/  FADD.FTZ R33, R32, R33 ;  /* 0x0000002120217221 */ /* 0x000fe20000010000 */
[----:B------:R-:W-:Y:S03]  /*11210*/  LDSM.16.MT88.4 R16, [R162+0x9800] ;  /* 0x00980000a210783b */ /* 0x000fe60000004200 */
[----:B------:R-:W-:Y:S01]  /*11220*/  FADD.FTZ R114, R114, R33 ;  /* 0x0000002172727221 */ /* 0x000fe20000010000 */
[----:B---3--:R-:W-:Y:S03]  /*11230*/  HMMA.16816.F32 R88, R4, R8, R88 ;  /* 0x000000080458723c */ /* 0x008fe60000001858 */
[----:B------:R-:W-:-:S03]  /*11240*/  FADD.FTZ R57, R57, R114 ;  /* 0x0000007239397221 */ /* 0x000fc60000010000 */
[----:B------:R-:W-:Y:S01]  /*11250*/  HMMA.16816.F32 R84, R4, R10, R84 ;  /* 0x0000000a0454723c */ /* 0x000fe20000001854 */
[----:B------:R-:W3:Y:S01]  /*11260*/  LDSM.16.MT88.4 R8, [R164+0x9800] ;  /* 0x00980000a408783b */ /* 0x000ee20000004200 */
[----:B------:R-:W-:-:S04]  /*11270*/  FADD.FTZ R110, R110, R57 ;  /* 0x000000396e6e7221 */ /* 0x000fc80000010000 */
        /* <DEDUP_REMOVED lines=12> */
[----:B----4-:R-:W-:Y:S01]  /*11340*/  F2FP.F16.F32.PACK_AB R5, R31, R28 ;  /* 0x0000001c1f05723e */ /* 0x010fe200000000ff */
[----:B------:R-:W1:Y:S01]  /*11350*/  LDSM.16.MT88.4 R12, [R161+0x9800] ;  /* 0x00980000a10c783b */ /* 0x000e620000004200 */
[----:B------:R-:W-:Y:S01]  /*11360*/  F2FP.F16.F32.PACK_AB R6, R189, R38 ;  /* 0x00000026bd06723e */ /* 0x000fe200000000ff */
[----:B------:R-:W-:Y:S01]  /*11370*/  FADD.FTZ R37, R30, R37 ;  /* 0x000000251e257221 */ /* 0x000fe20000010000 */
[----:B------:R-:W-:Y:S01]  /*11380*/  F2FP.F16.F32.PACK_AB R7, R190, R21 ;  /* 0x00000015be07723e */ /* 0x000fe200000000ff */
        /* <DEDUP_REMOVED lines=9> */
[----:B------:R-:W-:Y:S01]  /*11420*/  FADD.FTZ R120, R59, R120 ;  /* 0x000000783b787221 */ /* 0x000fe20000010000 */
[----:B------:R-:W2:Y:S01]  /*11430*/  LDSM.16.MT88.4 R8, [R160+0x9800] ;  /* 0x00980000a008783b */ /* 0x000ea20000004200 */
[----:B------:R-:W-:-:S02]  /*11440*/  FADD.FTZ R106, R106, R115 ;  /* 0x000000736a6a7221 */ /* 0x000fc40000010000 */
        /* <DEDUP_REMOVED lines=14> */
[----:B------:R-:W-:-:S02]  /*11530*/  FADD.FTZ R189, R189, R38 ;  /* 0x00000026bdbd7221 */ /* 0x000fc40000010000 */
        /* <DEDUP_REMOVED lines=13> */
[----:B------:R-:W-:Y:S05]  /*11610*/  @!P6 BRA `(.L_x_7816) ;  /* 0x0000004c00a8e947 */ /* 0x000fea0003800000 */
        /* <DEDUP_REMOVED lines=67> */
.L_x_7817:
[----:B------:R-:W1:Y:S02]  /*11a50*/  LDC R9, c[0x0][0x250] ;  /* 0x00009400ff097b82 */ /* 0x000e640000000800 */
[----:B-1----:R-:W-:-:S05]  /*11a60*/  IMAD.SHL.U32 R8, R9, 0x80, RZ ;  /* 0x0000008009087824 */ /* 0x002fca00078e00ff */
[----:B------:R-:W-:-:S04]  /*11a70*/  IADD3 R8, -R8, RZ, RZ ;  /* 0x000000ff08087210 */ /* 0x000fc80007ffe1ff */
[----:B------:R-:W-:-:S07]  /*11a80*/  SHF.R.S32.HI R11, RZ, 0x1f, R8 ;  /* 0x0000001fff0b7819 */ /* 0x000fce0000011408 */
.L_x_7818:
[----:B------:R-:W-:Y:S01]  /*11a90*/  ULDC UR4, c[0x0][0x2d0] ;  /* 0x0000b40000047ab9 */ /* 0x000fe20000000800 */
[----:B------:R-:W-:Y:S02]  /*11aa0*/  LEA R136, P3, R8, R136, 0x1 ;  /* 0x0000008808887211 */ /* 0x000fe400078608ff */
        /* <DEDUP_REMOVED lines=50> */
[----:B-1----:R-:W-:-:S02]  /*11dd0*/  @!P0 IMAD R6, R6, 0x50, RZ ;  /* 0x0000005006068824 */ /* 0x002fc400078e02ff */
[C---:B------:R-:W-:Y:S01]  /*11de0*/  @!P0 IMAD.WIDE.U32 R16, R9.reuse, 0x70, R16 ;  /* 0x0000007009108825 */ /* 0x040fe200078e0010 */
[----:B---3--:R-:W-:Y:S01]  /*11df0*/  @!P0 LEA.HI.X R118, R9, R119, R7, 0x6, P1 ;  /* 0x0000007709768211 */ /* 0x008fe200008f3407 */
[----:B------:R-:W-:Y:S01]  /*11e00*/  @!PT LDS RZ, [RZ] ;  /* 0x00000000fffff984 */ /* 0x000fe20000000800 */
[----:B------:R-:W-:Y:S01]  /*11e10*/  @!PT LDS RZ, [RZ] ;  /* 0x00000000fffff984 */ /* 0x000fe20000000800 */
[----:B------:R-:W-:Y:S01]  /*11e20*/  @!PT LDS RZ, [RZ] ;  /* 0x00000000fffff984 */ /* 0x000fe20000000800 */
[----:B------:R-:W-:Y:S01]  /*11e30*/  @!P0 LDGSTS.E.BYPASS.LTC128B.128 [R179+0x7800], desc[UR6][R14.64] ;  /* 0x078000000eb38fae */ /* 0x000fe2000b901d46 */
[C---:B------:R-:W-:Y:S02]  /*11e40*/  @!P0 IADD3 R13, P1, R8.reuse, R13, RZ ;  /* 0x0000000d080d8210 */ /* 0x040fe40007f3e0ff */
[C---:B------:R-:W-:Y:S01]  /*11e50*/  @!P0 IADD3 R7, P3, R8.reuse, R20, RZ ;  /* 0x0000001408078210 */ /* 0x040fe20007f7e0ff */
[----:B-----5:R-:W-:Y:S01]  /*11e60*/  @!P0 IMAD R5, R5, 0x60, RZ ;  /* 0x0000006005058824 */ /* 0x020fe200078e02ff */
[C---:B------:R-:W-:Y:S01]  /*11e70*/  @!P0 IADD3 R9, P2, R8.reuse, R18, RZ ;  /* 0x0000001208098210 */ /* 0x040fe20007f5e0ff */
[----:B------:R-:W-:Y:S01]  /*11e80*/  @!P0 IMAD.X R118, R11, 0x1, R118, P1 ;  /* 0x000000010b768824 */ /* 0x000fe200008e0676 */
[----:B------:R-:W-:Y:S01]  /*11e90*/  @!P0 LEA R12, P4, R13, UR10, 0x1 ;  /* 0x0000000a0d0c8c11 */ /* 0x000fe2000f8808ff */
[----:B------:R-:W-:Y:S01]  /*11ea0*/  @P0 STS.128 [R179+0x8000], RZ ;  /* 0x008000ffb3000388 */ /* 0x000fe20000000c00 */
[----:B------:R-:W-:-:S02]  /*11eb0*/  @!P0 IADD3 R8, P1, R8, R16, RZ ;  /* 0x0000001008088210 */ /* 0x000fc40007f3e0ff */
[----:B------:R-:W-:Y:S01]  /*11ec0*/  @!P0 IADD3.X R6, R11, R21, R6, P3, !PT ;  /* 0x000000150b068210 */ /* 0x000fe20001ffe406 */
[----:B--2---:R-:W-:Y:S01]  /*11ed0*/  @!P0 IMAD R4, R4, 0x70, RZ ;  /* 0x0000007004048824 */ /* 0x004fe200078e02ff */
[----:B------:R-:W-:Y:S02]  /*11ee0*/  @!P0 LEA R20, P3, R7, UR10, 0x1 ;  /* 0x0000000a07148c11 */ /* 0x000fe4000f8608ff */
        /* <DEDUP_REMOVED lines=8> */
[----:B------:R-:W-:-:S02]  /*11f70*/  @!P0 LEA R10, P1, R8, UR10, 0x1 ;  /* 0x0000000a080a8c11 */ /* 0x000fc4000f8208ff */
[----:B------:R-:W-:Y:S01]  /*11f80*/  @!P0 LEA.HI.X R21, R7, UR11, R6, 0x1, P3 ;  /* 0x0000000b07158c11 */ /* 0x000fe200098f0c06 */
[----:B------:R-:W-:Y:S01]  /*11f90*/  @P0 STS.128 [R179+0x8800], RZ ;  /* 0x008800ffb3000388 */ /* 0x000fe20000000c00 */
[----:B------:R-:W-:Y:S02]  /*11fa0*/  @!P0 LEA.HI.X R17, R9, UR11, R18, 0x1, P2 ;  /* 0x0000000b09118c11 */ /* 0x000fe400090f0c12 */
        /* <DEDUP_REMOVED lines=97> */
[C---:B------:R-:W-:Y:S06]  /*125c0*/  HMMA.16816.F32 R60, R120.reuse, R118, R60 ;  /* 0x00000076783c723c */ /* 0x040fec000000183c */
[C---:B---3--:R-:W-:Y:S06]  /*125d0*/  HMMA.16816.F32 R56, R120.reuse, R112, R56 ;  /* 0x000000707838723c */ /* 0x048fec0000001838 */
[C---:B------:R-:W-:Y:S01]  /*125e0*/  HMMA.16816.F32 R52, R120.reuse, R114, R52 ;  /* 0x000000727834723c */ /* 0x040fe20000001834 */
[----:B------:R-:W1:Y:S05]  /*125f0*/  LDSM.16.M88.4 R112, [R152+0x2000] ;  /* 0x002000009870783b */ /* 0x000e6a0000000200 */
[----:B------:R-:W-:Y:S01]  /*12600*/  FMUL.FTZ R64, R64, UR15 ;  /* 0x0000000f40407c20 */ /* 0x000fe20008410000 */
[----:B--2---:R-:W-:Y:S01]  /*12610*/  HMMA.16816.F32 R48, R120, R108, R48 ;  /* 0x0000006c7830723c */ /* 0x004fe20000001830 */
[----:B------:R-:W-:-:S04]  /*12620*/  FMUL.FTZ R125, R66, UR15 ;  /* 0x0000000f427d7c20 */ /* 0x000fc80008410000 */
[----:B------:R-:W-:Y:S01]  /*12630*/  FMUL.FTZ R61, R61, UR15 ;  /* 0x0000000f3d3d7c20 */ /* 0x000fe20008410000 */
[C---:B----4-:R-:W-:Y:S01]  /*12640*/  HMMA.16816.F32 R40, R120.reuse, R104, R40 ;  /* 0x000000687828723c */ /* 0x050fe20000001828 */
        /* <DEDUP_REMOVED lines=8> */
[C---:B------:R-:W-:Y:S01]  /*126d0*/  HMMA.16816.F32 R44, R120.reuse, R110, R44 ;  /* 0x0000006e782c723c */ /* 0x040fe2000000182c */
[----:B------:R-:W3:Y:S01]  /*126e0*/  MUFU.TANH R109, R109 ;  /* 0x0000006d006d7308 */ /* 0x000ee20000002400 */
[----:B------:R-:W-:Y:S01]  /*126f0*/  FMUL.FTZ R52, R52, UR15 ;  /* 0x0000000f34347c20 */ /* 0x000fe20008410000 */
[----:B------:R-:W-:Y:S01]  /*12700*/  FMUL.FTZ R55, R55, UR15 ;  /* 0x0000000f37377c20 */ /* 0x000fe20008410000 */
[----:B------:R-:W-:Y:S01]  /*12710*/  FMUL.FTZ R62, R62, UR15 ;  /* 0x0000000f3e3e7c20 */ /* 0x000fe20008410000 */
[----:B------:R-:W-:Y:S01]  /*12720*/  FMUL.FTZ R54, R54, UR15 ;  /* 0x0000000f36367c20 */ /* 0x000fe20008410000 */
[----:B------:R-:W-:Y:S01]  /*12730*/  HMMA.16816.F32 R36, R120, R106, R36 ;  /* 0x0000006a7824723c */ /* 0x000fe20000001824 */
[----:B--2---:R-:W2:Y:S02]  /*12740*/  LDSM.16.M88.4 R64, [R152+0x2800] ;  /* 0x002800009840783b */ /* 0x004ea40000000200 */
[----:B------:R4:W-:Y:S01]  /*12750*/  MUFU.TANH R131, R52 ;  /* 0x0000003400837308 */ /* 0x0009e20000002400 */
[----:B------:R-:W-:Y:S01]  /*12760*/  FMUL.FTZ R129, R48, UR15 ;  /* 0x0000000f30817c20 */ /* 0x000fe20008410000 */
[----:B------:R-:W-:-:S04]  /*12770*/  FMUL.FTZ R135, R51, UR15 ;  /* 0x0000000f33877c20 */ /* 0x000fc80008410000 */
[----:B------:R-:W-:Y:S01]  /*12780*/  FMUL.FTZ R42, R42, UR15 ;  /* 0x0000000f2a2a7c20 */ /* 0x000fe20008410000 */
[----:B------:R-:W-:Y:S01]  /*12790*/  FMUL.FTZ R41, R41, UR15 ;  /* 0x0000000f29297c20 */ /* 0x000fe20008410000 */
[----:B------:R-:W-:Y:S01]  /*127a0*/  FMUL.FTZ R40, R40, UR15 ;  /* 0x0000000f28287c20 */ /* 0x000fe20008410000 */
[----:B------:R-:W5:Y:S01]  /*127b0*/  MUFU.TANH R107, R104 ;  /* 0x00000068006b7308 */ /* 0x000f620000002400 */
[C---:B-1----:R-:W-:Y:S05]  /*127c0*/  HMMA.16816.F32 R28, R120.reuse, R114, R28 ;  /* 0x00000072781c723c */ /* 0x042fea000000181c */
[----:B------:R-:W-:Y:S01]  /*127d0*/  FMUL.FTZ R46, R46, UR15 ;  /* 0x0000000f2e2e7c20 */ /* 0x000fe20008410000 */
[----:B------:R-:W-:Y:S01]  /*127e0*/  HMMA.16816.F32 R32, R120, R112, R32 ;  /* 0x000000707820723c */ /* 0x000fe20000001820 */
[----:B------:R-:W-:Y:S01]  /*127f0*/  FMUL.FTZ R115, R59, UR15 ;  /* 0x0000000f3b737c20 */ /* 0x000fe20008410000 */
[----:B----4-:R-:W-:Y:S01]  /*12800*/  FMUL.FTZ R52, R50, UR15 ;  /* 0x0000000f32347c20 */ /* 0x010fe20008410000 */
[----:B------:R-:W1:Y:S01]  /*12810*/  LDSM.16.M88.4 R56, [R152+0x3000] ;  /* 0x003000009838783b */ /* 0x000e620000000200 */
[----:B------:R-:W4:Y:S01]  /*12820*/  MUFU.TANH R61, R61 ;  /* 0x0000003d003d7308 */ /* 0x000f220000002400 */
[----:B------:R-:W-:Y:S01]  /*12830*/  FMUL.FTZ R36, R36, UR15 ;  /* 0x0000000f24247c20 */ /* 0x000fe20008410000 */
[----:B------:R-:W-:Y:S01]  /*12840*/  FMUL.FTZ R44, R44, UR15 ;  /* 0x0000000f2c2c7c20 */ /* 0x000fe20008410000 */
[----:B------:R-:W-:-:S05]  /*12850*/  FMUL.FTZ R47, R47, UR15 ;  /* 0x0000000f2f2f7c20 */ /* 0x000fca0008410000 */
[----:B------:R-:W4:Y:S08]  /*12860*/  MUFU.TANH R63, R63 ;  /* 0x0000003f003f7308 */ /* 0x000f300000002400 */
[----:B------:R-:W-:Y:S01]  /*12870*/  MUFU.TANH R117, R117 ;  /* 0x0000007500757308 */ /* 0x000fe20000002400 */
[----:B--2---:R-:W-:Y:S03]  /*12880*/  HMMA.16816.F32 R24, R120, R64, R24 ;  /* 0x000000407818723c */ /* 0x004fe60000001818 */
[----:B------:R-:W-:Y:S01]  /*12890*/  FMUL.FTZ R145, R33, UR15 ;  /* 0x0000000f21917c20 */ /* 0x000fe20008410000 */
[----:B------:R-:W-:-:S03]  /*128a0*/  FMUL.FTZ R147, R32, UR15 ;  /* 0x0000000f20937c20 */ /* 0x000fc60008410000 */
[----:B------:R2:W-:Y:S01]  /*128b0*/  MUFU.TANH R33, R36 ;  /* 0x0000002400217308 */ /* 0x0005e20000002400 */
[----:B------:R-:W-:Y:S01]  /*128c0*/  HMMA.16816.F32 R20, R120, R66, R20 ;  /* 0x000000427814723c */ /* 0x000fe20000001814 */
[----:B------:R-:W-:Y:S01]  /*128d0*/  FMUL.FTZ R65, R53, UR15 ;  /* 0x0000000f35417c20 */ /* 0x000fe20008410000 */
[----:B------:R-:W-:Y:S02]  /*128e0*/  FMUL.FTZ R53, R49, UR15 ;  /* 0x0000000f31357c20 */ /* 0x000fe40008410000 */
[----:B------:R-:W3:Y:S01]  /*128f0*/  LDSM.16.M88.4 R48, [R152+0x3800] ;  /* 0x003800009830783b */ /* 0x000ee20000000200 */
[----:B------:R-:W-:-:S04]  /*12900*/  DEPBAR.LE SB0, 0x0 ;  /* 0x000080000000791a */ /* 0x000fc80000000000 */
[----:B------:R5:W-:Y:S01]  /*12910*/  MUFU.TANH R67, R52 ;  /* 0x0000003400437308 */ /* 0x000be20000002400 */
[C---:B-1----:R-:W-:Y:S07]  /*12920*/  HMMA.16816.F32 R16, R120.reuse, R56, R16 ;  /* 0x000000387810723c */ /* 0x042fee0000001810 */
[----:B------:R-:W-:Y:S01]  /*12930*/  MUFU.TANH R115, R115 ;  /* 0x0000007300737308 */ /* 0x000fe20000002400 */
[----:B------:R-:W-:Y:S01]  /*12940*/  HMMA.16816.F32 R12, R120, R58, R12 ;  /* 0x0000003a780c723c */ /* 0x000fe2000000180c */
[----:B------:R-:W-:-:S05]  /*12950*/  FMUL.FTZ R57, R45, UR15 ;  /* 0x0000000f2d397c20 */ /* 0x000fca0008410000 */
[----:B--2---:R-:W-:Y:S01]  /*12960*/  FMUL.FTZ R36, R20, UR15 ;  /* 0x0000000f14247c20 */ /* 0x004fe20008410000 */
[----:B------:R1:W-:Y:S01]  /*12970*/  MUFU.TANH R59, R42 ;  /* 0x0000002a003b7308 */ /* 0x0003e20000002400 */
[----:B-----5:R-:W-:Y:S01]  /*12980*/  FMUL.FTZ R52, R38, UR15 ;  /* 0x0000000f26347c20 */ /* 0x020fe20008410000 */
[----:B------:R-:W-:Y:S01]  /*12990*/  FMUL.FTZ R38, R26, UR15 ;  /* 0x0000000f1a267c20 */ /* 0x000fe20008410000 */
[----:B------:R-:W-:-:S05]  /*129a0*/  FMUL.FTZ R32, R23, UR15 ;  /* 0x0000000f17207c20 */ /* 0x000fca0008410000 */
[----:B------:R2:W-:Y:S08]  /*129b0*/  MUFU.TANH R45, R41 ;  /* 0x00000029002d7308 */ /* 0x0005f00000002400 */
[----:B------:R5:W-:Y:S01]  /*129c0*/  MUFU.TANH R139, R40 ;  /* 0x00000028008b7308 */ /* 0x000be20000002400 */
[----:B-1----:R-:W-:Y:S01]  /*129d0*/  FMUL.FTZ R42, R24, UR15 ;  /* 0x0000000f182a7c20 */ /* 0x002fe20008410000 */
[----:B------:R-:W-:Y:S01]  /*129e0*/  IMAD.SHL.U32 R24, R184, 0x80, RZ ;  /* 0x00000080b8187824 */ /* 0x000fe200078e00ff */
[----:B---3--:R-:W-:Y:S01]  /*129f0*/  HMMA.16816.F32 R8, R120, R48, R8 ;  /* 0x000000307808723c */ /* 0x008fe20000001808 */
[----:B------:R-:W-:Y:S01]  /*12a00*/  FMUL.FTZ R26, R12, UR15 ;  /* 0x0000000f0c1a7c20 */ /* 0x000fe20008410000 */
[----:B------:R-:W-:-:S02]  /*12a10*/  FMUL.FTZ R23, R14, UR15 ;  /* 0x0000000f0e177c20 */ /* 0x000fc40008410000 */
[----:B------:R-:W-:Y:S01]  /*12a20*/  LOP3.LUT R56, R24, 0x18, R187, 0xfe, !PT ;  /* 0x0000001818387812 */ /* 0x000fe200078efebb */
[----:B------:R1:W3:Y:S01]  /*12a30*/  MUFU.TANH R111, R60 ;  /* 0x0000003c006f7308 */ /* 0x0002e20000002400 */
[----:B--2---:R-:W-:Y:S01]  /*12a40*/  FMUL.FTZ R41, R28, UR15 ;  /* 0x0000000f1c297c20 */ /* 0x004fe20008410000 */
[----:B------:R-:W-:Y:S01]  /*12a50*/  FMUL.FTZ R28, R18, UR15 ;  /* 0x0000000f121c7c20 */ /* 0x000fe20008410000 */
[----:B------:R-:W-:Y:S01]  /*12a60*/  LOP3.LUT R18, R24, R187, RZ, 0xfc, !PT ;  /* 0x000000bb18127212 */ /* 0x000fe200078efcff */
[----:B------:R-:W-:Y:S01]  /*12a70*/  FMUL.FTZ R49, R43, UR15 ;  /* 0x0000000f2b317c20 */ /* 0x000fe20008410000 */
[----:B------:R-:W-:Y:S01]  /*12a80*/  FMUL.FTZ R43, R35, UR15 ;  /* 0x0000000f232b7c20 */ /* 0x000fe20008410000 */
[----:B------:R-:W-:Y:S01]  /*12a90*/  FMUL.FTZ R35, R21, UR15 ;  /* 0x0000000f15237c20 */ /* 0x000fe20008410000 */
[----:B------:R-:W-:Y:S01]  /*12aa0*/  FMUL.FTZ R48, R29, UR15 ;  /* 0x0000000f1d307c20 */ /* 0x000fe20008410000 */
[----:B------:R-:W-:Y:S02]  /*12ab0*/  VIADD R12, R18, 0x1 ;  /* 0x00000001120c7836 */ /* 0x000fe40000000000 */
[----:B-----5:R-:W-:Y:S01]  /*12ac0*/  FMUL.FTZ R40, R25, UR15 ;  /* 0x0000000f19287c20 */ /* 0x020fe20008410000 */
[----:B------:R-:W-:Y:S01]  /*12ad0*/  FMUL.FTZ R25, R13, UR15 ;  /* 0x0000000f0d197c20 */ /* 0x000fe20008410000 */
[----:B------:R-:W-:Y:S01]  /*12ae0*/  MUFU.TANH R65, R65 ;  /* 0x0000004100417308 */ /* 0x000fe20000002400 */
[----:B------:R-:W-:Y:S01]  /*12af0*/  HMMA.16816.F32 R4, R120, R50, R4 ;  /* 0x000000327804723c */ /* 0x000fe20000001804 */
[-C--:B------:R-:W-:Y:S01]  /*12b00*/  ISETP.GE.AND P2, PT, R12, R102.reuse, PT ;  /* 0x000000660c00720c */ /* 0x080fe20003f46270 */
[----:B------:R-:W-:Y:S01]  /*12b10*/  VIADD R126, R18, 0x21 ;  /* 0x00000021127e7836 */ /* 0x000fe20000000000 */
[----:B------:R-:W-:Y:S01]  /*12b20*/  ISETP.GE.AND P1, PT, R12, R103, PT ;  /* 0x000000670c00720c */ /* 0x000fe20003f26270 */
[----:B------:R-:W-:Y:S01]  /*12b30*/  VIADD R114, R18, 0x29 ;  /* 0x0000002912727836 */ /* 0x000fe20000000000 */
[----:B------:R-:W-:Y:S01]  /*12b40*/  ISETP.GE.AND P5, PT, R56, R102, PT ;  /* 0x000000663800720c */ /* 0x000fe20003fa6270 */
[----:B-1----:R-:W-:-:S02]  /*12b50*/  VIADD R60, R18, 0x11 ;  /* 0x00000011123c7836 */ /* 0x002fc40000000000 */
[----:B------:R-:W-:Y:S01]  /*12b60*/  FMUL.FTZ R20, R8, UR15 ;  /* 0x0000000f08147c20 */ /* 0x000fe20008410000 */
[----:B------:R-:W-:Y:S01]  /*12b70*/  I2FP.F32.S32 R8, R12 ;  /* 0x0000000c00087245 */ /* 0x000fe20000201400 */
[----:B------:R-:W-:Y:S01]  /*12b80*/  FMUL.FTZ R14, R11, UR15 ;  /* 0x0000000f0b0e7c20 */ /* 0x000fe20008410000 */
[----:B------:R-:W-:Y:S01]  /*12b90*/  VIADD R12, R18, 0x9 ;  /* 0x00000009120c7836 */ /* 0x000fe20000000000 */
[----:B------:R-:W-:Y:S01]  /*12ba0*/  MUFU.TANH R55, R55 ;  /* 0x0000003700377308 */ /* 0x000fe20000002400 */
[----:B------:R-:W-:Y:S01]  /*12bb0*/  FMUL.FTZ R21, R10, UR15 ;  /* 0x0000000f0a157c20 */ /* 0x000fe20008410000 */
[CC--:B------:R-:W-:Y:S01]  /*12bc0*/  FFMA.FTZ R11, R0.reuse, R8.reuse, R109 ;  /* 0x00000008000b7223 */ /* 0x0c0fe2000001006d */
[----:B------:R-:W-:Y:S01]  /*12bd0*/  FFMA.FTZ R8, R0, R8, R107 ;  /* 0x0000000800087223 */ /* 0x000fe2000001006b */
[----:B------:R-:W-:Y:S01]  /*12be0*/  LOP3.LUT R10, R24, 0x8, R187, 0xfe, !PT ;  /* 0x00000008180a7812 */ /* 0x000fe200078efebb */
[----:B------:R-:W-:Y:S01]  /*12bf0*/  FMUL.FTZ R50, R34, UR15 ;  /* 0x0000000f22327c20 */ /* 0x000fe20008410000 */
[----:B------:R-:W-:Y:S01]  /*12c00*/  FMUL.FTZ R34, R22, UR15 ;  /* 0x0000000f16227c20 */ /* 0x000fe20008410000 */
[----:B------:R-:W-:Y:S01]  /*12c10*/  FSEL R11, R11, -INF , !P2 ;  /* 0xff8000000b0b7808 */ /* 0x000fe20005000000 */
[----:B------:R-:W1:Y:S01]  /*12c20*/  MUFU.TANH R113, R62 ;  /* 0x0000003e00717308 */ /* 0x000e620000002400 */
[----:B------:R-:W-:Y:S01]  /*12c30*/  FSEL R8, R8, -INF , !P1 ;  /* 0xff80000008087808 */ /* 0x000fe20004800000 */
[----:B------:R-:W-:Y:S01]  /*12c40*/  FMUL.FTZ R22, R15, UR15 ;  /* 0x0000000f0f167c20 */ /* 0x000fe20008410000 */
[C---:B------:R-:W-:Y:S01]  /*12c50*/  ISETP.GE.AND P2, PT, R12.reuse, R102, PT ;  /* 0x000000660c00720c */ /* 0x040fe20003f46270 */
[----:B------:R-:W-:Y:S01]  /*12c60*/  FMUL.FTZ R15, R9, UR15 ;  /* 0x0000000f090f7c20 */ /* 0x000fe20008410000 */
[-C--:B------:R-:W-:Y:S01]  /*12c70*/  ISETP.GE.AND P1, PT, R12, R103.reuse, PT ;  /* 0x000000670c00720c */ /* 0x080fe20003f26270 */
[----:B------:R-:W-:Y:S01]  /*12c80*/  FMUL.FTZ R51, R39, UR15 ;  /* 0x0000000f27337c20 */ /* 0x000fe20008410000 */
[----:B------:R-:W-:Y:S01]  /*12c90*/  I2FP.F32.S32 R12, R12 ;  /* 0x0000000c000c7245 */ /* 0x000fe20000201400 */
[----:B------:R2:W-:Y:S01]  /*12ca0*/  MUFU.TANH R143, R46 ;  /* 0x0000002e008f7308 */ /* 0x0005e20000002400 */
[----:B------:R-:W-:Y:S01]  /*12cb0*/  ISETP.GE.AND P3, PT, R10, R102, PT ;  /* 0x000000660a00720c */ /* 0x000fe20003f66270 */
[----:B------:R-:W-:Y:S01]  /*12cc0*/  VIADD R104, R18, 0x49 ;  /* 0x0000004912687836 */ /* 0x000fe20000000000 */
[-C--:B------:R-:W-:Y:S01]  /*12cd0*/  ISETP.GE.AND P4, PT, R10, R103.reuse, PT ;  /* 0x000000670a00720c */ /* 0x080fe20003f86270 */
[CC--:B----4-:R-:W-:Y:S01]  /*12ce0*/  FFMA.FTZ R13, R0.reuse, R12.reuse, R61 ;  /* 0x0000000c000d7223 */ /* 0x0d0fe2000001003d */
[----:B------:R-:W-:Y:S01]  /*12cf0*/  FFMA.FTZ R12, R0, R12, R63 ;  /* 0x0000000c000c7223 */ /* 0x000fe2000001003f */
[----:B------:R-:W-:Y:S01]  /*12d00*/  I2FP.F32.S32 R10, R10 ;  /* 0x0000000a000a7245 */ /* 0x000fe20000201400 */
[----:B------:R-:W-:Y:S01]  /*12d10*/  FMUL.FTZ R5, R5, UR15 ;  /* 0x0000000f05057c20 */ /* 0x000fe20008410000 */
[----:B------:R4:W-:Y:S01]  /*12d20*/  MUFU.TANH R61, R48 ;  /* 0x00000030003d7308 */ /* 0x0009e20000002400 */
[----:B------:R-:W-:Y:S01]  /*12d30*/  FSEL R13, R13, -INF , !P2 ;  /* 0xff8000000d0d7808 */ /* 0x000fe20005000000 */
[----:B------:R-:W-:Y:S01]  /*12d40*/  FMUL.FTZ R7, R7, UR15 ;  /* 0x0000000f07077c20 */ /* 0x000fe20008410000 */
[----:B------:R-:W-:Y:S01]  /*12d50*/  FSEL R12, R12, -INF , !P1 ;  /* 0xff8000000c0c7808 */ /* 0x000fe20004800000 */
[----:B---3--:R-:W-:Y:S01]  /*12d60*/  FFMA.FTZ R9, R0, R10, R111 ;  /* 0x0000000a00097223 */ /* 0x008fe2000001006f */
[----:B------:R-:W-:Y:S01]  /*12d70*/  ISETP.GE.AND P2, PT, R60, R102, PT ;  /* 0x000000663c00720c */ /* 0x000fe20003f46270 */
[----:B-1----:R-:W-:Y:S01]  /*12d80*/  FFMA.FTZ R10, R0, R10, R113 ;  /* 0x0000000a000a7223 */ /* 0x002fe20000010071 */
[----:B------:R-:W-:Y:S01]  /*12d90*/  ISETP.GE.AND P1, PT, R60, R103, PT ;  /* 0x000000673c00720c */ /* 0x000fe20003f26270 */
[----:B------:R-:W1:Y:S01]  /*12da0*/  MUFU.TANH R53, R53 ;  /* 0x0000003500357308 */ /* 0x000e620000002400 */
[----:B------:R-:W-:Y:S01]  /*12db0*/  I2FP.F32.S32 R60, R60 ;  /* 0x0000003c003c7245 */ /* 0x000fe20000201400 */
[----:B--2---:R-:W-:Y:S01]  /*12dc0*/  FMUL.FTZ R46, R30, UR15 ;  /* 0x0000000f1e2e7c20 */ /* 0x004fe20008410000 */
[----:B------:R-:W-:Y:S01]  /*12dd0*/  FMUL.FTZ R30, R17, UR15 ;  /* 0x0000000f111e7c20 */ /* 0x000fe20008410000 */
[----:B------:R-:W-:Y:S01]  /*12de0*/  VIADD R17, R18, 0x19 ;  /* 0x0000001912117836 */ /* 0x000fe20000000000 */
[----:B------:R-:W-:Y:S01]  /*12df0*/  FSEL R10, R10, -INF , !P4 ;  /* 0xff8000000a0a7808 */ /* 0x000fe20006000000 */
[CC--:B------:R-:W-:Y:S01]  /*12e00*/  FFMA.FTZ R117, R0.reuse, R60.reuse, R117 ;  /* 0x0000003c00757223 */ /* 0x0c0fe20000010075 */
[----:B------:R-:W-:Y:S01]  /*12e10*/  FFMA.FTZ R60, R0, R60, R115 ;  /* 0x0000003c003c7223 */ /* 0x000fe20000010073 */
[----:B------:R-:W2:Y:S01]  /*12e20*/  MUFU.TANH R135, R135 ;  /* 0x0000008700877308 */ /* 0x000ea20000002400 */
[----:B----4-:R-:W-:-:S02]  /*12e30*/  I2FP.F32.S32 R48, R17 ;  /* 0x0000001100307245 */ /* 0x010fc40000201400 */
[----:B------:R-:W-:Y:S02]  /*12e40*/  FSEL R9, R9, -INF , !P3 ;  /* 0xff80000009097808 */ /* 0x000fe40005800000 */
[----:B------:R-:W-:Y:S01]  /*12e50*/  FSEL R60, R60, -INF , !P1 ;  /* 0xff8000003c3c7808 */ /* 0x000fe20004800000 */
[----:B------:R-:W-:Y:S01]  /*12e60*/  FFMA.FTZ R55, R0, R48, R55 ;  /* 0x0000003000377223 */ /* 0x000fe20000010037 */
[-C--:B------:R-:W-:Y:S01]  /*12e70*/  ISETP.GE.AND P1, PT, R17, R103.reuse, PT ;  /* 0x000000671100720c */ /* 0x080fe20003f26270 */
[----:B------:R3:W-:Y:S01]  /*12e80*/  MUFU.TANH R111, R41 ;  /* 0x00000029006f7308 */ /* 0x0007e20000002400 */
[-C--:B------:R-:W-:Y:S02]  /*12e90*/  ISETP.GE.AND P4, PT, R56, R103.reuse, PT ;  /* 0x000000673800720c */ /* 0x080fe40003f86270 */
[----:B------:R-:W-:Y:S02]  /*12ea0*/  FSEL R62, R55, -INF , !P1 ;  /* 0xff800000373e7808 */ /* 0x000fe40004800000 */
[----:B------:R-:W-:-:S02]  /*12eb0*/  ISETP.GE.AND P1, PT, R126, R103, PT ;  /* 0x000000677e00720c */ /* 0x000fc40003f26270 */
[----:B------:R-:W-:Y:S01]  /*12ec0*/  I2FP.F32.S32 R56, R56 ;  /* 0x0000003800387245 */ /* 0x000fe20000201400 */
[----:B------:R-:W-:Y:S01]  /*12ed0*/  MUFU.TANH R119, R119 ;  /* 0x0000007700777308 */ /* 0x000fe20000002400 */
[C-C-:B------:R-:W-:Y:S02]  /*12ee0*/  LOP3.LUT R116, R24.reuse, 0x28, R187.reuse, 0xfe, !PT ;  /* 0x0000002818747812 */ /* 0x140fe400078efebb */
[C-C-:B------:R-:W-:Y:S02]  /*12ef0*/  LOP3.LUT R66, R24.reuse, 0x20, R187.reuse, 0xfe, !PT ;  /* 0x0000002018427812 */ /* 0x140fe400078efebb */
[C-C-:B------:R-:W-:Y:S02]  /*12f00*/  LOP3.LUT R122, R24.reuse, 0x38, R187.reuse, 0xfe, !PT ;  /* 0x00000038187a7812 */ /* 0x140fe400078efebb */
[----:B------:R-:W-:Y:S01]  /*12f10*/  LOP3.LUT R112, R24, 0x40, R187, 0xfe, !PT ;  /* 0x0000004018707812 */ /* 0x000fe200078efebb */
[----:B------:R4:W5:Y:S01]  /*12f20*/  MUFU.TANH R133, R54 ;  /* 0x0000003600857308 */ /* 0x0009620000002400 */
[----:B---3--:R-:W-:-:S02]  /*12f30*/  FSEL R41, R117, -INF , !P2 ;  /* 0xff80000075297808 */ /* 0x008fc40005000000 */
[----:B------:R-:W-:Y:S01]  /*12f40*/  ISETP.GE.AND P2, PT, R17, R102, PT ;  /* 0x000000661100720c */ /* 0x000fe20003f46270 */
[----:B------:R-:W-:Y:S01]  /*12f50*/  FFMA.FTZ R17, R0, R48, R65 ;  /* 0x0000003000117223 */ /* 0x000fe20000010041 */
[----:B------:R-:W-:-:S03]  /*12f60*/  LOP3.LUT R106, R24, 0x48, R187, 0xfe, !PT ;  /* 0x00000048186a7812 */ /* 0x000fc600078efebb */
[----:B------:R-:W-:Y:S01]  /*12f70*/  MUFU.TANH R127, R127 ;  /* 0x0000007f007f7308 */ /* 0x000fe20000002400 */
[----:B------:R-:W-:Y:S02]  /*12f80*/  FSEL R17, R17, -INF , !P2 ;  /* 0xff80000011117808 */ /* 0x000fe40005000000 */
[----:B------:R-:W-:Y:S02]  /*12f90*/  ISETP.GE.AND P2, PT, R126, R102, PT ;  /* 0x000000667e00720c */ /* 0x000fe40003f46270 */
[----:B------:R-:W-:-:S03]  /*12fa0*/  I2FP.F32.S32 R126, R126 ;  /* 0x0000007e007e7245 */ /* 0x000fc60000201400 */
[----:B------:R3:W-:Y:S01]  /*12fb0*/  MUFU.TANH R141, R44 ;  /* 0x0000002c008d7308 */ /* 0x0007e20000002400 */
[----:B----4-:R-:W-:Y:S01]  /*12fc0*/  FMUL.FTZ R54, R37, UR15 ;  /* 0x0000000f25367c20 */ /* 0x010fe20008410000 */
[CC--:B-1----:R-:W-:Y:S01]  /*12fd0*/  FFMA.FTZ R123, R0.reuse, R126.reuse, R53 ;  /* 0x0000007e007b7223 */ /* 0x0c2fe20000010035 */
[C---:B--2---:R-:W-:Y:S01]  /*12fe0*/  FFMA.FTZ R126, R0.reuse, R126, R135 ;  /* 0x0000007e007e7223 */ /* 0x044fe20000010087 */
[----:B------:R-:W-:Y:S01]  /*12ff0*/  FMUL.FTZ R37, R27, UR15 ;  /* 0x0000000f1b257c20 */ /* 0x000fe20008410000 */
[----:B------:R-:W-:Y:S01]  /*13000*/  FMUL.FTZ R27, R19, UR15 ;  /* 0x0000000f131b7c20 */ /* 0x000fe20008410000 */
[CC--:B------:R-:W-:Y:S01]  /*13010*/  FFMA.FTZ R19, R0.reuse, R56.reuse, R131 ;  /* 0x0000003800137223 */ /* 0x0c0fe20000010083 */
[----:B-----5:R-:W-:Y:S01]  /*13020*/  FFMA.FTZ R56, R0, R56, R133 ;  /* 0x0000003800387223 */ /* 0x020fe20000010085 */
[----:B------:R-:W1:Y:S01]  /*13030*/  MUFU.TANH R57, R57 ;  /* 0x0000003900397308 */ /* 0x000e620000002400 */
[----:B------:R-:W-:Y:S02]  /*13040*/  FSEL R123, R123, -INF , !P2 ;  /* 0xff8000007b7b7808 */ /* 0x000fe40005000000 */
[----:B------:R-:W-:-:S02]  /*13050*/  FSEL R126, R126, -INF , !P1 ;  /* 0xff8000007e7e7808 */ /* 0x000fc40004800000 */
[C---:B------:R-:W-:Y:S02]  /*13060*/  ISETP.GE.AND P2, PT, R114.reuse, R102, PT ;  /* 0x000000667200720c */ /* 0x040fe40003f46270 */
[-C--:B------:R-:W-:Y:S01]  /*13070*/  ISETP.GE.AND P1, PT, R114, R103.reuse, PT ;  /* 0x000000677200720c */ /* 0x080fe20003f26270 */
[----:B------:R-:W2:Y:S01]  /*13080*/  MUFU.TANH R47, R47 ;  /* 0x0000002f002f7308 */ /* 0x000ea20000002400 */
[----:B---3--:R-:W-:Y:S01]  /*13090*/  FMUL.FTZ R44, R31, UR15 ;  /* 0x0000000f1f2c7c20 */ /* 0x008fe20008410000 */
[----:B------:R-:W-:Y:S01]  /*130a0*/  FMUL.FTZ R31, R16, UR15 ;  /* 0x0000000f101f7c20 */ /* 0x000fe20008410000 */
[----:B------:R-:W-:Y:S02]  /*130b0*/  LOP3.LUT R16, R24, 0x10, R187, 0xfe, !PT ;  /* 0x0000001018107812 */ /* 0x000fe400078efebb */
[----:B------:R-:W-:Y:S02]  /*130c0*/  I2FP.F32.S32 R114, R114 ;  /* 0x0000007200727245 */ /* 0x000fe40000201400 */
[C---:B------:R-:W-:Y:S01]  /*130d0*/  ISETP.GE.AND P6, PT, R16.reuse, R102, PT ;  /* 0x000000661000720c */ /* 0x040fe20003fc6270 */
[----:B------:R-:W-:Y:S01]  /*130e0*/  MUFU.TANH R129, R129 ;  /* 0x0000008100817308 */ /* 0x000fe20000002400 */
[----:B------:R-:W-:Y:S01]  /*130f0*/  ISETP.GE.AND P3, PT, R16, R103, PT ;  /* 0x000000671000720c */ /* 0x000fe20003f66270 */
[----:B-1----:R-:W-:Y:S01]  /*13100*/  FFMA.FTZ R57, R0, R114, R57 ;  /* 0x0000007200397223 */ /* 0x002fe20000010039 */
[----:B------:R-:W-:-:S02]  /*13110*/  I2FP.F32.S32 R16, R16 ;  /* 0x0000001000107245 */ /* 0x000fc40000201400 */
[----:B------:R-:W-:Y:S02]  /*13120*/  FSEL R19, R19, -INF , !P5 ;  /* 0xff80000013137808 */ /* 0x000fe40006800000 */
[----:B------:R-:W-:Y:S01]  /*13130*/  FSEL R56, R56, -INF , !P4 ;  /* 0xff80000038387808 */ /* 0x000fe20006000000 */
[CC--:B------:R-:W-:Y:S01]  /*13140*/  FFMA.FTZ R119, R0.reuse, R16.reuse, R119 ;  /* 0x0000001000777223 */ /* 0x0c0fe20000010077 */
[----:B------:R-:W-:Y:S01]  /*13150*/  FFMA.FTZ R16, R0, R16, R127 ;  /* 0x0000001000107223 */ /* 0x000fe2000001007f */
[----:B------:R-:W-:Y:S01]  /*13160*/  MUFU.TANH R49, R49 ;  /* 0x0000003100317308 */ /* 0x000fe20000002400 */
[----:B------:R-:W-:Y:S01]  /*13170*/  ISETP.GE.AND P5, PT, R116, R102, PT ;  /* 0x000000667400720c */ /* 0x000fe20003fa6270 */
[----:B--2---:R-:W-:Y:S01]  /*13180*/  FFMA.FTZ R114, R0, R114, R47 ;  /* 0x0000007200727223 */ /* 0x004fe2000001002f */
[----:B------:R-:W-:Y:S02]  /*13190*/  ISETP.GE.AND P4, PT, R116, R103, PT ;  /* 0x000000677400720c */ /* 0x000fe40003f86270 */
[----:B------:R-:W-:-:S02]  /*131a0*/  FSEL R16, R16, -INF , !P3 ;  /* 0xff80000010107808 */ /* 0x000fc40005800000 */
[----:B------:R-:W-:Y:S01]  /*131b0*/  ISETP.GE.AND P3, PT, R66, R103, PT ;  /* 0x000000674200720c */ /* 0x000fe20003f66270 */
[----:B------:R1:W-:Y:S01]  /*131c0*/  MUFU.TANH R109, R43 ;  /* 0x0000002b006d7308 */ /* 0x0003e20000002400 */
[----:B------:R-:W-:Y:S02]  /*131d0*/  I2FP.F32.S32 R116, R116 ;  /* 0x0000007400747245 */ /* 0x000fe40000201400 */
[----:B------:R-:W-:Y:S02]  /*131e0*/  FSEL R65, R57, -INF , !P2 ;  /* 0xff80000039417808 */ /* 0x000fe40005000000 */
[----:B------:R-:W-:Y:S01]  /*131f0*/  FSEL R114, R114, -INF , !P1 ;  /* 0xff80000072727808 */ /* 0x000fe20004800000 */
[CC--:B------:R-:W-:Y:S01]  /*13200*/  FFMA.FTZ R63, R0.reuse, R116.reuse, R141 ;  /* 0x00000074003f7223 */ /* 0x0c0fe2000001008d */
[----:B------:R-:W-:Y:S01]  /*13210*/  FFMA.FTZ R116, R0, R116, R143 ;  /* 0x0000007400747223 */ /* 0x000fe2000001008f */
[----:B------:R-:W2:Y:S03]  /*13220*/  MUFU.TANH R39, R52 ;  /* 0x0000003400277308 */ /* 0x000ea60000002400 */
[----:B------:R-:W-:-:S02]  /*13230*/  FSEL R63, R63, -INF , !P5 ;  /* 0xff8000003f3f7808 */ /* 0x000fc40006800000 */
[----:B------:R-:W-:Y:S02]  /*13240*/  FSEL R116, R116, -INF , !P4 ;  /* 0xff80000074747808 */ /* 0x000fe40006000000 */
[-C--:B------:R-:W-:Y:S01]  /*13250*/  ISETP.GE.AND P5, PT, R122, R102.reuse, PT ;  /* 0x000000667a00720c */ /* 0x080fe20003fa6270 */
[----:B------:R3:W-:Y:S01]  /*13260*/  MUFU.TANH R53, R38 ;  /* 0x0000002600357308 */ /* 0x0007e20000002400 */
[----:B-1----:R-:W-:Y:S02]  /*13270*/  FSEL R43, R119, -INF , !P6 ;  /* 0xff800000772b7808 */ /* 0x002fe40007000000 */
[----:B------:R-:W-:Y:S02]  /*13280*/  ISETP.GE.AND P6, PT, R66, R102, PT ;  /* 0x000000664200720c */ /* 0x000fe40003fc6270 */
[----:B------:R-:W-:Y:S02]  /*13290*/  I2FP.F32.S32 R66, R66 ;  /* 0x0000004200427245 */ /* 0x000fe40000201400 */
[----:B------:R-:W-:Y:S01]  /*132a0*/  ISETP.GE.AND P4, PT, R122, R103, PT ;  /* 0x000000677a00720c */ /* 0x000fe20003f86270 */
[----:B------:R1:W4:Y:S01]  /*132b0*/  MUFU.TANH R113, R46 ;  /* 0x0000002e00717308 */ /* 0x0003220000002400 */
[----:B------:R-:W-:-:S05]  /*132c0*/  I2FP.F32.S32 R122, R122 ;  /* 0x0000007a007a7245 */ /* 0x000fca0000201400 */
[CC--:B------:R-:W-:Y:S01]  /*132d0*/  FFMA.FTZ R33, R0.reuse, R122.reuse, R33 ;  /* 0x0000007a00217223 */ /* 0x0c0fe20000010021 */
[----:B--2---:R-:W-:Y:S01]  /*132e0*/  FFMA.FTZ R122, R0, R122, R39 ;  /* 0x0000007a007a7223 */ /* 0x004fe20000010027 */
[----:B------:R-:W-:Y:S01]  /*132f0*/  MUFU.TANH R29, R54 ;  /* 0x00000036001d7308 */ /* 0x000fe20000002400 */
[----:B---3--:R-:W-:Y:S02]  /*13300*/  VIADD R38, R18, 0x31 ;  /* 0x0000003112267836 */ /* 0x008fe40000000000 */
[----:B------:R-:W-:Y:S02]  /*13310*/  FSEL R117, R33, -INF , !P5 ;  /* 0xff80000021757808 */ /* 0x000fe40006800000 */
[----:B------:R-:W-:Y:S02]  /*13320*/  FSEL R122, R122, -INF , !P4 ;  /* 0xff8000007a7a7808 */ /* 0x000fe40006000000 */
[----:B------:R-:W-:Y:S01]  /*13330*/  ISETP.GE.AND P2, PT, R38, R102, PT ;  /* 0x000000662600720c */ /* 0x000fe20003f46270 */
[----:B------:R-:W-:Y:S01]  /*13340*/  MUFU.TANH R51, R51 ;  /* 0x0000003300337308 */ /* 0x000fe20000002400 */
[-C--:B-1----:R-:W-:Y:S01]  /*13350*/  FFMA.FTZ R46, R0, R66.reuse, R129 ;  /* 0x00000042002e7223 */ /* 0x082fe20000010081 */
[----:B------:R-:W-:Y:S01]  /*13360*/  ISETP.GE.AND P1, PT, R38, R103, PT ;  /* 0x000000672600720c */ /* 0x000fe20003f26270 */
[----:B------:R-:W-:Y:S01]  /*13370*/  FFMA.FTZ R66, R0, R66, R67 ;  /* 0x0000004200427223 */ /* 0x000fe20000010043 */
[----:B------:R-:W-:-:S02]  /*13380*/  I2FP.F32.S32 R38, R38 ;  /* 0x0000002600267245 */ /* 0x000fc40000201400 */
[----:B------:R-:W-:Y:S02]  /*13390*/  FSEL R67, R46, -INF , !P6 ;  /* 0xff8000002e437808 */ /* 0x000fe40007000000 */
[----:B------:R1:W-:Y:S01]  /*133a0*/  MUFU.TANH R129, R42 ;  /* 0x0000002a00817308 */ /* 0x0003e20000002400 */
[CC--:B------:R-:W-:Y:S01]  /*133b0*/  FFMA.FTZ R45, R0.reuse, R38.reuse, R45 ;  /* 0x00000026002d7223 */ /* 0x0c0fe2000001002d */
[----:B------:R-:W-:Y:S01]  /*133c0*/  FFMA.FTZ R49, R0, R38, R49 ;  /* 0x0000002600317223 */ /* 0x000fe20000010031 */
[----:B------:R-:W-:Y:S02]  /*133d0*/  FSEL R66, R66, -INF , !P3 ;  /* 0xff80000042427808 */ /* 0x000fe40005800000 */
[----:B------:R-:W-:Y:S02]  /*133e0*/  ISETP.GE.AND P5, PT, R106, R102, PT ;  /* 0x000000666a00720c */ /* 0x000fe40003fa6270 */
[----:B------:R-:W-:Y:S01]  /*133f0*/  FSEL R121, R45, -INF , !P2 ;  /* 0xff8000002d797808 */ /* 0x000fe20005000000 */
[----:B------:R2:W-:Y:S01]  /*13400*/  MUFU.TANH R55, R40 ;  /* 0x0000002800377308 */ /* 0x0005e20000002400 */
[----:B------:R-:W-:-:S02]  /*13410*/  FSEL R120, R49, -INF , !P1 ;  /* 0xff80000031787808 */ /* 0x000fc40004800000 */
[----:B------:R-:W-:Y:S02]  /*13420*/  ISETP.GE.AND P4, PT, R106, R103, PT ;  /* 0x000000676a00720c */ /* 0x000fe40003f86270 */
[----:B------:R-:W-:-:S03]  /*13430*/  I2FP.F32.S32 R106, R106 ;  /* 0x0000006a006a7245 */ /* 0x000fc60000201400 */
[----:B------:R-:W3:Y:S01]  /*13440*/  MUFU.TANH R147, R147 ;  /* 0x0000009300937308 */ /* 0x000ee20000002400 */
[----:B-1----:R-:W-:Y:S01]  /*13450*/  LOP3.LUT R42, R24, 0x30, R187, 0xfe, !PT ;  /* 0x00000030182a7812 */ /* 0x002fe200078efebb */
[CC--:B------:R-:W-:Y:S01]  /*13460*/  FFMA.FTZ R111, R0.reuse, R106.reuse, R111 ;  /* 0x0000006a006f7223 */ /* 0x0c0fe2000001006f */
[----:B----4-:R-:W-:Y:S02]  /*13470*/  FFMA.FTZ R106, R0, R106, R113 ;  /* 0x0000006a006a7223 */ /* 0x010fe40000010071 */
[C---:B------:R-:W-:Y:S02]  /*13480*/  ISETP.GE.AND P6, PT, R42.reuse, R102, PT ;  /* 0x000000662a00720c */ /* 0x040fe40003fc6270 */
[----:B------:R-:W-:Y:S01]  /*13490*/  ISETP.GE.AND P3, PT, R42, R103, PT ;  /* 0x000000672a00720c */ /* 0x000fe20003f66270 */
[----:B------:R-:W1:Y:S01]  /*134a0*/  MUFU.TANH R107, R50 ;  /* 0x00000032006b7308 */ /* 0x000e620000002400 */
[----:B--2---:R-:W-:Y:S02]  /*134b0*/  I2FP.F32.S32 R40, R42 ;  /* 0x0000002a00287245 */ /* 0x004fe40000201400 */
[----:B------:R-:W-:-:S02]  /*134c0*/  FSEL R111, R111, -INF , !P5 ;  /* 0xff8000006f6f7808 */ /* 0x000fc40006800000 */
[----:B------:R-:W-:Y:S01]  /*134d0*/  FSEL R106, R106, -INF , !P4 ;  /* 0xff8000006a6a7808 */ /* 0x000fe20006000000 */
[CC--:B------:R-:W-:Y:S01]  /*134e0*/  FFMA.FTZ R119, R0.reuse, R40.reuse, R139 ;  /* 0x0000002800777223 */ /* 0x0c0fe2000001008b */
[----:B------:R-:W-:Y:S01]  /*134f0*/  FFMA.FTZ R59, R0, R40, R59 ;  /* 0x00000028003b7223 */ /* 0x000fe2000001003b */
[----:B------:R-:W2:Y:S01]  /*13500*/  MUFU.TANH R145, R145 ;  /* 0x0000009100917308 */ /* 0x000ea20000002400 */
[----:B------:R-:W-:Y:S02]  /*13510*/  VIADD R40, R18, 0x69 ;  /* 0x0000006912287836 */ /* 0x000fe40000000000 */
[----:B------:R-:W-:Y:S02]  /*13520*/  FSEL R119, R119, -INF , !P6 ;  /* 0xff80000077777808 */ /* 0x000fe40007000000 */
[----:B------:R-:W-:Y:S02]  /*13530*/  FSEL R124, R59, -INF , !P3 ;  /* 0xff8000003b7c7808 */ /* 0x000fe40005800000 */
[C---:B------:R-:W-:Y:S01]  /*13540*/  ISETP.GE.AND P6, PT, R112.reuse, R102, PT ;  /* 0x000000667000720c */ /* 0x040fe20003fc6270 */
[----:B------:R4:W-:Y:S01]  /*13550*/  MUFU.TANH R47, R36 ;  /* 0x00000024002f7308 */ /* 0x0009e20000002400 */
[----:B------:R-:W-:-:S02]  /*13560*/  ISETP.GE.AND P3, PT, R112, R103, PT ;  /* 0x000000677000720c */ /* 0x000fc40003f66270 */
[----:B------:R-:W-:-:S05]  /*13570*/  I2FP.F32.S32 R112, R112 ;  /* 0x0000007000707245 */ /* 0x000fca0000201400 */
[----:B------:R5:W-:Y:S01]  /*13580*/  MUFU.TANH R39, R34 ;  /* 0x0000002200277308 */ /* 0x000be20000002400 */
[CC--:B---3--:R-:W-:Y:S01]  /*13590*/  FFMA.FTZ R115, R0.reuse, R112.reuse, R147 ;  /* 0x0000007000737223 */ /* 0x0c8fe20000010093 */
[----:B-1----:R-:W-:-:S04]  /*135a0*/  FFMA.FTZ R112, R0, R112, R107 ;  /* 0x0000007000707223 */ /* 0x002fc8000001006b */
[----:B------:R-:W-:Y:S02]  /*135b0*/  FSEL R115, R115, -INF , !P6 ;  /* 0xff80000073737808 */ /* 0x000fe40007000000 */
[----:B------:R1:W-:Y:S01]  /*135c0*/  MUFU.TANH R33, R32 ;  /* 0x0000002000217308 */ /* 0x0003e20000002400 */
[----:B----4-:R-:W-:Y:S01]  /*135d0*/  VIADD R36, R18, 0x39 ;  /* 0x0000003912247836 */ /* 0x010fe20000000000 */
[----:B------:R-:W-:-:S04]  /*135e0*/  FSEL R112, R112, -INF , !P3 ;  /* 0xff80000070707808 */ /* 0x000fc80005800000 */
[C---:B------:R-:W-:Y:S02]  /*135f0*/  ISETP.GE.AND P2, PT, R36.reuse, R102, PT ;  /* 0x000000662400720c */ /* 0x040fe40003f46270 */
[----:B------:R-:W-:Y:S01]  /*13600*/  ISETP.GE.AND P1, PT, R36, R103, PT ;  /* 0x000000672400720c */ /* 0x000fe20003f26270 */
[----:B-----5:R-:W-:Y:S01]  /*13610*/  VIADD R34, R18, 0x41 ;  /* 0x0000004112227836 */ /* 0x020fe20000000000 */
[----:B------:R-:W-:Y:S01]  /*13620*/  I2FP.F32.S32 R36, R36 ;  /* 0x0000002400247245 */ /* 0x000fe20000201400 */
[----:B------:R-:W3:Y:S04]  /*13630*/  MUFU.TANH R127, R44 ;  /* 0x0000002c007f7308 */ /* 0x000ee80000002400 */
[CC--:B------:R-:W-:Y:S01]  /*13640*/  FFMA.FTZ R29, R0.reuse, R36.reuse, R29 ;  /* 0x00000024001d7223 */ /* 0x0c0fe2000001001d */
[----:B------:R-:W-:Y:S01]  /*13650*/  FFMA.FTZ R51, R0, R36, R51 ;  /* 0x0000002400337223 */ /* 0x000fe20000010033 */
[----:B-1----:R-:W-:-:S02]  /*13660*/  I2FP.F32.S32 R32, R34 ;  /* 0x0000002200207245 */ /* 0x002fc40000201400 */
[----:B------:R-:W1:Y:S01]  /*13670*/  MUFU.TANH R37, R37 ;  /* 0x0000002500257308 */ /* 0x000e620000002400 */
[----:B------:R-:W-:Y:S02]  /*13680*/  FSEL R107, R29, -INF , !P2 ;  /* 0xff8000001d6b7808 */ /* 0x000fe40005000000 */
[----:B------:R-:W-:Y:S01]  /*13690*/  FSEL R118, R51, -INF , !P1 ;  /* 0xff80000033767808 */ /* 0x000fe20004800000 */
[CC--:B--2---:R-:W-:Y:S01]  /*136a0*/  FFMA.FTZ R145, R0.reuse, R32.reuse, R145 ;  /* 0x0000002000917223 */ /* 0x0c4fe20000010091 */
[----:B------:R-:W-:Y:S01]  /*136b0*/  FFMA.FTZ R109, R0, R32, R109 ;  /* 0x00000020006d7223 */ /* 0x000fe2000001006d */
[C---:B------:R-:W-:Y:S02]  /*136c0*/  ISETP.GE.AND P2, PT, R34.reuse, R102, PT ;  /* 0x000000662200720c */ /* 0x040fe40003f46270 */
[----:B------:R-:W-:Y:S01]  /*136d0*/  ISETP.GE.AND P1, PT, R34, R103, PT ;  /* 0x000000672200720c */ /* 0x000fe20003f26270 */
[----:B------:R2:W-:Y:S01]  /*136e0*/  MUFU.TANH R29, R30 ;  /* 0x0000001e001d7308 */ /* 0x0005e20000002400 */
[----:B------:R-:W-:-:S02]  /*136f0*/  LOP3.LUT R32, R24, 0x50, R187, 0xfe, !PT ;  /* 0x0000005018207812 */ /* 0x000fc400078efebb */
[----:B------:R-:W-:Y:S02]  /*13700*/  FSEL R113, R145, -INF , !P2 ;  /* 0xff80000091717808 */ /* 0x000fe40005000000 */
[----:B------:R-:W-:Y:S02]  /*13710*/  FSEL R110, R109, -INF , !P1 ;  /* 0xff8000006d6e7808 */ /* 0x000fe40004800000 */
[C---:B------:R-:W-:Y:S01]  /*13720*/  ISETP.GE.AND P2, PT, R104.reuse, R102, PT ;  /* 0x000000666800720c */ /* 0x040fe20003f46270 */
[----:B------:R4:W-:Y:S01]  /*13730*/  MUFU.TANH R45, R28 ;  /* 0x0000001c002d7308 */ /* 0x0009e20000002400 */
[----:B------:R-:W-:Y:S02]  /*13740*/  ISETP.GE.AND P1, PT, R104, R103, PT ;  /* 0x000000676800720c */ /* 0x000fe40003f26270 */
[----:B------:R-:W-:Y:S02]  /*13750*/  I2FP.F32.S32 R104, R104 ;  /* 0x0000006800687245 */ /* 0x000fe40000201400 */
[----:B------:R-:W-:-:S02]  /*13760*/  ISETP.GE.AND P6, PT, R32, R102, PT ;  /* 0x000000662000720c */ /* 0x000fc40003fc6270 */
[----:B------:R-:W-:Y:S01]  /*13770*/  ISETP.GE.AND P3, PT, R32, R103, PT ;  /* 0x000000672000720c */ /* 0x000fe20003f66270 */
[C---:B------:R-:W-:Y:S01]  /*13780*/  FFMA.FTZ R109, R0.reuse, R104, R61 ;  /* 0x00000068006d7223 */ /* 0x040fe2000001003d */
[----:B--2---:R-:W-:Y:S01]  /*13790*/  I2FP.F32.S32 R30, R32 ;  /* 0x00000020001e7245 */ /* 0x004fe20000201400 */
[----:B---3--:R-:W-:Y:S01]  /*137a0*/  FFMA.FTZ R104, R0, R104, R127 ;  /* 0x0000006800687223 */ /* 0x008fe2000001007f */
[----:B------:R-:W2:Y:S01]  /*137b0*/  MUFU.TANH R35, R35 ;  /* 0x0000002300237308 */ /* 0x000ea20000002400 */
[----:B------:R-:W-:Y:S02]  /*137c0*/  LOP3.LUT R44, R24, 0x68, R187, 0xfe, !PT ;  /* 0x00000068182c7812 */ /* 0x000fe400078efebb */
[CC--:B------:R-:W-:Y:S01]  /*137d0*/  FFMA.FTZ R61, R0.reuse, R30.reuse, R129 ;  /* 0x0000001e003d7223 */ /* 0x0c0fe20000010081 */
[----:B------:R-:W-:Y:S01]  /*137e0*/  FFMA.FTZ R53, R0, R30, R53 ;  /* 0x0000001e00357223 */ /* 0x000fe20000010035 */
[----:B------:R-:W-:Y:S01]  /*137f0*/  VIADD R30, R18, 0x51 ;  /* 0x00000051121e7836 */ /* 0x000fe20000000000 */
[----:B----4-:R-:W-:-:S02]  /*13800*/  LOP3.LUT R28, R24, 0x58, R187, 0xfe, !PT ;  /* 0x00000058181c7812 */ /* 0x010fc400078efebb */
[----:B------:R-:W-:Y:S01]  /*13810*/  FSEL R109, R109, -INF , !P2 ;  /* 0xff8000006d6d7808 */ /* 0x000fe20005000000 */
[----:B------:R-:W3:Y:S01]  /*13820*/  MUFU.TANH R31, R31 ;  /* 0x0000001f001f7308 */ /* 0x000ee20000002400 */
[----:B------:R-:W-:Y:S02]  /*13830*/  FSEL R104, R104, -INF , !P1 ;  /* 0xff80000068687808 */ /* 0x000fe40004800000 */
[-C--:B------:R-:W-:Y:S02]  /*13840*/  ISETP.GE.AND P5, PT, R28, R102.reuse, PT ;  /* 0x000000661c00720c */ /* 0x080fe40003fa6270 */
[C---:B------:R-:W-:Y:S02]  /*13850*/  ISETP.GE.AND P2, PT, R30.reuse, R102, PT ;  /* 0x000000661e00720c */ /* 0x040fe40003f46270 */
[-C--:B------:R-:W-:Y:S01]  /*13860*/  ISETP.GE.AND P1, PT, R30, R103.reuse, PT ;  /* 0x000000671e00720c */ /* 0x080fe20003f26270 */
[----:B------:R4:W-:Y:S01]  /*13870*/  MUFU.TANH R49, R26 ;  /* 0x0000001a00317308 */ /* 0x0009e20000002400 */
[----:B------:R-:W-:-:S02]  /*13880*/  ISETP.GE.AND P4, PT, R28, R103, PT ;  /* 0x000000671c00720c */ /* 0x000fc40003f86270 */
[----:B------:R-:W-:Y:S02]  /*13890*/  I2FP.F32.S32 R30, R30 ;  /* 0x0000001e001e7245 */ /* 0x000fe40000201400 */
[----:B------:R-:W-:Y:S02]  /*138a0*/  I2FP.F32.S32 R28, R28 ;  /* 0x0000001c001c7245 */ /* 0x000fe40000201400 */
[----:B------:R-:W-:Y:S01]  /*138b0*/  FSEL R61, R61, -INF , !P6 ;  /* 0xff8000003d3d7808 */ /* 0x000fe20007000000 */
[CC--:B------:R-:W-:Y:S01]  /*138c0*/  FFMA.FTZ R55, R0.reuse, R30.reuse, R55 ;  /* 0x0000001e00377223 */ /* 0x0c0fe20000010037 */
[C---:B-1----:R-:W-:Y:S01]  /*138d0*/  FFMA.FTZ R37, R0.reuse, R30, R37 ;  /* 0x0000001e00257223 */ /* 0x042fe20000010025 */
[CC--:B------:R-:W-:Y:S01]  /*138e0*/  FFMA.FTZ R47, R0.reuse, R28.reuse, R47 ;  /* 0x0000001c002f7223 */ /* 0x0c0fe2000001002f */
[----:B------:R-:W-:Y:S01]  /*138f0*/  FFMA.FTZ R39, R0, R28, R39 ;  /* 0x0000001c00277223 */ /* 0x000fe20000010027 */
[----:B------:R-:W-:Y:S01]  /*13900*/  VIADD R28, R18, 0x59 ;  /* 0x00000059121c7836 */ /* 0x000fe20000000000 */
[----:B------:R-:W-:Y:S01]  /*13910*/  FSEL R59, R55, -INF , !P2 ;  /* 0xff800000373b7808 */ /* 0x000fe20005000000 */
[----:B------:R-:W1:Y:S01]  /*13920*/  MUFU.TANH R27, R27 ;  /* 0x0000001b001b7308 */ /* 0x000e620000002400 */
[----:B------:R-:W-:-:S02]  /*13930*/  FSEL R54, R37, -INF , !P1 ;  /* 0xff80000025367808 */ /* 0x000fc40004800000 */
[----:B----4-:R-:W-:Y:S02]  /*13940*/  LOP3.LUT R26, R24, 0x60, R187, 0xfe, !PT ;  /* 0x00000060181a7812 */ /* 0x010fe400078efebb */
[----:B------:R-:W-:Y:S02]  /*13950*/  FSEL R58, R53, -INF , !P3 ;  /* 0xff800000353a7808 */ /* 0x000fe40005800000 */
[CC--:B------:R-:W-:Y:S01]  /*13960*/  ISETP.GE.AND P2, PT, R28.reuse, R102.reuse, PT ;  /* 0x000000661c00720c */ /* 0x0c0fe20003f46270 */
[----:B------:R-:W4:Y:S01]  /*13970*/  MUFU.TANH R23, R23 ;  /* 0x0000001700177308 */ /* 0x000f220000002400 */
[----:B------:R-:W-:Y:S02]  /*13980*/  ISETP.GE.AND P1, PT, R28, R103, PT ;  /* 0x000000671c00720c */ /* 0x000fe40003f26270 */
[----:B------:R-:W-:Y:S02]  /*13990*/  ISETP.GE.AND P6, PT, R26, R102, PT ;  /* 0x000000661a00720c */ /* 0x000fe40003fc6270 */
[----:B------:R-:W-:-:S02]  /*139a0*/  I2FP.F32.S32 R28, R28 ;  /* 0x0000001c001c7245 */ /* 0x000fc40000201400 */
[----:B------:R-:W-:Y:S01]  /*139b0*/  ISETP.GE.AND P3, PT, R26, R103, PT ;  /* 0x000000671a00720c */ /* 0x000fe20003f66270 */
[----:B------:R5:W-:Y:S01]  /*139c0*/  MUFU.TANH R37, R22 ;  /* 0x0000001600257308 */ /* 0x000be20000002400 */
[----:B------:R-:W-:Y:S01]  /*139d0*/  I2FP.F32.S32 R26, R26 ;  /* 0x0000001a001a7245 */ /* 0x000fe20000201400 */
[CC--:B--2---:R-:W-:Y:S01]  /*139e0*/  FFMA.FTZ R35, R0.reuse, R28.reuse, R35 ;  /* 0x0000001c00237223 */ /* 0x0c4fe20000010023 */
[C---:B------:R-:W-:Y:S01]  /*139f0*/  FFMA.FTZ R33, R0.reuse, R28, R33 ;  /* 0x0000001c00217223 */ /* 0x040fe20000010021 */
[----:B------:R-:W-:Y:S02]  /*13a00*/  FSEL R57, R47, -INF , !P5 ;  /* 0xff8000002f397808 */ /* 0x000fe40006800000 */
[CC--:B---3--:R-:W-:Y:S01]  /*13a10*/  FFMA.FTZ R28, R0.reuse, R26.reuse, R31 ;  /* 0x0000001a001c7223 */ /* 0x0c8fe2000001001f */
[----:B------:R-:W-:Y:S01]  /*13a20*/  FFMA.FTZ R45, R0, R26, R45 ;  /* 0x0000001a002d7223 */ /* 0x000fe2000001002d */
[----:B------:R-:W-:Y:S01]  /*13a30*/  VIADD R26, R18, 0x61 ;  /* 0x00000061121a7836 */ /* 0x000fe20000000000 */
[----:B------:R-:W-:Y:S01]  /*13a40*/  FSEL R55, R35, -INF , !P2 ;  /* 0xff80000023377808 */ /* 0x000fe20005000000 */
[----:B------:R-:W2:Y:S01]  /*13a50*/  MUFU.TANH R25, R25 ;  /* 0x0000001900197308 */ /* 0x000ea20000002400 */
[----:B------:R-:W-:-:S02]  /*13a60*/  FSEL R52, R39, -INF , !P4 ;  /* 0xff80000027347808 */ /* 0x000fc40006000000 */
[-C--:B------:R-:W-:Y:S02]  /*13a70*/  ISETP.GE.AND P2, PT, R26, R102.reuse, PT ;  /* 0x000000661a00720c */ /* 0x080fe40003f46270 */
[----:B------:R-:W-:Y:S02]  /*13a80*/  ISETP.GE.AND P5, PT, R44, R102, PT ;  /* 0x000000662c00720c */ /* 0x000fe40003fa6270 */
[----:B-----5:R-:W-:Y:S01]  /*13a90*/  FSEL R22, R33, -INF , !P1 ;  /* 0xff80000021167808 */ /* 0x020fe20004800000 */
[----:B------:R3:W5:Y:S01]  /*13aa0*/  MUFU.TANH R31, R20 ;  /* 0x00000014001f7308 */ /* 0x0007620000002400 */
[-C--:B------:R-:W-:Y:S02]  /*13ab0*/  ISETP.GE.AND P1, PT, R26, R103.reuse, PT ;  /* 0x000000671a00720c */ /* 0x080fe40003f26270 */
[----:B------:R-:W-:Y:S02]  /*13ac0*/  I2FP.F32.S32 R26, R26 ;  /* 0x0000001a001a7245 */ /* 0x000fe40000201400 */
[----:B------:R-:W-:-:S02]  /*13ad0*/  ISETP.GE.AND P4, PT, R44, R103, PT ;  /* 0x000000672c00720c */ /* 0x000fc40003f86270 */
[----:B------:R-:W-:Y:S01]  /*13ae0*/  I2FP.F32.S32 R44, R44 ;  /* 0x0000002c002c7245 */ /* 0x000fe20000201400 */
[-C--:B------:R-:W-:Y:S01]  /*13af0*/  FFMA.FTZ R29, R0, R26.reuse, R29 ;  /* 0x0000001a001d7223 */ /* 0x080fe2000001001d */
[----:B------:R-:W-:Y:S01]  /*13b00*/  LOP3.LUT R32, R24, 0x70, R187, 0xfe, !PT ;  /* 0x0000007018207812 */ /* 0x000fe200078efebb */
[C---:B-1----:R-:W-:Y:S01]  /*13b10*/  FFMA.FTZ R27, R0.reuse, R26, R27 ;  /* 0x0000001a001b7223 */ /* 0x042fe2000001001b */
[----:B------:R1:W5:Y:S01]  /*13b20*/  MUFU.TANH R33, R21 ;  /* 0x0000001500217308 */ /* 0x0003620000002400 */
[CC--:B------:R-:W-:Y:S01]  /*13b30*/  FFMA.FTZ R49, R0.reuse, R44.reuse, R49 ;  /* 0x0000002c00317223 */ /* 0x0c0fe20000010031 */
[----:B----4-:R-:W-:Y:S01]  /*13b40*/  FFMA.FTZ R44, R0, R44, R23 ;  /* 0x0000002c002c7223 */ /* 0x010fe20000010017 */
[----:B------:R-:W-:Y:S02]  /*13b50*/  FSEL R23, R29, -INF , !P2 ;  /* 0xff8000001d177808 */ /* 0x000fe40005000000 */
[----:B------:R-:W-:Y:S02]  /*13b60*/  FSEL R42, R27, -INF , !P1 ;  /* 0xff8000001b2a7808 */ /* 0x000fe40004800000 */
[----:B---3--:R-:W-:Y:S01]  /*13b70*/  FSEL R20, R45, -INF , !P3 ;  /* 0xff8000002d147808 */ /* 0x008fe20005800000 */
[----:B------:R-:W-:Y:S01]  /*13b80*/  MUFU.TANH R15, R15 ;  /* 0x0000000f000f7308 */ /* 0x000fe20000002400 */
[----:B------:R-:W-:-:S02]  /*13b90*/  ISETP.GE.AND P3, PT, R32, R102, PT ;  /* 0x000000662000720c */ /* 0x000fc40003f66270 */
[C---:B------:R-:W-:Y:S02]  /*13ba0*/  ISETP.GE.AND P2, PT, R40.reuse, R102, PT ;  /* 0x000000662800720c */ /* 0x040fe40003f46270 */
[-C--:B------:R-:W-:Y:S02]  /*13bb0*/  ISETP.GE.AND P1, PT, R40, R103.reuse, PT ;  /* 0x000000672800720c */ /* 0x080fe40003f26270 */
[----:B------:R-:W-:Y:S01]  /*13bc0*/  P2R R26, PR, RZ, 0x8 ;  /* 0x00000008ff1a7803 */ /* 0x000fe20000000000 */
[----:B------:R3:W-:Y:S01]  /*13bd0*/  MUFU.TANH R27, R14 ;  /* 0x0000000e001b7308 */ /* 0x0007e20000002400 */
[----:B------:R-:W-:Y:S02]  /*13be0*/  I2FP.F32.S32 R40, R40 ;  /* 0x0000002800287245 */ /* 0x000fe40000201400 */
[----:B-1----:R-:W-:Y:S02]  /*13bf0*/  FSEL R21, R49, -INF , !P5 ;  /* 0xff80000031157808 */ /* 0x002fe40006800000 */
[----:B------:R-:W-:-:S02]  /*13c00*/  ISETP.GE.AND P3, PT, R32, R103, PT ;  /* 0x000000672000720c */ /* 0x000fc40003f66270 */
[----:B------:R-:W-:Y:S01]  /*13c10*/  ISETP.NE.AND P5, PT, R26, RZ, PT ;  /* 0x000000ff1a00720c */ /* 0x000fe20003fa5270 */
[----:B--2---:R-:W-:Y:S01]  /*13c20*/  FFMA.FTZ R26, R0, R40, R25 ;  /* 0x00000028001a7223 */ /* 0x004fe20000010019 */
[----:B------:R-:W-:Y:S01]  /*13c30*/  I2FP.F32.S32 R32, R32 ;  /* 0x0000002000207245 */ /* 0x000fe20000201400 */
[----:B------:R-:W-:Y:S01]  /*13c40*/  FMUL.FTZ R25, R4, UR15 ;  /* 0x0000000f04197c20 */ /* 0x000fe20008410000 */
[----:B------:R-:W-:Y:S01]  /*13c50*/  LOP3.LUT R4, R24, 0x78, R187, 0xfe, !PT ;  /* 0x0000007818047812 */ /* 0x000fe200078efebb */
[----:B------:R-:W-:Y:S01]  /*13c60*/  FFMA.FTZ R40, R0, R40, R37 ;  /* 0x0000002800287223 */ /* 0x000fe20000010025 */
[----:B------:R-:W-:Y:S01]  /*13c70*/  FSEL R39, R28, -INF , !P6 ;  /* 0xff8000001c277808 */ /* 0x000fe20007000000 */
[-C--:B-----5:R-:W-:Y:S01]  /*13c80*/  FFMA.FTZ R29, R0, R32.reuse, R31 ;  /* 0x00000020001d7223 */ /* 0x0a0fe2000001001f */
[----:B------:R-:W-:Y:S01]  /*13c90*/  FMUL.FTZ R31, R6, UR15 ;  /* 0x0000000f061f7c20 */ /* 0x000fe20008410000 */
[----:B------:R-:W1:Y:S01]  /*13ca0*/  MUFU.TANH R25, R25 ;  /* 0x0000001900197308 */ /* 0x000e620000002400 */
[----:B------:R-:W-:Y:S01]  /*13cb0*/  FFMA.FTZ R32, R0, R32, R33 ;  /* 0x0000002000207223 */ /* 0x000fe20000010021 */
[----:B---3--:R-:W-:Y:S01]  /*13cc0*/  VIADD R14, R18, 0x71 ;  /* 0x00000071120e7836 */ /* 0x008fe20000000000 */
[----:B------:R-:W-:Y:S01]  /*13cd0*/  ISETP.GE.AND P6, PT, R4, R102, PT ;  /* 0x000000660400720c */ /* 0x000fe20003fc6270 */
[----:B------:R-:W-:Y:S01]  /*13ce0*/  VIADD R6, R18, 0x79 ;  /* 0x0000007912067836 */ /* 0x000fe20000000000 */
[----:B------:R-:W-:-:S02]  /*13cf0*/  FSEL R37, R26, -INF , !P2 ;  /* 0xff8000001a257808 */ /* 0x000fc40005000000 */
[----:B------:R-:W-:Y:S01]  /*13d00*/  FSEL R32, R32, -INF , !P3 ;  /* 0xff80000020207808 */ /* 0x000fe20005800000 */
[----:B------:R-:W2:Y:S01]  /*13d10*/  MUFU.TANH R31, R31 ;  /* 0x0000001f001f7308 */ /* 0x000ea20000002400 */
[-C--:B------:R-:W-:Y:S02]  /*13d20*/  ISETP.GE.AND P3, PT, R4, R103.reuse, PT ;  /* 0x000000670400720c */ /* 0x080fe40003f66270 */
[----:B------:R-:W-:Y:S02]  /*13d30*/  I2FP.F32.S32 R4, R4 ;  /* 0x0000000400047245 */ /* 0x000fe40000201400 */
[----:B------:R-:W-:Y:S02]  /*13d40*/  FSEL R40, R40, -INF , !P1 ;  /* 0xff80000028287808 */ /* 0x000fe40004800000 */
[C---:B------:R-:W-:Y:S01]  /*13d50*/  ISETP.GE.AND P2, PT, R14.reuse, R102, PT ;  /* 0x000000660e00720c */ /* 0x040fe20003f46270 */
[----:B------:R-:W3:Y:S01]  /*13d60*/  MUFU.TANH R125, R125 ;  /* 0x0000007d007d7308 */ /* 0x000ee20000002400 */
[----:B------:R-:W-:Y:S01]  /*13d70*/  BAR.SYNC.DEFER_BLOCKING 0x0 ;  /* 0x0000000000007b1d */ /* 0x000fe20000010000 */
[----:B------:R-:W-:Y:S01]  /*13d80*/  ISETP.GE.AND P1, PT, R14, R103, PT ;  /* 0x000000670e00720c */ /* 0x000fe20003f26270 */
[----:B-1----:R-:W-:Y:S01]  /*13d90*/  FFMA.FTZ R25, R0, R4, R25 ;  /* 0x0000000400197223 */ /* 0x002fe20000010019 */
[----:B------:R-:W-:-:S02]  /*13da0*/  I2FP.F32.S32 R14, R14 ;  /* 0x0000000e000e7245 */ /* 0x000fc40000201400 */
[----:B------:R-:W-:Y:S02]  /*13db0*/  FSEL R44, R44, -INF , !P4 ;  /* 0xff8000002c2c7808 */ /* 0x000fe40006000000 */
[----:B------:R-:W1:Y:S01]  /*13dc0*/  MUFU.TANH R5, R5 ;  /* 0x0000000500057308 */ /* 0x000e620000002400 */
[CC--:B------:R-:W-:Y:S01]  /*13dd0*/  FFMA.FTZ R15, R0.reuse, R14.reuse, R15 ;  /* 0x0000000e000f7223 */ /* 0x0c0fe2000001000f */
[C---:B------:R-:W-:Y:S01]  /*13de0*/  FFMA.FTZ R27, R0.reuse, R14, R27 ;  /* 0x0000000e001b7223 */ /* 0x040fe2000001001b */
[----:B--2---:R-:W-:Y:S01]  /*13df0*/  FFMA.FTZ R28, R0, R4, R31 ;  /* 0x00000004001c7223 */ /* 0x004fe2000001001f */
[----:B------:R-:W-:Y:S02]  /*13e00*/  FSEL R31, R25, -INF , !P6 ;  /* 0xff800000191f7808 */ /* 0x000fe40007000000 */
[----:B------:R-:W-:Y:S02]  /*13e10*/  ISETP.GT.AND P6, PT, R184, R171, PT ;  /* 0x000000abb800720c */ /* 0x000fe40003fc4270 */
[----:B------:R-:W2:Y:S01]  /*13e20*/  MUFU.TANH R7, R7 ;  /* 0x0000000700077308 */ /* 0x000ea20000002400 */
        /* <DEDUP_REMOVED lines=8> */
[----:B------:R-:W-:Y:S02]  /*13eb0*/  I2FP.F32.S32 R6, R6 ;  /* 0x0000000600067245 */ /* 0x000fe40000201400 */
[----:B------:R-:W-:Y:S01]  /*13ec0*/  FSEL R28, R28, -INF , !P3 ;  /* 0xff8000001c1c7808 */ /* 0x000fe20005800000 */
[CC--:B------:R-:W-:Y:S01]  /*13ed0*/  FFMA.FTZ R105, R0.reuse, R18.reuse, R105 ;  /* 0x0000001200697223 */ /* 0x0c0fe20000010069 */
[C---:B---3--:R-:W-:Y:S01]  /*13ee0*/  FFMA.FTZ R125, R0.reuse, R18, R125 ;  /* 0x00000012007d7223 */ /* 0x048fe2000001007d */
[CC--:B-1----:R-:W-:Y:S01]  /*13ef0*/  FFMA.FTZ R5, R0.reuse, R6.reuse, R5 ;  /* 0x0000000600057223 */ /* 0x0c2fe20000010005 */
[----:B--2---:R-:W-:Y:S02]  /*13f00*/  FFMA.FTZ R26, R0, R6, R7 ;  /* 0x00000006001a7223 */ /* 0x004fe40000010007 */
        /* <DEDUP_REMOVED lines=50> */
[----:B------:R1:W2:Y:S01]  /*14230*/  LDG.E R18, desc[UR6][R46.64] ;  /* 0x000000062e127981 */ /* 0x0002a2000c1e1900 */
[----:B------:R-:W-:Y:S02]  /*14240*/  IADD3 R14, R5, -R14, RZ ;  /* 0x8000000e050e7210 */ /* 0x000fe40007ffe0ff */
[----:B------:R-:W3:Y:S03]  /*14250*/  LDC.64 R4, c[0x0][0x230] ;  /* 0x00008c00ff047b82 */ /* 0x000ee60000000a00 */
[----:B------:R-:W-:Y:S02]  /*14260*/  IMAD R27, R14, R15, -0x80 ;  /* 0xffffff800e1b7424 */ /* 0x000fe400078e020f */
[----:B------:R-:W-:-:S03]  /*14270*/  IMAD.U32 R14, RZ, RZ, UR4 ;  /* 0x00000004ff0e7e24 */ /* 0x000fc6000f8e00ff */
[----:B------:R-:W-:-:S05]  /*14280*/  SHF.R.S32.HI R15, RZ, 0x1f, R27 ;  /* 0x0000001fff0f7819 */ /* 0x000fca000001141b */
[----:B------:R-:W-:-:S04]  /*14290*/  IMAD R24, R15, R14, RZ ;  /* 0x0000000e0f187224 */ /* 0x000fc800078e02ff */
[C---:B------:R-:W-:Y:S02]  /*142a0*/  IMAD R15, R27.reuse, UR5, R24 ;  /* 0x000000051b0f7c24 */ /* 0x040fe4000f8e0218 */
[----:B-1----:R-:W-:-:S04]  /*142b0*/  IMAD.WIDE.U32 R46, R27, R14, RZ ;  /* 0x0000000e1b2e7225 */ /* 0x002fc800078e00ff */
[----:B------:R-:W-:Y:S01]  /*142c0*/  IMAD.IADD R47, R47, 0x1, R15 ;  /* 0x000000012f2f7824 */ /* 0x000fe200078e020f */
[----:B--2---:R-:W-:-:S04]  /*142d0*/  IADD3 R18, -R25, R18, RZ ;  /* 0x0000001219127210 */ /* 0x004fc80007ffe1ff */
[----:B------:R-:W-:Y:S01]  /*142e0*/  SHF.R.S32.HI R25, RZ, 0x1f, R18 ;  /* 0x0000001fff197819 */ /* 0x000fe20000011412 */
[----:B---3--:R-:W-:-:S04]  /*142f0*/  IMAD.WIDE.U32 R46, R18, R4, R46 ;  /* 0x00000004122e7225 */ /* 0x008fc800078e002e */
[----:B------:R-:W-:-:S04]  /*14300*/  IMAD R25, R25, R4, RZ ;  /* 0x0000000419197224 */ /* 0x000fc800078e02ff */
[----:B------:R-:W-:Y:S02]  /*14310*/  IMAD R5, R18, R5, R25 ;  /* 0x0000000512057224 */ /* 0x000fe400078e0219 */
[----:B------:R-:W-:-:S03]  /*14320*/  IMAD.MOV.U32 R18, RZ, RZ, R46 ;  /* 0x000000ffff127224 */ /* 0x000fc600078e002e */
[----:B------:R-:W-:Y:S01]  /*14330*/  IADD3 R27, R47, R5, RZ ;  /* 0x000000052f1b7210 */ /* 0x000fe20007ffe0ff */
[----:B------:R-:W-:Y:S06]  /*14340*/  BRA `(.L_x_7821) ;  /* 0x0000000000107947 */ /* 0x000fec0003800000 */
.L_x_7820:
[----:B------:R-:W1:Y:S02]  /*14350*/  LDC R14, c[0x0][0x248] ;  /* 0x00009200ff0e7b82 */ /* 0x000e640000000800 */
[----:B-1----:R-:W-:-:S05]  /*14360*/  IMAD.SHL.U32 R18, R14, 0x80, RZ ;  /* 0x000000800e127824 */ /* 0x002fca00078e00ff */
[----:B------:R-:W-:-:S04]  /*14370*/  IADD3 R18, -R18, RZ, RZ ;  /* 0x000000ff12127210 */ /* 0x000fc80007ffe1ff */
[----:B------:R-:W-:-:S07]  /*14380*/  SHF.R.S32.HI R27, RZ, 0x1f, R18 ;  /* 0x0000001fff1b7819 */ /* 0x000fce0000011412 */
.L_x_7821:
        /* <DEDUP_REMOVED lines=15> */
[----:B------:R-:W-:Y:S01]  /*14480*/  @!P0 IMAD.MOV.U32 R24, RZ, RZ, R18 ;  /* 0x000000ffff188224 */ /* 0x000fe200078e0012 */
[----:B------:R-:W5:Y:S01]  /*14490*/  @!P0 LDC R5, c[0x0][0x24c] ;  /* 0x00009300ff058b82 */ /* 0x000f620000000800 */
[----:B------:R2:W-:Y:S04]  /*144a0*/  @P0 STS.128 [R179+0x2800], RZ ;  /* 0x002800ffb3000388 */ /* 0x0005e80000000c00 */
[----:B------:R-:W-:Y:S01]  /*144b0*/  @!PT LDS RZ, [RZ] ;  /* 0x00000000fffff984 */ /* 0x000fe20000000800 */
[----:B------:R-:W-:Y:S01]  /*144c0*/  @!PT LDS RZ, [RZ] ;  /* 0x00000000fffff984 */ /* 0x000fe20000000800 */
[----:B------:R-:W-:Y:S01]  /*144d0*/  @!PT LDS RZ, [RZ] ;  /* 0x00000000fffff984 */ /* 0x000fe20000000800 */
[----:B------:R2:W-:Y:S01]  /*144e0*/  @!P0 LDGSTS.E.BYPASS.LTC128B.128 [R179+0x2800], desc[UR6][R46.64] ;  /* 0x028000002eb38fae */ /* 0x0005e2000b901d46 */
[----:B-1----:R-:W-:-:S02]  /*144f0*/  @!P0 LEA.HI.X R25, R14, R27, R25, 0x5, P1 ;  /* 0x0000001b0e198211 */ /* 0x002fc400008f2c19 */
[----:B------:R-:W1:Y:S01]  /*14500*/  @!P0 LDC R4, c[0x0][0x24c] ;  /* 0x00009300ff048b82 */ /* 0x000e620000000800 */
[C---:B------:R-:W-:Y:S01]  /*14510*/  @!P0 LEA R48, P1, R36.reuse, R182, 0x1 ;  /* 0x000000b624308211 */ /* 0x040fe200078208ff */
[----:B------:R1:W-:Y:S03]  /*14520*/  @P0 STS.128 [R179+0x3000], RZ ;  /* 0x003000ffb3000388 */ /* 0x0003e60000000c00 */
[----:B------:R-:W-:Y:S01]  /*14530*/  @!P0 LEA.HI.X R49, R36, R183, R25, 0x1, P1 ;  /* 0x000000b724318211 */ /* 0x000fe200008f0c19 */
[----:B------:R-:W-:Y:S02]  /*14540*/  @!P0 IMAD.MOV.U32 R25, RZ, RZ, R27 ;  /* 0x000000ffff198224 */ /* 0x000fe400078e001b */
[----:B---3--:R-:W-:Y:S02]  /*14550*/  @!P0 IMAD R15, R15, 0x30, RZ ;  /* 0x000000300f0f8824 */ /* 0x008fe400078e02ff */
[----:B------:R-:W-:Y:S01]  /*14560*/  @!PT LDS RZ, [RZ] ;  /* 0x00000000fffff984 */ /* 0x000fe20000000800 */
[----:B------:R-:W-:Y:S01]  /*14570*/  @!PT LDS RZ, [RZ] ;  /* 0x00000000fffff984 */ /* 0x000fe20000000800 */
[----:B------:R-:W-:Y:S01]  /*14580*/  @!PT LDS RZ, [RZ] ;  /* 0x00000000fffff984 */ /* 0x000fe20000000800 */
[----:B------:R3:W-:Y:S01]  /*14590*/  @!P0 LDGSTS.E.BYPASS.LTC128B.128 [R179+0x3000], desc[UR6][R48.64] ;  /* 0x0300000030b38fae */ /* 0x0007e2000b901d46 */
[----:B----4-:R-:W-:-:S03]  /*145a0*/  @!P0 IMAD.WIDE.U32 R50, R14, 0x30, R24 ;  /* 0x000000300e328825 */ /* 0x010fc600078e0018 */
[----:B------:R3:W-:Y:S01]  /*145b0*/  @P0 STS.128 [R179+0x3800], RZ ;  /* 0x003800ffb3000388 */ /* 0x0007e20000000c00 */
[----:B------:R-:W-:Y:S01]  /*145c0*/  @!P0 IMAD.IADD R24, R15, 0x1, R51 ;  /* 0x000000010f188824 */ /* 0x000fe200078e0233 */
[CC--:B------:R-:W-:Y:S01]  /*145d0*/  @!P0 LEA R102, P1, R50.reuse, R182.reuse, 0x1 ;  /* 0x000000b632668211 */ /* 0x0c0fe200078208ff */
[----:B------:R-:W4:Y:S01]  /*145e0*/  @!P0 LDC R15, c[0x0][0x24c] ;  /* 0x00009300ff0f8b82 */ /* 0x000f220000000800 */
[----:B-----5:R-:W-:Y:S02]  /*145f0*/  @!P0 IMAD R5, R5, 0x50, RZ ;  /* 0x0000005005058824 */ /* 0x020fe400078e02ff */
[----:B------:R-:W-:Y:S01]  /*14600*/  @!P0 LEA.HI.X R103, R50, R183, R24, 0x1, P1 ;  /* 0x000000b732678211 */ /* 0x000fe200008f0c18 */
[----:B------:R-:W-:Y:S02]  /*14610*/  @!P0 IMAD.MOV.U32 R24, RZ, RZ, R18 ;  /* 0x000000ffff188224 */ /* 0x000fe400078e0012 */
[----:B-1----:R-:W-:Y:S02]  /*14620*/  @!P0 IMAD R4, R4, 0x60, RZ ;  /* 0x0000006004048824 */ /* 0x002fe400078e02ff */
[C-C-:B------:R-:W-:Y:S01]  /*14630*/  @!P0 IMAD.WIDE.U32 R50, R14.reuse, 0x50, R24.reuse ;  /* 0x000000500e328825 */ /* 0x140fe200078e0018 */
[----:B------:R-:W-:Y:S01]  /*14640*/  @!PT LDS RZ, [RZ] ;  /* 0x00000000fffff984 */ /* 0x000fe20000000800 */
[----:B------:R-:W-:Y:S01]  /*14650*/  @!PT LDS RZ, [RZ] ;  /* 0x00000000fffff984 */ /* 0x000fe20000000800 */
[----:B------:R-:W-:Y:S01]  /*14660*/  @!PT LDS RZ, [RZ] ;  /* 0x00000000fffff984 */ /* 0x000fe20000000800 */
[----:B------:R3:W-:Y:S03]  /*14670*/  @!P0 LDGSTS.E.BYPASS.LTC128B.128 [R179+0x3800], desc[UR6][R102.64] ;  /* 0x0380000066b38fae */ /* 0x0007e6000b901d46 */
[----:B--2---:R-:W-:Y:S01]  /*14680*/  @!P0 IMAD.WIDE.U32 R46, R14, 0x60, R24 ;  /* 0x000000600e2e8825 */ /* 0x004fe200078e0018 */
[----:B------:R-:W-:Y:S01]  /*14690*/  @!P0 LEA R128, P1, R50, R182, 0x1 ;  /* 0x000000b632808211 */ /* 0x000fe200078208ff */
[----:B------:R3:W-:Y:S02]  /*146a0*/  @P0 STS.128 [R179+0x4000], RZ ;  /* 0x004000ffb3000388 */ /* 0x0007e40000000c00 */
[----:B------:R-:W-:-:S02]  /*146b0*/  @!P0 IMAD.IADD R24, R5, 0x1, R51 ;  /* 0x0000000105188824 */ /* 0x000fc400078e0233 */
[----:B------:R-:W-:-:S03]  /*146c0*/  @!P0 IMAD.IADD R4, R4, 0x1, R47 ;  /* 0x0000000104048824 */ /* 0x000fc600078e022f */
[----:B------:R-:W-:Y:S02]  /*146d0*/  @!P0 LEA.HI.X R129, R50, R183, R24, 0x1, P1 ;  /* 0x000000b732818211 */ /* 0x000fe400008f0c18 */
[----:B------:R-:W-:-:S04]  /*146e0*/  @!P0 LEA R24, P1, R46, R182, 0x1 ;  /* 0x000000b62e188211 */ /* 0x000fc800078208ff */
[----:B------:R-:W-:Y:S02]  /*146f0*/  @!P0 LEA.HI.X R25, R46, R183, R4, 0x1, P1 ;  /* 0x000000b72e198211 */ /* 0x000fe400008f0c04 */
[----:B------:R-:W-:-:S04]  /*14700*/  @!P0 LEA R4, P1, R14, R18, 0x6 ;  /* 0x000000120e048211 */ /* 0x000fc800078230ff */
[----:B----4-:R-:W-:Y:S02]  /*14710*/  @!P0 LEA.HI.X R15, R14, R27, R15, 0x6, P1 ;  /* 0x0000001b0e0f8211 */ /* 0x010fe400008f340f */
        /* <DEDUP_REMOVED lines=22> */
[----:B---3--:R-:W-:-:S04]  /*14880*/  IMAD.WIDE.U32 R24, R14, 0x70, R4 ;  /* 0x000000700e187825 */ /* 0x008fc800078e0004 */
[----:B------:R-:W-:Y:S01]  /*14890*/  VIADD R4, R25, UR4 ;  /* 0x0000000419047c36 */ /* 0x000fe20008000000 */
[----:B------:R-:W-:-:S04]  /*148a0*/  LEA R14, P0, R24, R182, 0x1 ;  /* 0x000000b6180e7211 */ /* 0x000fc800078008ff */
[----:B------:R-:W-:-:S05]  /*148b0*/  LEA.HI.X R15, R24, R183, R4, 0x1, P0 ;  /* 0x000000b7180f7211 */ /* 0x000fca00000f0c04 */
[----:B------:R-:W-:Y:S01]  /*148c0*/  @!PT LDS RZ, [RZ] ;  /* 0x00000000fffff984 */ /* 0x000fe20000000800 */
[----:B------:R-:W-:Y:S01]  /*148d0*/  @!PT LDS RZ, [RZ] ;  /* 0x00000000fffff984 */ /* 0x000fe20000000800 */
[----:B------:R-:W-:Y:S01]  /*148e0*/  @!PT LDS RZ, [RZ] ;  /* 0x00000000fffff984 */ /* 0x000fe20000000800 */
[----:B------:R1:W-:Y:S04]  /*148f0*/  LDGSTS.E.BYPASS.LTC128B.128 [R179+0x5800], desc[UR6][R14.64] ;  /* 0x058000000eb37fae */ /* 0x0003e8000b901d46 */
.L_x_7823:
[----:B------:R-:W-:Y:S05]  /*14900*/  BSYNC B0 ;  /* 0x0000000000007941 */ /* 0x000fea0003800000 */
.L_x_7822:
[----:B------:R-:W0:Y:S01]  /*14910*/  LDGDEPBAR ;  /* 0x00000000000079af */ /* 0x000e220000000000 */
[----:B------:R-:W-:-:S04]  /*14920*/  LEA R182, P0, R18, R182, 0x1 ;  /* 0x000000b612b67211 */ /* 0x000fc800078008ff */
[----:B------:R-:W-:-:S09]  /*14930*/  LEA.HI.X R183, R18, R183, R27, 0x1, P0 ;  /* 0x000000b712b77211 */ /* 0x000fd200000f0c1b */
.L_x_7819:
        /* <DEDUP_REMOVED lines=62> */
[----:B------:R-:W-:Y:S02]  /*14d20*/  FMNMX.FTZ R15, R34, R15, !PT ;  /* 0x0000000f220f7209 */ /* 0x000fe40007810000 */
[----:B------:R-:W-:-:S03]  /*14d30*/  FMNMX.FTZ R14, R26, R5, !PT ;  /* 0x000000051a0e7209 */ /* 0x000fc60007810000 */
[----:B------:R-:W1:Y:S04]  /*14d40*/  SHFL.BFLY PT, R4, R15, 0x2, 0x1f ;  /* 0x0c401f000f047f89 */ /* 0x000e6800000e0000 */
[----:B------:R-:W2:Y:S01]  /*14d50*/  SHFL.BFLY PT, R5, R14, 0x2, 0x1f ;  /* 0x0c401f000e057f89 */ /* 0x000ea200000e0000 */
[----:B-1----:R-:W-:Y:S02]  /*14d60*/  FMNMX.FTZ R4, R15, R4, !PT ;  /* 0x000000040f047209 */ /* 0x002fe40007810000 */
[----:B--2---:R-:W-:-:S03]  /*14d70*/  FMNMX.FTZ R5, R14, R5, !PT ;  /* 0x000000050e057209 */ /* 0x004fc60007810000 */
[----:B---3--:R-:W1:Y:S04]  /*14d80*/  SHFL.BFLY PT, R25, R4, 0x1, 0x1f ;  /* 0x0c201f0004197f89 */ /* 0x008e6800000e0000 */
        /* <DEDUP_REMOVED lines=13> */
[--C-:B------:R-:W-:Y:S01]  /*14e60*/  FFMA.FTZ R108, R7, UR8, -R38.reuse ;  /* 0x00000008076c7c23 */ /* 0x100fe20008010826 */
[--C-:B------:R-:W-:Y:S01]  /*14e70*/  FFMA.FTZ R2, R12, UR8, -R27.reuse ;  /* 0x000000080c027c23 */ /* 0x100fe2000801081b */
[----:B------:R-:W-:Y:S01]  /*14e80*/  FFMA.FTZ R50, R11, UR8, -R38 ;  /* 0x000000080b327c23 */ /* 0x000fe20008010826 */
[----:B------:R-:W1:Y:S01]  /*14e90*/  LDSM.16.MT88.4 R12, [R162+0x6000] ;  /* 0x00600000a20c783b */ /* 0x000e620000004200 */
[----:B------:R-:W-:Y:S01]  /*14ea0*/  FADD.FTZ R105, R3, -R4 ;  /* 0x8000000403697221 */ /* 0x000fe20000010000 */
[--C-:B------:R-:W-:Y:S01]  /*14eb0*/  FFMA.FTZ R36, R9, UR8, -R38.reuse ;  /* 0x0000000809247c23 */ /* 0x100fe20008010826 */
[--C-:B------:R-:W-:Y:S01]  /*14ec0*/  FFMA.FTZ R51, R6, UR8, -R27.reuse ;  /* 0x0000000806337c23 */ /* 0x100fe2000801081b */
[--C-:B------:R-:W-:Y:S01]  /*14ed0*/  FFMA.FTZ R49, R8, UR8, -R27.reuse ;  /* 0x0000000808317c23 */ /* 0x100fe2000801081b */
[----:B------:R-:W-:Y:S01]  /*14ee0*/  FMUL.FTZ R105, R105, UR8 ;  /* 0x0000000869697c20 */ /* 0x000fe20008410000 */
[----:B------:R-:W-:Y:S01]  /*14ef0*/  FMUL.FTZ R53, R53, UR8 ;  /* 0x0000000835357c20 */ /* 0x000fe20008410000 */
        /* <DEDUP_REMOVED lines=49> */
[----:B------:R3:W-:Y:S01]  /*15210*/  MUFU.EX2 R3, R5 ;  /* 0x0000000500037308 */ /* 0x0007e20000000800 */
[--C-:B------:R-:W-:Y:S01]  /*15220*/  FFMA.FTZ R58, R23, UR8, -R38.reuse ;  /* 0x00000008173a7c23 */ /* 0x100fe20008010826 */
[--C-:B------:R-:W-:Y:S01]  /*15230*/  FFMA.FTZ R42, R42, UR8, -R27.reuse ;  /* 0x000000082a2a7c23 */ /* 0x100fe2000801081b */
[--C-:B------:R-:W-:Y:S01]  /*15240*/  FFMA.FTZ R44, R44, UR8, -R27.reuse ;  /* 0x000000082c2c7c23 */ /* 0x100fe2000801081b */
[--C-:B------:R-:W-:Y:S01]  /*15250*/  FFMA.FTZ R33, R33, UR8, -R38.reuse ;  /* 0x0000000821217c23 */ /* 0x100fe20008010826 */
[----:B------:R-:W-:Y:S01]  /*15260*/  FFMA.FTZ R31, R31, UR8, -R38 ;  /* 0x000000081f1f7c23 */ /* 0x000fe20008010826 */
[----:B------:R-:W-:-:S02]  /*15270*/  FFMA.FTZ R32, R32, UR8, -R27 ;  /* 0x0000000820207c23 */ /* 0x000fc4000801081b */
[----:B------:R-:W4:Y:S08]  /*15280*/  MUFU.EX2 R105, R105 ;  /* 0x0000006900697308 */ /* 0x000f300000000800 */
[----:B------:R-:W5:Y:S01]  /*15290*/  MUFU.EX2 R53, R53 ;  /* 0x0000003500357308 */ /* 0x000f620000000800 */
[----:B---3--:R-:W-:-:S07]  /*152a0*/  F2FP.F16.F32.PACK_AB R5, R49, R51 ;  /* 0x000000333105723e */ /* 0x008fce00000000ff */
        /* <DEDUP_REMOVED lines=17> */
[----:B---3--:R-:W-:Y:S01]  /*153c0*/  F2FP.F16.F32.PACK_AB R7, R2, R3 ;  /* 0x000000030207723e */ /* 0x008fe200000000ff */
        /* <DEDUP_REMOVED lines=23> */
[--C-:B------:R-:W-:Y:S01]  /*15540*/  FFMA.FTZ R108, R59, UR8, -R38.reuse ;  /* 0x000000083b6c7c23 */ /* 0x100fe20008010826 */
[----:B------:R-:W-:Y:S01]  /*15550*/  HMMA.16816.F32 R92, R4, R10, R92 ;  /* 0x0000000a045c723c */ /* 0x000fe2000000185c */
[----:B------:R-:W2:Y:S01]  /*15560*/  LDSM.16.MT88.4 R8, [R161+0x6000] ;  /* 0x00600000a108783b */ /* 0x000ea20000004200 */
[----:B------:R-:W-:Y:S01]  /*15570*/  MUFU.EX2 R46, R46 ;  /* 0x0000002e002e7308 */ /* 0x000fe20000000800 */
[----:B------:R-:W-:Y:S01]  /*15580*/  FFMA.FTZ R59, R22, UR8, -R27 ;  /* 0x00000008163b7c23 */ /* 0x000fe2000801081b */
[----:B------:R-:W-:Y:S01]  /*15590*/  FFMA.FTZ R112, R190, R53, R51 ;  /* 0x00000035be707223 */ /* 0x000fe20000010033 */
[----:B------:R-:W-:Y:S01]  /*155a0*/  FADD.FTZ R105, R50, R105 ;  /* 0x0000006932697221 */ /* 0x000fe20000010000 */
[----:B------:R-:W-:Y:S01]  /*155b0*/  FFMA.FTZ R50, R37, UR8, -R38 ;  /* 0x0000000825327c23 */ /* 0x000fe20008010826 */
[--C-:B------:R-:W-:Y:S01]  /*155c0*/  FFMA.FTZ R37, R20, UR8, -R27.reuse ;  /* 0x0000000814257c23 */ /* 0x100fe2000801081b */
[----:B------:R-:W-:Y:S01]  /*155d0*/  FADD.FTZ R112, R49, R112 ;  /* 0x0000007031707221 */ /* 0x000fe20000010000 */
[--C-:B------:R-:W-:Y:S01]  /*155e0*/  FFMA.FTZ R49, R39, UR8, -R38.reuse ;  /* 0x0000000827317c23 */ /* 0x100fe20008010826 */
[----:B------:R-:W-:Y:S01]  /*155f0*/  MUFU.EX2 R41, R41 ;  /* 0x0000002900297308 */ /* 0x000fe20000000800 */
[--C-:B------:R-:W-:Y:S01]  /*15600*/  FFMA.FTZ R39, R21, UR8, -R38.reuse ;  /* 0x0000000815277c23 */ /* 0x100fe20008010826 */
[----:B------:R-:W-:Y:S01]  /*15610*/  FFMA.FTZ R51, R40, UR8, -R27 ;  /* 0x0000000828337c23 */ /* 0x000fe2000801081b */
[----:B------:R-:W-:Y:S01]  /*15620*/  LDSM.16.MT88.4 R20, [R164+0x9000] ;  /* 0x00900000a414783b */ /* 0x000fe20000004200 */
[----:B------:R-:W-:-:S04]  /*15630*/  FFMA.FTZ R189, R34, UR8, -R38 ;  /* 0x0000000822bd7c23 */ /* 0x000fc80008010826 */
        /* <DEDUP_REMOVED lines=11> */
[----:B---3--:R-:W-:-:S02]  /*156f0*/  F2FP.F16.F32.PACK_AB R4, R43, R48 ;  /* 0x000000302b04723e */ /* 0x008fc400000000ff */
[----:B----4-:R-:W-:Y:S02]  /*15700*/  F2FP.F16.F32.PACK_AB R5, R60, R47 ;  /* 0x0000002f3c05723e */ /* 0x010fe400000000ff */
[----:B------:R-:W-:Y:S01]  /*15710*/  F2FP.F16.F32.PACK_AB R6, R41, R46 ;  /* 0x0000002e2906723e */ /* 0x000fe200000000ff */
[----:B------:R-:W3:Y:S01]  /*15720*/  MUFU.EX2 R64, R64 ;  /* 0x0000004000407308 */ /* 0x000ee20000000800 */
[----:B--2---:R-:W-:-:S07]  /*15730*/  F2FP.F16.F32.PACK_AB R7, R45, R56 ;  /* 0x000000382d07723e */ /* 0x004fce00000000ff */
        /* <DEDUP_REMOVED lines=22> */
[----:B---3--:R-:W-:-:S02]  /*158a0*/  F2FP.F16.F32.PACK_AB R4, R64, R67 ;  /* 0x000000434004723e */ /* 0x008fc400000000ff */
[----:B--2---:R-:W-:Y:S02]  /*158b0*/  F2FP.F16.F32.PACK_AB R5, R103, R66 ;  /* 0x000000426705723e */ /* 0x004fe400000000ff */
        /* <DEDUP_REMOVED lines=71> */
[----:B------:R-:W1:Y:S02]  /*15d30*/  LDSM.16.MT88.4 R12, [R164+0x8800] ;  /* 0x00880000a40c783b */ /* 0x000e640000004200 */
[----:B------:R-:W-:Y:S03]  /*15d40*/  MUFU.EX2 R189, R189 ;  /* 0x000000bd00bd7308 */ /* 0x000fe60000000800 */
        /* <DEDUP_REMOVED lines=19> */
[----:B------:R-:W-:Y:S01]  /*15e80*/  FFMA.FTZ R36, R29, UR8, -R38 ;  /* 0x000000081d247c23 */ /* 0x000fe20008010826 */
[----:B------:R-:W-:-:S02]  /*15e90*/  FADD.FTZ R29, R3, R112 ;  /* 0x00000070031d7221 */ /* 0x000fc40000010000 */
[----:B------:R-:W-:Y:S01]  /*15ea0*/  FADD.FTZ R35, R35, R12 ;  /* 0x0000000c23237221 */ /* 0x000fe20000010000 */
[----:B------:R-:W1:Y:S01]  /*15eb0*/  MUFU.EX2 R3, R36 ;  /* 0x0000002400037308 */ /* 0x000e620000000800 */
[----:B------:R-:W-:Y:S01]  /*15ec0*/  F2FP.F16.F32.PACK_AB R4, R58, R49 ;  /* 0x000000313a04723e */ /* 0x000fe200000000ff */
[----:B------:R-:W5:Y:S01]  /*15ed0*/  LDSM.16.MT88.4 R12, [R160+0x9000] ;  /* 0x00900000a00c783b */ /* 0x000f620000004200 */
[----:B----4-:R-:W-:Y:S01]  /*15ee0*/  F2FP.F16.F32.PACK_AB R5, R42, R37 ;  /* 0x000000252a05723e */ /* 0x010fe200000000ff */
[----:B------:R-:W-:Y:S01]  /*15ef0*/  FADD.FTZ R48, R48, R35 ;  /* 0x0000002330307221 */ /* 0x000fe20000010000 */
[----:B------:R-:W-:Y:S02]  /*15f00*/  F2FP.F16.F32.PACK_AB R6, R50, R39 ;  /* 0x000000273206723e */ /* 0x000fe400000000ff */
[----:B------:R-:W-:Y:S01]  /*15f10*/  F2FP.F16.F32.PACK_AB R7, R51, R44 ;  /* 0x0000002c3307723e */ /* 0x000fe200000000ff */
[----:B------:R-:W-:-:S04]  /*15f20*/  FADD.FTZ R43, R43, R48 ;  /* 0x000000302b2b7221 */ /* 0x000fc80000010000 */
[----:B------:R-:W-:Y:S02]  /*15f30*/  FADD.FTZ R46, R46, R43 ;  /* 0x0000002b2e2e7221 */ /* 0x000fe40000010000 */
[----:B------:R-:W-:Y:S02]  /*15f40*/  HMMA.16816.F32 R92, R4, R22, R92 ;  /* 0x00000016045c723c */ /* 0x000fe4000000185c */
[----:B------:R-:W-:-:S04]  /*15f50*/  FADD.FTZ R46, R41, R46 ;  /* 0x0000002e292e7221 */ /* 0x000fc80000010000 */
[C---:B--2---:R-:W-:Y:S01]  /*15f60*/  HMMA.16816.F32 R88, R4.reuse, R8, R88 ;  /* 0x000000080458723c */ /* 0x044fe20000001858 */
[----:B------:R-:W-:Y:S01]  /*15f70*/  FADD.FTZ R22, R2, R29 ;  /* 0x0000001d02167221 */ /* 0x000fe20000010000 */
[----:B------:R-:W-:Y:S01]  /*15f80*/  FADD.FTZ R67, R67, R46 ;  /* 0x0000002e43437221 */ /* 0x000fe20000010000 */
[----:B------:R-:W-:Y:S02]  /*15f90*/  MUFU.EX2 R2, R32 ;  /* 0x0000002000027308 */ /* 0x000fe40000000800 */
[----:B------:R-:W-:Y:S01]  /*15fa0*/  FADD.FTZ R23, R47, R22 ;  /* 0x000000162f177221 */ /* 0x000fe20000010000 */
[----:B------:R-:W-:Y:S01]  /*15fb0*/  HMMA.16816.F32 R84, R4, R10, R84 ;  /* 0x0000000a0454723c */ /* 0x000fe20000001854 */
[----:B------:R-:W2:Y:S01]  /*15fc0*/  LDSM.16.MT88.4 R8, [R164+0x9800] ;  /* 0x00980000a408783b */ /* 0x000ea20000004200 */
[----:B------:R-:W-:Y:S01]  /*15fd0*/  FFMA.FTZ R22, R28, UR8, -R27 ;  /* 0x000000081c167c23 */ /* 0x000fe2000801081b */
[----:B------:R-:W-:Y:S01]  /*15fe0*/  FADD.FTZ R23, R60, R23 ;  /* 0x000000173c177221 */ /* 0x000fe20000010000 */
[----:B------:R-:W-:-:S02]  /*15ff0*/  FADD.FTZ R64, R64, R67 ;  /* 0x0000004340407221 */ /* 0x000fc40000010000 */
[C---:B---3--:R-:W-:Y:S01]  /*16000*/  HMMA.16816.F32 R80, R4.reuse, R16, R80 ;  /* 0x000000100450723c */ /* 0x048fe20000001850 */
[----:B------:R-:W-:Y:S01]  /*16010*/  FADD.FTZ R56, R56, R23 ;  /* 0x0000001738387221 */ /* 0x000fe20000010000 */
[----:B------:R-:W-:Y:S01]  /*16020*/  FFMA.FTZ R23, R26, UR8, -R27 ;  /* 0x000000081a177c23 */ /* 0x000fe2000801081b */
[----:B------:R-:W-:Y:S01]  /*16030*/  FADD.FTZ R63, R63, R64 ;  /* 0x000000403f3f7221 */ /* 0x000fe20000010000 */
[----:B------:R-:W-:Y:S01]  /*16040*/  MUFU.EX2 R22, R22 ;  /* 0x0000001600167308 */ /* 0x000fe20000000800 */
[----:B------:R-:W-:Y:S01]  /*16050*/  FADD.FTZ R45, R45, R56 ;  /* 0x000000382d2d7221 */ /* 0x000fe20000010000 */
[----:B------:R-:W-:Y:S01]  /*16060*/  HMMA.16816.F32 R76, R4, R18, R76 ;  /* 0x00000012044c723c */ /* 0x000fe2000000184c */
[----:B------:R-:W3:Y:S01]  /*16070*/  LDSM.16.MT88.4 R16, [R162+0x9800] ;  /* 0x00980000a210783b */ /* 0x000ee20000004200 */
[----:B------:R-:W-:Y:S01]  /*16080*/  FADD.FTZ R62, R62, R63 ;  /* 0x0000003f3e3e7221 */ /* 0x000fe20000010000 */
[----:B------:R-:W-:-:S03]  /*16090*/  FADD.FTZ R66, R66, R45 ;  /* 0x0000002d42427221 */ /* 0x000fc60000010000 */
[C---:B------:R-:W-:Y:S01]  /*160a0*/  HMMA.16816.F32 R96, R4.reuse, R20, R96 ;  /* 0x000000140460723c */ /* 0x040fe20000001860 */
[----:B------:R-:W-:Y:S01]  /*160b0*/  FADD.FTZ R103, R103, R66 ;  /* 0x0000004267677221 */ /* 0x000fe20000010000 */
[----:B------:R-:W4:Y:S03]  /*160c0*/  MUFU.EX2 R20, R31 ;  /* 0x0000001f00147308 */ /* 0x000f260000000800 */
[----:B------:R-:W-:Y:S01]  /*160d0*/  FADD.FTZ R102, R102, R103 ;  /* 0x0000006766667221 */ /* 0x000fe20000010000 */
[C---:B-----5:R-:W-:Y:S01]  /*160e0*/  HMMA.16816.F32 R72, R4.reuse, R12, R72 ;  /* 0x0000000c0448723c */ /* 0x060fe20000001848 */
[----:B------:R-:W-:Y:S01]  /*160f0*/  FFMA.FTZ R21, R30, UR8, -R27 ;  /* 0x000000081e157c23 */ /* 0x000fe2000801081b */
[----:B------:R-:W-:Y:S01]  /*16100*/  FADD.FTZ R27, R119, R62 ;  /* 0x0000003e771b7221 */ /* 0x000fe20000010000 */
[----:B------:R-:W-:Y:S01]  /*16110*/  FADD.FTZ R102, R65, R102 ;  /* 0x0000006641667221 */ /* 0x000fe20000010000 */
[----:B------:R-:W5:Y:S02]  /*16120*/  MUFU.EX2 R23, R23 ;  /* 0x0000001700177308 */ /* 0x000f640000000800 */
[----:B------:R-:W-:Y:S01]  /*16130*/  HMMA.16816.F32 R68, R4, R14, R68 ;  /* 0x0000000e0444723c */ /* 0x000fe20000001844 */
[----:B------:R-:W3:Y:S01]  /*16140*/  LDSM.16.MT88.4 R12, [R161+0x9800] ;  /* 0x00980000a10c783b */ /* 0x000ee20000004200 */
[----:B------:R-:W-:Y:S01]  /*16150*/  FADD.FTZ R117, R117, R102 ;  /* 0x0000006675757221 */ /* 0x000fe20000010000 */
[----:B------:R-:W-:-:S03]  /*16160*/  FADD.FTZ R27, R116, R27 ;  /* 0x0000001b741b7221 */ /* 0x000fc60000010000 */
[----:B------:R-:W2:Y:S01]  /*16170*/  MUFU.EX2 R21, R21 ;  /* 0x0000001500157308 */ /* 0x000ea20000000800 */
[----:B------:R-:W-:Y:S01]  /*16180*/  FADD.FTZ R120, R120, R117 ;  /* 0x0000007578787221 */ /* 0x000fe20000010000 */
[----:B------:R-:W-:Y:S01]  /*16190*/  FADD.FTZ R26, R114, R27 ;  /* 0x0000001b721a7221 */ /* 0x000fe20000010000 */
[----:B-1----:R-:W-:Y:S02]  /*161a0*/  F2FP.F16.F32.PACK_AB R4, R34, R3 ;  /* 0x000000032204723e */ /* 0x002fe400000000ff */
[----:B------:R-:W-:Y:S01]  /*161b0*/  FADD.FTZ R121, R121, R120 ;  /* 0x0000007879797221 */ /* 0x000fe20000010000 */
[----:B----4-:R-:W-:Y:S01]  /*161c0*/  F2FP.F16.F32.PACK_AB R6, R189, R20 ;  /* 0x00000014bd06723e */ /* 0x010fe200000000ff */
[----:B------:R-:W-:Y:S01]  /*161d0*/  FADD.FTZ R26, R107, R26 ;  /* 0x0000001a6b1a7221 */ /* 0x000fe20000010000 */
[----:B-----5:R-:W-:Y:S01]  /*161e0*/  F2FP.F16.F32.PACK_AB R7, R23, R22 ;  /* 0x000000161707723e */ /* 0x020fe200000000ff */
[----:B------:R-:W-:Y:S02]  /*161f0*/  FADD.FTZ R118, R118, R121 ;  /* 0x0000007976767221 */ /* 0x000fe40000010000 */
[----:B------:R-:W-:-:S02]  /*16200*/  FADD.FTZ R115, R115, R26 ;  /* 0x0000001a73737221 */ /* 0x000fc40000010000 */
[----:B------:R-:W-:Y:S02]  /*16210*/  FADD.FTZ R27, R109, R118 ;  /* 0x000000766d1b7221 */ /* 0x000fe40000010000 */
[----:B------:R-:W-:Y:S01]  /*16220*/  FADD.FTZ R124, R124, R115 ;  /* 0x000000737c7c7221 */ /* 0x000fe20000010000 */
[----:B--2---:R-:W-:Y:S01]  /*16230*/  F2FP.F16.F32.PACK_AB R5, R21, R2 ;  /* 0x000000021505723e */ /* 0x004fe200000000ff */
[----:B------:R-:W-:Y:S02]  /*16240*/  FADD.FTZ R27, R110, R27 ;  /* 0x0000001b6e1b7221 */ /* 0x000fe40000010000 */
[----:B------:R-:W-:-:S04]  /*16250*/  FADD.FTZ R111, R111, R124 ;  /* 0x0000007c6f6f7221 */ /* 0x000fc80000010000 */
[----:B------:R-:W-:Y:S01]  /*16260*/  FADD.FTZ R122, R122, R111 ;  /* 0x0000006f7a7a7221 */ /* 0x000fe20000010000 */
[----:B------:R-:W-:Y:S03]  /*16270*/  HMMA.16816.F32 R96, R4, R8, R96 ;  /* 0x000000080460723c */ /* 0x000fe60000001860 */
[----:B------:R-:W-:-:S03]  /*16280*/  FADD.FTZ R61, R61, R122 ;  /* 0x0000007a3d3d7221 */ /* 0x000fc60000010000 */
[----:B------:R-:W-:Y:S01]  /*16290*/  HMMA.16816.F32 R92, R4, R10, R92 ;  /* 0x0000000a045c723c */ /* 0x000fe2000000185c */
[----:B------:R-:W1:Y:S01]  /*162a0*/  LDSM.16.MT88.4 R8, [R160+0x9800] ;  /* 0x00980000a008783b */ /* 0x000e620000004200 */
        /* <DEDUP_REMOVED lines=21> */
[----:B------:R-:W-:Y:S01]  /*16400*/  MOV R3, R25 ;  /* 0x0000001900037202 */ /* 0x000fe20000000f00 */
        /* <DEDUP_REMOVED lines=8> */
[----:B------:R-:W-:-:S03]  /*16490*/  MOV R2, R24 ;  /* 0x0000001800027202 */ /* 0x000fc60000000f00 */
[----:B------:R-:W-:-:S04]  /*164a0*/  FADD.FTZ R22, R22, R21 ;  /* 0x0000001516167221 */ /* 0x000fc80000010000 */
[----:B------:R-:W-:-:S07]  /*164b0*/  FADD.FTZ R190, R23, R22 ;  /* 0x0000001617be7221 */ /* 0x000fce0000010000 */
.L_x_7816:
        /* <DEDUP_REMOVED lines=11> */
.L_x_7828:
        /* <DEDUP_REMOVED lines=21> */
[----:B------:R-:W-:Y:S02]  /*166c0*/  ISETP.GE.AND P6, PT, R3, RZ, PT ;  /* 0x000000ff0300720c */ /* 0x000fe40003fc6270 */
[----:B------:R-:W-:Y:S02]  /*166d0*/  IABS R14, R17 ;  /* 0x00000011000e7213 */ /* 0x000fe40000000000 */
[-C--:B------:R-:W-:Y:S01]  /*166e0*/  LOP3.LUT R17, R17, R8.reuse, RZ, 0x3c, !PT ;  /* 0x0000000811117212 */ /* 0x080fe200078e3cff */
[--C-:B----4-:R-:W-:Y:S03]  /*166f0*/  IMAD.MOV R7, RZ, RZ, -R19.reuse ;  /* 0x000000ffff077224 */ /* 0x110fe600078e0a13 */
[----:B------:R-:W-:Y:S01]  /*16700*/  ISETP.GE.AND P3, PT, R17, RZ, PT ;  /* 0x000000ff1100720c */ /* 0x000fe20003f66270 */
[----:B------:R-:W-:Y:S01]  /*16710*/  IMAD.MOV.U32 R18, RZ, RZ, RZ ;  /* 0x000000ffff127224 */ /* 0x000fe200078e00ff */
[----:B------:R-:W-:Y:S01]  /*16720*/  LOP3.LUT R17, RZ, R8, RZ, 0x33, !PT ;  /* 0x00000008ff117212 */ /* 0x000fe200078e33ff */
        /* <DEDUP_REMOVED lines=44> */
.L_x_7825:
        /* <DEDUP_REMOVED lines=239> */
[C---:B--2---:R-:W-:Y:S08]  /*178e0*/  HMMA.16816.F32 R52, R116.reuse, R4, R52 ;  /* 0x000000047434723c */ /* 0x044ff00000001834 */
        /* <DEDUP_REMOVED lines=33> */
[----:B-----5:R-:W-:Y:S01]  /*17b00*/  FMUL.FTZ R37, R66, UR5 ;  /* 0x0000000542257c20 */ /* 0x020fe20008410000 */
        /* <DEDUP_REMOVED lines=24> */
[----:B------:R-:W1:Y:S10]  /*17c90*/  MUFU.TANH R7, R7 ;  /* 0x0000000700077308 */ /* 0x000e740000002400 */
[----:B------:R2:W1:Y:S10]  /*17ca0*/  MUFU.TANH R113, R56 ;  /* 0x0000003800717308 */ /* 0x0004740000002400 */
[----:B------:R2:W1:Y:S10]  /*17cb0*/  MUFU.TANH R111, R4 ;  /* 0x00000004006f7308 */ /* 0x0004740000002400 */
[----:B------:R-:W1:Y:S10]  /*17cc0*/  MUFU.TANH R57, R57 ;  /* 0x0000003900397308 */ /* 0x000e740000002400 */
[----:B------:R-:W1:Y:S10]  /*17cd0*/  MUFU.TANH R9, R9 ;  /* 0x0000000900097308 */ /* 0x000e740000002400 */
[----:B------:R2:W1:Y:S10]  /*17ce0*/  MUFU.TANH R105, R60 ;  /* 0x0000003c00697308 */ /* 0x0004740000002400 */
        /* <DEDUP_REMOVED lines=26> */
[----:B------:R-:W-:Y:S02]  /*17e90*/  ISETP.GE.AND P3, PT, R3, RZ, PT ;  /* 0x000000ff0300720c */ /* 0x000fe40003f66270 */
[-C--:B------:R-:W-:Y:S01]  /*17ea0*/  LOP3.LUT R27, R27, R6.reuse, RZ, 0x3c, !PT ;  /* 0x000000061b1b7212 */ /* 0x080fe200078e3cff */
[--C-:B--2---:R-:W-:Y:S03]  /*17eb0*/  IMAD.MOV R25, RZ, RZ, -R23.reuse ;  /* 0x000000ffff197224 */ /* 0x104fe600078e0a17 */
[----:B------:R-:W-:Y:S01]  /*17ec0*/  ISETP.GE.AND P6, PT, R27, RZ, PT ;  /* 0x000000ff1b00720c */ /* 0x000fe20003fc6270 */
[----:B------:R-:W-:Y:S01]  /*17ed0*/  IMAD.MOV.U32 R22, RZ, RZ, RZ ;  /* 0x000000ffff167224 */ /* 0x000fe200078e00ff */
[----:B------:R-:W-:Y:S01]  /*17ee0*/  LOP3.LUT R27, RZ, R6, RZ, 0x33, !PT ;  /* 0x00000006ff1b7212 */ /* 0x000fe200078e33ff */
        /* <DEDUP_REMOVED lines=16> */
[----:B------:R-:W2:Y:S01]  /*17ff0*/  LDC R12, c[0x0][0x24c] ;  /* 0x00009300ff0c7b82 */ /* 0x000ea20000000800 */
[----:B------:R-:W-:Y:S09]  /*18000*/  ISETP.NE.AND P1, PT, R6, RZ, PT ;  /* 0x000000ff0600720c */ /* 0x000ff20003f25270 */
        /* <DEDUP_REMOVED lines=17> */
[C---:B--2---:R-:W-:Y:S02]  /*18120*/  IMAD R29, R27.reuse, R12, R25 ;  /* 0x0000000c1b1d7224 */ /* 0x044fe400078e0219 */
[----:B------:R-:W-:Y:S04]  /*18130*/  IMAD.WIDE.U32 R24, R27, R4, RZ ;  /* 0x000000041b187225 */ /* 0x000fe800078e00ff */
[----:B------:R-:W-:Y:S01]  /*18140*/  IMAD.IADD R25, R25, 0x1, R29 ;  /* 0x0000000119197824 */ /* 0x000fe200078e021d */
[----:B-----5:R-:W-:Y:S04]  /*18150*/  IADD3 R23, -R23, R14, RZ ;  /* 0x0000000e17177210 */ /* 0x020fe80007ffe1ff */
[----:B------:R-:W-:Y:S01]  /*18160*/  SHF.R.S32.HI R27, RZ, 0x1f, R23 ;  /* 0x0000001fff1b7819 */ /* 0x000fe20000011417 */
[-C--:B-1----:R-:W-:Y:S04]  /*18170*/  IMAD.WIDE.U32 R24, R23, R2.reuse, R24 ;  /* 0x0000000217187225 */ /* 0x082fe800078e0018 */
[----:B------:R-:W-:Y:S04]  /*18180*/  IMAD R6, R27, R2, RZ ;  /* 0x000000021b067224 */ /* 0x000fe800078e02ff */
[----:B------:R-:W-:Y:S05]  /*18190*/  IMAD R6, R23, R3, R6 ;  /* 0x0000000317067224 */ /* 0x000fea00078e0206 */
[----:B------:R-:W-:Y:S07]  /*181a0*/  IADD3 R25, R25, R6, RZ ;  /* 0x0000000619197210 */ /* 0x000fee0007ffe0ff */
.L_x_7827:
        /* <DEDUP_REMOVED lines=18> */
[----:B------:R-:W-:Y:S01]  /*182d0*/  @!P0 IMAD.MOV.U32 R28, RZ, RZ, R24 ;  /* 0x000000ffff1c8224 */ /* 0x000fe200078e0018 */
[-C--:B------:R-:W-:Y:S01]  /*182e0*/  @!P0 LEA R34, P1, R12, R182.reuse, 0x1 ;  /* 0x000000b60c228211 */ /* 0x080fe200078208ff */
[--C-:B------:R-:W-:Y:S01]  /*182f0*/  @!P0 IMAD.MOV.U32 R31, RZ, RZ, R25.reuse ;  /* 0x000000ffff1f8224 */ /* 0x100fe200078e0019 */
        /* <DEDUP_REMOVED lines=30> */
[----:B-----5:R-:W-:Y:S01]  /*184e0*/  @!P0 LEA.HI.X R23, R4, R25, R23, 0x6, P1 ;  /* 0x0000001904178211 */ /* 0x020fe200008f3417 */
[----:B----4-:R-:W-:Y:S01]  /*184f0*/  @!P0 IMAD R33, R2, 0x70, RZ ;  /* 0x0000007002218824 */ /* 0x010fe200078e02ff */
[-C--:B------:R-:W-:Y:S01]  /*18500*/  @!P0 LEA R24, P1, R10, R182.reuse, 0x1 ;  /* 0x000000b60a188211 */ /* 0x080fe200078208ff */
[----:B------:R-:W-:Y:S01]  /*18510*/  @!P0 IMAD.IADD R3, R3, 0x1, R29 ;  /* 0x0000000103038824 */ /* 0x000fe200078e021d */
[-C--:B------:R-:W-:Y:S01]  /*18520*/  @!P0 LEA R2, P2, R28, R182.reuse, 0x1 ;  /* 0x000000b61c028211 */ /* 0x080fe200078408ff */
[----:B------:R-:W-:Y:S01]  /*18530*/  @!P0 IMAD.WIDE.U32 R26, R4, 0x70, R26 ;  /* 0x00000070041a8825 */ /* 0x000fe200078e001a */
[-C--:B------:R-:W-:Y:S02]  /*18540*/  @!P0 LEA.HI.X R25, R10, R183.reuse, R23, 0x1, P1 ;  /* 0x000000b70a198211 */ /* 0x080fe400008f0c17 */
[-C--:B------:R-:W-:Y:S01]  /*18550*/  @!P0 LEA.HI.X R3, R28, R183.reuse, R3, 0x1, P2 ;  /* 0x000000b71c038211 */ /* 0x080fe200010f0c03 */
[----:B-1----:R-:W-:Y:S01]  /*18560*/  @!P0 IMAD R23, R6, 0x50, RZ ;  /* 0x0000005006178824 */ /* 0x002fe200078e02ff */
        /* <DEDUP_REMOVED lines=27> */
.L_x_7826:
[----:B--2---:R-:W-:Y:S01]  /*18720*/  LEA R2, R184, R187, 0x7 ;  /* 0x000000bbb8027211 */ /* 0x004fe200078e38ff */
[----:B------:R-:W-:Y:S03]  /*18730*/  LDSM.16.MT88.4 R28, [R161+0x6000] ;  /* 0x00600000a11c783b */ /* 0x000fe60000004200 */
[C---:B------:R-:W-:Y:S02]  /*18740*/  IADD3 R8, R2.reuse, 0x1, RZ ;  /* 0x0000000102087810 */ /* 0x040fe40007ffe0ff */
[----:B------:R-:W-:Y:S02]  /*18750*/  IADD3 R6, R2, 0x8, RZ ;  /* 0x0000000802067810 */ /* 0x000fe40007ffe0ff */
[----:B------:R-:W-:Y:S01]  /*18760*/  I2FP.F32.S32 R8, R8 ;  /* 0x0000000800087245 */ /* 0x000fe20000201400 */
[----:B------:R-:W-:Y:S01]  /*18770*/  LDSM.16.MT88.4 R44, [R160+0x6000] ;  /* 0x00600000a02c783b */ /* 0x000fe20000004200 */
        /* <DEDUP_REMOVED lines=24> */
[CC--:B------:R-:W-:Y:S01]  /*18900*/  FFMA.FTZ R27, R0.reuse, R8.reuse, R19 ;  /* 0x00000008001b7223 */ /* 0x0c0fe20000010013 */
        /* <DEDUP_REMOVED lines=16> */
[----:B------:R-:W-:Y:S02]  /*18a10*/  IADD3 R6, R2, 0x39, RZ ;  /* 0x0000003902067810 */ /* 0x000fe40007ffe0ff */
[----:B------:R-:W-:Y:S02]  /*18a20*/  I2FP.F32.S32 R8, R8 ;  /* 0x0000000800087245 */ /* 0x000fe40000201400 */
[----:B------:R-:W-:Y:S02]  /*18a30*/  I2FP.F32.S32 R6, R6 ;  /* 0x0000000600067245 */ /* 0x000fe40000201400 */
[----:B------:R-:W-:Y:S01]  /*18a40*/  I2FP.F32.S32 R4, R4 ;  /* 0x0000000400047245 */ /* 0x000fe20000201400 */
[CC--:B------:R-:W-:Y:S01]  /*18a50*/  FFMA.FTZ R197, R0.reuse, R8.reuse, R197 ;  /* 0x0000000800c57223 */ /* 0x0c0fe200000100c5 */
[C---:B------:R-:W-:Y:S01]  /*18a60*/  FFMA.FTZ R205, R0.reuse, R8, R205 ;  /* 0x0000000800cd7223 */ /* 0x040fe200000100cd */
[CC--:B------:R-:W-:Y:S01]  /*18a70*/  FFMA.FTZ R203, R0.reuse, R6.reuse, R203 ;  /* 0x0000000600cb7223 */ /* 0x0c0fe200000100cb */
[C---:B------:R-:W-:Y:S01]  /*18a80*/  FFMA.FTZ R195, R0.reuse, R6, R195 ;  /* 0x0000000600c37223 */ /* 0x040fe200000100c3 */
[----:B------:R-:W-:Y:S01]  /*18a90*/  FMNMX.FTZ R8, R227, R102, !PT ;  /* 0x00000066e3087209 */ /* 0x000fe20007810000 */
[CC--:B------:R-:W-:Y:S01]  /*18aa0*/  FFMA.FTZ R35, R0.reuse, R4.reuse, R247 ;  /* 0x0000000400237223 */ /* 0x0c0fe200000100f7 */
[----:B------:R-:W-:Y:S01]  /*18ab0*/  FMNMX.FTZ R6, R231, R103, !PT ;  /* 0x00000067e7067209 */ /* 0x000fe20007810000 */
[----:B------:R-:W-:Y:S01]  /*18ac0*/  FFMA.FTZ R249, R0, R4, R249 ;  /* 0x0000000400f97223 */ /* 0x000fe200000100f9 */
        /* <DEDUP_REMOVED lines=32> */
[-C--:B------:R-:W-:Y:S01]  /*18cd0*/  FFMA.FTZ R199, R0, R3.reuse, R199 ;  /* 0x0000000300c77223 */ /* 0x080fe200000100c7 */
[----:B------:R-:W-:Y:S01]  /*18ce0*/  IADD3 R4, R2, 0x40, RZ ;  /* 0x0000004002047810 */ /* 0x000fe20007ffe0ff */
[C---:B------:R-:W-:Y:S01]  /*18cf0*/  FFMA.FTZ R207, R0.reuse, R3, R207 ;  /* 0x0000000300cf7223 */ /* 0x040fe200000100cf */
        /* <DEDUP_REMOVED lines=16> */
[----:B------:R-:W-:Y:S01]  /*18e00*/  FMNMX.FTZ R6, R203, R6, !PT ;  /* 0x00000006cb067209 */ /* 0x000fe20007810000 */
[C---:B------:R-:W-:Y:S01]  /*18e10*/  FFMA.FTZ R191, R0.reuse, R10, R191 ;  /* 0x0000000a00bf7223 */ /* 0x040fe200000100bf */
[----:B------:R-:W-:Y:S01]  /*18e20*/  I2FP.F32.S32 R3, R3 ;  /* 0x0000000300037245 */ /* 0x000fe20000201400 */
[C---:B------:R-:W-:Y:S01]  /*18e30*/  FFMA.FTZ R149, R0.reuse, R4, R149 ;  /* 0x0000000400957223 */ /* 0x040fe20000010095 */
[----:B------:R-:W-:Y:S01]  /*18e40*/  FMNMX.FTZ R8, R147, R8, !PT ;  /* 0x0000000893087209 */ /* 0x000fe20007810000 */
[C---:B------:R-:W-:Y:S01]  /*18e50*/  FFMA.FTZ R141, R0.reuse, R4, R141 ;  /* 0x00000004008d7223 */ /* 0x040fe2000001008d */
[----:B------:R-:W-:Y:S01]  /*18e60*/  FMNMX.FTZ R6, R193, R6, !PT ;  /* 0x00000006c1067209 */ /* 0x000fe20007810000 */
[-C--:B------:R-:W-:Y:S01]  /*18e70*/  FFMA.FTZ R151, R0, R3.reuse, R151 ;  /* 0x0000000300977223 */ /* 0x080fe20000010097 */
[----:B------:R-:W-:Y:S01]  /*18e80*/  IADD3 R10, R2, 0x50, RZ ;  /* 0x00000050020a7810 */ /* 0x000fe20007ffe0ff */
[----:B------:R-:W-:Y:S01]  /*18e90*/  FFMA.FTZ R143, R0, R3, R143 ;  /* 0x00000003008f7223 */ /* 0x000fe2000001008f */
[C---:B------:R-:W-:Y:S02]  /*18ea0*/  IADD3 R4, R2.reuse, 0x58, RZ ;  /* 0x0000005802047810 */ /* 0x040fe40007ffe0ff */
[----:B------:R-:W-:Y:S02]  /*18eb0*/  IADD3 R3, R2, 0x51, RZ ;  /* 0x0000005102037810 */ /* 0x000fe40007ffe0ff */
[----:B------:R-:W-:Y:S02]  /*18ec0*/  FMNMX.FTZ R8, R145, R8, !PT ;  /* 0x0000000891087209 */ /* 0x000fe40007810000 */
[----:B------:R-:W-:Y:S02]  /*18ed0*/  FMNMX.FTZ R6, R191, R6, !PT ;  /* 0x00000006bf067209 */ /* 0x000fe40007810000 */
[----:B------:R-:W-:Y:S02]  /*18ee0*/  I2FP.F32.S32 R10, R10 ;  /* 0x0000000a000a7245 */ /* 0x000fe40000201400 */
[----:B------:R-:W-:Y:S02]  /*18ef0*/  I2FP.F32.S32 R4, R4 ;  /* 0x0000000400047245 */ /* 0x000fe40000201400 */
[----:B------:R-:W-:Y:S01]  /*18f00*/  I2FP.F32.S32 R3, R3 ;  /* 0x0000000300037245 */ /* 0x000fe20000201400 */
[C---:B------:R-:W-:Y:S01]  /*18f10*/  FFMA.FTZ R129, R0.reuse, R10, R129 ;  /* 0x0000000a00817223 */ /* 0x040fe20000010081 */
[----:B------:R-:W-:Y:S01]  /*18f20*/  FMNMX.FTZ R8, R143, R8, !PT ;  /* 0x000000088f087209 */ /* 0x000fe20007810000 */
[C---:B------:R-:W-:Y:S01]  /*18f30*/  FFMA.FTZ R125, R0.reuse, R4, R125 ;  /* 0x00000004007d7223 */ /* 0x040fe2000001007d */
[----:B------:R-:W-:Y:S01]  /*18f40*/  FMNMX.FTZ R6, R151, R6, !PT ;  /* 0x0000000697067209 */ /* 0x000fe20007810000 */
[----:B------:R-:W-:Y:S01]  /*18f50*/  FFMA.FTZ R133, R0, R4, R133 ;  /* 0x0000000400857223 */ /* 0x000fe20000010085 */
[----:B------:R-:W-:Y:S01]  /*18f60*/  IADD3 R4, R2, 0x61, RZ ;  /* 0x0000006102047810 */ /* 0x000fe20007ffe0ff */
[C---:B------:R-:W-:Y:S01]  /*18f70*/  FFMA.FTZ R139, R0.reuse, R10, R139 ;  /* 0x0000000a008b7223 */ /* 0x040fe2000001008b */
[----:B------:R-:W-:Y:S01]  /*18f80*/  FMNMX.FTZ R8, R141, R8, !PT ;  /* 0x000000088d087209 */ /* 0x000fe20007810000 */
[CC--:B------:R-:W-:Y:S01]  /*18f90*/  FFMA.FTZ R135, R0.reuse, R3.reuse, R135 ;  /* 0x0000000300877223 */ /* 0x0c0fe20000010087 */
[----:B------:R-:W-:Y:S01]  /*18fa0*/  FFMA.FTZ R127, R0, R3, R127 ;  /* 0x00000003007f7223 */ /* 0x000fe2000001007f */
[----:B------:R-:W-:Y:S02]  /*18fb0*/  FMNMX.FTZ R6, R149, R6, !PT ;  /* 0x0000000695067209 */ /* 0x000fe40007810000 */
[C---:B------:R-:W-:Y:S02]  /*18fc0*/  IADD3 R3, R2.reuse, 0x59, RZ ;  /* 0x0000005902037810 */ /* 0x040fe40007ffe0ff */
[----:B------:R-:W-:Y:S02]  /*18fd0*/  IADD3 R63, R2, 0x60, RZ ;  /* 0x00000060023f7810 */ /* 0x000fe40007ffe0ff */
[----:B------:R-:W-:Y:S02]  /*18fe0*/  I2FP.F32.S32 R4, R4 ;  /* 0x0000000400047245 */ /* 0x000fe40000201400 */
[----:B------:R-:W-:Y:S02]  /*18ff0*/  FMNMX.FTZ R8, R129, R8, !PT ;  /* 0x0000000881087209 */ /* 0x000fe40007810000 */
[----:B------:R-:W-:Y:S01]  /*19000*/  FMNMX.FTZ R6, R139, R6, !PT ;  /* 0x000000068b067209 */ /* 0x000fe20007810000 */
[CC--:B------:R-:W-:Y:S01]  /*19010*/  FFMA.FTZ R59, R0.reuse, R4.reuse, R7 ;  /* 0x00000004003b7223 */ /* 0x0c0fe20000010007 */
[----:B------:R-:W-:Y:S01]  /*19020*/  I2FP.F32.S32 R3, R3 ;  /* 0x0000000300037245 */ /* 0x000fe20000201400 */
[C---:B------:R-:W-:Y:S01]  /*19030*/  FFMA.FTZ R115, R0.reuse, R4, R115 ;  /* 0x0000000400737223 */ /* 0x040fe20000010073 */
[----:B------:R-:W-:Y:S02]  /*19040*/  I2FP.F32.S32 R63, R63 ;  /* 0x0000003f003f7245 */ /* 0x000fe40000201400 */
[----:B------:R-:W-:Y:S01]  /*19050*/  FMNMX.FTZ R8, R127, R8, !PT ;  /* 0x000000087f087209 */ /* 0x000fe20007810000 */
[C---:B------:R-:W-:Y:S01]  /*19060*/  FFMA.FTZ R123, R0.reuse, R3, R123 ;  /* 0x00000003007b7223 */ /* 0x040fe2000001007b */
[----:B------:R-:W-:Y:S01]  /*19070*/  FMNMX.FTZ R6, R135, R6, !PT ;  /* 0x0000000687067209 */ /* 0x000fe20007810000 */
[----:B------:R-:W-:Y:S01]  /*19080*/  FFMA.FTZ R121, R0, R63, R121 ;  /* 0x0000003f00797223 */ /* 0x000fe20000010079 */
[----:B------:R-:W-:Y:S01]  /*19090*/  IADD3 R4, R2, 0x70, RZ ;  /* 0x0000007002047810 */ /* 0x000fe20007ffe0ff */
[C---:B------:R-:W-:Y:S01]  /*190a0*/  FFMA.FTZ R131, R0.reuse, R3, R131 ;  /* 0x0000000300837223 */ /* 0x040fe20000010083 */
[----:B------:R-:W-:Y:S01]  /*190b0*/  FMNMX.FTZ R8, R125, R8, !PT ;  /* 0x000000087d087209 */ /* 0x000fe20007810000 */
[----:B------:R-:W-:Y:S01]  /*190c0*/  FFMA.FTZ R63, R0, R63, R5 ;  /* 0x0000003f003f7223 */ /* 0x000fe20000010005 */
[----:B------:R-:W-:Y:S02]  /*190d0*/  FMNMX.FTZ R6, R133, R6, !PT ;  /* 0x0000000685067209 */ /* 0x000fe40007810000 */
[----:B------:R-:W-:Y:S02]  /*190e0*/  IADD3 R5, R2, 0x68, RZ ;  /* 0x0000006802057810 */ /* 0x000fe40007ffe0ff */
        /* <DEDUP_REMOVED lines=26> */
[----:B------:R-:W-:Y:S01]  /*19290*/  I2FP.F32.S32 R65, R65 ;  /* 0x0000004100417245 */ /* 0x000fe20000201400 */
[----:B------:R-:W-:Y:S01]  /*192a0*/  LDSM.16.MT88.4 R20, [R162+0x6000] ;  /* 0x00600000a214783b */ /* 0x000fe20000004200 */
        /* <DEDUP_REMOVED lines=44> */
[----:B------:R-:W-:Y:S03]  /*19570*/  FFMA.FTZ R124, R63, UR4, -R66 ;  /* 0x000000043f7c7c23 */ /* 0x000fe60008010842 */
[----:B------:R-:W-:Y:S01]  /*19580*/  MUFU.EX2 R56, R56 ;  /* 0x0000003800387308 */ /* 0x000fe20000000800 */
[C---:B-1----:R-:W-:Y:S01]  /*19590*/  FMUL.FTZ R11, R39.reuse, R95 ;  /* 0x0000005f270b7220 */ /* 0x042fe20000410000 */
[C---:B------:R-:W-:Y:S01]  /*195a0*/  FMUL.FTZ R6, R39.reuse, R98 ;  /* 0x0000006227067220 */ /* 0x040fe20000410000 */
[C---:B------:R-:W-:Y:S01]  /*195b0*/  FMUL.FTZ R7, R39.reuse, R99 ;  /* 0x0000006327077220 */ /* 0x040fe20000410000 */
[----:B------:R-:W-:Y:S01]  /*195c0*/  FMUL.FTZ R10, R39, R94 ;  /* 0x0000005e270a7220 */ /* 0x000fe20000410000 */
[--C-:B------:R-:W-:Y:S01]  /*195d0*/  FFMA.FTZ R24, R15, UR4, -R102.reuse ;  /* 0x000000040f187c23 */ /* 0x100fe20008010866 */
[C---:B------:R-:W-:Y:S01]  /*195e0*/  FMUL.FTZ R14, R39.reuse, R90 ;  /* 0x0000005a270e7220 */ /* 0x040fe20000410000 */
[----:B------:R-:W-:Y:S03]  /*195f0*/  FMUL.FTZ R15, R39, R91 ;  /* 0x0000005b270f7220 */ /* 0x000fe60000410000 */
        /* <DEDUP_REMOVED lines=9> */
[C---:B------:R-:W-:Y:S01]  /*19690*/  FMUL.FTZ R26, R39.reuse, R78 ;  /* 0x0000004e271a7220 */ /* 0x040fe20000410000 */
[----:B------:R-:W-:Y:S01]  /*196a0*/  FMUL.FTZ R34, R39, R70 ;  /* 0x0000004627227220 */ /* 0x000fe20000410000 */
[C---:B------:R-:W-:Y:S01]  /*196b0*/  FMUL.FTZ R33, R38.reuse, R69 ;  /* 0x0000004526217220 */ /* 0x040fe20000410000 */
[----:B------:R-:W-:Y:S01]  /*196c0*/  FFMA.FTZ R118, R125, UR4, -R66 ;  /* 0x000000047d767c23 */ /* 0x000fe20008010842 */
[----:B------:R-:W-:Y:S01]  /*196d0*/  FFMA.FTZ R125, R61, UR4, -R102 ;  /* 0x000000043d7d7c23 */ /* 0x000fe20008010866 */
[----:B------:R-:W-:Y:S01]  /*196e0*/  FFMA.FTZ R32, R25, UR4, -R66 ;  /* 0x0000000419207c23 */ /* 0x000fe20008010842 */
[----:B------:R-:W-:Y:S03]  /*196f0*/  FMUL.FTZ R25, R38, R77 ;  /* 0x0000004d26197220 */ /* 0x000fe60000410000 */
[----:B------:R-:W2:Y:S01]  /*19700*/  MUFU.EX2 R104, R104 ;  /* 0x0000006800687308 */ /* 0x000ea20000000800 */
[----:B-1----:R-:W-:Y:S01]  /*19710*/  F2FP.F16.F32.PACK_AB R41, R60, R56 ;  /* 0x000000383c29723e */ /* 0x002fe200000000ff */
[--C-:B------:R-:W-:Y:S01]  /*19720*/  FFMA.FTZ R245, R245, UR4, -R102.reuse ;  /* 0x00000004f5f57c23 */ /* 0x100fe20008010866 */
[----:B------:R-:W-:Y:S01]  /*19730*/  FFMA.FTZ R249, R249, UR4, -R102 ;  /* 0x00000004f9f97c23 */ /* 0x000fe20008010866 */
[----:B------:R-:W-:Y:S01]  /*19740*/  FFMA.FTZ R77, R217, UR4, -R66 ;  /* 0x00000004d94d7c23 */ /* 0x000fe20008010842 */
[----:B------:R-:W-:Y:S01]  /*19750*/  FFMA.FTZ R78, R203, UR4, -R102 ;  /* 0x00000004cb4e7c23 */ /* 0x000fe20008010866 */
[----:B------:R-:W-:Y:S01]  /*19760*/  FFMA.FTZ R91, R201, UR4, -R66 ;  /* 0x00000004c95b7c23 */ /* 0x000fe20008010842 */
[--C-:B------:R-:W-:Y:S03]  /*19770*/  FFMA.FTZ R89, R193, UR4, -R102.reuse ;  /* 0x00000004c1597c23 */ /* 0x100fe60008010866 */
[----:B------:R-:W-:Y:S01]  /*19780*/  MUFU.EX2 R119, R119 ;  /* 0x0000007700777308 */ /* 0x000fe20000000800 */
[--C-:B------:R-:W-:Y:S01]  /*19790*/  FFMA.FTZ R90, R191, UR4, -R102.reuse ;  /* 0x00000004bf5a7c23 */ /* 0x100fe20008010866 */
[--C-:B------:R-:W-:Y:S01]  /*197a0*/  FFMA.FTZ R99, R151, UR4, -R102.reuse ;  /* 0x0000000497637c23 */ /* 0x100fe20008010866 */
[----:B------:R-:W-:Y:S01]  /*197b0*/  FFMA.FTZ R96, R149, UR4, -R102 ;  /* 0x0000000495607c23 */ /* 0x000fe20008010866 */
[--C-:B------:R-:W-:Y:S01]  /*197c0*/  FFMA.FTZ R147, R147, UR4, -R66.reuse ;  /* 0x0000000493937c23 */ /* 0x100fe20008010842 */
[--C-:B------:R-:W-:Y:S01]  /*197d0*/  FFMA.FTZ R112, R145, UR4, -R66.reuse ;  /* 0x0000000491707c23 */ /* 0x100fe20008010842 */
[--C-:B------:R-:W-:Y:S01]  /*197e0*/  FFMA.FTZ R143, R143, UR4, -R66.reuse ;  /* 0x000000048f8f7c23 */ /* 0x100fe20008010842 */
[----:B------:R-:W-:Y:S03]  /*197f0*/  FFMA.FTZ R98, R141, UR4, -R66 ;  /* 0x000000048d627c23 */ /* 0x000fe60008010842 */
[----:B------:R-:W1:Y:S01]  /*19800*/  MUFU.EX2 R108, R108 ;  /* 0x0000006c006c7308 */ /* 0x000e620000000800 */
[----:B--2---:R-:W-:Y:S01]  /*19810*/  F2FP.F16.F32.PACK_AB R43, R104, R117 ;  /* 0x00000075682b723e */ /* 0x004fe200000000ff */
[--C-:B------:R-:W-:Y:S01]  /*19820*/  FFMA.FTZ R114, R133, UR4, -R102.reuse ;  /* 0x0000000485727c23 */ /* 0x100fe20008010866 */
[----:B------:R-:W-:Y:S01]  /*19830*/  FFMA.FTZ R131, R131, UR4, -R102 ;  /* 0x0000000483837c23 */ /* 0x000fe20008010866 */
[----:B------:R-:W-:Y:S01]  /*19840*/  FFMA.FTZ R123, R123, UR4, -R66 ;  /* 0x000000047b7b7c23 */ /* 0x000fe20008010842 */
[--C-:B------:R-:W-:Y:S01]  /*19850*/  FFMA.FTZ R69, R225, UR4, -R102.reuse ;  /* 0x00000004e1457c23 */ /* 0x100fe20008010866 */
[--C-:B------:R-:W-:Y:S01]  /*19860*/  FFMA.FTZ R70, R223, UR4, -R102.reuse ;  /* 0x00000004df467c23 */ /* 0x100fe20008010866 */
[--C-:B------:R-:W-:Y:S03]  /*19870*/  FFMA.FTZ R110, R139, UR4, -R102.reuse ;  /* 0x000000048b6e7c23 */ /* 0x100fe60008010866 */
[----:B------:R-:W-:Y:S01]  /*19880*/  MUFU.EX2 R106, R106 ;  /* 0x0000006a006a7308 */ /* 0x000fe20000000800 */
[----:B------:R-:W-:Y:S01]  /*19890*/  FFMA.FTZ R135, R135, UR4, -R102 ;  /* 0x0000000487877c23 */ /* 0x000fe20008010866 */
[--C-:B------:R-:W-:Y:S01]  /*198a0*/  FFMA.FTZ R129, R129, UR4, -R66.reuse ;  /* 0x0000000481817c23 */ /* 0x100fe20008010842 */
[----:B------:R-:W-:Y:S01]  /*198b0*/  FFMA.FTZ R116, R127, UR4, -R66 ;  /* 0x000000047f747c23 */ /* 0x000fe20008010842 */
[----:B------:R-:W-:Y:S01]  /*198c0*/  FFMA.FTZ R121, R121, UR4, -R102 ;  /* 0x0000000479797c23 */ /* 0x000fe20008010866 */
[----:B------:R-:W-:Y:S01]  /*198d0*/  ISETP.GT.AND P0, PT, R184, R171, PT ;  /* 0x000000abb800720c */ /* 0x000fe20003f04270 */
[--C-:B------:R-:W-:Y:S01]  /*198e0*/  FFMA.FTZ R115, R115, UR4, -R66.reuse ;  /* 0x0000000473737c23 */ /* 0x100fe20008010842 */
[----:B------:R-:W-:Y:S03]  /*198f0*/  FFMA.FTZ R111, R111, UR4, -R66 ;  /* 0x000000046f6f7c23 */ /* 0x000fe60008010842 */
[----:B------:R-:W2:Y:S01]  /*19900*/  MUFU.EX2 R103, R103 ;  /* 0x0000006700677308 */ /* 0x000ea20000000800 */
[----:B-1----:R-:W-:Y:S01]  /*19910*/  F2FP.F16.F32.PACK_AB R40, R108, R119 ;  /* 0x000000776c28723e */ /* 0x002fe200000000ff */
[----:B------:R-:W-:Y:S01]  /*19920*/  FFMA.FTZ R119, R38, R189, R119 ;  /* 0x000000bd26777223 */ /* 0x000fe20000010077 */
[----:B------:R-:W-:Y:S01]  /*19930*/  FFMA.FTZ R107, R107, UR4, -R102 ;  /* 0x000000046b6b7c23 */ /* 0x000fe20008010866 */
[--C-:B------:R-:W-:Y:S02]  /*19940*/  FFMA.FTZ R105, R105, UR4, -R66.reuse ;  /* 0x0000000469697c23 */ /* 0x100fe40008010842 */
[----:B------:R-:W-:Y:S01]  /*19950*/  FADD.FTZ R119, R108, R119 ;  /* 0x000000776c777221 */ /* 0x000fe20000010000 */
[--C-:B------:R-:W-:Y:S03]  /*19960*/  FFMA.FTZ R108, R113, UR4, -R66.reuse ;  /* 0x00000004716c7c23 */ /* 0x100fe60008010842 */
[----:B------:R1:W-:Y:S10]  /*19970*/  MUFU.EX2 R94, R24 ;  /* 0x00000018005e7308 */ /* 0x0003f40000000800 */
[----:B------:R-:W3:Y:S01]  /*19980*/  MUFU.EX2 R97, R245 ;  /* 0x000000f500617308 */ /* 0x000ee20000000800 */
[----:B--2---:R-:W-:Y:S01]  /*19990*/  F2FP.F16.F32.PACK_AB R42, R103, R106 ;  /* 0x0000006a672a723e */ /* 0x004fe200000000ff */
[----:B------:R-:W-:Y:S08]  /*199a0*/  FADD.FTZ R106, R106, R119 ;  /* 0x000000776a6a7221 */ /* 0x000ff00000010000 */
        /* <DEDUP_REMOVED lines=9> */
[----:B------:R1:W2:Y:S01]  /*19a40*/  MUFU.EX2 R85, R27 ;  /* 0x0000001b00557308 */ /* 0x0002a20000000800 */
[C---:B------:R-:W-:Y:S03]  /*19a50*/  HMMA.16816.F32 R12, R40.reuse, R20, R12 ;  /* 0x00000014280c723c */ /* 0x040fe6000000180c */
[--C-:B------:R-:W-:Y:S01]  /*19a60*/  FFMA.FTZ R76, R35, UR4, -R66.reuse ;  /* 0x00000004234c7c23 */ /* 0x100fe20008010842 */
[--C-:B------:R-:W-:Y:S01]  /*19a70*/  FFMA.FTZ R84, R243, UR4, -R66.reuse ;  /* 0x00000004f3547c23 */ /* 0x100fe20008010842 */
[C---:B------:R-:W-:Y:S01]  /*19a80*/  FMUL.FTZ R35, R39.reuse, R71 ;  /* 0x0000004727237220 */ /* 0x040fe20000410000 */
[C---:B------:R-:W-:Y:S03]  /*19a90*/  HMMA.16816.F32 R16, R40.reuse, R22, R16 ;  /* 0x000000162810723c */ /* 0x040fe60000001810 */
[----:B------:R-:W-:Y:S02]  /*19aa0*/  MUFU.EX2 R70, R70 ;  /* 0x0000004600467308 */ /* 0x000fe40000000800 */
[C---:B------:R-:W-:Y:S01]  /*19ab0*/  FMUL.FTZ R20, R38.reuse, R80 ;  /* 0x0000005026147220 */ /* 0x040fe20000410000 */
[C---:B------:R-:W-:Y:S01]  /*19ac0*/  FMUL.FTZ R21, R38.reuse, R81 ;  /* 0x0000005126157220 */ /* 0x040fe20000410000 */
[C---:B------:R-:W-:Y:S01]  /*19ad0*/  FMUL.FTZ R22, R39.reuse, R82 ;  /* 0x0000005227167220 */ /* 0x040fe20000410000 */
[C---:B------:R-:W-:Y:S05]  /*19ae0*/  FMUL.FTZ R23, R39.reuse, R83 ;  /* 0x0000005327177220 */ /* 0x040fea0000410000 */
[----:B------:R-:W-:Y:S01]  /*19af0*/  MUFU.EX2 R84, R84 ;  /* 0x0000005400547308 */ /* 0x000fe20000000800 */
[----:B-1----:R-:W-:Y:S01]  /*19b00*/  FMUL.FTZ R27, R39, R79 ;  /* 0x0000004f271b7220 */ /* 0x002fe20000410000 */
[--C-:B------:R-:W-:Y:S01]  /*19b10*/  FFMA.FTZ R87, R197, UR4, -R66.reuse ;  /* 0x00000004c5577c23 */ /* 0x100fe20008010842 */
[--C-:B------:R-:W-:Y:S01]  /*19b20*/  FFMA.FTZ R86, R199, UR4, -R66.reuse ;  /* 0x00000004c7567c23 */ /* 0x100fe20008010842 */
[----:B------:R-:W-:Y:S01]  /*19b30*/  FFMA.FTZ R82, R195, UR4, -R66 ;  /* 0x00000004c3527c23 */ /* 0x000fe20008010842 */
[C---:B------:R-:W-:Y:S05]  /*19b40*/  HMMA.16816.F32 R20, R40.reuse, R28, R20 ;  /* 0x0000001c2814723c */ /* 0x040fea0000001814 */
[----:B------:R1:W-:Y:S01]  /*19b50*/  MUFU.EX2 R79, R32 ;  /* 0x00000020004f7308 */ /* 0x0003e20000000800 */
[--C-:B------:R-:W-:Y:S01]  /*19b60*/  FFMA.FTZ R71, R221, UR4, -R102.reuse ;  /* 0x00000004dd477c23 */ /* 0x100fe20008010866 */
[--C-:B------:R-:W-:Y:S01]  /*19b70*/  FFMA.FTZ R83, R209, UR4, -R102.reuse ;  /* 0x00000004d1537c23 */ /* 0x100fe20008010866 */
[----:B------:R-:W-:Y:S01]  /*19b80*/  FFMA.FTZ R80, R207, UR4, -R102 ;  /* 0x00000004cf507c23 */ /* 0x000fe20008010866 */
[C---:B------:R-:W-:Y:S06]  /*19b90*/  HMMA.16816.F32 R24, R40.reuse, R30, R24 ;  /* 0x0000001e2818723c */ /* 0x040fec0000001818 */
[----:B------:R-:W-:Y:S01]  /*19ba0*/  MUFU.EX2 R76, R76 ;  /* 0x0000004c004c7308 */ /* 0x000fe20000000800 */
[C---:B------:R-:W-:Y:S01]  /*19bb0*/  FMUL.FTZ R28, R38.reuse, R72 ;  /* 0x00000048261c7220 */ /* 0x040fe20000410000 */
[C---:B------:R-:W-:Y:S03]  /*19bc0*/  FMUL.FTZ R29, R38.reuse, R73 ;  /* 0x00000049261d7220 */ /* 0x040fe60000410000 */
[C---:B------:R-:W-:Y:S01]  /*19bd0*/  FMUL.FTZ R30, R39.reuse, R74 ;  /* 0x0000004a271e7220 */ /* 0x040fe20000410000 */
[C---:B------:R-:W-:Y:S01]  /*19be0*/  FMUL.FTZ R31, R39.reuse, R75 ;  /* 0x0000004b271f7220 */ /* 0x040fe20000410000 */
[----:B------:R-:W-:Y:S03]  /*19bf0*/  FFMA.FTZ R39, R39, R190, R56 ;  /* 0x000000be27277223 */ /* 0x000fe60000010038 */
[----:B------:R4:W5:Y:S01]  /*19c00*/  MUFU.EX2 R75, R58 ;  /* 0x0000003a004b7308 */ /* 0x0009620000000800 */
[----:B-1----:R-:W-:Y:S01]  /*19c10*/  FMUL.FTZ R32, R38, R68 ;  /* 0x0000004426207220 */ /* 0x002fe20000410000 */
[--C-:B------:R-:W-:Y:S01]  /*19c20*/  FFMA.FTZ R74, R215, UR4, -R66.reuse ;  /* 0x00000004d74a7c23 */ /* 0x100fe20008010842 */
[C---:B------:R-:W-:Y:S03]  /*19c30*/  HMMA.16816.F32 R28, R40.reuse, R44, R28 ;  /* 0x0000002c281c723c */ /* 0x040fe6000000181c */
[----:B------:R-:W-:Y:S01]  /*19c40*/  FFMA.FTZ R73, R211, UR4, -R66 ;  /* 0x00000004d3497c23 */ /* 0x000fe20008010842 */
[----:B------:R-:W-:Y:S03]  /*19c50*/  FFMA.FTZ R68, R219, UR4, -R102 ;  /* 0x00000004db447c23 */ /* 0x000fe60008010866 */
[----:B------:R-:W-:Y:S01]  /*19c60*/  MUFU.EX2 R71, R71 ;  /* 0x0000004700477308 */ /* 0x000fe20000000800 */
[----:B------:R-:W-:Y:S01]  /*19c70*/  HMMA.16816.F32 R32, R40, R46, R32 ;  /* 0x0000002e2820723c */ /* 0x000fe20000001820 */
[----:B------:R-:W1:Y:S02]  /*19c80*/  LDSM.16.MT88.4 R44, [R161+0x6800] ;  /* 0x00680000a12c783b */ /* 0x000e640000004200 */
[----:B------:R-:W-:Y:S01]  /*19c90*/  FFMA.FTZ R72, R213, UR4, -R66 ;  /* 0x00000004d5487c23 */ /* 0x000fe20008010842 */
[----:B------:R-:W-:Y:S05]  /*19ca0*/  FADD.FTZ R38, R60, R39 ;  /* 0x000000273c267221 */ /* 0x000fea0000010000 */
[----:B------:R-:W1:Y:S02]  /*19cb0*/  MUFU.EX2 R68, R68 ;  /* 0x0000004400447308 */ /* 0x000e640000000800 */
[----:B---3--:R-:W-:Y:S01]  /*19cc0*/  F2FP.F16.F32.PACK_AB R41, R94, R97 ;  /* 0x000000615e29723e */ /* 0x008fe200000000ff */
[----:B----4-:R-:W-:Y:S01]  /*19cd0*/  LDSM.16.MT88.4 R56, [R162+0x8800] ;  /* 0x00880000a238783b */ /* 0x010fe20000004200 */
[----:B--2---:R-:W-:Y:S01]  /*19ce0*/  F2FP.F16.F32.PACK_AB R43, R85, R88 ;  /* 0x00000058552b723e */ /* 0x004fe200000000ff */
[----:B------:R-:W-:Y:S01]  /*19cf0*/  FADD.FTZ R39, R103, R106 ;  /* 0x0000006a67277221 */ /* 0x000fe20000010000 */
[----:B-----5:R-:W-:Y:S01]  /*19d00*/  F2FP.F16.F32.PACK_AB R42, R75, R76 ;  /* 0x0000004c4b2a723e */ /* 0x020fe200000000ff */
[----:B------:R-:W-:Y:S03]  /*19d10*/  FADD.FTZ R117, R117, R38 ;  /* 0x0000002675757221 */ /* 0x000fe60000010000 */
[----:B------:R-:W-:Y:S01]  /*19d20*/  MUFU.EX2 R77, R77 ;  /* 0x0000004d004d7308 */ /* 0x000fe20000000800 */
[----:B------:R-:W-:Y:S01]  /*19d30*/  F2FP.F16.F32.PACK_AB R40, R79, R84 ;  /* 0x000000544f28723e */ /* 0x000fe200000000ff */
[----:B------:R-:W-:Y:S01]  /*19d40*/  LDSM.16.MT88.4 R60, [R161+0x8800] ;  /* 0x00880000a13c783b */ /* 0x000fe20000004200 */
[----:B------:R-:W-:Y:S01]  /*19d50*/  FADD.FTZ R84, R84, R39 ;  /* 0x0000002754547221 */ /* 0x000fe20000010000 */
[----:B------:R-:W-:Y:S01]  /*19d60*/  FADD.FTZ R104, R104, R117 ;  /* 0x0000007568687221 */ /* 0x000fe20000010000 */
[----:B------:R-:W-:Y:S02]  /*19d70*/  FFMA.FTZ R81, R205, UR4, -R102 ;  /* 0x00000004cd517c23 */ /* 0x000fe40008010866 */
[----:B------:R-:W-:Y:S03]  /*19d80*/  FADD.FTZ R79, R79, R84 ;  /* 0x000000544f4f7221 */ /* 0x000fe60000010000 */
[----:B------:R-:W2:Y:S01]  /*19d90*/  MUFU.EX2 R74, R74 ;  /* 0x0000004a004a7308 */ /* 0x000ea20000000800 */
[C---:B------:R-:W-:Y:S03]  /*19da0*/  HMMA.16816.F32 R4, R40.reuse, R48, R4 ;  /* 0x000000302804723c */ /* 0x040fe60000001804 */
[----:B------:R-:W-:Y:S01]  /*19db0*/  FADD.FTZ R38, R76, R79 ;  /* 0x0000004f4c267221 */ /* 0x000fe20000010000 */
[----:B------:R-:W-:Y:S01]  /*19dc0*/  FADD.FTZ R97, R97, R104 ;  /* 0x0000006861617221 */ /* 0x000fe20000010000 */
[----:B------:R-:W-:Y:S01]  /*19dd0*/  FFMA.FTZ R104, R109, UR4, -R102 ;  /* 0x000000046d687c23 */ /* 0x000fe20008010866 */
[C---:B------:R-:W-:Y:S03]  /*19de0*/  HMMA.16816.F32 R8, R40.reuse, R50, R8 ;  /* 0x000000322808723c */ /* 0x040fe60000001808 */
[----:B------:R-:W-:Y:S01]  /*19df0*/  MUFU.EX2 R72, R72 ;  /* 0x0000004800487308 */ /* 0x000fe20000000800 */
[----:B------:R-:W3:Y:S01]  /*19e00*/  LDSM.16.MT88.4 R48, [R160+0x6800] ;  /* 0x00680000a030783b */ /* 0x000ee20000004200 */
[----:B------:R-:W-:Y:S01]  /*19e10*/  FADD.FTZ R97, R94, R97 ;  /* 0x000000615e617221 */ /* 0x000fe20000010000 */
[C---:B------:R-:W-:Y:S07]  /*19e20*/  HMMA.16816.F32 R12, R40.reuse, R52, R12 ;  /* 0x00000034280c723c */ /* 0x040fee000000180c */
[----:B------:R-:W4:Y:S01]  /*19e30*/  MUFU.EX2 R73, R73 ;  /* 0x0000004900497308 */ /* 0x000f220000000800 */
[----:B------:R-:W-:Y:S03]  /*19e40*/  LDSM.16.MT88.4 R92, [R164+0x9800] ;  /* 0x00980000a45c783b */ /* 0x000fe60000004200 */
[----:B------:R-:W-:Y:S01]  /*19e50*/  FADD.FTZ R38, R75, R38 ;  /* 0x000000264b267221 */ /* 0x000fe20000010000 */
[C---:B------:R-:W-:Y:S05]  /*19e60*/  HMMA.16816.F32 R16, R40.reuse, R54, R16 ;  /* 0x000000362810723c */ /* 0x040fea0000001810 */
[----:B------:R-:W-:Y:S01]  /*19e70*/  MUFU.EX2 R83, R83 ;  /* 0x0000005300537308 */ /* 0x000fe20000000800 */
[----:B------:R-:W5:Y:S01]  /*19e80*/  LDSM.16.MT88.4 R52, [R164+0x7000] ;  /* 0x00700000a434783b */ /* 0x000f620000004200 */
[C---:B-1----:R-:W-:Y:S04]  /*19e90*/  HMMA.16816.F32 R20, R40.reuse, R44, R20 ;  /* 0x0000002c2814723c */ /* 0x042fe80000001814 */
[----:B------:R-:W-:Y:S04]  /*19ea0*/  FADD.FTZ R88, R88, R97 ;  /* 0x0000006158587221 */ /* 0x000fe80000010000 */
[----:B------:R-:W-:Y:S01]  /*19eb0*/  MUFU.EX2 R80, R80 ;  /* 0x0000005000507308 */ /* 0x000fe20000000800 */
[C---:B------:R-:W-:Y:S01]  /*19ec0*/  HMMA.16816.F32 R24, R40.reuse, R46, R24 ;  /* 0x0000002e2818723c */ /* 0x040fe20000001818 */
[----:B------:R-:W1:Y:S02]  /*19ed0*/  LDSM.16.MT88.4 R44, [R162+0x7000] ;  /* 0x00700000a22c783b */ /* 0x000e640000004200 */
[----:B------:R-:W-:Y:S06]  /*19ee0*/  FADD.FTZ R88, R85, R88 ;  /* 0x0000005855587221 */ /* 0x000fec0000010000 */
[----:B------:R-:W-:Y:S10]  /*19ef0*/  MUFU.EX2 R81, R81 ;  /* 0x0000005100517308 */ /* 0x000ff40000000800 */
[----:B------:R-:W-:Y:S01]  /*19f00*/  MUFU.EX2 R87, R87 ;  /* 0x0000005700577308 */ /* 0x000fe20000000800 */
[C---:B---3--:R-:W-:Y:S06]  /*19f10*/  HMMA.16816.F32 R28, R40.reuse, R48, R28 ;  /* 0x00000030281c723c */ /* 0x048fec000000181c */
[----:B------:R-:W-:Y:S03]  /*19f20*/  HMMA.16816.F32 R32, R40, R50, R32 ;  /* 0x000000322820723c */ /* 0x000fe60000001820 */
[----:B------:R-:W-:Y:S01]  /*19f30*/  MUFU.EX2 R78, R78 ;  /* 0x0000004e004e7308 */ /* 0x000fe20000000800 */
[----:B------:R-:W3:Y:S03]  /*19f40*/  LDSM.16.MT88.4 R48, [R161+0x7000] ;  /* 0x00700000a130783b */ /* 0x000ee60000004200 */
[----:B------:R-:W-:Y:S01]  /*19f50*/  F2FP.F16.F32.PACK_AB R41, R70, R69 ;  /* 0x000000454629723e */ /* 0x000fe200000000ff */
[----:B------:R-:W-:Y:S05]  /*19f60*/  FADD.FTZ R69, R69, R88 ;  /* 0x0000005845457221 */ /* 0x000fea0000010000 */
[----:B------:R-:W-:Y:S01]  /*19f70*/  MUFU.EX2 R91, R91 ;  /* 0x0000005b005b7308 */ /* 0x000fe20000000800 */
[----:B------:R-:W-:Y:S01]  /*19f80*/  F2FP.F16.F32.PACK_AB R43, R68, R71 ;  /* 0x00000047442b723e */ /* 0x000fe200000000ff */
[----:B------:R-:W-:Y:S01]  /*19f90*/  FADD.FTZ R70, R70, R69 ;  /* 0x0000004546467221 */ /* 0x000fe20000010000 */
[----:B--2---:R-:W-:Y:S01]  /*19fa0*/  F2FP.F16.F32.PACK_AB R40, R74, R77 ;  /* 0x0000004d4a28723e */ /* 0x004fe200000000ff */
[----:B------:R-:W-:Y:S01]  /*19fb0*/  FADD.FTZ R77, R77, R38 ;  /* 0x000000264d4d7221 */ /* 0x000fe20000010000 */
[----:B----4-:R-:W-:Y:S01]  /*19fc0*/  F2FP.F16.F32.PACK_AB R42, R73, R72 ;  /* 0x00000048492a723e */ /* 0x010fe200000000ff */
[----:B------:R-:W-:Y:S04]  /*19fd0*/  FADD.FTZ R71, R71, R70 ;  /* 0x0000004647477221 */ /* 0x000fe80000010000 */
[----:B------:R-:W-:Y:S01]  /*19fe0*/  MUFU.EX2 R86, R86 ;  /* 0x0000005600567308 */ /* 0x000fe20000000800 */
[----:B------:R-:W-:Y:S01]  /*19ff0*/  FADD.FTZ R68, R68, R71 ;  /* 0x0000004744447221 */ /* 0x000fe20000010000 */
[C---:B-----5:R-:W-:Y:S08]  /*1a000*/  HMMA.16816.F32 R4, R40.reuse, R52, R4 ;  /* 0x000000342804723c */ /* 0x060ff00000001804 */
[----:B------:R-:W2:Y:S01]  /*1a010*/  MUFU.EX2 R82, R82 ;  /* 0x0000005200527308 */ /* 0x000ea20000000800 */
[C---:B------:R-:W-:Y:S01]  /*1a020*/  HMMA.16816.F32 R8, R40.reuse, R54, R8 ;  /* 0x000000362808723c */ /* 0x040fe20000001808 */
[----:B------:R-:W4:Y:S08]  /*1a030*/  LDSM.16.MT88.4 R52, [R160+0x7000] ;  /* 0x00700000a034783b */ /* 0x000f300000004200 */
[----:B------:R-:W-:Y:S01]  /*1a040*/  MUFU.EX2 R89, R89 ;  /* 0x0000005900597308 */ /* 0x000fe20000000800 */
[C---:B-1----:R-:W-:Y:S06]  /*1a050*/  HMMA.16816.F32 R12, R40.reuse, R44, R12 ;  /* 0x0000002c280c723c */ /* 0x042fec000000180c */
[C---:B------:R-:W-:Y:S01]  /*1a060*/  HMMA.16816.F32 R16, R40.reuse, R46, R16 ;  /* 0x0000002e2810723c */ /* 0x040fe20000001810 */
[----:B------:R-:W1:Y:S02]  /*1a070*/  LDSM.16.MT88.4 R44, [R164+0x7800] ;  /* 0x00780000a42c783b */ /* 0x000e640000004200 */
[----:B------:R-:W5:Y:S03]  /*1a080*/  MUFU.EX2 R90, R90 ;  /* 0x0000005a005a7308 */ /* 0x000f660000000800 */
[C---:B---3--:R-:W-:Y:S07]  /*1a090*/  HMMA.16816.F32 R20, R40.reuse, R48, R20 ;  /* 0x000000302814723c */ /* 0x048fee0000001814 */
[----:B------:R-:W-:Y:S01]  /*1a0a0*/  MUFU.EX2 R99, R99 ;  /* 0x0000006300637308 */ /* 0x000fe20000000800 */
[C---:B------:R-:W-:Y:S01]  /*1a0b0*/  HMMA.16816.F32 R24, R40.reuse, R50, R24 ;  /* 0x000000322818723c */ /* 0x040fe20000001818 */
[----:B------:R-:W3:Y:S08]  /*1a0c0*/  LDSM.16.MT88.4 R48, [R162+0x7800] ;  /* 0x00780000a230783b */ /* 0x000ef00000004200 */
[----:B------:R-:W5:Y:S10]  /*1a0d0*/  MUFU.EX2 R96, R96 ;  /* 0x0000006000607308 */ /* 0x000f740000000800 */
[----:B------:R-:W-:Y:S01]  /*1a0e0*/  MUFU.EX2 R147, R147 ;  /* 0x0000009300937308 */ /* 0x000fe20000000800 */
[C---:B----4-:R-:W-:Y:S09]  /*1a0f0*/  HMMA.16816.F32 R28, R40.reuse, R52, R28 ;  /* 0x00000034281c723c */ /* 0x050ff2000000181c */
[----:B------:R-:W4:Y:S01]  /*1a100*/  MUFU.EX2 R112, R112 ;  /* 0x0000007000707308 */ /* 0x000f220000000800 */
[----:B------:R-:W-:Y:S01]  /*1a110*/  HMMA.16816.F32 R32, R40, R54, R32 ;  /* 0x000000362820723c */ /* 0x000fe20000001820 */
[----:B------:R-:W5:Y:S06]  /*1a120*/  LDSM.16.MT88.4 R52, [R161+0x7800] ;  /* 0x00780000a134783b */ /* 0x000f6c0000004200 */
[----:B--2---:R-:W-:Y:S02]  /*1a130*/  F2FP.F16.F32.PACK_AB R42, R82, R87 ;  /* 0x00000057522a723e */ /* 0x004fe400000000ff */
[----:B------:R-:W-:Y:S02]  /*1a140*/  MUFU.EX2 R143, R143 ;  /* 0x0000008f008f7308 */ /* 0x000fe40000000800 */
[----:B------:R-:W-:Y:S01]  /*1a150*/  F2FP.F16.F32.PACK_AB R41, R80, R83 ;  /* 0x000000535029723e */ /* 0x000fe200000000ff */
[----:B------:R-:W-:Y:S01]  /*1a160*/  FADD.FTZ R83, R83, R68 ;  /* 0x0000004453537221 */ /* 0x000fe20000010000 */
[----:B------:R-:W-:Y:S02]  /*1a170*/  F2FP.F16.F32.PACK_AB R43, R78, R81 ;  /* 0x000000514e2b723e */ /* 0x000fe400000000ff */
[----:B------:R-:W-:Y:S04]  /*1a180*/  F2FP.F16.F32.PACK_AB R40, R86, R91 ;  /* 0x0000005b5628723e */ /* 0x000fe800000000ff */
[----:B------:R-:W2:Y:S01]  /*1a190*/  MUFU.EX2 R98, R98 ;  /* 0x0000006200627308 */ /* 0x000ea20000000800 */
[----:B------:R-:W-:Y:S04]  /*1a1a0*/  FADD.FTZ R80, R80, R83 ;  /* 0x0000005350507221 */ /* 0x000fe80000010000 */
[----:B------:R-:W-:Y:S01]  /*1a1b0*/  FADD.FTZ R81, R81, R80 ;  /* 0x0000005051517221 */ /* 0x000fe20000010000 */
[C---:B-1----:R-:W-:Y:S04]  /*1a1c0*/  HMMA.16816.F32 R4, R40.reuse, R44, R4 ;  /* 0x0000002c2804723c */ /* 0x042fe80000001804 */
[----:B------:R-:W-:Y:S01]  /*1a1d0*/  MUFU.EX2 R114, R114 ;  /* 0x0000007200727308 */ /* 0x000fe20000000800 */
[----:B------:R-:W-:Y:S01]  /*1a1e0*/  FADD.FTZ R78, R78, R81 ;  /* 0x000000514e4e7221 */ /* 0x000fe20000010000 */
[C---:B------:R-:W-:Y:S01]  /*1a1f0*/  HMMA.16816.F32 R8, R40.reuse, R46, R8 ;  /* 0x0000002e2808723c */ /* 0x040fe20000001808 */
[----:B------:R-:W1:Y:S07]  /*1a200*/  LDSM.16.MT88.4 R44, [R160+0x7800] ;  /* 0x00780000a02c783b */ /* 0x000e6e0000004200 */
[----:B------:R-:W-:Y:S01]  /*1a210*/  MUFU.EX2 R131, R131 ;  /* 0x0000008300837308 */ /* 0x000fe20000000800 */
[C---:B---3--:R-:W-:Y:S06]  /*1a220*/  HMMA.16816.F32 R12, R40.reuse, R48, R12 ;  /* 0x00000030280c723c */ /* 0x048fec000000180c */
[C---:B------:R-:W-:Y:S01]  /*1a230*/  HMMA.16816.F32 R16, R40.reuse, R50, R16 ;  /* 0x000000322810723c */ /* 0x040fe20000001810 */
[----:B------:R-:W3:Y:S02]  /*1a240*/  LDSM.16.MT88.4 R48, [R164+0x8000] ;  /* 0x00800000a430783b */ /* 0x000ee40000004200 */
[----:B------:R-:W-:Y:S03]  /*1a250*/  MUFU.EX2 R118, R118 ;  /* 0x0000007600767308 */ /* 0x000fe60000000800 */
[C---:B-----5:R-:W-:Y:S07]  /*1a260*/  HMMA.16816.F32 R20, R40.reuse, R52, R20 ;  /* 0x000000342814723c */ /* 0x060fee0000001814 */
[----:B------:R-:W-:Y:S01]  /*1a270*/  MUFU.EX2 R123, R123 ;  /* 0x0000007b007b7308 */ /* 0x000fe20000000800 */
[C---:B------:R-:W-:Y:S01]  /*1a280*/  HMMA.16816.F32 R24, R40.reuse, R54, R24 ;  /* 0x000000362818723c */ /* 0x040fe20000001818 */
[----:B------:R-:W5:Y:S08]  /*1a290*/  LDSM.16.MT88.4 R52, [R162+0x8000] ;  /* 0x00800000a234783b */ /* 0x000f700000004200 */
[----:B------:R-:W-:Y:S10]  /*1a2a0*/  MUFU.EX2 R110, R110 ;  /* 0x0000006e006e7308 */ /* 0x000ff40000000800 */
[----:B------:R-:W5:Y:S01]  /*1a2b0*/  MUFU.EX2 R135, R135 ;  /* 0x0000008700877308 */ /* 0x000f620000000800 */
[C---:B-1----:R-:W-:Y:S09]  /*1a2c0*/  HMMA.16816.F32 R28, R40.reuse, R44, R28 ;  /* 0x0000002c281c723c */ /* 0x042ff2000000181c */
[----:B------:R-:W-:Y:S01]  /*1a2d0*/  MUFU.EX2 R129, R129 ;  /* 0x0000008100817308 */ /* 0x000fe20000000800 */
[----:B------:R-:W-:Y:S01]  /*1a2e0*/  HMMA.16816.F32 R32, R40, R46, R32 ;  /* 0x0000002e2820723c */ /* 0x000fe20000001820 */
[----:B------:R-:W1:Y:S06]  /*1a2f0*/  LDSM.16.MT88.4 R44, [R161+0x8000] ;  /* 0x00800000a12c783b */ /* 0x000e6c0000004200 */
[----:B------:R-:W-:Y:S01]  /*1a300*/  F2FP.F16.F32.PACK_AB R41, R90, R89 ;  /* 0x000000595a29723e */ /* 0x000fe200000000ff */
[----:B------:R-:W-:Y:S01]  /*1a310*/  FADD.FTZ R89, R89, R78 ;  /* 0x0000004e59597221 */ /* 0x000fe20000010000 */
[----:B------:R-:W1:Y:S02]  /*1a320*/  MUFU.EX2 R116, R116 ;  /* 0x0000007400747308 */ /* 0x000e640000000800 */
[----:B------:R-:W-:Y:S01]  /*1a330*/  F2FP.F16.F32.PACK_AB R43, R96, R99 ;  /* 0x00000063602b723e */ /* 0x000fe200000000ff */
[----:B------:R-:W-:Y:S01]  /*1a340*/  FADD.FTZ R90, R90, R89 ;  /* 0x000000595a5a7221 */ /* 0x000fe20000010000 */
[----:B----4-:R-:W-:Y:S02]  /*1a350*/  F2FP.F16.F32.PACK_AB R40, R112, R147 ;  /* 0x000000937028723e */ /* 0x010fe400000000ff */
[----:B--2---:R-:W-:Y:S04]  /*1a360*/  F2FP.F16.F32.PACK_AB R42, R98, R143 ;  /* 0x0000008f622a723e */ /* 0x004fe800000000ff */
[----:B------:R-:W-:Y:S03]  /*1a370*/  MUFU.EX2 R121, R121 ;  /* 0x0000007900797308 */ /* 0x000fe60000000800 */
[C---:B---3--:R-:W-:Y:S07]  /*1a380*/  HMMA.16816.F32 R4, R40.reuse, R48, R4 ;  /* 0x000000302804723c */ /* 0x048fee0000001804 */
[----:B------:R-:W-:Y:S01]  /*1a390*/  MUFU.EX2 R122, R122 ;  /* 0x0000007a007a7308 */ /* 0x000fe20000000800 */
[C---:B------:R-:W-:Y:S01]  /*1a3a0*/  HMMA.16816.F32 R8, R40.reuse, R50, R8 ;  /* 0x000000322808723c */ /* 0x040fe20000001808 */
[----:B------:R-:W2:Y:S08]  /*1a3b0*/  LDSM.16.MT88.4 R48, [R160+0x8000] ;  /* 0x00800000a030783b */ /* 0x000eb00000004200 */
[----:B------:R-:W-:Y:S01]  /*1a3c0*/  MUFU.EX2 R120, R120 ;  /* 0x0000007800787308 */ /* 0x000fe20000000800 */
[C---:B-----5:R-:W-:Y:S06]  /*1a3d0*/  HMMA.16816.F32 R12, R40.reuse, R52, R12 ;  /* 0x00000034280c723c */ /* 0x060fec000000180c */
[C---:B------:R-:W-:Y:S01]  /*1a3e0*/  HMMA.16816.F32 R16, R40.reuse, R54, R16 ;  /* 0x000000362810723c */ /* 0x040fe20000001810 */
[----:B------:R-:W3:Y:S02]  /*1a3f0*/  LDSM.16.MT88.4 R52, [R164+0x8800] ;  /* 0x00880000a434783b */ /* 0x000ee40000004200 */
[----:B------:R-:W4:Y:S03]  /*1a400*/  MUFU.EX2 R125, R125 ;  /* 0x0000007d007d7308 */ /* 0x000f260000000800 */
[C---:B-1----:R-:W-:Y:S07]  /*1a410*/  HMMA.16816.F32 R20, R40.reuse, R44, R20 ;  /* 0x0000002c2814723c */ /* 0x042fee0000001814 */
        /* <DEDUP_REMOVED lines=8> */
[----:B----4-:R-:W-:Y:S01]  /*1a4a0*/  F2FP.F16.F32.PACK_AB R39, R125, R120 ;  /* 0x000000787d27723e */ /* 0x010fe200000000ff */
[C---:B--2---:R-:W-:Y:S08]  /*1a4b0*/  HMMA.16816.F32 R28, R40.reuse, R48, R28 ;  /* 0x00000030281c723c */ /* 0x044ff0000000181c */
[----:B------:R-:W1:Y:S01]  /*1a4c0*/  MUFU.EX2 R103, R111 ;  /* 0x0000006f00677308 */ /* 0x000e620000000800 */
[----:B------:R-:W-:Y:S01]  /*1a4d0*/  HMMA.16816.F32 R32, R40, R50, R32 ;  /* 0x000000322820723c */ /* 0x000fe20000001820 */
[----:B------:R-:W2:Y:S05]  /*1a4e0*/  LDSM.16.MT88.4 R40, [R160+0x8800] ;  /* 0x00880000a028783b */ /* 0x000eaa0000004200 */
[C---:B---3--:R-:W-:Y:S03]  /*1a4f0*/  HMMA.16816.F32 R4, R44.reuse, R52, R4 ;  /* 0x000000342c04723c */ /* 0x048fe60000001804 */
[----:B------:R-:W-:Y:S01]  /*1a500*/  MUFU.EX2 R104, R104 ;  /* 0x0000006800687308 */ /* 0x000fe20000000800 */
[----:B------:R-:W3:Y:S02]  /*1a510*/  LDSM.16.MT88.4 R48, [R164+0x9000] ;  /* 0x00900000a430783b */ /* 0x000ee40000004200 */
        /* <DEDUP_REMOVED lines=11> */
[C---:B--2---:R-:W-:Y:S05]  /*1a5d0*/  HMMA.16816.F32 R28, R44.reuse, R40, R28 ;  /* 0x000000282c1c723c */ /* 0x044fea000000181c */
[----:B------:R-:W-:Y:S01]  /*1a5e0*/  FFMA.FTZ R102, R36, UR4, -R102 ;  /* 0x0000000424667c23 */ /* 0x000fe20008010866 */
[----:B------:R-:W-:Y:S01]  /*1a5f0*/  HMMA.16816.F32 R32, R44, R42, R32 ;  /* 0x0000002a2c20723c */ /* 0x000fe20000001820 */
[----:B------:R-:W2:Y:S01]  /*1a600*/  LDSM.16.MT88.4 R40, [R160+0x9000] ;  /* 0x00900000a028783b */ /* 0x000ea20000004200 */
[----:B------:R-:W-:Y:S03]  /*1a610*/  MUFU.EX2 R60, R60 ;  /* 0x0000003c003c7308 */ /* 0x000fe60000000800 */
[----:B------:R-:W-:Y:S01]  /*1a620*/  F2FP.F16.F32.PACK_AB R37, R122, R121 ;  /* 0x000000797a25723e */ /* 0x000fe200000000ff */
[----:B------:R-:W-:Y:S01]  /*1a630*/  FADD.FTZ R63, R74, R77 ;  /* 0x0000004d4a3f7221 */ /* 0x000fe20000010000 */
[----:B------:R-:W-:Y:S02]  /*1a640*/  F2FP.F16.F32.PACK_AB R36, R113, R124 ;  /* 0x0000007c7124723e */ /* 0x000fe400000000ff */
[----:B------:R-:W-:Y:S03]  /*1a650*/  LDSM.16.MT88.4 R76, [R161+0x9800] ;  /* 0x00980000a14c783b */ /* 0x000fe60000004200 */
[----:B------:R-:W4:Y:S01]  /*1a660*/  MUFU.EX2 R61, R102 ;  /* 0x00000066003d7308 */ /* 0x000f220000000800 */
[----:B------:R-:W-:Y:S01]  /*1a670*/  FADD.FTZ R44, R72, R63 ;  /* 0x0000003f482c7221 */ /* 0x000fe20000010000 */
[C---:B---3--:R-:W-:Y:S08]  /*1a680*/  HMMA.16816.F32 R4, R36.reuse, R48, R4 ;  /* 0x000000302404723c */ /* 0x048ff00000001804 */
        /* <DEDUP_REMOVED lines=13> */
[C---:B--2---:R-:W-:Y:S01]  /*1a760*/  HMMA.16816.F32 R28, R36.reuse, R40, R28 ;  /* 0x00000028241c723c */ /* 0x044fe2000000181c */
        /* <DEDUP_REMOVED lines=51> */
.L_x_7824:
        /* <DEDUP_REMOVED lines=164> */
.L_x_7830:
[----:B------:R-:W-:Y:S05]  /*1b4e0*/  BSYNC B0 ;  /* 0x0000000000007941 */ /* 0x000fea0003800000 */
.L_x_7829:
        /* <DEDUP_REMOVED lines=46> */
.L_x_7831:
        /* <DEDUP_REMOVED lines=11> */
.L_x_7951:


//--------------------- .nv.shared._ZN5flash32flash_fwd_splitkv_combine_kernelI23Flash_fwd_kernel_traitsILi64ELi64ELi256ELi4ELb0ELb0EN7cutlass6half_tE19Flash_kernel_traitsILi64ELi64ELi256ELi4ES3_EELi8ELi7ELb0EEEvNS_16Flash_fwd_paramsE --------------------------
	.section	.nv.shared._ZN5flash32flash_fwd_splitkv_combine_kernelI23Flash_fwd_kernel_traitsILi64ELi64ELi256ELi4ELb0ELb0EN7cutlass6half_tE19Flash_kernel_traitsILi64ELi64ELi256ELi4ES3_EELi8ELi7ELb0EEEvNS_16Flash_fwd_paramsE,"aw",@nobits
	.sectionflags	@""
	.align	16
.nv.shared._ZN5flash32flash_fwd_splitkv_combine_kernelI23Flash_fwd_kernel_traitsILi64ELi64ELi256ELi4ELb0ELb0EN7cutlass6half_tE19Flash_kernel_traitsILi64ELi64ELi256ELi4ES3_EELi8ELi7ELb0EEEvNS_16Flash_fwd_paramsE:
	.zero		5632


//--------------------- .nv.shared.reserved.0     --------------------------
	.section	.nv.shared.reserved.0,"aw",@nobits
	.weak		__nv_reservedSMEM_offset_0_alias
	.size		__nv_reservedSMEM_offset_0_alias, 0, 0
	.other		__nv_reservedSMEM_offset_0_alias,@"STO_CUDA_RESERVED_SHARED STV_DEFAULT"
__nv_reservedSMEM_offset_0_alias:
	.zero		0


//--------------------- .nv.global                --------------------------
	.section	.nv.global,"aw",@nobits
.nv.global:
	.type		_ZN78_INTERNAL_508b6885_42_flash_fwd_split_hdim64_fp16_causal_sm80_cu_0106449f_30314cute1_E,@object
	.size		_ZN78_INTERNAL_508b6885_42_flash_fwd_split_hdim64_fp16_causal_sm80_cu_0106449f_30314cute1_E,(_ZN78_INTERNAL_508b6885_42_flash_fwd_split_hdim64_fp16_causal_sm80_cu_0106449f_30314cuda3std3__45__cpo6cbeginE - _ZN78_INTERNAL_508b6885_42_flash_fwd_split_hdim64_fp16_causal_sm80_cu_0106449f_30314cute1_E)
_ZN78_INTERNAL_508b6885_42_flash_fwd_split_hdim64_fp16_causal_sm80_cu_0106449f_30314cute1_E:
	.zero		1
	.type		_ZN78_INTERNAL_508b6885_42_flash_fwd_split_hdim64_fp16_causal_sm80_cu_0106449f_30314cuda3std3__45__cpo6cbeginE,@object
	.size		_ZN78_INTERNAL_508b6885_42_flash_fwd_split_hdim64_fp16_causal_sm80_cu_0106449f_30314cuda3std3__45__cpo6cbeginE,(_ZN78_INTERNAL_508b6885_42_flash_fwd_split_hdim64_fp16_causal_sm80_cu_0106449f_30314cuda3std3__48in_placeE - _ZN78_INTERNAL_508b6885_42_flash_fwd_split_hdim64_fp16_causal_sm80_cu_0106449f_30314cuda3std3__45__cpo6cbeginE)
_ZN78_INTERNAL_508b6885_42_flash_fwd_split_hdim64_fp16_causal_sm80_cu_0106449f_30314cuda3std3__45__cpo6cbeginE:
	.zero		1
	.type		_ZN78_INTERNAL_508b6885_42_flash_fwd_split_hdim64_fp16_causal_sm80_cu_0106449f_30314cuda3std3__48in_placeE,@object
	.size		_ZN78_INTERNAL_508b6885_42_flash_fwd_split_hdim64_fp16_causal_sm80_cu_0106449f_30314cuda3std3__48in_placeE,(_ZN78_INTERNAL_508b6885_42_flash_fwd_split_hdim64_fp16_causal_sm80_cu_0106449f_30314cuda3std6ranges3__45__cpo9iter_moveE - _ZN78_INTERNAL_508b6885_42_flash_fwd_split_hdim64_fp16_causal_sm80_cu_0106449f_30314cuda3std3__48in_placeE)
_ZN78_INTERNAL_508b6885_42_flash_fwd_split_hdim64_fp16_causal_sm80_cu_0106449f_30314cuda3std3__48in_placeE:
	.zero		1
	.type		_ZN78_INTERNAL_508b6885_42_flash_fwd_split_hdim64_fp16_causal_sm80_cu_0106449f_30314cuda3std6ranges3__45__cpo9iter_moveE,@object
	.size		_ZN78_INTERNAL_508b6885_42_flash_fwd_split_hdim64_fp16_causal_sm80_cu_0106449f_30314cuda3std6ranges3__45__cpo9iter_moveE,(_ZN78_INTERNAL_508b6885_42_flash_fwd_split_hdim64_fp16_causal_sm80_cu_0106449f_30314cuda3std3__45__cpo5beginE - _ZN78_INTERNAL_508b6885_42_flash_fwd_split_hdim64_fp16_causal_sm80_cu_0106449f_30314cuda3std6ranges3__45__cpo9iter_moveE)
_ZN78_INTERNAL_508b6885_42_flash_fwd_split_hdim64_fp16_causal_sm80_cu_0106449f_30314cuda3std6ranges3__45__cpo9iter_moveE:
	.zero		1
	.type		_ZN78_INTERNAL_508b6885_42_flash_fwd_split_hdim64_fp16_causal_sm80_cu_0106449f_30314cuda3std3__45__cpo5beginE,@object
	.size		_ZN78_INTERNAL_508b6885_42_flash_fwd_split_hdim64_fp16_causal_sm80_cu_0106449f_30314cuda3std3__45__cpo5beginE,(_ZN78_INTERNAL_508b6885_42_flash_fwd_split_hdim64_fp16_causal_sm80_cu_0106449f_30314cuda3std3__480_GLOBAL__N__508b6885_42_flash_fwd_split_hdim64_fp16_causal_sm80_cu_0106449f_30316ignoreE - _ZN78_INTERNAL_508b6885_42_flash_fwd_split_hdim64_fp16_causal_sm80_cu_0106449f_30314cuda3std3__45__cpo5beginE)
_ZN78_INTERNAL_508b6885_42_flash_fwd_split_hdim64_fp16_causal_sm80_cu_0106449f_30314cuda3std3__45__cpo5beginE:
	.zero		1
	.type		_ZN78_INTERNAL_508b6885_42_flash_fwd_split_hdim64_fp16_causal_sm80_cu_0106449f_30314cuda3std3__480_GLOBAL__N__508b6885_42_flash_fwd_split_hdim64_fp16_causal_sm80_cu_0106449f_30316ignoreE,@object
	.size		_ZN78_INTERNAL_508b6885_42_flash_fwd_split_hdim64_fp16_causal_sm80_cu_0106449f_30314cuda3std3__480_GLOBAL__N__508b6885_42_flash_fwd_split_hdim64_fp16_causal_sm80_cu_0106449f_30316ignoreE,(_ZN78_INTERNAL_508b6885_42_flash_fwd_split_hdim64_fp16_causal_sm80_cu_0106449f_30314cute7productE - _ZN78_INTERNAL_508b6885_42_flash_fwd_split_hdim64_fp16_causal_sm80_cu_0106449f_30314cuda3std3__480_GLOBAL__N__508b6885_42_flash_fwd_split_hdim64_fp16_causal_sm80_cu_0106449f_30316ignoreE)
_ZN78_INTERNAL_508b6885_42_flash_fwd_split_hdim64_fp16_causal_sm80_cu_0106449f_30314cuda3std3__480_GLOBAL__N__508b6885_42_flash_fwd_split_hdim64_fp16_causal_sm80_cu_0106449f_30316ignoreE:
	.zero		1
	.type		_ZN78_INTERNAL_508b6885_42_flash_fwd_split_hdim64_fp16_causal_sm80_cu_0106449f_30314cute7productE,@object
	.size		_ZN78_INTERNAL_508b6885_42_flash_fwd_split_hdim64_fp16_causal_sm80_cu_0106449f_30314cute7productE,(_ZN78_INTERNAL_508b6885_42_flash_fwd_split_hdim64_fp16_causal_sm80_cu_0106449f_30314cuda3std3__45__cpo3endE - _ZN78_INTERNAL_508b6885_42_flash_fwd_split_hdim64_fp16_causal_sm80_cu_0106449f_30314cute7productE)
_ZN78_INTERNAL_508b6885_42_flash_fwd_split_hdim64_fp16_causal_sm80_cu_0106449f_30314cute7productE:
	.zero		1
	.type		_ZN78_INTERNAL_508b6885_42_flash_fwd_split_hdim64_fp16_causal_sm80_cu_0106449f_30314cuda3std3__45__cpo3endE,@object
	.size		_ZN78_INTERNAL_508b6885_42_flash_fwd_split_hdim64_fp16_causal_sm80_cu_0106449f_30314cuda3std3__45__cpo3endE,(_ZN78_INTERNAL_508b6885_42_flash_fwd_split_hdim64_fp16_causal_sm80_cu_0106449f_30314cuda3std3__419piecewise_constructE - _ZN78_INTERNAL_508b6885_42_flash_fwd_split_hdim64_fp16_causal_sm80_cu_0106449f_30314cuda3std3__45__cpo3endE)
_ZN78_INTERNAL_508b6885_42_flash_fwd_split_hdim64_fp16_causal_sm80_cu_0106449f_30314cuda3std3__45__cpo3endE:
	.zero		1
	.type		_ZN78_INTERNAL_508b6885_42_flash_fwd_split_hdim64_fp16_causal_sm80_cu_0106449f_30314cuda3std3__419piecewise_constructE,@object
	.size		_ZN78_INTERNAL_508b6885_42_flash_fwd_split_hdim64_fp16_causal_sm80_cu_0106449f_30314cuda3std3__419piecewise_constructE,(_ZN78_INTERNAL_508b6885_42_flash_fwd_split_hdim64_fp16_causal_sm80_cu_0106449f_30314cuda3std3__45__cpo4cendE - _ZN78_INTERNAL_508b6885_42_flash_fwd_split_hdim64_fp16_causal_sm80_cu_0106449f_30314cuda3std3__419piecewise_constructE)
_ZN78_INTERNAL_508b6885_42_flash_fwd_split_hdim64_fp16_causal_sm80_cu_0106449f_30314cuda3std3__419piecewise_constructE:
	.zero		1
	.type		_ZN78_INTERNAL_508b6885_42_flash_fwd_split_hdim64_fp16_causal_sm80_cu_0106449f_30314cuda3std3__45__cpo4cendE,@object
	.size		_ZN78_INTERNAL_508b6885_42_flash_fwd_split_hdim64_fp16_causal_sm80_cu_0106449f_30314cuda3std3__45__cpo4cendE,(_ZN78_INTERNAL_508b6885_42_flash_fwd_split_hdim64_fp16_causal_sm80_cu_0106449f_30314cuda3std6ranges3__45__cpo4swapE - _ZN78_INTERNAL_508b6885_42_flash_fwd_split_hdim64_fp16_causal_sm80_cu_0106449f_30314cuda3std3__45__cpo4cendE)
_ZN78_INTERNAL_508b6885_42_flash_fwd_split_hdim64_fp16_causal_sm80_cu_0106449f_30314cuda3std3__45__cpo4cendE:
	.zero		1
	.type		_ZN78_INTERNAL_508b6885_42_flash_fwd_split_hdim64_fp16_causal_sm80_cu_0106449f_30314cuda3std6ranges3__45__cpo4swapE,@object
	.size		_ZN78_INTERNAL_508b6885_42_flash_fwd_split_hdim64_fp16_causal_sm80_cu_0106449f_30314cuda3std6ranges3__45__cpo4swapE,(.L_7 - _ZN78_INTERNAL_508b6885_42_flash_fwd_split_hdim64_fp16_causal_sm80_cu_0106449f_30314cuda3std6ranges3__45__cpo4swapE)
_ZN78_INTERNAL_508b6885_42_flash_fwd_split_hdim64_fp16_causal_sm80_cu_0106449f_30314cuda3std6ranges3__45__cpo4swapE:
	.zero		1
.L_7:


//--------------------- .nv.shared._ZN5flash32flash_fwd_splitkv_combine_kernelI23Flash_fwd_kernel_traitsILi64ELi64ELi256ELi4ELb0ELb0EN7cutlass6half_tE19Flash_kernel_traitsILi64ELi64ELi256ELi4ES3_EELi8ELi6ELb0EEEvNS_16Flash_fwd_paramsE --------------------------
	.section	.nv.shared._ZN5flash32flash_fwd_splitkv_combine_kernelI23Flash_fwd_kernel_traitsILi64ELi64ELi256ELi4ELb0ELb0EN7cutlass6half_tE19Flash_kernel_traitsILi64ELi64ELi256ELi4ES3_EELi8ELi6ELb0EEEvNS_16Flash_fwd_paramsE,"aw",@nobits
	.sectionflags	@""
	.align	16
.nv.shared._ZN5flash32flash_fwd_splitkv_combine_kernelI23Flash_fwd_kernel_traitsILi64ELi64ELi256ELi4ELb0ELb0EN7cutlass6half_tE19Flash_kernel_traitsILi64ELi64ELi256ELi4ES3_EELi8ELi6ELb0EEEvNS_16Flash_fwd_paramsE:
	.zero		3328


//--------------------- .nv.shared._ZN5flash32flash_fwd_splitkv_combine_kernelI23Flash_fwd_kernel_traitsILi64ELi64ELi256ELi4ELb0ELb0EN7cutlass6half_tE19Flash_kernel_traitsILi64ELi64ELi256ELi4ES3_EELi8ELi5ELb0EEEvNS_16Flash_fwd_paramsE --------------------------
	.section	.nv.shared._ZN5flash32flash_fwd_splitkv_combine_kernelI23Flash_fwd_kernel_traitsILi64ELi64ELi256ELi4ELb0ELb0EN7cutlass6half_tE19Flash_kernel_traitsILi64ELi64ELi256ELi4ES3_EELi8ELi5ELb0EEEvNS_16Flash_fwd_paramsE,"aw",@nobits
	.sectionflags	@""
	.align	16
.nv.shared._ZN5flash32flash_fwd_splitkv_combine_kernelI23Flash_fwd_kernel_traitsILi64ELi64ELi256ELi4ELb0ELb0EN7cutlass6half_tE19Flash_kernel_traitsILi64ELi64ELi256ELi4ES3_EELi8ELi5ELb0EEEvNS_16Flash_fwd_paramsE:
	.zero		2176


//--------------------- .nv.shared._ZN5flash32flash_fwd_splitkv_combine_kernelI23Flash_fwd_kernel_traitsILi64ELi64ELi256ELi4ELb0ELb0EN7cutlass6half_tE19Flash_kernel_traitsILi64ELi64ELi256ELi4ES3_EELi8ELi4ELb0EEEvNS_16Flash_fwd_paramsE --------------------------
	.section	.nv.shared._ZN5flash32flash_fwd_splitkv_combine_kernelI23Flash_fwd_kernel_traitsILi64ELi64ELi256ELi4ELb0ELb0EN7cutlass6half_tE19Flash_kernel_traitsILi64ELi64ELi256ELi4ES3_EELi8ELi4ELb0EEEvNS_16Flash_fwd_paramsE,"aw",@nobits
	.sectionflags	@""
	.align	16
.nv.shared._ZN5flash32flash_fwd_splitkv_combine_kernelI23Flash_fwd_kernel_traitsILi64ELi64ELi256ELi4ELb0ELb0EN7cutlass6half_tE19Flash_kernel_traitsILi64ELi64ELi256ELi4ES3_EELi8ELi4ELb0EEEvNS_16Flash_fwd_paramsE:
	.zero		1600


//--------------------- .nv.shared._ZN5flash32flash_fwd_splitkv_combine_kernelI23Flash_fwd_kernel_traitsILi64ELi64ELi256ELi4ELb0ELb0EN7cutlass6half_tE19Flash_kernel_traitsILi64ELi64ELi256ELi4ES3_EELi8ELi3ELb0EEEvNS_16Flash_fwd_paramsE --------------------------
	.section	.nv.shared._ZN5flash32flash_fwd_splitkv_combine_kernelI23Flash_fwd_kernel_traitsILi64ELi64ELi256ELi4ELb0ELb0EN7cutlass6half_tE19Flash_kernel_traitsILi64ELi64ELi256ELi4ES3_EELi8ELi3ELb0EEEvNS_16Flash_fwd_paramsE,"aw",@nobits
	.sectionflags	@""
	.align	16
.nv.shared._ZN5flash32flash_fwd_splitkv_combine_kernelI23Flash_fwd_kernel_traitsILi64ELi64ELi256ELi4ELb0ELb0EN7cutlass6half_tE19Flash_kernel_traitsILi64ELi64ELi256ELi4ES3_EELi8ELi3ELb0EEEvNS_16Flash_fwd_paramsE:
	.zero		1312


//--------------------- .nv.shared._ZN5flash32flash_fwd_splitkv_combine_kernelI23Flash_fwd_kernel_traitsILi64ELi64ELi256ELi4ELb0ELb0EN7cutlass6half_tE19Flash_kernel_traitsILi64ELi64ELi256ELi4ES3_EELi8ELi2ELb0EEEvNS_16Flash_fwd_paramsE --------------------------
	.section	.nv.shared._ZN5flash32flash_fwd_splitkv_combine_kernelI23Flash_fwd_kernel_traitsILi64ELi64ELi256ELi4ELb0ELb0EN7cutlass6half_tE19Flash_kernel_traitsILi64ELi64ELi256ELi4ES3_EELi8ELi2ELb0EEEvNS_16Flash_fwd_paramsE,"aw",@nobits
	.sectionflags	@""
	.align	16
.nv.shared._ZN5flash32flash_fwd_splitkv_combine_kernelI23Flash_fwd_kernel_traitsILi64ELi64ELi256ELi4ELb0ELb0EN7cutlass6half_tE19Flash_kernel_traitsILi64ELi64ELi256ELi4ES3_EELi8ELi2ELb0EEEvNS_16Flash_fwd_paramsE:
	.zero		1168


//--------------------- .nv.shared._ZN5flash32flash_fwd_splitkv_combine_kernelI23Flash_fwd_kernel_traitsILi64ELi64ELi256ELi4ELb0ELb0EN7cutlass6half_tE19Flash_kernel_traitsILi64ELi64ELi256ELi4ES3_EELi8ELi1ELb0EEEvNS_16Flash_fwd_paramsE --------------------------
	.section	.nv.shared._ZN5flash32flash_fwd_splitkv_combine_kernelI23Flash_fwd_kernel_traitsILi64ELi64ELi256ELi4ELb0ELb0EN7cutlass6half_tE19Flash_kernel_traitsILi64ELi64ELi256ELi4ES3_EELi8ELi1ELb0EEEvNS_16Flash_fwd_paramsE,"aw",@nobits
	.sectionflags	@""
	.align	16
.nv.shared._ZN5flash32flash_fwd_splitkv_combine_kernelI23Flash_fwd_kernel_traitsILi64ELi64ELi256ELi4ELb0ELb0EN7cutlass6half_tE19Flash_kernel_traitsILi64ELi64ELi256ELi4ES3_EELi8ELi1ELb0EEEvNS_16Flash_fwd_paramsE:
	.zero		1104


//--------------------- .nv.shared._ZN5flash32flash_fwd_splitkv_combine_kernelI23Flash_fwd_kernel_traitsILi64ELi64ELi256ELi4ELb0ELb0EN7cutlass6half_tE19Flash_kernel_traitsILi64ELi64ELi256ELi4ES3_EELi8ELi7ELb1EEEvNS_16Flash_fwd_paramsE --------------------------
	.section	.nv.shared._ZN5flash32flash_fwd_splitkv_combine_kernelI23Flash_fwd_kernel_traitsILi64ELi64ELi256ELi4ELb0ELb0EN7cutlass6half_tE19Flash_kernel_traitsILi64ELi64ELi256ELi4ES3_EELi8ELi7ELb1EEEvNS_16Flash_fwd_paramsE,"aw",@nobits
	.sectionflags	@""
	.align	16
.nv.shared._ZN5flash32flash_fwd_splitkv_combine_kernelI23Flash_fwd_kernel_traitsILi64ELi64ELi256ELi4ELb0ELb0EN7cutlass6half_tE19Flash_kernel_traitsILi64ELi64ELi256ELi4ES3_EELi8ELi7ELb1EEEvNS_16Flash_fwd_paramsE:
	.zero		5632


//--------------------- .nv.shared._ZN5flash32flash_fwd_splitkv_combine_kernelI23Flash_fwd_kernel_traitsILi64ELi64ELi256ELi4ELb0ELb0EN7cutlass6half_tE19Flash_kernel_traitsILi64ELi64ELi256ELi4ES3_EELi8ELi6ELb1EEEvNS_16Flash_fwd_paramsE --------------------------
	.section	.nv.shared._ZN5flash32flash_fwd_splitkv_combine_kernelI23Flash_fwd_kernel_traitsILi64ELi64ELi256ELi4ELb0ELb0EN7cutlass6half_tE19Flash_kernel_traitsILi64ELi64ELi256ELi4ES3_EELi8ELi6ELb1EEEvNS_16Flash_fwd_paramsE,"aw",@nobits
	.sectionflags	@""
	.align	16
.nv.shared._ZN5flash32flash_fwd_splitkv_combine_kernelI23Flash_fwd_kernel_traitsILi64ELi64ELi256ELi4ELb0ELb0EN7cutlass6half_tE19Flash_kernel_traitsILi64ELi64ELi256ELi4ES3_EELi8ELi6ELb1EEEvNS_16Flash_fwd_paramsE:
	.zero		3328


//--------------------- .nv.shared._ZN5flash32flash_fwd_splitkv_combine_kernelI23Flash_fwd_kernel_traitsILi64ELi64ELi256ELi4ELb0ELb0EN7cutlass6half_tE19Flash_kernel_traitsILi64ELi64ELi256ELi4ES3_EELi8ELi5ELb1EEEvNS_16Flash_fwd_paramsE --------------------------
	.section	.nv.shared._ZN5flash32flash_fwd_splitkv_combine_kernelI23Flash_fwd_kernel_traitsILi64ELi64ELi256ELi4ELb0ELb0EN7cutlass6half_tE19Flash_kernel_traitsILi64ELi64ELi256ELi4ES3_EELi8ELi5ELb1EEEvNS_16Flash_fwd_paramsE,"aw",@nobits
	.sectionflags	@""
	.align	16
.nv.shared._ZN5flash32flash_fwd_splitkv_combine_kernelI23Flash_fwd_kernel_traitsILi64ELi64ELi256ELi4ELb0ELb0EN7cutlass6half_tE19Flash_kernel_traitsILi64ELi64ELi256ELi4ES3_EELi8ELi5ELb1EEEvNS_16Flash_fwd_paramsE:
	.zero		2176


//--------------------- .nv.shared._ZN5flash32flash_fwd_splitkv_combine_kernelI23Flash_fwd_kernel_traitsILi64ELi64ELi256ELi4ELb0ELb0EN7cutlass6half_tE19Flash_kernel_traitsILi64ELi64ELi256ELi4ES3_EELi8ELi4ELb1EEEvNS_16Flash_fwd_paramsE --------------------------
	.section	.nv.shared._ZN5flash32flash_fwd_splitkv_combine_kernelI23Flash_fwd_kernel_traitsILi64ELi64ELi256ELi4ELb0ELb0EN7cutlass6half_tE19Flash_kernel_traitsILi64ELi64ELi256ELi4ES3_EELi8ELi4ELb1EEEvNS_16Flash_fwd_paramsE,"aw",@nobits
	.sectionflags	@""
	.align	16
.nv.shared._ZN5flash32flash_fwd_splitkv_combine_kernelI23Flash_fwd_kernel_traitsILi64ELi64ELi256ELi4ELb0ELb0EN7cutlass6half_tE19Flash_kernel_traitsILi64ELi64ELi256ELi4ES3_EELi8ELi4ELb1EEEvNS_16Flash_fwd_paramsE:
	.zero		1600


//--------------------- .nv.shared._ZN5flash32flash_fwd_splitkv_combine_kernelI23Flash_fwd_kernel_traitsILi64ELi64ELi256ELi4ELb0ELb0EN7cutlass6half_tE19Flash_kernel_traitsILi64ELi64ELi256ELi4ES3_EELi8ELi3ELb1EEEvNS_16Flash_fwd_paramsE --------------------------
	.section	.nv.shared._ZN5flash32flash_fwd_splitkv_combine_kernelI23Flash_fwd_kernel_traitsILi64ELi64ELi256ELi4ELb0ELb0EN7cutlass6half_tE19Flash_kernel_traitsILi64ELi64ELi256ELi4ES3_EELi8ELi3ELb1EEEvNS_16Flash_fwd_paramsE,"aw",@nobits
	.sectionflags	@""
	.align	16
.nv.shared._ZN5flash32flash_fwd_splitkv_combine_kernelI23Flash_fwd_kernel_traitsILi64ELi64ELi256ELi4ELb0ELb0EN7cutlass6half_tE19Flash_kernel_traitsILi64ELi64ELi256ELi4ES3_EELi8ELi3ELb1EEEvNS_16Flash_fwd_paramsE:
	.zero		1312


//--------------------- .nv.shared._ZN5flash32flash_fwd_splitkv_combine_kernelI23Flash_fwd_kernel_traitsILi64ELi64ELi256ELi4ELb0ELb0EN7cutlass6half_tE19Flash_kernel_traitsILi64ELi64ELi256ELi4ES3_EELi8ELi2ELb1EEEvNS_16Flash_fwd_paramsE --------------------------
	.section	.nv.shared._ZN5flash32flash_fwd_splitkv_combine_kernelI23Flash_fwd_kernel_traitsILi64ELi64ELi256ELi4ELb0ELb0EN7cutlass6half_tE19Flash_kernel_traitsILi64ELi64ELi256ELi4ES3_EELi8ELi2ELb1EEEvNS_16Flash_fwd_paramsE,"aw",@nobits
	.sectionflags	@""
	.align	16
.nv.shared._ZN5flash32flash_fwd_splitkv_combine_kernelI23Flash_fwd_kernel_traitsILi64ELi64ELi256ELi4ELb0ELb0EN7cutlass6half_tE19Flash_kernel_traitsILi64ELi64ELi256ELi4ES3_EELi8ELi2ELb1EEEvNS_16Flash_fwd_paramsE:
	.zero		1168


//--------------------- .nv.shared._ZN5flash32flash_fwd_splitkv_combine_kernelI23Flash_fwd_kernel_traitsILi64ELi64ELi256ELi4ELb0ELb0EN7cutlass6half_tE19Flash_kernel_traitsILi64ELi64ELi256ELi4ES3_EELi8ELi1ELb1EEEvNS_16Flash_fwd_paramsE --------------------------
	.section	.nv.shared._ZN5flash32flash_fwd_splitkv_combine_kernelI23Flash_fwd_kernel_traitsILi64ELi64ELi256ELi4ELb0ELb0EN7cutlass6half_tE19Flash_kernel_traitsILi64ELi64ELi256ELi4ES3_EELi8ELi1ELb1EEEvNS_16Flash_fwd_paramsE,"aw",@nobits
	.sectionflags	@""
	.align	16
.nv.shared._ZN5flash32flash_fwd_splitkv_combine_kernelI23Flash_fwd_kernel_traitsILi64ELi64ELi256ELi4ELb0ELb0EN7cutlass6half_tE19Flash_kernel_traitsILi64ELi64ELi256ELi4ES3_EELi8ELi1ELb1EEEvNS_16Flash_fwd_paramsE:
	.zero		1104


//--------------------- .nv.shared._ZN5flash24flash_fwd_splitkv_kernelI23Flash_fwd_kernel_traitsILi64ELi64ELi256ELi4ELb0ELb0EN7cutlass6half_tE19Flash_kernel_traitsILi64ELi64ELi256ELi4ES3_EELb1ELb0ELb0ELb0ELb0ELb0ELb0ELb0EEEvNS_16Flash_fwd_paramsE --------------------------
	.section	.nv.shared._ZN5flash24flash_fwd_splitkv_kernelI23Flash_fwd_kernel_traitsILi64ELi64ELi256ELi4ELb0ELb0EN7cutlass6half_tE19Flash_kernel_traitsILi64ELi64ELi256ELi4ES3_EELb1ELb0ELb0ELb0ELb0ELb0ELb0ELb0EEEvNS_16Flash_fwd_paramsE,"aw",@nobits
	.sectionflags	@""
	.align	16
	.zero		1024


//--------------------- .nv.shared._ZN5flash24flash_fwd_splitkv_kernelI23Flash_fwd_kernel_traitsILi64ELi64ELi256ELi4ELb0ELb0EN7cutlass6half_tE19Flash_kernel_traitsILi64ELi64ELi256ELi4ES3_EELb1ELb0ELb0ELb0ELb0ELb1ELb0ELb0EEEvNS_16Flash_fwd_paramsE --------------------------
	.section	.nv.shared._ZN5flash24flash_fwd_splitkv_kernelI23Flash_fwd_kernel_traitsILi64ELi64ELi256ELi4ELb0ELb0EN7cutlass6half_tE19Flash_kernel_traitsILi64ELi64ELi256ELi4ES3_EELb1ELb0ELb0ELb0ELb0ELb1ELb0ELb0EEEvNS_16Flash_fwd_paramsE,"aw",@nobits
	.sectionflags	@""
	.align	16
	.zero		1024


//--------------------- .nv.shared._ZN5flash24flash_fwd_splitkv_kernelI23Flash_fwd_kernel_traitsILi64ELi64ELi256ELi4ELb0ELb0EN7cutlass6half_tE19Flash_kernel_traitsILi64ELi64ELi256ELi4ES3_EELb1ELb0ELb0ELb0ELb0ELb0ELb0ELb1EEEvNS_16Flash_fwd_paramsE --------------------------
	.section	.nv.shared._ZN5flash24flash_fwd_splitkv_kernelI23Flash_fwd_kernel_traitsILi64ELi64ELi256ELi4ELb0ELb0EN7cutlass6half_tE19Flash_kernel_traitsILi64ELi64ELi256ELi4ES3_EELb1ELb0ELb0ELb0ELb0ELb0ELb0ELb1EEEvNS_16Flash_fwd_paramsE,"aw",@nobits
	.sectionflags	@""
	.align	16
	.zero		1024


//--------------------- .nv.shared._ZN5flash24flash_fwd_splitkv_kernelI23Flash_fwd_kernel_traitsILi64ELi64ELi256ELi4ELb0ELb0EN7cutlass6half_tE19Flash_kernel_traitsILi64ELi64ELi256ELi4ES3_EELb1ELb0ELb0ELb0ELb0ELb1ELb0ELb1EEEvNS_16Flash_fwd_paramsE --------------------------
	.section	.nv.shared._ZN5flash24flash_fwd_splitkv_kernelI23Flash_fwd_kernel_traitsILi64ELi64ELi256ELi4ELb0ELb0EN7cutlass6half_tE19Flash_kernel_traitsILi64ELi64ELi256ELi4ES3_EELb1ELb0ELb0ELb0ELb0ELb1ELb0ELb1EEEvNS_16Flash_fwd_paramsE,"aw",@nobits
	.sectionflags	@""
	.align	16
	.zero		1024


//--------------------- .nv.shared._ZN5flash24flash_fwd_splitkv_kernelI23Flash_fwd_kernel_traitsILi64ELi64ELi256ELi4ELb0ELb0EN7cutlass6half_tE19Flash_kernel_traitsILi64ELi64ELi256ELi4ES3_EELb1ELb0ELb0ELb0ELb0ELb0ELb1ELb0EEEvNS_16Flash_fwd_paramsE --------------------------
	.section	.nv.shared._ZN5flash24flash_fwd_splitkv_kernelI23Flash_fwd_kernel_traitsILi64ELi64ELi256ELi4ELb0ELb0EN7cutlass6half_tE19Flash_kernel_traitsILi64ELi64ELi256ELi4ES3_EELb1ELb0ELb0ELb0ELb0ELb0ELb1ELb0EEEvNS_16Flash_fwd_paramsE,"aw",@nobits
	.sectionflags	@""
	.align	16
	.zero		1024


//--------------------- .nv.shared._ZN5flash24flash_fwd_splitkv_kernelI23Flash_fwd_kernel_traitsILi64ELi64ELi256ELi4ELb0ELb0EN7cutlass6half_tE19Flash_kernel_traitsILi64ELi64ELi256ELi4ES3_EELb1ELb0ELb0ELb0ELb0ELb1ELb1ELb0EEEvNS_16Flash_fwd_paramsE --------------------------
	.section	.nv.shared._ZN5flash24flash_fwd_splitkv_kernelI23Flash_fwd_kernel_traitsILi64ELi64ELi256ELi4ELb0ELb0EN7cutlass6half_tE19Flash_kernel_traitsILi64ELi64ELi256ELi4ES3_EELb1ELb0ELb0ELb0ELb0ELb1ELb1ELb0EEEvNS_16Flash_fwd_paramsE,"aw",@nobits
	.sectionflags	@""
	.align	16
	.zero		1024


//--------------------- .nv.shared._ZN5flash24flash_fwd_splitkv_kernelI23Flash_fwd_kernel_traitsILi64ELi64ELi256ELi4ELb0ELb0EN7cutlass6half_tE19Flash_kernel_traitsILi64ELi64ELi256ELi4ES3_EELb1ELb0ELb0ELb0ELb0ELb0ELb1ELb1EEEvNS_16Flash_fwd_paramsE --------------------------
	.section	.nv.shared._ZN5flash24flash_fwd_splitkv_kernelI23Flash_fwd_kernel_traitsILi64ELi64ELi256ELi4ELb0ELb0EN7cutlass6half_tE19Flash_kernel_traitsILi64ELi64ELi256ELi4ES3_EELb1ELb0ELb0ELb0ELb0ELb0ELb1ELb1EEEvNS_16Flash_fwd_paramsE,"aw",@nobits
	.sectionflags	@""
	.align	16
	.zero		1024


//--------------------- .nv.shared._ZN5flash24flash_fwd_splitkv_kernelI23Flash_fwd_kernel_traitsILi64ELi64ELi256ELi4ELb0ELb0EN7cutlass6half_tE19Flash_kernel_traitsILi64ELi64ELi256ELi4ES3_EELb1ELb0ELb0ELb0ELb0ELb1ELb1ELb1EEEvNS_16Flash_fwd_paramsE --------------------------
	.section	.nv.shared._ZN5flash24flash_fwd_splitkv_kernelI23Flash_fwd_kernel_traitsILi64ELi64ELi256ELi4ELb0ELb0EN7cutlass6half_tE19Flash_kernel_traitsILi64ELi64ELi256ELi4ES3_EELb1ELb0ELb0ELb0ELb0ELb1ELb1ELb1EEEvNS_16Flash_fwd_paramsE,"aw",@nobits
	.sectionflags	@""
	.align	16
	.zero		1024


//--------------------- .nv.shared._ZN5flash24flash_fwd_splitkv_kernelI23Flash_fwd_kernel_traitsILi64ELi64ELi256ELi4ELb0ELb0EN7cutlass6half_tE19Flash_kernel_traitsILi64ELi64ELi256ELi4ES3_EELb1ELb0ELb0ELb1ELb1ELb0ELb0ELb0EEEvNS_16Flash_fwd_paramsE --------------------------
	.section	.nv.shared._ZN5flash24flash_fwd_splitkv_kernelI23Flash_fwd_kernel_traitsILi64ELi64ELi256ELi4ELb0ELb0EN7cutlass6half_tE19Flash_kernel_traitsILi64ELi64ELi256ELi4ES3_EELb1ELb0ELb0ELb1ELb1ELb0ELb0ELb0EEEvNS_16Flash_fwd_paramsE,"aw",@nobits
	.sectionflags	@""
	.align	16
	.zero		1024


//--------------------- .nv.shared._ZN5flash24flash_fwd_splitkv_kernelI23Flash_fwd_kernel_traitsILi64ELi64ELi256ELi4ELb0ELb0EN7cutlass6half_tE19Flash_kernel_traitsILi64ELi64ELi256ELi4ES3_EELb1ELb0ELb0ELb1ELb1ELb1ELb0ELb0EEEvNS_16Flash_fwd_paramsE --------------------------
	.section	.nv.shared._ZN5flash24flash_fwd_splitkv_kernelI23Flash_fwd_kernel_traitsILi64ELi64ELi256ELi4ELb0ELb0EN7cutlass6half_tE19Flash_kernel_traitsILi64ELi64ELi256ELi4ES3_EELb1ELb0ELb0ELb1ELb1ELb1ELb0ELb0EEEvNS_16Flash_fwd_paramsE,"aw",@nobits
	.sectionflags	@""
	.align	16
	.zero		1024


//--------------------- .nv.shared._ZN5flash24flash_fwd_splitkv_kernelI23Flash_fwd_kernel_traitsILi64ELi64ELi256ELi4ELb0ELb0EN7cutlass6half_tE19Flash_kernel_traitsILi64ELi64ELi256ELi4ES3_EELb1ELb0ELb0ELb1ELb1ELb0ELb1ELb0EEEvNS_16Flash_fwd_paramsE --------------------------
	.section	.nv.shared._ZN5flash24flash_fwd_splitkv_kernelI23Flash_fwd_kernel_traitsILi64ELi64ELi256ELi4ELb0ELb0EN7cutlass6half_tE19Flash_kernel_traitsILi64ELi64ELi256ELi4ES3_EELb1ELb0ELb0ELb1ELb1ELb0ELb1ELb0EEEvNS_16Flash_fwd_paramsE,"aw",@nobits
	.sectionflags	@""
	.align	16
	.zero		1024


//--------------------- .nv.shared._ZN5flash24flash_fwd_splitkv_kernelI23Flash_fwd_kernel_traitsILi64ELi64ELi256ELi4ELb0ELb0EN7cutlass6half_tE19Flash_kernel_traitsILi64ELi64ELi256ELi4ES3_EELb1ELb0ELb0ELb1ELb1ELb1ELb1ELb0EEEvNS_16Flash_fwd_paramsE --------------------------
	.section	.nv.shared._ZN5flash24flash_fwd_splitkv_kernelI23Flash_fwd_kernel_traitsILi64ELi64ELi256ELi4ELb0ELb0EN7cutlass6half_tE19Flash_kernel_traitsILi64ELi64ELi256ELi4ES3_EELb1ELb0ELb0ELb1ELb1ELb1ELb1ELb0EEEvNS_16Flash_fwd_paramsE,"aw",@nobits
	.sectionflags	@""
	.align	16
	.zero		1024


//--------------------- .nv.shared._ZN5flash24flash_fwd_splitkv_kernelI23Flash_fwd_kernel_traitsILi64ELi64ELi256ELi4ELb0ELb0EN7cutlass6half_tE19Flash_kernel_traitsILi64ELi64ELi256ELi4ES3_EELb1ELb0ELb0ELb0ELb1ELb0ELb0ELb0EEEvNS_16Flash_fwd_paramsE --------------------------
	.section	.nv.shared._ZN5flash24flash_fwd_splitkv_kernelI23Flash_fwd_kernel_traitsILi64ELi64ELi256ELi4ELb0ELb0EN7cutlass6half_tE19Flash_kernel_traitsILi64ELi64ELi256ELi4ES3_EELb1ELb0ELb0ELb0ELb1ELb0ELb0ELb0EEEvNS_16Flash_fwd_paramsE,"aw",@nobits
	.sectionflags	@""
	.align	16
	.zero		1024


//--------------------- .nv.shared._ZN5flash24flash_fwd_splitkv_kernelI23Flash_fwd_kernel_traitsILi64ELi64ELi256ELi4ELb0ELb0EN7cutlass6half_tE19Flash_kernel_traitsILi64ELi64ELi256ELi4ES3_EELb1ELb0ELb0ELb0ELb1ELb1ELb0ELb0EEEvNS_16Flash_fwd_paramsE --------------------------
	.section	.nv.shared._ZN5flash24flash_fwd_splitkv_kernelI23Flash_fwd_kernel_traitsILi64ELi64ELi256ELi4ELb0ELb0EN7cutlass6half_tE19Flash_kernel_traitsILi64ELi64ELi256ELi4ES3_EELb1ELb0ELb0ELb0ELb1ELb1ELb0ELb0EEEvNS_16Flash_fwd_paramsE,"aw",@nobits
	.sectionflags	@""
	.align	16
	.zero		1024


//--------------------- .nv.shared._ZN5flash24flash_fwd_splitkv_kernelI23Flash_fwd_kernel_traitsILi64ELi64ELi256ELi4ELb0ELb0EN7cutlass6half_tE19Flash_kernel_traitsILi64ELi64ELi256ELi4ES3_EELb1ELb0ELb1ELb0ELb0ELb0ELb0ELb0EEEvNS_16Flash_fwd_paramsE --------------------------
	.section	.nv.shared._ZN5flash24flash_fwd_splitkv_kernelI23Flash_fwd_kernel_traitsILi64ELi64ELi256ELi4ELb0ELb0EN7cutlass6half_tE19Flash_kernel_traitsILi64ELi64ELi256ELi4ES3_EELb1ELb0ELb1ELb0ELb0ELb0ELb0ELb0EEEvNS_16Flash_fwd_paramsE,"aw",@nobits
	.sectionflags	@""
	.align	16
	.zero		1024


//--------------------- .nv.shared._ZN5flash24flash_fwd_splitkv_kernelI23Flash_fwd_kernel_traitsILi64ELi64ELi256ELi4ELb0ELb0EN7cutlass6half_tE19Flash_kernel_traitsILi64ELi64ELi256ELi4ES3_EELb1ELb0ELb1ELb0ELb0ELb1ELb0ELb0EEEvNS_16Flash_fwd_paramsE --------------------------
	.section	.nv.shared._ZN5flash24flash_fwd_splitkv_kernelI23Flash_fwd_kernel_traitsILi64ELi64ELi256ELi4ELb0ELb0EN7cutlass6half_tE19Flash_kernel_traitsILi64ELi64ELi256ELi4ES3_EELb1ELb0ELb1ELb0ELb0ELb1ELb0ELb0EEEvNS_16Flash_fwd_paramsE,"aw",@nobits
	.sectionflags	@""
	.align	16
	.zero		1024


//--------------------- .nv.shared._ZN5flash24flash_fwd_splitkv_kernelI23Flash_fwd_kernel_traitsILi64ELi64ELi256ELi4ELb0ELb0EN7cutlass6half_tE19Flash_kernel_traitsILi64ELi64ELi256ELi4ES3_EELb1ELb0ELb0ELb0ELb1ELb0ELb0ELb1EEEvNS_16Flash_fwd_paramsE --------------------------
	.section	.nv.shared._ZN5flash24flash_fwd_splitkv_kernelI23Flash_fwd_kernel_traitsILi64ELi64ELi256ELi4ELb0ELb0EN7cutlass6half_tE19Flash_kernel_traitsILi64ELi64ELi256ELi4ES3_EELb1ELb0ELb0ELb0ELb1ELb0ELb0ELb1EEEvNS_16Flash_fwd_paramsE,"aw",@nobits
	.sectionflags	@""
	.align	16
	.zero		1024


//--------------------- .nv.shared._ZN5flash24flash_fwd_splitkv_kernelI23Flash_fwd_kernel_traitsILi64ELi64ELi256ELi4ELb0ELb0EN7cutlass6half_tE19Flash_kernel_traitsILi64ELi64ELi256ELi4ES3_EELb1ELb0ELb0ELb0ELb1ELb1ELb0ELb1EEEvNS_16Flash_fwd_paramsE --------------------------
	.section	.nv.shared._ZN5flash24flash_fwd_splitkv_kernelI23Flash_fwd_kernel_traitsILi64ELi64ELi256ELi4ELb0ELb0EN7cutlass6half_tE19Flash_kernel_traitsILi64ELi64ELi256ELi4ES3_EELb1ELb0ELb0ELb0ELb1ELb1ELb0ELb1EEEvNS_16Flash_fwd_paramsE,"aw",@nobits
	.sectionflags	@""
	.align	16
	.zero		1024


//--------------------- .nv.shared._ZN5flash24flash_fwd_splitkv_kernelI23Flash_fwd_kernel_traitsILi64ELi64ELi256ELi4ELb0ELb0EN7cutlass6half_tE19Flash_kernel_traitsILi64ELi64ELi256ELi4ES3_EELb1ELb0ELb1ELb0ELb0ELb0ELb0ELb1EEEvNS_16Flash_fwd_paramsE --------------------------
	.section	.nv.shared._ZN5flash24flash_fwd_splitkv_kernelI23Flash_fwd_kernel_traitsILi64ELi64ELi256ELi4ELb0ELb0EN7cutlass6half_tE19Flash_kernel_traitsILi64ELi64ELi256ELi4ES3_EELb1ELb0ELb1ELb0ELb0ELb0ELb0ELb1EEEvNS_16Flash_fwd_paramsE,"aw",@nobits
	.sectionflags	@""
	.align	16
	.zero		1024


//--------------------- .nv.shared._ZN5flash24flash_fwd_splitkv_kernelI23Flash_fwd_kernel_traitsILi64ELi64ELi256ELi4ELb0ELb0EN7cutlass6half_tE19Flash_kernel_traitsILi64ELi64ELi256ELi4ES3_EELb1ELb0ELb1ELb0ELb0ELb1ELb0ELb1EEEvNS_16Flash_fwd_paramsE --------------------------
	.section	.nv.shared._ZN5flash24flash_fwd_splitkv_kernelI23Flash_fwd_kernel_traitsILi64ELi64ELi256ELi4ELb0ELb0EN7cutlass6half_tE19Flash_kernel_traitsILi64ELi64ELi256ELi4ES3_EELb1ELb0ELb1ELb0ELb0ELb1ELb0ELb1EEEvNS_16Flash_fwd_paramsE,"aw",@nobits
	.sectionflags	@""
	.align	16
	.zero		1024


//--------------------- .nv.shared._ZN5flash24flash_fwd_splitkv_kernelI23Flash_fwd_kernel_traitsILi64ELi64ELi256ELi4ELb0ELb0EN7cutlass6half_tE19Flash_kernel_traitsILi64ELi64ELi256ELi4ES3_EELb1ELb0ELb0ELb0ELb1ELb0ELb1ELb0EEEvNS_16Flash_fwd_paramsE --------------------------
	.section	.nv.shared._ZN5flash24flash_fwd_splitkv_kernelI23Flash_fwd_kernel_traitsILi64ELi64ELi256ELi4ELb0ELb0EN7cutlass6half_tE19Flash_kernel_traitsILi64ELi64ELi256ELi4ES3_EELb1ELb0ELb0ELb0ELb1ELb0ELb1ELb0EEEvNS_16Flash_fwd_paramsE,"aw",@nobits
	.sectionflags	@""
	.align	16
	.zero		1024


//--------------------- .nv.shared._ZN5flash24flash_fwd_splitkv_kernelI23Flash_fwd_kernel_traitsILi64ELi64ELi256ELi4ELb0ELb0EN7cutlass6half_tE19Flash_kernel_traitsILi64ELi64ELi256ELi4ES3_EELb1ELb0ELb0ELb0ELb1ELb1ELb1ELb0EEEvNS_16Flash_fwd_paramsE --------------------------
	.section	.nv.shared._ZN5flash24flash_fwd_splitkv_kernelI23Flash_fwd_kernel_traitsILi64ELi64ELi256ELi4ELb0ELb0EN7cutlass6half_tE19Flash_kernel_traitsILi64ELi64ELi256ELi4ES3_EELb1ELb0ELb0ELb0ELb1ELb1ELb1ELb0EEEvNS_16Flash_fwd_paramsE,"aw",@nobits
	.sectionflags	@""
	.align	16
	.zero		1024


//--------------------- .nv.shared._ZN5flash24flash_fwd_splitkv_kernelI23Flash_fwd_kernel_traitsILi64ELi64ELi256ELi4ELb0ELb0EN7cutlass6half_tE19Flash_kernel_traitsILi64ELi64ELi256ELi4ES3_EELb1ELb0ELb1ELb0ELb0ELb0ELb1ELb0EEEvNS_16Flash_fwd_paramsE --------------------------
	.section	.nv.shared._ZN5flash24flash_fwd_splitkv_kernelI23Flash_fwd_kernel_traitsILi64ELi64ELi256ELi4ELb0ELb0EN7cutlass6half_tE19Flash_kernel_traitsILi64ELi64ELi256ELi4ES3_EELb1ELb0ELb1ELb0ELb0ELb0ELb1ELb0EEEvNS_16Flash_fwd_paramsE,"aw",@nobits
	.sectionflags	@""
	.align	16
	.zero		1024


//--------------------- .nv.shared._ZN5flash24flash_fwd_splitkv_kernelI23Flash_fwd_kernel_traitsILi64ELi64ELi256ELi4ELb0ELb0EN7cutlass6half_tE19Flash_kernel_traitsILi64ELi64ELi256ELi4ES3_EELb1ELb0ELb1ELb0ELb0ELb1ELb1ELb0EEEvNS_16Flash_fwd_paramsE --------------------------
	.section	.nv.shared._ZN5flash24flash_fwd_splitkv_kernelI23Flash_fwd_kernel_traitsILi64ELi64ELi256ELi4ELb0ELb0EN7cutlass6half_tE19Flash_kernel_traitsILi64ELi64ELi256ELi4ES3_EELb1ELb0ELb1ELb0ELb0ELb1ELb1ELb0EEEvNS_16Flash_fwd_paramsE,"aw",@nobits
	.sectionflags	@""
	.align	16
	.zero		1024


//--------------------- .nv.shared._ZN5flash24flash_fwd_splitkv_kernelI23Flash_fwd_kernel_traitsILi64ELi64ELi256ELi4ELb0ELb0EN7cutlass6half_tE19Flash_kernel_traitsILi64ELi64ELi256ELi4ES3_EELb1ELb0ELb0ELb0ELb1ELb0ELb1ELb1EEEvNS_16Flash_fwd_paramsE --------------------------
	.section	.nv.shared._ZN5flash24flash_fwd_splitkv_kernelI23Flash_fwd_kernel_traitsILi64ELi64ELi256ELi4ELb0ELb0EN7cutlass6half_tE19Flash_kernel_traitsILi64ELi64ELi256ELi4ES3_EELb1ELb0ELb0ELb0ELb1ELb0ELb1ELb1EEEvNS_16Flash_fwd_paramsE,"aw",@nobits
	.sectionflags	@""
	.align	16
	.zero		1024


//--------------------- .nv.shared._ZN5flash24flash_fwd_splitkv_kernelI23Flash_fwd_kernel_traitsILi64ELi64ELi256ELi4ELb0ELb0EN7cutlass6half_tE19Flash_kernel_traitsILi64ELi64ELi256ELi4ES3_EELb1ELb0ELb0ELb0ELb1ELb1ELb1ELb1EEEvNS_16Flash_fwd_paramsE --------------------------
	.section	.nv.shared._ZN5flash24flash_fwd_splitkv_kernelI23Flash_fwd_kernel_traitsILi64ELi64ELi256ELi4ELb0ELb0EN7cutlass6half_tE19Flash_kernel_traitsILi64ELi64ELi256ELi4ES3_EELb1ELb0ELb0ELb0ELb1ELb1ELb1ELb1EEEvNS_16Flash_fwd_paramsE,"aw",@nobits
	.sectionflags	@""
	.align	16
	.zero		1024


//--------------------- .nv.shared._ZN5flash24flash_fwd_splitkv_kernelI23Flash_fwd_kernel_traitsILi64ELi64ELi256ELi4ELb0ELb0EN7cutlass6half_tE19Flash_kernel_traitsILi64ELi64ELi256ELi4ES3_EELb1ELb0ELb1ELb0ELb0ELb0ELb1ELb1EEEvNS_16Flash_fwd_paramsE --------------------------
	.section	.nv.shared._ZN5flash24flash_fwd_splitkv_kernelI23Flash_fwd_kernel_traitsILi64ELi64ELi256ELi4ELb0ELb0EN7cutlass6half_tE19Flash_kernel_traitsILi64ELi64ELi256ELi4ES3_EELb1ELb0ELb1ELb0ELb0ELb0ELb1ELb1EEEvNS_16Flash_fwd_paramsE,"aw",@nobits
	.sectionflags	@""
	.align	16
	.zero		1024


//--------------------- .nv.shared._ZN5flash24flash_fwd_splitkv_kernelI23Flash_fwd_kernel_traitsILi64ELi64ELi256ELi4ELb0ELb0EN7cutlass6half_tE19Flash_kernel_traitsILi64ELi64ELi256ELi4ES3_EELb1ELb0ELb1ELb0ELb0ELb1ELb1ELb1EEEvNS_16Flash_fwd_paramsE --------------------------
	.section	.nv.shared._ZN5flash24flash_fwd_splitkv_kernelI23Flash_fwd_kernel_traitsILi64ELi64ELi256ELi4ELb0ELb0EN7cutlass6half_tE19Flash_kernel_traitsILi64ELi64ELi256ELi4ES3_EELb1ELb0ELb1ELb0ELb0ELb1ELb1ELb1EEEvNS_16Flash_fwd_paramsE,"aw",@nobits
	.sectionflags	@""
	.align	16
	.zero		1024


//--------------------- .nv.shared._ZN5flash32flash_fwd_splitkv_combine_kernelI23Flash_fwd_kernel_traitsILi64ELi64ELi128ELi4ELb0ELb0EN7cutlass6half_tE19Flash_kernel_traitsILi64ELi64ELi128ELi4ES3_EELi8ELi7ELb0EEEvNS_16Flash_fwd_paramsE --------------------------
	.section	.nv.shared._ZN5flash32flash_fwd_splitkv_combine_kernelI23Flash_fwd_kernel_traitsILi64ELi64ELi128ELi4ELb0ELb0EN7cutlass6half_tE19Flash_kernel_traitsILi64ELi64ELi128ELi4ES3_EELi8ELi7ELb0EEEvNS_16Flash_fwd_paramsE,"aw",@nobits
	.sectionflags	@""
	.align	16
.nv.shared._ZN5flash32flash_fwd_splitkv_combine_kernelI23Flash_fwd_kernel_traitsILi64ELi64ELi128ELi4ELb0ELb0EN7cutlass6half_tE19Flash_kernel_traitsILi64ELi64ELi128ELi4ES3_EELi8ELi7ELb0EEEvNS_16Flash_fwd_paramsE:
	.zero		5632


//--------------------- .nv.shared._ZN5flash32flash_fwd_splitkv_combine_kernelI23Flash_fwd_kernel_traitsILi64ELi64ELi128ELi4ELb0ELb0EN7cutlass6half_tE19Flash_kernel_traitsILi64ELi64ELi128ELi4ES3_EELi8ELi6ELb0EEEvNS_16Flash_fwd_paramsE --------------------------
	.section	.nv.shared._ZN5flash32flash_fwd_splitkv_combine_kernelI23Flash_fwd_kernel_traitsILi64ELi64ELi128ELi4ELb0ELb0EN7cutlass6half_tE19Flash_kernel_traitsILi64ELi64ELi128ELi4ES3_EELi8ELi6ELb0EEEvNS_16Flash_fwd_paramsE,"aw",@nobits
	.sectionflags	@""
	.align	16
.nv.shared._ZN5flash32flash_fwd_splitkv_combine_kernelI23Flash_fwd_kernel_traitsILi64ELi64ELi128ELi4ELb0ELb0EN7cutlass6half_tE19Flash_kernel_traitsILi64ELi64ELi128ELi4ES3_EELi8ELi6ELb0EEEvNS_16Flash_fwd_paramsE:
	.zero		3328


//--------------------- .nv.shared._ZN5flash32flash_fwd_splitkv_combine_kernelI23Flash_fwd_kernel_traitsILi64ELi64ELi128ELi4ELb0ELb0EN7cutlass6half_tE19Flash_kernel_traitsILi64ELi64ELi128ELi4ES3_EELi8ELi5ELb0EEEvNS_16Flash_fwd_paramsE --------------------------
	.section	.nv.shared._ZN5flash32flash_fwd_splitkv_combine_kernelI23Flash_fwd_kernel_traitsILi64ELi64ELi128ELi4ELb0ELb0EN7cutlass6half_tE19Flash_kernel_traitsILi64ELi64ELi128ELi4ES3_EELi8ELi5ELb0EEEvNS_16Flash_fwd_paramsE,"aw",@nobits
	.sectionflags	@""
	.align	16
.nv.shared._ZN5flash32flash_fwd_splitkv_combine_kernelI23Flash_fwd_kernel_traitsILi64ELi64ELi128ELi4ELb0ELb0EN7cutlass6half_tE19Flash_kernel_traitsILi64ELi64ELi128ELi4ES3_EELi8ELi5ELb0EEEvNS_16Flash_fwd_paramsE:
	.zero		2176


//--------------------- .nv.shared._ZN5flash32flash_fwd_splitkv_combine_kernelI23Flash_fwd_kernel_traitsILi64ELi64ELi128ELi4ELb0ELb0EN7cutlass6half_tE19Flash_kernel_traitsILi64ELi64ELi128ELi4ES3_EELi8ELi4ELb0EEEvNS_16Flash_fwd_paramsE --------------------------
	.section	.nv.shared._ZN5flash32flash_fwd_splitkv_combine_kernelI23Flash_fwd_kernel_traitsILi64ELi64ELi128ELi4ELb0ELb0EN7cutlass6half_tE19Flash_kernel_traitsILi64ELi64ELi128ELi4ES3_EELi8ELi4ELb0EEEvNS_16Flash_fwd_paramsE,"aw",@nobits
	.sectionflags	@""
	.align	16
.nv.shared._ZN5flash32flash_fwd_splitkv_combine_kernelI23Flash_fwd_kernel_traitsILi64ELi64ELi128ELi4ELb0ELb0EN7cutlass6half_tE19Flash_kernel_traitsILi64ELi64ELi128ELi4ES3_EELi8ELi4ELb0EEEvNS_16Flash_fwd_paramsE:
	.zero		1600


//--------------------- .nv.shared._ZN5flash32flash_fwd_splitkv_combine_kernelI23Flash_fwd_kernel_traitsILi64ELi64ELi128ELi4ELb0ELb0EN7cutlass6half_tE19Flash_kernel_traitsILi64ELi64ELi128ELi4ES3_EELi8ELi3ELb0EEEvNS_16Flash_fwd_paramsE --------------------------
	.section	.nv.shared._ZN5flash32flash_fwd_splitkv_combine_kernelI23Flash_fwd_kernel_traitsILi64ELi64ELi128ELi4ELb0ELb0EN7cutlass6half_tE19Flash_kernel_traitsILi64ELi64ELi128ELi4ES3_EELi8ELi3ELb0EEEvNS_16Flash_fwd_paramsE,"aw",@nobits
	.sectionflags	@""
	.align	16
.nv.shared._ZN5flash32flash_fwd_splitkv_combine_kernelI23Flash_fwd_kernel_traitsILi64ELi64ELi128ELi4ELb0ELb0EN7cutlass6half_tE19Flash_kernel_traitsILi64ELi64ELi128ELi4ES3_EELi8ELi3ELb0EEEvNS_16Flash_fwd_paramsE:
	.zero		1312


//--------------------- .nv.shared._ZN5flash32flash_fwd_splitkv_combine_kernelI23Flash_fwd_kernel_traitsILi64ELi64ELi128ELi4ELb0ELb0EN7cutlass6half_tE19Flash_kernel_traitsILi64ELi64ELi128ELi4ES3_EELi8ELi2ELb0EEEvNS_16Flash_fwd_paramsE --------------------------
	.section	.nv.shared._ZN5flash32flash_fwd_splitkv_combine_kernelI23Flash_fwd_kernel_traitsILi64ELi64ELi128ELi4ELb0ELb0EN7cutlass6half_tE19Flash_kernel_traitsILi64ELi64ELi128ELi4ES3_EELi8ELi2ELb0EEEvNS_16Flash_fwd_paramsE,"aw",@nobits
	.sectionflags	@""
	.align	16
.nv.shared._ZN5flash32flash_fwd_splitkv_combine_kernelI23Flash_fwd_kernel_traitsILi64ELi64ELi128ELi4ELb0ELb0EN7cutlass6half_tE19Flash_kernel_traitsILi64ELi64ELi128ELi4ES3_EELi8ELi2ELb0EEEvNS_16Flash_fwd_paramsE:
	.zero		1168


//--------------------- .nv.shared._ZN5flash32flash_fwd_splitkv_combine_kernelI23Flash_fwd_kernel_traitsILi64ELi64ELi128ELi4ELb0ELb0EN7cutlass6half_tE19Flash_kernel_traitsILi64ELi64ELi128ELi4ES3_EELi8ELi1ELb0EEEvNS_16Flash_fwd_paramsE --------------------------
	.section	.nv.shared._ZN5flash32flash_fwd_splitkv_combine_kernelI23Flash_fwd_kernel_traitsILi64ELi64ELi128ELi4ELb0ELb0EN7cutlass6half_tE19Flash_kernel_traitsILi64ELi64ELi128ELi4ES3_EELi8ELi1ELb0EEEvNS_16Flash_fwd_paramsE,"aw",@nobits
	.sectionflags	@""
	.align	16
.nv.shared._ZN5flash32flash_fwd_splitkv_combine_kernelI23Flash_fwd_kernel_traitsILi64ELi64ELi128ELi4ELb0ELb0EN7cutlass6half_tE19Flash_kernel_traitsILi64ELi64ELi128ELi4ES3_EELi8ELi1ELb0EEEvNS_16Flash_fwd_paramsE:
	.zero		1104


//--------------------- .nv.shared._ZN5flash32flash_fwd_splitkv_combine_kernelI23Flash_fwd_kernel_traitsILi64ELi64ELi128ELi4ELb0ELb0EN7cutlass6half_tE19Flash_kernel_traitsILi64ELi64ELi128ELi4ES3_EELi8ELi7ELb1EEEvNS_16Flash_fwd_paramsE --------------------------
	.section	.nv.shared._ZN5flash32flash_fwd_splitkv_combine_kernelI23Flash_fwd_kernel_traitsILi64ELi64ELi128ELi4ELb0ELb0EN7cutlass6half_tE19Flash_kernel_traitsILi64ELi64ELi128ELi4ES3_EELi8ELi7ELb1EEEvNS_16Flash_fwd_paramsE,"aw",@nobits
	.sectionflags	@""
	.align	16
.nv.shared._ZN5flash32flash_fwd_splitkv_combine_kernelI23Flash_fwd_kernel_traitsILi64ELi64ELi128ELi4ELb0ELb0EN7cutlass6half_tE19Flash_kernel_traitsILi64ELi64ELi128ELi4ES3_EELi8ELi7ELb1EEEvNS_16Flash_fwd_paramsE:
	.zero		5632


//--------------------- .nv.shared._ZN5flash32flash_fwd_splitkv_combine_kernelI23Flash_fwd_kernel_traitsILi64ELi64ELi128ELi4ELb0ELb0EN7cutlass6half_tE19Flash_kernel_traitsILi64ELi64ELi128ELi4ES3_EELi8ELi6ELb1EEEvNS_16Flash_fwd_paramsE --------------------------
	.section	.nv.shared._ZN5flash32flash_fwd_splitkv_combine_kernelI23Flash_fwd_kernel_traitsILi64ELi64ELi128ELi4ELb0ELb0EN7cutlass6half_tE19Flash_kernel_traitsILi64ELi64ELi128ELi4ES3_EELi8ELi6ELb1EEEvNS_16Flash_fwd_paramsE,"aw",@nobits
	.sectionflags	@""
	.align	16
.nv.shared._ZN5flash32flash_fwd_splitkv_combine_kernelI23Flash_fwd_kernel_traitsILi64ELi64ELi128ELi4ELb0ELb0EN7cutlass6half_tE19Flash_kernel_traitsILi64ELi64ELi128ELi4ES3_EELi8ELi6ELb1EEEvNS_16Flash_fwd_paramsE:
	.zero		3328


//--------------------- .nv.shared._ZN5flash32flash_fwd_splitkv_combine_kernelI23Flash_fwd_kernel_traitsILi64ELi64ELi128ELi4ELb0ELb0EN7cutlass6half_tE19Flash_kernel_traitsILi64ELi64ELi128ELi4ES3_EELi8ELi5ELb1EEEvNS_16Flash_fwd_paramsE --------------------------
	.section	.nv.shared._ZN5flash32flash_fwd_splitkv_combine_kernelI23Flash_fwd_kernel_traitsILi64ELi64ELi128ELi4ELb0ELb0EN7cutlass6half_tE19Flash_kernel_traitsILi64ELi64ELi128ELi4ES3_EELi8ELi5ELb1EEEvNS_16Flash_fwd_paramsE,"aw",@nobits
	.sectionflags	@""
	.align	16
.nv.shared._ZN5flash32flash_fwd_splitkv_combine_kernelI23Flash_fwd_kernel_traitsILi64ELi64ELi128ELi4ELb0ELb0EN7cutlass6half_tE19Flash_kernel_traitsILi64ELi64ELi128ELi4ES3_EELi8ELi5ELb1EEEvNS_16Flash_fwd_paramsE:
	.zero		2176


//--------------------- .nv.shared._ZN5flash32flash_fwd_splitkv_combine_kernelI23Flash_fwd_kernel_traitsILi64ELi64ELi128ELi4ELb0ELb0EN7cutlass6half_tE19Flash_kernel_traitsILi64ELi64ELi128ELi4ES3_EELi8ELi4ELb1EEEvNS_16Flash_fwd_paramsE --------------------------
	.section	.nv.shared._ZN5flash32flash_fwd_splitkv_combine_kernelI23Flash_fwd_kernel_traitsILi64ELi64ELi128ELi4ELb0ELb0EN7cutlass6half_tE19Flash_kernel_traitsILi64ELi64ELi128ELi4ES3_EELi8ELi4ELb1EEEvNS_16Flash_fwd_paramsE,"aw",@nobits
	.sectionflags	@""
	.align	16
.nv.shared._ZN5flash32flash_fwd_splitkv_combine_kernelI23Flash_fwd_kernel_traitsILi64ELi64ELi128ELi4ELb0ELb0EN7cutlass6half_tE19Flash_kernel_traitsILi64ELi64ELi128ELi4ES3_EELi8ELi4ELb1EEEvNS_16Flash_fwd_paramsE:
	.zero		1600


//--------------------- .nv.shared._ZN5flash32flash_fwd_splitkv_combine_kernelI23Flash_fwd_kernel_traitsILi64ELi64ELi128ELi4ELb0ELb0EN7cutlass6half_tE19Flash_kernel_traitsILi64ELi64ELi128ELi4ES3_EELi8ELi3ELb1EEEvNS_16Flash_fwd_paramsE --------------------------
	.section	.nv.shared._ZN5flash32flash_fwd_splitkv_combine_kernelI23Flash_fwd_kernel_traitsILi64ELi64ELi128ELi4ELb0ELb0EN7cutlass6half_tE19Flash_kernel_traitsILi64ELi64ELi128ELi4ES3_EELi8ELi3ELb1EEEvNS_16Flash_fwd_paramsE,"aw",@nobits
	.sectionflags	@""
	.align	16
.nv.shared._ZN5flash32flash_fwd_splitkv_combine_kernelI23Flash_fwd_kernel_traitsILi64ELi64ELi128ELi4ELb0ELb0EN7cutlass6half_tE19Flash_kernel_traitsILi64ELi64ELi128ELi4ES3_EELi8ELi3ELb1EEEvNS_16Flash_fwd_paramsE:
	.zero		1312


//--------------------- .nv.shared._ZN5flash32flash_fwd_splitkv_combine_kernelI23Flash_fwd_kernel_traitsILi64ELi64ELi128ELi4ELb0ELb0EN7cutlass6half_tE19Flash_kernel_traitsILi64ELi64ELi128ELi4ES3_EELi8ELi2ELb1EEEvNS_16Flash_fwd_paramsE --------------------------
	.section	.nv.shared._ZN5flash32flash_fwd_splitkv_combine_kernelI23Flash_fwd_kernel_traitsILi64ELi64ELi128ELi4ELb0ELb0EN7cutlass6half_tE19Flash_kernel_traitsILi64ELi64ELi128ELi4ES3_EELi8ELi2ELb1EEEvNS_16Flash_fwd_paramsE,"aw",@nobits
	.sectionflags	@""
	.align	16
.nv.shared._ZN5flash32flash_fwd_splitkv_combine_kernelI23Flash_fwd_kernel_traitsILi64ELi64ELi128ELi4ELb0ELb0EN7cutlass6half_tE19Flash_kernel_traitsILi64ELi64ELi128ELi4ES3_EELi8ELi2ELb1EEEvNS_16Flash_fwd_paramsE:
	.zero		1168


//--------------------- .nv.shared._ZN5flash32flash_fwd_splitkv_combine_kernelI23Flash_fwd_kernel_traitsILi64ELi64ELi128ELi4ELb0ELb0EN7cutlass6half_tE19Flash_kernel_traitsILi64ELi64ELi128ELi4ES3_EELi8ELi1ELb1EEEvNS_16Flash_fwd_paramsE --------------------------
	.section	.nv.shared._ZN5flash32flash_fwd_splitkv_combine_kernelI23Flash_fwd_kernel_traitsILi64ELi64ELi128ELi4ELb0ELb0EN7cutlass6half_tE19Flash_kernel_traitsILi64ELi64ELi128ELi4ES3_EELi8ELi1ELb1EEEvNS_16Flash_fwd_paramsE,"aw",@nobits
	.sectionflags	@""
	.align	16
.nv.shared._ZN5flash32flash_fwd_splitkv_combine_kernelI23Flash_fwd_kernel_traitsILi64ELi64ELi128ELi4ELb0ELb0EN7cutlass6half_tE19Flash_kernel_traitsILi64ELi64ELi128ELi4ES3_EELi8ELi1ELb1EEEvNS_16Flash_fwd_paramsE:
	.zero		1104


//--------------------- .nv.shared._ZN5flash24flash_fwd_splitkv_kernelI23Flash_fwd_kernel_traitsILi64ELi64ELi128ELi4ELb0ELb0EN7cutlass6half_tE19Flash_kernel_traitsILi64ELi64ELi128ELi4ES3_EELb1ELb0ELb0ELb0ELb0ELb0ELb0ELb0EEEvNS_16Flash_fwd_paramsE --------------------------
	.section	.nv.shared._ZN5flash24flash_fwd_splitkv_kernelI23Flash_fwd_kernel_traitsILi64ELi64ELi128ELi4ELb0ELb0EN7cutlass6half_tE19Flash_kernel_traitsILi64ELi64ELi128ELi4ES3_EELb1ELb0ELb0ELb0ELb0ELb0ELb0ELb0EEEvNS_16Flash_fwd_paramsE,"aw",@nobits
	.sectionflags	@""
	.align	16
	.zero		1024


//--------------------- .nv.shared._ZN5flash24flash_fwd_splitkv_kernelI23Flash_fwd_kernel_traitsILi64ELi64ELi128ELi4ELb0ELb0EN7cutlass6half_tE19Flash_kernel_traitsILi64ELi64ELi128ELi4ES3_EELb1ELb0ELb0ELb0ELb0ELb1ELb0ELb0EEEvNS_16Flash_fwd_paramsE --------------------------
	.section	.nv.shared._ZN5flash24flash_fwd_splitkv_kernelI23Flash_fwd_kernel_traitsILi64ELi64ELi128ELi4ELb0ELb0EN7cutlass6half_tE19Flash_kernel_traitsILi64ELi64ELi128ELi4ES3_EELb1ELb0ELb0ELb0ELb0ELb1ELb0ELb0EEEvNS_16Flash_fwd_paramsE,"aw",@nobits
	.sectionflags	@""
	.align	16
	.zero		1024


//--------------------- .nv.shared._ZN5flash24flash_fwd_splitkv_kernelI23Flash_fwd_kernel_traitsILi64ELi64ELi128ELi4ELb0ELb0EN7cutlass6half_tE19Flash_kernel_traitsILi64ELi64ELi128ELi4ES3_EELb1ELb0ELb0ELb0ELb0ELb0ELb0ELb1EEEvNS_16Flash_fwd_paramsE --------------------------
	.section	.nv.shared._ZN5flash24flash_fwd_splitkv_kernelI23Flash_fwd_kernel_traitsILi64ELi64ELi128ELi4ELb0ELb0EN7cutlass6half_tE19Flash_kernel_traitsILi64ELi64ELi128ELi4ES3_EELb1ELb0ELb0ELb0ELb0ELb0ELb0ELb1EEEvNS_16Flash_fwd_paramsE,"aw",@nobits
	.sectionflags	@""
	.align	16
	.zero		1024


//--------------------- .nv.shared._ZN5flash24flash_fwd_splitkv_kernelI23Flash_fwd_kernel_traitsILi64ELi64ELi128ELi4ELb0ELb0EN7cutlass6half_tE19Flash_kernel_traitsILi64ELi64ELi128ELi4ES3_EELb1ELb0ELb0ELb0ELb0ELb1ELb0ELb1EEEvNS_16Flash_fwd_paramsE --------------------------
	.section	.nv.shared._ZN5flash24flash_fwd_splitkv_kernelI23Flash_fwd_kernel_traitsILi64ELi64ELi128ELi4ELb0ELb0EN7cutlass6half_tE19Flash_kernel_traitsILi64ELi64ELi128ELi4ES3_EELb1ELb0ELb0ELb0ELb0ELb1ELb0ELb1EEEvNS_16Flash_fwd_paramsE,"aw",@nobits
	.sectionflags	@""
	.align	16
	.zero		1024


//--------------------- .nv.shared._ZN5flash24flash_fwd_splitkv_kernelI23Flash_fwd_kernel_traitsILi64ELi64ELi128ELi4ELb0ELb0EN7cutlass6half_tE19Flash_kernel_traitsILi64ELi64ELi128ELi4ES3_EELb1ELb0ELb0ELb0ELb0ELb0ELb1ELb0EEEvNS_16Flash_fwd_paramsE --------------------------
	.section	.nv.shared._ZN5flash24flash_fwd_splitkv_kernelI23Flash_fwd_kernel_traitsILi64ELi64ELi128ELi4ELb0ELb0EN7cutlass6half_tE19Flash_kernel_traitsILi64ELi64ELi128ELi4ES3_EELb1ELb0ELb0ELb0ELb0ELb0ELb1ELb0EEEvNS_16Flash_fwd_paramsE,"aw",@nobits
	.sectionflags	@""
	.align	16
	.zero		1024


//--------------------- .nv.shared._ZN5flash24flash_fwd_splitkv_kernelI23Flash_fwd_kernel_traitsILi64ELi64ELi128ELi4ELb0ELb0EN7cutlass6half_tE19Flash_kernel_traitsILi64ELi64ELi128ELi4ES3_EELb1ELb0ELb0ELb0ELb0ELb1ELb1ELb0EEEvNS_16Flash_fwd_paramsE --------------------------
	.section	.nv.shared._ZN5flash24flash_fwd_splitkv_kernelI23Flash_fwd_kernel_traitsILi64ELi64ELi128ELi4ELb0ELb0EN7cutlass6half_tE19Flash_kernel_traitsILi64ELi64ELi128ELi4ES3_EELb1ELb0ELb0ELb0ELb0ELb1ELb1ELb0EEEvNS_16Flash_fwd_paramsE,"aw",@nobits
	.sectionflags	@""
	.align	16
	.zero		1024


//--------------------- .nv.shared._ZN5flash24flash_fwd_splitkv_kernelI23Flash_fwd_kernel_traitsILi64ELi64ELi128ELi4ELb0ELb0EN7cutlass6half_tE19Flash_kernel_traitsILi64ELi64ELi128ELi4ES3_EELb1ELb0ELb0ELb0ELb0ELb0ELb1ELb1EEEvNS_16Flash_fwd_paramsE --------------------------
	.section	.nv.shared._ZN5flash24flash_fwd_splitkv_kernelI23Flash_fwd_kernel_traitsILi64ELi64ELi128ELi4ELb0ELb0EN7cutlass6half_tE19Flash_kernel_traitsILi64ELi64ELi128ELi4ES3_EELb1ELb0ELb0ELb0ELb0ELb0ELb1ELb1EEEvNS_16Flash_fwd_paramsE,"aw",@nobits
	.sectionflags	@""
	.align	16
	.zero		1024


//--------------------- .nv.shared._ZN5flash24flash_fwd_splitkv_kernelI23Flash_fwd_kernel_traitsILi64ELi64ELi128ELi4ELb0ELb0EN7cutlass6half_tE19Flash_kernel_traitsILi64ELi64ELi128ELi4ES3_EELb1ELb0ELb0ELb0ELb0ELb1ELb1ELb1EEEvNS_16Flash_fwd_paramsE --------------------------
	.section	.nv.shared._ZN5flash24flash_fwd_splitkv_kernelI23Flash_fwd_kernel_traitsILi64ELi64ELi128ELi4ELb0ELb0EN7cutlass6half_tE19Flash_kernel_traitsILi64ELi64ELi128ELi4ES3_EELb1ELb0ELb0ELb0ELb0ELb1ELb1ELb1EEEvNS_16Flash_fwd_paramsE,"aw",@nobits
	.sectionflags	@""
	.align	16
	.zero		1024


//--------------------- .nv.shared._ZN5flash24flash_fwd_splitkv_kernelI23Flash_fwd_kernel_traitsILi64ELi64ELi128ELi4ELb0ELb0EN7cutlass6half_tE19Flash_kernel_traitsILi64ELi64ELi128ELi4ES3_EELb1ELb0ELb0ELb1ELb1ELb0ELb0ELb0EEEvNS_16Flash_fwd_paramsE --------------------------
	.section	.nv.shared._ZN5flash24flash_fwd_splitkv_kernelI23Flash_fwd_kernel_traitsILi64ELi64ELi128ELi4ELb0ELb0EN7cutlass6half_tE19Flash_kernel_traitsILi64ELi64ELi128ELi4ES3_EELb1ELb0ELb0ELb1ELb1ELb0ELb0ELb0EEEvNS_16Flash_fwd_paramsE,"aw",@nobits
	.sectionflags	@""
	.align	16
	.zero		1024


//--------------------- .nv.shared._ZN5flash24flash_fwd_splitkv_kernelI23Flash_fwd_kernel_traitsILi64ELi64ELi128ELi4ELb0ELb0EN7cutlass6half_tE19Flash_kernel_traitsILi64ELi64ELi128ELi4ES3_EELb1ELb0ELb0ELb1ELb1ELb1ELb0ELb0EEEvNS_16Flash_fwd_paramsE --------------------------
	.section	.nv.shared._ZN5flash24flash_fwd_splitkv_kernelI23Flash_fwd_kernel_traitsILi64ELi64ELi128ELi4ELb0ELb0EN7cutlass6half_tE19Flash_kernel_traitsILi64ELi64ELi128ELi4ES3_EELb1ELb0ELb0ELb1ELb1ELb1ELb0ELb0EEEvNS_16Flash_fwd_paramsE,"aw",@nobits
	.sectionflags	@""
	.align	16
	.zero		1024


//--------------------- .nv.shared._ZN5flash24flash_fwd_splitkv_kernelI23Flash_fwd_kernel_traitsILi64ELi64ELi128ELi4ELb0ELb0EN7cutlass6half_tE19Flash_kernel_traitsILi64ELi64ELi128ELi4ES3_EELb1ELb0ELb0ELb1ELb1ELb0ELb1ELb0EEEvNS_16Flash_fwd_paramsE --------------------------
	.section	.nv.shared._ZN5flash24flash_fwd_splitkv_kernelI23Flash_fwd_kernel_traitsILi64ELi64ELi128ELi4ELb0ELb0EN7cutlass6half_tE19Flash_kernel_traitsILi64ELi64ELi128ELi4ES3_EELb1ELb0ELb0ELb1ELb1ELb0ELb1ELb0EEEvNS_16Flash_fwd_paramsE,"aw",@nobits
	.sectionflags	@""
	.align	16
	.zero		1024


//--------------------- .nv.shared._ZN5flash24flash_fwd_splitkv_kernelI23Flash_fwd_kernel_traitsILi64ELi64ELi128ELi4ELb0ELb0EN7cutlass6half_tE19Flash_kernel_traitsILi64ELi64ELi128ELi4ES3_EELb1ELb0ELb0ELb1ELb1ELb1ELb1ELb0EEEvNS_16Flash_fwd_paramsE --------------------------
	.section	.nv.shared._ZN5flash24flash_fwd_splitkv_kernelI23Flash_fwd_kernel_traitsILi64ELi64ELi128ELi4ELb0ELb0EN7cutlass6half_tE19Flash_kernel_traitsILi64ELi64ELi128ELi4ES3_EELb1ELb0ELb0ELb1ELb1ELb1ELb1ELb0EEEvNS_16Flash_fwd_paramsE,"aw",@nobits
	.sectionflags	@""
	.align	16
	.zero		1024


//--------------------- .nv.shared._ZN5flash24flash_fwd_splitkv_kernelI23Flash_fwd_kernel_traitsILi64ELi64ELi128ELi4ELb0ELb0EN7cutlass6half_tE19Flash_kernel_traitsILi64ELi64ELi128ELi4ES3_EELb1ELb0ELb0ELb0ELb1ELb0ELb0ELb0EEEvNS_16Flash_fwd_paramsE --------------------------
	.section	.nv.shared._ZN5flash24flash_fwd_splitkv_kernelI23Flash_fwd_kernel_traitsILi64ELi64ELi128ELi4ELb0ELb0EN7cutlass6half_tE19Flash_kernel_traitsILi64ELi64ELi128ELi4ES3_EELb1ELb0ELb0ELb0ELb1ELb0ELb0ELb0EEEvNS_16Flash_fwd_paramsE,"aw",@nobits
	.sectionflags	@""
	.align	16
	.zero		1024


//--------------------- .nv.shared._ZN5flash24flash_fwd_splitkv_kernelI23Flash_fwd_kernel_traitsILi64ELi64ELi128ELi4ELb0ELb0EN7cutlass6half_tE19Flash_kernel_traitsILi64ELi64ELi128ELi4ES3_EELb1ELb0ELb0ELb0ELb1ELb1ELb0ELb0EEEvNS_16Flash_fwd_paramsE --------------------------
	.section	.nv.shared._ZN5flash24flash_fwd_splitkv_kernelI23Flash_fwd_kernel_traitsILi64ELi64ELi128ELi4ELb0ELb0EN7cutlass6half_tE19Flash_kernel_traitsILi64ELi64ELi128ELi4ES3_EELb1ELb0ELb0ELb0ELb1ELb1ELb0ELb0EEEvNS_16Flash_fwd_paramsE,"aw",@nobits
	.sectionflags	@""
	.align	16
	.zero		1024


//--------------------- .nv.shared._ZN5flash24flash_fwd_splitkv_kernelI23Flash_fwd_kernel_traitsILi64ELi64ELi128ELi4ELb0ELb0EN7cutlass6half_tE19Flash_kernel_traitsILi64ELi64ELi128ELi4ES3_EELb1ELb0ELb1ELb0ELb0ELb0ELb0ELb0EEEvNS_16Flash_fwd_paramsE --------------------------
	.section	.nv.shared._ZN5flash24flash_fwd_splitkv_kernelI23Flash_fwd_kernel_traitsILi64ELi64ELi128ELi4ELb0ELb0EN7cutlass6half_tE19Flash_kernel_traitsILi64ELi64ELi128ELi4ES3_EELb1ELb0ELb1ELb0ELb0ELb0ELb0ELb0EEEvNS_16Flash_fwd_paramsE,"aw",@nobits
	.sectionflags	@""
	.align	16
	.zero		1024


//--------------------- .nv.shared._ZN5flash24flash_fwd_splitkv_kernelI23Flash_fwd_kernel_traitsILi64ELi64ELi128ELi4ELb0ELb0EN7cutlass6half_tE19Flash_kernel_traitsILi64ELi64ELi128ELi4ES3_EELb1ELb0ELb1ELb0ELb0ELb1ELb0ELb0EEEvNS_16Flash_fwd_paramsE --------------------------
	.section	.nv.shared._ZN5flash24flash_fwd_splitkv_kernelI23Flash_fwd_kernel_traitsILi64ELi64ELi128ELi4ELb0ELb0EN7cutlass6half_tE19Flash_kernel_traitsILi64ELi64ELi128ELi4ES3_EELb1ELb0ELb1ELb0ELb0ELb1ELb0ELb0EEEvNS_16Flash_fwd_paramsE,"aw",@nobits
	.sectionflags	@""
	.align	16
	.zero		1024


//--------------------- .nv.shared._ZN5flash24flash_fwd_splitkv_kernelI23Flash_fwd_kernel_traitsILi64ELi64ELi128ELi4ELb0ELb0EN7cutlass6half_tE19Flash_kernel_traitsILi64ELi64ELi128ELi4ES3_EELb1ELb0ELb0ELb0ELb1ELb0ELb0ELb1EEEvNS_16Flash_fwd_paramsE --------------------------
	.section	.nv.shared._ZN5flash24flash_fwd_splitkv_kernelI23Flash_fwd_kernel_traitsILi64ELi64ELi128ELi4ELb0ELb0EN7cutlass6half_tE19Flash_kernel_traitsILi64ELi64ELi128ELi4ES3_EELb1ELb0ELb0ELb0ELb1ELb0ELb0ELb1EEEvNS_16Flash_fwd_paramsE,"aw",@nobits
	.sectionflags	@""
	.align	16
	.zero		1024


//--------------------- .nv.shared._ZN5flash24flash_fwd_splitkv_kernelI23Flash_fwd_kernel_traitsILi64ELi64ELi128ELi4ELb0ELb0EN7cutlass6half_tE19Flash_kernel_traitsILi64ELi64ELi128ELi4ES3_EELb1ELb0ELb0ELb0ELb1ELb1ELb0ELb1EEEvNS_16Flash_fwd_paramsE --------------------------
	.section	.nv.shared._ZN5flash24flash_fwd_splitkv_kernelI23Flash_fwd_kernel_traitsILi64ELi64ELi128ELi4ELb0ELb0EN7cutlass6half_tE19Flash_kernel_traitsILi64ELi64ELi128ELi4ES3_EELb1ELb0ELb0ELb0ELb1ELb1ELb0ELb1EEEvNS_16Flash_fwd_paramsE,"aw",@nobits
	.sectionflags	@""
	.align	16
	.zero		1024


//--------------------- .nv.shared._ZN5flash24flash_fwd_splitkv_kernelI23Flash_fwd_kernel_traitsILi64ELi64ELi128ELi4ELb0ELb0EN7cutlass6half_tE19Flash_kernel_traitsILi64ELi64ELi128ELi4ES3_EELb1ELb0ELb1ELb0ELb0ELb0ELb0ELb1EEEvNS_16Flash_fwd_paramsE --------------------------
	.section	.nv.shared._ZN5flash24flash_fwd_splitkv_kernelI23Flash_fwd_kernel_traitsILi64ELi64ELi128ELi4ELb0ELb0EN7cutlass6half_tE19Flash_kernel_traitsILi64ELi64ELi128ELi4ES3_EELb1ELb0ELb1ELb0ELb0ELb0ELb0ELb1EEEvNS_16Flash_fwd_paramsE,"aw",@nobits
	.sectionflags	@""
	.align	16
	.zero		1024


//--------------------- .nv.shared._ZN5flash24flash_fwd_splitkv_kernelI23Flash_fwd_kernel_traitsILi64ELi64ELi128ELi4ELb0ELb0EN7cutlass6half_tE19Flash_kernel_traitsILi64ELi64ELi128ELi4ES3_EELb1ELb0ELb1ELb0ELb0ELb1ELb0ELb1EEEvNS_16Flash_fwd_paramsE --------------------------
	.section	.nv.shared._ZN5flash24flash_fwd_splitkv_kernelI23Flash_fwd_kernel_traitsILi64ELi64ELi128ELi4ELb0ELb0EN7cutlass6half_tE19Flash_kernel_traitsILi64ELi64ELi128ELi4ES3_EELb1ELb0ELb1ELb0ELb0ELb1ELb0ELb1EEEvNS_16Flash_fwd_paramsE,"aw",@nobits
	.sectionflags	@""
	.align	16
	.zero		1024


//--------------------- .nv.shared._ZN5flash24flash_fwd_splitkv_kernelI23Flash_fwd_kernel_traitsILi64ELi64ELi128ELi4ELb0ELb0EN7cutlass6half_tE19Flash_kernel_traitsILi64ELi64ELi128ELi4ES3_EELb1ELb0ELb0ELb0ELb1ELb0ELb1ELb0EEEvNS_16Flash_fwd_paramsE --------------------------
	.section	.nv.shared._ZN5flash24flash_fwd_splitkv_kernelI23Flash_fwd_kernel_traitsILi64ELi64ELi128ELi4ELb0ELb0EN7cutlass6half_tE19Flash_kernel_traitsILi64ELi64ELi128ELi4ES3_EELb1ELb0ELb0ELb0ELb1ELb0ELb1ELb0EEEvNS_16Flash_fwd_paramsE,"aw",@nobits
	.sectionflags	@""
	.align	16
	.zero		1024


//--------------------- .nv.shared._ZN5flash24flash_fwd_splitkv_kernelI23Flash_fwd_kernel_traitsILi64ELi64ELi128ELi4ELb0ELb0EN7cutlass6half_tE19Flash_kernel_traitsILi64ELi64ELi128ELi4ES3_EELb1ELb0ELb0ELb0ELb1ELb1ELb1ELb0EEEvNS_16Flash_fwd_paramsE --------------------------
	.section	.nv.shared._ZN5flash24flash_fwd_splitkv_kernelI23Flash_fwd_kernel_traitsILi64ELi64ELi128ELi4ELb0ELb0EN7cutlass6half_tE19Flash_kernel_traitsILi64ELi64ELi128ELi4ES3_EELb1ELb0ELb0ELb0ELb1ELb1ELb1ELb0EEEvNS_16Flash_fwd_paramsE,"aw",@nobits
	.sectionflags	@""
	.align	16
	.zero		1024


//--------------------- .nv.shared._ZN5flash24flash_fwd_splitkv_kernelI23Flash_fwd_kernel_traitsILi64ELi64ELi128ELi4ELb0ELb0EN7cutlass6half_tE19Flash_kernel_traitsILi64ELi64ELi128ELi4ES3_EELb1ELb0ELb1ELb0ELb0ELb0ELb1ELb0EEEvNS_16Flash_fwd_paramsE --------------------------
	.section	.nv.shared._ZN5flash24flash_fwd_splitkv_kernelI23Flash_fwd_kernel_traitsILi64ELi64ELi128ELi4ELb0ELb0EN7cutlass6half_tE19Flash_kernel_traitsILi64ELi64ELi128ELi4ES3_EELb1ELb0ELb1ELb0ELb0ELb0ELb1ELb0EEEvNS_16Flash_fwd_paramsE,"aw",@nobits
	.sectionflags	@""
	.align	16
	.zero		1024


//--------------------- .nv.shared._ZN5flash24flash_fwd_splitkv_kernelI23Flash_fwd_kernel_traitsILi64ELi64ELi128ELi4ELb0ELb0EN7cutlass6half_tE19Flash_kernel_traitsILi64ELi64ELi128ELi4ES3_EELb1ELb0ELb1ELb0ELb0ELb1ELb1ELb0EEEvNS_16Flash_fwd_paramsE --------------------------
	.section	.nv.shared._ZN5flash24flash_fwd_splitkv_kernelI23Flash_fwd_kernel_traitsILi64ELi64ELi128ELi4ELb0ELb0EN7cutlass6half_tE19Flash_kernel_traitsILi64ELi64ELi128ELi4ES3_EELb1ELb0ELb1ELb0ELb0ELb1ELb1ELb0EEEvNS_16Flash_fwd_paramsE,"aw",@nobits
	.sectionflags	@""
	.align	16
	.zero		1024


//--------------------- .nv.shared._ZN5flash24flash_fwd_splitkv_kernelI23Flash_fwd_kernel_traitsILi64ELi64ELi128ELi4ELb0ELb0EN7cutlass6half_tE19Flash_kernel_traitsILi64ELi64ELi128ELi4ES3_EELb1ELb0ELb0ELb0ELb1ELb0ELb1ELb1EEEvNS_16Flash_fwd_paramsE --------------------------
	.section	.nv.shared._ZN5flash24flash_fwd_splitkv_kernelI23Flash_fwd_kernel_traitsILi64ELi64ELi128ELi4ELb0ELb0EN7cutlass6half_tE19Flash_kernel_traitsILi64ELi64ELi128ELi4ES3_EELb1ELb0ELb0ELb0ELb1ELb0ELb1ELb1EEEvNS_16Flash_fwd_paramsE,"aw",@nobits
	.sectionflags	@""
	.align	16
	.zero		1024


//--------------------- .nv.shared._ZN5flash24flash_fwd_splitkv_kernelI23Flash_fwd_kernel_traitsILi64ELi64ELi128ELi4ELb0ELb0EN7cutlass6half_tE19Flash_kernel_traitsILi64ELi64ELi128ELi4ES3_EELb1ELb0ELb0ELb0ELb1ELb1ELb1ELb1EEEvNS_16Flash_fwd_paramsE --------------------------
	.section	.nv.shared._ZN5flash24flash_fwd_splitkv_kernelI23Flash_fwd_kernel_traitsILi64ELi64ELi128ELi4ELb0ELb0EN7cutlass6half_tE19Flash_kernel_traitsILi64ELi64ELi128ELi4ES3_EELb1ELb0ELb0ELb0ELb1ELb1ELb1ELb1EEEvNS_16Flash_fwd_paramsE,"aw",@nobits
	.sectionflags	@""
	.align	16
	.zero		1024


//--------------------- .nv.shared._ZN5flash24flash_fwd_splitkv_kernelI23Flash_fwd_kernel_traitsILi64ELi64ELi128ELi4ELb0ELb0EN7cutlass6half_tE19Flash_kernel_traitsILi64ELi64ELi128ELi4ES3_EELb1ELb0ELb1ELb0ELb0ELb0ELb1ELb1EEEvNS_16Flash_fwd_paramsE --------------------------
	.section	.nv.shared._ZN5flash24flash_fwd_splitkv_kernelI23Flash_fwd_kernel_traitsILi64ELi64ELi128ELi4ELb0ELb0EN7cutlass6half_tE19Flash_kernel_traitsILi64ELi64ELi128ELi4ES3_EELb1ELb0ELb1ELb0ELb0ELb0ELb1ELb1EEEvNS_16Flash_fwd_paramsE,"aw",@nobits
	.sectionflags	@""
	.align	16
	.zero		1024


//--------------------- .nv.shared._ZN5flash24flash_fwd_splitkv_kernelI23Flash_fwd_kernel_traitsILi64ELi64ELi128ELi4ELb0ELb0EN7cutlass6half_tE19Flash_kernel_traitsILi64ELi64ELi128ELi4ES3_EELb1ELb0ELb1ELb0ELb0ELb1ELb1ELb1EEEvNS_16Flash_fwd_paramsE --------------------------
	.section	.nv.shared._ZN5flash24flash_fwd_splitkv_kernelI23Flash_fwd_kernel_traitsILi64ELi64ELi128ELi4ELb0ELb0EN7cutlass6half_tE19Flash_kernel_traitsILi64ELi64ELi128ELi4ES3_EELb1ELb0ELb1ELb0ELb0ELb1ELb1ELb1EEEvNS_16Flash_fwd_paramsE,"aw",@nobits
	.sectionflags	@""
	.align	16
	.zero		1024


//--------------------- .nv.constant0._ZN5flash32flash_fwd_splitkv_combine_kernelI23Flash_fwd_kernel_traitsILi64ELi64ELi256ELi4ELb0ELb0EN7cutlass6half_tE19Flash_kernel_traitsILi64ELi64ELi256ELi4ES3_EELi8ELi7ELb0EEEvNS_16Flash_fwd_paramsE --------------------------
	.section	.nv.constant0._ZN5flash32flash_fwd_splitkv_combine_kernelI23Flash_fwd_kernel_traitsILi64ELi64ELi256ELi4ELb0ELb0EN7cutlass6half_tE19Flash_kernel_traitsILi64ELi64ELi256ELi4ES3_EELi8ELi7ELb0EEEvNS_16Flash_fwd_paramsE,"a",@progbits
	.sectionflags	@""
	.align	4
.nv.constant0._ZN5flash32flash_fwd_splitkv_combine_kernelI23Flash_fwd_kernel_traitsILi64ELi64ELi256ELi4ELb0ELb0EN7cutlass6half_tE19Flash_kernel_traitsILi64ELi64ELi256ELi4ES3_EELi8ELi7ELb0EEEvNS_16Flash_fwd_paramsE:
	.zero		992


//--------------------- .nv.constant0._ZN5flash32flash_fwd_splitkv_combine_kernelI23Flash_fwd_kernel_traitsILi64ELi64ELi256ELi4ELb0ELb0EN7cutlass6half_tE19Flash_kernel_traitsILi64ELi64ELi256ELi4ES3_EELi8ELi6ELb0EEEvNS_16Flash_fwd_paramsE --------------------------
	.section	.nv.constant0._ZN5flash32flash_fwd_splitkv_combine_kernelI23Flash_fwd_kernel_traitsILi64ELi64ELi256ELi4ELb0ELb0EN7cutlass6half_tE19Flash_kernel_traitsILi64ELi64ELi256ELi4ES3_EELi8ELi6ELb0EEEvNS_16Flash_fwd_paramsE,"a",@progbits
	.sectionflags	@""
	.align	4
.nv.constant0._ZN5flash32flash_fwd_splitkv_combine_kernelI23Flash_fwd_kernel_traitsILi64ELi64ELi256ELi4ELb0ELb0EN7cutlass6half_tE19Flash_kernel_traitsILi64ELi64ELi256ELi4ES3_EELi8ELi6ELb0EEEvNS_16Flash_fwd_paramsE:
	.zero		992


//--------------------- .nv.constant0._ZN5flash32flash_fwd_splitkv_combine_kernelI23Flash_fwd_kernel_traitsILi64ELi64ELi256ELi4ELb0ELb0EN7cutlass6half_tE19Flash_kernel_traitsILi64ELi64ELi256ELi4ES3_EELi8ELi5ELb0EEEvNS_16Flash_fwd_paramsE --------------------------
	.section	.nv.constant0._ZN5flash32flash_fwd_splitkv_combine_kernelI23Flash_fwd_kernel_traitsILi64ELi64ELi256ELi4ELb0ELb0EN7cutlass6half_tE19Flash_kernel_traitsILi64ELi64ELi256ELi4ES3_EELi8ELi5ELb0EEEvNS_16Flash_fwd_paramsE,"a",@progbits
	.sectionflags	@""
	.align	4
.nv.constant0._ZN5flash32flash_fwd_splitkv_combine_kernelI23Flash_fwd_kernel_traitsILi64ELi64ELi256ELi4ELb0ELb0EN7cutlass6half_tE19Flash_kernel_traitsILi64ELi64ELi256ELi4ES3_EELi8ELi5ELb0EEEvNS_16Flash_fwd_paramsE:
	.zero		992


//--------------------- .nv.constant0._ZN5flash32flash_fwd_splitkv_combine_kernelI23Flash_fwd_kernel_traitsILi64ELi64ELi256ELi4ELb0ELb0EN7cutlass6half_tE19Flash_kernel_traitsILi64ELi64ELi256ELi4ES3_EELi8ELi4ELb0EEEvNS_16Flash_fwd_paramsE --------------------------
	.section	.nv.constant0._ZN5flash32flash_fwd_splitkv_combine_kernelI23Flash_fwd_kernel_traitsILi64ELi64ELi256ELi4ELb0ELb0EN7cutlass6half_tE19Flash_kernel_traitsILi64ELi64ELi256ELi4ES3_EELi8ELi4ELb0EEEvNS_16Flash_fwd_paramsE,"a",@progbits
	.sectionflags	@""
	.align	4
.nv.constant0._ZN5flash32flash_fwd_splitkv_combine_kernelI23Flash_fwd_kernel_traitsILi64ELi64ELi256ELi4ELb0ELb0EN7cutlass6half_tE19Flash_kernel_traitsILi64ELi64ELi256ELi4ES3_EELi8ELi4ELb0EEEvNS_16Flash_fwd_paramsE:
	.zero		992


//--------------------- .nv.constant0._ZN5flash32flash_fwd_splitkv_combine_kernelI23Flash_fwd_kernel_traitsILi64ELi64ELi256ELi4ELb0ELb0EN7cutlass6half_tE19Flash_kernel_traitsILi64ELi64ELi256ELi4ES3_EELi8ELi3ELb0EEEvNS_16Flash_fwd_paramsE --------------------------
	.section	.nv.constant0._ZN5flash32flash_fwd_splitkv_combine_kernelI23Flash_fwd_kernel_traitsILi64ELi64ELi256ELi4ELb0ELb0EN7cutlass6half_tE19Flash_kernel_traitsILi64ELi64ELi256ELi4ES3_EELi8ELi3ELb0EEEvNS_16Flash_fwd_paramsE,"a",@progbits
	.sectionflags	@""
	.align	4
.nv.constant0._ZN5flash32flash_fwd_splitkv_combine_kernelI23Flash_fwd_kernel_traitsILi64ELi64ELi256ELi4ELb0ELb0EN7cutlass6half_tE19Flash_kernel_traitsILi64ELi64ELi256ELi4ES3_EELi8ELi3ELb0EEEvNS_16Flash_fwd_paramsE:
	.zero		992


//--------------------- .nv.constant0._ZN5flash32flash_fwd_splitkv_combine_kernelI23Flash_fwd_kernel_traitsILi64ELi64ELi256ELi4ELb0ELb0EN7cutlass6half_tE19Flash_kernel_traitsILi64ELi64ELi256ELi4ES3_EELi8ELi2ELb0EEEvNS_16Flash_fwd_paramsE --------------------------
	.section	.nv.constant0._ZN5flash32flash_fwd_splitkv_combine_kernelI23Flash_fwd_kernel_traitsILi64ELi64ELi256ELi4ELb0ELb0EN7cutlass6half_tE19Flash_kernel_traitsILi64ELi64ELi256ELi4ES3_EELi8ELi2ELb0EEEvNS_16Flash_fwd_paramsE,"a",@progbits
	.sectionflags	@""
	.align	4
.nv.constant0._ZN5flash32flash_fwd_splitkv_combine_kernelI23Flash_fwd_kernel_traitsILi64ELi64ELi256ELi4ELb0ELb0EN7cutlass6half_tE19Flash_kernel_traitsILi64ELi64ELi256ELi4ES3_EELi8ELi2ELb0EEEvNS_16Flash_fwd_paramsE:
	.zero		992


//--------------------- .nv.constant0._ZN5flash32flash_fwd_splitkv_combine_kernelI23Flash_fwd_kernel_traitsILi64ELi64ELi256ELi4ELb0ELb0EN7cutlass6half_tE19Flash_kernel_traitsILi64ELi64ELi256ELi4ES3_EELi8ELi1ELb0EEEvNS_16Flash_fwd_paramsE --------------------------
	.section	.nv.constant0._ZN5flash32flash_fwd_splitkv_combine_kernelI23Flash_fwd_kernel_traitsILi64ELi64ELi256ELi4ELb0ELb0EN7cutlass6half_tE19Flash_kernel_traitsILi64ELi64ELi256ELi4ES3_EELi8ELi1ELb0EEEvNS_16Flash_fwd_paramsE,"a",@progbits
	.sectionflags	@""
	.align	4
.nv.constant0._ZN5flash32flash_fwd_splitkv_combine_kernelI23Flash_fwd_kernel_traitsILi64ELi64ELi256ELi4ELb0ELb0EN7cutlass6half_tE19Flash_kernel_traitsILi64ELi64ELi256ELi4ES3_EELi8ELi1ELb0EEEvNS_16Flash_fwd_paramsE:
	.zero		992


//--------------------- .nv.constant0._ZN5flash32flash_fwd_splitkv_combine_kernelI23Flash_fwd_kernel_traitsILi64ELi64ELi256ELi4ELb0ELb0EN7cutlass6half_tE19Flash_kernel_traitsILi64ELi64ELi256ELi4ES3_EELi8ELi7ELb1EEEvNS_16Flash_fwd_paramsE --------------------------
	.section	.nv.constant0._ZN5flash32flash_fwd_splitkv_combine_kernelI23Flash_fwd_kernel_traitsILi64ELi64ELi256ELi4ELb0ELb0EN7cutlass6half_tE19Flash_kernel_traitsILi64ELi64ELi256ELi4ES3_EELi8ELi7ELb1EEEvNS_16Flash_fwd_paramsE,"a",@progbits
	.sectionflags	@""
	.align	4
.nv.constant0._ZN5flash32flash_fwd_splitkv_combine_kernelI23Flash_fwd_kernel_traitsILi64ELi64ELi256ELi4ELb0ELb0EN7cutlass6half_tE19Flash_kernel_traitsILi64ELi64ELi256ELi4ES3_EELi8ELi7ELb1EEEvNS_16Flash_fwd_paramsE:
	.zero		992


//--------------------- .nv.constant0._ZN5flash32flash_fwd_splitkv_combine_kernelI23Flash_fwd_kernel_traitsILi64ELi64ELi256ELi4ELb0ELb0EN7cutlass6half_tE19Flash_kernel_traitsILi64ELi64ELi256ELi4ES3_EELi8ELi6ELb1EEEvNS_16Flash_fwd_paramsE --------------------------
	.section	.nv.constant0._ZN5flash32flash_fwd_splitkv_combine_kernelI23Flash_fwd_kernel_traitsILi64ELi64ELi256ELi4ELb0ELb0EN7cutlass6half_tE19Flash_kernel_traitsILi64ELi64ELi256ELi4ES3_EELi8ELi6ELb1EEEvNS_16Flash_fwd_paramsE,"a",@progbits
	.sectionflags	@""
	.align	4
.nv.constant0._ZN5flash32flash_fwd_splitkv_combine_kernelI23Flash_fwd_kernel_traitsILi64ELi64ELi256ELi4ELb0ELb0EN7cutlass6half_tE19Flash_kernel_traitsILi64ELi64ELi256ELi4ES3_EELi8ELi6ELb1EEEvNS_16Flash_fwd_paramsE:
	.zero		992


//--------------------- .nv.constant0._ZN5flash32flash_fwd_splitkv_combine_kernelI23Flash_fwd_kernel_traitsILi64ELi64ELi256ELi4ELb0ELb0EN7cutlass6half_tE19Flash_kernel_traitsILi64ELi64ELi256ELi4ES3_EELi8ELi5ELb1EEEvNS_16Flash_fwd_paramsE --------------------------
	.section	.nv.constant0._ZN5flash32flash_fwd_splitkv_combine_kernelI23Flash_fwd_kernel_traitsILi64ELi64ELi256ELi4ELb0ELb0EN7cutlass6half_tE19Flash_kernel_traitsILi64ELi64ELi256ELi4ES3_EELi8ELi5ELb1EEEvNS_16Flash_fwd_paramsE,"a",@progbits
	.sectionflags	@""
	.align	4
.nv.constant0._ZN5flash32flash_fwd_splitkv_combine_kernelI23Flash_fwd_kernel_traitsILi64ELi64ELi256ELi4ELb0ELb0EN7cutlass6half_tE19Flash_kernel_traitsILi64ELi64ELi256ELi4ES3_EELi8ELi5ELb1EEEvNS_16Flash_fwd_paramsE:
	.zero		992


//--------------------- .nv.constant0._ZN5flash32flash_fwd_splitkv_combine_kernelI23Flash_fwd_kernel_traitsILi64ELi64ELi256ELi4ELb0ELb0EN7cutlass6half_tE19Flash_kernel_traitsILi64ELi64ELi256ELi4ES3_EELi8ELi4ELb1EEEvNS_16Flash_fwd_paramsE --------------------------
	.section	.nv.constant0._ZN5flash32flash_fwd_splitkv_combine_kernelI23Flash_fwd_kernel_traitsILi64ELi64ELi256ELi4ELb0ELb0EN7cutlass6half_tE19Flash_kernel_traitsILi64ELi64ELi256ELi4ES3_EELi8ELi4ELb1EEEvNS_16Flash_fwd_paramsE,"a",@progbits
	.sectionflags	@""
	.align	4
.nv.constant0._ZN5flash32flash_fwd_splitkv_combine_kernelI23Flash_fwd_kernel_traitsILi64ELi64ELi256ELi4ELb0ELb0EN7cutlass6half_tE19Flash_kernel_traitsILi64ELi64ELi256ELi4ES3_EELi8ELi4ELb1EEEvNS_16Flash_fwd_paramsE:
	.zero		992


//--------------------- .nv.constant0._ZN5flash32flash_fwd_splitkv_combine_kernelI23Flash_fwd_kernel_traitsILi64ELi64ELi256ELi4ELb0ELb0EN7cutlass6half_tE19Flash_kernel_traitsILi64ELi64ELi256ELi4ES3_EELi8ELi3ELb1EEEvNS_16Flash_fwd_paramsE --------------------------
	.section	.nv.constant0._ZN5flash32flash_fwd_splitkv_combine_kernelI23Flash_fwd_kernel_traitsILi64ELi64ELi256ELi4ELb0ELb0EN7cutlass6half_tE19Flash_kernel_traitsILi64ELi64ELi256ELi4ES3_EELi8ELi3ELb1EEEvNS_16Flash_fwd_paramsE,"a",@progbits
	.sectionflags	@""
	.align	4
.nv.constant0._ZN5flash32flash_fwd_splitkv_combine_kernelI23Flash_fwd_kernel_traitsILi64ELi64ELi256ELi4ELb0ELb0EN7cutlass6half_tE19Flash_kernel_traitsILi64ELi64ELi256ELi4ES3_EELi8ELi3ELb1EEEvNS_16Flash_fwd_paramsE:
	.zero		992


//--------------------- .nv.constant0._ZN5flash32flash_fwd_splitkv_combine_kernelI23Flash_fwd_kernel_traitsILi64ELi64ELi256ELi4ELb0ELb0EN7cutlass6half_tE19Flash_kernel_traitsILi64ELi64ELi256ELi4ES3_EELi8ELi2ELb1EEEvNS_16Flash_fwd_paramsE --------------------------
	.section	.nv.constant0._ZN5flash32flash_fwd_splitkv_combine_kernelI23Flash_fwd_kernel_traitsILi64ELi64ELi256ELi4ELb0ELb0EN7cutlass6half_tE19Flash_kernel_traitsILi64ELi64ELi256ELi4ES3_EELi8ELi2ELb1EEEvNS_16Flash_fwd_paramsE,"a",@progbits
	.sectionflags	@""
	.align	4
.nv.constant0._ZN5flash32flash_fwd_splitkv_combine_kernelI23Flash_fwd_kernel_traitsILi64ELi64ELi256ELi4ELb0ELb0EN7cutlass6half_tE19Flash_kernel_traitsILi64ELi64ELi256ELi4ES3_EELi8ELi2ELb1EEEvNS_16Flash_fwd_paramsE:
	.zero		992


//--------------------- .nv.constant0._ZN5flash32flash_fwd_splitkv_combine_kernelI23Flash_fwd_kernel_traitsILi64ELi64ELi256ELi4ELb0ELb0EN7cutlass6half_tE19Flash_kernel_traitsILi64ELi64ELi256ELi4ES3_EELi8ELi1ELb1EEEvNS_16Flash_fwd_paramsE --------------------------
	.section	.nv.constant0._ZN5flash32flash_fwd_splitkv_combine_kernelI23Flash_fwd_kernel_traitsILi64ELi64ELi256ELi4ELb0ELb0EN7cutlass6half_tE19Flash_kernel_traitsILi64ELi64ELi256ELi4ES3_EELi8ELi1ELb1EEEvNS_16Flash_fwd_paramsE,"a",@progbits
	.sectionflags	@""
	.align	4
.nv.constant0._ZN5flash32flash_fwd_splitkv_combine_kernelI23Flash_fwd_kernel_traitsILi64ELi64ELi256ELi4ELb0ELb0EN7cutlass6half_tE19Flash_kernel_traitsILi64ELi64ELi256ELi4ES3_EELi8ELi1ELb1EEEvNS_16Flash_fwd_paramsE:
	.zero		992


//--------------------- .nv.constant0._ZN5flash24flash_fwd_splitkv_kernelI23Flash_fwd_kernel_traitsILi64ELi64ELi256ELi4ELb0ELb0EN7cutlass6half_tE19Flash_kernel_traitsILi64ELi64ELi256ELi4ES3_EELb1ELb0ELb0ELb0ELb0ELb0ELb0ELb0EEEvNS_16Flash_fwd_paramsE --------------------------
	.section	.nv.constant0._ZN5flash24flash_fwd_splitkv_kernelI23Flash_fwd_kernel_traitsILi64ELi64ELi256ELi4ELb0ELb0EN7cutlass6half_tE19Flash_kernel_traitsILi64ELi64ELi256ELi4ES3_EELb1ELb0ELb0ELb0ELb0ELb0ELb0ELb0EEEvNS_16Flash_fwd_paramsE,"a",@progbits
	.sectionflags	@""
	.align	4
.nv.constant0._ZN5flash24flash_fwd_splitkv_kernelI23Flash_fwd_kernel_traitsILi64ELi64ELi256ELi4ELb0ELb0EN7cutlass6half_tE19Flash_kernel_traitsILi64ELi64ELi256ELi4ES3_EELb1ELb0ELb0ELb0ELb0ELb0ELb0ELb0EEEvNS_16Flash_fwd_paramsE:
	.zero		992


//--------------------- .nv.constant0._ZN5flash24flash_fwd_splitkv_kernelI23Flash_fwd_kernel_traitsILi64ELi64ELi256ELi4ELb0ELb0EN7cutlass6half_tE19Flash_kernel_traitsILi64ELi64ELi256ELi4ES3_EELb1ELb0ELb0ELb0ELb0ELb1ELb0ELb0EEEvNS_16Flash_fwd_paramsE --------------------------
	.section	.nv.constant0._ZN5flash24flash_fwd_splitkv_kernelI23Flash_fwd_kernel_traitsILi64ELi64ELi256ELi4ELb0ELb0EN7cutlass6half_tE19Flash_kernel_traitsILi64ELi64ELi256ELi4ES3_EELb1ELb0ELb0ELb0ELb0ELb1ELb0ELb0EEEvNS_16Flash_fwd_paramsE,"a",@progbits
	.sectionflags	@""
	.align	4
.nv.constant0._ZN5flash24flash_fwd_splitkv_kernelI23Flash_fwd_kernel_traitsILi64ELi64ELi256ELi4ELb0ELb0EN7cutlass6half_tE19Flash_kernel_traitsILi64ELi64ELi256ELi4ES3_EELb1ELb0ELb0ELb0ELb0ELb1ELb0ELb0EEEvNS_16Flash_fwd_paramsE:
	.zero		992


//--------------------- .nv.constant0._ZN5flash24flash_fwd_splitkv_kernelI23Flash_fwd_kernel_traitsILi64ELi64ELi256ELi4ELb0ELb0EN7cutlass6half_tE19Flash_kernel_traitsILi64ELi64ELi256ELi4ES3_EELb1ELb0ELb0ELb0ELb0ELb0ELb0ELb1EEEvNS_16Flash_fwd_paramsE --------------------------
	.section	.nv.constant0._ZN5flash24flash_fwd_splitkv_kernelI23Flash_fwd_kernel_traitsILi64ELi64ELi256ELi4ELb0ELb0EN7cutlass6half_tE19Flash_kernel_traitsILi64ELi64ELi256ELi4ES3_EELb1ELb0ELb0ELb0ELb0ELb0ELb0ELb1EEEvNS_16Flash_fwd_paramsE,"a",@progbits
	.sectionflags	@""
	.align	4
.nv.constant0._ZN5flash24flash_fwd_splitkv_kernelI23Flash_fwd_kernel_traitsILi64ELi64ELi256ELi4ELb0ELb0EN7cutlass6half_tE19Flash_kernel_traitsILi64ELi64ELi256ELi4ES3_EELb1ELb0ELb0ELb0ELb0ELb0ELb0ELb1EEEvNS_16Flash_fwd_paramsE:
	.zero		992


//--------------------- .nv.constant0._ZN5flash24flash_fwd_splitkv_kernelI23Flash_fwd_kernel_traitsILi64ELi64ELi256ELi4ELb0ELb0EN7cutlass6half_tE19Flash_kernel_traitsILi64ELi64ELi256ELi4ES3_EELb1ELb0ELb0ELb0ELb0ELb1ELb0ELb1EEEvNS_16Flash_fwd_paramsE --------------------------
	.section	.nv.constant0._ZN5flash24flash_fwd_splitkv_kernelI23Flash_fwd_kernel_traitsILi64ELi64ELi256ELi4ELb0ELb0EN7cutlass6half_tE19Flash_kernel_traitsILi64ELi64ELi256ELi4ES3_EELb1ELb0ELb0ELb0ELb0ELb1ELb0ELb1EEEvNS_16Flash_fwd_paramsE,"a",@progbits
	.sectionflags	@""
	.align	4
.nv.constant0._ZN5flash24flash_fwd_splitkv_kernelI23Flash_fwd_kernel_traitsILi64ELi64ELi256ELi4ELb0ELb0EN7cutlass6half_tE19Flash_kernel_traitsILi64ELi64ELi256ELi4ES3_EELb1ELb0ELb0ELb0ELb0ELb1ELb0ELb1EEEvNS_16Flash_fwd_paramsE:
	.zero		992


//--------------------- .nv.constant0._ZN5flash24flash_fwd_splitkv_kernelI23Flash_fwd_kernel_traitsILi64ELi64ELi256ELi4ELb0ELb0EN7cutlass6half_tE19Flash_kernel_traitsILi64ELi64ELi256ELi4ES3_EELb1ELb0ELb0ELb0ELb0ELb0ELb1ELb0EEEvNS_16Flash_fwd_paramsE --------------------------
	.section	.nv.constant0._ZN5flash24flash_fwd_splitkv_kernelI23Flash_fwd_kernel_traitsILi64ELi64ELi256ELi4ELb0ELb0EN7cutlass6half_tE19Flash_kernel_traitsILi64ELi64ELi256ELi4ES3_EELb1ELb0ELb0ELb0ELb0ELb0ELb1ELb0EEEvNS_16Flash_fwd_paramsE,"a",@progbits
	.sectionflags	@""
	.align	4
.nv.constant0._ZN5flash24flash_fwd_splitkv_kernelI23Flash_fwd_kernel_traitsILi64ELi64ELi256ELi4ELb0ELb0EN7cutlass6half_tE19Flash_kernel_traitsILi64ELi64ELi256ELi4ES3_EELb1ELb0ELb0ELb0ELb0ELb0ELb1ELb0EEEvNS_16Flash_fwd_paramsE:
	.zero		992


//--------------------- .nv.constant0._ZN5flash24flash_fwd_splitkv_kernelI23Flash_fwd_kernel_traitsILi64ELi64ELi256ELi4ELb0ELb0EN7cutlass6half_tE19Flash_kernel_traitsILi64ELi64ELi256ELi4ES3_EELb1ELb0ELb0ELb0ELb0ELb1ELb1ELb0EEEvNS_16Flash_fwd_paramsE --------------------------
	.section	.nv.constant0._ZN5flash24flash_fwd_splitkv_kernelI23Flash_fwd_kernel_traitsILi64ELi64ELi256ELi4ELb0ELb0EN7cutlass6half_tE19Flash_kernel_traitsILi64ELi64ELi256ELi4ES3_EELb1ELb0ELb0ELb0ELb0ELb1ELb1ELb0EEEvNS_16Flash_fwd_paramsE,"a",@progbits
	.sectionflags	@""
	.align	4
.nv.constant0._ZN5flash24flash_fwd_splitkv_kernelI23Flash_fwd_kernel_traitsILi64ELi64ELi256ELi4ELb0ELb0EN7cutlass6half_tE19Flash_kernel_traitsILi64ELi64ELi256ELi4ES3_EELb1ELb0ELb0ELb0ELb0ELb1ELb1ELb0EEEvNS_16Flash_fwd_paramsE:
	.zero		992


//--------------------- .nv.constant0._ZN5flash24flash_fwd_splitkv_kernelI23Flash_fwd_kernel_traitsILi64ELi64ELi256ELi4ELb0ELb0EN7cutlass6half_tE19Flash_kernel_traitsILi64ELi64ELi256ELi4ES3_EELb1ELb0ELb0ELb0ELb0ELb0ELb1ELb1EEEvNS_16Flash_fwd_paramsE --------------------------
	.section	.nv.constant0._ZN5flash24flash_fwd_splitkv_kernelI23Flash_fwd_kernel_traitsILi64ELi64ELi256ELi4ELb0ELb0EN7cutlass6half_tE19Flash_kernel_traitsILi64ELi64ELi256ELi4ES3_EELb1ELb0ELb0ELb0ELb0ELb0ELb1ELb1EEEvNS_16Flash_fwd_paramsE,"a",@progbits
	.sectionflags	@""
	.align	4
.nv.constant0._ZN5flash24flash_fwd_splitkv_kernelI23Flash_fwd_kernel_traitsILi64ELi64ELi256ELi4ELb0ELb0EN7cutlass6half_tE19Flash_kernel_traitsILi64ELi64ELi256ELi4ES3_EELb1ELb0ELb0ELb0ELb0ELb0ELb1ELb1EEEvNS_16Flash_fwd_paramsE:
	.zero		992


//--------------------- .nv.constant0._ZN5flash24flash_fwd_splitkv_kernelI23Flash_fwd_kernel_traitsILi64ELi64ELi256ELi4ELb0ELb0EN7cutlass6half_tE19Flash_kernel_traitsILi64ELi64ELi256ELi4ES3_EELb1ELb0ELb0ELb0ELb0ELb1ELb1ELb1EEEvNS_16Flash_fwd_paramsE --------------------------
	.section	.nv.constant0._ZN5flash24flash_fwd_splitkv_kernelI23Flash_fwd_kernel_traitsILi64ELi64ELi256ELi4ELb0ELb0EN7cutlass6half_tE19Flash_kernel_traitsILi64ELi64ELi256ELi4ES3_EELb1ELb0ELb0ELb0ELb0ELb1ELb1ELb1EEEvNS_16Flash_fwd_paramsE,"a",@progbits
	.sectionflags	@""
	.align	4
.nv.constant0._ZN5flash24flash_fwd_splitkv_kernelI23Flash_fwd_kernel_traitsILi64ELi64ELi256ELi4ELb0ELb0EN7cutlass6half_tE19Flash_kernel_traitsILi64ELi64ELi256ELi4ES3_EELb1ELb0ELb0ELb0ELb0ELb1ELb1ELb1EEEvNS_16Flash_fwd_paramsE:
	.zero		992


//--------------------- .nv.constant0._ZN5flash24flash_fwd_splitkv_kernelI23Flash_fwd_kernel_traitsILi64ELi64ELi256ELi4ELb0ELb0EN7cutlass6half_tE19Flash_kernel_traitsILi64ELi64ELi256ELi4ES3_EELb1ELb0ELb0ELb1ELb1ELb0ELb0ELb0EEEvNS_16Flash_fwd_paramsE --------------------------
	.section	.nv.constant0._ZN5flash24flash_fwd_splitkv_kernelI23Flash_fwd_kernel_traitsILi64ELi64ELi256ELi4ELb0ELb0EN7cutlass6half_tE19Flash_kernel_traitsILi64ELi64ELi256ELi4ES3_EELb1ELb0ELb0ELb1ELb1ELb0ELb0ELb0EEEvNS_16Flash_fwd_paramsE,"a",@progbits
	.sectionflags	@""
	.align	4
.nv.constant0._ZN5flash24flash_fwd_splitkv_kernelI23Flash_fwd_kernel_traitsILi64ELi64ELi256ELi4ELb0ELb0EN7cutlass6half_tE19Flash_kernel_traitsILi64ELi64ELi256ELi4ES3_EELb1ELb0ELb0ELb1ELb1ELb0ELb0ELb0EEEvNS_16Flash_fwd_paramsE:
	.zero		992


//--------------------- .nv.constant0._ZN5flash24flash_fwd_splitkv_kernelI23Flash_fwd_kernel_traitsILi64ELi64ELi256ELi4ELb0ELb0EN7cutlass6half_tE19Flash_kernel_traitsILi64ELi64ELi256ELi4ES3_EELb1ELb0ELb0ELb1ELb1ELb1ELb0ELb0EEEvNS_16Flash_fwd_paramsE --------------------------
	.section	.nv.constant0._ZN5flash24flash_fwd_splitkv_kernelI23Flash_fwd_kernel_traitsILi64ELi64ELi256ELi4ELb0ELb0EN7cutlass6half_tE19Flash_kernel_traitsILi64ELi64ELi256ELi4ES3_EELb1ELb0ELb0ELb1ELb1ELb1ELb0ELb0EEEvNS_16Flash_fwd_paramsE,"a",@progbits
	.sectionflags	@""
	.align	4
.nv.constant0._ZN5flash24flash_fwd_splitkv_kernelI23Flash_fwd_kernel_traitsILi64ELi64ELi256ELi4ELb0ELb0EN7cutlass6half_tE19Flash_kernel_traitsILi64ELi64ELi256ELi4ES3_EELb1ELb0ELb0ELb1ELb1ELb1ELb0ELb0EEEvNS_16Flash_fwd_paramsE:
	.zero		992


//--------------------- .nv.constant0._ZN5flash24flash_fwd_splitkv_kernelI23Flash_fwd_kernel_traitsILi64ELi64ELi256ELi4ELb0ELb0EN7cutlass6half_tE19Flash_kernel_traitsILi64ELi64ELi256ELi4ES3_EELb1ELb0ELb0ELb1ELb1ELb0ELb1ELb0EEEvNS_16Flash_fwd_paramsE --------------------------
	.section	.nv.constant0._ZN5flash24flash_fwd_splitkv_kernelI23Flash_fwd_kernel_traitsILi64ELi64ELi256ELi4ELb0ELb0EN7cutlass6half_tE19Flash_kernel_traitsILi64ELi64ELi256ELi4ES3_EELb1ELb0ELb0ELb1ELb1ELb0ELb1ELb0EEEvNS_16Flash_fwd_paramsE,"a",@progbits
	.sectionflags	@""
	.align	4
.nv.constant0._ZN5flash24flash_fwd_splitkv_kernelI23Flash_fwd_kernel_traitsILi64ELi64ELi256ELi4ELb0ELb0EN7cutlass6half_tE19Flash_kernel_traitsILi64ELi64ELi256ELi4ES3_EELb1ELb0ELb0ELb1ELb1ELb0ELb1ELb0EEEvNS_16Flash_fwd_paramsE:
	.zero		992


//--------------------- .nv.constant0._ZN5flash24flash_fwd_splitkv_kernelI23Flash_fwd_kernel_traitsILi64ELi64ELi256ELi4ELb0ELb0EN7cutlass6half_tE19Flash_kernel_traitsILi64ELi64ELi256ELi4ES3_EELb1ELb0ELb0ELb1ELb1ELb1ELb1ELb0EEEvNS_16Flash_fwd_paramsE --------------------------
	.section	.nv.constant0._ZN5flash24flash_fwd_splitkv_kernelI23Flash_fwd_kernel_traitsILi64ELi64ELi256ELi4ELb0ELb0EN7cutlass6half_tE19Flash_kernel_traitsILi64ELi64ELi256ELi4ES3_EELb1ELb0ELb0ELb1ELb1ELb1ELb1ELb0EEEvNS_16Flash_fwd_paramsE,"a",@progbits
	.sectionflags	@""
	.align	4
.nv.constant0._ZN5flash24flash_fwd_splitkv_kernelI23Flash_fwd_kernel_traitsILi64ELi64ELi256ELi4ELb0ELb0EN7cutlass6half_tE19Flash_kernel_traitsILi64ELi64ELi256ELi4ES3_EELb1ELb0ELb0ELb1ELb1ELb1ELb1ELb0EEEvNS_16Flash_fwd_paramsE:
	.zero		992


//--------------------- .nv.constant0._ZN5flash24flash_fwd_splitkv_kernelI23Flash_fwd_kernel_traitsILi64ELi64ELi256ELi4ELb0ELb0EN7cutlass6half_tE19Flash_kernel_traitsILi64ELi64ELi256ELi4ES3_EELb1ELb0ELb0ELb0ELb1ELb0ELb0ELb0EEEvNS_16Flash_fwd_paramsE --------------------------
	.section	.nv.constant0._ZN5flash24flash_fwd_splitkv_kernelI23Flash_fwd_kernel_traitsILi64ELi64ELi256ELi4ELb0ELb0EN7cutlass6half_tE19Flash_kernel_traitsILi64ELi64ELi256ELi4ES3_EELb1ELb0ELb0ELb0ELb1ELb0ELb0ELb0EEEvNS_16Flash_fwd_paramsE,"a",@progbits
	.sectionflags	@""
	.align	4
.nv.constant0._ZN5flash24flash_fwd_splitkv_kernelI23Flash_fwd_kernel_traitsILi64ELi64ELi256ELi4ELb0ELb0EN7cutlass6half_tE19Flash_kernel_traitsILi64ELi64ELi256ELi4ES3_EELb1ELb0ELb0ELb0ELb1ELb0ELb0ELb0EEEvNS_16Flash_fwd_paramsE:
	.zero		992


//--------------------- .nv.constant0._ZN5flash24flash_fwd_splitkv_kernelI23Flash_fwd_kernel_traitsILi64ELi64ELi256ELi4ELb0ELb0EN7cutlass6half_tE19Flash_kernel_traitsILi64ELi64ELi256ELi4ES3_EELb1ELb0ELb0ELb0ELb1ELb1ELb0ELb0EEEvNS_16Flash_fwd_paramsE --------------------------
	.section	.nv.constant0._ZN5flash24flash_fwd_splitkv_kernelI23Flash_fwd_kernel_traitsILi64ELi64ELi256ELi4ELb0ELb0EN7cutlass6half_tE19Flash_kernel_traitsILi64ELi64ELi256ELi4ES3_EELb1ELb0ELb0ELb0ELb1ELb1ELb0ELb0EEEvNS_16Flash_fwd_paramsE,"a",@progbits
	.sectionflags	@""
	.align	4
.nv.constant0._ZN5flash24flash_fwd_splitkv_kernelI23Flash_fwd_kernel_traitsILi64ELi64ELi256ELi4ELb0ELb0EN7cutlass6half_tE19Flash_kernel_traitsILi64ELi64ELi256ELi4ES3_EELb1ELb0ELb0ELb0ELb1ELb1ELb0ELb0EEEvNS_16Flash_fwd_paramsE:
	.zero		992


//--------------------- .nv.constant0._ZN5flash24flash_fwd_splitkv_kernelI23Flash_fwd_kernel_traitsILi64ELi64ELi256ELi4ELb0ELb0EN7cutlass6half_tE19Flash_kernel_traitsILi64ELi64ELi256ELi4ES3_EELb1ELb0ELb1ELb0ELb0ELb0ELb0ELb0EEEvNS_16Flash_fwd_paramsE --------------------------
	.section	.nv.constant0._ZN5flash24flash_fwd_splitkv_kernelI23Flash_fwd_kernel_traitsILi64ELi64ELi256ELi4ELb0ELb0EN7cutlass6half_tE19Flash_kernel_traitsILi64ELi64ELi256ELi4ES3_EELb1ELb0ELb1ELb0ELb0ELb0ELb0ELb0EEEvNS_16Flash_fwd_paramsE,"a",@progbits
	.sectionflags	@""
	.align	4
.nv.constant0._ZN5flash24flash_fwd_splitkv_kernelI23Flash_fwd_kernel_traitsILi64ELi64ELi256ELi4ELb0ELb0EN7cutlass6half_tE19Flash_kernel_traitsILi64ELi64ELi256ELi4ES3_EELb1ELb0ELb1ELb0ELb0ELb0ELb0ELb0EEEvNS_16Flash_fwd_paramsE:
	.zero		992


//--------------------- .nv.constant0._ZN5flash24flash_fwd_splitkv_kernelI23Flash_fwd_kernel_traitsILi64ELi64ELi256ELi4ELb0ELb0EN7cutlass6half_tE19Flash_kernel_traitsILi64ELi64ELi256ELi4ES3_EELb1ELb0ELb1ELb0ELb0ELb1ELb0ELb0EEEvNS_16Flash_fwd_paramsE --------------------------
	.section	.nv.constant0._ZN5flash24flash_fwd_splitkv_kernelI23Flash_fwd_kernel_traitsILi64ELi64ELi256ELi4ELb0ELb0EN7cutlass6half_tE19Flash_kernel_traitsILi64ELi64ELi256ELi4ES3_EELb1ELb0ELb1ELb0ELb0ELb1ELb0ELb0EEEvNS_16Flash_fwd_paramsE,"a",@progbits
	.sectionflags	@""
	.align	4
.nv.constant0._ZN5flash24flash_fwd_splitkv_kernelI23Flash_fwd_kernel_traitsILi64ELi64ELi256ELi4ELb0ELb0EN7cutlass6half_tE19Flash_kernel_traitsILi64ELi64ELi256ELi4ES3_EELb1ELb0ELb1ELb0ELb0ELb1ELb0ELb0EEEvNS_16Flash_fwd_paramsE:
	.zero		992


//--------------------- .nv.constant0._ZN5flash24flash_fwd_splitkv_kernelI23Flash_fwd_kernel_traitsILi64ELi64ELi256ELi4ELb0ELb0EN7cutlass6half_tE19Flash_kernel_traitsILi64ELi64ELi256ELi4ES3_EELb1ELb0ELb0ELb0ELb1ELb0ELb0ELb1EEEvNS_16Flash_fwd_paramsE --------------------------
	.section	.nv.constant0._ZN5flash24flash_fwd_splitkv_kernelI23Flash_fwd_kernel_traitsILi64ELi64ELi256ELi4ELb0ELb0EN7cutlass6half_tE19Flash_kernel_traitsILi64ELi64ELi256ELi4ES3_EELb1ELb0ELb0ELb0ELb1ELb0ELb0ELb1EEEvNS_16Flash_fwd_paramsE,"a",@progbits
	.sectionflags	@""
	.align	4
.nv.constant0._ZN5flash24flash_fwd_splitkv_kernelI23Flash_fwd_kernel_traitsILi64ELi64ELi256ELi4ELb0ELb0EN7cutlass6half_tE19Flash_kernel_traitsILi64ELi64ELi256ELi4ES3_EELb1ELb0ELb0ELb0ELb1ELb0ELb0ELb1EEEvNS_16Flash_fwd_paramsE:
	.zero		992


//--------------------- .nv.constant0._ZN5flash24flash_fwd_splitkv_kernelI23Flash_fwd_kernel_traitsILi64ELi64ELi256ELi4ELb0ELb0EN7cutlass6half_tE19Flash_kernel_traitsILi64ELi64ELi256ELi4ES3_EELb1ELb0ELb0ELb0ELb1ELb1ELb0ELb1EEEvNS_16Flash_fwd_paramsE --------------------------
	.section	.nv.constant0._ZN5flash24flash_fwd_splitkv_kernelI23Flash_fwd_kernel_traitsILi64ELi64ELi256ELi4ELb0ELb0EN7cutlass6half_tE19Flash_kernel_traitsILi64ELi64ELi256ELi4ES3_EELb1ELb0ELb0ELb0ELb1ELb1ELb0ELb1EEEvNS_16Flash_fwd_paramsE,"a",@progbits
	.sectionflags	@""
	.align	4
.nv.constant0._ZN5flash24flash_fwd_splitkv_kernelI23Flash_fwd_kernel_traitsILi64ELi64ELi256ELi4ELb0ELb0EN7cutlass6half_tE19Flash_kernel_traitsILi64ELi64ELi256ELi4ES3_EELb1ELb0ELb0ELb0ELb1ELb1ELb0ELb1EEEvNS_16Flash_fwd_paramsE:
	.zero		992


//--------------------- .nv.constant0._ZN5flash24flash_fwd_splitkv_kernelI23Flash_fwd_kernel_traitsILi64ELi64ELi256ELi4ELb0ELb0EN7cutlass6half_tE19Flash_kernel_traitsILi64ELi64ELi256ELi4ES3_EELb1ELb0ELb1ELb0ELb0ELb0ELb0ELb1EEEvNS_16Flash_fwd_paramsE --------------------------
	.section	.nv.constant0._ZN5flash24flash_fwd_splitkv_kernelI23Flash_fwd_kernel_traitsILi64ELi64ELi256ELi4ELb0ELb0EN7cutlass6half_tE19Flash_kernel_traitsILi64ELi64ELi256ELi4ES3_EELb1ELb0ELb1ELb0ELb0ELb0ELb0ELb1EEEvNS_16Flash_fwd_paramsE,"a",@progbits
	.sectionflags	@""
	.align	4
.nv.constant0._ZN5flash24flash_fwd_splitkv_kernelI23Flash_fwd_kernel_traitsILi64ELi64ELi256ELi4ELb0ELb0EN7cutlass6half_tE19Flash_kernel_traitsILi64ELi64ELi256ELi4ES3_EELb1ELb0ELb1ELb0ELb0ELb0ELb0ELb1EEEvNS_16Flash_fwd_paramsE:
	.zero		992


//--------------------- .nv.constant0._ZN5flash24flash_fwd_splitkv_kernelI23Flash_fwd_kernel_traitsILi64ELi64ELi256ELi4ELb0ELb0EN7cutlass6half_tE19Flash_kernel_traitsILi64ELi64ELi256ELi4ES3_EELb1ELb0ELb1ELb0ELb0ELb1ELb0ELb1EEEvNS_16Flash_fwd_paramsE --------------------------
	.section	.nv.constant0._ZN5flash24flash_fwd_splitkv_kernelI23Flash_fwd_kernel_traitsILi64ELi64ELi256ELi4ELb0ELb0EN7cutlass6half_tE19Flash_kernel_traitsILi64ELi64ELi256ELi4ES3_EELb1ELb0ELb1ELb0ELb0ELb1ELb0ELb1EEEvNS_16Flash_fwd_paramsE,"a",@progbits
	.sectionflags	@""
	.align	4
.nv.constant0._ZN5flash24flash_fwd_splitkv_kernelI23Flash_fwd_kernel_traitsILi64ELi64ELi256ELi4ELb0ELb0EN7cutlass6half_tE19Flash_kernel_traitsILi64ELi64ELi256ELi4ES3_EELb1ELb0ELb1ELb0ELb0ELb1ELb0ELb1EEEvNS_16Flash_fwd_paramsE:
	.zero		992


//--------------------- .nv.constant0._ZN5flash24flash_fwd_splitkv_kernelI23Flash_fwd_kernel_traitsILi64ELi64ELi256ELi4ELb0ELb0EN7cutlass6half_tE19Flash_kernel_traitsILi64ELi64ELi256ELi4ES3_EELb1ELb0ELb0ELb0ELb1ELb0ELb1ELb0EEEvNS_16Flash_fwd_paramsE --------------------------
	.section	.nv.constant0._ZN5flash24flash_fwd_splitkv_kernelI23Flash_fwd_kernel_traitsILi64ELi64ELi256ELi4ELb0ELb0EN7cutlass6half_tE19Flash_kernel_traitsILi64ELi64ELi256ELi4ES3_EELb1ELb0ELb0ELb0ELb1ELb0ELb1ELb0EEEvNS_16Flash_fwd_paramsE,"a",@progbits
	.sectionflags	@""
	.align	4
.nv.constant0._ZN5flash24flash_fwd_splitkv_kernelI23Flash_fwd_kernel_traitsILi64ELi64ELi256ELi4ELb0ELb0EN7cutlass6half_tE19Flash_kernel_traitsILi64ELi64ELi256ELi4ES3_EELb1ELb0ELb0ELb0ELb1ELb0ELb1ELb0EEEvNS_16Flash_fwd_paramsE:
	.zero		992


//--------------------- .nv.constant0._ZN5flash24flash_fwd_splitkv_kernelI23Flash_fwd_kernel_traitsILi64ELi64ELi256ELi4ELb0ELb0EN7cutlass6half_tE19Flash_kernel_traitsILi64ELi64ELi256ELi4ES3_EELb1ELb0ELb0ELb0ELb1ELb1ELb1ELb0EEEvNS_16Flash_fwd_paramsE --------------------------
	.section	.nv.constant0._ZN5flash24flash_fwd_splitkv_kernelI23Flash_fwd_kernel_traitsILi64ELi64ELi256ELi4ELb0ELb0EN7cutlass6half_tE19Flash_kernel_traitsILi64ELi64ELi256ELi4ES3_EELb1ELb0ELb0ELb0ELb1ELb1ELb1ELb0EEEvNS_16Flash_fwd_paramsE,"a",@progbits
	.sectionflags	@""
	.align	4
.nv.constant0._ZN5flash24flash_fwd_splitkv_kernelI23Flash_fwd_kernel_traitsILi64ELi64ELi256ELi4ELb0ELb0EN7cutlass6half_tE19Flash_kernel_traitsILi64ELi64ELi256ELi4ES3_EELb1ELb0ELb0ELb0ELb1ELb1ELb1ELb0EEEvNS_16Flash_fwd_paramsE:
	.zero		992


//--------------------- .nv.constant0._ZN5flash24flash_fwd_splitkv_kernelI23Flash_fwd_kernel_traitsILi64ELi64ELi256ELi4ELb0ELb0EN7cutlass6half_tE19Flash_kernel_traitsILi64ELi64ELi256ELi4ES3_EELb1ELb0ELb1ELb0ELb0ELb0ELb1ELb0EEEvNS_16Flash_fwd_paramsE --------------------------
	.section	.nv.constant0._ZN5flash24flash_fwd_splitkv_kernelI23Flash_fwd_kernel_traitsILi64ELi64ELi256ELi4ELb0ELb0EN7cutlass6half_tE19Flash_kernel_traitsILi64ELi64ELi256ELi4ES3_EELb1ELb0ELb1ELb0ELb0ELb0ELb1ELb0EEEvNS_16Flash_fwd_paramsE,"a",@progbits
	.sectionflags	@""
	.align	4
.nv.constant0._ZN5flash24flash_fwd_splitkv_kernelI23Flash_fwd_kernel_traitsILi64ELi64ELi256ELi4ELb0ELb0EN7cutlass6half_tE19Flash_kernel_traitsILi64ELi64ELi256ELi4ES3_EELb1ELb0ELb1ELb0ELb0ELb0ELb1ELb0EEEvNS_16Flash_fwd_paramsE:
	.zero		992


//--------------------- .nv.constant0._ZN5flash24flash_fwd_splitkv_kernelI23Flash_fwd_kernel_traitsILi64ELi64ELi256ELi4ELb0ELb0EN7cutlass6half_tE19Flash_kernel_traitsILi64ELi64ELi256ELi4ES3_EELb1ELb0ELb1ELb0ELb0ELb1ELb1ELb0EEEvNS_16Flash_fwd_paramsE --------------------------
	.section	.nv.constant0._ZN5flash24flash_fwd_splitkv_kernelI23Flash_fwd_kernel_traitsILi64ELi64ELi256ELi4ELb0ELb0EN7cutlass6half_tE19Flash_kernel_traitsILi64ELi64ELi256ELi4ES3_EELb1ELb0ELb1ELb0ELb0ELb1ELb1ELb0EEEvNS_16Flash_fwd_paramsE,"a",@progbits
	.sectionflags	@""
	.align	4
.nv.constant0._ZN5flash24flash_fwd_splitkv_kernelI23Flash_fwd_kernel_traitsILi64ELi64ELi256ELi4ELb0ELb0EN7cutlass6half_tE19Flash_kernel_traitsILi64ELi64ELi256ELi4ES3_EELb1ELb0ELb1ELb0ELb0ELb1ELb1ELb0EEEvNS_16Flash_fwd_paramsE:
	.zero		992


//--------------------- .nv.constant0._ZN5flash24flash_fwd_splitkv_kernelI23Flash_fwd_kernel_traitsILi64ELi64ELi256ELi4ELb0ELb0EN7cutlass6half_tE19Flash_kernel_traitsILi64ELi64ELi256ELi4ES3_EELb1ELb0ELb0ELb0ELb1ELb0ELb1ELb1EEEvNS_16Flash_fwd_paramsE --------------------------
	.section	.nv.constant0._ZN5flash24flash_fwd_splitkv_kernelI23Flash_fwd_kernel_traitsILi64ELi64ELi256ELi4ELb0ELb0EN7cutlass6half_tE19Flash_kernel_traitsILi64ELi64ELi256ELi4ES3_EELb1ELb0ELb0ELb0ELb1ELb0ELb1ELb1EEEvNS_16Flash_fwd_paramsE,"a",@progbits
	.sectionflags	@""
	.align	4
.nv.constant0._ZN5flash24flash_fwd_splitkv_kernelI23Flash_fwd_kernel_traitsILi64ELi64ELi256ELi4ELb0ELb0EN7cutlass6half_tE19Flash_kernel_traitsILi64ELi64ELi256ELi4ES3_EELb1ELb0ELb0ELb0ELb1ELb0ELb1ELb1EEEvNS_16Flash_fwd_paramsE:
	.zero		992


//--------------------- .nv.constant0._ZN5flash24flash_fwd_splitkv_kernelI23Flash_fwd_kernel_traitsILi64ELi64ELi256ELi4ELb0ELb0EN7cutlass6half_tE19Flash_kernel_traitsILi64ELi64ELi256ELi4ES3_EELb1ELb0ELb0ELb0ELb1ELb1ELb1ELb1EEEvNS_16Flash_fwd_paramsE --------------------------
	.section	.nv.constant0._ZN5flash24flash_fwd_splitkv_kernelI23Flash_fwd_kernel_traitsILi64ELi64ELi256ELi4ELb0ELb0EN7cutlass6half_tE19Flash_kernel_traitsILi64ELi64ELi256ELi4ES3_EELb1ELb0ELb0ELb0ELb1ELb1ELb1ELb1EEEvNS_16Flash_fwd_paramsE,"a",@progbits
	.sectionflags	@""
	.align	4
.nv.constant0._ZN5flash24flash_fwd_splitkv_kernelI23Flash_fwd_kernel_traitsILi64ELi64ELi256ELi4ELb0ELb0EN7cutlass6half_tE19Flash_kernel_traitsILi64ELi64ELi256ELi4ES3_EELb1ELb0ELb0ELb0ELb1ELb1ELb1ELb1EEEvNS_16Flash_fwd_paramsE:
	.zero		992


//--------------------- .nv.constant0._ZN5flash24flash_fwd_splitkv_kernelI23Flash_fwd_kernel_traitsILi64ELi64ELi256ELi4ELb0ELb0EN7cutlass6half_tE19Flash_kernel_traitsILi64ELi64ELi256ELi4ES3_EELb1ELb0ELb1ELb0ELb0ELb0ELb1ELb1EEEvNS_16Flash_fwd_paramsE --------------------------
	.section	.nv.constant0._ZN5flash24flash_fwd_splitkv_kernelI23Flash_fwd_kernel_traitsILi64ELi64ELi256ELi4ELb0ELb0EN7cutlass6half_tE19Flash_kernel_traitsILi64ELi64ELi256ELi4ES3_EELb1ELb0ELb1ELb0ELb0ELb0ELb1ELb1EEEvNS_16Flash_fwd_paramsE,"a",@progbits
	.sectionflags	@""
	.align	4
.nv.constant0._ZN5flash24flash_fwd_splitkv_kernelI23Flash_fwd_kernel_traitsILi64ELi64ELi256ELi4ELb0ELb0EN7cutlass6half_tE19Flash_kernel_traitsILi64ELi64ELi256ELi4ES3_EELb1ELb0ELb1ELb0ELb0ELb0ELb1ELb1EEEvNS_16Flash_fwd_paramsE:
	.zero		992


//--------------------- .nv.constant0._ZN5flash24flash_fwd_splitkv_kernelI23Flash_fwd_kernel_traitsILi64ELi64ELi256ELi4ELb0ELb0EN7cutlass6half_tE19Flash_kernel_traitsILi64ELi64ELi256ELi4ES3_EELb1ELb0ELb1ELb0ELb0ELb1ELb1ELb1EEEvNS_16Flash_fwd_paramsE --------------------------
	.section	.nv.constant0._ZN5flash24flash_fwd_splitkv_kernelI23Flash_fwd_kernel_traitsILi64ELi64ELi256ELi4ELb0ELb0EN7cutlass6half_tE19Flash_kernel_traitsILi64ELi64ELi256ELi4ES3_EELb1ELb0ELb1ELb0ELb0ELb1ELb1ELb1EEEvNS_16Flash_fwd_paramsE,"a",@progbits
	.sectionflags	@""
	.align	4
.nv.constant0._ZN5flash24flash_fwd_splitkv_kernelI23Flash_fwd_kernel_traitsILi64ELi64ELi256ELi4ELb0ELb0EN7cutlass6half_tE19Flash_kernel_traitsILi64ELi64ELi256ELi4ES3_EELb1ELb0ELb1ELb0ELb0ELb1ELb1ELb1EEEvNS_16Flash_fwd_paramsE:
	.zero		992


//--------------------- .nv.constant0._ZN5flash32flash_fwd_splitkv_combine_kernelI23Flash_fwd_kernel_traitsILi64ELi64ELi128ELi4ELb0ELb0EN7cutlass6half_tE19Flash_kernel_traitsILi64ELi64ELi128ELi4ES3_EELi8ELi7ELb0EEEvNS_16Flash_fwd_paramsE --------------------------
	.section	.nv.constant0._ZN5flash32flash_fwd_splitkv_combine_kernelI23Flash_fwd_kernel_traitsILi64ELi64ELi128ELi4ELb0ELb0EN7cutlass6half_tE19Flash_kernel_traitsILi64ELi64ELi128ELi4ES3_EELi8ELi7ELb0EEEvNS_16Flash_fwd_paramsE,"a",@progbits
	.sectionflags	@""
	.align	4
.nv.constant0._ZN5flash32flash_fwd_splitkv_combine_kernelI23Flash_fwd_kernel_traitsILi64ELi64ELi128ELi4ELb0ELb0EN7cutlass6half_tE19Flash_kernel_traitsILi64ELi64ELi128ELi4ES3_EELi8ELi7ELb0EEEvNS_16Flash_fwd_paramsE:
	.zero		992


//--------------------- .nv.constant0._ZN5flash32flash_fwd_splitkv_combine_kernelI23Flash_fwd_kernel_traitsILi64ELi64ELi128ELi4ELb0ELb0EN7cutlass6half_tE19Flash_kernel_traitsILi64ELi64ELi128ELi4ES3_EELi8ELi6ELb0EEEvNS_16Flash_fwd_paramsE --------------------------
	.section	.nv.constant0._ZN5flash32flash_fwd_splitkv_combine_kernelI23Flash_fwd_kernel_traitsILi64ELi64ELi128ELi4ELb0ELb0EN7cutlass6half_tE19Flash_kernel_traitsILi64ELi64ELi128ELi4ES3_EELi8ELi6ELb0EEEvNS_16Flash_fwd_paramsE,"a",@progbits
	.sectionflags	@""
	.align	4
.nv.constant0._ZN5flash32flash_fwd_splitkv_combine_kernelI23Flash_fwd_kernel_traitsILi64ELi64ELi128ELi4ELb0ELb0EN7cutlass6half_tE19Flash_kernel_traitsILi64ELi64ELi128ELi4ES3_EELi8ELi6ELb0EEEvNS_16Flash_fwd_paramsE:
	.zero		992


//--------------------- .nv.constant0._ZN5flash32flash_fwd_splitkv_combine_kernelI23Flash_fwd_kernel_traitsILi64ELi64ELi128ELi4ELb0ELb0EN7cutlass6half_tE19Flash_kernel_traitsILi64ELi64ELi128ELi4ES3_EELi8ELi5ELb0EEEvNS_16Flash_fwd_paramsE --------------------------
	.section	.nv.constant0._ZN5flash32flash_fwd_splitkv_combine_kernelI23Flash_fwd_kernel_traitsILi64ELi64ELi128ELi4ELb0ELb0EN7cutlass6half_tE19Flash_kernel_traitsILi64ELi64ELi128ELi4ES3_EELi8ELi5ELb0EEEvNS_16Flash_fwd_paramsE,"a",@progbits
	.sectionflags	@""
	.align	4
.nv.constant0._ZN5flash32flash_fwd_splitkv_combine_kernelI23Flash_fwd_kernel_traitsILi64ELi64ELi128ELi4ELb0ELb0EN7cutlass6half_tE19Flash_kernel_traitsILi64ELi64ELi128ELi4ES3_EELi8ELi5ELb0EEEvNS_16Flash_fwd_paramsE:
	.zero		992


//--------------------- .nv.constant0._ZN5flash32flash_fwd_splitkv_combine_kernelI23Flash_fwd_kernel_traitsILi64ELi64ELi128ELi4ELb0ELb0EN7cutlass6half_tE19Flash_kernel_traitsILi64ELi64ELi128ELi4ES3_EELi8ELi4ELb0EEEvNS_16Flash_fwd_paramsE --------------------------
	.section	.nv.constant0._ZN5flash32flash_fwd_splitkv_combine_kernelI23Flash_fwd_kernel_traitsILi64ELi64ELi128ELi4ELb0ELb0EN7cutlass6half_tE19Flash_kernel_traitsILi64ELi64ELi128ELi4ES3_EELi8ELi4ELb0EEEvNS_16Flash_fwd_paramsE,"a",@progbits
	.sectionflags	@""
	.align	4
.nv.constant0._ZN5flash32flash_fwd_splitkv_combine_kernelI23Flash_fwd_kernel_traitsILi64ELi64ELi128ELi4ELb0ELb0EN7cutlass6half_tE19Flash_kernel_traitsILi64ELi64ELi128ELi4ES3_EELi8ELi4ELb0EEEvNS_16Flash_fwd_paramsE:
	.zero		992


//--------------------- .nv.constant0._ZN5flash32flash_fwd_splitkv_combine_kernelI23Flash_fwd_kernel_traitsILi64ELi64ELi128ELi4ELb0ELb0EN7cutlass6half_tE19Flash_kernel_traitsILi64ELi64ELi128ELi4ES3_EELi8ELi3ELb0EEEvNS_16Flash_fwd_paramsE --------------------------
	.section	.nv.constant0._ZN5flash32flash_fwd_splitkv_combine_kernelI23Flash_fwd_kernel_traitsILi64ELi64ELi128ELi4ELb0ELb0EN7cutlass6half_tE19Flash_kernel_traitsILi64ELi64ELi128ELi4ES3_EELi8ELi3ELb0EEEvNS_16Flash_fwd_paramsE,"a",@progbits
	.sectionflags	@""
	.align	4
.nv.constant0._ZN5flash32flash_fwd_splitkv_combine_kernelI23Flash_fwd_kernel_traitsILi64ELi64ELi128ELi4ELb0ELb0EN7cutlass6half_tE19Flash_kernel_traitsILi64ELi64ELi128ELi4ES3_EELi8ELi3ELb0EEEvNS_16Flash_fwd_paramsE:
	.zero		992


//--------------------- .nv.constant0._ZN5flash32flash_fwd_splitkv_combine_kernelI23Flash_fwd_kernel_traitsILi64ELi64ELi128ELi4ELb0ELb0EN7cutlass6half_tE19Flash_kernel_traitsILi64ELi64ELi128ELi4ES3_EELi8ELi2ELb0EEEvNS_16Flash_fwd_paramsE --------------------------
	.section	.nv.constant0._ZN5flash32flash_fwd_splitkv_combine_kernelI23Flash_fwd_kernel_traitsILi64ELi64ELi128ELi4ELb0ELb0EN7cutlass6half_tE19Flash_kernel_traitsILi64ELi64ELi128ELi4ES3_EELi8ELi2ELb0EEEvNS_16Flash_fwd_paramsE,"a",@progbits
	.sectionflags	@""
	.align	4
.nv.constant0._ZN5flash32flash_fwd_splitkv_combine_kernelI23Flash_fwd_kernel_traitsILi64ELi64ELi128ELi4ELb0ELb0EN7cutlass6half_tE19Flash_kernel_traitsILi64ELi64ELi128ELi4ES3_EELi8ELi2ELb0EEEvNS_16Flash_fwd_paramsE:
	.zero		992


//--------------------- .nv.constant0._ZN5flash32flash_fwd_splitkv_combine_kernelI23Flash_fwd_kernel_traitsILi64ELi64ELi128ELi4ELb0ELb0EN7cutlass6half_tE19Flash_kernel_traitsILi64ELi64ELi128ELi4ES3_EELi8ELi1ELb0EEEvNS_16Flash_fwd_paramsE --------------------------
	.section	.nv.constant0._ZN5flash32flash_fwd_splitkv_combine_kernelI23Flash_fwd_kernel_traitsILi64ELi64ELi128ELi4ELb0ELb0EN7cutlass6half_tE19Flash_kernel_traitsILi64ELi64ELi128ELi4ES3_EELi8ELi1ELb0EEEvNS_16Flash_fwd_paramsE,"a",@progbits
	.sectionflags	@""
	.align	4
.nv.constant0._ZN5flash32flash_fwd_splitkv_combine_kernelI23Flash_fwd_kernel_traitsILi64ELi64ELi128ELi4ELb0ELb0EN7cutlass6half_tE19Flash_kernel_traitsILi64ELi64ELi128ELi4ES3_EELi8ELi1ELb0EEEvNS_16Flash_fwd_paramsE:
	.zero		992


//--------------------- .nv.constant0._ZN5flash32flash_fwd_splitkv_combine_kernelI23Flash_fwd_kernel_traitsILi64ELi64ELi128ELi4ELb0ELb0EN7cutlass6half_tE19Flash_kernel_traitsILi64ELi64ELi128ELi4ES3_EELi8ELi7ELb1EEEvNS_16Flash_fwd_paramsE --------------------------
	.section	.nv.constant0._ZN5flash32flash_fwd_splitkv_combine_kernelI23Flash_fwd_kernel_traitsILi64ELi64ELi128ELi4ELb0ELb0EN7cutlass6half_tE19Flash_kernel_traitsILi64ELi64ELi128ELi4ES3_EELi8ELi7ELb1EEEvNS_16Flash_fwd_paramsE,"a",@progbits
	.sectionflags	@""
	.align	4
.nv.constant0._ZN5flash32flash_fwd_splitkv_combine_kernelI23Flash_fwd_kernel_traitsILi64ELi64ELi128ELi4ELb0ELb0EN7cutlass6half_tE19Flash_kernel_traitsILi64ELi64ELi128ELi4ES3_EELi8ELi7ELb1EEEvNS_16Flash_fwd_paramsE:
	.zero		992


//--------------------- .nv.constant0._ZN5flash32flash_fwd_splitkv_combine_kernelI23Flash_fwd_kernel_traitsILi64ELi64ELi128ELi4ELb0ELb0EN7cutlass6half_tE19Flash_kernel_traitsILi64ELi64ELi128ELi4ES3_EELi8ELi6ELb1EEEvNS_16Flash_fwd_paramsE --------------------------
	.section	.nv.constant0._ZN5flash32flash_fwd_splitkv_combine_kernelI23Flash_fwd_kernel_traitsILi64ELi64ELi128ELi4ELb0ELb0EN7cutlass6half_tE19Flash_kernel_traitsILi64ELi64ELi128ELi4ES3_EELi8ELi6ELb1EEEvNS_16Flash_fwd_paramsE,"a",@progbits
	.sectionflags	@""
	.align	4
.nv.constant0._ZN5flash32flash_fwd_splitkv_combine_kernelI23Flash_fwd_kernel_traitsILi64ELi64ELi128ELi4ELb0ELb0EN7cutlass6half_tE19Flash_kernel_traitsILi64ELi64ELi128ELi4ES3_EELi8ELi6ELb1EEEvNS_16Flash_fwd_paramsE:
	.zero		992


//--------------------- .nv.constant0._ZN5flash32flash_fwd_splitkv_combine_kernelI23Flash_fwd_kernel_traitsILi64ELi64ELi128ELi4ELb0ELb0EN7cutlass6half_tE19Flash_kernel_traitsILi64ELi64ELi128ELi4ES3_EELi8ELi5ELb1EEEvNS_16Flash_fwd_paramsE --------------------------
	.section	.nv.constant0._ZN5flash32flash_fwd_splitkv_combine_kernelI23Flash_fwd_kernel_traitsILi64ELi64ELi128ELi4ELb0ELb0EN7cutlass6half_tE19Flash_kernel_traitsILi64ELi64ELi128ELi4ES3_EELi8ELi5ELb1EEEvNS_16Flash_fwd_paramsE,"a",@progbits
	.sectionflags	@""
	.align	4
.nv.constant0._ZN5flash32flash_fwd_splitkv_combine_kernelI23Flash_fwd_kernel_traitsILi64ELi64ELi128ELi4ELb0ELb0EN7cutlass6half_tE19Flash_kernel_traitsILi64ELi64ELi128ELi4ES3_EELi8ELi5ELb1EEEvNS_16Flash_fwd_paramsE:
	.zero		992


//--------------------- .nv.constant0._ZN5flash32flash_fwd_splitkv_combine_kernelI23Flash_fwd_kernel_traitsILi64ELi64ELi128ELi4ELb0ELb0EN7cutlass6half_tE19Flash_kernel_traitsILi64ELi64ELi128ELi4ES3_EELi8ELi4ELb1EEEvNS_16Flash_fwd_paramsE --------------------------
	.section	.nv.constant0._ZN5flash32flash_fwd_splitkv_combine_kernelI23Flash_fwd_kernel_traitsILi64ELi64ELi128ELi4ELb0ELb0EN7cutlass6half_tE19Flash_kernel_traitsILi64ELi64ELi128ELi4ES3_EELi8ELi4ELb1EEEvNS_16Flash_fwd_paramsE,"a",@progbits
	.sectionflags	@""
	.align	4
.nv.constant0._ZN5flash32flash_fwd_splitkv_combine_kernelI23Flash_fwd_kernel_traitsILi64ELi64ELi128ELi4ELb0ELb0EN7cutlass6half_tE19Flash_kernel_traitsILi64ELi64ELi128ELi4ES3_EELi8ELi4ELb1EEEvNS_16Flash_fwd_paramsE:
	.zero		992


//--------------------- .nv.constant0._ZN5flash32flash_fwd_splitkv_combine_kernelI23Flash_fwd_kernel_traitsILi64ELi64ELi128ELi4ELb0ELb0EN7cutlass6half_tE19Flash_kernel_traitsILi64ELi64ELi128ELi4ES3_EELi8ELi3ELb1EEEvNS_16Flash_fwd_paramsE --------------------------
	.section	.nv.constant0._ZN5flash32flash_fwd_splitkv_combine_kernelI23Flash_fwd_kernel_traitsILi64ELi64ELi128ELi4ELb0ELb0EN7cutlass6half_tE19Flash_kernel_traitsILi64ELi64ELi128ELi4ES3_EELi8ELi3ELb1EEEvNS_16Flash_fwd_paramsE,"a",@progbits
	.sectionflags	@""
	.align	4
.nv.constant0._ZN5flash32flash_fwd_splitkv_combine_kernelI23Flash_fwd_kernel_traitsILi64ELi64ELi128ELi4ELb0ELb0EN7cutlass6half_tE19Flash_kernel_traitsILi64ELi64ELi128ELi4ES3_EELi8ELi3ELb1EEEvNS_16Flash_fwd_paramsE:
	.zero		992


//--------------------- .nv.constant0._ZN5flash32flash_fwd_splitkv_combine_kernelI23Flash_fwd_kernel_traitsILi64ELi64ELi128ELi4ELb0ELb0EN7cutlass6half_tE19Flash_kernel_traitsILi64ELi64ELi128ELi4ES3_EELi8ELi2ELb1EEEvNS_16Flash_fwd_paramsE --------------------------
	.section	.nv.constant0._ZN5flash32flash_fwd_splitkv_combine_kernelI23Flash_fwd_kernel_traitsILi64ELi64ELi128ELi4ELb0ELb0EN7cutlass6half_tE19Flash_kernel_traitsILi64ELi64ELi128ELi4ES3_EELi8ELi2ELb1EEEvNS_16Flash_fwd_paramsE,"a",@progbits
	.sectionflags	@""
	.align	4
.nv.constant0._ZN5flash32flash_fwd_splitkv_combine_kernelI23Flash_fwd_kernel_traitsILi64ELi64ELi128ELi4ELb0ELb0EN7cutlass6half_tE19Flash_kernel_traitsILi64ELi64ELi128ELi4ES3_EELi8ELi2ELb1EEEvNS_16Flash_fwd_paramsE:
	.zero		992


//--------------------- .nv.constant0._ZN5flash32flash_fwd_splitkv_combine_kernelI23Flash_fwd_kernel_traitsILi64ELi64ELi128ELi4ELb0ELb0EN7cutlass6half_tE19Flash_kernel_traitsILi64ELi64ELi128ELi4ES3_EELi8ELi1ELb1EEEvNS_16Flash_fwd_paramsE --------------------------
	.section	.nv.constant0._ZN5flash32flash_fwd_splitkv_combine_kernelI23Flash_fwd_kernel_traitsILi64ELi64ELi128ELi4ELb0ELb0EN7cutlass6half_tE19Flash_kernel_traitsILi64ELi64ELi128ELi4ES3_EELi8ELi1ELb1EEEvNS_16Flash_fwd_paramsE,"a",@progbits
	.sectionflags	@""
	.align	4
.nv.constant0._ZN5flash32flash_fwd_splitkv_combine_kernelI23Flash_fwd_kernel_traitsILi64ELi64ELi128ELi4ELb0ELb0EN7cutlass6half_tE19Flash_kernel_traitsILi64ELi64ELi128ELi4ES3_EELi8ELi1ELb1EEEvNS_16Flash_fwd_paramsE:
	.zero		992


//--------------------- .nv.constant0._ZN5flash24flash_fwd_splitkv_kernelI23Flash_fwd_kernel_traitsILi64ELi64ELi128ELi4ELb0ELb0EN7cutlass6half_tE19Flash_kernel_traitsILi64ELi64ELi128ELi4ES3_EELb1ELb0ELb0ELb0ELb0ELb0ELb0ELb0EEEvNS_16Flash_fwd_paramsE --------------------------
	.section	.nv.constant0._ZN5flash24flash_fwd_splitkv_kernelI23Flash_fwd_kernel_traitsILi64ELi64ELi128ELi4ELb0ELb0EN7cutlass6half_tE19Flash_kernel_traitsILi64ELi64ELi128ELi4ES3_EELb1ELb0ELb0ELb0ELb0ELb0ELb0ELb0EEEvNS_16Flash_fwd_paramsE,"a",@progbits
	.sectionflags	@""
	.align	4
.nv.constant0._ZN5flash24flash_fwd_splitkv_kernelI23Flash_fwd_kernel_traitsILi64ELi64ELi128ELi4ELb0ELb0EN7cutlass6half_tE19Flash_kernel_traitsILi64ELi64ELi128ELi4ES3_EELb1ELb0ELb0ELb0ELb0ELb0ELb0ELb0EEEvNS_16Flash_fwd_paramsE:
	.zero		992


//--------------------- .nv.constant0._ZN5flash24flash_fwd_splitkv_kernelI23Flash_fwd_kernel_traitsILi64ELi64ELi128ELi4ELb0ELb0EN7cutlass6half_tE19Flash_kernel_traitsILi64ELi64ELi128ELi4ES3_EELb1ELb0ELb0ELb0ELb0ELb1ELb0ELb0EEEvNS_16Flash_fwd_paramsE --------------------------
	.section	.nv.constant0._ZN5flash24flash_fwd_splitkv_kernelI23Flash_fwd_kernel_traitsILi64ELi64ELi128ELi4ELb0ELb0EN7cutlass6half_tE19Flash_kernel_traitsILi64ELi64ELi128ELi4ES3_EELb1ELb0ELb0ELb0ELb0ELb1ELb0ELb0EEEvNS_16Flash_fwd_paramsE,"a",@progbits
	.sectionflags	@""
	.align	4
.nv.constant0._ZN5flash24flash_fwd_splitkv_kernelI23Flash_fwd_kernel_traitsILi64ELi64ELi128ELi4ELb0ELb0EN7cutlass6half_tE19Flash_kernel_traitsILi64ELi64ELi128ELi4ES3_EELb1ELb0ELb0ELb0ELb0ELb1ELb0ELb0EEEvNS_16Flash_fwd_paramsE:
	.zero		992


//--------------------- .nv.constant0._ZN5flash24flash_fwd_splitkv_kernelI23Flash_fwd_kernel_traitsILi64ELi64ELi128ELi4ELb0ELb0EN7cutlass6half_tE19Flash_kernel_traitsILi64ELi64ELi128ELi4ES3_EELb1ELb0ELb0ELb0ELb0ELb0ELb0ELb1EEEvNS_16Flash_fwd_paramsE --------------------------
	.section	.nv.constant0._ZN5flash24flash_fwd_splitkv_kernelI23Flash_fwd_kernel_traitsILi64ELi64ELi128ELi4ELb0ELb0EN7cutlass6half_tE19Flash_kernel_traitsILi64ELi64ELi128ELi4ES3_EELb1ELb0ELb0ELb0ELb0ELb0ELb0ELb1EEEvNS_16Flash_fwd_paramsE,"a",@progbits
	.sectionflags	@""
	.align	4
.nv.constant0._ZN5flash24flash_fwd_splitkv_kernelI23Flash_fwd_kernel_traitsILi64ELi64ELi128ELi4ELb0ELb0EN7cutlass6half_tE19Flash_kernel_traitsILi64ELi64ELi128ELi4ES3_EELb1ELb0ELb0ELb0ELb0ELb0ELb0ELb1EEEvNS_16Flash_fwd_paramsE:
	.zero		992


//--------------------- .nv.constant0._ZN5flash24flash_fwd_splitkv_kernelI23Flash_fwd_kernel_traitsILi64ELi64ELi128ELi4ELb0ELb0EN7cutlass6half_tE19Flash_kernel_traitsILi64ELi64ELi128ELi4ES3_EELb1ELb0ELb0ELb0ELb0ELb1ELb0ELb1EEEvNS_16Flash_fwd_paramsE --------------------------
	.section	.nv.constant0._ZN5flash24flash_fwd_splitkv_kernelI23Flash_fwd_kernel_traitsILi64ELi64ELi128ELi4ELb0ELb0EN7cutlass6half_tE19Flash_kernel_traitsILi64ELi64ELi128ELi4ES3_EELb1ELb0ELb0ELb0ELb0ELb1ELb0ELb1EEEvNS_16Flash_fwd_paramsE,"a",@progbits
	.sectionflags	@""
	.align	4
.nv.constant0._ZN5flash24flash_fwd_splitkv_kernelI23Flash_fwd_kernel_traitsILi64ELi64ELi128ELi4ELb0ELb0EN7cutlass6half_tE19Flash_kernel_traitsILi64ELi64ELi128ELi4ES3_EELb1ELb0ELb0ELb0ELb0ELb1ELb0ELb1EEEvNS_16Flash_fwd_paramsE:
	.zero		992


//--------------------- .nv.constant0._ZN5flash24flash_fwd_splitkv_kernelI23Flash_fwd_kernel_traitsILi64ELi64ELi128ELi4ELb0ELb0EN7cutlass6half_tE19Flash_kernel_traitsILi64ELi64ELi128ELi4ES3_EELb1ELb0ELb0ELb0ELb0ELb0ELb1ELb0EEEvNS_16Flash_fwd_paramsE --------------------------
	.section	.nv.constant0._ZN5flash24flash_fwd_splitkv_kernelI23Flash_fwd_kernel_traitsILi64ELi64ELi128ELi4ELb0ELb0EN7cutlass6half_tE19Flash_kernel_traitsILi64ELi64ELi128ELi4ES3_EELb1ELb0ELb0ELb0ELb0ELb0ELb1ELb0EEEvNS_16Flash_fwd_paramsE,"a",@progbits
	.sectionflags	@""
	.align	4
.nv.constant0._ZN5flash24flash_fwd_splitkv_kernelI23Flash_fwd_kernel_traitsILi64ELi64ELi128ELi4ELb0ELb0EN7cutlass6half_tE19Flash_kernel_traitsILi64ELi64ELi128ELi4ES3_EELb1ELb0ELb0ELb0ELb0ELb0ELb1ELb0EEEvNS_16Flash_fwd_paramsE:
	.zero		992


//--------------------- .nv.constant0._ZN5flash24flash_fwd_splitkv_kernelI23Flash_fwd_kernel_traitsILi64ELi64ELi128ELi4ELb0ELb0EN7cutlass6half_tE19Flash_kernel_traitsILi64ELi64ELi128ELi4ES3_EELb1ELb0ELb0ELb0ELb0ELb1ELb1ELb0EEEvNS_16Flash_fwd_paramsE --------------------------
	.section	.nv.constant0._ZN5flash24flash_fwd_splitkv_kernelI23Flash_fwd_kernel_traitsILi64ELi64ELi128ELi4ELb0ELb0EN7cutlass6half_tE19Flash_kernel_traitsILi64ELi64ELi128ELi4ES3_EELb1ELb0ELb0ELb0ELb0ELb1ELb1ELb0EEEvNS_16Flash_fwd_paramsE,"a",@progbits
	.sectionflags	@""
	.align	4
.nv.constant0._ZN5flash24flash_fwd_splitkv_kernelI23Flash_fwd_kernel_traitsILi64ELi64ELi128ELi4ELb0ELb0EN7cutlass6half_tE19Flash_kernel_traitsILi64ELi64ELi128ELi4ES3_EELb1ELb0ELb0ELb0ELb0ELb1ELb1ELb0EEEvNS_16Flash_fwd_paramsE:
	.zero		992


//--------------------- .nv.constant0._ZN5flash24flash_fwd_splitkv_kernelI23Flash_fwd_kernel_traitsILi64ELi64ELi128ELi4ELb0ELb0EN7cutlass6half_tE19Flash_kernel_traitsILi64ELi64ELi128ELi4ES3_EELb1ELb0ELb0ELb0ELb0ELb0ELb1ELb1EEEvNS_16Flash_fwd_paramsE --------------------------
	.section	.nv.constant0._ZN5flash24flash_fwd_splitkv_kernelI23Flash_fwd_kernel_traitsILi64ELi64ELi128ELi4ELb0ELb0EN7cutlass6half_tE19Flash_kernel_traitsILi64ELi64ELi128ELi4ES3_EELb1ELb0ELb0ELb0ELb0ELb0ELb1ELb1EEEvNS_16Flash_fwd_paramsE,"a",@progbits
	.sectionflags	@""
	.align	4
.nv.constant0._ZN5flash24flash_fwd_splitkv_kernelI23Flash_fwd_kernel_traitsILi64ELi64ELi128ELi4ELb0ELb0EN7cutlass6half_tE19Flash_kernel_traitsILi64ELi64ELi128ELi4ES3_EELb1ELb0ELb0ELb0ELb0ELb0ELb1ELb1EEEvNS_16Flash_fwd_paramsE:
	.zero		992


//--------------------- .nv.constant0._ZN5flash24flash_fwd_splitkv_kernelI23Flash_fwd_kernel_traitsILi64ELi64ELi128ELi4ELb0ELb0EN7cutlass6half_tE19Flash_kernel_traitsILi64ELi64ELi128ELi4ES3_EELb1ELb0ELb0ELb0ELb0ELb1ELb1ELb1EEEvNS_16Flash_fwd_paramsE --------------------------
	.section	.nv.constant0._ZN5flash24flash_fwd_splitkv_kernelI23Flash_fwd_kernel_traitsILi64ELi64ELi128ELi4ELb0ELb0EN7cutlass6half_tE19Flash_kernel_traitsILi64ELi64ELi128ELi4ES3_EELb1ELb0ELb0ELb0ELb0ELb1ELb1ELb1EEEvNS_16Flash_fwd_paramsE,"a",@progbits
	.sectionflags	@""
	.align	4
.nv.constant0._ZN5flash24flash_fwd_splitkv_kernelI23Flash_fwd_kernel_traitsILi64ELi64ELi128ELi4ELb0ELb0EN7cutlass6half_tE19Flash_kernel_traitsILi64ELi64ELi128ELi4ES3_EELb1ELb0ELb0ELb0ELb0ELb1ELb1ELb1EEEvNS_16Flash_fwd_paramsE:
	.zero		992


//--------------------- .nv.constant0._ZN5flash24flash_fwd_splitkv_kernelI23Flash_fwd_kernel_traitsILi64ELi64ELi128ELi4ELb0ELb0EN7cutlass6half_tE19Flash_kernel_traitsILi64ELi64ELi128ELi4ES3_EELb1ELb0ELb0ELb1ELb1ELb0ELb0ELb0EEEvNS_16Flash_fwd_paramsE --------------------------
	.section	.nv.constant0._ZN5flash24flash_fwd_splitkv_kernelI23Flash_fwd_kernel_traitsILi64ELi64ELi128ELi4ELb0ELb0EN7cutlass6half_tE19Flash_kernel_traitsILi64ELi64ELi128ELi4ES3_EELb1ELb0ELb0ELb1ELb1ELb0ELb0ELb0EEEvNS_16Flash_fwd_paramsE,"a",@progbits
	.sectionflags	@""
	.align	4
.nv.constant0._ZN5flash24flash_fwd_splitkv_kernelI23Flash_fwd_kernel_traitsILi64ELi64ELi128ELi4ELb0ELb0EN7cutlass6half_tE19Flash_kernel_traitsILi64ELi64ELi128ELi4ES3_EELb1ELb0ELb0ELb1ELb1ELb0ELb0ELb0EEEvNS_16Flash_fwd_paramsE:
	.zero		992


//--------------------- .nv.constant0._ZN5flash24flash_fwd_splitkv_kernelI23Flash_fwd_kernel_traitsILi64ELi64ELi128ELi4ELb0ELb0EN7cutlass6half_tE19Flash_kernel_traitsILi64ELi64ELi128ELi4ES3_EELb1ELb0ELb0ELb1ELb1ELb1ELb0ELb0EEEvNS_16Flash_fwd_paramsE --------------------------
	.section	.nv.constant0._ZN5flash24flash_fwd_splitkv_kernelI23Flash_fwd_kernel_traitsILi64ELi64ELi128ELi4ELb0ELb0EN7cutlass6half_tE19Flash_kernel_traitsILi64ELi64ELi128ELi4ES3_EELb1ELb0ELb0ELb1ELb1ELb1ELb0ELb0EEEvNS_16Flash_fwd_paramsE,"a",@progbits
	.sectionflags	@""
	.align	4
.nv.constant0._ZN5flash24flash_fwd_splitkv_kernelI23Flash_fwd_kernel_traitsILi64ELi64ELi128ELi4ELb0ELb0EN7cutlass6half_tE19Flash_kernel_traitsILi64ELi64ELi128ELi4ES3_EELb1ELb0ELb0ELb1ELb1ELb1ELb0ELb0EEEvNS_16Flash_fwd_paramsE:
	.zero		992


//--------------------- .nv.constant0._ZN5flash24flash_fwd_splitkv_kernelI23Flash_fwd_kernel_traitsILi64ELi64ELi128ELi4ELb0ELb0EN7cutlass6half_tE19Flash_kernel_traitsILi64ELi64ELi128ELi4ES3_EELb1ELb0ELb0ELb1ELb1ELb0ELb1ELb0EEEvNS_16Flash_fwd_paramsE --------------------------
	.section	.nv.constant0._ZN5flash24flash_fwd_splitkv_kernelI23Flash_fwd_kernel_traitsILi64ELi64ELi128ELi4ELb0ELb0EN7cutlass6half_tE19Flash_kernel_traitsILi64ELi64ELi128ELi4ES3_EELb1ELb0ELb0ELb1ELb1ELb0ELb1ELb0EEEvNS_16Flash_fwd_paramsE,"a",@progbits
	.sectionflags	@""
	.align	4
.nv.constant0._ZN5flash24flash_fwd_splitkv_kernelI23Flash_fwd_kernel_traitsILi64ELi64ELi128ELi4ELb0ELb0EN7cutlass6half_tE19Flash_kernel_traitsILi64ELi64ELi128ELi4ES3_EELb1ELb0ELb0ELb1ELb1ELb0ELb1ELb0EEEvNS_16Flash_fwd_paramsE:
	.zero		992


//--------------------- .nv.constant0._ZN5flash24flash_fwd_splitkv_kernelI23Flash_fwd_kernel_traitsILi64ELi64ELi128ELi4ELb0ELb0EN7cutlass6half_tE19Flash_kernel_traitsILi64ELi64ELi128ELi4ES3_EELb1ELb0ELb0ELb1ELb1ELb1ELb1ELb0EEEvNS_16Flash_fwd_paramsE --------------------------
	.section	.nv.constant0._ZN5flash24flash_fwd_splitkv_kernelI23Flash_fwd_kernel_traitsILi64ELi64ELi128ELi4ELb0ELb0EN7cutlass6half_tE19Flash_kernel_traitsILi64ELi64ELi128ELi4ES3_EELb1ELb0ELb0ELb1ELb1ELb1ELb1ELb0EEEvNS_16Flash_fwd_paramsE,"a",@progbits
	.sectionflags	@""
	.align	4
.nv.constant0._ZN5flash24flash_fwd_splitkv_kernelI23Flash_fwd_kernel_traitsILi64ELi64ELi128ELi4ELb0ELb0EN7cutlass6half_tE19Flash_kernel_traitsILi64ELi64ELi128ELi4ES3_EELb1ELb0ELb0ELb1ELb1ELb1ELb1ELb0EEEvNS_16Flash_fwd_paramsE:
	.zero		992


//--------------------- .nv.constant0._ZN5flash24flash_fwd_splitkv_kernelI23Flash_fwd_kernel_traitsILi64ELi64ELi128ELi4ELb0ELb0EN7cutlass6half_tE19Flash_kernel_traitsILi64ELi64ELi128ELi4ES3_EELb1ELb0ELb0ELb0ELb1ELb0ELb0ELb0EEEvNS_16Flash_fwd_paramsE --------------------------
	.section	.nv.constant0._ZN5flash24flash_fwd_splitkv_kernelI23Flash_fwd_kernel_traitsILi64ELi64ELi128ELi4ELb0ELb0EN7cutlass6half_tE19Flash_kernel_traitsILi64ELi64ELi128ELi4ES3_EELb1ELb0ELb0ELb0ELb1ELb0ELb0ELb0EEEvNS_16Flash_fwd_paramsE,"a",@progbits
	.sectionflags	@""
	.align	4
.nv.constant0._ZN5flash24flash_fwd_splitkv_kernelI23Flash_fwd_kernel_traitsILi64ELi64ELi128ELi4ELb0ELb0EN7cutlass6half_tE19Flash_kernel_traitsILi64ELi64ELi128ELi4ES3_EELb1ELb0ELb0ELb0ELb1ELb0ELb0ELb0EEEvNS_16Flash_fwd_paramsE:
	.zero		992


//--------------------- .nv.constant0._ZN5flash24flash_fwd_splitkv_kernelI23Flash_fwd_kernel_traitsILi64ELi64ELi128ELi4ELb0ELb0EN7cutlass6half_tE19Flash_kernel_traitsILi64ELi64ELi128ELi4ES3_EELb1ELb0ELb0ELb0ELb1ELb1ELb0ELb0EEEvNS_16Flash_fwd_paramsE --------------------------
	.section	.nv.constant0._ZN5flash24flash_fwd_splitkv_kernelI23Flash_fwd_kernel_traitsILi64ELi64ELi128ELi4ELb0ELb0EN7cutlass6half_tE19Flash_kernel_traitsILi64ELi64ELi128ELi4ES3_EELb1ELb0ELb0ELb0ELb1ELb1ELb0ELb0EEEvNS_16Flash_fwd_paramsE,"a",@progbits
	.sectionflags	@""
	.align	4
.nv.constant0._ZN5flash24flash_fwd_splitkv_kernelI23Flash_fwd_kernel_traitsILi64ELi64ELi128ELi4ELb0ELb0EN7cutlass6half_tE19Flash_kernel_traitsILi64ELi64ELi128ELi4ES3_EELb1ELb0ELb0ELb0ELb1ELb1ELb0ELb0EEEvNS_16Flash_fwd_paramsE:
	.zero		992


//--------------------- .nv.constant0._ZN5flash24flash_fwd_splitkv_kernelI23Flash_fwd_kernel_traitsILi64ELi64ELi128ELi4ELb0ELb0EN7cutlass6half_tE19Flash_kernel_traitsILi64ELi64ELi128ELi4ES3_EELb1ELb0ELb1ELb0ELb0ELb0ELb0ELb0EEEvNS_16Flash_fwd_paramsE --------------------------
	.section	.nv.constant0._ZN5flash24flash_fwd_splitkv_kernelI23Flash_fwd_kernel_traitsILi64ELi64ELi128ELi4ELb0ELb0EN7cutlass6half_tE19Flash_kernel_traitsILi64ELi64ELi128ELi4ES3_EELb1ELb0ELb1ELb0ELb0ELb0ELb0ELb0EEEvNS_16Flash_fwd_paramsE,"a",@progbits
	.sectionflags	@""
	.align	4
.nv.constant0._ZN5flash24flash_fwd_splitkv_kernelI23Flash_fwd_kernel_traitsILi64ELi64ELi128ELi4ELb0ELb0EN7cutlass6half_tE19Flash_kernel_traitsILi64ELi64ELi128ELi4ES3_EELb1ELb0ELb1ELb0ELb0ELb0ELb0ELb0EEEvNS_16Flash_fwd_paramsE:
	.zero		992


//--------------------- .nv.constant0._ZN5flash24flash_fwd_splitkv_kernelI23Flash_fwd_kernel_traitsILi64ELi64ELi128ELi4ELb0ELb0EN7cutlass6half_tE19Flash_kernel_traitsILi64ELi64ELi128ELi4ES3_EELb1ELb0ELb1ELb0ELb0ELb1ELb0ELb0EEEvNS_16Flash_fwd_paramsE --------------------------
	.section	.nv.constant0._ZN5flash24flash_fwd_splitkv_kernelI23Flash_fwd_kernel_traitsILi64ELi64ELi128ELi4ELb0ELb0EN7cutlass6half_tE19Flash_kernel_traitsILi64ELi64ELi128ELi4ES3_EELb1ELb0ELb1ELb0ELb0ELb1ELb0ELb0EEEvNS_16Flash_fwd_paramsE,"a",@progbits
	.sectionflags	@""
	.align	4
.nv.constant0._ZN5flash24flash_fwd_splitkv_kernelI23Flash_fwd_kernel_traitsILi64ELi64ELi128ELi4ELb0ELb0EN7cutlass6half_tE19Flash_kernel_traitsILi64ELi64ELi128ELi4ES3_EELb1ELb0ELb1ELb0ELb0ELb1ELb0ELb0EEEvNS_16Flash_fwd_paramsE:
	.zero		992


//--------------------- .nv.constant0._ZN5flash24flash_fwd_splitkv_kernelI23Flash_fwd_kernel_traitsILi64ELi64ELi128ELi4ELb0ELb0EN7cutlass6half_tE19Flash_kernel_traitsILi64ELi64ELi128ELi4ES3_EELb1ELb0ELb0ELb0ELb1ELb0ELb0ELb1EEEvNS_16Flash_fwd_paramsE --------------------------
	.section	.nv.constant0._ZN5flash24flash_fwd_splitkv_kernelI23Flash_fwd_kernel_traitsILi64ELi64ELi128ELi4ELb0ELb0EN7cutlass6half_tE19Flash_kernel_traitsILi64ELi64ELi128ELi4ES3_EELb1ELb0ELb0ELb0ELb1ELb0ELb0ELb1EEEvNS_16Flash_fwd_paramsE,"a",@progbits
	.sectionflags	@""
	.align	4
.nv.constant0._ZN5flash24flash_fwd_splitkv_kernelI23Flash_fwd_kernel_traitsILi64ELi64ELi128ELi4ELb0ELb0EN7cutlass6half_tE19Flash_kernel_traitsILi64ELi64ELi128ELi4ES3_EELb1ELb0ELb0ELb0ELb1ELb0ELb0ELb1EEEvNS_16Flash_fwd_paramsE:
	.zero		992


//--------------------- .nv.constant0._ZN5flash24flash_fwd_splitkv_kernelI23Flash_fwd_kernel_traitsILi64ELi64ELi128ELi4ELb0ELb0EN7cutlass6half_tE19Flash_kernel_traitsILi64ELi64ELi128ELi4ES3_EELb1ELb0ELb0ELb0ELb1ELb1ELb0ELb1EEEvNS_16Flash_fwd_paramsE --------------------------
	.section	.nv.constant0._ZN5flash24flash_fwd_splitkv_kernelI23Flash_fwd_kernel_traitsILi64ELi64ELi128ELi4ELb0ELb0EN7cutlass6half_tE19Flash_kernel_traitsILi64ELi64ELi128ELi4ES3_EELb1ELb0ELb0ELb0ELb1ELb1ELb0ELb1EEEvNS_16Flash_fwd_paramsE,"a",@progbits
	.sectionflags	@""
	.align	4
.nv.constant0._ZN5flash24flash_fwd_splitkv_kernelI23Flash_fwd_kernel_traitsILi64ELi64ELi128ELi4ELb0ELb0EN7cutlass6half_tE19Flash_kernel_traitsILi64ELi64ELi128ELi4ES3_EELb1ELb0ELb0ELb0ELb1ELb1ELb0ELb1EEEvNS_16Flash_fwd_paramsE:
	.zero		992


//--------------------- .nv.constant0._ZN5flash24flash_fwd_splitkv_kernelI23Flash_fwd_kernel_traitsILi64ELi64ELi128ELi4ELb0ELb0EN7cutlass6half_tE19Flash_kernel_traitsILi64ELi64ELi128ELi4ES3_EELb1ELb0ELb1ELb0ELb0ELb0ELb0ELb1EEEvNS_16Flash_fwd_paramsE --------------------------
	.section	.nv.constant0._ZN5flash24flash_fwd_splitkv_kernelI23Flash_fwd_kernel_traitsILi64ELi64ELi128ELi4ELb0ELb0EN7cutlass6half_tE19Flash_kernel_traitsILi64ELi64ELi128ELi4ES3_EELb1ELb0ELb1ELb0ELb0ELb0ELb0ELb1EEEvNS_16Flash_fwd_paramsE,"a",@progbits
	.sectionflags	@""
	.align	4
.nv.constant0._ZN5flash24flash_fwd_splitkv_kernelI23Flash_fwd_kernel_traitsILi64ELi64ELi128ELi4ELb0ELb0EN7cutlass6half_tE19Flash_kernel_traitsILi64ELi64ELi128ELi4ES3_EELb1ELb0ELb1ELb0ELb0ELb0ELb0ELb1EEEvNS_16Flash_fwd_paramsE:
	.zero		992


//--------------------- .nv.constant0._ZN5flash24flash_fwd_splitkv_kernelI23Flash_fwd_kernel_traitsILi64ELi64ELi128ELi4ELb0ELb0EN7cutlass6half_tE19Flash_kernel_traitsILi64ELi64ELi128ELi4ES3_EELb1ELb0ELb1ELb0ELb0ELb1ELb0ELb1EEEvNS_16Flash_fwd_paramsE --------------------------
	.section	.nv.constant0._ZN5flash24flash_fwd_splitkv_kernelI23Flash_fwd_kernel_traitsILi64ELi64ELi128ELi4ELb0ELb0EN7cutlass6half_tE19Flash_kernel_traitsILi64ELi64ELi128ELi4ES3_EELb1ELb0ELb1ELb0ELb0ELb1ELb0ELb1EEEvNS_16Flash_fwd_paramsE,"a",@progbits
	.sectionflags	@""
	.align	4
.nv.constant0._ZN5flash24flash_fwd_splitkv_kernelI23Flash_fwd_kernel_traitsILi64ELi64ELi128ELi4ELb0ELb0EN7cutlass6half_tE19Flash_kernel_traitsILi64ELi64ELi128ELi4ES3_EELb1ELb0ELb1ELb0ELb0ELb1ELb0ELb1EEEvNS_16Flash_fwd_paramsE:
	.zero		992


//--------------------- .nv.constant0._ZN5flash24flash_fwd_splitkv_kernelI23Flash_fwd_kernel_traitsILi64ELi64ELi128ELi4ELb0ELb0EN7cutlass6half_tE19Flash_kernel_traitsILi64ELi64ELi128ELi4ES3_EELb1ELb0ELb0ELb0ELb1ELb0ELb1ELb0EEEvNS_16Flash_fwd_paramsE --------------------------
	.section	.nv.constant0._ZN5flash24flash_fwd_splitkv_kernelI23Flash_fwd_kernel_traitsILi64ELi64ELi128ELi4ELb0ELb0EN7cutlass6half_tE19Flash_kernel_traitsILi64ELi64ELi128ELi4ES3_EELb1ELb0ELb0ELb0ELb1ELb0ELb1ELb0EEEvNS_16Flash_fwd_paramsE,"a",@progbits
	.sectionflags	@""
	.align	4
.nv.constant0._ZN5flash24flash_fwd_splitkv_kernelI23Flash_fwd_kernel_traitsILi64ELi64ELi128ELi4ELb0ELb0EN7cutlass6half_tE19Flash_kernel_traitsILi64ELi64ELi128ELi4ES3_EELb1ELb0ELb0ELb0ELb1ELb0ELb1ELb0EEEvNS_16Flash_fwd_paramsE:
	.zero		992


//--------------------- .nv.constant0._ZN5flash24flash_fwd_splitkv_kernelI23Flash_fwd_kernel_traitsILi64ELi64ELi128ELi4ELb0ELb0EN7cutlass6half_tE19Flash_kernel_traitsILi64ELi64ELi128ELi4ES3_EELb1ELb0ELb0ELb0ELb1ELb1ELb1ELb0EEEvNS_16Flash_fwd_paramsE --------------------------
	.section	.nv.constant0._ZN5flash24flash_fwd_splitkv_kernelI23Flash_fwd_kernel_traitsILi64ELi64ELi128ELi4ELb0ELb0EN7cutlass6half_tE19Flash_kernel_traitsILi64ELi64ELi128ELi4ES3_EELb1ELb0ELb0ELb0ELb1ELb1ELb1ELb0EEEvNS_16Flash_fwd_paramsE,"a",@progbits
	.sectionflags	@""
	.align	4
.nv.constant0._ZN5flash24flash_fwd_splitkv_kernelI23Flash_fwd_kernel_traitsILi64ELi64ELi128ELi4ELb0ELb0EN7cutlass6half_tE19Flash_kernel_traitsILi64ELi64ELi128ELi4ES3_EELb1ELb0ELb0ELb0ELb1ELb1ELb1ELb0EEEvNS_16Flash_fwd_paramsE:
	.zero		992


//--------------------- .nv.constant0._ZN5flash24flash_fwd_splitkv_kernelI23Flash_fwd_kernel_traitsILi64ELi64ELi128ELi4ELb0ELb0EN7cutlass6half_tE19Flash_kernel_traitsILi64ELi64ELi128ELi4ES3_EELb1ELb0ELb1ELb0ELb0ELb0ELb1ELb0EEEvNS_16Flash_fwd_paramsE --------------------------
	.section	.nv.constant0._ZN5flash24flash_fwd_splitkv_kernelI23Flash_fwd_kernel_traitsILi64ELi64ELi128ELi4ELb0ELb0EN7cutlass6half_tE19Flash_kernel_traitsILi64ELi64ELi128ELi4ES3_EELb1ELb0ELb1ELb0ELb0ELb0ELb1ELb0EEEvNS_16Flash_fwd_paramsE,"a",@progbits
	.sectionflags	@""
	.align	4
.nv.constant0._ZN5flash24flash_fwd_splitkv_kernelI23Flash_fwd_kernel_traitsILi64ELi64ELi128ELi4ELb0ELb0EN7cutlass6half_tE19Flash_kernel_traitsILi64ELi64ELi128ELi4ES3_EELb1ELb0ELb1ELb0ELb0ELb0ELb1ELb0EEEvNS_16Flash_fwd_paramsE:
	.zero		992


//--------------------- .nv.constant0._ZN5flash24flash_fwd_splitkv_kernelI23Flash_fwd_kernel_traitsILi64ELi64ELi128ELi4ELb0ELb0EN7cutlass6half_tE19Flash_kernel_traitsILi64ELi64ELi128ELi4ES3_EELb1ELb0ELb1ELb0ELb0ELb1ELb1ELb0EEEvNS_16Flash_fwd_paramsE --------------------------
	.section	.nv.constant0._ZN5flash24flash_fwd_splitkv_kernelI23Flash_fwd_kernel_traitsILi64ELi64ELi128ELi4ELb0ELb0EN7cutlass6half_tE19Flash_kernel_traitsILi64ELi64ELi128ELi4ES3_EELb1ELb0ELb1ELb0ELb0ELb1ELb1ELb0EEEvNS_16Flash_fwd_paramsE,"a",@progbits
	.sectionflags	@""
	.align	4
.nv.constant0._ZN5flash24flash_fwd_splitkv_kernelI23Flash_fwd_kernel_traitsILi64ELi64ELi128ELi4ELb0ELb0EN7cutlass6half_tE19Flash_kernel_traitsILi64ELi64ELi128ELi4ES3_EELb1ELb0ELb1ELb0ELb0ELb1ELb1ELb0EEEvNS_16Flash_fwd_paramsE:
	.zero		992


//--------------------- .nv.constant0._ZN5flash24flash_fwd_splitkv_kernelI23Flash_fwd_kernel_traitsILi64ELi64ELi128ELi4ELb0ELb0EN7cutlass6half_tE19Flash_kernel_traitsILi64ELi64ELi128ELi4ES3_EELb1ELb0ELb0ELb0ELb1ELb0ELb1ELb1EEEvNS_16Flash_fwd_paramsE --------------------------
	.section	.nv.constant0._ZN5flash24flash_fwd_splitkv_kernelI23Flash_fwd_kernel_traitsILi64ELi64ELi128ELi4ELb0ELb0EN7cutlass6half_tE19Flash_kernel_traitsILi64ELi64ELi128ELi4ES3_EELb1ELb0ELb0ELb0ELb1ELb0ELb1ELb1EEEvNS_16Flash_fwd_paramsE,"a",@progbits
	.sectionflags	@""
	.align	4
.nv.constant0._ZN5flash24flash_fwd_splitkv_kernelI23Flash_fwd_kernel_traitsILi64ELi64ELi128ELi4ELb0ELb0EN7cutlass6half_tE19Flash_kernel_traitsILi64ELi64ELi128ELi4ES3_EELb1ELb0ELb0ELb0ELb1ELb0ELb1ELb1EEEvNS_16Flash_fwd_paramsE:
	.zero		992


//--------------------- .nv.constant0._ZN5flash24flash_fwd_splitkv_kernelI23Flash_fwd_kernel_traitsILi64ELi64ELi128ELi4ELb0ELb0EN7cutlass6half_tE19Flash_kernel_traitsILi64ELi64ELi128ELi4ES3_EELb1ELb0ELb0ELb0ELb1ELb1ELb1ELb1EEEvNS_16Flash_fwd_paramsE --------------------------
	.section	.nv.constant0._ZN5flash24flash_fwd_splitkv_kernelI23Flash_fwd_kernel_traitsILi64ELi64ELi128ELi4ELb0ELb0EN7cutlass6half_tE19Flash_kernel_traitsILi64ELi64ELi128ELi4ES3_EELb1ELb0ELb0ELb0ELb1ELb1ELb1ELb1EEEvNS_16Flash_fwd_paramsE,"a",@progbits
	.sectionflags	@""
	.align	4
.nv.constant0._ZN5flash24flash_fwd_splitkv_kernelI23Flash_fwd_kernel_traitsILi64ELi64ELi128ELi4ELb0ELb0EN7cutlass6half_tE19Flash_kernel_traitsILi64ELi64ELi128ELi4ES3_EELb1ELb0ELb0ELb0ELb1ELb1ELb1ELb1EEEvNS_16Flash_fwd_paramsE:
	.zero		992


//--------------------- .nv.constant0._ZN5flash24flash_fwd_splitkv_kernelI23Flash_fwd_kernel_traitsILi64ELi64ELi128ELi4ELb0ELb0EN7cutlass6half_tE19Flash_kernel_traitsILi64ELi64ELi128ELi4ES3_EELb1ELb0ELb1ELb0ELb0ELb0ELb1ELb1EEEvNS_16Flash_fwd_paramsE --------------------------
	.section	.nv.constant0._ZN5flash24flash_fwd_splitkv_kernelI23Flash_fwd_kernel_traitsILi64ELi64ELi128ELi4ELb0ELb0EN7cutlass6half_tE19Flash_kernel_traitsILi64ELi64ELi128ELi4ES3_EELb1ELb0ELb1ELb0ELb0ELb0ELb1ELb1EEEvNS_16Flash_fwd_paramsE,"a",@progbits
	.sectionflags	@""
	.align	4
.nv.constant0._ZN5flash24flash_fwd_splitkv_kernelI23Flash_fwd_kernel_traitsILi64ELi64ELi128ELi4ELb0ELb0EN7cutlass6half_tE19Flash_kernel_traitsILi64ELi64ELi128ELi4ES3_EELb1ELb0ELb1ELb0ELb0ELb0ELb1ELb1EEEvNS_16Flash_fwd_paramsE:
	.zero		992


//--------------------- .nv.constant0._ZN5flash24flash_fwd_splitkv_kernelI23Flash_fwd_kernel_traitsILi64ELi64ELi128ELi4ELb0ELb0EN7cutlass6half_tE19Flash_kernel_traitsILi64ELi64ELi128ELi4ES3_EELb1ELb0ELb1ELb0ELb0ELb1ELb1ELb1EEEvNS_16Flash_fwd_paramsE --------------------------
	.section	.nv.constant0._ZN5flash24flash_fwd_splitkv_kernelI23Flash_fwd_kernel_traitsILi64ELi64ELi128ELi4ELb0ELb0EN7cutlass6half_tE19Flash_kernel_traitsILi64ELi64ELi128ELi4ES3_EELb1ELb0ELb1ELb0ELb0ELb1ELb1ELb1EEEvNS_16Flash_fwd_paramsE,"a",@progbits
	.sectionflags	@""
	.align	4
.nv.constant0._ZN5flash24flash_fwd_splitkv_kernelI23Flash_fwd_kernel_traitsILi64ELi64ELi128ELi4ELb0ELb0EN7cutlass6half_tE19Flash_kernel_traitsILi64ELi64ELi128ELi4ES3_EELb1ELb0ELb1ELb0ELb0ELb1ELb1ELb1EEEvNS_16Flash_fwd_paramsE:
	.zero		992


//--------------------- SYMBOLS --------------------------

	.type		.nv.reservedSmem.offset0,@object
	.size		.nv.reservedSmem.offset0,0x4
